// Copyright (c) 2024, Jay Shah, Ganesh Bikshandi, Ying Zhang, Vijay Thakkar, Pradeep Ramani, Tri Dao.
// Splitting the different template instantiations to different files to speed up compilation.
// This file is auto-generated. See "generate_kernels.py"

#include "flash_fwd_hdim64_e4m3_softcap_packgqa_sm90.cu"
#include "flash_fwd_hdim96_e4m3_softcap_packgqa_sm90.cu"
#include "flash_fwd_hdim128_e4m3_softcap_packgqa_sm90.cu"
#include "flash_fwd_hdim192_e4m3_softcap_packgqa_sm90.cu"
#include "flash_fwd_hdim256_e4m3_softcap_packgqa_sm90.cu"

// ===== COMPILED SASS (sm_90a) =====

	.target	sm_90a

	.elftype	@"ET_EXEC"


//--------------------- .note.nv.tkinfo           --------------------------
	.section	.note.nv.tkinfo,"",@"SHT_NOTE"
	.sectionflags	@"SHF_NOTE_NV_TKINFO"
	.tkinfo
        /*0018*/ 	.word	0x00000002
        /*0030*/ 	.string	""
        /*0030*/ 	.string	"ptxas"
        /*0030*/ 	.string	"Cuda compilation tools, release 13.0, V13.0.88"
        /*0030*/ 	.string	"Build cuda_13.0.r13.0/compiler.36424714_0"
        /*0030*/ 	.string	"-arch sm_90a -m 64 "



//--------------------- .note.nv.cuinfo           --------------------------
	.section	.note.nv.cuinfo,"",@"SHT_NOTE"
	.sectionflags	@"SHF_NOTE_NV_CUINFO"
        /*0018*/ 	.short	0x0002
        /*001a*/ 	.short	0x005a
        /*001c*/ 	.short	0x0082
	.zero		2


//--------------------- .nv.info                  --------------------------
	.section	.nv.info,"",@"SHT_CUDA_INFO"
	.align	4


	//----- nvinfo : EIATTR_REGCOUNT
	.align		4
        /*0000*/ 	.byte	0x04, 0x2f
        /*0002*/ 	.short	(.L_59 - .L_58)
	.align		4
.L_58:
        /*0004*/ 	.word	index@(_ZN7cutlass13device_kernelIN5flash11enable_sm90INS1_16FlashAttnFwdSm90INS1_25CollectiveMainloopFwdSm90ILi2EN4cute5tupleIJNS5_1CILi1EEES8_S8_EEENS6_IJNS7_ILi192EEENS7_ILi160EEENS7_ILi64EEEEEELi64ENS_12float_e4m3_tEfNS_4arch4Sm90ELb1ELb0ELb1ELb1ELb0ELb1ELb0ELb1ELb1ELb1ELb0ELb0EEENS1_21CollectiveEpilogueFwdINS6_IJSA_SC_SB_EEES9_NS_10bfloat16_tESG_Li384ELb1ELb1ELb0ELb1EEENS1_36VarlenDynamicPersistentTileSchedulerILi192ELi160ELi384ELi128ELb0ELb1ELb1ELb1ELb1ELb1EEEEEEEEEvNT_6ParamsE)
        /*0008*/ 	.word	0x00000080


	//----- nvinfo : EIATTR_FRAME_SIZE
	.align		4
.L_59:
        /*000c*/ 	.byte	0x04, 0x11
        /*000e*/ 	.short	(.L_61 - .L_60)
	.align		4
.L_60:
        /*0010*/ 	.word	index@(_ZN7cutlass13device_kernelIN5flash11enable_sm90INS1_16FlashAttnFwdSm90INS1_25CollectiveMainloopFwdSm90ILi2EN4cute5tupleIJNS5_1CILi1EEES8_S8_EEENS6_IJNS7_ILi192EEENS7_ILi160EEENS7_ILi64EEEEEELi64ENS_12float_e4m3_tEfNS_4arch4Sm90ELb1ELb0ELb1ELb1ELb0ELb1ELb0ELb1ELb1ELb1ELb0ELb0EEENS1_21CollectiveEpilogueFwdINS6_IJSA_SC_SB_EEES9_NS_10bfloat16_tESG_Li384ELb1ELb1ELb0ELb1EEENS1_36VarlenDynamicPersistentTileSchedulerILi192ELi160ELi384ELi128ELb0ELb1ELb1ELb1ELb1ELb1EEEEEEEEEvNT_6ParamsE)
        /*0014*/ 	.word	0x00000088


	//----- nvinfo : EIATTR_REGCOUNT
	.align		4
.L_61:
        /*0018*/ 	.byte	0x04, 0x2f
        /*001a*/ 	.short	(.L_63 - .L_62)
	.align		4
.L_62:
        /*001c*/ 	.word	index@(_ZN7cutlass13device_kernelIN5flash11enable_sm90INS1_16FlashAttnFwdSm90INS1_25CollectiveMainloopFwdSm90ILi2EN4cute5tupleIJNS5_1CILi1EEES8_S8_EEENS6_IJNS7_ILi192EEENS7_ILi160EEENS7_ILi64EEEEEELi64ENS_12float_e4m3_tEfNS_4arch4Sm90ELb1ELb0ELb1ELb1ELb0ELb0ELb0ELb1ELb1ELb1ELb0ELb0EEENS1_21CollectiveEpilogueFwdINS6_IJSA_SC_SB_EEES9_NS_10bfloat16_tESG_Li384ELb1ELb1ELb0ELb1EEENS1_36VarlenDynamicPersistentTileSchedulerILi192ELi160ELi384ELi128ELb0ELb1ELb1ELb1ELb1ELb1EEEEEEEEEvNT_6ParamsE)
        /*0020*/ 	.word	0x00000080


	//----- nvinfo : EIATTR_FRAME_SIZE
	.align		4
.L_63:
        /*0024*/ 	.byte	0x04, 0x11
        /*0026*/ 	.short	(.L_65 - .L_64)
	.align		4
.L_64:
        /*0028*/ 	.word	index@(_ZN7cutlass13device_kernelIN5flash11enable_sm90INS1_16FlashAttnFwdSm90INS1_25CollectiveMainloopFwdSm90ILi2EN4cute5tupleIJNS5_1CILi1EEES8_S8_EEENS6_IJNS7_ILi192EEENS7_ILi160EEENS7_ILi64EEEEEELi64ENS_12float_e4m3_tEfNS_4arch4Sm90ELb1ELb0ELb1ELb1ELb0ELb0ELb0ELb1ELb1ELb1ELb0ELb0EEENS1_21CollectiveEpilogueFwdINS6_IJSA_SC_SB_EEES9_NS_10bfloat16_tESG_Li384ELb1ELb1ELb0ELb1EEENS1_36VarlenDynamicPersistentTileSchedulerILi192ELi160ELi384ELi128ELb0ELb1ELb1ELb1ELb1ELb1EEEEEEEEEvNT_6ParamsE)
        /*002c*/ 	.word	0x00000010


	//----- nvinfo : EIATTR_REGCOUNT
	.align		4
.L_65:
        /*0030*/ 	.byte	0x04, 0x2f
        /*0032*/ 	.short	(.L_67 - .L_66)
	.align		4
.L_66:
        /*0034*/ 	.word	index@(_ZN7cutlass13device_kernelIN5flash11enable_sm90INS1_16FlashAttnFwdSm90INS1_25CollectiveMainloopFwdSm90ILi2EN4cute5tupleIJNS5_1CILi1EEES8_S8_EEENS6_IJNS7_ILi192EEENS7_ILi160EEENS7_ILi64EEEEEELi64ENS_12float_e4m3_tEfNS_4arch4Sm90ELb1ELb0ELb1ELb0ELb0ELb0ELb0ELb1ELb1ELb1ELb0ELb0EEENS1_21CollectiveEpilogueFwdINS6_IJSA_SC_SB_EEES9_NS_10bfloat16_tESG_Li384ELb0ELb1ELb0ELb1EEENS1_30DynamicPersistentTileSchedulerILi384ELi128ELb0ELb1ELb1EEEEEEEEEvNT_6ParamsE)
        /*0038*/ 	.word	0x00000080


	//----- nvinfo : EIATTR_FRAME_SIZE
	.align		4
.L_67:
        /*003c*/ 	.byte	0x04, 0x11
        /*003e*/ 	.short	(.L_69 - .L_68)
	.align		4
.L_68:
        /*0040*/ 	.word	index@(_ZN7cutlass13device_kernelIN5flash11enable_sm90INS1_16FlashAttnFwdSm90INS1_25CollectiveMainloopFwdSm90ILi2EN4cute5tupleIJNS5_1CILi1EEES8_S8_EEENS6_IJNS7_ILi192EEENS7_ILi160EEENS7_ILi64EEEEEELi64ENS_12float_e4m3_tEfNS_4arch4Sm90ELb1ELb0ELb1ELb0ELb0ELb0ELb0ELb1ELb1ELb1ELb0ELb0EEENS1_21CollectiveEpilogueFwdINS6_IJSA_SC_SB_EEES9_NS_10bfloat16_tESG_Li384ELb0ELb1ELb0ELb1EEENS1_30DynamicPersistentTileSchedulerILi384ELi128ELb0ELb1ELb1EEEEEEEEEvNT_6ParamsE)
        /*0044*/ 	.word	0x00000008


	//----- nvinfo : EIATTR_REGCOUNT
	.align		4
.L_69:
        /*0048*/ 	.byte	0x04, 0x2f
        /*004a*/ 	.short	(.L_71 - .L_70)
	.align		4
.L_70:
        /*004c*/ 	.word	index@(_ZN7cutlass13device_kernelIN5flash11enable_sm90INS1_16FlashAttnFwdSm90INS1_25CollectiveMainloopFwdSm90ILi2EN4cute5tupleIJNS5_1CILi1EEES8_S8_EEENS6_IJNS7_ILi192EEENS7_ILi160EEENS7_ILi64EEEEEELi64ENS_12float_e4m3_tEfNS_4arch4Sm90ELb0ELb1ELb1ELb1ELb0ELb1ELb0ELb1ELb1ELb1ELb0ELb0EEENS1_21CollectiveEpilogueFwdINS6_IJSA_SC_SB_EEES9_NS_10bfloat16_tESG_Li384ELb1ELb1ELb0ELb1EEENS1_36VarlenDynamicPersistentTileSchedulerILi192ELi160ELi384ELi128ELb0ELb1ELb1ELb1ELb0ELb1EEEEEEEEEvNT_6ParamsE)
        /*0050*/ 	.word	0x00000080


	//----- nvinfo : EIATTR_FRAME_SIZE
	.align		4
.L_71:
        /*0054*/ 	.byte	0x04, 0x11
        /*0056*/ 	.short	(.L_73 - .L_72)
	.align		4
.L_72:
        /*0058*/ 	.word	index@(_ZN7cutlass13device_kernelIN5flash11enable_sm90INS1_16FlashAttnFwdSm90INS1_25CollectiveMainloopFwdSm90ILi2EN4cute5tupleIJNS5_1CILi1EEES8_S8_EEENS6_IJNS7_ILi192EEENS7_ILi160EEENS7_ILi64EEEEEELi64ENS_12float_e4m3_tEfNS_4arch4Sm90ELb0ELb1ELb1ELb1ELb0ELb1ELb0ELb1ELb1ELb1ELb0ELb0EEENS1_21CollectiveEpilogueFwdINS6_IJSA_SC_SB_EEES9_NS_10bfloat16_tESG_Li384ELb1ELb1ELb0ELb1EEENS1_36VarlenDynamicPersistentTileSchedulerILi192ELi160ELi384ELi128ELb0ELb1ELb1ELb1ELb0ELb1EEEEEEEEEvNT_6ParamsE)
        /*005c*/ 	.word	0x00000068


	//----- nvinfo : EIATTR_REGCOUNT
	.align		4
.L_73:
        /*0060*/ 	.byte	0x04, 0x2f
        /*0062*/ 	.short	(.L_75 - .L_74)
	.align		4
.L_74:
        /*0064*/ 	.word	index@(_ZN7cutlass13device_kernelIN5flash11enable_sm90INS1_16FlashAttnFwdSm90INS1_25CollectiveMainloopFwdSm90ILi2EN4cute5tupleIJNS5_1CILi1EEES8_S8_EEENS6_IJNS7_ILi192EEENS7_ILi160EEENS7_ILi64EEEEEELi64ENS_12float_e4m3_tEfNS_4arch4Sm90ELb0ELb1ELb1ELb1ELb0ELb0ELb0ELb1ELb1ELb1ELb0ELb0EEENS1_21CollectiveEpilogueFwdINS6_IJSA_SC_SB_EEES9_NS_10bfloat16_tESG_Li384ELb1ELb1ELb0ELb1EEENS1_36VarlenDynamicPersistentTileSchedulerILi192ELi160ELi384ELi128ELb0ELb1ELb1ELb1ELb0ELb1EEEEEEEEEvNT_6ParamsE)
        /*0068*/ 	.word	0x00000080


	//----- nvinfo : EIATTR_FRAME_SIZE
	.align		4
.L_75:
        /*006c*/ 	.byte	0x04, 0x11
        /*006e*/ 	.short	(.L_77 - .L_76)
	.align		4
.L_76:
        /*0070*/ 	.word	index@(_ZN7cutlass13device_kernelIN5flash11enable_sm90INS1_16FlashAttnFwdSm90INS1_25CollectiveMainloopFwdSm90ILi2EN4cute5tupleIJNS5_1CILi1EEES8_S8_EEENS6_IJNS7_ILi192EEENS7_ILi160EEENS7_ILi64EEEEEELi64ENS_12float_e4m3_tEfNS_4arch4Sm90ELb0ELb1ELb1ELb1ELb0ELb0ELb0ELb1ELb1ELb1ELb0ELb0EEENS1_21CollectiveEpilogueFwdINS6_IJSA_SC_SB_EEES9_NS_10bfloat16_tESG_Li384ELb1ELb1ELb0ELb1EEENS1_36VarlenDynamicPersistentTileSchedulerILi192ELi160ELi384ELi128ELb0ELb1ELb1ELb1ELb0ELb1EEEEEEEEEvNT_6ParamsE)
        /*0074*/ 	.word	0x00000010


	//----- nvinfo : EIATTR_REGCOUNT
	.align		4
.L_77:
        /*0078*/ 	.byte	0x04, 0x2f
        /*007a*/ 	.short	(.L_79 - .L_78)
	.align		4
.L_78:
        /*007c*/ 	.word	index@(_ZN7cutlass13device_kernelIN5flash11enable_sm90INS1_16FlashAttnFwdSm90INS1_25CollectiveMainloopFwdSm90ILi2EN4cute5tupleIJNS5_1CILi1EEES8_S8_EEENS6_IJNS7_ILi192EEENS7_ILi160EEENS7_ILi64EEEEEELi64ENS_12float_e4m3_tEfNS_4arch4Sm90ELb0ELb1ELb1ELb0ELb0ELb0ELb0ELb1ELb1ELb1ELb0ELb0EEENS1_21CollectiveEpilogueFwdINS6_IJSA_SC_SB_EEES9_NS_10bfloat16_tESG_Li384ELb0ELb1ELb0ELb1EEENS1_30DynamicPersistentTileSchedulerILi384ELi128ELb0ELb1ELb1EEEEEEEEEvNT_6ParamsE)
        /*0080*/ 	.word	0x00000080


	//----- nvinfo : EIATTR_FRAME_SIZE
	.align		4
.L_79:
        /*0084*/ 	.byte	0x04, 0x11
        /*0086*/ 	.short	(.L_81 - .L_80)
	.align		4
.L_80:
        /*0088*/ 	.word	index@(_ZN7cutlass13device_kernelIN5flash11enable_sm90INS1_16FlashAttnFwdSm90INS1_25CollectiveMainloopFwdSm90ILi2EN4cute5tupleIJNS5_1CILi1EEES8_S8_EEENS6_IJNS7_ILi192EEENS7_ILi160EEENS7_ILi64EEEEEELi64ENS_12float_e4m3_tEfNS_4arch4Sm90ELb0ELb1ELb1ELb0ELb0ELb0ELb0ELb1ELb1ELb1ELb0ELb0EEENS1_21CollectiveEpilogueFwdINS6_IJSA_SC_SB_EEES9_NS_10bfloat16_tESG_Li384ELb0ELb1ELb0ELb1EEENS1_30DynamicPersistentTileSchedulerILi384ELi128ELb0ELb1ELb1EEEEEEEEEvNT_6ParamsE)
        /*008c*/ 	.word	0x00000000


	//----- nvinfo : EIATTR_REGCOUNT
	.align		4
.L_81:
        /*0090*/ 	.byte	0x04, 0x2f
        /*0092*/ 	.short	(.L_83 - .L_82)
	.align		4
.L_82:
        /*0094*/ 	.word	index@(_ZN7cutlass13device_kernelIN5flash11enable_sm90INS1_16FlashAttnFwdSm90INS1_25CollectiveMainloopFwdSm90ILi2EN4cute5tupleIJNS5_1CILi1EEES8_S8_EEENS6_IJNS7_ILi192EEENS7_ILi160EEENS7_ILi64EEEEEELi64ENS_12float_e4m3_tEfNS_4arch4Sm90ELb0ELb0ELb1ELb1ELb0ELb1ELb0ELb1ELb1ELb1ELb0ELb0EEENS1_21CollectiveEpilogueFwdINS6_IJSA_SC_SB_EEES9_NS_10bfloat16_tESG_Li384ELb1ELb1ELb0ELb1EEENS1_36VarlenDynamicPersistentTileSchedulerILi192ELi160ELi384ELi128ELb0ELb1ELb1ELb0ELb1ELb1EEEEEEEEEvNT_6ParamsE)
        /*0098*/ 	.word	0x00000080


	//----- nvinfo : EIATTR_FRAME_SIZE
	.align		4
.L_83:
        /*009c*/ 	.byte	0x04, 0x11
        /*009e*/ 	.short	(.L_85 - .L_84)
	.align		4
.L_84:
        /*00a0*/ 	.word	index@(_ZN7cutlass13device_kernelIN5flash11enable_sm90INS1_16FlashAttnFwdSm90INS1_25CollectiveMainloopFwdSm90ILi2EN4cute5tupleIJNS5_1CILi1EEES8_S8_EEENS6_IJNS7_ILi192EEENS7_ILi160EEENS7_ILi64EEEEEELi64ENS_12float_e4m3_tEfNS_4arch4Sm90ELb0ELb0ELb1ELb1ELb0ELb1ELb0ELb1ELb1ELb1ELb0ELb0EEENS1_21CollectiveEpilogueFwdINS6_IJSA_SC_SB_EEES9_NS_10bfloat16_tESG_Li384ELb1ELb1ELb0ELb1EEENS1_36VarlenDynamicPersistentTileSchedulerILi192ELi160ELi384ELi128ELb0ELb1ELb1ELb0ELb1ELb1EEEEEEEEEvNT_6ParamsE)
        /*00a4*/ 	.word	0x00000080


	//----- nvinfo : EIATTR_REGCOUNT
	.align		4
.L_85:
        /*00a8*/ 	.byte	0x04, 0x2f
        /*00aa*/ 	.short	(.L_87 - .L_86)
	.align		4
.L_86:
        /*00ac*/ 	.word	index@(_ZN7cutlass13device_kernelIN5flash11enable_sm90INS1_16FlashAttnFwdSm90INS1_25CollectiveMainloopFwdSm90ILi2EN4cute5tupleIJNS5_1CILi1EEES8_S8_EEENS6_IJNS7_ILi192EEENS7_ILi160EEENS7_ILi64EEEEEELi64ENS_12float_e4m3_tEfNS_4arch4Sm90ELb0ELb0ELb1ELb1ELb0ELb0ELb0ELb1ELb1ELb1ELb0ELb0EEENS1_21CollectiveEpilogueFwdINS6_IJSA_SC_SB_EEES9_NS_10bfloat16_tESG_Li384ELb1ELb1ELb0ELb1EEENS1_36VarlenDynamicPersistentTileSchedulerILi192ELi160ELi384ELi128ELb0ELb1ELb1ELb0ELb1ELb1EEEEEEEEEvNT_6ParamsE)
        /*00b0*/ 	.word	0x00000080


	//----- nvinfo : EIATTR_FRAME_SIZE
	.align		4
.L_87:
        /*00b4*/ 	.byte	0x04, 0x11
        /*00b6*/ 	.short	(.L_89 - .L_88)
	.align		4
.L_88:
        /*00b8*/ 	.word	index@(_ZN7cutlass13device_kernelIN5flash11enable_sm90INS1_16FlashAttnFwdSm90INS1_25CollectiveMainloopFwdSm90ILi2EN4cute5tupleIJNS5_1CILi1EEES8_S8_EEENS6_IJNS7_ILi192EEENS7_ILi160EEENS7_ILi64EEEEEELi64ENS_12float_e4m3_tEfNS_4arch4Sm90ELb0ELb0ELb1ELb1ELb0ELb0ELb0ELb1ELb1ELb1ELb0ELb0EEENS1_21CollectiveEpilogueFwdINS6_IJSA_SC_SB_EEES9_NS_10bfloat16_tESG_Li384ELb1ELb1ELb0ELb1EEENS1_36VarlenDynamicPersistentTileSchedulerILi192ELi160ELi384ELi128ELb0ELb1ELb1ELb0ELb1ELb1EEEEEEEEEvNT_6ParamsE)
        /*00bc*/ 	.word	0x00000008


	//----- nvinfo : EIATTR_REGCOUNT
	.align		4
.L_89:
        /*00c0*/ 	.byte	0x04, 0x2f
        /*00c2*/ 	.short	(.L_91 - .L_90)
	.align		4
.L_90:
        /*00c4*/ 	.word	index@(_ZN7cutlass13device_kernelIN5flash11enable_sm90INS1_16FlashAttnFwdSm90INS1_25CollectiveMainloopFwdSm90ILi2EN4cute5tupleIJNS5_1CILi1EEES8_S8_EEENS6_IJNS7_ILi192EEENS7_ILi160EEENS7_ILi64EEEEEELi64ENS_12float_e4m3_tEfNS_4arch4Sm90ELb0ELb0ELb1ELb0ELb0ELb0ELb0ELb1ELb1ELb1ELb0ELb0EEENS1_21CollectiveEpilogueFwdINS6_IJSA_SC_SB_EEES9_NS_10bfloat16_tESG_Li384ELb0ELb1ELb0ELb1EEENS1_29StaticPersistentTileSchedulerILb0EEEEEEEEEvNT_6ParamsE)
        /*00c8*/ 	.word	0x00000080


	//----- nvinfo : EIATTR_FRAME_SIZE
	.align		4
.L_91:
        /*00cc*/ 	.byte	0x04, 0x11
        /*00ce*/ 	.short	(.L_93 - .L_92)
	.align		4
.L_92:
        /*00d0*/ 	.word	index@(_ZN7cutlass13device_kernelIN5flash11enable_sm90INS1_16FlashAttnFwdSm90INS1_25CollectiveMainloopFwdSm90ILi2EN4cute5tupleIJNS5_1CILi1EEES8_S8_EEENS6_IJNS7_ILi192EEENS7_ILi160EEENS7_ILi64EEEEEELi64ENS_12float_e4m3_tEfNS_4arch4Sm90ELb0ELb0ELb1ELb0ELb0ELb0ELb0ELb1ELb1ELb1ELb0ELb0EEENS1_21CollectiveEpilogueFwdINS6_IJSA_SC_SB_EEES9_NS_10bfloat16_tESG_Li384ELb0ELb1ELb0ELb1EEENS1_29StaticPersistentTileSchedulerILb0EEEEEEEEEvNT_6ParamsE)
        /*00d4*/ 	.word	0x00000000


	//----- nvinfo : EIATTR_REGCOUNT
	.align		4
.L_93:
        /*00d8*/ 	.byte	0x04, 0x2f
        /*00da*/ 	.short	(.L_95 - .L_94)
	.align		4
.L_94:
        /*00dc*/ 	.word	index@(_ZN7cutlass13device_kernelIN5flash11enable_sm90INS1_16FlashAttnFwdSm90INS1_25CollectiveMainloopFwdSm90ILi2EN4cute5tupleIJNS5_1CILi1EEES8_S8_EEENS6_IJNS7_ILi192EEENS7_ILi128EEENS7_ILi96EEEEEELi96ENS_12float_e4m3_tEfNS_4arch4Sm90ELb1ELb0ELb1ELb1ELb0ELb1ELb0ELb1ELb1ELb1ELb0ELb0EEENS1_21CollectiveEpilogueFwdINS6_IJSA_SC_SB_EEES9_NS_10bfloat16_tESG_Li384ELb1ELb1ELb0ELb1EEENS1_36VarlenDynamicPersistentTileSchedulerILi192ELi128ELi384ELi128ELb0ELb1ELb1ELb1ELb1ELb1EEEEEEEEEvNT_6ParamsE)
        /*00e0*/ 	.word	0x00000080


	//----- nvinfo : EIATTR_FRAME_SIZE
	.align		4
.L_95:
        /*00e4*/ 	.byte	0x04, 0x11
        /*00e6*/ 	.short	(.L_97 - .L_96)
	.align		4
.L_96:
        /*00e8*/ 	.word	index@(_ZN7cutlass13device_kernelIN5flash11enable_sm90INS1_16FlashAttnFwdSm90INS1_25CollectiveMainloopFwdSm90ILi2EN4cute5tupleIJNS5_1CILi1EEES8_S8_EEENS6_IJNS7_ILi192EEENS7_ILi128EEENS7_ILi96EEEEEELi96ENS_12float_e4m3_tEfNS_4arch4Sm90ELb1ELb0ELb1ELb1ELb0ELb1ELb0ELb1ELb1ELb1ELb0ELb0EEENS1_21CollectiveEpilogueFwdINS6_IJSA_SC_SB_EEES9_NS_10bfloat16_tESG_Li384ELb1ELb1ELb0ELb1EEENS1_36VarlenDynamicPersistentTileSchedulerILi192ELi128ELi384ELi128ELb0ELb1ELb1ELb1ELb1ELb1EEEEEEEEEvNT_6ParamsE)
        /*00ec*/ 	.word	0x00000088


	//----- nvinfo : EIATTR_REGCOUNT
	.align		4
.L_97:
        /*00f0*/ 	.byte	0x04, 0x2f
        /*00f2*/ 	.short	(.L_99 - .L_98)
	.align		4
.L_98:
        /*00f4*/ 	.word	index@(_ZN7cutlass13device_kernelIN5flash11enable_sm90INS1_16FlashAttnFwdSm90INS1_25CollectiveMainloopFwdSm90ILi2EN4cute5tupleIJNS5_1CILi1EEES8_S8_EEENS6_IJNS7_ILi192EEENS7_ILi128EEENS7_ILi96EEEEEELi96ENS_12float_e4m3_tEfNS_4arch4Sm90ELb1ELb0ELb1ELb1ELb0ELb0ELb0ELb1ELb1ELb1ELb0ELb0EEENS1_21CollectiveEpilogueFwdINS6_IJSA_SC_SB_EEES9_NS_10bfloat16_tESG_Li384ELb1ELb1ELb0ELb1EEENS1_36VarlenDynamicPersistentTileSchedulerILi192ELi128ELi384ELi128ELb0ELb1ELb1ELb1ELb1ELb1EEEEEEEEEvNT_6ParamsE)
        /*00f8*/ 	.word	0x00000080


	//----- nvinfo : EIATTR_FRAME_SIZE
	.align		4
.L_99:
        /*00fc*/ 	.byte	0x04, 0x11
        /*00fe*/ 	.short	(.L_101 - .L_100)
	.align		4
.L_100:
        /*0100*/ 	.word	index@(_ZN7cutlass13device_kernelIN5flash11enable_sm90INS1_16FlashAttnFwdSm90INS1_25CollectiveMainloopFwdSm90ILi2EN4cute5tupleIJNS5_1CILi1EEES8_S8_EEENS6_IJNS7_ILi192EEENS7_ILi128EEENS7_ILi96EEEEEELi96ENS_12float_e4m3_tEfNS_4arch4Sm90ELb1ELb0ELb1ELb1ELb0ELb0ELb0ELb1ELb1ELb1ELb0ELb0EEENS1_21CollectiveEpilogueFwdINS6_IJSA_SC_SB_EEES9_NS_10bfloat16_tESG_Li384ELb1ELb1ELb0ELb1EEENS1_36VarlenDynamicPersistentTileSchedulerILi192ELi128ELi384ELi128ELb0ELb1ELb1ELb1ELb1ELb1EEEEEEEEEvNT_6ParamsE)
        /*0104*/ 	.word	0x00000020


	//----- nvinfo : EIATTR_REGCOUNT
	.align		4
.L_101:
        /*0108*/ 	.byte	0x04, 0x2f
        /*010a*/ 	.short	(.L_103 - .L_102)
	.align		4
.L_102:
        /*010c*/ 	.word	index@(_ZN7cutlass13device_kernelIN5flash11enable_sm90INS1_16FlashAttnFwdSm90INS1_25CollectiveMainloopFwdSm90ILi2EN4cute5tupleIJNS5_1CILi1EEES8_S8_EEENS6_IJNS7_ILi192EEENS7_ILi128EEENS7_ILi96EEEEEELi96ENS_12float_e4m3_tEfNS_4arch4Sm90ELb1ELb0ELb1ELb0ELb0ELb0ELb0ELb1ELb1ELb1ELb0ELb0EEENS1_21CollectiveEpilogueFwdINS6_IJSA_SC_SB_EEES9_NS_10bfloat16_tESG_Li384ELb0ELb1ELb0ELb1EEENS1_30DynamicPersistentTileSchedulerILi384ELi128ELb0ELb1ELb1EEEEEEEEEvNT_6ParamsE)
        /*0110*/ 	.word	0x00000080


	//----- nvinfo : EIATTR_FRAME_SIZE
	.align		4
.L_103:
        /*0114*/ 	.byte	0x04, 0x11
        /*0116*/ 	.short	(.L_105 - .L_104)
	.align		4
.L_104:
        /*0118*/ 	.word	index@(_ZN7cutlass13device_kernelIN5flash11enable_sm90INS1_16FlashAttnFwdSm90INS1_25CollectiveMainloopFwdSm90ILi2EN4cute5tupleIJNS5_1CILi1EEES8_S8_EEENS6_IJNS7_ILi192EEENS7_ILi128EEENS7_ILi96EEEEEELi96ENS_12float_e4m3_tEfNS_4arch4Sm90ELb1ELb0ELb1ELb0ELb0ELb0ELb0ELb1ELb1ELb1ELb0ELb0EEENS1_21CollectiveEpilogueFwdINS6_IJSA_SC_SB_EEES9_NS_10bfloat16_tESG_Li384ELb0ELb1ELb0ELb1EEENS1_30DynamicPersistentTileSchedulerILi384ELi128ELb0ELb1ELb1EEEEEEEEEvNT_6ParamsE)
        /*011c*/ 	.word	0x00000010


	//----- nvinfo : EIATTR_REGCOUNT
	.align		4
.L_105:
        /*0120*/ 	.byte	0x04, 0x2f
        /*0122*/ 	.short	(.L_107 - .L_106)
	.align		4
.L_106:
        /*0124*/ 	.word	index@(_ZN7cutlass13device_kernelIN5flash11enable_sm90INS1_16FlashAttnFwdSm90INS1_25CollectiveMainloopFwdSm90ILi2EN4cute5tupleIJNS5_1CILi1EEES8_S8_EEENS6_IJNS7_ILi192EEENS7_ILi128EEENS7_ILi96EEEEEELi96ENS_12float_e4m3_tEfNS_4arch4Sm90ELb0ELb1ELb1ELb1ELb0ELb1ELb0ELb1ELb1ELb1ELb0ELb0EEENS1_21CollectiveEpilogueFwdINS6_IJSA_SC_SB_EEES9_NS_10bfloat16_tESG_Li384ELb1ELb1ELb0ELb1EEENS1_36VarlenDynamicPersistentTileSchedulerILi192ELi128ELi384ELi128ELb0ELb1ELb1ELb1ELb0ELb1EEEEEEEEEvNT_6ParamsE)
        /*0128*/ 	.word	0x00000080


	//----- nvinfo : EIATTR_FRAME_SIZE
	.align		4
.L_107:
        /*012c*/ 	.byte	0x04, 0x11
        /*012e*/ 	.short	(.L_109 - .L_108)
	.align		4
.L_108:
        /*0130*/ 	.word	index@(_ZN7cutlass13device_kernelIN5flash11enable_sm90INS1_16FlashAttnFwdSm90INS1_25CollectiveMainloopFwdSm90ILi2EN4cute5tupleIJNS5_1CILi1EEES8_S8_EEENS6_IJNS7_ILi192EEENS7_ILi128EEENS7_ILi96EEEEEELi96ENS_12float_e4m3_tEfNS_4arch4Sm90ELb0ELb1ELb1ELb1ELb0ELb1ELb0ELb1ELb1ELb1ELb0ELb0EEENS1_21CollectiveEpilogueFwdINS6_IJSA_SC_SB_EEES9_NS_10bfloat16_tESG_Li384ELb1ELb1ELb0ELb1EEENS1_36VarlenDynamicPersistentTileSchedulerILi192ELi128ELi384ELi128ELb0ELb1ELb1ELb1ELb0ELb1EEEEEEEEEvNT_6ParamsE)
        /*0134*/ 	.word	0x00000088


	//----- nvinfo : EIATTR_REGCOUNT
	.align		4
.L_109:
        /*0138*/ 	.byte	0x04, 0x2f
        /*013a*/ 	.short	(.L_111 - .L_110)
	.align		4
.L_110:
        /*013c*/ 	.word	index@(_ZN7cutlass13device_kernelIN5flash11enable_sm90INS1_16FlashAttnFwdSm90INS1_25CollectiveMainloopFwdSm90ILi2EN4cute5tupleIJNS5_1CILi1EEES8_S8_EEENS6_IJNS7_ILi192EEENS7_ILi128EEENS7_ILi96EEEEEELi96ENS_12float_e4m3_tEfNS_4arch4Sm90ELb0ELb1ELb1ELb1ELb0ELb0ELb0ELb1ELb1ELb1ELb0ELb0EEENS1_21CollectiveEpilogueFwdINS6_IJSA_SC_SB_EEES9_NS_10bfloat16_tESG_Li384ELb1ELb1ELb0ELb1EEENS1_36VarlenDynamicPersistentTileSchedulerILi192ELi128ELi384ELi128ELb0ELb1ELb1ELb1ELb0ELb1EEEEEEEEEvNT_6ParamsE)
        /*0140*/ 	.word	0x00000080


	//----- nvinfo : EIATTR_FRAME_SIZE
	.align		4
.L_111:
        /*0144*/ 	.byte	0x04, 0x11
        /*0146*/ 	.short	(.L_113 - .L_112)
	.align		4
.L_112:
        /*0148*/ 	.word	index@(_ZN7cutlass13device_kernelIN5flash11enable_sm90INS1_16FlashAttnFwdSm90INS1_25CollectiveMainloopFwdSm90ILi2EN4cute5tupleIJNS5_1CILi1EEES8_S8_EEENS6_IJNS7_ILi192EEENS7_ILi128EEENS7_ILi96EEEEEELi96ENS_12float_e4m3_tEfNS_4arch4Sm90ELb0ELb1ELb1ELb1ELb0ELb0ELb0ELb1ELb1ELb1ELb0ELb0EEENS1_21CollectiveEpilogueFwdINS6_IJSA_SC_SB_EEES9_NS_10bfloat16_tESG_Li384ELb1ELb1ELb0ELb1EEENS1_36VarlenDynamicPersistentTileSchedulerILi192ELi128ELi384ELi128ELb0ELb1ELb1ELb1ELb0ELb1EEEEEEEEEvNT_6ParamsE)
        /*014c*/ 	.word	0x00000018


	//----- nvinfo : EIATTR_REGCOUNT
	.align		4
.L_113:
        /*0150*/ 	.byte	0x04, 0x2f
        /*0152*/ 	.short	(.L_115 - .L_114)
	.align		4
.L_114:
        /*0154*/ 	.word	index@(_ZN7cutlass13device_kernelIN5flash11enable_sm90INS1_16FlashAttnFwdSm90INS1_25CollectiveMainloopFwdSm90ILi2EN4cute5tupleIJNS5_1CILi1EEES8_S8_EEENS6_IJNS7_ILi192EEENS7_ILi128EEENS7_ILi96EEEEEELi96ENS_12float_e4m3_tEfNS_4arch4Sm90ELb0ELb1ELb1ELb0ELb0ELb0ELb0ELb1ELb1ELb1ELb0ELb0EEENS1_21CollectiveEpilogueFwdINS6_IJSA_SC_SB_EEES9_NS_10bfloat16_tESG_Li384ELb0ELb1ELb0ELb1EEENS1_30DynamicPersistentTileSchedulerILi384ELi128ELb0ELb1ELb1EEEEEEEEEvNT_6ParamsE)
        /*0158*/ 	.word	0x00000080


	//----- nvinfo : EIATTR_FRAME_SIZE
	.align		4
.L_115:
        /*015c*/ 	.byte	0x04, 0x11
        /*015e*/ 	.short	(.L_117 - .L_116)
	.align		4
.L_116:
        /*0160*/ 	.word	index@(_ZN7cutlass13device_kernelIN5flash11enable_sm90INS1_16FlashAttnFwdSm90INS1_25CollectiveMainloopFwdSm90ILi2EN4cute5tupleIJNS5_1CILi1EEES8_S8_EEENS6_IJNS7_ILi192EEENS7_ILi128EEENS7_ILi96EEEEEELi96ENS_12float_e4m3_tEfNS_4arch4Sm90ELb0ELb1ELb1ELb0ELb0ELb0ELb0ELb1ELb1ELb1ELb0ELb0EEENS1_21CollectiveEpilogueFwdINS6_IJSA_SC_SB_EEES9_NS_10bfloat16_tESG_Li384ELb0ELb1ELb0ELb1EEENS1_30DynamicPersistentTileSchedulerILi384ELi128ELb0ELb1ELb1EEEEEEEEEvNT_6ParamsE)
        /*0164*/ 	.word	0x00000010


	//----- nvinfo : EIATTR_REGCOUNT
	.align		4
.L_117:
        /*0168*/ 	.byte	0x04, 0x2f
        /*016a*/ 	.short	(.L_119 - .L_118)
	.align		4
.L_118:
        /*016c*/ 	.word	index@(_ZN7cutlass13device_kernelIN5flash11enable_sm90INS1_16FlashAttnFwdSm90INS1_25CollectiveMainloopFwdSm90ILi2EN4cute5tupleIJNS5_1CILi1EEES8_S8_EEENS6_IJNS7_ILi192EEENS7_ILi128EEENS7_ILi96EEEEEELi96ENS_12float_e4m3_tEfNS_4arch4Sm90ELb0ELb0ELb1ELb1ELb0ELb1ELb0ELb1ELb1ELb1ELb0ELb0EEENS1_21CollectiveEpilogueFwdINS6_IJSA_SC_SB_EEES9_NS_10bfloat16_tESG_Li384ELb1ELb1ELb0ELb1EEENS1_36VarlenDynamicPersistentTileSchedulerILi192ELi128ELi384ELi128ELb0ELb1ELb1ELb0ELb1ELb1EEEEEEEEEvNT_6ParamsE)
        /*0170*/ 	.word	0x00000080


	//----- nvinfo : EIATTR_FRAME_SIZE
	.align		4
.L_119:
        /*0174*/ 	.byte	0x04, 0x11
        /*0176*/ 	.short	(.L_121 - .L_120)
	.align		4
.L_120:
        /*0178*/ 	.word	index@(_ZN7cutlass13device_kernelIN5flash11enable_sm90INS1_16FlashAttnFwdSm90INS1_25CollectiveMainloopFwdSm90ILi2EN4cute5tupleIJNS5_1CILi1EEES8_S8_EEENS6_IJNS7_ILi192EEENS7_ILi128EEENS7_ILi96EEEEEELi96ENS_12float_e4m3_tEfNS_4arch4Sm90ELb0ELb0ELb1ELb1ELb0ELb1ELb0ELb1ELb1ELb1ELb0ELb0EEENS1_21CollectiveEpilogueFwdINS6_IJSA_SC_SB_EEES9_NS_10bfloat16_tESG_Li384ELb1ELb1ELb0ELb1EEENS1_36VarlenDynamicPersistentTileSchedulerILi192ELi128ELi384ELi128ELb0ELb1ELb1ELb0ELb1ELb1EEEEEEEEEvNT_6ParamsE)
        /*017c*/ 	.word	0x00000078


	//----- nvinfo : EIATTR_REGCOUNT
	.align		4
.L_121:
        /*0180*/ 	.byte	0x04, 0x2f
        /*0182*/ 	.short	(.L_123 - .L_122)
	.align		4
.L_122:
        /*0184*/ 	.word	index@(_ZN7cutlass13device_kernelIN5flash11enable_sm90INS1_16FlashAttnFwdSm90INS1_25CollectiveMainloopFwdSm90ILi2EN4cute5tupleIJNS5_1CILi1EEES8_S8_EEENS6_IJNS7_ILi192EEENS7_ILi128EEENS7_ILi96EEEEEELi96ENS_12float_e4m3_tEfNS_4arch4Sm90ELb0ELb0ELb1ELb1ELb0ELb0ELb0ELb1ELb1ELb1ELb0ELb0EEENS1_21CollectiveEpilogueFwdINS6_IJSA_SC_SB_EEES9_NS_10bfloat16_tESG_Li384ELb1ELb1ELb0ELb1EEENS1_36VarlenDynamicPersistentTileSchedulerILi192ELi128ELi384ELi128ELb0ELb1ELb1ELb0ELb1ELb1EEEEEEEEEvNT_6ParamsE)
        /*0188*/ 	.word	0x00000080


	//----- nvinfo : EIATTR_FRAME_SIZE
	.align		4
.L_123:
        /*018c*/ 	.byte	0x04, 0x11
        /*018e*/ 	.short	(.L_125 - .L_124)
	.align		4
.L_124:
        /*0190*/ 	.word	index@(_ZN7cutlass13device_kernelIN5flash11enable_sm90INS1_16FlashAttnFwdSm90INS1_25CollectiveMainloopFwdSm90ILi2EN4cute5tupleIJNS5_1CILi1EEES8_S8_EEENS6_IJNS7_ILi192EEENS7_ILi128EEENS7_ILi96EEEEEELi96ENS_12float_e4m3_tEfNS_4arch4Sm90ELb0ELb0ELb1ELb1ELb0ELb0ELb0ELb1ELb1ELb1ELb0ELb0EEENS1_21CollectiveEpilogueFwdINS6_IJSA_SC_SB_EEES9_NS_10bfloat16_tESG_Li384ELb1ELb1ELb0ELb1EEENS1_36VarlenDynamicPersistentTileSchedulerILi192ELi128ELi384ELi128ELb0ELb1ELb1ELb0ELb1ELb1EEEEEEEEEvNT_6ParamsE)
        /*0194*/ 	.word	0x00000018


	//----- nvinfo : EIATTR_REGCOUNT
	.align		4
.L_125:
        /*0198*/ 	.byte	0x04, 0x2f
        /*019a*/ 	.short	(.L_127 - .L_126)
	.align		4
.L_126:
        /*019c*/ 	.word	index@(_ZN7cutlass13device_kernelIN5flash11enable_sm90INS1_16FlashAttnFwdSm90INS1_25CollectiveMainloopFwdSm90ILi2EN4cute5tupleIJNS5_1CILi1EEES8_S8_EEENS6_IJNS7_ILi192EEENS7_ILi128EEENS7_ILi96EEEEEELi96ENS_12float_e4m3_tEfNS_4arch4Sm90ELb0ELb0ELb1ELb0ELb0ELb0ELb0ELb1ELb1ELb1ELb0ELb0EEENS1_21CollectiveEpilogueFwdINS6_IJSA_SC_SB_EEES9_NS_10bfloat16_tESG_Li384ELb0ELb1ELb0ELb1EEENS1_29StaticPersistentTileSchedulerILb0EEEEEEEEEvNT_6ParamsE)
        /*01a0*/ 	.word	0x00000080


	//----- nvinfo : EIATTR_FRAME_SIZE
	.align		4
.L_127:
        /*01a4*/ 	.byte	0x04, 0x11
        /*01a6*/ 	.short	(.L_129 - .L_128)
	.align		4
.L_128:
        /*01a8*/ 	.word	index@(_ZN7cutlass13device_kernelIN5flash11enable_sm90INS1_16FlashAttnFwdSm90INS1_25CollectiveMainloopFwdSm90ILi2EN4cute5tupleIJNS5_1CILi1EEES8_S8_EEENS6_IJNS7_ILi192EEENS7_ILi128EEENS7_ILi96EEEEEELi96ENS_12float_e4m3_tEfNS_4arch4Sm90ELb0ELb0ELb1ELb0ELb0ELb0ELb0ELb1ELb1ELb1ELb0ELb0EEENS1_21CollectiveEpilogueFwdINS6_IJSA_SC_SB_EEES9_NS_10bfloat16_tESG_Li384ELb0ELb1ELb0ELb1EEENS1_29StaticPersistentTileSchedulerILb0EEEEEEEEEvNT_6ParamsE)
        /*01ac*/ 	.word	0x00000008


	//----- nvinfo : EIATTR_REGCOUNT
	.align		4
.L_129:
        /*01b0*/ 	.byte	0x04, 0x2f
        /*01b2*/ 	.short	(.L_131 - .L_130)
	.align		4
.L_130:
        /*01b4*/ 	.word	index@(_ZN7cutlass13device_kernelIN5flash11enable_sm90INS1_16FlashAttnFwdSm90INS1_25CollectiveMainloopFwdSm90ILi2EN4cute5tupleIJNS5_1CILi1EEES8_S8_EEENS6_IJNS7_ILi128EEENS7_ILi224EEESA_EEELi128ENS_12float_e4m3_tEfNS_4arch4Sm90ELb1ELb0ELb1ELb1ELb0ELb1ELb0ELb1ELb1ELb1ELb0ELb0EEENS1_21CollectiveEpilogueFwdINS6_IJSA_SA_SB_EEES9_NS_10bfloat16_tESF_Li256ELb1ELb1ELb0ELb1EEENS1_36VarlenDynamicPersistentTileSchedulerILi128ELi224ELi256ELi128ELb0ELb1ELb1ELb1ELb1ELb1EEEEEEEEEvNT_6ParamsE)
        /*01b8*/ 	.word	0x000000a8


	//----- nvinfo : EIATTR_FRAME_SIZE
	.align		4
.L_131:
        /*01bc*/ 	.byte	0x04, 0x11
        /*01be*/ 	.short	(.L_133 - .L_132)
	.align		4
.L_132:
        /*01c0*/ 	.word	index@(_ZN7cutlass13device_kernelIN5flash11enable_sm90INS1_16FlashAttnFwdSm90INS1_25CollectiveMainloopFwdSm90ILi2EN4cute5tupleIJNS5_1CILi1EEES8_S8_EEENS6_IJNS7_ILi128EEENS7_ILi224EEESA_EEELi128ENS_12float_e4m3_tEfNS_4arch4Sm90ELb1ELb0ELb1ELb1ELb0ELb1ELb0ELb1ELb1ELb1ELb0ELb0EEENS1_21CollectiveEpilogueFwdINS6_IJSA_SA_SB_EEES9_NS_10bfloat16_tESF_Li256ELb1ELb1ELb0ELb1EEENS1_36VarlenDynamicPersistentTileSchedulerILi128ELi224ELi256ELi128ELb0ELb1ELb1ELb1ELb1ELb1EEEEEEEEEvNT_6ParamsE)
        /*01c4*/ 	.word	0x000000f8


	//----- nvinfo : EIATTR_REGCOUNT
	.align		4
.L_133:
        /*01c8*/ 	.byte	0x04, 0x2f
        /*01ca*/ 	.short	(.L_135 - .L_134)
	.align		4
.L_134:
        /*01cc*/ 	.word	index@(_ZN7cutlass13device_kernelIN5flash11enable_sm90INS1_16FlashAttnFwdSm90INS1_25CollectiveMainloopFwdSm90ILi2EN4cute5tupleIJNS5_1CILi1EEES8_S8_EEENS6_IJNS7_ILi128EEENS7_ILi224EEESA_EEELi128ENS_12float_e4m3_tEfNS_4arch4Sm90ELb1ELb0ELb1ELb1ELb0ELb0ELb0ELb1ELb1ELb1ELb0ELb0EEENS1_21CollectiveEpilogueFwdINS6_IJSA_SA_SB_EEES9_NS_10bfloat16_tESF_Li256ELb1ELb1ELb0ELb1EEENS1_36VarlenDynamicPersistentTileSchedulerILi128ELi224ELi256ELi128ELb0ELb1ELb1ELb1ELb1ELb1EEEEEEEEEvNT_6ParamsE)
        /*01d0*/ 	.word	0x000000a8


	//----- nvinfo : EIATTR_FRAME_SIZE
	.align		4
.L_135:
        /*01d4*/ 	.byte	0x04, 0x11
        /*01d6*/ 	.short	(.L_137 - .L_136)
	.align		4
.L_136:
        /*01d8*/ 	.word	index@(_ZN7cutlass13device_kernelIN5flash11enable_sm90INS1_16FlashAttnFwdSm90INS1_25CollectiveMainloopFwdSm90ILi2EN4cute5tupleIJNS5_1CILi1EEES8_S8_EEENS6_IJNS7_ILi128EEENS7_ILi224EEESA_EEELi128ENS_12float_e4m3_tEfNS_4arch4Sm90ELb1ELb0ELb1ELb1ELb0ELb0ELb0ELb1ELb1ELb1ELb0ELb0EEENS1_21CollectiveEpilogueFwdINS6_IJSA_SA_SB_EEES9_NS_10bfloat16_tESF_Li256ELb1ELb1ELb0ELb1EEENS1_36VarlenDynamicPersistentTileSchedulerILi128ELi224ELi256ELi128ELb0ELb1ELb1ELb1ELb1ELb1EEEEEEEEEvNT_6ParamsE)
        /*01dc*/ 	.word	0x00000038


	//----- nvinfo : EIATTR_REGCOUNT
	.align		4
.L_137:
        /*01e0*/ 	.byte	0x04, 0x2f
        /*01e2*/ 	.short	(.L_139 - .L_138)
	.align		4
.L_138:
        /*01e4*/ 	.word	index@(_ZN7cutlass13device_kernelIN5flash11enable_sm90INS1_16FlashAttnFwdSm90INS1_25CollectiveMainloopFwdSm90ILi2EN4cute5tupleIJNS5_1CILi1EEES8_S8_EEENS6_IJNS7_ILi128EEENS7_ILi224EEESA_EEELi128ENS_12float_e4m3_tEfNS_4arch4Sm90ELb1ELb0ELb1ELb0ELb0ELb0ELb0ELb1ELb1ELb1ELb0ELb0EEENS1_21CollectiveEpilogueFwdINS6_IJSA_SA_SB_EEES9_NS_10bfloat16_tESF_Li256ELb0ELb1ELb0ELb1EEENS1_30DynamicPersistentTileSchedulerILi256ELi128ELb0ELb1ELb1EEEEEEEEEvNT_6ParamsE)
        /*01e8*/ 	.word	0x000000a8


	//----- nvinfo : EIATTR_FRAME_SIZE
	.align		4
.L_139:
        /*01ec*/ 	.byte	0x04, 0x11
        /*01ee*/ 	.short	(.L_141 - .L_140)
	.align		4
.L_140:
        /*01f0*/ 	.word	index@(_ZN7cutlass13device_kernelIN5flash11enable_sm90INS1_16FlashAttnFwdSm90INS1_25CollectiveMainloopFwdSm90ILi2EN4cute5tupleIJNS5_1CILi1EEES8_S8_EEENS6_IJNS7_ILi128EEENS7_ILi224EEESA_EEELi128ENS_12float_e4m3_tEfNS_4arch4Sm90ELb1ELb0ELb1ELb0ELb0ELb0ELb0ELb1ELb1ELb1ELb0ELb0EEENS1_21CollectiveEpilogueFwdINS6_IJSA_SA_SB_EEES9_NS_10bfloat16_tESF_Li256ELb0ELb1ELb0ELb1EEENS1_30DynamicPersistentTileSchedulerILi256ELi128ELb0ELb1ELb1EEEEEEEEEvNT_6ParamsE)
        /*01f4*/ 	.word	0x00000028


	//----- nvinfo : EIATTR_REGCOUNT
	.align		4
.L_141:
        /*01f8*/ 	.byte	0x04, 0x2f
        /*01fa*/ 	.short	(.L_143 - .L_142)
	.align		4
.L_142:
        /*01fc*/ 	.word	index@(_ZN7cutlass13device_kernelIN5flash11enable_sm90INS1_16FlashAttnFwdSm90INS1_25CollectiveMainloopFwdSm90ILi2EN4cute5tupleIJNS5_1CILi1EEES8_S8_EEENS6_IJNS7_ILi128EEENS7_ILi192EEESA_EEELi128ENS_12float_e4m3_tEfNS_4arch4Sm90ELb0ELb1ELb1ELb1ELb0ELb1ELb0ELb1ELb1ELb1ELb0ELb0EEENS1_21CollectiveEpilogueFwdINS6_IJSA_SA_SB_EEES9_NS_10bfloat16_tESF_Li256ELb1ELb1ELb0ELb1EEENS1_36VarlenDynamicPersistentTileSchedulerILi128ELi192ELi256ELi128ELb0ELb1ELb1ELb1ELb0ELb1EEEEEEEEEvNT_6ParamsE)
        /*0200*/ 	.word	0x000000a8


	//----- nvinfo : EIATTR_FRAME_SIZE
	.align		4
.L_143:
        /*0204*/ 	.byte	0x04, 0x11
        /*0206*/ 	.short	(.L_145 - .L_144)
	.align		4
.L_144:
        /*0208*/ 	.word	index@(_ZN7cutlass13device_kernelIN5flash11enable_sm90INS1_16FlashAttnFwdSm90INS1_25CollectiveMainloopFwdSm90ILi2EN4cute5tupleIJNS5_1CILi1EEES8_S8_EEENS6_IJNS7_ILi128EEENS7_ILi192EEESA_EEELi128ENS_12float_e4m3_tEfNS_4arch4Sm90ELb0ELb1ELb1ELb1ELb0ELb1ELb0ELb1ELb1ELb1ELb0ELb0EEENS1_21CollectiveEpilogueFwdINS6_IJSA_SA_SB_EEES9_NS_10bfloat16_tESF_Li256ELb1ELb1ELb0ELb1EEENS1_36VarlenDynamicPersistentTileSchedulerILi128ELi192ELi256ELi128ELb0ELb1ELb1ELb1ELb0ELb1EEEEEEEEEvNT_6ParamsE)
        /*020c*/ 	.word	0x00000070


	//----- nvinfo : EIATTR_REGCOUNT
	.align		4
.L_145:
        /*0210*/ 	.byte	0x04, 0x2f
        /*0212*/ 	.short	(.L_147 - .L_146)
	.align		4
.L_146:
        /*0214*/ 	.word	index@(_ZN7cutlass13device_kernelIN5flash11enable_sm90INS1_16FlashAttnFwdSm90INS1_25CollectiveMainloopFwdSm90ILi2EN4cute5tupleIJNS5_1CILi1EEES8_S8_EEENS6_IJNS7_ILi128EEENS7_ILi192EEESA_EEELi128ENS_12float_e4m3_tEfNS_4arch4Sm90ELb0ELb1ELb1ELb1ELb0ELb0ELb0ELb1ELb1ELb1ELb0ELb0EEENS1_21CollectiveEpilogueFwdINS6_IJSA_SA_SB_EEES9_NS_10bfloat16_tESF_Li256ELb1ELb1ELb0ELb1EEENS1_36VarlenDynamicPersistentTileSchedulerILi128ELi192ELi256ELi128ELb0ELb1ELb1ELb1ELb0ELb1EEEEEEEEEvNT_6ParamsE)
        /*0218*/ 	.word	0x000000a8


	//----- nvinfo : EIATTR_FRAME_SIZE
	.align		4
.L_147:
        /*021c*/ 	.byte	0x04, 0x11
        /*021e*/ 	.short	(.L_149 - .L_148)
	.align		4
.L_148:
        /*0220*/ 	.word	index@(_ZN7cutlass13device_kernelIN5flash11enable_sm90INS1_16FlashAttnFwdSm90INS1_25CollectiveMainloopFwdSm90ILi2EN4cute5tupleIJNS5_1CILi1EEES8_S8_EEENS6_IJNS7_ILi128EEENS7_ILi192EEESA_EEELi128ENS_12float_e4m3_tEfNS_4arch4Sm90ELb0ELb1ELb1ELb1ELb0ELb0ELb0ELb1ELb1ELb1ELb0ELb0EEENS1_21CollectiveEpilogueFwdINS6_IJSA_SA_SB_EEES9_NS_10bfloat16_tESF_Li256ELb1ELb1ELb0ELb1EEENS1_36VarlenDynamicPersistentTileSchedulerILi128ELi192ELi256ELi128ELb0ELb1ELb1ELb1ELb0ELb1EEEEEEEEEvNT_6ParamsE)
        /*0224*/ 	.word	0x00000040


	//----- nvinfo : EIATTR_REGCOUNT
	.align		4
.L_149:
        /*0228*/ 	.byte	0x04, 0x2f
        /*022a*/ 	.short	(.L_151 - .L_150)
	.align		4
.L_150:
        /*022c*/ 	.word	index@(_ZN7cutlass13device_kernelIN5flash11enable_sm90INS1_16FlashAttnFwdSm90INS1_25CollectiveMainloopFwdSm90ILi2EN4cute5tupleIJNS5_1CILi1EEES8_S8_EEENS6_IJNS7_ILi128EEENS7_ILi192EEESA_EEELi128ENS_12float_e4m3_tEfNS_4arch4Sm90ELb0ELb1ELb1ELb0ELb0ELb0ELb0ELb1ELb1ELb1ELb0ELb0EEENS1_21CollectiveEpilogueFwdINS6_IJSA_SA_SB_EEES9_NS_10bfloat16_tESF_Li256ELb0ELb1ELb0ELb1EEENS1_30DynamicPersistentTileSchedulerILi256ELi128ELb0ELb1ELb1EEEEEEEEEvNT_6ParamsE)
        /*0230*/ 	.word	0x000000a8


	//----- nvinfo : EIATTR_FRAME_SIZE
	.align		4
.L_151:
        /*0234*/ 	.byte	0x04, 0x11
        /*0236*/ 	.short	(.L_153 - .L_152)
	.align		4
.L_152:
        /*0238*/ 	.word	index@(_ZN7cutlass13device_kernelIN5flash11enable_sm90INS1_16FlashAttnFwdSm90INS1_25CollectiveMainloopFwdSm90ILi2EN4cute5tupleIJNS5_1CILi1EEES8_S8_EEENS6_IJNS7_ILi128EEENS7_ILi192EEESA_EEELi128ENS_12float_e4m3_tEfNS_4arch4Sm90ELb0ELb1ELb1ELb0ELb0ELb0ELb0ELb1ELb1ELb1ELb0ELb0EEENS1_21CollectiveEpilogueFwdINS6_IJSA_SA_SB_EEES9_NS_10bfloat16_tESF_Li256ELb0ELb1ELb0ELb1EEENS1_30DynamicPersistentTileSchedulerILi256ELi128ELb0ELb1ELb1EEEEEEEEEvNT_6ParamsE)
        /*023c*/ 	.word	0x00000030


	//----- nvinfo : EIATTR_REGCOUNT
	.align		4
.L_153:
        /*0240*/ 	.byte	0x04, 0x2f
        /*0242*/ 	.short	(.L_155 - .L_154)
	.align		4
.L_154:
        /*0244*/ 	.word	index@(_ZN7cutlass13device_kernelIN5flash11enable_sm90INS1_16FlashAttnFwdSm90INS1_25CollectiveMainloopFwdSm90ILi2EN4cute5tupleIJNS5_1CILi1EEES8_S8_EEENS6_IJNS7_ILi128EEENS7_ILi224EEESA_EEELi128ENS_12float_e4m3_tEfNS_4arch4Sm90ELb0ELb0ELb1ELb1ELb0ELb1ELb0ELb1ELb1ELb1ELb0ELb0EEENS1_21CollectiveEpilogueFwdINS6_IJSA_SA_SB_EEES9_NS_10bfloat16_tESF_Li256ELb1ELb1ELb0ELb1EEENS1_36VarlenDynamicPersistentTileSchedulerILi128ELi224ELi256ELi128ELb0ELb1ELb1ELb0ELb1ELb1EEEEEEEEEvNT_6ParamsE)
        /*0248*/ 	.word	0x000000a8


	//----- nvinfo : EIATTR_FRAME_SIZE
	.align		4
.L_155:
        /*024c*/ 	.byte	0x04, 0x11
        /*024e*/ 	.short	(.L_157 - .L_156)
	.align		4
.L_156:
        /*0250*/ 	.word	index@(_ZN7cutlass13device_kernelIN5flash11enable_sm90INS1_16FlashAttnFwdSm90INS1_25CollectiveMainloopFwdSm90ILi2EN4cute5tupleIJNS5_1CILi1EEES8_S8_EEENS6_IJNS7_ILi128EEENS7_ILi224EEESA_EEELi128ENS_12float_e4m3_tEfNS_4arch4Sm90ELb0ELb0ELb1ELb1ELb0ELb1ELb0ELb1ELb1ELb1ELb0ELb0EEENS1_21CollectiveEpilogueFwdINS6_IJSA_SA_SB_EEES9_NS_10bfloat16_tESF_Li256ELb1ELb1ELb0ELb1EEENS1_36VarlenDynamicPersistentTileSchedulerILi128ELi224ELi256ELi128ELb0ELb1ELb1ELb0ELb1ELb1EEEEEEEEEvNT_6ParamsE)
        /*0254*/ 	.word	0x00000108


	//----- nvinfo : EIATTR_REGCOUNT
	.align		4
.L_157:
        /*0258*/ 	.byte	0x04, 0x2f
        /*025a*/ 	.short	(.L_159 - .L_158)
	.align		4
.L_158:
        /*025c*/ 	.word	index@(_ZN7cutlass13device_kernelIN5flash11enable_sm90INS1_16FlashAttnFwdSm90INS1_25CollectiveMainloopFwdSm90ILi2EN4cute5tupleIJNS5_1CILi1EEES8_S8_EEENS6_IJNS7_ILi128EEENS7_ILi224EEESA_EEELi128ENS_12float_e4m3_tEfNS_4arch4Sm90ELb0ELb0ELb1ELb1ELb0ELb0ELb0ELb1ELb1ELb1ELb0ELb0EEENS1_21CollectiveEpilogueFwdINS6_IJSA_SA_SB_EEES9_NS_10bfloat16_tESF_Li256ELb1ELb1ELb0ELb1EEENS1_36VarlenDynamicPersistentTileSchedulerILi128ELi224ELi256ELi128ELb0ELb1ELb1ELb0ELb1ELb1EEEEEEEEEvNT_6ParamsE)
        /*0260*/ 	.word	0x000000a8


	//----- nvinfo : EIATTR_FRAME_SIZE
	.align		4
.L_159:
        /*0264*/ 	.byte	0x04, 0x11
        /*0266*/ 	.short	(.L_161 - .L_160)
	.align		4
.L_160:
        /*0268*/ 	.word	index@(_ZN7cutlass13device_kernelIN5flash11enable_sm90INS1_16FlashAttnFwdSm90INS1_25CollectiveMainloopFwdSm90ILi2EN4cute5tupleIJNS5_1CILi1EEES8_S8_EEENS6_IJNS7_ILi128EEENS7_ILi224EEESA_EEELi128ENS_12float_e4m3_tEfNS_4arch4Sm90ELb0ELb0ELb1ELb1ELb0ELb0ELb0ELb1ELb1ELb1ELb0ELb0EEENS1_21CollectiveEpilogueFwdINS6_IJSA_SA_SB_EEES9_NS_10bfloat16_tESF_Li256ELb1ELb1ELb0ELb1EEENS1_36VarlenDynamicPersistentTileSchedulerILi128ELi224ELi256ELi128ELb0ELb1ELb1ELb0ELb1ELb1EEEEEEEEEvNT_6ParamsE)
        /*026c*/ 	.word	0x00000030


	//----- nvinfo : EIATTR_REGCOUNT
	.align		4
.L_161:
        /*0270*/ 	.byte	0x04, 0x2f
        /*0272*/ 	.short	(.L_163 - .L_162)
	.align		4
.L_162:
        /*0274*/ 	.word	index@(_ZN7cutlass13device_kernelIN5flash11enable_sm90INS1_16FlashAttnFwdSm90INS1_25CollectiveMainloopFwdSm90ILi2EN4cute5tupleIJNS5_1CILi1EEES8_S8_EEENS6_IJNS7_ILi128EEENS7_ILi224EEESA_EEELi128ENS_12float_e4m3_tEfNS_4arch4Sm90ELb0ELb0ELb1ELb0ELb0ELb0ELb0ELb1ELb1ELb1ELb0ELb0EEENS1_21CollectiveEpilogueFwdINS6_IJSA_SA_SB_EEES9_NS_10bfloat16_tESF_Li256ELb0ELb1ELb0ELb1EEENS1_29StaticPersistentTileSchedulerILb0EEEEEEEEEvNT_6ParamsE)
        /*0278*/ 	.word	0x000000a8


	//----- nvinfo : EIATTR_FRAME_SIZE
	.align		4
.L_163:
        /*027c*/ 	.byte	0x04, 0x11
        /*027e*/ 	.short	(.L_165 - .L_164)
	.align		4
.L_164:
        /*0280*/ 	.word	index@(_ZN7cutlass13device_kernelIN5flash11enable_sm90INS1_16FlashAttnFwdSm90INS1_25CollectiveMainloopFwdSm90ILi2EN4cute5tupleIJNS5_1CILi1EEES8_S8_EEENS6_IJNS7_ILi128EEENS7_ILi224EEESA_EEELi128ENS_12float_e4m3_tEfNS_4arch4Sm90ELb0ELb0ELb1ELb0ELb0ELb0ELb0ELb1ELb1ELb1ELb0ELb0EEENS1_21CollectiveEpilogueFwdINS6_IJSA_SA_SB_EEES9_NS_10bfloat16_tESF_Li256ELb0ELb1ELb0ELb1EEENS1_29StaticPersistentTileSchedulerILb0EEEEEEEEEvNT_6ParamsE)
        /*0284*/ 	.word	0x00000020


	//----- nvinfo : EIATTR_REGCOUNT
	.align		4
.L_165:
        /*0288*/ 	.byte	0x04, 0x2f
        /*028a*/ 	.short	(.L_167 - .L_166)
	.align		4
.L_166:
        /*028c*/ 	.word	index@(_ZN7cutlass13device_kernelIN5flash11enable_sm90INS1_16FlashAttnFwdSm90INS1_25CollectiveMainloopFwdSm90ILi2EN4cute5tupleIJNS5_1CILi1EEES8_S8_EEENS6_IJNS7_ILi128EEENS7_ILi160EEENS7_ILi192EEEEEELi192ENS_12float_e4m3_tEfNS_4arch4Sm90ELb1ELb0ELb1ELb1ELb0ELb1ELb0ELb1ELb1ELb1ELb0ELb0EEENS1_21CollectiveEpilogueFwdINS6_IJSA_SC_SB_EEES9_NS_10bfloat16_tESG_Li256ELb1ELb1ELb0ELb1EEENS1_36VarlenDynamicPersistentTileSchedulerILi128ELi160ELi256ELi128ELb0ELb1ELb1ELb1ELb1ELb1EEEEEEEEEvNT_6ParamsE)
        /*0290*/ 	.word	0x000000a8


	//----- nvinfo : EIATTR_FRAME_SIZE
	.align		4
.L_167:
        /*0294*/ 	.byte	0x04, 0x11
        /*0296*/ 	.short	(.L_169 - .L_168)
	.align		4
.L_168:
        /*0298*/ 	.word	index@(_ZN7cutlass13device_kernelIN5flash11enable_sm90INS1_16FlashAttnFwdSm90INS1_25CollectiveMainloopFwdSm90ILi2EN4cute5tupleIJNS5_1CILi1EEES8_S8_EEENS6_IJNS7_ILi128EEENS7_ILi160EEENS7_ILi192EEEEEELi192ENS_12float_e4m3_tEfNS_4arch4Sm90ELb1ELb0ELb1ELb1ELb0ELb1ELb0ELb1ELb1ELb1ELb0ELb0EEENS1_21CollectiveEpilogueFwdINS6_IJSA_SC_SB_EEES9_NS_10bfloat16_tESG_Li256ELb1ELb1ELb0ELb1EEENS1_36VarlenDynamicPersistentTileSchedulerILi128ELi160ELi256ELi128ELb0ELb1ELb1ELb1ELb1ELb1EEEEEEEEEvNT_6ParamsE)
        /*029c*/ 	.word	0x00000088


	//----- nvinfo : EIATTR_REGCOUNT
	.align		4
.L_169:
        /*02a0*/ 	.byte	0x04, 0x2f
        /*02a2*/ 	.short	(.L_171 - .L_170)
	.align		4
.L_170:
        /*02a4*/ 	.word	index@(_ZN7cutlass13device_kernelIN5flash11enable_sm90INS1_16FlashAttnFwdSm90INS1_25CollectiveMainloopFwdSm90ILi2EN4cute5tupleIJNS5_1CILi1EEES8_S8_EEENS6_IJNS7_ILi128EEENS7_ILi160EEENS7_ILi192EEEEEELi192ENS_12float_e4m3_tEfNS_4arch4Sm90ELb1ELb0ELb1ELb1ELb0ELb0ELb0ELb1ELb1ELb1ELb0ELb0EEENS1_21CollectiveEpilogueFwdINS6_IJSA_SC_SB_EEES9_NS_10bfloat16_tESG_Li256ELb1ELb1ELb0ELb1EEENS1_36VarlenDynamicPersistentTileSchedulerILi128ELi160ELi256ELi128ELb0ELb1ELb1ELb1ELb1ELb1EEEEEEEEEvNT_6ParamsE)
        /*02a8*/ 	.word	0x000000a8


	//----- nvinfo : EIATTR_FRAME_SIZE
	.align		4
.L_171:
        /*02ac*/ 	.byte	0x04, 0x11
        /*02ae*/ 	.short	(.L_173 - .L_172)
	.align		4
.L_172:
        /*02b0*/ 	.word	index@(_ZN7cutlass13device_kernelIN5flash11enable_sm90INS1_16FlashAttnFwdSm90INS1_25CollectiveMainloopFwdSm90ILi2EN4cute5tupleIJNS5_1CILi1EEES8_S8_EEENS6_IJNS7_ILi128EEENS7_ILi160EEENS7_ILi192EEEEEELi192ENS_12float_e4m3_tEfNS_4arch4Sm90ELb1ELb0ELb1ELb1ELb0ELb0ELb0ELb1ELb1ELb1ELb0ELb0EEENS1_21CollectiveEpilogueFwdINS6_IJSA_SC_SB_EEES9_NS_10bfloat16_tESG_Li256ELb1ELb1ELb0ELb1EEENS1_36VarlenDynamicPersistentTileSchedulerILi128ELi160ELi256ELi128ELb0ELb1ELb1ELb1ELb1ELb1EEEEEEEEEvNT_6ParamsE)
        /*02b4*/ 	.word	0x00000040


	//----- nvinfo : EIATTR_REGCOUNT
	.align		4
.L_173:
        /*02b8*/ 	.byte	0x04, 0x2f
        /*02ba*/ 	.short	(.L_175 - .L_174)
	.align		4
.L_174:
        /*02bc*/ 	.word	index@(_ZN7cutlass13device_kernelIN5flash11enable_sm90INS1_16FlashAttnFwdSm90INS1_25CollectiveMainloopFwdSm90ILi2EN4cute5tupleIJNS5_1CILi1EEES8_S8_EEENS6_IJNS7_ILi128EEENS7_ILi160EEENS7_ILi192EEEEEELi192ENS_12float_e4m3_tEfNS_4arch4Sm90ELb1ELb0ELb1ELb0ELb0ELb0ELb0ELb1ELb1ELb1ELb0ELb0EEENS1_21CollectiveEpilogueFwdINS6_IJSA_SC_SB_EEES9_NS_10bfloat16_tESG_Li256ELb0ELb1ELb0ELb1EEENS1_30DynamicPersistentTileSchedulerILi256ELi128ELb0ELb1ELb1EEEEEEEEEvNT_6ParamsE)
        /*02c0*/ 	.word	0x000000a8


	//----- nvinfo : EIATTR_FRAME_SIZE
	.align		4
.L_175:
        /*02c4*/ 	.byte	0x04, 0x11
        /*02c6*/ 	.short	(.L_177 - .L_176)
	.align		4
.L_176:
        /*02c8*/ 	.word	index@(_ZN7cutlass13device_kernelIN5flash11enable_sm90INS1_16FlashAttnFwdSm90INS1_25CollectiveMainloopFwdSm90ILi2EN4cute5tupleIJNS5_1CILi1EEES8_S8_EEENS6_IJNS7_ILi128EEENS7_ILi160EEENS7_ILi192EEEEEELi192ENS_12float_e4m3_tEfNS_4arch4Sm90ELb1ELb0ELb1ELb0ELb0ELb0ELb0ELb1ELb1ELb1ELb0ELb0EEENS1_21CollectiveEpilogueFwdINS6_IJSA_SC_SB_EEES9_NS_10bfloat16_tESG_Li256ELb0ELb1ELb0ELb1EEENS1_30DynamicPersistentTileSchedulerILi256ELi128ELb0ELb1ELb1EEEEEEEEEvNT_6ParamsE)
        /*02cc*/ 	.word	0x00000028


	//----- nvinfo : EIATTR_REGCOUNT
	.align		4
.L_177:
        /*02d0*/ 	.byte	0x04, 0x2f
        /*02d2*/ 	.short	(.L_179 - .L_178)
	.align		4
.L_178:
        /*02d4*/ 	.word	index@(_ZN7cutlass13device_kernelIN5flash11enable_sm90INS1_16FlashAttnFwdSm90INS1_25CollectiveMainloopFwdSm90ILi2EN4cute5tupleIJNS5_1CILi1EEES8_S8_EEENS6_IJNS7_ILi128EEESA_NS7_ILi192EEEEEELi192ENS_12float_e4m3_tEfNS_4arch4Sm90ELb0ELb1ELb1ELb1ELb0ELb1ELb0ELb1ELb1ELb1ELb0ELb0EEENS1_21CollectiveEpilogueFwdINS6_IJSA_SB_SA_EEES9_NS_10bfloat16_tESF_Li256ELb1ELb1ELb0ELb1EEENS1_36VarlenDynamicPersistentTileSchedulerILi128ELi128ELi256ELi128ELb0ELb1ELb1ELb1ELb0ELb1EEEEEEEEEvNT_6ParamsE)
        /*02d8*/ 	.word	0x000000a8


	//----- nvinfo : EIATTR_FRAME_SIZE
	.align		4
.L_179:
        /*02dc*/ 	.byte	0x04, 0x11
        /*02de*/ 	.short	(.L_181 - .L_180)
	.align		4
.L_180:
        /*02e0*/ 	.word	index@(_ZN7cutlass13device_kernelIN5flash11enable_sm90INS1_16FlashAttnFwdSm90INS1_25CollectiveMainloopFwdSm90ILi2EN4cute5tupleIJNS5_1CILi1EEES8_S8_EEENS6_IJNS7_ILi128EEESA_NS7_ILi192EEEEEELi192ENS_12float_e4m3_tEfNS_4arch4Sm90ELb0ELb1ELb1ELb1ELb0ELb1ELb0ELb1ELb1ELb1ELb0ELb0EEENS1_21CollectiveEpilogueFwdINS6_IJSA_SB_SA_EEES9_NS_10bfloat16_tESF_Li256ELb1ELb1ELb0ELb1EEENS1_36VarlenDynamicPersistentTileSchedulerILi128ELi128ELi256ELi128ELb0ELb1ELb1ELb1ELb0ELb1EEEEEEEEEvNT_6ParamsE)
        /*02e4*/ 	.word	0x00000080


	//----- nvinfo : EIATTR_REGCOUNT
	.align		4
.L_181:
        /*02e8*/ 	.byte	0x04, 0x2f
        /*02ea*/ 	.short	(.L_183 - .L_182)
	.align		4
.L_182:
        /*02ec*/ 	.word	index@(_ZN7cutlass13device_kernelIN5flash11enable_sm90INS1_16FlashAttnFwdSm90INS1_25CollectiveMainloopFwdSm90ILi2EN4cute5tupleIJNS5_1CILi1EEES8_S8_EEENS6_IJNS7_ILi128EEESA_NS7_ILi192EEEEEELi192ENS_12float_e4m3_tEfNS_4arch4Sm90ELb0ELb1ELb1ELb1ELb0ELb0ELb0ELb1ELb1ELb1ELb0ELb0EEENS1_21CollectiveEpilogueFwdINS6_IJSA_SB_SA_EEES9_NS_10bfloat16_tESF_Li256ELb1ELb1ELb0ELb1EEENS1_36VarlenDynamicPersistentTileSchedulerILi128ELi128ELi256ELi128ELb0ELb1ELb1ELb1ELb0ELb1EEEEEEEEEvNT_6ParamsE)
        /*02f0*/ 	.word	0x000000a8


	//----- nvinfo : EIATTR_FRAME_SIZE
	.align		4
.L_183:
        /*02f4*/ 	.byte	0x04, 0x11
        /*02f6*/ 	.short	(.L_185 - .L_184)
	.align		4
.L_184:
        /*02f8*/ 	.word	index@(_ZN7cutlass13device_kernelIN5flash11enable_sm90INS1_16FlashAttnFwdSm90INS1_25CollectiveMainloopFwdSm90ILi2EN4cute5tupleIJNS5_1CILi1EEES8_S8_EEENS6_IJNS7_ILi128EEESA_NS7_ILi192EEEEEELi192ENS_12float_e4m3_tEfNS_4arch4Sm90ELb0ELb1ELb1ELb1ELb0ELb0ELb0ELb1ELb1ELb1ELb0ELb0EEENS1_21CollectiveEpilogueFwdINS6_IJSA_SB_SA_EEES9_NS_10bfloat16_tESF_Li256ELb1ELb1ELb0ELb1EEENS1_36VarlenDynamicPersistentTileSchedulerILi128ELi128ELi256ELi128ELb0ELb1ELb1ELb1ELb0ELb1EEEEEEEEEvNT_6ParamsE)
        /*02fc*/ 	.word	0x00000040


	//----- nvinfo : EIATTR_REGCOUNT
	.align		4
.L_185:
        /*0300*/ 	.byte	0x04, 0x2f
        /*0302*/ 	.short	(.L_187 - .L_186)
	.align		4
.L_186:
        /*0304*/ 	.word	index@(_ZN7cutlass13device_kernelIN5flash11enable_sm90INS1_16FlashAttnFwdSm90INS1_25CollectiveMainloopFwdSm90ILi2EN4cute5tupleIJNS5_1CILi1EEES8_S8_EEENS6_IJNS7_ILi128EEESA_NS7_ILi192EEEEEELi192ENS_12float_e4m3_tEfNS_4arch4Sm90ELb0ELb1ELb1ELb0ELb0ELb0ELb0ELb1ELb1ELb1ELb0ELb0EEENS1_21CollectiveEpilogueFwdINS6_IJSA_SB_SA_EEES9_NS_10bfloat16_tESF_Li256ELb0ELb1ELb0ELb1EEENS1_30DynamicPersistentTileSchedulerILi256ELi128ELb0ELb1ELb1EEEEEEEEEvNT_6ParamsE)
        /*0308*/ 	.word	0x000000a8


	//----- nvinfo : EIATTR_FRAME_SIZE
	.align		4
.L_187:
        /*030c*/ 	.byte	0x04, 0x11
        /*030e*/ 	.short	(.L_189 - .L_188)
	.align		4
.L_188:
        /*0310*/ 	.word	index@(_ZN7cutlass13device_kernelIN5flash11enable_sm90INS1_16FlashAttnFwdSm90INS1_25CollectiveMainloopFwdSm90ILi2EN4cute5tupleIJNS5_1CILi1EEES8_S8_EEENS6_IJNS7_ILi128EEESA_NS7_ILi192EEEEEELi192ENS_12float_e4m3_tEfNS_4arch4Sm90ELb0ELb1ELb1ELb0ELb0ELb0ELb0ELb1ELb1ELb1ELb0ELb0EEENS1_21CollectiveEpilogueFwdINS6_IJSA_SB_SA_EEES9_NS_10bfloat16_tESF_Li256ELb0ELb1ELb0ELb1EEENS1_30DynamicPersistentTileSchedulerILi256ELi128ELb0ELb1ELb1EEEEEEEEEvNT_6ParamsE)
        /*0314*/ 	.word	0x00000030


	//----- nvinfo : EIATTR_REGCOUNT
	.align		4
.L_189:
        /*0318*/ 	.byte	0x04, 0x2f
        /*031a*/ 	.short	(.L_191 - .L_190)
	.align		4
.L_190:
        /*031c*/ 	.word	index@(_ZN7cutlass13device_kernelIN5flash11enable_sm90INS1_16FlashAttnFwdSm90INS1_25CollectiveMainloopFwdSm90ILi2EN4cute5tupleIJNS5_1CILi1EEES8_S8_EEENS6_IJNS7_ILi128EEENS7_ILi160EEENS7_ILi192EEEEEELi192ENS_12float_e4m3_tEfNS_4arch4Sm90ELb0ELb0ELb1ELb1ELb0ELb1ELb0ELb1ELb1ELb1ELb0ELb0EEENS1_21CollectiveEpilogueFwdINS6_IJSA_SC_SB_EEES9_NS_10bfloat16_tESG_Li256ELb1ELb1ELb0ELb1EEENS1_36VarlenDynamicPersistentTileSchedulerILi128ELi160ELi256ELi128ELb0ELb1ELb1ELb0ELb1ELb1EEEEEEEEEvNT_6ParamsE)
        /*0320*/ 	.word	0x000000a8


	//----- nvinfo : EIATTR_FRAME_SIZE
	.align		4
.L_191:
        /*0324*/ 	.byte	0x04, 0x11
        /*0326*/ 	.short	(.L_193 - .L_192)
	.align		4
.L_192:
        /*0328*/ 	.word	index@(_ZN7cutlass13device_kernelIN5flash11enable_sm90INS1_16FlashAttnFwdSm90INS1_25CollectiveMainloopFwdSm90ILi2EN4cute5tupleIJNS5_1CILi1EEES8_S8_EEENS6_IJNS7_ILi128EEENS7_ILi160EEENS7_ILi192EEEEEELi192ENS_12float_e4m3_tEfNS_4arch4Sm90ELb0ELb0ELb1ELb1ELb0ELb1ELb0ELb1ELb1ELb1ELb0ELb0EEENS1_21CollectiveEpilogueFwdINS6_IJSA_SC_SB_EEES9_NS_10bfloat16_tESG_Li256ELb1ELb1ELb0ELb1EEENS1_36VarlenDynamicPersistentTileSchedulerILi128ELi160ELi256ELi128ELb0ELb1ELb1ELb0ELb1ELb1EEEEEEEEEvNT_6ParamsE)
        /*032c*/ 	.word	0x00000098


	//----- nvinfo : EIATTR_REGCOUNT
	.align		4
.L_193:
        /*0330*/ 	.byte	0x04, 0x2f
        /*0332*/ 	.short	(.L_195 - .L_194)
	.align		4
.L_194:
        /*0334*/ 	.word	index@(_ZN7cutlass13device_kernelIN5flash11enable_sm90INS1_16FlashAttnFwdSm90INS1_25CollectiveMainloopFwdSm90ILi2EN4cute5tupleIJNS5_1CILi1EEES8_S8_EEENS6_IJNS7_ILi128EEENS7_ILi160EEENS7_ILi192EEEEEELi192ENS_12float_e4m3_tEfNS_4arch4Sm90ELb0ELb0ELb1ELb1ELb0ELb0ELb0ELb1ELb1ELb1ELb0ELb0EEENS1_21CollectiveEpilogueFwdINS6_IJSA_SC_SB_EEES9_NS_10bfloat16_tESG_Li256ELb1ELb1ELb0ELb1EEENS1_36VarlenDynamicPersistentTileSchedulerILi128ELi160ELi256ELi128ELb0ELb1ELb1ELb0ELb1ELb1EEEEEEEEEvNT_6ParamsE)
        /*0338*/ 	.word	0x000000a8


	//----- nvinfo : EIATTR_FRAME_SIZE
	.align		4
.L_195:
        /*033c*/ 	.byte	0x04, 0x11
        /*033e*/ 	.short	(.L_197 - .L_196)
	.align		4
.L_196:
        /*0340*/ 	.word	index@(_ZN7cutlass13device_kernelIN5flash11enable_sm90INS1_16FlashAttnFwdSm90INS1_25CollectiveMainloopFwdSm90ILi2EN4cute5tupleIJNS5_1CILi1EEES8_S8_EEENS6_IJNS7_ILi128EEENS7_ILi160EEENS7_ILi192EEEEEELi192ENS_12float_e4m3_tEfNS_4arch4Sm90ELb0ELb0ELb1ELb1ELb0ELb0ELb0ELb1ELb1ELb1ELb0ELb0EEENS1_21CollectiveEpilogueFwdINS6_IJSA_SC_SB_EEES9_NS_10bfloat16_tESG_Li256ELb1ELb1ELb0ELb1EEENS1_36VarlenDynamicPersistentTileSchedulerILi128ELi160ELi256ELi128ELb0ELb1ELb1ELb0ELb1ELb1EEEEEEEEEvNT_6ParamsE)
        /*0344*/ 	.word	0x00000030


	//----- nvinfo : EIATTR_REGCOUNT
	.align		4
.L_197:
        /*0348*/ 	.byte	0x04, 0x2f
        /*034a*/ 	.short	(.L_199 - .L_198)
	.align		4
.L_198:
        /*034c*/ 	.word	index@(_ZN7cutlass13device_kernelIN5flash11enable_sm90INS1_16FlashAttnFwdSm90INS1_25CollectiveMainloopFwdSm90ILi2EN4cute5tupleIJNS5_1CILi2EEENS7_ILi1EEES9_EEENS6_IJNS7_ILi128EEENS7_ILi160EEENS7_ILi192EEEEEELi192ENS_12float_e4m3_tEfNS_4arch4Sm90ELb0ELb0ELb1ELb0ELb0ELb0ELb0ELb1ELb1ELb1ELb0ELb0EEENS1_21CollectiveEpilogueFwdINS6_IJSB_SD_SC_EEESA_NS_10bfloat16_tESH_Li256ELb0ELb1ELb0ELb1EEENS1_29StaticPersistentTileSchedulerILb0EEEEEEEEEvNT_6ParamsE)
        /*0350*/ 	.word	0x000000a8


	//----- nvinfo : EIATTR_FRAME_SIZE
	.align		4
.L_199:
        /*0354*/ 	.byte	0x04, 0x11
        /*0356*/ 	.short	(.L_201 - .L_200)
	.align		4
.L_200:
        /*0358*/ 	.word	index@(_ZN7cutlass13device_kernelIN5flash11enable_sm90INS1_16FlashAttnFwdSm90INS1_25CollectiveMainloopFwdSm90ILi2EN4cute5tupleIJNS5_1CILi2EEENS7_ILi1EEES9_EEENS6_IJNS7_ILi128EEENS7_ILi160EEENS7_ILi192EEEEEELi192ENS_12float_e4m3_tEfNS_4arch4Sm90ELb0ELb0ELb1ELb0ELb0ELb0ELb0ELb1ELb1ELb1ELb0ELb0EEENS1_21CollectiveEpilogueFwdINS6_IJSB_SD_SC_EEESA_NS_10bfloat16_tESH_Li256ELb0ELb1ELb0ELb1EEENS1_29StaticPersistentTileSchedulerILb0EEEEEEEEEvNT_6ParamsE)
        /*035c*/ 	.word	0x00000020


	//----- nvinfo : EIATTR_REGCOUNT
	.align		4
.L_201:
        /*0360*/ 	.byte	0x04, 0x2f
        /*0362*/ 	.short	(.L_203 - .L_202)
	.align		4
.L_202:
        /*0364*/ 	.word	index@(_ZN7cutlass13device_kernelIN5flash11enable_sm90INS1_16FlashAttnFwdSm90INS1_25CollectiveMainloopFwdSm90ILi2EN4cute5tupleIJNS5_1CILi1EEES8_S8_EEENS6_IJNS7_ILi128EEENS7_ILi160EEENS7_ILi192EEEEEELi192ENS_12float_e4m3_tEfNS_4arch4Sm90ELb0ELb0ELb1ELb0ELb0ELb0ELb0ELb1ELb1ELb1ELb0ELb0EEENS1_21CollectiveEpilogueFwdINS6_IJSA_SC_SB_EEES9_NS_10bfloat16_tESG_Li256ELb0ELb1ELb0ELb1EEENS1_29StaticPersistentTileSchedulerILb0EEEEEEEEEvNT_6ParamsE)
        /*0368*/ 	.word	0x000000a8


	//----- nvinfo : EIATTR_FRAME_SIZE
	.align		4
.L_203:
        /*036c*/ 	.byte	0x04, 0x11
        /*036e*/ 	.short	(.L_205 - .L_204)
	.align		4
.L_204:
        /*0370*/ 	.word	index@(_ZN7cutlass13device_kernelIN5flash11enable_sm90INS1_16FlashAttnFwdSm90INS1_25CollectiveMainloopFwdSm90ILi2EN4cute5tupleIJNS5_1CILi1EEES8_S8_EEENS6_IJNS7_ILi128EEENS7_ILi160EEENS7_ILi192EEEEEELi192ENS_12float_e4m3_tEfNS_4arch4Sm90ELb0ELb0ELb1ELb0ELb0ELb0ELb0ELb1ELb1ELb1ELb0ELb0EEENS1_21CollectiveEpilogueFwdINS6_IJSA_SC_SB_EEES9_NS_10bfloat16_tESG_Li256ELb0ELb1ELb0ELb1EEENS1_29StaticPersistentTileSchedulerILb0EEEEEEEEEvNT_6ParamsE)
        /*0374*/ 	.word	0x00000018


	//----- nvinfo : EIATTR_REGCOUNT
	.align		4
.L_205:
        /*0378*/ 	.byte	0x04, 0x2f
        /*037a*/ 	.short	(.L_207 - .L_206)
	.align		4
.L_206:
        /*037c*/ 	.word	index@(_ZN7cutlass13device_kernelIN5flash11enable_sm90INS1_16FlashAttnFwdSm90INS1_25CollectiveMainloopFwdSm90ILi2EN4cute5tupleIJNS5_1CILi1EEES8_S8_EEENS6_IJNS7_ILi128EEESA_NS7_ILi256EEEEEELi256ENS_12float_e4m3_tEfNS_4arch4Sm90ELb1ELb0ELb1ELb1ELb0ELb1ELb0ELb1ELb1ELb1ELb0ELb0EEENS1_21CollectiveEpilogueFwdINS6_IJSA_SB_SA_EEES9_NS_10bfloat16_tESF_Li256ELb1ELb1ELb0ELb1EEENS1_36VarlenDynamicPersistentTileSchedulerILi128ELi128ELi256ELi128ELb0ELb1ELb1ELb1ELb1ELb1EEEEEEEEEvNT_6ParamsE)
        /*0380*/ 	.word	0x000000a8


	//----- nvinfo : EIATTR_FRAME_SIZE
	.align		4
.L_207:
        /*0384*/ 	.byte	0x04, 0x11
        /*0386*/ 	.short	(.L_209 - .L_208)
	.align		4
.L_208:
        /*0388*/ 	.word	index@(_ZN7cutlass13device_kernelIN5flash11enable_sm90INS1_16FlashAttnFwdSm90INS1_25CollectiveMainloopFwdSm90ILi2EN4cute5tupleIJNS5_1CILi1EEES8_S8_EEENS6_IJNS7_ILi128EEESA_NS7_ILi256EEEEEELi256ENS_12float_e4m3_tEfNS_4arch4Sm90ELb1ELb0ELb1ELb1ELb0ELb1ELb0ELb1ELb1ELb1ELb0ELb0EEENS1_21CollectiveEpilogueFwdINS6_IJSA_SB_SA_EEES9_NS_10bfloat16_tESF_Li256ELb1ELb1ELb0ELb1EEENS1_36VarlenDynamicPersistentTileSchedulerILi128ELi128ELi256ELi128ELb0ELb1ELb1ELb1ELb1ELb1EEEEEEEEEvNT_6ParamsE)
        /*038c*/ 	.word	0x00000088


	//----- nvinfo : EIATTR_REGCOUNT
	.align		4
.L_209:
        /*0390*/ 	.byte	0x04, 0x2f
        /*0392*/ 	.short	(.L_211 - .L_210)
	.align		4
.L_210:
        /*0394*/ 	.word	index@(_ZN7cutlass13device_kernelIN5flash11enable_sm90INS1_16FlashAttnFwdSm90INS1_25CollectiveMainloopFwdSm90ILi2EN4cute5tupleIJNS5_1CILi1EEES8_S8_EEENS6_IJNS7_ILi128EEESA_NS7_ILi256EEEEEELi256ENS_12float_e4m3_tEfNS_4arch4Sm90ELb1ELb0ELb1ELb1ELb0ELb0ELb0ELb1ELb1ELb1ELb0ELb0EEENS1_21CollectiveEpilogueFwdINS6_IJSA_SB_SA_EEES9_NS_10bfloat16_tESF_Li256ELb1ELb1ELb0ELb1EEENS1_36VarlenDynamicPersistentTileSchedulerILi128ELi128ELi256ELi128ELb0ELb1ELb1ELb1ELb1ELb1EEEEEEEEEvNT_6ParamsE)
        /*0398*/ 	.word	0x000000a8


	//----- nvinfo : EIATTR_FRAME_SIZE
	.align		4
.L_211:
        /*039c*/ 	.byte	0x04, 0x11
        /*039e*/ 	.short	(.L_213 - .L_212)
	.align		4
.L_212:
        /*03a0*/ 	.word	index@(_ZN7cutlass13device_kernelIN5flash11enable_sm90INS1_16FlashAttnFwdSm90INS1_25CollectiveMainloopFwdSm90ILi2EN4cute5tupleIJNS5_1CILi1EEES8_S8_EEENS6_IJNS7_ILi128EEESA_NS7_ILi256EEEEEELi256ENS_12float_e4m3_tEfNS_4arch4Sm90ELb1ELb0ELb1ELb1ELb0ELb0ELb0ELb1ELb1ELb1ELb0ELb0EEENS1_21CollectiveEpilogueFwdINS6_IJSA_SB_SA_EEES9_NS_10bfloat16_tESF_Li256ELb1ELb1ELb0ELb1EEENS1_36VarlenDynamicPersistentTileSchedulerILi128ELi128ELi256ELi128ELb0ELb1ELb1ELb1ELb1ELb1EEEEEEEEEvNT_6ParamsE)
        /*03a4*/ 	.word	0x00000048


	//----- nvinfo : EIATTR_REGCOUNT
	.align		4
.L_213:
        /*03a8*/ 	.byte	0x04, 0x2f
        /*03aa*/ 	.short	(.L_215 - .L_214)
	.align		4
.L_214:
        /*03ac*/ 	.word	index@(_ZN7cutlass13device_kernelIN5flash11enable_sm90INS1_16FlashAttnFwdSm90INS1_25CollectiveMainloopFwdSm90ILi2EN4cute5tupleIJNS5_1CILi1EEES8_S8_EEENS6_IJNS7_ILi128EEESA_NS7_ILi256EEEEEELi256ENS_12float_e4m3_tEfNS_4arch4Sm90ELb1ELb0ELb1ELb0ELb0ELb0ELb0ELb1ELb1ELb1ELb0ELb0EEENS1_21CollectiveEpilogueFwdINS6_IJSA_SB_SA_EEES9_NS_10bfloat16_tESF_Li256ELb0ELb1ELb0ELb1EEENS1_30DynamicPersistentTileSchedulerILi256ELi128ELb0ELb1ELb1EEEEEEEEEvNT_6ParamsE)
        /*03b0*/ 	.word	0x000000a8


	//----- nvinfo : EIATTR_FRAME_SIZE
	.align		4
.L_215:
        /*03b4*/ 	.byte	0x04, 0x11
        /*03b6*/ 	.short	(.L_217 - .L_216)
	.align		4
.L_216:
        /*03b8*/ 	.word	index@(_ZN7cutlass13device_kernelIN5flash11enable_sm90INS1_16FlashAttnFwdSm90INS1_25CollectiveMainloopFwdSm90ILi2EN4cute5tupleIJNS5_1CILi1EEES8_S8_EEENS6_IJNS7_ILi128EEESA_NS7_ILi256EEEEEELi256ENS_12float_e4m3_tEfNS_4arch4Sm90ELb1ELb0ELb1ELb0ELb0ELb0ELb0ELb1ELb1ELb1ELb0ELb0EEENS1_21CollectiveEpilogueFwdINS6_IJSA_SB_SA_EEES9_NS_10bfloat16_tESF_Li256ELb0ELb1ELb0ELb1EEENS1_30DynamicPersistentTileSchedulerILi256ELi128ELb0ELb1ELb1EEEEEEEEEvNT_6ParamsE)
        /*03bc*/ 	.word	0x00000038


	//----- nvinfo : EIATTR_REGCOUNT
	.align		4
.L_217:
        /*03c0*/ 	.byte	0x04, 0x2f
        /*03c2*/ 	.short	(.L_219 - .L_218)
	.align		4
.L_218:
        /*03c4*/ 	.word	index@(_ZN7cutlass13device_kernelIN5flash11enable_sm90INS1_16FlashAttnFwdSm90INS1_25CollectiveMainloopFwdSm90ILi2EN4cute5tupleIJNS5_1CILi1EEES8_S8_EEENS6_IJNS7_ILi128EEENS7_ILi64EEENS7_ILi256EEEEEELi256ENS_12float_e4m3_tEfNS_4arch4Sm90ELb0ELb1ELb1ELb1ELb0ELb1ELb0ELb1ELb1ELb1ELb0ELb0EEENS1_21CollectiveEpilogueFwdINS6_IJSA_SC_SB_EEES9_NS_10bfloat16_tESG_Li256ELb1ELb1ELb0ELb1EEENS1_36VarlenDynamicPersistentTileSchedulerILi128ELi64ELi256ELi128ELb0ELb1ELb1ELb1ELb0ELb1EEEEEEEEEvNT_6ParamsE)
        /*03c8*/ 	.word	0x000000a8


	//----- nvinfo : EIATTR_FRAME_SIZE
	.align		4
.L_219:
        /*03cc*/ 	.byte	0x04, 0x11
        /*03ce*/ 	.short	(.L_221 - .L_220)
	.align		4
.L_220:
        /*03d0*/ 	.word	index@(_ZN7cutlass13device_kernelIN5flash11enable_sm90INS1_16FlashAttnFwdSm90INS1_25CollectiveMainloopFwdSm90ILi2EN4cute5tupleIJNS5_1CILi1EEES8_S8_EEENS6_IJNS7_ILi128EEENS7_ILi64EEENS7_ILi256EEEEEELi256ENS_12float_e4m3_tEfNS_4arch4Sm90ELb0ELb1ELb1ELb1ELb0ELb1ELb0ELb1ELb1ELb1ELb0ELb0EEENS1_21CollectiveEpilogueFwdINS6_IJSA_SC_SB_EEES9_NS_10bfloat16_tESG_Li256ELb1ELb1ELb0ELb1EEENS1_36VarlenDynamicPersistentTileSchedulerILi128ELi64ELi256ELi128ELb0ELb1ELb1ELb1ELb0ELb1EEEEEEEEEvNT_6ParamsE)
        /*03d4*/ 	.word	0x00000078


	//----- nvinfo : EIATTR_REGCOUNT
	.align		4
.L_221:
        /*03d8*/ 	.byte	0x04, 0x2f
        /*03da*/ 	.short	(.L_223 - .L_222)
	.align		4
.L_222:
        /*03dc*/ 	.word	index@(_ZN7cutlass13device_kernelIN5flash11enable_sm90INS1_16FlashAttnFwdSm90INS1_25CollectiveMainloopFwdSm90ILi2EN4cute5tupleIJNS5_1CILi1EEES8_S8_EEENS6_IJNS7_ILi128EEENS7_ILi64EEENS7_ILi256EEEEEELi256ENS_12float_e4m3_tEfNS_4arch4Sm90ELb0ELb1ELb1ELb1ELb0ELb0ELb0ELb1ELb1ELb1ELb0ELb0EEENS1_21CollectiveEpilogueFwdINS6_IJSA_SC_SB_EEES9_NS_10bfloat16_tESG_Li256ELb1ELb1ELb0ELb1EEENS1_36VarlenDynamicPersistentTileSchedulerILi128ELi64ELi256ELi128ELb0ELb1ELb1ELb1ELb0ELb1EEEEEEEEEvNT_6ParamsE)
        /*03e0*/ 	.word	0x000000a8


	//----- nvinfo : EIATTR_FRAME_SIZE
	.align		4
.L_223:
        /*03e4*/ 	.byte	0x04, 0x11
        /*03e6*/ 	.short	(.L_225 - .L_224)
	.align		4
.L_224:
        /*03e8*/ 	.word	index@(_ZN7cutlass13device_kernelIN5flash11enable_sm90INS1_16FlashAttnFwdSm90INS1_25CollectiveMainloopFwdSm90ILi2EN4cute5tupleIJNS5_1CILi1EEES8_S8_EEENS6_IJNS7_ILi128EEENS7_ILi64EEENS7_ILi256EEEEEELi256ENS_12float_e4m3_tEfNS_4arch4Sm90ELb0ELb1ELb1ELb1ELb0ELb0ELb0ELb1ELb1ELb1ELb0ELb0EEENS1_21CollectiveEpilogueFwdINS6_IJSA_SC_SB_EEES9_NS_10bfloat16_tESG_Li256ELb1ELb1ELb0ELb1EEENS1_36VarlenDynamicPersistentTileSchedulerILi128ELi64ELi256ELi128ELb0ELb1ELb1ELb1ELb0ELb1EEEEEEEEEvNT_6ParamsE)
        /*03ec*/ 	.word	0x00000040


	//----- nvinfo : EIATTR_REGCOUNT
	.align		4
.L_225:
        /*03f0*/ 	.byte	0x04, 0x2f
        /*03f2*/ 	.short	(.L_227 - .L_226)
	.align		4
.L_226:
        /*03f4*/ 	.word	index@(_ZN7cutlass13device_kernelIN5flash11enable_sm90INS1_16FlashAttnFwdSm90INS1_25CollectiveMainloopFwdSm90ILi2EN4cute5tupleIJNS5_1CILi1EEES8_S8_EEENS6_IJNS7_ILi128EEENS7_ILi64EEENS7_ILi256EEEEEELi256ENS_12float_e4m3_tEfNS_4arch4Sm90ELb0ELb1ELb1ELb0ELb0ELb0ELb0ELb1ELb1ELb1ELb0ELb0EEENS1_21CollectiveEpilogueFwdINS6_IJSA_SC_SB_EEES9_NS_10bfloat16_tESG_Li256ELb0ELb1ELb0ELb1EEENS1_30DynamicPersistentTileSchedulerILi256ELi128ELb0ELb1ELb1EEEEEEEEEvNT_6ParamsE)
        /*03f8*/ 	.word	0x000000a8


	//----- nvinfo : EIATTR_FRAME_SIZE
	.align		4
.L_227:
        /*03fc*/ 	.byte	0x04, 0x11
        /*03fe*/ 	.short	(.L_229 - .L_228)
	.align		4
.L_228:
        /*0400*/ 	.word	index@(_ZN7cutlass13device_kernelIN5flash11enable_sm90INS1_16FlashAttnFwdSm90INS1_25CollectiveMainloopFwdSm90ILi2EN4cute5tupleIJNS5_1CILi1EEES8_S8_EEENS6_IJNS7_ILi128EEENS7_ILi64EEENS7_ILi256EEEEEELi256ENS_12float_e4m3_tEfNS_4arch4Sm90ELb0ELb1ELb1ELb0ELb0ELb0ELb0ELb1ELb1ELb1ELb0ELb0EEENS1_21CollectiveEpilogueFwdINS6_IJSA_SC_SB_EEES9_NS_10bfloat16_tESG_Li256ELb0ELb1ELb0ELb1EEENS1_30DynamicPersistentTileSchedulerILi256ELi128ELb0ELb1ELb1EEEEEEEEEvNT_6ParamsE)
        /*0404*/ 	.word	0x00000038


	//----- nvinfo : EIATTR_REGCOUNT
	.align		4
.L_229:
        /*0408*/ 	.byte	0x04, 0x2f
        /*040a*/ 	.short	(.L_231 - .L_230)
	.align		4
.L_230:
        /*040c*/ 	.word	index@(_ZN7cutlass13device_kernelIN5flash11enable_sm90INS1_16FlashAttnFwdSm90INS1_25CollectiveMainloopFwdSm90ILi2EN4cute5tupleIJNS5_1CILi1EEES8_S8_EEENS6_IJNS7_ILi128EEESA_NS7_ILi256EEEEEELi256ENS_12float_e4m3_tEfNS_4arch4Sm90ELb0ELb0ELb1ELb1ELb0ELb1ELb0ELb1ELb1ELb1ELb0ELb0EEENS1_21CollectiveEpilogueFwdINS6_IJSA_SB_SA_EEES9_NS_10bfloat16_tESF_Li256ELb1ELb1ELb0ELb1EEENS1_36VarlenDynamicPersistentTileSchedulerILi128ELi128ELi256ELi128ELb0ELb1ELb1ELb0ELb1ELb1EEEEEEEEEvNT_6ParamsE)
        /*0410*/ 	.word	0x000000a8


	//----- nvinfo : EIATTR_FRAME_SIZE
	.align		4
.L_231:
        /*0414*/ 	.byte	0x04, 0x11
        /*0416*/ 	.short	(.L_233 - .L_232)
	.align		4
.L_232:
        /*0418*/ 	.word	index@(_ZN7cutlass13device_kernelIN5flash11enable_sm90INS1_16FlashAttnFwdSm90INS1_25CollectiveMainloopFwdSm90ILi2EN4cute5tupleIJNS5_1CILi1EEES8_S8_EEENS6_IJNS7_ILi128EEESA_NS7_ILi256EEEEEELi256ENS_12float_e4m3_tEfNS_4arch4Sm90ELb0ELb0ELb1ELb1ELb0ELb1ELb0ELb1ELb1ELb1ELb0ELb0EEENS1_21CollectiveEpilogueFwdINS6_IJSA_SB_SA_EEES9_NS_10bfloat16_tESF_Li256ELb1ELb1ELb0ELb1EEENS1_36VarlenDynamicPersistentTileSchedulerILi128ELi128ELi256ELi128ELb0ELb1ELb1ELb0ELb1ELb1EEEEEEEEEvNT_6ParamsE)
        /*041c*/ 	.word	0x00000088


	//----- nvinfo : EIATTR_REGCOUNT
	.align		4
.L_233:
        /*0420*/ 	.byte	0x04, 0x2f
        /*0422*/ 	.short	(.L_235 - .L_234)
	.align		4
.L_234:
        /*0424*/ 	.word	index@(_ZN7cutlass13device_kernelIN5flash11enable_sm90INS1_16FlashAttnFwdSm90INS1_25CollectiveMainloopFwdSm90ILi2EN4cute5tupleIJNS5_1CILi1EEES8_S8_EEENS6_IJNS7_ILi128EEESA_NS7_ILi256EEEEEELi256ENS_12float_e4m3_tEfNS_4arch4Sm90ELb0ELb0ELb1ELb1ELb0ELb0ELb0ELb1ELb1ELb1ELb0ELb0EEENS1_21CollectiveEpilogueFwdINS6_IJSA_SB_SA_EEES9_NS_10bfloat16_tESF_Li256ELb1ELb1ELb0ELb1EEENS1_36VarlenDynamicPersistentTileSchedulerILi128ELi128ELi256ELi128ELb0ELb1ELb1ELb0ELb1ELb1EEEEEEEEEvNT_6ParamsE)
        /*0428*/ 	.word	0x000000a8


	//----- nvinfo : EIATTR_FRAME_SIZE
	.align		4
.L_235:
        /*042c*/ 	.byte	0x04, 0x11
        /*042e*/ 	.short	(.L_237 - .L_236)
	.align		4
.L_236:
        /*0430*/ 	.word	index@(_ZN7cutlass13device_kernelIN5flash11enable_sm90INS1_16FlashAttnFwdSm90INS1_25CollectiveMainloopFwdSm90ILi2EN4cute5tupleIJNS5_1CILi1EEES8_S8_EEENS6_IJNS7_ILi128EEESA_NS7_ILi256EEEEEELi256ENS_12float_e4m3_tEfNS_4arch4Sm90ELb0ELb0ELb1ELb1ELb0ELb0ELb0ELb1ELb1ELb1ELb0ELb0EEENS1_21CollectiveEpilogueFwdINS6_IJSA_SB_SA_EEES9_NS_10bfloat16_tESF_Li256ELb1ELb1ELb0ELb1EEENS1_36VarlenDynamicPersistentTileSchedulerILi128ELi128ELi256ELi128ELb0ELb1ELb1ELb0ELb1ELb1EEEEEEEEEvNT_6ParamsE)
        /*0434*/ 	.word	0x00000040


	//----- nvinfo : EIATTR_REGCOUNT
	.align		4
.L_237:
        /*0438*/ 	.byte	0x04, 0x2f
        /*043a*/ 	.short	(.L_239 - .L_238)
	.align		4
.L_238:
        /*043c*/ 	.word	index@(_ZN7cutlass13device_kernelIN5flash11enable_sm90INS1_16FlashAttnFwdSm90INS1_25CollectiveMainloopFwdSm90ILi2EN4cute5tupleIJNS5_1CILi1EEES8_S8_EEENS6_IJNS7_ILi128EEESA_NS7_ILi256EEEEEELi256ENS_12float_e4m3_tEfNS_4arch4Sm90ELb0ELb0ELb1ELb0ELb0ELb0ELb0ELb1ELb1ELb1ELb0ELb0EEENS1_21CollectiveEpilogueFwdINS6_IJSA_SB_SA_EEES9_NS_10bfloat16_tESF_Li256ELb0ELb1ELb0ELb1EEENS1_29StaticPersistentTileSchedulerILb0EEEEEEEEEvNT_6ParamsE)
        /*0440*/ 	.word	0x000000a8


	//----- nvinfo : EIATTR_FRAME_SIZE
	.align		4
.L_239:
        /*0444*/ 	.byte	0x04, 0x11
        /*0446*/ 	.short	(.L_241 - .L_240)
	.align		4
.L_240:
        /*0448*/ 	.word	index@(_ZN7cutlass13device_kernelIN5flash11enable_sm90INS1_16FlashAttnFwdSm90INS1_25CollectiveMainloopFwdSm90ILi2EN4cute5tupleIJNS5_1CILi1EEES8_S8_EEENS6_IJNS7_ILi128EEESA_NS7_ILi256EEEEEELi256ENS_12float_e4m3_tEfNS_4arch4Sm90ELb0ELb0ELb1ELb0ELb0ELb0ELb0ELb1ELb1ELb1ELb0ELb0EEENS1_21CollectiveEpilogueFwdINS6_IJSA_SB_SA_EEES9_NS_10bfloat16_tESF_Li256ELb0ELb1ELb0ELb1EEENS1_29StaticPersistentTileSchedulerILb0EEEEEEEEEvNT_6ParamsE)
        /*044c*/ 	.word	0x00000030


	//----- nvinfo : EIATTR_MIN_STACK_SIZE
	.align		4
.L_241:
        /*0450*/ 	.byte	0x04, 0x12
        /*0452*/ 	.short	(.L_243 - .L_242)
	.align		4
.L_242:
        /*0454*/ 	.word	index@(_ZN7cutlass13device_kernelIN5flash11enable_sm90INS1_16FlashAttnFwdSm90INS1_25CollectiveMainloopFwdSm90ILi2EN4cute5tupleIJNS5_1CILi1EEES8_S8_EEENS6_IJNS7_ILi128EEESA_NS7_ILi256EEEEEELi256ENS_12float_e4m3_tEfNS_4arch4Sm90ELb0ELb0ELb1ELb0ELb0ELb0ELb0ELb1ELb1ELb1ELb0ELb0EEENS1_21CollectiveEpilogueFwdINS6_IJSA_SB_SA_EEES9_NS_10bfloat16_tESF_Li256ELb0ELb1ELb0ELb1EEENS1_29StaticPersistentTileSchedulerILb0EEEEEEEEEvNT_6ParamsE)
        /*0458*/ 	.word	0x00000030


	//----- nvinfo : EIATTR_MIN_STACK_SIZE
	.align		4
.L_243:
        /*045c*/ 	.byte	0x04, 0x12
        /*045e*/ 	.short	(.L_245 - .L_244)
	.align		4
.L_244:
        /*0460*/ 	.word	index@(_ZN7cutlass13device_kernelIN5flash11enable_sm90INS1_16FlashAttnFwdSm90INS1_25CollectiveMainloopFwdSm90ILi2EN4cute5tupleIJNS5_1CILi1EEES8_S8_EEENS6_IJNS7_ILi128EEESA_NS7_ILi256EEEEEELi256ENS_12float_e4m3_tEfNS_4arch4Sm90ELb0ELb0ELb1ELb1ELb0ELb0ELb0ELb1ELb1ELb1ELb0ELb0EEENS1_21CollectiveEpilogueFwdINS6_IJSA_SB_SA_EEES9_NS_10bfloat16_tESF_Li256ELb1ELb1ELb0ELb1EEENS1_36VarlenDynamicPersistentTileSchedulerILi128ELi128ELi256ELi128ELb0ELb1ELb1ELb0ELb1ELb1EEEEEEEEEvNT_6ParamsE)
        /*0464*/ 	.word	0x00000040


	//----- nvinfo : EIATTR_MIN_STACK_SIZE
	.align		4
.L_245:
        /*0468*/ 	.byte	0x04, 0x12
        /*046a*/ 	.short	(.L_247 - .L_246)
	.align		4
.L_246:
        /*046c*/ 	.word	index@(_ZN7cutlass13device_kernelIN5flash11enable_sm90INS1_16FlashAttnFwdSm90INS1_25CollectiveMainloopFwdSm90ILi2EN4cute5tupleIJNS5_1CILi1EEES8_S8_EEENS6_IJNS7_ILi128EEESA_NS7_ILi256EEEEEELi256ENS_12float_e4m3_tEfNS_4arch4Sm90ELb0ELb0ELb1ELb1ELb0ELb1ELb0ELb1ELb1ELb1ELb0ELb0EEENS1_21CollectiveEpilogueFwdINS6_IJSA_SB_SA_EEES9_NS_10bfloat16_tESF_Li256ELb1ELb1ELb0ELb1EEENS1_36VarlenDynamicPersistentTileSchedulerILi128ELi128ELi256ELi128ELb0ELb1ELb1ELb0ELb1ELb1EEEEEEEEEvNT_6ParamsE)
        /*0470*/ 	.word	0x00000088


	//----- nvinfo : EIATTR_MIN_STACK_SIZE
	.align		4
.L_247:
        /*0474*/ 	.byte	0x04, 0x12
        /*0476*/ 	.short	(.L_249 - .L_248)
	.align		4
.L_248:
        /*0478*/ 	.word	index@(_ZN7cutlass13device_kernelIN5flash11enable_sm90INS1_16FlashAttnFwdSm90INS1_25CollectiveMainloopFwdSm90ILi2EN4cute5tupleIJNS5_1CILi1EEES8_S8_EEENS6_IJNS7_ILi128EEENS7_ILi64EEENS7_ILi256EEEEEELi256ENS_12float_e4m3_tEfNS_4arch4Sm90ELb0ELb1ELb1ELb0ELb0ELb0ELb0ELb1ELb1ELb1ELb0ELb0EEENS1_21CollectiveEpilogueFwdINS6_IJSA_SC_SB_EEES9_NS_10bfloat16_tESG_Li256ELb0ELb1ELb0ELb1EEENS1_30DynamicPersistentTileSchedulerILi256ELi128ELb0ELb1ELb1EEEEEEEEEvNT_6ParamsE)
        /*047c*/ 	.word	0x00000038


	//----- nvinfo : EIATTR_MIN_STACK_SIZE
	.align		4
.L_249:
        /*0480*/ 	.byte	0x04, 0x12
        /*0482*/ 	.short	(.L_251 - .L_250)
	.align		4
.L_250:
        /*0484*/ 	.word	index@(_ZN7cutlass13device_kernelIN5flash11enable_sm90INS1_16FlashAttnFwdSm90INS1_25CollectiveMainloopFwdSm90ILi2EN4cute5tupleIJNS5_1CILi1EEES8_S8_EEENS6_IJNS7_ILi128EEENS7_ILi64EEENS7_ILi256EEEEEELi256ENS_12float_e4m3_tEfNS_4arch4Sm90ELb0ELb1ELb1ELb1ELb0ELb0ELb0ELb1ELb1ELb1ELb0ELb0EEENS1_21CollectiveEpilogueFwdINS6_IJSA_SC_SB_EEES9_NS_10bfloat16_tESG_Li256ELb1ELb1ELb0ELb1EEENS1_36VarlenDynamicPersistentTileSchedulerILi128ELi64ELi256ELi128ELb0ELb1ELb1ELb1ELb0ELb1EEEEEEEEEvNT_6ParamsE)
        /*0488*/ 	.word	0x00000040


	//----- nvinfo : EIATTR_MIN_STACK_SIZE
	.align		4
.L_251:
        /*048c*/ 	.byte	0x04, 0x12
        /*048e*/ 	.short	(.L_253 - .L_252)
	.align		4
.L_252:
        /*0490*/ 	.word	index@(_ZN7cutlass13device_kernelIN5flash11enable_sm90INS1_16FlashAttnFwdSm90INS1_25CollectiveMainloopFwdSm90ILi2EN4cute5tupleIJNS5_1CILi1EEES8_S8_EEENS6_IJNS7_ILi128EEENS7_ILi64EEENS7_ILi256EEEEEELi256ENS_12float_e4m3_tEfNS_4arch4Sm90ELb0ELb1ELb1ELb1ELb0ELb1ELb0ELb1ELb1ELb1ELb0ELb0EEENS1_21CollectiveEpilogueFwdINS6_IJSA_SC_SB_EEES9_NS_10bfloat16_tESG_Li256ELb1ELb1ELb0ELb1EEENS1_36VarlenDynamicPersistentTileSchedulerILi128ELi64ELi256ELi128ELb0ELb1ELb1ELb1ELb0ELb1EEEEEEEEEvNT_6ParamsE)
        /*0494*/ 	.word	0x00000078


	//----- nvinfo : EIATTR_MIN_STACK_SIZE
	.align		4
.L_253:
        /*0498*/ 	.byte	0x04, 0x12
        /*049a*/ 	.short	(.L_255 - .L_254)
	.align		4
.L_254:
        /*049c*/ 	.word	index@(_ZN7cutlass13device_kernelIN5flash11enable_sm90INS1_16FlashAttnFwdSm90INS1_25CollectiveMainloopFwdSm90ILi2EN4cute5tupleIJNS5_1CILi1EEES8_S8_EEENS6_IJNS7_ILi128EEESA_NS7_ILi256EEEEEELi256ENS_12float_e4m3_tEfNS_4arch4Sm90ELb1ELb0ELb1ELb0ELb0ELb0ELb0ELb1ELb1ELb1ELb0ELb0EEENS1_21CollectiveEpilogueFwdINS6_IJSA_SB_SA_EEES9_NS_10bfloat16_tESF_Li256ELb0ELb1ELb0ELb1EEENS1_30DynamicPersistentTileSchedulerILi256ELi128ELb0ELb1ELb1EEEEEEEEEvNT_6ParamsE)
        /*04a0*/ 	.word	0x00000038


	//----- nvinfo : EIATTR_MIN_STACK_SIZE
	.align		4
.L_255:
        /*04a4*/ 	.byte	0x04, 0x12
        /*04a6*/ 	.short	(.L_257 - .L_256)
	.align		4
.L_256:
        /*04a8*/ 	.word	index@(_ZN7cutlass13device_kernelIN5flash11enable_sm90INS1_16FlashAttnFwdSm90INS1_25CollectiveMainloopFwdSm90ILi2EN4cute5tupleIJNS5_1CILi1EEES8_S8_EEENS6_IJNS7_ILi128EEESA_NS7_ILi256EEEEEELi256ENS_12float_e4m3_tEfNS_4arch4Sm90ELb1ELb0ELb1ELb1ELb0ELb0ELb0ELb1ELb1ELb1ELb0ELb0EEENS1_21CollectiveEpilogueFwdINS6_IJSA_SB_SA_EEES9_NS_10bfloat16_tESF_Li256ELb1ELb1ELb0ELb1EEENS1_36VarlenDynamicPersistentTileSchedulerILi128ELi128ELi256ELi128ELb0ELb1ELb1ELb1ELb1ELb1EEEEEEEEEvNT_6ParamsE)
        /*04ac*/ 	.word	0x00000048


	//----- nvinfo : EIATTR_MIN_STACK_SIZE
	.align		4
.L_257:
        /*04b0*/ 	.byte	0x04, 0x12
        /*04b2*/ 	.short	(.L_259 - .L_258)
	.align		4
.L_258:
        /*04b4*/ 	.word	index@(_ZN7cutlass13device_kernelIN5flash11enable_sm90INS1_16FlashAttnFwdSm90INS1_25CollectiveMainloopFwdSm90ILi2EN4cute5tupleIJNS5_1CILi1EEES8_S8_EEENS6_IJNS7_ILi128EEESA_NS7_ILi256EEEEEELi256ENS_12float_e4m3_tEfNS_4arch4Sm90ELb1ELb0ELb1ELb1ELb0ELb1ELb0ELb1ELb1ELb1ELb0ELb0EEENS1_21CollectiveEpilogueFwdINS6_IJSA_SB_SA_EEES9_NS_10bfloat16_tESF_Li256ELb1ELb1ELb0ELb1EEENS1_36VarlenDynamicPersistentTileSchedulerILi128ELi128ELi256ELi128ELb0ELb1ELb1ELb1ELb1ELb1EEEEEEEEEvNT_6ParamsE)
        /*04b8*/ 	.word	0x00000088


	//----- nvinfo : EIATTR_MIN_STACK_SIZE
	.align		4
.L_259:
        /*04bc*/ 	.byte	0x04, 0x12
        /*04be*/ 	.short	(.L_261 - .L_260)
	.align		4
.L_260:
        /*04c0*/ 	.word	index@(_ZN7cutlass13device_kernelIN5flash11enable_sm90INS1_16FlashAttnFwdSm90INS1_25CollectiveMainloopFwdSm90ILi2EN4cute5tupleIJNS5_1CILi1EEES8_S8_EEENS6_IJNS7_ILi128EEENS7_ILi160EEENS7_ILi192EEEEEELi192ENS_12float_e4m3_tEfNS_4arch4Sm90ELb0ELb0ELb1ELb0ELb0ELb0ELb0ELb1ELb1ELb1ELb0ELb0EEENS1_21CollectiveEpilogueFwdINS6_IJSA_SC_SB_EEES9_NS_10bfloat16_tESG_Li256ELb0ELb1ELb0ELb1EEENS1_29StaticPersistentTileSchedulerILb0EEEEEEEEEvNT_6ParamsE)
        /*04c4*/ 	.word	0x00000018


	//----- nvinfo : EIATTR_MIN_STACK_SIZE
	.align		4
.L_261:
        /*04c8*/ 	.byte	0x04, 0x12
        /*04ca*/ 	.short	(.L_263 - .L_262)
	.align		4
.L_262:
        /*04cc*/ 	.word	index@(_ZN7cutlass13device_kernelIN5flash11enable_sm90INS1_16FlashAttnFwdSm90INS1_25CollectiveMainloopFwdSm90ILi2EN4cute5tupleIJNS5_1CILi2EEENS7_ILi1EEES9_EEENS6_IJNS7_ILi128EEENS7_ILi160EEENS7_ILi192EEEEEELi192ENS_12float_e4m3_tEfNS_4arch4Sm90ELb0ELb0ELb1ELb0ELb0ELb0ELb0ELb1ELb1ELb1ELb0ELb0EEENS1_21CollectiveEpilogueFwdINS6_IJSB_SD_SC_EEESA_NS_10bfloat16_tESH_Li256ELb0ELb1ELb0ELb1EEENS1_29StaticPersistentTileSchedulerILb0EEEEEEEEEvNT_6ParamsE)
        /*04d0*/ 	.word	0x00000020


	//----- nvinfo : EIATTR_MIN_STACK_SIZE
	.align		4
.L_263:
        /*04d4*/ 	.byte	0x04, 0x12
        /*04d6*/ 	.short	(.L_265 - .L_264)
	.align		4
.L_264:
        /*04d8*/ 	.word	index@(_ZN7cutlass13device_kernelIN5flash11enable_sm90INS1_16FlashAttnFwdSm90INS1_25CollectiveMainloopFwdSm90ILi2EN4cute5tupleIJNS5_1CILi1EEES8_S8_EEENS6_IJNS7_ILi128EEENS7_ILi160EEENS7_ILi192EEEEEELi192ENS_12float_e4m3_tEfNS_4arch4Sm90ELb0ELb0ELb1ELb1ELb0ELb0ELb0ELb1ELb1ELb1ELb0ELb0EEENS1_21CollectiveEpilogueFwdINS6_IJSA_SC_SB_EEES9_NS_10bfloat16_tESG_Li256ELb1ELb1ELb0ELb1EEENS1_36VarlenDynamicPersistentTileSchedulerILi128ELi160ELi256ELi128ELb0ELb1ELb1ELb0ELb1ELb1EEEEEEEEEvNT_6ParamsE)
        /*04dc*/ 	.word	0x00000030


	//----- nvinfo : EIATTR_MIN_STACK_SIZE
	.align		4
.L_265:
        /*04e0*/ 	.byte	0x04, 0x12
        /*04e2*/ 	.short	(.L_267 - .L_266)
	.align		4
.L_266:
        /*04e4*/ 	.word	index@(_ZN7cutlass13device_kernelIN5flash11enable_sm90INS1_16FlashAttnFwdSm90INS1_25CollectiveMainloopFwdSm90ILi2EN4cute5tupleIJNS5_1CILi1EEES8_S8_EEENS6_IJNS7_ILi128EEENS7_ILi160EEENS7_ILi192EEEEEELi192ENS_12float_e4m3_tEfNS_4arch4Sm90ELb0ELb0ELb1ELb1ELb0ELb1ELb0ELb1ELb1ELb1ELb0ELb0EEENS1_21CollectiveEpilogueFwdINS6_IJSA_SC_SB_EEES9_NS_10bfloat16_tESG_Li256ELb1ELb1ELb0ELb1EEENS1_36VarlenDynamicPersistentTileSchedulerILi128ELi160ELi256ELi128ELb0ELb1ELb1ELb0ELb1ELb1EEEEEEEEEvNT_6ParamsE)
        /*04e8*/ 	.word	0x00000098


	//----- nvinfo : EIATTR_MIN_STACK_SIZE
	.align		4
.L_267:
        /*04ec*/ 	.byte	0x04, 0x12
        /*04ee*/ 	.short	(.L_269 - .L_268)
	.align		4
.L_268:
        /*04f0*/ 	.word	index@(_ZN7cutlass13device_kernelIN5flash11enable_sm90INS1_16FlashAttnFwdSm90INS1_25CollectiveMainloopFwdSm90ILi2EN4cute5tupleIJNS5_1CILi1EEES8_S8_EEENS6_IJNS7_ILi128EEESA_NS7_ILi192EEEEEELi192ENS_12float_e4m3_tEfNS_4arch4Sm90ELb0ELb1ELb1ELb0ELb0ELb0ELb0ELb1ELb1ELb1ELb0ELb0EEENS1_21CollectiveEpilogueFwdINS6_IJSA_SB_SA_EEES9_NS_10bfloat16_tESF_Li256ELb0ELb1ELb0ELb1EEENS1_30DynamicPersistentTileSchedulerILi256ELi128ELb0ELb1ELb1EEEEEEEEEvNT_6ParamsE)
        /*04f4*/ 	.word	0x00000030


	//----- nvinfo : EIATTR_MIN_STACK_SIZE
	.align		4
.L_269:
        /*04f8*/ 	.byte	0x04, 0x12
        /*04fa*/ 	.short	(.L_271 - .L_270)
	.align		4
.L_270:
        /*04fc*/ 	.word	index@(_ZN7cutlass13device_kernelIN5flash11enable_sm90INS1_16FlashAttnFwdSm90INS1_25CollectiveMainloopFwdSm90ILi2EN4cute5tupleIJNS5_1CILi1EEES8_S8_EEENS6_IJNS7_ILi128EEESA_NS7_ILi192EEEEEELi192ENS_12float_e4m3_tEfNS_4arch4Sm90ELb0ELb1ELb1ELb1ELb0ELb0ELb0ELb1ELb1ELb1ELb0ELb0EEENS1_21CollectiveEpilogueFwdINS6_IJSA_SB_SA_EEES9_NS_10bfloat16_tESF_Li256ELb1ELb1ELb0ELb1EEENS1_36VarlenDynamicPersistentTileSchedulerILi128ELi128ELi256ELi128ELb0ELb1ELb1ELb1ELb0ELb1EEEEEEEEEvNT_6ParamsE)
        /*0500*/ 	.word	0x00000040


	//----- nvinfo : EIATTR_MIN_STACK_SIZE
	.align		4
.L_271:
        /*0504*/ 	.byte	0x04, 0x12
        /*0506*/ 	.short	(.L_273 - .L_272)
	.align		4
.L_272:
        /*0508*/ 	.word	index@(_ZN7cutlass13device_kernelIN5flash11enable_sm90INS1_16FlashAttnFwdSm90INS1_25CollectiveMainloopFwdSm90ILi2EN4cute5tupleIJNS5_1CILi1EEES8_S8_EEENS6_IJNS7_ILi128EEESA_NS7_ILi192EEEEEELi192ENS_12float_e4m3_tEfNS_4arch4Sm90ELb0ELb1ELb1ELb1ELb0ELb1ELb0ELb1ELb1ELb1ELb0ELb0EEENS1_21CollectiveEpilogueFwdINS6_IJSA_SB_SA_EEES9_NS_10bfloat16_tESF_Li256ELb1ELb1ELb0ELb1EEENS1_36VarlenDynamicPersistentTileSchedulerILi128ELi128ELi256ELi128ELb0ELb1ELb1ELb1ELb0ELb1EEEEEEEEEvNT_6ParamsE)
        /*050c*/ 	.word	0x00000080


	//----- nvinfo : EIATTR_MIN_STACK_SIZE
	.align		4
.L_273:
        /*0510*/ 	.byte	0x04, 0x12
        /*0512*/ 	.short	(.L_275 - .L_274)
	.align		4
.L_274:
        /*0514*/ 	.word	index@(_ZN7cutlass13device_kernelIN5flash11enable_sm90INS1_16FlashAttnFwdSm90INS1_25CollectiveMainloopFwdSm90ILi2EN4cute5tupleIJNS5_1CILi1EEES8_S8_EEENS6_IJNS7_ILi128EEENS7_ILi160EEENS7_ILi192EEEEEELi192ENS_12float_e4m3_tEfNS_4arch4Sm90ELb1ELb0ELb1ELb0ELb0ELb0ELb0ELb1ELb1ELb1ELb0ELb0EEENS1_21CollectiveEpilogueFwdINS6_IJSA_SC_SB_EEES9_NS_10bfloat16_tESG_Li256ELb0ELb1ELb0ELb1EEENS1_30DynamicPersistentTileSchedulerILi256ELi128ELb0ELb1ELb1EEEEEEEEEvNT_6ParamsE)
        /*0518*/ 	.word	0x00000028


	//----- nvinfo : EIATTR_MIN_STACK_SIZE
	.align		4
.L_275:
        /*051c*/ 	.byte	0x04, 0x12
        /*051e*/ 	.short	(.L_277 - .L_276)
	.align		4
.L_276:
        /*0520*/ 	.word	index@(_ZN7cutlass13device_kernelIN5flash11enable_sm90INS1_16FlashAttnFwdSm90INS1_25CollectiveMainloopFwdSm90ILi2EN4cute5tupleIJNS5_1CILi1EEES8_S8_EEENS6_IJNS7_ILi128EEENS7_ILi160EEENS7_ILi192EEEEEELi192ENS_12float_e4m3_tEfNS_4arch4Sm90ELb1ELb0ELb1ELb1ELb0ELb0ELb0ELb1ELb1ELb1ELb0ELb0EEENS1_21CollectiveEpilogueFwdINS6_IJSA_SC_SB_EEES9_NS_10bfloat16_tESG_Li256ELb1ELb1ELb0ELb1EEENS1_36VarlenDynamicPersistentTileSchedulerILi128ELi160ELi256ELi128ELb0ELb1ELb1ELb1ELb1ELb1EEEEEEEEEvNT_6ParamsE)
        /*0524*/ 	.word	0x00000040


	//----- nvinfo : EIATTR_MIN_STACK_SIZE
	.align		4
.L_277:
        /*0528*/ 	.byte	0x04, 0x12
        /*052a*/ 	.short	(.L_279 - .L_278)
	.align		4
.L_278:
        /*052c*/ 	.word	index@(_ZN7cutlass13device_kernelIN5flash11enable_sm90INS1_16FlashAttnFwdSm90INS1_25CollectiveMainloopFwdSm90ILi2EN4cute5tupleIJNS5_1CILi1EEES8_S8_EEENS6_IJNS7_ILi128EEENS7_ILi160EEENS7_ILi192EEEEEELi192ENS_12float_e4m3_tEfNS_4arch4Sm90ELb1ELb0ELb1ELb1ELb0ELb1ELb0ELb1ELb1ELb1ELb0ELb0EEENS1_21CollectiveEpilogueFwdINS6_IJSA_SC_SB_EEES9_NS_10bfloat16_tESG_Li256ELb1ELb1ELb0ELb1EEENS1_36VarlenDynamicPersistentTileSchedulerILi128ELi160ELi256ELi128ELb0ELb1ELb1ELb1ELb1ELb1EEEEEEEEEvNT_6ParamsE)
        /*0530*/ 	.word	0x00000088


	//----- nvinfo : EIATTR_MIN_STACK_SIZE
	.align		4
.L_279:
        /*0534*/ 	.byte	0x04, 0x12
        /*0536*/ 	.short	(.L_281 - .L_280)
	.align		4
.L_280:
        /*0538*/ 	.word	index@(_ZN7cutlass13device_kernelIN5flash11enable_sm90INS1_16FlashAttnFwdSm90INS1_25CollectiveMainloopFwdSm90ILi2EN4cute5tupleIJNS5_1CILi1EEES8_S8_EEENS6_IJNS7_ILi128EEENS7_ILi224EEESA_EEELi128ENS_12float_e4m3_tEfNS_4arch4Sm90ELb0ELb0ELb1ELb0ELb0ELb0ELb0ELb1ELb1ELb1ELb0ELb0EEENS1_21CollectiveEpilogueFwdINS6_IJSA_SA_SB_EEES9_NS_10bfloat16_tESF_Li256ELb0ELb1ELb0ELb1EEENS1_29StaticPersistentTileSchedulerILb0EEEEEEEEEvNT_6ParamsE)
        /*053c*/ 	.word	0x00000020


	//----- nvinfo : EIATTR_MIN_STACK_SIZE
	.align		4
.L_281:
        /*0540*/ 	.byte	0x04, 0x12
        /*0542*/ 	.short	(.L_283 - .L_282)
	.align		4
.L_282:
        /*0544*/ 	.word	index@(_ZN7cutlass13device_kernelIN5flash11enable_sm90INS1_16FlashAttnFwdSm90INS1_25CollectiveMainloopFwdSm90ILi2EN4cute5tupleIJNS5_1CILi1EEES8_S8_EEENS6_IJNS7_ILi128EEENS7_ILi224EEESA_EEELi128ENS_12float_e4m3_tEfNS_4arch4Sm90ELb0ELb0ELb1ELb1ELb0ELb0ELb0ELb1ELb1ELb1ELb0ELb0EEENS1_21CollectiveEpilogueFwdINS6_IJSA_SA_SB_EEES9_NS_10bfloat16_tESF_Li256ELb1ELb1ELb0ELb1EEENS1_36VarlenDynamicPersistentTileSchedulerILi128ELi224ELi256ELi128ELb0ELb1ELb1ELb0ELb1ELb1EEEEEEEEEvNT_6ParamsE)
        /*0548*/ 	.word	0x00000030


	//----- nvinfo : EIATTR_MIN_STACK_SIZE
	.align		4
.L_283:
        /*054c*/ 	.byte	0x04, 0x12
        /*054e*/ 	.short	(.L_285 - .L_284)
	.align		4
.L_284:
        /*0550*/ 	.word	index@(_ZN7cutlass13device_kernelIN5flash11enable_sm90INS1_16FlashAttnFwdSm90INS1_25CollectiveMainloopFwdSm90ILi2EN4cute5tupleIJNS5_1CILi1EEES8_S8_EEENS6_IJNS7_ILi128EEENS7_ILi224EEESA_EEELi128ENS_12float_e4m3_tEfNS_4arch4Sm90ELb0ELb0ELb1ELb1ELb0ELb1ELb0ELb1ELb1ELb1ELb0ELb0EEENS1_21CollectiveEpilogueFwdINS6_IJSA_SA_SB_EEES9_NS_10bfloat16_tESF_Li256ELb1ELb1ELb0ELb1EEENS1_36VarlenDynamicPersistentTileSchedulerILi128ELi224ELi256ELi128ELb0ELb1ELb1ELb0ELb1ELb1EEEEEEEEEvNT_6ParamsE)
        /*0554*/ 	.word	0x00000108


	//----- nvinfo : EIATTR_MIN_STACK_SIZE
	.align		4
.L_285:
        /*0558*/ 	.byte	0x04, 0x12
        /*055a*/ 	.short	(.L_287 - .L_286)
	.align		4
.L_286:
        /*055c*/ 	.word	index@(_ZN7cutlass13device_kernelIN5flash11enable_sm90INS1_16FlashAttnFwdSm90INS1_25CollectiveMainloopFwdSm90ILi2EN4cute5tupleIJNS5_1CILi1EEES8_S8_EEENS6_IJNS7_ILi128EEENS7_ILi192EEESA_EEELi128ENS_12float_e4m3_tEfNS_4arch4Sm90ELb0ELb1ELb1ELb0ELb0ELb0ELb0ELb1ELb1ELb1ELb0ELb0EEENS1_21CollectiveEpilogueFwdINS6_IJSA_SA_SB_EEES9_NS_10bfloat16_tESF_Li256ELb0ELb1ELb0ELb1EEENS1_30DynamicPersistentTileSchedulerILi256ELi128ELb0ELb1ELb1EEEEEEEEEvNT_6ParamsE)
        /*0560*/ 	.word	0x00000030


	//----- nvinfo : EIATTR_MIN_STACK_SIZE
	.align		4
.L_287:
        /*0564*/ 	.byte	0x04, 0x12
        /*0566*/ 	.short	(.L_289 - .L_288)
	.align		4
.L_288:
        /*0568*/ 	.word	index@(_ZN7cutlass13device_kernelIN5flash11enable_sm90INS1_16FlashAttnFwdSm90INS1_25CollectiveMainloopFwdSm90ILi2EN4cute5tupleIJNS5_1CILi1EEES8_S8_EEENS6_IJNS7_ILi128EEENS7_ILi192EEESA_EEELi128ENS_12float_e4m3_tEfNS_4arch4Sm90ELb0ELb1ELb1ELb1ELb0ELb0ELb0ELb1ELb1ELb1ELb0ELb0EEENS1_21CollectiveEpilogueFwdINS6_IJSA_SA_SB_EEES9_NS_10bfloat16_tESF_Li256ELb1ELb1ELb0ELb1EEENS1_36VarlenDynamicPersistentTileSchedulerILi128ELi192ELi256ELi128ELb0ELb1ELb1ELb1ELb0ELb1EEEEEEEEEvNT_6ParamsE)
        /*056c*/ 	.word	0x00000040


	//----- nvinfo : EIATTR_MIN_STACK_SIZE
	.align		4
.L_289:
        /*0570*/ 	.byte	0x04, 0x12
        /*0572*/ 	.short	(.L_291 - .L_290)
	.align		4
.L_290:
        /*0574*/ 	.word	index@(_ZN7cutlass13device_kernelIN5flash11enable_sm90INS1_16FlashAttnFwdSm90INS1_25CollectiveMainloopFwdSm90ILi2EN4cute5tupleIJNS5_1CILi1EEES8_S8_EEENS6_IJNS7_ILi128EEENS7_ILi192EEESA_EEELi128ENS_12float_e4m3_tEfNS_4arch4Sm90ELb0ELb1ELb1ELb1ELb0ELb1ELb0ELb1ELb1ELb1ELb0ELb0EEENS1_21CollectiveEpilogueFwdINS6_IJSA_SA_SB_EEES9_NS_10bfloat16_tESF_Li256ELb1ELb1ELb0ELb1EEENS1_36VarlenDynamicPersistentTileSchedulerILi128ELi192ELi256ELi128ELb0ELb1ELb1ELb1ELb0ELb1EEEEEEEEEvNT_6ParamsE)
        /*0578*/ 	.word	0x00000070


	//----- nvinfo : EIATTR_MIN_STACK_SIZE
	.align		4
.L_291:
        /*057c*/ 	.byte	0x04, 0x12
        /*057e*/ 	.short	(.L_293 - .L_292)
	.align		4
.L_292:
        /*0580*/ 	.word	index@(_ZN7cutlass13device_kernelIN5flash11enable_sm90INS1_16FlashAttnFwdSm90INS1_25CollectiveMainloopFwdSm90ILi2EN4cute5tupleIJNS5_1CILi1EEES8_S8_EEENS6_IJNS7_ILi128EEENS7_ILi224EEESA_EEELi128ENS_12float_e4m3_tEfNS_4arch4Sm90ELb1ELb0ELb1ELb0ELb0ELb0ELb0ELb1ELb1ELb1ELb0ELb0EEENS1_21CollectiveEpilogueFwdINS6_IJSA_SA_SB_EEES9_NS_10bfloat16_tESF_Li256ELb0ELb1ELb0ELb1EEENS1_30DynamicPersistentTileSchedulerILi256ELi128ELb0ELb1ELb1EEEEEEEEEvNT_6ParamsE)
        /*0584*/ 	.word	0x00000028


	//----- nvinfo : EIATTR_MIN_STACK_SIZE
	.align		4
.L_293:
        /*0588*/ 	.byte	0x04, 0x12
        /*058a*/ 	.short	(.L_295 - .L_294)
	.align		4
.L_294:
        /*058c*/ 	.word	index@(_ZN7cutlass13device_kernelIN5flash11enable_sm90INS1_16FlashAttnFwdSm90INS1_25CollectiveMainloopFwdSm90ILi2EN4cute5tupleIJNS5_1CILi1EEES8_S8_EEENS6_IJNS7_ILi128EEENS7_ILi224EEESA_EEELi128ENS_12float_e4m3_tEfNS_4arch4Sm90ELb1ELb0ELb1ELb1ELb0ELb0ELb0ELb1ELb1ELb1ELb0ELb0EEENS1_21CollectiveEpilogueFwdINS6_IJSA_SA_SB_EEES9_NS_10bfloat16_tESF_Li256ELb1ELb1ELb0ELb1EEENS1_36VarlenDynamicPersistentTileSchedulerILi128ELi224ELi256ELi128ELb0ELb1ELb1ELb1ELb1ELb1EEEEEEEEEvNT_6ParamsE)
        /*0590*/ 	.word	0x00000038


	//----- nvinfo : EIATTR_MIN_STACK_SIZE
	.align		4
.L_295:
        /*0594*/ 	.byte	0x04, 0x12
        /*0596*/ 	.short	(.L_297 - .L_296)
	.align		4
.L_296:
        /*0598*/ 	.word	index@(_ZN7cutlass13device_kernelIN5flash11enable_sm90INS1_16FlashAttnFwdSm90INS1_25CollectiveMainloopFwdSm90ILi2EN4cute5tupleIJNS5_1CILi1EEES8_S8_EEENS6_IJNS7_ILi128EEENS7_ILi224EEESA_EEELi128ENS_12float_e4m3_tEfNS_4arch4Sm90ELb1ELb0ELb1ELb1ELb0ELb1ELb0ELb1ELb1ELb1ELb0ELb0EEENS1_21CollectiveEpilogueFwdINS6_IJSA_SA_SB_EEES9_NS_10bfloat16_tESF_Li256ELb1ELb1ELb0ELb1EEENS1_36VarlenDynamicPersistentTileSchedulerILi128ELi224ELi256ELi128ELb0ELb1ELb1ELb1ELb1ELb1EEEEEEEEEvNT_6ParamsE)
        /*059c*/ 	.word	0x000000f8


	//----- nvinfo : EIATTR_MIN_STACK_SIZE
	.align		4
.L_297:
        /*05a0*/ 	.byte	0x04, 0x12
        /*05a2*/ 	.short	(.L_299 - .L_298)
	.align		4
.L_298:
        /*05a4*/ 	.word	index@(_ZN7cutlass13device_kernelIN5flash11enable_sm90INS1_16FlashAttnFwdSm90INS1_25CollectiveMainloopFwdSm90ILi2EN4cute5tupleIJNS5_1CILi1EEES8_S8_EEENS6_IJNS7_ILi192EEENS7_ILi128EEENS7_ILi96EEEEEELi96ENS_12float_e4m3_tEfNS_4arch4Sm90ELb0ELb0ELb1ELb0ELb0ELb0ELb0ELb1ELb1ELb1ELb0ELb0EEENS1_21CollectiveEpilogueFwdINS6_IJSA_SC_SB_EEES9_NS_10bfloat16_tESG_Li384ELb0ELb1ELb0ELb1EEENS1_29StaticPersistentTileSchedulerILb0EEEEEEEEEvNT_6ParamsE)
        /*05a8*/ 	.word	0x00000008


	//----- nvinfo : EIATTR_MIN_STACK_SIZE
	.align		4
.L_299:
        /*05ac*/ 	.byte	0x04, 0x12
        /*05ae*/ 	.short	(.L_301 - .L_300)
	.align		4
.L_300:
        /*05b0*/ 	.word	index@(_ZN7cutlass13device_kernelIN5flash11enable_sm90INS1_16FlashAttnFwdSm90INS1_25CollectiveMainloopFwdSm90ILi2EN4cute5tupleIJNS5_1CILi1EEES8_S8_EEENS6_IJNS7_ILi192EEENS7_ILi128EEENS7_ILi96EEEEEELi96ENS_12float_e4m3_tEfNS_4arch4Sm90ELb0ELb0ELb1ELb1ELb0ELb0ELb0ELb1ELb1ELb1ELb0ELb0EEENS1_21CollectiveEpilogueFwdINS6_IJSA_SC_SB_EEES9_NS_10bfloat16_tESG_Li384ELb1ELb1ELb0ELb1EEENS1_36VarlenDynamicPersistentTileSchedulerILi192ELi128ELi384ELi128ELb0ELb1ELb1ELb0ELb1ELb1EEEEEEEEEvNT_6ParamsE)
        /*05b4*/ 	.word	0x00000018


	//----- nvinfo : EIATTR_MIN_STACK_SIZE
	.align		4
.L_301:
        /*05b8*/ 	.byte	0x04, 0x12
        /*05ba*/ 	.short	(.L_303 - .L_302)
	.align		4
.L_302:
        /*05bc*/ 	.word	index@(_ZN7cutlass13device_kernelIN5flash11enable_sm90INS1_16FlashAttnFwdSm90INS1_25CollectiveMainloopFwdSm90ILi2EN4cute5tupleIJNS5_1CILi1EEES8_S8_EEENS6_IJNS7_ILi192EEENS7_ILi128EEENS7_ILi96EEEEEELi96ENS_12float_e4m3_tEfNS_4arch4Sm90ELb0ELb0ELb1ELb1ELb0ELb1ELb0ELb1ELb1ELb1ELb0ELb0EEENS1_21CollectiveEpilogueFwdINS6_IJSA_SC_SB_EEES9_NS_10bfloat16_tESG_Li384ELb1ELb1ELb0ELb1EEENS1_36VarlenDynamicPersistentTileSchedulerILi192ELi128ELi384ELi128ELb0ELb1ELb1ELb0ELb1ELb1EEEEEEEEEvNT_6ParamsE)
        /*05c0*/ 	.word	0x00000078


	//----- nvinfo : EIATTR_MIN_STACK_SIZE
	.align		4
.L_303:
        /*05c4*/ 	.byte	0x04, 0x12
        /*05c6*/ 	.short	(.L_305 - .L_304)
	.align		4
.L_304:
        /*05c8*/ 	.word	index@(_ZN7cutlass13device_kernelIN5flash11enable_sm90INS1_16FlashAttnFwdSm90INS1_25CollectiveMainloopFwdSm90ILi2EN4cute5tupleIJNS5_1CILi1EEES8_S8_EEENS6_IJNS7_ILi192EEENS7_ILi128EEENS7_ILi96EEEEEELi96ENS_12float_e4m3_tEfNS_4arch4Sm90ELb0ELb1ELb1ELb0ELb0ELb0ELb0ELb1ELb1ELb1ELb0ELb0EEENS1_21CollectiveEpilogueFwdINS6_IJSA_SC_SB_EEES9_NS_10bfloat16_tESG_Li384ELb0ELb1ELb0ELb1EEENS1_30DynamicPersistentTileSchedulerILi384ELi128ELb0ELb1ELb1EEEEEEEEEvNT_6ParamsE)
        /*05cc*/ 	.word	0x00000010


	//----- nvinfo : EIATTR_MIN_STACK_SIZE
	.align		4
.L_305:
        /*05d0*/ 	.byte	0x04, 0x12
        /*05d2*/ 	.short	(.L_307 - .L_306)
	.align		4
.L_306:
        /*05d4*/ 	.word	index@(_ZN7cutlass13device_kernelIN5flash11enable_sm90INS1_16FlashAttnFwdSm90INS1_25CollectiveMainloopFwdSm90ILi2EN4cute5tupleIJNS5_1CILi1EEES8_S8_EEENS6_IJNS7_ILi192EEENS7_ILi128EEENS7_ILi96EEEEEELi96ENS_12float_e4m3_tEfNS_4arch4Sm90ELb0ELb1ELb1ELb1ELb0ELb0ELb0ELb1ELb1ELb1ELb0ELb0EEENS1_21CollectiveEpilogueFwdINS6_IJSA_SC_SB_EEES9_NS_10bfloat16_tESG_Li384ELb1ELb1ELb0ELb1EEENS1_36VarlenDynamicPersistentTileSchedulerILi192ELi128ELi384ELi128ELb0ELb1ELb1ELb1ELb0ELb1EEEEEEEEEvNT_6ParamsE)
        /*05d8*/ 	.word	0x00000018


	//----- nvinfo : EIATTR_MIN_STACK_SIZE
	.align		4
.L_307:
        /*05dc*/ 	.byte	0x04, 0x12
        /*05de*/ 	.short	(.L_309 - .L_308)
	.align		4
.L_308:
        /*05e0*/ 	.word	index@(_ZN7cutlass13device_kernelIN5flash11enable_sm90INS1_16FlashAttnFwdSm90INS1_25CollectiveMainloopFwdSm90ILi2EN4cute5tupleIJNS5_1CILi1EEES8_S8_EEENS6_IJNS7_ILi192EEENS7_ILi128EEENS7_ILi96EEEEEELi96ENS_12float_e4m3_tEfNS_4arch4Sm90ELb0ELb1ELb1ELb1ELb0ELb1ELb0ELb1ELb1ELb1ELb0ELb0EEENS1_21CollectiveEpilogueFwdINS6_IJSA_SC_SB_EEES9_NS_10bfloat16_tESG_Li384ELb1ELb1ELb0ELb1EEENS1_36VarlenDynamicPersistentTileSchedulerILi192ELi128ELi384ELi128ELb0ELb1ELb1ELb1ELb0ELb1EEEEEEEEEvNT_6ParamsE)
        /*05e4*/ 	.word	0x00000088


	//----- nvinfo : EIATTR_MIN_STACK_SIZE
	.align		4
.L_309:
        /*05e8*/ 	.byte	0x04, 0x12
        /*05ea*/ 	.short	(.L_311 - .L_310)
	.align		4
.L_310:
        /*05ec*/ 	.word	index@(_ZN7cutlass13device_kernelIN5flash11enable_sm90INS1_16FlashAttnFwdSm90INS1_25CollectiveMainloopFwdSm90ILi2EN4cute5tupleIJNS5_1CILi1EEES8_S8_EEENS6_IJNS7_ILi192EEENS7_ILi128EEENS7_ILi96EEEEEELi96ENS_12float_e4m3_tEfNS_4arch4Sm90ELb1ELb0ELb1ELb0ELb0ELb0ELb0ELb1ELb1ELb1ELb0ELb0EEENS1_21CollectiveEpilogueFwdINS6_IJSA_SC_SB_EEES9_NS_10bfloat16_tESG_Li384ELb0ELb1ELb0ELb1EEENS1_30DynamicPersistentTileSchedulerILi384ELi128ELb0ELb1ELb1EEEEEEEEEvNT_6ParamsE)
        /*05f0*/ 	.word	0x00000010


	//----- nvinfo : EIATTR_MIN_STACK_SIZE
	.align		4
.L_311:
        /*05f4*/ 	.byte	0x04, 0x12
        /*05f6*/ 	.short	(.L_313 - .L_312)
	.align		4
.L_312:
        /*05f8*/ 	.word	index@(_ZN7cutlass13device_kernelIN5flash11enable_sm90INS1_16FlashAttnFwdSm90INS1_25CollectiveMainloopFwdSm90ILi2EN4cute5tupleIJNS5_1CILi1EEES8_S8_EEENS6_IJNS7_ILi192EEENS7_ILi128EEENS7_ILi96EEEEEELi96ENS_12float_e4m3_tEfNS_4arch4Sm90ELb1ELb0ELb1ELb1ELb0ELb0ELb0ELb1ELb1ELb1ELb0ELb0EEENS1_21CollectiveEpilogueFwdINS6_IJSA_SC_SB_EEES9_NS_10bfloat16_tESG_Li384ELb1ELb1ELb0ELb1EEENS1_36VarlenDynamicPersistentTileSchedulerILi192ELi128ELi384ELi128ELb0ELb1ELb1ELb1ELb1ELb1EEEEEEEEEvNT_6ParamsE)
        /*05fc*/ 	.word	0x00000020


	//----- nvinfo : EIATTR_MIN_STACK_SIZE
	.align		4
.L_313:
        /*0600*/ 	.byte	0x04, 0x12
        /*0602*/ 	.short	(.L_315 - .L_314)
	.align		4
.L_314:
        /*0604*/ 	.word	index@(_ZN7cutlass13device_kernelIN5flash11enable_sm90INS1_16FlashAttnFwdSm90INS1_25CollectiveMainloopFwdSm90ILi2EN4cute5tupleIJNS5_1CILi1EEES8_S8_EEENS6_IJNS7_ILi192EEENS7_ILi128EEENS7_ILi96EEEEEELi96ENS_12float_e4m3_tEfNS_4arch4Sm90ELb1ELb0ELb1ELb1ELb0ELb1ELb0ELb1ELb1ELb1ELb0ELb0EEENS1_21CollectiveEpilogueFwdINS6_IJSA_SC_SB_EEES9_NS_10bfloat16_tESG_Li384ELb1ELb1ELb0ELb1EEENS1_36VarlenDynamicPersistentTileSchedulerILi192ELi128ELi384ELi128ELb0ELb1ELb1ELb1ELb1ELb1EEEEEEEEEvNT_6ParamsE)
        /*0608*/ 	.word	0x00000088


	//----- nvinfo : EIATTR_MIN_STACK_SIZE
	.align		4
.L_315:
        /*060c*/ 	.byte	0x04, 0x12
        /*060e*/ 	.short	(.L_317 - .L_316)
	.align		4
.L_316:
        /*0610*/ 	.word	index@(_ZN7cutlass13device_kernelIN5flash11enable_sm90INS1_16FlashAttnFwdSm90INS1_25CollectiveMainloopFwdSm90ILi2EN4cute5tupleIJNS5_1CILi1EEES8_S8_EEENS6_IJNS7_ILi192EEENS7_ILi160EEENS7_ILi64EEEEEELi64ENS_12float_e4m3_tEfNS_4arch4Sm90ELb0ELb0ELb1ELb0ELb0ELb0ELb0ELb1ELb1ELb1ELb0ELb0EEENS1_21CollectiveEpilogueFwdINS6_IJSA_SC_SB_EEES9_NS_10bfloat16_tESG_Li384ELb0ELb1ELb0ELb1EEENS1_29StaticPersistentTileSchedulerILb0EEEEEEEEEvNT_6ParamsE)
        /*0614*/ 	.word	0x00000000


	//----- nvinfo : EIATTR_MIN_STACK_SIZE
	.align		4
.L_317:
        /*0618*/ 	.byte	0x04, 0x12
        /*061a*/ 	.short	(.L_319 - .L_318)
	.align		4
.L_318:
        /*061c*/ 	.word	index@(_ZN7cutlass13device_kernelIN5flash11enable_sm90INS1_16FlashAttnFwdSm90INS1_25CollectiveMainloopFwdSm90ILi2EN4cute5tupleIJNS5_1CILi1EEES8_S8_EEENS6_IJNS7_ILi192EEENS7_ILi160EEENS7_ILi64EEEEEELi64ENS_12float_e4m3_tEfNS_4arch4Sm90ELb0ELb0ELb1ELb1ELb0ELb0ELb0ELb1ELb1ELb1ELb0ELb0EEENS1_21CollectiveEpilogueFwdINS6_IJSA_SC_SB_EEES9_NS_10bfloat16_tESG_Li384ELb1ELb1ELb0ELb1EEENS1_36VarlenDynamicPersistentTileSchedulerILi192ELi160ELi384ELi128ELb0ELb1ELb1ELb0ELb1ELb1EEEEEEEEEvNT_6ParamsE)
        /*0620*/ 	.word	0x00000008


	//----- nvinfo : EIATTR_MIN_STACK_SIZE
	.align		4
.L_319:
        /*0624*/ 	.byte	0x04, 0x12
        /*0626*/ 	.short	(.L_321 - .L_320)
	.align		4
.L_320:
        /*0628*/ 	.word	index@(_ZN7cutlass13device_kernelIN5flash11enable_sm90INS1_16FlashAttnFwdSm90INS1_25CollectiveMainloopFwdSm90ILi2EN4cute5tupleIJNS5_1CILi1EEES8_S8_EEENS6_IJNS7_ILi192EEENS7_ILi160EEENS7_ILi64EEEEEELi64ENS_12float_e4m3_tEfNS_4arch4Sm90ELb0ELb0ELb1ELb1ELb0ELb1ELb0ELb1ELb1ELb1ELb0ELb0EEENS1_21CollectiveEpilogueFwdINS6_IJSA_SC_SB_EEES9_NS_10bfloat16_tESG_Li384ELb1ELb1ELb0ELb1EEENS1_36VarlenDynamicPersistentTileSchedulerILi192ELi160ELi384ELi128ELb0ELb1ELb1ELb0ELb1ELb1EEEEEEEEEvNT_6ParamsE)
        /*062c*/ 	.word	0x00000080


	//----- nvinfo : EIATTR_MIN_STACK_SIZE
	.align		4
.L_321:
        /*0630*/ 	.byte	0x04, 0x12
        /*0632*/ 	.short	(.L_323 - .L_322)
	.align		4
.L_322:
        /*0634*/ 	.word	index@(_ZN7cutlass13device_kernelIN5flash11enable_sm90INS1_16FlashAttnFwdSm90INS1_25CollectiveMainloopFwdSm90ILi2EN4cute5tupleIJNS5_1CILi1EEES8_S8_EEENS6_IJNS7_ILi192EEENS7_ILi160EEENS7_ILi64EEEEEELi64ENS_12float_e4m3_tEfNS_4arch4Sm90ELb0ELb1ELb1ELb0ELb0ELb0ELb0ELb1ELb1ELb1ELb0ELb0EEENS1_21CollectiveEpilogueFwdINS6_IJSA_SC_SB_EEES9_NS_10bfloat16_tESG_Li384ELb0ELb1ELb0ELb1EEENS1_30DynamicPersistentTileSchedulerILi384ELi128ELb0ELb1ELb1EEEEEEEEEvNT_6ParamsE)
        /*0638*/ 	.word	0x00000000


	//----- nvinfo : EIATTR_MIN_STACK_SIZE
	.align		4
.L_323:
        /*063c*/ 	.byte	0x04, 0x12
        /*063e*/ 	.short	(.L_325 - .L_324)
	.align		4
.L_324:
        /*0640*/ 	.word	index@(_ZN7cutlass13device_kernelIN5flash11enable_sm90INS1_16FlashAttnFwdSm90INS1_25CollectiveMainloopFwdSm90ILi2EN4cute5tupleIJNS5_1CILi1EEES8_S8_EEENS6_IJNS7_ILi192EEENS7_ILi160EEENS7_ILi64EEEEEELi64ENS_12float_e4m3_tEfNS_4arch4Sm90ELb0ELb1ELb1ELb1ELb0ELb0ELb0ELb1ELb1ELb1ELb0ELb0EEENS1_21CollectiveEpilogueFwdINS6_IJSA_SC_SB_EEES9_NS_10bfloat16_tESG_Li384ELb1ELb1ELb0ELb1EEENS1_36VarlenDynamicPersistentTileSchedulerILi192ELi160ELi384ELi128ELb0ELb1ELb1ELb1ELb0ELb1EEEEEEEEEvNT_6ParamsE)
        /*0644*/ 	.word	0x00000010


	//----- nvinfo : EIATTR_MIN_STACK_SIZE
	.align		4
.L_325:
        /*0648*/ 	.byte	0x04, 0x12
        /*064a*/ 	.short	(.L_327 - .L_326)
	.align		4
.L_326:
        /*064c*/ 	.word	index@(_ZN7cutlass13device_kernelIN5flash11enable_sm90INS1_16FlashAttnFwdSm90INS1_25CollectiveMainloopFwdSm90ILi2EN4cute5tupleIJNS5_1CILi1EEES8_S8_EEENS6_IJNS7_ILi192EEENS7_ILi160EEENS7_ILi64EEEEEELi64ENS_12float_e4m3_tEfNS_4arch4Sm90ELb0ELb1ELb1ELb1ELb0ELb1ELb0ELb1ELb1ELb1ELb0ELb0EEENS1_21CollectiveEpilogueFwdINS6_IJSA_SC_SB_EEES9_NS_10bfloat16_tESG_Li384ELb1ELb1ELb0ELb1EEENS1_36VarlenDynamicPersistentTileSchedulerILi192ELi160ELi384ELi128ELb0ELb1ELb1ELb1ELb0ELb1EEEEEEEEEvNT_6ParamsE)
        /*0650*/ 	.word	0x00000068


	//----- nvinfo : EIATTR_MIN_STACK_SIZE
	.align		4
.L_327:
        /*0654*/ 	.byte	0x04, 0x12
        /*0656*/ 	.short	(.L_329 - .L_328)
	.align		4
.L_328:
        /*0658*/ 	.word	index@(_ZN7cutlass13device_kernelIN5flash11enable_sm90INS1_16FlashAttnFwdSm90INS1_25CollectiveMainloopFwdSm90ILi2EN4cute5tupleIJNS5_1CILi1EEES8_S8_EEENS6_IJNS7_ILi192EEENS7_ILi160EEENS7_ILi64EEEEEELi64ENS_12float_e4m3_tEfNS_4arch4Sm90ELb1ELb0ELb1ELb0ELb0ELb0ELb0ELb1ELb1ELb1ELb0ELb0EEENS1_21CollectiveEpilogueFwdINS6_IJSA_SC_SB_EEES9_NS_10bfloat16_tESG_Li384ELb0ELb1ELb0ELb1EEENS1_30DynamicPersistentTileSchedulerILi384ELi128ELb0ELb1ELb1EEEEEEEEEvNT_6ParamsE)
        /*065c*/ 	.word	0x00000008


	//----- nvinfo : EIATTR_MIN_STACK_SIZE
	.align		4
.L_329:
        /*0660*/ 	.byte	0x04, 0x12
        /*0662*/ 	.short	(.L_331 - .L_330)
	.align		4
.L_330:
        /*0664*/ 	.word	index@(_ZN7cutlass13device_kernelIN5flash11enable_sm90INS1_16FlashAttnFwdSm90INS1_25CollectiveMainloopFwdSm90ILi2EN4cute5tupleIJNS5_1CILi1EEES8_S8_EEENS6_IJNS7_ILi192EEENS7_ILi160EEENS7_ILi64EEEEEELi64ENS_12float_e4m3_tEfNS_4arch4Sm90ELb1ELb0ELb1ELb1ELb0ELb0ELb0ELb1ELb1ELb1ELb0ELb0EEENS1_21CollectiveEpilogueFwdINS6_IJSA_SC_SB_EEES9_NS_10bfloat16_tESG_Li384ELb1ELb1ELb0ELb1EEENS1_36VarlenDynamicPersistentTileSchedulerILi192ELi160ELi384ELi128ELb0ELb1ELb1ELb1ELb1ELb1EEEEEEEEEvNT_6ParamsE)
        /*0668*/ 	.word	0x00000010


	//----- nvinfo : EIATTR_MIN_STACK_SIZE
	.align		4
.L_331:
        /*066c*/ 	.byte	0x04, 0x12
        /*066e*/ 	.short	(.L_333 - .L_332)
	.align		4
.L_332:
        /*0670*/ 	.word	index@(_ZN7cutlass13device_kernelIN5flash11enable_sm90INS1_16FlashAttnFwdSm90INS1_25CollectiveMainloopFwdSm90ILi2EN4cute5tupleIJNS5_1CILi1EEES8_S8_EEENS6_IJNS7_ILi192EEENS7_ILi160EEENS7_ILi64EEEEEELi64ENS_12float_e4m3_tEfNS_4arch4Sm90ELb1ELb0ELb1ELb1ELb0ELb1ELb0ELb1ELb1ELb1ELb0ELb0EEENS1_21CollectiveEpilogueFwdINS6_IJSA_SC_SB_EEES9_NS_10bfloat16_tESG_Li384ELb1ELb1ELb0ELb1EEENS1_36VarlenDynamicPersistentTileSchedulerILi192ELi160ELi384ELi128ELb0ELb1ELb1ELb1ELb1ELb1EEEEEEEEEvNT_6ParamsE)
        /*0674*/ 	.word	0x00000088
.L_333:


//--------------------- .nv.compat                --------------------------
	.section	.nv.compat,"",@"SHT_CUDA_COMPAT_INFO"
	.align	4
        /*0000*/ 	.byte	0x02, 0x09, 0x01, 0x00, 0x02, 0x02, 0x04, 0x00, 0x02, 0x05, 0x05, 0x00, 0x03, 0x07, 0x01, 0x01
        /*0010*/ 	.byte	0x02, 0x03, 0x01, 0x00, 0x02, 0x06, 0x01, 0x00, 0x04, 0x0b, 0x08, 0x00, 0x00, 0x00, 0x00, 0x00
        /*0020*/ 	.byte	0x00, 0x00, 0x00, 0x00


//--------------------- .nv.info._ZN7cutlass13device_kernelIN5flash11enable_sm90INS1_16FlashAttnFwdSm90INS1_25CollectiveMainloopFwdSm90ILi2EN4cute5tupleIJNS5_1CILi1EEES8_S8_EEENS6_IJNS7_ILi128EEESA_NS7_ILi256EEEEEELi256ENS_12float_e4m3_tEfNS_4arch4Sm90ELb0ELb0ELb1ELb0ELb0ELb0ELb0ELb1ELb1ELb1ELb0ELb0EEENS1_21CollectiveEpilogueFwdINS6_IJSA_SB_SA_EEES9_NS_10bfloat16_tESF_Li256ELb0ELb1ELb0ELb1EEENS1_29StaticPersistentTileSchedulerILb0EEEEEEEEEvNT_6ParamsE --------------------------
	.section	.nv.info._ZN7cutlass13device_kernelIN5flash11enable_sm90INS1_16FlashAttnFwdSm90INS1_25CollectiveMainloopFwdSm90ILi2EN4cute5tupleIJNS5_1CILi1EEES8_S8_EEENS6_IJNS7_ILi128EEESA_NS7_ILi256EEEEEELi256ENS_12float_e4m3_tEfNS_4arch4Sm90ELb0ELb0ELb1ELb0ELb0ELb0ELb0ELb1ELb1ELb1ELb0ELb0EEENS1_21CollectiveEpilogueFwdINS6_IJSA_SB_SA_EEES9_NS_10bfloat16_tESF_Li256ELb0ELb1ELb0ELb1EEENS1_29StaticPersistentTileSchedulerILb0EEEEEEEEEvNT_6ParamsE,"",@"SHT_CUDA_INFO"
	.sectionflags	@""
	.align	4


	//----- nvinfo : EIATTR_CUDA_API_VERSION
	.align		4
        /*0000*/ 	.byte	0x04, 0x37
        /*0002*/ 	.short	(.L_335 - .L_334)
.L_334:
        /*0004*/ 	.word	0x00000082


	//----- nvinfo : EIATTR_KPARAM_INFO
	.align		4
.L_335:
        /*0008*/ 	.byte	0x04, 0x17
        /*000a*/ 	.short	(.L_337 - .L_336)
.L_336:
        /*000c*/ 	.word	0x00000000
        /*0010*/ 	.short	0x0000
        /*0012*/ 	.short	0x0070
        /*0014*/ 	.byte	0x00, 0xf0, 0x01, 0x28


	//----- nvinfo : EIATTR_SPARSE_MMA_MASK
	.align		4
.L_337:
        /*0018*/ 	.byte	0x03, 0x50
        /*001a*/ 	.short	0x0000


	//----- nvinfo : EIATTR_MAXREG_COUNT
	.align		4
        /*001c*/ 	.byte	0x03, 0x1b
        /*001e*/ 	.short	0x00a8


	//----- nvinfo : EIATTR_NUM_BARRIERS
	.align		4
        /*0020*/ 	.byte	0x02, 0x4c
        /*0022*/ 	.byte	0x10
	.zero		1


	//----- nvinfo : EIATTR_EXTERNS
	.align		4
        /*0024*/ 	.byte	0x04, 0x0f
        /*0026*/ 	.short	(.L_339 - .L_338)


	//   ....[0]....
	.align		4
.L_338:
        /*0028*/ 	.word	index@(__assertfail)


	//----- nvinfo : EIATTR_ANNOTATIONS
	.align		4
.L_339:
        /*002c*/ 	.byte	0x04, 0x55
        /*002e*/ 	.short	(.L_341 - .L_340)


	//   ....[0]....
.L_340:
        /*0030*/ 	.word	0x00000001
        /*0034*/ 	.byte	0x10, 0xac, 0x00, 0x00, 0x01, 0x00, 0x00, 0x00, 0x30, 0xac, 0x00, 0x00, 0x01, 0x00, 0x00, 0x00
        /* <DEDUP_REMOVED lines=24> */
        /*01c4*/ 	.byte	0x20, 0xec, 0x00, 0x00


	//----- nvinfo : EIATTR_MERCURY_ISA_VERSION
	.align		4
.L_341:
        /*01c8*/ 	.byte	0x03, 0x5f
        /*01ca*/ 	.short	0x0101


	//----- nvinfo : EIATTR_INT_WARP_WIDE_INSTR_OFFSETS
	.align		4
        /*01cc*/ 	.byte	0x04, 0x31
        /*01ce*/ 	.short	(.L_343 - .L_342)


	//   ....[0]....
.L_342:
        /*01d0*/ 	.word	0x00000130


	//   ....[1]....
        /*01d4*/ 	.word	0x00000170


	//   ....[2]....
        /*01d8*/ 	.word	0x000001e0


	//----- nvinfo : EIATTR_COOP_GROUP_MASK_REGIDS
	.align		4
.L_343:
        /*01dc*/ 	.byte	0x04, 0x29
        /*01de*/ 	.short	(.L_345 - .L_344)


	//   ....[0]....
.L_344:
        /*01e0*/ 	.word	0xffffffff


	//   ....[1]....
        /*01e4*/ 	.word	0xffffffff


	//   ....[2]....
        /*01e8*/ 	.word	0xffffffff


	//   ....[3]....
        /*01ec*/ 	.word	0xffffffff


	//   ....[4]....
        /*01f0*/ 	.word	0xffffffff


	//   ....[5]....
        /*01f4*/ 	.word	0xffffffff


	//   ....[6]....
        /*01f8*/ 	.word	0xffffffff


	//   ....[7]....
        /*01fc*/ 	.word	0xffffffff


	//   ....[8]....
        /*0200*/ 	.word	0xffffffff


	//   ....[9]....
        /*0204*/ 	.word	0xffffffff


	//   ....[10]....
        /*0208*/ 	.word	0xffffffff


	//   ....[11]....
        /*020c*/ 	.word	0xffffffff


	//   ....[12]....
        /*0210*/ 	.word	0xffffffff


	//   ....[13]....
        /*0214*/ 	.word	0xffffffff


	//   ....[14]....
        /*0218*/ 	.word	0xffffffff


	//   ....[15]....
        /*021c*/ 	.word	0xffffffff


	//   ....[16]....
        /*0220*/ 	.word	0xffffffff


	//   ....[17]....
        /*0224*/ 	.word	0xffffffff


	//   ....[18]....
        /*0228*/ 	.word	0xffffffff


	//   ....[19]....
        /*022c*/ 	.word	0xffffffff


	//   ....[20]....
        /*0230*/ 	.word	0xffffffff


	//   ....[21]....
        /*0234*/ 	.word	0xffffffff


	//   ....[22]....
        /*0238*/ 	.word	0xffffffff


	//   ....[23]....
        /*023c*/ 	.word	0xffffffff


	//   ....[24]....
        /*0240*/ 	.word	0xffffffff


	//   ....[25]....
        /*0244*/ 	.word	0xffffffff


	//   ....[26]....
        /*0248*/ 	.word	0xffffffff


	//   ....[27]....
        /*024c*/ 	.word	0xffffffff


	//   ....[28]....
        /*0250*/ 	.word	0xffffffff


	//   ....[29]....
        /*0254*/ 	.word	0xffffffff


	//   ....[30]....
        /*0258*/ 	.word	0xffffffff


	//   ....[31]....
        /*025c*/ 	.word	0xffffffff


	//   ....[32]....
        /*0260*/ 	.word	0xffffffff


	//   ....[33]....
        /*0264*/ 	.word	0xffffffff


	//   ....[34]....
        /*0268*/ 	.word	0xffffffff


	//   ....[35]....
        /*026c*/ 	.word	0xffffffff


	//   ....[36]....
        /*0270*/ 	.word	0xffffffff


	//   ....[37]....
        /*0274*/ 	.word	0xffffffff


	//   ....[38]....
        /*0278*/ 	.word	0xffffffff


	//   ....[39]....
        /*027c*/ 	.word	0xffffffff


	//   ....[40]....
        /*0280*/ 	.word	0xffffffff


	//   ....[41]....
        /*0284*/ 	.word	0xffffffff


	//   ....[42]....
        /*0288*/ 	.word	0xffffffff


	//   ....[43]....
        /*028c*/ 	.word	0xffffffff


	//   ....[44]....
        /*0290*/ 	.word	0xffffffff


	//   ....[45]....
        /*0294*/ 	.word	0xffffffff


	//   ....[46]....
        /*0298*/ 	.word	0xffffffff


	//   ....[47]....
        /*029c*/ 	.word	0xffffffff


	//   ....[48]....
        /*02a0*/ 	.word	0xffffffff


	//   ....[49]....
        /*02a4*/ 	.word	0xffffffff


	//   ....[50]....
        /*02a8*/ 	.word	0xffffffff


	//   ....[51]....
        /*02ac*/ 	.word	0xffffffff


	//   ....[52]....
        /*02b0*/ 	.word	0xffffffff


	//   ....[53]....
        /*02b4*/ 	.word	0xffffffff


	//   ....[54]....
        /*02b8*/ 	.word	0xffffffff


	//   ....[55]....
        /*02bc*/ 	.word	0xffffffff


	//   ....[56]....
        /*02c0*/ 	.word	0xffffffff


	//   ....[57]....
        /*02c4*/ 	.word	0xffffffff


	//   ....[58]....
        /*02c8*/ 	.word	0xffffffff


	//   ....[59]....
        /*02cc*/ 	.word	0xffffffff


	//   ....[60]....
        /*02d0*/ 	.word	0xffffffff


	//   ....[61]....
        /*02d4*/ 	.word	0xffffffff


	//   ....[62]....
        /*02d8*/ 	.word	0xffffffff


	//   ....[63]....
        /*02dc*/ 	.word	0xffffffff


	//   ....[64]....
        /*02e0*/ 	.word	0xffffffff


	//   ....[65]....
        /*02e4*/ 	.word	0xffffffff


	//   ....[66]....
        /*02e8*/ 	.word	0xffffffff


	//   ....[67]....
        /*02ec*/ 	.word	0xffffffff


	//   ....[68]....
        /*02f0*/ 	.word	0xffffffff


	//   ....[69]....
        /*02f4*/ 	.word	0xffffffff


	//   ....[70]....
        /*02f8*/ 	.word	0xffffffff


	//   ....[71]....
        /*02fc*/ 	.word	0xffffffff


	//   ....[72]....
        /*0300*/ 	.word	0xffffffff


	//   ....[73]....
        /*0304*/ 	.word	0xffffffff


	//   ....[74]....
        /*0308*/ 	.word	0xffffffff


	//   ....[75]....
        /*030c*/ 	.word	0xffffffff


	//   ....[76]....
        /*0310*/ 	.word	0xffffffff


	//   ....[77]....
        /*0314*/ 	.word	0xffffffff


	//   ....[78]....
        /*0318*/ 	.word	0xffffffff


	//   ....[79]....
        /*031c*/ 	.word	0xffffffff


	//   ....[80]....
        /*0320*/ 	.word	0xffffffff


	//   ....[81]....
        /*0324*/ 	.word	0xffffffff


	//   ....[82]....
        /*0328*/ 	.word	0xffffffff


	//   ....[83]....
        /*032c*/ 	.word	0xffffffff


	//   ....[84]....
        /*0330*/ 	.word	0xffffffff


	//   ....[85]....
        /*0334*/ 	.word	0xffffffff


	//   ....[86]....
        /*0338*/ 	.word	0xffffffff


	//   ....[87]....
        /*033c*/ 	.word	0xffffffff


	//   ....[88]....
        /*0340*/ 	.word	0xffffffff


	//   ....[89]....
        /*0344*/ 	.word	0xffffffff


	//   ....[90]....
        /*0348*/ 	.word	0xffffffff


	//   ....[91]....
        /*034c*/ 	.word	0xffffffff


	//   ....[92]....
        /*0350*/ 	.word	0xffffffff


	//   ....[93]....
        /*0354*/ 	.word	0xffffffff


	//   ....[94]....
        /*0358*/ 	.word	0xffffffff


	//   ....[95]....
        /*035c*/ 	.word	0xffffffff


	//   ....[96]....
        /*0360*/ 	.word	0xffffffff


	//   ....[97]....
        /*0364*/ 	.word	0xffffffff


	//   ....[98]....
        /*0368*/ 	.word	0xffffffff


	//   ....[99]....
        /*036c*/ 	.word	0xffffffff


	//   ....[100]....
        /*0370*/ 	.word	0xffffffff


	//   ....[101]....
        /*0374*/ 	.word	0xffffffff


	//   ....[102]....
        /*0378*/ 	.word	0xffffffff


	//   ....[103]....
        /*037c*/ 	.word	0xffffffff


	//   ....[104]....
        /*0380*/ 	.word	0xffffffff


	//   ....[105]....
        /*0384*/ 	.word	0xffffffff


	//   ....[106]....
        /*0388*/ 	.word	0xffffffff


	//   ....[107]....
        /*038c*/ 	.word	0xffffffff


	//   ....[108]....
        /*0390*/ 	.word	0xffffffff


	//   ....[109]....
        /*0394*/ 	.word	0xffffffff


	//   ....[110]....
        /*0398*/ 	.word	0xffffffff


	//   ....[111]....
        /*039c*/ 	.word	0xffffffff


	//   ....[112]....
        /*03a0*/ 	.word	0xffffffff


	//   ....[113]....
        /*03a4*/ 	.word	0xffffffff


	//   ....[114]....
        /*03a8*/ 	.word	0x0500000f


	//   ....[115]....
        /*03ac*/ 	.word	0x0500000f


	//   ....[116]....
        /*03b0*/ 	.word	0x0500000f


	//   ....[117]....
        /*03b4*/ 	.word	0x0500000f


	//   ....[118]....
        /*03b8*/ 	.word	0x0500000f


	//   ....[119]....
        /*03bc*/ 	.word	0x0500000f


	//   ....[120]....
        /*03c0*/ 	.word	0x0500000f


	//   ....[121]....
        /*03c4*/ 	.word	0x0500000f


	//   ....[122]....
        /*03c8*/ 	.word	0x0500000f


	//   ....[123]....
        /*03cc*/ 	.word	0x0500000f


	//   ....[124]....
        /*03d0*/ 	.word	0x0500000f


	//   ....[125]....
        /*03d4*/ 	.word	0x0500000f


	//   ....[126]....
        /*03d8*/ 	.word	0x0500000f


	//   ....[127]....
        /*03dc*/ 	.word	0x0500000f


	//   ....[128]....
        /*03e0*/ 	.word	0x0500000f


	//   ....[129]....
        /*03e4*/ 	.word	0x0500000f


	//   ....[130]....
        /*03e8*/ 	.word	0x0500000f


	//----- nvinfo : EIATTR_COOP_GROUP_INSTR_OFFSETS
	.align		4
.L_345:
        /*03ec*/ 	.byte	0x04, 0x28
        /*03ee*/ 	.short	(.L_347 - .L_346)


	//   ....[0]....
.L_346:
        /*03f0*/ 	.word	0x00000070


	//   ....[1]....
        /*03f4*/ 	.word	0x00000140


	//   ....[2]....
        /*03f8*/ 	.word	0x00000190


	//   ....[3]....
        /*03fc*/ 	.word	0x000003c0


	//   ....[4]....
        /*0400*/ 	.word	0x00000520


	//   ....[5]....
        /*0404*/ 	.word	0x00000640


	//   ....[6]....
        /*0408*/ 	.word	0x000007a0


	//   ....[7]....
        /*040c*/ 	.word	0x00000de0


	//   ....[8]....
        /*0410*/ 	.word	0x00002dd0


	//   ....[9]....
        /*0414*/ 	.word	0x00002e40


	//   ....[10]....
        /*0418*/ 	.word	0x00003410


	//   ....[11]....
        /*041c*/ 	.word	0x000034b0


	//   ....[12]....
        /*0420*/ 	.word	0x000059a0


	//   ....[13]....
        /*0424*/ 	.word	0x000059c0


	//   ....[14]....
        /*0428*/ 	.word	0x000059f0


	//   ....[15]....
        /*042c*/ 	.word	0x00005a00


	//   ....[16]....
        /*0430*/ 	.word	0x00007670


	//   ....[17]....
        /*0434*/ 	.word	0x00007680


	//   ....[18]....
        /*0438*/ 	.word	0x000076b0


	//   ....[19]....
        /*043c*/ 	.word	0x000076c0


	//   ....[20]....
        /*0440*/ 	.word	0x00008e10


	//   ....[21]....
        /*0444*/ 	.word	0x00008e40


	//   ....[22]....
        /*0448*/ 	.word	0x00008f70


	//   ....[23]....
        /*044c*/ 	.word	0x00008fd0


	//   ....[24]....
        /*0450*/ 	.word	0x00008ff0


	//   ....[25]....
        /*0454*/ 	.word	0x00009020


	//   ....[26]....
        /*0458*/ 	.word	0x00009060


	//   ....[27]....
        /*045c*/ 	.word	0x00009090


	//   ....[28]....
        /*0460*/ 	.word	0x000091e0


	//   ....[29]....
        /*0464*/ 	.word	0x00009220


	//   ....[30]....
        /*0468*/ 	.word	0x00009250


	//   ....[31]....
        /*046c*/ 	.word	0x00009290


	//   ....[32]....
        /*0470*/ 	.word	0x000092c0


	//   ....[33]....
        /*0474*/ 	.word	0x000092f0


	//   ....[34]....
        /*0478*/ 	.word	0x00009320


	//   ....[35]....
        /*047c*/ 	.word	0x00009350


	//   ....[36]....
        /*0480*/ 	.word	0x00009360


	//   ....[37]....
        /*0484*/ 	.word	0x00009370


	//   ....[38]....
        /*0488*/ 	.word	0x00009380


	//   ....[39]....
        /*048c*/ 	.word	0x00009390


	//   ....[40]....
        /*0490*/ 	.word	0x000093a0


	//   ....[41]....
        /*0494*/ 	.word	0x000093b0


	//   ....[42]....
        /*0498*/ 	.word	0x000093c0


	//   ....[43]....
        /*049c*/ 	.word	0x000093d0


	//   ....[44]....
        /*04a0*/ 	.word	0x000093e0


	//   ....[45]....
        /*04a4*/ 	.word	0x000093f0


	//   ....[46]....
        /*04a8*/ 	.word	0x00009400


	//   ....[47]....
        /*04ac*/ 	.word	0x00009410


	//   ....[48]....
        /*04b0*/ 	.word	0x00009420


	//   ....[49]....
        /*04b4*/ 	.word	0x00009430


	//   ....[50]....
        /*04b8*/ 	.word	0x00009440


	//   ....[51]....
        /*04bc*/ 	.word	0x00009450


	//   ....[52]....
        /*04c0*/ 	.word	0x00009460


	//   ....[53]....
        /*04c4*/ 	.word	0x00009470


	//   ....[54]....
        /*04c8*/ 	.word	0x00009480


	//   ....[55]....
        /*04cc*/ 	.word	0x00009490


	//   ....[56]....
        /*04d0*/ 	.word	0x000094a0


	//   ....[57]....
        /*04d4*/ 	.word	0x000094b0


	//   ....[58]....
        /*04d8*/ 	.word	0x000094c0


	//   ....[59]....
        /*04dc*/ 	.word	0x000094d0


	//   ....[60]....
        /*04e0*/ 	.word	0x000094e0


	//   ....[61]....
        /*04e4*/ 	.word	0x000094f0


	//   ....[62]....
        /*04e8*/ 	.word	0x00009510


	//   ....[63]....
        /*04ec*/ 	.word	0x00009530


	//   ....[64]....
        /*04f0*/ 	.word	0x00009540


	//   ....[65]....
        /*04f4*/ 	.word	0x00009550


	//   ....[66]....
        /*04f8*/ 	.word	0x00009560


	//   ....[67]....
        /*04fc*/ 	.word	0x00009570


	//   ....[68]....
        /*0500*/ 	.word	0x00009580


	//   ....[69]....
        /*0504*/ 	.word	0x00009590


	//   ....[70]....
        /*0508*/ 	.word	0x000095a0


	//   ....[71]....
        /*050c*/ 	.word	0x000095b0


	//   ....[72]....
        /*0510*/ 	.word	0x000095c0


	//   ....[73]....
        /*0514*/ 	.word	0x000095d0


	//   ....[74]....
        /*0518*/ 	.word	0x000095e0


	//   ....[75]....
        /*051c*/ 	.word	0x000095f0


	//   ....[76]....
        /*0520*/ 	.word	0x00009600


	//   ....[77]....
        /*0524*/ 	.word	0x00009610


	//   ....[78]....
        /*0528*/ 	.word	0x00009620


	//   ....[79]....
        /*052c*/ 	.word	0x00009630


	//   ....[80]....
        /*0530*/ 	.word	0x00009640


	//   ....[81]....
        /*0534*/ 	.word	0x00009650


	//   ....[82]....
        /*0538*/ 	.word	0x00009660


	//   ....[83]....
        /*053c*/ 	.word	0x00009670


	//   ....[84]....
        /*0540*/ 	.word	0x0000a060


	//   ....[85]....
        /*0544*/ 	.word	0x0000a070


	//   ....[86]....
        /*0548*/ 	.word	0x0000a090


	//   ....[87]....
        /*054c*/ 	.word	0x0000a0a0


	//   ....[88]....
        /*0550*/ 	.word	0x0000a5c0


	//   ....[89]....
        /*0554*/ 	.word	0x0000a600


	//   ....[90]....
        /*0558*/ 	.word	0x0000a770


	//   ....[91]....
        /*055c*/ 	.word	0x0000a790


	//   ....[92]....
        /*0560*/ 	.word	0x0000a8c0


	//   ....[93]....
        /*0564*/ 	.word	0x0000a8e0


	//   ....[94]....
        /*0568*/ 	.word	0x0000aa20


	//   ....[95]....
        /*056c*/ 	.word	0x0000aa60


	//   ....[96]....
        /*0570*/ 	.word	0x0000b780


	//   ....[97]....
        /*0574*/ 	.word	0x0000c390


	//   ....[98]....
        /*0578*/ 	.word	0x0000c3c0


	//   ....[99]....
        /*057c*/ 	.word	0x0000c3f0


	//   ....[100]....
        /*0580*/ 	.word	0x0000c400


	//   ....[101]....
        /*0584*/ 	.word	0x0000c4d0


	//   ....[102]....
        /*0588*/ 	.word	0x0000c4e0


	//   ....[103]....
        /*058c*/ 	.word	0x0000c560


	//   ....[104]....
        /*0590*/ 	.word	0x0000c570


	//   ....[105]....
        /*0594*/ 	.word	0x0000c5f0


	//   ....[106]....
        /*0598*/ 	.word	0x0000c600


	//   ....[107]....
        /*059c*/ 	.word	0x0000c680


	//   ....[108]....
        /*05a0*/ 	.word	0x0000c690


	//   ....[109]....
        /*05a4*/ 	.word	0x0000c710


	//   ....[110]....
        /*05a8*/ 	.word	0x0000c720


	//   ....[111]....
        /*05ac*/ 	.word	0x0000c730


	//   ....[112]....
        /*05b0*/ 	.word	0x0000c770


	//   ....[113]....
        /*05b4*/ 	.word	0x0000ea50


	//   ....[114]....
        /*05b8*/ 	.word	0x0000ef70


	//   ....[115]....
        /*05bc*/ 	.word	0x0000f120


	//   ....[116]....
        /*05c0*/ 	.word	0x0000f180


	//   ....[117]....
        /*05c4*/ 	.word	0x0000f210


	//   ....[118]....
        /*05c8*/ 	.word	0x0000f2e0


	//   ....[119]....
        /*05cc*/ 	.word	0x0000f340


	//   ....[120]....
        /*05d0*/ 	.word	0x0000f450


	//   ....[121]....
        /*05d4*/ 	.word	0x0000f4b0


	//   ....[122]....
        /*05d8*/ 	.word	0x0000f5a0


	//   ....[123]....
        /*05dc*/ 	.word	0x0000f600


	//   ....[124]....
        /*05e0*/ 	.word	0x0000f6f0


	//   ....[125]....
        /*05e4*/ 	.word	0x0000f750


	//   ....[126]....
        /*05e8*/ 	.word	0x0000f840


	//   ....[127]....
        /*05ec*/ 	.word	0x0000f8a0


	//   ....[128]....
        /*05f0*/ 	.word	0x0000f980


	//   ....[129]....
        /*05f4*/ 	.word	0x0000f9e0


	//   ....[130]....
        /*05f8*/ 	.word	0x0000fab0


	//----- nvinfo : EIATTR_REG_RECONFIG
	.align		4
.L_347:
        /*05fc*/ 	.byte	0x01, 0x54
	.zero		2


	//----- nvinfo : EIATTR_SYSCALL_OFFSETS
	.align		4
        /*0600*/ 	.byte	0x04, 0x46
        /*0602*/ 	.short	(.L_349 - .L_348)


	//   ....[0]....
.L_348:
        /*0604*/ 	.word	0x00001140


	//   ....[1]....
        /*0608*/ 	.word	0x0000b230


	//   ....[2]....
        /*060c*/ 	.word	0x0000b370


	//   ....[3]....
        /*0610*/ 	.word	0x0000b4b0


	//   ....[4]....
        /*0614*/ 	.word	0x0000b5d0


	//   ....[5]....
        /*0618*/ 	.word	0x0000bf90


	//----- nvinfo : EIATTR_MBARRIER_INSTR_OFFSETS
	.align		4
.L_349:
        /*061c*/ 	.byte	0x04, 0x39
        /*061e*/ 	.short	(.L_351 - .L_350)


	//   ....[0]....
.L_350:
        /*0620*/ 	.word	0x00000270
        /*0624*/ 	.word	0x000000ff
        /*0628*/ 	.word	0x00038800
        /*062c*/ 	.short	0x0100
        /*062e*/ 	.byte	0x08
	.zero		1


	//   ....[1]....
        /*0630*/ 	.word	0x00000280
        /*0634*/ 	.word	0x000000ff
        /*0638*/ 	.word	0x00038820
        /*063c*/ 	.short	0x0100
        /*063e*/ 	.byte	0x08
	.zero		1


	//   ....[2]....
        /*0640*/ 	.word	0x00000370
        /*0644*/ 	.word	0x000000ff
        /*0648*/ 	.word	0x00038830
        /*064c*/ 	.short	0x0100
        /*064e*/ 	.byte	0x08
	.zero		1


	//   ....[3]....
        /*0650*/ 	.word	0x00000380
        /*0654*/ 	.word	0x000000ff
        /*0658*/ 	.word	0x00038840
        /*065c*/ 	.short	0x0100
        /*065e*/ 	.byte	0x08
	.zero		1


	//   ....[4]....
        /*0660*/ 	.word	0x00000390
        /*0664*/ 	.word	0x000000ff
        /*0668*/ 	.word	0x00038838
        /*066c*/ 	.short	0x0100
        /*066e*/ 	.byte	0x08
	.zero		1


	//   ....[5]....
        /*0670*/ 	.word	0x000003a0
        /*0674*/ 	.word	0x000000ff
        /*0678*/ 	.word	0x00038848
        /*067c*/ 	.short	0x0100
        /*067e*/ 	.byte	0x08
	.zero		1


	//   ....[6]....
        /*0680*/ 	.word	0x000004d0
        /*0684*/ 	.word	0x000000ff
        /*0688*/ 	.word	0x00038850
        /*068c*/ 	.short	0x0100
        /*068e*/ 	.byte	0x08
	.zero		1


	//   ....[7]....
        /*0690*/ 	.word	0x000004e0
        /*0694*/ 	.word	0x000000ff
        /*0698*/ 	.word	0x00038860
        /*069c*/ 	.short	0x0100
        /*069e*/ 	.byte	0x08
	.zero		1


	//   ....[8]....
        /*06a0*/ 	.word	0x000004f0
        /*06a4*/ 	.word	0x000000ff
        /*06a8*/ 	.word	0x00038858
        /*06ac*/ 	.short	0x0100
        /*06ae*/ 	.byte	0x08
	.zero		1


	//   ....[9]....
        /*06b0*/ 	.word	0x00000500
        /*06b4*/ 	.word	0x000000ff
        /*06b8*/ 	.word	0x00038868
        /*06bc*/ 	.short	0x0100
        /*06be*/ 	.byte	0x08
	.zero		1


	//   ....[10]....
        /*06c0*/ 	.word	0x000005f0
        /*06c4*/ 	.word	0x000000ff
        /*06c8*/ 	.word	0x00038870
        /*06cc*/ 	.short	0x0100
        /*06ce*/ 	.byte	0x06
	.zero		1


	//   ....[11]....
        /*06d0*/ 	.word	0x00000600
        /*06d4*/ 	.word	0x000000ff
        /*06d8*/ 	.word	0x00038880
        /*06dc*/ 	.short	0x0100
        /*06de*/ 	.byte	0x06
	.zero		1


	//   ....[12]....
        /*06e0*/ 	.word	0x00000610
        /*06e4*/ 	.word	0x000000ff
        /*06e8*/ 	.word	0x00038878
        /*06ec*/ 	.short	0x0100
        /*06ee*/ 	.byte	0x06
	.zero		1


	//   ....[13]....
        /*06f0*/ 	.word	0x00000620
        /*06f4*/ 	.word	0x000000ff
        /*06f8*/ 	.word	0x00038888
        /*06fc*/ 	.short	0x0100
        /*06fe*/ 	.byte	0x06
	.zero		1


	//   ....[14]....
        /*0700*/ 	.word	0x00000750
        /*0704*/ 	.word	0x000000ff
        /*0708*/ 	.word	0x00038890
        /*070c*/ 	.short	0x0100
        /*070e*/ 	.byte	0x08
	.zero		1


	//   ....[15]....
        /*0710*/ 	.word	0x00000760
        /*0714*/ 	.word	0x000000ff
        /*0718*/ 	.word	0x000388a0
        /*071c*/ 	.short	0x0100
        /*071e*/ 	.byte	0x08
	.zero		1


	//   ....[16]....
        /*0720*/ 	.word	0x00000770
        /*0724*/ 	.word	0x000000ff
        /*0728*/ 	.word	0x00038898
        /*072c*/ 	.short	0x0100
        /*072e*/ 	.byte	0x08
	.zero		1


	//   ....[17]....
        /*0730*/ 	.word	0x00000780
        /*0734*/ 	.word	0x000000ff
        /*0738*/ 	.word	0x000388a8
        /*073c*/ 	.short	0x0100
        /*073e*/ 	.byte	0x08
	.zero		1


	//   ....[18]....
        /*0740*/ 	.word	0x000008b0
        /*0744*/ 	.word	0x000000ff
        /*0748*/ 	.word	0x000388b0
        /*074c*/ 	.short	0x0100
        /*074e*/ 	.byte	0x08
	.zero		1


	//   ....[19]....
        /*0750*/ 	.word	0x000008c0
        /*0754*/ 	.word	0x000000ff
        /*0758*/ 	.word	0x000388c0
        /*075c*/ 	.short	0x0100
        /*075e*/ 	.byte	0x08
	.zero		1


	//   ....[20]....
        /*0760*/ 	.word	0x000008d0
        /*0764*/ 	.word	0x000000ff
        /*0768*/ 	.word	0x000388b8
        /*076c*/ 	.short	0x0100
        /*076e*/ 	.byte	0x08
	.zero		1


	//   ....[21]....
        /*0770*/ 	.word	0x000008e0
        /*0774*/ 	.word	0x000000ff
        /*0778*/ 	.word	0x000388c8
        /*077c*/ 	.short	0x0100
        /*077e*/ 	.byte	0x08
	.zero		1


	//   ....[22]....
        /*0780*/ 	.word	0x000014d0
        /*0784*/ 	.word	0x000000ff
        /*0788*/ 	.word	0x00038800
        /*078c*/ 	.short	0x010a
        /*078e*/ 	.byte	0x27
	.zero		1


	//   ....[23]....
        /*0790*/ 	.word	0x00001570
        /*0794*/ 	.word	0x00000003
        /*0798*/ 	.word	0x00038830
        /*079c*/ 	.short	0x010a
        /*079e*/ 	.byte	0x3f
	.zero		1


	//   ....[24]....
        /*07a0*/ 	.word	0x000015e0
        /*07a4*/ 	.word	0x00000003
        /*07a8*/ 	.word	0x00038830
        /*07ac*/ 	.short	0x010a
        /*07ae*/ 	.byte	0x3f
	.zero		1


	//   ....[25]....
        /*07b0*/ 	.word	0x00003130
        /*07b4*/ 	.word	0x00000003
        /*07b8*/ 	.word	0x00000000
        /*07bc*/ 	.short	0x0101
        /*07be*/ 	.byte	0x3f
	.zero		1


	//   ....[26]....
        /*07c0*/ 	.word	0x00004870
        /*07c4*/ 	.word	0x000000ff
        /*07c8*/ 	.word	0x00038830
        /*07cc*/ 	.short	0x010a
        /*07ce*/ 	.byte	0x06
	.zero		1


	//   ....[27]....
        /*07d0*/ 	.word	0x000048b0
        /*07d4*/ 	.word	0x000000ff
        /*07d8*/ 	.word	0x00038830
        /*07dc*/ 	.short	0x010a
        /*07de*/ 	.byte	0x06
	.zero		1


	//   ....[28]....
        /*07e0*/ 	.word	0x00004c20
        /*07e4*/ 	.word	0x000000ff
        /*07e8*/ 	.word	0x00038850
        /*07ec*/ 	.short	0x010a
        /*07ee*/ 	.byte	0x06
	.zero		1


	//   ....[29]....
        /*07f0*/ 	.word	0x00004c60
        /*07f4*/ 	.word	0x000000ff
        /*07f8*/ 	.word	0x00038850
        /*07fc*/ 	.short	0x010a
        /*07fe*/ 	.byte	0x06
	.zero		1


	//   ....[30]....
        /*0800*/ 	.word	0x00006620
        /*0804*/ 	.word	0x00000004
        /*0808*/ 	.word	0x00000000
        /*080c*/ 	.short	0x0101
        /*080e*/ 	.byte	0x3f
	.zero		1


	//   ....[31]....
        /*0810*/ 	.word	0x00006930
        /*0814*/ 	.word	0x000000ff
        /*0818*/ 	.word	0x00000000
        /*081c*/ 	.short	0x0101
        /*081e*/ 	.byte	0x07
	.zero		1


	//   ....[32]....
        /*0820*/ 	.word	0x00007330
        /*0824*/ 	.word	0x000000ff
        /*0828*/ 	.word	0x00038850
        /*082c*/ 	.short	0x010a
        /*082e*/ 	.byte	0x07
	.zero		1


	//   ....[33]....
        /*0830*/ 	.word	0x00007370
        /*0834*/ 	.word	0x000000ff
        /*0838*/ 	.word	0x00038850
        /*083c*/ 	.short	0x010a
        /*083e*/ 	.byte	0x07
	.zero		1


	//   ....[34]....
        /*0840*/ 	.word	0x00008f90
        /*0844*/ 	.word	0x000000ff
        /*0848*/ 	.word	0x00000000
        /*084c*/ 	.short	0x0101
        /*084e*/ 	.byte	0x07
	.zero		1


	//   ....[35]....
        /*0850*/ 	.word	0x0000a5e0
        /*0854*/ 	.word	0x000000ff
        /*0858*/ 	.word	0x00000000
        /*085c*/ 	.short	0x0101
        /*085e*/ 	.byte	0x27
	.zero		1


	//   ....[36]....
        /*0860*/ 	.word	0x0000ba00
        /*0864*/ 	.word	0x00000004
        /*0868*/ 	.word	0x00038880
        /*086c*/ 	.short	0x010a
        /*086e*/ 	.byte	0x3f
	.zero		1


	//   ....[37]....
        /*0870*/ 	.word	0x0000bc00
        /*0874*/ 	.word	0x00000004
        /*0878*/ 	.word	0x00038840
        /*087c*/ 	.short	0x010a
        /*087e*/ 	.byte	0x3f
	.zero		1


	//   ....[38]....
        /*0880*/ 	.word	0x0000c860
        /*0884*/ 	.word	0x000000ff
        /*0888*/ 	.word	0x00038800
        /*088c*/ 	.short	0x0107
        /*088e*/ 	.byte	0x29
	.zero		1


	//   ....[39]....
        /*0890*/ 	.word	0x0000c8b0
        /*0894*/ 	.word	0x000000ff
        /*0898*/ 	.word	0x00038800
        /*089c*/ 	.short	0x0101
        /*089e*/ 	.byte	0x29
	.zero		1


	//   ....[40]....
        /*08a0*/ 	.word	0x0000c8e0
        /*08a4*/ 	.word	0x000000ff
        /*08a8*/ 	.word	0x00038820
        /*08ac*/ 	.short	0x010a
        /*08ae*/ 	.byte	0x29
	.zero		1


	//   ....[41]....
        /*08b0*/ 	.word	0x0000cbd0
        /*08b4*/ 	.word	0x00000006
        /*08b8*/ 	.word	0x00038880
        /*08bc*/ 	.short	0x010a
        /*08be*/ 	.byte	0x3f
	.zero		1


	//   ....[42]....
        /*08c0*/ 	.word	0x0000cf20
        /*08c4*/ 	.word	0x00000006
        /*08c8*/ 	.word	0x00038840
        /*08cc*/ 	.short	0x010a
        /*08ce*/ 	.byte	0x3f
	.zero		1


	//   ....[43]....
        /*08d0*/ 	.word	0x0000d2e0
        /*08d4*/ 	.word	0x00000013
        /*08d8*/ 	.word	0x00038870
        /*08dc*/ 	.short	0x010a
        /*08de*/ 	.byte	0x3f
	.zero		1


	//   ....[44]....
        /*08e0*/ 	.word	0x0000d350
        /*08e4*/ 	.word	0x00000013
        /*08e8*/ 	.word	0x00038860
        /*08ec*/ 	.short	0x010a
        /*08ee*/ 	.byte	0x3f
	.zero		1


	//   ....[45]....
        /*08f0*/ 	.word	0x0000dd00
        /*08f4*/ 	.word	0x00000013
        /*08f8*/ 	.word	0x00038850
        /*08fc*/ 	.short	0x0101
        /*08fe*/ 	.byte	0x3f
	.zero		1


	//   ....[46]....
        /*0900*/ 	.word	0x0000dd80
        /*0904*/ 	.word	0x00000013
        /*0908*/ 	.word	0x00000000
        /*090c*/ 	.short	0x0101
        /*090e*/ 	.byte	0x3f
	.zero		1


	//   ....[47]....
        /*0910*/ 	.word	0x0000de80
        /*0914*/ 	.word	0x00000003
        /*0918*/ 	.word	0x00038870
        /*091c*/ 	.short	0x010a
        /*091e*/ 	.byte	0x3f
	.zero		1


	//   ....[48]....
        /*0920*/ 	.word	0x0000def0
        /*0924*/ 	.word	0x00000003
        /*0928*/ 	.word	0x00038860
        /*092c*/ 	.short	0x010a
        /*092e*/ 	.byte	0x3f
	.zero		1


	//   ....[49]....
        /*0930*/ 	.word	0x0000e860
        /*0934*/ 	.word	0x00000003
        /*0938*/ 	.word	0x00038850
        /*093c*/ 	.short	0x0101
        /*093e*/ 	.byte	0x3f
	.zero		1


	//   ....[50]....
        /*0940*/ 	.word	0x0000e900
        /*0944*/ 	.word	0x00000003
        /*0948*/ 	.word	0x00000000
        /*094c*/ 	.short	0x0101
        /*094e*/ 	.byte	0x3f
	.zero		1


	//   ....[51]....
        /*0950*/ 	.word	0x0000ea00
        /*0954*/ 	.word	0x00000009
        /*0958*/ 	.word	0x00038820
        /*095c*/ 	.short	0x010a
        /*095e*/ 	.byte	0x3f
	.zero		1


	//   ....[52]....
        /*0960*/ 	.word	0x0000eb70
        /*0964*/ 	.word	0x00000005
        /*0968*/ 	.word	0x00000000
        /*096c*/ 	.short	0x010a
        /*096e*/ 	.byte	0x3f
	.zero		1


	//   ....[53]....
        /*0970*/ 	.word	0x0000ebe0
        /*0974*/ 	.word	0x00000007
        /*0978*/ 	.word	0x00000000
        /*097c*/ 	.short	0x010a
        /*097e*/ 	.byte	0x3f
	.zero		1


	//   ....[54]....
        /*0980*/ 	.word	0x0000ec40
        /*0984*/ 	.word	0x00000005
        /*0988*/ 	.word	0x00038860
        /*098c*/ 	.short	0x010a
        /*098e*/ 	.byte	0x3f
	.zero		1


	//   ....[55]....
        /*0990*/ 	.word	0x0000ec90
        /*0994*/ 	.word	0x00000003
        /*0998*/ 	.word	0x00038860
        /*099c*/ 	.short	0x010a
        /*099e*/ 	.byte	0x3f
	.zero		1


	//   ....[56]....
        /*09a0*/ 	.word	0x0000ecd0
        /*09a4*/ 	.word	0x00000005
        /*09a8*/ 	.word	0x00038880
        /*09ac*/ 	.short	0x010a
        /*09ae*/ 	.byte	0x3f
	.zero		1


	//   ....[57]....
        /*09b0*/ 	.word	0x0000ecf0
        /*09b4*/ 	.word	0x00000003
        /*09b8*/ 	.word	0x00038880
        /*09bc*/ 	.short	0x010a
        /*09be*/ 	.byte	0x3f
	.zero		1


	//   ....[58]....
        /*09c0*/ 	.word	0x0000ed60
        /*09c4*/ 	.word	0x00000003
        /*09c8*/ 	.word	0x00038800
        /*09cc*/ 	.short	0x010a
        /*09ce*/ 	.byte	0x3f
	.zero		1


	//   ....[59]....
        /*09d0*/ 	.word	0x0000edb0
        /*09d4*/ 	.word	0x00000003
        /*09d8*/ 	.word	0x00038830
        /*09dc*/ 	.short	0x010a
        /*09de*/ 	.byte	0x3f
	.zero		1


	//   ....[60]....
        /*09e0*/ 	.word	0x0000ee10
        /*09e4*/ 	.word	0x00000008
        /*09e8*/ 	.word	0x00038830
        /*09ec*/ 	.short	0x010a
        /*09ee*/ 	.byte	0x3f
	.zero		1


	//   ....[61]....
        /*09f0*/ 	.word	0x0000ee70
        /*09f4*/ 	.word	0x00000008
        /*09f8*/ 	.word	0x00038850
        /*09fc*/ 	.short	0x010a
        /*09fe*/ 	.byte	0x3f
	.zero		1


	//   ....[62]....
        /*0a00*/ 	.word	0x0000eed0
        /*0a04*/ 	.word	0x00000003
        /*0a08*/ 	.word	0x00038850
        /*0a0c*/ 	.short	0x010a
        /*0a0e*/ 	.byte	0x3f
	.zero		1


	//   ....[63]....
        /*0a10*/ 	.word	0x0000f020
        /*0a14*/ 	.word	0x00000004
        /*0a18*/ 	.word	0x00038880
        /*0a1c*/ 	.short	0x010a
        /*0a1e*/ 	.byte	0x3f
	.zero		1


	//   ....[64]....
        /*0a20*/ 	.word	0x0000f070
        /*0a24*/ 	.word	0x00000004
        /*0a28*/ 	.word	0x00038840
        /*0a2c*/ 	.short	0x010a
        /*0a2e*/ 	.byte	0x3f
	.zero		1


	//   ....[65]....
        /*0a30*/ 	.word	0x0000faf0
        /*0a34*/ 	.word	0x00000012
        /*0a38*/ 	.word	0x00038820
        /*0a3c*/ 	.short	0x010a
        /*0a3e*/ 	.byte	0x3f
	.zero		1


	//   ....[66]....
        /*0a40*/ 	.word	0x0000fb40
        /*0a44*/ 	.word	0x00000006
        /*0a48*/ 	.word	0x00038880
        /*0a4c*/ 	.short	0x010a
        /*0a4e*/ 	.byte	0x3f
	.zero		1


	//   ....[67]....
        /*0a50*/ 	.word	0x0000fb90
        /*0a54*/ 	.word	0x00000006
        /*0a58*/ 	.word	0x00038840
        /*0a5c*/ 	.short	0x010a
        /*0a5e*/ 	.byte	0x3f
	.zero		1


	//   ....[68]....
        /*0a60*/ 	.word	0x0000fbe0
        /*0a64*/ 	.word	0x00000013
        /*0a68*/ 	.word	0x00038870
        /*0a6c*/ 	.short	0x010a
        /*0a6e*/ 	.byte	0x3f
	.zero		1


	//   ....[69]....
        /*0a70*/ 	.word	0x0000fc30
        /*0a74*/ 	.word	0x00000013
        /*0a78*/ 	.word	0x00038860
        /*0a7c*/ 	.short	0x010a
        /*0a7e*/ 	.byte	0x3f
	.zero		1


	//   ....[70]....
        /*0a80*/ 	.word	0x0000fc80
        /*0a84*/ 	.word	0x00000003
        /*0a88*/ 	.word	0x00038870
        /*0a8c*/ 	.short	0x010a
        /*0a8e*/ 	.byte	0x3f
	.zero		1


	//   ....[71]....
        /*0a90*/ 	.word	0x0000fcd0
        /*0a94*/ 	.word	0x00000003
        /*0a98*/ 	.word	0x00038860
        /*0a9c*/ 	.short	0x010a
        /*0a9e*/ 	.byte	0x3f
	.zero		1


	//   ....[72]....
        /*0aa0*/ 	.word	0x0000fd20
        /*0aa4*/ 	.word	0x00000009
        /*0aa8*/ 	.word	0x00038820
        /*0aac*/ 	.short	0x010a
        /*0aae*/ 	.byte	0x3f
	.zero		1


	//   ....[73]....
        /*0ab0*/ 	.word	0x0000fd70
        /*0ab4*/ 	.word	0x00000005
        /*0ab8*/ 	.word	0x00000000
        /*0abc*/ 	.short	0x010a
        /*0abe*/ 	.byte	0x3f
	.zero		1


	//   ....[74]....
        /*0ac0*/ 	.word	0x0000fdc0
        /*0ac4*/ 	.word	0x00000007
        /*0ac8*/ 	.word	0x00000000
        /*0acc*/ 	.short	0x010a
        /*0ace*/ 	.byte	0x3f
	.zero		1


	//   ....[75]....
        /*0ad0*/ 	.word	0x0000fe10
        /*0ad4*/ 	.word	0x00000005
        /*0ad8*/ 	.word	0x00038860
        /*0adc*/ 	.short	0x010a
        /*0ade*/ 	.byte	0x3f
	.zero		1


	//   ....[76]....
        /*0ae0*/ 	.word	0x0000fe60
        /*0ae4*/ 	.word	0x00000003
        /*0ae8*/ 	.word	0x00038860
        /*0aec*/ 	.short	0x010a
        /*0aee*/ 	.byte	0x3f
	.zero		1


	//   ....[77]....
        /*0af0*/ 	.word	0x0000feb0
        /*0af4*/ 	.word	0x00000005
        /*0af8*/ 	.word	0x00038880
        /*0afc*/ 	.short	0x010a
        /*0afe*/ 	.byte	0x3f
	.zero		1


	//----- nvinfo : EIATTR_NUM_MBARRIERS
	.align		4
.L_351:
        /*0b00*/ 	.byte	0x03, 0x38
        /*0b02*/ 	.short	0x0016


	//----- nvinfo : EIATTR_EXIT_INSTR_OFFSETS
	.align		4
        /*0b04*/ 	.byte	0x04, 0x1c
        /*0b06*/ 	.short	(.L_353 - .L_352)


	//   ....[0]....
.L_352:
        /*0b08*/ 	.word	0x00000a30


	//   ....[1]....
        /*0b0c*/ 	.word	0x0000abc0


	//   ....[2]....
        /*0b10*/ 	.word	0x0000ea70


	//   ....[3]....
        /*0b14*/ 	.word	0x0000ed40


	//----- nvinfo : EIATTR_MAX_THREADS
	.align		4
.L_353:
        /*0b18*/ 	.byte	0x04, 0x05
        /*0b1a*/ 	.short	(.L_355 - .L_354)
.L_354:
        /*0b1c*/ 	.word	0x00000180
        /*0b20*/ 	.word	0x00000001
        /*0b24*/ 	.word	0x00000001


	//----- nvinfo : EIATTR_CRS_STACK_SIZE
	.align		4
.L_355:
        /*0b28*/ 	.byte	0x04, 0x1e
        /*0b2a*/ 	.short	(.L_357 - .L_356)
.L_356:
        /*0b2c*/ 	.word	0x00000000


	//----- nvinfo : EIATTR_CBANK_PARAM_SIZE
	.align		4
.L_357:
        /*0b30*/ 	.byte	0x03, 0x19
        /*0b32*/ 	.short	0x0a70


	//----- nvinfo : EIATTR_PARAM_CBANK
	.align		4
        /*0b34*/ 	.byte	0x04, 0x0a
        /*0b36*/ 	.short	(.L_359 - .L_358)
	.align		4
.L_358:
        /*0b38*/ 	.word	index@(.nv.constant0._ZN7cutlass13device_kernelIN5flash11enable_sm90INS1_16FlashAttnFwdSm90INS1_25CollectiveMainloopFwdSm90ILi2EN4cute5tupleIJNS5_1CILi1EEES8_S8_EEENS6_IJNS7_ILi128EEESA_NS7_ILi256EEEEEELi256ENS_12float_e4m3_tEfNS_4arch4Sm90ELb0ELb0ELb1ELb0ELb0ELb0ELb0ELb1ELb1ELb1ELb0ELb0EEENS1_21CollectiveEpilogueFwdINS6_IJSA_SB_SA_EEES9_NS_10bfloat16_tESF_Li256ELb0ELb1ELb0ELb1EEENS1_29StaticPersistentTileSchedulerILb0EEEEEEEEEvNT_6ParamsE)
        /*0b3c*/ 	.short	0x0210
        /*0b3e*/ 	.short	0x0a70


	//----- nvinfo : EIATTR_SW_WAR
	.align		4
.L_359:
        /*0b40*/ 	.byte	0x04, 0x36
        /*0b42*/ 	.short	(.L_361 - .L_360)
.L_360:
        /*0b44*/ 	.word	0x00000008
.L_361:


//--------------------- .nv.info._ZN7cutlass13device_kernelIN5flash11enable_sm90INS1_16FlashAttnFwdSm90INS1_25CollectiveMainloopFwdSm90ILi2EN4cute5tupleIJNS5_1CILi1EEES8_S8_EEENS6_IJNS7_ILi128EEESA_NS7_ILi256EEEEEELi256ENS_12float_e4m3_tEfNS_4arch4Sm90ELb0ELb0ELb1ELb1ELb0ELb0ELb0ELb1ELb1ELb1ELb0ELb0EEENS1_21CollectiveEpilogueFwdINS6_IJSA_SB_SA_EEES9_NS_10bfloat16_tESF_Li256ELb1ELb1ELb0ELb1EEENS1_36VarlenDynamicPersistentTileSchedulerILi128ELi128ELi256ELi128ELb0ELb1ELb1ELb0ELb1ELb1EEEEEEEEEvNT_6ParamsE --------------------------
	.section	.nv.info._ZN7cutlass13device_kernelIN5flash11enable_sm90INS1_16FlashAttnFwdSm90INS1_25CollectiveMainloopFwdSm90ILi2EN4cute5tupleIJNS5_1CILi1EEES8_S8_EEENS6_IJNS7_ILi128EEESA_NS7_ILi256EEEEEELi256ENS_12float_e4m3_tEfNS_4arch4Sm90ELb0ELb0ELb1ELb1ELb0ELb0ELb0ELb1ELb1ELb1ELb0ELb0EEENS1_21CollectiveEpilogueFwdINS6_IJSA_SB_SA_EEES9_NS_10bfloat16_tESF_Li256ELb1ELb1ELb0ELb1EEENS1_36VarlenDynamicPersistentTileSchedulerILi128ELi128ELi256ELi128ELb0ELb1ELb1ELb0ELb1ELb1EEEEEEEEEvNT_6ParamsE,"",@"SHT_CUDA_INFO"
	.sectionflags	@""
	.align	4


	//----- nvinfo : EIATTR_CUDA_API_VERSION
	.align		4
        /*0000*/ 	.byte	0x04, 0x37
        /*0002*/ 	.short	(.L_363 - .L_362)
.L_362:
        /*0004*/ 	.word	0x00000082


	//----- nvinfo : EIATTR_KPARAM_INFO
	.align		4
.L_363:
        /*0008*/ 	.byte	0x04, 0x17
        /*000a*/ 	.short	(.L_365 - .L_364)
.L_364:
        /*000c*/ 	.word	0x00000000
        /*0010*/ 	.short	0x0000
        /*0012*/ 	.short	0x0070
        /*0014*/ 	.byte	0x00, 0xf0, 0x01, 0x2a


	//----- nvinfo : EIATTR_SPARSE_MMA_MASK
	.align		4
.L_365:
        /*0018*/ 	.byte	0x03, 0x50
        /*001a*/ 	.short	0x0000


	//----- nvinfo : EIATTR_MAXREG_COUNT
	.align		4
        /*001c*/ 	.byte	0x03, 0x1b
        /*001e*/ 	.short	0x00a8


	//----- nvinfo : EIATTR_NUM_BARRIERS
	.align		4
        /*0020*/ 	.byte	0x02, 0x4c
        /*0022*/ 	.byte	0x10
	.zero		1


	//----- nvinfo : EIATTR_EXTERNS
	.align		4
        /*0024*/ 	.byte	0x04, 0x0f
        /*0026*/ 	.short	(.L_367 - .L_366)


	//   ....[0]....
	.align		4
.L_366:
        /*0028*/ 	.word	index@(__assertfail)


	//----- nvinfo : EIATTR_ANNOTATIONS
	.align		4
.L_367:
        /*002c*/ 	.byte	0x04, 0x55
        /*002e*/ 	.short	(.L_369 - .L_368)


	//   ....[0]....
.L_368:
        /* <DEDUP_REMOVED lines=42> */
        /*02c4*/ 	.byte	0x70, 0x23, 0x01, 0x00, 0x01, 0x00, 0x00, 0x00, 0x80, 0x24, 0x01, 0x00


	//----- nvinfo : EIATTR_MERCURY_ISA_VERSION
	.align		4
.L_369:
        /*02d0*/ 	.byte	0x03, 0x5f
        /*02d2*/ 	.short	0x0101


	//----- nvinfo : EIATTR_UNUSED_LOAD_BYTE_OFFSET
	.align		4
        /*02d4*/ 	.byte	0x04, 0x44
        /*02d6*/ 	.short	(.L_371 - .L_370)


	//   ....[0]....
.L_370:
        /*02d8*/ 	.word	0x00000a40
        /*02dc*/ 	.word	0x0000fff0


	//   ....[1]....
        /*02e0*/ 	.word	0x000089e0
        /*02e4*/ 	.word	0x0000fff0


	//----- nvinfo : EIATTR_INT_WARP_WIDE_INSTR_OFFSETS
	.align		4
.L_371:
        /*02e8*/ 	.byte	0x04, 0x31
        /*02ea*/ 	.short	(.L_373 - .L_372)


	//   ....[0]....
.L_372:
        /*02ec*/ 	.word	0x00000130


	//   ....[1]....
        /*02f0*/ 	.word	0x00000170


	//   ....[2]....
        /*02f4*/ 	.word	0x000001e0


	//   ....[3]....
        /*02f8*/ 	.word	0x0000d840


	//   ....[4]....
        /*02fc*/ 	.word	0x0000d8d0


	//   ....[5]....
        /*0300*/ 	.word	0x000109e0


	//   ....[6]....
        /*0304*/ 	.word	0x00010a40


	//----- nvinfo : EIATTR_COOP_GROUP_MASK_REGIDS
	.align		4
.L_373:
        /*0308*/ 	.byte	0x04, 0x29
        /*030a*/ 	.short	(.L_375 - .L_374)


	//   ....[0]....
.L_374:
        /*030c*/ 	.word	0xffffffff


	//   ....[1]....
        /*0310*/ 	.word	0xffffffff


	//   ....[2]....
        /*0314*/ 	.word	0xffffffff


	//   ....[3]....
        /*0318*/ 	.word	0xffffffff


	//   ....[4]....
        /*031c*/ 	.word	0xffffffff


	//   ....[5]....
        /*0320*/ 	.word	0xffffffff


	//   ....[6]....
        /*0324*/ 	.word	0xffffffff


	//   ....[7]....
        /*0328*/ 	.word	0xffffffff


	//   ....[8]....
        /*032c*/ 	.word	0xffffffff


	//   ....[9]....
        /*0330*/ 	.word	0xffffffff


	//   ....[10]....
        /*0334*/ 	.word	0xffffffff


	//   ....[11]....
        /*0338*/ 	.word	0xffffffff


	//   ....[12]....
        /*033c*/ 	.word	0xffffffff


	//   ....[13]....
        /*0340*/ 	.word	0xffffffff


	//   ....[14]....
        /*0344*/ 	.word	0xffffffff


	//   ....[15]....
        /*0348*/ 	.word	0xffffffff


	//   ....[16]....
        /*034c*/ 	.word	0xffffffff


	//   ....[17]....
        /*0350*/ 	.word	0xffffffff


	//   ....[18]....
        /*0354*/ 	.word	0xffffffff


	//   ....[19]....
        /*0358*/ 	.word	0xffffffff


	//   ....[20]....
        /*035c*/ 	.word	0xffffffff


	//   ....[21]....
        /*0360*/ 	.word	0xffffffff


	//   ....[22]....
        /*0364*/ 	.word	0xffffffff


	//   ....[23]....
        /*0368*/ 	.word	0xffffffff


	//   ....[24]....
        /*036c*/ 	.word	0xffffffff


	//   ....[25]....
        /*0370*/ 	.word	0xffffffff


	//   ....[26]....
        /*0374*/ 	.word	0xffffffff


	//   ....[27]....
        /*0378*/ 	.word	0xffffffff


	//   ....[28]....
        /*037c*/ 	.word	0xffffffff


	//   ....[29]....
        /*0380*/ 	.word	0xffffffff


	//   ....[30]....
        /*0384*/ 	.word	0xffffffff


	//   ....[31]....
        /*0388*/ 	.word	0xffffffff


	//   ....[32]....
        /*038c*/ 	.word	0xffffffff


	//   ....[33]....
        /*0390*/ 	.word	0xffffffff


	//   ....[34]....
        /*0394*/ 	.word	0xffffffff


	//   ....[35]....
        /*0398*/ 	.word	0xffffffff


	//   ....[36]....
        /*039c*/ 	.word	0xffffffff


	//   ....[37]....
        /*03a0*/ 	.word	0xffffffff


	//   ....[38]....
        /*03a4*/ 	.word	0xffffffff


	//   ....[39]....
        /*03a8*/ 	.word	0xffffffff


	//   ....[40]....
        /*03ac*/ 	.word	0xffffffff


	//   ....[41]....
        /*03b0*/ 	.word	0xffffffff


	//   ....[42]....
        /*03b4*/ 	.word	0xffffffff


	//   ....[43]....
        /*03b8*/ 	.word	0xffffffff


	//   ....[44]....
        /*03bc*/ 	.word	0xffffffff


	//   ....[45]....
        /*03c0*/ 	.word	0xffffffff


	//   ....[46]....
        /*03c4*/ 	.word	0xffffffff


	//   ....[47]....
        /*03c8*/ 	.word	0xffffffff


	//   ....[48]....
        /*03cc*/ 	.word	0xffffffff


	//   ....[49]....
        /*03d0*/ 	.word	0xffffffff


	//   ....[50]....
        /*03d4*/ 	.word	0xffffffff


	//   ....[51]....
        /*03d8*/ 	.word	0xffffffff


	//   ....[52]....
        /*03dc*/ 	.word	0xffffffff


	//   ....[53]....
        /*03e0*/ 	.word	0xffffffff


	//   ....[54]....
        /*03e4*/ 	.word	0xffffffff


	//   ....[55]....
        /*03e8*/ 	.word	0xffffffff


	//   ....[56]....
        /*03ec*/ 	.word	0xffffffff


	//   ....[57]....
        /*03f0*/ 	.word	0xffffffff


	//   ....[58]....
        /*03f4*/ 	.word	0xffffffff


	//   ....[59]....
        /*03f8*/ 	.word	0xffffffff


	//   ....[60]....
        /*03fc*/ 	.word	0xffffffff


	//   ....[61]....
        /*0400*/ 	.word	0xffffffff


	//   ....[62]....
        /*0404*/ 	.word	0xffffffff


	//   ....[63]....
        /*0408*/ 	.word	0xffffffff


	//   ....[64]....
        /*040c*/ 	.word	0xffffffff


	//   ....[65]....
        /*0410*/ 	.word	0xffffffff


	//   ....[66]....
        /*0414*/ 	.word	0xffffffff


	//   ....[67]....
        /*0418*/ 	.word	0xffffffff


	//   ....[68]....
        /*041c*/ 	.word	0xffffffff


	//   ....[69]....
        /*0420*/ 	.word	0xffffffff


	//   ....[70]....
        /*0424*/ 	.word	0xffffffff


	//   ....[71]....
        /*0428*/ 	.word	0xffffffff


	//   ....[72]....
        /*042c*/ 	.word	0xffffffff


	//   ....[73]....
        /*0430*/ 	.word	0xffffffff


	//   ....[74]....
        /*0434*/ 	.word	0xffffffff


	//   ....[75]....
        /*0438*/ 	.word	0xffffffff


	//   ....[76]....
        /*043c*/ 	.word	0xffffffff


	//   ....[77]....
        /*0440*/ 	.word	0xffffffff


	//   ....[78]....
        /*0444*/ 	.word	0xffffffff


	//   ....[79]....
        /*0448*/ 	.word	0xffffffff


	//   ....[80]....
        /*044c*/ 	.word	0xffffffff


	//   ....[81]....
        /*0450*/ 	.word	0xffffffff


	//   ....[82]....
        /*0454*/ 	.word	0xffffffff


	//   ....[83]....
        /*0458*/ 	.word	0xffffffff


	//   ....[84]....
        /*045c*/ 	.word	0xffffffff


	//   ....[85]....
        /*0460*/ 	.word	0xffffffff


	//   ....[86]....
        /*0464*/ 	.word	0xffffffff


	//   ....[87]....
        /*0468*/ 	.word	0xffffffff


	//   ....[88]....
        /*046c*/ 	.word	0xffffffff


	//   ....[89]....
        /*0470*/ 	.word	0xffffffff


	//   ....[90]....
        /*0474*/ 	.word	0xffffffff


	//   ....[91]....
        /*0478*/ 	.word	0xffffffff


	//   ....[92]....
        /*047c*/ 	.word	0xffffffff


	//   ....[93]....
        /*0480*/ 	.word	0xffffffff


	//   ....[94]....
        /*0484*/ 	.word	0xffffffff


	//   ....[95]....
        /*0488*/ 	.word	0xffffffff


	//   ....[96]....
        /*048c*/ 	.word	0xffffffff


	//   ....[97]....
        /*0490*/ 	.word	0xffffffff


	//   ....[98]....
        /*0494*/ 	.word	0xffffffff


	//   ....[99]....
        /*0498*/ 	.word	0xffffffff


	//   ....[100]....
        /*049c*/ 	.word	0xffffffff


	//   ....[101]....
        /*04a0*/ 	.word	0xffffffff


	//   ....[102]....
        /*04a4*/ 	.word	0xffffffff


	//   ....[103]....
        /*04a8*/ 	.word	0xffffffff


	//   ....[104]....
        /*04ac*/ 	.word	0xffffffff


	//   ....[105]....
        /*04b0*/ 	.word	0xffffffff


	//   ....[106]....
        /*04b4*/ 	.word	0xffffffff


	//   ....[107]....
        /*04b8*/ 	.word	0xffffffff


	//   ....[108]....
        /*04bc*/ 	.word	0xffffffff


	//   ....[109]....
        /*04c0*/ 	.word	0xffffffff


	//   ....[110]....
        /*04c4*/ 	.word	0xffffffff


	//   ....[111]....
        /*04c8*/ 	.word	0xffffffff


	//   ....[112]....
        /*04cc*/ 	.word	0xffffffff


	//   ....[113]....
        /*04d0*/ 	.word	0xffffffff


	//   ....[114]....
        /*04d4*/ 	.word	0xffffffff


	//   ....[115]....
        /*04d8*/ 	.word	0xffffffff


	//   ....[116]....
        /*04dc*/ 	.word	0xffffffff


	//   ....[117]....
        /*04e0*/ 	.word	0xffffffff


	//   ....[118]....
        /*04e4*/ 	.word	0xffffffff


	//   ....[119]....
        /*04e8*/ 	.word	0xffffffff


	//   ....[120]....
        /*04ec*/ 	.word	0xffffffff


	//   ....[121]....
        /*04f0*/ 	.word	0xffffffff


	//   ....[122]....
        /*04f4*/ 	.word	0xffffffff


	//   ....[123]....
        /*04f8*/ 	.word	0xffffffff


	//   ....[124]....
        /*04fc*/ 	.word	0xffffffff


	//   ....[125]....
        /*0500*/ 	.word	0xffffffff


	//   ....[126]....
        /*0504*/ 	.word	0xffffffff


	//   ....[127]....
        /*0508*/ 	.word	0xffffffff


	//   ....[128]....
        /*050c*/ 	.word	0xffffffff


	//   ....[129]....
        /*0510*/ 	.word	0xffffffff


	//   ....[130]....
        /*0514*/ 	.word	0xffffffff


	//   ....[131]....
        /*0518*/ 	.word	0xffffffff


	//   ....[132]....
        /*051c*/ 	.word	0xffffffff


	//   ....[133]....
        /*0520*/ 	.word	0xffffffff


	//   ....[134]....
        /*0524*/ 	.word	0xffffffff


	//   ....[135]....
        /*0528*/ 	.word	0xffffffff


	//   ....[136]....
        /*052c*/ 	.word	0xffffffff


	//   ....[137]....
        /*0530*/ 	.word	0xffffffff


	//   ....[138]....
        /*0534*/ 	.word	0xffffffff


	//   ....[139]....
        /*0538*/ 	.word	0xffffffff


	//   ....[140]....
        /*053c*/ 	.word	0xffffffff


	//   ....[141]....
        /*0540*/ 	.word	0xffffffff


	//   ....[142]....
        /*0544*/ 	.word	0xffffffff


	//   ....[143]....
        /*0548*/ 	.word	0xffffffff


	//   ....[144]....
        /*054c*/ 	.word	0xffffffff


	//   ....[145]....
        /*0550*/ 	.word	0xffffffff


	//   ....[146]....
        /*0554*/ 	.word	0xffffffff


	//   ....[147]....
        /*0558*/ 	.word	0xffffffff


	//   ....[148]....
        /*055c*/ 	.word	0xffffffff


	//   ....[149]....
        /*0560*/ 	.word	0xffffffff


	//   ....[150]....
        /*0564*/ 	.word	0xffffffff


	//   ....[151]....
        /*0568*/ 	.word	0xffffffff


	//   ....[152]....
        /*056c*/ 	.word	0xffffffff


	//   ....[153]....
        /*0570*/ 	.word	0xffffffff


	//   ....[154]....
        /*0574*/ 	.word	0xffffffff


	//   ....[155]....
        /*0578*/ 	.word	0x0500000f


	//   ....[156]....
        /*057c*/ 	.word	0x0500000f


	//   ....[157]....
        /*0580*/ 	.word	0x0500000f


	//   ....[158]....
        /*0584*/ 	.word	0x0500000f


	//   ....[159]....
        /*0588*/ 	.word	0x0500000f


	//   ....[160]....
        /*058c*/ 	.word	0x0500000f


	//   ....[161]....
        /*0590*/ 	.word	0x0500000f


	//   ....[162]....
        /*0594*/ 	.word	0x0500000f


	//   ....[163]....
        /*0598*/ 	.word	0x0500000f


	//   ....[164]....
        /*059c*/ 	.word	0x0500000f


	//   ....[165]....
        /*05a0*/ 	.word	0x0500000f


	//   ....[166]....
        /*05a4*/ 	.word	0x0500000f


	//   ....[167]....
        /*05a8*/ 	.word	0x0500000f


	//   ....[168]....
        /*05ac*/ 	.word	0x0500000f


	//   ....[169]....
        /*05b0*/ 	.word	0x0500000f


	//   ....[170]....
        /*05b4*/ 	.word	0x0500000f


	//   ....[171]....
        /*05b8*/ 	.word	0x0500000f


	//   ....[172]....
        /*05bc*/ 	.word	0x0500000f


	//----- nvinfo : EIATTR_COOP_GROUP_INSTR_OFFSETS
	.align		4
.L_375:
        /*05c0*/ 	.byte	0x04, 0x28
        /*05c2*/ 	.short	(.L_377 - .L_376)


	//   ....[0]....
.L_376:
        /*05c4*/ 	.word	0x00000070


	//   ....[1]....
        /*05c8*/ 	.word	0x00000140


	//   ....[2]....
        /*05cc*/ 	.word	0x00000190


	//   ....[3]....
        /*05d0*/ 	.word	0x000003c0


	//   ....[4]....
        /*05d4*/ 	.word	0x00000520


	//   ....[5]....
        /*05d8*/ 	.word	0x00000640


	//   ....[6]....
        /*05dc*/ 	.word	0x000007a0


	//   ....[7]....
        /*05e0*/ 	.word	0x00001640


	//   ....[8]....
        /*05e4*/ 	.word	0x00003470


	//   ....[9]....
        /*05e8*/ 	.word	0x000034e0


	//   ....[10]....
        /*05ec*/ 	.word	0x00003b10


	//   ....[11]....
        /*05f0*/ 	.word	0x00003ba0


	//   ....[12]....
        /*05f4*/ 	.word	0x00006120


	//   ....[13]....
        /*05f8*/ 	.word	0x00006150


	//   ....[14]....
        /*05fc*/ 	.word	0x00006170


	//   ....[15]....
        /*0600*/ 	.word	0x00006190


	//   ....[16]....
        /*0604*/ 	.word	0x00007e90


	//   ....[17]....
        /*0608*/ 	.word	0x00007ea0


	//   ....[18]....
        /*060c*/ 	.word	0x00007ed0


	//   ....[19]....
        /*0610*/ 	.word	0x00007ee0


	//   ....[20]....
        /*0614*/ 	.word	0x00009510


	//   ....[21]....
        /*0618*/ 	.word	0x00009540


	//   ....[22]....
        /*061c*/ 	.word	0x00009590


	//   ....[23]....
        /*0620*/ 	.word	0x000095c0


	//   ....[24]....
        /*0624*/ 	.word	0x000095f0


	//   ....[25]....
        /*0628*/ 	.word	0x00009620


	//   ....[26]....
        /*062c*/ 	.word	0x00009650


	//   ....[27]....
        /*0630*/ 	.word	0x00009690


	//   ....[28]....
        /*0634*/ 	.word	0x000096d0


	//   ....[29]....
        /*0638*/ 	.word	0x00009700


	//   ....[30]....
        /*063c*/ 	.word	0x00009730


	//   ....[31]....
        /*0640*/ 	.word	0x00009780


	//   ....[32]....
        /*0644*/ 	.word	0x000097b0


	//   ....[33]....
        /*0648*/ 	.word	0x000097e0


	//   ....[34]....
        /*064c*/ 	.word	0x00009810


	//   ....[35]....
        /*0650*/ 	.word	0x00009840


	//   ....[36]....
        /*0654*/ 	.word	0x00009880


	//   ....[37]....
        /*0658*/ 	.word	0x000098b0


	//   ....[38]....
        /*065c*/ 	.word	0x000098f0


	//   ....[39]....
        /*0660*/ 	.word	0x00009920


	//   ....[40]....
        /*0664*/ 	.word	0x00009960


	//   ....[41]....
        /*0668*/ 	.word	0x000099b0


	//   ....[42]....
        /*066c*/ 	.word	0x000099e0


	//   ....[43]....
        /*0670*/ 	.word	0x00009a10


	//   ....[44]....
        /*0674*/ 	.word	0x00009a40


	//   ....[45]....
        /*0678*/ 	.word	0x00009a70


	//   ....[46]....
        /*067c*/ 	.word	0x00009aa0


	//   ....[47]....
        /*0680*/ 	.word	0x00009ad0


	//   ....[48]....
        /*0684*/ 	.word	0x00009b00


	//   ....[49]....
        /*0688*/ 	.word	0x00009b30


	//   ....[50]....
        /*068c*/ 	.word	0x00009b60


	//   ....[51]....
        /*0690*/ 	.word	0x00009b90


	//   ....[52]....
        /*0694*/ 	.word	0x00009bc0


	//   ....[53]....
        /*0698*/ 	.word	0x00009bf0


	//   ....[54]....
        /*069c*/ 	.word	0x00009c60


	//   ....[55]....
        /*06a0*/ 	.word	0x00009c70


	//   ....[56]....
        /*06a4*/ 	.word	0x00009c80


	//   ....[57]....
        /*06a8*/ 	.word	0x00009ca0


	//   ....[58]....
        /*06ac*/ 	.word	0x00009cb0


	//   ....[59]....
        /*06b0*/ 	.word	0x00009cc0


	//   ....[60]....
        /*06b4*/ 	.word	0x00009cd0


	//   ....[61]....
        /*06b8*/ 	.word	0x00009cf0


	//   ....[62]....
        /*06bc*/ 	.word	0x00009d00


	//   ....[63]....
        /*06c0*/ 	.word	0x00009d10


	//   ....[64]....
        /*06c4*/ 	.word	0x00009d20


	//   ....[65]....
        /*06c8*/ 	.word	0x00009d40


	//   ....[66]....
        /*06cc*/ 	.word	0x00009d70


	//   ....[67]....
        /*06d0*/ 	.word	0x00009d80


	//   ....[68]....
        /*06d4*/ 	.word	0x00009d90


	//   ....[69]....
        /*06d8*/ 	.word	0x00009db0


	//   ....[70]....
        /*06dc*/ 	.word	0x00009dc0


	//   ....[71]....
        /*06e0*/ 	.word	0x00009dd0


	//   ....[72]....
        /*06e4*/ 	.word	0x00009de0


	//   ....[73]....
        /*06e8*/ 	.word	0x00009df0


	//   ....[74]....
        /*06ec*/ 	.word	0x00009e10


	//   ....[75]....
        /*06f0*/ 	.word	0x00009e40


	//   ....[76]....
        /*06f4*/ 	.word	0x00009e50


	//   ....[77]....
        /*06f8*/ 	.word	0x00009e60


	//   ....[78]....
        /*06fc*/ 	.word	0x00009e70


	//   ....[79]....
        /*0700*/ 	.word	0x00009e90


	//   ....[80]....
        /*0704*/ 	.word	0x00009ea0


	//   ....[81]....
        /*0708*/ 	.word	0x00009eb0


	//   ....[82]....
        /*070c*/ 	.word	0x00009ec0


	//   ....[83]....
        /*0710*/ 	.word	0x00009ee0


	//   ....[84]....
        /*0714*/ 	.word	0x0000a740


	//   ....[85]....
        /*0718*/ 	.word	0x0000a7a0


	//   ....[86]....
        /*071c*/ 	.word	0x0000a7e0


	//   ....[87]....
        /*0720*/ 	.word	0x0000a840


	//   ....[88]....
        /*0724*/ 	.word	0x0000b080


	//   ....[89]....
        /*0728*/ 	.word	0x0000b0c0


	//   ....[90]....
        /*072c*/ 	.word	0x0000b240


	//   ....[91]....
        /*0730*/ 	.word	0x0000b260


	//   ....[92]....
        /*0734*/ 	.word	0x0000b3a0


	//   ....[93]....
        /*0738*/ 	.word	0x0000b3c0


	//   ....[94]....
        /*073c*/ 	.word	0x0000b510


	//   ....[95]....
        /*0740*/ 	.word	0x0000b530


	//   ....[96]....
        /*0744*/ 	.word	0x0000bf00


	//   ....[97]....
        /*0748*/ 	.word	0x0000bf20


	//   ....[98]....
        /*074c*/ 	.word	0x0000c060


	//   ....[99]....
        /*0750*/ 	.word	0x0000c080


	//   ....[100]....
        /*0754*/ 	.word	0x0000c1c0


	//   ....[101]....
        /*0758*/ 	.word	0x0000c1e0


	//   ....[102]....
        /*075c*/ 	.word	0x0000c330


	//   ....[103]....
        /*0760*/ 	.word	0x0000c350


	//   ....[104]....
        /*0764*/ 	.word	0x0000c510


	//   ....[105]....
        /*0768*/ 	.word	0x0000c720


	//   ....[106]....
        /*076c*/ 	.word	0x0000c750


	//   ....[107]....
        /*0770*/ 	.word	0x0000c780


	//   ....[108]....
        /*0774*/ 	.word	0x0000c7c0


	//   ....[109]....
        /*0778*/ 	.word	0x0000c7f0


	//   ....[110]....
        /*077c*/ 	.word	0x0000c820


	//   ....[111]....
        /*0780*/ 	.word	0x0000c9b0


	//   ....[112]....
        /*0784*/ 	.word	0x0000c9e0


	//   ....[113]....
        /*0788*/ 	.word	0x0000ca10


	//   ....[114]....
        /*078c*/ 	.word	0x0000ca40


	//   ....[115]....
        /*0790*/ 	.word	0x0000ca70


	//   ....[116]....
        /*0794*/ 	.word	0x0000cab0


	//   ....[117]....
        /*0798*/ 	.word	0x0000cb40


	//   ....[118]....
        /*079c*/ 	.word	0x0000cb80


	//   ....[119]....
        /*07a0*/ 	.word	0x0000cc10


	//   ....[120]....
        /*07a4*/ 	.word	0x0000e000


	//   ....[121]....
        /*07a8*/ 	.word	0x0000eca0


	//   ....[122]....
        /*07ac*/ 	.word	0x0000ecb0


	//   ....[123]....
        /*07b0*/ 	.word	0x0000ecf0


	//   ....[124]....
        /*07b4*/ 	.word	0x0000ed30


	//   ....[125]....
        /*07b8*/ 	.word	0x0000ee50


	//   ....[126]....
        /*07bc*/ 	.word	0x0000ee60


	//   ....[127]....
        /*07c0*/ 	.word	0x0000ef00


	//   ....[128]....
        /*07c4*/ 	.word	0x0000ef10


	//   ....[129]....
        /*07c8*/ 	.word	0x0000efb0


	//   ....[130]....
        /*07cc*/ 	.word	0x0000efc0


	//   ....[131]....
        /*07d0*/ 	.word	0x0000f060


	//   ....[132]....
        /*07d4*/ 	.word	0x0000f070


	//   ....[133]....
        /*07d8*/ 	.word	0x0000f100


	//   ....[134]....
        /*07dc*/ 	.word	0x0000f110


	//   ....[135]....
        /*07e0*/ 	.word	0x0000f120


	//   ....[136]....
        /*07e4*/ 	.word	0x0000f130


	//   ....[137]....
        /*07e8*/ 	.word	0x00011970


	//   ....[138]....
        /*07ec*/ 	.word	0x00011980


	//   ....[139]....
        /*07f0*/ 	.word	0x000119b0


	//   ....[140]....
        /*07f4*/ 	.word	0x000119e0


	//   ....[141]....
        /*07f8*/ 	.word	0x00011a10


	//   ....[142]....
        /*07fc*/ 	.word	0x00011a40


	//   ....[143]....
        /*0800*/ 	.word	0x00011a70


	//   ....[144]....
        /*0804*/ 	.word	0x00011a80


	//   ....[145]....
        /*0808*/ 	.word	0x00011bc0


	//   ....[146]....
        /*080c*/ 	.word	0x00011c00


	//   ....[147]....
        /*0810*/ 	.word	0x00011c30


	//   ....[148]....
        /*0814*/ 	.word	0x00011c60


	//   ....[149]....
        /*0818*/ 	.word	0x00011c90


	//   ....[150]....
        /*081c*/ 	.word	0x00011cc0


	//   ....[151]....
        /*0820*/ 	.word	0x00011d40


	//   ....[152]....
        /*0824*/ 	.word	0x00011d80


	//   ....[153]....
        /*0828*/ 	.word	0x00011dd0


	//   ....[154]....
        /*082c*/ 	.word	0x00012290


	//   ....[155]....
        /*0830*/ 	.word	0x000127b0


	//   ....[156]....
        /*0834*/ 	.word	0x00012990


	//   ....[157]....
        /*0838*/ 	.word	0x00012a00


	//   ....[158]....
        /*083c*/ 	.word	0x00012a60


	//   ....[159]....
        /*0840*/ 	.word	0x00012b00


	//   ....[160]....
        /*0844*/ 	.word	0x00012bc0


	//   ....[161]....
        /*0848*/ 	.word	0x00012ce0


	//   ....[162]....
        /*084c*/ 	.word	0x00012d40


	//   ....[163]....
        /*0850*/ 	.word	0x00012e50


	//   ....[164]....
        /*0854*/ 	.word	0x00012eb0


	//   ....[165]....
        /*0858*/ 	.word	0x00012fc0


	//   ....[166]....
        /*085c*/ 	.word	0x00013020


	//   ....[167]....
        /*0860*/ 	.word	0x00013130


	//   ....[168]....
        /*0864*/ 	.word	0x00013190


	//   ....[169]....
        /*0868*/ 	.word	0x00013290


	//   ....[170]....
        /*086c*/ 	.word	0x000132f0


	//   ....[171]....
        /*0870*/ 	.word	0x00013390


	//   ....[172]....
        /*0874*/ 	.word	0x00013730


	//----- nvinfo : EIATTR_REG_RECONFIG
	.align		4
.L_377:
        /*0878*/ 	.byte	0x01, 0x54
	.zero		2


	//----- nvinfo : EIATTR_SYSCALL_OFFSETS
	.align		4
        /*087c*/ 	.byte	0x04, 0x46
        /*087e*/ 	.short	(.L_379 - .L_378)


	//   ....[0]....
.L_378:
        /*0880*/ 	.word	0x00001830


	//   ....[1]....
        /*0884*/ 	.word	0x0000da40


	//   ....[2]....
        /*0888*/ 	.word	0x0000dbd0


	//   ....[3]....
        /*088c*/ 	.word	0x0000dd30


	//   ....[4]....
        /*0890*/ 	.word	0x0000de70


	//   ....[5]....
        /*0894*/ 	.word	0x0000e8e0


	//----- nvinfo : EIATTR_MBARRIER_INSTR_OFFSETS
	.align		4
.L_379:
        /*0898*/ 	.byte	0x04, 0x39
        /*089a*/ 	.short	(.L_381 - .L_380)


	//   ....[0]....
.L_380:
        /*089c*/ 	.word	0x00000270
        /*08a0*/ 	.word	0x000000ff
        /*08a4*/ 	.word	0x00038800
        /*08a8*/ 	.short	0x0100
        /*08aa*/ 	.byte	0x08
	.zero		1


	//   ....[1]....
        /*08ac*/ 	.word	0x00000280
        /*08b0*/ 	.word	0x000000ff
        /*08b4*/ 	.word	0x00038820
        /*08b8*/ 	.short	0x0100
        /*08ba*/ 	.byte	0x08
	.zero		1


	//   ....[2]....
        /*08bc*/ 	.word	0x00000370
        /*08c0*/ 	.word	0x000000ff
        /*08c4*/ 	.word	0x00038830
        /*08c8*/ 	.short	0x0100
        /*08ca*/ 	.byte	0x08
	.zero		1


	//   ....[3]....
        /*08cc*/ 	.word	0x00000380
        /*08d0*/ 	.word	0x000000ff
        /*08d4*/ 	.word	0x00038840
        /*08d8*/ 	.short	0x0100
        /*08da*/ 	.byte	0x08
	.zero		1


	//   ....[4]....
        /*08dc*/ 	.word	0x00000390
        /*08e0*/ 	.word	0x000000ff
        /*08e4*/ 	.word	0x00038838
        /*08e8*/ 	.short	0x0100
        /*08ea*/ 	.byte	0x08
	.zero		1


	//   ....[5]....
        /*08ec*/ 	.word	0x000003a0
        /*08f0*/ 	.word	0x000000ff
        /*08f4*/ 	.word	0x00038848
        /*08f8*/ 	.short	0x0100
        /*08fa*/ 	.byte	0x08
	.zero		1


	//   ....[6]....
        /*08fc*/ 	.word	0x000004d0
        /*0900*/ 	.word	0x000000ff
        /*0904*/ 	.word	0x00038850
        /*0908*/ 	.short	0x0100
        /*090a*/ 	.byte	0x08
	.zero		1


	//   ....[7]....
        /*090c*/ 	.word	0x000004e0
        /*0910*/ 	.word	0x000000ff
        /*0914*/ 	.word	0x00038860
        /*0918*/ 	.short	0x0100
        /*091a*/ 	.byte	0x08
	.zero		1


	//   ....[8]....
        /*091c*/ 	.word	0x000004f0
        /*0920*/ 	.word	0x000000ff
        /*0924*/ 	.word	0x00038858
        /*0928*/ 	.short	0x0100
        /*092a*/ 	.byte	0x08
	.zero		1


	//   ....[9]....
        /*092c*/ 	.word	0x00000500
        /*0930*/ 	.word	0x000000ff
        /*0934*/ 	.word	0x00038868
        /*0938*/ 	.short	0x0100
        /*093a*/ 	.byte	0x08
	.zero		1


	//   ....[10]....
        /*093c*/ 	.word	0x000005f0
        /*0940*/ 	.word	0x000000ff
        /*0944*/ 	.word	0x00038870
        /*0948*/ 	.short	0x0100
        /*094a*/ 	.byte	0x06
	.zero		1


	//   ....[11]....
        /*094c*/ 	.word	0x00000600
        /*0950*/ 	.word	0x000000ff
        /*0954*/ 	.word	0x00038880
        /*0958*/ 	.short	0x0100
        /*095a*/ 	.byte	0x06
	.zero		1


	//   ....[12]....
        /*095c*/ 	.word	0x00000610
        /*0960*/ 	.word	0x000000ff
        /*0964*/ 	.word	0x00038878
        /*0968*/ 	.short	0x0100
        /*096a*/ 	.byte	0x06
	.zero		1


	//   ....[13]....
        /*096c*/ 	.word	0x00000620
        /*0970*/ 	.word	0x000000ff
        /*0974*/ 	.word	0x00038888
        /*0978*/ 	.short	0x0100
        /*097a*/ 	.byte	0x06
	.zero		1


	//   ....[14]....
        /*097c*/ 	.word	0x00000750
        /*0980*/ 	.word	0x000000ff
        /*0984*/ 	.word	0x00038890
        /*0988*/ 	.short	0x0100
        /*098a*/ 	.byte	0x08
	.zero		1


	//   ....[15]....
        /*098c*/ 	.word	0x00000760
        /*0990*/ 	.word	0x000000ff
        /*0994*/ 	.word	0x000388a0
        /*0998*/ 	.short	0x0100
        /*099a*/ 	.byte	0x08
	.zero		1


	//   ....[16]....
        /*099c*/ 	.word	0x00000770
        /*09a0*/ 	.word	0x000000ff
        /*09a4*/ 	.word	0x00038898
        /*09a8*/ 	.short	0x0100
        /*09aa*/ 	.byte	0x08
	.zero		1


	//   ....[17]....
        /*09ac*/ 	.word	0x00000780
        /*09b0*/ 	.word	0x000000ff
        /*09b4*/ 	.word	0x000388a8
        /*09b8*/ 	.short	0x0100
        /*09ba*/ 	.byte	0x08
	.zero		1


	//   ....[18]....
        /*09bc*/ 	.word	0x000008b0
        /*09c0*/ 	.word	0x000000ff
        /*09c4*/ 	.word	0x000388b0
        /*09c8*/ 	.short	0x0100
        /*09ca*/ 	.byte	0x08
	.zero		1


	//   ....[19]....
        /*09cc*/ 	.word	0x000008c0
        /*09d0*/ 	.word	0x000000ff
        /*09d4*/ 	.word	0x000388c0
        /*09d8*/ 	.short	0x0100
        /*09da*/ 	.byte	0x08
	.zero		1


	//   ....[20]....
        /*09dc*/ 	.word	0x000008d0
        /*09e0*/ 	.word	0x000000ff
        /*09e4*/ 	.word	0x000388b8
        /*09e8*/ 	.short	0x0100
        /*09ea*/ 	.byte	0x08
	.zero		1


	//   ....[21]....
        /*09ec*/ 	.word	0x000008e0
        /*09f0*/ 	.word	0x000000ff
        /*09f4*/ 	.word	0x000388c8
        /*09f8*/ 	.short	0x0100
        /*09fa*/ 	.byte	0x08
	.zero		1


	//   ....[22]....
        /*09fc*/ 	.word	0x00001ba0
        /*0a00*/ 	.word	0x00000002
        /*0a04*/ 	.word	0x00038800
        /*0a08*/ 	.short	0x010a
        /*0a0a*/ 	.byte	0x3f
	.zero		1


	//   ....[23]....
        /*0a0c*/ 	.word	0x00001c40
        /*0a10*/ 	.word	0x00000004
        /*0a14*/ 	.word	0x00038830
        /*0a18*/ 	.short	0x010a
        /*0a1a*/ 	.byte	0x3f
	.zero		1


	//   ....[24]....
        /*0a1c*/ 	.word	0x00001cb0
        /*0a20*/ 	.word	0x00000004
        /*0a24*/ 	.word	0x00038830
        /*0a28*/ 	.short	0x010a
        /*0a2a*/ 	.byte	0x3f
	.zero		1


	//   ....[25]....
        /*0a2c*/ 	.word	0x00003780
        /*0a30*/ 	.word	0x00000004
        /*0a34*/ 	.word	0x00000000
        /*0a38*/ 	.short	0x0101
        /*0a3a*/ 	.byte	0x3f
	.zero		1


	//   ....[26]....
        /*0a3c*/ 	.word	0x00004f80
        /*0a40*/ 	.word	0x000000ff
        /*0a44*/ 	.word	0x00038830
        /*0a48*/ 	.short	0x010a
        /*0a4a*/ 	.byte	0x06
	.zero		1


	//   ....[27]....
        /*0a4c*/ 	.word	0x00004fc0
        /*0a50*/ 	.word	0x000000ff
        /*0a54*/ 	.word	0x00038830
        /*0a58*/ 	.short	0x010a
        /*0a5a*/ 	.byte	0x06
	.zero		1


	//   ....[28]....
        /*0a5c*/ 	.word	0x00005360
        /*0a60*/ 	.word	0x000000ff
        /*0a64*/ 	.word	0x00038850
        /*0a68*/ 	.short	0x010a
        /*0a6a*/ 	.byte	0x06
	.zero		1


	//   ....[29]....
        /*0a6c*/ 	.word	0x000053a0
        /*0a70*/ 	.word	0x000000ff
        /*0a74*/ 	.word	0x00038850
        /*0a78*/ 	.short	0x010a
        /*0a7a*/ 	.byte	0x06
	.zero		1


	//   ....[30]....
        /*0a7c*/ 	.word	0x00006a10
        /*0a80*/ 	.word	0x000000ac
        /*0a84*/ 	.word	0x00000000
        /*0a88*/ 	.short	0x0101
        /*0a8a*/ 	.byte	0x3f
	.zero		1


	//   ....[31]....
        /*0a8c*/ 	.word	0x00007110
        /*0a90*/ 	.word	0x00000008
        /*0a94*/ 	.word	0x00000000
        /*0a98*/ 	.short	0x0101
        /*0a9a*/ 	.byte	0x3f
	.zero		1


	//   ....[32]....
        /*0a9c*/ 	.word	0x00007ae0
        /*0aa0*/ 	.word	0x0000000f
        /*0aa4*/ 	.word	0x00038850
        /*0aa8*/ 	.short	0x010a
        /*0aaa*/ 	.byte	0x3f
	.zero		1


	//   ....[33]....
        /*0aac*/ 	.word	0x00007b70
        /*0ab0*/ 	.word	0x0000000f
        /*0ab4*/ 	.word	0x00038850
        /*0ab8*/ 	.short	0x010a
        /*0aba*/ 	.byte	0x3f
	.zero		1


	//   ....[34]....
        /*0abc*/ 	.word	0x00008180
        /*0ac0*/ 	.word	0x00000003
        /*0ac4*/ 	.word	0x00000000
        /*0ac8*/ 	.short	0x0101
        /*0aca*/ 	.byte	0x3f
	.zero		1


	//   ....[35]....
        /*0acc*/ 	.word	0x0000b0b0
        /*0ad0*/ 	.word	0x00000003
        /*0ad4*/ 	.word	0x00000000
        /*0ad8*/ 	.short	0x0101
        /*0ada*/ 	.byte	0x3f
	.zero		1


	//   ....[36]....
        /*0adc*/ 	.word	0x0000e290
        /*0ae0*/ 	.word	0x00000003
        /*0ae4*/ 	.word	0x00038880
        /*0ae8*/ 	.short	0x010a
        /*0aea*/ 	.byte	0x3f
	.zero		1


	//   ....[37]....
        /*0aec*/ 	.word	0x0000e490
        /*0af0*/ 	.word	0x00000003
        /*0af4*/ 	.word	0x00038840
        /*0af8*/ 	.short	0x010a
        /*0afa*/ 	.byte	0x3f
	.zero		1


	//   ....[38]....
        /*0afc*/ 	.word	0x0000f270
        /*0b00*/ 	.word	0x00000011
        /*0b04*/ 	.word	0x00038800
        /*0b08*/ 	.short	0x0107
        /*0b0a*/ 	.byte	0x3f
	.zero		1


	//   ....[39]....
        /*0b0c*/ 	.word	0x0000f370
        /*0b10*/ 	.word	0x00000011
        /*0b14*/ 	.word	0x00038800
        /*0b18*/ 	.short	0x0101
        /*0b1a*/ 	.byte	0x3f
	.zero		1


	//   ....[40]....
        /*0b1c*/ 	.word	0x0000f390
        /*0b20*/ 	.word	0x00000011
        /*0b24*/ 	.word	0x00038820
        /*0b28*/ 	.short	0x010a
        /*0b2a*/ 	.byte	0x3f
	.zero		1


	//   ....[41]....
        /*0b2c*/ 	.word	0x0000f6b0
        /*0b30*/ 	.word	0x00000006
        /*0b34*/ 	.word	0x00038880
        /*0b38*/ 	.short	0x010a
        /*0b3a*/ 	.byte	0x3f
	.zero		1


	//   ....[42]....
        /*0b3c*/ 	.word	0x0000fa00
        /*0b40*/ 	.word	0x00000006
        /*0b44*/ 	.word	0x00038840
        /*0b48*/ 	.short	0x010a
        /*0b4a*/ 	.byte	0x3f
	.zero		1


	//   ....[43]....
        /*0b4c*/ 	.word	0x0000fdc0
        /*0b50*/ 	.word	0x00000013
        /*0b54*/ 	.word	0x00038870
        /*0b58*/ 	.short	0x010a
        /*0b5a*/ 	.byte	0x3f
	.zero		1


	//   ....[44]....
        /*0b5c*/ 	.word	0x0000fe30
        /*0b60*/ 	.word	0x00000013
        /*0b64*/ 	.word	0x00038860
        /*0b68*/ 	.short	0x010a
        /*0b6a*/ 	.byte	0x3f
	.zero		1


	//   ....[45]....
        /*0b6c*/ 	.word	0x000108c0
        /*0b70*/ 	.word	0x00000013
        /*0b74*/ 	.word	0x00038850
        /*0b78*/ 	.short	0x0101
        /*0b7a*/ 	.byte	0x3f
	.zero		1


	//   ....[46]....
        /*0b7c*/ 	.word	0x00010940
        /*0b80*/ 	.word	0x00000013
        /*0b84*/ 	.word	0x00000000
        /*0b88*/ 	.short	0x0101
        /*0b8a*/ 	.byte	0x3f
	.zero		1


	//   ....[47]....
        /*0b8c*/ 	.word	0x00010b70
        /*0b90*/ 	.word	0x00000002
        /*0b94*/ 	.word	0x00038870
        /*0b98*/ 	.short	0x010a
        /*0b9a*/ 	.byte	0x3f
	.zero		1


	//   ....[48]....
        /*0b9c*/ 	.word	0x00010be0
        /*0ba0*/ 	.word	0x00000002
        /*0ba4*/ 	.word	0x00038860
        /*0ba8*/ 	.short	0x010a
        /*0baa*/ 	.byte	0x3f
	.zero		1


	//   ....[49]....
        /*0bac*/ 	.word	0x00011670
        /*0bb0*/ 	.word	0x00000002
        /*0bb4*/ 	.word	0x00038850
        /*0bb8*/ 	.short	0x0101
        /*0bba*/ 	.byte	0x3f
	.zero		1


	//   ....[50]....
        /*0bbc*/ 	.word	0x000116c0
        /*0bc0*/ 	.word	0x00000002
        /*0bc4*/ 	.word	0x00000000
        /*0bc8*/ 	.short	0x0101
        /*0bca*/ 	.byte	0x3f
	.zero		1


	//   ....[51]....
        /*0bcc*/ 	.word	0x00012210
        /*0bd0*/ 	.word	0x00000000
        /*0bd4*/ 	.word	0x00038820
        /*0bd8*/ 	.short	0x010a
        /*0bda*/ 	.byte	0x3f
	.zero		1


	//   ....[52]....
        /*0bdc*/ 	.word	0x000123d0
        /*0be0*/ 	.word	0x00000006
        /*0be4*/ 	.word	0x00000000
        /*0be8*/ 	.short	0x010a
        /*0bea*/ 	.byte	0x3f
	.zero		1


	//   ....[53]....
        /*0bec*/ 	.word	0x00012440
        /*0bf0*/ 	.word	0x00000007
        /*0bf4*/ 	.word	0x00000000
        /*0bf8*/ 	.short	0x010a
        /*0bfa*/ 	.byte	0x3f
	.zero		1


	//   ....[54]....
        /*0bfc*/ 	.word	0x000124a0
        /*0c00*/ 	.word	0x00000004
        /*0c04*/ 	.word	0x00038860
        /*0c08*/ 	.short	0x010a
        /*0c0a*/ 	.byte	0x3f
	.zero		1


	//   ....[55]....
        /*0c0c*/ 	.word	0x000124f0
        /*0c10*/ 	.word	0x00000003
        /*0c14*/ 	.word	0x00038860
        /*0c18*/ 	.short	0x010a
        /*0c1a*/ 	.byte	0x3f
	.zero		1


	//   ....[56]....
        /*0c1c*/ 	.word	0x00012530
        /*0c20*/ 	.word	0x00000004
        /*0c24*/ 	.word	0x00038880
        /*0c28*/ 	.short	0x010a
        /*0c2a*/ 	.byte	0x3f
	.zero		1


	//   ....[57]....
        /*0c2c*/ 	.word	0x00012550
        /*0c30*/ 	.word	0x00000003
        /*0c34*/ 	.word	0x00038880
        /*0c38*/ 	.short	0x010a
        /*0c3a*/ 	.byte	0x3f
	.zero		1


	//   ....[58]....
        /*0c3c*/ 	.word	0x000125b0
        /*0c40*/ 	.word	0x00000002
        /*0c44*/ 	.word	0x00038800
        /*0c48*/ 	.short	0x010a
        /*0c4a*/ 	.byte	0x3f
	.zero		1


	//   ....[59]....
        /*0c4c*/ 	.word	0x00012600
        /*0c50*/ 	.word	0x00000004
        /*0c54*/ 	.word	0x00038830
        /*0c58*/ 	.short	0x010a
        /*0c5a*/ 	.byte	0x3f
	.zero		1


	//   ....[60]....
        /*0c5c*/ 	.word	0x00012660
        /*0c60*/ 	.word	0x00000003
        /*0c64*/ 	.word	0x00038830
        /*0c68*/ 	.short	0x010a
        /*0c6a*/ 	.byte	0x3f
	.zero		1


	//   ....[61]....
        /*0c6c*/ 	.word	0x000126c0
        /*0c70*/ 	.word	0x00000003
        /*0c74*/ 	.word	0x00038850
        /*0c78*/ 	.short	0x010a
        /*0c7a*/ 	.byte	0x3f
	.zero		1


	//   ....[62]....
        /*0c7c*/ 	.word	0x00012710
        /*0c80*/ 	.word	0x0000000f
        /*0c84*/ 	.word	0x00038850
        /*0c88*/ 	.short	0x010a
        /*0c8a*/ 	.byte	0x3f
	.zero		1


	//   ....[63]....
        /*0c8c*/ 	.word	0x00012860
        /*0c90*/ 	.word	0x00000003
        /*0c94*/ 	.word	0x00038880
        /*0c98*/ 	.short	0x010a
        /*0c9a*/ 	.byte	0x3f
	.zero		1


	//   ....[64]....
        /*0c9c*/ 	.word	0x000128b0
        /*0ca0*/ 	.word	0x00000003
        /*0ca4*/ 	.word	0x00038840
        /*0ca8*/ 	.short	0x010a
        /*0caa*/ 	.byte	0x3f
	.zero		1


	//   ....[65]....
        /*0cac*/ 	.word	0x00013420
        /*0cb0*/ 	.word	0x00000011
        /*0cb4*/ 	.word	0x00038820
        /*0cb8*/ 	.short	0x010a
        /*0cba*/ 	.byte	0x3f
	.zero		1


	//   ....[66]....
        /*0cbc*/ 	.word	0x00013470
        /*0cc0*/ 	.word	0x00000006
        /*0cc4*/ 	.word	0x00038880
        /*0cc8*/ 	.short	0x010a
        /*0cca*/ 	.byte	0x3f
	.zero		1


	//   ....[67]....
        /*0ccc*/ 	.word	0x000134c0
        /*0cd0*/ 	.word	0x00000006
        /*0cd4*/ 	.word	0x00038840
        /*0cd8*/ 	.short	0x010a
        /*0cda*/ 	.byte	0x3f
	.zero		1


	//   ....[68]....
        /*0cdc*/ 	.word	0x00013510
        /*0ce0*/ 	.word	0x00000013
        /*0ce4*/ 	.word	0x00038870
        /*0ce8*/ 	.short	0x010a
        /*0cea*/ 	.byte	0x3f
	.zero		1


	//   ....[69]....
        /*0cec*/ 	.word	0x00013560
        /*0cf0*/ 	.word	0x00000013
        /*0cf4*/ 	.word	0x00038860
        /*0cf8*/ 	.short	0x010a
        /*0cfa*/ 	.byte	0x3f
	.zero		1


	//   ....[70]....
        /*0cfc*/ 	.word	0x000135b0
        /*0d00*/ 	.word	0x00000002
        /*0d04*/ 	.word	0x00038870
        /*0d08*/ 	.short	0x010a
        /*0d0a*/ 	.byte	0x3f
	.zero		1


	//   ....[71]....
        /*0d0c*/ 	.word	0x00013600
        /*0d10*/ 	.word	0x00000002
        /*0d14*/ 	.word	0x00038860
        /*0d18*/ 	.short	0x010a
        /*0d1a*/ 	.byte	0x3f
	.zero		1


	//   ....[72]....
        /*0d1c*/ 	.word	0x00013650
        /*0d20*/ 	.word	0x00000000
        /*0d24*/ 	.word	0x00038820
        /*0d28*/ 	.short	0x010a
        /*0d2a*/ 	.byte	0x3f
	.zero		1


	//   ....[73]....
        /*0d2c*/ 	.word	0x000137f0
        /*0d30*/ 	.word	0x00000006
        /*0d34*/ 	.word	0x00000000
        /*0d38*/ 	.short	0x010a
        /*0d3a*/ 	.byte	0x3f
	.zero		1


	//   ....[74]....
        /*0d3c*/ 	.word	0x00013840
        /*0d40*/ 	.word	0x00000007
        /*0d44*/ 	.word	0x00000000
        /*0d48*/ 	.short	0x010a
        /*0d4a*/ 	.byte	0x3f
	.zero		1


	//   ....[75]....
        /*0d4c*/ 	.word	0x00013890
        /*0d50*/ 	.word	0x00000004
        /*0d54*/ 	.word	0x00038860
        /*0d58*/ 	.short	0x010a
        /*0d5a*/ 	.byte	0x3f
	.zero		1


	//   ....[76]....
        /*0d5c*/ 	.word	0x000138e0
        /*0d60*/ 	.word	0x00000003
        /*0d64*/ 	.word	0x00038860
        /*0d68*/ 	.short	0x010a
        /*0d6a*/ 	.byte	0x3f
	.zero		1


	//   ....[77]....
        /*0d6c*/ 	.word	0x00013930
        /*0d70*/ 	.word	0x00000004
        /*0d74*/ 	.word	0x00038880
        /*0d78*/ 	.short	0x010a
        /*0d7a*/ 	.byte	0x3f
	.zero		1


	//----- nvinfo : EIATTR_NUM_MBARRIERS
	.align		4
.L_381:
        /*0d7c*/ 	.byte	0x03, 0x38
        /*0d7e*/ 	.short	0x0016


	//----- nvinfo : EIATTR_EXIT_INSTR_OFFSETS
	.align		4
        /*0d80*/ 	.byte	0x04, 0x1c
        /*0d82*/ 	.short	(.L_383 - .L_382)


	//   ....[0]....
.L_382:
        /*0d84*/ 	.word	0x00000a80


	//   ....[1]....
        /*0d88*/ 	.word	0x0000c4c0


	//   ....[2]....
        /*0d8c*/ 	.word	0x000125a0


	//----- nvinfo : EIATTR_MAX_THREADS
	.align		4
.L_383:
        /*0d90*/ 	.byte	0x04, 0x05
        /*0d92*/ 	.short	(.L_385 - .L_384)
.L_384:
        /*0d94*/ 	.word	0x00000180
        /*0d98*/ 	.word	0x00000001
        /*0d9c*/ 	.word	0x00000001


	//----- nvinfo : EIATTR_CRS_STACK_SIZE
	.align		4
.L_385:
        /*0da0*/ 	.byte	0x04, 0x1e
        /*0da2*/ 	.short	(.L_387 - .L_386)
.L_386:
        /*0da4*/ 	.word	0x00000000


	//----- nvinfo : EIATTR_CBANK_PARAM_SIZE
	.align		4
.L_387:
        /*0da8*/ 	.byte	0x03, 0x19
        /*0daa*/ 	.short	0x0af0


	//----- nvinfo : EIATTR_PARAM_CBANK
	.align		4
        /*0dac*/ 	.byte	0x04, 0x0a
        /*0dae*/ 	.short	(.L_389 - .L_388)
	.align		4
.L_388:
        /*0db0*/ 	.word	index@(.nv.constant0._ZN7cutlass13device_kernelIN5flash11enable_sm90INS1_16FlashAttnFwdSm90INS1_25CollectiveMainloopFwdSm90ILi2EN4cute5tupleIJNS5_1CILi1EEES8_S8_EEENS6_IJNS7_ILi128EEESA_NS7_ILi256EEEEEELi256ENS_12float_e4m3_tEfNS_4arch4Sm90ELb0ELb0ELb1ELb1ELb0ELb0ELb0ELb1ELb1ELb1ELb0ELb0EEENS1_21CollectiveEpilogueFwdINS6_IJSA_SB_SA_EEES9_NS_10bfloat16_tESF_Li256ELb1ELb1ELb0ELb1EEENS1_36VarlenDynamicPersistentTileSchedulerILi128ELi128ELi256ELi128ELb0ELb1ELb1ELb0ELb1ELb1EEEEEEEEEvNT_6ParamsE)
        /*0db4*/ 	.short	0x0210
        /*0db6*/ 	.short	0x0af0


	//----- nvinfo : EIATTR_SW_WAR
	.align		4
.L_389:
        /*0db8*/ 	.byte	0x04, 0x36
        /*0dba*/ 	.short	(.L_391 - .L_390)
.L_390:
        /*0dbc*/ 	.word	0x00000008
.L_391:


//--------------------- .nv.info._ZN7cutlass13device_kernelIN5flash11enable_sm90INS1_16FlashAttnFwdSm90INS1_25CollectiveMainloopFwdSm90ILi2EN4cute5tupleIJNS5_1CILi1EEES8_S8_EEENS6_IJNS7_ILi128EEESA_NS7_ILi256EEEEEELi256ENS_12float_e4m3_tEfNS_4arch4Sm90ELb0ELb0ELb1ELb1ELb0ELb1ELb0ELb1ELb1ELb1ELb0ELb0EEENS1_21CollectiveEpilogueFwdINS6_IJSA_SB_SA_EEES9_NS_10bfloat16_tESF_Li256ELb1ELb1ELb0ELb1EEENS1_36VarlenDynamicPersistentTileSchedulerILi128ELi128ELi256ELi128ELb0ELb1ELb1ELb0ELb1ELb1EEEEEEEEEvNT_6ParamsE --------------------------
	.section	.nv.info._ZN7cutlass13device_kernelIN5flash11enable_sm90INS1_16FlashAttnFwdSm90INS1_25CollectiveMainloopFwdSm90ILi2EN4cute5tupleIJNS5_1CILi1EEES8_S8_EEENS6_IJNS7_ILi128EEESA_NS7_ILi256EEEEEELi256ENS_12float_e4m3_tEfNS_4arch4Sm90ELb0ELb0ELb1ELb1ELb0ELb1ELb0ELb1ELb1ELb1ELb0ELb0EEENS1_21CollectiveEpilogueFwdINS6_IJSA_SB_SA_EEES9_NS_10bfloat16_tESF_Li256ELb1ELb1ELb0ELb1EEENS1_36VarlenDynamicPersistentTileSchedulerILi128ELi128ELi256ELi128ELb0ELb1ELb1ELb0ELb1ELb1EEEEEEEEEvNT_6ParamsE,"",@"SHT_CUDA_INFO"
	.sectionflags	@""
	.align	4


	//----- nvinfo : EIATTR_CUDA_API_VERSION
	.align		4
        /*0000*/ 	.byte	0x04, 0x37
        /*0002*/ 	.short	(.L_393 - .L_392)
.L_392:
        /*0004*/ 	.word	0x00000082


	//----- nvinfo : EIATTR_KPARAM_INFO
	.align		4
.L_393:
        /*0008*/ 	.byte	0x04, 0x17
        /*000a*/ 	.short	(.L_395 - .L_394)
.L_394:
        /*000c*/ 	.word	0x00000000
        /*0010*/ 	.short	0x0000
        /*0012*/ 	.short	0x0070
        /*0014*/ 	.byte	0x00, 0xf0, 0x01, 0x2a


	//----- nvinfo : EIATTR_SPARSE_MMA_MASK
	.align		4
.L_395:
        /*0018*/ 	.byte	0x03, 0x50
        /*001a*/ 	.short	0x0000


	//----- nvinfo : EIATTR_MAXREG_COUNT
	.align		4
        /*001c*/ 	.byte	0x03, 0x1b
        /*001e*/ 	.short	0x00a8


	//----- nvinfo : EIATTR_NUM_BARRIERS
	.align		4
        /*0020*/ 	.byte	0x02, 0x4c
        /*0022*/ 	.byte	0x10
	.zero		1


	//----- nvinfo : EIATTR_EXTERNS
	.align		4
        /*0024*/ 	.byte	0x04, 0x0f
        /*0026*/ 	.short	(.L_397 - .L_396)


	//   ....[0]....
	.align		4
.L_396:
        /*0028*/ 	.word	index@(__assertfail)


	//----- nvinfo : EIATTR_ANNOTATIONS
	.align		4
.L_397:
        /*002c*/ 	.byte	0x04, 0x55
        /*002e*/ 	.short	(.L_399 - .L_398)


	//   ....[0]....
.L_398:
        /* <DEDUP_REMOVED lines=115> */


	//----- nvinfo : EIATTR_MERCURY_ISA_VERSION
	.align		4
.L_399:
        /*0750*/ 	.byte	0x03, 0x5f
        /*0752*/ 	.short	0x0101


	//----- nvinfo : EIATTR_UNUSED_LOAD_BYTE_OFFSET
	.align		4
        /*0754*/ 	.byte	0x04, 0x44
        /*0756*/ 	.short	(.L_401 - .L_400)


	//   ....[0]....
.L_400:
        /*0758*/ 	.word	0x00000ad0
        /*075c*/ 	.word	0x0000fff0


	//   ....[1]....
        /*0760*/ 	.word	0x0001b400
        /*0764*/ 	.word	0x0000fff0


	//----- nvinfo : EIATTR_INT_WARP_WIDE_INSTR_OFFSETS
	.align		4
.L_401:
        /*0768*/ 	.byte	0x04, 0x31
        /*076a*/ 	.short	(.L_403 - .L_402)


	//   ....[0]....
.L_402:
        /*076c*/ 	.word	0x00000190


	//   ....[1]....
        /*0770*/ 	.word	0x000001d0


	//   ....[2]....
        /*0774*/ 	.word	0x00000240


	//   ....[3]....
        /*0778*/ 	.word	0x00021610


	//   ....[4]....
        /*077c*/ 	.word	0x00021670


	//   ....[5]....
        /*0780*/ 	.word	0x00024af0


	//   ....[6]....
        /*0784*/ 	.word	0x00024b50


	//----- nvinfo : EIATTR_COOP_GROUP_MASK_REGIDS
	.align		4
.L_403:
        /*0788*/ 	.byte	0x04, 0x29
        /*078a*/ 	.short	(.L_405 - .L_404)


	//   ....[0]....
.L_404:
        /*078c*/ 	.word	0xffffffff


	//   ....[1]....
        /*0790*/ 	.word	0xffffffff


	//   ....[2]....
        /*0794*/ 	.word	0xffffffff


	//   ....[3]....
        /*0798*/ 	.word	0xffffffff


	//   ....[4]....
        /*079c*/ 	.word	0xffffffff


	//   ....[5]....
        /*07a0*/ 	.word	0xffffffff


	//   ....[6]....
        /*07a4*/ 	.word	0xffffffff


	//   ....[7]....
        /*07a8*/ 	.word	0xffffffff


	//   ....[8]....
        /*07ac*/ 	.word	0xffffffff


	//   ....[9]....
        /*07b0*/ 	.word	0xffffffff


	//   ....[10]....
        /*07b4*/ 	.word	0xffffffff


	//   ....[11]....
        /*07b8*/ 	.word	0xffffffff


	//   ....[12]....
        /*07bc*/ 	.word	0xffffffff


	//   ....[13]....
        /*07c0*/ 	.word	0xffffffff


	//   ....[14]....
        /*07c4*/ 	.word	0xffffffff


	//   ....[15]....
        /*07c8*/ 	.word	0xffffffff


	//   ....[16]....
        /*07cc*/ 	.word	0xffffffff


	//   ....[17]....
        /*07d0*/ 	.word	0xffffffff


	//   ....[18]....
        /*07d4*/ 	.word	0xffffffff


	//   ....[19]....
        /*07d8*/ 	.word	0xffffffff


	//   ....[20]....
        /*07dc*/ 	.word	0xffffffff


	//   ....[21]....
        /*07e0*/ 	.word	0xffffffff


	//   ....[22]....
        /*07e4*/ 	.word	0xffffffff


	//   ....[23]....
        /*07e8*/ 	.word	0xffffffff


	//   ....[24]....
        /*07ec*/ 	.word	0xffffffff


	//   ....[25]....
        /*07f0*/ 	.word	0xffffffff


	//   ....[26]....
        /*07f4*/ 	.word	0xffffffff


	//   ....[27]....
        /*07f8*/ 	.word	0xffffffff


	//   ....[28]....
        /*07fc*/ 	.word	0xffffffff


	//   ....[29]....
        /*0800*/ 	.word	0xffffffff


	//   ....[30]....
        /*0804*/ 	.word	0xffffffff


	//   ....[31]....
        /*0808*/ 	.word	0xffffffff


	//   ....[32]....
        /*080c*/ 	.word	0xffffffff


	//   ....[33]....
        /*0810*/ 	.word	0xffffffff


	//   ....[34]....
        /*0814*/ 	.word	0xffffffff


	//   ....[35]....
        /*0818*/ 	.word	0xffffffff


	//   ....[36]....
        /*081c*/ 	.word	0xffffffff


	//   ....[37]....
        /*0820*/ 	.word	0xffffffff


	//   ....[38]....
        /*0824*/ 	.word	0xffffffff


	//   ....[39]....
        /*0828*/ 	.word	0xffffffff


	//   ....[40]....
        /*082c*/ 	.word	0xffffffff


	//   ....[41]....
        /*0830*/ 	.word	0xffffffff


	//   ....[42]....
        /*0834*/ 	.word	0xffffffff


	//   ....[43]....
        /*0838*/ 	.word	0xffffffff


	//   ....[44]....
        /*083c*/ 	.word	0xffffffff


	//   ....[45]....
        /*0840*/ 	.word	0xffffffff


	//   ....[46]....
        /*0844*/ 	.word	0xffffffff


	//   ....[47]....
        /*0848*/ 	.word	0xffffffff


	//   ....[48]....
        /*084c*/ 	.word	0xffffffff


	//   ....[49]....
        /*0850*/ 	.word	0xffffffff


	//   ....[50]....
        /*0854*/ 	.word	0xffffffff


	//   ....[51]....
        /*0858*/ 	.word	0xffffffff


	//   ....[52]....
        /*085c*/ 	.word	0xffffffff


	//   ....[53]....
        /*0860*/ 	.word	0xffffffff


	//   ....[54]....
        /*0864*/ 	.word	0xffffffff


	//   ....[55]....
        /*0868*/ 	.word	0xffffffff


	//   ....[56]....
        /*086c*/ 	.word	0xffffffff


	//   ....[57]....
        /*0870*/ 	.word	0xffffffff


	//   ....[58]....
        /*0874*/ 	.word	0xffffffff


	//   ....[59]....
        /*0878*/ 	.word	0xffffffff


	//   ....[60]....
        /*087c*/ 	.word	0xffffffff


	//   ....[61]....
        /*0880*/ 	.word	0xffffffff


	//   ....[62]....
        /*0884*/ 	.word	0xffffffff


	//   ....[63]....
        /*0888*/ 	.word	0xffffffff


	//   ....[64]....
        /*088c*/ 	.word	0xffffffff


	//   ....[65]....
        /*0890*/ 	.word	0xffffffff


	//   ....[66]....
        /*0894*/ 	.word	0xffffffff


	//   ....[67]....
        /*0898*/ 	.word	0xffffffff


	//   ....[68]....
        /*089c*/ 	.word	0xffffffff


	//   ....[69]....
        /*08a0*/ 	.word	0xffffffff


	//   ....[70]....
        /*08a4*/ 	.word	0xffffffff


	//   ....[71]....
        /*08a8*/ 	.word	0xffffffff


	//   ....[72]....
        /*08ac*/ 	.word	0xffffffff


	//   ....[73]....
        /*08b0*/ 	.word	0xffffffff


	//   ....[74]....
        /*08b4*/ 	.word	0xffffffff


	//   ....[75]....
        /*08b8*/ 	.word	0xffffffff


	//   ....[76]....
        /*08bc*/ 	.word	0xffffffff


	//   ....[77]....
        /*08c0*/ 	.word	0xffffffff


	//   ....[78]....
        /*08c4*/ 	.word	0xffffffff


	//   ....[79]....
        /*08c8*/ 	.word	0xffffffff


	//   ....[80]....
        /*08cc*/ 	.word	0xffffffff


	//   ....[81]....
        /*08d0*/ 	.word	0xffffffff


	//   ....[82]....
        /*08d4*/ 	.word	0xffffffff


	//   ....[83]....
        /*08d8*/ 	.word	0xffffffff


	//   ....[84]....
        /*08dc*/ 	.word	0xffffffff


	//   ....[85]....
        /*08e0*/ 	.word	0xffffffff


	//   ....[86]....
        /*08e4*/ 	.word	0xffffffff


	//   ....[87]....
        /*08e8*/ 	.word	0xffffffff


	//   ....[88]....
        /*08ec*/ 	.word	0xffffffff


	//   ....[89]....
        /*08f0*/ 	.word	0xffffffff


	//   ....[90]....
        /*08f4*/ 	.word	0xffffffff


	//   ....[91]....
        /*08f8*/ 	.word	0xffffffff


	//   ....[92]....
        /*08fc*/ 	.word	0xffffffff


	//   ....[93]....
        /*0900*/ 	.word	0xffffffff


	//   ....[94]....
        /*0904*/ 	.word	0xffffffff


	//   ....[95]....
        /*0908*/ 	.word	0xffffffff


	//   ....[96]....
        /*090c*/ 	.word	0xffffffff


	//   ....[97]....
        /*0910*/ 	.word	0xffffffff


	//   ....[98]....
        /*0914*/ 	.word	0xffffffff


	//   ....[99]....
        /*0918*/ 	.word	0xffffffff


	//   ....[100]....
        /*091c*/ 	.word	0xffffffff


	//   ....[101]....
        /*0920*/ 	.word	0xffffffff


	//   ....[102]....
        /*0924*/ 	.word	0xffffffff


	//   ....[103]....
        /*0928*/ 	.word	0xffffffff


	//   ....[104]....
        /*092c*/ 	.word	0xffffffff


	//   ....[105]....
        /*0930*/ 	.word	0xffffffff


	//   ....[106]....
        /*0934*/ 	.word	0xffffffff


	//   ....[107]....
        /*0938*/ 	.word	0xffffffff


	//   ....[108]....
        /*093c*/ 	.word	0xffffffff


	//   ....[109]....
        /*0940*/ 	.word	0xffffffff


	//   ....[110]....
        /*0944*/ 	.word	0xffffffff


	//   ....[111]....
        /*0948*/ 	.word	0xffffffff


	//   ....[112]....
        /*094c*/ 	.word	0xffffffff


	//   ....[113]....
        /*0950*/ 	.word	0xffffffff


	//   ....[114]....
        /*0954*/ 	.word	0xffffffff


	//   ....[115]....
        /*0958*/ 	.word	0xffffffff


	//   ....[116]....
        /*095c*/ 	.word	0xffffffff


	//   ....[117]....
        /*0960*/ 	.word	0xffffffff


	//   ....[118]....
        /*0964*/ 	.word	0xffffffff


	//   ....[119]....
        /*0968*/ 	.word	0xffffffff


	//   ....[120]....
        /*096c*/ 	.word	0xffffffff


	//   ....[121]....
        /*0970*/ 	.word	0xffffffff


	//   ....[122]....
        /*0974*/ 	.word	0xffffffff


	//   ....[123]....
        /*0978*/ 	.word	0xffffffff


	//   ....[124]....
        /*097c*/ 	.word	0xffffffff


	//   ....[125]....
        /*0980*/ 	.word	0xffffffff


	//   ....[126]....
        /*0984*/ 	.word	0xffffffff


	//   ....[127]....
        /*0988*/ 	.word	0xffffffff


	//   ....[128]....
        /*098c*/ 	.word	0xffffffff


	//   ....[129]....
        /*0990*/ 	.word	0xffffffff


	//   ....[130]....
        /*0994*/ 	.word	0xffffffff


	//   ....[131]....
        /*0998*/ 	.word	0xffffffff


	//   ....[132]....
        /*099c*/ 	.word	0xffffffff


	//   ....[133]....
        /*09a0*/ 	.word	0xffffffff


	//   ....[134]....
        /*09a4*/ 	.word	0xffffffff


	//   ....[135]....
        /*09a8*/ 	.word	0xffffffff


	//   ....[136]....
        /*09ac*/ 	.word	0xffffffff


	//   ....[137]....
        /*09b0*/ 	.word	0xffffffff


	//   ....[138]....
        /*09b4*/ 	.word	0xffffffff


	//   ....[139]....
        /*09b8*/ 	.word	0xffffffff


	//   ....[140]....
        /*09bc*/ 	.word	0xffffffff


	//   ....[141]....
        /*09c0*/ 	.word	0xffffffff


	//   ....[142]....
        /*09c4*/ 	.word	0xffffffff


	//   ....[143]....
        /*09c8*/ 	.word	0xffffffff


	//   ....[144]....
        /*09cc*/ 	.word	0xffffffff


	//   ....[145]....
        /*09d0*/ 	.word	0xffffffff


	//   ....[146]....
        /*09d4*/ 	.word	0xffffffff


	//   ....[147]....
        /*09d8*/ 	.word	0xffffffff


	//   ....[148]....
        /*09dc*/ 	.word	0xffffffff


	//   ....[149]....
        /*09e0*/ 	.word	0xffffffff


	//   ....[150]....
        /*09e4*/ 	.word	0xffffffff


	//   ....[151]....
        /*09e8*/ 	.word	0xffffffff


	//   ....[152]....
        /*09ec*/ 	.word	0xffffffff


	//   ....[153]....
        /*09f0*/ 	.word	0xffffffff


	//   ....[154]....
        /*09f4*/ 	.word	0xffffffff


	//   ....[155]....
        /*09f8*/ 	.word	0xffffffff


	//   ....[156]....
        /*09fc*/ 	.word	0xffffffff


	//   ....[157]....
        /*0a00*/ 	.word	0xffffffff


	//   ....[158]....
        /*0a04*/ 	.word	0xffffffff


	//   ....[159]....
        /*0a08*/ 	.word	0xffffffff


	//   ....[160]....
        /*0a0c*/ 	.word	0xffffffff


	//   ....[161]....
        /*0a10*/ 	.word	0xffffffff


	//   ....[162]....
        /*0a14*/ 	.word	0xffffffff


	//   ....[163]....
        /*0a18*/ 	.word	0xffffffff


	//   ....[164]....
        /*0a1c*/ 	.word	0x0500000f


	//   ....[165]....
        /*0a20*/ 	.word	0x0500000f


	//   ....[166]....
        /*0a24*/ 	.word	0x0500000f


	//   ....[167]....
        /*0a28*/ 	.word	0x0500000f


	//   ....[168]....
        /*0a2c*/ 	.word	0x0500000f


	//   ....[169]....
        /*0a30*/ 	.word	0x0500000f


	//   ....[170]....
        /*0a34*/ 	.word	0x0500000f


	//   ....[171]....
        /*0a38*/ 	.word	0x0500000f


	//   ....[172]....
        /*0a3c*/ 	.word	0x0500000f


	//   ....[173]....
        /*0a40*/ 	.word	0x0500000f


	//   ....[174]....
        /*0a44*/ 	.word	0x0500000f


	//   ....[175]....
        /*0a48*/ 	.word	0x0500000f


	//   ....[176]....
        /*0a4c*/ 	.word	0x0500000f


	//   ....[177]....
        /*0a50*/ 	.word	0x0500000f


	//   ....[178]....
        /*0a54*/ 	.word	0x0500000f


	//   ....[179]....
        /*0a58*/ 	.word	0x0500000f


	//   ....[180]....
        /*0a5c*/ 	.word	0x0500000f


	//   ....[181]....
        /*0a60*/ 	.word	0x0500000f


	//   ....[182]....
        /*0a64*/ 	.word	0x0500000f


	//   ....[183]....
        /*0a68*/ 	.word	0x0500000f


	//   ....[184]....
        /*0a6c*/ 	.word	0x0500000f


	//   ....[185]....
        /*0a70*/ 	.word	0x0500000f


	//   ....[186]....
        /*0a74*/ 	.word	0x0500000f


	//   ....[187]....
        /*0a78*/ 	.word	0x0500000f


	//   ....[188]....
        /*0a7c*/ 	.word	0x0500000f


	//   ....[189]....
        /*0a80*/ 	.word	0x0500000f


	//   ....[190]....
        /*0a84*/ 	.word	0x0500000f


	//   ....[191]....
        /*0a88*/ 	.word	0x0500000f


	//   ....[192]....
        /*0a8c*/ 	.word	0x0500000f


	//   ....[193]....
        /*0a90*/ 	.word	0x0500000f


	//   ....[194]....
        /*0a94*/ 	.word	0x0500000f


	//   ....[195]....
        /*0a98*/ 	.word	0x0500000f


	//   ....[196]....
        /*0a9c*/ 	.word	0x0500000f


	//   ....[197]....
        /*0aa0*/ 	.word	0x0500000f


	//   ....[198]....
        /*0aa4*/ 	.word	0x0500000f


	//   ....[199]....
        /*0aa8*/ 	.word	0x0500000f


	//   ....[200]....
        /*0aac*/ 	.word	0x0500000f


	//   ....[201]....
        /*0ab0*/ 	.word	0x0500000f


	//   ....[202]....
        /*0ab4*/ 	.word	0x0500000f


	//   ....[203]....
        /*0ab8*/ 	.word	0x0500000f


	//   ....[204]....
        /*0abc*/ 	.word	0x0500000f


	//   ....[205]....
        /*0ac0*/ 	.word	0x0500000f


	//   ....[206]....
        /*0ac4*/ 	.word	0x0500000f


	//   ....[207]....
        /*0ac8*/ 	.word	0x0500000f


	//   ....[208]....
        /*0acc*/ 	.word	0x0500000f


	//   ....[209]....
        /*0ad0*/ 	.word	0x0500000f


	//   ....[210]....
        /*0ad4*/ 	.word	0x0500000f


	//   ....[211]....
        /*0ad8*/ 	.word	0x0500000f


	//   ....[212]....
        /*0adc*/ 	.word	0x0500000f


	//   ....[213]....
        /*0ae0*/ 	.word	0x0500000f


	//   ....[214]....
        /*0ae4*/ 	.word	0x0500000f


	//   ....[215]....
        /*0ae8*/ 	.word	0x0500000f


	//   ....[216]....
        /*0aec*/ 	.word	0x0500000f


	//   ....[217]....
        /*0af0*/ 	.word	0x0500000f


	//   ....[218]....
        /*0af4*/ 	.word	0x0500000f


	//   ....[219]....
        /*0af8*/ 	.word	0x0500000f


	//   ....[220]....
        /*0afc*/ 	.word	0x0500000f


	//   ....[221]....
        /*0b00*/ 	.word	0x0500000f


	//   ....[222]....
        /*0b04*/ 	.word	0x0500000f


	//   ....[223]....
        /*0b08*/ 	.word	0x0500000f


	//   ....[224]....
        /*0b0c*/ 	.word	0x0500000f


	//   ....[225]....
        /*0b10*/ 	.word	0x0500000f


	//   ....[226]....
        /*0b14*/ 	.word	0x0500000f


	//   ....[227]....
        /*0b18*/ 	.word	0x0500000f


	//   ....[228]....
        /*0b1c*/ 	.word	0x0500000f


	//   ....[229]....
        /*0b20*/ 	.word	0x0500000f


	//   ....[230]....
        /*0b24*/ 	.word	0x0500000f


	//   ....[231]....
        /*0b28*/ 	.word	0x0500000f


	//   ....[232]....
        /*0b2c*/ 	.word	0x0500000f


	//   ....[233]....
        /*0b30*/ 	.word	0x0500000f


	//   ....[234]....
        /*0b34*/ 	.word	0x0500000f


	//   ....[235]....
        /*0b38*/ 	.word	0x0500000f


	//   ....[236]....
        /*0b3c*/ 	.word	0x0500000f


	//   ....[237]....
        /*0b40*/ 	.word	0x0500000f


	//   ....[238]....
        /*0b44*/ 	.word	0x0500000f


	//   ....[239]....
        /*0b48*/ 	.word	0x0500000f


	//   ....[240]....
        /*0b4c*/ 	.word	0x0500000f


	//   ....[241]....
        /*0b50*/ 	.word	0x0500000f


	//   ....[242]....
        /*0b54*/ 	.word	0x0500000f


	//   ....[243]....
        /*0b58*/ 	.word	0x0500000f


	//   ....[244]....
        /*0b5c*/ 	.word	0x0500000f


	//   ....[245]....
        /*0b60*/ 	.word	0x0500000f


	//   ....[246]....
        /*0b64*/ 	.word	0x0500000f


	//   ....[247]....
        /*0b68*/ 	.word	0x0500000f


	//   ....[248]....
        /*0b6c*/ 	.word	0x0500000f


	//   ....[249]....
        /*0b70*/ 	.word	0x0500000f


	//   ....[250]....
        /*0b74*/ 	.word	0x0500000f


	//   ....[251]....
        /*0b78*/ 	.word	0x0500000f


	//   ....[252]....
        /*0b7c*/ 	.word	0x0500000f


	//   ....[253]....
        /*0b80*/ 	.word	0x0500000f


	//   ....[254]....
        /*0b84*/ 	.word	0x0500000f


	//   ....[255]....
        /*0b88*/ 	.word	0x0500000f


	//   ....[0]....
        /*0b8c*/ 	.word	0x0500000f


	//   ....[1]....
        /*0b90*/ 	.word	0x0500000f


	//   ....[2]....
        /*0b94*/ 	.word	0x0500000f


	//   ....[3]....
        /*0b98*/ 	.word	0x0500000f


	//   ....[4]....
        /*0b9c*/ 	.word	0x0500000f


	//   ....[5]....
        /*0ba0*/ 	.word	0x0500000f


	//   ....[6]....
        /*0ba4*/ 	.word	0x0500000f


	//   ....[7]....
        /*0ba8*/ 	.word	0x0500000f


	//   ....[8]....
        /*0bac*/ 	.word	0x0500000f


	//   ....[9]....
        /*0bb0*/ 	.word	0x0500000f


	//   ....[10]....
        /*0bb4*/ 	.word	0x0500000f


	//   ....[11]....
        /*0bb8*/ 	.word	0x0500000f


	//   ....[12]....
        /*0bbc*/ 	.word	0x0500000f


	//   ....[13]....
        /*0bc0*/ 	.word	0x0500000f


	//   ....[14]....
        /*0bc4*/ 	.word	0x0500000f


	//   ....[15]....
        /*0bc8*/ 	.word	0x0500000f


	//   ....[16]....
        /*0bcc*/ 	.word	0x0500000f


	//   ....[17]....
        /*0bd0*/ 	.word	0x0500000f


	//   ....[18]....
        /*0bd4*/ 	.word	0x0500000f


	//   ....[19]....
        /*0bd8*/ 	.word	0x0500000f


	//   ....[20]....
        /*0bdc*/ 	.word	0x0500000f


	//   ....[21]....
        /*0be0*/ 	.word	0x0500000f


	//   ....[22]....
        /*0be4*/ 	.word	0x0500000f


	//   ....[23]....
        /*0be8*/ 	.word	0x0500000f


	//   ....[24]....
        /*0bec*/ 	.word	0x0500000f


	//----- nvinfo : EIATTR_COOP_GROUP_INSTR_OFFSETS
	.align		4
.L_405:
        /*0bf0*/ 	.byte	0x04, 0x28
        /*0bf2*/ 	.short	(.L_407 - .L_406)


	//   ....[0]....
.L_406:
        /*0bf4*/ 	.word	0x00000070


	//   ....[1]....
        /*0bf8*/ 	.word	0x000001a0


	//   ....[2]....
        /*0bfc*/ 	.word	0x000001f0


	//   ....[3]....
        /*0c00*/ 	.word	0x00000420


	//   ....[4]....
        /*0c04*/ 	.word	0x00000580


	//   ....[5]....
        /*0c08*/ 	.word	0x000006a0


	//   ....[6]....
        /*0c0c*/ 	.word	0x00000800


	//   ....[7]....
        /*0c10*/ 	.word	0x0000cab0


	//   ....[8]....
        /*0c14*/ 	.word	0x0000d2a0


	//   ....[9]....
        /*0c18*/ 	.word	0x0000d2b0


	//   ....[10]....
        /*0c1c*/ 	.word	0x0000d2c0


	//   ....[11]....
        /*0c20*/ 	.word	0x0000d2d0


	//   ....[12]....
        /*0c24*/ 	.word	0x00010920


	//   ....[13]....
        /*0c28*/ 	.word	0x00010930


	//   ....[14]....
        /*0c2c*/ 	.word	0x00010940


	//   ....[15]....
        /*0c30*/ 	.word	0x00010950


	//   ....[16]....
        /*0c34*/ 	.word	0x00015e60


	//   ....[17]....
        /*0c38*/ 	.word	0x00015f10


	//   ....[18]....
        /*0c3c*/ 	.word	0x00016220


	//   ....[19]....
        /*0c40*/ 	.word	0x00016300


	//   ....[20]....
        /*0c44*/ 	.word	0x00018b80


	//   ....[21]....
        /*0c48*/ 	.word	0x00018bc0


	//   ....[22]....
        /*0c4c*/ 	.word	0x00018c10


	//   ....[23]....
        /*0c50*/ 	.word	0x00018c60


	//   ....[24]....
        /*0c54*/ 	.word	0x0001a8a0


	//   ....[25]....
        /*0c58*/ 	.word	0x0001a8b0


	//   ....[26]....
        /*0c5c*/ 	.word	0x0001a8e0


	//   ....[27]....
        /*0c60*/ 	.word	0x0001a8f0


	//   ....[28]....
        /*0c64*/ 	.word	0x0001bfd0


	//   ....[29]....
        /*0c68*/ 	.word	0x0001c000


	//   ....[30]....
        /*0c6c*/ 	.word	0x0001c030


	//   ....[31]....
        /*0c70*/ 	.word	0x0001c060


	//   ....[32]....
        /*0c74*/ 	.word	0x0001c090


	//   ....[33]....
        /*0c78*/ 	.word	0x0001c0c0


	//   ....[34]....
        /*0c7c*/ 	.word	0x0001c0f0


	//   ....[35]....
        /*0c80*/ 	.word	0x0001c120


	//   ....[36]....
        /*0c84*/ 	.word	0x0001c150


	//   ....[37]....
        /*0c88*/ 	.word	0x0001c180


	//   ....[38]....
        /*0c8c*/ 	.word	0x0001c1b0


	//   ....[39]....
        /*0c90*/ 	.word	0x0001c1e0


	//   ....[40]....
        /*0c94*/ 	.word	0x0001c210


	//   ....[41]....
        /*0c98*/ 	.word	0x0001c240


	//   ....[42]....
        /*0c9c*/ 	.word	0x0001c270


	//   ....[43]....
        /*0ca0*/ 	.word	0x0001c2a0


	//   ....[44]....
        /*0ca4*/ 	.word	0x0001c2d0


	//   ....[45]....
        /*0ca8*/ 	.word	0x0001c300


	//   ....[46]....
        /*0cac*/ 	.word	0x0001c330


	//   ....[47]....
        /*0cb0*/ 	.word	0x0001c360


	//   ....[48]....
        /*0cb4*/ 	.word	0x0001c390


	//   ....[49]....
        /*0cb8*/ 	.word	0x0001c3c0


	//   ....[50]....
        /*0cbc*/ 	.word	0x0001c3f0


	//   ....[51]....
        /*0cc0*/ 	.word	0x0001c420


	//   ....[52]....
        /*0cc4*/ 	.word	0x0001c450


	//   ....[53]....
        /*0cc8*/ 	.word	0x0001c480


	//   ....[54]....
        /*0ccc*/ 	.word	0x0001c4b0


	//   ....[55]....
        /*0cd0*/ 	.word	0x0001c4e0


	//   ....[56]....
        /*0cd4*/ 	.word	0x0001c510


	//   ....[57]....
        /*0cd8*/ 	.word	0x0001c540


	//   ....[58]....
        /*0cdc*/ 	.word	0x0001c570


	//   ....[59]....
        /*0ce0*/ 	.word	0x0001c5a0


	//   ....[60]....
        /*0ce4*/ 	.word	0x0001c5d0


	//   ....[61]....
        /*0ce8*/ 	.word	0x0001c600


	//   ....[62]....
        /*0cec*/ 	.word	0x0001c630


	//   ....[63]....
        /*0cf0*/ 	.word	0x0001c660


	//   ....[64]....
        /*0cf4*/ 	.word	0x0001c690


	//   ....[65]....
        /*0cf8*/ 	.word	0x0001c6c0


	//   ....[66]....
        /*0cfc*/ 	.word	0x0001c6f0


	//   ....[67]....
        /*0d00*/ 	.word	0x0001c720


	//   ....[68]....
        /*0d04*/ 	.word	0x0001c750


	//   ....[69]....
        /*0d08*/ 	.word	0x0001c780


	//   ....[70]....
        /*0d0c*/ 	.word	0x0001c7b0


	//   ....[71]....
        /*0d10*/ 	.word	0x0001c7e0


	//   ....[72]....
        /*0d14*/ 	.word	0x0001c810


	//   ....[73]....
        /*0d18*/ 	.word	0x0001c830


	//   ....[74]....
        /*0d1c*/ 	.word	0x0001c840


	//   ....[75]....
        /*0d20*/ 	.word	0x0001c850


	//   ....[76]....
        /*0d24*/ 	.word	0x0001c860


	//   ....[77]....
        /*0d28*/ 	.word	0x0001c870


	//   ....[78]....
        /*0d2c*/ 	.word	0x0001c890


	//   ....[79]....
        /*0d30*/ 	.word	0x0001c8c0


	//   ....[80]....
        /*0d34*/ 	.word	0x0001c8f0


	//   ....[81]....
        /*0d38*/ 	.word	0x0001c920


	//   ....[82]....
        /*0d3c*/ 	.word	0x0001c950


	//   ....[83]....
        /*0d40*/ 	.word	0x0001c980


	//   ....[84]....
        /*0d44*/ 	.word	0x0001c9b0


	//   ....[85]....
        /*0d48*/ 	.word	0x0001c9e0


	//   ....[86]....
        /*0d4c*/ 	.word	0x0001ca10


	//   ....[87]....
        /*0d50*/ 	.word	0x0001ca20


	//   ....[88]....
        /*0d54*/ 	.word	0x0001ca30


	//   ....[89]....
        /*0d58*/ 	.word	0x0001ca40


	//   ....[90]....
        /*0d5c*/ 	.word	0x0001ca50


	//   ....[91]....
        /*0d60*/ 	.word	0x0001ca60


	//   ....[92]....
        /*0d64*/ 	.word	0x0001d410


	//   ....[93]....
        /*0d68*/ 	.word	0x0001d450


	//   ....[94]....
        /*0d6c*/ 	.word	0x0001d4b0


	//   ....[95]....
        /*0d70*/ 	.word	0x0001d4e0


	//   ....[96]....
        /*0d74*/ 	.word	0x0001dbb0


	//   ....[97]....
        /*0d78*/ 	.word	0x0001dc00


	//   ....[98]....
        /*0d7c*/ 	.word	0x0001dd60


	//   ....[99]....
        /*0d80*/ 	.word	0x0001dd80


	//   ....[100]....
        /*0d84*/ 	.word	0x0001dec0


	//   ....[101]....
        /*0d88*/ 	.word	0x0001dee0


	//   ....[102]....
        /*0d8c*/ 	.word	0x0001e030


	//   ....[103]....
        /*0d90*/ 	.word	0x0001e050


	//   ....[104]....
        /*0d94*/ 	.word	0x0001e9b0


	//   ....[105]....
        /*0d98*/ 	.word	0x0001e9c0


	//   ....[106]....
        /*0d9c*/ 	.word	0x0001eb50


	//   ....[107]....
        /*0da0*/ 	.word	0x0001eb60


	//   ....[108]....
        /*0da4*/ 	.word	0x0001ecf0


	//   ....[109]....
        /*0da8*/ 	.word	0x0001ed00


	//   ....[110]....
        /*0dac*/ 	.word	0x0001ee90


	//   ....[111]....
        /*0db0*/ 	.word	0x0001eea0


	//   ....[112]....
        /*0db4*/ 	.word	0x0001f090


	//   ....[113]....
        /*0db8*/ 	.word	0x0001f280


	//   ....[114]....
        /*0dbc*/ 	.word	0x0001f2b0


	//   ....[115]....
        /*0dc0*/ 	.word	0x0001f2e0


	//   ....[116]....
        /*0dc4*/ 	.word	0x0001f310


	//   ....[117]....
        /*0dc8*/ 	.word	0x0001f340


	//   ....[118]....
        /*0dcc*/ 	.word	0x0001f370


	//   ....[119]....
        /*0dd0*/ 	.word	0x0001f4e0


	//   ....[120]....
        /*0dd4*/ 	.word	0x0001f510


	//   ....[121]....
        /*0dd8*/ 	.word	0x0001f540


	//   ....[122]....
        /*0ddc*/ 	.word	0x0001f570


	//   ....[123]....
        /*0de0*/ 	.word	0x0001f5a0


	//   ....[124]....
        /*0de4*/ 	.word	0x0001f5d0


	//   ....[125]....
        /*0de8*/ 	.word	0x0001f670


	//   ....[126]....
        /*0dec*/ 	.word	0x0001f6a0


	//   ....[127]....
        /*0df0*/ 	.word	0x0001f730


	//   ....[128]....
        /*0df4*/ 	.word	0x00020460


	//   ....[129]....
        /*0df8*/ 	.word	0x00021df0


	//   ....[130]....
        /*0dfc*/ 	.word	0x00022bd0


	//   ....[131]....
        /*0e00*/ 	.word	0x00022c00


	//   ....[132]....
        /*0e04*/ 	.word	0x00022c20


	//   ....[133]....
        /*0e08*/ 	.word	0x00022c40


	//   ....[134]....
        /*0e0c*/ 	.word	0x00022d50


	//   ....[135]....
        /*0e10*/ 	.word	0x00022d60


	//   ....[136]....
        /*0e14*/ 	.word	0x00022df0


	//   ....[137]....
        /*0e18*/ 	.word	0x00022e00


	//   ....[138]....
        /*0e1c*/ 	.word	0x00022e90


	//   ....[139]....
        /*0e20*/ 	.word	0x00022ea0


	//   ....[140]....
        /*0e24*/ 	.word	0x00022f30


	//   ....[141]....
        /*0e28*/ 	.word	0x00022f40


	//   ....[142]....
        /*0e2c*/ 	.word	0x00022fd0


	//   ....[143]....
        /*0e30*/ 	.word	0x00022fe0


	//   ....[144]....
        /*0e34*/ 	.word	0x00023030


	//   ....[145]....
        /*0e38*/ 	.word	0x00023060


	//   ....[146]....
        /*0e3c*/ 	.word	0x00025b80


	//   ....[147]....
        /*0e40*/ 	.word	0x00025bb0


	//   ....[148]....
        /*0e44*/ 	.word	0x00025bf0


	//   ....[149]....
        /*0e48*/ 	.word	0x00025c20


	//   ....[150]....
        /*0e4c*/ 	.word	0x00025c50


	//   ....[151]....
        /*0e50*/ 	.word	0x00025c80


	//   ....[152]....
        /*0e54*/ 	.word	0x00025cb0


	//   ....[153]....
        /*0e58*/ 	.word	0x00025ce0


	//   ....[154]....
        /*0e5c*/ 	.word	0x00025e70


	//   ....[155]....
        /*0e60*/ 	.word	0x00025ea0


	//   ....[156]....
        /*0e64*/ 	.word	0x00025ed0


	//   ....[157]....
        /*0e68*/ 	.word	0x00025f00


	//   ....[158]....
        /*0e6c*/ 	.word	0x00025f30


	//   ....[159]....
        /*0e70*/ 	.word	0x00025f60


	//   ....[160]....
        /*0e74*/ 	.word	0x00026030


	//   ....[161]....
        /*0e78*/ 	.word	0x00026050


	//   ....[162]....
        /*0e7c*/ 	.word	0x000260c0


	//   ....[163]....
        /*0e80*/ 	.word	0x00026560


	//   ....[164]....
        /*0e84*/ 	.word	0x00026a60


	//   ....[165]....
        /*0e88*/ 	.word	0x00026b10


	//   ....[166]....
        /*0e8c*/ 	.word	0x00026ba0


	//   ....[167]....
        /*0e90*/ 	.word	0x00026bf0


	//   ....[168]....
        /*0e94*/ 	.word	0x00026c40


	//   ....[169]....
        /*0e98*/ 	.word	0x00026d20


	//   ....[170]....
        /*0e9c*/ 	.word	0x00026db0


	//   ....[171]....
        /*0ea0*/ 	.word	0x00026e00


	//   ....[172]....
        /*0ea4*/ 	.word	0x00026e50


	//   ....[173]....
        /*0ea8*/ 	.word	0x00027150


	//   ....[174]....
        /*0eac*/ 	.word	0x00027290


	//   ....[175]....
        /*0eb0*/ 	.word	0x000273b0


	//   ....[176]....
        /*0eb4*/ 	.word	0x000274d0


	//   ....[177]....
        /*0eb8*/ 	.word	0x000275d0


	//   ....[178]....
        /*0ebc*/ 	.word	0x00027630


	//   ....[179]....
        /*0ec0*/ 	.word	0x00027690


	//   ....[180]....
        /*0ec4*/ 	.word	0x000276f0


	//   ....[181]....
        /*0ec8*/ 	.word	0x00027750


	//   ....[182]....
        /*0ecc*/ 	.word	0x000277c0


	//   ....[183]....
        /*0ed0*/ 	.word	0x00027820


	//   ....[184]....
        /*0ed4*/ 	.word	0x00027890


	//   ....[185]....
        /*0ed8*/ 	.word	0x000278f0


	//   ....[186]....
        /*0edc*/ 	.word	0x00027960


	//   ....[187]....
        /*0ee0*/ 	.word	0x000279c0


	//   ....[188]....
        /*0ee4*/ 	.word	0x00027a30


	//   ....[189]....
        /*0ee8*/ 	.word	0x00027a90


	//   ....[190]....
        /*0eec*/ 	.word	0x00027b00


	//   ....[191]....
        /*0ef0*/ 	.word	0x00027b60


	//   ....[192]....
        /*0ef4*/ 	.word	0x00027bd0


	//   ....[193]....
        /*0ef8*/ 	.word	0x00027c30


	//   ....[194]....
        /*0efc*/ 	.word	0x00027ca0


	//   ....[195]....
        /*0f00*/ 	.word	0x00027d00


	//   ....[196]....
        /*0f04*/ 	.word	0x00027d70


	//   ....[197]....
        /*0f08*/ 	.word	0x00027dd0


	//   ....[198]....
        /*0f0c*/ 	.word	0x00027e40


	//   ....[199]....
        /*0f10*/ 	.word	0x00027ea0


	//   ....[200]....
        /*0f14*/ 	.word	0x00027f10


	//   ....[201]....
        /*0f18*/ 	.word	0x00027f70


	//   ....[202]....
        /*0f1c*/ 	.word	0x00027fe0


	//   ....[203]....
        /*0f20*/ 	.word	0x00028040


	//   ....[204]....
        /*0f24*/ 	.word	0x000280b0


	//   ....[205]....
        /*0f28*/ 	.word	0x00028110


	//   ....[206]....
        /*0f2c*/ 	.word	0x00028180


	//   ....[207]....
        /*0f30*/ 	.word	0x000281e0


	//   ....[208]....
        /*0f34*/ 	.word	0x00028240


	//   ....[209]....
        /*0f38*/ 	.word	0x000282a0


	//   ....[210]....
        /*0f3c*/ 	.word	0x00028300


	//   ....[211]....
        /*0f40*/ 	.word	0x00028360


	//   ....[212]....
        /*0f44*/ 	.word	0x000283c0


	//   ....[213]....
        /*0f48*/ 	.word	0x00028420


	//   ....[214]....
        /*0f4c*/ 	.word	0x00028480


	//   ....[215]....
        /*0f50*/ 	.word	0x000284e0


	//   ....[216]....
        /*0f54*/ 	.word	0x00028540


	//   ....[217]....
        /*0f58*/ 	.word	0x000285a0


	//   ....[218]....
        /*0f5c*/ 	.word	0x00028600


	//   ....[219]....
        /*0f60*/ 	.word	0x00028660


	//   ....[220]....
        /*0f64*/ 	.word	0x000286c0


	//   ....[221]....
        /*0f68*/ 	.word	0x00028720


	//   ....[222]....
        /*0f6c*/ 	.word	0x00028780


	//   ....[223]....
        /*0f70*/ 	.word	0x000287e0


	//   ....[224]....
        /*0f74*/ 	.word	0x00028840


	//   ....[225]....
        /*0f78*/ 	.word	0x000288a0


	//   ....[226]....
        /*0f7c*/ 	.word	0x00028900


	//   ....[227]....
        /*0f80*/ 	.word	0x00028960


	//   ....[228]....
        /*0f84*/ 	.word	0x000289c0


	//   ....[229]....
        /*0f88*/ 	.word	0x00028a20


	//   ....[230]....
        /*0f8c*/ 	.word	0x00028a80


	//   ....[231]....
        /*0f90*/ 	.word	0x00028ae0


	//   ....[232]....
        /*0f94*/ 	.word	0x00028b40


	//   ....[233]....
        /*0f98*/ 	.word	0x00028ba0


	//   ....[234]....
        /*0f9c*/ 	.word	0x00028c00


	//   ....[235]....
        /*0fa0*/ 	.word	0x00028ca0


	//   ....[236]....
        /*0fa4*/ 	.word	0x00028d30


	//   ....[237]....
        /*0fa8*/ 	.word	0x00029060


	//   ....[238]....
        /*0fac*/ 	.word	0x000290b0


	//   ....[239]....
        /*0fb0*/ 	.word	0x00029140


	//   ....[240]....
        /*0fb4*/ 	.word	0x000291d0


	//   ....[241]....
        /*0fb8*/ 	.word	0x00029260


	//   ....[242]....
        /*0fbc*/ 	.word	0x000292f0


	//   ....[243]....
        /*0fc0*/ 	.word	0x00029380


	//   ....[244]....
        /*0fc4*/ 	.word	0x00029410


	//   ....[245]....
        /*0fc8*/ 	.word	0x000294d0


	//   ....[246]....
        /*0fcc*/ 	.word	0x000297c0


	//   ....[247]....
        /*0fd0*/ 	.word	0x000299e0


	//   ....[248]....
        /*0fd4*/ 	.word	0x00029a30


	//   ....[249]....
        /*0fd8*/ 	.word	0x00029a90


	//   ....[250]....
        /*0fdc*/ 	.word	0x00029b30


	//   ....[251]....
        /*0fe0*/ 	.word	0x00029bf0


	//   ....[252]....
        /*0fe4*/ 	.word	0x00029d00


	//   ....[253]....
        /*0fe8*/ 	.word	0x00029d60


	//   ....[254]....
        /*0fec*/ 	.word	0x00029e60


	//   ....[255]....
        /*0ff0*/ 	.word	0x00029ec0


	//   ....[0]....
        /*0ff4*/ 	.word	0x00029fc0


	//   ....[1]....
        /*0ff8*/ 	.word	0x0002a020


	//   ....[2]....
        /*0ffc*/ 	.word	0x0002a120


	//   ....[3]....
        /*1000*/ 	.word	0x0002a180


	//   ....[4]....
        /*1004*/ 	.word	0x0002a260


	//   ....[5]....
        /*1008*/ 	.word	0x0002a2e0


	//   ....[6]....
        /*100c*/ 	.word	0x0002a3c0


	//   ....[7]....
        /*1010*/ 	.word	0x0002a6a0


	//   ....[8]....
        /*1014*/ 	.word	0x0002a740


	//   ....[9]....
        /*1018*/ 	.word	0x0002a860


	//   ....[10]....
        /*101c*/ 	.word	0x0002a8e0


	//   ....[11]....
        /*1020*/ 	.word	0x0002a960


	//   ....[12]....
        /*1024*/ 	.word	0x0002a9e0


	//   ....[13]....
        /*1028*/ 	.word	0x0002aa60


	//   ....[14]....
        /*102c*/ 	.word	0x0002aaf0


	//   ....[15]....
        /*1030*/ 	.word	0x0002ab90


	//   ....[16]....
        /*1034*/ 	.word	0x0002ac40


	//   ....[17]....
        /*1038*/ 	.word	0x0002acc0


	//   ....[18]....
        /*103c*/ 	.word	0x0002ad40


	//   ....[19]....
        /*1040*/ 	.word	0x0002adc0


	//   ....[20]....
        /*1044*/ 	.word	0x0002ae50


	//   ....[21]....
        /*1048*/ 	.word	0x0002aed0


	//   ....[22]....
        /*104c*/ 	.word	0x0002af70


	//   ....[23]....
        /*1050*/ 	.word	0x0002b000


	//   ....[24]....
        /*1054*/ 	.word	0x0002b130


	//----- nvinfo : EIATTR_REG_RECONFIG
	.align		4
.L_407:
        /*1058*/ 	.byte	0x01, 0x54
	.zero		2


	//----- nvinfo : EIATTR_SYSCALL_OFFSETS
	.align		4
        /*105c*/ 	.byte	0x04, 0x46
        /*105e*/ 	.short	(.L_409 - .L_408)


	//   ....[0]....
.L_408:
        /*1060*/ 	.word	0x00001960


	//   ....[1]....
        /*1064*/ 	.word	0x00001ab0


	//   ....[2]....
        /*1068*/ 	.word	0x0000cc50


	//   ....[3]....
        /*106c*/ 	.word	0x0000d210


	//   ....[4]....
        /*1070*/ 	.word	0x00021810


	//   ....[5]....
        /*1074*/ 	.word	0x000219b0


	//   ....[6]....
        /*1078*/ 	.word	0x00021b20


	//   ....[7]....
        /*107c*/ 	.word	0x00021c70


	//   ....[8]....
        /*1080*/ 	.word	0x000227b0


	//----- nvinfo : EIATTR_MBARRIER_INSTR_OFFSETS
	.align		4
.L_409:
        /*1084*/ 	.byte	0x04, 0x39
        /*1086*/ 	.short	(.L_411 - .L_410)


	//   ....[0]....
.L_410:
        /*1088*/ 	.word	0x000002d0
        /*108c*/ 	.word	0x000000ff
        /*1090*/ 	.word	0x00038800
        /*1094*/ 	.short	0x0100
        /*1096*/ 	.byte	0x08
	.zero		1


	//   ....[1]....
        /*1098*/ 	.word	0x000002e0
        /*109c*/ 	.word	0x000000ff
        /*10a0*/ 	.word	0x00038820
        /*10a4*/ 	.short	0x0100
        /*10a6*/ 	.byte	0x08
	.zero		1


	//   ....[2]....
        /*10a8*/ 	.word	0x000003d0
        /*10ac*/ 	.word	0x000000ff
        /*10b0*/ 	.word	0x00038830
        /*10b4*/ 	.short	0x0100
        /*10b6*/ 	.byte	0x08
	.zero		1


	//   ....[3]....
        /*10b8*/ 	.word	0x000003e0
        /*10bc*/ 	.word	0x000000ff
        /*10c0*/ 	.word	0x00038840
        /*10c4*/ 	.short	0x0100
        /*10c6*/ 	.byte	0x08
	.zero		1


	//   ....[4]....
        /*10c8*/ 	.word	0x000003f0
        /*10cc*/ 	.word	0x000000ff
        /*10d0*/ 	.word	0x00038838
        /*10d4*/ 	.short	0x0100
        /*10d6*/ 	.byte	0x08
	.zero		1


	//   ....[5]....
        /*10d8*/ 	.word	0x00000400
        /*10dc*/ 	.word	0x000000ff
        /*10e0*/ 	.word	0x00038848
        /*10e4*/ 	.short	0x0100
        /*10e6*/ 	.byte	0x08
	.zero		1


	//   ....[6]....
        /*10e8*/ 	.word	0x00000530
        /*10ec*/ 	.word	0x000000ff
        /*10f0*/ 	.word	0x00038850
        /*10f4*/ 	.short	0x0100
        /*10f6*/ 	.byte	0x08
	.zero		1


	//   ....[7]....
        /*10f8*/ 	.word	0x00000540
        /*10fc*/ 	.word	0x000000ff
        /*1100*/ 	.word	0x00038860
        /*1104*/ 	.short	0x0100
        /*1106*/ 	.byte	0x08
	.zero		1


	//   ....[8]....
        /*1108*/ 	.word	0x00000550
        /*110c*/ 	.word	0x000000ff
        /*1110*/ 	.word	0x00038858
        /*1114*/ 	.short	0x0100
        /*1116*/ 	.byte	0x08
	.zero		1


	//   ....[9]....
        /*1118*/ 	.word	0x00000560
        /*111c*/ 	.word	0x000000ff
        /*1120*/ 	.word	0x00038868
        /*1124*/ 	.short	0x0100
        /*1126*/ 	.byte	0x08
	.zero		1


	//   ....[10]....
        /*1128*/ 	.word	0x00000650
        /*112c*/ 	.word	0x000000ff
        /*1130*/ 	.word	0x00038870
        /*1134*/ 	.short	0x0100
        /*1136*/ 	.byte	0x06
	.zero		1


	//   ....[11]....
        /*1138*/ 	.word	0x00000660
        /*113c*/ 	.word	0x000000ff
        /*1140*/ 	.word	0x00038880
        /*1144*/ 	.short	0x0100
        /*1146*/ 	.byte	0x06
	.zero		1


	//   ....[12]....
        /*1148*/ 	.word	0x00000670
        /*114c*/ 	.word	0x000000ff
        /*1150*/ 	.word	0x00038878
        /*1154*/ 	.short	0x0100
        /*1156*/ 	.byte	0x06
	.zero		1


	//   ....[13]....
        /*1158*/ 	.word	0x00000680
        /*115c*/ 	.word	0x000000ff
        /*1160*/ 	.word	0x00038888
        /*1164*/ 	.short	0x0100
        /*1166*/ 	.byte	0x06
	.zero		1


	//   ....[14]....
        /*1168*/ 	.word	0x000007b0
        /*116c*/ 	.word	0x000000ff
        /*1170*/ 	.word	0x00038890
        /*1174*/ 	.short	0x0100
        /*1176*/ 	.byte	0x08
	.zero		1


	//   ....[15]....
        /*1178*/ 	.word	0x000007c0
        /*117c*/ 	.word	0x000000ff
        /*1180*/ 	.word	0x000388a0
        /*1184*/ 	.short	0x0100
        /*1186*/ 	.byte	0x08
	.zero		1


	//   ....[16]....
        /*1188*/ 	.word	0x000007d0
        /*118c*/ 	.word	0x000000ff
        /*1190*/ 	.word	0x00038898
        /*1194*/ 	.short	0x0100
        /*1196*/ 	.byte	0x08
	.zero		1


	//   ....[17]....
        /*1198*/ 	.word	0x000007e0
        /*119c*/ 	.word	0x000000ff
        /*11a0*/ 	.word	0x000388a8
        /*11a4*/ 	.short	0x0100
        /*11a6*/ 	.byte	0x08
	.zero		1


	//   ....[18]....
        /*11a8*/ 	.word	0x00000910
        /*11ac*/ 	.word	0x000000ff
        /*11b0*/ 	.word	0x000388b0
        /*11b4*/ 	.short	0x0100
        /*11b6*/ 	.byte	0x08
	.zero		1


	//   ....[19]....
        /*11b8*/ 	.word	0x00000920
        /*11bc*/ 	.word	0x000000ff
        /*11c0*/ 	.word	0x000388c0
        /*11c4*/ 	.short	0x0100
        /*11c6*/ 	.byte	0x08
	.zero		1


	//   ....[20]....
        /*11c8*/ 	.word	0x00000930
        /*11cc*/ 	.word	0x000000ff
        /*11d0*/ 	.word	0x000388b8
        /*11d4*/ 	.short	0x0100
        /*11d6*/ 	.byte	0x08
	.zero		1


	//   ....[21]....
        /*11d8*/ 	.word	0x00000940
        /*11dc*/ 	.word	0x000000ff
        /*11e0*/ 	.word	0x000388c8
        /*11e4*/ 	.short	0x0100
        /*11e6*/ 	.byte	0x08
	.zero		1


	//   ....[22]....
        /*11e8*/ 	.word	0x000030d0
        /*11ec*/ 	.word	0x0000006d
        /*11f0*/ 	.word	0x00038890
        /*11f4*/ 	.short	0x010a
        /*11f6*/ 	.byte	0x3f
	.zero		1


	//   ....[23]....
        /*11f8*/ 	.word	0x00007400
        /*11fc*/ 	.word	0x0000006d
        /*1200*/ 	.word	0x00038890
        /*1204*/ 	.short	0x010a
        /*1206*/ 	.byte	0x3f
	.zero		1


	//   ....[24]....
        /*1208*/ 	.word	0x0000b880
        /*120c*/ 	.word	0x0000006d
        /*1210*/ 	.word	0x00038890
        /*1214*/ 	.short	0x010a
        /*1216*/ 	.byte	0x3f
	.zero		1


	//   ....[25]....
        /*1218*/ 	.word	0x0000be20
        /*121c*/ 	.word	0x00000030
        /*1220*/ 	.word	0x00000000
        /*1224*/ 	.short	0x0101
        /*1226*/ 	.byte	0x3f
	.zero		1


	//   ....[26]....
        /*1228*/ 	.word	0x0000be60
        /*122c*/ 	.word	0x0000006d
        /*1230*/ 	.word	0x000388b0
        /*1234*/ 	.short	0x010a
        /*1236*/ 	.byte	0x3f
	.zero		1


	//   ....[27]....
        /*1238*/ 	.word	0x0000c460
        /*123c*/ 	.word	0x0000006d
        /*1240*/ 	.word	0x00000000
        /*1244*/ 	.short	0x0101
        /*1246*/ 	.byte	0x3f
	.zero		1


	//   ....[28]....
        /*1248*/ 	.word	0x0000cf80
        /*124c*/ 	.word	0x00000016
        /*1250*/ 	.word	0x00038800
        /*1254*/ 	.short	0x010a
        /*1256*/ 	.byte	0x3f
	.zero		1


	//   ....[29]....
        /*1258*/ 	.word	0x0000cfd0
        /*125c*/ 	.word	0x00000016
        /*1260*/ 	.word	0x00038800
        /*1264*/ 	.short	0x010a
        /*1266*/ 	.byte	0x3f
	.zero		1


	//   ....[30]....
        /*1268*/ 	.word	0x0000d5c0
        /*126c*/ 	.word	0x00000016
        /*1270*/ 	.word	0x00038800
        /*1274*/ 	.short	0x010a
        /*1276*/ 	.byte	0x3f
	.zero		1


	//   ....[31]....
        /*1278*/ 	.word	0x00010bd0
        /*127c*/ 	.word	0x00000016
        /*1280*/ 	.word	0x00038800
        /*1284*/ 	.short	0x010a
        /*1286*/ 	.byte	0x3f
	.zero		1


	//   ....[32]....
        /*1288*/ 	.word	0x00014470
        /*128c*/ 	.word	0x00000003
        /*1290*/ 	.word	0x00038830
        /*1294*/ 	.short	0x010a
        /*1296*/ 	.byte	0x3f
	.zero		1


	//   ....[33]....
        /*1298*/ 	.word	0x00014560
        /*129c*/ 	.word	0x00000003
        /*12a0*/ 	.word	0x00038830
        /*12a4*/ 	.short	0x010a
        /*12a6*/ 	.byte	0x3f
	.zero		1


	//   ....[34]....
        /*12a8*/ 	.word	0x000152a0
        /*12ac*/ 	.word	0x00000003
        /*12b0*/ 	.word	0x00000000
        /*12b4*/ 	.short	0x0101
        /*12b6*/ 	.byte	0x3f
	.zero		1


	//   ....[35]....
        /*12b8*/ 	.word	0x00017900
        /*12bc*/ 	.word	0x00000005
        /*12c0*/ 	.word	0x00038830
        /*12c4*/ 	.short	0x010a
        /*12c6*/ 	.byte	0x3f
	.zero		1


	//   ....[36]....
        /*12c8*/ 	.word	0x00017950
        /*12cc*/ 	.word	0x00000005
        /*12d0*/ 	.word	0x00038830
        /*12d4*/ 	.short	0x010a
        /*12d6*/ 	.byte	0x3f
	.zero		1


	//   ....[37]....
        /*12d8*/ 	.word	0x00017d90
        /*12dc*/ 	.word	0x00000005
        /*12e0*/ 	.word	0x00038850
        /*12e4*/ 	.short	0x010a
        /*12e6*/ 	.byte	0x3f
	.zero		1


	//   ....[38]....
        /*12e8*/ 	.word	0x00017dd0
        /*12ec*/ 	.word	0x00000005
        /*12f0*/ 	.word	0x00038850
        /*12f4*/ 	.short	0x010a
        /*12f6*/ 	.byte	0x3f
	.zero		1


	//   ....[39]....
        /*12f8*/ 	.word	0x000198d0
        /*12fc*/ 	.word	0x000000d4
        /*1300*/ 	.word	0x00000000
        /*1304*/ 	.short	0x0101
        /*1306*/ 	.byte	0x3f
	.zero		1


	//   ....[40]....
        /*1308*/ 	.word	0x00019ad0
        /*130c*/ 	.word	0x0000000c
        /*1310*/ 	.word	0x00000000
        /*1314*/ 	.short	0x0101
        /*1316*/ 	.byte	0x3f
	.zero		1


	//   ....[41]....
        /*1318*/ 	.word	0x0001a520
        /*131c*/ 	.word	0x00000009
        /*1320*/ 	.word	0x00038850
        /*1324*/ 	.short	0x010a
        /*1326*/ 	.byte	0x3f
	.zero		1


	//   ....[42]....
        /*1328*/ 	.word	0x0001a5a0
        /*132c*/ 	.word	0x00000009
        /*1330*/ 	.word	0x00038850
        /*1334*/ 	.short	0x010a
        /*1336*/ 	.byte	0x3f
	.zero		1


	//   ....[43]....
        /*1338*/ 	.word	0x0001ab70
        /*133c*/ 	.word	0x00000016
        /*1340*/ 	.word	0x00000000
        /*1344*/ 	.short	0x0101
        /*1346*/ 	.byte	0x3f
	.zero		1


	//   ....[44]....
        /*1348*/ 	.word	0x0001dbc0
        /*134c*/ 	.word	0x00000000
        /*1350*/ 	.word	0x00000000
        /*1354*/ 	.short	0x0101
        /*1356*/ 	.byte	0x3f
	.zero		1


	//   ....[45]....
        /*1358*/ 	.word	0x00020550
        /*135c*/ 	.word	0x00000004
        /*1360*/ 	.word	0x00038820
        /*1364*/ 	.short	0x010a
        /*1366*/ 	.byte	0x3f
	.zero		1


	//   ....[46]....
        /*1368*/ 	.word	0x00020640
        /*136c*/ 	.word	0x00000005
        /*1370*/ 	.word	0x000388a0
        /*1374*/ 	.short	0x010a
        /*1376*/ 	.byte	0x3f
	.zero		1


	//   ....[47]....
        /*1378*/ 	.word	0x00020990
        /*137c*/ 	.word	0x00000005
        /*1380*/ 	.word	0x000388c0
        /*1384*/ 	.short	0x010a
        /*1386*/ 	.byte	0x3f
	.zero		1


	//   ....[48]....
        /*1388*/ 	.word	0x00020e40
        /*138c*/ 	.word	0x00000006
        /*1390*/ 	.word	0x000388a0
        /*1394*/ 	.short	0x010a
        /*1396*/ 	.byte	0x3f
	.zero		1


	//   ....[49]....
        /*1398*/ 	.word	0x00021180
        /*139c*/ 	.word	0x00000006
        /*13a0*/ 	.word	0x000388c0
        /*13a4*/ 	.short	0x010a
        /*13a6*/ 	.byte	0x3f
	.zero		1


	//   ....[50]....
        /*13a8*/ 	.word	0x000220c0
        /*13ac*/ 	.word	0x00000000
        /*13b0*/ 	.word	0x00038880
        /*13b4*/ 	.short	0x010a
        /*13b6*/ 	.byte	0x3f
	.zero		1


	//   ....[51]....
        /*13b8*/ 	.word	0x000222e0
        /*13bc*/ 	.word	0x00000000
        /*13c0*/ 	.word	0x00038840
        /*13c4*/ 	.short	0x010a
        /*13c6*/ 	.byte	0x3f
	.zero		1


	//   ....[52]....
        /*13c8*/ 	.word	0x00023150
        /*13cc*/ 	.word	0x00000009
        /*13d0*/ 	.word	0x00038800
        /*13d4*/ 	.short	0x0107
        /*13d6*/ 	.byte	0x3f
	.zero		1


	//   ....[53]....
        /*13d8*/ 	.word	0x00023250
        /*13dc*/ 	.word	0x00000002
        /*13e0*/ 	.word	0x00038800
        /*13e4*/ 	.short	0x0101
        /*13e6*/ 	.byte	0x3f
	.zero		1


	//   ....[54]....
        /*13e8*/ 	.word	0x00023270
        /*13ec*/ 	.word	0x00000002
        /*13f0*/ 	.word	0x00038820
        /*13f4*/ 	.short	0x010a
        /*13f6*/ 	.byte	0x3f
	.zero		1


	//   ....[55]....
        /*13f8*/ 	.word	0x000235d0
        /*13fc*/ 	.word	0x00000006
        /*1400*/ 	.word	0x00038880
        /*1404*/ 	.short	0x010a
        /*1406*/ 	.byte	0x3f
	.zero		1


	//   ....[56]....
        /*1408*/ 	.word	0x00023940
        /*140c*/ 	.word	0x00000006
        /*1410*/ 	.word	0x00038840
        /*1414*/ 	.short	0x010a
        /*1416*/ 	.byte	0x3f
	.zero		1


	//   ....[57]....
        /*1418*/ 	.word	0x00023d30
        /*141c*/ 	.word	0x00000003
        /*1420*/ 	.word	0x00038870
        /*1424*/ 	.short	0x010a
        /*1426*/ 	.byte	0x3f
	.zero		1


	//   ....[58]....
        /*1428*/ 	.word	0x00023da0
        /*142c*/ 	.word	0x00000003
        /*1430*/ 	.word	0x00038860
        /*1434*/ 	.short	0x010a
        /*1436*/ 	.byte	0x3f
	.zero		1


	//   ....[59]....
        /*1438*/ 	.word	0x000249d0
        /*143c*/ 	.word	0x00000003
        /*1440*/ 	.word	0x00038850
        /*1444*/ 	.short	0x0101
        /*1446*/ 	.byte	0x3f
	.zero		1


	//   ....[60]....
        /*1448*/ 	.word	0x00024a50
        /*144c*/ 	.word	0x00000003
        /*1450*/ 	.word	0x00000000
        /*1454*/ 	.short	0x0101
        /*1456*/ 	.byte	0x3f
	.zero		1


	//   ....[61]....
        /*1458*/ 	.word	0x00024c80
        /*145c*/ 	.word	0x00000000
        /*1460*/ 	.word	0x00038870
        /*1464*/ 	.short	0x010a
        /*1466*/ 	.byte	0x3f
	.zero		1


	//   ....[62]....
        /*1468*/ 	.word	0x00024cf0
        /*146c*/ 	.word	0x00000000
        /*1470*/ 	.word	0x00038860
        /*1474*/ 	.short	0x010a
        /*1476*/ 	.byte	0x3f
	.zero		1


	//   ....[63]....
        /*1478*/ 	.word	0x00025910
        /*147c*/ 	.word	0x00000000
        /*1480*/ 	.word	0x00038850
        /*1484*/ 	.short	0x0101
        /*1486*/ 	.byte	0x3f
	.zero		1


	//   ....[64]....
        /*1488*/ 	.word	0x00025960
        /*148c*/ 	.word	0x00000000
        /*1490*/ 	.word	0x00000000
        /*1494*/ 	.short	0x0101
        /*1496*/ 	.byte	0x3f
	.zero		1


	//   ....[65]....
        /*1498*/ 	.word	0x000264e0
        /*149c*/ 	.word	0x00000000
        /*14a0*/ 	.word	0x00038820
        /*14a4*/ 	.short	0x010a
        /*14a6*/ 	.byte	0x3f
	.zero		1


	//   ....[66]....
        /*14a8*/ 	.word	0x00026690
        /*14ac*/ 	.word	0x00000006
        /*14b0*/ 	.word	0x00000000
        /*14b4*/ 	.short	0x010a
        /*14b6*/ 	.byte	0x3f
	.zero		1


	//   ....[67]....
        /*14b8*/ 	.word	0x00026700
        /*14bc*/ 	.word	0x00000007
        /*14c0*/ 	.word	0x00000000
        /*14c4*/ 	.short	0x010a
        /*14c6*/ 	.byte	0x3f
	.zero		1


	//   ....[68]....
        /*14c8*/ 	.word	0x00026760
        /*14cc*/ 	.word	0x00000004
        /*14d0*/ 	.word	0x00038860
        /*14d4*/ 	.short	0x010a
        /*14d6*/ 	.byte	0x3f
	.zero		1


	//   ....[69]....
        /*14d8*/ 	.word	0x000267b0
        /*14dc*/ 	.word	0x00000003
        /*14e0*/ 	.word	0x00038860
        /*14e4*/ 	.short	0x010a
        /*14e6*/ 	.byte	0x3f
	.zero		1


	//   ....[70]....
        /*14e8*/ 	.word	0x000267f0
        /*14ec*/ 	.word	0x00000004
        /*14f0*/ 	.word	0x00038880
        /*14f4*/ 	.short	0x010a
        /*14f6*/ 	.byte	0x3f
	.zero		1


	//   ....[71]....
        /*14f8*/ 	.word	0x00026810
        /*14fc*/ 	.word	0x00000003
        /*1500*/ 	.word	0x00038880
        /*1504*/ 	.short	0x010a
        /*1506*/ 	.byte	0x3f
	.zero		1


	//   ....[72]....
        /*1508*/ 	.word	0x00026870
        /*150c*/ 	.word	0x0000006d
        /*1510*/ 	.word	0x00038890
        /*1514*/ 	.short	0x010a
        /*1516*/ 	.byte	0x3f
	.zero		1


	//   ....[73]....
        /*1518*/ 	.word	0x000268c0
        /*151c*/ 	.word	0x0000006d
        /*1520*/ 	.word	0x00038890
        /*1524*/ 	.short	0x010a
        /*1526*/ 	.byte	0x3f
	.zero		1


	//   ....[74]....
        /*1528*/ 	.word	0x00026910
        /*152c*/ 	.word	0x0000006d
        /*1530*/ 	.word	0x00038890
        /*1534*/ 	.short	0x010a
        /*1536*/ 	.byte	0x3f
	.zero		1


	//   ....[75]....
        /*1538*/ 	.word	0x00026960
        /*153c*/ 	.word	0x0000006d
        /*1540*/ 	.word	0x000388b0
        /*1544*/ 	.short	0x010a
        /*1546*/ 	.byte	0x3f
	.zero		1


	//   ....[76]....
        /*1548*/ 	.word	0x00026c70
        /*154c*/ 	.word	0x00000016
        /*1550*/ 	.word	0x00038800
        /*1554*/ 	.short	0x010a
        /*1556*/ 	.byte	0x3f
	.zero		1


	//   ....[77]....
        /*1558*/ 	.word	0x00026e80
        /*155c*/ 	.word	0x00000016
        /*1560*/ 	.word	0x00038800
        /*1564*/ 	.short	0x010a
        /*1566*/ 	.byte	0x3f
	.zero		1


	//   ....[78]....
        /*1568*/ 	.word	0x00026ed0
        /*156c*/ 	.word	0x00000003
        /*1570*/ 	.word	0x00038830
        /*1574*/ 	.short	0x010a
        /*1576*/ 	.byte	0x3f
	.zero		1


	//   ....[79]....
        /*1578*/ 	.word	0x00026f20
        /*157c*/ 	.word	0x00000005
        /*1580*/ 	.word	0x00038830
        /*1584*/ 	.short	0x010a
        /*1586*/ 	.byte	0x3f
	.zero		1


	//   ....[80]....
        /*1588*/ 	.word	0x00026f70
        /*158c*/ 	.word	0x00000005
        /*1590*/ 	.word	0x00038850
        /*1594*/ 	.short	0x010a
        /*1596*/ 	.byte	0x3f
	.zero		1


	//   ....[81]....
        /*1598*/ 	.word	0x00026fc0
        /*159c*/ 	.word	0x00000009
        /*15a0*/ 	.word	0x00038850
        /*15a4*/ 	.short	0x010a
        /*15a6*/ 	.byte	0x3f
	.zero		1


	//   ....[82]....
        /*15a8*/ 	.word	0x000295a0
        /*15ac*/ 	.word	0x00000003
        /*15b0*/ 	.word	0x00038820
        /*15b4*/ 	.short	0x010a
        /*15b6*/ 	.byte	0x3f
	.zero		1


	//   ....[83]....
        /*15b8*/ 	.word	0x000295f0
        /*15bc*/ 	.word	0x00000005
        /*15c0*/ 	.word	0x000388a0
        /*15c4*/ 	.short	0x010a
        /*15c6*/ 	.byte	0x3f
	.zero		1


	//   ....[84]....
        /*15c8*/ 	.word	0x00029640
        /*15cc*/ 	.word	0x00000005
        /*15d0*/ 	.word	0x000388c0
        /*15d4*/ 	.short	0x010a
        /*15d6*/ 	.byte	0x3f
	.zero		1


	//   ....[85]....
        /*15d8*/ 	.word	0x00029690
        /*15dc*/ 	.word	0x00000006
        /*15e0*/ 	.word	0x000388a0
        /*15e4*/ 	.short	0x010a
        /*15e6*/ 	.byte	0x3f
	.zero		1


	//   ....[86]....
        /*15e8*/ 	.word	0x000296e0
        /*15ec*/ 	.word	0x00000006
        /*15f0*/ 	.word	0x000388c0
        /*15f4*/ 	.short	0x010a
        /*15f6*/ 	.byte	0x3f
	.zero		1


	//   ....[87]....
        /*15f8*/ 	.word	0x00029880
        /*15fc*/ 	.word	0x00000000
        /*1600*/ 	.word	0x00038880
        /*1604*/ 	.short	0x010a
        /*1606*/ 	.byte	0x3f
	.zero		1


	//   ....[88]....
        /*1608*/ 	.word	0x000298d0
        /*160c*/ 	.word	0x00000000
        /*1610*/ 	.word	0x00038840
        /*1614*/ 	.short	0x010a
        /*1616*/ 	.byte	0x3f
	.zero		1


	//   ....[89]....
        /*1618*/ 	.word	0x0002a410
        /*161c*/ 	.word	0x00000002
        /*1620*/ 	.word	0x00038820
        /*1624*/ 	.short	0x010a
        /*1626*/ 	.byte	0x3f
	.zero		1


	//   ....[90]....
        /*1628*/ 	.word	0x0002a460
        /*162c*/ 	.word	0x00000006
        /*1630*/ 	.word	0x00038880
        /*1634*/ 	.short	0x010a
        /*1636*/ 	.byte	0x3f
	.zero		1


	//   ....[91]....
        /*1638*/ 	.word	0x0002a4b0
        /*163c*/ 	.word	0x00000006
        /*1640*/ 	.word	0x00038840
        /*1644*/ 	.short	0x010a
        /*1646*/ 	.byte	0x3f
	.zero		1


	//   ....[92]....
        /*1648*/ 	.word	0x0002a500
        /*164c*/ 	.word	0x00000003
        /*1650*/ 	.word	0x00038870
        /*1654*/ 	.short	0x010a
        /*1656*/ 	.byte	0x3f
	.zero		1


	//   ....[93]....
        /*1658*/ 	.word	0x0002a550
        /*165c*/ 	.word	0x00000003
        /*1660*/ 	.word	0x00038860
        /*1664*/ 	.short	0x010a
        /*1666*/ 	.byte	0x3f
	.zero		1


	//   ....[94]....
        /*1668*/ 	.word	0x0002a5a0
        /*166c*/ 	.word	0x00000000
        /*1670*/ 	.word	0x00038870
        /*1674*/ 	.short	0x010a
        /*1676*/ 	.byte	0x3f
	.zero		1


	//   ....[95]....
        /*1678*/ 	.word	0x0002a5f0
        /*167c*/ 	.word	0x00000000
        /*1680*/ 	.word	0x00038860
        /*1684*/ 	.short	0x010a
        /*1686*/ 	.byte	0x3f
	.zero		1


	//   ....[96]....
        /*1688*/ 	.word	0x0002b050
        /*168c*/ 	.word	0x00000000
        /*1690*/ 	.word	0x00038820
        /*1694*/ 	.short	0x010a
        /*1696*/ 	.byte	0x3f
	.zero		1


	//   ....[97]....
        /*1698*/ 	.word	0x0002b1f0
        /*169c*/ 	.word	0x00000006
        /*16a0*/ 	.word	0x00000000
        /*16a4*/ 	.short	0x010a
        /*16a6*/ 	.byte	0x3f
	.zero		1


	//   ....[98]....
        /*16a8*/ 	.word	0x0002b240
        /*16ac*/ 	.word	0x00000007
        /*16b0*/ 	.word	0x00000000
        /*16b4*/ 	.short	0x010a
        /*16b6*/ 	.byte	0x3f
	.zero		1


	//   ....[99]....
        /*16b8*/ 	.word	0x0002b290
        /*16bc*/ 	.word	0x00000004
        /*16c0*/ 	.word	0x00038860
        /*16c4*/ 	.short	0x010a
        /*16c6*/ 	.byte	0x3f
	.zero		1


	//   ....[100]....
        /*16c8*/ 	.word	0x0002b2e0
        /*16cc*/ 	.word	0x00000003
        /*16d0*/ 	.word	0x00038860
        /*16d4*/ 	.short	0x010a
        /*16d6*/ 	.byte	0x3f
	.zero		1


	//   ....[101]....
        /*16d8*/ 	.word	0x0002b330
        /*16dc*/ 	.word	0x00000004
        /*16e0*/ 	.word	0x00038880
        /*16e4*/ 	.short	0x010a
        /*16e6*/ 	.byte	0x3f
	.zero		1


	//----- nvinfo : EIATTR_NUM_MBARRIERS
	.align		4
.L_411:
        /*16e8*/ 	.byte	0x03, 0x38
        /*16ea*/ 	.short	0x0016


	//----- nvinfo : EIATTR_EXIT_INSTR_OFFSETS
	.align		4
        /*16ec*/ 	.byte	0x04, 0x1c
        /*16ee*/ 	.short	(.L_413 - .L_412)


	//   ....[0]....
.L_412:
        /*16f0*/ 	.word	0x00026860


	//----- nvinfo : EIATTR_MAX_THREADS
	.align		4
.L_413:
        /*16f4*/ 	.byte	0x04, 0x05
        /*16f6*/ 	.short	(.L_415 - .L_414)
.L_414:
        /*16f8*/ 	.word	0x00000180
        /*16fc*/ 	.word	0x00000001
        /*1700*/ 	.word	0x00000001


	//----- nvinfo : EIATTR_CRS_STACK_SIZE
	.align		4
.L_415:
        /*1704*/ 	.byte	0x04, 0x1e
        /*1706*/ 	.short	(.L_417 - .L_416)
.L_416:
        /*1708*/ 	.word	0x00000000


	//----- nvinfo : EIATTR_CBANK_PARAM_SIZE
	.align		4
.L_417:
        /*170c*/ 	.byte	0x03, 0x19
        /*170e*/ 	.short	0x0af0


	//----- nvinfo : EIATTR_PARAM_CBANK
	.align		4
        /*1710*/ 	.byte	0x04, 0x0a
        /*1712*/ 	.short	(.L_419 - .L_418)
	.align		4
.L_418:
        /*1714*/ 	.word	index@(.nv.constant0._ZN7cutlass13device_kernelIN5flash11enable_sm90INS1_16FlashAttnFwdSm90INS1_25CollectiveMainloopFwdSm90ILi2EN4cute5tupleIJNS5_1CILi1EEES8_S8_EEENS6_IJNS7_ILi128EEESA_NS7_ILi256EEEEEELi256ENS_12float_e4m3_tEfNS_4arch4Sm90ELb0ELb0ELb1ELb1ELb0ELb1ELb0ELb1ELb1ELb1ELb0ELb0EEENS1_21CollectiveEpilogueFwdINS6_IJSA_SB_SA_EEES9_NS_10bfloat16_tESF_Li256ELb1ELb1ELb0ELb1EEENS1_36VarlenDynamicPersistentTileSchedulerILi128ELi128ELi256ELi128ELb0ELb1ELb1ELb0ELb1ELb1EEEEEEEEEvNT_6ParamsE)
        /*1718*/ 	.short	0x0210
        /*171a*/ 	.short	0x0af0


	//----- nvinfo : EIATTR_SW_WAR
	.align		4
.L_419:
        /*171c*/ 	.byte	0x04, 0x36
        /*171e*/ 	.short	(.L_421 - .L_420)
.L_420:
        /*1720*/ 	.word	0x00000008
.L_421:


//--------------------- .nv.info._ZN7cutlass13device_kernelIN5flash11enable_sm90INS1_16FlashAttnFwdSm90INS1_25CollectiveMainloopFwdSm90ILi2EN4cute5tupleIJNS5_1CILi1EEES8_S8_EEENS6_IJNS7_ILi128EEENS7_ILi64EEENS7_ILi256EEEEEELi256ENS_12float_e4m3_tEfNS_4arch4Sm90ELb0ELb1ELb1ELb0ELb0ELb0ELb0ELb1ELb1ELb1ELb0ELb0EEENS1_21CollectiveEpilogueFwdINS6_IJSA_SC_SB_EEES9_NS_10bfloat16_tESG_Li256ELb0ELb1ELb0ELb1EEENS1_30DynamicPersistentTileSchedulerILi256ELi128ELb0ELb1ELb1EEEEEEEEEvNT_6ParamsE --------------------------
	.section	.nv.info._ZN7cutlass13device_kernelIN5flash11enable_sm90INS1_16FlashAttnFwdSm90INS1_25CollectiveMainloopFwdSm90ILi2EN4cute5tupleIJNS5_1CILi1EEES8_S8_EEENS6_IJNS7_ILi128EEENS7_ILi64EEENS7_ILi256EEEEEELi256ENS_12float_e4m3_tEfNS_4arch4Sm90ELb0ELb1ELb1ELb0ELb0ELb0ELb0ELb1ELb1ELb1ELb0ELb0EEENS1_21CollectiveEpilogueFwdINS6_IJSA_SC_SB_EEES9_NS_10bfloat16_tESG_Li256ELb0ELb1ELb0ELb1EEENS1_30DynamicPersistentTileSchedulerILi256ELi128ELb0ELb1ELb1EEEEEEEEEvNT_6ParamsE,"",@"SHT_CUDA_INFO"
	.sectionflags	@""
	.align	4


	//----- nvinfo : EIATTR_CUDA_API_VERSION
	.align		4
        /*0000*/ 	.byte	0x04, 0x37
        /*0002*/ 	.short	(.L_423 - .L_422)
.L_422:
        /*0004*/ 	.word	0x00000082


	//----- nvinfo : EIATTR_KPARAM_INFO
	.align		4
.L_423:
        /*0008*/ 	.byte	0x04, 0x17
        /*000a*/ 	.short	(.L_425 - .L_424)
.L_424:
        /*000c*/ 	.word	0x00000000
        /*0010*/ 	.short	0x0000
        /*0012*/ 	.short	0x0070
        /*0014*/ 	.byte	0x00, 0xf0, 0x01, 0x2a


	//----- nvinfo : EIATTR_SPARSE_MMA_MASK
	.align		4
.L_425:
        /*0018*/ 	.byte	0x03, 0x50
        /*001a*/ 	.short	0x0000


	//----- nvinfo : EIATTR_MAXREG_COUNT
	.align		4
        /*001c*/ 	.byte	0x03, 0x1b
        /*001e*/ 	.short	0x00a8


	//----- nvinfo : EIATTR_NUM_BARRIERS
	.align		4
        /*0020*/ 	.byte	0x02, 0x4c
        /*0022*/ 	.byte	0x10
	.zero		1


	//----- nvinfo : EIATTR_EXTERNS
	.align		4
        /*0024*/ 	.byte	0x04, 0x0f
        /*0026*/ 	.short	(.L_427 - .L_426)


	//   ....[0]....
	.align		4
.L_426:
        /*0028*/ 	.word	index@(__assertfail)


	//----- nvinfo : EIATTR_ANNOTATIONS
	.align		4
.L_427:
        /*002c*/ 	.byte	0x04, 0x55
        /*002e*/ 	.short	(.L_429 - .L_428)


	//   ....[0]....
.L_428:
        /* <DEDUP_REMOVED lines=36> */


	//----- nvinfo : EIATTR_MERCURY_ISA_VERSION
	.align		4
.L_429:
        /*0258*/ 	.byte	0x03, 0x5f
        /*025a*/ 	.short	0x0101


	//----- nvinfo : EIATTR_INT_WARP_WIDE_INSTR_OFFSETS
	.align		4
        /*025c*/ 	.byte	0x04, 0x31
        /*025e*/ 	.short	(.L_431 - .L_430)


	//   ....[0]....
.L_430:
        /*0260*/ 	.word	0x00000130


	//   ....[1]....
        /*0264*/ 	.word	0x00000170


	//   ....[2]....
        /*0268*/ 	.word	0x000001e0


	//   ....[3]....
        /*026c*/ 	.word	0x000107e0


	//   ....[4]....
        /*0270*/ 	.word	0x00010870


	//   ....[5]....
        /*0274*/ 	.word	0x00013390


	//   ....[6]....
        /*0278*/ 	.word	0x00013420


	//----- nvinfo : EIATTR_COOP_GROUP_MASK_REGIDS
	.align		4
.L_431:
        /*027c*/ 	.byte	0x04, 0x29
        /*027e*/ 	.short	(.L_433 - .L_432)


	//   ....[0]....
.L_432:
        /*0280*/ 	.word	0xffffffff


	//   ....[1]....
        /*0284*/ 	.word	0xffffffff


	//   ....[2]....
        /*0288*/ 	.word	0xffffffff


	//   ....[3]....
        /*028c*/ 	.word	0xffffffff


	//   ....[4]....
        /*0290*/ 	.word	0xffffffff


	//   ....[5]....
        /*0294*/ 	.word	0xffffffff


	//   ....[6]....
        /*0298*/ 	.word	0xffffffff


	//   ....[7]....
        /*029c*/ 	.word	0xffffffff


	//   ....[8]....
        /*02a0*/ 	.word	0xffffffff


	//   ....[9]....
        /*02a4*/ 	.word	0xffffffff


	//   ....[10]....
        /*02a8*/ 	.word	0xffffffff


	//   ....[11]....
        /*02ac*/ 	.word	0xffffffff


	//   ....[12]....
        /*02b0*/ 	.word	0xffffffff


	//   ....[13]....
        /*02b4*/ 	.word	0xffffffff


	//   ....[14]....
        /*02b8*/ 	.word	0xffffffff


	//   ....[15]....
        /*02bc*/ 	.word	0xffffffff


	//   ....[16]....
        /*02c0*/ 	.word	0xffffffff


	//   ....[17]....
        /*02c4*/ 	.word	0xffffffff


	//   ....[18]....
        /*02c8*/ 	.word	0xffffffff


	//   ....[19]....
        /*02cc*/ 	.word	0xffffffff


	//   ....[20]....
        /*02d0*/ 	.word	0xffffffff


	//   ....[21]....
        /*02d4*/ 	.word	0xffffffff


	//   ....[22]....
        /*02d8*/ 	.word	0xffffffff


	//   ....[23]....
        /*02dc*/ 	.word	0xffffffff


	//   ....[24]....
        /*02e0*/ 	.word	0xffffffff


	//   ....[25]....
        /*02e4*/ 	.word	0xffffffff


	//   ....[26]....
        /*02e8*/ 	.word	0xffffffff


	//   ....[27]....
        /*02ec*/ 	.word	0xffffffff


	//   ....[28]....
        /*02f0*/ 	.word	0xffffffff


	//   ....[29]....
        /*02f4*/ 	.word	0xffffffff


	//   ....[30]....
        /*02f8*/ 	.word	0xffffffff


	//   ....[31]....
        /*02fc*/ 	.word	0xffffffff


	//   ....[32]....
        /*0300*/ 	.word	0xffffffff


	//   ....[33]....
        /*0304*/ 	.word	0xffffffff


	//   ....[34]....
        /*0308*/ 	.word	0xffffffff


	//   ....[35]....
        /*030c*/ 	.word	0xffffffff


	//   ....[36]....
        /*0310*/ 	.word	0xffffffff


	//   ....[37]....
        /*0314*/ 	.word	0xffffffff


	//   ....[38]....
        /*0318*/ 	.word	0xffffffff


	//   ....[39]....
        /*031c*/ 	.word	0xffffffff


	//   ....[40]....
        /*0320*/ 	.word	0xffffffff


	//   ....[41]....
        /*0324*/ 	.word	0xffffffff


	//   ....[42]....
        /*0328*/ 	.word	0xffffffff


	//   ....[43]....
        /*032c*/ 	.word	0xffffffff


	//   ....[44]....
        /*0330*/ 	.word	0xffffffff


	//   ....[45]....
        /*0334*/ 	.word	0xffffffff


	//   ....[46]....
        /*0338*/ 	.word	0xffffffff


	//   ....[47]....
        /*033c*/ 	.word	0xffffffff


	//   ....[48]....
        /*0340*/ 	.word	0xffffffff


	//   ....[49]....
        /*0344*/ 	.word	0xffffffff


	//   ....[50]....
        /*0348*/ 	.word	0xffffffff


	//   ....[51]....
        /*034c*/ 	.word	0xffffffff


	//   ....[52]....
        /*0350*/ 	.word	0xffffffff


	//   ....[53]....
        /*0354*/ 	.word	0xffffffff


	//   ....[54]....
        /*0358*/ 	.word	0xffffffff


	//   ....[55]....
        /*035c*/ 	.word	0xffffffff


	//   ....[56]....
        /*0360*/ 	.word	0xffffffff


	//   ....[57]....
        /*0364*/ 	.word	0xffffffff


	//   ....[58]....
        /*0368*/ 	.word	0xffffffff


	//   ....[59]....
        /*036c*/ 	.word	0xffffffff


	//   ....[60]....
        /*0370*/ 	.word	0xffffffff


	//   ....[61]....
        /*0374*/ 	.word	0xffffffff


	//   ....[62]....
        /*0378*/ 	.word	0xffffffff


	//   ....[63]....
        /*037c*/ 	.word	0xffffffff


	//   ....[64]....
        /*0380*/ 	.word	0xffffffff


	//   ....[65]....
        /*0384*/ 	.word	0xffffffff


	//   ....[66]....
        /*0388*/ 	.word	0xffffffff


	//   ....[67]....
        /*038c*/ 	.word	0xffffffff


	//   ....[68]....
        /*0390*/ 	.word	0xffffffff


	//   ....[69]....
        /*0394*/ 	.word	0xffffffff


	//   ....[70]....
        /*0398*/ 	.word	0xffffffff


	//   ....[71]....
        /*039c*/ 	.word	0xffffffff


	//   ....[72]....
        /*03a0*/ 	.word	0xffffffff


	//   ....[73]....
        /*03a4*/ 	.word	0xffffffff


	//   ....[74]....
        /*03a8*/ 	.word	0xffffffff


	//   ....[75]....
        /*03ac*/ 	.word	0xffffffff


	//   ....[76]....
        /*03b0*/ 	.word	0xffffffff


	//   ....[77]....
        /*03b4*/ 	.word	0xffffffff


	//   ....[78]....
        /*03b8*/ 	.word	0xffffffff


	//   ....[79]....
        /*03bc*/ 	.word	0xffffffff


	//   ....[80]....
        /*03c0*/ 	.word	0xffffffff


	//   ....[81]....
        /*03c4*/ 	.word	0xffffffff


	//   ....[82]....
        /*03c8*/ 	.word	0xffffffff


	//   ....[83]....
        /*03cc*/ 	.word	0xffffffff


	//   ....[84]....
        /*03d0*/ 	.word	0xffffffff


	//   ....[85]....
        /*03d4*/ 	.word	0xffffffff


	//   ....[86]....
        /*03d8*/ 	.word	0xffffffff


	//   ....[87]....
        /*03dc*/ 	.word	0xffffffff


	//   ....[88]....
        /*03e0*/ 	.word	0xffffffff


	//   ....[89]....
        /*03e4*/ 	.word	0xffffffff


	//   ....[90]....
        /*03e8*/ 	.word	0xffffffff


	//   ....[91]....
        /*03ec*/ 	.word	0xffffffff


	//   ....[92]....
        /*03f0*/ 	.word	0xffffffff


	//   ....[93]....
        /*03f4*/ 	.word	0xffffffff


	//   ....[94]....
        /*03f8*/ 	.word	0xffffffff


	//   ....[95]....
        /*03fc*/ 	.word	0xffffffff


	//   ....[96]....
        /*0400*/ 	.word	0xffffffff


	//   ....[97]....
        /*0404*/ 	.word	0xffffffff


	//   ....[98]....
        /*0408*/ 	.word	0xffffffff


	//   ....[99]....
        /*040c*/ 	.word	0xffffffff


	//   ....[100]....
        /*0410*/ 	.word	0xffffffff


	//   ....[101]....
        /*0414*/ 	.word	0xffffffff


	//   ....[102]....
        /*0418*/ 	.word	0xffffffff


	//   ....[103]....
        /*041c*/ 	.word	0xffffffff


	//   ....[104]....
        /*0420*/ 	.word	0xffffffff


	//   ....[105]....
        /*0424*/ 	.word	0xffffffff


	//   ....[106]....
        /*0428*/ 	.word	0xffffffff


	//   ....[107]....
        /*042c*/ 	.word	0xffffffff


	//   ....[108]....
        /*0430*/ 	.word	0xffffffff


	//   ....[109]....
        /*0434*/ 	.word	0xffffffff


	//   ....[110]....
        /*0438*/ 	.word	0xffffffff


	//   ....[111]....
        /*043c*/ 	.word	0xffffffff


	//   ....[112]....
        /*0440*/ 	.word	0xffffffff


	//   ....[113]....
        /*0444*/ 	.word	0xffffffff


	//   ....[114]....
        /*0448*/ 	.word	0xffffffff


	//   ....[115]....
        /*044c*/ 	.word	0xffffffff


	//   ....[116]....
        /*0450*/ 	.word	0xffffffff


	//   ....[117]....
        /*0454*/ 	.word	0xffffffff


	//   ....[118]....
        /*0458*/ 	.word	0xffffffff


	//   ....[119]....
        /*045c*/ 	.word	0xffffffff


	//   ....[120]....
        /*0460*/ 	.word	0xffffffff


	//   ....[121]....
        /*0464*/ 	.word	0xffffffff


	//   ....[122]....
        /*0468*/ 	.word	0xffffffff


	//   ....[123]....
        /*046c*/ 	.word	0xffffffff


	//   ....[124]....
        /*0470*/ 	.word	0xffffffff


	//   ....[125]....
        /*0474*/ 	.word	0xffffffff


	//   ....[126]....
        /*0478*/ 	.word	0xffffffff


	//   ....[127]....
        /*047c*/ 	.word	0xffffffff


	//   ....[128]....
        /*0480*/ 	.word	0xffffffff


	//   ....[129]....
        /*0484*/ 	.word	0xffffffff


	//   ....[130]....
        /*0488*/ 	.word	0xffffffff


	//   ....[131]....
        /*048c*/ 	.word	0xffffffff


	//   ....[132]....
        /*0490*/ 	.word	0xffffffff


	//   ....[133]....
        /*0494*/ 	.word	0xffffffff


	//   ....[134]....
        /*0498*/ 	.word	0xffffffff


	//   ....[135]....
        /*049c*/ 	.word	0xffffffff


	//   ....[136]....
        /*04a0*/ 	.word	0xffffffff


	//   ....[137]....
        /*04a4*/ 	.word	0xffffffff


	//   ....[138]....
        /*04a8*/ 	.word	0x0500000f


	//   ....[139]....
        /*04ac*/ 	.word	0x0500000f


	//   ....[140]....
        /*04b0*/ 	.word	0x0500000f


	//   ....[141]....
        /*04b4*/ 	.word	0x0500000f


	//   ....[142]....
        /*04b8*/ 	.word	0x0500000f


	//   ....[143]....
        /*04bc*/ 	.word	0x0500000f


	//   ....[144]....
        /*04c0*/ 	.word	0x0500000f


	//   ....[145]....
        /*04c4*/ 	.word	0x0500000f


	//   ....[146]....
        /*04c8*/ 	.word	0x0500000f


	//   ....[147]....
        /*04cc*/ 	.word	0x0500000f


	//   ....[148]....
        /*04d0*/ 	.word	0x0500000f


	//   ....[149]....
        /*04d4*/ 	.word	0x0500000f


	//   ....[150]....
        /*04d8*/ 	.word	0x0500000f


	//   ....[151]....
        /*04dc*/ 	.word	0x0500000f


	//   ....[152]....
        /*04e0*/ 	.word	0x0500000f


	//   ....[153]....
        /*04e4*/ 	.word	0x0500000f


	//   ....[154]....
        /*04e8*/ 	.word	0x0500000f


	//   ....[155]....
        /*04ec*/ 	.word	0x0500000f


	//----- nvinfo : EIATTR_COOP_GROUP_INSTR_OFFSETS
	.align		4
.L_433:
        /*04f0*/ 	.byte	0x04, 0x28
        /*04f2*/ 	.short	(.L_435 - .L_434)


	//   ....[0]....
.L_434:
        /*04f4*/ 	.word	0x00000070


	//   ....[1]....
        /*04f8*/ 	.word	0x00000140


	//   ....[2]....
        /*04fc*/ 	.word	0x00000190


	//   ....[3]....
        /*0500*/ 	.word	0x000003c0


	//   ....[4]....
        /*0504*/ 	.word	0x00000520


	//   ....[5]....
        /*0508*/ 	.word	0x00000640


	//   ....[6]....
        /*050c*/ 	.word	0x000007a0


	//   ....[7]....
        /*0510*/ 	.word	0x00001a20


	//   ....[8]....
        /*0514*/ 	.word	0x000026d0


	//   ....[9]....
        /*0518*/ 	.word	0x00002bf0


	//   ....[10]....
        /*051c*/ 	.word	0x00003730


	//   ....[11]....
        /*0520*/ 	.word	0x00003790


	//   ....[12]....
        /*0524*/ 	.word	0x00003a20


	//   ....[13]....
        /*0528*/ 	.word	0x00003aa0


	//   ....[14]....
        /*052c*/ 	.word	0x00005060


	//   ....[15]....
        /*0530*/ 	.word	0x00005350


	//   ....[16]....
        /*0534*/ 	.word	0x00005a40


	//   ....[17]....
        /*0538*/ 	.word	0x00005b40


	//   ....[18]....
        /*053c*/ 	.word	0x00005ee0


	//   ....[19]....
        /*0540*/ 	.word	0x00005f40


	//   ....[20]....
        /*0544*/ 	.word	0x00007d10


	//   ....[21]....
        /*0548*/ 	.word	0x00007d40


	//   ....[22]....
        /*054c*/ 	.word	0x00007d60


	//   ....[23]....
        /*0550*/ 	.word	0x00007db0


	//   ....[24]....
        /*0554*/ 	.word	0x00009a40


	//   ....[25]....
        /*0558*/ 	.word	0x00009c40


	//   ....[26]....
        /*055c*/ 	.word	0x0000a320


	//   ....[27]....
        /*0560*/ 	.word	0x0000a420


	//   ....[28]....
        /*0564*/ 	.word	0x0000a7d0


	//   ....[29]....
        /*0568*/ 	.word	0x0000a840


	//   ....[30]....
        /*056c*/ 	.word	0x0000ba20


	//   ....[31]....
        /*0570*/ 	.word	0x0000ba30


	//   ....[32]....
        /*0574*/ 	.word	0x0000ba60


	//   ....[33]....
        /*0578*/ 	.word	0x0000ba70


	//   ....[34]....
        /*057c*/ 	.word	0x0000d430


	//   ....[35]....
        /*0580*/ 	.word	0x0000d450


	//   ....[36]....
        /*0584*/ 	.word	0x0000d5a0


	//   ....[37]....
        /*0588*/ 	.word	0x0000d5e0


	//   ....[38]....
        /*058c*/ 	.word	0x0000d610


	//   ....[39]....
        /*0590*/ 	.word	0x0000d630


	//   ....[40]....
        /*0594*/ 	.word	0x0000d650


	//   ....[41]....
        /*0598*/ 	.word	0x0000d660


	//   ....[42]....
        /*059c*/ 	.word	0x0000d680


	//   ....[43]....
        /*05a0*/ 	.word	0x0000d6a0


	//   ....[44]....
        /*05a4*/ 	.word	0x0000d6d0


	//   ....[45]....
        /*05a8*/ 	.word	0x0000d700


	//   ....[46]....
        /*05ac*/ 	.word	0x0000d730


	//   ....[47]....
        /*05b0*/ 	.word	0x0000d740


	//   ....[48]....
        /*05b4*/ 	.word	0x0000d760


	//   ....[49]....
        /*05b8*/ 	.word	0x0000d770


	//   ....[50]....
        /*05bc*/ 	.word	0x0000d780


	//   ....[51]....
        /*05c0*/ 	.word	0x0000d790


	//   ....[52]....
        /*05c4*/ 	.word	0x0000d7b0


	//   ....[53]....
        /*05c8*/ 	.word	0x0000d7d0


	//   ....[54]....
        /*05cc*/ 	.word	0x0000d7f0


	//   ....[55]....
        /*05d0*/ 	.word	0x0000d800


	//   ....[56]....
        /*05d4*/ 	.word	0x0000d810


	//   ....[57]....
        /*05d8*/ 	.word	0x0000d820


	//   ....[58]....
        /*05dc*/ 	.word	0x0000d840


	//   ....[59]....
        /*05e0*/ 	.word	0x0000d860


	//   ....[60]....
        /*05e4*/ 	.word	0x0000d870


	//   ....[61]....
        /*05e8*/ 	.word	0x0000d880


	//   ....[62]....
        /*05ec*/ 	.word	0x0000d8a0


	//   ....[63]....
        /*05f0*/ 	.word	0x0000d8b0


	//   ....[64]....
        /*05f4*/ 	.word	0x0000d8c0


	//   ....[65]....
        /*05f8*/ 	.word	0x0000d8d0


	//   ....[66]....
        /*05fc*/ 	.word	0x0000d900


	//   ....[67]....
        /*0600*/ 	.word	0x0000d930


	//   ....[68]....
        /*0604*/ 	.word	0x0000d950


	//   ....[69]....
        /*0608*/ 	.word	0x0000d970


	//   ....[70]....
        /*060c*/ 	.word	0x0000d990


	//   ....[71]....
        /*0610*/ 	.word	0x0000da00


	//   ....[72]....
        /*0614*/ 	.word	0x0000da20


	//   ....[73]....
        /*0618*/ 	.word	0x0000da30


	//   ....[74]....
        /*061c*/ 	.word	0x0000da40


	//   ....[75]....
        /*0620*/ 	.word	0x0000da50


	//   ....[76]....
        /*0624*/ 	.word	0x0000da60


	//   ....[77]....
        /*0628*/ 	.word	0x0000da70


	//   ....[78]....
        /*062c*/ 	.word	0x0000da80


	//   ....[79]....
        /*0630*/ 	.word	0x0000da90


	//   ....[80]....
        /*0634*/ 	.word	0x0000daa0


	//   ....[81]....
        /*0638*/ 	.word	0x0000dab0


	//   ....[82]....
        /*063c*/ 	.word	0x0000dad0


	//   ....[83]....
        /*0640*/ 	.word	0x0000dae0


	//   ....[84]....
        /*0644*/ 	.word	0x0000daf0


	//   ....[85]....
        /*0648*/ 	.word	0x0000db00


	//   ....[86]....
        /*064c*/ 	.word	0x0000db10


	//   ....[87]....
        /*0650*/ 	.word	0x0000db20


	//   ....[88]....
        /*0654*/ 	.word	0x0000db30


	//   ....[89]....
        /*0658*/ 	.word	0x0000db40


	//   ....[90]....
        /*065c*/ 	.word	0x0000db50


	//   ....[91]....
        /*0660*/ 	.word	0x0000db60


	//   ....[92]....
        /*0664*/ 	.word	0x0000db70


	//   ....[93]....
        /*0668*/ 	.word	0x0000db80


	//   ....[94]....
        /*066c*/ 	.word	0x0000db90


	//   ....[95]....
        /*0670*/ 	.word	0x0000dba0


	//   ....[96]....
        /*0674*/ 	.word	0x0000dbb0


	//   ....[97]....
        /*0678*/ 	.word	0x0000dbc0


	//   ....[98]....
        /*067c*/ 	.word	0x0000e3c0


	//   ....[99]....
        /*0680*/ 	.word	0x0000e3f0


	//   ....[100]....
        /*0684*/ 	.word	0x0000e420


	//   ....[101]....
        /*0688*/ 	.word	0x0000e450


	//   ....[102]....
        /*068c*/ 	.word	0x0000e9a0


	//   ....[103]....
        /*0690*/ 	.word	0x0000e9e0


	//   ....[104]....
        /*0694*/ 	.word	0x0000eb20


	//   ....[105]....
        /*0698*/ 	.word	0x0000eb40


	//   ....[106]....
        /*069c*/ 	.word	0x0000ec80


	//   ....[107]....
        /*06a0*/ 	.word	0x0000eca0


	//   ....[108]....
        /*06a4*/ 	.word	0x0000edf0


	//   ....[109]....
        /*06a8*/ 	.word	0x0000ee10


	//   ....[110]....
        /*06ac*/ 	.word	0x0000f510


	//   ....[111]....
        /*06b0*/ 	.word	0x0000f540


	//   ....[112]....
        /*06b4*/ 	.word	0x0000f690


	//   ....[113]....
        /*06b8*/ 	.word	0x0000f6b0


	//   ....[114]....
        /*06bc*/ 	.word	0x0000f7f0


	//   ....[115]....
        /*06c0*/ 	.word	0x0000f810


	//   ....[116]....
        /*06c4*/ 	.word	0x0000f960


	//   ....[117]....
        /*06c8*/ 	.word	0x0000f980


	//   ....[118]....
        /*06cc*/ 	.word	0x0000fb60


	//   ....[119]....
        /*06d0*/ 	.word	0x00010fd0


	//   ....[120]....
        /*06d4*/ 	.word	0x00011bc0


	//   ....[121]....
        /*06d8*/ 	.word	0x00011bf0


	//   ....[122]....
        /*06dc*/ 	.word	0x00011c20


	//   ....[123]....
        /*06e0*/ 	.word	0x00011c50


	//   ....[124]....
        /*06e4*/ 	.word	0x00011d50


	//   ....[125]....
        /*06e8*/ 	.word	0x00011d60


	//   ....[126]....
        /*06ec*/ 	.word	0x00011de0


	//   ....[127]....
        /*06f0*/ 	.word	0x00011df0


	//   ....[128]....
        /*06f4*/ 	.word	0x00011e70


	//   ....[129]....
        /*06f8*/ 	.word	0x00011e80


	//   ....[130]....
        /*06fc*/ 	.word	0x00011f00


	//   ....[131]....
        /*0700*/ 	.word	0x00011f10


	//   ....[132]....
        /*0704*/ 	.word	0x00011f90


	//   ....[133]....
        /*0708*/ 	.word	0x00011fa0


	//   ....[134]....
        /*070c*/ 	.word	0x00011fb0


	//   ....[135]....
        /*0710*/ 	.word	0x00011fc0


	//   ....[136]....
        /*0714*/ 	.word	0x00013d10


	//   ....[137]....
        /*0718*/ 	.word	0x00013eb0


	//   ....[138]....
        /*071c*/ 	.word	0x00014570


	//   ....[139]....
        /*0720*/ 	.word	0x00014720


	//   ....[140]....
        /*0724*/ 	.word	0x00014780


	//   ....[141]....
        /*0728*/ 	.word	0x00014810


	//   ....[142]....
        /*072c*/ 	.word	0x000148b0


	//   ....[143]....
        /*0730*/ 	.word	0x00014970


	//   ....[144]....
        /*0734*/ 	.word	0x00014a70


	//   ....[145]....
        /*0738*/ 	.word	0x00014ad0


	//   ....[146]....
        /*073c*/ 	.word	0x00014bc0


	//   ....[147]....
        /*0740*/ 	.word	0x00014c20


	//   ....[148]....
        /*0744*/ 	.word	0x00014d10


	//   ....[149]....
        /*0748*/ 	.word	0x00014d70


	//   ....[150]....
        /*074c*/ 	.word	0x00014e60


	//   ....[151]....
        /*0750*/ 	.word	0x00014ec0


	//   ....[152]....
        /*0754*/ 	.word	0x00014f90


	//   ....[153]....
        /*0758*/ 	.word	0x00015010


	//   ....[154]....
        /*075c*/ 	.word	0x000150e0


	//   ....[155]....
        /*0760*/ 	.word	0x00015430


	//----- nvinfo : EIATTR_REG_RECONFIG
	.align		4
.L_435:
        /*0764*/ 	.byte	0x01, 0x54
	.zero		2


	//----- nvinfo : EIATTR_SYSCALL_OFFSETS
	.align		4
        /*0768*/ 	.byte	0x04, 0x46
        /*076a*/ 	.short	(.L_437 - .L_436)


	//   ....[0]....
.L_436:
        /*076c*/ 	.word	0x00001c00


	//   ....[1]....
        /*0770*/ 	.word	0x000109e0


	//   ....[2]....
        /*0774*/ 	.word	0x00010b70


	//   ....[3]....
        /*0778*/ 	.word	0x00010cd0


	//   ....[4]....
        /*077c*/ 	.word	0x00010e20


	//   ....[5]....
        /*0780*/ 	.word	0x000117e0


	//----- nvinfo : EIATTR_MBARRIER_INSTR_OFFSETS
	.align		4
.L_437:
        /*0784*/ 	.byte	0x04, 0x39
        /*0786*/ 	.short	(.L_439 - .L_438)


	//   ....[0]....
.L_438:
        /*0788*/ 	.word	0x00000270
        /*078c*/ 	.word	0x000000ff
        /*0790*/ 	.word	0x00028400
        /*0794*/ 	.short	0x0100
        /*0796*/ 	.byte	0x08
	.zero		1


	//   ....[1]....
        /*0798*/ 	.word	0x00000280
        /*079c*/ 	.word	0x000000ff
        /*07a0*/ 	.word	0x00028420
        /*07a4*/ 	.short	0x0100
        /*07a6*/ 	.byte	0x08
	.zero		1


	//   ....[2]....
        /*07a8*/ 	.word	0x00000370
        /*07ac*/ 	.word	0x000000ff
        /*07b0*/ 	.word	0x00028430
        /*07b4*/ 	.short	0x0100
        /*07b6*/ 	.byte	0x08
	.zero		1


	//   ....[3]....
        /*07b8*/ 	.word	0x00000380
        /*07bc*/ 	.word	0x000000ff
        /*07c0*/ 	.word	0x00028440
        /*07c4*/ 	.short	0x0100
        /*07c6*/ 	.byte	0x08
	.zero		1


	//   ....[4]....
        /*07c8*/ 	.word	0x00000390
        /*07cc*/ 	.word	0x000000ff
        /*07d0*/ 	.word	0x00028438
        /*07d4*/ 	.short	0x0100
        /*07d6*/ 	.byte	0x08
	.zero		1


	//   ....[5]....
        /*07d8*/ 	.word	0x000003a0
        /*07dc*/ 	.word	0x000000ff
        /*07e0*/ 	.word	0x00028448
        /*07e4*/ 	.short	0x0100
        /*07e6*/ 	.byte	0x08
	.zero		1


	//   ....[6]....
        /*07e8*/ 	.word	0x000004d0
        /*07ec*/ 	.word	0x000000ff
        /*07f0*/ 	.word	0x00028450
        /*07f4*/ 	.short	0x0100
        /*07f6*/ 	.byte	0x08
	.zero		1


	//   ....[7]....
        /*07f8*/ 	.word	0x000004e0
        /*07fc*/ 	.word	0x000000ff
        /*0800*/ 	.word	0x00028460
        /*0804*/ 	.short	0x0100
        /*0806*/ 	.byte	0x08
	.zero		1


	//   ....[8]....
        /*0808*/ 	.word	0x000004f0
        /*080c*/ 	.word	0x000000ff
        /*0810*/ 	.word	0x00028458
        /*0814*/ 	.short	0x0100
        /*0816*/ 	.byte	0x08
	.zero		1


	//   ....[9]....
        /*0818*/ 	.word	0x00000500
        /*081c*/ 	.word	0x000000ff
        /*0820*/ 	.word	0x00028468
        /*0824*/ 	.short	0x0100
        /*0826*/ 	.byte	0x08
	.zero		1


	//   ....[10]....
        /*0828*/ 	.word	0x000005f0
        /*082c*/ 	.word	0x000000ff
        /*0830*/ 	.word	0x00028470
        /*0834*/ 	.short	0x0100
        /*0836*/ 	.byte	0x06
	.zero		1


	//   ....[11]....
        /*0838*/ 	.word	0x00000600
        /*083c*/ 	.word	0x000000ff
        /*0840*/ 	.word	0x00028480
        /*0844*/ 	.short	0x0100
        /*0846*/ 	.byte	0x06
	.zero		1


	//   ....[12]....
        /*0848*/ 	.word	0x00000610
        /*084c*/ 	.word	0x000000ff
        /*0850*/ 	.word	0x00028478
        /*0854*/ 	.short	0x0100
        /*0856*/ 	.byte	0x06
	.zero		1


	//   ....[13]....
        /*0858*/ 	.word	0x00000620
        /*085c*/ 	.word	0x000000ff
        /*0860*/ 	.word	0x00028488
        /*0864*/ 	.short	0x0100
        /*0866*/ 	.byte	0x06
	.zero		1


	//   ....[14]....
        /*0868*/ 	.word	0x00000750
        /*086c*/ 	.word	0x000000ff
        /*0870*/ 	.word	0x00028490
        /*0874*/ 	.short	0x0100
        /*0876*/ 	.byte	0x08
	.zero		1


	//   ....[15]....
        /*0878*/ 	.word	0x00000760
        /*087c*/ 	.word	0x000000ff
        /*0880*/ 	.word	0x000284a0
        /*0884*/ 	.short	0x0100
        /*0886*/ 	.byte	0x08
	.zero		1


	//   ....[16]....
        /*0888*/ 	.word	0x00000770
        /*088c*/ 	.word	0x000000ff
        /*0890*/ 	.word	0x00028498
        /*0894*/ 	.short	0x0100
        /*0896*/ 	.byte	0x08
	.zero		1


	//   ....[17]....
        /*0898*/ 	.word	0x00000780
        /*089c*/ 	.word	0x000000ff
        /*08a0*/ 	.word	0x000284a8
        /*08a4*/ 	.short	0x0100
        /*08a6*/ 	.byte	0x08
	.zero		1


	//   ....[18]....
        /*08a8*/ 	.word	0x000008b0
        /*08ac*/ 	.word	0x000000ff
        /*08b0*/ 	.word	0x000284b0
        /*08b4*/ 	.short	0x0100
        /*08b6*/ 	.byte	0x08
	.zero		1


	//   ....[19]....
        /*08b8*/ 	.word	0x000008c0
        /*08bc*/ 	.word	0x000000ff
        /*08c0*/ 	.word	0x000284c0
        /*08c4*/ 	.short	0x0100
        /*08c6*/ 	.byte	0x08
	.zero		1


	//   ....[20]....
        /*08c8*/ 	.word	0x000008d0
        /*08cc*/ 	.word	0x000000ff
        /*08d0*/ 	.word	0x000284b8
        /*08d4*/ 	.short	0x0100
        /*08d6*/ 	.byte	0x08
	.zero		1


	//   ....[21]....
        /*08d8*/ 	.word	0x000008e0
        /*08dc*/ 	.word	0x000000ff
        /*08e0*/ 	.word	0x000284c8
        /*08e4*/ 	.short	0x0100
        /*08e6*/ 	.byte	0x08
	.zero		1


	//   ....[22]....
        /*08e8*/ 	.word	0x00001f50
        /*08ec*/ 	.word	0x000000ff
        /*08f0*/ 	.word	0x00028400
        /*08f4*/ 	.short	0x010a
        /*08f6*/ 	.byte	0x29
	.zero		1


	//   ....[23]....
        /*08f8*/ 	.word	0x00001ff0
        /*08fc*/ 	.word	0x00000006
        /*0900*/ 	.word	0x00028430
        /*0904*/ 	.short	0x010a
        /*0906*/ 	.byte	0x3f
	.zero		1


	//   ....[24]....
        /*0908*/ 	.word	0x00002050
        /*090c*/ 	.word	0x00000006
        /*0910*/ 	.word	0x00028430
        /*0914*/ 	.short	0x010a
        /*0916*/ 	.byte	0x3f
	.zero		1


	//   ....[25]....
        /*0918*/ 	.word	0x000027e0
        /*091c*/ 	.word	0x00000003
        /*0920*/ 	.word	0x00000000
        /*0924*/ 	.short	0x0101
        /*0926*/ 	.byte	0x3f
	.zero		1


	//   ....[26]....
        /*0928*/ 	.word	0x00004730
        /*092c*/ 	.word	0x000000ff
        /*0930*/ 	.word	0x00028430
        /*0934*/ 	.short	0x010a
        /*0936*/ 	.byte	0x06
	.zero		1


	//   ....[27]....
        /*0938*/ 	.word	0x00004770
        /*093c*/ 	.word	0x000000ff
        /*0940*/ 	.word	0x00028430
        /*0944*/ 	.short	0x010a
        /*0946*/ 	.byte	0x06
	.zero		1


	//   ....[28]....
        /*0948*/ 	.word	0x00004ab0
        /*094c*/ 	.word	0x000000ff
        /*0950*/ 	.word	0x00028450
        /*0954*/ 	.short	0x010a
        /*0956*/ 	.byte	0x06
	.zero		1


	//   ....[29]....
        /*0958*/ 	.word	0x00004af0
        /*095c*/ 	.word	0x000000ff
        /*0960*/ 	.word	0x00028450
        /*0964*/ 	.short	0x010a
        /*0966*/ 	.byte	0x06
	.zero		1


	//   ....[30]....
        /*0968*/ 	.word	0x00005150
        /*096c*/ 	.word	0x00000009
        /*0970*/ 	.word	0x00000000
        /*0974*/ 	.short	0x0101
        /*0976*/ 	.byte	0x3f
	.zero		1


	//   ....[31]....
        /*0978*/ 	.word	0x000065e0
        /*097c*/ 	.word	0x000000ff
        /*0980*/ 	.word	0x00000000
        /*0984*/ 	.short	0x0101
        /*0986*/ 	.byte	0x06
	.zero		1


	//   ....[32]....
        /*0988*/ 	.word	0x00007230
        /*098c*/ 	.word	0x000000ff
        /*0990*/ 	.word	0x00028430
        /*0994*/ 	.short	0x010a
        /*0996*/ 	.byte	0x06
	.zero		1


	//   ....[33]....
        /*0998*/ 	.word	0x00007270
        /*099c*/ 	.word	0x000000ff
        /*09a0*/ 	.word	0x00028430
        /*09a4*/ 	.short	0x010a
        /*09a6*/ 	.byte	0x06
	.zero		1


	//   ....[34]....
        /*09a8*/ 	.word	0x000075e0
        /*09ac*/ 	.word	0x000000ff
        /*09b0*/ 	.word	0x00028450
        /*09b4*/ 	.short	0x010a
        /*09b6*/ 	.byte	0x06
	.zero		1


	//   ....[35]....
        /*09b8*/ 	.word	0x00007620
        /*09bc*/ 	.word	0x000000ff
        /*09c0*/ 	.word	0x00028450
        /*09c4*/ 	.short	0x010a
        /*09c6*/ 	.byte	0x06
	.zero		1


	//   ....[36]....
        /*09c8*/ 	.word	0x000083d0
        /*09cc*/ 	.word	0x00000003
        /*09d0*/ 	.word	0x00000000
        /*09d4*/ 	.short	0x0101
        /*09d6*/ 	.byte	0x3f
	.zero		1


	//   ....[37]....
        /*09d8*/ 	.word	0x00008620
        /*09dc*/ 	.word	0x000000ff
        /*09e0*/ 	.word	0x00000000
        /*09e4*/ 	.short	0x0101
        /*09e6*/ 	.byte	0x06
	.zero		1


	//   ....[38]....
        /*09e8*/ 	.word	0x00009030
        /*09ec*/ 	.word	0x000000ff
        /*09f0*/ 	.word	0x00028430
        /*09f4*/ 	.short	0x010a
        /*09f6*/ 	.byte	0x06
	.zero		1


	//   ....[39]....
        /*09f8*/ 	.word	0x00009070
        /*09fc*/ 	.word	0x000000ff
        /*0a00*/ 	.word	0x00028430
        /*0a04*/ 	.short	0x010a
        /*0a06*/ 	.byte	0x06
	.zero		1


	//   ....[40]....
        /*0a08*/ 	.word	0x000093e0
        /*0a0c*/ 	.word	0x000000ff
        /*0a10*/ 	.word	0x00028450
        /*0a14*/ 	.short	0x010a
        /*0a16*/ 	.byte	0x06
	.zero		1


	//   ....[41]....
        /*0a18*/ 	.word	0x00009420
        /*0a1c*/ 	.word	0x000000ff
        /*0a20*/ 	.word	0x00028450
        /*0a24*/ 	.short	0x010a
        /*0a26*/ 	.byte	0x06
	.zero		1


	//   ....[42]....
        /*0a28*/ 	.word	0x00009a80
        /*0a2c*/ 	.word	0x00000006
        /*0a30*/ 	.word	0x00000000
        /*0a34*/ 	.short	0x0101
        /*0a36*/ 	.byte	0x3f
	.zero		1


	//   ....[43]....
        /*0a38*/ 	.word	0x0000aec0
        /*0a3c*/ 	.word	0x000000ff
        /*0a40*/ 	.word	0x00000000
        /*0a44*/ 	.short	0x0101
        /*0a46*/ 	.byte	0x06
	.zero		1


	//   ....[44]....
        /*0a48*/ 	.word	0x0000b7c0
        /*0a4c*/ 	.word	0x000000ff
        /*0a50*/ 	.word	0x00028450
        /*0a54*/ 	.short	0x010a
        /*0a56*/ 	.byte	0x09
	.zero		1


	//   ....[45]....
        /*0a58*/ 	.word	0x0000b800
        /*0a5c*/ 	.word	0x000000ff
        /*0a60*/ 	.word	0x00028450
        /*0a64*/ 	.short	0x010a
        /*0a66*/ 	.byte	0x09
	.zero		1


	//   ....[46]....
        /*0a68*/ 	.word	0x0000c0c0
        /*0a6c*/ 	.word	0x000000ff
        /*0a70*/ 	.word	0x00000000
        /*0a74*/ 	.short	0x0101
        /*0a76*/ 	.byte	0x04
	.zero		1


	//   ....[47]....
        /*0a78*/ 	.word	0x0000e9d0
        /*0a7c*/ 	.word	0x00000004
        /*0a80*/ 	.word	0x00000000
        /*0a84*/ 	.short	0x0101
        /*0a86*/ 	.byte	0x3f
	.zero		1


	//   ....[48]....
        /*0a88*/ 	.word	0x00011250
        /*0a8c*/ 	.word	0x00000004
        /*0a90*/ 	.word	0x00028480
        /*0a94*/ 	.short	0x010a
        /*0a96*/ 	.byte	0x3f
	.zero		1


	//   ....[49]....
        /*0a98*/ 	.word	0x00011450
        /*0a9c*/ 	.word	0x00000004
        /*0aa0*/ 	.word	0x00028440
        /*0aa4*/ 	.short	0x010a
        /*0aa6*/ 	.byte	0x3f
	.zero		1


	//   ....[50]....
        /*0aa8*/ 	.word	0x000120e0
        /*0aac*/ 	.word	0x00000011
        /*0ab0*/ 	.word	0x00028400
        /*0ab4*/ 	.short	0x0107
        /*0ab6*/ 	.byte	0x3f
	.zero		1


	//   ....[51]....
        /*0ab8*/ 	.word	0x000121e0
        /*0abc*/ 	.word	0x00000011
        /*0ac0*/ 	.word	0x00028400
        /*0ac4*/ 	.short	0x0101
        /*0ac6*/ 	.byte	0x3f
	.zero		1


	//   ....[52]....
        /*0ac8*/ 	.word	0x00012200
        /*0acc*/ 	.word	0x00000011
        /*0ad0*/ 	.word	0x00028420
        /*0ad4*/ 	.short	0x010a
        /*0ad6*/ 	.byte	0x3f
	.zero		1


	//   ....[53]....
        /*0ad8*/ 	.word	0x00012510
        /*0adc*/ 	.word	0x00000006
        /*0ae0*/ 	.word	0x00028480
        /*0ae4*/ 	.short	0x010a
        /*0ae6*/ 	.byte	0x3f
	.zero		1


	//   ....[54]....
        /*0ae8*/ 	.word	0x00012860
        /*0aec*/ 	.word	0x00000006
        /*0af0*/ 	.word	0x00028440
        /*0af4*/ 	.short	0x010a
        /*0af6*/ 	.byte	0x3f
	.zero		1


	//   ....[55]....
        /*0af8*/ 	.word	0x00012c20
        /*0afc*/ 	.word	0x00000013
        /*0b00*/ 	.word	0x00028470
        /*0b04*/ 	.short	0x010a
        /*0b06*/ 	.byte	0x3f
	.zero		1


	//   ....[56]....
        /*0b08*/ 	.word	0x00012c90
        /*0b0c*/ 	.word	0x00000013
        /*0b10*/ 	.word	0x00028460
        /*0b14*/ 	.short	0x010a
        /*0b16*/ 	.byte	0x3f
	.zero		1


	//   ....[57]....
        /*0b18*/ 	.word	0x00013270
        /*0b1c*/ 	.word	0x00000013
        /*0b20*/ 	.word	0x00028450
        /*0b24*/ 	.short	0x0101
        /*0b26*/ 	.byte	0x3f
	.zero		1


	//   ....[58]....
        /*0b28*/ 	.word	0x000132f0
        /*0b2c*/ 	.word	0x00000013
        /*0b30*/ 	.word	0x00000000
        /*0b34*/ 	.short	0x0101
        /*0b36*/ 	.byte	0x3f
	.zero		1


	//   ....[59]....
        /*0b38*/ 	.word	0x00013520
        /*0b3c*/ 	.word	0x00000002
        /*0b40*/ 	.word	0x00028470
        /*0b44*/ 	.short	0x010a
        /*0b46*/ 	.byte	0x3f
	.zero		1


	//   ....[60]....
        /*0b48*/ 	.word	0x00013590
        /*0b4c*/ 	.word	0x00000002
        /*0b50*/ 	.word	0x00028460
        /*0b54*/ 	.short	0x010a
        /*0b56*/ 	.byte	0x3f
	.zero		1


	//   ....[61]....
        /*0b58*/ 	.word	0x00013b30
        /*0b5c*/ 	.word	0x00000002
        /*0b60*/ 	.word	0x00028450
        /*0b64*/ 	.short	0x0101
        /*0b66*/ 	.byte	0x3f
	.zero		1


	//   ....[62]....
        /*0b68*/ 	.word	0x00013bb0
        /*0b6c*/ 	.word	0x00000002
        /*0b70*/ 	.word	0x00000000
        /*0b74*/ 	.short	0x0101
        /*0b76*/ 	.byte	0x3f
	.zero		1


	//   ....[63]....
        /*0b78*/ 	.word	0x00013e30
        /*0b7c*/ 	.word	0x00000000
        /*0b80*/ 	.word	0x00028420
        /*0b84*/ 	.short	0x010a
        /*0b86*/ 	.byte	0x3f
	.zero		1


	//   ....[64]....
        /*0b88*/ 	.word	0x00013ff0
        /*0b8c*/ 	.word	0x00000006
        /*0b90*/ 	.word	0x00000000
        /*0b94*/ 	.short	0x010a
        /*0b96*/ 	.byte	0x3f
	.zero		1


	//   ....[65]....
        /*0b98*/ 	.word	0x00014060
        /*0b9c*/ 	.word	0x00000007
        /*0ba0*/ 	.word	0x00000000
        /*0ba4*/ 	.short	0x010a
        /*0ba6*/ 	.byte	0x3f
	.zero		1


	//   ....[66]....
        /*0ba8*/ 	.word	0x000140c0
        /*0bac*/ 	.word	0x00000004
        /*0bb0*/ 	.word	0x00028460
        /*0bb4*/ 	.short	0x010a
        /*0bb6*/ 	.byte	0x3f
	.zero		1


	//   ....[67]....
        /*0bb8*/ 	.word	0x00014110
        /*0bbc*/ 	.word	0x00000003
        /*0bc0*/ 	.word	0x00028460
        /*0bc4*/ 	.short	0x010a
        /*0bc6*/ 	.byte	0x3f
	.zero		1


	//   ....[68]....
        /*0bc8*/ 	.word	0x00014150
        /*0bcc*/ 	.word	0x00000004
        /*0bd0*/ 	.word	0x00028480
        /*0bd4*/ 	.short	0x010a
        /*0bd6*/ 	.byte	0x3f
	.zero		1


	//   ....[69]....
        /*0bd8*/ 	.word	0x00014170
        /*0bdc*/ 	.word	0x00000003
        /*0be0*/ 	.word	0x00028480
        /*0be4*/ 	.short	0x010a
        /*0be6*/ 	.byte	0x3f
	.zero		1


	//   ....[70]....
        /*0be8*/ 	.word	0x000141e0
        /*0bec*/ 	.word	0x00000003
        /*0bf0*/ 	.word	0x00028400
        /*0bf4*/ 	.short	0x010a
        /*0bf6*/ 	.byte	0x3f
	.zero		1


	//   ....[71]....
        /*0bf8*/ 	.word	0x00014230
        /*0bfc*/ 	.word	0x00000006
        /*0c00*/ 	.word	0x00028430
        /*0c04*/ 	.short	0x010a
        /*0c06*/ 	.byte	0x3f
	.zero		1


	//   ....[72]....
        /*0c08*/ 	.word	0x00014290
        /*0c0c*/ 	.word	0x00000009
        /*0c10*/ 	.word	0x00028430
        /*0c14*/ 	.short	0x010a
        /*0c16*/ 	.byte	0x3f
	.zero		1


	//   ....[73]....
        /*0c18*/ 	.word	0x000142f0
        /*0c1c*/ 	.word	0x00000009
        /*0c20*/ 	.word	0x00028450
        /*0c24*/ 	.short	0x010a
        /*0c26*/ 	.byte	0x3f
	.zero		1


	//   ....[74]....
        /*0c28*/ 	.word	0x00014350
        /*0c2c*/ 	.word	0x00000007
        /*0c30*/ 	.word	0x00028430
        /*0c34*/ 	.short	0x010a
        /*0c36*/ 	.byte	0x3f
	.zero		1


	//   ....[75]....
        /*0c38*/ 	.word	0x000143b0
        /*0c3c*/ 	.word	0x00000007
        /*0c40*/ 	.word	0x00028450
        /*0c44*/ 	.short	0x010a
        /*0c46*/ 	.byte	0x3f
	.zero		1


	//   ....[76]....
        /*0c48*/ 	.word	0x00014410
        /*0c4c*/ 	.word	0x00000007
        /*0c50*/ 	.word	0x00028430
        /*0c54*/ 	.short	0x010a
        /*0c56*/ 	.byte	0x3f
	.zero		1


	//   ....[77]....
        /*0c58*/ 	.word	0x00014470
        /*0c5c*/ 	.word	0x00000007
        /*0c60*/ 	.word	0x00028450
        /*0c64*/ 	.short	0x010a
        /*0c66*/ 	.byte	0x3f
	.zero		1


	//   ....[78]....
        /*0c68*/ 	.word	0x000144d0
        /*0c6c*/ 	.word	0x00000005
        /*0c70*/ 	.word	0x00028450
        /*0c74*/ 	.short	0x010a
        /*0c76*/ 	.byte	0x3f
	.zero		1


	//   ....[79]....
        /*0c78*/ 	.word	0x00014620
        /*0c7c*/ 	.word	0x00000004
        /*0c80*/ 	.word	0x00028480
        /*0c84*/ 	.short	0x010a
        /*0c86*/ 	.byte	0x3f
	.zero		1


	//   ....[80]....
        /*0c88*/ 	.word	0x00014670
        /*0c8c*/ 	.word	0x00000004
        /*0c90*/ 	.word	0x00028440
        /*0c94*/ 	.short	0x010a
        /*0c96*/ 	.byte	0x3f
	.zero		1


	//   ....[81]....
        /*0c98*/ 	.word	0x00015120
        /*0c9c*/ 	.word	0x00000011
        /*0ca0*/ 	.word	0x00028420
        /*0ca4*/ 	.short	0x010a
        /*0ca6*/ 	.byte	0x3f
	.zero		1


	//   ....[82]....
        /*0ca8*/ 	.word	0x00015170
        /*0cac*/ 	.word	0x00000006
        /*0cb0*/ 	.word	0x00028480
        /*0cb4*/ 	.short	0x010a
        /*0cb6*/ 	.byte	0x3f
	.zero		1


	//   ....[83]....
        /*0cb8*/ 	.word	0x000151c0
        /*0cbc*/ 	.word	0x00000006
        /*0cc0*/ 	.word	0x00028440
        /*0cc4*/ 	.short	0x010a
        /*0cc6*/ 	.byte	0x3f
	.zero		1


	//   ....[84]....
        /*0cc8*/ 	.word	0x00015210
        /*0ccc*/ 	.word	0x00000013
        /*0cd0*/ 	.word	0x00028470
        /*0cd4*/ 	.short	0x010a
        /*0cd6*/ 	.byte	0x3f
	.zero		1


	//   ....[85]....
        /*0cd8*/ 	.word	0x00015260
        /*0cdc*/ 	.word	0x00000013
        /*0ce0*/ 	.word	0x00028460
        /*0ce4*/ 	.short	0x010a
        /*0ce6*/ 	.byte	0x3f
	.zero		1


	//   ....[86]....
        /*0ce8*/ 	.word	0x000152b0
        /*0cec*/ 	.word	0x00000002
        /*0cf0*/ 	.word	0x00028470
        /*0cf4*/ 	.short	0x010a
        /*0cf6*/ 	.byte	0x3f
	.zero		1


	//   ....[87]....
        /*0cf8*/ 	.word	0x00015300
        /*0cfc*/ 	.word	0x00000002
        /*0d00*/ 	.word	0x00028460
        /*0d04*/ 	.short	0x010a
        /*0d06*/ 	.byte	0x3f
	.zero		1


	//   ....[88]....
        /*0d08*/ 	.word	0x00015350
        /*0d0c*/ 	.word	0x00000000
        /*0d10*/ 	.word	0x00028420
        /*0d14*/ 	.short	0x010a
        /*0d16*/ 	.byte	0x3f
	.zero		1


	//   ....[89]....
        /*0d18*/ 	.word	0x000154f0
        /*0d1c*/ 	.word	0x00000006
        /*0d20*/ 	.word	0x00000000
        /*0d24*/ 	.short	0x010a
        /*0d26*/ 	.byte	0x3f
	.zero		1


	//   ....[90]....
        /*0d28*/ 	.word	0x00015540
        /*0d2c*/ 	.word	0x00000007
        /*0d30*/ 	.word	0x00000000
        /*0d34*/ 	.short	0x010a
        /*0d36*/ 	.byte	0x3f
	.zero		1


	//   ....[91]....
        /*0d38*/ 	.word	0x00015590
        /*0d3c*/ 	.word	0x00000004
        /*0d40*/ 	.word	0x00028460
        /*0d44*/ 	.short	0x010a
        /*0d46*/ 	.byte	0x3f
	.zero		1


	//   ....[92]....
        /*0d48*/ 	.word	0x000155e0
        /*0d4c*/ 	.word	0x00000003
        /*0d50*/ 	.word	0x00028460
        /*0d54*/ 	.short	0x010a
        /*0d56*/ 	.byte	0x3f
	.zero		1


	//   ....[93]....
        /*0d58*/ 	.word	0x00015630
        /*0d5c*/ 	.word	0x00000004
        /*0d60*/ 	.word	0x00028480
        /*0d64*/ 	.short	0x010a
        /*0d66*/ 	.byte	0x3f
	.zero		1


	//----- nvinfo : EIATTR_NUM_MBARRIERS
	.align		4
.L_439:
        /*0d68*/ 	.byte	0x03, 0x38
        /*0d6a*/ 	.short	0x0016


	//----- nvinfo : EIATTR_EXIT_INSTR_OFFSETS
	.align		4
        /*0d6c*/ 	.byte	0x04, 0x1c
        /*0d6e*/ 	.short	(.L_441 - .L_440)


	//   ....[0]....
.L_440:
        /*0d70*/ 	.word	0x00000a40


	//   ....[1]....
        /*0d74*/ 	.word	0x0000fb00


	//   ....[2]....
        /*0d78*/ 	.word	0x000141c0


	//----- nvinfo : EIATTR_MAX_THREADS
	.align		4
.L_441:
        /*0d7c*/ 	.byte	0x04, 0x05
        /*0d7e*/ 	.short	(.L_443 - .L_442)
.L_442:
        /*0d80*/ 	.word	0x00000180
        /*0d84*/ 	.word	0x00000001
        /*0d88*/ 	.word	0x00000001


	//----- nvinfo : EIATTR_CRS_STACK_SIZE
	.align		4
.L_443:
        /*0d8c*/ 	.byte	0x04, 0x1e
        /*0d8e*/ 	.short	(.L_445 - .L_444)
.L_444:
        /*0d90*/ 	.word	0x00000000


	//----- nvinfo : EIATTR_CBANK_PARAM_SIZE
	.align		4
.L_445:
        /*0d94*/ 	.byte	0x03, 0x19
        /*0d96*/ 	.short	0x0af0


	//----- nvinfo : EIATTR_PARAM_CBANK
	.align		4
        /*0d98*/ 	.byte	0x04, 0x0a
        /*0d9a*/ 	.short	(.L_447 - .L_446)
	.align		4
.L_446:
        /*0d9c*/ 	.word	index@(.nv.constant0._ZN7cutlass13device_kernelIN5flash11enable_sm90INS1_16FlashAttnFwdSm90INS1_25CollectiveMainloopFwdSm90ILi2EN4cute5tupleIJNS5_1CILi1EEES8_S8_EEENS6_IJNS7_ILi128EEENS7_ILi64EEENS7_ILi256EEEEEELi256ENS_12float_e4m3_tEfNS_4arch4Sm90ELb0ELb1ELb1ELb0ELb0ELb0ELb0ELb1ELb1ELb1ELb0ELb0EEENS1_21CollectiveEpilogueFwdINS6_IJSA_SC_SB_EEES9_NS_10bfloat16_tESG_Li256ELb0ELb1ELb0ELb1EEENS1_30DynamicPersistentTileSchedulerILi256ELi128ELb0ELb1ELb1EEEEEEEEEvNT_6ParamsE)
        /*0da0*/ 	.short	0x0210
        /*0da2*/ 	.short	0x0af0


	//----- nvinfo : EIATTR_SW_WAR
	.align		4
.L_447:
        /*0da4*/ 	.byte	0x04, 0x36
        /*0da6*/ 	.short	(.L_449 - .L_448)
.L_448:
        /*0da8*/ 	.word	0x00000008
.L_449:


//--------------------- .nv.info._ZN7cutlass13device_kernelIN5flash11enable_sm90INS1_16FlashAttnFwdSm90INS1_25CollectiveMainloopFwdSm90ILi2EN4cute5tupleIJNS5_1CILi1EEES8_S8_EEENS6_IJNS7_ILi128EEENS7_ILi64EEENS7_ILi256EEEEEELi256ENS_12float_e4m3_tEfNS_4arch4Sm90ELb0ELb1ELb1ELb1ELb0ELb0ELb0ELb1ELb1ELb1ELb0ELb0EEENS1_21CollectiveEpilogueFwdINS6_IJSA_SC_SB_EEES9_NS_10bfloat16_tESG_Li256ELb1ELb1ELb0ELb1EEENS1_36VarlenDynamicPersistentTileSchedulerILi128ELi64ELi256ELi128ELb0ELb1ELb1ELb1ELb0ELb1EEEEEEEEEvNT_6ParamsE --------------------------
	.section	.nv.info._ZN7cutlass13device_kernelIN5flash11enable_sm90INS1_16FlashAttnFwdSm90INS1_25CollectiveMainloopFwdSm90ILi2EN4cute5tupleIJNS5_1CILi1EEES8_S8_EEENS6_IJNS7_ILi128EEENS7_ILi64EEENS7_ILi256EEEEEELi256ENS_12float_e4m3_tEfNS_4arch4Sm90ELb0ELb1ELb1ELb1ELb0ELb0ELb0ELb1ELb1ELb1ELb0ELb0EEENS1_21CollectiveEpilogueFwdINS6_IJSA_SC_SB_EEES9_NS_10bfloat16_tESG_Li256ELb1ELb1ELb0ELb1EEENS1_36VarlenDynamicPersistentTileSchedulerILi128ELi64ELi256ELi128ELb0ELb1ELb1ELb1ELb0ELb1EEEEEEEEEvNT_6ParamsE,"",@"SHT_CUDA_INFO"
	.sectionflags	@""
	.align	4


	//----- nvinfo : EIATTR_CUDA_API_VERSION
	.align		4
        /*0000*/ 	.byte	0x04, 0x37
        /*0002*/ 	.short	(.L_451 - .L_450)
.L_450:
        /*0004*/ 	.word	0x00000082


	//----- nvinfo : EIATTR_KPARAM_INFO
	.align		4
.L_451:
        /*0008*/ 	.byte	0x04, 0x17
        /*000a*/ 	.short	(.L_453 - .L_452)
.L_452:
        /*000c*/ 	.word	0x00000000
        /*0010*/ 	.short	0x0000
        /*0012*/ 	.short	0x0070
        /*0014*/ 	.byte	0x00, 0xf0, 0x01, 0x2a


	//----- nvinfo : EIATTR_SPARSE_MMA_MASK
	.align		4
.L_453:
        /*0018*/ 	.byte	0x03, 0x50
        /*001a*/ 	.short	0x0000


	//----- nvinfo : EIATTR_MAXREG_COUNT
	.align		4
        /*001c*/ 	.byte	0x03, 0x1b
        /*001e*/ 	.short	0x00a8


	//----- nvinfo : EIATTR_NUM_BARRIERS
	.align		4
        /*0020*/ 	.byte	0x02, 0x4c
        /*0022*/ 	.byte	0x10
	.zero		1


	//----- nvinfo : EIATTR_EXTERNS
	.align		4
        /*0024*/ 	.byte	0x04, 0x0f
        /*0026*/ 	.short	(.L_455 - .L_454)


	//   ....[0]....
	.align		4
.L_454:
        /*0028*/ 	.word	index@(__assertfail)


	//----- nvinfo : EIATTR_ANNOTATIONS
	.align		4
.L_455:
        /*002c*/ 	.byte	0x04, 0x55
        /*002e*/ 	.short	(.L_457 - .L_456)


	//   ....[0]....
.L_456:
        /* <DEDUP_REMOVED lines=44> */


	//----- nvinfo : EIATTR_MERCURY_ISA_VERSION
	.align		4
.L_457:
        /*02e0*/ 	.byte	0x03, 0x5f
        /*02e2*/ 	.short	0x0101


	//----- nvinfo : EIATTR_UNUSED_LOAD_BYTE_OFFSET
	.align		4
        /*02e4*/ 	.byte	0x04, 0x44
        /*02e6*/ 	.short	(.L_459 - .L_458)


	//   ....[0]....
.L_458:
        /*02e8*/ 	.word	0x00000a40
        /*02ec*/ 	.word	0x0000fff0


	//   ....[1]....
        /*02f0*/ 	.word	0x0000c6e0
        /*02f4*/ 	.word	0x0000fff0


	//----- nvinfo : EIATTR_INT_WARP_WIDE_INSTR_OFFSETS
	.align		4
.L_459:
        /*02f8*/ 	.byte	0x04, 0x31
        /*02fa*/ 	.short	(.L_461 - .L_460)


	//   ....[0]....
.L_460:
        /*02fc*/ 	.word	0x00000130


	//   ....[1]....
        /*0300*/ 	.word	0x00000170


	//   ....[2]....
        /*0304*/ 	.word	0x000001e0


	//   ....[3]....
        /*0308*/ 	.word	0x00011b60


	//   ....[4]....
        /*030c*/ 	.word	0x00011bf0


	//   ....[5]....
        /*0310*/ 	.word	0x000148b0


	//   ....[6]....
        /*0314*/ 	.word	0x00014940


	//----- nvinfo : EIATTR_COOP_GROUP_MASK_REGIDS
	.align		4
.L_461:
        /*0318*/ 	.byte	0x04, 0x29
        /*031a*/ 	.short	(.L_463 - .L_462)


	//   ....[0]....
.L_462:
        /*031c*/ 	.word	0xffffffff


	//   ....[1]....
        /*0320*/ 	.word	0xffffffff


	//   ....[2]....
        /*0324*/ 	.word	0xffffffff


	//   ....[3]....
        /*0328*/ 	.word	0xffffffff


	//   ....[4]....
        /*032c*/ 	.word	0xffffffff


	//   ....[5]....
        /*0330*/ 	.word	0xffffffff


	//   ....[6]....
        /*0334*/ 	.word	0xffffffff


	//   ....[7]....
        /*0338*/ 	.word	0xffffffff


	//   ....[8]....
        /*033c*/ 	.word	0xffffffff


	//   ....[9]....
        /*0340*/ 	.word	0xffffffff


	//   ....[10]....
        /*0344*/ 	.word	0xffffffff


	//   ....[11]....
        /*0348*/ 	.word	0xffffffff


	//   ....[12]....
        /*034c*/ 	.word	0xffffffff


	//   ....[13]....
        /*0350*/ 	.word	0xffffffff


	//   ....[14]....
        /*0354*/ 	.word	0xffffffff


	//   ....[15]....
        /*0358*/ 	.word	0xffffffff


	//   ....[16]....
        /*035c*/ 	.word	0xffffffff


	//   ....[17]....
        /*0360*/ 	.word	0xffffffff


	//   ....[18]....
        /*0364*/ 	.word	0xffffffff


	//   ....[19]....
        /*0368*/ 	.word	0xffffffff


	//   ....[20]....
        /*036c*/ 	.word	0xffffffff


	//   ....[21]....
        /*0370*/ 	.word	0xffffffff


	//   ....[22]....
        /*0374*/ 	.word	0xffffffff


	//   ....[23]....
        /*0378*/ 	.word	0xffffffff


	//   ....[24]....
        /*037c*/ 	.word	0xffffffff


	//   ....[25]....
        /*0380*/ 	.word	0xffffffff


	//   ....[26]....
        /*0384*/ 	.word	0xffffffff


	//   ....[27]....
        /*0388*/ 	.word	0xffffffff


	//   ....[28]....
        /*038c*/ 	.word	0xffffffff


	//   ....[29]....
        /*0390*/ 	.word	0xffffffff


	//   ....[30]....
        /*0394*/ 	.word	0xffffffff


	//   ....[31]....
        /*0398*/ 	.word	0xffffffff


	//   ....[32]....
        /*039c*/ 	.word	0xffffffff


	//   ....[33]....
        /*03a0*/ 	.word	0xffffffff


	//   ....[34]....
        /*03a4*/ 	.word	0xffffffff


	//   ....[35]....
        /*03a8*/ 	.word	0xffffffff


	//   ....[36]....
        /*03ac*/ 	.word	0xffffffff


	//   ....[37]....
        /*03b0*/ 	.word	0xffffffff


	//   ....[38]....
        /*03b4*/ 	.word	0xffffffff


	//   ....[39]....
        /*03b8*/ 	.word	0xffffffff


	//   ....[40]....
        /*03bc*/ 	.word	0xffffffff


	//   ....[41]....
        /*03c0*/ 	.word	0xffffffff


	//   ....[42]....
        /*03c4*/ 	.word	0xffffffff


	//   ....[43]....
        /*03c8*/ 	.word	0xffffffff


	//   ....[44]....
        /*03cc*/ 	.word	0xffffffff


	//   ....[45]....
        /*03d0*/ 	.word	0xffffffff


	//   ....[46]....
        /*03d4*/ 	.word	0xffffffff


	//   ....[47]....
        /*03d8*/ 	.word	0xffffffff


	//   ....[48]....
        /*03dc*/ 	.word	0xffffffff


	//   ....[49]....
        /*03e0*/ 	.word	0xffffffff


	//   ....[50]....
        /*03e4*/ 	.word	0xffffffff


	//   ....[51]....
        /*03e8*/ 	.word	0xffffffff


	//   ....[52]....
        /*03ec*/ 	.word	0xffffffff


	//   ....[53]....
        /*03f0*/ 	.word	0xffffffff


	//   ....[54]....
        /*03f4*/ 	.word	0xffffffff


	//   ....[55]....
        /*03f8*/ 	.word	0xffffffff


	//   ....[56]....
        /*03fc*/ 	.word	0xffffffff


	//   ....[57]....
        /*0400*/ 	.word	0xffffffff


	//   ....[58]....
        /*0404*/ 	.word	0xffffffff


	//   ....[59]....
        /*0408*/ 	.word	0xffffffff


	//   ....[60]....
        /*040c*/ 	.word	0xffffffff


	//   ....[61]....
        /*0410*/ 	.word	0xffffffff


	//   ....[62]....
        /*0414*/ 	.word	0xffffffff


	//   ....[63]....
        /*0418*/ 	.word	0xffffffff


	//   ....[64]....
        /*041c*/ 	.word	0xffffffff


	//   ....[65]....
        /*0420*/ 	.word	0xffffffff


	//   ....[66]....
        /*0424*/ 	.word	0xffffffff


	//   ....[67]....
        /*0428*/ 	.word	0xffffffff


	//   ....[68]....
        /*042c*/ 	.word	0xffffffff


	//   ....[69]....
        /*0430*/ 	.word	0xffffffff


	//   ....[70]....
        /*0434*/ 	.word	0xffffffff


	//   ....[71]....
        /*0438*/ 	.word	0xffffffff


	//   ....[72]....
        /*043c*/ 	.word	0xffffffff


	//   ....[73]....
        /*0440*/ 	.word	0xffffffff


	//   ....[74]....
        /*0444*/ 	.word	0xffffffff


	//   ....[75]....
        /*0448*/ 	.word	0xffffffff


	//   ....[76]....
        /*044c*/ 	.word	0xffffffff


	//   ....[77]....
        /*0450*/ 	.word	0xffffffff


	//   ....[78]....
        /*0454*/ 	.word	0xffffffff


	//   ....[79]....
        /*0458*/ 	.word	0xffffffff


	//   ....[80]....
        /*045c*/ 	.word	0xffffffff


	//   ....[81]....
        /*0460*/ 	.word	0xffffffff


	//   ....[82]....
        /*0464*/ 	.word	0xffffffff


	//   ....[83]....
        /*0468*/ 	.word	0xffffffff


	//   ....[84]....
        /*046c*/ 	.word	0xffffffff


	//   ....[85]....
        /*0470*/ 	.word	0xffffffff


	//   ....[86]....
        /*0474*/ 	.word	0xffffffff


	//   ....[87]....
        /*0478*/ 	.word	0xffffffff


	//   ....[88]....
        /*047c*/ 	.word	0xffffffff


	//   ....[89]....
        /*0480*/ 	.word	0xffffffff


	//   ....[90]....
        /*0484*/ 	.word	0xffffffff


	//   ....[91]....
        /*0488*/ 	.word	0xffffffff


	//   ....[92]....
        /*048c*/ 	.word	0xffffffff


	//   ....[93]....
        /*0490*/ 	.word	0xffffffff


	//   ....[94]....
        /*0494*/ 	.word	0xffffffff


	//   ....[95]....
        /*0498*/ 	.word	0xffffffff


	//   ....[96]....
        /*049c*/ 	.word	0xffffffff


	//   ....[97]....
        /*04a0*/ 	.word	0xffffffff


	//   ....[98]....
        /*04a4*/ 	.word	0xffffffff


	//   ....[99]....
        /*04a8*/ 	.word	0xffffffff


	//   ....[100]....
        /*04ac*/ 	.word	0xffffffff


	//   ....[101]....
        /*04b0*/ 	.word	0xffffffff


	//   ....[102]....
        /*04b4*/ 	.word	0xffffffff


	//   ....[103]....
        /*04b8*/ 	.word	0xffffffff


	//   ....[104]....
        /*04bc*/ 	.word	0xffffffff


	//   ....[105]....
        /*04c0*/ 	.word	0xffffffff


	//   ....[106]....
        /*04c4*/ 	.word	0xffffffff


	//   ....[107]....
        /*04c8*/ 	.word	0xffffffff


	//   ....[108]....
        /*04cc*/ 	.word	0xffffffff


	//   ....[109]....
        /*04d0*/ 	.word	0xffffffff


	//   ....[110]....
        /*04d4*/ 	.word	0xffffffff


	//   ....[111]....
        /*04d8*/ 	.word	0xffffffff


	//   ....[112]....
        /*04dc*/ 	.word	0xffffffff


	//   ....[113]....
        /*04e0*/ 	.word	0xffffffff


	//   ....[114]....
        /*04e4*/ 	.word	0xffffffff


	//   ....[115]....
        /*04e8*/ 	.word	0xffffffff


	//   ....[116]....
        /*04ec*/ 	.word	0xffffffff


	//   ....[117]....
        /*04f0*/ 	.word	0xffffffff


	//   ....[118]....
        /*04f4*/ 	.word	0xffffffff


	//   ....[119]....
        /*04f8*/ 	.word	0xffffffff


	//   ....[120]....
        /*04fc*/ 	.word	0xffffffff


	//   ....[121]....
        /*0500*/ 	.word	0xffffffff


	//   ....[122]....
        /*0504*/ 	.word	0xffffffff


	//   ....[123]....
        /*0508*/ 	.word	0xffffffff


	//   ....[124]....
        /*050c*/ 	.word	0xffffffff


	//   ....[125]....
        /*0510*/ 	.word	0xffffffff


	//   ....[126]....
        /*0514*/ 	.word	0xffffffff


	//   ....[127]....
        /*0518*/ 	.word	0xffffffff


	//   ....[128]....
        /*051c*/ 	.word	0xffffffff


	//   ....[129]....
        /*0520*/ 	.word	0xffffffff


	//   ....[130]....
        /*0524*/ 	.word	0xffffffff


	//   ....[131]....
        /*0528*/ 	.word	0xffffffff


	//   ....[132]....
        /*052c*/ 	.word	0xffffffff


	//   ....[133]....
        /*0530*/ 	.word	0xffffffff


	//   ....[134]....
        /*0534*/ 	.word	0xffffffff


	//   ....[135]....
        /*0538*/ 	.word	0xffffffff


	//   ....[136]....
        /*053c*/ 	.word	0xffffffff


	//   ....[137]....
        /*0540*/ 	.word	0xffffffff


	//   ....[138]....
        /*0544*/ 	.word	0xffffffff


	//   ....[139]....
        /*0548*/ 	.word	0xffffffff


	//   ....[140]....
        /*054c*/ 	.word	0xffffffff


	//   ....[141]....
        /*0550*/ 	.word	0xffffffff


	//   ....[142]....
        /*0554*/ 	.word	0xffffffff


	//   ....[143]....
        /*0558*/ 	.word	0xffffffff


	//   ....[144]....
        /*055c*/ 	.word	0xffffffff


	//   ....[145]....
        /*0560*/ 	.word	0xffffffff


	//   ....[146]....
        /*0564*/ 	.word	0xffffffff


	//   ....[147]....
        /*0568*/ 	.word	0xffffffff


	//   ....[148]....
        /*056c*/ 	.word	0xffffffff


	//   ....[149]....
        /*0570*/ 	.word	0xffffffff


	//   ....[150]....
        /*0574*/ 	.word	0xffffffff


	//   ....[151]....
        /*0578*/ 	.word	0xffffffff


	//   ....[152]....
        /*057c*/ 	.word	0xffffffff


	//   ....[153]....
        /*0580*/ 	.word	0xffffffff


	//   ....[154]....
        /*0584*/ 	.word	0xffffffff


	//   ....[155]....
        /*0588*/ 	.word	0xffffffff


	//   ....[156]....
        /*058c*/ 	.word	0xffffffff


	//   ....[157]....
        /*0590*/ 	.word	0xffffffff


	//   ....[158]....
        /*0594*/ 	.word	0xffffffff


	//   ....[159]....
        /*0598*/ 	.word	0xffffffff


	//   ....[160]....
        /*059c*/ 	.word	0xffffffff


	//   ....[161]....
        /*05a0*/ 	.word	0xffffffff


	//   ....[162]....
        /*05a4*/ 	.word	0xffffffff


	//   ....[163]....
        /*05a8*/ 	.word	0xffffffff


	//   ....[164]....
        /*05ac*/ 	.word	0xffffffff


	//   ....[165]....
        /*05b0*/ 	.word	0xffffffff


	//   ....[166]....
        /*05b4*/ 	.word	0xffffffff


	//   ....[167]....
        /*05b8*/ 	.word	0xffffffff


	//   ....[168]....
        /*05bc*/ 	.word	0xffffffff


	//   ....[169]....
        /*05c0*/ 	.word	0x0500000f


	//   ....[170]....
        /*05c4*/ 	.word	0x0500000f


	//   ....[171]....
        /*05c8*/ 	.word	0x0500000f


	//   ....[172]....
        /*05cc*/ 	.word	0x0500000f


	//   ....[173]....
        /*05d0*/ 	.word	0x0500000f


	//   ....[174]....
        /*05d4*/ 	.word	0x0500000f


	//   ....[175]....
        /*05d8*/ 	.word	0x0500000f


	//   ....[176]....
        /*05dc*/ 	.word	0x0500000f


	//   ....[177]....
        /*05e0*/ 	.word	0x0500000f


	//   ....[178]....
        /*05e4*/ 	.word	0x0500000f


	//   ....[179]....
        /*05e8*/ 	.word	0x0500000f


	//   ....[180]....
        /*05ec*/ 	.word	0x0500000f


	//   ....[181]....
        /*05f0*/ 	.word	0x0500000f


	//   ....[182]....
        /*05f4*/ 	.word	0x0500000f


	//   ....[183]....
        /*05f8*/ 	.word	0x0500000f


	//   ....[184]....
        /*05fc*/ 	.word	0x0500000f


	//   ....[185]....
        /*0600*/ 	.word	0x0500000f


	//   ....[186]....
        /*0604*/ 	.word	0x0500000f


	//----- nvinfo : EIATTR_COOP_GROUP_INSTR_OFFSETS
	.align		4
.L_463:
        /*0608*/ 	.byte	0x04, 0x28
        /*060a*/ 	.short	(.L_465 - .L_464)


	//   ....[0]....
.L_464:
        /*060c*/ 	.word	0x00000070


	//   ....[1]....
        /*0610*/ 	.word	0x00000140


	//   ....[2]....
        /*0614*/ 	.word	0x00000190


	//   ....[3]....
        /*0618*/ 	.word	0x000003c0


	//   ....[4]....
        /*061c*/ 	.word	0x00000520


	//   ....[5]....
        /*0620*/ 	.word	0x00000640


	//   ....[6]....
        /*0624*/ 	.word	0x000007a0


	//   ....[7]....
        /*0628*/ 	.word	0x00001bb0


	//   ....[8]....
        /*062c*/ 	.word	0x000025a0


	//   ....[9]....
        /*0630*/ 	.word	0x00002d60


	//   ....[10]....
        /*0634*/ 	.word	0x00003700


	//   ....[11]....
        /*0638*/ 	.word	0x000038c0


	//   ....[12]....
        /*063c*/ 	.word	0x00003b90


	//   ....[13]....
        /*0640*/ 	.word	0x00003c00


	//   ....[14]....
        /*0644*/ 	.word	0x00005290


	//   ....[15]....
        /*0648*/ 	.word	0x000054a0


	//   ....[16]....
        /*064c*/ 	.word	0x00005b80


	//   ....[17]....
        /*0650*/ 	.word	0x00005c80


	//   ....[18]....
        /*0654*/ 	.word	0x00006030


	//   ....[19]....
        /*0658*/ 	.word	0x000060a0


	//   ....[20]....
        /*065c*/ 	.word	0x00007ea0


	//   ....[21]....
        /*0660*/ 	.word	0x00007eb0


	//   ....[22]....
        /*0664*/ 	.word	0x00007f10


	//   ....[23]....
        /*0668*/ 	.word	0x00007f20


	//   ....[24]....
        /*066c*/ 	.word	0x00009b90


	//   ....[25]....
        /*0670*/ 	.word	0x00009db0


	//   ....[26]....
        /*0674*/ 	.word	0x0000a480


	//   ....[27]....
        /*0678*/ 	.word	0x0000a580


	//   ....[28]....
        /*067c*/ 	.word	0x0000a940


	//   ....[29]....
        /*0680*/ 	.word	0x0000a9a0


	//   ....[30]....
        /*0684*/ 	.word	0x0000bb90


	//   ....[31]....
        /*0688*/ 	.word	0x0000bba0


	//   ....[32]....
        /*068c*/ 	.word	0x0000bbd0


	//   ....[33]....
        /*0690*/ 	.word	0x0000bbe0


	//   ....[34]....
        /*0694*/ 	.word	0x0000d280


	//   ....[35]....
        /*0698*/ 	.word	0x0000d2c0


	//   ....[36]....
        /*069c*/ 	.word	0x0000d2f0


	//   ....[37]....
        /*06a0*/ 	.word	0x0000d320


	//   ....[38]....
        /*06a4*/ 	.word	0x0000d350


	//   ....[39]....
        /*06a8*/ 	.word	0x0000d380


	//   ....[40]....
        /*06ac*/ 	.word	0x0000d3b0


	//   ....[41]....
        /*06b0*/ 	.word	0x0000d3e0


	//   ....[42]....
        /*06b4*/ 	.word	0x0000d410


	//   ....[43]....
        /*06b8*/ 	.word	0x0000d440


	//   ....[44]....
        /*06bc*/ 	.word	0x0000d470


	//   ....[45]....
        /*06c0*/ 	.word	0x0000d4a0


	//   ....[46]....
        /*06c4*/ 	.word	0x0000d4d0


	//   ....[47]....
        /*06c8*/ 	.word	0x0000d500


	//   ....[48]....
        /*06cc*/ 	.word	0x0000d530


	//   ....[49]....
        /*06d0*/ 	.word	0x0000d560


	//   ....[50]....
        /*06d4*/ 	.word	0x0000d590


	//   ....[51]....
        /*06d8*/ 	.word	0x0000d5c0


	//   ....[52]....
        /*06dc*/ 	.word	0x0000d5f0


	//   ....[53]....
        /*06e0*/ 	.word	0x0000d620


	//   ....[54]....
        /*06e4*/ 	.word	0x0000d650


	//   ....[55]....
        /*06e8*/ 	.word	0x0000d680


	//   ....[56]....
        /*06ec*/ 	.word	0x0000d6b0


	//   ....[57]....
        /*06f0*/ 	.word	0x0000d6e0


	//   ....[58]....
        /*06f4*/ 	.word	0x0000d710


	//   ....[59]....
        /*06f8*/ 	.word	0x0000d740


	//   ....[60]....
        /*06fc*/ 	.word	0x0000d770


	//   ....[61]....
        /*0700*/ 	.word	0x0000d7a0


	//   ....[62]....
        /*0704*/ 	.word	0x0000d7d0


	//   ....[63]....
        /*0708*/ 	.word	0x0000d800


	//   ....[64]....
        /*070c*/ 	.word	0x0000d830


	//   ....[65]....
        /*0710*/ 	.word	0x0000d860


	//   ....[66]....
        /*0714*/ 	.word	0x0000d890


	//   ....[67]....
        /*0718*/ 	.word	0x0000d8c0


	//   ....[68]....
        /*071c*/ 	.word	0x0000d8f0


	//   ....[69]....
        /*0720*/ 	.word	0x0000d920


	//   ....[70]....
        /*0724*/ 	.word	0x0000d950


	//   ....[71]....
        /*0728*/ 	.word	0x0000d970


	//   ....[72]....
        /*072c*/ 	.word	0x0000d980


	//   ....[73]....
        /*0730*/ 	.word	0x0000d990


	//   ....[74]....
        /*0734*/ 	.word	0x0000d9a0


	//   ....[75]....
        /*0738*/ 	.word	0x0000d9b0


	//   ....[76]....
        /*073c*/ 	.word	0x0000d9d0


	//   ....[77]....
        /*0740*/ 	.word	0x0000d9f0


	//   ....[78]....
        /*0744*/ 	.word	0x0000da00


	//   ....[79]....
        /*0748*/ 	.word	0x0000da20


	//   ....[80]....
        /*074c*/ 	.word	0x0000da30


	//   ....[81]....
        /*0750*/ 	.word	0x0000da50


	//   ....[82]....
        /*0754*/ 	.word	0x0000da60


	//   ....[83]....
        /*0758*/ 	.word	0x0000da80


	//   ....[84]....
        /*075c*/ 	.word	0x0000da90


	//   ....[85]....
        /*0760*/ 	.word	0x0000dab0


	//   ....[86]....
        /*0764*/ 	.word	0x0000dac0


	//   ....[87]....
        /*0768*/ 	.word	0x0000dae0


	//   ....[88]....
        /*076c*/ 	.word	0x0000daf0


	//   ....[89]....
        /*0770*/ 	.word	0x0000db10


	//   ....[90]....
        /*0774*/ 	.word	0x0000db20


	//   ....[91]....
        /*0778*/ 	.word	0x0000db50


	//   ....[92]....
        /*077c*/ 	.word	0x0000db90


	//   ....[93]....
        /*0780*/ 	.word	0x0000dbc0


	//   ....[94]....
        /*0784*/ 	.word	0x0000dbd0


	//   ....[95]....
        /*0788*/ 	.word	0x0000dbf0


	//   ....[96]....
        /*078c*/ 	.word	0x0000dc10


	//   ....[97]....
        /*0790*/ 	.word	0x0000dc20


	//   ....[98]....
        /*0794*/ 	.word	0x0000e400


	//   ....[99]....
        /*0798*/ 	.word	0x0000e440


	//   ....[100]....
        /*079c*/ 	.word	0x0000e470


	//   ....[101]....
        /*07a0*/ 	.word	0x0000e4e0


	//   ....[102]....
        /*07a4*/ 	.word	0x0000ed70


	//   ....[103]....
        /*07a8*/ 	.word	0x0000ed90


	//   ....[104]....
        /*07ac*/ 	.word	0x0000eee0


	//   ....[105]....
        /*07b0*/ 	.word	0x0000ef00


	//   ....[106]....
        /*07b4*/ 	.word	0x0000f040


	//   ....[107]....
        /*07b8*/ 	.word	0x0000f060


	//   ....[108]....
        /*07bc*/ 	.word	0x0000f1b0


	//   ....[109]....
        /*07c0*/ 	.word	0x0000f1d0


	//   ....[110]....
        /*07c4*/ 	.word	0x0000fb00


	//   ....[111]....
        /*07c8*/ 	.word	0x0000fb30


	//   ....[112]....
        /*07cc*/ 	.word	0x0000fc80


	//   ....[113]....
        /*07d0*/ 	.word	0x0000fca0


	//   ....[114]....
        /*07d4*/ 	.word	0x0000fde0


	//   ....[115]....
        /*07d8*/ 	.word	0x0000fe00


	//   ....[116]....
        /*07dc*/ 	.word	0x0000ff50


	//   ....[117]....
        /*07e0*/ 	.word	0x0000ff70


	//   ....[118]....
        /*07e4*/ 	.word	0x00010150


	//   ....[119]....
        /*07e8*/ 	.word	0x00010340


	//   ....[120]....
        /*07ec*/ 	.word	0x00010370


	//   ....[121]....
        /*07f0*/ 	.word	0x000103a0


	//   ....[122]....
        /*07f4*/ 	.word	0x000103e0


	//   ....[123]....
        /*07f8*/ 	.word	0x00010410


	//   ....[124]....
        /*07fc*/ 	.word	0x00010450


	//   ....[125]....
        /*0800*/ 	.word	0x000105e0


	//   ....[126]....
        /*0804*/ 	.word	0x00010610


	//   ....[127]....
        /*0808*/ 	.word	0x00010640


	//   ....[128]....
        /*080c*/ 	.word	0x00010670


	//   ....[129]....
        /*0810*/ 	.word	0x000106a0


	//   ....[130]....
        /*0814*/ 	.word	0x000106e0


	//   ....[131]....
        /*0818*/ 	.word	0x00010780


	//   ....[132]....
        /*081c*/ 	.word	0x00010810


	//   ....[133]....
        /*0820*/ 	.word	0x000108c0


	//   ....[134]....
        /*0824*/ 	.word	0x00012330


	//   ....[135]....
        /*0828*/ 	.word	0x00013010


	//   ....[136]....
        /*082c*/ 	.word	0x00013040


	//   ....[137]....
        /*0830*/ 	.word	0x00013070


	//   ....[138]....
        /*0834*/ 	.word	0x00013090


	//   ....[139]....
        /*0838*/ 	.word	0x000131b0


	//   ....[140]....
        /*083c*/ 	.word	0x000131c0


	//   ....[141]....
        /*0840*/ 	.word	0x00013260


	//   ....[142]....
        /*0844*/ 	.word	0x00013270


	//   ....[143]....
        /*0848*/ 	.word	0x00013310


	//   ....[144]....
        /*084c*/ 	.word	0x00013320


	//   ....[145]....
        /*0850*/ 	.word	0x000133c0


	//   ....[146]....
        /*0854*/ 	.word	0x000133d0


	//   ....[147]....
        /*0858*/ 	.word	0x00013460


	//   ....[148]....
        /*085c*/ 	.word	0x00013470


	//   ....[149]....
        /*0860*/ 	.word	0x00013480


	//   ....[150]....
        /*0864*/ 	.word	0x00013490


	//   ....[151]....
        /*0868*/ 	.word	0x00015350


	//   ....[152]....
        /*086c*/ 	.word	0x00015380


	//   ....[153]....
        /*0870*/ 	.word	0x000153b0


	//   ....[154]....
        /*0874*/ 	.word	0x000153e0


	//   ....[155]....
        /*0878*/ 	.word	0x00015410


	//   ....[156]....
        /*087c*/ 	.word	0x00015420


	//   ....[157]....
        /*0880*/ 	.word	0x00015450


	//   ....[158]....
        /*0884*/ 	.word	0x00015460


	//   ....[159]....
        /*0888*/ 	.word	0x000155a0


	//   ....[160]....
        /*088c*/ 	.word	0x000155e0


	//   ....[161]....
        /*0890*/ 	.word	0x00015610


	//   ....[162]....
        /*0894*/ 	.word	0x00015640


	//   ....[163]....
        /*0898*/ 	.word	0x00015670


	//   ....[164]....
        /*089c*/ 	.word	0x000156a0


	//   ....[165]....
        /*08a0*/ 	.word	0x00015730


	//   ....[166]....
        /*08a4*/ 	.word	0x000157c0


	//   ....[167]....
        /*08a8*/ 	.word	0x00015830


	//   ....[168]....
        /*08ac*/ 	.word	0x00015ec0


	//   ....[169]....
        /*08b0*/ 	.word	0x00016580


	//   ....[170]....
        /*08b4*/ 	.word	0x00016740


	//   ....[171]....
        /*08b8*/ 	.word	0x000167b0


	//   ....[172]....
        /*08bc*/ 	.word	0x00016810


	//   ....[173]....
        /*08c0*/ 	.word	0x000168b0


	//   ....[174]....
        /*08c4*/ 	.word	0x00016970


	//   ....[175]....
        /*08c8*/ 	.word	0x00016a90


	//   ....[176]....
        /*08cc*/ 	.word	0x00016af0


	//   ....[177]....
        /*08d0*/ 	.word	0x00016c00


	//   ....[178]....
        /*08d4*/ 	.word	0x00016c60


	//   ....[179]....
        /*08d8*/ 	.word	0x00016d70


	//   ....[180]....
        /*08dc*/ 	.word	0x00016dd0


	//   ....[181]....
        /*08e0*/ 	.word	0x00016ee0


	//   ....[182]....
        /*08e4*/ 	.word	0x00016f40


	//   ....[183]....
        /*08e8*/ 	.word	0x00017040


	//   ....[184]....
        /*08ec*/ 	.word	0x000170a0


	//   ....[185]....
        /*08f0*/ 	.word	0x00017140


	//   ....[186]....
        /*08f4*/ 	.word	0x000174e0


	//----- nvinfo : EIATTR_REG_RECONFIG
	.align		4
.L_465:
        /*08f8*/ 	.byte	0x01, 0x54
	.zero		2


	//----- nvinfo : EIATTR_SYSCALL_OFFSETS
	.align		4
        /*08fc*/ 	.byte	0x04, 0x46
        /*08fe*/ 	.short	(.L_467 - .L_466)


	//   ....[0]....
.L_466:
        /*0900*/ 	.word	0x00001d90


	//   ....[1]....
        /*0904*/ 	.word	0x00011d60


	//   ....[2]....
        /*0908*/ 	.word	0x00011ef0


	//   ....[3]....
        /*090c*/ 	.word	0x00012050


	//   ....[4]....
        /*0910*/ 	.word	0x000121a0


	//   ....[5]....
        /*0914*/ 	.word	0x00012bb0


	//----- nvinfo : EIATTR_MBARRIER_INSTR_OFFSETS
	.align		4
.L_467:
        /*0918*/ 	.byte	0x04, 0x39
        /*091a*/ 	.short	(.L_469 - .L_468)


	//   ....[0]....
.L_468:
        /*091c*/ 	.word	0x00000270
        /*0920*/ 	.word	0x000000ff
        /*0924*/ 	.word	0x00028400
        /*0928*/ 	.short	0x0100
        /*092a*/ 	.byte	0x08
	.zero		1


	//   ....[1]....
        /*092c*/ 	.word	0x00000280
        /*0930*/ 	.word	0x000000ff
        /*0934*/ 	.word	0x00028420
        /*0938*/ 	.short	0x0100
        /*093a*/ 	.byte	0x08
	.zero		1


	//   ....[2]....
        /*093c*/ 	.word	0x00000370
        /*0940*/ 	.word	0x000000ff
        /*0944*/ 	.word	0x00028430
        /*0948*/ 	.short	0x0100
        /*094a*/ 	.byte	0x08
	.zero		1


	//   ....[3]....
        /*094c*/ 	.word	0x00000380
        /*0950*/ 	.word	0x000000ff
        /*0954*/ 	.word	0x00028440
        /*0958*/ 	.short	0x0100
        /*095a*/ 	.byte	0x08
	.zero		1


	//   ....[4]....
        /*095c*/ 	.word	0x00000390
        /*0960*/ 	.word	0x000000ff
        /*0964*/ 	.word	0x00028438
        /*0968*/ 	.short	0x0100
        /*096a*/ 	.byte	0x08
	.zero		1


	//   ....[5]....
        /*096c*/ 	.word	0x000003a0
        /*0970*/ 	.word	0x000000ff
        /*0974*/ 	.word	0x00028448
        /*0978*/ 	.short	0x0100
        /*097a*/ 	.byte	0x08
	.zero		1


	//   ....[6]....
        /*097c*/ 	.word	0x000004d0
        /*0980*/ 	.word	0x000000ff
        /*0984*/ 	.word	0x00028450
        /*0988*/ 	.short	0x0100
        /*098a*/ 	.byte	0x08
	.zero		1


	//   ....[7]....
        /*098c*/ 	.word	0x000004e0
        /*0990*/ 	.word	0x000000ff
        /*0994*/ 	.word	0x00028460
        /*0998*/ 	.short	0x0100
        /*099a*/ 	.byte	0x08
	.zero		1


	//   ....[8]....
        /*099c*/ 	.word	0x000004f0
        /*09a0*/ 	.word	0x000000ff
        /*09a4*/ 	.word	0x00028458
        /*09a8*/ 	.short	0x0100
        /*09aa*/ 	.byte	0x08
	.zero		1


	//   ....[9]....
        /*09ac*/ 	.word	0x00000500
        /*09b0*/ 	.word	0x000000ff
        /*09b4*/ 	.word	0x00028468
        /*09b8*/ 	.short	0x0100
        /*09ba*/ 	.byte	0x08
	.zero		1


	//   ....[10]....
        /*09bc*/ 	.word	0x000005f0
        /*09c0*/ 	.word	0x000000ff
        /*09c4*/ 	.word	0x00028470
        /*09c8*/ 	.short	0x0100
        /*09ca*/ 	.byte	0x06
	.zero		1


	//   ....[11]....
        /*09cc*/ 	.word	0x00000600
        /*09d0*/ 	.word	0x000000ff
        /*09d4*/ 	.word	0x00028480
        /*09d8*/ 	.short	0x0100
        /*09da*/ 	.byte	0x06
	.zero		1


	//   ....[12]....
        /*09dc*/ 	.word	0x00000610
        /*09e0*/ 	.word	0x000000ff
        /*09e4*/ 	.word	0x00028478
        /*09e8*/ 	.short	0x0100
        /*09ea*/ 	.byte	0x06
	.zero		1


	//   ....[13]....
        /*09ec*/ 	.word	0x00000620
        /*09f0*/ 	.word	0x000000ff
        /*09f4*/ 	.word	0x00028488
        /*09f8*/ 	.short	0x0100
        /*09fa*/ 	.byte	0x06
	.zero		1


	//   ....[14]....
        /*09fc*/ 	.word	0x00000750
        /*0a00*/ 	.word	0x000000ff
        /*0a04*/ 	.word	0x00028490
        /*0a08*/ 	.short	0x0100
        /*0a0a*/ 	.byte	0x08
	.zero		1


	//   ....[15]....
        /*0a0c*/ 	.word	0x00000760
        /*0a10*/ 	.word	0x000000ff
        /*0a14*/ 	.word	0x000284a0
        /*0a18*/ 	.short	0x0100
        /*0a1a*/ 	.byte	0x08
	.zero		1


	//   ....[16]....
        /*0a1c*/ 	.word	0x00000770
        /*0a20*/ 	.word	0x000000ff
        /*0a24*/ 	.word	0x00028498
        /*0a28*/ 	.short	0x0100
        /*0a2a*/ 	.byte	0x08
	.zero		1


	//   ....[17]....
        /*0a2c*/ 	.word	0x00000780
        /*0a30*/ 	.word	0x000000ff
        /*0a34*/ 	.word	0x000284a8
        /*0a38*/ 	.short	0x0100
        /*0a3a*/ 	.byte	0x08
	.zero		1


	//   ....[18]....
        /*0a3c*/ 	.word	0x000008b0
        /*0a40*/ 	.word	0x000000ff
        /*0a44*/ 	.word	0x000284b0
        /*0a48*/ 	.short	0x0100
        /*0a4a*/ 	.byte	0x08
	.zero		1


	//   ....[19]....
        /*0a4c*/ 	.word	0x000008c0
        /*0a50*/ 	.word	0x000000ff
        /*0a54*/ 	.word	0x000284c0
        /*0a58*/ 	.short	0x0100
        /*0a5a*/ 	.byte	0x08
	.zero		1


	//   ....[20]....
        /*0a5c*/ 	.word	0x000008d0
        /*0a60*/ 	.word	0x000000ff
        /*0a64*/ 	.word	0x000284b8
        /*0a68*/ 	.short	0x0100
        /*0a6a*/ 	.byte	0x08
	.zero		1


	//   ....[21]....
        /*0a6c*/ 	.word	0x000008e0
        /*0a70*/ 	.word	0x000000ff
        /*0a74*/ 	.word	0x000284c8
        /*0a78*/ 	.short	0x0100
        /*0a7a*/ 	.byte	0x08
	.zero		1


	//   ....[22]....
        /*0a7c*/ 	.word	0x000020e0
        /*0a80*/ 	.word	0x000000ff
        /*0a84*/ 	.word	0x00028400
        /*0a88*/ 	.short	0x010a
        /*0a8a*/ 	.byte	0x29
	.zero		1


	//   ....[23]....
        /*0a8c*/ 	.word	0x00002180
        /*0a90*/ 	.word	0x00000006
        /*0a94*/ 	.word	0x00028430
        /*0a98*/ 	.short	0x010a
        /*0a9a*/ 	.byte	0x3f
	.zero		1


	//   ....[24]....
        /*0a9c*/ 	.word	0x000021e0
        /*0aa0*/ 	.word	0x00000006
        /*0aa4*/ 	.word	0x00028430
        /*0aa8*/ 	.short	0x010a
        /*0aaa*/ 	.byte	0x3f
	.zero		1


	//   ....[25]....
        /*0aac*/ 	.word	0x00002720
        /*0ab0*/ 	.word	0x00000003
        /*0ab4*/ 	.word	0x00000000
        /*0ab8*/ 	.short	0x0101
        /*0aba*/ 	.byte	0x3f
	.zero		1


	//   ....[26]....
        /*0abc*/ 	.word	0x000048a0
        /*0ac0*/ 	.word	0x000000ff
        /*0ac4*/ 	.word	0x00028430
        /*0ac8*/ 	.short	0x010a
        /*0aca*/ 	.byte	0x06
	.zero		1


	//   ....[27]....
        /*0acc*/ 	.word	0x000048e0
        /*0ad0*/ 	.word	0x000000ff
        /*0ad4*/ 	.word	0x00028430
        /*0ad8*/ 	.short	0x010a
        /*0ada*/ 	.byte	0x06
	.zero		1


	//   ....[28]....
        /*0adc*/ 	.word	0x00004c20
        /*0ae0*/ 	.word	0x000000ff
        /*0ae4*/ 	.word	0x00028450
        /*0ae8*/ 	.short	0x010a
        /*0aea*/ 	.byte	0x06
	.zero		1


	//   ....[29]....
        /*0aec*/ 	.word	0x00004c60
        /*0af0*/ 	.word	0x000000ff
        /*0af4*/ 	.word	0x00028450
        /*0af8*/ 	.short	0x010a
        /*0afa*/ 	.byte	0x06
	.zero		1


	//   ....[30]....
        /*0afc*/ 	.word	0x000052f0
        /*0b00*/ 	.word	0x00000009
        /*0b04*/ 	.word	0x00000000
        /*0b08*/ 	.short	0x0101
        /*0b0a*/ 	.byte	0x3f
	.zero		1


	//   ....[31]....
        /*0b0c*/ 	.word	0x00006730
        /*0b10*/ 	.word	0x000000ff
        /*0b14*/ 	.word	0x00000000
        /*0b18*/ 	.short	0x0101
        /*0b1a*/ 	.byte	0x06
	.zero		1


	//   ....[32]....
        /*0b1c*/ 	.word	0x000073b0
        /*0b20*/ 	.word	0x000000ff
        /*0b24*/ 	.word	0x00028430
        /*0b28*/ 	.short	0x010a
        /*0b2a*/ 	.byte	0x06
	.zero		1


	//   ....[33]....
        /*0b2c*/ 	.word	0x000073f0
        /*0b30*/ 	.word	0x000000ff
        /*0b34*/ 	.word	0x00028430
        /*0b38*/ 	.short	0x010a
        /*0b3a*/ 	.byte	0x06
	.zero		1


	//   ....[34]....
        /*0b3c*/ 	.word	0x00007760
        /*0b40*/ 	.word	0x000000ff
        /*0b44*/ 	.word	0x00028450
        /*0b48*/ 	.short	0x010a
        /*0b4a*/ 	.byte	0x06
	.zero		1


	//   ....[35]....
        /*0b4c*/ 	.word	0x000077a0
        /*0b50*/ 	.word	0x000000ff
        /*0b54*/ 	.word	0x00028450
        /*0b58*/ 	.short	0x010a
        /*0b5a*/ 	.byte	0x06
	.zero		1


	//   ....[36]....
        /*0b5c*/ 	.word	0x00008580
        /*0b60*/ 	.word	0x00000003
        /*0b64*/ 	.word	0x00000000
        /*0b68*/ 	.short	0x0101
        /*0b6a*/ 	.byte	0x3f
	.zero		1


	//   ....[37]....
        /*0b6c*/ 	.word	0x000087a0
        /*0b70*/ 	.word	0x000000ff
        /*0b74*/ 	.word	0x00000000
        /*0b78*/ 	.short	0x0101
        /*0b7a*/ 	.byte	0x06
	.zero		1


	//   ....[38]....
        /*0b7c*/ 	.word	0x000091a0
        /*0b80*/ 	.word	0x000000ff
        /*0b84*/ 	.word	0x00028430
        /*0b88*/ 	.short	0x010a
        /*0b8a*/ 	.byte	0x06
	.zero		1


	//   ....[39]....
        /*0b8c*/ 	.word	0x000091e0
        /*0b90*/ 	.word	0x000000ff
        /*0b94*/ 	.word	0x00028430
        /*0b98*/ 	.short	0x010a
        /*0b9a*/ 	.byte	0x06
	.zero		1


	//   ....[40]....
        /*0b9c*/ 	.word	0x00009550
        /*0ba0*/ 	.word	0x000000ff
        /*0ba4*/ 	.word	0x00028450
        /*0ba8*/ 	.short	0x010a
        /*0baa*/ 	.byte	0x06
	.zero		1


	//   ....[41]....
        /*0bac*/ 	.word	0x00009590
        /*0bb0*/ 	.word	0x000000ff
        /*0bb4*/ 	.word	0x00028450
        /*0bb8*/ 	.short	0x010a
        /*0bba*/ 	.byte	0x06
	.zero		1


	//   ....[42]....
        /*0bbc*/ 	.word	0x00009b50
        /*0bc0*/ 	.word	0x00000006
        /*0bc4*/ 	.word	0x00000000
        /*0bc8*/ 	.short	0x0101
        /*0bca*/ 	.byte	0x3f
	.zero		1


	//   ....[43]....
        /*0bcc*/ 	.word	0x0000b030
        /*0bd0*/ 	.word	0x000000ff
        /*0bd4*/ 	.word	0x00000000
        /*0bd8*/ 	.short	0x0101
        /*0bda*/ 	.byte	0x06
	.zero		1


	//   ....[44]....
        /*0bdc*/ 	.word	0x0000b930
        /*0be0*/ 	.word	0x000000ff
        /*0be4*/ 	.word	0x00028450
        /*0be8*/ 	.short	0x010a
        /*0bea*/ 	.byte	0x09
	.zero		1


	//   ....[45]....
        /*0bec*/ 	.word	0x0000b970
        /*0bf0*/ 	.word	0x000000ff
        /*0bf4*/ 	.word	0x00028450
        /*0bf8*/ 	.short	0x010a
        /*0bfa*/ 	.byte	0x09
	.zero		1


	//   ....[46]....
        /*0bfc*/ 	.word	0x0000bfe0
        /*0c00*/ 	.word	0x000000ff
        /*0c04*/ 	.word	0x00000000
        /*0c08*/ 	.short	0x0101
        /*0c0a*/ 	.byte	0x04
	.zero		1


	//   ....[47]....
        /*0c0c*/ 	.word	0x0000ed60
        /*0c10*/ 	.word	0x00000004
        /*0c14*/ 	.word	0x00000000
        /*0c18*/ 	.short	0x0101
        /*0c1a*/ 	.byte	0x3f
	.zero		1


	//   ....[48]....
        /*0c1c*/ 	.word	0x000125b0
        /*0c20*/ 	.word	0x00000004
        /*0c24*/ 	.word	0x00028480
        /*0c28*/ 	.short	0x010a
        /*0c2a*/ 	.byte	0x3f
	.zero		1


	//   ....[49]....
        /*0c2c*/ 	.word	0x000127c0
        /*0c30*/ 	.word	0x00000004
        /*0c34*/ 	.word	0x00028440
        /*0c38*/ 	.short	0x010a
        /*0c3a*/ 	.byte	0x3f
	.zero		1


	//   ....[50]....
        /*0c3c*/ 	.word	0x000135d0
        /*0c40*/ 	.word	0x00000011
        /*0c44*/ 	.word	0x00028400
        /*0c48*/ 	.short	0x0107
        /*0c4a*/ 	.byte	0x3f
	.zero		1


	//   ....[51]....
        /*0c4c*/ 	.word	0x000136d0
        /*0c50*/ 	.word	0x00000011
        /*0c54*/ 	.word	0x00028400
        /*0c58*/ 	.short	0x0101
        /*0c5a*/ 	.byte	0x3f
	.zero		1


	//   ....[52]....
        /*0c5c*/ 	.word	0x000136f0
        /*0c60*/ 	.word	0x00000011
        /*0c64*/ 	.word	0x00028420
        /*0c68*/ 	.short	0x010a
        /*0c6a*/ 	.byte	0x3f
	.zero		1


	//   ....[53]....
        /*0c6c*/ 	.word	0x00013a10
        /*0c70*/ 	.word	0x00000006
        /*0c74*/ 	.word	0x00028480
        /*0c78*/ 	.short	0x010a
        /*0c7a*/ 	.byte	0x3f
	.zero		1


	//   ....[54]....
        /*0c7c*/ 	.word	0x00013d70
        /*0c80*/ 	.word	0x00000006
        /*0c84*/ 	.word	0x00028440
        /*0c88*/ 	.short	0x010a
        /*0c8a*/ 	.byte	0x3f
	.zero		1


	//   ....[55]....
        /*0c8c*/ 	.word	0x00014130
        /*0c90*/ 	.word	0x00000013
        /*0c94*/ 	.word	0x00028470
        /*0c98*/ 	.short	0x010a
        /*0c9a*/ 	.byte	0x3f
	.zero		1


	//   ....[56]....
        /*0c9c*/ 	.word	0x000141a0
        /*0ca0*/ 	.word	0x00000013
        /*0ca4*/ 	.word	0x00028460
        /*0ca8*/ 	.short	0x010a
        /*0caa*/ 	.byte	0x3f
	.zero		1


	//   ....[57]....
        /*0cac*/ 	.word	0x00014780
        /*0cb0*/ 	.word	0x00000013
        /*0cb4*/ 	.word	0x00028450
        /*0cb8*/ 	.short	0x0101
        /*0cba*/ 	.byte	0x3f
	.zero		1


	//   ....[58]....
        /*0cbc*/ 	.word	0x00014800
        /*0cc0*/ 	.word	0x00000013
        /*0cc4*/ 	.word	0x00000000
        /*0cc8*/ 	.short	0x0101
        /*0cca*/ 	.byte	0x3f
	.zero		1


	//   ....[59]....
        /*0ccc*/ 	.word	0x00014a40
        /*0cd0*/ 	.word	0x00000002
        /*0cd4*/ 	.word	0x00028470
        /*0cd8*/ 	.short	0x010a
        /*0cda*/ 	.byte	0x3f
	.zero		1


	//   ....[60]....
        /*0cdc*/ 	.word	0x00014ab0
        /*0ce0*/ 	.word	0x00000002
        /*0ce4*/ 	.word	0x00028460
        /*0ce8*/ 	.short	0x010a
        /*0cea*/ 	.byte	0x3f
	.zero		1


	//   ....[61]....
        /*0cec*/ 	.word	0x00015050
        /*0cf0*/ 	.word	0x00000002
        /*0cf4*/ 	.word	0x00028450
        /*0cf8*/ 	.short	0x0101
        /*0cfa*/ 	.byte	0x3f
	.zero		1


	//   ....[62]....
        /*0cfc*/ 	.word	0x000150a0
        /*0d00*/ 	.word	0x00000002
        /*0d04*/ 	.word	0x00000000
        /*0d08*/ 	.short	0x0101
        /*0d0a*/ 	.byte	0x3f
	.zero		1


	//   ....[63]....
        /*0d0c*/ 	.word	0x00015e40
        /*0d10*/ 	.word	0x00000000
        /*0d14*/ 	.word	0x00028420
        /*0d18*/ 	.short	0x010a
        /*0d1a*/ 	.byte	0x3f
	.zero		1


	//   ....[64]....
        /*0d1c*/ 	.word	0x00016000
        /*0d20*/ 	.word	0x00000006
        /*0d24*/ 	.word	0x00000000
        /*0d28*/ 	.short	0x010a
        /*0d2a*/ 	.byte	0x3f
	.zero		1


	//   ....[65]....
        /*0d2c*/ 	.word	0x00016070
        /*0d30*/ 	.word	0x00000007
        /*0d34*/ 	.word	0x00000000
        /*0d38*/ 	.short	0x010a
        /*0d3a*/ 	.byte	0x3f
	.zero		1


	//   ....[66]....
        /*0d3c*/ 	.word	0x000160d0
        /*0d40*/ 	.word	0x00000004
        /*0d44*/ 	.word	0x00028460
        /*0d48*/ 	.short	0x010a
        /*0d4a*/ 	.byte	0x3f
	.zero		1


	//   ....[67]....
        /*0d4c*/ 	.word	0x00016120
        /*0d50*/ 	.word	0x00000003
        /*0d54*/ 	.word	0x00028460
        /*0d58*/ 	.short	0x010a
        /*0d5a*/ 	.byte	0x3f
	.zero		1


	//   ....[68]....
        /*0d5c*/ 	.word	0x00016160
        /*0d60*/ 	.word	0x00000004
        /*0d64*/ 	.word	0x00028480
        /*0d68*/ 	.short	0x010a
        /*0d6a*/ 	.byte	0x3f
	.zero		1


	//   ....[69]....
        /*0d6c*/ 	.word	0x00016180
        /*0d70*/ 	.word	0x00000003
        /*0d74*/ 	.word	0x00028480
        /*0d78*/ 	.short	0x010a
        /*0d7a*/ 	.byte	0x3f
	.zero		1


	//   ....[70]....
        /*0d7c*/ 	.word	0x000161f0
        /*0d80*/ 	.word	0x00000003
        /*0d84*/ 	.word	0x00028400
        /*0d88*/ 	.short	0x010a
        /*0d8a*/ 	.byte	0x3f
	.zero		1


	//   ....[71]....
        /*0d8c*/ 	.word	0x00016240
        /*0d90*/ 	.word	0x00000006
        /*0d94*/ 	.word	0x00028430
        /*0d98*/ 	.short	0x010a
        /*0d9a*/ 	.byte	0x3f
	.zero		1


	//   ....[72]....
        /*0d9c*/ 	.word	0x000162a0
        /*0da0*/ 	.word	0x00000009
        /*0da4*/ 	.word	0x00028430
        /*0da8*/ 	.short	0x010a
        /*0daa*/ 	.byte	0x3f
	.zero		1


	//   ....[73]....
        /*0dac*/ 	.word	0x00016300
        /*0db0*/ 	.word	0x00000009
        /*0db4*/ 	.word	0x00028450
        /*0db8*/ 	.short	0x010a
        /*0dba*/ 	.byte	0x3f
	.zero		1


	//   ....[74]....
        /*0dbc*/ 	.word	0x00016360
        /*0dc0*/ 	.word	0x00000007
        /*0dc4*/ 	.word	0x00028430
        /*0dc8*/ 	.short	0x010a
        /*0dca*/ 	.byte	0x3f
	.zero		1


	//   ....[75]....
        /*0dcc*/ 	.word	0x000163c0
        /*0dd0*/ 	.word	0x00000007
        /*0dd4*/ 	.word	0x00028450
        /*0dd8*/ 	.short	0x010a
        /*0dda*/ 	.byte	0x3f
	.zero		1


	//   ....[76]....
        /*0ddc*/ 	.word	0x00016420
        /*0de0*/ 	.word	0x00000007
        /*0de4*/ 	.word	0x00028430
        /*0de8*/ 	.short	0x010a
        /*0dea*/ 	.byte	0x3f
	.zero		1


	//   ....[77]....
        /*0dec*/ 	.word	0x00016480
        /*0df0*/ 	.word	0x00000007
        /*0df4*/ 	.word	0x00028450
        /*0df8*/ 	.short	0x010a
        /*0dfa*/ 	.byte	0x3f
	.zero		1


	//   ....[78]....
        /*0dfc*/ 	.word	0x000164e0
        /*0e00*/ 	.word	0x00000005
        /*0e04*/ 	.word	0x00028450
        /*0e08*/ 	.short	0x010a
        /*0e0a*/ 	.byte	0x3f
	.zero		1


	//   ....[79]....
        /*0e0c*/ 	.word	0x00016630
        /*0e10*/ 	.word	0x00000004
        /*0e14*/ 	.word	0x00028480
        /*0e18*/ 	.short	0x010a
        /*0e1a*/ 	.byte	0x3f
	.zero		1


	//   ....[80]....
        /*0e1c*/ 	.word	0x00016680
        /*0e20*/ 	.word	0x00000004
        /*0e24*/ 	.word	0x00028440
        /*0e28*/ 	.short	0x010a
        /*0e2a*/ 	.byte	0x3f
	.zero		1


	//   ....[81]....
        /*0e2c*/ 	.word	0x000171d0
        /*0e30*/ 	.word	0x00000011
        /*0e34*/ 	.word	0x00028420
        /*0e38*/ 	.short	0x010a
        /*0e3a*/ 	.byte	0x3f
	.zero		1


	//   ....[82]....
        /*0e3c*/ 	.word	0x00017220
        /*0e40*/ 	.word	0x00000006
        /*0e44*/ 	.word	0x00028480
        /*0e48*/ 	.short	0x010a
        /*0e4a*/ 	.byte	0x3f
	.zero		1


	//   ....[83]....
        /*0e4c*/ 	.word	0x00017270
        /*0e50*/ 	.word	0x00000006
        /*0e54*/ 	.word	0x00028440
        /*0e58*/ 	.short	0x010a
        /*0e5a*/ 	.byte	0x3f
	.zero		1


	//   ....[84]....
        /*0e5c*/ 	.word	0x000172c0
        /*0e60*/ 	.word	0x00000013
        /*0e64*/ 	.word	0x00028470
        /*0e68*/ 	.short	0x010a
        /*0e6a*/ 	.byte	0x3f
	.zero		1


	//   ....[85]....
        /*0e6c*/ 	.word	0x00017310
        /*0e70*/ 	.word	0x00000013
        /*0e74*/ 	.word	0x00028460
        /*0e78*/ 	.short	0x010a
        /*0e7a*/ 	.byte	0x3f
	.zero		1


	//   ....[86]....
        /*0e7c*/ 	.word	0x00017360
        /*0e80*/ 	.word	0x00000002
        /*0e84*/ 	.word	0x00028470
        /*0e88*/ 	.short	0x010a
        /*0e8a*/ 	.byte	0x3f
	.zero		1


	//   ....[87]....
        /*0e8c*/ 	.word	0x000173b0
        /*0e90*/ 	.word	0x00000002
        /*0e94*/ 	.word	0x00028460
        /*0e98*/ 	.short	0x010a
        /*0e9a*/ 	.byte	0x3f
	.zero		1


	//   ....[88]....
        /*0e9c*/ 	.word	0x00017400
        /*0ea0*/ 	.word	0x00000000
        /*0ea4*/ 	.word	0x00028420
        /*0ea8*/ 	.short	0x010a
        /*0eaa*/ 	.byte	0x3f
	.zero		1


	//   ....[89]....
        /*0eac*/ 	.word	0x000175a0
        /*0eb0*/ 	.word	0x00000006
        /*0eb4*/ 	.word	0x00000000
        /*0eb8*/ 	.short	0x010a
        /*0eba*/ 	.byte	0x3f
	.zero		1


	//   ....[90]....
        /*0ebc*/ 	.word	0x000175f0
        /*0ec0*/ 	.word	0x00000007
        /*0ec4*/ 	.word	0x00000000
        /*0ec8*/ 	.short	0x010a
        /*0eca*/ 	.byte	0x3f
	.zero		1


	//   ....[91]....
        /*0ecc*/ 	.word	0x00017640
        /*0ed0*/ 	.word	0x00000004
        /*0ed4*/ 	.word	0x00028460
        /*0ed8*/ 	.short	0x010a
        /*0eda*/ 	.byte	0x3f
	.zero		1


	//   ....[92]....
        /*0edc*/ 	.word	0x00017690
        /*0ee0*/ 	.word	0x00000003
        /*0ee4*/ 	.word	0x00028460
        /*0ee8*/ 	.short	0x010a
        /*0eea*/ 	.byte	0x3f
	.zero		1


	//   ....[93]....
        /*0eec*/ 	.word	0x000176e0
        /*0ef0*/ 	.word	0x00000004
        /*0ef4*/ 	.word	0x00028480
        /*0ef8*/ 	.short	0x010a
        /*0efa*/ 	.byte	0x3f
	.zero		1


	//----- nvinfo : EIATTR_NUM_MBARRIERS
	.align		4
.L_469:
        /*0efc*/ 	.byte	0x03, 0x38
        /*0efe*/ 	.short	0x0016


	//----- nvinfo : EIATTR_EXIT_INSTR_OFFSETS
	.align		4
        /*0f00*/ 	.byte	0x04, 0x1c
        /*0f02*/ 	.short	(.L_471 - .L_470)


	//   ....[0]....
.L_470:
        /*0f04*/ 	.word	0x00000a80


	//   ....[1]....
        /*0f08*/ 	.word	0x000100f0


	//   ....[2]....
        /*0f0c*/ 	.word	0x000161d0


	//----- nvinfo : EIATTR_MAX_THREADS
	.align		4
.L_471:
        /*0f10*/ 	.byte	0x04, 0x05
        /*0f12*/ 	.short	(.L_473 - .L_472)
.L_472:
        /*0f14*/ 	.word	0x00000180
        /*0f18*/ 	.word	0x00000001
        /*0f1c*/ 	.word	0x00000001


	//----- nvinfo : EIATTR_CRS_STACK_SIZE
	.align		4
.L_473:
        /*0f20*/ 	.byte	0x04, 0x1e
        /*0f22*/ 	.short	(.L_475 - .L_474)
.L_474:
        /*0f24*/ 	.word	0x00000000


	//----- nvinfo : EIATTR_CBANK_PARAM_SIZE
	.align		4
.L_475:
        /*0f28*/ 	.byte	0x03, 0x19
        /*0f2a*/ 	.short	0x0af0


	//----- nvinfo : EIATTR_PARAM_CBANK
	.align		4
        /*0f2c*/ 	.byte	0x04, 0x0a
        /*0f2e*/ 	.short	(.L_477 - .L_476)
	.align		4
.L_476:
        /*0f30*/ 	.word	index@(.nv.constant0._ZN7cutlass13device_kernelIN5flash11enable_sm90INS1_16FlashAttnFwdSm90INS1_25CollectiveMainloopFwdSm90ILi2EN4cute5tupleIJNS5_1CILi1EEES8_S8_EEENS6_IJNS7_ILi128EEENS7_ILi64EEENS7_ILi256EEEEEELi256ENS_12float_e4m3_tEfNS_4arch4Sm90ELb0ELb1ELb1ELb1ELb0ELb0ELb0ELb1ELb1ELb1ELb0ELb0EEENS1_21CollectiveEpilogueFwdINS6_IJSA_SC_SB_EEES9_NS_10bfloat16_tESG_Li256ELb1ELb1ELb0ELb1EEENS1_36VarlenDynamicPersistentTileSchedulerILi128ELi64ELi256ELi128ELb0ELb1ELb1ELb1ELb0ELb1EEEEEEEEEvNT_6ParamsE)
        /*0f34*/ 	.short	0x0210
        /*0f36*/ 	.short	0x0af0


	//----- nvinfo : EIATTR_SW_WAR
	.align		4
.L_477:
        /*0f38*/ 	.byte	0x04, 0x36
        /*0f3a*/ 	.short	(.L_479 - .L_478)
.L_478:
        /*0f3c*/ 	.word	0x00000008
.L_479:


//--------------------- .nv.info._ZN7cutlass13device_kernelIN5flash11enable_sm90INS1_16FlashAttnFwdSm90INS1_25CollectiveMainloopFwdSm90ILi2EN4cute5tupleIJNS5_1CILi1EEES8_S8_EEENS6_IJNS7_ILi128EEENS7_ILi64EEENS7_ILi256EEEEEELi256ENS_12float_e4m3_tEfNS_4arch4Sm90ELb0ELb1ELb1ELb1ELb0ELb1ELb0ELb1ELb1ELb1ELb0ELb0EEENS1_21CollectiveEpilogueFwdINS6_IJSA_SC_SB_EEES9_NS_10bfloat16_tESG_Li256ELb1ELb1ELb0ELb1EEENS1_36VarlenDynamicPersistentTileSchedulerILi128ELi64ELi256ELi128ELb0ELb1ELb1ELb1ELb0ELb1EEEEEEEEEvNT_6ParamsE --------------------------
	.section	.nv.info._ZN7cutlass13device_kernelIN5flash11enable_sm90INS1_16FlashAttnFwdSm90INS1_25CollectiveMainloopFwdSm90ILi2EN4cute5tupleIJNS5_1CILi1EEES8_S8_EEENS6_IJNS7_ILi128EEENS7_ILi64EEENS7_ILi256EEEEEELi256ENS_12float_e4m3_tEfNS_4arch4Sm90ELb0ELb1ELb1ELb1ELb0ELb1ELb0ELb1ELb1ELb1ELb0ELb0EEENS1_21CollectiveEpilogueFwdINS6_IJSA_SC_SB_EEES9_NS_10bfloat16_tESG_Li256ELb1ELb1ELb0ELb1EEENS1_36VarlenDynamicPersistentTileSchedulerILi128ELi64ELi256ELi128ELb0ELb1ELb1ELb1ELb0ELb1EEEEEEEEEvNT_6ParamsE,"",@"SHT_CUDA_INFO"
	.sectionflags	@""
	.align	4


	//----- nvinfo : EIATTR_CUDA_API_VERSION
	.align		4
        /*0000*/ 	.byte	0x04, 0x37
        /*0002*/ 	.short	(.L_481 - .L_480)
.L_480:
        /*0004*/ 	.word	0x00000082


	//----- nvinfo : EIATTR_KPARAM_INFO
	.align		4
.L_481:
        /*0008*/ 	.byte	0x04, 0x17
        /*000a*/ 	.short	(.L_483 - .L_482)
.L_482:
        /*000c*/ 	.word	0x00000000
        /*0010*/ 	.short	0x0000
        /*0012*/ 	.short	0x0070
        /*0014*/ 	.byte	0x00, 0xf0, 0x01, 0x2a


	//----- nvinfo : EIATTR_SPARSE_MMA_MASK
	.align		4
.L_483:
        /*0018*/ 	.byte	0x03, 0x50
        /*001a*/ 	.short	0x0000


	//----- nvinfo : EIATTR_MAXREG_COUNT
	.align		4
        /*001c*/ 	.byte	0x03, 0x1b
        /*001e*/ 	.short	0x00a8


	//----- nvinfo : EIATTR_NUM_BARRIERS
	.align		4
        /*0020*/ 	.byte	0x02, 0x4c
        /*0022*/ 	.byte	0x10
	.zero		1


	//----- nvinfo : EIATTR_EXTERNS
	.align		4
        /*0024*/ 	.byte	0x04, 0x0f
        /*0026*/ 	.short	(.L_485 - .L_484)


	//   ....[0]....
	.align		4
.L_484:
        /*0028*/ 	.word	index@(__assertfail)


	//----- nvinfo : EIATTR_ANNOTATIONS
	.align		4
.L_485:
        /*002c*/ 	.byte	0x04, 0x55
        /*002e*/ 	.short	(.L_487 - .L_486)


	//   ....[0]....
.L_486:
        /* <DEDUP_REMOVED lines=71> */


	//----- nvinfo : EIATTR_MERCURY_ISA_VERSION
	.align		4
.L_487:
        /*0488*/ 	.byte	0x03, 0x5f
        /*048a*/ 	.short	0x0101


	//----- nvinfo : EIATTR_UNUSED_LOAD_BYTE_OFFSET
	.align		4
        /*048c*/ 	.byte	0x04, 0x44
        /*048e*/ 	.short	(.L_489 - .L_488)


	//   ....[0]....
.L_488:
        /*0490*/ 	.word	0x00000ad0
        /*0494*/ 	.word	0x0000fff0


	//   ....[1]....
        /*0498*/ 	.word	0x0001bfc0
        /*049c*/ 	.word	0x0000fff0


	//----- nvinfo : EIATTR_INT_WARP_WIDE_INSTR_OFFSETS
	.align		4
.L_489:
        /*04a0*/ 	.byte	0x04, 0x31
        /*04a2*/ 	.short	(.L_491 - .L_490)


	//   ....[0]....
.L_490:
        /*04a4*/ 	.word	0x00000190


	//   ....[1]....
        /*04a8*/ 	.word	0x000001d0


	//   ....[2]....
        /*04ac*/ 	.word	0x00000240


	//   ....[3]....
        /*04b0*/ 	.word	0x000228b0


	//   ....[4]....
        /*04b4*/ 	.word	0x00022910


	//   ....[5]....
        /*04b8*/ 	.word	0x000256e0


	//   ....[6]....
        /*04bc*/ 	.word	0x00025740


	//----- nvinfo : EIATTR_COOP_GROUP_MASK_REGIDS
	.align		4
.L_491:
        /*04c0*/ 	.byte	0x04, 0x29
        /*04c2*/ 	.short	(.L_493 - .L_492)


	//   ....[0]....
.L_492:
        /*04c4*/ 	.word	0xffffffff


	//   ....[1]....
        /*04c8*/ 	.word	0xffffffff


	//   ....[2]....
        /*04cc*/ 	.word	0xffffffff


	//   ....[3]....
        /*04d0*/ 	.word	0xffffffff


	//   ....[4]....
        /*04d4*/ 	.word	0xffffffff


	//   ....[5]....
        /*04d8*/ 	.word	0xffffffff


	//   ....[6]....
        /*04dc*/ 	.word	0xffffffff


	//   ....[7]....
        /*04e0*/ 	.word	0xffffffff


	//   ....[8]....
        /*04e4*/ 	.word	0xffffffff


	//   ....[9]....
        /*04e8*/ 	.word	0xffffffff


	//   ....[10]....
        /*04ec*/ 	.word	0xffffffff


	//   ....[11]....
        /*04f0*/ 	.word	0xffffffff


	//   ....[12]....
        /*04f4*/ 	.word	0xffffffff


	//   ....[13]....
        /*04f8*/ 	.word	0xffffffff


	//   ....[14]....
        /*04fc*/ 	.word	0xffffffff


	//   ....[15]....
        /*0500*/ 	.word	0xffffffff


	//   ....[16]....
        /*0504*/ 	.word	0xffffffff


	//   ....[17]....
        /*0508*/ 	.word	0xffffffff


	//   ....[18]....
        /*050c*/ 	.word	0xffffffff


	//   ....[19]....
        /*0510*/ 	.word	0xffffffff


	//   ....[20]....
        /*0514*/ 	.word	0xffffffff


	//   ....[21]....
        /*0518*/ 	.word	0xffffffff


	//   ....[22]....
        /*051c*/ 	.word	0xffffffff


	//   ....[23]....
        /*0520*/ 	.word	0xffffffff


	//   ....[24]....
        /*0524*/ 	.word	0xffffffff


	//   ....[25]....
        /*0528*/ 	.word	0xffffffff


	//   ....[26]....
        /*052c*/ 	.word	0xffffffff


	//   ....[27]....
        /*0530*/ 	.word	0xffffffff


	//   ....[28]....
        /*0534*/ 	.word	0xffffffff


	//   ....[29]....
        /*0538*/ 	.word	0xffffffff


	//   ....[30]....
        /*053c*/ 	.word	0xffffffff


	//   ....[31]....
        /*0540*/ 	.word	0xffffffff


	//   ....[32]....
        /*0544*/ 	.word	0xffffffff


	//   ....[33]....
        /*0548*/ 	.word	0xffffffff


	//   ....[34]....
        /*054c*/ 	.word	0xffffffff


	//   ....[35]....
        /*0550*/ 	.word	0xffffffff


	//   ....[36]....
        /*0554*/ 	.word	0xffffffff


	//   ....[37]....
        /*0558*/ 	.word	0xffffffff


	//   ....[38]....
        /*055c*/ 	.word	0xffffffff


	//   ....[39]....
        /*0560*/ 	.word	0xffffffff


	//   ....[40]....
        /*0564*/ 	.word	0xffffffff


	//   ....[41]....
        /*0568*/ 	.word	0xffffffff


	//   ....[42]....
        /*056c*/ 	.word	0xffffffff


	//   ....[43]....
        /*0570*/ 	.word	0xffffffff


	//   ....[44]....
        /*0574*/ 	.word	0xffffffff


	//   ....[45]....
        /*0578*/ 	.word	0xffffffff


	//   ....[46]....
        /*057c*/ 	.word	0xffffffff


	//   ....[47]....
        /*0580*/ 	.word	0xffffffff


	//   ....[48]....
        /*0584*/ 	.word	0xffffffff


	//   ....[49]....
        /*0588*/ 	.word	0xffffffff


	//   ....[50]....
        /*058c*/ 	.word	0xffffffff


	//   ....[51]....
        /*0590*/ 	.word	0xffffffff


	//   ....[52]....
        /*0594*/ 	.word	0xffffffff


	//   ....[53]....
        /*0598*/ 	.word	0xffffffff


	//   ....[54]....
        /*059c*/ 	.word	0xffffffff


	//   ....[55]....
        /*05a0*/ 	.word	0xffffffff


	//   ....[56]....
        /*05a4*/ 	.word	0xffffffff


	//   ....[57]....
        /*05a8*/ 	.word	0xffffffff


	//   ....[58]....
        /*05ac*/ 	.word	0xffffffff


	//   ....[59]....
        /*05b0*/ 	.word	0xffffffff


	//   ....[60]....
        /*05b4*/ 	.word	0xffffffff


	//   ....[61]....
        /*05b8*/ 	.word	0xffffffff


	//   ....[62]....
        /*05bc*/ 	.word	0xffffffff


	//   ....[63]....
        /*05c0*/ 	.word	0xffffffff


	//   ....[64]....
        /*05c4*/ 	.word	0xffffffff


	//   ....[65]....
        /*05c8*/ 	.word	0xffffffff


	//   ....[66]....
        /*05cc*/ 	.word	0xffffffff


	//   ....[67]....
        /*05d0*/ 	.word	0xffffffff


	//   ....[68]....
        /*05d4*/ 	.word	0xffffffff


	//   ....[69]....
        /*05d8*/ 	.word	0xffffffff


	//   ....[70]....
        /*05dc*/ 	.word	0xffffffff


	//   ....[71]....
        /*05e0*/ 	.word	0xffffffff


	//   ....[72]....
        /*05e4*/ 	.word	0xffffffff


	//   ....[73]....
        /*05e8*/ 	.word	0xffffffff


	//   ....[74]....
        /*05ec*/ 	.word	0xffffffff


	//   ....[75]....
        /*05f0*/ 	.word	0xffffffff


	//   ....[76]....
        /*05f4*/ 	.word	0xffffffff


	//   ....[77]....
        /*05f8*/ 	.word	0xffffffff


	//   ....[78]....
        /*05fc*/ 	.word	0xffffffff


	//   ....[79]....
        /*0600*/ 	.word	0xffffffff


	//   ....[80]....
        /*0604*/ 	.word	0xffffffff


	//   ....[81]....
        /*0608*/ 	.word	0xffffffff


	//   ....[82]....
        /*060c*/ 	.word	0xffffffff


	//   ....[83]....
        /*0610*/ 	.word	0xffffffff


	//   ....[84]....
        /*0614*/ 	.word	0xffffffff


	//   ....[85]....
        /*0618*/ 	.word	0xffffffff


	//   ....[86]....
        /*061c*/ 	.word	0xffffffff


	//   ....[87]....
        /*0620*/ 	.word	0xffffffff


	//   ....[88]....
        /*0624*/ 	.word	0xffffffff


	//   ....[89]....
        /*0628*/ 	.word	0xffffffff


	//   ....[90]....
        /*062c*/ 	.word	0xffffffff


	//   ....[91]....
        /*0630*/ 	.word	0xffffffff


	//   ....[92]....
        /*0634*/ 	.word	0xffffffff


	//   ....[93]....
        /*0638*/ 	.word	0xffffffff


	//   ....[94]....
        /*063c*/ 	.word	0xffffffff


	//   ....[95]....
        /*0640*/ 	.word	0xffffffff


	//   ....[96]....
        /*0644*/ 	.word	0xffffffff


	//   ....[97]....
        /*0648*/ 	.word	0xffffffff


	//   ....[98]....
        /*064c*/ 	.word	0xffffffff


	//   ....[99]....
        /*0650*/ 	.word	0xffffffff


	//   ....[100]....
        /*0654*/ 	.word	0xffffffff


	//   ....[101]....
        /*0658*/ 	.word	0xffffffff


	//   ....[102]....
        /*065c*/ 	.word	0xffffffff


	//   ....[103]....
        /*0660*/ 	.word	0xffffffff


	//   ....[104]....
        /*0664*/ 	.word	0xffffffff


	//   ....[105]....
        /*0668*/ 	.word	0xffffffff


	//   ....[106]....
        /*066c*/ 	.word	0xffffffff


	//   ....[107]....
        /*0670*/ 	.word	0xffffffff


	//   ....[108]....
        /*0674*/ 	.word	0xffffffff


	//   ....[109]....
        /*0678*/ 	.word	0xffffffff


	//   ....[110]....
        /*067c*/ 	.word	0xffffffff


	//   ....[111]....
        /*0680*/ 	.word	0xffffffff


	//   ....[112]....
        /*0684*/ 	.word	0xffffffff


	//   ....[113]....
        /*0688*/ 	.word	0xffffffff


	//   ....[114]....
        /*068c*/ 	.word	0xffffffff


	//   ....[115]....
        /*0690*/ 	.word	0xffffffff


	//   ....[116]....
        /*0694*/ 	.word	0xffffffff


	//   ....[117]....
        /*0698*/ 	.word	0xffffffff


	//   ....[118]....
        /*069c*/ 	.word	0xffffffff


	//   ....[119]....
        /*06a0*/ 	.word	0xffffffff


	//   ....[120]....
        /*06a4*/ 	.word	0xffffffff


	//   ....[121]....
        /*06a8*/ 	.word	0xffffffff


	//   ....[122]....
        /*06ac*/ 	.word	0xffffffff


	//   ....[123]....
        /*06b0*/ 	.word	0xffffffff


	//   ....[124]....
        /*06b4*/ 	.word	0xffffffff


	//   ....[125]....
        /*06b8*/ 	.word	0xffffffff


	//   ....[126]....
        /*06bc*/ 	.word	0xffffffff


	//   ....[127]....
        /*06c0*/ 	.word	0xffffffff


	//   ....[128]....
        /*06c4*/ 	.word	0xffffffff


	//   ....[129]....
        /*06c8*/ 	.word	0xffffffff


	//   ....[130]....
        /*06cc*/ 	.word	0xffffffff


	//   ....[131]....
        /*06d0*/ 	.word	0xffffffff


	//   ....[132]....
        /*06d4*/ 	.word	0xffffffff


	//   ....[133]....
        /*06d8*/ 	.word	0xffffffff


	//   ....[134]....
        /*06dc*/ 	.word	0xffffffff


	//   ....[135]....
        /*06e0*/ 	.word	0xffffffff


	//   ....[136]....
        /*06e4*/ 	.word	0xffffffff


	//   ....[137]....
        /*06e8*/ 	.word	0xffffffff


	//   ....[138]....
        /*06ec*/ 	.word	0xffffffff


	//   ....[139]....
        /*06f0*/ 	.word	0xffffffff


	//   ....[140]....
        /*06f4*/ 	.word	0xffffffff


	//   ....[141]....
        /*06f8*/ 	.word	0xffffffff


	//   ....[142]....
        /*06fc*/ 	.word	0xffffffff


	//   ....[143]....
        /*0700*/ 	.word	0xffffffff


	//   ....[144]....
        /*0704*/ 	.word	0xffffffff


	//   ....[145]....
        /*0708*/ 	.word	0xffffffff


	//   ....[146]....
        /*070c*/ 	.word	0xffffffff


	//   ....[147]....
        /*0710*/ 	.word	0xffffffff


	//   ....[148]....
        /*0714*/ 	.word	0xffffffff


	//   ....[149]....
        /*0718*/ 	.word	0xffffffff


	//   ....[150]....
        /*071c*/ 	.word	0xffffffff


	//   ....[151]....
        /*0720*/ 	.word	0xffffffff


	//   ....[152]....
        /*0724*/ 	.word	0xffffffff


	//   ....[153]....
        /*0728*/ 	.word	0xffffffff


	//   ....[154]....
        /*072c*/ 	.word	0xffffffff


	//   ....[155]....
        /*0730*/ 	.word	0xffffffff


	//   ....[156]....
        /*0734*/ 	.word	0xffffffff


	//   ....[157]....
        /*0738*/ 	.word	0xffffffff


	//   ....[158]....
        /*073c*/ 	.word	0xffffffff


	//   ....[159]....
        /*0740*/ 	.word	0xffffffff


	//   ....[160]....
        /*0744*/ 	.word	0xffffffff


	//   ....[161]....
        /*0748*/ 	.word	0xffffffff


	//   ....[162]....
        /*074c*/ 	.word	0xffffffff


	//   ....[163]....
        /*0750*/ 	.word	0xffffffff


	//   ....[164]....
        /*0754*/ 	.word	0xffffffff


	//   ....[165]....
        /*0758*/ 	.word	0xffffffff


	//   ....[166]....
        /*075c*/ 	.word	0xffffffff


	//   ....[167]....
        /*0760*/ 	.word	0xffffffff


	//   ....[168]....
        /*0764*/ 	.word	0xffffffff


	//   ....[169]....
        /*0768*/ 	.word	0xffffffff


	//   ....[170]....
        /*076c*/ 	.word	0xffffffff


	//   ....[171]....
        /*0770*/ 	.word	0xffffffff


	//   ....[172]....
        /*0774*/ 	.word	0xffffffff


	//   ....[173]....
        /*0778*/ 	.word	0xffffffff


	//   ....[174]....
        /*077c*/ 	.word	0xffffffff


	//   ....[175]....
        /*0780*/ 	.word	0xffffffff


	//   ....[176]....
        /*0784*/ 	.word	0xffffffff


	//   ....[177]....
        /*0788*/ 	.word	0xffffffff


	//   ....[178]....
        /*078c*/ 	.word	0xffffffff


	//   ....[179]....
        /*0790*/ 	.word	0xffffffff


	//   ....[180]....
        /*0794*/ 	.word	0xffffffff


	//   ....[181]....
        /*0798*/ 	.word	0xffffffff


	//   ....[182]....
        /*079c*/ 	.word	0xffffffff


	//   ....[183]....
        /*07a0*/ 	.word	0xffffffff


	//   ....[184]....
        /*07a4*/ 	.word	0xffffffff


	//   ....[185]....
        /*07a8*/ 	.word	0xffffffff


	//   ....[186]....
        /*07ac*/ 	.word	0xffffffff


	//   ....[187]....
        /*07b0*/ 	.word	0xffffffff


	//   ....[188]....
        /*07b4*/ 	.word	0xffffffff


	//   ....[189]....
        /*07b8*/ 	.word	0xffffffff


	//   ....[190]....
        /*07bc*/ 	.word	0xffffffff


	//   ....[191]....
        /*07c0*/ 	.word	0xffffffff


	//   ....[192]....
        /*07c4*/ 	.word	0xffffffff


	//   ....[193]....
        /*07c8*/ 	.word	0xffffffff


	//   ....[194]....
        /*07cc*/ 	.word	0xffffffff


	//   ....[195]....
        /*07d0*/ 	.word	0xffffffff


	//   ....[196]....
        /*07d4*/ 	.word	0xffffffff


	//   ....[197]....
        /*07d8*/ 	.word	0xffffffff


	//   ....[198]....
        /*07dc*/ 	.word	0xffffffff


	//   ....[199]....
        /*07e0*/ 	.word	0xffffffff


	//   ....[200]....
        /*07e4*/ 	.word	0xffffffff


	//   ....[201]....
        /*07e8*/ 	.word	0xffffffff


	//   ....[202]....
        /*07ec*/ 	.word	0x0500000f


	//   ....[203]....
        /*07f0*/ 	.word	0x0500000f


	//   ....[204]....
        /*07f4*/ 	.word	0x0500000f


	//   ....[205]....
        /*07f8*/ 	.word	0x0500000f


	//   ....[206]....
        /*07fc*/ 	.word	0x0500000f


	//   ....[207]....
        /*0800*/ 	.word	0x0500000f


	//   ....[208]....
        /*0804*/ 	.word	0x0500000f


	//   ....[209]....
        /*0808*/ 	.word	0x0500000f


	//   ....[210]....
        /*080c*/ 	.word	0x0500000f


	//   ....[211]....
        /*0810*/ 	.word	0x0500000f


	//   ....[212]....
        /*0814*/ 	.word	0x0500000f


	//   ....[213]....
        /*0818*/ 	.word	0x0500000f


	//   ....[214]....
        /*081c*/ 	.word	0x0500000f


	//   ....[215]....
        /*0820*/ 	.word	0x0500000f


	//   ....[216]....
        /*0824*/ 	.word	0x0500000f


	//   ....[217]....
        /*0828*/ 	.word	0x0500000f


	//   ....[218]....
        /*082c*/ 	.word	0x0500000f


	//   ....[219]....
        /*0830*/ 	.word	0x0500000f


	//   ....[220]....
        /*0834*/ 	.word	0x0500000f


	//   ....[221]....
        /*0838*/ 	.word	0x0500000f


	//   ....[222]....
        /*083c*/ 	.word	0x0500000f


	//   ....[223]....
        /*0840*/ 	.word	0x0500000f


	//   ....[224]....
        /*0844*/ 	.word	0x0500000f


	//   ....[225]....
        /*0848*/ 	.word	0x0500000f


	//   ....[226]....
        /*084c*/ 	.word	0x0500000f


	//   ....[227]....
        /*0850*/ 	.word	0x0500000f


	//   ....[228]....
        /*0854*/ 	.word	0x0500000f


	//   ....[229]....
        /*0858*/ 	.word	0x0500000f


	//   ....[230]....
        /*085c*/ 	.word	0x0500000f


	//   ....[231]....
        /*0860*/ 	.word	0x0500000f


	//   ....[232]....
        /*0864*/ 	.word	0x0500000f


	//   ....[233]....
        /*0868*/ 	.word	0x0500000f


	//   ....[234]....
        /*086c*/ 	.word	0x0500000f


	//   ....[235]....
        /*0870*/ 	.word	0x0500000f


	//   ....[236]....
        /*0874*/ 	.word	0x0500000f


	//   ....[237]....
        /*0878*/ 	.word	0x0500000f


	//   ....[238]....
        /*087c*/ 	.word	0x0500000f


	//   ....[239]....
        /*0880*/ 	.word	0x0500000f


	//   ....[240]....
        /*0884*/ 	.word	0x0500000f


	//   ....[241]....
        /*0888*/ 	.word	0x0500000f


	//   ....[242]....
        /*088c*/ 	.word	0x0500000f


	//   ....[243]....
        /*0890*/ 	.word	0x0500000f


	//   ....[244]....
        /*0894*/ 	.word	0x0500000f


	//   ....[245]....
        /*0898*/ 	.word	0x0500000f


	//   ....[246]....
        /*089c*/ 	.word	0x0500000f


	//   ....[247]....
        /*08a0*/ 	.word	0x0500000f


	//   ....[248]....
        /*08a4*/ 	.word	0x0500000f


	//   ....[249]....
        /*08a8*/ 	.word	0x0500000f


	//   ....[250]....
        /*08ac*/ 	.word	0x0500000f


	//   ....[251]....
        /*08b0*/ 	.word	0x0500000f


	//   ....[252]....
        /*08b4*/ 	.word	0x0500000f


	//   ....[253]....
        /*08b8*/ 	.word	0x0500000f


	//   ....[254]....
        /*08bc*/ 	.word	0x0500000f


	//   ....[255]....
        /*08c0*/ 	.word	0x0500000f


	//   ....[0]....
        /*08c4*/ 	.word	0x0500000f


	//   ....[1]....
        /*08c8*/ 	.word	0x0500000f


	//   ....[2]....
        /*08cc*/ 	.word	0x0500000f


	//   ....[3]....
        /*08d0*/ 	.word	0x0500000f


	//   ....[4]....
        /*08d4*/ 	.word	0x0500000f


	//   ....[5]....
        /*08d8*/ 	.word	0x0500000f


	//   ....[6]....
        /*08dc*/ 	.word	0x0500000f


	//   ....[7]....
        /*08e0*/ 	.word	0x0500000f


	//   ....[8]....
        /*08e4*/ 	.word	0x0500000f


	//   ....[9]....
        /*08e8*/ 	.word	0x0500000f


	//   ....[10]....
        /*08ec*/ 	.word	0x0500000f


	//   ....[11]....
        /*08f0*/ 	.word	0x0500000f


	//   ....[12]....
        /*08f4*/ 	.word	0x0500000f


	//   ....[13]....
        /*08f8*/ 	.word	0x0500000f


	//   ....[14]....
        /*08fc*/ 	.word	0x0500000f


	//   ....[15]....
        /*0900*/ 	.word	0x0500000f


	//   ....[16]....
        /*0904*/ 	.word	0x0500000f


	//   ....[17]....
        /*0908*/ 	.word	0x0500000f


	//   ....[18]....
        /*090c*/ 	.word	0x0500000f


	//   ....[19]....
        /*0910*/ 	.word	0x0500000f


	//   ....[20]....
        /*0914*/ 	.word	0x0500000f


	//   ....[21]....
        /*0918*/ 	.word	0x0500000f


	//   ....[22]....
        /*091c*/ 	.word	0x0500000f


	//   ....[23]....
        /*0920*/ 	.word	0x0500000f


	//   ....[24]....
        /*0924*/ 	.word	0x0500000f


	//   ....[25]....
        /*0928*/ 	.word	0x0500000f


	//   ....[26]....
        /*092c*/ 	.word	0x0500000f


	//   ....[27]....
        /*0930*/ 	.word	0x0500000f


	//   ....[28]....
        /*0934*/ 	.word	0x0500000f


	//   ....[29]....
        /*0938*/ 	.word	0x0500000f


	//   ....[30]....
        /*093c*/ 	.word	0x0500000f


	//   ....[31]....
        /*0940*/ 	.word	0x0500000f


	//   ....[32]....
        /*0944*/ 	.word	0x0500000f


	//   ....[33]....
        /*0948*/ 	.word	0x0500000f


	//   ....[34]....
        /*094c*/ 	.word	0x0500000f


	//   ....[35]....
        /*0950*/ 	.word	0x0500000f


	//   ....[36]....
        /*0954*/ 	.word	0x0500000f


	//   ....[37]....
        /*0958*/ 	.word	0x0500000f


	//   ....[38]....
        /*095c*/ 	.word	0x0500000f


	//   ....[39]....
        /*0960*/ 	.word	0x0500000f


	//   ....[40]....
        /*0964*/ 	.word	0x0500000f


	//   ....[41]....
        /*0968*/ 	.word	0x0500000f


	//   ....[42]....
        /*096c*/ 	.word	0x0500000f


	//   ....[43]....
        /*0970*/ 	.word	0x0500000f


	//   ....[44]....
        /*0974*/ 	.word	0x0500000f


	//   ....[45]....
        /*0978*/ 	.word	0x0500000f


	//   ....[46]....
        /*097c*/ 	.word	0x0500000f


	//   ....[47]....
        /*0980*/ 	.word	0x0500000f


	//   ....[48]....
        /*0984*/ 	.word	0x0500000f


	//   ....[49]....
        /*0988*/ 	.word	0x0500000f


	//   ....[50]....
        /*098c*/ 	.word	0x0500000f


	//   ....[51]....
        /*0990*/ 	.word	0x0500000f


	//   ....[52]....
        /*0994*/ 	.word	0x0500000f


	//   ....[53]....
        /*0998*/ 	.word	0x0500000f


	//   ....[54]....
        /*099c*/ 	.word	0x0500000f


	//   ....[55]....
        /*09a0*/ 	.word	0x0500000f


	//   ....[56]....
        /*09a4*/ 	.word	0x0500000f


	//   ....[57]....
        /*09a8*/ 	.word	0x0500000f


	//   ....[58]....
        /*09ac*/ 	.word	0x0500000f


	//   ....[59]....
        /*09b0*/ 	.word	0x0500000f


	//   ....[60]....
        /*09b4*/ 	.word	0x0500000f


	//   ....[61]....
        /*09b8*/ 	.word	0x0500000f


	//   ....[62]....
        /*09bc*/ 	.word	0x0500000f


	//   ....[63]....
        /*09c0*/ 	.word	0x0500000f


	//   ....[64]....
        /*09c4*/ 	.word	0x0500000f


	//   ....[65]....
        /*09c8*/ 	.word	0x0500000f


	//   ....[66]....
        /*09cc*/ 	.word	0x0500000f


	//   ....[67]....
        /*09d0*/ 	.word	0x0500000f


	//   ....[68]....
        /*09d4*/ 	.word	0x0500000f


	//   ....[69]....
        /*09d8*/ 	.word	0x0500000f


	//   ....[70]....
        /*09dc*/ 	.word	0x0500000f


	//   ....[71]....
        /*09e0*/ 	.word	0x0500000f


	//   ....[72]....
        /*09e4*/ 	.word	0x0500000f


	//   ....[73]....
        /*09e8*/ 	.word	0x0500000f


	//   ....[74]....
        /*09ec*/ 	.word	0x0500000f


	//   ....[75]....
        /*09f0*/ 	.word	0x0500000f


	//   ....[76]....
        /*09f4*/ 	.word	0x0500000f


	//   ....[77]....
        /*09f8*/ 	.word	0x0500000f


	//   ....[78]....
        /*09fc*/ 	.word	0x0500000f


	//   ....[79]....
        /*0a00*/ 	.word	0x0500000f


	//   ....[80]....
        /*0a04*/ 	.word	0x0500000f


	//   ....[81]....
        /*0a08*/ 	.word	0x0500000f


	//   ....[82]....
        /*0a0c*/ 	.word	0x0500000f


	//   ....[83]....
        /*0a10*/ 	.word	0x0500000f


	//   ....[84]....
        /*0a14*/ 	.word	0x0500000f


	//   ....[85]....
        /*0a18*/ 	.word	0x0500000f


	//   ....[86]....
        /*0a1c*/ 	.word	0x0500000f


	//----- nvinfo : EIATTR_COOP_GROUP_INSTR_OFFSETS
	.align		4
.L_493:
        /*0a20*/ 	.byte	0x04, 0x28
        /*0a22*/ 	.short	(.L_495 - .L_494)


	//   ....[0]....
.L_494:
        /*0a24*/ 	.word	0x00000070


	//   ....[1]....
        /*0a28*/ 	.word	0x000001a0


	//   ....[2]....
        /*0a2c*/ 	.word	0x000001f0


	//   ....[3]....
        /*0a30*/ 	.word	0x00000420


	//   ....[4]....
        /*0a34*/ 	.word	0x00000580


	//   ....[5]....
        /*0a38*/ 	.word	0x000006a0


	//   ....[6]....
        /*0a3c*/ 	.word	0x00000800


	//   ....[7]....
        /*0a40*/ 	.word	0x00007ce0


	//   ....[8]....
        /*0a44*/ 	.word	0x00008630


	//   ....[9]....
        /*0a48*/ 	.word	0x00008640


	//   ....[10]....
        /*0a4c*/ 	.word	0x00008650


	//   ....[11]....
        /*0a50*/ 	.word	0x00008660


	//   ....[12]....
        /*0a54*/ 	.word	0x00008860


	//   ....[13]....
        /*0a58*/ 	.word	0x00008870


	//   ....[14]....
        /*0a5c*/ 	.word	0x00008880


	//   ....[15]....
        /*0a60*/ 	.word	0x00008890


	//   ....[16]....
        /*0a64*/ 	.word	0x00008a70


	//   ....[17]....
        /*0a68*/ 	.word	0x00008a80


	//   ....[18]....
        /*0a6c*/ 	.word	0x00008a90


	//   ....[19]....
        /*0a70*/ 	.word	0x00008aa0


	//   ....[20]....
        /*0a74*/ 	.word	0x00008ca0


	//   ....[21]....
        /*0a78*/ 	.word	0x00008cb0


	//   ....[22]....
        /*0a7c*/ 	.word	0x00008cc0


	//   ....[23]....
        /*0a80*/ 	.word	0x00008cd0


	//   ....[24]....
        /*0a84*/ 	.word	0x0000cf80


	//   ....[25]....
        /*0a88*/ 	.word	0x0000cfa0


	//   ....[26]....
        /*0a8c*/ 	.word	0x0000cfb0


	//   ....[27]....
        /*0a90*/ 	.word	0x0000cfc0


	//   ....[28]....
        /*0a94*/ 	.word	0x0000d0b0


	//   ....[29]....
        /*0a98*/ 	.word	0x0000d0d0


	//   ....[30]....
        /*0a9c*/ 	.word	0x0000d0e0


	//   ....[31]....
        /*0aa0*/ 	.word	0x0000d0f0


	//   ....[32]....
        /*0aa4*/ 	.word	0x0000d2d0


	//   ....[33]....
        /*0aa8*/ 	.word	0x0000d2f0


	//   ....[34]....
        /*0aac*/ 	.word	0x0000d310


	//   ....[35]....
        /*0ab0*/ 	.word	0x0000d320


	//   ....[36]....
        /*0ab4*/ 	.word	0x0000d3f0


	//   ....[37]....
        /*0ab8*/ 	.word	0x0000d420


	//   ....[38]....
        /*0abc*/ 	.word	0x0000d430


	//   ....[39]....
        /*0ac0*/ 	.word	0x0000d440


	//   ....[40]....
        /*0ac4*/ 	.word	0x00011c10


	//   ....[41]....
        /*0ac8*/ 	.word	0x00012380


	//   ....[42]....
        /*0acc*/ 	.word	0x00012ce0


	//   ....[43]....
        /*0ad0*/ 	.word	0x00012d80


	//   ....[44]....
        /*0ad4*/ 	.word	0x00013190


	//   ....[45]....
        /*0ad8*/ 	.word	0x000131f0


	//   ....[46]....
        /*0adc*/ 	.word	0x000149d0


	//   ....[47]....
        /*0ae0*/ 	.word	0x00014ba0


	//   ....[48]....
        /*0ae4*/ 	.word	0x000152e0


	//   ....[49]....
        /*0ae8*/ 	.word	0x00015390


	//   ....[50]....
        /*0aec*/ 	.word	0x00015730


	//   ....[51]....
        /*0af0*/ 	.word	0x00015790


	//   ....[52]....
        /*0af4*/ 	.word	0x00017660


	//   ....[53]....
        /*0af8*/ 	.word	0x00017680


	//   ....[54]....
        /*0afc*/ 	.word	0x000176f0


	//   ....[55]....
        /*0b00*/ 	.word	0x00017700


	//   ....[56]....
        /*0b04*/ 	.word	0x00019230


	//   ....[57]....
        /*0b08*/ 	.word	0x00019640


	//   ....[58]....
        /*0b0c*/ 	.word	0x00019d80


	//   ....[59]....
        /*0b10*/ 	.word	0x00019e30


	//   ....[60]....
        /*0b14*/ 	.word	0x0001a190


	//   ....[61]....
        /*0b18*/ 	.word	0x0001a210


	//   ....[62]....
        /*0b1c*/ 	.word	0x0001b440


	//   ....[63]....
        /*0b20*/ 	.word	0x0001b450


	//   ....[64]....
        /*0b24*/ 	.word	0x0001b480


	//   ....[65]....
        /*0b28*/ 	.word	0x0001b490


	//   ....[66]....
        /*0b2c*/ 	.word	0x0001cb20


	//   ....[67]....
        /*0b30*/ 	.word	0x0001cb50


	//   ....[68]....
        /*0b34*/ 	.word	0x0001cba0


	//   ....[69]....
        /*0b38*/ 	.word	0x0001cbd0


	//   ....[70]....
        /*0b3c*/ 	.word	0x0001cc20


	//   ....[71]....
        /*0b40*/ 	.word	0x0001cc50


	//   ....[72]....
        /*0b44*/ 	.word	0x0001cc80


	//   ....[73]....
        /*0b48*/ 	.word	0x0001ccb0


	//   ....[74]....
        /*0b4c*/ 	.word	0x0001cce0


	//   ....[75]....
        /*0b50*/ 	.word	0x0001cd10


	//   ....[76]....
        /*0b54*/ 	.word	0x0001cd40


	//   ....[77]....
        /*0b58*/ 	.word	0x0001cd70


	//   ....[78]....
        /*0b5c*/ 	.word	0x0001cda0


	//   ....[79]....
        /*0b60*/ 	.word	0x0001cdd0


	//   ....[80]....
        /*0b64*/ 	.word	0x0001ce00


	//   ....[81]....
        /*0b68*/ 	.word	0x0001ce30


	//   ....[82]....
        /*0b6c*/ 	.word	0x0001ce60


	//   ....[83]....
        /*0b70*/ 	.word	0x0001ce90


	//   ....[84]....
        /*0b74*/ 	.word	0x0001cec0


	//   ....[85]....
        /*0b78*/ 	.word	0x0001cef0


	//   ....[86]....
        /*0b7c*/ 	.word	0x0001cf20


	//   ....[87]....
        /*0b80*/ 	.word	0x0001cf50


	//   ....[88]....
        /*0b84*/ 	.word	0x0001cf80


	//   ....[89]....
        /*0b88*/ 	.word	0x0001cfb0


	//   ....[90]....
        /*0b8c*/ 	.word	0x0001cfe0


	//   ....[91]....
        /*0b90*/ 	.word	0x0001d010


	//   ....[92]....
        /*0b94*/ 	.word	0x0001d040


	//   ....[93]....
        /*0b98*/ 	.word	0x0001d070


	//   ....[94]....
        /*0b9c*/ 	.word	0x0001d0a0


	//   ....[95]....
        /*0ba0*/ 	.word	0x0001d0d0


	//   ....[96]....
        /*0ba4*/ 	.word	0x0001d100


	//   ....[97]....
        /*0ba8*/ 	.word	0x0001d130


	//   ....[98]....
        /*0bac*/ 	.word	0x0001d160


	//   ....[99]....
        /*0bb0*/ 	.word	0x0001d190


	//   ....[100]....
        /*0bb4*/ 	.word	0x0001d1c0


	//   ....[101]....
        /*0bb8*/ 	.word	0x0001d1f0


	//   ....[102]....
        /*0bbc*/ 	.word	0x0001d220


	//   ....[103]....
        /*0bc0*/ 	.word	0x0001d250


	//   ....[104]....
        /*0bc4*/ 	.word	0x0001d280


	//   ....[105]....
        /*0bc8*/ 	.word	0x0001d2b0


	//   ....[106]....
        /*0bcc*/ 	.word	0x0001d2e0


	//   ....[107]....
        /*0bd0*/ 	.word	0x0001d2f0


	//   ....[108]....
        /*0bd4*/ 	.word	0x0001d320


	//   ....[109]....
        /*0bd8*/ 	.word	0x0001d350


	//   ....[110]....
        /*0bdc*/ 	.word	0x0001d380


	//   ....[111]....
        /*0be0*/ 	.word	0x0001d390


	//   ....[112]....
        /*0be4*/ 	.word	0x0001d3a0


	//   ....[113]....
        /*0be8*/ 	.word	0x0001d3b0


	//   ....[114]....
        /*0bec*/ 	.word	0x0001d3c0


	//   ....[115]....
        /*0bf0*/ 	.word	0x0001d3d0


	//   ....[116]....
        /*0bf4*/ 	.word	0x0001d3e0


	//   ....[117]....
        /*0bf8*/ 	.word	0x0001d3f0


	//   ....[118]....
        /*0bfc*/ 	.word	0x0001d400


	//   ....[119]....
        /*0c00*/ 	.word	0x0001d420


	//   ....[120]....
        /*0c04*/ 	.word	0x0001d450


	//   ....[121]....
        /*0c08*/ 	.word	0x0001d460


	//   ....[122]....
        /*0c0c*/ 	.word	0x0001d490


	//   ....[123]....
        /*0c10*/ 	.word	0x0001d4c0


	//   ....[124]....
        /*0c14*/ 	.word	0x0001d4f0


	//   ....[125]....
        /*0c18*/ 	.word	0x0001d520


	//   ....[126]....
        /*0c1c*/ 	.word	0x0001d550


	//   ....[127]....
        /*0c20*/ 	.word	0x0001d560


	//   ....[128]....
        /*0c24*/ 	.word	0x0001d570


	//   ....[129]....
        /*0c28*/ 	.word	0x0001d580


	//   ....[130]....
        /*0c2c*/ 	.word	0x0001dc40


	//   ....[131]....
        /*0c30*/ 	.word	0x0001dc80


	//   ....[132]....
        /*0c34*/ 	.word	0x0001dce0


	//   ....[133]....
        /*0c38*/ 	.word	0x0001dd10


	//   ....[134]....
        /*0c3c*/ 	.word	0x0001e590


	//   ....[135]....
        /*0c40*/ 	.word	0x0001e5b0


	//   ....[136]....
        /*0c44*/ 	.word	0x0001e700


	//   ....[137]....
        /*0c48*/ 	.word	0x0001e720


	//   ....[138]....
        /*0c4c*/ 	.word	0x0001e860


	//   ....[139]....
        /*0c50*/ 	.word	0x0001e880


	//   ....[140]....
        /*0c54*/ 	.word	0x0001e9d0


	//   ....[141]....
        /*0c58*/ 	.word	0x0001e9f0


	//   ....[142]....
        /*0c5c*/ 	.word	0x0001f260


	//   ....[143]....
        /*0c60*/ 	.word	0x0001f270


	//   ....[144]....
        /*0c64*/ 	.word	0x0001f400


	//   ....[145]....
        /*0c68*/ 	.word	0x0001f410


	//   ....[146]....
        /*0c6c*/ 	.word	0x0001f5a0


	//   ....[147]....
        /*0c70*/ 	.word	0x0001f5b0


	//   ....[148]....
        /*0c74*/ 	.word	0x0001f740


	//   ....[149]....
        /*0c78*/ 	.word	0x0001f750


	//   ....[150]....
        /*0c7c*/ 	.word	0x0001f940


	//   ....[151]....
        /*0c80*/ 	.word	0x0001fb20


	//   ....[152]....
        /*0c84*/ 	.word	0x0001fb50


	//   ....[153]....
        /*0c88*/ 	.word	0x0001fb80


	//   ....[154]....
        /*0c8c*/ 	.word	0x0001fbb0


	//   ....[155]....
        /*0c90*/ 	.word	0x0001fbe0


	//   ....[156]....
        /*0c94*/ 	.word	0x0001fc10


	//   ....[157]....
        /*0c98*/ 	.word	0x0001fd80


	//   ....[158]....
        /*0c9c*/ 	.word	0x0001fdb0


	//   ....[159]....
        /*0ca0*/ 	.word	0x0001fde0


	//   ....[160]....
        /*0ca4*/ 	.word	0x0001fe10


	//   ....[161]....
        /*0ca8*/ 	.word	0x0001fe40


	//   ....[162]....
        /*0cac*/ 	.word	0x0001fe70


	//   ....[163]....
        /*0cb0*/ 	.word	0x0001ff10


	//   ....[164]....
        /*0cb4*/ 	.word	0x0001ff70


	//   ....[165]....
        /*0cb8*/ 	.word	0x00020000


	//   ....[166]....
        /*0cbc*/ 	.word	0x000212c0


	//   ....[167]....
        /*0cc0*/ 	.word	0x00023060


	//   ....[168]....
        /*0cc4*/ 	.word	0x00023dd0


	//   ....[169]....
        /*0cc8*/ 	.word	0x00023de0


	//   ....[170]....
        /*0ccc*/ 	.word	0x00023e10


	//   ....[171]....
        /*0cd0*/ 	.word	0x00023e20


	//   ....[172]....
        /*0cd4*/ 	.word	0x00023f30


	//   ....[173]....
        /*0cd8*/ 	.word	0x00023f40


	//   ....[174]....
        /*0cdc*/ 	.word	0x00023fd0


	//   ....[175]....
        /*0ce0*/ 	.word	0x00023fe0


	//   ....[176]....
        /*0ce4*/ 	.word	0x00024070


	//   ....[177]....
        /*0ce8*/ 	.word	0x00024080


	//   ....[178]....
        /*0cec*/ 	.word	0x00024110


	//   ....[179]....
        /*0cf0*/ 	.word	0x00024120


	//   ....[180]....
        /*0cf4*/ 	.word	0x000241b0


	//   ....[181]....
        /*0cf8*/ 	.word	0x000241c0


	//   ....[182]....
        /*0cfc*/ 	.word	0x00024210


	//   ....[183]....
        /*0d00*/ 	.word	0x00024240


	//   ....[184]....
        /*0d04*/ 	.word	0x00026180


	//   ....[185]....
        /*0d08*/ 	.word	0x000261b0


	//   ....[186]....
        /*0d0c*/ 	.word	0x000261f0


	//   ....[187]....
        /*0d10*/ 	.word	0x00026220


	//   ....[188]....
        /*0d14*/ 	.word	0x00026250


	//   ....[189]....
        /*0d18*/ 	.word	0x00026280


	//   ....[190]....
        /*0d1c*/ 	.word	0x000262b0


	//   ....[191]....
        /*0d20*/ 	.word	0x000262e0


	//   ....[192]....
        /*0d24*/ 	.word	0x00026470


	//   ....[193]....
        /*0d28*/ 	.word	0x000264a0


	//   ....[194]....
        /*0d2c*/ 	.word	0x000264d0


	//   ....[195]....
        /*0d30*/ 	.word	0x00026500


	//   ....[196]....
        /*0d34*/ 	.word	0x00026530


	//   ....[197]....
        /*0d38*/ 	.word	0x00026560


	//   ....[198]....
        /*0d3c*/ 	.word	0x00026630


	//   ....[199]....
        /*0d40*/ 	.word	0x00026650


	//   ....[200]....
        /*0d44*/ 	.word	0x000266c0


	//   ....[201]....
        /*0d48*/ 	.word	0x00026da0


	//   ....[202]....
        /*0d4c*/ 	.word	0x00027250


	//   ....[203]....
        /*0d50*/ 	.word	0x00027300


	//   ....[204]....
        /*0d54*/ 	.word	0x00027390


	//   ....[205]....
        /*0d58*/ 	.word	0x000273e0


	//   ....[206]....
        /*0d5c*/ 	.word	0x00027430


	//   ....[207]....
        /*0d60*/ 	.word	0x000274c0


	//   ....[208]....
        /*0d64*/ 	.word	0x00027550


	//   ....[209]....
        /*0d68*/ 	.word	0x000275a0


	//   ....[210]....
        /*0d6c*/ 	.word	0x000275f0


	//   ....[211]....
        /*0d70*/ 	.word	0x00027680


	//   ....[212]....
        /*0d74*/ 	.word	0x00027710


	//   ....[213]....
        /*0d78*/ 	.word	0x00027760


	//   ....[214]....
        /*0d7c*/ 	.word	0x000277b0


	//   ....[215]....
        /*0d80*/ 	.word	0x00027840


	//   ....[216]....
        /*0d84*/ 	.word	0x000278d0


	//   ....[217]....
        /*0d88*/ 	.word	0x00027920


	//   ....[218]....
        /*0d8c*/ 	.word	0x00027970


	//   ....[219]....
        /*0d90*/ 	.word	0x00027a60


	//   ....[220]....
        /*0d94*/ 	.word	0x00027b10


	//   ....[221]....
        /*0d98*/ 	.word	0x00027b70


	//   ....[222]....
        /*0d9c*/ 	.word	0x00027bf0


	//   ....[223]....
        /*0da0*/ 	.word	0x00027ce0


	//   ....[224]....
        /*0da4*/ 	.word	0x00027d30


	//   ....[225]....
        /*0da8*/ 	.word	0x00027d80


	//   ....[226]....
        /*0dac*/ 	.word	0x00027dd0


	//   ....[227]....
        /*0db0*/ 	.word	0x00027ef0


	//   ....[228]....
        /*0db4*/ 	.word	0x00027f90


	//   ....[229]....
        /*0db8*/ 	.word	0x00027ff0


	//   ....[230]....
        /*0dbc*/ 	.word	0x00028070


	//   ....[231]....
        /*0dc0*/ 	.word	0x00028170


	//   ....[232]....
        /*0dc4*/ 	.word	0x000281c0


	//   ....[233]....
        /*0dc8*/ 	.word	0x00028210


	//   ....[234]....
        /*0dcc*/ 	.word	0x00028260


	//   ....[235]....
        /*0dd0*/ 	.word	0x00028730


	//   ....[236]....
        /*0dd4*/ 	.word	0x00028860


	//   ....[237]....
        /*0dd8*/ 	.word	0x00028980


	//   ....[238]....
        /*0ddc*/ 	.word	0x00028ab0


	//   ....[239]....
        /*0de0*/ 	.word	0x00028bb0


	//   ....[240]....
        /*0de4*/ 	.word	0x00028c20


	//   ....[241]....
        /*0de8*/ 	.word	0x00028c80


	//   ....[242]....
        /*0dec*/ 	.word	0x00028ce0


	//   ....[243]....
        /*0df0*/ 	.word	0x00028d40


	//   ....[244]....
        /*0df4*/ 	.word	0x00028da0


	//   ....[245]....
        /*0df8*/ 	.word	0x00028e00


	//   ....[246]....
        /*0dfc*/ 	.word	0x00028e60


	//   ....[247]....
        /*0e00*/ 	.word	0x00028ec0


	//   ....[248]....
        /*0e04*/ 	.word	0x00028f40


	//   ....[249]....
        /*0e08*/ 	.word	0x00028fa0


	//   ....[250]....
        /*0e0c*/ 	.word	0x00029020


	//   ....[251]....
        /*0e10*/ 	.word	0x00029080


	//   ....[252]....
        /*0e14*/ 	.word	0x00029100


	//   ....[253]....
        /*0e18*/ 	.word	0x00029160


	//   ....[254]....
        /*0e1c*/ 	.word	0x000291e0


	//   ....[255]....
        /*0e20*/ 	.word	0x00029240


	//   ....[0]....
        /*0e24*/ 	.word	0x000292c0


	//   ....[1]....
        /*0e28*/ 	.word	0x00029320


	//   ....[2]....
        /*0e2c*/ 	.word	0x000293a0


	//   ....[3]....
        /*0e30*/ 	.word	0x00029400


	//   ....[4]....
        /*0e34*/ 	.word	0x00029480


	//   ....[5]....
        /*0e38*/ 	.word	0x000294e0


	//   ....[6]....
        /*0e3c*/ 	.word	0x00029560


	//   ....[7]....
        /*0e40*/ 	.word	0x000295c0


	//   ....[8]....
        /*0e44*/ 	.word	0x00029640


	//   ....[9]....
        /*0e48*/ 	.word	0x000296a0


	//   ....[10]....
        /*0e4c*/ 	.word	0x00029720


	//   ....[11]....
        /*0e50*/ 	.word	0x00029780


	//   ....[12]....
        /*0e54*/ 	.word	0x00029800


	//   ....[13]....
        /*0e58*/ 	.word	0x00029860


	//   ....[14]....
        /*0e5c*/ 	.word	0x000298c0


	//   ....[15]....
        /*0e60*/ 	.word	0x00029920


	//   ....[16]....
        /*0e64*/ 	.word	0x00029980


	//   ....[17]....
        /*0e68*/ 	.word	0x000299e0


	//   ....[18]....
        /*0e6c*/ 	.word	0x00029a40


	//   ....[19]....
        /*0e70*/ 	.word	0x00029aa0


	//   ....[20]....
        /*0e74*/ 	.word	0x00029b00


	//   ....[21]....
        /*0e78*/ 	.word	0x00029b60


	//   ....[22]....
        /*0e7c*/ 	.word	0x00029be0


	//   ....[23]....
        /*0e80*/ 	.word	0x00029c40


	//   ....[24]....
        /*0e84*/ 	.word	0x00029cc0


	//   ....[25]....
        /*0e88*/ 	.word	0x00029d20


	//   ....[26]....
        /*0e8c*/ 	.word	0x00029da0


	//   ....[27]....
        /*0e90*/ 	.word	0x00029e00


	//   ....[28]....
        /*0e94*/ 	.word	0x00029e80


	//   ....[29]....
        /*0e98*/ 	.word	0x00029ee0


	//   ....[30]....
        /*0e9c*/ 	.word	0x00029f60


	//   ....[31]....
        /*0ea0*/ 	.word	0x00029fc0


	//   ....[32]....
        /*0ea4*/ 	.word	0x0002a030


	//   ....[33]....
        /*0ea8*/ 	.word	0x0002a090


	//   ....[34]....
        /*0eac*/ 	.word	0x0002a0f0


	//   ....[35]....
        /*0eb0*/ 	.word	0x0002a150


	//   ....[36]....
        /*0eb4*/ 	.word	0x0002a1c0


	//   ....[37]....
        /*0eb8*/ 	.word	0x0002a220


	//   ....[38]....
        /*0ebc*/ 	.word	0x0002a2a0


	//   ....[39]....
        /*0ec0*/ 	.word	0x0002a300


	//   ....[40]....
        /*0ec4*/ 	.word	0x0002a380


	//   ....[41]....
        /*0ec8*/ 	.word	0x0002a430


	//   ....[42]....
        /*0ecc*/ 	.word	0x0002a4e0


	//   ....[43]....
        /*0ed0*/ 	.word	0x0002a640


	//   ....[44]....
        /*0ed4*/ 	.word	0x0002a690


	//   ....[45]....
        /*0ed8*/ 	.word	0x0002a720


	//   ....[46]....
        /*0edc*/ 	.word	0x0002a7b0


	//   ....[47]....
        /*0ee0*/ 	.word	0x0002a840


	//   ....[48]....
        /*0ee4*/ 	.word	0x0002a8d0


	//   ....[49]....
        /*0ee8*/ 	.word	0x0002a960


	//   ....[50]....
        /*0eec*/ 	.word	0x0002a9f0


	//   ....[51]....
        /*0ef0*/ 	.word	0x0002aab0


	//   ....[52]....
        /*0ef4*/ 	.word	0x0002ada0


	//   ....[53]....
        /*0ef8*/ 	.word	0x0002afc0


	//   ....[54]....
        /*0efc*/ 	.word	0x0002b010


	//   ....[55]....
        /*0f00*/ 	.word	0x0002b070


	//   ....[56]....
        /*0f04*/ 	.word	0x0002b110


	//   ....[57]....
        /*0f08*/ 	.word	0x0002b1d0


	//   ....[58]....
        /*0f0c*/ 	.word	0x0002b2e0


	//   ....[59]....
        /*0f10*/ 	.word	0x0002b340


	//   ....[60]....
        /*0f14*/ 	.word	0x0002b440


	//   ....[61]....
        /*0f18*/ 	.word	0x0002b4a0


	//   ....[62]....
        /*0f1c*/ 	.word	0x0002b5a0


	//   ....[63]....
        /*0f20*/ 	.word	0x0002b600


	//   ....[64]....
        /*0f24*/ 	.word	0x0002b700


	//   ....[65]....
        /*0f28*/ 	.word	0x0002b760


	//   ....[66]....
        /*0f2c*/ 	.word	0x0002b840


	//   ....[67]....
        /*0f30*/ 	.word	0x0002b8c0


	//   ....[68]....
        /*0f34*/ 	.word	0x0002b9a0


	//   ....[69]....
        /*0f38*/ 	.word	0x0002bc80


	//   ....[70]....
        /*0f3c*/ 	.word	0x0002bd20


	//   ....[71]....
        /*0f40*/ 	.word	0x0002be40


	//   ....[72]....
        /*0f44*/ 	.word	0x0002bec0


	//   ....[73]....
        /*0f48*/ 	.word	0x0002bf40


	//   ....[74]....
        /*0f4c*/ 	.word	0x0002bfc0


	//   ....[75]....
        /*0f50*/ 	.word	0x0002c040


	//   ....[76]....
        /*0f54*/ 	.word	0x0002c0d0


	//   ....[77]....
        /*0f58*/ 	.word	0x0002c170


	//   ....[78]....
        /*0f5c*/ 	.word	0x0002c220


	//   ....[79]....
        /*0f60*/ 	.word	0x0002c2a0


	//   ....[80]....
        /*0f64*/ 	.word	0x0002c320


	//   ....[81]....
        /*0f68*/ 	.word	0x0002c3a0


	//   ....[82]....
        /*0f6c*/ 	.word	0x0002c430


	//   ....[83]....
        /*0f70*/ 	.word	0x0002c4b0


	//   ....[84]....
        /*0f74*/ 	.word	0x0002c550


	//   ....[85]....
        /*0f78*/ 	.word	0x0002c5e0


	//   ....[86]....
        /*0f7c*/ 	.word	0x0002c710


	//----- nvinfo : EIATTR_REG_RECONFIG
	.align		4
.L_495:
        /*0f80*/ 	.byte	0x01, 0x54
	.zero		2


	//----- nvinfo : EIATTR_SYSCALL_OFFSETS
	.align		4
        /*0f84*/ 	.byte	0x04, 0x46
        /*0f86*/ 	.short	(.L_497 - .L_496)


	//   ....[0]....
.L_496:
        /*0f88*/ 	.word	0x00001ce0


	//   ....[1]....
        /*0f8c*/ 	.word	0x00001e30


	//   ....[2]....
        /*0f90*/ 	.word	0x00007e70


	//   ....[3]....
        /*0f94*/ 	.word	0x00008410


	//   ....[4]....
        /*0f98*/ 	.word	0x00022ab0


	//   ....[5]....
        /*0f9c*/ 	.word	0x00022c50


	//   ....[6]....
        /*0fa0*/ 	.word	0x00022dc0


	//   ....[7]....
        /*0fa4*/ 	.word	0x00022f00


	//   ....[8]....
        /*0fa8*/ 	.word	0x00023930


	//----- nvinfo : EIATTR_MBARRIER_INSTR_OFFSETS
	.align		4
.L_497:
        /*0fac*/ 	.byte	0x04, 0x39
        /*0fae*/ 	.short	(.L_499 - .L_498)


	//   ....[0]....
.L_498:
        /*0fb0*/ 	.word	0x000002d0
        /*0fb4*/ 	.word	0x000000ff
        /*0fb8*/ 	.word	0x00028400
        /*0fbc*/ 	.short	0x0100
        /*0fbe*/ 	.byte	0x08
	.zero		1


	//   ....[1]....
        /*0fc0*/ 	.word	0x000002e0
        /*0fc4*/ 	.word	0x000000ff
        /*0fc8*/ 	.word	0x00028420
        /*0fcc*/ 	.short	0x0100
        /*0fce*/ 	.byte	0x08
	.zero		1


	//   ....[2]....
        /*0fd0*/ 	.word	0x000003d0
        /*0fd4*/ 	.word	0x000000ff
        /*0fd8*/ 	.word	0x00028430
        /*0fdc*/ 	.short	0x0100
        /*0fde*/ 	.byte	0x08
	.zero		1


	//   ....[3]....
        /*0fe0*/ 	.word	0x000003e0
        /*0fe4*/ 	.word	0x000000ff
        /*0fe8*/ 	.word	0x00028440
        /*0fec*/ 	.short	0x0100
        /*0fee*/ 	.byte	0x08
	.zero		1


	//   ....[4]....
        /*0ff0*/ 	.word	0x000003f0
        /*0ff4*/ 	.word	0x000000ff
        /*0ff8*/ 	.word	0x00028438
        /*0ffc*/ 	.short	0x0100
        /*0ffe*/ 	.byte	0x08
	.zero		1


	//   ....[5]....
        /*1000*/ 	.word	0x00000400
        /*1004*/ 	.word	0x000000ff
        /*1008*/ 	.word	0x00028448
        /*100c*/ 	.short	0x0100
        /*100e*/ 	.byte	0x08
	.zero		1


	//   ....[6]....
        /*1010*/ 	.word	0x00000530
        /*1014*/ 	.word	0x000000ff
        /*1018*/ 	.word	0x00028450
        /*101c*/ 	.short	0x0100
        /*101e*/ 	.byte	0x08
	.zero		1


	//   ....[7]....
        /*1020*/ 	.word	0x00000540
        /*1024*/ 	.word	0x000000ff
        /*1028*/ 	.word	0x00028460
        /*102c*/ 	.short	0x0100
        /*102e*/ 	.byte	0x08
	.zero		1


	//   ....[8]....
        /*1030*/ 	.word	0x00000550
        /*1034*/ 	.word	0x000000ff
        /*1038*/ 	.word	0x00028458
        /*103c*/ 	.short	0x0100
        /*103e*/ 	.byte	0x08
	.zero		1


	//   ....[9]....
        /*1040*/ 	.word	0x00000560
        /*1044*/ 	.word	0x000000ff
        /*1048*/ 	.word	0x00028468
        /*104c*/ 	.short	0x0100
        /*104e*/ 	.byte	0x08
	.zero		1


	//   ....[10]....
        /*1050*/ 	.word	0x00000650
        /*1054*/ 	.word	0x000000ff
        /*1058*/ 	.word	0x00028470
        /*105c*/ 	.short	0x0100
        /*105e*/ 	.byte	0x06
	.zero		1


	//   ....[11]....
        /*1060*/ 	.word	0x00000660
        /*1064*/ 	.word	0x000000ff
        /*1068*/ 	.word	0x00028480
        /*106c*/ 	.short	0x0100
        /*106e*/ 	.byte	0x06
	.zero		1


	//   ....[12]....
        /*1070*/ 	.word	0x00000670
        /*1074*/ 	.word	0x000000ff
        /*1078*/ 	.word	0x00028478
        /*107c*/ 	.short	0x0100
        /*107e*/ 	.byte	0x06
	.zero		1


	//   ....[13]....
        /*1080*/ 	.word	0x00000680
        /*1084*/ 	.word	0x000000ff
        /*1088*/ 	.word	0x00028488
        /*108c*/ 	.short	0x0100
        /*108e*/ 	.byte	0x06
	.zero		1


	//   ....[14]....
        /*1090*/ 	.word	0x000007b0
        /*1094*/ 	.word	0x000000ff
        /*1098*/ 	.word	0x00028490
        /*109c*/ 	.short	0x0100
        /*109e*/ 	.byte	0x08
	.zero		1


	//   ....[15]....
        /*10a0*/ 	.word	0x000007c0
        /*10a4*/ 	.word	0x000000ff
        /*10a8*/ 	.word	0x000284a0
        /*10ac*/ 	.short	0x0100
        /*10ae*/ 	.byte	0x08
	.zero		1


	//   ....[16]....
        /*10b0*/ 	.word	0x000007d0
        /*10b4*/ 	.word	0x000000ff
        /*10b8*/ 	.word	0x00028498
        /*10bc*/ 	.short	0x0100
        /*10be*/ 	.byte	0x08
	.zero		1


	//   ....[17]....
        /*10c0*/ 	.word	0x000007e0
        /*10c4*/ 	.word	0x000000ff
        /*10c8*/ 	.word	0x000284a8
        /*10cc*/ 	.short	0x0100
        /*10ce*/ 	.byte	0x08
	.zero		1


	//   ....[18]....
        /*10d0*/ 	.word	0x00000910
        /*10d4*/ 	.word	0x000000ff
        /*10d8*/ 	.word	0x000284b0
        /*10dc*/ 	.short	0x0100
        /*10de*/ 	.byte	0x08
	.zero		1


	//   ....[19]....
        /*10e0*/ 	.word	0x00000920
        /*10e4*/ 	.word	0x000000ff
        /*10e8*/ 	.word	0x000284c0
        /*10ec*/ 	.short	0x0100
        /*10ee*/ 	.byte	0x08
	.zero		1


	//   ....[20]....
        /*10f0*/ 	.word	0x00000930
        /*10f4*/ 	.word	0x000000ff
        /*10f8*/ 	.word	0x000284b8
        /*10fc*/ 	.short	0x0100
        /*10fe*/ 	.byte	0x08
	.zero		1


	//   ....[21]....
        /*1100*/ 	.word	0x00000940
        /*1104*/ 	.word	0x000000ff
        /*1108*/ 	.word	0x000284c8
        /*110c*/ 	.short	0x0100
        /*110e*/ 	.byte	0x08
	.zero		1


	//   ....[22]....
        /*1110*/ 	.word	0x00002c00
        /*1114*/ 	.word	0x00000050
        /*1118*/ 	.word	0x00028490
        /*111c*/ 	.short	0x010a
        /*111e*/ 	.byte	0x3f
	.zero		1


	//   ....[23]....
        /*1120*/ 	.word	0x00004cb0
        /*1124*/ 	.word	0x00000050
        /*1128*/ 	.word	0x00028490
        /*112c*/ 	.short	0x010a
        /*112e*/ 	.byte	0x3f
	.zero		1


	//   ....[24]....
        /*1130*/ 	.word	0x00006da0
        /*1134*/ 	.word	0x00000050
        /*1138*/ 	.word	0x00028490
        /*113c*/ 	.short	0x010a
        /*113e*/ 	.byte	0x3f
	.zero		1


	//   ....[25]....
        /*1140*/ 	.word	0x00006fb0
        /*1144*/ 	.word	0x00000004
        /*1148*/ 	.word	0x00000000
        /*114c*/ 	.short	0x0101
        /*114e*/ 	.byte	0x3f
	.zero		1


	//   ....[26]....
        /*1150*/ 	.word	0x00006ff0
        /*1154*/ 	.word	0x00000050
        /*1158*/ 	.word	0x000284b0
        /*115c*/ 	.short	0x010a
        /*115e*/ 	.byte	0x3f
	.zero		1


	//   ....[27]....
        /*1160*/ 	.word	0x000073a0
        /*1164*/ 	.word	0x00000050
        /*1168*/ 	.word	0x00000000
        /*116c*/ 	.short	0x0101
        /*116e*/ 	.byte	0x3f
	.zero		1


	//   ....[28]....
        /*1170*/ 	.word	0x00008190
        /*1174*/ 	.word	0x00000010
        /*1178*/ 	.word	0x00028400
        /*117c*/ 	.short	0x010a
        /*117e*/ 	.byte	0x3f
	.zero		1


	//   ....[29]....
        /*1180*/ 	.word	0x000081e0
        /*1184*/ 	.word	0x00000010
        /*1188*/ 	.word	0x00028400
        /*118c*/ 	.short	0x010a
        /*118e*/ 	.byte	0x3f
	.zero		1


	//   ....[30]....
        /*1190*/ 	.word	0x00008f10
        /*1194*/ 	.word	0x00000010
        /*1198*/ 	.word	0x00028400
        /*119c*/ 	.short	0x010a
        /*119e*/ 	.byte	0x3f
	.zero		1


	//   ....[31]....
        /*11a0*/ 	.word	0x0000d6a0
        /*11a4*/ 	.word	0x00000010
        /*11a8*/ 	.word	0x00028400
        /*11ac*/ 	.short	0x010a
        /*11ae*/ 	.byte	0x3f
	.zero		1


	//   ....[32]....
        /*11b0*/ 	.word	0x00011700
        /*11b4*/ 	.word	0x0000000b
        /*11b8*/ 	.word	0x00028430
        /*11bc*/ 	.short	0x010a
        /*11be*/ 	.byte	0x3f
	.zero		1


	//   ....[33]....
        /*11c0*/ 	.word	0x00011770
        /*11c4*/ 	.word	0x0000000b
        /*11c8*/ 	.word	0x00028430
        /*11cc*/ 	.short	0x010a
        /*11ce*/ 	.byte	0x3f
	.zero		1


	//   ....[34]....
        /*11d0*/ 	.word	0x00011f40
        /*11d4*/ 	.word	0x00000003
        /*11d8*/ 	.word	0x00000000
        /*11dc*/ 	.short	0x0101
        /*11de*/ 	.byte	0x3f
	.zero		1


	//   ....[35]....
        /*11e0*/ 	.word	0x00013ed0
        /*11e4*/ 	.word	0x00000007
        /*11e8*/ 	.word	0x00028430
        /*11ec*/ 	.short	0x010a
        /*11ee*/ 	.byte	0x3f
	.zero		1


	//   ....[36]....
        /*11f0*/ 	.word	0x00013f20
        /*11f4*/ 	.word	0x00000007
        /*11f8*/ 	.word	0x00028430
        /*11fc*/ 	.short	0x010a
        /*11fe*/ 	.byte	0x3f
	.zero		1


	//   ....[37]....
        /*1200*/ 	.word	0x00014330
        /*1204*/ 	.word	0x00000007
        /*1208*/ 	.word	0x00028450
        /*120c*/ 	.short	0x010a
        /*120e*/ 	.byte	0x3f
	.zero		1


	//   ....[38]....
        /*1210*/ 	.word	0x00014370
        /*1214*/ 	.word	0x00000007
        /*1218*/ 	.word	0x00028450
        /*121c*/ 	.short	0x010a
        /*121e*/ 	.byte	0x3f
	.zero		1


	//   ....[39]....
        /*1220*/ 	.word	0x000149f0
        /*1224*/ 	.word	0x00000007
        /*1228*/ 	.word	0x00000000
        /*122c*/ 	.short	0x0101
        /*122e*/ 	.byte	0x3f
	.zero		1


	//   ....[40]....
        /*1230*/ 	.word	0x00015e20
        /*1234*/ 	.word	0x00000007
        /*1238*/ 	.word	0x00000000
        /*123c*/ 	.short	0x0101
        /*123e*/ 	.byte	0x3f
	.zero		1


	//   ....[41]....
        /*1240*/ 	.word	0x00016a60
        /*1244*/ 	.word	0x00000007
        /*1248*/ 	.word	0x00028430
        /*124c*/ 	.short	0x010a
        /*124e*/ 	.byte	0x3f
	.zero		1


	//   ....[42]....
        /*1250*/ 	.word	0x00016ab0
        /*1254*/ 	.word	0x00000007
        /*1258*/ 	.word	0x00028430
        /*125c*/ 	.short	0x010a
        /*125e*/ 	.byte	0x3f
	.zero		1


	//   ....[43]....
        /*1260*/ 	.word	0x00016ef0
        /*1264*/ 	.word	0x00000007
        /*1268*/ 	.word	0x00028450
        /*126c*/ 	.short	0x010a
        /*126e*/ 	.byte	0x3f
	.zero		1


	//   ....[44]....
        /*1270*/ 	.word	0x00016f30
        /*1274*/ 	.word	0x00000007
        /*1278*/ 	.word	0x00028450
        /*127c*/ 	.short	0x010a
        /*127e*/ 	.byte	0x3f
	.zero		1


	//   ....[45]....
        /*1280*/ 	.word	0x00017be0
        /*1284*/ 	.word	0x000000b3
        /*1288*/ 	.word	0x00000000
        /*128c*/ 	.short	0x0101
        /*128e*/ 	.byte	0x3f
	.zero		1


	//   ....[46]....
        /*1290*/ 	.word	0x00017f80
        /*1294*/ 	.word	0x00000006
        /*1298*/ 	.word	0x00000000
        /*129c*/ 	.short	0x0101
        /*129e*/ 	.byte	0x3f
	.zero		1


	//   ....[47]....
        /*12a0*/ 	.word	0x00018940
        /*12a4*/ 	.word	0x00000007
        /*12a8*/ 	.word	0x00028430
        /*12ac*/ 	.short	0x010a
        /*12ae*/ 	.byte	0x3f
	.zero		1


	//   ....[48]....
        /*12b0*/ 	.word	0x00018990
        /*12b4*/ 	.word	0x00000007
        /*12b8*/ 	.word	0x00028430
        /*12bc*/ 	.short	0x010a
        /*12be*/ 	.byte	0x3f
	.zero		1


	//   ....[49]....
        /*12c0*/ 	.word	0x00018dd0
        /*12c4*/ 	.word	0x00000007
        /*12c8*/ 	.word	0x00028450
        /*12cc*/ 	.short	0x010a
        /*12ce*/ 	.byte	0x3f
	.zero		1


	//   ....[50]....
        /*12d0*/ 	.word	0x00018e10
        /*12d4*/ 	.word	0x00000007
        /*12d8*/ 	.word	0x00028450
        /*12dc*/ 	.short	0x010a
        /*12de*/ 	.byte	0x3f
	.zero		1


	//   ....[51]....
        /*12e0*/ 	.word	0x000194b0
        /*12e4*/ 	.word	0x00000007
        /*12e8*/ 	.word	0x00000000
        /*12ec*/ 	.short	0x0101
        /*12ee*/ 	.byte	0x3f
	.zero		1


	//   ....[52]....
        /*12f0*/ 	.word	0x0001a8a0
        /*12f4*/ 	.word	0x00000006
        /*12f8*/ 	.word	0x00000000
        /*12fc*/ 	.short	0x0101
        /*12fe*/ 	.byte	0x3f
	.zero		1


	//   ....[53]....
        /*1300*/ 	.word	0x0001b1c0
        /*1304*/ 	.word	0x0000000c
        /*1308*/ 	.word	0x00028450
        /*130c*/ 	.short	0x010a
        /*130e*/ 	.byte	0x3f
	.zero		1


	//   ....[54]....
        /*1310*/ 	.word	0x0001b200
        /*1314*/ 	.word	0x0000000c
        /*1318*/ 	.word	0x00028450
        /*131c*/ 	.short	0x010a
        /*131e*/ 	.byte	0x3f
	.zero		1


	//   ....[55]....
        /*1320*/ 	.word	0x0001ba10
        /*1324*/ 	.word	0x0000000c
        /*1328*/ 	.word	0x00000000
        /*132c*/ 	.short	0x0101
        /*132e*/ 	.byte	0x3f
	.zero		1


	//   ....[56]....
        /*1330*/ 	.word	0x0001e580
        /*1334*/ 	.word	0x00000000
        /*1338*/ 	.word	0x00000000
        /*133c*/ 	.short	0x0101
        /*133e*/ 	.byte	0x3f
	.zero		1


	//   ....[57]....
        /*1340*/ 	.word	0x000213b0
        /*1344*/ 	.word	0x00000006
        /*1348*/ 	.word	0x00028420
        /*134c*/ 	.short	0x010a
        /*134e*/ 	.byte	0x3f
	.zero		1


	//   ....[58]....
        /*1350*/ 	.word	0x000214a0
        /*1354*/ 	.word	0x00000007
        /*1358*/ 	.word	0x000284a0
        /*135c*/ 	.short	0x010a
        /*135e*/ 	.byte	0x3f
	.zero		1


	//   ....[59]....
        /*1360*/ 	.word	0x000217f0
        /*1364*/ 	.word	0x00000007
        /*1368*/ 	.word	0x000284c0
        /*136c*/ 	.short	0x010a
        /*136e*/ 	.byte	0x3f
	.zero		1


	//   ....[60]....
        /*1370*/ 	.word	0x00021ca0
        /*1374*/ 	.word	0x00000008
        /*1378*/ 	.word	0x000284a0
        /*137c*/ 	.short	0x010a
        /*137e*/ 	.byte	0x3f
	.zero		1


	//   ....[61]....
        /*1380*/ 	.word	0x00021fe0
        /*1384*/ 	.word	0x00000008
        /*1388*/ 	.word	0x000284c0
        /*138c*/ 	.short	0x010a
        /*138e*/ 	.byte	0x3f
	.zero		1


	//   ....[62]....
        /*1390*/ 	.word	0x00023310
        /*1394*/ 	.word	0x00000000
        /*1398*/ 	.word	0x00028480
        /*139c*/ 	.short	0x010a
        /*139e*/ 	.byte	0x3f
	.zero		1


	//   ....[63]....
        /*13a0*/ 	.word	0x00023520
        /*13a4*/ 	.word	0x00000000
        /*13a8*/ 	.word	0x00028440
        /*13ac*/ 	.short	0x010a
        /*13ae*/ 	.byte	0x3f
	.zero		1


	//   ....[64]....
        /*13b0*/ 	.word	0x00024330
        /*13b4*/ 	.word	0x00000009
        /*13b8*/ 	.word	0x00028400
        /*13bc*/ 	.short	0x0107
        /*13be*/ 	.byte	0x3f
	.zero		1


	//   ....[65]....
        /*13c0*/ 	.word	0x00024430
        /*13c4*/ 	.word	0x00000002
        /*13c8*/ 	.word	0x00028400
        /*13cc*/ 	.short	0x0101
        /*13ce*/ 	.byte	0x3f
	.zero		1


	//   ....[66]....
        /*13d0*/ 	.word	0x00024450
        /*13d4*/ 	.word	0x00000002
        /*13d8*/ 	.word	0x00028420
        /*13dc*/ 	.short	0x010a
        /*13de*/ 	.byte	0x3f
	.zero		1


	//   ....[67]....
        /*13e0*/ 	.word	0x000247a0
        /*13e4*/ 	.word	0x00000006
        /*13e8*/ 	.word	0x00028480
        /*13ec*/ 	.short	0x010a
        /*13ee*/ 	.byte	0x3f
	.zero		1


	//   ....[68]....
        /*13f0*/ 	.word	0x00024af0
        /*13f4*/ 	.word	0x00000006
        /*13f8*/ 	.word	0x00028440
        /*13fc*/ 	.short	0x010a
        /*13fe*/ 	.byte	0x3f
	.zero		1


	//   ....[69]....
        /*1400*/ 	.word	0x00024ec0
        /*1404*/ 	.word	0x00000014
        /*1408*/ 	.word	0x00028470
        /*140c*/ 	.short	0x010a
        /*140e*/ 	.byte	0x3f
	.zero		1


	//   ....[70]....
        /*1410*/ 	.word	0x00024f30
        /*1414*/ 	.word	0x00000014
        /*1418*/ 	.word	0x00028460
        /*141c*/ 	.short	0x010a
        /*141e*/ 	.byte	0x3f
	.zero		1


	//   ....[71]....
        /*1420*/ 	.word	0x000255b0
        /*1424*/ 	.word	0x00000014
        /*1428*/ 	.word	0x00028450
        /*142c*/ 	.short	0x0101
        /*142e*/ 	.byte	0x3f
	.zero		1


	//   ....[72]....
        /*1430*/ 	.word	0x00025630
        /*1434*/ 	.word	0x00000014
        /*1438*/ 	.word	0x00000000
        /*143c*/ 	.short	0x0101
        /*143e*/ 	.byte	0x3f
	.zero		1


	//   ....[73]....
        /*1440*/ 	.word	0x00025870
        /*1444*/ 	.word	0x00000000
        /*1448*/ 	.word	0x00028470
        /*144c*/ 	.short	0x010a
        /*144e*/ 	.byte	0x3f
	.zero		1


	//   ....[74]....
        /*1450*/ 	.word	0x000258e0
        /*1454*/ 	.word	0x00000000
        /*1458*/ 	.word	0x00028460
        /*145c*/ 	.short	0x010a
        /*145e*/ 	.byte	0x3f
	.zero		1


	//   ....[75]....
        /*1460*/ 	.word	0x00025f20
        /*1464*/ 	.word	0x00000000
        /*1468*/ 	.word	0x00028450
        /*146c*/ 	.short	0x0101
        /*146e*/ 	.byte	0x3f
	.zero		1


	//   ....[76]....
        /*1470*/ 	.word	0x00025f60
        /*1474*/ 	.word	0x00000000
        /*1478*/ 	.word	0x00000000
        /*147c*/ 	.short	0x0101
        /*147e*/ 	.byte	0x3f
	.zero		1


	//   ....[77]....
        /*1480*/ 	.word	0x00026d20
        /*1484*/ 	.word	0x00000000
        /*1488*/ 	.word	0x00028420
        /*148c*/ 	.short	0x010a
        /*148e*/ 	.byte	0x3f
	.zero		1


	//   ....[78]....
        /*1490*/ 	.word	0x00026ed0
        /*1494*/ 	.word	0x00000006
        /*1498*/ 	.word	0x00000000
        /*149c*/ 	.short	0x010a
        /*149e*/ 	.byte	0x3f
	.zero		1


	//   ....[79]....
        /*14a0*/ 	.word	0x00026f40
        /*14a4*/ 	.word	0x00000007
        /*14a8*/ 	.word	0x00000000
        /*14ac*/ 	.short	0x010a
        /*14ae*/ 	.byte	0x3f
	.zero		1


	//   ....[80]....
        /*14b0*/ 	.word	0x00026fa0
        /*14b4*/ 	.word	0x00000004
        /*14b8*/ 	.word	0x00028460
        /*14bc*/ 	.short	0x010a
        /*14be*/ 	.byte	0x3f
	.zero		1


	//   ....[81]....
        /*14c0*/ 	.word	0x00026ff0
        /*14c4*/ 	.word	0x00000003
        /*14c8*/ 	.word	0x00028460
        /*14cc*/ 	.short	0x010a
        /*14ce*/ 	.byte	0x3f
	.zero		1


	//   ....[82]....
        /*14d0*/ 	.word	0x00027030
        /*14d4*/ 	.word	0x00000004
        /*14d8*/ 	.word	0x00028480
        /*14dc*/ 	.short	0x010a
        /*14de*/ 	.byte	0x3f
	.zero		1


	//   ....[83]....
        /*14e0*/ 	.word	0x00027050
        /*14e4*/ 	.word	0x00000003
        /*14e8*/ 	.word	0x00028480
        /*14ec*/ 	.short	0x010a
        /*14ee*/ 	.byte	0x3f
	.zero		1


	//   ....[84]....
        /*14f0*/ 	.word	0x000270b0
        /*14f4*/ 	.word	0x00000050
        /*14f8*/ 	.word	0x00028490
        /*14fc*/ 	.short	0x010a
        /*14fe*/ 	.byte	0x3f
	.zero		1


	//   ....[85]....
        /*1500*/ 	.word	0x00027100
        /*1504*/ 	.word	0x00000050
        /*1508*/ 	.word	0x00028490
        /*150c*/ 	.short	0x010a
        /*150e*/ 	.byte	0x3f
	.zero		1


	//   ....[86]....
        /*1510*/ 	.word	0x00027150
        /*1514*/ 	.word	0x00000050
        /*1518*/ 	.word	0x00028490
        /*151c*/ 	.short	0x010a
        /*151e*/ 	.byte	0x3f
	.zero		1


	//   ....[87]....
        /*1520*/ 	.word	0x000271a0
        /*1524*/ 	.word	0x00000050
        /*1528*/ 	.word	0x000284b0
        /*152c*/ 	.short	0x010a
        /*152e*/ 	.byte	0x3f
	.zero		1


	//   ....[88]....
        /*1530*/ 	.word	0x000279a0
        /*1534*/ 	.word	0x00000010
        /*1538*/ 	.word	0x00028400
        /*153c*/ 	.short	0x010a
        /*153e*/ 	.byte	0x3f
	.zero		1


	//   ....[89]....
        /*1540*/ 	.word	0x00028320
        /*1544*/ 	.word	0x00000010
        /*1548*/ 	.word	0x00028400
        /*154c*/ 	.short	0x010a
        /*154e*/ 	.byte	0x3f
	.zero		1


	//   ....[90]....
        /*1550*/ 	.word	0x00028370
        /*1554*/ 	.word	0x0000000b
        /*1558*/ 	.word	0x00028430
        /*155c*/ 	.short	0x010a
        /*155e*/ 	.byte	0x3f
	.zero		1


	//   ....[91]....
        /*1560*/ 	.word	0x000283c0
        /*1564*/ 	.word	0x00000007
        /*1568*/ 	.word	0x00028430
        /*156c*/ 	.short	0x010a
        /*156e*/ 	.byte	0x3f
	.zero		1


	//   ....[92]....
        /*1570*/ 	.word	0x00028410
        /*1574*/ 	.word	0x00000007
        /*1578*/ 	.word	0x00028450
        /*157c*/ 	.short	0x010a
        /*157e*/ 	.byte	0x3f
	.zero		1


	//   ....[93]....
        /*1580*/ 	.word	0x00028460
        /*1584*/ 	.word	0x00000007
        /*1588*/ 	.word	0x00028430
        /*158c*/ 	.short	0x010a
        /*158e*/ 	.byte	0x3f
	.zero		1


	//   ....[94]....
        /*1590*/ 	.word	0x000284b0
        /*1594*/ 	.word	0x00000007
        /*1598*/ 	.word	0x00028450
        /*159c*/ 	.short	0x010a
        /*159e*/ 	.byte	0x3f
	.zero		1


	//   ....[95]....
        /*15a0*/ 	.word	0x00028500
        /*15a4*/ 	.word	0x00000007
        /*15a8*/ 	.word	0x00028430
        /*15ac*/ 	.short	0x010a
        /*15ae*/ 	.byte	0x3f
	.zero		1


	//   ....[96]....
        /*15b0*/ 	.word	0x00028550
        /*15b4*/ 	.word	0x00000007
        /*15b8*/ 	.word	0x00028450
        /*15bc*/ 	.short	0x010a
        /*15be*/ 	.byte	0x3f
	.zero		1


	//   ....[97]....
        /*15c0*/ 	.word	0x000285a0
        /*15c4*/ 	.word	0x0000000c
        /*15c8*/ 	.word	0x00028450
        /*15cc*/ 	.short	0x010a
        /*15ce*/ 	.byte	0x3f
	.zero		1


	//   ....[98]....
        /*15d0*/ 	.word	0x0002ab80
        /*15d4*/ 	.word	0x00000005
        /*15d8*/ 	.word	0x00028420
        /*15dc*/ 	.short	0x010a
        /*15de*/ 	.byte	0x3f
	.zero		1


	//   ....[99]....
        /*15e0*/ 	.word	0x0002abd0
        /*15e4*/ 	.word	0x00000007
        /*15e8*/ 	.word	0x000284a0
        /*15ec*/ 	.short	0x010a
        /*15ee*/ 	.byte	0x3f
	.zero		1


	//   ....[100]....
        /*15f0*/ 	.word	0x0002ac20
        /*15f4*/ 	.word	0x00000007
        /*15f8*/ 	.word	0x000284c0
        /*15fc*/ 	.short	0x010a
        /*15fe*/ 	.byte	0x3f
	.zero		1


	//   ....[101]....
        /*1600*/ 	.word	0x0002ac70
        /*1604*/ 	.word	0x00000008
        /*1608*/ 	.word	0x000284a0
        /*160c*/ 	.short	0x010a
        /*160e*/ 	.byte	0x3f
	.zero		1


	//   ....[102]....
        /*1610*/ 	.word	0x0002acc0
        /*1614*/ 	.word	0x00000008
        /*1618*/ 	.word	0x000284c0
        /*161c*/ 	.short	0x010a
        /*161e*/ 	.byte	0x3f
	.zero		1


	//   ....[103]....
        /*1620*/ 	.word	0x0002ae60
        /*1624*/ 	.word	0x00000000
        /*1628*/ 	.word	0x00028480
        /*162c*/ 	.short	0x010a
        /*162e*/ 	.byte	0x3f
	.zero		1


	//   ....[104]....
        /*1630*/ 	.word	0x0002aeb0
        /*1634*/ 	.word	0x00000000
        /*1638*/ 	.word	0x00028440
        /*163c*/ 	.short	0x010a
        /*163e*/ 	.byte	0x3f
	.zero		1


	//   ....[105]....
        /*1640*/ 	.word	0x0002b9f0
        /*1644*/ 	.word	0x00000002
        /*1648*/ 	.word	0x00028420
        /*164c*/ 	.short	0x010a
        /*164e*/ 	.byte	0x3f
	.zero		1


	//   ....[106]....
        /*1650*/ 	.word	0x0002ba40
        /*1654*/ 	.word	0x00000006
        /*1658*/ 	.word	0x00028480
        /*165c*/ 	.short	0x010a
        /*165e*/ 	.byte	0x3f
	.zero		1


	//   ....[107]....
        /*1660*/ 	.word	0x0002ba90
        /*1664*/ 	.word	0x00000006
        /*1668*/ 	.word	0x00028440
        /*166c*/ 	.short	0x010a
        /*166e*/ 	.byte	0x3f
	.zero		1


	//   ....[108]....
        /*1670*/ 	.word	0x0002bae0
        /*1674*/ 	.word	0x00000014
        /*1678*/ 	.word	0x00028470
        /*167c*/ 	.short	0x010a
        /*167e*/ 	.byte	0x3f
	.zero		1


	//   ....[109]....
        /*1680*/ 	.word	0x0002bb30
        /*1684*/ 	.word	0x00000014
        /*1688*/ 	.word	0x00028460
        /*168c*/ 	.short	0x010a
        /*168e*/ 	.byte	0x3f
	.zero		1


	//   ....[110]....
        /*1690*/ 	.word	0x0002bb80
        /*1694*/ 	.word	0x00000000
        /*1698*/ 	.word	0x00028470
        /*169c*/ 	.short	0x010a
        /*169e*/ 	.byte	0x3f
	.zero		1


	//   ....[111]....
        /*16a0*/ 	.word	0x0002bbd0
        /*16a4*/ 	.word	0x00000000
        /*16a8*/ 	.word	0x00028460
        /*16ac*/ 	.short	0x010a
        /*16ae*/ 	.byte	0x3f
	.zero		1


	//   ....[112]....
        /*16b0*/ 	.word	0x0002c630
        /*16b4*/ 	.word	0x00000000
        /*16b8*/ 	.word	0x00028420
        /*16bc*/ 	.short	0x010a
        /*16be*/ 	.byte	0x3f
	.zero		1


	//   ....[113]....
        /*16c0*/ 	.word	0x0002c7d0
        /*16c4*/ 	.word	0x00000006
        /*16c8*/ 	.word	0x00000000
        /*16cc*/ 	.short	0x010a
        /*16ce*/ 	.byte	0x3f
	.zero		1


	//   ....[114]....
        /*16d0*/ 	.word	0x0002c820
        /*16d4*/ 	.word	0x00000007
        /*16d8*/ 	.word	0x00000000
        /*16dc*/ 	.short	0x010a
        /*16de*/ 	.byte	0x3f
	.zero		1


	//   ....[115]....
        /*16e0*/ 	.word	0x0002c870
        /*16e4*/ 	.word	0x00000004
        /*16e8*/ 	.word	0x00028460
        /*16ec*/ 	.short	0x010a
        /*16ee*/ 	.byte	0x3f
	.zero		1


	//   ....[116]....
        /*16f0*/ 	.word	0x0002c8c0
        /*16f4*/ 	.word	0x00000003
        /*16f8*/ 	.word	0x00028460
        /*16fc*/ 	.short	0x010a
        /*16fe*/ 	.byte	0x3f
	.zero		1


	//   ....[117]....
        /*1700*/ 	.word	0x0002c910
        /*1704*/ 	.word	0x00000004
        /*1708*/ 	.word	0x00028480
        /*170c*/ 	.short	0x010a
        /*170e*/ 	.byte	0x3f
	.zero		1


	//----- nvinfo : EIATTR_NUM_MBARRIERS
	.align		4
.L_499:
        /*1710*/ 	.byte	0x03, 0x38
        /*1712*/ 	.short	0x0016


	//----- nvinfo : EIATTR_EXIT_INSTR_OFFSETS
	.align		4
        /*1714*/ 	.byte	0x04, 0x1c
        /*1716*/ 	.short	(.L_501 - .L_500)


	//   ....[0]....
.L_500:
        /*1718*/ 	.word	0x000270a0


	//----- nvinfo : EIATTR_MAX_THREADS
	.align		4
.L_501:
        /*171c*/ 	.byte	0x04, 0x05
        /*171e*/ 	.short	(.L_503 - .L_502)
.L_502:
        /*1720*/ 	.word	0x00000180
        /*1724*/ 	.word	0x00000001
        /*1728*/ 	.word	0x00000001


	//----- nvinfo : EIATTR_CRS_STACK_SIZE
	.align		4
.L_503:
        /*172c*/ 	.byte	0x04, 0x1e
        /*172e*/ 	.short	(.L_505 - .L_504)
.L_504:
        /*1730*/ 	.word	0x00000000


	//----- nvinfo : EIATTR_CBANK_PARAM_SIZE
	.align		4
.L_505:
        /*1734*/ 	.byte	0x03, 0x19
        /*1736*/ 	.short	0x0af0


	//----- nvinfo : EIATTR_PARAM_CBANK
	.align		4
        /*1738*/ 	.byte	0x04, 0x0a
        /*173a*/ 	.short	(.L_507 - .L_506)
	.align		4
.L_506:
        /*173c*/ 	.word	index@(.nv.constant0._ZN7cutlass13device_kernelIN5flash11enable_sm90INS1_16FlashAttnFwdSm90INS1_25CollectiveMainloopFwdSm90ILi2EN4cute5tupleIJNS5_1CILi1EEES8_S8_EEENS6_IJNS7_ILi128EEENS7_ILi64EEENS7_ILi256EEEEEELi256ENS_12float_e4m3_tEfNS_4arch4Sm90ELb0ELb1ELb1ELb1ELb0ELb1ELb0ELb1ELb1ELb1ELb0ELb0EEENS1_21CollectiveEpilogueFwdINS6_IJSA_SC_SB_EEES9_NS_10bfloat16_tESG_Li256ELb1ELb1ELb0ELb1EEENS1_36VarlenDynamicPersistentTileSchedulerILi128ELi64ELi256ELi128ELb0ELb1ELb1ELb1ELb0ELb1EEEEEEEEEvNT_6ParamsE)
        /*1740*/ 	.short	0x0210
        /*1742*/ 	.short	0x0af0


	//----- nvinfo : EIATTR_SW_WAR
	.align		4
.L_507:
        /*1744*/ 	.byte	0x04, 0x36
        /*1746*/ 	.short	(.L_509 - .L_508)
.L_508:
        /*1748*/ 	.word	0x00000008
.L_509:


//--------------------- .nv.info._ZN7cutlass13device_kernelIN5flash11enable_sm90INS1_16FlashAttnFwdSm90INS1_25CollectiveMainloopFwdSm90ILi2EN4cute5tupleIJNS5_1CILi1EEES8_S8_EEENS6_IJNS7_ILi128EEESA_NS7_ILi256EEEEEELi256ENS_12float_e4m3_tEfNS_4arch4Sm90ELb1ELb0ELb1ELb0ELb0ELb0ELb0ELb1ELb1ELb1ELb0ELb0EEENS1_21CollectiveEpilogueFwdINS6_IJSA_SB_SA_EEES9_NS_10bfloat16_tESF_Li256ELb0ELb1ELb0ELb1EEENS1_30DynamicPersistentTileSchedulerILi256ELi128ELb0ELb1ELb1EEEEEEEEEvNT_6ParamsE --------------------------
	.section	.nv.info._ZN7cutlass13device_kernelIN5flash11enable_sm90INS1_16FlashAttnFwdSm90INS1_25CollectiveMainloopFwdSm90ILi2EN4cute5tupleIJNS5_1CILi1EEES8_S8_EEENS6_IJNS7_ILi128EEESA_NS7_ILi256EEEEEELi256ENS_12float_e4m3_tEfNS_4arch4Sm90ELb1ELb0ELb1ELb0ELb0ELb0ELb0ELb1ELb1ELb1ELb0ELb0EEENS1_21CollectiveEpilogueFwdINS6_IJSA_SB_SA_EEES9_NS_10bfloat16_tESF_Li256ELb0ELb1ELb0ELb1EEENS1_30DynamicPersistentTileSchedulerILi256ELi128ELb0ELb1ELb1EEEEEEEEEvNT_6ParamsE,"",@"SHT_CUDA_INFO"
	.sectionflags	@""
	.align	4


	//----- nvinfo : EIATTR_CUDA_API_VERSION
	.align		4
        /*0000*/ 	.byte	0x04, 0x37
        /*0002*/ 	.short	(.L_511 - .L_510)
.L_510:
        /*0004*/ 	.word	0x00000082


	//----- nvinfo : EIATTR_KPARAM_INFO
	.align		4
.L_511:
        /*0008*/ 	.byte	0x04, 0x17
        /*000a*/ 	.short	(.L_513 - .L_512)
.L_512:
        /*000c*/ 	.word	0x00000000
        /*0010*/ 	.short	0x0000
        /*0012*/ 	.short	0x0070
        /*0014*/ 	.byte	0x00, 0xf0, 0x01, 0x2a


	//----- nvinfo : EIATTR_SPARSE_MMA_MASK
	.align		4
.L_513:
        /*0018*/ 	.byte	0x03, 0x50
        /*001a*/ 	.short	0x0000


	//----- nvinfo : EIATTR_MAXREG_COUNT
	.align		4
        /*001c*/ 	.byte	0x03, 0x1b
        /*001e*/ 	.short	0x00a8


	//----- nvinfo : EIATTR_NUM_BARRIERS
	.align		4
        /*0020*/ 	.byte	0x02, 0x4c
        /*0022*/ 	.byte	0x10
	.zero		1


	//----- nvinfo : EIATTR_EXTERNS
	.align		4
        /*0024*/ 	.byte	0x04, 0x0f
        /*0026*/ 	.short	(.L_515 - .L_514)


	//   ....[0]....
	.align		4
.L_514:
        /*0028*/ 	.word	index@(__assertfail)


	//----- nvinfo : EIATTR_ANNOTATIONS
	.align		4
.L_515:
        /*002c*/ 	.byte	0x04, 0x55
        /*002e*/ 	.short	(.L_517 - .L_516)


	//   ....[0]....
.L_516:
        /* <DEDUP_REMOVED lines=37> */


	//----- nvinfo : EIATTR_MERCURY_ISA_VERSION
	.align		4
.L_517:
        /*0268*/ 	.byte	0x03, 0x5f
        /*026a*/ 	.short	0x0101


	//----- nvinfo : EIATTR_INT_WARP_WIDE_INSTR_OFFSETS
	.align		4
        /*026c*/ 	.byte	0x04, 0x31
        /*026e*/ 	.short	(.L_519 - .L_518)


	//   ....[0]....
.L_518:
        /*0270*/ 	.word	0x00000130


	//   ....[1]....
        /*0274*/ 	.word	0x00000170


	//   ....[2]....
        /*0278*/ 	.word	0x000001e0


	//   ....[3]....
        /*027c*/ 	.word	0x0000f920


	//   ....[4]....
        /*0280*/ 	.word	0x0000f9b0


	//   ....[5]....
        /*0284*/ 	.word	0x00012a60


	//   ....[6]....
        /*0288*/ 	.word	0x00012ac0


	//----- nvinfo : EIATTR_COOP_GROUP_MASK_REGIDS
	.align		4
.L_519:
        /*028c*/ 	.byte	0x04, 0x29
        /*028e*/ 	.short	(.L_521 - .L_520)


	//   ....[0]....
.L_520:
        /*0290*/ 	.word	0xffffffff


	//   ....[1]....
        /*0294*/ 	.word	0xffffffff


	//   ....[2]....
        /*0298*/ 	.word	0xffffffff


	//   ....[3]....
        /*029c*/ 	.word	0xffffffff


	//   ....[4]....
        /*02a0*/ 	.word	0xffffffff


	//   ....[5]....
        /*02a4*/ 	.word	0xffffffff


	//   ....[6]....
        /*02a8*/ 	.word	0xffffffff


	//   ....[7]....
        /*02ac*/ 	.word	0xffffffff


	//   ....[8]....
        /*02b0*/ 	.word	0xffffffff


	//   ....[9]....
        /*02b4*/ 	.word	0xffffffff


	//   ....[10]....
        /*02b8*/ 	.word	0xffffffff


	//   ....[11]....
        /*02bc*/ 	.word	0xffffffff


	//   ....[12]....
        /*02c0*/ 	.word	0xffffffff


	//   ....[13]....
        /*02c4*/ 	.word	0xffffffff


	//   ....[14]....
        /*02c8*/ 	.word	0xffffffff


	//   ....[15]....
        /*02cc*/ 	.word	0xffffffff


	//   ....[16]....
        /*02d0*/ 	.word	0xffffffff


	//   ....[17]....
        /*02d4*/ 	.word	0xffffffff


	//   ....[18]....
        /*02d8*/ 	.word	0xffffffff


	//   ....[19]....
        /*02dc*/ 	.word	0xffffffff


	//   ....[20]....
        /*02e0*/ 	.word	0xffffffff


	//   ....[21]....
        /*02e4*/ 	.word	0xffffffff


	//   ....[22]....
        /*02e8*/ 	.word	0xffffffff


	//   ....[23]....
        /*02ec*/ 	.word	0xffffffff


	//   ....[24]....
        /*02f0*/ 	.word	0xffffffff


	//   ....[25]....
        /*02f4*/ 	.word	0xffffffff


	//   ....[26]....
        /*02f8*/ 	.word	0xffffffff


	//   ....[27]....
        /*02fc*/ 	.word	0xffffffff


	//   ....[28]....
        /*0300*/ 	.word	0xffffffff


	//   ....[29]....
        /*0304*/ 	.word	0xffffffff


	//   ....[30]....
        /*0308*/ 	.word	0xffffffff


	//   ....[31]....
        /*030c*/ 	.word	0xffffffff


	//   ....[32]....
        /*0310*/ 	.word	0xffffffff


	//   ....[33]....
        /*0314*/ 	.word	0xffffffff


	//   ....[34]....
        /*0318*/ 	.word	0xffffffff


	//   ....[35]....
        /*031c*/ 	.word	0xffffffff


	//   ....[36]....
        /*0320*/ 	.word	0xffffffff


	//   ....[37]....
        /*0324*/ 	.word	0xffffffff


	//   ....[38]....
        /*0328*/ 	.word	0xffffffff


	//   ....[39]....
        /*032c*/ 	.word	0xffffffff


	//   ....[40]....
        /*0330*/ 	.word	0xffffffff


	//   ....[41]....
        /*0334*/ 	.word	0xffffffff


	//   ....[42]....
        /*0338*/ 	.word	0xffffffff


	//   ....[43]....
        /*033c*/ 	.word	0xffffffff


	//   ....[44]....
        /*0340*/ 	.word	0xffffffff


	//   ....[45]....
        /*0344*/ 	.word	0xffffffff


	//   ....[46]....
        /*0348*/ 	.word	0xffffffff


	//   ....[47]....
        /*034c*/ 	.word	0xffffffff


	//   ....[48]....
        /*0350*/ 	.word	0xffffffff


	//   ....[49]....
        /*0354*/ 	.word	0xffffffff


	//   ....[50]....
        /*0358*/ 	.word	0xffffffff


	//   ....[51]....
        /*035c*/ 	.word	0xffffffff


	//   ....[52]....
        /*0360*/ 	.word	0xffffffff


	//   ....[53]....
        /*0364*/ 	.word	0xffffffff


	//   ....[54]....
        /*0368*/ 	.word	0xffffffff


	//   ....[55]....
        /*036c*/ 	.word	0xffffffff


	//   ....[56]....
        /*0370*/ 	.word	0xffffffff


	//   ....[57]....
        /*0374*/ 	.word	0xffffffff


	//   ....[58]....
        /*0378*/ 	.word	0xffffffff


	//   ....[59]....
        /*037c*/ 	.word	0xffffffff


	//   ....[60]....
        /*0380*/ 	.word	0xffffffff


	//   ....[61]....
        /*0384*/ 	.word	0xffffffff


	//   ....[62]....
        /*0388*/ 	.word	0xffffffff


	//   ....[63]....
        /*038c*/ 	.word	0xffffffff


	//   ....[64]....
        /*0390*/ 	.word	0xffffffff


	//   ....[65]....
        /*0394*/ 	.word	0xffffffff


	//   ....[66]....
        /*0398*/ 	.word	0xffffffff


	//   ....[67]....
        /*039c*/ 	.word	0xffffffff


	//   ....[68]....
        /*03a0*/ 	.word	0xffffffff


	//   ....[69]....
        /*03a4*/ 	.word	0xffffffff


	//   ....[70]....
        /*03a8*/ 	.word	0xffffffff


	//   ....[71]....
        /*03ac*/ 	.word	0xffffffff


	//   ....[72]....
        /*03b0*/ 	.word	0xffffffff


	//   ....[73]....
        /*03b4*/ 	.word	0xffffffff


	//   ....[74]....
        /*03b8*/ 	.word	0xffffffff


	//   ....[75]....
        /*03bc*/ 	.word	0xffffffff


	//   ....[76]....
        /*03c0*/ 	.word	0xffffffff


	//   ....[77]....
        /*03c4*/ 	.word	0xffffffff


	//   ....[78]....
        /*03c8*/ 	.word	0xffffffff


	//   ....[79]....
        /*03cc*/ 	.word	0xffffffff


	//   ....[80]....
        /*03d0*/ 	.word	0xffffffff


	//   ....[81]....
        /*03d4*/ 	.word	0xffffffff


	//   ....[82]....
        /*03d8*/ 	.word	0xffffffff


	//   ....[83]....
        /*03dc*/ 	.word	0xffffffff


	//   ....[84]....
        /*03e0*/ 	.word	0xffffffff


	//   ....[85]....
        /*03e4*/ 	.word	0xffffffff


	//   ....[86]....
        /*03e8*/ 	.word	0xffffffff


	//   ....[87]....
        /*03ec*/ 	.word	0xffffffff


	//   ....[88]....
        /*03f0*/ 	.word	0xffffffff


	//   ....[89]....
        /*03f4*/ 	.word	0xffffffff


	//   ....[90]....
        /*03f8*/ 	.word	0xffffffff


	//   ....[91]....
        /*03fc*/ 	.word	0xffffffff


	//   ....[92]....
        /*0400*/ 	.word	0xffffffff


	//   ....[93]....
        /*0404*/ 	.word	0xffffffff


	//   ....[94]....
        /*0408*/ 	.word	0xffffffff


	//   ....[95]....
        /*040c*/ 	.word	0xffffffff


	//   ....[96]....
        /*0410*/ 	.word	0xffffffff


	//   ....[97]....
        /*0414*/ 	.word	0xffffffff


	//   ....[98]....
        /*0418*/ 	.word	0xffffffff


	//   ....[99]....
        /*041c*/ 	.word	0xffffffff


	//   ....[100]....
        /*0420*/ 	.word	0xffffffff


	//   ....[101]....
        /*0424*/ 	.word	0xffffffff


	//   ....[102]....
        /*0428*/ 	.word	0xffffffff


	//   ....[103]....
        /*042c*/ 	.word	0xffffffff


	//   ....[104]....
        /*0430*/ 	.word	0xffffffff


	//   ....[105]....
        /*0434*/ 	.word	0xffffffff


	//   ....[106]....
        /*0438*/ 	.word	0xffffffff


	//   ....[107]....
        /*043c*/ 	.word	0xffffffff


	//   ....[108]....
        /*0440*/ 	.word	0xffffffff


	//   ....[109]....
        /*0444*/ 	.word	0xffffffff


	//   ....[110]....
        /*0448*/ 	.word	0xffffffff


	//   ....[111]....
        /*044c*/ 	.word	0xffffffff


	//   ....[112]....
        /*0450*/ 	.word	0xffffffff


	//   ....[113]....
        /*0454*/ 	.word	0xffffffff


	//   ....[114]....
        /*0458*/ 	.word	0xffffffff


	//   ....[115]....
        /*045c*/ 	.word	0xffffffff


	//   ....[116]....
        /*0460*/ 	.word	0xffffffff


	//   ....[117]....
        /*0464*/ 	.word	0xffffffff


	//   ....[118]....
        /*0468*/ 	.word	0xffffffff


	//   ....[119]....
        /*046c*/ 	.word	0xffffffff


	//   ....[120]....
        /*0470*/ 	.word	0xffffffff


	//   ....[121]....
        /*0474*/ 	.word	0xffffffff


	//   ....[122]....
        /*0478*/ 	.word	0xffffffff


	//   ....[123]....
        /*047c*/ 	.word	0xffffffff


	//   ....[124]....
        /*0480*/ 	.word	0xffffffff


	//   ....[125]....
        /*0484*/ 	.word	0xffffffff


	//   ....[126]....
        /*0488*/ 	.word	0xffffffff


	//   ....[127]....
        /*048c*/ 	.word	0xffffffff


	//   ....[128]....
        /*0490*/ 	.word	0xffffffff


	//   ....[129]....
        /*0494*/ 	.word	0xffffffff


	//   ....[130]....
        /*0498*/ 	.word	0xffffffff


	//   ....[131]....
        /*049c*/ 	.word	0xffffffff


	//   ....[132]....
        /*04a0*/ 	.word	0x0500000f


	//   ....[133]....
        /*04a4*/ 	.word	0x0500000f


	//   ....[134]....
        /*04a8*/ 	.word	0x0500000f


	//   ....[135]....
        /*04ac*/ 	.word	0x0500000f


	//   ....[136]....
        /*04b0*/ 	.word	0x0500000f


	//   ....[137]....
        /*04b4*/ 	.word	0x0500000f


	//   ....[138]....
        /*04b8*/ 	.word	0x0500000f


	//   ....[139]....
        /*04bc*/ 	.word	0x0500000f


	//   ....[140]....
        /*04c0*/ 	.word	0x0500000f


	//   ....[141]....
        /*04c4*/ 	.word	0x0500000f


	//   ....[142]....
        /*04c8*/ 	.word	0x0500000f


	//   ....[143]....
        /*04cc*/ 	.word	0x0500000f


	//   ....[144]....
        /*04d0*/ 	.word	0x0500000f


	//   ....[145]....
        /*04d4*/ 	.word	0x0500000f


	//   ....[146]....
        /*04d8*/ 	.word	0x0500000f


	//   ....[147]....
        /*04dc*/ 	.word	0x0500000f


	//   ....[148]....
        /*04e0*/ 	.word	0x0500000f


	//   ....[149]....
        /*04e4*/ 	.word	0x0500000f


	//----- nvinfo : EIATTR_COOP_GROUP_INSTR_OFFSETS
	.align		4
.L_521:
        /*04e8*/ 	.byte	0x04, 0x28
        /*04ea*/ 	.short	(.L_523 - .L_522)


	//   ....[0]....
.L_522:
        /*04ec*/ 	.word	0x00000070


	//   ....[1]....
        /*04f0*/ 	.word	0x00000140


	//   ....[2]....
        /*04f4*/ 	.word	0x00000190


	//   ....[3]....
        /*04f8*/ 	.word	0x000003c0


	//   ....[4]....
        /*04fc*/ 	.word	0x00000520


	//   ....[5]....
        /*0500*/ 	.word	0x00000640


	//   ....[6]....
        /*0504*/ 	.word	0x000007a0


	//   ....[7]....
        /*0508*/ 	.word	0x000016b0


	//   ....[8]....
        /*050c*/ 	.word	0x00002560


	//   ....[9]....
        /*0510*/ 	.word	0x000031a0


	//   ....[10]....
        /*0514*/ 	.word	0x000031f0


	//   ....[11]....
        /*0518*/ 	.word	0x00003200


	//   ....[12]....
        /*051c*/ 	.word	0x00003c50


	//   ....[13]....
        /*0520*/ 	.word	0x00003cc0


	//   ....[14]....
        /*0524*/ 	.word	0x000057d0


	//   ....[15]....
        /*0528*/ 	.word	0x00005fe0


	//   ....[16]....
        /*052c*/ 	.word	0x00006030


	//   ....[17]....
        /*0530*/ 	.word	0x00006050


	//   ....[18]....
        /*0534*/ 	.word	0x00006a20


	//   ....[19]....
        /*0538*/ 	.word	0x00006a80


	//   ....[20]....
        /*053c*/ 	.word	0x00009190


	//   ....[21]....
        /*0540*/ 	.word	0x000091b0


	//   ....[22]....
        /*0544*/ 	.word	0x000091e0


	//   ....[23]....
        /*0548*/ 	.word	0x000091f0


	//   ....[24]....
        /*054c*/ 	.word	0x0000ae40


	//   ....[25]....
        /*0550*/ 	.word	0x0000ae50


	//   ....[26]....
        /*0554*/ 	.word	0x0000ae80


	//   ....[27]....
        /*0558*/ 	.word	0x0000ae90


	//   ....[28]....
        /*055c*/ 	.word	0x0000c9d0


	//   ....[29]....
        /*0560*/ 	.word	0x0000ca00


	//   ....[30]....
        /*0564*/ 	.word	0x0000ca30


	//   ....[31]....
        /*0568*/ 	.word	0x0000ca60


	//   ....[32]....
        /*056c*/ 	.word	0x0000caa0


	//   ....[33]....
        /*0570*/ 	.word	0x0000cae0


	//   ....[34]....
        /*0574*/ 	.word	0x0000cb10


	//   ....[35]....
        /*0578*/ 	.word	0x0000cb40


	//   ....[36]....
        /*057c*/ 	.word	0x0000cb70


	//   ....[37]....
        /*0580*/ 	.word	0x0000cba0


	//   ....[38]....
        /*0584*/ 	.word	0x0000cbd0


	//   ....[39]....
        /*0588*/ 	.word	0x0000cc00


	//   ....[40]....
        /*058c*/ 	.word	0x0000cc30


	//   ....[41]....
        /*0590*/ 	.word	0x0000cc60


	//   ....[42]....
        /*0594*/ 	.word	0x0000cca0


	//   ....[43]....
        /*0598*/ 	.word	0x0000ccd0


	//   ....[44]....
        /*059c*/ 	.word	0x0000cd00


	//   ....[45]....
        /*05a0*/ 	.word	0x0000cd30


	//   ....[46]....
        /*05a4*/ 	.word	0x0000cd70


	//   ....[47]....
        /*05a8*/ 	.word	0x0000cdf0


	//   ....[48]....
        /*05ac*/ 	.word	0x0000ce20


	//   ....[49]....
        /*05b0*/ 	.word	0x0000ce60


	//   ....[50]....
        /*05b4*/ 	.word	0x0000ce90


	//   ....[51]....
        /*05b8*/ 	.word	0x0000cec0


	//   ....[52]....
        /*05bc*/ 	.word	0x0000cef0


	//   ....[53]....
        /*05c0*/ 	.word	0x0000cf20


	//   ....[54]....
        /*05c4*/ 	.word	0x0000cf50


	//   ....[55]....
        /*05c8*/ 	.word	0x0000cf90


	//   ....[56]....
        /*05cc*/ 	.word	0x0000cfc0


	//   ....[57]....
        /*05d0*/ 	.word	0x0000d000


	//   ....[58]....
        /*05d4*/ 	.word	0x0000d030


	//   ....[59]....
        /*05d8*/ 	.word	0x0000d060


	//   ....[60]....
        /*05dc*/ 	.word	0x0000d090


	//   ....[61]....
        /*05e0*/ 	.word	0x0000d0c0


	//   ....[62]....
        /*05e4*/ 	.word	0x0000d0f0


	//   ....[63]....
        /*05e8*/ 	.word	0x0000d130


	//   ....[64]....
        /*05ec*/ 	.word	0x0000d160


	//   ....[65]....
        /*05f0*/ 	.word	0x0000d1a0


	//   ....[66]....
        /*05f4*/ 	.word	0x0000d1d0


	//   ....[67]....
        /*05f8*/ 	.word	0x0000d200


	//   ....[68]....
        /*05fc*/ 	.word	0x0000d240


	//   ....[69]....
        /*0600*/ 	.word	0x0000d250


	//   ....[70]....
        /*0604*/ 	.word	0x0000d260


	//   ....[71]....
        /*0608*/ 	.word	0x0000d270


	//   ....[72]....
        /*060c*/ 	.word	0x0000d280


	//   ....[73]....
        /*0610*/ 	.word	0x0000d290


	//   ....[74]....
        /*0614*/ 	.word	0x0000d2a0


	//   ....[75]....
        /*0618*/ 	.word	0x0000d2b0


	//   ....[76]....
        /*061c*/ 	.word	0x0000d2c0


	//   ....[77]....
        /*0620*/ 	.word	0x0000d2d0


	//   ....[78]....
        /*0624*/ 	.word	0x0000d2e0


	//   ....[79]....
        /*0628*/ 	.word	0x0000d2f0


	//   ....[80]....
        /*062c*/ 	.word	0x0000d300


	//   ....[81]....
        /*0630*/ 	.word	0x0000d310


	//   ....[82]....
        /*0634*/ 	.word	0x0000d320


	//   ....[83]....
        /*0638*/ 	.word	0x0000d330


	//   ....[84]....
        /*063c*/ 	.word	0x0000d340


	//   ....[85]....
        /*0640*/ 	.word	0x0000d350


	//   ....[86]....
        /*0644*/ 	.word	0x0000d360


	//   ....[87]....
        /*0648*/ 	.word	0x0000d370


	//   ....[88]....
        /*064c*/ 	.word	0x0000d380


	//   ....[89]....
        /*0650*/ 	.word	0x0000d390


	//   ....[90]....
        /*0654*/ 	.word	0x0000d3a0


	//   ....[91]....
        /*0658*/ 	.word	0x0000d3b0


	//   ....[92]....
        /*065c*/ 	.word	0x0000d7d0


	//   ....[93]....
        /*0660*/ 	.word	0x0000d800


	//   ....[94]....
        /*0664*/ 	.word	0x0000d830


	//   ....[95]....
        /*0668*/ 	.word	0x0000d860


	//   ....[96]....
        /*066c*/ 	.word	0x0000ddd0


	//   ....[97]....
        /*0670*/ 	.word	0x0000ddf0


	//   ....[98]....
        /*0674*/ 	.word	0x0000df80


	//   ....[99]....
        /*0678*/ 	.word	0x0000dfa0


	//   ....[100]....
        /*067c*/ 	.word	0x0000e0e0


	//   ....[101]....
        /*0680*/ 	.word	0x0000e100


	//   ....[102]....
        /*0684*/ 	.word	0x0000e250


	//   ....[103]....
        /*0688*/ 	.word	0x0000e270


	//   ....[104]....
        /*068c*/ 	.word	0x0000e9f0


	//   ....[105]....
        /*0690*/ 	.word	0x0000ea10


	//   ....[106]....
        /*0694*/ 	.word	0x0000eb50


	//   ....[107]....
        /*0698*/ 	.word	0x0000eb70


	//   ....[108]....
        /*069c*/ 	.word	0x0000ecb0


	//   ....[109]....
        /*06a0*/ 	.word	0x0000ecd0


	//   ....[110]....
        /*06a4*/ 	.word	0x0000ee20


	//   ....[111]....
        /*06a8*/ 	.word	0x0000ee40


	//   ....[112]....
        /*06ac*/ 	.word	0x0000f020


	//   ....[113]....
        /*06b0*/ 	.word	0x00010110


	//   ....[114]....
        /*06b4*/ 	.word	0x00010d30


	//   ....[115]....
        /*06b8*/ 	.word	0x00010d50


	//   ....[116]....
        /*06bc*/ 	.word	0x00010d90


	//   ....[117]....
        /*06c0*/ 	.word	0x00010dd0


	//   ....[118]....
        /*06c4*/ 	.word	0x00010ee0


	//   ....[119]....
        /*06c8*/ 	.word	0x00010ef0


	//   ....[120]....
        /*06cc*/ 	.word	0x00010f90


	//   ....[121]....
        /*06d0*/ 	.word	0x00010fa0


	//   ....[122]....
        /*06d4*/ 	.word	0x00011040


	//   ....[123]....
        /*06d8*/ 	.word	0x00011050


	//   ....[124]....
        /*06dc*/ 	.word	0x000110f0


	//   ....[125]....
        /*06e0*/ 	.word	0x00011100


	//   ....[126]....
        /*06e4*/ 	.word	0x00011140


	//   ....[127]....
        /*06e8*/ 	.word	0x000111a0


	//   ....[128]....
        /*06ec*/ 	.word	0x000111b0


	//   ....[129]....
        /*06f0*/ 	.word	0x000111c0


	//   ....[130]....
        /*06f4*/ 	.word	0x000138d0


	//   ....[131]....
        /*06f8*/ 	.word	0x00013a70


	//   ....[132]....
        /*06fc*/ 	.word	0x00014070


	//   ....[133]....
        /*0700*/ 	.word	0x00014240


	//   ....[134]....
        /*0704*/ 	.word	0x000142b0


	//   ....[135]....
        /*0708*/ 	.word	0x00014340


	//   ....[136]....
        /*070c*/ 	.word	0x000143e0


	//   ....[137]....
        /*0710*/ 	.word	0x000144a0


	//   ....[138]....
        /*0714*/ 	.word	0x000145c0


	//   ....[139]....
        /*0718*/ 	.word	0x00014620


	//   ....[140]....
        /*071c*/ 	.word	0x00014730


	//   ....[141]....
        /*0720*/ 	.word	0x00014790


	//   ....[142]....
        /*0724*/ 	.word	0x000148a0


	//   ....[143]....
        /*0728*/ 	.word	0x00014900


	//   ....[144]....
        /*072c*/ 	.word	0x00014a00


	//   ....[145]....
        /*0730*/ 	.word	0x00014a60


	//   ....[146]....
        /*0734*/ 	.word	0x00014b60


	//   ....[147]....
        /*0738*/ 	.word	0x00014bc0


	//   ....[148]....
        /*073c*/ 	.word	0x00014c60


	//   ....[149]....
        /*0740*/ 	.word	0x00015000


	//----- nvinfo : EIATTR_REG_RECONFIG
	.align		4
.L_523:
        /*0744*/ 	.byte	0x01, 0x54
	.zero		2


	//----- nvinfo : EIATTR_SYSCALL_OFFSETS
	.align		4
        /*0748*/ 	.byte	0x04, 0x46
        /*074a*/ 	.short	(.L_525 - .L_524)


	//   ....[0]....
.L_524:
        /*074c*/ 	.word	0x00001890


	//   ....[1]....
        /*0750*/ 	.word	0x0000fb20


	//   ....[2]....
        /*0754*/ 	.word	0x0000fcb0


	//   ....[3]....
        /*0758*/ 	.word	0x0000fe10


	//   ....[4]....
        /*075c*/ 	.word	0x0000ff60


	//   ....[5]....
        /*0760*/ 	.word	0x00010920


	//----- nvinfo : EIATTR_MBARRIER_INSTR_OFFSETS
	.align		4
.L_525:
        /*0764*/ 	.byte	0x04, 0x39
        /*0766*/ 	.short	(.L_527 - .L_526)


	//   ....[0]....
.L_526:
        /*0768*/ 	.word	0x00000270
        /*076c*/ 	.word	0x000000ff
        /*0770*/ 	.word	0x00038800
        /*0774*/ 	.short	0x0100
        /*0776*/ 	.byte	0x08
	.zero		1


	//   ....[1]....
        /*0778*/ 	.word	0x00000280
        /*077c*/ 	.word	0x000000ff
        /*0780*/ 	.word	0x00038820
        /*0784*/ 	.short	0x0100
        /*0786*/ 	.byte	0x08
	.zero		1


	//   ....[2]....
        /*0788*/ 	.word	0x00000370
        /*078c*/ 	.word	0x000000ff
        /*0790*/ 	.word	0x00038830
        /*0794*/ 	.short	0x0100
        /*0796*/ 	.byte	0x08
	.zero		1


	//   ....[3]....
        /*0798*/ 	.word	0x00000380
        /*079c*/ 	.word	0x000000ff
        /*07a0*/ 	.word	0x00038840
        /*07a4*/ 	.short	0x0100
        /*07a6*/ 	.byte	0x08
	.zero		1


	//   ....[4]....
        /*07a8*/ 	.word	0x00000390
        /*07ac*/ 	.word	0x000000ff
        /*07b0*/ 	.word	0x00038838
        /*07b4*/ 	.short	0x0100
        /*07b6*/ 	.byte	0x08
	.zero		1


	//   ....[5]....
        /*07b8*/ 	.word	0x000003a0
        /*07bc*/ 	.word	0x000000ff
        /*07c0*/ 	.word	0x00038848
        /*07c4*/ 	.short	0x0100
        /*07c6*/ 	.byte	0x08
	.zero		1


	//   ....[6]....
        /*07c8*/ 	.word	0x000004d0
        /*07cc*/ 	.word	0x000000ff
        /*07d0*/ 	.word	0x00038850
        /*07d4*/ 	.short	0x0100
        /*07d6*/ 	.byte	0x08
	.zero		1


	//   ....[7]....
        /*07d8*/ 	.word	0x000004e0
        /*07dc*/ 	.word	0x000000ff
        /*07e0*/ 	.word	0x00038860
        /*07e4*/ 	.short	0x0100
        /*07e6*/ 	.byte	0x08
	.zero		1


	//   ....[8]....
        /*07e8*/ 	.word	0x000004f0
        /*07ec*/ 	.word	0x000000ff
        /*07f0*/ 	.word	0x00038858
        /*07f4*/ 	.short	0x0100
        /*07f6*/ 	.byte	0x08
	.zero		1


	//   ....[9]....
        /*07f8*/ 	.word	0x00000500
        /*07fc*/ 	.word	0x000000ff
        /*0800*/ 	.word	0x00038868
        /*0804*/ 	.short	0x0100
        /*0806*/ 	.byte	0x08
	.zero		1


	//   ....[10]....
        /*0808*/ 	.word	0x000005f0
        /*080c*/ 	.word	0x000000ff
        /*0810*/ 	.word	0x00038870
        /*0814*/ 	.short	0x0100
        /*0816*/ 	.byte	0x06
	.zero		1


	//   ....[11]....
        /*0818*/ 	.word	0x00000600
        /*081c*/ 	.word	0x000000ff
        /*0820*/ 	.word	0x00038880
        /*0824*/ 	.short	0x0100
        /*0826*/ 	.byte	0x06
	.zero		1


	//   ....[12]....
        /*0828*/ 	.word	0x00000610
        /*082c*/ 	.word	0x000000ff
        /*0830*/ 	.word	0x00038878
        /*0834*/ 	.short	0x0100
        /*0836*/ 	.byte	0x06
	.zero		1


	//   ....[13]....
        /*0838*/ 	.word	0x00000620
        /*083c*/ 	.word	0x000000ff
        /*0840*/ 	.word	0x00038888
        /*0844*/ 	.short	0x0100
        /*0846*/ 	.byte	0x06
	.zero		1


	//   ....[14]....
        /*0848*/ 	.word	0x00000750
        /*084c*/ 	.word	0x000000ff
        /*0850*/ 	.word	0x00038890
        /*0854*/ 	.short	0x0100
        /*0856*/ 	.byte	0x08
	.zero		1


	//   ....[15]....
        /*0858*/ 	.word	0x00000760
        /*085c*/ 	.word	0x000000ff
        /*0860*/ 	.word	0x000388a0
        /*0864*/ 	.short	0x0100
        /*0866*/ 	.byte	0x08
	.zero		1


	//   ....[16]....
        /*0868*/ 	.word	0x00000770
        /*086c*/ 	.word	0x000000ff
        /*0870*/ 	.word	0x00038898
        /*0874*/ 	.short	0x0100
        /*0876*/ 	.byte	0x08
	.zero		1


	//   ....[17]....
        /*0878*/ 	.word	0x00000780
        /*087c*/ 	.word	0x000000ff
        /*0880*/ 	.word	0x000388a8
        /*0884*/ 	.short	0x0100
        /*0886*/ 	.byte	0x08
	.zero		1


	//   ....[18]....
        /*0888*/ 	.word	0x000008b0
        /*088c*/ 	.word	0x000000ff
        /*0890*/ 	.word	0x000388b0
        /*0894*/ 	.short	0x0100
        /*0896*/ 	.byte	0x08
	.zero		1


	//   ....[19]....
        /*0898*/ 	.word	0x000008c0
        /*089c*/ 	.word	0x000000ff
        /*08a0*/ 	.word	0x000388c0
        /*08a4*/ 	.short	0x0100
        /*08a6*/ 	.byte	0x08
	.zero		1


	//   ....[20]....
        /*08a8*/ 	.word	0x000008d0
        /*08ac*/ 	.word	0x000000ff
        /*08b0*/ 	.word	0x000388b8
        /*08b4*/ 	.short	0x0100
        /*08b6*/ 	.byte	0x08
	.zero		1


	//   ....[21]....
        /*08b8*/ 	.word	0x000008e0
        /*08bc*/ 	.word	0x000000ff
        /*08c0*/ 	.word	0x000388c8
        /*08c4*/ 	.short	0x0100
        /*08c6*/ 	.byte	0x08
	.zero		1


	//   ....[22]....
        /*08c8*/ 	.word	0x00001be0
        /*08cc*/ 	.word	0x000000ff
        /*08d0*/ 	.word	0x00038800
        /*08d4*/ 	.short	0x010a
        /*08d6*/ 	.byte	0x29
	.zero		1


	//   ....[23]....
        /*08d8*/ 	.word	0x00001c80
        /*08dc*/ 	.word	0x00000002
        /*08e0*/ 	.word	0x00038830
        /*08e4*/ 	.short	0x010a
        /*08e6*/ 	.byte	0x3f
	.zero		1


	//   ....[24]....
        /*08e8*/ 	.word	0x00001ce0
        /*08ec*/ 	.word	0x00000002
        /*08f0*/ 	.word	0x00038830
        /*08f4*/ 	.short	0x010a
        /*08f6*/ 	.byte	0x3f
	.zero		1


	//   ....[25]....
        /*08f8*/ 	.word	0x00002a70
        /*08fc*/ 	.word	0x00000002
        /*0900*/ 	.word	0x00000000
        /*0904*/ 	.short	0x0101
        /*0906*/ 	.byte	0x3f
	.zero		1


	//   ....[26]....
        /*0908*/ 	.word	0x00004bb0
        /*090c*/ 	.word	0x000000ff
        /*0910*/ 	.word	0x00038830
        /*0914*/ 	.short	0x010a
        /*0916*/ 	.byte	0x06
	.zero		1


	//   ....[27]....
        /*0918*/ 	.word	0x00004bf0
        /*091c*/ 	.word	0x000000ff
        /*0920*/ 	.word	0x00038830
        /*0924*/ 	.short	0x010a
        /*0926*/ 	.byte	0x06
	.zero		1


	//   ....[28]....
        /*0928*/ 	.word	0x00004f60
        /*092c*/ 	.word	0x000000ff
        /*0930*/ 	.word	0x00038850
        /*0934*/ 	.short	0x010a
        /*0936*/ 	.byte	0x06
	.zero		1


	//   ....[29]....
        /*0938*/ 	.word	0x00004fa0
        /*093c*/ 	.word	0x000000ff
        /*0940*/ 	.word	0x00038850
        /*0944*/ 	.short	0x010a
        /*0946*/ 	.byte	0x06
	.zero		1


	//   ....[30]....
        /*0948*/ 	.word	0x00007390
        /*094c*/ 	.word	0x00000003
        /*0950*/ 	.word	0x00000000
        /*0954*/ 	.short	0x0101
        /*0956*/ 	.byte	0x3f
	.zero		1


	//   ....[31]....
        /*0958*/ 	.word	0x000075d0
        /*095c*/ 	.word	0x000000ff
        /*0960*/ 	.word	0x00000000
        /*0964*/ 	.short	0x0101
        /*0966*/ 	.byte	0x07
	.zero		1


	//   ....[32]....
        /*0968*/ 	.word	0x00008090
        /*096c*/ 	.word	0x000000ff
        /*0970*/ 	.word	0x00038830
        /*0974*/ 	.short	0x010a
        /*0976*/ 	.byte	0x06
	.zero		1


	//   ....[33]....
        /*0978*/ 	.word	0x000080d0
        /*097c*/ 	.word	0x000000ff
        /*0980*/ 	.word	0x00038830
        /*0984*/ 	.short	0x010a
        /*0986*/ 	.byte	0x06
	.zero		1


	//   ....[34]....
        /*0988*/ 	.word	0x00008410
        /*098c*/ 	.word	0x000000ff
        /*0990*/ 	.word	0x00038850
        /*0994*/ 	.short	0x010a
        /*0996*/ 	.byte	0x06
	.zero		1


	//   ....[35]....
        /*0998*/ 	.word	0x00008450
        /*099c*/ 	.word	0x000000ff
        /*09a0*/ 	.word	0x00038850
        /*09a4*/ 	.short	0x010a
        /*09a6*/ 	.byte	0x06
	.zero		1


	//   ....[36]....
        /*09a8*/ 	.word	0x00009e10
        /*09ac*/ 	.word	0x00000002
        /*09b0*/ 	.word	0x00000000
        /*09b4*/ 	.short	0x0101
        /*09b6*/ 	.byte	0x3f
	.zero		1


	//   ....[37]....
        /*09b8*/ 	.word	0x0000a100
        /*09bc*/ 	.word	0x000000ff
        /*09c0*/ 	.word	0x00000000
        /*09c4*/ 	.short	0x0101
        /*09c6*/ 	.byte	0x07
	.zero		1


	//   ....[38]....
        /*09c8*/ 	.word	0x0000ab00
        /*09cc*/ 	.word	0x000000ff
        /*09d0*/ 	.word	0x00038850
        /*09d4*/ 	.short	0x010a
        /*09d6*/ 	.byte	0x0b
	.zero		1


	//   ....[39]....
        /*09d8*/ 	.word	0x0000ab40
        /*09dc*/ 	.word	0x000000ff
        /*09e0*/ 	.word	0x00038850
        /*09e4*/ 	.short	0x010a
        /*09e6*/ 	.byte	0x0b
	.zero		1


	//   ....[40]....
        /*09e8*/ 	.word	0x0000b4e0
        /*09ec*/ 	.word	0x000000ff
        /*09f0*/ 	.word	0x00000000
        /*09f4*/ 	.short	0x0101
        /*09f6*/ 	.byte	0x04
	.zero		1


	//   ....[41]....
        /*09f8*/ 	.word	0x0000ddc0
        /*09fc*/ 	.word	0x00000003
        /*0a00*/ 	.word	0x00000000
        /*0a04*/ 	.short	0x0101
        /*0a06*/ 	.byte	0x3f
	.zero		1


	//   ....[42]....
        /*0a08*/ 	.word	0x00010390
        /*0a0c*/ 	.word	0x00000004
        /*0a10*/ 	.word	0x00038880
        /*0a14*/ 	.short	0x010a
        /*0a16*/ 	.byte	0x3f
	.zero		1


	//   ....[43]....
        /*0a18*/ 	.word	0x00010590
        /*0a1c*/ 	.word	0x00000004
        /*0a20*/ 	.word	0x00038840
        /*0a24*/ 	.short	0x010a
        /*0a26*/ 	.byte	0x3f
	.zero		1


	//   ....[44]....
        /*0a28*/ 	.word	0x00011300
        /*0a2c*/ 	.word	0x00000011
        /*0a30*/ 	.word	0x00038800
        /*0a34*/ 	.short	0x0107
        /*0a36*/ 	.byte	0x3f
	.zero		1


	//   ....[45]....
        /*0a38*/ 	.word	0x00011400
        /*0a3c*/ 	.word	0x00000011
        /*0a40*/ 	.word	0x00038800
        /*0a44*/ 	.short	0x0101
        /*0a46*/ 	.byte	0x3f
	.zero		1


	//   ....[46]....
        /*0a48*/ 	.word	0x00011420
        /*0a4c*/ 	.word	0x00000011
        /*0a50*/ 	.word	0x00038820
        /*0a54*/ 	.short	0x010a
        /*0a56*/ 	.byte	0x3f
	.zero		1


	//   ....[47]....
        /*0a58*/ 	.word	0x00011730
        /*0a5c*/ 	.word	0x00000006
        /*0a60*/ 	.word	0x00038880
        /*0a64*/ 	.short	0x010a
        /*0a66*/ 	.byte	0x3f
	.zero		1


	//   ....[48]....
        /*0a68*/ 	.word	0x00011a80
        /*0a6c*/ 	.word	0x00000006
        /*0a70*/ 	.word	0x00038840
        /*0a74*/ 	.short	0x010a
        /*0a76*/ 	.byte	0x3f
	.zero		1


	//   ....[49]....
        /*0a78*/ 	.word	0x00011e40
        /*0a7c*/ 	.word	0x00000013
        /*0a80*/ 	.word	0x00038870
        /*0a84*/ 	.short	0x010a
        /*0a86*/ 	.byte	0x3f
	.zero		1


	//   ....[50]....
        /*0a88*/ 	.word	0x00011eb0
        /*0a8c*/ 	.word	0x00000013
        /*0a90*/ 	.word	0x00038860
        /*0a94*/ 	.short	0x010a
        /*0a96*/ 	.byte	0x3f
	.zero		1


	//   ....[51]....
        /*0a98*/ 	.word	0x00012940
        /*0a9c*/ 	.word	0x00000013
        /*0aa0*/ 	.word	0x00038850
        /*0aa4*/ 	.short	0x0101
        /*0aa6*/ 	.byte	0x3f
	.zero		1


	//   ....[52]....
        /*0aa8*/ 	.word	0x000129c0
        /*0aac*/ 	.word	0x00000013
        /*0ab0*/ 	.word	0x00000000
        /*0ab4*/ 	.short	0x0101
        /*0ab6*/ 	.byte	0x3f
	.zero		1


	//   ....[53]....
        /*0ab8*/ 	.word	0x00012bf0
        /*0abc*/ 	.word	0x00000002
        /*0ac0*/ 	.word	0x00038870
        /*0ac4*/ 	.short	0x010a
        /*0ac6*/ 	.byte	0x3f
	.zero		1


	//   ....[54]....
        /*0ac8*/ 	.word	0x00012c60
        /*0acc*/ 	.word	0x00000002
        /*0ad0*/ 	.word	0x00038860
        /*0ad4*/ 	.short	0x010a
        /*0ad6*/ 	.byte	0x3f
	.zero		1


	//   ....[55]....
        /*0ad8*/ 	.word	0x000136f0
        /*0adc*/ 	.word	0x00000002
        /*0ae0*/ 	.word	0x00038850
        /*0ae4*/ 	.short	0x0101
        /*0ae6*/ 	.byte	0x3f
	.zero		1


	//   ....[56]....
        /*0ae8*/ 	.word	0x00013770
        /*0aec*/ 	.word	0x00000002
        /*0af0*/ 	.word	0x00000000
        /*0af4*/ 	.short	0x0101
        /*0af6*/ 	.byte	0x3f
	.zero		1


	//   ....[57]....
        /*0af8*/ 	.word	0x000139f0
        /*0afc*/ 	.word	0x00000000
        /*0b00*/ 	.word	0x00038820
        /*0b04*/ 	.short	0x010a
        /*0b06*/ 	.byte	0x3f
	.zero		1


	//   ....[58]....
        /*0b08*/ 	.word	0x00013bb0
        /*0b0c*/ 	.word	0x00000006
        /*0b10*/ 	.word	0x00000000
        /*0b14*/ 	.short	0x010a
        /*0b16*/ 	.byte	0x3f
	.zero		1


	//   ....[59]....
        /*0b18*/ 	.word	0x00013c20
        /*0b1c*/ 	.word	0x00000007
        /*0b20*/ 	.word	0x00000000
        /*0b24*/ 	.short	0x010a
        /*0b26*/ 	.byte	0x3f
	.zero		1


	//   ....[60]....
        /*0b28*/ 	.word	0x00013c80
        /*0b2c*/ 	.word	0x00000004
        /*0b30*/ 	.word	0x00038860
        /*0b34*/ 	.short	0x010a
        /*0b36*/ 	.byte	0x3f
	.zero		1


	//   ....[61]....
        /*0b38*/ 	.word	0x00013cd0
        /*0b3c*/ 	.word	0x00000003
        /*0b40*/ 	.word	0x00038860
        /*0b44*/ 	.short	0x010a
        /*0b46*/ 	.byte	0x3f
	.zero		1


	//   ....[62]....
        /*0b48*/ 	.word	0x00013d10
        /*0b4c*/ 	.word	0x00000004
        /*0b50*/ 	.word	0x00038880
        /*0b54*/ 	.short	0x010a
        /*0b56*/ 	.byte	0x3f
	.zero		1


	//   ....[63]....
        /*0b58*/ 	.word	0x00013d30
        /*0b5c*/ 	.word	0x00000003
        /*0b60*/ 	.word	0x00038880
        /*0b64*/ 	.short	0x010a
        /*0b66*/ 	.byte	0x3f
	.zero		1


	//   ....[64]....
        /*0b68*/ 	.word	0x00013da0
        /*0b6c*/ 	.word	0x00000003
        /*0b70*/ 	.word	0x00038800
        /*0b74*/ 	.short	0x010a
        /*0b76*/ 	.byte	0x3f
	.zero		1


	//   ....[65]....
        /*0b78*/ 	.word	0x00013df0
        /*0b7c*/ 	.word	0x00000002
        /*0b80*/ 	.word	0x00038830
        /*0b84*/ 	.short	0x010a
        /*0b86*/ 	.byte	0x3f
	.zero		1


	//   ....[66]....
        /*0b88*/ 	.word	0x00013e50
        /*0b8c*/ 	.word	0x00000007
        /*0b90*/ 	.word	0x00038830
        /*0b94*/ 	.short	0x010a
        /*0b96*/ 	.byte	0x3f
	.zero		1


	//   ....[67]....
        /*0b98*/ 	.word	0x00013eb0
        /*0b9c*/ 	.word	0x00000007
        /*0ba0*/ 	.word	0x00038850
        /*0ba4*/ 	.short	0x010a
        /*0ba6*/ 	.byte	0x3f
	.zero		1


	//   ....[68]....
        /*0ba8*/ 	.word	0x00013f10
        /*0bac*/ 	.word	0x00000007
        /*0bb0*/ 	.word	0x00038830
        /*0bb4*/ 	.short	0x010a
        /*0bb6*/ 	.byte	0x3f
	.zero		1


	//   ....[69]....
        /*0bb8*/ 	.word	0x00013f70
        /*0bbc*/ 	.word	0x00000007
        /*0bc0*/ 	.word	0x00038850
        /*0bc4*/ 	.short	0x010a
        /*0bc6*/ 	.byte	0x3f
	.zero		1


	//   ....[70]....
        /*0bc8*/ 	.word	0x00013fd0
        /*0bcc*/ 	.word	0x00000005
        /*0bd0*/ 	.word	0x00038850
        /*0bd4*/ 	.short	0x010a
        /*0bd6*/ 	.byte	0x3f
	.zero		1


	//   ....[71]....
        /*0bd8*/ 	.word	0x00014120
        /*0bdc*/ 	.word	0x00000004
        /*0be0*/ 	.word	0x00038880
        /*0be4*/ 	.short	0x010a
        /*0be6*/ 	.byte	0x3f
	.zero		1


	//   ....[72]....
        /*0be8*/ 	.word	0x00014170
        /*0bec*/ 	.word	0x00000004
        /*0bf0*/ 	.word	0x00038840
        /*0bf4*/ 	.short	0x010a
        /*0bf6*/ 	.byte	0x3f
	.zero		1


	//   ....[73]....
        /*0bf8*/ 	.word	0x00014cf0
        /*0bfc*/ 	.word	0x00000011
        /*0c00*/ 	.word	0x00038820
        /*0c04*/ 	.short	0x010a
        /*0c06*/ 	.byte	0x3f
	.zero		1


	//   ....[74]....
        /*0c08*/ 	.word	0x00014d40
        /*0c0c*/ 	.word	0x00000006
        /*0c10*/ 	.word	0x00038880
        /*0c14*/ 	.short	0x010a
        /*0c16*/ 	.byte	0x3f
	.zero		1


	//   ....[75]....
        /*0c18*/ 	.word	0x00014d90
        /*0c1c*/ 	.word	0x00000006
        /*0c20*/ 	.word	0x00038840
        /*0c24*/ 	.short	0x010a
        /*0c26*/ 	.byte	0x3f
	.zero		1


	//   ....[76]....
        /*0c28*/ 	.word	0x00014de0
        /*0c2c*/ 	.word	0x00000013
        /*0c30*/ 	.word	0x00038870
        /*0c34*/ 	.short	0x010a
        /*0c36*/ 	.byte	0x3f
	.zero		1


	//   ....[77]....
        /*0c38*/ 	.word	0x00014e30
        /*0c3c*/ 	.word	0x00000013
        /*0c40*/ 	.word	0x00038860
        /*0c44*/ 	.short	0x010a
        /*0c46*/ 	.byte	0x3f
	.zero		1


	//   ....[78]....
        /*0c48*/ 	.word	0x00014e80
        /*0c4c*/ 	.word	0x00000002
        /*0c50*/ 	.word	0x00038870
        /*0c54*/ 	.short	0x010a
        /*0c56*/ 	.byte	0x3f
	.zero		1


	//   ....[79]....
        /*0c58*/ 	.word	0x00014ed0
        /*0c5c*/ 	.word	0x00000002
        /*0c60*/ 	.word	0x00038860
        /*0c64*/ 	.short	0x010a
        /*0c66*/ 	.byte	0x3f
	.zero		1


	//   ....[80]....
        /*0c68*/ 	.word	0x00014f20
        /*0c6c*/ 	.word	0x00000000
        /*0c70*/ 	.word	0x00038820
        /*0c74*/ 	.short	0x010a
        /*0c76*/ 	.byte	0x3f
	.zero		1


	//   ....[81]....
        /*0c78*/ 	.word	0x000150c0
        /*0c7c*/ 	.word	0x00000006
        /*0c80*/ 	.word	0x00000000
        /*0c84*/ 	.short	0x010a
        /*0c86*/ 	.byte	0x3f
	.zero		1


	//   ....[82]....
        /*0c88*/ 	.word	0x00015110
        /*0c8c*/ 	.word	0x00000007
        /*0c90*/ 	.word	0x00000000
        /*0c94*/ 	.short	0x010a
        /*0c96*/ 	.byte	0x3f
	.zero		1


	//   ....[83]....
        /*0c98*/ 	.word	0x00015160
        /*0c9c*/ 	.word	0x00000004
        /*0ca0*/ 	.word	0x00038860
        /*0ca4*/ 	.short	0x010a
        /*0ca6*/ 	.byte	0x3f
	.zero		1


	//   ....[84]....
        /*0ca8*/ 	.word	0x000151b0
        /*0cac*/ 	.word	0x00000003
        /*0cb0*/ 	.word	0x00038860
        /*0cb4*/ 	.short	0x010a
        /*0cb6*/ 	.byte	0x3f
	.zero		1


	//   ....[85]....
        /*0cb8*/ 	.word	0x00015200
        /*0cbc*/ 	.word	0x00000004
        /*0cc0*/ 	.word	0x00038880
        /*0cc4*/ 	.short	0x010a
        /*0cc6*/ 	.byte	0x3f
	.zero		1


	//----- nvinfo : EIATTR_NUM_MBARRIERS
	.align		4
.L_527:
        /*0cc8*/ 	.byte	0x03, 0x38
        /*0cca*/ 	.short	0x0016


	//----- nvinfo : EIATTR_EXIT_INSTR_OFFSETS
	.align		4
        /*0ccc*/ 	.byte	0x04, 0x1c
        /*0cce*/ 	.short	(.L_529 - .L_528)


	//   ....[0]....
.L_528:
        /*0cd0*/ 	.word	0x00000a40


	//   ....[1]....
        /*0cd4*/ 	.word	0x0000efc0


	//   ....[2]....
        /*0cd8*/ 	.word	0x00013d80


	//----- nvinfo : EIATTR_MAX_THREADS
	.align		4
.L_529:
        /*0cdc*/ 	.byte	0x04, 0x05
        /*0cde*/ 	.short	(.L_531 - .L_530)
.L_530:
        /*0ce0*/ 	.word	0x00000180
        /*0ce4*/ 	.word	0x00000001
        /*0ce8*/ 	.word	0x00000001


	//----- nvinfo : EIATTR_CRS_STACK_SIZE
	.align		4
.L_531:
        /*0cec*/ 	.byte	0x04, 0x1e
        /*0cee*/ 	.short	(.L_533 - .L_532)
.L_532:
        /*0cf0*/ 	.word	0x00000000


	//----- nvinfo : EIATTR_CBANK_PARAM_SIZE
	.align		4
.L_533:
        /*0cf4*/ 	.byte	0x03, 0x19
        /*0cf6*/ 	.short	0x0af0


	//----- nvinfo : EIATTR_PARAM_CBANK
	.align		4
        /*0cf8*/ 	.byte	0x04, 0x0a
        /*0cfa*/ 	.short	(.L_535 - .L_534)
	.align		4
.L_534:
        /*0cfc*/ 	.word	index@(.nv.constant0._ZN7cutlass13device_kernelIN5flash11enable_sm90INS1_16FlashAttnFwdSm90INS1_25CollectiveMainloopFwdSm90ILi2EN4cute5tupleIJNS5_1CILi1EEES8_S8_EEENS6_IJNS7_ILi128EEESA_NS7_ILi256EEEEEELi256ENS_12float_e4m3_tEfNS_4arch4Sm90ELb1ELb0ELb1ELb0ELb0ELb0ELb0ELb1ELb1ELb1ELb0ELb0EEENS1_21CollectiveEpilogueFwdINS6_IJSA_SB_SA_EEES9_NS_10bfloat16_tESF_Li256ELb0ELb1ELb0ELb1EEENS1_30DynamicPersistentTileSchedulerILi256ELi128ELb0ELb1ELb1EEEEEEEEEvNT_6ParamsE)
        /*0d00*/ 	.short	0x0210
        /*0d02*/ 	.short	0x0af0


	//----- nvinfo : EIATTR_SW_WAR
	.align		4
.L_535:
        /*0d04*/ 	.byte	0x04, 0x36
        /*0d06*/ 	.short	(.L_537 - .L_536)
.L_536:
        /*0d08*/ 	.word	0x00000008
.L_537:


//--------------------- .nv.info._ZN7cutlass13device_kernelIN5flash11enable_sm90INS1_16FlashAttnFwdSm90INS1_25CollectiveMainloopFwdSm90ILi2EN4cute5tupleIJNS5_1CILi1EEES8_S8_EEENS6_IJNS7_ILi128EEESA_NS7_ILi256EEEEEELi256ENS_12float_e4m3_tEfNS_4arch4Sm90ELb1ELb0ELb1ELb1ELb0ELb0ELb0ELb1ELb1ELb1ELb0ELb0EEENS1_21CollectiveEpilogueFwdINS6_IJSA_SB_SA_EEES9_NS_10bfloat16_tESF_Li256ELb1ELb1ELb0ELb1EEENS1_36VarlenDynamicPersistentTileSchedulerILi128ELi128ELi256ELi128ELb0ELb1ELb1ELb1ELb1ELb1EEEEEEEEEvNT_6ParamsE --------------------------
	.section	.nv.info._ZN7cutlass13device_kernelIN5flash11enable_sm90INS1_16FlashAttnFwdSm90INS1_25CollectiveMainloopFwdSm90ILi2EN4cute5tupleIJNS5_1CILi1EEES8_S8_EEENS6_IJNS7_ILi128EEESA_NS7_ILi256EEEEEELi256ENS_12float_e4m3_tEfNS_4arch4Sm90ELb1ELb0ELb1ELb1ELb0ELb0ELb0ELb1ELb1ELb1ELb0ELb0EEENS1_21CollectiveEpilogueFwdINS6_IJSA_SB_SA_EEES9_NS_10bfloat16_tESF_Li256ELb1ELb1ELb0ELb1EEENS1_36VarlenDynamicPersistentTileSchedulerILi128ELi128ELi256ELi128ELb0ELb1ELb1ELb1ELb1ELb1EEEEEEEEEvNT_6ParamsE,"",@"SHT_CUDA_INFO"
	.sectionflags	@""
	.align	4


	//----- nvinfo : EIATTR_CUDA_API_VERSION
	.align		4
        /*0000*/ 	.byte	0x04, 0x37
        /*0002*/ 	.short	(.L_539 - .L_538)
.L_538:
        /*0004*/ 	.word	0x00000082


	//----- nvinfo : EIATTR_KPARAM_INFO
	.align		4
.L_539:
        /*0008*/ 	.byte	0x04, 0x17
        /*000a*/ 	.short	(.L_541 - .L_540)
.L_540:
        /*000c*/ 	.word	0x00000000
        /*0010*/ 	.short	0x0000
        /*0012*/ 	.short	0x0070
        /*0014*/ 	.byte	0x00, 0xf0, 0x01, 0x2a


	//----- nvinfo : EIATTR_SPARSE_MMA_MASK
	.align		4
.L_541:
        /*0018*/ 	.byte	0x03, 0x50
        /*001a*/ 	.short	0x0000


	//----- nvinfo : EIATTR_MAXREG_COUNT
	.align		4
        /*001c*/ 	.byte	0x03, 0x1b
        /*001e*/ 	.short	0x00a8


	//----- nvinfo : EIATTR_NUM_BARRIERS
	.align		4
        /*0020*/ 	.byte	0x02, 0x4c
        /*0022*/ 	.byte	0x10
	.zero		1


	//----- nvinfo : EIATTR_EXTERNS
	.align		4
        /*0024*/ 	.byte	0x04, 0x0f
        /*0026*/ 	.short	(.L_543 - .L_542)


	//   ....[0]....
	.align		4
.L_542:
        /*0028*/ 	.word	index@(__assertfail)


	//----- nvinfo : EIATTR_ANNOTATIONS
	.align		4
.L_543:
        /*002c*/ 	.byte	0x04, 0x55
        /*002e*/ 	.short	(.L_545 - .L_544)


	//   ....[0]....
.L_544:
        /* <DEDUP_REMOVED lines=46> */


	//----- nvinfo : EIATTR_MERCURY_ISA_VERSION
	.align		4
.L_545:
        /*02f8*/ 	.byte	0x03, 0x5f
        /*02fa*/ 	.short	0x0101


	//----- nvinfo : EIATTR_UNUSED_LOAD_BYTE_OFFSET
	.align		4
        /*02fc*/ 	.byte	0x04, 0x44
        /*02fe*/ 	.short	(.L_547 - .L_546)


	//   ....[0]....
.L_546:
        /*0300*/ 	.word	0x00000a40
        /*0304*/ 	.word	0x0000fff0


	//   ....[1]....
        /*0308*/ 	.word	0x0000bab0
        /*030c*/ 	.word	0x0000fff0


	//----- nvinfo : EIATTR_INT_WARP_WIDE_INSTR_OFFSETS
	.align		4
.L_547:
        /*0310*/ 	.byte	0x04, 0x31
        /*0312*/ 	.short	(.L_549 - .L_548)


	//   ....[0]....
.L_548:
        /*0314*/ 	.word	0x00000130


	//   ....[1]....
        /*0318*/ 	.word	0x00000170


	//   ....[2]....
        /*031c*/ 	.word	0x000001e0


	//   ....[3]....
        /*0320*/ 	.word	0x00010bf0


	//   ....[4]....
        /*0324*/ 	.word	0x00010c80


	//   ....[5]....
        /*0328*/ 	.word	0x00013ce0


	//   ....[6]....
        /*032c*/ 	.word	0x00013d40


	//----- nvinfo : EIATTR_COOP_GROUP_MASK_REGIDS
	.align		4
.L_549:
        /*0330*/ 	.byte	0x04, 0x29
        /*0332*/ 	.short	(.L_551 - .L_550)


	//   ....[0]....
.L_550:
        /*0334*/ 	.word	0xffffffff


	//   ....[1]....
        /*0338*/ 	.word	0xffffffff


	//   ....[2]....
        /*033c*/ 	.word	0xffffffff


	//   ....[3]....
        /*0340*/ 	.word	0xffffffff


	//   ....[4]....
        /*0344*/ 	.word	0xffffffff


	//   ....[5]....
        /*0348*/ 	.word	0xffffffff


	//   ....[6]....
        /*034c*/ 	.word	0xffffffff


	//   ....[7]....
        /*0350*/ 	.word	0xffffffff


	//   ....[8]....
        /*0354*/ 	.word	0xffffffff


	//   ....[9]....
        /*0358*/ 	.word	0xffffffff


	//   ....[10]....
        /*035c*/ 	.word	0xffffffff


	//   ....[11]....
        /*0360*/ 	.word	0xffffffff


	//   ....[12]....
        /*0364*/ 	.word	0xffffffff


	//   ....[13]....
        /*0368*/ 	.word	0xffffffff


	//   ....[14]....
        /*036c*/ 	.word	0xffffffff


	//   ....[15]....
        /*0370*/ 	.word	0xffffffff


	//   ....[16]....
        /*0374*/ 	.word	0xffffffff


	//   ....[17]....
        /*0378*/ 	.word	0xffffffff


	//   ....[18]....
        /*037c*/ 	.word	0xffffffff


	//   ....[19]....
        /*0380*/ 	.word	0xffffffff


	//   ....[20]....
        /*0384*/ 	.word	0xffffffff


	//   ....[21]....
        /*0388*/ 	.word	0xffffffff


	//   ....[22]....
        /*038c*/ 	.word	0xffffffff


	//   ....[23]....
        /*0390*/ 	.word	0xffffffff


	//   ....[24]....
        /*0394*/ 	.word	0xffffffff


	//   ....[25]....
        /*0398*/ 	.word	0xffffffff


	//   ....[26]....
        /*039c*/ 	.word	0xffffffff


	//   ....[27]....
        /*03a0*/ 	.word	0xffffffff


	//   ....[28]....
        /*03a4*/ 	.word	0xffffffff


	//   ....[29]....
        /*03a8*/ 	.word	0xffffffff


	//   ....[30]....
        /*03ac*/ 	.word	0xffffffff


	//   ....[31]....
        /*03b0*/ 	.word	0xffffffff


	//   ....[32]....
        /*03b4*/ 	.word	0xffffffff


	//   ....[33]....
        /*03b8*/ 	.word	0xffffffff


	//   ....[34]....
        /*03bc*/ 	.word	0xffffffff


	//   ....[35]....
        /*03c0*/ 	.word	0xffffffff


	//   ....[36]....
        /*03c4*/ 	.word	0xffffffff


	//   ....[37]....
        /*03c8*/ 	.word	0xffffffff


	//   ....[38]....
        /*03cc*/ 	.word	0xffffffff


	//   ....[39]....
        /*03d0*/ 	.word	0xffffffff


	//   ....[40]....
        /*03d4*/ 	.word	0xffffffff


	//   ....[41]....
        /*03d8*/ 	.word	0xffffffff


	//   ....[42]....
        /*03dc*/ 	.word	0xffffffff


	//   ....[43]....
        /*03e0*/ 	.word	0xffffffff


	//   ....[44]....
        /*03e4*/ 	.word	0xffffffff


	//   ....[45]....
        /*03e8*/ 	.word	0xffffffff


	//   ....[46]....
        /*03ec*/ 	.word	0xffffffff


	//   ....[47]....
        /*03f0*/ 	.word	0xffffffff


	//   ....[48]....
        /*03f4*/ 	.word	0xffffffff


	//   ....[49]....
        /*03f8*/ 	.word	0xffffffff


	//   ....[50]....
        /*03fc*/ 	.word	0xffffffff


	//   ....[51]....
        /*0400*/ 	.word	0xffffffff


	//   ....[52]....
        /*0404*/ 	.word	0xffffffff


	//   ....[53]....
        /*0408*/ 	.word	0xffffffff


	//   ....[54]....
        /*040c*/ 	.word	0xffffffff


	//   ....[55]....
        /*0410*/ 	.word	0xffffffff


	//   ....[56]....
        /*0414*/ 	.word	0xffffffff


	//   ....[57]....
        /*0418*/ 	.word	0xffffffff


	//   ....[58]....
        /*041c*/ 	.word	0xffffffff


	//   ....[59]....
        /*0420*/ 	.word	0xffffffff


	//   ....[60]....
        /*0424*/ 	.word	0xffffffff


	//   ....[61]....
        /*0428*/ 	.word	0xffffffff


	//   ....[62]....
        /*042c*/ 	.word	0xffffffff


	//   ....[63]....
        /*0430*/ 	.word	0xffffffff


	//   ....[64]....
        /*0434*/ 	.word	0xffffffff


	//   ....[65]....
        /*0438*/ 	.word	0xffffffff


	//   ....[66]....
        /*043c*/ 	.word	0xffffffff


	//   ....[67]....
        /*0440*/ 	.word	0xffffffff


	//   ....[68]....
        /*0444*/ 	.word	0xffffffff


	//   ....[69]....
        /*0448*/ 	.word	0xffffffff


	//   ....[70]....
        /*044c*/ 	.word	0xffffffff


	//   ....[71]....
        /*0450*/ 	.word	0xffffffff


	//   ....[72]....
        /*0454*/ 	.word	0xffffffff


	//   ....[73]....
        /*0458*/ 	.word	0xffffffff


	//   ....[74]....
        /*045c*/ 	.word	0xffffffff


	//   ....[75]....
        /*0460*/ 	.word	0xffffffff


	//   ....[76]....
        /*0464*/ 	.word	0xffffffff


	//   ....[77]....
        /*0468*/ 	.word	0xffffffff


	//   ....[78]....
        /*046c*/ 	.word	0xffffffff


	//   ....[79]....
        /*0470*/ 	.word	0xffffffff


	//   ....[80]....
        /*0474*/ 	.word	0xffffffff


	//   ....[81]....
        /*0478*/ 	.word	0xffffffff


	//   ....[82]....
        /*047c*/ 	.word	0xffffffff


	//   ....[83]....
        /*0480*/ 	.word	0xffffffff


	//   ....[84]....
        /*0484*/ 	.word	0xffffffff


	//   ....[85]....
        /*0488*/ 	.word	0xffffffff


	//   ....[86]....
        /*048c*/ 	.word	0xffffffff


	//   ....[87]....
        /*0490*/ 	.word	0xffffffff


	//   ....[88]....
        /*0494*/ 	.word	0xffffffff


	//   ....[89]....
        /*0498*/ 	.word	0xffffffff


	//   ....[90]....
        /*049c*/ 	.word	0xffffffff


	//   ....[91]....
        /*04a0*/ 	.word	0xffffffff


	//   ....[92]....
        /*04a4*/ 	.word	0xffffffff


	//   ....[93]....
        /*04a8*/ 	.word	0xffffffff


	//   ....[94]....
        /*04ac*/ 	.word	0xffffffff


	//   ....[95]....
        /*04b0*/ 	.word	0xffffffff


	//   ....[96]....
        /*04b4*/ 	.word	0xffffffff


	//   ....[97]....
        /*04b8*/ 	.word	0xffffffff


	//   ....[98]....
        /*04bc*/ 	.word	0xffffffff


	//   ....[99]....
        /*04c0*/ 	.word	0xffffffff


	//   ....[100]....
        /*04c4*/ 	.word	0xffffffff


	//   ....[101]....
        /*04c8*/ 	.word	0xffffffff


	//   ....[102]....
        /*04cc*/ 	.word	0xffffffff


	//   ....[103]....
        /*04d0*/ 	.word	0xffffffff


	//   ....[104]....
        /*04d4*/ 	.word	0xffffffff


	//   ....[105]....
        /*04d8*/ 	.word	0xffffffff


	//   ....[106]....
        /*04dc*/ 	.word	0xffffffff


	//   ....[107]....
        /*04e0*/ 	.word	0xffffffff


	//   ....[108]....
        /*04e4*/ 	.word	0xffffffff


	//   ....[109]....
        /*04e8*/ 	.word	0xffffffff


	//   ....[110]....
        /*04ec*/ 	.word	0xffffffff


	//   ....[111]....
        /*04f0*/ 	.word	0xffffffff


	//   ....[112]....
        /*04f4*/ 	.word	0xffffffff


	//   ....[113]....
        /*04f8*/ 	.word	0xffffffff


	//   ....[114]....
        /*04fc*/ 	.word	0xffffffff


	//   ....[115]....
        /*0500*/ 	.word	0xffffffff


	//   ....[116]....
        /*0504*/ 	.word	0xffffffff


	//   ....[117]....
        /*0508*/ 	.word	0xffffffff


	//   ....[118]....
        /*050c*/ 	.word	0xffffffff


	//   ....[119]....
        /*0510*/ 	.word	0xffffffff


	//   ....[120]....
        /*0514*/ 	.word	0xffffffff


	//   ....[121]....
        /*0518*/ 	.word	0xffffffff


	//   ....[122]....
        /*051c*/ 	.word	0xffffffff


	//   ....[123]....
        /*0520*/ 	.word	0xffffffff


	//   ....[124]....
        /*0524*/ 	.word	0xffffffff


	//   ....[125]....
        /*0528*/ 	.word	0xffffffff


	//   ....[126]....
        /*052c*/ 	.word	0xffffffff


	//   ....[127]....
        /*0530*/ 	.word	0xffffffff


	//   ....[128]....
        /*0534*/ 	.word	0xffffffff


	//   ....[129]....
        /*0538*/ 	.word	0xffffffff


	//   ....[130]....
        /*053c*/ 	.word	0xffffffff


	//   ....[131]....
        /*0540*/ 	.word	0xffffffff


	//   ....[132]....
        /*0544*/ 	.word	0xffffffff


	//   ....[133]....
        /*0548*/ 	.word	0xffffffff


	//   ....[134]....
        /*054c*/ 	.word	0xffffffff


	//   ....[135]....
        /*0550*/ 	.word	0xffffffff


	//   ....[136]....
        /*0554*/ 	.word	0xffffffff


	//   ....[137]....
        /*0558*/ 	.word	0xffffffff


	//   ....[138]....
        /*055c*/ 	.word	0xffffffff


	//   ....[139]....
        /*0560*/ 	.word	0xffffffff


	//   ....[140]....
        /*0564*/ 	.word	0xffffffff


	//   ....[141]....
        /*0568*/ 	.word	0xffffffff


	//   ....[142]....
        /*056c*/ 	.word	0xffffffff


	//   ....[143]....
        /*0570*/ 	.word	0xffffffff


	//   ....[144]....
        /*0574*/ 	.word	0xffffffff


	//   ....[145]....
        /*0578*/ 	.word	0xffffffff


	//   ....[146]....
        /*057c*/ 	.word	0xffffffff


	//   ....[147]....
        /*0580*/ 	.word	0xffffffff


	//   ....[148]....
        /*0584*/ 	.word	0xffffffff


	//   ....[149]....
        /*0588*/ 	.word	0xffffffff


	//   ....[150]....
        /*058c*/ 	.word	0xffffffff


	//   ....[151]....
        /*0590*/ 	.word	0xffffffff


	//   ....[152]....
        /*0594*/ 	.word	0xffffffff


	//   ....[153]....
        /*0598*/ 	.word	0xffffffff


	//   ....[154]....
        /*059c*/ 	.word	0xffffffff


	//   ....[155]....
        /*05a0*/ 	.word	0xffffffff


	//   ....[156]....
        /*05a4*/ 	.word	0xffffffff


	//   ....[157]....
        /*05a8*/ 	.word	0xffffffff


	//   ....[158]....
        /*05ac*/ 	.word	0xffffffff


	//   ....[159]....
        /*05b0*/ 	.word	0xffffffff


	//   ....[160]....
        /*05b4*/ 	.word	0xffffffff


	//   ....[161]....
        /*05b8*/ 	.word	0xffffffff


	//   ....[162]....
        /*05bc*/ 	.word	0xffffffff


	//   ....[163]....
        /*05c0*/ 	.word	0x0500000f


	//   ....[164]....
        /*05c4*/ 	.word	0x0500000f


	//   ....[165]....
        /*05c8*/ 	.word	0x0500000f


	//   ....[166]....
        /*05cc*/ 	.word	0x0500000f


	//   ....[167]....
        /*05d0*/ 	.word	0x0500000f


	//   ....[168]....
        /*05d4*/ 	.word	0x0500000f


	//   ....[169]....
        /*05d8*/ 	.word	0x0500000f


	//   ....[170]....
        /*05dc*/ 	.word	0x0500000f


	//   ....[171]....
        /*05e0*/ 	.word	0x0500000f


	//   ....[172]....
        /*05e4*/ 	.word	0x0500000f


	//   ....[173]....
        /*05e8*/ 	.word	0x0500000f


	//   ....[174]....
        /*05ec*/ 	.word	0x0500000f


	//   ....[175]....
        /*05f0*/ 	.word	0x0500000f


	//   ....[176]....
        /*05f4*/ 	.word	0x0500000f


	//   ....[177]....
        /*05f8*/ 	.word	0x0500000f


	//   ....[178]....
        /*05fc*/ 	.word	0x0500000f


	//   ....[179]....
        /*0600*/ 	.word	0x0500000f


	//   ....[180]....
        /*0604*/ 	.word	0x0500000f


	//----- nvinfo : EIATTR_COOP_GROUP_INSTR_OFFSETS
	.align		4
.L_551:
        /*0608*/ 	.byte	0x04, 0x28
        /*060a*/ 	.short	(.L_553 - .L_552)


	//   ....[0]....
.L_552:
        /*060c*/ 	.word	0x00000070


	//   ....[1]....
        /*0610*/ 	.word	0x00000140


	//   ....[2]....
        /*0614*/ 	.word	0x00000190


	//   ....[3]....
        /*0618*/ 	.word	0x000003c0


	//   ....[4]....
        /*061c*/ 	.word	0x00000520


	//   ....[5]....
        /*0620*/ 	.word	0x00000640


	//   ....[6]....
        /*0624*/ 	.word	0x000007a0


	//   ....[7]....
        /*0628*/ 	.word	0x00001870


	//   ....[8]....
        /*062c*/ 	.word	0x000026f0


	//   ....[9]....
        /*0630*/ 	.word	0x000032f0


	//   ....[10]....
        /*0634*/ 	.word	0x00003340


	//   ....[11]....
        /*0638*/ 	.word	0x00003350


	//   ....[12]....
        /*063c*/ 	.word	0x00003d60


	//   ....[13]....
        /*0640*/ 	.word	0x00003e10


	//   ....[14]....
        /*0644*/ 	.word	0x00005900


	//   ....[15]....
        /*0648*/ 	.word	0x00006120


	//   ....[16]....
        /*064c*/ 	.word	0x00006170


	//   ....[17]....
        /*0650*/ 	.word	0x00006190


	//   ....[18]....
        /*0654*/ 	.word	0x00006b60


	//   ....[19]....
        /*0658*/ 	.word	0x00006bc0


	//   ....[20]....
        /*065c*/ 	.word	0x000092d0


	//   ....[21]....
        /*0660*/ 	.word	0x000092f0


	//   ....[22]....
        /*0664*/ 	.word	0x00009320


	//   ....[23]....
        /*0668*/ 	.word	0x00009330


	//   ....[24]....
        /*066c*/ 	.word	0x0000af60


	//   ....[25]....
        /*0670*/ 	.word	0x0000af70


	//   ....[26]....
        /*0674*/ 	.word	0x0000afa0


	//   ....[27]....
        /*0678*/ 	.word	0x0000afb0


	//   ....[28]....
        /*067c*/ 	.word	0x0000c640


	//   ....[29]....
        /*0680*/ 	.word	0x0000c670


	//   ....[30]....
        /*0684*/ 	.word	0x0000c6a0


	//   ....[31]....
        /*0688*/ 	.word	0x0000c6d0


	//   ....[32]....
        /*068c*/ 	.word	0x0000c710


	//   ....[33]....
        /*0690*/ 	.word	0x0000c740


	//   ....[34]....
        /*0694*/ 	.word	0x0000c770


	//   ....[35]....
        /*0698*/ 	.word	0x0000c7a0


	//   ....[36]....
        /*069c*/ 	.word	0x0000c7d0


	//   ....[37]....
        /*06a0*/ 	.word	0x0000c800


	//   ....[38]....
        /*06a4*/ 	.word	0x0000c830


	//   ....[39]....
        /*06a8*/ 	.word	0x0000c860


	//   ....[40]....
        /*06ac*/ 	.word	0x0000c890


	//   ....[41]....
        /*06b0*/ 	.word	0x0000c8c0


	//   ....[42]....
        /*06b4*/ 	.word	0x0000c8f0


	//   ....[43]....
        /*06b8*/ 	.word	0x0000c920


	//   ....[44]....
        /*06bc*/ 	.word	0x0000c950


	//   ....[45]....
        /*06c0*/ 	.word	0x0000c980


	//   ....[46]....
        /*06c4*/ 	.word	0x0000c9b0


	//   ....[47]....
        /*06c8*/ 	.word	0x0000c9e0


	//   ....[48]....
        /*06cc*/ 	.word	0x0000ca10


	//   ....[49]....
        /*06d0*/ 	.word	0x0000ca40


	//   ....[50]....
        /*06d4*/ 	.word	0x0000ca70


	//   ....[51]....
        /*06d8*/ 	.word	0x0000caa0


	//   ....[52]....
        /*06dc*/ 	.word	0x0000cad0


	//   ....[53]....
        /*06e0*/ 	.word	0x0000cb00


	//   ....[54]....
        /*06e4*/ 	.word	0x0000cb30


	//   ....[55]....
        /*06e8*/ 	.word	0x0000cb60


	//   ....[56]....
        /*06ec*/ 	.word	0x0000cb90


	//   ....[57]....
        /*06f0*/ 	.word	0x0000cbc0


	//   ....[58]....
        /*06f4*/ 	.word	0x0000cbf0


	//   ....[59]....
        /*06f8*/ 	.word	0x0000cc20


	//   ....[60]....
        /*06fc*/ 	.word	0x0000cc50


	//   ....[61]....
        /*0700*/ 	.word	0x0000cc80


	//   ....[62]....
        /*0704*/ 	.word	0x0000cd00


	//   ....[63]....
        /*0708*/ 	.word	0x0000cd40


	//   ....[64]....
        /*070c*/ 	.word	0x0000cd80


	//   ....[65]....
        /*0710*/ 	.word	0x0000cd90


	//   ....[66]....
        /*0714*/ 	.word	0x0000cda0


	//   ....[67]....
        /*0718*/ 	.word	0x0000cdb0


	//   ....[68]....
        /*071c*/ 	.word	0x0000cdc0


	//   ....[69]....
        /*0720*/ 	.word	0x0000cde0


	//   ....[70]....
        /*0724*/ 	.word	0x0000ce00


	//   ....[71]....
        /*0728*/ 	.word	0x0000ce10


	//   ....[72]....
        /*072c*/ 	.word	0x0000ce20


	//   ....[73]....
        /*0730*/ 	.word	0x0000ce30


	//   ....[74]....
        /*0734*/ 	.word	0x0000ce60


	//   ....[75]....
        /*0738*/ 	.word	0x0000ce80


	//   ....[76]....
        /*073c*/ 	.word	0x0000cea0


	//   ....[77]....
        /*0740*/ 	.word	0x0000ceb0


	//   ....[78]....
        /*0744*/ 	.word	0x0000cec0


	//   ....[79]....
        /*0748*/ 	.word	0x0000cee0


	//   ....[80]....
        /*074c*/ 	.word	0x0000cef0


	//   ....[81]....
        /*0750*/ 	.word	0x0000cf00


	//   ....[82]....
        /*0754*/ 	.word	0x0000cf10


	//   ....[83]....
        /*0758*/ 	.word	0x0000cf20


	//   ....[84]....
        /*075c*/ 	.word	0x0000cf30


	//   ....[85]....
        /*0760*/ 	.word	0x0000cf40


	//   ....[86]....
        /*0764*/ 	.word	0x0000cf60


	//   ....[87]....
        /*0768*/ 	.word	0x0000cf80


	//   ....[88]....
        /*076c*/ 	.word	0x0000cf90


	//   ....[89]....
        /*0770*/ 	.word	0x0000cfa0


	//   ....[90]....
        /*0774*/ 	.word	0x0000cfb0


	//   ....[91]....
        /*0778*/ 	.word	0x0000cfc0


	//   ....[92]....
        /*077c*/ 	.word	0x0000d7c0


	//   ....[93]....
        /*0780*/ 	.word	0x0000d800


	//   ....[94]....
        /*0784*/ 	.word	0x0000d830


	//   ....[95]....
        /*0788*/ 	.word	0x0000d860


	//   ....[96]....
        /*078c*/ 	.word	0x0000e110


	//   ....[97]....
        /*0790*/ 	.word	0x0000e150


	//   ....[98]....
        /*0794*/ 	.word	0x0000e2d0


	//   ....[99]....
        /*0798*/ 	.word	0x0000e2f0


	//   ....[100]....
        /*079c*/ 	.word	0x0000e430


	//   ....[101]....
        /*07a0*/ 	.word	0x0000e450


	//   ....[102]....
        /*07a4*/ 	.word	0x0000e5a0


	//   ....[103]....
        /*07a8*/ 	.word	0x0000e5c0


	//   ....[104]....
        /*07ac*/ 	.word	0x0000ef60


	//   ....[105]....
        /*07b0*/ 	.word	0x0000ef80


	//   ....[106]....
        /*07b4*/ 	.word	0x0000f0c0


	//   ....[107]....
        /*07b8*/ 	.word	0x0000f0e0


	//   ....[108]....
        /*07bc*/ 	.word	0x0000f220


	//   ....[109]....
        /*07c0*/ 	.word	0x0000f240


	//   ....[110]....
        /*07c4*/ 	.word	0x0000f390


	//   ....[111]....
        /*07c8*/ 	.word	0x0000f3b0


	//   ....[112]....
        /*07cc*/ 	.word	0x0000f570


	//   ....[113]....
        /*07d0*/ 	.word	0x0000f750


	//   ....[114]....
        /*07d4*/ 	.word	0x0000f780


	//   ....[115]....
        /*07d8*/ 	.word	0x0000f7b0


	//   ....[116]....
        /*07dc*/ 	.word	0x0000f7f0


	//   ....[117]....
        /*07e0*/ 	.word	0x0000f820


	//   ....[118]....
        /*07e4*/ 	.word	0x0000f860


	//   ....[119]....
        /*07e8*/ 	.word	0x0000f9f0


	//   ....[120]....
        /*07ec*/ 	.word	0x0000fa20


	//   ....[121]....
        /*07f0*/ 	.word	0x0000fa50


	//   ....[122]....
        /*07f4*/ 	.word	0x0000fa80


	//   ....[123]....
        /*07f8*/ 	.word	0x0000fab0


	//   ....[124]....
        /*07fc*/ 	.word	0x0000faf0


	//   ....[125]....
        /*0800*/ 	.word	0x0000fb90


	//   ....[126]....
        /*0804*/ 	.word	0x0000fc20


	//   ....[127]....
        /*0808*/ 	.word	0x0000fcd0


	//   ....[128]....
        /*080c*/ 	.word	0x00011380


	//   ....[129]....
        /*0810*/ 	.word	0x00012020


	//   ....[130]....
        /*0814*/ 	.word	0x00012030


	//   ....[131]....
        /*0818*/ 	.word	0x00012050


	//   ....[132]....
        /*081c*/ 	.word	0x00012090


	//   ....[133]....
        /*0820*/ 	.word	0x000121a0


	//   ....[134]....
        /*0824*/ 	.word	0x000121b0


	//   ....[135]....
        /*0828*/ 	.word	0x00012240


	//   ....[136]....
        /*082c*/ 	.word	0x00012250


	//   ....[137]....
        /*0830*/ 	.word	0x000122e0


	//   ....[138]....
        /*0834*/ 	.word	0x000122f0


	//   ....[139]....
        /*0838*/ 	.word	0x00012380


	//   ....[140]....
        /*083c*/ 	.word	0x00012390


	//   ....[141]....
        /*0840*/ 	.word	0x00012420


	//   ....[142]....
        /*0844*/ 	.word	0x00012430


	//   ....[143]....
        /*0848*/ 	.word	0x00012480


	//   ....[144]....
        /*084c*/ 	.word	0x000124b0


	//   ....[145]....
        /*0850*/ 	.word	0x00014c70


	//   ....[146]....
        /*0854*/ 	.word	0x00014c80


	//   ....[147]....
        /*0858*/ 	.word	0x00014c90


	//   ....[148]....
        /*085c*/ 	.word	0x00014cc0


	//   ....[149]....
        /*0860*/ 	.word	0x00014cf0


	//   ....[150]....
        /*0864*/ 	.word	0x00014d20


	//   ....[151]....
        /*0868*/ 	.word	0x00014d50


	//   ....[152]....
        /*086c*/ 	.word	0x00014d80


	//   ....[153]....
        /*0870*/ 	.word	0x00014ec0


	//   ....[154]....
        /*0874*/ 	.word	0x00014f00


	//   ....[155]....
        /*0878*/ 	.word	0x00014f30


	//   ....[156]....
        /*087c*/ 	.word	0x00014f60


	//   ....[157]....
        /*0880*/ 	.word	0x00014f90


	//   ....[158]....
        /*0884*/ 	.word	0x00014fc0


	//   ....[159]....
        /*0888*/ 	.word	0x00015050


	//   ....[160]....
        /*088c*/ 	.word	0x000150f0


	//   ....[161]....
        /*0890*/ 	.word	0x00015150


	//   ....[162]....
        /*0894*/ 	.word	0x00015800


	//   ....[163]....
        /*0898*/ 	.word	0x00015e00


	//   ....[164]....
        /*089c*/ 	.word	0x00016010


	//   ....[165]....
        /*08a0*/ 	.word	0x00016060


	//   ....[166]....
        /*08a4*/ 	.word	0x000160c0


	//   ....[167]....
        /*08a8*/ 	.word	0x00016160


	//   ....[168]....
        /*08ac*/ 	.word	0x00016220


	//   ....[169]....
        /*08b0*/ 	.word	0x00016340


	//   ....[170]....
        /*08b4*/ 	.word	0x000163a0


	//   ....[171]....
        /*08b8*/ 	.word	0x000164a0


	//   ....[172]....
        /*08bc*/ 	.word	0x00016500


	//   ....[173]....
        /*08c0*/ 	.word	0x00016600


	//   ....[174]....
        /*08c4*/ 	.word	0x00016660


	//   ....[175]....
        /*08c8*/ 	.word	0x00016760


	//   ....[176]....
        /*08cc*/ 	.word	0x000167c0


	//   ....[177]....
        /*08d0*/ 	.word	0x000168b0


	//   ....[178]....
        /*08d4*/ 	.word	0x00016910


	//   ....[179]....
        /*08d8*/ 	.word	0x000169f0


	//   ....[180]....
        /*08dc*/ 	.word	0x00016d40


	//----- nvinfo : EIATTR_REG_RECONFIG
	.align		4
.L_553:
        /*08e0*/ 	.byte	0x01, 0x54
	.zero		2


	//----- nvinfo : EIATTR_SYSCALL_OFFSETS
	.align		4
        /*08e4*/ 	.byte	0x04, 0x46
        /*08e6*/ 	.short	(.L_555 - .L_554)


	//   ....[0]....
.L_554:
        /*08e8*/ 	.word	0x00001a50


	//   ....[1]....
        /*08ec*/ 	.word	0x00010df0


	//   ....[2]....
        /*08f0*/ 	.word	0x00010f50


	//   ....[3]....
        /*08f4*/ 	.word	0x000110b0


	//   ....[4]....
        /*08f8*/ 	.word	0x000111f0


	//   ....[5]....
        /*08fc*/ 	.word	0x00011c20


	//----- nvinfo : EIATTR_MBARRIER_INSTR_OFFSETS
	.align		4
.L_555:
        /*0900*/ 	.byte	0x04, 0x39
        /*0902*/ 	.short	(.L_557 - .L_556)


	//   ....[0]....
.L_556:
        /*0904*/ 	.word	0x00000270
        /*0908*/ 	.word	0x000000ff
        /*090c*/ 	.word	0x00038800
        /*0910*/ 	.short	0x0100
        /*0912*/ 	.byte	0x08
	.zero		1


	//   ....[1]....
        /*0914*/ 	.word	0x00000280
        /*0918*/ 	.word	0x000000ff
        /*091c*/ 	.word	0x00038820
        /*0920*/ 	.short	0x0100
        /*0922*/ 	.byte	0x08
	.zero		1


	//   ....[2]....
        /*0924*/ 	.word	0x00000370
        /*0928*/ 	.word	0x000000ff
        /*092c*/ 	.word	0x00038830
        /*0930*/ 	.short	0x0100
        /*0932*/ 	.byte	0x08
	.zero		1


	//   ....[3]....
        /*0934*/ 	.word	0x00000380
        /*0938*/ 	.word	0x000000ff
        /*093c*/ 	.word	0x00038840
        /*0940*/ 	.short	0x0100
        /*0942*/ 	.byte	0x08
	.zero		1


	//   ....[4]....
        /*0944*/ 	.word	0x00000390
        /*0948*/ 	.word	0x000000ff
        /*094c*/ 	.word	0x00038838
        /*0950*/ 	.short	0x0100
        /*0952*/ 	.byte	0x08
	.zero		1


	//   ....[5]....
        /*0954*/ 	.word	0x000003a0
        /*0958*/ 	.word	0x000000ff
        /*095c*/ 	.word	0x00038848
        /*0960*/ 	.short	0x0100
        /*0962*/ 	.byte	0x08
	.zero		1


	//   ....[6]....
        /*0964*/ 	.word	0x000004d0
        /*0968*/ 	.word	0x000000ff
        /*096c*/ 	.word	0x00038850
        /*0970*/ 	.short	0x0100
        /*0972*/ 	.byte	0x08
	.zero		1


	//   ....[7]....
        /*0974*/ 	.word	0x000004e0
        /*0978*/ 	.word	0x000000ff
        /*097c*/ 	.word	0x00038860
        /*0980*/ 	.short	0x0100
        /*0982*/ 	.byte	0x08
	.zero		1


	//   ....[8]....
        /*0984*/ 	.word	0x000004f0
        /*0988*/ 	.word	0x000000ff
        /*098c*/ 	.word	0x00038858
        /*0990*/ 	.short	0x0100
        /*0992*/ 	.byte	0x08
	.zero		1


	//   ....[9]....
        /*0994*/ 	.word	0x00000500
        /*0998*/ 	.word	0x000000ff
        /*099c*/ 	.word	0x00038868
        /*09a0*/ 	.short	0x0100
        /*09a2*/ 	.byte	0x08
	.zero		1


	//   ....[10]....
        /*09a4*/ 	.word	0x000005f0
        /*09a8*/ 	.word	0x000000ff
        /*09ac*/ 	.word	0x00038870
        /*09b0*/ 	.short	0x0100
        /*09b2*/ 	.byte	0x06
	.zero		1


	//   ....[11]....
        /*09b4*/ 	.word	0x00000600
        /*09b8*/ 	.word	0x000000ff
        /*09bc*/ 	.word	0x00038880
        /*09c0*/ 	.short	0x0100
        /*09c2*/ 	.byte	0x06
	.zero		1


	//   ....[12]....
        /*09c4*/ 	.word	0x00000610
        /*09c8*/ 	.word	0x000000ff
        /*09cc*/ 	.word	0x00038878
        /*09d0*/ 	.short	0x0100
        /*09d2*/ 	.byte	0x06
	.zero		1


	//   ....[13]....
        /*09d4*/ 	.word	0x00000620
        /*09d8*/ 	.word	0x000000ff
        /*09dc*/ 	.word	0x00038888
        /*09e0*/ 	.short	0x0100
        /*09e2*/ 	.byte	0x06
	.zero		1


	//   ....[14]....
        /*09e4*/ 	.word	0x00000750
        /*09e8*/ 	.word	0x000000ff
        /*09ec*/ 	.word	0x00038890
        /*09f0*/ 	.short	0x0100
        /*09f2*/ 	.byte	0x08
	.zero		1


	//   ....[15]....
        /*09f4*/ 	.word	0x00000760
        /*09f8*/ 	.word	0x000000ff
        /*09fc*/ 	.word	0x000388a0
        /*0a00*/ 	.short	0x0100
        /*0a02*/ 	.byte	0x08
	.zero		1


	//   ....[16]....
        /*0a04*/ 	.word	0x00000770
        /*0a08*/ 	.word	0x000000ff
        /*0a0c*/ 	.word	0x00038898
        /*0a10*/ 	.short	0x0100
        /*0a12*/ 	.byte	0x08
	.zero		1


	//   ....[17]....
        /*0a14*/ 	.word	0x00000780
        /*0a18*/ 	.word	0x000000ff
        /*0a1c*/ 	.word	0x000388a8
        /*0a20*/ 	.short	0x0100
        /*0a22*/ 	.byte	0x08
	.zero		1


	//   ....[18]....
        /*0a24*/ 	.word	0x000008b0
        /*0a28*/ 	.word	0x000000ff
        /*0a2c*/ 	.word	0x000388b0
        /*0a30*/ 	.short	0x0100
        /*0a32*/ 	.byte	0x08
	.zero		1


	//   ....[19]....
        /*0a34*/ 	.word	0x000008c0
        /*0a38*/ 	.word	0x000000ff
        /*0a3c*/ 	.word	0x000388c0
        /*0a40*/ 	.short	0x0100
        /*0a42*/ 	.byte	0x08
	.zero		1


	//   ....[20]....
        /*0a44*/ 	.word	0x000008d0
        /*0a48*/ 	.word	0x000000ff
        /*0a4c*/ 	.word	0x000388b8
        /*0a50*/ 	.short	0x0100
        /*0a52*/ 	.byte	0x08
	.zero		1


	//   ....[21]....
        /*0a54*/ 	.word	0x000008e0
        /*0a58*/ 	.word	0x000000ff
        /*0a5c*/ 	.word	0x000388c8
        /*0a60*/ 	.short	0x0100
        /*0a62*/ 	.byte	0x08
	.zero		1


	//   ....[22]....
        /*0a64*/ 	.word	0x00001d80
        /*0a68*/ 	.word	0x000000ff
        /*0a6c*/ 	.word	0x00038800
        /*0a70*/ 	.short	0x010a
        /*0a72*/ 	.byte	0x29
	.zero		1


	//   ....[23]....
        /*0a74*/ 	.word	0x00001e20
        /*0a78*/ 	.word	0x00000002
        /*0a7c*/ 	.word	0x00038830
        /*0a80*/ 	.short	0x010a
        /*0a82*/ 	.byte	0x3f
	.zero		1


	//   ....[24]....
        /*0a84*/ 	.word	0x00001e80
        /*0a88*/ 	.word	0x00000002
        /*0a8c*/ 	.word	0x00038830
        /*0a90*/ 	.short	0x010a
        /*0a92*/ 	.byte	0x3f
	.zero		1


	//   ....[25]....
        /*0a94*/ 	.word	0x00002bb0
        /*0a98*/ 	.word	0x00000002
        /*0a9c*/ 	.word	0x00000000
        /*0aa0*/ 	.short	0x0101
        /*0aa2*/ 	.byte	0x3f
	.zero		1


	//   ....[26]....
        /*0aa4*/ 	.word	0x00004cf0
        /*0aa8*/ 	.word	0x000000ff
        /*0aac*/ 	.word	0x00038830
        /*0ab0*/ 	.short	0x010a
        /*0ab2*/ 	.byte	0x06
	.zero		1


	//   ....[27]....
        /*0ab4*/ 	.word	0x00004d30
        /*0ab8*/ 	.word	0x000000ff
        /*0abc*/ 	.word	0x00038830
        /*0ac0*/ 	.short	0x010a
        /*0ac2*/ 	.byte	0x06
	.zero		1


	//   ....[28]....
        /*0ac4*/ 	.word	0x000050a0
        /*0ac8*/ 	.word	0x000000ff
        /*0acc*/ 	.word	0x00038850
        /*0ad0*/ 	.short	0x010a
        /*0ad2*/ 	.byte	0x06
	.zero		1


	//   ....[29]....
        /*0ad4*/ 	.word	0x000050e0
        /*0ad8*/ 	.word	0x000000ff
        /*0adc*/ 	.word	0x00038850
        /*0ae0*/ 	.short	0x010a
        /*0ae2*/ 	.byte	0x06
	.zero		1


	//   ....[30]....
        /*0ae4*/ 	.word	0x000074d0
        /*0ae8*/ 	.word	0x00000003
        /*0aec*/ 	.word	0x00000000
        /*0af0*/ 	.short	0x0101
        /*0af2*/ 	.byte	0x3f
	.zero		1


	//   ....[31]....
        /*0af4*/ 	.word	0x00007710
        /*0af8*/ 	.word	0x000000ff
        /*0afc*/ 	.word	0x00000000
        /*0b00*/ 	.short	0x0101
        /*0b02*/ 	.byte	0x07
	.zero		1


	//   ....[32]....
        /*0b04*/ 	.word	0x000081d0
        /*0b08*/ 	.word	0x000000ff
        /*0b0c*/ 	.word	0x00038830
        /*0b10*/ 	.short	0x010a
        /*0b12*/ 	.byte	0x06
	.zero		1


	//   ....[33]....
        /*0b14*/ 	.word	0x00008210
        /*0b18*/ 	.word	0x000000ff
        /*0b1c*/ 	.word	0x00038830
        /*0b20*/ 	.short	0x010a
        /*0b22*/ 	.byte	0x06
	.zero		1


	//   ....[34]....
        /*0b24*/ 	.word	0x00008550
        /*0b28*/ 	.word	0x000000ff
        /*0b2c*/ 	.word	0x00038850
        /*0b30*/ 	.short	0x010a
        /*0b32*/ 	.byte	0x06
	.zero		1


	//   ....[35]....
        /*0b34*/ 	.word	0x00008590
        /*0b38*/ 	.word	0x000000ff
        /*0b3c*/ 	.word	0x00038850
        /*0b40*/ 	.short	0x010a
        /*0b42*/ 	.byte	0x06
	.zero		1


	//   ....[36]....
        /*0b44*/ 	.word	0x00009f50
        /*0b48*/ 	.word	0x00000002
        /*0b4c*/ 	.word	0x00000000
        /*0b50*/ 	.short	0x0101
        /*0b52*/ 	.byte	0x3f
	.zero		1


	//   ....[37]....
        /*0b54*/ 	.word	0x0000a240
        /*0b58*/ 	.word	0x000000ff
        /*0b5c*/ 	.word	0x00000000
        /*0b60*/ 	.short	0x0101
        /*0b62*/ 	.byte	0x07
	.zero		1


	//   ....[38]....
        /*0b64*/ 	.word	0x0000ac40
        /*0b68*/ 	.word	0x000000ff
        /*0b6c*/ 	.word	0x00038850
        /*0b70*/ 	.short	0x010a
        /*0b72*/ 	.byte	0x10
	.zero		1


	//   ....[39]....
        /*0b74*/ 	.word	0x0000ac80
        /*0b78*/ 	.word	0x000000ff
        /*0b7c*/ 	.word	0x00038850
        /*0b80*/ 	.short	0x010a
        /*0b82*/ 	.byte	0x10
	.zero		1


	//   ....[40]....
        /*0b84*/ 	.word	0x0000b3c0
        /*0b88*/ 	.word	0x000000ff
        /*0b8c*/ 	.word	0x00000000
        /*0b90*/ 	.short	0x0101
        /*0b92*/ 	.byte	0x04
	.zero		1


	//   ....[41]....
        /*0b94*/ 	.word	0x0000e140
        /*0b98*/ 	.word	0x00000003
        /*0b9c*/ 	.word	0x00000000
        /*0ba0*/ 	.short	0x0101
        /*0ba2*/ 	.byte	0x3f
	.zero		1


	//   ....[42]....
        /*0ba4*/ 	.word	0x000115e0
        /*0ba8*/ 	.word	0x00000002
        /*0bac*/ 	.word	0x00038880
        /*0bb0*/ 	.short	0x010a
        /*0bb2*/ 	.byte	0x3f
	.zero		1


	//   ....[43]....
        /*0bb4*/ 	.word	0x000117f0
        /*0bb8*/ 	.word	0x00000002
        /*0bbc*/ 	.word	0x00038840
        /*0bc0*/ 	.short	0x010a
        /*0bc2*/ 	.byte	0x3f
	.zero		1


	//   ....[44]....
        /*0bc4*/ 	.word	0x00012580
        /*0bc8*/ 	.word	0x00000011
        /*0bcc*/ 	.word	0x00038800
        /*0bd0*/ 	.short	0x0107
        /*0bd2*/ 	.byte	0x3f
	.zero		1


	//   ....[45]....
        /*0bd4*/ 	.word	0x00012680
        /*0bd8*/ 	.word	0x00000011
        /*0bdc*/ 	.word	0x00038800
        /*0be0*/ 	.short	0x0101
        /*0be2*/ 	.byte	0x3f
	.zero		1


	//   ....[46]....
        /*0be4*/ 	.word	0x000126a0
        /*0be8*/ 	.word	0x00000011
        /*0bec*/ 	.word	0x00038820
        /*0bf0*/ 	.short	0x010a
        /*0bf2*/ 	.byte	0x3f
	.zero		1


	//   ....[47]....
        /*0bf4*/ 	.word	0x000129a0
        /*0bf8*/ 	.word	0x00000006
        /*0bfc*/ 	.word	0x00038880
        /*0c00*/ 	.short	0x010a
        /*0c02*/ 	.byte	0x3f
	.zero		1


	//   ....[48]....
        /*0c04*/ 	.word	0x00012d00
        /*0c08*/ 	.word	0x00000006
        /*0c0c*/ 	.word	0x00038840
        /*0c10*/ 	.short	0x010a
        /*0c12*/ 	.byte	0x3f
	.zero		1


	//   ....[49]....
        /*0c14*/ 	.word	0x000130c0
        /*0c18*/ 	.word	0x00000013
        /*0c1c*/ 	.word	0x00038870
        /*0c20*/ 	.short	0x010a
        /*0c22*/ 	.byte	0x3f
	.zero		1


	//   ....[50]....
        /*0c24*/ 	.word	0x00013130
        /*0c28*/ 	.word	0x00000013
        /*0c2c*/ 	.word	0x00038860
        /*0c30*/ 	.short	0x010a
        /*0c32*/ 	.byte	0x3f
	.zero		1


	//   ....[51]....
        /*0c34*/ 	.word	0x00013bc0
        /*0c38*/ 	.word	0x00000013
        /*0c3c*/ 	.word	0x00038850
        /*0c40*/ 	.short	0x0101
        /*0c42*/ 	.byte	0x3f
	.zero		1


	//   ....[52]....
        /*0c44*/ 	.word	0x00013c40
        /*0c48*/ 	.word	0x00000013
        /*0c4c*/ 	.word	0x00000000
        /*0c50*/ 	.short	0x0101
        /*0c52*/ 	.byte	0x3f
	.zero		1


	//   ....[53]....
        /*0c54*/ 	.word	0x00013e70
        /*0c58*/ 	.word	0x00000002
        /*0c5c*/ 	.word	0x00038870
        /*0c60*/ 	.short	0x010a
        /*0c62*/ 	.byte	0x3f
	.zero		1


	//   ....[54]....
        /*0c64*/ 	.word	0x00013ee0
        /*0c68*/ 	.word	0x00000002
        /*0c6c*/ 	.word	0x00038860
        /*0c70*/ 	.short	0x010a
        /*0c72*/ 	.byte	0x3f
	.zero		1


	//   ....[55]....
        /*0c74*/ 	.word	0x00014970
        /*0c78*/ 	.word	0x00000002
        /*0c7c*/ 	.word	0x00038850
        /*0c80*/ 	.short	0x0101
        /*0c82*/ 	.byte	0x3f
	.zero		1


	//   ....[56]....
        /*0c84*/ 	.word	0x000149c0
        /*0c88*/ 	.word	0x00000002
        /*0c8c*/ 	.word	0x00000000
        /*0c90*/ 	.short	0x0101
        /*0c92*/ 	.byte	0x3f
	.zero		1


	//   ....[57]....
        /*0c94*/ 	.word	0x00015780
        /*0c98*/ 	.word	0x00000000
        /*0c9c*/ 	.word	0x00038820
        /*0ca0*/ 	.short	0x010a
        /*0ca2*/ 	.byte	0x3f
	.zero		1


	//   ....[58]....
        /*0ca4*/ 	.word	0x00015940
        /*0ca8*/ 	.word	0x00000006
        /*0cac*/ 	.word	0x00000000
        /*0cb0*/ 	.short	0x010a
        /*0cb2*/ 	.byte	0x3f
	.zero		1


	//   ....[59]....
        /*0cb4*/ 	.word	0x000159b0
        /*0cb8*/ 	.word	0x00000007
        /*0cbc*/ 	.word	0x00000000
        /*0cc0*/ 	.short	0x010a
        /*0cc2*/ 	.byte	0x3f
	.zero		1


	//   ....[60]....
        /*0cc4*/ 	.word	0x00015a10
        /*0cc8*/ 	.word	0x00000004
        /*0ccc*/ 	.word	0x00038860
        /*0cd0*/ 	.short	0x010a
        /*0cd2*/ 	.byte	0x3f
	.zero		1


	//   ....[61]....
        /*0cd4*/ 	.word	0x00015a60
        /*0cd8*/ 	.word	0x00000003
        /*0cdc*/ 	.word	0x00038860
        /*0ce0*/ 	.short	0x010a
        /*0ce2*/ 	.byte	0x3f
	.zero		1


	//   ....[62]....
        /*0ce4*/ 	.word	0x00015aa0
        /*0ce8*/ 	.word	0x00000004
        /*0cec*/ 	.word	0x00038880
        /*0cf0*/ 	.short	0x010a
        /*0cf2*/ 	.byte	0x3f
	.zero		1


	//   ....[63]....
        /*0cf4*/ 	.word	0x00015ac0
        /*0cf8*/ 	.word	0x00000003
        /*0cfc*/ 	.word	0x00038880
        /*0d00*/ 	.short	0x010a
        /*0d02*/ 	.byte	0x3f
	.zero		1


	//   ....[64]....
        /*0d04*/ 	.word	0x00015b30
        /*0d08*/ 	.word	0x00000003
        /*0d0c*/ 	.word	0x00038800
        /*0d10*/ 	.short	0x010a
        /*0d12*/ 	.byte	0x3f
	.zero		1


	//   ....[65]....
        /*0d14*/ 	.word	0x00015b80
        /*0d18*/ 	.word	0x00000002
        /*0d1c*/ 	.word	0x00038830
        /*0d20*/ 	.short	0x010a
        /*0d22*/ 	.byte	0x3f
	.zero		1


	//   ....[66]....
        /*0d24*/ 	.word	0x00015be0
        /*0d28*/ 	.word	0x00000007
        /*0d2c*/ 	.word	0x00038830
        /*0d30*/ 	.short	0x010a
        /*0d32*/ 	.byte	0x3f
	.zero		1


	//   ....[67]....
        /*0d34*/ 	.word	0x00015c40
        /*0d38*/ 	.word	0x00000007
        /*0d3c*/ 	.word	0x00038850
        /*0d40*/ 	.short	0x010a
        /*0d42*/ 	.byte	0x3f
	.zero		1


	//   ....[68]....
        /*0d44*/ 	.word	0x00015ca0
        /*0d48*/ 	.word	0x00000007
        /*0d4c*/ 	.word	0x00038830
        /*0d50*/ 	.short	0x010a
        /*0d52*/ 	.byte	0x3f
	.zero		1


	//   ....[69]....
        /*0d54*/ 	.word	0x00015d00
        /*0d58*/ 	.word	0x00000007
        /*0d5c*/ 	.word	0x00038850
        /*0d60*/ 	.short	0x010a
        /*0d62*/ 	.byte	0x3f
	.zero		1


	//   ....[70]....
        /*0d64*/ 	.word	0x00015d60
        /*0d68*/ 	.word	0x00000005
        /*0d6c*/ 	.word	0x00038850
        /*0d70*/ 	.short	0x010a
        /*0d72*/ 	.byte	0x3f
	.zero		1


	//   ....[71]....
        /*0d74*/ 	.word	0x00015eb0
        /*0d78*/ 	.word	0x00000002
        /*0d7c*/ 	.word	0x00038880
        /*0d80*/ 	.short	0x010a
        /*0d82*/ 	.byte	0x3f
	.zero		1


	//   ....[72]....
        /*0d84*/ 	.word	0x00015f00
        /*0d88*/ 	.word	0x00000002
        /*0d8c*/ 	.word	0x00038840
        /*0d90*/ 	.short	0x010a
        /*0d92*/ 	.byte	0x3f
	.zero		1


	//   ....[73]....
        /*0d94*/ 	.word	0x00016a30
        /*0d98*/ 	.word	0x00000011
        /*0d9c*/ 	.word	0x00038820
        /*0da0*/ 	.short	0x010a
        /*0da2*/ 	.byte	0x3f
	.zero		1


	//   ....[74]....
        /*0da4*/ 	.word	0x00016a80
        /*0da8*/ 	.word	0x00000006
        /*0dac*/ 	.word	0x00038880
        /*0db0*/ 	.short	0x010a
        /*0db2*/ 	.byte	0x3f
	.zero		1


	//   ....[75]....
        /*0db4*/ 	.word	0x00016ad0
        /*0db8*/ 	.word	0x00000006
        /*0dbc*/ 	.word	0x00038840
        /*0dc0*/ 	.short	0x010a
        /*0dc2*/ 	.byte	0x3f
	.zero		1


	//   ....[76]....
        /*0dc4*/ 	.word	0x00016b20
        /*0dc8*/ 	.word	0x00000013
        /*0dcc*/ 	.word	0x00038870
        /*0dd0*/ 	.short	0x010a
        /*0dd2*/ 	.byte	0x3f
	.zero		1


	//   ....[77]....
        /*0dd4*/ 	.word	0x00016b70
        /*0dd8*/ 	.word	0x00000013
        /*0ddc*/ 	.word	0x00038860
        /*0de0*/ 	.short	0x010a
        /*0de2*/ 	.byte	0x3f
	.zero		1


	//   ....[78]....
        /*0de4*/ 	.word	0x00016bc0
        /*0de8*/ 	.word	0x00000002
        /*0dec*/ 	.word	0x00038870
        /*0df0*/ 	.short	0x010a
        /*0df2*/ 	.byte	0x3f
	.zero		1


	//   ....[79]....
        /*0df4*/ 	.word	0x00016c10
        /*0df8*/ 	.word	0x00000002
        /*0dfc*/ 	.word	0x00038860
        /*0e00*/ 	.short	0x010a
        /*0e02*/ 	.byte	0x3f
	.zero		1


	//   ....[80]....
        /*0e04*/ 	.word	0x00016c60
        /*0e08*/ 	.word	0x00000000
        /*0e0c*/ 	.word	0x00038820
        /*0e10*/ 	.short	0x010a
        /*0e12*/ 	.byte	0x3f
	.zero		1


	//   ....[81]....
        /*0e14*/ 	.word	0x00016e00
        /*0e18*/ 	.word	0x00000006
        /*0e1c*/ 	.word	0x00000000
        /*0e20*/ 	.short	0x010a
        /*0e22*/ 	.byte	0x3f
	.zero		1


	//   ....[82]....
        /*0e24*/ 	.word	0x00016e50
        /*0e28*/ 	.word	0x00000007
        /*0e2c*/ 	.word	0x00000000
        /*0e30*/ 	.short	0x010a
        /*0e32*/ 	.byte	0x3f
	.zero		1


	//   ....[83]....
        /*0e34*/ 	.word	0x00016ea0
        /*0e38*/ 	.word	0x00000004
        /*0e3c*/ 	.word	0x00038860
        /*0e40*/ 	.short	0x010a
        /*0e42*/ 	.byte	0x3f
	.zero		1


	//   ....[84]....
        /*0e44*/ 	.word	0x00016ef0
        /*0e48*/ 	.word	0x00000003
        /*0e4c*/ 	.word	0x00038860
        /*0e50*/ 	.short	0x010a
        /*0e52*/ 	.byte	0x3f
	.zero		1


	//   ....[85]....
        /*0e54*/ 	.word	0x00016f40
        /*0e58*/ 	.word	0x00000004
        /*0e5c*/ 	.word	0x00038880
        /*0e60*/ 	.short	0x010a
        /*0e62*/ 	.byte	0x3f
	.zero		1


	//----- nvinfo : EIATTR_NUM_MBARRIERS
	.align		4
.L_557:
        /*0e64*/ 	.byte	0x03, 0x38
        /*0e66*/ 	.short	0x0016


	//----- nvinfo : EIATTR_EXIT_INSTR_OFFSETS
	.align		4
        /*0e68*/ 	.byte	0x04, 0x1c
        /*0e6a*/ 	.short	(.L_559 - .L_558)


	//   ....[0]....
.L_558:
        /*0e6c*/ 	.word	0x00000a80


	//   ....[1]....
        /*0e70*/ 	.word	0x0000f520


	//   ....[2]....
        /*0e74*/ 	.word	0x00015b10


	//----- nvinfo : EIATTR_MAX_THREADS
	.align		4
.L_559:
        /*0e78*/ 	.byte	0x04, 0x05
        /*0e7a*/ 	.short	(.L_561 - .L_560)
.L_560:
        /*0e7c*/ 	.word	0x00000180
        /*0e80*/ 	.word	0x00000001
        /*0e84*/ 	.word	0x00000001


	//----- nvinfo : EIATTR_CRS_STACK_SIZE
	.align		4
.L_561:
        /*0e88*/ 	.byte	0x04, 0x1e
        /*0e8a*/ 	.short	(.L_563 - .L_562)
.L_562:
        /*0e8c*/ 	.word	0x00000000


	//----- nvinfo : EIATTR_CBANK_PARAM_SIZE
	.align		4
.L_563:
        /*0e90*/ 	.byte	0x03, 0x19
        /*0e92*/ 	.short	0x0af0


	//----- nvinfo : EIATTR_PARAM_CBANK
	.align		4
        /*0e94*/ 	.byte	0x04, 0x0a
        /*0e96*/ 	.short	(.L_565 - .L_564)
	.align		4
.L_564:
        /*0e98*/ 	.word	index@(.nv.constant0._ZN7cutlass13device_kernelIN5flash11enable_sm90INS1_16FlashAttnFwdSm90INS1_25CollectiveMainloopFwdSm90ILi2EN4cute5tupleIJNS5_1CILi1EEES8_S8_EEENS6_IJNS7_ILi128EEESA_NS7_ILi256EEEEEELi256ENS_12float_e4m3_tEfNS_4arch4Sm90ELb1ELb0ELb1ELb1ELb0ELb0ELb0ELb1ELb1ELb1ELb0ELb0EEENS1_21CollectiveEpilogueFwdINS6_IJSA_SB_SA_EEES9_NS_10bfloat16_tESF_Li256ELb1ELb1ELb0ELb1EEENS1_36VarlenDynamicPersistentTileSchedulerILi128ELi128ELi256ELi128ELb0ELb1ELb1ELb1ELb1ELb1EEEEEEEEEvNT_6ParamsE)
        /*0e9c*/ 	.short	0x0210
        /*0e9e*/ 	.short	0x0af0


	//----- nvinfo : EIATTR_SW_WAR
	.align		4
.L_565:
        /*0ea0*/ 	.byte	0x04, 0x36
        /*0ea2*/ 	.short	(.L_567 - .L_566)
.L_566:
        /*0ea4*/ 	.word	0x00000008
.L_567:


//--------------------- .nv.info._ZN7cutlass13device_kernelIN5flash11enable_sm90INS1_16FlashAttnFwdSm90INS1_25CollectiveMainloopFwdSm90ILi2EN4cute5tupleIJNS5_1CILi1EEES8_S8_EEENS6_IJNS7_ILi128EEESA_NS7_ILi256EEEEEELi256ENS_12float_e4m3_tEfNS_4arch4Sm90ELb1ELb0ELb1ELb1ELb0ELb1ELb0ELb1ELb1ELb1ELb0ELb0EEENS1_21CollectiveEpilogueFwdINS6_IJSA_SB_SA_EEES9_NS_10bfloat16_tESF_Li256ELb1ELb1ELb0ELb1EEENS1_36VarlenDynamicPersistentTileSchedulerILi128ELi128ELi256ELi128ELb0ELb1ELb1ELb1ELb1ELb1EEEEEEEEEvNT_6ParamsE --------------------------
	.section	.nv.info._ZN7cutlass13device_kernelIN5flash11enable_sm90INS1_16FlashAttnFwdSm90INS1_25CollectiveMainloopFwdSm90ILi2EN4cute5tupleIJNS5_1CILi1EEES8_S8_EEENS6_IJNS7_ILi128EEESA_NS7_ILi256EEEEEELi256ENS_12float_e4m3_tEfNS_4arch4Sm90ELb1ELb0ELb1ELb1ELb0ELb1ELb0ELb1ELb1ELb1ELb0ELb0EEENS1_21CollectiveEpilogueFwdINS6_IJSA_SB_SA_EEES9_NS_10bfloat16_tESF_Li256ELb1ELb1ELb0ELb1EEENS1_36VarlenDynamicPersistentTileSchedulerILi128ELi128ELi256ELi128ELb0ELb1ELb1ELb1ELb1ELb1EEEEEEEEEvNT_6ParamsE,"",@"SHT_CUDA_INFO"
	.sectionflags	@""
	.align	4


	//----- nvinfo : EIATTR_CUDA_API_VERSION
	.align		4
        /*0000*/ 	.byte	0x04, 0x37
        /*0002*/ 	.short	(.L_569 - .L_568)
.L_568:
        /*0004*/ 	.word	0x00000082


	//----- nvinfo : EIATTR_KPARAM_INFO
	.align		4
.L_569:
        /*0008*/ 	.byte	0x04, 0x17
        /*000a*/ 	.short	(.L_571 - .L_570)
.L_570:
        /*000c*/ 	.word	0x00000000
        /*0010*/ 	.short	0x0000
        /*0012*/ 	.short	0x0070
        /*0014*/ 	.byte	0x00, 0xf0, 0x01, 0x2a


	//----- nvinfo : EIATTR_SPARSE_MMA_MASK
	.align		4
.L_571:
        /*0018*/ 	.byte	0x03, 0x50
        /*001a*/ 	.short	0x0000


	//----- nvinfo : EIATTR_MAXREG_COUNT
	.align		4
        /*001c*/ 	.byte	0x03, 0x1b
        /*001e*/ 	.short	0x00a8


	//----- nvinfo : EIATTR_NUM_BARRIERS
	.align		4
        /*0020*/ 	.byte	0x02, 0x4c
        /*0022*/ 	.byte	0x10
	.zero		1


	//----- nvinfo : EIATTR_EXTERNS
	.align		4
        /*0024*/ 	.byte	0x04, 0x0f
        /*0026*/ 	.short	(.L_573 - .L_572)


	//   ....[0]....
	.align		4
.L_572:
        /*0028*/ 	.word	index@(__assertfail)


	//----- nvinfo : EIATTR_ANNOTATIONS
	.align		4
.L_573:
        /*002c*/ 	.byte	0x04, 0x55
        /*002e*/ 	.short	(.L_575 - .L_574)


	//   ....[0]....
.L_574:
        /* <DEDUP_REMOVED lines=126> */


	//----- nvinfo : EIATTR_MERCURY_ISA_VERSION
	.align		4
.L_575:
        /*07f8*/ 	.byte	0x03, 0x5f
        /*07fa*/ 	.short	0x0101


	//----- nvinfo : EIATTR_UNUSED_LOAD_BYTE_OFFSET
	.align		4
        /*07fc*/ 	.byte	0x04, 0x44
        /*07fe*/ 	.short	(.L_577 - .L_576)


	//   ....[0]....
.L_576:
        /*0800*/ 	.word	0x00000ad0
        /*0804*/ 	.word	0x0000fff0


	//   ....[1]....
        /*0808*/ 	.word	0x00020a60
        /*080c*/ 	.word	0x0000fff0


	//----- nvinfo : EIATTR_INT_WARP_WIDE_INSTR_OFFSETS
	.align		4
.L_577:
        /*0810*/ 	.byte	0x04, 0x31
        /*0812*/ 	.short	(.L_579 - .L_578)


	//   ....[0]....
.L_578:
        /*0814*/ 	.word	0x00000190


	//   ....[1]....
        /*0818*/ 	.word	0x000001d0


	//   ....[2]....
        /*081c*/ 	.word	0x00000240


	//   ....[3]....
        /*0820*/ 	.word	0x00027070


	//   ....[4]....
        /*0824*/ 	.word	0x000270d0


	//   ....[5]....
        /*0828*/ 	.word	0x0002a590


	//   ....[6]....
        /*082c*/ 	.word	0x0002a5f0


	//----- nvinfo : EIATTR_COOP_GROUP_MASK_REGIDS
	.align		4
.L_579:
        /*0830*/ 	.byte	0x04, 0x29
        /*0832*/ 	.short	(.L_581 - .L_580)


	//   ....[0]....
.L_580:
        /*0834*/ 	.word	0xffffffff


	//   ....[1]....
        /*0838*/ 	.word	0xffffffff


	//   ....[2]....
        /*083c*/ 	.word	0xffffffff


	//   ....[3]....
        /*0840*/ 	.word	0xffffffff


	//   ....[4]....
        /*0844*/ 	.word	0xffffffff


	//   ....[5]....
        /*0848*/ 	.word	0xffffffff


	//   ....[6]....
        /*084c*/ 	.word	0xffffffff


	//   ....[7]....
        /*0850*/ 	.word	0xffffffff


	//   ....[8]....
        /*0854*/ 	.word	0xffffffff


	//   ....[9]....
        /*0858*/ 	.word	0xffffffff


	//   ....[10]....
        /*085c*/ 	.word	0xffffffff


	//   ....[11]....
        /*0860*/ 	.word	0xffffffff


	//   ....[12]....
        /*0864*/ 	.word	0xffffffff


	//   ....[13]....
        /*0868*/ 	.word	0xffffffff


	//   ....[14]....
        /*086c*/ 	.word	0xffffffff


	//   ....[15]....
        /*0870*/ 	.word	0xffffffff


	//   ....[16]....
        /*0874*/ 	.word	0xffffffff


	//   ....[17]....
        /*0878*/ 	.word	0xffffffff


	//   ....[18]....
        /*087c*/ 	.word	0xffffffff


	//   ....[19]....
        /*0880*/ 	.word	0xffffffff


	//   ....[20]....
        /*0884*/ 	.word	0xffffffff


	//   ....[21]....
        /*0888*/ 	.word	0xffffffff


	//   ....[22]....
        /*088c*/ 	.word	0xffffffff


	//   ....[23]....
        /*0890*/ 	.word	0xffffffff


	//   ....[24]....
        /*0894*/ 	.word	0xffffffff


	//   ....[25]....
        /*0898*/ 	.word	0xffffffff


	//   ....[26]....
        /*089c*/ 	.word	0xffffffff


	//   ....[27]....
        /*08a0*/ 	.word	0xffffffff


	//   ....[28]....
        /*08a4*/ 	.word	0xffffffff


	//   ....[29]....
        /*08a8*/ 	.word	0xffffffff


	//   ....[30]....
        /*08ac*/ 	.word	0xffffffff


	//   ....[31]....
        /*08b0*/ 	.word	0xffffffff


	//   ....[32]....
        /*08b4*/ 	.word	0xffffffff


	//   ....[33]....
        /*08b8*/ 	.word	0xffffffff


	//   ....[34]....
        /*08bc*/ 	.word	0xffffffff


	//   ....[35]....
        /*08c0*/ 	.word	0xffffffff


	//   ....[36]....
        /*08c4*/ 	.word	0xffffffff


	//   ....[37]....
        /*08c8*/ 	.word	0xffffffff


	//   ....[38]....
        /*08cc*/ 	.word	0xffffffff


	//   ....[39]....
        /*08d0*/ 	.word	0xffffffff


	//   ....[40]....
        /*08d4*/ 	.word	0xffffffff


	//   ....[41]....
        /*08d8*/ 	.word	0xffffffff


	//   ....[42]....
        /*08dc*/ 	.word	0xffffffff


	//   ....[43]....
        /*08e0*/ 	.word	0xffffffff


	//   ....[44]....
        /*08e4*/ 	.word	0xffffffff


	//   ....[45]....
        /*08e8*/ 	.word	0xffffffff


	//   ....[46]....
        /*08ec*/ 	.word	0xffffffff


	//   ....[47]....
        /*08f0*/ 	.word	0xffffffff


	//   ....[48]....
        /*08f4*/ 	.word	0xffffffff


	//   ....[49]....
        /*08f8*/ 	.word	0xffffffff


	//   ....[50]....
        /*08fc*/ 	.word	0xffffffff


	//   ....[51]....
        /*0900*/ 	.word	0xffffffff


	//   ....[52]....
        /*0904*/ 	.word	0xffffffff


	//   ....[53]....
        /*0908*/ 	.word	0xffffffff


	//   ....[54]....
        /*090c*/ 	.word	0xffffffff


	//   ....[55]....
        /*0910*/ 	.word	0xffffffff


	//   ....[56]....
        /*0914*/ 	.word	0xffffffff


	//   ....[57]....
        /*0918*/ 	.word	0xffffffff


	//   ....[58]....
        /*091c*/ 	.word	0xffffffff


	//   ....[59]....
        /*0920*/ 	.word	0xffffffff


	//   ....[60]....
        /*0924*/ 	.word	0xffffffff


	//   ....[61]....
        /*0928*/ 	.word	0xffffffff


	//   ....[62]....
        /*092c*/ 	.word	0xffffffff


	//   ....[63]....
        /*0930*/ 	.word	0xffffffff


	//   ....[64]....
        /*0934*/ 	.word	0xffffffff


	//   ....[65]....
        /*0938*/ 	.word	0xffffffff


	//   ....[66]....
        /*093c*/ 	.word	0xffffffff


	//   ....[67]....
        /*0940*/ 	.word	0xffffffff


	//   ....[68]....
        /*0944*/ 	.word	0xffffffff


	//   ....[69]....
        /*0948*/ 	.word	0xffffffff


	//   ....[70]....
        /*094c*/ 	.word	0xffffffff


	//   ....[71]....
        /*0950*/ 	.word	0xffffffff


	//   ....[72]....
        /*0954*/ 	.word	0xffffffff


	//   ....[73]....
        /*0958*/ 	.word	0xffffffff


	//   ....[74]....
        /*095c*/ 	.word	0xffffffff


	//   ....[75]....
        /*0960*/ 	.word	0xffffffff


	//   ....[76]....
        /*0964*/ 	.word	0xffffffff


	//   ....[77]....
        /*0968*/ 	.word	0xffffffff


	//   ....[78]....
        /*096c*/ 	.word	0xffffffff


	//   ....[79]....
        /*0970*/ 	.word	0xffffffff


	//   ....[80]....
        /*0974*/ 	.word	0xffffffff


	//   ....[81]....
        /*0978*/ 	.word	0xffffffff


	//   ....[82]....
        /*097c*/ 	.word	0xffffffff


	//   ....[83]....
        /*0980*/ 	.word	0xffffffff


	//   ....[84]....
        /*0984*/ 	.word	0xffffffff


	//   ....[85]....
        /*0988*/ 	.word	0xffffffff


	//   ....[86]....
        /*098c*/ 	.word	0xffffffff


	//   ....[87]....
        /*0990*/ 	.word	0xffffffff


	//   ....[88]....
        /*0994*/ 	.word	0xffffffff


	//   ....[89]....
        /*0998*/ 	.word	0xffffffff


	//   ....[90]....
        /*099c*/ 	.word	0xffffffff


	//   ....[91]....
        /*09a0*/ 	.word	0xffffffff


	//   ....[92]....
        /*09a4*/ 	.word	0xffffffff


	//   ....[93]....
        /*09a8*/ 	.word	0xffffffff


	//   ....[94]....
        /*09ac*/ 	.word	0xffffffff


	//   ....[95]....
        /*09b0*/ 	.word	0xffffffff


	//   ....[96]....
        /*09b4*/ 	.word	0xffffffff


	//   ....[97]....
        /*09b8*/ 	.word	0xffffffff


	//   ....[98]....
        /*09bc*/ 	.word	0xffffffff


	//   ....[99]....
        /*09c0*/ 	.word	0xffffffff


	//   ....[100]....
        /*09c4*/ 	.word	0xffffffff


	//   ....[101]....
        /*09c8*/ 	.word	0xffffffff


	//   ....[102]....
        /*09cc*/ 	.word	0xffffffff


	//   ....[103]....
        /*09d0*/ 	.word	0xffffffff


	//   ....[104]....
        /*09d4*/ 	.word	0xffffffff


	//   ....[105]....
        /*09d8*/ 	.word	0xffffffff


	//   ....[106]....
        /*09dc*/ 	.word	0xffffffff


	//   ....[107]....
        /*09e0*/ 	.word	0xffffffff


	//   ....[108]....
        /*09e4*/ 	.word	0xffffffff


	//   ....[109]....
        /*09e8*/ 	.word	0xffffffff


	//   ....[110]....
        /*09ec*/ 	.word	0xffffffff


	//   ....[111]....
        /*09f0*/ 	.word	0xffffffff


	//   ....[112]....
        /*09f4*/ 	.word	0xffffffff


	//   ....[113]....
        /*09f8*/ 	.word	0xffffffff


	//   ....[114]....
        /*09fc*/ 	.word	0xffffffff


	//   ....[115]....
        /*0a00*/ 	.word	0xffffffff


	//   ....[116]....
        /*0a04*/ 	.word	0xffffffff


	//   ....[117]....
        /*0a08*/ 	.word	0xffffffff


	//   ....[118]....
        /*0a0c*/ 	.word	0xffffffff


	//   ....[119]....
        /*0a10*/ 	.word	0xffffffff


	//   ....[120]....
        /*0a14*/ 	.word	0xffffffff


	//   ....[121]....
        /*0a18*/ 	.word	0xffffffff


	//   ....[122]....
        /*0a1c*/ 	.word	0xffffffff


	//   ....[123]....
        /*0a20*/ 	.word	0xffffffff


	//   ....[124]....
        /*0a24*/ 	.word	0xffffffff


	//   ....[125]....
        /*0a28*/ 	.word	0xffffffff


	//   ....[126]....
        /*0a2c*/ 	.word	0xffffffff


	//   ....[127]....
        /*0a30*/ 	.word	0xffffffff


	//   ....[128]....
        /*0a34*/ 	.word	0xffffffff


	//   ....[129]....
        /*0a38*/ 	.word	0xffffffff


	//   ....[130]....
        /*0a3c*/ 	.word	0xffffffff


	//   ....[131]....
        /*0a40*/ 	.word	0xffffffff


	//   ....[132]....
        /*0a44*/ 	.word	0xffffffff


	//   ....[133]....
        /*0a48*/ 	.word	0xffffffff


	//   ....[134]....
        /*0a4c*/ 	.word	0xffffffff


	//   ....[135]....
        /*0a50*/ 	.word	0xffffffff


	//   ....[136]....
        /*0a54*/ 	.word	0xffffffff


	//   ....[137]....
        /*0a58*/ 	.word	0xffffffff


	//   ....[138]....
        /*0a5c*/ 	.word	0xffffffff


	//   ....[139]....
        /*0a60*/ 	.word	0xffffffff


	//   ....[140]....
        /*0a64*/ 	.word	0xffffffff


	//   ....[141]....
        /*0a68*/ 	.word	0xffffffff


	//   ....[142]....
        /*0a6c*/ 	.word	0xffffffff


	//   ....[143]....
        /*0a70*/ 	.word	0xffffffff


	//   ....[144]....
        /*0a74*/ 	.word	0xffffffff


	//   ....[145]....
        /*0a78*/ 	.word	0xffffffff


	//   ....[146]....
        /*0a7c*/ 	.word	0xffffffff


	//   ....[147]....
        /*0a80*/ 	.word	0xffffffff


	//   ....[148]....
        /*0a84*/ 	.word	0xffffffff


	//   ....[149]....
        /*0a88*/ 	.word	0xffffffff


	//   ....[150]....
        /*0a8c*/ 	.word	0xffffffff


	//   ....[151]....
        /*0a90*/ 	.word	0xffffffff


	//   ....[152]....
        /*0a94*/ 	.word	0xffffffff


	//   ....[153]....
        /*0a98*/ 	.word	0xffffffff


	//   ....[154]....
        /*0a9c*/ 	.word	0xffffffff


	//   ....[155]....
        /*0aa0*/ 	.word	0xffffffff


	//   ....[156]....
        /*0aa4*/ 	.word	0xffffffff


	//   ....[157]....
        /*0aa8*/ 	.word	0xffffffff


	//   ....[158]....
        /*0aac*/ 	.word	0xffffffff


	//   ....[159]....
        /*0ab0*/ 	.word	0xffffffff


	//   ....[160]....
        /*0ab4*/ 	.word	0xffffffff


	//   ....[161]....
        /*0ab8*/ 	.word	0xffffffff


	//   ....[162]....
        /*0abc*/ 	.word	0xffffffff


	//   ....[163]....
        /*0ac0*/ 	.word	0xffffffff


	//   ....[164]....
        /*0ac4*/ 	.word	0xffffffff


	//   ....[165]....
        /*0ac8*/ 	.word	0xffffffff


	//   ....[166]....
        /*0acc*/ 	.word	0xffffffff


	//   ....[167]....
        /*0ad0*/ 	.word	0xffffffff


	//   ....[168]....
        /*0ad4*/ 	.word	0xffffffff


	//   ....[169]....
        /*0ad8*/ 	.word	0xffffffff


	//   ....[170]....
        /*0adc*/ 	.word	0xffffffff


	//   ....[171]....
        /*0ae0*/ 	.word	0xffffffff


	//   ....[172]....
        /*0ae4*/ 	.word	0xffffffff


	//   ....[173]....
        /*0ae8*/ 	.word	0xffffffff


	//   ....[174]....
        /*0aec*/ 	.word	0xffffffff


	//   ....[175]....
        /*0af0*/ 	.word	0xffffffff


	//   ....[176]....
        /*0af4*/ 	.word	0xffffffff


	//   ....[177]....
        /*0af8*/ 	.word	0xffffffff


	//   ....[178]....
        /*0afc*/ 	.word	0xffffffff


	//   ....[179]....
        /*0b00*/ 	.word	0xffffffff


	//   ....[180]....
        /*0b04*/ 	.word	0xffffffff


	//   ....[181]....
        /*0b08*/ 	.word	0xffffffff


	//   ....[182]....
        /*0b0c*/ 	.word	0xffffffff


	//   ....[183]....
        /*0b10*/ 	.word	0xffffffff


	//   ....[184]....
        /*0b14*/ 	.word	0xffffffff


	//   ....[185]....
        /*0b18*/ 	.word	0xffffffff


	//   ....[186]....
        /*0b1c*/ 	.word	0xffffffff


	//   ....[187]....
        /*0b20*/ 	.word	0xffffffff


	//   ....[188]....
        /*0b24*/ 	.word	0xffffffff


	//   ....[189]....
        /*0b28*/ 	.word	0xffffffff


	//   ....[190]....
        /*0b2c*/ 	.word	0xffffffff


	//   ....[191]....
        /*0b30*/ 	.word	0xffffffff


	//   ....[192]....
        /*0b34*/ 	.word	0xffffffff


	//   ....[193]....
        /*0b38*/ 	.word	0xffffffff


	//   ....[194]....
        /*0b3c*/ 	.word	0xffffffff


	//   ....[195]....
        /*0b40*/ 	.word	0xffffffff


	//   ....[196]....
        /*0b44*/ 	.word	0x0500000f


	//   ....[197]....
        /*0b48*/ 	.word	0x0500000f


	//   ....[198]....
        /*0b4c*/ 	.word	0x0500000f


	//   ....[199]....
        /*0b50*/ 	.word	0x0500000f


	//   ....[200]....
        /*0b54*/ 	.word	0x0500000f


	//   ....[201]....
        /*0b58*/ 	.word	0x0500000f


	//   ....[202]....
        /*0b5c*/ 	.word	0x0500000f


	//   ....[203]....
        /*0b60*/ 	.word	0x0500000f


	//   ....[204]....
        /*0b64*/ 	.word	0x0500000f


	//   ....[205]....
        /*0b68*/ 	.word	0x0500000f


	//   ....[206]....
        /*0b6c*/ 	.word	0x0500000f


	//   ....[207]....
        /*0b70*/ 	.word	0x0500000f


	//   ....[208]....
        /*0b74*/ 	.word	0x0500000f


	//   ....[209]....
        /*0b78*/ 	.word	0x0500000f


	//   ....[210]....
        /*0b7c*/ 	.word	0x0500000f


	//   ....[211]....
        /*0b80*/ 	.word	0x0500000f


	//   ....[212]....
        /*0b84*/ 	.word	0x0500000f


	//   ....[213]....
        /*0b88*/ 	.word	0x0500000f


	//   ....[214]....
        /*0b8c*/ 	.word	0x0500000f


	//   ....[215]....
        /*0b90*/ 	.word	0x0500000f


	//   ....[216]....
        /*0b94*/ 	.word	0x0500000f


	//   ....[217]....
        /*0b98*/ 	.word	0x0500000f


	//   ....[218]....
        /*0b9c*/ 	.word	0x0500000f


	//   ....[219]....
        /*0ba0*/ 	.word	0x0500000f


	//   ....[220]....
        /*0ba4*/ 	.word	0x0500000f


	//   ....[221]....
        /*0ba8*/ 	.word	0x0500000f


	//   ....[222]....
        /*0bac*/ 	.word	0x0500000f


	//   ....[223]....
        /*0bb0*/ 	.word	0x0500000f


	//   ....[224]....
        /*0bb4*/ 	.word	0x0500000f


	//   ....[225]....
        /*0bb8*/ 	.word	0x0500000f


	//   ....[226]....
        /*0bbc*/ 	.word	0x0500000f


	//   ....[227]....
        /*0bc0*/ 	.word	0x0500000f


	//   ....[228]....
        /*0bc4*/ 	.word	0x0500000f


	//   ....[229]....
        /*0bc8*/ 	.word	0x0500000f


	//   ....[230]....
        /*0bcc*/ 	.word	0x0500000f


	//   ....[231]....
        /*0bd0*/ 	.word	0x0500000f


	//   ....[232]....
        /*0bd4*/ 	.word	0x0500000f


	//   ....[233]....
        /*0bd8*/ 	.word	0x0500000f


	//   ....[234]....
        /*0bdc*/ 	.word	0x0500000f


	//   ....[235]....
        /*0be0*/ 	.word	0x0500000f


	//   ....[236]....
        /*0be4*/ 	.word	0x0500000f


	//   ....[237]....
        /*0be8*/ 	.word	0x0500000f


	//   ....[238]....
        /*0bec*/ 	.word	0x0500000f


	//   ....[239]....
        /*0bf0*/ 	.word	0x0500000f


	//   ....[240]....
        /*0bf4*/ 	.word	0x0500000f


	//   ....[241]....
        /*0bf8*/ 	.word	0x0500000f


	//   ....[242]....
        /*0bfc*/ 	.word	0x0500000f


	//   ....[243]....
        /*0c00*/ 	.word	0x0500000f


	//   ....[244]....
        /*0c04*/ 	.word	0x0500000f


	//   ....[245]....
        /*0c08*/ 	.word	0x0500000f


	//   ....[246]....
        /*0c0c*/ 	.word	0x0500000f


	//   ....[247]....
        /*0c10*/ 	.word	0x0500000f


	//   ....[248]....
        /*0c14*/ 	.word	0x0500000f


	//   ....[249]....
        /*0c18*/ 	.word	0x0500000f


	//   ....[250]....
        /*0c1c*/ 	.word	0x0500000f


	//   ....[251]....
        /*0c20*/ 	.word	0x0500000f


	//   ....[252]....
        /*0c24*/ 	.word	0x0500000f


	//   ....[253]....
        /*0c28*/ 	.word	0x0500000f


	//   ....[254]....
        /*0c2c*/ 	.word	0x0500000f


	//   ....[255]....
        /*0c30*/ 	.word	0x0500000f


	//   ....[0]....
        /*0c34*/ 	.word	0x0500000f


	//   ....[1]....
        /*0c38*/ 	.word	0x0500000f


	//   ....[2]....
        /*0c3c*/ 	.word	0x0500000f


	//   ....[3]....
        /*0c40*/ 	.word	0x0500000f


	//   ....[4]....
        /*0c44*/ 	.word	0x0500000f


	//   ....[5]....
        /*0c48*/ 	.word	0x0500000f


	//   ....[6]....
        /*0c4c*/ 	.word	0x0500000f


	//   ....[7]....
        /*0c50*/ 	.word	0x0500000f


	//   ....[8]....
        /*0c54*/ 	.word	0x0500000f


	//   ....[9]....
        /*0c58*/ 	.word	0x0500000f


	//   ....[10]....
        /*0c5c*/ 	.word	0x0500000f


	//   ....[11]....
        /*0c60*/ 	.word	0x0500000f


	//   ....[12]....
        /*0c64*/ 	.word	0x0500000f


	//   ....[13]....
        /*0c68*/ 	.word	0x0500000f


	//   ....[14]....
        /*0c6c*/ 	.word	0x0500000f


	//   ....[15]....
        /*0c70*/ 	.word	0x0500000f


	//   ....[16]....
        /*0c74*/ 	.word	0x0500000f


	//   ....[17]....
        /*0c78*/ 	.word	0x0500000f


	//   ....[18]....
        /*0c7c*/ 	.word	0x0500000f


	//   ....[19]....
        /*0c80*/ 	.word	0x0500000f


	//   ....[20]....
        /*0c84*/ 	.word	0x0500000f


	//   ....[21]....
        /*0c88*/ 	.word	0x0500000f


	//   ....[22]....
        /*0c8c*/ 	.word	0x0500000f


	//   ....[23]....
        /*0c90*/ 	.word	0x0500000f


	//   ....[24]....
        /*0c94*/ 	.word	0x0500000f


	//   ....[25]....
        /*0c98*/ 	.word	0x0500000f


	//   ....[26]....
        /*0c9c*/ 	.word	0x0500000f


	//   ....[27]....
        /*0ca0*/ 	.word	0x0500000f


	//   ....[28]....
        /*0ca4*/ 	.word	0x0500000f


	//   ....[29]....
        /*0ca8*/ 	.word	0x0500000f


	//   ....[30]....
        /*0cac*/ 	.word	0x0500000f


	//   ....[31]....
        /*0cb0*/ 	.word	0x0500000f


	//   ....[32]....
        /*0cb4*/ 	.word	0x0500000f


	//   ....[33]....
        /*0cb8*/ 	.word	0x0500000f


	//   ....[34]....
        /*0cbc*/ 	.word	0x0500000f


	//   ....[35]....
        /*0cc0*/ 	.word	0x0500000f


	//   ....[36]....
        /*0cc4*/ 	.word	0x0500000f


	//   ....[37]....
        /*0cc8*/ 	.word	0x0500000f


	//   ....[38]....
        /*0ccc*/ 	.word	0x0500000f


	//   ....[39]....
        /*0cd0*/ 	.word	0x0500000f


	//   ....[40]....
        /*0cd4*/ 	.word	0x0500000f


	//   ....[41]....
        /*0cd8*/ 	.word	0x0500000f


	//   ....[42]....
        /*0cdc*/ 	.word	0x0500000f


	//   ....[43]....
        /*0ce0*/ 	.word	0x0500000f


	//   ....[44]....
        /*0ce4*/ 	.word	0x0500000f


	//   ....[45]....
        /*0ce8*/ 	.word	0x0500000f


	//   ....[46]....
        /*0cec*/ 	.word	0x0500000f


	//   ....[47]....
        /*0cf0*/ 	.word	0x0500000f


	//   ....[48]....
        /*0cf4*/ 	.word	0x0500000f


	//   ....[49]....
        /*0cf8*/ 	.word	0x0500000f


	//   ....[50]....
        /*0cfc*/ 	.word	0x0500000f


	//   ....[51]....
        /*0d00*/ 	.word	0x0500000f


	//   ....[52]....
        /*0d04*/ 	.word	0x0500000f


	//   ....[53]....
        /*0d08*/ 	.word	0x0500000f


	//   ....[54]....
        /*0d0c*/ 	.word	0x0500000f


	//   ....[55]....
        /*0d10*/ 	.word	0x0500000f


	//   ....[56]....
        /*0d14*/ 	.word	0x0500000f


	//   ....[57]....
        /*0d18*/ 	.word	0x0500000f


	//   ....[58]....
        /*0d1c*/ 	.word	0x0500000f


	//   ....[59]....
        /*0d20*/ 	.word	0x0500000f


	//   ....[60]....
        /*0d24*/ 	.word	0x0500000f


	//   ....[61]....
        /*0d28*/ 	.word	0x0500000f


	//   ....[62]....
        /*0d2c*/ 	.word	0x0500000f


	//   ....[63]....
        /*0d30*/ 	.word	0x0500000f


	//   ....[64]....
        /*0d34*/ 	.word	0x0500000f


	//   ....[65]....
        /*0d38*/ 	.word	0x0500000f


	//   ....[66]....
        /*0d3c*/ 	.word	0x0500000f


	//   ....[67]....
        /*0d40*/ 	.word	0x0500000f


	//   ....[68]....
        /*0d44*/ 	.word	0x0500000f


	//   ....[69]....
        /*0d48*/ 	.word	0x0500000f


	//   ....[70]....
        /*0d4c*/ 	.word	0x0500000f


	//   ....[71]....
        /*0d50*/ 	.word	0x0500000f


	//   ....[72]....
        /*0d54*/ 	.word	0x0500000f


	//   ....[73]....
        /*0d58*/ 	.word	0x0500000f


	//   ....[74]....
        /*0d5c*/ 	.word	0x0500000f


	//   ....[75]....
        /*0d60*/ 	.word	0x0500000f


	//   ....[76]....
        /*0d64*/ 	.word	0x0500000f


	//   ....[77]....
        /*0d68*/ 	.word	0x0500000f


	//   ....[78]....
        /*0d6c*/ 	.word	0x0500000f


	//   ....[79]....
        /*0d70*/ 	.word	0x0500000f


	//   ....[80]....
        /*0d74*/ 	.word	0x0500000f


	//----- nvinfo : EIATTR_COOP_GROUP_INSTR_OFFSETS
	.align		4
.L_581:
        /*0d78*/ 	.byte	0x04, 0x28
        /*0d7a*/ 	.short	(.L_583 - .L_582)


	//   ....[0]....
.L_582:
        /*0d7c*/ 	.word	0x00000070


	//   ....[1]....
        /*0d80*/ 	.word	0x000001a0


	//   ....[2]....
        /*0d84*/ 	.word	0x000001f0


	//   ....[3]....
        /*0d88*/ 	.word	0x00000420


	//   ....[4]....
        /*0d8c*/ 	.word	0x00000580


	//   ....[5]....
        /*0d90*/ 	.word	0x000006a0


	//   ....[6]....
        /*0d94*/ 	.word	0x00000800


	//   ....[7]....
        /*0d98*/ 	.word	0x0000cc10


	//   ....[8]....
        /*0d9c*/ 	.word	0x0000d5d0


	//   ....[9]....
        /*0da0*/ 	.word	0x0000d5e0


	//   ....[10]....
        /*0da4*/ 	.word	0x0000d5f0


	//   ....[11]....
        /*0da8*/ 	.word	0x0000d600


	//   ....[12]....
        /*0dac*/ 	.word	0x0000d810


	//   ....[13]....
        /*0db0*/ 	.word	0x0000d820


	//   ....[14]....
        /*0db4*/ 	.word	0x0000d830


	//   ....[15]....
        /*0db8*/ 	.word	0x0000d840


	//   ....[16]....
        /*0dbc*/ 	.word	0x0000da20


	//   ....[17]....
        /*0dc0*/ 	.word	0x0000da30


	//   ....[18]....
        /*0dc4*/ 	.word	0x0000da40


	//   ....[19]....
        /*0dc8*/ 	.word	0x0000da50


	//   ....[20]....
        /*0dcc*/ 	.word	0x0000dc50


	//   ....[21]....
        /*0dd0*/ 	.word	0x0000dc60


	//   ....[22]....
        /*0dd4*/ 	.word	0x0000dc70


	//   ....[23]....
        /*0dd8*/ 	.word	0x0000dc80


	//   ....[24]....
        /*0ddc*/ 	.word	0x00011fb0


	//   ....[25]....
        /*0de0*/ 	.word	0x00011fc0


	//   ....[26]....
        /*0de4*/ 	.word	0x00011fd0


	//   ....[27]....
        /*0de8*/ 	.word	0x00011fe0


	//   ....[28]....
        /*0dec*/ 	.word	0x000120e0


	//   ....[29]....
        /*0df0*/ 	.word	0x00012100


	//   ....[30]....
        /*0df4*/ 	.word	0x00012110


	//   ....[31]....
        /*0df8*/ 	.word	0x00012120


	//   ....[32]....
        /*0dfc*/ 	.word	0x00012300


	//   ....[33]....
        /*0e00*/ 	.word	0x00012320


	//   ....[34]....
        /*0e04*/ 	.word	0x00012340


	//   ....[35]....
        /*0e08*/ 	.word	0x00012350


	//   ....[36]....
        /*0e0c*/ 	.word	0x00012420


	//   ....[37]....
        /*0e10*/ 	.word	0x00012450


	//   ....[38]....
        /*0e14*/ 	.word	0x00012460


	//   ....[39]....
        /*0e18*/ 	.word	0x00012470


	//   ....[40]....
        /*0e1c*/ 	.word	0x00017030


	//   ....[41]....
        /*0e20*/ 	.word	0x00017af0


	//   ....[42]....
        /*0e24*/ 	.word	0x00017b20


	//   ....[43]....
        /*0e28*/ 	.word	0x00017b40


	//   ....[44]....
        /*0e2c*/ 	.word	0x00018610


	//   ....[45]....
        /*0e30*/ 	.word	0x00018640


	//   ....[46]....
        /*0e34*/ 	.word	0x0001a170


	//   ....[47]....
        /*0e38*/ 	.word	0x0001a420


	//   ....[48]....
        /*0e3c*/ 	.word	0x0001b0a0


	//   ....[49]....
        /*0e40*/ 	.word	0x0001b1c0


	//   ....[50]....
        /*0e44*/ 	.word	0x0001b910


	//   ....[51]....
        /*0e48*/ 	.word	0x0001b970


	//   ....[52]....
        /*0e4c*/ 	.word	0x0001e160


	//   ....[53]....
        /*0e50*/ 	.word	0x0001e250


	//   ....[54]....
        /*0e54*/ 	.word	0x0001e270


	//   ....[55]....
        /*0e58*/ 	.word	0x0001e2e0


	//   ....[56]....
        /*0e5c*/ 	.word	0x0001ff00


	//   ....[57]....
        /*0e60*/ 	.word	0x0001ff10


	//   ....[58]....
        /*0e64*/ 	.word	0x0001ff40


	//   ....[59]....
        /*0e68*/ 	.word	0x0001ff50


	//   ....[60]....
        /*0e6c*/ 	.word	0x00021630


	//   ....[61]....
        /*0e70*/ 	.word	0x00021670


	//   ....[62]....
        /*0e74*/ 	.word	0x000216a0


	//   ....[63]....
        /*0e78*/ 	.word	0x000216d0


	//   ....[64]....
        /*0e7c*/ 	.word	0x00021700


	//   ....[65]....
        /*0e80*/ 	.word	0x00021740


	//   ....[66]....
        /*0e84*/ 	.word	0x00021770


	//   ....[67]....
        /*0e88*/ 	.word	0x000217a0


	//   ....[68]....
        /*0e8c*/ 	.word	0x000217d0


	//   ....[69]....
        /*0e90*/ 	.word	0x00021800


	//   ....[70]....
        /*0e94*/ 	.word	0x00021830


	//   ....[71]....
        /*0e98*/ 	.word	0x00021860


	//   ....[72]....
        /*0e9c*/ 	.word	0x00021890


	//   ....[73]....
        /*0ea0*/ 	.word	0x000218c0


	//   ....[74]....
        /*0ea4*/ 	.word	0x000218f0


	//   ....[75]....
        /*0ea8*/ 	.word	0x00021920


	//   ....[76]....
        /*0eac*/ 	.word	0x00021950


	//   ....[77]....
        /*0eb0*/ 	.word	0x00021980


	//   ....[78]....
        /*0eb4*/ 	.word	0x000219b0


	//   ....[79]....
        /*0eb8*/ 	.word	0x000219e0


	//   ....[80]....
        /*0ebc*/ 	.word	0x00021a10


	//   ....[81]....
        /*0ec0*/ 	.word	0x00021a40


	//   ....[82]....
        /*0ec4*/ 	.word	0x00021a70


	//   ....[83]....
        /*0ec8*/ 	.word	0x00021aa0


	//   ....[84]....
        /*0ecc*/ 	.word	0x00021ad0


	//   ....[85]....
        /*0ed0*/ 	.word	0x00021b00


	//   ....[86]....
        /*0ed4*/ 	.word	0x00021b30


	//   ....[87]....
        /*0ed8*/ 	.word	0x00021b60


	//   ....[88]....
        /*0edc*/ 	.word	0x00021b90


	//   ....[89]....
        /*0ee0*/ 	.word	0x00021bc0


	//   ....[90]....
        /*0ee4*/ 	.word	0x00021bf0


	//   ....[91]....
        /*0ee8*/ 	.word	0x00021c20


	//   ....[92]....
        /*0eec*/ 	.word	0x00021c50


	//   ....[93]....
        /*0ef0*/ 	.word	0x00021c80


	//   ....[94]....
        /*0ef4*/ 	.word	0x00021cb0


	//   ....[95]....
        /*0ef8*/ 	.word	0x00021ce0


	//   ....[96]....
        /*0efc*/ 	.word	0x00021d10


	//   ....[97]....
        /*0f00*/ 	.word	0x00021d40


	//   ....[98]....
        /*0f04*/ 	.word	0x00021d70


	//   ....[99]....
        /*0f08*/ 	.word	0x00021da0


	//   ....[100]....
        /*0f0c*/ 	.word	0x00021dd0


	//   ....[101]....
        /*0f10*/ 	.word	0x00021e00


	//   ....[102]....
        /*0f14*/ 	.word	0x00021e30


	//   ....[103]....
        /*0f18*/ 	.word	0x00021e60


	//   ....[104]....
        /*0f1c*/ 	.word	0x00021e80


	//   ....[105]....
        /*0f20*/ 	.word	0x00021e90


	//   ....[106]....
        /*0f24*/ 	.word	0x00021ea0


	//   ....[107]....
        /*0f28*/ 	.word	0x00021eb0


	//   ....[108]....
        /*0f2c*/ 	.word	0x00021ec0


	//   ....[109]....
        /*0f30*/ 	.word	0x00021ed0


	//   ....[110]....
        /*0f34*/ 	.word	0x00021ef0


	//   ....[111]....
        /*0f38*/ 	.word	0x00021f20


	//   ....[112]....
        /*0f3c*/ 	.word	0x00021f50


	//   ....[113]....
        /*0f40*/ 	.word	0x00021f80


	//   ....[114]....
        /*0f44*/ 	.word	0x00021fb0


	//   ....[115]....
        /*0f48*/ 	.word	0x00021fe0


	//   ....[116]....
        /*0f4c*/ 	.word	0x00022010


	//   ....[117]....
        /*0f50*/ 	.word	0x00022040


	//   ....[118]....
        /*0f54*/ 	.word	0x00022070


	//   ....[119]....
        /*0f58*/ 	.word	0x00022080


	//   ....[120]....
        /*0f5c*/ 	.word	0x00022090


	//   ....[121]....
        /*0f60*/ 	.word	0x000220a0


	//   ....[122]....
        /*0f64*/ 	.word	0x000220b0


	//   ....[123]....
        /*0f68*/ 	.word	0x000220c0


	//   ....[124]....
        /*0f6c*/ 	.word	0x000229c0


	//   ....[125]....
        /*0f70*/ 	.word	0x00022b30


	//   ....[126]....
        /*0f74*/ 	.word	0x00022bb0


	//   ....[127]....
        /*0f78*/ 	.word	0x00022c20


	//   ....[128]....
        /*0f7c*/ 	.word	0x00023260


	//   ....[129]....
        /*0f80*/ 	.word	0x00023290


	//   ....[130]....
        /*0f84*/ 	.word	0x00023400


	//   ....[131]....
        /*0f88*/ 	.word	0x00023420


	//   ....[132]....
        /*0f8c*/ 	.word	0x00023560


	//   ....[133]....
        /*0f90*/ 	.word	0x00023580


	//   ....[134]....
        /*0f94*/ 	.word	0x000236d0


	//   ....[135]....
        /*0f98*/ 	.word	0x000236f0


	//   ....[136]....
        /*0f9c*/ 	.word	0x00024040


	//   ....[137]....
        /*0fa0*/ 	.word	0x00024050


	//   ....[138]....
        /*0fa4*/ 	.word	0x000241e0


	//   ....[139]....
        /*0fa8*/ 	.word	0x000241f0


	//   ....[140]....
        /*0fac*/ 	.word	0x00024380


	//   ....[141]....
        /*0fb0*/ 	.word	0x00024390


	//   ....[142]....
        /*0fb4*/ 	.word	0x00024520


	//   ....[143]....
        /*0fb8*/ 	.word	0x00024530


	//   ....[144]....
        /*0fbc*/ 	.word	0x00024730


	//   ....[145]....
        /*0fc0*/ 	.word	0x00024910


	//   ....[146]....
        /*0fc4*/ 	.word	0x00024940


	//   ....[147]....
        /*0fc8*/ 	.word	0x00024970


	//   ....[148]....
        /*0fcc*/ 	.word	0x000249a0


	//   ....[149]....
        /*0fd0*/ 	.word	0x000249d0


	//   ....[150]....
        /*0fd4*/ 	.word	0x00024a00


	//   ....[151]....
        /*0fd8*/ 	.word	0x00024b70


	//   ....[152]....
        /*0fdc*/ 	.word	0x00024ba0


	//   ....[153]....
        /*0fe0*/ 	.word	0x00024bd0


	//   ....[154]....
        /*0fe4*/ 	.word	0x00024c00


	//   ....[155]....
        /*0fe8*/ 	.word	0x00024c30


	//   ....[156]....
        /*0fec*/ 	.word	0x00024c60


	//   ....[157]....
        /*0ff0*/ 	.word	0x00024d00


	//   ....[158]....
        /*0ff4*/ 	.word	0x00024d60


	//   ....[159]....
        /*0ff8*/ 	.word	0x00024df0


	//   ....[160]....
        /*0ffc*/ 	.word	0x00025e00


	//   ....[161]....
        /*1000*/ 	.word	0x00027850


	//   ....[162]....
        /*1004*/ 	.word	0x00028630


	//   ....[163]....
        /*1008*/ 	.word	0x00028650


	//   ....[164]....
        /*100c*/ 	.word	0x00028670


	//   ....[165]....
        /*1010*/ 	.word	0x00028690


	//   ....[166]....
        /*1014*/ 	.word	0x00028730


	//   ....[167]....
        /*1018*/ 	.word	0x000287c0


	//   ....[168]....
        /*101c*/ 	.word	0x000287f0


	//   ....[169]....
        /*1020*/ 	.word	0x00028870


	//   ....[170]....
        /*1024*/ 	.word	0x000288a0


	//   ....[171]....
        /*1028*/ 	.word	0x00028920


	//   ....[172]....
        /*102c*/ 	.word	0x00028950


	//   ....[173]....
        /*1030*/ 	.word	0x000289d0


	//   ....[174]....
        /*1034*/ 	.word	0x00028a00


	//   ....[175]....
        /*1038*/ 	.word	0x00028a80


	//   ....[176]....
        /*103c*/ 	.word	0x00028a90


	//   ....[177]....
        /*1040*/ 	.word	0x00028b10


	//   ....[178]....
        /*1044*/ 	.word	0x0002b620


	//   ....[179]....
        /*1048*/ 	.word	0x0002b650


	//   ....[180]....
        /*104c*/ 	.word	0x0002b690


	//   ....[181]....
        /*1050*/ 	.word	0x0002b6c0


	//   ....[182]....
        /*1054*/ 	.word	0x0002b6f0


	//   ....[183]....
        /*1058*/ 	.word	0x0002b720


	//   ....[184]....
        /*105c*/ 	.word	0x0002b750


	//   ....[185]....
        /*1060*/ 	.word	0x0002b780


	//   ....[186]....
        /*1064*/ 	.word	0x0002b910


	//   ....[187]....
        /*1068*/ 	.word	0x0002b940


	//   ....[188]....
        /*106c*/ 	.word	0x0002b970


	//   ....[189]....
        /*1070*/ 	.word	0x0002b9a0


	//   ....[190]....
        /*1074*/ 	.word	0x0002b9d0


	//   ....[191]....
        /*1078*/ 	.word	0x0002ba00


	//   ....[192]....
        /*107c*/ 	.word	0x0002bad0


	//   ....[193]....
        /*1080*/ 	.word	0x0002baf0


	//   ....[194]....
        /*1084*/ 	.word	0x0002bb60


	//   ....[195]....
        /*1088*/ 	.word	0x0002c240


	//   ....[196]....
        /*108c*/ 	.word	0x0002c6e0


	//   ....[197]....
        /*1090*/ 	.word	0x0002c790


	//   ....[198]....
        /*1094*/ 	.word	0x0002c820


	//   ....[199]....
        /*1098*/ 	.word	0x0002c870


	//   ....[200]....
        /*109c*/ 	.word	0x0002c8c0


	//   ....[201]....
        /*10a0*/ 	.word	0x0002c950


	//   ....[202]....
        /*10a4*/ 	.word	0x0002c9e0


	//   ....[203]....
        /*10a8*/ 	.word	0x0002ca30


	//   ....[204]....
        /*10ac*/ 	.word	0x0002ca80


	//   ....[205]....
        /*10b0*/ 	.word	0x0002cb10


	//   ....[206]....
        /*10b4*/ 	.word	0x0002cba0


	//   ....[207]....
        /*10b8*/ 	.word	0x0002cbf0


	//   ....[208]....
        /*10bc*/ 	.word	0x0002cc40


	//   ....[209]....
        /*10c0*/ 	.word	0x0002ccd0


	//   ....[210]....
        /*10c4*/ 	.word	0x0002cd60


	//   ....[211]....
        /*10c8*/ 	.word	0x0002cdb0


	//   ....[212]....
        /*10cc*/ 	.word	0x0002ce00


	//   ....[213]....
        /*10d0*/ 	.word	0x0002cef0


	//   ....[214]....
        /*10d4*/ 	.word	0x0002cfa0


	//   ....[215]....
        /*10d8*/ 	.word	0x0002cff0


	//   ....[216]....
        /*10dc*/ 	.word	0x0002d040


	//   ....[217]....
        /*10e0*/ 	.word	0x0002d180


	//   ....[218]....
        /*10e4*/ 	.word	0x0002d1d0


	//   ....[219]....
        /*10e8*/ 	.word	0x0002d220


	//   ....[220]....
        /*10ec*/ 	.word	0x0002d270


	//   ....[221]....
        /*10f0*/ 	.word	0x0002d390


	//   ....[222]....
        /*10f4*/ 	.word	0x0002d430


	//   ....[223]....
        /*10f8*/ 	.word	0x0002d490


	//   ....[224]....
        /*10fc*/ 	.word	0x0002d510


	//   ....[225]....
        /*1100*/ 	.word	0x0002d610


	//   ....[226]....
        /*1104*/ 	.word	0x0002d660


	//   ....[227]....
        /*1108*/ 	.word	0x0002d6b0


	//   ....[228]....
        /*110c*/ 	.word	0x0002d700


	//   ....[229]....
        /*1110*/ 	.word	0x0002dab0


	//   ....[230]....
        /*1114*/ 	.word	0x0002dbd0


	//   ....[231]....
        /*1118*/ 	.word	0x0002dd00


	//   ....[232]....
        /*111c*/ 	.word	0x0002de20


	//   ....[233]....
        /*1120*/ 	.word	0x0002df50


	//   ....[234]....
        /*1124*/ 	.word	0x0002e010


	//   ....[235]....
        /*1128*/ 	.word	0x0002e070


	//   ....[236]....
        /*112c*/ 	.word	0x0002e0f0


	//   ....[237]....
        /*1130*/ 	.word	0x0002e150


	//   ....[238]....
        /*1134*/ 	.word	0x0002e1d0


	//   ....[239]....
        /*1138*/ 	.word	0x0002e230


	//   ....[240]....
        /*113c*/ 	.word	0x0002e2b0


	//   ....[241]....
        /*1140*/ 	.word	0x0002e310


	//   ....[242]....
        /*1144*/ 	.word	0x0002e390


	//   ....[243]....
        /*1148*/ 	.word	0x0002e3f0


	//   ....[244]....
        /*114c*/ 	.word	0x0002e450


	//   ....[245]....
        /*1150*/ 	.word	0x0002e4b0


	//   ....[246]....
        /*1154*/ 	.word	0x0002e520


	//   ....[247]....
        /*1158*/ 	.word	0x0002e580


	//   ....[248]....
        /*115c*/ 	.word	0x0002e5f0


	//   ....[249]....
        /*1160*/ 	.word	0x0002e650


	//   ....[250]....
        /*1164*/ 	.word	0x0002e6c0


	//   ....[251]....
        /*1168*/ 	.word	0x0002e720


	//   ....[252]....
        /*116c*/ 	.word	0x0002e790


	//   ....[253]....
        /*1170*/ 	.word	0x0002e7f0


	//   ....[254]....
        /*1174*/ 	.word	0x0002e860


	//   ....[255]....
        /*1178*/ 	.word	0x0002e8c0


	//   ....[0]....
        /*117c*/ 	.word	0x0002e930


	//   ....[1]....
        /*1180*/ 	.word	0x0002e990


	//   ....[2]....
        /*1184*/ 	.word	0x0002ea00


	//   ....[3]....
        /*1188*/ 	.word	0x0002ea60


	//   ....[4]....
        /*118c*/ 	.word	0x0002ead0


	//   ....[5]....
        /*1190*/ 	.word	0x0002eb30


	//   ....[6]....
        /*1194*/ 	.word	0x0002eba0


	//   ....[7]....
        /*1198*/ 	.word	0x0002ec00


	//   ....[8]....
        /*119c*/ 	.word	0x0002ec60


	//   ....[9]....
        /*11a0*/ 	.word	0x0002ecc0


	//   ....[10]....
        /*11a4*/ 	.word	0x0002ed20


	//   ....[11]....
        /*11a8*/ 	.word	0x0002ed80


	//   ....[12]....
        /*11ac*/ 	.word	0x0002ee00


	//   ....[13]....
        /*11b0*/ 	.word	0x0002ee60


	//   ....[14]....
        /*11b4*/ 	.word	0x0002eee0


	//   ....[15]....
        /*11b8*/ 	.word	0x0002ef40


	//   ....[16]....
        /*11bc*/ 	.word	0x0002efa0


	//   ....[17]....
        /*11c0*/ 	.word	0x0002f000


	//   ....[18]....
        /*11c4*/ 	.word	0x0002f060


	//   ....[19]....
        /*11c8*/ 	.word	0x0002f0c0


	//   ....[20]....
        /*11cc*/ 	.word	0x0002f120


	//   ....[21]....
        /*11d0*/ 	.word	0x0002f180


	//   ....[22]....
        /*11d4*/ 	.word	0x0002f1e0


	//   ....[23]....
        /*11d8*/ 	.word	0x0002f240


	//   ....[24]....
        /*11dc*/ 	.word	0x0002f2a0


	//   ....[25]....
        /*11e0*/ 	.word	0x0002f300


	//   ....[26]....
        /*11e4*/ 	.word	0x0002f360


	//   ....[27]....
        /*11e8*/ 	.word	0x0002f3c0


	//   ....[28]....
        /*11ec*/ 	.word	0x0002f420


	//   ....[29]....
        /*11f0*/ 	.word	0x0002f480


	//   ....[30]....
        /*11f4*/ 	.word	0x0002f500


	//   ....[31]....
        /*11f8*/ 	.word	0x0002f560


	//   ....[32]....
        /*11fc*/ 	.word	0x0002f5c0


	//   ....[33]....
        /*1200*/ 	.word	0x0002f620


	//   ....[34]....
        /*1204*/ 	.word	0x0002f680


	//   ....[35]....
        /*1208*/ 	.word	0x0002f720


	//   ....[36]....
        /*120c*/ 	.word	0x0002f7b0


	//   ....[37]....
        /*1210*/ 	.word	0x0002fa40


	//   ....[38]....
        /*1214*/ 	.word	0x0002fa90


	//   ....[39]....
        /*1218*/ 	.word	0x0002fb20


	//   ....[40]....
        /*121c*/ 	.word	0x0002fbb0


	//   ....[41]....
        /*1220*/ 	.word	0x0002fc40


	//   ....[42]....
        /*1224*/ 	.word	0x0002fcd0


	//   ....[43]....
        /*1228*/ 	.word	0x0002fd60


	//   ....[44]....
        /*122c*/ 	.word	0x0002fdf0


	//   ....[45]....
        /*1230*/ 	.word	0x0002feb0


	//   ....[46]....
        /*1234*/ 	.word	0x000301a0


	//   ....[47]....
        /*1238*/ 	.word	0x000303b0


	//   ....[48]....
        /*123c*/ 	.word	0x00030400


	//   ....[49]....
        /*1240*/ 	.word	0x00030460


	//   ....[50]....
        /*1244*/ 	.word	0x00030540


	//   ....[51]....
        /*1248*/ 	.word	0x00030600


	//   ....[52]....
        /*124c*/ 	.word	0x00030690


	//   ....[53]....
        /*1250*/ 	.word	0x00030770


	//   ....[54]....
        /*1254*/ 	.word	0x00030800


	//   ....[55]....
        /*1258*/ 	.word	0x000308e0


	//   ....[56]....
        /*125c*/ 	.word	0x00030970


	//   ....[57]....
        /*1260*/ 	.word	0x00030a50


	//   ....[58]....
        /*1264*/ 	.word	0x00030ae0


	//   ....[59]....
        /*1268*/ 	.word	0x00030bc0


	//   ....[60]....
        /*126c*/ 	.word	0x00030c50


	//   ....[61]....
        /*1270*/ 	.word	0x00030d20


	//   ....[62]....
        /*1274*/ 	.word	0x00030e20


	//   ....[63]....
        /*1278*/ 	.word	0x00031100


	//   ....[64]....
        /*127c*/ 	.word	0x000311a0


	//   ....[65]....
        /*1280*/ 	.word	0x000312c0


	//   ....[66]....
        /*1284*/ 	.word	0x00031340


	//   ....[67]....
        /*1288*/ 	.word	0x000313c0


	//   ....[68]....
        /*128c*/ 	.word	0x00031440


	//   ....[69]....
        /*1290*/ 	.word	0x000314c0


	//   ....[70]....
        /*1294*/ 	.word	0x00031550


	//   ....[71]....
        /*1298*/ 	.word	0x000315f0


	//   ....[72]....
        /*129c*/ 	.word	0x000316a0


	//   ....[73]....
        /*12a0*/ 	.word	0x00031720


	//   ....[74]....
        /*12a4*/ 	.word	0x000317a0


	//   ....[75]....
        /*12a8*/ 	.word	0x00031820


	//   ....[76]....
        /*12ac*/ 	.word	0x000318b0


	//   ....[77]....
        /*12b0*/ 	.word	0x00031930


	//   ....[78]....
        /*12b4*/ 	.word	0x000319d0


	//   ....[79]....
        /*12b8*/ 	.word	0x00031a60


	//   ....[80]....
        /*12bc*/ 	.word	0x00031b90


	//----- nvinfo : EIATTR_REG_RECONFIG
	.align		4
.L_583:
        /*12c0*/ 	.byte	0x01, 0x54
	.zero		2


	//----- nvinfo : EIATTR_SYSCALL_OFFSETS
	.align		4
        /*12c4*/ 	.byte	0x04, 0x46
        /*12c6*/ 	.short	(.L_585 - .L_584)


	//   ....[0]....
.L_584:
        /*12c8*/ 	.word	0x00001b10


	//   ....[1]....
        /*12cc*/ 	.word	0x00001c60


	//   ....[2]....
        /*12d0*/ 	.word	0x0000cdb0


	//   ....[3]....
        /*12d4*/ 	.word	0x0000d350


	//   ....[4]....
        /*12d8*/ 	.word	0x00027270


	//   ....[5]....
        /*12dc*/ 	.word	0x00027410


	//   ....[6]....
        /*12e0*/ 	.word	0x00027580


	//   ....[7]....
        /*12e4*/ 	.word	0x000276d0


	//   ....[8]....
        /*12e8*/ 	.word	0x00028210


	//----- nvinfo : EIATTR_MBARRIER_INSTR_OFFSETS
	.align		4
.L_585:
        /*12ec*/ 	.byte	0x04, 0x39
        /*12ee*/ 	.short	(.L_587 - .L_586)


	//   ....[0]....
.L_586:
        /*12f0*/ 	.word	0x000002d0
        /*12f4*/ 	.word	0x000000ff
        /*12f8*/ 	.word	0x00038800
        /*12fc*/ 	.short	0x0100
        /*12fe*/ 	.byte	0x08
	.zero		1


	//   ....[1]....
        /*1300*/ 	.word	0x000002e0
        /*1304*/ 	.word	0x000000ff
        /*1308*/ 	.word	0x00038820
        /*130c*/ 	.short	0x0100
        /*130e*/ 	.byte	0x08
	.zero		1


	//   ....[2]....
        /*1310*/ 	.word	0x000003d0
        /*1314*/ 	.word	0x000000ff
        /*1318*/ 	.word	0x00038830
        /*131c*/ 	.short	0x0100
        /*131e*/ 	.byte	0x08
	.zero		1


	//   ....[3]....
        /*1320*/ 	.word	0x000003e0
        /*1324*/ 	.word	0x000000ff
        /*1328*/ 	.word	0x00038840
        /*132c*/ 	.short	0x0100
        /*132e*/ 	.byte	0x08
	.zero		1


	//   ....[4]....
        /*1330*/ 	.word	0x000003f0
        /*1334*/ 	.word	0x000000ff
        /*1338*/ 	.word	0x00038838
        /*133c*/ 	.short	0x0100
        /*133e*/ 	.byte	0x08
	.zero		1


	//   ....[5]....
        /*1340*/ 	.word	0x00000400
        /*1344*/ 	.word	0x000000ff
        /*1348*/ 	.word	0x00038848
        /*134c*/ 	.short	0x0100
        /*134e*/ 	.byte	0x08
	.zero		1


	//   ....[6]....
        /*1350*/ 	.word	0x00000530
        /*1354*/ 	.word	0x000000ff
        /*1358*/ 	.word	0x00038850
        /*135c*/ 	.short	0x0100
        /*135e*/ 	.byte	0x08
	.zero		1


	//   ....[7]....
        /*1360*/ 	.word	0x00000540
        /*1364*/ 	.word	0x000000ff
        /*1368*/ 	.word	0x00038860
        /*136c*/ 	.short	0x0100
        /*136e*/ 	.byte	0x08
	.zero		1


	//   ....[8]....
        /*1370*/ 	.word	0x00000550
        /*1374*/ 	.word	0x000000ff
        /*1378*/ 	.word	0x00038858
        /*137c*/ 	.short	0x0100
        /*137e*/ 	.byte	0x08
	.zero		1


	//   ....[9]....
        /*1380*/ 	.word	0x00000560
        /*1384*/ 	.word	0x000000ff
        /*1388*/ 	.word	0x00038868
        /*138c*/ 	.short	0x0100
        /*138e*/ 	.byte	0x08
	.zero		1


	//   ....[10]....
        /*1390*/ 	.word	0x00000650
        /*1394*/ 	.word	0x000000ff
        /*1398*/ 	.word	0x00038870
        /*139c*/ 	.short	0x0100
        /*139e*/ 	.byte	0x06
	.zero		1


	//   ....[11]....
        /*13a0*/ 	.word	0x00000660
        /*13a4*/ 	.word	0x000000ff
        /*13a8*/ 	.word	0x00038880
        /*13ac*/ 	.short	0x0100
        /*13ae*/ 	.byte	0x06
	.zero		1


	//   ....[12]....
        /*13b0*/ 	.word	0x00000670
        /*13b4*/ 	.word	0x000000ff
        /*13b8*/ 	.word	0x00038878
        /*13bc*/ 	.short	0x0100
        /*13be*/ 	.byte	0x06
	.zero		1


	//   ....[13]....
        /*13c0*/ 	.word	0x00000680
        /*13c4*/ 	.word	0x000000ff
        /*13c8*/ 	.word	0x00038888
        /*13cc*/ 	.short	0x0100
        /*13ce*/ 	.byte	0x06
	.zero		1


	//   ....[14]....
        /*13d0*/ 	.word	0x000007b0
        /*13d4*/ 	.word	0x000000ff
        /*13d8*/ 	.word	0x00038890
        /*13dc*/ 	.short	0x0100
        /*13de*/ 	.byte	0x08
	.zero		1


	//   ....[15]....
        /*13e0*/ 	.word	0x000007c0
        /*13e4*/ 	.word	0x000000ff
        /*13e8*/ 	.word	0x000388a0
        /*13ec*/ 	.short	0x0100
        /*13ee*/ 	.byte	0x08
	.zero		1


	//   ....[16]....
        /*13f0*/ 	.word	0x000007d0
        /*13f4*/ 	.word	0x000000ff
        /*13f8*/ 	.word	0x00038898
        /*13fc*/ 	.short	0x0100
        /*13fe*/ 	.byte	0x08
	.zero		1


	//   ....[17]....
        /*1400*/ 	.word	0x000007e0
        /*1404*/ 	.word	0x000000ff
        /*1408*/ 	.word	0x000388a8
        /*140c*/ 	.short	0x0100
        /*140e*/ 	.byte	0x08
	.zero		1


	//   ....[18]....
        /*1410*/ 	.word	0x00000910
        /*1414*/ 	.word	0x000000ff
        /*1418*/ 	.word	0x000388b0
        /*141c*/ 	.short	0x0100
        /*141e*/ 	.byte	0x08
	.zero		1


	//   ....[19]....
        /*1420*/ 	.word	0x00000920
        /*1424*/ 	.word	0x000000ff
        /*1428*/ 	.word	0x000388c0
        /*142c*/ 	.short	0x0100
        /*142e*/ 	.byte	0x08
	.zero		1


	//   ....[20]....
        /*1430*/ 	.word	0x00000930
        /*1434*/ 	.word	0x000000ff
        /*1438*/ 	.word	0x000388b8
        /*143c*/ 	.short	0x0100
        /*143e*/ 	.byte	0x08
	.zero		1


	//   ....[21]....
        /*1440*/ 	.word	0x00000940
        /*1444*/ 	.word	0x000000ff
        /*1448*/ 	.word	0x000388c8
        /*144c*/ 	.short	0x0100
        /*144e*/ 	.byte	0x08
	.zero		1


	//   ....[22]....
        /*1450*/ 	.word	0x00003210
        /*1454*/ 	.word	0x0000006f
        /*1458*/ 	.word	0x00038890
        /*145c*/ 	.short	0x010a
        /*145e*/ 	.byte	0x3f
	.zero		1


	//   ....[23]....
        /*1460*/ 	.word	0x00007550
        /*1464*/ 	.word	0x0000006f
        /*1468*/ 	.word	0x00038890
        /*146c*/ 	.short	0x010a
        /*146e*/ 	.byte	0x3f
	.zero		1


	//   ....[24]....
        /*1470*/ 	.word	0x0000b920
        /*1474*/ 	.word	0x0000006f
        /*1478*/ 	.word	0x00038890
        /*147c*/ 	.short	0x010a
        /*147e*/ 	.byte	0x3f
	.zero		1


	//   ....[25]....
        /*1480*/ 	.word	0x0000bec0
        /*1484*/ 	.word	0x00000030
        /*1488*/ 	.word	0x00000000
        /*148c*/ 	.short	0x0101
        /*148e*/ 	.byte	0x3f
	.zero		1


	//   ....[26]....
        /*1490*/ 	.word	0x0000bf00
        /*1494*/ 	.word	0x0000006f
        /*1498*/ 	.word	0x000388b0
        /*149c*/ 	.short	0x010a
        /*149e*/ 	.byte	0x3f
	.zero		1


	//   ....[27]....
        /*14a0*/ 	.word	0x0000c500
        /*14a4*/ 	.word	0x0000006f
        /*14a8*/ 	.word	0x00000000
        /*14ac*/ 	.short	0x0101
        /*14ae*/ 	.byte	0x3f
	.zero		1


	//   ....[28]....
        /*14b0*/ 	.word	0x0000d0e0
        /*14b4*/ 	.word	0x00000012
        /*14b8*/ 	.word	0x00038800
        /*14bc*/ 	.short	0x010a
        /*14be*/ 	.byte	0x3f
	.zero		1


	//   ....[29]....
        /*14c0*/ 	.word	0x0000d130
        /*14c4*/ 	.word	0x00000012
        /*14c8*/ 	.word	0x00038800
        /*14cc*/ 	.short	0x010a
        /*14ce*/ 	.byte	0x3f
	.zero		1


	//   ....[30]....
        /*14d0*/ 	.word	0x0000dec0
        /*14d4*/ 	.word	0x00000012
        /*14d8*/ 	.word	0x00038800
        /*14dc*/ 	.short	0x010a
        /*14de*/ 	.byte	0x3f
	.zero		1


	//   ....[31]....
        /*14e0*/ 	.word	0x000126b0
        /*14e4*/ 	.word	0x00000012
        /*14e8*/ 	.word	0x00038800
        /*14ec*/ 	.short	0x010a
        /*14ee*/ 	.byte	0x3f
	.zero		1


	//   ....[32]....
        /*14f0*/ 	.word	0x00016940
        /*14f4*/ 	.word	0x00000000
        /*14f8*/ 	.word	0x00038830
        /*14fc*/ 	.short	0x010a
        /*14fe*/ 	.byte	0x3f
	.zero		1


	//   ....[33]....
        /*1500*/ 	.word	0x000169b0
        /*1504*/ 	.word	0x00000000
        /*1508*/ 	.word	0x00038830
        /*150c*/ 	.short	0x010a
        /*150e*/ 	.byte	0x3f
	.zero		1


	//   ....[34]....
        /*1510*/ 	.word	0x00018c20
        /*1514*/ 	.word	0x00000000
        /*1518*/ 	.word	0x00000000
        /*151c*/ 	.short	0x0101
        /*151e*/ 	.byte	0x3f
	.zero		1


	//   ....[35]....
        /*1520*/ 	.word	0x00019910
        /*1524*/ 	.word	0x00000005
        /*1528*/ 	.word	0x00038830
        /*152c*/ 	.short	0x010a
        /*152e*/ 	.byte	0x3f
	.zero		1


	//   ....[36]....
        /*1530*/ 	.word	0x00019960
        /*1534*/ 	.word	0x00000005
        /*1538*/ 	.word	0x00038830
        /*153c*/ 	.short	0x010a
        /*153e*/ 	.byte	0x3f
	.zero		1


	//   ....[37]....
        /*1540*/ 	.word	0x00019da0
        /*1544*/ 	.word	0x00000005
        /*1548*/ 	.word	0x00038850
        /*154c*/ 	.short	0x010a
        /*154e*/ 	.byte	0x3f
	.zero		1


	//   ....[38]....
        /*1550*/ 	.word	0x00019de0
        /*1554*/ 	.word	0x00000005
        /*1558*/ 	.word	0x00038850
        /*155c*/ 	.short	0x010a
        /*155e*/ 	.byte	0x3f
	.zero		1


	//   ....[39]....
        /*1560*/ 	.word	0x0001bb80
        /*1564*/ 	.word	0x0000000a
        /*1568*/ 	.word	0x00000000
        /*156c*/ 	.short	0x0101
        /*156e*/ 	.byte	0x3f
	.zero		1


	//   ....[40]....
        /*1570*/ 	.word	0x0001c480
        /*1574*/ 	.word	0x0000000a
        /*1578*/ 	.word	0x00000000
        /*157c*/ 	.short	0x0101
        /*157e*/ 	.byte	0x3f
	.zero		1


	//   ....[41]....
        /*1580*/ 	.word	0x0001cfa0
        /*1584*/ 	.word	0x00000005
        /*1588*/ 	.word	0x00038830
        /*158c*/ 	.short	0x010a
        /*158e*/ 	.byte	0x3f
	.zero		1


	//   ....[42]....
        /*1590*/ 	.word	0x0001cff0
        /*1594*/ 	.word	0x00000005
        /*1598*/ 	.word	0x00038830
        /*159c*/ 	.short	0x010a
        /*159e*/ 	.byte	0x3f
	.zero		1


	//   ....[43]....
        /*15a0*/ 	.word	0x0001d400
        /*15a4*/ 	.word	0x00000005
        /*15a8*/ 	.word	0x00038850
        /*15ac*/ 	.short	0x010a
        /*15ae*/ 	.byte	0x3f
	.zero		1


	//   ....[44]....
        /*15b0*/ 	.word	0x0001d440
        /*15b4*/ 	.word	0x00000005
        /*15b8*/ 	.word	0x00038850
        /*15bc*/ 	.short	0x010a
        /*15be*/ 	.byte	0x3f
	.zero		1


	//   ....[45]....
        /*15c0*/ 	.word	0x0001ec10
        /*15c4*/ 	.word	0x000000d0
        /*15c8*/ 	.word	0x00000000
        /*15cc*/ 	.short	0x0101
        /*15ce*/ 	.byte	0x3f
	.zero		1


	//   ....[46]....
        /*15d0*/ 	.word	0x0001f130
        /*15d4*/ 	.word	0x0000000b
        /*15d8*/ 	.word	0x00000000
        /*15dc*/ 	.short	0x0101
        /*15de*/ 	.byte	0x3f
	.zero		1


	//   ....[47]....
        /*15e0*/ 	.word	0x0001fb80
        /*15e4*/ 	.word	0x0000000a
        /*15e8*/ 	.word	0x00038850
        /*15ec*/ 	.short	0x010a
        /*15ee*/ 	.byte	0x3f
	.zero		1


	//   ....[48]....
        /*15f0*/ 	.word	0x0001fc00
        /*15f4*/ 	.word	0x0000000a
        /*15f8*/ 	.word	0x00038850
        /*15fc*/ 	.short	0x010a
        /*15fe*/ 	.byte	0x3f
	.zero		1


	//   ....[49]....
        /*1600*/ 	.word	0x00020670
        /*1604*/ 	.word	0x00000098
        /*1608*/ 	.word	0x00000000
        /*160c*/ 	.short	0x0101
        /*160e*/ 	.byte	0x3f
	.zero		1


	//   ....[50]....
        /*1610*/ 	.word	0x00023250
        /*1614*/ 	.word	0x00000000
        /*1618*/ 	.word	0x00000000
        /*161c*/ 	.short	0x0101
        /*161e*/ 	.byte	0x3f
	.zero		1


	//   ....[51]....
        /*1620*/ 	.word	0x00025ef0
        /*1624*/ 	.word	0x00000004
        /*1628*/ 	.word	0x00038820
        /*162c*/ 	.short	0x010a
        /*162e*/ 	.byte	0x3f
	.zero		1


	//   ....[52]....
        /*1630*/ 	.word	0x00025fe0
        /*1634*/ 	.word	0x00000005
        /*1638*/ 	.word	0x000388a0
        /*163c*/ 	.short	0x010a
        /*163e*/ 	.byte	0x3f
	.zero		1


	//   ....[53]....
        /*1640*/ 	.word	0x00026330
        /*1644*/ 	.word	0x00000005
        /*1648*/ 	.word	0x000388c0
        /*164c*/ 	.short	0x010a
        /*164e*/ 	.byte	0x3f
	.zero		1


	//   ....[54]....
        /*1650*/ 	.word	0x000267e0
        /*1654*/ 	.word	0x00000006
        /*1658*/ 	.word	0x000388a0
        /*165c*/ 	.short	0x010a
        /*165e*/ 	.byte	0x3f
	.zero		1


	//   ....[55]....
        /*1660*/ 	.word	0x00026b20
        /*1664*/ 	.word	0x00000006
        /*1668*/ 	.word	0x000388c0
        /*166c*/ 	.short	0x010a
        /*166e*/ 	.byte	0x3f
	.zero		1


	//   ....[56]....
        /*1670*/ 	.word	0x00027b20
        /*1674*/ 	.word	0x00000000
        /*1678*/ 	.word	0x00038880
        /*167c*/ 	.short	0x010a
        /*167e*/ 	.byte	0x3f
	.zero		1


	//   ....[57]....
        /*1680*/ 	.word	0x00027d40
        /*1684*/ 	.word	0x00000000
        /*1688*/ 	.word	0x00038840
        /*168c*/ 	.short	0x010a
        /*168e*/ 	.byte	0x3f
	.zero		1


	//   ....[58]....
        /*1690*/ 	.word	0x00028c00
        /*1694*/ 	.word	0x00000009
        /*1698*/ 	.word	0x00038800
        /*169c*/ 	.short	0x0107
        /*169e*/ 	.byte	0x3f
	.zero		1


	//   ....[59]....
        /*16a0*/ 	.word	0x00028d00
        /*16a4*/ 	.word	0x00000002
        /*16a8*/ 	.word	0x00038800
        /*16ac*/ 	.short	0x0101
        /*16ae*/ 	.byte	0x3f
	.zero		1


	//   ....[60]....
        /*16b0*/ 	.word	0x00028d20
        /*16b4*/ 	.word	0x00000002
        /*16b8*/ 	.word	0x00038820
        /*16bc*/ 	.short	0x010a
        /*16be*/ 	.byte	0x3f
	.zero		1


	//   ....[61]....
        /*16c0*/ 	.word	0x00029070
        /*16c4*/ 	.word	0x00000006
        /*16c8*/ 	.word	0x00038880
        /*16cc*/ 	.short	0x010a
        /*16ce*/ 	.byte	0x3f
	.zero		1


	//   ....[62]....
        /*16d0*/ 	.word	0x000293e0
        /*16d4*/ 	.word	0x00000006
        /*16d8*/ 	.word	0x00038840
        /*16dc*/ 	.short	0x010a
        /*16de*/ 	.byte	0x3f
	.zero		1


	//   ....[63]....
        /*16e0*/ 	.word	0x000297d0
        /*16e4*/ 	.word	0x00000003
        /*16e8*/ 	.word	0x00038870
        /*16ec*/ 	.short	0x010a
        /*16ee*/ 	.byte	0x3f
	.zero		1


	//   ....[64]....
        /*16f0*/ 	.word	0x00029840
        /*16f4*/ 	.word	0x00000003
        /*16f8*/ 	.word	0x00038860
        /*16fc*/ 	.short	0x010a
        /*16fe*/ 	.byte	0x3f
	.zero		1


	//   ....[65]....
        /*1700*/ 	.word	0x0002a470
        /*1704*/ 	.word	0x00000003
        /*1708*/ 	.word	0x00038850
        /*170c*/ 	.short	0x0101
        /*170e*/ 	.byte	0x3f
	.zero		1


	//   ....[66]....
        /*1710*/ 	.word	0x0002a4f0
        /*1714*/ 	.word	0x00000003
        /*1718*/ 	.word	0x00000000
        /*171c*/ 	.short	0x0101
        /*171e*/ 	.byte	0x3f
	.zero		1


	//   ....[67]....
        /*1720*/ 	.word	0x0002a720
        /*1724*/ 	.word	0x00000000
        /*1728*/ 	.word	0x00038870
        /*172c*/ 	.short	0x010a
        /*172e*/ 	.byte	0x3f
	.zero		1


	//   ....[68]....
        /*1730*/ 	.word	0x0002a790
        /*1734*/ 	.word	0x00000000
        /*1738*/ 	.word	0x00038860
        /*173c*/ 	.short	0x010a
        /*173e*/ 	.byte	0x3f
	.zero		1


	//   ....[69]....
        /*1740*/ 	.word	0x0002b3b0
        /*1744*/ 	.word	0x00000000
        /*1748*/ 	.word	0x00038850
        /*174c*/ 	.short	0x0101
        /*174e*/ 	.byte	0x3f
	.zero		1


	//   ....[70]....
        /*1750*/ 	.word	0x0002b400
        /*1754*/ 	.word	0x00000000
        /*1758*/ 	.word	0x00000000
        /*175c*/ 	.short	0x0101
        /*175e*/ 	.byte	0x3f
	.zero		1


	//   ....[71]....
        /*1760*/ 	.word	0x0002c1c0
        /*1764*/ 	.word	0x00000000
        /*1768*/ 	.word	0x00038820
        /*176c*/ 	.short	0x010a
        /*176e*/ 	.byte	0x3f
	.zero		1


	//   ....[72]....
        /*1770*/ 	.word	0x0002c370
        /*1774*/ 	.word	0x00000006
        /*1778*/ 	.word	0x00000000
        /*177c*/ 	.short	0x010a
        /*177e*/ 	.byte	0x3f
	.zero		1


	//   ....[73]....
        /*1780*/ 	.word	0x0002c3e0
        /*1784*/ 	.word	0x00000007
        /*1788*/ 	.word	0x00000000
        /*178c*/ 	.short	0x010a
        /*178e*/ 	.byte	0x3f
	.zero		1


	//   ....[74]....
        /*1790*/ 	.word	0x0002c440
        /*1794*/ 	.word	0x00000004
        /*1798*/ 	.word	0x00038860
        /*179c*/ 	.short	0x010a
        /*179e*/ 	.byte	0x3f
	.zero		1


	//   ....[75]....
        /*17a0*/ 	.word	0x0002c490
        /*17a4*/ 	.word	0x00000003
        /*17a8*/ 	.word	0x00038860
        /*17ac*/ 	.short	0x010a
        /*17ae*/ 	.byte	0x3f
	.zero		1


	//   ....[76]....
        /*17b0*/ 	.word	0x0002c4d0
        /*17b4*/ 	.word	0x00000004
        /*17b8*/ 	.word	0x00038880
        /*17bc*/ 	.short	0x010a
        /*17be*/ 	.byte	0x3f
	.zero		1


	//   ....[77]....
        /*17c0*/ 	.word	0x0002c4f0
        /*17c4*/ 	.word	0x00000003
        /*17c8*/ 	.word	0x00038880
        /*17cc*/ 	.short	0x010a
        /*17ce*/ 	.byte	0x3f
	.zero		1


	//   ....[78]....
        /*17d0*/ 	.word	0x0002c550
        /*17d4*/ 	.word	0x0000006f
        /*17d8*/ 	.word	0x00038890
        /*17dc*/ 	.short	0x010a
        /*17de*/ 	.byte	0x3f
	.zero		1


	//   ....[79]....
        /*17e0*/ 	.word	0x0002c5a0
        /*17e4*/ 	.word	0x0000006f
        /*17e8*/ 	.word	0x00038890
        /*17ec*/ 	.short	0x010a
        /*17ee*/ 	.byte	0x3f
	.zero		1


	//   ....[80]....
        /*17f0*/ 	.word	0x0002c5f0
        /*17f4*/ 	.word	0x0000006f
        /*17f8*/ 	.word	0x00038890
        /*17fc*/ 	.short	0x010a
        /*17fe*/ 	.byte	0x3f
	.zero		1


	//   ....[81]....
        /*1800*/ 	.word	0x0002c640
        /*1804*/ 	.word	0x0000006f
        /*1808*/ 	.word	0x000388b0
        /*180c*/ 	.short	0x010a
        /*180e*/ 	.byte	0x3f
	.zero		1


	//   ....[82]....
        /*1810*/ 	.word	0x0002ce30
        /*1814*/ 	.word	0x00000012
        /*1818*/ 	.word	0x00038800
        /*181c*/ 	.short	0x010a
        /*181e*/ 	.byte	0x3f
	.zero		1


	//   ....[83]....
        /*1820*/ 	.word	0x0002d7c0
        /*1824*/ 	.word	0x00000012
        /*1828*/ 	.word	0x00038800
        /*182c*/ 	.short	0x010a
        /*182e*/ 	.byte	0x3f
	.zero		1


	//   ....[84]....
        /*1830*/ 	.word	0x0002d810
        /*1834*/ 	.word	0x00000000
        /*1838*/ 	.word	0x00038830
        /*183c*/ 	.short	0x010a
        /*183e*/ 	.byte	0x3f
	.zero		1


	//   ....[85]....
        /*1840*/ 	.word	0x0002d860
        /*1844*/ 	.word	0x00000005
        /*1848*/ 	.word	0x00038830
        /*184c*/ 	.short	0x010a
        /*184e*/ 	.byte	0x3f
	.zero		1


	//   ....[86]....
        /*1850*/ 	.word	0x0002d8b0
        /*1854*/ 	.word	0x00000005
        /*1858*/ 	.word	0x00038850
        /*185c*/ 	.short	0x010a
        /*185e*/ 	.byte	0x3f
	.zero		1


	//   ....[87]....
        /*1860*/ 	.word	0x0002d900
        /*1864*/ 	.word	0x00000005
        /*1868*/ 	.word	0x00038830
        /*186c*/ 	.short	0x010a
        /*186e*/ 	.byte	0x3f
	.zero		1


	//   ....[88]....
        /*1870*/ 	.word	0x0002d950
        /*1874*/ 	.word	0x00000005
        /*1878*/ 	.word	0x00038850
        /*187c*/ 	.short	0x010a
        /*187e*/ 	.byte	0x3f
	.zero		1


	//   ....[89]....
        /*1880*/ 	.word	0x0002d9a0
        /*1884*/ 	.word	0x0000000a
        /*1888*/ 	.word	0x00038850
        /*188c*/ 	.short	0x010a
        /*188e*/ 	.byte	0x3f
	.zero		1


	//   ....[90]....
        /*1890*/ 	.word	0x0002ff80
        /*1894*/ 	.word	0x00000003
        /*1898*/ 	.word	0x00038820
        /*189c*/ 	.short	0x010a
        /*189e*/ 	.byte	0x3f
	.zero		1


	//   ....[91]....
        /*18a0*/ 	.word	0x0002ffd0
        /*18a4*/ 	.word	0x00000005
        /*18a8*/ 	.word	0x000388a0
        /*18ac*/ 	.short	0x010a
        /*18ae*/ 	.byte	0x3f
	.zero		1


	//   ....[92]....
        /*18b0*/ 	.word	0x00030020
        /*18b4*/ 	.word	0x00000005
        /*18b8*/ 	.word	0x000388c0
        /*18bc*/ 	.short	0x010a
        /*18be*/ 	.byte	0x3f
	.zero		1


	//   ....[93]....
        /*18c0*/ 	.word	0x00030070
        /*18c4*/ 	.word	0x00000006
        /*18c8*/ 	.word	0x000388a0
        /*18cc*/ 	.short	0x010a
        /*18ce*/ 	.byte	0x3f
	.zero		1


	//   ....[94]....
        /*18d0*/ 	.word	0x000300c0
        /*18d4*/ 	.word	0x00000006
        /*18d8*/ 	.word	0x000388c0
        /*18dc*/ 	.short	0x010a
        /*18de*/ 	.byte	0x3f
	.zero		1


	//   ....[95]....
        /*18e0*/ 	.word	0x00030260
        /*18e4*/ 	.word	0x00000000
        /*18e8*/ 	.word	0x00038880
        /*18ec*/ 	.short	0x010a
        /*18ee*/ 	.byte	0x3f
	.zero		1


	//   ....[96]....
        /*18f0*/ 	.word	0x000302b0
        /*18f4*/ 	.word	0x00000000
        /*18f8*/ 	.word	0x00038840
        /*18fc*/ 	.short	0x010a
        /*18fe*/ 	.byte	0x3f
	.zero		1


	//   ....[97]....
        /*1900*/ 	.word	0x00030e70
        /*1904*/ 	.word	0x00000002
        /*1908*/ 	.word	0x00038820
        /*190c*/ 	.short	0x010a
        /*190e*/ 	.byte	0x3f
	.zero		1


	//   ....[98]....
        /*1910*/ 	.word	0x00030ec0
        /*1914*/ 	.word	0x00000006
        /*1918*/ 	.word	0x00038880
        /*191c*/ 	.short	0x010a
        /*191e*/ 	.byte	0x3f
	.zero		1


	//   ....[99]....
        /*1920*/ 	.word	0x00030f10
        /*1924*/ 	.word	0x00000006
        /*1928*/ 	.word	0x00038840
        /*192c*/ 	.short	0x010a
        /*192e*/ 	.byte	0x3f
	.zero		1


	//   ....[100]....
        /*1930*/ 	.word	0x00030f60
        /*1934*/ 	.word	0x00000003
        /*1938*/ 	.word	0x00038870
        /*193c*/ 	.short	0x010a
        /*193e*/ 	.byte	0x3f
	.zero		1


	//   ....[101]....
        /*1940*/ 	.word	0x00030fb0
        /*1944*/ 	.word	0x00000003
        /*1948*/ 	.word	0x00038860
        /*194c*/ 	.short	0x010a
        /*194e*/ 	.byte	0x3f
	.zero		1


	//   ....[102]....
        /*1950*/ 	.word	0x00031000
        /*1954*/ 	.word	0x00000000
        /*1958*/ 	.word	0x00038870
        /*195c*/ 	.short	0x010a
        /*195e*/ 	.byte	0x3f
	.zero		1


	//   ....[103]....
        /*1960*/ 	.word	0x00031050
        /*1964*/ 	.word	0x00000000
        /*1968*/ 	.word	0x00038860
        /*196c*/ 	.short	0x010a
        /*196e*/ 	.byte	0x3f
	.zero		1


	//   ....[104]....
        /*1970*/ 	.word	0x00031ab0
        /*1974*/ 	.word	0x00000000
        /*1978*/ 	.word	0x00038820
        /*197c*/ 	.short	0x010a
        /*197e*/ 	.byte	0x3f
	.zero		1


	//   ....[105]....
        /*1980*/ 	.word	0x00031c50
        /*1984*/ 	.word	0x00000006
        /*1988*/ 	.word	0x00000000
        /*198c*/ 	.short	0x010a
        /*198e*/ 	.byte	0x3f
	.zero		1


	//   ....[106]....
        /*1990*/ 	.word	0x00031ca0
        /*1994*/ 	.word	0x00000007
        /*1998*/ 	.word	0x00000000
        /*199c*/ 	.short	0x010a
        /*199e*/ 	.byte	0x3f
	.zero		1


	//   ....[107]....
        /*19a0*/ 	.word	0x00031cf0
        /*19a4*/ 	.word	0x00000004
        /*19a8*/ 	.word	0x00038860
        /*19ac*/ 	.short	0x010a
        /*19ae*/ 	.byte	0x3f
	.zero		1


	//   ....[108]....
        /*19b0*/ 	.word	0x00031d40
        /*19b4*/ 	.word	0x00000003
        /*19b8*/ 	.word	0x00038860
        /*19bc*/ 	.short	0x010a
        /*19be*/ 	.byte	0x3f
	.zero		1


	//   ....[109]....
        /*19c0*/ 	.word	0x00031d90
        /*19c4*/ 	.word	0x00000004
        /*19c8*/ 	.word	0x00038880
        /*19cc*/ 	.short	0x010a
        /*19ce*/ 	.byte	0x3f
	.zero		1


	//----- nvinfo : EIATTR_NUM_MBARRIERS
	.align		4
.L_587:
        /*19d0*/ 	.byte	0x03, 0x38
        /*19d2*/ 	.short	0x0016


	//----- nvinfo : EIATTR_EXIT_INSTR_OFFSETS
	.align		4
        /*19d4*/ 	.byte	0x04, 0x1c
        /*19d6*/ 	.short	(.L_589 - .L_588)


	//   ....[0]....
.L_588:
        /*19d8*/ 	.word	0x0002c540


	//----- nvinfo : EIATTR_MAX_THREADS
	.align		4
.L_589:
        /*19dc*/ 	.byte	0x04, 0x05
        /*19de*/ 	.short	(.L_591 - .L_590)
.L_590:
        /*19e0*/ 	.word	0x00000180
        /*19e4*/ 	.word	0x00000001
        /*19e8*/ 	.word	0x00000001


	//----- nvinfo : EIATTR_CRS_STACK_SIZE
	.align		4
.L_591:
        /*19ec*/ 	.byte	0x04, 0x1e
        /*19ee*/ 	.short	(.L_593 - .L_592)
.L_592:
        /*19f0*/ 	.word	0x00000000


	//----- nvinfo : EIATTR_CBANK_PARAM_SIZE
	.align		4
.L_593:
        /*19f4*/ 	.byte	0x03, 0x19
        /*19f6*/ 	.short	0x0af0


	//----- nvinfo : EIATTR_PARAM_CBANK
	.align		4
        /*19f8*/ 	.byte	0x04, 0x0a
        /*19fa*/ 	.short	(.L_595 - .L_594)
	.align		4
.L_594:
        /*19fc*/ 	.word	index@(.nv.constant0._ZN7cutlass13device_kernelIN5flash11enable_sm90INS1_16FlashAttnFwdSm90INS1_25CollectiveMainloopFwdSm90ILi2EN4cute5tupleIJNS5_1CILi1EEES8_S8_EEENS6_IJNS7_ILi128EEESA_NS7_ILi256EEEEEELi256ENS_12float_e4m3_tEfNS_4arch4Sm90ELb1ELb0ELb1ELb1ELb0ELb1ELb0ELb1ELb1ELb1ELb0ELb0EEENS1_21CollectiveEpilogueFwdINS6_IJSA_SB_SA_EEES9_NS_10bfloat16_tESF_Li256ELb1ELb1ELb0ELb1EEENS1_36VarlenDynamicPersistentTileSchedulerILi128ELi128ELi256ELi128ELb0ELb1ELb1ELb1ELb1ELb1EEEEEEEEEvNT_6ParamsE)
        /*1a00*/ 	.short	0x0210
        /*1a02*/ 	.short	0x0af0


	//----- nvinfo : EIATTR_SW_WAR
	.align		4
.L_595:
        /*1a04*/ 	.byte	0x04, 0x36
        /*1a06*/ 	.short	(.L_597 - .L_596)
.L_596:
        /*1a08*/ 	.word	0x00000008
.L_597:


//--------------------- .nv.info._ZN7cutlass13device_kernelIN5flash11enable_sm90INS1_16FlashAttnFwdSm90INS1_25CollectiveMainloopFwdSm90ILi2EN4cute5tupleIJNS5_1CILi1EEES8_S8_EEENS6_IJNS7_ILi128EEENS7_ILi160EEENS7_ILi192EEEEEELi192ENS_12float_e4m3_tEfNS_4arch4Sm90ELb0ELb0ELb1ELb0ELb0ELb0ELb0ELb1ELb1ELb1ELb0ELb0EEENS1_21CollectiveEpilogueFwdINS6_IJSA_SC_SB_EEES9_NS_10bfloat16_tESG_Li256ELb0ELb1ELb0ELb1EEENS1_29StaticPersistentTileSchedulerILb0EEEEEEEEEvNT_6ParamsE --------------------------
	.section	.nv.info._ZN7cutlass13device_kernelIN5flash11enable_sm90INS1_16FlashAttnFwdSm90INS1_25CollectiveMainloopFwdSm90ILi2EN4cute5tupleIJNS5_1CILi1EEES8_S8_EEENS6_IJNS7_ILi128EEENS7_ILi160EEENS7_ILi192EEEEEELi192ENS_12float_e4m3_tEfNS_4arch4Sm90ELb0ELb0ELb1ELb0ELb0ELb0ELb0ELb1ELb1ELb1ELb0ELb0EEENS1_21CollectiveEpilogueFwdINS6_IJSA_SC_SB_EEES9_NS_10bfloat16_tESG_Li256ELb0ELb1ELb0ELb1EEENS1_29StaticPersistentTileSchedulerILb0EEEEEEEEEvNT_6ParamsE,"",@"SHT_CUDA_INFO"
	.sectionflags	@""
	.align	4


	//----- nvinfo : EIATTR_CUDA_API_VERSION
	.align		4
        /*0000*/ 	.byte	0x04, 0x37
        /*0002*/ 	.short	(.L_599 - .L_598)
.L_598:
        /*0004*/ 	.word	0x00000082


	//----- nvinfo : EIATTR_KPARAM_INFO
	.align		4
.L_599:
        /*0008*/ 	.byte	0x04, 0x17
        /*000a*/ 	.short	(.L_601 - .L_600)
.L_600:
        /*000c*/ 	.word	0x00000000
        /*0010*/ 	.short	0x0000
        /*0012*/ 	.short	0x0070
        /*0014*/ 	.byte	0x00, 0xf0, 0x01, 0x28


	//----- nvinfo : EIATTR_SPARSE_MMA_MASK
	.align		4
.L_601:
        /*0018*/ 	.byte	0x03, 0x50
        /*001a*/ 	.short	0x0000


	//----- nvinfo : EIATTR_MAXREG_COUNT
	.align		4
        /*001c*/ 	.byte	0x03, 0x1b
        /*001e*/ 	.short	0x00a8


	//----- nvinfo : EIATTR_NUM_BARRIERS
	.align		4
        /*0020*/ 	.byte	0x02, 0x4c
        /*0022*/ 	.byte	0x10
	.zero		1


	//----- nvinfo : EIATTR_EXTERNS
	.align		4
        /*0024*/ 	.byte	0x04, 0x0f
        /*0026*/ 	.short	(.L_603 - .L_602)


	//   ....[0]....
	.align		4
.L_602:
        /*0028*/ 	.word	index@(__assertfail)


	//----- nvinfo : EIATTR_ANNOTATIONS
	.align		4
.L_603:
        /*002c*/ 	.byte	0x04, 0x55
        /*002e*/ 	.short	(.L_605 - .L_604)


	//   ....[0]....
.L_604:
        /* <DEDUP_REMOVED lines=13> */


	//----- nvinfo : EIATTR_MERCURY_ISA_VERSION
	.align		4
.L_605:
        /*00e8*/ 	.byte	0x03, 0x5f
        /*00ea*/ 	.short	0x0101


	//----- nvinfo : EIATTR_INT_WARP_WIDE_INSTR_OFFSETS
	.align		4
        /*00ec*/ 	.byte	0x04, 0x31
        /*00ee*/ 	.short	(.L_607 - .L_606)


	//   ....[0]....
.L_606:
        /*00f0*/ 	.word	0x00000130


	//   ....[1]....
        /*00f4*/ 	.word	0x00000170


	//   ....[2]....
        /*00f8*/ 	.word	0x000001e0


	//----- nvinfo : EIATTR_COOP_GROUP_MASK_REGIDS
	.align		4
.L_607:
        /*00fc*/ 	.byte	0x04, 0x29
        /*00fe*/ 	.short	(.L_609 - .L_608)


	//   ....[0]....
.L_608:
        /*0100*/ 	.word	0xffffffff


	//   ....[1]....
        /*0104*/ 	.word	0xffffffff


	//   ....[2]....
        /*0108*/ 	.word	0xffffffff


	//   ....[3]....
        /*010c*/ 	.word	0xffffffff


	//   ....[4]....
        /*0110*/ 	.word	0xffffffff


	//   ....[5]....
        /*0114*/ 	.word	0xffffffff


	//   ....[6]....
        /*0118*/ 	.word	0xffffffff


	//   ....[7]....
        /*011c*/ 	.word	0xffffffff


	//   ....[8]....
        /*0120*/ 	.word	0xffffffff


	//   ....[9]....
        /*0124*/ 	.word	0xffffffff


	//   ....[10]....
        /*0128*/ 	.word	0xffffffff


	//   ....[11]....
        /*012c*/ 	.word	0xffffffff


	//   ....[12]....
        /*0130*/ 	.word	0xffffffff


	//   ....[13]....
        /*0134*/ 	.word	0xffffffff


	//   ....[14]....
        /*0138*/ 	.word	0xffffffff


	//   ....[15]....
        /*013c*/ 	.word	0xffffffff


	//   ....[16]....
        /*0140*/ 	.word	0xffffffff


	//   ....[17]....
        /*0144*/ 	.word	0xffffffff


	//   ....[18]....
        /*0148*/ 	.word	0xffffffff


	//   ....[19]....
        /*014c*/ 	.word	0xffffffff


	//   ....[20]....
        /*0150*/ 	.word	0xffffffff


	//   ....[21]....
        /*0154*/ 	.word	0xffffffff


	//   ....[22]....
        /*0158*/ 	.word	0xffffffff


	//   ....[23]....
        /*015c*/ 	.word	0xffffffff


	//   ....[24]....
        /*0160*/ 	.word	0xffffffff


	//   ....[25]....
        /*0164*/ 	.word	0xffffffff


	//   ....[26]....
        /*0168*/ 	.word	0xffffffff


	//   ....[27]....
        /*016c*/ 	.word	0xffffffff


	//   ....[28]....
        /*0170*/ 	.word	0xffffffff


	//   ....[29]....
        /*0174*/ 	.word	0xffffffff


	//   ....[30]....
        /*0178*/ 	.word	0xffffffff


	//   ....[31]....
        /*017c*/ 	.word	0xffffffff


	//   ....[32]....
        /*0180*/ 	.word	0xffffffff


	//   ....[33]....
        /*0184*/ 	.word	0xffffffff


	//   ....[34]....
        /*0188*/ 	.word	0xffffffff


	//   ....[35]....
        /*018c*/ 	.word	0xffffffff


	//   ....[36]....
        /*0190*/ 	.word	0xffffffff


	//   ....[37]....
        /*0194*/ 	.word	0xffffffff


	//   ....[38]....
        /*0198*/ 	.word	0xffffffff


	//   ....[39]....
        /*019c*/ 	.word	0xffffffff


	//   ....[40]....
        /*01a0*/ 	.word	0xffffffff


	//   ....[41]....
        /*01a4*/ 	.word	0xffffffff


	//   ....[42]....
        /*01a8*/ 	.word	0xffffffff


	//   ....[43]....
        /*01ac*/ 	.word	0xffffffff


	//   ....[44]....
        /*01b0*/ 	.word	0xffffffff


	//   ....[45]....
        /*01b4*/ 	.word	0xffffffff


	//   ....[46]....
        /*01b8*/ 	.word	0xffffffff


	//   ....[47]....
        /*01bc*/ 	.word	0xffffffff


	//   ....[48]....
        /*01c0*/ 	.word	0xffffffff


	//   ....[49]....
        /*01c4*/ 	.word	0xffffffff


	//   ....[50]....
        /*01c8*/ 	.word	0xffffffff


	//   ....[51]....
        /*01cc*/ 	.word	0xffffffff


	//   ....[52]....
        /*01d0*/ 	.word	0xffffffff


	//   ....[53]....
        /*01d4*/ 	.word	0xffffffff


	//   ....[54]....
        /*01d8*/ 	.word	0xffffffff


	//   ....[55]....
        /*01dc*/ 	.word	0xffffffff


	//   ....[56]....
        /*01e0*/ 	.word	0xffffffff


	//   ....[57]....
        /*01e4*/ 	.word	0xffffffff


	//   ....[58]....
        /*01e8*/ 	.word	0xffffffff


	//   ....[59]....
        /*01ec*/ 	.word	0xffffffff


	//   ....[60]....
        /*01f0*/ 	.word	0xffffffff


	//   ....[61]....
        /*01f4*/ 	.word	0xffffffff


	//   ....[62]....
        /*01f8*/ 	.word	0xffffffff


	//   ....[63]....
        /*01fc*/ 	.word	0xffffffff


	//   ....[64]....
        /*0200*/ 	.word	0xffffffff


	//   ....[65]....
        /*0204*/ 	.word	0xffffffff


	//   ....[66]....
        /*0208*/ 	.word	0xffffffff


	//   ....[67]....
        /*020c*/ 	.word	0xffffffff


	//   ....[68]....
        /*0210*/ 	.word	0xffffffff


	//   ....[69]....
        /*0214*/ 	.word	0xffffffff


	//   ....[70]....
        /*0218*/ 	.word	0xffffffff


	//   ....[71]....
        /*021c*/ 	.word	0xffffffff


	//   ....[72]....
        /*0220*/ 	.word	0xffffffff


	//   ....[73]....
        /*0224*/ 	.word	0xffffffff


	//   ....[74]....
        /*0228*/ 	.word	0xffffffff


	//   ....[75]....
        /*022c*/ 	.word	0xffffffff


	//   ....[76]....
        /*0230*/ 	.word	0xffffffff


	//   ....[77]....
        /*0234*/ 	.word	0xffffffff


	//   ....[78]....
        /*0238*/ 	.word	0xffffffff


	//   ....[79]....
        /*023c*/ 	.word	0xffffffff


	//   ....[80]....
        /*0240*/ 	.word	0xffffffff


	//   ....[81]....
        /*0244*/ 	.word	0xffffffff


	//   ....[82]....
        /*0248*/ 	.word	0xffffffff


	//   ....[83]....
        /*024c*/ 	.word	0xffffffff


	//   ....[84]....
        /*0250*/ 	.word	0xffffffff


	//   ....[85]....
        /*0254*/ 	.word	0xffffffff


	//   ....[86]....
        /*0258*/ 	.word	0xffffffff


	//   ....[87]....
        /*025c*/ 	.word	0xffffffff


	//   ....[88]....
        /*0260*/ 	.word	0xffffffff


	//   ....[89]....
        /*0264*/ 	.word	0xffffffff


	//   ....[90]....
        /*0268*/ 	.word	0x0500000f


	//   ....[91]....
        /*026c*/ 	.word	0x0500000f


	//   ....[92]....
        /*0270*/ 	.word	0x0500000f


	//   ....[93]....
        /*0274*/ 	.word	0x0500000f


	//   ....[94]....
        /*0278*/ 	.word	0x0500000f


	//   ....[95]....
        /*027c*/ 	.word	0x0500000f


	//   ....[96]....
        /*0280*/ 	.word	0x0500000f


	//   ....[97]....
        /*0284*/ 	.word	0x0500000f


	//   ....[98]....
        /*0288*/ 	.word	0x0500000f


	//----- nvinfo : EIATTR_COOP_GROUP_INSTR_OFFSETS
	.align		4
.L_609:
        /*028c*/ 	.byte	0x04, 0x28
        /*028e*/ 	.short	(.L_611 - .L_610)


	//   ....[0]....
.L_610:
        /*0290*/ 	.word	0x00000070


	//   ....[1]....
        /*0294*/ 	.word	0x00000140


	//   ....[2]....
        /*0298*/ 	.word	0x00000190


	//   ....[3]....
        /*029c*/ 	.word	0x000003c0


	//   ....[4]....
        /*02a0*/ 	.word	0x00000520


	//   ....[5]....
        /*02a4*/ 	.word	0x00000640


	//   ....[6]....
        /*02a8*/ 	.word	0x000007a0


	//   ....[7]....
        /*02ac*/ 	.word	0x00000dc0


	//   ....[8]....
        /*02b0*/ 	.word	0x000036e0


	//   ....[9]....
        /*02b4*/ 	.word	0x00003720


	//   ....[10]....
        /*02b8*/ 	.word	0x00003e50


	//   ....[11]....
        /*02bc*/ 	.word	0x00003f00


	//   ....[12]....
        /*02c0*/ 	.word	0x000072c0


	//   ....[13]....
        /*02c4*/ 	.word	0x00007320


	//   ....[14]....
        /*02c8*/ 	.word	0x00007370


	//   ....[15]....
        /*02cc*/ 	.word	0x00007390


	//   ....[16]....
        /*02d0*/ 	.word	0x00009150


	//   ....[17]....
        /*02d4*/ 	.word	0x00009160


	//   ....[18]....
        /*02d8*/ 	.word	0x00009190


	//   ....[19]....
        /*02dc*/ 	.word	0x000091a0


	//   ....[20]....
        /*02e0*/ 	.word	0x0000a4d0


	//   ....[21]....
        /*02e4*/ 	.word	0x0000a500


	//   ....[22]....
        /*02e8*/ 	.word	0x0000a540


	//   ....[23]....
        /*02ec*/ 	.word	0x0000a580


	//   ....[24]....
        /*02f0*/ 	.word	0x0000a5b0


	//   ....[25]....
        /*02f4*/ 	.word	0x0000a5d0


	//   ....[26]....
        /*02f8*/ 	.word	0x0000a5f0


	//   ....[27]....
        /*02fc*/ 	.word	0x0000a600


	//   ....[28]....
        /*0300*/ 	.word	0x0000a620


	//   ....[29]....
        /*0304*/ 	.word	0x0000a630


	//   ....[30]....
        /*0308*/ 	.word	0x0000a640


	//   ....[31]....
        /*030c*/ 	.word	0x0000a650


	//   ....[32]....
        /*0310*/ 	.word	0x0000a690


	//   ....[33]....
        /*0314*/ 	.word	0x0000a6b0


	//   ....[34]....
        /*0318*/ 	.word	0x0000a6d0


	//   ....[35]....
        /*031c*/ 	.word	0x0000a6f0


	//   ....[36]....
        /*0320*/ 	.word	0x0000a700


	//   ....[37]....
        /*0324*/ 	.word	0x0000a710


	//   ....[38]....
        /*0328*/ 	.word	0x0000a720


	//   ....[39]....
        /*032c*/ 	.word	0x0000a730


	//   ....[40]....
        /*0330*/ 	.word	0x0000a740


	//   ....[41]....
        /*0334*/ 	.word	0x0000a750


	//   ....[42]....
        /*0338*/ 	.word	0x0000a760


	//   ....[43]....
        /*033c*/ 	.word	0x0000a770


	//   ....[44]....
        /*0340*/ 	.word	0x0000a780


	//   ....[45]....
        /*0344*/ 	.word	0x0000a790


	//   ....[46]....
        /*0348*/ 	.word	0x0000a7a0


	//   ....[47]....
        /*034c*/ 	.word	0x0000a7b0


	//   ....[48]....
        /*0350*/ 	.word	0x0000a7c0


	//   ....[49]....
        /*0354*/ 	.word	0x0000a7d0


	//   ....[50]....
        /*0358*/ 	.word	0x0000a7f0


	//   ....[51]....
        /*035c*/ 	.word	0x0000a800


	//   ....[52]....
        /*0360*/ 	.word	0x0000a890


	//   ....[53]....
        /*0364*/ 	.word	0x0000a8d0


	//   ....[54]....
        /*0368*/ 	.word	0x0000a900


	//   ....[55]....
        /*036c*/ 	.word	0x0000a930


	//   ....[56]....
        /*0370*/ 	.word	0x0000a9a0


	//   ....[57]....
        /*0374*/ 	.word	0x0000a9e0


	//   ....[58]....
        /*0378*/ 	.word	0x0000aa20


	//   ....[59]....
        /*037c*/ 	.word	0x0000aa60


	//   ....[60]....
        /*0380*/ 	.word	0x0000aad0


	//   ....[61]....
        /*0384*/ 	.word	0x0000aaf0


	//   ....[62]....
        /*0388*/ 	.word	0x0000ab10


	//   ....[63]....
        /*038c*/ 	.word	0x0000ab30


	//   ....[64]....
        /*0390*/ 	.word	0x0000ab50


	//   ....[65]....
        /*0394*/ 	.word	0x0000ab70


	//   ....[66]....
        /*0398*/ 	.word	0x0000ab90


	//   ....[67]....
        /*039c*/ 	.word	0x0000abb0


	//   ....[68]....
        /*03a0*/ 	.word	0x0000b0f0


	//   ....[69]....
        /*03a4*/ 	.word	0x0000b120


	//   ....[70]....
        /*03a8*/ 	.word	0x0000b250


	//   ....[71]....
        /*03ac*/ 	.word	0x0000b270


	//   ....[72]....
        /*03b0*/ 	.word	0x0000b770


	//   ....[73]....
        /*03b4*/ 	.word	0x0000b7b0


	//   ....[74]....
        /*03b8*/ 	.word	0x0000b8c0


	//   ....[75]....
        /*03bc*/ 	.word	0x0000b8e0


	//   ....[76]....
        /*03c0*/ 	.word	0x0000b9d0


	//   ....[77]....
        /*03c4*/ 	.word	0x0000b9f0


	//   ....[78]....
        /*03c8*/ 	.word	0x0000baf0


	//   ....[79]....
        /*03cc*/ 	.word	0x0000bb30


	//   ....[80]....
        /*03d0*/ 	.word	0x0000c7d0


	//   ....[81]....
        /*03d4*/ 	.word	0x0000d4a0


	//   ....[82]....
        /*03d8*/ 	.word	0x0000d4d0


	//   ....[83]....
        /*03dc*/ 	.word	0x0000d590


	//   ....[84]....
        /*03e0*/ 	.word	0x0000d5a0


	//   ....[85]....
        /*03e4*/ 	.word	0x0000d630


	//   ....[86]....
        /*03e8*/ 	.word	0x0000d640


	//   ....[87]....
        /*03ec*/ 	.word	0x0000d650


	//   ....[88]....
        /*03f0*/ 	.word	0x0000d660


	//   ....[89]....
        /*03f4*/ 	.word	0x0000fdb0


	//   ....[90]....
        /*03f8*/ 	.word	0x000102b0


	//   ....[91]....
        /*03fc*/ 	.word	0x00010460


	//   ....[92]....
        /*0400*/ 	.word	0x000104b0


	//   ....[93]....
        /*0404*/ 	.word	0x00010540


	//   ....[94]....
        /*0408*/ 	.word	0x00010640


	//   ....[95]....
        /*040c*/ 	.word	0x000106a0


	//   ....[96]....
        /*0410*/ 	.word	0x000107a0


	//   ....[97]....
        /*0414*/ 	.word	0x00010800


	//   ....[98]....
        /*0418*/ 	.word	0x000108e0


	//----- nvinfo : EIATTR_REG_RECONFIG
	.align		4
.L_611:
        /*041c*/ 	.byte	0x01, 0x54
	.zero		2


	//----- nvinfo : EIATTR_SYSCALL_OFFSETS
	.align		4
        /*0420*/ 	.byte	0x04, 0x46
        /*0422*/ 	.short	(.L_613 - .L_612)


	//   ....[0]....
.L_612:
        /*0424*/ 	.word	0x00001120


	//   ....[1]....
        /*0428*/ 	.word	0x0000c280


	//   ....[2]....
        /*042c*/ 	.word	0x0000c3c0


	//   ....[3]....
        /*0430*/ 	.word	0x0000c500


	//   ....[4]....
        /*0434*/ 	.word	0x0000c620


	//   ....[5]....
        /*0438*/ 	.word	0x0000d0a0


	//----- nvinfo : EIATTR_MBARRIER_INSTR_OFFSETS
	.align		4
.L_613:
        /*043c*/ 	.byte	0x04, 0x39
        /*043e*/ 	.short	(.L_615 - .L_614)


	//   ....[0]....
.L_614:
        /*0440*/ 	.word	0x00000270
        /*0444*/ 	.word	0x000000ff
        /*0448*/ 	.word	0x00033400
        /*044c*/ 	.short	0x0100
        /*044e*/ 	.byte	0x08
	.zero		1


	//   ....[1]....
        /*0450*/ 	.word	0x00000280
        /*0454*/ 	.word	0x000000ff
        /*0458*/ 	.word	0x00033420
        /*045c*/ 	.short	0x0100
        /*045e*/ 	.byte	0x08
	.zero		1


	//   ....[2]....
        /*0460*/ 	.word	0x00000370
        /*0464*/ 	.word	0x000000ff
        /*0468*/ 	.word	0x00033430
        /*046c*/ 	.short	0x0100
        /*046e*/ 	.byte	0x08
	.zero		1


	//   ....[3]....
        /*0470*/ 	.word	0x00000380
        /*0474*/ 	.word	0x000000ff
        /*0478*/ 	.word	0x00033440
        /*047c*/ 	.short	0x0100
        /*047e*/ 	.byte	0x08
	.zero		1


	//   ....[4]....
        /*0480*/ 	.word	0x00000390
        /*0484*/ 	.word	0x000000ff
        /*0488*/ 	.word	0x00033438
        /*048c*/ 	.short	0x0100
        /*048e*/ 	.byte	0x08
	.zero		1


	//   ....[5]....
        /*0490*/ 	.word	0x000003a0
        /*0494*/ 	.word	0x000000ff
        /*0498*/ 	.word	0x00033448
        /*049c*/ 	.short	0x0100
        /*049e*/ 	.byte	0x08
	.zero		1


	//   ....[6]....
        /*04a0*/ 	.word	0x000004d0
        /*04a4*/ 	.word	0x000000ff
        /*04a8*/ 	.word	0x00033450
        /*04ac*/ 	.short	0x0100
        /*04ae*/ 	.byte	0x08
	.zero		1


	//   ....[7]....
        /*04b0*/ 	.word	0x000004e0
        /*04b4*/ 	.word	0x000000ff
        /*04b8*/ 	.word	0x00033460
        /*04bc*/ 	.short	0x0100
        /*04be*/ 	.byte	0x08
	.zero		1


	//   ....[8]....
        /*04c0*/ 	.word	0x000004f0
        /*04c4*/ 	.word	0x000000ff
        /*04c8*/ 	.word	0x00033458
        /*04cc*/ 	.short	0x0100
        /*04ce*/ 	.byte	0x08
	.zero		1


	//   ....[9]....
        /*04d0*/ 	.word	0x00000500
        /*04d4*/ 	.word	0x000000ff
        /*04d8*/ 	.word	0x00033468
        /*04dc*/ 	.short	0x0100
        /*04de*/ 	.byte	0x08
	.zero		1


	//   ....[10]....
        /*04e0*/ 	.word	0x000005f0
        /*04e4*/ 	.word	0x000000ff
        /*04e8*/ 	.word	0x00033470
        /*04ec*/ 	.short	0x0100
        /*04ee*/ 	.byte	0x06
	.zero		1


	//   ....[11]....
        /*04f0*/ 	.word	0x00000600
        /*04f4*/ 	.word	0x000000ff
        /*04f8*/ 	.word	0x00033480
        /*04fc*/ 	.short	0x0100
        /*04fe*/ 	.byte	0x06
	.zero		1


	//   ....[12]....
        /*0500*/ 	.word	0x00000610
        /*0504*/ 	.word	0x000000ff
        /*0508*/ 	.word	0x00033478
        /*050c*/ 	.short	0x0100
        /*050e*/ 	.byte	0x06
	.zero		1


	//   ....[13]....
        /*0510*/ 	.word	0x00000620
        /*0514*/ 	.word	0x000000ff
        /*0518*/ 	.word	0x00033488
        /*051c*/ 	.short	0x0100
        /*051e*/ 	.byte	0x06
	.zero		1


	//   ....[14]....
        /*0520*/ 	.word	0x00000750
        /*0524*/ 	.word	0x000000ff
        /*0528*/ 	.word	0x00033490
        /*052c*/ 	.short	0x0100
        /*052e*/ 	.byte	0x08
	.zero		1


	//   ....[15]....
        /*0530*/ 	.word	0x00000760
        /*0534*/ 	.word	0x000000ff
        /*0538*/ 	.word	0x000334a0
        /*053c*/ 	.short	0x0100
        /*053e*/ 	.byte	0x08
	.zero		1


	//   ....[16]....
        /*0540*/ 	.word	0x00000770
        /*0544*/ 	.word	0x000000ff
        /*0548*/ 	.word	0x00033498
        /*054c*/ 	.short	0x0100
        /*054e*/ 	.byte	0x08
	.zero		1


	//   ....[17]....
        /*0550*/ 	.word	0x00000780
        /*0554*/ 	.word	0x000000ff
        /*0558*/ 	.word	0x000334a8
        /*055c*/ 	.short	0x0100
        /*055e*/ 	.byte	0x08
	.zero		1


	//   ....[18]....
        /*0560*/ 	.word	0x000008b0
        /*0564*/ 	.word	0x000000ff
        /*0568*/ 	.word	0x000334b0
        /*056c*/ 	.short	0x0100
        /*056e*/ 	.byte	0x08
	.zero		1


	//   ....[19]....
        /*0570*/ 	.word	0x000008c0
        /*0574*/ 	.word	0x000000ff
        /*0578*/ 	.word	0x000334c0
        /*057c*/ 	.short	0x0100
        /*057e*/ 	.byte	0x08
	.zero		1


	//   ....[20]....
        /*0580*/ 	.word	0x000008d0
        /*0584*/ 	.word	0x000000ff
        /*0588*/ 	.word	0x000334b8
        /*058c*/ 	.short	0x0100
        /*058e*/ 	.byte	0x08
	.zero		1


	//   ....[21]....
        /*0590*/ 	.word	0x000008e0
        /*0594*/ 	.word	0x000000ff
        /*0598*/ 	.word	0x000334c8
        /*059c*/ 	.short	0x0100
        /*059e*/ 	.byte	0x08
	.zero		1


	//   ....[22]....
        /*05a0*/ 	.word	0x000014b0
        /*05a4*/ 	.word	0x000000ff
        /*05a8*/ 	.word	0x00033400
        /*05ac*/ 	.short	0x010a
        /*05ae*/ 	.byte	0x27
	.zero		1


	//   ....[23]....
        /*05b0*/ 	.word	0x00001550
        /*05b4*/ 	.word	0x00000003
        /*05b8*/ 	.word	0x00033430
        /*05bc*/ 	.short	0x010a
        /*05be*/ 	.byte	0x3f
	.zero		1


	//   ....[24]....
        /*05c0*/ 	.word	0x000015c0
        /*05c4*/ 	.word	0x00000003
        /*05c8*/ 	.word	0x00033430
        /*05cc*/ 	.short	0x010a
        /*05ce*/ 	.byte	0x3f
	.zero		1


	//   ....[25]....
        /*05d0*/ 	.word	0x00003af0
        /*05d4*/ 	.word	0x00000003
        /*05d8*/ 	.word	0x00000000
        /*05dc*/ 	.short	0x0101
        /*05de*/ 	.byte	0x3f
	.zero		1


	//   ....[26]....
        /*05e0*/ 	.word	0x000055a0
        /*05e4*/ 	.word	0x000000ff
        /*05e8*/ 	.word	0x00033430
        /*05ec*/ 	.short	0x010a
        /*05ee*/ 	.byte	0x06
	.zero		1


	//   ....[27]....
        /*05f0*/ 	.word	0x000055e0
        /*05f4*/ 	.word	0x000000ff
        /*05f8*/ 	.word	0x00033430
        /*05fc*/ 	.short	0x010a
        /*05fe*/ 	.byte	0x06
	.zero		1


	//   ....[28]....
        /*0600*/ 	.word	0x00006200
        /*0604*/ 	.word	0x000000ff
        /*0608*/ 	.word	0x00033450
        /*060c*/ 	.short	0x010a
        /*060e*/ 	.byte	0x06
	.zero		1


	//   ....[29]....
        /*0610*/ 	.word	0x00006240
        /*0614*/ 	.word	0x000000ff
        /*0618*/ 	.word	0x00033450
        /*061c*/ 	.short	0x010a
        /*061e*/ 	.byte	0x06
	.zero		1


	//   ....[30]....
        /*0620*/ 	.word	0x00008230
        /*0624*/ 	.word	0x00000004
        /*0628*/ 	.word	0x00000000
        /*062c*/ 	.short	0x0101
        /*062e*/ 	.byte	0x3f
	.zero		1


	//   ....[31]....
        /*0630*/ 	.word	0x00008540
        /*0634*/ 	.word	0x000000ff
        /*0638*/ 	.word	0x00000000
        /*063c*/ 	.short	0x0101
        /*063e*/ 	.byte	0x06
	.zero		1


	//   ....[32]....
        /*0640*/ 	.word	0x00008dc0
        /*0644*/ 	.word	0x000000ff
        /*0648*/ 	.word	0x00033450
        /*064c*/ 	.short	0x010a
        /*064e*/ 	.byte	0x04
	.zero		1


	//   ....[33]....
        /*0650*/ 	.word	0x00008e00
        /*0654*/ 	.word	0x000000ff
        /*0658*/ 	.word	0x00033450
        /*065c*/ 	.short	0x010a
        /*065e*/ 	.byte	0x04
	.zero		1


	//   ....[34]....
        /*0660*/ 	.word	0x0000a560
        /*0664*/ 	.word	0x000000ff
        /*0668*/ 	.word	0x00000000
        /*066c*/ 	.short	0x0101
        /*066e*/ 	.byte	0x04
	.zero		1


	//   ....[35]....
        /*0670*/ 	.word	0x0000b790
        /*0674*/ 	.word	0x000000ff
        /*0678*/ 	.word	0x00000000
        /*067c*/ 	.short	0x0101
        /*067e*/ 	.byte	0x27
	.zero		1


	//   ....[36]....
        /*0680*/ 	.word	0x0000ca30
        /*0684*/ 	.word	0x00000004
        /*0688*/ 	.word	0x00033480
        /*068c*/ 	.short	0x010a
        /*068e*/ 	.byte	0x3f
	.zero		1


	//   ....[37]....
        /*0690*/ 	.word	0x0000cca0
        /*0694*/ 	.word	0x00000004
        /*0698*/ 	.word	0x00033440
        /*069c*/ 	.short	0x010a
        /*069e*/ 	.byte	0x3f
	.zero		1


	//   ....[38]....
        /*06a0*/ 	.word	0x0000d7a0
        /*06a4*/ 	.word	0x000000ff
        /*06a8*/ 	.word	0x00033400
        /*06ac*/ 	.short	0x0107
        /*06ae*/ 	.byte	0x29
	.zero		1


	//   ....[39]....
        /*06b0*/ 	.word	0x0000d7f0
        /*06b4*/ 	.word	0x000000ff
        /*06b8*/ 	.word	0x00033400
        /*06bc*/ 	.short	0x0101
        /*06be*/ 	.byte	0x29
	.zero		1


	//   ....[40]....
        /*06c0*/ 	.word	0x0000d820
        /*06c4*/ 	.word	0x000000ff
        /*06c8*/ 	.word	0x00033420
        /*06cc*/ 	.short	0x010a
        /*06ce*/ 	.byte	0x29
	.zero		1


	//   ....[41]....
        /*06d0*/ 	.word	0x0000db20
        /*06d4*/ 	.word	0x00000006
        /*06d8*/ 	.word	0x00033480
        /*06dc*/ 	.short	0x010a
        /*06de*/ 	.byte	0x3f
	.zero		1


	//   ....[42]....
        /*06e0*/ 	.word	0x0000df50
        /*06e4*/ 	.word	0x00000006
        /*06e8*/ 	.word	0x00033440
        /*06ec*/ 	.short	0x010a
        /*06ee*/ 	.byte	0x3f
	.zero		1


	//   ....[43]....
        /*06f0*/ 	.word	0x0000e400
        /*06f4*/ 	.word	0x00000003
        /*06f8*/ 	.word	0x00033470
        /*06fc*/ 	.short	0x010a
        /*06fe*/ 	.byte	0x3f
	.zero		1


	//   ....[44]....
        /*0700*/ 	.word	0x0000e470
        /*0704*/ 	.word	0x00000003
        /*0708*/ 	.word	0x00033460
        /*070c*/ 	.short	0x010a
        /*070e*/ 	.byte	0x3f
	.zero		1


	//   ....[45]....
        /*0710*/ 	.word	0x0000ef50
        /*0714*/ 	.word	0x00000003
        /*0718*/ 	.word	0x00033450
        /*071c*/ 	.short	0x0101
        /*071e*/ 	.byte	0x3f
	.zero		1


	//   ....[46]....
        /*0720*/ 	.word	0x0000efc0
        /*0724*/ 	.word	0x00000003
        /*0728*/ 	.word	0x00000000
        /*072c*/ 	.short	0x0101
        /*072e*/ 	.byte	0x3f
	.zero		1


	//   ....[47]....
        /*0730*/ 	.word	0x0000f0c0
        /*0734*/ 	.word	0x00000000
        /*0738*/ 	.word	0x00033470
        /*073c*/ 	.short	0x010a
        /*073e*/ 	.byte	0x3f
	.zero		1


	//   ....[48]....
        /*0740*/ 	.word	0x0000f130
        /*0744*/ 	.word	0x00000000
        /*0748*/ 	.word	0x00033460
        /*074c*/ 	.short	0x010a
        /*074e*/ 	.byte	0x3f
	.zero		1


	//   ....[49]....
        /*0750*/ 	.word	0x0000fbd0
        /*0754*/ 	.word	0x00000000
        /*0758*/ 	.word	0x00033450
        /*075c*/ 	.short	0x0101
        /*075e*/ 	.byte	0x3f
	.zero		1


	//   ....[50]....
        /*0760*/ 	.word	0x0000fc60
        /*0764*/ 	.word	0x00000002
        /*0768*/ 	.word	0x00000000
        /*076c*/ 	.short	0x0101
        /*076e*/ 	.byte	0x3f
	.zero		1


	//   ....[51]....
        /*0770*/ 	.word	0x0000fd60
        /*0774*/ 	.word	0x00000008
        /*0778*/ 	.word	0x00033420
        /*077c*/ 	.short	0x010a
        /*077e*/ 	.byte	0x3f
	.zero		1


	//   ....[52]....
        /*0780*/ 	.word	0x0000fee0
        /*0784*/ 	.word	0x00000005
        /*0788*/ 	.word	0x00000000
        /*078c*/ 	.short	0x010a
        /*078e*/ 	.byte	0x3f
	.zero		1


	//   ....[53]....
        /*0790*/ 	.word	0x0000ff30
        /*0794*/ 	.word	0x00000007
        /*0798*/ 	.word	0x00000000
        /*079c*/ 	.short	0x010a
        /*079e*/ 	.byte	0x3f
	.zero		1


	//   ....[54]....
        /*07a0*/ 	.word	0x0000ff80
        /*07a4*/ 	.word	0x00000013
        /*07a8*/ 	.word	0x00033460
        /*07ac*/ 	.short	0x010a
        /*07ae*/ 	.byte	0x3f
	.zero		1


	//   ....[55]....
        /*07b0*/ 	.word	0x0000ffd0
        /*07b4*/ 	.word	0x00000003
        /*07b8*/ 	.word	0x00033460
        /*07bc*/ 	.short	0x010a
        /*07be*/ 	.byte	0x3f
	.zero		1


	//   ....[56]....
        /*07c0*/ 	.word	0x00010010
        /*07c4*/ 	.word	0x00000013
        /*07c8*/ 	.word	0x00033480
        /*07cc*/ 	.short	0x010a
        /*07ce*/ 	.byte	0x3f
	.zero		1


	//   ....[57]....
        /*07d0*/ 	.word	0x00010030
        /*07d4*/ 	.word	0x00000003
        /*07d8*/ 	.word	0x00033480
        /*07dc*/ 	.short	0x010a
        /*07de*/ 	.byte	0x3f
	.zero		1


	//   ....[58]....
        /*07e0*/ 	.word	0x000100a0
        /*07e4*/ 	.word	0x00000003
        /*07e8*/ 	.word	0x00033400
        /*07ec*/ 	.short	0x010a
        /*07ee*/ 	.byte	0x3f
	.zero		1


	//   ....[59]....
        /*07f0*/ 	.word	0x000100f0
        /*07f4*/ 	.word	0x00000003
        /*07f8*/ 	.word	0x00033430
        /*07fc*/ 	.short	0x010a
        /*07fe*/ 	.byte	0x3f
	.zero		1


	//   ....[60]....
        /*0800*/ 	.word	0x00010150
        /*0804*/ 	.word	0x00000008
        /*0808*/ 	.word	0x00033430
        /*080c*/ 	.short	0x010a
        /*080e*/ 	.byte	0x3f
	.zero		1


	//   ....[61]....
        /*0810*/ 	.word	0x000101b0
        /*0814*/ 	.word	0x00000008
        /*0818*/ 	.word	0x00033450
        /*081c*/ 	.short	0x010a
        /*081e*/ 	.byte	0x3f
	.zero		1


	//   ....[62]....
        /*0820*/ 	.word	0x00010210
        /*0824*/ 	.word	0x00000003
        /*0828*/ 	.word	0x00033450
        /*082c*/ 	.short	0x010a
        /*082e*/ 	.byte	0x3f
	.zero		1


	//   ....[63]....
        /*0830*/ 	.word	0x00010360
        /*0834*/ 	.word	0x00000004
        /*0838*/ 	.word	0x00033480
        /*083c*/ 	.short	0x010a
        /*083e*/ 	.byte	0x3f
	.zero		1


	//   ....[64]....
        /*0840*/ 	.word	0x000103b0
        /*0844*/ 	.word	0x00000004
        /*0848*/ 	.word	0x00033440
        /*084c*/ 	.short	0x010a
        /*084e*/ 	.byte	0x3f
	.zero		1


	//   ....[65]....
        /*0850*/ 	.word	0x00010930
        /*0854*/ 	.word	0x00000002
        /*0858*/ 	.word	0x00033420
        /*085c*/ 	.short	0x010a
        /*085e*/ 	.byte	0x3f
	.zero		1


	//   ....[66]....
        /*0860*/ 	.word	0x00010980
        /*0864*/ 	.word	0x00000006
        /*0868*/ 	.word	0x00033480
        /*086c*/ 	.short	0x010a
        /*086e*/ 	.byte	0x3f
	.zero		1


	//   ....[67]....
        /*0870*/ 	.word	0x000109d0
        /*0874*/ 	.word	0x00000006
        /*0878*/ 	.word	0x00033440
        /*087c*/ 	.short	0x010a
        /*087e*/ 	.byte	0x3f
	.zero		1


	//   ....[68]....
        /*0880*/ 	.word	0x00010a20
        /*0884*/ 	.word	0x00000003
        /*0888*/ 	.word	0x00033470
        /*088c*/ 	.short	0x010a
        /*088e*/ 	.byte	0x3f
	.zero		1


	//   ....[69]....
        /*0890*/ 	.word	0x00010a70
        /*0894*/ 	.word	0x00000003
        /*0898*/ 	.word	0x00033460
        /*089c*/ 	.short	0x010a
        /*089e*/ 	.byte	0x3f
	.zero		1


	//   ....[70]....
        /*08a0*/ 	.word	0x00010ac0
        /*08a4*/ 	.word	0x00000000
        /*08a8*/ 	.word	0x00033470
        /*08ac*/ 	.short	0x010a
        /*08ae*/ 	.byte	0x3f
	.zero		1


	//   ....[71]....
        /*08b0*/ 	.word	0x00010b10
        /*08b4*/ 	.word	0x00000000
        /*08b8*/ 	.word	0x00033460
        /*08bc*/ 	.short	0x010a
        /*08be*/ 	.byte	0x3f
	.zero		1


	//   ....[72]....
        /*08c0*/ 	.word	0x00010b60
        /*08c4*/ 	.word	0x00000008
        /*08c8*/ 	.word	0x00033420
        /*08cc*/ 	.short	0x010a
        /*08ce*/ 	.byte	0x3f
	.zero		1


	//   ....[73]....
        /*08d0*/ 	.word	0x00010bb0
        /*08d4*/ 	.word	0x00000005
        /*08d8*/ 	.word	0x00000000
        /*08dc*/ 	.short	0x010a
        /*08de*/ 	.byte	0x3f
	.zero		1


	//   ....[74]....
        /*08e0*/ 	.word	0x00010c00
        /*08e4*/ 	.word	0x00000007
        /*08e8*/ 	.word	0x00000000
        /*08ec*/ 	.short	0x010a
        /*08ee*/ 	.byte	0x3f
	.zero		1


	//   ....[75]....
        /*08f0*/ 	.word	0x00010c50
        /*08f4*/ 	.word	0x00000013
        /*08f8*/ 	.word	0x00033460
        /*08fc*/ 	.short	0x010a
        /*08fe*/ 	.byte	0x3f
	.zero		1


	//   ....[76]....
        /*0900*/ 	.word	0x00010ca0
        /*0904*/ 	.word	0x00000003
        /*0908*/ 	.word	0x00033460
        /*090c*/ 	.short	0x010a
        /*090e*/ 	.byte	0x3f
	.zero		1


	//   ....[77]....
        /*0910*/ 	.word	0x00010cf0
        /*0914*/ 	.word	0x00000013
        /*0918*/ 	.word	0x00033480
        /*091c*/ 	.short	0x010a
        /*091e*/ 	.byte	0x3f
	.zero		1


	//----- nvinfo : EIATTR_NUM_MBARRIERS
	.align		4
.L_615:
        /*0920*/ 	.byte	0x03, 0x38
        /*0922*/ 	.short	0x0016


	//----- nvinfo : EIATTR_EXIT_INSTR_OFFSETS
	.align		4
        /*0924*/ 	.byte	0x04, 0x1c
        /*0926*/ 	.short	(.L_617 - .L_616)


	//   ....[0]....
.L_616:
        /*0928*/ 	.word	0x00000a30


	//   ....[1]....
        /*092c*/ 	.word	0x0000bc50


	//   ....[2]....
        /*0930*/ 	.word	0x0000fdd0


	//   ....[3]....
        /*0934*/ 	.word	0x00010080


	//----- nvinfo : EIATTR_MAX_THREADS
	.align		4
.L_617:
        /*0938*/ 	.byte	0x04, 0x05
        /*093a*/ 	.short	(.L_619 - .L_618)
.L_618:
        /*093c*/ 	.word	0x00000180
        /*0940*/ 	.word	0x00000001
        /*0944*/ 	.word	0x00000001


	//----- nvinfo : EIATTR_CRS_STACK_SIZE
	.align		4
.L_619:
        /*0948*/ 	.byte	0x04, 0x1e
        /*094a*/ 	.short	(.L_621 - .L_620)
.L_620:
        /*094c*/ 	.word	0x00000000


	//----- nvinfo : EIATTR_CBANK_PARAM_SIZE
	.align		4
.L_621:
        /*0950*/ 	.byte	0x03, 0x19
        /*0952*/ 	.short	0x0a70


	//----- nvinfo : EIATTR_PARAM_CBANK
	.align		4
        /*0954*/ 	.byte	0x04, 0x0a
        /*0956*/ 	.short	(.L_623 - .L_622)
	.align		4
.L_622:
        /*0958*/ 	.word	index@(.nv.constant0._ZN7cutlass13device_kernelIN5flash11enable_sm90INS1_16FlashAttnFwdSm90INS1_25CollectiveMainloopFwdSm90ILi2EN4cute5tupleIJNS5_1CILi1EEES8_S8_EEENS6_IJNS7_ILi128EEENS7_ILi160EEENS7_ILi192EEEEEELi192ENS_12float_e4m3_tEfNS_4arch4Sm90ELb0ELb0ELb1ELb0ELb0ELb0ELb0ELb1ELb1ELb1ELb0ELb0EEENS1_21CollectiveEpilogueFwdINS6_IJSA_SC_SB_EEES9_NS_10bfloat16_tESG_Li256ELb0ELb1ELb0ELb1EEENS1_29StaticPersistentTileSchedulerILb0EEEEEEEEEvNT_6ParamsE)
        /*095c*/ 	.short	0x0210
        /*095e*/ 	.short	0x0a70


	//----- nvinfo : EIATTR_SW_WAR
	.align		4
.L_623:
        /*0960*/ 	.byte	0x04, 0x36
        /*0962*/ 	.short	(.L_625 - .L_624)
.L_624:
        /*0964*/ 	.word	0x00000008
.L_625:


//--------------------- .nv.info._ZN7cutlass13device_kernelIN5flash11enable_sm90INS1_16FlashAttnFwdSm90INS1_25CollectiveMainloopFwdSm90ILi2EN4cute5tupleIJNS5_1CILi2EEENS7_ILi1EEES9_EEENS6_IJNS7_ILi128EEENS7_ILi160EEENS7_ILi192EEEEEELi192ENS_12float_e4m3_tEfNS_4arch4Sm90ELb0ELb0ELb1ELb0ELb0ELb0ELb0ELb1ELb1ELb1ELb0ELb0EEENS1_21CollectiveEpilogueFwdINS6_IJSB_SD_SC_EEESA_NS_10bfloat16_tESH_Li256ELb0ELb1ELb0ELb1EEENS1_29StaticPersistentTileSchedulerILb0EEEEEEEEEvNT_6ParamsE --------------------------
	.section	.nv.info._ZN7cutlass13device_kernelIN5flash11enable_sm90INS1_16FlashAttnFwdSm90INS1_25CollectiveMainloopFwdSm90ILi2EN4cute5tupleIJNS5_1CILi2EEENS7_ILi1EEES9_EEENS6_IJNS7_ILi128EEENS7_ILi160EEENS7_ILi192EEEEEELi192ENS_12float_e4m3_tEfNS_4arch4Sm90ELb0ELb0ELb1ELb0ELb0ELb0ELb0ELb1ELb1ELb1ELb0ELb0EEENS1_21CollectiveEpilogueFwdINS6_IJSB_SD_SC_EEESA_NS_10bfloat16_tESH_Li256ELb0ELb1ELb0ELb1EEENS1_29StaticPersistentTileSchedulerILb0EEEEEEEEEvNT_6ParamsE,"",@"SHT_CUDA_INFO"
	.sectionflags	@""
	.align	4


	//----- nvinfo : EIATTR_CUDA_API_VERSION
	.align		4
        /*0000*/ 	.byte	0x04, 0x37
        /*0002*/ 	.short	(.L_627 - .L_626)
.L_626:
        /*0004*/ 	.word	0x00000082


	//----- nvinfo : EIATTR_KPARAM_INFO
	.align		4
.L_627:
        /*0008*/ 	.byte	0x04, 0x17
        /*000a*/ 	.short	(.L_629 - .L_628)
.L_628:
        /*000c*/ 	.word	0x00000000
        /*0010*/ 	.short	0x0000
        /*0012*/ 	.short	0x0070
        /*0014*/ 	.byte	0x00, 0xf0, 0x01, 0x28


	//----- nvinfo : EIATTR_SPARSE_MMA_MASK
	.align		4
.L_629:
        /*0018*/ 	.byte	0x03, 0x50
        /*001a*/ 	.short	0x0000


	//----- nvinfo : EIATTR_MAXREG_COUNT
	.align		4
        /*001c*/ 	.byte	0x03, 0x1b
        /*001e*/ 	.short	0x00a8


	//----- nvinfo : EIATTR_NUM_BARRIERS
	.align		4
        /*0020*/ 	.byte	0x02, 0x4c
        /*0022*/ 	.byte	0x10
	.zero		1


	//----- nvinfo : EIATTR_EXTERNS
	.align		4
        /*0024*/ 	.byte	0x04, 0x0f
        /*0026*/ 	.short	(.L_631 - .L_630)


	//   ....[0]....
	.align		4
.L_630:
        /*0028*/ 	.word	index@(__assertfail)


	//----- nvinfo : EIATTR_ANNOTATIONS
	.align		4
.L_631:
        /*002c*/ 	.byte	0x04, 0x55
        /*002e*/ 	.short	(.L_633 - .L_632)


	//   ....[0]....
.L_632:
        /* <DEDUP_REMOVED lines=26> */


	//----- nvinfo : EIATTR_MERCURY_ISA_VERSION
	.align		4
.L_633:
        /*01c0*/ 	.byte	0x03, 0x5f
        /*01c2*/ 	.short	0x0101


	//----- nvinfo : EIATTR_INT_WARP_WIDE_INSTR_OFFSETS
	.align		4
        /*01c4*/ 	.byte	0x04, 0x31
        /*01c6*/ 	.short	(.L_635 - .L_634)


	//   ....[0]....
.L_634:
        /*01c8*/ 	.word	0x00000130


	//   ....[1]....
        /*01cc*/ 	.word	0x00000170


	//   ....[2]....
        /*01d0*/ 	.word	0x000001e0


	//----- nvinfo : EIATTR_COOP_GROUP_MASK_REGIDS
	.align		4
.L_635:
        /*01d4*/ 	.byte	0x04, 0x29
        /*01d6*/ 	.short	(.L_637 - .L_636)


	//   ....[0]....
.L_636:
        /*01d8*/ 	.word	0xffffffff


	//   ....[1]....
        /*01dc*/ 	.word	0xffffffff


	//   ....[2]....
        /*01e0*/ 	.word	0xffffffff


	//   ....[3]....
        /*01e4*/ 	.word	0xffffffff


	//   ....[4]....
        /*01e8*/ 	.word	0xffffffff


	//   ....[5]....
        /*01ec*/ 	.word	0xffffffff


	//   ....[6]....
        /*01f0*/ 	.word	0xffffffff


	//   ....[7]....
        /*01f4*/ 	.word	0xffffffff


	//   ....[8]....
        /*01f8*/ 	.word	0xffffffff


	//   ....[9]....
        /*01fc*/ 	.word	0xffffffff


	//   ....[10]....
        /*0200*/ 	.word	0xffffffff


	//   ....[11]....
        /*0204*/ 	.word	0xffffffff


	//   ....[12]....
        /*0208*/ 	.word	0xffffffff


	//   ....[13]....
        /*020c*/ 	.word	0xffffffff


	//   ....[14]....
        /*0210*/ 	.word	0xffffffff


	//   ....[15]....
        /*0214*/ 	.word	0xffffffff


	//   ....[16]....
        /*0218*/ 	.word	0xffffffff


	//   ....[17]....
        /*021c*/ 	.word	0xffffffff


	//   ....[18]....
        /*0220*/ 	.word	0xffffffff


	//   ....[19]....
        /*0224*/ 	.word	0xffffffff


	//   ....[20]....
        /*0228*/ 	.word	0xffffffff


	//   ....[21]....
        /*022c*/ 	.word	0xffffffff


	//   ....[22]....
        /*0230*/ 	.word	0xffffffff


	//   ....[23]....
        /*0234*/ 	.word	0xffffffff


	//   ....[24]....
        /*0238*/ 	.word	0xffffffff


	//   ....[25]....
        /*023c*/ 	.word	0xffffffff


	//   ....[26]....
        /*0240*/ 	.word	0xffffffff


	//   ....[27]....
        /*0244*/ 	.word	0xffffffff


	//   ....[28]....
        /*0248*/ 	.word	0xffffffff


	//   ....[29]....
        /*024c*/ 	.word	0xffffffff


	//   ....[30]....
        /*0250*/ 	.word	0xffffffff


	//   ....[31]....
        /*0254*/ 	.word	0xffffffff


	//   ....[32]....
        /*0258*/ 	.word	0xffffffff


	//   ....[33]....
        /*025c*/ 	.word	0xffffffff


	//   ....[34]....
        /*0260*/ 	.word	0xffffffff


	//   ....[35]....
        /*0264*/ 	.word	0xffffffff


	//   ....[36]....
        /*0268*/ 	.word	0xffffffff


	//   ....[37]....
        /*026c*/ 	.word	0xffffffff


	//   ....[38]....
        /*0270*/ 	.word	0xffffffff


	//   ....[39]....
        /*0274*/ 	.word	0xffffffff


	//   ....[40]....
        /*0278*/ 	.word	0xffffffff


	//   ....[41]....
        /*027c*/ 	.word	0xffffffff


	//   ....[42]....
        /*0280*/ 	.word	0xffffffff


	//   ....[43]....
        /*0284*/ 	.word	0xffffffff


	//   ....[44]....
        /*0288*/ 	.word	0xffffffff


	//   ....[45]....
        /*028c*/ 	.word	0xffffffff


	//   ....[46]....
        /*0290*/ 	.word	0xffffffff


	//   ....[47]....
        /*0294*/ 	.word	0xffffffff


	//   ....[48]....
        /*0298*/ 	.word	0xffffffff


	//   ....[49]....
        /*029c*/ 	.word	0xffffffff


	//   ....[50]....
        /*02a0*/ 	.word	0xffffffff


	//   ....[51]....
        /*02a4*/ 	.word	0xffffffff


	//   ....[52]....
        /*02a8*/ 	.word	0xffffffff


	//   ....[53]....
        /*02ac*/ 	.word	0xffffffff


	//   ....[54]....
        /*02b0*/ 	.word	0xffffffff


	//   ....[55]....
        /*02b4*/ 	.word	0xffffffff


	//   ....[56]....
        /*02b8*/ 	.word	0xffffffff


	//   ....[57]....
        /*02bc*/ 	.word	0xffffffff


	//   ....[58]....
        /*02c0*/ 	.word	0xffffffff


	//   ....[59]....
        /*02c4*/ 	.word	0xffffffff


	//   ....[60]....
        /*02c8*/ 	.word	0xffffffff


	//   ....[61]....
        /*02cc*/ 	.word	0xffffffff


	//   ....[62]....
        /*02d0*/ 	.word	0xffffffff


	//   ....[63]....
        /*02d4*/ 	.word	0xffffffff


	//   ....[64]....
        /*02d8*/ 	.word	0xffffffff


	//   ....[65]....
        /*02dc*/ 	.word	0xffffffff


	//   ....[66]....
        /*02e0*/ 	.word	0xffffffff


	//   ....[67]....
        /*02e4*/ 	.word	0xffffffff


	//   ....[68]....
        /*02e8*/ 	.word	0xffffffff


	//   ....[69]....
        /*02ec*/ 	.word	0xffffffff


	//   ....[70]....
        /*02f0*/ 	.word	0xffffffff


	//   ....[71]....
        /*02f4*/ 	.word	0xffffffff


	//   ....[72]....
        /*02f8*/ 	.word	0xffffffff


	//   ....[73]....
        /*02fc*/ 	.word	0xffffffff


	//   ....[74]....
        /*0300*/ 	.word	0xffffffff


	//   ....[75]....
        /*0304*/ 	.word	0xffffffff


	//   ....[76]....
        /*0308*/ 	.word	0xffffffff


	//   ....[77]....
        /*030c*/ 	.word	0xffffffff


	//   ....[78]....
        /*0310*/ 	.word	0xffffffff


	//   ....[79]....
        /*0314*/ 	.word	0xffffffff


	//   ....[80]....
        /*0318*/ 	.word	0xffffffff


	//   ....[81]....
        /*031c*/ 	.word	0xffffffff


	//   ....[82]....
        /*0320*/ 	.word	0xffffffff


	//   ....[83]....
        /*0324*/ 	.word	0xffffffff


	//   ....[84]....
        /*0328*/ 	.word	0xffffffff


	//   ....[85]....
        /*032c*/ 	.word	0xffffffff


	//   ....[86]....
        /*0330*/ 	.word	0xffffffff


	//   ....[87]....
        /*0334*/ 	.word	0xffffffff


	//   ....[88]....
        /*0338*/ 	.word	0xffffffff


	//   ....[89]....
        /*033c*/ 	.word	0xffffffff


	//   ....[90]....
        /*0340*/ 	.word	0xffffffff


	//   ....[91]....
        /*0344*/ 	.word	0x0500000f


	//   ....[92]....
        /*0348*/ 	.word	0x0500000f


	//   ....[93]....
        /*034c*/ 	.word	0x0500000f


	//   ....[94]....
        /*0350*/ 	.word	0x0500000f


	//   ....[95]....
        /*0354*/ 	.word	0x0500000f


	//   ....[96]....
        /*0358*/ 	.word	0x0500000f


	//   ....[97]....
        /*035c*/ 	.word	0x0500000f


	//   ....[98]....
        /*0360*/ 	.word	0x0500000f


	//   ....[99]....
        /*0364*/ 	.word	0x0500000f


	//----- nvinfo : EIATTR_COOP_GROUP_INSTR_OFFSETS
	.align		4
.L_637:
        /*0368*/ 	.byte	0x04, 0x28
        /*036a*/ 	.short	(.L_639 - .L_638)


	//   ....[0]....
.L_638:
        /*036c*/ 	.word	0x00000070


	//   ....[1]....
        /*0370*/ 	.word	0x00000140


	//   ....[2]....
        /*0374*/ 	.word	0x00000190


	//   ....[3]....
        /*0378*/ 	.word	0x000003d0


	//   ....[4]....
        /*037c*/ 	.word	0x000005f0


	//   ....[5]....
        /*0380*/ 	.word	0x00000820


	//   ....[6]....
        /*0384*/ 	.word	0x00000aa0


	//   ....[7]....
        /*0388*/ 	.word	0x00000de0


	//   ....[8]....
        /*038c*/ 	.word	0x000012e0


	//   ....[9]....
        /*0390*/ 	.word	0x00003c30


	//   ....[10]....
        /*0394*/ 	.word	0x00003c80


	//   ....[11]....
        /*0398*/ 	.word	0x00004350


	//   ....[12]....
        /*039c*/ 	.word	0x000043d0


	//   ....[13]....
        /*03a0*/ 	.word	0x000073a0


	//   ....[14]....
        /*03a4*/ 	.word	0x000073c0


	//   ....[15]....
        /*03a8*/ 	.word	0x000073e0


	//   ....[16]....
        /*03ac*/ 	.word	0x00007400


	//   ....[17]....
        /*03b0*/ 	.word	0x00009160


	//   ....[18]....
        /*03b4*/ 	.word	0x00009170


	//   ....[19]....
        /*03b8*/ 	.word	0x000091a0


	//   ....[20]....
        /*03bc*/ 	.word	0x000091b0


	//   ....[21]....
        /*03c0*/ 	.word	0x0000a5a0


	//   ....[22]....
        /*03c4*/ 	.word	0x0000a5d0


	//   ....[23]....
        /*03c8*/ 	.word	0x0000a610


	//   ....[24]....
        /*03cc*/ 	.word	0x0000a650


	//   ....[25]....
        /*03d0*/ 	.word	0x0000a680


	//   ....[26]....
        /*03d4*/ 	.word	0x0000a6a0


	//   ....[27]....
        /*03d8*/ 	.word	0x0000a6b0


	//   ....[28]....
        /*03dc*/ 	.word	0x0000a6c0


	//   ....[29]....
        /*03e0*/ 	.word	0x0000a6d0


	//   ....[30]....
        /*03e4*/ 	.word	0x0000a6e0


	//   ....[31]....
        /*03e8*/ 	.word	0x0000a6f0


	//   ....[32]....
        /*03ec*/ 	.word	0x0000a700


	//   ....[33]....
        /*03f0*/ 	.word	0x0000a750


	//   ....[34]....
        /*03f4*/ 	.word	0x0000a780


	//   ....[35]....
        /*03f8*/ 	.word	0x0000a820


	//   ....[36]....
        /*03fc*/ 	.word	0x0000a860


	//   ....[37]....
        /*0400*/ 	.word	0x0000a8a0


	//   ....[38]....
        /*0404*/ 	.word	0x0000a8c0


	//   ....[39]....
        /*0408*/ 	.word	0x0000a8f0


	//   ....[40]....
        /*040c*/ 	.word	0x0000a920


	//   ....[41]....
        /*0410*/ 	.word	0x0000a940


	//   ....[42]....
        /*0414*/ 	.word	0x0000a960


	//   ....[43]....
        /*0418*/ 	.word	0x0000a980


	//   ....[44]....
        /*041c*/ 	.word	0x0000a990


	//   ....[45]....
        /*0420*/ 	.word	0x0000a9d0


	//   ....[46]....
        /*0424*/ 	.word	0x0000aa00


	//   ....[47]....
        /*0428*/ 	.word	0x0000aa30


	//   ....[48]....
        /*042c*/ 	.word	0x0000aa50


	//   ....[49]....
        /*0430*/ 	.word	0x0000aa70


	//   ....[50]....
        /*0434*/ 	.word	0x0000aa90


	//   ....[51]....
        /*0438*/ 	.word	0x0000aab0


	//   ....[52]....
        /*043c*/ 	.word	0x0000aac0


	//   ....[53]....
        /*0440*/ 	.word	0x0000aad0


	//   ....[54]....
        /*0444*/ 	.word	0x0000aae0


	//   ....[55]....
        /*0448*/ 	.word	0x0000aaf0


	//   ....[56]....
        /*044c*/ 	.word	0x0000ab00


	//   ....[57]....
        /*0450*/ 	.word	0x0000ab20


	//   ....[58]....
        /*0454*/ 	.word	0x0000ab40


	//   ....[59]....
        /*0458*/ 	.word	0x0000ab60


	//   ....[60]....
        /*045c*/ 	.word	0x0000abc0


	//   ....[61]....
        /*0460*/ 	.word	0x0000abd0


	//   ....[62]....
        /*0464*/ 	.word	0x0000abe0


	//   ....[63]....
        /*0468*/ 	.word	0x0000abf0


	//   ....[64]....
        /*046c*/ 	.word	0x0000ac00


	//   ....[65]....
        /*0470*/ 	.word	0x0000ac10


	//   ....[66]....
        /*0474*/ 	.word	0x0000ac20


	//   ....[67]....
        /*0478*/ 	.word	0x0000ac30


	//   ....[68]....
        /*047c*/ 	.word	0x0000ac40


	//   ....[69]....
        /*0480*/ 	.word	0x0000b180


	//   ....[70]....
        /*0484*/ 	.word	0x0000b1b0


	//   ....[71]....
        /*0488*/ 	.word	0x0000b290


	//   ....[72]....
        /*048c*/ 	.word	0x0000b2b0


	//   ....[73]....
        /*0490*/ 	.word	0x0000b7c0


	//   ....[74]....
        /*0494*/ 	.word	0x0000b7f0


	//   ....[75]....
        /*0498*/ 	.word	0x0000b900


	//   ....[76]....
        /*049c*/ 	.word	0x0000b920


	//   ....[77]....
        /*04a0*/ 	.word	0x0000ba10


	//   ....[78]....
        /*04a4*/ 	.word	0x0000ba30


	//   ....[79]....
        /*04a8*/ 	.word	0x0000bb30


	//   ....[80]....
        /*04ac*/ 	.word	0x0000bb70


	//   ....[81]....
        /*04b0*/ 	.word	0x0000c8d0


	//   ....[82]....
        /*04b4*/ 	.word	0x0000d6b0


	//   ....[83]....
        /*04b8*/ 	.word	0x0000d6e0


	//   ....[84]....
        /*04bc*/ 	.word	0x0000d7c0


	//   ....[85]....
        /*04c0*/ 	.word	0x0000d7d0


	//   ....[86]....
        /*04c4*/ 	.word	0x0000d860


	//   ....[87]....
        /*04c8*/ 	.word	0x0000d870


	//   ....[88]....
        /*04cc*/ 	.word	0x0000d880


	//   ....[89]....
        /*04d0*/ 	.word	0x0000d890


	//   ....[90]....
        /*04d4*/ 	.word	0x00010060


	//   ....[91]....
        /*04d8*/ 	.word	0x00010580


	//   ....[92]....
        /*04dc*/ 	.word	0x00010750


	//   ....[93]....
        /*04e0*/ 	.word	0x000107b0


	//   ....[94]....
        /*04e4*/ 	.word	0x00010840


	//   ....[95]....
        /*04e8*/ 	.word	0x00010950


	//   ....[96]....
        /*04ec*/ 	.word	0x000109b0


	//   ....[97]....
        /*04f0*/ 	.word	0x00010ab0


	//   ....[98]....
        /*04f4*/ 	.word	0x00010b10


	//   ....[99]....
        /*04f8*/ 	.word	0x00010bf0


	//----- nvinfo : EIATTR_REG_RECONFIG
	.align		4
.L_639:
        /*04fc*/ 	.byte	0x01, 0x54
	.zero		2


	//----- nvinfo : EIATTR_SYSCALL_OFFSETS
	.align		4
        /*0500*/ 	.byte	0x04, 0x46
        /*0502*/ 	.short	(.L_641 - .L_640)


	//   ....[0]....
.L_640:
        /*0504*/ 	.word	0x00001640


	//   ....[1]....
        /*0508*/ 	.word	0x0000c340


	//   ....[2]....
        /*050c*/ 	.word	0x0000c4c0


	//   ....[3]....
        /*0510*/ 	.word	0x0000c600


	//   ....[4]....
        /*0514*/ 	.word	0x0000c720


	//   ....[5]....
        /*0518*/ 	.word	0x0000d2a0


	//----- nvinfo : EIATTR_MBARRIER_INSTR_OFFSETS
	.align		4
.L_641:
        /*051c*/ 	.byte	0x04, 0x39
        /*051e*/ 	.short	(.L_643 - .L_642)


	//   ....[0]....
.L_642:
        /*0520*/ 	.word	0x00000270
        /*0524*/ 	.word	0x000000ff
        /*0528*/ 	.word	0x00033400
        /*052c*/ 	.short	0x0100
        /*052e*/ 	.byte	0x08
	.zero		1


	//   ....[1]....
        /*0530*/ 	.word	0x00000280
        /*0534*/ 	.word	0x000000ff
        /*0538*/ 	.word	0x00033420
        /*053c*/ 	.short	0x0100
        /*053e*/ 	.byte	0x08
	.zero		1


	//   ....[2]....
        /*0540*/ 	.word	0x00000370
        /*0544*/ 	.word	0x000000ff
        /*0548*/ 	.word	0x00033430
        /*054c*/ 	.short	0x0100
        /*054e*/ 	.byte	0x08
	.zero		1


	//   ....[3]....
        /*0550*/ 	.word	0x00000380
        /*0554*/ 	.word	0x000000ff
        /*0558*/ 	.word	0x00033440
        /*055c*/ 	.short	0x0100
        /*055e*/ 	.byte	0x08
	.zero		1


	//   ....[4]....
        /*0560*/ 	.word	0x00000390
        /*0564*/ 	.word	0x000000ff
        /*0568*/ 	.word	0x00033438
        /*056c*/ 	.short	0x0100
        /*056e*/ 	.byte	0x08
	.zero		1


	//   ....[5]....
        /*0570*/ 	.word	0x000003a0
        /*0574*/ 	.word	0x000000ff
        /*0578*/ 	.word	0x00033448
        /*057c*/ 	.short	0x0100
        /*057e*/ 	.byte	0x08
	.zero		1


	//   ....[6]....
        /*0580*/ 	.word	0x000005a0
        /*0584*/ 	.word	0x000000ff
        /*0588*/ 	.word	0x00033450
        /*058c*/ 	.short	0x0100
        /*058e*/ 	.byte	0x08
	.zero		1


	//   ....[7]....
        /*0590*/ 	.word	0x000005b0
        /*0594*/ 	.word	0x000000ff
        /*0598*/ 	.word	0x00033460
        /*059c*/ 	.short	0x0100
        /*059e*/ 	.byte	0x08
	.zero		1


	//   ....[8]....
        /*05a0*/ 	.word	0x000005c0
        /*05a4*/ 	.word	0x000000ff
        /*05a8*/ 	.word	0x00033458
        /*05ac*/ 	.short	0x0100
        /*05ae*/ 	.byte	0x08
	.zero		1


	//   ....[9]....
        /*05b0*/ 	.word	0x000005d0
        /*05b4*/ 	.word	0x000000ff
        /*05b8*/ 	.word	0x00033468
        /*05bc*/ 	.short	0x0100
        /*05be*/ 	.byte	0x08
	.zero		1


	//   ....[10]....
        /*05c0*/ 	.word	0x000007d0
        /*05c4*/ 	.word	0x000000ff
        /*05c8*/ 	.word	0x00033470
        /*05cc*/ 	.short	0x0100
        /*05ce*/ 	.byte	0x08
	.zero		1


	//   ....[11]....
        /*05d0*/ 	.word	0x000007e0
        /*05d4*/ 	.word	0x000000ff
        /*05d8*/ 	.word	0x00033480
        /*05dc*/ 	.short	0x0100
        /*05de*/ 	.byte	0x08
	.zero		1


	//   ....[12]....
        /*05e0*/ 	.word	0x000007f0
        /*05e4*/ 	.word	0x000000ff
        /*05e8*/ 	.word	0x00033478
        /*05ec*/ 	.short	0x0100
        /*05ee*/ 	.byte	0x08
	.zero		1


	//   ....[13]....
        /*05f0*/ 	.word	0x00000800
        /*05f4*/ 	.word	0x000000ff
        /*05f8*/ 	.word	0x00033488
        /*05fc*/ 	.short	0x0100
        /*05fe*/ 	.byte	0x08
	.zero		1


	//   ....[14]....
        /*0600*/ 	.word	0x00000a50
        /*0604*/ 	.word	0x000000ff
        /*0608*/ 	.word	0x00033490
        /*060c*/ 	.short	0x0100
        /*060e*/ 	.byte	0x08
	.zero		1


	//   ....[15]....
        /*0610*/ 	.word	0x00000a60
        /*0614*/ 	.word	0x000000ff
        /*0618*/ 	.word	0x000334a0
        /*061c*/ 	.short	0x0100
        /*061e*/ 	.byte	0x08
	.zero		1


	//   ....[16]....
        /*0620*/ 	.word	0x00000a70
        /*0624*/ 	.word	0x000000ff
        /*0628*/ 	.word	0x00033498
        /*062c*/ 	.short	0x0100
        /*062e*/ 	.byte	0x08
	.zero		1


	//   ....[17]....
        /*0630*/ 	.word	0x00000a80
        /*0634*/ 	.word	0x000000ff
        /*0638*/ 	.word	0x000334a8
        /*063c*/ 	.short	0x0100
        /*063e*/ 	.byte	0x08
	.zero		1


	//   ....[18]....
        /*0640*/ 	.word	0x00000d30
        /*0644*/ 	.word	0x000000ff
        /*0648*/ 	.word	0x000334b0
        /*064c*/ 	.short	0x0100
        /*064e*/ 	.byte	0x08
	.zero		1


	//   ....[19]....
        /*0650*/ 	.word	0x00000d40
        /*0654*/ 	.word	0x000000ff
        /*0658*/ 	.word	0x000334c0
        /*065c*/ 	.short	0x0100
        /*065e*/ 	.byte	0x08
	.zero		1


	//   ....[20]....
        /*0660*/ 	.word	0x00000d50
        /*0664*/ 	.word	0x000000ff
        /*0668*/ 	.word	0x000334b8
        /*066c*/ 	.short	0x0100
        /*066e*/ 	.byte	0x08
	.zero		1


	//   ....[21]....
        /*0670*/ 	.word	0x00000d60
        /*0674*/ 	.word	0x000000ff
        /*0678*/ 	.word	0x000334c8
        /*067c*/ 	.short	0x0100
        /*067e*/ 	.byte	0x08
	.zero		1


	//   ....[22]....
        /*0680*/ 	.word	0x000019d0
        /*0684*/ 	.word	0x000000ff
        /*0688*/ 	.word	0x00033400
        /*068c*/ 	.short	0x010a
        /*068e*/ 	.byte	0x27
	.zero		1


	//   ....[23]....
        /*0690*/ 	.word	0x00001a70
        /*0694*/ 	.word	0x00000003
        /*0698*/ 	.word	0x00033430
        /*069c*/ 	.short	0x010a
        /*069e*/ 	.byte	0x3f
	.zero		1


	//   ....[24]....
        /*06a0*/ 	.word	0x00001ab0
        /*06a4*/ 	.word	0x00000003
        /*06a8*/ 	.word	0x00033430
        /*06ac*/ 	.short	0x010a
        /*06ae*/ 	.byte	0x3f
	.zero		1


	//   ....[25]....
        /*06b0*/ 	.word	0x00004630
        /*06b4*/ 	.word	0x00000003
        /*06b8*/ 	.word	0x00000000
        /*06bc*/ 	.short	0x0101
        /*06be*/ 	.byte	0x3f
	.zero		1


	//   ....[26]....
        /*06c0*/ 	.word	0x00005560
        /*06c4*/ 	.word	0x000000ff
        /*06c8*/ 	.word	0x00033430
        /*06cc*/ 	.short	0x010a
        /*06ce*/ 	.byte	0x06
	.zero		1


	//   ....[27]....
        /*06d0*/ 	.word	0x000055a0
        /*06d4*/ 	.word	0x000000ff
        /*06d8*/ 	.word	0x00033430
        /*06dc*/ 	.short	0x010a
        /*06de*/ 	.byte	0x06
	.zero		1


	//   ....[28]....
        /*06e0*/ 	.word	0x000061e0
        /*06e4*/ 	.word	0x000000ff
        /*06e8*/ 	.word	0x00033450
        /*06ec*/ 	.short	0x010a
        /*06ee*/ 	.byte	0x06
	.zero		1


	//   ....[29]....
        /*06f0*/ 	.word	0x00006220
        /*06f4*/ 	.word	0x000000ff
        /*06f8*/ 	.word	0x00033450
        /*06fc*/ 	.short	0x010a
        /*06fe*/ 	.byte	0x06
	.zero		1


	//   ....[30]....
        /*0700*/ 	.word	0x00008280
        /*0704*/ 	.word	0x00000003
        /*0708*/ 	.word	0x00000000
        /*070c*/ 	.short	0x0101
        /*070e*/ 	.byte	0x3f
	.zero		1


	//   ....[31]....
        /*0710*/ 	.word	0x00008550
        /*0714*/ 	.word	0x000000ff
        /*0718*/ 	.word	0x00000000
        /*071c*/ 	.short	0x0101
        /*071e*/ 	.byte	0x07
	.zero		1


	//   ....[32]....
        /*0720*/ 	.word	0x00008dd0
        /*0724*/ 	.word	0x000000ff
        /*0728*/ 	.word	0x00033450
        /*072c*/ 	.short	0x010a
        /*072e*/ 	.byte	0x04
	.zero		1


	//   ....[33]....
        /*0730*/ 	.word	0x00008e10
        /*0734*/ 	.word	0x000000ff
        /*0738*/ 	.word	0x00033450
        /*073c*/ 	.short	0x010a
        /*073e*/ 	.byte	0x04
	.zero		1


	//   ....[34]....
        /*0740*/ 	.word	0x0000a670
        /*0744*/ 	.word	0x000000ff
        /*0748*/ 	.word	0x00000000
        /*074c*/ 	.short	0x0101
        /*074e*/ 	.byte	0x04
	.zero		1


	//   ....[35]....
        /*0750*/ 	.word	0x0000b7a0
        /*0754*/ 	.word	0x000000ff
        /*0758*/ 	.word	0x00000000
        /*075c*/ 	.short	0x0101
        /*075e*/ 	.byte	0x04
	.zero		1


	//   ....[36]....
        /*0760*/ 	.word	0x0000b800
        /*0764*/ 	.word	0x000000ff
        /*0768*/ 	.word	0x00000000
        /*076c*/ 	.short	0x0101
        /*076e*/ 	.byte	0x27
	.zero		1


	//   ....[37]....
        /*0770*/ 	.word	0x0000cb10
        /*0774*/ 	.word	0x00000004
        /*0778*/ 	.word	0x00033480
        /*077c*/ 	.short	0x010a
        /*077e*/ 	.byte	0x3f
	.zero		1


	//   ....[38]....
        /*0780*/ 	.word	0x0000ce60
        /*0784*/ 	.word	0x00000004
        /*0788*/ 	.word	0x00033440
        /*078c*/ 	.short	0x010a
        /*078e*/ 	.byte	0x3f
	.zero		1


	//   ....[39]....
        /*0790*/ 	.word	0x0000d9d0
        /*0794*/ 	.word	0x000000ff
        /*0798*/ 	.word	0x00033400
        /*079c*/ 	.short	0x0107
        /*079e*/ 	.byte	0x29
	.zero		1


	//   ....[40]....
        /*07a0*/ 	.word	0x0000da20
        /*07a4*/ 	.word	0x000000ff
        /*07a8*/ 	.word	0x00033400
        /*07ac*/ 	.short	0x0101
        /*07ae*/ 	.byte	0x29
	.zero		1


	//   ....[41]....
        /*07b0*/ 	.word	0x0000da50
        /*07b4*/ 	.word	0x000000ff
        /*07b8*/ 	.word	0x00033420
        /*07bc*/ 	.short	0x010a
        /*07be*/ 	.byte	0x29
	.zero		1


	//   ....[42]....
        /*07c0*/ 	.word	0x0000dd30
        /*07c4*/ 	.word	0x00000006
        /*07c8*/ 	.word	0x00033480
        /*07cc*/ 	.short	0x010a
        /*07ce*/ 	.byte	0x3f
	.zero		1


	//   ....[43]....
        /*07d0*/ 	.word	0x0000e260
        /*07d4*/ 	.word	0x00000006
        /*07d8*/ 	.word	0x00033440
        /*07dc*/ 	.short	0x010a
        /*07de*/ 	.byte	0x3f
	.zero		1


	//   ....[44]....
        /*07e0*/ 	.word	0x0000e750
        /*07e4*/ 	.word	0x00000003
        /*07e8*/ 	.word	0x00033470
        /*07ec*/ 	.short	0x010a
        /*07ee*/ 	.byte	0x3f
	.zero		1


	//   ....[45]....
        /*07f0*/ 	.word	0x0000e7c0
        /*07f4*/ 	.word	0x00000003
        /*07f8*/ 	.word	0x00033460
        /*07fc*/ 	.short	0x010a
        /*07fe*/ 	.byte	0x3f
	.zero		1


	//   ....[46]....
        /*0800*/ 	.word	0x0000f1d0
        /*0804*/ 	.word	0x00000003
        /*0808*/ 	.word	0x00033450
        /*080c*/ 	.short	0x0101
        /*080e*/ 	.byte	0x3f
	.zero		1


	//   ....[47]....
        /*0810*/ 	.word	0x0000f260
        /*0814*/ 	.word	0x00000003
        /*0818*/ 	.word	0x00000000
        /*081c*/ 	.short	0x0101
        /*081e*/ 	.byte	0x3f
	.zero		1


	//   ....[48]....
        /*0820*/ 	.word	0x0000f370
        /*0824*/ 	.word	0x00000000
        /*0828*/ 	.word	0x00033470
        /*082c*/ 	.short	0x010a
        /*082e*/ 	.byte	0x3f
	.zero		1


	//   ....[49]....
        /*0830*/ 	.word	0x0000f400
        /*0834*/ 	.word	0x00000000
        /*0838*/ 	.word	0x00033460
        /*083c*/ 	.short	0x010a
        /*083e*/ 	.byte	0x3f
	.zero		1


	//   ....[50]....
        /*0840*/ 	.word	0x0000fe20
        /*0844*/ 	.word	0x00000000
        /*0848*/ 	.word	0x00033450
        /*084c*/ 	.short	0x0101
        /*084e*/ 	.byte	0x3f
	.zero		1


	//   ....[51]....
        /*0850*/ 	.word	0x0000feb0
        /*0854*/ 	.word	0x00000000
        /*0858*/ 	.word	0x00000000
        /*085c*/ 	.short	0x0101
        /*085e*/ 	.byte	0x3f
	.zero		1


	//   ....[52]....
        /*0860*/ 	.word	0x00010010
        /*0864*/ 	.word	0x00000009
        /*0868*/ 	.word	0x00033420
        /*086c*/ 	.short	0x010a
        /*086e*/ 	.byte	0x3f
	.zero		1


	//   ....[53]....
        /*0870*/ 	.word	0x00010180
        /*0874*/ 	.word	0x00000005
        /*0878*/ 	.word	0x00000000
        /*087c*/ 	.short	0x010a
        /*087e*/ 	.byte	0x3f
	.zero		1


	//   ....[54]....
        /*0880*/ 	.word	0x000101f0
        /*0884*/ 	.word	0x00000007
        /*0888*/ 	.word	0x00000000
        /*088c*/ 	.short	0x010a
        /*088e*/ 	.byte	0x3f
	.zero		1


	//   ....[55]....
        /*0890*/ 	.word	0x00010250
        /*0894*/ 	.word	0x00000005
        /*0898*/ 	.word	0x00033460
        /*089c*/ 	.short	0x010a
        /*089e*/ 	.byte	0x3f
	.zero		1


	//   ....[56]....
        /*08a0*/ 	.word	0x000102a0
        /*08a4*/ 	.word	0x00000003
        /*08a8*/ 	.word	0x00033460
        /*08ac*/ 	.short	0x010a
        /*08ae*/ 	.byte	0x3f
	.zero		1


	//   ....[57]....
        /*08b0*/ 	.word	0x000102e0
        /*08b4*/ 	.word	0x00000005
        /*08b8*/ 	.word	0x00033480
        /*08bc*/ 	.short	0x010a
        /*08be*/ 	.byte	0x3f
	.zero		1


	//   ....[58]....
        /*08c0*/ 	.word	0x00010300
        /*08c4*/ 	.word	0x00000003
        /*08c8*/ 	.word	0x00033480
        /*08cc*/ 	.short	0x010a
        /*08ce*/ 	.byte	0x3f
	.zero		1


	//   ....[59]....
        /*08d0*/ 	.word	0x00010370
        /*08d4*/ 	.word	0x00000003
        /*08d8*/ 	.word	0x00033400
        /*08dc*/ 	.short	0x010a
        /*08de*/ 	.byte	0x3f
	.zero		1


	//   ....[60]....
        /*08e0*/ 	.word	0x000103c0
        /*08e4*/ 	.word	0x00000003
        /*08e8*/ 	.word	0x00033430
        /*08ec*/ 	.short	0x010a
        /*08ee*/ 	.byte	0x3f
	.zero		1


	//   ....[61]....
        /*08f0*/ 	.word	0x00010420
        /*08f4*/ 	.word	0x00000008
        /*08f8*/ 	.word	0x00033430
        /*08fc*/ 	.short	0x010a
        /*08fe*/ 	.byte	0x3f
	.zero		1


	//   ....[62]....
        /*0900*/ 	.word	0x00010480
        /*0904*/ 	.word	0x00000008
        /*0908*/ 	.word	0x00033450
        /*090c*/ 	.short	0x010a
        /*090e*/ 	.byte	0x3f
	.zero		1


	//   ....[63]....
        /*0910*/ 	.word	0x000104e0
        /*0914*/ 	.word	0x00000005
        /*0918*/ 	.word	0x00033450
        /*091c*/ 	.short	0x010a
        /*091e*/ 	.byte	0x3f
	.zero		1


	//   ....[64]....
        /*0920*/ 	.word	0x00010630
        /*0924*/ 	.word	0x00000004
        /*0928*/ 	.word	0x00033480
        /*092c*/ 	.short	0x010a
        /*092e*/ 	.byte	0x3f
	.zero		1


	//   ....[65]....
        /*0930*/ 	.word	0x00010680
        /*0934*/ 	.word	0x00000004
        /*0938*/ 	.word	0x00033440
        /*093c*/ 	.short	0x010a
        /*093e*/ 	.byte	0x3f
	.zero		1


	//   ....[66]....
        /*0940*/ 	.word	0x00010c40
        /*0944*/ 	.word	0x00000002
        /*0948*/ 	.word	0x00033420
        /*094c*/ 	.short	0x010a
        /*094e*/ 	.byte	0x3f
	.zero		1


	//   ....[67]....
        /*0950*/ 	.word	0x00010c90
        /*0954*/ 	.word	0x00000006
        /*0958*/ 	.word	0x00033480
        /*095c*/ 	.short	0x010a
        /*095e*/ 	.byte	0x3f
	.zero		1


	//   ....[68]....
        /*0960*/ 	.word	0x00010ce0
        /*0964*/ 	.word	0x00000006
        /*0968*/ 	.word	0x00033440
        /*096c*/ 	.short	0x010a
        /*096e*/ 	.byte	0x3f
	.zero		1


	//   ....[69]....
        /*0970*/ 	.word	0x00010d30
        /*0974*/ 	.word	0x00000003
        /*0978*/ 	.word	0x00033470
        /*097c*/ 	.short	0x010a
        /*097e*/ 	.byte	0x3f
	.zero		1


	//   ....[70]....
        /*0980*/ 	.word	0x00010d80
        /*0984*/ 	.word	0x00000003
        /*0988*/ 	.word	0x00033460
        /*098c*/ 	.short	0x010a
        /*098e*/ 	.byte	0x3f
	.zero		1


	//   ....[71]....
        /*0990*/ 	.word	0x00010dd0
        /*0994*/ 	.word	0x00000000
        /*0998*/ 	.word	0x00033470
        /*099c*/ 	.short	0x010a
        /*099e*/ 	.byte	0x3f
	.zero		1


	//   ....[72]....
        /*09a0*/ 	.word	0x00010e20
        /*09a4*/ 	.word	0x00000000
        /*09a8*/ 	.word	0x00033460
        /*09ac*/ 	.short	0x010a
        /*09ae*/ 	.byte	0x3f
	.zero		1


	//   ....[73]....
        /*09b0*/ 	.word	0x00010e70
        /*09b4*/ 	.word	0x00000009
        /*09b8*/ 	.word	0x00033420
        /*09bc*/ 	.short	0x010a
        /*09be*/ 	.byte	0x3f
	.zero		1


	//   ....[74]....
        /*09c0*/ 	.word	0x00010ec0
        /*09c4*/ 	.word	0x00000005
        /*09c8*/ 	.word	0x00000000
        /*09cc*/ 	.short	0x010a
        /*09ce*/ 	.byte	0x3f
	.zero		1


	//   ....[75]....
        /*09d0*/ 	.word	0x00010f10
        /*09d4*/ 	.word	0x00000007
        /*09d8*/ 	.word	0x00000000
        /*09dc*/ 	.short	0x010a
        /*09de*/ 	.byte	0x3f
	.zero		1


	//   ....[76]....
        /*09e0*/ 	.word	0x00010f60
        /*09e4*/ 	.word	0x00000005
        /*09e8*/ 	.word	0x00033460
        /*09ec*/ 	.short	0x010a
        /*09ee*/ 	.byte	0x3f
	.zero		1


	//   ....[77]....
        /*09f0*/ 	.word	0x00010fb0
        /*09f4*/ 	.word	0x00000003
        /*09f8*/ 	.word	0x00033460
        /*09fc*/ 	.short	0x010a
        /*09fe*/ 	.byte	0x3f
	.zero		1


	//   ....[78]....
        /*0a00*/ 	.word	0x00011000
        /*0a04*/ 	.word	0x00000005
        /*0a08*/ 	.word	0x00033480
        /*0a0c*/ 	.short	0x010a
        /*0a0e*/ 	.byte	0x3f
	.zero		1


	//----- nvinfo : EIATTR_NUM_MBARRIERS
	.align		4
.L_643:
        /*0a10*/ 	.byte	0x03, 0x38
        /*0a12*/ 	.short	0x0016


	//----- nvinfo : EIATTR_EXIT_INSTR_OFFSETS
	.align		4
        /*0a14*/ 	.byte	0x04, 0x1c
        /*0a16*/ 	.short	(.L_645 - .L_644)


	//   ....[0]....
.L_644:
        /*0a18*/ 	.word	0x00000f50


	//   ....[1]....
        /*0a1c*/ 	.word	0x0000bc90


	//   ....[2]....
        /*0a20*/ 	.word	0x00010080


	//   ....[3]....
        /*0a24*/ 	.word	0x00010350


	//----- nvinfo : EIATTR_MAX_THREADS
	.align		4
.L_645:
        /*0a28*/ 	.byte	0x04, 0x05
        /*0a2a*/ 	.short	(.L_647 - .L_646)
.L_646:
        /*0a2c*/ 	.word	0x00000180
        /*0a30*/ 	.word	0x00000001
        /*0a34*/ 	.word	0x00000001


	//----- nvinfo : EIATTR_CRS_STACK_SIZE
	.align		4
.L_647:
        /*0a38*/ 	.byte	0x04, 0x1e
        /*0a3a*/ 	.short	(.L_649 - .L_648)
.L_648:
        /*0a3c*/ 	.word	0x00000000


	//----- nvinfo : EIATTR_CBANK_PARAM_SIZE
	.align		4
.L_649:
        /*0a40*/ 	.byte	0x03, 0x19
        /*0a42*/ 	.short	0x0a70


	//----- nvinfo : EIATTR_PARAM_CBANK
	.align		4
        /*0a44*/ 	.byte	0x04, 0x0a
        /*0a46*/ 	.short	(.L_651 - .L_650)
	.align		4
.L_650:
        /*0a48*/ 	.word	index@(.nv.constant0._ZN7cutlass13device_kernelIN5flash11enable_sm90INS1_16FlashAttnFwdSm90INS1_25CollectiveMainloopFwdSm90ILi2EN4cute5tupleIJNS5_1CILi2EEENS7_ILi1EEES9_EEENS6_IJNS7_ILi128EEENS7_ILi160EEENS7_ILi192EEEEEELi192ENS_12float_e4m3_tEfNS_4arch4Sm90ELb0ELb0ELb1ELb0ELb0ELb0ELb0ELb1ELb1ELb1ELb0ELb0EEENS1_21CollectiveEpilogueFwdINS6_IJSB_SD_SC_EEESA_NS_10bfloat16_tESH_Li256ELb0ELb1ELb0ELb1EEENS1_29StaticPersistentTileSchedulerILb0EEEEEEEEEvNT_6ParamsE)
        /*0a4c*/ 	.short	0x0210
        /*0a4e*/ 	.short	0x0a70


	//----- nvinfo : EIATTR_SW_WAR
	.align		4
.L_651:
        /*0a50*/ 	.byte	0x04, 0x36
        /*0a52*/ 	.short	(.L_653 - .L_652)
.L_652:
        /*0a54*/ 	.word	0x00000008
.L_653:


//--------------------- .nv.info._ZN7cutlass13device_kernelIN5flash11enable_sm90INS1_16FlashAttnFwdSm90INS1_25CollectiveMainloopFwdSm90ILi2EN4cute5tupleIJNS5_1CILi1EEES8_S8_EEENS6_IJNS7_ILi128EEENS7_ILi160EEENS7_ILi192EEEEEELi192ENS_12float_e4m3_tEfNS_4arch4Sm90ELb0ELb0ELb1ELb1ELb0ELb0ELb0ELb1ELb1ELb1ELb0ELb0EEENS1_21CollectiveEpilogueFwdINS6_IJSA_SC_SB_EEES9_NS_10bfloat16_tESG_Li256ELb1ELb1ELb0ELb1EEENS1_36VarlenDynamicPersistentTileSchedulerILi128ELi160ELi256ELi128ELb0ELb1ELb1ELb0ELb1ELb1EEEEEEEEEvNT_6ParamsE --------------------------
	.section	.nv.info._ZN7cutlass13device_kernelIN5flash11enable_sm90INS1_16FlashAttnFwdSm90INS1_25CollectiveMainloopFwdSm90ILi2EN4cute5tupleIJNS5_1CILi1EEES8_S8_EEENS6_IJNS7_ILi128EEENS7_ILi160EEENS7_ILi192EEEEEELi192ENS_12float_e4m3_tEfNS_4arch4Sm90ELb0ELb0ELb1ELb1ELb0ELb0ELb0ELb1ELb1ELb1ELb0ELb0EEENS1_21CollectiveEpilogueFwdINS6_IJSA_SC_SB_EEES9_NS_10bfloat16_tESG_Li256ELb1ELb1ELb0ELb1EEENS1_36VarlenDynamicPersistentTileSchedulerILi128ELi160ELi256ELi128ELb0ELb1ELb1ELb0ELb1ELb1EEEEEEEEEvNT_6ParamsE,"",@"SHT_CUDA_INFO"
	.sectionflags	@""
	.align	4


	//----- nvinfo : EIATTR_CUDA_API_VERSION
	.align		4
        /*0000*/ 	.byte	0x04, 0x37
        /*0002*/ 	.short	(.L_655 - .L_654)
.L_654:
        /*0004*/ 	.word	0x00000082


	//----- nvinfo : EIATTR_KPARAM_INFO
	.align		4
.L_655:
        /*0008*/ 	.byte	0x04, 0x17
        /*000a*/ 	.short	(.L_657 - .L_656)
.L_656:
        /*000c*/ 	.word	0x00000000
        /*0010*/ 	.short	0x0000
        /*0012*/ 	.short	0x0070
        /*0014*/ 	.byte	0x00, 0xf0, 0x01, 0x2a


	//----- nvinfo : EIATTR_SPARSE_MMA_MASK
	.align		4
.L_657:
        /*0018*/ 	.byte	0x03, 0x50
        /*001a*/ 	.short	0x0000


	//----- nvinfo : EIATTR_MAXREG_COUNT
	.align		4
        /*001c*/ 	.byte	0x03, 0x1b
        /*001e*/ 	.short	0x00a8


	//----- nvinfo : EIATTR_NUM_BARRIERS
	.align		4
        /*0020*/ 	.byte	0x02, 0x4c
        /*0022*/ 	.byte	0x10
	.zero		1


	//----- nvinfo : EIATTR_EXTERNS
	.align		4
        /*0024*/ 	.byte	0x04, 0x0f
        /*0026*/ 	.short	(.L_659 - .L_658)


	//   ....[0]....
	.align		4
.L_658:
        /*0028*/ 	.word	index@(__assertfail)


	//----- nvinfo : EIATTR_ANNOTATIONS
	.align		4
.L_659:
        /*002c*/ 	.byte	0x04, 0x55
        /*002e*/ 	.short	(.L_661 - .L_660)


	//   ....[0]....
.L_660:
        /* <DEDUP_REMOVED lines=39> */


	//----- nvinfo : EIATTR_MERCURY_ISA_VERSION
	.align		4
.L_661:
        /*0290*/ 	.byte	0x03, 0x5f
        /*0292*/ 	.short	0x0101


	//----- nvinfo : EIATTR_UNUSED_LOAD_BYTE_OFFSET
	.align		4
        /*0294*/ 	.byte	0x04, 0x44
        /*0296*/ 	.short	(.L_663 - .L_662)


	//   ....[0]....
.L_662:
        /*0298*/ 	.word	0x00000a40
        /*029c*/ 	.word	0x0000fff0


	//   ....[1]....
        /*02a0*/ 	.word	0x0000a1e0
        /*02a4*/ 	.word	0x0000fff0


	//----- nvinfo : EIATTR_INT_WARP_WIDE_INSTR_OFFSETS
	.align		4
.L_663:
        /*02a8*/ 	.byte	0x04, 0x31
        /*02aa*/ 	.short	(.L_665 - .L_664)


	//   ....[0]....
.L_664:
        /*02ac*/ 	.word	0x00000130


	//   ....[1]....
        /*02b0*/ 	.word	0x00000170


	//   ....[2]....
        /*02b4*/ 	.word	0x000001e0


	//   ....[3]....
        /*02b8*/ 	.word	0x0000e650


	//   ....[4]....
        /*02bc*/ 	.word	0x0000e6e0


	//   ....[5]....
        /*02c0*/ 	.word	0x000118f0


	//   ....[6]....
        /*02c4*/ 	.word	0x00011980


	//----- nvinfo : EIATTR_COOP_GROUP_MASK_REGIDS
	.align		4
.L_665:
        /*02c8*/ 	.byte	0x04, 0x29
        /*02ca*/ 	.short	(.L_667 - .L_666)


	//   ....[0]....
.L_666:
        /*02cc*/ 	.word	0xffffffff


	//   ....[1]....
        /*02d0*/ 	.word	0xffffffff


	//   ....[2]....
        /*02d4*/ 	.word	0xffffffff


	//   ....[3]....
        /*02d8*/ 	.word	0xffffffff


	//   ....[4]....
        /*02dc*/ 	.word	0xffffffff


	//   ....[5]....
        /*02e0*/ 	.word	0xffffffff


	//   ....[6]....
        /*02e4*/ 	.word	0xffffffff


	//   ....[7]....
        /*02e8*/ 	.word	0xffffffff


	//   ....[8]....
        /*02ec*/ 	.word	0xffffffff


	//   ....[9]....
        /*02f0*/ 	.word	0xffffffff


	//   ....[10]....
        /*02f4*/ 	.word	0xffffffff


	//   ....[11]....
        /*02f8*/ 	.word	0xffffffff


	//   ....[12]....
        /*02fc*/ 	.word	0xffffffff


	//   ....[13]....
        /*0300*/ 	.word	0xffffffff


	//   ....[14]....
        /*0304*/ 	.word	0xffffffff


	//   ....[15]....
        /*0308*/ 	.word	0xffffffff


	//   ....[16]....
        /*030c*/ 	.word	0xffffffff


	//   ....[17]....
        /*0310*/ 	.word	0xffffffff


	//   ....[18]....
        /*0314*/ 	.word	0xffffffff


	//   ....[19]....
        /*0318*/ 	.word	0xffffffff


	//   ....[20]....
        /*031c*/ 	.word	0xffffffff


	//   ....[21]....
        /*0320*/ 	.word	0xffffffff


	//   ....[22]....
        /*0324*/ 	.word	0xffffffff


	//   ....[23]....
        /*0328*/ 	.word	0xffffffff


	//   ....[24]....
        /*032c*/ 	.word	0xffffffff


	//   ....[25]....
        /*0330*/ 	.word	0xffffffff


	//   ....[26]....
        /*0334*/ 	.word	0xffffffff


	//   ....[27]....
        /*0338*/ 	.word	0xffffffff


	//   ....[28]....
        /*033c*/ 	.word	0xffffffff


	//   ....[29]....
        /*0340*/ 	.word	0xffffffff


	//   ....[30]....
        /*0344*/ 	.word	0xffffffff


	//   ....[31]....
        /*0348*/ 	.word	0xffffffff


	//   ....[32]....
        /*034c*/ 	.word	0xffffffff


	//   ....[33]....
        /*0350*/ 	.word	0xffffffff


	//   ....[34]....
        /*0354*/ 	.word	0xffffffff


	//   ....[35]....
        /*0358*/ 	.word	0xffffffff


	//   ....[36]....
        /*035c*/ 	.word	0xffffffff


	//   ....[37]....
        /*0360*/ 	.word	0xffffffff


	//   ....[38]....
        /*0364*/ 	.word	0xffffffff


	//   ....[39]....
        /*0368*/ 	.word	0xffffffff


	//   ....[40]....
        /*036c*/ 	.word	0xffffffff


	//   ....[41]....
        /*0370*/ 	.word	0xffffffff


	//   ....[42]....
        /*0374*/ 	.word	0xffffffff


	//   ....[43]....
        /*0378*/ 	.word	0xffffffff


	//   ....[44]....
        /*037c*/ 	.word	0xffffffff


	//   ....[45]....
        /*0380*/ 	.word	0xffffffff


	//   ....[46]....
        /*0384*/ 	.word	0xffffffff


	//   ....[47]....
        /*0388*/ 	.word	0xffffffff


	//   ....[48]....
        /*038c*/ 	.word	0xffffffff


	//   ....[49]....
        /*0390*/ 	.word	0xffffffff


	//   ....[50]....
        /*0394*/ 	.word	0xffffffff


	//   ....[51]....
        /*0398*/ 	.word	0xffffffff


	//   ....[52]....
        /*039c*/ 	.word	0xffffffff


	//   ....[53]....
        /*03a0*/ 	.word	0xffffffff


	//   ....[54]....
        /*03a4*/ 	.word	0xffffffff


	//   ....[55]....
        /*03a8*/ 	.word	0xffffffff


	//   ....[56]....
        /*03ac*/ 	.word	0xffffffff


	//   ....[57]....
        /*03b0*/ 	.word	0xffffffff


	//   ....[58]....
        /*03b4*/ 	.word	0xffffffff


	//   ....[59]....
        /*03b8*/ 	.word	0xffffffff


	//   ....[60]....
        /*03bc*/ 	.word	0xffffffff


	//   ....[61]....
        /*03c0*/ 	.word	0xffffffff


	//   ....[62]....
        /*03c4*/ 	.word	0xffffffff


	//   ....[63]....
        /*03c8*/ 	.word	0xffffffff


	//   ....[64]....
        /*03cc*/ 	.word	0xffffffff


	//   ....[65]....
        /*03d0*/ 	.word	0xffffffff


	//   ....[66]....
        /*03d4*/ 	.word	0xffffffff


	//   ....[67]....
        /*03d8*/ 	.word	0xffffffff


	//   ....[68]....
        /*03dc*/ 	.word	0xffffffff


	//   ....[69]....
        /*03e0*/ 	.word	0xffffffff


	//   ....[70]....
        /*03e4*/ 	.word	0xffffffff


	//   ....[71]....
        /*03e8*/ 	.word	0xffffffff


	//   ....[72]....
        /*03ec*/ 	.word	0xffffffff


	//   ....[73]....
        /*03f0*/ 	.word	0xffffffff


	//   ....[74]....
        /*03f4*/ 	.word	0xffffffff


	//   ....[75]....
        /*03f8*/ 	.word	0xffffffff


	//   ....[76]....
        /*03fc*/ 	.word	0xffffffff


	//   ....[77]....
        /*0400*/ 	.word	0xffffffff


	//   ....[78]....
        /*0404*/ 	.word	0xffffffff


	//   ....[79]....
        /*0408*/ 	.word	0xffffffff


	//   ....[80]....
        /*040c*/ 	.word	0xffffffff


	//   ....[81]....
        /*0410*/ 	.word	0xffffffff


	//   ....[82]....
        /*0414*/ 	.word	0xffffffff


	//   ....[83]....
        /*0418*/ 	.word	0xffffffff


	//   ....[84]....
        /*041c*/ 	.word	0xffffffff


	//   ....[85]....
        /*0420*/ 	.word	0xffffffff


	//   ....[86]....
        /*0424*/ 	.word	0xffffffff


	//   ....[87]....
        /*0428*/ 	.word	0xffffffff


	//   ....[88]....
        /*042c*/ 	.word	0xffffffff


	//   ....[89]....
        /*0430*/ 	.word	0xffffffff


	//   ....[90]....
        /*0434*/ 	.word	0xffffffff


	//   ....[91]....
        /*0438*/ 	.word	0xffffffff


	//   ....[92]....
        /*043c*/ 	.word	0xffffffff


	//   ....[93]....
        /*0440*/ 	.word	0xffffffff


	//   ....[94]....
        /*0444*/ 	.word	0xffffffff


	//   ....[95]....
        /*0448*/ 	.word	0xffffffff


	//   ....[96]....
        /*044c*/ 	.word	0xffffffff


	//   ....[97]....
        /*0450*/ 	.word	0xffffffff


	//   ....[98]....
        /*0454*/ 	.word	0xffffffff


	//   ....[99]....
        /*0458*/ 	.word	0xffffffff


	//   ....[100]....
        /*045c*/ 	.word	0xffffffff


	//   ....[101]....
        /*0460*/ 	.word	0xffffffff


	//   ....[102]....
        /*0464*/ 	.word	0xffffffff


	//   ....[103]....
        /*0468*/ 	.word	0xffffffff


	//   ....[104]....
        /*046c*/ 	.word	0xffffffff


	//   ....[105]....
        /*0470*/ 	.word	0xffffffff


	//   ....[106]....
        /*0474*/ 	.word	0xffffffff


	//   ....[107]....
        /*0478*/ 	.word	0xffffffff


	//   ....[108]....
        /*047c*/ 	.word	0xffffffff


	//   ....[109]....
        /*0480*/ 	.word	0xffffffff


	//   ....[110]....
        /*0484*/ 	.word	0xffffffff


	//   ....[111]....
        /*0488*/ 	.word	0xffffffff


	//   ....[112]....
        /*048c*/ 	.word	0xffffffff


	//   ....[113]....
        /*0490*/ 	.word	0xffffffff


	//   ....[114]....
        /*0494*/ 	.word	0xffffffff


	//   ....[115]....
        /*0498*/ 	.word	0xffffffff


	//   ....[116]....
        /*049c*/ 	.word	0xffffffff


	//   ....[117]....
        /*04a0*/ 	.word	0xffffffff


	//   ....[118]....
        /*04a4*/ 	.word	0xffffffff


	//   ....[119]....
        /*04a8*/ 	.word	0xffffffff


	//   ....[120]....
        /*04ac*/ 	.word	0xffffffff


	//   ....[121]....
        /*04b0*/ 	.word	0xffffffff


	//   ....[122]....
        /*04b4*/ 	.word	0xffffffff


	//   ....[123]....
        /*04b8*/ 	.word	0xffffffff


	//   ....[124]....
        /*04bc*/ 	.word	0xffffffff


	//   ....[125]....
        /*04c0*/ 	.word	0xffffffff


	//   ....[126]....
        /*04c4*/ 	.word	0xffffffff


	//   ....[127]....
        /*04c8*/ 	.word	0xffffffff


	//   ....[128]....
        /*04cc*/ 	.word	0xffffffff


	//   ....[129]....
        /*04d0*/ 	.word	0xffffffff


	//   ....[130]....
        /*04d4*/ 	.word	0xffffffff


	//   ....[131]....
        /*04d8*/ 	.word	0x0500000f


	//   ....[132]....
        /*04dc*/ 	.word	0x0500000f


	//   ....[133]....
        /*04e0*/ 	.word	0x0500000f


	//   ....[134]....
        /*04e4*/ 	.word	0x0500000f


	//   ....[135]....
        /*04e8*/ 	.word	0x0500000f


	//   ....[136]....
        /*04ec*/ 	.word	0x0500000f


	//   ....[137]....
        /*04f0*/ 	.word	0x0500000f


	//   ....[138]....
        /*04f4*/ 	.word	0x0500000f


	//   ....[139]....
        /*04f8*/ 	.word	0x0500000f


	//   ....[140]....
        /*04fc*/ 	.word	0x0500000f


	//----- nvinfo : EIATTR_COOP_GROUP_INSTR_OFFSETS
	.align		4
.L_667:
        /*0500*/ 	.byte	0x04, 0x28
        /*0502*/ 	.short	(.L_669 - .L_668)


	//   ....[0]....
.L_668:
        /*0504*/ 	.word	0x00000070


	//   ....[1]....
        /*0508*/ 	.word	0x00000140


	//   ....[2]....
        /*050c*/ 	.word	0x00000190


	//   ....[3]....
        /*0510*/ 	.word	0x000003c0


	//   ....[4]....
        /*0514*/ 	.word	0x00000520


	//   ....[5]....
        /*0518*/ 	.word	0x00000640


	//   ....[6]....
        /*051c*/ 	.word	0x000007a0


	//   ....[7]....
        /*0520*/ 	.word	0x00001540


	//   ....[8]....
        /*0524*/ 	.word	0x00003cd0


	//   ....[9]....
        /*0528*/ 	.word	0x00003d20


	//   ....[10]....
        /*052c*/ 	.word	0x00004440


	//   ....[11]....
        /*0530*/ 	.word	0x000044c0


	//   ....[12]....
        /*0534*/ 	.word	0x00007960


	//   ....[13]....
        /*0538*/ 	.word	0x00007990


	//   ....[14]....
        /*053c*/ 	.word	0x000079c0


	//   ....[15]....
        /*0540*/ 	.word	0x000079e0


	//   ....[16]....
        /*0544*/ 	.word	0x00009890


	//   ....[17]....
        /*0548*/ 	.word	0x000098a0


	//   ....[18]....
        /*054c*/ 	.word	0x000098d0


	//   ....[19]....
        /*0550*/ 	.word	0x000098e0


	//   ....[20]....
        /*0554*/ 	.word	0x0000ad40


	//   ....[21]....
        /*0558*/ 	.word	0x0000ad70


	//   ....[22]....
        /*055c*/ 	.word	0x0000ada0


	//   ....[23]....
        /*0560*/ 	.word	0x0000add0


	//   ....[24]....
        /*0564*/ 	.word	0x0000ae00


	//   ....[25]....
        /*0568*/ 	.word	0x0000ae20


	//   ....[26]....
        /*056c*/ 	.word	0x0000ae30


	//   ....[27]....
        /*0570*/ 	.word	0x0000ae40


	//   ....[28]....
        /*0574*/ 	.word	0x0000ae50


	//   ....[29]....
        /*0578*/ 	.word	0x0000ae80


	//   ....[30]....
        /*057c*/ 	.word	0x0000aeb0


	//   ....[31]....
        /*0580*/ 	.word	0x0000aec0


	//   ....[32]....
        /*0584*/ 	.word	0x0000aed0


	//   ....[33]....
        /*0588*/ 	.word	0x0000af00


	//   ....[34]....
        /*058c*/ 	.word	0x0000af30


	//   ....[35]....
        /*0590*/ 	.word	0x0000af40


	//   ....[36]....
        /*0594*/ 	.word	0x0000af50


	//   ....[37]....
        /*0598*/ 	.word	0x0000af80


	//   ....[38]....
        /*059c*/ 	.word	0x0000afb0


	//   ....[39]....
        /*05a0*/ 	.word	0x0000afc0


	//   ....[40]....
        /*05a4*/ 	.word	0x0000afd0


	//   ....[41]....
        /*05a8*/ 	.word	0x0000b000


	//   ....[42]....
        /*05ac*/ 	.word	0x0000b030


	//   ....[43]....
        /*05b0*/ 	.word	0x0000b040


	//   ....[44]....
        /*05b4*/ 	.word	0x0000b0a0


	//   ....[45]....
        /*05b8*/ 	.word	0x0000b0b0


	//   ....[46]....
        /*05bc*/ 	.word	0x0000b0c0


	//   ....[47]....
        /*05c0*/ 	.word	0x0000b0e0


	//   ....[48]....
        /*05c4*/ 	.word	0x0000b100


	//   ....[49]....
        /*05c8*/ 	.word	0x0000b110


	//   ....[50]....
        /*05cc*/ 	.word	0x0000b120


	//   ....[51]....
        /*05d0*/ 	.word	0x0000b130


	//   ....[52]....
        /*05d4*/ 	.word	0x0000b140


	//   ....[53]....
        /*05d8*/ 	.word	0x0000b150


	//   ....[54]....
        /*05dc*/ 	.word	0x0000b160


	//   ....[55]....
        /*05e0*/ 	.word	0x0000b170


	//   ....[56]....
        /*05e4*/ 	.word	0x0000b180


	//   ....[57]....
        /*05e8*/ 	.word	0x0000b190


	//   ....[58]....
        /*05ec*/ 	.word	0x0000b1a0


	//   ....[59]....
        /*05f0*/ 	.word	0x0000b1b0


	//   ....[60]....
        /*05f4*/ 	.word	0x0000b1d0


	//   ....[61]....
        /*05f8*/ 	.word	0x0000b1e0


	//   ....[62]....
        /*05fc*/ 	.word	0x0000b1f0


	//   ....[63]....
        /*0600*/ 	.word	0x0000b200


	//   ....[64]....
        /*0604*/ 	.word	0x0000b220


	//   ....[65]....
        /*0608*/ 	.word	0x0000b230


	//   ....[66]....
        /*060c*/ 	.word	0x0000b240


	//   ....[67]....
        /*0610*/ 	.word	0x0000b250


	//   ....[68]....
        /*0614*/ 	.word	0x0000b9b0


	//   ....[69]....
        /*0618*/ 	.word	0x0000b9f0


	//   ....[70]....
        /*061c*/ 	.word	0x0000ba30


	//   ....[71]....
        /*0620*/ 	.word	0x0000ba60


	//   ....[72]....
        /*0624*/ 	.word	0x0000c140


	//   ....[73]....
        /*0628*/ 	.word	0x0000c180


	//   ....[74]....
        /*062c*/ 	.word	0x0000c280


	//   ....[75]....
        /*0630*/ 	.word	0x0000c2a0


	//   ....[76]....
        /*0634*/ 	.word	0x0000c3a0


	//   ....[77]....
        /*0638*/ 	.word	0x0000c3c0


	//   ....[78]....
        /*063c*/ 	.word	0x0000c4d0


	//   ....[79]....
        /*0640*/ 	.word	0x0000c4f0


	//   ....[80]....
        /*0644*/ 	.word	0x0000ce20


	//   ....[81]....
        /*0648*/ 	.word	0x0000ce40


	//   ....[82]....
        /*064c*/ 	.word	0x0000cf40


	//   ....[83]....
        /*0650*/ 	.word	0x0000cf60


	//   ....[84]....
        /*0654*/ 	.word	0x0000d060


	//   ....[85]....
        /*0658*/ 	.word	0x0000d080


	//   ....[86]....
        /*065c*/ 	.word	0x0000d190


	//   ....[87]....
        /*0660*/ 	.word	0x0000d1b0


	//   ....[88]....
        /*0664*/ 	.word	0x0000d330


	//   ....[89]....
        /*0668*/ 	.word	0x0000d540


	//   ....[90]....
        /*066c*/ 	.word	0x0000d570


	//   ....[91]....
        /*0670*/ 	.word	0x0000d5a0


	//   ....[92]....
        /*0674*/ 	.word	0x0000d5e0


	//   ....[93]....
        /*0678*/ 	.word	0x0000d610


	//   ....[94]....
        /*067c*/ 	.word	0x0000d640


	//   ....[95]....
        /*0680*/ 	.word	0x0000d7d0


	//   ....[96]....
        /*0684*/ 	.word	0x0000d800


	//   ....[97]....
        /*0688*/ 	.word	0x0000d830


	//   ....[98]....
        /*068c*/ 	.word	0x0000d860


	//   ....[99]....
        /*0690*/ 	.word	0x0000d890


	//   ....[100]....
        /*0694*/ 	.word	0x0000d8d0


	//   ....[101]....
        /*0698*/ 	.word	0x0000d960


	//   ....[102]....
        /*069c*/ 	.word	0x0000d9a0


	//   ....[103]....
        /*06a0*/ 	.word	0x0000da30


	//   ....[104]....
        /*06a4*/ 	.word	0x0000ee00


	//   ....[105]....
        /*06a8*/ 	.word	0x0000fbe0


	//   ....[106]....
        /*06ac*/ 	.word	0x0000fc10


	//   ....[107]....
        /*06b0*/ 	.word	0x0000fcc0


	//   ....[108]....
        /*06b4*/ 	.word	0x0000fcd0


	//   ....[109]....
        /*06b8*/ 	.word	0x0000fd60


	//   ....[110]....
        /*06bc*/ 	.word	0x0000fd70


	//   ....[111]....
        /*06c0*/ 	.word	0x0000fd80


	//   ....[112]....
        /*06c4*/ 	.word	0x0000fdc0


	//   ....[113]....
        /*06c8*/ 	.word	0x00012960


	//   ....[114]....
        /*06cc*/ 	.word	0x00012990


	//   ....[115]....
        /*06d0*/ 	.word	0x000129c0


	//   ....[116]....
        /*06d4*/ 	.word	0x000129f0


	//   ....[117]....
        /*06d8*/ 	.word	0x00012a30


	//   ....[118]....
        /*06dc*/ 	.word	0x00012a40


	//   ....[119]....
        /*06e0*/ 	.word	0x00012a70


	//   ....[120]....
        /*06e4*/ 	.word	0x00012a80


	//   ....[121]....
        /*06e8*/ 	.word	0x00012bc0


	//   ....[122]....
        /*06ec*/ 	.word	0x00012bf0


	//   ....[123]....
        /*06f0*/ 	.word	0x00012c20


	//   ....[124]....
        /*06f4*/ 	.word	0x00012c50


	//   ....[125]....
        /*06f8*/ 	.word	0x00012c80


	//   ....[126]....
        /*06fc*/ 	.word	0x00012cc0


	//   ....[127]....
        /*0700*/ 	.word	0x00012d40


	//   ....[128]....
        /*0704*/ 	.word	0x00012d80


	//   ....[129]....
        /*0708*/ 	.word	0x00012dd0


	//   ....[130]....
        /*070c*/ 	.word	0x00013280


	//   ....[131]....
        /*0710*/ 	.word	0x000137a0


	//   ....[132]....
        /*0714*/ 	.word	0x000139a0


	//   ....[133]....
        /*0718*/ 	.word	0x000139f0


	//   ....[134]....
        /*071c*/ 	.word	0x00013a50


	//   ....[135]....
        /*0720*/ 	.word	0x00013b50


	//   ....[136]....
        /*0724*/ 	.word	0x00013bb0


	//   ....[137]....
        /*0728*/ 	.word	0x00013cb0


	//   ....[138]....
        /*072c*/ 	.word	0x00013d10


	//   ....[139]....
        /*0730*/ 	.word	0x00013df0


	//   ....[140]....
        /*0734*/ 	.word	0x00014140


	//----- nvinfo : EIATTR_REG_RECONFIG
	.align		4
.L_669:
        /*0738*/ 	.byte	0x01, 0x54
	.zero		2


	//----- nvinfo : EIATTR_SYSCALL_OFFSETS
	.align		4
        /*073c*/ 	.byte	0x04, 0x46
        /*073e*/ 	.short	(.L_671 - .L_670)


	//   ....[0]....
.L_670:
        /*0740*/ 	.word	0x00001720


	//   ....[1]....
        /*0744*/ 	.word	0x0000e850


	//   ....[2]....
        /*0748*/ 	.word	0x0000e9e0


	//   ....[3]....
        /*074c*/ 	.word	0x0000eb30


	//   ....[4]....
        /*0750*/ 	.word	0x0000ec70


	//   ....[5]....
        /*0754*/ 	.word	0x0000f7d0


	//----- nvinfo : EIATTR_MBARRIER_INSTR_OFFSETS
	.align		4
.L_671:
        /*0758*/ 	.byte	0x04, 0x39
        /*075a*/ 	.short	(.L_673 - .L_672)


	//   ....[0]....
.L_672:
        /*075c*/ 	.word	0x00000270
        /*0760*/ 	.word	0x000000ff
        /*0764*/ 	.word	0x00033400
        /*0768*/ 	.short	0x0100
        /*076a*/ 	.byte	0x08
	.zero		1


	//   ....[1]....
        /*076c*/ 	.word	0x00000280
        /*0770*/ 	.word	0x000000ff
        /*0774*/ 	.word	0x00033420
        /*0778*/ 	.short	0x0100
        /*077a*/ 	.byte	0x08
	.zero		1


	//   ....[2]....
        /*077c*/ 	.word	0x00000370
        /*0780*/ 	.word	0x000000ff
        /*0784*/ 	.word	0x00033430
        /*0788*/ 	.short	0x0100
        /*078a*/ 	.byte	0x08
	.zero		1


	//   ....[3]....
        /*078c*/ 	.word	0x00000380
        /*0790*/ 	.word	0x000000ff
        /*0794*/ 	.word	0x00033440
        /*0798*/ 	.short	0x0100
        /*079a*/ 	.byte	0x08
	.zero		1


	//   ....[4]....
        /*079c*/ 	.word	0x00000390
        /*07a0*/ 	.word	0x000000ff
        /*07a4*/ 	.word	0x00033438
        /*07a8*/ 	.short	0x0100
        /*07aa*/ 	.byte	0x08
	.zero		1


	//   ....[5]....
        /*07ac*/ 	.word	0x000003a0
        /*07b0*/ 	.word	0x000000ff
        /*07b4*/ 	.word	0x00033448
        /*07b8*/ 	.short	0x0100
        /*07ba*/ 	.byte	0x08
	.zero		1


	//   ....[6]....
        /*07bc*/ 	.word	0x000004d0
        /*07c0*/ 	.word	0x000000ff
        /*07c4*/ 	.word	0x00033450
        /*07c8*/ 	.short	0x0100
        /*07ca*/ 	.byte	0x08
	.zero		1


	//   ....[7]....
        /*07cc*/ 	.word	0x000004e0
        /*07d0*/ 	.word	0x000000ff
        /*07d4*/ 	.word	0x00033460
        /*07d8*/ 	.short	0x0100
        /*07da*/ 	.byte	0x08
	.zero		1


	//   ....[8]....
        /*07dc*/ 	.word	0x000004f0
        /*07e0*/ 	.word	0x000000ff
        /*07e4*/ 	.word	0x00033458
        /*07e8*/ 	.short	0x0100
        /*07ea*/ 	.byte	0x08
	.zero		1


	//   ....[9]....
        /*07ec*/ 	.word	0x00000500
        /*07f0*/ 	.word	0x000000ff
        /*07f4*/ 	.word	0x00033468
        /*07f8*/ 	.short	0x0100
        /*07fa*/ 	.byte	0x08
	.zero		1


	//   ....[10]....
        /*07fc*/ 	.word	0x000005f0
        /*0800*/ 	.word	0x000000ff
        /*0804*/ 	.word	0x00033470
        /*0808*/ 	.short	0x0100
        /*080a*/ 	.byte	0x06
	.zero		1


	//   ....[11]....
        /*080c*/ 	.word	0x00000600
        /*0810*/ 	.word	0x000000ff
        /*0814*/ 	.word	0x00033480
        /*0818*/ 	.short	0x0100
        /*081a*/ 	.byte	0x06
	.zero		1


	//   ....[12]....
        /*081c*/ 	.word	0x00000610
        /*0820*/ 	.word	0x000000ff
        /*0824*/ 	.word	0x00033478
        /*0828*/ 	.short	0x0100
        /*082a*/ 	.byte	0x06
	.zero		1


	//   ....[13]....
        /*082c*/ 	.word	0x00000620
        /*0830*/ 	.word	0x000000ff
        /*0834*/ 	.word	0x00033488
        /*0838*/ 	.short	0x0100
        /*083a*/ 	.byte	0x06
	.zero		1


	//   ....[14]....
        /*083c*/ 	.word	0x00000750
        /*0840*/ 	.word	0x000000ff
        /*0844*/ 	.word	0x00033490
        /*0848*/ 	.short	0x0100
        /*084a*/ 	.byte	0x08
	.zero		1


	//   ....[15]....
        /*084c*/ 	.word	0x00000760
        /*0850*/ 	.word	0x000000ff
        /*0854*/ 	.word	0x000334a0
        /*0858*/ 	.short	0x0100
        /*085a*/ 	.byte	0x08
	.zero		1


	//   ....[16]....
        /*085c*/ 	.word	0x00000770
        /*0860*/ 	.word	0x000000ff
        /*0864*/ 	.word	0x00033498
        /*0868*/ 	.short	0x0100
        /*086a*/ 	.byte	0x08
	.zero		1


	//   ....[17]....
        /*086c*/ 	.word	0x00000780
        /*0870*/ 	.word	0x000000ff
        /*0874*/ 	.word	0x000334a8
        /*0878*/ 	.short	0x0100
        /*087a*/ 	.byte	0x08
	.zero		1


	//   ....[18]....
        /*087c*/ 	.word	0x000008b0
        /*0880*/ 	.word	0x000000ff
        /*0884*/ 	.word	0x000334b0
        /*0888*/ 	.short	0x0100
        /*088a*/ 	.byte	0x08
	.zero		1


	//   ....[19]....
        /*088c*/ 	.word	0x000008c0
        /*0890*/ 	.word	0x000000ff
        /*0894*/ 	.word	0x000334c0
        /*0898*/ 	.short	0x0100
        /*089a*/ 	.byte	0x08
	.zero		1


	//   ....[20]....
        /*089c*/ 	.word	0x000008d0
        /*08a0*/ 	.word	0x000000ff
        /*08a4*/ 	.word	0x000334b8
        /*08a8*/ 	.short	0x0100
        /*08aa*/ 	.byte	0x08
	.zero		1


	//   ....[21]....
        /*08ac*/ 	.word	0x000008e0
        /*08b0*/ 	.word	0x000000ff
        /*08b4*/ 	.word	0x000334c8
        /*08b8*/ 	.short	0x0100
        /*08ba*/ 	.byte	0x08
	.zero		1


	//   ....[22]....
        /*08bc*/ 	.word	0x00001a90
        /*08c0*/ 	.word	0x00000004
        /*08c4*/ 	.word	0x00033400
        /*08c8*/ 	.short	0x010a
        /*08ca*/ 	.byte	0x3f
	.zero		1


	//   ....[23]....
        /*08cc*/ 	.word	0x00001b30
        /*08d0*/ 	.word	0x00000005
        /*08d4*/ 	.word	0x00033430
        /*08d8*/ 	.short	0x010a
        /*08da*/ 	.byte	0x3f
	.zero		1


	//   ....[24]....
        /*08dc*/ 	.word	0x00001ba0
        /*08e0*/ 	.word	0x00000005
        /*08e4*/ 	.word	0x00033430
        /*08e8*/ 	.short	0x010a
        /*08ea*/ 	.byte	0x3f
	.zero		1


	//   ....[25]....
        /*08ec*/ 	.word	0x000049b0
        /*08f0*/ 	.word	0x00000018
        /*08f4*/ 	.word	0x00000000
        /*08f8*/ 	.short	0x0101
        /*08fa*/ 	.byte	0x3f
	.zero		1


	//   ....[26]....
        /*08fc*/ 	.word	0x00005bc0
        /*0900*/ 	.word	0x000000ff
        /*0904*/ 	.word	0x00033430
        /*0908*/ 	.short	0x010a
        /*090a*/ 	.byte	0x06
	.zero		1


	//   ....[27]....
        /*090c*/ 	.word	0x00005c00
        /*0910*/ 	.word	0x000000ff
        /*0914*/ 	.word	0x00033430
        /*0918*/ 	.short	0x010a
        /*091a*/ 	.byte	0x06
	.zero		1


	//   ....[28]....
        /*091c*/ 	.word	0x00006850
        /*0920*/ 	.word	0x000000ff
        /*0924*/ 	.word	0x00033450
        /*0928*/ 	.short	0x010a
        /*092a*/ 	.byte	0x06
	.zero		1


	//   ....[29]....
        /*092c*/ 	.word	0x00006890
        /*0930*/ 	.word	0x000000ff
        /*0934*/ 	.word	0x00033450
        /*0938*/ 	.short	0x010a
        /*093a*/ 	.byte	0x06
	.zero		1


	//   ....[30]....
        /*093c*/ 	.word	0x000087b0
        /*0940*/ 	.word	0x00000006
        /*0944*/ 	.word	0x00000000
        /*0948*/ 	.short	0x0101
        /*094a*/ 	.byte	0x3f
	.zero		1


	//   ....[31]....
        /*094c*/ 	.word	0x00008c30
        /*0950*/ 	.word	0x0000000a
        /*0954*/ 	.word	0x00000000
        /*0958*/ 	.short	0x0101
        /*095a*/ 	.byte	0x3f
	.zero		1


	//   ....[32]....
        /*095c*/ 	.word	0x00009480
        /*0960*/ 	.word	0x0000000f
        /*0964*/ 	.word	0x00033450
        /*0968*/ 	.short	0x010a
        /*096a*/ 	.byte	0x3f
	.zero		1


	//   ....[33]....
        /*096c*/ 	.word	0x00009510
        /*0970*/ 	.word	0x0000000f
        /*0974*/ 	.word	0x00033450
        /*0978*/ 	.short	0x010a
        /*097a*/ 	.byte	0x3f
	.zero		1


	//   ....[34]....
        /*097c*/ 	.word	0x00009b80
        /*0980*/ 	.word	0x00000006
        /*0984*/ 	.word	0x00000000
        /*0988*/ 	.short	0x0101
        /*098a*/ 	.byte	0x3f
	.zero		1


	//   ....[35]....
        /*098c*/ 	.word	0x0000c170
        /*0990*/ 	.word	0x00000003
        /*0994*/ 	.word	0x00000000
        /*0998*/ 	.short	0x0101
        /*099a*/ 	.byte	0x3f
	.zero		1


	//   ....[36]....
        /*099c*/ 	.word	0x0000f090
        /*09a0*/ 	.word	0x00000003
        /*09a4*/ 	.word	0x00033480
        /*09a8*/ 	.short	0x010a
        /*09aa*/ 	.byte	0x3f
	.zero		1


	//   ....[37]....
        /*09ac*/ 	.word	0x0000f310
        /*09b0*/ 	.word	0x00000003
        /*09b4*/ 	.word	0x00033440
        /*09b8*/ 	.short	0x010a
        /*09ba*/ 	.byte	0x3f
	.zero		1


	//   ....[38]....
        /*09bc*/ 	.word	0x0000fed0
        /*09c0*/ 	.word	0x00000011
        /*09c4*/ 	.word	0x00033400
        /*09c8*/ 	.short	0x0107
        /*09ca*/ 	.byte	0x3f
	.zero		1


	//   ....[39]....
        /*09cc*/ 	.word	0x0000ffd0
        /*09d0*/ 	.word	0x00000011
        /*09d4*/ 	.word	0x00033400
        /*09d8*/ 	.short	0x0101
        /*09da*/ 	.byte	0x3f
	.zero		1


	//   ....[40]....
        /*09dc*/ 	.word	0x0000fff0
        /*09e0*/ 	.word	0x00000011
        /*09e4*/ 	.word	0x00033420
        /*09e8*/ 	.short	0x010a
        /*09ea*/ 	.byte	0x3f
	.zero		1


	//   ....[41]....
        /*09ec*/ 	.word	0x00010330
        /*09f0*/ 	.word	0x00000006
        /*09f4*/ 	.word	0x00033480
        /*09f8*/ 	.short	0x010a
        /*09fa*/ 	.byte	0x3f
	.zero		1


	//   ....[42]....
        /*09fc*/ 	.word	0x00010770
        /*0a00*/ 	.word	0x00000006
        /*0a04*/ 	.word	0x00033440
        /*0a08*/ 	.short	0x010a
        /*0a0a*/ 	.byte	0x3f
	.zero		1


	//   ....[43]....
        /*0a0c*/ 	.word	0x00010c20
        /*0a10*/ 	.word	0x00000003
        /*0a14*/ 	.word	0x00033470
        /*0a18*/ 	.short	0x010a
        /*0a1a*/ 	.byte	0x3f
	.zero		1


	//   ....[44]....
        /*0a1c*/ 	.word	0x00010c90
        /*0a20*/ 	.word	0x00000003
        /*0a24*/ 	.word	0x00033460
        /*0a28*/ 	.short	0x010a
        /*0a2a*/ 	.byte	0x3f
	.zero		1


	//   ....[45]....
        /*0a2c*/ 	.word	0x000117d0
        /*0a30*/ 	.word	0x00000003
        /*0a34*/ 	.word	0x00033450
        /*0a38*/ 	.short	0x0101
        /*0a3a*/ 	.byte	0x3f
	.zero		1


	//   ....[46]....
        /*0a3c*/ 	.word	0x00011850
        /*0a40*/ 	.word	0x00000003
        /*0a44*/ 	.word	0x00000000
        /*0a48*/ 	.short	0x0101
        /*0a4a*/ 	.byte	0x3f
	.zero		1


	//   ....[47]....
        /*0a4c*/ 	.word	0x00011a80
        /*0a50*/ 	.word	0x00000000
        /*0a54*/ 	.word	0x00033470
        /*0a58*/ 	.short	0x010a
        /*0a5a*/ 	.byte	0x3f
	.zero		1


	//   ....[48]....
        /*0a5c*/ 	.word	0x00011af0
        /*0a60*/ 	.word	0x00000000
        /*0a64*/ 	.word	0x00033460
        /*0a68*/ 	.short	0x010a
        /*0a6a*/ 	.byte	0x3f
	.zero		1


	//   ....[49]....
        /*0a6c*/ 	.word	0x00012660
        /*0a70*/ 	.word	0x00000000
        /*0a74*/ 	.word	0x00033450
        /*0a78*/ 	.short	0x0101
        /*0a7a*/ 	.byte	0x3f
	.zero		1


	//   ....[50]....
        /*0a7c*/ 	.word	0x000126b0
        /*0a80*/ 	.word	0x00000002
        /*0a84*/ 	.word	0x00000000
        /*0a88*/ 	.short	0x0101
        /*0a8a*/ 	.byte	0x3f
	.zero		1


	//   ....[51]....
        /*0a8c*/ 	.word	0x00013200
        /*0a90*/ 	.word	0x00000000
        /*0a94*/ 	.word	0x00033420
        /*0a98*/ 	.short	0x010a
        /*0a9a*/ 	.byte	0x3f
	.zero		1


	//   ....[52]....
        /*0a9c*/ 	.word	0x000133c0
        /*0aa0*/ 	.word	0x00000006
        /*0aa4*/ 	.word	0x00000000
        /*0aa8*/ 	.short	0x010a
        /*0aaa*/ 	.byte	0x3f
	.zero		1


	//   ....[53]....
        /*0aac*/ 	.word	0x00013430
        /*0ab0*/ 	.word	0x00000007
        /*0ab4*/ 	.word	0x00000000
        /*0ab8*/ 	.short	0x010a
        /*0aba*/ 	.byte	0x3f
	.zero		1


	//   ....[54]....
        /*0abc*/ 	.word	0x00013490
        /*0ac0*/ 	.word	0x00000004
        /*0ac4*/ 	.word	0x00033460
        /*0ac8*/ 	.short	0x010a
        /*0aca*/ 	.byte	0x3f
	.zero		1


	//   ....[55]....
        /*0acc*/ 	.word	0x000134e0
        /*0ad0*/ 	.word	0x00000003
        /*0ad4*/ 	.word	0x00033460
        /*0ad8*/ 	.short	0x010a
        /*0ada*/ 	.byte	0x3f
	.zero		1


	//   ....[56]....
        /*0adc*/ 	.word	0x00013520
        /*0ae0*/ 	.word	0x00000004
        /*0ae4*/ 	.word	0x00033480
        /*0ae8*/ 	.short	0x010a
        /*0aea*/ 	.byte	0x3f
	.zero		1


	//   ....[57]....
        /*0aec*/ 	.word	0x00013540
        /*0af0*/ 	.word	0x00000003
        /*0af4*/ 	.word	0x00033480
        /*0af8*/ 	.short	0x010a
        /*0afa*/ 	.byte	0x3f
	.zero		1


	//   ....[58]....
        /*0afc*/ 	.word	0x000135a0
        /*0b00*/ 	.word	0x00000004
        /*0b04*/ 	.word	0x00033400
        /*0b08*/ 	.short	0x010a
        /*0b0a*/ 	.byte	0x3f
	.zero		1


	//   ....[59]....
        /*0b0c*/ 	.word	0x000135f0
        /*0b10*/ 	.word	0x00000005
        /*0b14*/ 	.word	0x00033430
        /*0b18*/ 	.short	0x010a
        /*0b1a*/ 	.byte	0x3f
	.zero		1


	//   ....[60]....
        /*0b1c*/ 	.word	0x00013650
        /*0b20*/ 	.word	0x00000004
        /*0b24*/ 	.word	0x00033430
        /*0b28*/ 	.short	0x010a
        /*0b2a*/ 	.byte	0x3f
	.zero		1


	//   ....[61]....
        /*0b2c*/ 	.word	0x000136b0
        /*0b30*/ 	.word	0x00000004
        /*0b34*/ 	.word	0x00033450
        /*0b38*/ 	.short	0x010a
        /*0b3a*/ 	.byte	0x3f
	.zero		1


	//   ....[62]....
        /*0b3c*/ 	.word	0x00013700
        /*0b40*/ 	.word	0x0000000f
        /*0b44*/ 	.word	0x00033450
        /*0b48*/ 	.short	0x010a
        /*0b4a*/ 	.byte	0x3f
	.zero		1


	//   ....[63]....
        /*0b4c*/ 	.word	0x00013850
        /*0b50*/ 	.word	0x00000003
        /*0b54*/ 	.word	0x00033480
        /*0b58*/ 	.short	0x010a
        /*0b5a*/ 	.byte	0x3f
	.zero		1


	//   ....[64]....
        /*0b5c*/ 	.word	0x000138a0
        /*0b60*/ 	.word	0x00000003
        /*0b64*/ 	.word	0x00033440
        /*0b68*/ 	.short	0x010a
        /*0b6a*/ 	.byte	0x3f
	.zero		1


	//   ....[65]....
        /*0b6c*/ 	.word	0x00013e30
        /*0b70*/ 	.word	0x00000011
        /*0b74*/ 	.word	0x00033420
        /*0b78*/ 	.short	0x010a
        /*0b7a*/ 	.byte	0x3f
	.zero		1


	//   ....[66]....
        /*0b7c*/ 	.word	0x00013e80
        /*0b80*/ 	.word	0x00000006
        /*0b84*/ 	.word	0x00033480
        /*0b88*/ 	.short	0x010a
        /*0b8a*/ 	.byte	0x3f
	.zero		1


	//   ....[67]....
        /*0b8c*/ 	.word	0x00013ed0
        /*0b90*/ 	.word	0x00000006
        /*0b94*/ 	.word	0x00033440
        /*0b98*/ 	.short	0x010a
        /*0b9a*/ 	.byte	0x3f
	.zero		1


	//   ....[68]....
        /*0b9c*/ 	.word	0x00013f20
        /*0ba0*/ 	.word	0x00000003
        /*0ba4*/ 	.word	0x00033470
        /*0ba8*/ 	.short	0x010a
        /*0baa*/ 	.byte	0x3f
	.zero		1


	//   ....[69]....
        /*0bac*/ 	.word	0x00013f70
        /*0bb0*/ 	.word	0x00000003
        /*0bb4*/ 	.word	0x00033460
        /*0bb8*/ 	.short	0x010a
        /*0bba*/ 	.byte	0x3f
	.zero		1


	//   ....[70]....
        /*0bbc*/ 	.word	0x00013fc0
        /*0bc0*/ 	.word	0x00000000
        /*0bc4*/ 	.word	0x00033470
        /*0bc8*/ 	.short	0x010a
        /*0bca*/ 	.byte	0x3f
	.zero		1


	//   ....[71]....
        /*0bcc*/ 	.word	0x00014010
        /*0bd0*/ 	.word	0x00000000
        /*0bd4*/ 	.word	0x00033460
        /*0bd8*/ 	.short	0x010a
        /*0bda*/ 	.byte	0x3f
	.zero		1


	//   ....[72]....
        /*0bdc*/ 	.word	0x00014060
        /*0be0*/ 	.word	0x00000000
        /*0be4*/ 	.word	0x00033420
        /*0be8*/ 	.short	0x010a
        /*0bea*/ 	.byte	0x3f
	.zero		1


	//   ....[73]....
        /*0bec*/ 	.word	0x00014200
        /*0bf0*/ 	.word	0x00000006
        /*0bf4*/ 	.word	0x00000000
        /*0bf8*/ 	.short	0x010a
        /*0bfa*/ 	.byte	0x3f
	.zero		1


	//   ....[74]....
        /*0bfc*/ 	.word	0x00014250
        /*0c00*/ 	.word	0x00000007
        /*0c04*/ 	.word	0x00000000
        /*0c08*/ 	.short	0x010a
        /*0c0a*/ 	.byte	0x3f
	.zero		1


	//   ....[75]....
        /*0c0c*/ 	.word	0x000142a0
        /*0c10*/ 	.word	0x00000004
        /*0c14*/ 	.word	0x00033460
        /*0c18*/ 	.short	0x010a
        /*0c1a*/ 	.byte	0x3f
	.zero		1


	//   ....[76]....
        /*0c1c*/ 	.word	0x000142f0
        /*0c20*/ 	.word	0x00000003
        /*0c24*/ 	.word	0x00033460
        /*0c28*/ 	.short	0x010a
        /*0c2a*/ 	.byte	0x3f
	.zero		1


	//   ....[77]....
        /*0c2c*/ 	.word	0x00014340
        /*0c30*/ 	.word	0x00000004
        /*0c34*/ 	.word	0x00033480
        /*0c38*/ 	.short	0x010a
        /*0c3a*/ 	.byte	0x3f
	.zero		1


	//----- nvinfo : EIATTR_NUM_MBARRIERS
	.align		4
.L_673:
        /*0c3c*/ 	.byte	0x03, 0x38
        /*0c3e*/ 	.short	0x0016


	//----- nvinfo : EIATTR_EXIT_INSTR_OFFSETS
	.align		4
        /*0c40*/ 	.byte	0x04, 0x1c
        /*0c42*/ 	.short	(.L_675 - .L_674)


	//   ....[0]....
.L_674:
        /*0c44*/ 	.word	0x00000a80


	//   ....[1]....
        /*0c48*/ 	.word	0x0000d2e0


	//   ....[2]....
        /*0c4c*/ 	.word	0x00013590


	//----- nvinfo : EIATTR_MAX_THREADS
	.align		4
.L_675:
        /*0c50*/ 	.byte	0x04, 0x05
        /*0c52*/ 	.short	(.L_677 - .L_676)
.L_676:
        /*0c54*/ 	.word	0x00000180
        /*0c58*/ 	.word	0x00000001
        /*0c5c*/ 	.word	0x00000001


	//----- nvinfo : EIATTR_CRS_STACK_SIZE
	.align		4
.L_677:
        /*0c60*/ 	.byte	0x04, 0x1e
        /*0c62*/ 	.short	(.L_679 - .L_678)
.L_678:
        /*0c64*/ 	.word	0x00000000


	//----- nvinfo : EIATTR_CBANK_PARAM_SIZE
	.align		4
.L_679:
        /*0c68*/ 	.byte	0x03, 0x19
        /*0c6a*/ 	.short	0x0af0


	//----- nvinfo : EIATTR_PARAM_CBANK
	.align		4
        /*0c6c*/ 	.byte	0x04, 0x0a
        /*0c6e*/ 	.short	(.L_681 - .L_680)
	.align		4
.L_680:
        /*0c70*/ 	.word	index@(.nv.constant0._ZN7cutlass13device_kernelIN5flash11enable_sm90INS1_16FlashAttnFwdSm90INS1_25CollectiveMainloopFwdSm90ILi2EN4cute5tupleIJNS5_1CILi1EEES8_S8_EEENS6_IJNS7_ILi128EEENS7_ILi160EEENS7_ILi192EEEEEELi192ENS_12float_e4m3_tEfNS_4arch4Sm90ELb0ELb0ELb1ELb1ELb0ELb0ELb0ELb1ELb1ELb1ELb0ELb0EEENS1_21CollectiveEpilogueFwdINS6_IJSA_SC_SB_EEES9_NS_10bfloat16_tESG_Li256ELb1ELb1ELb0ELb1EEENS1_36VarlenDynamicPersistentTileSchedulerILi128ELi160ELi256ELi128ELb0ELb1ELb1ELb0ELb1ELb1EEEEEEEEEvNT_6ParamsE)
        /*0c74*/ 	.short	0x0210
        /*0c76*/ 	.short	0x0af0


	//----- nvinfo : EIATTR_SW_WAR
	.align		4
.L_681:
        /*0c78*/ 	.byte	0x04, 0x36
        /*0c7a*/ 	.short	(.L_683 - .L_682)
.L_682:
        /*0c7c*/ 	.word	0x00000008
.L_683:


//--------------------- .nv.info._ZN7cutlass13device_kernelIN5flash11enable_sm90INS1_16FlashAttnFwdSm90INS1_25CollectiveMainloopFwdSm90ILi2EN4cute5tupleIJNS5_1CILi1EEES8_S8_EEENS6_IJNS7_ILi128EEENS7_ILi160EEENS7_ILi192EEEEEELi192ENS_12float_e4m3_tEfNS_4arch4Sm90ELb0ELb0ELb1ELb1ELb0ELb1ELb0ELb1ELb1ELb1ELb0ELb0EEENS1_21CollectiveEpilogueFwdINS6_IJSA_SC_SB_EEES9_NS_10bfloat16_tESG_Li256ELb1ELb1ELb0ELb1EEENS1_36VarlenDynamicPersistentTileSchedulerILi128ELi160ELi256ELi128ELb0ELb1ELb1ELb0ELb1ELb1EEEEEEEEEvNT_6ParamsE --------------------------
	.section	.nv.info._ZN7cutlass13device_kernelIN5flash11enable_sm90INS1_16FlashAttnFwdSm90INS1_25CollectiveMainloopFwdSm90ILi2EN4cute5tupleIJNS5_1CILi1EEES8_S8_EEENS6_IJNS7_ILi128EEENS7_ILi160EEENS7_ILi192EEEEEELi192ENS_12float_e4m3_tEfNS_4arch4Sm90ELb0ELb0ELb1ELb1ELb0ELb1ELb0ELb1ELb1ELb1ELb0ELb0EEENS1_21CollectiveEpilogueFwdINS6_IJSA_SC_SB_EEES9_NS_10bfloat16_tESG_Li256ELb1ELb1ELb0ELb1EEENS1_36VarlenDynamicPersistentTileSchedulerILi128ELi160ELi256ELi128ELb0ELb1ELb1ELb0ELb1ELb1EEEEEEEEEvNT_6ParamsE,"",@"SHT_CUDA_INFO"
	.sectionflags	@""
	.align	4


	//----- nvinfo : EIATTR_CUDA_API_VERSION
	.align		4
        /*0000*/ 	.byte	0x04, 0x37
        /*0002*/ 	.short	(.L_685 - .L_684)
.L_684:
        /*0004*/ 	.word	0x00000082


	//----- nvinfo : EIATTR_KPARAM_INFO
	.align		4
.L_685:
        /*0008*/ 	.byte	0x04, 0x17
        /*000a*/ 	.short	(.L_687 - .L_686)
.L_686:
        /*000c*/ 	.word	0x00000000
        /*0010*/ 	.short	0x0000
        /*0012*/ 	.short	0x0070
        /*0014*/ 	.byte	0x00, 0xf0, 0x01, 0x2a


	//----- nvinfo : EIATTR_SPARSE_MMA_MASK
	.align		4
.L_687:
        /*0018*/ 	.byte	0x03, 0x50
        /*001a*/ 	.short	0x0000


	//----- nvinfo : EIATTR_MAXREG_COUNT
	.align		4
        /*001c*/ 	.byte	0x03, 0x1b
        /*001e*/ 	.short	0x00a8


	//----- nvinfo : EIATTR_NUM_BARRIERS
	.align		4
        /*0020*/ 	.byte	0x02, 0x4c
        /*0022*/ 	.byte	0x10
	.zero		1


	//----- nvinfo : EIATTR_EXTERNS
	.align		4
        /*0024*/ 	.byte	0x04, 0x0f
        /*0026*/ 	.short	(.L_689 - .L_688)


	//   ....[0]....
	.align		4
.L_688:
        /*0028*/ 	.word	index@(__assertfail)


	//----- nvinfo : EIATTR_ANNOTATIONS
	.align		4
.L_689:
        /*002c*/ 	.byte	0x04, 0x55
        /*002e*/ 	.short	(.L_691 - .L_690)


	//   ....[0]....
.L_690:
        /* <DEDUP_REMOVED lines=118> */


	//----- nvinfo : EIATTR_MERCURY_ISA_VERSION
	.align		4
.L_691:
        /*0778*/ 	.byte	0x03, 0x5f
        /*077a*/ 	.short	0x0101


	//----- nvinfo : EIATTR_UNUSED_LOAD_BYTE_OFFSET
	.align		4
        /*077c*/ 	.byte	0x04, 0x44
        /*077e*/ 	.short	(.L_693 - .L_692)


	//   ....[0]....
.L_692:
        /*0780*/ 	.word	0x00000ae0
        /*0784*/ 	.word	0x0000fff0


	//   ....[1]....
        /*0788*/ 	.word	0x000207a0
        /*078c*/ 	.word	0x0000fff0


	//----- nvinfo : EIATTR_INT_WARP_WIDE_INSTR_OFFSETS
	.align		4
.L_693:
        /*0790*/ 	.byte	0x04, 0x31
        /*0792*/ 	.short	(.L_695 - .L_694)


	//   ....[0]....
.L_694:
        /*0794*/ 	.word	0x00000190


	//   ....[1]....
        /*0798*/ 	.word	0x000001d0


	//   ....[2]....
        /*079c*/ 	.word	0x00000240


	//   ....[3]....
        /*07a0*/ 	.word	0x000264c0


	//   ....[4]....
        /*07a4*/ 	.word	0x00026550


	//   ....[5]....
        /*07a8*/ 	.word	0x00029990


	//   ....[6]....
        /*07ac*/ 	.word	0x000299f0


	//----- nvinfo : EIATTR_COOP_GROUP_MASK_REGIDS
	.align		4
.L_695:
        /*07b0*/ 	.byte	0x04, 0x29
        /*07b2*/ 	.short	(.L_697 - .L_696)


	//   ....[0]....
.L_696:
        /*07b4*/ 	.word	0xffffffff


	//   ....[1]....
        /*07b8*/ 	.word	0xffffffff


	//   ....[2]....
        /*07bc*/ 	.word	0xffffffff


	//   ....[3]....
        /*07c0*/ 	.word	0xffffffff


	//   ....[4]....
        /*07c4*/ 	.word	0xffffffff


	//   ....[5]....
        /*07c8*/ 	.word	0xffffffff


	//   ....[6]....
        /*07cc*/ 	.word	0xffffffff


	//   ....[7]....
        /*07d0*/ 	.word	0xffffffff


	//   ....[8]....
        /*07d4*/ 	.word	0xffffffff


	//   ....[9]....
        /*07d8*/ 	.word	0xffffffff


	//   ....[10]....
        /*07dc*/ 	.word	0xffffffff


	//   ....[11]....
        /*07e0*/ 	.word	0xffffffff


	//   ....[12]....
        /*07e4*/ 	.word	0xffffffff


	//   ....[13]....
        /*07e8*/ 	.word	0xffffffff


	//   ....[14]....
        /*07ec*/ 	.word	0xffffffff


	//   ....[15]....
        /*07f0*/ 	.word	0xffffffff


	//   ....[16]....
        /*07f4*/ 	.word	0xffffffff


	//   ....[17]....
        /*07f8*/ 	.word	0xffffffff


	//   ....[18]....
        /*07fc*/ 	.word	0xffffffff


	//   ....[19]....
        /*0800*/ 	.word	0xffffffff


	//   ....[20]....
        /*0804*/ 	.word	0xffffffff


	//   ....[21]....
        /*0808*/ 	.word	0xffffffff


	//   ....[22]....
        /*080c*/ 	.word	0xffffffff


	//   ....[23]....
        /*0810*/ 	.word	0xffffffff


	//   ....[24]....
        /*0814*/ 	.word	0xffffffff


	//   ....[25]....
        /*0818*/ 	.word	0xffffffff


	//   ....[26]....
        /*081c*/ 	.word	0xffffffff


	//   ....[27]....
        /*0820*/ 	.word	0xffffffff


	//   ....[28]....
        /*0824*/ 	.word	0xffffffff


	//   ....[29]....
        /*0828*/ 	.word	0xffffffff


	//   ....[30]....
        /*082c*/ 	.word	0xffffffff


	//   ....[31]....
        /*0830*/ 	.word	0xffffffff


	//   ....[32]....
        /*0834*/ 	.word	0xffffffff


	//   ....[33]....
        /*0838*/ 	.word	0xffffffff


	//   ....[34]....
        /*083c*/ 	.word	0xffffffff


	//   ....[35]....
        /*0840*/ 	.word	0xffffffff


	//   ....[36]....
        /*0844*/ 	.word	0xffffffff


	//   ....[37]....
        /*0848*/ 	.word	0xffffffff


	//   ....[38]....
        /*084c*/ 	.word	0xffffffff


	//   ....[39]....
        /*0850*/ 	.word	0xffffffff


	//   ....[40]....
        /*0854*/ 	.word	0xffffffff


	//   ....[41]....
        /*0858*/ 	.word	0xffffffff


	//   ....[42]....
        /*085c*/ 	.word	0xffffffff


	//   ....[43]....
        /*0860*/ 	.word	0xffffffff


	//   ....[44]....
        /*0864*/ 	.word	0xffffffff


	//   ....[45]....
        /*0868*/ 	.word	0xffffffff


	//   ....[46]....
        /*086c*/ 	.word	0xffffffff


	//   ....[47]....
        /*0870*/ 	.word	0xffffffff


	//   ....[48]....
        /*0874*/ 	.word	0xffffffff


	//   ....[49]....
        /*0878*/ 	.word	0xffffffff


	//   ....[50]....
        /*087c*/ 	.word	0xffffffff


	//   ....[51]....
        /*0880*/ 	.word	0xffffffff


	//   ....[52]....
        /*0884*/ 	.word	0xffffffff


	//   ....[53]....
        /*0888*/ 	.word	0xffffffff


	//   ....[54]....
        /*088c*/ 	.word	0xffffffff


	//   ....[55]....
        /*0890*/ 	.word	0xffffffff


	//   ....[56]....
        /*0894*/ 	.word	0xffffffff


	//   ....[57]....
        /*0898*/ 	.word	0xffffffff


	//   ....[58]....
        /*089c*/ 	.word	0xffffffff


	//   ....[59]....
        /*08a0*/ 	.word	0xffffffff


	//   ....[60]....
        /*08a4*/ 	.word	0xffffffff


	//   ....[61]....
        /*08a8*/ 	.word	0xffffffff


	//   ....[62]....
        /*08ac*/ 	.word	0xffffffff


	//   ....[63]....
        /*08b0*/ 	.word	0xffffffff


	//   ....[64]....
        /*08b4*/ 	.word	0xffffffff


	//   ....[65]....
        /*08b8*/ 	.word	0xffffffff


	//   ....[66]....
        /*08bc*/ 	.word	0xffffffff


	//   ....[67]....
        /*08c0*/ 	.word	0xffffffff


	//   ....[68]....
        /*08c4*/ 	.word	0xffffffff


	//   ....[69]....
        /*08c8*/ 	.word	0xffffffff


	//   ....[70]....
        /*08cc*/ 	.word	0xffffffff


	//   ....[71]....
        /*08d0*/ 	.word	0xffffffff


	//   ....[72]....
        /*08d4*/ 	.word	0xffffffff


	//   ....[73]....
        /*08d8*/ 	.word	0xffffffff


	//   ....[74]....
        /*08dc*/ 	.word	0xffffffff


	//   ....[75]....
        /*08e0*/ 	.word	0xffffffff


	//   ....[76]....
        /*08e4*/ 	.word	0xffffffff


	//   ....[77]....
        /*08e8*/ 	.word	0xffffffff


	//   ....[78]....
        /*08ec*/ 	.word	0xffffffff


	//   ....[79]....
        /*08f0*/ 	.word	0xffffffff


	//   ....[80]....
        /*08f4*/ 	.word	0xffffffff


	//   ....[81]....
        /*08f8*/ 	.word	0xffffffff


	//   ....[82]....
        /*08fc*/ 	.word	0xffffffff


	//   ....[83]....
        /*0900*/ 	.word	0xffffffff


	//   ....[84]....
        /*0904*/ 	.word	0xffffffff


	//   ....[85]....
        /*0908*/ 	.word	0xffffffff


	//   ....[86]....
        /*090c*/ 	.word	0xffffffff


	//   ....[87]....
        /*0910*/ 	.word	0xffffffff


	//   ....[88]....
        /*0914*/ 	.word	0xffffffff


	//   ....[89]....
        /*0918*/ 	.word	0xffffffff


	//   ....[90]....
        /*091c*/ 	.word	0xffffffff


	//   ....[91]....
        /*0920*/ 	.word	0xffffffff


	//   ....[92]....
        /*0924*/ 	.word	0xffffffff


	//   ....[93]....
        /*0928*/ 	.word	0xffffffff


	//   ....[94]....
        /*092c*/ 	.word	0xffffffff


	//   ....[95]....
        /*0930*/ 	.word	0xffffffff


	//   ....[96]....
        /*0934*/ 	.word	0xffffffff


	//   ....[97]....
        /*0938*/ 	.word	0xffffffff


	//   ....[98]....
        /*093c*/ 	.word	0xffffffff


	//   ....[99]....
        /*0940*/ 	.word	0xffffffff


	//   ....[100]....
        /*0944*/ 	.word	0xffffffff


	//   ....[101]....
        /*0948*/ 	.word	0xffffffff


	//   ....[102]....
        /*094c*/ 	.word	0xffffffff


	//   ....[103]....
        /*0950*/ 	.word	0xffffffff


	//   ....[104]....
        /*0954*/ 	.word	0xffffffff


	//   ....[105]....
        /*0958*/ 	.word	0xffffffff


	//   ....[106]....
        /*095c*/ 	.word	0xffffffff


	//   ....[107]....
        /*0960*/ 	.word	0xffffffff


	//   ....[108]....
        /*0964*/ 	.word	0xffffffff


	//   ....[109]....
        /*0968*/ 	.word	0xffffffff


	//   ....[110]....
        /*096c*/ 	.word	0xffffffff


	//   ....[111]....
        /*0970*/ 	.word	0xffffffff


	//   ....[112]....
        /*0974*/ 	.word	0xffffffff


	//   ....[113]....
        /*0978*/ 	.word	0xffffffff


	//   ....[114]....
        /*097c*/ 	.word	0xffffffff


	//   ....[115]....
        /*0980*/ 	.word	0xffffffff


	//   ....[116]....
        /*0984*/ 	.word	0xffffffff


	//   ....[117]....
        /*0988*/ 	.word	0xffffffff


	//   ....[118]....
        /*098c*/ 	.word	0xffffffff


	//   ....[119]....
        /*0990*/ 	.word	0xffffffff


	//   ....[120]....
        /*0994*/ 	.word	0xffffffff


	//   ....[121]....
        /*0998*/ 	.word	0xffffffff


	//   ....[122]....
        /*099c*/ 	.word	0xffffffff


	//   ....[123]....
        /*09a0*/ 	.word	0xffffffff


	//   ....[124]....
        /*09a4*/ 	.word	0xffffffff


	//   ....[125]....
        /*09a8*/ 	.word	0xffffffff


	//   ....[126]....
        /*09ac*/ 	.word	0xffffffff


	//   ....[127]....
        /*09b0*/ 	.word	0xffffffff


	//   ....[128]....
        /*09b4*/ 	.word	0xffffffff


	//   ....[129]....
        /*09b8*/ 	.word	0xffffffff


	//   ....[130]....
        /*09bc*/ 	.word	0xffffffff


	//   ....[131]....
        /*09c0*/ 	.word	0xffffffff


	//   ....[132]....
        /*09c4*/ 	.word	0xffffffff


	//   ....[133]....
        /*09c8*/ 	.word	0xffffffff


	//   ....[134]....
        /*09cc*/ 	.word	0xffffffff


	//   ....[135]....
        /*09d0*/ 	.word	0xffffffff


	//   ....[136]....
        /*09d4*/ 	.word	0xffffffff


	//   ....[137]....
        /*09d8*/ 	.word	0xffffffff


	//   ....[138]....
        /*09dc*/ 	.word	0xffffffff


	//   ....[139]....
        /*09e0*/ 	.word	0xffffffff


	//   ....[140]....
        /*09e4*/ 	.word	0x0500000f


	//   ....[141]....
        /*09e8*/ 	.word	0x0500000f


	//   ....[142]....
        /*09ec*/ 	.word	0x0500000f


	//   ....[143]....
        /*09f0*/ 	.word	0x0500000f


	//   ....[144]....
        /*09f4*/ 	.word	0x0500000f


	//   ....[145]....
        /*09f8*/ 	.word	0x0500000f


	//   ....[146]....
        /*09fc*/ 	.word	0x0500000f


	//   ....[147]....
        /*0a00*/ 	.word	0x0500000f


	//   ....[148]....
        /*0a04*/ 	.word	0x0500000f


	//   ....[149]....
        /*0a08*/ 	.word	0x0500000f


	//   ....[150]....
        /*0a0c*/ 	.word	0x0500000f


	//   ....[151]....
        /*0a10*/ 	.word	0x0500000f


	//   ....[152]....
        /*0a14*/ 	.word	0x0500000f


	//   ....[153]....
        /*0a18*/ 	.word	0x0500000f


	//   ....[154]....
        /*0a1c*/ 	.word	0x0500000f


	//   ....[155]....
        /*0a20*/ 	.word	0x0500000f


	//   ....[156]....
        /*0a24*/ 	.word	0x0500000f


	//   ....[157]....
        /*0a28*/ 	.word	0x0500000f


	//   ....[158]....
        /*0a2c*/ 	.word	0x0500000f


	//   ....[159]....
        /*0a30*/ 	.word	0x0500000f


	//   ....[160]....
        /*0a34*/ 	.word	0x0500000f


	//   ....[161]....
        /*0a38*/ 	.word	0x0500000f


	//   ....[162]....
        /*0a3c*/ 	.word	0x0500000f


	//   ....[163]....
        /*0a40*/ 	.word	0x0500000f


	//   ....[164]....
        /*0a44*/ 	.word	0x0500000f


	//   ....[165]....
        /*0a48*/ 	.word	0x0500000f


	//   ....[166]....
        /*0a4c*/ 	.word	0x0500000f


	//   ....[167]....
        /*0a50*/ 	.word	0x0500000f


	//   ....[168]....
        /*0a54*/ 	.word	0x0500000f


	//   ....[169]....
        /*0a58*/ 	.word	0x0500000f


	//   ....[170]....
        /*0a5c*/ 	.word	0x0500000f


	//   ....[171]....
        /*0a60*/ 	.word	0x0500000f


	//   ....[172]....
        /*0a64*/ 	.word	0x0500000f


	//   ....[173]....
        /*0a68*/ 	.word	0x0500000f


	//   ....[174]....
        /*0a6c*/ 	.word	0x0500000f


	//   ....[175]....
        /*0a70*/ 	.word	0x0500000f


	//   ....[176]....
        /*0a74*/ 	.word	0x0500000f


	//   ....[177]....
        /*0a78*/ 	.word	0x0500000f


	//   ....[178]....
        /*0a7c*/ 	.word	0x0500000f


	//   ....[179]....
        /*0a80*/ 	.word	0x0500000f


	//   ....[180]....
        /*0a84*/ 	.word	0x0500000f


	//   ....[181]....
        /*0a88*/ 	.word	0x0500000f


	//   ....[182]....
        /*0a8c*/ 	.word	0x0500000f


	//   ....[183]....
        /*0a90*/ 	.word	0x0500000f


	//   ....[184]....
        /*0a94*/ 	.word	0x0500000f


	//   ....[185]....
        /*0a98*/ 	.word	0x0500000f


	//   ....[186]....
        /*0a9c*/ 	.word	0x0500000f


	//   ....[187]....
        /*0aa0*/ 	.word	0x0500000f


	//   ....[188]....
        /*0aa4*/ 	.word	0x0500000f


	//   ....[189]....
        /*0aa8*/ 	.word	0x0500000f


	//   ....[190]....
        /*0aac*/ 	.word	0x0500000f


	//   ....[191]....
        /*0ab0*/ 	.word	0x0500000f


	//   ....[192]....
        /*0ab4*/ 	.word	0x0500000f


	//   ....[193]....
        /*0ab8*/ 	.word	0x0500000f


	//   ....[194]....
        /*0abc*/ 	.word	0x0500000f


	//   ....[195]....
        /*0ac0*/ 	.word	0x0500000f


	//   ....[196]....
        /*0ac4*/ 	.word	0x0500000f


	//   ....[197]....
        /*0ac8*/ 	.word	0x0500000f


	//   ....[198]....
        /*0acc*/ 	.word	0x0500000f


	//   ....[199]....
        /*0ad0*/ 	.word	0x0500000f


	//   ....[200]....
        /*0ad4*/ 	.word	0x0500000f


	//   ....[201]....
        /*0ad8*/ 	.word	0x0500000f


	//   ....[202]....
        /*0adc*/ 	.word	0x0500000f


	//   ....[203]....
        /*0ae0*/ 	.word	0x0500000f


	//   ....[204]....
        /*0ae4*/ 	.word	0x0500000f


	//   ....[205]....
        /*0ae8*/ 	.word	0x0500000f


	//   ....[206]....
        /*0aec*/ 	.word	0x0500000f


	//   ....[207]....
        /*0af0*/ 	.word	0x0500000f


	//   ....[208]....
        /*0af4*/ 	.word	0x0500000f


	//   ....[209]....
        /*0af8*/ 	.word	0x0500000f


	//   ....[210]....
        /*0afc*/ 	.word	0x0500000f


	//   ....[211]....
        /*0b00*/ 	.word	0x0500000f


	//   ....[212]....
        /*0b04*/ 	.word	0x0500000f


	//   ....[213]....
        /*0b08*/ 	.word	0x0500000f


	//   ....[214]....
        /*0b0c*/ 	.word	0x0500000f


	//   ....[215]....
        /*0b10*/ 	.word	0x0500000f


	//   ....[216]....
        /*0b14*/ 	.word	0x0500000f


	//   ....[217]....
        /*0b18*/ 	.word	0x0500000f


	//   ....[218]....
        /*0b1c*/ 	.word	0x0500000f


	//   ....[219]....
        /*0b20*/ 	.word	0x0500000f


	//   ....[220]....
        /*0b24*/ 	.word	0x0500000f


	//   ....[221]....
        /*0b28*/ 	.word	0x0500000f


	//   ....[222]....
        /*0b2c*/ 	.word	0x0500000f


	//   ....[223]....
        /*0b30*/ 	.word	0x0500000f


	//   ....[224]....
        /*0b34*/ 	.word	0x0500000f


	//   ....[225]....
        /*0b38*/ 	.word	0x0500000f


	//   ....[226]....
        /*0b3c*/ 	.word	0x0500000f


	//   ....[227]....
        /*0b40*/ 	.word	0x0500000f


	//   ....[228]....
        /*0b44*/ 	.word	0x0500000f


	//   ....[229]....
        /*0b48*/ 	.word	0x0500000f


	//   ....[230]....
        /*0b4c*/ 	.word	0x0500000f


	//   ....[231]....
        /*0b50*/ 	.word	0x0500000f


	//   ....[232]....
        /*0b54*/ 	.word	0x0500000f


	//----- nvinfo : EIATTR_COOP_GROUP_INSTR_OFFSETS
	.align		4
.L_697:
        /*0b58*/ 	.byte	0x04, 0x28
        /*0b5a*/ 	.short	(.L_699 - .L_698)


	//   ....[0]....
.L_698:
        /*0b5c*/ 	.word	0x00000070


	//   ....[1]....
        /*0b60*/ 	.word	0x000001a0


	//   ....[2]....
        /*0b64*/ 	.word	0x000001f0


	//   ....[3]....
        /*0b68*/ 	.word	0x00000420


	//   ....[4]....
        /*0b6c*/ 	.word	0x00000580


	//   ....[5]....
        /*0b70*/ 	.word	0x000006a0


	//   ....[6]....
        /*0b74*/ 	.word	0x00000800


	//   ....[7]....
        /*0b78*/ 	.word	0x000105a0


	//   ....[8]....
        /*0b7c*/ 	.word	0x00010d90


	//   ....[9]....
        /*0b80*/ 	.word	0x00010da0


	//   ....[10]....
        /*0b84*/ 	.word	0x00010db0


	//   ....[11]....
        /*0b88*/ 	.word	0x00010dc0


	//   ....[12]....
        /*0b8c*/ 	.word	0x00014270


	//   ....[13]....
        /*0b90*/ 	.word	0x00014280


	//   ....[14]....
        /*0b94*/ 	.word	0x00014290


	//   ....[15]....
        /*0b98*/ 	.word	0x000142a0


	//   ....[16]....
        /*0b9c*/ 	.word	0x00019f30


	//   ....[17]....
        /*0ba0*/ 	.word	0x00019f80


	//   ....[18]....
        /*0ba4*/ 	.word	0x0001a490


	//   ....[19]....
        /*0ba8*/ 	.word	0x0001a510


	//   ....[20]....
        /*0bac*/ 	.word	0x0001df80


	//   ....[21]....
        /*0bb0*/ 	.word	0x0001dfa0


	//   ....[22]....
        /*0bb4*/ 	.word	0x0001dff0


	//   ....[23]....
        /*0bb8*/ 	.word	0x0001e010


	//   ....[24]....
        /*0bbc*/ 	.word	0x0001fdf0


	//   ....[25]....
        /*0bc0*/ 	.word	0x0001fe50


	//   ....[26]....
        /*0bc4*/ 	.word	0x0001fe70


	//   ....[27]....
        /*0bc8*/ 	.word	0x0001fe90


	//   ....[28]....
        /*0bcc*/ 	.word	0x00021090


	//   ....[29]....
        /*0bd0*/ 	.word	0x000210c0


	//   ....[30]....
        /*0bd4*/ 	.word	0x000210f0


	//   ....[31]....
        /*0bd8*/ 	.word	0x00021120


	//   ....[32]....
        /*0bdc*/ 	.word	0x00021150


	//   ....[33]....
        /*0be0*/ 	.word	0x00021190


	//   ....[34]....
        /*0be4*/ 	.word	0x000211c0


	//   ....[35]....
        /*0be8*/ 	.word	0x000211f0


	//   ....[36]....
        /*0bec*/ 	.word	0x00021220


	//   ....[37]....
        /*0bf0*/ 	.word	0x00021250


	//   ....[38]....
        /*0bf4*/ 	.word	0x00021280


	//   ....[39]....
        /*0bf8*/ 	.word	0x000212b0


	//   ....[40]....
        /*0bfc*/ 	.word	0x000212e0


	//   ....[41]....
        /*0c00*/ 	.word	0x00021310


	//   ....[42]....
        /*0c04*/ 	.word	0x00021340


	//   ....[43]....
        /*0c08*/ 	.word	0x00021370


	//   ....[44]....
        /*0c0c*/ 	.word	0x000213a0


	//   ....[45]....
        /*0c10*/ 	.word	0x000213d0


	//   ....[46]....
        /*0c14*/ 	.word	0x00021400


	//   ....[47]....
        /*0c18*/ 	.word	0x00021430


	//   ....[48]....
        /*0c1c*/ 	.word	0x00021460


	//   ....[49]....
        /*0c20*/ 	.word	0x00021490


	//   ....[50]....
        /*0c24*/ 	.word	0x000214c0


	//   ....[51]....
        /*0c28*/ 	.word	0x000214f0


	//   ....[52]....
        /*0c2c*/ 	.word	0x00021520


	//   ....[53]....
        /*0c30*/ 	.word	0x00021550


	//   ....[54]....
        /*0c34*/ 	.word	0x00021580


	//   ....[55]....
        /*0c38*/ 	.word	0x000215b0


	//   ....[56]....
        /*0c3c*/ 	.word	0x000215e0


	//   ....[57]....
        /*0c40*/ 	.word	0x000215f0


	//   ....[58]....
        /*0c44*/ 	.word	0x00021620


	//   ....[59]....
        /*0c48*/ 	.word	0x00021650


	//   ....[60]....
        /*0c4c*/ 	.word	0x00021680


	//   ....[61]....
        /*0c50*/ 	.word	0x000216b0


	//   ....[62]....
        /*0c54*/ 	.word	0x000216e0


	//   ....[63]....
        /*0c58*/ 	.word	0x00021710


	//   ....[64]....
        /*0c5c*/ 	.word	0x00021740


	//   ....[65]....
        /*0c60*/ 	.word	0x00021760


	//   ....[66]....
        /*0c64*/ 	.word	0x00021770


	//   ....[67]....
        /*0c68*/ 	.word	0x00021780


	//   ....[68]....
        /*0c6c*/ 	.word	0x000217b0


	//   ....[69]....
        /*0c70*/ 	.word	0x000217e0


	//   ....[70]....
        /*0c74*/ 	.word	0x00021810


	//   ....[71]....
        /*0c78*/ 	.word	0x00021840


	//   ....[72]....
        /*0c7c*/ 	.word	0x00021870


	//   ....[73]....
        /*0c80*/ 	.word	0x000218a0


	//   ....[74]....
        /*0c84*/ 	.word	0x000218d0


	//   ....[75]....
        /*0c88*/ 	.word	0x000218e0


	//   ....[76]....
        /*0c8c*/ 	.word	0x00022130


	//   ....[77]....
        /*0c90*/ 	.word	0x00022220


	//   ....[78]....
        /*0c94*/ 	.word	0x00022250


	//   ....[79]....
        /*0c98*/ 	.word	0x00022270


	//   ....[80]....
        /*0c9c*/ 	.word	0x000227d0


	//   ....[81]....
        /*0ca0*/ 	.word	0x00022800


	//   ....[82]....
        /*0ca4*/ 	.word	0x00022930


	//   ....[83]....
        /*0ca8*/ 	.word	0x00022950


	//   ....[84]....
        /*0cac*/ 	.word	0x00022a50


	//   ....[85]....
        /*0cb0*/ 	.word	0x00022a70


	//   ....[86]....
        /*0cb4*/ 	.word	0x00022b80


	//   ....[87]....
        /*0cb8*/ 	.word	0x00022ba0


	//   ....[88]....
        /*0cbc*/ 	.word	0x00023480


	//   ....[89]....
        /*0cc0*/ 	.word	0x00023490


	//   ....[90]....
        /*0cc4*/ 	.word	0x00023640


	//   ....[91]....
        /*0cc8*/ 	.word	0x00023650


	//   ....[92]....
        /*0ccc*/ 	.word	0x000237f0


	//   ....[93]....
        /*0cd0*/ 	.word	0x00023800


	//   ....[94]....
        /*0cd4*/ 	.word	0x000239a0


	//   ....[95]....
        /*0cd8*/ 	.word	0x000239b0


	//   ....[96]....
        /*0cdc*/ 	.word	0x00023bb0


	//   ....[97]....
        /*0ce0*/ 	.word	0x00023da0


	//   ....[98]....
        /*0ce4*/ 	.word	0x00023dd0


	//   ....[99]....
        /*0ce8*/ 	.word	0x00023e00


	//   ....[100]....
        /*0cec*/ 	.word	0x00023e30


	//   ....[101]....
        /*0cf0*/ 	.word	0x00023e60


	//   ....[102]....
        /*0cf4*/ 	.word	0x00023e90


	//   ....[103]....
        /*0cf8*/ 	.word	0x00024000


	//   ....[104]....
        /*0cfc*/ 	.word	0x00024030


	//   ....[105]....
        /*0d00*/ 	.word	0x00024060


	//   ....[106]....
        /*0d04*/ 	.word	0x00024090


	//   ....[107]....
        /*0d08*/ 	.word	0x000240c0


	//   ....[108]....
        /*0d0c*/ 	.word	0x000240f0


	//   ....[109]....
        /*0d10*/ 	.word	0x00024190


	//   ....[110]....
        /*0d14*/ 	.word	0x000241c0


	//   ....[111]....
        /*0d18*/ 	.word	0x00024250


	//   ....[112]....
        /*0d1c*/ 	.word	0x00024f30


	//   ....[113]....
        /*0d20*/ 	.word	0x00026ca0


	//   ....[114]....
        /*0d24*/ 	.word	0x00027b40


	//   ....[115]....
        /*0d28*/ 	.word	0x00027b60


	//   ....[116]....
        /*0d2c*/ 	.word	0x00027ba0


	//   ....[117]....
        /*0d30*/ 	.word	0x00027c20


	//   ....[118]....
        /*0d34*/ 	.word	0x00027cb0


	//   ....[119]....
        /*0d38*/ 	.word	0x00027cc0


	//   ....[120]....
        /*0d3c*/ 	.word	0x00027d10


	//   ....[121]....
        /*0d40*/ 	.word	0x00027d50


	//   ....[122]....
        /*0d44*/ 	.word	0x0002aa00


	//   ....[123]....
        /*0d48*/ 	.word	0x0002aa30


	//   ....[124]....
        /*0d4c*/ 	.word	0x0002aa70


	//   ....[125]....
        /*0d50*/ 	.word	0x0002aaa0


	//   ....[126]....
        /*0d54*/ 	.word	0x0002aad0


	//   ....[127]....
        /*0d58*/ 	.word	0x0002ab00


	//   ....[128]....
        /*0d5c*/ 	.word	0x0002ab30


	//   ....[129]....
        /*0d60*/ 	.word	0x0002ab60


	//   ....[130]....
        /*0d64*/ 	.word	0x0002ace0


	//   ....[131]....
        /*0d68*/ 	.word	0x0002ad10


	//   ....[132]....
        /*0d6c*/ 	.word	0x0002ad40


	//   ....[133]....
        /*0d70*/ 	.word	0x0002ad70


	//   ....[134]....
        /*0d74*/ 	.word	0x0002ada0


	//   ....[135]....
        /*0d78*/ 	.word	0x0002add0


	//   ....[136]....
        /*0d7c*/ 	.word	0x0002ae90


	//   ....[137]....
        /*0d80*/ 	.word	0x0002aeb0


	//   ....[138]....
        /*0d84*/ 	.word	0x0002af20


	//   ....[139]....
        /*0d88*/ 	.word	0x0002b3b0


	//   ....[140]....
        /*0d8c*/ 	.word	0x0002b8b0


	//   ....[141]....
        /*0d90*/ 	.word	0x0002b960


	//   ....[142]....
        /*0d94*/ 	.word	0x0002b9f0


	//   ....[143]....
        /*0d98*/ 	.word	0x0002ba40


	//   ....[144]....
        /*0d9c*/ 	.word	0x0002ba90


	//   ....[145]....
        /*0da0*/ 	.word	0x0002bb70


	//   ....[146]....
        /*0da4*/ 	.word	0x0002bc00


	//   ....[147]....
        /*0da8*/ 	.word	0x0002bc50


	//   ....[148]....
        /*0dac*/ 	.word	0x0002bca0


	//   ....[149]....
        /*0db0*/ 	.word	0x0002bf00


	//   ....[150]....
        /*0db4*/ 	.word	0x0002c030


	//   ....[151]....
        /*0db8*/ 	.word	0x0002c150


	//   ....[152]....
        /*0dbc*/ 	.word	0x0002c280


	//   ....[153]....
        /*0dc0*/ 	.word	0x0002c340


	//   ....[154]....
        /*0dc4*/ 	.word	0x0002c3c0


	//   ....[155]....
        /*0dc8*/ 	.word	0x0002c420


	//   ....[156]....
        /*0dcc*/ 	.word	0x0002c480


	//   ....[157]....
        /*0dd0*/ 	.word	0x0002c4e0


	//   ....[158]....
        /*0dd4*/ 	.word	0x0002c560


	//   ....[159]....
        /*0dd8*/ 	.word	0x0002c5c0


	//   ....[160]....
        /*0ddc*/ 	.word	0x0002c640


	//   ....[161]....
        /*0de0*/ 	.word	0x0002c6a0


	//   ....[162]....
        /*0de4*/ 	.word	0x0002c720


	//   ....[163]....
        /*0de8*/ 	.word	0x0002c780


	//   ....[164]....
        /*0dec*/ 	.word	0x0002c800


	//   ....[165]....
        /*0df0*/ 	.word	0x0002c860


	//   ....[166]....
        /*0df4*/ 	.word	0x0002c8e0


	//   ....[167]....
        /*0df8*/ 	.word	0x0002c940


	//   ....[168]....
        /*0dfc*/ 	.word	0x0002c9c0


	//   ....[169]....
        /*0e00*/ 	.word	0x0002ca20


	//   ....[170]....
        /*0e04*/ 	.word	0x0002caa0


	//   ....[171]....
        /*0e08*/ 	.word	0x0002cb00


	//   ....[172]....
        /*0e0c*/ 	.word	0x0002cb80


	//   ....[173]....
        /*0e10*/ 	.word	0x0002cbe0


	//   ....[174]....
        /*0e14*/ 	.word	0x0002cc60


	//   ....[175]....
        /*0e18*/ 	.word	0x0002ccc0


	//   ....[176]....
        /*0e1c*/ 	.word	0x0002cd40


	//   ....[177]....
        /*0e20*/ 	.word	0x0002cda0


	//   ....[178]....
        /*0e24*/ 	.word	0x0002ce00


	//   ....[179]....
        /*0e28*/ 	.word	0x0002ce60


	//   ....[180]....
        /*0e2c*/ 	.word	0x0002cec0


	//   ....[181]....
        /*0e30*/ 	.word	0x0002cf20


	//   ....[182]....
        /*0e34*/ 	.word	0x0002cfa0


	//   ....[183]....
        /*0e38*/ 	.word	0x0002d000


	//   ....[184]....
        /*0e3c*/ 	.word	0x0002d080


	//   ....[185]....
        /*0e40*/ 	.word	0x0002d0e0


	//   ....[186]....
        /*0e44*/ 	.word	0x0002d160


	//   ....[187]....
        /*0e48*/ 	.word	0x0002d1c0


	//   ....[188]....
        /*0e4c*/ 	.word	0x0002d240


	//   ....[189]....
        /*0e50*/ 	.word	0x0002d2a0


	//   ....[190]....
        /*0e54*/ 	.word	0x0002d310


	//   ....[191]....
        /*0e58*/ 	.word	0x0002d370


	//   ....[192]....
        /*0e5c*/ 	.word	0x0002d3e0


	//   ....[193]....
        /*0e60*/ 	.word	0x0002d440


	//   ....[194]....
        /*0e64*/ 	.word	0x0002d4c0


	//   ....[195]....
        /*0e68*/ 	.word	0x0002d520


	//   ....[196]....
        /*0e6c*/ 	.word	0x0002d590


	//   ....[197]....
        /*0e70*/ 	.word	0x0002d6b0


	//   ....[198]....
        /*0e74*/ 	.word	0x0002d700


	//   ....[199]....
        /*0e78*/ 	.word	0x0002d790


	//   ....[200]....
        /*0e7c*/ 	.word	0x0002d820


	//   ....[201]....
        /*0e80*/ 	.word	0x0002d8b0


	//   ....[202]....
        /*0e84*/ 	.word	0x0002d940


	//   ....[203]....
        /*0e88*/ 	.word	0x0002d9d0


	//   ....[204]....
        /*0e8c*/ 	.word	0x0002da60


	//   ....[205]....
        /*0e90*/ 	.word	0x0002db20


	//   ....[206]....
        /*0e94*/ 	.word	0x0002de10


	//   ....[207]....
        /*0e98*/ 	.word	0x0002e010


	//   ....[208]....
        /*0e9c*/ 	.word	0x0002e060


	//   ....[209]....
        /*0ea0*/ 	.word	0x0002e0c0


	//   ....[210]....
        /*0ea4*/ 	.word	0x0002e1d0


	//   ....[211]....
        /*0ea8*/ 	.word	0x0002e230


	//   ....[212]....
        /*0eac*/ 	.word	0x0002e340


	//   ....[213]....
        /*0eb0*/ 	.word	0x0002e3a0


	//   ....[214]....
        /*0eb4*/ 	.word	0x0002e480


	//   ....[215]....
        /*0eb8*/ 	.word	0x0002e7a0


	//   ....[216]....
        /*0ebc*/ 	.word	0x0002e840


	//   ....[217]....
        /*0ec0*/ 	.word	0x0002e960


	//   ....[218]....
        /*0ec4*/ 	.word	0x0002e9e0


	//   ....[219]....
        /*0ec8*/ 	.word	0x0002ea60


	//   ....[220]....
        /*0ecc*/ 	.word	0x0002eae0


	//   ....[221]....
        /*0ed0*/ 	.word	0x0002eb60


	//   ....[222]....
        /*0ed4*/ 	.word	0x0002ebf0


	//   ....[223]....
        /*0ed8*/ 	.word	0x0002ec90


	//   ....[224]....
        /*0edc*/ 	.word	0x0002ed40


	//   ....[225]....
        /*0ee0*/ 	.word	0x0002edc0


	//   ....[226]....
        /*0ee4*/ 	.word	0x0002ee40


	//   ....[227]....
        /*0ee8*/ 	.word	0x0002eec0


	//   ....[228]....
        /*0eec*/ 	.word	0x0002ef50


	//   ....[229]....
        /*0ef0*/ 	.word	0x0002efd0


	//   ....[230]....
        /*0ef4*/ 	.word	0x0002f070


	//   ....[231]....
        /*0ef8*/ 	.word	0x0002f100


	//   ....[232]....
        /*0efc*/ 	.word	0x0002f230


	//----- nvinfo : EIATTR_REG_RECONFIG
	.align		4
.L_699:
        /*0f00*/ 	.byte	0x01, 0x54
	.zero		2


	//----- nvinfo : EIATTR_SYSCALL_OFFSETS
	.align		4
        /*0f04*/ 	.byte	0x04, 0x46
        /*0f06*/ 	.short	(.L_701 - .L_700)


	//   ....[0]....
.L_700:
        /*0f08*/ 	.word	0x00001c80


	//   ....[1]....
        /*0f0c*/ 	.word	0x00001dd0


	//   ....[2]....
        /*0f10*/ 	.word	0x00010730


	//   ....[3]....
        /*0f14*/ 	.word	0x00010d00


	//   ....[4]....
        /*0f18*/ 	.word	0x000266c0


	//   ....[5]....
        /*0f1c*/ 	.word	0x00026860


	//   ....[6]....
        /*0f20*/ 	.word	0x000269d0


	//   ....[7]....
        /*0f24*/ 	.word	0x00026b20


	//   ....[8]....
        /*0f28*/ 	.word	0x000276f0


	//----- nvinfo : EIATTR_MBARRIER_INSTR_OFFSETS
	.align		4
.L_701:
        /*0f2c*/ 	.byte	0x04, 0x39
        /*0f2e*/ 	.short	(.L_703 - .L_702)


	//   ....[0]....
.L_702:
        /*0f30*/ 	.word	0x000002d0
        /*0f34*/ 	.word	0x000000ff
        /*0f38*/ 	.word	0x00033400
        /*0f3c*/ 	.short	0x0100
        /*0f3e*/ 	.byte	0x08
	.zero		1


	//   ....[1]....
        /*0f40*/ 	.word	0x000002e0
        /*0f44*/ 	.word	0x000000ff
        /*0f48*/ 	.word	0x00033420
        /*0f4c*/ 	.short	0x0100
        /*0f4e*/ 	.byte	0x08
	.zero		1


	//   ....[2]....
        /*0f50*/ 	.word	0x000003d0
        /*0f54*/ 	.word	0x000000ff
        /*0f58*/ 	.word	0x00033430
        /*0f5c*/ 	.short	0x0100
        /*0f5e*/ 	.byte	0x08
	.zero		1


	//   ....[3]....
        /*0f60*/ 	.word	0x000003e0
        /*0f64*/ 	.word	0x000000ff
        /*0f68*/ 	.word	0x00033440
        /*0f6c*/ 	.short	0x0100
        /*0f6e*/ 	.byte	0x08
	.zero		1


	//   ....[4]....
        /*0f70*/ 	.word	0x000003f0
        /*0f74*/ 	.word	0x000000ff
        /*0f78*/ 	.word	0x00033438
        /*0f7c*/ 	.short	0x0100
        /*0f7e*/ 	.byte	0x08
	.zero		1


	//   ....[5]....
        /*0f80*/ 	.word	0x00000400
        /*0f84*/ 	.word	0x000000ff
        /*0f88*/ 	.word	0x00033448
        /*0f8c*/ 	.short	0x0100
        /*0f8e*/ 	.byte	0x08
	.zero		1


	//   ....[6]....
        /*0f90*/ 	.word	0x00000530
        /*0f94*/ 	.word	0x000000ff
        /*0f98*/ 	.word	0x00033450
        /*0f9c*/ 	.short	0x0100
        /*0f9e*/ 	.byte	0x08
	.zero		1


	//   ....[7]....
        /*0fa0*/ 	.word	0x00000540
        /*0fa4*/ 	.word	0x000000ff
        /*0fa8*/ 	.word	0x00033460
        /*0fac*/ 	.short	0x0100
        /*0fae*/ 	.byte	0x08
	.zero		1


	//   ....[8]....
        /*0fb0*/ 	.word	0x00000550
        /*0fb4*/ 	.word	0x000000ff
        /*0fb8*/ 	.word	0x00033458
        /*0fbc*/ 	.short	0x0100
        /*0fbe*/ 	.byte	0x08
	.zero		1


	//   ....[9]....
        /*0fc0*/ 	.word	0x00000560
        /*0fc4*/ 	.word	0x000000ff
        /*0fc8*/ 	.word	0x00033468
        /*0fcc*/ 	.short	0x0100
        /*0fce*/ 	.byte	0x08
	.zero		1


	//   ....[10]....
        /*0fd0*/ 	.word	0x00000650
        /*0fd4*/ 	.word	0x000000ff
        /*0fd8*/ 	.word	0x00033470
        /*0fdc*/ 	.short	0x0100
        /*0fde*/ 	.byte	0x06
	.zero		1


	//   ....[11]....
        /*0fe0*/ 	.word	0x00000660
        /*0fe4*/ 	.word	0x000000ff
        /*0fe8*/ 	.word	0x00033480
        /*0fec*/ 	.short	0x0100
        /*0fee*/ 	.byte	0x06
	.zero		1


	//   ....[12]....
        /*0ff0*/ 	.word	0x00000670
        /*0ff4*/ 	.word	0x000000ff
        /*0ff8*/ 	.word	0x00033478
        /*0ffc*/ 	.short	0x0100
        /*0ffe*/ 	.byte	0x06
	.zero		1


	//   ....[13]....
        /*1000*/ 	.word	0x00000680
        /*1004*/ 	.word	0x000000ff
        /*1008*/ 	.word	0x00033488
        /*100c*/ 	.short	0x0100
        /*100e*/ 	.byte	0x06
	.zero		1


	//   ....[14]....
        /*1010*/ 	.word	0x000007b0
        /*1014*/ 	.word	0x000000ff
        /*1018*/ 	.word	0x00033490
        /*101c*/ 	.short	0x0100
        /*101e*/ 	.byte	0x08
	.zero		1


	//   ....[15]....
        /*1020*/ 	.word	0x000007c0
        /*1024*/ 	.word	0x000000ff
        /*1028*/ 	.word	0x000334a0
        /*102c*/ 	.short	0x0100
        /*102e*/ 	.byte	0x08
	.zero		1


	//   ....[16]....
        /*1030*/ 	.word	0x000007d0
        /*1034*/ 	.word	0x000000ff
        /*1038*/ 	.word	0x00033498
        /*103c*/ 	.short	0x0100
        /*103e*/ 	.byte	0x08
	.zero		1


	//   ....[17]....
        /*1040*/ 	.word	0x000007e0
        /*1044*/ 	.word	0x000000ff
        /*1048*/ 	.word	0x000334a8
        /*104c*/ 	.short	0x0100
        /*104e*/ 	.byte	0x08
	.zero		1


	//   ....[18]....
        /*1050*/ 	.word	0x00000910
        /*1054*/ 	.word	0x000000ff
        /*1058*/ 	.word	0x000334b0
        /*105c*/ 	.short	0x0100
        /*105e*/ 	.byte	0x08
	.zero		1


	//   ....[19]....
        /*1060*/ 	.word	0x00000920
        /*1064*/ 	.word	0x000000ff
        /*1068*/ 	.word	0x000334c0
        /*106c*/ 	.short	0x0100
        /*106e*/ 	.byte	0x08
	.zero		1


	//   ....[20]....
        /*1070*/ 	.word	0x00000930
        /*1074*/ 	.word	0x000000ff
        /*1078*/ 	.word	0x000334b8
        /*107c*/ 	.short	0x0100
        /*107e*/ 	.byte	0x08
	.zero		1


	//   ....[21]....
        /*1080*/ 	.word	0x00000940
        /*1084*/ 	.word	0x000000ff
        /*1088*/ 	.word	0x000334c8
        /*108c*/ 	.short	0x0100
        /*108e*/ 	.byte	0x08
	.zero		1


	//   ....[22]....
        /*1090*/ 	.word	0x00003580
        /*1094*/ 	.word	0x0000002b
        /*1098*/ 	.word	0x00033490
        /*109c*/ 	.short	0x010a
        /*109e*/ 	.byte	0x3f
	.zero		1


	//   ....[23]....
        /*10a0*/ 	.word	0x000095c0
        /*10a4*/ 	.word	0x0000002b
        /*10a8*/ 	.word	0x00033490
        /*10ac*/ 	.short	0x010a
        /*10ae*/ 	.byte	0x3f
	.zero		1


	//   ....[24]....
        /*10b0*/ 	.word	0x0000f770
        /*10b4*/ 	.word	0x0000002b
        /*10b8*/ 	.word	0x00033490
        /*10bc*/ 	.short	0x010a
        /*10be*/ 	.byte	0x3f
	.zero		1


	//   ....[25]....
        /*10c0*/ 	.word	0x0000fb50
        /*10c4*/ 	.word	0x0000002c
        /*10c8*/ 	.word	0x00000000
        /*10cc*/ 	.short	0x0101
        /*10ce*/ 	.byte	0x3f
	.zero		1


	//   ....[26]....
        /*10d0*/ 	.word	0x0000fb90
        /*10d4*/ 	.word	0x0000002b
        /*10d8*/ 	.word	0x000334b0
        /*10dc*/ 	.short	0x010a
        /*10de*/ 	.byte	0x3f
	.zero		1


	//   ....[27]....
        /*10e0*/ 	.word	0x000100b0
        /*10e4*/ 	.word	0x0000002b
        /*10e8*/ 	.word	0x00000000
        /*10ec*/ 	.short	0x0101
        /*10ee*/ 	.byte	0x3f
	.zero		1


	//   ....[28]....
        /*10f0*/ 	.word	0x00010a60
        /*10f4*/ 	.word	0x00000010
        /*10f8*/ 	.word	0x00033400
        /*10fc*/ 	.short	0x010a
        /*10fe*/ 	.byte	0x3f
	.zero		1


	//   ....[29]....
        /*1100*/ 	.word	0x00010ab0
        /*1104*/ 	.word	0x00000010
        /*1108*/ 	.word	0x00033400
        /*110c*/ 	.short	0x010a
        /*110e*/ 	.byte	0x3f
	.zero		1


	//   ....[30]....
        /*1110*/ 	.word	0x00011350
        /*1114*/ 	.word	0x00000010
        /*1118*/ 	.word	0x00033400
        /*111c*/ 	.short	0x010a
        /*111e*/ 	.byte	0x3f
	.zero		1


	//   ....[31]....
        /*1120*/ 	.word	0x000146f0
        /*1124*/ 	.word	0x00000010
        /*1128*/ 	.word	0x00033400
        /*112c*/ 	.short	0x010a
        /*112e*/ 	.byte	0x3f
	.zero		1


	//   ....[32]....
        /*1130*/ 	.word	0x00017860
        /*1134*/ 	.word	0x00000000
        /*1138*/ 	.word	0x00033430
        /*113c*/ 	.short	0x010a
        /*113e*/ 	.byte	0x3f
	.zero		1


	//   ....[33]....
        /*1140*/ 	.word	0x000178e0
        /*1144*/ 	.word	0x00000000
        /*1148*/ 	.word	0x00033430
        /*114c*/ 	.short	0x010a
        /*114e*/ 	.byte	0x3f
	.zero		1


	//   ....[34]....
        /*1150*/ 	.word	0x0001a860
        /*1154*/ 	.word	0x00000019
        /*1158*/ 	.word	0x00000000
        /*115c*/ 	.short	0x0101
        /*115e*/ 	.byte	0x3f
	.zero		1


	//   ....[35]....
        /*1160*/ 	.word	0x0001bc90
        /*1164*/ 	.word	0x0000000b
        /*1168*/ 	.word	0x00033430
        /*116c*/ 	.short	0x010a
        /*116e*/ 	.byte	0x3f
	.zero		1


	//   ....[36]....
        /*1170*/ 	.word	0x0001bce0
        /*1174*/ 	.word	0x0000000b
        /*1178*/ 	.word	0x00033430
        /*117c*/ 	.short	0x010a
        /*117e*/ 	.byte	0x3f
	.zero		1


	//   ....[37]....
        /*1180*/ 	.word	0x0001cde0
        /*1184*/ 	.word	0x0000000a
        /*1188*/ 	.word	0x00033450
        /*118c*/ 	.short	0x010a
        /*118e*/ 	.byte	0x3f
	.zero		1


	//   ....[38]....
        /*1190*/ 	.word	0x0001ce20
        /*1194*/ 	.word	0x0000000a
        /*1198*/ 	.word	0x00033450
        /*119c*/ 	.short	0x010a
        /*119e*/ 	.byte	0x3f
	.zero		1


	//   ....[39]....
        /*11a0*/ 	.word	0x0001eb30
        /*11a4*/ 	.word	0x000000c4
        /*11a8*/ 	.word	0x00000000
        /*11ac*/ 	.short	0x0101
        /*11ae*/ 	.byte	0x3f
	.zero		1


	//   ....[40]....
        /*11b0*/ 	.word	0x0001f180
        /*11b4*/ 	.word	0x00000007
        /*11b8*/ 	.word	0x00000000
        /*11bc*/ 	.short	0x0101
        /*11be*/ 	.byte	0x3f
	.zero		1


	//   ....[41]....
        /*11c0*/ 	.word	0x0001fa50
        /*11c4*/ 	.word	0x00000008
        /*11c8*/ 	.word	0x00033450
        /*11cc*/ 	.short	0x010a
        /*11ce*/ 	.byte	0x3f
	.zero		1


	//   ....[42]....
        /*11d0*/ 	.word	0x0001fad0
        /*11d4*/ 	.word	0x00000008
        /*11d8*/ 	.word	0x00033450
        /*11dc*/ 	.short	0x010a
        /*11de*/ 	.byte	0x3f
	.zero		1


	//   ....[43]....
        /*11e0*/ 	.word	0x00020110
        /*11e4*/ 	.word	0x00000002
        /*11e8*/ 	.word	0x00000000
        /*11ec*/ 	.short	0x0101
        /*11ee*/ 	.byte	0x3f
	.zero		1


	//   ....[44]....
        /*11f0*/ 	.word	0x000227b0
        /*11f4*/ 	.word	0x00000000
        /*11f8*/ 	.word	0x00000000
        /*11fc*/ 	.short	0x0101
        /*11fe*/ 	.byte	0x3f
	.zero		1


	//   ....[45]....
        /*1200*/ 	.word	0x00025020
        /*1204*/ 	.word	0x00000005
        /*1208*/ 	.word	0x00033420
        /*120c*/ 	.short	0x010a
        /*120e*/ 	.byte	0x3f
	.zero		1


	//   ....[46]....
        /*1210*/ 	.word	0x00025110
        /*1214*/ 	.word	0x00000005
        /*1218*/ 	.word	0x000334a0
        /*121c*/ 	.short	0x010a
        /*121e*/ 	.byte	0x3f
	.zero		1


	//   ....[47]....
        /*1220*/ 	.word	0x00025560
        /*1224*/ 	.word	0x00000005
        /*1228*/ 	.word	0x000334c0
        /*122c*/ 	.short	0x010a
        /*122e*/ 	.byte	0x3f
	.zero		1


	//   ....[48]....
        /*1230*/ 	.word	0x00025b00
        /*1234*/ 	.word	0x00000007
        /*1238*/ 	.word	0x000334a0
        /*123c*/ 	.short	0x010a
        /*123e*/ 	.byte	0x3f
	.zero		1


	//   ....[49]....
        /*1240*/ 	.word	0x00025f40
        /*1244*/ 	.word	0x00000007
        /*1248*/ 	.word	0x000334c0
        /*124c*/ 	.short	0x010a
        /*124e*/ 	.byte	0x3f
	.zero		1


	//   ....[50]....
        /*1250*/ 	.word	0x00026f60
        /*1254*/ 	.word	0x00000002
        /*1258*/ 	.word	0x00033480
        /*125c*/ 	.short	0x010a
        /*125e*/ 	.byte	0x3f
	.zero		1


	//   ....[51]....
        /*1260*/ 	.word	0x000271d0
        /*1264*/ 	.word	0x00000002
        /*1268*/ 	.word	0x00033440
        /*126c*/ 	.short	0x010a
        /*126e*/ 	.byte	0x3f
	.zero		1


	//   ....[52]....
        /*1270*/ 	.word	0x00027e50
        /*1274*/ 	.word	0x00000008
        /*1278*/ 	.word	0x00033400
        /*127c*/ 	.short	0x0107
        /*127e*/ 	.byte	0x3f
	.zero		1


	//   ....[53]....
        /*1280*/ 	.word	0x00027f50
        /*1284*/ 	.word	0x00000002
        /*1288*/ 	.word	0x00033400
        /*128c*/ 	.short	0x0101
        /*128e*/ 	.byte	0x3f
	.zero		1


	//   ....[54]....
        /*1290*/ 	.word	0x00027f70
        /*1294*/ 	.word	0x00000002
        /*1298*/ 	.word	0x00033420
        /*129c*/ 	.short	0x010a
        /*129e*/ 	.byte	0x3f
	.zero		1


	//   ....[55]....
        /*12a0*/ 	.word	0x000282d0
        /*12a4*/ 	.word	0x00000006
        /*12a8*/ 	.word	0x00033480
        /*12ac*/ 	.short	0x010a
        /*12ae*/ 	.byte	0x3f
	.zero		1


	//   ....[56]....
        /*12b0*/ 	.word	0x00028750
        /*12b4*/ 	.word	0x00000006
        /*12b8*/ 	.word	0x00033440
        /*12bc*/ 	.short	0x010a
        /*12be*/ 	.byte	0x3f
	.zero		1


	//   ....[57]....
        /*12c0*/ 	.word	0x00028c40
        /*12c4*/ 	.word	0x00000003
        /*12c8*/ 	.word	0x00033470
        /*12cc*/ 	.short	0x010a
        /*12ce*/ 	.byte	0x3f
	.zero		1


	//   ....[58]....
        /*12d0*/ 	.word	0x00028cb0
        /*12d4*/ 	.word	0x00000003
        /*12d8*/ 	.word	0x00033460
        /*12dc*/ 	.short	0x010a
        /*12de*/ 	.byte	0x3f
	.zero		1


	//   ....[59]....
        /*12e0*/ 	.word	0x00029870
        /*12e4*/ 	.word	0x00000003
        /*12e8*/ 	.word	0x00033450
        /*12ec*/ 	.short	0x0101
        /*12ee*/ 	.byte	0x3f
	.zero		1


	//   ....[60]....
        /*12f0*/ 	.word	0x000298f0
        /*12f4*/ 	.word	0x00000003
        /*12f8*/ 	.word	0x00000000
        /*12fc*/ 	.short	0x0101
        /*12fe*/ 	.byte	0x3f
	.zero		1


	//   ....[61]....
        /*1300*/ 	.word	0x00029b20
        /*1304*/ 	.word	0x00000000
        /*1308*/ 	.word	0x00033470
        /*130c*/ 	.short	0x010a
        /*130e*/ 	.byte	0x3f
	.zero		1


	//   ....[62]....
        /*1310*/ 	.word	0x00029b90
        /*1314*/ 	.word	0x00000000
        /*1318*/ 	.word	0x00033460
        /*131c*/ 	.short	0x010a
        /*131e*/ 	.byte	0x3f
	.zero		1


	//   ....[63]....
        /*1320*/ 	.word	0x0002a790
        /*1324*/ 	.word	0x00000000
        /*1328*/ 	.word	0x00033450
        /*132c*/ 	.short	0x0101
        /*132e*/ 	.byte	0x3f
	.zero		1


	//   ....[64]....
        /*1330*/ 	.word	0x0002a7e0
        /*1334*/ 	.word	0x00000000
        /*1338*/ 	.word	0x00000000
        /*133c*/ 	.short	0x0101
        /*133e*/ 	.byte	0x3f
	.zero		1


	//   ....[65]....
        /*1340*/ 	.word	0x0002b330
        /*1344*/ 	.word	0x00000000
        /*1348*/ 	.word	0x00033420
        /*134c*/ 	.short	0x010a
        /*134e*/ 	.byte	0x3f
	.zero		1


	//   ....[66]....
        /*1350*/ 	.word	0x0002b4e0
        /*1354*/ 	.word	0x00000006
        /*1358*/ 	.word	0x00000000
        /*135c*/ 	.short	0x010a
        /*135e*/ 	.byte	0x3f
	.zero		1


	//   ....[67]....
        /*1360*/ 	.word	0x0002b550
        /*1364*/ 	.word	0x00000007
        /*1368*/ 	.word	0x00000000
        /*136c*/ 	.short	0x010a
        /*136e*/ 	.byte	0x3f
	.zero		1


	//   ....[68]....
        /*1370*/ 	.word	0x0002b5b0
        /*1374*/ 	.word	0x00000004
        /*1378*/ 	.word	0x00033460
        /*137c*/ 	.short	0x010a
        /*137e*/ 	.byte	0x3f
	.zero		1


	//   ....[69]....
        /*1380*/ 	.word	0x0002b600
        /*1384*/ 	.word	0x00000003
        /*1388*/ 	.word	0x00033460
        /*138c*/ 	.short	0x010a
        /*138e*/ 	.byte	0x3f
	.zero		1


	//   ....[70]....
        /*1390*/ 	.word	0x0002b640
        /*1394*/ 	.word	0x00000004
        /*1398*/ 	.word	0x00033480
        /*139c*/ 	.short	0x010a
        /*139e*/ 	.byte	0x3f
	.zero		1


	//   ....[71]....
        /*13a0*/ 	.word	0x0002b660
        /*13a4*/ 	.word	0x00000003
        /*13a8*/ 	.word	0x00033480
        /*13ac*/ 	.short	0x010a
        /*13ae*/ 	.byte	0x3f
	.zero		1


	//   ....[72]....
        /*13b0*/ 	.word	0x0002b6c0
        /*13b4*/ 	.word	0x0000002b
        /*13b8*/ 	.word	0x00033490
        /*13bc*/ 	.short	0x010a
        /*13be*/ 	.byte	0x3f
	.zero		1


	//   ....[73]....
        /*13c0*/ 	.word	0x0002b710
        /*13c4*/ 	.word	0x0000002b
        /*13c8*/ 	.word	0x00033490
        /*13cc*/ 	.short	0x010a
        /*13ce*/ 	.byte	0x3f
	.zero		1


	//   ....[74]....
        /*13d0*/ 	.word	0x0002b760
        /*13d4*/ 	.word	0x0000002b
        /*13d8*/ 	.word	0x00033490
        /*13dc*/ 	.short	0x010a
        /*13de*/ 	.byte	0x3f
	.zero		1


	//   ....[75]....
        /*13e0*/ 	.word	0x0002b7b0
        /*13e4*/ 	.word	0x0000002b
        /*13e8*/ 	.word	0x000334b0
        /*13ec*/ 	.short	0x010a
        /*13ee*/ 	.byte	0x3f
	.zero		1


	//   ....[76]....
        /*13f0*/ 	.word	0x0002bac0
        /*13f4*/ 	.word	0x00000010
        /*13f8*/ 	.word	0x00033400
        /*13fc*/ 	.short	0x010a
        /*13fe*/ 	.byte	0x3f
	.zero		1


	//   ....[77]....
        /*1400*/ 	.word	0x0002bce0
        /*1404*/ 	.word	0x00000010
        /*1408*/ 	.word	0x00033400
        /*140c*/ 	.short	0x010a
        /*140e*/ 	.byte	0x3f
	.zero		1


	//   ....[78]....
        /*1410*/ 	.word	0x0002bd30
        /*1414*/ 	.word	0x00000000
        /*1418*/ 	.word	0x00033430
        /*141c*/ 	.short	0x010a
        /*141e*/ 	.byte	0x3f
	.zero		1


	//   ....[79]....
        /*1420*/ 	.word	0x0002bd80
        /*1424*/ 	.word	0x0000000b
        /*1428*/ 	.word	0x00033430
        /*142c*/ 	.short	0x010a
        /*142e*/ 	.byte	0x3f
	.zero		1


	//   ....[80]....
        /*1430*/ 	.word	0x0002bdd0
        /*1434*/ 	.word	0x0000000a
        /*1438*/ 	.word	0x00033450
        /*143c*/ 	.short	0x010a
        /*143e*/ 	.byte	0x3f
	.zero		1


	//   ....[81]....
        /*1440*/ 	.word	0x0002be20
        /*1444*/ 	.word	0x00000008
        /*1448*/ 	.word	0x00033450
        /*144c*/ 	.short	0x010a
        /*144e*/ 	.byte	0x3f
	.zero		1


	//   ....[82]....
        /*1450*/ 	.word	0x0002dbf0
        /*1454*/ 	.word	0x00000004
        /*1458*/ 	.word	0x00033420
        /*145c*/ 	.short	0x010a
        /*145e*/ 	.byte	0x3f
	.zero		1


	//   ....[83]....
        /*1460*/ 	.word	0x0002dc40
        /*1464*/ 	.word	0x00000005
        /*1468*/ 	.word	0x000334a0
        /*146c*/ 	.short	0x010a
        /*146e*/ 	.byte	0x3f
	.zero		1


	//   ....[84]....
        /*1470*/ 	.word	0x0002dc90
        /*1474*/ 	.word	0x00000005
        /*1478*/ 	.word	0x000334c0
        /*147c*/ 	.short	0x010a
        /*147e*/ 	.byte	0x3f
	.zero		1


	//   ....[85]....
        /*1480*/ 	.word	0x0002dce0
        /*1484*/ 	.word	0x00000007
        /*1488*/ 	.word	0x000334a0
        /*148c*/ 	.short	0x010a
        /*148e*/ 	.byte	0x3f
	.zero		1


	//   ....[86]....
        /*1490*/ 	.word	0x0002dd30
        /*1494*/ 	.word	0x00000007
        /*1498*/ 	.word	0x000334c0
        /*149c*/ 	.short	0x010a
        /*149e*/ 	.byte	0x3f
	.zero		1


	//   ....[87]....
        /*14a0*/ 	.word	0x0002ded0
        /*14a4*/ 	.word	0x00000002
        /*14a8*/ 	.word	0x00033480
        /*14ac*/ 	.short	0x010a
        /*14ae*/ 	.byte	0x3f
	.zero		1


	//   ....[88]....
        /*14b0*/ 	.word	0x0002df20
        /*14b4*/ 	.word	0x00000002
        /*14b8*/ 	.word	0x00033440
        /*14bc*/ 	.short	0x010a
        /*14be*/ 	.byte	0x3f
	.zero		1


	//   ....[89]....
        /*14c0*/ 	.word	0x0002e510
        /*14c4*/ 	.word	0x00000002
        /*14c8*/ 	.word	0x00033420
        /*14cc*/ 	.short	0x010a
        /*14ce*/ 	.byte	0x3f
	.zero		1


	//   ....[90]....
        /*14d0*/ 	.word	0x0002e560
        /*14d4*/ 	.word	0x00000006
        /*14d8*/ 	.word	0x00033480
        /*14dc*/ 	.short	0x010a
        /*14de*/ 	.byte	0x3f
	.zero		1


	//   ....[91]....
        /*14e0*/ 	.word	0x0002e5b0
        /*14e4*/ 	.word	0x00000006
        /*14e8*/ 	.word	0x00033440
        /*14ec*/ 	.short	0x010a
        /*14ee*/ 	.byte	0x3f
	.zero		1


	//   ....[92]....
        /*14f0*/ 	.word	0x0002e600
        /*14f4*/ 	.word	0x00000003
        /*14f8*/ 	.word	0x00033470
        /*14fc*/ 	.short	0x010a
        /*14fe*/ 	.byte	0x3f
	.zero		1


	//   ....[93]....
        /*1500*/ 	.word	0x0002e650
        /*1504*/ 	.word	0x00000003
        /*1508*/ 	.word	0x00033460
        /*150c*/ 	.short	0x010a
        /*150e*/ 	.byte	0x3f
	.zero		1


	//   ....[94]....
        /*1510*/ 	.word	0x0002e6a0
        /*1514*/ 	.word	0x00000000
        /*1518*/ 	.word	0x00033470
        /*151c*/ 	.short	0x010a
        /*151e*/ 	.byte	0x3f
	.zero		1


	//   ....[95]....
        /*1520*/ 	.word	0x0002e6f0
        /*1524*/ 	.word	0x00000000
        /*1528*/ 	.word	0x00033460
        /*152c*/ 	.short	0x010a
        /*152e*/ 	.byte	0x3f
	.zero		1


	//   ....[96]....
        /*1530*/ 	.word	0x0002f150
        /*1534*/ 	.word	0x00000000
        /*1538*/ 	.word	0x00033420
        /*153c*/ 	.short	0x010a
        /*153e*/ 	.byte	0x3f
	.zero		1


	//   ....[97]....
        /*1540*/ 	.word	0x0002f2f0
        /*1544*/ 	.word	0x00000006
        /*1548*/ 	.word	0x00000000
        /*154c*/ 	.short	0x010a
        /*154e*/ 	.byte	0x3f
	.zero		1


	//   ....[98]....
        /*1550*/ 	.word	0x0002f340
        /*1554*/ 	.word	0x00000007
        /*1558*/ 	.word	0x00000000
        /*155c*/ 	.short	0x010a
        /*155e*/ 	.byte	0x3f
	.zero		1


	//   ....[99]....
        /*1560*/ 	.word	0x0002f390
        /*1564*/ 	.word	0x00000004
        /*1568*/ 	.word	0x00033460
        /*156c*/ 	.short	0x010a
        /*156e*/ 	.byte	0x3f
	.zero		1


	//   ....[100]....
        /*1570*/ 	.word	0x0002f3e0
        /*1574*/ 	.word	0x00000003
        /*1578*/ 	.word	0x00033460
        /*157c*/ 	.short	0x010a
        /*157e*/ 	.byte	0x3f
	.zero		1


	//   ....[101]....
        /*1580*/ 	.word	0x0002f430
        /*1584*/ 	.word	0x00000004
        /*1588*/ 	.word	0x00033480
        /*158c*/ 	.short	0x010a
        /*158e*/ 	.byte	0x3f
	.zero		1


	//----- nvinfo : EIATTR_NUM_MBARRIERS
	.align		4
.L_703:
        /*1590*/ 	.byte	0x03, 0x38
        /*1592*/ 	.short	0x0016


	//----- nvinfo : EIATTR_EXIT_INSTR_OFFSETS
	.align		4
        /*1594*/ 	.byte	0x04, 0x1c
        /*1596*/ 	.short	(.L_705 - .L_704)


	//   ....[0]....
.L_704:
        /*1598*/ 	.word	0x0002b6b0


	//----- nvinfo : EIATTR_MAX_THREADS
	.align		4
.L_705:
        /*159c*/ 	.byte	0x04, 0x05
        /*159e*/ 	.short	(.L_707 - .L_706)
.L_706:
        /*15a0*/ 	.word	0x00000180
        /*15a4*/ 	.word	0x00000001
        /*15a8*/ 	.word	0x00000001


	//----- nvinfo : EIATTR_CRS_STACK_SIZE
	.align		4
.L_707:
        /*15ac*/ 	.byte	0x04, 0x1e
        /*15ae*/ 	.short	(.L_709 - .L_708)
.L_708:
        /*15b0*/ 	.word	0x00000000


	//----- nvinfo : EIATTR_CBANK_PARAM_SIZE
	.align		4
.L_709:
        /*15b4*/ 	.byte	0x03, 0x19
        /*15b6*/ 	.short	0x0af0


	//----- nvinfo : EIATTR_PARAM_CBANK
	.align		4
        /*15b8*/ 	.byte	0x04, 0x0a
        /*15ba*/ 	.short	(.L_711 - .L_710)
	.align		4
.L_710:
        /*15bc*/ 	.word	index@(.nv.constant0._ZN7cutlass13device_kernelIN5flash11enable_sm90INS1_16FlashAttnFwdSm90INS1_25CollectiveMainloopFwdSm90ILi2EN4cute5tupleIJNS5_1CILi1EEES8_S8_EEENS6_IJNS7_ILi128EEENS7_ILi160EEENS7_ILi192EEEEEELi192ENS_12float_e4m3_tEfNS_4arch4Sm90ELb0ELb0ELb1ELb1ELb0ELb1ELb0ELb1ELb1ELb1ELb0ELb0EEENS1_21CollectiveEpilogueFwdINS6_IJSA_SC_SB_EEES9_NS_10bfloat16_tESG_Li256ELb1ELb1ELb0ELb1EEENS1_36VarlenDynamicPersistentTileSchedulerILi128ELi160ELi256ELi128ELb0ELb1ELb1ELb0ELb1ELb1EEEEEEEEEvNT_6ParamsE)
        /*15c0*/ 	.short	0x0210
        /*15c2*/ 	.short	0x0af0


	//----- nvinfo : EIATTR_SW_WAR
	.align		4
.L_711:
        /*15c4*/ 	.byte	0x04, 0x36
        /*15c6*/ 	.short	(.L_713 - .L_712)
.L_712:
        /*15c8*/ 	.word	0x00000008
.L_713:


//--------------------- .nv.info._ZN7cutlass13device_kernelIN5flash11enable_sm90INS1_16FlashAttnFwdSm90INS1_25CollectiveMainloopFwdSm90ILi2EN4cute5tupleIJNS5_1CILi1EEES8_S8_EEENS6_IJNS7_ILi128EEESA_NS7_ILi192EEEEEELi192ENS_12float_e4m3_tEfNS_4arch4Sm90ELb0ELb1ELb1ELb0ELb0ELb0ELb0ELb1ELb1ELb1ELb0ELb0EEENS1_21CollectiveEpilogueFwdINS6_IJSA_SB_SA_EEES9_NS_10bfloat16_tESF_Li256ELb0ELb1ELb0ELb1EEENS1_30DynamicPersistentTileSchedulerILi256ELi128ELb0ELb1ELb1EEEEEEEEEvNT_6ParamsE --------------------------
	.section	.nv.info._ZN7cutlass13device_kernelIN5flash11enable_sm90INS1_16FlashAttnFwdSm90INS1_25CollectiveMainloopFwdSm90ILi2EN4cute5tupleIJNS5_1CILi1EEES8_S8_EEENS6_IJNS7_ILi128EEESA_NS7_ILi192EEEEEELi192ENS_12float_e4m3_tEfNS_4arch4Sm90ELb0ELb1ELb1ELb0ELb0ELb0ELb0ELb1ELb1ELb1ELb0ELb0EEENS1_21CollectiveEpilogueFwdINS6_IJSA_SB_SA_EEES9_NS_10bfloat16_tESF_Li256ELb0ELb1ELb0ELb1EEENS1_30DynamicPersistentTileSchedulerILi256ELi128ELb0ELb1ELb1EEEEEEEEEvNT_6ParamsE,"",@"SHT_CUDA_INFO"
	.sectionflags	@""
	.align	4


	//----- nvinfo : EIATTR_CUDA_API_VERSION
	.align		4
        /*0000*/ 	.byte	0x04, 0x37
        /*0002*/ 	.short	(.L_715 - .L_714)
.L_714:
        /*0004*/ 	.word	0x00000082


	//----- nvinfo : EIATTR_KPARAM_INFO
	.align		4
.L_715:
        /*0008*/ 	.byte	0x04, 0x17
        /*000a*/ 	.short	(.L_717 - .L_716)
.L_716:
        /*000c*/ 	.word	0x00000000
        /*0010*/ 	.short	0x0000
        /*0012*/ 	.short	0x0070
        /*0014*/ 	.byte	0x00, 0xf0, 0x01, 0x2a


	//----- nvinfo : EIATTR_SPARSE_MMA_MASK
	.align		4
.L_717:
        /*0018*/ 	.byte	0x03, 0x50
        /*001a*/ 	.short	0x0000


	//----- nvinfo : EIATTR_MAXREG_COUNT
	.align		4
        /*001c*/ 	.byte	0x03, 0x1b
        /*001e*/ 	.short	0x00a8


	//----- nvinfo : EIATTR_NUM_BARRIERS
	.align		4
        /*0020*/ 	.byte	0x02, 0x4c
        /*0022*/ 	.byte	0x10
	.zero		1


	//----- nvinfo : EIATTR_EXTERNS
	.align		4
        /*0024*/ 	.byte	0x04, 0x0f
        /*0026*/ 	.short	(.L_719 - .L_718)


	//   ....[0]....
	.align		4
.L_718:
        /*0028*/ 	.word	index@(__assertfail)


	//----- nvinfo : EIATTR_ANNOTATIONS
	.align		4
.L_719:
        /*002c*/ 	.byte	0x04, 0x55
        /*002e*/ 	.short	(.L_721 - .L_720)


	//   ....[0]....
.L_720:
        /* <DEDUP_REMOVED lines=34> */


	//----- nvinfo : EIATTR_MERCURY_ISA_VERSION
	.align		4
.L_721:
        /*0238*/ 	.byte	0x03, 0x5f
        /*023a*/ 	.short	0x0101


	//----- nvinfo : EIATTR_INT_WARP_WIDE_INSTR_OFFSETS
	.align		4
        /*023c*/ 	.byte	0x04, 0x31
        /*023e*/ 	.short	(.L_723 - .L_722)


	//   ....[0]....
.L_722:
        /*0240*/ 	.word	0x00000130


	//   ....[1]....
        /*0244*/ 	.word	0x00000170


	//   ....[2]....
        /*0248*/ 	.word	0x000001e0


	//   ....[3]....
        /*024c*/ 	.word	0x00013df0


	//   ....[4]....
        /*0250*/ 	.word	0x00013e50


	//   ....[5]....
        /*0254*/ 	.word	0x00016be0


	//   ....[6]....
        /*0258*/ 	.word	0x00016c40


	//----- nvinfo : EIATTR_COOP_GROUP_MASK_REGIDS
	.align		4
.L_723:
        /*025c*/ 	.byte	0x04, 0x29
        /*025e*/ 	.short	(.L_725 - .L_724)


	//   ....[0]....
.L_724:
        /*0260*/ 	.word	0xffffffff


	//   ....[1]....
        /*0264*/ 	.word	0xffffffff


	//   ....[2]....
        /*0268*/ 	.word	0xffffffff


	//   ....[3]....
        /*026c*/ 	.word	0xffffffff


	//   ....[4]....
        /*0270*/ 	.word	0xffffffff


	//   ....[5]....
        /*0274*/ 	.word	0xffffffff


	//   ....[6]....
        /*0278*/ 	.word	0xffffffff


	//   ....[7]....
        /*027c*/ 	.word	0xffffffff


	//   ....[8]....
        /*0280*/ 	.word	0xffffffff


	//   ....[9]....
        /*0284*/ 	.word	0xffffffff


	//   ....[10]....
        /*0288*/ 	.word	0xffffffff


	//   ....[11]....
        /*028c*/ 	.word	0xffffffff


	//   ....[12]....
        /*0290*/ 	.word	0xffffffff


	//   ....[13]....
        /*0294*/ 	.word	0xffffffff


	//   ....[14]....
        /*0298*/ 	.word	0xffffffff


	//   ....[15]....
        /*029c*/ 	.word	0xffffffff


	//   ....[16]....
        /*02a0*/ 	.word	0xffffffff


	//   ....[17]....
        /*02a4*/ 	.word	0xffffffff


	//   ....[18]....
        /*02a8*/ 	.word	0xffffffff


	//   ....[19]....
        /*02ac*/ 	.word	0xffffffff


	//   ....[20]....
        /*02b0*/ 	.word	0xffffffff


	//   ....[21]....
        /*02b4*/ 	.word	0xffffffff


	//   ....[22]....
        /*02b8*/ 	.word	0xffffffff


	//   ....[23]....
        /*02bc*/ 	.word	0xffffffff


	//   ....[24]....
        /*02c0*/ 	.word	0xffffffff


	//   ....[25]....
        /*02c4*/ 	.word	0xffffffff


	//   ....[26]....
        /*02c8*/ 	.word	0xffffffff


	//   ....[27]....
        /*02cc*/ 	.word	0xffffffff


	//   ....[28]....
        /*02d0*/ 	.word	0xffffffff


	//   ....[29]....
        /*02d4*/ 	.word	0xffffffff


	//   ....[30]....
        /*02d8*/ 	.word	0xffffffff


	//   ....[31]....
        /*02dc*/ 	.word	0xffffffff


	//   ....[32]....
        /*02e0*/ 	.word	0xffffffff


	//   ....[33]....
        /*02e4*/ 	.word	0xffffffff


	//   ....[34]....
        /*02e8*/ 	.word	0xffffffff


	//   ....[35]....
        /*02ec*/ 	.word	0xffffffff


	//   ....[36]....
        /*02f0*/ 	.word	0xffffffff


	//   ....[37]....
        /*02f4*/ 	.word	0xffffffff


	//   ....[38]....
        /*02f8*/ 	.word	0xffffffff


	//   ....[39]....
        /*02fc*/ 	.word	0xffffffff


	//   ....[40]....
        /*0300*/ 	.word	0xffffffff


	//   ....[41]....
        /*0304*/ 	.word	0xffffffff


	//   ....[42]....
        /*0308*/ 	.word	0xffffffff


	//   ....[43]....
        /*030c*/ 	.word	0xffffffff


	//   ....[44]....
        /*0310*/ 	.word	0xffffffff


	//   ....[45]....
        /*0314*/ 	.word	0xffffffff


	//   ....[46]....
        /*0318*/ 	.word	0xffffffff


	//   ....[47]....
        /*031c*/ 	.word	0xffffffff


	//   ....[48]....
        /*0320*/ 	.word	0xffffffff


	//   ....[49]....
        /*0324*/ 	.word	0xffffffff


	//   ....[50]....
        /*0328*/ 	.word	0xffffffff


	//   ....[51]....
        /*032c*/ 	.word	0xffffffff


	//   ....[52]....
        /*0330*/ 	.word	0xffffffff


	//   ....[53]....
        /*0334*/ 	.word	0xffffffff


	//   ....[54]....
        /*0338*/ 	.word	0xffffffff


	//   ....[55]....
        /*033c*/ 	.word	0xffffffff


	//   ....[56]....
        /*0340*/ 	.word	0xffffffff


	//   ....[57]....
        /*0344*/ 	.word	0xffffffff


	//   ....[58]....
        /*0348*/ 	.word	0xffffffff


	//   ....[59]....
        /*034c*/ 	.word	0xffffffff


	//   ....[60]....
        /*0350*/ 	.word	0xffffffff


	//   ....[61]....
        /*0354*/ 	.word	0xffffffff


	//   ....[62]....
        /*0358*/ 	.word	0xffffffff


	//   ....[63]....
        /*035c*/ 	.word	0xffffffff


	//   ....[64]....
        /*0360*/ 	.word	0xffffffff


	//   ....[65]....
        /*0364*/ 	.word	0xffffffff


	//   ....[66]....
        /*0368*/ 	.word	0xffffffff


	//   ....[67]....
        /*036c*/ 	.word	0xffffffff


	//   ....[68]....
        /*0370*/ 	.word	0xffffffff


	//   ....[69]....
        /*0374*/ 	.word	0xffffffff


	//   ....[70]....
        /*0378*/ 	.word	0xffffffff


	//   ....[71]....
        /*037c*/ 	.word	0xffffffff


	//   ....[72]....
        /*0380*/ 	.word	0xffffffff


	//   ....[73]....
        /*0384*/ 	.word	0xffffffff


	//   ....[74]....
        /*0388*/ 	.word	0xffffffff


	//   ....[75]....
        /*038c*/ 	.word	0xffffffff


	//   ....[76]....
        /*0390*/ 	.word	0xffffffff


	//   ....[77]....
        /*0394*/ 	.word	0xffffffff


	//   ....[78]....
        /*0398*/ 	.word	0xffffffff


	//   ....[79]....
        /*039c*/ 	.word	0xffffffff


	//   ....[80]....
        /*03a0*/ 	.word	0xffffffff


	//   ....[81]....
        /*03a4*/ 	.word	0xffffffff


	//   ....[82]....
        /*03a8*/ 	.word	0xffffffff


	//   ....[83]....
        /*03ac*/ 	.word	0xffffffff


	//   ....[84]....
        /*03b0*/ 	.word	0xffffffff


	//   ....[85]....
        /*03b4*/ 	.word	0xffffffff


	//   ....[86]....
        /*03b8*/ 	.word	0xffffffff


	//   ....[87]....
        /*03bc*/ 	.word	0xffffffff


	//   ....[88]....
        /*03c0*/ 	.word	0xffffffff


	//   ....[89]....
        /*03c4*/ 	.word	0xffffffff


	//   ....[90]....
        /*03c8*/ 	.word	0xffffffff


	//   ....[91]....
        /*03cc*/ 	.word	0xffffffff


	//   ....[92]....
        /*03d0*/ 	.word	0xffffffff


	//   ....[93]....
        /*03d4*/ 	.word	0xffffffff


	//   ....[94]....
        /*03d8*/ 	.word	0xffffffff


	//   ....[95]....
        /*03dc*/ 	.word	0xffffffff


	//   ....[96]....
        /*03e0*/ 	.word	0xffffffff


	//   ....[97]....
        /*03e4*/ 	.word	0xffffffff


	//   ....[98]....
        /*03e8*/ 	.word	0xffffffff


	//   ....[99]....
        /*03ec*/ 	.word	0xffffffff


	//   ....[100]....
        /*03f0*/ 	.word	0xffffffff


	//   ....[101]....
        /*03f4*/ 	.word	0xffffffff


	//   ....[102]....
        /*03f8*/ 	.word	0xffffffff


	//   ....[103]....
        /*03fc*/ 	.word	0xffffffff


	//   ....[104]....
        /*0400*/ 	.word	0xffffffff


	//   ....[105]....
        /*0404*/ 	.word	0xffffffff


	//   ....[106]....
        /*0408*/ 	.word	0xffffffff


	//   ....[107]....
        /*040c*/ 	.word	0xffffffff


	//   ....[108]....
        /*0410*/ 	.word	0xffffffff


	//   ....[109]....
        /*0414*/ 	.word	0xffffffff


	//   ....[110]....
        /*0418*/ 	.word	0xffffffff


	//   ....[111]....
        /*041c*/ 	.word	0xffffffff


	//   ....[112]....
        /*0420*/ 	.word	0xffffffff


	//   ....[113]....
        /*0424*/ 	.word	0xffffffff


	//   ....[114]....
        /*0428*/ 	.word	0x0500000f


	//   ....[115]....
        /*042c*/ 	.word	0x0500000f


	//   ....[116]....
        /*0430*/ 	.word	0x0500000f


	//   ....[117]....
        /*0434*/ 	.word	0x0500000f


	//   ....[118]....
        /*0438*/ 	.word	0x0500000f


	//   ....[119]....
        /*043c*/ 	.word	0x0500000f


	//   ....[120]....
        /*0440*/ 	.word	0x0500000f


	//   ....[121]....
        /*0444*/ 	.word	0x0500000f


	//   ....[122]....
        /*0448*/ 	.word	0x0500000f


	//   ....[123]....
        /*044c*/ 	.word	0x0500000f


	//----- nvinfo : EIATTR_COOP_GROUP_INSTR_OFFSETS
	.align		4
.L_725:
        /*0450*/ 	.byte	0x04, 0x28
        /*0452*/ 	.short	(.L_727 - .L_726)


	//   ....[0]....
.L_726:
        /*0454*/ 	.word	0x00000070


	//   ....[1]....
        /*0458*/ 	.word	0x00000140


	//   ....[2]....
        /*045c*/ 	.word	0x00000190


	//   ....[3]....
        /*0460*/ 	.word	0x000003c0


	//   ....[4]....
        /*0464*/ 	.word	0x00000520


	//   ....[5]....
        /*0468*/ 	.word	0x00000640


	//   ....[6]....
        /*046c*/ 	.word	0x000007a0


	//   ....[7]....
        /*0470*/ 	.word	0x000018e0


	//   ....[8]....
        /*0474*/ 	.word	0x00002280


	//   ....[9]....
        /*0478*/ 	.word	0x00002dd0


	//   ....[10]....
        /*047c*/ 	.word	0x000041a0


	//   ....[11]....
        /*0480*/ 	.word	0x00004250


	//   ....[12]....
        /*0484*/ 	.word	0x000048b0


	//   ....[13]....
        /*0488*/ 	.word	0x00004950


	//   ....[14]....
        /*048c*/ 	.word	0x000067e0


	//   ....[15]....
        /*0490*/ 	.word	0x00006a40


	//   ....[16]....
        /*0494*/ 	.word	0x00007500


	//   ....[17]....
        /*0498*/ 	.word	0x00007540


	//   ....[18]....
        /*049c*/ 	.word	0x00007ff0


	//   ....[19]....
        /*04a0*/ 	.word	0x00008070


	//   ....[20]....
        /*04a4*/ 	.word	0x0000a630


	//   ....[21]....
        /*04a8*/ 	.word	0x0000a700


	//   ....[22]....
        /*04ac*/ 	.word	0x0000a720


	//   ....[23]....
        /*04b0*/ 	.word	0x0000a790


	//   ....[24]....
        /*04b4*/ 	.word	0x0000cc10


	//   ....[25]....
        /*04b8*/ 	.word	0x0000cf20


	//   ....[26]....
        /*04bc*/ 	.word	0x0000dae0


	//   ....[27]....
        /*04c0*/ 	.word	0x0000dc00


	//   ....[28]....
        /*04c4*/ 	.word	0x0000e3d0


	//   ....[29]....
        /*04c8*/ 	.word	0x0000e460


	//   ....[30]....
        /*04cc*/ 	.word	0x0000fac0


	//   ....[31]....
        /*04d0*/ 	.word	0x0000fad0


	//   ....[32]....
        /*04d4*/ 	.word	0x0000fb00


	//   ....[33]....
        /*04d8*/ 	.word	0x0000fb10


	//   ....[34]....
        /*04dc*/ 	.word	0x00011390


	//   ....[35]....
        /*04e0*/ 	.word	0x000113c0


	//   ....[36]....
        /*04e4*/ 	.word	0x000113f0


	//   ....[37]....
        /*04e8*/ 	.word	0x00011420


	//   ....[38]....
        /*04ec*/ 	.word	0x00011450


	//   ....[39]....
        /*04f0*/ 	.word	0x00011490


	//   ....[40]....
        /*04f4*/ 	.word	0x000114d0


	//   ....[41]....
        /*04f8*/ 	.word	0x000114f0


	//   ....[42]....
        /*04fc*/ 	.word	0x00011510


	//   ....[43]....
        /*0500*/ 	.word	0x00011550


	//   ....[44]....
        /*0504*/ 	.word	0x00011580


	//   ....[45]....
        /*0508*/ 	.word	0x00011590


	//   ....[46]....
        /*050c*/ 	.word	0x000115c0


	//   ....[47]....
        /*0510*/ 	.word	0x000115d0


	//   ....[48]....
        /*0514*/ 	.word	0x000115e0


	//   ....[49]....
        /*0518*/ 	.word	0x000115f0


	//   ....[50]....
        /*051c*/ 	.word	0x00011610


	//   ....[51]....
        /*0520*/ 	.word	0x00011620


	//   ....[52]....
        /*0524*/ 	.word	0x00011630


	//   ....[53]....
        /*0528*/ 	.word	0x00011660


	//   ....[54]....
        /*052c*/ 	.word	0x00011690


	//   ....[55]....
        /*0530*/ 	.word	0x000116a0


	//   ....[56]....
        /*0534*/ 	.word	0x000116b0


	//   ....[57]....
        /*0538*/ 	.word	0x000116c0


	//   ....[58]....
        /*053c*/ 	.word	0x000116d0


	//   ....[59]....
        /*0540*/ 	.word	0x000116f0


	//   ....[60]....
        /*0544*/ 	.word	0x00011700


	//   ....[61]....
        /*0548*/ 	.word	0x00011710


	//   ....[62]....
        /*054c*/ 	.word	0x00011720


	//   ....[63]....
        /*0550*/ 	.word	0x00011730


	//   ....[64]....
        /*0554*/ 	.word	0x00011740


	//   ....[65]....
        /*0558*/ 	.word	0x00011750


	//   ....[66]....
        /*055c*/ 	.word	0x00011760


	//   ....[67]....
        /*0560*/ 	.word	0x00011770


	//   ....[68]....
        /*0564*/ 	.word	0x00011780


	//   ....[69]....
        /*0568*/ 	.word	0x00011790


	//   ....[70]....
        /*056c*/ 	.word	0x000117a0


	//   ....[71]....
        /*0570*/ 	.word	0x000117b0


	//   ....[72]....
        /*0574*/ 	.word	0x000117c0


	//   ....[73]....
        /*0578*/ 	.word	0x000117d0


	//   ....[74]....
        /*057c*/ 	.word	0x000117e0


	//   ....[75]....
        /*0580*/ 	.word	0x000117f0


	//   ....[76]....
        /*0584*/ 	.word	0x00011800


	//   ....[77]....
        /*0588*/ 	.word	0x00011810


	//   ....[78]....
        /*058c*/ 	.word	0x00011820


	//   ....[79]....
        /*0590*/ 	.word	0x00011830


	//   ....[80]....
        /*0594*/ 	.word	0x00011840


	//   ....[81]....
        /*0598*/ 	.word	0x00011850


	//   ....[82]....
        /*059c*/ 	.word	0x00011b60


	//   ....[83]....
        /*05a0*/ 	.word	0x00011b90


	//   ....[84]....
        /*05a4*/ 	.word	0x00011bc0


	//   ....[85]....
        /*05a8*/ 	.word	0x00011bf0


	//   ....[86]....
        /*05ac*/ 	.word	0x00012100


	//   ....[87]....
        /*05b0*/ 	.word	0x00012140


	//   ....[88]....
        /*05b4*/ 	.word	0x00012240


	//   ....[89]....
        /*05b8*/ 	.word	0x00012260


	//   ....[90]....
        /*05bc*/ 	.word	0x00012360


	//   ....[91]....
        /*05c0*/ 	.word	0x00012380


	//   ....[92]....
        /*05c4*/ 	.word	0x00012490


	//   ....[93]....
        /*05c8*/ 	.word	0x000124b0


	//   ....[94]....
        /*05cc*/ 	.word	0x00012b90


	//   ....[95]....
        /*05d0*/ 	.word	0x00012bb0


	//   ....[96]....
        /*05d4*/ 	.word	0x00012cb0


	//   ....[97]....
        /*05d8*/ 	.word	0x00012cd0


	//   ....[98]....
        /*05dc*/ 	.word	0x00012dd0


	//   ....[99]....
        /*05e0*/ 	.word	0x00012df0


	//   ....[100]....
        /*05e4*/ 	.word	0x00012f00


	//   ....[101]....
        /*05e8*/ 	.word	0x00012f20


	//   ....[102]....
        /*05ec*/ 	.word	0x000130c0


	//   ....[103]....
        /*05f0*/ 	.word	0x000145d0


	//   ....[104]....
        /*05f4*/ 	.word	0x000152c0


	//   ....[105]....
        /*05f8*/ 	.word	0x000152f0


	//   ....[106]....
        /*05fc*/ 	.word	0x000153b0


	//   ....[107]....
        /*0600*/ 	.word	0x000153c0


	//   ....[108]....
        /*0604*/ 	.word	0x00015450


	//   ....[109]....
        /*0608*/ 	.word	0x00015460


	//   ....[110]....
        /*060c*/ 	.word	0x00015470


	//   ....[111]....
        /*0610*/ 	.word	0x00015480


	//   ....[112]....
        /*0614*/ 	.word	0x00017740


	//   ....[113]....
        /*0618*/ 	.word	0x000178e0


	//   ....[114]....
        /*061c*/ 	.word	0x00017fa0


	//   ....[115]....
        /*0620*/ 	.word	0x00018170


	//   ....[116]....
        /*0624*/ 	.word	0x000181c0


	//   ....[117]....
        /*0628*/ 	.word	0x00018250


	//   ....[118]....
        /*062c*/ 	.word	0x00018350


	//   ....[119]....
        /*0630*/ 	.word	0x000183b0


	//   ....[120]....
        /*0634*/ 	.word	0x000184b0


	//   ....[121]....
        /*0638*/ 	.word	0x00018510


	//   ....[122]....
        /*063c*/ 	.word	0x000185f0


	//   ....[123]....
        /*0640*/ 	.word	0x00018940


	//----- nvinfo : EIATTR_REG_RECONFIG
	.align		4
.L_727:
        /*0644*/ 	.byte	0x01, 0x54
	.zero		2


	//----- nvinfo : EIATTR_SYSCALL_OFFSETS
	.align		4
        /*0648*/ 	.byte	0x04, 0x46
        /*064a*/ 	.short	(.L_729 - .L_728)


	//   ....[0]....
.L_728:
        /*064c*/ 	.word	0x00001ac0


	//   ....[1]....
        /*0650*/ 	.word	0x00013ff0


	//   ....[2]....
        /*0654*/ 	.word	0x00014180


	//   ....[3]....
        /*0658*/ 	.word	0x000142d0


	//   ....[4]....
        /*065c*/ 	.word	0x00014410


	//   ....[5]....
        /*0660*/ 	.word	0x00014eb0


	//----- nvinfo : EIATTR_MBARRIER_INSTR_OFFSETS
	.align		4
.L_729:
        /*0664*/ 	.byte	0x04, 0x39
        /*0666*/ 	.short	(.L_731 - .L_730)


	//   ....[0]....
.L_730:
        /*0668*/ 	.word	0x00000270
        /*066c*/ 	.word	0x000000ff
        /*0670*/ 	.word	0x0002a800
        /*0674*/ 	.short	0x0100
        /*0676*/ 	.byte	0x08
	.zero		1


	//   ....[1]....
        /*0678*/ 	.word	0x00000280
        /*067c*/ 	.word	0x000000ff
        /*0680*/ 	.word	0x0002a820
        /*0684*/ 	.short	0x0100
        /*0686*/ 	.byte	0x08
	.zero		1


	//   ....[2]....
        /*0688*/ 	.word	0x00000370
        /*068c*/ 	.word	0x000000ff
        /*0690*/ 	.word	0x0002a830
        /*0694*/ 	.short	0x0100
        /*0696*/ 	.byte	0x08
	.zero		1


	//   ....[3]....
        /*0698*/ 	.word	0x00000380
        /*069c*/ 	.word	0x000000ff
        /*06a0*/ 	.word	0x0002a840
        /*06a4*/ 	.short	0x0100
        /*06a6*/ 	.byte	0x08
	.zero		1


	//   ....[4]....
        /*06a8*/ 	.word	0x00000390
        /*06ac*/ 	.word	0x000000ff
        /*06b0*/ 	.word	0x0002a838
        /*06b4*/ 	.short	0x0100
        /*06b6*/ 	.byte	0x08
	.zero		1


	//   ....[5]....
        /*06b8*/ 	.word	0x000003a0
        /*06bc*/ 	.word	0x000000ff
        /*06c0*/ 	.word	0x0002a848
        /*06c4*/ 	.short	0x0100
        /*06c6*/ 	.byte	0x08
	.zero		1


	//   ....[6]....
        /*06c8*/ 	.word	0x000004d0
        /*06cc*/ 	.word	0x000000ff
        /*06d0*/ 	.word	0x0002a850
        /*06d4*/ 	.short	0x0100
        /*06d6*/ 	.byte	0x08
	.zero		1


	//   ....[7]....
        /*06d8*/ 	.word	0x000004e0
        /*06dc*/ 	.word	0x000000ff
        /*06e0*/ 	.word	0x0002a860
        /*06e4*/ 	.short	0x0100
        /*06e6*/ 	.byte	0x08
	.zero		1


	//   ....[8]....
        /*06e8*/ 	.word	0x000004f0
        /*06ec*/ 	.word	0x000000ff
        /*06f0*/ 	.word	0x0002a858
        /*06f4*/ 	.short	0x0100
        /*06f6*/ 	.byte	0x08
	.zero		1


	//   ....[9]....
        /*06f8*/ 	.word	0x00000500
        /*06fc*/ 	.word	0x000000ff
        /*0700*/ 	.word	0x0002a868
        /*0704*/ 	.short	0x0100
        /*0706*/ 	.byte	0x08
	.zero		1


	//   ....[10]....
        /*0708*/ 	.word	0x000005f0
        /*070c*/ 	.word	0x000000ff
        /*0710*/ 	.word	0x0002a870
        /*0714*/ 	.short	0x0100
        /*0716*/ 	.byte	0x06
	.zero		1


	//   ....[11]....
        /*0718*/ 	.word	0x00000600
        /*071c*/ 	.word	0x000000ff
        /*0720*/ 	.word	0x0002a880
        /*0724*/ 	.short	0x0100
        /*0726*/ 	.byte	0x06
	.zero		1


	//   ....[12]....
        /*0728*/ 	.word	0x00000610
        /*072c*/ 	.word	0x000000ff
        /*0730*/ 	.word	0x0002a878
        /*0734*/ 	.short	0x0100
        /*0736*/ 	.byte	0x06
	.zero		1


	//   ....[13]....
        /*0738*/ 	.word	0x00000620
        /*073c*/ 	.word	0x000000ff
        /*0740*/ 	.word	0x0002a888
        /*0744*/ 	.short	0x0100
        /*0746*/ 	.byte	0x06
	.zero		1


	//   ....[14]....
        /*0748*/ 	.word	0x00000750
        /*074c*/ 	.word	0x000000ff
        /*0750*/ 	.word	0x0002a890
        /*0754*/ 	.short	0x0100
        /*0756*/ 	.byte	0x08
	.zero		1


	//   ....[15]....
        /*0758*/ 	.word	0x00000760
        /*075c*/ 	.word	0x000000ff
        /*0760*/ 	.word	0x0002a8a0
        /*0764*/ 	.short	0x0100
        /*0766*/ 	.byte	0x08
	.zero		1


	//   ....[16]....
        /*0768*/ 	.word	0x00000770
        /*076c*/ 	.word	0x000000ff
        /*0770*/ 	.word	0x0002a898
        /*0774*/ 	.short	0x0100
        /*0776*/ 	.byte	0x08
	.zero		1


	//   ....[17]....
        /*0778*/ 	.word	0x00000780
        /*077c*/ 	.word	0x000000ff
        /*0780*/ 	.word	0x0002a8a8
        /*0784*/ 	.short	0x0100
        /*0786*/ 	.byte	0x08
	.zero		1


	//   ....[18]....
        /*0788*/ 	.word	0x000008b0
        /*078c*/ 	.word	0x000000ff
        /*0790*/ 	.word	0x0002a8b0
        /*0794*/ 	.short	0x0100
        /*0796*/ 	.byte	0x08
	.zero		1


	//   ....[19]....
        /*0798*/ 	.word	0x000008c0
        /*079c*/ 	.word	0x000000ff
        /*07a0*/ 	.word	0x0002a8c0
        /*07a4*/ 	.short	0x0100
        /*07a6*/ 	.byte	0x08
	.zero		1


	//   ....[20]....
        /*07a8*/ 	.word	0x000008d0
        /*07ac*/ 	.word	0x000000ff
        /*07b0*/ 	.word	0x0002a8b8
        /*07b4*/ 	.short	0x0100
        /*07b6*/ 	.byte	0x08
	.zero		1


	//   ....[21]....
        /*07b8*/ 	.word	0x000008e0
        /*07bc*/ 	.word	0x000000ff
        /*07c0*/ 	.word	0x0002a8c8
        /*07c4*/ 	.short	0x0100
        /*07c6*/ 	.byte	0x08
	.zero		1


	//   ....[22]....
        /*07c8*/ 	.word	0x00001e10
        /*07cc*/ 	.word	0x000000ff
        /*07d0*/ 	.word	0x0002a800
        /*07d4*/ 	.short	0x010a
        /*07d6*/ 	.byte	0x24
	.zero		1


	//   ....[23]....
        /*07d8*/ 	.word	0x00001eb0
        /*07dc*/ 	.word	0x00000009
        /*07e0*/ 	.word	0x0002a830
        /*07e4*/ 	.short	0x010a
        /*07e6*/ 	.byte	0x3f
	.zero		1


	//   ....[24]....
        /*07e8*/ 	.word	0x00001f10
        /*07ec*/ 	.word	0x00000009
        /*07f0*/ 	.word	0x0002a830
        /*07f4*/ 	.short	0x010a
        /*07f6*/ 	.byte	0x3f
	.zero		1


	//   ....[25]....
        /*07f8*/ 	.word	0x00002820
        /*07fc*/ 	.word	0x00000003
        /*0800*/ 	.word	0x00000000
        /*0804*/ 	.short	0x0101
        /*0806*/ 	.byte	0x3f
	.zero		1


	//   ....[26]....
        /*0808*/ 	.word	0x00005a10
        /*080c*/ 	.word	0x000000ff
        /*0810*/ 	.word	0x0002a830
        /*0814*/ 	.short	0x010a
        /*0816*/ 	.byte	0x06
	.zero		1


	//   ....[27]....
        /*0818*/ 	.word	0x00005a50
        /*081c*/ 	.word	0x000000ff
        /*0820*/ 	.word	0x0002a830
        /*0824*/ 	.short	0x010a
        /*0826*/ 	.byte	0x06
	.zero		1


	//   ....[28]....
        /*0828*/ 	.word	0x00005cf0
        /*082c*/ 	.word	0x000000ff
        /*0830*/ 	.word	0x0002a850
        /*0834*/ 	.short	0x010a
        /*0836*/ 	.byte	0x06
	.zero		1


	//   ....[29]....
        /*0838*/ 	.word	0x00005d30
        /*083c*/ 	.word	0x000000ff
        /*0840*/ 	.word	0x0002a850
        /*0844*/ 	.short	0x010a
        /*0846*/ 	.byte	0x06
	.zero		1


	//   ....[30]....
        /*0848*/ 	.word	0x000068a0
        /*084c*/ 	.word	0x0000007b
        /*0850*/ 	.word	0x00000000
        /*0854*/ 	.short	0x0101
        /*0856*/ 	.byte	0x3f
	.zero		1


	//   ....[31]....
        /*0858*/ 	.word	0x00008ac0
        /*085c*/ 	.word	0x000000ff
        /*0860*/ 	.word	0x00000000
        /*0864*/ 	.short	0x0101
        /*0866*/ 	.byte	0x06
	.zero		1


	//   ....[32]....
        /*0868*/ 	.word	0x00009610
        /*086c*/ 	.word	0x000000ff
        /*0870*/ 	.word	0x0002a830
        /*0874*/ 	.short	0x010a
        /*0876*/ 	.byte	0x06
	.zero		1


	//   ....[33]....
        /*0878*/ 	.word	0x00009650
        /*087c*/ 	.word	0x000000ff
        /*0880*/ 	.word	0x0002a830
        /*0884*/ 	.short	0x010a
        /*0886*/ 	.byte	0x06
	.zero		1


	//   ....[34]....
        /*0888*/ 	.word	0x00009920
        /*088c*/ 	.word	0x000000ff
        /*0890*/ 	.word	0x0002a850
        /*0894*/ 	.short	0x010a
        /*0896*/ 	.byte	0x06
	.zero		1


	//   ....[35]....
        /*0898*/ 	.word	0x00009960
        /*089c*/ 	.word	0x000000ff
        /*08a0*/ 	.word	0x0002a850
        /*08a4*/ 	.short	0x010a
        /*08a6*/ 	.byte	0x06
	.zero		1


	//   ....[36]....
        /*08a8*/ 	.word	0x0000b310
        /*08ac*/ 	.word	0x00000003
        /*08b0*/ 	.word	0x00000000
        /*08b4*/ 	.short	0x0101
        /*08b6*/ 	.byte	0x3f
	.zero		1


	//   ....[37]....
        /*08b8*/ 	.word	0x0000b600
        /*08bc*/ 	.word	0x000000ff
        /*08c0*/ 	.word	0x00000000
        /*08c4*/ 	.short	0x0101
        /*08c6*/ 	.byte	0x06
	.zero		1


	//   ....[38]....
        /*08c8*/ 	.word	0x0000bf00
        /*08cc*/ 	.word	0x000000ff
        /*08d0*/ 	.word	0x0002a830
        /*08d4*/ 	.short	0x010a
        /*08d6*/ 	.byte	0x06
	.zero		1


	//   ....[39]....
        /*08d8*/ 	.word	0x0000bf40
        /*08dc*/ 	.word	0x000000ff
        /*08e0*/ 	.word	0x0002a830
        /*08e4*/ 	.short	0x010a
        /*08e6*/ 	.byte	0x06
	.zero		1


	//   ....[40]....
        /*08e8*/ 	.word	0x0000c210
        /*08ec*/ 	.word	0x000000ff
        /*08f0*/ 	.word	0x0002a850
        /*08f4*/ 	.short	0x010a
        /*08f6*/ 	.byte	0x06
	.zero		1


	//   ....[41]....
        /*08f8*/ 	.word	0x0000c250
        /*08fc*/ 	.word	0x000000ff
        /*0900*/ 	.word	0x0002a850
        /*0904*/ 	.short	0x010a
        /*0906*/ 	.byte	0x06
	.zero		1


	//   ....[42]....
        /*0908*/ 	.word	0x0000cd80
        /*090c*/ 	.word	0x0000007a
        /*0910*/ 	.word	0x00000000
        /*0914*/ 	.short	0x0101
        /*0916*/ 	.byte	0x3f
	.zero		1


	//   ....[43]....
        /*0918*/ 	.word	0x0000ef90
        /*091c*/ 	.word	0x000000ff
        /*0920*/ 	.word	0x00000000
        /*0924*/ 	.short	0x0101
        /*0926*/ 	.byte	0x06
	.zero		1


	//   ....[44]....
        /*0928*/ 	.word	0x0000f780
        /*092c*/ 	.word	0x000000ff
        /*0930*/ 	.word	0x0002a850
        /*0934*/ 	.short	0x010a
        /*0936*/ 	.byte	0x09
	.zero		1


	//   ....[45]....
        /*0938*/ 	.word	0x0000f7c0
        /*093c*/ 	.word	0x000000ff
        /*0940*/ 	.word	0x0002a850
        /*0944*/ 	.short	0x010a
        /*0946*/ 	.byte	0x09
	.zero		1


	//   ....[46]....
        /*0948*/ 	.word	0x0000feb0
        /*094c*/ 	.word	0x000000ff
        /*0950*/ 	.word	0x00000000
        /*0954*/ 	.short	0x0101
        /*0956*/ 	.byte	0x04
	.zero		1


	//   ....[47]....
        /*0958*/ 	.word	0x00012130
        /*095c*/ 	.word	0x00000003
        /*0960*/ 	.word	0x00000000
        /*0964*/ 	.short	0x0101
        /*0966*/ 	.byte	0x3f
	.zero		1


	//   ....[48]....
        /*0968*/ 	.word	0x00014840
        /*096c*/ 	.word	0x00000004
        /*0970*/ 	.word	0x0002a880
        /*0974*/ 	.short	0x010a
        /*0976*/ 	.byte	0x3f
	.zero		1


	//   ....[49]....
        /*0978*/ 	.word	0x00014ab0
        /*097c*/ 	.word	0x00000004
        /*0980*/ 	.word	0x0002a840
        /*0984*/ 	.short	0x010a
        /*0986*/ 	.byte	0x3f
	.zero		1


	//   ....[50]....
        /*0988*/ 	.word	0x000155c0
        /*098c*/ 	.word	0x00000011
        /*0990*/ 	.word	0x0002a800
        /*0994*/ 	.short	0x0107
        /*0996*/ 	.byte	0x3f
	.zero		1


	//   ....[51]....
        /*0998*/ 	.word	0x000156c0
        /*099c*/ 	.word	0x00000011
        /*09a0*/ 	.word	0x0002a800
        /*09a4*/ 	.short	0x0101
        /*09a6*/ 	.byte	0x3f
	.zero		1


	//   ....[52]....
        /*09a8*/ 	.word	0x000156e0
        /*09ac*/ 	.word	0x00000011
        /*09b0*/ 	.word	0x0002a820
        /*09b4*/ 	.short	0x010a
        /*09b6*/ 	.byte	0x3f
	.zero		1


	//   ....[53]....
        /*09b8*/ 	.word	0x000159f0
        /*09bc*/ 	.word	0x00000006
        /*09c0*/ 	.word	0x0002a880
        /*09c4*/ 	.short	0x010a
        /*09c6*/ 	.byte	0x3f
	.zero		1


	//   ....[54]....
        /*09c8*/ 	.word	0x00015e40
        /*09cc*/ 	.word	0x00000006
        /*09d0*/ 	.word	0x0002a840
        /*09d4*/ 	.short	0x010a
        /*09d6*/ 	.byte	0x3f
	.zero		1


	//   ....[55]....
        /*09d8*/ 	.word	0x000162f0
        /*09dc*/ 	.word	0x0000000c
        /*09e0*/ 	.word	0x0002a870
        /*09e4*/ 	.short	0x010a
        /*09e6*/ 	.byte	0x3f
	.zero		1


	//   ....[56]....
        /*09e8*/ 	.word	0x00016360
        /*09ec*/ 	.word	0x0000000c
        /*09f0*/ 	.word	0x0002a860
        /*09f4*/ 	.short	0x010a
        /*09f6*/ 	.byte	0x3f
	.zero		1


	//   ....[57]....
        /*09f8*/ 	.word	0x00016ac0
        /*09fc*/ 	.word	0x0000000c
        /*0a00*/ 	.word	0x0002a850
        /*0a04*/ 	.short	0x0101
        /*0a06*/ 	.byte	0x3f
	.zero		1


	//   ....[58]....
        /*0a08*/ 	.word	0x00016b40
        /*0a0c*/ 	.word	0x0000000c
        /*0a10*/ 	.word	0x00000000
        /*0a14*/ 	.short	0x0101
        /*0a16*/ 	.byte	0x3f
	.zero		1


	//   ....[59]....
        /*0a18*/ 	.word	0x00016d70
        /*0a1c*/ 	.word	0x00000002
        /*0a20*/ 	.word	0x0002a870
        /*0a24*/ 	.short	0x010a
        /*0a26*/ 	.byte	0x3f
	.zero		1


	//   ....[60]....
        /*0a28*/ 	.word	0x00016de0
        /*0a2c*/ 	.word	0x00000002
        /*0a30*/ 	.word	0x0002a860
        /*0a34*/ 	.short	0x010a
        /*0a36*/ 	.byte	0x3f
	.zero		1


	//   ....[61]....
        /*0a38*/ 	.word	0x00017560
        /*0a3c*/ 	.word	0x00000002
        /*0a40*/ 	.word	0x0002a850
        /*0a44*/ 	.short	0x0101
        /*0a46*/ 	.byte	0x3f
	.zero		1


	//   ....[62]....
        /*0a48*/ 	.word	0x000175e0
        /*0a4c*/ 	.word	0x00000002
        /*0a50*/ 	.word	0x00000000
        /*0a54*/ 	.short	0x0101
        /*0a56*/ 	.byte	0x3f
	.zero		1


	//   ....[63]....
        /*0a58*/ 	.word	0x00017860
        /*0a5c*/ 	.word	0x00000000
        /*0a60*/ 	.word	0x0002a820
        /*0a64*/ 	.short	0x010a
        /*0a66*/ 	.byte	0x3f
	.zero		1


	//   ....[64]....
        /*0a68*/ 	.word	0x00017a20
        /*0a6c*/ 	.word	0x00000006
        /*0a70*/ 	.word	0x00000000
        /*0a74*/ 	.short	0x010a
        /*0a76*/ 	.byte	0x3f
	.zero		1


	//   ....[65]....
        /*0a78*/ 	.word	0x00017a90
        /*0a7c*/ 	.word	0x00000007
        /*0a80*/ 	.word	0x00000000
        /*0a84*/ 	.short	0x010a
        /*0a86*/ 	.byte	0x3f
	.zero		1


	//   ....[66]....
        /*0a88*/ 	.word	0x00017af0
        /*0a8c*/ 	.word	0x00000004
        /*0a90*/ 	.word	0x0002a860
        /*0a94*/ 	.short	0x010a
        /*0a96*/ 	.byte	0x3f
	.zero		1


	//   ....[67]....
        /*0a98*/ 	.word	0x00017b40
        /*0a9c*/ 	.word	0x00000003
        /*0aa0*/ 	.word	0x0002a860
        /*0aa4*/ 	.short	0x010a
        /*0aa6*/ 	.byte	0x3f
	.zero		1


	//   ....[68]....
        /*0aa8*/ 	.word	0x00017b80
        /*0aac*/ 	.word	0x00000004
        /*0ab0*/ 	.word	0x0002a880
        /*0ab4*/ 	.short	0x010a
        /*0ab6*/ 	.byte	0x3f
	.zero		1


	//   ....[69]....
        /*0ab8*/ 	.word	0x00017ba0
        /*0abc*/ 	.word	0x00000003
        /*0ac0*/ 	.word	0x0002a880
        /*0ac4*/ 	.short	0x010a
        /*0ac6*/ 	.byte	0x3f
	.zero		1


	//   ....[70]....
        /*0ac8*/ 	.word	0x00017c10
        /*0acc*/ 	.word	0x00000003
        /*0ad0*/ 	.word	0x0002a800
        /*0ad4*/ 	.short	0x010a
        /*0ad6*/ 	.byte	0x3f
	.zero		1


	//   ....[71]....
        /*0ad8*/ 	.word	0x00017c60
        /*0adc*/ 	.word	0x00000009
        /*0ae0*/ 	.word	0x0002a830
        /*0ae4*/ 	.short	0x010a
        /*0ae6*/ 	.byte	0x3f
	.zero		1


	//   ....[72]....
        /*0ae8*/ 	.word	0x00017cc0
        /*0aec*/ 	.word	0x00000008
        /*0af0*/ 	.word	0x0002a830
        /*0af4*/ 	.short	0x010a
        /*0af6*/ 	.byte	0x3f
	.zero		1


	//   ....[73]....
        /*0af8*/ 	.word	0x00017d20
        /*0afc*/ 	.word	0x00000008
        /*0b00*/ 	.word	0x0002a850
        /*0b04*/ 	.short	0x010a
        /*0b06*/ 	.byte	0x3f
	.zero		1


	//   ....[74]....
        /*0b08*/ 	.word	0x00017d80
        /*0b0c*/ 	.word	0x00000006
        /*0b10*/ 	.word	0x0002a830
        /*0b14*/ 	.short	0x010a
        /*0b16*/ 	.byte	0x3f
	.zero		1


	//   ....[75]....
        /*0b18*/ 	.word	0x00017de0
        /*0b1c*/ 	.word	0x00000006
        /*0b20*/ 	.word	0x0002a850
        /*0b24*/ 	.short	0x010a
        /*0b26*/ 	.byte	0x3f
	.zero		1


	//   ....[76]....
        /*0b28*/ 	.word	0x00017e40
        /*0b2c*/ 	.word	0x00000006
        /*0b30*/ 	.word	0x0002a830
        /*0b34*/ 	.short	0x010a
        /*0b36*/ 	.byte	0x3f
	.zero		1


	//   ....[77]....
        /*0b38*/ 	.word	0x00017ea0
        /*0b3c*/ 	.word	0x00000006
        /*0b40*/ 	.word	0x0002a850
        /*0b44*/ 	.short	0x010a
        /*0b46*/ 	.byte	0x3f
	.zero		1


	//   ....[78]....
        /*0b48*/ 	.word	0x00017f00
        /*0b4c*/ 	.word	0x00000007
        /*0b50*/ 	.word	0x0002a850
        /*0b54*/ 	.short	0x010a
        /*0b56*/ 	.byte	0x3f
	.zero		1


	//   ....[79]....
        /*0b58*/ 	.word	0x00018050
        /*0b5c*/ 	.word	0x00000004
        /*0b60*/ 	.word	0x0002a880
        /*0b64*/ 	.short	0x010a
        /*0b66*/ 	.byte	0x3f
	.zero		1


	//   ....[80]....
        /*0b68*/ 	.word	0x000180a0
        /*0b6c*/ 	.word	0x00000004
        /*0b70*/ 	.word	0x0002a840
        /*0b74*/ 	.short	0x010a
        /*0b76*/ 	.byte	0x3f
	.zero		1


	//   ....[81]....
        /*0b78*/ 	.word	0x00018630
        /*0b7c*/ 	.word	0x00000011
        /*0b80*/ 	.word	0x0002a820
        /*0b84*/ 	.short	0x010a
        /*0b86*/ 	.byte	0x3f
	.zero		1


	//   ....[82]....
        /*0b88*/ 	.word	0x00018680
        /*0b8c*/ 	.word	0x00000006
        /*0b90*/ 	.word	0x0002a880
        /*0b94*/ 	.short	0x010a
        /*0b96*/ 	.byte	0x3f
	.zero		1


	//   ....[83]....
        /*0b98*/ 	.word	0x000186d0
        /*0b9c*/ 	.word	0x00000006
        /*0ba0*/ 	.word	0x0002a840
        /*0ba4*/ 	.short	0x010a
        /*0ba6*/ 	.byte	0x3f
	.zero		1


	//   ....[84]....
        /*0ba8*/ 	.word	0x00018720
        /*0bac*/ 	.word	0x0000000c
        /*0bb0*/ 	.word	0x0002a870
        /*0bb4*/ 	.short	0x010a
        /*0bb6*/ 	.byte	0x3f
	.zero		1


	//   ....[85]....
        /*0bb8*/ 	.word	0x00018770
        /*0bbc*/ 	.word	0x0000000c
        /*0bc0*/ 	.word	0x0002a860
        /*0bc4*/ 	.short	0x010a
        /*0bc6*/ 	.byte	0x3f
	.zero		1


	//   ....[86]....
        /*0bc8*/ 	.word	0x000187c0
        /*0bcc*/ 	.word	0x00000002
        /*0bd0*/ 	.word	0x0002a870
        /*0bd4*/ 	.short	0x010a
        /*0bd6*/ 	.byte	0x3f
	.zero		1


	//   ....[87]....
        /*0bd8*/ 	.word	0x00018810
        /*0bdc*/ 	.word	0x00000002
        /*0be0*/ 	.word	0x0002a860
        /*0be4*/ 	.short	0x010a
        /*0be6*/ 	.byte	0x3f
	.zero		1


	//   ....[88]....
        /*0be8*/ 	.word	0x00018860
        /*0bec*/ 	.word	0x00000000
        /*0bf0*/ 	.word	0x0002a820
        /*0bf4*/ 	.short	0x010a
        /*0bf6*/ 	.byte	0x3f
	.zero		1


	//   ....[89]....
        /*0bf8*/ 	.word	0x00018a00
        /*0bfc*/ 	.word	0x00000006
        /*0c00*/ 	.word	0x00000000
        /*0c04*/ 	.short	0x010a
        /*0c06*/ 	.byte	0x3f
	.zero		1


	//   ....[90]....
        /*0c08*/ 	.word	0x00018a50
        /*0c0c*/ 	.word	0x00000007
        /*0c10*/ 	.word	0x00000000
        /*0c14*/ 	.short	0x010a
        /*0c16*/ 	.byte	0x3f
	.zero		1


	//   ....[91]....
        /*0c18*/ 	.word	0x00018aa0
        /*0c1c*/ 	.word	0x00000004
        /*0c20*/ 	.word	0x0002a860
        /*0c24*/ 	.short	0x010a
        /*0c26*/ 	.byte	0x3f
	.zero		1


	//   ....[92]....
        /*0c28*/ 	.word	0x00018af0
        /*0c2c*/ 	.word	0x00000003
        /*0c30*/ 	.word	0x0002a860
        /*0c34*/ 	.short	0x010a
        /*0c36*/ 	.byte	0x3f
	.zero		1


	//   ....[93]....
        /*0c38*/ 	.word	0x00018b40
        /*0c3c*/ 	.word	0x00000004
        /*0c40*/ 	.word	0x0002a880
        /*0c44*/ 	.short	0x010a
        /*0c46*/ 	.byte	0x3f
	.zero		1


	//----- nvinfo : EIATTR_NUM_MBARRIERS
	.align		4
.L_731:
        /*0c48*/ 	.byte	0x03, 0x38
        /*0c4a*/ 	.short	0x0016


	//----- nvinfo : EIATTR_EXIT_INSTR_OFFSETS
	.align		4
        /*0c4c*/ 	.byte	0x04, 0x1c
        /*0c4e*/ 	.short	(.L_733 - .L_732)


	//   ....[0]....
.L_732:
        /*0c50*/ 	.word	0x00000a40


	//   ....[1]....
        /*0c54*/ 	.word	0x00013060


	//   ....[2]....
        /*0c58*/ 	.word	0x00017bf0


	//----- nvinfo : EIATTR_MAX_THREADS
	.align		4
.L_733:
        /*0c5c*/ 	.byte	0x04, 0x05
        /*0c5e*/ 	.short	(.L_735 - .L_734)
.L_734:
        /*0c60*/ 	.word	0x00000180
        /*0c64*/ 	.word	0x00000001
        /*0c68*/ 	.word	0x00000001


	//----- nvinfo : EIATTR_CRS_STACK_SIZE
	.align		4
.L_735:
        /*0c6c*/ 	.byte	0x04, 0x1e
        /*0c6e*/ 	.short	(.L_737 - .L_736)
.L_736:
        /*0c70*/ 	.word	0x00000000


	//----- nvinfo : EIATTR_CBANK_PARAM_SIZE
	.align		4
.L_737:
        /*0c74*/ 	.byte	0x03, 0x19
        /*0c76*/ 	.short	0x0af0


	//----- nvinfo : EIATTR_PARAM_CBANK
	.align		4
        /*0c78*/ 	.byte	0x04, 0x0a
        /*0c7a*/ 	.short	(.L_739 - .L_738)
	.align		4
.L_738:
        /*0c7c*/ 	.word	index@(.nv.constant0._ZN7cutlass13device_kernelIN5flash11enable_sm90INS1_16FlashAttnFwdSm90INS1_25CollectiveMainloopFwdSm90ILi2EN4cute5tupleIJNS5_1CILi1EEES8_S8_EEENS6_IJNS7_ILi128EEESA_NS7_ILi192EEEEEELi192ENS_12float_e4m3_tEfNS_4arch4Sm90ELb0ELb1ELb1ELb0ELb0ELb0ELb0ELb1ELb1ELb1ELb0ELb0EEENS1_21CollectiveEpilogueFwdINS6_IJSA_SB_SA_EEES9_NS_10bfloat16_tESF_Li256ELb0ELb1ELb0ELb1EEENS1_30DynamicPersistentTileSchedulerILi256ELi128ELb0ELb1ELb1EEEEEEEEEvNT_6ParamsE)
        /*0c80*/ 	.short	0x0210
        /*0c82*/ 	.short	0x0af0


	//----- nvinfo : EIATTR_SW_WAR
	.align		4
.L_739:
        /*0c84*/ 	.byte	0x04, 0x36
        /*0c86*/ 	.short	(.L_741 - .L_740)
.L_740:
        /*0c88*/ 	.word	0x00000008
.L_741:


//--------------------- .nv.info._ZN7cutlass13device_kernelIN5flash11enable_sm90INS1_16FlashAttnFwdSm90INS1_25CollectiveMainloopFwdSm90ILi2EN4cute5tupleIJNS5_1CILi1EEES8_S8_EEENS6_IJNS7_ILi128EEESA_NS7_ILi192EEEEEELi192ENS_12float_e4m3_tEfNS_4arch4Sm90ELb0ELb1ELb1ELb1ELb0ELb0ELb0ELb1ELb1ELb1ELb0ELb0EEENS1_21CollectiveEpilogueFwdINS6_IJSA_SB_SA_EEES9_NS_10bfloat16_tESF_Li256ELb1ELb1ELb0ELb1EEENS1_36VarlenDynamicPersistentTileSchedulerILi128ELi128ELi256ELi128ELb0ELb1ELb1ELb1ELb0ELb1EEEEEEEEEvNT_6ParamsE --------------------------
	.section	.nv.info._ZN7cutlass13device_kernelIN5flash11enable_sm90INS1_16FlashAttnFwdSm90INS1_25CollectiveMainloopFwdSm90ILi2EN4cute5tupleIJNS5_1CILi1EEES8_S8_EEENS6_IJNS7_ILi128EEESA_NS7_ILi192EEEEEELi192ENS_12float_e4m3_tEfNS_4arch4Sm90ELb0ELb1ELb1ELb1ELb0ELb0ELb0ELb1ELb1ELb1ELb0ELb0EEENS1_21CollectiveEpilogueFwdINS6_IJSA_SB_SA_EEES9_NS_10bfloat16_tESF_Li256ELb1ELb1ELb0ELb1EEENS1_36VarlenDynamicPersistentTileSchedulerILi128ELi128ELi256ELi128ELb0ELb1ELb1ELb1ELb0ELb1EEEEEEEEEvNT_6ParamsE,"",@"SHT_CUDA_INFO"
	.sectionflags	@""
	.align	4


	//----- nvinfo : EIATTR_CUDA_API_VERSION
	.align		4
        /*0000*/ 	.byte	0x04, 0x37
        /*0002*/ 	.short	(.L_743 - .L_742)
.L_742:
        /*0004*/ 	.word	0x00000082


	//----- nvinfo : EIATTR_KPARAM_INFO
	.align		4
.L_743:
        /*0008*/ 	.byte	0x04, 0x17
        /*000a*/ 	.short	(.L_745 - .L_744)
.L_744:
        /*000c*/ 	.word	0x00000000
        /*0010*/ 	.short	0x0000
        /*0012*/ 	.short	0x0070
        /*0014*/ 	.byte	0x00, 0xf0, 0x01, 0x2a


	//----- nvinfo : EIATTR_SPARSE_MMA_MASK
	.align		4
.L_745:
        /*0018*/ 	.byte	0x03, 0x50
        /*001a*/ 	.short	0x0000


	//----- nvinfo : EIATTR_MAXREG_COUNT
	.align		4
        /*001c*/ 	.byte	0x03, 0x1b
        /*001e*/ 	.short	0x00a8


	//----- nvinfo : EIATTR_NUM_BARRIERS
	.align		4
        /*0020*/ 	.byte	0x02, 0x4c
        /*0022*/ 	.byte	0x10
	.zero		1


	//----- nvinfo : EIATTR_EXTERNS
	.align		4
        /*0024*/ 	.byte	0x04, 0x0f
        /*0026*/ 	.short	(.L_747 - .L_746)


	//   ....[0]....
	.align		4
.L_746:
        /*0028*/ 	.word	index@(__assertfail)


	//----- nvinfo : EIATTR_ANNOTATIONS
	.align		4
.L_747:
        /*002c*/ 	.byte	0x04, 0x55
        /*002e*/ 	.short	(.L_749 - .L_748)


	//   ....[0]....
.L_748:
        /* <DEDUP_REMOVED lines=44> */


	//----- nvinfo : EIATTR_MERCURY_ISA_VERSION
	.align		4
.L_749:
        /*02d8*/ 	.byte	0x03, 0x5f
        /*02da*/ 	.short	0x0101


	//----- nvinfo : EIATTR_UNUSED_LOAD_BYTE_OFFSET
	.align		4
        /*02dc*/ 	.byte	0x04, 0x44
        /*02de*/ 	.short	(.L_751 - .L_750)


	//   ....[0]....
.L_750:
        /*02e0*/ 	.word	0x00000a40
        /*02e4*/ 	.word	0x0000fff0


	//   ....[1]....
        /*02e8*/ 	.word	0x000105a0
        /*02ec*/ 	.word	0x0000fff0


	//----- nvinfo : EIATTR_INT_WARP_WIDE_INSTR_OFFSETS
	.align		4
.L_751:
        /*02f0*/ 	.byte	0x04, 0x31
        /*02f2*/ 	.short	(.L_753 - .L_752)


	//   ....[0]....
.L_752:
        /*02f4*/ 	.word	0x00000130


	//   ....[1]....
        /*02f8*/ 	.word	0x00000170


	//   ....[2]....
        /*02fc*/ 	.word	0x000001e0


	//   ....[3]....
        /*0300*/ 	.word	0x000151b0


	//   ....[4]....
        /*0304*/ 	.word	0x00015210


	//   ....[5]....
        /*0308*/ 	.word	0x000180e0


	//   ....[6]....
        /*030c*/ 	.word	0x00018140


	//----- nvinfo : EIATTR_COOP_GROUP_MASK_REGIDS
	.align		4
.L_753:
        /*0310*/ 	.byte	0x04, 0x29
        /*0312*/ 	.short	(.L_755 - .L_754)


	//   ....[0]....
.L_754:
        /*0314*/ 	.word	0xffffffff


	//   ....[1]....
        /*0318*/ 	.word	0xffffffff


	//   ....[2]....
        /*031c*/ 	.word	0xffffffff


	//   ....[3]....
        /*0320*/ 	.word	0xffffffff


	//   ....[4]....
        /*0324*/ 	.word	0xffffffff


	//   ....[5]....
        /*0328*/ 	.word	0xffffffff


	//   ....[6]....
        /*032c*/ 	.word	0xffffffff


	//   ....[7]....
        /*0330*/ 	.word	0xffffffff


	//   ....[8]....
        /*0334*/ 	.word	0xffffffff


	//   ....[9]....
        /*0338*/ 	.word	0xffffffff


	//   ....[10]....
        /*033c*/ 	.word	0xffffffff


	//   ....[11]....
        /*0340*/ 	.word	0xffffffff


	//   ....[12]....
        /*0344*/ 	.word	0xffffffff


	//   ....[13]....
        /*0348*/ 	.word	0xffffffff


	//   ....[14]....
        /*034c*/ 	.word	0xffffffff


	//   ....[15]....
        /*0350*/ 	.word	0xffffffff


	//   ....[16]....
        /*0354*/ 	.word	0xffffffff


	//   ....[17]....
        /*0358*/ 	.word	0xffffffff


	//   ....[18]....
        /*035c*/ 	.word	0xffffffff


	//   ....[19]....
        /*0360*/ 	.word	0xffffffff


	//   ....[20]....
        /*0364*/ 	.word	0xffffffff


	//   ....[21]....
        /*0368*/ 	.word	0xffffffff


	//   ....[22]....
        /*036c*/ 	.word	0xffffffff


	//   ....[23]....
        /*0370*/ 	.word	0xffffffff


	//   ....[24]....
        /*0374*/ 	.word	0xffffffff


	//   ....[25]....
        /*0378*/ 	.word	0xffffffff


	//   ....[26]....
        /*037c*/ 	.word	0xffffffff


	//   ....[27]....
        /*0380*/ 	.word	0xffffffff


	//   ....[28]....
        /*0384*/ 	.word	0xffffffff


	//   ....[29]....
        /*0388*/ 	.word	0xffffffff


	//   ....[30]....
        /*038c*/ 	.word	0xffffffff


	//   ....[31]....
        /*0390*/ 	.word	0xffffffff


	//   ....[32]....
        /*0394*/ 	.word	0xffffffff


	//   ....[33]....
        /*0398*/ 	.word	0xffffffff


	//   ....[34]....
        /*039c*/ 	.word	0xffffffff


	//   ....[35]....
        /*03a0*/ 	.word	0xffffffff


	//   ....[36]....
        /*03a4*/ 	.word	0xffffffff


	//   ....[37]....
        /*03a8*/ 	.word	0xffffffff


	//   ....[38]....
        /*03ac*/ 	.word	0xffffffff


	//   ....[39]....
        /*03b0*/ 	.word	0xffffffff


	//   ....[40]....
        /*03b4*/ 	.word	0xffffffff


	//   ....[41]....
        /*03b8*/ 	.word	0xffffffff


	//   ....[42]....
        /*03bc*/ 	.word	0xffffffff


	//   ....[43]....
        /*03c0*/ 	.word	0xffffffff


	//   ....[44]....
        /*03c4*/ 	.word	0xffffffff


	//   ....[45]....
        /*03c8*/ 	.word	0xffffffff


	//   ....[46]....
        /*03cc*/ 	.word	0xffffffff


	//   ....[47]....
        /*03d0*/ 	.word	0xffffffff


	//   ....[48]....
        /*03d4*/ 	.word	0xffffffff


	//   ....[49]....
        /*03d8*/ 	.word	0xffffffff


	//   ....[50]....
        /*03dc*/ 	.word	0xffffffff


	//   ....[51]....
        /*03e0*/ 	.word	0xffffffff


	//   ....[52]....
        /*03e4*/ 	.word	0xffffffff


	//   ....[53]....
        /*03e8*/ 	.word	0xffffffff


	//   ....[54]....
        /*03ec*/ 	.word	0xffffffff


	//   ....[55]....
        /*03f0*/ 	.word	0xffffffff


	//   ....[56]....
        /*03f4*/ 	.word	0xffffffff


	//   ....[57]....
        /*03f8*/ 	.word	0xffffffff


	//   ....[58]....
        /*03fc*/ 	.word	0xffffffff


	//   ....[59]....
        /*0400*/ 	.word	0xffffffff


	//   ....[60]....
        /*0404*/ 	.word	0xffffffff


	//   ....[61]....
        /*0408*/ 	.word	0xffffffff


	//   ....[62]....
        /*040c*/ 	.word	0xffffffff


	//   ....[63]....
        /*0410*/ 	.word	0xffffffff


	//   ....[64]....
        /*0414*/ 	.word	0xffffffff


	//   ....[65]....
        /*0418*/ 	.word	0xffffffff


	//   ....[66]....
        /*041c*/ 	.word	0xffffffff


	//   ....[67]....
        /*0420*/ 	.word	0xffffffff


	//   ....[68]....
        /*0424*/ 	.word	0xffffffff


	//   ....[69]....
        /*0428*/ 	.word	0xffffffff


	//   ....[70]....
        /*042c*/ 	.word	0xffffffff


	//   ....[71]....
        /*0430*/ 	.word	0xffffffff


	//   ....[72]....
        /*0434*/ 	.word	0xffffffff


	//   ....[73]....
        /*0438*/ 	.word	0xffffffff


	//   ....[74]....
        /*043c*/ 	.word	0xffffffff


	//   ....[75]....
        /*0440*/ 	.word	0xffffffff


	//   ....[76]....
        /*0444*/ 	.word	0xffffffff


	//   ....[77]....
        /*0448*/ 	.word	0xffffffff


	//   ....[78]....
        /*044c*/ 	.word	0xffffffff


	//   ....[79]....
        /*0450*/ 	.word	0xffffffff


	//   ....[80]....
        /*0454*/ 	.word	0xffffffff


	//   ....[81]....
        /*0458*/ 	.word	0xffffffff


	//   ....[82]....
        /*045c*/ 	.word	0xffffffff


	//   ....[83]....
        /*0460*/ 	.word	0xffffffff


	//   ....[84]....
        /*0464*/ 	.word	0xffffffff


	//   ....[85]....
        /*0468*/ 	.word	0xffffffff


	//   ....[86]....
        /*046c*/ 	.word	0xffffffff


	//   ....[87]....
        /*0470*/ 	.word	0xffffffff


	//   ....[88]....
        /*0474*/ 	.word	0xffffffff


	//   ....[89]....
        /*0478*/ 	.word	0xffffffff


	//   ....[90]....
        /*047c*/ 	.word	0xffffffff


	//   ....[91]....
        /*0480*/ 	.word	0xffffffff


	//   ....[92]....
        /*0484*/ 	.word	0xffffffff


	//   ....[93]....
        /*0488*/ 	.word	0xffffffff


	//   ....[94]....
        /*048c*/ 	.word	0xffffffff


	//   ....[95]....
        /*0490*/ 	.word	0xffffffff


	//   ....[96]....
        /*0494*/ 	.word	0xffffffff


	//   ....[97]....
        /*0498*/ 	.word	0xffffffff


	//   ....[98]....
        /*049c*/ 	.word	0xffffffff


	//   ....[99]....
        /*04a0*/ 	.word	0xffffffff


	//   ....[100]....
        /*04a4*/ 	.word	0xffffffff


	//   ....[101]....
        /*04a8*/ 	.word	0xffffffff


	//   ....[102]....
        /*04ac*/ 	.word	0xffffffff


	//   ....[103]....
        /*04b0*/ 	.word	0xffffffff


	//   ....[104]....
        /*04b4*/ 	.word	0xffffffff


	//   ....[105]....
        /*04b8*/ 	.word	0xffffffff


	//   ....[106]....
        /*04bc*/ 	.word	0xffffffff


	//   ....[107]....
        /*04c0*/ 	.word	0xffffffff


	//   ....[108]....
        /*04c4*/ 	.word	0xffffffff


	//   ....[109]....
        /*04c8*/ 	.word	0xffffffff


	//   ....[110]....
        /*04cc*/ 	.word	0xffffffff


	//   ....[111]....
        /*04d0*/ 	.word	0xffffffff


	//   ....[112]....
        /*04d4*/ 	.word	0xffffffff


	//   ....[113]....
        /*04d8*/ 	.word	0xffffffff


	//   ....[114]....
        /*04dc*/ 	.word	0xffffffff


	//   ....[115]....
        /*04e0*/ 	.word	0xffffffff


	//   ....[116]....
        /*04e4*/ 	.word	0xffffffff


	//   ....[117]....
        /*04e8*/ 	.word	0xffffffff


	//   ....[118]....
        /*04ec*/ 	.word	0xffffffff


	//   ....[119]....
        /*04f0*/ 	.word	0xffffffff


	//   ....[120]....
        /*04f4*/ 	.word	0xffffffff


	//   ....[121]....
        /*04f8*/ 	.word	0xffffffff


	//   ....[122]....
        /*04fc*/ 	.word	0xffffffff


	//   ....[123]....
        /*0500*/ 	.word	0xffffffff


	//   ....[124]....
        /*0504*/ 	.word	0xffffffff


	//   ....[125]....
        /*0508*/ 	.word	0xffffffff


	//   ....[126]....
        /*050c*/ 	.word	0xffffffff


	//   ....[127]....
        /*0510*/ 	.word	0xffffffff


	//   ....[128]....
        /*0514*/ 	.word	0xffffffff


	//   ....[129]....
        /*0518*/ 	.word	0xffffffff


	//   ....[130]....
        /*051c*/ 	.word	0xffffffff


	//   ....[131]....
        /*0520*/ 	.word	0xffffffff


	//   ....[132]....
        /*0524*/ 	.word	0xffffffff


	//   ....[133]....
        /*0528*/ 	.word	0xffffffff


	//   ....[134]....
        /*052c*/ 	.word	0xffffffff


	//   ....[135]....
        /*0530*/ 	.word	0xffffffff


	//   ....[136]....
        /*0534*/ 	.word	0xffffffff


	//   ....[137]....
        /*0538*/ 	.word	0xffffffff


	//   ....[138]....
        /*053c*/ 	.word	0xffffffff


	//   ....[139]....
        /*0540*/ 	.word	0xffffffff


	//   ....[140]....
        /*0544*/ 	.word	0xffffffff


	//   ....[141]....
        /*0548*/ 	.word	0xffffffff


	//   ....[142]....
        /*054c*/ 	.word	0xffffffff


	//   ....[143]....
        /*0550*/ 	.word	0xffffffff


	//   ....[144]....
        /*0554*/ 	.word	0xffffffff


	//   ....[145]....
        /*0558*/ 	.word	0x0500000f


	//   ....[146]....
        /*055c*/ 	.word	0x0500000f


	//   ....[147]....
        /*0560*/ 	.word	0x0500000f


	//   ....[148]....
        /*0564*/ 	.word	0x0500000f


	//   ....[149]....
        /*0568*/ 	.word	0x0500000f


	//   ....[150]....
        /*056c*/ 	.word	0x0500000f


	//   ....[151]....
        /*0570*/ 	.word	0x0500000f


	//   ....[152]....
        /*0574*/ 	.word	0x0500000f


	//   ....[153]....
        /*0578*/ 	.word	0x0500000f


	//   ....[154]....
        /*057c*/ 	.word	0x0500000f


	//----- nvinfo : EIATTR_COOP_GROUP_INSTR_OFFSETS
	.align		4
.L_755:
        /*0580*/ 	.byte	0x04, 0x28
        /*0582*/ 	.short	(.L_757 - .L_756)


	//   ....[0]....
.L_756:
        /*0584*/ 	.word	0x00000070


	//   ....[1]....
        /*0588*/ 	.word	0x00000140


	//   ....[2]....
        /*058c*/ 	.word	0x00000190


	//   ....[3]....
        /*0590*/ 	.word	0x000003c0


	//   ....[4]....
        /*0594*/ 	.word	0x00000520


	//   ....[5]....
        /*0598*/ 	.word	0x00000640


	//   ....[6]....
        /*059c*/ 	.word	0x000007a0


	//   ....[7]....
        /*05a0*/ 	.word	0x00001a80


	//   ....[8]....
        /*05a4*/ 	.word	0x000023f0


	//   ....[9]....
        /*05a8*/ 	.word	0x000038e0


	//   ....[10]....
        /*05ac*/ 	.word	0x00004220


	//   ....[11]....
        /*05b0*/ 	.word	0x000042d0


	//   ....[12]....
        /*05b4*/ 	.word	0x00004a80


	//   ....[13]....
        /*05b8*/ 	.word	0x00004ae0


	//   ....[14]....
        /*05bc*/ 	.word	0x00006940


	//   ....[15]....
        /*05c0*/ 	.word	0x00006ba0


	//   ....[16]....
        /*05c4*/ 	.word	0x00007670


	//   ....[17]....
        /*05c8*/ 	.word	0x000076b0


	//   ....[18]....
        /*05cc*/ 	.word	0x00008130


	//   ....[19]....
        /*05d0*/ 	.word	0x000081d0


	//   ....[20]....
        /*05d4*/ 	.word	0x0000a890


	//   ....[21]....
        /*05d8*/ 	.word	0x0000a8b0


	//   ....[22]....
        /*05dc*/ 	.word	0x0000a8e0


	//   ....[23]....
        /*05e0*/ 	.word	0x0000a900


	//   ....[24]....
        /*05e4*/ 	.word	0x0000ce00


	//   ....[25]....
        /*05e8*/ 	.word	0x0000d0b0


	//   ....[26]....
        /*05ec*/ 	.word	0x0000dbb0


	//   ....[27]....
        /*05f0*/ 	.word	0x0000dbd0


	//   ....[28]....
        /*05f4*/ 	.word	0x0000e650


	//   ....[29]....
        /*05f8*/ 	.word	0x0000e6b0


	//   ....[30]....
        /*05fc*/ 	.word	0x0000fc50


	//   ....[31]....
        /*0600*/ 	.word	0x0000fc60


	//   ....[32]....
        /*0604*/ 	.word	0x0000fc90


	//   ....[33]....
        /*0608*/ 	.word	0x0000fca0


	//   ....[34]....
        /*060c*/ 	.word	0x00011110


	//   ....[35]....
        /*0610*/ 	.word	0x00011140


	//   ....[36]....
        /*0614*/ 	.word	0x00011170


	//   ....[37]....
        /*0618*/ 	.word	0x000111a0


	//   ....[38]....
        /*061c*/ 	.word	0x000111d0


	//   ....[39]....
        /*0620*/ 	.word	0x000111f0


	//   ....[40]....
        /*0624*/ 	.word	0x00011200


	//   ....[41]....
        /*0628*/ 	.word	0x00011210


	//   ....[42]....
        /*062c*/ 	.word	0x00011220


	//   ....[43]....
        /*0630*/ 	.word	0x00011230


	//   ....[44]....
        /*0634*/ 	.word	0x00011240


	//   ....[45]....
        /*0638*/ 	.word	0x00011270


	//   ....[46]....
        /*063c*/ 	.word	0x000112a0


	//   ....[47]....
        /*0640*/ 	.word	0x000112d0


	//   ....[48]....
        /*0644*/ 	.word	0x00011300


	//   ....[49]....
        /*0648*/ 	.word	0x00011310


	//   ....[50]....
        /*064c*/ 	.word	0x00011320


	//   ....[51]....
        /*0650*/ 	.word	0x00011350


	//   ....[52]....
        /*0654*/ 	.word	0x00011380


	//   ....[53]....
        /*0658*/ 	.word	0x00011390


	//   ....[54]....
        /*065c*/ 	.word	0x000113a0


	//   ....[55]....
        /*0660*/ 	.word	0x000113d0


	//   ....[56]....
        /*0664*/ 	.word	0x00011400


	//   ....[57]....
        /*0668*/ 	.word	0x00011410


	//   ....[58]....
        /*066c*/ 	.word	0x00011470


	//   ....[59]....
        /*0670*/ 	.word	0x00011480


	//   ....[60]....
        /*0674*/ 	.word	0x00011490


	//   ....[61]....
        /*0678*/ 	.word	0x000114b0


	//   ....[62]....
        /*067c*/ 	.word	0x000114e0


	//   ....[63]....
        /*0680*/ 	.word	0x000114f0


	//   ....[64]....
        /*0684*/ 	.word	0x00011500


	//   ....[65]....
        /*0688*/ 	.word	0x00011510


	//   ....[66]....
        /*068c*/ 	.word	0x00011520


	//   ....[67]....
        /*0690*/ 	.word	0x00011530


	//   ....[68]....
        /*0694*/ 	.word	0x00011550


	//   ....[69]....
        /*0698*/ 	.word	0x00011560


	//   ....[70]....
        /*069c*/ 	.word	0x00011570


	//   ....[71]....
        /*06a0*/ 	.word	0x00011580


	//   ....[72]....
        /*06a4*/ 	.word	0x00011590


	//   ....[73]....
        /*06a8*/ 	.word	0x000115c0


	//   ....[74]....
        /*06ac*/ 	.word	0x000115d0


	//   ....[75]....
        /*06b0*/ 	.word	0x000115e0


	//   ....[76]....
        /*06b4*/ 	.word	0x000115f0


	//   ....[77]....
        /*06b8*/ 	.word	0x00011620


	//   ....[78]....
        /*06bc*/ 	.word	0x00011650


	//   ....[79]....
        /*06c0*/ 	.word	0x00011660


	//   ....[80]....
        /*06c4*/ 	.word	0x00011690


	//   ....[81]....
        /*06c8*/ 	.word	0x000116a0


	//   ....[82]....
        /*06cc*/ 	.word	0x00011d30


	//   ....[83]....
        /*06d0*/ 	.word	0x00011d60


	//   ....[84]....
        /*06d4*/ 	.word	0x00011d90


	//   ....[85]....
        /*06d8*/ 	.word	0x00011dc0


	//   ....[86]....
        /*06dc*/ 	.word	0x000124f0


	//   ....[87]....
        /*06e0*/ 	.word	0x00012530


	//   ....[88]....
        /*06e4*/ 	.word	0x00012630


	//   ....[89]....
        /*06e8*/ 	.word	0x00012650


	//   ....[90]....
        /*06ec*/ 	.word	0x00012750


	//   ....[91]....
        /*06f0*/ 	.word	0x00012770


	//   ....[92]....
        /*06f4*/ 	.word	0x00012880


	//   ....[93]....
        /*06f8*/ 	.word	0x000128a0


	//   ....[94]....
        /*06fc*/ 	.word	0x000131b0


	//   ....[95]....
        /*0700*/ 	.word	0x000131d0


	//   ....[96]....
        /*0704*/ 	.word	0x000132d0


	//   ....[97]....
        /*0708*/ 	.word	0x000132f0


	//   ....[98]....
        /*070c*/ 	.word	0x000133f0


	//   ....[99]....
        /*0710*/ 	.word	0x00013410


	//   ....[100]....
        /*0714*/ 	.word	0x00013520


	//   ....[101]....
        /*0718*/ 	.word	0x00013540


	//   ....[102]....
        /*071c*/ 	.word	0x000136e0


	//   ....[103]....
        /*0720*/ 	.word	0x000138d0


	//   ....[104]....
        /*0724*/ 	.word	0x00013900


	//   ....[105]....
        /*0728*/ 	.word	0x00013930


	//   ....[106]....
        /*072c*/ 	.word	0x00013970


	//   ....[107]....
        /*0730*/ 	.word	0x000139a0


	//   ....[108]....
        /*0734*/ 	.word	0x000139e0


	//   ....[109]....
        /*0738*/ 	.word	0x00013b70


	//   ....[110]....
        /*073c*/ 	.word	0x00013ba0


	//   ....[111]....
        /*0740*/ 	.word	0x00013bd0


	//   ....[112]....
        /*0744*/ 	.word	0x00013c00


	//   ....[113]....
        /*0748*/ 	.word	0x00013c30


	//   ....[114]....
        /*074c*/ 	.word	0x00013c70


	//   ....[115]....
        /*0750*/ 	.word	0x00013d10


	//   ....[116]....
        /*0754*/ 	.word	0x00013da0


	//   ....[117]....
        /*0758*/ 	.word	0x00013e50


	//   ....[118]....
        /*075c*/ 	.word	0x00015960


	//   ....[119]....
        /*0760*/ 	.word	0x00016750


	//   ....[120]....
        /*0764*/ 	.word	0x00016770


	//   ....[121]....
        /*0768*/ 	.word	0x00016830


	//   ....[122]....
        /*076c*/ 	.word	0x00016870


	//   ....[123]....
        /*0770*/ 	.word	0x00016910


	//   ....[124]....
        /*0774*/ 	.word	0x00016920


	//   ....[125]....
        /*0778*/ 	.word	0x00016970


	//   ....[126]....
        /*077c*/ 	.word	0x000169b0


	//   ....[127]....
        /*0780*/ 	.word	0x00018d60


	//   ....[128]....
        /*0784*/ 	.word	0x00018d70


	//   ....[129]....
        /*0788*/ 	.word	0x00018d80


	//   ....[130]....
        /*078c*/ 	.word	0x00018db0


	//   ....[131]....
        /*0790*/ 	.word	0x00018de0


	//   ....[132]....
        /*0794*/ 	.word	0x00018e10


	//   ....[133]....
        /*0798*/ 	.word	0x00018e40


	//   ....[134]....
        /*079c*/ 	.word	0x00018e70


	//   ....[135]....
        /*07a0*/ 	.word	0x00018fb0


	//   ....[136]....
        /*07a4*/ 	.word	0x00018ff0


	//   ....[137]....
        /*07a8*/ 	.word	0x00019020


	//   ....[138]....
        /*07ac*/ 	.word	0x00019050


	//   ....[139]....
        /*07b0*/ 	.word	0x00019080


	//   ....[140]....
        /*07b4*/ 	.word	0x000190b0


	//   ....[141]....
        /*07b8*/ 	.word	0x00019140


	//   ....[142]....
        /*07bc*/ 	.word	0x000191e0


	//   ....[143]....
        /*07c0*/ 	.word	0x00019240


	//   ....[144]....
        /*07c4*/ 	.word	0x000198f0


	//   ....[145]....
        /*07c8*/ 	.word	0x00019fb0


	//   ....[146]....
        /*07cc*/ 	.word	0x0001a1a0


	//   ....[147]....
        /*07d0*/ 	.word	0x0001a210


	//   ....[148]....
        /*07d4*/ 	.word	0x0001a270


	//   ....[149]....
        /*07d8*/ 	.word	0x0001a380


	//   ....[150]....
        /*07dc*/ 	.word	0x0001a3e0


	//   ....[151]....
        /*07e0*/ 	.word	0x0001a4f0


	//   ....[152]....
        /*07e4*/ 	.word	0x0001a550


	//   ....[153]....
        /*07e8*/ 	.word	0x0001a630


	//   ....[154]....
        /*07ec*/ 	.word	0x0001a9c0


	//----- nvinfo : EIATTR_REG_RECONFIG
	.align		4
.L_757:
        /*07f0*/ 	.byte	0x01, 0x54
	.zero		2


	//----- nvinfo : EIATTR_SYSCALL_OFFSETS
	.align		4
        /*07f4*/ 	.byte	0x04, 0x46
        /*07f6*/ 	.short	(.L_759 - .L_758)


	//   ....[0]....
.L_758:
        /*07f8*/ 	.word	0x00001c60


	//   ....[1]....
        /*07fc*/ 	.word	0x000153b0


	//   ....[2]....
        /*0800*/ 	.word	0x00015540


	//   ....[3]....
        /*0804*/ 	.word	0x00015690


	//   ....[4]....
        /*0808*/ 	.word	0x000157d0


	//   ....[5]....
        /*080c*/ 	.word	0x000162d0


	//----- nvinfo : EIATTR_MBARRIER_INSTR_OFFSETS
	.align		4
.L_759:
        /*0810*/ 	.byte	0x04, 0x39
        /*0812*/ 	.short	(.L_761 - .L_760)


	//   ....[0]....
.L_760:
        /*0814*/ 	.word	0x00000270
        /*0818*/ 	.word	0x000000ff
        /*081c*/ 	.word	0x0002a800
        /*0820*/ 	.short	0x0100
        /*0822*/ 	.byte	0x08
	.zero		1


	//   ....[1]....
        /*0824*/ 	.word	0x00000280
        /*0828*/ 	.word	0x000000ff
        /*082c*/ 	.word	0x0002a820
        /*0830*/ 	.short	0x0100
        /*0832*/ 	.byte	0x08
	.zero		1


	//   ....[2]....
        /*0834*/ 	.word	0x00000370
        /*0838*/ 	.word	0x000000ff
        /*083c*/ 	.word	0x0002a830
        /*0840*/ 	.short	0x0100
        /*0842*/ 	.byte	0x08
	.zero		1


	//   ....[3]....
        /*0844*/ 	.word	0x00000380
        /*0848*/ 	.word	0x000000ff
        /*084c*/ 	.word	0x0002a840
        /*0850*/ 	.short	0x0100
        /*0852*/ 	.byte	0x08
	.zero		1


	//   ....[4]....
        /*0854*/ 	.word	0x00000390
        /*0858*/ 	.word	0x000000ff
        /*085c*/ 	.word	0x0002a838
        /*0860*/ 	.short	0x0100
        /*0862*/ 	.byte	0x08
	.zero		1


	//   ....[5]....
        /*0864*/ 	.word	0x000003a0
        /*0868*/ 	.word	0x000000ff
        /*086c*/ 	.word	0x0002a848
        /*0870*/ 	.short	0x0100
        /*0872*/ 	.byte	0x08
	.zero		1


	//   ....[6]....
        /*0874*/ 	.word	0x000004d0
        /*0878*/ 	.word	0x000000ff
        /*087c*/ 	.word	0x0002a850
        /*0880*/ 	.short	0x0100
        /*0882*/ 	.byte	0x08
	.zero		1


	//   ....[7]....
        /*0884*/ 	.word	0x000004e0
        /*0888*/ 	.word	0x000000ff
        /*088c*/ 	.word	0x0002a860
        /*0890*/ 	.short	0x0100
        /*0892*/ 	.byte	0x08
	.zero		1


	//   ....[8]....
        /*0894*/ 	.word	0x000004f0
        /*0898*/ 	.word	0x000000ff
        /*089c*/ 	.word	0x0002a858
        /*08a0*/ 	.short	0x0100
        /*08a2*/ 	.byte	0x08
	.zero		1


	//   ....[9]....
        /*08a4*/ 	.word	0x00000500
        /*08a8*/ 	.word	0x000000ff
        /*08ac*/ 	.word	0x0002a868
        /*08b0*/ 	.short	0x0100
        /*08b2*/ 	.byte	0x08
	.zero		1


	//   ....[10]....
        /*08b4*/ 	.word	0x000005f0
        /*08b8*/ 	.word	0x000000ff
        /*08bc*/ 	.word	0x0002a870
        /*08c0*/ 	.short	0x0100
        /*08c2*/ 	.byte	0x06
	.zero		1


	//   ....[11]....
        /*08c4*/ 	.word	0x00000600
        /*08c8*/ 	.word	0x000000ff
        /*08cc*/ 	.word	0x0002a880
        /*08d0*/ 	.short	0x0100
        /*08d2*/ 	.byte	0x06
	.zero		1


	//   ....[12]....
        /*08d4*/ 	.word	0x00000610
        /*08d8*/ 	.word	0x000000ff
        /*08dc*/ 	.word	0x0002a878
        /*08e0*/ 	.short	0x0100
        /*08e2*/ 	.byte	0x06
	.zero		1


	//   ....[13]....
        /*08e4*/ 	.word	0x00000620
        /*08e8*/ 	.word	0x000000ff
        /*08ec*/ 	.word	0x0002a888
        /*08f0*/ 	.short	0x0100
        /*08f2*/ 	.byte	0x06
	.zero		1


	//   ....[14]....
        /*08f4*/ 	.word	0x00000750
        /*08f8*/ 	.word	0x000000ff
        /*08fc*/ 	.word	0x0002a890
        /*0900*/ 	.short	0x0100
        /*0902*/ 	.byte	0x08
	.zero		1


	//   ....[15]....
        /*0904*/ 	.word	0x00000760
        /*0908*/ 	.word	0x000000ff
        /*090c*/ 	.word	0x0002a8a0
        /*0910*/ 	.short	0x0100
        /*0912*/ 	.byte	0x08
	.zero		1


	//   ....[16]....
        /*0914*/ 	.word	0x00000770
        /*0918*/ 	.word	0x000000ff
        /*091c*/ 	.word	0x0002a898
        /*0920*/ 	.short	0x0100
        /*0922*/ 	.byte	0x08
	.zero		1


	//   ....[17]....
        /*0924*/ 	.word	0x00000780
        /*0928*/ 	.word	0x000000ff
        /*092c*/ 	.word	0x0002a8a8
        /*0930*/ 	.short	0x0100
        /*0932*/ 	.byte	0x08
	.zero		1


	//   ....[18]....
        /*0934*/ 	.word	0x000008b0
        /*0938*/ 	.word	0x000000ff
        /*093c*/ 	.word	0x0002a8b0
        /*0940*/ 	.short	0x0100
        /*0942*/ 	.byte	0x08
	.zero		1


	//   ....[19]....
        /*0944*/ 	.word	0x000008c0
        /*0948*/ 	.word	0x000000ff
        /*094c*/ 	.word	0x0002a8c0
        /*0950*/ 	.short	0x0100
        /*0952*/ 	.byte	0x08
	.zero		1


	//   ....[20]....
        /*0954*/ 	.word	0x000008d0
        /*0958*/ 	.word	0x000000ff
        /*095c*/ 	.word	0x0002a8b8
        /*0960*/ 	.short	0x0100
        /*0962*/ 	.byte	0x08
	.zero		1


	//   ....[21]....
        /*0964*/ 	.word	0x000008e0
        /*0968*/ 	.word	0x000000ff
        /*096c*/ 	.word	0x0002a8c8
        /*0970*/ 	.short	0x0100
        /*0972*/ 	.byte	0x08
	.zero		1


	//   ....[22]....
        /*0974*/ 	.word	0x00001fb0
        /*0978*/ 	.word	0x000000ff
        /*097c*/ 	.word	0x0002a800
        /*0980*/ 	.short	0x010a
        /*0982*/ 	.byte	0x24
	.zero		1


	//   ....[23]....
        /*0984*/ 	.word	0x00002050
        /*0988*/ 	.word	0x00000007
        /*098c*/ 	.word	0x0002a830
        /*0990*/ 	.short	0x010a
        /*0992*/ 	.byte	0x3f
	.zero		1


	//   ....[24]....
        /*0994*/ 	.word	0x000020b0
        /*0998*/ 	.word	0x00000007
        /*099c*/ 	.word	0x0002a830
        /*09a0*/ 	.short	0x010a
        /*09a2*/ 	.byte	0x3f
	.zero		1


	//   ....[25]....
        /*09a4*/ 	.word	0x00002600
        /*09a8*/ 	.word	0x00000003
        /*09ac*/ 	.word	0x00000000
        /*09b0*/ 	.short	0x0101
        /*09b2*/ 	.byte	0x3f
	.zero		1


	//   ....[26]....
        /*09b4*/ 	.word	0x00005b90
        /*09b8*/ 	.word	0x000000ff
        /*09bc*/ 	.word	0x0002a830
        /*09c0*/ 	.short	0x010a
        /*09c2*/ 	.byte	0x06
	.zero		1


	//   ....[27]....
        /*09c4*/ 	.word	0x00005bd0
        /*09c8*/ 	.word	0x000000ff
        /*09cc*/ 	.word	0x0002a830
        /*09d0*/ 	.short	0x010a
        /*09d2*/ 	.byte	0x06
	.zero		1


	//   ....[28]....
        /*09d4*/ 	.word	0x00005e70
        /*09d8*/ 	.word	0x000000ff
        /*09dc*/ 	.word	0x0002a850
        /*09e0*/ 	.short	0x010a
        /*09e2*/ 	.byte	0x06
	.zero		1


	//   ....[29]....
        /*09e4*/ 	.word	0x00005eb0
        /*09e8*/ 	.word	0x000000ff
        /*09ec*/ 	.word	0x0002a850
        /*09f0*/ 	.short	0x010a
        /*09f2*/ 	.byte	0x06
	.zero		1


	//   ....[30]....
        /*09f4*/ 	.word	0x00006a00
        /*09f8*/ 	.word	0x00000079
        /*09fc*/ 	.word	0x00000000
        /*0a00*/ 	.short	0x0101
        /*0a02*/ 	.byte	0x3f
	.zero		1


	//   ....[31]....
        /*0a04*/ 	.word	0x00008c30
        /*0a08*/ 	.word	0x000000ff
        /*0a0c*/ 	.word	0x00000000
        /*0a10*/ 	.short	0x0101
        /*0a12*/ 	.byte	0x06
	.zero		1


	//   ....[32]....
        /*0a14*/ 	.word	0x000097a0
        /*0a18*/ 	.word	0x000000ff
        /*0a1c*/ 	.word	0x0002a830
        /*0a20*/ 	.short	0x010a
        /*0a22*/ 	.byte	0x06
	.zero		1


	//   ....[33]....
        /*0a24*/ 	.word	0x000097e0
        /*0a28*/ 	.word	0x000000ff
        /*0a2c*/ 	.word	0x0002a830
        /*0a30*/ 	.short	0x010a
        /*0a32*/ 	.byte	0x06
	.zero		1


	//   ....[34]....
        /*0a34*/ 	.word	0x00009ab0
        /*0a38*/ 	.word	0x000000ff
        /*0a3c*/ 	.word	0x0002a850
        /*0a40*/ 	.short	0x010a
        /*0a42*/ 	.byte	0x06
	.zero		1


	//   ....[35]....
        /*0a44*/ 	.word	0x00009af0
        /*0a48*/ 	.word	0x000000ff
        /*0a4c*/ 	.word	0x0002a850
        /*0a50*/ 	.short	0x010a
        /*0a52*/ 	.byte	0x06
	.zero		1


	//   ....[36]....
        /*0a54*/ 	.word	0x0000b490
        /*0a58*/ 	.word	0x00000003
        /*0a5c*/ 	.word	0x00000000
        /*0a60*/ 	.short	0x0101
        /*0a62*/ 	.byte	0x3f
	.zero		1


	//   ....[37]....
        /*0a64*/ 	.word	0x0000b7a0
        /*0a68*/ 	.word	0x000000ff
        /*0a6c*/ 	.word	0x00000000
        /*0a70*/ 	.short	0x0101
        /*0a72*/ 	.byte	0x06
	.zero		1


	//   ....[38]....
        /*0a74*/ 	.word	0x0000c090
        /*0a78*/ 	.word	0x000000ff
        /*0a7c*/ 	.word	0x0002a830
        /*0a80*/ 	.short	0x010a
        /*0a82*/ 	.byte	0x06
	.zero		1


	//   ....[39]....
        /*0a84*/ 	.word	0x0000c0d0
        /*0a88*/ 	.word	0x000000ff
        /*0a8c*/ 	.word	0x0002a830
        /*0a90*/ 	.short	0x010a
        /*0a92*/ 	.byte	0x06
	.zero		1


	//   ....[40]....
        /*0a94*/ 	.word	0x0000c3a0
        /*0a98*/ 	.word	0x000000ff
        /*0a9c*/ 	.word	0x0002a850
        /*0aa0*/ 	.short	0x010a
        /*0aa2*/ 	.byte	0x06
	.zero		1


	//   ....[41]....
        /*0aa4*/ 	.word	0x0000c3e0
        /*0aa8*/ 	.word	0x000000ff
        /*0aac*/ 	.word	0x0002a850
        /*0ab0*/ 	.short	0x010a
        /*0ab2*/ 	.byte	0x06
	.zero		1


	//   ....[42]....
        /*0ab4*/ 	.word	0x0000ceb0
        /*0ab8*/ 	.word	0x00000078
        /*0abc*/ 	.word	0x00000000
        /*0ac0*/ 	.short	0x0101
        /*0ac2*/ 	.byte	0x3f
	.zero		1


	//   ....[43]....
        /*0ac4*/ 	.word	0x0000f130
        /*0ac8*/ 	.word	0x000000ff
        /*0acc*/ 	.word	0x00000000
        /*0ad0*/ 	.short	0x0101
        /*0ad2*/ 	.byte	0x06
	.zero		1


	//   ....[44]....
        /*0ad4*/ 	.word	0x0000f920
        /*0ad8*/ 	.word	0x000000ff
        /*0adc*/ 	.word	0x0002a850
        /*0ae0*/ 	.short	0x010a
        /*0ae2*/ 	.byte	0x09
	.zero		1


	//   ....[45]....
        /*0ae4*/ 	.word	0x0000f960
        /*0ae8*/ 	.word	0x000000ff
        /*0aec*/ 	.word	0x0002a850
        /*0af0*/ 	.short	0x010a
        /*0af2*/ 	.byte	0x09
	.zero		1


	//   ....[46]....
        /*0af4*/ 	.word	0x00010030
        /*0af8*/ 	.word	0x000000ff
        /*0afc*/ 	.word	0x00000000
        /*0b00*/ 	.short	0x0101
        /*0b02*/ 	.byte	0x04
	.zero		1


	//   ....[47]....
        /*0b04*/ 	.word	0x00012520
        /*0b08*/ 	.word	0x00000003
        /*0b0c*/ 	.word	0x00000000
        /*0b10*/ 	.short	0x0101
        /*0b12*/ 	.byte	0x3f
	.zero		1


	//   ....[48]....
        /*0b14*/ 	.word	0x00015bf0
        /*0b18*/ 	.word	0x00000003
        /*0b1c*/ 	.word	0x0002a880
        /*0b20*/ 	.short	0x010a
        /*0b22*/ 	.byte	0x3f
	.zero		1


	//   ....[49]....
        /*0b24*/ 	.word	0x00015e70
        /*0b28*/ 	.word	0x00000003
        /*0b2c*/ 	.word	0x0002a840
        /*0b30*/ 	.short	0x010a
        /*0b32*/ 	.byte	0x3f
	.zero		1


	//   ....[50]....
        /*0b34*/ 	.word	0x00016a90
        /*0b38*/ 	.word	0x00000011
        /*0b3c*/ 	.word	0x0002a800
        /*0b40*/ 	.short	0x0107
        /*0b42*/ 	.byte	0x3f
	.zero		1


	//   ....[51]....
        /*0b44*/ 	.word	0x00016b90
        /*0b48*/ 	.word	0x00000011
        /*0b4c*/ 	.word	0x0002a800
        /*0b50*/ 	.short	0x0101
        /*0b52*/ 	.byte	0x3f
	.zero		1


	//   ....[52]....
        /*0b54*/ 	.word	0x00016bb0
        /*0b58*/ 	.word	0x00000011
        /*0b5c*/ 	.word	0x0002a820
        /*0b60*/ 	.short	0x010a
        /*0b62*/ 	.byte	0x3f
	.zero		1


	//   ....[53]....
        /*0b64*/ 	.word	0x00016ed0
        /*0b68*/ 	.word	0x00000006
        /*0b6c*/ 	.word	0x0002a880
        /*0b70*/ 	.short	0x010a
        /*0b72*/ 	.byte	0x3f
	.zero		1


	//   ....[54]....
        /*0b74*/ 	.word	0x00017330
        /*0b78*/ 	.word	0x00000006
        /*0b7c*/ 	.word	0x0002a840
        /*0b80*/ 	.short	0x010a
        /*0b82*/ 	.byte	0x3f
	.zero		1


	//   ....[55]....
        /*0b84*/ 	.word	0x000177e0
        /*0b88*/ 	.word	0x0000000c
        /*0b8c*/ 	.word	0x0002a870
        /*0b90*/ 	.short	0x010a
        /*0b92*/ 	.byte	0x3f
	.zero		1


	//   ....[56]....
        /*0b94*/ 	.word	0x00017850
        /*0b98*/ 	.word	0x0000000c
        /*0b9c*/ 	.word	0x0002a860
        /*0ba0*/ 	.short	0x010a
        /*0ba2*/ 	.byte	0x3f
	.zero		1


	//   ....[57]....
        /*0ba4*/ 	.word	0x00017fb0
        /*0ba8*/ 	.word	0x0000000c
        /*0bac*/ 	.word	0x0002a850
        /*0bb0*/ 	.short	0x0101
        /*0bb2*/ 	.byte	0x3f
	.zero		1


	//   ....[58]....
        /*0bb4*/ 	.word	0x00018030
        /*0bb8*/ 	.word	0x0000000c
        /*0bbc*/ 	.word	0x00000000
        /*0bc0*/ 	.short	0x0101
        /*0bc2*/ 	.byte	0x3f
	.zero		1


	//   ....[59]....
        /*0bc4*/ 	.word	0x00018270
        /*0bc8*/ 	.word	0x00000002
        /*0bcc*/ 	.word	0x0002a870
        /*0bd0*/ 	.short	0x010a
        /*0bd2*/ 	.byte	0x3f
	.zero		1


	//   ....[60]....
        /*0bd4*/ 	.word	0x000182e0
        /*0bd8*/ 	.word	0x00000002
        /*0bdc*/ 	.word	0x0002a860
        /*0be0*/ 	.short	0x010a
        /*0be2*/ 	.byte	0x3f
	.zero		1


	//   ....[61]....
        /*0be4*/ 	.word	0x00018a60
        /*0be8*/ 	.word	0x00000002
        /*0bec*/ 	.word	0x0002a850
        /*0bf0*/ 	.short	0x0101
        /*0bf2*/ 	.byte	0x3f
	.zero		1


	//   ....[62]....
        /*0bf4*/ 	.word	0x00018ab0
        /*0bf8*/ 	.word	0x00000002
        /*0bfc*/ 	.word	0x00000000
        /*0c00*/ 	.short	0x0101
        /*0c02*/ 	.byte	0x3f
	.zero		1


	//   ....[63]....
        /*0c04*/ 	.word	0x00019870
        /*0c08*/ 	.word	0x00000000
        /*0c0c*/ 	.word	0x0002a820
        /*0c10*/ 	.short	0x010a
        /*0c12*/ 	.byte	0x3f
	.zero		1


	//   ....[64]....
        /*0c14*/ 	.word	0x00019a30
        /*0c18*/ 	.word	0x00000006
        /*0c1c*/ 	.word	0x00000000
        /*0c20*/ 	.short	0x010a
        /*0c22*/ 	.byte	0x3f
	.zero		1


	//   ....[65]....
        /*0c24*/ 	.word	0x00019aa0
        /*0c28*/ 	.word	0x00000007
        /*0c2c*/ 	.word	0x00000000
        /*0c30*/ 	.short	0x010a
        /*0c32*/ 	.byte	0x3f
	.zero		1


	//   ....[66]....
        /*0c34*/ 	.word	0x00019b00
        /*0c38*/ 	.word	0x00000004
        /*0c3c*/ 	.word	0x0002a860
        /*0c40*/ 	.short	0x010a
        /*0c42*/ 	.byte	0x3f
	.zero		1


	//   ....[67]....
        /*0c44*/ 	.word	0x00019b50
        /*0c48*/ 	.word	0x00000003
        /*0c4c*/ 	.word	0x0002a860
        /*0c50*/ 	.short	0x010a
        /*0c52*/ 	.byte	0x3f
	.zero		1


	//   ....[68]....
        /*0c54*/ 	.word	0x00019b90
        /*0c58*/ 	.word	0x00000004
        /*0c5c*/ 	.word	0x0002a880
        /*0c60*/ 	.short	0x010a
        /*0c62*/ 	.byte	0x3f
	.zero		1


	//   ....[69]....
        /*0c64*/ 	.word	0x00019bb0
        /*0c68*/ 	.word	0x00000003
        /*0c6c*/ 	.word	0x0002a880
        /*0c70*/ 	.short	0x010a
        /*0c72*/ 	.byte	0x3f
	.zero		1


	//   ....[70]....
        /*0c74*/ 	.word	0x00019c20
        /*0c78*/ 	.word	0x00000003
        /*0c7c*/ 	.word	0x0002a800
        /*0c80*/ 	.short	0x010a
        /*0c82*/ 	.byte	0x3f
	.zero		1


	//   ....[71]....
        /*0c84*/ 	.word	0x00019c70
        /*0c88*/ 	.word	0x00000007
        /*0c8c*/ 	.word	0x0002a830
        /*0c90*/ 	.short	0x010a
        /*0c92*/ 	.byte	0x3f
	.zero		1


	//   ....[72]....
        /*0c94*/ 	.word	0x00019cd0
        /*0c98*/ 	.word	0x00000008
        /*0c9c*/ 	.word	0x0002a830
        /*0ca0*/ 	.short	0x010a
        /*0ca2*/ 	.byte	0x3f
	.zero		1


	//   ....[73]....
        /*0ca4*/ 	.word	0x00019d30
        /*0ca8*/ 	.word	0x00000008
        /*0cac*/ 	.word	0x0002a850
        /*0cb0*/ 	.short	0x010a
        /*0cb2*/ 	.byte	0x3f
	.zero		1


	//   ....[74]....
        /*0cb4*/ 	.word	0x00019d90
        /*0cb8*/ 	.word	0x00000006
        /*0cbc*/ 	.word	0x0002a830
        /*0cc0*/ 	.short	0x010a
        /*0cc2*/ 	.byte	0x3f
	.zero		1


	//   ....[75]....
        /*0cc4*/ 	.word	0x00019df0
        /*0cc8*/ 	.word	0x00000006
        /*0ccc*/ 	.word	0x0002a850
        /*0cd0*/ 	.short	0x010a
        /*0cd2*/ 	.byte	0x3f
	.zero		1


	//   ....[76]....
        /*0cd4*/ 	.word	0x00019e50
        /*0cd8*/ 	.word	0x00000006
        /*0cdc*/ 	.word	0x0002a830
        /*0ce0*/ 	.short	0x010a
        /*0ce2*/ 	.byte	0x3f
	.zero		1


	//   ....[77]....
        /*0ce4*/ 	.word	0x00019eb0
        /*0ce8*/ 	.word	0x00000006
        /*0cec*/ 	.word	0x0002a850
        /*0cf0*/ 	.short	0x010a
        /*0cf2*/ 	.byte	0x3f
	.zero		1


	//   ....[78]....
        /*0cf4*/ 	.word	0x00019f10
        /*0cf8*/ 	.word	0x00000007
        /*0cfc*/ 	.word	0x0002a850
        /*0d00*/ 	.short	0x010a
        /*0d02*/ 	.byte	0x3f
	.zero		1


	//   ....[79]....
        /*0d04*/ 	.word	0x0001a060
        /*0d08*/ 	.word	0x00000003
        /*0d0c*/ 	.word	0x0002a880
        /*0d10*/ 	.short	0x010a
        /*0d12*/ 	.byte	0x3f
	.zero		1


	//   ....[80]....
        /*0d14*/ 	.word	0x0001a0b0
        /*0d18*/ 	.word	0x00000003
        /*0d1c*/ 	.word	0x0002a840
        /*0d20*/ 	.short	0x010a
        /*0d22*/ 	.byte	0x3f
	.zero		1


	//   ....[81]....
        /*0d24*/ 	.word	0x0001a6b0
        /*0d28*/ 	.word	0x00000011
        /*0d2c*/ 	.word	0x0002a820
        /*0d30*/ 	.short	0x010a
        /*0d32*/ 	.byte	0x3f
	.zero		1


	//   ....[82]....
        /*0d34*/ 	.word	0x0001a700
        /*0d38*/ 	.word	0x00000006
        /*0d3c*/ 	.word	0x0002a880
        /*0d40*/ 	.short	0x010a
        /*0d42*/ 	.byte	0x3f
	.zero		1


	//   ....[83]....
        /*0d44*/ 	.word	0x0001a750
        /*0d48*/ 	.word	0x00000006
        /*0d4c*/ 	.word	0x0002a840
        /*0d50*/ 	.short	0x010a
        /*0d52*/ 	.byte	0x3f
	.zero		1


	//   ....[84]....
        /*0d54*/ 	.word	0x0001a7a0
        /*0d58*/ 	.word	0x0000000c
        /*0d5c*/ 	.word	0x0002a870
        /*0d60*/ 	.short	0x010a
        /*0d62*/ 	.byte	0x3f
	.zero		1


	//   ....[85]....
        /*0d64*/ 	.word	0x0001a7f0
        /*0d68*/ 	.word	0x0000000c
        /*0d6c*/ 	.word	0x0002a860
        /*0d70*/ 	.short	0x010a
        /*0d72*/ 	.byte	0x3f
	.zero		1


	//   ....[86]....
        /*0d74*/ 	.word	0x0001a840
        /*0d78*/ 	.word	0x00000002
        /*0d7c*/ 	.word	0x0002a870
        /*0d80*/ 	.short	0x010a
        /*0d82*/ 	.byte	0x3f
	.zero		1


	//   ....[87]....
        /*0d84*/ 	.word	0x0001a890
        /*0d88*/ 	.word	0x00000002
        /*0d8c*/ 	.word	0x0002a860
        /*0d90*/ 	.short	0x010a
        /*0d92*/ 	.byte	0x3f
	.zero		1


	//   ....[88]....
        /*0d94*/ 	.word	0x0001a8e0
        /*0d98*/ 	.word	0x00000000
        /*0d9c*/ 	.word	0x0002a820
        /*0da0*/ 	.short	0x010a
        /*0da2*/ 	.byte	0x3f
	.zero		1


	//   ....[89]....
        /*0da4*/ 	.word	0x0001aa80
        /*0da8*/ 	.word	0x00000006
        /*0dac*/ 	.word	0x00000000
        /*0db0*/ 	.short	0x010a
        /*0db2*/ 	.byte	0x3f
	.zero		1


	//   ....[90]....
        /*0db4*/ 	.word	0x0001aad0
        /*0db8*/ 	.word	0x00000007
        /*0dbc*/ 	.word	0x00000000
        /*0dc0*/ 	.short	0x010a
        /*0dc2*/ 	.byte	0x3f
	.zero		1


	//   ....[91]....
        /*0dc4*/ 	.word	0x0001ab20
        /*0dc8*/ 	.word	0x00000004
        /*0dcc*/ 	.word	0x0002a860
        /*0dd0*/ 	.short	0x010a
        /*0dd2*/ 	.byte	0x3f
	.zero		1


	//   ....[92]....
        /*0dd4*/ 	.word	0x0001ab70
        /*0dd8*/ 	.word	0x00000003
        /*0ddc*/ 	.word	0x0002a860
        /*0de0*/ 	.short	0x010a
        /*0de2*/ 	.byte	0x3f
	.zero		1


	//   ....[93]....
        /*0de4*/ 	.word	0x0001abc0
        /*0de8*/ 	.word	0x00000004
        /*0dec*/ 	.word	0x0002a880
        /*0df0*/ 	.short	0x010a
        /*0df2*/ 	.byte	0x3f
	.zero		1


	//----- nvinfo : EIATTR_NUM_MBARRIERS
	.align		4
.L_761:
        /*0df4*/ 	.byte	0x03, 0x38
        /*0df6*/ 	.short	0x0016


	//----- nvinfo : EIATTR_EXIT_INSTR_OFFSETS
	.align		4
        /*0df8*/ 	.byte	0x04, 0x1c
        /*0dfa*/ 	.short	(.L_763 - .L_762)


	//   ....[0]....
.L_762:
        /*0dfc*/ 	.word	0x00000a80


	//   ....[1]....
        /*0e00*/ 	.word	0x00013680


	//   ....[2]....
        /*0e04*/ 	.word	0x00019c00


	//----- nvinfo : EIATTR_MAX_THREADS
	.align		4
.L_763:
        /*0e08*/ 	.byte	0x04, 0x05
        /*0e0a*/ 	.short	(.L_765 - .L_764)
.L_764:
        /*0e0c*/ 	.word	0x00000180
        /*0e10*/ 	.word	0x00000001
        /*0e14*/ 	.word	0x00000001


	//----- nvinfo : EIATTR_CRS_STACK_SIZE
	.align		4
.L_765:
        /*0e18*/ 	.byte	0x04, 0x1e
        /*0e1a*/ 	.short	(.L_767 - .L_766)
.L_766:
        /*0e1c*/ 	.word	0x00000000


	//----- nvinfo : EIATTR_CBANK_PARAM_SIZE
	.align		4
.L_767:
        /*0e20*/ 	.byte	0x03, 0x19
        /*0e22*/ 	.short	0x0af0


	//----- nvinfo : EIATTR_PARAM_CBANK
	.align		4
        /*0e24*/ 	.byte	0x04, 0x0a
        /*0e26*/ 	.short	(.L_769 - .L_768)
	.align		4
.L_768:
        /*0e28*/ 	.word	index@(.nv.constant0._ZN7cutlass13device_kernelIN5flash11enable_sm90INS1_16FlashAttnFwdSm90INS1_25CollectiveMainloopFwdSm90ILi2EN4cute5tupleIJNS5_1CILi1EEES8_S8_EEENS6_IJNS7_ILi128EEESA_NS7_ILi192EEEEEELi192ENS_12float_e4m3_tEfNS_4arch4Sm90ELb0ELb1ELb1ELb1ELb0ELb0ELb0ELb1ELb1ELb1ELb0ELb0EEENS1_21CollectiveEpilogueFwdINS6_IJSA_SB_SA_EEES9_NS_10bfloat16_tESF_Li256ELb1ELb1ELb0ELb1EEENS1_36VarlenDynamicPersistentTileSchedulerILi128ELi128ELi256ELi128ELb0ELb1ELb1ELb1ELb0ELb1EEEEEEEEEvNT_6ParamsE)
        /*0e2c*/ 	.short	0x0210
        /*0e2e*/ 	.short	0x0af0


	//----- nvinfo : EIATTR_SW_WAR
	.align		4
.L_769:
        /*0e30*/ 	.byte	0x04, 0x36
        /*0e32*/ 	.short	(.L_771 - .L_770)
.L_770:
        /*0e34*/ 	.word	0x00000008
.L_771:


//--------------------- .nv.info._ZN7cutlass13device_kernelIN5flash11enable_sm90INS1_16FlashAttnFwdSm90INS1_25CollectiveMainloopFwdSm90ILi2EN4cute5tupleIJNS5_1CILi1EEES8_S8_EEENS6_IJNS7_ILi128EEESA_NS7_ILi192EEEEEELi192ENS_12float_e4m3_tEfNS_4arch4Sm90ELb0ELb1ELb1ELb1ELb0ELb1ELb0ELb1ELb1ELb1ELb0ELb0EEENS1_21CollectiveEpilogueFwdINS6_IJSA_SB_SA_EEES9_NS_10bfloat16_tESF_Li256ELb1ELb1ELb0ELb1EEENS1_36VarlenDynamicPersistentTileSchedulerILi128ELi128ELi256ELi128ELb0ELb1ELb1ELb1ELb0ELb1EEEEEEEEEvNT_6ParamsE --------------------------
	.section	.nv.info._ZN7cutlass13device_kernelIN5flash11enable_sm90INS1_16FlashAttnFwdSm90INS1_25CollectiveMainloopFwdSm90ILi2EN4cute5tupleIJNS5_1CILi1EEES8_S8_EEENS6_IJNS7_ILi128EEESA_NS7_ILi192EEEEEELi192ENS_12float_e4m3_tEfNS_4arch4Sm90ELb0ELb1ELb1ELb1ELb0ELb1ELb0ELb1ELb1ELb1ELb0ELb0EEENS1_21CollectiveEpilogueFwdINS6_IJSA_SB_SA_EEES9_NS_10bfloat16_tESF_Li256ELb1ELb1ELb0ELb1EEENS1_36VarlenDynamicPersistentTileSchedulerILi128ELi128ELi256ELi128ELb0ELb1ELb1ELb1ELb0ELb1EEEEEEEEEvNT_6ParamsE,"",@"SHT_CUDA_INFO"
	.sectionflags	@""
	.align	4


	//----- nvinfo : EIATTR_CUDA_API_VERSION
	.align		4
        /*0000*/ 	.byte	0x04, 0x37
        /*0002*/ 	.short	(.L_773 - .L_772)
.L_772:
        /*0004*/ 	.word	0x00000082


	//----- nvinfo : EIATTR_KPARAM_INFO
	.align		4
.L_773:
        /*0008*/ 	.byte	0x04, 0x17
        /*000a*/ 	.short	(.L_775 - .L_774)
.L_774:
        /*000c*/ 	.word	0x00000000
        /*0010*/ 	.short	0x0000
        /*0012*/ 	.short	0x0070
        /*0014*/ 	.byte	0x00, 0xf0, 0x01, 0x2a


	//----- nvinfo : EIATTR_SPARSE_MMA_MASK
	.align		4
.L_775:
        /*0018*/ 	.byte	0x03, 0x50
        /*001a*/ 	.short	0x0000


	//----- nvinfo : EIATTR_MAXREG_COUNT
	.align		4
        /*001c*/ 	.byte	0x03, 0x1b
        /*001e*/ 	.short	0x00a8


	//----- nvinfo : EIATTR_NUM_BARRIERS
	.align		4
        /*0020*/ 	.byte	0x02, 0x4c
        /*0022*/ 	.byte	0x10
	.zero		1


	//----- nvinfo : EIATTR_EXTERNS
	.align		4
        /*0024*/ 	.byte	0x04, 0x0f
        /*0026*/ 	.short	(.L_777 - .L_776)


	//   ....[0]....
	.align		4
.L_776:
        /*0028*/ 	.word	index@(__assertfail)


	//----- nvinfo : EIATTR_ANNOTATIONS
	.align		4
.L_777:
        /*002c*/ 	.byte	0x04, 0x55
        /*002e*/ 	.short	(.L_779 - .L_778)


	//   ....[0]....
.L_778:
        /* <DEDUP_REMOVED lines=80> */


	//----- nvinfo : EIATTR_MERCURY_ISA_VERSION
	.align		4
.L_779:
        /*0518*/ 	.byte	0x03, 0x5f
        /*051a*/ 	.short	0x0101


	//----- nvinfo : EIATTR_UNUSED_LOAD_BYTE_OFFSET
	.align		4
        /*051c*/ 	.byte	0x04, 0x44
        /*051e*/ 	.short	(.L_781 - .L_780)


	//   ....[0]....
.L_780:
        /*0520*/ 	.word	0x00000ad0
        /*0524*/ 	.word	0x0000fff0


	//   ....[1]....
        /*0528*/ 	.word	0x0001fd30
        /*052c*/ 	.word	0x0000fff0


	//----- nvinfo : EIATTR_INT_WARP_WIDE_INSTR_OFFSETS
	.align		4
.L_781:
        /*0530*/ 	.byte	0x04, 0x31
        /*0532*/ 	.short	(.L_783 - .L_782)


	//   ....[0]....
.L_782:
        /*0534*/ 	.word	0x00000190


	//   ....[1]....
        /*0538*/ 	.word	0x000001d0


	//   ....[2]....
        /*053c*/ 	.word	0x00000240


	//   ....[3]....
        /*0540*/ 	.word	0x000262b0


	//   ....[4]....
        /*0544*/ 	.word	0x00026310


	//   ....[5]....
        /*0548*/ 	.word	0x00029380


	//   ....[6]....
        /*054c*/ 	.word	0x000293e0


	//----- nvinfo : EIATTR_COOP_GROUP_MASK_REGIDS
	.align		4
.L_783:
        /*0550*/ 	.byte	0x04, 0x29
        /*0552*/ 	.short	(.L_785 - .L_784)


	//   ....[0]....
.L_784:
        /*0554*/ 	.word	0xffffffff


	//   ....[1]....
        /*0558*/ 	.word	0xffffffff


	//   ....[2]....
        /*055c*/ 	.word	0xffffffff


	//   ....[3]....
        /*0560*/ 	.word	0xffffffff


	//   ....[4]....
        /*0564*/ 	.word	0xffffffff


	//   ....[5]....
        /*0568*/ 	.word	0xffffffff


	//   ....[6]....
        /*056c*/ 	.word	0xffffffff


	//   ....[7]....
        /*0570*/ 	.word	0xffffffff


	//   ....[8]....
        /*0574*/ 	.word	0xffffffff


	//   ....[9]....
        /*0578*/ 	.word	0xffffffff


	//   ....[10]....
        /*057c*/ 	.word	0xffffffff


	//   ....[11]....
        /*0580*/ 	.word	0xffffffff


	//   ....[12]....
        /*0584*/ 	.word	0xffffffff


	//   ....[13]....
        /*0588*/ 	.word	0xffffffff


	//   ....[14]....
        /*058c*/ 	.word	0xffffffff


	//   ....[15]....
        /*0590*/ 	.word	0xffffffff


	//   ....[16]....
        /*0594*/ 	.word	0xffffffff


	//   ....[17]....
        /*0598*/ 	.word	0xffffffff


	//   ....[18]....
        /*059c*/ 	.word	0xffffffff


	//   ....[19]....
        /*05a0*/ 	.word	0xffffffff


	//   ....[20]....
        /*05a4*/ 	.word	0xffffffff


	//   ....[21]....
        /*05a8*/ 	.word	0xffffffff


	//   ....[22]....
        /*05ac*/ 	.word	0xffffffff


	//   ....[23]....
        /*05b0*/ 	.word	0xffffffff


	//   ....[24]....
        /*05b4*/ 	.word	0xffffffff


	//   ....[25]....
        /*05b8*/ 	.word	0xffffffff


	//   ....[26]....
        /*05bc*/ 	.word	0xffffffff


	//   ....[27]....
        /*05c0*/ 	.word	0xffffffff


	//   ....[28]....
        /*05c4*/ 	.word	0xffffffff


	//   ....[29]....
        /*05c8*/ 	.word	0xffffffff


	//   ....[30]....
        /*05cc*/ 	.word	0xffffffff


	//   ....[31]....
        /*05d0*/ 	.word	0xffffffff


	//   ....[32]....
        /*05d4*/ 	.word	0xffffffff


	//   ....[33]....
        /*05d8*/ 	.word	0xffffffff


	//   ....[34]....
        /*05dc*/ 	.word	0xffffffff


	//   ....[35]....
        /*05e0*/ 	.word	0xffffffff


	//   ....[36]....
        /*05e4*/ 	.word	0xffffffff


	//   ....[37]....
        /*05e8*/ 	.word	0xffffffff


	//   ....[38]....
        /*05ec*/ 	.word	0xffffffff


	//   ....[39]....
        /*05f0*/ 	.word	0xffffffff


	//   ....[40]....
        /*05f4*/ 	.word	0xffffffff


	//   ....[41]....
        /*05f8*/ 	.word	0xffffffff


	//   ....[42]....
        /*05fc*/ 	.word	0xffffffff


	//   ....[43]....
        /*0600*/ 	.word	0xffffffff


	//   ....[44]....
        /*0604*/ 	.word	0xffffffff


	//   ....[45]....
        /*0608*/ 	.word	0xffffffff


	//   ....[46]....
        /*060c*/ 	.word	0xffffffff


	//   ....[47]....
        /*0610*/ 	.word	0xffffffff


	//   ....[48]....
        /*0614*/ 	.word	0xffffffff


	//   ....[49]....
        /*0618*/ 	.word	0xffffffff


	//   ....[50]....
        /*061c*/ 	.word	0xffffffff


	//   ....[51]....
        /*0620*/ 	.word	0xffffffff


	//   ....[52]....
        /*0624*/ 	.word	0xffffffff


	//   ....[53]....
        /*0628*/ 	.word	0xffffffff


	//   ....[54]....
        /*062c*/ 	.word	0xffffffff


	//   ....[55]....
        /*0630*/ 	.word	0xffffffff


	//   ....[56]....
        /*0634*/ 	.word	0xffffffff


	//   ....[57]....
        /*0638*/ 	.word	0xffffffff


	//   ....[58]....
        /*063c*/ 	.word	0xffffffff


	//   ....[59]....
        /*0640*/ 	.word	0xffffffff


	//   ....[60]....
        /*0644*/ 	.word	0xffffffff


	//   ....[61]....
        /*0648*/ 	.word	0xffffffff


	//   ....[62]....
        /*064c*/ 	.word	0xffffffff


	//   ....[63]....
        /*0650*/ 	.word	0xffffffff


	//   ....[64]....
        /*0654*/ 	.word	0xffffffff


	//   ....[65]....
        /*0658*/ 	.word	0xffffffff


	//   ....[66]....
        /*065c*/ 	.word	0xffffffff


	//   ....[67]....
        /*0660*/ 	.word	0xffffffff


	//   ....[68]....
        /*0664*/ 	.word	0xffffffff


	//   ....[69]....
        /*0668*/ 	.word	0xffffffff


	//   ....[70]....
        /*066c*/ 	.word	0xffffffff


	//   ....[71]....
        /*0670*/ 	.word	0xffffffff


	//   ....[72]....
        /*0674*/ 	.word	0xffffffff


	//   ....[73]....
        /*0678*/ 	.word	0xffffffff


	//   ....[74]....
        /*067c*/ 	.word	0xffffffff


	//   ....[75]....
        /*0680*/ 	.word	0xffffffff


	//   ....[76]....
        /*0684*/ 	.word	0xffffffff


	//   ....[77]....
        /*0688*/ 	.word	0xffffffff


	//   ....[78]....
        /*068c*/ 	.word	0xffffffff


	//   ....[79]....
        /*0690*/ 	.word	0xffffffff


	//   ....[80]....
        /*0694*/ 	.word	0xffffffff


	//   ....[81]....
        /*0698*/ 	.word	0xffffffff


	//   ....[82]....
        /*069c*/ 	.word	0xffffffff


	//   ....[83]....
        /*06a0*/ 	.word	0xffffffff


	//   ....[84]....
        /*06a4*/ 	.word	0xffffffff


	//   ....[85]....
        /*06a8*/ 	.word	0xffffffff


	//   ....[86]....
        /*06ac*/ 	.word	0xffffffff


	//   ....[87]....
        /*06b0*/ 	.word	0xffffffff


	//   ....[88]....
        /*06b4*/ 	.word	0xffffffff


	//   ....[89]....
        /*06b8*/ 	.word	0xffffffff


	//   ....[90]....
        /*06bc*/ 	.word	0xffffffff


	//   ....[91]....
        /*06c0*/ 	.word	0xffffffff


	//   ....[92]....
        /*06c4*/ 	.word	0xffffffff


	//   ....[93]....
        /*06c8*/ 	.word	0xffffffff


	//   ....[94]....
        /*06cc*/ 	.word	0xffffffff


	//   ....[95]....
        /*06d0*/ 	.word	0xffffffff


	//   ....[96]....
        /*06d4*/ 	.word	0xffffffff


	//   ....[97]....
        /*06d8*/ 	.word	0xffffffff


	//   ....[98]....
        /*06dc*/ 	.word	0xffffffff


	//   ....[99]....
        /*06e0*/ 	.word	0xffffffff


	//   ....[100]....
        /*06e4*/ 	.word	0xffffffff


	//   ....[101]....
        /*06e8*/ 	.word	0xffffffff


	//   ....[102]....
        /*06ec*/ 	.word	0xffffffff


	//   ....[103]....
        /*06f0*/ 	.word	0xffffffff


	//   ....[104]....
        /*06f4*/ 	.word	0xffffffff


	//   ....[105]....
        /*06f8*/ 	.word	0xffffffff


	//   ....[106]....
        /*06fc*/ 	.word	0xffffffff


	//   ....[107]....
        /*0700*/ 	.word	0xffffffff


	//   ....[108]....
        /*0704*/ 	.word	0xffffffff


	//   ....[109]....
        /*0708*/ 	.word	0xffffffff


	//   ....[110]....
        /*070c*/ 	.word	0xffffffff


	//   ....[111]....
        /*0710*/ 	.word	0xffffffff


	//   ....[112]....
        /*0714*/ 	.word	0xffffffff


	//   ....[113]....
        /*0718*/ 	.word	0xffffffff


	//   ....[114]....
        /*071c*/ 	.word	0xffffffff


	//   ....[115]....
        /*0720*/ 	.word	0xffffffff


	//   ....[116]....
        /*0724*/ 	.word	0xffffffff


	//   ....[117]....
        /*0728*/ 	.word	0xffffffff


	//   ....[118]....
        /*072c*/ 	.word	0xffffffff


	//   ....[119]....
        /*0730*/ 	.word	0xffffffff


	//   ....[120]....
        /*0734*/ 	.word	0xffffffff


	//   ....[121]....
        /*0738*/ 	.word	0xffffffff


	//   ....[122]....
        /*073c*/ 	.word	0xffffffff


	//   ....[123]....
        /*0740*/ 	.word	0xffffffff


	//   ....[124]....
        /*0744*/ 	.word	0xffffffff


	//   ....[125]....
        /*0748*/ 	.word	0xffffffff


	//   ....[126]....
        /*074c*/ 	.word	0xffffffff


	//   ....[127]....
        /*0750*/ 	.word	0xffffffff


	//   ....[128]....
        /*0754*/ 	.word	0xffffffff


	//   ....[129]....
        /*0758*/ 	.word	0xffffffff


	//   ....[130]....
        /*075c*/ 	.word	0xffffffff


	//   ....[131]....
        /*0760*/ 	.word	0xffffffff


	//   ....[132]....
        /*0764*/ 	.word	0xffffffff


	//   ....[133]....
        /*0768*/ 	.word	0xffffffff


	//   ....[134]....
        /*076c*/ 	.word	0xffffffff


	//   ....[135]....
        /*0770*/ 	.word	0xffffffff


	//   ....[136]....
        /*0774*/ 	.word	0xffffffff


	//   ....[137]....
        /*0778*/ 	.word	0xffffffff


	//   ....[138]....
        /*077c*/ 	.word	0xffffffff


	//   ....[139]....
        /*0780*/ 	.word	0xffffffff


	//   ....[140]....
        /*0784*/ 	.word	0xffffffff


	//   ....[141]....
        /*0788*/ 	.word	0xffffffff


	//   ....[142]....
        /*078c*/ 	.word	0xffffffff


	//   ....[143]....
        /*0790*/ 	.word	0xffffffff


	//   ....[144]....
        /*0794*/ 	.word	0xffffffff


	//   ....[145]....
        /*0798*/ 	.word	0xffffffff


	//   ....[146]....
        /*079c*/ 	.word	0xffffffff


	//   ....[147]....
        /*07a0*/ 	.word	0xffffffff


	//   ....[148]....
        /*07a4*/ 	.word	0xffffffff


	//   ....[149]....
        /*07a8*/ 	.word	0xffffffff


	//   ....[150]....
        /*07ac*/ 	.word	0xffffffff


	//   ....[151]....
        /*07b0*/ 	.word	0xffffffff


	//   ....[152]....
        /*07b4*/ 	.word	0xffffffff


	//   ....[153]....
        /*07b8*/ 	.word	0xffffffff


	//   ....[154]....
        /*07bc*/ 	.word	0x0500000f


	//   ....[155]....
        /*07c0*/ 	.word	0x0500000f


	//   ....[156]....
        /*07c4*/ 	.word	0x0500000f


	//   ....[157]....
        /*07c8*/ 	.word	0x0500000f


	//   ....[158]....
        /*07cc*/ 	.word	0x0500000f


	//   ....[159]....
        /*07d0*/ 	.word	0x0500000f


	//   ....[160]....
        /*07d4*/ 	.word	0x0500000f


	//   ....[161]....
        /*07d8*/ 	.word	0x0500000f


	//   ....[162]....
        /*07dc*/ 	.word	0x0500000f


	//   ....[163]....
        /*07e0*/ 	.word	0x0500000f


	//   ....[164]....
        /*07e4*/ 	.word	0x0500000f


	//   ....[165]....
        /*07e8*/ 	.word	0x0500000f


	//   ....[166]....
        /*07ec*/ 	.word	0x0500000f


	//   ....[167]....
        /*07f0*/ 	.word	0x0500000f


	//   ....[168]....
        /*07f4*/ 	.word	0x0500000f


	//   ....[169]....
        /*07f8*/ 	.word	0x0500000f


	//   ....[170]....
        /*07fc*/ 	.word	0x0500000f


	//   ....[171]....
        /*0800*/ 	.word	0x0500000f


	//   ....[172]....
        /*0804*/ 	.word	0x0500000f


	//   ....[173]....
        /*0808*/ 	.word	0x0500000f


	//   ....[174]....
        /*080c*/ 	.word	0x0500000f


	//   ....[175]....
        /*0810*/ 	.word	0x0500000f


	//   ....[176]....
        /*0814*/ 	.word	0x0500000f


	//   ....[177]....
        /*0818*/ 	.word	0x0500000f


	//   ....[178]....
        /*081c*/ 	.word	0x0500000f


	//   ....[179]....
        /*0820*/ 	.word	0x0500000f


	//   ....[180]....
        /*0824*/ 	.word	0x0500000f


	//   ....[181]....
        /*0828*/ 	.word	0x0500000f


	//   ....[182]....
        /*082c*/ 	.word	0x0500000f


	//   ....[183]....
        /*0830*/ 	.word	0x0500000f


	//   ....[184]....
        /*0834*/ 	.word	0x0500000f


	//   ....[185]....
        /*0838*/ 	.word	0x0500000f


	//   ....[186]....
        /*083c*/ 	.word	0x0500000f


	//   ....[187]....
        /*0840*/ 	.word	0x0500000f


	//   ....[188]....
        /*0844*/ 	.word	0x0500000f


	//   ....[189]....
        /*0848*/ 	.word	0x0500000f


	//   ....[190]....
        /*084c*/ 	.word	0x0500000f


	//   ....[191]....
        /*0850*/ 	.word	0x0500000f


	//   ....[192]....
        /*0854*/ 	.word	0x0500000f


	//   ....[193]....
        /*0858*/ 	.word	0x0500000f


	//   ....[194]....
        /*085c*/ 	.word	0x0500000f


	//   ....[195]....
        /*0860*/ 	.word	0x0500000f


	//   ....[196]....
        /*0864*/ 	.word	0x0500000f


	//   ....[197]....
        /*0868*/ 	.word	0x0500000f


	//   ....[198]....
        /*086c*/ 	.word	0x0500000f


	//   ....[199]....
        /*0870*/ 	.word	0x0500000f


	//   ....[200]....
        /*0874*/ 	.word	0x0500000f


	//   ....[201]....
        /*0878*/ 	.word	0x0500000f


	//   ....[202]....
        /*087c*/ 	.word	0x0500000f


	//   ....[203]....
        /*0880*/ 	.word	0x0500000f


	//   ....[204]....
        /*0884*/ 	.word	0x0500000f


	//   ....[205]....
        /*0888*/ 	.word	0x0500000f


	//   ....[206]....
        /*088c*/ 	.word	0x0500000f


	//   ....[207]....
        /*0890*/ 	.word	0x0500000f


	//   ....[208]....
        /*0894*/ 	.word	0x0500000f


	//   ....[209]....
        /*0898*/ 	.word	0x0500000f


	//   ....[210]....
        /*089c*/ 	.word	0x0500000f


	//   ....[211]....
        /*08a0*/ 	.word	0x0500000f


	//   ....[212]....
        /*08a4*/ 	.word	0x0500000f


	//   ....[213]....
        /*08a8*/ 	.word	0x0500000f


	//   ....[214]....
        /*08ac*/ 	.word	0x0500000f


	//   ....[215]....
        /*08b0*/ 	.word	0x0500000f


	//   ....[216]....
        /*08b4*/ 	.word	0x0500000f


	//   ....[217]....
        /*08b8*/ 	.word	0x0500000f


	//   ....[218]....
        /*08bc*/ 	.word	0x0500000f


	//   ....[219]....
        /*08c0*/ 	.word	0x0500000f


	//   ....[220]....
        /*08c4*/ 	.word	0x0500000f


	//   ....[221]....
        /*08c8*/ 	.word	0x0500000f


	//   ....[222]....
        /*08cc*/ 	.word	0x0500000f


	//   ....[223]....
        /*08d0*/ 	.word	0x0500000f


	//   ....[224]....
        /*08d4*/ 	.word	0x0500000f


	//   ....[225]....
        /*08d8*/ 	.word	0x0500000f


	//   ....[226]....
        /*08dc*/ 	.word	0x0500000f


	//   ....[227]....
        /*08e0*/ 	.word	0x0500000f


	//   ....[228]....
        /*08e4*/ 	.word	0x0500000f


	//   ....[229]....
        /*08e8*/ 	.word	0x0500000f


	//   ....[230]....
        /*08ec*/ 	.word	0x0500000f


	//   ....[231]....
        /*08f0*/ 	.word	0x0500000f


	//   ....[232]....
        /*08f4*/ 	.word	0x0500000f


	//   ....[233]....
        /*08f8*/ 	.word	0x0500000f


	//   ....[234]....
        /*08fc*/ 	.word	0x0500000f


	//   ....[235]....
        /*0900*/ 	.word	0x0500000f


	//   ....[236]....
        /*0904*/ 	.word	0x0500000f


	//   ....[237]....
        /*0908*/ 	.word	0x0500000f


	//   ....[238]....
        /*090c*/ 	.word	0x0500000f


	//   ....[239]....
        /*0910*/ 	.word	0x0500000f


	//   ....[240]....
        /*0914*/ 	.word	0x0500000f


	//   ....[241]....
        /*0918*/ 	.word	0x0500000f


	//   ....[242]....
        /*091c*/ 	.word	0x0500000f


	//   ....[243]....
        /*0920*/ 	.word	0x0500000f


	//   ....[244]....
        /*0924*/ 	.word	0x0500000f


	//   ....[245]....
        /*0928*/ 	.word	0x0500000f


	//   ....[246]....
        /*092c*/ 	.word	0x0500000f


	//----- nvinfo : EIATTR_COOP_GROUP_INSTR_OFFSETS
	.align		4
.L_785:
        /*0930*/ 	.byte	0x04, 0x28
        /*0932*/ 	.short	(.L_787 - .L_786)


	//   ....[0]....
.L_786:
        /*0934*/ 	.word	0x00000070


	//   ....[1]....
        /*0938*/ 	.word	0x000001a0


	//   ....[2]....
        /*093c*/ 	.word	0x000001f0


	//   ....[3]....
        /*0940*/ 	.word	0x00000420


	//   ....[4]....
        /*0944*/ 	.word	0x00000580


	//   ....[5]....
        /*0948*/ 	.word	0x000006a0


	//   ....[6]....
        /*094c*/ 	.word	0x00000800


	//   ....[7]....
        /*0950*/ 	.word	0x00009fb0


	//   ....[8]....
        /*0954*/ 	.word	0x0000a900


	//   ....[9]....
        /*0958*/ 	.word	0x0000a910


	//   ....[10]....
        /*095c*/ 	.word	0x0000a920


	//   ....[11]....
        /*0960*/ 	.word	0x0000a930


	//   ....[12]....
        /*0964*/ 	.word	0x0000df20


	//   ....[13]....
        /*0968*/ 	.word	0x0000df30


	//   ....[14]....
        /*096c*/ 	.word	0x0000df40


	//   ....[15]....
        /*0970*/ 	.word	0x0000df50


	//   ....[16]....
        /*0974*/ 	.word	0x00011ad0


	//   ....[17]....
        /*0978*/ 	.word	0x00012d70


	//   ....[18]....
        /*097c*/ 	.word	0x000134b0


	//   ....[19]....
        /*0980*/ 	.word	0x00013550


	//   ....[20]....
        /*0984*/ 	.word	0x00013e50


	//   ....[21]....
        /*0988*/ 	.word	0x00013eb0


	//   ....[22]....
        /*098c*/ 	.word	0x00015f20


	//   ....[23]....
        /*0990*/ 	.word	0x000160f0


	//   ....[24]....
        /*0994*/ 	.word	0x00016db0


	//   ....[25]....
        /*0998*/ 	.word	0x00016e70


	//   ....[26]....
        /*099c*/ 	.word	0x00017640


	//   ....[27]....
        /*09a0*/ 	.word	0x00017690


	//   ....[28]....
        /*09a4*/ 	.word	0x00019ec0


	//   ....[29]....
        /*09a8*/ 	.word	0x00019ee0


	//   ....[30]....
        /*09ac*/ 	.word	0x00019f30


	//   ....[31]....
        /*09b0*/ 	.word	0x00019f40


	//   ....[32]....
        /*09b4*/ 	.word	0x0001c390


	//   ....[33]....
        /*09b8*/ 	.word	0x0001c7d0


	//   ....[34]....
        /*09bc*/ 	.word	0x0001d4c0


	//   ....[35]....
        /*09c0*/ 	.word	0x0001d570


	//   ....[36]....
        /*09c4*/ 	.word	0x0001dd00


	//   ....[37]....
        /*09c8*/ 	.word	0x0001dd70


	//   ....[38]....
        /*09cc*/ 	.word	0x0001f360


	//   ....[39]....
        /*09d0*/ 	.word	0x0001f3c0


	//   ....[40]....
        /*09d4*/ 	.word	0x0001f3e0


	//   ....[41]....
        /*09d8*/ 	.word	0x0001f400


	//   ....[42]....
        /*09dc*/ 	.word	0x00020600


	//   ....[43]....
        /*09e0*/ 	.word	0x00020630


	//   ....[44]....
        /*09e4*/ 	.word	0x00020660


	//   ....[45]....
        /*09e8*/ 	.word	0x00020690


	//   ....[46]....
        /*09ec*/ 	.word	0x000206c0


	//   ....[47]....
        /*09f0*/ 	.word	0x000206f0


	//   ....[48]....
        /*09f4*/ 	.word	0x00020720


	//   ....[49]....
        /*09f8*/ 	.word	0x00020750


	//   ....[50]....
        /*09fc*/ 	.word	0x00020780


	//   ....[51]....
        /*0a00*/ 	.word	0x000207b0


	//   ....[52]....
        /*0a04*/ 	.word	0x000207e0


	//   ....[53]....
        /*0a08*/ 	.word	0x00020810


	//   ....[54]....
        /*0a0c*/ 	.word	0x00020840


	//   ....[55]....
        /*0a10*/ 	.word	0x00020870


	//   ....[56]....
        /*0a14*/ 	.word	0x000208a0


	//   ....[57]....
        /*0a18*/ 	.word	0x000208d0


	//   ....[58]....
        /*0a1c*/ 	.word	0x00020900


	//   ....[59]....
        /*0a20*/ 	.word	0x00020930


	//   ....[60]....
        /*0a24*/ 	.word	0x00020960


	//   ....[61]....
        /*0a28*/ 	.word	0x00020990


	//   ....[62]....
        /*0a2c*/ 	.word	0x000209c0


	//   ....[63]....
        /*0a30*/ 	.word	0x000209f0


	//   ....[64]....
        /*0a34*/ 	.word	0x00020a20


	//   ....[65]....
        /*0a38*/ 	.word	0x00020a50


	//   ....[66]....
        /*0a3c*/ 	.word	0x00020a80


	//   ....[67]....
        /*0a40*/ 	.word	0x00020ab0


	//   ....[68]....
        /*0a44*/ 	.word	0x00020ae0


	//   ....[69]....
        /*0a48*/ 	.word	0x00020b10


	//   ....[70]....
        /*0a4c*/ 	.word	0x00020b40


	//   ....[71]....
        /*0a50*/ 	.word	0x00020b70


	//   ....[72]....
        /*0a54*/ 	.word	0x00020ba0


	//   ....[73]....
        /*0a58*/ 	.word	0x00020bd0


	//   ....[74]....
        /*0a5c*/ 	.word	0x00020c00


	//   ....[75]....
        /*0a60*/ 	.word	0x00020c30


	//   ....[76]....
        /*0a64*/ 	.word	0x00020c60


	//   ....[77]....
        /*0a68*/ 	.word	0x00020c90


	//   ....[78]....
        /*0a6c*/ 	.word	0x00020cb0


	//   ....[79]....
        /*0a70*/ 	.word	0x00020cc0


	//   ....[80]....
        /*0a74*/ 	.word	0x00020cd0


	//   ....[81]....
        /*0a78*/ 	.word	0x00020ce0


	//   ....[82]....
        /*0a7c*/ 	.word	0x00020d10


	//   ....[83]....
        /*0a80*/ 	.word	0x00020d40


	//   ....[84]....
        /*0a84*/ 	.word	0x00020d70


	//   ....[85]....
        /*0a88*/ 	.word	0x00020da0


	//   ....[86]....
        /*0a8c*/ 	.word	0x00020dd0


	//   ....[87]....
        /*0a90*/ 	.word	0x00020e00


	//   ....[88]....
        /*0a94*/ 	.word	0x00020e30


	//   ....[89]....
        /*0a98*/ 	.word	0x00020e40


	//   ....[90]....
        /*0a9c*/ 	.word	0x00021410


	//   ....[91]....
        /*0aa0*/ 	.word	0x00021450


	//   ....[92]....
        /*0aa4*/ 	.word	0x00021490


	//   ....[93]....
        /*0aa8*/ 	.word	0x000214c0


	//   ....[94]....
        /*0aac*/ 	.word	0x00021c10


	//   ....[95]....
        /*0ab0*/ 	.word	0x00021c50


	//   ....[96]....
        /*0ab4*/ 	.word	0x00021d50


	//   ....[97]....
        /*0ab8*/ 	.word	0x00021d70


	//   ....[98]....
        /*0abc*/ 	.word	0x00021e70


	//   ....[99]....
        /*0ac0*/ 	.word	0x00021e90


	//   ....[100]....
        /*0ac4*/ 	.word	0x00021fa0


	//   ....[101]....
        /*0ac8*/ 	.word	0x00021fc0


	//   ....[102]....
        /*0acc*/ 	.word	0x000227e0


	//   ....[103]....
        /*0ad0*/ 	.word	0x000227f0


	//   ....[104]....
        /*0ad4*/ 	.word	0x00022980


	//   ....[105]....
        /*0ad8*/ 	.word	0x00022990


	//   ....[106]....
        /*0adc*/ 	.word	0x00022b10


	//   ....[107]....
        /*0ae0*/ 	.word	0x00022b20


	//   ....[108]....
        /*0ae4*/ 	.word	0x00022ca0


	//   ....[109]....
        /*0ae8*/ 	.word	0x00022cb0


	//   ....[110]....
        /*0aec*/ 	.word	0x00022e90


	//   ....[111]....
        /*0af0*/ 	.word	0x00023070


	//   ....[112]....
        /*0af4*/ 	.word	0x000230a0


	//   ....[113]....
        /*0af8*/ 	.word	0x000230d0


	//   ....[114]....
        /*0afc*/ 	.word	0x00023100


	//   ....[115]....
        /*0b00*/ 	.word	0x00023130


	//   ....[116]....
        /*0b04*/ 	.word	0x00023160


	//   ....[117]....
        /*0b08*/ 	.word	0x000232d0


	//   ....[118]....
        /*0b0c*/ 	.word	0x00023300


	//   ....[119]....
        /*0b10*/ 	.word	0x00023330


	//   ....[120]....
        /*0b14*/ 	.word	0x00023360


	//   ....[121]....
        /*0b18*/ 	.word	0x00023390


	//   ....[122]....
        /*0b1c*/ 	.word	0x000233c0


	//   ....[123]....
        /*0b20*/ 	.word	0x00023460


	//   ....[124]....
        /*0b24*/ 	.word	0x000234c0


	//   ....[125]....
        /*0b28*/ 	.word	0x00023550


	//   ....[126]....
        /*0b2c*/ 	.word	0x000248f0


	//   ....[127]....
        /*0b30*/ 	.word	0x00026a60


	//   ....[128]....
        /*0b34*/ 	.word	0x00027860


	//   ....[129]....
        /*0b38*/ 	.word	0x00027880


	//   ....[130]....
        /*0b3c*/ 	.word	0x000278e0


	//   ....[131]....
        /*0b40*/ 	.word	0x00027960


	//   ....[132]....
        /*0b44*/ 	.word	0x000279f0


	//   ....[133]....
        /*0b48*/ 	.word	0x00027a00


	//   ....[134]....
        /*0b4c*/ 	.word	0x00027a50


	//   ....[135]....
        /*0b50*/ 	.word	0x00027a90


	//   ....[136]....
        /*0b54*/ 	.word	0x00029fb0


	//   ....[137]....
        /*0b58*/ 	.word	0x00029fe0


	//   ....[138]....
        /*0b5c*/ 	.word	0x0002a020


	//   ....[139]....
        /*0b60*/ 	.word	0x0002a050


	//   ....[140]....
        /*0b64*/ 	.word	0x0002a080


	//   ....[141]....
        /*0b68*/ 	.word	0x0002a0b0


	//   ....[142]....
        /*0b6c*/ 	.word	0x0002a0e0


	//   ....[143]....
        /*0b70*/ 	.word	0x0002a110


	//   ....[144]....
        /*0b74*/ 	.word	0x0002a2a0


	//   ....[145]....
        /*0b78*/ 	.word	0x0002a2d0


	//   ....[146]....
        /*0b7c*/ 	.word	0x0002a300


	//   ....[147]....
        /*0b80*/ 	.word	0x0002a330


	//   ....[148]....
        /*0b84*/ 	.word	0x0002a360


	//   ....[149]....
        /*0b88*/ 	.word	0x0002a390


	//   ....[150]....
        /*0b8c*/ 	.word	0x0002a460


	//   ....[151]....
        /*0b90*/ 	.word	0x0002a480


	//   ....[152]....
        /*0b94*/ 	.word	0x0002a4f0


	//   ....[153]....
        /*0b98*/ 	.word	0x0002abd0


	//   ....[154]....
        /*0b9c*/ 	.word	0x0002b0d0


	//   ....[155]....
        /*0ba0*/ 	.word	0x0002b170


	//   ....[156]....
        /*0ba4*/ 	.word	0x0002b200


	//   ....[157]....
        /*0ba8*/ 	.word	0x0002b250


	//   ....[158]....
        /*0bac*/ 	.word	0x0002b2a0


	//   ....[159]....
        /*0bb0*/ 	.word	0x0002b370


	//   ....[160]....
        /*0bb4*/ 	.word	0x0002b400


	//   ....[161]....
        /*0bb8*/ 	.word	0x0002b450


	//   ....[162]....
        /*0bbc*/ 	.word	0x0002b4a0


	//   ....[163]....
        /*0bc0*/ 	.word	0x0002b850


	//   ....[164]....
        /*0bc4*/ 	.word	0x0002b980


	//   ....[165]....
        /*0bc8*/ 	.word	0x0002bab0


	//   ....[166]....
        /*0bcc*/ 	.word	0x0002bbe0


	//   ....[167]....
        /*0bd0*/ 	.word	0x0002bc70


	//   ....[168]....
        /*0bd4*/ 	.word	0x0002bcf0


	//   ....[169]....
        /*0bd8*/ 	.word	0x0002bd50


	//   ....[170]....
        /*0bdc*/ 	.word	0x0002bdb0


	//   ....[171]....
        /*0be0*/ 	.word	0x0002be10


	//   ....[172]....
        /*0be4*/ 	.word	0x0002be90


	//   ....[173]....
        /*0be8*/ 	.word	0x0002bef0


	//   ....[174]....
        /*0bec*/ 	.word	0x0002bf70


	//   ....[175]....
        /*0bf0*/ 	.word	0x0002bfd0


	//   ....[176]....
        /*0bf4*/ 	.word	0x0002c050


	//   ....[177]....
        /*0bf8*/ 	.word	0x0002c0b0


	//   ....[178]....
        /*0bfc*/ 	.word	0x0002c130


	//   ....[179]....
        /*0c00*/ 	.word	0x0002c190


	//   ....[180]....
        /*0c04*/ 	.word	0x0002c210


	//   ....[181]....
        /*0c08*/ 	.word	0x0002c270


	//   ....[182]....
        /*0c0c*/ 	.word	0x0002c2f0


	//   ....[183]....
        /*0c10*/ 	.word	0x0002c350


	//   ....[184]....
        /*0c14*/ 	.word	0x0002c3d0


	//   ....[185]....
        /*0c18*/ 	.word	0x0002c430


	//   ....[186]....
        /*0c1c*/ 	.word	0x0002c4b0


	//   ....[187]....
        /*0c20*/ 	.word	0x0002c510


	//   ....[188]....
        /*0c24*/ 	.word	0x0002c590


	//   ....[189]....
        /*0c28*/ 	.word	0x0002c5f0


	//   ....[190]....
        /*0c2c*/ 	.word	0x0002c670


	//   ....[191]....
        /*0c30*/ 	.word	0x0002c6d0


	//   ....[192]....
        /*0c34*/ 	.word	0x0002c730


	//   ....[193]....
        /*0c38*/ 	.word	0x0002c790


	//   ....[194]....
        /*0c3c*/ 	.word	0x0002c7f0


	//   ....[195]....
        /*0c40*/ 	.word	0x0002c850


	//   ....[196]....
        /*0c44*/ 	.word	0x0002c8d0


	//   ....[197]....
        /*0c48*/ 	.word	0x0002c930


	//   ....[198]....
        /*0c4c*/ 	.word	0x0002c9b0


	//   ....[199]....
        /*0c50*/ 	.word	0x0002ca10


	//   ....[200]....
        /*0c54*/ 	.word	0x0002ca90


	//   ....[201]....
        /*0c58*/ 	.word	0x0002caf0


	//   ....[202]....
        /*0c5c*/ 	.word	0x0002cb70


	//   ....[203]....
        /*0c60*/ 	.word	0x0002cbd0


	//   ....[204]....
        /*0c64*/ 	.word	0x0002cc40


	//   ....[205]....
        /*0c68*/ 	.word	0x0002cca0


	//   ....[206]....
        /*0c6c*/ 	.word	0x0002cd10


	//   ....[207]....
        /*0c70*/ 	.word	0x0002cd70


	//   ....[208]....
        /*0c74*/ 	.word	0x0002cdf0


	//   ....[209]....
        /*0c78*/ 	.word	0x0002ce60


	//   ....[210]....
        /*0c7c*/ 	.word	0x0002ced0


	//   ....[211]....
        /*0c80*/ 	.word	0x0002cff0


	//   ....[212]....
        /*0c84*/ 	.word	0x0002d040


	//   ....[213]....
        /*0c88*/ 	.word	0x0002d0d0


	//   ....[214]....
        /*0c8c*/ 	.word	0x0002d160


	//   ....[215]....
        /*0c90*/ 	.word	0x0002d1f0


	//   ....[216]....
        /*0c94*/ 	.word	0x0002d280


	//   ....[217]....
        /*0c98*/ 	.word	0x0002d310


	//   ....[218]....
        /*0c9c*/ 	.word	0x0002d3a0


	//   ....[219]....
        /*0ca0*/ 	.word	0x0002d460


	//   ....[220]....
        /*0ca4*/ 	.word	0x0002d750


	//   ....[221]....
        /*0ca8*/ 	.word	0x0002d960


	//   ....[222]....
        /*0cac*/ 	.word	0x0002d9b0


	//   ....[223]....
        /*0cb0*/ 	.word	0x0002da10


	//   ....[224]....
        /*0cb4*/ 	.word	0x0002db20


	//   ....[225]....
        /*0cb8*/ 	.word	0x0002db80


	//   ....[226]....
        /*0cbc*/ 	.word	0x0002dc90


	//   ....[227]....
        /*0cc0*/ 	.word	0x0002dcf0


	//   ....[228]....
        /*0cc4*/ 	.word	0x0002ddd0


	//   ....[229]....
        /*0cc8*/ 	.word	0x0002e0f0


	//   ....[230]....
        /*0ccc*/ 	.word	0x0002e190


	//   ....[231]....
        /*0cd0*/ 	.word	0x0002e2b0


	//   ....[232]....
        /*0cd4*/ 	.word	0x0002e330


	//   ....[233]....
        /*0cd8*/ 	.word	0x0002e3b0


	//   ....[234]....
        /*0cdc*/ 	.word	0x0002e430


	//   ....[235]....
        /*0ce0*/ 	.word	0x0002e4b0


	//   ....[236]....
        /*0ce4*/ 	.word	0x0002e540


	//   ....[237]....
        /*0ce8*/ 	.word	0x0002e5e0


	//   ....[238]....
        /*0cec*/ 	.word	0x0002e690


	//   ....[239]....
        /*0cf0*/ 	.word	0x0002e710


	//   ....[240]....
        /*0cf4*/ 	.word	0x0002e790


	//   ....[241]....
        /*0cf8*/ 	.word	0x0002e810


	//   ....[242]....
        /*0cfc*/ 	.word	0x0002e8a0


	//   ....[243]....
        /*0d00*/ 	.word	0x0002e920


	//   ....[244]....
        /*0d04*/ 	.word	0x0002e9c0


	//   ....[245]....
        /*0d08*/ 	.word	0x0002ea50


	//   ....[246]....
        /*0d0c*/ 	.word	0x0002eb80


	//----- nvinfo : EIATTR_REG_RECONFIG
	.align		4
.L_787:
        /*0d10*/ 	.byte	0x01, 0x54
	.zero		2


	//----- nvinfo : EIATTR_SYSCALL_OFFSETS
	.align		4
        /*0d14*/ 	.byte	0x04, 0x46
        /*0d16*/ 	.short	(.L_789 - .L_788)


	//   ....[0]....
.L_788:
        /*0d18*/ 	.word	0x00001e00


	//   ....[1]....
        /*0d1c*/ 	.word	0x00001f50


	//   ....[2]....
        /*0d20*/ 	.word	0x0000a140


	//   ....[3]....
        /*0d24*/ 	.word	0x0000a6e0


	//   ....[4]....
        /*0d28*/ 	.word	0x000264b0


	//   ....[5]....
        /*0d2c*/ 	.word	0x00026650


	//   ....[6]....
        /*0d30*/ 	.word	0x000267c0


	//   ....[7]....
        /*0d34*/ 	.word	0x00026900


	//   ....[8]....
        /*0d38*/ 	.word	0x000273d0


	//----- nvinfo : EIATTR_MBARRIER_INSTR_OFFSETS
	.align		4
.L_789:
        /*0d3c*/ 	.byte	0x04, 0x39
        /*0d3e*/ 	.short	(.L_791 - .L_790)


	//   ....[0]....
.L_790:
        /*0d40*/ 	.word	0x000002d0
        /*0d44*/ 	.word	0x000000ff
        /*0d48*/ 	.word	0x0002a800
        /*0d4c*/ 	.short	0x0100
        /*0d4e*/ 	.byte	0x08
	.zero		1


	//   ....[1]....
        /*0d50*/ 	.word	0x000002e0
        /*0d54*/ 	.word	0x000000ff
        /*0d58*/ 	.word	0x0002a820
        /*0d5c*/ 	.short	0x0100
        /*0d5e*/ 	.byte	0x08
	.zero		1


	//   ....[2]....
        /*0d60*/ 	.word	0x000003d0
        /*0d64*/ 	.word	0x000000ff
        /*0d68*/ 	.word	0x0002a830
        /*0d6c*/ 	.short	0x0100
        /*0d6e*/ 	.byte	0x08
	.zero		1


	//   ....[3]....
        /*0d70*/ 	.word	0x000003e0
        /*0d74*/ 	.word	0x000000ff
        /*0d78*/ 	.word	0x0002a840
        /*0d7c*/ 	.short	0x0100
        /*0d7e*/ 	.byte	0x08
	.zero		1


	//   ....[4]....
        /*0d80*/ 	.word	0x000003f0
        /*0d84*/ 	.word	0x000000ff
        /*0d88*/ 	.word	0x0002a838
        /*0d8c*/ 	.short	0x0100
        /*0d8e*/ 	.byte	0x08
	.zero		1


	//   ....[5]....
        /*0d90*/ 	.word	0x00000400
        /*0d94*/ 	.word	0x000000ff
        /*0d98*/ 	.word	0x0002a848
        /*0d9c*/ 	.short	0x0100
        /*0d9e*/ 	.byte	0x08
	.zero		1


	//   ....[6]....
        /*0da0*/ 	.word	0x00000530
        /*0da4*/ 	.word	0x000000ff
        /*0da8*/ 	.word	0x0002a850
        /*0dac*/ 	.short	0x0100
        /*0dae*/ 	.byte	0x08
	.zero		1


	//   ....[7]....
        /*0db0*/ 	.word	0x00000540
        /*0db4*/ 	.word	0x000000ff
        /*0db8*/ 	.word	0x0002a860
        /*0dbc*/ 	.short	0x0100
        /*0dbe*/ 	.byte	0x08
	.zero		1


	//   ....[8]....
        /*0dc0*/ 	.word	0x00000550
        /*0dc4*/ 	.word	0x000000ff
        /*0dc8*/ 	.word	0x0002a858
        /*0dcc*/ 	.short	0x0100
        /*0dce*/ 	.byte	0x08
	.zero		1


	//   ....[9]....
        /*0dd0*/ 	.word	0x00000560
        /*0dd4*/ 	.word	0x000000ff
        /*0dd8*/ 	.word	0x0002a868
        /*0ddc*/ 	.short	0x0100
        /*0dde*/ 	.byte	0x08
	.zero		1


	//   ....[10]....
        /*0de0*/ 	.word	0x00000650
        /*0de4*/ 	.word	0x000000ff
        /*0de8*/ 	.word	0x0002a870
        /*0dec*/ 	.short	0x0100
        /*0dee*/ 	.byte	0x06
	.zero		1


	//   ....[11]....
        /*0df0*/ 	.word	0x00000660
        /*0df4*/ 	.word	0x000000ff
        /*0df8*/ 	.word	0x0002a880
        /*0dfc*/ 	.short	0x0100
        /*0dfe*/ 	.byte	0x06
	.zero		1


	//   ....[12]....
        /*0e00*/ 	.word	0x00000670
        /*0e04*/ 	.word	0x000000ff
        /*0e08*/ 	.word	0x0002a878
        /*0e0c*/ 	.short	0x0100
        /*0e0e*/ 	.byte	0x06
	.zero		1


	//   ....[13]....
        /*0e10*/ 	.word	0x00000680
        /*0e14*/ 	.word	0x000000ff
        /*0e18*/ 	.word	0x0002a888
        /*0e1c*/ 	.short	0x0100
        /*0e1e*/ 	.byte	0x06
	.zero		1


	//   ....[14]....
        /*0e20*/ 	.word	0x000007b0
        /*0e24*/ 	.word	0x000000ff
        /*0e28*/ 	.word	0x0002a890
        /*0e2c*/ 	.short	0x0100
        /*0e2e*/ 	.byte	0x08
	.zero		1


	//   ....[15]....
        /*0e30*/ 	.word	0x000007c0
        /*0e34*/ 	.word	0x000000ff
        /*0e38*/ 	.word	0x0002a8a0
        /*0e3c*/ 	.short	0x0100
        /*0e3e*/ 	.byte	0x08
	.zero		1


	//   ....[16]....
        /*0e40*/ 	.word	0x000007d0
        /*0e44*/ 	.word	0x000000ff
        /*0e48*/ 	.word	0x0002a898
        /*0e4c*/ 	.short	0x0100
        /*0e4e*/ 	.byte	0x08
	.zero		1


	//   ....[17]....
        /*0e50*/ 	.word	0x000007e0
        /*0e54*/ 	.word	0x000000ff
        /*0e58*/ 	.word	0x0002a8a8
        /*0e5c*/ 	.short	0x0100
        /*0e5e*/ 	.byte	0x08
	.zero		1


	//   ....[18]....
        /*0e60*/ 	.word	0x00000910
        /*0e64*/ 	.word	0x000000ff
        /*0e68*/ 	.word	0x0002a8b0
        /*0e6c*/ 	.short	0x0100
        /*0e6e*/ 	.byte	0x08
	.zero		1


	//   ....[19]....
        /*0e70*/ 	.word	0x00000920
        /*0e74*/ 	.word	0x000000ff
        /*0e78*/ 	.word	0x0002a8c0
        /*0e7c*/ 	.short	0x0100
        /*0e7e*/ 	.byte	0x08
	.zero		1


	//   ....[20]....
        /*0e80*/ 	.word	0x00000930
        /*0e84*/ 	.word	0x000000ff
        /*0e88*/ 	.word	0x0002a8b8
        /*0e8c*/ 	.short	0x0100
        /*0e8e*/ 	.byte	0x08
	.zero		1


	//   ....[21]....
        /*0e90*/ 	.word	0x00000940
        /*0e94*/ 	.word	0x000000ff
        /*0e98*/ 	.word	0x0002a8c8
        /*0e9c*/ 	.short	0x0100
        /*0e9e*/ 	.byte	0x08
	.zero		1


	//   ....[22]....
        /*0ea0*/ 	.word	0x00003020
        /*0ea4*/ 	.word	0x00000067
        /*0ea8*/ 	.word	0x0002a890
        /*0eac*/ 	.short	0x010a
        /*0eae*/ 	.byte	0x3f
	.zero		1


	//   ....[23]....
        /*0eb0*/ 	.word	0x00006060
        /*0eb4*/ 	.word	0x00000067
        /*0eb8*/ 	.word	0x0002a890
        /*0ebc*/ 	.short	0x010a
        /*0ebe*/ 	.byte	0x3f
	.zero		1


	//   ....[24]....
        /*0ec0*/ 	.word	0x00009100
        /*0ec4*/ 	.word	0x00000067
        /*0ec8*/ 	.word	0x0002a890
        /*0ecc*/ 	.short	0x010a
        /*0ece*/ 	.byte	0x3f
	.zero		1


	//   ....[25]....
        /*0ed0*/ 	.word	0x00009370
        /*0ed4*/ 	.word	0x00000004
        /*0ed8*/ 	.word	0x00000000
        /*0edc*/ 	.short	0x0101
        /*0ede*/ 	.byte	0x3f
	.zero		1


	//   ....[26]....
        /*0ee0*/ 	.word	0x000093b0
        /*0ee4*/ 	.word	0x00000067
        /*0ee8*/ 	.word	0x0002a8b0
        /*0eec*/ 	.short	0x010a
        /*0eee*/ 	.byte	0x3f
	.zero		1


	//   ....[27]....
        /*0ef0*/ 	.word	0x000096e0
        /*0ef4*/ 	.word	0x00000067
        /*0ef8*/ 	.word	0x00000000
        /*0efc*/ 	.short	0x0101
        /*0efe*/ 	.byte	0x3f
	.zero		1


	//   ....[28]....
        /*0f00*/ 	.word	0x0000a460
        /*0f04*/ 	.word	0x00000010
        /*0f08*/ 	.word	0x0002a800
        /*0f0c*/ 	.short	0x010a
        /*0f0e*/ 	.byte	0x3f
	.zero		1


	//   ....[29]....
        /*0f10*/ 	.word	0x0000a4b0
        /*0f14*/ 	.word	0x00000010
        /*0f18*/ 	.word	0x0002a800
        /*0f1c*/ 	.short	0x010a
        /*0f1e*/ 	.byte	0x3f
	.zero		1


	//   ....[30]....
        /*0f20*/ 	.word	0x0000ae60
        /*0f24*/ 	.word	0x00000010
        /*0f28*/ 	.word	0x0002a800
        /*0f2c*/ 	.short	0x010a
        /*0f2e*/ 	.byte	0x3f
	.zero		1


	//   ....[31]....
        /*0f30*/ 	.word	0x0000e380
        /*0f34*/ 	.word	0x00000010
        /*0f38*/ 	.word	0x0002a800
        /*0f3c*/ 	.short	0x010a
        /*0f3e*/ 	.byte	0x3f
	.zero		1


	//   ....[32]....
        /*0f40*/ 	.word	0x00011450
        /*0f44*/ 	.word	0x00000008
        /*0f48*/ 	.word	0x0002a830
        /*0f4c*/ 	.short	0x010a
        /*0f4e*/ 	.byte	0x3f
	.zero		1


	//   ....[33]....
        /*0f50*/ 	.word	0x000114c0
        /*0f54*/ 	.word	0x00000008
        /*0f58*/ 	.word	0x0002a830
        /*0f5c*/ 	.short	0x010a
        /*0f5e*/ 	.byte	0x3f
	.zero		1


	//   ....[34]....
        /*0f60*/ 	.word	0x00011de0
        /*0f64*/ 	.word	0x00000008
        /*0f68*/ 	.word	0x00000000
        /*0f6c*/ 	.short	0x0101
        /*0f6e*/ 	.byte	0x3f
	.zero		1


	//   ....[35]....
        /*0f70*/ 	.word	0x00015000
        /*0f74*/ 	.word	0x00000007
        /*0f78*/ 	.word	0x0002a830
        /*0f7c*/ 	.short	0x010a
        /*0f7e*/ 	.byte	0x3f
	.zero		1


	//   ....[36]....
        /*0f80*/ 	.word	0x00015050
        /*0f84*/ 	.word	0x00000007
        /*0f88*/ 	.word	0x0002a830
        /*0f8c*/ 	.short	0x010a
        /*0f8e*/ 	.byte	0x3f
	.zero		1


	//   ....[37]....
        /*0f90*/ 	.word	0x000153a0
        /*0f94*/ 	.word	0x00000007
        /*0f98*/ 	.word	0x0002a850
        /*0f9c*/ 	.short	0x010a
        /*0f9e*/ 	.byte	0x3f
	.zero		1


	//   ....[38]....
        /*0fa0*/ 	.word	0x000153e0
        /*0fa4*/ 	.word	0x00000007
        /*0fa8*/ 	.word	0x0002a850
        /*0fac*/ 	.short	0x010a
        /*0fae*/ 	.byte	0x3f
	.zero		1


	//   ....[39]....
        /*0fb0*/ 	.word	0x00015f40
        /*0fb4*/ 	.word	0x00000079
        /*0fb8*/ 	.word	0x00000000
        /*0fbc*/ 	.short	0x0101
        /*0fbe*/ 	.byte	0x3f
	.zero		1


	//   ....[40]....
        /*0fc0*/ 	.word	0x00018190
        /*0fc4*/ 	.word	0x00000008
        /*0fc8*/ 	.word	0x00000000
        /*0fcc*/ 	.short	0x0101
        /*0fce*/ 	.byte	0x3f
	.zero		1


	//   ....[41]....
        /*0fd0*/ 	.word	0x00018cb0
        /*0fd4*/ 	.word	0x00000007
        /*0fd8*/ 	.word	0x0002a830
        /*0fdc*/ 	.short	0x010a
        /*0fde*/ 	.byte	0x3f
	.zero		1


	//   ....[42]....
        /*0fe0*/ 	.word	0x00018d00
        /*0fe4*/ 	.word	0x00000007
        /*0fe8*/ 	.word	0x0002a830
        /*0fec*/ 	.short	0x010a
        /*0fee*/ 	.byte	0x3f
	.zero		1


	//   ....[43]....
        /*0ff0*/ 	.word	0x00019080
        /*0ff4*/ 	.word	0x00000007
        /*0ff8*/ 	.word	0x0002a850
        /*0ffc*/ 	.short	0x010a
        /*0ffe*/ 	.byte	0x3f
	.zero		1


	//   ....[44]....
        /*1000*/ 	.word	0x000190c0
        /*1004*/ 	.word	0x00000007
        /*1008*/ 	.word	0x0002a850
        /*100c*/ 	.short	0x010a
        /*100e*/ 	.byte	0x3f
	.zero		1


	//   ....[45]....
        /*1010*/ 	.word	0x0001a660
        /*1014*/ 	.word	0x000000b0
        /*1018*/ 	.word	0x00000000
        /*101c*/ 	.short	0x0101
        /*101e*/ 	.byte	0x3f
	.zero		1


	//   ....[46]....
        /*1020*/ 	.word	0x0001adf0
        /*1024*/ 	.word	0x00000007
        /*1028*/ 	.word	0x00000000
        /*102c*/ 	.short	0x0101
        /*102e*/ 	.byte	0x3f
	.zero		1


	//   ....[47]....
        /*1030*/ 	.word	0x0001b6b0
        /*1034*/ 	.word	0x00000007
        /*1038*/ 	.word	0x0002a830
        /*103c*/ 	.short	0x010a
        /*103e*/ 	.byte	0x3f
	.zero		1


	//   ....[48]....
        /*1040*/ 	.word	0x0001b700
        /*1044*/ 	.word	0x00000007
        /*1048*/ 	.word	0x0002a830
        /*104c*/ 	.short	0x010a
        /*104e*/ 	.byte	0x3f
	.zero		1


	//   ....[49]....
        /*1050*/ 	.word	0x0001ba80
        /*1054*/ 	.word	0x00000007
        /*1058*/ 	.word	0x0002a850
        /*105c*/ 	.short	0x010a
        /*105e*/ 	.byte	0x3f
	.zero		1


	//   ....[50]....
        /*1060*/ 	.word	0x0001bac0
        /*1064*/ 	.word	0x00000007
        /*1068*/ 	.word	0x0002a850
        /*106c*/ 	.short	0x010a
        /*106e*/ 	.byte	0x3f
	.zero		1


	//   ....[51]....
        /*1070*/ 	.word	0x0001c640
        /*1074*/ 	.word	0x00000015
        /*1078*/ 	.word	0x00000000
        /*107c*/ 	.short	0x0101
        /*107e*/ 	.byte	0x3f
	.zero		1


	//   ....[52]....
        /*1080*/ 	.word	0x0001e870
        /*1084*/ 	.word	0x00000006
        /*1088*/ 	.word	0x00000000
        /*108c*/ 	.short	0x0101
        /*108e*/ 	.byte	0x3f
	.zero		1


	//   ....[53]....
        /*1090*/ 	.word	0x0001f050
        /*1094*/ 	.word	0x0000000f
        /*1098*/ 	.word	0x0002a850
        /*109c*/ 	.short	0x010a
        /*109e*/ 	.byte	0x3f
	.zero		1


	//   ....[54]....
        /*10a0*/ 	.word	0x0001f0d0
        /*10a4*/ 	.word	0x0000000f
        /*10a8*/ 	.word	0x0002a850
        /*10ac*/ 	.short	0x010a
        /*10ae*/ 	.byte	0x3f
	.zero		1


	//   ....[55]....
        /*10b0*/ 	.word	0x0001f6c0
        /*10b4*/ 	.word	0x00000002
        /*10b8*/ 	.word	0x00000000
        /*10bc*/ 	.short	0x0101
        /*10be*/ 	.byte	0x3f
	.zero		1


	//   ....[56]....
        /*10c0*/ 	.word	0x00021c30
        /*10c4*/ 	.word	0x00000000
        /*10c8*/ 	.word	0x00000000
        /*10cc*/ 	.short	0x0101
        /*10ce*/ 	.byte	0x3f
	.zero		1


	//   ....[57]....
        /*10d0*/ 	.word	0x000249e0
        /*10d4*/ 	.word	0x00000006
        /*10d8*/ 	.word	0x0002a820
        /*10dc*/ 	.short	0x010a
        /*10de*/ 	.byte	0x3f
	.zero		1


	//   ....[58]....
        /*10e0*/ 	.word	0x00024ad0
        /*10e4*/ 	.word	0x00000007
        /*10e8*/ 	.word	0x0002a8a0
        /*10ec*/ 	.short	0x010a
        /*10ee*/ 	.byte	0x3f
	.zero		1


	//   ....[59]....
        /*10f0*/ 	.word	0x00024f20
        /*10f4*/ 	.word	0x00000007
        /*10f8*/ 	.word	0x0002a8c0
        /*10fc*/ 	.short	0x010a
        /*10fe*/ 	.byte	0x3f
	.zero		1


	//   ....[60]....
        /*1100*/ 	.word	0x000254c0
        /*1104*/ 	.word	0x00000008
        /*1108*/ 	.word	0x0002a8a0
        /*110c*/ 	.short	0x010a
        /*110e*/ 	.byte	0x3f
	.zero		1


	//   ....[61]....
        /*1110*/ 	.word	0x00025900
        /*1114*/ 	.word	0x00000008
        /*1118*/ 	.word	0x0002a8c0
        /*111c*/ 	.short	0x010a
        /*111e*/ 	.byte	0x3f
	.zero		1


	//   ....[62]....
        /*1120*/ 	.word	0x00026d10
        /*1124*/ 	.word	0x00000000
        /*1128*/ 	.word	0x0002a880
        /*112c*/ 	.short	0x010a
        /*112e*/ 	.byte	0x3f
	.zero		1


	//   ....[63]....
        /*1130*/ 	.word	0x00026f70
        /*1134*/ 	.word	0x00000000
        /*1138*/ 	.word	0x0002a840
        /*113c*/ 	.short	0x010a
        /*113e*/ 	.byte	0x3f
	.zero		1


	//   ....[64]....
        /*1140*/ 	.word	0x00027b90
        /*1144*/ 	.word	0x00000008
        /*1148*/ 	.word	0x0002a800
        /*114c*/ 	.short	0x0107
        /*114e*/ 	.byte	0x3f
	.zero		1


	//   ....[65]....
        /*1150*/ 	.word	0x00027c90
        /*1154*/ 	.word	0x00000002
        /*1158*/ 	.word	0x0002a800
        /*115c*/ 	.short	0x0101
        /*115e*/ 	.byte	0x3f
	.zero		1


	//   ....[66]....
        /*1160*/ 	.word	0x00027cb0
        /*1164*/ 	.word	0x00000002
        /*1168*/ 	.word	0x0002a820
        /*116c*/ 	.short	0x010a
        /*116e*/ 	.byte	0x3f
	.zero		1


	//   ....[67]....
        /*1170*/ 	.word	0x00028000
        /*1174*/ 	.word	0x00000006
        /*1178*/ 	.word	0x0002a880
        /*117c*/ 	.short	0x010a
        /*117e*/ 	.byte	0x3f
	.zero		1


	//   ....[68]....
        /*1180*/ 	.word	0x00028450
        /*1184*/ 	.word	0x00000006
        /*1188*/ 	.word	0x0002a840
        /*118c*/ 	.short	0x010a
        /*118e*/ 	.byte	0x3f
	.zero		1


	//   ....[69]....
        /*1190*/ 	.word	0x00028910
        /*1194*/ 	.word	0x0000000c
        /*1198*/ 	.word	0x0002a870
        /*119c*/ 	.short	0x010a
        /*119e*/ 	.byte	0x3f
	.zero		1


	//   ....[70]....
        /*11a0*/ 	.word	0x00028980
        /*11a4*/ 	.word	0x0000000c
        /*11a8*/ 	.word	0x0002a860
        /*11ac*/ 	.short	0x010a
        /*11ae*/ 	.byte	0x3f
	.zero		1


	//   ....[71]....
        /*11b0*/ 	.word	0x00029250
        /*11b4*/ 	.word	0x0000000c
        /*11b8*/ 	.word	0x0002a850
        /*11bc*/ 	.short	0x0101
        /*11be*/ 	.byte	0x3f
	.zero		1


	//   ....[72]....
        /*11c0*/ 	.word	0x000292d0
        /*11c4*/ 	.word	0x0000000c
        /*11c8*/ 	.word	0x00000000
        /*11cc*/ 	.short	0x0101
        /*11ce*/ 	.byte	0x3f
	.zero		1


	//   ....[73]....
        /*11d0*/ 	.word	0x00029510
        /*11d4*/ 	.word	0x00000002
        /*11d8*/ 	.word	0x0002a870
        /*11dc*/ 	.short	0x010a
        /*11de*/ 	.byte	0x3f
	.zero		1


	//   ....[74]....
        /*11e0*/ 	.word	0x00029580
        /*11e4*/ 	.word	0x00000002
        /*11e8*/ 	.word	0x0002a860
        /*11ec*/ 	.short	0x010a
        /*11ee*/ 	.byte	0x3f
	.zero		1


	//   ....[75]....
        /*11f0*/ 	.word	0x00029d50
        /*11f4*/ 	.word	0x00000002
        /*11f8*/ 	.word	0x0002a850
        /*11fc*/ 	.short	0x0101
        /*11fe*/ 	.byte	0x3f
	.zero		1


	//   ....[76]....
        /*1200*/ 	.word	0x00029da0
        /*1204*/ 	.word	0x00000002
        /*1208*/ 	.word	0x00000000
        /*120c*/ 	.short	0x0101
        /*120e*/ 	.byte	0x3f
	.zero		1


	//   ....[77]....
        /*1210*/ 	.word	0x0002ab50
        /*1214*/ 	.word	0x00000000
        /*1218*/ 	.word	0x0002a820
        /*121c*/ 	.short	0x010a
        /*121e*/ 	.byte	0x3f
	.zero		1


	//   ....[78]....
        /*1220*/ 	.word	0x0002ad00
        /*1224*/ 	.word	0x00000006
        /*1228*/ 	.word	0x00000000
        /*122c*/ 	.short	0x010a
        /*122e*/ 	.byte	0x3f
	.zero		1


	//   ....[79]....
        /*1230*/ 	.word	0x0002ad70
        /*1234*/ 	.word	0x00000007
        /*1238*/ 	.word	0x00000000
        /*123c*/ 	.short	0x010a
        /*123e*/ 	.byte	0x3f
	.zero		1


	//   ....[80]....
        /*1240*/ 	.word	0x0002add0
        /*1244*/ 	.word	0x00000004
        /*1248*/ 	.word	0x0002a860
        /*124c*/ 	.short	0x010a
        /*124e*/ 	.byte	0x3f
	.zero		1


	//   ....[81]....
        /*1250*/ 	.word	0x0002ae20
        /*1254*/ 	.word	0x00000003
        /*1258*/ 	.word	0x0002a860
        /*125c*/ 	.short	0x010a
        /*125e*/ 	.byte	0x3f
	.zero		1


	//   ....[82]....
        /*1260*/ 	.word	0x0002ae60
        /*1264*/ 	.word	0x00000004
        /*1268*/ 	.word	0x0002a880
        /*126c*/ 	.short	0x010a
        /*126e*/ 	.byte	0x3f
	.zero		1


	//   ....[83]....
        /*1270*/ 	.word	0x0002ae80
        /*1274*/ 	.word	0x00000003
        /*1278*/ 	.word	0x0002a880
        /*127c*/ 	.short	0x010a
        /*127e*/ 	.byte	0x3f
	.zero		1


	//   ....[84]....
        /*1280*/ 	.word	0x0002aee0
        /*1284*/ 	.word	0x00000067
        /*1288*/ 	.word	0x0002a890
        /*128c*/ 	.short	0x010a
        /*128e*/ 	.byte	0x3f
	.zero		1


	//   ....[85]....
        /*1290*/ 	.word	0x0002af30
        /*1294*/ 	.word	0x00000067
        /*1298*/ 	.word	0x0002a890
        /*129c*/ 	.short	0x010a
        /*129e*/ 	.byte	0x3f
	.zero		1


	//   ....[86]....
        /*12a0*/ 	.word	0x0002af80
        /*12a4*/ 	.word	0x00000067
        /*12a8*/ 	.word	0x0002a890
        /*12ac*/ 	.short	0x010a
        /*12ae*/ 	.byte	0x3f
	.zero		1


	//   ....[87]....
        /*12b0*/ 	.word	0x0002afd0
        /*12b4*/ 	.word	0x00000067
        /*12b8*/ 	.word	0x0002a8b0
        /*12bc*/ 	.short	0x010a
        /*12be*/ 	.byte	0x3f
	.zero		1


	//   ....[88]....
        /*12c0*/ 	.word	0x0002b2d0
        /*12c4*/ 	.word	0x00000010
        /*12c8*/ 	.word	0x0002a800
        /*12cc*/ 	.short	0x010a
        /*12ce*/ 	.byte	0x3f
	.zero		1


	//   ....[89]....
        /*12d0*/ 	.word	0x0002b4e0
        /*12d4*/ 	.word	0x00000010
        /*12d8*/ 	.word	0x0002a800
        /*12dc*/ 	.short	0x010a
        /*12de*/ 	.byte	0x3f
	.zero		1


	//   ....[90]....
        /*12e0*/ 	.word	0x0002b530
        /*12e4*/ 	.word	0x00000008
        /*12e8*/ 	.word	0x0002a830
        /*12ec*/ 	.short	0x010a
        /*12ee*/ 	.byte	0x3f
	.zero		1


	//   ....[91]....
        /*12f0*/ 	.word	0x0002b580
        /*12f4*/ 	.word	0x00000007
        /*12f8*/ 	.word	0x0002a830
        /*12fc*/ 	.short	0x010a
        /*12fe*/ 	.byte	0x3f
	.zero		1


	//   ....[92]....
        /*1300*/ 	.word	0x0002b5d0
        /*1304*/ 	.word	0x00000007
        /*1308*/ 	.word	0x0002a850
        /*130c*/ 	.short	0x010a
        /*130e*/ 	.byte	0x3f
	.zero		1


	//   ....[93]....
        /*1310*/ 	.word	0x0002b620
        /*1314*/ 	.word	0x00000007
        /*1318*/ 	.word	0x0002a830
        /*131c*/ 	.short	0x010a
        /*131e*/ 	.byte	0x3f
	.zero		1


	//   ....[94]....
        /*1320*/ 	.word	0x0002b670
        /*1324*/ 	.word	0x00000007
        /*1328*/ 	.word	0x0002a850
        /*132c*/ 	.short	0x010a
        /*132e*/ 	.byte	0x3f
	.zero		1


	//   ....[95]....
        /*1330*/ 	.word	0x0002b6c0
        /*1334*/ 	.word	0x00000007
        /*1338*/ 	.word	0x0002a830
        /*133c*/ 	.short	0x010a
        /*133e*/ 	.byte	0x3f
	.zero		1


	//   ....[96]....
        /*1340*/ 	.word	0x0002b710
        /*1344*/ 	.word	0x00000007
        /*1348*/ 	.word	0x0002a850
        /*134c*/ 	.short	0x010a
        /*134e*/ 	.byte	0x3f
	.zero		1


	//   ....[97]....
        /*1350*/ 	.word	0x0002b760
        /*1354*/ 	.word	0x0000000f
        /*1358*/ 	.word	0x0002a850
        /*135c*/ 	.short	0x010a
        /*135e*/ 	.byte	0x3f
	.zero		1


	//   ....[98]....
        /*1360*/ 	.word	0x0002d530
        /*1364*/ 	.word	0x00000005
        /*1368*/ 	.word	0x0002a820
        /*136c*/ 	.short	0x010a
        /*136e*/ 	.byte	0x3f
	.zero		1


	//   ....[99]....
        /*1370*/ 	.word	0x0002d580
        /*1374*/ 	.word	0x00000007
        /*1378*/ 	.word	0x0002a8a0
        /*137c*/ 	.short	0x010a
        /*137e*/ 	.byte	0x3f
	.zero		1


	//   ....[100]....
        /*1380*/ 	.word	0x0002d5d0
        /*1384*/ 	.word	0x00000007
        /*1388*/ 	.word	0x0002a8c0
        /*138c*/ 	.short	0x010a
        /*138e*/ 	.byte	0x3f
	.zero		1


	//   ....[101]....
        /*1390*/ 	.word	0x0002d620
        /*1394*/ 	.word	0x00000008
        /*1398*/ 	.word	0x0002a8a0
        /*139c*/ 	.short	0x010a
        /*139e*/ 	.byte	0x3f
	.zero		1


	//   ....[102]....
        /*13a0*/ 	.word	0x0002d670
        /*13a4*/ 	.word	0x00000008
        /*13a8*/ 	.word	0x0002a8c0
        /*13ac*/ 	.short	0x010a
        /*13ae*/ 	.byte	0x3f
	.zero		1


	//   ....[103]....
        /*13b0*/ 	.word	0x0002d810
        /*13b4*/ 	.word	0x00000000
        /*13b8*/ 	.word	0x0002a880
        /*13bc*/ 	.short	0x010a
        /*13be*/ 	.byte	0x3f
	.zero		1


	//   ....[104]....
        /*13c0*/ 	.word	0x0002d860
        /*13c4*/ 	.word	0x00000000
        /*13c8*/ 	.word	0x0002a840
        /*13cc*/ 	.short	0x010a
        /*13ce*/ 	.byte	0x3f
	.zero		1


	//   ....[105]....
        /*13d0*/ 	.word	0x0002de60
        /*13d4*/ 	.word	0x00000002
        /*13d8*/ 	.word	0x0002a820
        /*13dc*/ 	.short	0x010a
        /*13de*/ 	.byte	0x3f
	.zero		1


	//   ....[106]....
        /*13e0*/ 	.word	0x0002deb0
        /*13e4*/ 	.word	0x00000006
        /*13e8*/ 	.word	0x0002a880
        /*13ec*/ 	.short	0x010a
        /*13ee*/ 	.byte	0x3f
	.zero		1


	//   ....[107]....
        /*13f0*/ 	.word	0x0002df00
        /*13f4*/ 	.word	0x00000006
        /*13f8*/ 	.word	0x0002a840
        /*13fc*/ 	.short	0x010a
        /*13fe*/ 	.byte	0x3f
	.zero		1


	//   ....[108]....
        /*1400*/ 	.word	0x0002df50
        /*1404*/ 	.word	0x0000000c
        /*1408*/ 	.word	0x0002a870
        /*140c*/ 	.short	0x010a
        /*140e*/ 	.byte	0x3f
	.zero		1


	//   ....[109]....
        /*1410*/ 	.word	0x0002dfa0
        /*1414*/ 	.word	0x0000000c
        /*1418*/ 	.word	0x0002a860
        /*141c*/ 	.short	0x010a
        /*141e*/ 	.byte	0x3f
	.zero		1


	//   ....[110]....
        /*1420*/ 	.word	0x0002dff0
        /*1424*/ 	.word	0x00000002
        /*1428*/ 	.word	0x0002a870
        /*142c*/ 	.short	0x010a
        /*142e*/ 	.byte	0x3f
	.zero		1


	//   ....[111]....
        /*1430*/ 	.word	0x0002e040
        /*1434*/ 	.word	0x00000002
        /*1438*/ 	.word	0x0002a860
        /*143c*/ 	.short	0x010a
        /*143e*/ 	.byte	0x3f
	.zero		1


	//   ....[112]....
        /*1440*/ 	.word	0x0002eaa0
        /*1444*/ 	.word	0x00000000
        /*1448*/ 	.word	0x0002a820
        /*144c*/ 	.short	0x010a
        /*144e*/ 	.byte	0x3f
	.zero		1


	//   ....[113]....
        /*1450*/ 	.word	0x0002ec40
        /*1454*/ 	.word	0x00000006
        /*1458*/ 	.word	0x00000000
        /*145c*/ 	.short	0x010a
        /*145e*/ 	.byte	0x3f
	.zero		1


	//   ....[114]....
        /*1460*/ 	.word	0x0002ec90
        /*1464*/ 	.word	0x00000007
        /*1468*/ 	.word	0x00000000
        /*146c*/ 	.short	0x010a
        /*146e*/ 	.byte	0x3f
	.zero		1


	//   ....[115]....
        /*1470*/ 	.word	0x0002ece0
        /*1474*/ 	.word	0x00000004
        /*1478*/ 	.word	0x0002a860
        /*147c*/ 	.short	0x010a
        /*147e*/ 	.byte	0x3f
	.zero		1


	//   ....[116]....
        /*1480*/ 	.word	0x0002ed30
        /*1484*/ 	.word	0x00000003
        /*1488*/ 	.word	0x0002a860
        /*148c*/ 	.short	0x010a
        /*148e*/ 	.byte	0x3f
	.zero		1


	//   ....[117]....
        /*1490*/ 	.word	0x0002ed80
        /*1494*/ 	.word	0x00000004
        /*1498*/ 	.word	0x0002a880
        /*149c*/ 	.short	0x010a
        /*149e*/ 	.byte	0x3f
	.zero		1


	//----- nvinfo : EIATTR_NUM_MBARRIERS
	.align		4
.L_791:
        /*14a0*/ 	.byte	0x03, 0x38
        /*14a2*/ 	.short	0x0016


	//----- nvinfo : EIATTR_EXIT_INSTR_OFFSETS
	.align		4
        /*14a4*/ 	.byte	0x04, 0x1c
        /*14a6*/ 	.short	(.L_793 - .L_792)


	//   ....[0]....
.L_792:
        /*14a8*/ 	.word	0x0002aed0


	//----- nvinfo : EIATTR_MAX_THREADS
	.align		4
.L_793:
        /*14ac*/ 	.byte	0x04, 0x05
        /*14ae*/ 	.short	(.L_795 - .L_794)
.L_794:
        /*14b0*/ 	.word	0x00000180
        /*14b4*/ 	.word	0x00000001
        /*14b8*/ 	.word	0x00000001


	//----- nvinfo : EIATTR_CRS_STACK_SIZE
	.align		4
.L_795:
        /*14bc*/ 	.byte	0x04, 0x1e
        /*14be*/ 	.short	(.L_797 - .L_796)
.L_796:
        /*14c0*/ 	.word	0x00000000


	//----- nvinfo : EIATTR_CBANK_PARAM_SIZE
	.align		4
.L_797:
        /*14c4*/ 	.byte	0x03, 0x19
        /*14c6*/ 	.short	0x0af0


	//----- nvinfo : EIATTR_PARAM_CBANK
	.align		4
        /*14c8*/ 	.byte	0x04, 0x0a
        /*14ca*/ 	.short	(.L_799 - .L_798)
	.align		4
.L_798:
        /*14cc*/ 	.word	index@(.nv.constant0._ZN7cutlass13device_kernelIN5flash11enable_sm90INS1_16FlashAttnFwdSm90INS1_25CollectiveMainloopFwdSm90ILi2EN4cute5tupleIJNS5_1CILi1EEES8_S8_EEENS6_IJNS7_ILi128EEESA_NS7_ILi192EEEEEELi192ENS_12float_e4m3_tEfNS_4arch4Sm90ELb0ELb1ELb1ELb1ELb0ELb1ELb0ELb1ELb1ELb1ELb0ELb0EEENS1_21CollectiveEpilogueFwdINS6_IJSA_SB_SA_EEES9_NS_10bfloat16_tESF_Li256ELb1ELb1ELb0ELb1EEENS1_36VarlenDynamicPersistentTileSchedulerILi128ELi128ELi256ELi128ELb0ELb1ELb1ELb1ELb0ELb1EEEEEEEEEvNT_6ParamsE)
        /*14d0*/ 	.short	0x0210
        /*14d2*/ 	.short	0x0af0


	//----- nvinfo : EIATTR_SW_WAR
	.align		4
.L_799:
        /*14d4*/ 	.byte	0x04, 0x36
        /*14d6*/ 	.short	(.L_801 - .L_800)
.L_800:
        /*14d8*/ 	.word	0x00000008
.L_801:


//--------------------- .nv.info._ZN7cutlass13device_kernelIN5flash11enable_sm90INS1_16FlashAttnFwdSm90INS1_25CollectiveMainloopFwdSm90ILi2EN4cute5tupleIJNS5_1CILi1EEES8_S8_EEENS6_IJNS7_ILi128EEENS7_ILi160EEENS7_ILi192EEEEEELi192ENS_12float_e4m3_tEfNS_4arch4Sm90ELb1ELb0ELb1ELb0ELb0ELb0ELb0ELb1ELb1ELb1ELb0ELb0EEENS1_21CollectiveEpilogueFwdINS6_IJSA_SC_SB_EEES9_NS_10bfloat16_tESG_Li256ELb0ELb1ELb0ELb1EEENS1_30DynamicPersistentTileSchedulerILi256ELi128ELb0ELb1ELb1EEEEEEEEEvNT_6ParamsE --------------------------
	.section	.nv.info._ZN7cutlass13device_kernelIN5flash11enable_sm90INS1_16FlashAttnFwdSm90INS1_25CollectiveMainloopFwdSm90ILi2EN4cute5tupleIJNS5_1CILi1EEES8_S8_EEENS6_IJNS7_ILi128EEENS7_ILi160EEENS7_ILi192EEEEEELi192ENS_12float_e4m3_tEfNS_4arch4Sm90ELb1ELb0ELb1ELb0ELb0ELb0ELb0ELb1ELb1ELb1ELb0ELb0EEENS1_21CollectiveEpilogueFwdINS6_IJSA_SC_SB_EEES9_NS_10bfloat16_tESG_Li256ELb0ELb1ELb0ELb1EEENS1_30DynamicPersistentTileSchedulerILi256ELi128ELb0ELb1ELb1EEEEEEEEEvNT_6ParamsE,"",@"SHT_CUDA_INFO"
	.sectionflags	@""
	.align	4


	//----- nvinfo : EIATTR_CUDA_API_VERSION
	.align		4
        /*0000*/ 	.byte	0x04, 0x37
        /*0002*/ 	.short	(.L_803 - .L_802)
.L_802:
        /*0004*/ 	.word	0x00000082


	//----- nvinfo : EIATTR_KPARAM_INFO
	.align		4
.L_803:
        /*0008*/ 	.byte	0x04, 0x17
        /*000a*/ 	.short	(.L_805 - .L_804)
.L_804:
        /*000c*/ 	.word	0x00000000
        /*0010*/ 	.short	0x0000
        /*0012*/ 	.short	0x0070
        /*0014*/ 	.byte	0x00, 0xf0, 0x01, 0x2a


	//----- nvinfo : EIATTR_SPARSE_MMA_MASK
	.align		4
.L_805:
        /*0018*/ 	.byte	0x03, 0x50
        /*001a*/ 	.short	0x0000


	//----- nvinfo : EIATTR_MAXREG_COUNT
	.align		4
        /*001c*/ 	.byte	0x03, 0x1b
        /*001e*/ 	.short	0x00a8


	//----- nvinfo : EIATTR_NUM_BARRIERS
	.align		4
        /*0020*/ 	.byte	0x02, 0x4c
        /*0022*/ 	.byte	0x10
	.zero		1


	//----- nvinfo : EIATTR_EXTERNS
	.align		4
        /*0024*/ 	.byte	0x04, 0x0f
        /*0026*/ 	.short	(.L_807 - .L_806)


	//   ....[0]....
	.align		4
.L_806:
        /*0028*/ 	.word	index@(__assertfail)


	//----- nvinfo : EIATTR_ANNOTATIONS
	.align		4
.L_807:
        /*002c*/ 	.byte	0x04, 0x55
        /*002e*/ 	.short	(.L_809 - .L_808)


	//   ....[0]....
.L_808:
        /* <DEDUP_REMOVED lines=31> */


	//----- nvinfo : EIATTR_MERCURY_ISA_VERSION
	.align		4
.L_809:
        /*0208*/ 	.byte	0x03, 0x5f
        /*020a*/ 	.short	0x0101


	//----- nvinfo : EIATTR_INT_WARP_WIDE_INSTR_OFFSETS
	.align		4
        /*020c*/ 	.byte	0x04, 0x31
        /*020e*/ 	.short	(.L_811 - .L_810)


	//   ....[0]....
.L_810:
        /*0210*/ 	.word	0x00000130


	//   ....[1]....
        /*0214*/ 	.word	0x00000170


	//   ....[2]....
        /*0218*/ 	.word	0x000001e0


	//   ....[3]....
        /*021c*/ 	.word	0x00011950


	//   ....[4]....
        /*0220*/ 	.word	0x000119e0


	//   ....[5]....
        /*0224*/ 	.word	0x00014b40


	//   ....[6]....
        /*0228*/ 	.word	0x00014bd0


	//----- nvinfo : EIATTR_COOP_GROUP_MASK_REGIDS
	.align		4
.L_811:
        /*022c*/ 	.byte	0x04, 0x29
        /*022e*/ 	.short	(.L_813 - .L_812)


	//   ....[0]....
.L_812:
        /*0230*/ 	.word	0xffffffff


	//   ....[1]....
        /*0234*/ 	.word	0xffffffff


	//   ....[2]....
        /*0238*/ 	.word	0xffffffff


	//   ....[3]....
        /*023c*/ 	.word	0xffffffff


	//   ....[4]....
        /*0240*/ 	.word	0xffffffff


	//   ....[5]....
        /*0244*/ 	.word	0xffffffff


	//   ....[6]....
        /*0248*/ 	.word	0xffffffff


	//   ....[7]....
        /*024c*/ 	.word	0xffffffff


	//   ....[8]....
        /*0250*/ 	.word	0xffffffff


	//   ....[9]....
        /*0254*/ 	.word	0xffffffff


	//   ....[10]....
        /*0258*/ 	.word	0xffffffff


	//   ....[11]....
        /*025c*/ 	.word	0xffffffff


	//   ....[12]....
        /*0260*/ 	.word	0xffffffff


	//   ....[13]....
        /*0264*/ 	.word	0xffffffff


	//   ....[14]....
        /*0268*/ 	.word	0xffffffff


	//   ....[15]....
        /*026c*/ 	.word	0xffffffff


	//   ....[16]....
        /*0270*/ 	.word	0xffffffff


	//   ....[17]....
        /*0274*/ 	.word	0xffffffff


	//   ....[18]....
        /*0278*/ 	.word	0xffffffff


	//   ....[19]....
        /*027c*/ 	.word	0xffffffff


	//   ....[20]....
        /*0280*/ 	.word	0xffffffff


	//   ....[21]....
        /*0284*/ 	.word	0xffffffff


	//   ....[22]....
        /*0288*/ 	.word	0xffffffff


	//   ....[23]....
        /*028c*/ 	.word	0xffffffff


	//   ....[24]....
        /*0290*/ 	.word	0xffffffff


	//   ....[25]....
        /*0294*/ 	.word	0xffffffff


	//   ....[26]....
        /*0298*/ 	.word	0xffffffff


	//   ....[27]....
        /*029c*/ 	.word	0xffffffff


	//   ....[28]....
        /*02a0*/ 	.word	0xffffffff


	//   ....[29]....
        /*02a4*/ 	.word	0xffffffff


	//   ....[30]....
        /*02a8*/ 	.word	0xffffffff


	//   ....[31]....
        /*02ac*/ 	.word	0xffffffff


	//   ....[32]....
        /*02b0*/ 	.word	0xffffffff


	//   ....[33]....
        /*02b4*/ 	.word	0xffffffff


	//   ....[34]....
        /*02b8*/ 	.word	0xffffffff


	//   ....[35]....
        /*02bc*/ 	.word	0xffffffff


	//   ....[36]....
        /*02c0*/ 	.word	0xffffffff


	//   ....[37]....
        /*02c4*/ 	.word	0xffffffff


	//   ....[38]....
        /*02c8*/ 	.word	0xffffffff


	//   ....[39]....
        /*02cc*/ 	.word	0xffffffff


	//   ....[40]....
        /*02d0*/ 	.word	0xffffffff


	//   ....[41]....
        /*02d4*/ 	.word	0xffffffff


	//   ....[42]....
        /*02d8*/ 	.word	0xffffffff


	//   ....[43]....
        /*02dc*/ 	.word	0xffffffff


	//   ....[44]....
        /*02e0*/ 	.word	0xffffffff


	//   ....[45]....
        /*02e4*/ 	.word	0xffffffff


	//   ....[46]....
        /*02e8*/ 	.word	0xffffffff


	//   ....[47]....
        /*02ec*/ 	.word	0xffffffff


	//   ....[48]....
        /*02f0*/ 	.word	0xffffffff


	//   ....[49]....
        /*02f4*/ 	.word	0xffffffff


	//   ....[50]....
        /*02f8*/ 	.word	0xffffffff


	//   ....[51]....
        /*02fc*/ 	.word	0xffffffff


	//   ....[52]....
        /*0300*/ 	.word	0xffffffff


	//   ....[53]....
        /*0304*/ 	.word	0xffffffff


	//   ....[54]....
        /*0308*/ 	.word	0xffffffff


	//   ....[55]....
        /*030c*/ 	.word	0xffffffff


	//   ....[56]....
        /*0310*/ 	.word	0xffffffff


	//   ....[57]....
        /*0314*/ 	.word	0xffffffff


	//   ....[58]....
        /*0318*/ 	.word	0xffffffff


	//   ....[59]....
        /*031c*/ 	.word	0xffffffff


	//   ....[60]....
        /*0320*/ 	.word	0xffffffff


	//   ....[61]....
        /*0324*/ 	.word	0xffffffff


	//   ....[62]....
        /*0328*/ 	.word	0xffffffff


	//   ....[63]....
        /*032c*/ 	.word	0xffffffff


	//   ....[64]....
        /*0330*/ 	.word	0xffffffff


	//   ....[65]....
        /*0334*/ 	.word	0xffffffff


	//   ....[66]....
        /*0338*/ 	.word	0xffffffff


	//   ....[67]....
        /*033c*/ 	.word	0xffffffff


	//   ....[68]....
        /*0340*/ 	.word	0xffffffff


	//   ....[69]....
        /*0344*/ 	.word	0xffffffff


	//   ....[70]....
        /*0348*/ 	.word	0xffffffff


	//   ....[71]....
        /*034c*/ 	.word	0xffffffff


	//   ....[72]....
        /*0350*/ 	.word	0xffffffff


	//   ....[73]....
        /*0354*/ 	.word	0xffffffff


	//   ....[74]....
        /*0358*/ 	.word	0xffffffff


	//   ....[75]....
        /*035c*/ 	.word	0xffffffff


	//   ....[76]....
        /*0360*/ 	.word	0xffffffff


	//   ....[77]....
        /*0364*/ 	.word	0xffffffff


	//   ....[78]....
        /*0368*/ 	.word	0xffffffff


	//   ....[79]....
        /*036c*/ 	.word	0xffffffff


	//   ....[80]....
        /*0370*/ 	.word	0xffffffff


	//   ....[81]....
        /*0374*/ 	.word	0xffffffff


	//   ....[82]....
        /*0378*/ 	.word	0xffffffff


	//   ....[83]....
        /*037c*/ 	.word	0xffffffff


	//   ....[84]....
        /*0380*/ 	.word	0xffffffff


	//   ....[85]....
        /*0384*/ 	.word	0xffffffff


	//   ....[86]....
        /*0388*/ 	.word	0xffffffff


	//   ....[87]....
        /*038c*/ 	.word	0xffffffff


	//   ....[88]....
        /*0390*/ 	.word	0xffffffff


	//   ....[89]....
        /*0394*/ 	.word	0xffffffff


	//   ....[90]....
        /*0398*/ 	.word	0xffffffff


	//   ....[91]....
        /*039c*/ 	.word	0xffffffff


	//   ....[92]....
        /*03a0*/ 	.word	0xffffffff


	//   ....[93]....
        /*03a4*/ 	.word	0xffffffff


	//   ....[94]....
        /*03a8*/ 	.word	0xffffffff


	//   ....[95]....
        /*03ac*/ 	.word	0xffffffff


	//   ....[96]....
        /*03b0*/ 	.word	0xffffffff


	//   ....[97]....
        /*03b4*/ 	.word	0xffffffff


	//   ....[98]....
        /*03b8*/ 	.word	0xffffffff


	//   ....[99]....
        /*03bc*/ 	.word	0xffffffff


	//   ....[100]....
        /*03c0*/ 	.word	0xffffffff


	//   ....[101]....
        /*03c4*/ 	.word	0xffffffff


	//   ....[102]....
        /*03c8*/ 	.word	0xffffffff


	//   ....[103]....
        /*03cc*/ 	.word	0xffffffff


	//   ....[104]....
        /*03d0*/ 	.word	0xffffffff


	//   ....[105]....
        /*03d4*/ 	.word	0xffffffff


	//   ....[106]....
        /*03d8*/ 	.word	0xffffffff


	//   ....[107]....
        /*03dc*/ 	.word	0xffffffff


	//   ....[108]....
        /*03e0*/ 	.word	0x0500000f


	//   ....[109]....
        /*03e4*/ 	.word	0x0500000f


	//   ....[110]....
        /*03e8*/ 	.word	0x0500000f


	//   ....[111]....
        /*03ec*/ 	.word	0x0500000f


	//   ....[112]....
        /*03f0*/ 	.word	0x0500000f


	//   ....[113]....
        /*03f4*/ 	.word	0x0500000f


	//   ....[114]....
        /*03f8*/ 	.word	0x0500000f


	//   ....[115]....
        /*03fc*/ 	.word	0x0500000f


	//   ....[116]....
        /*0400*/ 	.word	0x0500000f


	//   ....[117]....
        /*0404*/ 	.word	0x0500000f


	//----- nvinfo : EIATTR_COOP_GROUP_INSTR_OFFSETS
	.align		4
.L_813:
        /*0408*/ 	.byte	0x04, 0x28
        /*040a*/ 	.short	(.L_815 - .L_814)


	//   ....[0]....
.L_814:
        /*040c*/ 	.word	0x00000070


	//   ....[1]....
        /*0410*/ 	.word	0x00000140


	//   ....[2]....
        /*0414*/ 	.word	0x00000190


	//   ....[3]....
        /*0418*/ 	.word	0x000003c0


	//   ....[4]....
        /*041c*/ 	.word	0x00000520


	//   ....[5]....
        /*0420*/ 	.word	0x00000640


	//   ....[6]....
        /*0424*/ 	.word	0x000007a0


	//   ....[7]....
        /*0428*/ 	.word	0x00001590


	//   ....[8]....
        /*042c*/ 	.word	0x00002cc0


	//   ....[9]....
        /*0430*/ 	.word	0x00003520


	//   ....[10]....
        /*0434*/ 	.word	0x00003a40


	//   ....[11]....
        /*0438*/ 	.word	0x00003b10


	//   ....[12]....
        /*043c*/ 	.word	0x00004810


	//   ....[13]....
        /*0440*/ 	.word	0x00004890


	//   ....[14]....
        /*0444*/ 	.word	0x000069a0


	//   ....[15]....
        /*0448*/ 	.word	0x00007860


	//   ....[16]....
        /*044c*/ 	.word	0x00007890


	//   ....[17]....
        /*0450*/ 	.word	0x00007950


	//   ....[18]....
        /*0454*/ 	.word	0x00008650


	//   ....[19]....
        /*0458*/ 	.word	0x000086e0


	//   ....[20]....
        /*045c*/ 	.word	0x0000bc10


	//   ....[21]....
        /*0460*/ 	.word	0x0000bc60


	//   ....[22]....
        /*0464*/ 	.word	0x0000bcd0


	//   ....[23]....
        /*0468*/ 	.word	0x0000bce0


	//   ....[24]....
        /*046c*/ 	.word	0x0000da90


	//   ....[25]....
        /*0470*/ 	.word	0x0000daa0


	//   ....[26]....
        /*0474*/ 	.word	0x0000dad0


	//   ....[27]....
        /*0478*/ 	.word	0x0000dae0


	//   ....[28]....
        /*047c*/ 	.word	0x0000f360


	//   ....[29]....
        /*0480*/ 	.word	0x0000f390


	//   ....[30]....
        /*0484*/ 	.word	0x0000f3c0


	//   ....[31]....
        /*0488*/ 	.word	0x0000f3f0


	//   ....[32]....
        /*048c*/ 	.word	0x0000f420


	//   ....[33]....
        /*0490*/ 	.word	0x0000f460


	//   ....[34]....
        /*0494*/ 	.word	0x0000f4a0


	//   ....[35]....
        /*0498*/ 	.word	0x0000f4c0


	//   ....[36]....
        /*049c*/ 	.word	0x0000f4e0


	//   ....[37]....
        /*04a0*/ 	.word	0x0000f520


	//   ....[38]....
        /*04a4*/ 	.word	0x0000f550


	//   ....[39]....
        /*04a8*/ 	.word	0x0000f560


	//   ....[40]....
        /*04ac*/ 	.word	0x0000f590


	//   ....[41]....
        /*04b0*/ 	.word	0x0000f5a0


	//   ....[42]....
        /*04b4*/ 	.word	0x0000f5b0


	//   ....[43]....
        /*04b8*/ 	.word	0x0000f5c0


	//   ....[44]....
        /*04bc*/ 	.word	0x0000f5e0


	//   ....[45]....
        /*04c0*/ 	.word	0x0000f5f0


	//   ....[46]....
        /*04c4*/ 	.word	0x0000f600


	//   ....[47]....
        /*04c8*/ 	.word	0x0000f630


	//   ....[48]....
        /*04cc*/ 	.word	0x0000f660


	//   ....[49]....
        /*04d0*/ 	.word	0x0000f670


	//   ....[50]....
        /*04d4*/ 	.word	0x0000f680


	//   ....[51]....
        /*04d8*/ 	.word	0x0000f690


	//   ....[52]....
        /*04dc*/ 	.word	0x0000f6a0


	//   ....[53]....
        /*04e0*/ 	.word	0x0000f6c0


	//   ....[54]....
        /*04e4*/ 	.word	0x0000f6d0


	//   ....[55]....
        /*04e8*/ 	.word	0x0000f6e0


	//   ....[56]....
        /*04ec*/ 	.word	0x0000f6f0


	//   ....[57]....
        /*04f0*/ 	.word	0x0000f700


	//   ....[58]....
        /*04f4*/ 	.word	0x0000f710


	//   ....[59]....
        /*04f8*/ 	.word	0x0000f720


	//   ....[60]....
        /*04fc*/ 	.word	0x0000f730


	//   ....[61]....
        /*0500*/ 	.word	0x0000f740


	//   ....[62]....
        /*0504*/ 	.word	0x0000f750


	//   ....[63]....
        /*0508*/ 	.word	0x0000f760


	//   ....[64]....
        /*050c*/ 	.word	0x0000f770


	//   ....[65]....
        /*0510*/ 	.word	0x0000f780


	//   ....[66]....
        /*0514*/ 	.word	0x0000f790


	//   ....[67]....
        /*0518*/ 	.word	0x0000f7a0


	//   ....[68]....
        /*051c*/ 	.word	0x0000f7b0


	//   ....[69]....
        /*0520*/ 	.word	0x0000f7c0


	//   ....[70]....
        /*0524*/ 	.word	0x0000f7d0


	//   ....[71]....
        /*0528*/ 	.word	0x0000f7e0


	//   ....[72]....
        /*052c*/ 	.word	0x0000f7f0


	//   ....[73]....
        /*0530*/ 	.word	0x0000f800


	//   ....[74]....
        /*0534*/ 	.word	0x0000f810


	//   ....[75]....
        /*0538*/ 	.word	0x0000f820


	//   ....[76]....
        /*053c*/ 	.word	0x0000fb30


	//   ....[77]....
        /*0540*/ 	.word	0x0000fb60


	//   ....[78]....
        /*0544*/ 	.word	0x0000fb90


	//   ....[79]....
        /*0548*/ 	.word	0x0000fbc0


	//   ....[80]....
        /*054c*/ 	.word	0x000100d0


	//   ....[81]....
        /*0550*/ 	.word	0x00010110


	//   ....[82]....
        /*0554*/ 	.word	0x00010210


	//   ....[83]....
        /*0558*/ 	.word	0x00010230


	//   ....[84]....
        /*055c*/ 	.word	0x00010330


	//   ....[85]....
        /*0560*/ 	.word	0x00010350


	//   ....[86]....
        /*0564*/ 	.word	0x00010460


	//   ....[87]....
        /*0568*/ 	.word	0x00010480


	//   ....[88]....
        /*056c*/ 	.word	0x00010b60


	//   ....[89]....
        /*0570*/ 	.word	0x00010b80


	//   ....[90]....
        /*0574*/ 	.word	0x00010c80


	//   ....[91]....
        /*0578*/ 	.word	0x00010ca0


	//   ....[92]....
        /*057c*/ 	.word	0x00010da0


	//   ....[93]....
        /*0580*/ 	.word	0x00010dc0


	//   ....[94]....
        /*0584*/ 	.word	0x00010ed0


	//   ....[95]....
        /*0588*/ 	.word	0x00010ef0


	//   ....[96]....
        /*058c*/ 	.word	0x00011090


	//   ....[97]....
        /*0590*/ 	.word	0x00012130


	//   ....[98]....
        /*0594*/ 	.word	0x00012e30


	//   ....[99]....
        /*0598*/ 	.word	0x00012e60


	//   ....[100]....
        /*059c*/ 	.word	0x00012f30


	//   ....[101]....
        /*05a0*/ 	.word	0x00012f40


	//   ....[102]....
        /*05a4*/ 	.word	0x00012fd0


	//   ....[103]....
        /*05a8*/ 	.word	0x00012fe0


	//   ....[104]....
        /*05ac*/ 	.word	0x00012ff0


	//   ....[105]....
        /*05b0*/ 	.word	0x00013000


	//   ....[106]....
        /*05b4*/ 	.word	0x00015aa0


	//   ....[107]....
        /*05b8*/ 	.word	0x00015c40


	//   ....[108]....
        /*05bc*/ 	.word	0x00016240


	//   ....[109]....
        /*05c0*/ 	.word	0x000163f0


	//   ....[110]....
        /*05c4*/ 	.word	0x00016450


	//   ....[111]....
        /*05c8*/ 	.word	0x000164e0


	//   ....[112]....
        /*05cc*/ 	.word	0x000165e0


	//   ....[113]....
        /*05d0*/ 	.word	0x00016640


	//   ....[114]....
        /*05d4*/ 	.word	0x00016740


	//   ....[115]....
        /*05d8*/ 	.word	0x000167a0


	//   ....[116]....
        /*05dc*/ 	.word	0x00016880


	//   ....[117]....
        /*05e0*/ 	.word	0x00016bd0


	//----- nvinfo : EIATTR_REG_RECONFIG
	.align		4
.L_815:
        /*05e4*/ 	.byte	0x01, 0x54
	.zero		2


	//----- nvinfo : EIATTR_SYSCALL_OFFSETS
	.align		4
        /*05e8*/ 	.byte	0x04, 0x46
        /*05ea*/ 	.short	(.L_817 - .L_816)


	//   ....[0]....
.L_816:
        /*05ec*/ 	.word	0x00001770


	//   ....[1]....
        /*05f0*/ 	.word	0x00011b50


	//   ....[2]....
        /*05f4*/ 	.word	0x00011ce0


	//   ....[3]....
        /*05f8*/ 	.word	0x00011e30


	//   ....[4]....
        /*05fc*/ 	.word	0x00011f70


	//   ....[5]....
        /*0600*/ 	.word	0x00012a10


	//----- nvinfo : EIATTR_MBARRIER_INSTR_OFFSETS
	.align		4
.L_817:
        /*0604*/ 	.byte	0x04, 0x39
        /*0606*/ 	.short	(.L_819 - .L_818)


	//   ....[0]....
.L_818:
        /*0608*/ 	.word	0x00000270
        /*060c*/ 	.word	0x000000ff
        /*0610*/ 	.word	0x00033400
        /*0614*/ 	.short	0x0100
        /*0616*/ 	.byte	0x08
	.zero		1


	//   ....[1]....
        /*0618*/ 	.word	0x00000280
        /*061c*/ 	.word	0x000000ff
        /*0620*/ 	.word	0x00033420
        /*0624*/ 	.short	0x0100
        /*0626*/ 	.byte	0x08
	.zero		1


	//   ....[2]....
        /*0628*/ 	.word	0x00000370
        /*062c*/ 	.word	0x000000ff
        /*0630*/ 	.word	0x00033430
        /*0634*/ 	.short	0x0100
        /*0636*/ 	.byte	0x08
	.zero		1


	//   ....[3]....
        /*0638*/ 	.word	0x00000380
        /*063c*/ 	.word	0x000000ff
        /*0640*/ 	.word	0x00033440
        /*0644*/ 	.short	0x0100
        /*0646*/ 	.byte	0x08
	.zero		1


	//   ....[4]....
        /*0648*/ 	.word	0x00000390
        /*064c*/ 	.word	0x000000ff
        /*0650*/ 	.word	0x00033438
        /*0654*/ 	.short	0x0100
        /*0656*/ 	.byte	0x08
	.zero		1


	//   ....[5]....
        /*0658*/ 	.word	0x000003a0
        /*065c*/ 	.word	0x000000ff
        /*0660*/ 	.word	0x00033448
        /*0664*/ 	.short	0x0100
        /*0666*/ 	.byte	0x08
	.zero		1


	//   ....[6]....
        /*0668*/ 	.word	0x000004d0
        /*066c*/ 	.word	0x000000ff
        /*0670*/ 	.word	0x00033450
        /*0674*/ 	.short	0x0100
        /*0676*/ 	.byte	0x08
	.zero		1


	//   ....[7]....
        /*0678*/ 	.word	0x000004e0
        /*067c*/ 	.word	0x000000ff
        /*0680*/ 	.word	0x00033460
        /*0684*/ 	.short	0x0100
        /*0686*/ 	.byte	0x08
	.zero		1


	//   ....[8]....
        /*0688*/ 	.word	0x000004f0
        /*068c*/ 	.word	0x000000ff
        /*0690*/ 	.word	0x00033458
        /*0694*/ 	.short	0x0100
        /*0696*/ 	.byte	0x08
	.zero		1


	//   ....[9]....
        /*0698*/ 	.word	0x00000500
        /*069c*/ 	.word	0x000000ff
        /*06a0*/ 	.word	0x00033468
        /*06a4*/ 	.short	0x0100
        /*06a6*/ 	.byte	0x08
	.zero		1


	//   ....[10]....
        /*06a8*/ 	.word	0x000005f0
        /*06ac*/ 	.word	0x000000ff
        /*06b0*/ 	.word	0x00033470
        /*06b4*/ 	.short	0x0100
        /*06b6*/ 	.byte	0x06
	.zero		1


	//   ....[11]....
        /*06b8*/ 	.word	0x00000600
        /*06bc*/ 	.word	0x000000ff
        /*06c0*/ 	.word	0x00033480
        /*06c4*/ 	.short	0x0100
        /*06c6*/ 	.byte	0x06
	.zero		1


	//   ....[12]....
        /*06c8*/ 	.word	0x00000610
        /*06cc*/ 	.word	0x000000ff
        /*06d0*/ 	.word	0x00033478
        /*06d4*/ 	.short	0x0100
        /*06d6*/ 	.byte	0x06
	.zero		1


	//   ....[13]....
        /*06d8*/ 	.word	0x00000620
        /*06dc*/ 	.word	0x000000ff
        /*06e0*/ 	.word	0x00033488
        /*06e4*/ 	.short	0x0100
        /*06e6*/ 	.byte	0x06
	.zero		1


	//   ....[14]....
        /*06e8*/ 	.word	0x00000750
        /*06ec*/ 	.word	0x000000ff
        /*06f0*/ 	.word	0x00033490
        /*06f4*/ 	.short	0x0100
        /*06f6*/ 	.byte	0x08
	.zero		1


	//   ....[15]....
        /*06f8*/ 	.word	0x00000760
        /*06fc*/ 	.word	0x000000ff
        /*0700*/ 	.word	0x000334a0
        /*0704*/ 	.short	0x0100
        /*0706*/ 	.byte	0x08
	.zero		1


	//   ....[16]....
        /*0708*/ 	.word	0x00000770
        /*070c*/ 	.word	0x000000ff
        /*0710*/ 	.word	0x00033498
        /*0714*/ 	.short	0x0100
        /*0716*/ 	.byte	0x08
	.zero		1


	//   ....[17]....
        /*0718*/ 	.word	0x00000780
        /*071c*/ 	.word	0x000000ff
        /*0720*/ 	.word	0x000334a8
        /*0724*/ 	.short	0x0100
        /*0726*/ 	.byte	0x08
	.zero		1


	//   ....[18]....
        /*0728*/ 	.word	0x000008b0
        /*072c*/ 	.word	0x000000ff
        /*0730*/ 	.word	0x000334b0
        /*0734*/ 	.short	0x0100
        /*0736*/ 	.byte	0x08
	.zero		1


	//   ....[19]....
        /*0738*/ 	.word	0x000008c0
        /*073c*/ 	.word	0x000000ff
        /*0740*/ 	.word	0x000334c0
        /*0744*/ 	.short	0x0100
        /*0746*/ 	.byte	0x08
	.zero		1


	//   ....[20]....
        /*0748*/ 	.word	0x000008d0
        /*074c*/ 	.word	0x000000ff
        /*0750*/ 	.word	0x000334b8
        /*0754*/ 	.short	0x0100
        /*0756*/ 	.byte	0x08
	.zero		1


	//   ....[21]....
        /*0758*/ 	.word	0x000008e0
        /*075c*/ 	.word	0x000000ff
        /*0760*/ 	.word	0x000334c8
        /*0764*/ 	.short	0x0100
        /*0766*/ 	.byte	0x08
	.zero		1


	//   ....[22]....
        /*0768*/ 	.word	0x00001ac0
        /*076c*/ 	.word	0x000000ff
        /*0770*/ 	.word	0x00033400
        /*0774*/ 	.short	0x010a
        /*0776*/ 	.byte	0x29
	.zero		1


	//   ....[23]....
        /*0778*/ 	.word	0x00001b60
        /*077c*/ 	.word	0x00000002
        /*0780*/ 	.word	0x00033430
        /*0784*/ 	.short	0x010a
        /*0786*/ 	.byte	0x3f
	.zero		1


	//   ....[24]....
        /*0788*/ 	.word	0x00001bc0
        /*078c*/ 	.word	0x00000002
        /*0790*/ 	.word	0x00033430
        /*0794*/ 	.short	0x010a
        /*0796*/ 	.byte	0x3f
	.zero		1


	//   ....[25]....
        /*0798*/ 	.word	0x00003450
        /*079c*/ 	.word	0x00000002
        /*07a0*/ 	.word	0x00000000
        /*07a4*/ 	.short	0x0101
        /*07a6*/ 	.byte	0x3f
	.zero		1


	//   ....[26]....
        /*07a8*/ 	.word	0x00005a60
        /*07ac*/ 	.word	0x000000ff
        /*07b0*/ 	.word	0x00033430
        /*07b4*/ 	.short	0x010a
        /*07b6*/ 	.byte	0x06
	.zero		1


	//   ....[27]....
        /*07b8*/ 	.word	0x00005aa0
        /*07bc*/ 	.word	0x000000ff
        /*07c0*/ 	.word	0x00033430
        /*07c4*/ 	.short	0x010a
        /*07c6*/ 	.byte	0x06
	.zero		1


	//   ....[28]....
        /*07c8*/ 	.word	0x000066e0
        /*07cc*/ 	.word	0x000000ff
        /*07d0*/ 	.word	0x00033450
        /*07d4*/ 	.short	0x010a
        /*07d6*/ 	.byte	0x06
	.zero		1


	//   ....[29]....
        /*07d8*/ 	.word	0x00006720
        /*07dc*/ 	.word	0x000000ff
        /*07e0*/ 	.word	0x00033450
        /*07e4*/ 	.short	0x010a
        /*07e6*/ 	.byte	0x06
	.zero		1


	//   ....[30]....
        /*07e8*/ 	.word	0x00009140
        /*07ec*/ 	.word	0x00000002
        /*07f0*/ 	.word	0x00000000
        /*07f4*/ 	.short	0x0101
        /*07f6*/ 	.byte	0x3f
	.zero		1


	//   ....[31]....
        /*07f8*/ 	.word	0x000095a0
        /*07fc*/ 	.word	0x000000ff
        /*0800*/ 	.word	0x00000000
        /*0804*/ 	.short	0x0101
        /*0806*/ 	.byte	0x06
	.zero		1


	//   ....[32]....
        /*0808*/ 	.word	0x00009ee0
        /*080c*/ 	.word	0x000000ff
        /*0810*/ 	.word	0x00033430
        /*0814*/ 	.short	0x010a
        /*0816*/ 	.byte	0x06
	.zero		1


	//   ....[33]....
        /*0818*/ 	.word	0x00009f20
        /*081c*/ 	.word	0x000000ff
        /*0820*/ 	.word	0x00033430
        /*0824*/ 	.short	0x010a
        /*0826*/ 	.byte	0x06
	.zero		1


	//   ....[34]....
        /*0828*/ 	.word	0x0000ab30
        /*082c*/ 	.word	0x000000ff
        /*0830*/ 	.word	0x00033450
        /*0834*/ 	.short	0x010a
        /*0836*/ 	.byte	0x06
	.zero		1


	//   ....[35]....
        /*0838*/ 	.word	0x0000ab70
        /*083c*/ 	.word	0x000000ff
        /*0840*/ 	.word	0x00033450
        /*0844*/ 	.short	0x010a
        /*0846*/ 	.byte	0x06
	.zero		1


	//   ....[36]....
        /*0848*/ 	.word	0x0000cb60
        /*084c*/ 	.word	0x00000002
        /*0850*/ 	.word	0x00000000
        /*0854*/ 	.short	0x0101
        /*0856*/ 	.byte	0x3f
	.zero		1


	//   ....[37]....
        /*0858*/ 	.word	0x0000ce70
        /*085c*/ 	.word	0x000000ff
        /*0860*/ 	.word	0x00000000
        /*0864*/ 	.short	0x0101
        /*0866*/ 	.byte	0x06
	.zero		1


	//   ....[38]....
        /*0868*/ 	.word	0x0000d6f0
        /*086c*/ 	.word	0x000000ff
        /*0870*/ 	.word	0x00033450
        /*0874*/ 	.short	0x010a
        /*0876*/ 	.byte	0x09
	.zero		1


	//   ....[39]....
        /*0878*/ 	.word	0x0000d730
        /*087c*/ 	.word	0x000000ff
        /*0880*/ 	.word	0x00033450
        /*0884*/ 	.short	0x010a
        /*0886*/ 	.byte	0x09
	.zero		1


	//   ....[40]....
        /*0888*/ 	.word	0x0000de70
        /*088c*/ 	.word	0x000000ff
        /*0890*/ 	.word	0x00000000
        /*0894*/ 	.short	0x0101
        /*0896*/ 	.byte	0x04
	.zero		1


	//   ....[41]....
        /*0898*/ 	.word	0x00010100
        /*089c*/ 	.word	0x00000003
        /*08a0*/ 	.word	0x00000000
        /*08a4*/ 	.short	0x0101
        /*08a6*/ 	.byte	0x3f
	.zero		1


	//   ....[42]....
        /*08a8*/ 	.word	0x000123a0
        /*08ac*/ 	.word	0x00000004
        /*08b0*/ 	.word	0x00033480
        /*08b4*/ 	.short	0x010a
        /*08b6*/ 	.byte	0x3f
	.zero		1


	//   ....[43]....
        /*08b8*/ 	.word	0x00012610
        /*08bc*/ 	.word	0x00000004
        /*08c0*/ 	.word	0x00033440
        /*08c4*/ 	.short	0x010a
        /*08c6*/ 	.byte	0x3f
	.zero		1


	//   ....[44]....
        /*08c8*/ 	.word	0x00013140
        /*08cc*/ 	.word	0x00000011
        /*08d0*/ 	.word	0x00033400
        /*08d4*/ 	.short	0x0107
        /*08d6*/ 	.byte	0x3f
	.zero		1


	//   ....[45]....
        /*08d8*/ 	.word	0x00013240
        /*08dc*/ 	.word	0x00000011
        /*08e0*/ 	.word	0x00033400
        /*08e4*/ 	.short	0x0101
        /*08e6*/ 	.byte	0x3f
	.zero		1


	//   ....[46]....
        /*08e8*/ 	.word	0x00013260
        /*08ec*/ 	.word	0x00000011
        /*08f0*/ 	.word	0x00033420
        /*08f4*/ 	.short	0x010a
        /*08f6*/ 	.byte	0x3f
	.zero		1


	//   ....[47]....
        /*08f8*/ 	.word	0x00013570
        /*08fc*/ 	.word	0x00000006
        /*0900*/ 	.word	0x00033480
        /*0904*/ 	.short	0x010a
        /*0906*/ 	.byte	0x3f
	.zero		1


	//   ....[48]....
        /*0908*/ 	.word	0x000139c0
        /*090c*/ 	.word	0x00000006
        /*0910*/ 	.word	0x00033440
        /*0914*/ 	.short	0x010a
        /*0916*/ 	.byte	0x3f
	.zero		1


	//   ....[49]....
        /*0918*/ 	.word	0x00013e70
        /*091c*/ 	.word	0x00000003
        /*0920*/ 	.word	0x00033470
        /*0924*/ 	.short	0x010a
        /*0926*/ 	.byte	0x3f
	.zero		1


	//   ....[50]....
        /*0928*/ 	.word	0x00013ee0
        /*092c*/ 	.word	0x00000003
        /*0930*/ 	.word	0x00033460
        /*0934*/ 	.short	0x010a
        /*0936*/ 	.byte	0x3f
	.zero		1


	//   ....[51]....
        /*0938*/ 	.word	0x00014a20
        /*093c*/ 	.word	0x00000003
        /*0940*/ 	.word	0x00033450
        /*0944*/ 	.short	0x0101
        /*0946*/ 	.byte	0x3f
	.zero		1


	//   ....[52]....
        /*0948*/ 	.word	0x00014aa0
        /*094c*/ 	.word	0x00000003
        /*0950*/ 	.word	0x00000000
        /*0954*/ 	.short	0x0101
        /*0956*/ 	.byte	0x3f
	.zero		1


	//   ....[53]....
        /*0958*/ 	.word	0x00014cd0
        /*095c*/ 	.word	0x00000000
        /*0960*/ 	.word	0x00033470
        /*0964*/ 	.short	0x010a
        /*0966*/ 	.byte	0x3f
	.zero		1


	//   ....[54]....
        /*0968*/ 	.word	0x00014d40
        /*096c*/ 	.word	0x00000000
        /*0970*/ 	.word	0x00033460
        /*0974*/ 	.short	0x010a
        /*0976*/ 	.byte	0x3f
	.zero		1


	//   ....[55]....
        /*0978*/ 	.word	0x000158b0
        /*097c*/ 	.word	0x00000000
        /*0980*/ 	.word	0x00033450
        /*0984*/ 	.short	0x0101
        /*0986*/ 	.byte	0x3f
	.zero		1


	//   ....[56]....
        /*0988*/ 	.word	0x00015900
        /*098c*/ 	.word	0x00000002
        /*0990*/ 	.word	0x00000000
        /*0994*/ 	.short	0x0101
        /*0996*/ 	.byte	0x3f
	.zero		1


	//   ....[57]....
        /*0998*/ 	.word	0x00015bc0
        /*099c*/ 	.word	0x00000000
        /*09a0*/ 	.word	0x00033420
        /*09a4*/ 	.short	0x010a
        /*09a6*/ 	.byte	0x3f
	.zero		1


	//   ....[58]....
        /*09a8*/ 	.word	0x00015d80
        /*09ac*/ 	.word	0x00000006
        /*09b0*/ 	.word	0x00000000
        /*09b4*/ 	.short	0x010a
        /*09b6*/ 	.byte	0x3f
	.zero		1


	//   ....[59]....
        /*09b8*/ 	.word	0x00015df0
        /*09bc*/ 	.word	0x00000007
        /*09c0*/ 	.word	0x00000000
        /*09c4*/ 	.short	0x010a
        /*09c6*/ 	.byte	0x3f
	.zero		1


	//   ....[60]....
        /*09c8*/ 	.word	0x00015e50
        /*09cc*/ 	.word	0x00000004
        /*09d0*/ 	.word	0x00033460
        /*09d4*/ 	.short	0x010a
        /*09d6*/ 	.byte	0x3f
	.zero		1


	//   ....[61]....
        /*09d8*/ 	.word	0x00015ea0
        /*09dc*/ 	.word	0x00000003
        /*09e0*/ 	.word	0x00033460
        /*09e4*/ 	.short	0x010a
        /*09e6*/ 	.byte	0x3f
	.zero		1


	//   ....[62]....
        /*09e8*/ 	.word	0x00015ee0
        /*09ec*/ 	.word	0x00000004
        /*09f0*/ 	.word	0x00033480
        /*09f4*/ 	.short	0x010a
        /*09f6*/ 	.byte	0x3f
	.zero		1


	//   ....[63]....
        /*09f8*/ 	.word	0x00015f00
        /*09fc*/ 	.word	0x00000003
        /*0a00*/ 	.word	0x00033480
        /*0a04*/ 	.short	0x010a
        /*0a06*/ 	.byte	0x3f
	.zero		1


	//   ....[64]....
        /*0a08*/ 	.word	0x00015f70
        /*0a0c*/ 	.word	0x00000003
        /*0a10*/ 	.word	0x00033400
        /*0a14*/ 	.short	0x010a
        /*0a16*/ 	.byte	0x3f
	.zero		1


	//   ....[65]....
        /*0a18*/ 	.word	0x00015fc0
        /*0a1c*/ 	.word	0x00000002
        /*0a20*/ 	.word	0x00033430
        /*0a24*/ 	.short	0x010a
        /*0a26*/ 	.byte	0x3f
	.zero		1


	//   ....[66]....
        /*0a28*/ 	.word	0x00016020
        /*0a2c*/ 	.word	0x00000007
        /*0a30*/ 	.word	0x00033430
        /*0a34*/ 	.short	0x010a
        /*0a36*/ 	.byte	0x3f
	.zero		1


	//   ....[67]....
        /*0a38*/ 	.word	0x00016080
        /*0a3c*/ 	.word	0x00000007
        /*0a40*/ 	.word	0x00033450
        /*0a44*/ 	.short	0x010a
        /*0a46*/ 	.byte	0x3f
	.zero		1


	//   ....[68]....
        /*0a48*/ 	.word	0x000160e0
        /*0a4c*/ 	.word	0x00000007
        /*0a50*/ 	.word	0x00033430
        /*0a54*/ 	.short	0x010a
        /*0a56*/ 	.byte	0x3f
	.zero		1


	//   ....[69]....
        /*0a58*/ 	.word	0x00016140
        /*0a5c*/ 	.word	0x00000007
        /*0a60*/ 	.word	0x00033450
        /*0a64*/ 	.short	0x010a
        /*0a66*/ 	.byte	0x3f
	.zero		1


	//   ....[70]....
        /*0a68*/ 	.word	0x000161a0
        /*0a6c*/ 	.word	0x00000005
        /*0a70*/ 	.word	0x00033450
        /*0a74*/ 	.short	0x010a
        /*0a76*/ 	.byte	0x3f
	.zero		1


	//   ....[71]....
        /*0a78*/ 	.word	0x000162f0
        /*0a7c*/ 	.word	0x00000004
        /*0a80*/ 	.word	0x00033480
        /*0a84*/ 	.short	0x010a
        /*0a86*/ 	.byte	0x3f
	.zero		1


	//   ....[72]....
        /*0a88*/ 	.word	0x00016340
        /*0a8c*/ 	.word	0x00000004
        /*0a90*/ 	.word	0x00033440
        /*0a94*/ 	.short	0x010a
        /*0a96*/ 	.byte	0x3f
	.zero		1


	//   ....[73]....
        /*0a98*/ 	.word	0x000168c0
        /*0a9c*/ 	.word	0x00000011
        /*0aa0*/ 	.word	0x00033420
        /*0aa4*/ 	.short	0x010a
        /*0aa6*/ 	.byte	0x3f
	.zero		1


	//   ....[74]....
        /*0aa8*/ 	.word	0x00016910
        /*0aac*/ 	.word	0x00000006
        /*0ab0*/ 	.word	0x00033480
        /*0ab4*/ 	.short	0x010a
        /*0ab6*/ 	.byte	0x3f
	.zero		1


	//   ....[75]....
        /*0ab8*/ 	.word	0x00016960
        /*0abc*/ 	.word	0x00000006
        /*0ac0*/ 	.word	0x00033440
        /*0ac4*/ 	.short	0x010a
        /*0ac6*/ 	.byte	0x3f
	.zero		1


	//   ....[76]....
        /*0ac8*/ 	.word	0x000169b0
        /*0acc*/ 	.word	0x00000003
        /*0ad0*/ 	.word	0x00033470
        /*0ad4*/ 	.short	0x010a
        /*0ad6*/ 	.byte	0x3f
	.zero		1


	//   ....[77]....
        /*0ad8*/ 	.word	0x00016a00
        /*0adc*/ 	.word	0x00000003
        /*0ae0*/ 	.word	0x00033460
        /*0ae4*/ 	.short	0x010a
        /*0ae6*/ 	.byte	0x3f
	.zero		1


	//   ....[78]....
        /*0ae8*/ 	.word	0x00016a50
        /*0aec*/ 	.word	0x00000000
        /*0af0*/ 	.word	0x00033470
        /*0af4*/ 	.short	0x010a
        /*0af6*/ 	.byte	0x3f
	.zero		1


	//   ....[79]....
        /*0af8*/ 	.word	0x00016aa0
        /*0afc*/ 	.word	0x00000000
        /*0b00*/ 	.word	0x00033460
        /*0b04*/ 	.short	0x010a
        /*0b06*/ 	.byte	0x3f
	.zero		1


	//   ....[80]....
        /*0b08*/ 	.word	0x00016af0
        /*0b0c*/ 	.word	0x00000000
        /*0b10*/ 	.word	0x00033420
        /*0b14*/ 	.short	0x010a
        /*0b16*/ 	.byte	0x3f
	.zero		1


	//   ....[81]....
        /*0b18*/ 	.word	0x00016c90
        /*0b1c*/ 	.word	0x00000006
        /*0b20*/ 	.word	0x00000000
        /*0b24*/ 	.short	0x010a
        /*0b26*/ 	.byte	0x3f
	.zero		1


	//   ....[82]....
        /*0b28*/ 	.word	0x00016ce0
        /*0b2c*/ 	.word	0x00000007
        /*0b30*/ 	.word	0x00000000
        /*0b34*/ 	.short	0x010a
        /*0b36*/ 	.byte	0x3f
	.zero		1


	//   ....[83]....
        /*0b38*/ 	.word	0x00016d30
        /*0b3c*/ 	.word	0x00000004
        /*0b40*/ 	.word	0x00033460
        /*0b44*/ 	.short	0x010a
        /*0b46*/ 	.byte	0x3f
	.zero		1


	//   ....[84]....
        /*0b48*/ 	.word	0x00016d80
        /*0b4c*/ 	.word	0x00000003
        /*0b50*/ 	.word	0x00033460
        /*0b54*/ 	.short	0x010a
        /*0b56*/ 	.byte	0x3f
	.zero		1


	//   ....[85]....
        /*0b58*/ 	.word	0x00016dd0
        /*0b5c*/ 	.word	0x00000004
        /*0b60*/ 	.word	0x00033480
        /*0b64*/ 	.short	0x010a
        /*0b66*/ 	.byte	0x3f
	.zero		1


	//----- nvinfo : EIATTR_NUM_MBARRIERS
	.align		4
.L_819:
        /*0b68*/ 	.byte	0x03, 0x38
        /*0b6a*/ 	.short	0x0016


	//----- nvinfo : EIATTR_EXIT_INSTR_OFFSETS
	.align		4
        /*0b6c*/ 	.byte	0x04, 0x1c
        /*0b6e*/ 	.short	(.L_821 - .L_820)


	//   ....[0]....
.L_820:
        /*0b70*/ 	.word	0x00000a40


	//   ....[1]....
        /*0b74*/ 	.word	0x00011030


	//   ....[2]....
        /*0b78*/ 	.word	0x00015f50


	//----- nvinfo : EIATTR_MAX_THREADS
	.align		4
.L_821:
        /*0b7c*/ 	.byte	0x04, 0x05
        /*0b7e*/ 	.short	(.L_823 - .L_822)
.L_822:
        /*0b80*/ 	.word	0x00000180
        /*0b84*/ 	.word	0x00000001
        /*0b88*/ 	.word	0x00000001


	//----- nvinfo : EIATTR_CRS_STACK_SIZE
	.align		4
.L_823:
        /*0b8c*/ 	.byte	0x04, 0x1e
        /*0b8e*/ 	.short	(.L_825 - .L_824)
.L_824:
        /*0b90*/ 	.word	0x00000000


	//----- nvinfo : EIATTR_CBANK_PARAM_SIZE
	.align		4
.L_825:
        /*0b94*/ 	.byte	0x03, 0x19
        /*0b96*/ 	.short	0x0af0


	//----- nvinfo : EIATTR_PARAM_CBANK
	.align		4
        /*0b98*/ 	.byte	0x04, 0x0a
        /*0b9a*/ 	.short	(.L_827 - .L_826)
	.align		4
.L_826:
        /*0b9c*/ 	.word	index@(.nv.constant0._ZN7cutlass13device_kernelIN5flash11enable_sm90INS1_16FlashAttnFwdSm90INS1_25CollectiveMainloopFwdSm90ILi2EN4cute5tupleIJNS5_1CILi1EEES8_S8_EEENS6_IJNS7_ILi128EEENS7_ILi160EEENS7_ILi192EEEEEELi192ENS_12float_e4m3_tEfNS_4arch4Sm90ELb1ELb0ELb1ELb0ELb0ELb0ELb0ELb1ELb1ELb1ELb0ELb0EEENS1_21CollectiveEpilogueFwdINS6_IJSA_SC_SB_EEES9_NS_10bfloat16_tESG_Li256ELb0ELb1ELb0ELb1EEENS1_30DynamicPersistentTileSchedulerILi256ELi128ELb0ELb1ELb1EEEEEEEEEvNT_6ParamsE)
        /*0ba0*/ 	.short	0x0210
        /*0ba2*/ 	.short	0x0af0


	//----- nvinfo : EIATTR_SW_WAR
	.align		4
.L_827:
        /*0ba4*/ 	.byte	0x04, 0x36
        /*0ba6*/ 	.short	(.L_829 - .L_828)
.L_828:
        /*0ba8*/ 	.word	0x00000008
.L_829:


//--------------------- .nv.info._ZN7cutlass13device_kernelIN5flash11enable_sm90INS1_16FlashAttnFwdSm90INS1_25CollectiveMainloopFwdSm90ILi2EN4cute5tupleIJNS5_1CILi1EEES8_S8_EEENS6_IJNS7_ILi128EEENS7_ILi160EEENS7_ILi192EEEEEELi192ENS_12float_e4m3_tEfNS_4arch4Sm90ELb1ELb0ELb1ELb1ELb0ELb0ELb0ELb1ELb1ELb1ELb0ELb0EEENS1_21CollectiveEpilogueFwdINS6_IJSA_SC_SB_EEES9_NS_10bfloat16_tESG_Li256ELb1ELb1ELb0ELb1EEENS1_36VarlenDynamicPersistentTileSchedulerILi128ELi160ELi256ELi128ELb0ELb1ELb1ELb1ELb1ELb1EEEEEEEEEvNT_6ParamsE --------------------------
	.section	.nv.info._ZN7cutlass13device_kernelIN5flash11enable_sm90INS1_16FlashAttnFwdSm90INS1_25CollectiveMainloopFwdSm90ILi2EN4cute5tupleIJNS5_1CILi1EEES8_S8_EEENS6_IJNS7_ILi128EEENS7_ILi160EEENS7_ILi192EEEEEELi192ENS_12float_e4m3_tEfNS_4arch4Sm90ELb1ELb0ELb1ELb1ELb0ELb0ELb0ELb1ELb1ELb1ELb0ELb0EEENS1_21CollectiveEpilogueFwdINS6_IJSA_SC_SB_EEES9_NS_10bfloat16_tESG_Li256ELb1ELb1ELb0ELb1EEENS1_36VarlenDynamicPersistentTileSchedulerILi128ELi160ELi256ELi128ELb0ELb1ELb1ELb1ELb1ELb1EEEEEEEEEvNT_6ParamsE,"",@"SHT_CUDA_INFO"
	.sectionflags	@""
	.align	4


	//----- nvinfo : EIATTR_CUDA_API_VERSION
	.align		4
        /*0000*/ 	.byte	0x04, 0x37
        /*0002*/ 	.short	(.L_831 - .L_830)
.L_830:
        /*0004*/ 	.word	0x00000082


	//----- nvinfo : EIATTR_KPARAM_INFO
	.align		4
.L_831:
        /*0008*/ 	.byte	0x04, 0x17
        /*000a*/ 	.short	(.L_833 - .L_832)
.L_832:
        /*000c*/ 	.word	0x00000000
        /*0010*/ 	.short	0x0000
        /*0012*/ 	.short	0x0070
        /*0014*/ 	.byte	0x00, 0xf0, 0x01, 0x2a


	//----- nvinfo : EIATTR_SPARSE_MMA_MASK
	.align		4
.L_833:
        /*0018*/ 	.byte	0x03, 0x50
        /*001a*/ 	.short	0x0000


	//----- nvinfo : EIATTR_MAXREG_COUNT
	.align		4
        /*001c*/ 	.byte	0x03, 0x1b
        /*001e*/ 	.short	0x00a8


	//----- nvinfo : EIATTR_NUM_BARRIERS
	.align		4
        /*0020*/ 	.byte	0x02, 0x4c
        /*0022*/ 	.byte	0x10
	.zero		1


	//----- nvinfo : EIATTR_EXTERNS
	.align		4
        /*0024*/ 	.byte	0x04, 0x0f
        /*0026*/ 	.short	(.L_835 - .L_834)


	//   ....[0]....
	.align		4
.L_834:
        /*0028*/ 	.word	index@(__assertfail)


	//----- nvinfo : EIATTR_ANNOTATIONS
	.align		4
.L_835:
        /*002c*/ 	.byte	0x04, 0x55
        /*002e*/ 	.short	(.L_837 - .L_836)


	//   ....[0]....
.L_836:
        /* <DEDUP_REMOVED lines=41> */


	//----- nvinfo : EIATTR_MERCURY_ISA_VERSION
	.align		4
.L_837:
        /*02b0*/ 	.byte	0x03, 0x5f
        /*02b2*/ 	.short	0x0101


	//----- nvinfo : EIATTR_UNUSED_LOAD_BYTE_OFFSET
	.align		4
        /*02b4*/ 	.byte	0x04, 0x44
        /*02b6*/ 	.short	(.L_839 - .L_838)


	//   ....[0]....
.L_838:
        /*02b8*/ 	.word	0x00000a40
        /*02bc*/ 	.word	0x0000fff0


	//   ....[1]....
        /*02c0*/ 	.word	0x0000e500
        /*02c4*/ 	.word	0x0000fff0


	//----- nvinfo : EIATTR_INT_WARP_WIDE_INSTR_OFFSETS
	.align		4
.L_839:
        /*02c8*/ 	.byte	0x04, 0x31
        /*02ca*/ 	.short	(.L_841 - .L_840)


	//   ....[0]....
.L_840:
        /*02cc*/ 	.word	0x00000130


	//   ....[1]....
        /*02d0*/ 	.word	0x00000170


	//   ....[2]....
        /*02d4*/ 	.word	0x000001e0


	//   ....[3]....
        /*02d8*/ 	.word	0x00012c40


	//   ....[4]....
        /*02dc*/ 	.word	0x00012cd0


	//   ....[5]....
        /*02e0*/ 	.word	0x00015e60


	//   ....[6]....
        /*02e4*/ 	.word	0x00015ef0


	//----- nvinfo : EIATTR_COOP_GROUP_MASK_REGIDS
	.align		4
.L_841:
        /*02e8*/ 	.byte	0x04, 0x29
        /*02ea*/ 	.short	(.L_843 - .L_842)


	//   ....[0]....
.L_842:
        /*02ec*/ 	.word	0xffffffff


	//   ....[1]....
        /*02f0*/ 	.word	0xffffffff


	//   ....[2]....
        /*02f4*/ 	.word	0xffffffff


	//   ....[3]....
        /*02f8*/ 	.word	0xffffffff


	//   ....[4]....
        /*02fc*/ 	.word	0xffffffff


	//   ....[5]....
        /*0300*/ 	.word	0xffffffff


	//   ....[6]....
        /*0304*/ 	.word	0xffffffff


	//   ....[7]....
        /*0308*/ 	.word	0xffffffff


	//   ....[8]....
        /*030c*/ 	.word	0xffffffff


	//   ....[9]....
        /*0310*/ 	.word	0xffffffff


	//   ....[10]....
        /*0314*/ 	.word	0xffffffff


	//   ....[11]....
        /*0318*/ 	.word	0xffffffff


	//   ....[12]....
        /*031c*/ 	.word	0xffffffff


	//   ....[13]....
        /*0320*/ 	.word	0xffffffff


	//   ....[14]....
        /*0324*/ 	.word	0xffffffff


	//   ....[15]....
        /*0328*/ 	.word	0xffffffff


	//   ....[16]....
        /*032c*/ 	.word	0xffffffff


	//   ....[17]....
        /*0330*/ 	.word	0xffffffff


	//   ....[18]....
        /*0334*/ 	.word	0xffffffff


	//   ....[19]....
        /*0338*/ 	.word	0xffffffff


	//   ....[20]....
        /*033c*/ 	.word	0xffffffff


	//   ....[21]....
        /*0340*/ 	.word	0xffffffff


	//   ....[22]....
        /*0344*/ 	.word	0xffffffff


	//   ....[23]....
        /*0348*/ 	.word	0xffffffff


	//   ....[24]....
        /*034c*/ 	.word	0xffffffff


	//   ....[25]....
        /*0350*/ 	.word	0xffffffff


	//   ....[26]....
        /*0354*/ 	.word	0xffffffff


	//   ....[27]....
        /*0358*/ 	.word	0xffffffff


	//   ....[28]....
        /*035c*/ 	.word	0xffffffff


	//   ....[29]....
        /*0360*/ 	.word	0xffffffff


	//   ....[30]....
        /*0364*/ 	.word	0xffffffff


	//   ....[31]....
        /*0368*/ 	.word	0xffffffff


	//   ....[32]....
        /*036c*/ 	.word	0xffffffff


	//   ....[33]....
        /*0370*/ 	.word	0xffffffff


	//   ....[34]....
        /*0374*/ 	.word	0xffffffff


	//   ....[35]....
        /*0378*/ 	.word	0xffffffff


	//   ....[36]....
        /*037c*/ 	.word	0xffffffff


	//   ....[37]....
        /*0380*/ 	.word	0xffffffff


	//   ....[38]....
        /*0384*/ 	.word	0xffffffff


	//   ....[39]....
        /*0388*/ 	.word	0xffffffff


	//   ....[40]....
        /*038c*/ 	.word	0xffffffff


	//   ....[41]....
        /*0390*/ 	.word	0xffffffff


	//   ....[42]....
        /*0394*/ 	.word	0xffffffff


	//   ....[43]....
        /*0398*/ 	.word	0xffffffff


	//   ....[44]....
        /*039c*/ 	.word	0xffffffff


	//   ....[45]....
        /*03a0*/ 	.word	0xffffffff


	//   ....[46]....
        /*03a4*/ 	.word	0xffffffff


	//   ....[47]....
        /*03a8*/ 	.word	0xffffffff


	//   ....[48]....
        /*03ac*/ 	.word	0xffffffff


	//   ....[49]....
        /*03b0*/ 	.word	0xffffffff


	//   ....[50]....
        /*03b4*/ 	.word	0xffffffff


	//   ....[51]....
        /*03b8*/ 	.word	0xffffffff


	//   ....[52]....
        /*03bc*/ 	.word	0xffffffff


	//   ....[53]....
        /*03c0*/ 	.word	0xffffffff


	//   ....[54]....
        /*03c4*/ 	.word	0xffffffff


	//   ....[55]....
        /*03c8*/ 	.word	0xffffffff


	//   ....[56]....
        /*03cc*/ 	.word	0xffffffff


	//   ....[57]....
        /*03d0*/ 	.word	0xffffffff


	//   ....[58]....
        /*03d4*/ 	.word	0xffffffff


	//   ....[59]....
        /*03d8*/ 	.word	0xffffffff


	//   ....[60]....
        /*03dc*/ 	.word	0xffffffff


	//   ....[61]....
        /*03e0*/ 	.word	0xffffffff


	//   ....[62]....
        /*03e4*/ 	.word	0xffffffff


	//   ....[63]....
        /*03e8*/ 	.word	0xffffffff


	//   ....[64]....
        /*03ec*/ 	.word	0xffffffff


	//   ....[65]....
        /*03f0*/ 	.word	0xffffffff


	//   ....[66]....
        /*03f4*/ 	.word	0xffffffff


	//   ....[67]....
        /*03f8*/ 	.word	0xffffffff


	//   ....[68]....
        /*03fc*/ 	.word	0xffffffff


	//   ....[69]....
        /*0400*/ 	.word	0xffffffff


	//   ....[70]....
        /*0404*/ 	.word	0xffffffff


	//   ....[71]....
        /*0408*/ 	.word	0xffffffff


	//   ....[72]....
        /*040c*/ 	.word	0xffffffff


	//   ....[73]....
        /*0410*/ 	.word	0xffffffff


	//   ....[74]....
        /*0414*/ 	.word	0xffffffff


	//   ....[75]....
        /*0418*/ 	.word	0xffffffff


	//   ....[76]....
        /*041c*/ 	.word	0xffffffff


	//   ....[77]....
        /*0420*/ 	.word	0xffffffff


	//   ....[78]....
        /*0424*/ 	.word	0xffffffff


	//   ....[79]....
        /*0428*/ 	.word	0xffffffff


	//   ....[80]....
        /*042c*/ 	.word	0xffffffff


	//   ....[81]....
        /*0430*/ 	.word	0xffffffff


	//   ....[82]....
        /*0434*/ 	.word	0xffffffff


	//   ....[83]....
        /*0438*/ 	.word	0xffffffff


	//   ....[84]....
        /*043c*/ 	.word	0xffffffff


	//   ....[85]....
        /*0440*/ 	.word	0xffffffff


	//   ....[86]....
        /*0444*/ 	.word	0xffffffff


	//   ....[87]....
        /*0448*/ 	.word	0xffffffff


	//   ....[88]....
        /*044c*/ 	.word	0xffffffff


	//   ....[89]....
        /*0450*/ 	.word	0xffffffff


	//   ....[90]....
        /*0454*/ 	.word	0xffffffff


	//   ....[91]....
        /*0458*/ 	.word	0xffffffff


	//   ....[92]....
        /*045c*/ 	.word	0xffffffff


	//   ....[93]....
        /*0460*/ 	.word	0xffffffff


	//   ....[94]....
        /*0464*/ 	.word	0xffffffff


	//   ....[95]....
        /*0468*/ 	.word	0xffffffff


	//   ....[96]....
        /*046c*/ 	.word	0xffffffff


	//   ....[97]....
        /*0470*/ 	.word	0xffffffff


	//   ....[98]....
        /*0474*/ 	.word	0xffffffff


	//   ....[99]....
        /*0478*/ 	.word	0xffffffff


	//   ....[100]....
        /*047c*/ 	.word	0xffffffff


	//   ....[101]....
        /*0480*/ 	.word	0xffffffff


	//   ....[102]....
        /*0484*/ 	.word	0xffffffff


	//   ....[103]....
        /*0488*/ 	.word	0xffffffff


	//   ....[104]....
        /*048c*/ 	.word	0xffffffff


	//   ....[105]....
        /*0490*/ 	.word	0xffffffff


	//   ....[106]....
        /*0494*/ 	.word	0xffffffff


	//   ....[107]....
        /*0498*/ 	.word	0xffffffff


	//   ....[108]....
        /*049c*/ 	.word	0xffffffff


	//   ....[109]....
        /*04a0*/ 	.word	0xffffffff


	//   ....[110]....
        /*04a4*/ 	.word	0xffffffff


	//   ....[111]....
        /*04a8*/ 	.word	0xffffffff


	//   ....[112]....
        /*04ac*/ 	.word	0xffffffff


	//   ....[113]....
        /*04b0*/ 	.word	0xffffffff


	//   ....[114]....
        /*04b4*/ 	.word	0xffffffff


	//   ....[115]....
        /*04b8*/ 	.word	0xffffffff


	//   ....[116]....
        /*04bc*/ 	.word	0xffffffff


	//   ....[117]....
        /*04c0*/ 	.word	0xffffffff


	//   ....[118]....
        /*04c4*/ 	.word	0xffffffff


	//   ....[119]....
        /*04c8*/ 	.word	0xffffffff


	//   ....[120]....
        /*04cc*/ 	.word	0xffffffff


	//   ....[121]....
        /*04d0*/ 	.word	0xffffffff


	//   ....[122]....
        /*04d4*/ 	.word	0xffffffff


	//   ....[123]....
        /*04d8*/ 	.word	0xffffffff


	//   ....[124]....
        /*04dc*/ 	.word	0xffffffff


	//   ....[125]....
        /*04e0*/ 	.word	0xffffffff


	//   ....[126]....
        /*04e4*/ 	.word	0xffffffff


	//   ....[127]....
        /*04e8*/ 	.word	0xffffffff


	//   ....[128]....
        /*04ec*/ 	.word	0xffffffff


	//   ....[129]....
        /*04f0*/ 	.word	0xffffffff


	//   ....[130]....
        /*04f4*/ 	.word	0xffffffff


	//   ....[131]....
        /*04f8*/ 	.word	0xffffffff


	//   ....[132]....
        /*04fc*/ 	.word	0xffffffff


	//   ....[133]....
        /*0500*/ 	.word	0xffffffff


	//   ....[134]....
        /*0504*/ 	.word	0xffffffff


	//   ....[135]....
        /*0508*/ 	.word	0xffffffff


	//   ....[136]....
        /*050c*/ 	.word	0xffffffff


	//   ....[137]....
        /*0510*/ 	.word	0xffffffff


	//   ....[138]....
        /*0514*/ 	.word	0xffffffff


	//   ....[139]....
        /*0518*/ 	.word	0x0500000f


	//   ....[140]....
        /*051c*/ 	.word	0x0500000f


	//   ....[141]....
        /*0520*/ 	.word	0x0500000f


	//   ....[142]....
        /*0524*/ 	.word	0x0500000f


	//   ....[143]....
        /*0528*/ 	.word	0x0500000f


	//   ....[144]....
        /*052c*/ 	.word	0x0500000f


	//   ....[145]....
        /*0530*/ 	.word	0x0500000f


	//   ....[146]....
        /*0534*/ 	.word	0x0500000f


	//   ....[147]....
        /*0538*/ 	.word	0x0500000f


	//   ....[148]....
        /*053c*/ 	.word	0x0500000f


	//----- nvinfo : EIATTR_COOP_GROUP_INSTR_OFFSETS
	.align		4
.L_843:
        /*0540*/ 	.byte	0x04, 0x28
        /*0542*/ 	.short	(.L_845 - .L_844)


	//   ....[0]....
.L_844:
        /*0544*/ 	.word	0x00000070


	//   ....[1]....
        /*0548*/ 	.word	0x00000140


	//   ....[2]....
        /*054c*/ 	.word	0x00000190


	//   ....[3]....
        /*0550*/ 	.word	0x000003c0


	//   ....[4]....
        /*0554*/ 	.word	0x00000520


	//   ....[5]....
        /*0558*/ 	.word	0x00000640


	//   ....[6]....
        /*055c*/ 	.word	0x000007a0


	//   ....[7]....
        /*0560*/ 	.word	0x00001760


	//   ....[8]....
        /*0564*/ 	.word	0x00002ea0


	//   ....[9]....
        /*0568*/ 	.word	0x00002ec0


	//   ....[10]....
        /*056c*/ 	.word	0x00003c10


	//   ....[11]....
        /*0570*/ 	.word	0x00003c70


	//   ....[12]....
        /*0574*/ 	.word	0x00004950


	//   ....[13]....
        /*0578*/ 	.word	0x000049d0


	//   ....[14]....
        /*057c*/ 	.word	0x00006af0


	//   ....[15]....
        /*0580*/ 	.word	0x00006cb0


	//   ....[16]....
        /*0584*/ 	.word	0x00007a30


	//   ....[17]....
        /*0588*/ 	.word	0x00007b10


	//   ....[18]....
        /*058c*/ 	.word	0x000087a0


	//   ....[19]....
        /*0590*/ 	.word	0x00008830


	//   ....[20]....
        /*0594*/ 	.word	0x0000bd60


	//   ....[21]....
        /*0598*/ 	.word	0x0000bdb0


	//   ....[22]....
        /*059c*/ 	.word	0x0000be20


	//   ....[23]....
        /*05a0*/ 	.word	0x0000be30


	//   ....[24]....
        /*05a4*/ 	.word	0x0000dbb0


	//   ....[25]....
        /*05a8*/ 	.word	0x0000dbc0


	//   ....[26]....
        /*05ac*/ 	.word	0x0000dbf0


	//   ....[27]....
        /*05b0*/ 	.word	0x0000dc00


	//   ....[28]....
        /*05b4*/ 	.word	0x0000f060


	//   ....[29]....
        /*05b8*/ 	.word	0x0000f090


	//   ....[30]....
        /*05bc*/ 	.word	0x0000f0c0


	//   ....[31]....
        /*05c0*/ 	.word	0x0000f0f0


	//   ....[32]....
        /*05c4*/ 	.word	0x0000f120


	//   ....[33]....
        /*05c8*/ 	.word	0x0000f140


	//   ....[34]....
        /*05cc*/ 	.word	0x0000f150


	//   ....[35]....
        /*05d0*/ 	.word	0x0000f160


	//   ....[36]....
        /*05d4*/ 	.word	0x0000f170


	//   ....[37]....
        /*05d8*/ 	.word	0x0000f180


	//   ....[38]....
        /*05dc*/ 	.word	0x0000f190


	//   ....[39]....
        /*05e0*/ 	.word	0x0000f1c0


	//   ....[40]....
        /*05e4*/ 	.word	0x0000f1f0


	//   ....[41]....
        /*05e8*/ 	.word	0x0000f220


	//   ....[42]....
        /*05ec*/ 	.word	0x0000f250


	//   ....[43]....
        /*05f0*/ 	.word	0x0000f260


	//   ....[44]....
        /*05f4*/ 	.word	0x0000f270


	//   ....[45]....
        /*05f8*/ 	.word	0x0000f2a0


	//   ....[46]....
        /*05fc*/ 	.word	0x0000f2d0


	//   ....[47]....
        /*0600*/ 	.word	0x0000f2e0


	//   ....[48]....
        /*0604*/ 	.word	0x0000f2f0


	//   ....[49]....
        /*0608*/ 	.word	0x0000f320


	//   ....[50]....
        /*060c*/ 	.word	0x0000f360


	//   ....[51]....
        /*0610*/ 	.word	0x0000f370


	//   ....[52]....
        /*0614*/ 	.word	0x0000f3a0


	//   ....[53]....
        /*0618*/ 	.word	0x0000f3d0


	//   ....[54]....
        /*061c*/ 	.word	0x0000f400


	//   ....[55]....
        /*0620*/ 	.word	0x0000f410


	//   ....[56]....
        /*0624*/ 	.word	0x0000f420


	//   ....[57]....
        /*0628*/ 	.word	0x0000f430


	//   ....[58]....
        /*062c*/ 	.word	0x0000f440


	//   ....[59]....
        /*0630*/ 	.word	0x0000f470


	//   ....[60]....
        /*0634*/ 	.word	0x0000f480


	//   ....[61]....
        /*0638*/ 	.word	0x0000f490


	//   ....[62]....
        /*063c*/ 	.word	0x0000f4a0


	//   ....[63]....
        /*0640*/ 	.word	0x0000f4b0


	//   ....[64]....
        /*0644*/ 	.word	0x0000f4c0


	//   ....[65]....
        /*0648*/ 	.word	0x0000f4d0


	//   ....[66]....
        /*064c*/ 	.word	0x0000f4e0


	//   ....[67]....
        /*0650*/ 	.word	0x0000f510


	//   ....[68]....
        /*0654*/ 	.word	0x0000f540


	//   ....[69]....
        /*0658*/ 	.word	0x0000f550


	//   ....[70]....
        /*065c*/ 	.word	0x0000f560


	//   ....[71]....
        /*0660*/ 	.word	0x0000f570


	//   ....[72]....
        /*0664*/ 	.word	0x0000f5a0


	//   ....[73]....
        /*0668*/ 	.word	0x0000f5b0


	//   ....[74]....
        /*066c*/ 	.word	0x0000f5c0


	//   ....[75]....
        /*0670*/ 	.word	0x0000f5d0


	//   ....[76]....
        /*0674*/ 	.word	0x0000fc70


	//   ....[77]....
        /*0678*/ 	.word	0x0000fca0


	//   ....[78]....
        /*067c*/ 	.word	0x0000fce0


	//   ....[79]....
        /*0680*/ 	.word	0x0000fd20


	//   ....[80]....
        /*0684*/ 	.word	0x00010430


	//   ....[81]....
        /*0688*/ 	.word	0x00010470


	//   ....[82]....
        /*068c*/ 	.word	0x00010570


	//   ....[83]....
        /*0690*/ 	.word	0x00010590


	//   ....[84]....
        /*0694*/ 	.word	0x00010690


	//   ....[85]....
        /*0698*/ 	.word	0x000106b0


	//   ....[86]....
        /*069c*/ 	.word	0x000107c0


	//   ....[87]....
        /*06a0*/ 	.word	0x000107e0


	//   ....[88]....
        /*06a4*/ 	.word	0x000110e0


	//   ....[89]....
        /*06a8*/ 	.word	0x00011100


	//   ....[90]....
        /*06ac*/ 	.word	0x00011200


	//   ....[91]....
        /*06b0*/ 	.word	0x00011220


	//   ....[92]....
        /*06b4*/ 	.word	0x00011320


	//   ....[93]....
        /*06b8*/ 	.word	0x00011340


	//   ....[94]....
        /*06bc*/ 	.word	0x00011450


	//   ....[95]....
        /*06c0*/ 	.word	0x00011470


	//   ....[96]....
        /*06c4*/ 	.word	0x000115f0


	//   ....[97]....
        /*06c8*/ 	.word	0x000117d0


	//   ....[98]....
        /*06cc*/ 	.word	0x00011800


	//   ....[99]....
        /*06d0*/ 	.word	0x00011830


	//   ....[100]....
        /*06d4*/ 	.word	0x00011870


	//   ....[101]....
        /*06d8*/ 	.word	0x000118a0


	//   ....[102]....
        /*06dc*/ 	.word	0x000118e0


	//   ....[103]....
        /*06e0*/ 	.word	0x00011a70


	//   ....[104]....
        /*06e4*/ 	.word	0x00011aa0


	//   ....[105]....
        /*06e8*/ 	.word	0x00011ad0


	//   ....[106]....
        /*06ec*/ 	.word	0x00011b00


	//   ....[107]....
        /*06f0*/ 	.word	0x00011b30


	//   ....[108]....
        /*06f4*/ 	.word	0x00011b70


	//   ....[109]....
        /*06f8*/ 	.word	0x00011c10


	//   ....[110]....
        /*06fc*/ 	.word	0x00011ca0


	//   ....[111]....
        /*0700*/ 	.word	0x00011d50


	//   ....[112]....
        /*0704*/ 	.word	0x000133c0


	//   ....[113]....
        /*0708*/ 	.word	0x00014170


	//   ....[114]....
        /*070c*/ 	.word	0x00014190


	//   ....[115]....
        /*0710*/ 	.word	0x00014240


	//   ....[116]....
        /*0714*/ 	.word	0x00014250


	//   ....[117]....
        /*0718*/ 	.word	0x000142e0


	//   ....[118]....
        /*071c*/ 	.word	0x000142f0


	//   ....[119]....
        /*0720*/ 	.word	0x00014300


	//   ....[120]....
        /*0724*/ 	.word	0x00014310


	//   ....[121]....
        /*0728*/ 	.word	0x00016ed0


	//   ....[122]....
        /*072c*/ 	.word	0x00016f00


	//   ....[123]....
        /*0730*/ 	.word	0x00016f30


	//   ....[124]....
        /*0734*/ 	.word	0x00016f70


	//   ....[125]....
        /*0738*/ 	.word	0x00016fa0


	//   ....[126]....
        /*073c*/ 	.word	0x00016fb0


	//   ....[127]....
        /*0740*/ 	.word	0x00016fe0


	//   ....[128]....
        /*0744*/ 	.word	0x00016ff0


	//   ....[129]....
        /*0748*/ 	.word	0x00017130


	//   ....[130]....
        /*074c*/ 	.word	0x00017160


	//   ....[131]....
        /*0750*/ 	.word	0x00017190


	//   ....[132]....
        /*0754*/ 	.word	0x000171c0


	//   ....[133]....
        /*0758*/ 	.word	0x000171f0


	//   ....[134]....
        /*075c*/ 	.word	0x00017230


	//   ....[135]....
        /*0760*/ 	.word	0x000172c0


	//   ....[136]....
        /*0764*/ 	.word	0x00017350


	//   ....[137]....
        /*0768*/ 	.word	0x000173c0


	//   ....[138]....
        /*076c*/ 	.word	0x00017a50


	//   ....[139]....
        /*0770*/ 	.word	0x00018050


	//   ....[140]....
        /*0774*/ 	.word	0x00018230


	//   ....[141]....
        /*0778*/ 	.word	0x00018290


	//   ....[142]....
        /*077c*/ 	.word	0x00018310


	//   ....[143]....
        /*0780*/ 	.word	0x00018400


	//   ....[144]....
        /*0784*/ 	.word	0x00018460


	//   ....[145]....
        /*0788*/ 	.word	0x00018560


	//   ....[146]....
        /*078c*/ 	.word	0x000185c0


	//   ....[147]....
        /*0790*/ 	.word	0x000186a0


	//   ....[148]....
        /*0794*/ 	.word	0x000189f0


	//----- nvinfo : EIATTR_REG_RECONFIG
	.align		4
.L_845:
        /*0798*/ 	.byte	0x01, 0x54
	.zero		2


	//----- nvinfo : EIATTR_SYSCALL_OFFSETS
	.align		4
        /*079c*/ 	.byte	0x04, 0x46
        /*079e*/ 	.short	(.L_847 - .L_846)


	//   ....[0]....
.L_846:
        /*07a0*/ 	.word	0x00001940


	//   ....[1]....
        /*07a4*/ 	.word	0x00012e40


	//   ....[2]....
        /*07a8*/ 	.word	0x00012fa0


	//   ....[3]....
        /*07ac*/ 	.word	0x000130f0


	//   ....[4]....
        /*07b0*/ 	.word	0x00013230


	//   ....[5]....
        /*07b4*/ 	.word	0x00013d50


	//----- nvinfo : EIATTR_MBARRIER_INSTR_OFFSETS
	.align		4
.L_847:
        /*07b8*/ 	.byte	0x04, 0x39
        /*07ba*/ 	.short	(.L_849 - .L_848)


	//   ....[0]....
.L_848:
        /*07bc*/ 	.word	0x00000270
        /*07c0*/ 	.word	0x000000ff
        /*07c4*/ 	.word	0x00033400
        /*07c8*/ 	.short	0x0100
        /*07ca*/ 	.byte	0x08
	.zero		1


	//   ....[1]....
        /*07cc*/ 	.word	0x00000280
        /*07d0*/ 	.word	0x000000ff
        /*07d4*/ 	.word	0x00033420
        /*07d8*/ 	.short	0x0100
        /*07da*/ 	.byte	0x08
	.zero		1


	//   ....[2]....
        /*07dc*/ 	.word	0x00000370
        /*07e0*/ 	.word	0x000000ff
        /*07e4*/ 	.word	0x00033430
        /*07e8*/ 	.short	0x0100
        /*07ea*/ 	.byte	0x08
	.zero		1


	//   ....[3]....
        /*07ec*/ 	.word	0x00000380
        /*07f0*/ 	.word	0x000000ff
        /*07f4*/ 	.word	0x00033440
        /*07f8*/ 	.short	0x0100
        /*07fa*/ 	.byte	0x08
	.zero		1


	//   ....[4]....
        /*07fc*/ 	.word	0x00000390
        /*0800*/ 	.word	0x000000ff
        /*0804*/ 	.word	0x00033438
        /*0808*/ 	.short	0x0100
        /*080a*/ 	.byte	0x08
	.zero		1


	//   ....[5]....
        /*080c*/ 	.word	0x000003a0
        /*0810*/ 	.word	0x000000ff
        /*0814*/ 	.word	0x00033448
        /*0818*/ 	.short	0x0100
        /*081a*/ 	.byte	0x08
	.zero		1


	//   ....[6]....
        /*081c*/ 	.word	0x000004d0
        /*0820*/ 	.word	0x000000ff
        /*0824*/ 	.word	0x00033450
        /*0828*/ 	.short	0x0100
        /*082a*/ 	.byte	0x08
	.zero		1


	//   ....[7]....
        /*082c*/ 	.word	0x000004e0
        /*0830*/ 	.word	0x000000ff
        /*0834*/ 	.word	0x00033460
        /*0838*/ 	.short	0x0100
        /*083a*/ 	.byte	0x08
	.zero		1


	//   ....[8]....
        /*083c*/ 	.word	0x000004f0
        /*0840*/ 	.word	0x000000ff
        /*0844*/ 	.word	0x00033458
        /*0848*/ 	.short	0x0100
        /*084a*/ 	.byte	0x08
	.zero		1


	//   ....[9]....
        /*084c*/ 	.word	0x00000500
        /*0850*/ 	.word	0x000000ff
        /*0854*/ 	.word	0x00033468
        /*0858*/ 	.short	0x0100
        /*085a*/ 	.byte	0x08
	.zero		1


	//   ....[10]....
        /*085c*/ 	.word	0x000005f0
        /*0860*/ 	.word	0x000000ff
        /*0864*/ 	.word	0x00033470
        /*0868*/ 	.short	0x0100
        /*086a*/ 	.byte	0x06
	.zero		1


	//   ....[11]....
        /*086c*/ 	.word	0x00000600
        /*0870*/ 	.word	0x000000ff
        /*0874*/ 	.word	0x00033480
        /*0878*/ 	.short	0x0100
        /*087a*/ 	.byte	0x06
	.zero		1


	//   ....[12]....
        /*087c*/ 	.word	0x00000610
        /*0880*/ 	.word	0x000000ff
        /*0884*/ 	.word	0x00033478
        /*0888*/ 	.short	0x0100
        /*088a*/ 	.byte	0x06
	.zero		1


	//   ....[13]....
        /*088c*/ 	.word	0x00000620
        /*0890*/ 	.word	0x000000ff
        /*0894*/ 	.word	0x00033488
        /*0898*/ 	.short	0x0100
        /*089a*/ 	.byte	0x06
	.zero		1


	//   ....[14]....
        /*089c*/ 	.word	0x00000750
        /*08a0*/ 	.word	0x000000ff
        /*08a4*/ 	.word	0x00033490
        /*08a8*/ 	.short	0x0100
        /*08aa*/ 	.byte	0x08
	.zero		1


	//   ....[15]....
        /*08ac*/ 	.word	0x00000760
        /*08b0*/ 	.word	0x000000ff
        /*08b4*/ 	.word	0x000334a0
        /*08b8*/ 	.short	0x0100
        /*08ba*/ 	.byte	0x08
	.zero		1


	//   ....[16]....
        /*08bc*/ 	.word	0x00000770
        /*08c0*/ 	.word	0x000000ff
        /*08c4*/ 	.word	0x00033498
        /*08c8*/ 	.short	0x0100
        /*08ca*/ 	.byte	0x08
	.zero		1


	//   ....[17]....
        /*08cc*/ 	.word	0x00000780
        /*08d0*/ 	.word	0x000000ff
        /*08d4*/ 	.word	0x000334a8
        /*08d8*/ 	.short	0x0100
        /*08da*/ 	.byte	0x08
	.zero		1


	//   ....[18]....
        /*08dc*/ 	.word	0x000008b0
        /*08e0*/ 	.word	0x000000ff
        /*08e4*/ 	.word	0x000334b0
        /*08e8*/ 	.short	0x0100
        /*08ea*/ 	.byte	0x08
	.zero		1


	//   ....[19]....
        /*08ec*/ 	.word	0x000008c0
        /*08f0*/ 	.word	0x000000ff
        /*08f4*/ 	.word	0x000334c0
        /*08f8*/ 	.short	0x0100
        /*08fa*/ 	.byte	0x08
	.zero		1


	//   ....[20]....
        /*08fc*/ 	.word	0x000008d0
        /*0900*/ 	.word	0x000000ff
        /*0904*/ 	.word	0x000334b8
        /*0908*/ 	.short	0x0100
        /*090a*/ 	.byte	0x08
	.zero		1


	//   ....[21]....
        /*090c*/ 	.word	0x000008e0
        /*0910*/ 	.word	0x000000ff
        /*0914*/ 	.word	0x000334c8
        /*0918*/ 	.short	0x0100
        /*091a*/ 	.byte	0x08
	.zero		1


	//   ....[22]....
        /*091c*/ 	.word	0x00001c70
        /*0920*/ 	.word	0x000000ff
        /*0924*/ 	.word	0x00033400
        /*0928*/ 	.short	0x010a
        /*092a*/ 	.byte	0x29
	.zero		1


	//   ....[23]....
        /*092c*/ 	.word	0x00001d10
        /*0930*/ 	.word	0x00000002
        /*0934*/ 	.word	0x00033430
        /*0938*/ 	.short	0x010a
        /*093a*/ 	.byte	0x3f
	.zero		1


	//   ....[24]....
        /*093c*/ 	.word	0x00001d70
        /*0940*/ 	.word	0x00000002
        /*0944*/ 	.word	0x00033430
        /*0948*/ 	.short	0x010a
        /*094a*/ 	.byte	0x3f
	.zero		1


	//   ....[25]....
        /*094c*/ 	.word	0x00003660
        /*0950*/ 	.word	0x00000002
        /*0954*/ 	.word	0x00000000
        /*0958*/ 	.short	0x0101
        /*095a*/ 	.byte	0x3f
	.zero		1


	//   ....[26]....
        /*095c*/ 	.word	0x00005bb0
        /*0960*/ 	.word	0x000000ff
        /*0964*/ 	.word	0x00033430
        /*0968*/ 	.short	0x010a
        /*096a*/ 	.byte	0x06
	.zero		1


	//   ....[27]....
        /*096c*/ 	.word	0x00005bf0
        /*0970*/ 	.word	0x000000ff
        /*0974*/ 	.word	0x00033430
        /*0978*/ 	.short	0x010a
        /*097a*/ 	.byte	0x06
	.zero		1


	//   ....[28]....
        /*097c*/ 	.word	0x00006830
        /*0980*/ 	.word	0x000000ff
        /*0984*/ 	.word	0x00033450
        /*0988*/ 	.short	0x010a
        /*098a*/ 	.byte	0x06
	.zero		1


	//   ....[29]....
        /*098c*/ 	.word	0x00006870
        /*0990*/ 	.word	0x000000ff
        /*0994*/ 	.word	0x00033450
        /*0998*/ 	.short	0x010a
        /*099a*/ 	.byte	0x06
	.zero		1


	//   ....[30]....
        /*099c*/ 	.word	0x000093c0
        /*09a0*/ 	.word	0x00000002
        /*09a4*/ 	.word	0x00000000
        /*09a8*/ 	.short	0x0101
        /*09aa*/ 	.byte	0x3f
	.zero		1


	//   ....[31]....
        /*09ac*/ 	.word	0x000096f0
        /*09b0*/ 	.word	0x000000ff
        /*09b4*/ 	.word	0x00000000
        /*09b8*/ 	.short	0x0101
        /*09ba*/ 	.byte	0x06
	.zero		1


	//   ....[32]....
        /*09bc*/ 	.word	0x0000a030
        /*09c0*/ 	.word	0x000000ff
        /*09c4*/ 	.word	0x00033430
        /*09c8*/ 	.short	0x010a
        /*09ca*/ 	.byte	0x06
	.zero		1


	//   ....[33]....
        /*09cc*/ 	.word	0x0000a070
        /*09d0*/ 	.word	0x000000ff
        /*09d4*/ 	.word	0x00033430
        /*09d8*/ 	.short	0x010a
        /*09da*/ 	.byte	0x06
	.zero		1


	//   ....[34]....
        /*09dc*/ 	.word	0x0000ac80
        /*09e0*/ 	.word	0x000000ff
        /*09e4*/ 	.word	0x00033450
        /*09e8*/ 	.short	0x010a
        /*09ea*/ 	.byte	0x06
	.zero		1


	//   ....[35]....
        /*09ec*/ 	.word	0x0000acc0
        /*09f0*/ 	.word	0x000000ff
        /*09f4*/ 	.word	0x00033450
        /*09f8*/ 	.short	0x010a
        /*09fa*/ 	.byte	0x06
	.zero		1


	//   ....[36]....
        /*09fc*/ 	.word	0x0000ccb0
        /*0a00*/ 	.word	0x00000002
        /*0a04*/ 	.word	0x00000000
        /*0a08*/ 	.short	0x0101
        /*0a0a*/ 	.byte	0x3f
	.zero		1


	//   ....[37]....
        /*0a0c*/ 	.word	0x0000cfc0
        /*0a10*/ 	.word	0x000000ff
        /*0a14*/ 	.word	0x00000000
        /*0a18*/ 	.short	0x0101
        /*0a1a*/ 	.byte	0x06
	.zero		1


	//   ....[38]....
        /*0a1c*/ 	.word	0x0000d840
        /*0a20*/ 	.word	0x000000ff
        /*0a24*/ 	.word	0x00033450
        /*0a28*/ 	.short	0x010a
        /*0a2a*/ 	.byte	0x09
	.zero		1


	//   ....[39]....
        /*0a2c*/ 	.word	0x0000d880
        /*0a30*/ 	.word	0x000000ff
        /*0a34*/ 	.word	0x00033450
        /*0a38*/ 	.short	0x010a
        /*0a3a*/ 	.byte	0x09
	.zero		1


	//   ....[40]....
        /*0a3c*/ 	.word	0x0000df80
        /*0a40*/ 	.word	0x000000ff
        /*0a44*/ 	.word	0x00000000
        /*0a48*/ 	.short	0x0101
        /*0a4a*/ 	.byte	0x04
	.zero		1


	//   ....[41]....
        /*0a4c*/ 	.word	0x00010460
        /*0a50*/ 	.word	0x00000003
        /*0a54*/ 	.word	0x00000000
        /*0a58*/ 	.short	0x0101
        /*0a5a*/ 	.byte	0x3f
	.zero		1


	//   ....[42]....
        /*0a5c*/ 	.word	0x00013630
        /*0a60*/ 	.word	0x00000004
        /*0a64*/ 	.word	0x00033480
        /*0a68*/ 	.short	0x010a
        /*0a6a*/ 	.byte	0x3f
	.zero		1


	//   ....[43]....
        /*0a6c*/ 	.word	0x000138b0
        /*0a70*/ 	.word	0x00000004
        /*0a74*/ 	.word	0x00033440
        /*0a78*/ 	.short	0x010a
        /*0a7a*/ 	.byte	0x3f
	.zero		1


	//   ....[44]....
        /*0a7c*/ 	.word	0x00014450
        /*0a80*/ 	.word	0x00000011
        /*0a84*/ 	.word	0x00033400
        /*0a88*/ 	.short	0x0107
        /*0a8a*/ 	.byte	0x3f
	.zero		1


	//   ....[45]....
        /*0a8c*/ 	.word	0x00014550
        /*0a90*/ 	.word	0x00000011
        /*0a94*/ 	.word	0x00033400
        /*0a98*/ 	.short	0x0101
        /*0a9a*/ 	.byte	0x3f
	.zero		1


	//   ....[46]....
        /*0a9c*/ 	.word	0x00014570
        /*0aa0*/ 	.word	0x00000011
        /*0aa4*/ 	.word	0x00033420
        /*0aa8*/ 	.short	0x010a
        /*0aaa*/ 	.byte	0x3f
	.zero		1


	//   ....[47]....
        /*0aac*/ 	.word	0x00014880
        /*0ab0*/ 	.word	0x00000006
        /*0ab4*/ 	.word	0x00033480
        /*0ab8*/ 	.short	0x010a
        /*0aba*/ 	.byte	0x3f
	.zero		1


	//   ....[48]....
        /*0abc*/ 	.word	0x00014ce0
        /*0ac0*/ 	.word	0x00000006
        /*0ac4*/ 	.word	0x00033440
        /*0ac8*/ 	.short	0x010a
        /*0aca*/ 	.byte	0x3f
	.zero		1


	//   ....[49]....
        /*0acc*/ 	.word	0x00015190
        /*0ad0*/ 	.word	0x00000003
        /*0ad4*/ 	.word	0x00033470
        /*0ad8*/ 	.short	0x010a
        /*0ada*/ 	.byte	0x3f
	.zero		1


	//   ....[50]....
        /*0adc*/ 	.word	0x00015200
        /*0ae0*/ 	.word	0x00000003
        /*0ae4*/ 	.word	0x00033460
        /*0ae8*/ 	.short	0x010a
        /*0aea*/ 	.byte	0x3f
	.zero		1


	//   ....[51]....
        /*0aec*/ 	.word	0x00015d40
        /*0af0*/ 	.word	0x00000003
        /*0af4*/ 	.word	0x00033450
        /*0af8*/ 	.short	0x0101
        /*0afa*/ 	.byte	0x3f
	.zero		1


	//   ....[52]....
        /*0afc*/ 	.word	0x00015dc0
        /*0b00*/ 	.word	0x00000003
        /*0b04*/ 	.word	0x00000000
        /*0b08*/ 	.short	0x0101
        /*0b0a*/ 	.byte	0x3f
	.zero		1


	//   ....[53]....
        /*0b0c*/ 	.word	0x00015ff0
        /*0b10*/ 	.word	0x00000000
        /*0b14*/ 	.word	0x00033470
        /*0b18*/ 	.short	0x010a
        /*0b1a*/ 	.byte	0x3f
	.zero		1


	//   ....[54]....
        /*0b1c*/ 	.word	0x00016060
        /*0b20*/ 	.word	0x00000000
        /*0b24*/ 	.word	0x00033460
        /*0b28*/ 	.short	0x010a
        /*0b2a*/ 	.byte	0x3f
	.zero		1


	//   ....[55]....
        /*0b2c*/ 	.word	0x00016bd0
        /*0b30*/ 	.word	0x00000000
        /*0b34*/ 	.word	0x00033450
        /*0b38*/ 	.short	0x0101
        /*0b3a*/ 	.byte	0x3f
	.zero		1


	//   ....[56]....
        /*0b3c*/ 	.word	0x00016c20
        /*0b40*/ 	.word	0x00000002
        /*0b44*/ 	.word	0x00000000
        /*0b48*/ 	.short	0x0101
        /*0b4a*/ 	.byte	0x3f
	.zero		1


	//   ....[57]....
        /*0b4c*/ 	.word	0x000179d0
        /*0b50*/ 	.word	0x00000000
        /*0b54*/ 	.word	0x00033420
        /*0b58*/ 	.short	0x010a
        /*0b5a*/ 	.byte	0x3f
	.zero		1


	//   ....[58]....
        /*0b5c*/ 	.word	0x00017b90
        /*0b60*/ 	.word	0x00000006
        /*0b64*/ 	.word	0x00000000
        /*0b68*/ 	.short	0x010a
        /*0b6a*/ 	.byte	0x3f
	.zero		1


	//   ....[59]....
        /*0b6c*/ 	.word	0x00017c00
        /*0b70*/ 	.word	0x00000007
        /*0b74*/ 	.word	0x00000000
        /*0b78*/ 	.short	0x010a
        /*0b7a*/ 	.byte	0x3f
	.zero		1


	//   ....[60]....
        /*0b7c*/ 	.word	0x00017c60
        /*0b80*/ 	.word	0x00000004
        /*0b84*/ 	.word	0x00033460
        /*0b88*/ 	.short	0x010a
        /*0b8a*/ 	.byte	0x3f
	.zero		1


	//   ....[61]....
        /*0b8c*/ 	.word	0x00017cb0
        /*0b90*/ 	.word	0x00000003
        /*0b94*/ 	.word	0x00033460
        /*0b98*/ 	.short	0x010a
        /*0b9a*/ 	.byte	0x3f
	.zero		1


	//   ....[62]....
        /*0b9c*/ 	.word	0x00017cf0
        /*0ba0*/ 	.word	0x00000004
        /*0ba4*/ 	.word	0x00033480
        /*0ba8*/ 	.short	0x010a
        /*0baa*/ 	.byte	0x3f
	.zero		1


	//   ....[63]....
        /*0bac*/ 	.word	0x00017d10
        /*0bb0*/ 	.word	0x00000003
        /*0bb4*/ 	.word	0x00033480
        /*0bb8*/ 	.short	0x010a
        /*0bba*/ 	.byte	0x3f
	.zero		1


	//   ....[64]....
        /*0bbc*/ 	.word	0x00017d80
        /*0bc0*/ 	.word	0x00000003
        /*0bc4*/ 	.word	0x00033400
        /*0bc8*/ 	.short	0x010a
        /*0bca*/ 	.byte	0x3f
	.zero		1


	//   ....[65]....
        /*0bcc*/ 	.word	0x00017dd0
        /*0bd0*/ 	.word	0x00000002
        /*0bd4*/ 	.word	0x00033430
        /*0bd8*/ 	.short	0x010a
        /*0bda*/ 	.byte	0x3f
	.zero		1


	//   ....[66]....
        /*0bdc*/ 	.word	0x00017e30
        /*0be0*/ 	.word	0x00000007
        /*0be4*/ 	.word	0x00033430
        /*0be8*/ 	.short	0x010a
        /*0bea*/ 	.byte	0x3f
	.zero		1


	//   ....[67]....
        /*0bec*/ 	.word	0x00017e90
        /*0bf0*/ 	.word	0x00000007
        /*0bf4*/ 	.word	0x00033450
        /*0bf8*/ 	.short	0x010a
        /*0bfa*/ 	.byte	0x3f
	.zero		1


	//   ....[68]....
        /*0bfc*/ 	.word	0x00017ef0
        /*0c00*/ 	.word	0x00000007
        /*0c04*/ 	.word	0x00033430
        /*0c08*/ 	.short	0x010a
        /*0c0a*/ 	.byte	0x3f
	.zero		1


	//   ....[69]....
        /*0c0c*/ 	.word	0x00017f50
        /*0c10*/ 	.word	0x00000007
        /*0c14*/ 	.word	0x00033450
        /*0c18*/ 	.short	0x010a
        /*0c1a*/ 	.byte	0x3f
	.zero		1


	//   ....[70]....
        /*0c1c*/ 	.word	0x00017fb0
        /*0c20*/ 	.word	0x00000005
        /*0c24*/ 	.word	0x00033450
        /*0c28*/ 	.short	0x010a
        /*0c2a*/ 	.byte	0x3f
	.zero		1


	//   ....[71]....
        /*0c2c*/ 	.word	0x00018100
        /*0c30*/ 	.word	0x00000004
        /*0c34*/ 	.word	0x00033480
        /*0c38*/ 	.short	0x010a
        /*0c3a*/ 	.byte	0x3f
	.zero		1


	//   ....[72]....
        /*0c3c*/ 	.word	0x00018150
        /*0c40*/ 	.word	0x00000004
        /*0c44*/ 	.word	0x00033440
        /*0c48*/ 	.short	0x010a
        /*0c4a*/ 	.byte	0x3f
	.zero		1


	//   ....[73]....
        /*0c4c*/ 	.word	0x000186e0
        /*0c50*/ 	.word	0x00000011
        /*0c54*/ 	.word	0x00033420
        /*0c58*/ 	.short	0x010a
        /*0c5a*/ 	.byte	0x3f
	.zero		1


	//   ....[74]....
        /*0c5c*/ 	.word	0x00018730
        /*0c60*/ 	.word	0x00000006
        /*0c64*/ 	.word	0x00033480
        /*0c68*/ 	.short	0x010a
        /*0c6a*/ 	.byte	0x3f
	.zero		1


	//   ....[75]....
        /*0c6c*/ 	.word	0x00018780
        /*0c70*/ 	.word	0x00000006
        /*0c74*/ 	.word	0x00033440
        /*0c78*/ 	.short	0x010a
        /*0c7a*/ 	.byte	0x3f
	.zero		1


	//   ....[76]....
        /*0c7c*/ 	.word	0x000187d0
        /*0c80*/ 	.word	0x00000003
        /*0c84*/ 	.word	0x00033470
        /*0c88*/ 	.short	0x010a
        /*0c8a*/ 	.byte	0x3f
	.zero		1


	//   ....[77]....
        /*0c8c*/ 	.word	0x00018820
        /*0c90*/ 	.word	0x00000003
        /*0c94*/ 	.word	0x00033460
        /*0c98*/ 	.short	0x010a
        /*0c9a*/ 	.byte	0x3f
	.zero		1


	//   ....[78]....
        /*0c9c*/ 	.word	0x00018870
        /*0ca0*/ 	.word	0x00000000
        /*0ca4*/ 	.word	0x00033470
        /*0ca8*/ 	.short	0x010a
        /*0caa*/ 	.byte	0x3f
	.zero		1


	//   ....[79]....
        /*0cac*/ 	.word	0x000188c0
        /*0cb0*/ 	.word	0x00000000
        /*0cb4*/ 	.word	0x00033460
        /*0cb8*/ 	.short	0x010a
        /*0cba*/ 	.byte	0x3f
	.zero		1


	//   ....[80]....
        /*0cbc*/ 	.word	0x00018910
        /*0cc0*/ 	.word	0x00000000
        /*0cc4*/ 	.word	0x00033420
        /*0cc8*/ 	.short	0x010a
        /*0cca*/ 	.byte	0x3f
	.zero		1


	//   ....[81]....
        /*0ccc*/ 	.word	0x00018ab0
        /*0cd0*/ 	.word	0x00000006
        /*0cd4*/ 	.word	0x00000000
        /*0cd8*/ 	.short	0x010a
        /*0cda*/ 	.byte	0x3f
	.zero		1


	//   ....[82]....
        /*0cdc*/ 	.word	0x00018b00
        /*0ce0*/ 	.word	0x00000007
        /*0ce4*/ 	.word	0x00000000
        /*0ce8*/ 	.short	0x010a
        /*0cea*/ 	.byte	0x3f
	.zero		1


	//   ....[83]....
        /*0cec*/ 	.word	0x00018b50
        /*0cf0*/ 	.word	0x00000004
        /*0cf4*/ 	.word	0x00033460
        /*0cf8*/ 	.short	0x010a
        /*0cfa*/ 	.byte	0x3f
	.zero		1


	//   ....[84]....
        /*0cfc*/ 	.word	0x00018ba0
        /*0d00*/ 	.word	0x00000003
        /*0d04*/ 	.word	0x00033460
        /*0d08*/ 	.short	0x010a
        /*0d0a*/ 	.byte	0x3f
	.zero		1


	//   ....[85]....
        /*0d0c*/ 	.word	0x00018bf0
        /*0d10*/ 	.word	0x00000004
        /*0d14*/ 	.word	0x00033480
        /*0d18*/ 	.short	0x010a
        /*0d1a*/ 	.byte	0x3f
	.zero		1


	//----- nvinfo : EIATTR_NUM_MBARRIERS
	.align		4
.L_849:
        /*0d1c*/ 	.byte	0x03, 0x38
        /*0d1e*/ 	.short	0x0016


	//----- nvinfo : EIATTR_EXIT_INSTR_OFFSETS
	.align		4
        /*0d20*/ 	.byte	0x04, 0x1c
        /*0d22*/ 	.short	(.L_851 - .L_850)


	//   ....[0]....
.L_850:
        /*0d24*/ 	.word	0x00000a80


	//   ....[1]....
        /*0d28*/ 	.word	0x000115a0


	//   ....[2]....
        /*0d2c*/ 	.word	0x00017d60


	//----- nvinfo : EIATTR_MAX_THREADS
	.align		4
.L_851:
        /*0d30*/ 	.byte	0x04, 0x05
        /*0d32*/ 	.short	(.L_853 - .L_852)
.L_852:
        /*0d34*/ 	.word	0x00000180
        /*0d38*/ 	.word	0x00000001
        /*0d3c*/ 	.word	0x00000001


	//----- nvinfo : EIATTR_CRS_STACK_SIZE
	.align		4
.L_853:
        /*0d40*/ 	.byte	0x04, 0x1e
        /*0d42*/ 	.short	(.L_855 - .L_854)
.L_854:
        /*0d44*/ 	.word	0x00000000


	//----- nvinfo : EIATTR_CBANK_PARAM_SIZE
	.align		4
.L_855:
        /*0d48*/ 	.byte	0x03, 0x19
        /*0d4a*/ 	.short	0x0af0


	//----- nvinfo : EIATTR_PARAM_CBANK
	.align		4
        /*0d4c*/ 	.byte	0x04, 0x0a
        /*0d4e*/ 	.short	(.L_857 - .L_856)
	.align		4
.L_856:
        /*0d50*/ 	.word	index@(.nv.constant0._ZN7cutlass13device_kernelIN5flash11enable_sm90INS1_16FlashAttnFwdSm90INS1_25CollectiveMainloopFwdSm90ILi2EN4cute5tupleIJNS5_1CILi1EEES8_S8_EEENS6_IJNS7_ILi128EEENS7_ILi160EEENS7_ILi192EEEEEELi192ENS_12float_e4m3_tEfNS_4arch4Sm90ELb1ELb0ELb1ELb1ELb0ELb0ELb0ELb1ELb1ELb1ELb0ELb0EEENS1_21CollectiveEpilogueFwdINS6_IJSA_SC_SB_EEES9_NS_10bfloat16_tESG_Li256ELb1ELb1ELb0ELb1EEENS1_36VarlenDynamicPersistentTileSchedulerILi128ELi160ELi256ELi128ELb0ELb1ELb1ELb1ELb1ELb1EEEEEEEEEvNT_6ParamsE)
        /*0d54*/ 	.short	0x0210
        /*0d56*/ 	.short	0x0af0


	//----- nvinfo : EIATTR_SW_WAR
	.align		4
.L_857:
        /*0d58*/ 	.byte	0x04, 0x36
        /*0d5a*/ 	.short	(.L_859 - .L_858)
.L_858:
        /*0d5c*/ 	.word	0x00000008
.L_859:


//--------------------- .nv.info._ZN7cutlass13device_kernelIN5flash11enable_sm90INS1_16FlashAttnFwdSm90INS1_25CollectiveMainloopFwdSm90ILi2EN4cute5tupleIJNS5_1CILi1EEES8_S8_EEENS6_IJNS7_ILi128EEENS7_ILi160EEENS7_ILi192EEEEEELi192ENS_12float_e4m3_tEfNS_4arch4Sm90ELb1ELb0ELb1ELb1ELb0ELb1ELb0ELb1ELb1ELb1ELb0ELb0EEENS1_21CollectiveEpilogueFwdINS6_IJSA_SC_SB_EEES9_NS_10bfloat16_tESG_Li256ELb1ELb1ELb0ELb1EEENS1_36VarlenDynamicPersistentTileSchedulerILi128ELi160ELi256ELi128ELb0ELb1ELb1ELb1ELb1ELb1EEEEEEEEEvNT_6ParamsE --------------------------
	.section	.nv.info._ZN7cutlass13device_kernelIN5flash11enable_sm90INS1_16FlashAttnFwdSm90INS1_25CollectiveMainloopFwdSm90ILi2EN4cute5tupleIJNS5_1CILi1EEES8_S8_EEENS6_IJNS7_ILi128EEENS7_ILi160EEENS7_ILi192EEEEEELi192ENS_12float_e4m3_tEfNS_4arch4Sm90ELb1ELb0ELb1ELb1ELb0ELb1ELb0ELb1ELb1ELb1ELb0ELb0EEENS1_21CollectiveEpilogueFwdINS6_IJSA_SC_SB_EEES9_NS_10bfloat16_tESG_Li256ELb1ELb1ELb0ELb1EEENS1_36VarlenDynamicPersistentTileSchedulerILi128ELi160ELi256ELi128ELb0ELb1ELb1ELb1ELb1ELb1EEEEEEEEEvNT_6ParamsE,"",@"SHT_CUDA_INFO"
	.sectionflags	@""
	.align	4


	//----- nvinfo : EIATTR_CUDA_API_VERSION
	.align		4
        /*0000*/ 	.byte	0x04, 0x37
        /*0002*/ 	.short	(.L_861 - .L_860)
.L_860:
        /*0004*/ 	.word	0x00000082


	//----- nvinfo : EIATTR_KPARAM_INFO
	.align		4
.L_861:
        /*0008*/ 	.byte	0x04, 0x17
        /*000a*/ 	.short	(.L_863 - .L_862)
.L_862:
        /*000c*/ 	.word	0x00000000
        /*0010*/ 	.short	0x0000
        /*0012*/ 	.short	0x0070
        /*0014*/ 	.byte	0x00, 0xf0, 0x01, 0x2a


	//----- nvinfo : EIATTR_SPARSE_MMA_MASK
	.align		4
.L_863:
        /*0018*/ 	.byte	0x03, 0x50
        /*001a*/ 	.short	0x0000


	//----- nvinfo : EIATTR_MAXREG_COUNT
	.align		4
        /*001c*/ 	.byte	0x03, 0x1b
        /*001e*/ 	.short	0x00a8


	//----- nvinfo : EIATTR_NUM_BARRIERS
	.align		4
        /*0020*/ 	.byte	0x02, 0x4c
        /*0022*/ 	.byte	0x10
	.zero		1


	//----- nvinfo : EIATTR_EXTERNS
	.align		4
        /*0024*/ 	.byte	0x04, 0x0f
        /*0026*/ 	.short	(.L_865 - .L_864)


	//   ....[0]....
	.align		4
.L_864:
        /*0028*/ 	.word	index@(__assertfail)


	//----- nvinfo : EIATTR_ANNOTATIONS
	.align		4
.L_865:
        /*002c*/ 	.byte	0x04, 0x55
        /*002e*/ 	.short	(.L_867 - .L_866)


	//   ....[0]....
.L_866:
        /* <DEDUP_REMOVED lines=116> */


	//----- nvinfo : EIATTR_MERCURY_ISA_VERSION
	.align		4
.L_867:
        /*0760*/ 	.byte	0x03, 0x5f
        /*0762*/ 	.short	0x0101


	//----- nvinfo : EIATTR_UNUSED_LOAD_BYTE_OFFSET
	.align		4
        /*0764*/ 	.byte	0x04, 0x44
        /*0766*/ 	.short	(.L_869 - .L_868)


	//   ....[0]....
.L_868:
        /*0768*/ 	.word	0x00000ae0
        /*076c*/ 	.word	0x0000fff0


	//   ....[1]....
        /*0770*/ 	.word	0x00025300
        /*0774*/ 	.word	0x0000fff0


	//----- nvinfo : EIATTR_INT_WARP_WIDE_INSTR_OFFSETS
	.align		4
.L_869:
        /*0778*/ 	.byte	0x04, 0x31
        /*077a*/ 	.short	(.L_871 - .L_870)


	//   ....[0]....
.L_870:
        /*077c*/ 	.word	0x00000190


	//   ....[1]....
        /*0780*/ 	.word	0x000001d0


	//   ....[2]....
        /*0784*/ 	.word	0x00000240


	//   ....[3]....
        /*0788*/ 	.word	0x0002b450


	//   ....[4]....
        /*078c*/ 	.word	0x0002b4e0


	//   ....[5]....
        /*0790*/ 	.word	0x0002e940


	//   ....[6]....
        /*0794*/ 	.word	0x0002e9a0


	//----- nvinfo : EIATTR_COOP_GROUP_MASK_REGIDS
	.align		4
.L_871:
        /*0798*/ 	.byte	0x04, 0x29
        /*079a*/ 	.short	(.L_873 - .L_872)


	//   ....[0]....
.L_872:
        /*079c*/ 	.word	0xffffffff


	//   ....[1]....
        /*07a0*/ 	.word	0xffffffff


	//   ....[2]....
        /*07a4*/ 	.word	0xffffffff


	//   ....[3]....
        /*07a8*/ 	.word	0xffffffff


	//   ....[4]....
        /*07ac*/ 	.word	0xffffffff


	//   ....[5]....
        /*07b0*/ 	.word	0xffffffff


	//   ....[6]....
        /*07b4*/ 	.word	0xffffffff


	//   ....[7]....
        /*07b8*/ 	.word	0xffffffff


	//   ....[8]....
        /*07bc*/ 	.word	0xffffffff


	//   ....[9]....
        /*07c0*/ 	.word	0xffffffff


	//   ....[10]....
        /*07c4*/ 	.word	0xffffffff


	//   ....[11]....
        /*07c8*/ 	.word	0xffffffff


	//   ....[12]....
        /*07cc*/ 	.word	0xffffffff


	//   ....[13]....
        /*07d0*/ 	.word	0xffffffff


	//   ....[14]....
        /*07d4*/ 	.word	0xffffffff


	//   ....[15]....
        /*07d8*/ 	.word	0xffffffff


	//   ....[16]....
        /*07dc*/ 	.word	0xffffffff


	//   ....[17]....
        /*07e0*/ 	.word	0xffffffff


	//   ....[18]....
        /*07e4*/ 	.word	0xffffffff


	//   ....[19]....
        /*07e8*/ 	.word	0xffffffff


	//   ....[20]....
        /*07ec*/ 	.word	0xffffffff


	//   ....[21]....
        /*07f0*/ 	.word	0xffffffff


	//   ....[22]....
        /*07f4*/ 	.word	0xffffffff


	//   ....[23]....
        /*07f8*/ 	.word	0xffffffff


	//   ....[24]....
        /*07fc*/ 	.word	0xffffffff


	//   ....[25]....
        /*0800*/ 	.word	0xffffffff


	//   ....[26]....
        /*0804*/ 	.word	0xffffffff


	//   ....[27]....
        /*0808*/ 	.word	0xffffffff


	//   ....[28]....
        /*080c*/ 	.word	0xffffffff


	//   ....[29]....
        /*0810*/ 	.word	0xffffffff


	//   ....[30]....
        /*0814*/ 	.word	0xffffffff


	//   ....[31]....
        /*0818*/ 	.word	0xffffffff


	//   ....[32]....
        /*081c*/ 	.word	0xffffffff


	//   ....[33]....
        /*0820*/ 	.word	0xffffffff


	//   ....[34]....
        /*0824*/ 	.word	0xffffffff


	//   ....[35]....
        /*0828*/ 	.word	0xffffffff


	//   ....[36]....
        /*082c*/ 	.word	0xffffffff


	//   ....[37]....
        /*0830*/ 	.word	0xffffffff


	//   ....[38]....
        /*0834*/ 	.word	0xffffffff


	//   ....[39]....
        /*0838*/ 	.word	0xffffffff


	//   ....[40]....
        /*083c*/ 	.word	0xffffffff


	//   ....[41]....
        /*0840*/ 	.word	0xffffffff


	//   ....[42]....
        /*0844*/ 	.word	0xffffffff


	//   ....[43]....
        /*0848*/ 	.word	0xffffffff


	//   ....[44]....
        /*084c*/ 	.word	0xffffffff


	//   ....[45]....
        /*0850*/ 	.word	0xffffffff


	//   ....[46]....
        /*0854*/ 	.word	0xffffffff


	//   ....[47]....
        /*0858*/ 	.word	0xffffffff


	//   ....[48]....
        /*085c*/ 	.word	0xffffffff


	//   ....[49]....
        /*0860*/ 	.word	0xffffffff


	//   ....[50]....
        /*0864*/ 	.word	0xffffffff


	//   ....[51]....
        /*0868*/ 	.word	0xffffffff


	//   ....[52]....
        /*086c*/ 	.word	0xffffffff


	//   ....[53]....
        /*0870*/ 	.word	0xffffffff


	//   ....[54]....
        /*0874*/ 	.word	0xffffffff


	//   ....[55]....
        /*0878*/ 	.word	0xffffffff


	//   ....[56]....
        /*087c*/ 	.word	0xffffffff


	//   ....[57]....
        /*0880*/ 	.word	0xffffffff


	//   ....[58]....
        /*0884*/ 	.word	0xffffffff


	//   ....[59]....
        /*0888*/ 	.word	0xffffffff


	//   ....[60]....
        /*088c*/ 	.word	0xffffffff


	//   ....[61]....
        /*0890*/ 	.word	0xffffffff


	//   ....[62]....
        /*0894*/ 	.word	0xffffffff


	//   ....[63]....
        /*0898*/ 	.word	0xffffffff


	//   ....[64]....
        /*089c*/ 	.word	0xffffffff


	//   ....[65]....
        /*08a0*/ 	.word	0xffffffff


	//   ....[66]....
        /*08a4*/ 	.word	0xffffffff


	//   ....[67]....
        /*08a8*/ 	.word	0xffffffff


	//   ....[68]....
        /*08ac*/ 	.word	0xffffffff


	//   ....[69]....
        /*08b0*/ 	.word	0xffffffff


	//   ....[70]....
        /*08b4*/ 	.word	0xffffffff


	//   ....[71]....
        /*08b8*/ 	.word	0xffffffff


	//   ....[72]....
        /*08bc*/ 	.word	0xffffffff


	//   ....[73]....
        /*08c0*/ 	.word	0xffffffff


	//   ....[74]....
        /*08c4*/ 	.word	0xffffffff


	//   ....[75]....
        /*08c8*/ 	.word	0xffffffff


	//   ....[76]....
        /*08cc*/ 	.word	0xffffffff


	//   ....[77]....
        /*08d0*/ 	.word	0xffffffff


	//   ....[78]....
        /*08d4*/ 	.word	0xffffffff


	//   ....[79]....
        /*08d8*/ 	.word	0xffffffff


	//   ....[80]....
        /*08dc*/ 	.word	0xffffffff


	//   ....[81]....
        /*08e0*/ 	.word	0xffffffff


	//   ....[82]....
        /*08e4*/ 	.word	0xffffffff


	//   ....[83]....
        /*08e8*/ 	.word	0xffffffff


	//   ....[84]....
        /*08ec*/ 	.word	0xffffffff


	//   ....[85]....
        /*08f0*/ 	.word	0xffffffff


	//   ....[86]....
        /*08f4*/ 	.word	0xffffffff


	//   ....[87]....
        /*08f8*/ 	.word	0xffffffff


	//   ....[88]....
        /*08fc*/ 	.word	0xffffffff


	//   ....[89]....
        /*0900*/ 	.word	0xffffffff


	//   ....[90]....
        /*0904*/ 	.word	0xffffffff


	//   ....[91]....
        /*0908*/ 	.word	0xffffffff


	//   ....[92]....
        /*090c*/ 	.word	0xffffffff


	//   ....[93]....
        /*0910*/ 	.word	0xffffffff


	//   ....[94]....
        /*0914*/ 	.word	0xffffffff


	//   ....[95]....
        /*0918*/ 	.word	0xffffffff


	//   ....[96]....
        /*091c*/ 	.word	0xffffffff


	//   ....[97]....
        /*0920*/ 	.word	0xffffffff


	//   ....[98]....
        /*0924*/ 	.word	0xffffffff


	//   ....[99]....
        /*0928*/ 	.word	0xffffffff


	//   ....[100]....
        /*092c*/ 	.word	0xffffffff


	//   ....[101]....
        /*0930*/ 	.word	0xffffffff


	//   ....[102]....
        /*0934*/ 	.word	0xffffffff


	//   ....[103]....
        /*0938*/ 	.word	0xffffffff


	//   ....[104]....
        /*093c*/ 	.word	0xffffffff


	//   ....[105]....
        /*0940*/ 	.word	0xffffffff


	//   ....[106]....
        /*0944*/ 	.word	0xffffffff


	//   ....[107]....
        /*0948*/ 	.word	0xffffffff


	//   ....[108]....
        /*094c*/ 	.word	0xffffffff


	//   ....[109]....
        /*0950*/ 	.word	0xffffffff


	//   ....[110]....
        /*0954*/ 	.word	0xffffffff


	//   ....[111]....
        /*0958*/ 	.word	0xffffffff


	//   ....[112]....
        /*095c*/ 	.word	0xffffffff


	//   ....[113]....
        /*0960*/ 	.word	0xffffffff


	//   ....[114]....
        /*0964*/ 	.word	0xffffffff


	//   ....[115]....
        /*0968*/ 	.word	0xffffffff


	//   ....[116]....
        /*096c*/ 	.word	0xffffffff


	//   ....[117]....
        /*0970*/ 	.word	0xffffffff


	//   ....[118]....
        /*0974*/ 	.word	0xffffffff


	//   ....[119]....
        /*0978*/ 	.word	0xffffffff


	//   ....[120]....
        /*097c*/ 	.word	0xffffffff


	//   ....[121]....
        /*0980*/ 	.word	0xffffffff


	//   ....[122]....
        /*0984*/ 	.word	0xffffffff


	//   ....[123]....
        /*0988*/ 	.word	0xffffffff


	//   ....[124]....
        /*098c*/ 	.word	0xffffffff


	//   ....[125]....
        /*0990*/ 	.word	0xffffffff


	//   ....[126]....
        /*0994*/ 	.word	0xffffffff


	//   ....[127]....
        /*0998*/ 	.word	0xffffffff


	//   ....[128]....
        /*099c*/ 	.word	0xffffffff


	//   ....[129]....
        /*09a0*/ 	.word	0xffffffff


	//   ....[130]....
        /*09a4*/ 	.word	0xffffffff


	//   ....[131]....
        /*09a8*/ 	.word	0xffffffff


	//   ....[132]....
        /*09ac*/ 	.word	0xffffffff


	//   ....[133]....
        /*09b0*/ 	.word	0xffffffff


	//   ....[134]....
        /*09b4*/ 	.word	0xffffffff


	//   ....[135]....
        /*09b8*/ 	.word	0xffffffff


	//   ....[136]....
        /*09bc*/ 	.word	0xffffffff


	//   ....[137]....
        /*09c0*/ 	.word	0xffffffff


	//   ....[138]....
        /*09c4*/ 	.word	0xffffffff


	//   ....[139]....
        /*09c8*/ 	.word	0xffffffff


	//   ....[140]....
        /*09cc*/ 	.word	0xffffffff


	//   ....[141]....
        /*09d0*/ 	.word	0xffffffff


	//   ....[142]....
        /*09d4*/ 	.word	0xffffffff


	//   ....[143]....
        /*09d8*/ 	.word	0xffffffff


	//   ....[144]....
        /*09dc*/ 	.word	0xffffffff


	//   ....[145]....
        /*09e0*/ 	.word	0xffffffff


	//   ....[146]....
        /*09e4*/ 	.word	0xffffffff


	//   ....[147]....
        /*09e8*/ 	.word	0xffffffff


	//   ....[148]....
        /*09ec*/ 	.word	0x0500000f


	//   ....[149]....
        /*09f0*/ 	.word	0x0500000f


	//   ....[150]....
        /*09f4*/ 	.word	0x0500000f


	//   ....[151]....
        /*09f8*/ 	.word	0x0500000f


	//   ....[152]....
        /*09fc*/ 	.word	0x0500000f


	//   ....[153]....
        /*0a00*/ 	.word	0x0500000f


	//   ....[154]....
        /*0a04*/ 	.word	0x0500000f


	//   ....[155]....
        /*0a08*/ 	.word	0x0500000f


	//   ....[156]....
        /*0a0c*/ 	.word	0x0500000f


	//   ....[157]....
        /*0a10*/ 	.word	0x0500000f


	//   ....[158]....
        /*0a14*/ 	.word	0x0500000f


	//   ....[159]....
        /*0a18*/ 	.word	0x0500000f


	//   ....[160]....
        /*0a1c*/ 	.word	0x0500000f


	//   ....[161]....
        /*0a20*/ 	.word	0x0500000f


	//   ....[162]....
        /*0a24*/ 	.word	0x0500000f


	//   ....[163]....
        /*0a28*/ 	.word	0x0500000f


	//   ....[164]....
        /*0a2c*/ 	.word	0x0500000f


	//   ....[165]....
        /*0a30*/ 	.word	0x0500000f


	//   ....[166]....
        /*0a34*/ 	.word	0x0500000f


	//   ....[167]....
        /*0a38*/ 	.word	0x0500000f


	//   ....[168]....
        /*0a3c*/ 	.word	0x0500000f


	//   ....[169]....
        /*0a40*/ 	.word	0x0500000f


	//   ....[170]....
        /*0a44*/ 	.word	0x0500000f


	//   ....[171]....
        /*0a48*/ 	.word	0x0500000f


	//   ....[172]....
        /*0a4c*/ 	.word	0x0500000f


	//   ....[173]....
        /*0a50*/ 	.word	0x0500000f


	//   ....[174]....
        /*0a54*/ 	.word	0x0500000f


	//   ....[175]....
        /*0a58*/ 	.word	0x0500000f


	//   ....[176]....
        /*0a5c*/ 	.word	0x0500000f


	//   ....[177]....
        /*0a60*/ 	.word	0x0500000f


	//   ....[178]....
        /*0a64*/ 	.word	0x0500000f


	//   ....[179]....
        /*0a68*/ 	.word	0x0500000f


	//   ....[180]....
        /*0a6c*/ 	.word	0x0500000f


	//   ....[181]....
        /*0a70*/ 	.word	0x0500000f


	//   ....[182]....
        /*0a74*/ 	.word	0x0500000f


	//   ....[183]....
        /*0a78*/ 	.word	0x0500000f


	//   ....[184]....
        /*0a7c*/ 	.word	0x0500000f


	//   ....[185]....
        /*0a80*/ 	.word	0x0500000f


	//   ....[186]....
        /*0a84*/ 	.word	0x0500000f


	//   ....[187]....
        /*0a88*/ 	.word	0x0500000f


	//   ....[188]....
        /*0a8c*/ 	.word	0x0500000f


	//   ....[189]....
        /*0a90*/ 	.word	0x0500000f


	//   ....[190]....
        /*0a94*/ 	.word	0x0500000f


	//   ....[191]....
        /*0a98*/ 	.word	0x0500000f


	//   ....[192]....
        /*0a9c*/ 	.word	0x0500000f


	//   ....[193]....
        /*0aa0*/ 	.word	0x0500000f


	//   ....[194]....
        /*0aa4*/ 	.word	0x0500000f


	//   ....[195]....
        /*0aa8*/ 	.word	0x0500000f


	//   ....[196]....
        /*0aac*/ 	.word	0x0500000f


	//   ....[197]....
        /*0ab0*/ 	.word	0x0500000f


	//   ....[198]....
        /*0ab4*/ 	.word	0x0500000f


	//   ....[199]....
        /*0ab8*/ 	.word	0x0500000f


	//   ....[200]....
        /*0abc*/ 	.word	0x0500000f


	//   ....[201]....
        /*0ac0*/ 	.word	0x0500000f


	//   ....[202]....
        /*0ac4*/ 	.word	0x0500000f


	//   ....[203]....
        /*0ac8*/ 	.word	0x0500000f


	//   ....[204]....
        /*0acc*/ 	.word	0x0500000f


	//   ....[205]....
        /*0ad0*/ 	.word	0x0500000f


	//   ....[206]....
        /*0ad4*/ 	.word	0x0500000f


	//   ....[207]....
        /*0ad8*/ 	.word	0x0500000f


	//   ....[208]....
        /*0adc*/ 	.word	0x0500000f


	//   ....[209]....
        /*0ae0*/ 	.word	0x0500000f


	//   ....[210]....
        /*0ae4*/ 	.word	0x0500000f


	//   ....[211]....
        /*0ae8*/ 	.word	0x0500000f


	//   ....[212]....
        /*0aec*/ 	.word	0x0500000f


	//   ....[213]....
        /*0af0*/ 	.word	0x0500000f


	//   ....[214]....
        /*0af4*/ 	.word	0x0500000f


	//   ....[215]....
        /*0af8*/ 	.word	0x0500000f


	//   ....[216]....
        /*0afc*/ 	.word	0x0500000f


	//   ....[217]....
        /*0b00*/ 	.word	0x0500000f


	//   ....[218]....
        /*0b04*/ 	.word	0x0500000f


	//   ....[219]....
        /*0b08*/ 	.word	0x0500000f


	//   ....[220]....
        /*0b0c*/ 	.word	0x0500000f


	//   ....[221]....
        /*0b10*/ 	.word	0x0500000f


	//   ....[222]....
        /*0b14*/ 	.word	0x0500000f


	//   ....[223]....
        /*0b18*/ 	.word	0x0500000f


	//   ....[224]....
        /*0b1c*/ 	.word	0x0500000f


	//   ....[225]....
        /*0b20*/ 	.word	0x0500000f


	//   ....[226]....
        /*0b24*/ 	.word	0x0500000f


	//   ....[227]....
        /*0b28*/ 	.word	0x0500000f


	//   ....[228]....
        /*0b2c*/ 	.word	0x0500000f


	//   ....[229]....
        /*0b30*/ 	.word	0x0500000f


	//   ....[230]....
        /*0b34*/ 	.word	0x0500000f


	//   ....[231]....
        /*0b38*/ 	.word	0x0500000f


	//   ....[232]....
        /*0b3c*/ 	.word	0x0500000f


	//   ....[233]....
        /*0b40*/ 	.word	0x0500000f


	//   ....[234]....
        /*0b44*/ 	.word	0x0500000f


	//   ....[235]....
        /*0b48*/ 	.word	0x0500000f


	//   ....[236]....
        /*0b4c*/ 	.word	0x0500000f


	//   ....[237]....
        /*0b50*/ 	.word	0x0500000f


	//   ....[238]....
        /*0b54*/ 	.word	0x0500000f


	//   ....[239]....
        /*0b58*/ 	.word	0x0500000f


	//   ....[240]....
        /*0b5c*/ 	.word	0x0500000f


	//----- nvinfo : EIATTR_COOP_GROUP_INSTR_OFFSETS
	.align		4
.L_873:
        /*0b60*/ 	.byte	0x04, 0x28
        /*0b62*/ 	.short	(.L_875 - .L_874)


	//   ....[0]....
.L_874:
        /*0b64*/ 	.word	0x00000070


	//   ....[1]....
        /*0b68*/ 	.word	0x000001a0


	//   ....[2]....
        /*0b6c*/ 	.word	0x000001f0


	//   ....[3]....
        /*0b70*/ 	.word	0x00000420


	//   ....[4]....
        /*0b74*/ 	.word	0x00000580


	//   ....[5]....
        /*0b78*/ 	.word	0x000006a0


	//   ....[6]....
        /*0b7c*/ 	.word	0x00000800


	//   ....[7]....
        /*0b80*/ 	.word	0x00010620


	//   ....[8]....
        /*0b84*/ 	.word	0x00010f80


	//   ....[9]....
        /*0b88*/ 	.word	0x00010f90


	//   ....[10]....
        /*0b8c*/ 	.word	0x00010fa0


	//   ....[11]....
        /*0b90*/ 	.word	0x00010fb0


	//   ....[12]....
        /*0b94*/ 	.word	0x00014600


	//   ....[13]....
        /*0b98*/ 	.word	0x00014610


	//   ....[14]....
        /*0b9c*/ 	.word	0x00014620


	//   ....[15]....
        /*0ba0*/ 	.word	0x00014630


	//   ....[16]....
        /*0ba4*/ 	.word	0x00018e50


	//   ....[17]....
        /*0ba8*/ 	.word	0x00019bb0


	//   ....[18]....
        /*0bac*/ 	.word	0x00019bc0


	//   ....[19]....
        /*0bb0*/ 	.word	0x00019be0


	//   ....[20]....
        /*0bb4*/ 	.word	0x0001a8e0


	//   ....[21]....
        /*0bb8*/ 	.word	0x0001a900


	//   ....[22]....
        /*0bbc*/ 	.word	0x0001da60


	//   ....[23]....
        /*0bc0*/ 	.word	0x0001da90


	//   ....[24]....
        /*0bc4*/ 	.word	0x0001e520


	//   ....[25]....
        /*0bc8*/ 	.word	0x0001e650


	//   ....[26]....
        /*0bcc*/ 	.word	0x0001f120


	//   ....[27]....
        /*0bd0*/ 	.word	0x0001f180


	//   ....[28]....
        /*0bd4*/ 	.word	0x00022ac0


	//   ....[29]....
        /*0bd8*/ 	.word	0x00022b10


	//   ....[30]....
        /*0bdc*/ 	.word	0x00022b40


	//   ....[31]....
        /*0be0*/ 	.word	0x00022b80


	//   ....[32]....
        /*0be4*/ 	.word	0x00024950


	//   ....[33]....
        /*0be8*/ 	.word	0x000249b0


	//   ....[34]....
        /*0bec*/ 	.word	0x000249d0


	//   ....[35]....
        /*0bf0*/ 	.word	0x000249f0


	//   ....[36]....
        /*0bf4*/ 	.word	0x00025bf0


	//   ....[37]....
        /*0bf8*/ 	.word	0x00025c20


	//   ....[38]....
        /*0bfc*/ 	.word	0x00025c50


	//   ....[39]....
        /*0c00*/ 	.word	0x00025c80


	//   ....[40]....
        /*0c04*/ 	.word	0x00025cc0


	//   ....[41]....
        /*0c08*/ 	.word	0x00025cf0


	//   ....[42]....
        /*0c0c*/ 	.word	0x00025d20


	//   ....[43]....
        /*0c10*/ 	.word	0x00025d50


	//   ....[44]....
        /*0c14*/ 	.word	0x00025d80


	//   ....[45]....
        /*0c18*/ 	.word	0x00025db0


	//   ....[46]....
        /*0c1c*/ 	.word	0x00025de0


	//   ....[47]....
        /*0c20*/ 	.word	0x00025e10


	//   ....[48]....
        /*0c24*/ 	.word	0x00025e40


	//   ....[49]....
        /*0c28*/ 	.word	0x00025e70


	//   ....[50]....
        /*0c2c*/ 	.word	0x00025ea0


	//   ....[51]....
        /*0c30*/ 	.word	0x00025ed0


	//   ....[52]....
        /*0c34*/ 	.word	0x00025f00


	//   ....[53]....
        /*0c38*/ 	.word	0x00025f30


	//   ....[54]....
        /*0c3c*/ 	.word	0x00025f60


	//   ....[55]....
        /*0c40*/ 	.word	0x00025f90


	//   ....[56]....
        /*0c44*/ 	.word	0x00025fc0


	//   ....[57]....
        /*0c48*/ 	.word	0x00025ff0


	//   ....[58]....
        /*0c4c*/ 	.word	0x00026020


	//   ....[59]....
        /*0c50*/ 	.word	0x00026050


	//   ....[60]....
        /*0c54*/ 	.word	0x00026080


	//   ....[61]....
        /*0c58*/ 	.word	0x000260b0


	//   ....[62]....
        /*0c5c*/ 	.word	0x000260e0


	//   ....[63]....
        /*0c60*/ 	.word	0x00026110


	//   ....[64]....
        /*0c64*/ 	.word	0x00026140


	//   ....[65]....
        /*0c68*/ 	.word	0x00026170


	//   ....[66]....
        /*0c6c*/ 	.word	0x000261a0


	//   ....[67]....
        /*0c70*/ 	.word	0x000261d0


	//   ....[68]....
        /*0c74*/ 	.word	0x00026200


	//   ....[69]....
        /*0c78*/ 	.word	0x00026230


	//   ....[70]....
        /*0c7c*/ 	.word	0x00026260


	//   ....[71]....
        /*0c80*/ 	.word	0x00026290


	//   ....[72]....
        /*0c84*/ 	.word	0x000262b0


	//   ....[73]....
        /*0c88*/ 	.word	0x000262c0


	//   ....[74]....
        /*0c8c*/ 	.word	0x000262d0


	//   ....[75]....
        /*0c90*/ 	.word	0x000262e0


	//   ....[76]....
        /*0c94*/ 	.word	0x00026310


	//   ....[77]....
        /*0c98*/ 	.word	0x00026340


	//   ....[78]....
        /*0c9c*/ 	.word	0x00026370


	//   ....[79]....
        /*0ca0*/ 	.word	0x000263a0


	//   ....[80]....
        /*0ca4*/ 	.word	0x000263d0


	//   ....[81]....
        /*0ca8*/ 	.word	0x00026400


	//   ....[82]....
        /*0cac*/ 	.word	0x00026430


	//   ....[83]....
        /*0cb0*/ 	.word	0x00026440


	//   ....[84]....
        /*0cb4*/ 	.word	0x00026cb0


	//   ....[85]....
        /*0cb8*/ 	.word	0x00026da0


	//   ....[86]....
        /*0cbc*/ 	.word	0x00026dd0


	//   ....[87]....
        /*0cc0*/ 	.word	0x00026df0


	//   ....[88]....
        /*0cc4*/ 	.word	0x00027340


	//   ....[89]....
        /*0cc8*/ 	.word	0x00027360


	//   ....[90]....
        /*0ccc*/ 	.word	0x000274a0


	//   ....[91]....
        /*0cd0*/ 	.word	0x000274c0


	//   ....[92]....
        /*0cd4*/ 	.word	0x000275c0


	//   ....[93]....
        /*0cd8*/ 	.word	0x000275e0


	//   ....[94]....
        /*0cdc*/ 	.word	0x000276f0


	//   ....[95]....
        /*0ce0*/ 	.word	0x00027710


	//   ....[96]....
        /*0ce4*/ 	.word	0x00027fd0


	//   ....[97]....
        /*0ce8*/ 	.word	0x00027fe0


	//   ....[98]....
        /*0cec*/ 	.word	0x000281b0


	//   ....[99]....
        /*0cf0*/ 	.word	0x000281c0


	//   ....[100]....
        /*0cf4*/ 	.word	0x00028380


	//   ....[101]....
        /*0cf8*/ 	.word	0x00028390


	//   ....[102]....
        /*0cfc*/ 	.word	0x00028550


	//   ....[103]....
        /*0d00*/ 	.word	0x00028560


	//   ....[104]....
        /*0d04*/ 	.word	0x00028790


	//   ....[105]....
        /*0d08*/ 	.word	0x00028970


	//   ....[106]....
        /*0d0c*/ 	.word	0x000289a0


	//   ....[107]....
        /*0d10*/ 	.word	0x000289d0


	//   ....[108]....
        /*0d14*/ 	.word	0x00028a00


	//   ....[109]....
        /*0d18*/ 	.word	0x00028a30


	//   ....[110]....
        /*0d1c*/ 	.word	0x00028a60


	//   ....[111]....
        /*0d20*/ 	.word	0x00028bd0


	//   ....[112]....
        /*0d24*/ 	.word	0x00028c00


	//   ....[113]....
        /*0d28*/ 	.word	0x00028c30


	//   ....[114]....
        /*0d2c*/ 	.word	0x00028c60


	//   ....[115]....
        /*0d30*/ 	.word	0x00028c90


	//   ....[116]....
        /*0d34*/ 	.word	0x00028cc0


	//   ....[117]....
        /*0d38*/ 	.word	0x00028d60


	//   ....[118]....
        /*0d3c*/ 	.word	0x00028dc0


	//   ....[119]....
        /*0d40*/ 	.word	0x00028e50


	//   ....[120]....
        /*0d44*/ 	.word	0x00029e00


	//   ....[121]....
        /*0d48*/ 	.word	0x0002bc30


	//   ....[122]....
        /*0d4c*/ 	.word	0x0002cab0


	//   ....[123]....
        /*0d50*/ 	.word	0x0002cad0


	//   ....[124]....
        /*0d54*/ 	.word	0x0002caf0


	//   ....[125]....
        /*0d58*/ 	.word	0x0002cbb0


	//   ....[126]....
        /*0d5c*/ 	.word	0x0002cbe0


	//   ....[127]....
        /*0d60*/ 	.word	0x0002cc70


	//   ....[128]....
        /*0d64*/ 	.word	0x0002cc80


	//   ....[129]....
        /*0d68*/ 	.word	0x0002cd10


	//   ....[130]....
        /*0d6c*/ 	.word	0x0002f9b0


	//   ....[131]....
        /*0d70*/ 	.word	0x0002f9e0


	//   ....[132]....
        /*0d74*/ 	.word	0x0002fa20


	//   ....[133]....
        /*0d78*/ 	.word	0x0002fa50


	//   ....[134]....
        /*0d7c*/ 	.word	0x0002fa80


	//   ....[135]....
        /*0d80*/ 	.word	0x0002fab0


	//   ....[136]....
        /*0d84*/ 	.word	0x0002fae0


	//   ....[137]....
        /*0d88*/ 	.word	0x0002fb10


	//   ....[138]....
        /*0d8c*/ 	.word	0x0002fc90


	//   ....[139]....
        /*0d90*/ 	.word	0x0002fcc0


	//   ....[140]....
        /*0d94*/ 	.word	0x0002fcf0


	//   ....[141]....
        /*0d98*/ 	.word	0x0002fd20


	//   ....[142]....
        /*0d9c*/ 	.word	0x0002fd50


	//   ....[143]....
        /*0da0*/ 	.word	0x0002fd80


	//   ....[144]....
        /*0da4*/ 	.word	0x0002fe40


	//   ....[145]....
        /*0da8*/ 	.word	0x0002fe60


	//   ....[146]....
        /*0dac*/ 	.word	0x0002fed0


	//   ....[147]....
        /*0db0*/ 	.word	0x000305a0


	//   ....[148]....
        /*0db4*/ 	.word	0x00030aa0


	//   ....[149]....
        /*0db8*/ 	.word	0x00030b40


	//   ....[150]....
        /*0dbc*/ 	.word	0x00030bd0


	//   ....[151]....
        /*0dc0*/ 	.word	0x00030c20


	//   ....[152]....
        /*0dc4*/ 	.word	0x00030c70


	//   ....[153]....
        /*0dc8*/ 	.word	0x00030d40


	//   ....[154]....
        /*0dcc*/ 	.word	0x00030dd0


	//   ....[155]....
        /*0dd0*/ 	.word	0x00030e20


	//   ....[156]....
        /*0dd4*/ 	.word	0x00030e70


	//   ....[157]....
        /*0dd8*/ 	.word	0x00031160


	//   ....[158]....
        /*0ddc*/ 	.word	0x00031290


	//   ....[159]....
        /*0de0*/ 	.word	0x000313c0


	//   ....[160]....
        /*0de4*/ 	.word	0x000314e0


	//   ....[161]....
        /*0de8*/ 	.word	0x000315b0


	//   ....[162]....
        /*0dec*/ 	.word	0x00031630


	//   ....[163]....
        /*0df0*/ 	.word	0x00031690


	//   ....[164]....
        /*0df4*/ 	.word	0x000316f0


	//   ....[165]....
        /*0df8*/ 	.word	0x00031750


	//   ....[166]....
        /*0dfc*/ 	.word	0x000317d0


	//   ....[167]....
        /*0e00*/ 	.word	0x00031830


	//   ....[168]....
        /*0e04*/ 	.word	0x000318b0


	//   ....[169]....
        /*0e08*/ 	.word	0x00031910


	//   ....[170]....
        /*0e0c*/ 	.word	0x00031990


	//   ....[171]....
        /*0e10*/ 	.word	0x000319f0


	//   ....[172]....
        /*0e14*/ 	.word	0x00031a70


	//   ....[173]....
        /*0e18*/ 	.word	0x00031ad0


	//   ....[174]....
        /*0e1c*/ 	.word	0x00031b50


	//   ....[175]....
        /*0e20*/ 	.word	0x00031bb0


	//   ....[176]....
        /*0e24*/ 	.word	0x00031c30


	//   ....[177]....
        /*0e28*/ 	.word	0x00031c90


	//   ....[178]....
        /*0e2c*/ 	.word	0x00031d10


	//   ....[179]....
        /*0e30*/ 	.word	0x00031d70


	//   ....[180]....
        /*0e34*/ 	.word	0x00031df0


	//   ....[181]....
        /*0e38*/ 	.word	0x00031e50


	//   ....[182]....
        /*0e3c*/ 	.word	0x00031ed0


	//   ....[183]....
        /*0e40*/ 	.word	0x00031f30


	//   ....[184]....
        /*0e44*/ 	.word	0x00031fb0


	//   ....[185]....
        /*0e48*/ 	.word	0x00032010


	//   ....[186]....
        /*0e4c*/ 	.word	0x00032070


	//   ....[187]....
        /*0e50*/ 	.word	0x000320d0


	//   ....[188]....
        /*0e54*/ 	.word	0x00032130


	//   ....[189]....
        /*0e58*/ 	.word	0x00032190


	//   ....[190]....
        /*0e5c*/ 	.word	0x00032210


	//   ....[191]....
        /*0e60*/ 	.word	0x00032270


	//   ....[192]....
        /*0e64*/ 	.word	0x000322f0


	//   ....[193]....
        /*0e68*/ 	.word	0x00032350


	//   ....[194]....
        /*0e6c*/ 	.word	0x000323d0


	//   ....[195]....
        /*0e70*/ 	.word	0x00032430


	//   ....[196]....
        /*0e74*/ 	.word	0x000324b0


	//   ....[197]....
        /*0e78*/ 	.word	0x00032510


	//   ....[198]....
        /*0e7c*/ 	.word	0x00032580


	//   ....[199]....
        /*0e80*/ 	.word	0x000325e0


	//   ....[200]....
        /*0e84*/ 	.word	0x00032650


	//   ....[201]....
        /*0e88*/ 	.word	0x000326b0


	//   ....[202]....
        /*0e8c*/ 	.word	0x00032730


	//   ....[203]....
        /*0e90*/ 	.word	0x00032790


	//   ....[204]....
        /*0e94*/ 	.word	0x00032800


	//   ....[205]....
        /*0e98*/ 	.word	0x00032920


	//   ....[206]....
        /*0e9c*/ 	.word	0x00032970


	//   ....[207]....
        /*0ea0*/ 	.word	0x00032a00


	//   ....[208]....
        /*0ea4*/ 	.word	0x00032a90


	//   ....[209]....
        /*0ea8*/ 	.word	0x00032b20


	//   ....[210]....
        /*0eac*/ 	.word	0x00032bb0


	//   ....[211]....
        /*0eb0*/ 	.word	0x00032c40


	//   ....[212]....
        /*0eb4*/ 	.word	0x00032cd0


	//   ....[213]....
        /*0eb8*/ 	.word	0x00032d90


	//   ....[214]....
        /*0ebc*/ 	.word	0x00033080


	//   ....[215]....
        /*0ec0*/ 	.word	0x000332a0


	//   ....[216]....
        /*0ec4*/ 	.word	0x000332f0


	//   ....[217]....
        /*0ec8*/ 	.word	0x00033350


	//   ....[218]....
        /*0ecc*/ 	.word	0x00033440


	//   ....[219]....
        /*0ed0*/ 	.word	0x000334f0


	//   ....[220]....
        /*0ed4*/ 	.word	0x000335d0


	//   ....[221]....
        /*0ed8*/ 	.word	0x000336a0


	//   ....[222]....
        /*0edc*/ 	.word	0x000337a0


	//   ....[223]....
        /*0ee0*/ 	.word	0x00033a80


	//   ....[224]....
        /*0ee4*/ 	.word	0x00033b20


	//   ....[225]....
        /*0ee8*/ 	.word	0x00033c40


	//   ....[226]....
        /*0eec*/ 	.word	0x00033cc0


	//   ....[227]....
        /*0ef0*/ 	.word	0x00033d40


	//   ....[228]....
        /*0ef4*/ 	.word	0x00033dc0


	//   ....[229]....
        /*0ef8*/ 	.word	0x00033e40


	//   ....[230]....
        /*0efc*/ 	.word	0x00033ed0


	//   ....[231]....
        /*0f00*/ 	.word	0x00033f70


	//   ....[232]....
        /*0f04*/ 	.word	0x00034020


	//   ....[233]....
        /*0f08*/ 	.word	0x000340a0


	//   ....[234]....
        /*0f0c*/ 	.word	0x00034120


	//   ....[235]....
        /*0f10*/ 	.word	0x000341a0


	//   ....[236]....
        /*0f14*/ 	.word	0x00034230


	//   ....[237]....
        /*0f18*/ 	.word	0x000342b0


	//   ....[238]....
        /*0f1c*/ 	.word	0x00034350


	//   ....[239]....
        /*0f20*/ 	.word	0x000343e0


	//   ....[240]....
        /*0f24*/ 	.word	0x00034510


	//----- nvinfo : EIATTR_REG_RECONFIG
	.align		4
.L_875:
        /*0f28*/ 	.byte	0x01, 0x54
	.zero		2


	//----- nvinfo : EIATTR_SYSCALL_OFFSETS
	.align		4
        /*0f2c*/ 	.byte	0x04, 0x46
        /*0f2e*/ 	.short	(.L_877 - .L_876)


	//   ....[0]....
.L_876:
        /*0f30*/ 	.word	0x00001cb0


	//   ....[1]....
        /*0f34*/ 	.word	0x00001e00


	//   ....[2]....
        /*0f38*/ 	.word	0x000107b0


	//   ....[3]....
        /*0f3c*/ 	.word	0x00010d60


	//   ....[4]....
        /*0f40*/ 	.word	0x0002b650


	//   ....[5]....
        /*0f44*/ 	.word	0x0002b7f0


	//   ....[6]....
        /*0f48*/ 	.word	0x0002b960


	//   ....[7]....
        /*0f4c*/ 	.word	0x0002bab0


	//   ....[8]....
        /*0f50*/ 	.word	0x0002c680


	//----- nvinfo : EIATTR_MBARRIER_INSTR_OFFSETS
	.align		4
.L_877:
        /*0f54*/ 	.byte	0x04, 0x39
        /*0f56*/ 	.short	(.L_879 - .L_878)


	//   ....[0]....
.L_878:
        /*0f58*/ 	.word	0x000002d0
        /*0f5c*/ 	.word	0x000000ff
        /*0f60*/ 	.word	0x00033400
        /*0f64*/ 	.short	0x0100
        /*0f66*/ 	.byte	0x08
	.zero		1


	//   ....[1]....
        /*0f68*/ 	.word	0x000002e0
        /*0f6c*/ 	.word	0x000000ff
        /*0f70*/ 	.word	0x00033420
        /*0f74*/ 	.short	0x0100
        /*0f76*/ 	.byte	0x08
	.zero		1


	//   ....[2]....
        /*0f78*/ 	.word	0x000003d0
        /*0f7c*/ 	.word	0x000000ff
        /*0f80*/ 	.word	0x00033430
        /*0f84*/ 	.short	0x0100
        /*0f86*/ 	.byte	0x08
	.zero		1


	//   ....[3]....
        /*0f88*/ 	.word	0x000003e0
        /*0f8c*/ 	.word	0x000000ff
        /*0f90*/ 	.word	0x00033440
        /*0f94*/ 	.short	0x0100
        /*0f96*/ 	.byte	0x08
	.zero		1


	//   ....[4]....
        /*0f98*/ 	.word	0x000003f0
        /*0f9c*/ 	.word	0x000000ff
        /*0fa0*/ 	.word	0x00033438
        /*0fa4*/ 	.short	0x0100
        /*0fa6*/ 	.byte	0x08
	.zero		1


	//   ....[5]....
        /*0fa8*/ 	.word	0x00000400
        /*0fac*/ 	.word	0x000000ff
        /*0fb0*/ 	.word	0x00033448
        /*0fb4*/ 	.short	0x0100
        /*0fb6*/ 	.byte	0x08
	.zero		1


	//   ....[6]....
        /*0fb8*/ 	.word	0x00000530
        /*0fbc*/ 	.word	0x000000ff
        /*0fc0*/ 	.word	0x00033450
        /*0fc4*/ 	.short	0x0100
        /*0fc6*/ 	.byte	0x08
	.zero		1


	//   ....[7]....
        /*0fc8*/ 	.word	0x00000540
        /*0fcc*/ 	.word	0x000000ff
        /*0fd0*/ 	.word	0x00033460
        /*0fd4*/ 	.short	0x0100
        /*0fd6*/ 	.byte	0x08
	.zero		1


	//   ....[8]....
        /*0fd8*/ 	.word	0x00000550
        /*0fdc*/ 	.word	0x000000ff
        /*0fe0*/ 	.word	0x00033458
        /*0fe4*/ 	.short	0x0100
        /*0fe6*/ 	.byte	0x08
	.zero		1


	//   ....[9]....
        /*0fe8*/ 	.word	0x00000560
        /*0fec*/ 	.word	0x000000ff
        /*0ff0*/ 	.word	0x00033468
        /*0ff4*/ 	.short	0x0100
        /*0ff6*/ 	.byte	0x08
	.zero		1


	//   ....[10]....
        /*0ff8*/ 	.word	0x00000650
        /*0ffc*/ 	.word	0x000000ff
        /*1000*/ 	.word	0x00033470
        /*1004*/ 	.short	0x0100
        /*1006*/ 	.byte	0x06
	.zero		1


	//   ....[11]....
        /*1008*/ 	.word	0x00000660
        /*100c*/ 	.word	0x000000ff
        /*1010*/ 	.word	0x00033480
        /*1014*/ 	.short	0x0100
        /*1016*/ 	.byte	0x06
	.zero		1


	//   ....[12]....
        /*1018*/ 	.word	0x00000670
        /*101c*/ 	.word	0x000000ff
        /*1020*/ 	.word	0x00033478
        /*1024*/ 	.short	0x0100
        /*1026*/ 	.byte	0x06
	.zero		1


	//   ....[13]....
        /*1028*/ 	.word	0x00000680
        /*102c*/ 	.word	0x000000ff
        /*1030*/ 	.word	0x00033488
        /*1034*/ 	.short	0x0100
        /*1036*/ 	.byte	0x06
	.zero		1


	//   ....[14]....
        /*1038*/ 	.word	0x000007b0
        /*103c*/ 	.word	0x000000ff
        /*1040*/ 	.word	0x00033490
        /*1044*/ 	.short	0x0100
        /*1046*/ 	.byte	0x08
	.zero		1


	//   ....[15]....
        /*1048*/ 	.word	0x000007c0
        /*104c*/ 	.word	0x000000ff
        /*1050*/ 	.word	0x000334a0
        /*1054*/ 	.short	0x0100
        /*1056*/ 	.byte	0x08
	.zero		1


	//   ....[16]....
        /*1058*/ 	.word	0x000007d0
        /*105c*/ 	.word	0x000000ff
        /*1060*/ 	.word	0x00033498
        /*1064*/ 	.short	0x0100
        /*1066*/ 	.byte	0x08
	.zero		1


	//   ....[17]....
        /*1068*/ 	.word	0x000007e0
        /*106c*/ 	.word	0x000000ff
        /*1070*/ 	.word	0x000334a8
        /*1074*/ 	.short	0x0100
        /*1076*/ 	.byte	0x08
	.zero		1


	//   ....[18]....
        /*1078*/ 	.word	0x00000910
        /*107c*/ 	.word	0x000000ff
        /*1080*/ 	.word	0x000334b0
        /*1084*/ 	.short	0x0100
        /*1086*/ 	.byte	0x08
	.zero		1


	//   ....[19]....
        /*1088*/ 	.word	0x00000920
        /*108c*/ 	.word	0x000000ff
        /*1090*/ 	.word	0x000334c0
        /*1094*/ 	.short	0x0100
        /*1096*/ 	.byte	0x08
	.zero		1


	//   ....[20]....
        /*1098*/ 	.word	0x00000930
        /*109c*/ 	.word	0x000000ff
        /*10a0*/ 	.word	0x000334b8
        /*10a4*/ 	.short	0x0100
        /*10a6*/ 	.byte	0x08
	.zero		1


	//   ....[21]....
        /*10a8*/ 	.word	0x00000940
        /*10ac*/ 	.word	0x000000ff
        /*10b0*/ 	.word	0x000334c8
        /*10b4*/ 	.short	0x0100
        /*10b6*/ 	.byte	0x08
	.zero		1


	//   ....[22]....
        /*10b8*/ 	.word	0x000035e0
        /*10bc*/ 	.word	0x00000065
        /*10c0*/ 	.word	0x00033490
        /*10c4*/ 	.short	0x010a
        /*10c6*/ 	.byte	0x3f
	.zero		1


	//   ....[23]....
        /*10c8*/ 	.word	0x000095d0
        /*10cc*/ 	.word	0x00000065
        /*10d0*/ 	.word	0x00033490
        /*10d4*/ 	.short	0x010a
        /*10d6*/ 	.byte	0x3f
	.zero		1


	//   ....[24]....
        /*10d8*/ 	.word	0x0000f720
        /*10dc*/ 	.word	0x00000065
        /*10e0*/ 	.word	0x00033490
        /*10e4*/ 	.short	0x010a
        /*10e6*/ 	.byte	0x3f
	.zero		1


	//   ....[25]....
        /*10e8*/ 	.word	0x0000fb00
        /*10ec*/ 	.word	0x0000002c
        /*10f0*/ 	.word	0x00000000
        /*10f4*/ 	.short	0x0101
        /*10f6*/ 	.byte	0x3f
	.zero		1


	//   ....[26]....
        /*10f8*/ 	.word	0x0000fb40
        /*10fc*/ 	.word	0x00000065
        /*1100*/ 	.word	0x000334b0
        /*1104*/ 	.short	0x010a
        /*1106*/ 	.byte	0x3f
	.zero		1


	//   ....[27]....
        /*1108*/ 	.word	0x00010060
        /*110c*/ 	.word	0x00000065
        /*1110*/ 	.word	0x00000000
        /*1114*/ 	.short	0x0101
        /*1116*/ 	.byte	0x3f
	.zero		1


	//   ....[28]....
        /*1118*/ 	.word	0x00010ae0
        /*111c*/ 	.word	0x00000010
        /*1120*/ 	.word	0x00033400
        /*1124*/ 	.short	0x010a
        /*1126*/ 	.byte	0x3f
	.zero		1


	//   ....[29]....
        /*1128*/ 	.word	0x00010b30
        /*112c*/ 	.word	0x00000010
        /*1130*/ 	.word	0x00033400
        /*1134*/ 	.short	0x010a
        /*1136*/ 	.byte	0x3f
	.zero		1


	//   ....[30]....
        /*1138*/ 	.word	0x00011520
        /*113c*/ 	.word	0x00000010
        /*1140*/ 	.word	0x00033400
        /*1144*/ 	.short	0x010a
        /*1146*/ 	.byte	0x3f
	.zero		1


	//   ....[31]....
        /*1148*/ 	.word	0x00014a80
        /*114c*/ 	.word	0x00000010
        /*1150*/ 	.word	0x00033400
        /*1154*/ 	.short	0x010a
        /*1156*/ 	.byte	0x3f
	.zero		1


	//   ....[32]....
        /*1158*/ 	.word	0x00017bc0
        /*115c*/ 	.word	0x00000000
        /*1160*/ 	.word	0x00033430
        /*1164*/ 	.short	0x010a
        /*1166*/ 	.byte	0x3f
	.zero		1


	//   ....[33]....
        /*1168*/ 	.word	0x00017c30
        /*116c*/ 	.word	0x00000000
        /*1170*/ 	.word	0x00033430
        /*1174*/ 	.short	0x010a
        /*1176*/ 	.byte	0x3f
	.zero		1


	//   ....[34]....
        /*1178*/ 	.word	0x0001ad40
        /*117c*/ 	.word	0x00000000
        /*1180*/ 	.word	0x00000000
        /*1184*/ 	.short	0x0101
        /*1186*/ 	.byte	0x3f
	.zero		1


	//   ....[35]....
        /*1188*/ 	.word	0x0001be40
        /*118c*/ 	.word	0x0000000b
        /*1190*/ 	.word	0x00033430
        /*1194*/ 	.short	0x010a
        /*1196*/ 	.byte	0x3f
	.zero		1


	//   ....[36]....
        /*1198*/ 	.word	0x0001be90
        /*119c*/ 	.word	0x0000000b
        /*11a0*/ 	.word	0x00033430
        /*11a4*/ 	.short	0x010a
        /*11a6*/ 	.byte	0x3f
	.zero		1


	//   ....[37]....
        /*11a8*/ 	.word	0x0001cf90
        /*11ac*/ 	.word	0x0000000a
        /*11b0*/ 	.word	0x00033450
        /*11b4*/ 	.short	0x010a
        /*11b6*/ 	.byte	0x3f
	.zero		1


	//   ....[38]....
        /*11b8*/ 	.word	0x0001cfd0
        /*11bc*/ 	.word	0x0000000a
        /*11c0*/ 	.word	0x00033450
        /*11c4*/ 	.short	0x010a
        /*11c6*/ 	.byte	0x3f
	.zero		1


	//   ....[39]....
        /*11c8*/ 	.word	0x0001f710
        /*11cc*/ 	.word	0x000000c3
        /*11d0*/ 	.word	0x00000000
        /*11d4*/ 	.short	0x0101
        /*11d6*/ 	.byte	0x3f
	.zero		1


	//   ....[40]....
        /*11d8*/ 	.word	0x0001fea0
        /*11dc*/ 	.word	0x00000097
        /*11e0*/ 	.word	0x00000000
        /*11e4*/ 	.short	0x0101
        /*11e6*/ 	.byte	0x3f
	.zero		1


	//   ....[41]....
        /*11e8*/ 	.word	0x00020830
        /*11ec*/ 	.word	0x0000000a
        /*11f0*/ 	.word	0x00033430
        /*11f4*/ 	.short	0x010a
        /*11f6*/ 	.byte	0x3f
	.zero		1


	//   ....[42]....
        /*11f8*/ 	.word	0x00020880
        /*11fc*/ 	.word	0x0000000a
        /*1200*/ 	.word	0x00033430
        /*1204*/ 	.short	0x010a
        /*1206*/ 	.byte	0x3f
	.zero		1


	//   ....[43]....
        /*1208*/ 	.word	0x00021950
        /*120c*/ 	.word	0x0000000a
        /*1210*/ 	.word	0x00033450
        /*1214*/ 	.short	0x010a
        /*1216*/ 	.byte	0x3f
	.zero		1


	//   ....[44]....
        /*1218*/ 	.word	0x00021990
        /*121c*/ 	.word	0x0000000a
        /*1220*/ 	.word	0x00033450
        /*1224*/ 	.short	0x010a
        /*1226*/ 	.byte	0x3f
	.zero		1


	//   ....[45]....
        /*1228*/ 	.word	0x000236a0
        /*122c*/ 	.word	0x000000c2
        /*1230*/ 	.word	0x00000000
        /*1234*/ 	.short	0x0101
        /*1236*/ 	.byte	0x3f
	.zero		1


	//   ....[46]....
        /*1238*/ 	.word	0x00023cf0
        /*123c*/ 	.word	0x00000008
        /*1240*/ 	.word	0x00000000
        /*1244*/ 	.short	0x0101
        /*1246*/ 	.byte	0x3f
	.zero		1


	//   ....[47]....
        /*1248*/ 	.word	0x000245b0
        /*124c*/ 	.word	0x0000000b
        /*1250*/ 	.word	0x00033450
        /*1254*/ 	.short	0x010a
        /*1256*/ 	.byte	0x3f
	.zero		1


	//   ....[48]....
        /*1258*/ 	.word	0x00024630
        /*125c*/ 	.word	0x0000000b
        /*1260*/ 	.word	0x00033450
        /*1264*/ 	.short	0x010a
        /*1266*/ 	.byte	0x3f
	.zero		1


	//   ....[49]....
        /*1268*/ 	.word	0x00024c70
        /*126c*/ 	.word	0x00000002
        /*1270*/ 	.word	0x00000000
        /*1274*/ 	.short	0x0101
        /*1276*/ 	.byte	0x3f
	.zero		1


	//   ....[50]....
        /*1278*/ 	.word	0x00027350
        /*127c*/ 	.word	0x00000000
        /*1280*/ 	.word	0x00000000
        /*1284*/ 	.short	0x0101
        /*1286*/ 	.byte	0x3f
	.zero		1


	//   ....[51]....
        /*1288*/ 	.word	0x00029ef0
        /*128c*/ 	.word	0x00000005
        /*1290*/ 	.word	0x00033420
        /*1294*/ 	.short	0x010a
        /*1296*/ 	.byte	0x3f
	.zero		1


	//   ....[52]....
        /*1298*/ 	.word	0x00029fe0
        /*129c*/ 	.word	0x00000005
        /*12a0*/ 	.word	0x000334a0
        /*12a4*/ 	.short	0x010a
        /*12a6*/ 	.byte	0x3f
	.zero		1


	//   ....[53]....
        /*12a8*/ 	.word	0x0002a430
        /*12ac*/ 	.word	0x00000005
        /*12b0*/ 	.word	0x000334c0
        /*12b4*/ 	.short	0x010a
        /*12b6*/ 	.byte	0x3f
	.zero		1


	//   ....[54]....
        /*12b8*/ 	.word	0x0002a9d0
        /*12bc*/ 	.word	0x00000007
        /*12c0*/ 	.word	0x000334a0
        /*12c4*/ 	.short	0x010a
        /*12c6*/ 	.byte	0x3f
	.zero		1


	//   ....[55]....
        /*12c8*/ 	.word	0x0002ae10
        /*12cc*/ 	.word	0x00000007
        /*12d0*/ 	.word	0x000334c0
        /*12d4*/ 	.short	0x010a
        /*12d6*/ 	.byte	0x3f
	.zero		1


	//   ....[56]....
        /*12d8*/ 	.word	0x0002bef0
        /*12dc*/ 	.word	0x00000002
        /*12e0*/ 	.word	0x00033480
        /*12e4*/ 	.short	0x010a
        /*12e6*/ 	.byte	0x3f
	.zero		1


	//   ....[57]....
        /*12e8*/ 	.word	0x0002c160
        /*12ec*/ 	.word	0x00000002
        /*12f0*/ 	.word	0x00033440
        /*12f4*/ 	.short	0x010a
        /*12f6*/ 	.byte	0x3f
	.zero		1


	//   ....[58]....
        /*12f8*/ 	.word	0x0002ce10
        /*12fc*/ 	.word	0x00000009
        /*1300*/ 	.word	0x00033400
        /*1304*/ 	.short	0x0107
        /*1306*/ 	.byte	0x3f
	.zero		1


	//   ....[59]....
        /*1308*/ 	.word	0x0002cf10
        /*130c*/ 	.word	0x00000002
        /*1310*/ 	.word	0x00033400
        /*1314*/ 	.short	0x0101
        /*1316*/ 	.byte	0x3f
	.zero		1


	//   ....[60]....
        /*1318*/ 	.word	0x0002cf30
        /*131c*/ 	.word	0x00000002
        /*1320*/ 	.word	0x00033420
        /*1324*/ 	.short	0x010a
        /*1326*/ 	.byte	0x3f
	.zero		1


	//   ....[61]....
        /*1328*/ 	.word	0x0002d280
        /*132c*/ 	.word	0x00000006
        /*1330*/ 	.word	0x00033480
        /*1334*/ 	.short	0x010a
        /*1336*/ 	.byte	0x3f
	.zero		1


	//   ....[62]....
        /*1338*/ 	.word	0x0002d700
        /*133c*/ 	.word	0x00000006
        /*1340*/ 	.word	0x00033440
        /*1344*/ 	.short	0x010a
        /*1346*/ 	.byte	0x3f
	.zero		1


	//   ....[63]....
        /*1348*/ 	.word	0x0002dbf0
        /*134c*/ 	.word	0x00000003
        /*1350*/ 	.word	0x00033470
        /*1354*/ 	.short	0x010a
        /*1356*/ 	.byte	0x3f
	.zero		1


	//   ....[64]....
        /*1358*/ 	.word	0x0002dc60
        /*135c*/ 	.word	0x00000003
        /*1360*/ 	.word	0x00033460
        /*1364*/ 	.short	0x010a
        /*1366*/ 	.byte	0x3f
	.zero		1


	//   ....[65]....
        /*1368*/ 	.word	0x0002e820
        /*136c*/ 	.word	0x00000003
        /*1370*/ 	.word	0x00033450
        /*1374*/ 	.short	0x0101
        /*1376*/ 	.byte	0x3f
	.zero		1


	//   ....[66]....
        /*1378*/ 	.word	0x0002e8a0
        /*137c*/ 	.word	0x00000003
        /*1380*/ 	.word	0x00000000
        /*1384*/ 	.short	0x0101
        /*1386*/ 	.byte	0x3f
	.zero		1


	//   ....[67]....
        /*1388*/ 	.word	0x0002ead0
        /*138c*/ 	.word	0x00000000
        /*1390*/ 	.word	0x00033470
        /*1394*/ 	.short	0x010a
        /*1396*/ 	.byte	0x3f
	.zero		1


	//   ....[68]....
        /*1398*/ 	.word	0x0002eb40
        /*139c*/ 	.word	0x00000000
        /*13a0*/ 	.word	0x00033460
        /*13a4*/ 	.short	0x010a
        /*13a6*/ 	.byte	0x3f
	.zero		1


	//   ....[69]....
        /*13a8*/ 	.word	0x0002f740
        /*13ac*/ 	.word	0x00000000
        /*13b0*/ 	.word	0x00033450
        /*13b4*/ 	.short	0x0101
        /*13b6*/ 	.byte	0x3f
	.zero		1


	//   ....[70]....
        /*13b8*/ 	.word	0x0002f790
        /*13bc*/ 	.word	0x00000000
        /*13c0*/ 	.word	0x00000000
        /*13c4*/ 	.short	0x0101
        /*13c6*/ 	.byte	0x3f
	.zero		1


	//   ....[71]....
        /*13c8*/ 	.word	0x00030520
        /*13cc*/ 	.word	0x00000000
        /*13d0*/ 	.word	0x00033420
        /*13d4*/ 	.short	0x010a
        /*13d6*/ 	.byte	0x3f
	.zero		1


	//   ....[72]....
        /*13d8*/ 	.word	0x000306d0
        /*13dc*/ 	.word	0x00000006
        /*13e0*/ 	.word	0x00000000
        /*13e4*/ 	.short	0x010a
        /*13e6*/ 	.byte	0x3f
	.zero		1


	//   ....[73]....
        /*13e8*/ 	.word	0x00030740
        /*13ec*/ 	.word	0x00000007
        /*13f0*/ 	.word	0x00000000
        /*13f4*/ 	.short	0x010a
        /*13f6*/ 	.byte	0x3f
	.zero		1


	//   ....[74]....
        /*13f8*/ 	.word	0x000307a0
        /*13fc*/ 	.word	0x00000004
        /*1400*/ 	.word	0x00033460
        /*1404*/ 	.short	0x010a
        /*1406*/ 	.byte	0x3f
	.zero		1


	//   ....[75]....
        /*1408*/ 	.word	0x000307f0
        /*140c*/ 	.word	0x00000003
        /*1410*/ 	.word	0x00033460
        /*1414*/ 	.short	0x010a
        /*1416*/ 	.byte	0x3f
	.zero		1


	//   ....[76]....
        /*1418*/ 	.word	0x00030830
        /*141c*/ 	.word	0x00000004
        /*1420*/ 	.word	0x00033480
        /*1424*/ 	.short	0x010a
        /*1426*/ 	.byte	0x3f
	.zero		1


	//   ....[77]....
        /*1428*/ 	.word	0x00030850
        /*142c*/ 	.word	0x00000003
        /*1430*/ 	.word	0x00033480
        /*1434*/ 	.short	0x010a
        /*1436*/ 	.byte	0x3f
	.zero		1


	//   ....[78]....
        /*1438*/ 	.word	0x000308b0
        /*143c*/ 	.word	0x00000065
        /*1440*/ 	.word	0x00033490
        /*1444*/ 	.short	0x010a
        /*1446*/ 	.byte	0x3f
	.zero		1


	//   ....[79]....
        /*1448*/ 	.word	0x00030900
        /*144c*/ 	.word	0x00000065
        /*1450*/ 	.word	0x00033490
        /*1454*/ 	.short	0x010a
        /*1456*/ 	.byte	0x3f
	.zero		1


	//   ....[80]....
        /*1458*/ 	.word	0x00030950
        /*145c*/ 	.word	0x00000065
        /*1460*/ 	.word	0x00033490
        /*1464*/ 	.short	0x010a
        /*1466*/ 	.byte	0x3f
	.zero		1


	//   ....[81]....
        /*1468*/ 	.word	0x000309a0
        /*146c*/ 	.word	0x00000065
        /*1470*/ 	.word	0x000334b0
        /*1474*/ 	.short	0x010a
        /*1476*/ 	.byte	0x3f
	.zero		1


	//   ....[82]....
        /*1478*/ 	.word	0x00030ca0
        /*147c*/ 	.word	0x00000010
        /*1480*/ 	.word	0x00033400
        /*1484*/ 	.short	0x010a
        /*1486*/ 	.byte	0x3f
	.zero		1


	//   ....[83]....
        /*1488*/ 	.word	0x00030eb0
        /*148c*/ 	.word	0x00000010
        /*1490*/ 	.word	0x00033400
        /*1494*/ 	.short	0x010a
        /*1496*/ 	.byte	0x3f
	.zero		1


	//   ....[84]....
        /*1498*/ 	.word	0x00030f00
        /*149c*/ 	.word	0x00000000
        /*14a0*/ 	.word	0x00033430
        /*14a4*/ 	.short	0x010a
        /*14a6*/ 	.byte	0x3f
	.zero		1


	//   ....[85]....
        /*14a8*/ 	.word	0x00030f50
        /*14ac*/ 	.word	0x0000000b
        /*14b0*/ 	.word	0x00033430
        /*14b4*/ 	.short	0x010a
        /*14b6*/ 	.byte	0x3f
	.zero		1


	//   ....[86]....
        /*14b8*/ 	.word	0x00030fa0
        /*14bc*/ 	.word	0x0000000a
        /*14c0*/ 	.word	0x00033450
        /*14c4*/ 	.short	0x010a
        /*14c6*/ 	.byte	0x3f
	.zero		1


	//   ....[87]....
        /*14c8*/ 	.word	0x00030ff0
        /*14cc*/ 	.word	0x0000000a
        /*14d0*/ 	.word	0x00033430
        /*14d4*/ 	.short	0x010a
        /*14d6*/ 	.byte	0x3f
	.zero		1


	//   ....[88]....
        /*14d8*/ 	.word	0x00031040
        /*14dc*/ 	.word	0x0000000a
        /*14e0*/ 	.word	0x00033450
        /*14e4*/ 	.short	0x010a
        /*14e6*/ 	.byte	0x3f
	.zero		1


	//   ....[89]....
        /*14e8*/ 	.word	0x00031090
        /*14ec*/ 	.word	0x0000000b
        /*14f0*/ 	.word	0x00033450
        /*14f4*/ 	.short	0x010a
        /*14f6*/ 	.byte	0x3f
	.zero		1


	//   ....[90]....
        /*14f8*/ 	.word	0x00032e60
        /*14fc*/ 	.word	0x00000004
        /*1500*/ 	.word	0x00033420
        /*1504*/ 	.short	0x010a
        /*1506*/ 	.byte	0x3f
	.zero		1


	//   ....[91]....
        /*1508*/ 	.word	0x00032eb0
        /*150c*/ 	.word	0x00000005
        /*1510*/ 	.word	0x000334a0
        /*1514*/ 	.short	0x010a
        /*1516*/ 	.byte	0x3f
	.zero		1


	//   ....[92]....
        /*1518*/ 	.word	0x00032f00
        /*151c*/ 	.word	0x00000005
        /*1520*/ 	.word	0x000334c0
        /*1524*/ 	.short	0x010a
        /*1526*/ 	.byte	0x3f
	.zero		1


	//   ....[93]....
        /*1528*/ 	.word	0x00032f50
        /*152c*/ 	.word	0x00000007
        /*1530*/ 	.word	0x000334a0
        /*1534*/ 	.short	0x010a
        /*1536*/ 	.byte	0x3f
	.zero		1


	//   ....[94]....
        /*1538*/ 	.word	0x00032fa0
        /*153c*/ 	.word	0x00000007
        /*1540*/ 	.word	0x000334c0
        /*1544*/ 	.short	0x010a
        /*1546*/ 	.byte	0x3f
	.zero		1


	//   ....[95]....
        /*1548*/ 	.word	0x00033140
        /*154c*/ 	.word	0x00000002
        /*1550*/ 	.word	0x00033480
        /*1554*/ 	.short	0x010a
        /*1556*/ 	.byte	0x3f
	.zero		1


	//   ....[96]....
        /*1558*/ 	.word	0x00033190
        /*155c*/ 	.word	0x00000002
        /*1560*/ 	.word	0x00033440
        /*1564*/ 	.short	0x010a
        /*1566*/ 	.byte	0x3f
	.zero		1


	//   ....[97]....
        /*1568*/ 	.word	0x000337f0
        /*156c*/ 	.word	0x00000002
        /*1570*/ 	.word	0x00033420
        /*1574*/ 	.short	0x010a
        /*1576*/ 	.byte	0x3f
	.zero		1


	//   ....[98]....
        /*1578*/ 	.word	0x00033840
        /*157c*/ 	.word	0x00000006
        /*1580*/ 	.word	0x00033480
        /*1584*/ 	.short	0x010a
        /*1586*/ 	.byte	0x3f
	.zero		1


	//   ....[99]....
        /*1588*/ 	.word	0x00033890
        /*158c*/ 	.word	0x00000006
        /*1590*/ 	.word	0x00033440
        /*1594*/ 	.short	0x010a
        /*1596*/ 	.byte	0x3f
	.zero		1


	//   ....[100]....
        /*1598*/ 	.word	0x000338e0
        /*159c*/ 	.word	0x00000003
        /*15a0*/ 	.word	0x00033470
        /*15a4*/ 	.short	0x010a
        /*15a6*/ 	.byte	0x3f
	.zero		1


	//   ....[101]....
        /*15a8*/ 	.word	0x00033930
        /*15ac*/ 	.word	0x00000003
        /*15b0*/ 	.word	0x00033460
        /*15b4*/ 	.short	0x010a
        /*15b6*/ 	.byte	0x3f
	.zero		1


	//   ....[102]....
        /*15b8*/ 	.word	0x00033980
        /*15bc*/ 	.word	0x00000000
        /*15c0*/ 	.word	0x00033470
        /*15c4*/ 	.short	0x010a
        /*15c6*/ 	.byte	0x3f
	.zero		1


	//   ....[103]....
        /*15c8*/ 	.word	0x000339d0
        /*15cc*/ 	.word	0x00000000
        /*15d0*/ 	.word	0x00033460
        /*15d4*/ 	.short	0x010a
        /*15d6*/ 	.byte	0x3f
	.zero		1


	//   ....[104]....
        /*15d8*/ 	.word	0x00034430
        /*15dc*/ 	.word	0x00000000
        /*15e0*/ 	.word	0x00033420
        /*15e4*/ 	.short	0x010a
        /*15e6*/ 	.byte	0x3f
	.zero		1


	//   ....[105]....
        /*15e8*/ 	.word	0x000345d0
        /*15ec*/ 	.word	0x00000006
        /*15f0*/ 	.word	0x00000000
        /*15f4*/ 	.short	0x010a
        /*15f6*/ 	.byte	0x3f
	.zero		1


	//   ....[106]....
        /*15f8*/ 	.word	0x00034620
        /*15fc*/ 	.word	0x00000007
        /*1600*/ 	.word	0x00000000
        /*1604*/ 	.short	0x010a
        /*1606*/ 	.byte	0x3f
	.zero		1


	//   ....[107]....
        /*1608*/ 	.word	0x00034670
        /*160c*/ 	.word	0x00000004
        /*1610*/ 	.word	0x00033460
        /*1614*/ 	.short	0x010a
        /*1616*/ 	.byte	0x3f
	.zero		1


	//   ....[108]....
        /*1618*/ 	.word	0x000346c0
        /*161c*/ 	.word	0x00000003
        /*1620*/ 	.word	0x00033460
        /*1624*/ 	.short	0x010a
        /*1626*/ 	.byte	0x3f
	.zero		1


	//   ....[109]....
        /*1628*/ 	.word	0x00034710
        /*162c*/ 	.word	0x00000004
        /*1630*/ 	.word	0x00033480
        /*1634*/ 	.short	0x010a
        /*1636*/ 	.byte	0x3f
	.zero		1


	//----- nvinfo : EIATTR_NUM_MBARRIERS
	.align		4
.L_879:
        /*1638*/ 	.byte	0x03, 0x38
        /*163a*/ 	.short	0x0016


	//----- nvinfo : EIATTR_EXIT_INSTR_OFFSETS
	.align		4
        /*163c*/ 	.byte	0x04, 0x1c
        /*163e*/ 	.short	(.L_881 - .L_880)


	//   ....[0]....
.L_880:
        /*1640*/ 	.word	0x000308a0


	//----- nvinfo : EIATTR_MAX_THREADS
	.align		4
.L_881:
        /*1644*/ 	.byte	0x04, 0x05
        /*1646*/ 	.short	(.L_883 - .L_882)
.L_882:
        /*1648*/ 	.word	0x00000180
        /*164c*/ 	.word	0x00000001
        /*1650*/ 	.word	0x00000001


	//----- nvinfo : EIATTR_CRS_STACK_SIZE
	.align		4
.L_883:
        /*1654*/ 	.byte	0x04, 0x1e
        /*1656*/ 	.short	(.L_885 - .L_884)
.L_884:
        /*1658*/ 	.word	0x00000000


	//----- nvinfo : EIATTR_CBANK_PARAM_SIZE
	.align		4
.L_885:
        /*165c*/ 	.byte	0x03, 0x19
        /*165e*/ 	.short	0x0af0


	//----- nvinfo : EIATTR_PARAM_CBANK
	.align		4
        /*1660*/ 	.byte	0x04, 0x0a
        /*1662*/ 	.short	(.L_887 - .L_886)
	.align		4
.L_886:
        /*1664*/ 	.word	index@(.nv.constant0._ZN7cutlass13device_kernelIN5flash11enable_sm90INS1_16FlashAttnFwdSm90INS1_25CollectiveMainloopFwdSm90ILi2EN4cute5tupleIJNS5_1CILi1EEES8_S8_EEENS6_IJNS7_ILi128EEENS7_ILi160EEENS7_ILi192EEEEEELi192ENS_12float_e4m3_tEfNS_4arch4Sm90ELb1ELb0ELb1ELb1ELb0ELb1ELb0ELb1ELb1ELb1ELb0ELb0EEENS1_21CollectiveEpilogueFwdINS6_IJSA_SC_SB_EEES9_NS_10bfloat16_tESG_Li256ELb1ELb1ELb0ELb1EEENS1_36VarlenDynamicPersistentTileSchedulerILi128ELi160ELi256ELi128ELb0ELb1ELb1ELb1ELb1ELb1EEEEEEEEEvNT_6ParamsE)
        /*1668*/ 	.short	0x0210
        /*166a*/ 	.short	0x0af0


	//----- nvinfo : EIATTR_SW_WAR
	.align		4
.L_887:
        /*166c*/ 	.byte	0x04, 0x36
        /*166e*/ 	.short	(.L_889 - .L_888)
.L_888:
        /*1670*/ 	.word	0x00000008
.L_889:


//--------------------- .nv.info._ZN7cutlass13device_kernelIN5flash11enable_sm90INS1_16FlashAttnFwdSm90INS1_25CollectiveMainloopFwdSm90ILi2EN4cute5tupleIJNS5_1CILi1EEES8_S8_EEENS6_IJNS7_ILi128EEENS7_ILi224EEESA_EEELi128ENS_12float_e4m3_tEfNS_4arch4Sm90ELb0ELb0ELb1ELb0ELb0ELb0ELb0ELb1ELb1ELb1ELb0ELb0EEENS1_21CollectiveEpilogueFwdINS6_IJSA_SA_SB_EEES9_NS_10bfloat16_tESF_Li256ELb0ELb1ELb0ELb1EEENS1_29StaticPersistentTileSchedulerILb0EEEEEEEEEvNT_6ParamsE --------------------------
	.section	.nv.info._ZN7cutlass13device_kernelIN5flash11enable_sm90INS1_16FlashAttnFwdSm90INS1_25CollectiveMainloopFwdSm90ILi2EN4cute5tupleIJNS5_1CILi1EEES8_S8_EEENS6_IJNS7_ILi128EEENS7_ILi224EEESA_EEELi128ENS_12float_e4m3_tEfNS_4arch4Sm90ELb0ELb0ELb1ELb0ELb0ELb0ELb0ELb1ELb1ELb1ELb0ELb0EEENS1_21CollectiveEpilogueFwdINS6_IJSA_SA_SB_EEES9_NS_10bfloat16_tESF_Li256ELb0ELb1ELb0ELb1EEENS1_29StaticPersistentTileSchedulerILb0EEEEEEEEEvNT_6ParamsE,"",@"SHT_CUDA_INFO"
	.sectionflags	@""
	.align	4


	//----- nvinfo : EIATTR_CUDA_API_VERSION
	.align		4
        /*0000*/ 	.byte	0x04, 0x37
        /*0002*/ 	.short	(.L_891 - .L_890)
.L_890:
        /*0004*/ 	.word	0x00000082


	//----- nvinfo : EIATTR_KPARAM_INFO
	.align		4
.L_891:
        /*0008*/ 	.byte	0x04, 0x17
        /*000a*/ 	.short	(.L_893 - .L_892)
.L_892:
        /*000c*/ 	.word	0x00000000
        /*0010*/ 	.short	0x0000
        /*0012*/ 	.short	0x0070
        /*0014*/ 	.byte	0x00, 0xf0, 0x01, 0x28


	//----- nvinfo : EIATTR_SPARSE_MMA_MASK
	.align		4
.L_893:
        /*0018*/ 	.byte	0x03, 0x50
        /*001a*/ 	.short	0x0000


	//----- nvinfo : EIATTR_MAXREG_COUNT
	.align		4
        /*001c*/ 	.byte	0x03, 0x1b
        /*001e*/ 	.short	0x00a8


	//----- nvinfo : EIATTR_NUM_BARRIERS
	.align		4
        /*0020*/ 	.byte	0x02, 0x4c
        /*0022*/ 	.byte	0x10
	.zero		1


	//----- nvinfo : EIATTR_EXTERNS
	.align		4
        /*0024*/ 	.byte	0x04, 0x0f
        /*0026*/ 	.short	(.L_895 - .L_894)


	//   ....[0]....
	.align		4
.L_894:
        /*0028*/ 	.word	index@(__assertfail)


	//----- nvinfo : EIATTR_ANNOTATIONS
	.align		4
.L_895:
        /*002c*/ 	.byte	0x04, 0x55
        /*002e*/ 	.short	(.L_897 - .L_896)


	//   ....[0]....
.L_896:
        /* <DEDUP_REMOVED lines=21> */


	//----- nvinfo : EIATTR_MERCURY_ISA_VERSION
	.align		4
.L_897:
        /*0168*/ 	.byte	0x03, 0x5f
        /*016a*/ 	.short	0x0101


	//----- nvinfo : EIATTR_INT_WARP_WIDE_INSTR_OFFSETS
	.align		4
        /*016c*/ 	.byte	0x04, 0x31
        /*016e*/ 	.short	(.L_899 - .L_898)


	//   ....[0]....
.L_898:
        /*0170*/ 	.word	0x00000130


	//   ....[1]....
        /*0174*/ 	.word	0x00000170


	//   ....[2]....
        /*0178*/ 	.word	0x000001e0


	//----- nvinfo : EIATTR_COOP_GROUP_MASK_REGIDS
	.align		4
.L_899:
        /*017c*/ 	.byte	0x04, 0x29
        /*017e*/ 	.short	(.L_901 - .L_900)


	//   ....[0]....
.L_900:
        /*0180*/ 	.word	0xffffffff


	//   ....[1]....
        /*0184*/ 	.word	0xffffffff


	//   ....[2]....
        /*0188*/ 	.word	0xffffffff


	//   ....[3]....
        /*018c*/ 	.word	0xffffffff


	//   ....[4]....
        /*0190*/ 	.word	0xffffffff


	//   ....[5]....
        /*0194*/ 	.word	0xffffffff


	//   ....[6]....
        /*0198*/ 	.word	0xffffffff


	//   ....[7]....
        /*019c*/ 	.word	0xffffffff


	//   ....[8]....
        /*01a0*/ 	.word	0xffffffff


	//   ....[9]....
        /*01a4*/ 	.word	0xffffffff


	//   ....[10]....
        /*01a8*/ 	.word	0xffffffff


	//   ....[11]....
        /*01ac*/ 	.word	0xffffffff


	//   ....[12]....
        /*01b0*/ 	.word	0xffffffff


	//   ....[13]....
        /*01b4*/ 	.word	0xffffffff


	//   ....[14]....
        /*01b8*/ 	.word	0xffffffff


	//   ....[15]....
        /*01bc*/ 	.word	0xffffffff


	//   ....[16]....
        /*01c0*/ 	.word	0xffffffff


	//   ....[17]....
        /*01c4*/ 	.word	0xffffffff


	//   ....[18]....
        /*01c8*/ 	.word	0xffffffff


	//   ....[19]....
        /*01cc*/ 	.word	0xffffffff


	//   ....[20]....
        /*01d0*/ 	.word	0xffffffff


	//   ....[21]....
        /*01d4*/ 	.word	0xffffffff


	//   ....[22]....
        /*01d8*/ 	.word	0xffffffff


	//   ....[23]....
        /*01dc*/ 	.word	0xffffffff


	//   ....[24]....
        /*01e0*/ 	.word	0xffffffff


	//   ....[25]....
        /*01e4*/ 	.word	0xffffffff


	//   ....[26]....
        /*01e8*/ 	.word	0xffffffff


	//   ....[27]....
        /*01ec*/ 	.word	0xffffffff


	//   ....[28]....
        /*01f0*/ 	.word	0xffffffff


	//   ....[29]....
        /*01f4*/ 	.word	0xffffffff


	//   ....[30]....
        /*01f8*/ 	.word	0xffffffff


	//   ....[31]....
        /*01fc*/ 	.word	0xffffffff


	//   ....[32]....
        /*0200*/ 	.word	0xffffffff


	//   ....[33]....
        /*0204*/ 	.word	0xffffffff


	//   ....[34]....
        /*0208*/ 	.word	0xffffffff


	//   ....[35]....
        /*020c*/ 	.word	0xffffffff


	//   ....[36]....
        /*0210*/ 	.word	0xffffffff


	//   ....[37]....
        /*0214*/ 	.word	0xffffffff


	//   ....[38]....
        /*0218*/ 	.word	0xffffffff


	//   ....[39]....
        /*021c*/ 	.word	0xffffffff


	//   ....[40]....
        /*0220*/ 	.word	0xffffffff


	//   ....[41]....
        /*0224*/ 	.word	0xffffffff


	//   ....[42]....
        /*0228*/ 	.word	0xffffffff


	//   ....[43]....
        /*022c*/ 	.word	0xffffffff


	//   ....[44]....
        /*0230*/ 	.word	0xffffffff


	//   ....[45]....
        /*0234*/ 	.word	0xffffffff


	//   ....[46]....
        /*0238*/ 	.word	0xffffffff


	//   ....[47]....
        /*023c*/ 	.word	0xffffffff


	//   ....[48]....
        /*0240*/ 	.word	0xffffffff


	//   ....[49]....
        /*0244*/ 	.word	0xffffffff


	//   ....[50]....
        /*0248*/ 	.word	0xffffffff


	//   ....[51]....
        /*024c*/ 	.word	0xffffffff


	//   ....[52]....
        /*0250*/ 	.word	0xffffffff


	//   ....[53]....
        /*0254*/ 	.word	0xffffffff


	//   ....[54]....
        /*0258*/ 	.word	0xffffffff


	//   ....[55]....
        /*025c*/ 	.word	0xffffffff


	//   ....[56]....
        /*0260*/ 	.word	0xffffffff


	//   ....[57]....
        /*0264*/ 	.word	0xffffffff


	//   ....[58]....
        /*0268*/ 	.word	0xffffffff


	//   ....[59]....
        /*026c*/ 	.word	0xffffffff


	//   ....[60]....
        /*0270*/ 	.word	0xffffffff


	//   ....[61]....
        /*0274*/ 	.word	0xffffffff


	//   ....[62]....
        /*0278*/ 	.word	0xffffffff


	//   ....[63]....
        /*027c*/ 	.word	0xffffffff


	//   ....[64]....
        /*0280*/ 	.word	0xffffffff


	//   ....[65]....
        /*0284*/ 	.word	0xffffffff


	//   ....[66]....
        /*0288*/ 	.word	0xffffffff


	//   ....[67]....
        /*028c*/ 	.word	0xffffffff


	//   ....[68]....
        /*0290*/ 	.word	0xffffffff


	//   ....[69]....
        /*0294*/ 	.word	0xffffffff


	//   ....[70]....
        /*0298*/ 	.word	0xffffffff


	//   ....[71]....
        /*029c*/ 	.word	0xffffffff


	//   ....[72]....
        /*02a0*/ 	.word	0xffffffff


	//   ....[73]....
        /*02a4*/ 	.word	0xffffffff


	//   ....[74]....
        /*02a8*/ 	.word	0xffffffff


	//   ....[75]....
        /*02ac*/ 	.word	0xffffffff


	//   ....[76]....
        /*02b0*/ 	.word	0xffffffff


	//   ....[77]....
        /*02b4*/ 	.word	0xffffffff


	//   ....[78]....
        /*02b8*/ 	.word	0xffffffff


	//   ....[79]....
        /*02bc*/ 	.word	0xffffffff


	//   ....[80]....
        /*02c0*/ 	.word	0xffffffff


	//   ....[81]....
        /*02c4*/ 	.word	0xffffffff


	//   ....[82]....
        /*02c8*/ 	.word	0x0500000f


	//   ....[83]....
        /*02cc*/ 	.word	0x0500000f


	//   ....[84]....
        /*02d0*/ 	.word	0x0500000f


	//   ....[85]....
        /*02d4*/ 	.word	0x0500000f


	//   ....[86]....
        /*02d8*/ 	.word	0x0500000f


	//   ....[87]....
        /*02dc*/ 	.word	0x0500000f


	//   ....[88]....
        /*02e0*/ 	.word	0x0500000f


	//   ....[89]....
        /*02e4*/ 	.word	0x0500000f


	//   ....[90]....
        /*02e8*/ 	.word	0x0500000f


	//   ....[91]....
        /*02ec*/ 	.word	0x0500000f


	//   ....[92]....
        /*02f0*/ 	.word	0x0500000f


	//   ....[93]....
        /*02f4*/ 	.word	0x0500000f


	//   ....[94]....
        /*02f8*/ 	.word	0x0500000f


	//   ....[95]....
        /*02fc*/ 	.word	0x0500000f


	//   ....[96]....
        /*0300*/ 	.word	0x0500000f


	//   ....[97]....
        /*0304*/ 	.word	0x0500000f


	//   ....[98]....
        /*0308*/ 	.word	0x0500000f


	//----- nvinfo : EIATTR_COOP_GROUP_INSTR_OFFSETS
	.align		4
.L_901:
        /*030c*/ 	.byte	0x04, 0x28
        /*030e*/ 	.short	(.L_903 - .L_902)


	//   ....[0]....
.L_902:
        /*0310*/ 	.word	0x00000070


	//   ....[1]....
        /*0314*/ 	.word	0x00000140


	//   ....[2]....
        /*0318*/ 	.word	0x00000190


	//   ....[3]....
        /*031c*/ 	.word	0x000003c0


	//   ....[4]....
        /*0320*/ 	.word	0x00000520


	//   ....[5]....
        /*0324*/ 	.word	0x00000640


	//   ....[6]....
        /*0328*/ 	.word	0x000007a0


	//   ....[7]....
        /*032c*/ 	.word	0x00000da0


	//   ....[8]....
        /*0330*/ 	.word	0x00003ca0


	//   ....[9]....
        /*0334*/ 	.word	0x00003d10


	//   ....[10]....
        /*0338*/ 	.word	0x00004670


	//   ....[11]....
        /*033c*/ 	.word	0x000046e0


	//   ....[12]....
        /*0340*/ 	.word	0x00008570


	//   ....[13]....
        /*0344*/ 	.word	0x00008590


	//   ....[14]....
        /*0348*/ 	.word	0x000085f0


	//   ....[15]....
        /*034c*/ 	.word	0x00008610


	//   ....[16]....
        /*0350*/ 	.word	0x0000a8d0


	//   ....[17]....
        /*0354*/ 	.word	0x0000a8e0


	//   ....[18]....
        /*0358*/ 	.word	0x0000a960


	//   ....[19]....
        /*035c*/ 	.word	0x0000a970


	//   ....[20]....
        /*0360*/ 	.word	0x0000bb30


	//   ....[21]....
        /*0364*/ 	.word	0x0000bb70


	//   ....[22]....
        /*0368*/ 	.word	0x0000bba0


	//   ....[23]....
        /*036c*/ 	.word	0x0000bbe0


	//   ....[24]....
        /*0370*/ 	.word	0x0000bc20


	//   ....[25]....
        /*0374*/ 	.word	0x0000bc50


	//   ....[26]....
        /*0378*/ 	.word	0x0000bc80


	//   ....[27]....
        /*037c*/ 	.word	0x0000bcc0


	//   ....[28]....
        /*0380*/ 	.word	0x0000bce0


	//   ....[29]....
        /*0384*/ 	.word	0x0000bd10


	//   ....[30]....
        /*0388*/ 	.word	0x0000bd40


	//   ....[31]....
        /*038c*/ 	.word	0x0000bd50


	//   ....[32]....
        /*0390*/ 	.word	0x0000bdb0


	//   ....[33]....
        /*0394*/ 	.word	0x0000bdc0


	//   ....[34]....
        /*0398*/ 	.word	0x0000bde0


	//   ....[35]....
        /*039c*/ 	.word	0x0000bdf0


	//   ....[36]....
        /*03a0*/ 	.word	0x0000be00


	//   ....[37]....
        /*03a4*/ 	.word	0x0000be10


	//   ....[38]....
        /*03a8*/ 	.word	0x0000be20


	//   ....[39]....
        /*03ac*/ 	.word	0x0000be30


	//   ....[40]....
        /*03b0*/ 	.word	0x0000be40


	//   ....[41]....
        /*03b4*/ 	.word	0x0000be50


	//   ....[42]....
        /*03b8*/ 	.word	0x0000be60


	//   ....[43]....
        /*03bc*/ 	.word	0x0000be70


	//   ....[44]....
        /*03c0*/ 	.word	0x0000be80


	//   ....[45]....
        /*03c4*/ 	.word	0x0000be90


	//   ....[46]....
        /*03c8*/ 	.word	0x0000beb0


	//   ....[47]....
        /*03cc*/ 	.word	0x0000bec0


	//   ....[48]....
        /*03d0*/ 	.word	0x0000bed0


	//   ....[49]....
        /*03d4*/ 	.word	0x0000bee0


	//   ....[50]....
        /*03d8*/ 	.word	0x0000bf10


	//   ....[51]....
        /*03dc*/ 	.word	0x0000bf20


	//   ....[52]....
        /*03e0*/ 	.word	0x0000c080


	//   ....[53]....
        /*03e4*/ 	.word	0x0000c0b0


	//   ....[54]....
        /*03e8*/ 	.word	0x0000c0f0


	//   ....[55]....
        /*03ec*/ 	.word	0x0000c180


	//   ....[56]....
        /*03f0*/ 	.word	0x0000c600


	//   ....[57]....
        /*03f4*/ 	.word	0x0000c640


	//   ....[58]....
        /*03f8*/ 	.word	0x0000c710


	//   ....[59]....
        /*03fc*/ 	.word	0x0000c730


	//   ....[60]....
        /*0400*/ 	.word	0x0000c7e0


	//   ....[61]....
        /*0404*/ 	.word	0x0000c800


	//   ....[62]....
        /*0408*/ 	.word	0x0000c8c0


	//   ....[63]....
        /*040c*/ 	.word	0x0000c900


	//   ....[64]....
        /*0410*/ 	.word	0x0000d570


	//   ....[65]....
        /*0414*/ 	.word	0x0000e060


	//   ....[66]....
        /*0418*/ 	.word	0x0000e090


	//   ....[67]....
        /*041c*/ 	.word	0x0000e0c0


	//   ....[68]....
        /*0420*/ 	.word	0x0000e0d0


	//   ....[69]....
        /*0424*/ 	.word	0x0000e160


	//   ....[70]....
        /*0428*/ 	.word	0x0000e180


	//   ....[71]....
        /*042c*/ 	.word	0x0000e1f0


	//   ....[72]....
        /*0430*/ 	.word	0x0000e200


	//   ....[73]....
        /*0434*/ 	.word	0x0000e270


	//   ....[74]....
        /*0438*/ 	.word	0x0000e280


	//   ....[75]....
        /*043c*/ 	.word	0x0000e2f0


	//   ....[76]....
        /*0440*/ 	.word	0x0000e300


	//   ....[77]....
        /*0444*/ 	.word	0x0000e370


	//   ....[78]....
        /*0448*/ 	.word	0x0000e380


	//   ....[79]....
        /*044c*/ 	.word	0x0000e390


	//   ....[80]....
        /*0450*/ 	.word	0x0000e3a0


	//   ....[81]....
        /*0454*/ 	.word	0x0000ff80


	//   ....[82]....
        /*0458*/ 	.word	0x000104a0


	//   ....[83]....
        /*045c*/ 	.word	0x00010650


	//   ....[84]....
        /*0460*/ 	.word	0x000106a0


	//   ....[85]....
        /*0464*/ 	.word	0x00010730


	//   ....[86]....
        /*0468*/ 	.word	0x00010820


	//   ....[87]....
        /*046c*/ 	.word	0x00010880


	//   ....[88]....
        /*0470*/ 	.word	0x00010950


	//   ....[89]....
        /*0474*/ 	.word	0x000109b0


	//   ....[90]....
        /*0478*/ 	.word	0x00010a90


	//   ....[91]....
        /*047c*/ 	.word	0x00010af0


	//   ....[92]....
        /*0480*/ 	.word	0x00010bd0


	//   ....[93]....
        /*0484*/ 	.word	0x00010c30


	//   ....[94]....
        /*0488*/ 	.word	0x00010d10


	//   ....[95]....
        /*048c*/ 	.word	0x00010d70


	//   ....[96]....
        /*0490*/ 	.word	0x00010e40


	//   ....[97]....
        /*0494*/ 	.word	0x00010ea0


	//   ....[98]....
        /*0498*/ 	.word	0x00010f60


	//----- nvinfo : EIATTR_REG_RECONFIG
	.align		4
.L_903:
        /*049c*/ 	.byte	0x01, 0x54
	.zero		2


	//----- nvinfo : EIATTR_SYSCALL_OFFSETS
	.align		4
        /*04a0*/ 	.byte	0x04, 0x46
        /*04a2*/ 	.short	(.L_905 - .L_904)


	//   ....[0]....
.L_904:
        /*04a4*/ 	.word	0x00001110


	//   ....[1]....
        /*04a8*/ 	.word	0x0000d020


	//   ....[2]....
        /*04ac*/ 	.word	0x0000d160


	//   ....[3]....
        /*04b0*/ 	.word	0x0000d2a0


	//   ....[4]....
        /*04b4*/ 	.word	0x0000d3c0


	//   ....[5]....
        /*04b8*/ 	.word	0x0000dcb0


	//----- nvinfo : EIATTR_MBARRIER_INSTR_OFFSETS
	.align		4
.L_905:
        /*04bc*/ 	.byte	0x04, 0x39
        /*04be*/ 	.short	(.L_907 - .L_906)


	//   ....[0]....
.L_906:
        /*04c0*/ 	.word	0x00000270
        /*04c4*/ 	.word	0x000000ff
        /*04c8*/ 	.word	0x0002e800
        /*04cc*/ 	.short	0x0100
        /*04ce*/ 	.byte	0x08
	.zero		1


	//   ....[1]....
        /*04d0*/ 	.word	0x00000280
        /*04d4*/ 	.word	0x000000ff
        /*04d8*/ 	.word	0x0002e820
        /*04dc*/ 	.short	0x0100
        /*04de*/ 	.byte	0x08
	.zero		1


	//   ....[2]....
        /*04e0*/ 	.word	0x00000370
        /*04e4*/ 	.word	0x000000ff
        /*04e8*/ 	.word	0x0002e830
        /*04ec*/ 	.short	0x0100
        /*04ee*/ 	.byte	0x08
	.zero		1


	//   ....[3]....
        /*04f0*/ 	.word	0x00000380
        /*04f4*/ 	.word	0x000000ff
        /*04f8*/ 	.word	0x0002e840
        /*04fc*/ 	.short	0x0100
        /*04fe*/ 	.byte	0x08
	.zero		1


	//   ....[4]....
        /*0500*/ 	.word	0x00000390
        /*0504*/ 	.word	0x000000ff
        /*0508*/ 	.word	0x0002e838
        /*050c*/ 	.short	0x0100
        /*050e*/ 	.byte	0x08
	.zero		1


	//   ....[5]....
        /*0510*/ 	.word	0x000003a0
        /*0514*/ 	.word	0x000000ff
        /*0518*/ 	.word	0x0002e848
        /*051c*/ 	.short	0x0100
        /*051e*/ 	.byte	0x08
	.zero		1


	//   ....[6]....
        /*0520*/ 	.word	0x000004d0
        /*0524*/ 	.word	0x000000ff
        /*0528*/ 	.word	0x0002e850
        /*052c*/ 	.short	0x0100
        /*052e*/ 	.byte	0x08
	.zero		1


	//   ....[7]....
        /*0530*/ 	.word	0x000004e0
        /*0534*/ 	.word	0x000000ff
        /*0538*/ 	.word	0x0002e860
        /*053c*/ 	.short	0x0100
        /*053e*/ 	.byte	0x08
	.zero		1


	//   ....[8]....
        /*0540*/ 	.word	0x000004f0
        /*0544*/ 	.word	0x000000ff
        /*0548*/ 	.word	0x0002e858
        /*054c*/ 	.short	0x0100
        /*054e*/ 	.byte	0x08
	.zero		1


	//   ....[9]....
        /*0550*/ 	.word	0x00000500
        /*0554*/ 	.word	0x000000ff
        /*0558*/ 	.word	0x0002e868
        /*055c*/ 	.short	0x0100
        /*055e*/ 	.byte	0x08
	.zero		1


	//   ....[10]....
        /*0560*/ 	.word	0x000005f0
        /*0564*/ 	.word	0x000000ff
        /*0568*/ 	.word	0x0002e870
        /*056c*/ 	.short	0x0100
        /*056e*/ 	.byte	0x06
	.zero		1


	//   ....[11]....
        /*0570*/ 	.word	0x00000600
        /*0574*/ 	.word	0x000000ff
        /*0578*/ 	.word	0x0002e880
        /*057c*/ 	.short	0x0100
        /*057e*/ 	.byte	0x06
	.zero		1


	//   ....[12]....
        /*0580*/ 	.word	0x00000610
        /*0584*/ 	.word	0x000000ff
        /*0588*/ 	.word	0x0002e878
        /*058c*/ 	.short	0x0100
        /*058e*/ 	.byte	0x06
	.zero		1


	//   ....[13]....
        /*0590*/ 	.word	0x00000620
        /*0594*/ 	.word	0x000000ff
        /*0598*/ 	.word	0x0002e888
        /*059c*/ 	.short	0x0100
        /*059e*/ 	.byte	0x06
	.zero		1


	//   ....[14]....
        /*05a0*/ 	.word	0x00000750
        /*05a4*/ 	.word	0x000000ff
        /*05a8*/ 	.word	0x0002e890
        /*05ac*/ 	.short	0x0100
        /*05ae*/ 	.byte	0x08
	.zero		1


	//   ....[15]....
        /*05b0*/ 	.word	0x00000760
        /*05b4*/ 	.word	0x000000ff
        /*05b8*/ 	.word	0x0002e8a0
        /*05bc*/ 	.short	0x0100
        /*05be*/ 	.byte	0x08
	.zero		1


	//   ....[16]....
        /*05c0*/ 	.word	0x00000770
        /*05c4*/ 	.word	0x000000ff
        /*05c8*/ 	.word	0x0002e898
        /*05cc*/ 	.short	0x0100
        /*05ce*/ 	.byte	0x08
	.zero		1


	//   ....[17]....
        /*05d0*/ 	.word	0x00000780
        /*05d4*/ 	.word	0x000000ff
        /*05d8*/ 	.word	0x0002e8a8
        /*05dc*/ 	.short	0x0100
        /*05de*/ 	.byte	0x08
	.zero		1


	//   ....[18]....
        /*05e0*/ 	.word	0x000008b0
        /*05e4*/ 	.word	0x000000ff
        /*05e8*/ 	.word	0x0002e8b0
        /*05ec*/ 	.short	0x0100
        /*05ee*/ 	.byte	0x08
	.zero		1


	//   ....[19]....
        /*05f0*/ 	.word	0x000008c0
        /*05f4*/ 	.word	0x000000ff
        /*05f8*/ 	.word	0x0002e8c0
        /*05fc*/ 	.short	0x0100
        /*05fe*/ 	.byte	0x08
	.zero		1


	//   ....[20]....
        /*0600*/ 	.word	0x000008d0
        /*0604*/ 	.word	0x000000ff
        /*0608*/ 	.word	0x0002e8b8
        /*060c*/ 	.short	0x0100
        /*060e*/ 	.byte	0x08
	.zero		1


	//   ....[21]....
        /*0610*/ 	.word	0x000008e0
        /*0614*/ 	.word	0x000000ff
        /*0618*/ 	.word	0x0002e8c8
        /*061c*/ 	.short	0x0100
        /*061e*/ 	.byte	0x08
	.zero		1


	//   ....[22]....
        /*0620*/ 	.word	0x000014a0
        /*0624*/ 	.word	0x000000ff
        /*0628*/ 	.word	0x0002e800
        /*062c*/ 	.short	0x010a
        /*062e*/ 	.byte	0x27
	.zero		1


	//   ....[23]....
        /*0630*/ 	.word	0x00001540
        /*0634*/ 	.word	0x00000003
        /*0638*/ 	.word	0x0002e830
        /*063c*/ 	.short	0x010a
        /*063e*/ 	.byte	0x3f
	.zero		1


	//   ....[24]....
        /*0640*/ 	.word	0x00001580
        /*0644*/ 	.word	0x00000003
        /*0648*/ 	.word	0x0002e830
        /*064c*/ 	.short	0x010a
        /*064e*/ 	.byte	0x3f
	.zero		1


	//   ....[25]....
        /*0650*/ 	.word	0x00004030
        /*0654*/ 	.word	0x00000003
        /*0658*/ 	.word	0x00000000
        /*065c*/ 	.short	0x0101
        /*065e*/ 	.byte	0x3f
	.zero		1


	//   ....[26]....
        /*0660*/ 	.word	0x00006160
        /*0664*/ 	.word	0x000000ff
        /*0668*/ 	.word	0x0002e830
        /*066c*/ 	.short	0x010a
        /*066e*/ 	.byte	0x06
	.zero		1


	//   ....[27]....
        /*0670*/ 	.word	0x000061a0
        /*0674*/ 	.word	0x000000ff
        /*0678*/ 	.word	0x0002e830
        /*067c*/ 	.short	0x010a
        /*067e*/ 	.byte	0x06
	.zero		1


	//   ....[28]....
        /*0680*/ 	.word	0x00006d90
        /*0684*/ 	.word	0x000000ff
        /*0688*/ 	.word	0x0002e850
        /*068c*/ 	.short	0x010a
        /*068e*/ 	.byte	0x06
	.zero		1


	//   ....[29]....
        /*0690*/ 	.word	0x00006dd0
        /*0694*/ 	.word	0x000000ff
        /*0698*/ 	.word	0x0002e850
        /*069c*/ 	.short	0x010a
        /*069e*/ 	.byte	0x06
	.zero		1


	//   ....[30]....
        /*06a0*/ 	.word	0x00009950
        /*06a4*/ 	.word	0x00000004
        /*06a8*/ 	.word	0x00000000
        /*06ac*/ 	.short	0x0101
        /*06ae*/ 	.byte	0x3f
	.zero		1


	//   ....[31]....
        /*06b0*/ 	.word	0x00009d70
        /*06b4*/ 	.word	0x000000ff
        /*06b8*/ 	.word	0x00000000
        /*06bc*/ 	.short	0x0101
        /*06be*/ 	.byte	0x06
	.zero		1


	//   ....[32]....
        /*06c0*/ 	.word	0x0000a4f0
        /*06c4*/ 	.word	0x000000ff
        /*06c8*/ 	.word	0x0002e850
        /*06cc*/ 	.short	0x010a
        /*06ce*/ 	.byte	0x04
	.zero		1


	//   ....[33]....
        /*06d0*/ 	.word	0x0000a530
        /*06d4*/ 	.word	0x000000ff
        /*06d8*/ 	.word	0x0002e850
        /*06dc*/ 	.short	0x010a
        /*06de*/ 	.byte	0x04
	.zero		1


	//   ....[34]....
        /*06e0*/ 	.word	0x0000b3d0
        /*06e4*/ 	.word	0x000000ff
        /*06e8*/ 	.word	0x00000000
        /*06ec*/ 	.short	0x0101
        /*06ee*/ 	.byte	0x04
	.zero		1


	//   ....[35]....
        /*06f0*/ 	.word	0x0000c620
        /*06f4*/ 	.word	0x000000ff
        /*06f8*/ 	.word	0x00000000
        /*06fc*/ 	.short	0x0101
        /*06fe*/ 	.byte	0x27
	.zero		1


	//   ....[36]....
        /*0700*/ 	.word	0x0000d7f0
        /*0704*/ 	.word	0x00000004
        /*0708*/ 	.word	0x0002e880
        /*070c*/ 	.short	0x010a
        /*070e*/ 	.byte	0x3f
	.zero		1


	//   ....[37]....
        /*0710*/ 	.word	0x0000d990
        /*0714*/ 	.word	0x00000004
        /*0718*/ 	.word	0x0002e840
        /*071c*/ 	.short	0x010a
        /*071e*/ 	.byte	0x3f
	.zero		1


	//   ....[38]....
        /*0720*/ 	.word	0x0000e470
        /*0724*/ 	.word	0x000000ff
        /*0728*/ 	.word	0x0002e800
        /*072c*/ 	.short	0x0107
        /*072e*/ 	.byte	0x29
	.zero		1


	//   ....[39]....
        /*0730*/ 	.word	0x0000e4c0
        /*0734*/ 	.word	0x000000ff
        /*0738*/ 	.word	0x0002e800
        /*073c*/ 	.short	0x0101
        /*073e*/ 	.byte	0x29
	.zero		1


	//   ....[40]....
        /*0740*/ 	.word	0x0000e4f0
        /*0744*/ 	.word	0x000000ff
        /*0748*/ 	.word	0x0002e820
        /*074c*/ 	.short	0x010a
        /*074e*/ 	.byte	0x29
	.zero		1


	//   ....[41]....
        /*0750*/ 	.word	0x0000e7e0
        /*0754*/ 	.word	0x00000004
        /*0758*/ 	.word	0x0002e880
        /*075c*/ 	.short	0x010a
        /*075e*/ 	.byte	0x3f
	.zero		1


	//   ....[42]....
        /*0760*/ 	.word	0x0000ea40
        /*0764*/ 	.word	0x00000004
        /*0768*/ 	.word	0x0002e840
        /*076c*/ 	.short	0x010a
        /*076e*/ 	.byte	0x3f
	.zero		1


	//   ....[43]....
        /*0770*/ 	.word	0x0000ed10
        /*0774*/ 	.word	0x00000013
        /*0778*/ 	.word	0x0002e870
        /*077c*/ 	.short	0x010a
        /*077e*/ 	.byte	0x3f
	.zero		1


	//   ....[44]....
        /*0780*/ 	.word	0x0000ed80
        /*0784*/ 	.word	0x00000013
        /*0788*/ 	.word	0x0002e860
        /*078c*/ 	.short	0x010a
        /*078e*/ 	.byte	0x3f
	.zero		1


	//   ....[45]....
        /*0790*/ 	.word	0x0000f4f0
        /*0794*/ 	.word	0x00000013
        /*0798*/ 	.word	0x0002e850
        /*079c*/ 	.short	0x0101
        /*079e*/ 	.byte	0x3f
	.zero		1


	//   ....[46]....
        /*07a0*/ 	.word	0x0000f570
        /*07a4*/ 	.word	0x00000013
        /*07a8*/ 	.word	0x00000000
        /*07ac*/ 	.short	0x0101
        /*07ae*/ 	.byte	0x3f
	.zero		1


	//   ....[47]....
        /*07b0*/ 	.word	0x0000f650
        /*07b4*/ 	.word	0x00000010
        /*07b8*/ 	.word	0x0002e870
        /*07bc*/ 	.short	0x010a
        /*07be*/ 	.byte	0x3f
	.zero		1


	//   ....[48]....
        /*07c0*/ 	.word	0x0000f6e0
        /*07c4*/ 	.word	0x00000010
        /*07c8*/ 	.word	0x0002e860
        /*07cc*/ 	.short	0x010a
        /*07ce*/ 	.byte	0x3f
	.zero		1


	//   ....[49]....
        /*07d0*/ 	.word	0x0000fd90
        /*07d4*/ 	.word	0x00000010
        /*07d8*/ 	.word	0x0002e850
        /*07dc*/ 	.short	0x0101
        /*07de*/ 	.byte	0x3f
	.zero		1


	//   ....[50]....
        /*07e0*/ 	.word	0x0000fe20
        /*07e4*/ 	.word	0x00000000
        /*07e8*/ 	.word	0x00000000
        /*07ec*/ 	.short	0x0101
        /*07ee*/ 	.byte	0x3f
	.zero		1


	//   ....[51]....
        /*07f0*/ 	.word	0x0000ff30
        /*07f4*/ 	.word	0x00000009
        /*07f8*/ 	.word	0x0002e820
        /*07fc*/ 	.short	0x010a
        /*07fe*/ 	.byte	0x3f
	.zero		1


	//   ....[52]....
        /*0800*/ 	.word	0x000100a0
        /*0804*/ 	.word	0x00000005
        /*0808*/ 	.word	0x00000000
        /*080c*/ 	.short	0x010a
        /*080e*/ 	.byte	0x3f
	.zero		1


	//   ....[53]....
        /*0810*/ 	.word	0x00010110
        /*0814*/ 	.word	0x00000007
        /*0818*/ 	.word	0x00000000
        /*081c*/ 	.short	0x010a
        /*081e*/ 	.byte	0x3f
	.zero		1


	//   ....[54]....
        /*0820*/ 	.word	0x00010170
        /*0824*/ 	.word	0x00000005
        /*0828*/ 	.word	0x0002e860
        /*082c*/ 	.short	0x010a
        /*082e*/ 	.byte	0x3f
	.zero		1


	//   ....[55]....
        /*0830*/ 	.word	0x000101c0
        /*0834*/ 	.word	0x00000003
        /*0838*/ 	.word	0x0002e860
        /*083c*/ 	.short	0x010a
        /*083e*/ 	.byte	0x3f
	.zero		1


	//   ....[56]....
        /*0840*/ 	.word	0x00010200
        /*0844*/ 	.word	0x00000005
        /*0848*/ 	.word	0x0002e880
        /*084c*/ 	.short	0x010a
        /*084e*/ 	.byte	0x3f
	.zero		1


	//   ....[57]....
        /*0850*/ 	.word	0x00010220
        /*0854*/ 	.word	0x00000003
        /*0858*/ 	.word	0x0002e880
        /*085c*/ 	.short	0x010a
        /*085e*/ 	.byte	0x3f
	.zero		1


	//   ....[58]....
        /*0860*/ 	.word	0x00010290
        /*0864*/ 	.word	0x00000003
        /*0868*/ 	.word	0x0002e800
        /*086c*/ 	.short	0x010a
        /*086e*/ 	.byte	0x3f
	.zero		1


	//   ....[59]....
        /*0870*/ 	.word	0x000102e0
        /*0874*/ 	.word	0x00000003
        /*0878*/ 	.word	0x0002e830
        /*087c*/ 	.short	0x010a
        /*087e*/ 	.byte	0x3f
	.zero		1


	//   ....[60]....
        /*0880*/ 	.word	0x00010340
        /*0884*/ 	.word	0x00000008
        /*0888*/ 	.word	0x0002e830
        /*088c*/ 	.short	0x010a
        /*088e*/ 	.byte	0x3f
	.zero		1


	//   ....[61]....
        /*0890*/ 	.word	0x000103a0
        /*0894*/ 	.word	0x00000008
        /*0898*/ 	.word	0x0002e850
        /*089c*/ 	.short	0x010a
        /*089e*/ 	.byte	0x3f
	.zero		1


	//   ....[62]....
        /*08a0*/ 	.word	0x00010400
        /*08a4*/ 	.word	0x00000003
        /*08a8*/ 	.word	0x0002e850
        /*08ac*/ 	.short	0x010a
        /*08ae*/ 	.byte	0x3f
	.zero		1


	//   ....[63]....
        /*08b0*/ 	.word	0x00010550
        /*08b4*/ 	.word	0x00000004
        /*08b8*/ 	.word	0x0002e880
        /*08bc*/ 	.short	0x010a
        /*08be*/ 	.byte	0x3f
	.zero		1


	//   ....[64]....
        /*08c0*/ 	.word	0x000105a0
        /*08c4*/ 	.word	0x00000004
        /*08c8*/ 	.word	0x0002e840
        /*08cc*/ 	.short	0x010a
        /*08ce*/ 	.byte	0x3f
	.zero		1


	//   ....[65]....
        /*08d0*/ 	.word	0x00010fb0
        /*08d4*/ 	.word	0x00000002
        /*08d8*/ 	.word	0x0002e820
        /*08dc*/ 	.short	0x010a
        /*08de*/ 	.byte	0x3f
	.zero		1


	//   ....[66]....
        /*08e0*/ 	.word	0x00011000
        /*08e4*/ 	.word	0x00000004
        /*08e8*/ 	.word	0x0002e880
        /*08ec*/ 	.short	0x010a
        /*08ee*/ 	.byte	0x3f
	.zero		1


	//   ....[67]....
        /*08f0*/ 	.word	0x00011050
        /*08f4*/ 	.word	0x00000004
        /*08f8*/ 	.word	0x0002e840
        /*08fc*/ 	.short	0x010a
        /*08fe*/ 	.byte	0x3f
	.zero		1


	//   ....[68]....
        /*0900*/ 	.word	0x000110a0
        /*0904*/ 	.word	0x00000013
        /*0908*/ 	.word	0x0002e870
        /*090c*/ 	.short	0x010a
        /*090e*/ 	.byte	0x3f
	.zero		1


	//   ....[69]....
        /*0910*/ 	.word	0x000110f0
        /*0914*/ 	.word	0x00000013
        /*0918*/ 	.word	0x0002e860
        /*091c*/ 	.short	0x010a
        /*091e*/ 	.byte	0x3f
	.zero		1


	//   ....[70]....
        /*0920*/ 	.word	0x00011140
        /*0924*/ 	.word	0x00000010
        /*0928*/ 	.word	0x0002e870
        /*092c*/ 	.short	0x010a
        /*092e*/ 	.byte	0x3f
	.zero		1


	//   ....[71]....
        /*0930*/ 	.word	0x00011190
        /*0934*/ 	.word	0x00000010
        /*0938*/ 	.word	0x0002e860
        /*093c*/ 	.short	0x010a
        /*093e*/ 	.byte	0x3f
	.zero		1


	//   ....[72]....
        /*0940*/ 	.word	0x000111e0
        /*0944*/ 	.word	0x00000009
        /*0948*/ 	.word	0x0002e820
        /*094c*/ 	.short	0x010a
        /*094e*/ 	.byte	0x3f
	.zero		1


	//   ....[73]....
        /*0950*/ 	.word	0x00011230
        /*0954*/ 	.word	0x00000005
        /*0958*/ 	.word	0x00000000
        /*095c*/ 	.short	0x010a
        /*095e*/ 	.byte	0x3f
	.zero		1


	//   ....[74]....
        /*0960*/ 	.word	0x00011280
        /*0964*/ 	.word	0x00000007
        /*0968*/ 	.word	0x00000000
        /*096c*/ 	.short	0x010a
        /*096e*/ 	.byte	0x3f
	.zero		1


	//   ....[75]....
        /*0970*/ 	.word	0x000112d0
        /*0974*/ 	.word	0x00000005
        /*0978*/ 	.word	0x0002e860
        /*097c*/ 	.short	0x010a
        /*097e*/ 	.byte	0x3f
	.zero		1


	//   ....[76]....
        /*0980*/ 	.word	0x00011320
        /*0984*/ 	.word	0x00000003
        /*0988*/ 	.word	0x0002e860
        /*098c*/ 	.short	0x010a
        /*098e*/ 	.byte	0x3f
	.zero		1


	//   ....[77]....
        /*0990*/ 	.word	0x00011370
        /*0994*/ 	.word	0x00000005
        /*0998*/ 	.word	0x0002e880
        /*099c*/ 	.short	0x010a
        /*099e*/ 	.byte	0x3f
	.zero		1


	//----- nvinfo : EIATTR_NUM_MBARRIERS
	.align		4
.L_907:
        /*09a0*/ 	.byte	0x03, 0x38
        /*09a2*/ 	.short	0x0016


	//----- nvinfo : EIATTR_EXIT_INSTR_OFFSETS
	.align		4
        /*09a4*/ 	.byte	0x04, 0x1c
        /*09a6*/ 	.short	(.L_909 - .L_908)


	//   ....[0]....
.L_908:
        /*09a8*/ 	.word	0x00000a30


	//   ....[1]....
        /*09ac*/ 	.word	0x0000c9e0


	//   ....[2]....
        /*09b0*/ 	.word	0x0000ffa0


	//   ....[3]....
        /*09b4*/ 	.word	0x00010270


	//----- nvinfo : EIATTR_MAX_THREADS
	.align		4
.L_909:
        /*09b8*/ 	.byte	0x04, 0x05
        /*09ba*/ 	.short	(.L_911 - .L_910)
.L_910:
        /*09bc*/ 	.word	0x00000180
        /*09c0*/ 	.word	0x00000001
        /*09c4*/ 	.word	0x00000001


	//----- nvinfo : EIATTR_CRS_STACK_SIZE
	.align		4
.L_911:
        /*09c8*/ 	.byte	0x04, 0x1e
        /*09ca*/ 	.short	(.L_913 - .L_912)
.L_912:
        /*09cc*/ 	.word	0x00000000


	//----- nvinfo : EIATTR_CBANK_PARAM_SIZE
	.align		4
.L_913:
        /*09d0*/ 	.byte	0x03, 0x19
        /*09d2*/ 	.short	0x0a70


	//----- nvinfo : EIATTR_PARAM_CBANK
	.align		4
        /*09d4*/ 	.byte	0x04, 0x0a
        /*09d6*/ 	.short	(.L_915 - .L_914)
	.align		4
.L_914:
        /*09d8*/ 	.word	index@(.nv.constant0._ZN7cutlass13device_kernelIN5flash11enable_sm90INS1_16FlashAttnFwdSm90INS1_25CollectiveMainloopFwdSm90ILi2EN4cute5tupleIJNS5_1CILi1EEES8_S8_EEENS6_IJNS7_ILi128EEENS7_ILi224EEESA_EEELi128ENS_12float_e4m3_tEfNS_4arch4Sm90ELb0ELb0ELb1ELb0ELb0ELb0ELb0ELb1ELb1ELb1ELb0ELb0EEENS1_21CollectiveEpilogueFwdINS6_IJSA_SA_SB_EEES9_NS_10bfloat16_tESF_Li256ELb0ELb1ELb0ELb1EEENS1_29StaticPersistentTileSchedulerILb0EEEEEEEEEvNT_6ParamsE)
        /*09dc*/ 	.short	0x0210
        /*09de*/ 	.short	0x0a70


	//----- nvinfo : EIATTR_SW_WAR
	.align		4
.L_915:
        /*09e0*/ 	.byte	0x04, 0x36
        /*09e2*/ 	.short	(.L_917 - .L_916)
.L_916:
        /*09e4*/ 	.word	0x00000008
.L_917:


//--------------------- .nv.info._ZN7cutlass13device_kernelIN5flash11enable_sm90INS1_16FlashAttnFwdSm90INS1_25CollectiveMainloopFwdSm90ILi2EN4cute5tupleIJNS5_1CILi1EEES8_S8_EEENS6_IJNS7_ILi128EEENS7_ILi224EEESA_EEELi128ENS_12float_e4m3_tEfNS_4arch4Sm90ELb0ELb0ELb1ELb1ELb0ELb0ELb0ELb1ELb1ELb1ELb0ELb0EEENS1_21CollectiveEpilogueFwdINS6_IJSA_SA_SB_EEES9_NS_10bfloat16_tESF_Li256ELb1ELb1ELb0ELb1EEENS1_36VarlenDynamicPersistentTileSchedulerILi128ELi224ELi256ELi128ELb0ELb1ELb1ELb0ELb1ELb1EEEEEEEEEvNT_6ParamsE --------------------------
	.section	.nv.info._ZN7cutlass13device_kernelIN5flash11enable_sm90INS1_16FlashAttnFwdSm90INS1_25CollectiveMainloopFwdSm90ILi2EN4cute5tupleIJNS5_1CILi1EEES8_S8_EEENS6_IJNS7_ILi128EEENS7_ILi224EEESA_EEELi128ENS_12float_e4m3_tEfNS_4arch4Sm90ELb0ELb0ELb1ELb1ELb0ELb0ELb0ELb1ELb1ELb1ELb0ELb0EEENS1_21CollectiveEpilogueFwdINS6_IJSA_SA_SB_EEES9_NS_10bfloat16_tESF_Li256ELb1ELb1ELb0ELb1EEENS1_36VarlenDynamicPersistentTileSchedulerILi128ELi224ELi256ELi128ELb0ELb1ELb1ELb0ELb1ELb1EEEEEEEEEvNT_6ParamsE,"",@"SHT_CUDA_INFO"
	.sectionflags	@""
	.align	4


	//----- nvinfo : EIATTR_CUDA_API_VERSION
	.align		4
        /*0000*/ 	.byte	0x04, 0x37
        /*0002*/ 	.short	(.L_919 - .L_918)
.L_918:
        /*0004*/ 	.word	0x00000082


	//----- nvinfo : EIATTR_KPARAM_INFO
	.align		4
.L_919:
        /*0008*/ 	.byte	0x04, 0x17
        /*000a*/ 	.short	(.L_921 - .L_920)
.L_920:
        /*000c*/ 	.word	0x00000000
        /*0010*/ 	.short	0x0000
        /*0012*/ 	.short	0x0070
        /*0014*/ 	.byte	0x00, 0xf0, 0x01, 0x2a


	//----- nvinfo : EIATTR_SPARSE_MMA_MASK
	.align		4
.L_921:
        /*0018*/ 	.byte	0x03, 0x50
        /*001a*/ 	.short	0x0000


	//----- nvinfo : EIATTR_MAXREG_COUNT
	.align		4
        /*001c*/ 	.byte	0x03, 0x1b
        /*001e*/ 	.short	0x00a8


	//----- nvinfo : EIATTR_NUM_BARRIERS
	.align		4
        /*0020*/ 	.byte	0x02, 0x4c
        /*0022*/ 	.byte	0x10
	.zero		1


	//----- nvinfo : EIATTR_EXTERNS
	.align		4
        /*0024*/ 	.byte	0x04, 0x0f
        /*0026*/ 	.short	(.L_923 - .L_922)


	//   ....[0]....
	.align		4
.L_922:
        /*0028*/ 	.word	index@(__assertfail)


	//----- nvinfo : EIATTR_ANNOTATIONS
	.align		4
.L_923:
        /*002c*/ 	.byte	0x04, 0x55
        /*002e*/ 	.short	(.L_925 - .L_924)


	//   ....[0]....
.L_924:
        /* <DEDUP_REMOVED lines=37> */


	//----- nvinfo : EIATTR_MERCURY_ISA_VERSION
	.align		4
.L_925:
        /*0268*/ 	.byte	0x03, 0x5f
        /*026a*/ 	.short	0x0101


	//----- nvinfo : EIATTR_UNUSED_LOAD_BYTE_OFFSET
	.align		4
        /*026c*/ 	.byte	0x04, 0x44
        /*026e*/ 	.short	(.L_927 - .L_926)


	//   ....[0]....
.L_926:
        /*0270*/ 	.word	0x00000a40
        /*0274*/ 	.word	0x0000fff0


	//   ....[1]....
        /*0278*/ 	.word	0x0000b6c0
        /*027c*/ 	.word	0x0000fff0


	//----- nvinfo : EIATTR_INT_WARP_WIDE_INSTR_OFFSETS
	.align		4
.L_927:
        /*0280*/ 	.byte	0x04, 0x31
        /*0282*/ 	.short	(.L_929 - .L_928)


	//   ....[0]....
.L_928:
        /*0284*/ 	.word	0x00000130


	//   ....[1]....
        /*0288*/ 	.word	0x00000170


	//   ....[2]....
        /*028c*/ 	.word	0x000001e0


	//   ....[3]....
        /*0290*/ 	.word	0x0000f1e0


	//   ....[4]....
        /*0294*/ 	.word	0x0000f270


	//   ....[5]....
        /*0298*/ 	.word	0x00011c60


	//   ....[6]....
        /*029c*/ 	.word	0x00011cf0


	//----- nvinfo : EIATTR_COOP_GROUP_MASK_REGIDS
	.align		4
.L_929:
        /*02a0*/ 	.byte	0x04, 0x29
        /*02a2*/ 	.short	(.L_931 - .L_930)


	//   ....[0]....
.L_930:
        /*02a4*/ 	.word	0xffffffff


	//   ....[1]....
        /*02a8*/ 	.word	0xffffffff


	//   ....[2]....
        /*02ac*/ 	.word	0xffffffff


	//   ....[3]....
        /*02b0*/ 	.word	0xffffffff


	//   ....[4]....
        /*02b4*/ 	.word	0xffffffff


	//   ....[5]....
        /*02b8*/ 	.word	0xffffffff


	//   ....[6]....
        /*02bc*/ 	.word	0xffffffff


	//   ....[7]....
        /*02c0*/ 	.word	0xffffffff


	//   ....[8]....
        /*02c4*/ 	.word	0xffffffff


	//   ....[9]....
        /*02c8*/ 	.word	0xffffffff


	//   ....[10]....
        /*02cc*/ 	.word	0xffffffff


	//   ....[11]....
        /*02d0*/ 	.word	0xffffffff


	//   ....[12]....
        /*02d4*/ 	.word	0xffffffff


	//   ....[13]....
        /*02d8*/ 	.word	0xffffffff


	//   ....[14]....
        /*02dc*/ 	.word	0xffffffff


	//   ....[15]....
        /*02e0*/ 	.word	0xffffffff


	//   ....[16]....
        /*02e4*/ 	.word	0xffffffff


	//   ....[17]....
        /*02e8*/ 	.word	0xffffffff


	//   ....[18]....
        /*02ec*/ 	.word	0xffffffff


	//   ....[19]....
        /*02f0*/ 	.word	0xffffffff


	//   ....[20]....
        /*02f4*/ 	.word	0xffffffff


	//   ....[21]....
        /*02f8*/ 	.word	0xffffffff


	//   ....[22]....
        /*02fc*/ 	.word	0xffffffff


	//   ....[23]....
        /*0300*/ 	.word	0xffffffff


	//   ....[24]....
        /*0304*/ 	.word	0xffffffff


	//   ....[25]....
        /*0308*/ 	.word	0xffffffff


	//   ....[26]....
        /*030c*/ 	.word	0xffffffff


	//   ....[27]....
        /*0310*/ 	.word	0xffffffff


	//   ....[28]....
        /*0314*/ 	.word	0xffffffff


	//   ....[29]....
        /*0318*/ 	.word	0xffffffff


	//   ....[30]....
        /*031c*/ 	.word	0xffffffff


	//   ....[31]....
        /*0320*/ 	.word	0xffffffff


	//   ....[32]....
        /*0324*/ 	.word	0xffffffff


	//   ....[33]....
        /*0328*/ 	.word	0xffffffff


	//   ....[34]....
        /*032c*/ 	.word	0xffffffff


	//   ....[35]....
        /*0330*/ 	.word	0xffffffff


	//   ....[36]....
        /*0334*/ 	.word	0xffffffff


	//   ....[37]....
        /*0338*/ 	.word	0xffffffff


	//   ....[38]....
        /*033c*/ 	.word	0xffffffff


	//   ....[39]....
        /*0340*/ 	.word	0xffffffff


	//   ....[40]....
        /*0344*/ 	.word	0xffffffff


	//   ....[41]....
        /*0348*/ 	.word	0xffffffff


	//   ....[42]....
        /*034c*/ 	.word	0xffffffff


	//   ....[43]....
        /*0350*/ 	.word	0xffffffff


	//   ....[44]....
        /*0354*/ 	.word	0xffffffff


	//   ....[45]....
        /*0358*/ 	.word	0xffffffff


	//   ....[46]....
        /*035c*/ 	.word	0xffffffff


	//   ....[47]....
        /*0360*/ 	.word	0xffffffff


	//   ....[48]....
        /*0364*/ 	.word	0xffffffff


	//   ....[49]....
        /*0368*/ 	.word	0xffffffff


	//   ....[50]....
        /*036c*/ 	.word	0xffffffff


	//   ....[51]....
        /*0370*/ 	.word	0xffffffff


	//   ....[52]....
        /*0374*/ 	.word	0xffffffff


	//   ....[53]....
        /*0378*/ 	.word	0xffffffff


	//   ....[54]....
        /*037c*/ 	.word	0xffffffff


	//   ....[55]....
        /*0380*/ 	.word	0xffffffff


	//   ....[56]....
        /*0384*/ 	.word	0xffffffff


	//   ....[57]....
        /*0388*/ 	.word	0xffffffff


	//   ....[58]....
        /*038c*/ 	.word	0xffffffff


	//   ....[59]....
        /*0390*/ 	.word	0xffffffff


	//   ....[60]....
        /*0394*/ 	.word	0xffffffff


	//   ....[61]....
        /*0398*/ 	.word	0xffffffff


	//   ....[62]....
        /*039c*/ 	.word	0xffffffff


	//   ....[63]....
        /*03a0*/ 	.word	0xffffffff


	//   ....[64]....
        /*03a4*/ 	.word	0xffffffff


	//   ....[65]....
        /*03a8*/ 	.word	0xffffffff


	//   ....[66]....
        /*03ac*/ 	.word	0xffffffff


	//   ....[67]....
        /*03b0*/ 	.word	0xffffffff


	//   ....[68]....
        /*03b4*/ 	.word	0xffffffff


	//   ....[69]....
        /*03b8*/ 	.word	0xffffffff


	//   ....[70]....
        /*03bc*/ 	.word	0xffffffff


	//   ....[71]....
        /*03c0*/ 	.word	0xffffffff


	//   ....[72]....
        /*03c4*/ 	.word	0xffffffff


	//   ....[73]....
        /*03c8*/ 	.word	0xffffffff


	//   ....[74]....
        /*03cc*/ 	.word	0xffffffff


	//   ....[75]....
        /*03d0*/ 	.word	0xffffffff


	//   ....[76]....
        /*03d4*/ 	.word	0xffffffff


	//   ....[77]....
        /*03d8*/ 	.word	0xffffffff


	//   ....[78]....
        /*03dc*/ 	.word	0xffffffff


	//   ....[79]....
        /*03e0*/ 	.word	0xffffffff


	//   ....[80]....
        /*03e4*/ 	.word	0xffffffff


	//   ....[81]....
        /*03e8*/ 	.word	0xffffffff


	//   ....[82]....
        /*03ec*/ 	.word	0xffffffff


	//   ....[83]....
        /*03f0*/ 	.word	0xffffffff


	//   ....[84]....
        /*03f4*/ 	.word	0xffffffff


	//   ....[85]....
        /*03f8*/ 	.word	0xffffffff


	//   ....[86]....
        /*03fc*/ 	.word	0xffffffff


	//   ....[87]....
        /*0400*/ 	.word	0xffffffff


	//   ....[88]....
        /*0404*/ 	.word	0xffffffff


	//   ....[89]....
        /*0408*/ 	.word	0xffffffff


	//   ....[90]....
        /*040c*/ 	.word	0xffffffff


	//   ....[91]....
        /*0410*/ 	.word	0xffffffff


	//   ....[92]....
        /*0414*/ 	.word	0xffffffff


	//   ....[93]....
        /*0418*/ 	.word	0xffffffff


	//   ....[94]....
        /*041c*/ 	.word	0xffffffff


	//   ....[95]....
        /*0420*/ 	.word	0xffffffff


	//   ....[96]....
        /*0424*/ 	.word	0xffffffff


	//   ....[97]....
        /*0428*/ 	.word	0xffffffff


	//   ....[98]....
        /*042c*/ 	.word	0xffffffff


	//   ....[99]....
        /*0430*/ 	.word	0xffffffff


	//   ....[100]....
        /*0434*/ 	.word	0xffffffff


	//   ....[101]....
        /*0438*/ 	.word	0xffffffff


	//   ....[102]....
        /*043c*/ 	.word	0xffffffff


	//   ....[103]....
        /*0440*/ 	.word	0xffffffff


	//   ....[104]....
        /*0444*/ 	.word	0xffffffff


	//   ....[105]....
        /*0448*/ 	.word	0xffffffff


	//   ....[106]....
        /*044c*/ 	.word	0xffffffff


	//   ....[107]....
        /*0450*/ 	.word	0xffffffff


	//   ....[108]....
        /*0454*/ 	.word	0xffffffff


	//   ....[109]....
        /*0458*/ 	.word	0xffffffff


	//   ....[110]....
        /*045c*/ 	.word	0xffffffff


	//   ....[111]....
        /*0460*/ 	.word	0xffffffff


	//   ....[112]....
        /*0464*/ 	.word	0xffffffff


	//   ....[113]....
        /*0468*/ 	.word	0xffffffff


	//   ....[114]....
        /*046c*/ 	.word	0xffffffff


	//   ....[115]....
        /*0470*/ 	.word	0xffffffff


	//   ....[116]....
        /*0474*/ 	.word	0xffffffff


	//   ....[117]....
        /*0478*/ 	.word	0xffffffff


	//   ....[118]....
        /*047c*/ 	.word	0xffffffff


	//   ....[119]....
        /*0480*/ 	.word	0xffffffff


	//   ....[120]....
        /*0484*/ 	.word	0xffffffff


	//   ....[121]....
        /*0488*/ 	.word	0xffffffff


	//   ....[122]....
        /*048c*/ 	.word	0xffffffff


	//   ....[123]....
        /*0490*/ 	.word	0x0500000f


	//   ....[124]....
        /*0494*/ 	.word	0x0500000f


	//   ....[125]....
        /*0498*/ 	.word	0x0500000f


	//   ....[126]....
        /*049c*/ 	.word	0x0500000f


	//   ....[127]....
        /*04a0*/ 	.word	0x0500000f


	//   ....[128]....
        /*04a4*/ 	.word	0x0500000f


	//   ....[129]....
        /*04a8*/ 	.word	0x0500000f


	//   ....[130]....
        /*04ac*/ 	.word	0x0500000f


	//   ....[131]....
        /*04b0*/ 	.word	0x0500000f


	//   ....[132]....
        /*04b4*/ 	.word	0x0500000f


	//   ....[133]....
        /*04b8*/ 	.word	0x0500000f


	//   ....[134]....
        /*04bc*/ 	.word	0x0500000f


	//   ....[135]....
        /*04c0*/ 	.word	0x0500000f


	//   ....[136]....
        /*04c4*/ 	.word	0x0500000f


	//   ....[137]....
        /*04c8*/ 	.word	0x0500000f


	//   ....[138]....
        /*04cc*/ 	.word	0x0500000f


	//   ....[139]....
        /*04d0*/ 	.word	0x0500000f


	//   ....[140]....
        /*04d4*/ 	.word	0x0500000f


	//----- nvinfo : EIATTR_COOP_GROUP_INSTR_OFFSETS
	.align		4
.L_931:
        /*04d8*/ 	.byte	0x04, 0x28
        /*04da*/ 	.short	(.L_933 - .L_932)


	//   ....[0]....
.L_932:
        /*04dc*/ 	.word	0x00000070


	//   ....[1]....
        /*04e0*/ 	.word	0x00000140


	//   ....[2]....
        /*04e4*/ 	.word	0x00000190


	//   ....[3]....
        /*04e8*/ 	.word	0x000003c0


	//   ....[4]....
        /*04ec*/ 	.word	0x00000520


	//   ....[5]....
        /*04f0*/ 	.word	0x00000640


	//   ....[6]....
        /*04f4*/ 	.word	0x000007a0


	//   ....[7]....
        /*04f8*/ 	.word	0x00001410


	//   ....[8]....
        /*04fc*/ 	.word	0x00004180


	//   ....[9]....
        /*0500*/ 	.word	0x000041d0


	//   ....[10]....
        /*0504*/ 	.word	0x00004b40


	//   ....[11]....
        /*0508*/ 	.word	0x00004be0


	//   ....[12]....
        /*050c*/ 	.word	0x00008ae0


	//   ....[13]....
        /*0510*/ 	.word	0x00008b00


	//   ....[14]....
        /*0514*/ 	.word	0x00008b30


	//   ....[15]....
        /*0518*/ 	.word	0x00008b50


	//   ....[16]....
        /*051c*/ 	.word	0x0000af20


	//   ....[17]....
        /*0520*/ 	.word	0x0000af30


	//   ....[18]....
        /*0524*/ 	.word	0x0000afb0


	//   ....[19]....
        /*0528*/ 	.word	0x0000afc0


	//   ....[20]....
        /*052c*/ 	.word	0x0000bf40


	//   ....[21]....
        /*0530*/ 	.word	0x0000bf50


	//   ....[22]....
        /*0534*/ 	.word	0x0000bf60


	//   ....[23]....
        /*0538*/ 	.word	0x0000bf70


	//   ....[24]....
        /*053c*/ 	.word	0x0000bf80


	//   ....[25]....
        /*0540*/ 	.word	0x0000bf90


	//   ....[26]....
        /*0544*/ 	.word	0x0000bfa0


	//   ....[27]....
        /*0548*/ 	.word	0x0000bfb0


	//   ....[28]....
        /*054c*/ 	.word	0x0000bfe0


	//   ....[29]....
        /*0550*/ 	.word	0x0000bff0


	//   ....[30]....
        /*0554*/ 	.word	0x0000c020


	//   ....[31]....
        /*0558*/ 	.word	0x0000c030


	//   ....[32]....
        /*055c*/ 	.word	0x0000c060


	//   ....[33]....
        /*0560*/ 	.word	0x0000c070


	//   ....[34]....
        /*0564*/ 	.word	0x0000c080


	//   ....[35]....
        /*0568*/ 	.word	0x0000c0b0


	//   ....[36]....
        /*056c*/ 	.word	0x0000c0e0


	//   ....[37]....
        /*0570*/ 	.word	0x0000c0f0


	//   ....[38]....
        /*0574*/ 	.word	0x0000c120


	//   ....[39]....
        /*0578*/ 	.word	0x0000c140


	//   ....[40]....
        /*057c*/ 	.word	0x0000c150


	//   ....[41]....
        /*0580*/ 	.word	0x0000c180


	//   ....[42]....
        /*0584*/ 	.word	0x0000c1e0


	//   ....[43]....
        /*0588*/ 	.word	0x0000c1f0


	//   ....[44]....
        /*058c*/ 	.word	0x0000c200


	//   ....[45]....
        /*0590*/ 	.word	0x0000c230


	//   ....[46]....
        /*0594*/ 	.word	0x0000c260


	//   ....[47]....
        /*0598*/ 	.word	0x0000c270


	//   ....[48]....
        /*059c*/ 	.word	0x0000c280


	//   ....[49]....
        /*05a0*/ 	.word	0x0000c290


	//   ....[50]....
        /*05a4*/ 	.word	0x0000c2a0


	//   ....[51]....
        /*05a8*/ 	.word	0x0000c2c0


	//   ....[52]....
        /*05ac*/ 	.word	0x0000c890


	//   ....[53]....
        /*05b0*/ 	.word	0x0000c8d0


	//   ....[54]....
        /*05b4*/ 	.word	0x0000c910


	//   ....[55]....
        /*05b8*/ 	.word	0x0000c940


	//   ....[56]....
        /*05bc*/ 	.word	0x0000cef0


	//   ....[57]....
        /*05c0*/ 	.word	0x0000cf30


	//   ....[58]....
        /*05c4*/ 	.word	0x0000cff0


	//   ....[59]....
        /*05c8*/ 	.word	0x0000d010


	//   ....[60]....
        /*05cc*/ 	.word	0x0000d0d0


	//   ....[61]....
        /*05d0*/ 	.word	0x0000d0f0


	//   ....[62]....
        /*05d4*/ 	.word	0x0000d1c0


	//   ....[63]....
        /*05d8*/ 	.word	0x0000d1e0


	//   ....[64]....
        /*05dc*/ 	.word	0x0000dad0


	//   ....[65]....
        /*05e0*/ 	.word	0x0000daf0


	//   ....[66]....
        /*05e4*/ 	.word	0x0000dbb0


	//   ....[67]....
        /*05e8*/ 	.word	0x0000dbd0


	//   ....[68]....
        /*05ec*/ 	.word	0x0000dc90


	//   ....[69]....
        /*05f0*/ 	.word	0x0000dcb0


	//   ....[70]....
        /*05f4*/ 	.word	0x0000dd80


	//   ....[71]....
        /*05f8*/ 	.word	0x0000dda0


	//   ....[72]....
        /*05fc*/ 	.word	0x0000dee0


	//   ....[73]....
        /*0600*/ 	.word	0x0000e0f0


	//   ....[74]....
        /*0604*/ 	.word	0x0000e120


	//   ....[75]....
        /*0608*/ 	.word	0x0000e150


	//   ....[76]....
        /*060c*/ 	.word	0x0000e190


	//   ....[77]....
        /*0610*/ 	.word	0x0000e1c0


	//   ....[78]....
        /*0614*/ 	.word	0x0000e1f0


	//   ....[79]....
        /*0618*/ 	.word	0x0000e380


	//   ....[80]....
        /*061c*/ 	.word	0x0000e3b0


	//   ....[81]....
        /*0620*/ 	.word	0x0000e3e0


	//   ....[82]....
        /*0624*/ 	.word	0x0000e410


	//   ....[83]....
        /*0628*/ 	.word	0x0000e440


	//   ....[84]....
        /*062c*/ 	.word	0x0000e480


	//   ....[85]....
        /*0630*/ 	.word	0x0000e510


	//   ....[86]....
        /*0634*/ 	.word	0x0000e550


	//   ....[87]....
        /*0638*/ 	.word	0x0000e5e0


	//   ....[88]....
        /*063c*/ 	.word	0x0000f9a0


	//   ....[89]....
        /*0640*/ 	.word	0x00010530


	//   ....[90]....
        /*0644*/ 	.word	0x00010560


	//   ....[91]....
        /*0648*/ 	.word	0x00010610


	//   ....[92]....
        /*064c*/ 	.word	0x00010620


	//   ....[93]....
        /*0650*/ 	.word	0x00010690


	//   ....[94]....
        /*0654*/ 	.word	0x000106a0


	//   ....[95]....
        /*0658*/ 	.word	0x00010710


	//   ....[96]....
        /*065c*/ 	.word	0x00010720


	//   ....[97]....
        /*0660*/ 	.word	0x00010790


	//   ....[98]....
        /*0664*/ 	.word	0x000107a0


	//   ....[99]....
        /*0668*/ 	.word	0x00010810


	//   ....[100]....
        /*066c*/ 	.word	0x00010820


	//   ....[101]....
        /*0670*/ 	.word	0x00010890


	//   ....[102]....
        /*0674*/ 	.word	0x000108a0


	//   ....[103]....
        /*0678*/ 	.word	0x000108b0


	//   ....[104]....
        /*067c*/ 	.word	0x000108f0


	//   ....[105]....
        /*0680*/ 	.word	0x00012800


	//   ....[106]....
        /*0684*/ 	.word	0x00012830


	//   ....[107]....
        /*0688*/ 	.word	0x00012860


	//   ....[108]....
        /*068c*/ 	.word	0x00012890


	//   ....[109]....
        /*0690*/ 	.word	0x000128d0


	//   ....[110]....
        /*0694*/ 	.word	0x000128e0


	//   ....[111]....
        /*0698*/ 	.word	0x00012910


	//   ....[112]....
        /*069c*/ 	.word	0x00012920


	//   ....[113]....
        /*06a0*/ 	.word	0x00012a60


	//   ....[114]....
        /*06a4*/ 	.word	0x00012a90


	//   ....[115]....
        /*06a8*/ 	.word	0x00012ac0


	//   ....[116]....
        /*06ac*/ 	.word	0x00012af0


	//   ....[117]....
        /*06b0*/ 	.word	0x00012b20


	//   ....[118]....
        /*06b4*/ 	.word	0x00012b60


	//   ....[119]....
        /*06b8*/ 	.word	0x00012be0


	//   ....[120]....
        /*06bc*/ 	.word	0x00012c20


	//   ....[121]....
        /*06c0*/ 	.word	0x00012c70


	//   ....[122]....
        /*06c4*/ 	.word	0x00013120


	//   ....[123]....
        /*06c8*/ 	.word	0x00013640


	//   ....[124]....
        /*06cc*/ 	.word	0x00013800


	//   ....[125]....
        /*06d0*/ 	.word	0x00013870


	//   ....[126]....
        /*06d4*/ 	.word	0x000138d0


	//   ....[127]....
        /*06d8*/ 	.word	0x000139c0


	//   ....[128]....
        /*06dc*/ 	.word	0x00013a20


	//   ....[129]....
        /*06e0*/ 	.word	0x00013b00


	//   ....[130]....
        /*06e4*/ 	.word	0x00013b60


	//   ....[131]....
        /*06e8*/ 	.word	0x00013c40


	//   ....[132]....
        /*06ec*/ 	.word	0x00013ca0


	//   ....[133]....
        /*06f0*/ 	.word	0x00013d80


	//   ....[134]....
        /*06f4*/ 	.word	0x00013de0


	//   ....[135]....
        /*06f8*/ 	.word	0x00013ec0


	//   ....[136]....
        /*06fc*/ 	.word	0x00013f20


	//   ....[137]....
        /*0700*/ 	.word	0x00013fe0


	//   ....[138]....
        /*0704*/ 	.word	0x00014060


	//   ....[139]....
        /*0708*/ 	.word	0x00014120


	//   ....[140]....
        /*070c*/ 	.word	0x00014470


	//----- nvinfo : EIATTR_REG_RECONFIG
	.align		4
.L_933:
        /*0710*/ 	.byte	0x01, 0x54
	.zero		2


	//----- nvinfo : EIATTR_SYSCALL_OFFSETS
	.align		4
        /*0714*/ 	.byte	0x04, 0x46
        /*0716*/ 	.short	(.L_935 - .L_934)


	//   ....[0]....
.L_934:
        /*0718*/ 	.word	0x000015f0


	//   ....[1]....
        /*071c*/ 	.word	0x0000f3e0


	//   ....[2]....
        /*0720*/ 	.word	0x0000f570


	//   ....[3]....
        /*0724*/ 	.word	0x0000f6d0


	//   ....[4]....
        /*0728*/ 	.word	0x0000f810


	//   ....[5]....
        /*072c*/ 	.word	0x000101b0


	//----- nvinfo : EIATTR_MBARRIER_INSTR_OFFSETS
	.align		4
.L_935:
        /*0730*/ 	.byte	0x04, 0x39
        /*0732*/ 	.short	(.L_937 - .L_936)


	//   ....[0]....
.L_936:
        /*0734*/ 	.word	0x00000270
        /*0738*/ 	.word	0x000000ff
        /*073c*/ 	.word	0x0002e800
        /*0740*/ 	.short	0x0100
        /*0742*/ 	.byte	0x08
	.zero		1


	//   ....[1]....
        /*0744*/ 	.word	0x00000280
        /*0748*/ 	.word	0x000000ff
        /*074c*/ 	.word	0x0002e820
        /*0750*/ 	.short	0x0100
        /*0752*/ 	.byte	0x08
	.zero		1


	//   ....[2]....
        /*0754*/ 	.word	0x00000370
        /*0758*/ 	.word	0x000000ff
        /*075c*/ 	.word	0x0002e830
        /*0760*/ 	.short	0x0100
        /*0762*/ 	.byte	0x08
	.zero		1


	//   ....[3]....
        /*0764*/ 	.word	0x00000380
        /*0768*/ 	.word	0x000000ff
        /*076c*/ 	.word	0x0002e840
        /*0770*/ 	.short	0x0100
        /*0772*/ 	.byte	0x08
	.zero		1


	//   ....[4]....
        /*0774*/ 	.word	0x00000390
        /*0778*/ 	.word	0x000000ff
        /*077c*/ 	.word	0x0002e838
        /*0780*/ 	.short	0x0100
        /*0782*/ 	.byte	0x08
	.zero		1


	//   ....[5]....
        /*0784*/ 	.word	0x000003a0
        /*0788*/ 	.word	0x000000ff
        /*078c*/ 	.word	0x0002e848
        /*0790*/ 	.short	0x0100
        /*0792*/ 	.byte	0x08
	.zero		1


	//   ....[6]....
        /*0794*/ 	.word	0x000004d0
        /*0798*/ 	.word	0x000000ff
        /*079c*/ 	.word	0x0002e850
        /*07a0*/ 	.short	0x0100
        /*07a2*/ 	.byte	0x08
	.zero		1


	//   ....[7]....
        /*07a4*/ 	.word	0x000004e0
        /*07a8*/ 	.word	0x000000ff
        /*07ac*/ 	.word	0x0002e860
        /*07b0*/ 	.short	0x0100
        /*07b2*/ 	.byte	0x08
	.zero		1


	//   ....[8]....
        /*07b4*/ 	.word	0x000004f0
        /*07b8*/ 	.word	0x000000ff
        /*07bc*/ 	.word	0x0002e858
        /*07c0*/ 	.short	0x0100
        /*07c2*/ 	.byte	0x08
	.zero		1


	//   ....[9]....
        /*07c4*/ 	.word	0x00000500
        /*07c8*/ 	.word	0x000000ff
        /*07cc*/ 	.word	0x0002e868
        /*07d0*/ 	.short	0x0100
        /*07d2*/ 	.byte	0x08
	.zero		1


	//   ....[10]....
        /*07d4*/ 	.word	0x000005f0
        /*07d8*/ 	.word	0x000000ff
        /*07dc*/ 	.word	0x0002e870
        /*07e0*/ 	.short	0x0100
        /*07e2*/ 	.byte	0x06
	.zero		1


	//   ....[11]....
        /*07e4*/ 	.word	0x00000600
        /*07e8*/ 	.word	0x000000ff
        /*07ec*/ 	.word	0x0002e880
        /*07f0*/ 	.short	0x0100
        /*07f2*/ 	.byte	0x06
	.zero		1


	//   ....[12]....
        /*07f4*/ 	.word	0x00000610
        /*07f8*/ 	.word	0x000000ff
        /*07fc*/ 	.word	0x0002e878
        /*0800*/ 	.short	0x0100
        /*0802*/ 	.byte	0x06
	.zero		1


	//   ....[13]....
        /*0804*/ 	.word	0x00000620
        /*0808*/ 	.word	0x000000ff
        /*080c*/ 	.word	0x0002e888
        /*0810*/ 	.short	0x0100
        /*0812*/ 	.byte	0x06
	.zero		1


	//   ....[14]....
        /*0814*/ 	.word	0x00000750
        /*0818*/ 	.word	0x000000ff
        /*081c*/ 	.word	0x0002e890
        /*0820*/ 	.short	0x0100
        /*0822*/ 	.byte	0x08
	.zero		1


	//   ....[15]....
        /*0824*/ 	.word	0x00000760
        /*0828*/ 	.word	0x000000ff
        /*082c*/ 	.word	0x0002e8a0
        /*0830*/ 	.short	0x0100
        /*0832*/ 	.byte	0x08
	.zero		1


	//   ....[16]....
        /*0834*/ 	.word	0x00000770
        /*0838*/ 	.word	0x000000ff
        /*083c*/ 	.word	0x0002e898
        /*0840*/ 	.short	0x0100
        /*0842*/ 	.byte	0x08
	.zero		1


	//   ....[17]....
        /*0844*/ 	.word	0x00000780
        /*0848*/ 	.word	0x000000ff
        /*084c*/ 	.word	0x0002e8a8
        /*0850*/ 	.short	0x0100
        /*0852*/ 	.byte	0x08
	.zero		1


	//   ....[18]....
        /*0854*/ 	.word	0x000008b0
        /*0858*/ 	.word	0x000000ff
        /*085c*/ 	.word	0x0002e8b0
        /*0860*/ 	.short	0x0100
        /*0862*/ 	.byte	0x08
	.zero		1


	//   ....[19]....
        /*0864*/ 	.word	0x000008c0
        /*0868*/ 	.word	0x000000ff
        /*086c*/ 	.word	0x0002e8c0
        /*0870*/ 	.short	0x0100
        /*0872*/ 	.byte	0x08
	.zero		1


	//   ....[20]....
        /*0874*/ 	.word	0x000008d0
        /*0878*/ 	.word	0x000000ff
        /*087c*/ 	.word	0x0002e8b8
        /*0880*/ 	.short	0x0100
        /*0882*/ 	.byte	0x08
	.zero		1


	//   ....[21]....
        /*0884*/ 	.word	0x000008e0
        /*0888*/ 	.word	0x000000ff
        /*088c*/ 	.word	0x0002e8c8
        /*0890*/ 	.short	0x0100
        /*0892*/ 	.byte	0x08
	.zero		1


	//   ....[22]....
        /*0894*/ 	.word	0x00001960
        /*0898*/ 	.word	0x00000002
        /*089c*/ 	.word	0x0002e800
        /*08a0*/ 	.short	0x010a
        /*08a2*/ 	.byte	0x3f
	.zero		1


	//   ....[23]....
        /*08a4*/ 	.word	0x00001a00
        /*08a8*/ 	.word	0x00000005
        /*08ac*/ 	.word	0x0002e830
        /*08b0*/ 	.short	0x010a
        /*08b2*/ 	.byte	0x3f
	.zero		1


	//   ....[24]....
        /*08b4*/ 	.word	0x00001a90
        /*08b8*/ 	.word	0x00000005
        /*08bc*/ 	.word	0x0002e830
        /*08c0*/ 	.short	0x010a
        /*08c2*/ 	.byte	0x3f
	.zero		1


	//   ....[25]....
        /*08c4*/ 	.word	0x00004f70
        /*08c8*/ 	.word	0x00000018
        /*08cc*/ 	.word	0x00000000
        /*08d0*/ 	.short	0x0101
        /*08d2*/ 	.byte	0x3f
	.zero		1


	//   ....[26]....
        /*08d4*/ 	.word	0x00006650
        /*08d8*/ 	.word	0x000000ff
        /*08dc*/ 	.word	0x0002e830
        /*08e0*/ 	.short	0x010a
        /*08e2*/ 	.byte	0x06
	.zero		1


	//   ....[27]....
        /*08e4*/ 	.word	0x00006690
        /*08e8*/ 	.word	0x000000ff
        /*08ec*/ 	.word	0x0002e830
        /*08f0*/ 	.short	0x010a
        /*08f2*/ 	.byte	0x06
	.zero		1


	//   ....[28]....
        /*08f4*/ 	.word	0x000072b0
        /*08f8*/ 	.word	0x000000ff
        /*08fc*/ 	.word	0x0002e850
        /*0900*/ 	.short	0x010a
        /*0902*/ 	.byte	0x06
	.zero		1


	//   ....[29]....
        /*0904*/ 	.word	0x000072f0
        /*0908*/ 	.word	0x000000ff
        /*090c*/ 	.word	0x0002e850
        /*0910*/ 	.short	0x010a
        /*0912*/ 	.byte	0x06
	.zero		1


	//   ....[30]....
        /*0914*/ 	.word	0x00009ed0
        /*0918*/ 	.word	0x00000006
        /*091c*/ 	.word	0x00000000
        /*0920*/ 	.short	0x0101
        /*0922*/ 	.byte	0x3f
	.zero		1


	//   ....[31]....
        /*0924*/ 	.word	0x0000a330
        /*0928*/ 	.word	0x0000000a
        /*092c*/ 	.word	0x00000000
        /*0930*/ 	.short	0x0101
        /*0932*/ 	.byte	0x3f
	.zero		1


	//   ....[32]....
        /*0934*/ 	.word	0x0000aa80
        /*0938*/ 	.word	0x0000000d
        /*093c*/ 	.word	0x0002e850
        /*0940*/ 	.short	0x010a
        /*0942*/ 	.byte	0x3f
	.zero		1


	//   ....[33]....
        /*0944*/ 	.word	0x0000ab10
        /*0948*/ 	.word	0x0000000d
        /*094c*/ 	.word	0x0002e850
        /*0950*/ 	.short	0x010a
        /*0952*/ 	.byte	0x3f
	.zero		1


	//   ....[34]....
        /*0954*/ 	.word	0x0000b260
        /*0958*/ 	.word	0x00000004
        /*095c*/ 	.word	0x00000000
        /*0960*/ 	.short	0x0101
        /*0962*/ 	.byte	0x3f
	.zero		1


	//   ....[35]....
        /*0964*/ 	.word	0x0000cf20
        /*0968*/ 	.word	0x00000003
        /*096c*/ 	.word	0x00000000
        /*0970*/ 	.short	0x0101
        /*0972*/ 	.byte	0x3f
	.zero		1


	//   ....[36]....
        /*0974*/ 	.word	0x0000fc30
        /*0978*/ 	.word	0x00000003
        /*097c*/ 	.word	0x0002e880
        /*0980*/ 	.short	0x010a
        /*0982*/ 	.byte	0x3f
	.zero		1


	//   ....[37]....
        /*0984*/ 	.word	0x0000fdd0
        /*0988*/ 	.word	0x00000003
        /*098c*/ 	.word	0x0002e840
        /*0990*/ 	.short	0x010a
        /*0992*/ 	.byte	0x3f
	.zero		1


	//   ....[38]....
        /*0994*/ 	.word	0x000109a0
        /*0998*/ 	.word	0x00000011
        /*099c*/ 	.word	0x0002e800
        /*09a0*/ 	.short	0x0107
        /*09a2*/ 	.byte	0x3f
	.zero		1


	//   ....[39]....
        /*09a4*/ 	.word	0x00010a90
        /*09a8*/ 	.word	0x00000011
        /*09ac*/ 	.word	0x0002e800
        /*09b0*/ 	.short	0x0101
        /*09b2*/ 	.byte	0x3f
	.zero		1


	//   ....[40]....
        /*09b4*/ 	.word	0x00010ab0
        /*09b8*/ 	.word	0x00000011
        /*09bc*/ 	.word	0x0002e820
        /*09c0*/ 	.short	0x010a
        /*09c2*/ 	.byte	0x3f
	.zero		1


	//   ....[41]....
        /*09c4*/ 	.word	0x00010df0
        /*09c8*/ 	.word	0x00000003
        /*09cc*/ 	.word	0x0002e880
        /*09d0*/ 	.short	0x010a
        /*09d2*/ 	.byte	0x3f
	.zero		1


	//   ....[42]....
        /*09d4*/ 	.word	0x00011030
        /*09d8*/ 	.word	0x00000003
        /*09dc*/ 	.word	0x0002e840
        /*09e0*/ 	.short	0x010a
        /*09e2*/ 	.byte	0x3f
	.zero		1


	//   ....[43]....
        /*09e4*/ 	.word	0x00011300
        /*09e8*/ 	.word	0x00000014
        /*09ec*/ 	.word	0x0002e870
        /*09f0*/ 	.short	0x010a
        /*09f2*/ 	.byte	0x3f
	.zero		1


	//   ....[44]....
        /*09f4*/ 	.word	0x00011370
        /*09f8*/ 	.word	0x00000014
        /*09fc*/ 	.word	0x0002e860
        /*0a00*/ 	.short	0x010a
        /*0a02*/ 	.byte	0x3f
	.zero		1


	//   ....[45]....
        /*0a04*/ 	.word	0x00011b40
        /*0a08*/ 	.word	0x00000014
        /*0a0c*/ 	.word	0x0002e850
        /*0a10*/ 	.short	0x0101
        /*0a12*/ 	.byte	0x3f
	.zero		1


	//   ....[46]....
        /*0a14*/ 	.word	0x00011bc0
        /*0a18*/ 	.word	0x00000014
        /*0a1c*/ 	.word	0x00000000
        /*0a20*/ 	.short	0x0101
        /*0a22*/ 	.byte	0x3f
	.zero		1


	//   ....[47]....
        /*0a24*/ 	.word	0x00011df0
        /*0a28*/ 	.word	0x00000010
        /*0a2c*/ 	.word	0x0002e870
        /*0a30*/ 	.short	0x010a
        /*0a32*/ 	.byte	0x3f
	.zero		1


	//   ....[48]....
        /*0a34*/ 	.word	0x00011e60
        /*0a38*/ 	.word	0x00000010
        /*0a3c*/ 	.word	0x0002e860
        /*0a40*/ 	.short	0x010a
        /*0a42*/ 	.byte	0x3f
	.zero		1


	//   ....[49]....
        /*0a44*/ 	.word	0x00012510
        /*0a48*/ 	.word	0x00000010
        /*0a4c*/ 	.word	0x0002e850
        /*0a50*/ 	.short	0x0101
        /*0a52*/ 	.byte	0x3f
	.zero		1


	//   ....[50]....
        /*0a54*/ 	.word	0x00012550
        /*0a58*/ 	.word	0x00000000
        /*0a5c*/ 	.word	0x00000000
        /*0a60*/ 	.short	0x0101
        /*0a62*/ 	.byte	0x3f
	.zero		1


	//   ....[51]....
        /*0a64*/ 	.word	0x000130a0
        /*0a68*/ 	.word	0x00000000
        /*0a6c*/ 	.word	0x0002e820
        /*0a70*/ 	.short	0x010a
        /*0a72*/ 	.byte	0x3f
	.zero		1


	//   ....[52]....
        /*0a74*/ 	.word	0x00013260
        /*0a78*/ 	.word	0x00000006
        /*0a7c*/ 	.word	0x00000000
        /*0a80*/ 	.short	0x010a
        /*0a82*/ 	.byte	0x3f
	.zero		1


	//   ....[53]....
        /*0a84*/ 	.word	0x000132d0
        /*0a88*/ 	.word	0x00000007
        /*0a8c*/ 	.word	0x00000000
        /*0a90*/ 	.short	0x010a
        /*0a92*/ 	.byte	0x3f
	.zero		1


	//   ....[54]....
        /*0a94*/ 	.word	0x00013330
        /*0a98*/ 	.word	0x00000004
        /*0a9c*/ 	.word	0x0002e860
        /*0aa0*/ 	.short	0x010a
        /*0aa2*/ 	.byte	0x3f
	.zero		1


	//   ....[55]....
        /*0aa4*/ 	.word	0x00013380
        /*0aa8*/ 	.word	0x00000003
        /*0aac*/ 	.word	0x0002e860
        /*0ab0*/ 	.short	0x010a
        /*0ab2*/ 	.byte	0x3f
	.zero		1


	//   ....[56]....
        /*0ab4*/ 	.word	0x000133c0
        /*0ab8*/ 	.word	0x00000004
        /*0abc*/ 	.word	0x0002e880
        /*0ac0*/ 	.short	0x010a
        /*0ac2*/ 	.byte	0x3f
	.zero		1


	//   ....[57]....
        /*0ac4*/ 	.word	0x000133e0
        /*0ac8*/ 	.word	0x00000003
        /*0acc*/ 	.word	0x0002e880
        /*0ad0*/ 	.short	0x010a
        /*0ad2*/ 	.byte	0x3f
	.zero		1


	//   ....[58]....
        /*0ad4*/ 	.word	0x00013440
        /*0ad8*/ 	.word	0x00000002
        /*0adc*/ 	.word	0x0002e800
        /*0ae0*/ 	.short	0x010a
        /*0ae2*/ 	.byte	0x3f
	.zero		1


	//   ....[59]....
        /*0ae4*/ 	.word	0x00013490
        /*0ae8*/ 	.word	0x00000005
        /*0aec*/ 	.word	0x0002e830
        /*0af0*/ 	.short	0x010a
        /*0af2*/ 	.byte	0x3f
	.zero		1


	//   ....[60]....
        /*0af4*/ 	.word	0x000134f0
        /*0af8*/ 	.word	0x00000003
        /*0afc*/ 	.word	0x0002e830
        /*0b00*/ 	.short	0x010a
        /*0b02*/ 	.byte	0x3f
	.zero		1


	//   ....[61]....
        /*0b04*/ 	.word	0x00013550
        /*0b08*/ 	.word	0x00000003
        /*0b0c*/ 	.word	0x0002e850
        /*0b10*/ 	.short	0x010a
        /*0b12*/ 	.byte	0x3f
	.zero		1


	//   ....[62]....
        /*0b14*/ 	.word	0x000135a0
        /*0b18*/ 	.word	0x0000000d
        /*0b1c*/ 	.word	0x0002e850
        /*0b20*/ 	.short	0x010a
        /*0b22*/ 	.byte	0x3f
	.zero		1


	//   ....[63]....
        /*0b24*/ 	.word	0x000136f0
        /*0b28*/ 	.word	0x00000003
        /*0b2c*/ 	.word	0x0002e880
        /*0b30*/ 	.short	0x010a
        /*0b32*/ 	.byte	0x3f
	.zero		1


	//   ....[64]....
        /*0b34*/ 	.word	0x00013740
        /*0b38*/ 	.word	0x00000003
        /*0b3c*/ 	.word	0x0002e840
        /*0b40*/ 	.short	0x010a
        /*0b42*/ 	.byte	0x3f
	.zero		1


	//   ....[65]....
        /*0b44*/ 	.word	0x00014160
        /*0b48*/ 	.word	0x00000011
        /*0b4c*/ 	.word	0x0002e820
        /*0b50*/ 	.short	0x010a
        /*0b52*/ 	.byte	0x3f
	.zero		1


	//   ....[66]....
        /*0b54*/ 	.word	0x000141b0
        /*0b58*/ 	.word	0x00000003
        /*0b5c*/ 	.word	0x0002e880
        /*0b60*/ 	.short	0x010a
        /*0b62*/ 	.byte	0x3f
	.zero		1


	//   ....[67]....
        /*0b64*/ 	.word	0x00014200
        /*0b68*/ 	.word	0x00000003
        /*0b6c*/ 	.word	0x0002e840
        /*0b70*/ 	.short	0x010a
        /*0b72*/ 	.byte	0x3f
	.zero		1


	//   ....[68]....
        /*0b74*/ 	.word	0x00014250
        /*0b78*/ 	.word	0x00000014
        /*0b7c*/ 	.word	0x0002e870
        /*0b80*/ 	.short	0x010a
        /*0b82*/ 	.byte	0x3f
	.zero		1


	//   ....[69]....
        /*0b84*/ 	.word	0x000142a0
        /*0b88*/ 	.word	0x00000014
        /*0b8c*/ 	.word	0x0002e860
        /*0b90*/ 	.short	0x010a
        /*0b92*/ 	.byte	0x3f
	.zero		1


	//   ....[70]....
        /*0b94*/ 	.word	0x000142f0
        /*0b98*/ 	.word	0x00000010
        /*0b9c*/ 	.word	0x0002e870
        /*0ba0*/ 	.short	0x010a
        /*0ba2*/ 	.byte	0x3f
	.zero		1


	//   ....[71]....
        /*0ba4*/ 	.word	0x00014340
        /*0ba8*/ 	.word	0x00000010
        /*0bac*/ 	.word	0x0002e860
        /*0bb0*/ 	.short	0x010a
        /*0bb2*/ 	.byte	0x3f
	.zero		1


	//   ....[72]....
        /*0bb4*/ 	.word	0x00014390
        /*0bb8*/ 	.word	0x00000000
        /*0bbc*/ 	.word	0x0002e820
        /*0bc0*/ 	.short	0x010a
        /*0bc2*/ 	.byte	0x3f
	.zero		1


	//   ....[73]....
        /*0bc4*/ 	.word	0x00014530
        /*0bc8*/ 	.word	0x00000006
        /*0bcc*/ 	.word	0x00000000
        /*0bd0*/ 	.short	0x010a
        /*0bd2*/ 	.byte	0x3f
	.zero		1


	//   ....[74]....
        /*0bd4*/ 	.word	0x00014580
        /*0bd8*/ 	.word	0x00000007
        /*0bdc*/ 	.word	0x00000000
        /*0be0*/ 	.short	0x010a
        /*0be2*/ 	.byte	0x3f
	.zero		1


	//   ....[75]....
        /*0be4*/ 	.word	0x000145d0
        /*0be8*/ 	.word	0x00000004
        /*0bec*/ 	.word	0x0002e860
        /*0bf0*/ 	.short	0x010a
        /*0bf2*/ 	.byte	0x3f
	.zero		1


	//   ....[76]....
        /*0bf4*/ 	.word	0x00014620
        /*0bf8*/ 	.word	0x00000003
        /*0bfc*/ 	.word	0x0002e860
        /*0c00*/ 	.short	0x010a
        /*0c02*/ 	.byte	0x3f
	.zero		1


	//   ....[77]....
        /*0c04*/ 	.word	0x00014670
        /*0c08*/ 	.word	0x00000004
        /*0c0c*/ 	.word	0x0002e880
        /*0c10*/ 	.short	0x010a
        /*0c12*/ 	.byte	0x3f
	.zero		1


	//----- nvinfo : EIATTR_NUM_MBARRIERS
	.align		4
.L_937:
        /*0c14*/ 	.byte	0x03, 0x38
        /*0c16*/ 	.short	0x0016


	//----- nvinfo : EIATTR_EXIT_INSTR_OFFSETS
	.align		4
        /*0c18*/ 	.byte	0x04, 0x1c
        /*0c1a*/ 	.short	(.L_939 - .L_938)


	//   ....[0]....
.L_938:
        /*0c1c*/ 	.word	0x00000a80


	//   ....[1]....
        /*0c20*/ 	.word	0x0000de90


	//   ....[2]....
        /*0c24*/ 	.word	0x00013430


	//----- nvinfo : EIATTR_MAX_THREADS
	.align		4
.L_939:
        /*0c28*/ 	.byte	0x04, 0x05
        /*0c2a*/ 	.short	(.L_941 - .L_940)
.L_940:
        /*0c2c*/ 	.word	0x00000180
        /*0c30*/ 	.word	0x00000001
        /*0c34*/ 	.word	0x00000001


	//----- nvinfo : EIATTR_CRS_STACK_SIZE
	.align		4
.L_941:
        /*0c38*/ 	.byte	0x04, 0x1e
        /*0c3a*/ 	.short	(.L_943 - .L_942)
.L_942:
        /*0c3c*/ 	.word	0x00000000


	//----- nvinfo : EIATTR_CBANK_PARAM_SIZE
	.align		4
.L_943:
        /*0c40*/ 	.byte	0x03, 0x19
        /*0c42*/ 	.short	0x0af0


	//----- nvinfo : EIATTR_PARAM_CBANK
	.align		4
        /*0c44*/ 	.byte	0x04, 0x0a
        /*0c46*/ 	.short	(.L_945 - .L_944)
	.align		4
.L_944:
        /*0c48*/ 	.word	index@(.nv.constant0._ZN7cutlass13device_kernelIN5flash11enable_sm90INS1_16FlashAttnFwdSm90INS1_25CollectiveMainloopFwdSm90ILi2EN4cute5tupleIJNS5_1CILi1EEES8_S8_EEENS6_IJNS7_ILi128EEENS7_ILi224EEESA_EEELi128ENS_12float_e4m3_tEfNS_4arch4Sm90ELb0ELb0ELb1ELb1ELb0ELb0ELb0ELb1ELb1ELb1ELb0ELb0EEENS1_21CollectiveEpilogueFwdINS6_IJSA_SA_SB_EEES9_NS_10bfloat16_tESF_Li256ELb1ELb1ELb0ELb1EEENS1_36VarlenDynamicPersistentTileSchedulerILi128ELi224ELi256ELi128ELb0ELb1ELb1ELb0ELb1ELb1EEEEEEEEEvNT_6ParamsE)
        /*0c4c*/ 	.short	0x0210
        /*0c4e*/ 	.short	0x0af0


	//----- nvinfo : EIATTR_SW_WAR
	.align		4
.L_945:
        /*0c50*/ 	.byte	0x04, 0x36
        /*0c52*/ 	.short	(.L_947 - .L_946)
.L_946:
        /*0c54*/ 	.word	0x00000008
.L_947:


//--------------------- .nv.info._ZN7cutlass13device_kernelIN5flash11enable_sm90INS1_16FlashAttnFwdSm90INS1_25CollectiveMainloopFwdSm90ILi2EN4cute5tupleIJNS5_1CILi1EEES8_S8_EEENS6_IJNS7_ILi128EEENS7_ILi224EEESA_EEELi128ENS_12float_e4m3_tEfNS_4arch4Sm90ELb0ELb0ELb1ELb1ELb0ELb1ELb0ELb1ELb1ELb1ELb0ELb0EEENS1_21CollectiveEpilogueFwdINS6_IJSA_SA_SB_EEES9_NS_10bfloat16_tESF_Li256ELb1ELb1ELb0ELb1EEENS1_36VarlenDynamicPersistentTileSchedulerILi128ELi224ELi256ELi128ELb0ELb1ELb1ELb0ELb1ELb1EEEEEEEEEvNT_6ParamsE --------------------------
	.section	.nv.info._ZN7cutlass13device_kernelIN5flash11enable_sm90INS1_16FlashAttnFwdSm90INS1_25CollectiveMainloopFwdSm90ILi2EN4cute5tupleIJNS5_1CILi1EEES8_S8_EEENS6_IJNS7_ILi128EEENS7_ILi224EEESA_EEELi128ENS_12float_e4m3_tEfNS_4arch4Sm90ELb0ELb0ELb1ELb1ELb0ELb1ELb0ELb1ELb1ELb1ELb0ELb0EEENS1_21CollectiveEpilogueFwdINS6_IJSA_SA_SB_EEES9_NS_10bfloat16_tESF_Li256ELb1ELb1ELb0ELb1EEENS1_36VarlenDynamicPersistentTileSchedulerILi128ELi224ELi256ELi128ELb0ELb1ELb1ELb0ELb1ELb1EEEEEEEEEvNT_6ParamsE,"",@"SHT_CUDA_INFO"
	.sectionflags	@""
	.align	4


	//----- nvinfo : EIATTR_CUDA_API_VERSION
	.align		4
        /*0000*/ 	.byte	0x04, 0x37
        /*0002*/ 	.short	(.L_949 - .L_948)
.L_948:
        /*0004*/ 	.word	0x00000082


	//----- nvinfo : EIATTR_KPARAM_INFO
	.align		4
.L_949:
        /*0008*/ 	.byte	0x04, 0x17
        /*000a*/ 	.short	(.L_951 - .L_950)
.L_950:
        /*000c*/ 	.word	0x00000000
        /*0010*/ 	.short	0x0000
        /*0012*/ 	.short	0x0070
        /*0014*/ 	.byte	0x00, 0xf0, 0x01, 0x2a


	//----- nvinfo : EIATTR_SPARSE_MMA_MASK
	.align		4
.L_951:
        /*0018*/ 	.byte	0x03, 0x50
        /*001a*/ 	.short	0x0000


	//----- nvinfo : EIATTR_MAXREG_COUNT
	.align		4
        /*001c*/ 	.byte	0x03, 0x1b
        /*001e*/ 	.short	0x00a8


	//----- nvinfo : EIATTR_NUM_BARRIERS
	.align		4
        /*0020*/ 	.byte	0x02, 0x4c
        /*0022*/ 	.byte	0x10
	.zero		1


	//----- nvinfo : EIATTR_EXTERNS
	.align		4
        /*0024*/ 	.byte	0x04, 0x0f
        /*0026*/ 	.short	(.L_953 - .L_952)


	//   ....[0]....
	.align		4
.L_952:
        /*0028*/ 	.word	index@(__assertfail)


	//----- nvinfo : EIATTR_ANNOTATIONS
	.align		4
.L_953:
        /*002c*/ 	.byte	0x04, 0x55
        /*002e*/ 	.short	(.L_955 - .L_954)


	//   ....[0]....
.L_954:
        /* <DEDUP_REMOVED lines=156> */


	//----- nvinfo : EIATTR_MERCURY_ISA_VERSION
	.align		4
.L_955:
        /*09d8*/ 	.byte	0x03, 0x5f
        /*09da*/ 	.short	0x0101


	//----- nvinfo : EIATTR_UNUSED_LOAD_BYTE_OFFSET
	.align		4
        /*09dc*/ 	.byte	0x04, 0x44
        /*09de*/ 	.short	(.L_957 - .L_956)


	//   ....[0]....
.L_956:
        /*09e0*/ 	.word	0x00000b10
        /*09e4*/ 	.word	0x0000fff0


	//   ....[1]....
        /*09e8*/ 	.word	0x0001c000
        /*09ec*/ 	.word	0x0000fff0


	//----- nvinfo : EIATTR_INT_WARP_WIDE_INSTR_OFFSETS
	.align		4
.L_957:
        /*09f0*/ 	.byte	0x04, 0x31
        /*09f2*/ 	.short	(.L_959 - .L_958)


	//   ....[0]....
.L_958:
        /*09f4*/ 	.word	0x00000190


	//   ....[1]....
        /*09f8*/ 	.word	0x000001d0


	//   ....[2]....
        /*09fc*/ 	.word	0x00000240


	//   ....[3]....
        /*0a00*/ 	.word	0x00020ce0


	//   ....[4]....
        /*0a04*/ 	.word	0x00020d40


	//   ....[5]....
        /*0a08*/ 	.word	0x00023c50


	//   ....[6]....
        /*0a0c*/ 	.word	0x00023cb0


	//----- nvinfo : EIATTR_COOP_GROUP_MASK_REGIDS
	.align		4
.L_959:
        /*0a10*/ 	.byte	0x04, 0x29
        /*0a12*/ 	.short	(.L_961 - .L_960)


	//   ....[0]....
.L_960:
        /*0a14*/ 	.word	0xffffffff


	//   ....[1]....
        /*0a18*/ 	.word	0xffffffff


	//   ....[2]....
        /*0a1c*/ 	.word	0xffffffff


	//   ....[3]....
        /*0a20*/ 	.word	0xffffffff


	//   ....[4]....
        /*0a24*/ 	.word	0xffffffff


	//   ....[5]....
        /*0a28*/ 	.word	0xffffffff


	//   ....[6]....
        /*0a2c*/ 	.word	0xffffffff


	//   ....[7]....
        /*0a30*/ 	.word	0xffffffff


	//   ....[8]....
        /*0a34*/ 	.word	0xffffffff


	//   ....[9]....
        /*0a38*/ 	.word	0xffffffff


	//   ....[10]....
        /*0a3c*/ 	.word	0xffffffff


	//   ....[11]....
        /*0a40*/ 	.word	0xffffffff


	//   ....[12]....
        /*0a44*/ 	.word	0xffffffff


	//   ....[13]....
        /*0a48*/ 	.word	0xffffffff


	//   ....[14]....
        /*0a4c*/ 	.word	0xffffffff


	//   ....[15]....
        /*0a50*/ 	.word	0xffffffff


	//   ....[16]....
        /*0a54*/ 	.word	0xffffffff


	//   ....[17]....
        /*0a58*/ 	.word	0xffffffff


	//   ....[18]....
        /*0a5c*/ 	.word	0xffffffff


	//   ....[19]....
        /*0a60*/ 	.word	0xffffffff


	//   ....[20]....
        /*0a64*/ 	.word	0xffffffff


	//   ....[21]....
        /*0a68*/ 	.word	0xffffffff


	//   ....[22]....
        /*0a6c*/ 	.word	0xffffffff


	//   ....[23]....
        /*0a70*/ 	.word	0xffffffff


	//   ....[24]....
        /*0a74*/ 	.word	0xffffffff


	//   ....[25]....
        /*0a78*/ 	.word	0xffffffff


	//   ....[26]....
        /*0a7c*/ 	.word	0xffffffff


	//   ....[27]....
        /*0a80*/ 	.word	0xffffffff


	//   ....[28]....
        /*0a84*/ 	.word	0xffffffff


	//   ....[29]....
        /*0a88*/ 	.word	0xffffffff


	//   ....[30]....
        /*0a8c*/ 	.word	0xffffffff


	//   ....[31]....
        /*0a90*/ 	.word	0xffffffff


	//   ....[32]....
        /*0a94*/ 	.word	0xffffffff


	//   ....[33]....
        /*0a98*/ 	.word	0xffffffff


	//   ....[34]....
        /*0a9c*/ 	.word	0xffffffff


	//   ....[35]....
        /*0aa0*/ 	.word	0xffffffff


	//   ....[36]....
        /*0aa4*/ 	.word	0xffffffff


	//   ....[37]....
        /*0aa8*/ 	.word	0xffffffff


	//   ....[38]....
        /*0aac*/ 	.word	0xffffffff


	//   ....[39]....
        /*0ab0*/ 	.word	0xffffffff


	//   ....[40]....
        /*0ab4*/ 	.word	0xffffffff


	//   ....[41]....
        /*0ab8*/ 	.word	0xffffffff


	//   ....[42]....
        /*0abc*/ 	.word	0xffffffff


	//   ....[43]....
        /*0ac0*/ 	.word	0xffffffff


	//   ....[44]....
        /*0ac4*/ 	.word	0xffffffff


	//   ....[45]....
        /*0ac8*/ 	.word	0xffffffff


	//   ....[46]....
        /*0acc*/ 	.word	0xffffffff


	//   ....[47]....
        /*0ad0*/ 	.word	0xffffffff


	//   ....[48]....
        /*0ad4*/ 	.word	0xffffffff


	//   ....[49]....
        /*0ad8*/ 	.word	0xffffffff


	//   ....[50]....
        /*0adc*/ 	.word	0xffffffff


	//   ....[51]....
        /*0ae0*/ 	.word	0xffffffff


	//   ....[52]....
        /*0ae4*/ 	.word	0xffffffff


	//   ....[53]....
        /*0ae8*/ 	.word	0xffffffff


	//   ....[54]....
        /*0aec*/ 	.word	0xffffffff


	//   ....[55]....
        /*0af0*/ 	.word	0xffffffff


	//   ....[56]....
        /*0af4*/ 	.word	0xffffffff


	//   ....[57]....
        /*0af8*/ 	.word	0xffffffff


	//   ....[58]....
        /*0afc*/ 	.word	0xffffffff


	//   ....[59]....
        /*0b00*/ 	.word	0xffffffff


	//   ....[60]....
        /*0b04*/ 	.word	0xffffffff


	//   ....[61]....
        /*0b08*/ 	.word	0xffffffff


	//   ....[62]....
        /*0b0c*/ 	.word	0xffffffff


	//   ....[63]....
        /*0b10*/ 	.word	0xffffffff


	//   ....[64]....
        /*0b14*/ 	.word	0xffffffff


	//   ....[65]....
        /*0b18*/ 	.word	0xffffffff


	//   ....[66]....
        /*0b1c*/ 	.word	0xffffffff


	//   ....[67]....
        /*0b20*/ 	.word	0xffffffff


	//   ....[68]....
        /*0b24*/ 	.word	0xffffffff


	//   ....[69]....
        /*0b28*/ 	.word	0xffffffff


	//   ....[70]....
        /*0b2c*/ 	.word	0xffffffff


	//   ....[71]....
        /*0b30*/ 	.word	0xffffffff


	//   ....[72]....
        /*0b34*/ 	.word	0xffffffff


	//   ....[73]....
        /*0b38*/ 	.word	0xffffffff


	//   ....[74]....
        /*0b3c*/ 	.word	0xffffffff


	//   ....[75]....
        /*0b40*/ 	.word	0xffffffff


	//   ....[76]....
        /*0b44*/ 	.word	0xffffffff


	//   ....[77]....
        /*0b48*/ 	.word	0xffffffff


	//   ....[78]....
        /*0b4c*/ 	.word	0xffffffff


	//   ....[79]....
        /*0b50*/ 	.word	0xffffffff


	//   ....[80]....
        /*0b54*/ 	.word	0xffffffff


	//   ....[81]....
        /*0b58*/ 	.word	0xffffffff


	//   ....[82]....
        /*0b5c*/ 	.word	0xffffffff


	//   ....[83]....
        /*0b60*/ 	.word	0xffffffff


	//   ....[84]....
        /*0b64*/ 	.word	0xffffffff


	//   ....[85]....
        /*0b68*/ 	.word	0xffffffff


	//   ....[86]....
        /*0b6c*/ 	.word	0xffffffff


	//   ....[87]....
        /*0b70*/ 	.word	0xffffffff


	//   ....[88]....
        /*0b74*/ 	.word	0xffffffff


	//   ....[89]....
        /*0b78*/ 	.word	0xffffffff


	//   ....[90]....
        /*0b7c*/ 	.word	0xffffffff


	//   ....[91]....
        /*0b80*/ 	.word	0xffffffff


	//   ....[92]....
        /*0b84*/ 	.word	0xffffffff


	//   ....[93]....
        /*0b88*/ 	.word	0xffffffff


	//   ....[94]....
        /*0b8c*/ 	.word	0xffffffff


	//   ....[95]....
        /*0b90*/ 	.word	0xffffffff


	//   ....[96]....
        /*0b94*/ 	.word	0xffffffff


	//   ....[97]....
        /*0b98*/ 	.word	0xffffffff


	//   ....[98]....
        /*0b9c*/ 	.word	0xffffffff


	//   ....[99]....
        /*0ba0*/ 	.word	0xffffffff


	//   ....[100]....
        /*0ba4*/ 	.word	0xffffffff


	//   ....[101]....
        /*0ba8*/ 	.word	0xffffffff


	//   ....[102]....
        /*0bac*/ 	.word	0xffffffff


	//   ....[103]....
        /*0bb0*/ 	.word	0xffffffff


	//   ....[104]....
        /*0bb4*/ 	.word	0xffffffff


	//   ....[105]....
        /*0bb8*/ 	.word	0xffffffff


	//   ....[106]....
        /*0bbc*/ 	.word	0xffffffff


	//   ....[107]....
        /*0bc0*/ 	.word	0xffffffff


	//   ....[108]....
        /*0bc4*/ 	.word	0xffffffff


	//   ....[109]....
        /*0bc8*/ 	.word	0xffffffff


	//   ....[110]....
        /*0bcc*/ 	.word	0xffffffff


	//   ....[111]....
        /*0bd0*/ 	.word	0xffffffff


	//   ....[112]....
        /*0bd4*/ 	.word	0xffffffff


	//   ....[113]....
        /*0bd8*/ 	.word	0xffffffff


	//   ....[114]....
        /*0bdc*/ 	.word	0xffffffff


	//   ....[115]....
        /*0be0*/ 	.word	0xffffffff


	//   ....[116]....
        /*0be4*/ 	.word	0xffffffff


	//   ....[117]....
        /*0be8*/ 	.word	0xffffffff


	//   ....[118]....
        /*0bec*/ 	.word	0xffffffff


	//   ....[119]....
        /*0bf0*/ 	.word	0xffffffff


	//   ....[120]....
        /*0bf4*/ 	.word	0xffffffff


	//   ....[121]....
        /*0bf8*/ 	.word	0xffffffff


	//   ....[122]....
        /*0bfc*/ 	.word	0xffffffff


	//   ....[123]....
        /*0c00*/ 	.word	0xffffffff


	//   ....[124]....
        /*0c04*/ 	.word	0xffffffff


	//   ....[125]....
        /*0c08*/ 	.word	0xffffffff


	//   ....[126]....
        /*0c0c*/ 	.word	0xffffffff


	//   ....[127]....
        /*0c10*/ 	.word	0xffffffff


	//   ....[128]....
        /*0c14*/ 	.word	0xffffffff


	//   ....[129]....
        /*0c18*/ 	.word	0xffffffff


	//   ....[130]....
        /*0c1c*/ 	.word	0xffffffff


	//   ....[131]....
        /*0c20*/ 	.word	0xffffffff


	//   ....[132]....
        /*0c24*/ 	.word	0x0500000f


	//   ....[133]....
        /*0c28*/ 	.word	0x0500000f


	//   ....[134]....
        /*0c2c*/ 	.word	0x0500000f


	//   ....[135]....
        /*0c30*/ 	.word	0x0500000f


	//   ....[136]....
        /*0c34*/ 	.word	0x0500000f


	//   ....[137]....
        /*0c38*/ 	.word	0x0500000f


	//   ....[138]....
        /*0c3c*/ 	.word	0x0500000f


	//   ....[139]....
        /*0c40*/ 	.word	0x0500000f


	//   ....[140]....
        /*0c44*/ 	.word	0x0500000f


	//   ....[141]....
        /*0c48*/ 	.word	0x0500000f


	//   ....[142]....
        /*0c4c*/ 	.word	0x0500000f


	//   ....[143]....
        /*0c50*/ 	.word	0x0500000f


	//   ....[144]....
        /*0c54*/ 	.word	0x0500000f


	//   ....[145]....
        /*0c58*/ 	.word	0x0500000f


	//   ....[146]....
        /*0c5c*/ 	.word	0x0500000f


	//   ....[147]....
        /*0c60*/ 	.word	0x0500000f


	//   ....[148]....
        /*0c64*/ 	.word	0x0500000f


	//   ....[149]....
        /*0c68*/ 	.word	0x0500000f


	//   ....[150]....
        /*0c6c*/ 	.word	0x0500000f


	//   ....[151]....
        /*0c70*/ 	.word	0x0500000f


	//   ....[152]....
        /*0c74*/ 	.word	0x0500000f


	//   ....[153]....
        /*0c78*/ 	.word	0x0500000f


	//   ....[154]....
        /*0c7c*/ 	.word	0x0500000f


	//   ....[155]....
        /*0c80*/ 	.word	0x0500000f


	//   ....[156]....
        /*0c84*/ 	.word	0x0500000f


	//   ....[157]....
        /*0c88*/ 	.word	0x0500000f


	//   ....[158]....
        /*0c8c*/ 	.word	0x0500000f


	//   ....[159]....
        /*0c90*/ 	.word	0x0500000f


	//   ....[160]....
        /*0c94*/ 	.word	0x0500000f


	//   ....[161]....
        /*0c98*/ 	.word	0x0500000f


	//   ....[162]....
        /*0c9c*/ 	.word	0x0500000f


	//   ....[163]....
        /*0ca0*/ 	.word	0x0500000f


	//   ....[164]....
        /*0ca4*/ 	.word	0x0500000f


	//   ....[165]....
        /*0ca8*/ 	.word	0x0500000f


	//   ....[166]....
        /*0cac*/ 	.word	0x0500000f


	//   ....[167]....
        /*0cb0*/ 	.word	0x0500000f


	//   ....[168]....
        /*0cb4*/ 	.word	0x0500000f


	//   ....[169]....
        /*0cb8*/ 	.word	0x0500000f


	//   ....[170]....
        /*0cbc*/ 	.word	0x0500000f


	//   ....[171]....
        /*0cc0*/ 	.word	0x0500000f


	//   ....[172]....
        /*0cc4*/ 	.word	0x0500000f


	//   ....[173]....
        /*0cc8*/ 	.word	0x0500000f


	//   ....[174]....
        /*0ccc*/ 	.word	0x0500000f


	//   ....[175]....
        /*0cd0*/ 	.word	0x0500000f


	//   ....[176]....
        /*0cd4*/ 	.word	0x0500000f


	//   ....[177]....
        /*0cd8*/ 	.word	0x0500000f


	//   ....[178]....
        /*0cdc*/ 	.word	0x0500000f


	//   ....[179]....
        /*0ce0*/ 	.word	0x0500000f


	//   ....[180]....
        /*0ce4*/ 	.word	0x0500000f


	//   ....[181]....
        /*0ce8*/ 	.word	0x0500000f


	//   ....[182]....
        /*0cec*/ 	.word	0x0500000f


	//   ....[183]....
        /*0cf0*/ 	.word	0x0500000f


	//   ....[184]....
        /*0cf4*/ 	.word	0x0500000f


	//   ....[185]....
        /*0cf8*/ 	.word	0x0500000f


	//   ....[186]....
        /*0cfc*/ 	.word	0x0500000f


	//   ....[187]....
        /*0d00*/ 	.word	0x0500000f


	//   ....[188]....
        /*0d04*/ 	.word	0x0500000f


	//   ....[189]....
        /*0d08*/ 	.word	0x0500000f


	//   ....[190]....
        /*0d0c*/ 	.word	0x0500000f


	//   ....[191]....
        /*0d10*/ 	.word	0x0500000f


	//   ....[192]....
        /*0d14*/ 	.word	0x0500000f


	//   ....[193]....
        /*0d18*/ 	.word	0x0500000f


	//   ....[194]....
        /*0d1c*/ 	.word	0x0500000f


	//   ....[195]....
        /*0d20*/ 	.word	0x0500000f


	//   ....[196]....
        /*0d24*/ 	.word	0x0500000f


	//   ....[197]....
        /*0d28*/ 	.word	0x0500000f


	//   ....[198]....
        /*0d2c*/ 	.word	0x0500000f


	//   ....[199]....
        /*0d30*/ 	.word	0x0500000f


	//   ....[200]....
        /*0d34*/ 	.word	0x0500000f


	//   ....[201]....
        /*0d38*/ 	.word	0x0500000f


	//   ....[202]....
        /*0d3c*/ 	.word	0x0500000f


	//   ....[203]....
        /*0d40*/ 	.word	0x0500000f


	//   ....[204]....
        /*0d44*/ 	.word	0x0500000f


	//   ....[205]....
        /*0d48*/ 	.word	0x0500000f


	//   ....[206]....
        /*0d4c*/ 	.word	0x0500000f


	//   ....[207]....
        /*0d50*/ 	.word	0x0500000f


	//   ....[208]....
        /*0d54*/ 	.word	0x0500000f


	//   ....[209]....
        /*0d58*/ 	.word	0x0500000f


	//   ....[210]....
        /*0d5c*/ 	.word	0x0500000f


	//   ....[211]....
        /*0d60*/ 	.word	0x0500000f


	//   ....[212]....
        /*0d64*/ 	.word	0x0500000f


	//   ....[213]....
        /*0d68*/ 	.word	0x0500000f


	//   ....[214]....
        /*0d6c*/ 	.word	0x0500000f


	//   ....[215]....
        /*0d70*/ 	.word	0x0500000f


	//   ....[216]....
        /*0d74*/ 	.word	0x0500000f


	//----- nvinfo : EIATTR_COOP_GROUP_INSTR_OFFSETS
	.align		4
.L_961:
        /*0d78*/ 	.byte	0x04, 0x28
        /*0d7a*/ 	.short	(.L_963 - .L_962)


	//   ....[0]....
.L_962:
        /*0d7c*/ 	.word	0x00000070


	//   ....[1]....
        /*0d80*/ 	.word	0x000001a0


	//   ....[2]....
        /*0d84*/ 	.word	0x000001f0


	//   ....[3]....
        /*0d88*/ 	.word	0x00000420


	//   ....[4]....
        /*0d8c*/ 	.word	0x00000580


	//   ....[5]....
        /*0d90*/ 	.word	0x000006a0


	//   ....[6]....
        /*0d94*/ 	.word	0x00000800


	//   ....[7]....
        /*0d98*/ 	.word	0x0000cbf0


	//   ....[8]....
        /*0d9c*/ 	.word	0x0000d450


	//   ....[9]....
        /*0da0*/ 	.word	0x0000d460


	//   ....[10]....
        /*0da4*/ 	.word	0x0000d470


	//   ....[11]....
        /*0da8*/ 	.word	0x0000d480


	//   ....[12]....
        /*0dac*/ 	.word	0x0000f3a0


	//   ....[13]....
        /*0db0*/ 	.word	0x0000f3b0


	//   ....[14]....
        /*0db4*/ 	.word	0x0000f3c0


	//   ....[15]....
        /*0db8*/ 	.word	0x0000f3d0


	//   ....[16]....
        /*0dbc*/ 	.word	0x00014010


	//   ....[17]....
        /*0dc0*/ 	.word	0x00014260


	//   ....[18]....
        /*0dc4*/ 	.word	0x00014550


	//   ....[19]....
        /*0dc8*/ 	.word	0x000145b0


	//   ....[20]....
        /*0dcc*/ 	.word	0x000192f0


	//   ....[21]....
        /*0dd0*/ 	.word	0x00019300


	//   ....[22]....
        /*0dd4*/ 	.word	0x00019340


	//   ....[23]....
        /*0dd8*/ 	.word	0x00019370


	//   ....[24]....
        /*0ddc*/ 	.word	0x0001b7d0


	//   ....[25]....
        /*0de0*/ 	.word	0x0001b7e0


	//   ....[26]....
        /*0de4*/ 	.word	0x0001b860


	//   ....[27]....
        /*0de8*/ 	.word	0x0001b870


	//   ....[28]....
        /*0dec*/ 	.word	0x0001c670


	//   ....[29]....
        /*0df0*/ 	.word	0x0001c6a0


	//   ....[30]....
        /*0df4*/ 	.word	0x0001c6d0


	//   ....[31]....
        /*0df8*/ 	.word	0x0001c700


	//   ....[32]....
        /*0dfc*/ 	.word	0x0001c730


	//   ....[33]....
        /*0e00*/ 	.word	0x0001c760


	//   ....[34]....
        /*0e04*/ 	.word	0x0001c790


	//   ....[35]....
        /*0e08*/ 	.word	0x0001c7c0


	//   ....[36]....
        /*0e0c*/ 	.word	0x0001c7f0


	//   ....[37]....
        /*0e10*/ 	.word	0x0001c820


	//   ....[38]....
        /*0e14*/ 	.word	0x0001c850


	//   ....[39]....
        /*0e18*/ 	.word	0x0001c880


	//   ....[40]....
        /*0e1c*/ 	.word	0x0001c8b0


	//   ....[41]....
        /*0e20*/ 	.word	0x0001c8e0


	//   ....[42]....
        /*0e24*/ 	.word	0x0001c910


	//   ....[43]....
        /*0e28*/ 	.word	0x0001c940


	//   ....[44]....
        /*0e2c*/ 	.word	0x0001c970


	//   ....[45]....
        /*0e30*/ 	.word	0x0001c9a0


	//   ....[46]....
        /*0e34*/ 	.word	0x0001c9d0


	//   ....[47]....
        /*0e38*/ 	.word	0x0001ca00


	//   ....[48]....
        /*0e3c*/ 	.word	0x0001ca20


	//   ....[49]....
        /*0e40*/ 	.word	0x0001ca50


	//   ....[50]....
        /*0e44*/ 	.word	0x0001ca80


	//   ....[51]....
        /*0e48*/ 	.word	0x0001cab0


	//   ....[52]....
        /*0e4c*/ 	.word	0x0001cac0


	//   ....[53]....
        /*0e50*/ 	.word	0x0001cad0


	//   ....[54]....
        /*0e54*/ 	.word	0x0001caf0


	//   ....[55]....
        /*0e58*/ 	.word	0x0001cb00


	//   ....[56]....
        /*0e5c*/ 	.word	0x0001cb10


	//   ....[57]....
        /*0e60*/ 	.word	0x0001cb20


	//   ....[58]....
        /*0e64*/ 	.word	0x0001cb50


	//   ....[59]....
        /*0e68*/ 	.word	0x0001cb80


	//   ....[60]....
        /*0e6c*/ 	.word	0x0001d1c0


	//   ....[61]....
        /*0e70*/ 	.word	0x0001d200


	//   ....[62]....
        /*0e74*/ 	.word	0x0001d240


	//   ....[63]....
        /*0e78*/ 	.word	0x0001d260


	//   ....[64]....
        /*0e7c*/ 	.word	0x0001d950


	//   ....[65]....
        /*0e80*/ 	.word	0x0001d960


	//   ....[66]....
        /*0e84*/ 	.word	0x0001da20


	//   ....[67]....
        /*0e88*/ 	.word	0x0001da40


	//   ....[68]....
        /*0e8c*/ 	.word	0x0001db00


	//   ....[69]....
        /*0e90*/ 	.word	0x0001db20


	//   ....[70]....
        /*0e94*/ 	.word	0x0001dbf0


	//   ....[71]....
        /*0e98*/ 	.word	0x0001dc10


	//   ....[72]....
        /*0e9c*/ 	.word	0x0001e4b0


	//   ....[73]....
        /*0ea0*/ 	.word	0x0001e4c0


	//   ....[74]....
        /*0ea4*/ 	.word	0x0001e620


	//   ....[75]....
        /*0ea8*/ 	.word	0x0001e630


	//   ....[76]....
        /*0eac*/ 	.word	0x0001e780


	//   ....[77]....
        /*0eb0*/ 	.word	0x0001e790


	//   ....[78]....
        /*0eb4*/ 	.word	0x0001e8e0


	//   ....[79]....
        /*0eb8*/ 	.word	0x0001e8f0


	//   ....[80]....
        /*0ebc*/ 	.word	0x0001eaa0


	//   ....[81]....
        /*0ec0*/ 	.word	0x0001ec90


	//   ....[82]....
        /*0ec4*/ 	.word	0x0001ecc0


	//   ....[83]....
        /*0ec8*/ 	.word	0x0001ecf0


	//   ....[84]....
        /*0ecc*/ 	.word	0x0001ed20


	//   ....[85]....
        /*0ed0*/ 	.word	0x0001ed50


	//   ....[86]....
        /*0ed4*/ 	.word	0x0001ed80


	//   ....[87]....
        /*0ed8*/ 	.word	0x0001eef0


	//   ....[88]....
        /*0edc*/ 	.word	0x0001ef20


	//   ....[89]....
        /*0ee0*/ 	.word	0x0001ef50


	//   ....[90]....
        /*0ee4*/ 	.word	0x0001ef80


	//   ....[91]....
        /*0ee8*/ 	.word	0x0001efb0


	//   ....[92]....
        /*0eec*/ 	.word	0x0001efe0


	//   ....[93]....
        /*0ef0*/ 	.word	0x0001f080


	//   ....[94]....
        /*0ef4*/ 	.word	0x0001f0b0


	//   ....[95]....
        /*0ef8*/ 	.word	0x0001f140


	//   ....[96]....
        /*0efc*/ 	.word	0x0001ff10


	//   ....[97]....
        /*0f00*/ 	.word	0x000214c0


	//   ....[98]....
        /*0f04*/ 	.word	0x000221c0


	//   ....[99]....
        /*0f08*/ 	.word	0x000221e0


	//   ....[100]....
        /*0f0c*/ 	.word	0x00022270


	//   ....[101]....
        /*0f10*/ 	.word	0x00022280


	//   ....[102]....
        /*0f14*/ 	.word	0x00022300


	//   ....[103]....
        /*0f18*/ 	.word	0x00022310


	//   ....[104]....
        /*0f1c*/ 	.word	0x00022390


	//   ....[105]....
        /*0f20*/ 	.word	0x000223a0


	//   ....[106]....
        /*0f24*/ 	.word	0x00022420


	//   ....[107]....
        /*0f28*/ 	.word	0x00022430


	//   ....[108]....
        /*0f2c*/ 	.word	0x000224b0


	//   ....[109]....
        /*0f30*/ 	.word	0x000224c0


	//   ....[110]....
        /*0f34*/ 	.word	0x00022540


	//   ....[111]....
        /*0f38*/ 	.word	0x00022550


	//   ....[112]....
        /*0f3c*/ 	.word	0x000225a0


	//   ....[113]....
        /*0f40*/ 	.word	0x000225c0


	//   ....[114]....
        /*0f44*/ 	.word	0x00024a90


	//   ....[115]....
        /*0f48*/ 	.word	0x00024ac0


	//   ....[116]....
        /*0f4c*/ 	.word	0x00024b00


	//   ....[117]....
        /*0f50*/ 	.word	0x00024b30


	//   ....[118]....
        /*0f54*/ 	.word	0x00024b60


	//   ....[119]....
        /*0f58*/ 	.word	0x00024b90


	//   ....[120]....
        /*0f5c*/ 	.word	0x00024bc0


	//   ....[121]....
        /*0f60*/ 	.word	0x00024bf0


	//   ....[122]....
        /*0f64*/ 	.word	0x00024d80


	//   ....[123]....
        /*0f68*/ 	.word	0x00024db0


	//   ....[124]....
        /*0f6c*/ 	.word	0x00024de0


	//   ....[125]....
        /*0f70*/ 	.word	0x00024e10


	//   ....[126]....
        /*0f74*/ 	.word	0x00024e40


	//   ....[127]....
        /*0f78*/ 	.word	0x00024e70


	//   ....[128]....
        /*0f7c*/ 	.word	0x00024f40


	//   ....[129]....
        /*0f80*/ 	.word	0x00024f60


	//   ....[130]....
        /*0f84*/ 	.word	0x00024fd0


	//   ....[131]....
        /*0f88*/ 	.word	0x00025470


	//   ....[132]....
        /*0f8c*/ 	.word	0x00025990


	//   ....[133]....
        /*0f90*/ 	.word	0x00025a40


	//   ....[134]....
        /*0f94*/ 	.word	0x00025ad0


	//   ....[135]....
        /*0f98*/ 	.word	0x00025b20


	//   ....[136]....
        /*0f9c*/ 	.word	0x00025b70


	//   ....[137]....
        /*0fa0*/ 	.word	0x00025c50


	//   ....[138]....
        /*0fa4*/ 	.word	0x00025ce0


	//   ....[139]....
        /*0fa8*/ 	.word	0x00025d30


	//   ....[140]....
        /*0fac*/ 	.word	0x00025d80


	//   ....[141]....
        /*0fb0*/ 	.word	0x00025fb0


	//   ....[142]....
        /*0fb4*/ 	.word	0x000260d0


	//   ....[143]....
        /*0fb8*/ 	.word	0x000261f0


	//   ....[144]....
        /*0fbc*/ 	.word	0x000262a0


	//   ....[145]....
        /*0fc0*/ 	.word	0x00026300


	//   ....[146]....
        /*0fc4*/ 	.word	0x00026380


	//   ....[147]....
        /*0fc8*/ 	.word	0x000263e0


	//   ....[148]....
        /*0fcc*/ 	.word	0x00026440


	//   ....[149]....
        /*0fd0*/ 	.word	0x000264a0


	//   ....[150]....
        /*0fd4*/ 	.word	0x00026520


	//   ....[151]....
        /*0fd8*/ 	.word	0x00026580


	//   ....[152]....
        /*0fdc*/ 	.word	0x00026600


	//   ....[153]....
        /*0fe0*/ 	.word	0x00026660


	//   ....[154]....
        /*0fe4*/ 	.word	0x000266e0


	//   ....[155]....
        /*0fe8*/ 	.word	0x00026740


	//   ....[156]....
        /*0fec*/ 	.word	0x000267c0


	//   ....[157]....
        /*0ff0*/ 	.word	0x00026820


	//   ....[158]....
        /*0ff4*/ 	.word	0x000268b0


	//   ....[159]....
        /*0ff8*/ 	.word	0x00026910


	//   ....[160]....
        /*0ffc*/ 	.word	0x00026990


	//   ....[161]....
        /*1000*/ 	.word	0x000269f0


	//   ....[162]....
        /*1004*/ 	.word	0x00026a50


	//   ....[163]....
        /*1008*/ 	.word	0x00026ab0


	//   ....[164]....
        /*100c*/ 	.word	0x00026b10


	//   ....[165]....
        /*1010*/ 	.word	0x00026b70


	//   ....[166]....
        /*1014*/ 	.word	0x00026bf0


	//   ....[167]....
        /*1018*/ 	.word	0x00026c50


	//   ....[168]....
        /*101c*/ 	.word	0x00026cd0


	//   ....[169]....
        /*1020*/ 	.word	0x00026d30


	//   ....[170]....
        /*1024*/ 	.word	0x00026db0


	//   ....[171]....
        /*1028*/ 	.word	0x00026e10


	//   ....[172]....
        /*102c*/ 	.word	0x00026e90


	//   ....[173]....
        /*1030*/ 	.word	0x00026f80


	//   ....[174]....
        /*1034*/ 	.word	0x00026fd0


	//   ....[175]....
        /*1038*/ 	.word	0x00027060


	//   ....[176]....
        /*103c*/ 	.word	0x000270f0


	//   ....[177]....
        /*1040*/ 	.word	0x00027180


	//   ....[178]....
        /*1044*/ 	.word	0x00027210


	//   ....[179]....
        /*1048*/ 	.word	0x000272a0


	//   ....[180]....
        /*104c*/ 	.word	0x00027330


	//   ....[181]....
        /*1050*/ 	.word	0x000273f0


	//   ....[182]....
        /*1054*/ 	.word	0x000276e0


	//   ....[183]....
        /*1058*/ 	.word	0x000278e0


	//   ....[184]....
        /*105c*/ 	.word	0x00027930


	//   ....[185]....
        /*1060*/ 	.word	0x00027990


	//   ....[186]....
        /*1064*/ 	.word	0x00027a80


	//   ....[187]....
        /*1068*/ 	.word	0x00027ae0


	//   ....[188]....
        /*106c*/ 	.word	0x00027bd0


	//   ....[189]....
        /*1070*/ 	.word	0x00027c30


	//   ....[190]....
        /*1074*/ 	.word	0x00027d20


	//   ....[191]....
        /*1078*/ 	.word	0x00027d80


	//   ....[192]....
        /*107c*/ 	.word	0x00027e70


	//   ....[193]....
        /*1080*/ 	.word	0x00027ed0


	//   ....[194]....
        /*1084*/ 	.word	0x00027fc0


	//   ....[195]....
        /*1088*/ 	.word	0x00028020


	//   ....[196]....
        /*108c*/ 	.word	0x00028100


	//   ....[197]....
        /*1090*/ 	.word	0x00028170


	//   ....[198]....
        /*1094*/ 	.word	0x00028240


	//   ....[199]....
        /*1098*/ 	.word	0x00028520


	//   ....[200]....
        /*109c*/ 	.word	0x000285c0


	//   ....[201]....
        /*10a0*/ 	.word	0x000286e0


	//   ....[202]....
        /*10a4*/ 	.word	0x00028760


	//   ....[203]....
        /*10a8*/ 	.word	0x000287e0


	//   ....[204]....
        /*10ac*/ 	.word	0x00028860


	//   ....[205]....
        /*10b0*/ 	.word	0x000288e0


	//   ....[206]....
        /*10b4*/ 	.word	0x00028970


	//   ....[207]....
        /*10b8*/ 	.word	0x00028a10


	//   ....[208]....
        /*10bc*/ 	.word	0x00028ac0


	//   ....[209]....
        /*10c0*/ 	.word	0x00028b40


	//   ....[210]....
        /*10c4*/ 	.word	0x00028bc0


	//   ....[211]....
        /*10c8*/ 	.word	0x00028c40


	//   ....[212]....
        /*10cc*/ 	.word	0x00028cd0


	//   ....[213]....
        /*10d0*/ 	.word	0x00028d50


	//   ....[214]....
        /*10d4*/ 	.word	0x00028df0


	//   ....[215]....
        /*10d8*/ 	.word	0x00028e90


	//   ....[216]....
        /*10dc*/ 	.word	0x00028fc0


	//----- nvinfo : EIATTR_REG_RECONFIG
	.align		4
.L_963:
        /*10e0*/ 	.byte	0x01, 0x54
	.zero		2


	//----- nvinfo : EIATTR_SYSCALL_OFFSETS
	.align		4
        /*10e4*/ 	.byte	0x04, 0x46
        /*10e6*/ 	.short	(.L_965 - .L_964)


	//   ....[0]....
.L_964:
        /*10e8*/ 	.word	0x00001ab0


	//   ....[1]....
        /*10ec*/ 	.word	0x00001c00


	//   ....[2]....
        /*10f0*/ 	.word	0x0000cdb0


	//   ....[3]....
        /*10f4*/ 	.word	0x0000d3b0


	//   ....[4]....
        /*10f8*/ 	.word	0x00020ee0


	//   ....[5]....
        /*10fc*/ 	.word	0x00021080


	//   ....[6]....
        /*1100*/ 	.word	0x000211f0


	//   ....[7]....
        /*1104*/ 	.word	0x00021340


	//   ....[8]....
        /*1108*/ 	.word	0x00021de0


	//----- nvinfo : EIATTR_MBARRIER_INSTR_OFFSETS
	.align		4
.L_965:
        /*110c*/ 	.byte	0x04, 0x39
        /*110e*/ 	.short	(.L_967 - .L_966)


	//   ....[0]....
.L_966:
        /*1110*/ 	.word	0x000002d0
        /*1114*/ 	.word	0x000000ff
        /*1118*/ 	.word	0x0002e800
        /*111c*/ 	.short	0x0100
        /*111e*/ 	.byte	0x08
	.zero		1


	//   ....[1]....
        /*1120*/ 	.word	0x000002e0
        /*1124*/ 	.word	0x000000ff
        /*1128*/ 	.word	0x0002e820
        /*112c*/ 	.short	0x0100
        /*112e*/ 	.byte	0x08
	.zero		1


	//   ....[2]....
        /*1130*/ 	.word	0x000003d0
        /*1134*/ 	.word	0x000000ff
        /*1138*/ 	.word	0x0002e830
        /*113c*/ 	.short	0x0100
        /*113e*/ 	.byte	0x08
	.zero		1


	//   ....[3]....
        /*1140*/ 	.word	0x000003e0
        /*1144*/ 	.word	0x000000ff
        /*1148*/ 	.word	0x0002e840
        /*114c*/ 	.short	0x0100
        /*114e*/ 	.byte	0x08
	.zero		1


	//   ....[4]....
        /*1150*/ 	.word	0x000003f0
        /*1154*/ 	.word	0x000000ff
        /*1158*/ 	.word	0x0002e838
        /*115c*/ 	.short	0x0100
        /*115e*/ 	.byte	0x08
	.zero		1


	//   ....[5]....
        /*1160*/ 	.word	0x00000400
        /*1164*/ 	.word	0x000000ff
        /*1168*/ 	.word	0x0002e848
        /*116c*/ 	.short	0x0100
        /*116e*/ 	.byte	0x08
	.zero		1


	//   ....[6]....
        /*1170*/ 	.word	0x00000530
        /*1174*/ 	.word	0x000000ff
        /*1178*/ 	.word	0x0002e850
        /*117c*/ 	.short	0x0100
        /*117e*/ 	.byte	0x08
	.zero		1


	//   ....[7]....
        /*1180*/ 	.word	0x00000540
        /*1184*/ 	.word	0x000000ff
        /*1188*/ 	.word	0x0002e860
        /*118c*/ 	.short	0x0100
        /*118e*/ 	.byte	0x08
	.zero		1


	//   ....[8]....
        /*1190*/ 	.word	0x00000550
        /*1194*/ 	.word	0x000000ff
        /*1198*/ 	.word	0x0002e858
        /*119c*/ 	.short	0x0100
        /*119e*/ 	.byte	0x08
	.zero		1


	//   ....[9]....
        /*11a0*/ 	.word	0x00000560
        /*11a4*/ 	.word	0x000000ff
        /*11a8*/ 	.word	0x0002e868
        /*11ac*/ 	.short	0x0100
        /*11ae*/ 	.byte	0x08
	.zero		1


	//   ....[10]....
        /*11b0*/ 	.word	0x00000650
        /*11b4*/ 	.word	0x000000ff
        /*11b8*/ 	.word	0x0002e870
        /*11bc*/ 	.short	0x0100
        /*11be*/ 	.byte	0x06
	.zero		1


	//   ....[11]....
        /*11c0*/ 	.word	0x00000660
        /*11c4*/ 	.word	0x000000ff
        /*11c8*/ 	.word	0x0002e880
        /*11cc*/ 	.short	0x0100
        /*11ce*/ 	.byte	0x06
	.zero		1


	//   ....[12]....
        /*11d0*/ 	.word	0x00000670
        /*11d4*/ 	.word	0x000000ff
        /*11d8*/ 	.word	0x0002e878
        /*11dc*/ 	.short	0x0100
        /*11de*/ 	.byte	0x06
	.zero		1


	//   ....[13]....
        /*11e0*/ 	.word	0x00000680
        /*11e4*/ 	.word	0x000000ff
        /*11e8*/ 	.word	0x0002e888
        /*11ec*/ 	.short	0x0100
        /*11ee*/ 	.byte	0x06
	.zero		1


	//   ....[14]....
        /*11f0*/ 	.word	0x000007b0
        /*11f4*/ 	.word	0x000000ff
        /*11f8*/ 	.word	0x0002e890
        /*11fc*/ 	.short	0x0100
        /*11fe*/ 	.byte	0x08
	.zero		1


	//   ....[15]....
        /*1200*/ 	.word	0x000007c0
        /*1204*/ 	.word	0x000000ff
        /*1208*/ 	.word	0x0002e8a0
        /*120c*/ 	.short	0x0100
        /*120e*/ 	.byte	0x08
	.zero		1


	//   ....[16]....
        /*1210*/ 	.word	0x000007d0
        /*1214*/ 	.word	0x000000ff
        /*1218*/ 	.word	0x0002e898
        /*121c*/ 	.short	0x0100
        /*121e*/ 	.byte	0x08
	.zero		1


	//   ....[17]....
        /*1220*/ 	.word	0x000007e0
        /*1224*/ 	.word	0x000000ff
        /*1228*/ 	.word	0x0002e8a8
        /*122c*/ 	.short	0x0100
        /*122e*/ 	.byte	0x08
	.zero		1


	//   ....[18]....
        /*1230*/ 	.word	0x00000910
        /*1234*/ 	.word	0x000000ff
        /*1238*/ 	.word	0x0002e8b0
        /*123c*/ 	.short	0x0100
        /*123e*/ 	.byte	0x08
	.zero		1


	//   ....[19]....
        /*1240*/ 	.word	0x00000920
        /*1244*/ 	.word	0x000000ff
        /*1248*/ 	.word	0x0002e8c0
        /*124c*/ 	.short	0x0100
        /*124e*/ 	.byte	0x08
	.zero		1


	//   ....[20]....
        /*1250*/ 	.word	0x00000930
        /*1254*/ 	.word	0x000000ff
        /*1258*/ 	.word	0x0002e8b8
        /*125c*/ 	.short	0x0100
        /*125e*/ 	.byte	0x08
	.zero		1


	//   ....[21]....
        /*1260*/ 	.word	0x00000940
        /*1264*/ 	.word	0x000000ff
        /*1268*/ 	.word	0x0002e8c8
        /*126c*/ 	.short	0x0100
        /*126e*/ 	.byte	0x08
	.zero		1


	//   ....[22]....
        /*1270*/ 	.word	0x00003200
        /*1274*/ 	.word	0x0000006f
        /*1278*/ 	.word	0x0002e890
        /*127c*/ 	.short	0x010a
        /*127e*/ 	.byte	0x3f
	.zero		1


	//   ....[23]....
        /*1280*/ 	.word	0x00007640
        /*1284*/ 	.word	0x0000006f
        /*1288*/ 	.word	0x0002e890
        /*128c*/ 	.short	0x010a
        /*128e*/ 	.byte	0x3f
	.zero		1


	//   ....[24]....
        /*1290*/ 	.word	0x0000b910
        /*1294*/ 	.word	0x0000006f
        /*1298*/ 	.word	0x0002e890
        /*129c*/ 	.short	0x010a
        /*129e*/ 	.byte	0x3f
	.zero		1


	//   ....[25]....
        /*12a0*/ 	.word	0x0000c030
        /*12a4*/ 	.word	0x00000034
        /*12a8*/ 	.word	0x00000000
        /*12ac*/ 	.short	0x0101
        /*12ae*/ 	.byte	0x3f
	.zero		1


	//   ....[26]....
        /*12b0*/ 	.word	0x0000c070
        /*12b4*/ 	.word	0x0000006f
        /*12b8*/ 	.word	0x0002e8b0
        /*12bc*/ 	.short	0x010a
        /*12be*/ 	.byte	0x3f
	.zero		1


	//   ....[27]....
        /*12c0*/ 	.word	0x0000c820
        /*12c4*/ 	.word	0x0000006f
        /*12c8*/ 	.word	0x00000000
        /*12cc*/ 	.short	0x0101
        /*12ce*/ 	.byte	0x3f
	.zero		1


	//   ....[28]....
        /*12d0*/ 	.word	0x0000d110
        /*12d4*/ 	.word	0x00000010
        /*12d8*/ 	.word	0x0002e800
        /*12dc*/ 	.short	0x010a
        /*12de*/ 	.byte	0x3f
	.zero		1


	//   ....[29]....
        /*12e0*/ 	.word	0x0000d160
        /*12e4*/ 	.word	0x00000010
        /*12e8*/ 	.word	0x0002e800
        /*12ec*/ 	.short	0x010a
        /*12ee*/ 	.byte	0x3f
	.zero		1


	//   ....[30]....
        /*12f0*/ 	.word	0x0000d9e0
        /*12f4*/ 	.word	0x00000010
        /*12f8*/ 	.word	0x0002e800
        /*12fc*/ 	.short	0x010a
        /*12fe*/ 	.byte	0x3f
	.zero		1


	//   ....[31]....
        /*1300*/ 	.word	0x0000f790
        /*1304*/ 	.word	0x00000010
        /*1308*/ 	.word	0x0002e800
        /*130c*/ 	.short	0x010a
        /*130e*/ 	.byte	0x3f
	.zero		1


	//   ....[32]....
        /*1310*/ 	.word	0x00011370
        /*1314*/ 	.word	0x00000000
        /*1318*/ 	.word	0x0002e830
        /*131c*/ 	.short	0x010a
        /*131e*/ 	.byte	0x3f
	.zero		1


	//   ....[33]....
        /*1320*/ 	.word	0x00011420
        /*1324*/ 	.word	0x00000000
        /*1328*/ 	.word	0x0002e830
        /*132c*/ 	.short	0x010a
        /*132e*/ 	.byte	0x3f
	.zero		1


	//   ....[34]....
        /*1330*/ 	.word	0x00014cf0
        /*1334*/ 	.word	0x0000000f
        /*1338*/ 	.word	0x00000000
        /*133c*/ 	.short	0x0101
        /*133e*/ 	.byte	0x3f
	.zero		1


	//   ....[35]....
        /*1340*/ 	.word	0x00016510
        /*1344*/ 	.word	0x0000000d
        /*1348*/ 	.word	0x0002e830
        /*134c*/ 	.short	0x010a
        /*134e*/ 	.byte	0x3f
	.zero		1


	//   ....[36]....
        /*1350*/ 	.word	0x00016560
        /*1354*/ 	.word	0x0000000d
        /*1358*/ 	.word	0x0002e830
        /*135c*/ 	.short	0x010a
        /*135e*/ 	.byte	0x3f
	.zero		1


	//   ....[37]....
        /*1360*/ 	.word	0x00017aa0
        /*1364*/ 	.word	0x0000000d
        /*1368*/ 	.word	0x0002e850
        /*136c*/ 	.short	0x010a
        /*136e*/ 	.byte	0x3f
	.zero		1


	//   ....[38]....
        /*1370*/ 	.word	0x00017ae0
        /*1374*/ 	.word	0x0000000d
        /*1378*/ 	.word	0x0002e850
        /*137c*/ 	.short	0x010a
        /*137e*/ 	.byte	0x3f
	.zero		1


	//   ....[39]....
        /*1380*/ 	.word	0x0001a900
        /*1384*/ 	.word	0x00000076
        /*1388*/ 	.word	0x00000000
        /*138c*/ 	.short	0x0101
        /*138e*/ 	.byte	0x3f
	.zero		1


	//   ....[40]....
        /*1390*/ 	.word	0x0001b2b0
        /*1394*/ 	.word	0x00000000
        /*1398*/ 	.word	0x00000000
        /*139c*/ 	.short	0x0101
        /*139e*/ 	.byte	0x3f
	.zero		1


	//   ....[41]....
        /*13a0*/ 	.word	0x0001b350
        /*13a4*/ 	.word	0x0000000b
        /*13a8*/ 	.word	0x0002e850
        /*13ac*/ 	.short	0x010a
        /*13ae*/ 	.byte	0x3f
	.zero		1


	//   ....[42]....
        /*13b0*/ 	.word	0x0001b3d0
        /*13b4*/ 	.word	0x0000000b
        /*13b8*/ 	.word	0x0002e850
        /*13bc*/ 	.short	0x010a
        /*13be*/ 	.byte	0x3f
	.zero		1


	//   ....[43]....
        /*13c0*/ 	.word	0x0001bf10
        /*13c4*/ 	.word	0x00000000
        /*13c8*/ 	.word	0x00000000
        /*13cc*/ 	.short	0x0101
        /*13ce*/ 	.byte	0x3f
	.zero		1


	//   ....[44]....
        /*13d0*/ 	.word	0x0001d940
        /*13d4*/ 	.word	0x00000000
        /*13d8*/ 	.word	0x00000000
        /*13dc*/ 	.short	0x0101
        /*13de*/ 	.byte	0x3f
	.zero		1


	//   ....[45]....
        /*13e0*/ 	.word	0x00020000
        /*13e4*/ 	.word	0x00000005
        /*13e8*/ 	.word	0x0002e820
        /*13ec*/ 	.short	0x010a
        /*13ee*/ 	.byte	0x3f
	.zero		1


	//   ....[46]....
        /*13f0*/ 	.word	0x000200f0
        /*13f4*/ 	.word	0x00000006
        /*13f8*/ 	.word	0x0002e8a0
        /*13fc*/ 	.short	0x010a
        /*13fe*/ 	.byte	0x3f
	.zero		1


	//   ....[47]....
        /*1400*/ 	.word	0x00020340
        /*1404*/ 	.word	0x00000006
        /*1408*/ 	.word	0x0002e8c0
        /*140c*/ 	.short	0x010a
        /*140e*/ 	.byte	0x3f
	.zero		1


	//   ....[48]....
        /*1410*/ 	.word	0x00020700
        /*1414*/ 	.word	0x00000004
        /*1418*/ 	.word	0x0002e8a0
        /*141c*/ 	.short	0x010a
        /*141e*/ 	.byte	0x3f
	.zero		1


	//   ....[49]....
        /*1420*/ 	.word	0x00020940
        /*1424*/ 	.word	0x00000004
        /*1428*/ 	.word	0x0002e8c0
        /*142c*/ 	.short	0x010a
        /*142e*/ 	.byte	0x3f
	.zero		1


	//   ....[50]....
        /*1430*/ 	.word	0x00021790
        /*1434*/ 	.word	0x00000000
        /*1438*/ 	.word	0x0002e880
        /*143c*/ 	.short	0x010a
        /*143e*/ 	.byte	0x3f
	.zero		1


	//   ....[51]....
        /*1440*/ 	.word	0x00021960
        /*1444*/ 	.word	0x00000000
        /*1448*/ 	.word	0x0002e840
        /*144c*/ 	.short	0x010a
        /*144e*/ 	.byte	0x3f
	.zero		1


	//   ....[52]....
        /*1450*/ 	.word	0x00022670
        /*1454*/ 	.word	0x00000008
        /*1458*/ 	.word	0x0002e800
        /*145c*/ 	.short	0x0107
        /*145e*/ 	.byte	0x3f
	.zero		1


	//   ....[53]....
        /*1460*/ 	.word	0x00022770
        /*1464*/ 	.word	0x00000002
        /*1468*/ 	.word	0x0002e800
        /*146c*/ 	.short	0x0101
        /*146e*/ 	.byte	0x3f
	.zero		1


	//   ....[54]....
        /*1470*/ 	.word	0x00022790
        /*1474*/ 	.word	0x00000002
        /*1478*/ 	.word	0x0002e820
        /*147c*/ 	.short	0x010a
        /*147e*/ 	.byte	0x3f
	.zero		1


	//   ....[55]....
        /*1480*/ 	.word	0x00022af0
        /*1484*/ 	.word	0x00000006
        /*1488*/ 	.word	0x0002e880
        /*148c*/ 	.short	0x010a
        /*148e*/ 	.byte	0x3f
	.zero		1


	//   ....[56]....
        /*1490*/ 	.word	0x00022d50
        /*1494*/ 	.word	0x00000006
        /*1498*/ 	.word	0x0002e840
        /*149c*/ 	.short	0x010a
        /*149e*/ 	.byte	0x3f
	.zero		1


	//   ....[57]....
        /*14a0*/ 	.word	0x00023040
        /*14a4*/ 	.word	0x00000003
        /*14a8*/ 	.word	0x0002e870
        /*14ac*/ 	.short	0x010a
        /*14ae*/ 	.byte	0x3f
	.zero		1


	//   ....[58]....
        /*14b0*/ 	.word	0x000230b0
        /*14b4*/ 	.word	0x00000003
        /*14b8*/ 	.word	0x0002e860
        /*14bc*/ 	.short	0x010a
        /*14be*/ 	.byte	0x3f
	.zero		1


	//   ....[59]....
        /*14c0*/ 	.word	0x00023b30
        /*14c4*/ 	.word	0x00000003
        /*14c8*/ 	.word	0x0002e850
        /*14cc*/ 	.short	0x0101
        /*14ce*/ 	.byte	0x3f
	.zero		1


	//   ....[60]....
        /*14d0*/ 	.word	0x00023bb0
        /*14d4*/ 	.word	0x00000003
        /*14d8*/ 	.word	0x00000000
        /*14dc*/ 	.short	0x0101
        /*14de*/ 	.byte	0x3f
	.zero		1


	//   ....[61]....
        /*14e0*/ 	.word	0x00023de0
        /*14e4*/ 	.word	0x00000000
        /*14e8*/ 	.word	0x0002e870
        /*14ec*/ 	.short	0x010a
        /*14ee*/ 	.byte	0x3f
	.zero		1


	//   ....[62]....
        /*14f0*/ 	.word	0x00023e50
        /*14f4*/ 	.word	0x00000000
        /*14f8*/ 	.word	0x0002e860
        /*14fc*/ 	.short	0x010a
        /*14fe*/ 	.byte	0x3f
	.zero		1


	//   ....[63]....
        /*1500*/ 	.word	0x00024830
        /*1504*/ 	.word	0x00000000
        /*1508*/ 	.word	0x0002e850
        /*150c*/ 	.short	0x0101
        /*150e*/ 	.byte	0x3f
	.zero		1


	//   ....[64]....
        /*1510*/ 	.word	0x00024870
        /*1514*/ 	.word	0x00000000
        /*1518*/ 	.word	0x00000000
        /*151c*/ 	.short	0x0101
        /*151e*/ 	.byte	0x3f
	.zero		1


	//   ....[65]....
        /*1520*/ 	.word	0x000253f0
        /*1524*/ 	.word	0x00000000
        /*1528*/ 	.word	0x0002e820
        /*152c*/ 	.short	0x010a
        /*152e*/ 	.byte	0x3f
	.zero		1


	//   ....[66]....
        /*1530*/ 	.word	0x000255c0
        /*1534*/ 	.word	0x00000006
        /*1538*/ 	.word	0x00000000
        /*153c*/ 	.short	0x010a
        /*153e*/ 	.byte	0x3f
	.zero		1


	//   ....[67]....
        /*1540*/ 	.word	0x00025630
        /*1544*/ 	.word	0x00000007
        /*1548*/ 	.word	0x00000000
        /*154c*/ 	.short	0x010a
        /*154e*/ 	.byte	0x3f
	.zero		1


	//   ....[68]....
        /*1550*/ 	.word	0x00025690
        /*1554*/ 	.word	0x00000004
        /*1558*/ 	.word	0x0002e860
        /*155c*/ 	.short	0x010a
        /*155e*/ 	.byte	0x3f
	.zero		1


	//   ....[69]....
        /*1560*/ 	.word	0x000256e0
        /*1564*/ 	.word	0x00000003
        /*1568*/ 	.word	0x0002e860
        /*156c*/ 	.short	0x010a
        /*156e*/ 	.byte	0x3f
	.zero		1


	//   ....[70]....
        /*1570*/ 	.word	0x00025720
        /*1574*/ 	.word	0x00000004
        /*1578*/ 	.word	0x0002e880
        /*157c*/ 	.short	0x010a
        /*157e*/ 	.byte	0x3f
	.zero		1


	//   ....[71]....
        /*1580*/ 	.word	0x00025740
        /*1584*/ 	.word	0x00000003
        /*1588*/ 	.word	0x0002e880
        /*158c*/ 	.short	0x010a
        /*158e*/ 	.byte	0x3f
	.zero		1


	//   ....[72]....
        /*1590*/ 	.word	0x000257a0
        /*1594*/ 	.word	0x0000006f
        /*1598*/ 	.word	0x0002e890
        /*159c*/ 	.short	0x010a
        /*159e*/ 	.byte	0x3f
	.zero		1


	//   ....[73]....
        /*15a0*/ 	.word	0x000257f0
        /*15a4*/ 	.word	0x0000006f
        /*15a8*/ 	.word	0x0002e890
        /*15ac*/ 	.short	0x010a
        /*15ae*/ 	.byte	0x3f
	.zero		1


	//   ....[74]....
        /*15b0*/ 	.word	0x00025840
        /*15b4*/ 	.word	0x0000006f
        /*15b8*/ 	.word	0x0002e890
        /*15bc*/ 	.short	0x010a
        /*15be*/ 	.byte	0x3f
	.zero		1


	//   ....[75]....
        /*15c0*/ 	.word	0x00025890
        /*15c4*/ 	.word	0x0000006f
        /*15c8*/ 	.word	0x0002e8b0
        /*15cc*/ 	.short	0x010a
        /*15ce*/ 	.byte	0x3f
	.zero		1


	//   ....[76]....
        /*15d0*/ 	.word	0x00025ba0
        /*15d4*/ 	.word	0x00000010
        /*15d8*/ 	.word	0x0002e800
        /*15dc*/ 	.short	0x010a
        /*15de*/ 	.byte	0x3f
	.zero		1


	//   ....[77]....
        /*15e0*/ 	.word	0x00025db0
        /*15e4*/ 	.word	0x00000010
        /*15e8*/ 	.word	0x0002e800
        /*15ec*/ 	.short	0x010a
        /*15ee*/ 	.byte	0x3f
	.zero		1


	//   ....[78]....
        /*15f0*/ 	.word	0x00025e00
        /*15f4*/ 	.word	0x00000000
        /*15f8*/ 	.word	0x0002e830
        /*15fc*/ 	.short	0x010a
        /*15fe*/ 	.byte	0x3f
	.zero		1


	//   ....[79]....
        /*1600*/ 	.word	0x00025e50
        /*1604*/ 	.word	0x0000000d
        /*1608*/ 	.word	0x0002e830
        /*160c*/ 	.short	0x010a
        /*160e*/ 	.byte	0x3f
	.zero		1


	//   ....[80]....
        /*1610*/ 	.word	0x00025ea0
        /*1614*/ 	.word	0x0000000d
        /*1618*/ 	.word	0x0002e850
        /*161c*/ 	.short	0x010a
        /*161e*/ 	.byte	0x3f
	.zero		1


	//   ....[81]....
        /*1620*/ 	.word	0x00025ef0
        /*1624*/ 	.word	0x0000000b
        /*1628*/ 	.word	0x0002e850
        /*162c*/ 	.short	0x010a
        /*162e*/ 	.byte	0x3f
	.zero		1


	//   ....[82]....
        /*1630*/ 	.word	0x000274c0
        /*1634*/ 	.word	0x00000004
        /*1638*/ 	.word	0x0002e820
        /*163c*/ 	.short	0x010a
        /*163e*/ 	.byte	0x3f
	.zero		1


	//   ....[83]....
        /*1640*/ 	.word	0x00027510
        /*1644*/ 	.word	0x00000006
        /*1648*/ 	.word	0x0002e8a0
        /*164c*/ 	.short	0x010a
        /*164e*/ 	.byte	0x3f
	.zero		1


	//   ....[84]....
        /*1650*/ 	.word	0x00027560
        /*1654*/ 	.word	0x00000006
        /*1658*/ 	.word	0x0002e8c0
        /*165c*/ 	.short	0x010a
        /*165e*/ 	.byte	0x3f
	.zero		1


	//   ....[85]....
        /*1660*/ 	.word	0x000275b0
        /*1664*/ 	.word	0x00000004
        /*1668*/ 	.word	0x0002e8a0
        /*166c*/ 	.short	0x010a
        /*166e*/ 	.byte	0x3f
	.zero		1


	//   ....[86]....
        /*1670*/ 	.word	0x00027600
        /*1674*/ 	.word	0x00000004
        /*1678*/ 	.word	0x0002e8c0
        /*167c*/ 	.short	0x010a
        /*167e*/ 	.byte	0x3f
	.zero		1


	//   ....[87]....
        /*1680*/ 	.word	0x000277a0
        /*1684*/ 	.word	0x00000000
        /*1688*/ 	.word	0x0002e880
        /*168c*/ 	.short	0x010a
        /*168e*/ 	.byte	0x3f
	.zero		1


	//   ....[88]....
        /*1690*/ 	.word	0x000277f0
        /*1694*/ 	.word	0x00000000
        /*1698*/ 	.word	0x0002e840
        /*169c*/ 	.short	0x010a
        /*169e*/ 	.byte	0x3f
	.zero		1


	//   ....[89]....
        /*16a0*/ 	.word	0x00028290
        /*16a4*/ 	.word	0x00000002
        /*16a8*/ 	.word	0x0002e820
        /*16ac*/ 	.short	0x010a
        /*16ae*/ 	.byte	0x3f
	.zero		1


	//   ....[90]....
        /*16b0*/ 	.word	0x000282e0
        /*16b4*/ 	.word	0x00000006
        /*16b8*/ 	.word	0x0002e880
        /*16bc*/ 	.short	0x010a
        /*16be*/ 	.byte	0x3f
	.zero		1


	//   ....[91]....
        /*16c0*/ 	.word	0x00028330
        /*16c4*/ 	.word	0x00000006
        /*16c8*/ 	.word	0x0002e840
        /*16cc*/ 	.short	0x010a
        /*16ce*/ 	.byte	0x3f
	.zero		1


	//   ....[92]....
        /*16d0*/ 	.word	0x00028380
        /*16d4*/ 	.word	0x00000003
        /*16d8*/ 	.word	0x0002e870
        /*16dc*/ 	.short	0x010a
        /*16de*/ 	.byte	0x3f
	.zero		1


	//   ....[93]....
        /*16e0*/ 	.word	0x000283d0
        /*16e4*/ 	.word	0x00000003
        /*16e8*/ 	.word	0x0002e860
        /*16ec*/ 	.short	0x010a
        /*16ee*/ 	.byte	0x3f
	.zero		1


	//   ....[94]....
        /*16f0*/ 	.word	0x00028420
        /*16f4*/ 	.word	0x00000000
        /*16f8*/ 	.word	0x0002e870
        /*16fc*/ 	.short	0x010a
        /*16fe*/ 	.byte	0x3f
	.zero		1


	//   ....[95]....
        /*1700*/ 	.word	0x00028470
        /*1704*/ 	.word	0x00000000
        /*1708*/ 	.word	0x0002e860
        /*170c*/ 	.short	0x010a
        /*170e*/ 	.byte	0x3f
	.zero		1


	//   ....[96]....
        /*1710*/ 	.word	0x00028ee0
        /*1714*/ 	.word	0x00000000
        /*1718*/ 	.word	0x0002e820
        /*171c*/ 	.short	0x010a
        /*171e*/ 	.byte	0x3f
	.zero		1


	//   ....[97]....
        /*1720*/ 	.word	0x00029080
        /*1724*/ 	.word	0x00000006
        /*1728*/ 	.word	0x00000000
        /*172c*/ 	.short	0x010a
        /*172e*/ 	.byte	0x3f
	.zero		1


	//   ....[98]....
        /*1730*/ 	.word	0x000290d0
        /*1734*/ 	.word	0x00000007
        /*1738*/ 	.word	0x00000000
        /*173c*/ 	.short	0x010a
        /*173e*/ 	.byte	0x3f
	.zero		1


	//   ....[99]....
        /*1740*/ 	.word	0x00029120
        /*1744*/ 	.word	0x00000004
        /*1748*/ 	.word	0x0002e860
        /*174c*/ 	.short	0x010a
        /*174e*/ 	.byte	0x3f
	.zero		1


	//   ....[100]....
        /*1750*/ 	.word	0x00029170
        /*1754*/ 	.word	0x00000003
        /*1758*/ 	.word	0x0002e860
        /*175c*/ 	.short	0x010a
        /*175e*/ 	.byte	0x3f
	.zero		1


	//   ....[101]....
        /*1760*/ 	.word	0x000291c0
        /*1764*/ 	.word	0x00000004
        /*1768*/ 	.word	0x0002e880
        /*176c*/ 	.short	0x010a
        /*176e*/ 	.byte	0x3f
	.zero		1


	//----- nvinfo : EIATTR_NUM_MBARRIERS
	.align		4
.L_967:
        /*1770*/ 	.byte	0x03, 0x38
        /*1772*/ 	.short	0x0016


	//----- nvinfo : EIATTR_EXIT_INSTR_OFFSETS
	.align		4
        /*1774*/ 	.byte	0x04, 0x1c
        /*1776*/ 	.short	(.L_969 - .L_968)


	//   ....[0]....
.L_968:
        /*1778*/ 	.word	0x00025790


	//----- nvinfo : EIATTR_MAX_THREADS
	.align		4
.L_969:
        /*177c*/ 	.byte	0x04, 0x05
        /*177e*/ 	.short	(.L_971 - .L_970)
.L_970:
        /*1780*/ 	.word	0x00000180
        /*1784*/ 	.word	0x00000001
        /*1788*/ 	.word	0x00000001


	//----- nvinfo : EIATTR_CRS_STACK_SIZE
	.align		4
.L_971:
        /*178c*/ 	.byte	0x04, 0x1e
        /*178e*/ 	.short	(.L_973 - .L_972)
.L_972:
        /*1790*/ 	.word	0x00000000


	//----- nvinfo : EIATTR_CBANK_PARAM_SIZE
	.align		4
.L_973:
        /*1794*/ 	.byte	0x03, 0x19
        /*1796*/ 	.short	0x0af0


	//----- nvinfo : EIATTR_PARAM_CBANK
	.align		4
        /*1798*/ 	.byte	0x04, 0x0a
        /*179a*/ 	.short	(.L_975 - .L_974)
	.align		4
.L_974:
        /*179c*/ 	.word	index@(.nv.constant0._ZN7cutlass13device_kernelIN5flash11enable_sm90INS1_16FlashAttnFwdSm90INS1_25CollectiveMainloopFwdSm90ILi2EN4cute5tupleIJNS5_1CILi1EEES8_S8_EEENS6_IJNS7_ILi128EEENS7_ILi224EEESA_EEELi128ENS_12float_e4m3_tEfNS_4arch4Sm90ELb0ELb0ELb1ELb1ELb0ELb1ELb0ELb1ELb1ELb1ELb0ELb0EEENS1_21CollectiveEpilogueFwdINS6_IJSA_SA_SB_EEES9_NS_10bfloat16_tESF_Li256ELb1ELb1ELb0ELb1EEENS1_36VarlenDynamicPersistentTileSchedulerILi128ELi224ELi256ELi128ELb0ELb1ELb1ELb0ELb1ELb1EEEEEEEEEvNT_6ParamsE)
        /*17a0*/ 	.short	0x0210
        /*17a2*/ 	.short	0x0af0


	//----- nvinfo : EIATTR_SW_WAR
	.align		4
.L_975:
        /*17a4*/ 	.byte	0x04, 0x36
        /*17a6*/ 	.short	(.L_977 - .L_976)
.L_976:
        /*17a8*/ 	.word	0x00000008
.L_977:


//--------------------- .nv.info._ZN7cutlass13device_kernelIN5flash11enable_sm90INS1_16FlashAttnFwdSm90INS1_25CollectiveMainloopFwdSm90ILi2EN4cute5tupleIJNS5_1CILi1EEES8_S8_EEENS6_IJNS7_ILi128EEENS7_ILi192EEESA_EEELi128ENS_12float_e4m3_tEfNS_4arch4Sm90ELb0ELb1ELb1ELb0ELb0ELb0ELb0ELb1ELb1ELb1ELb0ELb0EEENS1_21CollectiveEpilogueFwdINS6_IJSA_SA_SB_EEES9_NS_10bfloat16_tESF_Li256ELb0ELb1ELb0ELb1EEENS1_30DynamicPersistentTileSchedulerILi256ELi128ELb0ELb1ELb1EEEEEEEEEvNT_6ParamsE --------------------------
	.section	.nv.info._ZN7cutlass13device_kernelIN5flash11enable_sm90INS1_16FlashAttnFwdSm90INS1_25CollectiveMainloopFwdSm90ILi2EN4cute5tupleIJNS5_1CILi1EEES8_S8_EEENS6_IJNS7_ILi128EEENS7_ILi192EEESA_EEELi128ENS_12float_e4m3_tEfNS_4arch4Sm90ELb0ELb1ELb1ELb0ELb0ELb0ELb0ELb1ELb1ELb1ELb0ELb0EEENS1_21CollectiveEpilogueFwdINS6_IJSA_SA_SB_EEES9_NS_10bfloat16_tESF_Li256ELb0ELb1ELb0ELb1EEENS1_30DynamicPersistentTileSchedulerILi256ELi128ELb0ELb1ELb1EEEEEEEEEvNT_6ParamsE,"",@"SHT_CUDA_INFO"
	.sectionflags	@""
	.align	4


	//----- nvinfo : EIATTR_CUDA_API_VERSION
	.align		4
        /*0000*/ 	.byte	0x04, 0x37
        /*0002*/ 	.short	(.L_979 - .L_978)
.L_978:
        /*0004*/ 	.word	0x00000082


	//----- nvinfo : EIATTR_KPARAM_INFO
	.align		4
.L_979:
        /*0008*/ 	.byte	0x04, 0x17
        /*000a*/ 	.short	(.L_981 - .L_980)
.L_980:
        /*000c*/ 	.word	0x00000000
        /*0010*/ 	.short	0x0000
        /*0012*/ 	.short	0x0070
        /*0014*/ 	.byte	0x00, 0xf0, 0x01, 0x2a


	//----- nvinfo : EIATTR_SPARSE_MMA_MASK
	.align		4
.L_981:
        /*0018*/ 	.byte	0x03, 0x50
        /*001a*/ 	.short	0x0000


	//----- nvinfo : EIATTR_MAXREG_COUNT
	.align		4
        /*001c*/ 	.byte	0x03, 0x1b
        /*001e*/ 	.short	0x00a8


	//----- nvinfo : EIATTR_NUM_BARRIERS
	.align		4
        /*0020*/ 	.byte	0x02, 0x4c
        /*0022*/ 	.byte	0x10
	.zero		1


	//----- nvinfo : EIATTR_EXTERNS
	.align		4
        /*0024*/ 	.byte	0x04, 0x0f
        /*0026*/ 	.short	(.L_983 - .L_982)


	//   ....[0]....
	.align		4
.L_982:
        /*0028*/ 	.word	index@(__assertfail)


	//----- nvinfo : EIATTR_ANNOTATIONS
	.align		4
.L_983:
        /*002c*/ 	.byte	0x04, 0x55
        /*002e*/ 	.short	(.L_985 - .L_984)


	//   ....[0]....
.L_984:
        /* <DEDUP_REMOVED lines=29> */


	//----- nvinfo : EIATTR_MERCURY_ISA_VERSION
	.align		4
.L_985:
        /*01f0*/ 	.byte	0x03, 0x5f
        /*01f2*/ 	.short	0x0101


	//----- nvinfo : EIATTR_INT_WARP_WIDE_INSTR_OFFSETS
	.align		4
        /*01f4*/ 	.byte	0x04, 0x31
        /*01f6*/ 	.short	(.L_987 - .L_986)


	//   ....[0]....
.L_986:
        /*01f8*/ 	.word	0x00000130


	//   ....[1]....
        /*01fc*/ 	.word	0x00000170


	//   ....[2]....
        /*0200*/ 	.word	0x000001e0


	//   ....[3]....
        /*0204*/ 	.word	0x000188c0


	//   ....[4]....
        /*0208*/ 	.word	0x00018950


	//   ....[5]....
        /*020c*/ 	.word	0x0001b1f0


	//   ....[6]....
        /*0210*/ 	.word	0x0001b280


	//----- nvinfo : EIATTR_COOP_GROUP_MASK_REGIDS
	.align		4
.L_987:
        /*0214*/ 	.byte	0x04, 0x29
        /*0216*/ 	.short	(.L_989 - .L_988)


	//   ....[0]....
.L_988:
        /*0218*/ 	.word	0xffffffff


	//   ....[1]....
        /*021c*/ 	.word	0xffffffff


	//   ....[2]....
        /*0220*/ 	.word	0xffffffff


	//   ....[3]....
        /*0224*/ 	.word	0xffffffff


	//   ....[4]....
        /*0228*/ 	.word	0xffffffff


	//   ....[5]....
        /*022c*/ 	.word	0xffffffff


	//   ....[6]....
        /*0230*/ 	.word	0xffffffff


	//   ....[7]....
        /*0234*/ 	.word	0xffffffff


	//   ....[8]....
        /*0238*/ 	.word	0xffffffff


	//   ....[9]....
        /*023c*/ 	.word	0xffffffff


	//   ....[10]....
        /*0240*/ 	.word	0xffffffff


	//   ....[11]....
        /*0244*/ 	.word	0xffffffff


	//   ....[12]....
        /*0248*/ 	.word	0xffffffff


	//   ....[13]....
        /*024c*/ 	.word	0xffffffff


	//   ....[14]....
        /*0250*/ 	.word	0xffffffff


	//   ....[15]....
        /*0254*/ 	.word	0xffffffff


	//   ....[16]....
        /*0258*/ 	.word	0xffffffff


	//   ....[17]....
        /*025c*/ 	.word	0xffffffff


	//   ....[18]....
        /*0260*/ 	.word	0xffffffff


	//   ....[19]....
        /*0264*/ 	.word	0xffffffff


	//   ....[20]....
        /*0268*/ 	.word	0xffffffff


	//   ....[21]....
        /*026c*/ 	.word	0xffffffff


	//   ....[22]....
        /*0270*/ 	.word	0xffffffff


	//   ....[23]....
        /*0274*/ 	.word	0xffffffff


	//   ....[24]....
        /*0278*/ 	.word	0xffffffff


	//   ....[25]....
        /*027c*/ 	.word	0xffffffff


	//   ....[26]....
        /*0280*/ 	.word	0xffffffff


	//   ....[27]....
        /*0284*/ 	.word	0xffffffff


	//   ....[28]....
        /*0288*/ 	.word	0xffffffff


	//   ....[29]....
        /*028c*/ 	.word	0xffffffff


	//   ....[30]....
        /*0290*/ 	.word	0xffffffff


	//   ....[31]....
        /*0294*/ 	.word	0xffffffff


	//   ....[32]....
        /*0298*/ 	.word	0xffffffff


	//   ....[33]....
        /*029c*/ 	.word	0xffffffff


	//   ....[34]....
        /*02a0*/ 	.word	0xffffffff


	//   ....[35]....
        /*02a4*/ 	.word	0xffffffff


	//   ....[36]....
        /*02a8*/ 	.word	0xffffffff


	//   ....[37]....
        /*02ac*/ 	.word	0xffffffff


	//   ....[38]....
        /*02b0*/ 	.word	0xffffffff


	//   ....[39]....
        /*02b4*/ 	.word	0xffffffff


	//   ....[40]....
        /*02b8*/ 	.word	0xffffffff


	//   ....[41]....
        /*02bc*/ 	.word	0xffffffff


	//   ....[42]....
        /*02c0*/ 	.word	0xffffffff


	//   ....[43]....
        /*02c4*/ 	.word	0xffffffff


	//   ....[44]....
        /*02c8*/ 	.word	0xffffffff


	//   ....[45]....
        /*02cc*/ 	.word	0xffffffff


	//   ....[46]....
        /*02d0*/ 	.word	0xffffffff


	//   ....[47]....
        /*02d4*/ 	.word	0xffffffff


	//   ....[48]....
        /*02d8*/ 	.word	0xffffffff


	//   ....[49]....
        /*02dc*/ 	.word	0xffffffff


	//   ....[50]....
        /*02e0*/ 	.word	0xffffffff


	//   ....[51]....
        /*02e4*/ 	.word	0xffffffff


	//   ....[52]....
        /*02e8*/ 	.word	0xffffffff


	//   ....[53]....
        /*02ec*/ 	.word	0xffffffff


	//   ....[54]....
        /*02f0*/ 	.word	0xffffffff


	//   ....[55]....
        /*02f4*/ 	.word	0xffffffff


	//   ....[56]....
        /*02f8*/ 	.word	0xffffffff


	//   ....[57]....
        /*02fc*/ 	.word	0xffffffff


	//   ....[58]....
        /*0300*/ 	.word	0xffffffff


	//   ....[59]....
        /*0304*/ 	.word	0xffffffff


	//   ....[60]....
        /*0308*/ 	.word	0xffffffff


	//   ....[61]....
        /*030c*/ 	.word	0xffffffff


	//   ....[62]....
        /*0310*/ 	.word	0xffffffff


	//   ....[63]....
        /*0314*/ 	.word	0xffffffff


	//   ....[64]....
        /*0318*/ 	.word	0xffffffff


	//   ....[65]....
        /*031c*/ 	.word	0xffffffff


	//   ....[66]....
        /*0320*/ 	.word	0xffffffff


	//   ....[67]....
        /*0324*/ 	.word	0xffffffff


	//   ....[68]....
        /*0328*/ 	.word	0xffffffff


	//   ....[69]....
        /*032c*/ 	.word	0xffffffff


	//   ....[70]....
        /*0330*/ 	.word	0xffffffff


	//   ....[71]....
        /*0334*/ 	.word	0xffffffff


	//   ....[72]....
        /*0338*/ 	.word	0xffffffff


	//   ....[73]....
        /*033c*/ 	.word	0xffffffff


	//   ....[74]....
        /*0340*/ 	.word	0xffffffff


	//   ....[75]....
        /*0344*/ 	.word	0xffffffff


	//   ....[76]....
        /*0348*/ 	.word	0xffffffff


	//   ....[77]....
        /*034c*/ 	.word	0xffffffff


	//   ....[78]....
        /*0350*/ 	.word	0xffffffff


	//   ....[79]....
        /*0354*/ 	.word	0xffffffff


	//   ....[80]....
        /*0358*/ 	.word	0xffffffff


	//   ....[81]....
        /*035c*/ 	.word	0xffffffff


	//   ....[82]....
        /*0360*/ 	.word	0xffffffff


	//   ....[83]....
        /*0364*/ 	.word	0xffffffff


	//   ....[84]....
        /*0368*/ 	.word	0xffffffff


	//   ....[85]....
        /*036c*/ 	.word	0xffffffff


	//   ....[86]....
        /*0370*/ 	.word	0xffffffff


	//   ....[87]....
        /*0374*/ 	.word	0xffffffff


	//   ....[88]....
        /*0378*/ 	.word	0xffffffff


	//   ....[89]....
        /*037c*/ 	.word	0xffffffff


	//   ....[90]....
        /*0380*/ 	.word	0xffffffff


	//   ....[91]....
        /*0384*/ 	.word	0xffffffff


	//   ....[92]....
        /*0388*/ 	.word	0xffffffff


	//   ....[93]....
        /*038c*/ 	.word	0xffffffff


	//   ....[94]....
        /*0390*/ 	.word	0xffffffff


	//   ....[95]....
        /*0394*/ 	.word	0xffffffff


	//   ....[96]....
        /*0398*/ 	.word	0xffffffff


	//   ....[97]....
        /*039c*/ 	.word	0xffffffff


	//   ....[98]....
        /*03a0*/ 	.word	0xffffffff


	//   ....[99]....
        /*03a4*/ 	.word	0xffffffff


	//   ....[100]....
        /*03a8*/ 	.word	0xffffffff


	//   ....[101]....
        /*03ac*/ 	.word	0xffffffff


	//   ....[102]....
        /*03b0*/ 	.word	0xffffffff


	//   ....[103]....
        /*03b4*/ 	.word	0xffffffff


	//   ....[104]....
        /*03b8*/ 	.word	0xffffffff


	//   ....[105]....
        /*03bc*/ 	.word	0xffffffff


	//   ....[106]....
        /*03c0*/ 	.word	0x0500000f


	//   ....[107]....
        /*03c4*/ 	.word	0x0500000f


	//   ....[108]....
        /*03c8*/ 	.word	0x0500000f


	//   ....[109]....
        /*03cc*/ 	.word	0x0500000f


	//   ....[110]....
        /*03d0*/ 	.word	0x0500000f


	//   ....[111]....
        /*03d4*/ 	.word	0x0500000f


	//   ....[112]....
        /*03d8*/ 	.word	0x0500000f


	//   ....[113]....
        /*03dc*/ 	.word	0x0500000f


	//   ....[114]....
        /*03e0*/ 	.word	0x0500000f


	//   ....[115]....
        /*03e4*/ 	.word	0x0500000f


	//   ....[116]....
        /*03e8*/ 	.word	0x0500000f


	//   ....[117]....
        /*03ec*/ 	.word	0x0500000f


	//   ....[118]....
        /*03f0*/ 	.word	0x0500000f


	//   ....[119]....
        /*03f4*/ 	.word	0x0500000f


	//   ....[120]....
        /*03f8*/ 	.word	0x0500000f


	//   ....[121]....
        /*03fc*/ 	.word	0x0500000f


	//   ....[122]....
        /*0400*/ 	.word	0x0500000f


	//   ....[123]....
        /*0404*/ 	.word	0x0500000f


	//----- nvinfo : EIATTR_COOP_GROUP_INSTR_OFFSETS
	.align		4
.L_989:
        /*0408*/ 	.byte	0x04, 0x28
        /*040a*/ 	.short	(.L_991 - .L_990)


	//   ....[0]....
.L_990:
        /*040c*/ 	.word	0x00000070


	//   ....[1]....
        /*0410*/ 	.word	0x00000140


	//   ....[2]....
        /*0414*/ 	.word	0x00000190


	//   ....[3]....
        /*0418*/ 	.word	0x000003c0


	//   ....[4]....
        /*041c*/ 	.word	0x00000520


	//   ....[5]....
        /*0420*/ 	.word	0x00000640


	//   ....[6]....
        /*0424*/ 	.word	0x000007a0


	//   ....[7]....
        /*0428*/ 	.word	0x000017c0


	//   ....[8]....
        /*042c*/ 	.word	0x00002250


	//   ....[9]....
        /*0430*/ 	.word	0x00003730


	//   ....[10]....
        /*0434*/ 	.word	0x00004930


	//   ....[11]....
        /*0438*/ 	.word	0x00004ed0


	//   ....[12]....
        /*043c*/ 	.word	0x000057b0


	//   ....[13]....
        /*0440*/ 	.word	0x00005840


	//   ....[14]....
        /*0444*/ 	.word	0x00007f30


	//   ....[15]....
        /*0448*/ 	.word	0x000080f0


	//   ....[16]....
        /*044c*/ 	.word	0x00009b60


	//   ....[17]....
        /*0450*/ 	.word	0x00009c70


	//   ....[18]....
        /*0454*/ 	.word	0x0000aaa0


	//   ....[19]....
        /*0458*/ 	.word	0x0000ab10


	//   ....[20]....
        /*045c*/ 	.word	0x0000daf0


	//   ....[21]....
        /*0460*/ 	.word	0x0000dc20


	//   ....[22]....
        /*0464*/ 	.word	0x0000dc30


	//   ....[23]....
        /*0468*/ 	.word	0x0000dd90


	//   ....[24]....
        /*046c*/ 	.word	0x00010b60


	//   ....[25]....
        /*0470*/ 	.word	0x00010d20


	//   ....[26]....
        /*0474*/ 	.word	0x000127a0


	//   ....[27]....
        /*0478*/ 	.word	0x000128b0


	//   ....[28]....
        /*047c*/ 	.word	0x000136a0


	//   ....[29]....
        /*0480*/ 	.word	0x00013730


	//   ....[30]....
        /*0484*/ 	.word	0x00015140


	//   ....[31]....
        /*0488*/ 	.word	0x00015150


	//   ....[32]....
        /*048c*/ 	.word	0x000151d0


	//   ....[33]....
        /*0490*/ 	.word	0x000151e0


	//   ....[34]....
        /*0494*/ 	.word	0x00016550


	//   ....[35]....
        /*0498*/ 	.word	0x00016560


	//   ....[36]....
        /*049c*/ 	.word	0x00016570


	//   ....[37]....
        /*04a0*/ 	.word	0x00016580


	//   ....[38]....
        /*04a4*/ 	.word	0x00016590


	//   ....[39]....
        /*04a8*/ 	.word	0x000165a0


	//   ....[40]....
        /*04ac*/ 	.word	0x000165b0


	//   ....[41]....
        /*04b0*/ 	.word	0x000165c0


	//   ....[42]....
        /*04b4*/ 	.word	0x000165d0


	//   ....[43]....
        /*04b8*/ 	.word	0x000165e0


	//   ....[44]....
        /*04bc*/ 	.word	0x000165f0


	//   ....[45]....
        /*04c0*/ 	.word	0x00016600


	//   ....[46]....
        /*04c4*/ 	.word	0x00016610


	//   ....[47]....
        /*04c8*/ 	.word	0x00016620


	//   ....[48]....
        /*04cc*/ 	.word	0x00016630


	//   ....[49]....
        /*04d0*/ 	.word	0x00016640


	//   ....[50]....
        /*04d4*/ 	.word	0x00016670


	//   ....[51]....
        /*04d8*/ 	.word	0x00016690


	//   ....[52]....
        /*04dc*/ 	.word	0x000166a0


	//   ....[53]....
        /*04e0*/ 	.word	0x000166b0


	//   ....[54]....
        /*04e4*/ 	.word	0x000166d0


	//   ....[55]....
        /*04e8*/ 	.word	0x000166e0


	//   ....[56]....
        /*04ec*/ 	.word	0x00016700


	//   ....[57]....
        /*04f0*/ 	.word	0x00016730


	//   ....[58]....
        /*04f4*/ 	.word	0x00016760


	//   ....[59]....
        /*04f8*/ 	.word	0x00016790


	//   ....[60]....
        /*04fc*/ 	.word	0x000167b0


	//   ....[61]....
        /*0500*/ 	.word	0x000167c0


	//   ....[62]....
        /*0504*/ 	.word	0x000167f0


	//   ....[63]....
        /*0508*/ 	.word	0x00016820


	//   ....[64]....
        /*050c*/ 	.word	0x00016830


	//   ....[65]....
        /*0510*/ 	.word	0x00016850


	//   ....[66]....
        /*0514*/ 	.word	0x000168b0


	//   ....[67]....
        /*0518*/ 	.word	0x000168d0


	//   ....[68]....
        /*051c*/ 	.word	0x00016970


	//   ....[69]....
        /*0520*/ 	.word	0x00016a40


	//   ....[70]....
        /*0524*/ 	.word	0x00016ea0


	//   ....[71]....
        /*0528*/ 	.word	0x00016ee0


	//   ....[72]....
        /*052c*/ 	.word	0x00016fa0


	//   ....[73]....
        /*0530*/ 	.word	0x00016fc0


	//   ....[74]....
        /*0534*/ 	.word	0x00017080


	//   ....[75]....
        /*0538*/ 	.word	0x000170a0


	//   ....[76]....
        /*053c*/ 	.word	0x00017170


	//   ....[77]....
        /*0540*/ 	.word	0x00017190


	//   ....[78]....
        /*0544*/ 	.word	0x00017830


	//   ....[79]....
        /*0548*/ 	.word	0x00017850


	//   ....[80]....
        /*054c*/ 	.word	0x00017910


	//   ....[81]....
        /*0550*/ 	.word	0x00017930


	//   ....[82]....
        /*0554*/ 	.word	0x000179f0


	//   ....[83]....
        /*0558*/ 	.word	0x00017a10


	//   ....[84]....
        /*055c*/ 	.word	0x00017ae0


	//   ....[85]....
        /*0560*/ 	.word	0x00017b00


	//   ....[86]....
        /*0564*/ 	.word	0x00017c70


	//   ....[87]....
        /*0568*/ 	.word	0x00019070


	//   ....[88]....
        /*056c*/ 	.word	0x00019af0


	//   ....[89]....
        /*0570*/ 	.word	0x00019b20


	//   ....[90]....
        /*0574*/ 	.word	0x00019b50


	//   ....[91]....
        /*0578*/ 	.word	0x00019b80


	//   ....[92]....
        /*057c*/ 	.word	0x00019c60


	//   ....[93]....
        /*0580*/ 	.word	0x00019c70


	//   ....[94]....
        /*0584*/ 	.word	0x00019ce0


	//   ....[95]....
        /*0588*/ 	.word	0x00019cf0


	//   ....[96]....
        /*058c*/ 	.word	0x00019d60


	//   ....[97]....
        /*0590*/ 	.word	0x00019d70


	//   ....[98]....
        /*0594*/ 	.word	0x00019de0


	//   ....[99]....
        /*0598*/ 	.word	0x00019df0


	//   ....[100]....
        /*059c*/ 	.word	0x00019e60


	//   ....[101]....
        /*05a0*/ 	.word	0x00019e70


	//   ....[102]....
        /*05a4*/ 	.word	0x00019e80


	//   ....[103]....
        /*05a8*/ 	.word	0x00019ec0


	//   ....[104]....
        /*05ac*/ 	.word	0x0001bc20


	//   ....[105]....
        /*05b0*/ 	.word	0x0001bdc0


	//   ....[106]....
        /*05b4*/ 	.word	0x0001c480


	//   ....[107]....
        /*05b8*/ 	.word	0x0001c630


	//   ....[108]....
        /*05bc*/ 	.word	0x0001c690


	//   ....[109]....
        /*05c0*/ 	.word	0x0001c720


	//   ....[110]....
        /*05c4*/ 	.word	0x0001c7c0


	//   ....[111]....
        /*05c8*/ 	.word	0x0001c870


	//   ....[112]....
        /*05cc*/ 	.word	0x0001c970


	//   ....[113]....
        /*05d0*/ 	.word	0x0001c9d0


	//   ....[114]....
        /*05d4*/ 	.word	0x0001cab0


	//   ....[115]....
        /*05d8*/ 	.word	0x0001cb10


	//   ....[116]....
        /*05dc*/ 	.word	0x0001cbf0


	//   ....[117]....
        /*05e0*/ 	.word	0x0001cc50


	//   ....[118]....
        /*05e4*/ 	.word	0x0001cd30


	//   ....[119]....
        /*05e8*/ 	.word	0x0001cd90


	//   ....[120]....
        /*05ec*/ 	.word	0x0001ce60


	//   ....[121]....
        /*05f0*/ 	.word	0x0001cec0


	//   ....[122]....
        /*05f4*/ 	.word	0x0001cf80


	//   ....[123]....
        /*05f8*/ 	.word	0x0001d2d0


	//----- nvinfo : EIATTR_REG_RECONFIG
	.align		4
.L_991:
        /*05fc*/ 	.byte	0x01, 0x54
	.zero		2


	//----- nvinfo : EIATTR_SYSCALL_OFFSETS
	.align		4
        /*0600*/ 	.byte	0x04, 0x46
        /*0602*/ 	.short	(.L_993 - .L_992)


	//   ....[0]....
.L_992:
        /*0604*/ 	.word	0x000019a0


	//   ....[1]....
        /*0608*/ 	.word	0x00018ac0


	//   ....[2]....
        /*060c*/ 	.word	0x00018c30


	//   ....[3]....
        /*0610*/ 	.word	0x00018d90


	//   ....[4]....
        /*0614*/ 	.word	0x00018ed0


	//   ....[5]....
        /*0618*/ 	.word	0x00019760


	//----- nvinfo : EIATTR_MBARRIER_INSTR_OFFSETS
	.align		4
.L_993:
        /*061c*/ 	.byte	0x04, 0x39
        /*061e*/ 	.short	(.L_995 - .L_994)


	//   ....[0]....
.L_994:
        /*0620*/ 	.word	0x00000270
        /*0624*/ 	.word	0x000000ff
        /*0628*/ 	.word	0x00028800
        /*062c*/ 	.short	0x0100
        /*062e*/ 	.byte	0x08
	.zero		1


	//   ....[1]....
        /*0630*/ 	.word	0x00000280
        /*0634*/ 	.word	0x000000ff
        /*0638*/ 	.word	0x00028820
        /*063c*/ 	.short	0x0100
        /*063e*/ 	.byte	0x08
	.zero		1


	//   ....[2]....
        /*0640*/ 	.word	0x00000370
        /*0644*/ 	.word	0x000000ff
        /*0648*/ 	.word	0x00028830
        /*064c*/ 	.short	0x0100
        /*064e*/ 	.byte	0x08
	.zero		1


	//   ....[3]....
        /*0650*/ 	.word	0x00000380
        /*0654*/ 	.word	0x000000ff
        /*0658*/ 	.word	0x00028840
        /*065c*/ 	.short	0x0100
        /*065e*/ 	.byte	0x08
	.zero		1


	//   ....[4]....
        /*0660*/ 	.word	0x00000390
        /*0664*/ 	.word	0x000000ff
        /*0668*/ 	.word	0x00028838
        /*066c*/ 	.short	0x0100
        /*066e*/ 	.byte	0x08
	.zero		1


	//   ....[5]....
        /*0670*/ 	.word	0x000003a0
        /*0674*/ 	.word	0x000000ff
        /*0678*/ 	.word	0x00028848
        /*067c*/ 	.short	0x0100
        /*067e*/ 	.byte	0x08
	.zero		1


	//   ....[6]....
        /*0680*/ 	.word	0x000004d0
        /*0684*/ 	.word	0x000000ff
        /*0688*/ 	.word	0x00028850
        /*068c*/ 	.short	0x0100
        /*068e*/ 	.byte	0x08
	.zero		1


	//   ....[7]....
        /*0690*/ 	.word	0x000004e0
        /*0694*/ 	.word	0x000000ff
        /*0698*/ 	.word	0x00028860
        /*069c*/ 	.short	0x0100
        /*069e*/ 	.byte	0x08
	.zero		1


	//   ....[8]....
        /*06a0*/ 	.word	0x000004f0
        /*06a4*/ 	.word	0x000000ff
        /*06a8*/ 	.word	0x00028858
        /*06ac*/ 	.short	0x0100
        /*06ae*/ 	.byte	0x08
	.zero		1


	//   ....[9]....
        /*06b0*/ 	.word	0x00000500
        /*06b4*/ 	.word	0x000000ff
        /*06b8*/ 	.word	0x00028868
        /*06bc*/ 	.short	0x0100
        /*06be*/ 	.byte	0x08
	.zero		1


	//   ....[10]....
        /*06c0*/ 	.word	0x000005f0
        /*06c4*/ 	.word	0x000000ff
        /*06c8*/ 	.word	0x00028870
        /*06cc*/ 	.short	0x0100
        /*06ce*/ 	.byte	0x06
	.zero		1


	//   ....[11]....
        /*06d0*/ 	.word	0x00000600
        /*06d4*/ 	.word	0x000000ff
        /*06d8*/ 	.word	0x00028880
        /*06dc*/ 	.short	0x0100
        /*06de*/ 	.byte	0x06
	.zero		1


	//   ....[12]....
        /*06e0*/ 	.word	0x00000610
        /*06e4*/ 	.word	0x000000ff
        /*06e8*/ 	.word	0x00028878
        /*06ec*/ 	.short	0x0100
        /*06ee*/ 	.byte	0x06
	.zero		1


	//   ....[13]....
        /*06f0*/ 	.word	0x00000620
        /*06f4*/ 	.word	0x000000ff
        /*06f8*/ 	.word	0x00028888
        /*06fc*/ 	.short	0x0100
        /*06fe*/ 	.byte	0x06
	.zero		1


	//   ....[14]....
        /*0700*/ 	.word	0x00000750
        /*0704*/ 	.word	0x000000ff
        /*0708*/ 	.word	0x00028890
        /*070c*/ 	.short	0x0100
        /*070e*/ 	.byte	0x08
	.zero		1


	//   ....[15]....
        /*0710*/ 	.word	0x00000760
        /*0714*/ 	.word	0x000000ff
        /*0718*/ 	.word	0x000288a0
        /*071c*/ 	.short	0x0100
        /*071e*/ 	.byte	0x08
	.zero		1


	//   ....[16]....
        /*0720*/ 	.word	0x00000770
        /*0724*/ 	.word	0x000000ff
        /*0728*/ 	.word	0x00028898
        /*072c*/ 	.short	0x0100
        /*072e*/ 	.byte	0x08
	.zero		1


	//   ....[17]....
        /*0730*/ 	.word	0x00000780
        /*0734*/ 	.word	0x000000ff
        /*0738*/ 	.word	0x000288a8
        /*073c*/ 	.short	0x0100
        /*073e*/ 	.byte	0x08
	.zero		1


	//   ....[18]....
        /*0740*/ 	.word	0x000008b0
        /*0744*/ 	.word	0x000000ff
        /*0748*/ 	.word	0x000288b0
        /*074c*/ 	.short	0x0100
        /*074e*/ 	.byte	0x08
	.zero		1


	//   ....[19]....
        /*0750*/ 	.word	0x000008c0
        /*0754*/ 	.word	0x000000ff
        /*0758*/ 	.word	0x000288c0
        /*075c*/ 	.short	0x0100
        /*075e*/ 	.byte	0x08
	.zero		1


	//   ....[20]....
        /*0760*/ 	.word	0x000008d0
        /*0764*/ 	.word	0x000000ff
        /*0768*/ 	.word	0x000288b8
        /*076c*/ 	.short	0x0100
        /*076e*/ 	.byte	0x08
	.zero		1


	//   ....[21]....
        /*0770*/ 	.word	0x000008e0
        /*0774*/ 	.word	0x000000ff
        /*0778*/ 	.word	0x000288c8
        /*077c*/ 	.short	0x0100
        /*077e*/ 	.byte	0x08
	.zero		1


	//   ....[22]....
        /*0780*/ 	.word	0x00001cf0
        /*0784*/ 	.word	0x000000ff
        /*0788*/ 	.word	0x00028800
        /*078c*/ 	.short	0x010a
        /*078e*/ 	.byte	0x2d
	.zero		1


	//   ....[23]....
        /*0790*/ 	.word	0x00001d90
        /*0794*/ 	.word	0x0000007b
        /*0798*/ 	.word	0x00028830
        /*079c*/ 	.short	0x010a
        /*079e*/ 	.byte	0x3f
	.zero		1


	//   ....[24]....
        /*07a0*/ 	.word	0x00001e10
        /*07a4*/ 	.word	0x0000007b
        /*07a8*/ 	.word	0x00028830
        /*07ac*/ 	.short	0x010a
        /*07ae*/ 	.byte	0x3f
	.zero		1


	//   ....[25]....
        /*07b0*/ 	.word	0x000027d0
        /*07b4*/ 	.word	0x0000007b
        /*07b8*/ 	.word	0x00000000
        /*07bc*/ 	.short	0x0101
        /*07be*/ 	.byte	0x3f
	.zero		1


	//   ....[26]....
        /*07c0*/ 	.word	0x00006ce0
        /*07c4*/ 	.word	0x000000ff
        /*07c8*/ 	.word	0x00028830
        /*07cc*/ 	.short	0x010a
        /*07ce*/ 	.byte	0x06
	.zero		1


	//   ....[27]....
        /*07d0*/ 	.word	0x00006d20
        /*07d4*/ 	.word	0x000000ff
        /*07d8*/ 	.word	0x00028830
        /*07dc*/ 	.short	0x010a
        /*07de*/ 	.byte	0x06
	.zero		1


	//   ....[28]....
        /*07e0*/ 	.word	0x00006f20
        /*07e4*/ 	.word	0x000000ff
        /*07e8*/ 	.word	0x00028850
        /*07ec*/ 	.short	0x010a
        /*07ee*/ 	.byte	0x06
	.zero		1


	//   ....[29]....
        /*07f0*/ 	.word	0x00006f60
        /*07f4*/ 	.word	0x000000ff
        /*07f8*/ 	.word	0x00028850
        /*07fc*/ 	.short	0x010a
        /*07fe*/ 	.byte	0x06
	.zero		1


	//   ....[30]....
        /*0800*/ 	.word	0x00007f50
        /*0804*/ 	.word	0x00000029
        /*0808*/ 	.word	0x00000000
        /*080c*/ 	.short	0x0101
        /*080e*/ 	.byte	0x3f
	.zero		1


	//   ....[31]....
        /*0810*/ 	.word	0x0000ba60
        /*0814*/ 	.word	0x000000ff
        /*0818*/ 	.word	0x00000000
        /*081c*/ 	.short	0x0101
        /*081e*/ 	.byte	0x06
	.zero		1


	//   ....[32]....
        /*0820*/ 	.word	0x0000c4d0
        /*0824*/ 	.word	0x000000ff
        /*0828*/ 	.word	0x00028830
        /*082c*/ 	.short	0x010a
        /*082e*/ 	.byte	0x06
	.zero		1


	//   ....[33]....
        /*0830*/ 	.word	0x0000c510
        /*0834*/ 	.word	0x000000ff
        /*0838*/ 	.word	0x00028830
        /*083c*/ 	.short	0x010a
        /*083e*/ 	.byte	0x06
	.zero		1


	//   ....[34]....
        /*0840*/ 	.word	0x0000c740
        /*0844*/ 	.word	0x000000ff
        /*0848*/ 	.word	0x00028850
        /*084c*/ 	.short	0x010a
        /*084e*/ 	.byte	0x06
	.zero		1


	//   ....[35]....
        /*0850*/ 	.word	0x0000c780
        /*0854*/ 	.word	0x000000ff
        /*0858*/ 	.word	0x00028850
        /*085c*/ 	.short	0x010a
        /*085e*/ 	.byte	0x06
	.zero		1


	//   ....[36]....
        /*0860*/ 	.word	0x0000ee00
        /*0864*/ 	.word	0x00000004
        /*0868*/ 	.word	0x00000000
        /*086c*/ 	.short	0x0101
        /*086e*/ 	.byte	0x3f
	.zero		1


	//   ....[37]....
        /*0870*/ 	.word	0x0000f0f0
        /*0874*/ 	.word	0x000000ff
        /*0878*/ 	.word	0x00000000
        /*087c*/ 	.short	0x0101
        /*087e*/ 	.byte	0x06
	.zero		1


	//   ....[38]....
        /*0880*/ 	.word	0x0000f8f0
        /*0884*/ 	.word	0x000000ff
        /*0888*/ 	.word	0x00028830
        /*088c*/ 	.short	0x010a
        /*088e*/ 	.byte	0x06
	.zero		1


	//   ....[39]....
        /*0890*/ 	.word	0x0000f930
        /*0894*/ 	.word	0x000000ff
        /*0898*/ 	.word	0x00028830
        /*089c*/ 	.short	0x010a
        /*089e*/ 	.byte	0x06
	.zero		1


	//   ....[40]....
        /*08a0*/ 	.word	0x0000fb60
        /*08a4*/ 	.word	0x000000ff
        /*08a8*/ 	.word	0x00028850
        /*08ac*/ 	.short	0x010a
        /*08ae*/ 	.byte	0x06
	.zero		1


	//   ....[41]....
        /*08b0*/ 	.word	0x0000fba0
        /*08b4*/ 	.word	0x000000ff
        /*08b8*/ 	.word	0x00028850
        /*08bc*/ 	.short	0x010a
        /*08be*/ 	.byte	0x06
	.zero		1


	//   ....[42]....
        /*08c0*/ 	.word	0x00010b80
        /*08c4*/ 	.word	0x00000028
        /*08c8*/ 	.word	0x00000000
        /*08cc*/ 	.short	0x0101
        /*08ce*/ 	.byte	0x3f
	.zero		1


	//   ....[43]....
        /*08d0*/ 	.word	0x00014690
        /*08d4*/ 	.word	0x000000ff
        /*08d8*/ 	.word	0x00000000
        /*08dc*/ 	.short	0x0101
        /*08de*/ 	.byte	0x06
	.zero		1


	//   ....[44]....
        /*08e0*/ 	.word	0x00014d90
        /*08e4*/ 	.word	0x000000ff
        /*08e8*/ 	.word	0x00028850
        /*08ec*/ 	.short	0x010a
        /*08ee*/ 	.byte	0x09
	.zero		1


	//   ....[45]....
        /*08f0*/ 	.word	0x00014dd0
        /*08f4*/ 	.word	0x000000ff
        /*08f8*/ 	.word	0x00028850
        /*08fc*/ 	.short	0x010a
        /*08fe*/ 	.byte	0x09
	.zero		1


	//   ....[46]....
        /*0900*/ 	.word	0x000154c0
        /*0904*/ 	.word	0x000000ff
        /*0908*/ 	.word	0x00000000
        /*090c*/ 	.short	0x0101
        /*090e*/ 	.byte	0x04
	.zero		1


	//   ....[47]....
        /*0910*/ 	.word	0x00016ed0
        /*0914*/ 	.word	0x00000004
        /*0918*/ 	.word	0x00000000
        /*091c*/ 	.short	0x0101
        /*091e*/ 	.byte	0x3f
	.zero		1


	//   ....[48]....
        /*0920*/ 	.word	0x000192d0
        /*0924*/ 	.word	0x00000004
        /*0928*/ 	.word	0x00028880
        /*092c*/ 	.short	0x010a
        /*092e*/ 	.byte	0x3f
	.zero		1


	//   ....[49]....
        /*0930*/ 	.word	0x00019460
        /*0934*/ 	.word	0x00000004
        /*0938*/ 	.word	0x00028840
        /*093c*/ 	.short	0x010a
        /*093e*/ 	.byte	0x3f
	.zero		1


	//   ....[50]....
        /*0940*/ 	.word	0x00019f70
        /*0944*/ 	.word	0x00000012
        /*0948*/ 	.word	0x00028800
        /*094c*/ 	.short	0x0107
        /*094e*/ 	.byte	0x3f
	.zero		1


	//   ....[51]....
        /*0950*/ 	.word	0x0001a060
        /*0954*/ 	.word	0x00000012
        /*0958*/ 	.word	0x00028800
        /*095c*/ 	.short	0x0101
        /*095e*/ 	.byte	0x3f
	.zero		1


	//   ....[52]....
        /*0960*/ 	.word	0x0001a080
        /*0964*/ 	.word	0x00000012
        /*0968*/ 	.word	0x00028820
        /*096c*/ 	.short	0x010a
        /*096e*/ 	.byte	0x3f
	.zero		1


	//   ....[53]....
        /*0970*/ 	.word	0x0001a380
        /*0974*/ 	.word	0x00000004
        /*0978*/ 	.word	0x00028880
        /*097c*/ 	.short	0x010a
        /*097e*/ 	.byte	0x3f
	.zero		1


	//   ....[54]....
        /*0980*/ 	.word	0x0001a5d0
        /*0984*/ 	.word	0x00000004
        /*0988*/ 	.word	0x00028840
        /*098c*/ 	.short	0x010a
        /*098e*/ 	.byte	0x3f
	.zero		1


	//   ....[55]....
        /*0990*/ 	.word	0x0001a8a0
        /*0994*/ 	.word	0x00000015
        /*0998*/ 	.word	0x00028870
        /*099c*/ 	.short	0x010a
        /*099e*/ 	.byte	0x3f
	.zero		1


	//   ....[56]....
        /*09a0*/ 	.word	0x0001a910
        /*09a4*/ 	.word	0x00000015
        /*09a8*/ 	.word	0x00028860
        /*09ac*/ 	.short	0x010a
        /*09ae*/ 	.byte	0x3f
	.zero		1


	//   ....[57]....
        /*09b0*/ 	.word	0x0001b0d0
        /*09b4*/ 	.word	0x00000015
        /*09b8*/ 	.word	0x00028850
        /*09bc*/ 	.short	0x0101
        /*09be*/ 	.byte	0x3f
	.zero		1


	//   ....[58]....
        /*09c0*/ 	.word	0x0001b150
        /*09c4*/ 	.word	0x00000015
        /*09c8*/ 	.word	0x00000000
        /*09cc*/ 	.short	0x0101
        /*09ce*/ 	.byte	0x3f
	.zero		1


	//   ....[59]....
        /*09d0*/ 	.word	0x0001b380
        /*09d4*/ 	.word	0x00000013
        /*09d8*/ 	.word	0x00028870
        /*09dc*/ 	.short	0x010a
        /*09de*/ 	.byte	0x3f
	.zero		1


	//   ....[60]....
        /*09e0*/ 	.word	0x0001b3f0
        /*09e4*/ 	.word	0x00000013
        /*09e8*/ 	.word	0x00028860
        /*09ec*/ 	.short	0x010a
        /*09ee*/ 	.byte	0x3f
	.zero		1


	//   ....[61]....
        /*09f0*/ 	.word	0x0001ba40
        /*09f4*/ 	.word	0x00000013
        /*09f8*/ 	.word	0x00028850
        /*09fc*/ 	.short	0x0101
        /*09fe*/ 	.byte	0x3f
	.zero		1


	//   ....[62]....
        /*0a00*/ 	.word	0x0001ba90
        /*0a04*/ 	.word	0x00000013
        /*0a08*/ 	.word	0x00000000
        /*0a0c*/ 	.short	0x0101
        /*0a0e*/ 	.byte	0x3f
	.zero		1


	//   ....[63]....
        /*0a10*/ 	.word	0x0001bd40
        /*0a14*/ 	.word	0x00000000
        /*0a18*/ 	.word	0x00028820
        /*0a1c*/ 	.short	0x010a
        /*0a1e*/ 	.byte	0x3f
	.zero		1


	//   ....[64]....
        /*0a20*/ 	.word	0x0001bf00
        /*0a24*/ 	.word	0x00000006
        /*0a28*/ 	.word	0x00000000
        /*0a2c*/ 	.short	0x010a
        /*0a2e*/ 	.byte	0x3f
	.zero		1


	//   ....[65]....
        /*0a30*/ 	.word	0x0001bf70
        /*0a34*/ 	.word	0x00000007
        /*0a38*/ 	.word	0x00000000
        /*0a3c*/ 	.short	0x010a
        /*0a3e*/ 	.byte	0x3f
	.zero		1


	//   ....[66]....
        /*0a40*/ 	.word	0x0001bfd0
        /*0a44*/ 	.word	0x00000004
        /*0a48*/ 	.word	0x00028860
        /*0a4c*/ 	.short	0x010a
        /*0a4e*/ 	.byte	0x3f
	.zero		1


	//   ....[67]....
        /*0a50*/ 	.word	0x0001c020
        /*0a54*/ 	.word	0x00000003
        /*0a58*/ 	.word	0x00028860
        /*0a5c*/ 	.short	0x010a
        /*0a5e*/ 	.byte	0x3f
	.zero		1


	//   ....[68]....
        /*0a60*/ 	.word	0x0001c060
        /*0a64*/ 	.word	0x00000004
        /*0a68*/ 	.word	0x00028880
        /*0a6c*/ 	.short	0x010a
        /*0a6e*/ 	.byte	0x3f
	.zero		1


	//   ....[69]....
        /*0a70*/ 	.word	0x0001c080
        /*0a74*/ 	.word	0x00000003
        /*0a78*/ 	.word	0x00028880
        /*0a7c*/ 	.short	0x010a
        /*0a7e*/ 	.byte	0x3f
	.zero		1


	//   ....[70]....
        /*0a80*/ 	.word	0x0001c0f0
        /*0a84*/ 	.word	0x00000003
        /*0a88*/ 	.word	0x00028800
        /*0a8c*/ 	.short	0x010a
        /*0a8e*/ 	.byte	0x3f
	.zero		1


	//   ....[71]....
        /*0a90*/ 	.word	0x0001c140
        /*0a94*/ 	.word	0x0000007b
        /*0a98*/ 	.word	0x00028830
        /*0a9c*/ 	.short	0x010a
        /*0a9e*/ 	.byte	0x3f
	.zero		1


	//   ....[72]....
        /*0aa0*/ 	.word	0x0001c1a0
        /*0aa4*/ 	.word	0x00000009
        /*0aa8*/ 	.word	0x00028830
        /*0aac*/ 	.short	0x010a
        /*0aae*/ 	.byte	0x3f
	.zero		1


	//   ....[73]....
        /*0ab0*/ 	.word	0x0001c200
        /*0ab4*/ 	.word	0x00000009
        /*0ab8*/ 	.word	0x00028850
        /*0abc*/ 	.short	0x010a
        /*0abe*/ 	.byte	0x3f
	.zero		1


	//   ....[74]....
        /*0ac0*/ 	.word	0x0001c260
        /*0ac4*/ 	.word	0x00000007
        /*0ac8*/ 	.word	0x00028830
        /*0acc*/ 	.short	0x010a
        /*0ace*/ 	.byte	0x3f
	.zero		1


	//   ....[75]....
        /*0ad0*/ 	.word	0x0001c2c0
        /*0ad4*/ 	.word	0x00000007
        /*0ad8*/ 	.word	0x00028850
        /*0adc*/ 	.short	0x010a
        /*0ade*/ 	.byte	0x3f
	.zero		1


	//   ....[76]....
        /*0ae0*/ 	.word	0x0001c320
        /*0ae4*/ 	.word	0x00000007
        /*0ae8*/ 	.word	0x00028830
        /*0aec*/ 	.short	0x010a
        /*0aee*/ 	.byte	0x3f
	.zero		1


	//   ....[77]....
        /*0af0*/ 	.word	0x0001c380
        /*0af4*/ 	.word	0x00000007
        /*0af8*/ 	.word	0x00028850
        /*0afc*/ 	.short	0x010a
        /*0afe*/ 	.byte	0x3f
	.zero		1


	//   ....[78]....
        /*0b00*/ 	.word	0x0001c3e0
        /*0b04*/ 	.word	0x00000003
        /*0b08*/ 	.word	0x00028850
        /*0b0c*/ 	.short	0x010a
        /*0b0e*/ 	.byte	0x3f
	.zero		1


	//   ....[79]....
        /*0b10*/ 	.word	0x0001c530
        /*0b14*/ 	.word	0x00000004
        /*0b18*/ 	.word	0x00028880
        /*0b1c*/ 	.short	0x010a
        /*0b1e*/ 	.byte	0x3f
	.zero		1


	//   ....[80]....
        /*0b20*/ 	.word	0x0001c580
        /*0b24*/ 	.word	0x00000004
        /*0b28*/ 	.word	0x00028840
        /*0b2c*/ 	.short	0x010a
        /*0b2e*/ 	.byte	0x3f
	.zero		1


	//   ....[81]....
        /*0b30*/ 	.word	0x0001cfc0
        /*0b34*/ 	.word	0x00000012
        /*0b38*/ 	.word	0x00028820
        /*0b3c*/ 	.short	0x010a
        /*0b3e*/ 	.byte	0x3f
	.zero		1


	//   ....[82]....
        /*0b40*/ 	.word	0x0001d010
        /*0b44*/ 	.word	0x00000004
        /*0b48*/ 	.word	0x00028880
        /*0b4c*/ 	.short	0x010a
        /*0b4e*/ 	.byte	0x3f
	.zero		1


	//   ....[83]....
        /*0b50*/ 	.word	0x0001d060
        /*0b54*/ 	.word	0x00000004
        /*0b58*/ 	.word	0x00028840
        /*0b5c*/ 	.short	0x010a
        /*0b5e*/ 	.byte	0x3f
	.zero		1


	//   ....[84]....
        /*0b60*/ 	.word	0x0001d0b0
        /*0b64*/ 	.word	0x00000015
        /*0b68*/ 	.word	0x00028870
        /*0b6c*/ 	.short	0x010a
        /*0b6e*/ 	.byte	0x3f
	.zero		1


	//   ....[85]....
        /*0b70*/ 	.word	0x0001d100
        /*0b74*/ 	.word	0x00000015
        /*0b78*/ 	.word	0x00028860
        /*0b7c*/ 	.short	0x010a
        /*0b7e*/ 	.byte	0x3f
	.zero		1


	//   ....[86]....
        /*0b80*/ 	.word	0x0001d150
        /*0b84*/ 	.word	0x00000013
        /*0b88*/ 	.word	0x00028870
        /*0b8c*/ 	.short	0x010a
        /*0b8e*/ 	.byte	0x3f
	.zero		1


	//   ....[87]....
        /*0b90*/ 	.word	0x0001d1a0
        /*0b94*/ 	.word	0x00000013
        /*0b98*/ 	.word	0x00028860
        /*0b9c*/ 	.short	0x010a
        /*0b9e*/ 	.byte	0x3f
	.zero		1


	//   ....[88]....
        /*0ba0*/ 	.word	0x0001d1f0
        /*0ba4*/ 	.word	0x00000000
        /*0ba8*/ 	.word	0x00028820
        /*0bac*/ 	.short	0x010a
        /*0bae*/ 	.byte	0x3f
	.zero		1


	//   ....[89]....
        /*0bb0*/ 	.word	0x0001d390
        /*0bb4*/ 	.word	0x00000006
        /*0bb8*/ 	.word	0x00000000
        /*0bbc*/ 	.short	0x010a
        /*0bbe*/ 	.byte	0x3f
	.zero		1


	//   ....[90]....
        /*0bc0*/ 	.word	0x0001d3e0
        /*0bc4*/ 	.word	0x00000007
        /*0bc8*/ 	.word	0x00000000
        /*0bcc*/ 	.short	0x010a
        /*0bce*/ 	.byte	0x3f
	.zero		1


	//   ....[91]....
        /*0bd0*/ 	.word	0x0001d430
        /*0bd4*/ 	.word	0x00000004
        /*0bd8*/ 	.word	0x00028860
        /*0bdc*/ 	.short	0x010a
        /*0bde*/ 	.byte	0x3f
	.zero		1


	//   ....[92]....
        /*0be0*/ 	.word	0x0001d480
        /*0be4*/ 	.word	0x00000003
        /*0be8*/ 	.word	0x00028860
        /*0bec*/ 	.short	0x010a
        /*0bee*/ 	.byte	0x3f
	.zero		1


	//   ....[93]....
        /*0bf0*/ 	.word	0x0001d4d0
        /*0bf4*/ 	.word	0x00000004
        /*0bf8*/ 	.word	0x00028880
        /*0bfc*/ 	.short	0x010a
        /*0bfe*/ 	.byte	0x3f
	.zero		1


	//----- nvinfo : EIATTR_NUM_MBARRIERS
	.align		4
.L_995:
        /*0c00*/ 	.byte	0x03, 0x38
        /*0c02*/ 	.short	0x0016


	//----- nvinfo : EIATTR_EXIT_INSTR_OFFSETS
	.align		4
        /*0c04*/ 	.byte	0x04, 0x1c
        /*0c06*/ 	.short	(.L_997 - .L_996)


	//   ....[0]....
.L_996:
        /*0c08*/ 	.word	0x00000a40


	//   ....[1]....
        /*0c0c*/ 	.word	0x00017c00


	//   ....[2]....
        /*0c10*/ 	.word	0x0001c0d0


	//----- nvinfo : EIATTR_MAX_THREADS
	.align		4
.L_997:
        /*0c14*/ 	.byte	0x04, 0x05
        /*0c16*/ 	.short	(.L_999 - .L_998)
.L_998:
        /*0c18*/ 	.word	0x00000180
        /*0c1c*/ 	.word	0x00000001
        /*0c20*/ 	.word	0x00000001


	//----- nvinfo : EIATTR_CRS_STACK_SIZE
	.align		4
.L_999:
        /*0c24*/ 	.byte	0x04, 0x1e
        /*0c26*/ 	.short	(.L_1001 - .L_1000)
.L_1000:
        /*0c28*/ 	.word	0x00000000


	//----- nvinfo : EIATTR_CBANK_PARAM_SIZE
	.align		4
.L_1001:
        /*0c2c*/ 	.byte	0x03, 0x19
        /*0c2e*/ 	.short	0x0af0


	//----- nvinfo : EIATTR_PARAM_CBANK
	.align		4
        /*0c30*/ 	.byte	0x04, 0x0a
        /*0c32*/ 	.short	(.L_1003 - .L_1002)
	.align		4
.L_1002:
        /*0c34*/ 	.word	index@(.nv.constant0._ZN7cutlass13device_kernelIN5flash11enable_sm90INS1_16FlashAttnFwdSm90INS1_25CollectiveMainloopFwdSm90ILi2EN4cute5tupleIJNS5_1CILi1EEES8_S8_EEENS6_IJNS7_ILi128EEENS7_ILi192EEESA_EEELi128ENS_12float_e4m3_tEfNS_4arch4Sm90ELb0ELb1ELb1ELb0ELb0ELb0ELb0ELb1ELb1ELb1ELb0ELb0EEENS1_21CollectiveEpilogueFwdINS6_IJSA_SA_SB_EEES9_NS_10bfloat16_tESF_Li256ELb0ELb1ELb0ELb1EEENS1_30DynamicPersistentTileSchedulerILi256ELi128ELb0ELb1ELb1EEEEEEEEEvNT_6ParamsE)
        /*0c38*/ 	.short	0x0210
        /*0c3a*/ 	.short	0x0af0


	//----- nvinfo : EIATTR_SW_WAR
	.align		4
.L_1003:
        /*0c3c*/ 	.byte	0x04, 0x36
        /*0c3e*/ 	.short	(.L_1005 - .L_1004)
.L_1004:
        /*0c40*/ 	.word	0x00000008
.L_1005:


//--------------------- .nv.info._ZN7cutlass13device_kernelIN5flash11enable_sm90INS1_16FlashAttnFwdSm90INS1_25CollectiveMainloopFwdSm90ILi2EN4cute5tupleIJNS5_1CILi1EEES8_S8_EEENS6_IJNS7_ILi128EEENS7_ILi192EEESA_EEELi128ENS_12float_e4m3_tEfNS_4arch4Sm90ELb0ELb1ELb1ELb1ELb0ELb0ELb0ELb1ELb1ELb1ELb0ELb0EEENS1_21CollectiveEpilogueFwdINS6_IJSA_SA_SB_EEES9_NS_10bfloat16_tESF_Li256ELb1ELb1ELb0ELb1EEENS1_36VarlenDynamicPersistentTileSchedulerILi128ELi192ELi256ELi128ELb0ELb1ELb1ELb1ELb0ELb1EEEEEEEEEvNT_6ParamsE --------------------------
	.section	.nv.info._ZN7cutlass13device_kernelIN5flash11enable_sm90INS1_16FlashAttnFwdSm90INS1_25CollectiveMainloopFwdSm90ILi2EN4cute5tupleIJNS5_1CILi1EEES8_S8_EEENS6_IJNS7_ILi128EEENS7_ILi192EEESA_EEELi128ENS_12float_e4m3_tEfNS_4arch4Sm90ELb0ELb1ELb1ELb1ELb0ELb0ELb0ELb1ELb1ELb1ELb0ELb0EEENS1_21CollectiveEpilogueFwdINS6_IJSA_SA_SB_EEES9_NS_10bfloat16_tESF_Li256ELb1ELb1ELb0ELb1EEENS1_36VarlenDynamicPersistentTileSchedulerILi128ELi192ELi256ELi128ELb0ELb1ELb1ELb1ELb0ELb1EEEEEEEEEvNT_6ParamsE,"",@"SHT_CUDA_INFO"
	.sectionflags	@""
	.align	4


	//----- nvinfo : EIATTR_CUDA_API_VERSION
	.align		4
        /*0000*/ 	.byte	0x04, 0x37
        /*0002*/ 	.short	(.L_1007 - .L_1006)
.L_1006:
        /*0004*/ 	.word	0x00000082


	//----- nvinfo : EIATTR_KPARAM_INFO
	.align		4
.L_1007:
        /*0008*/ 	.byte	0x04, 0x17
        /*000a*/ 	.short	(.L_1009 - .L_1008)
.L_1008:
        /*000c*/ 	.word	0x00000000
        /*0010*/ 	.short	0x0000
        /*0012*/ 	.short	0x0070
        /*0014*/ 	.byte	0x00, 0xf0, 0x01, 0x2a


	//----- nvinfo : EIATTR_SPARSE_MMA_MASK
	.align		4
.L_1009:
        /*0018*/ 	.byte	0x03, 0x50
        /*001a*/ 	.short	0x0000


	//----- nvinfo : EIATTR_MAXREG_COUNT
	.align		4
        /*001c*/ 	.byte	0x03, 0x1b
        /*001e*/ 	.short	0x00a8


	//----- nvinfo : EIATTR_NUM_BARRIERS
	.align		4
        /*0020*/ 	.byte	0x02, 0x4c
        /*0022*/ 	.byte	0x10
	.zero		1


	//----- nvinfo : EIATTR_EXTERNS
	.align		4
        /*0024*/ 	.byte	0x04, 0x0f
        /*0026*/ 	.short	(.L_1011 - .L_1010)


	//   ....[0]....
	.align		4
.L_1010:
        /*0028*/ 	.word	index@(__assertfail)


	//----- nvinfo : EIATTR_ANNOTATIONS
	.align		4
.L_1011:
        /*002c*/ 	.byte	0x04, 0x55
        /*002e*/ 	.short	(.L_1013 - .L_1012)


	//   ....[0]....
.L_1012:
        /* <DEDUP_REMOVED lines=38> */


	//----- nvinfo : EIATTR_MERCURY_ISA_VERSION
	.align		4
.L_1013:
        /*0278*/ 	.byte	0x03, 0x5f
        /*027a*/ 	.short	0x0101


	//----- nvinfo : EIATTR_UNUSED_LOAD_BYTE_OFFSET
	.align		4
        /*027c*/ 	.byte	0x04, 0x44
        /*027e*/ 	.short	(.L_1015 - .L_1014)


	//   ....[0]....
.L_1014:
        /*0280*/ 	.word	0x00000a40
        /*0284*/ 	.word	0x0000fff0


	//   ....[1]....
        /*0288*/ 	.word	0x00015980
        /*028c*/ 	.word	0x0000fff0


	//----- nvinfo : EIATTR_INT_WARP_WIDE_INSTR_OFFSETS
	.align		4
.L_1015:
        /*0290*/ 	.byte	0x04, 0x31
        /*0292*/ 	.short	(.L_1017 - .L_1016)


	//   ....[0]....
.L_1016:
        /*0294*/ 	.word	0x00000130


	//   ....[1]....
        /*0298*/ 	.word	0x00000170


	//   ....[2]....
        /*029c*/ 	.word	0x000001e0


	//   ....[3]....
        /*02a0*/ 	.word	0x00019b40


	//   ....[4]....
        /*02a4*/ 	.word	0x00019bd0


	//   ....[5]....
        /*02a8*/ 	.word	0x0001c640


	//   ....[6]....
        /*02ac*/ 	.word	0x0001c6d0


	//----- nvinfo : EIATTR_COOP_GROUP_MASK_REGIDS
	.align		4
.L_1017:
        /*02b0*/ 	.byte	0x04, 0x29
        /*02b2*/ 	.short	(.L_1019 - .L_1018)


	//   ....[0]....
.L_1018:
        /*02b4*/ 	.word	0xffffffff


	//   ....[1]....
        /*02b8*/ 	.word	0xffffffff


	//   ....[2]....
        /*02bc*/ 	.word	0xffffffff


	//   ....[3]....
        /*02c0*/ 	.word	0xffffffff


	//   ....[4]....
        /*02c4*/ 	.word	0xffffffff


	//   ....[5]....
        /*02c8*/ 	.word	0xffffffff


	//   ....[6]....
        /*02cc*/ 	.word	0xffffffff


	//   ....[7]....
        /*02d0*/ 	.word	0xffffffff


	//   ....[8]....
        /*02d4*/ 	.word	0xffffffff


	//   ....[9]....
        /*02d8*/ 	.word	0xffffffff


	//   ....[10]....
        /*02dc*/ 	.word	0xffffffff


	//   ....[11]....
        /*02e0*/ 	.word	0xffffffff


	//   ....[12]....
        /*02e4*/ 	.word	0xffffffff


	//   ....[13]....
        /*02e8*/ 	.word	0xffffffff


	//   ....[14]....
        /*02ec*/ 	.word	0xffffffff


	//   ....[15]....
        /*02f0*/ 	.word	0xffffffff


	//   ....[16]....
        /*02f4*/ 	.word	0xffffffff


	//   ....[17]....
        /*02f8*/ 	.word	0xffffffff


	//   ....[18]....
        /*02fc*/ 	.word	0xffffffff


	//   ....[19]....
        /*0300*/ 	.word	0xffffffff


	//   ....[20]....
        /*0304*/ 	.word	0xffffffff


	//   ....[21]....
        /*0308*/ 	.word	0xffffffff


	//   ....[22]....
        /*030c*/ 	.word	0xffffffff


	//   ....[23]....
        /*0310*/ 	.word	0xffffffff


	//   ....[24]....
        /*0314*/ 	.word	0xffffffff


	//   ....[25]....
        /*0318*/ 	.word	0xffffffff


	//   ....[26]....
        /*031c*/ 	.word	0xffffffff


	//   ....[27]....
        /*0320*/ 	.word	0xffffffff


	//   ....[28]....
        /*0324*/ 	.word	0xffffffff


	//   ....[29]....
        /*0328*/ 	.word	0xffffffff


	//   ....[30]....
        /*032c*/ 	.word	0xffffffff


	//   ....[31]....
        /*0330*/ 	.word	0xffffffff


	//   ....[32]....
        /*0334*/ 	.word	0xffffffff


	//   ....[33]....
        /*0338*/ 	.word	0xffffffff


	//   ....[34]....
        /*033c*/ 	.word	0xffffffff


	//   ....[35]....
        /*0340*/ 	.word	0xffffffff


	//   ....[36]....
        /*0344*/ 	.word	0xffffffff


	//   ....[37]....
        /*0348*/ 	.word	0xffffffff


	//   ....[38]....
        /*034c*/ 	.word	0xffffffff


	//   ....[39]....
        /*0350*/ 	.word	0xffffffff


	//   ....[40]....
        /*0354*/ 	.word	0xffffffff


	//   ....[41]....
        /*0358*/ 	.word	0xffffffff


	//   ....[42]....
        /*035c*/ 	.word	0xffffffff


	//   ....[43]....
        /*0360*/ 	.word	0xffffffff


	//   ....[44]....
        /*0364*/ 	.word	0xffffffff


	//   ....[45]....
        /*0368*/ 	.word	0xffffffff


	//   ....[46]....
        /*036c*/ 	.word	0xffffffff


	//   ....[47]....
        /*0370*/ 	.word	0xffffffff


	//   ....[48]....
        /*0374*/ 	.word	0xffffffff


	//   ....[49]....
        /*0378*/ 	.word	0xffffffff


	//   ....[50]....
        /*037c*/ 	.word	0xffffffff


	//   ....[51]....
        /*0380*/ 	.word	0xffffffff


	//   ....[52]....
        /*0384*/ 	.word	0xffffffff


	//   ....[53]....
        /*0388*/ 	.word	0xffffffff


	//   ....[54]....
        /*038c*/ 	.word	0xffffffff


	//   ....[55]....
        /*0390*/ 	.word	0xffffffff


	//   ....[56]....
        /*0394*/ 	.word	0xffffffff


	//   ....[57]....
        /*0398*/ 	.word	0xffffffff


	//   ....[58]....
        /*039c*/ 	.word	0xffffffff


	//   ....[59]....
        /*03a0*/ 	.word	0xffffffff


	//   ....[60]....
        /*03a4*/ 	.word	0xffffffff


	//   ....[61]....
        /*03a8*/ 	.word	0xffffffff


	//   ....[62]....
        /*03ac*/ 	.word	0xffffffff


	//   ....[63]....
        /*03b0*/ 	.word	0xffffffff


	//   ....[64]....
        /*03b4*/ 	.word	0xffffffff


	//   ....[65]....
        /*03b8*/ 	.word	0xffffffff


	//   ....[66]....
        /*03bc*/ 	.word	0xffffffff


	//   ....[67]....
        /*03c0*/ 	.word	0xffffffff


	//   ....[68]....
        /*03c4*/ 	.word	0xffffffff


	//   ....[69]....
        /*03c8*/ 	.word	0xffffffff


	//   ....[70]....
        /*03cc*/ 	.word	0xffffffff


	//   ....[71]....
        /*03d0*/ 	.word	0xffffffff


	//   ....[72]....
        /*03d4*/ 	.word	0xffffffff


	//   ....[73]....
        /*03d8*/ 	.word	0xffffffff


	//   ....[74]....
        /*03dc*/ 	.word	0xffffffff


	//   ....[75]....
        /*03e0*/ 	.word	0xffffffff


	//   ....[76]....
        /*03e4*/ 	.word	0xffffffff


	//   ....[77]....
        /*03e8*/ 	.word	0xffffffff


	//   ....[78]....
        /*03ec*/ 	.word	0xffffffff


	//   ....[79]....
        /*03f0*/ 	.word	0xffffffff


	//   ....[80]....
        /*03f4*/ 	.word	0xffffffff


	//   ....[81]....
        /*03f8*/ 	.word	0xffffffff


	//   ....[82]....
        /*03fc*/ 	.word	0xffffffff


	//   ....[83]....
        /*0400*/ 	.word	0xffffffff


	//   ....[84]....
        /*0404*/ 	.word	0xffffffff


	//   ....[85]....
        /*0408*/ 	.word	0xffffffff


	//   ....[86]....
        /*040c*/ 	.word	0xffffffff


	//   ....[87]....
        /*0410*/ 	.word	0xffffffff


	//   ....[88]....
        /*0414*/ 	.word	0xffffffff


	//   ....[89]....
        /*0418*/ 	.word	0xffffffff


	//   ....[90]....
        /*041c*/ 	.word	0xffffffff


	//   ....[91]....
        /*0420*/ 	.word	0xffffffff


	//   ....[92]....
        /*0424*/ 	.word	0xffffffff


	//   ....[93]....
        /*0428*/ 	.word	0xffffffff


	//   ....[94]....
        /*042c*/ 	.word	0xffffffff


	//   ....[95]....
        /*0430*/ 	.word	0xffffffff


	//   ....[96]....
        /*0434*/ 	.word	0xffffffff


	//   ....[97]....
        /*0438*/ 	.word	0xffffffff


	//   ....[98]....
        /*043c*/ 	.word	0xffffffff


	//   ....[99]....
        /*0440*/ 	.word	0xffffffff


	//   ....[100]....
        /*0444*/ 	.word	0xffffffff


	//   ....[101]....
        /*0448*/ 	.word	0xffffffff


	//   ....[102]....
        /*044c*/ 	.word	0xffffffff


	//   ....[103]....
        /*0450*/ 	.word	0xffffffff


	//   ....[104]....
        /*0454*/ 	.word	0xffffffff


	//   ....[105]....
        /*0458*/ 	.word	0xffffffff


	//   ....[106]....
        /*045c*/ 	.word	0xffffffff


	//   ....[107]....
        /*0460*/ 	.word	0xffffffff


	//   ....[108]....
        /*0464*/ 	.word	0xffffffff


	//   ....[109]....
        /*0468*/ 	.word	0xffffffff


	//   ....[110]....
        /*046c*/ 	.word	0xffffffff


	//   ....[111]....
        /*0470*/ 	.word	0xffffffff


	//   ....[112]....
        /*0474*/ 	.word	0xffffffff


	//   ....[113]....
        /*0478*/ 	.word	0xffffffff


	//   ....[114]....
        /*047c*/ 	.word	0xffffffff


	//   ....[115]....
        /*0480*/ 	.word	0xffffffff


	//   ....[116]....
        /*0484*/ 	.word	0xffffffff


	//   ....[117]....
        /*0488*/ 	.word	0xffffffff


	//   ....[118]....
        /*048c*/ 	.word	0xffffffff


	//   ....[119]....
        /*0490*/ 	.word	0xffffffff


	//   ....[120]....
        /*0494*/ 	.word	0xffffffff


	//   ....[121]....
        /*0498*/ 	.word	0xffffffff


	//   ....[122]....
        /*049c*/ 	.word	0xffffffff


	//   ....[123]....
        /*04a0*/ 	.word	0xffffffff


	//   ....[124]....
        /*04a4*/ 	.word	0xffffffff


	//   ....[125]....
        /*04a8*/ 	.word	0xffffffff


	//   ....[126]....
        /*04ac*/ 	.word	0xffffffff


	//   ....[127]....
        /*04b0*/ 	.word	0xffffffff


	//   ....[128]....
        /*04b4*/ 	.word	0xffffffff


	//   ....[129]....
        /*04b8*/ 	.word	0xffffffff


	//   ....[130]....
        /*04bc*/ 	.word	0xffffffff


	//   ....[131]....
        /*04c0*/ 	.word	0xffffffff


	//   ....[132]....
        /*04c4*/ 	.word	0xffffffff


	//   ....[133]....
        /*04c8*/ 	.word	0xffffffff


	//   ....[134]....
        /*04cc*/ 	.word	0xffffffff


	//   ....[135]....
        /*04d0*/ 	.word	0xffffffff


	//   ....[136]....
        /*04d4*/ 	.word	0xffffffff


	//   ....[137]....
        /*04d8*/ 	.word	0x0500000f


	//   ....[138]....
        /*04dc*/ 	.word	0x0500000f


	//   ....[139]....
        /*04e0*/ 	.word	0x0500000f


	//   ....[140]....
        /*04e4*/ 	.word	0x0500000f


	//   ....[141]....
        /*04e8*/ 	.word	0x0500000f


	//   ....[142]....
        /*04ec*/ 	.word	0x0500000f


	//   ....[143]....
        /*04f0*/ 	.word	0x0500000f


	//   ....[144]....
        /*04f4*/ 	.word	0x0500000f


	//   ....[145]....
        /*04f8*/ 	.word	0x0500000f


	//   ....[146]....
        /*04fc*/ 	.word	0x0500000f


	//   ....[147]....
        /*0500*/ 	.word	0x0500000f


	//   ....[148]....
        /*0504*/ 	.word	0x0500000f


	//   ....[149]....
        /*0508*/ 	.word	0x0500000f


	//   ....[150]....
        /*050c*/ 	.word	0x0500000f


	//   ....[151]....
        /*0510*/ 	.word	0x0500000f


	//   ....[152]....
        /*0514*/ 	.word	0x0500000f


	//   ....[153]....
        /*0518*/ 	.word	0x0500000f


	//   ....[154]....
        /*051c*/ 	.word	0x0500000f


	//----- nvinfo : EIATTR_COOP_GROUP_INSTR_OFFSETS
	.align		4
.L_1019:
        /*0520*/ 	.byte	0x04, 0x28
        /*0522*/ 	.short	(.L_1021 - .L_1020)


	//   ....[0]....
.L_1020:
        /*0524*/ 	.word	0x00000070


	//   ....[1]....
        /*0528*/ 	.word	0x00000140


	//   ....[2]....
        /*052c*/ 	.word	0x00000190


	//   ....[3]....
        /*0530*/ 	.word	0x000003c0


	//   ....[4]....
        /*0534*/ 	.word	0x00000520


	//   ....[5]....
        /*0538*/ 	.word	0x00000640


	//   ....[6]....
        /*053c*/ 	.word	0x000007a0


	//   ....[7]....
        /*0540*/ 	.word	0x00001910


	//   ....[8]....
        /*0544*/ 	.word	0x00002360


	//   ....[9]....
        /*0548*/ 	.word	0x00003870


	//   ....[10]....
        /*054c*/ 	.word	0x00004a80


	//   ....[11]....
        /*0550*/ 	.word	0x00005020


	//   ....[12]....
        /*0554*/ 	.word	0x000058f0


	//   ....[13]....
        /*0558*/ 	.word	0x00005950


	//   ....[14]....
        /*055c*/ 	.word	0x00008060


	//   ....[15]....
        /*0560*/ 	.word	0x00008220


	//   ....[16]....
        /*0564*/ 	.word	0x00009c90


	//   ....[17]....
        /*0568*/ 	.word	0x00009da0


	//   ....[18]....
        /*056c*/ 	.word	0x0000abb0


	//   ....[19]....
        /*0570*/ 	.word	0x0000ac10


	//   ....[20]....
        /*0574*/ 	.word	0x0000dc00


	//   ....[21]....
        /*0578*/ 	.word	0x0000dd30


	//   ....[22]....
        /*057c*/ 	.word	0x0000dd40


	//   ....[23]....
        /*0580*/ 	.word	0x0000dea0


	//   ....[24]....
        /*0584*/ 	.word	0x00010b80


	//   ....[25]....
        /*0588*/ 	.word	0x00010e20


	//   ....[26]....
        /*058c*/ 	.word	0x00012890


	//   ....[27]....
        /*0590*/ 	.word	0x000129a0


	//   ....[28]....
        /*0594*/ 	.word	0x00013790


	//   ....[29]....
        /*0598*/ 	.word	0x00013820


	//   ....[30]....
        /*059c*/ 	.word	0x000151e0


	//   ....[31]....
        /*05a0*/ 	.word	0x000151f0


	//   ....[32]....
        /*05a4*/ 	.word	0x00015270


	//   ....[33]....
        /*05a8*/ 	.word	0x00015280


	//   ....[34]....
        /*05ac*/ 	.word	0x00016200


	//   ....[35]....
        /*05b0*/ 	.word	0x00016210


	//   ....[36]....
        /*05b4*/ 	.word	0x00016220


	//   ....[37]....
        /*05b8*/ 	.word	0x00016230


	//   ....[38]....
        /*05bc*/ 	.word	0x00016240


	//   ....[39]....
        /*05c0*/ 	.word	0x00016250


	//   ....[40]....
        /*05c4*/ 	.word	0x00016260


	//   ....[41]....
        /*05c8*/ 	.word	0x00016270


	//   ....[42]....
        /*05cc*/ 	.word	0x00016280


	//   ....[43]....
        /*05d0*/ 	.word	0x00016290


	//   ....[44]....
        /*05d4*/ 	.word	0x000162a0


	//   ....[45]....
        /*05d8*/ 	.word	0x000162d0


	//   ....[46]....
        /*05dc*/ 	.word	0x00016300


	//   ....[47]....
        /*05e0*/ 	.word	0x00016330


	//   ....[48]....
        /*05e4*/ 	.word	0x00016350


	//   ....[49]....
        /*05e8*/ 	.word	0x00016360


	//   ....[50]....
        /*05ec*/ 	.word	0x00016370


	//   ....[51]....
        /*05f0*/ 	.word	0x000163a0


	//   ....[52]....
        /*05f4*/ 	.word	0x000163d0


	//   ....[53]....
        /*05f8*/ 	.word	0x000163f0


	//   ....[54]....
        /*05fc*/ 	.word	0x00016420


	//   ....[55]....
        /*0600*/ 	.word	0x00016430


	//   ....[56]....
        /*0604*/ 	.word	0x00016460


	//   ....[57]....
        /*0608*/ 	.word	0x00016470


	//   ....[58]....
        /*060c*/ 	.word	0x00016480


	//   ....[59]....
        /*0610*/ 	.word	0x000164b0


	//   ....[60]....
        /*0614*/ 	.word	0x000164e0


	//   ....[61]....
        /*0618*/ 	.word	0x000164f0


	//   ....[62]....
        /*061c*/ 	.word	0x00016550


	//   ....[63]....
        /*0620*/ 	.word	0x00016560


	//   ....[64]....
        /*0624*/ 	.word	0x00016570


	//   ....[65]....
        /*0628*/ 	.word	0x000165a0


	//   ....[66]....
        /*062c*/ 	.word	0x00016b50


	//   ....[67]....
        /*0630*/ 	.word	0x00016b90


	//   ....[68]....
        /*0634*/ 	.word	0x00016bd0


	//   ....[69]....
        /*0638*/ 	.word	0x00016c00


	//   ....[70]....
        /*063c*/ 	.word	0x00017180


	//   ....[71]....
        /*0640*/ 	.word	0x000171c0


	//   ....[72]....
        /*0644*/ 	.word	0x00017280


	//   ....[73]....
        /*0648*/ 	.word	0x000172a0


	//   ....[74]....
        /*064c*/ 	.word	0x00017360


	//   ....[75]....
        /*0650*/ 	.word	0x00017380


	//   ....[76]....
        /*0654*/ 	.word	0x00017450


	//   ....[77]....
        /*0658*/ 	.word	0x00017470


	//   ....[78]....
        /*065c*/ 	.word	0x00017d40


	//   ....[79]....
        /*0660*/ 	.word	0x00017d60


	//   ....[80]....
        /*0664*/ 	.word	0x00017e20


	//   ....[81]....
        /*0668*/ 	.word	0x00017e40


	//   ....[82]....
        /*066c*/ 	.word	0x00017f00


	//   ....[83]....
        /*0670*/ 	.word	0x00017f20


	//   ....[84]....
        /*0674*/ 	.word	0x00017ff0


	//   ....[85]....
        /*0678*/ 	.word	0x00018010


	//   ....[86]....
        /*067c*/ 	.word	0x00018170


	//   ....[87]....
        /*0680*/ 	.word	0x00018340


	//   ....[88]....
        /*0684*/ 	.word	0x00018370


	//   ....[89]....
        /*0688*/ 	.word	0x000183a0


	//   ....[90]....
        /*068c*/ 	.word	0x000183e0


	//   ....[91]....
        /*0690*/ 	.word	0x00018410


	//   ....[92]....
        /*0694*/ 	.word	0x00018450


	//   ....[93]....
        /*0698*/ 	.word	0x000185e0


	//   ....[94]....
        /*069c*/ 	.word	0x00018610


	//   ....[95]....
        /*06a0*/ 	.word	0x00018640


	//   ....[96]....
        /*06a4*/ 	.word	0x00018670


	//   ....[97]....
        /*06a8*/ 	.word	0x000186a0


	//   ....[98]....
        /*06ac*/ 	.word	0x000186e0


	//   ....[99]....
        /*06b0*/ 	.word	0x00018780


	//   ....[100]....
        /*06b4*/ 	.word	0x00018810


	//   ....[101]....
        /*06b8*/ 	.word	0x000188c0


	//   ....[102]....
        /*06bc*/ 	.word	0x0001a2e0


	//   ....[103]....
        /*06c0*/ 	.word	0x0001ae60


	//   ....[104]....
        /*06c4*/ 	.word	0x0001ae70


	//   ....[105]....
        /*06c8*/ 	.word	0x0001ae80


	//   ....[106]....
        /*06cc*/ 	.word	0x0001aef0


	//   ....[107]....
        /*06d0*/ 	.word	0x0001aff0


	//   ....[108]....
        /*06d4*/ 	.word	0x0001b000


	//   ....[109]....
        /*06d8*/ 	.word	0x0001b090


	//   ....[110]....
        /*06dc*/ 	.word	0x0001b0a0


	//   ....[111]....
        /*06e0*/ 	.word	0x0001b130


	//   ....[112]....
        /*06e4*/ 	.word	0x0001b140


	//   ....[113]....
        /*06e8*/ 	.word	0x0001b1d0


	//   ....[114]....
        /*06ec*/ 	.word	0x0001b1e0


	//   ....[115]....
        /*06f0*/ 	.word	0x0001b260


	//   ....[116]....
        /*06f4*/ 	.word	0x0001b270


	//   ....[117]....
        /*06f8*/ 	.word	0x0001b280


	//   ....[118]....
        /*06fc*/ 	.word	0x0001b290


	//   ....[119]....
        /*0700*/ 	.word	0x0001d190


	//   ....[120]....
        /*0704*/ 	.word	0x0001d1c0


	//   ....[121]....
        /*0708*/ 	.word	0x0001d1f0


	//   ....[122]....
        /*070c*/ 	.word	0x0001d220


	//   ....[123]....
        /*0710*/ 	.word	0x0001d250


	//   ....[124]....
        /*0714*/ 	.word	0x0001d260


	//   ....[125]....
        /*0718*/ 	.word	0x0001d290


	//   ....[126]....
        /*071c*/ 	.word	0x0001d2a0


	//   ....[127]....
        /*0720*/ 	.word	0x0001d3e0


	//   ....[128]....
        /*0724*/ 	.word	0x0001d420


	//   ....[129]....
        /*0728*/ 	.word	0x0001d450


	//   ....[130]....
        /*072c*/ 	.word	0x0001d480


	//   ....[131]....
        /*0730*/ 	.word	0x0001d4b0


	//   ....[132]....
        /*0734*/ 	.word	0x0001d4e0


	//   ....[133]....
        /*0738*/ 	.word	0x0001d570


	//   ....[134]....
        /*073c*/ 	.word	0x0001d600


	//   ....[135]....
        /*0740*/ 	.word	0x0001d670


	//   ....[136]....
        /*0744*/ 	.word	0x0001dd00


	//   ....[137]....
        /*0748*/ 	.word	0x0001e3c0


	//   ....[138]....
        /*074c*/ 	.word	0x0001e5a0


	//   ....[139]....
        /*0750*/ 	.word	0x0001e620


	//   ....[140]....
        /*0754*/ 	.word	0x0001e680


	//   ....[141]....
        /*0758*/ 	.word	0x0001e720


	//   ....[142]....
        /*075c*/ 	.word	0x0001e7c0


	//   ....[143]....
        /*0760*/ 	.word	0x0001e8d0


	//   ....[144]....
        /*0764*/ 	.word	0x0001e930


	//   ....[145]....
        /*0768*/ 	.word	0x0001ea30


	//   ....[146]....
        /*076c*/ 	.word	0x0001ea90


	//   ....[147]....
        /*0770*/ 	.word	0x0001eb90


	//   ....[148]....
        /*0774*/ 	.word	0x0001ebf0


	//   ....[149]....
        /*0778*/ 	.word	0x0001ecf0


	//   ....[150]....
        /*077c*/ 	.word	0x0001ed50


	//   ....[151]....
        /*0780*/ 	.word	0x0001ee40


	//   ....[152]....
        /*0784*/ 	.word	0x0001eea0


	//   ....[153]....
        /*0788*/ 	.word	0x0001ef40


	//   ....[154]....
        /*078c*/ 	.word	0x0001f2d0


	//----- nvinfo : EIATTR_REG_RECONFIG
	.align		4
.L_1021:
        /*0790*/ 	.byte	0x01, 0x54
	.zero		2


	//----- nvinfo : EIATTR_SYSCALL_OFFSETS
	.align		4
        /*0794*/ 	.byte	0x04, 0x46
        /*0796*/ 	.short	(.L_1023 - .L_1022)


	//   ....[0]....
.L_1022:
        /*0798*/ 	.word	0x00001af0


	//   ....[1]....
        /*079c*/ 	.word	0x00019d40


	//   ....[2]....
        /*07a0*/ 	.word	0x00019eb0


	//   ....[3]....
        /*07a4*/ 	.word	0x0001a010


	//   ....[4]....
        /*07a8*/ 	.word	0x0001a150


	//   ....[5]....
        /*07ac*/ 	.word	0x0001aa50


	//----- nvinfo : EIATTR_MBARRIER_INSTR_OFFSETS
	.align		4
.L_1023:
        /*07b0*/ 	.byte	0x04, 0x39
        /*07b2*/ 	.short	(.L_1025 - .L_1024)


	//   ....[0]....
.L_1024:
        /*07b4*/ 	.word	0x00000270
        /*07b8*/ 	.word	0x000000ff
        /*07bc*/ 	.word	0x00028800
        /*07c0*/ 	.short	0x0100
        /*07c2*/ 	.byte	0x08
	.zero		1


	//   ....[1]....
        /*07c4*/ 	.word	0x00000280
        /*07c8*/ 	.word	0x000000ff
        /*07cc*/ 	.word	0x00028820
        /*07d0*/ 	.short	0x0100
        /*07d2*/ 	.byte	0x08
	.zero		1


	//   ....[2]....
        /*07d4*/ 	.word	0x00000370
        /*07d8*/ 	.word	0x000000ff
        /*07dc*/ 	.word	0x00028830
        /*07e0*/ 	.short	0x0100
        /*07e2*/ 	.byte	0x08
	.zero		1


	//   ....[3]....
        /*07e4*/ 	.word	0x00000380
        /*07e8*/ 	.word	0x000000ff
        /*07ec*/ 	.word	0x00028840
        /*07f0*/ 	.short	0x0100
        /*07f2*/ 	.byte	0x08
	.zero		1


	//   ....[4]....
        /*07f4*/ 	.word	0x00000390
        /*07f8*/ 	.word	0x000000ff
        /*07fc*/ 	.word	0x00028838
        /*0800*/ 	.short	0x0100
        /*0802*/ 	.byte	0x08
	.zero		1


	//   ....[5]....
        /*0804*/ 	.word	0x000003a0
        /*0808*/ 	.word	0x000000ff
        /*080c*/ 	.word	0x00028848
        /*0810*/ 	.short	0x0100
        /*0812*/ 	.byte	0x08
	.zero		1


	//   ....[6]....
        /*0814*/ 	.word	0x000004d0
        /*0818*/ 	.word	0x000000ff
        /*081c*/ 	.word	0x00028850
        /*0820*/ 	.short	0x0100
        /*0822*/ 	.byte	0x08
	.zero		1


	//   ....[7]....
        /*0824*/ 	.word	0x000004e0
        /*0828*/ 	.word	0x000000ff
        /*082c*/ 	.word	0x00028860
        /*0830*/ 	.short	0x0100
        /*0832*/ 	.byte	0x08
	.zero		1


	//   ....[8]....
        /*0834*/ 	.word	0x000004f0
        /*0838*/ 	.word	0x000000ff
        /*083c*/ 	.word	0x00028858
        /*0840*/ 	.short	0x0100
        /*0842*/ 	.byte	0x08
	.zero		1


	//   ....[9]....
        /*0844*/ 	.word	0x00000500
        /*0848*/ 	.word	0x000000ff
        /*084c*/ 	.word	0x00028868
        /*0850*/ 	.short	0x0100
        /*0852*/ 	.byte	0x08
	.zero		1


	//   ....[10]....
        /*0854*/ 	.word	0x000005f0
        /*0858*/ 	.word	0x000000ff
        /*085c*/ 	.word	0x00028870
        /*0860*/ 	.short	0x0100
        /*0862*/ 	.byte	0x06
	.zero		1


	//   ....[11]....
        /*0864*/ 	.word	0x00000600
        /*0868*/ 	.word	0x000000ff
        /*086c*/ 	.word	0x00028880
        /*0870*/ 	.short	0x0100
        /*0872*/ 	.byte	0x06
	.zero		1


	//   ....[12]....
        /*0874*/ 	.word	0x00000610
        /*0878*/ 	.word	0x000000ff
        /*087c*/ 	.word	0x00028878
        /*0880*/ 	.short	0x0100
        /*0882*/ 	.byte	0x06
	.zero		1


	//   ....[13]....
        /*0884*/ 	.word	0x00000620
        /*0888*/ 	.word	0x000000ff
        /*088c*/ 	.word	0x00028888
        /*0890*/ 	.short	0x0100
        /*0892*/ 	.byte	0x06
	.zero		1


	//   ....[14]....
        /*0894*/ 	.word	0x00000750
        /*0898*/ 	.word	0x000000ff
        /*089c*/ 	.word	0x00028890
        /*08a0*/ 	.short	0x0100
        /*08a2*/ 	.byte	0x08
	.zero		1


	//   ....[15]....
        /*08a4*/ 	.word	0x00000760
        /*08a8*/ 	.word	0x000000ff
        /*08ac*/ 	.word	0x000288a0
        /*08b0*/ 	.short	0x0100
        /*08b2*/ 	.byte	0x08
	.zero		1


	//   ....[16]....
        /*08b4*/ 	.word	0x00000770
        /*08b8*/ 	.word	0x000000ff
        /*08bc*/ 	.word	0x00028898
        /*08c0*/ 	.short	0x0100
        /*08c2*/ 	.byte	0x08
	.zero		1


	//   ....[17]....
        /*08c4*/ 	.word	0x00000780
        /*08c8*/ 	.word	0x000000ff
        /*08cc*/ 	.word	0x000288a8
        /*08d0*/ 	.short	0x0100
        /*08d2*/ 	.byte	0x08
	.zero		1


	//   ....[18]....
        /*08d4*/ 	.word	0x000008b0
        /*08d8*/ 	.word	0x000000ff
        /*08dc*/ 	.word	0x000288b0
        /*08e0*/ 	.short	0x0100
        /*08e2*/ 	.byte	0x08
	.zero		1


	//   ....[19]....
        /*08e4*/ 	.word	0x000008c0
        /*08e8*/ 	.word	0x000000ff
        /*08ec*/ 	.word	0x000288c0
        /*08f0*/ 	.short	0x0100
        /*08f2*/ 	.byte	0x08
	.zero		1


	//   ....[20]....
        /*08f4*/ 	.word	0x000008d0
        /*08f8*/ 	.word	0x000000ff
        /*08fc*/ 	.word	0x000288b8
        /*0900*/ 	.short	0x0100
        /*0902*/ 	.byte	0x08
	.zero		1


	//   ....[21]....
        /*0904*/ 	.word	0x000008e0
        /*0908*/ 	.word	0x000000ff
        /*090c*/ 	.word	0x000288c8
        /*0910*/ 	.short	0x0100
        /*0912*/ 	.byte	0x08
	.zero		1


	//   ....[22]....
        /*0914*/ 	.word	0x00001e40
        /*0918*/ 	.word	0x000000ff
        /*091c*/ 	.word	0x00028800
        /*0920*/ 	.short	0x010a
        /*0922*/ 	.byte	0x2d
	.zero		1


	//   ....[23]....
        /*0924*/ 	.word	0x00001ee0
        /*0928*/ 	.word	0x0000007b
        /*092c*/ 	.word	0x00028830
        /*0930*/ 	.short	0x010a
        /*0932*/ 	.byte	0x3f
	.zero		1


	//   ....[24]....
        /*0934*/ 	.word	0x00001f60
        /*0938*/ 	.word	0x0000007b
        /*093c*/ 	.word	0x00028830
        /*0940*/ 	.short	0x010a
        /*0942*/ 	.byte	0x3f
	.zero		1


	//   ....[25]....
        /*0944*/ 	.word	0x00002920
        /*0948*/ 	.word	0x0000007b
        /*094c*/ 	.word	0x00000000
        /*0950*/ 	.short	0x0101
        /*0952*/ 	.byte	0x3f
	.zero		1


	//   ....[26]....
        /*0954*/ 	.word	0x00006e20
        /*0958*/ 	.word	0x000000ff
        /*095c*/ 	.word	0x00028830
        /*0960*/ 	.short	0x010a
        /*0962*/ 	.byte	0x06
	.zero		1


	//   ....[27]....
        /*0964*/ 	.word	0x00006e60
        /*0968*/ 	.word	0x000000ff
        /*096c*/ 	.word	0x00028830
        /*0970*/ 	.short	0x010a
        /*0972*/ 	.byte	0x06
	.zero		1


	//   ....[28]....
        /*0974*/ 	.word	0x00007060
        /*0978*/ 	.word	0x000000ff
        /*097c*/ 	.word	0x00028850
        /*0980*/ 	.short	0x010a
        /*0982*/ 	.byte	0x06
	.zero		1


	//   ....[29]....
        /*0984*/ 	.word	0x000070a0
        /*0988*/ 	.word	0x000000ff
        /*098c*/ 	.word	0x00028850
        /*0990*/ 	.short	0x010a
        /*0992*/ 	.byte	0x06
	.zero		1


	//   ....[30]....
        /*0994*/ 	.word	0x00008080
        /*0998*/ 	.word	0x00000029
        /*099c*/ 	.word	0x00000000
        /*09a0*/ 	.short	0x0101
        /*09a2*/ 	.byte	0x3f
	.zero		1


	//   ....[31]....
        /*09a4*/ 	.word	0x0000bb80
        /*09a8*/ 	.word	0x000000ff
        /*09ac*/ 	.word	0x00000000
        /*09b0*/ 	.short	0x0101
        /*09b2*/ 	.byte	0x06
	.zero		1


	//   ....[32]....
        /*09b4*/ 	.word	0x0000c5f0
        /*09b8*/ 	.word	0x000000ff
        /*09bc*/ 	.word	0x00028830
        /*09c0*/ 	.short	0x010a
        /*09c2*/ 	.byte	0x06
	.zero		1


	//   ....[33]....
        /*09c4*/ 	.word	0x0000c630
        /*09c8*/ 	.word	0x000000ff
        /*09cc*/ 	.word	0x00028830
        /*09d0*/ 	.short	0x010a
        /*09d2*/ 	.byte	0x06
	.zero		1


	//   ....[34]....
        /*09d4*/ 	.word	0x0000c860
        /*09d8*/ 	.word	0x000000ff
        /*09dc*/ 	.word	0x00028850
        /*09e0*/ 	.short	0x010a
        /*09e2*/ 	.byte	0x06
	.zero		1


	//   ....[35]....
        /*09e4*/ 	.word	0x0000c8a0
        /*09e8*/ 	.word	0x000000ff
        /*09ec*/ 	.word	0x00028850
        /*09f0*/ 	.short	0x010a
        /*09f2*/ 	.byte	0x06
	.zero		1


	//   ....[36]....
        /*09f4*/ 	.word	0x0000ef10
        /*09f8*/ 	.word	0x00000004
        /*09fc*/ 	.word	0x00000000
        /*0a00*/ 	.short	0x0101
        /*0a02*/ 	.byte	0x3f
	.zero		1


	//   ....[37]....
        /*0a04*/ 	.word	0x0000f200
        /*0a08*/ 	.word	0x000000ff
        /*0a0c*/ 	.word	0x00000000
        /*0a10*/ 	.short	0x0101
        /*0a12*/ 	.byte	0x06
	.zero		1


	//   ....[38]....
        /*0a14*/ 	.word	0x0000f9f0
        /*0a18*/ 	.word	0x000000ff
        /*0a1c*/ 	.word	0x00028830
        /*0a20*/ 	.short	0x010a
        /*0a22*/ 	.byte	0x06
	.zero		1


	//   ....[39]....
        /*0a24*/ 	.word	0x0000fa30
        /*0a28*/ 	.word	0x000000ff
        /*0a2c*/ 	.word	0x00028830
        /*0a30*/ 	.short	0x010a
        /*0a32*/ 	.byte	0x06
	.zero		1


	//   ....[40]....
        /*0a34*/ 	.word	0x0000fc60
        /*0a38*/ 	.word	0x000000ff
        /*0a3c*/ 	.word	0x00028850
        /*0a40*/ 	.short	0x010a
        /*0a42*/ 	.byte	0x06
	.zero		1


	//   ....[41]....
        /*0a44*/ 	.word	0x0000fca0
        /*0a48*/ 	.word	0x000000ff
        /*0a4c*/ 	.word	0x00028850
        /*0a50*/ 	.short	0x010a
        /*0a52*/ 	.byte	0x06
	.zero		1


	//   ....[42]....
        /*0a54*/ 	.word	0x00010c90
        /*0a58*/ 	.word	0x00000028
        /*0a5c*/ 	.word	0x00000000
        /*0a60*/ 	.short	0x0101
        /*0a62*/ 	.byte	0x3f
	.zero		1


	//   ....[43]....
        /*0a64*/ 	.word	0x00014780
        /*0a68*/ 	.word	0x000000ff
        /*0a6c*/ 	.word	0x00000000
        /*0a70*/ 	.short	0x0101
        /*0a72*/ 	.byte	0x06
	.zero		1


	//   ....[44]....
        /*0a74*/ 	.word	0x00014e80
        /*0a78*/ 	.word	0x000000ff
        /*0a7c*/ 	.word	0x00028850
        /*0a80*/ 	.short	0x010a
        /*0a82*/ 	.byte	0x04
	.zero		1


	//   ....[45]....
        /*0a84*/ 	.word	0x00014ec0
        /*0a88*/ 	.word	0x000000ff
        /*0a8c*/ 	.word	0x00028850
        /*0a90*/ 	.short	0x010a
        /*0a92*/ 	.byte	0x04
	.zero		1


	//   ....[46]....
        /*0a94*/ 	.word	0x00015560
        /*0a98*/ 	.word	0x000000ff
        /*0a9c*/ 	.word	0x00000000
        /*0aa0*/ 	.short	0x0101
        /*0aa2*/ 	.byte	0x04
	.zero		1


	//   ....[47]....
        /*0aa4*/ 	.word	0x000171b0
        /*0aa8*/ 	.word	0x00000004
        /*0aac*/ 	.word	0x00000000
        /*0ab0*/ 	.short	0x0101
        /*0ab2*/ 	.byte	0x3f
	.zero		1


	//   ....[48]....
        /*0ab4*/ 	.word	0x0001a550
        /*0ab8*/ 	.word	0x00000004
        /*0abc*/ 	.word	0x00028880
        /*0ac0*/ 	.short	0x010a
        /*0ac2*/ 	.byte	0x3f
	.zero		1


	//   ....[49]....
        /*0ac4*/ 	.word	0x0001a6f0
        /*0ac8*/ 	.word	0x00000004
        /*0acc*/ 	.word	0x00028840
        /*0ad0*/ 	.short	0x010a
        /*0ad2*/ 	.byte	0x3f
	.zero		1


	//   ....[50]....
        /*0ad4*/ 	.word	0x0001b390
        /*0ad8*/ 	.word	0x00000012
        /*0adc*/ 	.word	0x00028800
        /*0ae0*/ 	.short	0x0107
        /*0ae2*/ 	.byte	0x3f
	.zero		1


	//   ....[51]....
        /*0ae4*/ 	.word	0x0001b480
        /*0ae8*/ 	.word	0x00000012
        /*0aec*/ 	.word	0x00028800
        /*0af0*/ 	.short	0x0101
        /*0af2*/ 	.byte	0x3f
	.zero		1


	//   ....[52]....
        /*0af4*/ 	.word	0x0001b4a0
        /*0af8*/ 	.word	0x00000012
        /*0afc*/ 	.word	0x00028820
        /*0b00*/ 	.short	0x010a
        /*0b02*/ 	.byte	0x3f
	.zero		1


	//   ....[53]....
        /*0b04*/ 	.word	0x0001b7b0
        /*0b08*/ 	.word	0x00000004
        /*0b0c*/ 	.word	0x00028880
        /*0b10*/ 	.short	0x010a
        /*0b12*/ 	.byte	0x3f
	.zero		1


	//   ....[54]....
        /*0b14*/ 	.word	0x0001ba10
        /*0b18*/ 	.word	0x00000004
        /*0b1c*/ 	.word	0x00028840
        /*0b20*/ 	.short	0x010a
        /*0b22*/ 	.byte	0x3f
	.zero		1


	//   ....[55]....
        /*0b24*/ 	.word	0x0001bce0
        /*0b28*/ 	.word	0x00000015
        /*0b2c*/ 	.word	0x00028870
        /*0b30*/ 	.short	0x010a
        /*0b32*/ 	.byte	0x3f
	.zero		1


	//   ....[56]....
        /*0b34*/ 	.word	0x0001bd50
        /*0b38*/ 	.word	0x00000015
        /*0b3c*/ 	.word	0x00028860
        /*0b40*/ 	.short	0x010a
        /*0b42*/ 	.byte	0x3f
	.zero		1


	//   ....[57]....
        /*0b44*/ 	.word	0x0001c510
        /*0b48*/ 	.word	0x00000015
        /*0b4c*/ 	.word	0x00028850
        /*0b50*/ 	.short	0x0101
        /*0b52*/ 	.byte	0x3f
	.zero		1


	//   ....[58]....
        /*0b54*/ 	.word	0x0001c590
        /*0b58*/ 	.word	0x00000015
        /*0b5c*/ 	.word	0x00000000
        /*0b60*/ 	.short	0x0101
        /*0b62*/ 	.byte	0x3f
	.zero		1


	//   ....[59]....
        /*0b64*/ 	.word	0x0001c7d0
        /*0b68*/ 	.word	0x00000013
        /*0b6c*/ 	.word	0x00028870
        /*0b70*/ 	.short	0x010a
        /*0b72*/ 	.byte	0x3f
	.zero		1


	//   ....[60]....
        /*0b74*/ 	.word	0x0001c840
        /*0b78*/ 	.word	0x00000013
        /*0b7c*/ 	.word	0x00028860
        /*0b80*/ 	.short	0x010a
        /*0b82*/ 	.byte	0x3f
	.zero		1


	//   ....[61]....
        /*0b84*/ 	.word	0x0001ce90
        /*0b88*/ 	.word	0x00000013
        /*0b8c*/ 	.word	0x00028850
        /*0b90*/ 	.short	0x0101
        /*0b92*/ 	.byte	0x3f
	.zero		1


	//   ....[62]....
        /*0b94*/ 	.word	0x0001cee0
        /*0b98*/ 	.word	0x00000013
        /*0b9c*/ 	.word	0x00000000
        /*0ba0*/ 	.short	0x0101
        /*0ba2*/ 	.byte	0x3f
	.zero		1


	//   ....[63]....
        /*0ba4*/ 	.word	0x0001dc80
        /*0ba8*/ 	.word	0x00000000
        /*0bac*/ 	.word	0x00028820
        /*0bb0*/ 	.short	0x010a
        /*0bb2*/ 	.byte	0x3f
	.zero		1


	//   ....[64]....
        /*0bb4*/ 	.word	0x0001de40
        /*0bb8*/ 	.word	0x00000006
        /*0bbc*/ 	.word	0x00000000
        /*0bc0*/ 	.short	0x010a
        /*0bc2*/ 	.byte	0x3f
	.zero		1


	//   ....[65]....
        /*0bc4*/ 	.word	0x0001deb0
        /*0bc8*/ 	.word	0x00000007
        /*0bcc*/ 	.word	0x00000000
        /*0bd0*/ 	.short	0x010a
        /*0bd2*/ 	.byte	0x3f
	.zero		1


	//   ....[66]....
        /*0bd4*/ 	.word	0x0001df10
        /*0bd8*/ 	.word	0x00000004
        /*0bdc*/ 	.word	0x00028860
        /*0be0*/ 	.short	0x010a
        /*0be2*/ 	.byte	0x3f
	.zero		1


	//   ....[67]....
        /*0be4*/ 	.word	0x0001df60
        /*0be8*/ 	.word	0x00000003
        /*0bec*/ 	.word	0x00028860
        /*0bf0*/ 	.short	0x010a
        /*0bf2*/ 	.byte	0x3f
	.zero		1


	//   ....[68]....
        /*0bf4*/ 	.word	0x0001dfa0
        /*0bf8*/ 	.word	0x00000004
        /*0bfc*/ 	.word	0x00028880
        /*0c00*/ 	.short	0x010a
        /*0c02*/ 	.byte	0x3f
	.zero		1


	//   ....[69]....
        /*0c04*/ 	.word	0x0001dfc0
        /*0c08*/ 	.word	0x00000003
        /*0c0c*/ 	.word	0x00028880
        /*0c10*/ 	.short	0x010a
        /*0c12*/ 	.byte	0x3f
	.zero		1


	//   ....[70]....
        /*0c14*/ 	.word	0x0001e030
        /*0c18*/ 	.word	0x00000003
        /*0c1c*/ 	.word	0x00028800
        /*0c20*/ 	.short	0x010a
        /*0c22*/ 	.byte	0x3f
	.zero		1


	//   ....[71]....
        /*0c24*/ 	.word	0x0001e080
        /*0c28*/ 	.word	0x0000007b
        /*0c2c*/ 	.word	0x00028830
        /*0c30*/ 	.short	0x010a
        /*0c32*/ 	.byte	0x3f
	.zero		1


	//   ....[72]....
        /*0c34*/ 	.word	0x0001e0e0
        /*0c38*/ 	.word	0x00000009
        /*0c3c*/ 	.word	0x00028830
        /*0c40*/ 	.short	0x010a
        /*0c42*/ 	.byte	0x3f
	.zero		1


	//   ....[73]....
        /*0c44*/ 	.word	0x0001e140
        /*0c48*/ 	.word	0x00000009
        /*0c4c*/ 	.word	0x00028850
        /*0c50*/ 	.short	0x010a
        /*0c52*/ 	.byte	0x3f
	.zero		1


	//   ....[74]....
        /*0c54*/ 	.word	0x0001e1a0
        /*0c58*/ 	.word	0x00000007
        /*0c5c*/ 	.word	0x00028830
        /*0c60*/ 	.short	0x010a
        /*0c62*/ 	.byte	0x3f
	.zero		1


	//   ....[75]....
        /*0c64*/ 	.word	0x0001e200
        /*0c68*/ 	.word	0x00000007
        /*0c6c*/ 	.word	0x00028850
        /*0c70*/ 	.short	0x010a
        /*0c72*/ 	.byte	0x3f
	.zero		1


	//   ....[76]....
        /*0c74*/ 	.word	0x0001e260
        /*0c78*/ 	.word	0x00000007
        /*0c7c*/ 	.word	0x00028830
        /*0c80*/ 	.short	0x010a
        /*0c82*/ 	.byte	0x3f
	.zero		1


	//   ....[77]....
        /*0c84*/ 	.word	0x0001e2c0
        /*0c88*/ 	.word	0x00000007
        /*0c8c*/ 	.word	0x00028850
        /*0c90*/ 	.short	0x010a
        /*0c92*/ 	.byte	0x3f
	.zero		1


	//   ....[78]....
        /*0c94*/ 	.word	0x0001e320
        /*0c98*/ 	.word	0x00000003
        /*0c9c*/ 	.word	0x00028850
        /*0ca0*/ 	.short	0x010a
        /*0ca2*/ 	.byte	0x3f
	.zero		1


	//   ....[79]....
        /*0ca4*/ 	.word	0x0001e470
        /*0ca8*/ 	.word	0x00000004
        /*0cac*/ 	.word	0x00028880
        /*0cb0*/ 	.short	0x010a
        /*0cb2*/ 	.byte	0x3f
	.zero		1


	//   ....[80]....
        /*0cb4*/ 	.word	0x0001e4c0
        /*0cb8*/ 	.word	0x00000004
        /*0cbc*/ 	.word	0x00028840
        /*0cc0*/ 	.short	0x010a
        /*0cc2*/ 	.byte	0x3f
	.zero		1


	//   ....[81]....
        /*0cc4*/ 	.word	0x0001efc0
        /*0cc8*/ 	.word	0x00000012
        /*0ccc*/ 	.word	0x00028820
        /*0cd0*/ 	.short	0x010a
        /*0cd2*/ 	.byte	0x3f
	.zero		1


	//   ....[82]....
        /*0cd4*/ 	.word	0x0001f010
        /*0cd8*/ 	.word	0x00000004
        /*0cdc*/ 	.word	0x00028880
        /*0ce0*/ 	.short	0x010a
        /*0ce2*/ 	.byte	0x3f
	.zero		1


	//   ....[83]....
        /*0ce4*/ 	.word	0x0001f060
        /*0ce8*/ 	.word	0x00000004
        /*0cec*/ 	.word	0x00028840
        /*0cf0*/ 	.short	0x010a
        /*0cf2*/ 	.byte	0x3f
	.zero		1


	//   ....[84]....
        /*0cf4*/ 	.word	0x0001f0b0
        /*0cf8*/ 	.word	0x00000015
        /*0cfc*/ 	.word	0x00028870
        /*0d00*/ 	.short	0x010a
        /*0d02*/ 	.byte	0x3f
	.zero		1


	//   ....[85]....
        /*0d04*/ 	.word	0x0001f100
        /*0d08*/ 	.word	0x00000015
        /*0d0c*/ 	.word	0x00028860
        /*0d10*/ 	.short	0x010a
        /*0d12*/ 	.byte	0x3f
	.zero		1


	//   ....[86]....
        /*0d14*/ 	.word	0x0001f150
        /*0d18*/ 	.word	0x00000013
        /*0d1c*/ 	.word	0x00028870
        /*0d20*/ 	.short	0x010a
        /*0d22*/ 	.byte	0x3f
	.zero		1


	//   ....[87]....
        /*0d24*/ 	.word	0x0001f1a0
        /*0d28*/ 	.word	0x00000013
        /*0d2c*/ 	.word	0x00028860
        /*0d30*/ 	.short	0x010a
        /*0d32*/ 	.byte	0x3f
	.zero		1


	//   ....[88]....
        /*0d34*/ 	.word	0x0001f1f0
        /*0d38*/ 	.word	0x00000000
        /*0d3c*/ 	.word	0x00028820
        /*0d40*/ 	.short	0x010a
        /*0d42*/ 	.byte	0x3f
	.zero		1


	//   ....[89]....
        /*0d44*/ 	.word	0x0001f390
        /*0d48*/ 	.word	0x00000006
        /*0d4c*/ 	.word	0x00000000
        /*0d50*/ 	.short	0x010a
        /*0d52*/ 	.byte	0x3f
	.zero		1


	//   ....[90]....
        /*0d54*/ 	.word	0x0001f3e0
        /*0d58*/ 	.word	0x00000007
        /*0d5c*/ 	.word	0x00000000
        /*0d60*/ 	.short	0x010a
        /*0d62*/ 	.byte	0x3f
	.zero		1


	//   ....[91]....
        /*0d64*/ 	.word	0x0001f430
        /*0d68*/ 	.word	0x00000004
        /*0d6c*/ 	.word	0x00028860
        /*0d70*/ 	.short	0x010a
        /*0d72*/ 	.byte	0x3f
	.zero		1


	//   ....[92]....
        /*0d74*/ 	.word	0x0001f480
        /*0d78*/ 	.word	0x00000003
        /*0d7c*/ 	.word	0x00028860
        /*0d80*/ 	.short	0x010a
        /*0d82*/ 	.byte	0x3f
	.zero		1


	//   ....[93]....
        /*0d84*/ 	.word	0x0001f4d0
        /*0d88*/ 	.word	0x00000004
        /*0d8c*/ 	.word	0x00028880
        /*0d90*/ 	.short	0x010a
        /*0d92*/ 	.byte	0x3f
	.zero		1


	//----- nvinfo : EIATTR_NUM_MBARRIERS
	.align		4
.L_1025:
        /*0d94*/ 	.byte	0x03, 0x38
        /*0d96*/ 	.short	0x0016


	//----- nvinfo : EIATTR_EXIT_INSTR_OFFSETS
	.align		4
        /*0d98*/ 	.byte	0x04, 0x1c
        /*0d9a*/ 	.short	(.L_1027 - .L_1026)


	//   ....[0]....
.L_1026:
        /*0d9c*/ 	.word	0x00000a80


	//   ....[1]....
        /*0da0*/ 	.word	0x00018110


	//   ....[2]....
        /*0da4*/ 	.word	0x0001e010


	//----- nvinfo : EIATTR_MAX_THREADS
	.align		4
.L_1027:
        /*0da8*/ 	.byte	0x04, 0x05
        /*0daa*/ 	.short	(.L_1029 - .L_1028)
.L_1028:
        /*0dac*/ 	.word	0x00000180
        /*0db0*/ 	.word	0x00000001
        /*0db4*/ 	.word	0x00000001


	//----- nvinfo : EIATTR_CRS_STACK_SIZE
	.align		4
.L_1029:
        /*0db8*/ 	.byte	0x04, 0x1e
        /*0dba*/ 	.short	(.L_1031 - .L_1030)
.L_1030:
        /*0dbc*/ 	.word	0x00000000


	//----- nvinfo : EIATTR_CBANK_PARAM_SIZE
	.align		4
.L_1031:
        /*0dc0*/ 	.byte	0x03, 0x19
        /*0dc2*/ 	.short	0x0af0


	//----- nvinfo : EIATTR_PARAM_CBANK
	.align		4
        /*0dc4*/ 	.byte	0x04, 0x0a
        /*0dc6*/ 	.short	(.L_1033 - .L_1032)
	.align		4
.L_1032:
        /*0dc8*/ 	.word	index@(.nv.constant0._ZN7cutlass13device_kernelIN5flash11enable_sm90INS1_16FlashAttnFwdSm90INS1_25CollectiveMainloopFwdSm90ILi2EN4cute5tupleIJNS5_1CILi1EEES8_S8_EEENS6_IJNS7_ILi128EEENS7_ILi192EEESA_EEELi128ENS_12float_e4m3_tEfNS_4arch4Sm90ELb0ELb1ELb1ELb1ELb0ELb0ELb0ELb1ELb1ELb1ELb0ELb0EEENS1_21CollectiveEpilogueFwdINS6_IJSA_SA_SB_EEES9_NS_10bfloat16_tESF_Li256ELb1ELb1ELb0ELb1EEENS1_36VarlenDynamicPersistentTileSchedulerILi128ELi192ELi256ELi128ELb0ELb1ELb1ELb1ELb0ELb1EEEEEEEEEvNT_6ParamsE)
        /*0dcc*/ 	.short	0x0210
        /*0dce*/ 	.short	0x0af0


	//----- nvinfo : EIATTR_SW_WAR
	.align		4
.L_1033:
        /*0dd0*/ 	.byte	0x04, 0x36
        /*0dd2*/ 	.short	(.L_1035 - .L_1034)
.L_1034:
        /*0dd4*/ 	.word	0x00000008
.L_1035:


//--------------------- .nv.info._ZN7cutlass13device_kernelIN5flash11enable_sm90INS1_16FlashAttnFwdSm90INS1_25CollectiveMainloopFwdSm90ILi2EN4cute5tupleIJNS5_1CILi1EEES8_S8_EEENS6_IJNS7_ILi128EEENS7_ILi192EEESA_EEELi128ENS_12float_e4m3_tEfNS_4arch4Sm90ELb0ELb1ELb1ELb1ELb0ELb1ELb0ELb1ELb1ELb1ELb0ELb0EEENS1_21CollectiveEpilogueFwdINS6_IJSA_SA_SB_EEES9_NS_10bfloat16_tESF_Li256ELb1ELb1ELb0ELb1EEENS1_36VarlenDynamicPersistentTileSchedulerILi128ELi192ELi256ELi128ELb0ELb1ELb1ELb1ELb0ELb1EEEEEEEEEvNT_6ParamsE --------------------------
	.section	.nv.info._ZN7cutlass13device_kernelIN5flash11enable_sm90INS1_16FlashAttnFwdSm90INS1_25CollectiveMainloopFwdSm90ILi2EN4cute5tupleIJNS5_1CILi1EEES8_S8_EEENS6_IJNS7_ILi128EEENS7_ILi192EEESA_EEELi128ENS_12float_e4m3_tEfNS_4arch4Sm90ELb0ELb1ELb1ELb1ELb0ELb1ELb0ELb1ELb1ELb1ELb0ELb0EEENS1_21CollectiveEpilogueFwdINS6_IJSA_SA_SB_EEES9_NS_10bfloat16_tESF_Li256ELb1ELb1ELb0ELb1EEENS1_36VarlenDynamicPersistentTileSchedulerILi128ELi192ELi256ELi128ELb0ELb1ELb1ELb1ELb0ELb1EEEEEEEEEvNT_6ParamsE,"",@"SHT_CUDA_INFO"
	.sectionflags	@""
	.align	4


	//----- nvinfo : EIATTR_CUDA_API_VERSION
	.align		4
        /*0000*/ 	.byte	0x04, 0x37
        /*0002*/ 	.short	(.L_1037 - .L_1036)
.L_1036:
        /*0004*/ 	.word	0x00000082


	//----- nvinfo : EIATTR_KPARAM_INFO
	.align		4
.L_1037:
        /*0008*/ 	.byte	0x04, 0x17
        /*000a*/ 	.short	(.L_1039 - .L_1038)
.L_1038:
        /*000c*/ 	.word	0x00000000
        /*0010*/ 	.short	0x0000
        /*0012*/ 	.short	0x0070
        /*0014*/ 	.byte	0x00, 0xf0, 0x01, 0x2a


	//----- nvinfo : EIATTR_SPARSE_MMA_MASK
	.align		4
.L_1039:
        /*0018*/ 	.byte	0x03, 0x50
        /*001a*/ 	.short	0x0000


	//----- nvinfo : EIATTR_MAXREG_COUNT
	.align		4
        /*001c*/ 	.byte	0x03, 0x1b
        /*001e*/ 	.short	0x00a8


	//----- nvinfo : EIATTR_NUM_BARRIERS
	.align		4
        /*0020*/ 	.byte	0x02, 0x4c
        /*0022*/ 	.byte	0x10
	.zero		1


	//----- nvinfo : EIATTR_EXTERNS
	.align		4
        /*0024*/ 	.byte	0x04, 0x0f
        /*0026*/ 	.short	(.L_1041 - .L_1040)


	//   ....[0]....
	.align		4
.L_1040:
        /*0028*/ 	.word	index@(__assertfail)


	//----- nvinfo : EIATTR_ANNOTATIONS
	.align		4
.L_1041:
        /*002c*/ 	.byte	0x04, 0x55
        /*002e*/ 	.short	(.L_1043 - .L_1042)


	//   ....[0]....
.L_1042:
        /* <DEDUP_REMOVED lines=74> */


	//----- nvinfo : EIATTR_MERCURY_ISA_VERSION
	.align		4
.L_1043:
        /*04b8*/ 	.byte	0x03, 0x5f
        /*04ba*/ 	.short	0x0101


	//----- nvinfo : EIATTR_UNUSED_LOAD_BYTE_OFFSET
	.align		4
        /*04bc*/ 	.byte	0x04, 0x44
        /*04be*/ 	.short	(.L_1045 - .L_1044)


	//   ....[0]....
.L_1044:
        /*04c0*/ 	.word	0x00000af0
        /*04c4*/ 	.word	0x0000fff0


	//   ....[1]....
        /*04c8*/ 	.word	0x00023e40
        /*04cc*/ 	.word	0x0000fff0


	//----- nvinfo : EIATTR_INT_WARP_WIDE_INSTR_OFFSETS
	.align		4
.L_1045:
        /*04d0*/ 	.byte	0x04, 0x31
        /*04d2*/ 	.short	(.L_1047 - .L_1046)


	//   ....[0]....
.L_1046:
        /*04d4*/ 	.word	0x00000190


	//   ....[1]....
        /*04d8*/ 	.word	0x000001d0


	//   ....[2]....
        /*04dc*/ 	.word	0x00000240


	//   ....[3]....
        /*04e0*/ 	.word	0x00029180


	//   ....[4]....
        /*04e4*/ 	.word	0x000291e0


	//   ....[5]....
        /*04e8*/ 	.word	0x0002bee0


	//   ....[6]....
        /*04ec*/ 	.word	0x0002bf40


	//----- nvinfo : EIATTR_COOP_GROUP_MASK_REGIDS
	.align		4
.L_1047:
        /*04f0*/ 	.byte	0x04, 0x29
        /*04f2*/ 	.short	(.L_1049 - .L_1048)


	//   ....[0]....
.L_1048:
        /*04f4*/ 	.word	0xffffffff


	//   ....[1]....
        /*04f8*/ 	.word	0xffffffff


	//   ....[2]....
        /*04fc*/ 	.word	0xffffffff


	//   ....[3]....
        /*0500*/ 	.word	0xffffffff


	//   ....[4]....
        /*0504*/ 	.word	0xffffffff


	//   ....[5]....
        /*0508*/ 	.word	0xffffffff


	//   ....[6]....
        /*050c*/ 	.word	0xffffffff


	//   ....[7]....
        /*0510*/ 	.word	0xffffffff


	//   ....[8]....
        /*0514*/ 	.word	0xffffffff


	//   ....[9]....
        /*0518*/ 	.word	0xffffffff


	//   ....[10]....
        /*051c*/ 	.word	0xffffffff


	//   ....[11]....
        /*0520*/ 	.word	0xffffffff


	//   ....[12]....
        /*0524*/ 	.word	0xffffffff


	//   ....[13]....
        /*0528*/ 	.word	0xffffffff


	//   ....[14]....
        /*052c*/ 	.word	0xffffffff


	//   ....[15]....
        /*0530*/ 	.word	0xffffffff


	//   ....[16]....
        /*0534*/ 	.word	0xffffffff


	//   ....[17]....
        /*0538*/ 	.word	0xffffffff


	//   ....[18]....
        /*053c*/ 	.word	0xffffffff


	//   ....[19]....
        /*0540*/ 	.word	0xffffffff


	//   ....[20]....
        /*0544*/ 	.word	0xffffffff


	//   ....[21]....
        /*0548*/ 	.word	0xffffffff


	//   ....[22]....
        /*054c*/ 	.word	0xffffffff


	//   ....[23]....
        /*0550*/ 	.word	0xffffffff


	//   ....[24]....
        /*0554*/ 	.word	0xffffffff


	//   ....[25]....
        /*0558*/ 	.word	0xffffffff


	//   ....[26]....
        /*055c*/ 	.word	0xffffffff


	//   ....[27]....
        /*0560*/ 	.word	0xffffffff


	//   ....[28]....
        /*0564*/ 	.word	0xffffffff


	//   ....[29]....
        /*0568*/ 	.word	0xffffffff


	//   ....[30]....
        /*056c*/ 	.word	0xffffffff


	//   ....[31]....
        /*0570*/ 	.word	0xffffffff


	//   ....[32]....
        /*0574*/ 	.word	0xffffffff


	//   ....[33]....
        /*0578*/ 	.word	0xffffffff


	//   ....[34]....
        /*057c*/ 	.word	0xffffffff


	//   ....[35]....
        /*0580*/ 	.word	0xffffffff


	//   ....[36]....
        /*0584*/ 	.word	0xffffffff


	//   ....[37]....
        /*0588*/ 	.word	0xffffffff


	//   ....[38]....
        /*058c*/ 	.word	0xffffffff


	//   ....[39]....
        /*0590*/ 	.word	0xffffffff


	//   ....[40]....
        /*0594*/ 	.word	0xffffffff


	//   ....[41]....
        /*0598*/ 	.word	0xffffffff


	//   ....[42]....
        /*059c*/ 	.word	0xffffffff


	//   ....[43]....
        /*05a0*/ 	.word	0xffffffff


	//   ....[44]....
        /*05a4*/ 	.word	0xffffffff


	//   ....[45]....
        /*05a8*/ 	.word	0xffffffff


	//   ....[46]....
        /*05ac*/ 	.word	0xffffffff


	//   ....[47]....
        /*05b0*/ 	.word	0xffffffff


	//   ....[48]....
        /*05b4*/ 	.word	0xffffffff


	//   ....[49]....
        /*05b8*/ 	.word	0xffffffff


	//   ....[50]....
        /*05bc*/ 	.word	0xffffffff


	//   ....[51]....
        /*05c0*/ 	.word	0xffffffff


	//   ....[52]....
        /*05c4*/ 	.word	0xffffffff


	//   ....[53]....
        /*05c8*/ 	.word	0xffffffff


	//   ....[54]....
        /*05cc*/ 	.word	0xffffffff


	//   ....[55]....
        /*05d0*/ 	.word	0xffffffff


	//   ....[56]....
        /*05d4*/ 	.word	0xffffffff


	//   ....[57]....
        /*05d8*/ 	.word	0xffffffff


	//   ....[58]....
        /*05dc*/ 	.word	0xffffffff


	//   ....[59]....
        /*05e0*/ 	.word	0xffffffff


	//   ....[60]....
        /*05e4*/ 	.word	0xffffffff


	//   ....[61]....
        /*05e8*/ 	.word	0xffffffff


	//   ....[62]....
        /*05ec*/ 	.word	0xffffffff


	//   ....[63]....
        /*05f0*/ 	.word	0xffffffff


	//   ....[64]....
        /*05f4*/ 	.word	0xffffffff


	//   ....[65]....
        /*05f8*/ 	.word	0xffffffff


	//   ....[66]....
        /*05fc*/ 	.word	0xffffffff


	//   ....[67]....
        /*0600*/ 	.word	0xffffffff


	//   ....[68]....
        /*0604*/ 	.word	0xffffffff


	//   ....[69]....
        /*0608*/ 	.word	0xffffffff


	//   ....[70]....
        /*060c*/ 	.word	0xffffffff


	//   ....[71]....
        /*0610*/ 	.word	0xffffffff


	//   ....[72]....
        /*0614*/ 	.word	0xffffffff


	//   ....[73]....
        /*0618*/ 	.word	0xffffffff


	//   ....[74]....
        /*061c*/ 	.word	0xffffffff


	//   ....[75]....
        /*0620*/ 	.word	0xffffffff


	//   ....[76]....
        /*0624*/ 	.word	0xffffffff


	//   ....[77]....
        /*0628*/ 	.word	0xffffffff


	//   ....[78]....
        /*062c*/ 	.word	0xffffffff


	//   ....[79]....
        /*0630*/ 	.word	0xffffffff


	//   ....[80]....
        /*0634*/ 	.word	0xffffffff


	//   ....[81]....
        /*0638*/ 	.word	0xffffffff


	//   ....[82]....
        /*063c*/ 	.word	0xffffffff


	//   ....[83]....
        /*0640*/ 	.word	0xffffffff


	//   ....[84]....
        /*0644*/ 	.word	0xffffffff


	//   ....[85]....
        /*0648*/ 	.word	0xffffffff


	//   ....[86]....
        /*064c*/ 	.word	0xffffffff


	//   ....[87]....
        /*0650*/ 	.word	0xffffffff


	//   ....[88]....
        /*0654*/ 	.word	0xffffffff


	//   ....[89]....
        /*0658*/ 	.word	0xffffffff


	//   ....[90]....
        /*065c*/ 	.word	0xffffffff


	//   ....[91]....
        /*0660*/ 	.word	0xffffffff


	//   ....[92]....
        /*0664*/ 	.word	0xffffffff


	//   ....[93]....
        /*0668*/ 	.word	0xffffffff


	//   ....[94]....
        /*066c*/ 	.word	0xffffffff


	//   ....[95]....
        /*0670*/ 	.word	0xffffffff


	//   ....[96]....
        /*0674*/ 	.word	0xffffffff


	//   ....[97]....
        /*0678*/ 	.word	0xffffffff


	//   ....[98]....
        /*067c*/ 	.word	0xffffffff


	//   ....[99]....
        /*0680*/ 	.word	0xffffffff


	//   ....[100]....
        /*0684*/ 	.word	0xffffffff


	//   ....[101]....
        /*0688*/ 	.word	0xffffffff


	//   ....[102]....
        /*068c*/ 	.word	0xffffffff


	//   ....[103]....
        /*0690*/ 	.word	0xffffffff


	//   ....[104]....
        /*0694*/ 	.word	0xffffffff


	//   ....[105]....
        /*0698*/ 	.word	0xffffffff


	//   ....[106]....
        /*069c*/ 	.word	0xffffffff


	//   ....[107]....
        /*06a0*/ 	.word	0xffffffff


	//   ....[108]....
        /*06a4*/ 	.word	0xffffffff


	//   ....[109]....
        /*06a8*/ 	.word	0xffffffff


	//   ....[110]....
        /*06ac*/ 	.word	0xffffffff


	//   ....[111]....
        /*06b0*/ 	.word	0xffffffff


	//   ....[112]....
        /*06b4*/ 	.word	0xffffffff


	//   ....[113]....
        /*06b8*/ 	.word	0xffffffff


	//   ....[114]....
        /*06bc*/ 	.word	0xffffffff


	//   ....[115]....
        /*06c0*/ 	.word	0xffffffff


	//   ....[116]....
        /*06c4*/ 	.word	0xffffffff


	//   ....[117]....
        /*06c8*/ 	.word	0xffffffff


	//   ....[118]....
        /*06cc*/ 	.word	0xffffffff


	//   ....[119]....
        /*06d0*/ 	.word	0xffffffff


	//   ....[120]....
        /*06d4*/ 	.word	0xffffffff


	//   ....[121]....
        /*06d8*/ 	.word	0xffffffff


	//   ....[122]....
        /*06dc*/ 	.word	0xffffffff


	//   ....[123]....
        /*06e0*/ 	.word	0xffffffff


	//   ....[124]....
        /*06e4*/ 	.word	0xffffffff


	//   ....[125]....
        /*06e8*/ 	.word	0xffffffff


	//   ....[126]....
        /*06ec*/ 	.word	0xffffffff


	//   ....[127]....
        /*06f0*/ 	.word	0xffffffff


	//   ....[128]....
        /*06f4*/ 	.word	0xffffffff


	//   ....[129]....
        /*06f8*/ 	.word	0xffffffff


	//   ....[130]....
        /*06fc*/ 	.word	0xffffffff


	//   ....[131]....
        /*0700*/ 	.word	0xffffffff


	//   ....[132]....
        /*0704*/ 	.word	0xffffffff


	//   ....[133]....
        /*0708*/ 	.word	0xffffffff


	//   ....[134]....
        /*070c*/ 	.word	0xffffffff


	//   ....[135]....
        /*0710*/ 	.word	0xffffffff


	//   ....[136]....
        /*0714*/ 	.word	0xffffffff


	//   ....[137]....
        /*0718*/ 	.word	0xffffffff


	//   ....[138]....
        /*071c*/ 	.word	0xffffffff


	//   ....[139]....
        /*0720*/ 	.word	0xffffffff


	//   ....[140]....
        /*0724*/ 	.word	0xffffffff


	//   ....[141]....
        /*0728*/ 	.word	0xffffffff


	//   ....[142]....
        /*072c*/ 	.word	0xffffffff


	//   ....[143]....
        /*0730*/ 	.word	0xffffffff


	//   ....[144]....
        /*0734*/ 	.word	0xffffffff


	//   ....[145]....
        /*0738*/ 	.word	0xffffffff


	//   ....[146]....
        /*073c*/ 	.word	0xffffffff


	//   ....[147]....
        /*0740*/ 	.word	0xffffffff


	//   ....[148]....
        /*0744*/ 	.word	0xffffffff


	//   ....[149]....
        /*0748*/ 	.word	0xffffffff


	//   ....[150]....
        /*074c*/ 	.word	0xffffffff


	//   ....[151]....
        /*0750*/ 	.word	0xffffffff


	//   ....[152]....
        /*0754*/ 	.word	0xffffffff


	//   ....[153]....
        /*0758*/ 	.word	0xffffffff


	//   ....[154]....
        /*075c*/ 	.word	0x0500000f


	//   ....[155]....
        /*0760*/ 	.word	0x0500000f


	//   ....[156]....
        /*0764*/ 	.word	0x0500000f


	//   ....[157]....
        /*0768*/ 	.word	0x0500000f


	//   ....[158]....
        /*076c*/ 	.word	0x0500000f


	//   ....[159]....
        /*0770*/ 	.word	0x0500000f


	//   ....[160]....
        /*0774*/ 	.word	0x0500000f


	//   ....[161]....
        /*0778*/ 	.word	0x0500000f


	//   ....[162]....
        /*077c*/ 	.word	0x0500000f


	//   ....[163]....
        /*0780*/ 	.word	0x0500000f


	//   ....[164]....
        /*0784*/ 	.word	0x0500000f


	//   ....[165]....
        /*0788*/ 	.word	0x0500000f


	//   ....[166]....
        /*078c*/ 	.word	0x0500000f


	//   ....[167]....
        /*0790*/ 	.word	0x0500000f


	//   ....[168]....
        /*0794*/ 	.word	0x0500000f


	//   ....[169]....
        /*0798*/ 	.word	0x0500000f


	//   ....[170]....
        /*079c*/ 	.word	0x0500000f


	//   ....[171]....
        /*07a0*/ 	.word	0x0500000f


	//   ....[172]....
        /*07a4*/ 	.word	0x0500000f


	//   ....[173]....
        /*07a8*/ 	.word	0x0500000f


	//   ....[174]....
        /*07ac*/ 	.word	0x0500000f


	//   ....[175]....
        /*07b0*/ 	.word	0x0500000f


	//   ....[176]....
        /*07b4*/ 	.word	0x0500000f


	//   ....[177]....
        /*07b8*/ 	.word	0x0500000f


	//   ....[178]....
        /*07bc*/ 	.word	0x0500000f


	//   ....[179]....
        /*07c0*/ 	.word	0x0500000f


	//   ....[180]....
        /*07c4*/ 	.word	0x0500000f


	//   ....[181]....
        /*07c8*/ 	.word	0x0500000f


	//   ....[182]....
        /*07cc*/ 	.word	0x0500000f


	//   ....[183]....
        /*07d0*/ 	.word	0x0500000f


	//   ....[184]....
        /*07d4*/ 	.word	0x0500000f


	//   ....[185]....
        /*07d8*/ 	.word	0x0500000f


	//   ....[186]....
        /*07dc*/ 	.word	0x0500000f


	//   ....[187]....
        /*07e0*/ 	.word	0x0500000f


	//   ....[188]....
        /*07e4*/ 	.word	0x0500000f


	//   ....[189]....
        /*07e8*/ 	.word	0x0500000f


	//   ....[190]....
        /*07ec*/ 	.word	0x0500000f


	//   ....[191]....
        /*07f0*/ 	.word	0x0500000f


	//   ....[192]....
        /*07f4*/ 	.word	0x0500000f


	//   ....[193]....
        /*07f8*/ 	.word	0x0500000f


	//   ....[194]....
        /*07fc*/ 	.word	0x0500000f


	//   ....[195]....
        /*0800*/ 	.word	0x0500000f


	//   ....[196]....
        /*0804*/ 	.word	0x0500000f


	//   ....[197]....
        /*0808*/ 	.word	0x0500000f


	//   ....[198]....
        /*080c*/ 	.word	0x0500000f


	//   ....[199]....
        /*0810*/ 	.word	0x0500000f


	//   ....[200]....
        /*0814*/ 	.word	0x0500000f


	//   ....[201]....
        /*0818*/ 	.word	0x0500000f


	//   ....[202]....
        /*081c*/ 	.word	0x0500000f


	//   ....[203]....
        /*0820*/ 	.word	0x0500000f


	//   ....[204]....
        /*0824*/ 	.word	0x0500000f


	//   ....[205]....
        /*0828*/ 	.word	0x0500000f


	//   ....[206]....
        /*082c*/ 	.word	0x0500000f


	//   ....[207]....
        /*0830*/ 	.word	0x0500000f


	//   ....[208]....
        /*0834*/ 	.word	0x0500000f


	//   ....[209]....
        /*0838*/ 	.word	0x0500000f


	//   ....[210]....
        /*083c*/ 	.word	0x0500000f


	//   ....[211]....
        /*0840*/ 	.word	0x0500000f


	//   ....[212]....
        /*0844*/ 	.word	0x0500000f


	//   ....[213]....
        /*0848*/ 	.word	0x0500000f


	//   ....[214]....
        /*084c*/ 	.word	0x0500000f


	//   ....[215]....
        /*0850*/ 	.word	0x0500000f


	//   ....[216]....
        /*0854*/ 	.word	0x0500000f


	//   ....[217]....
        /*0858*/ 	.word	0x0500000f


	//   ....[218]....
        /*085c*/ 	.word	0x0500000f


	//   ....[219]....
        /*0860*/ 	.word	0x0500000f


	//   ....[220]....
        /*0864*/ 	.word	0x0500000f


	//   ....[221]....
        /*0868*/ 	.word	0x0500000f


	//   ....[222]....
        /*086c*/ 	.word	0x0500000f


	//   ....[223]....
        /*0870*/ 	.word	0x0500000f


	//   ....[224]....
        /*0874*/ 	.word	0x0500000f


	//   ....[225]....
        /*0878*/ 	.word	0x0500000f


	//   ....[226]....
        /*087c*/ 	.word	0x0500000f


	//   ....[227]....
        /*0880*/ 	.word	0x0500000f


	//   ....[228]....
        /*0884*/ 	.word	0x0500000f


	//   ....[229]....
        /*0888*/ 	.word	0x0500000f


	//   ....[230]....
        /*088c*/ 	.word	0x0500000f


	//   ....[231]....
        /*0890*/ 	.word	0x0500000f


	//   ....[232]....
        /*0894*/ 	.word	0x0500000f


	//   ....[233]....
        /*0898*/ 	.word	0x0500000f


	//   ....[234]....
        /*089c*/ 	.word	0x0500000f


	//   ....[235]....
        /*08a0*/ 	.word	0x0500000f


	//   ....[236]....
        /*08a4*/ 	.word	0x0500000f


	//   ....[237]....
        /*08a8*/ 	.word	0x0500000f


	//   ....[238]....
        /*08ac*/ 	.word	0x0500000f


	//   ....[239]....
        /*08b0*/ 	.word	0x0500000f


	//   ....[240]....
        /*08b4*/ 	.word	0x0500000f


	//   ....[241]....
        /*08b8*/ 	.word	0x0500000f


	//   ....[242]....
        /*08bc*/ 	.word	0x0500000f


	//   ....[243]....
        /*08c0*/ 	.word	0x0500000f


	//   ....[244]....
        /*08c4*/ 	.word	0x0500000f


	//   ....[245]....
        /*08c8*/ 	.word	0x0500000f


	//   ....[246]....
        /*08cc*/ 	.word	0x0500000f


	//----- nvinfo : EIATTR_COOP_GROUP_INSTR_OFFSETS
	.align		4
.L_1049:
        /*08d0*/ 	.byte	0x04, 0x28
        /*08d2*/ 	.short	(.L_1051 - .L_1050)


	//   ....[0]....
.L_1050:
        /*08d4*/ 	.word	0x00000070


	//   ....[1]....
        /*08d8*/ 	.word	0x000001a0


	//   ....[2]....
        /*08dc*/ 	.word	0x000001f0


	//   ....[3]....
        /*08e0*/ 	.word	0x00000420


	//   ....[4]....
        /*08e4*/ 	.word	0x00000580


	//   ....[5]....
        /*08e8*/ 	.word	0x000006a0


	//   ....[6]....
        /*08ec*/ 	.word	0x00000800


	//   ....[7]....
        /*08f0*/ 	.word	0x0000a5b0


	//   ....[8]....
        /*08f4*/ 	.word	0x0000afa0


	//   ....[9]....
        /*08f8*/ 	.word	0x0000afb0


	//   ....[10]....
        /*08fc*/ 	.word	0x0000afc0


	//   ....[11]....
        /*0900*/ 	.word	0x0000afd0


	//   ....[12]....
        /*0904*/ 	.word	0x0000b1e0


	//   ....[13]....
        /*0908*/ 	.word	0x0000b1f0


	//   ....[14]....
        /*090c*/ 	.word	0x0000b200


	//   ....[15]....
        /*0910*/ 	.word	0x0000b210


	//   ....[16]....
        /*0914*/ 	.word	0x0000d6b0


	//   ....[17]....
        /*0918*/ 	.word	0x0000d6d0


	//   ....[18]....
        /*091c*/ 	.word	0x0000d6e0


	//   ....[19]....
        /*0920*/ 	.word	0x0000d6f0


	//   ....[20]....
        /*0924*/ 	.word	0x0000d7e0


	//   ....[21]....
        /*0928*/ 	.word	0x0000d800


	//   ....[22]....
        /*092c*/ 	.word	0x0000d810


	//   ....[23]....
        /*0930*/ 	.word	0x0000d820


	//   ....[24]....
        /*0934*/ 	.word	0x00010300


	//   ....[25]....
        /*0938*/ 	.word	0x00010df0


	//   ....[26]....
        /*093c*/ 	.word	0x00012ca0


	//   ....[27]....
        /*0940*/ 	.word	0x00012cc0


	//   ....[28]....
        /*0944*/ 	.word	0x00013500


	//   ....[29]....
        /*0948*/ 	.word	0x00013570


	//   ....[30]....
        /*094c*/ 	.word	0x00015d50


	//   ....[31]....
        /*0950*/ 	.word	0x00016100


	//   ....[32]....
        /*0954*/ 	.word	0x00017b90


	//   ....[33]....
        /*0958*/ 	.word	0x00017ca0


	//   ....[34]....
        /*095c*/ 	.word	0x00018a90


	//   ....[35]....
        /*0960*/ 	.word	0x00018b10


	//   ....[36]....
        /*0964*/ 	.word	0x0001bda0


	//   ....[37]....
        /*0968*/ 	.word	0x0001bdc0


	//   ....[38]....
        /*096c*/ 	.word	0x0001be10


	//   ....[39]....
        /*0970*/ 	.word	0x0001be30


	//   ....[40]....
        /*0974*/ 	.word	0x0001ed20


	//   ....[41]....
        /*0978*/ 	.word	0x0001f160


	//   ....[42]....
        /*097c*/ 	.word	0x00020be0


	//   ....[43]....
        /*0980*/ 	.word	0x00020cf0


	//   ....[44]....
        /*0984*/ 	.word	0x00021b20


	//   ....[45]....
        /*0988*/ 	.word	0x00021b90


	//   ....[46]....
        /*098c*/ 	.word	0x00023610


	//   ....[47]....
        /*0990*/ 	.word	0x00023670


	//   ....[48]....
        /*0994*/ 	.word	0x00023690


	//   ....[49]....
        /*0998*/ 	.word	0x000236b0


	//   ....[50]....
        /*099c*/ 	.word	0x00024490


	//   ....[51]....
        /*09a0*/ 	.word	0x000244c0


	//   ....[52]....
        /*09a4*/ 	.word	0x000244f0


	//   ....[53]....
        /*09a8*/ 	.word	0x00024520


	//   ....[54]....
        /*09ac*/ 	.word	0x00024550


	//   ....[55]....
        /*09b0*/ 	.word	0x00024580


	//   ....[56]....
        /*09b4*/ 	.word	0x000245b0


	//   ....[57]....
        /*09b8*/ 	.word	0x000245e0


	//   ....[58]....
        /*09bc*/ 	.word	0x00024610


	//   ....[59]....
        /*09c0*/ 	.word	0x00024640


	//   ....[60]....
        /*09c4*/ 	.word	0x00024670


	//   ....[61]....
        /*09c8*/ 	.word	0x000246a0


	//   ....[62]....
        /*09cc*/ 	.word	0x000246d0


	//   ....[63]....
        /*09d0*/ 	.word	0x00024700


	//   ....[64]....
        /*09d4*/ 	.word	0x00024730


	//   ....[65]....
        /*09d8*/ 	.word	0x00024760


	//   ....[66]....
        /*09dc*/ 	.word	0x00024790


	//   ....[67]....
        /*09e0*/ 	.word	0x000247c0


	//   ....[68]....
        /*09e4*/ 	.word	0x000247f0


	//   ....[69]....
        /*09e8*/ 	.word	0x00024820


	//   ....[70]....
        /*09ec*/ 	.word	0x00024850


	//   ....[71]....
        /*09f0*/ 	.word	0x00024880


	//   ....[72]....
        /*09f4*/ 	.word	0x000248b0


	//   ....[73]....
        /*09f8*/ 	.word	0x000248d0


	//   ....[74]....
        /*09fc*/ 	.word	0x000248e0


	//   ....[75]....
        /*0a00*/ 	.word	0x000248f0


	//   ....[76]....
        /*0a04*/ 	.word	0x00024910


	//   ....[77]....
        /*0a08*/ 	.word	0x00024920


	//   ....[78]....
        /*0a0c*/ 	.word	0x00024930


	//   ....[79]....
        /*0a10*/ 	.word	0x00024940


	//   ....[80]....
        /*0a14*/ 	.word	0x00024970


	//   ....[81]....
        /*0a18*/ 	.word	0x000249a0


	//   ....[82]....
        /*0a1c*/ 	.word	0x00024f50


	//   ....[83]....
        /*0a20*/ 	.word	0x00024f90


	//   ....[84]....
        /*0a24*/ 	.word	0x00024fd0


	//   ....[85]....
        /*0a28*/ 	.word	0x00024ff0


	//   ....[86]....
        /*0a2c*/ 	.word	0x00025670


	//   ....[87]....
        /*0a30*/ 	.word	0x00025680


	//   ....[88]....
        /*0a34*/ 	.word	0x00025740


	//   ....[89]....
        /*0a38*/ 	.word	0x00025760


	//   ....[90]....
        /*0a3c*/ 	.word	0x00025820


	//   ....[91]....
        /*0a40*/ 	.word	0x00025840


	//   ....[92]....
        /*0a44*/ 	.word	0x00025910


	//   ....[93]....
        /*0a48*/ 	.word	0x00025930


	//   ....[94]....
        /*0a4c*/ 	.word	0x00026130


	//   ....[95]....
        /*0a50*/ 	.word	0x00026140


	//   ....[96]....
        /*0a54*/ 	.word	0x00026260


	//   ....[97]....
        /*0a58*/ 	.word	0x00026270


	//   ....[98]....
        /*0a5c*/ 	.word	0x00026380


	//   ....[99]....
        /*0a60*/ 	.word	0x00026390


	//   ....[100]....
        /*0a64*/ 	.word	0x000264a0


	//   ....[101]....
        /*0a68*/ 	.word	0x000264b0


	//   ....[102]....
        /*0a6c*/ 	.word	0x00026620


	//   ....[103]....
        /*0a70*/ 	.word	0x00026800


	//   ....[104]....
        /*0a74*/ 	.word	0x00026830


	//   ....[105]....
        /*0a78*/ 	.word	0x00026860


	//   ....[106]....
        /*0a7c*/ 	.word	0x00026890


	//   ....[107]....
        /*0a80*/ 	.word	0x000268c0


	//   ....[108]....
        /*0a84*/ 	.word	0x000268f0


	//   ....[109]....
        /*0a88*/ 	.word	0x00026a60


	//   ....[110]....
        /*0a8c*/ 	.word	0x00026a90


	//   ....[111]....
        /*0a90*/ 	.word	0x00026ac0


	//   ....[112]....
        /*0a94*/ 	.word	0x00026af0


	//   ....[113]....
        /*0a98*/ 	.word	0x00026b20


	//   ....[114]....
        /*0a9c*/ 	.word	0x00026b50


	//   ....[115]....
        /*0aa0*/ 	.word	0x00026bf0


	//   ....[116]....
        /*0aa4*/ 	.word	0x00026c50


	//   ....[117]....
        /*0aa8*/ 	.word	0x00026ce0


	//   ....[118]....
        /*0aac*/ 	.word	0x00027f80


	//   ....[119]....
        /*0ab0*/ 	.word	0x00029930


	//   ....[120]....
        /*0ab4*/ 	.word	0x0002a580


	//   ....[121]....
        /*0ab8*/ 	.word	0x0002a5a0


	//   ....[122]....
        /*0abc*/ 	.word	0x0002a650


	//   ....[123]....
        /*0ac0*/ 	.word	0x0002a660


	//   ....[124]....
        /*0ac4*/ 	.word	0x0002a6e0


	//   ....[125]....
        /*0ac8*/ 	.word	0x0002a6f0


	//   ....[126]....
        /*0acc*/ 	.word	0x0002a770


	//   ....[127]....
        /*0ad0*/ 	.word	0x0002a780


	//   ....[128]....
        /*0ad4*/ 	.word	0x0002a800


	//   ....[129]....
        /*0ad8*/ 	.word	0x0002a810


	//   ....[130]....
        /*0adc*/ 	.word	0x0002a890


	//   ....[131]....
        /*0ae0*/ 	.word	0x0002a8a0


	//   ....[132]....
        /*0ae4*/ 	.word	0x0002a920


	//   ....[133]....
        /*0ae8*/ 	.word	0x0002a930


	//   ....[134]....
        /*0aec*/ 	.word	0x0002a980


	//   ....[135]....
        /*0af0*/ 	.word	0x0002a9a0


	//   ....[136]....
        /*0af4*/ 	.word	0x0002cca0


	//   ....[137]....
        /*0af8*/ 	.word	0x0002ccd0


	//   ....[138]....
        /*0afc*/ 	.word	0x0002cd10


	//   ....[139]....
        /*0b00*/ 	.word	0x0002cd40


	//   ....[140]....
        /*0b04*/ 	.word	0x0002cd70


	//   ....[141]....
        /*0b08*/ 	.word	0x0002cda0


	//   ....[142]....
        /*0b0c*/ 	.word	0x0002cdd0


	//   ....[143]....
        /*0b10*/ 	.word	0x0002ce00


	//   ....[144]....
        /*0b14*/ 	.word	0x0002cf90


	//   ....[145]....
        /*0b18*/ 	.word	0x0002cfc0


	//   ....[146]....
        /*0b1c*/ 	.word	0x0002cff0


	//   ....[147]....
        /*0b20*/ 	.word	0x0002d020


	//   ....[148]....
        /*0b24*/ 	.word	0x0002d050


	//   ....[149]....
        /*0b28*/ 	.word	0x0002d080


	//   ....[150]....
        /*0b2c*/ 	.word	0x0002d140


	//   ....[151]....
        /*0b30*/ 	.word	0x0002d160


	//   ....[152]....
        /*0b34*/ 	.word	0x0002d1d0


	//   ....[153]....
        /*0b38*/ 	.word	0x0002d8b0


	//   ....[154]....
        /*0b3c*/ 	.word	0x0002ddb0


	//   ....[155]....
        /*0b40*/ 	.word	0x0002de60


	//   ....[156]....
        /*0b44*/ 	.word	0x0002def0


	//   ....[157]....
        /*0b48*/ 	.word	0x0002df40


	//   ....[158]....
        /*0b4c*/ 	.word	0x0002df90


	//   ....[159]....
        /*0b50*/ 	.word	0x0002e020


	//   ....[160]....
        /*0b54*/ 	.word	0x0002e0b0


	//   ....[161]....
        /*0b58*/ 	.word	0x0002e100


	//   ....[162]....
        /*0b5c*/ 	.word	0x0002e150


	//   ....[163]....
        /*0b60*/ 	.word	0x0002e240


	//   ....[164]....
        /*0b64*/ 	.word	0x0002e2f0


	//   ....[165]....
        /*0b68*/ 	.word	0x0002e350


	//   ....[166]....
        /*0b6c*/ 	.word	0x0002e3d0


	//   ....[167]....
        /*0b70*/ 	.word	0x0002e4c0


	//   ....[168]....
        /*0b74*/ 	.word	0x0002e510


	//   ....[169]....
        /*0b78*/ 	.word	0x0002e560


	//   ....[170]....
        /*0b7c*/ 	.word	0x0002e5b0


	//   ....[171]....
        /*0b80*/ 	.word	0x0002e9c0


	//   ....[172]....
        /*0b84*/ 	.word	0x0002eaf0


	//   ....[173]....
        /*0b88*/ 	.word	0x0002ec20


	//   ....[174]....
        /*0b8c*/ 	.word	0x0002eca0


	//   ....[175]....
        /*0b90*/ 	.word	0x0002ed00


	//   ....[176]....
        /*0b94*/ 	.word	0x0002ed80


	//   ....[177]....
        /*0b98*/ 	.word	0x0002ede0


	//   ....[178]....
        /*0b9c*/ 	.word	0x0002ee60


	//   ....[179]....
        /*0ba0*/ 	.word	0x0002eec0


	//   ....[180]....
        /*0ba4*/ 	.word	0x0002ef40


	//   ....[181]....
        /*0ba8*/ 	.word	0x0002efa0


	//   ....[182]....
        /*0bac*/ 	.word	0x0002f020


	//   ....[183]....
        /*0bb0*/ 	.word	0x0002f080


	//   ....[184]....
        /*0bb4*/ 	.word	0x0002f100


	//   ....[185]....
        /*0bb8*/ 	.word	0x0002f160


	//   ....[186]....
        /*0bbc*/ 	.word	0x0002f1c0


	//   ....[187]....
        /*0bc0*/ 	.word	0x0002f220


	//   ....[188]....
        /*0bc4*/ 	.word	0x0002f2b0


	//   ....[189]....
        /*0bc8*/ 	.word	0x0002f310


	//   ....[190]....
        /*0bcc*/ 	.word	0x0002f390


	//   ....[191]....
        /*0bd0*/ 	.word	0x0002f3f0


	//   ....[192]....
        /*0bd4*/ 	.word	0x0002f460


	//   ....[193]....
        /*0bd8*/ 	.word	0x0002f4c0


	//   ....[194]....
        /*0bdc*/ 	.word	0x0002f540


	//   ....[195]....
        /*0be0*/ 	.word	0x0002f5a0


	//   ....[196]....
        /*0be4*/ 	.word	0x0002f620


	//   ....[197]....
        /*0be8*/ 	.word	0x0002f680


	//   ....[198]....
        /*0bec*/ 	.word	0x0002f700


	//   ....[199]....
        /*0bf0*/ 	.word	0x0002f760


	//   ....[200]....
        /*0bf4*/ 	.word	0x0002f7d0


	//   ....[201]....
        /*0bf8*/ 	.word	0x0002f830


	//   ....[202]....
        /*0bfc*/ 	.word	0x0002f890


	//   ....[203]....
        /*0c00*/ 	.word	0x0002f980


	//   ....[204]....
        /*0c04*/ 	.word	0x0002f9d0


	//   ....[205]....
        /*0c08*/ 	.word	0x0002fa60


	//   ....[206]....
        /*0c0c*/ 	.word	0x0002faf0


	//   ....[207]....
        /*0c10*/ 	.word	0x0002fb80


	//   ....[208]....
        /*0c14*/ 	.word	0x0002fc10


	//   ....[209]....
        /*0c18*/ 	.word	0x0002fca0


	//   ....[210]....
        /*0c1c*/ 	.word	0x0002fd30


	//   ....[211]....
        /*0c20*/ 	.word	0x0002fdf0


	//   ....[212]....
        /*0c24*/ 	.word	0x000300e0


	//   ....[213]....
        /*0c28*/ 	.word	0x000302f0


	//   ....[214]....
        /*0c2c*/ 	.word	0x00030340


	//   ....[215]....
        /*0c30*/ 	.word	0x000303a0


	//   ....[216]....
        /*0c34*/ 	.word	0x00030490


	//   ....[217]....
        /*0c38*/ 	.word	0x000304f0


	//   ....[218]....
        /*0c3c*/ 	.word	0x000305e0


	//   ....[219]....
        /*0c40*/ 	.word	0x00030640


	//   ....[220]....
        /*0c44*/ 	.word	0x00030730


	//   ....[221]....
        /*0c48*/ 	.word	0x00030790


	//   ....[222]....
        /*0c4c*/ 	.word	0x00030880


	//   ....[223]....
        /*0c50*/ 	.word	0x000308e0


	//   ....[224]....
        /*0c54*/ 	.word	0x000309d0


	//   ....[225]....
        /*0c58*/ 	.word	0x00030a30


	//   ....[226]....
        /*0c5c*/ 	.word	0x00030b00


	//   ....[227]....
        /*0c60*/ 	.word	0x00030b80


	//   ....[228]....
        /*0c64*/ 	.word	0x00030c50


	//   ....[229]....
        /*0c68*/ 	.word	0x00030f30


	//   ....[230]....
        /*0c6c*/ 	.word	0x00030fd0


	//   ....[231]....
        /*0c70*/ 	.word	0x000310f0


	//   ....[232]....
        /*0c74*/ 	.word	0x00031170


	//   ....[233]....
        /*0c78*/ 	.word	0x000311f0


	//   ....[234]....
        /*0c7c*/ 	.word	0x00031270


	//   ....[235]....
        /*0c80*/ 	.word	0x000312f0


	//   ....[236]....
        /*0c84*/ 	.word	0x00031380


	//   ....[237]....
        /*0c88*/ 	.word	0x00031420


	//   ....[238]....
        /*0c8c*/ 	.word	0x000314d0


	//   ....[239]....
        /*0c90*/ 	.word	0x00031550


	//   ....[240]....
        /*0c94*/ 	.word	0x000315d0


	//   ....[241]....
        /*0c98*/ 	.word	0x00031650


	//   ....[242]....
        /*0c9c*/ 	.word	0x000316e0


	//   ....[243]....
        /*0ca0*/ 	.word	0x00031760


	//   ....[244]....
        /*0ca4*/ 	.word	0x00031800


	//   ....[245]....
        /*0ca8*/ 	.word	0x00031890


	//   ....[246]....
        /*0cac*/ 	.word	0x000319c0


	//----- nvinfo : EIATTR_REG_RECONFIG
	.align		4
.L_1051:
        /*0cb0*/ 	.byte	0x01, 0x54
	.zero		2


	//----- nvinfo : EIATTR_SYSCALL_OFFSETS
	.align		4
        /*0cb4*/ 	.byte	0x04, 0x46
        /*0cb6*/ 	.short	(.L_1053 - .L_1052)


	//   ....[0]....
.L_1052:
        /*0cb8*/ 	.word	0x00001b90


	//   ....[1]....
        /*0cbc*/ 	.word	0x00001ce0


	//   ....[2]....
        /*0cc0*/ 	.word	0x0000a750


	//   ....[3]....
        /*0cc4*/ 	.word	0x0000ad00


	//   ....[4]....
        /*0cc8*/ 	.word	0x00029380


	//   ....[5]....
        /*0ccc*/ 	.word	0x00029520


	//   ....[6]....
        /*0cd0*/ 	.word	0x00029690


	//   ....[7]....
        /*0cd4*/ 	.word	0x000297d0


	//   ....[8]....
        /*0cd8*/ 	.word	0x0002a160


	//----- nvinfo : EIATTR_MBARRIER_INSTR_OFFSETS
	.align		4
.L_1053:
        /*0cdc*/ 	.byte	0x04, 0x39
        /*0cde*/ 	.short	(.L_1055 - .L_1054)


	//   ....[0]....
.L_1054:
        /*0ce0*/ 	.word	0x000002d0
        /*0ce4*/ 	.word	0x000000ff
        /*0ce8*/ 	.word	0x00028800
        /*0cec*/ 	.short	0x0100
        /*0cee*/ 	.byte	0x08
	.zero		1


	//   ....[1]....
        /*0cf0*/ 	.word	0x000002e0
        /*0cf4*/ 	.word	0x000000ff
        /*0cf8*/ 	.word	0x00028820
        /*0cfc*/ 	.short	0x0100
        /*0cfe*/ 	.byte	0x08
	.zero		1


	//   ....[2]....
        /*0d00*/ 	.word	0x000003d0
        /*0d04*/ 	.word	0x000000ff
        /*0d08*/ 	.word	0x00028830
        /*0d0c*/ 	.short	0x0100
        /*0d0e*/ 	.byte	0x08
	.zero		1


	//   ....[3]....
        /*0d10*/ 	.word	0x000003e0
        /*0d14*/ 	.word	0x000000ff
        /*0d18*/ 	.word	0x00028840
        /*0d1c*/ 	.short	0x0100
        /*0d1e*/ 	.byte	0x08
	.zero		1


	//   ....[4]....
        /*0d20*/ 	.word	0x000003f0
        /*0d24*/ 	.word	0x000000ff
        /*0d28*/ 	.word	0x00028838
        /*0d2c*/ 	.short	0x0100
        /*0d2e*/ 	.byte	0x08
	.zero		1


	//   ....[5]....
        /*0d30*/ 	.word	0x00000400
        /*0d34*/ 	.word	0x000000ff
        /*0d38*/ 	.word	0x00028848
        /*0d3c*/ 	.short	0x0100
        /*0d3e*/ 	.byte	0x08
	.zero		1


	//   ....[6]....
        /*0d40*/ 	.word	0x00000530
        /*0d44*/ 	.word	0x000000ff
        /*0d48*/ 	.word	0x00028850
        /*0d4c*/ 	.short	0x0100
        /*0d4e*/ 	.byte	0x08
	.zero		1


	//   ....[7]....
        /*0d50*/ 	.word	0x00000540
        /*0d54*/ 	.word	0x000000ff
        /*0d58*/ 	.word	0x00028860
        /*0d5c*/ 	.short	0x0100
        /*0d5e*/ 	.byte	0x08
	.zero		1


	//   ....[8]....
        /*0d60*/ 	.word	0x00000550
        /*0d64*/ 	.word	0x000000ff
        /*0d68*/ 	.word	0x00028858
        /*0d6c*/ 	.short	0x0100
        /*0d6e*/ 	.byte	0x08
	.zero		1


	//   ....[9]....
        /*0d70*/ 	.word	0x00000560
        /*0d74*/ 	.word	0x000000ff
        /*0d78*/ 	.word	0x00028868
        /*0d7c*/ 	.short	0x0100
        /*0d7e*/ 	.byte	0x08
	.zero		1


	//   ....[10]....
        /*0d80*/ 	.word	0x00000650
        /*0d84*/ 	.word	0x000000ff
        /*0d88*/ 	.word	0x00028870
        /*0d8c*/ 	.short	0x0100
        /*0d8e*/ 	.byte	0x06
	.zero		1


	//   ....[11]....
        /*0d90*/ 	.word	0x00000660
        /*0d94*/ 	.word	0x000000ff
        /*0d98*/ 	.word	0x00028880
        /*0d9c*/ 	.short	0x0100
        /*0d9e*/ 	.byte	0x06
	.zero		1


	//   ....[12]....
        /*0da0*/ 	.word	0x00000670
        /*0da4*/ 	.word	0x000000ff
        /*0da8*/ 	.word	0x00028878
        /*0dac*/ 	.short	0x0100
        /*0dae*/ 	.byte	0x06
	.zero		1


	//   ....[13]....
        /*0db0*/ 	.word	0x00000680
        /*0db4*/ 	.word	0x000000ff
        /*0db8*/ 	.word	0x00028888
        /*0dbc*/ 	.short	0x0100
        /*0dbe*/ 	.byte	0x06
	.zero		1


	//   ....[14]....
        /*0dc0*/ 	.word	0x000007b0
        /*0dc4*/ 	.word	0x000000ff
        /*0dc8*/ 	.word	0x00028890
        /*0dcc*/ 	.short	0x0100
        /*0dce*/ 	.byte	0x08
	.zero		1


	//   ....[15]....
        /*0dd0*/ 	.word	0x000007c0
        /*0dd4*/ 	.word	0x000000ff
        /*0dd8*/ 	.word	0x000288a0
        /*0ddc*/ 	.short	0x0100
        /*0dde*/ 	.byte	0x08
	.zero		1


	//   ....[16]....
        /*0de0*/ 	.word	0x000007d0
        /*0de4*/ 	.word	0x000000ff
        /*0de8*/ 	.word	0x00028898
        /*0dec*/ 	.short	0x0100
        /*0dee*/ 	.byte	0x08
	.zero		1


	//   ....[17]....
        /*0df0*/ 	.word	0x000007e0
        /*0df4*/ 	.word	0x000000ff
        /*0df8*/ 	.word	0x000288a8
        /*0dfc*/ 	.short	0x0100
        /*0dfe*/ 	.byte	0x08
	.zero		1


	//   ....[18]....
        /*0e00*/ 	.word	0x00000910
        /*0e04*/ 	.word	0x000000ff
        /*0e08*/ 	.word	0x000288b0
        /*0e0c*/ 	.short	0x0100
        /*0e0e*/ 	.byte	0x08
	.zero		1


	//   ....[19]....
        /*0e10*/ 	.word	0x00000920
        /*0e14*/ 	.word	0x000000ff
        /*0e18*/ 	.word	0x000288c0
        /*0e1c*/ 	.short	0x0100
        /*0e1e*/ 	.byte	0x08
	.zero		1


	//   ....[20]....
        /*0e20*/ 	.word	0x00000930
        /*0e24*/ 	.word	0x000000ff
        /*0e28*/ 	.word	0x000288b8
        /*0e2c*/ 	.short	0x0100
        /*0e2e*/ 	.byte	0x08
	.zero		1


	//   ....[21]....
        /*0e30*/ 	.word	0x00000940
        /*0e34*/ 	.word	0x000000ff
        /*0e38*/ 	.word	0x000288c8
        /*0e3c*/ 	.short	0x0100
        /*0e3e*/ 	.byte	0x08
	.zero		1


	//   ....[22]....
        /*0e40*/ 	.word	0x00002e40
        /*0e44*/ 	.word	0x00000074
        /*0e48*/ 	.word	0x00028890
        /*0e4c*/ 	.short	0x010a
        /*0e4e*/ 	.byte	0x3f
	.zero		1


	//   ....[23]....
        /*0e50*/ 	.word	0x00006140
        /*0e54*/ 	.word	0x00000074
        /*0e58*/ 	.word	0x00028890
        /*0e5c*/ 	.short	0x010a
        /*0e5e*/ 	.byte	0x3f
	.zero		1


	//   ....[24]....
        /*0e60*/ 	.word	0x00009250
        /*0e64*/ 	.word	0x00000074
        /*0e68*/ 	.word	0x00028890
        /*0e6c*/ 	.short	0x010a
        /*0e6e*/ 	.byte	0x3f
	.zero		1


	//   ....[25]....
        /*0e70*/ 	.word	0x000097c0
        /*0e74*/ 	.word	0x00000024
        /*0e78*/ 	.word	0x00000000
        /*0e7c*/ 	.short	0x0101
        /*0e7e*/ 	.byte	0x3f
	.zero		1


	//   ....[26]....
        /*0e80*/ 	.word	0x00009800
        /*0e84*/ 	.word	0x00000074
        /*0e88*/ 	.word	0x000288b0
        /*0e8c*/ 	.short	0x010a
        /*0e8e*/ 	.byte	0x3f
	.zero		1


	//   ....[27]....
        /*0e90*/ 	.word	0x00009de0
        /*0e94*/ 	.word	0x00000074
        /*0e98*/ 	.word	0x00000000
        /*0e9c*/ 	.short	0x0101
        /*0e9e*/ 	.byte	0x3f
	.zero		1


	//   ....[28]....
        /*0ea0*/ 	.word	0x0000aa80
        /*0ea4*/ 	.word	0x00000011
        /*0ea8*/ 	.word	0x00028800
        /*0eac*/ 	.short	0x010a
        /*0eae*/ 	.byte	0x3f
	.zero		1


	//   ....[29]....
        /*0eb0*/ 	.word	0x0000aad0
        /*0eb4*/ 	.word	0x00000011
        /*0eb8*/ 	.word	0x00028800
        /*0ebc*/ 	.short	0x010a
        /*0ebe*/ 	.byte	0x3f
	.zero		1


	//   ....[30]....
        /*0ec0*/ 	.word	0x0000b4d0
        /*0ec4*/ 	.word	0x00000011
        /*0ec8*/ 	.word	0x00028800
        /*0ecc*/ 	.short	0x010a
        /*0ece*/ 	.byte	0x3f
	.zero		1


	//   ....[31]....
        /*0ed0*/ 	.word	0x0000da80
        /*0ed4*/ 	.word	0x00000011
        /*0ed8*/ 	.word	0x00028800
        /*0edc*/ 	.short	0x010a
        /*0ede*/ 	.byte	0x3f
	.zero		1


	//   ....[32]....
        /*0ee0*/ 	.word	0x0000fb00
        /*0ee4*/ 	.word	0x00000014
        /*0ee8*/ 	.word	0x00028830
        /*0eec*/ 	.short	0x010a
        /*0eee*/ 	.byte	0x3f
	.zero		1


	//   ....[33]....
        /*0ef0*/ 	.word	0x0000fb70
        /*0ef4*/ 	.word	0x00000014
        /*0ef8*/ 	.word	0x00028830
        /*0efc*/ 	.short	0x010a
        /*0efe*/ 	.byte	0x3f
	.zero		1


	//   ....[34]....
        /*0f00*/ 	.word	0x000105e0
        /*0f04*/ 	.word	0x00000014
        /*0f08*/ 	.word	0x00000000
        /*0f0c*/ 	.short	0x0101
        /*0f0e*/ 	.byte	0x3f
	.zero		1


	//   ....[35]....
        /*0f10*/ 	.word	0x00014b20
        /*0f14*/ 	.word	0x0000000f
        /*0f18*/ 	.word	0x00028830
        /*0f1c*/ 	.short	0x010a
        /*0f1e*/ 	.byte	0x3f
	.zero		1


	//   ....[36]....
        /*0f20*/ 	.word	0x00014b70
        /*0f24*/ 	.word	0x0000000f
        /*0f28*/ 	.word	0x00028830
        /*0f2c*/ 	.short	0x010a
        /*0f2e*/ 	.byte	0x3f
	.zero		1


	//   ....[37]....
        /*0f30*/ 	.word	0x00014e90
        /*0f34*/ 	.word	0x0000000f
        /*0f38*/ 	.word	0x00028850
        /*0f3c*/ 	.short	0x010a
        /*0f3e*/ 	.byte	0x3f
	.zero		1


	//   ....[38]....
        /*0f40*/ 	.word	0x00014ed0
        /*0f44*/ 	.word	0x0000000f
        /*0f48*/ 	.word	0x00028850
        /*0f4c*/ 	.short	0x010a
        /*0f4e*/ 	.byte	0x3f
	.zero		1


	//   ....[39]....
        /*0f50*/ 	.word	0x00015d70
        /*0f54*/ 	.word	0x00000072
        /*0f58*/ 	.word	0x00000000
        /*0f5c*/ 	.short	0x0101
        /*0f5e*/ 	.byte	0x3f
	.zero		1


	//   ....[40]....
        /*0f60*/ 	.word	0x00019aa0
        /*0f64*/ 	.word	0x00000014
        /*0f68*/ 	.word	0x00000000
        /*0f6c*/ 	.short	0x0101
        /*0f6e*/ 	.byte	0x3f
	.zero		1


	//   ....[41]....
        /*0f70*/ 	.word	0x0001a540
        /*0f74*/ 	.word	0x00000014
        /*0f78*/ 	.word	0x00028830
        /*0f7c*/ 	.short	0x010a
        /*0f7e*/ 	.byte	0x3f
	.zero		1


	//   ....[42]....
        /*0f80*/ 	.word	0x0001a590
        /*0f84*/ 	.word	0x00000014
        /*0f88*/ 	.word	0x00028830
        /*0f8c*/ 	.short	0x010a
        /*0f8e*/ 	.byte	0x3f
	.zero		1


	//   ....[43]....
        /*0f90*/ 	.word	0x0001a8e0
        /*0f94*/ 	.word	0x0000000f
        /*0f98*/ 	.word	0x00028850
        /*0f9c*/ 	.short	0x010a
        /*0f9e*/ 	.byte	0x3f
	.zero		1


	//   ....[44]....
        /*0fa0*/ 	.word	0x0001a920
        /*0fa4*/ 	.word	0x0000000f
        /*0fa8*/ 	.word	0x00028850
        /*0fac*/ 	.short	0x010a
        /*0fae*/ 	.byte	0x3f
	.zero		1


	//   ....[45]....
        /*0fb0*/ 	.word	0x0001d100
        /*0fb4*/ 	.word	0x00000003
        /*0fb8*/ 	.word	0x00000000
        /*0fbc*/ 	.short	0x0101
        /*0fbe*/ 	.byte	0x3f
	.zero		1


	//   ....[46]....
        /*0fc0*/ 	.word	0x0001d350
        /*0fc4*/ 	.word	0x0000000e
        /*0fc8*/ 	.word	0x00000000
        /*0fcc*/ 	.short	0x0101
        /*0fce*/ 	.byte	0x3f
	.zero		1


	//   ....[47]....
        /*0fd0*/ 	.word	0x0001db30
        /*0fd4*/ 	.word	0x00000014
        /*0fd8*/ 	.word	0x00028830
        /*0fdc*/ 	.short	0x010a
        /*0fde*/ 	.byte	0x3f
	.zero		1


	//   ....[48]....
        /*0fe0*/ 	.word	0x0001db80
        /*0fe4*/ 	.word	0x00000014
        /*0fe8*/ 	.word	0x00028830
        /*0fec*/ 	.short	0x010a
        /*0fee*/ 	.byte	0x3f
	.zero		1


	//   ....[49]....
        /*0ff0*/ 	.word	0x0001ded0
        /*0ff4*/ 	.word	0x0000000f
        /*0ff8*/ 	.word	0x00028850
        /*0ffc*/ 	.short	0x010a
        /*0ffe*/ 	.byte	0x3f
	.zero		1


	//   ....[50]....
        /*1000*/ 	.word	0x0001df10
        /*1004*/ 	.word	0x0000000f
        /*1008*/ 	.word	0x00028850
        /*100c*/ 	.short	0x010a
        /*100e*/ 	.byte	0x3f
	.zero		1


	//   ....[51]....
        /*1010*/ 	.word	0x0001ed90
        /*1014*/ 	.word	0x0000002c
        /*1018*/ 	.word	0x00000000
        /*101c*/ 	.short	0x0101
        /*101e*/ 	.byte	0x3f
	.zero		1


	//   ....[52]....
        /*1020*/ 	.word	0x00022b00
        /*1024*/ 	.word	0x0000000e
        /*1028*/ 	.word	0x00000000
        /*102c*/ 	.short	0x0101
        /*102e*/ 	.byte	0x3f
	.zero		1


	//   ....[53]....
        /*1030*/ 	.word	0x00023220
        /*1034*/ 	.word	0x0000000d
        /*1038*/ 	.word	0x00028850
        /*103c*/ 	.short	0x010a
        /*103e*/ 	.byte	0x3f
	.zero		1


	//   ....[54]....
        /*1040*/ 	.word	0x000232a0
        /*1044*/ 	.word	0x0000000d
        /*1048*/ 	.word	0x00028850
        /*104c*/ 	.short	0x010a
        /*104e*/ 	.byte	0x3f
	.zero		1


	//   ....[55]....
        /*1050*/ 	.word	0x00023990
        /*1054*/ 	.word	0x00000000
        /*1058*/ 	.word	0x00000000
        /*105c*/ 	.short	0x0101
        /*105e*/ 	.byte	0x3f
	.zero		1


	//   ....[56]....
        /*1060*/ 	.word	0x00025660
        /*1064*/ 	.word	0x00000000
        /*1068*/ 	.word	0x00000000
        /*106c*/ 	.short	0x0101
        /*106e*/ 	.byte	0x3f
	.zero		1


	//   ....[57]....
        /*1070*/ 	.word	0x00028070
        /*1074*/ 	.word	0x00000006
        /*1078*/ 	.word	0x00028820
        /*107c*/ 	.short	0x010a
        /*107e*/ 	.byte	0x3f
	.zero		1


	//   ....[58]....
        /*1080*/ 	.word	0x00028160
        /*1084*/ 	.word	0x00000007
        /*1088*/ 	.word	0x000288a0
        /*108c*/ 	.short	0x010a
        /*108e*/ 	.byte	0x3f
	.zero		1


	//   ....[59]....
        /*1090*/ 	.word	0x000283b0
        /*1094*/ 	.word	0x00000007
        /*1098*/ 	.word	0x000288c0
        /*109c*/ 	.short	0x010a
        /*109e*/ 	.byte	0x3f
	.zero		1


	//   ....[60]....
        /*10a0*/ 	.word	0x00028770
        /*10a4*/ 	.word	0x00000005
        /*10a8*/ 	.word	0x000288a0
        /*10ac*/ 	.short	0x010a
        /*10ae*/ 	.byte	0x3f
	.zero		1


	//   ....[61]....
        /*10b0*/ 	.word	0x000289b0
        /*10b4*/ 	.word	0x00000005
        /*10b8*/ 	.word	0x000288c0
        /*10bc*/ 	.short	0x010a
        /*10be*/ 	.byte	0x3f
	.zero		1


	//   ....[62]....
        /*10c0*/ 	.word	0x00029be0
        /*10c4*/ 	.word	0x00000000
        /*10c8*/ 	.word	0x00028880
        /*10cc*/ 	.short	0x010a
        /*10ce*/ 	.byte	0x3f
	.zero		1


	//   ....[63]....
        /*10d0*/ 	.word	0x00029da0
        /*10d4*/ 	.word	0x00000000
        /*10d8*/ 	.word	0x00028840
        /*10dc*/ 	.short	0x010a
        /*10de*/ 	.byte	0x3f
	.zero		1


	//   ....[64]....
        /*10e0*/ 	.word	0x0002aa50
        /*10e4*/ 	.word	0x00000008
        /*10e8*/ 	.word	0x00028800
        /*10ec*/ 	.short	0x0107
        /*10ee*/ 	.byte	0x3f
	.zero		1


	//   ....[65]....
        /*10f0*/ 	.word	0x0002ab50
        /*10f4*/ 	.word	0x00000002
        /*10f8*/ 	.word	0x00028800
        /*10fc*/ 	.short	0x0101
        /*10fe*/ 	.byte	0x3f
	.zero		1


	//   ....[66]....
        /*1100*/ 	.word	0x0002ab70
        /*1104*/ 	.word	0x00000002
        /*1108*/ 	.word	0x00028820
        /*110c*/ 	.short	0x010a
        /*110e*/ 	.byte	0x3f
	.zero		1


	//   ....[67]....
        /*1110*/ 	.word	0x0002aec0
        /*1114*/ 	.word	0x00000006
        /*1118*/ 	.word	0x00028880
        /*111c*/ 	.short	0x010a
        /*111e*/ 	.byte	0x3f
	.zero		1


	//   ....[68]....
        /*1120*/ 	.word	0x0002b110
        /*1124*/ 	.word	0x00000006
        /*1128*/ 	.word	0x00028840
        /*112c*/ 	.short	0x010a
        /*112e*/ 	.byte	0x3f
	.zero		1


	//   ....[69]....
        /*1130*/ 	.word	0x0002b3f0
        /*1134*/ 	.word	0x00000014
        /*1138*/ 	.word	0x00028870
        /*113c*/ 	.short	0x010a
        /*113e*/ 	.byte	0x3f
	.zero		1


	//   ....[70]....
        /*1140*/ 	.word	0x0002b460
        /*1144*/ 	.word	0x00000014
        /*1148*/ 	.word	0x00028860
        /*114c*/ 	.short	0x010a
        /*114e*/ 	.byte	0x3f
	.zero		1


	//   ....[71]....
        /*1150*/ 	.word	0x0002bdb0
        /*1154*/ 	.word	0x00000014
        /*1158*/ 	.word	0x00028850
        /*115c*/ 	.short	0x0101
        /*115e*/ 	.byte	0x3f
	.zero		1


	//   ....[72]....
        /*1160*/ 	.word	0x0002be30
        /*1164*/ 	.word	0x00000014
        /*1168*/ 	.word	0x00000000
        /*116c*/ 	.short	0x0101
        /*116e*/ 	.byte	0x3f
	.zero		1


	//   ....[73]....
        /*1170*/ 	.word	0x0002c070
        /*1174*/ 	.word	0x00000000
        /*1178*/ 	.word	0x00028870
        /*117c*/ 	.short	0x010a
        /*117e*/ 	.byte	0x3f
	.zero		1


	//   ....[74]....
        /*1180*/ 	.word	0x0002c0e0
        /*1184*/ 	.word	0x00000000
        /*1188*/ 	.word	0x00028860
        /*118c*/ 	.short	0x010a
        /*118e*/ 	.byte	0x3f
	.zero		1


	//   ....[75]....
        /*1190*/ 	.word	0x0002ca30
        /*1194*/ 	.word	0x00000000
        /*1198*/ 	.word	0x00028850
        /*119c*/ 	.short	0x0101
        /*119e*/ 	.byte	0x3f
	.zero		1


	//   ....[76]....
        /*11a0*/ 	.word	0x0002ca80
        /*11a4*/ 	.word	0x00000000
        /*11a8*/ 	.word	0x00000000
        /*11ac*/ 	.short	0x0101
        /*11ae*/ 	.byte	0x3f
	.zero		1


	//   ....[77]....
        /*11b0*/ 	.word	0x0002d830
        /*11b4*/ 	.word	0x00000000
        /*11b8*/ 	.word	0x00028820
        /*11bc*/ 	.short	0x010a
        /*11be*/ 	.byte	0x3f
	.zero		1


	//   ....[78]....
        /*11c0*/ 	.word	0x0002d9e0
        /*11c4*/ 	.word	0x00000006
        /*11c8*/ 	.word	0x00000000
        /*11cc*/ 	.short	0x010a
        /*11ce*/ 	.byte	0x3f
	.zero		1


	//   ....[79]....
        /*11d0*/ 	.word	0x0002da50
        /*11d4*/ 	.word	0x00000007
        /*11d8*/ 	.word	0x00000000
        /*11dc*/ 	.short	0x010a
        /*11de*/ 	.byte	0x3f
	.zero		1


	//   ....[80]....
        /*11e0*/ 	.word	0x0002dab0
        /*11e4*/ 	.word	0x00000004
        /*11e8*/ 	.word	0x00028860
        /*11ec*/ 	.short	0x010a
        /*11ee*/ 	.byte	0x3f
	.zero		1


	//   ....[81]....
        /*11f0*/ 	.word	0x0002db00
        /*11f4*/ 	.word	0x00000003
        /*11f8*/ 	.word	0x00028860
        /*11fc*/ 	.short	0x010a
        /*11fe*/ 	.byte	0x3f
	.zero		1


	//   ....[82]....
        /*1200*/ 	.word	0x0002db40
        /*1204*/ 	.word	0x00000004
        /*1208*/ 	.word	0x00028880
        /*120c*/ 	.short	0x010a
        /*120e*/ 	.byte	0x3f
	.zero		1


	//   ....[83]....
        /*1210*/ 	.word	0x0002db60
        /*1214*/ 	.word	0x00000003
        /*1218*/ 	.word	0x00028880
        /*121c*/ 	.short	0x010a
        /*121e*/ 	.byte	0x3f
	.zero		1


	//   ....[84]....
        /*1220*/ 	.word	0x0002dbc0
        /*1224*/ 	.word	0x00000074
        /*1228*/ 	.word	0x00028890
        /*122c*/ 	.short	0x010a
        /*122e*/ 	.byte	0x3f
	.zero		1


	//   ....[85]....
        /*1230*/ 	.word	0x0002dc10
        /*1234*/ 	.word	0x00000074
        /*1238*/ 	.word	0x00028890
        /*123c*/ 	.short	0x010a
        /*123e*/ 	.byte	0x3f
	.zero		1


	//   ....[86]....
        /*1240*/ 	.word	0x0002dc60
        /*1244*/ 	.word	0x00000074
        /*1248*/ 	.word	0x00028890
        /*124c*/ 	.short	0x010a
        /*124e*/ 	.byte	0x3f
	.zero		1


	//   ....[87]....
        /*1250*/ 	.word	0x0002dcb0
        /*1254*/ 	.word	0x00000074
        /*1258*/ 	.word	0x000288b0
        /*125c*/ 	.short	0x010a
        /*125e*/ 	.byte	0x3f
	.zero		1


	//   ....[88]....
        /*1260*/ 	.word	0x0002e180
        /*1264*/ 	.word	0x00000011
        /*1268*/ 	.word	0x00028800
        /*126c*/ 	.short	0x010a
        /*126e*/ 	.byte	0x3f
	.zero		1


	//   ....[89]....
        /*1270*/ 	.word	0x0002e670
        /*1274*/ 	.word	0x00000011
        /*1278*/ 	.word	0x00028800
        /*127c*/ 	.short	0x010a
        /*127e*/ 	.byte	0x3f
	.zero		1


	//   ....[90]....
        /*1280*/ 	.word	0x0002e6c0
        /*1284*/ 	.word	0x00000014
        /*1288*/ 	.word	0x00028830
        /*128c*/ 	.short	0x010a
        /*128e*/ 	.byte	0x3f
	.zero		1


	//   ....[91]....
        /*1290*/ 	.word	0x0002e710
        /*1294*/ 	.word	0x0000000f
        /*1298*/ 	.word	0x00028830
        /*129c*/ 	.short	0x010a
        /*129e*/ 	.byte	0x3f
	.zero		1


	//   ....[92]....
        /*12a0*/ 	.word	0x0002e760
        /*12a4*/ 	.word	0x0000000f
        /*12a8*/ 	.word	0x00028850
        /*12ac*/ 	.short	0x010a
        /*12ae*/ 	.byte	0x3f
	.zero		1


	//   ....[93]....
        /*12b0*/ 	.word	0x0002e7b0
        /*12b4*/ 	.word	0x00000014
        /*12b8*/ 	.word	0x00028830
        /*12bc*/ 	.short	0x010a
        /*12be*/ 	.byte	0x3f
	.zero		1


	//   ....[94]....
        /*12c0*/ 	.word	0x0002e800
        /*12c4*/ 	.word	0x0000000f
        /*12c8*/ 	.word	0x00028850
        /*12cc*/ 	.short	0x010a
        /*12ce*/ 	.byte	0x3f
	.zero		1


	//   ....[95]....
        /*12d0*/ 	.word	0x0002e850
        /*12d4*/ 	.word	0x00000014
        /*12d8*/ 	.word	0x00028830
        /*12dc*/ 	.short	0x010a
        /*12de*/ 	.byte	0x3f
	.zero		1


	//   ....[96]....
        /*12e0*/ 	.word	0x0002e8a0
        /*12e4*/ 	.word	0x0000000f
        /*12e8*/ 	.word	0x00028850
        /*12ec*/ 	.short	0x010a
        /*12ee*/ 	.byte	0x3f
	.zero		1


	//   ....[97]....
        /*12f0*/ 	.word	0x0002e8f0
        /*12f4*/ 	.word	0x0000000d
        /*12f8*/ 	.word	0x00028850
        /*12fc*/ 	.short	0x010a
        /*12fe*/ 	.byte	0x3f
	.zero		1


	//   ....[98]....
        /*1300*/ 	.word	0x0002fec0
        /*1304*/ 	.word	0x00000005
        /*1308*/ 	.word	0x00028820
        /*130c*/ 	.short	0x010a
        /*130e*/ 	.byte	0x3f
	.zero		1


	//   ....[99]....
        /*1310*/ 	.word	0x0002ff10
        /*1314*/ 	.word	0x00000007
        /*1318*/ 	.word	0x000288a0
        /*131c*/ 	.short	0x010a
        /*131e*/ 	.byte	0x3f
	.zero		1


	//   ....[100]....
        /*1320*/ 	.word	0x0002ff60
        /*1324*/ 	.word	0x00000007
        /*1328*/ 	.word	0x000288c0
        /*132c*/ 	.short	0x010a
        /*132e*/ 	.byte	0x3f
	.zero		1


	//   ....[101]....
        /*1330*/ 	.word	0x0002ffb0
        /*1334*/ 	.word	0x00000005
        /*1338*/ 	.word	0x000288a0
        /*133c*/ 	.short	0x010a
        /*133e*/ 	.byte	0x3f
	.zero		1


	//   ....[102]....
        /*1340*/ 	.word	0x00030000
        /*1344*/ 	.word	0x00000005
        /*1348*/ 	.word	0x000288c0
        /*134c*/ 	.short	0x010a
        /*134e*/ 	.byte	0x3f
	.zero		1


	//   ....[103]....
        /*1350*/ 	.word	0x000301a0
        /*1354*/ 	.word	0x00000000
        /*1358*/ 	.word	0x00028880
        /*135c*/ 	.short	0x010a
        /*135e*/ 	.byte	0x3f
	.zero		1


	//   ....[104]....
        /*1360*/ 	.word	0x000301f0
        /*1364*/ 	.word	0x00000000
        /*1368*/ 	.word	0x00028840
        /*136c*/ 	.short	0x010a
        /*136e*/ 	.byte	0x3f
	.zero		1


	//   ....[105]....
        /*1370*/ 	.word	0x00030ca0
        /*1374*/ 	.word	0x00000002
        /*1378*/ 	.word	0x00028820
        /*137c*/ 	.short	0x010a
        /*137e*/ 	.byte	0x3f
	.zero		1


	//   ....[106]....
        /*1380*/ 	.word	0x00030cf0
        /*1384*/ 	.word	0x00000006
        /*1388*/ 	.word	0x00028880
        /*138c*/ 	.short	0x010a
        /*138e*/ 	.byte	0x3f
	.zero		1


	//   ....[107]....
        /*1390*/ 	.word	0x00030d40
        /*1394*/ 	.word	0x00000006
        /*1398*/ 	.word	0x00028840
        /*139c*/ 	.short	0x010a
        /*139e*/ 	.byte	0x3f
	.zero		1


	//   ....[108]....
        /*13a0*/ 	.word	0x00030d90
        /*13a4*/ 	.word	0x00000014
        /*13a8*/ 	.word	0x00028870
        /*13ac*/ 	.short	0x010a
        /*13ae*/ 	.byte	0x3f
	.zero		1


	//   ....[109]....
        /*13b0*/ 	.word	0x00030de0
        /*13b4*/ 	.word	0x00000014
        /*13b8*/ 	.word	0x00028860
        /*13bc*/ 	.short	0x010a
        /*13be*/ 	.byte	0x3f
	.zero		1


	//   ....[110]....
        /*13c0*/ 	.word	0x00030e30
        /*13c4*/ 	.word	0x00000000
        /*13c8*/ 	.word	0x00028870
        /*13cc*/ 	.short	0x010a
        /*13ce*/ 	.byte	0x3f
	.zero		1


	//   ....[111]....
        /*13d0*/ 	.word	0x00030e80
        /*13d4*/ 	.word	0x00000000
        /*13d8*/ 	.word	0x00028860
        /*13dc*/ 	.short	0x010a
        /*13de*/ 	.byte	0x3f
	.zero		1


	//   ....[112]....
        /*13e0*/ 	.word	0x000318e0
        /*13e4*/ 	.word	0x00000000
        /*13e8*/ 	.word	0x00028820
        /*13ec*/ 	.short	0x010a
        /*13ee*/ 	.byte	0x3f
	.zero		1


	//   ....[113]....
        /*13f0*/ 	.word	0x00031a80
        /*13f4*/ 	.word	0x00000006
        /*13f8*/ 	.word	0x00000000
        /*13fc*/ 	.short	0x010a
        /*13fe*/ 	.byte	0x3f
	.zero		1


	//   ....[114]....
        /*1400*/ 	.word	0x00031ad0
        /*1404*/ 	.word	0x00000007
        /*1408*/ 	.word	0x00000000
        /*140c*/ 	.short	0x010a
        /*140e*/ 	.byte	0x3f
	.zero		1


	//   ....[115]....
        /*1410*/ 	.word	0x00031b20
        /*1414*/ 	.word	0x00000004
        /*1418*/ 	.word	0x00028860
        /*141c*/ 	.short	0x010a
        /*141e*/ 	.byte	0x3f
	.zero		1


	//   ....[116]....
        /*1420*/ 	.word	0x00031b70
        /*1424*/ 	.word	0x00000003
        /*1428*/ 	.word	0x00028860
        /*142c*/ 	.short	0x010a
        /*142e*/ 	.byte	0x3f
	.zero		1


	//   ....[117]....
        /*1430*/ 	.word	0x00031bc0
        /*1434*/ 	.word	0x00000004
        /*1438*/ 	.word	0x00028880
        /*143c*/ 	.short	0x010a
        /*143e*/ 	.byte	0x3f
	.zero		1


	//----- nvinfo : EIATTR_NUM_MBARRIERS
	.align		4
.L_1055:
        /*1440*/ 	.byte	0x03, 0x38
        /*1442*/ 	.short	0x0016


	//----- nvinfo : EIATTR_EXIT_INSTR_OFFSETS
	.align		4
        /*1444*/ 	.byte	0x04, 0x1c
        /*1446*/ 	.short	(.L_1057 - .L_1056)


	//   ....[0]....
.L_1056:
        /*1448*/ 	.word	0x0002dbb0


	//----- nvinfo : EIATTR_MAX_THREADS
	.align		4
.L_1057:
        /*144c*/ 	.byte	0x04, 0x05
        /*144e*/ 	.short	(.L_1059 - .L_1058)
.L_1058:
        /*1450*/ 	.word	0x00000180
        /*1454*/ 	.word	0x00000001
        /*1458*/ 	.word	0x00000001


	//----- nvinfo : EIATTR_CRS_STACK_SIZE
	.align		4
.L_1059:
        /*145c*/ 	.byte	0x04, 0x1e
        /*145e*/ 	.short	(.L_1061 - .L_1060)
.L_1060:
        /*1460*/ 	.word	0x00000000


	//----- nvinfo : EIATTR_CBANK_PARAM_SIZE
	.align		4
.L_1061:
        /*1464*/ 	.byte	0x03, 0x19
        /*1466*/ 	.short	0x0af0


	//----- nvinfo : EIATTR_PARAM_CBANK
	.align		4
        /*1468*/ 	.byte	0x04, 0x0a
        /*146a*/ 	.short	(.L_1063 - .L_1062)
	.align		4
.L_1062:
        /*146c*/ 	.word	index@(.nv.constant0._ZN7cutlass13device_kernelIN5flash11enable_sm90INS1_16FlashAttnFwdSm90INS1_25CollectiveMainloopFwdSm90ILi2EN4cute5tupleIJNS5_1CILi1EEES8_S8_EEENS6_IJNS7_ILi128EEENS7_ILi192EEESA_EEELi128ENS_12float_e4m3_tEfNS_4arch4Sm90ELb0ELb1ELb1ELb1ELb0ELb1ELb0ELb1ELb1ELb1ELb0ELb0EEENS1_21CollectiveEpilogueFwdINS6_IJSA_SA_SB_EEES9_NS_10bfloat16_tESF_Li256ELb1ELb1ELb0ELb1EEENS1_36VarlenDynamicPersistentTileSchedulerILi128ELi192ELi256ELi128ELb0ELb1ELb1ELb1ELb0ELb1EEEEEEEEEvNT_6ParamsE)
        /*1470*/ 	.short	0x0210
        /*1472*/ 	.short	0x0af0


	//----- nvinfo : EIATTR_SW_WAR
	.align		4
.L_1063:
        /*1474*/ 	.byte	0x04, 0x36
        /*1476*/ 	.short	(.L_1065 - .L_1064)
.L_1064:
        /*1478*/ 	.word	0x00000008
.L_1065:


//--------------------- .nv.info._ZN7cutlass13device_kernelIN5flash11enable_sm90INS1_16FlashAttnFwdSm90INS1_25CollectiveMainloopFwdSm90ILi2EN4cute5tupleIJNS5_1CILi1EEES8_S8_EEENS6_IJNS7_ILi128EEENS7_ILi224EEESA_EEELi128ENS_12float_e4m3_tEfNS_4arch4Sm90ELb1ELb0ELb1ELb0ELb0ELb0ELb0ELb1ELb1ELb1ELb0ELb0EEENS1_21CollectiveEpilogueFwdINS6_IJSA_SA_SB_EEES9_NS_10bfloat16_tESF_Li256ELb0ELb1ELb0ELb1EEENS1_30DynamicPersistentTileSchedulerILi256ELi128ELb0ELb1ELb1EEEEEEEEEvNT_6ParamsE --------------------------
	.section	.nv.info._ZN7cutlass13device_kernelIN5flash11enable_sm90INS1_16FlashAttnFwdSm90INS1_25CollectiveMainloopFwdSm90ILi2EN4cute5tupleIJNS5_1CILi1EEES8_S8_EEENS6_IJNS7_ILi128EEENS7_ILi224EEESA_EEELi128ENS_12float_e4m3_tEfNS_4arch4Sm90ELb1ELb0ELb1ELb0ELb0ELb0ELb0ELb1ELb1ELb1ELb0ELb0EEENS1_21CollectiveEpilogueFwdINS6_IJSA_SA_SB_EEES9_NS_10bfloat16_tESF_Li256ELb0ELb1ELb0ELb1EEENS1_30DynamicPersistentTileSchedulerILi256ELi128ELb0ELb1ELb1EEEEEEEEEvNT_6ParamsE,"",@"SHT_CUDA_INFO"
	.sectionflags	@""
	.align	4


	//----- nvinfo : EIATTR_CUDA_API_VERSION
	.align		4
        /*0000*/ 	.byte	0x04, 0x37
        /*0002*/ 	.short	(.L_1067 - .L_1066)
.L_1066:
        /*0004*/ 	.word	0x00000082


	//----- nvinfo : EIATTR_KPARAM_INFO
	.align		4
.L_1067:
        /*0008*/ 	.byte	0x04, 0x17
        /*000a*/ 	.short	(.L_1069 - .L_1068)
.L_1068:
        /*000c*/ 	.word	0x00000000
        /*0010*/ 	.short	0x0000
        /*0012*/ 	.short	0x0070
        /*0014*/ 	.byte	0x00, 0xf0, 0x01, 0x2a


	//----- nvinfo : EIATTR_SPARSE_MMA_MASK
	.align		4
.L_1069:
        /*0018*/ 	.byte	0x03, 0x50
        /*001a*/ 	.short	0x0000


	//----- nvinfo : EIATTR_MAXREG_COUNT
	.align		4
        /*001c*/ 	.byte	0x03, 0x1b
        /*001e*/ 	.short	0x00a8


	//----- nvinfo : EIATTR_NUM_BARRIERS
	.align		4
        /*0020*/ 	.byte	0x02, 0x4c
        /*0022*/ 	.byte	0x10
	.zero		1


	//----- nvinfo : EIATTR_EXTERNS
	.align		4
        /*0024*/ 	.byte	0x04, 0x0f
        /*0026*/ 	.short	(.L_1071 - .L_1070)


	//   ....[0]....
	.align		4
.L_1070:
        /*0028*/ 	.word	index@(__assertfail)


	//----- nvinfo : EIATTR_ANNOTATIONS
	.align		4
.L_1071:
        /*002c*/ 	.byte	0x04, 0x55
        /*002e*/ 	.short	(.L_1073 - .L_1072)


	//   ....[0]....
.L_1072:
        /* <DEDUP_REMOVED lines=30> */


	//----- nvinfo : EIATTR_MERCURY_ISA_VERSION
	.align		4
.L_1073:
        /*0200*/ 	.byte	0x03, 0x5f
        /*0202*/ 	.short	0x0101


	//----- nvinfo : EIATTR_INT_WARP_WIDE_INSTR_OFFSETS
	.align		4
        /*0204*/ 	.byte	0x04, 0x31
        /*0206*/ 	.short	(.L_1075 - .L_1074)


	//   ....[0]....
.L_1074:
        /*0208*/ 	.word	0x00000130


	//   ....[1]....
        /*020c*/ 	.word	0x00000170


	//   ....[2]....
        /*0210*/ 	.word	0x000001e0


	//   ....[3]....
        /*0214*/ 	.word	0x000137a0


	//   ....[4]....
        /*0218*/ 	.word	0x00013830


	//   ....[5]....
        /*021c*/ 	.word	0x00016170


	//   ....[6]....
        /*0220*/ 	.word	0x00016200


	//----- nvinfo : EIATTR_COOP_GROUP_MASK_REGIDS
	.align		4
.L_1075:
        /*0224*/ 	.byte	0x04, 0x29
        /*0226*/ 	.short	(.L_1077 - .L_1076)


	//   ....[0]....
.L_1076:
        /*0228*/ 	.word	0xffffffff


	//   ....[1]....
        /*022c*/ 	.word	0xffffffff


	//   ....[2]....
        /*0230*/ 	.word	0xffffffff


	//   ....[3]....
        /*0234*/ 	.word	0xffffffff


	//   ....[4]....
        /*0238*/ 	.word	0xffffffff


	//   ....[5]....
        /*023c*/ 	.word	0xffffffff


	//   ....[6]....
        /*0240*/ 	.word	0xffffffff


	//   ....[7]....
        /*0244*/ 	.word	0xffffffff


	//   ....[8]....
        /*0248*/ 	.word	0xffffffff


	//   ....[9]....
        /*024c*/ 	.word	0xffffffff


	//   ....[10]....
        /*0250*/ 	.word	0xffffffff


	//   ....[11]....
        /*0254*/ 	.word	0xffffffff


	//   ....[12]....
        /*0258*/ 	.word	0xffffffff


	//   ....[13]....
        /*025c*/ 	.word	0xffffffff


	//   ....[14]....
        /*0260*/ 	.word	0xffffffff


	//   ....[15]....
        /*0264*/ 	.word	0xffffffff


	//   ....[16]....
        /*0268*/ 	.word	0xffffffff


	//   ....[17]....
        /*026c*/ 	.word	0xffffffff


	//   ....[18]....
        /*0270*/ 	.word	0xffffffff


	//   ....[19]....
        /*0274*/ 	.word	0xffffffff


	//   ....[20]....
        /*0278*/ 	.word	0xffffffff


	//   ....[21]....
        /*027c*/ 	.word	0xffffffff


	//   ....[22]....
        /*0280*/ 	.word	0xffffffff


	//   ....[23]....
        /*0284*/ 	.word	0xffffffff


	//   ....[24]....
        /*0288*/ 	.word	0xffffffff


	//   ....[25]....
        /*028c*/ 	.word	0xffffffff


	//   ....[26]....
        /*0290*/ 	.word	0xffffffff


	//   ....[27]....
        /*0294*/ 	.word	0xffffffff


	//   ....[28]....
        /*0298*/ 	.word	0xffffffff


	//   ....[29]....
        /*029c*/ 	.word	0xffffffff


	//   ....[30]....
        /*02a0*/ 	.word	0xffffffff


	//   ....[31]....
        /*02a4*/ 	.word	0xffffffff


	//   ....[32]....
        /*02a8*/ 	.word	0xffffffff


	//   ....[33]....
        /*02ac*/ 	.word	0xffffffff


	//   ....[34]....
        /*02b0*/ 	.word	0xffffffff


	//   ....[35]....
        /*02b4*/ 	.word	0xffffffff


	//   ....[36]....
        /*02b8*/ 	.word	0xffffffff


	//   ....[37]....
        /*02bc*/ 	.word	0xffffffff


	//   ....[38]....
        /*02c0*/ 	.word	0xffffffff


	//   ....[39]....
        /*02c4*/ 	.word	0xffffffff


	//   ....[40]....
        /*02c8*/ 	.word	0xffffffff


	//   ....[41]....
        /*02cc*/ 	.word	0xffffffff


	//   ....[42]....
        /*02d0*/ 	.word	0xffffffff


	//   ....[43]....
        /*02d4*/ 	.word	0xffffffff


	//   ....[44]....
        /*02d8*/ 	.word	0xffffffff


	//   ....[45]....
        /*02dc*/ 	.word	0xffffffff


	//   ....[46]....
        /*02e0*/ 	.word	0xffffffff


	//   ....[47]....
        /*02e4*/ 	.word	0xffffffff


	//   ....[48]....
        /*02e8*/ 	.word	0xffffffff


	//   ....[49]....
        /*02ec*/ 	.word	0xffffffff


	//   ....[50]....
        /*02f0*/ 	.word	0xffffffff


	//   ....[51]....
        /*02f4*/ 	.word	0xffffffff


	//   ....[52]....
        /*02f8*/ 	.word	0xffffffff


	//   ....[53]....
        /*02fc*/ 	.word	0xffffffff


	//   ....[54]....
        /*0300*/ 	.word	0xffffffff


	//   ....[55]....
        /*0304*/ 	.word	0xffffffff


	//   ....[56]....
        /*0308*/ 	.word	0xffffffff


	//   ....[57]....
        /*030c*/ 	.word	0xffffffff


	//   ....[58]....
        /*0310*/ 	.word	0xffffffff


	//   ....[59]....
        /*0314*/ 	.word	0xffffffff


	//   ....[60]....
        /*0318*/ 	.word	0xffffffff


	//   ....[61]....
        /*031c*/ 	.word	0xffffffff


	//   ....[62]....
        /*0320*/ 	.word	0xffffffff


	//   ....[63]....
        /*0324*/ 	.word	0xffffffff


	//   ....[64]....
        /*0328*/ 	.word	0xffffffff


	//   ....[65]....
        /*032c*/ 	.word	0xffffffff


	//   ....[66]....
        /*0330*/ 	.word	0xffffffff


	//   ....[67]....
        /*0334*/ 	.word	0xffffffff


	//   ....[68]....
        /*0338*/ 	.word	0xffffffff


	//   ....[69]....
        /*033c*/ 	.word	0xffffffff


	//   ....[70]....
        /*0340*/ 	.word	0xffffffff


	//   ....[71]....
        /*0344*/ 	.word	0xffffffff


	//   ....[72]....
        /*0348*/ 	.word	0xffffffff


	//   ....[73]....
        /*034c*/ 	.word	0xffffffff


	//   ....[74]....
        /*0350*/ 	.word	0xffffffff


	//   ....[75]....
        /*0354*/ 	.word	0xffffffff


	//   ....[76]....
        /*0358*/ 	.word	0xffffffff


	//   ....[77]....
        /*035c*/ 	.word	0xffffffff


	//   ....[78]....
        /*0360*/ 	.word	0xffffffff


	//   ....[79]....
        /*0364*/ 	.word	0xffffffff


	//   ....[80]....
        /*0368*/ 	.word	0xffffffff


	//   ....[81]....
        /*036c*/ 	.word	0xffffffff


	//   ....[82]....
        /*0370*/ 	.word	0xffffffff


	//   ....[83]....
        /*0374*/ 	.word	0xffffffff


	//   ....[84]....
        /*0378*/ 	.word	0xffffffff


	//   ....[85]....
        /*037c*/ 	.word	0xffffffff


	//   ....[86]....
        /*0380*/ 	.word	0xffffffff


	//   ....[87]....
        /*0384*/ 	.word	0xffffffff


	//   ....[88]....
        /*0388*/ 	.word	0xffffffff


	//   ....[89]....
        /*038c*/ 	.word	0xffffffff


	//   ....[90]....
        /*0390*/ 	.word	0xffffffff


	//   ....[91]....
        /*0394*/ 	.word	0xffffffff


	//   ....[92]....
        /*0398*/ 	.word	0xffffffff


	//   ....[93]....
        /*039c*/ 	.word	0xffffffff


	//   ....[94]....
        /*03a0*/ 	.word	0xffffffff


	//   ....[95]....
        /*03a4*/ 	.word	0xffffffff


	//   ....[96]....
        /*03a8*/ 	.word	0xffffffff


	//   ....[97]....
        /*03ac*/ 	.word	0xffffffff


	//   ....[98]....
        /*03b0*/ 	.word	0xffffffff


	//   ....[99]....
        /*03b4*/ 	.word	0xffffffff


	//   ....[100]....
        /*03b8*/ 	.word	0x0500000f


	//   ....[101]....
        /*03bc*/ 	.word	0x0500000f


	//   ....[102]....
        /*03c0*/ 	.word	0x0500000f


	//   ....[103]....
        /*03c4*/ 	.word	0x0500000f


	//   ....[104]....
        /*03c8*/ 	.word	0x0500000f


	//   ....[105]....
        /*03cc*/ 	.word	0x0500000f


	//   ....[106]....
        /*03d0*/ 	.word	0x0500000f


	//   ....[107]....
        /*03d4*/ 	.word	0x0500000f


	//   ....[108]....
        /*03d8*/ 	.word	0x0500000f


	//   ....[109]....
        /*03dc*/ 	.word	0x0500000f


	//   ....[110]....
        /*03e0*/ 	.word	0x0500000f


	//   ....[111]....
        /*03e4*/ 	.word	0x0500000f


	//   ....[112]....
        /*03e8*/ 	.word	0x0500000f


	//   ....[113]....
        /*03ec*/ 	.word	0x0500000f


	//   ....[114]....
        /*03f0*/ 	.word	0x0500000f


	//   ....[115]....
        /*03f4*/ 	.word	0x0500000f


	//   ....[116]....
        /*03f8*/ 	.word	0x0500000f


	//   ....[117]....
        /*03fc*/ 	.word	0x0500000f


	//----- nvinfo : EIATTR_COOP_GROUP_INSTR_OFFSETS
	.align		4
.L_1077:
        /*0400*/ 	.byte	0x04, 0x28
        /*0402*/ 	.short	(.L_1079 - .L_1078)


	//   ....[0]....
.L_1078:
        /*0404*/ 	.word	0x00000070


	//   ....[1]....
        /*0408*/ 	.word	0x00000140


	//   ....[2]....
        /*040c*/ 	.word	0x00000190


	//   ....[3]....
        /*0410*/ 	.word	0x000003c0


	//   ....[4]....
        /*0414*/ 	.word	0x00000520


	//   ....[5]....
        /*0418*/ 	.word	0x00000640


	//   ....[6]....
        /*041c*/ 	.word	0x000007a0


	//   ....[7]....
        /*0420*/ 	.word	0x00001490


	//   ....[8]....
        /*0424*/ 	.word	0x00002c80


	//   ....[9]....
        /*0428*/ 	.word	0x00003e40


	//   ....[10]....
        /*042c*/ 	.word	0x00003e70


	//   ....[11]....
        /*0430*/ 	.word	0x00003f10


	//   ....[12]....
        /*0434*/ 	.word	0x00005000


	//   ....[13]....
        /*0438*/ 	.word	0x000050a0


	//   ....[14]....
        /*043c*/ 	.word	0x00007e70


	//   ....[15]....
        /*0440*/ 	.word	0x00007ea0


	//   ....[16]....
        /*0444*/ 	.word	0x00009000


	//   ....[17]....
        /*0448*/ 	.word	0x00009150


	//   ....[18]....
        /*044c*/ 	.word	0x0000a030


	//   ....[19]....
        /*0450*/ 	.word	0x0000a0a0


	//   ....[20]....
        /*0454*/ 	.word	0x0000e050


	//   ....[21]....
        /*0458*/ 	.word	0x0000e080


	//   ....[22]....
        /*045c*/ 	.word	0x0000e0d0


	//   ....[23]....
        /*0460*/ 	.word	0x0000e0f0


	//   ....[24]....
        /*0464*/ 	.word	0x000103a0


	//   ....[25]....
        /*0468*/ 	.word	0x000103b0


	//   ....[26]....
        /*046c*/ 	.word	0x00010430


	//   ....[27]....
        /*0470*/ 	.word	0x00010440


	//   ....[28]....
        /*0474*/ 	.word	0x00011790


	//   ....[29]....
        /*0478*/ 	.word	0x000117a0


	//   ....[30]....
        /*047c*/ 	.word	0x000117b0


	//   ....[31]....
        /*0480*/ 	.word	0x000117c0


	//   ....[32]....
        /*0484*/ 	.word	0x000117d0


	//   ....[33]....
        /*0488*/ 	.word	0x000117e0


	//   ....[34]....
        /*048c*/ 	.word	0x000117f0


	//   ....[35]....
        /*0490*/ 	.word	0x00011800


	//   ....[36]....
        /*0494*/ 	.word	0x00011810


	//   ....[37]....
        /*0498*/ 	.word	0x00011820


	//   ....[38]....
        /*049c*/ 	.word	0x00011850


	//   ....[39]....
        /*04a0*/ 	.word	0x00011860


	//   ....[40]....
        /*04a4*/ 	.word	0x00011870


	//   ....[41]....
        /*04a8*/ 	.word	0x00011880


	//   ....[42]....
        /*04ac*/ 	.word	0x000118a0


	//   ....[43]....
        /*04b0*/ 	.word	0x000118b0


	//   ....[44]....
        /*04b4*/ 	.word	0x000118e0


	//   ....[45]....
        /*04b8*/ 	.word	0x000118f0


	//   ....[46]....
        /*04bc*/ 	.word	0x00011910


	//   ....[47]....
        /*04c0*/ 	.word	0x00011920


	//   ....[48]....
        /*04c4*/ 	.word	0x00011930


	//   ....[49]....
        /*04c8*/ 	.word	0x00011940


	//   ....[50]....
        /*04cc*/ 	.word	0x00011950


	//   ....[51]....
        /*04d0*/ 	.word	0x00011960


	//   ....[52]....
        /*04d4*/ 	.word	0x00011980


	//   ....[53]....
        /*04d8*/ 	.word	0x000119b0


	//   ....[54]....
        /*04dc*/ 	.word	0x000119f0


	//   ....[55]....
        /*04e0*/ 	.word	0x00011a30


	//   ....[56]....
        /*04e4*/ 	.word	0x00011a70


	//   ....[57]....
        /*04e8*/ 	.word	0x00011ab0


	//   ....[58]....
        /*04ec*/ 	.word	0x00011ac0


	//   ....[59]....
        /*04f0*/ 	.word	0x00011ad0


	//   ....[60]....
        /*04f4*/ 	.word	0x00011bc0


	//   ....[61]....
        /*04f8*/ 	.word	0x00011bf0


	//   ....[62]....
        /*04fc*/ 	.word	0x00011c20


	//   ....[63]....
        /*0500*/ 	.word	0x00011c50


	//   ....[64]....
        /*0504*/ 	.word	0x00012100


	//   ....[65]....
        /*0508*/ 	.word	0x00012140


	//   ....[66]....
        /*050c*/ 	.word	0x00012200


	//   ....[67]....
        /*0510*/ 	.word	0x00012220


	//   ....[68]....
        /*0514*/ 	.word	0x000122e0


	//   ....[69]....
        /*0518*/ 	.word	0x00012300


	//   ....[70]....
        /*051c*/ 	.word	0x000123d0


	//   ....[71]....
        /*0520*/ 	.word	0x000123f0


	//   ....[72]....
        /*0524*/ 	.word	0x00012a90


	//   ....[73]....
        /*0528*/ 	.word	0x00012ab0


	//   ....[74]....
        /*052c*/ 	.word	0x00012b70


	//   ....[75]....
        /*0530*/ 	.word	0x00012b90


	//   ....[76]....
        /*0534*/ 	.word	0x00012c50


	//   ....[77]....
        /*0538*/ 	.word	0x00012c70


	//   ....[78]....
        /*053c*/ 	.word	0x00012d40


	//   ....[79]....
        /*0540*/ 	.word	0x00012d60


	//   ....[80]....
        /*0544*/ 	.word	0x00012ec0


	//   ....[81]....
        /*0548*/ 	.word	0x00013f90


	//   ....[82]....
        /*054c*/ 	.word	0x00014a90


	//   ....[83]....
        /*0550*/ 	.word	0x00014aa0


	//   ....[84]....
        /*0554*/ 	.word	0x00014ae0


	//   ....[85]....
        /*0558*/ 	.word	0x00014b20


	//   ....[86]....
        /*055c*/ 	.word	0x00014bc0


	//   ....[87]....
        /*0560*/ 	.word	0x00014bd0


	//   ....[88]....
        /*0564*/ 	.word	0x00014c40


	//   ....[89]....
        /*0568*/ 	.word	0x00014c50


	//   ....[90]....
        /*056c*/ 	.word	0x00014cc0


	//   ....[91]....
        /*0570*/ 	.word	0x00014cd0


	//   ....[92]....
        /*0574*/ 	.word	0x00014d40


	//   ....[93]....
        /*0578*/ 	.word	0x00014d50


	//   ....[94]....
        /*057c*/ 	.word	0x00014dc0


	//   ....[95]....
        /*0580*/ 	.word	0x00014dd0


	//   ....[96]....
        /*0584*/ 	.word	0x00014de0


	//   ....[97]....
        /*0588*/ 	.word	0x00014e20


	//   ....[98]....
        /*058c*/ 	.word	0x00016c00


	//   ....[99]....
        /*0590*/ 	.word	0x00016da0


	//   ....[100]....
        /*0594*/ 	.word	0x000173a0


	//   ....[101]....
        /*0598*/ 	.word	0x00017570


	//   ....[102]....
        /*059c*/ 	.word	0x000175d0


	//   ....[103]....
        /*05a0*/ 	.word	0x00017660


	//   ....[104]....
        /*05a4*/ 	.word	0x00017750


	//   ....[105]....
        /*05a8*/ 	.word	0x000177b0


	//   ....[106]....
        /*05ac*/ 	.word	0x00017880


	//   ....[107]....
        /*05b0*/ 	.word	0x000178e0


	//   ....[108]....
        /*05b4*/ 	.word	0x000179c0


	//   ....[109]....
        /*05b8*/ 	.word	0x00017a20


	//   ....[110]....
        /*05bc*/ 	.word	0x00017b00


	//   ....[111]....
        /*05c0*/ 	.word	0x00017b60


	//   ....[112]....
        /*05c4*/ 	.word	0x00017c40


	//   ....[113]....
        /*05c8*/ 	.word	0x00017ca0


	//   ....[114]....
        /*05cc*/ 	.word	0x00017d70


	//   ....[115]....
        /*05d0*/ 	.word	0x00017dd0


	//   ....[116]....
        /*05d4*/ 	.word	0x00017e90


	//   ....[117]....
        /*05d8*/ 	.word	0x000181e0


	//----- nvinfo : EIATTR_REG_RECONFIG
	.align		4
.L_1079:
        /*05dc*/ 	.byte	0x01, 0x54
	.zero		2


	//----- nvinfo : EIATTR_SYSCALL_OFFSETS
	.align		4
        /*05e0*/ 	.byte	0x04, 0x46
        /*05e2*/ 	.short	(.L_1081 - .L_1080)


	//   ....[0]....
.L_1080:
        /*05e4*/ 	.word	0x00001670


	//   ....[1]....
        /*05e8*/ 	.word	0x000139a0


	//   ....[2]....
        /*05ec*/ 	.word	0x00013b30


	//   ....[3]....
        /*05f0*/ 	.word	0x00013c90


	//   ....[4]....
        /*05f4*/ 	.word	0x00013de0


	//   ....[5]....
        /*05f8*/ 	.word	0x000146c0


	//----- nvinfo : EIATTR_MBARRIER_INSTR_OFFSETS
	.align		4
.L_1081:
        /*05fc*/ 	.byte	0x04, 0x39
        /*05fe*/ 	.short	(.L_1083 - .L_1082)


	//   ....[0]....
.L_1082:
        /*0600*/ 	.word	0x00000270
        /*0604*/ 	.word	0x000000ff
        /*0608*/ 	.word	0x0002e800
        /*060c*/ 	.short	0x0100
        /*060e*/ 	.byte	0x08
	.zero		1


	//   ....[1]....
        /*0610*/ 	.word	0x00000280
        /*0614*/ 	.word	0x000000ff
        /*0618*/ 	.word	0x0002e820
        /*061c*/ 	.short	0x0100
        /*061e*/ 	.byte	0x08
	.zero		1


	//   ....[2]....
        /*0620*/ 	.word	0x00000370
        /*0624*/ 	.word	0x000000ff
        /*0628*/ 	.word	0x0002e830
        /*062c*/ 	.short	0x0100
        /*062e*/ 	.byte	0x08
	.zero		1


	//   ....[3]....
        /*0630*/ 	.word	0x00000380
        /*0634*/ 	.word	0x000000ff
        /*0638*/ 	.word	0x0002e840
        /*063c*/ 	.short	0x0100
        /*063e*/ 	.byte	0x08
	.zero		1


	//   ....[4]....
        /*0640*/ 	.word	0x00000390
        /*0644*/ 	.word	0x000000ff
        /*0648*/ 	.word	0x0002e838
        /*064c*/ 	.short	0x0100
        /*064e*/ 	.byte	0x08
	.zero		1


	//   ....[5]....
        /*0650*/ 	.word	0x000003a0
        /*0654*/ 	.word	0x000000ff
        /*0658*/ 	.word	0x0002e848
        /*065c*/ 	.short	0x0100
        /*065e*/ 	.byte	0x08
	.zero		1


	//   ....[6]....
        /*0660*/ 	.word	0x000004d0
        /*0664*/ 	.word	0x000000ff
        /*0668*/ 	.word	0x0002e850
        /*066c*/ 	.short	0x0100
        /*066e*/ 	.byte	0x08
	.zero		1


	//   ....[7]....
        /*0670*/ 	.word	0x000004e0
        /*0674*/ 	.word	0x000000ff
        /*0678*/ 	.word	0x0002e860
        /*067c*/ 	.short	0x0100
        /*067e*/ 	.byte	0x08
	.zero		1


	//   ....[8]....
        /*0680*/ 	.word	0x000004f0
        /*0684*/ 	.word	0x000000ff
        /*0688*/ 	.word	0x0002e858
        /*068c*/ 	.short	0x0100
        /*068e*/ 	.byte	0x08
	.zero		1


	//   ....[9]....
        /*0690*/ 	.word	0x00000500
        /*0694*/ 	.word	0x000000ff
        /*0698*/ 	.word	0x0002e868
        /*069c*/ 	.short	0x0100
        /*069e*/ 	.byte	0x08
	.zero		1


	//   ....[10]....
        /*06a0*/ 	.word	0x000005f0
        /*06a4*/ 	.word	0x000000ff
        /*06a8*/ 	.word	0x0002e870
        /*06ac*/ 	.short	0x0100
        /*06ae*/ 	.byte	0x06
	.zero		1


	//   ....[11]....
        /*06b0*/ 	.word	0x00000600
        /*06b4*/ 	.word	0x000000ff
        /*06b8*/ 	.word	0x0002e880
        /*06bc*/ 	.short	0x0100
        /*06be*/ 	.byte	0x06
	.zero		1


	//   ....[12]....
        /*06c0*/ 	.word	0x00000610
        /*06c4*/ 	.word	0x000000ff
        /*06c8*/ 	.word	0x0002e878
        /*06cc*/ 	.short	0x0100
        /*06ce*/ 	.byte	0x06
	.zero		1


	//   ....[13]....
        /*06d0*/ 	.word	0x00000620
        /*06d4*/ 	.word	0x000000ff
        /*06d8*/ 	.word	0x0002e888
        /*06dc*/ 	.short	0x0100
        /*06de*/ 	.byte	0x06
	.zero		1


	//   ....[14]....
        /*06e0*/ 	.word	0x00000750
        /*06e4*/ 	.word	0x000000ff
        /*06e8*/ 	.word	0x0002e890
        /*06ec*/ 	.short	0x0100
        /*06ee*/ 	.byte	0x08
	.zero		1


	//   ....[15]....
        /*06f0*/ 	.word	0x00000760
        /*06f4*/ 	.word	0x000000ff
        /*06f8*/ 	.word	0x0002e8a0
        /*06fc*/ 	.short	0x0100
        /*06fe*/ 	.byte	0x08
	.zero		1


	//   ....[16]....
        /*0700*/ 	.word	0x00000770
        /*0704*/ 	.word	0x000000ff
        /*0708*/ 	.word	0x0002e898
        /*070c*/ 	.short	0x0100
        /*070e*/ 	.byte	0x08
	.zero		1


	//   ....[17]....
        /*0710*/ 	.word	0x00000780
        /*0714*/ 	.word	0x000000ff
        /*0718*/ 	.word	0x0002e8a8
        /*071c*/ 	.short	0x0100
        /*071e*/ 	.byte	0x08
	.zero		1


	//   ....[18]....
        /*0720*/ 	.word	0x000008b0
        /*0724*/ 	.word	0x000000ff
        /*0728*/ 	.word	0x0002e8b0
        /*072c*/ 	.short	0x0100
        /*072e*/ 	.byte	0x08
	.zero		1


	//   ....[19]....
        /*0730*/ 	.word	0x000008c0
        /*0734*/ 	.word	0x000000ff
        /*0738*/ 	.word	0x0002e8c0
        /*073c*/ 	.short	0x0100
        /*073e*/ 	.byte	0x08
	.zero		1


	//   ....[20]....
        /*0740*/ 	.word	0x000008d0
        /*0744*/ 	.word	0x000000ff
        /*0748*/ 	.word	0x0002e8b8
        /*074c*/ 	.short	0x0100
        /*074e*/ 	.byte	0x08
	.zero		1


	//   ....[21]....
        /*0750*/ 	.word	0x000008e0
        /*0754*/ 	.word	0x000000ff
        /*0758*/ 	.word	0x0002e8c8
        /*075c*/ 	.short	0x0100
        /*075e*/ 	.byte	0x08
	.zero		1


	//   ....[22]....
        /*0760*/ 	.word	0x000019c0
        /*0764*/ 	.word	0x000000ff
        /*0768*/ 	.word	0x0002e800
        /*076c*/ 	.short	0x010a
        /*076e*/ 	.byte	0x29
	.zero		1


	//   ....[23]....
        /*0770*/ 	.word	0x00001a60
        /*0774*/ 	.word	0x00000002
        /*0778*/ 	.word	0x0002e830
        /*077c*/ 	.short	0x010a
        /*077e*/ 	.byte	0x3f
	.zero		1


	//   ....[24]....
        /*0780*/ 	.word	0x00001aa0
        /*0784*/ 	.word	0x00000002
        /*0788*/ 	.word	0x0002e830
        /*078c*/ 	.short	0x010a
        /*078e*/ 	.byte	0x3f
	.zero		1


	//   ....[25]....
        /*0790*/ 	.word	0x00005410
        /*0794*/ 	.word	0x0000004d
        /*0798*/ 	.word	0x00000000
        /*079c*/ 	.short	0x0101
        /*079e*/ 	.byte	0x3f
	.zero		1


	//   ....[26]....
        /*07a0*/ 	.word	0x00006850
        /*07a4*/ 	.word	0x000000ff
        /*07a8*/ 	.word	0x0002e830
        /*07ac*/ 	.short	0x010a
        /*07ae*/ 	.byte	0x06
	.zero		1


	//   ....[27]....
        /*07b0*/ 	.word	0x00006890
        /*07b4*/ 	.word	0x000000ff
        /*07b8*/ 	.word	0x0002e830
        /*07bc*/ 	.short	0x010a
        /*07be*/ 	.byte	0x06
	.zero		1


	//   ....[28]....
        /*07c0*/ 	.word	0x000074a0
        /*07c4*/ 	.word	0x000000ff
        /*07c8*/ 	.word	0x0002e850
        /*07cc*/ 	.short	0x010a
        /*07ce*/ 	.byte	0x06
	.zero		1


	//   ....[29]....
        /*07d0*/ 	.word	0x000074e0
        /*07d4*/ 	.word	0x000000ff
        /*07d8*/ 	.word	0x0002e850
        /*07dc*/ 	.short	0x010a
        /*07de*/ 	.byte	0x06
	.zero		1


	//   ....[30]....
        /*07e0*/ 	.word	0x0000b010
        /*07e4*/ 	.word	0x00000002
        /*07e8*/ 	.word	0x00000000
        /*07ec*/ 	.short	0x0101
        /*07ee*/ 	.byte	0x3f
	.zero		1


	//   ....[31]....
        /*07f0*/ 	.word	0x0000b400
        /*07f4*/ 	.word	0x000000ff
        /*07f8*/ 	.word	0x00000000
        /*07fc*/ 	.short	0x0101
        /*07fe*/ 	.byte	0x06
	.zero		1


	//   ....[32]....
        /*0800*/ 	.word	0x0000bc60
        /*0804*/ 	.word	0x000000ff
        /*0808*/ 	.word	0x0002e830
        /*080c*/ 	.short	0x010a
        /*080e*/ 	.byte	0x06
	.zero		1


	//   ....[33]....
        /*0810*/ 	.word	0x0000bca0
        /*0814*/ 	.word	0x000000ff
        /*0818*/ 	.word	0x0002e830
        /*081c*/ 	.short	0x010a
        /*081e*/ 	.byte	0x06
	.zero		1


	//   ....[34]....
        /*0820*/ 	.word	0x0000c880
        /*0824*/ 	.word	0x000000ff
        /*0828*/ 	.word	0x0002e850
        /*082c*/ 	.short	0x010a
        /*082e*/ 	.byte	0x06
	.zero		1


	//   ....[35]....
        /*0830*/ 	.word	0x0000c8c0
        /*0834*/ 	.word	0x000000ff
        /*0838*/ 	.word	0x0002e850
        /*083c*/ 	.short	0x010a
        /*083e*/ 	.byte	0x06
	.zero		1


	//   ....[36]....
        /*0840*/ 	.word	0x0000f590
        /*0844*/ 	.word	0x00000002
        /*0848*/ 	.word	0x00000000
        /*084c*/ 	.short	0x0101
        /*084e*/ 	.byte	0x3f
	.zero		1


	//   ....[37]....
        /*0850*/ 	.word	0x0000f860
        /*0854*/ 	.word	0x000000ff
        /*0858*/ 	.word	0x00000000
        /*085c*/ 	.short	0x0101
        /*085e*/ 	.byte	0x06
	.zero		1


	//   ....[38]....
        /*0860*/ 	.word	0x0000ffe0
        /*0864*/ 	.word	0x000000ff
        /*0868*/ 	.word	0x0002e850
        /*086c*/ 	.short	0x010a
        /*086e*/ 	.byte	0x04
	.zero		1


	//   ....[39]....
        /*0870*/ 	.word	0x00010020
        /*0874*/ 	.word	0x000000ff
        /*0878*/ 	.word	0x0002e850
        /*087c*/ 	.short	0x010a
        /*087e*/ 	.byte	0x04
	.zero		1


	//   ....[40]....
        /*0880*/ 	.word	0x00010730
        /*0884*/ 	.word	0x000000ff
        /*0888*/ 	.word	0x00000000
        /*088c*/ 	.short	0x0101
        /*088e*/ 	.byte	0x04
	.zero		1


	//   ....[41]....
        /*0890*/ 	.word	0x00012130
        /*0894*/ 	.word	0x00000003
        /*0898*/ 	.word	0x00000000
        /*089c*/ 	.short	0x0101
        /*089e*/ 	.byte	0x3f
	.zero		1


	//   ....[42]....
        /*08a0*/ 	.word	0x00014210
        /*08a4*/ 	.word	0x00000004
        /*08a8*/ 	.word	0x0002e880
        /*08ac*/ 	.short	0x010a
        /*08ae*/ 	.byte	0x3f
	.zero		1


	//   ....[43]....
        /*08b0*/ 	.word	0x000143a0
        /*08b4*/ 	.word	0x00000004
        /*08b8*/ 	.word	0x0002e840
        /*08bc*/ 	.short	0x010a
        /*08be*/ 	.byte	0x3f
	.zero		1


	//   ....[44]....
        /*08c0*/ 	.word	0x00014ed0
        /*08c4*/ 	.word	0x00000011
        /*08c8*/ 	.word	0x0002e800
        /*08cc*/ 	.short	0x0107
        /*08ce*/ 	.byte	0x3f
	.zero		1


	//   ....[45]....
        /*08d0*/ 	.word	0x00014fc0
        /*08d4*/ 	.word	0x00000011
        /*08d8*/ 	.word	0x0002e800
        /*08dc*/ 	.short	0x0101
        /*08de*/ 	.byte	0x3f
	.zero		1


	//   ....[46]....
        /*08e0*/ 	.word	0x00014fe0
        /*08e4*/ 	.word	0x00000011
        /*08e8*/ 	.word	0x0002e820
        /*08ec*/ 	.short	0x010a
        /*08ee*/ 	.byte	0x3f
	.zero		1


	//   ....[47]....
        /*08f0*/ 	.word	0x000152f0
        /*08f4*/ 	.word	0x00000004
        /*08f8*/ 	.word	0x0002e880
        /*08fc*/ 	.short	0x010a
        /*08fe*/ 	.byte	0x3f
	.zero		1


	//   ....[48]....
        /*0900*/ 	.word	0x00015540
        /*0904*/ 	.word	0x00000004
        /*0908*/ 	.word	0x0002e840
        /*090c*/ 	.short	0x010a
        /*090e*/ 	.byte	0x3f
	.zero		1


	//   ....[49]....
        /*0910*/ 	.word	0x00015810
        /*0914*/ 	.word	0x00000014
        /*0918*/ 	.word	0x0002e870
        /*091c*/ 	.short	0x010a
        /*091e*/ 	.byte	0x3f
	.zero		1


	//   ....[50]....
        /*0920*/ 	.word	0x00015880
        /*0924*/ 	.word	0x00000014
        /*0928*/ 	.word	0x0002e860
        /*092c*/ 	.short	0x010a
        /*092e*/ 	.byte	0x3f
	.zero		1


	//   ....[51]....
        /*0930*/ 	.word	0x00016050
        /*0934*/ 	.word	0x00000014
        /*0938*/ 	.word	0x0002e850
        /*093c*/ 	.short	0x0101
        /*093e*/ 	.byte	0x3f
	.zero		1


	//   ....[52]....
        /*0940*/ 	.word	0x000160d0
        /*0944*/ 	.word	0x00000014
        /*0948*/ 	.word	0x00000000
        /*094c*/ 	.short	0x0101
        /*094e*/ 	.byte	0x3f
	.zero		1


	//   ....[53]....
        /*0950*/ 	.word	0x00016300
        /*0954*/ 	.word	0x00000010
        /*0958*/ 	.word	0x0002e870
        /*095c*/ 	.short	0x010a
        /*095e*/ 	.byte	0x3f
	.zero		1


	//   ....[54]....
        /*0960*/ 	.word	0x00016370
        /*0964*/ 	.word	0x00000010
        /*0968*/ 	.word	0x0002e860
        /*096c*/ 	.short	0x010a
        /*096e*/ 	.byte	0x3f
	.zero		1


	//   ....[55]....
        /*0970*/ 	.word	0x00016a20
        /*0974*/ 	.word	0x00000010
        /*0978*/ 	.word	0x0002e850
        /*097c*/ 	.short	0x0101
        /*097e*/ 	.byte	0x3f
	.zero		1


	//   ....[56]....
        /*0980*/ 	.word	0x00016a60
        /*0984*/ 	.word	0x00000000
        /*0988*/ 	.word	0x00000000
        /*098c*/ 	.short	0x0101
        /*098e*/ 	.byte	0x3f
	.zero		1


	//   ....[57]....
        /*0990*/ 	.word	0x00016d20
        /*0994*/ 	.word	0x00000000
        /*0998*/ 	.word	0x0002e820
        /*099c*/ 	.short	0x010a
        /*099e*/ 	.byte	0x3f
	.zero		1


	//   ....[58]....
        /*09a0*/ 	.word	0x00016ee0
        /*09a4*/ 	.word	0x00000006
        /*09a8*/ 	.word	0x00000000
        /*09ac*/ 	.short	0x010a
        /*09ae*/ 	.byte	0x3f
	.zero		1


	//   ....[59]....
        /*09b0*/ 	.word	0x00016f50
        /*09b4*/ 	.word	0x00000007
        /*09b8*/ 	.word	0x00000000
        /*09bc*/ 	.short	0x010a
        /*09be*/ 	.byte	0x3f
	.zero		1


	//   ....[60]....
        /*09c0*/ 	.word	0x00016fb0
        /*09c4*/ 	.word	0x00000004
        /*09c8*/ 	.word	0x0002e860
        /*09cc*/ 	.short	0x010a
        /*09ce*/ 	.byte	0x3f
	.zero		1


	//   ....[61]....
        /*09d0*/ 	.word	0x00017000
        /*09d4*/ 	.word	0x00000003
        /*09d8*/ 	.word	0x0002e860
        /*09dc*/ 	.short	0x010a
        /*09de*/ 	.byte	0x3f
	.zero		1


	//   ....[62]....
        /*09e0*/ 	.word	0x00017040
        /*09e4*/ 	.word	0x00000004
        /*09e8*/ 	.word	0x0002e880
        /*09ec*/ 	.short	0x010a
        /*09ee*/ 	.byte	0x3f
	.zero		1


	//   ....[63]....
        /*09f0*/ 	.word	0x00017060
        /*09f4*/ 	.word	0x00000003
        /*09f8*/ 	.word	0x0002e880
        /*09fc*/ 	.short	0x010a
        /*09fe*/ 	.byte	0x3f
	.zero		1


	//   ....[64]....
        /*0a00*/ 	.word	0x000170d0
        /*0a04*/ 	.word	0x00000003
        /*0a08*/ 	.word	0x0002e800
        /*0a0c*/ 	.short	0x010a
        /*0a0e*/ 	.byte	0x3f
	.zero		1


	//   ....[65]....
        /*0a10*/ 	.word	0x00017120
        /*0a14*/ 	.word	0x00000002
        /*0a18*/ 	.word	0x0002e830
        /*0a1c*/ 	.short	0x010a
        /*0a1e*/ 	.byte	0x3f
	.zero		1


	//   ....[66]....
        /*0a20*/ 	.word	0x00017180
        /*0a24*/ 	.word	0x00000008
        /*0a28*/ 	.word	0x0002e830
        /*0a2c*/ 	.short	0x010a
        /*0a2e*/ 	.byte	0x3f
	.zero		1


	//   ....[67]....
        /*0a30*/ 	.word	0x000171e0
        /*0a34*/ 	.word	0x00000008
        /*0a38*/ 	.word	0x0002e850
        /*0a3c*/ 	.short	0x010a
        /*0a3e*/ 	.byte	0x3f
	.zero		1


	//   ....[68]....
        /*0a40*/ 	.word	0x00017240
        /*0a44*/ 	.word	0x00000008
        /*0a48*/ 	.word	0x0002e830
        /*0a4c*/ 	.short	0x010a
        /*0a4e*/ 	.byte	0x3f
	.zero		1


	//   ....[69]....
        /*0a50*/ 	.word	0x000172a0
        /*0a54*/ 	.word	0x00000008
        /*0a58*/ 	.word	0x0002e850
        /*0a5c*/ 	.short	0x010a
        /*0a5e*/ 	.byte	0x3f
	.zero		1


	//   ....[70]....
        /*0a60*/ 	.word	0x00017300
        /*0a64*/ 	.word	0x00000005
        /*0a68*/ 	.word	0x0002e850
        /*0a6c*/ 	.short	0x010a
        /*0a6e*/ 	.byte	0x3f
	.zero		1


	//   ....[71]....
        /*0a70*/ 	.word	0x00017450
        /*0a74*/ 	.word	0x00000004
        /*0a78*/ 	.word	0x0002e880
        /*0a7c*/ 	.short	0x010a
        /*0a7e*/ 	.byte	0x3f
	.zero		1


	//   ....[72]....
        /*0a80*/ 	.word	0x000174a0
        /*0a84*/ 	.word	0x00000004
        /*0a88*/ 	.word	0x0002e840
        /*0a8c*/ 	.short	0x010a
        /*0a8e*/ 	.byte	0x3f
	.zero		1


	//   ....[73]....
        /*0a90*/ 	.word	0x00017ed0
        /*0a94*/ 	.word	0x00000011
        /*0a98*/ 	.word	0x0002e820
        /*0a9c*/ 	.short	0x010a
        /*0a9e*/ 	.byte	0x3f
	.zero		1


	//   ....[74]....
        /*0aa0*/ 	.word	0x00017f20
        /*0aa4*/ 	.word	0x00000004
        /*0aa8*/ 	.word	0x0002e880
        /*0aac*/ 	.short	0x010a
        /*0aae*/ 	.byte	0x3f
	.zero		1


	//   ....[75]....
        /*0ab0*/ 	.word	0x00017f70
        /*0ab4*/ 	.word	0x00000004
        /*0ab8*/ 	.word	0x0002e840
        /*0abc*/ 	.short	0x010a
        /*0abe*/ 	.byte	0x3f
	.zero		1


	//   ....[76]....
        /*0ac0*/ 	.word	0x00017fc0
        /*0ac4*/ 	.word	0x00000014
        /*0ac8*/ 	.word	0x0002e870
        /*0acc*/ 	.short	0x010a
        /*0ace*/ 	.byte	0x3f
	.zero		1


	//   ....[77]....
        /*0ad0*/ 	.word	0x00018010
        /*0ad4*/ 	.word	0x00000014
        /*0ad8*/ 	.word	0x0002e860
        /*0adc*/ 	.short	0x010a
        /*0ade*/ 	.byte	0x3f
	.zero		1


	//   ....[78]....
        /*0ae0*/ 	.word	0x00018060
        /*0ae4*/ 	.word	0x00000010
        /*0ae8*/ 	.word	0x0002e870
        /*0aec*/ 	.short	0x010a
        /*0aee*/ 	.byte	0x3f
	.zero		1


	//   ....[79]....
        /*0af0*/ 	.word	0x000180b0
        /*0af4*/ 	.word	0x00000010
        /*0af8*/ 	.word	0x0002e860
        /*0afc*/ 	.short	0x010a
        /*0afe*/ 	.byte	0x3f
	.zero		1


	//   ....[80]....
        /*0b00*/ 	.word	0x00018100
        /*0b04*/ 	.word	0x00000000
        /*0b08*/ 	.word	0x0002e820
        /*0b0c*/ 	.short	0x010a
        /*0b0e*/ 	.byte	0x3f
	.zero		1


	//   ....[81]....
        /*0b10*/ 	.word	0x000182a0
        /*0b14*/ 	.word	0x00000006
        /*0b18*/ 	.word	0x00000000
        /*0b1c*/ 	.short	0x010a
        /*0b1e*/ 	.byte	0x3f
	.zero		1


	//   ....[82]....
        /*0b20*/ 	.word	0x000182f0
        /*0b24*/ 	.word	0x00000007
        /*0b28*/ 	.word	0x00000000
        /*0b2c*/ 	.short	0x010a
        /*0b2e*/ 	.byte	0x3f
	.zero		1


	//   ....[83]....
        /*0b30*/ 	.word	0x00018340
        /*0b34*/ 	.word	0x00000004
        /*0b38*/ 	.word	0x0002e860
        /*0b3c*/ 	.short	0x010a
        /*0b3e*/ 	.byte	0x3f
	.zero		1


	//   ....[84]....
        /*0b40*/ 	.word	0x00018390
        /*0b44*/ 	.word	0x00000003
        /*0b48*/ 	.word	0x0002e860
        /*0b4c*/ 	.short	0x010a
        /*0b4e*/ 	.byte	0x3f
	.zero		1


	//   ....[85]....
        /*0b50*/ 	.word	0x000183e0
        /*0b54*/ 	.word	0x00000004
        /*0b58*/ 	.word	0x0002e880
        /*0b5c*/ 	.short	0x010a
        /*0b5e*/ 	.byte	0x3f
	.zero		1


	//----- nvinfo : EIATTR_NUM_MBARRIERS
	.align		4
.L_1083:
        /*0b60*/ 	.byte	0x03, 0x38
        /*0b62*/ 	.short	0x0016


	//----- nvinfo : EIATTR_EXIT_INSTR_OFFSETS
	.align		4
        /*0b64*/ 	.byte	0x04, 0x1c
        /*0b66*/ 	.short	(.L_1085 - .L_1084)


	//   ....[0]....
.L_1084:
        /*0b68*/ 	.word	0x00000a40


	//   ....[1]....
        /*0b6c*/ 	.word	0x00012e60


	//   ....[2]....
        /*0b70*/ 	.word	0x000170b0


	//----- nvinfo : EIATTR_MAX_THREADS
	.align		4
.L_1085:
        /*0b74*/ 	.byte	0x04, 0x05
        /*0b76*/ 	.short	(.L_1087 - .L_1086)
.L_1086:
        /*0b78*/ 	.word	0x00000180
        /*0b7c*/ 	.word	0x00000001
        /*0b80*/ 	.word	0x00000001


	//----- nvinfo : EIATTR_CRS_STACK_SIZE
	.align		4
.L_1087:
        /*0b84*/ 	.byte	0x04, 0x1e
        /*0b86*/ 	.short	(.L_1089 - .L_1088)
.L_1088:
        /*0b88*/ 	.word	0x00000000


	//----- nvinfo : EIATTR_CBANK_PARAM_SIZE
	.align		4
.L_1089:
        /*0b8c*/ 	.byte	0x03, 0x19
        /*0b8e*/ 	.short	0x0af0


	//----- nvinfo : EIATTR_PARAM_CBANK
	.align		4
        /*0b90*/ 	.byte	0x04, 0x0a
        /*0b92*/ 	.short	(.L_1091 - .L_1090)
	.align		4
.L_1090:
        /*0b94*/ 	.word	index@(.nv.constant0._ZN7cutlass13device_kernelIN5flash11enable_sm90INS1_16FlashAttnFwdSm90INS1_25CollectiveMainloopFwdSm90ILi2EN4cute5tupleIJNS5_1CILi1EEES8_S8_EEENS6_IJNS7_ILi128EEENS7_ILi224EEESA_EEELi128ENS_12float_e4m3_tEfNS_4arch4Sm90ELb1ELb0ELb1ELb0ELb0ELb0ELb0ELb1ELb1ELb1ELb0ELb0EEENS1_21CollectiveEpilogueFwdINS6_IJSA_SA_SB_EEES9_NS_10bfloat16_tESF_Li256ELb0ELb1ELb0ELb1EEENS1_30DynamicPersistentTileSchedulerILi256ELi128ELb0ELb1ELb1EEEEEEEEEvNT_6ParamsE)
        /*0b98*/ 	.short	0x0210
        /*0b9a*/ 	.short	0x0af0


	//----- nvinfo : EIATTR_SW_WAR
	.align		4
.L_1091:
        /*0b9c*/ 	.byte	0x04, 0x36
        /*0b9e*/ 	.short	(.L_1093 - .L_1092)
.L_1092:
        /*0ba0*/ 	.word	0x00000008
.L_1093:


//--------------------- .nv.info._ZN7cutlass13device_kernelIN5flash11enable_sm90INS1_16FlashAttnFwdSm90INS1_25CollectiveMainloopFwdSm90ILi2EN4cute5tupleIJNS5_1CILi1EEES8_S8_EEENS6_IJNS7_ILi128EEENS7_ILi224EEESA_EEELi128ENS_12float_e4m3_tEfNS_4arch4Sm90ELb1ELb0ELb1ELb1ELb0ELb0ELb0ELb1ELb1ELb1ELb0ELb0EEENS1_21CollectiveEpilogueFwdINS6_IJSA_SA_SB_EEES9_NS_10bfloat16_tESF_Li256ELb1ELb1ELb0ELb1EEENS1_36VarlenDynamicPersistentTileSchedulerILi128ELi224ELi256ELi128ELb0ELb1ELb1ELb1ELb1ELb1EEEEEEEEEvNT_6ParamsE --------------------------
	.section	.nv.info._ZN7cutlass13device_kernelIN5flash11enable_sm90INS1_16FlashAttnFwdSm90INS1_25CollectiveMainloopFwdSm90ILi2EN4cute5tupleIJNS5_1CILi1EEES8_S8_EEENS6_IJNS7_ILi128EEENS7_ILi224EEESA_EEELi128ENS_12float_e4m3_tEfNS_4arch4Sm90ELb1ELb0ELb1ELb1ELb0ELb0ELb0ELb1ELb1ELb1ELb0ELb0EEENS1_21CollectiveEpilogueFwdINS6_IJSA_SA_SB_EEES9_NS_10bfloat16_tESF_Li256ELb1ELb1ELb0ELb1EEENS1_36VarlenDynamicPersistentTileSchedulerILi128ELi224ELi256ELi128ELb0ELb1ELb1ELb1ELb1ELb1EEEEEEEEEvNT_6ParamsE,"",@"SHT_CUDA_INFO"
	.sectionflags	@""
	.align	4


	//----- nvinfo : EIATTR_CUDA_API_VERSION
	.align		4
        /*0000*/ 	.byte	0x04, 0x37
        /*0002*/ 	.short	(.L_1095 - .L_1094)
.L_1094:
        /*0004*/ 	.word	0x00000082


	//----- nvinfo : EIATTR_KPARAM_INFO
	.align		4
.L_1095:
        /*0008*/ 	.byte	0x04, 0x17
        /*000a*/ 	.short	(.L_1097 - .L_1096)
.L_1096:
        /*000c*/ 	.word	0x00000000
        /*0010*/ 	.short	0x0000
        /*0012*/ 	.short	0x0070
        /*0014*/ 	.byte	0x00, 0xf0, 0x01, 0x2a


	//----- nvinfo : EIATTR_SPARSE_MMA_MASK
	.align		4
.L_1097:
        /*0018*/ 	.byte	0x03, 0x50
        /*001a*/ 	.short	0x0000


	//----- nvinfo : EIATTR_MAXREG_COUNT
	.align		4
        /*001c*/ 	.byte	0x03, 0x1b
        /*001e*/ 	.short	0x00a8


	//----- nvinfo : EIATTR_NUM_BARRIERS
	.align		4
        /*0020*/ 	.byte	0x02, 0x4c
        /*0022*/ 	.byte	0x10
	.zero		1


	//----- nvinfo : EIATTR_EXTERNS
	.align		4
        /*0024*/ 	.byte	0x04, 0x0f
        /*0026*/ 	.short	(.L_1099 - .L_1098)


	//   ....[0]....
	.align		4
.L_1098:
        /*0028*/ 	.word	index@(__assertfail)


	//----- nvinfo : EIATTR_ANNOTATIONS
	.align		4
.L_1099:
        /*002c*/ 	.byte	0x04, 0x55
        /*002e*/ 	.short	(.L_1101 - .L_1100)


	//   ....[0]....
.L_1100:
        /* <DEDUP_REMOVED lines=39> */


	//----- nvinfo : EIATTR_MERCURY_ISA_VERSION
	.align		4
.L_1101:
        /*0290*/ 	.byte	0x03, 0x5f
        /*0292*/ 	.short	0x0101


	//----- nvinfo : EIATTR_UNUSED_LOAD_BYTE_OFFSET
	.align		4
        /*0294*/ 	.byte	0x04, 0x44
        /*0296*/ 	.short	(.L_1103 - .L_1102)


	//   ....[0]....
.L_1102:
        /*0298*/ 	.word	0x00000a40
        /*029c*/ 	.word	0x0000fff0


	//   ....[1]....
        /*02a0*/ 	.word	0x00010c70
        /*02a4*/ 	.word	0x0000fff0


	//----- nvinfo : EIATTR_INT_WARP_WIDE_INSTR_OFFSETS
	.align		4
.L_1103:
        /*02a8*/ 	.byte	0x04, 0x31
        /*02aa*/ 	.short	(.L_1105 - .L_1104)


	//   ....[0]....
.L_1104:
        /*02ac*/ 	.word	0x00000130


	//   ....[1]....
        /*02b0*/ 	.word	0x00000170


	//   ....[2]....
        /*02b4*/ 	.word	0x000001e0


	//   ....[3]....
        /*02b8*/ 	.word	0x00014a70


	//   ....[4]....
        /*02bc*/ 	.word	0x00014b00


	//   ....[5]....
        /*02c0*/ 	.word	0x00017460


	//   ....[6]....
        /*02c4*/ 	.word	0x000174f0


	//----- nvinfo : EIATTR_COOP_GROUP_MASK_REGIDS
	.align		4
.L_1105:
        /*02c8*/ 	.byte	0x04, 0x29
        /*02ca*/ 	.short	(.L_1107 - .L_1106)


	//   ....[0]....
.L_1106:
        /*02cc*/ 	.word	0xffffffff


	//   ....[1]....
        /*02d0*/ 	.word	0xffffffff


	//   ....[2]....
        /*02d4*/ 	.word	0xffffffff


	//   ....[3]....
        /*02d8*/ 	.word	0xffffffff


	//   ....[4]....
        /*02dc*/ 	.word	0xffffffff


	//   ....[5]....
        /*02e0*/ 	.word	0xffffffff


	//   ....[6]....
        /*02e4*/ 	.word	0xffffffff


	//   ....[7]....
        /*02e8*/ 	.word	0xffffffff


	//   ....[8]....
        /*02ec*/ 	.word	0xffffffff


	//   ....[9]....
        /*02f0*/ 	.word	0xffffffff


	//   ....[10]....
        /*02f4*/ 	.word	0xffffffff


	//   ....[11]....
        /*02f8*/ 	.word	0xffffffff


	//   ....[12]....
        /*02fc*/ 	.word	0xffffffff


	//   ....[13]....
        /*0300*/ 	.word	0xffffffff


	//   ....[14]....
        /*0304*/ 	.word	0xffffffff


	//   ....[15]....
        /*0308*/ 	.word	0xffffffff


	//   ....[16]....
        /*030c*/ 	.word	0xffffffff


	//   ....[17]....
        /*0310*/ 	.word	0xffffffff


	//   ....[18]....
        /*0314*/ 	.word	0xffffffff


	//   ....[19]....
        /*0318*/ 	.word	0xffffffff


	//   ....[20]....
        /*031c*/ 	.word	0xffffffff


	//   ....[21]....
        /*0320*/ 	.word	0xffffffff


	//   ....[22]....
        /*0324*/ 	.word	0xffffffff


	//   ....[23]....
        /*0328*/ 	.word	0xffffffff


	//   ....[24]....
        /*032c*/ 	.word	0xffffffff


	//   ....[25]....
        /*0330*/ 	.word	0xffffffff


	//   ....[26]....
        /*0334*/ 	.word	0xffffffff


	//   ....[27]....
        /*0338*/ 	.word	0xffffffff


	//   ....[28]....
        /*033c*/ 	.word	0xffffffff


	//   ....[29]....
        /*0340*/ 	.word	0xffffffff


	//   ....[30]....
        /*0344*/ 	.word	0xffffffff


	//   ....[31]....
        /*0348*/ 	.word	0xffffffff


	//   ....[32]....
        /*034c*/ 	.word	0xffffffff


	//   ....[33]....
        /*0350*/ 	.word	0xffffffff


	//   ....[34]....
        /*0354*/ 	.word	0xffffffff


	//   ....[35]....
        /*0358*/ 	.word	0xffffffff


	//   ....[36]....
        /*035c*/ 	.word	0xffffffff


	//   ....[37]....
        /*0360*/ 	.word	0xffffffff


	//   ....[38]....
        /*0364*/ 	.word	0xffffffff


	//   ....[39]....
        /*0368*/ 	.word	0xffffffff


	//   ....[40]....
        /*036c*/ 	.word	0xffffffff


	//   ....[41]....
        /*0370*/ 	.word	0xffffffff


	//   ....[42]....
        /*0374*/ 	.word	0xffffffff


	//   ....[43]....
        /*0378*/ 	.word	0xffffffff


	//   ....[44]....
        /*037c*/ 	.word	0xffffffff


	//   ....[45]....
        /*0380*/ 	.word	0xffffffff


	//   ....[46]....
        /*0384*/ 	.word	0xffffffff


	//   ....[47]....
        /*0388*/ 	.word	0xffffffff


	//   ....[48]....
        /*038c*/ 	.word	0xffffffff


	//   ....[49]....
        /*0390*/ 	.word	0xffffffff


	//   ....[50]....
        /*0394*/ 	.word	0xffffffff


	//   ....[51]....
        /*0398*/ 	.word	0xffffffff


	//   ....[52]....
        /*039c*/ 	.word	0xffffffff


	//   ....[53]....
        /*03a0*/ 	.word	0xffffffff


	//   ....[54]....
        /*03a4*/ 	.word	0xffffffff


	//   ....[55]....
        /*03a8*/ 	.word	0xffffffff


	//   ....[56]....
        /*03ac*/ 	.word	0xffffffff


	//   ....[57]....
        /*03b0*/ 	.word	0xffffffff


	//   ....[58]....
        /*03b4*/ 	.word	0xffffffff


	//   ....[59]....
        /*03b8*/ 	.word	0xffffffff


	//   ....[60]....
        /*03bc*/ 	.word	0xffffffff


	//   ....[61]....
        /*03c0*/ 	.word	0xffffffff


	//   ....[62]....
        /*03c4*/ 	.word	0xffffffff


	//   ....[63]....
        /*03c8*/ 	.word	0xffffffff


	//   ....[64]....
        /*03cc*/ 	.word	0xffffffff


	//   ....[65]....
        /*03d0*/ 	.word	0xffffffff


	//   ....[66]....
        /*03d4*/ 	.word	0xffffffff


	//   ....[67]....
        /*03d8*/ 	.word	0xffffffff


	//   ....[68]....
        /*03dc*/ 	.word	0xffffffff


	//   ....[69]....
        /*03e0*/ 	.word	0xffffffff


	//   ....[70]....
        /*03e4*/ 	.word	0xffffffff


	//   ....[71]....
        /*03e8*/ 	.word	0xffffffff


	//   ....[72]....
        /*03ec*/ 	.word	0xffffffff


	//   ....[73]....
        /*03f0*/ 	.word	0xffffffff


	//   ....[74]....
        /*03f4*/ 	.word	0xffffffff


	//   ....[75]....
        /*03f8*/ 	.word	0xffffffff


	//   ....[76]....
        /*03fc*/ 	.word	0xffffffff


	//   ....[77]....
        /*0400*/ 	.word	0xffffffff


	//   ....[78]....
        /*0404*/ 	.word	0xffffffff


	//   ....[79]....
        /*0408*/ 	.word	0xffffffff


	//   ....[80]....
        /*040c*/ 	.word	0xffffffff


	//   ....[81]....
        /*0410*/ 	.word	0xffffffff


	//   ....[82]....
        /*0414*/ 	.word	0xffffffff


	//   ....[83]....
        /*0418*/ 	.word	0xffffffff


	//   ....[84]....
        /*041c*/ 	.word	0xffffffff


	//   ....[85]....
        /*0420*/ 	.word	0xffffffff


	//   ....[86]....
        /*0424*/ 	.word	0xffffffff


	//   ....[87]....
        /*0428*/ 	.word	0xffffffff


	//   ....[88]....
        /*042c*/ 	.word	0xffffffff


	//   ....[89]....
        /*0430*/ 	.word	0xffffffff


	//   ....[90]....
        /*0434*/ 	.word	0xffffffff


	//   ....[91]....
        /*0438*/ 	.word	0xffffffff


	//   ....[92]....
        /*043c*/ 	.word	0xffffffff


	//   ....[93]....
        /*0440*/ 	.word	0xffffffff


	//   ....[94]....
        /*0444*/ 	.word	0xffffffff


	//   ....[95]....
        /*0448*/ 	.word	0xffffffff


	//   ....[96]....
        /*044c*/ 	.word	0xffffffff


	//   ....[97]....
        /*0450*/ 	.word	0xffffffff


	//   ....[98]....
        /*0454*/ 	.word	0xffffffff


	//   ....[99]....
        /*0458*/ 	.word	0xffffffff


	//   ....[100]....
        /*045c*/ 	.word	0xffffffff


	//   ....[101]....
        /*0460*/ 	.word	0xffffffff


	//   ....[102]....
        /*0464*/ 	.word	0xffffffff


	//   ....[103]....
        /*0468*/ 	.word	0xffffffff


	//   ....[104]....
        /*046c*/ 	.word	0xffffffff


	//   ....[105]....
        /*0470*/ 	.word	0xffffffff


	//   ....[106]....
        /*0474*/ 	.word	0xffffffff


	//   ....[107]....
        /*0478*/ 	.word	0xffffffff


	//   ....[108]....
        /*047c*/ 	.word	0xffffffff


	//   ....[109]....
        /*0480*/ 	.word	0xffffffff


	//   ....[110]....
        /*0484*/ 	.word	0xffffffff


	//   ....[111]....
        /*0488*/ 	.word	0xffffffff


	//   ....[112]....
        /*048c*/ 	.word	0xffffffff


	//   ....[113]....
        /*0490*/ 	.word	0xffffffff


	//   ....[114]....
        /*0494*/ 	.word	0xffffffff


	//   ....[115]....
        /*0498*/ 	.word	0xffffffff


	//   ....[116]....
        /*049c*/ 	.word	0xffffffff


	//   ....[117]....
        /*04a0*/ 	.word	0xffffffff


	//   ....[118]....
        /*04a4*/ 	.word	0xffffffff


	//   ....[119]....
        /*04a8*/ 	.word	0xffffffff


	//   ....[120]....
        /*04ac*/ 	.word	0xffffffff


	//   ....[121]....
        /*04b0*/ 	.word	0xffffffff


	//   ....[122]....
        /*04b4*/ 	.word	0xffffffff


	//   ....[123]....
        /*04b8*/ 	.word	0xffffffff


	//   ....[124]....
        /*04bc*/ 	.word	0xffffffff


	//   ....[125]....
        /*04c0*/ 	.word	0xffffffff


	//   ....[126]....
        /*04c4*/ 	.word	0xffffffff


	//   ....[127]....
        /*04c8*/ 	.word	0xffffffff


	//   ....[128]....
        /*04cc*/ 	.word	0xffffffff


	//   ....[129]....
        /*04d0*/ 	.word	0xffffffff


	//   ....[130]....
        /*04d4*/ 	.word	0xffffffff


	//   ....[131]....
        /*04d8*/ 	.word	0x0500000f


	//   ....[132]....
        /*04dc*/ 	.word	0x0500000f


	//   ....[133]....
        /*04e0*/ 	.word	0x0500000f


	//   ....[134]....
        /*04e4*/ 	.word	0x0500000f


	//   ....[135]....
        /*04e8*/ 	.word	0x0500000f


	//   ....[136]....
        /*04ec*/ 	.word	0x0500000f


	//   ....[137]....
        /*04f0*/ 	.word	0x0500000f


	//   ....[138]....
        /*04f4*/ 	.word	0x0500000f


	//   ....[139]....
        /*04f8*/ 	.word	0x0500000f


	//   ....[140]....
        /*04fc*/ 	.word	0x0500000f


	//   ....[141]....
        /*0500*/ 	.word	0x0500000f


	//   ....[142]....
        /*0504*/ 	.word	0x0500000f


	//   ....[143]....
        /*0508*/ 	.word	0x0500000f


	//   ....[144]....
        /*050c*/ 	.word	0x0500000f


	//   ....[145]....
        /*0510*/ 	.word	0x0500000f


	//   ....[146]....
        /*0514*/ 	.word	0x0500000f


	//   ....[147]....
        /*0518*/ 	.word	0x0500000f


	//   ....[148]....
        /*051c*/ 	.word	0x0500000f


	//----- nvinfo : EIATTR_COOP_GROUP_INSTR_OFFSETS
	.align		4
.L_1107:
        /*0520*/ 	.byte	0x04, 0x28
        /*0522*/ 	.short	(.L_1109 - .L_1108)


	//   ....[0]....
.L_1108:
        /*0524*/ 	.word	0x00000070


	//   ....[1]....
        /*0528*/ 	.word	0x00000140


	//   ....[2]....
        /*052c*/ 	.word	0x00000190


	//   ....[3]....
        /*0530*/ 	.word	0x000003c0


	//   ....[4]....
        /*0534*/ 	.word	0x00000520


	//   ....[5]....
        /*0538*/ 	.word	0x00000640


	//   ....[6]....
        /*053c*/ 	.word	0x000007a0


	//   ....[7]....
        /*0540*/ 	.word	0x00001660


	//   ....[8]....
        /*0544*/ 	.word	0x00002e50


	//   ....[9]....
        /*0548*/ 	.word	0x00002f40


	//   ....[10]....
        /*054c*/ 	.word	0x00004000


	//   ....[11]....
        /*0550*/ 	.word	0x00004090


	//   ....[12]....
        /*0554*/ 	.word	0x00005150


	//   ....[13]....
        /*0558*/ 	.word	0x000051f0


	//   ....[14]....
        /*055c*/ 	.word	0x00007fc0


	//   ....[15]....
        /*0560*/ 	.word	0x00008f50


	//   ....[16]....
        /*0564*/ 	.word	0x00008fd0


	//   ....[17]....
        /*0568*/ 	.word	0x000090a0


	//   ....[18]....
        /*056c*/ 	.word	0x0000a140


	//   ....[19]....
        /*0570*/ 	.word	0x0000a1d0


	//   ....[20]....
        /*0574*/ 	.word	0x0000e1a0


	//   ....[21]....
        /*0578*/ 	.word	0x0000e1d0


	//   ....[22]....
        /*057c*/ 	.word	0x0000e220


	//   ....[23]....
        /*0580*/ 	.word	0x0000e240


	//   ....[24]....
        /*0584*/ 	.word	0x000104d0


	//   ....[25]....
        /*0588*/ 	.word	0x000104e0


	//   ....[26]....
        /*058c*/ 	.word	0x00010560


	//   ....[27]....
        /*0590*/ 	.word	0x00010570


	//   ....[28]....
        /*0594*/ 	.word	0x000114f0


	//   ....[29]....
        /*0598*/ 	.word	0x00011500


	//   ....[30]....
        /*059c*/ 	.word	0x00011510


	//   ....[31]....
        /*05a0*/ 	.word	0x00011520


	//   ....[32]....
        /*05a4*/ 	.word	0x00011530


	//   ....[33]....
        /*05a8*/ 	.word	0x00011540


	//   ....[34]....
        /*05ac*/ 	.word	0x00011550


	//   ....[35]....
        /*05b0*/ 	.word	0x00011560


	//   ....[36]....
        /*05b4*/ 	.word	0x00011590


	//   ....[37]....
        /*05b8*/ 	.word	0x000115a0


	//   ....[38]....
        /*05bc*/ 	.word	0x000115d0


	//   ....[39]....
        /*05c0*/ 	.word	0x000115e0


	//   ....[40]....
        /*05c4*/ 	.word	0x00011610


	//   ....[41]....
        /*05c8*/ 	.word	0x00011620


	//   ....[42]....
        /*05cc*/ 	.word	0x00011650


	//   ....[43]....
        /*05d0*/ 	.word	0x00011660


	//   ....[44]....
        /*05d4*/ 	.word	0x00011690


	//   ....[45]....
        /*05d8*/ 	.word	0x000116a0


	//   ....[46]....
        /*05dc*/ 	.word	0x000116d0


	//   ....[47]....
        /*05e0*/ 	.word	0x000116e0


	//   ....[48]....
        /*05e4*/ 	.word	0x00011700


	//   ....[49]....
        /*05e8*/ 	.word	0x00011710


	//   ....[50]....
        /*05ec*/ 	.word	0x00011740


	//   ....[51]....
        /*05f0*/ 	.word	0x00011760


	//   ....[52]....
        /*05f4*/ 	.word	0x00011770


	//   ....[53]....
        /*05f8*/ 	.word	0x000117a0


	//   ....[54]....
        /*05fc*/ 	.word	0x000117f0


	//   ....[55]....
        /*0600*/ 	.word	0x00011800


	//   ....[56]....
        /*0604*/ 	.word	0x00011830


	//   ....[57]....
        /*0608*/ 	.word	0x00011860


	//   ....[58]....
        /*060c*/ 	.word	0x00011880


	//   ....[59]....
        /*0610*/ 	.word	0x00011890


	//   ....[60]....
        /*0614*/ 	.word	0x00011e30


	//   ....[61]....
        /*0618*/ 	.word	0x00011e70


	//   ....[62]....
        /*061c*/ 	.word	0x00011eb0


	//   ....[63]....
        /*0620*/ 	.word	0x00011ef0


	//   ....[64]....
        /*0624*/ 	.word	0x00012460


	//   ....[65]....
        /*0628*/ 	.word	0x000124a0


	//   ....[66]....
        /*062c*/ 	.word	0x00012560


	//   ....[67]....
        /*0630*/ 	.word	0x00012580


	//   ....[68]....
        /*0634*/ 	.word	0x00012640


	//   ....[69]....
        /*0638*/ 	.word	0x00012660


	//   ....[70]....
        /*063c*/ 	.word	0x00012730


	//   ....[71]....
        /*0640*/ 	.word	0x00012750


	//   ....[72]....
        /*0644*/ 	.word	0x00013010


	//   ....[73]....
        /*0648*/ 	.word	0x00013030


	//   ....[74]....
        /*064c*/ 	.word	0x000130f0


	//   ....[75]....
        /*0650*/ 	.word	0x00013110


	//   ....[76]....
        /*0654*/ 	.word	0x000131d0


	//   ....[77]....
        /*0658*/ 	.word	0x000131f0


	//   ....[78]....
        /*065c*/ 	.word	0x000132c0


	//   ....[79]....
        /*0660*/ 	.word	0x000132e0


	//   ....[80]....
        /*0664*/ 	.word	0x00013420


	//   ....[81]....
        /*0668*/ 	.word	0x00013600


	//   ....[82]....
        /*066c*/ 	.word	0x00013630


	//   ....[83]....
        /*0670*/ 	.word	0x00013660


	//   ....[84]....
        /*0674*/ 	.word	0x000136a0


	//   ....[85]....
        /*0678*/ 	.word	0x000136d0


	//   ....[86]....
        /*067c*/ 	.word	0x00013710


	//   ....[87]....
        /*0680*/ 	.word	0x000138a0


	//   ....[88]....
        /*0684*/ 	.word	0x000138d0


	//   ....[89]....
        /*0688*/ 	.word	0x00013900


	//   ....[90]....
        /*068c*/ 	.word	0x00013930


	//   ....[91]....
        /*0690*/ 	.word	0x00013960


	//   ....[92]....
        /*0694*/ 	.word	0x000139a0


	//   ....[93]....
        /*0698*/ 	.word	0x00013a40


	//   ....[94]....
        /*069c*/ 	.word	0x00013ad0


	//   ....[95]....
        /*06a0*/ 	.word	0x00013b80


	//   ....[96]....
        /*06a4*/ 	.word	0x00015200


	//   ....[97]....
        /*06a8*/ 	.word	0x00015d70


	//   ....[98]....
        /*06ac*/ 	.word	0x00015d90


	//   ....[99]....
        /*06b0*/ 	.word	0x00015e30


	//   ....[100]....
        /*06b4*/ 	.word	0x00015e40


	//   ....[101]....
        /*06b8*/ 	.word	0x00015eb0


	//   ....[102]....
        /*06bc*/ 	.word	0x00015ec0


	//   ....[103]....
        /*06c0*/ 	.word	0x00015f30


	//   ....[104]....
        /*06c4*/ 	.word	0x00015f40


	//   ....[105]....
        /*06c8*/ 	.word	0x00015fb0


	//   ....[106]....
        /*06cc*/ 	.word	0x00015fc0


	//   ....[107]....
        /*06d0*/ 	.word	0x00016030


	//   ....[108]....
        /*06d4*/ 	.word	0x00016040


	//   ....[109]....
        /*06d8*/ 	.word	0x000160b0


	//   ....[110]....
        /*06dc*/ 	.word	0x000160c0


	//   ....[111]....
        /*06e0*/ 	.word	0x000160d0


	//   ....[112]....
        /*06e4*/ 	.word	0x000160e0


	//   ....[113]....
        /*06e8*/ 	.word	0x00018010


	//   ....[114]....
        /*06ec*/ 	.word	0x00018040


	//   ....[115]....
        /*06f0*/ 	.word	0x00018070


	//   ....[116]....
        /*06f4*/ 	.word	0x000180a0


	//   ....[117]....
        /*06f8*/ 	.word	0x000180d0


	//   ....[118]....
        /*06fc*/ 	.word	0x000180e0


	//   ....[119]....
        /*0700*/ 	.word	0x00018110


	//   ....[120]....
        /*0704*/ 	.word	0x00018120


	//   ....[121]....
        /*0708*/ 	.word	0x00018260


	//   ....[122]....
        /*070c*/ 	.word	0x000182a0


	//   ....[123]....
        /*0710*/ 	.word	0x000182d0


	//   ....[124]....
        /*0714*/ 	.word	0x00018300


	//   ....[125]....
        /*0718*/ 	.word	0x00018330


	//   ....[126]....
        /*071c*/ 	.word	0x00018360


	//   ....[127]....
        /*0720*/ 	.word	0x000183f0


	//   ....[128]....
        /*0724*/ 	.word	0x00018480


	//   ....[129]....
        /*0728*/ 	.word	0x000184f0


	//   ....[130]....
        /*072c*/ 	.word	0x00018b80


	//   ....[131]....
        /*0730*/ 	.word	0x00019180


	//   ....[132]....
        /*0734*/ 	.word	0x00019360


	//   ....[133]....
        /*0738*/ 	.word	0x000193d0


	//   ....[134]....
        /*073c*/ 	.word	0x00019440


	//   ....[135]....
        /*0740*/ 	.word	0x00019530


	//   ....[136]....
        /*0744*/ 	.word	0x00019590


	//   ....[137]....
        /*0748*/ 	.word	0x00019670


	//   ....[138]....
        /*074c*/ 	.word	0x000196d0


	//   ....[139]....
        /*0750*/ 	.word	0x000197b0


	//   ....[140]....
        /*0754*/ 	.word	0x00019810


	//   ....[141]....
        /*0758*/ 	.word	0x000198f0


	//   ....[142]....
        /*075c*/ 	.word	0x00019950


	//   ....[143]....
        /*0760*/ 	.word	0x00019a30


	//   ....[144]....
        /*0764*/ 	.word	0x00019a90


	//   ....[145]....
        /*0768*/ 	.word	0x00019b60


	//   ....[146]....
        /*076c*/ 	.word	0x00019bc0


	//   ....[147]....
        /*0770*/ 	.word	0x00019c80


	//   ....[148]....
        /*0774*/ 	.word	0x00019fd0


	//----- nvinfo : EIATTR_REG_RECONFIG
	.align		4
.L_1109:
        /*0778*/ 	.byte	0x01, 0x54
	.zero		2


	//----- nvinfo : EIATTR_SYSCALL_OFFSETS
	.align		4
        /*077c*/ 	.byte	0x04, 0x46
        /*077e*/ 	.short	(.L_1111 - .L_1110)


	//   ....[0]....
.L_1110:
        /*0780*/ 	.word	0x00001840


	//   ....[1]....
        /*0784*/ 	.word	0x00014c70


	//   ....[2]....
        /*0788*/ 	.word	0x00014dd0


	//   ....[3]....
        /*078c*/ 	.word	0x00014f30


	//   ....[4]....
        /*0790*/ 	.word	0x00015070


	//   ....[5]....
        /*0794*/ 	.word	0x000159c0


	//----- nvinfo : EIATTR_MBARRIER_INSTR_OFFSETS
	.align		4
.L_1111:
        /*0798*/ 	.byte	0x04, 0x39
        /*079a*/ 	.short	(.L_1113 - .L_1112)


	//   ....[0]....
.L_1112:
        /*079c*/ 	.word	0x00000270
        /*07a0*/ 	.word	0x000000ff
        /*07a4*/ 	.word	0x0002e800
        /*07a8*/ 	.short	0x0100
        /*07aa*/ 	.byte	0x08
	.zero		1


	//   ....[1]....
        /*07ac*/ 	.word	0x00000280
        /*07b0*/ 	.word	0x000000ff
        /*07b4*/ 	.word	0x0002e820
        /*07b8*/ 	.short	0x0100
        /*07ba*/ 	.byte	0x08
	.zero		1


	//   ....[2]....
        /*07bc*/ 	.word	0x00000370
        /*07c0*/ 	.word	0x000000ff
        /*07c4*/ 	.word	0x0002e830
        /*07c8*/ 	.short	0x0100
        /*07ca*/ 	.byte	0x08
	.zero		1


	//   ....[3]....
        /*07cc*/ 	.word	0x00000380
        /*07d0*/ 	.word	0x000000ff
        /*07d4*/ 	.word	0x0002e840
        /*07d8*/ 	.short	0x0100
        /*07da*/ 	.byte	0x08
	.zero		1


	//   ....[4]....
        /*07dc*/ 	.word	0x00000390
        /*07e0*/ 	.word	0x000000ff
        /*07e4*/ 	.word	0x0002e838
        /*07e8*/ 	.short	0x0100
        /*07ea*/ 	.byte	0x08
	.zero		1


	//   ....[5]....
        /*07ec*/ 	.word	0x000003a0
        /*07f0*/ 	.word	0x000000ff
        /*07f4*/ 	.word	0x0002e848
        /*07f8*/ 	.short	0x0100
        /*07fa*/ 	.byte	0x08
	.zero		1


	//   ....[6]....
        /*07fc*/ 	.word	0x000004d0
        /*0800*/ 	.word	0x000000ff
        /*0804*/ 	.word	0x0002e850
        /*0808*/ 	.short	0x0100
        /*080a*/ 	.byte	0x08
	.zero		1


	//   ....[7]....
        /*080c*/ 	.word	0x000004e0
        /*0810*/ 	.word	0x000000ff
        /*0814*/ 	.word	0x0002e860
        /*0818*/ 	.short	0x0100
        /*081a*/ 	.byte	0x08
	.zero		1


	//   ....[8]....
        /*081c*/ 	.word	0x000004f0
        /*0820*/ 	.word	0x000000ff
        /*0824*/ 	.word	0x0002e858
        /*0828*/ 	.short	0x0100
        /*082a*/ 	.byte	0x08
	.zero		1


	//   ....[9]....
        /*082c*/ 	.word	0x00000500
        /*0830*/ 	.word	0x000000ff
        /*0834*/ 	.word	0x0002e868
        /*0838*/ 	.short	0x0100
        /*083a*/ 	.byte	0x08
	.zero		1


	//   ....[10]....
        /*083c*/ 	.word	0x000005f0
        /*0840*/ 	.word	0x000000ff
        /*0844*/ 	.word	0x0002e870
        /*0848*/ 	.short	0x0100
        /*084a*/ 	.byte	0x06
	.zero		1


	//   ....[11]....
        /*084c*/ 	.word	0x00000600
        /*0850*/ 	.word	0x000000ff
        /*0854*/ 	.word	0x0002e880
        /*0858*/ 	.short	0x0100
        /*085a*/ 	.byte	0x06
	.zero		1


	//   ....[12]....
        /*085c*/ 	.word	0x00000610
        /*0860*/ 	.word	0x000000ff
        /*0864*/ 	.word	0x0002e878
        /*0868*/ 	.short	0x0100
        /*086a*/ 	.byte	0x06
	.zero		1


	//   ....[13]....
        /*086c*/ 	.word	0x00000620
        /*0870*/ 	.word	0x000000ff
        /*0874*/ 	.word	0x0002e888
        /*0878*/ 	.short	0x0100
        /*087a*/ 	.byte	0x06
	.zero		1


	//   ....[14]....
        /*087c*/ 	.word	0x00000750
        /*0880*/ 	.word	0x000000ff
        /*0884*/ 	.word	0x0002e890
        /*0888*/ 	.short	0x0100
        /*088a*/ 	.byte	0x08
	.zero		1


	//   ....[15]....
        /*088c*/ 	.word	0x00000760
        /*0890*/ 	.word	0x000000ff
        /*0894*/ 	.word	0x0002e8a0
        /*0898*/ 	.short	0x0100
        /*089a*/ 	.byte	0x08
	.zero		1


	//   ....[16]....
        /*089c*/ 	.word	0x00000770
        /*08a0*/ 	.word	0x000000ff
        /*08a4*/ 	.word	0x0002e898
        /*08a8*/ 	.short	0x0100
        /*08aa*/ 	.byte	0x08
	.zero		1


	//   ....[17]....
        /*08ac*/ 	.word	0x00000780
        /*08b0*/ 	.word	0x000000ff
        /*08b4*/ 	.word	0x0002e8a8
        /*08b8*/ 	.short	0x0100
        /*08ba*/ 	.byte	0x08
	.zero		1


	//   ....[18]....
        /*08bc*/ 	.word	0x000008b0
        /*08c0*/ 	.word	0x000000ff
        /*08c4*/ 	.word	0x0002e8b0
        /*08c8*/ 	.short	0x0100
        /*08ca*/ 	.byte	0x08
	.zero		1


	//   ....[19]....
        /*08cc*/ 	.word	0x000008c0
        /*08d0*/ 	.word	0x000000ff
        /*08d4*/ 	.word	0x0002e8c0
        /*08d8*/ 	.short	0x0100
        /*08da*/ 	.byte	0x08
	.zero		1


	//   ....[20]....
        /*08dc*/ 	.word	0x000008d0
        /*08e0*/ 	.word	0x000000ff
        /*08e4*/ 	.word	0x0002e8b8
        /*08e8*/ 	.short	0x0100
        /*08ea*/ 	.byte	0x08
	.zero		1


	//   ....[21]....
        /*08ec*/ 	.word	0x000008e0
        /*08f0*/ 	.word	0x000000ff
        /*08f4*/ 	.word	0x0002e8c8
        /*08f8*/ 	.short	0x0100
        /*08fa*/ 	.byte	0x08
	.zero		1


	//   ....[22]....
        /*08fc*/ 	.word	0x00001b70
        /*0900*/ 	.word	0x000000ff
        /*0904*/ 	.word	0x0002e800
        /*0908*/ 	.short	0x010a
        /*090a*/ 	.byte	0x29
	.zero		1


	//   ....[23]....
        /*090c*/ 	.word	0x00001c10
        /*0910*/ 	.word	0x00000002
        /*0914*/ 	.word	0x0002e830
        /*0918*/ 	.short	0x010a
        /*091a*/ 	.byte	0x3f
	.zero		1


	//   ....[24]....
        /*091c*/ 	.word	0x00001c50
        /*0920*/ 	.word	0x00000002
        /*0924*/ 	.word	0x0002e830
        /*0928*/ 	.short	0x010a
        /*092a*/ 	.byte	0x3f
	.zero		1


	//   ....[25]....
        /*092c*/ 	.word	0x00005550
        /*0930*/ 	.word	0x0000004d
        /*0934*/ 	.word	0x00000000
        /*0938*/ 	.short	0x0101
        /*093a*/ 	.byte	0x3f
	.zero		1


	//   ....[26]....
        /*093c*/ 	.word	0x000069a0
        /*0940*/ 	.word	0x000000ff
        /*0944*/ 	.word	0x0002e830
        /*0948*/ 	.short	0x010a
        /*094a*/ 	.byte	0x06
	.zero		1


	//   ....[27]....
        /*094c*/ 	.word	0x000069e0
        /*0950*/ 	.word	0x000000ff
        /*0954*/ 	.word	0x0002e830
        /*0958*/ 	.short	0x010a
        /*095a*/ 	.byte	0x06
	.zero		1


	//   ....[28]....
        /*095c*/ 	.word	0x000075f0
        /*0960*/ 	.word	0x000000ff
        /*0964*/ 	.word	0x0002e850
        /*0968*/ 	.short	0x010a
        /*096a*/ 	.byte	0x06
	.zero		1


	//   ....[29]....
        /*096c*/ 	.word	0x00007630
        /*0970*/ 	.word	0x000000ff
        /*0974*/ 	.word	0x0002e850
        /*0978*/ 	.short	0x010a
        /*097a*/ 	.byte	0x06
	.zero		1


	//   ....[30]....
        /*097c*/ 	.word	0x0000b180
        /*0980*/ 	.word	0x00000002
        /*0984*/ 	.word	0x00000000
        /*0988*/ 	.short	0x0101
        /*098a*/ 	.byte	0x3f
	.zero		1


	//   ....[31]....
        /*098c*/ 	.word	0x0000b550
        /*0990*/ 	.word	0x000000ff
        /*0994*/ 	.word	0x00000000
        /*0998*/ 	.short	0x0101
        /*099a*/ 	.byte	0x06
	.zero		1


	//   ....[32]....
        /*099c*/ 	.word	0x0000bdb0
        /*09a0*/ 	.word	0x000000ff
        /*09a4*/ 	.word	0x0002e830
        /*09a8*/ 	.short	0x010a
        /*09aa*/ 	.byte	0x06
	.zero		1


	//   ....[33]....
        /*09ac*/ 	.word	0x0000bdf0
        /*09b0*/ 	.word	0x000000ff
        /*09b4*/ 	.word	0x0002e830
        /*09b8*/ 	.short	0x010a
        /*09ba*/ 	.byte	0x06
	.zero		1


	//   ....[34]....
        /*09bc*/ 	.word	0x0000c9d0
        /*09c0*/ 	.word	0x000000ff
        /*09c4*/ 	.word	0x0002e850
        /*09c8*/ 	.short	0x010a
        /*09ca*/ 	.byte	0x06
	.zero		1


	//   ....[35]....
        /*09cc*/ 	.word	0x0000ca10
        /*09d0*/ 	.word	0x000000ff
        /*09d4*/ 	.word	0x0002e850
        /*09d8*/ 	.short	0x010a
        /*09da*/ 	.byte	0x06
	.zero		1


	//   ....[36]....
        /*09dc*/ 	.word	0x0000f6e0
        /*09e0*/ 	.word	0x00000002
        /*09e4*/ 	.word	0x00000000
        /*09e8*/ 	.short	0x0101
        /*09ea*/ 	.byte	0x3f
	.zero		1


	//   ....[37]....
        /*09ec*/ 	.word	0x0000f9b0
        /*09f0*/ 	.word	0x000000ff
        /*09f4*/ 	.word	0x00000000
        /*09f8*/ 	.short	0x0101
        /*09fa*/ 	.byte	0x06
	.zero		1


	//   ....[38]....
        /*09fc*/ 	.word	0x00010130
        /*0a00*/ 	.word	0x000000ff
        /*0a04*/ 	.word	0x0002e850
        /*0a08*/ 	.short	0x010a
        /*0a0a*/ 	.byte	0x04
	.zero		1


	//   ....[39]....
        /*0a0c*/ 	.word	0x00010170
        /*0a10*/ 	.word	0x000000ff
        /*0a14*/ 	.word	0x0002e850
        /*0a18*/ 	.short	0x010a
        /*0a1a*/ 	.byte	0x04
	.zero		1


	//   ....[40]....
        /*0a1c*/ 	.word	0x00010850
        /*0a20*/ 	.word	0x000000ff
        /*0a24*/ 	.word	0x00000000
        /*0a28*/ 	.short	0x0101
        /*0a2a*/ 	.byte	0x04
	.zero		1


	//   ....[41]....
        /*0a2c*/ 	.word	0x00012490
        /*0a30*/ 	.word	0x00000003
        /*0a34*/ 	.word	0x00000000
        /*0a38*/ 	.short	0x0101
        /*0a3a*/ 	.byte	0x3f
	.zero		1


	//   ....[42]....
        /*0a3c*/ 	.word	0x00015460
        /*0a40*/ 	.word	0x00000004
        /*0a44*/ 	.word	0x0002e880
        /*0a48*/ 	.short	0x010a
        /*0a4a*/ 	.byte	0x3f
	.zero		1


	//   ....[43]....
        /*0a4c*/ 	.word	0x00015600
        /*0a50*/ 	.word	0x00000004
        /*0a54*/ 	.word	0x0002e840
        /*0a58*/ 	.short	0x010a
        /*0a5a*/ 	.byte	0x3f
	.zero		1


	//   ....[44]....
        /*0a5c*/ 	.word	0x000161c0
        /*0a60*/ 	.word	0x00000011
        /*0a64*/ 	.word	0x0002e800
        /*0a68*/ 	.short	0x0107
        /*0a6a*/ 	.byte	0x3f
	.zero		1


	//   ....[45]....
        /*0a6c*/ 	.word	0x000162b0
        /*0a70*/ 	.word	0x00000011
        /*0a74*/ 	.word	0x0002e800
        /*0a78*/ 	.short	0x0101
        /*0a7a*/ 	.byte	0x3f
	.zero		1


	//   ....[46]....
        /*0a7c*/ 	.word	0x000162d0
        /*0a80*/ 	.word	0x00000011
        /*0a84*/ 	.word	0x0002e820
        /*0a88*/ 	.short	0x010a
        /*0a8a*/ 	.byte	0x3f
	.zero		1


	//   ....[47]....
        /*0a8c*/ 	.word	0x000165d0
        /*0a90*/ 	.word	0x00000004
        /*0a94*/ 	.word	0x0002e880
        /*0a98*/ 	.short	0x010a
        /*0a9a*/ 	.byte	0x3f
	.zero		1


	//   ....[48]....
        /*0a9c*/ 	.word	0x00016830
        /*0aa0*/ 	.word	0x00000004
        /*0aa4*/ 	.word	0x0002e840
        /*0aa8*/ 	.short	0x010a
        /*0aaa*/ 	.byte	0x3f
	.zero		1


	//   ....[49]....
        /*0aac*/ 	.word	0x00016b00
        /*0ab0*/ 	.word	0x00000014
        /*0ab4*/ 	.word	0x0002e870
        /*0ab8*/ 	.short	0x010a
        /*0aba*/ 	.byte	0x3f
	.zero		1


	//   ....[50]....
        /*0abc*/ 	.word	0x00016b70
        /*0ac0*/ 	.word	0x00000014
        /*0ac4*/ 	.word	0x0002e860
        /*0ac8*/ 	.short	0x010a
        /*0aca*/ 	.byte	0x3f
	.zero		1


	//   ....[51]....
        /*0acc*/ 	.word	0x00017340
        /*0ad0*/ 	.word	0x00000014
        /*0ad4*/ 	.word	0x0002e850
        /*0ad8*/ 	.short	0x0101
        /*0ada*/ 	.byte	0x3f
	.zero		1


	//   ....[52]....
        /*0adc*/ 	.word	0x000173c0
        /*0ae0*/ 	.word	0x00000014
        /*0ae4*/ 	.word	0x00000000
        /*0ae8*/ 	.short	0x0101
        /*0aea*/ 	.byte	0x3f
	.zero		1


	//   ....[53]....
        /*0aec*/ 	.word	0x000175f0
        /*0af0*/ 	.word	0x00000010
        /*0af4*/ 	.word	0x0002e870
        /*0af8*/ 	.short	0x010a
        /*0afa*/ 	.byte	0x3f
	.zero		1


	//   ....[54]....
        /*0afc*/ 	.word	0x00017660
        /*0b00*/ 	.word	0x00000010
        /*0b04*/ 	.word	0x0002e860
        /*0b08*/ 	.short	0x010a
        /*0b0a*/ 	.byte	0x3f
	.zero		1


	//   ....[55]....
        /*0b0c*/ 	.word	0x00017d10
        /*0b10*/ 	.word	0x00000010
        /*0b14*/ 	.word	0x0002e850
        /*0b18*/ 	.short	0x0101
        /*0b1a*/ 	.byte	0x3f
	.zero		1


	//   ....[56]....
        /*0b1c*/ 	.word	0x00017d50
        /*0b20*/ 	.word	0x00000000
        /*0b24*/ 	.word	0x00000000
        /*0b28*/ 	.short	0x0101
        /*0b2a*/ 	.byte	0x3f
	.zero		1


	//   ....[57]....
        /*0b2c*/ 	.word	0x00018b00
        /*0b30*/ 	.word	0x00000000
        /*0b34*/ 	.word	0x0002e820
        /*0b38*/ 	.short	0x010a
        /*0b3a*/ 	.byte	0x3f
	.zero		1


	//   ....[58]....
        /*0b3c*/ 	.word	0x00018cc0
        /*0b40*/ 	.word	0x00000006
        /*0b44*/ 	.word	0x00000000
        /*0b48*/ 	.short	0x010a
        /*0b4a*/ 	.byte	0x3f
	.zero		1


	//   ....[59]....
        /*0b4c*/ 	.word	0x00018d30
        /*0b50*/ 	.word	0x00000007
        /*0b54*/ 	.word	0x00000000
        /*0b58*/ 	.short	0x010a
        /*0b5a*/ 	.byte	0x3f
	.zero		1


	//   ....[60]....
        /*0b5c*/ 	.word	0x00018d90
        /*0b60*/ 	.word	0x00000004
        /*0b64*/ 	.word	0x0002e860
        /*0b68*/ 	.short	0x010a
        /*0b6a*/ 	.byte	0x3f
	.zero		1


	//   ....[61]....
        /*0b6c*/ 	.word	0x00018de0
        /*0b70*/ 	.word	0x00000003
        /*0b74*/ 	.word	0x0002e860
        /*0b78*/ 	.short	0x010a
        /*0b7a*/ 	.byte	0x3f
	.zero		1


	//   ....[62]....
        /*0b7c*/ 	.word	0x00018e20
        /*0b80*/ 	.word	0x00000004
        /*0b84*/ 	.word	0x0002e880
        /*0b88*/ 	.short	0x010a
        /*0b8a*/ 	.byte	0x3f
	.zero		1


	//   ....[63]....
        /*0b8c*/ 	.word	0x00018e40
        /*0b90*/ 	.word	0x00000003
        /*0b94*/ 	.word	0x0002e880
        /*0b98*/ 	.short	0x010a
        /*0b9a*/ 	.byte	0x3f
	.zero		1


	//   ....[64]....
        /*0b9c*/ 	.word	0x00018eb0
        /*0ba0*/ 	.word	0x00000003
        /*0ba4*/ 	.word	0x0002e800
        /*0ba8*/ 	.short	0x010a
        /*0baa*/ 	.byte	0x3f
	.zero		1


	//   ....[65]....
        /*0bac*/ 	.word	0x00018f00
        /*0bb0*/ 	.word	0x00000002
        /*0bb4*/ 	.word	0x0002e830
        /*0bb8*/ 	.short	0x010a
        /*0bba*/ 	.byte	0x3f
	.zero		1


	//   ....[66]....
        /*0bbc*/ 	.word	0x00018f60
        /*0bc0*/ 	.word	0x00000008
        /*0bc4*/ 	.word	0x0002e830
        /*0bc8*/ 	.short	0x010a
        /*0bca*/ 	.byte	0x3f
	.zero		1


	//   ....[67]....
        /*0bcc*/ 	.word	0x00018fc0
        /*0bd0*/ 	.word	0x00000008
        /*0bd4*/ 	.word	0x0002e850
        /*0bd8*/ 	.short	0x010a
        /*0bda*/ 	.byte	0x3f
	.zero		1


	//   ....[68]....
        /*0bdc*/ 	.word	0x00019020
        /*0be0*/ 	.word	0x00000008
        /*0be4*/ 	.word	0x0002e830
        /*0be8*/ 	.short	0x010a
        /*0bea*/ 	.byte	0x3f
	.zero		1


	//   ....[69]....
        /*0bec*/ 	.word	0x00019080
        /*0bf0*/ 	.word	0x00000008
        /*0bf4*/ 	.word	0x0002e850
        /*0bf8*/ 	.short	0x010a
        /*0bfa*/ 	.byte	0x3f
	.zero		1


	//   ....[70]....
        /*0bfc*/ 	.word	0x000190e0
        /*0c00*/ 	.word	0x00000005
        /*0c04*/ 	.word	0x0002e850
        /*0c08*/ 	.short	0x010a
        /*0c0a*/ 	.byte	0x3f
	.zero		1


	//   ....[71]....
        /*0c0c*/ 	.word	0x00019230
        /*0c10*/ 	.word	0x00000004
        /*0c14*/ 	.word	0x0002e880
        /*0c18*/ 	.short	0x010a
        /*0c1a*/ 	.byte	0x3f
	.zero		1


	//   ....[72]....
        /*0c1c*/ 	.word	0x00019280
        /*0c20*/ 	.word	0x00000004
        /*0c24*/ 	.word	0x0002e840
        /*0c28*/ 	.short	0x010a
        /*0c2a*/ 	.byte	0x3f
	.zero		1


	//   ....[73]....
        /*0c2c*/ 	.word	0x00019cc0
        /*0c30*/ 	.word	0x00000011
        /*0c34*/ 	.word	0x0002e820
        /*0c38*/ 	.short	0x010a
        /*0c3a*/ 	.byte	0x3f
	.zero		1


	//   ....[74]....
        /*0c3c*/ 	.word	0x00019d10
        /*0c40*/ 	.word	0x00000004
        /*0c44*/ 	.word	0x0002e880
        /*0c48*/ 	.short	0x010a
        /*0c4a*/ 	.byte	0x3f
	.zero		1


	//   ....[75]....
        /*0c4c*/ 	.word	0x00019d60
        /*0c50*/ 	.word	0x00000004
        /*0c54*/ 	.word	0x0002e840
        /*0c58*/ 	.short	0x010a
        /*0c5a*/ 	.byte	0x3f
	.zero		1


	//   ....[76]....
        /*0c5c*/ 	.word	0x00019db0
        /*0c60*/ 	.word	0x00000014
        /*0c64*/ 	.word	0x0002e870
        /*0c68*/ 	.short	0x010a
        /*0c6a*/ 	.byte	0x3f
	.zero		1


	//   ....[77]....
        /*0c6c*/ 	.word	0x00019e00
        /*0c70*/ 	.word	0x00000014
        /*0c74*/ 	.word	0x0002e860
        /*0c78*/ 	.short	0x010a
        /*0c7a*/ 	.byte	0x3f
	.zero		1


	//   ....[78]....
        /*0c7c*/ 	.word	0x00019e50
        /*0c80*/ 	.word	0x00000010
        /*0c84*/ 	.word	0x0002e870
        /*0c88*/ 	.short	0x010a
        /*0c8a*/ 	.byte	0x3f
	.zero		1


	//   ....[79]....
        /*0c8c*/ 	.word	0x00019ea0
        /*0c90*/ 	.word	0x00000010
        /*0c94*/ 	.word	0x0002e860
        /*0c98*/ 	.short	0x010a
        /*0c9a*/ 	.byte	0x3f
	.zero		1


	//   ....[80]....
        /*0c9c*/ 	.word	0x00019ef0
        /*0ca0*/ 	.word	0x00000000
        /*0ca4*/ 	.word	0x0002e820
        /*0ca8*/ 	.short	0x010a
        /*0caa*/ 	.byte	0x3f
	.zero		1


	//   ....[81]....
        /*0cac*/ 	.word	0x0001a090
        /*0cb0*/ 	.word	0x00000006
        /*0cb4*/ 	.word	0x00000000
        /*0cb8*/ 	.short	0x010a
        /*0cba*/ 	.byte	0x3f
	.zero		1


	//   ....[82]....
        /*0cbc*/ 	.word	0x0001a0e0
        /*0cc0*/ 	.word	0x00000007
        /*0cc4*/ 	.word	0x00000000
        /*0cc8*/ 	.short	0x010a
        /*0cca*/ 	.byte	0x3f
	.zero		1


	//   ....[83]....
        /*0ccc*/ 	.word	0x0001a130
        /*0cd0*/ 	.word	0x00000004
        /*0cd4*/ 	.word	0x0002e860
        /*0cd8*/ 	.short	0x010a
        /*0cda*/ 	.byte	0x3f
	.zero		1


	//   ....[84]....
        /*0cdc*/ 	.word	0x0001a180
        /*0ce0*/ 	.word	0x00000003
        /*0ce4*/ 	.word	0x0002e860
        /*0ce8*/ 	.short	0x010a
        /*0cea*/ 	.byte	0x3f
	.zero		1


	//   ....[85]....
        /*0cec*/ 	.word	0x0001a1d0
        /*0cf0*/ 	.word	0x00000004
        /*0cf4*/ 	.word	0x0002e880
        /*0cf8*/ 	.short	0x010a
        /*0cfa*/ 	.byte	0x3f
	.zero		1


	//----- nvinfo : EIATTR_NUM_MBARRIERS
	.align		4
.L_1113:
        /*0cfc*/ 	.byte	0x03, 0x38
        /*0cfe*/ 	.short	0x0016


	//----- nvinfo : EIATTR_EXIT_INSTR_OFFSETS
	.align		4
        /*0d00*/ 	.byte	0x04, 0x1c
        /*0d02*/ 	.short	(.L_1115 - .L_1114)


	//   ....[0]....
.L_1114:
        /*0d04*/ 	.word	0x00000a80


	//   ....[1]....
        /*0d08*/ 	.word	0x000133d0


	//   ....[2]....
        /*0d0c*/ 	.word	0x00018e90


	//----- nvinfo : EIATTR_MAX_THREADS
	.align		4
.L_1115:
        /*0d10*/ 	.byte	0x04, 0x05
        /*0d12*/ 	.short	(.L_1117 - .L_1116)
.L_1116:
        /*0d14*/ 	.word	0x00000180
        /*0d18*/ 	.word	0x00000001
        /*0d1c*/ 	.word	0x00000001


	//----- nvinfo : EIATTR_CRS_STACK_SIZE
	.align		4
.L_1117:
        /*0d20*/ 	.byte	0x04, 0x1e
        /*0d22*/ 	.short	(.L_1119 - .L_1118)
.L_1118:
        /*0d24*/ 	.word	0x00000000


	//----- nvinfo : EIATTR_CBANK_PARAM_SIZE
	.align		4
.L_1119:
        /*0d28*/ 	.byte	0x03, 0x19
        /*0d2a*/ 	.short	0x0af0


	//----- nvinfo : EIATTR_PARAM_CBANK
	.align		4
        /*0d2c*/ 	.byte	0x04, 0x0a
        /*0d2e*/ 	.short	(.L_1121 - .L_1120)
	.align		4
.L_1120:
        /*0d30*/ 	.word	index@(.nv.constant0._ZN7cutlass13device_kernelIN5flash11enable_sm90INS1_16FlashAttnFwdSm90INS1_25CollectiveMainloopFwdSm90ILi2EN4cute5tupleIJNS5_1CILi1EEES8_S8_EEENS6_IJNS7_ILi128EEENS7_ILi224EEESA_EEELi128ENS_12float_e4m3_tEfNS_4arch4Sm90ELb1ELb0ELb1ELb1ELb0ELb0ELb0ELb1ELb1ELb1ELb0ELb0EEENS1_21CollectiveEpilogueFwdINS6_IJSA_SA_SB_EEES9_NS_10bfloat16_tESF_Li256ELb1ELb1ELb0ELb1EEENS1_36VarlenDynamicPersistentTileSchedulerILi128ELi224ELi256ELi128ELb0ELb1ELb1ELb1ELb1ELb1EEEEEEEEEvNT_6ParamsE)
        /*0d34*/ 	.short	0x0210
        /*0d36*/ 	.short	0x0af0


	//----- nvinfo : EIATTR_SW_WAR
	.align		4
.L_1121:
        /*0d38*/ 	.byte	0x04, 0x36
        /*0d3a*/ 	.short	(.L_1123 - .L_1122)
.L_1122:
        /*0d3c*/ 	.word	0x00000008
.L_1123:


//--------------------- .nv.info._ZN7cutlass13device_kernelIN5flash11enable_sm90INS1_16FlashAttnFwdSm90INS1_25CollectiveMainloopFwdSm90ILi2EN4cute5tupleIJNS5_1CILi1EEES8_S8_EEENS6_IJNS7_ILi128EEENS7_ILi224EEESA_EEELi128ENS_12float_e4m3_tEfNS_4arch4Sm90ELb1ELb0ELb1ELb1ELb0ELb1ELb0ELb1ELb1ELb1ELb0ELb0EEENS1_21CollectiveEpilogueFwdINS6_IJSA_SA_SB_EEES9_NS_10bfloat16_tESF_Li256ELb1ELb1ELb0ELb1EEENS1_36VarlenDynamicPersistentTileSchedulerILi128ELi224ELi256ELi128ELb0ELb1ELb1ELb1ELb1ELb1EEEEEEEEEvNT_6ParamsE --------------------------
	.section	.nv.info._ZN7cutlass13device_kernelIN5flash11enable_sm90INS1_16FlashAttnFwdSm90INS1_25CollectiveMainloopFwdSm90ILi2EN4cute5tupleIJNS5_1CILi1EEES8_S8_EEENS6_IJNS7_ILi128EEENS7_ILi224EEESA_EEELi128ENS_12float_e4m3_tEfNS_4arch4Sm90ELb1ELb0ELb1ELb1ELb0ELb1ELb0ELb1ELb1ELb1ELb0ELb0EEENS1_21CollectiveEpilogueFwdINS6_IJSA_SA_SB_EEES9_NS_10bfloat16_tESF_Li256ELb1ELb1ELb0ELb1EEENS1_36VarlenDynamicPersistentTileSchedulerILi128ELi224ELi256ELi128ELb0ELb1ELb1ELb1ELb1ELb1EEEEEEEEEvNT_6ParamsE,"",@"SHT_CUDA_INFO"
	.sectionflags	@""
	.align	4


	//----- nvinfo : EIATTR_CUDA_API_VERSION
	.align		4
        /*0000*/ 	.byte	0x04, 0x37
        /*0002*/ 	.short	(.L_1125 - .L_1124)
.L_1124:
        /*0004*/ 	.word	0x00000082


	//----- nvinfo : EIATTR_KPARAM_INFO
	.align		4
.L_1125:
        /*0008*/ 	.byte	0x04, 0x17
        /*000a*/ 	.short	(.L_1127 - .L_1126)
.L_1126:
        /*000c*/ 	.word	0x00000000
        /*0010*/ 	.short	0x0000
        /*0012*/ 	.short	0x0070
        /*0014*/ 	.byte	0x00, 0xf0, 0x01, 0x2a


	//----- nvinfo : EIATTR_SPARSE_MMA_MASK
	.align		4
.L_1127:
        /*0018*/ 	.byte	0x03, 0x50
        /*001a*/ 	.short	0x0000


	//----- nvinfo : EIATTR_MAXREG_COUNT
	.align		4
        /*001c*/ 	.byte	0x03, 0x1b
        /*001e*/ 	.short	0x00a8


	//----- nvinfo : EIATTR_NUM_BARRIERS
	.align		4
        /*0020*/ 	.byte	0x02, 0x4c
        /*0022*/ 	.byte	0x10
	.zero		1


	//----- nvinfo : EIATTR_EXTERNS
	.align		4
        /*0024*/ 	.byte	0x04, 0x0f
        /*0026*/ 	.short	(.L_1129 - .L_1128)


	//   ....[0]....
	.align		4
.L_1128:
        /*0028*/ 	.word	index@(__assertfail)


	//----- nvinfo : EIATTR_ANNOTATIONS
	.align		4
.L_1129:
        /*002c*/ 	.byte	0x04, 0x55
        /*002e*/ 	.short	(.L_1131 - .L_1130)


	//   ....[0]....
.L_1130:
        /* <DEDUP_REMOVED lines=178> */


	//----- nvinfo : EIATTR_MERCURY_ISA_VERSION
	.align		4
.L_1131:
        /*0b38*/ 	.byte	0x03, 0x5f
        /*0b3a*/ 	.short	0x0101


	//----- nvinfo : EIATTR_UNUSED_LOAD_BYTE_OFFSET
	.align		4
        /*0b3c*/ 	.byte	0x04, 0x44
        /*0b3e*/ 	.short	(.L_1133 - .L_1132)


	//   ....[0]....
.L_1132:
        /*0b40*/ 	.word	0x00000b00
        /*0b44*/ 	.word	0x0000fff0


	//   ....[1]....
        /*0b48*/ 	.word	0x00023350
        /*0b4c*/ 	.word	0x0000fff0


	//----- nvinfo : EIATTR_INT_WARP_WIDE_INSTR_OFFSETS
	.align		4
.L_1133:
        /*0b50*/ 	.byte	0x04, 0x31
        /*0b52*/ 	.short	(.L_1135 - .L_1134)


	//   ....[0]....
.L_1134:
        /*0b54*/ 	.word	0x00000190


	//   ....[1]....
        /*0b58*/ 	.word	0x000001d0


	//   ....[2]....
        /*0b5c*/ 	.word	0x00000240


	//   ....[3]....
        /*0b60*/ 	.word	0x00028590


	//   ....[4]....
        /*0b64*/ 	.word	0x00028600


	//   ....[5]....
        /*0b68*/ 	.word	0x0002b5d0


	//   ....[6]....
        /*0b6c*/ 	.word	0x0002b640


	//----- nvinfo : EIATTR_COOP_GROUP_MASK_REGIDS
	.align		4
.L_1135:
        /*0b70*/ 	.byte	0x04, 0x29
        /*0b72*/ 	.short	(.L_1137 - .L_1136)


	//   ....[0]....
.L_1136:
        /*0b74*/ 	.word	0xffffffff


	//   ....[1]....
        /*0b78*/ 	.word	0xffffffff


	//   ....[2]....
        /*0b7c*/ 	.word	0xffffffff


	//   ....[3]....
        /*0b80*/ 	.word	0xffffffff


	//   ....[4]....
        /*0b84*/ 	.word	0xffffffff


	//   ....[5]....
        /*0b88*/ 	.word	0xffffffff


	//   ....[6]....
        /*0b8c*/ 	.word	0xffffffff


	//   ....[7]....
        /*0b90*/ 	.word	0xffffffff


	//   ....[8]....
        /*0b94*/ 	.word	0xffffffff


	//   ....[9]....
        /*0b98*/ 	.word	0xffffffff


	//   ....[10]....
        /*0b9c*/ 	.word	0xffffffff


	//   ....[11]....
        /*0ba0*/ 	.word	0xffffffff


	//   ....[12]....
        /*0ba4*/ 	.word	0xffffffff


	//   ....[13]....
        /*0ba8*/ 	.word	0xffffffff


	//   ....[14]....
        /*0bac*/ 	.word	0xffffffff


	//   ....[15]....
        /*0bb0*/ 	.word	0xffffffff


	//   ....[16]....
        /*0bb4*/ 	.word	0xffffffff


	//   ....[17]....
        /*0bb8*/ 	.word	0xffffffff


	//   ....[18]....
        /*0bbc*/ 	.word	0xffffffff


	//   ....[19]....
        /*0bc0*/ 	.word	0xffffffff


	//   ....[20]....
        /*0bc4*/ 	.word	0xffffffff


	//   ....[21]....
        /*0bc8*/ 	.word	0xffffffff


	//   ....[22]....
        /*0bcc*/ 	.word	0xffffffff


	//   ....[23]....
        /*0bd0*/ 	.word	0xffffffff


	//   ....[24]....
        /*0bd4*/ 	.word	0xffffffff


	//   ....[25]....
        /*0bd8*/ 	.word	0xffffffff


	//   ....[26]....
        /*0bdc*/ 	.word	0xffffffff


	//   ....[27]....
        /*0be0*/ 	.word	0xffffffff


	//   ....[28]....
        /*0be4*/ 	.word	0xffffffff


	//   ....[29]....
        /*0be8*/ 	.word	0xffffffff


	//   ....[30]....
        /*0bec*/ 	.word	0xffffffff


	//   ....[31]....
        /*0bf0*/ 	.word	0xffffffff


	//   ....[32]....
        /*0bf4*/ 	.word	0xffffffff


	//   ....[33]....
        /*0bf8*/ 	.word	0xffffffff


	//   ....[34]....
        /*0bfc*/ 	.word	0xffffffff


	//   ....[35]....
        /*0c00*/ 	.word	0xffffffff


	//   ....[36]....
        /*0c04*/ 	.word	0xffffffff


	//   ....[37]....
        /*0c08*/ 	.word	0xffffffff


	//   ....[38]....
        /*0c0c*/ 	.word	0xffffffff


	//   ....[39]....
        /*0c10*/ 	.word	0xffffffff


	//   ....[40]....
        /*0c14*/ 	.word	0xffffffff


	//   ....[41]....
        /*0c18*/ 	.word	0xffffffff


	//   ....[42]....
        /*0c1c*/ 	.word	0xffffffff


	//   ....[43]....
        /*0c20*/ 	.word	0xffffffff


	//   ....[44]....
        /*0c24*/ 	.word	0xffffffff


	//   ....[45]....
        /*0c28*/ 	.word	0xffffffff


	//   ....[46]....
        /*0c2c*/ 	.word	0xffffffff


	//   ....[47]....
        /*0c30*/ 	.word	0xffffffff


	//   ....[48]....
        /*0c34*/ 	.word	0xffffffff


	//   ....[49]....
        /*0c38*/ 	.word	0xffffffff


	//   ....[50]....
        /*0c3c*/ 	.word	0xffffffff


	//   ....[51]....
        /*0c40*/ 	.word	0xffffffff


	//   ....[52]....
        /*0c44*/ 	.word	0xffffffff


	//   ....[53]....
        /*0c48*/ 	.word	0xffffffff


	//   ....[54]....
        /*0c4c*/ 	.word	0xffffffff


	//   ....[55]....
        /*0c50*/ 	.word	0xffffffff


	//   ....[56]....
        /*0c54*/ 	.word	0xffffffff


	//   ....[57]....
        /*0c58*/ 	.word	0xffffffff


	//   ....[58]....
        /*0c5c*/ 	.word	0xffffffff


	//   ....[59]....
        /*0c60*/ 	.word	0xffffffff


	//   ....[60]....
        /*0c64*/ 	.word	0xffffffff


	//   ....[61]....
        /*0c68*/ 	.word	0xffffffff


	//   ....[62]....
        /*0c6c*/ 	.word	0xffffffff


	//   ....[63]....
        /*0c70*/ 	.word	0xffffffff


	//   ....[64]....
        /*0c74*/ 	.word	0xffffffff


	//   ....[65]....
        /*0c78*/ 	.word	0xffffffff


	//   ....[66]....
        /*0c7c*/ 	.word	0xffffffff


	//   ....[67]....
        /*0c80*/ 	.word	0xffffffff


	//   ....[68]....
        /*0c84*/ 	.word	0xffffffff


	//   ....[69]....
        /*0c88*/ 	.word	0xffffffff


	//   ....[70]....
        /*0c8c*/ 	.word	0xffffffff


	//   ....[71]....
        /*0c90*/ 	.word	0xffffffff


	//   ....[72]....
        /*0c94*/ 	.word	0xffffffff


	//   ....[73]....
        /*0c98*/ 	.word	0xffffffff


	//   ....[74]....
        /*0c9c*/ 	.word	0xffffffff


	//   ....[75]....
        /*0ca0*/ 	.word	0xffffffff


	//   ....[76]....
        /*0ca4*/ 	.word	0xffffffff


	//   ....[77]....
        /*0ca8*/ 	.word	0xffffffff


	//   ....[78]....
        /*0cac*/ 	.word	0xffffffff


	//   ....[79]....
        /*0cb0*/ 	.word	0xffffffff


	//   ....[80]....
        /*0cb4*/ 	.word	0xffffffff


	//   ....[81]....
        /*0cb8*/ 	.word	0xffffffff


	//   ....[82]....
        /*0cbc*/ 	.word	0xffffffff


	//   ....[83]....
        /*0cc0*/ 	.word	0xffffffff


	//   ....[84]....
        /*0cc4*/ 	.word	0xffffffff


	//   ....[85]....
        /*0cc8*/ 	.word	0xffffffff


	//   ....[86]....
        /*0ccc*/ 	.word	0xffffffff


	//   ....[87]....
        /*0cd0*/ 	.word	0xffffffff


	//   ....[88]....
        /*0cd4*/ 	.word	0xffffffff


	//   ....[89]....
        /*0cd8*/ 	.word	0xffffffff


	//   ....[90]....
        /*0cdc*/ 	.word	0xffffffff


	//   ....[91]....
        /*0ce0*/ 	.word	0xffffffff


	//   ....[92]....
        /*0ce4*/ 	.word	0xffffffff


	//   ....[93]....
        /*0ce8*/ 	.word	0xffffffff


	//   ....[94]....
        /*0cec*/ 	.word	0xffffffff


	//   ....[95]....
        /*0cf0*/ 	.word	0xffffffff


	//   ....[96]....
        /*0cf4*/ 	.word	0xffffffff


	//   ....[97]....
        /*0cf8*/ 	.word	0xffffffff


	//   ....[98]....
        /*0cfc*/ 	.word	0xffffffff


	//   ....[99]....
        /*0d00*/ 	.word	0xffffffff


	//   ....[100]....
        /*0d04*/ 	.word	0xffffffff


	//   ....[101]....
        /*0d08*/ 	.word	0xffffffff


	//   ....[102]....
        /*0d0c*/ 	.word	0xffffffff


	//   ....[103]....
        /*0d10*/ 	.word	0xffffffff


	//   ....[104]....
        /*0d14*/ 	.word	0xffffffff


	//   ....[105]....
        /*0d18*/ 	.word	0xffffffff


	//   ....[106]....
        /*0d1c*/ 	.word	0xffffffff


	//   ....[107]....
        /*0d20*/ 	.word	0xffffffff


	//   ....[108]....
        /*0d24*/ 	.word	0xffffffff


	//   ....[109]....
        /*0d28*/ 	.word	0xffffffff


	//   ....[110]....
        /*0d2c*/ 	.word	0xffffffff


	//   ....[111]....
        /*0d30*/ 	.word	0xffffffff


	//   ....[112]....
        /*0d34*/ 	.word	0xffffffff


	//   ....[113]....
        /*0d38*/ 	.word	0xffffffff


	//   ....[114]....
        /*0d3c*/ 	.word	0xffffffff


	//   ....[115]....
        /*0d40*/ 	.word	0xffffffff


	//   ....[116]....
        /*0d44*/ 	.word	0xffffffff


	//   ....[117]....
        /*0d48*/ 	.word	0xffffffff


	//   ....[118]....
        /*0d4c*/ 	.word	0xffffffff


	//   ....[119]....
        /*0d50*/ 	.word	0xffffffff


	//   ....[120]....
        /*0d54*/ 	.word	0xffffffff


	//   ....[121]....
        /*0d58*/ 	.word	0xffffffff


	//   ....[122]....
        /*0d5c*/ 	.word	0xffffffff


	//   ....[123]....
        /*0d60*/ 	.word	0xffffffff


	//   ....[124]....
        /*0d64*/ 	.word	0xffffffff


	//   ....[125]....
        /*0d68*/ 	.word	0xffffffff


	//   ....[126]....
        /*0d6c*/ 	.word	0xffffffff


	//   ....[127]....
        /*0d70*/ 	.word	0xffffffff


	//   ....[128]....
        /*0d74*/ 	.word	0xffffffff


	//   ....[129]....
        /*0d78*/ 	.word	0xffffffff


	//   ....[130]....
        /*0d7c*/ 	.word	0xffffffff


	//   ....[131]....
        /*0d80*/ 	.word	0xffffffff


	//   ....[132]....
        /*0d84*/ 	.word	0xffffffff


	//   ....[133]....
        /*0d88*/ 	.word	0xffffffff


	//   ....[134]....
        /*0d8c*/ 	.word	0xffffffff


	//   ....[135]....
        /*0d90*/ 	.word	0xffffffff


	//   ....[136]....
        /*0d94*/ 	.word	0xffffffff


	//   ....[137]....
        /*0d98*/ 	.word	0xffffffff


	//   ....[138]....
        /*0d9c*/ 	.word	0xffffffff


	//   ....[139]....
        /*0da0*/ 	.word	0xffffffff


	//   ....[140]....
        /*0da4*/ 	.word	0xffffffff


	//   ....[141]....
        /*0da8*/ 	.word	0xffffffff


	//   ....[142]....
        /*0dac*/ 	.word	0xffffffff


	//   ....[143]....
        /*0db0*/ 	.word	0xffffffff


	//   ....[144]....
        /*0db4*/ 	.word	0xffffffff


	//   ....[145]....
        /*0db8*/ 	.word	0xffffffff


	//   ....[146]....
        /*0dbc*/ 	.word	0xffffffff


	//   ....[147]....
        /*0dc0*/ 	.word	0xffffffff


	//   ....[148]....
        /*0dc4*/ 	.word	0x0500000f


	//   ....[149]....
        /*0dc8*/ 	.word	0x0500000f


	//   ....[150]....
        /*0dcc*/ 	.word	0x0500000f


	//   ....[151]....
        /*0dd0*/ 	.word	0x0500000f


	//   ....[152]....
        /*0dd4*/ 	.word	0x0500000f


	//   ....[153]....
        /*0dd8*/ 	.word	0x0500000f


	//   ....[154]....
        /*0ddc*/ 	.word	0x0500000f


	//   ....[155]....
        /*0de0*/ 	.word	0x0500000f


	//   ....[156]....
        /*0de4*/ 	.word	0x0500000f


	//   ....[157]....
        /*0de8*/ 	.word	0x0500000f


	//   ....[158]....
        /*0dec*/ 	.word	0x0500000f


	//   ....[159]....
        /*0df0*/ 	.word	0x0500000f


	//   ....[160]....
        /*0df4*/ 	.word	0x0500000f


	//   ....[161]....
        /*0df8*/ 	.word	0x0500000f


	//   ....[162]....
        /*0dfc*/ 	.word	0x0500000f


	//   ....[163]....
        /*0e00*/ 	.word	0x0500000f


	//   ....[164]....
        /*0e04*/ 	.word	0x0500000f


	//   ....[165]....
        /*0e08*/ 	.word	0x0500000f


	//   ....[166]....
        /*0e0c*/ 	.word	0x0500000f


	//   ....[167]....
        /*0e10*/ 	.word	0x0500000f


	//   ....[168]....
        /*0e14*/ 	.word	0x0500000f


	//   ....[169]....
        /*0e18*/ 	.word	0x0500000f


	//   ....[170]....
        /*0e1c*/ 	.word	0x0500000f


	//   ....[171]....
        /*0e20*/ 	.word	0x0500000f


	//   ....[172]....
        /*0e24*/ 	.word	0x0500000f


	//   ....[173]....
        /*0e28*/ 	.word	0x0500000f


	//   ....[174]....
        /*0e2c*/ 	.word	0x0500000f


	//   ....[175]....
        /*0e30*/ 	.word	0x0500000f


	//   ....[176]....
        /*0e34*/ 	.word	0x0500000f


	//   ....[177]....
        /*0e38*/ 	.word	0x0500000f


	//   ....[178]....
        /*0e3c*/ 	.word	0x0500000f


	//   ....[179]....
        /*0e40*/ 	.word	0x0500000f


	//   ....[180]....
        /*0e44*/ 	.word	0x0500000f


	//   ....[181]....
        /*0e48*/ 	.word	0x0500000f


	//   ....[182]....
        /*0e4c*/ 	.word	0x0500000f


	//   ....[183]....
        /*0e50*/ 	.word	0x0500000f


	//   ....[184]....
        /*0e54*/ 	.word	0x0500000f


	//   ....[185]....
        /*0e58*/ 	.word	0x0500000f


	//   ....[186]....
        /*0e5c*/ 	.word	0x0500000f


	//   ....[187]....
        /*0e60*/ 	.word	0x0500000f


	//   ....[188]....
        /*0e64*/ 	.word	0x0500000f


	//   ....[189]....
        /*0e68*/ 	.word	0x0500000f


	//   ....[190]....
        /*0e6c*/ 	.word	0x0500000f


	//   ....[191]....
        /*0e70*/ 	.word	0x0500000f


	//   ....[192]....
        /*0e74*/ 	.word	0x0500000f


	//   ....[193]....
        /*0e78*/ 	.word	0x0500000f


	//   ....[194]....
        /*0e7c*/ 	.word	0x0500000f


	//   ....[195]....
        /*0e80*/ 	.word	0x0500000f


	//   ....[196]....
        /*0e84*/ 	.word	0x0500000f


	//   ....[197]....
        /*0e88*/ 	.word	0x0500000f


	//   ....[198]....
        /*0e8c*/ 	.word	0x0500000f


	//   ....[199]....
        /*0e90*/ 	.word	0x0500000f


	//   ....[200]....
        /*0e94*/ 	.word	0x0500000f


	//   ....[201]....
        /*0e98*/ 	.word	0x0500000f


	//   ....[202]....
        /*0e9c*/ 	.word	0x0500000f


	//   ....[203]....
        /*0ea0*/ 	.word	0x0500000f


	//   ....[204]....
        /*0ea4*/ 	.word	0x0500000f


	//   ....[205]....
        /*0ea8*/ 	.word	0x0500000f


	//   ....[206]....
        /*0eac*/ 	.word	0x0500000f


	//   ....[207]....
        /*0eb0*/ 	.word	0x0500000f


	//   ....[208]....
        /*0eb4*/ 	.word	0x0500000f


	//   ....[209]....
        /*0eb8*/ 	.word	0x0500000f


	//   ....[210]....
        /*0ebc*/ 	.word	0x0500000f


	//   ....[211]....
        /*0ec0*/ 	.word	0x0500000f


	//   ....[212]....
        /*0ec4*/ 	.word	0x0500000f


	//   ....[213]....
        /*0ec8*/ 	.word	0x0500000f


	//   ....[214]....
        /*0ecc*/ 	.word	0x0500000f


	//   ....[215]....
        /*0ed0*/ 	.word	0x0500000f


	//   ....[216]....
        /*0ed4*/ 	.word	0x0500000f


	//   ....[217]....
        /*0ed8*/ 	.word	0x0500000f


	//   ....[218]....
        /*0edc*/ 	.word	0x0500000f


	//   ....[219]....
        /*0ee0*/ 	.word	0x0500000f


	//   ....[220]....
        /*0ee4*/ 	.word	0x0500000f


	//   ....[221]....
        /*0ee8*/ 	.word	0x0500000f


	//   ....[222]....
        /*0eec*/ 	.word	0x0500000f


	//   ....[223]....
        /*0ef0*/ 	.word	0x0500000f


	//   ....[224]....
        /*0ef4*/ 	.word	0x0500000f


	//   ....[225]....
        /*0ef8*/ 	.word	0x0500000f


	//   ....[226]....
        /*0efc*/ 	.word	0x0500000f


	//   ....[227]....
        /*0f00*/ 	.word	0x0500000f


	//   ....[228]....
        /*0f04*/ 	.word	0x0500000f


	//   ....[229]....
        /*0f08*/ 	.word	0x0500000f


	//   ....[230]....
        /*0f0c*/ 	.word	0x0500000f


	//   ....[231]....
        /*0f10*/ 	.word	0x0500000f


	//   ....[232]....
        /*0f14*/ 	.word	0x0500000f


	//   ....[233]....
        /*0f18*/ 	.word	0x0500000f


	//   ....[234]....
        /*0f1c*/ 	.word	0x0500000f


	//   ....[235]....
        /*0f20*/ 	.word	0x0500000f


	//   ....[236]....
        /*0f24*/ 	.word	0x0500000f


	//   ....[237]....
        /*0f28*/ 	.word	0x0500000f


	//   ....[238]....
        /*0f2c*/ 	.word	0x0500000f


	//   ....[239]....
        /*0f30*/ 	.word	0x0500000f


	//   ....[240]....
        /*0f34*/ 	.word	0x0500000f


	//----- nvinfo : EIATTR_COOP_GROUP_INSTR_OFFSETS
	.align		4
.L_1137:
        /*0f38*/ 	.byte	0x04, 0x28
        /*0f3a*/ 	.short	(.L_1139 - .L_1138)


	//   ....[0]....
.L_1138:
        /*0f3c*/ 	.word	0x00000070


	//   ....[1]....
        /*0f40*/ 	.word	0x000001a0


	//   ....[2]....
        /*0f44*/ 	.word	0x000001f0


	//   ....[3]....
        /*0f48*/ 	.word	0x00000420


	//   ....[4]....
        /*0f4c*/ 	.word	0x00000580


	//   ....[5]....
        /*0f50*/ 	.word	0x000006a0


	//   ....[6]....
        /*0f54*/ 	.word	0x00000800


	//   ....[7]....
        /*0f58*/ 	.word	0x0000d0d0


	//   ....[8]....
        /*0f5c*/ 	.word	0x0000db20


	//   ....[9]....
        /*0f60*/ 	.word	0x0000db30


	//   ....[10]....
        /*0f64*/ 	.word	0x0000db40


	//   ....[11]....
        /*0f68*/ 	.word	0x0000db50


	//   ....[12]....
        /*0f6c*/ 	.word	0x0000dd80


	//   ....[13]....
        /*0f70*/ 	.word	0x0000dd90


	//   ....[14]....
        /*0f74*/ 	.word	0x0000dda0


	//   ....[15]....
        /*0f78*/ 	.word	0x0000ddb0


	//   ....[16]....
        /*0f7c*/ 	.word	0x00010300


	//   ....[17]....
        /*0f80*/ 	.word	0x00010310


	//   ....[18]....
        /*0f84*/ 	.word	0x00010320


	//   ....[19]....
        /*0f88*/ 	.word	0x00010330


	//   ....[20]....
        /*0f8c*/ 	.word	0x00010430


	//   ....[21]....
        /*0f90*/ 	.word	0x00010450


	//   ....[22]....
        /*0f94*/ 	.word	0x00010460


	//   ....[23]....
        /*0f98*/ 	.word	0x00010470


	//   ....[24]....
        /*0f9c*/ 	.word	0x00013a00


	//   ....[25]....
        /*0fa0*/ 	.word	0x000145d0


	//   ....[26]....
        /*0fa4*/ 	.word	0x00014d90


	//   ....[27]....
        /*0fa8*/ 	.word	0x00014dc0


	//   ....[28]....
        /*0fac*/ 	.word	0x000160c0


	//   ....[29]....
        /*0fb0*/ 	.word	0x000160e0


	//   ....[30]....
        /*0fb4*/ 	.word	0x00019a30


	//   ....[31]....
        /*0fb8*/ 	.word	0x00019ac0


	//   ....[32]....
        /*0fbc*/ 	.word	0x0001b200


	//   ....[33]....
        /*0fc0*/ 	.word	0x0001b3d0


	//   ....[34]....
        /*0fc4*/ 	.word	0x0001bbd0


	//   ....[35]....
        /*0fc8*/ 	.word	0x0001bd10


	//   ....[36]....
        /*0fcc*/ 	.word	0x00020640


	//   ....[37]....
        /*0fd0*/ 	.word	0x00020660


	//   ....[38]....
        /*0fd4*/ 	.word	0x00020690


	//   ....[39]....
        /*0fd8*/ 	.word	0x000206d0


	//   ....[40]....
        /*0fdc*/ 	.word	0x00022b20


	//   ....[41]....
        /*0fe0*/ 	.word	0x00022b30


	//   ....[42]....
        /*0fe4*/ 	.word	0x00022bb0


	//   ....[43]....
        /*0fe8*/ 	.word	0x00022bc0


	//   ....[44]....
        /*0fec*/ 	.word	0x000239d0


	//   ....[45]....
        /*0ff0*/ 	.word	0x00023a00


	//   ....[46]....
        /*0ff4*/ 	.word	0x00023a30


	//   ....[47]....
        /*0ff8*/ 	.word	0x00023a60


	//   ....[48]....
        /*0ffc*/ 	.word	0x00023a90


	//   ....[49]....
        /*1000*/ 	.word	0x00023ac0


	//   ....[50]....
        /*1004*/ 	.word	0x00023af0


	//   ....[51]....
        /*1008*/ 	.word	0x00023b20


	//   ....[52]....
        /*100c*/ 	.word	0x00023b50


	//   ....[53]....
        /*1010*/ 	.word	0x00023b80


	//   ....[54]....
        /*1014*/ 	.word	0x00023bb0


	//   ....[55]....
        /*1018*/ 	.word	0x00023be0


	//   ....[56]....
        /*101c*/ 	.word	0x00023c10


	//   ....[57]....
        /*1020*/ 	.word	0x00023c40


	//   ....[58]....
        /*1024*/ 	.word	0x00023c70


	//   ....[59]....
        /*1028*/ 	.word	0x00023ca0


	//   ....[60]....
        /*102c*/ 	.word	0x00023cd0


	//   ....[61]....
        /*1030*/ 	.word	0x00023d00


	//   ....[62]....
        /*1034*/ 	.word	0x00023d30


	//   ....[63]....
        /*1038*/ 	.word	0x00023d60


	//   ....[64]....
        /*103c*/ 	.word	0x00023d90


	//   ....[65]....
        /*1040*/ 	.word	0x00023dc0


	//   ....[66]....
        /*1044*/ 	.word	0x00023df0


	//   ....[67]....
        /*1048*/ 	.word	0x00023e10


	//   ....[68]....
        /*104c*/ 	.word	0x00023e20


	//   ....[69]....
        /*1050*/ 	.word	0x00023e30


	//   ....[70]....
        /*1054*/ 	.word	0x00023e50


	//   ....[71]....
        /*1058*/ 	.word	0x00023e60


	//   ....[72]....
        /*105c*/ 	.word	0x00023e70


	//   ....[73]....
        /*1060*/ 	.word	0x00023e80


	//   ....[74]....
        /*1064*/ 	.word	0x00023eb0


	//   ....[75]....
        /*1068*/ 	.word	0x00023ee0


	//   ....[76]....
        /*106c*/ 	.word	0x00024570


	//   ....[77]....
        /*1070*/ 	.word	0x000245c0


	//   ....[78]....
        /*1074*/ 	.word	0x000245f0


	//   ....[79]....
        /*1078*/ 	.word	0x00024610


	//   ....[80]....
        /*107c*/ 	.word	0x00024ce0


	//   ....[81]....
        /*1080*/ 	.word	0x00024cf0


	//   ....[82]....
        /*1084*/ 	.word	0x00024dc0


	//   ....[83]....
        /*1088*/ 	.word	0x00024de0


	//   ....[84]....
        /*108c*/ 	.word	0x00024eb0


	//   ....[85]....
        /*1090*/ 	.word	0x00024ed0


	//   ....[86]....
        /*1094*/ 	.word	0x00024fb0


	//   ....[87]....
        /*1098*/ 	.word	0x00024fd0


	//   ....[88]....
        /*109c*/ 	.word	0x000258b0


	//   ....[89]....
        /*10a0*/ 	.word	0x000258c0


	//   ....[90]....
        /*10a4*/ 	.word	0x00025a30


	//   ....[91]....
        /*10a8*/ 	.word	0x00025a40


	//   ....[92]....
        /*10ac*/ 	.word	0x00025ba0


	//   ....[93]....
        /*10b0*/ 	.word	0x00025bb0


	//   ....[94]....
        /*10b4*/ 	.word	0x00025d10


	//   ....[95]....
        /*10b8*/ 	.word	0x00025d20


	//   ....[96]....
        /*10bc*/ 	.word	0x00025ef0


	//   ....[97]....
        /*10c0*/ 	.word	0x000260e0


	//   ....[98]....
        /*10c4*/ 	.word	0x00026110


	//   ....[99]....
        /*10c8*/ 	.word	0x00026140


	//   ....[100]....
        /*10cc*/ 	.word	0x00026170


	//   ....[101]....
        /*10d0*/ 	.word	0x000261a0


	//   ....[102]....
        /*10d4*/ 	.word	0x000261d0


	//   ....[103]....
        /*10d8*/ 	.word	0x00026350


	//   ....[104]....
        /*10dc*/ 	.word	0x00026380


	//   ....[105]....
        /*10e0*/ 	.word	0x000263b0


	//   ....[106]....
        /*10e4*/ 	.word	0x000263e0


	//   ....[107]....
        /*10e8*/ 	.word	0x00026410


	//   ....[108]....
        /*10ec*/ 	.word	0x00026440


	//   ....[109]....
        /*10f0*/ 	.word	0x000264f0


	//   ....[110]....
        /*10f4*/ 	.word	0x00026550


	//   ....[111]....
        /*10f8*/ 	.word	0x000265e0


	//   ....[112]....
        /*10fc*/ 	.word	0x000276f0


	//   ....[113]....
        /*1100*/ 	.word	0x00028d90


	//   ....[114]....
        /*1104*/ 	.word	0x00029ac0


	//   ....[115]....
        /*1108*/ 	.word	0x00029ad0


	//   ....[116]....
        /*110c*/ 	.word	0x00029af0


	//   ....[117]....
        /*1110*/ 	.word	0x00029b90


	//   ....[118]....
        /*1114*/ 	.word	0x00029bc0


	//   ....[119]....
        /*1118*/ 	.word	0x00029c30


	//   ....[120]....
        /*111c*/ 	.word	0x00029c60


	//   ....[121]....
        /*1120*/ 	.word	0x00029cd0


	//   ....[122]....
        /*1124*/ 	.word	0x00029d00


	//   ....[123]....
        /*1128*/ 	.word	0x00029d70


	//   ....[124]....
        /*112c*/ 	.word	0x00029da0


	//   ....[125]....
        /*1130*/ 	.word	0x00029e10


	//   ....[126]....
        /*1134*/ 	.word	0x00029e40


	//   ....[127]....
        /*1138*/ 	.word	0x00029eb0


	//   ....[128]....
        /*113c*/ 	.word	0x00029ec0


	//   ....[129]....
        /*1140*/ 	.word	0x00029f30


	//   ....[130]....
        /*1144*/ 	.word	0x0002c430


	//   ....[131]....
        /*1148*/ 	.word	0x0002c460


	//   ....[132]....
        /*114c*/ 	.word	0x0002c4a0


	//   ....[133]....
        /*1150*/ 	.word	0x0002c4d0


	//   ....[134]....
        /*1154*/ 	.word	0x0002c500


	//   ....[135]....
        /*1158*/ 	.word	0x0002c530


	//   ....[136]....
        /*115c*/ 	.word	0x0002c560


	//   ....[137]....
        /*1160*/ 	.word	0x0002c590


	//   ....[138]....
        /*1164*/ 	.word	0x0002c730


	//   ....[139]....
        /*1168*/ 	.word	0x0002c760


	//   ....[140]....
        /*116c*/ 	.word	0x0002c790


	//   ....[141]....
        /*1170*/ 	.word	0x0002c7c0


	//   ....[142]....
        /*1174*/ 	.word	0x0002c7f0


	//   ....[143]....
        /*1178*/ 	.word	0x0002c820


	//   ....[144]....
        /*117c*/ 	.word	0x0002c8f0


	//   ....[145]....
        /*1180*/ 	.word	0x0002c910


	//   ....[146]....
        /*1184*/ 	.word	0x0002c980


	//   ....[147]....
        /*1188*/ 	.word	0x0002d070


	//   ....[148]....
        /*118c*/ 	.word	0x0002d590


	//   ....[149]....
        /*1190*/ 	.word	0x0002d640


	//   ....[150]....
        /*1194*/ 	.word	0x0002d6d0


	//   ....[151]....
        /*1198*/ 	.word	0x0002d720


	//   ....[152]....
        /*119c*/ 	.word	0x0002d770


	//   ....[153]....
        /*11a0*/ 	.word	0x0002d800


	//   ....[154]....
        /*11a4*/ 	.word	0x0002d890


	//   ....[155]....
        /*11a8*/ 	.word	0x0002d8e0


	//   ....[156]....
        /*11ac*/ 	.word	0x0002d930


	//   ....[157]....
        /*11b0*/ 	.word	0x0002da20


	//   ....[158]....
        /*11b4*/ 	.word	0x0002dad0


	//   ....[159]....
        /*11b8*/ 	.word	0x0002db20


	//   ....[160]....
        /*11bc*/ 	.word	0x0002db70


	//   ....[161]....
        /*11c0*/ 	.word	0x0002dcc0


	//   ....[162]....
        /*11c4*/ 	.word	0x0002dd10


	//   ....[163]....
        /*11c8*/ 	.word	0x0002dd60


	//   ....[164]....
        /*11cc*/ 	.word	0x0002ddb0


	//   ....[165]....
        /*11d0*/ 	.word	0x0002e120


	//   ....[166]....
        /*11d4*/ 	.word	0x0002e250


	//   ....[167]....
        /*11d8*/ 	.word	0x0002e380


	//   ....[168]....
        /*11dc*/ 	.word	0x0002e400


	//   ....[169]....
        /*11e0*/ 	.word	0x0002e460


	//   ....[170]....
        /*11e4*/ 	.word	0x0002e4e0


	//   ....[171]....
        /*11e8*/ 	.word	0x0002e540


	//   ....[172]....
        /*11ec*/ 	.word	0x0002e5a0


	//   ....[173]....
        /*11f0*/ 	.word	0x0002e600


	//   ....[174]....
        /*11f4*/ 	.word	0x0002e680


	//   ....[175]....
        /*11f8*/ 	.word	0x0002e6e0


	//   ....[176]....
        /*11fc*/ 	.word	0x0002e760


	//   ....[177]....
        /*1200*/ 	.word	0x0002e7c0


	//   ....[178]....
        /*1204*/ 	.word	0x0002e840


	//   ....[179]....
        /*1208*/ 	.word	0x0002e8a0


	//   ....[180]....
        /*120c*/ 	.word	0x0002e920


	//   ....[181]....
        /*1210*/ 	.word	0x0002e980


	//   ....[182]....
        /*1214*/ 	.word	0x0002ea10


	//   ....[183]....
        /*1218*/ 	.word	0x0002ea70


	//   ....[184]....
        /*121c*/ 	.word	0x0002eaf0


	//   ....[185]....
        /*1220*/ 	.word	0x0002eb50


	//   ....[186]....
        /*1224*/ 	.word	0x0002ebb0


	//   ....[187]....
        /*1228*/ 	.word	0x0002ec10


	//   ....[188]....
        /*122c*/ 	.word	0x0002ec70


	//   ....[189]....
        /*1230*/ 	.word	0x0002ecd0


	//   ....[190]....
        /*1234*/ 	.word	0x0002ed50


	//   ....[191]....
        /*1238*/ 	.word	0x0002edb0


	//   ....[192]....
        /*123c*/ 	.word	0x0002ee30


	//   ....[193]....
        /*1240*/ 	.word	0x0002ee90


	//   ....[194]....
        /*1244*/ 	.word	0x0002ef10


	//   ....[195]....
        /*1248*/ 	.word	0x0002ef70


	//   ....[196]....
        /*124c*/ 	.word	0x0002eff0


	//   ....[197]....
        /*1250*/ 	.word	0x0002f0e0


	//   ....[198]....
        /*1254*/ 	.word	0x0002f130


	//   ....[199]....
        /*1258*/ 	.word	0x0002f1c0


	//   ....[200]....
        /*125c*/ 	.word	0x0002f250


	//   ....[201]....
        /*1260*/ 	.word	0x0002f2e0


	//   ....[202]....
        /*1264*/ 	.word	0x0002f370


	//   ....[203]....
        /*1268*/ 	.word	0x0002f400


	//   ....[204]....
        /*126c*/ 	.word	0x0002f490


	//   ....[205]....
        /*1270*/ 	.word	0x0002f550


	//   ....[206]....
        /*1274*/ 	.word	0x0002f840


	//   ....[207]....
        /*1278*/ 	.word	0x0002fa30


	//   ....[208]....
        /*127c*/ 	.word	0x0002fa80


	//   ....[209]....
        /*1280*/ 	.word	0x0002fb80


	//   ....[210]....
        /*1284*/ 	.word	0x0002fbf0


	//   ....[211]....
        /*1288*/ 	.word	0x0002fcf0


	//   ....[212]....
        /*128c*/ 	.word	0x0002fd60


	//   ....[213]....
        /*1290*/ 	.word	0x0002fe60


	//   ....[214]....
        /*1294*/ 	.word	0x0002fed0


	//   ....[215]....
        /*1298*/ 	.word	0x0002ffd0


	//   ....[216]....
        /*129c*/ 	.word	0x00030040


	//   ....[217]....
        /*12a0*/ 	.word	0x00030140


	//   ....[218]....
        /*12a4*/ 	.word	0x000301b0


	//   ....[219]....
        /*12a8*/ 	.word	0x000302b0


	//   ....[220]....
        /*12ac*/ 	.word	0x00030320


	//   ....[221]....
        /*12b0*/ 	.word	0x00030420


	//   ....[222]....
        /*12b4*/ 	.word	0x00030470


	//   ....[223]....
        /*12b8*/ 	.word	0x00030750


	//   ....[224]....
        /*12bc*/ 	.word	0x000307f0


	//   ....[225]....
        /*12c0*/ 	.word	0x00030920


	//   ....[226]....
        /*12c4*/ 	.word	0x000309a0


	//   ....[227]....
        /*12c8*/ 	.word	0x00030a20


	//   ....[228]....
        /*12cc*/ 	.word	0x00030aa0


	//   ....[229]....
        /*12d0*/ 	.word	0x00030b20


	//   ....[230]....
        /*12d4*/ 	.word	0x00030bb0


	//   ....[231]....
        /*12d8*/ 	.word	0x00030c50


	//   ....[232]....
        /*12dc*/ 	.word	0x00030d00


	//   ....[233]....
        /*12e0*/ 	.word	0x00030d80


	//   ....[234]....
        /*12e4*/ 	.word	0x00030e00


	//   ....[235]....
        /*12e8*/ 	.word	0x00030e80


	//   ....[236]....
        /*12ec*/ 	.word	0x00030f10


	//   ....[237]....
        /*12f0*/ 	.word	0x00030f90


	//   ....[238]....
        /*12f4*/ 	.word	0x00031030


	//   ....[239]....
        /*12f8*/ 	.word	0x000310c0


	//   ....[240]....
        /*12fc*/ 	.word	0x000311f0


	//----- nvinfo : EIATTR_REG_RECONFIG
	.align		4
.L_1139:
        /*1300*/ 	.byte	0x01, 0x54
	.zero		2


	//----- nvinfo : EIATTR_SYSCALL_OFFSETS
	.align		4
        /*1304*/ 	.byte	0x04, 0x46
        /*1306*/ 	.short	(.L_1141 - .L_1140)


	//   ....[0]....
.L_1140:
        /*1308*/ 	.word	0x00001c10


	//   ....[1]....
        /*130c*/ 	.word	0x00001d60


	//   ....[2]....
        /*1310*/ 	.word	0x0000d290


	//   ....[3]....
        /*1314*/ 	.word	0x0000d880


	//   ....[4]....
        /*1318*/ 	.word	0x000287a0


	//   ....[5]....
        /*131c*/ 	.word	0x00028940


	//   ....[6]....
        /*1320*/ 	.word	0x00028ab0


	//   ....[7]....
        /*1324*/ 	.word	0x00028c00


	//   ....[8]....
        /*1328*/ 	.word	0x000296c0


	//----- nvinfo : EIATTR_MBARRIER_INSTR_OFFSETS
	.align		4
.L_1141:
        /*132c*/ 	.byte	0x04, 0x39
        /*132e*/ 	.short	(.L_1143 - .L_1142)


	//   ....[0]....
.L_1142:
        /*1330*/ 	.word	0x000002d0
        /*1334*/ 	.word	0x000000ff
        /*1338*/ 	.word	0x0002e800
        /*133c*/ 	.short	0x0100
        /*133e*/ 	.byte	0x08
	.zero		1


	//   ....[1]....
        /*1340*/ 	.word	0x000002e0
        /*1344*/ 	.word	0x000000ff
        /*1348*/ 	.word	0x0002e820
        /*134c*/ 	.short	0x0100
        /*134e*/ 	.byte	0x08
	.zero		1


	//   ....[2]....
        /*1350*/ 	.word	0x000003d0
        /*1354*/ 	.word	0x000000ff
        /*1358*/ 	.word	0x0002e830
        /*135c*/ 	.short	0x0100
        /*135e*/ 	.byte	0x08
	.zero		1


	//   ....[3]....
        /*1360*/ 	.word	0x000003e0
        /*1364*/ 	.word	0x000000ff
        /*1368*/ 	.word	0x0002e840
        /*136c*/ 	.short	0x0100
        /*136e*/ 	.byte	0x08
	.zero		1


	//   ....[4]....
        /*1370*/ 	.word	0x000003f0
        /*1374*/ 	.word	0x000000ff
        /*1378*/ 	.word	0x0002e838
        /*137c*/ 	.short	0x0100
        /*137e*/ 	.byte	0x08
	.zero		1


	//   ....[5]....
        /*1380*/ 	.word	0x00000400
        /*1384*/ 	.word	0x000000ff
        /*1388*/ 	.word	0x0002e848
        /*138c*/ 	.short	0x0100
        /*138e*/ 	.byte	0x08
	.zero		1


	//   ....[6]....
        /*1390*/ 	.word	0x00000530
        /*1394*/ 	.word	0x000000ff
        /*1398*/ 	.word	0x0002e850
        /*139c*/ 	.short	0x0100
        /*139e*/ 	.byte	0x08
	.zero		1


	//   ....[7]....
        /*13a0*/ 	.word	0x00000540
        /*13a4*/ 	.word	0x000000ff
        /*13a8*/ 	.word	0x0002e860
        /*13ac*/ 	.short	0x0100
        /*13ae*/ 	.byte	0x08
	.zero		1


	//   ....[8]....
        /*13b0*/ 	.word	0x00000550
        /*13b4*/ 	.word	0x000000ff
        /*13b8*/ 	.word	0x0002e858
        /*13bc*/ 	.short	0x0100
        /*13be*/ 	.byte	0x08
	.zero		1


	//   ....[9]....
        /*13c0*/ 	.word	0x00000560
        /*13c4*/ 	.word	0x000000ff
        /*13c8*/ 	.word	0x0002e868
        /*13cc*/ 	.short	0x0100
        /*13ce*/ 	.byte	0x08
	.zero		1


	//   ....[10]....
        /*13d0*/ 	.word	0x00000650
        /*13d4*/ 	.word	0x000000ff
        /*13d8*/ 	.word	0x0002e870
        /*13dc*/ 	.short	0x0100
        /*13de*/ 	.byte	0x06
	.zero		1


	//   ....[11]....
        /*13e0*/ 	.word	0x00000660
        /*13e4*/ 	.word	0x000000ff
        /*13e8*/ 	.word	0x0002e880
        /*13ec*/ 	.short	0x0100
        /*13ee*/ 	.byte	0x06
	.zero		1


	//   ....[12]....
        /*13f0*/ 	.word	0x00000670
        /*13f4*/ 	.word	0x000000ff
        /*13f8*/ 	.word	0x0002e878
        /*13fc*/ 	.short	0x0100
        /*13fe*/ 	.byte	0x06
	.zero		1


	//   ....[13]....
        /*1400*/ 	.word	0x00000680
        /*1404*/ 	.word	0x000000ff
        /*1408*/ 	.word	0x0002e888
        /*140c*/ 	.short	0x0100
        /*140e*/ 	.byte	0x06
	.zero		1


	//   ....[14]....
        /*1410*/ 	.word	0x000007b0
        /*1414*/ 	.word	0x000000ff
        /*1418*/ 	.word	0x0002e890
        /*141c*/ 	.short	0x0100
        /*141e*/ 	.byte	0x08
	.zero		1


	//   ....[15]....
        /*1420*/ 	.word	0x000007c0
        /*1424*/ 	.word	0x000000ff
        /*1428*/ 	.word	0x0002e8a0
        /*142c*/ 	.short	0x0100
        /*142e*/ 	.byte	0x08
	.zero		1


	//   ....[16]....
        /*1430*/ 	.word	0x000007d0
        /*1434*/ 	.word	0x000000ff
        /*1438*/ 	.word	0x0002e898
        /*143c*/ 	.short	0x0100
        /*143e*/ 	.byte	0x08
	.zero		1


	//   ....[17]....
        /*1440*/ 	.word	0x000007e0
        /*1444*/ 	.word	0x000000ff
        /*1448*/ 	.word	0x0002e8a8
        /*144c*/ 	.short	0x0100
        /*144e*/ 	.byte	0x08
	.zero		1


	//   ....[18]....
        /*1450*/ 	.word	0x00000910
        /*1454*/ 	.word	0x000000ff
        /*1458*/ 	.word	0x0002e8b0
        /*145c*/ 	.short	0x0100
        /*145e*/ 	.byte	0x08
	.zero		1


	//   ....[19]....
        /*1460*/ 	.word	0x00000920
        /*1464*/ 	.word	0x000000ff
        /*1468*/ 	.word	0x0002e8c0
        /*146c*/ 	.short	0x0100
        /*146e*/ 	.byte	0x08
	.zero		1


	//   ....[20]....
        /*1470*/ 	.word	0x00000930
        /*1474*/ 	.word	0x000000ff
        /*1478*/ 	.word	0x0002e8b8
        /*147c*/ 	.short	0x0100
        /*147e*/ 	.byte	0x08
	.zero		1


	//   ....[21]....
        /*1480*/ 	.word	0x00000940
        /*1484*/ 	.word	0x000000ff
        /*1488*/ 	.word	0x0002e8c8
        /*148c*/ 	.short	0x0100
        /*148e*/ 	.byte	0x08
	.zero		1


	//   ....[22]....
        /*1490*/ 	.word	0x000033c0
        /*1494*/ 	.word	0x0000006c
        /*1498*/ 	.word	0x0002e890
        /*149c*/ 	.short	0x010a
        /*149e*/ 	.byte	0x3f
	.zero		1


	//   ....[23]....
        /*14a0*/ 	.word	0x000078c0
        /*14a4*/ 	.word	0x0000006c
        /*14a8*/ 	.word	0x0002e890
        /*14ac*/ 	.short	0x010a
        /*14ae*/ 	.byte	0x3f
	.zero		1


	//   ....[24]....
        /*14b0*/ 	.word	0x0000bbd0
        /*14b4*/ 	.word	0x0000006c
        /*14b8*/ 	.word	0x0002e890
        /*14bc*/ 	.short	0x010a
        /*14be*/ 	.byte	0x3f
	.zero		1


	//   ....[25]....
        /*14c0*/ 	.word	0x0000c350
        /*14c4*/ 	.word	0x00000030
        /*14c8*/ 	.word	0x00000000
        /*14cc*/ 	.short	0x0101
        /*14ce*/ 	.byte	0x3f
	.zero		1


	//   ....[26]....
        /*14d0*/ 	.word	0x0000c390
        /*14d4*/ 	.word	0x0000006c
        /*14d8*/ 	.word	0x0002e8b0
        /*14dc*/ 	.short	0x010a
        /*14de*/ 	.byte	0x3f
	.zero		1


	//   ....[27]....
        /*14e0*/ 	.word	0x0000cc30
        /*14e4*/ 	.word	0x0000006c
        /*14e8*/ 	.word	0x00000000
        /*14ec*/ 	.short	0x0101
        /*14ee*/ 	.byte	0x3f
	.zero		1


	//   ....[28]....
        /*14f0*/ 	.word	0x0000d600
        /*14f4*/ 	.word	0x00000010
        /*14f8*/ 	.word	0x0002e800
        /*14fc*/ 	.short	0x010a
        /*14fe*/ 	.byte	0x3f
	.zero		1


	//   ....[29]....
        /*1500*/ 	.word	0x0000d650
        /*1504*/ 	.word	0x00000010
        /*1508*/ 	.word	0x0002e800
        /*150c*/ 	.short	0x010a
        /*150e*/ 	.byte	0x3f
	.zero		1


	//   ....[30]....
        /*1510*/ 	.word	0x0000e120
        /*1514*/ 	.word	0x00000010
        /*1518*/ 	.word	0x0002e800
        /*151c*/ 	.short	0x010a
        /*151e*/ 	.byte	0x3f
	.zero		1


	//   ....[31]....
        /*1520*/ 	.word	0x00010710
        /*1524*/ 	.word	0x00000010
        /*1528*/ 	.word	0x0002e800
        /*152c*/ 	.short	0x010a
        /*152e*/ 	.byte	0x3f
	.zero		1


	//   ....[32]....
        /*1530*/ 	.word	0x00012860
        /*1534*/ 	.word	0x00000000
        /*1538*/ 	.word	0x0002e830
        /*153c*/ 	.short	0x010a
        /*153e*/ 	.byte	0x3f
	.zero		1


	//   ....[33]....
        /*1540*/ 	.word	0x00012900
        /*1544*/ 	.word	0x00000000
        /*1548*/ 	.word	0x0002e830
        /*154c*/ 	.short	0x010a
        /*154e*/ 	.byte	0x3f
	.zero		1


	//   ....[34]....
        /*1550*/ 	.word	0x00016bf0
        /*1554*/ 	.word	0x00000000
        /*1558*/ 	.word	0x00000000
        /*155c*/ 	.short	0x0101
        /*155e*/ 	.byte	0x3f
	.zero		1


	//   ....[35]....
        /*1560*/ 	.word	0x00017b90
        /*1564*/ 	.word	0x0000000d
        /*1568*/ 	.word	0x0002e830
        /*156c*/ 	.short	0x010a
        /*156e*/ 	.byte	0x3f
	.zero		1


	//   ....[36]....
        /*1570*/ 	.word	0x00017be0
        /*1574*/ 	.word	0x0000000d
        /*1578*/ 	.word	0x0002e830
        /*157c*/ 	.short	0x010a
        /*157e*/ 	.byte	0x3f
	.zero		1


	//   ....[37]....
        /*1580*/ 	.word	0x00019050
        /*1584*/ 	.word	0x0000000d
        /*1588*/ 	.word	0x0002e850
        /*158c*/ 	.short	0x010a
        /*158e*/ 	.byte	0x3f
	.zero		1


	//   ....[38]....
        /*1590*/ 	.word	0x00019090
        /*1594*/ 	.word	0x0000000d
        /*1598*/ 	.word	0x0002e850
        /*159c*/ 	.short	0x010a
        /*159e*/ 	.byte	0x3f
	.zero		1


	//   ....[39]....
        /*15a0*/ 	.word	0x0001cea0
        /*15a4*/ 	.word	0x00000085
        /*15a8*/ 	.word	0x00000000
        /*15ac*/ 	.short	0x0101
        /*15ae*/ 	.byte	0x3f
	.zero		1


	//   ....[40]....
        /*15b0*/ 	.word	0x0001d100
        /*15b4*/ 	.word	0x00000085
        /*15b8*/ 	.word	0x00000000
        /*15bc*/ 	.short	0x0101
        /*15be*/ 	.byte	0x3f
	.zero		1


	//   ....[41]....
        /*15c0*/ 	.word	0x0001d950
        /*15c4*/ 	.word	0x0000000c
        /*15c8*/ 	.word	0x0002e830
        /*15cc*/ 	.short	0x010a
        /*15ce*/ 	.byte	0x3f
	.zero		1


	//   ....[42]....
        /*15d0*/ 	.word	0x0001d9a0
        /*15d4*/ 	.word	0x0000000c
        /*15d8*/ 	.word	0x0002e830
        /*15dc*/ 	.short	0x010a
        /*15de*/ 	.byte	0x3f
	.zero		1


	//   ....[43]....
        /*15e0*/ 	.word	0x0001ee00
        /*15e4*/ 	.word	0x0000000d
        /*15e8*/ 	.word	0x0002e850
        /*15ec*/ 	.short	0x010a
        /*15ee*/ 	.byte	0x3f
	.zero		1


	//   ....[44]....
        /*15f0*/ 	.word	0x0001ee40
        /*15f4*/ 	.word	0x0000000d
        /*15f8*/ 	.word	0x0002e850
        /*15fc*/ 	.short	0x010a
        /*15fe*/ 	.byte	0x3f
	.zero		1


	//   ....[45]....
        /*1600*/ 	.word	0x00021b00
        /*1604*/ 	.word	0x0000006f
        /*1608*/ 	.word	0x00000000
        /*160c*/ 	.short	0x0101
        /*160e*/ 	.byte	0x3f
	.zero		1


	//   ....[46]....
        /*1610*/ 	.word	0x00022600
        /*1614*/ 	.word	0x00000000
        /*1618*/ 	.word	0x00000000
        /*161c*/ 	.short	0x0101
        /*161e*/ 	.byte	0x3f
	.zero		1


	//   ....[47]....
        /*1620*/ 	.word	0x00022690
        /*1624*/ 	.word	0x00000009
        /*1628*/ 	.word	0x0002e850
        /*162c*/ 	.short	0x010a
        /*162e*/ 	.byte	0x3f
	.zero		1


	//   ....[48]....
        /*1630*/ 	.word	0x00022710
        /*1634*/ 	.word	0x00000009
        /*1638*/ 	.word	0x0002e850
        /*163c*/ 	.short	0x010a
        /*163e*/ 	.byte	0x3f
	.zero		1


	//   ....[49]....
        /*1640*/ 	.word	0x00023270
        /*1644*/ 	.word	0x00000000
        /*1648*/ 	.word	0x00000000
        /*164c*/ 	.short	0x0101
        /*164e*/ 	.byte	0x3f
	.zero		1


	//   ....[50]....
        /*1650*/ 	.word	0x00024cd0
        /*1654*/ 	.word	0x00000000
        /*1658*/ 	.word	0x00000000
        /*165c*/ 	.short	0x0101
        /*165e*/ 	.byte	0x3f
	.zero		1


	//   ....[51]....
        /*1660*/ 	.word	0x000277e0
        /*1664*/ 	.word	0x00000005
        /*1668*/ 	.word	0x0002e820
        /*166c*/ 	.short	0x010a
        /*166e*/ 	.byte	0x3f
	.zero		1


	//   ....[52]....
        /*1670*/ 	.word	0x000278d0
        /*1674*/ 	.word	0x00000006
        /*1678*/ 	.word	0x0002e8a0
        /*167c*/ 	.short	0x010a
        /*167e*/ 	.byte	0x3f
	.zero		1


	//   ....[53]....
        /*1680*/ 	.word	0x00027b20
        /*1684*/ 	.word	0x00000006
        /*1688*/ 	.word	0x0002e8c0
        /*168c*/ 	.short	0x010a
        /*168e*/ 	.byte	0x3f
	.zero		1


	//   ....[54]....
        /*1690*/ 	.word	0x00027ee0
        /*1694*/ 	.word	0x00000004
        /*1698*/ 	.word	0x0002e8a0
        /*169c*/ 	.short	0x010a
        /*169e*/ 	.byte	0x3f
	.zero		1


	//   ....[55]....
        /*16a0*/ 	.word	0x00028120
        /*16a4*/ 	.word	0x00000004
        /*16a8*/ 	.word	0x0002e8c0
        /*16ac*/ 	.short	0x010a
        /*16ae*/ 	.byte	0x3f
	.zero		1


	//   ....[56]....
        /*16b0*/ 	.word	0x00029070
        /*16b4*/ 	.word	0x00000000
        /*16b8*/ 	.word	0x0002e880
        /*16bc*/ 	.short	0x010a
        /*16be*/ 	.byte	0x3f
	.zero		1


	//   ....[57]....
        /*16c0*/ 	.word	0x00029240
        /*16c4*/ 	.word	0x00000000
        /*16c8*/ 	.word	0x0002e840
        /*16cc*/ 	.short	0x010a
        /*16ce*/ 	.byte	0x3f
	.zero		1


	//   ....[58]....
        /*16d0*/ 	.word	0x00029ff0
        /*16d4*/ 	.word	0x00000009
        /*16d8*/ 	.word	0x0002e800
        /*16dc*/ 	.short	0x0107
        /*16de*/ 	.byte	0x3f
	.zero		1


	//   ....[59]....
        /*16e0*/ 	.word	0x0002a0f0
        /*16e4*/ 	.word	0x00000002
        /*16e8*/ 	.word	0x0002e800
        /*16ec*/ 	.short	0x0101
        /*16ee*/ 	.byte	0x3f
	.zero		1


	//   ....[60]....
        /*16f0*/ 	.word	0x0002a110
        /*16f4*/ 	.word	0x00000002
        /*16f8*/ 	.word	0x0002e820
        /*16fc*/ 	.short	0x010a
        /*16fe*/ 	.byte	0x3f
	.zero		1


	//   ....[61]....
        /*1700*/ 	.word	0x0002a470
        /*1704*/ 	.word	0x00000006
        /*1708*/ 	.word	0x0002e880
        /*170c*/ 	.short	0x010a
        /*170e*/ 	.byte	0x3f
	.zero		1


	//   ....[62]....
        /*1710*/ 	.word	0x0002a6d0
        /*1714*/ 	.word	0x00000006
        /*1718*/ 	.word	0x0002e840
        /*171c*/ 	.short	0x010a
        /*171e*/ 	.byte	0x3f
	.zero		1


	//   ....[63]....
        /*1720*/ 	.word	0x0002a9c0
        /*1724*/ 	.word	0x00000003
        /*1728*/ 	.word	0x0002e870
        /*172c*/ 	.short	0x010a
        /*172e*/ 	.byte	0x3f
	.zero		1


	//   ....[64]....
        /*1730*/ 	.word	0x0002aa30
        /*1734*/ 	.word	0x00000003
        /*1738*/ 	.word	0x0002e860
        /*173c*/ 	.short	0x010a
        /*173e*/ 	.byte	0x3f
	.zero		1


	//   ....[65]....
        /*1740*/ 	.word	0x0002b4b0
        /*1744*/ 	.word	0x00000003
        /*1748*/ 	.word	0x0002e850
        /*174c*/ 	.short	0x0101
        /*174e*/ 	.byte	0x3f
	.zero		1


	//   ....[66]....
        /*1750*/ 	.word	0x0002b530
        /*1754*/ 	.word	0x00000003
        /*1758*/ 	.word	0x00000000
        /*175c*/ 	.short	0x0101
        /*175e*/ 	.byte	0x3f
	.zero		1


	//   ....[67]....
        /*1760*/ 	.word	0x0002b770
        /*1764*/ 	.word	0x00000000
        /*1768*/ 	.word	0x0002e870
        /*176c*/ 	.short	0x010a
        /*176e*/ 	.byte	0x3f
	.zero		1


	//   ....[68]....
        /*1770*/ 	.word	0x0002b7e0
        /*1774*/ 	.word	0x00000000
        /*1778*/ 	.word	0x0002e860
        /*177c*/ 	.short	0x010a
        /*177e*/ 	.byte	0x3f
	.zero		1


	//   ....[69]....
        /*1780*/ 	.word	0x0002c1c0
        /*1784*/ 	.word	0x00000000
        /*1788*/ 	.word	0x0002e850
        /*178c*/ 	.short	0x0101
        /*178e*/ 	.byte	0x3f
	.zero		1


	//   ....[70]....
        /*1790*/ 	.word	0x0002c200
        /*1794*/ 	.word	0x00000000
        /*1798*/ 	.word	0x00000000
        /*179c*/ 	.short	0x0101
        /*179e*/ 	.byte	0x3f
	.zero		1


	//   ....[71]....
        /*17a0*/ 	.word	0x0002cff0
        /*17a4*/ 	.word	0x00000000
        /*17a8*/ 	.word	0x0002e820
        /*17ac*/ 	.short	0x010a
        /*17ae*/ 	.byte	0x3f
	.zero		1


	//   ....[72]....
        /*17b0*/ 	.word	0x0002d1c0
        /*17b4*/ 	.word	0x00000006
        /*17b8*/ 	.word	0x00000000
        /*17bc*/ 	.short	0x010a
        /*17be*/ 	.byte	0x3f
	.zero		1


	//   ....[73]....
        /*17c0*/ 	.word	0x0002d230
        /*17c4*/ 	.word	0x00000007
        /*17c8*/ 	.word	0x00000000
        /*17cc*/ 	.short	0x010a
        /*17ce*/ 	.byte	0x3f
	.zero		1


	//   ....[74]....
        /*17d0*/ 	.word	0x0002d290
        /*17d4*/ 	.word	0x00000004
        /*17d8*/ 	.word	0x0002e860
        /*17dc*/ 	.short	0x010a
        /*17de*/ 	.byte	0x3f
	.zero		1


	//   ....[75]....
        /*17e0*/ 	.word	0x0002d2e0
        /*17e4*/ 	.word	0x00000003
        /*17e8*/ 	.word	0x0002e860
        /*17ec*/ 	.short	0x010a
        /*17ee*/ 	.byte	0x3f
	.zero		1


	//   ....[76]....
        /*17f0*/ 	.word	0x0002d320
        /*17f4*/ 	.word	0x00000004
        /*17f8*/ 	.word	0x0002e880
        /*17fc*/ 	.short	0x010a
        /*17fe*/ 	.byte	0x3f
	.zero		1


	//   ....[77]....
        /*1800*/ 	.word	0x0002d340
        /*1804*/ 	.word	0x00000003
        /*1808*/ 	.word	0x0002e880
        /*180c*/ 	.short	0x010a
        /*180e*/ 	.byte	0x3f
	.zero		1


	//   ....[78]....
        /*1810*/ 	.word	0x0002d3a0
        /*1814*/ 	.word	0x0000006c
        /*1818*/ 	.word	0x0002e890
        /*181c*/ 	.short	0x010a
        /*181e*/ 	.byte	0x3f
	.zero		1


	//   ....[79]....
        /*1820*/ 	.word	0x0002d3f0
        /*1824*/ 	.word	0x0000006c
        /*1828*/ 	.word	0x0002e890
        /*182c*/ 	.short	0x010a
        /*182e*/ 	.byte	0x3f
	.zero		1


	//   ....[80]....
        /*1830*/ 	.word	0x0002d440
        /*1834*/ 	.word	0x0000006c
        /*1838*/ 	.word	0x0002e890
        /*183c*/ 	.short	0x010a
        /*183e*/ 	.byte	0x3f
	.zero		1


	//   ....[81]....
        /*1840*/ 	.word	0x0002d490
        /*1844*/ 	.word	0x0000006c
        /*1848*/ 	.word	0x0002e8b0
        /*184c*/ 	.short	0x010a
        /*184e*/ 	.byte	0x3f
	.zero		1


	//   ....[82]....
        /*1850*/ 	.word	0x0002d960
        /*1854*/ 	.word	0x00000010
        /*1858*/ 	.word	0x0002e800
        /*185c*/ 	.short	0x010a
        /*185e*/ 	.byte	0x3f
	.zero		1


	//   ....[83]....
        /*1860*/ 	.word	0x0002de70
        /*1864*/ 	.word	0x00000010
        /*1868*/ 	.word	0x0002e800
        /*186c*/ 	.short	0x010a
        /*186e*/ 	.byte	0x3f
	.zero		1


	//   ....[84]....
        /*1870*/ 	.word	0x0002dec0
        /*1874*/ 	.word	0x00000000
        /*1878*/ 	.word	0x0002e830
        /*187c*/ 	.short	0x010a
        /*187e*/ 	.byte	0x3f
	.zero		1


	//   ....[85]....
        /*1880*/ 	.word	0x0002df10
        /*1884*/ 	.word	0x0000000d
        /*1888*/ 	.word	0x0002e830
        /*188c*/ 	.short	0x010a
        /*188e*/ 	.byte	0x3f
	.zero		1


	//   ....[86]....
        /*1890*/ 	.word	0x0002df60
        /*1894*/ 	.word	0x0000000d
        /*1898*/ 	.word	0x0002e850
        /*189c*/ 	.short	0x010a
        /*189e*/ 	.byte	0x3f
	.zero		1


	//   ....[87]....
        /*18a0*/ 	.word	0x0002dfb0
        /*18a4*/ 	.word	0x0000000c
        /*18a8*/ 	.word	0x0002e830
        /*18ac*/ 	.short	0x010a
        /*18ae*/ 	.byte	0x3f
	.zero		1


	//   ....[88]....
        /*18b0*/ 	.word	0x0002e000
        /*18b4*/ 	.word	0x0000000d
        /*18b8*/ 	.word	0x0002e850
        /*18bc*/ 	.short	0x010a
        /*18be*/ 	.byte	0x3f
	.zero		1


	//   ....[89]....
        /*18c0*/ 	.word	0x0002e050
        /*18c4*/ 	.word	0x00000009
        /*18c8*/ 	.word	0x0002e850
        /*18cc*/ 	.short	0x010a
        /*18ce*/ 	.byte	0x3f
	.zero		1


	//   ....[90]....
        /*18d0*/ 	.word	0x0002f620
        /*18d4*/ 	.word	0x00000004
        /*18d8*/ 	.word	0x0002e820
        /*18dc*/ 	.short	0x010a
        /*18de*/ 	.byte	0x3f
	.zero		1


	//   ....[91]....
        /*18e0*/ 	.word	0x0002f670
        /*18e4*/ 	.word	0x00000006
        /*18e8*/ 	.word	0x0002e8a0
        /*18ec*/ 	.short	0x010a
        /*18ee*/ 	.byte	0x3f
	.zero		1


	//   ....[92]....
        /*18f0*/ 	.word	0x0002f6c0
        /*18f4*/ 	.word	0x00000006
        /*18f8*/ 	.word	0x0002e8c0
        /*18fc*/ 	.short	0x010a
        /*18fe*/ 	.byte	0x3f
	.zero		1


	//   ....[93]....
        /*1900*/ 	.word	0x0002f710
        /*1904*/ 	.word	0x00000004
        /*1908*/ 	.word	0x0002e8a0
        /*190c*/ 	.short	0x010a
        /*190e*/ 	.byte	0x3f
	.zero		1


	//   ....[94]....
        /*1910*/ 	.word	0x0002f760
        /*1914*/ 	.word	0x00000004
        /*1918*/ 	.word	0x0002e8c0
        /*191c*/ 	.short	0x010a
        /*191e*/ 	.byte	0x3f
	.zero		1


	//   ....[95]....
        /*1920*/ 	.word	0x0002f900
        /*1924*/ 	.word	0x00000000
        /*1928*/ 	.word	0x0002e880
        /*192c*/ 	.short	0x010a
        /*192e*/ 	.byte	0x3f
	.zero		1


	//   ....[96]....
        /*1930*/ 	.word	0x0002f950
        /*1934*/ 	.word	0x00000000
        /*1938*/ 	.word	0x0002e840
        /*193c*/ 	.short	0x010a
        /*193e*/ 	.byte	0x3f
	.zero		1


	//   ....[97]....
        /*1940*/ 	.word	0x000304c0
        /*1944*/ 	.word	0x00000002
        /*1948*/ 	.word	0x0002e820
        /*194c*/ 	.short	0x010a
        /*194e*/ 	.byte	0x3f
	.zero		1


	//   ....[98]....
        /*1950*/ 	.word	0x00030510
        /*1954*/ 	.word	0x00000006
        /*1958*/ 	.word	0x0002e880
        /*195c*/ 	.short	0x010a
        /*195e*/ 	.byte	0x3f
	.zero		1


	//   ....[99]....
        /*1960*/ 	.word	0x00030560
        /*1964*/ 	.word	0x00000006
        /*1968*/ 	.word	0x0002e840
        /*196c*/ 	.short	0x010a
        /*196e*/ 	.byte	0x3f
	.zero		1


	//   ....[100]....
        /*1970*/ 	.word	0x000305b0
        /*1974*/ 	.word	0x00000003
        /*1978*/ 	.word	0x0002e870
        /*197c*/ 	.short	0x010a
        /*197e*/ 	.byte	0x3f
	.zero		1


	//   ....[101]....
        /*1980*/ 	.word	0x00030600
        /*1984*/ 	.word	0x00000003
        /*1988*/ 	.word	0x0002e860
        /*198c*/ 	.short	0x010a
        /*198e*/ 	.byte	0x3f
	.zero		1


	//   ....[102]....
        /*1990*/ 	.word	0x00030650
        /*1994*/ 	.word	0x00000000
        /*1998*/ 	.word	0x0002e870
        /*199c*/ 	.short	0x010a
        /*199e*/ 	.byte	0x3f
	.zero		1


	//   ....[103]....
        /*19a0*/ 	.word	0x000306a0
        /*19a4*/ 	.word	0x00000000
        /*19a8*/ 	.word	0x0002e860
        /*19ac*/ 	.short	0x010a
        /*19ae*/ 	.byte	0x3f
	.zero		1


	//   ....[104]....
        /*19b0*/ 	.word	0x00031110
        /*19b4*/ 	.word	0x00000000
        /*19b8*/ 	.word	0x0002e820
        /*19bc*/ 	.short	0x010a
        /*19be*/ 	.byte	0x3f
	.zero		1


	//   ....[105]....
        /*19c0*/ 	.word	0x000312b0
        /*19c4*/ 	.word	0x00000006
        /*19c8*/ 	.word	0x00000000
        /*19cc*/ 	.short	0x010a
        /*19ce*/ 	.byte	0x3f
	.zero		1


	//   ....[106]....
        /*19d0*/ 	.word	0x00031300
        /*19d4*/ 	.word	0x00000007
        /*19d8*/ 	.word	0x00000000
        /*19dc*/ 	.short	0x010a
        /*19de*/ 	.byte	0x3f
	.zero		1


	//   ....[107]....
        /*19e0*/ 	.word	0x00031350
        /*19e4*/ 	.word	0x00000004
        /*19e8*/ 	.word	0x0002e860
        /*19ec*/ 	.short	0x010a
        /*19ee*/ 	.byte	0x3f
	.zero		1


	//   ....[108]....
        /*19f0*/ 	.word	0x000313a0
        /*19f4*/ 	.word	0x00000003
        /*19f8*/ 	.word	0x0002e860
        /*19fc*/ 	.short	0x010a
        /*19fe*/ 	.byte	0x3f
	.zero		1


	//   ....[109]....
        /*1a00*/ 	.word	0x000313f0
        /*1a04*/ 	.word	0x00000004
        /*1a08*/ 	.word	0x0002e880
        /*1a0c*/ 	.short	0x010a
        /*1a0e*/ 	.byte	0x3f
	.zero		1


	//----- nvinfo : EIATTR_NUM_MBARRIERS
	.align		4
.L_1143:
        /*1a10*/ 	.byte	0x03, 0x38
        /*1a12*/ 	.short	0x0016


	//----- nvinfo : EIATTR_EXIT_INSTR_OFFSETS
	.align		4
        /*1a14*/ 	.byte	0x04, 0x1c
        /*1a16*/ 	.short	(.L_1145 - .L_1144)


	//   ....[0]....
.L_1144:
        /*1a18*/ 	.word	0x0002d390


	//----- nvinfo : EIATTR_MAX_THREADS
	.align		4
.L_1145:
        /*1a1c*/ 	.byte	0x04, 0x05
        /*1a1e*/ 	.short	(.L_1147 - .L_1146)
.L_1146:
        /*1a20*/ 	.word	0x00000180
        /*1a24*/ 	.word	0x00000001
        /*1a28*/ 	.word	0x00000001


	//----- nvinfo : EIATTR_CRS_STACK_SIZE
	.align		4
.L_1147:
        /*1a2c*/ 	.byte	0x04, 0x1e
        /*1a2e*/ 	.short	(.L_1149 - .L_1148)
.L_1148:
        /*1a30*/ 	.word	0x00000000


	//----- nvinfo : EIATTR_CBANK_PARAM_SIZE
	.align		4
.L_1149:
        /*1a34*/ 	.byte	0x03, 0x19
        /*1a36*/ 	.short	0x0af0


	//----- nvinfo : EIATTR_PARAM_CBANK
	.align		4
        /*1a38*/ 	.byte	0x04, 0x0a
        /*1a3a*/ 	.short	(.L_1151 - .L_1150)
	.align		4
.L_1150:
        /*1a3c*/ 	.word	index@(.nv.constant0._ZN7cutlass13device_kernelIN5flash11enable_sm90INS1_16FlashAttnFwdSm90INS1_25CollectiveMainloopFwdSm90ILi2EN4cute5tupleIJNS5_1CILi1EEES8_S8_EEENS6_IJNS7_ILi128EEENS7_ILi224EEESA_EEELi128ENS_12float_e4m3_tEfNS_4arch4Sm90ELb1ELb0ELb1ELb1ELb0ELb1ELb0ELb1ELb1ELb1ELb0ELb0EEENS1_21CollectiveEpilogueFwdINS6_IJSA_SA_SB_EEES9_NS_10bfloat16_tESF_Li256ELb1ELb1ELb0ELb1EEENS1_36VarlenDynamicPersistentTileSchedulerILi128ELi224ELi256ELi128ELb0ELb1ELb1ELb1ELb1ELb1EEEEEEEEEvNT_6ParamsE)
        /*1a40*/ 	.short	0x0210
        /*1a42*/ 	.short	0x0af0


	//----- nvinfo : EIATTR_SW_WAR
	.align		4
.L_1151:
        /*1a44*/ 	.byte	0x04, 0x36
        /*1a46*/ 	.short	(.L_1153 - .L_1152)
.L_1152:
        /*1a48*/ 	.word	0x00000008
.L_1153:


//--------------------- .nv.info._ZN7cutlass13device_kernelIN5flash11enable_sm90INS1_16FlashAttnFwdSm90INS1_25CollectiveMainloopFwdSm90ILi2EN4cute5tupleIJNS5_1CILi1EEES8_S8_EEENS6_IJNS7_ILi192EEENS7_ILi128EEENS7_ILi96EEEEEELi96ENS_12float_e4m3_tEfNS_4arch4Sm90ELb0ELb0ELb1ELb0ELb0ELb0ELb0ELb1ELb1ELb1ELb0ELb0EEENS1_21CollectiveEpilogueFwdINS6_IJSA_SC_SB_EEES9_NS_10bfloat16_tESG_Li384ELb0ELb1ELb0ELb1EEENS1_29StaticPersistentTileSchedulerILb0EEEEEEEEEvNT_6ParamsE --------------------------
	.section	.nv.info._ZN7cutlass13device_kernelIN5flash11enable_sm90INS1_16FlashAttnFwdSm90INS1_25CollectiveMainloopFwdSm90ILi2EN4cute5tupleIJNS5_1CILi1EEES8_S8_EEENS6_IJNS7_ILi192EEENS7_ILi128EEENS7_ILi96EEEEEELi96ENS_12float_e4m3_tEfNS_4arch4Sm90ELb0ELb0ELb1ELb0ELb0ELb0ELb0ELb1ELb1ELb1ELb0ELb0EEENS1_21CollectiveEpilogueFwdINS6_IJSA_SC_SB_EEES9_NS_10bfloat16_tESG_Li384ELb0ELb1ELb0ELb1EEENS1_29StaticPersistentTileSchedulerILb0EEEEEEEEEvNT_6ParamsE,"",@"SHT_CUDA_INFO"
	.sectionflags	@""
	.align	4


	//----- nvinfo : EIATTR_CUDA_API_VERSION
	.align		4
        /*0000*/ 	.byte	0x04, 0x37
        /*0002*/ 	.short	(.L_1155 - .L_1154)
.L_1154:
        /*0004*/ 	.word	0x00000082


	//----- nvinfo : EIATTR_KPARAM_INFO
	.align		4
.L_1155:
        /*0008*/ 	.byte	0x04, 0x17
        /*000a*/ 	.short	(.L_1157 - .L_1156)
.L_1156:
        /*000c*/ 	.word	0x00000000
        /*0010*/ 	.short	0x0000
        /*0012*/ 	.short	0x0070
        /*0014*/ 	.byte	0x00, 0xf0, 0x01, 0x28


	//----- nvinfo : EIATTR_SPARSE_MMA_MASK
	.align		4
.L_1157:
        /*0018*/ 	.byte	0x03, 0x50
        /*001a*/ 	.short	0x0000


	//----- nvinfo : EIATTR_MAXREG_COUNT
	.align		4
        /*001c*/ 	.byte	0x03, 0x1b
        /*001e*/ 	.short	0x0080


	//----- nvinfo : EIATTR_NUM_BARRIERS
	.align		4
        /*0020*/ 	.byte	0x02, 0x4c
        /*0022*/ 	.byte	0x09
	.zero		1


	//----- nvinfo : EIATTR_EXTERNS
	.align		4
        /*0024*/ 	.byte	0x04, 0x0f
        /*0026*/ 	.short	(.L_1159 - .L_1158)


	//   ....[0]....
	.align		4
.L_1158:
        /*0028*/ 	.word	index@(__assertfail)


	//----- nvinfo : EIATTR_ANNOTATIONS
	.align		4
.L_1159:
        /*002c*/ 	.byte	0x04, 0x55
        /*002e*/ 	.short	(.L_1161 - .L_1160)


	//   ....[0]....
.L_1160:
        /*0030*/ 	.word	0x00000001
        /*0034*/ 	.byte	0x00, 0x83, 0x00, 0x00, 0x01, 0x00, 0x00, 0x00, 0x90, 0x96, 0x00, 0x00


	//----- nvinfo : EIATTR_MERCURY_ISA_VERSION
	.align		4
.L_1161:
        /*0040*/ 	.byte	0x03, 0x5f
        /*0042*/ 	.short	0x0101


	//----- nvinfo : EIATTR_INT_WARP_WIDE_INSTR_OFFSETS
	.align		4
        /*0044*/ 	.byte	0x04, 0x31
        /*0046*/ 	.short	(.L_1163 - .L_1162)


	//   ....[0]....
.L_1162:
        /*0048*/ 	.word	0x00000130


	//   ....[1]....
        /*004c*/ 	.word	0x00000170


	//   ....[2]....
        /*0050*/ 	.word	0x000001e0


	//----- nvinfo : EIATTR_COOP_GROUP_MASK_REGIDS
	.align		4
.L_1163:
        /*0054*/ 	.byte	0x04, 0x29
        /*0056*/ 	.short	(.L_1165 - .L_1164)


	//   ....[0]....
.L_1164:
        /*0058*/ 	.word	0xffffffff


	//   ....[1]....
        /*005c*/ 	.word	0xffffffff


	//   ....[2]....
        /*0060*/ 	.word	0xffffffff


	//   ....[3]....
        /*0064*/ 	.word	0xffffffff


	//   ....[4]....
        /*0068*/ 	.word	0xffffffff


	//   ....[5]....
        /*006c*/ 	.word	0xffffffff


	//   ....[6]....
        /*0070*/ 	.word	0xffffffff


	//   ....[7]....
        /*0074*/ 	.word	0xffffffff


	//   ....[8]....
        /*0078*/ 	.word	0xffffffff


	//   ....[9]....
        /*007c*/ 	.word	0xffffffff


	//   ....[10]....
        /*0080*/ 	.word	0xffffffff


	//   ....[11]....
        /*0084*/ 	.word	0xffffffff


	//   ....[12]....
        /*0088*/ 	.word	0xffffffff


	//   ....[13]....
        /*008c*/ 	.word	0xffffffff


	//   ....[14]....
        /*0090*/ 	.word	0xffffffff


	//   ....[15]....
        /*0094*/ 	.word	0xffffffff


	//   ....[16]....
        /*0098*/ 	.word	0xffffffff


	//   ....[17]....
        /*009c*/ 	.word	0xffffffff


	//   ....[18]....
        /*00a0*/ 	.word	0xffffffff


	//   ....[19]....
        /*00a4*/ 	.word	0xffffffff


	//   ....[20]....
        /*00a8*/ 	.word	0xffffffff


	//   ....[21]....
        /*00ac*/ 	.word	0xffffffff


	//   ....[22]....
        /*00b0*/ 	.word	0xffffffff


	//   ....[23]....
        /*00b4*/ 	.word	0xffffffff


	//   ....[24]....
        /*00b8*/ 	.word	0xffffffff


	//   ....[25]....
        /*00bc*/ 	.word	0xffffffff


	//   ....[26]....
        /*00c0*/ 	.word	0xffffffff


	//   ....[27]....
        /*00c4*/ 	.word	0xffffffff


	//   ....[28]....
        /*00c8*/ 	.word	0xffffffff


	//   ....[29]....
        /*00cc*/ 	.word	0xffffffff


	//   ....[30]....
        /*00d0*/ 	.word	0xffffffff


	//   ....[31]....
        /*00d4*/ 	.word	0xffffffff


	//   ....[32]....
        /*00d8*/ 	.word	0xffffffff


	//   ....[33]....
        /*00dc*/ 	.word	0xffffffff


	//   ....[34]....
        /*00e0*/ 	.word	0xffffffff


	//   ....[35]....
        /*00e4*/ 	.word	0xffffffff


	//   ....[36]....
        /*00e8*/ 	.word	0xffffffff


	//   ....[37]....
        /*00ec*/ 	.word	0xffffffff


	//   ....[38]....
        /*00f0*/ 	.word	0xffffffff


	//   ....[39]....
        /*00f4*/ 	.word	0xffffffff


	//   ....[40]....
        /*00f8*/ 	.word	0xffffffff


	//   ....[41]....
        /*00fc*/ 	.word	0xffffffff


	//   ....[42]....
        /*0100*/ 	.word	0xffffffff


	//   ....[43]....
        /*0104*/ 	.word	0xffffffff


	//   ....[44]....
        /*0108*/ 	.word	0xffffffff


	//   ....[45]....
        /*010c*/ 	.word	0xffffffff


	//   ....[46]....
        /*0110*/ 	.word	0xffffffff


	//   ....[47]....
        /*0114*/ 	.word	0xffffffff


	//   ....[48]....
        /*0118*/ 	.word	0xffffffff


	//   ....[49]....
        /*011c*/ 	.word	0xffffffff


	//   ....[50]....
        /*0120*/ 	.word	0xffffffff


	//   ....[51]....
        /*0124*/ 	.word	0xffffffff


	//   ....[52]....
        /*0128*/ 	.word	0xffffffff


	//   ....[53]....
        /*012c*/ 	.word	0xffffffff


	//   ....[54]....
        /*0130*/ 	.word	0xffffffff


	//   ....[55]....
        /*0134*/ 	.word	0xffffffff


	//   ....[56]....
        /*0138*/ 	.word	0xffffffff


	//   ....[57]....
        /*013c*/ 	.word	0xffffffff


	//   ....[58]....
        /*0140*/ 	.word	0xffffffff


	//   ....[59]....
        /*0144*/ 	.word	0xffffffff


	//   ....[60]....
        /*0148*/ 	.word	0x0500000f


	//   ....[61]....
        /*014c*/ 	.word	0x0500000f


	//   ....[62]....
        /*0150*/ 	.word	0x0500000f


	//   ....[63]....
        /*0154*/ 	.word	0x0500000f


	//   ....[64]....
        /*0158*/ 	.word	0x0500000f


	//   ....[65]....
        /*015c*/ 	.word	0x0500000f


	//   ....[66]....
        /*0160*/ 	.word	0x0500000f


	//----- nvinfo : EIATTR_COOP_GROUP_INSTR_OFFSETS
	.align		4
.L_1165:
        /*0164*/ 	.byte	0x04, 0x28
        /*0166*/ 	.short	(.L_1167 - .L_1166)


	//   ....[0]....
.L_1166:
        /*0168*/ 	.word	0x00000060


	//   ....[1]....
        /*016c*/ 	.word	0x00000140


	//   ....[2]....
        /*0170*/ 	.word	0x00000190


	//   ....[3]....
        /*0174*/ 	.word	0x000003c0


	//   ....[4]....
        /*0178*/ 	.word	0x00000520


	//   ....[5]....
        /*017c*/ 	.word	0x00000640


	//   ....[6]....
        /*0180*/ 	.word	0x000007a0


	//   ....[7]....
        /*0184*/ 	.word	0x00000d60


	//   ....[8]....
        /*0188*/ 	.word	0x00002a00


	//   ....[9]....
        /*018c*/ 	.word	0x00002a50


	//   ....[10]....
        /*0190*/ 	.word	0x00002ff0


	//   ....[11]....
        /*0194*/ 	.word	0x00003070


	//   ....[12]....
        /*0198*/ 	.word	0x00004dd0


	//   ....[13]....
        /*019c*/ 	.word	0x00004df0


	//   ....[14]....
        /*01a0*/ 	.word	0x00004e30


	//   ....[15]....
        /*01a4*/ 	.word	0x00004e40


	//   ....[16]....
        /*01a8*/ 	.word	0x00006460


	//   ....[17]....
        /*01ac*/ 	.word	0x00006470


	//   ....[18]....
        /*01b0*/ 	.word	0x000064f0


	//   ....[19]....
        /*01b4*/ 	.word	0x00006500


	//   ....[20]....
        /*01b8*/ 	.word	0x00007490


	//   ....[21]....
        /*01bc*/ 	.word	0x000074a0


	//   ....[22]....
        /*01c0*/ 	.word	0x000074b0


	//   ....[23]....
        /*01c4*/ 	.word	0x000074c0


	//   ....[24]....
        /*01c8*/ 	.word	0x000074d0


	//   ....[25]....
        /*01cc*/ 	.word	0x000074e0


	//   ....[26]....
        /*01d0*/ 	.word	0x000074f0


	//   ....[27]....
        /*01d4*/ 	.word	0x00007500


	//   ....[28]....
        /*01d8*/ 	.word	0x00007520


	//   ....[29]....
        /*01dc*/ 	.word	0x00007530


	//   ....[30]....
        /*01e0*/ 	.word	0x00007540


	//   ....[31]....
        /*01e4*/ 	.word	0x00007560


	//   ....[32]....
        /*01e8*/ 	.word	0x00007570


	//   ....[33]....
        /*01ec*/ 	.word	0x00007580


	//   ....[34]....
        /*01f0*/ 	.word	0x00007590


	//   ....[35]....
        /*01f4*/ 	.word	0x000075a0


	//   ....[36]....
        /*01f8*/ 	.word	0x000075b0


	//   ....[37]....
        /*01fc*/ 	.word	0x000075c0


	//   ....[38]....
        /*0200*/ 	.word	0x000075d0


	//   ....[39]....
        /*0204*/ 	.word	0x000075e0


	//   ....[40]....
        /*0208*/ 	.word	0x000075f0


	//   ....[41]....
        /*020c*/ 	.word	0x00007620


	//   ....[42]....
        /*0210*/ 	.word	0x00007650


	//   ....[43]....
        /*0214*/ 	.word	0x00007660


	//   ....[44]....
        /*0218*/ 	.word	0x00007780


	//   ....[45]....
        /*021c*/ 	.word	0x000077b0


	//   ....[46]....
        /*0220*/ 	.word	0x000077e0


	//   ....[47]....
        /*0224*/ 	.word	0x00007810


	//   ....[48]....
        /*0228*/ 	.word	0x00007cb0


	//   ....[49]....
        /*022c*/ 	.word	0x00007cf0


	//   ....[50]....
        /*0230*/ 	.word	0x00007e00


	//   ....[51]....
        /*0234*/ 	.word	0x00007e40


	//   ....[52]....
        /*0238*/ 	.word	0x00008b00


	//   ....[53]....
        /*023c*/ 	.word	0x000098d0


	//   ....[54]....
        /*0240*/ 	.word	0x00009900


	//   ....[55]....
        /*0244*/ 	.word	0x00009930


	//   ....[56]....
        /*0248*/ 	.word	0x00009950


	//   ....[57]....
        /*024c*/ 	.word	0x00009960


	//   ....[58]....
        /*0250*/ 	.word	0x00009a40


	//   ....[59]....
        /*0254*/ 	.word	0x0000b390


	//   ....[60]....
        /*0258*/ 	.word	0x0000b880


	//   ....[61]....
        /*025c*/ 	.word	0x0000ba30


	//   ....[62]....
        /*0260*/ 	.word	0x0000ba80


	//   ....[63]....
        /*0264*/ 	.word	0x0000bb10


	//   ....[64]....
        /*0268*/ 	.word	0x0000bbb0


	//   ....[65]....
        /*026c*/ 	.word	0x0000bca0


	//   ....[66]....
        /*0270*/ 	.word	0x0000bd70


	//----- nvinfo : EIATTR_REG_RECONFIG
	.align		4
.L_1167:
        /*0274*/ 	.byte	0x01, 0x54
	.zero		2


	//----- nvinfo : EIATTR_SYSCALL_OFFSETS
	.align		4
        /*0278*/ 	.byte	0x04, 0x46
        /*027a*/ 	.short	(.L_1169 - .L_1168)


	//   ....[0]....
.L_1168:
        /*027c*/ 	.word	0x000010c0


	//   ....[1]....
        /*0280*/ 	.word	0x000085f0


	//   ....[2]....
        /*0284*/ 	.word	0x00008730


	//   ....[3]....
        /*0288*/ 	.word	0x00008870


	//   ....[4]....
        /*028c*/ 	.word	0x00008990


	//   ....[5]....
        /*0290*/ 	.word	0x00009400


	//----- nvinfo : EIATTR_MBARRIER_INSTR_OFFSETS
	.align		4
.L_1169:
        /*0294*/ 	.byte	0x04, 0x39
        /*0296*/ 	.short	(.L_1171 - .L_1170)


	//   ....[0]....
.L_1170:
        /*0298*/ 	.word	0x00000270
        /*029c*/ 	.word	0x000000ff
        /*02a0*/ 	.word	0x00019c00
        /*02a4*/ 	.short	0x0100
        /*02a6*/ 	.byte	0x08
	.zero		1


	//   ....[1]....
        /*02a8*/ 	.word	0x00000280
        /*02ac*/ 	.word	0x000000ff
        /*02b0*/ 	.word	0x00019c20
        /*02b4*/ 	.short	0x0100
        /*02b6*/ 	.byte	0x08
	.zero		1


	//   ....[2]....
        /*02b8*/ 	.word	0x00000370
        /*02bc*/ 	.word	0x000000ff
        /*02c0*/ 	.word	0x00019c30
        /*02c4*/ 	.short	0x0100
        /*02c6*/ 	.byte	0x08
	.zero		1


	//   ....[3]....
        /*02c8*/ 	.word	0x00000380
        /*02cc*/ 	.word	0x000000ff
        /*02d0*/ 	.word	0x00019c40
        /*02d4*/ 	.short	0x0100
        /*02d6*/ 	.byte	0x08
	.zero		1


	//   ....[4]....
        /*02d8*/ 	.word	0x00000390
        /*02dc*/ 	.word	0x000000ff
        /*02e0*/ 	.word	0x00019c38
        /*02e4*/ 	.short	0x0100
        /*02e6*/ 	.byte	0x08
	.zero		1


	//   ....[5]....
        /*02e8*/ 	.word	0x000003a0
        /*02ec*/ 	.word	0x000000ff
        /*02f0*/ 	.word	0x00019c48
        /*02f4*/ 	.short	0x0100
        /*02f6*/ 	.byte	0x08
	.zero		1


	//   ....[6]....
        /*02f8*/ 	.word	0x000004d0
        /*02fc*/ 	.word	0x000000ff
        /*0300*/ 	.word	0x00019c50
        /*0304*/ 	.short	0x0100
        /*0306*/ 	.byte	0x08
	.zero		1


	//   ....[7]....
        /*0308*/ 	.word	0x000004e0
        /*030c*/ 	.word	0x000000ff
        /*0310*/ 	.word	0x00019c60
        /*0314*/ 	.short	0x0100
        /*0316*/ 	.byte	0x08
	.zero		1


	//   ....[8]....
        /*0318*/ 	.word	0x000004f0
        /*031c*/ 	.word	0x000000ff
        /*0320*/ 	.word	0x00019c58
        /*0324*/ 	.short	0x0100
        /*0326*/ 	.byte	0x08
	.zero		1


	//   ....[9]....
        /*0328*/ 	.word	0x00000500
        /*032c*/ 	.word	0x000000ff
        /*0330*/ 	.word	0x00019c68
        /*0334*/ 	.short	0x0100
        /*0336*/ 	.byte	0x08
	.zero		1


	//   ....[10]....
        /*0338*/ 	.word	0x000005f0
        /*033c*/ 	.word	0x000000ff
        /*0340*/ 	.word	0x00019c70
        /*0344*/ 	.short	0x0100
        /*0346*/ 	.byte	0x06
	.zero		1


	//   ....[11]....
        /*0348*/ 	.word	0x00000600
        /*034c*/ 	.word	0x000000ff
        /*0350*/ 	.word	0x00019c80
        /*0354*/ 	.short	0x0100
        /*0356*/ 	.byte	0x06
	.zero		1


	//   ....[12]....
        /*0358*/ 	.word	0x00000610
        /*035c*/ 	.word	0x000000ff
        /*0360*/ 	.word	0x00019c78
        /*0364*/ 	.short	0x0100
        /*0366*/ 	.byte	0x06
	.zero		1


	//   ....[13]....
        /*0368*/ 	.word	0x00000620
        /*036c*/ 	.word	0x000000ff
        /*0370*/ 	.word	0x00019c88
        /*0374*/ 	.short	0x0100
        /*0376*/ 	.byte	0x06
	.zero		1


	//   ....[14]....
        /*0378*/ 	.word	0x00000750
        /*037c*/ 	.word	0x000000ff
        /*0380*/ 	.word	0x00019c90
        /*0384*/ 	.short	0x0100
        /*0386*/ 	.byte	0x08
	.zero		1


	//   ....[15]....
        /*0388*/ 	.word	0x00000760
        /*038c*/ 	.word	0x000000ff
        /*0390*/ 	.word	0x00019ca0
        /*0394*/ 	.short	0x0100
        /*0396*/ 	.byte	0x08
	.zero		1


	//   ....[16]....
        /*0398*/ 	.word	0x00000770
        /*039c*/ 	.word	0x000000ff
        /*03a0*/ 	.word	0x00019c98
        /*03a4*/ 	.short	0x0100
        /*03a6*/ 	.byte	0x08
	.zero		1


	//   ....[17]....
        /*03a8*/ 	.word	0x00000780
        /*03ac*/ 	.word	0x000000ff
        /*03b0*/ 	.word	0x00019ca8
        /*03b4*/ 	.short	0x0100
        /*03b6*/ 	.byte	0x08
	.zero		1


	//   ....[18]....
        /*03b8*/ 	.word	0x000008b0
        /*03bc*/ 	.word	0x000000ff
        /*03c0*/ 	.word	0x00019cb0
        /*03c4*/ 	.short	0x0100
        /*03c6*/ 	.byte	0x08
	.zero		1


	//   ....[19]....
        /*03c8*/ 	.word	0x000008c0
        /*03cc*/ 	.word	0x000000ff
        /*03d0*/ 	.word	0x00019cc0
        /*03d4*/ 	.short	0x0100
        /*03d6*/ 	.byte	0x08
	.zero		1


	//   ....[20]....
        /*03d8*/ 	.word	0x000008d0
        /*03dc*/ 	.word	0x000000ff
        /*03e0*/ 	.word	0x00019cb8
        /*03e4*/ 	.short	0x0100
        /*03e6*/ 	.byte	0x08
	.zero		1


	//   ....[21]....
        /*03e8*/ 	.word	0x000008e0
        /*03ec*/ 	.word	0x000000ff
        /*03f0*/ 	.word	0x00019cc8
        /*03f4*/ 	.short	0x0100
        /*03f6*/ 	.byte	0x08
	.zero		1


	//   ....[22]....
        /*03f8*/ 	.word	0x00001450
        /*03fc*/ 	.word	0x000000ff
        /*0400*/ 	.word	0x00019c00
        /*0404*/ 	.short	0x010a
        /*0406*/ 	.byte	0x2b
	.zero		1


	//   ....[23]....
        /*0408*/ 	.word	0x000014f0
        /*040c*/ 	.word	0x00000003
        /*0410*/ 	.word	0x00019c30
        /*0414*/ 	.short	0x010a
        /*0416*/ 	.byte	0x3f
	.zero		1


	//   ....[24]....
        /*0418*/ 	.word	0x00001560
        /*041c*/ 	.word	0x00000003
        /*0420*/ 	.word	0x00019c30
        /*0424*/ 	.short	0x010a
        /*0426*/ 	.byte	0x3f
	.zero		1


	//   ....[25]....
        /*0428*/ 	.word	0x00003330
        /*042c*/ 	.word	0x00000014
        /*0430*/ 	.word	0x00000000
        /*0434*/ 	.short	0x0101
        /*0436*/ 	.byte	0x3f
	.zero		1


	//   ....[26]....
        /*0438*/ 	.word	0x00003e20
        /*043c*/ 	.word	0x000000ff
        /*0440*/ 	.word	0x00019c30
        /*0444*/ 	.short	0x010a
        /*0446*/ 	.byte	0x14
	.zero		1


	//   ....[27]....
        /*0448*/ 	.word	0x00003e60
        /*044c*/ 	.word	0x000000ff
        /*0450*/ 	.word	0x00019c30
        /*0454*/ 	.short	0x010a
        /*0456*/ 	.byte	0x14
	.zero		1


	//   ....[28]....
        /*0458*/ 	.word	0x00003fc0
        /*045c*/ 	.word	0x000000ff
        /*0460*/ 	.word	0x00019c50
        /*0464*/ 	.short	0x010a
        /*0466*/ 	.byte	0x0e
	.zero		1


	//   ....[29]....
        /*0468*/ 	.word	0x00004000
        /*046c*/ 	.word	0x000000ff
        /*0470*/ 	.word	0x00019c50
        /*0474*/ 	.short	0x010a
        /*0476*/ 	.byte	0x0e
	.zero		1


	//   ....[30]....
        /*0478*/ 	.word	0x00005970
        /*047c*/ 	.word	0x00000004
        /*0480*/ 	.word	0x00000000
        /*0484*/ 	.short	0x0101
        /*0486*/ 	.byte	0x3f
	.zero		1


	//   ....[31]....
        /*0488*/ 	.word	0x00005c40
        /*048c*/ 	.word	0x000000ff
        /*0490*/ 	.word	0x00000000
        /*0494*/ 	.short	0x0101
        /*0496*/ 	.byte	0x06
	.zero		1


	//   ....[32]....
        /*0498*/ 	.word	0x00006170
        /*049c*/ 	.word	0x000000ff
        /*04a0*/ 	.word	0x00019c50
        /*04a4*/ 	.short	0x010a
        /*04a6*/ 	.byte	0x04
	.zero		1


	//   ....[33]....
        /*04a8*/ 	.word	0x000061b0
        /*04ac*/ 	.word	0x000000ff
        /*04b0*/ 	.word	0x00019c50
        /*04b4*/ 	.short	0x010a
        /*04b6*/ 	.byte	0x04
	.zero		1


	//   ....[34]....
        /*04b8*/ 	.word	0x00006e00
        /*04bc*/ 	.word	0x000000ff
        /*04c0*/ 	.word	0x00000000
        /*04c4*/ 	.short	0x0101
        /*04c6*/ 	.byte	0x04
	.zero		1


	//   ....[35]....
        /*04c8*/ 	.word	0x00007cd0
        /*04cc*/ 	.word	0x000000ff
        /*04d0*/ 	.word	0x00000000
        /*04d4*/ 	.short	0x0101
        /*04d6*/ 	.byte	0x2b
	.zero		1


	//   ....[36]....
        /*04d8*/ 	.word	0x00008d40
        /*04dc*/ 	.word	0x00000005
        /*04e0*/ 	.word	0x00019c80
        /*04e4*/ 	.short	0x010a
        /*04e6*/ 	.byte	0x3f
	.zero		1


	//   ....[37]....
        /*04e8*/ 	.word	0x00008fb0
        /*04ec*/ 	.word	0x00000005
        /*04f0*/ 	.word	0x00019c40
        /*04f4*/ 	.short	0x010a
        /*04f6*/ 	.byte	0x3f
	.zero		1


	//   ....[38]....
        /*04f8*/ 	.word	0x00009b50
        /*04fc*/ 	.word	0x000000ff
        /*0500*/ 	.word	0x00019c00
        /*0504*/ 	.short	0x0107
        /*0506*/ 	.byte	0x28
	.zero		1


	//   ....[39]....
        /*0508*/ 	.word	0x00009ba0
        /*050c*/ 	.word	0x000000ff
        /*0510*/ 	.word	0x00019c00
        /*0514*/ 	.short	0x0101
        /*0516*/ 	.byte	0x28
	.zero		1


	//   ....[40]....
        /*0518*/ 	.word	0x00009bd0
        /*051c*/ 	.word	0x000000ff
        /*0520*/ 	.word	0x00019c20
        /*0524*/ 	.short	0x010a
        /*0526*/ 	.byte	0x28
	.zero		1


	//   ....[41]....
        /*0528*/ 	.word	0x00009e90
        /*052c*/ 	.word	0x00000007
        /*0530*/ 	.word	0x00019c80
        /*0534*/ 	.short	0x010a
        /*0536*/ 	.byte	0x3f
	.zero		1


	//   ....[42]....
        /*0538*/ 	.word	0x0000a2c0
        /*053c*/ 	.word	0x00000007
        /*0540*/ 	.word	0x00019c40
        /*0544*/ 	.short	0x010a
        /*0546*/ 	.byte	0x3f
	.zero		1


	//   ....[43]....
        /*0548*/ 	.word	0x0000a770
        /*054c*/ 	.word	0x00000003
        /*0550*/ 	.word	0x00019c70
        /*0554*/ 	.short	0x010a
        /*0556*/ 	.byte	0x3f
	.zero		1


	//   ....[44]....
        /*0558*/ 	.word	0x0000a7e0
        /*055c*/ 	.word	0x00000003
        /*0560*/ 	.word	0x00019c60
        /*0564*/ 	.short	0x010a
        /*0566*/ 	.byte	0x3f
	.zero		1


	//   ....[45]....
        /*0568*/ 	.word	0x0000abf0
        /*056c*/ 	.word	0x00000003
        /*0570*/ 	.word	0x00019c50
        /*0574*/ 	.short	0x0101
        /*0576*/ 	.byte	0x3f
	.zero		1


	//   ....[46]....
        /*0578*/ 	.word	0x0000ac70
        /*057c*/ 	.word	0x00000002
        /*0580*/ 	.word	0x00000000
        /*0584*/ 	.short	0x0101
        /*0586*/ 	.byte	0x3f
	.zero		1


	//   ....[47]....
        /*0588*/ 	.word	0x0000ad50
        /*058c*/ 	.word	0x00000000
        /*0590*/ 	.word	0x00019c70
        /*0594*/ 	.short	0x010a
        /*0596*/ 	.byte	0x3f
	.zero		1


	//   ....[48]....
        /*0598*/ 	.word	0x0000adb0
        /*059c*/ 	.word	0x00000000
        /*05a0*/ 	.word	0x00019c60
        /*05a4*/ 	.short	0x010a
        /*05a6*/ 	.byte	0x3f
	.zero		1


	//   ....[49]....
        /*05a8*/ 	.word	0x0000b210
        /*05ac*/ 	.word	0x00000000
        /*05b0*/ 	.word	0x00019c50
        /*05b4*/ 	.short	0x0101
        /*05b6*/ 	.byte	0x3f
	.zero		1


	//   ....[50]....
        /*05b8*/ 	.word	0x0000b280
        /*05bc*/ 	.word	0x00000002
        /*05c0*/ 	.word	0x00000000
        /*05c4*/ 	.short	0x0101
        /*05c6*/ 	.byte	0x3f
	.zero		1


	//   ....[51]....
        /*05c8*/ 	.word	0x0000b340
        /*05cc*/ 	.word	0x00000009
        /*05d0*/ 	.word	0x00019c20
        /*05d4*/ 	.short	0x010a
        /*05d6*/ 	.byte	0x3f
	.zero		1


	//   ....[52]....
        /*05d8*/ 	.word	0x0000b490
        /*05dc*/ 	.word	0x00000007
        /*05e0*/ 	.word	0x00000000
        /*05e4*/ 	.short	0x010a
        /*05e6*/ 	.byte	0x3f
	.zero		1


	//   ....[53]....
        /*05e8*/ 	.word	0x0000b500
        /*05ec*/ 	.word	0x00000003
        /*05f0*/ 	.word	0x00000000
        /*05f4*/ 	.short	0x010a
        /*05f6*/ 	.byte	0x3f
	.zero		1


	//   ....[54]....
        /*05f8*/ 	.word	0x0000b550
        /*05fc*/ 	.word	0x00000003
        /*0600*/ 	.word	0x00019c60
        /*0604*/ 	.short	0x010a
        /*0606*/ 	.byte	0x3f
	.zero		1


	//   ....[55]....
        /*0608*/ 	.word	0x0000b5a0
        /*060c*/ 	.word	0x00000005
        /*0610*/ 	.word	0x00019c60
        /*0614*/ 	.short	0x010a
        /*0616*/ 	.byte	0x3f
	.zero		1


	//   ....[56]....
        /*0618*/ 	.word	0x0000b5e0
        /*061c*/ 	.word	0x00000003
        /*0620*/ 	.word	0x00019c80
        /*0624*/ 	.short	0x010a
        /*0626*/ 	.byte	0x3f
	.zero		1


	//   ....[57]....
        /*0628*/ 	.word	0x0000b600
        /*062c*/ 	.word	0x00000005
        /*0630*/ 	.word	0x00019c80
        /*0634*/ 	.short	0x010a
        /*0636*/ 	.byte	0x3f
	.zero		1


	//   ....[58]....
        /*0638*/ 	.word	0x0000b670
        /*063c*/ 	.word	0x00000003
        /*0640*/ 	.word	0x00019c00
        /*0644*/ 	.short	0x010a
        /*0646*/ 	.byte	0x3f
	.zero		1


	//   ....[59]....
        /*0648*/ 	.word	0x0000b6c0
        /*064c*/ 	.word	0x00000003
        /*0650*/ 	.word	0x00019c30
        /*0654*/ 	.short	0x010a
        /*0656*/ 	.byte	0x3f
	.zero		1


	//   ....[60]....
        /*0658*/ 	.word	0x0000b720
        /*065c*/ 	.word	0x00000008
        /*0660*/ 	.word	0x00019c30
        /*0664*/ 	.short	0x010a
        /*0666*/ 	.byte	0x3f
	.zero		1


	//   ....[61]....
        /*0668*/ 	.word	0x0000b780
        /*066c*/ 	.word	0x00000008
        /*0670*/ 	.word	0x00019c50
        /*0674*/ 	.short	0x010a
        /*0676*/ 	.byte	0x3f
	.zero		1


	//   ....[62]....
        /*0678*/ 	.word	0x0000b7e0
        /*067c*/ 	.word	0x00000003
        /*0680*/ 	.word	0x00019c50
        /*0684*/ 	.short	0x010a
        /*0686*/ 	.byte	0x3f
	.zero		1


	//   ....[63]....
        /*0688*/ 	.word	0x0000b930
        /*068c*/ 	.word	0x00000005
        /*0690*/ 	.word	0x00019c80
        /*0694*/ 	.short	0x010a
        /*0696*/ 	.byte	0x3f
	.zero		1


	//   ....[64]....
        /*0698*/ 	.word	0x0000b980
        /*069c*/ 	.word	0x00000005
        /*06a0*/ 	.word	0x00019c40
        /*06a4*/ 	.short	0x010a
        /*06a6*/ 	.byte	0x3f
	.zero		1


	//   ....[65]....
        /*06a8*/ 	.word	0x0000bdb0
        /*06ac*/ 	.word	0x00000002
        /*06b0*/ 	.word	0x00019c20
        /*06b4*/ 	.short	0x010a
        /*06b6*/ 	.byte	0x3f
	.zero		1


	//   ....[66]....
        /*06b8*/ 	.word	0x0000be00
        /*06bc*/ 	.word	0x00000007
        /*06c0*/ 	.word	0x00019c80
        /*06c4*/ 	.short	0x010a
        /*06c6*/ 	.byte	0x3f
	.zero		1


	//   ....[67]....
        /*06c8*/ 	.word	0x0000be50
        /*06cc*/ 	.word	0x00000007
        /*06d0*/ 	.word	0x00019c40
        /*06d4*/ 	.short	0x010a
        /*06d6*/ 	.byte	0x3f
	.zero		1


	//   ....[68]....
        /*06d8*/ 	.word	0x0000bea0
        /*06dc*/ 	.word	0x00000003
        /*06e0*/ 	.word	0x00019c70
        /*06e4*/ 	.short	0x010a
        /*06e6*/ 	.byte	0x3f
	.zero		1


	//   ....[69]....
        /*06e8*/ 	.word	0x0000bef0
        /*06ec*/ 	.word	0x00000003
        /*06f0*/ 	.word	0x00019c60
        /*06f4*/ 	.short	0x010a
        /*06f6*/ 	.byte	0x3f
	.zero		1


	//   ....[70]....
        /*06f8*/ 	.word	0x0000bf40
        /*06fc*/ 	.word	0x00000000
        /*0700*/ 	.word	0x00019c70
        /*0704*/ 	.short	0x010a
        /*0706*/ 	.byte	0x3f
	.zero		1


	//   ....[71]....
        /*0708*/ 	.word	0x0000bf90
        /*070c*/ 	.word	0x00000000
        /*0710*/ 	.word	0x00019c60
        /*0714*/ 	.short	0x010a
        /*0716*/ 	.byte	0x3f
	.zero		1


	//   ....[72]....
        /*0718*/ 	.word	0x0000bfe0
        /*071c*/ 	.word	0x00000009
        /*0720*/ 	.word	0x00019c20
        /*0724*/ 	.short	0x010a
        /*0726*/ 	.byte	0x3f
	.zero		1


	//   ....[73]....
        /*0728*/ 	.word	0x0000c030
        /*072c*/ 	.word	0x00000007
        /*0730*/ 	.word	0x00000000
        /*0734*/ 	.short	0x010a
        /*0736*/ 	.byte	0x3f
	.zero		1


	//   ....[74]....
        /*0738*/ 	.word	0x0000c080
        /*073c*/ 	.word	0x00000003
        /*0740*/ 	.word	0x00000000
        /*0744*/ 	.short	0x010a
        /*0746*/ 	.byte	0x3f
	.zero		1


	//   ....[75]....
        /*0748*/ 	.word	0x0000c0d0
        /*074c*/ 	.word	0x00000003
        /*0750*/ 	.word	0x00019c60
        /*0754*/ 	.short	0x010a
        /*0756*/ 	.byte	0x3f
	.zero		1


	//   ....[76]....
        /*0758*/ 	.word	0x0000c120
        /*075c*/ 	.word	0x00000005
        /*0760*/ 	.word	0x00019c60
        /*0764*/ 	.short	0x010a
        /*0766*/ 	.byte	0x3f
	.zero		1


	//   ....[77]....
        /*0768*/ 	.word	0x0000c170
        /*076c*/ 	.word	0x00000003
        /*0770*/ 	.word	0x00019c80
        /*0774*/ 	.short	0x010a
        /*0776*/ 	.byte	0x3f
	.zero		1


	//----- nvinfo : EIATTR_NUM_MBARRIERS
	.align		4
.L_1171:
        /*0778*/ 	.byte	0x03, 0x38
        /*077a*/ 	.short	0x0016


	//----- nvinfo : EIATTR_EXIT_INSTR_OFFSETS
	.align		4
        /*077c*/ 	.byte	0x04, 0x1c
        /*077e*/ 	.short	(.L_1173 - .L_1172)


	//   ....[0]....
.L_1172:
        /*0780*/ 	.word	0x000009f0


	//   ....[1]....
        /*0784*/ 	.word	0x00007f60


	//   ....[2]....
        /*0788*/ 	.word	0x0000b3b0


	//   ....[3]....
        /*078c*/ 	.word	0x0000b650


	//----- nvinfo : EIATTR_MAX_THREADS
	.align		4
.L_1173:
        /*0790*/ 	.byte	0x04, 0x05
        /*0792*/ 	.short	(.L_1175 - .L_1174)
.L_1174:
        /*0794*/ 	.word	0x00000200
        /*0798*/ 	.word	0x00000001
        /*079c*/ 	.word	0x00000001


	//----- nvinfo : EIATTR_CRS_STACK_SIZE
	.align		4
.L_1175:
        /*07a0*/ 	.byte	0x04, 0x1e
        /*07a2*/ 	.short	(.L_1177 - .L_1176)
.L_1176:
        /*07a4*/ 	.word	0x00000000


	//----- nvinfo : EIATTR_CBANK_PARAM_SIZE
	.align		4
.L_1177:
        /*07a8*/ 	.byte	0x03, 0x19
        /*07aa*/ 	.short	0x0a70


	//----- nvinfo : EIATTR_PARAM_CBANK
	.align		4
        /*07ac*/ 	.byte	0x04, 0x0a
        /*07ae*/ 	.short	(.L_1179 - .L_1178)
	.align		4
.L_1178:
        /*07b0*/ 	.word	index@(.nv.constant0._ZN7cutlass13device_kernelIN5flash11enable_sm90INS1_16FlashAttnFwdSm90INS1_25CollectiveMainloopFwdSm90ILi2EN4cute5tupleIJNS5_1CILi1EEES8_S8_EEENS6_IJNS7_ILi192EEENS7_ILi128EEENS7_ILi96EEEEEELi96ENS_12float_e4m3_tEfNS_4arch4Sm90ELb0ELb0ELb1ELb0ELb0ELb0ELb0ELb1ELb1ELb1ELb0ELb0EEENS1_21CollectiveEpilogueFwdINS6_IJSA_SC_SB_EEES9_NS_10bfloat16_tESG_Li384ELb0ELb1ELb0ELb1EEENS1_29StaticPersistentTileSchedulerILb0EEEEEEEEEvNT_6ParamsE)
        /*07b4*/ 	.short	0x0210
        /*07b6*/ 	.short	0x0a70


	//----- nvinfo : EIATTR_SW_WAR
	.align		4
.L_1179:
        /*07b8*/ 	.byte	0x04, 0x36
        /*07ba*/ 	.short	(.L_1181 - .L_1180)
.L_1180:
        /*07bc*/ 	.word	0x00000008
.L_1181:


//--------------------- .nv.info._ZN7cutlass13device_kernelIN5flash11enable_sm90INS1_16FlashAttnFwdSm90INS1_25CollectiveMainloopFwdSm90ILi2EN4cute5tupleIJNS5_1CILi1EEES8_S8_EEENS6_IJNS7_ILi192EEENS7_ILi128EEENS7_ILi96EEEEEELi96ENS_12float_e4m3_tEfNS_4arch4Sm90ELb0ELb0ELb1ELb1ELb0ELb0ELb0ELb1ELb1ELb1ELb0ELb0EEENS1_21CollectiveEpilogueFwdINS6_IJSA_SC_SB_EEES9_NS_10bfloat16_tESG_Li384ELb1ELb1ELb0ELb1EEENS1_36VarlenDynamicPersistentTileSchedulerILi192ELi128ELi384ELi128ELb0ELb1ELb1ELb0ELb1ELb1EEEEEEEEEvNT_6ParamsE --------------------------
	.section	.nv.info._ZN7cutlass13device_kernelIN5flash11enable_sm90INS1_16FlashAttnFwdSm90INS1_25CollectiveMainloopFwdSm90ILi2EN4cute5tupleIJNS5_1CILi1EEES8_S8_EEENS6_IJNS7_ILi192EEENS7_ILi128EEENS7_ILi96EEEEEELi96ENS_12float_e4m3_tEfNS_4arch4Sm90ELb0ELb0ELb1ELb1ELb0ELb0ELb0ELb1ELb1ELb1ELb0ELb0EEENS1_21CollectiveEpilogueFwdINS6_IJSA_SC_SB_EEES9_NS_10bfloat16_tESG_Li384ELb1ELb1ELb0ELb1EEENS1_36VarlenDynamicPersistentTileSchedulerILi192ELi128ELi384ELi128ELb0ELb1ELb1ELb0ELb1ELb1EEEEEEEEEvNT_6ParamsE,"",@"SHT_CUDA_INFO"
	.sectionflags	@""
	.align	4


	//----- nvinfo : EIATTR_CUDA_API_VERSION
	.align		4
        /*0000*/ 	.byte	0x04, 0x37
        /*0002*/ 	.short	(.L_1183 - .L_1182)
.L_1182:
        /*0004*/ 	.word	0x00000082


	//----- nvinfo : EIATTR_KPARAM_INFO
	.align		4
.L_1183:
        /*0008*/ 	.byte	0x04, 0x17
        /*000a*/ 	.short	(.L_1185 - .L_1184)
.L_1184:
        /*000c*/ 	.word	0x00000000
        /*0010*/ 	.short	0x0000
        /*0012*/ 	.short	0x0070
        /*0014*/ 	.byte	0x00, 0xf0, 0x01, 0x2a


	//----- nvinfo : EIATTR_SPARSE_MMA_MASK
	.align		4
.L_1185:
        /*0018*/ 	.byte	0x03, 0x50
        /*001a*/ 	.short	0x0000


	//----- nvinfo : EIATTR_MAXREG_COUNT
	.align		4
        /*001c*/ 	.byte	0x03, 0x1b
        /*001e*/ 	.short	0x0080


	//----- nvinfo : EIATTR_NUM_BARRIERS
	.align		4
        /*0020*/ 	.byte	0x02, 0x4c
        /*0022*/ 	.byte	0x09
	.zero		1


	//----- nvinfo : EIATTR_EXTERNS
	.align		4
        /*0024*/ 	.byte	0x04, 0x0f
        /*0026*/ 	.short	(.L_1187 - .L_1186)


	//   ....[0]....
	.align		4
.L_1186:
        /*0028*/ 	.word	index@(__assertfail)


	//----- nvinfo : EIATTR_ANNOTATIONS
	.align		4
.L_1187:
        /*002c*/ 	.byte	0x04, 0x55
        /*002e*/ 	.short	(.L_1189 - .L_1188)


	//   ....[0]....
.L_1188:
        /* <DEDUP_REMOVED lines=16> */


	//----- nvinfo : EIATTR_MERCURY_ISA_VERSION
	.align		4
.L_1189:
        /*0120*/ 	.byte	0x03, 0x5f
        /*0122*/ 	.short	0x0101


	//----- nvinfo : EIATTR_UNUSED_LOAD_BYTE_OFFSET
	.align		4
        /*0124*/ 	.byte	0x04, 0x44
        /*0126*/ 	.short	(.L_1191 - .L_1190)


	//   ....[0]....
.L_1190:
        /*0128*/ 	.word	0x00000a00
        /*012c*/ 	.word	0x0000fff0


	//   ....[1]....
        /*0130*/ 	.word	0x00007010
        /*0134*/ 	.word	0x0000fff0


	//----- nvinfo : EIATTR_INT_WARP_WIDE_INSTR_OFFSETS
	.align		4
.L_1191:
        /*0138*/ 	.byte	0x04, 0x31
        /*013a*/ 	.short	(.L_1193 - .L_1192)


	//   ....[0]....
.L_1192:
        /*013c*/ 	.word	0x00000130


	//   ....[1]....
        /*0140*/ 	.word	0x00000170


	//   ....[2]....
        /*0144*/ 	.word	0x000001e0


	//   ....[3]....
        /*0148*/ 	.word	0x0000a500


	//   ....[4]....
        /*014c*/ 	.word	0x0000a590


	//   ....[5]....
        /*0150*/ 	.word	0x0000cfe0


	//   ....[6]....
        /*0154*/ 	.word	0x0000d070


	//----- nvinfo : EIATTR_COOP_GROUP_MASK_REGIDS
	.align		4
.L_1193:
        /*0158*/ 	.byte	0x04, 0x29
        /*015a*/ 	.short	(.L_1195 - .L_1194)


	//   ....[0]....
.L_1194:
        /*015c*/ 	.word	0xffffffff


	//   ....[1]....
        /*0160*/ 	.word	0xffffffff


	//   ....[2]....
        /*0164*/ 	.word	0xffffffff


	//   ....[3]....
        /*0168*/ 	.word	0xffffffff


	//   ....[4]....
        /*016c*/ 	.word	0xffffffff


	//   ....[5]....
        /*0170*/ 	.word	0xffffffff


	//   ....[6]....
        /*0174*/ 	.word	0xffffffff


	//   ....[7]....
        /*0178*/ 	.word	0xffffffff


	//   ....[8]....
        /*017c*/ 	.word	0xffffffff


	//   ....[9]....
        /*0180*/ 	.word	0xffffffff


	//   ....[10]....
        /*0184*/ 	.word	0xffffffff


	//   ....[11]....
        /*0188*/ 	.word	0xffffffff


	//   ....[12]....
        /*018c*/ 	.word	0xffffffff


	//   ....[13]....
        /*0190*/ 	.word	0xffffffff


	//   ....[14]....
        /*0194*/ 	.word	0xffffffff


	//   ....[15]....
        /*0198*/ 	.word	0xffffffff


	//   ....[16]....
        /*019c*/ 	.word	0xffffffff


	//   ....[17]....
        /*01a0*/ 	.word	0xffffffff


	//   ....[18]....
        /*01a4*/ 	.word	0xffffffff


	//   ....[19]....
        /*01a8*/ 	.word	0xffffffff


	//   ....[20]....
        /*01ac*/ 	.word	0xffffffff


	//   ....[21]....
        /*01b0*/ 	.word	0xffffffff


	//   ....[22]....
        /*01b4*/ 	.word	0xffffffff


	//   ....[23]....
        /*01b8*/ 	.word	0xffffffff


	//   ....[24]....
        /*01bc*/ 	.word	0xffffffff


	//   ....[25]....
        /*01c0*/ 	.word	0xffffffff


	//   ....[26]....
        /*01c4*/ 	.word	0xffffffff


	//   ....[27]....
        /*01c8*/ 	.word	0xffffffff


	//   ....[28]....
        /*01cc*/ 	.word	0xffffffff


	//   ....[29]....
        /*01d0*/ 	.word	0xffffffff


	//   ....[30]....
        /*01d4*/ 	.word	0xffffffff


	//   ....[31]....
        /*01d8*/ 	.word	0xffffffff


	//   ....[32]....
        /*01dc*/ 	.word	0xffffffff


	//   ....[33]....
        /*01e0*/ 	.word	0xffffffff


	//   ....[34]....
        /*01e4*/ 	.word	0xffffffff


	//   ....[35]....
        /*01e8*/ 	.word	0xffffffff


	//   ....[36]....
        /*01ec*/ 	.word	0xffffffff


	//   ....[37]....
        /*01f0*/ 	.word	0xffffffff


	//   ....[38]....
        /*01f4*/ 	.word	0xffffffff


	//   ....[39]....
        /*01f8*/ 	.word	0xffffffff


	//   ....[40]....
        /*01fc*/ 	.word	0xffffffff


	//   ....[41]....
        /*0200*/ 	.word	0xffffffff


	//   ....[42]....
        /*0204*/ 	.word	0xffffffff


	//   ....[43]....
        /*0208*/ 	.word	0xffffffff


	//   ....[44]....
        /*020c*/ 	.word	0xffffffff


	//   ....[45]....
        /*0210*/ 	.word	0xffffffff


	//   ....[46]....
        /*0214*/ 	.word	0xffffffff


	//   ....[47]....
        /*0218*/ 	.word	0xffffffff


	//   ....[48]....
        /*021c*/ 	.word	0xffffffff


	//   ....[49]....
        /*0220*/ 	.word	0xffffffff


	//   ....[50]....
        /*0224*/ 	.word	0xffffffff


	//   ....[51]....
        /*0228*/ 	.word	0xffffffff


	//   ....[52]....
        /*022c*/ 	.word	0xffffffff


	//   ....[53]....
        /*0230*/ 	.word	0xffffffff


	//   ....[54]....
        /*0234*/ 	.word	0xffffffff


	//   ....[55]....
        /*0238*/ 	.word	0xffffffff


	//   ....[56]....
        /*023c*/ 	.word	0xffffffff


	//   ....[57]....
        /*0240*/ 	.word	0xffffffff


	//   ....[58]....
        /*0244*/ 	.word	0xffffffff


	//   ....[59]....
        /*0248*/ 	.word	0xffffffff


	//   ....[60]....
        /*024c*/ 	.word	0xffffffff


	//   ....[61]....
        /*0250*/ 	.word	0xffffffff


	//   ....[62]....
        /*0254*/ 	.word	0xffffffff


	//   ....[63]....
        /*0258*/ 	.word	0xffffffff


	//   ....[64]....
        /*025c*/ 	.word	0xffffffff


	//   ....[65]....
        /*0260*/ 	.word	0xffffffff


	//   ....[66]....
        /*0264*/ 	.word	0xffffffff


	//   ....[67]....
        /*0268*/ 	.word	0xffffffff


	//   ....[68]....
        /*026c*/ 	.word	0xffffffff


	//   ....[69]....
        /*0270*/ 	.word	0xffffffff


	//   ....[70]....
        /*0274*/ 	.word	0xffffffff


	//   ....[71]....
        /*0278*/ 	.word	0xffffffff


	//   ....[72]....
        /*027c*/ 	.word	0xffffffff


	//   ....[73]....
        /*0280*/ 	.word	0xffffffff


	//   ....[74]....
        /*0284*/ 	.word	0xffffffff


	//   ....[75]....
        /*0288*/ 	.word	0xffffffff


	//   ....[76]....
        /*028c*/ 	.word	0xffffffff


	//   ....[77]....
        /*0290*/ 	.word	0xffffffff


	//   ....[78]....
        /*0294*/ 	.word	0xffffffff


	//   ....[79]....
        /*0298*/ 	.word	0xffffffff


	//   ....[80]....
        /*029c*/ 	.word	0xffffffff


	//   ....[81]....
        /*02a0*/ 	.word	0xffffffff


	//   ....[82]....
        /*02a4*/ 	.word	0xffffffff


	//   ....[83]....
        /*02a8*/ 	.word	0xffffffff


	//   ....[84]....
        /*02ac*/ 	.word	0xffffffff


	//   ....[85]....
        /*02b0*/ 	.word	0xffffffff


	//   ....[86]....
        /*02b4*/ 	.word	0xffffffff


	//   ....[87]....
        /*02b8*/ 	.word	0xffffffff


	//   ....[88]....
        /*02bc*/ 	.word	0xffffffff


	//   ....[89]....
        /*02c0*/ 	.word	0xffffffff


	//   ....[90]....
        /*02c4*/ 	.word	0xffffffff


	//   ....[91]....
        /*02c8*/ 	.word	0xffffffff


	//   ....[92]....
        /*02cc*/ 	.word	0xffffffff


	//   ....[93]....
        /*02d0*/ 	.word	0xffffffff


	//   ....[94]....
        /*02d4*/ 	.word	0xffffffff


	//   ....[95]....
        /*02d8*/ 	.word	0xffffffff


	//   ....[96]....
        /*02dc*/ 	.word	0xffffffff


	//   ....[97]....
        /*02e0*/ 	.word	0x0500000f


	//   ....[98]....
        /*02e4*/ 	.word	0x0500000f


	//   ....[99]....
        /*02e8*/ 	.word	0x0500000f


	//   ....[100]....
        /*02ec*/ 	.word	0x0500000f


	//   ....[101]....
        /*02f0*/ 	.word	0x0500000f


	//   ....[102]....
        /*02f4*/ 	.word	0x0500000f


	//   ....[103]....
        /*02f8*/ 	.word	0x0500000f


	//   ....[104]....
        /*02fc*/ 	.word	0x0500000f


	//----- nvinfo : EIATTR_COOP_GROUP_INSTR_OFFSETS
	.align		4
.L_1195:
        /*0300*/ 	.byte	0x04, 0x28
        /*0302*/ 	.short	(.L_1197 - .L_1196)


	//   ....[0]....
.L_1196:
        /*0304*/ 	.word	0x00000060


	//   ....[1]....
        /*0308*/ 	.word	0x00000140


	//   ....[2]....
        /*030c*/ 	.word	0x00000190


	//   ....[3]....
        /*0310*/ 	.word	0x000003c0


	//   ....[4]....
        /*0314*/ 	.word	0x00000520


	//   ....[5]....
        /*0318*/ 	.word	0x00000640


	//   ....[6]....
        /*031c*/ 	.word	0x000007a0


	//   ....[7]....
        /*0320*/ 	.word	0x00001320


	//   ....[8]....
        /*0324*/ 	.word	0x00002e30


	//   ....[9]....
        /*0328*/ 	.word	0x00002e60


	//   ....[10]....
        /*032c*/ 	.word	0x00003430


	//   ....[11]....
        /*0330*/ 	.word	0x000034d0


	//   ....[12]....
        /*0334*/ 	.word	0x00005270


	//   ....[13]....
        /*0338*/ 	.word	0x00005290


	//   ....[14]....
        /*033c*/ 	.word	0x000052c0


	//   ....[15]....
        /*0340*/ 	.word	0x000052d0


	//   ....[16]....
        /*0344*/ 	.word	0x00006960


	//   ....[17]....
        /*0348*/ 	.word	0x00006980


	//   ....[18]....
        /*034c*/ 	.word	0x00006a00


	//   ....[19]....
        /*0350*/ 	.word	0x00006a10


	//   ....[20]....
        /*0354*/ 	.word	0x000076b0


	//   ....[21]....
        /*0358*/ 	.word	0x000076c0


	//   ....[22]....
        /*035c*/ 	.word	0x000076d0


	//   ....[23]....
        /*0360*/ 	.word	0x000076e0


	//   ....[24]....
        /*0364*/ 	.word	0x000076f0


	//   ....[25]....
        /*0368*/ 	.word	0x00007700


	//   ....[26]....
        /*036c*/ 	.word	0x00007710


	//   ....[27]....
        /*0370*/ 	.word	0x00007720


	//   ....[28]....
        /*0374*/ 	.word	0x00007750


	//   ....[29]....
        /*0378*/ 	.word	0x00007760


	//   ....[30]....
        /*037c*/ 	.word	0x00007770


	//   ....[31]....
        /*0380*/ 	.word	0x000077a0


	//   ....[32]....
        /*0384*/ 	.word	0x000077c0


	//   ....[33]....
        /*0388*/ 	.word	0x000077d0


	//   ....[34]....
        /*038c*/ 	.word	0x000077e0


	//   ....[35]....
        /*0390*/ 	.word	0x00007800


	//   ....[36]....
        /*0394*/ 	.word	0x00007810


	//   ....[37]....
        /*0398*/ 	.word	0x00007830


	//   ....[38]....
        /*039c*/ 	.word	0x00007860


	//   ....[39]....
        /*03a0*/ 	.word	0x00007870


	//   ....[40]....
        /*03a4*/ 	.word	0x000078a0


	//   ....[41]....
        /*03a8*/ 	.word	0x000078b0


	//   ....[42]....
        /*03ac*/ 	.word	0x000078c0


	//   ....[43]....
        /*03b0*/ 	.word	0x000078f0


	//   ....[44]....
        /*03b4*/ 	.word	0x00007f00


	//   ....[45]....
        /*03b8*/ 	.word	0x00007f40


	//   ....[46]....
        /*03bc*/ 	.word	0x00007f70


	//   ....[47]....
        /*03c0*/ 	.word	0x00007fa0


	//   ....[48]....
        /*03c4*/ 	.word	0x00008470


	//   ....[49]....
        /*03c8*/ 	.word	0x000084a0


	//   ....[50]....
        /*03cc*/ 	.word	0x000085b0


	//   ....[51]....
        /*03d0*/ 	.word	0x000085d0


	//   ....[52]....
        /*03d4*/ 	.word	0x00008ef0


	//   ....[53]....
        /*03d8*/ 	.word	0x00008f00


	//   ....[54]....
        /*03dc*/ 	.word	0x00009000


	//   ....[55]....
        /*03e0*/ 	.word	0x00009020


	//   ....[56]....
        /*03e4*/ 	.word	0x000091a0


	//   ....[57]....
        /*03e8*/ 	.word	0x00009370


	//   ....[58]....
        /*03ec*/ 	.word	0x000093a0


	//   ....[59]....
        /*03f0*/ 	.word	0x000093d0


	//   ....[60]....
        /*03f4*/ 	.word	0x00009410


	//   ....[61]....
        /*03f8*/ 	.word	0x00009440


	//   ....[62]....
        /*03fc*/ 	.word	0x00009490


	//   ....[63]....
        /*0400*/ 	.word	0x00009610


	//   ....[64]....
        /*0404*/ 	.word	0x00009640


	//   ....[65]....
        /*0408*/ 	.word	0x00009670


	//   ....[66]....
        /*040c*/ 	.word	0x000096a0


	//   ....[67]....
        /*0410*/ 	.word	0x000096d0


	//   ....[68]....
        /*0414*/ 	.word	0x00009710


	//   ....[69]....
        /*0418*/ 	.word	0x000097a0


	//   ....[70]....
        /*041c*/ 	.word	0x000097e0


	//   ....[71]....
        /*0420*/ 	.word	0x00009870


	//   ....[72]....
        /*0424*/ 	.word	0x0000ac60


	//   ....[73]....
        /*0428*/ 	.word	0x0000bad0


	//   ....[74]....
        /*042c*/ 	.word	0x0000baf0


	//   ....[75]....
        /*0430*/ 	.word	0x0000bb00


	//   ....[76]....
        /*0434*/ 	.word	0x0000bb10


	//   ....[77]....
        /*0438*/ 	.word	0x0000bb30


	//   ....[78]....
        /*043c*/ 	.word	0x0000bb50


	//   ....[79]....
        /*0440*/ 	.word	0x0000d8b0


	//   ....[80]....
        /*0444*/ 	.word	0x0000d8e0


	//   ....[81]....
        /*0448*/ 	.word	0x0000d910


	//   ....[82]....
        /*044c*/ 	.word	0x0000d940


	//   ....[83]....
        /*0450*/ 	.word	0x0000d980


	//   ....[84]....
        /*0454*/ 	.word	0x0000d990


	//   ....[85]....
        /*0458*/ 	.word	0x0000d9c0


	//   ....[86]....
        /*045c*/ 	.word	0x0000d9d0


	//   ....[87]....
        /*0460*/ 	.word	0x0000db10


	//   ....[88]....
        /*0464*/ 	.word	0x0000db40


	//   ....[89]....
        /*0468*/ 	.word	0x0000db80


	//   ....[90]....
        /*046c*/ 	.word	0x0000dbb0


	//   ....[91]....
        /*0470*/ 	.word	0x0000dbe0


	//   ....[92]....
        /*0474*/ 	.word	0x0000dc10


	//   ....[93]....
        /*0478*/ 	.word	0x0000dcc0


	//   ....[94]....
        /*047c*/ 	.word	0x0000dd00


	//   ....[95]....
        /*0480*/ 	.word	0x0000dd90


	//   ....[96]....
        /*0484*/ 	.word	0x0000e200


	//   ....[97]....
        /*0488*/ 	.word	0x0000e6e0


	//   ....[98]....
        /*048c*/ 	.word	0x0000e8e0


	//   ....[99]....
        /*0490*/ 	.word	0x0000e930


	//   ....[100]....
        /*0494*/ 	.word	0x0000e990


	//   ....[101]....
        /*0498*/ 	.word	0x0000ea30


	//   ....[102]....
        /*049c*/ 	.word	0x0000eb00


	//   ....[103]....
        /*04a0*/ 	.word	0x0000eb90


	//   ....[104]....
        /*04a4*/ 	.word	0x0000ef30


	//----- nvinfo : EIATTR_REG_RECONFIG
	.align		4
.L_1197:
        /*04a8*/ 	.byte	0x01, 0x54
	.zero		2


	//----- nvinfo : EIATTR_SYSCALL_OFFSETS
	.align		4
        /*04ac*/ 	.byte	0x04, 0x46
        /*04ae*/ 	.short	(.L_1199 - .L_1198)


	//   ....[0]....
.L_1198:
        /*04b0*/ 	.word	0x00001510


	//   ....[1]....
        /*04b4*/ 	.word	0x0000a700


	//   ....[2]....
        /*04b8*/ 	.word	0x0000a870


	//   ....[3]....
        /*04bc*/ 	.word	0x0000a9c0


	//   ....[4]....
        /*04c0*/ 	.word	0x0000ab00


	//   ....[5]....
        /*04c4*/ 	.word	0x0000b5b0


	//----- nvinfo : EIATTR_MBARRIER_INSTR_OFFSETS
	.align		4
.L_1199:
        /*04c8*/ 	.byte	0x04, 0x39
        /*04ca*/ 	.short	(.L_1201 - .L_1200)


	//   ....[0]....
.L_1200:
        /*04cc*/ 	.word	0x00000270
        /*04d0*/ 	.word	0x000000ff
        /*04d4*/ 	.word	0x00019c00
        /*04d8*/ 	.short	0x0100
        /*04da*/ 	.byte	0x08
	.zero		1


	//   ....[1]....
        /*04dc*/ 	.word	0x00000280
        /*04e0*/ 	.word	0x000000ff
        /*04e4*/ 	.word	0x00019c20
        /*04e8*/ 	.short	0x0100
        /*04ea*/ 	.byte	0x08
	.zero		1


	//   ....[2]....
        /*04ec*/ 	.word	0x00000370
        /*04f0*/ 	.word	0x000000ff
        /*04f4*/ 	.word	0x00019c30
        /*04f8*/ 	.short	0x0100
        /*04fa*/ 	.byte	0x08
	.zero		1


	//   ....[3]....
        /*04fc*/ 	.word	0x00000380
        /*0500*/ 	.word	0x000000ff
        /*0504*/ 	.word	0x00019c40
        /*0508*/ 	.short	0x0100
        /*050a*/ 	.byte	0x08
	.zero		1


	//   ....[4]....
        /*050c*/ 	.word	0x00000390
        /*0510*/ 	.word	0x000000ff
        /*0514*/ 	.word	0x00019c38
        /*0518*/ 	.short	0x0100
        /*051a*/ 	.byte	0x08
	.zero		1


	//   ....[5]....
        /*051c*/ 	.word	0x000003a0
        /*0520*/ 	.word	0x000000ff
        /*0524*/ 	.word	0x00019c48
        /*0528*/ 	.short	0x0100
        /*052a*/ 	.byte	0x08
	.zero		1


	//   ....[6]....
        /*052c*/ 	.word	0x000004d0
        /*0530*/ 	.word	0x000000ff
        /*0534*/ 	.word	0x00019c50
        /*0538*/ 	.short	0x0100
        /*053a*/ 	.byte	0x08
	.zero		1


	//   ....[7]....
        /*053c*/ 	.word	0x000004e0
        /*0540*/ 	.word	0x000000ff
        /*0544*/ 	.word	0x00019c60
        /*0548*/ 	.short	0x0100
        /*054a*/ 	.byte	0x08
	.zero		1


	//   ....[8]....
        /*054c*/ 	.word	0x000004f0
        /*0550*/ 	.word	0x000000ff
        /*0554*/ 	.word	0x00019c58
        /*0558*/ 	.short	0x0100
        /*055a*/ 	.byte	0x08
	.zero		1


	//   ....[9]....
        /*055c*/ 	.word	0x00000500
        /*0560*/ 	.word	0x000000ff
        /*0564*/ 	.word	0x00019c68
        /*0568*/ 	.short	0x0100
        /*056a*/ 	.byte	0x08
	.zero		1


	//   ....[10]....
        /*056c*/ 	.word	0x000005f0
        /*0570*/ 	.word	0x000000ff
        /*0574*/ 	.word	0x00019c70
        /*0578*/ 	.short	0x0100
        /*057a*/ 	.byte	0x06
	.zero		1


	//   ....[11]....
        /*057c*/ 	.word	0x00000600
        /*0580*/ 	.word	0x000000ff
        /*0584*/ 	.word	0x00019c80
        /*0588*/ 	.short	0x0100
        /*058a*/ 	.byte	0x06
	.zero		1


	//   ....[12]....
        /*058c*/ 	.word	0x00000610
        /*0590*/ 	.word	0x000000ff
        /*0594*/ 	.word	0x00019c78
        /*0598*/ 	.short	0x0100
        /*059a*/ 	.byte	0x06
	.zero		1


	//   ....[13]....
        /*059c*/ 	.word	0x00000620
        /*05a0*/ 	.word	0x000000ff
        /*05a4*/ 	.word	0x00019c88
        /*05a8*/ 	.short	0x0100
        /*05aa*/ 	.byte	0x06
	.zero		1


	//   ....[14]....
        /*05ac*/ 	.word	0x00000750
        /*05b0*/ 	.word	0x000000ff
        /*05b4*/ 	.word	0x00019c90
        /*05b8*/ 	.short	0x0100
        /*05ba*/ 	.byte	0x08
	.zero		1


	//   ....[15]....
        /*05bc*/ 	.word	0x00000760
        /*05c0*/ 	.word	0x000000ff
        /*05c4*/ 	.word	0x00019ca0
        /*05c8*/ 	.short	0x0100
        /*05ca*/ 	.byte	0x08
	.zero		1


	//   ....[16]....
        /*05cc*/ 	.word	0x00000770
        /*05d0*/ 	.word	0x000000ff
        /*05d4*/ 	.word	0x00019c98
        /*05d8*/ 	.short	0x0100
        /*05da*/ 	.byte	0x08
	.zero		1


	//   ....[17]....
        /*05dc*/ 	.word	0x00000780
        /*05e0*/ 	.word	0x000000ff
        /*05e4*/ 	.word	0x00019ca8
        /*05e8*/ 	.short	0x0100
        /*05ea*/ 	.byte	0x08
	.zero		1


	//   ....[18]....
        /*05ec*/ 	.word	0x000008b0
        /*05f0*/ 	.word	0x000000ff
        /*05f4*/ 	.word	0x00019cb0
        /*05f8*/ 	.short	0x0100
        /*05fa*/ 	.byte	0x08
	.zero		1


	//   ....[19]....
        /*05fc*/ 	.word	0x000008c0
        /*0600*/ 	.word	0x000000ff
        /*0604*/ 	.word	0x00019cc0
        /*0608*/ 	.short	0x0100
        /*060a*/ 	.byte	0x08
	.zero		1


	//   ....[20]....
        /*060c*/ 	.word	0x000008d0
        /*0610*/ 	.word	0x000000ff
        /*0614*/ 	.word	0x00019cb8
        /*0618*/ 	.short	0x0100
        /*061a*/ 	.byte	0x08
	.zero		1


	//   ....[21]....
        /*061c*/ 	.word	0x000008e0
        /*0620*/ 	.word	0x000000ff
        /*0624*/ 	.word	0x00019cc8
        /*0628*/ 	.short	0x0100
        /*062a*/ 	.byte	0x08
	.zero		1


	//   ....[22]....
        /*062c*/ 	.word	0x00001880
        /*0630*/ 	.word	0x00000002
        /*0634*/ 	.word	0x00019c00
        /*0638*/ 	.short	0x010a
        /*063a*/ 	.byte	0x3f
	.zero		1


	//   ....[23]....
        /*063c*/ 	.word	0x00001920
        /*0640*/ 	.word	0x00000004
        /*0644*/ 	.word	0x00019c30
        /*0648*/ 	.short	0x010a
        /*064a*/ 	.byte	0x3f
	.zero		1


	//   ....[24]....
        /*064c*/ 	.word	0x00001990
        /*0650*/ 	.word	0x00000004
        /*0654*/ 	.word	0x00019c30
        /*0658*/ 	.short	0x010a
        /*065a*/ 	.byte	0x3f
	.zero		1


	//   ....[25]....
        /*065c*/ 	.word	0x00003920
        /*0660*/ 	.word	0x00000019
        /*0664*/ 	.word	0x00000000
        /*0668*/ 	.short	0x0101
        /*066a*/ 	.byte	0x3f
	.zero		1


	//   ....[26]....
        /*066c*/ 	.word	0x000042b0
        /*0670*/ 	.word	0x00000006
        /*0674*/ 	.word	0x00019c30
        /*0678*/ 	.short	0x010a
        /*067a*/ 	.byte	0x3f
	.zero		1


	//   ....[27]....
        /*067c*/ 	.word	0x000042f0
        /*0680*/ 	.word	0x00000006
        /*0684*/ 	.word	0x00019c30
        /*0688*/ 	.short	0x010a
        /*068a*/ 	.byte	0x3f
	.zero		1


	//   ....[28]....
        /*068c*/ 	.word	0x00004460
        /*0690*/ 	.word	0x000000ff
        /*0694*/ 	.word	0x00019c50
        /*0698*/ 	.short	0x010a
        /*069a*/ 	.byte	0x0b
	.zero		1


	//   ....[29]....
        /*069c*/ 	.word	0x000044a0
        /*06a0*/ 	.word	0x000000ff
        /*06a4*/ 	.word	0x00019c50
        /*06a8*/ 	.short	0x010a
        /*06aa*/ 	.byte	0x0b
	.zero		1


	//   ....[30]....
        /*06ac*/ 	.word	0x00005e40
        /*06b0*/ 	.word	0x00000005
        /*06b4*/ 	.word	0x00000000
        /*06b8*/ 	.short	0x0101
        /*06ba*/ 	.byte	0x3f
	.zero		1


	//   ....[31]....
        /*06bc*/ 	.word	0x00006160
        /*06c0*/ 	.word	0x000000ff
        /*06c4*/ 	.word	0x00000000
        /*06c8*/ 	.short	0x0101
        /*06ca*/ 	.byte	0x06
	.zero		1


	//   ....[32]....
        /*06cc*/ 	.word	0x00006620
        /*06d0*/ 	.word	0x0000000f
        /*06d4*/ 	.word	0x00019c50
        /*06d8*/ 	.short	0x010a
        /*06da*/ 	.byte	0x3f
	.zero		1


	//   ....[33]....
        /*06dc*/ 	.word	0x00006670
        /*06e0*/ 	.word	0x0000000f
        /*06e4*/ 	.word	0x00019c50
        /*06e8*/ 	.short	0x010a
        /*06ea*/ 	.byte	0x3f
	.zero		1


	//   ....[34]....
        /*06ec*/ 	.word	0x00006cb0
        /*06f0*/ 	.word	0x00000004
        /*06f4*/ 	.word	0x00000000
        /*06f8*/ 	.short	0x0101
        /*06fa*/ 	.byte	0x3f
	.zero		1


	//   ....[35]....
        /*06fc*/ 	.word	0x00008490
        /*0700*/ 	.word	0x00000003
        /*0704*/ 	.word	0x00000000
        /*0708*/ 	.short	0x0101
        /*070a*/ 	.byte	0x3f
	.zero		1


	//   ....[36]....
        /*070c*/ 	.word	0x0000ae90
        /*0710*/ 	.word	0x00000004
        /*0714*/ 	.word	0x00019c80
        /*0718*/ 	.short	0x010a
        /*071a*/ 	.byte	0x3f
	.zero		1


	//   ....[37]....
        /*071c*/ 	.word	0x0000b110
        /*0720*/ 	.word	0x00000004
        /*0724*/ 	.word	0x00019c40
        /*0728*/ 	.short	0x010a
        /*072a*/ 	.byte	0x3f
	.zero		1


	//   ....[38]....
        /*072c*/ 	.word	0x0000bd30
        /*0730*/ 	.word	0x00000010
        /*0734*/ 	.word	0x00019c00
        /*0738*/ 	.short	0x0107
        /*073a*/ 	.byte	0x3f
	.zero		1


	//   ....[39]....
        /*073c*/ 	.word	0x0000be30
        /*0740*/ 	.word	0x00000010
        /*0744*/ 	.word	0x00019c00
        /*0748*/ 	.short	0x0101
        /*074a*/ 	.byte	0x3f
	.zero		1


	//   ....[40]....
        /*074c*/ 	.word	0x0000be50
        /*0750*/ 	.word	0x00000010
        /*0754*/ 	.word	0x00019c20
        /*0758*/ 	.short	0x010a
        /*075a*/ 	.byte	0x3f
	.zero		1


	//   ....[41]....
        /*075c*/ 	.word	0x0000c140
        /*0760*/ 	.word	0x00000006
        /*0764*/ 	.word	0x00019c80
        /*0768*/ 	.short	0x010a
        /*076a*/ 	.byte	0x3f
	.zero		1


	//   ....[42]....
        /*076c*/ 	.word	0x0000c560
        /*0770*/ 	.word	0x00000006
        /*0774*/ 	.word	0x00019c40
        /*0778*/ 	.short	0x010a
        /*077a*/ 	.byte	0x3f
	.zero		1


	//   ....[43]....
        /*077c*/ 	.word	0x0000ca10
        /*0780*/ 	.word	0x00000003
        /*0784*/ 	.word	0x00019c70
        /*0788*/ 	.short	0x010a
        /*078a*/ 	.byte	0x3f
	.zero		1


	//   ....[44]....
        /*078c*/ 	.word	0x0000ca80
        /*0790*/ 	.word	0x00000003
        /*0794*/ 	.word	0x00019c60
        /*0798*/ 	.short	0x010a
        /*079a*/ 	.byte	0x3f
	.zero		1


	//   ....[45]....
        /*079c*/ 	.word	0x0000cec0
        /*07a0*/ 	.word	0x00000003
        /*07a4*/ 	.word	0x00019c50
        /*07a8*/ 	.short	0x0101
        /*07aa*/ 	.byte	0x3f
	.zero		1


	//   ....[46]....
        /*07ac*/ 	.word	0x0000cf30
        /*07b0*/ 	.word	0x00000000
        /*07b4*/ 	.word	0x00000000
        /*07b8*/ 	.short	0x0101
        /*07ba*/ 	.byte	0x3f
	.zero		1


	//   ....[47]....
        /*07bc*/ 	.word	0x0000d140
        /*07c0*/ 	.word	0x00000000
        /*07c4*/ 	.word	0x00019c70
        /*07c8*/ 	.short	0x010a
        /*07ca*/ 	.byte	0x3f
	.zero		1


	//   ....[48]....
        /*07cc*/ 	.word	0x0000d1b0
        /*07d0*/ 	.word	0x00000000
        /*07d4*/ 	.word	0x00019c60
        /*07d8*/ 	.short	0x010a
        /*07da*/ 	.byte	0x3f
	.zero		1


	//   ....[49]....
        /*07dc*/ 	.word	0x0000d5f0
        /*07e0*/ 	.word	0x00000000
        /*07e4*/ 	.word	0x00019c50
        /*07e8*/ 	.short	0x0101
        /*07ea*/ 	.byte	0x3f
	.zero		1


	//   ....[50]....
        /*07ec*/ 	.word	0x0000d640
        /*07f0*/ 	.word	0x00000002
        /*07f4*/ 	.word	0x00000000
        /*07f8*/ 	.short	0x0101
        /*07fa*/ 	.byte	0x3f
	.zero		1


	//   ....[51]....
        /*07fc*/ 	.word	0x0000e180
        /*0800*/ 	.word	0x00000007
        /*0804*/ 	.word	0x00019c20
        /*0808*/ 	.short	0x010a
        /*080a*/ 	.byte	0x3f
	.zero		1


	//   ....[52]....
        /*080c*/ 	.word	0x0000e320
        /*0810*/ 	.word	0x00000005
        /*0814*/ 	.word	0x00000000
        /*0818*/ 	.short	0x010a
        /*081a*/ 	.byte	0x3f
	.zero		1


	//   ....[53]....
        /*081c*/ 	.word	0x0000e390
        /*0820*/ 	.word	0x00000003
        /*0824*/ 	.word	0x00000000
        /*0828*/ 	.short	0x010a
        /*082a*/ 	.byte	0x3f
	.zero		1


	//   ....[54]....
        /*082c*/ 	.word	0x0000e3e0
        /*0830*/ 	.word	0x00000003
        /*0834*/ 	.word	0x00019c60
        /*0838*/ 	.short	0x010a
        /*083a*/ 	.byte	0x3f
	.zero		1


	//   ....[55]....
        /*083c*/ 	.word	0x0000e430
        /*0840*/ 	.word	0x00000005
        /*0844*/ 	.word	0x00019c60
        /*0848*/ 	.short	0x010a
        /*084a*/ 	.byte	0x3f
	.zero		1


	//   ....[56]....
        /*084c*/ 	.word	0x0000e470
        /*0850*/ 	.word	0x00000003
        /*0854*/ 	.word	0x00019c80
        /*0858*/ 	.short	0x010a
        /*085a*/ 	.byte	0x3f
	.zero		1


	//   ....[57]....
        /*085c*/ 	.word	0x0000e490
        /*0860*/ 	.word	0x00000005
        /*0864*/ 	.word	0x00019c80
        /*0868*/ 	.short	0x010a
        /*086a*/ 	.byte	0x3f
	.zero		1


	//   ....[58]....
        /*086c*/ 	.word	0x0000e4f0
        /*0870*/ 	.word	0x00000002
        /*0874*/ 	.word	0x00019c00
        /*0878*/ 	.short	0x010a
        /*087a*/ 	.byte	0x3f
	.zero		1


	//   ....[59]....
        /*087c*/ 	.word	0x0000e540
        /*0880*/ 	.word	0x00000004
        /*0884*/ 	.word	0x00019c30
        /*0888*/ 	.short	0x010a
        /*088a*/ 	.byte	0x3f
	.zero		1


	//   ....[60]....
        /*088c*/ 	.word	0x0000e590
        /*0890*/ 	.word	0x00000006
        /*0894*/ 	.word	0x00019c30
        /*0898*/ 	.short	0x010a
        /*089a*/ 	.byte	0x3f
	.zero		1


	//   ....[61]....
        /*089c*/ 	.word	0x0000e5f0
        /*08a0*/ 	.word	0x0000000a
        /*08a4*/ 	.word	0x00019c50
        /*08a8*/ 	.short	0x010a
        /*08aa*/ 	.byte	0x3f
	.zero		1


	//   ....[62]....
        /*08ac*/ 	.word	0x0000e640
        /*08b0*/ 	.word	0x0000000f
        /*08b4*/ 	.word	0x00019c50
        /*08b8*/ 	.short	0x010a
        /*08ba*/ 	.byte	0x3f
	.zero		1


	//   ....[63]....
        /*08bc*/ 	.word	0x0000e790
        /*08c0*/ 	.word	0x00000004
        /*08c4*/ 	.word	0x00019c80
        /*08c8*/ 	.short	0x010a
        /*08ca*/ 	.byte	0x3f
	.zero		1


	//   ....[64]....
        /*08cc*/ 	.word	0x0000e7e0
        /*08d0*/ 	.word	0x00000004
        /*08d4*/ 	.word	0x00019c40
        /*08d8*/ 	.short	0x010a
        /*08da*/ 	.byte	0x3f
	.zero		1


	//   ....[65]....
        /*08dc*/ 	.word	0x0000ec20
        /*08e0*/ 	.word	0x00000010
        /*08e4*/ 	.word	0x00019c20
        /*08e8*/ 	.short	0x010a
        /*08ea*/ 	.byte	0x3f
	.zero		1


	//   ....[66]....
        /*08ec*/ 	.word	0x0000ec70
        /*08f0*/ 	.word	0x00000006
        /*08f4*/ 	.word	0x00019c80
        /*08f8*/ 	.short	0x010a
        /*08fa*/ 	.byte	0x3f
	.zero		1


	//   ....[67]....
        /*08fc*/ 	.word	0x0000ecc0
        /*0900*/ 	.word	0x00000006
        /*0904*/ 	.word	0x00019c40
        /*0908*/ 	.short	0x010a
        /*090a*/ 	.byte	0x3f
	.zero		1


	//   ....[68]....
        /*090c*/ 	.word	0x0000ed10
        /*0910*/ 	.word	0x00000003
        /*0914*/ 	.word	0x00019c70
        /*0918*/ 	.short	0x010a
        /*091a*/ 	.byte	0x3f
	.zero		1


	//   ....[69]....
        /*091c*/ 	.word	0x0000ed60
        /*0920*/ 	.word	0x00000003
        /*0924*/ 	.word	0x00019c60
        /*0928*/ 	.short	0x010a
        /*092a*/ 	.byte	0x3f
	.zero		1


	//   ....[70]....
        /*092c*/ 	.word	0x0000edb0
        /*0930*/ 	.word	0x00000000
        /*0934*/ 	.word	0x00019c70
        /*0938*/ 	.short	0x010a
        /*093a*/ 	.byte	0x3f
	.zero		1


	//   ....[71]....
        /*093c*/ 	.word	0x0000ee00
        /*0940*/ 	.word	0x00000000
        /*0944*/ 	.word	0x00019c60
        /*0948*/ 	.short	0x010a
        /*094a*/ 	.byte	0x3f
	.zero		1


	//   ....[72]....
        /*094c*/ 	.word	0x0000ee50
        /*0950*/ 	.word	0x00000007
        /*0954*/ 	.word	0x00019c20
        /*0958*/ 	.short	0x010a
        /*095a*/ 	.byte	0x3f
	.zero		1


	//   ....[73]....
        /*095c*/ 	.word	0x0000eff0
        /*0960*/ 	.word	0x00000005
        /*0964*/ 	.word	0x00000000
        /*0968*/ 	.short	0x010a
        /*096a*/ 	.byte	0x3f
	.zero		1


	//   ....[74]....
        /*096c*/ 	.word	0x0000f040
        /*0970*/ 	.word	0x00000003
        /*0974*/ 	.word	0x00000000
        /*0978*/ 	.short	0x010a
        /*097a*/ 	.byte	0x3f
	.zero		1


	//   ....[75]....
        /*097c*/ 	.word	0x0000f090
        /*0980*/ 	.word	0x00000003
        /*0984*/ 	.word	0x00019c60
        /*0988*/ 	.short	0x010a
        /*098a*/ 	.byte	0x3f
	.zero		1


	//   ....[76]....
        /*098c*/ 	.word	0x0000f0e0
        /*0990*/ 	.word	0x00000005
        /*0994*/ 	.word	0x00019c60
        /*0998*/ 	.short	0x010a
        /*099a*/ 	.byte	0x3f
	.zero		1


	//   ....[77]....
        /*099c*/ 	.word	0x0000f130
        /*09a0*/ 	.word	0x00000003
        /*09a4*/ 	.word	0x00019c80
        /*09a8*/ 	.short	0x010a
        /*09aa*/ 	.byte	0x3f
	.zero		1


	//----- nvinfo : EIATTR_NUM_MBARRIERS
	.align		4
.L_1201:
        /*09ac*/ 	.byte	0x03, 0x38
        /*09ae*/ 	.short	0x0016


	//----- nvinfo : EIATTR_EXIT_INSTR_OFFSETS
	.align		4
        /*09b0*/ 	.byte	0x04, 0x1c
        /*09b2*/ 	.short	(.L_1203 - .L_1202)


	//   ....[0]....
.L_1202:
        /*09b4*/ 	.word	0x00000a40


	//   ....[1]....
        /*09b8*/ 	.word	0x00009140


	//   ....[2]....
        /*09bc*/ 	.word	0x0000e4e0


	//----- nvinfo : EIATTR_MAX_THREADS
	.align		4
.L_1203:
        /*09c0*/ 	.byte	0x04, 0x05
        /*09c2*/ 	.short	(.L_1205 - .L_1204)
.L_1204:
        /*09c4*/ 	.word	0x00000200
        /*09c8*/ 	.word	0x00000001
        /*09cc*/ 	.word	0x00000001


	//----- nvinfo : EIATTR_CRS_STACK_SIZE
	.align		4
.L_1205:
        /*09d0*/ 	.byte	0x04, 0x1e
        /*09d2*/ 	.short	(.L_1207 - .L_1206)
.L_1206:
        /*09d4*/ 	.word	0x00000000


	//----- nvinfo : EIATTR_CBANK_PARAM_SIZE
	.align		4
.L_1207:
        /*09d8*/ 	.byte	0x03, 0x19
        /*09da*/ 	.short	0x0af0


	//----- nvinfo : EIATTR_PARAM_CBANK
	.align		4
        /*09dc*/ 	.byte	0x04, 0x0a
        /*09de*/ 	.short	(.L_1209 - .L_1208)
	.align		4
.L_1208:
        /*09e0*/ 	.word	index@(.nv.constant0._ZN7cutlass13device_kernelIN5flash11enable_sm90INS1_16FlashAttnFwdSm90INS1_25CollectiveMainloopFwdSm90ILi2EN4cute5tupleIJNS5_1CILi1EEES8_S8_EEENS6_IJNS7_ILi192EEENS7_ILi128EEENS7_ILi96EEEEEELi96ENS_12float_e4m3_tEfNS_4arch4Sm90ELb0ELb0ELb1ELb1ELb0ELb0ELb0ELb1ELb1ELb1ELb0ELb0EEENS1_21CollectiveEpilogueFwdINS6_IJSA_SC_SB_EEES9_NS_10bfloat16_tESG_Li384ELb1ELb1ELb0ELb1EEENS1_36VarlenDynamicPersistentTileSchedulerILi192ELi128ELi384ELi128ELb0ELb1ELb1ELb0ELb1ELb1EEEEEEEEEvNT_6ParamsE)
        /*09e4*/ 	.short	0x0210
        /*09e6*/ 	.short	0x0af0


	//----- nvinfo : EIATTR_SW_WAR
	.align		4
.L_1209:
        /*09e8*/ 	.byte	0x04, 0x36
        /*09ea*/ 	.short	(.L_1211 - .L_1210)
.L_1210:
        /*09ec*/ 	.word	0x00000008
.L_1211:


//--------------------- .nv.info._ZN7cutlass13device_kernelIN5flash11enable_sm90INS1_16FlashAttnFwdSm90INS1_25CollectiveMainloopFwdSm90ILi2EN4cute5tupleIJNS5_1CILi1EEES8_S8_EEENS6_IJNS7_ILi192EEENS7_ILi128EEENS7_ILi96EEEEEELi96ENS_12float_e4m3_tEfNS_4arch4Sm90ELb0ELb0ELb1ELb1ELb0ELb1ELb0ELb1ELb1ELb1ELb0ELb0EEENS1_21CollectiveEpilogueFwdINS6_IJSA_SC_SB_EEES9_NS_10bfloat16_tESG_Li384ELb1ELb1ELb0ELb1EEENS1_36VarlenDynamicPersistentTileSchedulerILi192ELi128ELi384ELi128ELb0ELb1ELb1ELb0ELb1ELb1EEEEEEEEEvNT_6ParamsE --------------------------
	.section	.nv.info._ZN7cutlass13device_kernelIN5flash11enable_sm90INS1_16FlashAttnFwdSm90INS1_25CollectiveMainloopFwdSm90ILi2EN4cute5tupleIJNS5_1CILi1EEES8_S8_EEENS6_IJNS7_ILi192EEENS7_ILi128EEENS7_ILi96EEEEEELi96ENS_12float_e4m3_tEfNS_4arch4Sm90ELb0ELb0ELb1ELb1ELb0ELb1ELb0ELb1ELb1ELb1ELb0ELb0EEENS1_21CollectiveEpilogueFwdINS6_IJSA_SC_SB_EEES9_NS_10bfloat16_tESG_Li384ELb1ELb1ELb0ELb1EEENS1_36VarlenDynamicPersistentTileSchedulerILi192ELi128ELi384ELi128ELb0ELb1ELb1ELb0ELb1ELb1EEEEEEEEEvNT_6ParamsE,"",@"SHT_CUDA_INFO"
	.sectionflags	@""
	.align	4


	//----- nvinfo : EIATTR_CUDA_API_VERSION
	.align		4
        /*0000*/ 	.byte	0x04, 0x37
        /*0002*/ 	.short	(.L_1213 - .L_1212)
.L_1212:
        /*0004*/ 	.word	0x00000082


	//----- nvinfo : EIATTR_KPARAM_INFO
	.align		4
.L_1213:
        /*0008*/ 	.byte	0x04, 0x17
        /*000a*/ 	.short	(.L_1215 - .L_1214)
.L_1214:
        /*000c*/ 	.word	0x00000000
        /*0010*/ 	.short	0x0000
        /*0012*/ 	.short	0x0070
        /*0014*/ 	.byte	0x00, 0xf0, 0x01, 0x2a


	//----- nvinfo : EIATTR_SPARSE_MMA_MASK
	.align		4
.L_1215:
        /*0018*/ 	.byte	0x03, 0x50
        /*001a*/ 	.short	0x0000


	//----- nvinfo : EIATTR_MAXREG_COUNT
	.align		4
        /*001c*/ 	.byte	0x03, 0x1b
        /*001e*/ 	.short	0x0080


	//----- nvinfo : EIATTR_NUM_BARRIERS
	.align		4
        /*0020*/ 	.byte	0x02, 0x4c
        /*0022*/ 	.byte	0x10
	.zero		1


	//----- nvinfo : EIATTR_EXTERNS
	.align		4
        /*0024*/ 	.byte	0x04, 0x0f
        /*0026*/ 	.short	(.L_1217 - .L_1216)


	//   ....[0]....
	.align		4
.L_1216:
        /*0028*/ 	.word	index@(__assertfail)


	//----- nvinfo : EIATTR_ANNOTATIONS
	.align		4
.L_1217:
        /*002c*/ 	.byte	0x04, 0x55
        /*002e*/ 	.short	(.L_1219 - .L_1218)


	//   ....[0]....
.L_1218:
        /* <DEDUP_REMOVED lines=81> */


	//----- nvinfo : EIATTR_MERCURY_ISA_VERSION
	.align		4
.L_1219:
        /*0530*/ 	.byte	0x03, 0x5f
        /*0532*/ 	.short	0x0101


	//----- nvinfo : EIATTR_UNUSED_LOAD_BYTE_OFFSET
	.align		4
        /*0534*/ 	.byte	0x04, 0x44
        /*0536*/ 	.short	(.L_1221 - .L_1220)


	//   ....[0]....
.L_1220:
        /*0538*/ 	.word	0x00000aa0
        /*053c*/ 	.word	0x0000fff0


	//   ....[1]....
        /*0540*/ 	.word	0x00010a60
        /*0544*/ 	.word	0x0000fff0


	//----- nvinfo : EIATTR_INT_WARP_WIDE_INSTR_OFFSETS
	.align		4
.L_1221:
        /*0548*/ 	.byte	0x04, 0x31
        /*054a*/ 	.short	(.L_1223 - .L_1222)


	//   ....[0]....
.L_1222:
        /*054c*/ 	.word	0x00000190


	//   ....[1]....
        /*0550*/ 	.word	0x000001d0


	//   ....[2]....
        /*0554*/ 	.word	0x00000240


	//   ....[3]....
        /*0558*/ 	.word	0x00015550


	//   ....[4]....
        /*055c*/ 	.word	0x000155e0


	//   ....[5]....
        /*0560*/ 	.word	0x00018110


	//   ....[6]....
        /*0564*/ 	.word	0x000181a0


	//----- nvinfo : EIATTR_COOP_GROUP_MASK_REGIDS
	.align		4
.L_1223:
        /*0568*/ 	.byte	0x04, 0x29
        /*056a*/ 	.short	(.L_1225 - .L_1224)


	//   ....[0]....
.L_1224:
        /*056c*/ 	.word	0xffffffff


	//   ....[1]....
        /*0570*/ 	.word	0xffffffff


	//   ....[2]....
        /*0574*/ 	.word	0xffffffff


	//   ....[3]....
        /*0578*/ 	.word	0xffffffff


	//   ....[4]....
        /*057c*/ 	.word	0xffffffff


	//   ....[5]....
        /*0580*/ 	.word	0xffffffff


	//   ....[6]....
        /*0584*/ 	.word	0xffffffff


	//   ....[7]....
        /*0588*/ 	.word	0xffffffff


	//   ....[8]....
        /*058c*/ 	.word	0xffffffff


	//   ....[9]....
        /*0590*/ 	.word	0xffffffff


	//   ....[10]....
        /*0594*/ 	.word	0xffffffff


	//   ....[11]....
        /*0598*/ 	.word	0xffffffff


	//   ....[12]....
        /*059c*/ 	.word	0xffffffff


	//   ....[13]....
        /*05a0*/ 	.word	0xffffffff


	//   ....[14]....
        /*05a4*/ 	.word	0xffffffff


	//   ....[15]....
        /*05a8*/ 	.word	0xffffffff


	//   ....[16]....
        /*05ac*/ 	.word	0xffffffff


	//   ....[17]....
        /*05b0*/ 	.word	0xffffffff


	//   ....[18]....
        /*05b4*/ 	.word	0xffffffff


	//   ....[19]....
        /*05b8*/ 	.word	0xffffffff


	//   ....[20]....
        /*05bc*/ 	.word	0xffffffff


	//   ....[21]....
        /*05c0*/ 	.word	0xffffffff


	//   ....[22]....
        /*05c4*/ 	.word	0xffffffff


	//   ....[23]....
        /*05c8*/ 	.word	0xffffffff


	//   ....[24]....
        /*05cc*/ 	.word	0xffffffff


	//   ....[25]....
        /*05d0*/ 	.word	0xffffffff


	//   ....[26]....
        /*05d4*/ 	.word	0xffffffff


	//   ....[27]....
        /*05d8*/ 	.word	0xffffffff


	//   ....[28]....
        /*05dc*/ 	.word	0xffffffff


	//   ....[29]....
        /*05e0*/ 	.word	0xffffffff


	//   ....[30]....
        /*05e4*/ 	.word	0xffffffff


	//   ....[31]....
        /*05e8*/ 	.word	0xffffffff


	//   ....[32]....
        /*05ec*/ 	.word	0xffffffff


	//   ....[33]....
        /*05f0*/ 	.word	0xffffffff


	//   ....[34]....
        /*05f4*/ 	.word	0xffffffff


	//   ....[35]....
        /*05f8*/ 	.word	0xffffffff


	//   ....[36]....
        /*05fc*/ 	.word	0xffffffff


	//   ....[37]....
        /*0600*/ 	.word	0xffffffff


	//   ....[38]....
        /*0604*/ 	.word	0xffffffff


	//   ....[39]....
        /*0608*/ 	.word	0xffffffff


	//   ....[40]....
        /*060c*/ 	.word	0xffffffff


	//   ....[41]....
        /*0610*/ 	.word	0xffffffff


	//   ....[42]....
        /*0614*/ 	.word	0xffffffff


	//   ....[43]....
        /*0618*/ 	.word	0xffffffff


	//   ....[44]....
        /*061c*/ 	.word	0xffffffff


	//   ....[45]....
        /*0620*/ 	.word	0xffffffff


	//   ....[46]....
        /*0624*/ 	.word	0xffffffff


	//   ....[47]....
        /*0628*/ 	.word	0xffffffff


	//   ....[48]....
        /*062c*/ 	.word	0xffffffff


	//   ....[49]....
        /*0630*/ 	.word	0xffffffff


	//   ....[50]....
        /*0634*/ 	.word	0xffffffff


	//   ....[51]....
        /*0638*/ 	.word	0xffffffff


	//   ....[52]....
        /*063c*/ 	.word	0xffffffff


	//   ....[53]....
        /*0640*/ 	.word	0xffffffff


	//   ....[54]....
        /*0644*/ 	.word	0xffffffff


	//   ....[55]....
        /*0648*/ 	.word	0xffffffff


	//   ....[56]....
        /*064c*/ 	.word	0xffffffff


	//   ....[57]....
        /*0650*/ 	.word	0xffffffff


	//   ....[58]....
        /*0654*/ 	.word	0xffffffff


	//   ....[59]....
        /*0658*/ 	.word	0xffffffff


	//   ....[60]....
        /*065c*/ 	.word	0xffffffff


	//   ....[61]....
        /*0660*/ 	.word	0xffffffff


	//   ....[62]....
        /*0664*/ 	.word	0xffffffff


	//   ....[63]....
        /*0668*/ 	.word	0xffffffff


	//   ....[64]....
        /*066c*/ 	.word	0xffffffff


	//   ....[65]....
        /*0670*/ 	.word	0xffffffff


	//   ....[66]....
        /*0674*/ 	.word	0xffffffff


	//   ....[67]....
        /*0678*/ 	.word	0xffffffff


	//   ....[68]....
        /*067c*/ 	.word	0xffffffff


	//   ....[69]....
        /*0680*/ 	.word	0xffffffff


	//   ....[70]....
        /*0684*/ 	.word	0xffffffff


	//   ....[71]....
        /*0688*/ 	.word	0xffffffff


	//   ....[72]....
        /*068c*/ 	.word	0xffffffff


	//   ....[73]....
        /*0690*/ 	.word	0xffffffff


	//   ....[74]....
        /*0694*/ 	.word	0xffffffff


	//   ....[75]....
        /*0698*/ 	.word	0xffffffff


	//   ....[76]....
        /*069c*/ 	.word	0xffffffff


	//   ....[77]....
        /*06a0*/ 	.word	0xffffffff


	//   ....[78]....
        /*06a4*/ 	.word	0xffffffff


	//   ....[79]....
        /*06a8*/ 	.word	0xffffffff


	//   ....[80]....
        /*06ac*/ 	.word	0xffffffff


	//   ....[81]....
        /*06b0*/ 	.word	0xffffffff


	//   ....[82]....
        /*06b4*/ 	.word	0xffffffff


	//   ....[83]....
        /*06b8*/ 	.word	0xffffffff


	//   ....[84]....
        /*06bc*/ 	.word	0xffffffff


	//   ....[85]....
        /*06c0*/ 	.word	0xffffffff


	//   ....[86]....
        /*06c4*/ 	.word	0xffffffff


	//   ....[87]....
        /*06c8*/ 	.word	0xffffffff


	//   ....[88]....
        /*06cc*/ 	.word	0xffffffff


	//   ....[89]....
        /*06d0*/ 	.word	0xffffffff


	//   ....[90]....
        /*06d4*/ 	.word	0xffffffff


	//   ....[91]....
        /*06d8*/ 	.word	0xffffffff


	//   ....[92]....
        /*06dc*/ 	.word	0xffffffff


	//   ....[93]....
        /*06e0*/ 	.word	0xffffffff


	//   ....[94]....
        /*06e4*/ 	.word	0xffffffff


	//   ....[95]....
        /*06e8*/ 	.word	0xffffffff


	//   ....[96]....
        /*06ec*/ 	.word	0xffffffff


	//   ....[97]....
        /*06f0*/ 	.word	0xffffffff


	//   ....[98]....
        /*06f4*/ 	.word	0xffffffff


	//   ....[99]....
        /*06f8*/ 	.word	0xffffffff


	//   ....[100]....
        /*06fc*/ 	.word	0xffffffff


	//   ....[101]....
        /*0700*/ 	.word	0xffffffff


	//   ....[102]....
        /*0704*/ 	.word	0xffffffff


	//   ....[103]....
        /*0708*/ 	.word	0xffffffff


	//   ....[104]....
        /*070c*/ 	.word	0xffffffff


	//   ....[105]....
        /*0710*/ 	.word	0xffffffff


	//   ....[106]....
        /*0714*/ 	.word	0x0500000f


	//   ....[107]....
        /*0718*/ 	.word	0x0500000f


	//   ....[108]....
        /*071c*/ 	.word	0x0500000f


	//   ....[109]....
        /*0720*/ 	.word	0x0500000f


	//   ....[110]....
        /*0724*/ 	.word	0x0500000f


	//   ....[111]....
        /*0728*/ 	.word	0x0500000f


	//   ....[112]....
        /*072c*/ 	.word	0x0500000f


	//   ....[113]....
        /*0730*/ 	.word	0x0500000f


	//   ....[114]....
        /*0734*/ 	.word	0x0500000f


	//   ....[115]....
        /*0738*/ 	.word	0x0500000f


	//   ....[116]....
        /*073c*/ 	.word	0x0500000f


	//   ....[117]....
        /*0740*/ 	.word	0x0500000f


	//   ....[118]....
        /*0744*/ 	.word	0x0500000f


	//   ....[119]....
        /*0748*/ 	.word	0x0500000f


	//   ....[120]....
        /*074c*/ 	.word	0x0500000f


	//   ....[121]....
        /*0750*/ 	.word	0x0500000f


	//   ....[122]....
        /*0754*/ 	.word	0x0500000f


	//   ....[123]....
        /*0758*/ 	.word	0x0500000f


	//   ....[124]....
        /*075c*/ 	.word	0x0500000f


	//   ....[125]....
        /*0760*/ 	.word	0x0500000f


	//   ....[126]....
        /*0764*/ 	.word	0x0500000f


	//   ....[127]....
        /*0768*/ 	.word	0x0500000f


	//   ....[128]....
        /*076c*/ 	.word	0x0500000f


	//   ....[129]....
        /*0770*/ 	.word	0x0500000f


	//   ....[130]....
        /*0774*/ 	.word	0x0500000f


	//   ....[131]....
        /*0778*/ 	.word	0x0500000f


	//   ....[132]....
        /*077c*/ 	.word	0x0500000f


	//   ....[133]....
        /*0780*/ 	.word	0x0500000f


	//   ....[134]....
        /*0784*/ 	.word	0x0500000f


	//   ....[135]....
        /*0788*/ 	.word	0x0500000f


	//   ....[136]....
        /*078c*/ 	.word	0x0500000f


	//   ....[137]....
        /*0790*/ 	.word	0x0500000f


	//   ....[138]....
        /*0794*/ 	.word	0x0500000f


	//   ....[139]....
        /*0798*/ 	.word	0x0500000f


	//----- nvinfo : EIATTR_COOP_GROUP_INSTR_OFFSETS
	.align		4
.L_1225:
        /*079c*/ 	.byte	0x04, 0x28
        /*079e*/ 	.short	(.L_1227 - .L_1226)


	//   ....[0]....
.L_1226:
        /*07a0*/ 	.word	0x00000070


	//   ....[1]....
        /*07a4*/ 	.word	0x000001a0


	//   ....[2]....
        /*07a8*/ 	.word	0x000001f0


	//   ....[3]....
        /*07ac*/ 	.word	0x00000420


	//   ....[4]....
        /*07b0*/ 	.word	0x00000580


	//   ....[5]....
        /*07b4*/ 	.word	0x000006a0


	//   ....[6]....
        /*07b8*/ 	.word	0x00000800


	//   ....[7]....
        /*07bc*/ 	.word	0x00006960


	//   ....[8]....
        /*07c0*/ 	.word	0x00007170


	//   ....[9]....
        /*07c4*/ 	.word	0x00007180


	//   ....[10]....
        /*07c8*/ 	.word	0x00007190


	//   ....[11]....
        /*07cc*/ 	.word	0x000071a0


	//   ....[12]....
        /*07d0*/ 	.word	0x00008c90


	//   ....[13]....
        /*07d4*/ 	.word	0x00008ca0


	//   ....[14]....
        /*07d8*/ 	.word	0x00008cb0


	//   ....[15]....
        /*07dc*/ 	.word	0x00008cc0


	//   ....[16]....
        /*07e0*/ 	.word	0x0000c390


	//   ....[17]....
        /*07e4*/ 	.word	0x0000c440


	//   ....[18]....
        /*07e8*/ 	.word	0x0000c7a0


	//   ....[19]....
        /*07ec*/ 	.word	0x0000c7d0


	//   ....[20]....
        /*07f0*/ 	.word	0x0000ec50


	//   ....[21]....
        /*07f4*/ 	.word	0x0000ec60


	//   ....[22]....
        /*07f8*/ 	.word	0x0000eca0


	//   ....[23]....
        /*07fc*/ 	.word	0x0000ece0


	//   ....[24]....
        /*0800*/ 	.word	0x000103a0


	//   ....[25]....
        /*0804*/ 	.word	0x000103b0


	//   ....[26]....
        /*0808*/ 	.word	0x000103f0


	//   ....[27]....
        /*080c*/ 	.word	0x000104d0


	//   ....[28]....
        /*0810*/ 	.word	0x00011020


	//   ....[29]....
        /*0814*/ 	.word	0x00011050


	//   ....[30]....
        /*0818*/ 	.word	0x00011080


	//   ....[31]....
        /*081c*/ 	.word	0x000110a0


	//   ....[32]....
        /*0820*/ 	.word	0x000110c0


	//   ....[33]....
        /*0824*/ 	.word	0x000110e0


	//   ....[34]....
        /*0828*/ 	.word	0x00011110


	//   ....[35]....
        /*082c*/ 	.word	0x00011130


	//   ....[36]....
        /*0830*/ 	.word	0x00011140


	//   ....[37]....
        /*0834*/ 	.word	0x00011150


	//   ....[38]....
        /*0838*/ 	.word	0x00011160


	//   ....[39]....
        /*083c*/ 	.word	0x00011170


	//   ....[40]....
        /*0840*/ 	.word	0x000111a0


	//   ....[41]....
        /*0844*/ 	.word	0x000111b0


	//   ....[42]....
        /*0848*/ 	.word	0x000111c0


	//   ....[43]....
        /*084c*/ 	.word	0x000111d0


	//   ....[44]....
        /*0850*/ 	.word	0x000111e0


	//   ....[45]....
        /*0854*/ 	.word	0x000111f0


	//   ....[46]....
        /*0858*/ 	.word	0x00011200


	//   ....[47]....
        /*085c*/ 	.word	0x00011210


	//   ....[48]....
        /*0860*/ 	.word	0x00011220


	//   ....[49]....
        /*0864*/ 	.word	0x00011230


	//   ....[50]....
        /*0868*/ 	.word	0x00011240


	//   ....[51]....
        /*086c*/ 	.word	0x00011250


	//   ....[52]....
        /*0870*/ 	.word	0x000119f0


	//   ....[53]....
        /*0874*/ 	.word	0x00011a20


	//   ....[54]....
        /*0878*/ 	.word	0x00011a70


	//   ....[55]....
        /*087c*/ 	.word	0x00011a90


	//   ....[56]....
        /*0880*/ 	.word	0x00011fa0


	//   ....[57]....
        /*0884*/ 	.word	0x00011fd0


	//   ....[58]....
        /*0888*/ 	.word	0x000120d0


	//   ....[59]....
        /*088c*/ 	.word	0x000120f0


	//   ....[60]....
        /*0890*/ 	.word	0x00012a30


	//   ....[61]....
        /*0894*/ 	.word	0x00012a40


	//   ....[62]....
        /*0898*/ 	.word	0x00012b40


	//   ....[63]....
        /*089c*/ 	.word	0x00012b60


	//   ....[64]....
        /*08a0*/ 	.word	0x00012cf0


	//   ....[65]....
        /*08a4*/ 	.word	0x00012ed0


	//   ....[66]....
        /*08a8*/ 	.word	0x00012f00


	//   ....[67]....
        /*08ac*/ 	.word	0x00012f30


	//   ....[68]....
        /*08b0*/ 	.word	0x00012f60


	//   ....[69]....
        /*08b4*/ 	.word	0x00012f90


	//   ....[70]....
        /*08b8*/ 	.word	0x00012fc0


	//   ....[71]....
        /*08bc*/ 	.word	0x00013130


	//   ....[72]....
        /*08c0*/ 	.word	0x00013160


	//   ....[73]....
        /*08c4*/ 	.word	0x00013190


	//   ....[74]....
        /*08c8*/ 	.word	0x000131c0


	//   ....[75]....
        /*08cc*/ 	.word	0x000131f0


	//   ....[76]....
        /*08d0*/ 	.word	0x00013220


	//   ....[77]....
        /*08d4*/ 	.word	0x000132b0


	//   ....[78]....
        /*08d8*/ 	.word	0x000132e0


	//   ....[79]....
        /*08dc*/ 	.word	0x00013360


	//   ....[80]....
        /*08e0*/ 	.word	0x000140a0


	//   ....[81]....
        /*08e4*/ 	.word	0x00015ce0


	//   ....[82]....
        /*08e8*/ 	.word	0x00016be0


	//   ....[83]....
        /*08ec*/ 	.word	0x00016c10


	//   ....[84]....
        /*08f0*/ 	.word	0x00016c30


	//   ....[85]....
        /*08f4*/ 	.word	0x00016c40


	//   ....[86]....
        /*08f8*/ 	.word	0x00016d10


	//   ....[87]....
        /*08fc*/ 	.word	0x00016d20


	//   ....[88]....
        /*0900*/ 	.word	0x00018960


	//   ....[89]....
        /*0904*/ 	.word	0x00018990


	//   ....[90]....
        /*0908*/ 	.word	0x000189d0


	//   ....[91]....
        /*090c*/ 	.word	0x00018a00


	//   ....[92]....
        /*0910*/ 	.word	0x00018a30


	//   ....[93]....
        /*0914*/ 	.word	0x00018a60


	//   ....[94]....
        /*0918*/ 	.word	0x00018a90


	//   ....[95]....
        /*091c*/ 	.word	0x00018ac0


	//   ....[96]....
        /*0920*/ 	.word	0x00018c40


	//   ....[97]....
        /*0924*/ 	.word	0x00018c70


	//   ....[98]....
        /*0928*/ 	.word	0x00018ca0


	//   ....[99]....
        /*092c*/ 	.word	0x00018cd0


	//   ....[100]....
        /*0930*/ 	.word	0x00018d00


	//   ....[101]....
        /*0934*/ 	.word	0x00018d30


	//   ....[102]....
        /*0938*/ 	.word	0x00018df0


	//   ....[103]....
        /*093c*/ 	.word	0x00018e10


	//   ....[104]....
        /*0940*/ 	.word	0x00018e80


	//   ....[105]....
        /*0944*/ 	.word	0x000192f0


	//   ....[106]....
        /*0948*/ 	.word	0x00019770


	//   ....[107]....
        /*094c*/ 	.word	0x00019800


	//   ....[108]....
        /*0950*/ 	.word	0x00019850


	//   ....[109]....
        /*0954*/ 	.word	0x000198a0


	//   ....[110]....
        /*0958*/ 	.word	0x00019980


	//   ....[111]....
        /*095c*/ 	.word	0x00019a10


	//   ....[112]....
        /*0960*/ 	.word	0x00019a60


	//   ....[113]....
        /*0964*/ 	.word	0x00019ab0


	//   ....[114]....
        /*0968*/ 	.word	0x00019d10


	//   ....[115]....
        /*096c*/ 	.word	0x00019ff0


	//   ....[116]....
        /*0970*/ 	.word	0x0001a1c0


	//   ....[117]....
        /*0974*/ 	.word	0x0001a220


	//   ....[118]....
        /*0978*/ 	.word	0x0001a280


	//   ....[119]....
        /*097c*/ 	.word	0x0001a350


	//   ....[120]....
        /*0980*/ 	.word	0x0001a3d0


	//   ....[121]....
        /*0984*/ 	.word	0x0001a4a0


	//   ....[122]....
        /*0988*/ 	.word	0x0001a770


	//   ....[123]....
        /*098c*/ 	.word	0x0001a810


	//   ....[124]....
        /*0990*/ 	.word	0x0001a930


	//   ....[125]....
        /*0994*/ 	.word	0x0001a9a0


	//   ....[126]....
        /*0998*/ 	.word	0x0001aa10


	//   ....[127]....
        /*099c*/ 	.word	0x0001aa80


	//   ....[128]....
        /*09a0*/ 	.word	0x0001aaf0


	//   ....[129]....
        /*09a4*/ 	.word	0x0001ab70


	//   ....[130]....
        /*09a8*/ 	.word	0x0001ac00


	//   ....[131]....
        /*09ac*/ 	.word	0x0001aca0


	//   ....[132]....
        /*09b0*/ 	.word	0x0001ad10


	//   ....[133]....
        /*09b4*/ 	.word	0x0001ad80


	//   ....[134]....
        /*09b8*/ 	.word	0x0001adf0


	//   ....[135]....
        /*09bc*/ 	.word	0x0001ae70


	//   ....[136]....
        /*09c0*/ 	.word	0x0001aee0


	//   ....[137]....
        /*09c4*/ 	.word	0x0001af80


	//   ....[138]....
        /*09c8*/ 	.word	0x0001b010


	//   ....[139]....
        /*09cc*/ 	.word	0x0001b130


	//----- nvinfo : EIATTR_REG_RECONFIG
	.align		4
.L_1227:
        /*09d0*/ 	.byte	0x01, 0x54
	.zero		2


	//----- nvinfo : EIATTR_SYSCALL_OFFSETS
	.align		4
        /*09d4*/ 	.byte	0x04, 0x46
        /*09d6*/ 	.short	(.L_1229 - .L_1228)


	//   ....[0]....
.L_1228:
        /*09d8*/ 	.word	0x00001980


	//   ....[1]....
        /*09dc*/ 	.word	0x00001ad0


	//   ....[2]....
        /*09e0*/ 	.word	0x00006ad0


	//   ....[3]....
        /*09e4*/ 	.word	0x000070b0


	//   ....[4]....
        /*09e8*/ 	.word	0x00015740


	//   ....[5]....
        /*09ec*/ 	.word	0x000158d0


	//   ....[6]....
        /*09f0*/ 	.word	0x00015a20


	//   ....[7]....
        /*09f4*/ 	.word	0x00015b70


	//   ....[8]....
        /*09f8*/ 	.word	0x00016690


	//----- nvinfo : EIATTR_MBARRIER_INSTR_OFFSETS
	.align		4
.L_1229:
        /*09fc*/ 	.byte	0x04, 0x39
        /*09fe*/ 	.short	(.L_1231 - .L_1230)


	//   ....[0]....
.L_1230:
        /*0a00*/ 	.word	0x000002d0
        /*0a04*/ 	.word	0x000000ff
        /*0a08*/ 	.word	0x00019c00
        /*0a0c*/ 	.short	0x0100
        /*0a0e*/ 	.byte	0x08
	.zero		1


	//   ....[1]....
        /*0a10*/ 	.word	0x000002e0
        /*0a14*/ 	.word	0x000000ff
        /*0a18*/ 	.word	0x00019c20
        /*0a1c*/ 	.short	0x0100
        /*0a1e*/ 	.byte	0x08
	.zero		1


	//   ....[2]....
        /*0a20*/ 	.word	0x000003d0
        /*0a24*/ 	.word	0x000000ff
        /*0a28*/ 	.word	0x00019c30
        /*0a2c*/ 	.short	0x0100
        /*0a2e*/ 	.byte	0x08
	.zero		1


	//   ....[3]....
        /*0a30*/ 	.word	0x000003e0
        /*0a34*/ 	.word	0x000000ff
        /*0a38*/ 	.word	0x00019c40
        /*0a3c*/ 	.short	0x0100
        /*0a3e*/ 	.byte	0x08
	.zero		1


	//   ....[4]....
        /*0a40*/ 	.word	0x000003f0
        /*0a44*/ 	.word	0x000000ff
        /*0a48*/ 	.word	0x00019c38
        /*0a4c*/ 	.short	0x0100
        /*0a4e*/ 	.byte	0x08
	.zero		1


	//   ....[5]....
        /*0a50*/ 	.word	0x00000400
        /*0a54*/ 	.word	0x000000ff
        /*0a58*/ 	.word	0x00019c48
        /*0a5c*/ 	.short	0x0100
        /*0a5e*/ 	.byte	0x08
	.zero		1


	//   ....[6]....
        /*0a60*/ 	.word	0x00000530
        /*0a64*/ 	.word	0x000000ff
        /*0a68*/ 	.word	0x00019c50
        /*0a6c*/ 	.short	0x0100
        /*0a6e*/ 	.byte	0x08
	.zero		1


	//   ....[7]....
        /*0a70*/ 	.word	0x00000540
        /*0a74*/ 	.word	0x000000ff
        /*0a78*/ 	.word	0x00019c60
        /*0a7c*/ 	.short	0x0100
        /*0a7e*/ 	.byte	0x08
	.zero		1


	//   ....[8]....
        /*0a80*/ 	.word	0x00000550
        /*0a84*/ 	.word	0x000000ff
        /*0a88*/ 	.word	0x00019c58
        /*0a8c*/ 	.short	0x0100
        /*0a8e*/ 	.byte	0x08
	.zero		1


	//   ....[9]....
        /*0a90*/ 	.word	0x00000560
        /*0a94*/ 	.word	0x000000ff
        /*0a98*/ 	.word	0x00019c68
        /*0a9c*/ 	.short	0x0100
        /*0a9e*/ 	.byte	0x08
	.zero		1


	//   ....[10]....
        /*0aa0*/ 	.word	0x00000650
        /*0aa4*/ 	.word	0x000000ff
        /*0aa8*/ 	.word	0x00019c70
        /*0aac*/ 	.short	0x0100
        /*0aae*/ 	.byte	0x06
	.zero		1


	//   ....[11]....
        /*0ab0*/ 	.word	0x00000660
        /*0ab4*/ 	.word	0x000000ff
        /*0ab8*/ 	.word	0x00019c80
        /*0abc*/ 	.short	0x0100
        /*0abe*/ 	.byte	0x06
	.zero		1


	//   ....[12]....
        /*0ac0*/ 	.word	0x00000670
        /*0ac4*/ 	.word	0x000000ff
        /*0ac8*/ 	.word	0x00019c78
        /*0acc*/ 	.short	0x0100
        /*0ace*/ 	.byte	0x06
	.zero		1


	//   ....[13]....
        /*0ad0*/ 	.word	0x00000680
        /*0ad4*/ 	.word	0x000000ff
        /*0ad8*/ 	.word	0x00019c88
        /*0adc*/ 	.short	0x0100
        /*0ade*/ 	.byte	0x06
	.zero		1


	//   ....[14]....
        /*0ae0*/ 	.word	0x000007b0
        /*0ae4*/ 	.word	0x000000ff
        /*0ae8*/ 	.word	0x00019c90
        /*0aec*/ 	.short	0x0100
        /*0aee*/ 	.byte	0x08
	.zero		1


	//   ....[15]....
        /*0af0*/ 	.word	0x000007c0
        /*0af4*/ 	.word	0x000000ff
        /*0af8*/ 	.word	0x00019ca0
        /*0afc*/ 	.short	0x0100
        /*0afe*/ 	.byte	0x08
	.zero		1


	//   ....[16]....
        /*0b00*/ 	.word	0x000007d0
        /*0b04*/ 	.word	0x000000ff
        /*0b08*/ 	.word	0x00019c98
        /*0b0c*/ 	.short	0x0100
        /*0b0e*/ 	.byte	0x08
	.zero		1


	//   ....[17]....
        /*0b10*/ 	.word	0x000007e0
        /*0b14*/ 	.word	0x000000ff
        /*0b18*/ 	.word	0x00019ca8
        /*0b1c*/ 	.short	0x0100
        /*0b1e*/ 	.byte	0x08
	.zero		1


	//   ....[18]....
        /*0b20*/ 	.word	0x00000910
        /*0b24*/ 	.word	0x000000ff
        /*0b28*/ 	.word	0x00019cb0
        /*0b2c*/ 	.short	0x0100
        /*0b2e*/ 	.byte	0x08
	.zero		1


	//   ....[19]....
        /*0b30*/ 	.word	0x00000920
        /*0b34*/ 	.word	0x000000ff
        /*0b38*/ 	.word	0x00019cc0
        /*0b3c*/ 	.short	0x0100
        /*0b3e*/ 	.byte	0x08
	.zero		1


	//   ....[20]....
        /*0b40*/ 	.word	0x00000930
        /*0b44*/ 	.word	0x000000ff
        /*0b48*/ 	.word	0x00019cb8
        /*0b4c*/ 	.short	0x0100
        /*0b4e*/ 	.byte	0x08
	.zero		1


	//   ....[21]....
        /*0b50*/ 	.word	0x00000940
        /*0b54*/ 	.word	0x000000ff
        /*0b58*/ 	.word	0x00019cc8
        /*0b5c*/ 	.short	0x0100
        /*0b5e*/ 	.byte	0x08
	.zero		1


	//   ....[22]....
        /*0b60*/ 	.word	0x000027d0
        /*0b64*/ 	.word	0x00000053
        /*0b68*/ 	.word	0x00019c90
        /*0b6c*/ 	.short	0x010a
        /*0b6e*/ 	.byte	0x3f
	.zero		1


	//   ....[23]....
        /*0b70*/ 	.word	0x00004090
        /*0b74*/ 	.word	0x00000053
        /*0b78*/ 	.word	0x00019c90
        /*0b7c*/ 	.short	0x010a
        /*0b7e*/ 	.byte	0x3f
	.zero		1


	//   ....[24]....
        /*0b80*/ 	.word	0x000061b0
        /*0b84*/ 	.word	0x00000053
        /*0b88*/ 	.word	0x00019c90
        /*0b8c*/ 	.short	0x010a
        /*0b8e*/ 	.byte	0x3f
	.zero		1


	//   ....[25]....
        /*0b90*/ 	.word	0x00006380
        /*0b94*/ 	.word	0x00000008
        /*0b98*/ 	.word	0x00000000
        /*0b9c*/ 	.short	0x0101
        /*0b9e*/ 	.byte	0x3f
	.zero		1


	//   ....[26]....
        /*0ba0*/ 	.word	0x000063c0
        /*0ba4*/ 	.word	0x00000053
        /*0ba8*/ 	.word	0x00019cb0
        /*0bac*/ 	.short	0x010a
        /*0bae*/ 	.byte	0x3f
	.zero		1


	//   ....[27]....
        /*0bb0*/ 	.word	0x00006630
        /*0bb4*/ 	.word	0x00000053
        /*0bb8*/ 	.word	0x00000000
        /*0bbc*/ 	.short	0x0101
        /*0bbe*/ 	.byte	0x3f
	.zero		1


	//   ....[28]....
        /*0bc0*/ 	.word	0x00006e10
        /*0bc4*/ 	.word	0x00000010
        /*0bc8*/ 	.word	0x00019c00
        /*0bcc*/ 	.short	0x010a
        /*0bce*/ 	.byte	0x3f
	.zero		1


	//   ....[29]....
        /*0bd0*/ 	.word	0x00006e60
        /*0bd4*/ 	.word	0x00000010
        /*0bd8*/ 	.word	0x00019c00
        /*0bdc*/ 	.short	0x010a
        /*0bde*/ 	.byte	0x3f
	.zero		1


	//   ....[30]....
        /*0be0*/ 	.word	0x000074c0
        /*0be4*/ 	.word	0x00000010
        /*0be8*/ 	.word	0x00019c00
        /*0bec*/ 	.short	0x010a
        /*0bee*/ 	.byte	0x3f
	.zero		1


	//   ....[31]....
        /*0bf0*/ 	.word	0x00008fd0
        /*0bf4*/ 	.word	0x00000010
        /*0bf8*/ 	.word	0x00019c00
        /*0bfc*/ 	.short	0x010a
        /*0bfe*/ 	.byte	0x3f
	.zero		1


	//   ....[32]....
        /*0c00*/ 	.word	0x0000b150
        /*0c04*/ 	.word	0x00000000
        /*0c08*/ 	.word	0x00019c30
        /*0c0c*/ 	.short	0x010a
        /*0c0e*/ 	.byte	0x3f
	.zero		1


	//   ....[33]....
        /*0c10*/ 	.word	0x0000b1f0
        /*0c14*/ 	.word	0x00000000
        /*0c18*/ 	.word	0x00019c30
        /*0c1c*/ 	.short	0x010a
        /*0c1e*/ 	.byte	0x3f
	.zero		1


	//   ....[34]....
        /*0c20*/ 	.word	0x0000cf90
        /*0c24*/ 	.word	0x00000035
        /*0c28*/ 	.word	0x00000000
        /*0c2c*/ 	.short	0x0101
        /*0c2e*/ 	.byte	0x3f
	.zero		1


	//   ....[35]....
        /*0c30*/ 	.word	0x0000db50
        /*0c34*/ 	.word	0x0000000f
        /*0c38*/ 	.word	0x00019c30
        /*0c3c*/ 	.short	0x010a
        /*0c3e*/ 	.byte	0x3f
	.zero		1


	//   ....[36]....
        /*0c40*/ 	.word	0x0000dbc0
        /*0c44*/ 	.word	0x0000000f
        /*0c48*/ 	.word	0x00019c30
        /*0c4c*/ 	.short	0x010a
        /*0c4e*/ 	.byte	0x3f
	.zero		1


	//   ....[37]....
        /*0c50*/ 	.word	0x0000ddd0
        /*0c54*/ 	.word	0x00000014
        /*0c58*/ 	.word	0x00019c50
        /*0c5c*/ 	.short	0x010a
        /*0c5e*/ 	.byte	0x3f
	.zero		1


	//   ....[38]....
        /*0c60*/ 	.word	0x0000de20
        /*0c64*/ 	.word	0x00000014
        /*0c68*/ 	.word	0x00019c50
        /*0c6c*/ 	.short	0x010a
        /*0c6e*/ 	.byte	0x3f
	.zero		1


	//   ....[39]....
        /*0c70*/ 	.word	0x0000f280
        /*0c74*/ 	.word	0x0000000f
        /*0c78*/ 	.word	0x00000000
        /*0c7c*/ 	.short	0x0101
        /*0c7e*/ 	.byte	0x3f
	.zero		1


	//   ....[40]....
        /*0c80*/ 	.word	0x0000ffd0
        /*0c84*/ 	.word	0x00000014
        /*0c88*/ 	.word	0x00000000
        /*0c8c*/ 	.short	0x0101
        /*0c8e*/ 	.byte	0x3f
	.zero		1


	//   ....[41]....
        /*0c90*/ 	.word	0x00010050
        /*0c94*/ 	.word	0x0000000a
        /*0c98*/ 	.word	0x00019c50
        /*0c9c*/ 	.short	0x010a
        /*0c9e*/ 	.byte	0x3f
	.zero		1


	//   ....[42]....
        /*0ca0*/ 	.word	0x000100a0
        /*0ca4*/ 	.word	0x0000000a
        /*0ca8*/ 	.word	0x00019c50
        /*0cac*/ 	.short	0x010a
        /*0cae*/ 	.byte	0x3f
	.zero		1


	//   ....[43]....
        /*0cb0*/ 	.word	0x00010990
        /*0cb4*/ 	.word	0x00000004
        /*0cb8*/ 	.word	0x00000000
        /*0cbc*/ 	.short	0x0101
        /*0cbe*/ 	.byte	0x3f
	.zero		1


	//   ....[44]....
        /*0cc0*/ 	.word	0x00011fc0
        /*0cc4*/ 	.word	0x00000000
        /*0cc8*/ 	.word	0x00000000
        /*0ccc*/ 	.short	0x0101
        /*0cce*/ 	.byte	0x3f
	.zero		1


	//   ....[45]....
        /*0cd0*/ 	.word	0x00014180
        /*0cd4*/ 	.word	0x00000016
        /*0cd8*/ 	.word	0x00019c20
        /*0cdc*/ 	.short	0x010a
        /*0cde*/ 	.byte	0x3f
	.zero		1


	//   ....[46]....
        /*0ce0*/ 	.word	0x00014240
        /*0ce4*/ 	.word	0x00000008
        /*0ce8*/ 	.word	0x00019ca0
        /*0cec*/ 	.short	0x010a
        /*0cee*/ 	.byte	0x3f
	.zero		1


	//   ....[47]....
        /*0cf0*/ 	.word	0x00014670
        /*0cf4*/ 	.word	0x00000008
        /*0cf8*/ 	.word	0x00019cc0
        /*0cfc*/ 	.short	0x010a
        /*0cfe*/ 	.byte	0x3f
	.zero		1


	//   ....[48]....
        /*0d00*/ 	.word	0x00014bd0
        /*0d04*/ 	.word	0x00000008
        /*0d08*/ 	.word	0x00019ca0
        /*0d0c*/ 	.short	0x010a
        /*0d0e*/ 	.byte	0x3f
	.zero		1


	//   ....[49]....
        /*0d10*/ 	.word	0x00014ff0
        /*0d14*/ 	.word	0x00000008
        /*0d18*/ 	.word	0x00019cc0
        /*0d1c*/ 	.short	0x010a
        /*0d1e*/ 	.byte	0x3f
	.zero		1


	//   ....[50]....
        /*0d20*/ 	.word	0x00015f30
        /*0d24*/ 	.word	0x00000004
        /*0d28*/ 	.word	0x00019c80
        /*0d2c*/ 	.short	0x010a
        /*0d2e*/ 	.byte	0x3f
	.zero		1


	//   ....[51]....
        /*0d30*/ 	.word	0x00016190
        /*0d34*/ 	.word	0x00000004
        /*0d38*/ 	.word	0x00019c40
        /*0d3c*/ 	.short	0x010a
        /*0d3e*/ 	.byte	0x3f
	.zero		1


	//   ....[52]....
        /*0d40*/ 	.word	0x00016e00
        /*0d44*/ 	.word	0x00000016
        /*0d48*/ 	.word	0x00019c00
        /*0d4c*/ 	.short	0x0107
        /*0d4e*/ 	.byte	0x3f
	.zero		1


	//   ....[53]....
        /*0d50*/ 	.word	0x00016f00
        /*0d54*/ 	.word	0x00000016
        /*0d58*/ 	.word	0x00019c00
        /*0d5c*/ 	.short	0x0101
        /*0d5e*/ 	.byte	0x3f
	.zero		1


	//   ....[54]....
        /*0d60*/ 	.word	0x00016f20
        /*0d64*/ 	.word	0x00000016
        /*0d68*/ 	.word	0x00019c20
        /*0d6c*/ 	.short	0x010a
        /*0d6e*/ 	.byte	0x3f
	.zero		1


	//   ....[55]....
        /*0d70*/ 	.word	0x00017220
        /*0d74*/ 	.word	0x00000006
        /*0d78*/ 	.word	0x00019c80
        /*0d7c*/ 	.short	0x010a
        /*0d7e*/ 	.byte	0x3f
	.zero		1


	//   ....[56]....
        /*0d80*/ 	.word	0x00017670
        /*0d84*/ 	.word	0x00000006
        /*0d88*/ 	.word	0x00019c40
        /*0d8c*/ 	.short	0x010a
        /*0d8e*/ 	.byte	0x3f
	.zero		1


	//   ....[57]....
        /*0d90*/ 	.word	0x00017b20
        /*0d94*/ 	.word	0x00000003
        /*0d98*/ 	.word	0x00019c70
        /*0d9c*/ 	.short	0x010a
        /*0d9e*/ 	.byte	0x3f
	.zero		1


	//   ....[58]....
        /*0da0*/ 	.word	0x00017b90
        /*0da4*/ 	.word	0x00000003
        /*0da8*/ 	.word	0x00019c60
        /*0dac*/ 	.short	0x010a
        /*0dae*/ 	.byte	0x3f
	.zero		1


	//   ....[59]....
        /*0db0*/ 	.word	0x00017ff0
        /*0db4*/ 	.word	0x00000003
        /*0db8*/ 	.word	0x00019c50
        /*0dbc*/ 	.short	0x0101
        /*0dbe*/ 	.byte	0x3f
	.zero		1


	//   ....[60]....
        /*0dc0*/ 	.word	0x00018070
        /*0dc4*/ 	.word	0x00000003
        /*0dc8*/ 	.word	0x00000000
        /*0dcc*/ 	.short	0x0101
        /*0dce*/ 	.byte	0x3f
	.zero		1


	//   ....[61]....
        /*0dd0*/ 	.word	0x00018260
        /*0dd4*/ 	.word	0x00000000
        /*0dd8*/ 	.word	0x00019c70
        /*0ddc*/ 	.short	0x010a
        /*0dde*/ 	.byte	0x3f
	.zero		1


	//   ....[62]....
        /*0de0*/ 	.word	0x000182d0
        /*0de4*/ 	.word	0x00000000
        /*0de8*/ 	.word	0x00019c60
        /*0dec*/ 	.short	0x010a
        /*0dee*/ 	.byte	0x3f
	.zero		1


	//   ....[63]....
        /*0df0*/ 	.word	0x00018730
        /*0df4*/ 	.word	0x00000000
        /*0df8*/ 	.word	0x00019c50
        /*0dfc*/ 	.short	0x0101
        /*0dfe*/ 	.byte	0x3f
	.zero		1


	//   ....[64]....
        /*0e00*/ 	.word	0x00018780
        /*0e04*/ 	.word	0x00000002
        /*0e08*/ 	.word	0x00000000
        /*0e0c*/ 	.short	0x0101
        /*0e0e*/ 	.byte	0x3f
	.zero		1


	//   ....[65]....
        /*0e10*/ 	.word	0x00019270
        /*0e14*/ 	.word	0x00000009
        /*0e18*/ 	.word	0x00019c20
        /*0e1c*/ 	.short	0x010a
        /*0e1e*/ 	.byte	0x3f
	.zero		1


	//   ....[66]....
        /*0e20*/ 	.word	0x00019400
        /*0e24*/ 	.word	0x00000007
        /*0e28*/ 	.word	0x00000000
        /*0e2c*/ 	.short	0x010a
        /*0e2e*/ 	.byte	0x3f
	.zero		1


	//   ....[67]....
        /*0e30*/ 	.word	0x00019470
        /*0e34*/ 	.word	0x00000003
        /*0e38*/ 	.word	0x00000000
        /*0e3c*/ 	.short	0x010a
        /*0e3e*/ 	.byte	0x3f
	.zero		1


	//   ....[68]....
        /*0e40*/ 	.word	0x000194c0
        /*0e44*/ 	.word	0x00000003
        /*0e48*/ 	.word	0x00019c60
        /*0e4c*/ 	.short	0x010a
        /*0e4e*/ 	.byte	0x3f
	.zero		1


	//   ....[69]....
        /*0e50*/ 	.word	0x00019510
        /*0e54*/ 	.word	0x00000005
        /*0e58*/ 	.word	0x00019c60
        /*0e5c*/ 	.short	0x010a
        /*0e5e*/ 	.byte	0x3f
	.zero		1


	//   ....[70]....
        /*0e60*/ 	.word	0x00019550
        /*0e64*/ 	.word	0x00000003
        /*0e68*/ 	.word	0x00019c80
        /*0e6c*/ 	.short	0x010a
        /*0e6e*/ 	.byte	0x3f
	.zero		1


	//   ....[71]....
        /*0e70*/ 	.word	0x00019570
        /*0e74*/ 	.word	0x00000005
        /*0e78*/ 	.word	0x00019c80
        /*0e7c*/ 	.short	0x010a
        /*0e7e*/ 	.byte	0x3f
	.zero		1


	//   ....[72]....
        /*0e80*/ 	.word	0x000195d0
        /*0e84*/ 	.word	0x00000053
        /*0e88*/ 	.word	0x00019c90
        /*0e8c*/ 	.short	0x010a
        /*0e8e*/ 	.byte	0x3f
	.zero		1


	//   ....[73]....
        /*0e90*/ 	.word	0x00019620
        /*0e94*/ 	.word	0x00000053
        /*0e98*/ 	.word	0x00019c90
        /*0e9c*/ 	.short	0x010a
        /*0e9e*/ 	.byte	0x3f
	.zero		1


	//   ....[74]....
        /*0ea0*/ 	.word	0x00019670
        /*0ea4*/ 	.word	0x00000053
        /*0ea8*/ 	.word	0x00019c90
        /*0eac*/ 	.short	0x010a
        /*0eae*/ 	.byte	0x3f
	.zero		1


	//   ....[75]....
        /*0eb0*/ 	.word	0x000196c0
        /*0eb4*/ 	.word	0x00000053
        /*0eb8*/ 	.word	0x00019cb0
        /*0ebc*/ 	.short	0x010a
        /*0ebe*/ 	.byte	0x3f
	.zero		1


	//   ....[76]....
        /*0ec0*/ 	.word	0x000198d0
        /*0ec4*/ 	.word	0x00000010
        /*0ec8*/ 	.word	0x00019c00
        /*0ecc*/ 	.short	0x010a
        /*0ece*/ 	.byte	0x3f
	.zero		1


	//   ....[77]....
        /*0ed0*/ 	.word	0x00019af0
        /*0ed4*/ 	.word	0x00000010
        /*0ed8*/ 	.word	0x00019c00
        /*0edc*/ 	.short	0x010a
        /*0ede*/ 	.byte	0x3f
	.zero		1


	//   ....[78]....
        /*0ee0*/ 	.word	0x00019b40
        /*0ee4*/ 	.word	0x00000000
        /*0ee8*/ 	.word	0x00019c30
        /*0eec*/ 	.short	0x010a
        /*0eee*/ 	.byte	0x3f
	.zero		1


	//   ....[79]....
        /*0ef0*/ 	.word	0x00019b90
        /*0ef4*/ 	.word	0x0000000f
        /*0ef8*/ 	.word	0x00019c30
        /*0efc*/ 	.short	0x010a
        /*0efe*/ 	.byte	0x3f
	.zero		1


	//   ....[80]....
        /*0f00*/ 	.word	0x00019be0
        /*0f04*/ 	.word	0x00000014
        /*0f08*/ 	.word	0x00019c50
        /*0f0c*/ 	.short	0x010a
        /*0f0e*/ 	.byte	0x3f
	.zero		1


	//   ....[81]....
        /*0f10*/ 	.word	0x00019c30
        /*0f14*/ 	.word	0x0000000a
        /*0f18*/ 	.word	0x00019c50
        /*0f1c*/ 	.short	0x010a
        /*0f1e*/ 	.byte	0x3f
	.zero		1


	//   ....[82]....
        /*0f20*/ 	.word	0x00019dd0
        /*0f24*/ 	.word	0x00000016
        /*0f28*/ 	.word	0x00019c20
        /*0f2c*/ 	.short	0x010a
        /*0f2e*/ 	.byte	0x3f
	.zero		1


	//   ....[83]....
        /*0f30*/ 	.word	0x00019e20
        /*0f34*/ 	.word	0x00000008
        /*0f38*/ 	.word	0x00019ca0
        /*0f3c*/ 	.short	0x010a
        /*0f3e*/ 	.byte	0x3f
	.zero		1


	//   ....[84]....
        /*0f40*/ 	.word	0x00019e70
        /*0f44*/ 	.word	0x00000008
        /*0f48*/ 	.word	0x00019cc0
        /*0f4c*/ 	.short	0x010a
        /*0f4e*/ 	.byte	0x3f
	.zero		1


	//   ....[85]....
        /*0f50*/ 	.word	0x00019ec0
        /*0f54*/ 	.word	0x00000008
        /*0f58*/ 	.word	0x00019ca0
        /*0f5c*/ 	.short	0x010a
        /*0f5e*/ 	.byte	0x3f
	.zero		1


	//   ....[86]....
        /*0f60*/ 	.word	0x00019f10
        /*0f64*/ 	.word	0x00000008
        /*0f68*/ 	.word	0x00019cc0
        /*0f6c*/ 	.short	0x010a
        /*0f6e*/ 	.byte	0x3f
	.zero		1


	//   ....[87]....
        /*0f70*/ 	.word	0x0001a0b0
        /*0f74*/ 	.word	0x00000004
        /*0f78*/ 	.word	0x00019c80
        /*0f7c*/ 	.short	0x010a
        /*0f7e*/ 	.byte	0x3f
	.zero		1


	//   ....[88]....
        /*0f80*/ 	.word	0x0001a100
        /*0f84*/ 	.word	0x00000004
        /*0f88*/ 	.word	0x00019c40
        /*0f8c*/ 	.short	0x010a
        /*0f8e*/ 	.byte	0x3f
	.zero		1


	//   ....[89]....
        /*0f90*/ 	.word	0x0001a4e0
        /*0f94*/ 	.word	0x00000016
        /*0f98*/ 	.word	0x00019c20
        /*0f9c*/ 	.short	0x010a
        /*0f9e*/ 	.byte	0x3f
	.zero		1


	//   ....[90]....
        /*0fa0*/ 	.word	0x0001a530
        /*0fa4*/ 	.word	0x00000006
        /*0fa8*/ 	.word	0x00019c80
        /*0fac*/ 	.short	0x010a
        /*0fae*/ 	.byte	0x3f
	.zero		1


	//   ....[91]....
        /*0fb0*/ 	.word	0x0001a580
        /*0fb4*/ 	.word	0x00000006
        /*0fb8*/ 	.word	0x00019c40
        /*0fbc*/ 	.short	0x010a
        /*0fbe*/ 	.byte	0x3f
	.zero		1


	//   ....[92]....
        /*0fc0*/ 	.word	0x0001a5d0
        /*0fc4*/ 	.word	0x00000003
        /*0fc8*/ 	.word	0x00019c70
        /*0fcc*/ 	.short	0x010a
        /*0fce*/ 	.byte	0x3f
	.zero		1


	//   ....[93]....
        /*0fd0*/ 	.word	0x0001a620
        /*0fd4*/ 	.word	0x00000003
        /*0fd8*/ 	.word	0x00019c60
        /*0fdc*/ 	.short	0x010a
        /*0fde*/ 	.byte	0x3f
	.zero		1


	//   ....[94]....
        /*0fe0*/ 	.word	0x0001a670
        /*0fe4*/ 	.word	0x00000000
        /*0fe8*/ 	.word	0x00019c70
        /*0fec*/ 	.short	0x010a
        /*0fee*/ 	.byte	0x3f
	.zero		1


	//   ....[95]....
        /*0ff0*/ 	.word	0x0001a6c0
        /*0ff4*/ 	.word	0x00000000
        /*0ff8*/ 	.word	0x00019c60
        /*0ffc*/ 	.short	0x010a
        /*0ffe*/ 	.byte	0x3f
	.zero		1


	//   ....[96]....
        /*1000*/ 	.word	0x0001b050
        /*1004*/ 	.word	0x00000009
        /*1008*/ 	.word	0x00019c20
        /*100c*/ 	.short	0x010a
        /*100e*/ 	.byte	0x3f
	.zero		1


	//   ....[97]....
        /*1010*/ 	.word	0x0001b1f0
        /*1014*/ 	.word	0x00000007
        /*1018*/ 	.word	0x00000000
        /*101c*/ 	.short	0x010a
        /*101e*/ 	.byte	0x3f
	.zero		1


	//   ....[98]....
        /*1020*/ 	.word	0x0001b240
        /*1024*/ 	.word	0x00000003
        /*1028*/ 	.word	0x00000000
        /*102c*/ 	.short	0x010a
        /*102e*/ 	.byte	0x3f
	.zero		1


	//   ....[99]....
        /*1030*/ 	.word	0x0001b290
        /*1034*/ 	.word	0x00000003
        /*1038*/ 	.word	0x00019c60
        /*103c*/ 	.short	0x010a
        /*103e*/ 	.byte	0x3f
	.zero		1


	//   ....[100]....
        /*1040*/ 	.word	0x0001b2e0
        /*1044*/ 	.word	0x00000005
        /*1048*/ 	.word	0x00019c60
        /*104c*/ 	.short	0x010a
        /*104e*/ 	.byte	0x3f
	.zero		1


	//   ....[101]....
        /*1050*/ 	.word	0x0001b330
        /*1054*/ 	.word	0x00000003
        /*1058*/ 	.word	0x00019c80
        /*105c*/ 	.short	0x010a
        /*105e*/ 	.byte	0x3f
	.zero		1


	//----- nvinfo : EIATTR_NUM_MBARRIERS
	.align		4
.L_1231:
        /*1060*/ 	.byte	0x03, 0x38
        /*1062*/ 	.short	0x0016


	//----- nvinfo : EIATTR_EXIT_INSTR_OFFSETS
	.align		4
        /*1064*/ 	.byte	0x04, 0x1c
        /*1066*/ 	.short	(.L_1233 - .L_1232)


	//   ....[0]....
.L_1232:
        /*1068*/ 	.word	0x000195c0


	//----- nvinfo : EIATTR_MAX_THREADS
	.align		4
.L_1233:
        /*106c*/ 	.byte	0x04, 0x05
        /*106e*/ 	.short	(.L_1235 - .L_1234)
.L_1234:
        /*1070*/ 	.word	0x00000200
        /*1074*/ 	.word	0x00000001
        /*1078*/ 	.word	0x00000001


	//----- nvinfo : EIATTR_CRS_STACK_SIZE
	.align		4
.L_1235:
        /*107c*/ 	.byte	0x04, 0x1e
        /*107e*/ 	.short	(.L_1237 - .L_1236)
.L_1236:
        /*1080*/ 	.word	0x00000000


	//----- nvinfo : EIATTR_CBANK_PARAM_SIZE
	.align		4
.L_1237:
        /*1084*/ 	.byte	0x03, 0x19
        /*1086*/ 	.short	0x0af0


	//----- nvinfo : EIATTR_PARAM_CBANK
	.align		4
        /*1088*/ 	.byte	0x04, 0x0a
        /*108a*/ 	.short	(.L_1239 - .L_1238)
	.align		4
.L_1238:
        /*108c*/ 	.word	index@(.nv.constant0._ZN7cutlass13device_kernelIN5flash11enable_sm90INS1_16FlashAttnFwdSm90INS1_25CollectiveMainloopFwdSm90ILi2EN4cute5tupleIJNS5_1CILi1EEES8_S8_EEENS6_IJNS7_ILi192EEENS7_ILi128EEENS7_ILi96EEEEEELi96ENS_12float_e4m3_tEfNS_4arch4Sm90ELb0ELb0ELb1ELb1ELb0ELb1ELb0ELb1ELb1ELb1ELb0ELb0EEENS1_21CollectiveEpilogueFwdINS6_IJSA_SC_SB_EEES9_NS_10bfloat16_tESG_Li384ELb1ELb1ELb0ELb1EEENS1_36VarlenDynamicPersistentTileSchedulerILi192ELi128ELi384ELi128ELb0ELb1ELb1ELb0ELb1ELb1EEEEEEEEEvNT_6ParamsE)
        /*1090*/ 	.short	0x0210
        /*1092*/ 	.short	0x0af0


	//----- nvinfo : EIATTR_SW_WAR
	.align		4
.L_1239:
        /*1094*/ 	.byte	0x04, 0x36
        /*1096*/ 	.short	(.L_1241 - .L_1240)
.L_1240:
        /*1098*/ 	.word	0x00000008
.L_1241:


//--------------------- .nv.info._ZN7cutlass13device_kernelIN5flash11enable_sm90INS1_16FlashAttnFwdSm90INS1_25CollectiveMainloopFwdSm90ILi2EN4cute5tupleIJNS5_1CILi1EEES8_S8_EEENS6_IJNS7_ILi192EEENS7_ILi128EEENS7_ILi96EEEEEELi96ENS_12float_e4m3_tEfNS_4arch4Sm90ELb0ELb1ELb1ELb0ELb0ELb0ELb0ELb1ELb1ELb1ELb0ELb0EEENS1_21CollectiveEpilogueFwdINS6_IJSA_SC_SB_EEES9_NS_10bfloat16_tESG_Li384ELb0ELb1ELb0ELb1EEENS1_30DynamicPersistentTileSchedulerILi384ELi128ELb0ELb1ELb1EEEEEEEEEvNT_6ParamsE --------------------------
	.section	.nv.info._ZN7cutlass13device_kernelIN5flash11enable_sm90INS1_16FlashAttnFwdSm90INS1_25CollectiveMainloopFwdSm90ILi2EN4cute5tupleIJNS5_1CILi1EEES8_S8_EEENS6_IJNS7_ILi192EEENS7_ILi128EEENS7_ILi96EEEEEELi96ENS_12float_e4m3_tEfNS_4arch4Sm90ELb0ELb1ELb1ELb0ELb0ELb0ELb0ELb1ELb1ELb1ELb0ELb0EEENS1_21CollectiveEpilogueFwdINS6_IJSA_SC_SB_EEES9_NS_10bfloat16_tESG_Li384ELb0ELb1ELb0ELb1EEENS1_30DynamicPersistentTileSchedulerILi384ELi128ELb0ELb1ELb1EEEEEEEEEvNT_6ParamsE,"",@"SHT_CUDA_INFO"
	.sectionflags	@""
	.align	4


	//----- nvinfo : EIATTR_CUDA_API_VERSION
	.align		4
        /*0000*/ 	.byte	0x04, 0x37
        /*0002*/ 	.short	(.L_1243 - .L_1242)
.L_1242:
        /*0004*/ 	.word	0x00000082


	//----- nvinfo : EIATTR_KPARAM_INFO
	.align		4
.L_1243:
        /*0008*/ 	.byte	0x04, 0x17
        /*000a*/ 	.short	(.L_1245 - .L_1244)
.L_1244:
        /*000c*/ 	.word	0x00000000
        /*0010*/ 	.short	0x0000
        /*0012*/ 	.short	0x0070
        /*0014*/ 	.byte	0x00, 0xf0, 0x01, 0x2a


	//----- nvinfo : EIATTR_SPARSE_MMA_MASK
	.align		4
.L_1245:
        /*0018*/ 	.byte	0x03, 0x50
        /*001a*/ 	.short	0x0000


	//----- nvinfo : EIATTR_MAXREG_COUNT
	.align		4
        /*001c*/ 	.byte	0x03, 0x1b
        /*001e*/ 	.short	0x0080


	//----- nvinfo : EIATTR_NUM_BARRIERS
	.align		4
        /*0020*/ 	.byte	0x02, 0x4c
        /*0022*/ 	.byte	0x09
	.zero		1


	//----- nvinfo : EIATTR_EXTERNS
	.align		4
        /*0024*/ 	.byte	0x04, 0x0f
        /*0026*/ 	.short	(.L_1247 - .L_1246)


	//   ....[0]....
	.align		4
.L_1246:
        /*0028*/ 	.word	index@(__assertfail)


	//----- nvinfo : EIATTR_ANNOTATIONS
	.align		4
.L_1247:
        /*002c*/ 	.byte	0x04, 0x55
        /*002e*/ 	.short	(.L_1249 - .L_1248)


	//   ....[0]....
.L_1248:
        /* <DEDUP_REMOVED lines=9> */


	//----- nvinfo : EIATTR_MERCURY_ISA_VERSION
	.align		4
.L_1249:
        /*00a8*/ 	.byte	0x03, 0x5f
        /*00aa*/ 	.short	0x0101


	//----- nvinfo : EIATTR_INT_WARP_WIDE_INSTR_OFFSETS
	.align		4
        /*00ac*/ 	.byte	0x04, 0x31
        /*00ae*/ 	.short	(.L_1251 - .L_1250)


	//   ....[0]....
.L_1250:
        /*00b0*/ 	.word	0x00000130


	//   ....[1]....
        /*00b4*/ 	.word	0x00000170


	//   ....[2]....
        /*00b8*/ 	.word	0x000001e0


	//   ....[3]....
        /*00bc*/ 	.word	0x000118f0


	//   ....[4]....
        /*00c0*/ 	.word	0x00011980


	//   ....[5]....
        /*00c4*/ 	.word	0x00014350


	//   ....[6]....
        /*00c8*/ 	.word	0x000143e0


	//----- nvinfo : EIATTR_COOP_GROUP_MASK_REGIDS
	.align		4
.L_1251:
        /*00cc*/ 	.byte	0x04, 0x29
        /*00ce*/ 	.short	(.L_1253 - .L_1252)


	//   ....[0]....
.L_1252:
        /*00d0*/ 	.word	0xffffffff


	//   ....[1]....
        /*00d4*/ 	.word	0xffffffff


	//   ....[2]....
        /*00d8*/ 	.word	0xffffffff


	//   ....[3]....
        /*00dc*/ 	.word	0xffffffff


	//   ....[4]....
        /*00e0*/ 	.word	0xffffffff


	//   ....[5]....
        /*00e4*/ 	.word	0xffffffff


	//   ....[6]....
        /*00e8*/ 	.word	0xffffffff


	//   ....[7]....
        /*00ec*/ 	.word	0xffffffff


	//   ....[8]....
        /*00f0*/ 	.word	0xffffffff


	//   ....[9]....
        /*00f4*/ 	.word	0xffffffff


	//   ....[10]....
        /*00f8*/ 	.word	0xffffffff


	//   ....[11]....
        /*00fc*/ 	.word	0xffffffff


	//   ....[12]....
        /*0100*/ 	.word	0xffffffff


	//   ....[13]....
        /*0104*/ 	.word	0xffffffff


	//   ....[14]....
        /*0108*/ 	.word	0xffffffff


	//   ....[15]....
        /*010c*/ 	.word	0xffffffff


	//   ....[16]....
        /*0110*/ 	.word	0xffffffff


	//   ....[17]....
        /*0114*/ 	.word	0xffffffff


	//   ....[18]....
        /*0118*/ 	.word	0xffffffff


	//   ....[19]....
        /*011c*/ 	.word	0xffffffff


	//   ....[20]....
        /*0120*/ 	.word	0xffffffff


	//   ....[21]....
        /*0124*/ 	.word	0xffffffff


	//   ....[22]....
        /*0128*/ 	.word	0xffffffff


	//   ....[23]....
        /*012c*/ 	.word	0xffffffff


	//   ....[24]....
        /*0130*/ 	.word	0xffffffff


	//   ....[25]....
        /*0134*/ 	.word	0xffffffff


	//   ....[26]....
        /*0138*/ 	.word	0xffffffff


	//   ....[27]....
        /*013c*/ 	.word	0xffffffff


	//   ....[28]....
        /*0140*/ 	.word	0xffffffff


	//   ....[29]....
        /*0144*/ 	.word	0xffffffff


	//   ....[30]....
        /*0148*/ 	.word	0xffffffff


	//   ....[31]....
        /*014c*/ 	.word	0xffffffff


	//   ....[32]....
        /*0150*/ 	.word	0xffffffff


	//   ....[33]....
        /*0154*/ 	.word	0xffffffff


	//   ....[34]....
        /*0158*/ 	.word	0xffffffff


	//   ....[35]....
        /*015c*/ 	.word	0xffffffff


	//   ....[36]....
        /*0160*/ 	.word	0xffffffff


	//   ....[37]....
        /*0164*/ 	.word	0xffffffff


	//   ....[38]....
        /*0168*/ 	.word	0xffffffff


	//   ....[39]....
        /*016c*/ 	.word	0xffffffff


	//   ....[40]....
        /*0170*/ 	.word	0xffffffff


	//   ....[41]....
        /*0174*/ 	.word	0xffffffff


	//   ....[42]....
        /*0178*/ 	.word	0xffffffff


	//   ....[43]....
        /*017c*/ 	.word	0xffffffff


	//   ....[44]....
        /*0180*/ 	.word	0xffffffff


	//   ....[45]....
        /*0184*/ 	.word	0xffffffff


	//   ....[46]....
        /*0188*/ 	.word	0xffffffff


	//   ....[47]....
        /*018c*/ 	.word	0xffffffff


	//   ....[48]....
        /*0190*/ 	.word	0xffffffff


	//   ....[49]....
        /*0194*/ 	.word	0xffffffff


	//   ....[50]....
        /*0198*/ 	.word	0xffffffff


	//   ....[51]....
        /*019c*/ 	.word	0xffffffff


	//   ....[52]....
        /*01a0*/ 	.word	0xffffffff


	//   ....[53]....
        /*01a4*/ 	.word	0xffffffff


	//   ....[54]....
        /*01a8*/ 	.word	0xffffffff


	//   ....[55]....
        /*01ac*/ 	.word	0xffffffff


	//   ....[56]....
        /*01b0*/ 	.word	0xffffffff


	//   ....[57]....
        /*01b4*/ 	.word	0xffffffff


	//   ....[58]....
        /*01b8*/ 	.word	0xffffffff


	//   ....[59]....
        /*01bc*/ 	.word	0xffffffff


	//   ....[60]....
        /*01c0*/ 	.word	0xffffffff


	//   ....[61]....
        /*01c4*/ 	.word	0xffffffff


	//   ....[62]....
        /*01c8*/ 	.word	0xffffffff


	//   ....[63]....
        /*01cc*/ 	.word	0xffffffff


	//   ....[64]....
        /*01d0*/ 	.word	0xffffffff


	//   ....[65]....
        /*01d4*/ 	.word	0xffffffff


	//   ....[66]....
        /*01d8*/ 	.word	0xffffffff


	//   ....[67]....
        /*01dc*/ 	.word	0xffffffff


	//   ....[68]....
        /*01e0*/ 	.word	0xffffffff


	//   ....[69]....
        /*01e4*/ 	.word	0xffffffff


	//   ....[70]....
        /*01e8*/ 	.word	0xffffffff


	//   ....[71]....
        /*01ec*/ 	.word	0xffffffff


	//   ....[72]....
        /*01f0*/ 	.word	0xffffffff


	//   ....[73]....
        /*01f4*/ 	.word	0xffffffff


	//   ....[74]....
        /*01f8*/ 	.word	0xffffffff


	//   ....[75]....
        /*01fc*/ 	.word	0xffffffff


	//   ....[76]....
        /*0200*/ 	.word	0xffffffff


	//   ....[77]....
        /*0204*/ 	.word	0xffffffff


	//   ....[78]....
        /*0208*/ 	.word	0xffffffff


	//   ....[79]....
        /*020c*/ 	.word	0xffffffff


	//   ....[80]....
        /*0210*/ 	.word	0x0500000f


	//   ....[81]....
        /*0214*/ 	.word	0x0500000f


	//   ....[82]....
        /*0218*/ 	.word	0x0500000f


	//   ....[83]....
        /*021c*/ 	.word	0x0500000f


	//   ....[84]....
        /*0220*/ 	.word	0x0500000f


	//   ....[85]....
        /*0224*/ 	.word	0x0500000f


	//   ....[86]....
        /*0228*/ 	.word	0x0500000f


	//   ....[87]....
        /*022c*/ 	.word	0x0500000f


	//----- nvinfo : EIATTR_COOP_GROUP_INSTR_OFFSETS
	.align		4
.L_1253:
        /*0230*/ 	.byte	0x04, 0x28
        /*0232*/ 	.short	(.L_1255 - .L_1254)


	//   ....[0]....
.L_1254:
        /*0234*/ 	.word	0x00000060


	//   ....[1]....
        /*0238*/ 	.word	0x00000140


	//   ....[2]....
        /*023c*/ 	.word	0x00000190


	//   ....[3]....
        /*0240*/ 	.word	0x000003c0


	//   ....[4]....
        /*0244*/ 	.word	0x00000520


	//   ....[5]....
        /*0248*/ 	.word	0x00000640


	//   ....[6]....
        /*024c*/ 	.word	0x000007a0


	//   ....[7]....
        /*0250*/ 	.word	0x000016e0


	//   ....[8]....
        /*0254*/ 	.word	0x00002150


	//   ....[9]....
        /*0258*/ 	.word	0x000033d0


	//   ....[10]....
        /*025c*/ 	.word	0x00003e30


	//   ....[11]....
        /*0260*/ 	.word	0x00003f10


	//   ....[12]....
        /*0264*/ 	.word	0x00004790


	//   ....[13]....
        /*0268*/ 	.word	0x00004810


	//   ....[14]....
        /*026c*/ 	.word	0x000062a0


	//   ....[15]....
        /*0270*/ 	.word	0x00006590


	//   ....[16]....
        /*0274*/ 	.word	0x000070e0


	//   ....[17]....
        /*0278*/ 	.word	0x00007120


	//   ....[18]....
        /*027c*/ 	.word	0x00007b10


	//   ....[19]....
        /*0280*/ 	.word	0x00007bd0


	//   ....[20]....
        /*0284*/ 	.word	0x00009db0


	//   ....[21]....
        /*0288*/ 	.word	0x00009de0


	//   ....[22]....
        /*028c*/ 	.word	0x00009e00


	//   ....[23]....
        /*0290*/ 	.word	0x00009e20


	//   ....[24]....
        /*0294*/ 	.word	0x0000be10


	//   ....[25]....
        /*0298*/ 	.word	0x0000c0b0


	//   ....[26]....
        /*029c*/ 	.word	0x0000cc80


	//   ....[27]....
        /*02a0*/ 	.word	0x0000cd80


	//   ....[28]....
        /*02a4*/ 	.word	0x0000d5d0


	//   ....[29]....
        /*02a8*/ 	.word	0x0000d650


	//   ....[30]....
        /*02ac*/ 	.word	0x0000e8e0


	//   ....[31]....
        /*02b0*/ 	.word	0x0000e900


	//   ....[32]....
        /*02b4*/ 	.word	0x0000e970


	//   ....[33]....
        /*02b8*/ 	.word	0x0000e980


	//   ....[34]....
        /*02bc*/ 	.word	0x0000f9b0


	//   ....[35]....
        /*02c0*/ 	.word	0x0000f9c0


	//   ....[36]....
        /*02c4*/ 	.word	0x0000f9d0


	//   ....[37]....
        /*02c8*/ 	.word	0x0000f9e0


	//   ....[38]....
        /*02cc*/ 	.word	0x0000f9f0


	//   ....[39]....
        /*02d0*/ 	.word	0x0000fa00


	//   ....[40]....
        /*02d4*/ 	.word	0x0000fa10


	//   ....[41]....
        /*02d8*/ 	.word	0x0000fa20


	//   ....[42]....
        /*02dc*/ 	.word	0x0000fa30


	//   ....[43]....
        /*02e0*/ 	.word	0x0000fa50


	//   ....[44]....
        /*02e4*/ 	.word	0x0000fa60


	//   ....[45]....
        /*02e8*/ 	.word	0x0000fa70


	//   ....[46]....
        /*02ec*/ 	.word	0x0000fa90


	//   ....[47]....
        /*02f0*/ 	.word	0x0000faa0


	//   ....[48]....
        /*02f4*/ 	.word	0x0000fad0


	//   ....[49]....
        /*02f8*/ 	.word	0x0000fae0


	//   ....[50]....
        /*02fc*/ 	.word	0x0000faf0


	//   ....[51]....
        /*0300*/ 	.word	0x0000fb00


	//   ....[52]....
        /*0304*/ 	.word	0x0000fb10


	//   ....[53]....
        /*0308*/ 	.word	0x0000fb20


	//   ....[54]....
        /*030c*/ 	.word	0x0000fb30


	//   ....[55]....
        /*0310*/ 	.word	0x0000fb40


	//   ....[56]....
        /*0314*/ 	.word	0x0000fb50


	//   ....[57]....
        /*0318*/ 	.word	0x0000fb60


	//   ....[58]....
        /*031c*/ 	.word	0x0000fc60


	//   ....[59]....
        /*0320*/ 	.word	0x0000fc90


	//   ....[60]....
        /*0324*/ 	.word	0x0000fde0


	//   ....[61]....
        /*0328*/ 	.word	0x0000fe20


	//   ....[62]....
        /*032c*/ 	.word	0x00010160


	//   ....[63]....
        /*0330*/ 	.word	0x00010190


	//   ....[64]....
        /*0334*/ 	.word	0x000102b0


	//   ....[65]....
        /*0338*/ 	.word	0x000102d0


	//   ....[66]....
        /*033c*/ 	.word	0x000109b0


	//   ....[67]....
        /*0340*/ 	.word	0x000109c0


	//   ....[68]....
        /*0344*/ 	.word	0x00010ac0


	//   ....[69]....
        /*0348*/ 	.word	0x00010ae0


	//   ....[70]....
        /*034c*/ 	.word	0x00010ca0


	//   ....[71]....
        /*0350*/ 	.word	0x00012070


	//   ....[72]....
        /*0354*/ 	.word	0x00012e30


	//   ....[73]....
        /*0358*/ 	.word	0x00012e60


	//   ....[74]....
        /*035c*/ 	.word	0x00012e80


	//   ....[75]....
        /*0360*/ 	.word	0x00012ea0


	//   ....[76]....
        /*0364*/ 	.word	0x00012eb0


	//   ....[77]....
        /*0368*/ 	.word	0x00012ec0


	//   ....[78]....
        /*036c*/ 	.word	0x00014b10


	//   ....[79]....
        /*0370*/ 	.word	0x00014cb0


	//   ....[80]....
        /*0374*/ 	.word	0x00015340


	//   ....[81]....
        /*0378*/ 	.word	0x000154f0


	//   ....[82]....
        /*037c*/ 	.word	0x00015540


	//   ....[83]....
        /*0380*/ 	.word	0x000155d0


	//   ....[84]....
        /*0384*/ 	.word	0x00015670


	//   ....[85]....
        /*0388*/ 	.word	0x00015740


	//   ....[86]....
        /*038c*/ 	.word	0x000157e0


	//   ....[87]....
        /*0390*/ 	.word	0x00015b80


	//----- nvinfo : EIATTR_REG_RECONFIG
	.align		4
.L_1255:
        /*0394*/ 	.byte	0x01, 0x54
	.zero		2


	//----- nvinfo : EIATTR_SYSCALL_OFFSETS
	.align		4
        /*0398*/ 	.byte	0x04, 0x46
        /*039a*/ 	.short	(.L_1257 - .L_1256)


	//   ....[0]....
.L_1256:
        /*039c*/ 	.word	0x000018c0


	//   ....[1]....
        /*03a0*/ 	.word	0x00011af0


	//   ....[2]....
        /*03a4*/ 	.word	0x00011c60


	//   ....[3]....
        /*03a8*/ 	.word	0x00011db0


	//   ....[4]....
        /*03ac*/ 	.word	0x00011ef0


	//   ....[5]....
        /*03b0*/ 	.word	0x00012960


	//----- nvinfo : EIATTR_MBARRIER_INSTR_OFFSETS
	.align		4
.L_1257:
        /*03b4*/ 	.byte	0x04, 0x39
        /*03b6*/ 	.short	(.L_1259 - .L_1258)


	//   ....[0]....
.L_1258:
        /*03b8*/ 	.word	0x00000270
        /*03bc*/ 	.word	0x000000ff
        /*03c0*/ 	.word	0x00019c00
        /*03c4*/ 	.short	0x0100
        /*03c6*/ 	.byte	0x08
	.zero		1


	//   ....[1]....
        /*03c8*/ 	.word	0x00000280
        /*03cc*/ 	.word	0x000000ff
        /*03d0*/ 	.word	0x00019c20
        /*03d4*/ 	.short	0x0100
        /*03d6*/ 	.byte	0x08
	.zero		1


	//   ....[2]....
        /*03d8*/ 	.word	0x00000370
        /*03dc*/ 	.word	0x000000ff
        /*03e0*/ 	.word	0x00019c30
        /*03e4*/ 	.short	0x0100
        /*03e6*/ 	.byte	0x08
	.zero		1


	//   ....[3]....
        /*03e8*/ 	.word	0x00000380
        /*03ec*/ 	.word	0x000000ff
        /*03f0*/ 	.word	0x00019c40
        /*03f4*/ 	.short	0x0100
        /*03f6*/ 	.byte	0x08
	.zero		1


	//   ....[4]....
        /*03f8*/ 	.word	0x00000390
        /*03fc*/ 	.word	0x000000ff
        /*0400*/ 	.word	0x00019c38
        /*0404*/ 	.short	0x0100
        /*0406*/ 	.byte	0x08
	.zero		1


	//   ....[5]....
        /*0408*/ 	.word	0x000003a0
        /*040c*/ 	.word	0x000000ff
        /*0410*/ 	.word	0x00019c48
        /*0414*/ 	.short	0x0100
        /*0416*/ 	.byte	0x08
	.zero		1


	//   ....[6]....
        /*0418*/ 	.word	0x000004d0
        /*041c*/ 	.word	0x000000ff
        /*0420*/ 	.word	0x00019c50
        /*0424*/ 	.short	0x0100
        /*0426*/ 	.byte	0x08
	.zero		1


	//   ....[7]....
        /*0428*/ 	.word	0x000004e0
        /*042c*/ 	.word	0x000000ff
        /*0430*/ 	.word	0x00019c60
        /*0434*/ 	.short	0x0100
        /*0436*/ 	.byte	0x08
	.zero		1


	//   ....[8]....
        /*0438*/ 	.word	0x000004f0
        /*043c*/ 	.word	0x000000ff
        /*0440*/ 	.word	0x00019c58
        /*0444*/ 	.short	0x0100
        /*0446*/ 	.byte	0x08
	.zero		1


	//   ....[9]....
        /*0448*/ 	.word	0x00000500
        /*044c*/ 	.word	0x000000ff
        /*0450*/ 	.word	0x00019c68
        /*0454*/ 	.short	0x0100
        /*0456*/ 	.byte	0x08
	.zero		1


	//   ....[10]....
        /*0458*/ 	.word	0x000005f0
        /*045c*/ 	.word	0x000000ff
        /*0460*/ 	.word	0x00019c70
        /*0464*/ 	.short	0x0100
        /*0466*/ 	.byte	0x06
	.zero		1


	//   ....[11]....
        /*0468*/ 	.word	0x00000600
        /*046c*/ 	.word	0x000000ff
        /*0470*/ 	.word	0x00019c80
        /*0474*/ 	.short	0x0100
        /*0476*/ 	.byte	0x06
	.zero		1


	//   ....[12]....
        /*0478*/ 	.word	0x00000610
        /*047c*/ 	.word	0x000000ff
        /*0480*/ 	.word	0x00019c78
        /*0484*/ 	.short	0x0100
        /*0486*/ 	.byte	0x06
	.zero		1


	//   ....[13]....
        /*0488*/ 	.word	0x00000620
        /*048c*/ 	.word	0x000000ff
        /*0490*/ 	.word	0x00019c88
        /*0494*/ 	.short	0x0100
        /*0496*/ 	.byte	0x06
	.zero		1


	//   ....[14]....
        /*0498*/ 	.word	0x00000750
        /*049c*/ 	.word	0x000000ff
        /*04a0*/ 	.word	0x00019c90
        /*04a4*/ 	.short	0x0100
        /*04a6*/ 	.byte	0x08
	.zero		1


	//   ....[15]....
        /*04a8*/ 	.word	0x00000760
        /*04ac*/ 	.word	0x000000ff
        /*04b0*/ 	.word	0x00019ca0
        /*04b4*/ 	.short	0x0100
        /*04b6*/ 	.byte	0x08
	.zero		1


	//   ....[16]....
        /*04b8*/ 	.word	0x00000770
        /*04bc*/ 	.word	0x000000ff
        /*04c0*/ 	.word	0x00019c98
        /*04c4*/ 	.short	0x0100
        /*04c6*/ 	.byte	0x08
	.zero		1


	//   ....[17]....
        /*04c8*/ 	.word	0x00000780
        /*04cc*/ 	.word	0x000000ff
        /*04d0*/ 	.word	0x00019ca8
        /*04d4*/ 	.short	0x0100
        /*04d6*/ 	.byte	0x08
	.zero		1


	//   ....[18]....
        /*04d8*/ 	.word	0x000008b0
        /*04dc*/ 	.word	0x000000ff
        /*04e0*/ 	.word	0x00019cb0
        /*04e4*/ 	.short	0x0100
        /*04e6*/ 	.byte	0x08
	.zero		1


	//   ....[19]....
        /*04e8*/ 	.word	0x000008c0
        /*04ec*/ 	.word	0x000000ff
        /*04f0*/ 	.word	0x00019cc0
        /*04f4*/ 	.short	0x0100
        /*04f6*/ 	.byte	0x08
	.zero		1


	//   ....[20]....
        /*04f8*/ 	.word	0x000008d0
        /*04fc*/ 	.word	0x000000ff
        /*0500*/ 	.word	0x00019cb8
        /*0504*/ 	.short	0x0100
        /*0506*/ 	.byte	0x08
	.zero		1


	//   ....[21]....
        /*0508*/ 	.word	0x000008e0
        /*050c*/ 	.word	0x000000ff
        /*0510*/ 	.word	0x00019cc8
        /*0514*/ 	.short	0x0100
        /*0516*/ 	.byte	0x08
	.zero		1


	//   ....[22]....
        /*0518*/ 	.word	0x00001c10
        /*051c*/ 	.word	0x000000ff
        /*0520*/ 	.word	0x00019c00
        /*0524*/ 	.short	0x010a
        /*0526*/ 	.byte	0x2d
	.zero		1


	//   ....[23]....
        /*0528*/ 	.word	0x00001cb0
        /*052c*/ 	.word	0x0000005a
        /*0530*/ 	.word	0x00019c30
        /*0534*/ 	.short	0x010a
        /*0536*/ 	.byte	0x3f
	.zero		1


	//   ....[24]....
        /*0538*/ 	.word	0x00001d10
        /*053c*/ 	.word	0x0000005a
        /*0540*/ 	.word	0x00019c30
        /*0544*/ 	.short	0x010a
        /*0546*/ 	.byte	0x3f
	.zero		1


	//   ....[25]....
        /*0548*/ 	.word	0x00002480
        /*054c*/ 	.word	0x0000005a
        /*0550*/ 	.word	0x00000000
        /*0554*/ 	.short	0x0101
        /*0556*/ 	.byte	0x3f
	.zero		1


	//   ....[26]....
        /*0558*/ 	.word	0x000056e0
        /*055c*/ 	.word	0x000000ff
        /*0560*/ 	.word	0x00019c30
        /*0564*/ 	.short	0x010a
        /*0566*/ 	.byte	0x06
	.zero		1


	//   ....[27]....
        /*0568*/ 	.word	0x00005720
        /*056c*/ 	.word	0x000000ff
        /*0570*/ 	.word	0x00019c30
        /*0574*/ 	.short	0x010a
        /*0576*/ 	.byte	0x06
	.zero		1


	//   ....[28]....
        /*0578*/ 	.word	0x00005880
        /*057c*/ 	.word	0x000000ff
        /*0580*/ 	.word	0x00019c50
        /*0584*/ 	.short	0x010a
        /*0586*/ 	.byte	0x0b
	.zero		1


	//   ....[29]....
        /*0588*/ 	.word	0x000058c0
        /*058c*/ 	.word	0x000000ff
        /*0590*/ 	.word	0x00019c50
        /*0594*/ 	.short	0x010a
        /*0596*/ 	.byte	0x0b
	.zero		1


	//   ....[30]....
        /*0598*/ 	.word	0x00006300
        /*059c*/ 	.word	0x00000024
        /*05a0*/ 	.word	0x00000000
        /*05a4*/ 	.short	0x0101
        /*05a6*/ 	.byte	0x3f
	.zero		1


	//   ....[31]....
        /*05a8*/ 	.word	0x000085e0
        /*05ac*/ 	.word	0x000000ff
        /*05b0*/ 	.word	0x00000000
        /*05b4*/ 	.short	0x0101
        /*05b6*/ 	.byte	0x06
	.zero		1


	//   ....[32]....
        /*05b8*/ 	.word	0x00008e30
        /*05bc*/ 	.word	0x000000ff
        /*05c0*/ 	.word	0x00019c30
        /*05c4*/ 	.short	0x010a
        /*05c6*/ 	.byte	0x06
	.zero		1


	//   ....[33]....
        /*05c8*/ 	.word	0x00008e70
        /*05cc*/ 	.word	0x000000ff
        /*05d0*/ 	.word	0x00019c30
        /*05d4*/ 	.short	0x010a
        /*05d6*/ 	.byte	0x06
	.zero		1


	//   ....[34]....
        /*05d8*/ 	.word	0x00008fd0
        /*05dc*/ 	.word	0x000000ff
        /*05e0*/ 	.word	0x00019c50
        /*05e4*/ 	.short	0x010a
        /*05e6*/ 	.byte	0x0e
	.zero		1


	//   ....[35]....
        /*05e8*/ 	.word	0x00009010
        /*05ec*/ 	.word	0x000000ff
        /*05f0*/ 	.word	0x00019c50
        /*05f4*/ 	.short	0x010a
        /*05f6*/ 	.byte	0x0e
	.zero		1


	//   ....[36]....
        /*05f8*/ 	.word	0x0000a930
        /*05fc*/ 	.word	0x00000003
        /*0600*/ 	.word	0x00000000
        /*0604*/ 	.short	0x0101
        /*0606*/ 	.byte	0x3f
	.zero		1


	//   ....[37]....
        /*0608*/ 	.word	0x0000ac40
        /*060c*/ 	.word	0x000000ff
        /*0610*/ 	.word	0x00000000
        /*0614*/ 	.short	0x0101
        /*0616*/ 	.byte	0x06
	.zero		1


	//   ....[38]....
        /*0618*/ 	.word	0x0000b250
        /*061c*/ 	.word	0x000000ff
        /*0620*/ 	.word	0x00019c30
        /*0624*/ 	.short	0x010a
        /*0626*/ 	.byte	0x18
	.zero		1


	//   ....[39]....
        /*0628*/ 	.word	0x0000b290
        /*062c*/ 	.word	0x000000ff
        /*0630*/ 	.word	0x00019c30
        /*0634*/ 	.short	0x010a
        /*0636*/ 	.byte	0x18
	.zero		1


	//   ....[40]....
        /*0638*/ 	.word	0x0000b3f0
        /*063c*/ 	.word	0x000000ff
        /*0640*/ 	.word	0x00019c50
        /*0644*/ 	.short	0x010a
        /*0646*/ 	.byte	0x0b
	.zero		1


	//   ....[41]....
        /*0648*/ 	.word	0x0000b430
        /*064c*/ 	.word	0x000000ff
        /*0650*/ 	.word	0x00019c50
        /*0654*/ 	.short	0x010a
        /*0656*/ 	.byte	0x0b
	.zero		1


	//   ....[42]....
        /*0658*/ 	.word	0x0000be20
        /*065c*/ 	.word	0x00000024
        /*0660*/ 	.word	0x00000000
        /*0664*/ 	.short	0x0101
        /*0666*/ 	.byte	0x3f
	.zero		1


	//   ....[43]....
        /*0668*/ 	.word	0x0000e0f0
        /*066c*/ 	.word	0x000000ff
        /*0670*/ 	.word	0x00000000
        /*0674*/ 	.short	0x0101
        /*0676*/ 	.byte	0x06
	.zero		1


	//   ....[44]....
        /*0678*/ 	.word	0x0000e610
        /*067c*/ 	.word	0x000000ff
        /*0680*/ 	.word	0x00019c50
        /*0684*/ 	.short	0x010a
        /*0686*/ 	.byte	0x0b
	.zero		1


	//   ....[45]....
        /*0688*/ 	.word	0x0000e650
        /*068c*/ 	.word	0x000000ff
        /*0690*/ 	.word	0x00019c50
        /*0694*/ 	.short	0x010a
        /*0696*/ 	.byte	0x0b
	.zero		1


	//   ....[46]....
        /*0698*/ 	.word	0x0000ec60
        /*069c*/ 	.word	0x000000ff
        /*06a0*/ 	.word	0x00000000
        /*06a4*/ 	.short	0x0101
        /*06a6*/ 	.byte	0x04
	.zero		1


	//   ....[47]....
        /*06a8*/ 	.word	0x00010180
        /*06ac*/ 	.word	0x00000003
        /*06b0*/ 	.word	0x00000000
        /*06b4*/ 	.short	0x0101
        /*06b6*/ 	.byte	0x3f
	.zero		1


	//   ....[48]....
        /*06b8*/ 	.word	0x000122b0
        /*06bc*/ 	.word	0x00000003
        /*06c0*/ 	.word	0x00019c80
        /*06c4*/ 	.short	0x010a
        /*06c6*/ 	.byte	0x3f
	.zero		1


	//   ....[49]....
        /*06c8*/ 	.word	0x00012510
        /*06cc*/ 	.word	0x00000003
        /*06d0*/ 	.word	0x00019c40
        /*06d4*/ 	.short	0x010a
        /*06d6*/ 	.byte	0x3f
	.zero		1


	//   ....[50]....
        /*06d8*/ 	.word	0x000130b0
        /*06dc*/ 	.word	0x00000010
        /*06e0*/ 	.word	0x00019c00
        /*06e4*/ 	.short	0x0107
        /*06e6*/ 	.byte	0x3f
	.zero		1


	//   ....[51]....
        /*06e8*/ 	.word	0x000131b0
        /*06ec*/ 	.word	0x00000010
        /*06f0*/ 	.word	0x00019c00
        /*06f4*/ 	.short	0x0101
        /*06f6*/ 	.byte	0x3f
	.zero		1


	//   ....[52]....
        /*06f8*/ 	.word	0x000131d0
        /*06fc*/ 	.word	0x00000010
        /*0700*/ 	.word	0x00019c20
        /*0704*/ 	.short	0x010a
        /*0706*/ 	.byte	0x3f
	.zero		1


	//   ....[53]....
        /*0708*/ 	.word	0x000134b0
        /*070c*/ 	.word	0x00000006
        /*0710*/ 	.word	0x00019c80
        /*0714*/ 	.short	0x010a
        /*0716*/ 	.byte	0x3f
	.zero		1


	//   ....[54]....
        /*0718*/ 	.word	0x000138d0
        /*071c*/ 	.word	0x00000006
        /*0720*/ 	.word	0x00019c40
        /*0724*/ 	.short	0x010a
        /*0726*/ 	.byte	0x3f
	.zero		1


	//   ....[55]....
        /*0728*/ 	.word	0x00013d80
        /*072c*/ 	.word	0x00000003
        /*0730*/ 	.word	0x00019c70
        /*0734*/ 	.short	0x010a
        /*0736*/ 	.byte	0x3f
	.zero		1


	//   ....[56]....
        /*0738*/ 	.word	0x00013df0
        /*073c*/ 	.word	0x00000003
        /*0740*/ 	.word	0x00019c60
        /*0744*/ 	.short	0x010a
        /*0746*/ 	.byte	0x3f
	.zero		1


	//   ....[57]....
        /*0748*/ 	.word	0x00014230
        /*074c*/ 	.word	0x00000003
        /*0750*/ 	.word	0x00019c50
        /*0754*/ 	.short	0x0101
        /*0756*/ 	.byte	0x3f
	.zero		1


	//   ....[58]....
        /*0758*/ 	.word	0x000142a0
        /*075c*/ 	.word	0x00000000
        /*0760*/ 	.word	0x00000000
        /*0764*/ 	.short	0x0101
        /*0766*/ 	.byte	0x3f
	.zero		1


	//   ....[59]....
        /*0768*/ 	.word	0x000144b0
        /*076c*/ 	.word	0x00000000
        /*0770*/ 	.word	0x00019c70
        /*0774*/ 	.short	0x010a
        /*0776*/ 	.byte	0x3f
	.zero		1


	//   ....[60]....
        /*0778*/ 	.word	0x00014520
        /*077c*/ 	.word	0x00000000
        /*0780*/ 	.word	0x00019c60
        /*0784*/ 	.short	0x010a
        /*0786*/ 	.byte	0x3f
	.zero		1


	//   ....[61]....
        /*0788*/ 	.word	0x00014960
        /*078c*/ 	.word	0x00000000
        /*0790*/ 	.word	0x00019c50
        /*0794*/ 	.short	0x0101
        /*0796*/ 	.byte	0x3f
	.zero		1


	//   ....[62]....
        /*0798*/ 	.word	0x000149f0
        /*079c*/ 	.word	0x00000002
        /*07a0*/ 	.word	0x00000000
        /*07a4*/ 	.short	0x0101
        /*07a6*/ 	.byte	0x3f
	.zero		1


	//   ....[63]....
        /*07a8*/ 	.word	0x00014c30
        /*07ac*/ 	.word	0x00000006
        /*07b0*/ 	.word	0x00019c20
        /*07b4*/ 	.short	0x010a
        /*07b6*/ 	.byte	0x3f
	.zero		1


	//   ....[64]....
        /*07b8*/ 	.word	0x00014dd0
        /*07bc*/ 	.word	0x00000005
        /*07c0*/ 	.word	0x00000000
        /*07c4*/ 	.short	0x010a
        /*07c6*/ 	.byte	0x3f
	.zero		1


	//   ....[65]....
        /*07c8*/ 	.word	0x00014e40
        /*07cc*/ 	.word	0x00000009
        /*07d0*/ 	.word	0x00000000
        /*07d4*/ 	.short	0x010a
        /*07d6*/ 	.byte	0x3f
	.zero		1


	//   ....[66]....
        /*07d8*/ 	.word	0x00014e90
        /*07dc*/ 	.word	0x00000013
        /*07e0*/ 	.word	0x00019c60
        /*07e4*/ 	.short	0x010a
        /*07e6*/ 	.byte	0x3f
	.zero		1


	//   ....[67]....
        /*07e8*/ 	.word	0x00014ee0
        /*07ec*/ 	.word	0x00000007
        /*07f0*/ 	.word	0x00019c60
        /*07f4*/ 	.short	0x010a
        /*07f6*/ 	.byte	0x3f
	.zero		1


	//   ....[68]....
        /*07f8*/ 	.word	0x00014f20
        /*07fc*/ 	.word	0x00000013
        /*0800*/ 	.word	0x00019c80
        /*0804*/ 	.short	0x010a
        /*0806*/ 	.byte	0x3f
	.zero		1


	//   ....[69]....
        /*0808*/ 	.word	0x00014f40
        /*080c*/ 	.word	0x00000007
        /*0810*/ 	.word	0x00019c80
        /*0814*/ 	.short	0x010a
        /*0816*/ 	.byte	0x3f
	.zero		1


	//   ....[70]....
        /*0818*/ 	.word	0x00014fb0
        /*081c*/ 	.word	0x00000003
        /*0820*/ 	.word	0x00019c00
        /*0824*/ 	.short	0x010a
        /*0826*/ 	.byte	0x3f
	.zero		1


	//   ....[71]....
        /*0828*/ 	.word	0x00015000
        /*082c*/ 	.word	0x0000005a
        /*0830*/ 	.word	0x00019c30
        /*0834*/ 	.short	0x010a
        /*0836*/ 	.byte	0x3f
	.zero		1


	//   ....[72]....
        /*0838*/ 	.word	0x00015060
        /*083c*/ 	.word	0x00000008
        /*0840*/ 	.word	0x00019c30
        /*0844*/ 	.short	0x010a
        /*0846*/ 	.byte	0x3f
	.zero		1


	//   ....[73]....
        /*0848*/ 	.word	0x000150c0
        /*084c*/ 	.word	0x00000008
        /*0850*/ 	.word	0x00019c50
        /*0854*/ 	.short	0x010a
        /*0856*/ 	.byte	0x3f
	.zero		1


	//   ....[74]....
        /*0858*/ 	.word	0x00015120
        /*085c*/ 	.word	0x00000006
        /*0860*/ 	.word	0x00019c30
        /*0864*/ 	.short	0x010a
        /*0866*/ 	.byte	0x3f
	.zero		1


	//   ....[75]....
        /*0868*/ 	.word	0x00015180
        /*086c*/ 	.word	0x00000006
        /*0870*/ 	.word	0x00019c50
        /*0874*/ 	.short	0x010a
        /*0876*/ 	.byte	0x3f
	.zero		1


	//   ....[76]....
        /*0878*/ 	.word	0x000151e0
        /*087c*/ 	.word	0x00000006
        /*0880*/ 	.word	0x00019c30
        /*0884*/ 	.short	0x010a
        /*0886*/ 	.byte	0x3f
	.zero		1


	//   ....[77]....
        /*0888*/ 	.word	0x00015240
        /*088c*/ 	.word	0x00000006
        /*0890*/ 	.word	0x00019c50
        /*0894*/ 	.short	0x010a
        /*0896*/ 	.byte	0x3f
	.zero		1


	//   ....[78]....
        /*0898*/ 	.word	0x000152a0
        /*089c*/ 	.word	0x00000007
        /*08a0*/ 	.word	0x00019c50
        /*08a4*/ 	.short	0x010a
        /*08a6*/ 	.byte	0x3f
	.zero		1


	//   ....[79]....
        /*08a8*/ 	.word	0x000153f0
        /*08ac*/ 	.word	0x00000003
        /*08b0*/ 	.word	0x00019c80
        /*08b4*/ 	.short	0x010a
        /*08b6*/ 	.byte	0x3f
	.zero		1


	//   ....[80]....
        /*08b8*/ 	.word	0x00015440
        /*08bc*/ 	.word	0x00000003
        /*08c0*/ 	.word	0x00019c40
        /*08c4*/ 	.short	0x010a
        /*08c6*/ 	.byte	0x3f
	.zero		1


	//   ....[81]....
        /*08c8*/ 	.word	0x00015870
        /*08cc*/ 	.word	0x00000010
        /*08d0*/ 	.word	0x00019c20
        /*08d4*/ 	.short	0x010a
        /*08d6*/ 	.byte	0x3f
	.zero		1


	//   ....[82]....
        /*08d8*/ 	.word	0x000158c0
        /*08dc*/ 	.word	0x00000006
        /*08e0*/ 	.word	0x00019c80
        /*08e4*/ 	.short	0x010a
        /*08e6*/ 	.byte	0x3f
	.zero		1


	//   ....[83]....
        /*08e8*/ 	.word	0x00015910
        /*08ec*/ 	.word	0x00000006
        /*08f0*/ 	.word	0x00019c40
        /*08f4*/ 	.short	0x010a
        /*08f6*/ 	.byte	0x3f
	.zero		1


	//   ....[84]....
        /*08f8*/ 	.word	0x00015960
        /*08fc*/ 	.word	0x00000003
        /*0900*/ 	.word	0x00019c70
        /*0904*/ 	.short	0x010a
        /*0906*/ 	.byte	0x3f
	.zero		1


	//   ....[85]....
        /*0908*/ 	.word	0x000159b0
        /*090c*/ 	.word	0x00000003
        /*0910*/ 	.word	0x00019c60
        /*0914*/ 	.short	0x010a
        /*0916*/ 	.byte	0x3f
	.zero		1


	//   ....[86]....
        /*0918*/ 	.word	0x00015a00
        /*091c*/ 	.word	0x00000000
        /*0920*/ 	.word	0x00019c70
        /*0924*/ 	.short	0x010a
        /*0926*/ 	.byte	0x3f
	.zero		1


	//   ....[87]....
        /*0928*/ 	.word	0x00015a50
        /*092c*/ 	.word	0x00000000
        /*0930*/ 	.word	0x00019c60
        /*0934*/ 	.short	0x010a
        /*0936*/ 	.byte	0x3f
	.zero		1


	//   ....[88]....
        /*0938*/ 	.word	0x00015aa0
        /*093c*/ 	.word	0x00000006
        /*0940*/ 	.word	0x00019c20
        /*0944*/ 	.short	0x010a
        /*0946*/ 	.byte	0x3f
	.zero		1


	//   ....[89]....
        /*0948*/ 	.word	0x00015c40
        /*094c*/ 	.word	0x00000005
        /*0950*/ 	.word	0x00000000
        /*0954*/ 	.short	0x010a
        /*0956*/ 	.byte	0x3f
	.zero		1


	//   ....[90]....
        /*0958*/ 	.word	0x00015c90
        /*095c*/ 	.word	0x00000009
        /*0960*/ 	.word	0x00000000
        /*0964*/ 	.short	0x010a
        /*0966*/ 	.byte	0x3f
	.zero		1


	//   ....[91]....
        /*0968*/ 	.word	0x00015ce0
        /*096c*/ 	.word	0x00000013
        /*0970*/ 	.word	0x00019c60
        /*0974*/ 	.short	0x010a
        /*0976*/ 	.byte	0x3f
	.zero		1


	//   ....[92]....
        /*0978*/ 	.word	0x00015d30
        /*097c*/ 	.word	0x00000007
        /*0980*/ 	.word	0x00019c60
        /*0984*/ 	.short	0x010a
        /*0986*/ 	.byte	0x3f
	.zero		1


	//   ....[93]....
        /*0988*/ 	.word	0x00015d80
        /*098c*/ 	.word	0x00000013
        /*0990*/ 	.word	0x00019c80
        /*0994*/ 	.short	0x010a
        /*0996*/ 	.byte	0x3f
	.zero		1


	//----- nvinfo : EIATTR_NUM_MBARRIERS
	.align		4
.L_1259:
        /*0998*/ 	.byte	0x03, 0x38
        /*099a*/ 	.short	0x0016


	//----- nvinfo : EIATTR_EXIT_INSTR_OFFSETS
	.align		4
        /*099c*/ 	.byte	0x04, 0x1c
        /*099e*/ 	.short	(.L_1261 - .L_1260)


	//   ....[0]....
.L_1260:
        /*09a0*/ 	.word	0x00000a00


	//   ....[1]....
        /*09a4*/ 	.word	0x00010c10


	//   ....[2]....
        /*09a8*/ 	.word	0x00014f90


	//----- nvinfo : EIATTR_MAX_THREADS
	.align		4
.L_1261:
        /*09ac*/ 	.byte	0x04, 0x05
        /*09ae*/ 	.short	(.L_1263 - .L_1262)
.L_1262:
        /*09b0*/ 	.word	0x00000200
        /*09b4*/ 	.word	0x00000001
        /*09b8*/ 	.word	0x00000001


	//----- nvinfo : EIATTR_CRS_STACK_SIZE
	.align		4
.L_1263:
        /*09bc*/ 	.byte	0x04, 0x1e
        /*09be*/ 	.short	(.L_1265 - .L_1264)
.L_1264:
        /*09c0*/ 	.word	0x00000000


	//----- nvinfo : EIATTR_CBANK_PARAM_SIZE
	.align		4
.L_1265:
        /*09c4*/ 	.byte	0x03, 0x19
        /*09c6*/ 	.short	0x0af0


	//----- nvinfo : EIATTR_PARAM_CBANK
	.align		4
        /*09c8*/ 	.byte	0x04, 0x0a
        /*09ca*/ 	.short	(.L_1267 - .L_1266)
	.align		4
.L_1266:
        /*09cc*/ 	.word	index@(.nv.constant0._ZN7cutlass13device_kernelIN5flash11enable_sm90INS1_16FlashAttnFwdSm90INS1_25CollectiveMainloopFwdSm90ILi2EN4cute5tupleIJNS5_1CILi1EEES8_S8_EEENS6_IJNS7_ILi192EEENS7_ILi128EEENS7_ILi96EEEEEELi96ENS_12float_e4m3_tEfNS_4arch4Sm90ELb0ELb1ELb1ELb0ELb0ELb0ELb0ELb1ELb1ELb1ELb0ELb0EEENS1_21CollectiveEpilogueFwdINS6_IJSA_SC_SB_EEES9_NS_10bfloat16_tESG_Li384ELb0ELb1ELb0ELb1EEENS1_30DynamicPersistentTileSchedulerILi384ELi128ELb0ELb1ELb1EEEEEEEEEvNT_6ParamsE)
        /*09d0*/ 	.short	0x0210
        /*09d2*/ 	.short	0x0af0


	//----- nvinfo : EIATTR_SW_WAR
	.align		4
.L_1267:
        /*09d4*/ 	.byte	0x04, 0x36
        /*09d6*/ 	.short	(.L_1269 - .L_1268)
.L_1268:
        /*09d8*/ 	.word	0x00000008
.L_1269:


//--------------------- .nv.info._ZN7cutlass13device_kernelIN5flash11enable_sm90INS1_16FlashAttnFwdSm90INS1_25CollectiveMainloopFwdSm90ILi2EN4cute5tupleIJNS5_1CILi1EEES8_S8_EEENS6_IJNS7_ILi192EEENS7_ILi128EEENS7_ILi96EEEEEELi96ENS_12float_e4m3_tEfNS_4arch4Sm90ELb0ELb1ELb1ELb1ELb0ELb0ELb0ELb1ELb1ELb1ELb0ELb0EEENS1_21CollectiveEpilogueFwdINS6_IJSA_SC_SB_EEES9_NS_10bfloat16_tESG_Li384ELb1ELb1ELb0ELb1EEENS1_36VarlenDynamicPersistentTileSchedulerILi192ELi128ELi384ELi128ELb0ELb1ELb1ELb1ELb0ELb1EEEEEEEEEvNT_6ParamsE --------------------------
	.section	.nv.info._ZN7cutlass13device_kernelIN5flash11enable_sm90INS1_16FlashAttnFwdSm90INS1_25CollectiveMainloopFwdSm90ILi2EN4cute5tupleIJNS5_1CILi1EEES8_S8_EEENS6_IJNS7_ILi192EEENS7_ILi128EEENS7_ILi96EEEEEELi96ENS_12float_e4m3_tEfNS_4arch4Sm90ELb0ELb1ELb1ELb1ELb0ELb0ELb0ELb1ELb1ELb1ELb0ELb0EEENS1_21CollectiveEpilogueFwdINS6_IJSA_SC_SB_EEES9_NS_10bfloat16_tESG_Li384ELb1ELb1ELb0ELb1EEENS1_36VarlenDynamicPersistentTileSchedulerILi192ELi128ELi384ELi128ELb0ELb1ELb1ELb1ELb0ELb1EEEEEEEEEvNT_6ParamsE,"",@"SHT_CUDA_INFO"
	.sectionflags	@""
	.align	4


	//----- nvinfo : EIATTR_CUDA_API_VERSION
	.align		4
        /*0000*/ 	.byte	0x04, 0x37
        /*0002*/ 	.short	(.L_1271 - .L_1270)
.L_1270:
        /*0004*/ 	.word	0x00000082


	//----- nvinfo : EIATTR_KPARAM_INFO
	.align		4
.L_1271:
        /*0008*/ 	.byte	0x04, 0x17
        /*000a*/ 	.short	(.L_1273 - .L_1272)
.L_1272:
        /*000c*/ 	.word	0x00000000
        /*0010*/ 	.short	0x0000
        /*0012*/ 	.short	0x0070
        /*0014*/ 	.byte	0x00, 0xf0, 0x01, 0x2a


	//----- nvinfo : EIATTR_SPARSE_MMA_MASK
	.align		4
.L_1273:
        /*0018*/ 	.byte	0x03, 0x50
        /*001a*/ 	.short	0x0000


	//----- nvinfo : EIATTR_MAXREG_COUNT
	.align		4
        /*001c*/ 	.byte	0x03, 0x1b
        /*001e*/ 	.short	0x0080


	//----- nvinfo : EIATTR_NUM_BARRIERS
	.align		4
        /*0020*/ 	.byte	0x02, 0x4c
        /*0022*/ 	.byte	0x09
	.zero		1


	//----- nvinfo : EIATTR_EXTERNS
	.align		4
        /*0024*/ 	.byte	0x04, 0x0f
        /*0026*/ 	.short	(.L_1275 - .L_1274)


	//   ....[0]....
	.align		4
.L_1274:
        /*0028*/ 	.word	index@(__assertfail)


	//----- nvinfo : EIATTR_ANNOTATIONS
	.align		4
.L_1275:
        /*002c*/ 	.byte	0x04, 0x55
        /*002e*/ 	.short	(.L_1277 - .L_1276)


	//   ....[0]....
.L_1276:
        /* <DEDUP_REMOVED lines=17> */


	//----- nvinfo : EIATTR_MERCURY_ISA_VERSION
	.align		4
.L_1277:
        /*0130*/ 	.byte	0x03, 0x5f
        /*0132*/ 	.short	0x0101


	//----- nvinfo : EIATTR_UNUSED_LOAD_BYTE_OFFSET
	.align		4
        /*0134*/ 	.byte	0x04, 0x44
        /*0136*/ 	.short	(.L_1279 - .L_1278)


	//   ....[0]....
.L_1278:
        /*0138*/ 	.word	0x00000a00
        /*013c*/ 	.word	0x0000fff0


	//   ....[1]....
        /*0140*/ 	.word	0x0000f0f0
        /*0144*/ 	.word	0x0000fff0


	//----- nvinfo : EIATTR_INT_WARP_WIDE_INSTR_OFFSETS
	.align		4
.L_1279:
        /*0148*/ 	.byte	0x04, 0x31
        /*014a*/ 	.short	(.L_1281 - .L_1280)


	//   ....[0]....
.L_1280:
        /*014c*/ 	.word	0x00000130


	//   ....[1]....
        /*0150*/ 	.word	0x00000170


	//   ....[2]....
        /*0154*/ 	.word	0x000001e0


	//   ....[3]....
        /*0158*/ 	.word	0x00012c60


	//   ....[4]....
        /*015c*/ 	.word	0x00012cf0


	//   ....[5]....
        /*0160*/ 	.word	0x000157a0


	//   ....[6]....
        /*0164*/ 	.word	0x00015830


	//----- nvinfo : EIATTR_COOP_GROUP_MASK_REGIDS
	.align		4
.L_1281:
        /*0168*/ 	.byte	0x04, 0x29
        /*016a*/ 	.short	(.L_1283 - .L_1282)


	//   ....[0]....
.L_1282:
        /*016c*/ 	.word	0xffffffff


	//   ....[1]....
        /*0170*/ 	.word	0xffffffff


	//   ....[2]....
        /*0174*/ 	.word	0xffffffff


	//   ....[3]....
        /*0178*/ 	.word	0xffffffff


	//   ....[4]....
        /*017c*/ 	.word	0xffffffff


	//   ....[5]....
        /*0180*/ 	.word	0xffffffff


	//   ....[6]....
        /*0184*/ 	.word	0xffffffff


	//   ....[7]....
        /*0188*/ 	.word	0xffffffff


	//   ....[8]....
        /*018c*/ 	.word	0xffffffff


	//   ....[9]....
        /*0190*/ 	.word	0xffffffff


	//   ....[10]....
        /*0194*/ 	.word	0xffffffff


	//   ....[11]....
        /*0198*/ 	.word	0xffffffff


	//   ....[12]....
        /*019c*/ 	.word	0xffffffff


	//   ....[13]....
        /*01a0*/ 	.word	0xffffffff


	//   ....[14]....
        /*01a4*/ 	.word	0xffffffff


	//   ....[15]....
        /*01a8*/ 	.word	0xffffffff


	//   ....[16]....
        /*01ac*/ 	.word	0xffffffff


	//   ....[17]....
        /*01b0*/ 	.word	0xffffffff


	//   ....[18]....
        /*01b4*/ 	.word	0xffffffff


	//   ....[19]....
        /*01b8*/ 	.word	0xffffffff


	//   ....[20]....
        /*01bc*/ 	.word	0xffffffff


	//   ....[21]....
        /*01c0*/ 	.word	0xffffffff


	//   ....[22]....
        /*01c4*/ 	.word	0xffffffff


	//   ....[23]....
        /*01c8*/ 	.word	0xffffffff


	//   ....[24]....
        /*01cc*/ 	.word	0xffffffff


	//   ....[25]....
        /*01d0*/ 	.word	0xffffffff


	//   ....[26]....
        /*01d4*/ 	.word	0xffffffff


	//   ....[27]....
        /*01d8*/ 	.word	0xffffffff


	//   ....[28]....
        /*01dc*/ 	.word	0xffffffff


	//   ....[29]....
        /*01e0*/ 	.word	0xffffffff


	//   ....[30]....
        /*01e4*/ 	.word	0xffffffff


	//   ....[31]....
        /*01e8*/ 	.word	0xffffffff


	//   ....[32]....
        /*01ec*/ 	.word	0xffffffff


	//   ....[33]....
        /*01f0*/ 	.word	0xffffffff


	//   ....[34]....
        /*01f4*/ 	.word	0xffffffff


	//   ....[35]....
        /*01f8*/ 	.word	0xffffffff


	//   ....[36]....
        /*01fc*/ 	.word	0xffffffff


	//   ....[37]....
        /*0200*/ 	.word	0xffffffff


	//   ....[38]....
        /*0204*/ 	.word	0xffffffff


	//   ....[39]....
        /*0208*/ 	.word	0xffffffff


	//   ....[40]....
        /*020c*/ 	.word	0xffffffff


	//   ....[41]....
        /*0210*/ 	.word	0xffffffff


	//   ....[42]....
        /*0214*/ 	.word	0xffffffff


	//   ....[43]....
        /*0218*/ 	.word	0xffffffff


	//   ....[44]....
        /*021c*/ 	.word	0xffffffff


	//   ....[45]....
        /*0220*/ 	.word	0xffffffff


	//   ....[46]....
        /*0224*/ 	.word	0xffffffff


	//   ....[47]....
        /*0228*/ 	.word	0xffffffff


	//   ....[48]....
        /*022c*/ 	.word	0xffffffff


	//   ....[49]....
        /*0230*/ 	.word	0xffffffff


	//   ....[50]....
        /*0234*/ 	.word	0xffffffff


	//   ....[51]....
        /*0238*/ 	.word	0xffffffff


	//   ....[52]....
        /*023c*/ 	.word	0xffffffff


	//   ....[53]....
        /*0240*/ 	.word	0xffffffff


	//   ....[54]....
        /*0244*/ 	.word	0xffffffff


	//   ....[55]....
        /*0248*/ 	.word	0xffffffff


	//   ....[56]....
        /*024c*/ 	.word	0xffffffff


	//   ....[57]....
        /*0250*/ 	.word	0xffffffff


	//   ....[58]....
        /*0254*/ 	.word	0xffffffff


	//   ....[59]....
        /*0258*/ 	.word	0xffffffff


	//   ....[60]....
        /*025c*/ 	.word	0xffffffff


	//   ....[61]....
        /*0260*/ 	.word	0xffffffff


	//   ....[62]....
        /*0264*/ 	.word	0xffffffff


	//   ....[63]....
        /*0268*/ 	.word	0xffffffff


	//   ....[64]....
        /*026c*/ 	.word	0xffffffff


	//   ....[65]....
        /*0270*/ 	.word	0xffffffff


	//   ....[66]....
        /*0274*/ 	.word	0xffffffff


	//   ....[67]....
        /*0278*/ 	.word	0xffffffff


	//   ....[68]....
        /*027c*/ 	.word	0xffffffff


	//   ....[69]....
        /*0280*/ 	.word	0xffffffff


	//   ....[70]....
        /*0284*/ 	.word	0xffffffff


	//   ....[71]....
        /*0288*/ 	.word	0xffffffff


	//   ....[72]....
        /*028c*/ 	.word	0xffffffff


	//   ....[73]....
        /*0290*/ 	.word	0xffffffff


	//   ....[74]....
        /*0294*/ 	.word	0xffffffff


	//   ....[75]....
        /*0298*/ 	.word	0xffffffff


	//   ....[76]....
        /*029c*/ 	.word	0xffffffff


	//   ....[77]....
        /*02a0*/ 	.word	0xffffffff


	//   ....[78]....
        /*02a4*/ 	.word	0xffffffff


	//   ....[79]....
        /*02a8*/ 	.word	0xffffffff


	//   ....[80]....
        /*02ac*/ 	.word	0xffffffff


	//   ....[81]....
        /*02b0*/ 	.word	0xffffffff


	//   ....[82]....
        /*02b4*/ 	.word	0xffffffff


	//   ....[83]....
        /*02b8*/ 	.word	0xffffffff


	//   ....[84]....
        /*02bc*/ 	.word	0xffffffff


	//   ....[85]....
        /*02c0*/ 	.word	0xffffffff


	//   ....[86]....
        /*02c4*/ 	.word	0xffffffff


	//   ....[87]....
        /*02c8*/ 	.word	0xffffffff


	//   ....[88]....
        /*02cc*/ 	.word	0xffffffff


	//   ....[89]....
        /*02d0*/ 	.word	0xffffffff


	//   ....[90]....
        /*02d4*/ 	.word	0xffffffff


	//   ....[91]....
        /*02d8*/ 	.word	0xffffffff


	//   ....[92]....
        /*02dc*/ 	.word	0xffffffff


	//   ....[93]....
        /*02e0*/ 	.word	0xffffffff


	//   ....[94]....
        /*02e4*/ 	.word	0xffffffff


	//   ....[95]....
        /*02e8*/ 	.word	0xffffffff


	//   ....[96]....
        /*02ec*/ 	.word	0xffffffff


	//   ....[97]....
        /*02f0*/ 	.word	0xffffffff


	//   ....[98]....
        /*02f4*/ 	.word	0xffffffff


	//   ....[99]....
        /*02f8*/ 	.word	0xffffffff


	//   ....[100]....
        /*02fc*/ 	.word	0xffffffff


	//   ....[101]....
        /*0300*/ 	.word	0xffffffff


	//   ....[102]....
        /*0304*/ 	.word	0xffffffff


	//   ....[103]....
        /*0308*/ 	.word	0xffffffff


	//   ....[104]....
        /*030c*/ 	.word	0xffffffff


	//   ....[105]....
        /*0310*/ 	.word	0xffffffff


	//   ....[106]....
        /*0314*/ 	.word	0xffffffff


	//   ....[107]....
        /*0318*/ 	.word	0xffffffff


	//   ....[108]....
        /*031c*/ 	.word	0xffffffff


	//   ....[109]....
        /*0320*/ 	.word	0xffffffff


	//   ....[110]....
        /*0324*/ 	.word	0xffffffff


	//   ....[111]....
        /*0328*/ 	.word	0x0500000f


	//   ....[112]....
        /*032c*/ 	.word	0x0500000f


	//   ....[113]....
        /*0330*/ 	.word	0x0500000f


	//   ....[114]....
        /*0334*/ 	.word	0x0500000f


	//   ....[115]....
        /*0338*/ 	.word	0x0500000f


	//   ....[116]....
        /*033c*/ 	.word	0x0500000f


	//   ....[117]....
        /*0340*/ 	.word	0x0500000f


	//   ....[118]....
        /*0344*/ 	.word	0x0500000f


	//----- nvinfo : EIATTR_COOP_GROUP_INSTR_OFFSETS
	.align		4
.L_1283:
        /*0348*/ 	.byte	0x04, 0x28
        /*034a*/ 	.short	(.L_1285 - .L_1284)


	//   ....[0]....
.L_1284:
        /*034c*/ 	.word	0x00000060


	//   ....[1]....
        /*0350*/ 	.word	0x00000140


	//   ....[2]....
        /*0354*/ 	.word	0x00000190


	//   ....[3]....
        /*0358*/ 	.word	0x000003c0


	//   ....[4]....
        /*035c*/ 	.word	0x00000520


	//   ....[5]....
        /*0360*/ 	.word	0x00000640


	//   ....[6]....
        /*0364*/ 	.word	0x000007a0


	//   ....[7]....
        /*0368*/ 	.word	0x00001890


	//   ....[8]....
        /*036c*/ 	.word	0x00002230


	//   ....[9]....
        /*0370*/ 	.word	0x00002c10


	//   ....[10]....
        /*0374*/ 	.word	0x00003fb0


	//   ....[11]....
        /*0378*/ 	.word	0x00004090


	//   ....[12]....
        /*037c*/ 	.word	0x00004940


	//   ....[13]....
        /*0380*/ 	.word	0x000049c0


	//   ....[14]....
        /*0384*/ 	.word	0x00006420


	//   ....[15]....
        /*0388*/ 	.word	0x000066f0


	//   ....[16]....
        /*038c*/ 	.word	0x00007240


	//   ....[17]....
        /*0390*/ 	.word	0x00007280


	//   ....[18]....
        /*0394*/ 	.word	0x00007c40


	//   ....[19]....
        /*0398*/ 	.word	0x00007cc0


	//   ....[20]....
        /*039c*/ 	.word	0x00009f50


	//   ....[21]....
        /*03a0*/ 	.word	0x00009f70


	//   ....[22]....
        /*03a4*/ 	.word	0x00009fb0


	//   ....[23]....
        /*03a8*/ 	.word	0x00009fc0


	//   ....[24]....
        /*03ac*/ 	.word	0x0000be50


	//   ....[25]....
        /*03b0*/ 	.word	0x0000c280


	//   ....[26]....
        /*03b4*/ 	.word	0x0000cdf0


	//   ....[27]....
        /*03b8*/ 	.word	0x0000ce50


	//   ....[28]....
        /*03bc*/ 	.word	0x0000d7a0


	//   ....[29]....
        /*03c0*/ 	.word	0x0000d810


	//   ....[30]....
        /*03c4*/ 	.word	0x0000ea50


	//   ....[31]....
        /*03c8*/ 	.word	0x0000ea70


	//   ....[32]....
        /*03cc*/ 	.word	0x0000eae0


	//   ....[33]....
        /*03d0*/ 	.word	0x0000eaf0


	//   ....[34]....
        /*03d4*/ 	.word	0x0000f7a0


	//   ....[35]....
        /*03d8*/ 	.word	0x0000f7b0


	//   ....[36]....
        /*03dc*/ 	.word	0x0000f7c0


	//   ....[37]....
        /*03e0*/ 	.word	0x0000f7d0


	//   ....[38]....
        /*03e4*/ 	.word	0x0000f7e0


	//   ....[39]....
        /*03e8*/ 	.word	0x0000f7f0


	//   ....[40]....
        /*03ec*/ 	.word	0x0000f800


	//   ....[41]....
        /*03f0*/ 	.word	0x0000f810


	//   ....[42]....
        /*03f4*/ 	.word	0x0000f840


	//   ....[43]....
        /*03f8*/ 	.word	0x0000f870


	//   ....[44]....
        /*03fc*/ 	.word	0x0000f8b0


	//   ....[45]....
        /*0400*/ 	.word	0x0000f8c0


	//   ....[46]....
        /*0404*/ 	.word	0x0000f8e0


	//   ....[47]....
        /*0408*/ 	.word	0x0000f8f0


	//   ....[48]....
        /*040c*/ 	.word	0x0000f920


	//   ....[49]....
        /*0410*/ 	.word	0x0000f930


	//   ....[50]....
        /*0414*/ 	.word	0x0000f950


	//   ....[51]....
        /*0418*/ 	.word	0x0000f960


	//   ....[52]....
        /*041c*/ 	.word	0x0000f970


	//   ....[53]....
        /*0420*/ 	.word	0x0000f990


	//   ....[54]....
        /*0424*/ 	.word	0x0000f9c0


	//   ....[55]....
        /*0428*/ 	.word	0x0000f9d0


	//   ....[56]....
        /*042c*/ 	.word	0x0000f9f0


	//   ....[57]....
        /*0430*/ 	.word	0x0000fa00


	//   ....[58]....
        /*0434*/ 	.word	0x0000ffd0


	//   ....[59]....
        /*0438*/ 	.word	0x00010010


	//   ....[60]....
        /*043c*/ 	.word	0x00010040


	//   ....[61]....
        /*0440*/ 	.word	0x00010070


	//   ....[62]....
        /*0444*/ 	.word	0x00010530


	//   ....[63]....
        /*0448*/ 	.word	0x00010560


	//   ....[64]....
        /*044c*/ 	.word	0x00010680


	//   ....[65]....
        /*0450*/ 	.word	0x000106a0


	//   ....[66]....
        /*0454*/ 	.word	0x00010fb0


	//   ....[67]....
        /*0458*/ 	.word	0x00010fc0


	//   ....[68]....
        /*045c*/ 	.word	0x000110c0


	//   ....[69]....
        /*0460*/ 	.word	0x000110e0


	//   ....[70]....
        /*0464*/ 	.word	0x00011270


	//   ....[71]....
        /*0468*/ 	.word	0x00011440


	//   ....[72]....
        /*046c*/ 	.word	0x00011470


	//   ....[73]....
        /*0470*/ 	.word	0x000114a0


	//   ....[74]....
        /*0474*/ 	.word	0x000114f0


	//   ....[75]....
        /*0478*/ 	.word	0x00011520


	//   ....[76]....
        /*047c*/ 	.word	0x00011560


	//   ....[77]....
        /*0480*/ 	.word	0x000116e0


	//   ....[78]....
        /*0484*/ 	.word	0x00011710


	//   ....[79]....
        /*0488*/ 	.word	0x00011740


	//   ....[80]....
        /*048c*/ 	.word	0x00011770


	//   ....[81]....
        /*0490*/ 	.word	0x000117a0


	//   ....[82]....
        /*0494*/ 	.word	0x000117e0


	//   ....[83]....
        /*0498*/ 	.word	0x00011870


	//   ....[84]....
        /*049c*/ 	.word	0x00011900


	//   ....[85]....
        /*04a0*/ 	.word	0x000119b0


	//   ....[86]....
        /*04a4*/ 	.word	0x000133d0


	//   ....[87]....
        /*04a8*/ 	.word	0x000142a0


	//   ....[88]....
        /*04ac*/ 	.word	0x000142b0


	//   ....[89]....
        /*04b0*/ 	.word	0x000142c0


	//   ....[90]....
        /*04b4*/ 	.word	0x000142d0


	//   ....[91]....
        /*04b8*/ 	.word	0x000142e0


	//   ....[92]....
        /*04bc*/ 	.word	0x00014400


	//   ....[93]....
        /*04c0*/ 	.word	0x00016090


	//   ....[94]....
        /*04c4*/ 	.word	0x000160c0


	//   ....[95]....
        /*04c8*/ 	.word	0x000160f0


	//   ....[96]....
        /*04cc*/ 	.word	0x00016130


	//   ....[97]....
        /*04d0*/ 	.word	0x00016160


	//   ....[98]....
        /*04d4*/ 	.word	0x00016170


	//   ....[99]....
        /*04d8*/ 	.word	0x000161a0


	//   ....[100]....
        /*04dc*/ 	.word	0x000161b0


	//   ....[101]....
        /*04e0*/ 	.word	0x000162f0


	//   ....[102]....
        /*04e4*/ 	.word	0x00016320


	//   ....[103]....
        /*04e8*/ 	.word	0x00016350


	//   ....[104]....
        /*04ec*/ 	.word	0x00016380


	//   ....[105]....
        /*04f0*/ 	.word	0x000163b0


	//   ....[106]....
        /*04f4*/ 	.word	0x000163f0


	//   ....[107]....
        /*04f8*/ 	.word	0x00016480


	//   ....[108]....
        /*04fc*/ 	.word	0x00016510


	//   ....[109]....
        /*0500*/ 	.word	0x00016580


	//   ....[110]....
        /*0504*/ 	.word	0x00016c10


	//   ....[111]....
        /*0508*/ 	.word	0x000172a0


	//   ....[112]....
        /*050c*/ 	.word	0x00017470


	//   ....[113]....
        /*0510*/ 	.word	0x000174d0


	//   ....[114]....
        /*0514*/ 	.word	0x00017530


	//   ....[115]....
        /*0518*/ 	.word	0x000175d0


	//   ....[116]....
        /*051c*/ 	.word	0x00017690


	//   ....[117]....
        /*0520*/ 	.word	0x00017710


	//   ....[118]....
        /*0524*/ 	.word	0x00017ad0


	//----- nvinfo : EIATTR_REG_RECONFIG
	.align		4
.L_1285:
        /*0528*/ 	.byte	0x01, 0x54
	.zero		2


	//----- nvinfo : EIATTR_SYSCALL_OFFSETS
	.align		4
        /*052c*/ 	.byte	0x04, 0x46
        /*052e*/ 	.short	(.L_1287 - .L_1286)


	//   ....[0]....
.L_1286:
        /*0530*/ 	.word	0x00001a70


	//   ....[1]....
        /*0534*/ 	.word	0x00012e60


	//   ....[2]....
        /*0538*/ 	.word	0x00012fd0


	//   ....[3]....
        /*053c*/ 	.word	0x00013120


	//   ....[4]....
        /*0540*/ 	.word	0x00013260


	//   ....[5]....
        /*0544*/ 	.word	0x00013d30


	//----- nvinfo : EIATTR_MBARRIER_INSTR_OFFSETS
	.align		4
.L_1287:
        /*0548*/ 	.byte	0x04, 0x39
        /*054a*/ 	.short	(.L_1289 - .L_1288)


	//   ....[0]....
.L_1288:
        /*054c*/ 	.word	0x00000270
        /*0550*/ 	.word	0x000000ff
        /*0554*/ 	.word	0x00019c00
        /*0558*/ 	.short	0x0100
        /*055a*/ 	.byte	0x08
	.zero		1


	//   ....[1]....
        /*055c*/ 	.word	0x00000280
        /*0560*/ 	.word	0x000000ff
        /*0564*/ 	.word	0x00019c20
        /*0568*/ 	.short	0x0100
        /*056a*/ 	.byte	0x08
	.zero		1


	//   ....[2]....
        /*056c*/ 	.word	0x00000370
        /*0570*/ 	.word	0x000000ff
        /*0574*/ 	.word	0x00019c30
        /*0578*/ 	.short	0x0100
        /*057a*/ 	.byte	0x08
	.zero		1


	//   ....[3]....
        /*057c*/ 	.word	0x00000380
        /*0580*/ 	.word	0x000000ff
        /*0584*/ 	.word	0x00019c40
        /*0588*/ 	.short	0x0100
        /*058a*/ 	.byte	0x08
	.zero		1


	//   ....[4]....
        /*058c*/ 	.word	0x00000390
        /*0590*/ 	.word	0x000000ff
        /*0594*/ 	.word	0x00019c38
        /*0598*/ 	.short	0x0100
        /*059a*/ 	.byte	0x08
	.zero		1


	//   ....[5]....
        /*059c*/ 	.word	0x000003a0
        /*05a0*/ 	.word	0x000000ff
        /*05a4*/ 	.word	0x00019c48
        /*05a8*/ 	.short	0x0100
        /*05aa*/ 	.byte	0x08
	.zero		1


	//   ....[6]....
        /*05ac*/ 	.word	0x000004d0
        /*05b0*/ 	.word	0x000000ff
        /*05b4*/ 	.word	0x00019c50
        /*05b8*/ 	.short	0x0100
        /*05ba*/ 	.byte	0x08
	.zero		1


	//   ....[7]....
        /*05bc*/ 	.word	0x000004e0
        /*05c0*/ 	.word	0x000000ff
        /*05c4*/ 	.word	0x00019c60
        /*05c8*/ 	.short	0x0100
        /*05ca*/ 	.byte	0x08
	.zero		1


	//   ....[8]....
        /*05cc*/ 	.word	0x000004f0
        /*05d0*/ 	.word	0x000000ff
        /*05d4*/ 	.word	0x00019c58
        /*05d8*/ 	.short	0x0100
        /*05da*/ 	.byte	0x08
	.zero		1


	//   ....[9]....
        /*05dc*/ 	.word	0x00000500
        /*05e0*/ 	.word	0x000000ff
        /*05e4*/ 	.word	0x00019c68
        /*05e8*/ 	.short	0x0100
        /*05ea*/ 	.byte	0x08
	.zero		1


	//   ....[10]....
        /*05ec*/ 	.word	0x000005f0
        /*05f0*/ 	.word	0x000000ff
        /*05f4*/ 	.word	0x00019c70
        /*05f8*/ 	.short	0x0100
        /*05fa*/ 	.byte	0x06
	.zero		1


	//   ....[11]....
        /*05fc*/ 	.word	0x00000600
        /*0600*/ 	.word	0x000000ff
        /*0604*/ 	.word	0x00019c80
        /*0608*/ 	.short	0x0100
        /*060a*/ 	.byte	0x06
	.zero		1


	//   ....[12]....
        /*060c*/ 	.word	0x00000610
        /*0610*/ 	.word	0x000000ff
        /*0614*/ 	.word	0x00019c78
        /*0618*/ 	.short	0x0100
        /*061a*/ 	.byte	0x06
	.zero		1


	//   ....[13]....
        /*061c*/ 	.word	0x00000620
        /*0620*/ 	.word	0x000000ff
        /*0624*/ 	.word	0x00019c88
        /*0628*/ 	.short	0x0100
        /*062a*/ 	.byte	0x06
	.zero		1


	//   ....[14]....
        /*062c*/ 	.word	0x00000750
        /*0630*/ 	.word	0x000000ff
        /*0634*/ 	.word	0x00019c90
        /*0638*/ 	.short	0x0100
        /*063a*/ 	.byte	0x08
	.zero		1


	//   ....[15]....
        /*063c*/ 	.word	0x00000760
        /*0640*/ 	.word	0x000000ff
        /*0644*/ 	.word	0x00019ca0
        /*0648*/ 	.short	0x0100
        /*064a*/ 	.byte	0x08
	.zero		1


	//   ....[16]....
        /*064c*/ 	.word	0x00000770
        /*0650*/ 	.word	0x000000ff
        /*0654*/ 	.word	0x00019c98
        /*0658*/ 	.short	0x0100
        /*065a*/ 	.byte	0x08
	.zero		1


	//   ....[17]....
        /*065c*/ 	.word	0x00000780
        /*0660*/ 	.word	0x000000ff
        /*0664*/ 	.word	0x00019ca8
        /*0668*/ 	.short	0x0100
        /*066a*/ 	.byte	0x08
	.zero		1


	//   ....[18]....
        /*066c*/ 	.word	0x000008b0
        /*0670*/ 	.word	0x000000ff
        /*0674*/ 	.word	0x00019cb0
        /*0678*/ 	.short	0x0100
        /*067a*/ 	.byte	0x08
	.zero		1


	//   ....[19]....
        /*067c*/ 	.word	0x000008c0
        /*0680*/ 	.word	0x000000ff
        /*0684*/ 	.word	0x00019cc0
        /*0688*/ 	.short	0x0100
        /*068a*/ 	.byte	0x08
	.zero		1


	//   ....[20]....
        /*068c*/ 	.word	0x000008d0
        /*0690*/ 	.word	0x000000ff
        /*0694*/ 	.word	0x00019cb8
        /*0698*/ 	.short	0x0100
        /*069a*/ 	.byte	0x08
	.zero		1


	//   ....[21]....
        /*069c*/ 	.word	0x000008e0
        /*06a0*/ 	.word	0x000000ff
        /*06a4*/ 	.word	0x00019cc8
        /*06a8*/ 	.short	0x0100
        /*06aa*/ 	.byte	0x08
	.zero		1


	//   ....[22]....
        /*06ac*/ 	.word	0x00001dc0
        /*06b0*/ 	.word	0x000000ff
        /*06b4*/ 	.word	0x00019c00
        /*06b8*/ 	.short	0x010a
        /*06ba*/ 	.byte	0x2e
	.zero		1


	//   ....[23]....
        /*06bc*/ 	.word	0x00001e60
        /*06c0*/ 	.word	0x0000005a
        /*06c4*/ 	.word	0x00019c30
        /*06c8*/ 	.short	0x010a
        /*06ca*/ 	.byte	0x3f
	.zero		1


	//   ....[24]....
        /*06cc*/ 	.word	0x00001ec0
        /*06d0*/ 	.word	0x0000005a
        /*06d4*/ 	.word	0x00019c30
        /*06d8*/ 	.short	0x010a
        /*06da*/ 	.byte	0x3f
	.zero		1


	//   ....[25]....
        /*06dc*/ 	.word	0x00002610
        /*06e0*/ 	.word	0x0000005a
        /*06e4*/ 	.word	0x00000000
        /*06e8*/ 	.short	0x0101
        /*06ea*/ 	.byte	0x3f
	.zero		1


	//   ....[26]....
        /*06ec*/ 	.word	0x00005870
        /*06f0*/ 	.word	0x000000ff
        /*06f4*/ 	.word	0x00019c30
        /*06f8*/ 	.short	0x010a
        /*06fa*/ 	.byte	0x18
	.zero		1


	//   ....[27]....
        /*06fc*/ 	.word	0x000058b0
        /*0700*/ 	.word	0x000000ff
        /*0704*/ 	.word	0x00019c30
        /*0708*/ 	.short	0x010a
        /*070a*/ 	.byte	0x18
	.zero		1


	//   ....[28]....
        /*070c*/ 	.word	0x00005a10
        /*0710*/ 	.word	0x000000ff
        /*0714*/ 	.word	0x00019c50
        /*0718*/ 	.short	0x010a
        /*071a*/ 	.byte	0x0b
	.zero		1


	//   ....[29]....
        /*071c*/ 	.word	0x00005a50
        /*0720*/ 	.word	0x000000ff
        /*0724*/ 	.word	0x00019c50
        /*0728*/ 	.short	0x010a
        /*072a*/ 	.byte	0x0b
	.zero		1


	//   ....[30]....
        /*072c*/ 	.word	0x00006450
        /*0730*/ 	.word	0x00000024
        /*0734*/ 	.word	0x00000000
        /*0738*/ 	.short	0x0101
        /*073a*/ 	.byte	0x3f
	.zero		1


	//   ....[31]....
        /*073c*/ 	.word	0x00008740
        /*0740*/ 	.word	0x000000ff
        /*0744*/ 	.word	0x00000000
        /*0748*/ 	.short	0x0101
        /*074a*/ 	.byte	0x06
	.zero		1


	//   ....[32]....
        /*074c*/ 	.word	0x00008fc0
        /*0750*/ 	.word	0x000000ff
        /*0754*/ 	.word	0x00019c30
        /*0758*/ 	.short	0x010a
        /*075a*/ 	.byte	0x16
	.zero		1


	//   ....[33]....
        /*075c*/ 	.word	0x00009000
        /*0760*/ 	.word	0x000000ff
        /*0764*/ 	.word	0x00019c30
        /*0768*/ 	.short	0x010a
        /*076a*/ 	.byte	0x16
	.zero		1


	//   ....[34]....
        /*076c*/ 	.word	0x00009160
        /*0770*/ 	.word	0x000000ff
        /*0774*/ 	.word	0x00019c50
        /*0778*/ 	.short	0x010a
        /*077a*/ 	.byte	0x0e
	.zero		1


	//   ....[35]....
        /*077c*/ 	.word	0x000091a0
        /*0780*/ 	.word	0x000000ff
        /*0784*/ 	.word	0x00019c50
        /*0788*/ 	.short	0x010a
        /*078a*/ 	.byte	0x0e
	.zero		1


	//   ....[36]....
        /*078c*/ 	.word	0x0000aaf0
        /*0790*/ 	.word	0x00000003
        /*0794*/ 	.word	0x00000000
        /*0798*/ 	.short	0x0101
        /*079a*/ 	.byte	0x3f
	.zero		1


	//   ....[37]....
        /*079c*/ 	.word	0x0000adc0
        /*07a0*/ 	.word	0x000000ff
        /*07a4*/ 	.word	0x00000000
        /*07a8*/ 	.short	0x0101
        /*07aa*/ 	.byte	0x06
	.zero		1


	//   ....[38]....
        /*07ac*/ 	.word	0x0000b3c0
        /*07b0*/ 	.word	0x000000ff
        /*07b4*/ 	.word	0x00019c30
        /*07b8*/ 	.short	0x010a
        /*07ba*/ 	.byte	0x17
	.zero		1


	//   ....[39]....
        /*07bc*/ 	.word	0x0000b400
        /*07c0*/ 	.word	0x000000ff
        /*07c4*/ 	.word	0x00019c30
        /*07c8*/ 	.short	0x010a
        /*07ca*/ 	.byte	0x17
	.zero		1


	//   ....[40]....
        /*07cc*/ 	.word	0x0000b560
        /*07d0*/ 	.word	0x000000ff
        /*07d4*/ 	.word	0x00019c50
        /*07d8*/ 	.short	0x010a
        /*07da*/ 	.byte	0x0b
	.zero		1


	//   ....[41]....
        /*07dc*/ 	.word	0x0000b5a0
        /*07e0*/ 	.word	0x000000ff
        /*07e4*/ 	.word	0x00019c50
        /*07e8*/ 	.short	0x010a
        /*07ea*/ 	.byte	0x0b
	.zero		1


	//   ....[42]....
        /*07ec*/ 	.word	0x0000bf40
        /*07f0*/ 	.word	0x00000024
        /*07f4*/ 	.word	0x00000000
        /*07f8*/ 	.short	0x0101
        /*07fa*/ 	.byte	0x3f
	.zero		1


	//   ....[43]....
        /*07fc*/ 	.word	0x0000e260
        /*0800*/ 	.word	0x000000ff
        /*0804*/ 	.word	0x00000000
        /*0808*/ 	.short	0x0101
        /*080a*/ 	.byte	0x06
	.zero		1


	//   ....[44]....
        /*080c*/ 	.word	0x0000e780
        /*0810*/ 	.word	0x000000ff
        /*0814*/ 	.word	0x00019c50
        /*0818*/ 	.short	0x010a
        /*081a*/ 	.byte	0x0e
	.zero		1


	//   ....[45]....
        /*081c*/ 	.word	0x0000e7c0
        /*0820*/ 	.word	0x000000ff
        /*0824*/ 	.word	0x00019c50
        /*0828*/ 	.short	0x010a
        /*082a*/ 	.byte	0x0e
	.zero		1


	//   ....[46]....
        /*082c*/ 	.word	0x0000edd0
        /*0830*/ 	.word	0x000000ff
        /*0834*/ 	.word	0x00000000
        /*0838*/ 	.short	0x0101
        /*083a*/ 	.byte	0x04
	.zero		1


	//   ....[47]....
        /*083c*/ 	.word	0x00010550
        /*0840*/ 	.word	0x00000003
        /*0844*/ 	.word	0x00000000
        /*0848*/ 	.short	0x0101
        /*084a*/ 	.byte	0x3f
	.zero		1


	//   ....[48]....
        /*084c*/ 	.word	0x00013600
        /*0850*/ 	.word	0x00000004
        /*0854*/ 	.word	0x00019c80
        /*0858*/ 	.short	0x010a
        /*085a*/ 	.byte	0x3f
	.zero		1


	//   ....[49]....
        /*085c*/ 	.word	0x00013880
        /*0860*/ 	.word	0x00000004
        /*0864*/ 	.word	0x00019c40
        /*0868*/ 	.short	0x010a
        /*086a*/ 	.byte	0x3f
	.zero		1


	//   ....[50]....
        /*086c*/ 	.word	0x000144e0
        /*0870*/ 	.word	0x00000010
        /*0874*/ 	.word	0x00019c00
        /*0878*/ 	.short	0x0107
        /*087a*/ 	.byte	0x3f
	.zero		1


	//   ....[51]....
        /*087c*/ 	.word	0x000145e0
        /*0880*/ 	.word	0x00000010
        /*0884*/ 	.word	0x00019c00
        /*0888*/ 	.short	0x0101
        /*088a*/ 	.byte	0x3f
	.zero		1


	//   ....[52]....
        /*088c*/ 	.word	0x00014600
        /*0890*/ 	.word	0x00000010
        /*0894*/ 	.word	0x00019c20
        /*0898*/ 	.short	0x010a
        /*089a*/ 	.byte	0x3f
	.zero		1


	//   ....[53]....
        /*089c*/ 	.word	0x000148e0
        /*08a0*/ 	.word	0x00000006
        /*08a4*/ 	.word	0x00019c80
        /*08a8*/ 	.short	0x010a
        /*08aa*/ 	.byte	0x3f
	.zero		1


	//   ....[54]....
        /*08ac*/ 	.word	0x00014d00
        /*08b0*/ 	.word	0x00000006
        /*08b4*/ 	.word	0x00019c40
        /*08b8*/ 	.short	0x010a
        /*08ba*/ 	.byte	0x3f
	.zero		1


	//   ....[55]....
        /*08bc*/ 	.word	0x000151b0
        /*08c0*/ 	.word	0x00000003
        /*08c4*/ 	.word	0x00019c70
        /*08c8*/ 	.short	0x010a
        /*08ca*/ 	.byte	0x3f
	.zero		1


	//   ....[56]....
        /*08cc*/ 	.word	0x00015220
        /*08d0*/ 	.word	0x00000003
        /*08d4*/ 	.word	0x00019c60
        /*08d8*/ 	.short	0x010a
        /*08da*/ 	.byte	0x3f
	.zero		1


	//   ....[57]....
        /*08dc*/ 	.word	0x00015680
        /*08e0*/ 	.word	0x00000003
        /*08e4*/ 	.word	0x00019c50
        /*08e8*/ 	.short	0x0101
        /*08ea*/ 	.byte	0x3f
	.zero		1


	//   ....[58]....
        /*08ec*/ 	.word	0x00015700
        /*08f0*/ 	.word	0x00000003
        /*08f4*/ 	.word	0x00000000
        /*08f8*/ 	.short	0x0101
        /*08fa*/ 	.byte	0x3f
	.zero		1


	//   ....[59]....
        /*08fc*/ 	.word	0x00015900
        /*0900*/ 	.word	0x00000000
        /*0904*/ 	.word	0x00019c70
        /*0908*/ 	.short	0x010a
        /*090a*/ 	.byte	0x3f
	.zero		1


	//   ....[60]....
        /*090c*/ 	.word	0x00015970
        /*0910*/ 	.word	0x00000000
        /*0914*/ 	.word	0x00019c60
        /*0918*/ 	.short	0x010a
        /*091a*/ 	.byte	0x3f
	.zero		1


	//   ....[61]....
        /*091c*/ 	.word	0x00015dd0
        /*0920*/ 	.word	0x00000000
        /*0924*/ 	.word	0x00019c50
        /*0928*/ 	.short	0x0101
        /*092a*/ 	.byte	0x3f
	.zero		1


	//   ....[62]....
        /*092c*/ 	.word	0x00015e20
        /*0930*/ 	.word	0x00000002
        /*0934*/ 	.word	0x00000000
        /*0938*/ 	.short	0x0101
        /*093a*/ 	.byte	0x3f
	.zero		1


	//   ....[63]....
        /*093c*/ 	.word	0x00016b90
        /*0940*/ 	.word	0x00000009
        /*0944*/ 	.word	0x00019c20
        /*0948*/ 	.short	0x010a
        /*094a*/ 	.byte	0x3f
	.zero		1


	//   ....[64]....
        /*094c*/ 	.word	0x00016d30
        /*0950*/ 	.word	0x00000007
        /*0954*/ 	.word	0x00000000
        /*0958*/ 	.short	0x010a
        /*095a*/ 	.byte	0x3f
	.zero		1


	//   ....[65]....
        /*095c*/ 	.word	0x00016da0
        /*0960*/ 	.word	0x00000003
        /*0964*/ 	.word	0x00000000
        /*0968*/ 	.short	0x010a
        /*096a*/ 	.byte	0x3f
	.zero		1


	//   ....[66]....
        /*096c*/ 	.word	0x00016df0
        /*0970*/ 	.word	0x00000003
        /*0974*/ 	.word	0x00019c60
        /*0978*/ 	.short	0x010a
        /*097a*/ 	.byte	0x3f
	.zero		1


	//   ....[67]....
        /*097c*/ 	.word	0x00016e40
        /*0980*/ 	.word	0x00000005
        /*0984*/ 	.word	0x00019c60
        /*0988*/ 	.short	0x010a
        /*098a*/ 	.byte	0x3f
	.zero		1


	//   ....[68]....
        /*098c*/ 	.word	0x00016e80
        /*0990*/ 	.word	0x00000003
        /*0994*/ 	.word	0x00019c80
        /*0998*/ 	.short	0x010a
        /*099a*/ 	.byte	0x3f
	.zero		1


	//   ....[69]....
        /*099c*/ 	.word	0x00016ea0
        /*09a0*/ 	.word	0x00000005
        /*09a4*/ 	.word	0x00019c80
        /*09a8*/ 	.short	0x010a
        /*09aa*/ 	.byte	0x3f
	.zero		1


	//   ....[70]....
        /*09ac*/ 	.word	0x00016f10
        /*09b0*/ 	.word	0x00000003
        /*09b4*/ 	.word	0x00019c00
        /*09b8*/ 	.short	0x010a
        /*09ba*/ 	.byte	0x3f
	.zero		1


	//   ....[71]....
        /*09bc*/ 	.word	0x00016f60
        /*09c0*/ 	.word	0x0000005a
        /*09c4*/ 	.word	0x00019c30
        /*09c8*/ 	.short	0x010a
        /*09ca*/ 	.byte	0x3f
	.zero		1


	//   ....[72]....
        /*09cc*/ 	.word	0x00016fc0
        /*09d0*/ 	.word	0x00000008
        /*09d4*/ 	.word	0x00019c30
        /*09d8*/ 	.short	0x010a
        /*09da*/ 	.byte	0x3f
	.zero		1


	//   ....[73]....
        /*09dc*/ 	.word	0x00017020
        /*09e0*/ 	.word	0x00000008
        /*09e4*/ 	.word	0x00019c50
        /*09e8*/ 	.short	0x010a
        /*09ea*/ 	.byte	0x3f
	.zero		1


	//   ....[74]....
        /*09ec*/ 	.word	0x00017080
        /*09f0*/ 	.word	0x00000006
        /*09f4*/ 	.word	0x00019c30
        /*09f8*/ 	.short	0x010a
        /*09fa*/ 	.byte	0x3f
	.zero		1


	//   ....[75]....
        /*09fc*/ 	.word	0x000170e0
        /*0a00*/ 	.word	0x00000006
        /*0a04*/ 	.word	0x00019c50
        /*0a08*/ 	.short	0x010a
        /*0a0a*/ 	.byte	0x3f
	.zero		1


	//   ....[76]....
        /*0a0c*/ 	.word	0x00017140
        /*0a10*/ 	.word	0x00000006
        /*0a14*/ 	.word	0x00019c30
        /*0a18*/ 	.short	0x010a
        /*0a1a*/ 	.byte	0x3f
	.zero		1


	//   ....[77]....
        /*0a1c*/ 	.word	0x000171a0
        /*0a20*/ 	.word	0x00000006
        /*0a24*/ 	.word	0x00019c50
        /*0a28*/ 	.short	0x010a
        /*0a2a*/ 	.byte	0x3f
	.zero		1


	//   ....[78]....
        /*0a2c*/ 	.word	0x00017200
        /*0a30*/ 	.word	0x00000007
        /*0a34*/ 	.word	0x00019c50
        /*0a38*/ 	.short	0x010a
        /*0a3a*/ 	.byte	0x3f
	.zero		1


	//   ....[79]....
        /*0a3c*/ 	.word	0x00017350
        /*0a40*/ 	.word	0x00000004
        /*0a44*/ 	.word	0x00019c80
        /*0a48*/ 	.short	0x010a
        /*0a4a*/ 	.byte	0x3f
	.zero		1


	//   ....[80]....
        /*0a4c*/ 	.word	0x000173a0
        /*0a50*/ 	.word	0x00000004
        /*0a54*/ 	.word	0x00019c40
        /*0a58*/ 	.short	0x010a
        /*0a5a*/ 	.byte	0x3f
	.zero		1


	//   ....[81]....
        /*0a5c*/ 	.word	0x000177c0
        /*0a60*/ 	.word	0x00000010
        /*0a64*/ 	.word	0x00019c20
        /*0a68*/ 	.short	0x010a
        /*0a6a*/ 	.byte	0x3f
	.zero		1


	//   ....[82]....
        /*0a6c*/ 	.word	0x00017810
        /*0a70*/ 	.word	0x00000006
        /*0a74*/ 	.word	0x00019c80
        /*0a78*/ 	.short	0x010a
        /*0a7a*/ 	.byte	0x3f
	.zero		1


	//   ....[83]....
        /*0a7c*/ 	.word	0x00017860
        /*0a80*/ 	.word	0x00000006
        /*0a84*/ 	.word	0x00019c40
        /*0a88*/ 	.short	0x010a
        /*0a8a*/ 	.byte	0x3f
	.zero		1


	//   ....[84]....
        /*0a8c*/ 	.word	0x000178b0
        /*0a90*/ 	.word	0x00000003
        /*0a94*/ 	.word	0x00019c70
        /*0a98*/ 	.short	0x010a
        /*0a9a*/ 	.byte	0x3f
	.zero		1


	//   ....[85]....
        /*0a9c*/ 	.word	0x00017900
        /*0aa0*/ 	.word	0x00000003
        /*0aa4*/ 	.word	0x00019c60
        /*0aa8*/ 	.short	0x010a
        /*0aaa*/ 	.byte	0x3f
	.zero		1


	//   ....[86]....
        /*0aac*/ 	.word	0x00017950
        /*0ab0*/ 	.word	0x00000000
        /*0ab4*/ 	.word	0x00019c70
        /*0ab8*/ 	.short	0x010a
        /*0aba*/ 	.byte	0x3f
	.zero		1


	//   ....[87]....
        /*0abc*/ 	.word	0x000179a0
        /*0ac0*/ 	.word	0x00000000
        /*0ac4*/ 	.word	0x00019c60
        /*0ac8*/ 	.short	0x010a
        /*0aca*/ 	.byte	0x3f
	.zero		1


	//   ....[88]....
        /*0acc*/ 	.word	0x000179f0
        /*0ad0*/ 	.word	0x00000009
        /*0ad4*/ 	.word	0x00019c20
        /*0ad8*/ 	.short	0x010a
        /*0ada*/ 	.byte	0x3f
	.zero		1


	//   ....[89]....
        /*0adc*/ 	.word	0x00017b90
        /*0ae0*/ 	.word	0x00000007
        /*0ae4*/ 	.word	0x00000000
        /*0ae8*/ 	.short	0x010a
        /*0aea*/ 	.byte	0x3f
	.zero		1


	//   ....[90]....
        /*0aec*/ 	.word	0x00017be0
        /*0af0*/ 	.word	0x00000003
        /*0af4*/ 	.word	0x00000000
        /*0af8*/ 	.short	0x010a
        /*0afa*/ 	.byte	0x3f
	.zero		1


	//   ....[91]....
        /*0afc*/ 	.word	0x00017c30
        /*0b00*/ 	.word	0x00000003
        /*0b04*/ 	.word	0x00019c60
        /*0b08*/ 	.short	0x010a
        /*0b0a*/ 	.byte	0x3f
	.zero		1


	//   ....[92]....
        /*0b0c*/ 	.word	0x00017c80
        /*0b10*/ 	.word	0x00000005
        /*0b14*/ 	.word	0x00019c60
        /*0b18*/ 	.short	0x010a
        /*0b1a*/ 	.byte	0x3f
	.zero		1


	//   ....[93]....
        /*0b1c*/ 	.word	0x00017cd0
        /*0b20*/ 	.word	0x00000003
        /*0b24*/ 	.word	0x00019c80
        /*0b28*/ 	.short	0x010a
        /*0b2a*/ 	.byte	0x3f
	.zero		1


	//----- nvinfo : EIATTR_NUM_MBARRIERS
	.align		4
.L_1289:
        /*0b2c*/ 	.byte	0x03, 0x38
        /*0b2e*/ 	.short	0x0016


	//----- nvinfo : EIATTR_EXIT_INSTR_OFFSETS
	.align		4
        /*0b30*/ 	.byte	0x04, 0x1c
        /*0b32*/ 	.short	(.L_1291 - .L_1290)


	//   ....[0]....
.L_1290:
        /*0b34*/ 	.word	0x00000a40


	//   ....[1]....
        /*0b38*/ 	.word	0x00011210


	//   ....[2]....
        /*0b3c*/ 	.word	0x00016ef0


	//----- nvinfo : EIATTR_MAX_THREADS
	.align		4
.L_1291:
        /*0b40*/ 	.byte	0x04, 0x05
        /*0b42*/ 	.short	(.L_1293 - .L_1292)
.L_1292:
        /*0b44*/ 	.word	0x00000200
        /*0b48*/ 	.word	0x00000001
        /*0b4c*/ 	.word	0x00000001


	//----- nvinfo : EIATTR_CRS_STACK_SIZE
	.align		4
.L_1293:
        /*0b50*/ 	.byte	0x04, 0x1e
        /*0b52*/ 	.short	(.L_1295 - .L_1294)
.L_1294:
        /*0b54*/ 	.word	0x00000000


	//----- nvinfo : EIATTR_CBANK_PARAM_SIZE
	.align		4
.L_1295:
        /*0b58*/ 	.byte	0x03, 0x19
        /*0b5a*/ 	.short	0x0af0


	//----- nvinfo : EIATTR_PARAM_CBANK
	.align		4
        /*0b5c*/ 	.byte	0x04, 0x0a
        /*0b5e*/ 	.short	(.L_1297 - .L_1296)
	.align		4
.L_1296:
        /*0b60*/ 	.word	index@(.nv.constant0._ZN7cutlass13device_kernelIN5flash11enable_sm90INS1_16FlashAttnFwdSm90INS1_25CollectiveMainloopFwdSm90ILi2EN4cute5tupleIJNS5_1CILi1EEES8_S8_EEENS6_IJNS7_ILi192EEENS7_ILi128EEENS7_ILi96EEEEEELi96ENS_12float_e4m3_tEfNS_4arch4Sm90ELb0ELb1ELb1ELb1ELb0ELb0ELb0ELb1ELb1ELb1ELb0ELb0EEENS1_21CollectiveEpilogueFwdINS6_IJSA_SC_SB_EEES9_NS_10bfloat16_tESG_Li384ELb1ELb1ELb0ELb1EEENS1_36VarlenDynamicPersistentTileSchedulerILi192ELi128ELi384ELi128ELb0ELb1ELb1ELb1ELb0ELb1EEEEEEEEEvNT_6ParamsE)
        /*0b64*/ 	.short	0x0210
        /*0b66*/ 	.short	0x0af0


	//----- nvinfo : EIATTR_SW_WAR
	.align		4
.L_1297:
        /*0b68*/ 	.byte	0x04, 0x36
        /*0b6a*/ 	.short	(.L_1299 - .L_1298)
.L_1298:
        /*0b6c*/ 	.word	0x00000008
.L_1299:


//--------------------- .nv.info._ZN7cutlass13device_kernelIN5flash11enable_sm90INS1_16FlashAttnFwdSm90INS1_25CollectiveMainloopFwdSm90ILi2EN4cute5tupleIJNS5_1CILi1EEES8_S8_EEENS6_IJNS7_ILi192EEENS7_ILi128EEENS7_ILi96EEEEEELi96ENS_12float_e4m3_tEfNS_4arch4Sm90ELb0ELb1ELb1ELb1ELb0ELb1ELb0ELb1ELb1ELb1ELb0ELb0EEENS1_21CollectiveEpilogueFwdINS6_IJSA_SC_SB_EEES9_NS_10bfloat16_tESG_Li384ELb1ELb1ELb0ELb1EEENS1_36VarlenDynamicPersistentTileSchedulerILi192ELi128ELi384ELi128ELb0ELb1ELb1ELb1ELb0ELb1EEEEEEEEEvNT_6ParamsE --------------------------
	.section	.nv.info._ZN7cutlass13device_kernelIN5flash11enable_sm90INS1_16FlashAttnFwdSm90INS1_25CollectiveMainloopFwdSm90ILi2EN4cute5tupleIJNS5_1CILi1EEES8_S8_EEENS6_IJNS7_ILi192EEENS7_ILi128EEENS7_ILi96EEEEEELi96ENS_12float_e4m3_tEfNS_4arch4Sm90ELb0ELb1ELb1ELb1ELb0ELb1ELb0ELb1ELb1ELb1ELb0ELb0EEENS1_21CollectiveEpilogueFwdINS6_IJSA_SC_SB_EEES9_NS_10bfloat16_tESG_Li384ELb1ELb1ELb0ELb1EEENS1_36VarlenDynamicPersistentTileSchedulerILi192ELi128ELi384ELi128ELb0ELb1ELb1ELb1ELb0ELb1EEEEEEEEEvNT_6ParamsE,"",@"SHT_CUDA_INFO"
	.sectionflags	@""
	.align	4


	//----- nvinfo : EIATTR_CUDA_API_VERSION
	.align		4
        /*0000*/ 	.byte	0x04, 0x37
        /*0002*/ 	.short	(.L_1301 - .L_1300)
.L_1300:
        /*0004*/ 	.word	0x00000082


	//----- nvinfo : EIATTR_KPARAM_INFO
	.align		4
.L_1301:
        /*0008*/ 	.byte	0x04, 0x17
        /*000a*/ 	.short	(.L_1303 - .L_1302)
.L_1302:
        /*000c*/ 	.word	0x00000000
        /*0010*/ 	.short	0x0000
        /*0012*/ 	.short	0x0070
        /*0014*/ 	.byte	0x00, 0xf0, 0x01, 0x2a


	//----- nvinfo : EIATTR_SPARSE_MMA_MASK
	.align		4
.L_1303:
        /*0018*/ 	.byte	0x03, 0x50
        /*001a*/ 	.short	0x0000


	//----- nvinfo : EIATTR_MAXREG_COUNT
	.align		4
        /*001c*/ 	.byte	0x03, 0x1b
        /*001e*/ 	.short	0x0080


	//----- nvinfo : EIATTR_NUM_BARRIERS
	.align		4
        /*0020*/ 	.byte	0x02, 0x4c
        /*0022*/ 	.byte	0x10
	.zero		1


	//----- nvinfo : EIATTR_EXTERNS
	.align		4
        /*0024*/ 	.byte	0x04, 0x0f
        /*0026*/ 	.short	(.L_1305 - .L_1304)


	//   ....[0]....
	.align		4
.L_1304:
        /*0028*/ 	.word	index@(__assertfail)


	//----- nvinfo : EIATTR_ANNOTATIONS
	.align		4
.L_1305:
        /*002c*/ 	.byte	0x04, 0x55
        /*002e*/ 	.short	(.L_1307 - .L_1306)


	//   ....[0]....
.L_1306:
        /* <DEDUP_REMOVED lines=93> */


	//----- nvinfo : EIATTR_MERCURY_ISA_VERSION
	.align		4
.L_1307:
        /*05e8*/ 	.byte	0x03, 0x5f
        /*05ea*/ 	.short	0x0101


	//----- nvinfo : EIATTR_UNUSED_LOAD_BYTE_OFFSET
	.align		4
        /*05ec*/ 	.byte	0x04, 0x44
        /*05ee*/ 	.short	(.L_1309 - .L_1308)


	//   ....[0]....
.L_1308:
        /*05f0*/ 	.word	0x00000aa0
        /*05f4*/ 	.word	0x0000fff0


	//   ....[1]....
        /*05f8*/ 	.word	0x00019b10
        /*05fc*/ 	.word	0x0000fff0


	//----- nvinfo : EIATTR_INT_WARP_WIDE_INSTR_OFFSETS
	.align		4
.L_1309:
        /*0600*/ 	.byte	0x04, 0x31
        /*0602*/ 	.short	(.L_1311 - .L_1310)


	//   ....[0]....
.L_1310:
        /*0604*/ 	.word	0x00000190


	//   ....[1]....
        /*0608*/ 	.word	0x000001d0


	//   ....[2]....
        /*060c*/ 	.word	0x00000240


	//   ....[3]....
        /*0610*/ 	.word	0x0001ef60


	//   ....[4]....
        /*0614*/ 	.word	0x0001eff0


	//   ....[5]....
        /*0618*/ 	.word	0x00021aa0


	//   ....[6]....
        /*061c*/ 	.word	0x00021b30


	//----- nvinfo : EIATTR_COOP_GROUP_MASK_REGIDS
	.align		4
.L_1311:
        /*0620*/ 	.byte	0x04, 0x29
        /*0622*/ 	.short	(.L_1313 - .L_1312)


	//   ....[0]....
.L_1312:
        /*0624*/ 	.word	0xffffffff


	//   ....[1]....
        /*0628*/ 	.word	0xffffffff


	//   ....[2]....
        /*062c*/ 	.word	0xffffffff


	//   ....[3]....
        /*0630*/ 	.word	0xffffffff


	//   ....[4]....
        /*0634*/ 	.word	0xffffffff


	//   ....[5]....
        /*0638*/ 	.word	0xffffffff


	//   ....[6]....
        /*063c*/ 	.word	0xffffffff


	//   ....[7]....
        /*0640*/ 	.word	0xffffffff


	//   ....[8]....
        /*0644*/ 	.word	0xffffffff


	//   ....[9]....
        /*0648*/ 	.word	0xffffffff


	//   ....[10]....
        /*064c*/ 	.word	0xffffffff


	//   ....[11]....
        /*0650*/ 	.word	0xffffffff


	//   ....[12]....
        /*0654*/ 	.word	0xffffffff


	//   ....[13]....
        /*0658*/ 	.word	0xffffffff


	//   ....[14]....
        /*065c*/ 	.word	0xffffffff


	//   ....[15]....
        /*0660*/ 	.word	0xffffffff


	//   ....[16]....
        /*0664*/ 	.word	0xffffffff


	//   ....[17]....
        /*0668*/ 	.word	0xffffffff


	//   ....[18]....
        /*066c*/ 	.word	0xffffffff


	//   ....[19]....
        /*0670*/ 	.word	0xffffffff


	//   ....[20]....
        /*0674*/ 	.word	0xffffffff


	//   ....[21]....
        /*0678*/ 	.word	0xffffffff


	//   ....[22]....
        /*067c*/ 	.word	0xffffffff


	//   ....[23]....
        /*0680*/ 	.word	0xffffffff


	//   ....[24]....
        /*0684*/ 	.word	0xffffffff


	//   ....[25]....
        /*0688*/ 	.word	0xffffffff


	//   ....[26]....
        /*068c*/ 	.word	0xffffffff


	//   ....[27]....
        /*0690*/ 	.word	0xffffffff


	//   ....[28]....
        /*0694*/ 	.word	0xffffffff


	//   ....[29]....
        /*0698*/ 	.word	0xffffffff


	//   ....[30]....
        /*069c*/ 	.word	0xffffffff


	//   ....[31]....
        /*06a0*/ 	.word	0xffffffff


	//   ....[32]....
        /*06a4*/ 	.word	0xffffffff


	//   ....[33]....
        /*06a8*/ 	.word	0xffffffff


	//   ....[34]....
        /*06ac*/ 	.word	0xffffffff


	//   ....[35]....
        /*06b0*/ 	.word	0xffffffff


	//   ....[36]....
        /*06b4*/ 	.word	0xffffffff


	//   ....[37]....
        /*06b8*/ 	.word	0xffffffff


	//   ....[38]....
        /*06bc*/ 	.word	0xffffffff


	//   ....[39]....
        /*06c0*/ 	.word	0xffffffff


	//   ....[40]....
        /*06c4*/ 	.word	0xffffffff


	//   ....[41]....
        /*06c8*/ 	.word	0xffffffff


	//   ....[42]....
        /*06cc*/ 	.word	0xffffffff


	//   ....[43]....
        /*06d0*/ 	.word	0xffffffff


	//   ....[44]....
        /*06d4*/ 	.word	0xffffffff


	//   ....[45]....
        /*06d8*/ 	.word	0xffffffff


	//   ....[46]....
        /*06dc*/ 	.word	0xffffffff


	//   ....[47]....
        /*06e0*/ 	.word	0xffffffff


	//   ....[48]....
        /*06e4*/ 	.word	0xffffffff


	//   ....[49]....
        /*06e8*/ 	.word	0xffffffff


	//   ....[50]....
        /*06ec*/ 	.word	0xffffffff


	//   ....[51]....
        /*06f0*/ 	.word	0xffffffff


	//   ....[52]....
        /*06f4*/ 	.word	0xffffffff


	//   ....[53]....
        /*06f8*/ 	.word	0xffffffff


	//   ....[54]....
        /*06fc*/ 	.word	0xffffffff


	//   ....[55]....
        /*0700*/ 	.word	0xffffffff


	//   ....[56]....
        /*0704*/ 	.word	0xffffffff


	//   ....[57]....
        /*0708*/ 	.word	0xffffffff


	//   ....[58]....
        /*070c*/ 	.word	0xffffffff


	//   ....[59]....
        /*0710*/ 	.word	0xffffffff


	//   ....[60]....
        /*0714*/ 	.word	0xffffffff


	//   ....[61]....
        /*0718*/ 	.word	0xffffffff


	//   ....[62]....
        /*071c*/ 	.word	0xffffffff


	//   ....[63]....
        /*0720*/ 	.word	0xffffffff


	//   ....[64]....
        /*0724*/ 	.word	0xffffffff


	//   ....[65]....
        /*0728*/ 	.word	0xffffffff


	//   ....[66]....
        /*072c*/ 	.word	0xffffffff


	//   ....[67]....
        /*0730*/ 	.word	0xffffffff


	//   ....[68]....
        /*0734*/ 	.word	0xffffffff


	//   ....[69]....
        /*0738*/ 	.word	0xffffffff


	//   ....[70]....
        /*073c*/ 	.word	0xffffffff


	//   ....[71]....
        /*0740*/ 	.word	0xffffffff


	//   ....[72]....
        /*0744*/ 	.word	0xffffffff


	//   ....[73]....
        /*0748*/ 	.word	0xffffffff


	//   ....[74]....
        /*074c*/ 	.word	0xffffffff


	//   ....[75]....
        /*0750*/ 	.word	0xffffffff


	//   ....[76]....
        /*0754*/ 	.word	0xffffffff


	//   ....[77]....
        /*0758*/ 	.word	0xffffffff


	//   ....[78]....
        /*075c*/ 	.word	0xffffffff


	//   ....[79]....
        /*0760*/ 	.word	0xffffffff


	//   ....[80]....
        /*0764*/ 	.word	0xffffffff


	//   ....[81]....
        /*0768*/ 	.word	0xffffffff


	//   ....[82]....
        /*076c*/ 	.word	0xffffffff


	//   ....[83]....
        /*0770*/ 	.word	0xffffffff


	//   ....[84]....
        /*0774*/ 	.word	0xffffffff


	//   ....[85]....
        /*0778*/ 	.word	0xffffffff


	//   ....[86]....
        /*077c*/ 	.word	0xffffffff


	//   ....[87]....
        /*0780*/ 	.word	0xffffffff


	//   ....[88]....
        /*0784*/ 	.word	0xffffffff


	//   ....[89]....
        /*0788*/ 	.word	0xffffffff


	//   ....[90]....
        /*078c*/ 	.word	0xffffffff


	//   ....[91]....
        /*0790*/ 	.word	0xffffffff


	//   ....[92]....
        /*0794*/ 	.word	0xffffffff


	//   ....[93]....
        /*0798*/ 	.word	0xffffffff


	//   ....[94]....
        /*079c*/ 	.word	0xffffffff


	//   ....[95]....
        /*07a0*/ 	.word	0xffffffff


	//   ....[96]....
        /*07a4*/ 	.word	0xffffffff


	//   ....[97]....
        /*07a8*/ 	.word	0xffffffff


	//   ....[98]....
        /*07ac*/ 	.word	0xffffffff


	//   ....[99]....
        /*07b0*/ 	.word	0xffffffff


	//   ....[100]....
        /*07b4*/ 	.word	0xffffffff


	//   ....[101]....
        /*07b8*/ 	.word	0xffffffff


	//   ....[102]....
        /*07bc*/ 	.word	0xffffffff


	//   ....[103]....
        /*07c0*/ 	.word	0xffffffff


	//   ....[104]....
        /*07c4*/ 	.word	0xffffffff


	//   ....[105]....
        /*07c8*/ 	.word	0xffffffff


	//   ....[106]....
        /*07cc*/ 	.word	0xffffffff


	//   ....[107]....
        /*07d0*/ 	.word	0xffffffff


	//   ....[108]....
        /*07d4*/ 	.word	0xffffffff


	//   ....[109]....
        /*07d8*/ 	.word	0xffffffff


	//   ....[110]....
        /*07dc*/ 	.word	0xffffffff


	//   ....[111]....
        /*07e0*/ 	.word	0xffffffff


	//   ....[112]....
        /*07e4*/ 	.word	0xffffffff


	//   ....[113]....
        /*07e8*/ 	.word	0xffffffff


	//   ....[114]....
        /*07ec*/ 	.word	0xffffffff


	//   ....[115]....
        /*07f0*/ 	.word	0xffffffff


	//   ....[116]....
        /*07f4*/ 	.word	0xffffffff


	//   ....[117]....
        /*07f8*/ 	.word	0xffffffff


	//   ....[118]....
        /*07fc*/ 	.word	0xffffffff


	//   ....[119]....
        /*0800*/ 	.word	0xffffffff


	//   ....[120]....
        /*0804*/ 	.word	0x0500000f


	//   ....[121]....
        /*0808*/ 	.word	0x0500000f


	//   ....[122]....
        /*080c*/ 	.word	0x0500000f


	//   ....[123]....
        /*0810*/ 	.word	0x0500000f


	//   ....[124]....
        /*0814*/ 	.word	0x0500000f


	//   ....[125]....
        /*0818*/ 	.word	0x0500000f


	//   ....[126]....
        /*081c*/ 	.word	0x0500000f


	//   ....[127]....
        /*0820*/ 	.word	0x0500000f


	//   ....[128]....
        /*0824*/ 	.word	0x0500000f


	//   ....[129]....
        /*0828*/ 	.word	0x0500000f


	//   ....[130]....
        /*082c*/ 	.word	0x0500000f


	//   ....[131]....
        /*0830*/ 	.word	0x0500000f


	//   ....[132]....
        /*0834*/ 	.word	0x0500000f


	//   ....[133]....
        /*0838*/ 	.word	0x0500000f


	//   ....[134]....
        /*083c*/ 	.word	0x0500000f


	//   ....[135]....
        /*0840*/ 	.word	0x0500000f


	//   ....[136]....
        /*0844*/ 	.word	0x0500000f


	//   ....[137]....
        /*0848*/ 	.word	0x0500000f


	//   ....[138]....
        /*084c*/ 	.word	0x0500000f


	//   ....[139]....
        /*0850*/ 	.word	0x0500000f


	//   ....[140]....
        /*0854*/ 	.word	0x0500000f


	//   ....[141]....
        /*0858*/ 	.word	0x0500000f


	//   ....[142]....
        /*085c*/ 	.word	0x0500000f


	//   ....[143]....
        /*0860*/ 	.word	0x0500000f


	//   ....[144]....
        /*0864*/ 	.word	0x0500000f


	//   ....[145]....
        /*0868*/ 	.word	0x0500000f


	//   ....[146]....
        /*086c*/ 	.word	0x0500000f


	//   ....[147]....
        /*0870*/ 	.word	0x0500000f


	//   ....[148]....
        /*0874*/ 	.word	0x0500000f


	//   ....[149]....
        /*0878*/ 	.word	0x0500000f


	//   ....[150]....
        /*087c*/ 	.word	0x0500000f


	//   ....[151]....
        /*0880*/ 	.word	0x0500000f


	//   ....[152]....
        /*0884*/ 	.word	0x0500000f


	//   ....[153]....
        /*0888*/ 	.word	0x0500000f


	//----- nvinfo : EIATTR_COOP_GROUP_INSTR_OFFSETS
	.align		4
.L_1313:
        /*088c*/ 	.byte	0x04, 0x28
        /*088e*/ 	.short	(.L_1315 - .L_1314)


	//   ....[0]....
.L_1314:
        /*0890*/ 	.word	0x00000070


	//   ....[1]....
        /*0894*/ 	.word	0x000001a0


	//   ....[2]....
        /*0898*/ 	.word	0x000001f0


	//   ....[3]....
        /*089c*/ 	.word	0x00000420


	//   ....[4]....
        /*08a0*/ 	.word	0x00000580


	//   ....[5]....
        /*08a4*/ 	.word	0x000006a0


	//   ....[6]....
        /*08a8*/ 	.word	0x00000800


	//   ....[7]....
        /*08ac*/ 	.word	0x00007230


	//   ....[8]....
        /*08b0*/ 	.word	0x00007bd0


	//   ....[9]....
        /*08b4*/ 	.word	0x00007be0


	//   ....[10]....
        /*08b8*/ 	.word	0x00007bf0


	//   ....[11]....
        /*08bc*/ 	.word	0x00007c00


	//   ....[12]....
        /*08c0*/ 	.word	0x000098d0


	//   ....[13]....
        /*08c4*/ 	.word	0x000098e0


	//   ....[14]....
        /*08c8*/ 	.word	0x000098f0


	//   ....[15]....
        /*08cc*/ 	.word	0x00009900


	//   ....[16]....
        /*08d0*/ 	.word	0x0000c4a0


	//   ....[17]....
        /*08d4*/ 	.word	0x0000cc30


	//   ....[18]....
        /*08d8*/ 	.word	0x0000e080


	//   ....[19]....
        /*08dc*/ 	.word	0x0000e1c0


	//   ....[20]....
        /*08e0*/ 	.word	0x0000e690


	//   ....[21]....
        /*08e4*/ 	.word	0x0000e7a0


	//   ....[22]....
        /*08e8*/ 	.word	0x00010460


	//   ....[23]....
        /*08ec*/ 	.word	0x000108c0


	//   ....[24]....
        /*08f0*/ 	.word	0x00011620


	//   ....[25]....
        /*08f4*/ 	.word	0x00011730


	//   ....[26]....
        /*08f8*/ 	.word	0x00011eb0


	//   ....[27]....
        /*08fc*/ 	.word	0x00011f10


	//   ....[28]....
        /*0900*/ 	.word	0x00014480


	//   ....[29]....
        /*0904*/ 	.word	0x000144a0


	//   ....[30]....
        /*0908*/ 	.word	0x000144c0


	//   ....[31]....
        /*090c*/ 	.word	0x000144f0


	//   ....[32]....
        /*0910*/ 	.word	0x00016570


	//   ....[33]....
        /*0914*/ 	.word	0x000169f0


	//   ....[34]....
        /*0918*/ 	.word	0x000176d0


	//   ....[35]....
        /*091c*/ 	.word	0x00017860


	//   ....[36]....
        /*0920*/ 	.word	0x00017fe0


	//   ....[37]....
        /*0924*/ 	.word	0x00018040


	//   ....[38]....
        /*0928*/ 	.word	0x00019390


	//   ....[39]....
        /*092c*/ 	.word	0x00019450


	//   ....[40]....
        /*0930*/ 	.word	0x00019490


	//   ....[41]....
        /*0934*/ 	.word	0x00019550


	//   ....[42]....
        /*0938*/ 	.word	0x0001a130


	//   ....[43]....
        /*093c*/ 	.word	0x0001a160


	//   ....[44]....
        /*0940*/ 	.word	0x0001a180


	//   ....[45]....
        /*0944*/ 	.word	0x0001a1a0


	//   ....[46]....
        /*0948*/ 	.word	0x0001a1c0


	//   ....[47]....
        /*094c*/ 	.word	0x0001a1d0


	//   ....[48]....
        /*0950*/ 	.word	0x0001a1e0


	//   ....[49]....
        /*0954*/ 	.word	0x0001a1f0


	//   ....[50]....
        /*0958*/ 	.word	0x0001a200


	//   ....[51]....
        /*095c*/ 	.word	0x0001a210


	//   ....[52]....
        /*0960*/ 	.word	0x0001a220


	//   ....[53]....
        /*0964*/ 	.word	0x0001a230


	//   ....[54]....
        /*0968*/ 	.word	0x0001a270


	//   ....[55]....
        /*096c*/ 	.word	0x0001a280


	//   ....[56]....
        /*0970*/ 	.word	0x0001a290


	//   ....[57]....
        /*0974*/ 	.word	0x0001a2a0


	//   ....[58]....
        /*0978*/ 	.word	0x0001a2b0


	//   ....[59]....
        /*097c*/ 	.word	0x0001a2c0


	//   ....[60]....
        /*0980*/ 	.word	0x0001a2d0


	//   ....[61]....
        /*0984*/ 	.word	0x0001a2e0


	//   ....[62]....
        /*0988*/ 	.word	0x0001a2f0


	//   ....[63]....
        /*098c*/ 	.word	0x0001a300


	//   ....[64]....
        /*0990*/ 	.word	0x0001a310


	//   ....[65]....
        /*0994*/ 	.word	0x0001a320


	//   ....[66]....
        /*0998*/ 	.word	0x0001aa40


	//   ....[67]....
        /*099c*/ 	.word	0x0001aa80


	//   ....[68]....
        /*09a0*/ 	.word	0x0001aae0


	//   ....[69]....
        /*09a4*/ 	.word	0x0001aaf0


	//   ....[70]....
        /*09a8*/ 	.word	0x0001b030


	//   ....[71]....
        /*09ac*/ 	.word	0x0001b060


	//   ....[72]....
        /*09b0*/ 	.word	0x0001b160


	//   ....[73]....
        /*09b4*/ 	.word	0x0001b180


	//   ....[74]....
        /*09b8*/ 	.word	0x0001ba90


	//   ....[75]....
        /*09bc*/ 	.word	0x0001baa0


	//   ....[76]....
        /*09c0*/ 	.word	0x0001bba0


	//   ....[77]....
        /*09c4*/ 	.word	0x0001bbc0


	//   ....[78]....
        /*09c8*/ 	.word	0x0001bd50


	//   ....[79]....
        /*09cc*/ 	.word	0x0001bf10


	//   ....[80]....
        /*09d0*/ 	.word	0x0001bf40


	//   ....[81]....
        /*09d4*/ 	.word	0x0001bf70


	//   ....[82]....
        /*09d8*/ 	.word	0x0001bfa0


	//   ....[83]....
        /*09dc*/ 	.word	0x0001bfd0


	//   ....[84]....
        /*09e0*/ 	.word	0x0001c000


	//   ....[85]....
        /*09e4*/ 	.word	0x0001c170


	//   ....[86]....
        /*09e8*/ 	.word	0x0001c1a0


	//   ....[87]....
        /*09ec*/ 	.word	0x0001c1d0


	//   ....[88]....
        /*09f0*/ 	.word	0x0001c200


	//   ....[89]....
        /*09f4*/ 	.word	0x0001c230


	//   ....[90]....
        /*09f8*/ 	.word	0x0001c260


	//   ....[91]....
        /*09fc*/ 	.word	0x0001c300


	//   ....[92]....
        /*0a00*/ 	.word	0x0001c360


	//   ....[93]....
        /*0a04*/ 	.word	0x0001c400


	//   ....[94]....
        /*0a08*/ 	.word	0x0001d680


	//   ....[95]....
        /*0a0c*/ 	.word	0x0001f6b0


	//   ....[96]....
        /*0a10*/ 	.word	0x00020570


	//   ....[97]....
        /*0a14*/ 	.word	0x00020580


	//   ....[98]....
        /*0a18*/ 	.word	0x00020590


	//   ....[99]....
        /*0a1c*/ 	.word	0x000205a0


	//   ....[100]....
        /*0a20*/ 	.word	0x000206a0


	//   ....[101]....
        /*0a24*/ 	.word	0x000206b0


	//   ....[102]....
        /*0a28*/ 	.word	0x000222e0


	//   ....[103]....
        /*0a2c*/ 	.word	0x00022310


	//   ....[104]....
        /*0a30*/ 	.word	0x00022350


	//   ....[105]....
        /*0a34*/ 	.word	0x00022380


	//   ....[106]....
        /*0a38*/ 	.word	0x000223b0


	//   ....[107]....
        /*0a3c*/ 	.word	0x000223e0


	//   ....[108]....
        /*0a40*/ 	.word	0x00022410


	//   ....[109]....
        /*0a44*/ 	.word	0x00022440


	//   ....[110]....
        /*0a48*/ 	.word	0x000225c0


	//   ....[111]....
        /*0a4c*/ 	.word	0x000225f0


	//   ....[112]....
        /*0a50*/ 	.word	0x00022620


	//   ....[113]....
        /*0a54*/ 	.word	0x00022650


	//   ....[114]....
        /*0a58*/ 	.word	0x00022680


	//   ....[115]....
        /*0a5c*/ 	.word	0x000226b0


	//   ....[116]....
        /*0a60*/ 	.word	0x00022770


	//   ....[117]....
        /*0a64*/ 	.word	0x00022790


	//   ....[118]....
        /*0a68*/ 	.word	0x00022800


	//   ....[119]....
        /*0a6c*/ 	.word	0x00022ea0


	//   ....[120]....
        /*0a70*/ 	.word	0x00023310


	//   ....[121]....
        /*0a74*/ 	.word	0x000233a0


	//   ....[122]....
        /*0a78*/ 	.word	0x000233f0


	//   ....[123]....
        /*0a7c*/ 	.word	0x00023440


	//   ....[124]....
        /*0a80*/ 	.word	0x00023510


	//   ....[125]....
        /*0a84*/ 	.word	0x000235a0


	//   ....[126]....
        /*0a88*/ 	.word	0x000235f0


	//   ....[127]....
        /*0a8c*/ 	.word	0x00023640


	//   ....[128]....
        /*0a90*/ 	.word	0x000239e0


	//   ....[129]....
        /*0a94*/ 	.word	0x00023cc0


	//   ....[130]....
        /*0a98*/ 	.word	0x00023ec0


	//   ....[131]....
        /*0a9c*/ 	.word	0x00023f10


	//   ....[132]....
        /*0aa0*/ 	.word	0x00023f70


	//   ....[133]....
        /*0aa4*/ 	.word	0x00024040


	//   ....[134]....
        /*0aa8*/ 	.word	0x000240c0


	//   ....[135]....
        /*0aac*/ 	.word	0x00024190


	//   ....[136]....
        /*0ab0*/ 	.word	0x00024460


	//   ....[137]....
        /*0ab4*/ 	.word	0x00024500


	//   ....[138]....
        /*0ab8*/ 	.word	0x00024620


	//   ....[139]....
        /*0abc*/ 	.word	0x00024690


	//   ....[140]....
        /*0ac0*/ 	.word	0x00024700


	//   ....[141]....
        /*0ac4*/ 	.word	0x00024770


	//   ....[142]....
        /*0ac8*/ 	.word	0x000247e0


	//   ....[143]....
        /*0acc*/ 	.word	0x00024860


	//   ....[144]....
        /*0ad0*/ 	.word	0x000248f0


	//   ....[145]....
        /*0ad4*/ 	.word	0x00024990


	//   ....[146]....
        /*0ad8*/ 	.word	0x00024a00


	//   ....[147]....
        /*0adc*/ 	.word	0x00024a70


	//   ....[148]....
        /*0ae0*/ 	.word	0x00024ae0


	//   ....[149]....
        /*0ae4*/ 	.word	0x00024b60


	//   ....[150]....
        /*0ae8*/ 	.word	0x00024bd0


	//   ....[151]....
        /*0aec*/ 	.word	0x00024c70


	//   ....[152]....
        /*0af0*/ 	.word	0x00024d00


	//   ....[153]....
        /*0af4*/ 	.word	0x00024e30


	//----- nvinfo : EIATTR_REG_RECONFIG
	.align		4
.L_1315:
        /*0af8*/ 	.byte	0x01, 0x54
	.zero		2


	//----- nvinfo : EIATTR_SYSCALL_OFFSETS
	.align		4
        /*0afc*/ 	.byte	0x04, 0x46
        /*0afe*/ 	.short	(.L_1317 - .L_1316)


	//   ....[0]....
.L_1316:
        /*0b00*/ 	.word	0x00001d40


	//   ....[1]....
        /*0b04*/ 	.word	0x00001e90


	//   ....[2]....
        /*0b08*/ 	.word	0x000073a0


	//   ....[3]....
        /*0b0c*/ 	.word	0x00007970


	//   ....[4]....
        /*0b10*/ 	.word	0x0001f150


	//   ....[5]....
        /*0b14*/ 	.word	0x0001f2c0


	//   ....[6]....
        /*0b18*/ 	.word	0x0001f410


	//   ....[7]....
        /*0b1c*/ 	.word	0x0001f550


	//   ....[8]....
        /*0b20*/ 	.word	0x00020010


	//----- nvinfo : EIATTR_MBARRIER_INSTR_OFFSETS
	.align		4
.L_1317:
        /*0b24*/ 	.byte	0x04, 0x39
        /*0b26*/ 	.short	(.L_1319 - .L_1318)


	//   ....[0]....
.L_1318:
        /*0b28*/ 	.word	0x000002d0
        /*0b2c*/ 	.word	0x000000ff
        /*0b30*/ 	.word	0x00019c00
        /*0b34*/ 	.short	0x0100
        /*0b36*/ 	.byte	0x08
	.zero		1


	//   ....[1]....
        /*0b38*/ 	.word	0x000002e0
        /*0b3c*/ 	.word	0x000000ff
        /*0b40*/ 	.word	0x00019c20
        /*0b44*/ 	.short	0x0100
        /*0b46*/ 	.byte	0x08
	.zero		1


	//   ....[2]....
        /*0b48*/ 	.word	0x000003d0
        /*0b4c*/ 	.word	0x000000ff
        /*0b50*/ 	.word	0x00019c30
        /*0b54*/ 	.short	0x0100
        /*0b56*/ 	.byte	0x08
	.zero		1


	//   ....[3]....
        /*0b58*/ 	.word	0x000003e0
        /*0b5c*/ 	.word	0x000000ff
        /*0b60*/ 	.word	0x00019c40
        /*0b64*/ 	.short	0x0100
        /*0b66*/ 	.byte	0x08
	.zero		1


	//   ....[4]....
        /*0b68*/ 	.word	0x000003f0
        /*0b6c*/ 	.word	0x000000ff
        /*0b70*/ 	.word	0x00019c38
        /*0b74*/ 	.short	0x0100
        /*0b76*/ 	.byte	0x08
	.zero		1


	//   ....[5]....
        /*0b78*/ 	.word	0x00000400
        /*0b7c*/ 	.word	0x000000ff
        /*0b80*/ 	.word	0x00019c48
        /*0b84*/ 	.short	0x0100
        /*0b86*/ 	.byte	0x08
	.zero		1


	//   ....[6]....
        /*0b88*/ 	.word	0x00000530
        /*0b8c*/ 	.word	0x000000ff
        /*0b90*/ 	.word	0x00019c50
        /*0b94*/ 	.short	0x0100
        /*0b96*/ 	.byte	0x08
	.zero		1


	//   ....[7]....
        /*0b98*/ 	.word	0x00000540
        /*0b9c*/ 	.word	0x000000ff
        /*0ba0*/ 	.word	0x00019c60
        /*0ba4*/ 	.short	0x0100
        /*0ba6*/ 	.byte	0x08
	.zero		1


	//   ....[8]....
        /*0ba8*/ 	.word	0x00000550
        /*0bac*/ 	.word	0x000000ff
        /*0bb0*/ 	.word	0x00019c58
        /*0bb4*/ 	.short	0x0100
        /*0bb6*/ 	.byte	0x08
	.zero		1


	//   ....[9]....
        /*0bb8*/ 	.word	0x00000560
        /*0bbc*/ 	.word	0x000000ff
        /*0bc0*/ 	.word	0x00019c68
        /*0bc4*/ 	.short	0x0100
        /*0bc6*/ 	.byte	0x08
	.zero		1


	//   ....[10]....
        /*0bc8*/ 	.word	0x00000650
        /*0bcc*/ 	.word	0x000000ff
        /*0bd0*/ 	.word	0x00019c70
        /*0bd4*/ 	.short	0x0100
        /*0bd6*/ 	.byte	0x06
	.zero		1


	//   ....[11]....
        /*0bd8*/ 	.word	0x00000660
        /*0bdc*/ 	.word	0x000000ff
        /*0be0*/ 	.word	0x00019c80
        /*0be4*/ 	.short	0x0100
        /*0be6*/ 	.byte	0x06
	.zero		1


	//   ....[12]....
        /*0be8*/ 	.word	0x00000670
        /*0bec*/ 	.word	0x000000ff
        /*0bf0*/ 	.word	0x00019c78
        /*0bf4*/ 	.short	0x0100
        /*0bf6*/ 	.byte	0x06
	.zero		1


	//   ....[13]....
        /*0bf8*/ 	.word	0x00000680
        /*0bfc*/ 	.word	0x000000ff
        /*0c00*/ 	.word	0x00019c88
        /*0c04*/ 	.short	0x0100
        /*0c06*/ 	.byte	0x06
	.zero		1


	//   ....[14]....
        /*0c08*/ 	.word	0x000007b0
        /*0c0c*/ 	.word	0x000000ff
        /*0c10*/ 	.word	0x00019c90
        /*0c14*/ 	.short	0x0100
        /*0c16*/ 	.byte	0x08
	.zero		1


	//   ....[15]....
        /*0c18*/ 	.word	0x000007c0
        /*0c1c*/ 	.word	0x000000ff
        /*0c20*/ 	.word	0x00019ca0
        /*0c24*/ 	.short	0x0100
        /*0c26*/ 	.byte	0x08
	.zero		1


	//   ....[16]....
        /*0c28*/ 	.word	0x000007d0
        /*0c2c*/ 	.word	0x000000ff
        /*0c30*/ 	.word	0x00019c98
        /*0c34*/ 	.short	0x0100
        /*0c36*/ 	.byte	0x08
	.zero		1


	//   ....[17]....
        /*0c38*/ 	.word	0x000007e0
        /*0c3c*/ 	.word	0x000000ff
        /*0c40*/ 	.word	0x00019ca8
        /*0c44*/ 	.short	0x0100
        /*0c46*/ 	.byte	0x08
	.zero		1


	//   ....[18]....
        /*0c48*/ 	.word	0x00000910
        /*0c4c*/ 	.word	0x000000ff
        /*0c50*/ 	.word	0x00019cb0
        /*0c54*/ 	.short	0x0100
        /*0c56*/ 	.byte	0x08
	.zero		1


	//   ....[19]....
        /*0c58*/ 	.word	0x00000920
        /*0c5c*/ 	.word	0x000000ff
        /*0c60*/ 	.word	0x00019cc0
        /*0c64*/ 	.short	0x0100
        /*0c66*/ 	.byte	0x08
	.zero		1


	//   ....[20]....
        /*0c68*/ 	.word	0x00000930
        /*0c6c*/ 	.word	0x000000ff
        /*0c70*/ 	.word	0x00019cb8
        /*0c74*/ 	.short	0x0100
        /*0c76*/ 	.byte	0x08
	.zero		1


	//   ....[21]....
        /*0c78*/ 	.word	0x00000940
        /*0c7c*/ 	.word	0x000000ff
        /*0c80*/ 	.word	0x00019cc8
        /*0c84*/ 	.short	0x0100
        /*0c86*/ 	.byte	0x08
	.zero		1


	//   ....[22]....
        /*0c88*/ 	.word	0x00002c20
        /*0c8c*/ 	.word	0x00000053
        /*0c90*/ 	.word	0x00019c90
        /*0c94*/ 	.short	0x010a
        /*0c96*/ 	.byte	0x3f
	.zero		1


	//   ....[23]....
        /*0c98*/ 	.word	0x00004500
        /*0c9c*/ 	.word	0x00000053
        /*0ca0*/ 	.word	0x00019c90
        /*0ca4*/ 	.short	0x010a
        /*0ca6*/ 	.byte	0x3f
	.zero		1


	//   ....[24]....
        /*0ca8*/ 	.word	0x00006670
        /*0cac*/ 	.word	0x00000053
        /*0cb0*/ 	.word	0x00019c90
        /*0cb4*/ 	.short	0x010a
        /*0cb6*/ 	.byte	0x3f
	.zero		1


	//   ....[25]....
        /*0cb8*/ 	.word	0x00006820
        /*0cbc*/ 	.word	0x00000008
        /*0cc0*/ 	.word	0x00000000
        /*0cc4*/ 	.short	0x0101
        /*0cc6*/ 	.byte	0x3f
	.zero		1


	//   ....[26]....
        /*0cc8*/ 	.word	0x00006860
        /*0ccc*/ 	.word	0x00000053
        /*0cd0*/ 	.word	0x00019cb0
        /*0cd4*/ 	.short	0x010a
        /*0cd6*/ 	.byte	0x3f
	.zero		1


	//   ....[27]....
        /*0cd8*/ 	.word	0x00006ae0
        /*0cdc*/ 	.word	0x00000053
        /*0ce0*/ 	.word	0x00000000
        /*0ce4*/ 	.short	0x0101
        /*0ce6*/ 	.byte	0x3f
	.zero		1


	//   ....[28]....
        /*0ce8*/ 	.word	0x000076f0
        /*0cec*/ 	.word	0x00000010
        /*0cf0*/ 	.word	0x00019c00
        /*0cf4*/ 	.short	0x010a
        /*0cf6*/ 	.byte	0x3f
	.zero		1


	//   ....[29]....
        /*0cf8*/ 	.word	0x00007740
        /*0cfc*/ 	.word	0x00000010
        /*0d00*/ 	.word	0x00019c00
        /*0d04*/ 	.short	0x010a
        /*0d06*/ 	.byte	0x3f
	.zero		1


	//   ....[30]....
        /*0d08*/ 	.word	0x00007f40
        /*0d0c*/ 	.word	0x00000010
        /*0d10*/ 	.word	0x00019c00
        /*0d14*/ 	.short	0x010a
        /*0d16*/ 	.byte	0x3f
	.zero		1


	//   ....[31]....
        /*0d18*/ 	.word	0x00009c00
        /*0d1c*/ 	.word	0x00000010
        /*0d20*/ 	.word	0x00019c00
        /*0d24*/ 	.short	0x010a
        /*0d26*/ 	.byte	0x3f
	.zero		1


	//   ....[32]....
        /*0d28*/ 	.word	0x0000bdb0
        /*0d2c*/ 	.word	0x00000003
        /*0d30*/ 	.word	0x00019c30
        /*0d34*/ 	.short	0x010a
        /*0d36*/ 	.byte	0x3f
	.zero		1


	//   ....[33]....
        /*0d38*/ 	.word	0x0000be20
        /*0d3c*/ 	.word	0x00000003
        /*0d40*/ 	.word	0x00019c30
        /*0d44*/ 	.short	0x010a
        /*0d46*/ 	.byte	0x3f
	.zero		1


	//   ....[34]....
        /*0d48*/ 	.word	0x0000c660
        /*0d4c*/ 	.word	0x00000004
        /*0d50*/ 	.word	0x00000000
        /*0d54*/ 	.short	0x0101
        /*0d56*/ 	.byte	0x3f
	.zero		1


	//   ....[35]....
        /*0d58*/ 	.word	0x0000f8a0
        /*0d5c*/ 	.word	0x00000005
        /*0d60*/ 	.word	0x00019c30
        /*0d64*/ 	.short	0x010a
        /*0d66*/ 	.byte	0x3f
	.zero		1


	//   ....[36]....
        /*0d68*/ 	.word	0x0000f920
        /*0d6c*/ 	.word	0x00000005
        /*0d70*/ 	.word	0x00019c30
        /*0d74*/ 	.short	0x010a
        /*0d76*/ 	.byte	0x3f
	.zero		1


	//   ....[37]....
        /*0d78*/ 	.word	0x0000fb40
        /*0d7c*/ 	.word	0x00000013
        /*0d80*/ 	.word	0x00019c50
        /*0d84*/ 	.short	0x010a
        /*0d86*/ 	.byte	0x3f
	.zero		1


	//   ....[38]....
        /*0d88*/ 	.word	0x0000fb90
        /*0d8c*/ 	.word	0x00000013
        /*0d90*/ 	.word	0x00019c50
        /*0d94*/ 	.short	0x010a
        /*0d96*/ 	.byte	0x3f
	.zero		1


	//   ....[39]....
        /*0d98*/ 	.word	0x00010480
        /*0d9c*/ 	.word	0x00000005
        /*0da0*/ 	.word	0x00000000
        /*0da4*/ 	.short	0x0101
        /*0da6*/ 	.byte	0x3f
	.zero		1


	//   ....[40]....
        /*0da8*/ 	.word	0x00012920
        /*0dac*/ 	.word	0x00000013
        /*0db0*/ 	.word	0x00000000
        /*0db4*/ 	.short	0x0101
        /*0db6*/ 	.byte	0x3f
	.zero		1


	//   ....[41]....
        /*0db8*/ 	.word	0x00013370
        /*0dbc*/ 	.word	0x00000015
        /*0dc0*/ 	.word	0x00019c30
        /*0dc4*/ 	.short	0x010a
        /*0dc6*/ 	.byte	0x3f
	.zero		1


	//   ....[42]....
        /*0dc8*/ 	.word	0x000133f0
        /*0dcc*/ 	.word	0x00000015
        /*0dd0*/ 	.word	0x00019c30
        /*0dd4*/ 	.short	0x010a
        /*0dd6*/ 	.byte	0x3f
	.zero		1


	//   ....[43]....
        /*0dd8*/ 	.word	0x00013610
        /*0ddc*/ 	.word	0x0000009a
        /*0de0*/ 	.word	0x00019c50
        /*0de4*/ 	.short	0x010a
        /*0de6*/ 	.byte	0x3f
	.zero		1


	//   ....[44]....
        /*0de8*/ 	.word	0x00013660
        /*0dec*/ 	.word	0x0000009a
        /*0df0*/ 	.word	0x00019c50
        /*0df4*/ 	.short	0x010a
        /*0df6*/ 	.byte	0x3f
	.zero		1


	//   ....[45]....
        /*0df8*/ 	.word	0x000145d0
        /*0dfc*/ 	.word	0x00000015
        /*0e00*/ 	.word	0x00000000
        /*0e04*/ 	.short	0x0101
        /*0e06*/ 	.byte	0x3f
	.zero		1


	//   ....[46]....
        /*0e08*/ 	.word	0x00015850
        /*0e0c*/ 	.word	0x0000009a
        /*0e10*/ 	.word	0x00000000
        /*0e14*/ 	.short	0x0101
        /*0e16*/ 	.byte	0x3f
	.zero		1


	//   ....[47]....
        /*0e18*/ 	.word	0x000159d0
        /*0e1c*/ 	.word	0x0000009a
        /*0e20*/ 	.word	0x00019c30
        /*0e24*/ 	.short	0x010a
        /*0e26*/ 	.byte	0x3f
	.zero		1


	//   ....[48]....
        /*0e28*/ 	.word	0x00015a50
        /*0e2c*/ 	.word	0x0000009a
        /*0e30*/ 	.word	0x00019c30
        /*0e34*/ 	.short	0x010a
        /*0e36*/ 	.byte	0x3f
	.zero		1


	//   ....[49]....
        /*0e38*/ 	.word	0x00015c70
        /*0e3c*/ 	.word	0x00000015
        /*0e40*/ 	.word	0x00019c50
        /*0e44*/ 	.short	0x010a
        /*0e46*/ 	.byte	0x3f
	.zero		1


	//   ....[50]....
        /*0e48*/ 	.word	0x00015cc0
        /*0e4c*/ 	.word	0x00000015
        /*0e50*/ 	.word	0x00019c50
        /*0e54*/ 	.short	0x010a
        /*0e56*/ 	.byte	0x3f
	.zero		1


	//   ....[51]....
        /*0e58*/ 	.word	0x000165f0
        /*0e5c*/ 	.word	0x0000002e
        /*0e60*/ 	.word	0x00000000
        /*0e64*/ 	.short	0x0101
        /*0e66*/ 	.byte	0x3f
	.zero		1


	//   ....[52]....
        /*0e68*/ 	.word	0x00018a50
        /*0e6c*/ 	.word	0x00000015
        /*0e70*/ 	.word	0x00000000
        /*0e74*/ 	.short	0x0101
        /*0e76*/ 	.byte	0x3f
	.zero		1


	//   ....[53]....
        /*0e78*/ 	.word	0x000190e0
        /*0e7c*/ 	.word	0x00000005
        /*0e80*/ 	.word	0x00019c50
        /*0e84*/ 	.short	0x010a
        /*0e86*/ 	.byte	0x3f
	.zero		1


	//   ....[54]....
        /*0e88*/ 	.word	0x00019130
        /*0e8c*/ 	.word	0x00000005
        /*0e90*/ 	.word	0x00019c50
        /*0e94*/ 	.short	0x010a
        /*0e96*/ 	.byte	0x3f
	.zero		1


	//   ....[55]....
        /*0e98*/ 	.word	0x00019a60
        /*0e9c*/ 	.word	0x00000005
        /*0ea0*/ 	.word	0x00000000
        /*0ea4*/ 	.short	0x0101
        /*0ea6*/ 	.byte	0x3f
	.zero		1


	//   ....[56]....
        /*0ea8*/ 	.word	0x0001b050
        /*0eac*/ 	.word	0x00000000
        /*0eb0*/ 	.word	0x00000000
        /*0eb4*/ 	.short	0x0101
        /*0eb6*/ 	.byte	0x3f
	.zero		1


	//   ....[57]....
        /*0eb8*/ 	.word	0x0001d760
        /*0ebc*/ 	.word	0x00000017
        /*0ec0*/ 	.word	0x00019c20
        /*0ec4*/ 	.short	0x010a
        /*0ec6*/ 	.byte	0x3f
	.zero		1


	//   ....[58]....
        /*0ec8*/ 	.word	0x0001d820
        /*0ecc*/ 	.word	0x00000009
        /*0ed0*/ 	.word	0x00019ca0
        /*0ed4*/ 	.short	0x010a
        /*0ed6*/ 	.byte	0x3f
	.zero		1


	//   ....[59]....
        /*0ed8*/ 	.word	0x0001dc50
        /*0edc*/ 	.word	0x00000009
        /*0ee0*/ 	.word	0x00019cc0
        /*0ee4*/ 	.short	0x010a
        /*0ee6*/ 	.byte	0x3f
	.zero		1


	//   ....[60]....
        /*0ee8*/ 	.word	0x0001e1b0
        /*0eec*/ 	.word	0x00000008
        /*0ef0*/ 	.word	0x00019ca0
        /*0ef4*/ 	.short	0x010a
        /*0ef6*/ 	.byte	0x3f
	.zero		1


	//   ....[61]....
        /*0ef8*/ 	.word	0x0001e5d0
        /*0efc*/ 	.word	0x00000008
        /*0f00*/ 	.word	0x00019cc0
        /*0f04*/ 	.short	0x010a
        /*0f06*/ 	.byte	0x3f
	.zero		1


	//   ....[62]....
        /*0f08*/ 	.word	0x0001f8e0
        /*0f0c*/ 	.word	0x00000004
        /*0f10*/ 	.word	0x00019c80
        /*0f14*/ 	.short	0x010a
        /*0f16*/ 	.byte	0x3f
	.zero		1


	//   ....[63]....
        /*0f18*/ 	.word	0x0001fb40
        /*0f1c*/ 	.word	0x00000004
        /*0f20*/ 	.word	0x00019c40
        /*0f24*/ 	.short	0x010a
        /*0f26*/ 	.byte	0x3f
	.zero		1


	//   ....[64]....
        /*0f28*/ 	.word	0x00020790
        /*0f2c*/ 	.word	0x00000017
        /*0f30*/ 	.word	0x00019c00
        /*0f34*/ 	.short	0x0107
        /*0f36*/ 	.byte	0x3f
	.zero		1


	//   ....[65]....
        /*0f38*/ 	.word	0x00020890
        /*0f3c*/ 	.word	0x00000017
        /*0f40*/ 	.word	0x00019c00
        /*0f44*/ 	.short	0x0101
        /*0f46*/ 	.byte	0x3f
	.zero		1


	//   ....[66]....
        /*0f48*/ 	.word	0x000208b0
        /*0f4c*/ 	.word	0x00000017
        /*0f50*/ 	.word	0x00019c20
        /*0f54*/ 	.short	0x010a
        /*0f56*/ 	.byte	0x3f
	.zero		1


	//   ....[67]....
        /*0f58*/ 	.word	0x00020ba0
        /*0f5c*/ 	.word	0x00000006
        /*0f60*/ 	.word	0x00019c80
        /*0f64*/ 	.short	0x010a
        /*0f66*/ 	.byte	0x3f
	.zero		1


	//   ....[68]....
        /*0f68*/ 	.word	0x00020ff0
        /*0f6c*/ 	.word	0x00000006
        /*0f70*/ 	.word	0x00019c40
        /*0f74*/ 	.short	0x010a
        /*0f76*/ 	.byte	0x3f
	.zero		1


	//   ....[69]....
        /*0f78*/ 	.word	0x000214a0
        /*0f7c*/ 	.word	0x00000003
        /*0f80*/ 	.word	0x00019c70
        /*0f84*/ 	.short	0x010a
        /*0f86*/ 	.byte	0x3f
	.zero		1


	//   ....[70]....
        /*0f88*/ 	.word	0x00021510
        /*0f8c*/ 	.word	0x00000003
        /*0f90*/ 	.word	0x00019c60
        /*0f94*/ 	.short	0x010a
        /*0f96*/ 	.byte	0x3f
	.zero		1


	//   ....[71]....
        /*0f98*/ 	.word	0x00021970
        /*0f9c*/ 	.word	0x00000003
        /*0fa0*/ 	.word	0x00019c50
        /*0fa4*/ 	.short	0x0101
        /*0fa6*/ 	.byte	0x3f
	.zero		1


	//   ....[72]....
        /*0fa8*/ 	.word	0x000219f0
        /*0fac*/ 	.word	0x00000003
        /*0fb0*/ 	.word	0x00000000
        /*0fb4*/ 	.short	0x0101
        /*0fb6*/ 	.byte	0x3f
	.zero		1


	//   ....[73]....
        /*0fb8*/ 	.word	0x00021bf0
        /*0fbc*/ 	.word	0x00000000
        /*0fc0*/ 	.word	0x00019c70
        /*0fc4*/ 	.short	0x010a
        /*0fc6*/ 	.byte	0x3f
	.zero		1


	//   ....[74]....
        /*0fc8*/ 	.word	0x00021c60
        /*0fcc*/ 	.word	0x00000000
        /*0fd0*/ 	.word	0x00019c60
        /*0fd4*/ 	.short	0x010a
        /*0fd6*/ 	.byte	0x3f
	.zero		1


	//   ....[75]....
        /*0fd8*/ 	.word	0x000220c0
        /*0fdc*/ 	.word	0x00000000
        /*0fe0*/ 	.word	0x00019c50
        /*0fe4*/ 	.short	0x0101
        /*0fe6*/ 	.byte	0x3f
	.zero		1


	//   ....[76]....
        /*0fe8*/ 	.word	0x00022110
        /*0fec*/ 	.word	0x00000002
        /*0ff0*/ 	.word	0x00000000
        /*0ff4*/ 	.short	0x0101
        /*0ff6*/ 	.byte	0x3f
	.zero		1


	//   ....[77]....
        /*0ff8*/ 	.word	0x00022e20
        /*0ffc*/ 	.word	0x00000009
        /*1000*/ 	.word	0x00019c20
        /*1004*/ 	.short	0x010a
        /*1006*/ 	.byte	0x3f
	.zero		1


	//   ....[78]....
        /*1008*/ 	.word	0x00022fb0
        /*100c*/ 	.word	0x00000007
        /*1010*/ 	.word	0x00000000
        /*1014*/ 	.short	0x010a
        /*1016*/ 	.byte	0x3f
	.zero		1


	//   ....[79]....
        /*1018*/ 	.word	0x00023020
        /*101c*/ 	.word	0x00000003
        /*1020*/ 	.word	0x00000000
        /*1024*/ 	.short	0x010a
        /*1026*/ 	.byte	0x3f
	.zero		1


	//   ....[80]....
        /*1028*/ 	.word	0x00023070
        /*102c*/ 	.word	0x00000003
        /*1030*/ 	.word	0x00019c60
        /*1034*/ 	.short	0x010a
        /*1036*/ 	.byte	0x3f
	.zero		1


	//   ....[81]....
        /*1038*/ 	.word	0x000230c0
        /*103c*/ 	.word	0x00000005
        /*1040*/ 	.word	0x00019c60
        /*1044*/ 	.short	0x010a
        /*1046*/ 	.byte	0x3f
	.zero		1


	//   ....[82]....
        /*1048*/ 	.word	0x00023100
        /*104c*/ 	.word	0x00000003
        /*1050*/ 	.word	0x00019c80
        /*1054*/ 	.short	0x010a
        /*1056*/ 	.byte	0x3f
	.zero		1


	//   ....[83]....
        /*1058*/ 	.word	0x00023120
        /*105c*/ 	.word	0x00000005
        /*1060*/ 	.word	0x00019c80
        /*1064*/ 	.short	0x010a
        /*1066*/ 	.byte	0x3f
	.zero		1


	//   ....[84]....
        /*1068*/ 	.word	0x00023180
        /*106c*/ 	.word	0x00000053
        /*1070*/ 	.word	0x00019c90
        /*1074*/ 	.short	0x010a
        /*1076*/ 	.byte	0x3f
	.zero		1


	//   ....[85]....
        /*1078*/ 	.word	0x000231d0
        /*107c*/ 	.word	0x00000053
        /*1080*/ 	.word	0x00019c90
        /*1084*/ 	.short	0x010a
        /*1086*/ 	.byte	0x3f
	.zero		1


	//   ....[86]....
        /*1088*/ 	.word	0x00023220
        /*108c*/ 	.word	0x00000053
        /*1090*/ 	.word	0x00019c90
        /*1094*/ 	.short	0x010a
        /*1096*/ 	.byte	0x3f
	.zero		1


	//   ....[87]....
        /*1098*/ 	.word	0x00023270
        /*109c*/ 	.word	0x00000053
        /*10a0*/ 	.word	0x00019cb0
        /*10a4*/ 	.short	0x010a
        /*10a6*/ 	.byte	0x3f
	.zero		1


	//   ....[88]....
        /*10a8*/ 	.word	0x00023470
        /*10ac*/ 	.word	0x00000010
        /*10b0*/ 	.word	0x00019c00
        /*10b4*/ 	.short	0x010a
        /*10b6*/ 	.byte	0x3f
	.zero		1


	//   ....[89]....
        /*10b8*/ 	.word	0x00023680
        /*10bc*/ 	.word	0x00000010
        /*10c0*/ 	.word	0x00019c00
        /*10c4*/ 	.short	0x010a
        /*10c6*/ 	.byte	0x3f
	.zero		1


	//   ....[90]....
        /*10c8*/ 	.word	0x000236d0
        /*10cc*/ 	.word	0x00000003
        /*10d0*/ 	.word	0x00019c30
        /*10d4*/ 	.short	0x010a
        /*10d6*/ 	.byte	0x3f
	.zero		1


	//   ....[91]....
        /*10d8*/ 	.word	0x00023720
        /*10dc*/ 	.word	0x00000005
        /*10e0*/ 	.word	0x00019c30
        /*10e4*/ 	.short	0x010a
        /*10e6*/ 	.byte	0x3f
	.zero		1


	//   ....[92]....
        /*10e8*/ 	.word	0x00023770
        /*10ec*/ 	.word	0x00000013
        /*10f0*/ 	.word	0x00019c50
        /*10f4*/ 	.short	0x010a
        /*10f6*/ 	.byte	0x3f
	.zero		1


	//   ....[93]....
        /*10f8*/ 	.word	0x000237c0
        /*10fc*/ 	.word	0x00000015
        /*1100*/ 	.word	0x00019c30
        /*1104*/ 	.short	0x010a
        /*1106*/ 	.byte	0x3f
	.zero		1


	//   ....[94]....
        /*1108*/ 	.word	0x00023810
        /*110c*/ 	.word	0x0000009a
        /*1110*/ 	.word	0x00019c50
        /*1114*/ 	.short	0x010a
        /*1116*/ 	.byte	0x3f
	.zero		1


	//   ....[95]....
        /*1118*/ 	.word	0x00023860
        /*111c*/ 	.word	0x0000009a
        /*1120*/ 	.word	0x00019c30
        /*1124*/ 	.short	0x010a
        /*1126*/ 	.byte	0x3f
	.zero		1


	//   ....[96]....
        /*1128*/ 	.word	0x000238b0
        /*112c*/ 	.word	0x00000015
        /*1130*/ 	.word	0x00019c50
        /*1134*/ 	.short	0x010a
        /*1136*/ 	.byte	0x3f
	.zero		1


	//   ....[97]....
        /*1138*/ 	.word	0x00023900
        /*113c*/ 	.word	0x00000005
        /*1140*/ 	.word	0x00019c50
        /*1144*/ 	.short	0x010a
        /*1146*/ 	.byte	0x3f
	.zero		1


	//   ....[98]....
        /*1148*/ 	.word	0x00023aa0
        /*114c*/ 	.word	0x00000017
        /*1150*/ 	.word	0x00019c20
        /*1154*/ 	.short	0x010a
        /*1156*/ 	.byte	0x3f
	.zero		1


	//   ....[99]....
        /*1158*/ 	.word	0x00023af0
        /*115c*/ 	.word	0x00000009
        /*1160*/ 	.word	0x00019ca0
        /*1164*/ 	.short	0x010a
        /*1166*/ 	.byte	0x3f
	.zero		1


	//   ....[100]....
        /*1168*/ 	.word	0x00023b40
        /*116c*/ 	.word	0x00000009
        /*1170*/ 	.word	0x00019cc0
        /*1174*/ 	.short	0x010a
        /*1176*/ 	.byte	0x3f
	.zero		1


	//   ....[101]....
        /*1178*/ 	.word	0x00023b90
        /*117c*/ 	.word	0x00000008
        /*1180*/ 	.word	0x00019ca0
        /*1184*/ 	.short	0x010a
        /*1186*/ 	.byte	0x3f
	.zero		1


	//   ....[102]....
        /*1188*/ 	.word	0x00023be0
        /*118c*/ 	.word	0x00000008
        /*1190*/ 	.word	0x00019cc0
        /*1194*/ 	.short	0x010a
        /*1196*/ 	.byte	0x3f
	.zero		1


	//   ....[103]....
        /*1198*/ 	.word	0x00023d80
        /*119c*/ 	.word	0x00000004
        /*11a0*/ 	.word	0x00019c80
        /*11a4*/ 	.short	0x010a
        /*11a6*/ 	.byte	0x3f
	.zero		1


	//   ....[104]....
        /*11a8*/ 	.word	0x00023dd0
        /*11ac*/ 	.word	0x00000004
        /*11b0*/ 	.word	0x00019c40
        /*11b4*/ 	.short	0x010a
        /*11b6*/ 	.byte	0x3f
	.zero		1


	//   ....[105]....
        /*11b8*/ 	.word	0x000241d0
        /*11bc*/ 	.word	0x00000017
        /*11c0*/ 	.word	0x00019c20
        /*11c4*/ 	.short	0x010a
        /*11c6*/ 	.byte	0x3f
	.zero		1


	//   ....[106]....
        /*11c8*/ 	.word	0x00024220
        /*11cc*/ 	.word	0x00000006
        /*11d0*/ 	.word	0x00019c80
        /*11d4*/ 	.short	0x010a
        /*11d6*/ 	.byte	0x3f
	.zero		1


	//   ....[107]....
        /*11d8*/ 	.word	0x00024270
        /*11dc*/ 	.word	0x00000006
        /*11e0*/ 	.word	0x00019c40
        /*11e4*/ 	.short	0x010a
        /*11e6*/ 	.byte	0x3f
	.zero		1


	//   ....[108]....
        /*11e8*/ 	.word	0x000242c0
        /*11ec*/ 	.word	0x00000003
        /*11f0*/ 	.word	0x00019c70
        /*11f4*/ 	.short	0x010a
        /*11f6*/ 	.byte	0x3f
	.zero		1


	//   ....[109]....
        /*11f8*/ 	.word	0x00024310
        /*11fc*/ 	.word	0x00000003
        /*1200*/ 	.word	0x00019c60
        /*1204*/ 	.short	0x010a
        /*1206*/ 	.byte	0x3f
	.zero		1


	//   ....[110]....
        /*1208*/ 	.word	0x00024360
        /*120c*/ 	.word	0x00000000
        /*1210*/ 	.word	0x00019c70
        /*1214*/ 	.short	0x010a
        /*1216*/ 	.byte	0x3f
	.zero		1


	//   ....[111]....
        /*1218*/ 	.word	0x000243b0
        /*121c*/ 	.word	0x00000000
        /*1220*/ 	.word	0x00019c60
        /*1224*/ 	.short	0x010a
        /*1226*/ 	.byte	0x3f
	.zero		1


	//   ....[112]....
        /*1228*/ 	.word	0x00024d50
        /*122c*/ 	.word	0x00000009
        /*1230*/ 	.word	0x00019c20
        /*1234*/ 	.short	0x010a
        /*1236*/ 	.byte	0x3f
	.zero		1


	//   ....[113]....
        /*1238*/ 	.word	0x00024ef0
        /*123c*/ 	.word	0x00000007
        /*1240*/ 	.word	0x00000000
        /*1244*/ 	.short	0x010a
        /*1246*/ 	.byte	0x3f
	.zero		1


	//   ....[114]....
        /*1248*/ 	.word	0x00024f40
        /*124c*/ 	.word	0x00000003
        /*1250*/ 	.word	0x00000000
        /*1254*/ 	.short	0x010a
        /*1256*/ 	.byte	0x3f
	.zero		1


	//   ....[115]....
        /*1258*/ 	.word	0x00024f90
        /*125c*/ 	.word	0x00000003
        /*1260*/ 	.word	0x00019c60
        /*1264*/ 	.short	0x010a
        /*1266*/ 	.byte	0x3f
	.zero		1


	//   ....[116]....
        /*1268*/ 	.word	0x00024fe0
        /*126c*/ 	.word	0x00000005
        /*1270*/ 	.word	0x00019c60
        /*1274*/ 	.short	0x010a
        /*1276*/ 	.byte	0x3f
	.zero		1


	//   ....[117]....
        /*1278*/ 	.word	0x00025030
        /*127c*/ 	.word	0x00000003
        /*1280*/ 	.word	0x00019c80
        /*1284*/ 	.short	0x010a
        /*1286*/ 	.byte	0x3f
	.zero		1


	//----- nvinfo : EIATTR_NUM_MBARRIERS
	.align		4
.L_1319:
        /*1288*/ 	.byte	0x03, 0x38
        /*128a*/ 	.short	0x0016


	//----- nvinfo : EIATTR_EXIT_INSTR_OFFSETS
	.align		4
        /*128c*/ 	.byte	0x04, 0x1c
        /*128e*/ 	.short	(.L_1321 - .L_1320)


	//   ....[0]....
.L_1320:
        /*1290*/ 	.word	0x00023170


	//----- nvinfo : EIATTR_MAX_THREADS
	.align		4
.L_1321:
        /*1294*/ 	.byte	0x04, 0x05
        /*1296*/ 	.short	(.L_1323 - .L_1322)
.L_1322:
        /*1298*/ 	.word	0x00000200
        /*129c*/ 	.word	0x00000001
        /*12a0*/ 	.word	0x00000001


	//----- nvinfo : EIATTR_CRS_STACK_SIZE
	.align		4
.L_1323:
        /*12a4*/ 	.byte	0x04, 0x1e
        /*12a6*/ 	.short	(.L_1325 - .L_1324)
.L_1324:
        /*12a8*/ 	.word	0x00000000


	//----- nvinfo : EIATTR_CBANK_PARAM_SIZE
	.align		4
.L_1325:
        /*12ac*/ 	.byte	0x03, 0x19
        /*12ae*/ 	.short	0x0af0


	//----- nvinfo : EIATTR_PARAM_CBANK
	.align		4
        /*12b0*/ 	.byte	0x04, 0x0a
        /*12b2*/ 	.short	(.L_1327 - .L_1326)
	.align		4
.L_1326:
        /*12b4*/ 	.word	index@(.nv.constant0._ZN7cutlass13device_kernelIN5flash11enable_sm90INS1_16FlashAttnFwdSm90INS1_25CollectiveMainloopFwdSm90ILi2EN4cute5tupleIJNS5_1CILi1EEES8_S8_EEENS6_IJNS7_ILi192EEENS7_ILi128EEENS7_ILi96EEEEEELi96ENS_12float_e4m3_tEfNS_4arch4Sm90ELb0ELb1ELb1ELb1ELb0ELb1ELb0ELb1ELb1ELb1ELb0ELb0EEENS1_21CollectiveEpilogueFwdINS6_IJSA_SC_SB_EEES9_NS_10bfloat16_tESG_Li384ELb1ELb1ELb0ELb1EEENS1_36VarlenDynamicPersistentTileSchedulerILi192ELi128ELi384ELi128ELb0ELb1ELb1ELb1ELb0ELb1EEEEEEEEEvNT_6ParamsE)
        /*12b8*/ 	.short	0x0210
        /*12ba*/ 	.short	0x0af0


	//----- nvinfo : EIATTR_SW_WAR
	.align		4
.L_1327:
        /*12bc*/ 	.byte	0x04, 0x36
        /*12be*/ 	.short	(.L_1329 - .L_1328)
.L_1328:
        /*12c0*/ 	.word	0x00000008
.L_1329:


//--------------------- .nv.info._ZN7cutlass13device_kernelIN5flash11enable_sm90INS1_16FlashAttnFwdSm90INS1_25CollectiveMainloopFwdSm90ILi2EN4cute5tupleIJNS5_1CILi1EEES8_S8_EEENS6_IJNS7_ILi192EEENS7_ILi128EEENS7_ILi96EEEEEELi96ENS_12float_e4m3_tEfNS_4arch4Sm90ELb1ELb0ELb1ELb0ELb0ELb0ELb0ELb1ELb1ELb1ELb0ELb0EEENS1_21CollectiveEpilogueFwdINS6_IJSA_SC_SB_EEES9_NS_10bfloat16_tESG_Li384ELb0ELb1ELb0ELb1EEENS1_30DynamicPersistentTileSchedulerILi384ELi128ELb0ELb1ELb1EEEEEEEEEvNT_6ParamsE --------------------------
	.section	.nv.info._ZN7cutlass13device_kernelIN5flash11enable_sm90INS1_16FlashAttnFwdSm90INS1_25CollectiveMainloopFwdSm90ILi2EN4cute5tupleIJNS5_1CILi1EEES8_S8_EEENS6_IJNS7_ILi192EEENS7_ILi128EEENS7_ILi96EEEEEELi96ENS_12float_e4m3_tEfNS_4arch4Sm90ELb1ELb0ELb1ELb0ELb0ELb0ELb0ELb1ELb1ELb1ELb0ELb0EEENS1_21CollectiveEpilogueFwdINS6_IJSA_SC_SB_EEES9_NS_10bfloat16_tESG_Li384ELb0ELb1ELb0ELb1EEENS1_30DynamicPersistentTileSchedulerILi384ELi128ELb0ELb1ELb1EEEEEEEEEvNT_6ParamsE,"",@"SHT_CUDA_INFO"
	.sectionflags	@""
	.align	4


	//----- nvinfo : EIATTR_CUDA_API_VERSION
	.align		4
        /*0000*/ 	.byte	0x04, 0x37
        /*0002*/ 	.short	(.L_1331 - .L_1330)
.L_1330:
        /*0004*/ 	.word	0x00000082


	//----- nvinfo : EIATTR_KPARAM_INFO
	.align		4
.L_1331:
        /*0008*/ 	.byte	0x04, 0x17
        /*000a*/ 	.short	(.L_1333 - .L_1332)
.L_1332:
        /*000c*/ 	.word	0x00000000
        /*0010*/ 	.short	0x0000
        /*0012*/ 	.short	0x0070
        /*0014*/ 	.byte	0x00, 0xf0, 0x01, 0x2a


	//----- nvinfo : EIATTR_SPARSE_MMA_MASK
	.align		4
.L_1333:
        /*0018*/ 	.byte	0x03, 0x50
        /*001a*/ 	.short	0x0000


	//----- nvinfo : EIATTR_MAXREG_COUNT
	.align		4
        /*001c*/ 	.byte	0x03, 0x1b
        /*001e*/ 	.short	0x0080


	//----- nvinfo : EIATTR_NUM_BARRIERS
	.align		4
        /*0020*/ 	.byte	0x02, 0x4c
        /*0022*/ 	.byte	0x09
	.zero		1


	//----- nvinfo : EIATTR_EXTERNS
	.align		4
        /*0024*/ 	.byte	0x04, 0x0f
        /*0026*/ 	.short	(.L_1335 - .L_1334)


	//   ....[0]....
	.align		4
.L_1334:
        /*0028*/ 	.word	index@(__assertfail)


	//----- nvinfo : EIATTR_ANNOTATIONS
	.align		4
.L_1335:
        /*002c*/ 	.byte	0x04, 0x55
        /*002e*/ 	.short	(.L_1337 - .L_1336)


	//   ....[0]....
.L_1336:
        /* <DEDUP_REMOVED lines=9> */


	//----- nvinfo : EIATTR_MERCURY_ISA_VERSION
	.align		4
.L_1337:
        /*00a8*/ 	.byte	0x03, 0x5f
        /*00aa*/ 	.short	0x0101


	//----- nvinfo : EIATTR_INT_WARP_WIDE_INSTR_OFFSETS
	.align		4
        /*00ac*/ 	.byte	0x04, 0x31
        /*00ae*/ 	.short	(.L_1339 - .L_1338)


	//   ....[0]....
.L_1338:
        /*00b0*/ 	.word	0x00000130


	//   ....[1]....
        /*00b4*/ 	.word	0x00000170


	//   ....[2]....
        /*00b8*/ 	.word	0x000001e0


	//   ....[3]....
        /*00bc*/ 	.word	0x0000c370


	//   ....[4]....
        /*00c0*/ 	.word	0x0000c400


	//   ....[5]....
        /*00c4*/ 	.word	0x0000ee00


	//   ....[6]....
        /*00c8*/ 	.word	0x0000ee90


	//----- nvinfo : EIATTR_COOP_GROUP_MASK_REGIDS
	.align		4
.L_1339:
        /*00cc*/ 	.byte	0x04, 0x29
        /*00ce*/ 	.short	(.L_1341 - .L_1340)


	//   ....[0]....
.L_1340:
        /*00d0*/ 	.word	0xffffffff


	//   ....[1]....
        /*00d4*/ 	.word	0xffffffff


	//   ....[2]....
        /*00d8*/ 	.word	0xffffffff


	//   ....[3]....
        /*00dc*/ 	.word	0xffffffff


	//   ....[4]....
        /*00e0*/ 	.word	0xffffffff


	//   ....[5]....
        /*00e4*/ 	.word	0xffffffff


	//   ....[6]....
        /*00e8*/ 	.word	0xffffffff


	//   ....[7]....
        /*00ec*/ 	.word	0xffffffff


	//   ....[8]....
        /*00f0*/ 	.word	0xffffffff


	//   ....[9]....
        /*00f4*/ 	.word	0xffffffff


	//   ....[10]....
        /*00f8*/ 	.word	0xffffffff


	//   ....[11]....
        /*00fc*/ 	.word	0xffffffff


	//   ....[12]....
        /*0100*/ 	.word	0xffffffff


	//   ....[13]....
        /*0104*/ 	.word	0xffffffff


	//   ....[14]....
        /*0108*/ 	.word	0xffffffff


	//   ....[15]....
        /*010c*/ 	.word	0xffffffff


	//   ....[16]....
        /*0110*/ 	.word	0xffffffff


	//   ....[17]....
        /*0114*/ 	.word	0xffffffff


	//   ....[18]....
        /*0118*/ 	.word	0xffffffff


	//   ....[19]....
        /*011c*/ 	.word	0xffffffff


	//   ....[20]....
        /*0120*/ 	.word	0xffffffff


	//   ....[21]....
        /*0124*/ 	.word	0xffffffff


	//   ....[22]....
        /*0128*/ 	.word	0xffffffff


	//   ....[23]....
        /*012c*/ 	.word	0xffffffff


	//   ....[24]....
        /*0130*/ 	.word	0xffffffff


	//   ....[25]....
        /*0134*/ 	.word	0xffffffff


	//   ....[26]....
        /*0138*/ 	.word	0xffffffff


	//   ....[27]....
        /*013c*/ 	.word	0xffffffff


	//   ....[28]....
        /*0140*/ 	.word	0xffffffff


	//   ....[29]....
        /*0144*/ 	.word	0xffffffff


	//   ....[30]....
        /*0148*/ 	.word	0xffffffff


	//   ....[31]....
        /*014c*/ 	.word	0xffffffff


	//   ....[32]....
        /*0150*/ 	.word	0xffffffff


	//   ....[33]....
        /*0154*/ 	.word	0xffffffff


	//   ....[34]....
        /*0158*/ 	.word	0xffffffff


	//   ....[35]....
        /*015c*/ 	.word	0xffffffff


	//   ....[36]....
        /*0160*/ 	.word	0xffffffff


	//   ....[37]....
        /*0164*/ 	.word	0xffffffff


	//   ....[38]....
        /*0168*/ 	.word	0xffffffff


	//   ....[39]....
        /*016c*/ 	.word	0xffffffff


	//   ....[40]....
        /*0170*/ 	.word	0xffffffff


	//   ....[41]....
        /*0174*/ 	.word	0xffffffff


	//   ....[42]....
        /*0178*/ 	.word	0xffffffff


	//   ....[43]....
        /*017c*/ 	.word	0xffffffff


	//   ....[44]....
        /*0180*/ 	.word	0xffffffff


	//   ....[45]....
        /*0184*/ 	.word	0xffffffff


	//   ....[46]....
        /*0188*/ 	.word	0xffffffff


	//   ....[47]....
        /*018c*/ 	.word	0xffffffff


	//   ....[48]....
        /*0190*/ 	.word	0xffffffff


	//   ....[49]....
        /*0194*/ 	.word	0xffffffff


	//   ....[50]....
        /*0198*/ 	.word	0xffffffff


	//   ....[51]....
        /*019c*/ 	.word	0xffffffff


	//   ....[52]....
        /*01a0*/ 	.word	0xffffffff


	//   ....[53]....
        /*01a4*/ 	.word	0xffffffff


	//   ....[54]....
        /*01a8*/ 	.word	0xffffffff


	//   ....[55]....
        /*01ac*/ 	.word	0xffffffff


	//   ....[56]....
        /*01b0*/ 	.word	0xffffffff


	//   ....[57]....
        /*01b4*/ 	.word	0xffffffff


	//   ....[58]....
        /*01b8*/ 	.word	0xffffffff


	//   ....[59]....
        /*01bc*/ 	.word	0xffffffff


	//   ....[60]....
        /*01c0*/ 	.word	0xffffffff


	//   ....[61]....
        /*01c4*/ 	.word	0xffffffff


	//   ....[62]....
        /*01c8*/ 	.word	0xffffffff


	//   ....[63]....
        /*01cc*/ 	.word	0xffffffff


	//   ....[64]....
        /*01d0*/ 	.word	0xffffffff


	//   ....[65]....
        /*01d4*/ 	.word	0xffffffff


	//   ....[66]....
        /*01d8*/ 	.word	0xffffffff


	//   ....[67]....
        /*01dc*/ 	.word	0xffffffff


	//   ....[68]....
        /*01e0*/ 	.word	0xffffffff


	//   ....[69]....
        /*01e4*/ 	.word	0xffffffff


	//   ....[70]....
        /*01e8*/ 	.word	0xffffffff


	//   ....[71]....
        /*01ec*/ 	.word	0xffffffff


	//   ....[72]....
        /*01f0*/ 	.word	0xffffffff


	//   ....[73]....
        /*01f4*/ 	.word	0xffffffff


	//   ....[74]....
        /*01f8*/ 	.word	0x0500000f


	//   ....[75]....
        /*01fc*/ 	.word	0x0500000f


	//   ....[76]....
        /*0200*/ 	.word	0x0500000f


	//   ....[77]....
        /*0204*/ 	.word	0x0500000f


	//   ....[78]....
        /*0208*/ 	.word	0x0500000f


	//   ....[79]....
        /*020c*/ 	.word	0x0500000f


	//   ....[80]....
        /*0210*/ 	.word	0x0500000f


	//   ....[81]....
        /*0214*/ 	.word	0x0500000f


	//----- nvinfo : EIATTR_COOP_GROUP_INSTR_OFFSETS
	.align		4
.L_1341:
        /*0218*/ 	.byte	0x04, 0x28
        /*021a*/ 	.short	(.L_1343 - .L_1342)


	//   ....[0]....
.L_1342:
        /*021c*/ 	.word	0x00000060


	//   ....[1]....
        /*0220*/ 	.word	0x00000140


	//   ....[2]....
        /*0224*/ 	.word	0x00000190


	//   ....[3]....
        /*0228*/ 	.word	0x000003c0


	//   ....[4]....
        /*022c*/ 	.word	0x00000520


	//   ....[5]....
        /*0230*/ 	.word	0x00000640


	//   ....[6]....
        /*0234*/ 	.word	0x000007a0


	//   ....[7]....
        /*0238*/ 	.word	0x00001390


	//   ....[8]....
        /*023c*/ 	.word	0x00001d60


	//   ....[9]....
        /*0240*/ 	.word	0x00002390


	//   ....[10]....
        /*0244*/ 	.word	0x00002b70


	//   ....[11]....
        /*0248*/ 	.word	0x00002be0


	//   ....[12]....
        /*024c*/ 	.word	0x00003630


	//   ....[13]....
        /*0250*/ 	.word	0x000036c0


	//   ....[14]....
        /*0254*/ 	.word	0x00004b20


	//   ....[15]....
        /*0258*/ 	.word	0x00004b50


	//   ....[16]....
        /*025c*/ 	.word	0x000054f0


	//   ....[17]....
        /*0260*/ 	.word	0x00005650


	//   ....[18]....
        /*0264*/ 	.word	0x00005ef0


	//   ....[19]....
        /*0268*/ 	.word	0x00005fa0


	//   ....[20]....
        /*026c*/ 	.word	0x00008080


	//   ....[21]....
        /*0270*/ 	.word	0x000080a0


	//   ....[22]....
        /*0274*/ 	.word	0x000080e0


	//   ....[23]....
        /*0278*/ 	.word	0x000080f0


	//   ....[24]....
        /*027c*/ 	.word	0x00009700


	//   ....[25]....
        /*0280*/ 	.word	0x00009720


	//   ....[26]....
        /*0284*/ 	.word	0x00009790


	//   ....[27]....
        /*0288*/ 	.word	0x000097a0


	//   ....[28]....
        /*028c*/ 	.word	0x0000a7d0


	//   ....[29]....
        /*0290*/ 	.word	0x0000a7e0


	//   ....[30]....
        /*0294*/ 	.word	0x0000a7f0


	//   ....[31]....
        /*0298*/ 	.word	0x0000a800


	//   ....[32]....
        /*029c*/ 	.word	0x0000a810


	//   ....[33]....
        /*02a0*/ 	.word	0x0000a820


	//   ....[34]....
        /*02a4*/ 	.word	0x0000a830


	//   ....[35]....
        /*02a8*/ 	.word	0x0000a840


	//   ....[36]....
        /*02ac*/ 	.word	0x0000a860


	//   ....[37]....
        /*02b0*/ 	.word	0x0000a870


	//   ....[38]....
        /*02b4*/ 	.word	0x0000a880


	//   ....[39]....
        /*02b8*/ 	.word	0x0000a890


	//   ....[40]....
        /*02bc*/ 	.word	0x0000a8a0


	//   ....[41]....
        /*02c0*/ 	.word	0x0000a8b0


	//   ....[42]....
        /*02c4*/ 	.word	0x0000a8c0


	//   ....[43]....
        /*02c8*/ 	.word	0x0000a8d0


	//   ....[44]....
        /*02cc*/ 	.word	0x0000a8e0


	//   ....[45]....
        /*02d0*/ 	.word	0x0000a8f0


	//   ....[46]....
        /*02d4*/ 	.word	0x0000a920


	//   ....[47]....
        /*02d8*/ 	.word	0x0000a940


	//   ....[48]....
        /*02dc*/ 	.word	0x0000a960


	//   ....[49]....
        /*02e0*/ 	.word	0x0000a970


	//   ....[50]....
        /*02e4*/ 	.word	0x0000a980


	//   ....[51]....
        /*02e8*/ 	.word	0x0000a990


	//   ....[52]....
        /*02ec*/ 	.word	0x0000aa40


	//   ....[53]....
        /*02f0*/ 	.word	0x0000aaa0


	//   ....[54]....
        /*02f4*/ 	.word	0x0000aad0


	//   ....[55]....
        /*02f8*/ 	.word	0x0000ab00


	//   ....[56]....
        /*02fc*/ 	.word	0x0000af80


	//   ....[57]....
        /*0300*/ 	.word	0x0000afb0


	//   ....[58]....
        /*0304*/ 	.word	0x0000b0c0


	//   ....[59]....
        /*0308*/ 	.word	0x0000b0e0


	//   ....[60]....
        /*030c*/ 	.word	0x0000b7b0


	//   ....[61]....
        /*0310*/ 	.word	0x0000b7c0


	//   ....[62]....
        /*0314*/ 	.word	0x0000b8c0


	//   ....[63]....
        /*0318*/ 	.word	0x0000b8e0


	//   ....[64]....
        /*031c*/ 	.word	0x0000baa0


	//   ....[65]....
        /*0320*/ 	.word	0x0000caf0


	//   ....[66]....
        /*0324*/ 	.word	0x0000d8d0


	//   ....[67]....
        /*0328*/ 	.word	0x0000d900


	//   ....[68]....
        /*032c*/ 	.word	0x0000d930


	//   ....[69]....
        /*0330*/ 	.word	0x0000d950


	//   ....[70]....
        /*0334*/ 	.word	0x0000d960


	//   ....[71]....
        /*0338*/ 	.word	0x0000d970


	//   ....[72]....
        /*033c*/ 	.word	0x0000f5c0


	//   ....[73]....
        /*0340*/ 	.word	0x0000f760


	//   ....[74]....
        /*0344*/ 	.word	0x0000fd30


	//   ....[75]....
        /*0348*/ 	.word	0x0000fee0


	//   ....[76]....
        /*034c*/ 	.word	0x0000ff40


	//   ....[77]....
        /*0350*/ 	.word	0x0000ffd0


	//   ....[78]....
        /*0354*/ 	.word	0x00010070


	//   ....[79]....
        /*0358*/ 	.word	0x00010140


	//   ....[80]....
        /*035c*/ 	.word	0x000101e0


	//   ....[81]....
        /*0360*/ 	.word	0x00010580


	//----- nvinfo : EIATTR_REG_RECONFIG
	.align		4
.L_1343:
        /*0364*/ 	.byte	0x01, 0x54
	.zero		2


	//----- nvinfo : EIATTR_SYSCALL_OFFSETS
	.align		4
        /*0368*/ 	.byte	0x04, 0x46
        /*036a*/ 	.short	(.L_1345 - .L_1344)


	//   ....[0]....
.L_1344:
        /*036c*/ 	.word	0x00001570


	//   ....[1]....
        /*0370*/ 	.word	0x0000c570


	//   ....[2]....
        /*0374*/ 	.word	0x0000c6e0


	//   ....[3]....
        /*0378*/ 	.word	0x0000c830


	//   ....[4]....
        /*037c*/ 	.word	0x0000c970


	//   ....[5]....
        /*0380*/ 	.word	0x0000d3e0


	//----- nvinfo : EIATTR_MBARRIER_INSTR_OFFSETS
	.align		4
.L_1345:
        /*0384*/ 	.byte	0x04, 0x39
        /*0386*/ 	.short	(.L_1347 - .L_1346)


	//   ....[0]....
.L_1346:
        /*0388*/ 	.word	0x00000270
        /*038c*/ 	.word	0x000000ff
        /*0390*/ 	.word	0x00019c00
        /*0394*/ 	.short	0x0100
        /*0396*/ 	.byte	0x08
	.zero		1


	//   ....[1]....
        /*0398*/ 	.word	0x00000280
        /*039c*/ 	.word	0x000000ff
        /*03a0*/ 	.word	0x00019c20
        /*03a4*/ 	.short	0x0100
        /*03a6*/ 	.byte	0x08
	.zero		1


	//   ....[2]....
        /*03a8*/ 	.word	0x00000370
        /*03ac*/ 	.word	0x000000ff
        /*03b0*/ 	.word	0x00019c30
        /*03b4*/ 	.short	0x0100
        /*03b6*/ 	.byte	0x08
	.zero		1


	//   ....[3]....
        /*03b8*/ 	.word	0x00000380
        /*03bc*/ 	.word	0x000000ff
        /*03c0*/ 	.word	0x00019c40
        /*03c4*/ 	.short	0x0100
        /*03c6*/ 	.byte	0x08
	.zero		1


	//   ....[4]....
        /*03c8*/ 	.word	0x00000390
        /*03cc*/ 	.word	0x000000ff
        /*03d0*/ 	.word	0x00019c38
        /*03d4*/ 	.short	0x0100
        /*03d6*/ 	.byte	0x08
	.zero		1


	//   ....[5]....
        /*03d8*/ 	.word	0x000003a0
        /*03dc*/ 	.word	0x000000ff
        /*03e0*/ 	.word	0x00019c48
        /*03e4*/ 	.short	0x0100
        /*03e6*/ 	.byte	0x08
	.zero		1


	//   ....[6]....
        /*03e8*/ 	.word	0x000004d0
        /*03ec*/ 	.word	0x000000ff
        /*03f0*/ 	.word	0x00019c50
        /*03f4*/ 	.short	0x0100
        /*03f6*/ 	.byte	0x08
	.zero		1


	//   ....[7]....
        /*03f8*/ 	.word	0x000004e0
        /*03fc*/ 	.word	0x000000ff
        /*0400*/ 	.word	0x00019c60
        /*0404*/ 	.short	0x0100
        /*0406*/ 	.byte	0x08
	.zero		1


	//   ....[8]....
        /*0408*/ 	.word	0x000004f0
        /*040c*/ 	.word	0x000000ff
        /*0410*/ 	.word	0x00019c58
        /*0414*/ 	.short	0x0100
        /*0416*/ 	.byte	0x08
	.zero		1


	//   ....[9]....
        /*0418*/ 	.word	0x00000500
        /*041c*/ 	.word	0x000000ff
        /*0420*/ 	.word	0x00019c68
        /*0424*/ 	.short	0x0100
        /*0426*/ 	.byte	0x08
	.zero		1


	//   ....[10]....
        /*0428*/ 	.word	0x000005f0
        /*042c*/ 	.word	0x000000ff
        /*0430*/ 	.word	0x00019c70
        /*0434*/ 	.short	0x0100
        /*0436*/ 	.byte	0x06
	.zero		1


	//   ....[11]....
        /*0438*/ 	.word	0x00000600
        /*043c*/ 	.word	0x000000ff
        /*0440*/ 	.word	0x00019c80
        /*0444*/ 	.short	0x0100
        /*0446*/ 	.byte	0x06
	.zero		1


	//   ....[12]....
        /*0448*/ 	.word	0x00000610
        /*044c*/ 	.word	0x000000ff
        /*0450*/ 	.word	0x00019c78
        /*0454*/ 	.short	0x0100
        /*0456*/ 	.byte	0x06
	.zero		1


	//   ....[13]....
        /*0458*/ 	.word	0x00000620
        /*045c*/ 	.word	0x000000ff
        /*0460*/ 	.word	0x00019c88
        /*0464*/ 	.short	0x0100
        /*0466*/ 	.byte	0x06
	.zero		1


	//   ....[14]....
        /*0468*/ 	.word	0x00000750
        /*046c*/ 	.word	0x000000ff
        /*0470*/ 	.word	0x00019c90
        /*0474*/ 	.short	0x0100
        /*0476*/ 	.byte	0x08
	.zero		1


	//   ....[15]....
        /*0478*/ 	.word	0x00000760
        /*047c*/ 	.word	0x000000ff
        /*0480*/ 	.word	0x00019ca0
        /*0484*/ 	.short	0x0100
        /*0486*/ 	.byte	0x08
	.zero		1


	//   ....[16]....
        /*0488*/ 	.word	0x00000770
        /*048c*/ 	.word	0x000000ff
        /*0490*/ 	.word	0x00019c98
        /*0494*/ 	.short	0x0100
        /*0496*/ 	.byte	0x08
	.zero		1


	//   ....[17]....
        /*0498*/ 	.word	0x00000780
        /*049c*/ 	.word	0x000000ff
        /*04a0*/ 	.word	0x00019ca8
        /*04a4*/ 	.short	0x0100
        /*04a6*/ 	.byte	0x08
	.zero		1


	//   ....[18]....
        /*04a8*/ 	.word	0x000008b0
        /*04ac*/ 	.word	0x000000ff
        /*04b0*/ 	.word	0x00019cb0
        /*04b4*/ 	.short	0x0100
        /*04b6*/ 	.byte	0x08
	.zero		1


	//   ....[19]....
        /*04b8*/ 	.word	0x000008c0
        /*04bc*/ 	.word	0x000000ff
        /*04c0*/ 	.word	0x00019cc0
        /*04c4*/ 	.short	0x0100
        /*04c6*/ 	.byte	0x08
	.zero		1


	//   ....[20]....
        /*04c8*/ 	.word	0x000008d0
        /*04cc*/ 	.word	0x000000ff
        /*04d0*/ 	.word	0x00019cb8
        /*04d4*/ 	.short	0x0100
        /*04d6*/ 	.byte	0x08
	.zero		1


	//   ....[21]....
        /*04d8*/ 	.word	0x000008e0
        /*04dc*/ 	.word	0x000000ff
        /*04e0*/ 	.word	0x00019cc8
        /*04e4*/ 	.short	0x0100
        /*04e6*/ 	.byte	0x08
	.zero		1


	//   ....[22]....
        /*04e8*/ 	.word	0x000018c0
        /*04ec*/ 	.word	0x000000ff
        /*04f0*/ 	.word	0x00019c00
        /*04f4*/ 	.short	0x010a
        /*04f6*/ 	.byte	0x2d
	.zero		1


	//   ....[23]....
        /*04f8*/ 	.word	0x00001960
        /*04fc*/ 	.word	0x00000002
        /*0500*/ 	.word	0x00019c30
        /*0504*/ 	.short	0x010a
        /*0506*/ 	.byte	0x3f
	.zero		1


	//   ....[24]....
        /*0508*/ 	.word	0x000019c0
        /*050c*/ 	.word	0x00000002
        /*0510*/ 	.word	0x00019c30
        /*0514*/ 	.short	0x010a
        /*0516*/ 	.byte	0x3f
	.zero		1


	//   ....[25]....
        /*0518*/ 	.word	0x00003b20
        /*051c*/ 	.word	0x00000030
        /*0520*/ 	.word	0x00000000
        /*0524*/ 	.short	0x0101
        /*0526*/ 	.byte	0x3f
	.zero		1


	//   ....[26]....
        /*0528*/ 	.word	0x000043c0
        /*052c*/ 	.word	0x000000ff
        /*0530*/ 	.word	0x00019c30
        /*0534*/ 	.short	0x010a
        /*0536*/ 	.byte	0x17
	.zero		1


	//   ....[27]....
        /*0538*/ 	.word	0x00004400
        /*053c*/ 	.word	0x000000ff
        /*0540*/ 	.word	0x00019c30
        /*0544*/ 	.short	0x010a
        /*0546*/ 	.byte	0x17
	.zero		1


	//   ....[28]....
        /*0548*/ 	.word	0x00004560
        /*054c*/ 	.word	0x000000ff
        /*0550*/ 	.word	0x00019c50
        /*0554*/ 	.short	0x010a
        /*0556*/ 	.byte	0x0e
	.zero		1


	//   ....[29]....
        /*0558*/ 	.word	0x000045a0
        /*055c*/ 	.word	0x000000ff
        /*0560*/ 	.word	0x00019c50
        /*0564*/ 	.short	0x010a
        /*0566*/ 	.byte	0x0e
	.zero		1


	//   ....[30]....
        /*0568*/ 	.word	0x00006840
        /*056c*/ 	.word	0x00000002
        /*0570*/ 	.word	0x00000000
        /*0574*/ 	.short	0x0101
        /*0576*/ 	.byte	0x3f
	.zero		1


	//   ....[31]....
        /*0578*/ 	.word	0x00006b30
        /*057c*/ 	.word	0x000000ff
        /*0580*/ 	.word	0x00000000
        /*0584*/ 	.short	0x0101
        /*0586*/ 	.byte	0x06
	.zero		1


	//   ....[32]....
        /*0588*/ 	.word	0x000070f0
        /*058c*/ 	.word	0x000000ff
        /*0590*/ 	.word	0x00019c30
        /*0594*/ 	.short	0x010a
        /*0596*/ 	.byte	0x06
	.zero		1


	//   ....[33]....
        /*0598*/ 	.word	0x00007130
        /*059c*/ 	.word	0x000000ff
        /*05a0*/ 	.word	0x00019c30
        /*05a4*/ 	.short	0x010a
        /*05a6*/ 	.byte	0x06
	.zero		1


	//   ....[34]....
        /*05a8*/ 	.word	0x00007290
        /*05ac*/ 	.word	0x000000ff
        /*05b0*/ 	.word	0x00019c50
        /*05b4*/ 	.short	0x010a
        /*05b6*/ 	.byte	0x0e
	.zero		1


	//   ....[35]....
        /*05b8*/ 	.word	0x000072d0
        /*05bc*/ 	.word	0x000000ff
        /*05c0*/ 	.word	0x00019c50
        /*05c4*/ 	.short	0x010a
        /*05c6*/ 	.byte	0x0e
	.zero		1


	//   ....[36]....
        /*05c8*/ 	.word	0x00008c50
        /*05cc*/ 	.word	0x00000002
        /*05d0*/ 	.word	0x00000000
        /*05d4*/ 	.short	0x0101
        /*05d6*/ 	.byte	0x3f
	.zero		1


	//   ....[37]....
        /*05d8*/ 	.word	0x00008f00
        /*05dc*/ 	.word	0x000000ff
        /*05e0*/ 	.word	0x00000000
        /*05e4*/ 	.short	0x0101
        /*05e6*/ 	.byte	0x06
	.zero		1


	//   ....[38]....
        /*05e8*/ 	.word	0x00009430
        /*05ec*/ 	.word	0x000000ff
        /*05f0*/ 	.word	0x00019c50
        /*05f4*/ 	.short	0x010a
        /*05f6*/ 	.byte	0x0b
	.zero		1


	//   ....[39]....
        /*05f8*/ 	.word	0x00009470
        /*05fc*/ 	.word	0x000000ff
        /*0600*/ 	.word	0x00019c50
        /*0604*/ 	.short	0x010a
        /*0606*/ 	.byte	0x0b
	.zero		1


	//   ....[40]....
        /*0608*/ 	.word	0x00009a80
        /*060c*/ 	.word	0x000000ff
        /*0610*/ 	.word	0x00000000
        /*0614*/ 	.short	0x0101
        /*0616*/ 	.byte	0x04
	.zero		1


	//   ....[41]....
        /*0618*/ 	.word	0x0000afa0
        /*061c*/ 	.word	0x00000003
        /*0620*/ 	.word	0x00000000
        /*0624*/ 	.short	0x0101
        /*0626*/ 	.byte	0x3f
	.zero		1


	//   ....[42]....
        /*0628*/ 	.word	0x0000cd30
        /*062c*/ 	.word	0x00000003
        /*0630*/ 	.word	0x00019c80
        /*0634*/ 	.short	0x010a
        /*0636*/ 	.byte	0x3f
	.zero		1


	//   ....[43]....
        /*0638*/ 	.word	0x0000cf90
        /*063c*/ 	.word	0x00000003
        /*0640*/ 	.word	0x00019c40
        /*0644*/ 	.short	0x010a
        /*0646*/ 	.byte	0x3f
	.zero		1


	//   ....[44]....
        /*0648*/ 	.word	0x0000db60
        /*064c*/ 	.word	0x00000010
        /*0650*/ 	.word	0x00019c00
        /*0654*/ 	.short	0x0107
        /*0656*/ 	.byte	0x3f
	.zero		1


	//   ....[45]....
        /*0658*/ 	.word	0x0000dc60
        /*065c*/ 	.word	0x00000010
        /*0660*/ 	.word	0x00019c00
        /*0664*/ 	.short	0x0101
        /*0666*/ 	.byte	0x3f
	.zero		1


	//   ....[46]....
        /*0668*/ 	.word	0x0000dc80
        /*066c*/ 	.word	0x00000010
        /*0670*/ 	.word	0x00019c20
        /*0674*/ 	.short	0x010a
        /*0676*/ 	.byte	0x3f
	.zero		1


	//   ....[47]....
        /*0678*/ 	.word	0x0000df60
        /*067c*/ 	.word	0x00000006
        /*0680*/ 	.word	0x00019c80
        /*0684*/ 	.short	0x010a
        /*0686*/ 	.byte	0x3f
	.zero		1


	//   ....[48]....
        /*0688*/ 	.word	0x0000e380
        /*068c*/ 	.word	0x00000006
        /*0690*/ 	.word	0x00019c40
        /*0694*/ 	.short	0x010a
        /*0696*/ 	.byte	0x3f
	.zero		1


	//   ....[49]....
        /*0698*/ 	.word	0x0000e830
        /*069c*/ 	.word	0x00000003
        /*06a0*/ 	.word	0x00019c70
        /*06a4*/ 	.short	0x010a
        /*06a6*/ 	.byte	0x3f
	.zero		1


	//   ....[50]....
        /*06a8*/ 	.word	0x0000e8a0
        /*06ac*/ 	.word	0x00000003
        /*06b0*/ 	.word	0x00019c60
        /*06b4*/ 	.short	0x010a
        /*06b6*/ 	.byte	0x3f
	.zero		1


	//   ....[51]....
        /*06b8*/ 	.word	0x0000ece0
        /*06bc*/ 	.word	0x00000003
        /*06c0*/ 	.word	0x00019c50
        /*06c4*/ 	.short	0x0101
        /*06c6*/ 	.byte	0x3f
	.zero		1


	//   ....[52]....
        /*06c8*/ 	.word	0x0000ed50
        /*06cc*/ 	.word	0x00000000
        /*06d0*/ 	.word	0x00000000
        /*06d4*/ 	.short	0x0101
        /*06d6*/ 	.byte	0x3f
	.zero		1


	//   ....[53]....
        /*06d8*/ 	.word	0x0000ef60
        /*06dc*/ 	.word	0x00000000
        /*06e0*/ 	.word	0x00019c70
        /*06e4*/ 	.short	0x010a
        /*06e6*/ 	.byte	0x3f
	.zero		1


	//   ....[54]....
        /*06e8*/ 	.word	0x0000efd0
        /*06ec*/ 	.word	0x00000000
        /*06f0*/ 	.word	0x00019c60
        /*06f4*/ 	.short	0x010a
        /*06f6*/ 	.byte	0x3f
	.zero		1


	//   ....[55]....
        /*06f8*/ 	.word	0x0000f410
        /*06fc*/ 	.word	0x00000000
        /*0700*/ 	.word	0x00019c50
        /*0704*/ 	.short	0x0101
        /*0706*/ 	.byte	0x3f
	.zero		1


	//   ....[56]....
        /*0708*/ 	.word	0x0000f4a0
        /*070c*/ 	.word	0x00000002
        /*0710*/ 	.word	0x00000000
        /*0714*/ 	.short	0x0101
        /*0716*/ 	.byte	0x3f
	.zero		1


	//   ....[57]....
        /*0718*/ 	.word	0x0000f6e0
        /*071c*/ 	.word	0x00000007
        /*0720*/ 	.word	0x00019c20
        /*0724*/ 	.short	0x010a
        /*0726*/ 	.byte	0x3f
	.zero		1


	//   ....[58]....
        /*0728*/ 	.word	0x0000f880
        /*072c*/ 	.word	0x00000005
        /*0730*/ 	.word	0x00000000
        /*0734*/ 	.short	0x010a
        /*0736*/ 	.byte	0x3f
	.zero		1


	//   ....[59]....
        /*0738*/ 	.word	0x0000f8f0
        /*073c*/ 	.word	0x00000003
        /*0740*/ 	.word	0x00000000
        /*0744*/ 	.short	0x010a
        /*0746*/ 	.byte	0x3f
	.zero		1


	//   ....[60]....
        /*0748*/ 	.word	0x0000f940
        /*074c*/ 	.word	0x00000003
        /*0750*/ 	.word	0x00019c60
        /*0754*/ 	.short	0x010a
        /*0756*/ 	.byte	0x3f
	.zero		1


	//   ....[61]....
        /*0758*/ 	.word	0x0000f990
        /*075c*/ 	.word	0x00000005
        /*0760*/ 	.word	0x00019c60
        /*0764*/ 	.short	0x010a
        /*0766*/ 	.byte	0x3f
	.zero		1


	//   ....[62]....
        /*0768*/ 	.word	0x0000f9d0
        /*076c*/ 	.word	0x00000003
        /*0770*/ 	.word	0x00019c80
        /*0774*/ 	.short	0x010a
        /*0776*/ 	.byte	0x3f
	.zero		1


	//   ....[63]....
        /*0778*/ 	.word	0x0000f9f0
        /*077c*/ 	.word	0x00000005
        /*0780*/ 	.word	0x00019c80
        /*0784*/ 	.short	0x010a
        /*0786*/ 	.byte	0x3f
	.zero		1


	//   ....[64]....
        /*0788*/ 	.word	0x0000fa60
        /*078c*/ 	.word	0x00000003
        /*0790*/ 	.word	0x00019c00
        /*0794*/ 	.short	0x010a
        /*0796*/ 	.byte	0x3f
	.zero		1


	//   ....[65]....
        /*0798*/ 	.word	0x0000fab0
        /*079c*/ 	.word	0x00000002
        /*07a0*/ 	.word	0x00019c30
        /*07a4*/ 	.short	0x010a
        /*07a6*/ 	.byte	0x3f
	.zero		1


	//   ....[66]....
        /*07a8*/ 	.word	0x0000fb10
        /*07ac*/ 	.word	0x00000007
        /*07b0*/ 	.word	0x00019c30
        /*07b4*/ 	.short	0x010a
        /*07b6*/ 	.byte	0x3f
	.zero		1


	//   ....[67]....
        /*07b8*/ 	.word	0x0000fb70
        /*07bc*/ 	.word	0x00000007
        /*07c0*/ 	.word	0x00019c50
        /*07c4*/ 	.short	0x010a
        /*07c6*/ 	.byte	0x3f
	.zero		1


	//   ....[68]....
        /*07c8*/ 	.word	0x0000fbd0
        /*07cc*/ 	.word	0x00000007
        /*07d0*/ 	.word	0x00019c30
        /*07d4*/ 	.short	0x010a
        /*07d6*/ 	.byte	0x3f
	.zero		1


	//   ....[69]....
        /*07d8*/ 	.word	0x0000fc30
        /*07dc*/ 	.word	0x00000007
        /*07e0*/ 	.word	0x00019c50
        /*07e4*/ 	.short	0x010a
        /*07e6*/ 	.byte	0x3f
	.zero		1


	//   ....[70]....
        /*07e8*/ 	.word	0x0000fc90
        /*07ec*/ 	.word	0x00000005
        /*07f0*/ 	.word	0x00019c50
        /*07f4*/ 	.short	0x010a
        /*07f6*/ 	.byte	0x3f
	.zero		1


	//   ....[71]....
        /*07f8*/ 	.word	0x0000fde0
        /*07fc*/ 	.word	0x00000003
        /*0800*/ 	.word	0x00019c80
        /*0804*/ 	.short	0x010a
        /*0806*/ 	.byte	0x3f
	.zero		1


	//   ....[72]....
        /*0808*/ 	.word	0x0000fe30
        /*080c*/ 	.word	0x00000003
        /*0810*/ 	.word	0x00019c40
        /*0814*/ 	.short	0x010a
        /*0816*/ 	.byte	0x3f
	.zero		1


	//   ....[73]....
        /*0818*/ 	.word	0x00010270
        /*081c*/ 	.word	0x00000010
        /*0820*/ 	.word	0x00019c20
        /*0824*/ 	.short	0x010a
        /*0826*/ 	.byte	0x3f
	.zero		1


	//   ....[74]....
        /*0828*/ 	.word	0x000102c0
        /*082c*/ 	.word	0x00000006
        /*0830*/ 	.word	0x00019c80
        /*0834*/ 	.short	0x010a
        /*0836*/ 	.byte	0x3f
	.zero		1


	//   ....[75]....
        /*0838*/ 	.word	0x00010310
        /*083c*/ 	.word	0x00000006
        /*0840*/ 	.word	0x00019c40
        /*0844*/ 	.short	0x010a
        /*0846*/ 	.byte	0x3f
	.zero		1


	//   ....[76]....
        /*0848*/ 	.word	0x00010360
        /*084c*/ 	.word	0x00000003
        /*0850*/ 	.word	0x00019c70
        /*0854*/ 	.short	0x010a
        /*0856*/ 	.byte	0x3f
	.zero		1


	//   ....[77]....
        /*0858*/ 	.word	0x000103b0
        /*085c*/ 	.word	0x00000003
        /*0860*/ 	.word	0x00019c60
        /*0864*/ 	.short	0x010a
        /*0866*/ 	.byte	0x3f
	.zero		1


	//   ....[78]....
        /*0868*/ 	.word	0x00010400
        /*086c*/ 	.word	0x00000000
        /*0870*/ 	.word	0x00019c70
        /*0874*/ 	.short	0x010a
        /*0876*/ 	.byte	0x3f
	.zero		1


	//   ....[79]....
        /*0878*/ 	.word	0x00010450
        /*087c*/ 	.word	0x00000000
        /*0880*/ 	.word	0x00019c60
        /*0884*/ 	.short	0x010a
        /*0886*/ 	.byte	0x3f
	.zero		1


	//   ....[80]....
        /*0888*/ 	.word	0x000104a0
        /*088c*/ 	.word	0x00000007
        /*0890*/ 	.word	0x00019c20
        /*0894*/ 	.short	0x010a
        /*0896*/ 	.byte	0x3f
	.zero		1


	//   ....[81]....
        /*0898*/ 	.word	0x00010640
        /*089c*/ 	.word	0x00000005
        /*08a0*/ 	.word	0x00000000
        /*08a4*/ 	.short	0x010a
        /*08a6*/ 	.byte	0x3f
	.zero		1


	//   ....[82]....
        /*08a8*/ 	.word	0x00010690
        /*08ac*/ 	.word	0x00000003
        /*08b0*/ 	.word	0x00000000
        /*08b4*/ 	.short	0x010a
        /*08b6*/ 	.byte	0x3f
	.zero		1


	//   ....[83]....
        /*08b8*/ 	.word	0x000106e0
        /*08bc*/ 	.word	0x00000003
        /*08c0*/ 	.word	0x00019c60
        /*08c4*/ 	.short	0x010a
        /*08c6*/ 	.byte	0x3f
	.zero		1


	//   ....[84]....
        /*08c8*/ 	.word	0x00010730
        /*08cc*/ 	.word	0x00000005
        /*08d0*/ 	.word	0x00019c60
        /*08d4*/ 	.short	0x010a
        /*08d6*/ 	.byte	0x3f
	.zero		1


	//   ....[85]....
        /*08d8*/ 	.word	0x00010780
        /*08dc*/ 	.word	0x00000003
        /*08e0*/ 	.word	0x00019c80
        /*08e4*/ 	.short	0x010a
        /*08e6*/ 	.byte	0x3f
	.zero		1


	//----- nvinfo : EIATTR_NUM_MBARRIERS
	.align		4
.L_1347:
        /*08e8*/ 	.byte	0x03, 0x38
        /*08ea*/ 	.short	0x0016


	//----- nvinfo : EIATTR_EXIT_INSTR_OFFSETS
	.align		4
        /*08ec*/ 	.byte	0x04, 0x1c
        /*08ee*/ 	.short	(.L_1349 - .L_1348)


	//   ....[0]....
.L_1348:
        /*08f0*/ 	.word	0x00000a00


	//   ....[1]....
        /*08f4*/ 	.word	0x0000ba10


	//   ....[2]....
        /*08f8*/ 	.word	0x0000fa40


	//----- nvinfo : EIATTR_MAX_THREADS
	.align		4
.L_1349:
        /*08fc*/ 	.byte	0x04, 0x05
        /*08fe*/ 	.short	(.L_1351 - .L_1350)
.L_1350:
        /*0900*/ 	.word	0x00000200
        /*0904*/ 	.word	0x00000001
        /*0908*/ 	.word	0x00000001


	//----- nvinfo : EIATTR_CRS_STACK_SIZE
	.align		4
.L_1351:
        /*090c*/ 	.byte	0x04, 0x1e
        /*090e*/ 	.short	(.L_1353 - .L_1352)
.L_1352:
        /*0910*/ 	.word	0x00000000


	//----- nvinfo : EIATTR_CBANK_PARAM_SIZE
	.align		4
.L_1353:
        /*0914*/ 	.byte	0x03, 0x19
        /*0916*/ 	.short	0x0af0


	//----- nvinfo : EIATTR_PARAM_CBANK
	.align		4
        /*0918*/ 	.byte	0x04, 0x0a
        /*091a*/ 	.short	(.L_1355 - .L_1354)
	.align		4
.L_1354:
        /*091c*/ 	.word	index@(.nv.constant0._ZN7cutlass13device_kernelIN5flash11enable_sm90INS1_16FlashAttnFwdSm90INS1_25CollectiveMainloopFwdSm90ILi2EN4cute5tupleIJNS5_1CILi1EEES8_S8_EEENS6_IJNS7_ILi192EEENS7_ILi128EEENS7_ILi96EEEEEELi96ENS_12float_e4m3_tEfNS_4arch4Sm90ELb1ELb0ELb1ELb0ELb0ELb0ELb0ELb1ELb1ELb1ELb0ELb0EEENS1_21CollectiveEpilogueFwdINS6_IJSA_SC_SB_EEES9_NS_10bfloat16_tESG_Li384ELb0ELb1ELb0ELb1EEENS1_30DynamicPersistentTileSchedulerILi384ELi128ELb0ELb1ELb1EEEEEEEEEvNT_6ParamsE)
        /*0920*/ 	.short	0x0210
        /*0922*/ 	.short	0x0af0


	//----- nvinfo : EIATTR_SW_WAR
	.align		4
.L_1355:
        /*0924*/ 	.byte	0x04, 0x36
        /*0926*/ 	.short	(.L_1357 - .L_1356)
.L_1356:
        /*0928*/ 	.word	0x00000008
.L_1357:


//--------------------- .nv.info._ZN7cutlass13device_kernelIN5flash11enable_sm90INS1_16FlashAttnFwdSm90INS1_25CollectiveMainloopFwdSm90ILi2EN4cute5tupleIJNS5_1CILi1EEES8_S8_EEENS6_IJNS7_ILi192EEENS7_ILi128EEENS7_ILi96EEEEEELi96ENS_12float_e4m3_tEfNS_4arch4Sm90ELb1ELb0ELb1ELb1ELb0ELb0ELb0ELb1ELb1ELb1ELb0ELb0EEENS1_21CollectiveEpilogueFwdINS6_IJSA_SC_SB_EEES9_NS_10bfloat16_tESG_Li384ELb1ELb1ELb0ELb1EEENS1_36VarlenDynamicPersistentTileSchedulerILi192ELi128ELi384ELi128ELb0ELb1ELb1ELb1ELb1ELb1EEEEEEEEEvNT_6ParamsE --------------------------
	.section	.nv.info._ZN7cutlass13device_kernelIN5flash11enable_sm90INS1_16FlashAttnFwdSm90INS1_25CollectiveMainloopFwdSm90ILi2EN4cute5tupleIJNS5_1CILi1EEES8_S8_EEENS6_IJNS7_ILi192EEENS7_ILi128EEENS7_ILi96EEEEEELi96ENS_12float_e4m3_tEfNS_4arch4Sm90ELb1ELb0ELb1ELb1ELb0ELb0ELb0ELb1ELb1ELb1ELb0ELb0EEENS1_21CollectiveEpilogueFwdINS6_IJSA_SC_SB_EEES9_NS_10bfloat16_tESG_Li384ELb1ELb1ELb0ELb1EEENS1_36VarlenDynamicPersistentTileSchedulerILi192ELi128ELi384ELi128ELb0ELb1ELb1ELb1ELb1ELb1EEEEEEEEEvNT_6ParamsE,"",@"SHT_CUDA_INFO"
	.sectionflags	@""
	.align	4


	//----- nvinfo : EIATTR_CUDA_API_VERSION
	.align		4
        /*0000*/ 	.byte	0x04, 0x37
        /*0002*/ 	.short	(.L_1359 - .L_1358)
.L_1358:
        /*0004*/ 	.word	0x00000082


	//----- nvinfo : EIATTR_KPARAM_INFO
	.align		4
.L_1359:
        /*0008*/ 	.byte	0x04, 0x17
        /*000a*/ 	.short	(.L_1361 - .L_1360)
.L_1360:
        /*000c*/ 	.word	0x00000000
        /*0010*/ 	.short	0x0000
        /*0012*/ 	.short	0x0070
        /*0014*/ 	.byte	0x00, 0xf0, 0x01, 0x2a


	//----- nvinfo : EIATTR_SPARSE_MMA_MASK
	.align		4
.L_1361:
        /*0018*/ 	.byte	0x03, 0x50
        /*001a*/ 	.short	0x0000


	//----- nvinfo : EIATTR_MAXREG_COUNT
	.align		4
        /*001c*/ 	.byte	0x03, 0x1b
        /*001e*/ 	.short	0x0080


	//----- nvinfo : EIATTR_NUM_BARRIERS
	.align		4
        /*0020*/ 	.byte	0x02, 0x4c
        /*0022*/ 	.byte	0x09
	.zero		1


	//----- nvinfo : EIATTR_EXTERNS
	.align		4
        /*0024*/ 	.byte	0x04, 0x0f
        /*0026*/ 	.short	(.L_1363 - .L_1362)


	//   ....[0]....
	.align		4
.L_1362:
        /*0028*/ 	.word	index@(__assertfail)


	//----- nvinfo : EIATTR_ANNOTATIONS
	.align		4
.L_1363:
        /*002c*/ 	.byte	0x04, 0x55
        /*002e*/ 	.short	(.L_1365 - .L_1364)


	//   ....[0]....
.L_1364:
        /* <DEDUP_REMOVED lines=20> */


	//----- nvinfo : EIATTR_MERCURY_ISA_VERSION
	.align		4
.L_1365:
        /*0158*/ 	.byte	0x03, 0x5f
        /*015a*/ 	.short	0x0101


	//----- nvinfo : EIATTR_UNUSED_LOAD_BYTE_OFFSET
	.align		4
        /*015c*/ 	.byte	0x04, 0x44
        /*015e*/ 	.short	(.L_1367 - .L_1366)


	//   ....[0]....
.L_1366:
        /*0160*/ 	.word	0x00000a00
        /*0164*/ 	.word	0x0000fff0


	//   ....[1]....
        /*0168*/ 	.word	0x00009ef0
        /*016c*/ 	.word	0x0000fff0


	//----- nvinfo : EIATTR_INT_WARP_WIDE_INSTR_OFFSETS
	.align		4
.L_1367:
        /*0170*/ 	.byte	0x04, 0x31
        /*0172*/ 	.short	(.L_1369 - .L_1368)


	//   ....[0]....
.L_1368:
        /*0174*/ 	.word	0x00000130


	//   ....[1]....
        /*0178*/ 	.word	0x00000170


	//   ....[2]....
        /*017c*/ 	.word	0x000001e0


	//   ....[3]....
        /*0180*/ 	.word	0x0000d6a0


	//   ....[4]....
        /*0184*/ 	.word	0x0000d730


	//   ....[5]....
        /*0188*/ 	.word	0x00010150


	//   ....[6]....
        /*018c*/ 	.word	0x000101e0


	//----- nvinfo : EIATTR_COOP_GROUP_MASK_REGIDS
	.align		4
.L_1369:
        /*0190*/ 	.byte	0x04, 0x29
        /*0192*/ 	.short	(.L_1371 - .L_1370)


	//   ....[0]....
.L_1370:
        /*0194*/ 	.word	0xffffffff


	//   ....[1]....
        /*0198*/ 	.word	0xffffffff


	//   ....[2]....
        /*019c*/ 	.word	0xffffffff


	//   ....[3]....
        /*01a0*/ 	.word	0xffffffff


	//   ....[4]....
        /*01a4*/ 	.word	0xffffffff


	//   ....[5]....
        /*01a8*/ 	.word	0xffffffff


	//   ....[6]....
        /*01ac*/ 	.word	0xffffffff


	//   ....[7]....
        /*01b0*/ 	.word	0xffffffff


	//   ....[8]....
        /*01b4*/ 	.word	0xffffffff


	//   ....[9]....
        /*01b8*/ 	.word	0xffffffff


	//   ....[10]....
        /*01bc*/ 	.word	0xffffffff


	//   ....[11]....
        /*01c0*/ 	.word	0xffffffff


	//   ....[12]....
        /*01c4*/ 	.word	0xffffffff


	//   ....[13]....
        /*01c8*/ 	.word	0xffffffff


	//   ....[14]....
        /*01cc*/ 	.word	0xffffffff


	//   ....[15]....
        /*01d0*/ 	.word	0xffffffff


	//   ....[16]....
        /*01d4*/ 	.word	0xffffffff


	//   ....[17]....
        /*01d8*/ 	.word	0xffffffff


	//   ....[18]....
        /*01dc*/ 	.word	0xffffffff


	//   ....[19]....
        /*01e0*/ 	.word	0xffffffff


	//   ....[20]....
        /*01e4*/ 	.word	0xffffffff


	//   ....[21]....
        /*01e8*/ 	.word	0xffffffff


	//   ....[22]....
        /*01ec*/ 	.word	0xffffffff


	//   ....[23]....
        /*01f0*/ 	.word	0xffffffff


	//   ....[24]....
        /*01f4*/ 	.word	0xffffffff


	//   ....[25]....
        /*01f8*/ 	.word	0xffffffff


	//   ....[26]....
        /*01fc*/ 	.word	0xffffffff


	//   ....[27]....
        /*0200*/ 	.word	0xffffffff


	//   ....[28]....
        /*0204*/ 	.word	0xffffffff


	//   ....[29]....
        /*0208*/ 	.word	0xffffffff


	//   ....[30]....
        /*020c*/ 	.word	0xffffffff


	//   ....[31]....
        /*0210*/ 	.word	0xffffffff


	//   ....[32]....
        /*0214*/ 	.word	0xffffffff


	//   ....[33]....
        /*0218*/ 	.word	0xffffffff


	//   ....[34]....
        /*021c*/ 	.word	0xffffffff


	//   ....[35]....
        /*0220*/ 	.word	0xffffffff


	//   ....[36]....
        /*0224*/ 	.word	0xffffffff


	//   ....[37]....
        /*0228*/ 	.word	0xffffffff


	//   ....[38]....
        /*022c*/ 	.word	0xffffffff


	//   ....[39]....
        /*0230*/ 	.word	0xffffffff


	//   ....[40]....
        /*0234*/ 	.word	0xffffffff


	//   ....[41]....
        /*0238*/ 	.word	0xffffffff


	//   ....[42]....
        /*023c*/ 	.word	0xffffffff


	//   ....[43]....
        /*0240*/ 	.word	0xffffffff


	//   ....[44]....
        /*0244*/ 	.word	0xffffffff


	//   ....[45]....
        /*0248*/ 	.word	0xffffffff


	//   ....[46]....
        /*024c*/ 	.word	0xffffffff


	//   ....[47]....
        /*0250*/ 	.word	0xffffffff


	//   ....[48]....
        /*0254*/ 	.word	0xffffffff


	//   ....[49]....
        /*0258*/ 	.word	0xffffffff


	//   ....[50]....
        /*025c*/ 	.word	0xffffffff


	//   ....[51]....
        /*0260*/ 	.word	0xffffffff


	//   ....[52]....
        /*0264*/ 	.word	0xffffffff


	//   ....[53]....
        /*0268*/ 	.word	0xffffffff


	//   ....[54]....
        /*026c*/ 	.word	0xffffffff


	//   ....[55]....
        /*0270*/ 	.word	0xffffffff


	//   ....[56]....
        /*0274*/ 	.word	0xffffffff


	//   ....[57]....
        /*0278*/ 	.word	0xffffffff


	//   ....[58]....
        /*027c*/ 	.word	0xffffffff


	//   ....[59]....
        /*0280*/ 	.word	0xffffffff


	//   ....[60]....
        /*0284*/ 	.word	0xffffffff


	//   ....[61]....
        /*0288*/ 	.word	0xffffffff


	//   ....[62]....
        /*028c*/ 	.word	0xffffffff


	//   ....[63]....
        /*0290*/ 	.word	0xffffffff


	//   ....[64]....
        /*0294*/ 	.word	0xffffffff


	//   ....[65]....
        /*0298*/ 	.word	0xffffffff


	//   ....[66]....
        /*029c*/ 	.word	0xffffffff


	//   ....[67]....
        /*02a0*/ 	.word	0xffffffff


	//   ....[68]....
        /*02a4*/ 	.word	0xffffffff


	//   ....[69]....
        /*02a8*/ 	.word	0xffffffff


	//   ....[70]....
        /*02ac*/ 	.word	0xffffffff


	//   ....[71]....
        /*02b0*/ 	.word	0xffffffff


	//   ....[72]....
        /*02b4*/ 	.word	0xffffffff


	//   ....[73]....
        /*02b8*/ 	.word	0xffffffff


	//   ....[74]....
        /*02bc*/ 	.word	0xffffffff


	//   ....[75]....
        /*02c0*/ 	.word	0xffffffff


	//   ....[76]....
        /*02c4*/ 	.word	0xffffffff


	//   ....[77]....
        /*02c8*/ 	.word	0xffffffff


	//   ....[78]....
        /*02cc*/ 	.word	0xffffffff


	//   ....[79]....
        /*02d0*/ 	.word	0xffffffff


	//   ....[80]....
        /*02d4*/ 	.word	0xffffffff


	//   ....[81]....
        /*02d8*/ 	.word	0xffffffff


	//   ....[82]....
        /*02dc*/ 	.word	0xffffffff


	//   ....[83]....
        /*02e0*/ 	.word	0xffffffff


	//   ....[84]....
        /*02e4*/ 	.word	0xffffffff


	//   ....[85]....
        /*02e8*/ 	.word	0xffffffff


	//   ....[86]....
        /*02ec*/ 	.word	0xffffffff


	//   ....[87]....
        /*02f0*/ 	.word	0xffffffff


	//   ....[88]....
        /*02f4*/ 	.word	0xffffffff


	//   ....[89]....
        /*02f8*/ 	.word	0xffffffff


	//   ....[90]....
        /*02fc*/ 	.word	0xffffffff


	//   ....[91]....
        /*0300*/ 	.word	0xffffffff


	//   ....[92]....
        /*0304*/ 	.word	0xffffffff


	//   ....[93]....
        /*0308*/ 	.word	0xffffffff


	//   ....[94]....
        /*030c*/ 	.word	0xffffffff


	//   ....[95]....
        /*0310*/ 	.word	0xffffffff


	//   ....[96]....
        /*0314*/ 	.word	0xffffffff


	//   ....[97]....
        /*0318*/ 	.word	0xffffffff


	//   ....[98]....
        /*031c*/ 	.word	0xffffffff


	//   ....[99]....
        /*0320*/ 	.word	0xffffffff


	//   ....[100]....
        /*0324*/ 	.word	0xffffffff


	//   ....[101]....
        /*0328*/ 	.word	0xffffffff


	//   ....[102]....
        /*032c*/ 	.word	0xffffffff


	//   ....[103]....
        /*0330*/ 	.word	0xffffffff


	//   ....[104]....
        /*0334*/ 	.word	0xffffffff


	//   ....[105]....
        /*0338*/ 	.word	0x0500000f


	//   ....[106]....
        /*033c*/ 	.word	0x0500000f


	//   ....[107]....
        /*0340*/ 	.word	0x0500000f


	//   ....[108]....
        /*0344*/ 	.word	0x0500000f


	//   ....[109]....
        /*0348*/ 	.word	0x0500000f


	//   ....[110]....
        /*034c*/ 	.word	0x0500000f


	//   ....[111]....
        /*0350*/ 	.word	0x0500000f


	//   ....[112]....
        /*0354*/ 	.word	0x0500000f


	//----- nvinfo : EIATTR_COOP_GROUP_INSTR_OFFSETS
	.align		4
.L_1371:
        /*0358*/ 	.byte	0x04, 0x28
        /*035a*/ 	.short	(.L_1373 - .L_1372)


	//   ....[0]....
.L_1372:
        /*035c*/ 	.word	0x00000060


	//   ....[1]....
        /*0360*/ 	.word	0x00000140


	//   ....[2]....
        /*0364*/ 	.word	0x00000190


	//   ....[3]....
        /*0368*/ 	.word	0x000003c0


	//   ....[4]....
        /*036c*/ 	.word	0x00000520


	//   ....[5]....
        /*0370*/ 	.word	0x00000640


	//   ....[6]....
        /*0374*/ 	.word	0x000007a0


	//   ....[7]....
        /*0378*/ 	.word	0x00001570


	//   ....[8]....
        /*037c*/ 	.word	0x00001f10


	//   ....[9]....
        /*0380*/ 	.word	0x00002500


	//   ....[10]....
        /*0384*/ 	.word	0x00002cf0


	//   ....[11]....
        /*0388*/ 	.word	0x00002d80


	//   ....[12]....
        /*038c*/ 	.word	0x000037a0


	//   ....[13]....
        /*0390*/ 	.word	0x00003830


	//   ....[14]....
        /*0394*/ 	.word	0x00004980


	//   ....[15]....
        /*0398*/ 	.word	0x00004b30


	//   ....[16]....
        /*039c*/ 	.word	0x00005610


	//   ....[17]....
        /*03a0*/ 	.word	0x00005770


	//   ....[18]....
        /*03a4*/ 	.word	0x00006080


	//   ....[19]....
        /*03a8*/ 	.word	0x000060f0


	//   ....[20]....
        /*03ac*/ 	.word	0x000081e0


	//   ....[21]....
        /*03b0*/ 	.word	0x00008200


	//   ....[22]....
        /*03b4*/ 	.word	0x00008240


	//   ....[23]....
        /*03b8*/ 	.word	0x00008250


	//   ....[24]....
        /*03bc*/ 	.word	0x00009850


	//   ....[25]....
        /*03c0*/ 	.word	0x00009870


	//   ....[26]....
        /*03c4*/ 	.word	0x000098e0


	//   ....[27]....
        /*03c8*/ 	.word	0x000098f0


	//   ....[28]....
        /*03cc*/ 	.word	0x0000a5d0


	//   ....[29]....
        /*03d0*/ 	.word	0x0000a5e0


	//   ....[30]....
        /*03d4*/ 	.word	0x0000a5f0


	//   ....[31]....
        /*03d8*/ 	.word	0x0000a600


	//   ....[32]....
        /*03dc*/ 	.word	0x0000a610


	//   ....[33]....
        /*03e0*/ 	.word	0x0000a620


	//   ....[34]....
        /*03e4*/ 	.word	0x0000a630


	//   ....[35]....
        /*03e8*/ 	.word	0x0000a640


	//   ....[36]....
        /*03ec*/ 	.word	0x0000a660


	//   ....[37]....
        /*03f0*/ 	.word	0x0000a670


	//   ....[38]....
        /*03f4*/ 	.word	0x0000a6a0


	//   ....[39]....
        /*03f8*/ 	.word	0x0000a6b0


	//   ....[40]....
        /*03fc*/ 	.word	0x0000a6c0


	//   ....[41]....
        /*0400*/ 	.word	0x0000a6d0


	//   ....[42]....
        /*0404*/ 	.word	0x0000a700


	//   ....[43]....
        /*0408*/ 	.word	0x0000a710


	//   ....[44]....
        /*040c*/ 	.word	0x0000a740


	//   ....[45]....
        /*0410*/ 	.word	0x0000a750


	//   ....[46]....
        /*0414*/ 	.word	0x0000a770


	//   ....[47]....
        /*0418*/ 	.word	0x0000a780


	//   ....[48]....
        /*041c*/ 	.word	0x0000a790


	//   ....[49]....
        /*0420*/ 	.word	0x0000a7a0


	//   ....[50]....
        /*0424*/ 	.word	0x0000a7c0


	//   ....[51]....
        /*0428*/ 	.word	0x0000a7d0


	//   ....[52]....
        /*042c*/ 	.word	0x0000ad90


	//   ....[53]....
        /*0430*/ 	.word	0x0000add0


	//   ....[54]....
        /*0434*/ 	.word	0x0000ae00


	//   ....[55]....
        /*0438*/ 	.word	0x0000ae30


	//   ....[56]....
        /*043c*/ 	.word	0x0000b330


	//   ....[57]....
        /*0440*/ 	.word	0x0000b340


	//   ....[58]....
        /*0444*/ 	.word	0x0000b450


	//   ....[59]....
        /*0448*/ 	.word	0x0000b470


	//   ....[60]....
        /*044c*/ 	.word	0x0000bd60


	//   ....[61]....
        /*0450*/ 	.word	0x0000bd70


	//   ....[62]....
        /*0454*/ 	.word	0x0000be70


	//   ....[63]....
        /*0458*/ 	.word	0x0000be90


	//   ....[64]....
        /*045c*/ 	.word	0x0000c000


	//   ....[65]....
        /*0460*/ 	.word	0x0000c1e0


	//   ....[66]....
        /*0464*/ 	.word	0x0000c210


	//   ....[67]....
        /*0468*/ 	.word	0x0000c240


	//   ....[68]....
        /*046c*/ 	.word	0x0000c290


	//   ....[69]....
        /*0470*/ 	.word	0x0000c2c0


	//   ....[70]....
        /*0474*/ 	.word	0x0000c300


	//   ....[71]....
        /*0478*/ 	.word	0x0000c480


	//   ....[72]....
        /*047c*/ 	.word	0x0000c4b0


	//   ....[73]....
        /*0480*/ 	.word	0x0000c4e0


	//   ....[74]....
        /*0484*/ 	.word	0x0000c510


	//   ....[75]....
        /*0488*/ 	.word	0x0000c540


	//   ....[76]....
        /*048c*/ 	.word	0x0000c580


	//   ....[77]....
        /*0490*/ 	.word	0x0000c610


	//   ....[78]....
        /*0494*/ 	.word	0x0000c6a0


	//   ....[79]....
        /*0498*/ 	.word	0x0000c750


	//   ....[80]....
        /*049c*/ 	.word	0x0000ddf0


	//   ....[81]....
        /*04a0*/ 	.word	0x0000ec40


	//   ....[82]....
        /*04a4*/ 	.word	0x0000ec60


	//   ....[83]....
        /*04a8*/ 	.word	0x0000ec70


	//   ....[84]....
        /*04ac*/ 	.word	0x0000ec90


	//   ....[85]....
        /*04b0*/ 	.word	0x0000ecb0


	//   ....[86]....
        /*04b4*/ 	.word	0x0000edc0


	//   ....[87]....
        /*04b8*/ 	.word	0x00010a30


	//   ....[88]....
        /*04bc*/ 	.word	0x00010a60


	//   ....[89]....
        /*04c0*/ 	.word	0x00010a90


	//   ....[90]....
        /*04c4*/ 	.word	0x00010ad0


	//   ....[91]....
        /*04c8*/ 	.word	0x00010b00


	//   ....[92]....
        /*04cc*/ 	.word	0x00010b10


	//   ....[93]....
        /*04d0*/ 	.word	0x00010b40


	//   ....[94]....
        /*04d4*/ 	.word	0x00010b50


	//   ....[95]....
        /*04d8*/ 	.word	0x00010c90


	//   ....[96]....
        /*04dc*/ 	.word	0x00010cc0


	//   ....[97]....
        /*04e0*/ 	.word	0x00010cf0


	//   ....[98]....
        /*04e4*/ 	.word	0x00010d20


	//   ....[99]....
        /*04e8*/ 	.word	0x00010d50


	//   ....[100]....
        /*04ec*/ 	.word	0x00010d90


	//   ....[101]....
        /*04f0*/ 	.word	0x00010e20


	//   ....[102]....
        /*04f4*/ 	.word	0x00010eb0


	//   ....[103]....
        /*04f8*/ 	.word	0x00010f20


	//   ....[104]....
        /*04fc*/ 	.word	0x000115b0


	//   ....[105]....
        /*0500*/ 	.word	0x00011b80


	//   ....[106]....
        /*0504*/ 	.word	0x00011d80


	//   ....[107]....
        /*0508*/ 	.word	0x00011dd0


	//   ....[108]....
        /*050c*/ 	.word	0x00011e30


	//   ....[109]....
        /*0510*/ 	.word	0x00011ed0


	//   ....[110]....
        /*0514*/ 	.word	0x00011f90


	//   ....[111]....
        /*0518*/ 	.word	0x00012010


	//   ....[112]....
        /*051c*/ 	.word	0x000123e0


	//----- nvinfo : EIATTR_REG_RECONFIG
	.align		4
.L_1373:
        /*0520*/ 	.byte	0x01, 0x54
	.zero		2


	//----- nvinfo : EIATTR_SYSCALL_OFFSETS
	.align		4
        /*0524*/ 	.byte	0x04, 0x46
        /*0526*/ 	.short	(.L_1375 - .L_1374)


	//   ....[0]....
.L_1374:
        /*0528*/ 	.word	0x00001750


	//   ....[1]....
        /*052c*/ 	.word	0x0000d8a0


	//   ....[2]....
        /*0530*/ 	.word	0x0000da00


	//   ....[3]....
        /*0534*/ 	.word	0x0000db50


	//   ....[4]....
        /*0538*/ 	.word	0x0000dc90


	//   ....[5]....
        /*053c*/ 	.word	0x0000e720


	//----- nvinfo : EIATTR_MBARRIER_INSTR_OFFSETS
	.align		4
.L_1375:
        /*0540*/ 	.byte	0x04, 0x39
        /*0542*/ 	.short	(.L_1377 - .L_1376)


	//   ....[0]....
.L_1376:
        /*0544*/ 	.word	0x00000270
        /*0548*/ 	.word	0x000000ff
        /*054c*/ 	.word	0x00019c00
        /*0550*/ 	.short	0x0100
        /*0552*/ 	.byte	0x08
	.zero		1


	//   ....[1]....
        /*0554*/ 	.word	0x00000280
        /*0558*/ 	.word	0x000000ff
        /*055c*/ 	.word	0x00019c20
        /*0560*/ 	.short	0x0100
        /*0562*/ 	.byte	0x08
	.zero		1


	//   ....[2]....
        /*0564*/ 	.word	0x00000370
        /*0568*/ 	.word	0x000000ff
        /*056c*/ 	.word	0x00019c30
        /*0570*/ 	.short	0x0100
        /*0572*/ 	.byte	0x08
	.zero		1


	//   ....[3]....
        /*0574*/ 	.word	0x00000380
        /*0578*/ 	.word	0x000000ff
        /*057c*/ 	.word	0x00019c40
        /*0580*/ 	.short	0x0100
        /*0582*/ 	.byte	0x08
	.zero		1


	//   ....[4]....
        /*0584*/ 	.word	0x00000390
        /*0588*/ 	.word	0x000000ff
        /*058c*/ 	.word	0x00019c38
        /*0590*/ 	.short	0x0100
        /*0592*/ 	.byte	0x08
	.zero		1


	//   ....[5]....
        /*0594*/ 	.word	0x000003a0
        /*0598*/ 	.word	0x000000ff
        /*059c*/ 	.word	0x00019c48
        /*05a0*/ 	.short	0x0100
        /*05a2*/ 	.byte	0x08
	.zero		1


	//   ....[6]....
        /*05a4*/ 	.word	0x000004d0
        /*05a8*/ 	.word	0x000000ff
        /*05ac*/ 	.word	0x00019c50
        /*05b0*/ 	.short	0x0100
        /*05b2*/ 	.byte	0x08
	.zero		1


	//   ....[7]....
        /*05b4*/ 	.word	0x000004e0
        /*05b8*/ 	.word	0x000000ff
        /*05bc*/ 	.word	0x00019c60
        /*05c0*/ 	.short	0x0100
        /*05c2*/ 	.byte	0x08
	.zero		1


	//   ....[8]....
        /*05c4*/ 	.word	0x000004f0
        /*05c8*/ 	.word	0x000000ff
        /*05cc*/ 	.word	0x00019c58
        /*05d0*/ 	.short	0x0100
        /*05d2*/ 	.byte	0x08
	.zero		1


	//   ....[9]....
        /*05d4*/ 	.word	0x00000500
        /*05d8*/ 	.word	0x000000ff
        /*05dc*/ 	.word	0x00019c68
        /*05e0*/ 	.short	0x0100
        /*05e2*/ 	.byte	0x08
	.zero		1


	//   ....[10]....
        /*05e4*/ 	.word	0x000005f0
        /*05e8*/ 	.word	0x000000ff
        /*05ec*/ 	.word	0x00019c70
        /*05f0*/ 	.short	0x0100
        /*05f2*/ 	.byte	0x06
	.zero		1


	//   ....[11]....
        /*05f4*/ 	.word	0x00000600
        /*05f8*/ 	.word	0x000000ff
        /*05fc*/ 	.word	0x00019c80
        /*0600*/ 	.short	0x0100
        /*0602*/ 	.byte	0x06
	.zero		1


	//   ....[12]....
        /*0604*/ 	.word	0x00000610
        /*0608*/ 	.word	0x000000ff
        /*060c*/ 	.word	0x00019c78
        /*0610*/ 	.short	0x0100
        /*0612*/ 	.byte	0x06
	.zero		1


	//   ....[13]....
        /*0614*/ 	.word	0x00000620
        /*0618*/ 	.word	0x000000ff
        /*061c*/ 	.word	0x00019c88
        /*0620*/ 	.short	0x0100
        /*0622*/ 	.byte	0x06
	.zero		1


	//   ....[14]....
        /*0624*/ 	.word	0x00000750
        /*0628*/ 	.word	0x000000ff
        /*062c*/ 	.word	0x00019c90
        /*0630*/ 	.short	0x0100
        /*0632*/ 	.byte	0x08
	.zero		1


	//   ....[15]....
        /*0634*/ 	.word	0x00000760
        /*0638*/ 	.word	0x000000ff
        /*063c*/ 	.word	0x00019ca0
        /*0640*/ 	.short	0x0100
        /*0642*/ 	.byte	0x08
	.zero		1


	//   ....[16]....
        /*0644*/ 	.word	0x00000770
        /*0648*/ 	.word	0x000000ff
        /*064c*/ 	.word	0x00019c98
        /*0650*/ 	.short	0x0100
        /*0652*/ 	.byte	0x08
	.zero		1


	//   ....[17]....
        /*0654*/ 	.word	0x00000780
        /*0658*/ 	.word	0x000000ff
        /*065c*/ 	.word	0x00019ca8
        /*0660*/ 	.short	0x0100
        /*0662*/ 	.byte	0x08
	.zero		1


	//   ....[18]....
        /*0664*/ 	.word	0x000008b0
        /*0668*/ 	.word	0x000000ff
        /*066c*/ 	.word	0x00019cb0
        /*0670*/ 	.short	0x0100
        /*0672*/ 	.byte	0x08
	.zero		1


	//   ....[19]....
        /*0674*/ 	.word	0x000008c0
        /*0678*/ 	.word	0x000000ff
        /*067c*/ 	.word	0x00019cc0
        /*0680*/ 	.short	0x0100
        /*0682*/ 	.byte	0x08
	.zero		1


	//   ....[20]....
        /*0684*/ 	.word	0x000008d0
        /*0688*/ 	.word	0x000000ff
        /*068c*/ 	.word	0x00019cb8
        /*0690*/ 	.short	0x0100
        /*0692*/ 	.byte	0x08
	.zero		1


	//   ....[21]....
        /*0694*/ 	.word	0x000008e0
        /*0698*/ 	.word	0x000000ff
        /*069c*/ 	.word	0x00019cc8
        /*06a0*/ 	.short	0x0100
        /*06a2*/ 	.byte	0x08
	.zero		1


	//   ....[22]....
        /*06a4*/ 	.word	0x00001a80
        /*06a8*/ 	.word	0x000000ff
        /*06ac*/ 	.word	0x00019c00
        /*06b0*/ 	.short	0x010a
        /*06b2*/ 	.byte	0x2d
	.zero		1


	//   ....[23]....
        /*06b4*/ 	.word	0x00001b20
        /*06b8*/ 	.word	0x00000002
        /*06bc*/ 	.word	0x00019c30
        /*06c0*/ 	.short	0x010a
        /*06c2*/ 	.byte	0x3f
	.zero		1


	//   ....[24]....
        /*06c4*/ 	.word	0x00001b80
        /*06c8*/ 	.word	0x00000002
        /*06cc*/ 	.word	0x00019c30
        /*06d0*/ 	.short	0x010a
        /*06d2*/ 	.byte	0x3f
	.zero		1


	//   ....[25]....
        /*06d4*/ 	.word	0x00003c80
        /*06d8*/ 	.word	0x00000030
        /*06dc*/ 	.word	0x00000000
        /*06e0*/ 	.short	0x0101
        /*06e2*/ 	.byte	0x3f
	.zero		1


	//   ....[26]....
        /*06e4*/ 	.word	0x00004520
        /*06e8*/ 	.word	0x000000ff
        /*06ec*/ 	.word	0x00019c30
        /*06f0*/ 	.short	0x010a
        /*06f2*/ 	.byte	0x16
	.zero		1


	//   ....[27]....
        /*06f4*/ 	.word	0x00004560
        /*06f8*/ 	.word	0x000000ff
        /*06fc*/ 	.word	0x00019c30
        /*0700*/ 	.short	0x010a
        /*0702*/ 	.byte	0x16
	.zero		1


	//   ....[28]....
        /*0704*/ 	.word	0x000046c0
        /*0708*/ 	.word	0x000000ff
        /*070c*/ 	.word	0x00019c50
        /*0710*/ 	.short	0x010a
        /*0712*/ 	.byte	0x0e
	.zero		1


	//   ....[29]....
        /*0714*/ 	.word	0x00004700
        /*0718*/ 	.word	0x000000ff
        /*071c*/ 	.word	0x00019c50
        /*0720*/ 	.short	0x010a
        /*0722*/ 	.byte	0x0e
	.zero		1


	//   ....[30]....
        /*0724*/ 	.word	0x000069a0
        /*0728*/ 	.word	0x00000002
        /*072c*/ 	.word	0x00000000
        /*0730*/ 	.short	0x0101
        /*0732*/ 	.byte	0x3f
	.zero		1


	//   ....[31]....
        /*0734*/ 	.word	0x00006c90
        /*0738*/ 	.word	0x000000ff
        /*073c*/ 	.word	0x00000000
        /*0740*/ 	.short	0x0101
        /*0742*/ 	.byte	0x06
	.zero		1


	//   ....[32]....
        /*0744*/ 	.word	0x00007250
        /*0748*/ 	.word	0x000000ff
        /*074c*/ 	.word	0x00019c30
        /*0750*/ 	.short	0x010a
        /*0752*/ 	.byte	0x06
	.zero		1


	//   ....[33]....
        /*0754*/ 	.word	0x00007290
        /*0758*/ 	.word	0x000000ff
        /*075c*/ 	.word	0x00019c30
        /*0760*/ 	.short	0x010a
        /*0762*/ 	.byte	0x06
	.zero		1


	//   ....[34]....
        /*0764*/ 	.word	0x000073f0
        /*0768*/ 	.word	0x000000ff
        /*076c*/ 	.word	0x00019c50
        /*0770*/ 	.short	0x010a
        /*0772*/ 	.byte	0x0e
	.zero		1


	//   ....[35]....
        /*0774*/ 	.word	0x00007430
        /*0778*/ 	.word	0x000000ff
        /*077c*/ 	.word	0x00019c50
        /*0780*/ 	.short	0x010a
        /*0782*/ 	.byte	0x0e
	.zero		1


	//   ....[36]....
        /*0784*/ 	.word	0x00008db0
        /*0788*/ 	.word	0x00000002
        /*078c*/ 	.word	0x00000000
        /*0790*/ 	.short	0x0101
        /*0792*/ 	.byte	0x3f
	.zero		1


	//   ....[37]....
        /*0794*/ 	.word	0x00009060
        /*0798*/ 	.word	0x000000ff
        /*079c*/ 	.word	0x00000000
        /*07a0*/ 	.short	0x0101
        /*07a2*/ 	.byte	0x06
	.zero		1


	//   ....[38]....
        /*07a4*/ 	.word	0x00009590
        /*07a8*/ 	.word	0x000000ff
        /*07ac*/ 	.word	0x00019c50
        /*07b0*/ 	.short	0x010a
        /*07b2*/ 	.byte	0x10
	.zero		1


	//   ....[39]....
        /*07b4*/ 	.word	0x000095d0
        /*07b8*/ 	.word	0x000000ff
        /*07bc*/ 	.word	0x00019c50
        /*07c0*/ 	.short	0x010a
        /*07c2*/ 	.byte	0x10
	.zero		1


	//   ....[40]....
        /*07c4*/ 	.word	0x00009bd0
        /*07c8*/ 	.word	0x000000ff
        /*07cc*/ 	.word	0x00000000
        /*07d0*/ 	.short	0x0101
        /*07d2*/ 	.byte	0x04
	.zero		1


	//   ....[41]....
        /*07d4*/ 	.word	0x0000b350
        /*07d8*/ 	.word	0x00000003
        /*07dc*/ 	.word	0x00000000
        /*07e0*/ 	.short	0x0101
        /*07e2*/ 	.byte	0x3f
	.zero		1


	//   ....[42]....
        /*07e4*/ 	.word	0x0000e010
        /*07e8*/ 	.word	0x00000004
        /*07ec*/ 	.word	0x00019c80
        /*07f0*/ 	.short	0x010a
        /*07f2*/ 	.byte	0x3f
	.zero		1


	//   ....[43]....
        /*07f4*/ 	.word	0x0000e290
        /*07f8*/ 	.word	0x00000004
        /*07fc*/ 	.word	0x00019c40
        /*0800*/ 	.short	0x010a
        /*0802*/ 	.byte	0x3f
	.zero		1


	//   ....[44]....
        /*0804*/ 	.word	0x0000eea0
        /*0808*/ 	.word	0x00000010
        /*080c*/ 	.word	0x00019c00
        /*0810*/ 	.short	0x0107
        /*0812*/ 	.byte	0x3f
	.zero		1


	//   ....[45]....
        /*0814*/ 	.word	0x0000efb0
        /*0818*/ 	.word	0x00000010
        /*081c*/ 	.word	0x00019c00
        /*0820*/ 	.short	0x0101
        /*0822*/ 	.byte	0x3f
	.zero		1


	//   ....[46]....
        /*0824*/ 	.word	0x0000efd0
        /*0828*/ 	.word	0x00000010
        /*082c*/ 	.word	0x00019c20
        /*0830*/ 	.short	0x010a
        /*0832*/ 	.byte	0x3f
	.zero		1


	//   ....[47]....
        /*0834*/ 	.word	0x0000f2b0
        /*0838*/ 	.word	0x00000006
        /*083c*/ 	.word	0x00019c80
        /*0840*/ 	.short	0x010a
        /*0842*/ 	.byte	0x3f
	.zero		1


	//   ....[48]....
        /*0844*/ 	.word	0x0000f6d0
        /*0848*/ 	.word	0x00000006
        /*084c*/ 	.word	0x00019c40
        /*0850*/ 	.short	0x010a
        /*0852*/ 	.byte	0x3f
	.zero		1


	//   ....[49]....
        /*0854*/ 	.word	0x0000fb80
        /*0858*/ 	.word	0x00000003
        /*085c*/ 	.word	0x00019c70
        /*0860*/ 	.short	0x010a
        /*0862*/ 	.byte	0x3f
	.zero		1


	//   ....[50]....
        /*0864*/ 	.word	0x0000fbf0
        /*0868*/ 	.word	0x00000003
        /*086c*/ 	.word	0x00019c60
        /*0870*/ 	.short	0x010a
        /*0872*/ 	.byte	0x3f
	.zero		1


	//   ....[51]....
        /*0874*/ 	.word	0x00010030
        /*0878*/ 	.word	0x00000003
        /*087c*/ 	.word	0x00019c50
        /*0880*/ 	.short	0x0101
        /*0882*/ 	.byte	0x3f
	.zero		1


	//   ....[52]....
        /*0884*/ 	.word	0x000100a0
        /*0888*/ 	.word	0x00000000
        /*088c*/ 	.word	0x00000000
        /*0890*/ 	.short	0x0101
        /*0892*/ 	.byte	0x3f
	.zero		1


	//   ....[53]....
        /*0894*/ 	.word	0x000102b0
        /*0898*/ 	.word	0x00000000
        /*089c*/ 	.word	0x00019c70
        /*08a0*/ 	.short	0x010a
        /*08a2*/ 	.byte	0x3f
	.zero		1


	//   ....[54]....
        /*08a4*/ 	.word	0x00010320
        /*08a8*/ 	.word	0x00000000
        /*08ac*/ 	.word	0x00019c60
        /*08b0*/ 	.short	0x010a
        /*08b2*/ 	.byte	0x3f
	.zero		1


	//   ....[55]....
        /*08b4*/ 	.word	0x00010760
        /*08b8*/ 	.word	0x00000000
        /*08bc*/ 	.word	0x00019c50
        /*08c0*/ 	.short	0x0101
        /*08c2*/ 	.byte	0x3f
	.zero		1


	//   ....[56]....
        /*08c4*/ 	.word	0x000107b0
        /*08c8*/ 	.word	0x00000002
        /*08cc*/ 	.word	0x00000000
        /*08d0*/ 	.short	0x0101
        /*08d2*/ 	.byte	0x3f
	.zero		1


	//   ....[57]....
        /*08d4*/ 	.word	0x00011530
        /*08d8*/ 	.word	0x00000007
        /*08dc*/ 	.word	0x00019c20
        /*08e0*/ 	.short	0x010a
        /*08e2*/ 	.byte	0x3f
	.zero		1


	//   ....[58]....
        /*08e4*/ 	.word	0x000116d0
        /*08e8*/ 	.word	0x00000005
        /*08ec*/ 	.word	0x00000000
        /*08f0*/ 	.short	0x010a
        /*08f2*/ 	.byte	0x3f
	.zero		1


	//   ....[59]....
        /*08f4*/ 	.word	0x00011740
        /*08f8*/ 	.word	0x00000003
        /*08fc*/ 	.word	0x00000000
        /*0900*/ 	.short	0x010a
        /*0902*/ 	.byte	0x3f
	.zero		1


	//   ....[60]....
        /*0904*/ 	.word	0x00011790
        /*0908*/ 	.word	0x00000003
        /*090c*/ 	.word	0x00019c60
        /*0910*/ 	.short	0x010a
        /*0912*/ 	.byte	0x3f
	.zero		1


	//   ....[61]....
        /*0914*/ 	.word	0x000117e0
        /*0918*/ 	.word	0x00000005
        /*091c*/ 	.word	0x00019c60
        /*0920*/ 	.short	0x010a
        /*0922*/ 	.byte	0x3f
	.zero		1


	//   ....[62]....
        /*0924*/ 	.word	0x00011820
        /*0928*/ 	.word	0x00000003
        /*092c*/ 	.word	0x00019c80
        /*0930*/ 	.short	0x010a
        /*0932*/ 	.byte	0x3f
	.zero		1


	//   ....[63]....
        /*0934*/ 	.word	0x00011840
        /*0938*/ 	.word	0x00000005
        /*093c*/ 	.word	0x00019c80
        /*0940*/ 	.short	0x010a
        /*0942*/ 	.byte	0x3f
	.zero		1


	//   ....[64]....
        /*0944*/ 	.word	0x000118b0
        /*0948*/ 	.word	0x00000003
        /*094c*/ 	.word	0x00019c00
        /*0950*/ 	.short	0x010a
        /*0952*/ 	.byte	0x3f
	.zero		1


	//   ....[65]....
        /*0954*/ 	.word	0x00011900
        /*0958*/ 	.word	0x00000002
        /*095c*/ 	.word	0x00019c30
        /*0960*/ 	.short	0x010a
        /*0962*/ 	.byte	0x3f
	.zero		1


	//   ....[66]....
        /*0964*/ 	.word	0x00011960
        /*0968*/ 	.word	0x00000007
        /*096c*/ 	.word	0x00019c30
        /*0970*/ 	.short	0x010a
        /*0972*/ 	.byte	0x3f
	.zero		1


	//   ....[67]....
        /*0974*/ 	.word	0x000119c0
        /*0978*/ 	.word	0x00000007
        /*097c*/ 	.word	0x00019c50
        /*0980*/ 	.short	0x010a
        /*0982*/ 	.byte	0x3f
	.zero		1


	//   ....[68]....
        /*0984*/ 	.word	0x00011a20
        /*0988*/ 	.word	0x00000007
        /*098c*/ 	.word	0x00019c30
        /*0990*/ 	.short	0x010a
        /*0992*/ 	.byte	0x3f
	.zero		1


	//   ....[69]....
        /*0994*/ 	.word	0x00011a80
        /*0998*/ 	.word	0x00000007
        /*099c*/ 	.word	0x00019c50
        /*09a0*/ 	.short	0x010a
        /*09a2*/ 	.byte	0x3f
	.zero		1


	//   ....[70]....
        /*09a4*/ 	.word	0x00011ae0
        /*09a8*/ 	.word	0x00000005
        /*09ac*/ 	.word	0x00019c50
        /*09b0*/ 	.short	0x010a
        /*09b2*/ 	.byte	0x3f
	.zero		1


	//   ....[71]....
        /*09b4*/ 	.word	0x00011c30
        /*09b8*/ 	.word	0x00000004
        /*09bc*/ 	.word	0x00019c80
        /*09c0*/ 	.short	0x010a
        /*09c2*/ 	.byte	0x3f
	.zero		1


	//   ....[72]....
        /*09c4*/ 	.word	0x00011c80
        /*09c8*/ 	.word	0x00000004
        /*09cc*/ 	.word	0x00019c40
        /*09d0*/ 	.short	0x010a
        /*09d2*/ 	.byte	0x3f
	.zero		1


	//   ....[73]....
        /*09d4*/ 	.word	0x000120d0
        /*09d8*/ 	.word	0x00000010
        /*09dc*/ 	.word	0x00019c20
        /*09e0*/ 	.short	0x010a
        /*09e2*/ 	.byte	0x3f
	.zero		1


	//   ....[74]....
        /*09e4*/ 	.word	0x00012120
        /*09e8*/ 	.word	0x00000006
        /*09ec*/ 	.word	0x00019c80
        /*09f0*/ 	.short	0x010a
        /*09f2*/ 	.byte	0x3f
	.zero		1


	//   ....[75]....
        /*09f4*/ 	.word	0x00012170
        /*09f8*/ 	.word	0x00000006
        /*09fc*/ 	.word	0x00019c40
        /*0a00*/ 	.short	0x010a
        /*0a02*/ 	.byte	0x3f
	.zero		1


	//   ....[76]....
        /*0a04*/ 	.word	0x000121c0
        /*0a08*/ 	.word	0x00000003
        /*0a0c*/ 	.word	0x00019c70
        /*0a10*/ 	.short	0x010a
        /*0a12*/ 	.byte	0x3f
	.zero		1


	//   ....[77]....
        /*0a14*/ 	.word	0x00012210
        /*0a18*/ 	.word	0x00000003
        /*0a1c*/ 	.word	0x00019c60
        /*0a20*/ 	.short	0x010a
        /*0a22*/ 	.byte	0x3f
	.zero		1


	//   ....[78]....
        /*0a24*/ 	.word	0x00012260
        /*0a28*/ 	.word	0x00000000
        /*0a2c*/ 	.word	0x00019c70
        /*0a30*/ 	.short	0x010a
        /*0a32*/ 	.byte	0x3f
	.zero		1


	//   ....[79]....
        /*0a34*/ 	.word	0x000122b0
        /*0a38*/ 	.word	0x00000000
        /*0a3c*/ 	.word	0x00019c60
        /*0a40*/ 	.short	0x010a
        /*0a42*/ 	.byte	0x3f
	.zero		1


	//   ....[80]....
        /*0a44*/ 	.word	0x00012300
        /*0a48*/ 	.word	0x00000007
        /*0a4c*/ 	.word	0x00019c20
        /*0a50*/ 	.short	0x010a
        /*0a52*/ 	.byte	0x3f
	.zero		1


	//   ....[81]....
        /*0a54*/ 	.word	0x000124a0
        /*0a58*/ 	.word	0x00000005
        /*0a5c*/ 	.word	0x00000000
        /*0a60*/ 	.short	0x010a
        /*0a62*/ 	.byte	0x3f
	.zero		1


	//   ....[82]....
        /*0a64*/ 	.word	0x000124f0
        /*0a68*/ 	.word	0x00000003
        /*0a6c*/ 	.word	0x00000000
        /*0a70*/ 	.short	0x010a
        /*0a72*/ 	.byte	0x3f
	.zero		1


	//   ....[83]....
        /*0a74*/ 	.word	0x00012540
        /*0a78*/ 	.word	0x00000003
        /*0a7c*/ 	.word	0x00019c60
        /*0a80*/ 	.short	0x010a
        /*0a82*/ 	.byte	0x3f
	.zero		1


	//   ....[84]....
        /*0a84*/ 	.word	0x00012590
        /*0a88*/ 	.word	0x00000005
        /*0a8c*/ 	.word	0x00019c60
        /*0a90*/ 	.short	0x010a
        /*0a92*/ 	.byte	0x3f
	.zero		1


	//   ....[85]....
        /*0a94*/ 	.word	0x000125e0
        /*0a98*/ 	.word	0x00000003
        /*0a9c*/ 	.word	0x00019c80
        /*0aa0*/ 	.short	0x010a
        /*0aa2*/ 	.byte	0x3f
	.zero		1


	//----- nvinfo : EIATTR_NUM_MBARRIERS
	.align		4
.L_1377:
        /*0aa4*/ 	.byte	0x03, 0x38
        /*0aa6*/ 	.short	0x0016


	//----- nvinfo : EIATTR_EXIT_INSTR_OFFSETS
	.align		4
        /*0aa8*/ 	.byte	0x04, 0x1c
        /*0aaa*/ 	.short	(.L_1379 - .L_1378)


	//   ....[0]....
.L_1378:
        /*0aac*/ 	.word	0x00000a40


	//   ....[1]....
        /*0ab0*/ 	.word	0x0000bfb0


	//   ....[2]....
        /*0ab4*/ 	.word	0x00011890


	//----- nvinfo : EIATTR_MAX_THREADS
	.align		4
.L_1379:
        /*0ab8*/ 	.byte	0x04, 0x05
        /*0aba*/ 	.short	(.L_1381 - .L_1380)
.L_1380:
        /*0abc*/ 	.word	0x00000200
        /*0ac0*/ 	.word	0x00000001
        /*0ac4*/ 	.word	0x00000001


	//----- nvinfo : EIATTR_CRS_STACK_SIZE
	.align		4
.L_1381:
        /*0ac8*/ 	.byte	0x04, 0x1e
        /*0aca*/ 	.short	(.L_1383 - .L_1382)
.L_1382:
        /*0acc*/ 	.word	0x00000000


	//----- nvinfo : EIATTR_CBANK_PARAM_SIZE
	.align		4
.L_1383:
        /*0ad0*/ 	.byte	0x03, 0x19
        /*0ad2*/ 	.short	0x0af0


	//----- nvinfo : EIATTR_PARAM_CBANK
	.align		4
        /*0ad4*/ 	.byte	0x04, 0x0a
        /*0ad6*/ 	.short	(.L_1385 - .L_1384)
	.align		4
.L_1384:
        /*0ad8*/ 	.word	index@(.nv.constant0._ZN7cutlass13device_kernelIN5flash11enable_sm90INS1_16FlashAttnFwdSm90INS1_25CollectiveMainloopFwdSm90ILi2EN4cute5tupleIJNS5_1CILi1EEES8_S8_EEENS6_IJNS7_ILi192EEENS7_ILi128EEENS7_ILi96EEEEEELi96ENS_12float_e4m3_tEfNS_4arch4Sm90ELb1ELb0ELb1ELb1ELb0ELb0ELb0ELb1ELb1ELb1ELb0ELb0EEENS1_21CollectiveEpilogueFwdINS6_IJSA_SC_SB_EEES9_NS_10bfloat16_tESG_Li384ELb1ELb1ELb0ELb1EEENS1_36VarlenDynamicPersistentTileSchedulerILi192ELi128ELi384ELi128ELb0ELb1ELb1ELb1ELb1ELb1EEEEEEEEEvNT_6ParamsE)
        /*0adc*/ 	.short	0x0210
        /*0ade*/ 	.short	0x0af0


	//----- nvinfo : EIATTR_SW_WAR
	.align		4
.L_1385:
        /*0ae0*/ 	.byte	0x04, 0x36
        /*0ae2*/ 	.short	(.L_1387 - .L_1386)
.L_1386:
        /*0ae4*/ 	.word	0x00000008
.L_1387:


//--------------------- .nv.info._ZN7cutlass13device_kernelIN5flash11enable_sm90INS1_16FlashAttnFwdSm90INS1_25CollectiveMainloopFwdSm90ILi2EN4cute5tupleIJNS5_1CILi1EEES8_S8_EEENS6_IJNS7_ILi192EEENS7_ILi128EEENS7_ILi96EEEEEELi96ENS_12float_e4m3_tEfNS_4arch4Sm90ELb1ELb0ELb1ELb1ELb0ELb1ELb0ELb1ELb1ELb1ELb0ELb0EEENS1_21CollectiveEpilogueFwdINS6_IJSA_SC_SB_EEES9_NS_10bfloat16_tESG_Li384ELb1ELb1ELb0ELb1EEENS1_36VarlenDynamicPersistentTileSchedulerILi192ELi128ELi384ELi128ELb0ELb1ELb1ELb1ELb1ELb1EEEEEEEEEvNT_6ParamsE --------------------------
	.section	.nv.info._ZN7cutlass13device_kernelIN5flash11enable_sm90INS1_16FlashAttnFwdSm90INS1_25CollectiveMainloopFwdSm90ILi2EN4cute5tupleIJNS5_1CILi1EEES8_S8_EEENS6_IJNS7_ILi192EEENS7_ILi128EEENS7_ILi96EEEEEELi96ENS_12float_e4m3_tEfNS_4arch4Sm90ELb1ELb0ELb1ELb1ELb0ELb1ELb0ELb1ELb1ELb1ELb0ELb0EEENS1_21CollectiveEpilogueFwdINS6_IJSA_SC_SB_EEES9_NS_10bfloat16_tESG_Li384ELb1ELb1ELb0ELb1EEENS1_36VarlenDynamicPersistentTileSchedulerILi192ELi128ELi384ELi128ELb0ELb1ELb1ELb1ELb1ELb1EEEEEEEEEvNT_6ParamsE,"",@"SHT_CUDA_INFO"
	.sectionflags	@""
	.align	4


	//----- nvinfo : EIATTR_CUDA_API_VERSION
	.align		4
        /*0000*/ 	.byte	0x04, 0x37
        /*0002*/ 	.short	(.L_1389 - .L_1388)
.L_1388:
        /*0004*/ 	.word	0x00000082


	//----- nvinfo : EIATTR_KPARAM_INFO
	.align		4
.L_1389:
        /*0008*/ 	.byte	0x04, 0x17
        /*000a*/ 	.short	(.L_1391 - .L_1390)
.L_1390:
        /*000c*/ 	.word	0x00000000
        /*0010*/ 	.short	0x0000
        /*0012*/ 	.short	0x0070
        /*0014*/ 	.byte	0x00, 0xf0, 0x01, 0x2a


	//----- nvinfo : EIATTR_SPARSE_MMA_MASK
	.align		4
.L_1391:
        /*0018*/ 	.byte	0x03, 0x50
        /*001a*/ 	.short	0x0000


	//----- nvinfo : EIATTR_MAXREG_COUNT
	.align		4
        /*001c*/ 	.byte	0x03, 0x1b
        /*001e*/ 	.short	0x0080


	//----- nvinfo : EIATTR_NUM_BARRIERS
	.align		4
        /*0020*/ 	.byte	0x02, 0x4c
        /*0022*/ 	.byte	0x10
	.zero		1


	//----- nvinfo : EIATTR_EXTERNS
	.align		4
        /*0024*/ 	.byte	0x04, 0x0f
        /*0026*/ 	.short	(.L_1393 - .L_1392)


	//   ....[0]....
	.align		4
.L_1392:
        /*0028*/ 	.word	index@(__assertfail)


	//----- nvinfo : EIATTR_ANNOTATIONS
	.align		4
.L_1393:
        /*002c*/ 	.byte	0x04, 0x55
        /*002e*/ 	.short	(.L_1395 - .L_1394)


	//   ....[0]....
.L_1394:
        /* <DEDUP_REMOVED lines=94> */


	//----- nvinfo : EIATTR_MERCURY_ISA_VERSION
	.align		4
.L_1395:
        /*0600*/ 	.byte	0x03, 0x5f
        /*0602*/ 	.short	0x0101


	//----- nvinfo : EIATTR_UNUSED_LOAD_BYTE_OFFSET
	.align		4
        /*0604*/ 	.byte	0x04, 0x44
        /*0606*/ 	.short	(.L_1397 - .L_1396)


	//   ....[0]....
.L_1396:
        /*0608*/ 	.word	0x00000aa0
        /*060c*/ 	.word	0x0000fff0


	//   ....[1]....
        /*0610*/ 	.word	0x00014020
        /*0614*/ 	.word	0x0000fff0


	//----- nvinfo : EIATTR_INT_WARP_WIDE_INSTR_OFFSETS
	.align		4
.L_1397:
        /*0618*/ 	.byte	0x04, 0x31
        /*061a*/ 	.short	(.L_1399 - .L_1398)


	//   ....[0]....
.L_1398:
        /*061c*/ 	.word	0x00000190


	//   ....[1]....
        /*0620*/ 	.word	0x000001d0


	//   ....[2]....
        /*0624*/ 	.word	0x00000240


	//   ....[3]....
        /*0628*/ 	.word	0x00018ea0


	//   ....[4]....
        /*062c*/ 	.word	0x00018f30


	//   ....[5]....
        /*0630*/ 	.word	0x0001ba80


	//   ....[6]....
        /*0634*/ 	.word	0x0001bb10


	//----- nvinfo : EIATTR_COOP_GROUP_MASK_REGIDS
	.align		4
.L_1399:
        /*0638*/ 	.byte	0x04, 0x29
        /*063a*/ 	.short	(.L_1401 - .L_1400)


	//   ....[0]....
.L_1400:
        /*063c*/ 	.word	0xffffffff


	//   ....[1]....
        /*0640*/ 	.word	0xffffffff


	//   ....[2]....
        /*0644*/ 	.word	0xffffffff


	//   ....[3]....
        /*0648*/ 	.word	0xffffffff


	//   ....[4]....
        /*064c*/ 	.word	0xffffffff


	//   ....[5]....
        /*0650*/ 	.word	0xffffffff


	//   ....[6]....
        /*0654*/ 	.word	0xffffffff


	//   ....[7]....
        /*0658*/ 	.word	0xffffffff


	//   ....[8]....
        /*065c*/ 	.word	0xffffffff


	//   ....[9]....
        /*0660*/ 	.word	0xffffffff


	//   ....[10]....
        /*0664*/ 	.word	0xffffffff


	//   ....[11]....
        /*0668*/ 	.word	0xffffffff


	//   ....[12]....
        /*066c*/ 	.word	0xffffffff


	//   ....[13]....
        /*0670*/ 	.word	0xffffffff


	//   ....[14]....
        /*0674*/ 	.word	0xffffffff


	//   ....[15]....
        /*0678*/ 	.word	0xffffffff


	//   ....[16]....
        /*067c*/ 	.word	0xffffffff


	//   ....[17]....
        /*0680*/ 	.word	0xffffffff


	//   ....[18]....
        /*0684*/ 	.word	0xffffffff


	//   ....[19]....
        /*0688*/ 	.word	0xffffffff


	//   ....[20]....
        /*068c*/ 	.word	0xffffffff


	//   ....[21]....
        /*0690*/ 	.word	0xffffffff


	//   ....[22]....
        /*0694*/ 	.word	0xffffffff


	//   ....[23]....
        /*0698*/ 	.word	0xffffffff


	//   ....[24]....
        /*069c*/ 	.word	0xffffffff


	//   ....[25]....
        /*06a0*/ 	.word	0xffffffff


	//   ....[26]....
        /*06a4*/ 	.word	0xffffffff


	//   ....[27]....
        /*06a8*/ 	.word	0xffffffff


	//   ....[28]....
        /*06ac*/ 	.word	0xffffffff


	//   ....[29]....
        /*06b0*/ 	.word	0xffffffff


	//   ....[30]....
        /*06b4*/ 	.word	0xffffffff


	//   ....[31]....
        /*06b8*/ 	.word	0xffffffff


	//   ....[32]....
        /*06bc*/ 	.word	0xffffffff


	//   ....[33]....
        /*06c0*/ 	.word	0xffffffff


	//   ....[34]....
        /*06c4*/ 	.word	0xffffffff


	//   ....[35]....
        /*06c8*/ 	.word	0xffffffff


	//   ....[36]....
        /*06cc*/ 	.word	0xffffffff


	//   ....[37]....
        /*06d0*/ 	.word	0xffffffff


	//   ....[38]....
        /*06d4*/ 	.word	0xffffffff


	//   ....[39]....
        /*06d8*/ 	.word	0xffffffff


	//   ....[40]....
        /*06dc*/ 	.word	0xffffffff


	//   ....[41]....
        /*06e0*/ 	.word	0xffffffff


	//   ....[42]....
        /*06e4*/ 	.word	0xffffffff


	//   ....[43]....
        /*06e8*/ 	.word	0xffffffff


	//   ....[44]....
        /*06ec*/ 	.word	0xffffffff


	//   ....[45]....
        /*06f0*/ 	.word	0xffffffff


	//   ....[46]....
        /*06f4*/ 	.word	0xffffffff


	//   ....[47]....
        /*06f8*/ 	.word	0xffffffff


	//   ....[48]....
        /*06fc*/ 	.word	0xffffffff


	//   ....[49]....
        /*0700*/ 	.word	0xffffffff


	//   ....[50]....
        /*0704*/ 	.word	0xffffffff


	//   ....[51]....
        /*0708*/ 	.word	0xffffffff


	//   ....[52]....
        /*070c*/ 	.word	0xffffffff


	//   ....[53]....
        /*0710*/ 	.word	0xffffffff


	//   ....[54]....
        /*0714*/ 	.word	0xffffffff


	//   ....[55]....
        /*0718*/ 	.word	0xffffffff


	//   ....[56]....
        /*071c*/ 	.word	0xffffffff


	//   ....[57]....
        /*0720*/ 	.word	0xffffffff


	//   ....[58]....
        /*0724*/ 	.word	0xffffffff


	//   ....[59]....
        /*0728*/ 	.word	0xffffffff


	//   ....[60]....
        /*072c*/ 	.word	0xffffffff


	//   ....[61]....
        /*0730*/ 	.word	0xffffffff


	//   ....[62]....
        /*0734*/ 	.word	0xffffffff


	//   ....[63]....
        /*0738*/ 	.word	0xffffffff


	//   ....[64]....
        /*073c*/ 	.word	0xffffffff


	//   ....[65]....
        /*0740*/ 	.word	0xffffffff


	//   ....[66]....
        /*0744*/ 	.word	0xffffffff


	//   ....[67]....
        /*0748*/ 	.word	0xffffffff


	//   ....[68]....
        /*074c*/ 	.word	0xffffffff


	//   ....[69]....
        /*0750*/ 	.word	0xffffffff


	//   ....[70]....
        /*0754*/ 	.word	0xffffffff


	//   ....[71]....
        /*0758*/ 	.word	0xffffffff


	//   ....[72]....
        /*075c*/ 	.word	0xffffffff


	//   ....[73]....
        /*0760*/ 	.word	0xffffffff


	//   ....[74]....
        /*0764*/ 	.word	0xffffffff


	//   ....[75]....
        /*0768*/ 	.word	0xffffffff


	//   ....[76]....
        /*076c*/ 	.word	0xffffffff


	//   ....[77]....
        /*0770*/ 	.word	0xffffffff


	//   ....[78]....
        /*0774*/ 	.word	0xffffffff


	//   ....[79]....
        /*0778*/ 	.word	0xffffffff


	//   ....[80]....
        /*077c*/ 	.word	0xffffffff


	//   ....[81]....
        /*0780*/ 	.word	0xffffffff


	//   ....[82]....
        /*0784*/ 	.word	0xffffffff


	//   ....[83]....
        /*0788*/ 	.word	0xffffffff


	//   ....[84]....
        /*078c*/ 	.word	0xffffffff


	//   ....[85]....
        /*0790*/ 	.word	0xffffffff


	//   ....[86]....
        /*0794*/ 	.word	0xffffffff


	//   ....[87]....
        /*0798*/ 	.word	0xffffffff


	//   ....[88]....
        /*079c*/ 	.word	0xffffffff


	//   ....[89]....
        /*07a0*/ 	.word	0xffffffff


	//   ....[90]....
        /*07a4*/ 	.word	0xffffffff


	//   ....[91]....
        /*07a8*/ 	.word	0xffffffff


	//   ....[92]....
        /*07ac*/ 	.word	0xffffffff


	//   ....[93]....
        /*07b0*/ 	.word	0xffffffff


	//   ....[94]....
        /*07b4*/ 	.word	0xffffffff


	//   ....[95]....
        /*07b8*/ 	.word	0xffffffff


	//   ....[96]....
        /*07bc*/ 	.word	0xffffffff


	//   ....[97]....
        /*07c0*/ 	.word	0xffffffff


	//   ....[98]....
        /*07c4*/ 	.word	0xffffffff


	//   ....[99]....
        /*07c8*/ 	.word	0xffffffff


	//   ....[100]....
        /*07cc*/ 	.word	0xffffffff


	//   ....[101]....
        /*07d0*/ 	.word	0xffffffff


	//   ....[102]....
        /*07d4*/ 	.word	0xffffffff


	//   ....[103]....
        /*07d8*/ 	.word	0xffffffff


	//   ....[104]....
        /*07dc*/ 	.word	0xffffffff


	//   ....[105]....
        /*07e0*/ 	.word	0xffffffff


	//   ....[106]....
        /*07e4*/ 	.word	0xffffffff


	//   ....[107]....
        /*07e8*/ 	.word	0xffffffff


	//   ....[108]....
        /*07ec*/ 	.word	0xffffffff


	//   ....[109]....
        /*07f0*/ 	.word	0xffffffff


	//   ....[110]....
        /*07f4*/ 	.word	0xffffffff


	//   ....[111]....
        /*07f8*/ 	.word	0xffffffff


	//   ....[112]....
        /*07fc*/ 	.word	0xffffffff


	//   ....[113]....
        /*0800*/ 	.word	0xffffffff


	//   ....[114]....
        /*0804*/ 	.word	0x0500000f


	//   ....[115]....
        /*0808*/ 	.word	0x0500000f


	//   ....[116]....
        /*080c*/ 	.word	0x0500000f


	//   ....[117]....
        /*0810*/ 	.word	0x0500000f


	//   ....[118]....
        /*0814*/ 	.word	0x0500000f


	//   ....[119]....
        /*0818*/ 	.word	0x0500000f


	//   ....[120]....
        /*081c*/ 	.word	0x0500000f


	//   ....[121]....
        /*0820*/ 	.word	0x0500000f


	//   ....[122]....
        /*0824*/ 	.word	0x0500000f


	//   ....[123]....
        /*0828*/ 	.word	0x0500000f


	//   ....[124]....
        /*082c*/ 	.word	0x0500000f


	//   ....[125]....
        /*0830*/ 	.word	0x0500000f


	//   ....[126]....
        /*0834*/ 	.word	0x0500000f


	//   ....[127]....
        /*0838*/ 	.word	0x0500000f


	//   ....[128]....
        /*083c*/ 	.word	0x0500000f


	//   ....[129]....
        /*0840*/ 	.word	0x0500000f


	//   ....[130]....
        /*0844*/ 	.word	0x0500000f


	//   ....[131]....
        /*0848*/ 	.word	0x0500000f


	//   ....[132]....
        /*084c*/ 	.word	0x0500000f


	//   ....[133]....
        /*0850*/ 	.word	0x0500000f


	//   ....[134]....
        /*0854*/ 	.word	0x0500000f


	//   ....[135]....
        /*0858*/ 	.word	0x0500000f


	//   ....[136]....
        /*085c*/ 	.word	0x0500000f


	//   ....[137]....
        /*0860*/ 	.word	0x0500000f


	//   ....[138]....
        /*0864*/ 	.word	0x0500000f


	//   ....[139]....
        /*0868*/ 	.word	0x0500000f


	//   ....[140]....
        /*086c*/ 	.word	0x0500000f


	//   ....[141]....
        /*0870*/ 	.word	0x0500000f


	//   ....[142]....
        /*0874*/ 	.word	0x0500000f


	//   ....[143]....
        /*0878*/ 	.word	0x0500000f


	//   ....[144]....
        /*087c*/ 	.word	0x0500000f


	//   ....[145]....
        /*0880*/ 	.word	0x0500000f


	//   ....[146]....
        /*0884*/ 	.word	0x0500000f


	//   ....[147]....
        /*0888*/ 	.word	0x0500000f


	//----- nvinfo : EIATTR_COOP_GROUP_INSTR_OFFSETS
	.align		4
.L_1401:
        /*088c*/ 	.byte	0x04, 0x28
        /*088e*/ 	.short	(.L_1403 - .L_1402)


	//   ....[0]....
.L_1402:
        /*0890*/ 	.word	0x00000070


	//   ....[1]....
        /*0894*/ 	.word	0x000001a0


	//   ....[2]....
        /*0898*/ 	.word	0x000001f0


	//   ....[3]....
        /*089c*/ 	.word	0x00000420


	//   ....[4]....
        /*08a0*/ 	.word	0x00000580


	//   ....[5]....
        /*08a4*/ 	.word	0x000006a0


	//   ....[6]....
        /*08a8*/ 	.word	0x00000800


	//   ....[7]....
        /*08ac*/ 	.word	0x00006b90


	//   ....[8]....
        /*08b0*/ 	.word	0x00007520


	//   ....[9]....
        /*08b4*/ 	.word	0x00007530


	//   ....[10]....
        /*08b8*/ 	.word	0x00007540


	//   ....[11]....
        /*08bc*/ 	.word	0x00007550


	//   ....[12]....
        /*08c0*/ 	.word	0x00009210


	//   ....[13]....
        /*08c4*/ 	.word	0x00009220


	//   ....[14]....
        /*08c8*/ 	.word	0x00009230


	//   ....[15]....
        /*08cc*/ 	.word	0x00009240


	//   ....[16]....
        /*08d0*/ 	.word	0x0000bb40


	//   ....[17]....
        /*08d4*/ 	.word	0x0000c670


	//   ....[18]....
        /*08d8*/ 	.word	0x0000c680


	//   ....[19]....
        /*08dc*/ 	.word	0x0000c6a0


	//   ....[20]....
        /*08e0*/ 	.word	0x0000d0d0


	//   ....[21]....
        /*08e4*/ 	.word	0x0000d0f0


	//   ....[22]....
        /*08e8*/ 	.word	0x0000ecf0


	//   ....[23]....
        /*08ec*/ 	.word	0x0000f2f0


	//   ....[24]....
        /*08f0*/ 	.word	0x0000f690


	//   ....[25]....
        /*08f4*/ 	.word	0x0000f790


	//   ....[26]....
        /*08f8*/ 	.word	0x0000fef0


	//   ....[27]....
        /*08fc*/ 	.word	0x0000ff50


	//   ....[28]....
        /*0900*/ 	.word	0x000121d0


	//   ....[29]....
        /*0904*/ 	.word	0x000121f0


	//   ....[30]....
        /*0908*/ 	.word	0x00012220


	//   ....[31]....
        /*090c*/ 	.word	0x00012270


	//   ....[32]....
        /*0910*/ 	.word	0x000138c0


	//   ....[33]....
        /*0914*/ 	.word	0x00013970


	//   ....[34]....
        /*0918*/ 	.word	0x00013a00


	//   ....[35]....
        /*091c*/ 	.word	0x00013a10


	//   ....[36]....
        /*0920*/ 	.word	0x00014640


	//   ....[37]....
        /*0924*/ 	.word	0x00014670


	//   ....[38]....
        /*0928*/ 	.word	0x00014690


	//   ....[39]....
        /*092c*/ 	.word	0x000146b0


	//   ....[40]....
        /*0930*/ 	.word	0x000146d0


	//   ....[41]....
        /*0934*/ 	.word	0x000146e0


	//   ....[42]....
        /*0938*/ 	.word	0x000146f0


	//   ....[43]....
        /*093c*/ 	.word	0x00014700


	//   ....[44]....
        /*0940*/ 	.word	0x00014710


	//   ....[45]....
        /*0944*/ 	.word	0x00014720


	//   ....[46]....
        /*0948*/ 	.word	0x00014730


	//   ....[47]....
        /*094c*/ 	.word	0x00014740


	//   ....[48]....
        /*0950*/ 	.word	0x00014770


	//   ....[49]....
        /*0954*/ 	.word	0x00014780


	//   ....[50]....
        /*0958*/ 	.word	0x00014790


	//   ....[51]....
        /*095c*/ 	.word	0x000147a0


	//   ....[52]....
        /*0960*/ 	.word	0x000147b0


	//   ....[53]....
        /*0964*/ 	.word	0x000147c0


	//   ....[54]....
        /*0968*/ 	.word	0x000147d0


	//   ....[55]....
        /*096c*/ 	.word	0x000147e0


	//   ....[56]....
        /*0970*/ 	.word	0x000147f0


	//   ....[57]....
        /*0974*/ 	.word	0x00014800


	//   ....[58]....
        /*0978*/ 	.word	0x00014810


	//   ....[59]....
        /*097c*/ 	.word	0x00014820


	//   ....[60]....
        /*0980*/ 	.word	0x00014fb0


	//   ....[61]....
        /*0984*/ 	.word	0x00014ff0


	//   ....[62]....
        /*0988*/ 	.word	0x00015040


	//   ....[63]....
        /*098c*/ 	.word	0x00015050


	//   ....[64]....
        /*0990*/ 	.word	0x00015560


	//   ....[65]....
        /*0994*/ 	.word	0x00015590


	//   ....[66]....
        /*0998*/ 	.word	0x00015690


	//   ....[67]....
        /*099c*/ 	.word	0x000156b0


	//   ....[68]....
        /*09a0*/ 	.word	0x00015fe0


	//   ....[69]....
        /*09a4*/ 	.word	0x00015ff0


	//   ....[70]....
        /*09a8*/ 	.word	0x000160f0


	//   ....[71]....
        /*09ac*/ 	.word	0x00016110


	//   ....[72]....
        /*09b0*/ 	.word	0x000162a0


	//   ....[73]....
        /*09b4*/ 	.word	0x00016480


	//   ....[74]....
        /*09b8*/ 	.word	0x000164b0


	//   ....[75]....
        /*09bc*/ 	.word	0x000164e0


	//   ....[76]....
        /*09c0*/ 	.word	0x00016510


	//   ....[77]....
        /*09c4*/ 	.word	0x00016540


	//   ....[78]....
        /*09c8*/ 	.word	0x00016570


	//   ....[79]....
        /*09cc*/ 	.word	0x000166e0


	//   ....[80]....
        /*09d0*/ 	.word	0x00016710


	//   ....[81]....
        /*09d4*/ 	.word	0x00016740


	//   ....[82]....
        /*09d8*/ 	.word	0x00016770


	//   ....[83]....
        /*09dc*/ 	.word	0x000167a0


	//   ....[84]....
        /*09e0*/ 	.word	0x000167d0


	//   ....[85]....
        /*09e4*/ 	.word	0x00016870


	//   ....[86]....
        /*09e8*/ 	.word	0x000168d0


	//   ....[87]....
        /*09ec*/ 	.word	0x00016970


	//   ....[88]....
        /*09f0*/ 	.word	0x00017920


	//   ....[89]....
        /*09f4*/ 	.word	0x00019630


	//   ....[90]....
        /*09f8*/ 	.word	0x0001a530


	//   ....[91]....
        /*09fc*/ 	.word	0x0001a560


	//   ....[92]....
        /*0a00*/ 	.word	0x0001a580


	//   ....[93]....
        /*0a04*/ 	.word	0x0001a590


	//   ....[94]....
        /*0a08*/ 	.word	0x0001a690


	//   ....[95]....
        /*0a0c*/ 	.word	0x0001a6a0


	//   ....[96]....
        /*0a10*/ 	.word	0x0001c2d0


	//   ....[97]....
        /*0a14*/ 	.word	0x0001c300


	//   ....[98]....
        /*0a18*/ 	.word	0x0001c340


	//   ....[99]....
        /*0a1c*/ 	.word	0x0001c370


	//   ....[100]....
        /*0a20*/ 	.word	0x0001c3a0


	//   ....[101]....
        /*0a24*/ 	.word	0x0001c3d0


	//   ....[102]....
        /*0a28*/ 	.word	0x0001c400


	//   ....[103]....
        /*0a2c*/ 	.word	0x0001c430


	//   ....[104]....
        /*0a30*/ 	.word	0x0001c5b0


	//   ....[105]....
        /*0a34*/ 	.word	0x0001c5e0


	//   ....[106]....
        /*0a38*/ 	.word	0x0001c610


	//   ....[107]....
        /*0a3c*/ 	.word	0x0001c640


	//   ....[108]....
        /*0a40*/ 	.word	0x0001c670


	//   ....[109]....
        /*0a44*/ 	.word	0x0001c6a0


	//   ....[110]....
        /*0a48*/ 	.word	0x0001c760


	//   ....[111]....
        /*0a4c*/ 	.word	0x0001c780


	//   ....[112]....
        /*0a50*/ 	.word	0x0001c7f0


	//   ....[113]....
        /*0a54*/ 	.word	0x0001ce90


	//   ....[114]....
        /*0a58*/ 	.word	0x0001d300


	//   ....[115]....
        /*0a5c*/ 	.word	0x0001d390


	//   ....[116]....
        /*0a60*/ 	.word	0x0001d3e0


	//   ....[117]....
        /*0a64*/ 	.word	0x0001d430


	//   ....[118]....
        /*0a68*/ 	.word	0x0001d500


	//   ....[119]....
        /*0a6c*/ 	.word	0x0001d590


	//   ....[120]....
        /*0a70*/ 	.word	0x0001d5e0


	//   ....[121]....
        /*0a74*/ 	.word	0x0001d630


	//   ....[122]....
        /*0a78*/ 	.word	0x0001d930


	//   ....[123]....
        /*0a7c*/ 	.word	0x0001dc10


	//   ....[124]....
        /*0a80*/ 	.word	0x0001dde0


	//   ....[125]....
        /*0a84*/ 	.word	0x0001de40


	//   ....[126]....
        /*0a88*/ 	.word	0x0001dea0


	//   ....[127]....
        /*0a8c*/ 	.word	0x0001df40


	//   ....[128]....
        /*0a90*/ 	.word	0x0001e010


	//   ....[129]....
        /*0a94*/ 	.word	0x0001e0f0


	//   ....[130]....
        /*0a98*/ 	.word	0x0001e3c0


	//   ....[131]....
        /*0a9c*/ 	.word	0x0001e460


	//   ....[132]....
        /*0aa0*/ 	.word	0x0001e580


	//   ....[133]....
        /*0aa4*/ 	.word	0x0001e5f0


	//   ....[134]....
        /*0aa8*/ 	.word	0x0001e660


	//   ....[135]....
        /*0aac*/ 	.word	0x0001e6d0


	//   ....[136]....
        /*0ab0*/ 	.word	0x0001e740


	//   ....[137]....
        /*0ab4*/ 	.word	0x0001e7c0


	//   ....[138]....
        /*0ab8*/ 	.word	0x0001e850


	//   ....[139]....
        /*0abc*/ 	.word	0x0001e8f0


	//   ....[140]....
        /*0ac0*/ 	.word	0x0001e960


	//   ....[141]....
        /*0ac4*/ 	.word	0x0001e9d0


	//   ....[142]....
        /*0ac8*/ 	.word	0x0001ea40


	//   ....[143]....
        /*0acc*/ 	.word	0x0001eac0


	//   ....[144]....
        /*0ad0*/ 	.word	0x0001eb30


	//   ....[145]....
        /*0ad4*/ 	.word	0x0001ebd0


	//   ....[146]....
        /*0ad8*/ 	.word	0x0001ec60


	//   ....[147]....
        /*0adc*/ 	.word	0x0001ed90


	//----- nvinfo : EIATTR_REG_RECONFIG
	.align		4
.L_1403:
        /*0ae0*/ 	.byte	0x01, 0x54
	.zero		2


	//----- nvinfo : EIATTR_SYSCALL_OFFSETS
	.align		4
        /*0ae4*/ 	.byte	0x04, 0x46
        /*0ae6*/ 	.short	(.L_1405 - .L_1404)


	//   ....[0]....
.L_1404:
        /*0ae8*/ 	.word	0x00001a90


	//   ....[1]....
        /*0aec*/ 	.word	0x00001be0


	//   ....[2]....
        /*0af0*/ 	.word	0x00006d00


	//   ....[3]....
        /*0af4*/ 	.word	0x000072c0


	//   ....[4]....
        /*0af8*/ 	.word	0x00019090


	//   ....[5]....
        /*0afc*/ 	.word	0x00019220


	//   ....[6]....
        /*0b00*/ 	.word	0x00019370


	//   ....[7]....
        /*0b04*/ 	.word	0x000194c0


	//   ....[8]....
        /*0b08*/ 	.word	0x00019fe0


	//----- nvinfo : EIATTR_MBARRIER_INSTR_OFFSETS
	.align		4
.L_1405:
        /*0b0c*/ 	.byte	0x04, 0x39
        /*0b0e*/ 	.short	(.L_1407 - .L_1406)


	//   ....[0]....
.L_1406:
        /*0b10*/ 	.word	0x000002d0
        /*0b14*/ 	.word	0x000000ff
        /*0b18*/ 	.word	0x00019c00
        /*0b1c*/ 	.short	0x0100
        /*0b1e*/ 	.byte	0x08
	.zero		1


	//   ....[1]....
        /*0b20*/ 	.word	0x000002e0
        /*0b24*/ 	.word	0x000000ff
        /*0b28*/ 	.word	0x00019c20
        /*0b2c*/ 	.short	0x0100
        /*0b2e*/ 	.byte	0x08
	.zero		1


	//   ....[2]....
        /*0b30*/ 	.word	0x000003d0
        /*0b34*/ 	.word	0x000000ff
        /*0b38*/ 	.word	0x00019c30
        /*0b3c*/ 	.short	0x0100
        /*0b3e*/ 	.byte	0x08
	.zero		1


	//   ....[3]....
        /*0b40*/ 	.word	0x000003e0
        /*0b44*/ 	.word	0x000000ff
        /*0b48*/ 	.word	0x00019c40
        /*0b4c*/ 	.short	0x0100
        /*0b4e*/ 	.byte	0x08
	.zero		1


	//   ....[4]....
        /*0b50*/ 	.word	0x000003f0
        /*0b54*/ 	.word	0x000000ff
        /*0b58*/ 	.word	0x00019c38
        /*0b5c*/ 	.short	0x0100
        /*0b5e*/ 	.byte	0x08
	.zero		1


	//   ....[5]....
        /*0b60*/ 	.word	0x00000400
        /*0b64*/ 	.word	0x000000ff
        /*0b68*/ 	.word	0x00019c48
        /*0b6c*/ 	.short	0x0100
        /*0b6e*/ 	.byte	0x08
	.zero		1


	//   ....[6]....
        /*0b70*/ 	.word	0x00000530
        /*0b74*/ 	.word	0x000000ff
        /*0b78*/ 	.word	0x00019c50
        /*0b7c*/ 	.short	0x0100
        /*0b7e*/ 	.byte	0x08
	.zero		1


	//   ....[7]....
        /*0b80*/ 	.word	0x00000540
        /*0b84*/ 	.word	0x000000ff
        /*0b88*/ 	.word	0x00019c60
        /*0b8c*/ 	.short	0x0100
        /*0b8e*/ 	.byte	0x08
	.zero		1


	//   ....[8]....
        /*0b90*/ 	.word	0x00000550
        /*0b94*/ 	.word	0x000000ff
        /*0b98*/ 	.word	0x00019c58
        /*0b9c*/ 	.short	0x0100
        /*0b9e*/ 	.byte	0x08
	.zero		1


	//   ....[9]....
        /*0ba0*/ 	.word	0x00000560
        /*0ba4*/ 	.word	0x000000ff
        /*0ba8*/ 	.word	0x00019c68
        /*0bac*/ 	.short	0x0100
        /*0bae*/ 	.byte	0x08
	.zero		1


	//   ....[10]....
        /*0bb0*/ 	.word	0x00000650
        /*0bb4*/ 	.word	0x000000ff
        /*0bb8*/ 	.word	0x00019c70
        /*0bbc*/ 	.short	0x0100
        /*0bbe*/ 	.byte	0x06
	.zero		1


	//   ....[11]....
        /*0bc0*/ 	.word	0x00000660
        /*0bc4*/ 	.word	0x000000ff
        /*0bc8*/ 	.word	0x00019c80
        /*0bcc*/ 	.short	0x0100
        /*0bce*/ 	.byte	0x06
	.zero		1


	//   ....[12]....
        /*0bd0*/ 	.word	0x00000670
        /*0bd4*/ 	.word	0x000000ff
        /*0bd8*/ 	.word	0x00019c78
        /*0bdc*/ 	.short	0x0100
        /*0bde*/ 	.byte	0x06
	.zero		1


	//   ....[13]....
        /*0be0*/ 	.word	0x00000680
        /*0be4*/ 	.word	0x000000ff
        /*0be8*/ 	.word	0x00019c88
        /*0bec*/ 	.short	0x0100
        /*0bee*/ 	.byte	0x06
	.zero		1


	//   ....[14]....
        /*0bf0*/ 	.word	0x000007b0
        /*0bf4*/ 	.word	0x000000ff
        /*0bf8*/ 	.word	0x00019c90
        /*0bfc*/ 	.short	0x0100
        /*0bfe*/ 	.byte	0x08
	.zero		1


	//   ....[15]....
        /*0c00*/ 	.word	0x000007c0
        /*0c04*/ 	.word	0x000000ff
        /*0c08*/ 	.word	0x00019ca0
        /*0c0c*/ 	.short	0x0100
        /*0c0e*/ 	.byte	0x08
	.zero		1


	//   ....[16]....
        /*0c10*/ 	.word	0x000007d0
        /*0c14*/ 	.word	0x000000ff
        /*0c18*/ 	.word	0x00019c98
        /*0c1c*/ 	.short	0x0100
        /*0c1e*/ 	.byte	0x08
	.zero		1


	//   ....[17]....
        /*0c20*/ 	.word	0x000007e0
        /*0c24*/ 	.word	0x000000ff
        /*0c28*/ 	.word	0x00019ca8
        /*0c2c*/ 	.short	0x0100
        /*0c2e*/ 	.byte	0x08
	.zero		1


	//   ....[18]....
        /*0c30*/ 	.word	0x00000910
        /*0c34*/ 	.word	0x000000ff
        /*0c38*/ 	.word	0x00019cb0
        /*0c3c*/ 	.short	0x0100
        /*0c3e*/ 	.byte	0x08
	.zero		1


	//   ....[19]....
        /*0c40*/ 	.word	0x00000920
        /*0c44*/ 	.word	0x000000ff
        /*0c48*/ 	.word	0x00019cc0
        /*0c4c*/ 	.short	0x0100
        /*0c4e*/ 	.byte	0x08
	.zero		1


	//   ....[20]....
        /*0c50*/ 	.word	0x00000930
        /*0c54*/ 	.word	0x000000ff
        /*0c58*/ 	.word	0x00019cb8
        /*0c5c*/ 	.short	0x0100
        /*0c5e*/ 	.byte	0x08
	.zero		1


	//   ....[21]....
        /*0c60*/ 	.word	0x00000940
        /*0c64*/ 	.word	0x000000ff
        /*0c68*/ 	.word	0x00019cc8
        /*0c6c*/ 	.short	0x0100
        /*0c6e*/ 	.byte	0x08
	.zero		1


	//   ....[22]....
        /*0c70*/ 	.word	0x00002910
        /*0c74*/ 	.word	0x00000052
        /*0c78*/ 	.word	0x00019c90
        /*0c7c*/ 	.short	0x010a
        /*0c7e*/ 	.byte	0x3f
	.zero		1


	//   ....[23]....
        /*0c80*/ 	.word	0x000041d0
        /*0c84*/ 	.word	0x00000052
        /*0c88*/ 	.word	0x00019c90
        /*0c8c*/ 	.short	0x010a
        /*0c8e*/ 	.byte	0x3f
	.zero		1


	//   ....[24]....
        /*0c90*/ 	.word	0x00006310
        /*0c94*/ 	.word	0x00000052
        /*0c98*/ 	.word	0x00019c90
        /*0c9c*/ 	.short	0x010a
        /*0c9e*/ 	.byte	0x3f
	.zero		1


	//   ....[25]....
        /*0ca0*/ 	.word	0x000064e0
        /*0ca4*/ 	.word	0x00000008
        /*0ca8*/ 	.word	0x00000000
        /*0cac*/ 	.short	0x0101
        /*0cae*/ 	.byte	0x3f
	.zero		1


	//   ....[26]....
        /*0cb0*/ 	.word	0x00006520
        /*0cb4*/ 	.word	0x00000052
        /*0cb8*/ 	.word	0x00019cb0
        /*0cbc*/ 	.short	0x010a
        /*0cbe*/ 	.byte	0x3f
	.zero		1


	//   ....[27]....
        /*0cc0*/ 	.word	0x00006790
        /*0cc4*/ 	.word	0x00000052
        /*0cc8*/ 	.word	0x00000000
        /*0ccc*/ 	.short	0x0101
        /*0cce*/ 	.byte	0x3f
	.zero		1


	//   ....[28]....
        /*0cd0*/ 	.word	0x00007040
        /*0cd4*/ 	.word	0x00000010
        /*0cd8*/ 	.word	0x00019c00
        /*0cdc*/ 	.short	0x010a
        /*0cde*/ 	.byte	0x3f
	.zero		1


	//   ....[29]....
        /*0ce0*/ 	.word	0x00007090
        /*0ce4*/ 	.word	0x00000010
        /*0ce8*/ 	.word	0x00019c00
        /*0cec*/ 	.short	0x010a
        /*0cee*/ 	.byte	0x3f
	.zero		1


	//   ....[30]....
        /*0cf0*/ 	.word	0x00007890
        /*0cf4*/ 	.word	0x00000010
        /*0cf8*/ 	.word	0x00019c00
        /*0cfc*/ 	.short	0x010a
        /*0cfe*/ 	.byte	0x3f
	.zero		1


	//   ....[31]....
        /*0d00*/ 	.word	0x00009550
        /*0d04*/ 	.word	0x00000010
        /*0d08*/ 	.word	0x00019c00
        /*0d0c*/ 	.short	0x010a
        /*0d0e*/ 	.byte	0x3f
	.zero		1


	//   ....[32]....
        /*0d10*/ 	.word	0x0000b6e0
        /*0d14*/ 	.word	0x00000000
        /*0d18*/ 	.word	0x00019c30
        /*0d1c*/ 	.short	0x010a
        /*0d1e*/ 	.byte	0x3f
	.zero		1


	//   ....[33]....
        /*0d20*/ 	.word	0x0000b750
        /*0d24*/ 	.word	0x00000000
        /*0d28*/ 	.word	0x00019c30
        /*0d2c*/ 	.short	0x010a
        /*0d2e*/ 	.byte	0x3f
	.zero		1


	//   ....[34]....
        /*0d30*/ 	.word	0x0000d800
        /*0d34*/ 	.word	0x0000001d
        /*0d38*/ 	.word	0x00000000
        /*0d3c*/ 	.short	0x0101
        /*0d3e*/ 	.byte	0x3f
	.zero		1


	//   ....[35]....
        /*0d40*/ 	.word	0x0000e1c0
        /*0d44*/ 	.word	0x0000000f
        /*0d48*/ 	.word	0x00019c30
        /*0d4c*/ 	.short	0x010a
        /*0d4e*/ 	.byte	0x3f
	.zero		1


	//   ....[36]....
        /*0d50*/ 	.word	0x0000e230
        /*0d54*/ 	.word	0x0000000f
        /*0d58*/ 	.word	0x00019c30
        /*0d5c*/ 	.short	0x010a
        /*0d5e*/ 	.byte	0x3f
	.zero		1


	//   ....[37]....
        /*0d60*/ 	.word	0x0000e430
        /*0d64*/ 	.word	0x00000014
        /*0d68*/ 	.word	0x00019c50
        /*0d6c*/ 	.short	0x010a
        /*0d6e*/ 	.byte	0x3f
	.zero		1


	//   ....[38]....
        /*0d70*/ 	.word	0x0000e480
        /*0d74*/ 	.word	0x00000014
        /*0d78*/ 	.word	0x00019c50
        /*0d7c*/ 	.short	0x010a
        /*0d7e*/ 	.byte	0x3f
	.zero		1


	//   ....[39]....
        /*0d80*/ 	.word	0x00010380
        /*0d84*/ 	.word	0x0000000f
        /*0d88*/ 	.word	0x00000000
        /*0d8c*/ 	.short	0x0101
        /*0d8e*/ 	.byte	0x3f
	.zero		1


	//   ....[40]....
        /*0d90*/ 	.word	0x00010a10
        /*0d94*/ 	.word	0x00000014
        /*0d98*/ 	.word	0x00000000
        /*0d9c*/ 	.short	0x0101
        /*0d9e*/ 	.byte	0x3f
	.zero		1


	//   ....[41]....
        /*0da0*/ 	.word	0x00011120
        /*0da4*/ 	.word	0x0000000a
        /*0da8*/ 	.word	0x00019c30
        /*0dac*/ 	.short	0x010a
        /*0dae*/ 	.byte	0x3f
	.zero		1


	//   ....[42]....
        /*0db0*/ 	.word	0x00011190
        /*0db4*/ 	.word	0x0000000a
        /*0db8*/ 	.word	0x00019c30
        /*0dbc*/ 	.short	0x010a
        /*0dbe*/ 	.byte	0x3f
	.zero		1


	//   ....[43]....
        /*0dc0*/ 	.word	0x00011390
        /*0dc4*/ 	.word	0x0000000f
        /*0dc8*/ 	.word	0x00019c50
        /*0dcc*/ 	.short	0x010a
        /*0dce*/ 	.byte	0x3f
	.zero		1


	//   ....[44]....
        /*0dd0*/ 	.word	0x000113e0
        /*0dd4*/ 	.word	0x0000000f
        /*0dd8*/ 	.word	0x00019c50
        /*0ddc*/ 	.short	0x010a
        /*0dde*/ 	.byte	0x3f
	.zero		1


	//   ....[45]....
        /*0de0*/ 	.word	0x000128a0
        /*0de4*/ 	.word	0x00000054
        /*0de8*/ 	.word	0x00000000
        /*0dec*/ 	.short	0x0101
        /*0dee*/ 	.byte	0x3f
	.zero		1


	//   ....[46]....
        /*0df0*/ 	.word	0x00013590
        /*0df4*/ 	.word	0x0000000f
        /*0df8*/ 	.word	0x00000000
        /*0dfc*/ 	.short	0x0101
        /*0dfe*/ 	.byte	0x3f
	.zero		1


	//   ....[47]....
        /*0e00*/ 	.word	0x00013610
        /*0e04*/ 	.word	0x0000000a
        /*0e08*/ 	.word	0x00019c50
        /*0e0c*/ 	.short	0x010a
        /*0e0e*/ 	.byte	0x3f
	.zero		1


	//   ....[48]....
        /*0e10*/ 	.word	0x00013660
        /*0e14*/ 	.word	0x0000000a
        /*0e18*/ 	.word	0x00019c50
        /*0e1c*/ 	.short	0x010a
        /*0e1e*/ 	.byte	0x3f
	.zero		1


	//   ....[49]....
        /*0e20*/ 	.word	0x00013f70
        /*0e24*/ 	.word	0x00000004
        /*0e28*/ 	.word	0x00000000
        /*0e2c*/ 	.short	0x0101
        /*0e2e*/ 	.byte	0x3f
	.zero		1


	//   ....[50]....
        /*0e30*/ 	.word	0x00015580
        /*0e34*/ 	.word	0x00000000
        /*0e38*/ 	.word	0x00000000
        /*0e3c*/ 	.short	0x0101
        /*0e3e*/ 	.byte	0x3f
	.zero		1


	//   ....[51]....
        /*0e40*/ 	.word	0x00017a00
        /*0e44*/ 	.word	0x00000016
        /*0e48*/ 	.word	0x00019c20
        /*0e4c*/ 	.short	0x010a
        /*0e4e*/ 	.byte	0x3f
	.zero		1


	//   ....[52]....
        /*0e50*/ 	.word	0x00017ac0
        /*0e54*/ 	.word	0x00000008
        /*0e58*/ 	.word	0x00019ca0
        /*0e5c*/ 	.short	0x010a
        /*0e5e*/ 	.byte	0x3f
	.zero		1


	//   ....[53]....
        /*0e60*/ 	.word	0x00017ef0
        /*0e64*/ 	.word	0x00000008
        /*0e68*/ 	.word	0x00019cc0
        /*0e6c*/ 	.short	0x010a
        /*0e6e*/ 	.byte	0x3f
	.zero		1


	//   ....[54]....
        /*0e70*/ 	.word	0x00018450
        /*0e74*/ 	.word	0x00000008
        /*0e78*/ 	.word	0x00019ca0
        /*0e7c*/ 	.short	0x010a
        /*0e7e*/ 	.byte	0x3f
	.zero		1


	//   ....[55]....
        /*0e80*/ 	.word	0x00018870
        /*0e84*/ 	.word	0x00000008
        /*0e88*/ 	.word	0x00019cc0
        /*0e8c*/ 	.short	0x010a
        /*0e8e*/ 	.byte	0x3f
	.zero		1


	//   ....[56]....
        /*0e90*/ 	.word	0x00019880
        /*0e94*/ 	.word	0x00000004
        /*0e98*/ 	.word	0x00019c80
        /*0e9c*/ 	.short	0x010a
        /*0e9e*/ 	.byte	0x3f
	.zero		1


	//   ....[57]....
        /*0ea0*/ 	.word	0x00019ae0
        /*0ea4*/ 	.word	0x00000004
        /*0ea8*/ 	.word	0x00019c40
        /*0eac*/ 	.short	0x010a
        /*0eae*/ 	.byte	0x3f
	.zero		1


	//   ....[58]....
        /*0eb0*/ 	.word	0x0001a780
        /*0eb4*/ 	.word	0x00000016
        /*0eb8*/ 	.word	0x00019c00
        /*0ebc*/ 	.short	0x0107
        /*0ebe*/ 	.byte	0x3f
	.zero		1


	//   ....[59]....
        /*0ec0*/ 	.word	0x0001a880
        /*0ec4*/ 	.word	0x00000016
        /*0ec8*/ 	.word	0x00019c00
        /*0ecc*/ 	.short	0x0101
        /*0ece*/ 	.byte	0x3f
	.zero		1


	//   ....[60]....
        /*0ed0*/ 	.word	0x0001a8a0
        /*0ed4*/ 	.word	0x00000016
        /*0ed8*/ 	.word	0x00019c20
        /*0edc*/ 	.short	0x010a
        /*0ede*/ 	.byte	0x3f
	.zero		1


	//   ....[61]....
        /*0ee0*/ 	.word	0x0001ab90
        /*0ee4*/ 	.word	0x00000006
        /*0ee8*/ 	.word	0x00019c80
        /*0eec*/ 	.short	0x010a
        /*0eee*/ 	.byte	0x3f
	.zero		1


	//   ....[62]....
        /*0ef0*/ 	.word	0x0001afe0
        /*0ef4*/ 	.word	0x00000006
        /*0ef8*/ 	.word	0x00019c40
        /*0efc*/ 	.short	0x010a
        /*0efe*/ 	.byte	0x3f
	.zero		1


	//   ....[63]....
        /*0f00*/ 	.word	0x0001b490
        /*0f04*/ 	.word	0x00000003
        /*0f08*/ 	.word	0x00019c70
        /*0f0c*/ 	.short	0x010a
        /*0f0e*/ 	.byte	0x3f
	.zero		1


	//   ....[64]....
        /*0f10*/ 	.word	0x0001b500
        /*0f14*/ 	.word	0x00000003
        /*0f18*/ 	.word	0x00019c60
        /*0f1c*/ 	.short	0x010a
        /*0f1e*/ 	.byte	0x3f
	.zero		1


	//   ....[65]....
        /*0f20*/ 	.word	0x0001b960
        /*0f24*/ 	.word	0x00000003
        /*0f28*/ 	.word	0x00019c50
        /*0f2c*/ 	.short	0x0101
        /*0f2e*/ 	.byte	0x3f
	.zero		1


	//   ....[66]....
        /*0f30*/ 	.word	0x0001b9e0
        /*0f34*/ 	.word	0x00000003
        /*0f38*/ 	.word	0x00000000
        /*0f3c*/ 	.short	0x0101
        /*0f3e*/ 	.byte	0x3f
	.zero		1


	//   ....[67]....
        /*0f40*/ 	.word	0x0001bbd0
        /*0f44*/ 	.word	0x00000000
        /*0f48*/ 	.word	0x00019c70
        /*0f4c*/ 	.short	0x010a
        /*0f4e*/ 	.byte	0x3f
	.zero		1


	//   ....[68]....
        /*0f50*/ 	.word	0x0001bc40
        /*0f54*/ 	.word	0x00000000
        /*0f58*/ 	.word	0x00019c60
        /*0f5c*/ 	.short	0x010a
        /*0f5e*/ 	.byte	0x3f
	.zero		1


	//   ....[69]....
        /*0f60*/ 	.word	0x0001c0a0
        /*0f64*/ 	.word	0x00000000
        /*0f68*/ 	.word	0x00019c50
        /*0f6c*/ 	.short	0x0101
        /*0f6e*/ 	.byte	0x3f
	.zero		1


	//   ....[70]....
        /*0f70*/ 	.word	0x0001c0f0
        /*0f74*/ 	.word	0x00000002
        /*0f78*/ 	.word	0x00000000
        /*0f7c*/ 	.short	0x0101
        /*0f7e*/ 	.byte	0x3f
	.zero		1


	//   ....[71]....
        /*0f80*/ 	.word	0x0001ce10
        /*0f84*/ 	.word	0x00000009
        /*0f88*/ 	.word	0x00019c20
        /*0f8c*/ 	.short	0x010a
        /*0f8e*/ 	.byte	0x3f
	.zero		1


	//   ....[72]....
        /*0f90*/ 	.word	0x0001cfa0
        /*0f94*/ 	.word	0x00000007
        /*0f98*/ 	.word	0x00000000
        /*0f9c*/ 	.short	0x010a
        /*0f9e*/ 	.byte	0x3f
	.zero		1


	//   ....[73]....
        /*0fa0*/ 	.word	0x0001d010
        /*0fa4*/ 	.word	0x00000003
        /*0fa8*/ 	.word	0x00000000
        /*0fac*/ 	.short	0x010a
        /*0fae*/ 	.byte	0x3f
	.zero		1


	//   ....[74]....
        /*0fb0*/ 	.word	0x0001d060
        /*0fb4*/ 	.word	0x00000003
        /*0fb8*/ 	.word	0x00019c60
        /*0fbc*/ 	.short	0x010a
        /*0fbe*/ 	.byte	0x3f
	.zero		1


	//   ....[75]....
        /*0fc0*/ 	.word	0x0001d0b0
        /*0fc4*/ 	.word	0x00000005
        /*0fc8*/ 	.word	0x00019c60
        /*0fcc*/ 	.short	0x010a
        /*0fce*/ 	.byte	0x3f
	.zero		1


	//   ....[76]....
        /*0fd0*/ 	.word	0x0001d0f0
        /*0fd4*/ 	.word	0x00000003
        /*0fd8*/ 	.word	0x00019c80
        /*0fdc*/ 	.short	0x010a
        /*0fde*/ 	.byte	0x3f
	.zero		1


	//   ....[77]....
        /*0fe0*/ 	.word	0x0001d110
        /*0fe4*/ 	.word	0x00000005
        /*0fe8*/ 	.word	0x00019c80
        /*0fec*/ 	.short	0x010a
        /*0fee*/ 	.byte	0x3f
	.zero		1


	//   ....[78]....
        /*0ff0*/ 	.word	0x0001d170
        /*0ff4*/ 	.word	0x00000052
        /*0ff8*/ 	.word	0x00019c90
        /*0ffc*/ 	.short	0x010a
        /*0ffe*/ 	.byte	0x3f
	.zero		1


	//   ....[79]....
        /*1000*/ 	.word	0x0001d1c0
        /*1004*/ 	.word	0x00000052
        /*1008*/ 	.word	0x00019c90
        /*100c*/ 	.short	0x010a
        /*100e*/ 	.byte	0x3f
	.zero		1


	//   ....[80]....
        /*1010*/ 	.word	0x0001d210
        /*1014*/ 	.word	0x00000052
        /*1018*/ 	.word	0x00019c90
        /*101c*/ 	.short	0x010a
        /*101e*/ 	.byte	0x3f
	.zero		1


	//   ....[81]....
        /*1020*/ 	.word	0x0001d260
        /*1024*/ 	.word	0x00000052
        /*1028*/ 	.word	0x00019cb0
        /*102c*/ 	.short	0x010a
        /*102e*/ 	.byte	0x3f
	.zero		1


	//   ....[82]....
        /*1030*/ 	.word	0x0001d460
        /*1034*/ 	.word	0x00000010
        /*1038*/ 	.word	0x00019c00
        /*103c*/ 	.short	0x010a
        /*103e*/ 	.byte	0x3f
	.zero		1


	//   ....[83]....
        /*1040*/ 	.word	0x0001d670
        /*1044*/ 	.word	0x00000010
        /*1048*/ 	.word	0x00019c00
        /*104c*/ 	.short	0x010a
        /*104e*/ 	.byte	0x3f
	.zero		1


	//   ....[84]....
        /*1050*/ 	.word	0x0001d6c0
        /*1054*/ 	.word	0x00000000
        /*1058*/ 	.word	0x00019c30
        /*105c*/ 	.short	0x010a
        /*105e*/ 	.byte	0x3f
	.zero		1


	//   ....[85]....
        /*1060*/ 	.word	0x0001d710
        /*1064*/ 	.word	0x0000000f
        /*1068*/ 	.word	0x00019c30
        /*106c*/ 	.short	0x010a
        /*106e*/ 	.byte	0x3f
	.zero		1


	//   ....[86]....
        /*1070*/ 	.word	0x0001d760
        /*1074*/ 	.word	0x00000014
        /*1078*/ 	.word	0x00019c50
        /*107c*/ 	.short	0x010a
        /*107e*/ 	.byte	0x3f
	.zero		1


	//   ....[87]....
        /*1080*/ 	.word	0x0001d7b0
        /*1084*/ 	.word	0x0000000a
        /*1088*/ 	.word	0x00019c30
        /*108c*/ 	.short	0x010a
        /*108e*/ 	.byte	0x3f
	.zero		1


	//   ....[88]....
        /*1090*/ 	.word	0x0001d800
        /*1094*/ 	.word	0x0000000f
        /*1098*/ 	.word	0x00019c50
        /*109c*/ 	.short	0x010a
        /*109e*/ 	.byte	0x3f
	.zero		1


	//   ....[89]....
        /*10a0*/ 	.word	0x0001d850
        /*10a4*/ 	.word	0x0000000a
        /*10a8*/ 	.word	0x00019c50
        /*10ac*/ 	.short	0x010a
        /*10ae*/ 	.byte	0x3f
	.zero		1


	//   ....[90]....
        /*10b0*/ 	.word	0x0001d9f0
        /*10b4*/ 	.word	0x00000016
        /*10b8*/ 	.word	0x00019c20
        /*10bc*/ 	.short	0x010a
        /*10be*/ 	.byte	0x3f
	.zero		1


	//   ....[91]....
        /*10c0*/ 	.word	0x0001da40
        /*10c4*/ 	.word	0x00000008
        /*10c8*/ 	.word	0x00019ca0
        /*10cc*/ 	.short	0x010a
        /*10ce*/ 	.byte	0x3f
	.zero		1


	//   ....[92]....
        /*10d0*/ 	.word	0x0001da90
        /*10d4*/ 	.word	0x00000008
        /*10d8*/ 	.word	0x00019cc0
        /*10dc*/ 	.short	0x010a
        /*10de*/ 	.byte	0x3f
	.zero		1


	//   ....[93]....
        /*10e0*/ 	.word	0x0001dae0
        /*10e4*/ 	.word	0x00000008
        /*10e8*/ 	.word	0x00019ca0
        /*10ec*/ 	.short	0x010a
        /*10ee*/ 	.byte	0x3f
	.zero		1


	//   ....[94]....
        /*10f0*/ 	.word	0x0001db30
        /*10f4*/ 	.word	0x00000008
        /*10f8*/ 	.word	0x00019cc0
        /*10fc*/ 	.short	0x010a
        /*10fe*/ 	.byte	0x3f
	.zero		1


	//   ....[95]....
        /*1100*/ 	.word	0x0001dcd0
        /*1104*/ 	.word	0x00000004
        /*1108*/ 	.word	0x00019c80
        /*110c*/ 	.short	0x010a
        /*110e*/ 	.byte	0x3f
	.zero		1


	//   ....[96]....
        /*1110*/ 	.word	0x0001dd20
        /*1114*/ 	.word	0x00000004
        /*1118*/ 	.word	0x00019c40
        /*111c*/ 	.short	0x010a
        /*111e*/ 	.byte	0x3f
	.zero		1


	//   ....[97]....
        /*1120*/ 	.word	0x0001e130
        /*1124*/ 	.word	0x00000016
        /*1128*/ 	.word	0x00019c20
        /*112c*/ 	.short	0x010a
        /*112e*/ 	.byte	0x3f
	.zero		1


	//   ....[98]....
        /*1130*/ 	.word	0x0001e180
        /*1134*/ 	.word	0x00000006
        /*1138*/ 	.word	0x00019c80
        /*113c*/ 	.short	0x010a
        /*113e*/ 	.byte	0x3f
	.zero		1


	//   ....[99]....
        /*1140*/ 	.word	0x0001e1d0
        /*1144*/ 	.word	0x00000006
        /*1148*/ 	.word	0x00019c40
        /*114c*/ 	.short	0x010a
        /*114e*/ 	.byte	0x3f
	.zero		1


	//   ....[100]....
        /*1150*/ 	.word	0x0001e220
        /*1154*/ 	.word	0x00000003
        /*1158*/ 	.word	0x00019c70
        /*115c*/ 	.short	0x010a
        /*115e*/ 	.byte	0x3f
	.zero		1


	//   ....[101]....
        /*1160*/ 	.word	0x0001e270
        /*1164*/ 	.word	0x00000003
        /*1168*/ 	.word	0x00019c60
        /*116c*/ 	.short	0x010a
        /*116e*/ 	.byte	0x3f
	.zero		1


	//   ....[102]....
        /*1170*/ 	.word	0x0001e2c0
        /*1174*/ 	.word	0x00000000
        /*1178*/ 	.word	0x00019c70
        /*117c*/ 	.short	0x010a
        /*117e*/ 	.byte	0x3f
	.zero		1


	//   ....[103]....
        /*1180*/ 	.word	0x0001e310
        /*1184*/ 	.word	0x00000000
        /*1188*/ 	.word	0x00019c60
        /*118c*/ 	.short	0x010a
        /*118e*/ 	.byte	0x3f
	.zero		1


	//   ....[104]....
        /*1190*/ 	.word	0x0001ecb0
        /*1194*/ 	.word	0x00000009
        /*1198*/ 	.word	0x00019c20
        /*119c*/ 	.short	0x010a
        /*119e*/ 	.byte	0x3f
	.zero		1


	//   ....[105]....
        /*11a0*/ 	.word	0x0001ee50
        /*11a4*/ 	.word	0x00000007
        /*11a8*/ 	.word	0x00000000
        /*11ac*/ 	.short	0x010a
        /*11ae*/ 	.byte	0x3f
	.zero		1


	//   ....[106]....
        /*11b0*/ 	.word	0x0001eea0
        /*11b4*/ 	.word	0x00000003
        /*11b8*/ 	.word	0x00000000
        /*11bc*/ 	.short	0x010a
        /*11be*/ 	.byte	0x3f
	.zero		1


	//   ....[107]....
        /*11c0*/ 	.word	0x0001eef0
        /*11c4*/ 	.word	0x00000003
        /*11c8*/ 	.word	0x00019c60
        /*11cc*/ 	.short	0x010a
        /*11ce*/ 	.byte	0x3f
	.zero		1


	//   ....[108]....
        /*11d0*/ 	.word	0x0001ef40
        /*11d4*/ 	.word	0x00000005
        /*11d8*/ 	.word	0x00019c60
        /*11dc*/ 	.short	0x010a
        /*11de*/ 	.byte	0x3f
	.zero		1


	//   ....[109]....
        /*11e0*/ 	.word	0x0001ef90
        /*11e4*/ 	.word	0x00000003
        /*11e8*/ 	.word	0x00019c80
        /*11ec*/ 	.short	0x010a
        /*11ee*/ 	.byte	0x3f
	.zero		1


	//----- nvinfo : EIATTR_NUM_MBARRIERS
	.align		4
.L_1407:
        /*11f0*/ 	.byte	0x03, 0x38
        /*11f2*/ 	.short	0x0016


	//----- nvinfo : EIATTR_EXIT_INSTR_OFFSETS
	.align		4
        /*11f4*/ 	.byte	0x04, 0x1c
        /*11f6*/ 	.short	(.L_1409 - .L_1408)


	//   ....[0]....
.L_1408:
        /*11f8*/ 	.word	0x0001d160


	//----- nvinfo : EIATTR_MAX_THREADS
	.align		4
.L_1409:
        /*11fc*/ 	.byte	0x04, 0x05
        /*11fe*/ 	.short	(.L_1411 - .L_1410)
.L_1410:
        /*1200*/ 	.word	0x00000200
        /*1204*/ 	.word	0x00000001
        /*1208*/ 	.word	0x00000001


	//----- nvinfo : EIATTR_CRS_STACK_SIZE
	.align		4
.L_1411:
        /*120c*/ 	.byte	0x04, 0x1e
        /*120e*/ 	.short	(.L_1413 - .L_1412)
.L_1412:
        /*1210*/ 	.word	0x00000000


	//----- nvinfo : EIATTR_CBANK_PARAM_SIZE
	.align		4
.L_1413:
        /*1214*/ 	.byte	0x03, 0x19
        /*1216*/ 	.short	0x0af0


	//----- nvinfo : EIATTR_PARAM_CBANK
	.align		4
        /*1218*/ 	.byte	0x04, 0x0a
        /*121a*/ 	.short	(.L_1415 - .L_1414)
	.align		4
.L_1414:
        /*121c*/ 	.word	index@(.nv.constant0._ZN7cutlass13device_kernelIN5flash11enable_sm90INS1_16FlashAttnFwdSm90INS1_25CollectiveMainloopFwdSm90ILi2EN4cute5tupleIJNS5_1CILi1EEES8_S8_EEENS6_IJNS7_ILi192EEENS7_ILi128EEENS7_ILi96EEEEEELi96ENS_12float_e4m3_tEfNS_4arch4Sm90ELb1ELb0ELb1ELb1ELb0ELb1ELb0ELb1ELb1ELb1ELb0ELb0EEENS1_21CollectiveEpilogueFwdINS6_IJSA_SC_SB_EEES9_NS_10bfloat16_tESG_Li384ELb1ELb1ELb0ELb1EEENS1_36VarlenDynamicPersistentTileSchedulerILi192ELi128ELi384ELi128ELb0ELb1ELb1ELb1ELb1ELb1EEEEEEEEEvNT_6ParamsE)
        /*1220*/ 	.short	0x0210
        /*1222*/ 	.short	0x0af0


	//----- nvinfo : EIATTR_SW_WAR
	.align		4
.L_1415:
        /*1224*/ 	.byte	0x04, 0x36
        /*1226*/ 	.short	(.L_1417 - .L_1416)
.L_1416:
        /*1228*/ 	.word	0x00000008
.L_1417:


//--------------------- .nv.info._ZN7cutlass13device_kernelIN5flash11enable_sm90INS1_16FlashAttnFwdSm90INS1_25CollectiveMainloopFwdSm90ILi2EN4cute5tupleIJNS5_1CILi1EEES8_S8_EEENS6_IJNS7_ILi192EEENS7_ILi160EEENS7_ILi64EEEEEELi64ENS_12float_e4m3_tEfNS_4arch4Sm90ELb0ELb0ELb1ELb0ELb0ELb0ELb0ELb1ELb1ELb1ELb0ELb0EEENS1_21CollectiveEpilogueFwdINS6_IJSA_SC_SB_EEES9_NS_10bfloat16_tESG_Li384ELb0ELb1ELb0ELb1EEENS1_29StaticPersistentTileSchedulerILb0EEEEEEEEEvNT_6ParamsE --------------------------
	.section	.nv.info._ZN7cutlass13device_kernelIN5flash11enable_sm90INS1_16FlashAttnFwdSm90INS1_25CollectiveMainloopFwdSm90ILi2EN4cute5tupleIJNS5_1CILi1EEES8_S8_EEENS6_IJNS7_ILi192EEENS7_ILi160EEENS7_ILi64EEEEEELi64ENS_12float_e4m3_tEfNS_4arch4Sm90ELb0ELb0ELb1ELb0ELb0ELb0ELb0ELb1ELb1ELb1ELb0ELb0EEENS1_21CollectiveEpilogueFwdINS6_IJSA_SC_SB_EEES9_NS_10bfloat16_tESG_Li384ELb0ELb1ELb0ELb1EEENS1_29StaticPersistentTileSchedulerILb0EEEEEEEEEvNT_6ParamsE,"",@"SHT_CUDA_INFO"
	.sectionflags	@""
	.align	4


	//----- nvinfo : EIATTR_CUDA_API_VERSION
	.align		4
        /*0000*/ 	.byte	0x04, 0x37
        /*0002*/ 	.short	(.L_1419 - .L_1418)
.L_1418:
        /*0004*/ 	.word	0x00000082


	//----- nvinfo : EIATTR_KPARAM_INFO
	.align		4
.L_1419:
        /*0008*/ 	.byte	0x04, 0x17
        /*000a*/ 	.short	(.L_1421 - .L_1420)
.L_1420:
        /*000c*/ 	.word	0x00000000
        /*0010*/ 	.short	0x0000
        /*0012*/ 	.short	0x0070
        /*0014*/ 	.byte	0x00, 0xf0, 0x01, 0x28


	//----- nvinfo : EIATTR_SPARSE_MMA_MASK
	.align		4
.L_1421:
        /*0018*/ 	.byte	0x03, 0x50
        /*001a*/ 	.short	0x0000


	//----- nvinfo : EIATTR_MAXREG_COUNT
	.align		4
        /*001c*/ 	.byte	0x03, 0x1b
        /*001e*/ 	.short	0x0080


	//----- nvinfo : EIATTR_NUM_BARRIERS
	.align		4
        /*0020*/ 	.byte	0x02, 0x4c
        /*0022*/ 	.byte	0x09
	.zero		1


	//----- nvinfo : EIATTR_EXTERNS
	.align		4
        /*0024*/ 	.byte	0x04, 0x0f
        /*0026*/ 	.short	(.L_1423 - .L_1422)


	//   ....[0]....
	.align		4
.L_1422:
        /*0028*/ 	.word	index@(__assertfail)


	//----- nvinfo : EIATTR_MERCURY_ISA_VERSION
	.align		4
.L_1423:
        /*002c*/ 	.byte	0x03, 0x5f
        /*002e*/ 	.short	0x0101


	//----- nvinfo : EIATTR_INT_WARP_WIDE_INSTR_OFFSETS
	.align		4
        /*0030*/ 	.byte	0x04, 0x31
        /*0032*/ 	.short	(.L_1425 - .L_1424)


	//   ....[0]....
.L_1424:
        /*0034*/ 	.word	0x00000120


	//   ....[1]....
        /*0038*/ 	.word	0x00000160


	//   ....[2]....
        /*003c*/ 	.word	0x000001d0


	//----- nvinfo : EIATTR_COOP_GROUP_MASK_REGIDS
	.align		4
.L_1425:
        /*0040*/ 	.byte	0x04, 0x29
        /*0042*/ 	.short	(.L_1427 - .L_1426)


	//   ....[0]....
.L_1426:
        /*0044*/ 	.word	0xffffffff


	//   ....[1]....
        /*0048*/ 	.word	0xffffffff


	//   ....[2]....
        /*004c*/ 	.word	0xffffffff


	//   ....[3]....
        /*0050*/ 	.word	0xffffffff


	//   ....[4]....
        /*0054*/ 	.word	0xffffffff


	//   ....[5]....
        /*0058*/ 	.word	0xffffffff


	//   ....[6]....
        /*005c*/ 	.word	0xffffffff


	//   ....[7]....
        /*0060*/ 	.word	0xffffffff


	//   ....[8]....
        /*0064*/ 	.word	0xffffffff


	//   ....[9]....
        /*0068*/ 	.word	0xffffffff


	//   ....[10]....
        /*006c*/ 	.word	0xffffffff


	//   ....[11]....
        /*0070*/ 	.word	0xffffffff


	//   ....[12]....
        /*0074*/ 	.word	0xffffffff


	//   ....[13]....
        /*0078*/ 	.word	0xffffffff


	//   ....[14]....
        /*007c*/ 	.word	0xffffffff


	//   ....[15]....
        /*0080*/ 	.word	0xffffffff


	//   ....[16]....
        /*0084*/ 	.word	0xffffffff


	//   ....[17]....
        /*0088*/ 	.word	0xffffffff


	//   ....[18]....
        /*008c*/ 	.word	0xffffffff


	//   ....[19]....
        /*0090*/ 	.word	0xffffffff


	//   ....[20]....
        /*0094*/ 	.word	0xffffffff


	//   ....[21]....
        /*0098*/ 	.word	0xffffffff


	//   ....[22]....
        /*009c*/ 	.word	0xffffffff


	//   ....[23]....
        /*00a0*/ 	.word	0xffffffff


	//   ....[24]....
        /*00a4*/ 	.word	0xffffffff


	//   ....[25]....
        /*00a8*/ 	.word	0xffffffff


	//   ....[26]....
        /*00ac*/ 	.word	0xffffffff


	//   ....[27]....
        /*00b0*/ 	.word	0xffffffff


	//   ....[28]....
        /*00b4*/ 	.word	0xffffffff


	//   ....[29]....
        /*00b8*/ 	.word	0xffffffff


	//   ....[30]....
        /*00bc*/ 	.word	0xffffffff


	//   ....[31]....
        /*00c0*/ 	.word	0xffffffff


	//   ....[32]....
        /*00c4*/ 	.word	0xffffffff


	//   ....[33]....
        /*00c8*/ 	.word	0xffffffff


	//   ....[34]....
        /*00cc*/ 	.word	0xffffffff


	//   ....[35]....
        /*00d0*/ 	.word	0xffffffff


	//   ....[36]....
        /*00d4*/ 	.word	0xffffffff


	//   ....[37]....
        /*00d8*/ 	.word	0xffffffff


	//   ....[38]....
        /*00dc*/ 	.word	0xffffffff


	//   ....[39]....
        /*00e0*/ 	.word	0xffffffff


	//   ....[40]....
        /*00e4*/ 	.word	0xffffffff


	//   ....[41]....
        /*00e8*/ 	.word	0xffffffff


	//   ....[42]....
        /*00ec*/ 	.word	0xffffffff


	//   ....[43]....
        /*00f0*/ 	.word	0xffffffff


	//   ....[44]....
        /*00f4*/ 	.word	0xffffffff


	//   ....[45]....
        /*00f8*/ 	.word	0xffffffff


	//   ....[46]....
        /*00fc*/ 	.word	0xffffffff


	//   ....[47]....
        /*0100*/ 	.word	0xffffffff


	//   ....[48]....
        /*0104*/ 	.word	0xffffffff


	//   ....[49]....
        /*0108*/ 	.word	0xffffffff


	//   ....[50]....
        /*010c*/ 	.word	0xffffffff


	//   ....[51]....
        /*0110*/ 	.word	0xffffffff


	//   ....[52]....
        /*0114*/ 	.word	0xffffffff


	//   ....[53]....
        /*0118*/ 	.word	0xffffffff


	//   ....[54]....
        /*011c*/ 	.word	0xffffffff


	//   ....[55]....
        /*0120*/ 	.word	0xffffffff


	//   ....[56]....
        /*0124*/ 	.word	0xffffffff


	//   ....[57]....
        /*0128*/ 	.word	0xffffffff


	//   ....[58]....
        /*012c*/ 	.word	0xffffffff


	//   ....[59]....
        /*0130*/ 	.word	0xffffffff


	//   ....[60]....
        /*0134*/ 	.word	0xffffffff


	//   ....[61]....
        /*0138*/ 	.word	0xffffffff


	//   ....[62]....
        /*013c*/ 	.word	0x0500000f


	//   ....[63]....
        /*0140*/ 	.word	0x0500000f


	//   ....[64]....
        /*0144*/ 	.word	0x0500000f


	//   ....[65]....
        /*0148*/ 	.word	0x0500000f


	//   ....[66]....
        /*014c*/ 	.word	0x0500000f


	//   ....[67]....
        /*0150*/ 	.word	0x0500000f


	//   ....[68]....
        /*0154*/ 	.word	0x0500000f


	//   ....[69]....
        /*0158*/ 	.word	0x0500000f


	//   ....[70]....
        /*015c*/ 	.word	0x0500000f


	//   ....[71]....
        /*0160*/ 	.word	0x0500000f


	//   ....[72]....
        /*0164*/ 	.word	0x0500000f


	//   ....[73]....
        /*0168*/ 	.word	0x0500000f


	//   ....[74]....
        /*016c*/ 	.word	0x0500000f


	//----- nvinfo : EIATTR_COOP_GROUP_INSTR_OFFSETS
	.align		4
.L_1427:
        /*0170*/ 	.byte	0x04, 0x28
        /*0172*/ 	.short	(.L_1429 - .L_1428)


	//   ....[0]....
.L_1428:
        /*0174*/ 	.word	0x00000050


	//   ....[1]....
        /*0178*/ 	.word	0x00000130


	//   ....[2]....
        /*017c*/ 	.word	0x00000180


	//   ....[3]....
        /*0180*/ 	.word	0x000003b0


	//   ....[4]....
        /*0184*/ 	.word	0x00000510


	//   ....[5]....
        /*0188*/ 	.word	0x00000630


	//   ....[6]....
        /*018c*/ 	.word	0x00000790


	//   ....[7]....
        /*0190*/ 	.word	0x00000d40


	//   ....[8]....
        /*0194*/ 	.word	0x00002d50


	//   ....[9]....
        /*0198*/ 	.word	0x00002da0


	//   ....[10]....
        /*019c*/ 	.word	0x00003440


	//   ....[11]....
        /*01a0*/ 	.word	0x000034f0


	//   ....[12]....
        /*01a4*/ 	.word	0x00005ce0


	//   ....[13]....
        /*01a8*/ 	.word	0x00005d00


	//   ....[14]....
        /*01ac*/ 	.word	0x00005d30


	//   ....[15]....
        /*01b0*/ 	.word	0x00005d50


	//   ....[16]....
        /*01b4*/ 	.word	0x00007640


	//   ....[17]....
        /*01b8*/ 	.word	0x00007650


	//   ....[18]....
        /*01bc*/ 	.word	0x000076d0


	//   ....[19]....
        /*01c0*/ 	.word	0x000076e0


	//   ....[20]....
        /*01c4*/ 	.word	0x000083c0


	//   ....[21]....
        /*01c8*/ 	.word	0x000083d0


	//   ....[22]....
        /*01cc*/ 	.word	0x000083e0


	//   ....[23]....
        /*01d0*/ 	.word	0x000083f0


	//   ....[24]....
        /*01d4*/ 	.word	0x00008400


	//   ....[25]....
        /*01d8*/ 	.word	0x00008410


	//   ....[26]....
        /*01dc*/ 	.word	0x00008420


	//   ....[27]....
        /*01e0*/ 	.word	0x00008430


	//   ....[28]....
        /*01e4*/ 	.word	0x00008440


	//   ....[29]....
        /*01e8*/ 	.word	0x00008450


	//   ....[30]....
        /*01ec*/ 	.word	0x00008460


	//   ....[31]....
        /*01f0*/ 	.word	0x00008480


	//   ....[32]....
        /*01f4*/ 	.word	0x00008490


	//   ....[33]....
        /*01f8*/ 	.word	0x000084c0


	//   ....[34]....
        /*01fc*/ 	.word	0x000084d0


	//   ....[35]....
        /*0200*/ 	.word	0x00008500


	//   ....[36]....
        /*0204*/ 	.word	0x00008520


	//   ....[37]....
        /*0208*/ 	.word	0x00008540


	//   ....[38]....
        /*020c*/ 	.word	0x000085c0


	//   ....[39]....
        /*0210*/ 	.word	0x000085f0


	//   ....[40]....
        /*0214*/ 	.word	0x00008a30


	//   ....[41]....
        /*0218*/ 	.word	0x00008a60


	//   ....[42]....
        /*021c*/ 	.word	0x00008aa0


	//   ....[43]....
        /*0220*/ 	.word	0x00008ae0


	//   ....[44]....
        /*0224*/ 	.word	0x00008b10


	//   ....[45]....
        /*0228*/ 	.word	0x00008b20


	//   ....[46]....
        /*022c*/ 	.word	0x00008b30


	//   ....[47]....
        /*0230*/ 	.word	0x00008b40


	//   ....[48]....
        /*0234*/ 	.word	0x000096d0


	//   ....[49]....
        /*0238*/ 	.word	0x0000a1e0


	//   ....[50]....
        /*023c*/ 	.word	0x0000a210


	//   ....[51]....
        /*0240*/ 	.word	0x0000a240


	//   ....[52]....
        /*0244*/ 	.word	0x0000a270


	//   ....[53]....
        /*0248*/ 	.word	0x0000a2d0


	//   ....[54]....
        /*024c*/ 	.word	0x0000a300


	//   ....[55]....
        /*0250*/ 	.word	0x0000a310


	//   ....[56]....
        /*0254*/ 	.word	0x0000a340


	//   ....[57]....
        /*0258*/ 	.word	0x0000a370


	//   ....[58]....
        /*025c*/ 	.word	0x0000a3d0


	//   ....[59]....
        /*0260*/ 	.word	0x0000a3e0


	//   ....[60]....
        /*0264*/ 	.word	0x0000a400


	//   ....[61]....
        /*0268*/ 	.word	0x0000b630


	//   ....[62]....
        /*026c*/ 	.word	0x0000bb20


	//   ....[63]....
        /*0270*/ 	.word	0x0000bcd0


	//   ....[64]....
        /*0274*/ 	.word	0x0000bd20


	//   ....[65]....
        /*0278*/ 	.word	0x0000bde0


	//   ....[66]....
        /*027c*/ 	.word	0x0000bea0


	//   ....[67]....
        /*0280*/ 	.word	0x0000bf00


	//   ....[68]....
        /*0284*/ 	.word	0x0000bfb0


	//   ....[69]....
        /*0288*/ 	.word	0x0000c010


	//   ....[70]....
        /*028c*/ 	.word	0x0000c0d0


	//   ....[71]....
        /*0290*/ 	.word	0x0000c130


	//   ....[72]....
        /*0294*/ 	.word	0x0000c1f0


	//   ....[73]....
        /*0298*/ 	.word	0x0000c250


	//   ....[74]....
        /*029c*/ 	.word	0x0000c300


	//----- nvinfo : EIATTR_REG_RECONFIG
	.align		4
.L_1429:
        /*02a0*/ 	.byte	0x01, 0x54
	.zero		2


	//----- nvinfo : EIATTR_SYSCALL_OFFSETS
	.align		4
        /*02a4*/ 	.byte	0x04, 0x46
        /*02a6*/ 	.short	(.L_1431 - .L_1430)


	//   ....[0]....
.L_1430:
        /*02a8*/ 	.word	0x000010c0


	//   ....[1]....
        /*02ac*/ 	.word	0x000091c0


	//   ....[2]....
        /*02b0*/ 	.word	0x00009300


	//   ....[3]....
        /*02b4*/ 	.word	0x00009440


	//   ....[4]....
        /*02b8*/ 	.word	0x00009560


	//   ....[5]....
        /*02bc*/ 	.word	0x00009dc0


	//----- nvinfo : EIATTR_MBARRIER_INSTR_OFFSETS
	.align		4
.L_1431:
        /*02c0*/ 	.byte	0x04, 0x39
        /*02c2*/ 	.short	(.L_1433 - .L_1432)


	//   ....[0]....
.L_1432:
        /*02c4*/ 	.word	0x00000260
        /*02c8*/ 	.word	0x000000ff
        /*02cc*/ 	.word	0x00013200
        /*02d0*/ 	.short	0x0100
        /*02d2*/ 	.byte	0x08
	.zero		1


	//   ....[1]....
        /*02d4*/ 	.word	0x00000270
        /*02d8*/ 	.word	0x000000ff
        /*02dc*/ 	.word	0x00013220
        /*02e0*/ 	.short	0x0100
        /*02e2*/ 	.byte	0x08
	.zero		1


	//   ....[2]....
        /*02e4*/ 	.word	0x00000360
        /*02e8*/ 	.word	0x000000ff
        /*02ec*/ 	.word	0x00013230
        /*02f0*/ 	.short	0x0100
        /*02f2*/ 	.byte	0x08
	.zero		1


	//   ....[3]....
        /*02f4*/ 	.word	0x00000370
        /*02f8*/ 	.word	0x000000ff
        /*02fc*/ 	.word	0x00013240
        /*0300*/ 	.short	0x0100
        /*0302*/ 	.byte	0x08
	.zero		1


	//   ....[4]....
        /*0304*/ 	.word	0x00000380
        /*0308*/ 	.word	0x000000ff
        /*030c*/ 	.word	0x00013238
        /*0310*/ 	.short	0x0100
        /*0312*/ 	.byte	0x08
	.zero		1


	//   ....[5]....
        /*0314*/ 	.word	0x00000390
        /*0318*/ 	.word	0x000000ff
        /*031c*/ 	.word	0x00013248
        /*0320*/ 	.short	0x0100
        /*0322*/ 	.byte	0x08
	.zero		1


	//   ....[6]....
        /*0324*/ 	.word	0x000004c0
        /*0328*/ 	.word	0x000000ff
        /*032c*/ 	.word	0x00013250
        /*0330*/ 	.short	0x0100
        /*0332*/ 	.byte	0x08
	.zero		1


	//   ....[7]....
        /*0334*/ 	.word	0x000004d0
        /*0338*/ 	.word	0x000000ff
        /*033c*/ 	.word	0x00013260
        /*0340*/ 	.short	0x0100
        /*0342*/ 	.byte	0x08
	.zero		1


	//   ....[8]....
        /*0344*/ 	.word	0x000004e0
        /*0348*/ 	.word	0x000000ff
        /*034c*/ 	.word	0x00013258
        /*0350*/ 	.short	0x0100
        /*0352*/ 	.byte	0x08
	.zero		1


	//   ....[9]....
        /*0354*/ 	.word	0x000004f0
        /*0358*/ 	.word	0x000000ff
        /*035c*/ 	.word	0x00013268
        /*0360*/ 	.short	0x0100
        /*0362*/ 	.byte	0x08
	.zero		1


	//   ....[10]....
        /*0364*/ 	.word	0x000005e0
        /*0368*/ 	.word	0x000000ff
        /*036c*/ 	.word	0x00013270
        /*0370*/ 	.short	0x0100
        /*0372*/ 	.byte	0x06
	.zero		1


	//   ....[11]....
        /*0374*/ 	.word	0x000005f0
        /*0378*/ 	.word	0x000000ff
        /*037c*/ 	.word	0x00013280
        /*0380*/ 	.short	0x0100
        /*0382*/ 	.byte	0x06
	.zero		1


	//   ....[12]....
        /*0384*/ 	.word	0x00000600
        /*0388*/ 	.word	0x000000ff
        /*038c*/ 	.word	0x00013278
        /*0390*/ 	.short	0x0100
        /*0392*/ 	.byte	0x06
	.zero		1


	//   ....[13]....
        /*0394*/ 	.word	0x00000610
        /*0398*/ 	.word	0x000000ff
        /*039c*/ 	.word	0x00013288
        /*03a0*/ 	.short	0x0100
        /*03a2*/ 	.byte	0x06
	.zero		1


	//   ....[14]....
        /*03a4*/ 	.word	0x00000740
        /*03a8*/ 	.word	0x000000ff
        /*03ac*/ 	.word	0x00013290
        /*03b0*/ 	.short	0x0100
        /*03b2*/ 	.byte	0x08
	.zero		1


	//   ....[15]....
        /*03b4*/ 	.word	0x00000750
        /*03b8*/ 	.word	0x000000ff
        /*03bc*/ 	.word	0x000132a0
        /*03c0*/ 	.short	0x0100
        /*03c2*/ 	.byte	0x08
	.zero		1


	//   ....[16]....
        /*03c4*/ 	.word	0x00000760
        /*03c8*/ 	.word	0x000000ff
        /*03cc*/ 	.word	0x00013298
        /*03d0*/ 	.short	0x0100
        /*03d2*/ 	.byte	0x08
	.zero		1


	//   ....[17]....
        /*03d4*/ 	.word	0x00000770
        /*03d8*/ 	.word	0x000000ff
        /*03dc*/ 	.word	0x000132a8
        /*03e0*/ 	.short	0x0100
        /*03e2*/ 	.byte	0x08
	.zero		1


	//   ....[18]....
        /*03e4*/ 	.word	0x000008a0
        /*03e8*/ 	.word	0x000000ff
        /*03ec*/ 	.word	0x000132b0
        /*03f0*/ 	.short	0x0100
        /*03f2*/ 	.byte	0x08
	.zero		1


	//   ....[19]....
        /*03f4*/ 	.word	0x000008b0
        /*03f8*/ 	.word	0x000000ff
        /*03fc*/ 	.word	0x000132c0
        /*0400*/ 	.short	0x0100
        /*0402*/ 	.byte	0x08
	.zero		1


	//   ....[20]....
        /*0404*/ 	.word	0x000008c0
        /*0408*/ 	.word	0x000000ff
        /*040c*/ 	.word	0x000132b8
        /*0410*/ 	.short	0x0100
        /*0412*/ 	.byte	0x08
	.zero		1


	//   ....[21]....
        /*0414*/ 	.word	0x000008d0
        /*0418*/ 	.word	0x000000ff
        /*041c*/ 	.word	0x000132c8
        /*0420*/ 	.short	0x0100
        /*0422*/ 	.byte	0x08
	.zero		1


	//   ....[22]....
        /*0424*/ 	.word	0x00001450
        /*0428*/ 	.word	0x000000ff
        /*042c*/ 	.word	0x00013200
        /*0430*/ 	.short	0x010a
        /*0432*/ 	.byte	0x30
	.zero		1


	//   ....[23]....
        /*0434*/ 	.word	0x000014f0
        /*0438*/ 	.word	0x00000003
        /*043c*/ 	.word	0x00013230
        /*0440*/ 	.short	0x010a
        /*0442*/ 	.byte	0x3f
	.zero		1


	//   ....[24]....
        /*0444*/ 	.word	0x00001530
        /*0448*/ 	.word	0x00000003
        /*044c*/ 	.word	0x00013230
        /*0450*/ 	.short	0x010a
        /*0452*/ 	.byte	0x3f
	.zero		1


	//   ....[25]....
        /*0454*/ 	.word	0x00003820
        /*0458*/ 	.word	0x0000001c
        /*045c*/ 	.word	0x00000000
        /*0460*/ 	.short	0x0101
        /*0462*/ 	.byte	0x3f
	.zero		1


	//   ....[26]....
        /*0464*/ 	.word	0x00004700
        /*0468*/ 	.word	0x000000ff
        /*046c*/ 	.word	0x00013230
        /*0470*/ 	.short	0x010a
        /*0472*/ 	.byte	0x11
	.zero		1


	//   ....[27]....
        /*0474*/ 	.word	0x00004740
        /*0478*/ 	.word	0x000000ff
        /*047c*/ 	.word	0x00013230
        /*0480*/ 	.short	0x010a
        /*0482*/ 	.byte	0x11
	.zero		1


	//   ....[28]....
        /*0484*/ 	.word	0x00004b90
        /*0488*/ 	.word	0x000000ff
        /*048c*/ 	.word	0x00013250
        /*0490*/ 	.short	0x010a
        /*0492*/ 	.byte	0x09
	.zero		1


	//   ....[29]....
        /*0494*/ 	.word	0x00004bd0
        /*0498*/ 	.word	0x000000ff
        /*049c*/ 	.word	0x00013250
        /*04a0*/ 	.short	0x010a
        /*04a2*/ 	.byte	0x09
	.zero		1


	//   ....[30]....
        /*04a4*/ 	.word	0x00006b80
        /*04a8*/ 	.word	0x00000004
        /*04ac*/ 	.word	0x00000000
        /*04b0*/ 	.short	0x0101
        /*04b2*/ 	.byte	0x3f
	.zero		1


	//   ....[31]....
        /*04b4*/ 	.word	0x00006e50
        /*04b8*/ 	.word	0x000000ff
        /*04bc*/ 	.word	0x00000000
        /*04c0*/ 	.short	0x0101
        /*04c2*/ 	.byte	0x06
	.zero		1


	//   ....[32]....
        /*04c4*/ 	.word	0x00007300
        /*04c8*/ 	.word	0x000000ff
        /*04cc*/ 	.word	0x00013250
        /*04d0*/ 	.short	0x010a
        /*04d2*/ 	.byte	0x04
	.zero		1


	//   ....[33]....
        /*04d4*/ 	.word	0x00007340
        /*04d8*/ 	.word	0x000000ff
        /*04dc*/ 	.word	0x00013250
        /*04e0*/ 	.short	0x010a
        /*04e2*/ 	.byte	0x04
	.zero		1


	//   ....[34]....
        /*04e4*/ 	.word	0x00008050
        /*04e8*/ 	.word	0x000000ff
        /*04ec*/ 	.word	0x00000000
        /*04f0*/ 	.short	0x0101
        /*04f2*/ 	.byte	0x04
	.zero		1


	//   ....[35]....
        /*04f4*/ 	.word	0x00008970
        /*04f8*/ 	.word	0x000000ff
        /*04fc*/ 	.word	0x00000000
        /*0500*/ 	.short	0x0101
        /*0502*/ 	.byte	0x30
	.zero		1


	//   ....[36]....
        /*0504*/ 	.word	0x00009900
        /*0508*/ 	.word	0x00000003
        /*050c*/ 	.word	0x00013280
        /*0510*/ 	.short	0x010a
        /*0512*/ 	.byte	0x3f
	.zero		1


	//   ....[37]....
        /*0514*/ 	.word	0x00009a70
        /*0518*/ 	.word	0x00000003
        /*051c*/ 	.word	0x00013240
        /*0520*/ 	.short	0x010a
        /*0522*/ 	.byte	0x3f
	.zero		1


	//   ....[38]....
        /*0524*/ 	.word	0x0000a4e0
        /*0528*/ 	.word	0x000000ff
        /*052c*/ 	.word	0x00013200
        /*0530*/ 	.short	0x0107
        /*0532*/ 	.byte	0x29
	.zero		1


	//   ....[39]....
        /*0534*/ 	.word	0x0000a530
        /*0538*/ 	.word	0x000000ff
        /*053c*/ 	.word	0x00013200
        /*0540*/ 	.short	0x0101
        /*0542*/ 	.byte	0x29
	.zero		1


	//   ....[40]....
        /*0544*/ 	.word	0x0000a560
        /*0548*/ 	.word	0x000000ff
        /*054c*/ 	.word	0x00013220
        /*0550*/ 	.short	0x010a
        /*0552*/ 	.byte	0x29
	.zero		1


	//   ....[41]....
        /*0554*/ 	.word	0x0000a7f0
        /*0558*/ 	.word	0x00000006
        /*055c*/ 	.word	0x00013280
        /*0560*/ 	.short	0x010a
        /*0562*/ 	.byte	0x3f
	.zero		1


	//   ....[42]....
        /*0564*/ 	.word	0x0000aa20
        /*0568*/ 	.word	0x00000006
        /*056c*/ 	.word	0x00013240
        /*0570*/ 	.short	0x010a
        /*0572*/ 	.byte	0x3f
	.zero		1


	//   ....[43]....
        /*0574*/ 	.word	0x0000acd0
        /*0578*/ 	.word	0x00000003
        /*057c*/ 	.word	0x00013270
        /*0580*/ 	.short	0x010a
        /*0582*/ 	.byte	0x3f
	.zero		1


	//   ....[44]....
        /*0584*/ 	.word	0x0000ad40
        /*0588*/ 	.word	0x00000003
        /*058c*/ 	.word	0x00013260
        /*0590*/ 	.short	0x010a
        /*0592*/ 	.byte	0x3f
	.zero		1


	//   ....[45]....
        /*0594*/ 	.word	0x0000b000
        /*0598*/ 	.word	0x00000003
        /*059c*/ 	.word	0x00013250
        /*05a0*/ 	.short	0x0101
        /*05a2*/ 	.byte	0x3f
	.zero		1


	//   ....[46]....
        /*05a4*/ 	.word	0x0000b070
        /*05a8*/ 	.word	0x00000002
        /*05ac*/ 	.word	0x00000000
        /*05b0*/ 	.short	0x0101
        /*05b2*/ 	.byte	0x3f
	.zero		1


	//   ....[47]....
        /*05b4*/ 	.word	0x0000b150
        /*05b8*/ 	.word	0x00000002
        /*05bc*/ 	.word	0x00013270
        /*05c0*/ 	.short	0x010a
        /*05c2*/ 	.byte	0x3f
	.zero		1


	//   ....[48]....
        /*05c4*/ 	.word	0x0000b1c0
        /*05c8*/ 	.word	0x00000002
        /*05cc*/ 	.word	0x00013260
        /*05d0*/ 	.short	0x010a
        /*05d2*/ 	.byte	0x3f
	.zero		1


	//   ....[49]....
        /*05d4*/ 	.word	0x0000b4d0
        /*05d8*/ 	.word	0x00000002
        /*05dc*/ 	.word	0x00013250
        /*05e0*/ 	.short	0x0101
        /*05e2*/ 	.byte	0x3f
	.zero		1


	//   ....[50]....
        /*05e4*/ 	.word	0x0000b520
        /*05e8*/ 	.word	0x00000000
        /*05ec*/ 	.word	0x00000000
        /*05f0*/ 	.short	0x0101
        /*05f2*/ 	.byte	0x3f
	.zero		1


	//   ....[51]....
        /*05f4*/ 	.word	0x0000b5e0
        /*05f8*/ 	.word	0x00000007
        /*05fc*/ 	.word	0x00013220
        /*0600*/ 	.short	0x010a
        /*0602*/ 	.byte	0x3f
	.zero		1


	//   ....[52]....
        /*0604*/ 	.word	0x0000b730
        /*0608*/ 	.word	0x00000005
        /*060c*/ 	.word	0x00000000
        /*0610*/ 	.short	0x010a
        /*0612*/ 	.byte	0x3f
	.zero		1


	//   ....[53]....
        /*0614*/ 	.word	0x0000b7a0
        /*0618*/ 	.word	0x00000003
        /*061c*/ 	.word	0x00000000
        /*0620*/ 	.short	0x010a
        /*0622*/ 	.byte	0x3f
	.zero		1


	//   ....[54]....
        /*0624*/ 	.word	0x0000b7f0
        /*0628*/ 	.word	0x00000003
        /*062c*/ 	.word	0x00013260
        /*0630*/ 	.short	0x010a
        /*0632*/ 	.byte	0x3f
	.zero		1


	//   ....[55]....
        /*0634*/ 	.word	0x0000b840
        /*0638*/ 	.word	0x00000005
        /*063c*/ 	.word	0x00013260
        /*0640*/ 	.short	0x010a
        /*0642*/ 	.byte	0x3f
	.zero		1


	//   ....[56]....
        /*0644*/ 	.word	0x0000b880
        /*0648*/ 	.word	0x00000003
        /*064c*/ 	.word	0x00013280
        /*0650*/ 	.short	0x010a
        /*0652*/ 	.byte	0x3f
	.zero		1


	//   ....[57]....
        /*0654*/ 	.word	0x0000b8a0
        /*0658*/ 	.word	0x00000005
        /*065c*/ 	.word	0x00013280
        /*0660*/ 	.short	0x010a
        /*0662*/ 	.byte	0x3f
	.zero		1


	//   ....[58]....
        /*0664*/ 	.word	0x0000b910
        /*0668*/ 	.word	0x00000003
        /*066c*/ 	.word	0x00013200
        /*0670*/ 	.short	0x010a
        /*0672*/ 	.byte	0x3f
	.zero		1


	//   ....[59]....
        /*0674*/ 	.word	0x0000b960
        /*0678*/ 	.word	0x00000003
        /*067c*/ 	.word	0x00013230
        /*0680*/ 	.short	0x010a
        /*0682*/ 	.byte	0x3f
	.zero		1


	//   ....[60]....
        /*0684*/ 	.word	0x0000b9c0
        /*0688*/ 	.word	0x00000008
        /*068c*/ 	.word	0x00013230
        /*0690*/ 	.short	0x010a
        /*0692*/ 	.byte	0x3f
	.zero		1


	//   ....[61]....
        /*0694*/ 	.word	0x0000ba20
        /*0698*/ 	.word	0x00000008
        /*069c*/ 	.word	0x00013250
        /*06a0*/ 	.short	0x010a
        /*06a2*/ 	.byte	0x3f
	.zero		1


	//   ....[62]....
        /*06a4*/ 	.word	0x0000ba80
        /*06a8*/ 	.word	0x00000003
        /*06ac*/ 	.word	0x00013250
        /*06b0*/ 	.short	0x010a
        /*06b2*/ 	.byte	0x3f
	.zero		1


	//   ....[63]....
        /*06b4*/ 	.word	0x0000bbd0
        /*06b8*/ 	.word	0x00000003
        /*06bc*/ 	.word	0x00013280
        /*06c0*/ 	.short	0x010a
        /*06c2*/ 	.byte	0x3f
	.zero		1


	//   ....[64]....
        /*06c4*/ 	.word	0x0000bc20
        /*06c8*/ 	.word	0x00000003
        /*06cc*/ 	.word	0x00013240
        /*06d0*/ 	.short	0x010a
        /*06d2*/ 	.byte	0x3f
	.zero		1


	//   ....[65]....
        /*06d4*/ 	.word	0x0000c340
        /*06d8*/ 	.word	0x00000003
        /*06dc*/ 	.word	0x00013220
        /*06e0*/ 	.short	0x010a
        /*06e2*/ 	.byte	0x3f
	.zero		1


	//   ....[66]....
        /*06e4*/ 	.word	0x0000c390
        /*06e8*/ 	.word	0x00000006
        /*06ec*/ 	.word	0x00013280
        /*06f0*/ 	.short	0x010a
        /*06f2*/ 	.byte	0x3f
	.zero		1


	//   ....[67]....
        /*06f4*/ 	.word	0x0000c3e0
        /*06f8*/ 	.word	0x00000006
        /*06fc*/ 	.word	0x00013240
        /*0700*/ 	.short	0x010a
        /*0702*/ 	.byte	0x3f
	.zero		1


	//   ....[68]....
        /*0704*/ 	.word	0x0000c430
        /*0708*/ 	.word	0x00000003
        /*070c*/ 	.word	0x00013270
        /*0710*/ 	.short	0x010a
        /*0712*/ 	.byte	0x3f
	.zero		1


	//   ....[69]....
        /*0714*/ 	.word	0x0000c480
        /*0718*/ 	.word	0x00000003
        /*071c*/ 	.word	0x00013260
        /*0720*/ 	.short	0x010a
        /*0722*/ 	.byte	0x3f
	.zero		1


	//   ....[70]....
        /*0724*/ 	.word	0x0000c4d0
        /*0728*/ 	.word	0x00000002
        /*072c*/ 	.word	0x00013270
        /*0730*/ 	.short	0x010a
        /*0732*/ 	.byte	0x3f
	.zero		1


	//   ....[71]....
        /*0734*/ 	.word	0x0000c520
        /*0738*/ 	.word	0x00000002
        /*073c*/ 	.word	0x00013260
        /*0740*/ 	.short	0x010a
        /*0742*/ 	.byte	0x3f
	.zero		1


	//   ....[72]....
        /*0744*/ 	.word	0x0000c570
        /*0748*/ 	.word	0x00000007
        /*074c*/ 	.word	0x00013220
        /*0750*/ 	.short	0x010a
        /*0752*/ 	.byte	0x3f
	.zero		1


	//   ....[73]....
        /*0754*/ 	.word	0x0000c5c0
        /*0758*/ 	.word	0x00000005
        /*075c*/ 	.word	0x00000000
        /*0760*/ 	.short	0x010a
        /*0762*/ 	.byte	0x3f
	.zero		1


	//   ....[74]....
        /*0764*/ 	.word	0x0000c610
        /*0768*/ 	.word	0x00000003
        /*076c*/ 	.word	0x00000000
        /*0770*/ 	.short	0x010a
        /*0772*/ 	.byte	0x3f
	.zero		1


	//   ....[75]....
        /*0774*/ 	.word	0x0000c660
        /*0778*/ 	.word	0x00000003
        /*077c*/ 	.word	0x00013260
        /*0780*/ 	.short	0x010a
        /*0782*/ 	.byte	0x3f
	.zero		1


	//   ....[76]....
        /*0784*/ 	.word	0x0000c6b0
        /*0788*/ 	.word	0x00000005
        /*078c*/ 	.word	0x00013260
        /*0790*/ 	.short	0x010a
        /*0792*/ 	.byte	0x3f
	.zero		1


	//   ....[77]....
        /*0794*/ 	.word	0x0000c700
        /*0798*/ 	.word	0x00000003
        /*079c*/ 	.word	0x00013280
        /*07a0*/ 	.short	0x010a
        /*07a2*/ 	.byte	0x3f
	.zero		1


	//----- nvinfo : EIATTR_NUM_MBARRIERS
	.align		4
.L_1433:
        /*07a4*/ 	.byte	0x03, 0x38
        /*07a6*/ 	.short	0x0016


	//----- nvinfo : EIATTR_EXIT_INSTR_OFFSETS
	.align		4
        /*07a8*/ 	.byte	0x04, 0x1c
        /*07aa*/ 	.short	(.L_1435 - .L_1434)


	//   ....[0]....
.L_1434:
        /*07ac*/ 	.word	0x000009f0


	//   ....[1]....
        /*07b0*/ 	.word	0x00008bf0


	//   ....[2]....
        /*07b4*/ 	.word	0x0000b650


	//   ....[3]....
        /*07b8*/ 	.word	0x0000b8f0


	//----- nvinfo : EIATTR_MAX_THREADS
	.align		4
.L_1435:
        /*07bc*/ 	.byte	0x04, 0x05
        /*07be*/ 	.short	(.L_1437 - .L_1436)
.L_1436:
        /*07c0*/ 	.word	0x00000200
        /*07c4*/ 	.word	0x00000001
        /*07c8*/ 	.word	0x00000001


	//----- nvinfo : EIATTR_CRS_STACK_SIZE
	.align		4
.L_1437:
        /*07cc*/ 	.byte	0x04, 0x1e
        /*07ce*/ 	.short	(.L_1439 - .L_1438)
.L_1438:
        /*07d0*/ 	.word	0x00000000


	//----- nvinfo : EIATTR_CBANK_PARAM_SIZE
	.align		4
.L_1439:
        /*07d4*/ 	.byte	0x03, 0x19
        /*07d6*/ 	.short	0x0a70


	//----- nvinfo : EIATTR_PARAM_CBANK
	.align		4
        /*07d8*/ 	.byte	0x04, 0x0a
        /*07da*/ 	.short	(.L_1441 - .L_1440)
	.align		4
.L_1440:
        /*07dc*/ 	.word	index@(.nv.constant0._ZN7cutlass13device_kernelIN5flash11enable_sm90INS1_16FlashAttnFwdSm90INS1_25CollectiveMainloopFwdSm90ILi2EN4cute5tupleIJNS5_1CILi1EEES8_S8_EEENS6_IJNS7_ILi192EEENS7_ILi160EEENS7_ILi64EEEEEELi64ENS_12float_e4m3_tEfNS_4arch4Sm90ELb0ELb0ELb1ELb0ELb0ELb0ELb0ELb1ELb1ELb1ELb0ELb0EEENS1_21CollectiveEpilogueFwdINS6_IJSA_SC_SB_EEES9_NS_10bfloat16_tESG_Li384ELb0ELb1ELb0ELb1EEENS1_29StaticPersistentTileSchedulerILb0EEEEEEEEEvNT_6ParamsE)
        /*07e0*/ 	.short	0x0210
        /*07e2*/ 	.short	0x0a70


	//----- nvinfo : EIATTR_SW_WAR
	.align		4
.L_1441:
        /*07e4*/ 	.byte	0x04, 0x36
        /*07e6*/ 	.short	(.L_1443 - .L_1442)
.L_1442:
        /*07e8*/ 	.word	0x00000008
.L_1443:


//--------------------- .nv.info._ZN7cutlass13device_kernelIN5flash11enable_sm90INS1_16FlashAttnFwdSm90INS1_25CollectiveMainloopFwdSm90ILi2EN4cute5tupleIJNS5_1CILi1EEES8_S8_EEENS6_IJNS7_ILi192EEENS7_ILi160EEENS7_ILi64EEEEEELi64ENS_12float_e4m3_tEfNS_4arch4Sm90ELb0ELb0ELb1ELb1ELb0ELb0ELb0ELb1ELb1ELb1ELb0ELb0EEENS1_21CollectiveEpilogueFwdINS6_IJSA_SC_SB_EEES9_NS_10bfloat16_tESG_Li384ELb1ELb1ELb0ELb1EEENS1_36VarlenDynamicPersistentTileSchedulerILi192ELi160ELi384ELi128ELb0ELb1ELb1ELb0ELb1ELb1EEEEEEEEEvNT_6ParamsE --------------------------
	.section	.nv.info._ZN7cutlass13device_kernelIN5flash11enable_sm90INS1_16FlashAttnFwdSm90INS1_25CollectiveMainloopFwdSm90ILi2EN4cute5tupleIJNS5_1CILi1EEES8_S8_EEENS6_IJNS7_ILi192EEENS7_ILi160EEENS7_ILi64EEEEEELi64ENS_12float_e4m3_tEfNS_4arch4Sm90ELb0ELb0ELb1ELb1ELb0ELb0ELb0ELb1ELb1ELb1ELb0ELb0EEENS1_21CollectiveEpilogueFwdINS6_IJSA_SC_SB_EEES9_NS_10bfloat16_tESG_Li384ELb1ELb1ELb0ELb1EEENS1_36VarlenDynamicPersistentTileSchedulerILi192ELi160ELi384ELi128ELb0ELb1ELb1ELb0ELb1ELb1EEEEEEEEEvNT_6ParamsE,"",@"SHT_CUDA_INFO"
	.sectionflags	@""
	.align	4


	//----- nvinfo : EIATTR_CUDA_API_VERSION
	.align		4
        /*0000*/ 	.byte	0x04, 0x37
        /*0002*/ 	.short	(.L_1445 - .L_1444)
.L_1444:
        /*0004*/ 	.word	0x00000082


	//----- nvinfo : EIATTR_KPARAM_INFO
	.align		4
.L_1445:
        /*0008*/ 	.byte	0x04, 0x17
        /*000a*/ 	.short	(.L_1447 - .L_1446)
.L_1446:
        /*000c*/ 	.word	0x00000000
        /*0010*/ 	.short	0x0000
        /*0012*/ 	.short	0x0070
        /*0014*/ 	.byte	0x00, 0xf0, 0x01, 0x2a


	//----- nvinfo : EIATTR_SPARSE_MMA_MASK
	.align		4
.L_1447:
        /*0018*/ 	.byte	0x03, 0x50
        /*001a*/ 	.short	0x0000


	//----- nvinfo : EIATTR_MAXREG_COUNT
	.align		4
        /*001c*/ 	.byte	0x03, 0x1b
        /*001e*/ 	.short	0x0080


	//----- nvinfo : EIATTR_NUM_BARRIERS
	.align		4
        /*0020*/ 	.byte	0x02, 0x4c
        /*0022*/ 	.byte	0x09
	.zero		1


	//----- nvinfo : EIATTR_EXTERNS
	.align		4
        /*0024*/ 	.byte	0x04, 0x0f
        /*0026*/ 	.short	(.L_1449 - .L_1448)


	//   ....[0]....
	.align		4
.L_1448:
        /*0028*/ 	.word	index@(__assertfail)


	//----- nvinfo : EIATTR_ANNOTATIONS
	.align		4
.L_1449:
        /*002c*/ 	.byte	0x04, 0x55
        /*002e*/ 	.short	(.L_1451 - .L_1450)


	//   ....[0]....
.L_1450:
        /*0030*/ 	.word	0x00000001
        /*0034*/ 	.byte	0xb0, 0x0c, 0x00, 0x00, 0x01, 0x00, 0x00, 0x00, 0x20, 0x81, 0x00, 0x00, 0x01, 0x00, 0x00, 0x00
        /*0044*/ 	.byte	0x30, 0xa7, 0x00, 0x00, 0x01, 0x00, 0x00, 0x00, 0xd0, 0xa7, 0x00, 0x00, 0x01, 0x00, 0x00, 0x00
        /*0054*/ 	.byte	0xe0, 0xa9, 0x00, 0x00, 0x01, 0x00, 0x00, 0x00, 0x20, 0xbf, 0x00, 0x00, 0x01, 0x00, 0x00, 0x00
        /*0064*/ 	.byte	0x10, 0xc7, 0x00, 0x00, 0x01, 0x00, 0x00, 0x00, 0x30, 0xc7, 0x00, 0x00, 0x01, 0x00, 0x00, 0x00
        /*0074*/ 	.byte	0x00, 0xe3, 0x00, 0x00


	//----- nvinfo : EIATTR_MERCURY_ISA_VERSION
	.align		4
.L_1451:
        /*0078*/ 	.byte	0x03, 0x5f
        /*007a*/ 	.short	0x0101


	//----- nvinfo : EIATTR_UNUSED_LOAD_BYTE_OFFSET
	.align		4
        /*007c*/ 	.byte	0x04, 0x44
        /*007e*/ 	.short	(.L_1453 - .L_1452)


	//   ....[0]....
.L_1452:
        /*0080*/ 	.word	0x00000a00
        /*0084*/ 	.word	0x0000fff0


	//   ....[1]....
        /*0088*/ 	.word	0x000080b0
        /*008c*/ 	.word	0x0000fff0


	//----- nvinfo : EIATTR_INT_WARP_WIDE_INSTR_OFFSETS
	.align		4
.L_1453:
        /*0090*/ 	.byte	0x04, 0x31
        /*0092*/ 	.short	(.L_1455 - .L_1454)


	//   ....[0]....
.L_1454:
        /*0094*/ 	.word	0x00000130


	//   ....[1]....
        /*0098*/ 	.word	0x00000170


	//   ....[2]....
        /*009c*/ 	.word	0x000001e0


	//   ....[3]....
        /*00a0*/ 	.word	0x0000b000


	//   ....[4]....
        /*00a4*/ 	.word	0x0000b090


	//   ....[5]....
        /*00a8*/ 	.word	0x0000d420


	//   ....[6]....
        /*00ac*/ 	.word	0x0000d4b0


	//----- nvinfo : EIATTR_COOP_GROUP_MASK_REGIDS
	.align		4
.L_1455:
        /*00b0*/ 	.byte	0x04, 0x29
        /*00b2*/ 	.short	(.L_1457 - .L_1456)


	//   ....[0]....
.L_1456:
        /*00b4*/ 	.word	0xffffffff


	//   ....[1]....
        /*00b8*/ 	.word	0xffffffff


	//   ....[2]....
        /*00bc*/ 	.word	0xffffffff


	//   ....[3]....
        /*00c0*/ 	.word	0xffffffff


	//   ....[4]....
        /*00c4*/ 	.word	0xffffffff


	//   ....[5]....
        /*00c8*/ 	.word	0xffffffff


	//   ....[6]....
        /*00cc*/ 	.word	0xffffffff


	//   ....[7]....
        /*00d0*/ 	.word	0xffffffff


	//   ....[8]....
        /*00d4*/ 	.word	0xffffffff


	//   ....[9]....
        /*00d8*/ 	.word	0xffffffff


	//   ....[10]....
        /*00dc*/ 	.word	0xffffffff


	//   ....[11]....
        /*00e0*/ 	.word	0xffffffff


	//   ....[12]....
        /*00e4*/ 	.word	0xffffffff


	//   ....[13]....
        /*00e8*/ 	.word	0xffffffff


	//   ....[14]....
        /*00ec*/ 	.word	0xffffffff


	//   ....[15]....
        /*00f0*/ 	.word	0xffffffff


	//   ....[16]....
        /*00f4*/ 	.word	0xffffffff


	//   ....[17]....
        /*00f8*/ 	.word	0xffffffff


	//   ....[18]....
        /*00fc*/ 	.word	0xffffffff


	//   ....[19]....
        /*0100*/ 	.word	0xffffffff


	//   ....[20]....
        /*0104*/ 	.word	0xffffffff


	//   ....[21]....
        /*0108*/ 	.word	0xffffffff


	//   ....[22]....
        /*010c*/ 	.word	0xffffffff


	//   ....[23]....
        /*0110*/ 	.word	0xffffffff


	//   ....[24]....
        /*0114*/ 	.word	0xffffffff


	//   ....[25]....
        /*0118*/ 	.word	0xffffffff


	//   ....[26]....
        /*011c*/ 	.word	0xffffffff


	//   ....[27]....
        /*0120*/ 	.word	0xffffffff


	//   ....[28]....
        /*0124*/ 	.word	0xffffffff


	//   ....[29]....
        /*0128*/ 	.word	0xffffffff


	//   ....[30]....
        /*012c*/ 	.word	0xffffffff


	//   ....[31]....
        /*0130*/ 	.word	0xffffffff


	//   ....[32]....
        /*0134*/ 	.word	0xffffffff


	//   ....[33]....
        /*0138*/ 	.word	0xffffffff


	//   ....[34]....
        /*013c*/ 	.word	0xffffffff


	//   ....[35]....
        /*0140*/ 	.word	0xffffffff


	//   ....[36]....
        /*0144*/ 	.word	0xffffffff


	//   ....[37]....
        /*0148*/ 	.word	0xffffffff


	//   ....[38]....
        /*014c*/ 	.word	0xffffffff


	//   ....[39]....
        /*0150*/ 	.word	0xffffffff


	//   ....[40]....
        /*0154*/ 	.word	0xffffffff


	//   ....[41]....
        /*0158*/ 	.word	0xffffffff


	//   ....[42]....
        /*015c*/ 	.word	0xffffffff


	//   ....[43]....
        /*0160*/ 	.word	0xffffffff


	//   ....[44]....
        /*0164*/ 	.word	0xffffffff


	//   ....[45]....
        /*0168*/ 	.word	0xffffffff


	//   ....[46]....
        /*016c*/ 	.word	0xffffffff


	//   ....[47]....
        /*0170*/ 	.word	0xffffffff


	//   ....[48]....
        /*0174*/ 	.word	0xffffffff


	//   ....[49]....
        /*0178*/ 	.word	0xffffffff


	//   ....[50]....
        /*017c*/ 	.word	0xffffffff


	//   ....[51]....
        /*0180*/ 	.word	0xffffffff


	//   ....[52]....
        /*0184*/ 	.word	0xffffffff


	//   ....[53]....
        /*0188*/ 	.word	0xffffffff


	//   ....[54]....
        /*018c*/ 	.word	0xffffffff


	//   ....[55]....
        /*0190*/ 	.word	0xffffffff


	//   ....[56]....
        /*0194*/ 	.word	0xffffffff


	//   ....[57]....
        /*0198*/ 	.word	0xffffffff


	//   ....[58]....
        /*019c*/ 	.word	0xffffffff


	//   ....[59]....
        /*01a0*/ 	.word	0xffffffff


	//   ....[60]....
        /*01a4*/ 	.word	0xffffffff


	//   ....[61]....
        /*01a8*/ 	.word	0xffffffff


	//   ....[62]....
        /*01ac*/ 	.word	0xffffffff


	//   ....[63]....
        /*01b0*/ 	.word	0xffffffff


	//   ....[64]....
        /*01b4*/ 	.word	0xffffffff


	//   ....[65]....
        /*01b8*/ 	.word	0xffffffff


	//   ....[66]....
        /*01bc*/ 	.word	0xffffffff


	//   ....[67]....
        /*01c0*/ 	.word	0xffffffff


	//   ....[68]....
        /*01c4*/ 	.word	0xffffffff


	//   ....[69]....
        /*01c8*/ 	.word	0xffffffff


	//   ....[70]....
        /*01cc*/ 	.word	0xffffffff


	//   ....[71]....
        /*01d0*/ 	.word	0xffffffff


	//   ....[72]....
        /*01d4*/ 	.word	0xffffffff


	//   ....[73]....
        /*01d8*/ 	.word	0xffffffff


	//   ....[74]....
        /*01dc*/ 	.word	0xffffffff


	//   ....[75]....
        /*01e0*/ 	.word	0xffffffff


	//   ....[76]....
        /*01e4*/ 	.word	0xffffffff


	//   ....[77]....
        /*01e8*/ 	.word	0xffffffff


	//   ....[78]....
        /*01ec*/ 	.word	0xffffffff


	//   ....[79]....
        /*01f0*/ 	.word	0xffffffff


	//   ....[80]....
        /*01f4*/ 	.word	0xffffffff


	//   ....[81]....
        /*01f8*/ 	.word	0xffffffff


	//   ....[82]....
        /*01fc*/ 	.word	0xffffffff


	//   ....[83]....
        /*0200*/ 	.word	0xffffffff


	//   ....[84]....
        /*0204*/ 	.word	0xffffffff


	//   ....[85]....
        /*0208*/ 	.word	0xffffffff


	//   ....[86]....
        /*020c*/ 	.word	0xffffffff


	//   ....[87]....
        /*0210*/ 	.word	0xffffffff


	//   ....[88]....
        /*0214*/ 	.word	0xffffffff


	//   ....[89]....
        /*0218*/ 	.word	0xffffffff


	//   ....[90]....
        /*021c*/ 	.word	0xffffffff


	//   ....[91]....
        /*0220*/ 	.word	0xffffffff


	//   ....[92]....
        /*0224*/ 	.word	0xffffffff


	//   ....[93]....
        /*0228*/ 	.word	0xffffffff


	//   ....[94]....
        /*022c*/ 	.word	0xffffffff


	//   ....[95]....
        /*0230*/ 	.word	0xffffffff


	//   ....[96]....
        /*0234*/ 	.word	0xffffffff


	//   ....[97]....
        /*0238*/ 	.word	0xffffffff


	//   ....[98]....
        /*023c*/ 	.word	0xffffffff


	//   ....[99]....
        /*0240*/ 	.word	0xffffffff


	//   ....[100]....
        /*0244*/ 	.word	0xffffffff


	//   ....[101]....
        /*0248*/ 	.word	0xffffffff


	//   ....[102]....
        /*024c*/ 	.word	0xffffffff


	//   ....[103]....
        /*0250*/ 	.word	0x0500000f


	//   ....[104]....
        /*0254*/ 	.word	0x0500000f


	//   ....[105]....
        /*0258*/ 	.word	0x0500000f


	//   ....[106]....
        /*025c*/ 	.word	0x0500000f


	//   ....[107]....
        /*0260*/ 	.word	0x0500000f


	//   ....[108]....
        /*0264*/ 	.word	0x0500000f


	//   ....[109]....
        /*0268*/ 	.word	0x0500000f


	//   ....[110]....
        /*026c*/ 	.word	0x0500000f


	//   ....[111]....
        /*0270*/ 	.word	0x0500000f


	//   ....[112]....
        /*0274*/ 	.word	0x0500000f


	//   ....[113]....
        /*0278*/ 	.word	0x0500000f


	//   ....[114]....
        /*027c*/ 	.word	0x0500000f


	//   ....[115]....
        /*0280*/ 	.word	0x0500000f


	//   ....[116]....
        /*0284*/ 	.word	0x0500000f


	//----- nvinfo : EIATTR_COOP_GROUP_INSTR_OFFSETS
	.align		4
.L_1457:
        /*0288*/ 	.byte	0x04, 0x28
        /*028a*/ 	.short	(.L_1459 - .L_1458)


	//   ....[0]....
.L_1458:
        /*028c*/ 	.word	0x00000060


	//   ....[1]....
        /*0290*/ 	.word	0x00000140


	//   ....[2]....
        /*0294*/ 	.word	0x00000190


	//   ....[3]....
        /*0298*/ 	.word	0x000003c0


	//   ....[4]....
        /*029c*/ 	.word	0x00000520


	//   ....[5]....
        /*02a0*/ 	.word	0x00000640


	//   ....[6]....
        /*02a4*/ 	.word	0x000007a0


	//   ....[7]....
        /*02a8*/ 	.word	0x000012b0


	//   ....[8]....
        /*02ac*/ 	.word	0x00003160


	//   ....[9]....
        /*02b0*/ 	.word	0x00003190


	//   ....[10]....
        /*02b4*/ 	.word	0x00003880


	//   ....[11]....
        /*02b8*/ 	.word	0x00003920


	//   ....[12]....
        /*02bc*/ 	.word	0x00006120


	//   ....[13]....
        /*02c0*/ 	.word	0x00006140


	//   ....[14]....
        /*02c4*/ 	.word	0x00006170


	//   ....[15]....
        /*02c8*/ 	.word	0x00006180


	//   ....[16]....
        /*02cc*/ 	.word	0x00007af0


	//   ....[17]....
        /*02d0*/ 	.word	0x00007b00


	//   ....[18]....
        /*02d4*/ 	.word	0x00007b90


	//   ....[19]....
        /*02d8*/ 	.word	0x00007bb0


	//   ....[20]....
        /*02dc*/ 	.word	0x00008610


	//   ....[21]....
        /*02e0*/ 	.word	0x00008620


	//   ....[22]....
        /*02e4*/ 	.word	0x00008630


	//   ....[23]....
        /*02e8*/ 	.word	0x00008640


	//   ....[24]....
        /*02ec*/ 	.word	0x00008650


	//   ....[25]....
        /*02f0*/ 	.word	0x00008660


	//   ....[26]....
        /*02f4*/ 	.word	0x00008670


	//   ....[27]....
        /*02f8*/ 	.word	0x00008680


	//   ....[28]....
        /*02fc*/ 	.word	0x000086b0


	//   ....[29]....
        /*0300*/ 	.word	0x000086c0


	//   ....[30]....
        /*0304*/ 	.word	0x000086d0


	//   ....[31]....
        /*0308*/ 	.word	0x000086e0


	//   ....[32]....
        /*030c*/ 	.word	0x00008710


	//   ....[33]....
        /*0310*/ 	.word	0x00008740


	//   ....[34]....
        /*0314*/ 	.word	0x00008770


	//   ....[35]....
        /*0318*/ 	.word	0x00008780


	//   ....[36]....
        /*031c*/ 	.word	0x00008be0


	//   ....[37]....
        /*0320*/ 	.word	0x00008c20


	//   ....[38]....
        /*0324*/ 	.word	0x00008c60


	//   ....[39]....
        /*0328*/ 	.word	0x00008c90


	//   ....[40]....
        /*032c*/ 	.word	0x00009160


	//   ....[41]....
        /*0330*/ 	.word	0x000091a0


	//   ....[42]....
        /*0334*/ 	.word	0x000091d0


	//   ....[43]....
        /*0338*/ 	.word	0x00009200


	//   ....[44]....
        /*033c*/ 	.word	0x00009230


	//   ....[45]....
        /*0340*/ 	.word	0x00009250


	//   ....[46]....
        /*0344*/ 	.word	0x00009260


	//   ....[47]....
        /*0348*/ 	.word	0x00009290


	//   ....[48]....
        /*034c*/ 	.word	0x00009b90


	//   ....[49]....
        /*0350*/ 	.word	0x00009bc0


	//   ....[50]....
        /*0354*/ 	.word	0x00009c00


	//   ....[51]....
        /*0358*/ 	.word	0x00009c30


	//   ....[52]....
        /*035c*/ 	.word	0x00009c50


	//   ....[53]....
        /*0360*/ 	.word	0x00009c60


	//   ....[54]....
        /*0364*/ 	.word	0x00009c70


	//   ....[55]....
        /*0368*/ 	.word	0x00009c90


	//   ....[56]....
        /*036c*/ 	.word	0x00009de0


	//   ....[57]....
        /*0370*/ 	.word	0x00009fc0


	//   ....[58]....
        /*0374*/ 	.word	0x00009ff0


	//   ....[59]....
        /*0378*/ 	.word	0x0000a020


	//   ....[60]....
        /*037c*/ 	.word	0x0000a050


	//   ....[61]....
        /*0380*/ 	.word	0x0000a080


	//   ....[62]....
        /*0384*/ 	.word	0x0000a0c0


	//   ....[63]....
        /*0388*/ 	.word	0x0000a240


	//   ....[64]....
        /*038c*/ 	.word	0x0000a270


	//   ....[65]....
        /*0390*/ 	.word	0x0000a2a0


	//   ....[66]....
        /*0394*/ 	.word	0x0000a2d0


	//   ....[67]....
        /*0398*/ 	.word	0x0000a300


	//   ....[68]....
        /*039c*/ 	.word	0x0000a340


	//   ....[69]....
        /*03a0*/ 	.word	0x0000a3c0


	//   ....[70]....
        /*03a4*/ 	.word	0x0000a400


	//   ....[71]....
        /*03a8*/ 	.word	0x0000a490


	//   ....[72]....
        /*03ac*/ 	.word	0x0000b750


	//   ....[73]....
        /*03b0*/ 	.word	0x0000c380


	//   ....[74]....
        /*03b4*/ 	.word	0x0000c3b0


	//   ....[75]....
        /*03b8*/ 	.word	0x0000c3e0


	//   ....[76]....
        /*03bc*/ 	.word	0x0000c420


	//   ....[77]....
        /*03c0*/ 	.word	0x0000c460


	//   ....[78]....
        /*03c4*/ 	.word	0x0000c4a0


	//   ....[79]....
        /*03c8*/ 	.word	0x0000c4e0


	//   ....[80]....
        /*03cc*/ 	.word	0x0000c4f0


	//   ....[81]....
        /*03d0*/ 	.word	0x0000c500


	//   ....[82]....
        /*03d4*/ 	.word	0x0000c560


	//   ....[83]....
        /*03d8*/ 	.word	0x0000c5d0


	//   ....[84]....
        /*03dc*/ 	.word	0x0000c5f0


	//   ....[85]....
        /*03e0*/ 	.word	0x0000db30


	//   ....[86]....
        /*03e4*/ 	.word	0x0000db60


	//   ....[87]....
        /*03e8*/ 	.word	0x0000db90


	//   ....[88]....
        /*03ec*/ 	.word	0x0000dba0


	//   ....[89]....
        /*03f0*/ 	.word	0x0000dbd0


	//   ....[90]....
        /*03f4*/ 	.word	0x0000dbe0


	//   ....[91]....
        /*03f8*/ 	.word	0x0000dc10


	//   ....[92]....
        /*03fc*/ 	.word	0x0000dc50


	//   ....[93]....
        /*0400*/ 	.word	0x0000dd90


	//   ....[94]....
        /*0404*/ 	.word	0x0000ddc0


	//   ....[95]....
        /*0408*/ 	.word	0x0000ddf0


	//   ....[96]....
        /*040c*/ 	.word	0x0000de20


	//   ....[97]....
        /*0410*/ 	.word	0x0000de50


	//   ....[98]....
        /*0414*/ 	.word	0x0000de90


	//   ....[99]....
        /*0418*/ 	.word	0x0000df20


	//   ....[100]....
        /*041c*/ 	.word	0x0000df60


	//   ....[101]....
        /*0420*/ 	.word	0x0000dff0


	//   ....[102]....
        /*0424*/ 	.word	0x0000e420


	//   ....[103]....
        /*0428*/ 	.word	0x0000e900


	//   ....[104]....
        /*042c*/ 	.word	0x0000eac0


	//   ....[105]....
        /*0430*/ 	.word	0x0000eb30


	//   ....[106]....
        /*0434*/ 	.word	0x0000ebb0


	//   ....[107]....
        /*0438*/ 	.word	0x0000ec60


	//   ....[108]....
        /*043c*/ 	.word	0x0000ece0


	//   ....[109]....
        /*0440*/ 	.word	0x0000ed80


	//   ....[110]....
        /*0444*/ 	.word	0x0000ee00


	//   ....[111]....
        /*0448*/ 	.word	0x0000eeb0


	//   ....[112]....
        /*044c*/ 	.word	0x0000ef10


	//   ....[113]....
        /*0450*/ 	.word	0x0000efc0


	//   ....[114]....
        /*0454*/ 	.word	0x0000f040


	//   ....[115]....
        /*0458*/ 	.word	0x0000f0e0


	//   ....[116]....
        /*045c*/ 	.word	0x0000f420


	//----- nvinfo : EIATTR_REG_RECONFIG
	.align		4
.L_1459:
        /*0460*/ 	.byte	0x01, 0x54
	.zero		2


	//----- nvinfo : EIATTR_SYSCALL_OFFSETS
	.align		4
        /*0464*/ 	.byte	0x04, 0x46
        /*0466*/ 	.short	(.L_1461 - .L_1460)


	//   ....[0]....
.L_1460:
        /*0468*/ 	.word	0x000014b0


	//   ....[1]....
        /*046c*/ 	.word	0x0000b1f0


	//   ....[2]....
        /*0470*/ 	.word	0x0000b360


	//   ....[3]....
        /*0474*/ 	.word	0x0000b4b0


	//   ....[4]....
        /*0478*/ 	.word	0x0000b5f0


	//   ....[5]....
        /*047c*/ 	.word	0x0000bf00


	//----- nvinfo : EIATTR_MBARRIER_INSTR_OFFSETS
	.align		4
.L_1461:
        /*0480*/ 	.byte	0x04, 0x39
        /*0482*/ 	.short	(.L_1463 - .L_1462)


	//   ....[0]....
.L_1462:
        /*0484*/ 	.word	0x00000270
        /*0488*/ 	.word	0x000000ff
        /*048c*/ 	.word	0x00013200
        /*0490*/ 	.short	0x0100
        /*0492*/ 	.byte	0x08
	.zero		1


	//   ....[1]....
        /*0494*/ 	.word	0x00000280
        /*0498*/ 	.word	0x000000ff
        /*049c*/ 	.word	0x00013220
        /*04a0*/ 	.short	0x0100
        /*04a2*/ 	.byte	0x08
	.zero		1


	//   ....[2]....
        /*04a4*/ 	.word	0x00000370
        /*04a8*/ 	.word	0x000000ff
        /*04ac*/ 	.word	0x00013230
        /*04b0*/ 	.short	0x0100
        /*04b2*/ 	.byte	0x08
	.zero		1


	//   ....[3]....
        /*04b4*/ 	.word	0x00000380
        /*04b8*/ 	.word	0x000000ff
        /*04bc*/ 	.word	0x00013240
        /*04c0*/ 	.short	0x0100
        /*04c2*/ 	.byte	0x08
	.zero		1


	//   ....[4]....
        /*04c4*/ 	.word	0x00000390
        /*04c8*/ 	.word	0x000000ff
        /*04cc*/ 	.word	0x00013238
        /*04d0*/ 	.short	0x0100
        /*04d2*/ 	.byte	0x08
	.zero		1


	//   ....[5]....
        /*04d4*/ 	.word	0x000003a0
        /*04d8*/ 	.word	0x000000ff
        /*04dc*/ 	.word	0x00013248
        /*04e0*/ 	.short	0x0100
        /*04e2*/ 	.byte	0x08
	.zero		1


	//   ....[6]....
        /*04e4*/ 	.word	0x000004d0
        /*04e8*/ 	.word	0x000000ff
        /*04ec*/ 	.word	0x00013250
        /*04f0*/ 	.short	0x0100
        /*04f2*/ 	.byte	0x08
	.zero		1


	//   ....[7]....
        /*04f4*/ 	.word	0x000004e0
        /*04f8*/ 	.word	0x000000ff
        /*04fc*/ 	.word	0x00013260
        /*0500*/ 	.short	0x0100
        /*0502*/ 	.byte	0x08
	.zero		1


	//   ....[8]....
        /*0504*/ 	.word	0x000004f0
        /*0508*/ 	.word	0x000000ff
        /*050c*/ 	.word	0x00013258
        /*0510*/ 	.short	0x0100
        /*0512*/ 	.byte	0x08
	.zero		1


	//   ....[9]....
        /*0514*/ 	.word	0x00000500
        /*0518*/ 	.word	0x000000ff
        /*051c*/ 	.word	0x00013268
        /*0520*/ 	.short	0x0100
        /*0522*/ 	.byte	0x08
	.zero		1


	//   ....[10]....
        /*0524*/ 	.word	0x000005f0
        /*0528*/ 	.word	0x000000ff
        /*052c*/ 	.word	0x00013270
        /*0530*/ 	.short	0x0100
        /*0532*/ 	.byte	0x06
	.zero		1


	//   ....[11]....
        /*0534*/ 	.word	0x00000600
        /*0538*/ 	.word	0x000000ff
        /*053c*/ 	.word	0x00013280
        /*0540*/ 	.short	0x0100
        /*0542*/ 	.byte	0x06
	.zero		1


	//   ....[12]....
        /*0544*/ 	.word	0x00000610
        /*0548*/ 	.word	0x000000ff
        /*054c*/ 	.word	0x00013278
        /*0550*/ 	.short	0x0100
        /*0552*/ 	.byte	0x06
	.zero		1


	//   ....[13]....
        /*0554*/ 	.word	0x00000620
        /*0558*/ 	.word	0x000000ff
        /*055c*/ 	.word	0x00013288
        /*0560*/ 	.short	0x0100
        /*0562*/ 	.byte	0x06
	.zero		1


	//   ....[14]....
        /*0564*/ 	.word	0x00000750
        /*0568*/ 	.word	0x000000ff
        /*056c*/ 	.word	0x00013290
        /*0570*/ 	.short	0x0100
        /*0572*/ 	.byte	0x08
	.zero		1


	//   ....[15]....
        /*0574*/ 	.word	0x00000760
        /*0578*/ 	.word	0x000000ff
        /*057c*/ 	.word	0x000132a0
        /*0580*/ 	.short	0x0100
        /*0582*/ 	.byte	0x08
	.zero		1


	//   ....[16]....
        /*0584*/ 	.word	0x00000770
        /*0588*/ 	.word	0x000000ff
        /*058c*/ 	.word	0x00013298
        /*0590*/ 	.short	0x0100
        /*0592*/ 	.byte	0x08
	.zero		1


	//   ....[17]....
        /*0594*/ 	.word	0x00000780
        /*0598*/ 	.word	0x000000ff
        /*059c*/ 	.word	0x000132a8
        /*05a0*/ 	.short	0x0100
        /*05a2*/ 	.byte	0x08
	.zero		1


	//   ....[18]....
        /*05a4*/ 	.word	0x000008b0
        /*05a8*/ 	.word	0x000000ff
        /*05ac*/ 	.word	0x000132b0
        /*05b0*/ 	.short	0x0100
        /*05b2*/ 	.byte	0x08
	.zero		1


	//   ....[19]....
        /*05b4*/ 	.word	0x000008c0
        /*05b8*/ 	.word	0x000000ff
        /*05bc*/ 	.word	0x000132c0
        /*05c0*/ 	.short	0x0100
        /*05c2*/ 	.byte	0x08
	.zero		1


	//   ....[20]....
        /*05c4*/ 	.word	0x000008d0
        /*05c8*/ 	.word	0x000000ff
        /*05cc*/ 	.word	0x000132b8
        /*05d0*/ 	.short	0x0100
        /*05d2*/ 	.byte	0x08
	.zero		1


	//   ....[21]....
        /*05d4*/ 	.word	0x000008e0
        /*05d8*/ 	.word	0x000000ff
        /*05dc*/ 	.word	0x000132c8
        /*05e0*/ 	.short	0x0100
        /*05e2*/ 	.byte	0x08
	.zero		1


	//   ....[22]....
        /*05e4*/ 	.word	0x00001820
        /*05e8*/ 	.word	0x00000002
        /*05ec*/ 	.word	0x00013200
        /*05f0*/ 	.short	0x010a
        /*05f2*/ 	.byte	0x3f
	.zero		1


	//   ....[23]....
        /*05f4*/ 	.word	0x000018c0
        /*05f8*/ 	.word	0x00000005
        /*05fc*/ 	.word	0x00013230
        /*0600*/ 	.short	0x010a
        /*0602*/ 	.byte	0x3f
	.zero		1


	//   ....[24]....
        /*0604*/ 	.word	0x00001950
        /*0608*/ 	.word	0x00000005
        /*060c*/ 	.word	0x00013230
        /*0610*/ 	.short	0x010a
        /*0612*/ 	.byte	0x3f
	.zero		1


	//   ....[25]....
        /*0614*/ 	.word	0x00003c40
        /*0618*/ 	.word	0x00000032
        /*061c*/ 	.word	0x00000000
        /*0620*/ 	.short	0x0101
        /*0622*/ 	.byte	0x3f
	.zero		1


	//   ....[26]....
        /*0624*/ 	.word	0x00004b20
        /*0628*/ 	.word	0x00000007
        /*062c*/ 	.word	0x00013230
        /*0630*/ 	.short	0x010a
        /*0632*/ 	.byte	0x3f
	.zero		1


	//   ....[27]....
        /*0634*/ 	.word	0x00004b60
        /*0638*/ 	.word	0x00000007
        /*063c*/ 	.word	0x00013230
        /*0640*/ 	.short	0x010a
        /*0642*/ 	.byte	0x3f
	.zero		1


	//   ....[28]....
        /*0644*/ 	.word	0x00004fc0
        /*0648*/ 	.word	0x000000ff
        /*064c*/ 	.word	0x00013250
        /*0650*/ 	.short	0x010a
        /*0652*/ 	.byte	0x09
	.zero		1


	//   ....[29]....
        /*0654*/ 	.word	0x00005000
        /*0658*/ 	.word	0x000000ff
        /*065c*/ 	.word	0x00013250
        /*0660*/ 	.short	0x010a
        /*0662*/ 	.byte	0x09
	.zero		1


	//   ....[30]....
        /*0664*/ 	.word	0x00006f80
        /*0668*/ 	.word	0x00000006
        /*066c*/ 	.word	0x00000000
        /*0670*/ 	.short	0x0101
        /*0672*/ 	.byte	0x3f
	.zero		1


	//   ....[31]....
        /*0674*/ 	.word	0x00007310
        /*0678*/ 	.word	0x000000ff
        /*067c*/ 	.word	0x00000000
        /*0680*/ 	.short	0x0101
        /*0682*/ 	.byte	0x06
	.zero		1


	//   ....[32]....
        /*0684*/ 	.word	0x00007750
        /*0688*/ 	.word	0x0000000f
        /*068c*/ 	.word	0x00013250
        /*0690*/ 	.short	0x010a
        /*0692*/ 	.byte	0x3f
	.zero		1


	//   ....[33]....
        /*0694*/ 	.word	0x000077a0
        /*0698*/ 	.word	0x0000000f
        /*069c*/ 	.word	0x00013250
        /*06a0*/ 	.short	0x010a
        /*06a2*/ 	.byte	0x3f
	.zero		1


	//   ....[34]....
        /*06a4*/ 	.word	0x00007e50
        /*06a8*/ 	.word	0x00000004
        /*06ac*/ 	.word	0x00000000
        /*06b0*/ 	.short	0x0101
        /*06b2*/ 	.byte	0x3f
	.zero		1


	//   ....[35]....
        /*06b4*/ 	.word	0x00009240
        /*06b8*/ 	.word	0x00000000
        /*06bc*/ 	.word	0x00000000
        /*06c0*/ 	.short	0x0101
        /*06c2*/ 	.byte	0x3f
	.zero		1


	//   ....[36]....
        /*06c4*/ 	.word	0x0000b9b0
        /*06c8*/ 	.word	0x00000005
        /*06cc*/ 	.word	0x00013280
        /*06d0*/ 	.short	0x010a
        /*06d2*/ 	.byte	0x3f
	.zero		1


	//   ....[37]....
        /*06d4*/ 	.word	0x0000bb40
        /*06d8*/ 	.word	0x00000005
        /*06dc*/ 	.word	0x00013240
        /*06e0*/ 	.short	0x010a
        /*06e2*/ 	.byte	0x3f
	.zero		1


	//   ....[38]....
        /*06e4*/ 	.word	0x0000c6a0
        /*06e8*/ 	.word	0x00000010
        /*06ec*/ 	.word	0x00013200
        /*06f0*/ 	.short	0x0107
        /*06f2*/ 	.byte	0x3f
	.zero		1


	//   ....[39]....
        /*06f4*/ 	.word	0x0000c790
        /*06f8*/ 	.word	0x00000010
        /*06fc*/ 	.word	0x00013200
        /*0700*/ 	.short	0x0101
        /*0702*/ 	.byte	0x3f
	.zero		1


	//   ....[40]....
        /*0704*/ 	.word	0x0000c7b0
        /*0708*/ 	.word	0x00000010
        /*070c*/ 	.word	0x00013220
        /*0710*/ 	.short	0x010a
        /*0712*/ 	.byte	0x3f
	.zero		1


	//   ....[41]....
        /*0714*/ 	.word	0x0000ca90
        /*0718*/ 	.word	0x00000004
        /*071c*/ 	.word	0x00013280
        /*0720*/ 	.short	0x010a
        /*0722*/ 	.byte	0x3f
	.zero		1


	//   ....[42]....
        /*0724*/ 	.word	0x0000cce0
        /*0728*/ 	.word	0x00000004
        /*072c*/ 	.word	0x00013240
        /*0730*/ 	.short	0x010a
        /*0732*/ 	.byte	0x3f
	.zero		1


	//   ....[43]....
        /*0734*/ 	.word	0x0000cfb0
        /*0738*/ 	.word	0x00000003
        /*073c*/ 	.word	0x00013270
        /*0740*/ 	.short	0x010a
        /*0742*/ 	.byte	0x3f
	.zero		1


	//   ....[44]....
        /*0744*/ 	.word	0x0000d020
        /*0748*/ 	.word	0x00000003
        /*074c*/ 	.word	0x00013260
        /*0750*/ 	.short	0x010a
        /*0752*/ 	.byte	0x3f
	.zero		1


	//   ....[45]....
        /*0754*/ 	.word	0x0000d300
        /*0758*/ 	.word	0x00000003
        /*075c*/ 	.word	0x00013250
        /*0760*/ 	.short	0x0101
        /*0762*/ 	.byte	0x3f
	.zero		1


	//   ....[46]....
        /*0764*/ 	.word	0x0000d380
        /*0768*/ 	.word	0x00000002
        /*076c*/ 	.word	0x00000000
        /*0770*/ 	.short	0x0101
        /*0772*/ 	.byte	0x3f
	.zero		1


	//   ....[47]....
        /*0774*/ 	.word	0x0000d580
        /*0778*/ 	.word	0x00000002
        /*077c*/ 	.word	0x00013270
        /*0780*/ 	.short	0x010a
        /*0782*/ 	.byte	0x3f
	.zero		1


	//   ....[48]....
        /*0784*/ 	.word	0x0000d5f0
        /*0788*/ 	.word	0x00000002
        /*078c*/ 	.word	0x00013260
        /*0790*/ 	.short	0x010a
        /*0792*/ 	.byte	0x3f
	.zero		1


	//   ....[49]....
        /*0794*/ 	.word	0x0000d8c0
        /*0798*/ 	.word	0x00000002
        /*079c*/ 	.word	0x00013250
        /*07a0*/ 	.short	0x0101
        /*07a2*/ 	.byte	0x3f
	.zero		1


	//   ....[50]....
        /*07a4*/ 	.word	0x0000d910
        /*07a8*/ 	.word	0x00000000
        /*07ac*/ 	.word	0x00000000
        /*07b0*/ 	.short	0x0101
        /*07b2*/ 	.byte	0x3f
	.zero		1


	//   ....[51]....
        /*07b4*/ 	.word	0x0000e3a0
        /*07b8*/ 	.word	0x00000007
        /*07bc*/ 	.word	0x00013220
        /*07c0*/ 	.short	0x010a
        /*07c2*/ 	.byte	0x3f
	.zero		1


	//   ....[52]....
        /*07c4*/ 	.word	0x0000e540
        /*07c8*/ 	.word	0x00000005
        /*07cc*/ 	.word	0x00000000
        /*07d0*/ 	.short	0x010a
        /*07d2*/ 	.byte	0x3f
	.zero		1


	//   ....[53]....
        /*07d4*/ 	.word	0x0000e5b0
        /*07d8*/ 	.word	0x00000003
        /*07dc*/ 	.word	0x00000000
        /*07e0*/ 	.short	0x010a
        /*07e2*/ 	.byte	0x3f
	.zero		1


	//   ....[54]....
        /*07e4*/ 	.word	0x0000e600
        /*07e8*/ 	.word	0x00000003
        /*07ec*/ 	.word	0x00013260
        /*07f0*/ 	.short	0x010a
        /*07f2*/ 	.byte	0x3f
	.zero		1


	//   ....[55]....
        /*07f4*/ 	.word	0x0000e650
        /*07f8*/ 	.word	0x00000005
        /*07fc*/ 	.word	0x00013260
        /*0800*/ 	.short	0x010a
        /*0802*/ 	.byte	0x3f
	.zero		1


	//   ....[56]....
        /*0804*/ 	.word	0x0000e690
        /*0808*/ 	.word	0x00000003
        /*080c*/ 	.word	0x00013280
        /*0810*/ 	.short	0x010a
        /*0812*/ 	.byte	0x3f
	.zero		1


	//   ....[57]....
        /*0814*/ 	.word	0x0000e6b0
        /*0818*/ 	.word	0x00000005
        /*081c*/ 	.word	0x00013280
        /*0820*/ 	.short	0x010a
        /*0822*/ 	.byte	0x3f
	.zero		1


	//   ....[58]....
        /*0824*/ 	.word	0x0000e710
        /*0828*/ 	.word	0x00000002
        /*082c*/ 	.word	0x00013200
        /*0830*/ 	.short	0x010a
        /*0832*/ 	.byte	0x3f
	.zero		1


	//   ....[59]....
        /*0834*/ 	.word	0x0000e760
        /*0838*/ 	.word	0x00000005
        /*083c*/ 	.word	0x00013230
        /*0840*/ 	.short	0x010a
        /*0842*/ 	.byte	0x3f
	.zero		1


	//   ....[60]....
        /*0844*/ 	.word	0x0000e7b0
        /*0848*/ 	.word	0x00000007
        /*084c*/ 	.word	0x00013230
        /*0850*/ 	.short	0x010a
        /*0852*/ 	.byte	0x3f
	.zero		1


	//   ....[61]....
        /*0854*/ 	.word	0x0000e810
        /*0858*/ 	.word	0x0000000b
        /*085c*/ 	.word	0x00013250
        /*0860*/ 	.short	0x010a
        /*0862*/ 	.byte	0x3f
	.zero		1


	//   ....[62]....
        /*0864*/ 	.word	0x0000e860
        /*0868*/ 	.word	0x0000000f
        /*086c*/ 	.word	0x00013250
        /*0870*/ 	.short	0x010a
        /*0872*/ 	.byte	0x3f
	.zero		1


	//   ....[63]....
        /*0874*/ 	.word	0x0000e9b0
        /*0878*/ 	.word	0x00000005
        /*087c*/ 	.word	0x00013280
        /*0880*/ 	.short	0x010a
        /*0882*/ 	.byte	0x3f
	.zero		1


	//   ....[64]....
        /*0884*/ 	.word	0x0000ea00
        /*0888*/ 	.word	0x00000005
        /*088c*/ 	.word	0x00013240
        /*0890*/ 	.short	0x010a
        /*0892*/ 	.byte	0x3f
	.zero		1


	//   ....[65]....
        /*0894*/ 	.word	0x0000f110
        /*0898*/ 	.word	0x00000010
        /*089c*/ 	.word	0x00013220
        /*08a0*/ 	.short	0x010a
        /*08a2*/ 	.byte	0x3f
	.zero		1


	//   ....[66]....
        /*08a4*/ 	.word	0x0000f160
        /*08a8*/ 	.word	0x00000004
        /*08ac*/ 	.word	0x00013280
        /*08b0*/ 	.short	0x010a
        /*08b2*/ 	.byte	0x3f
	.zero		1


	//   ....[67]....
        /*08b4*/ 	.word	0x0000f1b0
        /*08b8*/ 	.word	0x00000004
        /*08bc*/ 	.word	0x00013240
        /*08c0*/ 	.short	0x010a
        /*08c2*/ 	.byte	0x3f
	.zero		1


	//   ....[68]....
        /*08c4*/ 	.word	0x0000f200
        /*08c8*/ 	.word	0x00000003
        /*08cc*/ 	.word	0x00013270
        /*08d0*/ 	.short	0x010a
        /*08d2*/ 	.byte	0x3f
	.zero		1


	//   ....[69]....
        /*08d4*/ 	.word	0x0000f250
        /*08d8*/ 	.word	0x00000003
        /*08dc*/ 	.word	0x00013260
        /*08e0*/ 	.short	0x010a
        /*08e2*/ 	.byte	0x3f
	.zero		1


	//   ....[70]....
        /*08e4*/ 	.word	0x0000f2a0
        /*08e8*/ 	.word	0x00000002
        /*08ec*/ 	.word	0x00013270
        /*08f0*/ 	.short	0x010a
        /*08f2*/ 	.byte	0x3f
	.zero		1


	//   ....[71]....
        /*08f4*/ 	.word	0x0000f2f0
        /*08f8*/ 	.word	0x00000002
        /*08fc*/ 	.word	0x00013260
        /*0900*/ 	.short	0x010a
        /*0902*/ 	.byte	0x3f
	.zero		1


	//   ....[72]....
        /*0904*/ 	.word	0x0000f340
        /*0908*/ 	.word	0x00000007
        /*090c*/ 	.word	0x00013220
        /*0910*/ 	.short	0x010a
        /*0912*/ 	.byte	0x3f
	.zero		1


	//   ....[73]....
        /*0914*/ 	.word	0x0000f4e0
        /*0918*/ 	.word	0x00000005
        /*091c*/ 	.word	0x00000000
        /*0920*/ 	.short	0x010a
        /*0922*/ 	.byte	0x3f
	.zero		1


	//   ....[74]....
        /*0924*/ 	.word	0x0000f530
        /*0928*/ 	.word	0x00000003
        /*092c*/ 	.word	0x00000000
        /*0930*/ 	.short	0x010a
        /*0932*/ 	.byte	0x3f
	.zero		1


	//   ....[75]....
        /*0934*/ 	.word	0x0000f580
        /*0938*/ 	.word	0x00000003
        /*093c*/ 	.word	0x00013260
        /*0940*/ 	.short	0x010a
        /*0942*/ 	.byte	0x3f
	.zero		1


	//   ....[76]....
        /*0944*/ 	.word	0x0000f5d0
        /*0948*/ 	.word	0x00000005
        /*094c*/ 	.word	0x00013260
        /*0950*/ 	.short	0x010a
        /*0952*/ 	.byte	0x3f
	.zero		1


	//   ....[77]....
        /*0954*/ 	.word	0x0000f620
        /*0958*/ 	.word	0x00000003
        /*095c*/ 	.word	0x00013280
        /*0960*/ 	.short	0x010a
        /*0962*/ 	.byte	0x3f
	.zero		1


	//----- nvinfo : EIATTR_NUM_MBARRIERS
	.align		4
.L_1463:
        /*0964*/ 	.byte	0x03, 0x38
        /*0966*/ 	.short	0x0016


	//----- nvinfo : EIATTR_EXIT_INSTR_OFFSETS
	.align		4
        /*0968*/ 	.byte	0x04, 0x1c
        /*096a*/ 	.short	(.L_1465 - .L_1464)


	//   ....[0]....
.L_1464:
        /*096c*/ 	.word	0x00000a40


	//   ....[1]....
        /*0970*/ 	.word	0x00009d90


	//   ....[2]....
        /*0974*/ 	.word	0x0000e700


	//----- nvinfo : EIATTR_MAX_THREADS
	.align		4
.L_1465:
        /*0978*/ 	.byte	0x04, 0x05
        /*097a*/ 	.short	(.L_1467 - .L_1466)
.L_1466:
        /*097c*/ 	.word	0x00000200
        /*0980*/ 	.word	0x00000001
        /*0984*/ 	.word	0x00000001


	//----- nvinfo : EIATTR_CRS_STACK_SIZE
	.align		4
.L_1467:
        /*0988*/ 	.byte	0x04, 0x1e
        /*098a*/ 	.short	(.L_1469 - .L_1468)
.L_1468:
        /*098c*/ 	.word	0x00000000


	//----- nvinfo : EIATTR_CBANK_PARAM_SIZE
	.align		4
.L_1469:
        /*0990*/ 	.byte	0x03, 0x19
        /*0992*/ 	.short	0x0af0


	//----- nvinfo : EIATTR_PARAM_CBANK
	.align		4
        /*0994*/ 	.byte	0x04, 0x0a
        /*0996*/ 	.short	(.L_1471 - .L_1470)
	.align		4
.L_1470:
        /*0998*/ 	.word	index@(.nv.constant0._ZN7cutlass13device_kernelIN5flash11enable_sm90INS1_16FlashAttnFwdSm90INS1_25CollectiveMainloopFwdSm90ILi2EN4cute5tupleIJNS5_1CILi1EEES8_S8_EEENS6_IJNS7_ILi192EEENS7_ILi160EEENS7_ILi64EEEEEELi64ENS_12float_e4m3_tEfNS_4arch4Sm90ELb0ELb0ELb1ELb1ELb0ELb0ELb0ELb1ELb1ELb1ELb0ELb0EEENS1_21CollectiveEpilogueFwdINS6_IJSA_SC_SB_EEES9_NS_10bfloat16_tESG_Li384ELb1ELb1ELb0ELb1EEENS1_36VarlenDynamicPersistentTileSchedulerILi192ELi160ELi384ELi128ELb0ELb1ELb1ELb0ELb1ELb1EEEEEEEEEvNT_6ParamsE)
        /*099c*/ 	.short	0x0210
        /*099e*/ 	.short	0x0af0


	//----- nvinfo : EIATTR_SW_WAR
	.align		4
.L_1471:
        /*09a0*/ 	.byte	0x04, 0x36
        /*09a2*/ 	.short	(.L_1473 - .L_1472)
.L_1472:
        /*09a4*/ 	.word	0x00000008
.L_1473:


//--------------------- .nv.info._ZN7cutlass13device_kernelIN5flash11enable_sm90INS1_16FlashAttnFwdSm90INS1_25CollectiveMainloopFwdSm90ILi2EN4cute5tupleIJNS5_1CILi1EEES8_S8_EEENS6_IJNS7_ILi192EEENS7_ILi160EEENS7_ILi64EEEEEELi64ENS_12float_e4m3_tEfNS_4arch4Sm90ELb0ELb0ELb1ELb1ELb0ELb1ELb0ELb1ELb1ELb1ELb0ELb0EEENS1_21CollectiveEpilogueFwdINS6_IJSA_SC_SB_EEES9_NS_10bfloat16_tESG_Li384ELb1ELb1ELb0ELb1EEENS1_36VarlenDynamicPersistentTileSchedulerILi192ELi160ELi384ELi128ELb0ELb1ELb1ELb0ELb1ELb1EEEEEEEEEvNT_6ParamsE --------------------------
	.section	.nv.info._ZN7cutlass13device_kernelIN5flash11enable_sm90INS1_16FlashAttnFwdSm90INS1_25CollectiveMainloopFwdSm90ILi2EN4cute5tupleIJNS5_1CILi1EEES8_S8_EEENS6_IJNS7_ILi192EEENS7_ILi160EEENS7_ILi64EEEEEELi64ENS_12float_e4m3_tEfNS_4arch4Sm90ELb0ELb0ELb1ELb1ELb0ELb1ELb0ELb1ELb1ELb1ELb0ELb0EEENS1_21CollectiveEpilogueFwdINS6_IJSA_SC_SB_EEES9_NS_10bfloat16_tESG_Li384ELb1ELb1ELb0ELb1EEENS1_36VarlenDynamicPersistentTileSchedulerILi192ELi160ELi384ELi128ELb0ELb1ELb1ELb0ELb1ELb1EEEEEEEEEvNT_6ParamsE,"",@"SHT_CUDA_INFO"
	.sectionflags	@""
	.align	4


	//----- nvinfo : EIATTR_CUDA_API_VERSION
	.align		4
        /*0000*/ 	.byte	0x04, 0x37
        /*0002*/ 	.short	(.L_1475 - .L_1474)
.L_1474:
        /*0004*/ 	.word	0x00000082


	//----- nvinfo : EIATTR_KPARAM_INFO
	.align		4
.L_1475:
        /*0008*/ 	.byte	0x04, 0x17
        /*000a*/ 	.short	(.L_1477 - .L_1476)
.L_1476:
        /*000c*/ 	.word	0x00000000
        /*0010*/ 	.short	0x0000
        /*0012*/ 	.short	0x0070
        /*0014*/ 	.byte	0x00, 0xf0, 0x01, 0x2a


	//----- nvinfo : EIATTR_SPARSE_MMA_MASK
	.align		4
.L_1477:
        /*0018*/ 	.byte	0x03, 0x50
        /*001a*/ 	.short	0x0000


	//----- nvinfo : EIATTR_MAXREG_COUNT
	.align		4
        /*001c*/ 	.byte	0x03, 0x1b
        /*001e*/ 	.short	0x0080


	//----- nvinfo : EIATTR_NUM_BARRIERS
	.align		4
        /*0020*/ 	.byte	0x02, 0x4c
        /*0022*/ 	.byte	0x10
	.zero		1


	//----- nvinfo : EIATTR_EXTERNS
	.align		4
        /*0024*/ 	.byte	0x04, 0x0f
        /*0026*/ 	.short	(.L_1479 - .L_1478)


	//   ....[0]....
	.align		4
.L_1478:
        /*0028*/ 	.word	index@(__assertfail)


	//----- nvinfo : EIATTR_ANNOTATIONS
	.align		4
.L_1479:
        /*002c*/ 	.byte	0x04, 0x55
        /*002e*/ 	.short	(.L_1481 - .L_1480)


	//   ....[0]....
.L_1480:
        /* <DEDUP_REMOVED lines=97> */


	//----- nvinfo : EIATTR_MERCURY_ISA_VERSION
	.align		4
.L_1481:
        /*0630*/ 	.byte	0x03, 0x5f
        /*0632*/ 	.short	0x0101


	//----- nvinfo : EIATTR_UNUSED_LOAD_BYTE_OFFSET
	.align		4
        /*0634*/ 	.byte	0x04, 0x44
        /*0636*/ 	.short	(.L_1483 - .L_1482)


	//   ....[0]....
.L_1482:
        /*0638*/ 	.word	0x00000a90
        /*063c*/ 	.word	0x0000fff0


	//   ....[1]....
        /*0640*/ 	.word	0x0000ea60
        /*0644*/ 	.word	0x0000fff0


	//----- nvinfo : EIATTR_INT_WARP_WIDE_INSTR_OFFSETS
	.align		4
.L_1483:
        /*0648*/ 	.byte	0x04, 0x31
        /*064a*/ 	.short	(.L_1485 - .L_1484)


	//   ....[0]....
.L_1484:
        /*064c*/ 	.word	0x00000180


	//   ....[1]....
        /*0650*/ 	.word	0x00000220


	//   ....[2]....
        /*0654*/ 	.word	0x00000290


	//   ....[3]....
        /*0658*/ 	.word	0x00012860


	//   ....[4]....
        /*065c*/ 	.word	0x000128f0


	//   ....[5]....
        /*0660*/ 	.word	0x00014fb0


	//   ....[6]....
        /*0664*/ 	.word	0x00015040


	//----- nvinfo : EIATTR_COOP_GROUP_MASK_REGIDS
	.align		4
.L_1485:
        /*0668*/ 	.byte	0x04, 0x29
        /*066a*/ 	.short	(.L_1487 - .L_1486)


	//   ....[0]....
.L_1486:
        /*066c*/ 	.word	0xffffffff


	//   ....[1]....
        /*0670*/ 	.word	0xffffffff


	//   ....[2]....
        /*0674*/ 	.word	0xffffffff


	//   ....[3]....
        /*0678*/ 	.word	0xffffffff


	//   ....[4]....
        /*067c*/ 	.word	0xffffffff


	//   ....[5]....
        /*0680*/ 	.word	0xffffffff


	//   ....[6]....
        /*0684*/ 	.word	0xffffffff


	//   ....[7]....
        /*0688*/ 	.word	0xffffffff


	//   ....[8]....
        /*068c*/ 	.word	0xffffffff


	//   ....[9]....
        /*0690*/ 	.word	0xffffffff


	//   ....[10]....
        /*0694*/ 	.word	0xffffffff


	//   ....[11]....
        /*0698*/ 	.word	0xffffffff


	//   ....[12]....
        /*069c*/ 	.word	0xffffffff


	//   ....[13]....
        /*06a0*/ 	.word	0xffffffff


	//   ....[14]....
        /*06a4*/ 	.word	0xffffffff


	//   ....[15]....
        /*06a8*/ 	.word	0xffffffff


	//   ....[16]....
        /*06ac*/ 	.word	0xffffffff


	//   ....[17]....
        /*06b0*/ 	.word	0xffffffff


	//   ....[18]....
        /*06b4*/ 	.word	0xffffffff


	//   ....[19]....
        /*06b8*/ 	.word	0xffffffff


	//   ....[20]....
        /*06bc*/ 	.word	0xffffffff


	//   ....[21]....
        /*06c0*/ 	.word	0xffffffff


	//   ....[22]....
        /*06c4*/ 	.word	0xffffffff


	//   ....[23]....
        /*06c8*/ 	.word	0xffffffff


	//   ....[24]....
        /*06cc*/ 	.word	0xffffffff


	//   ....[25]....
        /*06d0*/ 	.word	0xffffffff


	//   ....[26]....
        /*06d4*/ 	.word	0xffffffff


	//   ....[27]....
        /*06d8*/ 	.word	0xffffffff


	//   ....[28]....
        /*06dc*/ 	.word	0xffffffff


	//   ....[29]....
        /*06e0*/ 	.word	0xffffffff


	//   ....[30]....
        /*06e4*/ 	.word	0xffffffff


	//   ....[31]....
        /*06e8*/ 	.word	0xffffffff


	//   ....[32]....
        /*06ec*/ 	.word	0xffffffff


	//   ....[33]....
        /*06f0*/ 	.word	0xffffffff


	//   ....[34]....
        /*06f4*/ 	.word	0xffffffff


	//   ....[35]....
        /*06f8*/ 	.word	0xffffffff


	//   ....[36]....
        /*06fc*/ 	.word	0xffffffff


	//   ....[37]....
        /*0700*/ 	.word	0xffffffff


	//   ....[38]....
        /*0704*/ 	.word	0xffffffff


	//   ....[39]....
        /*0708*/ 	.word	0xffffffff


	//   ....[40]....
        /*070c*/ 	.word	0xffffffff


	//   ....[41]....
        /*0710*/ 	.word	0xffffffff


	//   ....[42]....
        /*0714*/ 	.word	0xffffffff


	//   ....[43]....
        /*0718*/ 	.word	0xffffffff


	//   ....[44]....
        /*071c*/ 	.word	0xffffffff


	//   ....[45]....
        /*0720*/ 	.word	0xffffffff


	//   ....[46]....
        /*0724*/ 	.word	0xffffffff


	//   ....[47]....
        /*0728*/ 	.word	0xffffffff


	//   ....[48]....
        /*072c*/ 	.word	0xffffffff


	//   ....[49]....
        /*0730*/ 	.word	0xffffffff


	//   ....[50]....
        /*0734*/ 	.word	0xffffffff


	//   ....[51]....
        /*0738*/ 	.word	0xffffffff


	//   ....[52]....
        /*073c*/ 	.word	0xffffffff


	//   ....[53]....
        /*0740*/ 	.word	0xffffffff


	//   ....[54]....
        /*0744*/ 	.word	0xffffffff


	//   ....[55]....
        /*0748*/ 	.word	0xffffffff


	//   ....[56]....
        /*074c*/ 	.word	0xffffffff


	//   ....[57]....
        /*0750*/ 	.word	0xffffffff


	//   ....[58]....
        /*0754*/ 	.word	0xffffffff


	//   ....[59]....
        /*0758*/ 	.word	0xffffffff


	//   ....[60]....
        /*075c*/ 	.word	0xffffffff


	//   ....[61]....
        /*0760*/ 	.word	0xffffffff


	//   ....[62]....
        /*0764*/ 	.word	0xffffffff


	//   ....[63]....
        /*0768*/ 	.word	0xffffffff


	//   ....[64]....
        /*076c*/ 	.word	0xffffffff


	//   ....[65]....
        /*0770*/ 	.word	0xffffffff


	//   ....[66]....
        /*0774*/ 	.word	0xffffffff


	//   ....[67]....
        /*0778*/ 	.word	0xffffffff


	//   ....[68]....
        /*077c*/ 	.word	0xffffffff


	//   ....[69]....
        /*0780*/ 	.word	0xffffffff


	//   ....[70]....
        /*0784*/ 	.word	0xffffffff


	//   ....[71]....
        /*0788*/ 	.word	0xffffffff


	//   ....[72]....
        /*078c*/ 	.word	0xffffffff


	//   ....[73]....
        /*0790*/ 	.word	0xffffffff


	//   ....[74]....
        /*0794*/ 	.word	0xffffffff


	//   ....[75]....
        /*0798*/ 	.word	0xffffffff


	//   ....[76]....
        /*079c*/ 	.word	0xffffffff


	//   ....[77]....
        /*07a0*/ 	.word	0xffffffff


	//   ....[78]....
        /*07a4*/ 	.word	0xffffffff


	//   ....[79]....
        /*07a8*/ 	.word	0xffffffff


	//   ....[80]....
        /*07ac*/ 	.word	0xffffffff


	//   ....[81]....
        /*07b0*/ 	.word	0xffffffff


	//   ....[82]....
        /*07b4*/ 	.word	0xffffffff


	//   ....[83]....
        /*07b8*/ 	.word	0xffffffff


	//   ....[84]....
        /*07bc*/ 	.word	0xffffffff


	//   ....[85]....
        /*07c0*/ 	.word	0xffffffff


	//   ....[86]....
        /*07c4*/ 	.word	0xffffffff


	//   ....[87]....
        /*07c8*/ 	.word	0xffffffff


	//   ....[88]....
        /*07cc*/ 	.word	0xffffffff


	//   ....[89]....
        /*07d0*/ 	.word	0xffffffff


	//   ....[90]....
        /*07d4*/ 	.word	0xffffffff


	//   ....[91]....
        /*07d8*/ 	.word	0xffffffff


	//   ....[92]....
        /*07dc*/ 	.word	0xffffffff


	//   ....[93]....
        /*07e0*/ 	.word	0xffffffff


	//   ....[94]....
        /*07e4*/ 	.word	0xffffffff


	//   ....[95]....
        /*07e8*/ 	.word	0xffffffff


	//   ....[96]....
        /*07ec*/ 	.word	0xffffffff


	//   ....[97]....
        /*07f0*/ 	.word	0xffffffff


	//   ....[98]....
        /*07f4*/ 	.word	0xffffffff


	//   ....[99]....
        /*07f8*/ 	.word	0xffffffff


	//   ....[100]....
        /*07fc*/ 	.word	0xffffffff


	//   ....[101]....
        /*0800*/ 	.word	0xffffffff


	//   ....[102]....
        /*0804*/ 	.word	0xffffffff


	//   ....[103]....
        /*0808*/ 	.word	0xffffffff


	//   ....[104]....
        /*080c*/ 	.word	0xffffffff


	//   ....[105]....
        /*0810*/ 	.word	0xffffffff


	//   ....[106]....
        /*0814*/ 	.word	0xffffffff


	//   ....[107]....
        /*0818*/ 	.word	0xffffffff


	//   ....[108]....
        /*081c*/ 	.word	0xffffffff


	//   ....[109]....
        /*0820*/ 	.word	0xffffffff


	//   ....[110]....
        /*0824*/ 	.word	0xffffffff


	//   ....[111]....
        /*0828*/ 	.word	0xffffffff


	//   ....[112]....
        /*082c*/ 	.word	0x0500000f


	//   ....[113]....
        /*0830*/ 	.word	0x0500000f


	//   ....[114]....
        /*0834*/ 	.word	0x0500000f


	//   ....[115]....
        /*0838*/ 	.word	0x0500000f


	//   ....[116]....
        /*083c*/ 	.word	0x0500000f


	//   ....[117]....
        /*0840*/ 	.word	0x0500000f


	//   ....[118]....
        /*0844*/ 	.word	0x0500000f


	//   ....[119]....
        /*0848*/ 	.word	0x0500000f


	//   ....[120]....
        /*084c*/ 	.word	0x0500000f


	//   ....[121]....
        /*0850*/ 	.word	0x0500000f


	//   ....[122]....
        /*0854*/ 	.word	0x0500000f


	//   ....[123]....
        /*0858*/ 	.word	0x0500000f


	//   ....[124]....
        /*085c*/ 	.word	0x0500000f


	//   ....[125]....
        /*0860*/ 	.word	0x0500000f


	//   ....[126]....
        /*0864*/ 	.word	0x0500000f


	//   ....[127]....
        /*0868*/ 	.word	0x0500000f


	//   ....[128]....
        /*086c*/ 	.word	0x0500000f


	//   ....[129]....
        /*0870*/ 	.word	0x0500000f


	//   ....[130]....
        /*0874*/ 	.word	0x0500000f


	//   ....[131]....
        /*0878*/ 	.word	0x0500000f


	//   ....[132]....
        /*087c*/ 	.word	0x0500000f


	//   ....[133]....
        /*0880*/ 	.word	0x0500000f


	//   ....[134]....
        /*0884*/ 	.word	0x0500000f


	//   ....[135]....
        /*0888*/ 	.word	0x0500000f


	//   ....[136]....
        /*088c*/ 	.word	0x0500000f


	//   ....[137]....
        /*0890*/ 	.word	0x0500000f


	//   ....[138]....
        /*0894*/ 	.word	0x0500000f


	//   ....[139]....
        /*0898*/ 	.word	0x0500000f


	//   ....[140]....
        /*089c*/ 	.word	0x0500000f


	//   ....[141]....
        /*08a0*/ 	.word	0x0500000f


	//   ....[142]....
        /*08a4*/ 	.word	0x0500000f


	//   ....[143]....
        /*08a8*/ 	.word	0x0500000f


	//   ....[144]....
        /*08ac*/ 	.word	0x0500000f


	//   ....[145]....
        /*08b0*/ 	.word	0x0500000f


	//   ....[146]....
        /*08b4*/ 	.word	0x0500000f


	//   ....[147]....
        /*08b8*/ 	.word	0x0500000f


	//   ....[148]....
        /*08bc*/ 	.word	0x0500000f


	//   ....[149]....
        /*08c0*/ 	.word	0x0500000f


	//   ....[150]....
        /*08c4*/ 	.word	0x0500000f


	//   ....[151]....
        /*08c8*/ 	.word	0x0500000f


	//----- nvinfo : EIATTR_COOP_GROUP_INSTR_OFFSETS
	.align		4
.L_1487:
        /*08cc*/ 	.byte	0x04, 0x28
        /*08ce*/ 	.short	(.L_1489 - .L_1488)


	//   ....[0]....
.L_1488:
        /*08d0*/ 	.word	0x00000060


	//   ....[1]....
        /*08d4*/ 	.word	0x00000190


	//   ....[2]....
        /*08d8*/ 	.word	0x00000240


	//   ....[3]....
        /*08dc*/ 	.word	0x00000400


	//   ....[4]....
        /*08e0*/ 	.word	0x00000560


	//   ....[5]....
        /*08e4*/ 	.word	0x00000680


	//   ....[6]....
        /*08e8*/ 	.word	0x000007e0


	//   ....[7]....
        /*08ec*/ 	.word	0x00004f20


	//   ....[8]....
        /*08f0*/ 	.word	0x00005710


	//   ....[9]....
        /*08f4*/ 	.word	0x00005720


	//   ....[10]....
        /*08f8*/ 	.word	0x00005730


	//   ....[11]....
        /*08fc*/ 	.word	0x00005740


	//   ....[12]....
        /*0900*/ 	.word	0x00006a40


	//   ....[13]....
        /*0904*/ 	.word	0x00006a50


	//   ....[14]....
        /*0908*/ 	.word	0x00006a60


	//   ....[15]....
        /*090c*/ 	.word	0x00006a70


	//   ....[16]....
        /*0910*/ 	.word	0x00009850


	//   ....[17]....
        /*0914*/ 	.word	0x000098e0


	//   ....[18]....
        /*0918*/ 	.word	0x00009c70


	//   ....[19]....
        /*091c*/ 	.word	0x00009cb0


	//   ....[20]....
        /*0920*/ 	.word	0x0000c9f0


	//   ....[21]....
        /*0924*/ 	.word	0x0000ca10


	//   ....[22]....
        /*0928*/ 	.word	0x0000ca40


	//   ....[23]....
        /*092c*/ 	.word	0x0000ca80


	//   ....[24]....
        /*0930*/ 	.word	0x0000e440


	//   ....[25]....
        /*0934*/ 	.word	0x0000e450


	//   ....[26]....
        /*0938*/ 	.word	0x0000e4e0


	//   ....[27]....
        /*093c*/ 	.word	0x0000e500


	//   ....[28]....
        /*0940*/ 	.word	0x0000eff0


	//   ....[29]....
        /*0944*/ 	.word	0x0000f000


	//   ....[30]....
        /*0948*/ 	.word	0x0000f010


	//   ....[31]....
        /*094c*/ 	.word	0x0000f020


	//   ....[32]....
        /*0950*/ 	.word	0x0000f030


	//   ....[33]....
        /*0954*/ 	.word	0x0000f040


	//   ....[34]....
        /*0958*/ 	.word	0x0000f050


	//   ....[35]....
        /*095c*/ 	.word	0x0000f060


	//   ....[36]....
        /*0960*/ 	.word	0x0000f070


	//   ....[37]....
        /*0964*/ 	.word	0x0000f080


	//   ....[38]....
        /*0968*/ 	.word	0x0000f090


	//   ....[39]....
        /*096c*/ 	.word	0x0000f0a0


	//   ....[40]....
        /*0970*/ 	.word	0x0000f0b0


	//   ....[41]....
        /*0974*/ 	.word	0x0000f0c0


	//   ....[42]....
        /*0978*/ 	.word	0x0000f0d0


	//   ....[43]....
        /*097c*/ 	.word	0x0000f0e0


	//   ....[44]....
        /*0980*/ 	.word	0x0000f630


	//   ....[45]....
        /*0984*/ 	.word	0x0000f670


	//   ....[46]....
        /*0988*/ 	.word	0x0000f690


	//   ....[47]....
        /*098c*/ 	.word	0x0000f6a0


	//   ....[48]....
        /*0990*/ 	.word	0x0000fbb0


	//   ....[49]....
        /*0994*/ 	.word	0x0000fbe0


	//   ....[50]....
        /*0998*/ 	.word	0x0000fbf0


	//   ....[51]....
        /*099c*/ 	.word	0x0000fc10


	//   ....[52]....
        /*09a0*/ 	.word	0x0000fc30


	//   ....[53]....
        /*09a4*/ 	.word	0x0000fc50


	//   ....[54]....
        /*09a8*/ 	.word	0x0000fd10


	//   ....[55]....
        /*09ac*/ 	.word	0x0000fd20


	//   ....[56]....
        /*09b0*/ 	.word	0x000105e0


	//   ....[57]....
        /*09b4*/ 	.word	0x00010620


	//   ....[58]....
        /*09b8*/ 	.word	0x00010630


	//   ....[59]....
        /*09bc*/ 	.word	0x00010640


	//   ....[60]....
        /*09c0*/ 	.word	0x00010650


	//   ....[61]....
        /*09c4*/ 	.word	0x00010660


	//   ....[62]....
        /*09c8*/ 	.word	0x00010670


	//   ....[63]....
        /*09cc*/ 	.word	0x00010680


	//   ....[64]....
        /*09d0*/ 	.word	0x00010840


	//   ....[65]....
        /*09d4*/ 	.word	0x00010a30


	//   ....[66]....
        /*09d8*/ 	.word	0x00010a60


	//   ....[67]....
        /*09dc*/ 	.word	0x00010a90


	//   ....[68]....
        /*09e0*/ 	.word	0x00010ac0


	//   ....[69]....
        /*09e4*/ 	.word	0x00010af0


	//   ....[70]....
        /*09e8*/ 	.word	0x00010b20


	//   ....[71]....
        /*09ec*/ 	.word	0x00010c90


	//   ....[72]....
        /*09f0*/ 	.word	0x00010cc0


	//   ....[73]....
        /*09f4*/ 	.word	0x00010cf0


	//   ....[74]....
        /*09f8*/ 	.word	0x00010d20


	//   ....[75]....
        /*09fc*/ 	.word	0x00010d50


	//   ....[76]....
        /*0a00*/ 	.word	0x00010d80


	//   ....[77]....
        /*0a04*/ 	.word	0x00010e10


	//   ....[78]....
        /*0a08*/ 	.word	0x00010e40


	//   ....[79]....
        /*0a0c*/ 	.word	0x00010ec0


	//   ....[80]....
        /*0a10*/ 	.word	0x00011b70


	//   ....[81]....
        /*0a14*/ 	.word	0x00012ff0


	//   ....[82]....
        /*0a18*/ 	.word	0x00013d40


	//   ....[83]....
        /*0a1c*/ 	.word	0x00013d50


	//   ....[84]....
        /*0a20*/ 	.word	0x00013d60


	//   ....[85]....
        /*0a24*/ 	.word	0x00013d80


	//   ....[86]....
        /*0a28*/ 	.word	0x00013de0


	//   ....[87]....
        /*0a2c*/ 	.word	0x00013e00


	//   ....[88]....
        /*0a30*/ 	.word	0x00013e80


	//   ....[89]....
        /*0a34*/ 	.word	0x00013ea0


	//   ....[90]....
        /*0a38*/ 	.word	0x00013eb0


	//   ....[91]....
        /*0a3c*/ 	.word	0x00013f20


	//   ....[92]....
        /*0a40*/ 	.word	0x00013f70


	//   ....[93]....
        /*0a44*/ 	.word	0x00013f80


	//   ....[94]....
        /*0a48*/ 	.word	0x000157a0


	//   ....[95]....
        /*0a4c*/ 	.word	0x000157d0


	//   ....[96]....
        /*0a50*/ 	.word	0x00015810


	//   ....[97]....
        /*0a54*/ 	.word	0x00015840


	//   ....[98]....
        /*0a58*/ 	.word	0x00015870


	//   ....[99]....
        /*0a5c*/ 	.word	0x000158a0


	//   ....[100]....
        /*0a60*/ 	.word	0x000158d0


	//   ....[101]....
        /*0a64*/ 	.word	0x00015900


	//   ....[102]....
        /*0a68*/ 	.word	0x00015a80


	//   ....[103]....
        /*0a6c*/ 	.word	0x00015ab0


	//   ....[104]....
        /*0a70*/ 	.word	0x00015ae0


	//   ....[105]....
        /*0a74*/ 	.word	0x00015b10


	//   ....[106]....
        /*0a78*/ 	.word	0x00015b40


	//   ....[107]....
        /*0a7c*/ 	.word	0x00015b70


	//   ....[108]....
        /*0a80*/ 	.word	0x00015c30


	//   ....[109]....
        /*0a84*/ 	.word	0x00015c50


	//   ....[110]....
        /*0a88*/ 	.word	0x00015cc0


	//   ....[111]....
        /*0a8c*/ 	.word	0x00016130


	//   ....[112]....
        /*0a90*/ 	.word	0x000165b0


	//   ....[113]....
        /*0a94*/ 	.word	0x00016640


	//   ....[114]....
        /*0a98*/ 	.word	0x00016690


	//   ....[115]....
        /*0a9c*/ 	.word	0x000166e0


	//   ....[116]....
        /*0aa0*/ 	.word	0x000167c0


	//   ....[117]....
        /*0aa4*/ 	.word	0x00016850


	//   ....[118]....
        /*0aa8*/ 	.word	0x000168a0


	//   ....[119]....
        /*0aac*/ 	.word	0x000168f0


	//   ....[120]....
        /*0ab0*/ 	.word	0x00016b40


	//   ....[121]....
        /*0ab4*/ 	.word	0x00016e20


	//   ....[122]....
        /*0ab8*/ 	.word	0x00017020


	//   ....[123]....
        /*0abc*/ 	.word	0x00017070


	//   ....[124]....
        /*0ac0*/ 	.word	0x000170d0


	//   ....[125]....
        /*0ac4*/ 	.word	0x00017190


	//   ....[126]....
        /*0ac8*/ 	.word	0x000171f0


	//   ....[127]....
        /*0acc*/ 	.word	0x000172f0


	//   ....[128]....
        /*0ad0*/ 	.word	0x00017350


	//   ....[129]....
        /*0ad4*/ 	.word	0x00017400


	//   ....[130]....
        /*0ad8*/ 	.word	0x000174b0


	//   ....[131]....
        /*0adc*/ 	.word	0x00017590


	//   ....[132]....
        /*0ae0*/ 	.word	0x000175f0


	//   ....[133]....
        /*0ae4*/ 	.word	0x000176c0


	//   ....[134]....
        /*0ae8*/ 	.word	0x00017990


	//   ....[135]....
        /*0aec*/ 	.word	0x00017a30


	//   ....[136]....
        /*0af0*/ 	.word	0x00017b50


	//   ....[137]....
        /*0af4*/ 	.word	0x00017bc0


	//   ....[138]....
        /*0af8*/ 	.word	0x00017c30


	//   ....[139]....
        /*0afc*/ 	.word	0x00017ca0


	//   ....[140]....
        /*0b00*/ 	.word	0x00017d10


	//   ....[141]....
        /*0b04*/ 	.word	0x00017d90


	//   ....[142]....
        /*0b08*/ 	.word	0x00017e20


	//   ....[143]....
        /*0b0c*/ 	.word	0x00017eb0


	//   ....[144]....
        /*0b10*/ 	.word	0x00017f20


	//   ....[145]....
        /*0b14*/ 	.word	0x00017f90


	//   ....[146]....
        /*0b18*/ 	.word	0x00018000


	//   ....[147]....
        /*0b1c*/ 	.word	0x00018080


	//   ....[148]....
        /*0b20*/ 	.word	0x000180f0


	//   ....[149]....
        /*0b24*/ 	.word	0x00018190


	//   ....[150]....
        /*0b28*/ 	.word	0x00018220


	//   ....[151]....
        /*0b2c*/ 	.word	0x00018340


	//----- nvinfo : EIATTR_REG_RECONFIG
	.align		4
.L_1489:
        /*0b30*/ 	.byte	0x01, 0x54
	.zero		2


	//----- nvinfo : EIATTR_SYSCALL_OFFSETS
	.align		4
        /*0b34*/ 	.byte	0x04, 0x46
        /*0b36*/ 	.short	(.L_1491 - .L_1490)


	//   ....[0]....
.L_1490:
        /*0b38*/ 	.word	0x00001910


	//   ....[1]....
        /*0b3c*/ 	.word	0x00001a60


	//   ....[2]....
        /*0b40*/ 	.word	0x00005090


	//   ....[3]....
        /*0b44*/ 	.word	0x00005670


	//   ....[4]....
        /*0b48*/ 	.word	0x00012a50


	//   ....[5]....
        /*0b4c*/ 	.word	0x00012be0


	//   ....[6]....
        /*0b50*/ 	.word	0x00012d30


	//   ....[7]....
        /*0b54*/ 	.word	0x00012e80


	//   ....[8]....
        /*0b58*/ 	.word	0x00013860


	//----- nvinfo : EIATTR_MBARRIER_INSTR_OFFSETS
	.align		4
.L_1491:
        /*0b5c*/ 	.byte	0x04, 0x39
        /*0b5e*/ 	.short	(.L_1493 - .L_1492)


	//   ....[0]....
.L_1492:
        /*0b60*/ 	.word	0x000002b0
        /*0b64*/ 	.word	0x000000ff
        /*0b68*/ 	.word	0x00013200
        /*0b6c*/ 	.short	0x0100
        /*0b6e*/ 	.byte	0x08
	.zero		1


	//   ....[1]....
        /*0b70*/ 	.word	0x000002c0
        /*0b74*/ 	.word	0x000000ff
        /*0b78*/ 	.word	0x00013220
        /*0b7c*/ 	.short	0x0100
        /*0b7e*/ 	.byte	0x08
	.zero		1


	//   ....[2]....
        /*0b80*/ 	.word	0x000003b0
        /*0b84*/ 	.word	0x000000ff
        /*0b88*/ 	.word	0x00013230
        /*0b8c*/ 	.short	0x0100
        /*0b8e*/ 	.byte	0x08
	.zero		1


	//   ....[3]....
        /*0b90*/ 	.word	0x000003c0
        /*0b94*/ 	.word	0x000000ff
        /*0b98*/ 	.word	0x00013240
        /*0b9c*/ 	.short	0x0100
        /*0b9e*/ 	.byte	0x08
	.zero		1


	//   ....[4]....
        /*0ba0*/ 	.word	0x000003d0
        /*0ba4*/ 	.word	0x000000ff
        /*0ba8*/ 	.word	0x00013238
        /*0bac*/ 	.short	0x0100
        /*0bae*/ 	.byte	0x08
	.zero		1


	//   ....[5]....
        /*0bb0*/ 	.word	0x000003e0
        /*0bb4*/ 	.word	0x000000ff
        /*0bb8*/ 	.word	0x00013248
        /*0bbc*/ 	.short	0x0100
        /*0bbe*/ 	.byte	0x08
	.zero		1


	//   ....[6]....
        /*0bc0*/ 	.word	0x00000510
        /*0bc4*/ 	.word	0x000000ff
        /*0bc8*/ 	.word	0x00013250
        /*0bcc*/ 	.short	0x0100
        /*0bce*/ 	.byte	0x08
	.zero		1


	//   ....[7]....
        /*0bd0*/ 	.word	0x00000520
        /*0bd4*/ 	.word	0x000000ff
        /*0bd8*/ 	.word	0x00013260
        /*0bdc*/ 	.short	0x0100
        /*0bde*/ 	.byte	0x08
	.zero		1


	//   ....[8]....
        /*0be0*/ 	.word	0x00000530
        /*0be4*/ 	.word	0x000000ff
        /*0be8*/ 	.word	0x00013258
        /*0bec*/ 	.short	0x0100
        /*0bee*/ 	.byte	0x08
	.zero		1


	//   ....[9]....
        /*0bf0*/ 	.word	0x00000540
        /*0bf4*/ 	.word	0x000000ff
        /*0bf8*/ 	.word	0x00013268
        /*0bfc*/ 	.short	0x0100
        /*0bfe*/ 	.byte	0x08
	.zero		1


	//   ....[10]....
        /*0c00*/ 	.word	0x00000630
        /*0c04*/ 	.word	0x000000ff
        /*0c08*/ 	.word	0x00013270
        /*0c0c*/ 	.short	0x0100
        /*0c0e*/ 	.byte	0x06
	.zero		1


	//   ....[11]....
        /*0c10*/ 	.word	0x00000640
        /*0c14*/ 	.word	0x000000ff
        /*0c18*/ 	.word	0x00013280
        /*0c1c*/ 	.short	0x0100
        /*0c1e*/ 	.byte	0x06
	.zero		1


	//   ....[12]....
        /*0c20*/ 	.word	0x00000650
        /*0c24*/ 	.word	0x000000ff
        /*0c28*/ 	.word	0x00013278
        /*0c2c*/ 	.short	0x0100
        /*0c2e*/ 	.byte	0x06
	.zero		1


	//   ....[13]....
        /*0c30*/ 	.word	0x00000660
        /*0c34*/ 	.word	0x000000ff
        /*0c38*/ 	.word	0x00013288
        /*0c3c*/ 	.short	0x0100
        /*0c3e*/ 	.byte	0x06
	.zero		1


	//   ....[14]....
        /*0c40*/ 	.word	0x00000790
        /*0c44*/ 	.word	0x000000ff
        /*0c48*/ 	.word	0x00013290
        /*0c4c*/ 	.short	0x0100
        /*0c4e*/ 	.byte	0x08
	.zero		1


	//   ....[15]....
        /*0c50*/ 	.word	0x000007a0
        /*0c54*/ 	.word	0x000000ff
        /*0c58*/ 	.word	0x000132a0
        /*0c5c*/ 	.short	0x0100
        /*0c5e*/ 	.byte	0x08
	.zero		1


	//   ....[16]....
        /*0c60*/ 	.word	0x000007b0
        /*0c64*/ 	.word	0x000000ff
        /*0c68*/ 	.word	0x00013298
        /*0c6c*/ 	.short	0x0100
        /*0c6e*/ 	.byte	0x08
	.zero		1


	//   ....[17]....
        /*0c70*/ 	.word	0x000007c0
        /*0c74*/ 	.word	0x000000ff
        /*0c78*/ 	.word	0x000132a8
        /*0c7c*/ 	.short	0x0100
        /*0c7e*/ 	.byte	0x08
	.zero		1


	//   ....[18]....
        /*0c80*/ 	.word	0x000008f0
        /*0c84*/ 	.word	0x000000ff
        /*0c88*/ 	.word	0x000132b0
        /*0c8c*/ 	.short	0x0100
        /*0c8e*/ 	.byte	0x08
	.zero		1


	//   ....[19]....
        /*0c90*/ 	.word	0x00000900
        /*0c94*/ 	.word	0x000000ff
        /*0c98*/ 	.word	0x000132c0
        /*0c9c*/ 	.short	0x0100
        /*0c9e*/ 	.byte	0x08
	.zero		1


	//   ....[20]....
        /*0ca0*/ 	.word	0x00000910
        /*0ca4*/ 	.word	0x000000ff
        /*0ca8*/ 	.word	0x000132b8
        /*0cac*/ 	.short	0x0100
        /*0cae*/ 	.byte	0x08
	.zero		1


	//   ....[21]....
        /*0cb0*/ 	.word	0x00000920
        /*0cb4*/ 	.word	0x000000ff
        /*0cb8*/ 	.word	0x000132c8
        /*0cbc*/ 	.short	0x0100
        /*0cbe*/ 	.byte	0x08
	.zero		1


	//   ....[22]....
        /*0cc0*/ 	.word	0x00002630
        /*0cc4*/ 	.word	0x0000004a
        /*0cc8*/ 	.word	0x00013290
        /*0ccc*/ 	.short	0x010a
        /*0cce*/ 	.byte	0x3f
	.zero		1


	//   ....[23]....
        /*0cd0*/ 	.word	0x00003790
        /*0cd4*/ 	.word	0x0000004a
        /*0cd8*/ 	.word	0x00013290
        /*0cdc*/ 	.short	0x010a
        /*0cde*/ 	.byte	0x3f
	.zero		1


	//   ....[24]....
        /*0ce0*/ 	.word	0x00004870
        /*0ce4*/ 	.word	0x0000004a
        /*0ce8*/ 	.word	0x00013290
        /*0cec*/ 	.short	0x010a
        /*0cee*/ 	.byte	0x3f
	.zero		1


	//   ....[25]....
        /*0cf0*/ 	.word	0x00004a00
        /*0cf4*/ 	.word	0x00000004
        /*0cf8*/ 	.word	0x00000000
        /*0cfc*/ 	.short	0x0101
        /*0cfe*/ 	.byte	0x3f
	.zero		1


	//   ....[26]....
        /*0d00*/ 	.word	0x00004a40
        /*0d04*/ 	.word	0x0000004a
        /*0d08*/ 	.word	0x000132b0
        /*0d0c*/ 	.short	0x010a
        /*0d0e*/ 	.byte	0x3f
	.zero		1


	//   ....[27]....
        /*0d10*/ 	.word	0x00004ca0
        /*0d14*/ 	.word	0x0000004a
        /*0d18*/ 	.word	0x00000000
        /*0d1c*/ 	.short	0x0101
        /*0d1e*/ 	.byte	0x3f
	.zero		1


	//   ....[28]....
        /*0d20*/ 	.word	0x000053d0
        /*0d24*/ 	.word	0x00000010
        /*0d28*/ 	.word	0x00013200
        /*0d2c*/ 	.short	0x010a
        /*0d2e*/ 	.byte	0x3f
	.zero		1


	//   ....[29]....
        /*0d30*/ 	.word	0x00005420
        /*0d34*/ 	.word	0x00000010
        /*0d38*/ 	.word	0x00013200
        /*0d3c*/ 	.short	0x010a
        /*0d3e*/ 	.byte	0x3f
	.zero		1


	//   ....[30]....
        /*0d40*/ 	.word	0x000059a0
        /*0d44*/ 	.word	0x00000010
        /*0d48*/ 	.word	0x00013200
        /*0d4c*/ 	.short	0x010a
        /*0d4e*/ 	.byte	0x3f
	.zero		1


	//   ....[31]....
        /*0d50*/ 	.word	0x00006c40
        /*0d54*/ 	.word	0x00000010
        /*0d58*/ 	.word	0x00013200
        /*0d5c*/ 	.short	0x010a
        /*0d5e*/ 	.byte	0x3f
	.zero		1


	//   ....[32]....
        /*0d60*/ 	.word	0x00007da0
        /*0d64*/ 	.word	0x00000000
        /*0d68*/ 	.word	0x00013230
        /*0d6c*/ 	.short	0x010a
        /*0d6e*/ 	.byte	0x3f
	.zero		1


	//   ....[33]....
        /*0d70*/ 	.word	0x00007e50
        /*0d74*/ 	.word	0x00000000
        /*0d78*/ 	.word	0x00013230
        /*0d7c*/ 	.short	0x010a
        /*0d7e*/ 	.byte	0x3f
	.zero		1


	//   ....[34]....
        /*0d80*/ 	.word	0x0000a300
        /*0d84*/ 	.word	0x0000001b
        /*0d88*/ 	.word	0x00000000
        /*0d8c*/ 	.short	0x0101
        /*0d8e*/ 	.byte	0x3f
	.zero		1


	//   ....[35]....
        /*0d90*/ 	.word	0x0000b210
        /*0d94*/ 	.word	0x0000000d
        /*0d98*/ 	.word	0x00013230
        /*0d9c*/ 	.short	0x010a
        /*0d9e*/ 	.byte	0x3f
	.zero		1


	//   ....[36]....
        /*0da0*/ 	.word	0x0000b2a0
        /*0da4*/ 	.word	0x0000000d
        /*0da8*/ 	.word	0x00013230
        /*0dac*/ 	.short	0x010a
        /*0dae*/ 	.byte	0x3f
	.zero		1


	//   ....[37]....
        /*0db0*/ 	.word	0x0000b860
        /*0db4*/ 	.word	0x0000000e
        /*0db8*/ 	.word	0x00013250
        /*0dbc*/ 	.short	0x010a
        /*0dbe*/ 	.byte	0x3f
	.zero		1


	//   ....[38]....
        /*0dc0*/ 	.word	0x0000b8b0
        /*0dc4*/ 	.word	0x0000000e
        /*0dc8*/ 	.word	0x00013250
        /*0dcc*/ 	.short	0x010a
        /*0dce*/ 	.byte	0x3f
	.zero		1


	//   ....[39]....
        /*0dd0*/ 	.word	0x0000d260
        /*0dd4*/ 	.word	0x0000000d
        /*0dd8*/ 	.word	0x00000000
        /*0ddc*/ 	.short	0x0101
        /*0dde*/ 	.byte	0x3f
	.zero		1


	//   ....[40]....
        /*0de0*/ 	.word	0x0000e000
        /*0de4*/ 	.word	0x0000000e
        /*0de8*/ 	.word	0x00000000
        /*0dec*/ 	.short	0x0101
        /*0dee*/ 	.byte	0x3f
	.zero		1


	//   ....[41]....
        /*0df0*/ 	.word	0x0000e0a0
        /*0df4*/ 	.word	0x00000008
        /*0df8*/ 	.word	0x00013250
        /*0dfc*/ 	.short	0x010a
        /*0dfe*/ 	.byte	0x3f
	.zero		1


	//   ....[42]....
        /*0e00*/ 	.word	0x0000e0f0
        /*0e04*/ 	.word	0x00000008
        /*0e08*/ 	.word	0x00013250
        /*0e0c*/ 	.short	0x010a
        /*0e0e*/ 	.byte	0x3f
	.zero		1


	//   ....[43]....
        /*0e10*/ 	.word	0x0000e910
        /*0e14*/ 	.word	0x00000004
        /*0e18*/ 	.word	0x00000000
        /*0e1c*/ 	.short	0x0101
        /*0e1e*/ 	.byte	0x3f
	.zero		1


	//   ....[44]....
        /*0e20*/ 	.word	0x0000fce0
        /*0e24*/ 	.word	0x00000000
        /*0e28*/ 	.word	0x00000000
        /*0e2c*/ 	.short	0x0101
        /*0e2e*/ 	.byte	0x3f
	.zero		1


	//   ....[45]....
        /*0e30*/ 	.word	0x00011c50
        /*0e34*/ 	.word	0x00000016
        /*0e38*/ 	.word	0x00013220
        /*0e3c*/ 	.short	0x010a
        /*0e3e*/ 	.byte	0x3f
	.zero		1


	//   ....[46]....
        /*0e40*/ 	.word	0x00011d10
        /*0e44*/ 	.word	0x00000005
        /*0e48*/ 	.word	0x000132a0
        /*0e4c*/ 	.short	0x010a
        /*0e4e*/ 	.byte	0x3f
	.zero		1


	//   ....[47]....
        /*0e50*/ 	.word	0x00011f40
        /*0e54*/ 	.word	0x00000005
        /*0e58*/ 	.word	0x000132c0
        /*0e5c*/ 	.short	0x010a
        /*0e5e*/ 	.byte	0x3f
	.zero		1


	//   ....[48]....
        /*0e60*/ 	.word	0x000122c0
        /*0e64*/ 	.word	0x00000005
        /*0e68*/ 	.word	0x000132a0
        /*0e6c*/ 	.short	0x010a
        /*0e6e*/ 	.byte	0x3f
	.zero		1


	//   ....[49]....
        /*0e70*/ 	.word	0x000124e0
        /*0e74*/ 	.word	0x00000005
        /*0e78*/ 	.word	0x000132c0
        /*0e7c*/ 	.short	0x010a
        /*0e7e*/ 	.byte	0x3f
	.zero		1


	//   ....[50]....
        /*0e80*/ 	.word	0x00013240
        /*0e84*/ 	.word	0x00000004
        /*0e88*/ 	.word	0x00013280
        /*0e8c*/ 	.short	0x010a
        /*0e8e*/ 	.byte	0x3f
	.zero		1


	//   ....[51]....
        /*0e90*/ 	.word	0x00013400
        /*0e94*/ 	.word	0x00000004
        /*0e98*/ 	.word	0x00013240
        /*0e9c*/ 	.short	0x010a
        /*0e9e*/ 	.byte	0x3f
	.zero		1


	//   ....[52]....
        /*0ea0*/ 	.word	0x000140b0
        /*0ea4*/ 	.word	0x00000016
        /*0ea8*/ 	.word	0x00013200
        /*0eac*/ 	.short	0x0107
        /*0eae*/ 	.byte	0x3f
	.zero		1


	//   ....[53]....
        /*0eb0*/ 	.word	0x000141a0
        /*0eb4*/ 	.word	0x00000016
        /*0eb8*/ 	.word	0x00013200
        /*0ebc*/ 	.short	0x0101
        /*0ebe*/ 	.byte	0x3f
	.zero		1


	//   ....[54]....
        /*0ec0*/ 	.word	0x000141c0
        /*0ec4*/ 	.word	0x00000016
        /*0ec8*/ 	.word	0x00013220
        /*0ecc*/ 	.short	0x010a
        /*0ece*/ 	.byte	0x3f
	.zero		1


	//   ....[55]....
        /*0ed0*/ 	.word	0x000144c0
        /*0ed4*/ 	.word	0x00000006
        /*0ed8*/ 	.word	0x00013280
        /*0edc*/ 	.short	0x010a
        /*0ede*/ 	.byte	0x3f
	.zero		1


	//   ....[56]....
        /*0ee0*/ 	.word	0x00014710
        /*0ee4*/ 	.word	0x00000006
        /*0ee8*/ 	.word	0x00013240
        /*0eec*/ 	.short	0x010a
        /*0eee*/ 	.byte	0x3f
	.zero		1


	//   ....[57]....
        /*0ef0*/ 	.word	0x000149d0
        /*0ef4*/ 	.word	0x00000003
        /*0ef8*/ 	.word	0x00013270
        /*0efc*/ 	.short	0x010a
        /*0efe*/ 	.byte	0x3f
	.zero		1


	//   ....[58]....
        /*0f00*/ 	.word	0x00014a50
        /*0f04*/ 	.word	0x00000003
        /*0f08*/ 	.word	0x00013260
        /*0f0c*/ 	.short	0x010a
        /*0f0e*/ 	.byte	0x3f
	.zero		1


	//   ....[59]....
        /*0f10*/ 	.word	0x00014e70
        /*0f14*/ 	.word	0x00000003
        /*0f18*/ 	.word	0x00013250
        /*0f1c*/ 	.short	0x0101
        /*0f1e*/ 	.byte	0x3f
	.zero		1


	//   ....[60]....
        /*0f20*/ 	.word	0x00014ef0
        /*0f24*/ 	.word	0x00000003
        /*0f28*/ 	.word	0x00000000
        /*0f2c*/ 	.short	0x0101
        /*0f2e*/ 	.byte	0x3f
	.zero		1


	//   ....[61]....
        /*0f30*/ 	.word	0x000150e0
        /*0f34*/ 	.word	0x00000000
        /*0f38*/ 	.word	0x00013270
        /*0f3c*/ 	.short	0x010a
        /*0f3e*/ 	.byte	0x3f
	.zero		1


	//   ....[62]....
        /*0f40*/ 	.word	0x00015150
        /*0f44*/ 	.word	0x00000000
        /*0f48*/ 	.word	0x00013260
        /*0f4c*/ 	.short	0x010a
        /*0f4e*/ 	.byte	0x3f
	.zero		1


	//   ....[63]....
        /*0f50*/ 	.word	0x00015570
        /*0f54*/ 	.word	0x00000000
        /*0f58*/ 	.word	0x00013250
        /*0f5c*/ 	.short	0x0101
        /*0f5e*/ 	.byte	0x3f
	.zero		1


	//   ....[64]....
        /*0f60*/ 	.word	0x000155c0
        /*0f64*/ 	.word	0x00000002
        /*0f68*/ 	.word	0x00000000
        /*0f6c*/ 	.short	0x0101
        /*0f6e*/ 	.byte	0x3f
	.zero		1


	//   ....[65]....
        /*0f70*/ 	.word	0x000160b0
        /*0f74*/ 	.word	0x00000008
        /*0f78*/ 	.word	0x00013220
        /*0f7c*/ 	.short	0x010a
        /*0f7e*/ 	.byte	0x3f
	.zero		1


	//   ....[66]....
        /*0f80*/ 	.word	0x00016240
        /*0f84*/ 	.word	0x00000006
        /*0f88*/ 	.word	0x00000000
        /*0f8c*/ 	.short	0x010a
        /*0f8e*/ 	.byte	0x3f
	.zero		1


	//   ....[67]....
        /*0f90*/ 	.word	0x000162b0
        /*0f94*/ 	.word	0x00000007
        /*0f98*/ 	.word	0x00000000
        /*0f9c*/ 	.short	0x010a
        /*0f9e*/ 	.byte	0x3f
	.zero		1


	//   ....[68]....
        /*0fa0*/ 	.word	0x00016300
        /*0fa4*/ 	.word	0x00000002
        /*0fa8*/ 	.word	0x00013260
        /*0fac*/ 	.short	0x010a
        /*0fae*/ 	.byte	0x3f
	.zero		1


	//   ....[69]....
        /*0fb0*/ 	.word	0x00016350
        /*0fb4*/ 	.word	0x00000005
        /*0fb8*/ 	.word	0x00013260
        /*0fbc*/ 	.short	0x010a
        /*0fbe*/ 	.byte	0x3f
	.zero		1


	//   ....[70]....
        /*0fc0*/ 	.word	0x00016390
        /*0fc4*/ 	.word	0x00000002
        /*0fc8*/ 	.word	0x00013280
        /*0fcc*/ 	.short	0x010a
        /*0fce*/ 	.byte	0x3f
	.zero		1


	//   ....[71]....
        /*0fd0*/ 	.word	0x000163b0
        /*0fd4*/ 	.word	0x00000005
        /*0fd8*/ 	.word	0x00013280
        /*0fdc*/ 	.short	0x010a
        /*0fde*/ 	.byte	0x3f
	.zero		1


	//   ....[72]....
        /*0fe0*/ 	.word	0x00016410
        /*0fe4*/ 	.word	0x0000004a
        /*0fe8*/ 	.word	0x00013290
        /*0fec*/ 	.short	0x010a
        /*0fee*/ 	.byte	0x3f
	.zero		1


	//   ....[73]....
        /*0ff0*/ 	.word	0x00016460
        /*0ff4*/ 	.word	0x0000004a
        /*0ff8*/ 	.word	0x00013290
        /*0ffc*/ 	.short	0x010a
        /*0ffe*/ 	.byte	0x3f
	.zero		1


	//   ....[74]....
        /*1000*/ 	.word	0x000164b0
        /*1004*/ 	.word	0x0000004a
        /*1008*/ 	.word	0x00013290
        /*100c*/ 	.short	0x010a
        /*100e*/ 	.byte	0x3f
	.zero		1


	//   ....[75]....
        /*1010*/ 	.word	0x00016500
        /*1014*/ 	.word	0x0000004a
        /*1018*/ 	.word	0x000132b0
        /*101c*/ 	.short	0x010a
        /*101e*/ 	.byte	0x3f
	.zero		1


	//   ....[76]....
        /*1020*/ 	.word	0x00016710
        /*1024*/ 	.word	0x00000010
        /*1028*/ 	.word	0x00013200
        /*102c*/ 	.short	0x010a
        /*102e*/ 	.byte	0x3f
	.zero		1


	//   ....[77]....
        /*1030*/ 	.word	0x00016920
        /*1034*/ 	.word	0x00000010
        /*1038*/ 	.word	0x00013200
        /*103c*/ 	.short	0x010a
        /*103e*/ 	.byte	0x3f
	.zero		1


	//   ....[78]....
        /*1040*/ 	.word	0x00016970
        /*1044*/ 	.word	0x00000000
        /*1048*/ 	.word	0x00013230
        /*104c*/ 	.short	0x010a
        /*104e*/ 	.byte	0x3f
	.zero		1


	//   ....[79]....
        /*1050*/ 	.word	0x000169c0
        /*1054*/ 	.word	0x0000000d
        /*1058*/ 	.word	0x00013230
        /*105c*/ 	.short	0x010a
        /*105e*/ 	.byte	0x3f
	.zero		1


	//   ....[80]....
        /*1060*/ 	.word	0x00016a10
        /*1064*/ 	.word	0x0000000e
        /*1068*/ 	.word	0x00013250
        /*106c*/ 	.short	0x010a
        /*106e*/ 	.byte	0x3f
	.zero		1


	//   ....[81]....
        /*1070*/ 	.word	0x00016a60
        /*1074*/ 	.word	0x00000008
        /*1078*/ 	.word	0x00013250
        /*107c*/ 	.short	0x010a
        /*107e*/ 	.byte	0x3f
	.zero		1


	//   ....[82]....
        /*1080*/ 	.word	0x00016c00
        /*1084*/ 	.word	0x00000016
        /*1088*/ 	.word	0x00013220
        /*108c*/ 	.short	0x010a
        /*108e*/ 	.byte	0x3f
	.zero		1


	//   ....[83]....
        /*1090*/ 	.word	0x00016c50
        /*1094*/ 	.word	0x00000005
        /*1098*/ 	.word	0x000132a0
        /*109c*/ 	.short	0x010a
        /*109e*/ 	.byte	0x3f
	.zero		1


	//   ....[84]....
        /*10a0*/ 	.word	0x00016ca0
        /*10a4*/ 	.word	0x00000005
        /*10a8*/ 	.word	0x000132c0
        /*10ac*/ 	.short	0x010a
        /*10ae*/ 	.byte	0x3f
	.zero		1


	//   ....[85]....
        /*10b0*/ 	.word	0x00016cf0
        /*10b4*/ 	.word	0x00000005
        /*10b8*/ 	.word	0x000132a0
        /*10bc*/ 	.short	0x010a
        /*10be*/ 	.byte	0x3f
	.zero		1


	//   ....[86]....
        /*10c0*/ 	.word	0x00016d40
        /*10c4*/ 	.word	0x00000005
        /*10c8*/ 	.word	0x000132c0
        /*10cc*/ 	.short	0x010a
        /*10ce*/ 	.byte	0x3f
	.zero		1


	//   ....[87]....
        /*10d0*/ 	.word	0x00016ee0
        /*10d4*/ 	.word	0x00000004
        /*10d8*/ 	.word	0x00013280
        /*10dc*/ 	.short	0x010a
        /*10de*/ 	.byte	0x3f
	.zero		1


	//   ....[88]....
        /*10e0*/ 	.word	0x00016f30
        /*10e4*/ 	.word	0x00000004
        /*10e8*/ 	.word	0x00013240
        /*10ec*/ 	.short	0x010a
        /*10ee*/ 	.byte	0x3f
	.zero		1


	//   ....[89]....
        /*10f0*/ 	.word	0x00017700
        /*10f4*/ 	.word	0x00000016
        /*10f8*/ 	.word	0x00013220
        /*10fc*/ 	.short	0x010a
        /*10fe*/ 	.byte	0x3f
	.zero		1


	//   ....[90]....
        /*1100*/ 	.word	0x00017750
        /*1104*/ 	.word	0x00000006
        /*1108*/ 	.word	0x00013280
        /*110c*/ 	.short	0x010a
        /*110e*/ 	.byte	0x3f
	.zero		1


	//   ....[91]....
        /*1110*/ 	.word	0x000177a0
        /*1114*/ 	.word	0x00000006
        /*1118*/ 	.word	0x00013240
        /*111c*/ 	.short	0x010a
        /*111e*/ 	.byte	0x3f
	.zero		1


	//   ....[92]....
        /*1120*/ 	.word	0x000177f0
        /*1124*/ 	.word	0x00000003
        /*1128*/ 	.word	0x00013270
        /*112c*/ 	.short	0x010a
        /*112e*/ 	.byte	0x3f
	.zero		1


	//   ....[93]....
        /*1130*/ 	.word	0x00017840
        /*1134*/ 	.word	0x00000003
        /*1138*/ 	.word	0x00013260
        /*113c*/ 	.short	0x010a
        /*113e*/ 	.byte	0x3f
	.zero		1


	//   ....[94]....
        /*1140*/ 	.word	0x00017890
        /*1144*/ 	.word	0x00000000
        /*1148*/ 	.word	0x00013270
        /*114c*/ 	.short	0x010a
        /*114e*/ 	.byte	0x3f
	.zero		1


	//   ....[95]....
        /*1150*/ 	.word	0x000178e0
        /*1154*/ 	.word	0x00000000
        /*1158*/ 	.word	0x00013260
        /*115c*/ 	.short	0x010a
        /*115e*/ 	.byte	0x3f
	.zero		1


	//   ....[96]....
        /*1160*/ 	.word	0x00018260
        /*1164*/ 	.word	0x00000008
        /*1168*/ 	.word	0x00013220
        /*116c*/ 	.short	0x010a
        /*116e*/ 	.byte	0x3f
	.zero		1


	//   ....[97]....
        /*1170*/ 	.word	0x00018400
        /*1174*/ 	.word	0x00000006
        /*1178*/ 	.word	0x00000000
        /*117c*/ 	.short	0x010a
        /*117e*/ 	.byte	0x3f
	.zero		1


	//   ....[98]....
        /*1180*/ 	.word	0x00018450
        /*1184*/ 	.word	0x00000007
        /*1188*/ 	.word	0x00000000
        /*118c*/ 	.short	0x010a
        /*118e*/ 	.byte	0x3f
	.zero		1


	//   ....[99]....
        /*1190*/ 	.word	0x000184a0
        /*1194*/ 	.word	0x00000002
        /*1198*/ 	.word	0x00013260
        /*119c*/ 	.short	0x010a
        /*119e*/ 	.byte	0x3f
	.zero		1


	//   ....[100]....
        /*11a0*/ 	.word	0x000184f0
        /*11a4*/ 	.word	0x00000005
        /*11a8*/ 	.word	0x00013260
        /*11ac*/ 	.short	0x010a
        /*11ae*/ 	.byte	0x3f
	.zero		1


	//   ....[101]....
        /*11b0*/ 	.word	0x00018540
        /*11b4*/ 	.word	0x00000002
        /*11b8*/ 	.word	0x00013280
        /*11bc*/ 	.short	0x010a
        /*11be*/ 	.byte	0x3f
	.zero		1


	//----- nvinfo : EIATTR_NUM_MBARRIERS
	.align		4
.L_1493:
        /*11c0*/ 	.byte	0x03, 0x38
        /*11c2*/ 	.short	0x0016


	//----- nvinfo : EIATTR_EXIT_INSTR_OFFSETS
	.align		4
        /*11c4*/ 	.byte	0x04, 0x1c
        /*11c6*/ 	.short	(.L_1495 - .L_1494)


	//   ....[0]....
.L_1494:
        /*11c8*/ 	.word	0x00016400


	//----- nvinfo : EIATTR_MAX_THREADS
	.align		4
.L_1495:
        /*11cc*/ 	.byte	0x04, 0x05
        /*11ce*/ 	.short	(.L_1497 - .L_1496)
.L_1496:
        /*11d0*/ 	.word	0x00000200
        /*11d4*/ 	.word	0x00000001
        /*11d8*/ 	.word	0x00000001


	//----- nvinfo : EIATTR_CRS_STACK_SIZE
	.align		4
.L_1497:
        /*11dc*/ 	.byte	0x04, 0x1e
        /*11de*/ 	.short	(.L_1499 - .L_1498)
.L_1498:
        /*11e0*/ 	.word	0x00000000


	//----- nvinfo : EIATTR_CBANK_PARAM_SIZE
	.align		4
.L_1499:
        /*11e4*/ 	.byte	0x03, 0x19
        /*11e6*/ 	.short	0x0af0


	//----- nvinfo : EIATTR_PARAM_CBANK
	.align		4
        /*11e8*/ 	.byte	0x04, 0x0a
        /*11ea*/ 	.short	(.L_1501 - .L_1500)
	.align		4
.L_1500:
        /*11ec*/ 	.word	index@(.nv.constant0._ZN7cutlass13device_kernelIN5flash11enable_sm90INS1_16FlashAttnFwdSm90INS1_25CollectiveMainloopFwdSm90ILi2EN4cute5tupleIJNS5_1CILi1EEES8_S8_EEENS6_IJNS7_ILi192EEENS7_ILi160EEENS7_ILi64EEEEEELi64ENS_12float_e4m3_tEfNS_4arch4Sm90ELb0ELb0ELb1ELb1ELb0ELb1ELb0ELb1ELb1ELb1ELb0ELb0EEENS1_21CollectiveEpilogueFwdINS6_IJSA_SC_SB_EEES9_NS_10bfloat16_tESG_Li384ELb1ELb1ELb0ELb1EEENS1_36VarlenDynamicPersistentTileSchedulerILi192ELi160ELi384ELi128ELb0ELb1ELb1ELb0ELb1ELb1EEEEEEEEEvNT_6ParamsE)
        /*11f0*/ 	.short	0x0210
        /*11f2*/ 	.short	0x0af0


	//----- nvinfo : EIATTR_SW_WAR
	.align		4
.L_1501:
        /*11f4*/ 	.byte	0x04, 0x36
        /*11f6*/ 	.short	(.L_1503 - .L_1502)
.L_1502:
        /*11f8*/ 	.word	0x00000008
.L_1503:


//--------------------- .nv.info._ZN7cutlass13device_kernelIN5flash11enable_sm90INS1_16FlashAttnFwdSm90INS1_25CollectiveMainloopFwdSm90ILi2EN4cute5tupleIJNS5_1CILi1EEES8_S8_EEENS6_IJNS7_ILi192EEENS7_ILi160EEENS7_ILi64EEEEEELi64ENS_12float_e4m3_tEfNS_4arch4Sm90ELb0ELb1ELb1ELb0ELb0ELb0ELb0ELb1ELb1ELb1ELb0ELb0EEENS1_21CollectiveEpilogueFwdINS6_IJSA_SC_SB_EEES9_NS_10bfloat16_tESG_Li384ELb0ELb1ELb0ELb1EEENS1_30DynamicPersistentTileSchedulerILi384ELi128ELb0ELb1ELb1EEEEEEEEEvNT_6ParamsE --------------------------
	.section	.nv.info._ZN7cutlass13device_kernelIN5flash11enable_sm90INS1_16FlashAttnFwdSm90INS1_25CollectiveMainloopFwdSm90ILi2EN4cute5tupleIJNS5_1CILi1EEES8_S8_EEENS6_IJNS7_ILi192EEENS7_ILi160EEENS7_ILi64EEEEEELi64ENS_12float_e4m3_tEfNS_4arch4Sm90ELb0ELb1ELb1ELb0ELb0ELb0ELb0ELb1ELb1ELb1ELb0ELb0EEENS1_21CollectiveEpilogueFwdINS6_IJSA_SC_SB_EEES9_NS_10bfloat16_tESG_Li384ELb0ELb1ELb0ELb1EEENS1_30DynamicPersistentTileSchedulerILi384ELi128ELb0ELb1ELb1EEEEEEEEEvNT_6ParamsE,"",@"SHT_CUDA_INFO"
	.sectionflags	@""
	.align	4


	//----- nvinfo : EIATTR_CUDA_API_VERSION
	.align		4
        /*0000*/ 	.byte	0x04, 0x37
        /*0002*/ 	.short	(.L_1505 - .L_1504)
.L_1504:
        /*0004*/ 	.word	0x00000082


	//----- nvinfo : EIATTR_KPARAM_INFO
	.align		4
.L_1505:
        /*0008*/ 	.byte	0x04, 0x17
        /*000a*/ 	.short	(.L_1507 - .L_1506)
.L_1506:
        /*000c*/ 	.word	0x00000000
        /*0010*/ 	.short	0x0000
        /*0012*/ 	.short	0x0070
        /*0014*/ 	.byte	0x00, 0xf0, 0x01, 0x2a


	//----- nvinfo : EIATTR_SPARSE_MMA_MASK
	.align		4
.L_1507:
        /*0018*/ 	.byte	0x03, 0x50
        /*001a*/ 	.short	0x0000


	//----- nvinfo : EIATTR_MAXREG_COUNT
	.align		4
        /*001c*/ 	.byte	0x03, 0x1b
        /*001e*/ 	.short	0x0080


	//----- nvinfo : EIATTR_NUM_BARRIERS
	.align		4
        /*0020*/ 	.byte	0x02, 0x4c
        /*0022*/ 	.byte	0x09
	.zero		1


	//----- nvinfo : EIATTR_EXTERNS
	.align		4
        /*0024*/ 	.byte	0x04, 0x0f
        /*0026*/ 	.short	(.L_1509 - .L_1508)


	//   ....[0]....
	.align		4
.L_1508:
        /*0028*/ 	.word	index@(__assertfail)


	//----- nvinfo : EIATTR_MERCURY_ISA_VERSION
	.align		4
.L_1509:
        /*002c*/ 	.byte	0x03, 0x5f
        /*002e*/ 	.short	0x0101


	//----- nvinfo : EIATTR_INT_WARP_WIDE_INSTR_OFFSETS
	.align		4
        /*0030*/ 	.byte	0x04, 0x31
        /*0032*/ 	.short	(.L_1511 - .L_1510)


	//   ....[0]....
.L_1510:
        /*0034*/ 	.word	0x00000120


	//   ....[1]....
        /*0038*/ 	.word	0x00000160


	//   ....[2]....
        /*003c*/ 	.word	0x000001d0


	//   ....[3]....
        /*0040*/ 	.word	0x000151d0


	//   ....[4]....
        /*0044*/ 	.word	0x00015260


	//   ....[5]....
        /*0048*/ 	.word	0x00017560


	//   ....[6]....
        /*004c*/ 	.word	0x000175f0


	//----- nvinfo : EIATTR_COOP_GROUP_MASK_REGIDS
	.align		4
.L_1511:
        /*0050*/ 	.byte	0x04, 0x29
        /*0052*/ 	.short	(.L_1513 - .L_1512)


	//   ....[0]....
.L_1512:
        /*0054*/ 	.word	0xffffffff


	//   ....[1]....
        /*0058*/ 	.word	0xffffffff


	//   ....[2]....
        /*005c*/ 	.word	0xffffffff


	//   ....[3]....
        /*0060*/ 	.word	0xffffffff


	//   ....[4]....
        /*0064*/ 	.word	0xffffffff


	//   ....[5]....
        /*0068*/ 	.word	0xffffffff


	//   ....[6]....
        /*006c*/ 	.word	0xffffffff


	//   ....[7]....
        /*0070*/ 	.word	0xffffffff


	//   ....[8]....
        /*0074*/ 	.word	0xffffffff


	//   ....[9]....
        /*0078*/ 	.word	0xffffffff


	//   ....[10]....
        /*007c*/ 	.word	0xffffffff


	//   ....[11]....
        /*0080*/ 	.word	0xffffffff


	//   ....[12]....
        /*0084*/ 	.word	0xffffffff


	//   ....[13]....
        /*0088*/ 	.word	0xffffffff


	//   ....[14]....
        /*008c*/ 	.word	0xffffffff


	//   ....[15]....
        /*0090*/ 	.word	0xffffffff


	//   ....[16]....
        /*0094*/ 	.word	0xffffffff


	//   ....[17]....
        /*0098*/ 	.word	0xffffffff


	//   ....[18]....
        /*009c*/ 	.word	0xffffffff


	//   ....[19]....
        /*00a0*/ 	.word	0xffffffff


	//   ....[20]....
        /*00a4*/ 	.word	0xffffffff


	//   ....[21]....
        /*00a8*/ 	.word	0xffffffff


	//   ....[22]....
        /*00ac*/ 	.word	0xffffffff


	//   ....[23]....
        /*00b0*/ 	.word	0xffffffff


	//   ....[24]....
        /*00b4*/ 	.word	0xffffffff


	//   ....[25]....
        /*00b8*/ 	.word	0xffffffff


	//   ....[26]....
        /*00bc*/ 	.word	0xffffffff


	//   ....[27]....
        /*00c0*/ 	.word	0xffffffff


	//   ....[28]....
        /*00c4*/ 	.word	0xffffffff


	//   ....[29]....
        /*00c8*/ 	.word	0xffffffff


	//   ....[30]....
        /*00cc*/ 	.word	0xffffffff


	//   ....[31]....
        /*00d0*/ 	.word	0xffffffff


	//   ....[32]....
        /*00d4*/ 	.word	0xffffffff


	//   ....[33]....
        /*00d8*/ 	.word	0xffffffff


	//   ....[34]....
        /*00dc*/ 	.word	0xffffffff


	//   ....[35]....
        /*00e0*/ 	.word	0xffffffff


	//   ....[36]....
        /*00e4*/ 	.word	0xffffffff


	//   ....[37]....
        /*00e8*/ 	.word	0xffffffff


	//   ....[38]....
        /*00ec*/ 	.word	0xffffffff


	//   ....[39]....
        /*00f0*/ 	.word	0xffffffff


	//   ....[40]....
        /*00f4*/ 	.word	0xffffffff


	//   ....[41]....
        /*00f8*/ 	.word	0xffffffff


	//   ....[42]....
        /*00fc*/ 	.word	0xffffffff


	//   ....[43]....
        /*0100*/ 	.word	0xffffffff


	//   ....[44]....
        /*0104*/ 	.word	0xffffffff


	//   ....[45]....
        /*0108*/ 	.word	0xffffffff


	//   ....[46]....
        /*010c*/ 	.word	0xffffffff


	//   ....[47]....
        /*0110*/ 	.word	0xffffffff


	//   ....[48]....
        /*0114*/ 	.word	0xffffffff


	//   ....[49]....
        /*0118*/ 	.word	0xffffffff


	//   ....[50]....
        /*011c*/ 	.word	0xffffffff


	//   ....[51]....
        /*0120*/ 	.word	0xffffffff


	//   ....[52]....
        /*0124*/ 	.word	0xffffffff


	//   ....[53]....
        /*0128*/ 	.word	0xffffffff


	//   ....[54]....
        /*012c*/ 	.word	0xffffffff


	//   ....[55]....
        /*0130*/ 	.word	0xffffffff


	//   ....[56]....
        /*0134*/ 	.word	0xffffffff


	//   ....[57]....
        /*0138*/ 	.word	0xffffffff


	//   ....[58]....
        /*013c*/ 	.word	0xffffffff


	//   ....[59]....
        /*0140*/ 	.word	0xffffffff


	//   ....[60]....
        /*0144*/ 	.word	0xffffffff


	//   ....[61]....
        /*0148*/ 	.word	0xffffffff


	//   ....[62]....
        /*014c*/ 	.word	0xffffffff


	//   ....[63]....
        /*0150*/ 	.word	0xffffffff


	//   ....[64]....
        /*0154*/ 	.word	0xffffffff


	//   ....[65]....
        /*0158*/ 	.word	0xffffffff


	//   ....[66]....
        /*015c*/ 	.word	0xffffffff


	//   ....[67]....
        /*0160*/ 	.word	0xffffffff


	//   ....[68]....
        /*0164*/ 	.word	0xffffffff


	//   ....[69]....
        /*0168*/ 	.word	0xffffffff


	//   ....[70]....
        /*016c*/ 	.word	0xffffffff


	//   ....[71]....
        /*0170*/ 	.word	0xffffffff


	//   ....[72]....
        /*0174*/ 	.word	0xffffffff


	//   ....[73]....
        /*0178*/ 	.word	0xffffffff


	//   ....[74]....
        /*017c*/ 	.word	0xffffffff


	//   ....[75]....
        /*0180*/ 	.word	0xffffffff


	//   ....[76]....
        /*0184*/ 	.word	0xffffffff


	//   ....[77]....
        /*0188*/ 	.word	0xffffffff


	//   ....[78]....
        /*018c*/ 	.word	0xffffffff


	//   ....[79]....
        /*0190*/ 	.word	0xffffffff


	//   ....[80]....
        /*0194*/ 	.word	0xffffffff


	//   ....[81]....
        /*0198*/ 	.word	0xffffffff


	//   ....[82]....
        /*019c*/ 	.word	0xffffffff


	//   ....[83]....
        /*01a0*/ 	.word	0xffffffff


	//   ....[84]....
        /*01a4*/ 	.word	0xffffffff


	//   ....[85]....
        /*01a8*/ 	.word	0xffffffff


	//   ....[86]....
        /*01ac*/ 	.word	0x0500000f


	//   ....[87]....
        /*01b0*/ 	.word	0x0500000f


	//   ....[88]....
        /*01b4*/ 	.word	0x0500000f


	//   ....[89]....
        /*01b8*/ 	.word	0x0500000f


	//   ....[90]....
        /*01bc*/ 	.word	0x0500000f


	//   ....[91]....
        /*01c0*/ 	.word	0x0500000f


	//   ....[92]....
        /*01c4*/ 	.word	0x0500000f


	//   ....[93]....
        /*01c8*/ 	.word	0x0500000f


	//   ....[94]....
        /*01cc*/ 	.word	0x0500000f


	//   ....[95]....
        /*01d0*/ 	.word	0x0500000f


	//   ....[96]....
        /*01d4*/ 	.word	0x0500000f


	//   ....[97]....
        /*01d8*/ 	.word	0x0500000f


	//   ....[98]....
        /*01dc*/ 	.word	0x0500000f


	//   ....[99]....
        /*01e0*/ 	.word	0x0500000f


	//----- nvinfo : EIATTR_COOP_GROUP_INSTR_OFFSETS
	.align		4
.L_1513:
        /*01e4*/ 	.byte	0x04, 0x28
        /*01e6*/ 	.short	(.L_1515 - .L_1514)


	//   ....[0]....
.L_1514:
        /*01e8*/ 	.word	0x00000050


	//   ....[1]....
        /*01ec*/ 	.word	0x00000130


	//   ....[2]....
        /*01f0*/ 	.word	0x00000180


	//   ....[3]....
        /*01f4*/ 	.word	0x000003b0


	//   ....[4]....
        /*01f8*/ 	.word	0x00000510


	//   ....[5]....
        /*01fc*/ 	.word	0x00000630


	//   ....[6]....
        /*0200*/ 	.word	0x00000790


	//   ....[7]....
        /*0204*/ 	.word	0x00001660


	//   ....[8]....
        /*0208*/ 	.word	0x000027b0


	//   ....[9]....
        /*020c*/ 	.word	0x00003910


	//   ....[10]....
        /*0210*/ 	.word	0x00004650


	//   ....[11]....
        /*0214*/ 	.word	0x00004740


	//   ....[12]....
        /*0218*/ 	.word	0x00005200


	//   ....[13]....
        /*021c*/ 	.word	0x00005280


	//   ....[14]....
        /*0220*/ 	.word	0x00007470


	//   ....[15]....
        /*0224*/ 	.word	0x00008540


	//   ....[16]....
        /*0228*/ 	.word	0x00008d60


	//   ....[17]....
        /*022c*/ 	.word	0x00008e70


	//   ....[18]....
        /*0230*/ 	.word	0x000099b0


	//   ....[19]....
        /*0234*/ 	.word	0x00009a50


	//   ....[20]....
        /*0238*/ 	.word	0x0000c440


	//   ....[21]....
        /*023c*/ 	.word	0x0000c470


	//   ....[22]....
        /*0240*/ 	.word	0x0000c4d0


	//   ....[23]....
        /*0244*/ 	.word	0x0000c500


	//   ....[24]....
        /*0248*/ 	.word	0x0000ecf0


	//   ....[25]....
        /*024c*/ 	.word	0x0000fdf0


	//   ....[26]....
        /*0250*/ 	.word	0x000108f0


	//   ....[27]....
        /*0254*/ 	.word	0x00010990


	//   ....[28]....
        /*0258*/ 	.word	0x00011270


	//   ....[29]....
        /*025c*/ 	.word	0x000112f0


	//   ....[30]....
        /*0260*/ 	.word	0x000127d0


	//   ....[31]....
        /*0264*/ 	.word	0x000127e0


	//   ....[32]....
        /*0268*/ 	.word	0x00012860


	//   ....[33]....
        /*026c*/ 	.word	0x00012870


	//   ....[34]....
        /*0270*/ 	.word	0x00013610


	//   ....[35]....
        /*0274*/ 	.word	0x00013620


	//   ....[36]....
        /*0278*/ 	.word	0x00013630


	//   ....[37]....
        /*027c*/ 	.word	0x00013640


	//   ....[38]....
        /*0280*/ 	.word	0x00013650


	//   ....[39]....
        /*0284*/ 	.word	0x00013660


	//   ....[40]....
        /*0288*/ 	.word	0x00013670


	//   ....[41]....
        /*028c*/ 	.word	0x00013680


	//   ....[42]....
        /*0290*/ 	.word	0x00013690


	//   ....[43]....
        /*0294*/ 	.word	0x000136a0


	//   ....[44]....
        /*0298*/ 	.word	0x000136d0


	//   ....[45]....
        /*029c*/ 	.word	0x000136e0


	//   ....[46]....
        /*02a0*/ 	.word	0x00013700


	//   ....[47]....
        /*02a4*/ 	.word	0x00013730


	//   ....[48]....
        /*02a8*/ 	.word	0x00013760


	//   ....[49]....
        /*02ac*/ 	.word	0x00013780


	//   ....[50]....
        /*02b0*/ 	.word	0x00013790


	//   ....[51]....
        /*02b4*/ 	.word	0x000137a0


	//   ....[52]....
        /*02b8*/ 	.word	0x000137e0


	//   ....[53]....
        /*02bc*/ 	.word	0x00013850


	//   ....[54]....
        /*02c0*/ 	.word	0x00013c90


	//   ....[55]....
        /*02c4*/ 	.word	0x00013cb0


	//   ....[56]....
        /*02c8*/ 	.word	0x00013cf0


	//   ....[57]....
        /*02cc*/ 	.word	0x00013d20


	//   ....[58]....
        /*02d0*/ 	.word	0x00013d30


	//   ....[59]....
        /*02d4*/ 	.word	0x00013d40


	//   ....[60]....
        /*02d8*/ 	.word	0x00013d60


	//   ....[61]....
        /*02dc*/ 	.word	0x00013d80


	//   ....[62]....
        /*02e0*/ 	.word	0x000143d0


	//   ....[63]....
        /*02e4*/ 	.word	0x00014410


	//   ....[64]....
        /*02e8*/ 	.word	0x00014440


	//   ....[65]....
        /*02ec*/ 	.word	0x00014470


	//   ....[66]....
        /*02f0*/ 	.word	0x00014490


	//   ....[67]....
        /*02f4*/ 	.word	0x000144a0


	//   ....[68]....
        /*02f8*/ 	.word	0x000144b0


	//   ....[69]....
        /*02fc*/ 	.word	0x000144d0


	//   ....[70]....
        /*0300*/ 	.word	0x00014650


	//   ....[71]....
        /*0304*/ 	.word	0x00015940


	//   ....[72]....
        /*0308*/ 	.word	0x000164f0


	//   ....[73]....
        /*030c*/ 	.word	0x00016520


	//   ....[74]....
        /*0310*/ 	.word	0x00016550


	//   ....[75]....
        /*0314*/ 	.word	0x000165a0


	//   ....[76]....
        /*0318*/ 	.word	0x000165e0


	//   ....[77]....
        /*031c*/ 	.word	0x00016620


	//   ....[78]....
        /*0320*/ 	.word	0x00016660


	//   ....[79]....
        /*0324*/ 	.word	0x00016670


	//   ....[80]....
        /*0328*/ 	.word	0x00016680


	//   ....[81]....
        /*032c*/ 	.word	0x000166c0


	//   ....[82]....
        /*0330*/ 	.word	0x00016750


	//   ....[83]....
        /*0334*/ 	.word	0x00016770


	//   ....[84]....
        /*0338*/ 	.word	0x00017b90


	//   ....[85]....
        /*033c*/ 	.word	0x00017d10


	//   ....[86]....
        /*0340*/ 	.word	0x000183a0


	//   ....[87]....
        /*0344*/ 	.word	0x00018550


	//   ....[88]....
        /*0348*/ 	.word	0x000185b0


	//   ....[89]....
        /*034c*/ 	.word	0x00018660


	//   ....[90]....
        /*0350*/ 	.word	0x00018710


	//   ....[91]....
        /*0354*/ 	.word	0x00018790


	//   ....[92]....
        /*0358*/ 	.word	0x00018830


	//   ....[93]....
        /*035c*/ 	.word	0x000188b0


	//   ....[94]....
        /*0360*/ 	.word	0x00018960


	//   ....[95]....
        /*0364*/ 	.word	0x000189c0


	//   ....[96]....
        /*0368*/ 	.word	0x00018a70


	//   ....[97]....
        /*036c*/ 	.word	0x00018af0


	//   ....[98]....
        /*0370*/ 	.word	0x00018b90


	//   ....[99]....
        /*0374*/ 	.word	0x00018ed0


	//----- nvinfo : EIATTR_REG_RECONFIG
	.align		4
.L_1515:
        /*0378*/ 	.byte	0x01, 0x54
	.zero		2


	//----- nvinfo : EIATTR_SYSCALL_OFFSETS
	.align		4
        /*037c*/ 	.byte	0x04, 0x46
        /*037e*/ 	.short	(.L_1517 - .L_1516)


	//   ....[0]....
.L_1516:
        /*0380*/ 	.word	0x00001820


	//   ....[1]....
        /*0384*/ 	.word	0x000153c0


	//   ....[2]....
        /*0388*/ 	.word	0x00015530


	//   ....[3]....
        /*038c*/ 	.word	0x00015680


	//   ....[4]....
        /*0390*/ 	.word	0x000157c0


	//   ....[5]....
        /*0394*/ 	.word	0x00016080


	//----- nvinfo : EIATTR_MBARRIER_INSTR_OFFSETS
	.align		4
.L_1517:
        /*0398*/ 	.byte	0x04, 0x39
        /*039a*/ 	.short	(.L_1519 - .L_1518)


	//   ....[0]....
.L_1518:
        /*039c*/ 	.word	0x00000260
        /*03a0*/ 	.word	0x000000ff
        /*03a4*/ 	.word	0x00013200
        /*03a8*/ 	.short	0x0100
        /*03aa*/ 	.byte	0x08
	.zero		1


	//   ....[1]....
        /*03ac*/ 	.word	0x00000270
        /*03b0*/ 	.word	0x000000ff
        /*03b4*/ 	.word	0x00013220
        /*03b8*/ 	.short	0x0100
        /*03ba*/ 	.byte	0x08
	.zero		1


	//   ....[2]....
        /*03bc*/ 	.word	0x00000360
        /*03c0*/ 	.word	0x000000ff
        /*03c4*/ 	.word	0x00013230
        /*03c8*/ 	.short	0x0100
        /*03ca*/ 	.byte	0x08
	.zero		1


	//   ....[3]....
        /*03cc*/ 	.word	0x00000370
        /*03d0*/ 	.word	0x000000ff
        /*03d4*/ 	.word	0x00013240
        /*03d8*/ 	.short	0x0100
        /*03da*/ 	.byte	0x08
	.zero		1


	//   ....[4]....
        /*03dc*/ 	.word	0x00000380
        /*03e0*/ 	.word	0x000000ff
        /*03e4*/ 	.word	0x00013238
        /*03e8*/ 	.short	0x0100
        /*03ea*/ 	.byte	0x08
	.zero		1


	//   ....[5]....
        /*03ec*/ 	.word	0x00000390
        /*03f0*/ 	.word	0x000000ff
        /*03f4*/ 	.word	0x00013248
        /*03f8*/ 	.short	0x0100
        /*03fa*/ 	.byte	0x08
	.zero		1


	//   ....[6]....
        /*03fc*/ 	.word	0x000004c0
        /*0400*/ 	.word	0x000000ff
        /*0404*/ 	.word	0x00013250
        /*0408*/ 	.short	0x0100
        /*040a*/ 	.byte	0x08
	.zero		1


	//   ....[7]....
        /*040c*/ 	.word	0x000004d0
        /*0410*/ 	.word	0x000000ff
        /*0414*/ 	.word	0x00013260
        /*0418*/ 	.short	0x0100
        /*041a*/ 	.byte	0x08
	.zero		1


	//   ....[8]....
        /*041c*/ 	.word	0x000004e0
        /*0420*/ 	.word	0x000000ff
        /*0424*/ 	.word	0x00013258
        /*0428*/ 	.short	0x0100
        /*042a*/ 	.byte	0x08
	.zero		1


	//   ....[9]....
        /*042c*/ 	.word	0x000004f0
        /*0430*/ 	.word	0x000000ff
        /*0434*/ 	.word	0x00013268
        /*0438*/ 	.short	0x0100
        /*043a*/ 	.byte	0x08
	.zero		1


	//   ....[10]....
        /*043c*/ 	.word	0x000005e0
        /*0440*/ 	.word	0x000000ff
        /*0444*/ 	.word	0x00013270
        /*0448*/ 	.short	0x0100
        /*044a*/ 	.byte	0x06
	.zero		1


	//   ....[11]....
        /*044c*/ 	.word	0x000005f0
        /*0450*/ 	.word	0x000000ff
        /*0454*/ 	.word	0x00013280
        /*0458*/ 	.short	0x0100
        /*045a*/ 	.byte	0x06
	.zero		1


	//   ....[12]....
        /*045c*/ 	.word	0x00000600
        /*0460*/ 	.word	0x000000ff
        /*0464*/ 	.word	0x00013278
        /*0468*/ 	.short	0x0100
        /*046a*/ 	.byte	0x06
	.zero		1


	//   ....[13]....
        /*046c*/ 	.word	0x00000610
        /*0470*/ 	.word	0x000000ff
        /*0474*/ 	.word	0x00013288
        /*0478*/ 	.short	0x0100
        /*047a*/ 	.byte	0x06
	.zero		1


	//   ....[14]....
        /*047c*/ 	.word	0x00000740
        /*0480*/ 	.word	0x000000ff
        /*0484*/ 	.word	0x00013290
        /*0488*/ 	.short	0x0100
        /*048a*/ 	.byte	0x08
	.zero		1


	//   ....[15]....
        /*048c*/ 	.word	0x00000750
        /*0490*/ 	.word	0x000000ff
        /*0494*/ 	.word	0x000132a0
        /*0498*/ 	.short	0x0100
        /*049a*/ 	.byte	0x08
	.zero		1


	//   ....[16]....
        /*049c*/ 	.word	0x00000760
        /*04a0*/ 	.word	0x000000ff
        /*04a4*/ 	.word	0x00013298
        /*04a8*/ 	.short	0x0100
        /*04aa*/ 	.byte	0x08
	.zero		1


	//   ....[17]....
        /*04ac*/ 	.word	0x00000770
        /*04b0*/ 	.word	0x000000ff
        /*04b4*/ 	.word	0x000132a8
        /*04b8*/ 	.short	0x0100
        /*04ba*/ 	.byte	0x08
	.zero		1


	//   ....[18]....
        /*04bc*/ 	.word	0x000008a0
        /*04c0*/ 	.word	0x000000ff
        /*04c4*/ 	.word	0x000132b0
        /*04c8*/ 	.short	0x0100
        /*04ca*/ 	.byte	0x08
	.zero		1


	//   ....[19]....
        /*04cc*/ 	.word	0x000008b0
        /*04d0*/ 	.word	0x000000ff
        /*04d4*/ 	.word	0x000132c0
        /*04d8*/ 	.short	0x0100
        /*04da*/ 	.byte	0x08
	.zero		1


	//   ....[20]....
        /*04dc*/ 	.word	0x000008c0
        /*04e0*/ 	.word	0x000000ff
        /*04e4*/ 	.word	0x000132b8
        /*04e8*/ 	.short	0x0100
        /*04ea*/ 	.byte	0x08
	.zero		1


	//   ....[21]....
        /*04ec*/ 	.word	0x000008d0
        /*04f0*/ 	.word	0x000000ff
        /*04f4*/ 	.word	0x000132c8
        /*04f8*/ 	.short	0x0100
        /*04fa*/ 	.byte	0x08
	.zero		1


	//   ....[22]....
        /*04fc*/ 	.word	0x00001b70
        /*0500*/ 	.word	0x000000ff
        /*0504*/ 	.word	0x00013200
        /*0508*/ 	.short	0x010a
        /*050a*/ 	.byte	0x2d
	.zero		1


	//   ....[23]....
        /*050c*/ 	.word	0x00001c10
        /*0510*/ 	.word	0x0000006a
        /*0514*/ 	.word	0x00013230
        /*0518*/ 	.short	0x010a
        /*051a*/ 	.byte	0x3f
	.zero		1


	//   ....[24]....
        /*051c*/ 	.word	0x00001c50
        /*0520*/ 	.word	0x0000006a
        /*0524*/ 	.word	0x00013230
        /*0528*/ 	.short	0x010a
        /*052a*/ 	.byte	0x3f
	.zero		1


	//   ....[25]....
        /*052c*/ 	.word	0x000028d0
        /*0530*/ 	.word	0x0000006a
        /*0534*/ 	.word	0x00000000
        /*0538*/ 	.short	0x0101
        /*053a*/ 	.byte	0x3f
	.zero		1


	//   ....[26]....
        /*053c*/ 	.word	0x00006360
        /*0540*/ 	.word	0x000000ff
        /*0544*/ 	.word	0x00013230
        /*0548*/ 	.short	0x010a
        /*054a*/ 	.byte	0x06
	.zero		1


	//   ....[27]....
        /*054c*/ 	.word	0x000063a0
        /*0550*/ 	.word	0x000000ff
        /*0554*/ 	.word	0x00013230
        /*0558*/ 	.short	0x010a
        /*055a*/ 	.byte	0x06
	.zero		1


	//   ....[28]....
        /*055c*/ 	.word	0x000067f0
        /*0560*/ 	.word	0x000000ff
        /*0564*/ 	.word	0x00013250
        /*0568*/ 	.short	0x010a
        /*056a*/ 	.byte	0x0b
	.zero		1


	//   ....[29]....
        /*056c*/ 	.word	0x00006aa0
        /*0570*/ 	.word	0x000000ff
        /*0574*/ 	.word	0x00013250
        /*0578*/ 	.short	0x010a
        /*057a*/ 	.byte	0x0b
	.zero		1


	//   ....[30]....
        /*057c*/ 	.word	0x000074a0
        /*0580*/ 	.word	0x00000038
        /*0584*/ 	.word	0x00000000
        /*0588*/ 	.short	0x0101
        /*058a*/ 	.byte	0x3f
	.zero		1


	//   ....[31]....
        /*058c*/ 	.word	0x0000a750
        /*0590*/ 	.word	0x000000ff
        /*0594*/ 	.word	0x00000000
        /*0598*/ 	.short	0x0101
        /*059a*/ 	.byte	0x06
	.zero		1


	//   ....[32]....
        /*059c*/ 	.word	0x0000af60
        /*05a0*/ 	.word	0x000000ff
        /*05a4*/ 	.word	0x00013230
        /*05a8*/ 	.short	0x010a
        /*05aa*/ 	.byte	0x16
	.zero		1


	//   ....[33]....
        /*05ac*/ 	.word	0x0000afa0
        /*05b0*/ 	.word	0x000000ff
        /*05b4*/ 	.word	0x00013230
        /*05b8*/ 	.short	0x010a
        /*05ba*/ 	.byte	0x16
	.zero		1


	//   ....[34]....
        /*05bc*/ 	.word	0x0000b3f0
        /*05c0*/ 	.word	0x000000ff
        /*05c4*/ 	.word	0x00013250
        /*05c8*/ 	.short	0x010a
        /*05ca*/ 	.byte	0x0b
	.zero		1


	//   ....[35]....
        /*05cc*/ 	.word	0x0000bbe0
        /*05d0*/ 	.word	0x000000ff
        /*05d4*/ 	.word	0x00013250
        /*05d8*/ 	.short	0x010a
        /*05da*/ 	.byte	0x0b
	.zero		1


	//   ....[36]....
        /*05dc*/ 	.word	0x0000d3b0
        /*05e0*/ 	.word	0x00000004
        /*05e4*/ 	.word	0x00000000
        /*05e8*/ 	.short	0x0101
        /*05ea*/ 	.byte	0x3f
	.zero		1


	//   ....[37]....
        /*05ec*/ 	.word	0x0000d6a0
        /*05f0*/ 	.word	0x000000ff
        /*05f4*/ 	.word	0x00000000
        /*05f8*/ 	.short	0x0101
        /*05fa*/ 	.byte	0x06
	.zero		1


	//   ....[38]....
        /*05fc*/ 	.word	0x0000dc20
        /*0600*/ 	.word	0x000000ff
        /*0604*/ 	.word	0x00013230
        /*0608*/ 	.short	0x010a
        /*060a*/ 	.byte	0x06
	.zero		1


	//   ....[39]....
        /*060c*/ 	.word	0x0000dc60
        /*0610*/ 	.word	0x000000ff
        /*0614*/ 	.word	0x00013230
        /*0618*/ 	.short	0x010a
        /*061a*/ 	.byte	0x06
	.zero		1


	//   ....[40]....
        /*061c*/ 	.word	0x0000e0b0
        /*0620*/ 	.word	0x000000ff
        /*0624*/ 	.word	0x00013250
        /*0628*/ 	.short	0x010a
        /*062a*/ 	.byte	0x0b
	.zero		1


	//   ....[41]....
        /*062c*/ 	.word	0x0000e360
        /*0630*/ 	.word	0x000000ff
        /*0634*/ 	.word	0x00013250
        /*0638*/ 	.short	0x010a
        /*063a*/ 	.byte	0x0b
	.zero		1


	//   ....[42]....
        /*063c*/ 	.word	0x0000ed00
        /*0640*/ 	.word	0x00000038
        /*0644*/ 	.word	0x00000000
        /*0648*/ 	.short	0x0101
        /*064a*/ 	.byte	0x3f
	.zero		1


	//   ....[43]....
        /*064c*/ 	.word	0x00012000
        /*0650*/ 	.word	0x000000ff
        /*0654*/ 	.word	0x00000000
        /*0658*/ 	.short	0x0101
        /*065a*/ 	.byte	0x06
	.zero		1


	//   ....[44]....
        /*065c*/ 	.word	0x000124a0
        /*0660*/ 	.word	0x000000ff
        /*0664*/ 	.word	0x00013250
        /*0668*/ 	.short	0x010a
        /*066a*/ 	.byte	0x0e
	.zero		1


	//   ....[45]....
        /*066c*/ 	.word	0x000124e0
        /*0670*/ 	.word	0x000000ff
        /*0674*/ 	.word	0x00013250
        /*0678*/ 	.short	0x010a
        /*067a*/ 	.byte	0x0e
	.zero		1


	//   ....[46]....
        /*067c*/ 	.word	0x00012b50
        /*0680*/ 	.word	0x000000ff
        /*0684*/ 	.word	0x00000000
        /*0688*/ 	.short	0x0101
        /*068a*/ 	.byte	0x04
	.zero		1


	//   ....[47]....
        /*068c*/ 	.word	0x00013bd0
        /*0690*/ 	.word	0x00000007
        /*0694*/ 	.word	0x00000000
        /*0698*/ 	.short	0x0101
        /*069a*/ 	.byte	0x3f
	.zero		1


	//   ....[48]....
        /*069c*/ 	.word	0x00015b70
        /*06a0*/ 	.word	0x00000005
        /*06a4*/ 	.word	0x00013280
        /*06a8*/ 	.short	0x010a
        /*06aa*/ 	.byte	0x3f
	.zero		1


	//   ....[49]....
        /*06ac*/ 	.word	0x00015d10
        /*06b0*/ 	.word	0x00000005
        /*06b4*/ 	.word	0x00013240
        /*06b8*/ 	.short	0x010a
        /*06ba*/ 	.byte	0x3f
	.zero		1


	//   ....[50]....
        /*06bc*/ 	.word	0x00016820
        /*06c0*/ 	.word	0x00000012
        /*06c4*/ 	.word	0x00013200
        /*06c8*/ 	.short	0x0107
        /*06ca*/ 	.byte	0x3f
	.zero		1


	//   ....[51]....
        /*06cc*/ 	.word	0x000168f0
        /*06d0*/ 	.word	0x00000012
        /*06d4*/ 	.word	0x00013200
        /*06d8*/ 	.short	0x0101
        /*06da*/ 	.byte	0x3f
	.zero		1


	//   ....[52]....
        /*06dc*/ 	.word	0x00016910
        /*06e0*/ 	.word	0x00000012
        /*06e4*/ 	.word	0x00013220
        /*06e8*/ 	.short	0x010a
        /*06ea*/ 	.byte	0x3f
	.zero		1


	//   ....[53]....
        /*06ec*/ 	.word	0x00016be0
        /*06f0*/ 	.word	0x00000004
        /*06f4*/ 	.word	0x00013280
        /*06f8*/ 	.short	0x010a
        /*06fa*/ 	.byte	0x3f
	.zero		1


	//   ....[54]....
        /*06fc*/ 	.word	0x00016e20
        /*0700*/ 	.word	0x00000004
        /*0704*/ 	.word	0x00013240
        /*0708*/ 	.short	0x010a
        /*070a*/ 	.byte	0x3f
	.zero		1


	//   ....[55]....
        /*070c*/ 	.word	0x000170e0
        /*0710*/ 	.word	0x00000003
        /*0714*/ 	.word	0x00013270
        /*0718*/ 	.short	0x010a
        /*071a*/ 	.byte	0x3f
	.zero		1


	//   ....[56]....
        /*071c*/ 	.word	0x00017160
        /*0720*/ 	.word	0x00000003
        /*0724*/ 	.word	0x00013260
        /*0728*/ 	.short	0x010a
        /*072a*/ 	.byte	0x3f
	.zero		1


	//   ....[57]....
        /*072c*/ 	.word	0x00017440
        /*0730*/ 	.word	0x00000003
        /*0734*/ 	.word	0x00013250
        /*0738*/ 	.short	0x0101
        /*073a*/ 	.byte	0x3f
	.zero		1


	//   ....[58]....
        /*073c*/ 	.word	0x000174c0
        /*0740*/ 	.word	0x00000002
        /*0744*/ 	.word	0x00000000
        /*0748*/ 	.short	0x0101
        /*074a*/ 	.byte	0x3f
	.zero		1


	//   ....[59]....
        /*074c*/ 	.word	0x000176b0
        /*0750*/ 	.word	0x00000002
        /*0754*/ 	.word	0x00013270
        /*0758*/ 	.short	0x010a
        /*075a*/ 	.byte	0x3f
	.zero		1


	//   ....[60]....
        /*075c*/ 	.word	0x00017730
        /*0760*/ 	.word	0x00000002
        /*0764*/ 	.word	0x00013260
        /*0768*/ 	.short	0x010a
        /*076a*/ 	.byte	0x3f
	.zero		1


	//   ....[61]....
        /*076c*/ 	.word	0x00017a00
        /*0770*/ 	.word	0x00000002
        /*0774*/ 	.word	0x00013250
        /*0778*/ 	.short	0x0101
        /*077a*/ 	.byte	0x3f
	.zero		1


	//   ....[62]....
        /*077c*/ 	.word	0x00017a90
        /*0780*/ 	.word	0x00000000
        /*0784*/ 	.word	0x00000000
        /*0788*/ 	.short	0x0101
        /*078a*/ 	.byte	0x3f
	.zero		1


	//   ....[63]....
        /*078c*/ 	.word	0x00017c90
        /*0790*/ 	.word	0x00000006
        /*0794*/ 	.word	0x00013220
        /*0798*/ 	.short	0x010a
        /*079a*/ 	.byte	0x3f
	.zero		1


	//   ....[64]....
        /*079c*/ 	.word	0x00017e30
        /*07a0*/ 	.word	0x00000005
        /*07a4*/ 	.word	0x00000000
        /*07a8*/ 	.short	0x010a
        /*07aa*/ 	.byte	0x3f
	.zero		1


	//   ....[65]....
        /*07ac*/ 	.word	0x00017ea0
        /*07b0*/ 	.word	0x00000009
        /*07b4*/ 	.word	0x00000000
        /*07b8*/ 	.short	0x010a
        /*07ba*/ 	.byte	0x3f
	.zero		1


	//   ....[66]....
        /*07bc*/ 	.word	0x00017ef0
        /*07c0*/ 	.word	0x00000013
        /*07c4*/ 	.word	0x00013260
        /*07c8*/ 	.short	0x010a
        /*07ca*/ 	.byte	0x3f
	.zero		1


	//   ....[67]....
        /*07cc*/ 	.word	0x00017f40
        /*07d0*/ 	.word	0x00000007
        /*07d4*/ 	.word	0x00013260
        /*07d8*/ 	.short	0x010a
        /*07da*/ 	.byte	0x3f
	.zero		1


	//   ....[68]....
        /*07dc*/ 	.word	0x00017f80
        /*07e0*/ 	.word	0x00000013
        /*07e4*/ 	.word	0x00013280
        /*07e8*/ 	.short	0x010a
        /*07ea*/ 	.byte	0x3f
	.zero		1


	//   ....[69]....
        /*07ec*/ 	.word	0x00017fa0
        /*07f0*/ 	.word	0x00000007
        /*07f4*/ 	.word	0x00013280
        /*07f8*/ 	.short	0x010a
        /*07fa*/ 	.byte	0x3f
	.zero		1


	//   ....[70]....
        /*07fc*/ 	.word	0x00018010
        /*0800*/ 	.word	0x00000003
        /*0804*/ 	.word	0x00013200
        /*0808*/ 	.short	0x010a
        /*080a*/ 	.byte	0x3f
	.zero		1


	//   ....[71]....
        /*080c*/ 	.word	0x00018060
        /*0810*/ 	.word	0x0000006a
        /*0814*/ 	.word	0x00013230
        /*0818*/ 	.short	0x010a
        /*081a*/ 	.byte	0x3f
	.zero		1


	//   ....[72]....
        /*081c*/ 	.word	0x000180c0
        /*0820*/ 	.word	0x00000008
        /*0824*/ 	.word	0x00013230
        /*0828*/ 	.short	0x010a
        /*082a*/ 	.byte	0x3f
	.zero		1


	//   ....[73]....
        /*082c*/ 	.word	0x00018120
        /*0830*/ 	.word	0x00000082
        /*0834*/ 	.word	0x00013250
        /*0838*/ 	.short	0x010a
        /*083a*/ 	.byte	0x3f
	.zero		1


	//   ....[74]....
        /*083c*/ 	.word	0x00018180
        /*0840*/ 	.word	0x0000000a
        /*0844*/ 	.word	0x00013230
        /*0848*/ 	.short	0x010a
        /*084a*/ 	.byte	0x3f
	.zero		1


	//   ....[75]....
        /*084c*/ 	.word	0x000181e0
        /*0850*/ 	.word	0x0000000a
        /*0854*/ 	.word	0x00013250
        /*0858*/ 	.short	0x010a
        /*085a*/ 	.byte	0x3f
	.zero		1


	//   ....[76]....
        /*085c*/ 	.word	0x00018240
        /*0860*/ 	.word	0x0000000a
        /*0864*/ 	.word	0x00013230
        /*0868*/ 	.short	0x010a
        /*086a*/ 	.byte	0x3f
	.zero		1


	//   ....[77]....
        /*086c*/ 	.word	0x000182a0
        /*0870*/ 	.word	0x00000082
        /*0874*/ 	.word	0x00013250
        /*0878*/ 	.short	0x010a
        /*087a*/ 	.byte	0x3f
	.zero		1


	//   ....[78]....
        /*087c*/ 	.word	0x00018300
        /*0880*/ 	.word	0x00000003
        /*0884*/ 	.word	0x00013250
        /*0888*/ 	.short	0x010a
        /*088a*/ 	.byte	0x3f
	.zero		1


	//   ....[79]....
        /*088c*/ 	.word	0x00018450
        /*0890*/ 	.word	0x00000005
        /*0894*/ 	.word	0x00013280
        /*0898*/ 	.short	0x010a
        /*089a*/ 	.byte	0x3f
	.zero		1


	//   ....[80]....
        /*089c*/ 	.word	0x000184a0
        /*08a0*/ 	.word	0x00000005
        /*08a4*/ 	.word	0x00013240
        /*08a8*/ 	.short	0x010a
        /*08aa*/ 	.byte	0x3f
	.zero		1


	//   ....[81]....
        /*08ac*/ 	.word	0x00018bc0
        /*08b0*/ 	.word	0x00000012
        /*08b4*/ 	.word	0x00013220
        /*08b8*/ 	.short	0x010a
        /*08ba*/ 	.byte	0x3f
	.zero		1


	//   ....[82]....
        /*08bc*/ 	.word	0x00018c10
        /*08c0*/ 	.word	0x00000004
        /*08c4*/ 	.word	0x00013280
        /*08c8*/ 	.short	0x010a
        /*08ca*/ 	.byte	0x3f
	.zero		1


	//   ....[83]....
        /*08cc*/ 	.word	0x00018c60
        /*08d0*/ 	.word	0x00000004
        /*08d4*/ 	.word	0x00013240
        /*08d8*/ 	.short	0x010a
        /*08da*/ 	.byte	0x3f
	.zero		1


	//   ....[84]....
        /*08dc*/ 	.word	0x00018cb0
        /*08e0*/ 	.word	0x00000003
        /*08e4*/ 	.word	0x00013270
        /*08e8*/ 	.short	0x010a
        /*08ea*/ 	.byte	0x3f
	.zero		1


	//   ....[85]....
        /*08ec*/ 	.word	0x00018d00
        /*08f0*/ 	.word	0x00000003
        /*08f4*/ 	.word	0x00013260
        /*08f8*/ 	.short	0x010a
        /*08fa*/ 	.byte	0x3f
	.zero		1


	//   ....[86]....
        /*08fc*/ 	.word	0x00018d50
        /*0900*/ 	.word	0x00000002
        /*0904*/ 	.word	0x00013270
        /*0908*/ 	.short	0x010a
        /*090a*/ 	.byte	0x3f
	.zero		1


	//   ....[87]....
        /*090c*/ 	.word	0x00018da0
        /*0910*/ 	.word	0x00000002
        /*0914*/ 	.word	0x00013260
        /*0918*/ 	.short	0x010a
        /*091a*/ 	.byte	0x3f
	.zero		1


	//   ....[88]....
        /*091c*/ 	.word	0x00018df0
        /*0920*/ 	.word	0x00000006
        /*0924*/ 	.word	0x00013220
        /*0928*/ 	.short	0x010a
        /*092a*/ 	.byte	0x3f
	.zero		1


	//   ....[89]....
        /*092c*/ 	.word	0x00018f90
        /*0930*/ 	.word	0x00000005
        /*0934*/ 	.word	0x00000000
        /*0938*/ 	.short	0x010a
        /*093a*/ 	.byte	0x3f
	.zero		1


	//   ....[90]....
        /*093c*/ 	.word	0x00018fe0
        /*0940*/ 	.word	0x00000009
        /*0944*/ 	.word	0x00000000
        /*0948*/ 	.short	0x010a
        /*094a*/ 	.byte	0x3f
	.zero		1


	//   ....[91]....
        /*094c*/ 	.word	0x00019030
        /*0950*/ 	.word	0x00000013
        /*0954*/ 	.word	0x00013260
        /*0958*/ 	.short	0x010a
        /*095a*/ 	.byte	0x3f
	.zero		1


	//   ....[92]....
        /*095c*/ 	.word	0x00019080
        /*0960*/ 	.word	0x00000007
        /*0964*/ 	.word	0x00013260
        /*0968*/ 	.short	0x010a
        /*096a*/ 	.byte	0x3f
	.zero		1


	//   ....[93]....
        /*096c*/ 	.word	0x000190d0
        /*0970*/ 	.word	0x00000013
        /*0974*/ 	.word	0x00013280
        /*0978*/ 	.short	0x010a
        /*097a*/ 	.byte	0x3f
	.zero		1


	//----- nvinfo : EIATTR_NUM_MBARRIERS
	.align		4
.L_1519:
        /*097c*/ 	.byte	0x03, 0x38
        /*097e*/ 	.short	0x0016


	//----- nvinfo : EIATTR_EXIT_INSTR_OFFSETS
	.align		4
        /*0980*/ 	.byte	0x04, 0x1c
        /*0982*/ 	.short	(.L_1521 - .L_1520)


	//   ....[0]....
.L_1520:
        /*0984*/ 	.word	0x000009f0


	//   ....[1]....
        /*0988*/ 	.word	0x000145e0


	//   ....[2]....
        /*098c*/ 	.word	0x00017ff0


	//----- nvinfo : EIATTR_MAX_THREADS
	.align		4
.L_1521:
        /*0990*/ 	.byte	0x04, 0x05
        /*0992*/ 	.short	(.L_1523 - .L_1522)
.L_1522:
        /*0994*/ 	.word	0x00000200
        /*0998*/ 	.word	0x00000001
        /*099c*/ 	.word	0x00000001


	//----- nvinfo : EIATTR_CRS_STACK_SIZE
	.align		4
.L_1523:
        /*09a0*/ 	.byte	0x04, 0x1e
        /*09a2*/ 	.short	(.L_1525 - .L_1524)
.L_1524:
        /*09a4*/ 	.word	0x00000000


	//----- nvinfo : EIATTR_CBANK_PARAM_SIZE
	.align		4
.L_1525:
        /*09a8*/ 	.byte	0x03, 0x19
        /*09aa*/ 	.short	0x0af0


	//----- nvinfo : EIATTR_PARAM_CBANK
	.align		4
        /*09ac*/ 	.byte	0x04, 0x0a
        /*09ae*/ 	.short	(.L_1527 - .L_1526)
	.align		4
.L_1526:
        /*09b0*/ 	.word	index@(.nv.constant0._ZN7cutlass13device_kernelIN5flash11enable_sm90INS1_16FlashAttnFwdSm90INS1_25CollectiveMainloopFwdSm90ILi2EN4cute5tupleIJNS5_1CILi1EEES8_S8_EEENS6_IJNS7_ILi192EEENS7_ILi160EEENS7_ILi64EEEEEELi64ENS_12float_e4m3_tEfNS_4arch4Sm90ELb0ELb1ELb1ELb0ELb0ELb0ELb0ELb1ELb1ELb1ELb0ELb0EEENS1_21CollectiveEpilogueFwdINS6_IJSA_SC_SB_EEES9_NS_10bfloat16_tESG_Li384ELb0ELb1ELb0ELb1EEENS1_30DynamicPersistentTileSchedulerILi384ELi128ELb0ELb1ELb1EEEEEEEEEvNT_6ParamsE)
        /*09b4*/ 	.short	0x0210
        /*09b6*/ 	.short	0x0af0


	//----- nvinfo : EIATTR_SW_WAR
	.align		4
.L_1527:
        /*09b8*/ 	.byte	0x04, 0x36
        /*09ba*/ 	.short	(.L_1529 - .L_1528)
.L_1528:
        /*09bc*/ 	.word	0x00000008
.L_1529:


//--------------------- .nv.info._ZN7cutlass13device_kernelIN5flash11enable_sm90INS1_16FlashAttnFwdSm90INS1_25CollectiveMainloopFwdSm90ILi2EN4cute5tupleIJNS5_1CILi1EEES8_S8_EEENS6_IJNS7_ILi192EEENS7_ILi160EEENS7_ILi64EEEEEELi64ENS_12float_e4m3_tEfNS_4arch4Sm90ELb0ELb1ELb1ELb1ELb0ELb0ELb0ELb1ELb1ELb1ELb0ELb0EEENS1_21CollectiveEpilogueFwdINS6_IJSA_SC_SB_EEES9_NS_10bfloat16_tESG_Li384ELb1ELb1ELb0ELb1EEENS1_36VarlenDynamicPersistentTileSchedulerILi192ELi160ELi384ELi128ELb0ELb1ELb1ELb1ELb0ELb1EEEEEEEEEvNT_6ParamsE --------------------------
	.section	.nv.info._ZN7cutlass13device_kernelIN5flash11enable_sm90INS1_16FlashAttnFwdSm90INS1_25CollectiveMainloopFwdSm90ILi2EN4cute5tupleIJNS5_1CILi1EEES8_S8_EEENS6_IJNS7_ILi192EEENS7_ILi160EEENS7_ILi64EEEEEELi64ENS_12float_e4m3_tEfNS_4arch4Sm90ELb0ELb1ELb1ELb1ELb0ELb0ELb0ELb1ELb1ELb1ELb0ELb0EEENS1_21CollectiveEpilogueFwdINS6_IJSA_SC_SB_EEES9_NS_10bfloat16_tESG_Li384ELb1ELb1ELb0ELb1EEENS1_36VarlenDynamicPersistentTileSchedulerILi192ELi160ELi384ELi128ELb0ELb1ELb1ELb1ELb0ELb1EEEEEEEEEvNT_6ParamsE,"",@"SHT_CUDA_INFO"
	.sectionflags	@""
	.align	4


	//----- nvinfo : EIATTR_CUDA_API_VERSION
	.align		4
        /*0000*/ 	.byte	0x04, 0x37
        /*0002*/ 	.short	(.L_1531 - .L_1530)
.L_1530:
        /*0004*/ 	.word	0x00000082


	//----- nvinfo : EIATTR_KPARAM_INFO
	.align		4
.L_1531:
        /*0008*/ 	.byte	0x04, 0x17
        /*000a*/ 	.short	(.L_1533 - .L_1532)
.L_1532:
        /*000c*/ 	.word	0x00000000
        /*0010*/ 	.short	0x0000
        /*0012*/ 	.short	0x0070
        /*0014*/ 	.byte	0x00, 0xf0, 0x01, 0x2a


	//----- nvinfo : EIATTR_SPARSE_MMA_MASK
	.align		4
.L_1533:
        /*0018*/ 	.byte	0x03, 0x50
        /*001a*/ 	.short	0x0000


	//----- nvinfo : EIATTR_MAXREG_COUNT
	.align		4
        /*001c*/ 	.byte	0x03, 0x1b
        /*001e*/ 	.short	0x0080


	//----- nvinfo : EIATTR_NUM_BARRIERS
	.align		4
        /*0020*/ 	.byte	0x02, 0x4c
        /*0022*/ 	.byte	0x09
	.zero		1


	//----- nvinfo : EIATTR_EXTERNS
	.align		4
        /*0024*/ 	.byte	0x04, 0x0f
        /*0026*/ 	.short	(.L_1535 - .L_1534)


	//   ....[0]....
	.align		4
.L_1534:
        /*0028*/ 	.word	index@(__assertfail)


	//----- nvinfo : EIATTR_ANNOTATIONS
	.align		4
.L_1535:
        /*002c*/ 	.byte	0x04, 0x55
        /*002e*/ 	.short	(.L_1537 - .L_1536)


	//   ....[0]....
.L_1536:
        /*0030*/ 	.word	0x00000001
        /*0034*/ 	.byte	0x70, 0x57, 0x01, 0x00, 0x01, 0x00, 0x00, 0x00, 0x90, 0x58, 0x01, 0x00, 0x01, 0x00, 0x00, 0x00
        /*0044*/ 	.byte	0x20, 0x5a, 0x01, 0x00, 0x01, 0x00, 0x00, 0x00, 0x50, 0x5f, 0x01, 0x00, 0x01, 0x00, 0x00, 0x00
        /*0054*/ 	.byte	0x90, 0x73, 0x01, 0x00, 0x01, 0x00, 0x00, 0x00, 0x40, 0x75, 0x01, 0x00, 0x01, 0x00, 0x00, 0x00
        /*0064*/ 	.byte	0x30, 0x78, 0x01, 0x00, 0x01, 0x00, 0x00, 0x00, 0x00, 0x7c, 0x01, 0x00, 0x01, 0x00, 0x00, 0x00
        /*0074*/ 	.byte	0x20, 0x7c, 0x01, 0x00, 0x01, 0x00, 0x00, 0x00, 0x20, 0x9a, 0x01, 0x00


	//----- nvinfo : EIATTR_MERCURY_ISA_VERSION
	.align		4
.L_1537:
        /*0080*/ 	.byte	0x03, 0x5f
        /*0082*/ 	.short	0x0101


	//----- nvinfo : EIATTR_UNUSED_LOAD_BYTE_OFFSET
	.align		4
        /*0084*/ 	.byte	0x04, 0x44
        /*0086*/ 	.short	(.L_1539 - .L_1538)


	//   ....[0]....
.L_1538:
        /*0088*/ 	.word	0x00000a00
        /*008c*/ 	.word	0x0000fff0


	//   ....[1]....
        /*0090*/ 	.word	0x00012ec0
        /*0094*/ 	.word	0x0000fff0


	//----- nvinfo : EIATTR_INT_WARP_WIDE_INSTR_OFFSETS
	.align		4
.L_1539:
        /*0098*/ 	.byte	0x04, 0x31
        /*009a*/ 	.short	(.L_1541 - .L_1540)


	//   ....[0]....
.L_1540:
        /*009c*/ 	.word	0x00000130


	//   ....[1]....
        /*00a0*/ 	.word	0x00000170


	//   ....[2]....
        /*00a4*/ 	.word	0x000001e0


	//   ....[3]....
        /*00a8*/ 	.word	0x00016470


	//   ....[4]....
        /*00ac*/ 	.word	0x00016500


	//   ....[5]....
        /*00b0*/ 	.word	0x000188e0


	//   ....[6]....
        /*00b4*/ 	.word	0x00018970


	//----- nvinfo : EIATTR_COOP_GROUP_MASK_REGIDS
	.align		4
.L_1541:
        /*00b8*/ 	.byte	0x04, 0x29
        /*00ba*/ 	.short	(.L_1543 - .L_1542)


	//   ....[0]....
.L_1542:
        /*00bc*/ 	.word	0xffffffff


	//   ....[1]....
        /*00c0*/ 	.word	0xffffffff


	//   ....[2]....
        /*00c4*/ 	.word	0xffffffff


	//   ....[3]....
        /*00c8*/ 	.word	0xffffffff


	//   ....[4]....
        /*00cc*/ 	.word	0xffffffff


	//   ....[5]....
        /*00d0*/ 	.word	0xffffffff


	//   ....[6]....
        /*00d4*/ 	.word	0xffffffff


	//   ....[7]....
        /*00d8*/ 	.word	0xffffffff


	//   ....[8]....
        /*00dc*/ 	.word	0xffffffff


	//   ....[9]....
        /*00e0*/ 	.word	0xffffffff


	//   ....[10]....
        /*00e4*/ 	.word	0xffffffff


	//   ....[11]....
        /*00e8*/ 	.word	0xffffffff


	//   ....[12]....
        /*00ec*/ 	.word	0xffffffff


	//   ....[13]....
        /*00f0*/ 	.word	0xffffffff


	//   ....[14]....
        /*00f4*/ 	.word	0xffffffff


	//   ....[15]....
        /*00f8*/ 	.word	0xffffffff


	//   ....[16]....
        /*00fc*/ 	.word	0xffffffff


	//   ....[17]....
        /*0100*/ 	.word	0xffffffff


	//   ....[18]....
        /*0104*/ 	.word	0xffffffff


	//   ....[19]....
        /*0108*/ 	.word	0xffffffff


	//   ....[20]....
        /*010c*/ 	.word	0xffffffff


	//   ....[21]....
        /*0110*/ 	.word	0xffffffff


	//   ....[22]....
        /*0114*/ 	.word	0xffffffff


	//   ....[23]....
        /*0118*/ 	.word	0xffffffff


	//   ....[24]....
        /*011c*/ 	.word	0xffffffff


	//   ....[25]....
        /*0120*/ 	.word	0xffffffff


	//   ....[26]....
        /*0124*/ 	.word	0xffffffff


	//   ....[27]....
        /*0128*/ 	.word	0xffffffff


	//   ....[28]....
        /*012c*/ 	.word	0xffffffff


	//   ....[29]....
        /*0130*/ 	.word	0xffffffff


	//   ....[30]....
        /*0134*/ 	.word	0xffffffff


	//   ....[31]....
        /*0138*/ 	.word	0xffffffff


	//   ....[32]....
        /*013c*/ 	.word	0xffffffff


	//   ....[33]....
        /*0140*/ 	.word	0xffffffff


	//   ....[34]....
        /*0144*/ 	.word	0xffffffff


	//   ....[35]....
        /*0148*/ 	.word	0xffffffff


	//   ....[36]....
        /*014c*/ 	.word	0xffffffff


	//   ....[37]....
        /*0150*/ 	.word	0xffffffff


	//   ....[38]....
        /*0154*/ 	.word	0xffffffff


	//   ....[39]....
        /*0158*/ 	.word	0xffffffff


	//   ....[40]....
        /*015c*/ 	.word	0xffffffff


	//   ....[41]....
        /*0160*/ 	.word	0xffffffff


	//   ....[42]....
        /*0164*/ 	.word	0xffffffff


	//   ....[43]....
        /*0168*/ 	.word	0xffffffff


	//   ....[44]....
        /*016c*/ 	.word	0xffffffff


	//   ....[45]....
        /*0170*/ 	.word	0xffffffff


	//   ....[46]....
        /*0174*/ 	.word	0xffffffff


	//   ....[47]....
        /*0178*/ 	.word	0xffffffff


	//   ....[48]....
        /*017c*/ 	.word	0xffffffff


	//   ....[49]....
        /*0180*/ 	.word	0xffffffff


	//   ....[50]....
        /*0184*/ 	.word	0xffffffff


	//   ....[51]....
        /*0188*/ 	.word	0xffffffff


	//   ....[52]....
        /*018c*/ 	.word	0xffffffff


	//   ....[53]....
        /*0190*/ 	.word	0xffffffff


	//   ....[54]....
        /*0194*/ 	.word	0xffffffff


	//   ....[55]....
        /*0198*/ 	.word	0xffffffff


	//   ....[56]....
        /*019c*/ 	.word	0xffffffff


	//   ....[57]....
        /*01a0*/ 	.word	0xffffffff


	//   ....[58]....
        /*01a4*/ 	.word	0xffffffff


	//   ....[59]....
        /*01a8*/ 	.word	0xffffffff


	//   ....[60]....
        /*01ac*/ 	.word	0xffffffff


	//   ....[61]....
        /*01b0*/ 	.word	0xffffffff


	//   ....[62]....
        /*01b4*/ 	.word	0xffffffff


	//   ....[63]....
        /*01b8*/ 	.word	0xffffffff


	//   ....[64]....
        /*01bc*/ 	.word	0xffffffff


	//   ....[65]....
        /*01c0*/ 	.word	0xffffffff


	//   ....[66]....
        /*01c4*/ 	.word	0xffffffff


	//   ....[67]....
        /*01c8*/ 	.word	0xffffffff


	//   ....[68]....
        /*01cc*/ 	.word	0xffffffff


	//   ....[69]....
        /*01d0*/ 	.word	0xffffffff


	//   ....[70]....
        /*01d4*/ 	.word	0xffffffff


	//   ....[71]....
        /*01d8*/ 	.word	0xffffffff


	//   ....[72]....
        /*01dc*/ 	.word	0xffffffff


	//   ....[73]....
        /*01e0*/ 	.word	0xffffffff


	//   ....[74]....
        /*01e4*/ 	.word	0xffffffff


	//   ....[75]....
        /*01e8*/ 	.word	0xffffffff


	//   ....[76]....
        /*01ec*/ 	.word	0xffffffff


	//   ....[77]....
        /*01f0*/ 	.word	0xffffffff


	//   ....[78]....
        /*01f4*/ 	.word	0xffffffff


	//   ....[79]....
        /*01f8*/ 	.word	0xffffffff


	//   ....[80]....
        /*01fc*/ 	.word	0xffffffff


	//   ....[81]....
        /*0200*/ 	.word	0xffffffff


	//   ....[82]....
        /*0204*/ 	.word	0xffffffff


	//   ....[83]....
        /*0208*/ 	.word	0xffffffff


	//   ....[84]....
        /*020c*/ 	.word	0xffffffff


	//   ....[85]....
        /*0210*/ 	.word	0xffffffff


	//   ....[86]....
        /*0214*/ 	.word	0xffffffff


	//   ....[87]....
        /*0218*/ 	.word	0xffffffff


	//   ....[88]....
        /*021c*/ 	.word	0xffffffff


	//   ....[89]....
        /*0220*/ 	.word	0xffffffff


	//   ....[90]....
        /*0224*/ 	.word	0xffffffff


	//   ....[91]....
        /*0228*/ 	.word	0xffffffff


	//   ....[92]....
        /*022c*/ 	.word	0xffffffff


	//   ....[93]....
        /*0230*/ 	.word	0xffffffff


	//   ....[94]....
        /*0234*/ 	.word	0xffffffff


	//   ....[95]....
        /*0238*/ 	.word	0xffffffff


	//   ....[96]....
        /*023c*/ 	.word	0xffffffff


	//   ....[97]....
        /*0240*/ 	.word	0xffffffff


	//   ....[98]....
        /*0244*/ 	.word	0xffffffff


	//   ....[99]....
        /*0248*/ 	.word	0xffffffff


	//   ....[100]....
        /*024c*/ 	.word	0xffffffff


	//   ....[101]....
        /*0250*/ 	.word	0xffffffff


	//   ....[102]....
        /*0254*/ 	.word	0xffffffff


	//   ....[103]....
        /*0258*/ 	.word	0xffffffff


	//   ....[104]....
        /*025c*/ 	.word	0xffffffff


	//   ....[105]....
        /*0260*/ 	.word	0xffffffff


	//   ....[106]....
        /*0264*/ 	.word	0xffffffff


	//   ....[107]....
        /*0268*/ 	.word	0xffffffff


	//   ....[108]....
        /*026c*/ 	.word	0xffffffff


	//   ....[109]....
        /*0270*/ 	.word	0xffffffff


	//   ....[110]....
        /*0274*/ 	.word	0xffffffff


	//   ....[111]....
        /*0278*/ 	.word	0xffffffff


	//   ....[112]....
        /*027c*/ 	.word	0xffffffff


	//   ....[113]....
        /*0280*/ 	.word	0xffffffff


	//   ....[114]....
        /*0284*/ 	.word	0xffffffff


	//   ....[115]....
        /*0288*/ 	.word	0xffffffff


	//   ....[116]....
        /*028c*/ 	.word	0xffffffff


	//   ....[117]....
        /*0290*/ 	.word	0x0500000f


	//   ....[118]....
        /*0294*/ 	.word	0x0500000f


	//   ....[119]....
        /*0298*/ 	.word	0x0500000f


	//   ....[120]....
        /*029c*/ 	.word	0x0500000f


	//   ....[121]....
        /*02a0*/ 	.word	0x0500000f


	//   ....[122]....
        /*02a4*/ 	.word	0x0500000f


	//   ....[123]....
        /*02a8*/ 	.word	0x0500000f


	//   ....[124]....
        /*02ac*/ 	.word	0x0500000f


	//   ....[125]....
        /*02b0*/ 	.word	0x0500000f


	//   ....[126]....
        /*02b4*/ 	.word	0x0500000f


	//   ....[127]....
        /*02b8*/ 	.word	0x0500000f


	//   ....[128]....
        /*02bc*/ 	.word	0x0500000f


	//   ....[129]....
        /*02c0*/ 	.word	0x0500000f


	//   ....[130]....
        /*02c4*/ 	.word	0x0500000f


	//----- nvinfo : EIATTR_COOP_GROUP_INSTR_OFFSETS
	.align		4
.L_1543:
        /*02c8*/ 	.byte	0x04, 0x28
        /*02ca*/ 	.short	(.L_1545 - .L_1544)


	//   ....[0]....
.L_1544:
        /*02cc*/ 	.word	0x00000060


	//   ....[1]....
        /*02d0*/ 	.word	0x00000140


	//   ....[2]....
        /*02d4*/ 	.word	0x00000190


	//   ....[3]....
        /*02d8*/ 	.word	0x000003c0


	//   ....[4]....
        /*02dc*/ 	.word	0x00000520


	//   ....[5]....
        /*02e0*/ 	.word	0x00000640


	//   ....[6]....
        /*02e4*/ 	.word	0x000007a0


	//   ....[7]....
        /*02e8*/ 	.word	0x000017a0


	//   ....[8]....
        /*02ec*/ 	.word	0x000028e0


	//   ....[9]....
        /*02f0*/ 	.word	0x00003a40


	//   ....[10]....
        /*02f4*/ 	.word	0x00004780


	//   ....[11]....
        /*02f8*/ 	.word	0x00004870


	//   ....[12]....
        /*02fc*/ 	.word	0x00005320


	//   ....[13]....
        /*0300*/ 	.word	0x000053b0


	//   ....[14]....
        /*0304*/ 	.word	0x00007440


	//   ....[15]....
        /*0308*/ 	.word	0x00008650


	//   ....[16]....
        /*030c*/ 	.word	0x00008e80


	//   ....[17]....
        /*0310*/ 	.word	0x00008f90


	//   ....[18]....
        /*0314*/ 	.word	0x00009ae0


	//   ....[19]....
        /*0318*/ 	.word	0x00009b80


	//   ....[20]....
        /*031c*/ 	.word	0x0000c550


	//   ....[21]....
        /*0320*/ 	.word	0x0000c580


	//   ....[22]....
        /*0324*/ 	.word	0x0000c5e0


	//   ....[23]....
        /*0328*/ 	.word	0x0000c610


	//   ....[24]....
        /*032c*/ 	.word	0x0000ec10


	//   ....[25]....
        /*0330*/ 	.word	0x0000fef0


	//   ....[26]....
        /*0334*/ 	.word	0x00010710


	//   ....[27]....
        /*0338*/ 	.word	0x00010820


	//   ....[28]....
        /*033c*/ 	.word	0x00011370


	//   ....[29]....
        /*0340*/ 	.word	0x000113f0


	//   ....[30]....
        /*0344*/ 	.word	0x000128e0


	//   ....[31]....
        /*0348*/ 	.word	0x000128f0


	//   ....[32]....
        /*034c*/ 	.word	0x00012970


	//   ....[33]....
        /*0350*/ 	.word	0x00012980


	//   ....[34]....
        /*0354*/ 	.word	0x00013480


	//   ....[35]....
        /*0358*/ 	.word	0x00013490


	//   ....[36]....
        /*035c*/ 	.word	0x000134a0


	//   ....[37]....
        /*0360*/ 	.word	0x000134b0


	//   ....[38]....
        /*0364*/ 	.word	0x000134c0


	//   ....[39]....
        /*0368*/ 	.word	0x000134d0


	//   ....[40]....
        /*036c*/ 	.word	0x000134e0


	//   ....[41]....
        /*0370*/ 	.word	0x000134f0


	//   ....[42]....
        /*0374*/ 	.word	0x00013520


	//   ....[43]....
        /*0378*/ 	.word	0x00013530


	//   ....[44]....
        /*037c*/ 	.word	0x00013550


	//   ....[45]....
        /*0380*/ 	.word	0x00013560


	//   ....[46]....
        /*0384*/ 	.word	0x00013590


	//   ....[47]....
        /*0388*/ 	.word	0x000135b0


	//   ....[48]....
        /*038c*/ 	.word	0x000135e0


	//   ....[49]....
        /*0390*/ 	.word	0x000135f0


	//   ....[50]....
        /*0394*/ 	.word	0x00013a30


	//   ....[51]....
        /*0398*/ 	.word	0x00013a70


	//   ....[52]....
        /*039c*/ 	.word	0x00013aa0


	//   ....[53]....
        /*03a0*/ 	.word	0x00013ae0


	//   ....[54]....
        /*03a4*/ 	.word	0x00013ff0


	//   ....[55]....
        /*03a8*/ 	.word	0x00014010


	//   ....[56]....
        /*03ac*/ 	.word	0x00014050


	//   ....[57]....
        /*03b0*/ 	.word	0x00014080


	//   ....[58]....
        /*03b4*/ 	.word	0x00014090


	//   ....[59]....
        /*03b8*/ 	.word	0x000140a0


	//   ....[60]....
        /*03bc*/ 	.word	0x000140c0


	//   ....[61]....
        /*03c0*/ 	.word	0x000140e0


	//   ....[62]....
        /*03c4*/ 	.word	0x00014970


	//   ....[63]....
        /*03c8*/ 	.word	0x000149a0


	//   ....[64]....
        /*03cc*/ 	.word	0x000149e0


	//   ....[65]....
        /*03d0*/ 	.word	0x00014a10


	//   ....[66]....
        /*03d4*/ 	.word	0x00014a20


	//   ....[67]....
        /*03d8*/ 	.word	0x00014a30


	//   ....[68]....
        /*03dc*/ 	.word	0x00014a40


	//   ....[69]....
        /*03e0*/ 	.word	0x00014a60


	//   ....[70]....
        /*03e4*/ 	.word	0x00014bc0


	//   ....[71]....
        /*03e8*/ 	.word	0x00014d90


	//   ....[72]....
        /*03ec*/ 	.word	0x00014dc0


	//   ....[73]....
        /*03f0*/ 	.word	0x00014df0


	//   ....[74]....
        /*03f4*/ 	.word	0x00014e20


	//   ....[75]....
        /*03f8*/ 	.word	0x00014e50


	//   ....[76]....
        /*03fc*/ 	.word	0x00014e90


	//   ....[77]....
        /*0400*/ 	.word	0x00015010


	//   ....[78]....
        /*0404*/ 	.word	0x00015040


	//   ....[79]....
        /*0408*/ 	.word	0x00015070


	//   ....[80]....
        /*040c*/ 	.word	0x000150a0


	//   ....[81]....
        /*0410*/ 	.word	0x000150d0


	//   ....[82]....
        /*0414*/ 	.word	0x00015110


	//   ....[83]....
        /*0418*/ 	.word	0x000151a0


	//   ....[84]....
        /*041c*/ 	.word	0x00015230


	//   ....[85]....
        /*0420*/ 	.word	0x000152e0


	//   ....[86]....
        /*0424*/ 	.word	0x00016bd0


	//   ....[87]....
        /*0428*/ 	.word	0x00017850


	//   ....[88]....
        /*042c*/ 	.word	0x00017890


	//   ....[89]....
        /*0430*/ 	.word	0x000178a0


	//   ....[90]....
        /*0434*/ 	.word	0x00017930


	//   ....[91]....
        /*0438*/ 	.word	0x00017980


	//   ....[92]....
        /*043c*/ 	.word	0x000179b0


	//   ....[93]....
        /*0440*/ 	.word	0x000179d0


	//   ....[94]....
        /*0444*/ 	.word	0x000179f0


	//   ....[95]....
        /*0448*/ 	.word	0x00017a40


	//   ....[96]....
        /*044c*/ 	.word	0x00017a70


	//   ....[97]....
        /*0450*/ 	.word	0x00017ad0


	//   ....[98]....
        /*0454*/ 	.word	0x00017af0


	//   ....[99]....
        /*0458*/ 	.word	0x00018ff0


	//   ....[100]....
        /*045c*/ 	.word	0x00019020


	//   ....[101]....
        /*0460*/ 	.word	0x00019050


	//   ....[102]....
        /*0464*/ 	.word	0x00019080


	//   ....[103]....
        /*0468*/ 	.word	0x00019090


	//   ....[104]....
        /*046c*/ 	.word	0x000190b0


	//   ....[105]....
        /*0470*/ 	.word	0x000190d0


	//   ....[106]....
        /*0474*/ 	.word	0x00019110


	//   ....[107]....
        /*0478*/ 	.word	0x00019250


	//   ....[108]....
        /*047c*/ 	.word	0x00019280


	//   ....[109]....
        /*0480*/ 	.word	0x000192c0


	//   ....[110]....
        /*0484*/ 	.word	0x000192f0


	//   ....[111]....
        /*0488*/ 	.word	0x00019320


	//   ....[112]....
        /*048c*/ 	.word	0x00019350


	//   ....[113]....
        /*0490*/ 	.word	0x000193f0


	//   ....[114]....
        /*0494*/ 	.word	0x00019490


	//   ....[115]....
        /*0498*/ 	.word	0x00019540


	//   ....[116]....
        /*049c*/ 	.word	0x00019b40


	//   ....[117]....
        /*04a0*/ 	.word	0x0001a1d0


	//   ....[118]....
        /*04a4*/ 	.word	0x0001a3a0


	//   ....[119]....
        /*04a8*/ 	.word	0x0001a3f0


	//   ....[120]....
        /*04ac*/ 	.word	0x0001a4a0


	//   ....[121]....
        /*04b0*/ 	.word	0x0001a580


	//   ....[122]....
        /*04b4*/ 	.word	0x0001a600


	//   ....[123]....
        /*04b8*/ 	.word	0x0001a6a0


	//   ....[124]....
        /*04bc*/ 	.word	0x0001a720


	//   ....[125]....
        /*04c0*/ 	.word	0x0001a7d0


	//   ....[126]....
        /*04c4*/ 	.word	0x0001a830


	//   ....[127]....
        /*04c8*/ 	.word	0x0001a8e0


	//   ....[128]....
        /*04cc*/ 	.word	0x0001a960


	//   ....[129]....
        /*04d0*/ 	.word	0x0001aa00


	//   ....[130]....
        /*04d4*/ 	.word	0x0001ad40


	//----- nvinfo : EIATTR_REG_RECONFIG
	.align		4
.L_1545:
        /*04d8*/ 	.byte	0x01, 0x54
	.zero		2


	//----- nvinfo : EIATTR_SYSCALL_OFFSETS
	.align		4
        /*04dc*/ 	.byte	0x04, 0x46
        /*04de*/ 	.short	(.L_1547 - .L_1546)


	//   ....[0]....
.L_1546:
        /*04e0*/ 	.word	0x00001960


	//   ....[1]....
        /*04e4*/ 	.word	0x00016660


	//   ....[2]....
        /*04e8*/ 	.word	0x000167d0


	//   ....[3]....
        /*04ec*/ 	.word	0x00016920


	//   ....[4]....
        /*04f0*/ 	.word	0x00016a60


	//   ....[5]....
        /*04f4*/ 	.word	0x00017370


	//----- nvinfo : EIATTR_MBARRIER_INSTR_OFFSETS
	.align		4
.L_1547:
        /*04f8*/ 	.byte	0x04, 0x39
        /*04fa*/ 	.short	(.L_1549 - .L_1548)


	//   ....[0]....
.L_1548:
        /*04fc*/ 	.word	0x00000270
        /*0500*/ 	.word	0x000000ff
        /*0504*/ 	.word	0x00013200
        /*0508*/ 	.short	0x0100
        /*050a*/ 	.byte	0x08
	.zero		1


	//   ....[1]....
        /*050c*/ 	.word	0x00000280
        /*0510*/ 	.word	0x000000ff
        /*0514*/ 	.word	0x00013220
        /*0518*/ 	.short	0x0100
        /*051a*/ 	.byte	0x08
	.zero		1


	//   ....[2]....
        /*051c*/ 	.word	0x00000370
        /*0520*/ 	.word	0x000000ff
        /*0524*/ 	.word	0x00013230
        /*0528*/ 	.short	0x0100
        /*052a*/ 	.byte	0x08
	.zero		1


	//   ....[3]....
        /*052c*/ 	.word	0x00000380
        /*0530*/ 	.word	0x000000ff
        /*0534*/ 	.word	0x00013240
        /*0538*/ 	.short	0x0100
        /*053a*/ 	.byte	0x08
	.zero		1


	//   ....[4]....
        /*053c*/ 	.word	0x00000390
        /*0540*/ 	.word	0x000000ff
        /*0544*/ 	.word	0x00013238
        /*0548*/ 	.short	0x0100
        /*054a*/ 	.byte	0x08
	.zero		1


	//   ....[5]....
        /*054c*/ 	.word	0x000003a0
        /*0550*/ 	.word	0x000000ff
        /*0554*/ 	.word	0x00013248
        /*0558*/ 	.short	0x0100
        /*055a*/ 	.byte	0x08
	.zero		1


	//   ....[6]....
        /*055c*/ 	.word	0x000004d0
        /*0560*/ 	.word	0x000000ff
        /*0564*/ 	.word	0x00013250
        /*0568*/ 	.short	0x0100
        /*056a*/ 	.byte	0x08
	.zero		1


	//   ....[7]....
        /*056c*/ 	.word	0x000004e0
        /*0570*/ 	.word	0x000000ff
        /*0574*/ 	.word	0x00013260
        /*0578*/ 	.short	0x0100
        /*057a*/ 	.byte	0x08
	.zero		1


	//   ....[8]....
        /*057c*/ 	.word	0x000004f0
        /*0580*/ 	.word	0x000000ff
        /*0584*/ 	.word	0x00013258
        /*0588*/ 	.short	0x0100
        /*058a*/ 	.byte	0x08
	.zero		1


	//   ....[9]....
        /*058c*/ 	.word	0x00000500
        /*0590*/ 	.word	0x000000ff
        /*0594*/ 	.word	0x00013268
        /*0598*/ 	.short	0x0100
        /*059a*/ 	.byte	0x08
	.zero		1


	//   ....[10]....
        /*059c*/ 	.word	0x000005f0
        /*05a0*/ 	.word	0x000000ff
        /*05a4*/ 	.word	0x00013270
        /*05a8*/ 	.short	0x0100
        /*05aa*/ 	.byte	0x06
	.zero		1


	//   ....[11]....
        /*05ac*/ 	.word	0x00000600
        /*05b0*/ 	.word	0x000000ff
        /*05b4*/ 	.word	0x00013280
        /*05b8*/ 	.short	0x0100
        /*05ba*/ 	.byte	0x06
	.zero		1


	//   ....[12]....
        /*05bc*/ 	.word	0x00000610
        /*05c0*/ 	.word	0x000000ff
        /*05c4*/ 	.word	0x00013278
        /*05c8*/ 	.short	0x0100
        /*05ca*/ 	.byte	0x06
	.zero		1


	//   ....[13]....
        /*05cc*/ 	.word	0x00000620
        /*05d0*/ 	.word	0x000000ff
        /*05d4*/ 	.word	0x00013288
        /*05d8*/ 	.short	0x0100
        /*05da*/ 	.byte	0x06
	.zero		1


	//   ....[14]....
        /*05dc*/ 	.word	0x00000750
        /*05e0*/ 	.word	0x000000ff
        /*05e4*/ 	.word	0x00013290
        /*05e8*/ 	.short	0x0100
        /*05ea*/ 	.byte	0x08
	.zero		1


	//   ....[15]....
        /*05ec*/ 	.word	0x00000760
        /*05f0*/ 	.word	0x000000ff
        /*05f4*/ 	.word	0x000132a0
        /*05f8*/ 	.short	0x0100
        /*05fa*/ 	.byte	0x08
	.zero		1


	//   ....[16]....
        /*05fc*/ 	.word	0x00000770
        /*0600*/ 	.word	0x000000ff
        /*0604*/ 	.word	0x00013298
        /*0608*/ 	.short	0x0100
        /*060a*/ 	.byte	0x08
	.zero		1


	//   ....[17]....
        /*060c*/ 	.word	0x00000780
        /*0610*/ 	.word	0x000000ff
        /*0614*/ 	.word	0x000132a8
        /*0618*/ 	.short	0x0100
        /*061a*/ 	.byte	0x08
	.zero		1


	//   ....[18]....
        /*061c*/ 	.word	0x000008b0
        /*0620*/ 	.word	0x000000ff
        /*0624*/ 	.word	0x000132b0
        /*0628*/ 	.short	0x0100
        /*062a*/ 	.byte	0x08
	.zero		1


	//   ....[19]....
        /*062c*/ 	.word	0x000008c0
        /*0630*/ 	.word	0x000000ff
        /*0634*/ 	.word	0x000132c0
        /*0638*/ 	.short	0x0100
        /*063a*/ 	.byte	0x08
	.zero		1


	//   ....[20]....
        /*063c*/ 	.word	0x000008d0
        /*0640*/ 	.word	0x000000ff
        /*0644*/ 	.word	0x000132b8
        /*0648*/ 	.short	0x0100
        /*064a*/ 	.byte	0x08
	.zero		1


	//   ....[21]....
        /*064c*/ 	.word	0x000008e0
        /*0650*/ 	.word	0x000000ff
        /*0654*/ 	.word	0x000132c8
        /*0658*/ 	.short	0x0100
        /*065a*/ 	.byte	0x08
	.zero		1


	//   ....[22]....
        /*065c*/ 	.word	0x00001cb0
        /*0660*/ 	.word	0x000000ff
        /*0664*/ 	.word	0x00013200
        /*0668*/ 	.short	0x010a
        /*066a*/ 	.byte	0x2d
	.zero		1


	//   ....[23]....
        /*066c*/ 	.word	0x00001d50
        /*0670*/ 	.word	0x0000006a
        /*0674*/ 	.word	0x00013230
        /*0678*/ 	.short	0x010a
        /*067a*/ 	.byte	0x3f
	.zero		1


	//   ....[24]....
        /*067c*/ 	.word	0x00001d90
        /*0680*/ 	.word	0x0000006a
        /*0684*/ 	.word	0x00013230
        /*0688*/ 	.short	0x010a
        /*068a*/ 	.byte	0x3f
	.zero		1


	//   ....[25]....
        /*068c*/ 	.word	0x000029f0
        /*0690*/ 	.word	0x0000006a
        /*0694*/ 	.word	0x00000000
        /*0698*/ 	.short	0x0101
        /*069a*/ 	.byte	0x3f
	.zero		1


	//   ....[26]....
        /*069c*/ 	.word	0x00006490
        /*06a0*/ 	.word	0x000000ff
        /*06a4*/ 	.word	0x00013230
        /*06a8*/ 	.short	0x010a
        /*06aa*/ 	.byte	0x18
	.zero		1


	//   ....[27]....
        /*06ac*/ 	.word	0x000064d0
        /*06b0*/ 	.word	0x000000ff
        /*06b4*/ 	.word	0x00013230
        /*06b8*/ 	.short	0x010a
        /*06ba*/ 	.byte	0x18
	.zero		1


	//   ....[28]....
        /*06bc*/ 	.word	0x00006920
        /*06c0*/ 	.word	0x000000ff
        /*06c4*/ 	.word	0x00013250
        /*06c8*/ 	.short	0x010a
        /*06ca*/ 	.byte	0x0b
	.zero		1


	//   ....[29]....
        /*06cc*/ 	.word	0x00006960
        /*06d0*/ 	.word	0x000000ff
        /*06d4*/ 	.word	0x00013250
        /*06d8*/ 	.short	0x010a
        /*06da*/ 	.byte	0x0b
	.zero		1


	//   ....[30]....
        /*06dc*/ 	.word	0x00007460
        /*06e0*/ 	.word	0x00000038
        /*06e4*/ 	.word	0x00000000
        /*06e8*/ 	.short	0x0101
        /*06ea*/ 	.byte	0x3f
	.zero		1


	//   ....[31]....
        /*06ec*/ 	.word	0x0000a860
        /*06f0*/ 	.word	0x000000ff
        /*06f4*/ 	.word	0x00000000
        /*06f8*/ 	.short	0x0101
        /*06fa*/ 	.byte	0x06
	.zero		1


	//   ....[32]....
        /*06fc*/ 	.word	0x0000b070
        /*0700*/ 	.word	0x000000ff
        /*0704*/ 	.word	0x00013230
        /*0708*/ 	.short	0x010a
        /*070a*/ 	.byte	0x16
	.zero		1


	//   ....[33]....
        /*070c*/ 	.word	0x0000b0b0
        /*0710*/ 	.word	0x000000ff
        /*0714*/ 	.word	0x00013230
        /*0718*/ 	.short	0x010a
        /*071a*/ 	.byte	0x16
	.zero		1


	//   ....[34]....
        /*071c*/ 	.word	0x0000b500
        /*0720*/ 	.word	0x000000ff
        /*0724*/ 	.word	0x00013250
        /*0728*/ 	.short	0x010a
        /*072a*/ 	.byte	0x0b
	.zero		1


	//   ....[35]....
        /*072c*/ 	.word	0x0000bcf0
        /*0730*/ 	.word	0x000000ff
        /*0734*/ 	.word	0x00013250
        /*0738*/ 	.short	0x010a
        /*073a*/ 	.byte	0x0b
	.zero		1


	//   ....[36]....
        /*073c*/ 	.word	0x0000d4c0
        /*0740*/ 	.word	0x00000004
        /*0744*/ 	.word	0x00000000
        /*0748*/ 	.short	0x0101
        /*074a*/ 	.byte	0x3f
	.zero		1


	//   ....[37]....
        /*074c*/ 	.word	0x0000d7b0
        /*0750*/ 	.word	0x000000ff
        /*0754*/ 	.word	0x00000000
        /*0758*/ 	.short	0x0101
        /*075a*/ 	.byte	0x06
	.zero		1


	//   ....[38]....
        /*075c*/ 	.word	0x0000dd20
        /*0760*/ 	.word	0x000000ff
        /*0764*/ 	.word	0x00013230
        /*0768*/ 	.short	0x010a
        /*076a*/ 	.byte	0x06
	.zero		1


	//   ....[39]....
        /*076c*/ 	.word	0x0000dd60
        /*0770*/ 	.word	0x000000ff
        /*0774*/ 	.word	0x00013230
        /*0778*/ 	.short	0x010a
        /*077a*/ 	.byte	0x06
	.zero		1


	//   ....[40]....
        /*077c*/ 	.word	0x0000e1b0
        /*0780*/ 	.word	0x000000ff
        /*0784*/ 	.word	0x00013250
        /*0788*/ 	.short	0x010a
        /*078a*/ 	.byte	0x0b
	.zero		1


	//   ....[41]....
        /*078c*/ 	.word	0x0000e1f0
        /*0790*/ 	.word	0x000000ff
        /*0794*/ 	.word	0x00013250
        /*0798*/ 	.short	0x010a
        /*079a*/ 	.byte	0x0b
	.zero		1


	//   ....[42]....
        /*079c*/ 	.word	0x0000ecf0
        /*07a0*/ 	.word	0x00000038
        /*07a4*/ 	.word	0x00000000
        /*07a8*/ 	.short	0x0101
        /*07aa*/ 	.byte	0x3f
	.zero		1


	//   ....[43]....
        /*07ac*/ 	.word	0x00012100
        /*07b0*/ 	.word	0x000000ff
        /*07b4*/ 	.word	0x00000000
        /*07b8*/ 	.short	0x0101
        /*07ba*/ 	.byte	0x06
	.zero		1


	//   ....[44]....
        /*07bc*/ 	.word	0x000125a0
        /*07c0*/ 	.word	0x000000ff
        /*07c4*/ 	.word	0x00013250
        /*07c8*/ 	.short	0x010a
        /*07ca*/ 	.byte	0x0e
	.zero		1


	//   ....[45]....
        /*07cc*/ 	.word	0x000125e0
        /*07d0*/ 	.word	0x000000ff
        /*07d4*/ 	.word	0x00013250
        /*07d8*/ 	.short	0x010a
        /*07da*/ 	.byte	0x0e
	.zero		1


	//   ....[46]....
        /*07dc*/ 	.word	0x00012c60
        /*07e0*/ 	.word	0x000000ff
        /*07e4*/ 	.word	0x00000000
        /*07e8*/ 	.short	0x0101
        /*07ea*/ 	.byte	0x04
	.zero		1


	//   ....[47]....
        /*07ec*/ 	.word	0x00013ec0
        /*07f0*/ 	.word	0x00000009
        /*07f4*/ 	.word	0x00000000
        /*07f8*/ 	.short	0x0101
        /*07fa*/ 	.byte	0x3f
	.zero		1


	//   ....[48]....
        /*07fc*/ 	.word	0x00016e00
        /*0800*/ 	.word	0x00000005
        /*0804*/ 	.word	0x00013280
        /*0808*/ 	.short	0x010a
        /*080a*/ 	.byte	0x3f
	.zero		1


	//   ....[49]....
        /*080c*/ 	.word	0x00016fa0
        /*0810*/ 	.word	0x00000005
        /*0814*/ 	.word	0x00013240
        /*0818*/ 	.short	0x010a
        /*081a*/ 	.byte	0x3f
	.zero		1


	//   ....[50]....
        /*081c*/ 	.word	0x00017b90
        /*0820*/ 	.word	0x00000012
        /*0824*/ 	.word	0x00013200
        /*0828*/ 	.short	0x0107
        /*082a*/ 	.byte	0x3f
	.zero		1


	//   ....[51]....
        /*082c*/ 	.word	0x00017c80
        /*0830*/ 	.word	0x00000012
        /*0834*/ 	.word	0x00013200
        /*0838*/ 	.short	0x0101
        /*083a*/ 	.byte	0x3f
	.zero		1


	//   ....[52]....
        /*083c*/ 	.word	0x00017ca0
        /*0840*/ 	.word	0x00000012
        /*0844*/ 	.word	0x00013220
        /*0848*/ 	.short	0x010a
        /*084a*/ 	.byte	0x3f
	.zero		1


	//   ....[53]....
        /*084c*/ 	.word	0x00017f60
        /*0850*/ 	.word	0x00000004
        /*0854*/ 	.word	0x00013280
        /*0858*/ 	.short	0x010a
        /*085a*/ 	.byte	0x3f
	.zero		1


	//   ....[54]....
        /*085c*/ 	.word	0x000181a0
        /*0860*/ 	.word	0x00000004
        /*0864*/ 	.word	0x00013240
        /*0868*/ 	.short	0x010a
        /*086a*/ 	.byte	0x3f
	.zero		1


	//   ....[55]....
        /*086c*/ 	.word	0x00018460
        /*0870*/ 	.word	0x00000003
        /*0874*/ 	.word	0x00013270
        /*0878*/ 	.short	0x010a
        /*087a*/ 	.byte	0x3f
	.zero		1


	//   ....[56]....
        /*087c*/ 	.word	0x000184e0
        /*0880*/ 	.word	0x00000003
        /*0884*/ 	.word	0x00013260
        /*0888*/ 	.short	0x010a
        /*088a*/ 	.byte	0x3f
	.zero		1


	//   ....[57]....
        /*088c*/ 	.word	0x000187c0
        /*0890*/ 	.word	0x00000003
        /*0894*/ 	.word	0x00013250
        /*0898*/ 	.short	0x0101
        /*089a*/ 	.byte	0x3f
	.zero		1


	//   ....[58]....
        /*089c*/ 	.word	0x00018840
        /*08a0*/ 	.word	0x00000002
        /*08a4*/ 	.word	0x00000000
        /*08a8*/ 	.short	0x0101
        /*08aa*/ 	.byte	0x3f
	.zero		1


	//   ....[59]....
        /*08ac*/ 	.word	0x00018a30
        /*08b0*/ 	.word	0x00000002
        /*08b4*/ 	.word	0x00013270
        /*08b8*/ 	.short	0x010a
        /*08ba*/ 	.byte	0x3f
	.zero		1


	//   ....[60]....
        /*08bc*/ 	.word	0x00018ab0
        /*08c0*/ 	.word	0x00000002
        /*08c4*/ 	.word	0x00013260
        /*08c8*/ 	.short	0x010a
        /*08ca*/ 	.byte	0x3f
	.zero		1


	//   ....[61]....
        /*08cc*/ 	.word	0x00018d80
        /*08d0*/ 	.word	0x00000002
        /*08d4*/ 	.word	0x00013250
        /*08d8*/ 	.short	0x0101
        /*08da*/ 	.byte	0x3f
	.zero		1


	//   ....[62]....
        /*08dc*/ 	.word	0x00018dd0
        /*08e0*/ 	.word	0x00000000
        /*08e4*/ 	.word	0x00000000
        /*08e8*/ 	.short	0x0101
        /*08ea*/ 	.byte	0x3f
	.zero		1


	//   ....[63]....
        /*08ec*/ 	.word	0x00019ac0
        /*08f0*/ 	.word	0x00000006
        /*08f4*/ 	.word	0x00013220
        /*08f8*/ 	.short	0x010a
        /*08fa*/ 	.byte	0x3f
	.zero		1


	//   ....[64]....
        /*08fc*/ 	.word	0x00019c60
        /*0900*/ 	.word	0x00000005
        /*0904*/ 	.word	0x00000000
        /*0908*/ 	.short	0x010a
        /*090a*/ 	.byte	0x3f
	.zero		1


	//   ....[65]....
        /*090c*/ 	.word	0x00019cd0
        /*0910*/ 	.word	0x00000009
        /*0914*/ 	.word	0x00000000
        /*0918*/ 	.short	0x010a
        /*091a*/ 	.byte	0x3f
	.zero		1


	//   ....[66]....
        /*091c*/ 	.word	0x00019d20
        /*0920*/ 	.word	0x00000013
        /*0924*/ 	.word	0x00013260
        /*0928*/ 	.short	0x010a
        /*092a*/ 	.byte	0x3f
	.zero		1


	//   ....[67]....
        /*092c*/ 	.word	0x00019d70
        /*0930*/ 	.word	0x00000007
        /*0934*/ 	.word	0x00013260
        /*0938*/ 	.short	0x010a
        /*093a*/ 	.byte	0x3f
	.zero		1


	//   ....[68]....
        /*093c*/ 	.word	0x00019db0
        /*0940*/ 	.word	0x00000013
        /*0944*/ 	.word	0x00013280
        /*0948*/ 	.short	0x010a
        /*094a*/ 	.byte	0x3f
	.zero		1


	//   ....[69]....
        /*094c*/ 	.word	0x00019dd0
        /*0950*/ 	.word	0x00000007
        /*0954*/ 	.word	0x00013280
        /*0958*/ 	.short	0x010a
        /*095a*/ 	.byte	0x3f
	.zero		1


	//   ....[70]....
        /*095c*/ 	.word	0x00019e40
        /*0960*/ 	.word	0x00000003
        /*0964*/ 	.word	0x00013200
        /*0968*/ 	.short	0x010a
        /*096a*/ 	.byte	0x3f
	.zero		1


	//   ....[71]....
        /*096c*/ 	.word	0x00019e90
        /*0970*/ 	.word	0x0000006a
        /*0974*/ 	.word	0x00013230
        /*0978*/ 	.short	0x010a
        /*097a*/ 	.byte	0x3f
	.zero		1


	//   ....[72]....
        /*097c*/ 	.word	0x00019ef0
        /*0980*/ 	.word	0x00000008
        /*0984*/ 	.word	0x00013230
        /*0988*/ 	.short	0x010a
        /*098a*/ 	.byte	0x3f
	.zero		1


	//   ....[73]....
        /*098c*/ 	.word	0x00019f50
        /*0990*/ 	.word	0x00000008
        /*0994*/ 	.word	0x00013250
        /*0998*/ 	.short	0x010a
        /*099a*/ 	.byte	0x3f
	.zero		1


	//   ....[74]....
        /*099c*/ 	.word	0x00019fb0
        /*09a0*/ 	.word	0x0000000a
        /*09a4*/ 	.word	0x00013230
        /*09a8*/ 	.short	0x010a
        /*09aa*/ 	.byte	0x3f
	.zero		1


	//   ....[75]....
        /*09ac*/ 	.word	0x0001a010
        /*09b0*/ 	.word	0x0000000a
        /*09b4*/ 	.word	0x00013250
        /*09b8*/ 	.short	0x010a
        /*09ba*/ 	.byte	0x3f
	.zero		1


	//   ....[76]....
        /*09bc*/ 	.word	0x0001a070
        /*09c0*/ 	.word	0x0000000a
        /*09c4*/ 	.word	0x00013230
        /*09c8*/ 	.short	0x010a
        /*09ca*/ 	.byte	0x3f
	.zero		1


	//   ....[77]....
        /*09cc*/ 	.word	0x0001a0d0
        /*09d0*/ 	.word	0x0000000a
        /*09d4*/ 	.word	0x00013250
        /*09d8*/ 	.short	0x010a
        /*09da*/ 	.byte	0x3f
	.zero		1


	//   ....[78]....
        /*09dc*/ 	.word	0x0001a130
        /*09e0*/ 	.word	0x00000003
        /*09e4*/ 	.word	0x00013250
        /*09e8*/ 	.short	0x010a
        /*09ea*/ 	.byte	0x3f
	.zero		1


	//   ....[79]....
        /*09ec*/ 	.word	0x0001a280
        /*09f0*/ 	.word	0x00000005
        /*09f4*/ 	.word	0x00013280
        /*09f8*/ 	.short	0x010a
        /*09fa*/ 	.byte	0x3f
	.zero		1


	//   ....[80]....
        /*09fc*/ 	.word	0x0001a2d0
        /*0a00*/ 	.word	0x00000005
        /*0a04*/ 	.word	0x00013240
        /*0a08*/ 	.short	0x010a
        /*0a0a*/ 	.byte	0x3f
	.zero		1


	//   ....[81]....
        /*0a0c*/ 	.word	0x0001aa30
        /*0a10*/ 	.word	0x00000012
        /*0a14*/ 	.word	0x00013220
        /*0a18*/ 	.short	0x010a
        /*0a1a*/ 	.byte	0x3f
	.zero		1


	//   ....[82]....
        /*0a1c*/ 	.word	0x0001aa80
        /*0a20*/ 	.word	0x00000004
        /*0a24*/ 	.word	0x00013280
        /*0a28*/ 	.short	0x010a
        /*0a2a*/ 	.byte	0x3f
	.zero		1


	//   ....[83]....
        /*0a2c*/ 	.word	0x0001aad0
        /*0a30*/ 	.word	0x00000004
        /*0a34*/ 	.word	0x00013240
        /*0a38*/ 	.short	0x010a
        /*0a3a*/ 	.byte	0x3f
	.zero		1


	//   ....[84]....
        /*0a3c*/ 	.word	0x0001ab20
        /*0a40*/ 	.word	0x00000003
        /*0a44*/ 	.word	0x00013270
        /*0a48*/ 	.short	0x010a
        /*0a4a*/ 	.byte	0x3f
	.zero		1


	//   ....[85]....
        /*0a4c*/ 	.word	0x0001ab70
        /*0a50*/ 	.word	0x00000003
        /*0a54*/ 	.word	0x00013260
        /*0a58*/ 	.short	0x010a
        /*0a5a*/ 	.byte	0x3f
	.zero		1


	//   ....[86]....
        /*0a5c*/ 	.word	0x0001abc0
        /*0a60*/ 	.word	0x00000002
        /*0a64*/ 	.word	0x00013270
        /*0a68*/ 	.short	0x010a
        /*0a6a*/ 	.byte	0x3f
	.zero		1


	//   ....[87]....
        /*0a6c*/ 	.word	0x0001ac10
        /*0a70*/ 	.word	0x00000002
        /*0a74*/ 	.word	0x00013260
        /*0a78*/ 	.short	0x010a
        /*0a7a*/ 	.byte	0x3f
	.zero		1


	//   ....[88]....
        /*0a7c*/ 	.word	0x0001ac60
        /*0a80*/ 	.word	0x00000006
        /*0a84*/ 	.word	0x00013220
        /*0a88*/ 	.short	0x010a
        /*0a8a*/ 	.byte	0x3f
	.zero		1


	//   ....[89]....
        /*0a8c*/ 	.word	0x0001ae00
        /*0a90*/ 	.word	0x00000005
        /*0a94*/ 	.word	0x00000000
        /*0a98*/ 	.short	0x010a
        /*0a9a*/ 	.byte	0x3f
	.zero		1


	//   ....[90]....
        /*0a9c*/ 	.word	0x0001ae50
        /*0aa0*/ 	.word	0x00000009
        /*0aa4*/ 	.word	0x00000000
        /*0aa8*/ 	.short	0x010a
        /*0aaa*/ 	.byte	0x3f
	.zero		1


	//   ....[91]....
        /*0aac*/ 	.word	0x0001aea0
        /*0ab0*/ 	.word	0x00000013
        /*0ab4*/ 	.word	0x00013260
        /*0ab8*/ 	.short	0x010a
        /*0aba*/ 	.byte	0x3f
	.zero		1


	//   ....[92]....
        /*0abc*/ 	.word	0x0001aef0
        /*0ac0*/ 	.word	0x00000007
        /*0ac4*/ 	.word	0x00013260
        /*0ac8*/ 	.short	0x010a
        /*0aca*/ 	.byte	0x3f
	.zero		1


	//   ....[93]....
        /*0acc*/ 	.word	0x0001af40
        /*0ad0*/ 	.word	0x00000013
        /*0ad4*/ 	.word	0x00013280
        /*0ad8*/ 	.short	0x010a
        /*0ada*/ 	.byte	0x3f
	.zero		1


	//----- nvinfo : EIATTR_NUM_MBARRIERS
	.align		4
.L_1549:
        /*0adc*/ 	.byte	0x03, 0x38
        /*0ade*/ 	.short	0x0016


	//----- nvinfo : EIATTR_EXIT_INSTR_OFFSETS
	.align		4
        /*0ae0*/ 	.byte	0x04, 0x1c
        /*0ae2*/ 	.short	(.L_1551 - .L_1550)


	//   ....[0]....
.L_1550:
        /*0ae4*/ 	.word	0x00000a40


	//   ....[1]....
        /*0ae8*/ 	.word	0x00014b70


	//   ....[2]....
        /*0aec*/ 	.word	0x00019e20


	//----- nvinfo : EIATTR_MAX_THREADS
	.align		4
.L_1551:
        /*0af0*/ 	.byte	0x04, 0x05
        /*0af2*/ 	.short	(.L_1553 - .L_1552)
.L_1552:
        /*0af4*/ 	.word	0x00000200
        /*0af8*/ 	.word	0x00000001
        /*0afc*/ 	.word	0x00000001


	//----- nvinfo : EIATTR_CRS_STACK_SIZE
	.align		4
.L_1553:
        /*0b00*/ 	.byte	0x04, 0x1e
        /*0b02*/ 	.short	(.L_1555 - .L_1554)
.L_1554:
        /*0b04*/ 	.word	0x00000000


	//----- nvinfo : EIATTR_CBANK_PARAM_SIZE
	.align		4
.L_1555:
        /*0b08*/ 	.byte	0x03, 0x19
        /*0b0a*/ 	.short	0x0af0


	//----- nvinfo : EIATTR_PARAM_CBANK
	.align		4
        /*0b0c*/ 	.byte	0x04, 0x0a
        /*0b0e*/ 	.short	(.L_1557 - .L_1556)
	.align		4
.L_1556:
        /*0b10*/ 	.word	index@(.nv.constant0._ZN7cutlass13device_kernelIN5flash11enable_sm90INS1_16FlashAttnFwdSm90INS1_25CollectiveMainloopFwdSm90ILi2EN4cute5tupleIJNS5_1CILi1EEES8_S8_EEENS6_IJNS7_ILi192EEENS7_ILi160EEENS7_ILi64EEEEEELi64ENS_12float_e4m3_tEfNS_4arch4Sm90ELb0ELb1ELb1ELb1ELb0ELb0ELb0ELb1ELb1ELb1ELb0ELb0EEENS1_21CollectiveEpilogueFwdINS6_IJSA_SC_SB_EEES9_NS_10bfloat16_tESG_Li384ELb1ELb1ELb0ELb1EEENS1_36VarlenDynamicPersistentTileSchedulerILi192ELi160ELi384ELi128ELb0ELb1ELb1ELb1ELb0ELb1EEEEEEEEEvNT_6ParamsE)
        /*0b14*/ 	.short	0x0210
        /*0b16*/ 	.short	0x0af0


	//----- nvinfo : EIATTR_SW_WAR
	.align		4
.L_1557:
        /*0b18*/ 	.byte	0x04, 0x36
        /*0b1a*/ 	.short	(.L_1559 - .L_1558)
.L_1558:
        /*0b1c*/ 	.word	0x00000008
.L_1559:


//--------------------- .nv.info._ZN7cutlass13device_kernelIN5flash11enable_sm90INS1_16FlashAttnFwdSm90INS1_25CollectiveMainloopFwdSm90ILi2EN4cute5tupleIJNS5_1CILi1EEES8_S8_EEENS6_IJNS7_ILi192EEENS7_ILi160EEENS7_ILi64EEEEEELi64ENS_12float_e4m3_tEfNS_4arch4Sm90ELb0ELb1ELb1ELb1ELb0ELb1ELb0ELb1ELb1ELb1ELb0ELb0EEENS1_21CollectiveEpilogueFwdINS6_IJSA_SC_SB_EEES9_NS_10bfloat16_tESG_Li384ELb1ELb1ELb0ELb1EEENS1_36VarlenDynamicPersistentTileSchedulerILi192ELi160ELi384ELi128ELb0ELb1ELb1ELb1ELb0ELb1EEEEEEEEEvNT_6ParamsE --------------------------
	.section	.nv.info._ZN7cutlass13device_kernelIN5flash11enable_sm90INS1_16FlashAttnFwdSm90INS1_25CollectiveMainloopFwdSm90ILi2EN4cute5tupleIJNS5_1CILi1EEES8_S8_EEENS6_IJNS7_ILi192EEENS7_ILi160EEENS7_ILi64EEEEEELi64ENS_12float_e4m3_tEfNS_4arch4Sm90ELb0ELb1ELb1ELb1ELb0ELb1ELb0ELb1ELb1ELb1ELb0ELb0EEENS1_21CollectiveEpilogueFwdINS6_IJSA_SC_SB_EEES9_NS_10bfloat16_tESG_Li384ELb1ELb1ELb0ELb1EEENS1_36VarlenDynamicPersistentTileSchedulerILi192ELi160ELi384ELi128ELb0ELb1ELb1ELb1ELb0ELb1EEEEEEEEEvNT_6ParamsE,"",@"SHT_CUDA_INFO"
	.sectionflags	@""
	.align	4


	//----- nvinfo : EIATTR_CUDA_API_VERSION
	.align		4
        /*0000*/ 	.byte	0x04, 0x37
        /*0002*/ 	.short	(.L_1561 - .L_1560)
.L_1560:
        /*0004*/ 	.word	0x00000082


	//----- nvinfo : EIATTR_KPARAM_INFO
	.align		4
.L_1561:
        /*0008*/ 	.byte	0x04, 0x17
        /*000a*/ 	.short	(.L_1563 - .L_1562)
.L_1562:
        /*000c*/ 	.word	0x00000000
        /*0010*/ 	.short	0x0000
        /*0012*/ 	.short	0x0070
        /*0014*/ 	.byte	0x00, 0xf0, 0x01, 0x2a


	//----- nvinfo : EIATTR_SPARSE_MMA_MASK
	.align		4
.L_1563:
        /*0018*/ 	.byte	0x03, 0x50
        /*001a*/ 	.short	0x0000


	//----- nvinfo : EIATTR_MAXREG_COUNT
	.align		4
        /*001c*/ 	.byte	0x03, 0x1b
        /*001e*/ 	.short	0x0080


	//----- nvinfo : EIATTR_NUM_BARRIERS
	.align		4
        /*0020*/ 	.byte	0x02, 0x4c
        /*0022*/ 	.byte	0x10
	.zero		1


	//----- nvinfo : EIATTR_EXTERNS
	.align		4
        /*0024*/ 	.byte	0x04, 0x0f
        /*0026*/ 	.short	(.L_1565 - .L_1564)


	//   ....[0]....
	.align		4
.L_1564:
        /*0028*/ 	.word	index@(__assertfail)


	//----- nvinfo : EIATTR_ANNOTATIONS
	.align		4
.L_1565:
        /*002c*/ 	.byte	0x04, 0x55
        /*002e*/ 	.short	(.L_1567 - .L_1566)


	//   ....[0]....
.L_1566:
        /* <DEDUP_REMOVED lines=85> */


	//----- nvinfo : EIATTR_MERCURY_ISA_VERSION
	.align		4
.L_1567:
        /*0570*/ 	.byte	0x03, 0x5f
        /*0572*/ 	.short	0x0101


	//----- nvinfo : EIATTR_UNUSED_LOAD_BYTE_OFFSET
	.align		4
        /*0574*/ 	.byte	0x04, 0x44
        /*0576*/ 	.short	(.L_1569 - .L_1568)


	//   ....[0]....
.L_1568:
        /*0578*/ 	.word	0x00000a90
        /*057c*/ 	.word	0x0000fff0


	//   ....[1]....
        /*0580*/ 	.word	0x0001a890
        /*0584*/ 	.word	0x0000fff0


	//----- nvinfo : EIATTR_INT_WARP_WIDE_INSTR_OFFSETS
	.align		4
.L_1569:
        /*0588*/ 	.byte	0x04, 0x31
        /*058a*/ 	.short	(.L_1571 - .L_1570)


	//   ....[0]....
.L_1570:
        /*058c*/ 	.word	0x00000180


	//   ....[1]....
        /*0590*/ 	.word	0x000001c0


	//   ....[2]....
        /*0594*/ 	.word	0x00000280


	//   ....[3]....
        /*0598*/ 	.word	0x0001f040


	//   ....[4]....
        /*059c*/ 	.word	0x0001f0d0


	//   ....[5]....
        /*05a0*/ 	.word	0x00021790


	//   ....[6]....
        /*05a4*/ 	.word	0x00021820


	//----- nvinfo : EIATTR_COOP_GROUP_MASK_REGIDS
	.align		4
.L_1571:
        /*05a8*/ 	.byte	0x04, 0x29
        /*05aa*/ 	.short	(.L_1573 - .L_1572)


	//   ....[0]....
.L_1572:
        /*05ac*/ 	.word	0xffffffff


	//   ....[1]....
        /*05b0*/ 	.word	0xffffffff


	//   ....[2]....
        /*05b4*/ 	.word	0xffffffff


	//   ....[3]....
        /*05b8*/ 	.word	0xffffffff


	//   ....[4]....
        /*05bc*/ 	.word	0xffffffff


	//   ....[5]....
        /*05c0*/ 	.word	0xffffffff


	//   ....[6]....
        /*05c4*/ 	.word	0xffffffff


	//   ....[7]....
        /*05c8*/ 	.word	0xffffffff


	//   ....[8]....
        /*05cc*/ 	.word	0xffffffff


	//   ....[9]....
        /*05d0*/ 	.word	0xffffffff


	//   ....[10]....
        /*05d4*/ 	.word	0xffffffff


	//   ....[11]....
        /*05d8*/ 	.word	0xffffffff


	//   ....[12]....
        /*05dc*/ 	.word	0xffffffff


	//   ....[13]....
        /*05e0*/ 	.word	0xffffffff


	//   ....[14]....
        /*05e4*/ 	.word	0xffffffff


	//   ....[15]....
        /*05e8*/ 	.word	0xffffffff


	//   ....[16]....
        /*05ec*/ 	.word	0xffffffff


	//   ....[17]....
        /*05f0*/ 	.word	0xffffffff


	//   ....[18]....
        /*05f4*/ 	.word	0xffffffff


	//   ....[19]....
        /*05f8*/ 	.word	0xffffffff


	//   ....[20]....
        /*05fc*/ 	.word	0xffffffff


	//   ....[21]....
        /*0600*/ 	.word	0xffffffff


	//   ....[22]....
        /*0604*/ 	.word	0xffffffff


	//   ....[23]....
        /*0608*/ 	.word	0xffffffff


	//   ....[24]....
        /*060c*/ 	.word	0xffffffff


	//   ....[25]....
        /*0610*/ 	.word	0xffffffff


	//   ....[26]....
        /*0614*/ 	.word	0xffffffff


	//   ....[27]....
        /*0618*/ 	.word	0xffffffff


	//   ....[28]....
        /*061c*/ 	.word	0xffffffff


	//   ....[29]....
        /*0620*/ 	.word	0xffffffff


	//   ....[30]....
        /*0624*/ 	.word	0xffffffff


	//   ....[31]....
        /*0628*/ 	.word	0xffffffff


	//   ....[32]....
        /*062c*/ 	.word	0xffffffff


	//   ....[33]....
        /*0630*/ 	.word	0xffffffff


	//   ....[34]....
        /*0634*/ 	.word	0xffffffff


	//   ....[35]....
        /*0638*/ 	.word	0xffffffff


	//   ....[36]....
        /*063c*/ 	.word	0xffffffff


	//   ....[37]....
        /*0640*/ 	.word	0xffffffff


	//   ....[38]....
        /*0644*/ 	.word	0xffffffff


	//   ....[39]....
        /*0648*/ 	.word	0xffffffff


	//   ....[40]....
        /*064c*/ 	.word	0xffffffff


	//   ....[41]....
        /*0650*/ 	.word	0xffffffff


	//   ....[42]....
        /*0654*/ 	.word	0xffffffff


	//   ....[43]....
        /*0658*/ 	.word	0xffffffff


	//   ....[44]....
        /*065c*/ 	.word	0xffffffff


	//   ....[45]....
        /*0660*/ 	.word	0xffffffff


	//   ....[46]....
        /*0664*/ 	.word	0xffffffff


	//   ....[47]....
        /*0668*/ 	.word	0xffffffff


	//   ....[48]....
        /*066c*/ 	.word	0xffffffff


	//   ....[49]....
        /*0670*/ 	.word	0xffffffff


	//   ....[50]....
        /*0674*/ 	.word	0xffffffff


	//   ....[51]....
        /*0678*/ 	.word	0xffffffff


	//   ....[52]....
        /*067c*/ 	.word	0xffffffff


	//   ....[53]....
        /*0680*/ 	.word	0xffffffff


	//   ....[54]....
        /*0684*/ 	.word	0xffffffff


	//   ....[55]....
        /*0688*/ 	.word	0xffffffff


	//   ....[56]....
        /*068c*/ 	.word	0xffffffff


	//   ....[57]....
        /*0690*/ 	.word	0xffffffff


	//   ....[58]....
        /*0694*/ 	.word	0xffffffff


	//   ....[59]....
        /*0698*/ 	.word	0xffffffff


	//   ....[60]....
        /*069c*/ 	.word	0xffffffff


	//   ....[61]....
        /*06a0*/ 	.word	0xffffffff


	//   ....[62]....
        /*06a4*/ 	.word	0xffffffff


	//   ....[63]....
        /*06a8*/ 	.word	0xffffffff


	//   ....[64]....
        /*06ac*/ 	.word	0xffffffff


	//   ....[65]....
        /*06b0*/ 	.word	0xffffffff


	//   ....[66]....
        /*06b4*/ 	.word	0xffffffff


	//   ....[67]....
        /*06b8*/ 	.word	0xffffffff


	//   ....[68]....
        /*06bc*/ 	.word	0xffffffff


	//   ....[69]....
        /*06c0*/ 	.word	0xffffffff


	//   ....[70]....
        /*06c4*/ 	.word	0xffffffff


	//   ....[71]....
        /*06c8*/ 	.word	0xffffffff


	//   ....[72]....
        /*06cc*/ 	.word	0xffffffff


	//   ....[73]....
        /*06d0*/ 	.word	0xffffffff


	//   ....[74]....
        /*06d4*/ 	.word	0xffffffff


	//   ....[75]....
        /*06d8*/ 	.word	0xffffffff


	//   ....[76]....
        /*06dc*/ 	.word	0xffffffff


	//   ....[77]....
        /*06e0*/ 	.word	0xffffffff


	//   ....[78]....
        /*06e4*/ 	.word	0xffffffff


	//   ....[79]....
        /*06e8*/ 	.word	0xffffffff


	//   ....[80]....
        /*06ec*/ 	.word	0xffffffff


	//   ....[81]....
        /*06f0*/ 	.word	0xffffffff


	//   ....[82]....
        /*06f4*/ 	.word	0xffffffff


	//   ....[83]....
        /*06f8*/ 	.word	0xffffffff


	//   ....[84]....
        /*06fc*/ 	.word	0xffffffff


	//   ....[85]....
        /*0700*/ 	.word	0xffffffff


	//   ....[86]....
        /*0704*/ 	.word	0xffffffff


	//   ....[87]....
        /*0708*/ 	.word	0xffffffff


	//   ....[88]....
        /*070c*/ 	.word	0xffffffff


	//   ....[89]....
        /*0710*/ 	.word	0xffffffff


	//   ....[90]....
        /*0714*/ 	.word	0xffffffff


	//   ....[91]....
        /*0718*/ 	.word	0xffffffff


	//   ....[92]....
        /*071c*/ 	.word	0xffffffff


	//   ....[93]....
        /*0720*/ 	.word	0xffffffff


	//   ....[94]....
        /*0724*/ 	.word	0xffffffff


	//   ....[95]....
        /*0728*/ 	.word	0xffffffff


	//   ....[96]....
        /*072c*/ 	.word	0xffffffff


	//   ....[97]....
        /*0730*/ 	.word	0xffffffff


	//   ....[98]....
        /*0734*/ 	.word	0xffffffff


	//   ....[99]....
        /*0738*/ 	.word	0xffffffff


	//   ....[100]....
        /*073c*/ 	.word	0xffffffff


	//   ....[101]....
        /*0740*/ 	.word	0xffffffff


	//   ....[102]....
        /*0744*/ 	.word	0xffffffff


	//   ....[103]....
        /*0748*/ 	.word	0xffffffff


	//   ....[104]....
        /*074c*/ 	.word	0xffffffff


	//   ....[105]....
        /*0750*/ 	.word	0xffffffff


	//   ....[106]....
        /*0754*/ 	.word	0xffffffff


	//   ....[107]....
        /*0758*/ 	.word	0xffffffff


	//   ....[108]....
        /*075c*/ 	.word	0xffffffff


	//   ....[109]....
        /*0760*/ 	.word	0xffffffff


	//   ....[110]....
        /*0764*/ 	.word	0xffffffff


	//   ....[111]....
        /*0768*/ 	.word	0xffffffff


	//   ....[112]....
        /*076c*/ 	.word	0xffffffff


	//   ....[113]....
        /*0770*/ 	.word	0xffffffff


	//   ....[114]....
        /*0774*/ 	.word	0xffffffff


	//   ....[115]....
        /*0778*/ 	.word	0xffffffff


	//   ....[116]....
        /*077c*/ 	.word	0xffffffff


	//   ....[117]....
        /*0780*/ 	.word	0xffffffff


	//   ....[118]....
        /*0784*/ 	.word	0xffffffff


	//   ....[119]....
        /*0788*/ 	.word	0xffffffff


	//   ....[120]....
        /*078c*/ 	.word	0xffffffff


	//   ....[121]....
        /*0790*/ 	.word	0xffffffff


	//   ....[122]....
        /*0794*/ 	.word	0xffffffff


	//   ....[123]....
        /*0798*/ 	.word	0xffffffff


	//   ....[124]....
        /*079c*/ 	.word	0xffffffff


	//   ....[125]....
        /*07a0*/ 	.word	0xffffffff


	//   ....[126]....
        /*07a4*/ 	.word	0x0500000f


	//   ....[127]....
        /*07a8*/ 	.word	0x0500000f


	//   ....[128]....
        /*07ac*/ 	.word	0x0500000f


	//   ....[129]....
        /*07b0*/ 	.word	0x0500000f


	//   ....[130]....
        /*07b4*/ 	.word	0x0500000f


	//   ....[131]....
        /*07b8*/ 	.word	0x0500000f


	//   ....[132]....
        /*07bc*/ 	.word	0x0500000f


	//   ....[133]....
        /*07c0*/ 	.word	0x0500000f


	//   ....[134]....
        /*07c4*/ 	.word	0x0500000f


	//   ....[135]....
        /*07c8*/ 	.word	0x0500000f


	//   ....[136]....
        /*07cc*/ 	.word	0x0500000f


	//   ....[137]....
        /*07d0*/ 	.word	0x0500000f


	//   ....[138]....
        /*07d4*/ 	.word	0x0500000f


	//   ....[139]....
        /*07d8*/ 	.word	0x0500000f


	//   ....[140]....
        /*07dc*/ 	.word	0x0500000f


	//   ....[141]....
        /*07e0*/ 	.word	0x0500000f


	//   ....[142]....
        /*07e4*/ 	.word	0x0500000f


	//   ....[143]....
        /*07e8*/ 	.word	0x0500000f


	//   ....[144]....
        /*07ec*/ 	.word	0x0500000f


	//   ....[145]....
        /*07f0*/ 	.word	0x0500000f


	//   ....[146]....
        /*07f4*/ 	.word	0x0500000f


	//   ....[147]....
        /*07f8*/ 	.word	0x0500000f


	//   ....[148]....
        /*07fc*/ 	.word	0x0500000f


	//   ....[149]....
        /*0800*/ 	.word	0x0500000f


	//   ....[150]....
        /*0804*/ 	.word	0x0500000f


	//   ....[151]....
        /*0808*/ 	.word	0x0500000f


	//   ....[152]....
        /*080c*/ 	.word	0x0500000f


	//   ....[153]....
        /*0810*/ 	.word	0x0500000f


	//   ....[154]....
        /*0814*/ 	.word	0x0500000f


	//   ....[155]....
        /*0818*/ 	.word	0x0500000f


	//   ....[156]....
        /*081c*/ 	.word	0x0500000f


	//   ....[157]....
        /*0820*/ 	.word	0x0500000f


	//   ....[158]....
        /*0824*/ 	.word	0x0500000f


	//   ....[159]....
        /*0828*/ 	.word	0x0500000f


	//   ....[160]....
        /*082c*/ 	.word	0x0500000f


	//   ....[161]....
        /*0830*/ 	.word	0x0500000f


	//   ....[162]....
        /*0834*/ 	.word	0x0500000f


	//   ....[163]....
        /*0838*/ 	.word	0x0500000f


	//   ....[164]....
        /*083c*/ 	.word	0x0500000f


	//   ....[165]....
        /*0840*/ 	.word	0x0500000f


	//----- nvinfo : EIATTR_COOP_GROUP_INSTR_OFFSETS
	.align		4
.L_1573:
        /*0844*/ 	.byte	0x04, 0x28
        /*0846*/ 	.short	(.L_1575 - .L_1574)


	//   ....[0]....
.L_1574:
        /*0848*/ 	.word	0x00000060


	//   ....[1]....
        /*084c*/ 	.word	0x00000190


	//   ....[2]....
        /*0850*/ 	.word	0x00000290


	//   ....[3]....
        /*0854*/ 	.word	0x00000400


	//   ....[4]....
        /*0858*/ 	.word	0x00000560


	//   ....[5]....
        /*085c*/ 	.word	0x00000680


	//   ....[6]....
        /*0860*/ 	.word	0x000007e0


	//   ....[7]....
        /*0864*/ 	.word	0x00005740


	//   ....[8]....
        /*0868*/ 	.word	0x00006130


	//   ....[9]....
        /*086c*/ 	.word	0x00006140


	//   ....[10]....
        /*0870*/ 	.word	0x00006150


	//   ....[11]....
        /*0874*/ 	.word	0x00006160


	//   ....[12]....
        /*0878*/ 	.word	0x00007650


	//   ....[13]....
        /*087c*/ 	.word	0x00007660


	//   ....[14]....
        /*0880*/ 	.word	0x00007670


	//   ....[15]....
        /*0884*/ 	.word	0x00007680


	//   ....[16]....
        /*0888*/ 	.word	0x000093f0


	//   ....[17]....
        /*088c*/ 	.word	0x0000acb0


	//   ....[18]....
        /*0890*/ 	.word	0x0000b560


	//   ....[19]....
        /*0894*/ 	.word	0x0000b680


	//   ....[20]....
        /*0898*/ 	.word	0x0000c070


	//   ....[21]....
        /*089c*/ 	.word	0x0000c0e0


	//   ....[22]....
        /*08a0*/ 	.word	0x0000e560


	//   ....[23]....
        /*08a4*/ 	.word	0x0000f870


	//   ....[24]....
        /*08a8*/ 	.word	0x00010540


	//   ....[25]....
        /*08ac*/ 	.word	0x00010640


	//   ....[26]....
        /*08b0*/ 	.word	0x00010dd0


	//   ....[27]....
        /*08b4*/ 	.word	0x00010e30


	//   ....[28]....
        /*08b8*/ 	.word	0x00013b70


	//   ....[29]....
        /*08bc*/ 	.word	0x00013ba0


	//   ....[30]....
        /*08c0*/ 	.word	0x00013bd0


	//   ....[31]....
        /*08c4*/ 	.word	0x00013c20


	//   ....[32]....
        /*08c8*/ 	.word	0x00016420


	//   ....[33]....
        /*08cc*/ 	.word	0x000177b0


	//   ....[34]....
        /*08d0*/ 	.word	0x00018590


	//   ....[35]....
        /*08d4*/ 	.word	0x000186a0


	//   ....[36]....
        /*08d8*/ 	.word	0x00018cc0


	//   ....[37]....
        /*08dc*/ 	.word	0x00018d20


	//   ....[38]....
        /*08e0*/ 	.word	0x0001a1f0


	//   ....[39]....
        /*08e4*/ 	.word	0x0001a300


	//   ....[40]....
        /*08e8*/ 	.word	0x0001a320


	//   ....[41]....
        /*08ec*/ 	.word	0x0001a3e0


	//   ....[42]....
        /*08f0*/ 	.word	0x0001aed0


	//   ....[43]....
        /*08f4*/ 	.word	0x0001aee0


	//   ....[44]....
        /*08f8*/ 	.word	0x0001aef0


	//   ....[45]....
        /*08fc*/ 	.word	0x0001af00


	//   ....[46]....
        /*0900*/ 	.word	0x0001af10


	//   ....[47]....
        /*0904*/ 	.word	0x0001af20


	//   ....[48]....
        /*0908*/ 	.word	0x0001af30


	//   ....[49]....
        /*090c*/ 	.word	0x0001af50


	//   ....[50]....
        /*0910*/ 	.word	0x0001af60


	//   ....[51]....
        /*0914*/ 	.word	0x0001af70


	//   ....[52]....
        /*0918*/ 	.word	0x0001af80


	//   ....[53]....
        /*091c*/ 	.word	0x0001af90


	//   ....[54]....
        /*0920*/ 	.word	0x0001afa0


	//   ....[55]....
        /*0924*/ 	.word	0x0001afb0


	//   ....[56]....
        /*0928*/ 	.word	0x0001afc0


	//   ....[57]....
        /*092c*/ 	.word	0x0001afd0


	//   ....[58]....
        /*0930*/ 	.word	0x0001b590


	//   ....[59]....
        /*0934*/ 	.word	0x0001b5d0


	//   ....[60]....
        /*0938*/ 	.word	0x0001b610


	//   ....[61]....
        /*093c*/ 	.word	0x0001b650


	//   ....[62]....
        /*0940*/ 	.word	0x0001bad0


	//   ....[63]....
        /*0944*/ 	.word	0x0001bb10


	//   ....[64]....
        /*0948*/ 	.word	0x0001bb30


	//   ....[65]....
        /*094c*/ 	.word	0x0001bb70


	//   ....[66]....
        /*0950*/ 	.word	0x0001bb90


	//   ....[67]....
        /*0954*/ 	.word	0x0001bbb0


	//   ....[68]....
        /*0958*/ 	.word	0x0001bbd0


	//   ....[69]....
        /*095c*/ 	.word	0x0001bc00


	//   ....[70]....
        /*0960*/ 	.word	0x0001c400


	//   ....[71]....
        /*0964*/ 	.word	0x0001c430


	//   ....[72]....
        /*0968*/ 	.word	0x0001c470


	//   ....[73]....
        /*096c*/ 	.word	0x0001c4a0


	//   ....[74]....
        /*0970*/ 	.word	0x0001c4c0


	//   ....[75]....
        /*0974*/ 	.word	0x0001c4d0


	//   ....[76]....
        /*0978*/ 	.word	0x0001c4e0


	//   ....[77]....
        /*097c*/ 	.word	0x0001c500


	//   ....[78]....
        /*0980*/ 	.word	0x0001c660


	//   ....[79]....
        /*0984*/ 	.word	0x0001c830


	//   ....[80]....
        /*0988*/ 	.word	0x0001c860


	//   ....[81]....
        /*098c*/ 	.word	0x0001c890


	//   ....[82]....
        /*0990*/ 	.word	0x0001c8c0


	//   ....[83]....
        /*0994*/ 	.word	0x0001c8f0


	//   ....[84]....
        /*0998*/ 	.word	0x0001c920


	//   ....[85]....
        /*099c*/ 	.word	0x0001ca90


	//   ....[86]....
        /*09a0*/ 	.word	0x0001cac0


	//   ....[87]....
        /*09a4*/ 	.word	0x0001caf0


	//   ....[88]....
        /*09a8*/ 	.word	0x0001cb20


	//   ....[89]....
        /*09ac*/ 	.word	0x0001cb50


	//   ....[90]....
        /*09b0*/ 	.word	0x0001cb80


	//   ....[91]....
        /*09b4*/ 	.word	0x0001cc30


	//   ....[92]....
        /*09b8*/ 	.word	0x0001cc90


	//   ....[93]....
        /*09bc*/ 	.word	0x0001cd30


	//   ....[94]....
        /*09c0*/ 	.word	0x0001df20


	//   ....[95]....
        /*09c4*/ 	.word	0x0001f790


	//   ....[96]....
        /*09c8*/ 	.word	0x000204d0


	//   ....[97]....
        /*09cc*/ 	.word	0x000204f0


	//   ....[98]....
        /*09d0*/ 	.word	0x00020590


	//   ....[99]....
        /*09d4*/ 	.word	0x000205a0


	//   ....[100]....
        /*09d8*/ 	.word	0x00020630


	//   ....[101]....
        /*09dc*/ 	.word	0x00020640


	//   ....[102]....
        /*09e0*/ 	.word	0x00020660


	//   ....[103]....
        /*09e4*/ 	.word	0x000206c0


	//   ....[104]....
        /*09e8*/ 	.word	0x00020720


	//   ....[105]....
        /*09ec*/ 	.word	0x00020730


	//   ....[106]....
        /*09f0*/ 	.word	0x000207d0


	//   ....[107]....
        /*09f4*/ 	.word	0x000207f0


	//   ....[108]....
        /*09f8*/ 	.word	0x00021f70


	//   ....[109]....
        /*09fc*/ 	.word	0x00021fa0


	//   ....[110]....
        /*0a00*/ 	.word	0x00021fe0


	//   ....[111]....
        /*0a04*/ 	.word	0x00022010


	//   ....[112]....
        /*0a08*/ 	.word	0x00022040


	//   ....[113]....
        /*0a0c*/ 	.word	0x00022070


	//   ....[114]....
        /*0a10*/ 	.word	0x000220a0


	//   ....[115]....
        /*0a14*/ 	.word	0x000220d0


	//   ....[116]....
        /*0a18*/ 	.word	0x00022250


	//   ....[117]....
        /*0a1c*/ 	.word	0x00022280


	//   ....[118]....
        /*0a20*/ 	.word	0x000222b0


	//   ....[119]....
        /*0a24*/ 	.word	0x000222e0


	//   ....[120]....
        /*0a28*/ 	.word	0x00022310


	//   ....[121]....
        /*0a2c*/ 	.word	0x00022340


	//   ....[122]....
        /*0a30*/ 	.word	0x00022400


	//   ....[123]....
        /*0a34*/ 	.word	0x00022420


	//   ....[124]....
        /*0a38*/ 	.word	0x00022490


	//   ....[125]....
        /*0a3c*/ 	.word	0x00022b30


	//   ....[126]....
        /*0a40*/ 	.word	0x00022fa0


	//   ....[127]....
        /*0a44*/ 	.word	0x00023030


	//   ....[128]....
        /*0a48*/ 	.word	0x00023080


	//   ....[129]....
        /*0a4c*/ 	.word	0x000230d0


	//   ....[130]....
        /*0a50*/ 	.word	0x000231a0


	//   ....[131]....
        /*0a54*/ 	.word	0x00023230


	//   ....[132]....
        /*0a58*/ 	.word	0x00023280


	//   ....[133]....
        /*0a5c*/ 	.word	0x000232d0


	//   ....[134]....
        /*0a60*/ 	.word	0x00023660


	//   ....[135]....
        /*0a64*/ 	.word	0x00023940


	//   ....[136]....
        /*0a68*/ 	.word	0x00023b70


	//   ....[137]....
        /*0a6c*/ 	.word	0x00023bc0


	//   ....[138]....
        /*0a70*/ 	.word	0x00023c20


	//   ....[139]....
        /*0a74*/ 	.word	0x00023d10


	//   ....[140]....
        /*0a78*/ 	.word	0x00023d70


	//   ....[141]....
        /*0a7c*/ 	.word	0x00023e60


	//   ....[142]....
        /*0a80*/ 	.word	0x00023ec0


	//   ....[143]....
        /*0a84*/ 	.word	0x00023f70


	//   ....[144]....
        /*0a88*/ 	.word	0x00024020


	//   ....[145]....
        /*0a8c*/ 	.word	0x00024110


	//   ....[146]....
        /*0a90*/ 	.word	0x00024170


	//   ....[147]....
        /*0a94*/ 	.word	0x00024240


	//   ....[148]....
        /*0a98*/ 	.word	0x00024510


	//   ....[149]....
        /*0a9c*/ 	.word	0x000245b0


	//   ....[150]....
        /*0aa0*/ 	.word	0x000246d0


	//   ....[151]....
        /*0aa4*/ 	.word	0x00024740


	//   ....[152]....
        /*0aa8*/ 	.word	0x000247b0


	//   ....[153]....
        /*0aac*/ 	.word	0x00024820


	//   ....[154]....
        /*0ab0*/ 	.word	0x00024890


	//   ....[155]....
        /*0ab4*/ 	.word	0x00024910


	//   ....[156]....
        /*0ab8*/ 	.word	0x000249a0


	//   ....[157]....
        /*0abc*/ 	.word	0x00024a30


	//   ....[158]....
        /*0ac0*/ 	.word	0x00024aa0


	//   ....[159]....
        /*0ac4*/ 	.word	0x00024b10


	//   ....[160]....
        /*0ac8*/ 	.word	0x00024b80


	//   ....[161]....
        /*0acc*/ 	.word	0x00024c00


	//   ....[162]....
        /*0ad0*/ 	.word	0x00024c70


	//   ....[163]....
        /*0ad4*/ 	.word	0x00024d10


	//   ....[164]....
        /*0ad8*/ 	.word	0x00024da0


	//   ....[165]....
        /*0adc*/ 	.word	0x00024ed0


	//----- nvinfo : EIATTR_REG_RECONFIG
	.align		4
.L_1575:
        /*0ae0*/ 	.byte	0x01, 0x54
	.zero		2


	//----- nvinfo : EIATTR_SYSCALL_OFFSETS
	.align		4
        /*0ae4*/ 	.byte	0x04, 0x46
        /*0ae6*/ 	.short	(.L_1577 - .L_1576)


	//   ....[0]....
.L_1576:
        /*0ae8*/ 	.word	0x00001b20


	//   ....[1]....
        /*0aec*/ 	.word	0x00001c70


	//   ....[2]....
        /*0af0*/ 	.word	0x000058b0


	//   ....[3]....
        /*0af4*/ 	.word	0x00005e80


	//   ....[4]....
        /*0af8*/ 	.word	0x0001f230


	//   ....[5]....
        /*0afc*/ 	.word	0x0001f3a0


	//   ....[6]....
        /*0b00*/ 	.word	0x0001f4f0


	//   ....[7]....
        /*0b04*/ 	.word	0x0001f630


	//   ....[8]....
        /*0b08*/ 	.word	0x0001ffb0


	//----- nvinfo : EIATTR_MBARRIER_INSTR_OFFSETS
	.align		4
.L_1577:
        /*0b0c*/ 	.byte	0x04, 0x39
        /*0b0e*/ 	.short	(.L_1579 - .L_1578)


	//   ....[0]....
.L_1578:
        /*0b10*/ 	.word	0x000002b0
        /*0b14*/ 	.word	0x000000ff
        /*0b18*/ 	.word	0x00013200
        /*0b1c*/ 	.short	0x0100
        /*0b1e*/ 	.byte	0x08
	.zero		1


	//   ....[1]....
        /*0b20*/ 	.word	0x000002c0
        /*0b24*/ 	.word	0x000000ff
        /*0b28*/ 	.word	0x00013220
        /*0b2c*/ 	.short	0x0100
        /*0b2e*/ 	.byte	0x08
	.zero		1


	//   ....[2]....
        /*0b30*/ 	.word	0x000003b0
        /*0b34*/ 	.word	0x000000ff
        /*0b38*/ 	.word	0x00013230
        /*0b3c*/ 	.short	0x0100
        /*0b3e*/ 	.byte	0x08
	.zero		1


	//   ....[3]....
        /*0b40*/ 	.word	0x000003c0
        /*0b44*/ 	.word	0x000000ff
        /*0b48*/ 	.word	0x00013240
        /*0b4c*/ 	.short	0x0100
        /*0b4e*/ 	.byte	0x08
	.zero		1


	//   ....[4]....
        /*0b50*/ 	.word	0x000003d0
        /*0b54*/ 	.word	0x000000ff
        /*0b58*/ 	.word	0x00013238
        /*0b5c*/ 	.short	0x0100
        /*0b5e*/ 	.byte	0x08
	.zero		1


	//   ....[5]....
        /*0b60*/ 	.word	0x000003e0
        /*0b64*/ 	.word	0x000000ff
        /*0b68*/ 	.word	0x00013248
        /*0b6c*/ 	.short	0x0100
        /*0b6e*/ 	.byte	0x08
	.zero		1


	//   ....[6]....
        /*0b70*/ 	.word	0x00000510
        /*0b74*/ 	.word	0x000000ff
        /*0b78*/ 	.word	0x00013250
        /*0b7c*/ 	.short	0x0100
        /*0b7e*/ 	.byte	0x08
	.zero		1


	//   ....[7]....
        /*0b80*/ 	.word	0x00000520
        /*0b84*/ 	.word	0x000000ff
        /*0b88*/ 	.word	0x00013260
        /*0b8c*/ 	.short	0x0100
        /*0b8e*/ 	.byte	0x08
	.zero		1


	//   ....[8]....
        /*0b90*/ 	.word	0x00000530
        /*0b94*/ 	.word	0x000000ff
        /*0b98*/ 	.word	0x00013258
        /*0b9c*/ 	.short	0x0100
        /*0b9e*/ 	.byte	0x08
	.zero		1


	//   ....[9]....
        /*0ba0*/ 	.word	0x00000540
        /*0ba4*/ 	.word	0x000000ff
        /*0ba8*/ 	.word	0x00013268
        /*0bac*/ 	.short	0x0100
        /*0bae*/ 	.byte	0x08
	.zero		1


	//   ....[10]....
        /*0bb0*/ 	.word	0x00000630
        /*0bb4*/ 	.word	0x000000ff
        /*0bb8*/ 	.word	0x00013270
        /*0bbc*/ 	.short	0x0100
        /*0bbe*/ 	.byte	0x06
	.zero		1


	//   ....[11]....
        /*0bc0*/ 	.word	0x00000640
        /*0bc4*/ 	.word	0x000000ff
        /*0bc8*/ 	.word	0x00013280
        /*0bcc*/ 	.short	0x0100
        /*0bce*/ 	.byte	0x06
	.zero		1


	//   ....[12]....
        /*0bd0*/ 	.word	0x00000650
        /*0bd4*/ 	.word	0x000000ff
        /*0bd8*/ 	.word	0x00013278
        /*0bdc*/ 	.short	0x0100
        /*0bde*/ 	.byte	0x06
	.zero		1


	//   ....[13]....
        /*0be0*/ 	.word	0x00000660
        /*0be4*/ 	.word	0x000000ff
        /*0be8*/ 	.word	0x00013288
        /*0bec*/ 	.short	0x0100
        /*0bee*/ 	.byte	0x06
	.zero		1


	//   ....[14]....
        /*0bf0*/ 	.word	0x00000790
        /*0bf4*/ 	.word	0x000000ff
        /*0bf8*/ 	.word	0x00013290
        /*0bfc*/ 	.short	0x0100
        /*0bfe*/ 	.byte	0x08
	.zero		1


	//   ....[15]....
        /*0c00*/ 	.word	0x000007a0
        /*0c04*/ 	.word	0x000000ff
        /*0c08*/ 	.word	0x000132a0
        /*0c0c*/ 	.short	0x0100
        /*0c0e*/ 	.byte	0x08
	.zero		1


	//   ....[16]....
        /*0c10*/ 	.word	0x000007b0
        /*0c14*/ 	.word	0x000000ff
        /*0c18*/ 	.word	0x00013298
        /*0c1c*/ 	.short	0x0100
        /*0c1e*/ 	.byte	0x08
	.zero		1


	//   ....[17]....
        /*0c20*/ 	.word	0x000007c0
        /*0c24*/ 	.word	0x000000ff
        /*0c28*/ 	.word	0x000132a8
        /*0c2c*/ 	.short	0x0100
        /*0c2e*/ 	.byte	0x08
	.zero		1


	//   ....[18]....
        /*0c30*/ 	.word	0x000008f0
        /*0c34*/ 	.word	0x000000ff
        /*0c38*/ 	.word	0x000132b0
        /*0c3c*/ 	.short	0x0100
        /*0c3e*/ 	.byte	0x08
	.zero		1


	//   ....[19]....
        /*0c40*/ 	.word	0x00000900
        /*0c44*/ 	.word	0x000000ff
        /*0c48*/ 	.word	0x000132c0
        /*0c4c*/ 	.short	0x0100
        /*0c4e*/ 	.byte	0x08
	.zero		1


	//   ....[20]....
        /*0c50*/ 	.word	0x00000910
        /*0c54*/ 	.word	0x000000ff
        /*0c58*/ 	.word	0x000132b8
        /*0c5c*/ 	.short	0x0100
        /*0c5e*/ 	.byte	0x08
	.zero		1


	//   ....[21]....
        /*0c60*/ 	.word	0x00000920
        /*0c64*/ 	.word	0x000000ff
        /*0c68*/ 	.word	0x000132c8
        /*0c6c*/ 	.short	0x0100
        /*0c6e*/ 	.byte	0x08
	.zero		1


	//   ....[22]....
        /*0c70*/ 	.word	0x00002970
        /*0c74*/ 	.word	0x00000046
        /*0c78*/ 	.word	0x00013290
        /*0c7c*/ 	.short	0x010a
        /*0c7e*/ 	.byte	0x3f
	.zero		1


	//   ....[23]....
        /*0c80*/ 	.word	0x00003b00
        /*0c84*/ 	.word	0x00000046
        /*0c88*/ 	.word	0x00013290
        /*0c8c*/ 	.short	0x010a
        /*0c8e*/ 	.byte	0x3f
	.zero		1


	//   ....[24]....
        /*0c90*/ 	.word	0x00004c10
        /*0c94*/ 	.word	0x00000046
        /*0c98*/ 	.word	0x00013290
        /*0c9c*/ 	.short	0x010a
        /*0c9e*/ 	.byte	0x3f
	.zero		1


	//   ....[25]....
        /*0ca0*/ 	.word	0x00004df0
        /*0ca4*/ 	.word	0x00000004
        /*0ca8*/ 	.word	0x00000000
        /*0cac*/ 	.short	0x0101
        /*0cae*/ 	.byte	0x3f
	.zero		1


	//   ....[26]....
        /*0cb0*/ 	.word	0x00004e30
        /*0cb4*/ 	.word	0x00000046
        /*0cb8*/ 	.word	0x000132b0
        /*0cbc*/ 	.short	0x010a
        /*0cbe*/ 	.byte	0x3f
	.zero		1


	//   ....[27]....
        /*0cc0*/ 	.word	0x000050b0
        /*0cc4*/ 	.word	0x00000046
        /*0cc8*/ 	.word	0x00000000
        /*0ccc*/ 	.short	0x0101
        /*0cce*/ 	.byte	0x3f
	.zero		1


	//   ....[28]....
        /*0cd0*/ 	.word	0x00005c00
        /*0cd4*/ 	.word	0x00000011
        /*0cd8*/ 	.word	0x00013200
        /*0cdc*/ 	.short	0x010a
        /*0cde*/ 	.byte	0x3f
	.zero		1


	//   ....[29]....
        /*0ce0*/ 	.word	0x00005c50
        /*0ce4*/ 	.word	0x00000011
        /*0ce8*/ 	.word	0x00013200
        /*0cec*/ 	.short	0x010a
        /*0cee*/ 	.byte	0x3f
	.zero		1


	//   ....[30]....
        /*0cf0*/ 	.word	0x000063c0
        /*0cf4*/ 	.word	0x00000011
        /*0cf8*/ 	.word	0x00013200
        /*0cfc*/ 	.short	0x010a
        /*0cfe*/ 	.byte	0x3f
	.zero		1


	//   ....[31]....
        /*0d00*/ 	.word	0x00007850
        /*0d04*/ 	.word	0x00000011
        /*0d08*/ 	.word	0x00013200
        /*0d0c*/ 	.short	0x010a
        /*0d0e*/ 	.byte	0x3f
	.zero		1


	//   ....[32]....
        /*0d10*/ 	.word	0x000089e0
        /*0d14*/ 	.word	0x0000000c
        /*0d18*/ 	.word	0x00013230
        /*0d1c*/ 	.short	0x010a
        /*0d1e*/ 	.byte	0x3f
	.zero		1


	//   ....[33]....
        /*0d20*/ 	.word	0x00008a90
        /*0d24*/ 	.word	0x0000000c
        /*0d28*/ 	.word	0x00013230
        /*0d2c*/ 	.short	0x010a
        /*0d2e*/ 	.byte	0x3f
	.zero		1


	//   ....[34]....
        /*0d30*/ 	.word	0x00009730
        /*0d34*/ 	.word	0x0000000c
        /*0d38*/ 	.word	0x00000000
        /*0d3c*/ 	.short	0x0101
        /*0d3e*/ 	.byte	0x3f
	.zero		1


	//   ....[35]....
        /*0d40*/ 	.word	0x0000d3e0
        /*0d44*/ 	.word	0x00000003
        /*0d48*/ 	.word	0x00013230
        /*0d4c*/ 	.short	0x010a
        /*0d4e*/ 	.byte	0x3f
	.zero		1


	//   ....[36]....
        /*0d50*/ 	.word	0x0000d470
        /*0d54*/ 	.word	0x00000003
        /*0d58*/ 	.word	0x00013230
        /*0d5c*/ 	.short	0x010a
        /*0d5e*/ 	.byte	0x3f
	.zero		1


	//   ....[37]....
        /*0d60*/ 	.word	0x0000da30
        /*0d64*/ 	.word	0x00000013
        /*0d68*/ 	.word	0x00013250
        /*0d6c*/ 	.short	0x010a
        /*0d6e*/ 	.byte	0x3f
	.zero		1


	//   ....[38]....
        /*0d70*/ 	.word	0x0000da80
        /*0d74*/ 	.word	0x00000013
        /*0d78*/ 	.word	0x00013250
        /*0d7c*/ 	.short	0x010a
        /*0d7e*/ 	.byte	0x3f
	.zero		1


	//   ....[39]....
        /*0d80*/ 	.word	0x0000e580
        /*0d84*/ 	.word	0x00000038
        /*0d88*/ 	.word	0x00000000
        /*0d8c*/ 	.short	0x0101
        /*0d8e*/ 	.byte	0x3f
	.zero		1


	//   ....[40]....
        /*0d90*/ 	.word	0x00011f10
        /*0d94*/ 	.word	0x00000013
        /*0d98*/ 	.word	0x00000000
        /*0d9c*/ 	.short	0x0101
        /*0d9e*/ 	.byte	0x3f
	.zero		1


	//   ....[41]....
        /*0da0*/ 	.word	0x000123b0
        /*0da4*/ 	.word	0x0000000b
        /*0da8*/ 	.word	0x00013230
        /*0dac*/ 	.short	0x010a
        /*0dae*/ 	.byte	0x3f
	.zero		1


	//   ....[42]....
        /*0db0*/ 	.word	0x00012440
        /*0db4*/ 	.word	0x0000000b
        /*0db8*/ 	.word	0x00013230
        /*0dbc*/ 	.short	0x010a
        /*0dbe*/ 	.byte	0x3f
	.zero		1


	//   ....[43]....
        /*0dc0*/ 	.word	0x00012a00
        /*0dc4*/ 	.word	0x0000000e
        /*0dc8*/ 	.word	0x00013250
        /*0dcc*/ 	.short	0x010a
        /*0dce*/ 	.byte	0x3f
	.zero		1


	//   ....[44]....
        /*0dd0*/ 	.word	0x00012a50
        /*0dd4*/ 	.word	0x0000000e
        /*0dd8*/ 	.word	0x00013250
        /*0ddc*/ 	.short	0x010a
        /*0dde*/ 	.byte	0x3f
	.zero		1


	//   ....[45]....
        /*0de0*/ 	.word	0x000143f0
        /*0de4*/ 	.word	0x0000000b
        /*0de8*/ 	.word	0x00000000
        /*0dec*/ 	.short	0x0101
        /*0dee*/ 	.byte	0x3f
	.zero		1


	//   ....[46]....
        /*0df0*/ 	.word	0x00015170
        /*0df4*/ 	.word	0x0000000e
        /*0df8*/ 	.word	0x00000000
        /*0dfc*/ 	.short	0x0101
        /*0dfe*/ 	.byte	0x3f
	.zero		1


	//   ....[47]....
        /*0e00*/ 	.word	0x00015300
        /*0e04*/ 	.word	0x00000009
        /*0e08*/ 	.word	0x00013230
        /*0e0c*/ 	.short	0x010a
        /*0e0e*/ 	.byte	0x3f
	.zero		1


	//   ....[48]....
        /*0e10*/ 	.word	0x00015390
        /*0e14*/ 	.word	0x00000009
        /*0e18*/ 	.word	0x00013230
        /*0e1c*/ 	.short	0x010a
        /*0e1e*/ 	.byte	0x3f
	.zero		1


	//   ....[49]....
        /*0e20*/ 	.word	0x00015950
        /*0e24*/ 	.word	0x0000000e
        /*0e28*/ 	.word	0x00013250
        /*0e2c*/ 	.short	0x010a
        /*0e2e*/ 	.byte	0x3f
	.zero		1


	//   ....[50]....
        /*0e30*/ 	.word	0x000159a0
        /*0e34*/ 	.word	0x0000000e
        /*0e38*/ 	.word	0x00013250
        /*0e3c*/ 	.short	0x010a
        /*0e3e*/ 	.byte	0x3f
	.zero		1


	//   ....[51]....
        /*0e40*/ 	.word	0x00016440
        /*0e44*/ 	.word	0x0000000c
        /*0e48*/ 	.word	0x00000000
        /*0e4c*/ 	.short	0x0101
        /*0e4e*/ 	.byte	0x3f
	.zero		1


	//   ....[52]....
        /*0e50*/ 	.word	0x00019e60
        /*0e54*/ 	.word	0x0000000e
        /*0e58*/ 	.word	0x00000000
        /*0e5c*/ 	.short	0x0101
        /*0e5e*/ 	.byte	0x3f
	.zero		1


	//   ....[53]....
        /*0e60*/ 	.word	0x00019f00
        /*0e64*/ 	.word	0x0000000b
        /*0e68*/ 	.word	0x00013250
        /*0e6c*/ 	.short	0x010a
        /*0e6e*/ 	.byte	0x3f
	.zero		1


	//   ....[54]....
        /*0e70*/ 	.word	0x00019f50
        /*0e74*/ 	.word	0x0000000b
        /*0e78*/ 	.word	0x00013250
        /*0e7c*/ 	.short	0x010a
        /*0e7e*/ 	.byte	0x3f
	.zero		1


	//   ....[55]....
        /*0e80*/ 	.word	0x0001a5b0
        /*0e84*/ 	.word	0x00000000
        /*0e88*/ 	.word	0x00000000
        /*0e8c*/ 	.short	0x0101
        /*0e8e*/ 	.byte	0x3f
	.zero		1


	//   ....[56]....
        /*0e90*/ 	.word	0x0001bba0
        /*0e94*/ 	.word	0x00000002
        /*0e98*/ 	.word	0x00000000
        /*0e9c*/ 	.short	0x0101
        /*0e9e*/ 	.byte	0x3f
	.zero		1


	//   ....[57]....
        /*0ea0*/ 	.word	0x0001e000
        /*0ea4*/ 	.word	0x00000017
        /*0ea8*/ 	.word	0x00013220
        /*0eac*/ 	.short	0x010a
        /*0eae*/ 	.byte	0x3f
	.zero		1


	//   ....[58]....
        /*0eb0*/ 	.word	0x0001e0c0
        /*0eb4*/ 	.word	0x00000005
        /*0eb8*/ 	.word	0x000132a0
        /*0ebc*/ 	.short	0x010a
        /*0ebe*/ 	.byte	0x3f
	.zero		1


	//   ....[59]....
        /*0ec0*/ 	.word	0x0001e2f0
        /*0ec4*/ 	.word	0x00000005
        /*0ec8*/ 	.word	0x000132c0
        /*0ecc*/ 	.short	0x010a
        /*0ece*/ 	.byte	0x3f
	.zero		1


	//   ....[60]....
        /*0ed0*/ 	.word	0x0001e670
        /*0ed4*/ 	.word	0x00000005
        /*0ed8*/ 	.word	0x000132a0
        /*0edc*/ 	.short	0x010a
        /*0ede*/ 	.byte	0x3f
	.zero		1


	//   ....[61]....
        /*0ee0*/ 	.word	0x0001e890
        /*0ee4*/ 	.word	0x00000005
        /*0ee8*/ 	.word	0x000132c0
        /*0eec*/ 	.short	0x010a
        /*0eee*/ 	.byte	0x3f
	.zero		1


	//   ....[62]....
        /*0ef0*/ 	.word	0x0001f9c0
        /*0ef4*/ 	.word	0x00000004
        /*0ef8*/ 	.word	0x00013280
        /*0efc*/ 	.short	0x010a
        /*0efe*/ 	.byte	0x3f
	.zero		1


	//   ....[63]....
        /*0f00*/ 	.word	0x0001fb80
        /*0f04*/ 	.word	0x00000004
        /*0f08*/ 	.word	0x00013240
        /*0f0c*/ 	.short	0x010a
        /*0f0e*/ 	.byte	0x3f
	.zero		1


	//   ....[64]....
        /*0f10*/ 	.word	0x00020890
        /*0f14*/ 	.word	0x00000017
        /*0f18*/ 	.word	0x00013200
        /*0f1c*/ 	.short	0x0107
        /*0f1e*/ 	.byte	0x3f
	.zero		1


	//   ....[65]....
        /*0f20*/ 	.word	0x00020980
        /*0f24*/ 	.word	0x00000017
        /*0f28*/ 	.word	0x00013200
        /*0f2c*/ 	.short	0x0101
        /*0f2e*/ 	.byte	0x3f
	.zero		1


	//   ....[66]....
        /*0f30*/ 	.word	0x000209a0
        /*0f34*/ 	.word	0x00000017
        /*0f38*/ 	.word	0x00013220
        /*0f3c*/ 	.short	0x010a
        /*0f3e*/ 	.byte	0x3f
	.zero		1


	//   ....[67]....
        /*0f40*/ 	.word	0x00020c90
        /*0f44*/ 	.word	0x00000006
        /*0f48*/ 	.word	0x00013280
        /*0f4c*/ 	.short	0x010a
        /*0f4e*/ 	.byte	0x3f
	.zero		1


	//   ....[68]....
        /*0f50*/ 	.word	0x00020ee0
        /*0f54*/ 	.word	0x00000006
        /*0f58*/ 	.word	0x00013240
        /*0f5c*/ 	.short	0x010a
        /*0f5e*/ 	.byte	0x3f
	.zero		1


	//   ....[69]....
        /*0f60*/ 	.word	0x000211a0
        /*0f64*/ 	.word	0x00000003
        /*0f68*/ 	.word	0x00013270
        /*0f6c*/ 	.short	0x010a
        /*0f6e*/ 	.byte	0x3f
	.zero		1


	//   ....[70]....
        /*0f70*/ 	.word	0x00021220
        /*0f74*/ 	.word	0x00000003
        /*0f78*/ 	.word	0x00013260
        /*0f7c*/ 	.short	0x010a
        /*0f7e*/ 	.byte	0x3f
	.zero		1


	//   ....[71]....
        /*0f80*/ 	.word	0x00021640
        /*0f84*/ 	.word	0x00000003
        /*0f88*/ 	.word	0x00013250
        /*0f8c*/ 	.short	0x0101
        /*0f8e*/ 	.byte	0x3f
	.zero		1


	//   ....[72]....
        /*0f90*/ 	.word	0x000216c0
        /*0f94*/ 	.word	0x00000003
        /*0f98*/ 	.word	0x00000000
        /*0f9c*/ 	.short	0x0101
        /*0f9e*/ 	.byte	0x3f
	.zero		1


	//   ....[73]....
        /*0fa0*/ 	.word	0x000218c0
        /*0fa4*/ 	.word	0x00000000
        /*0fa8*/ 	.word	0x00013270
        /*0fac*/ 	.short	0x010a
        /*0fae*/ 	.byte	0x3f
	.zero		1


	//   ....[74]....
        /*0fb0*/ 	.word	0x00021930
        /*0fb4*/ 	.word	0x00000000
        /*0fb8*/ 	.word	0x00013260
        /*0fbc*/ 	.short	0x010a
        /*0fbe*/ 	.byte	0x3f
	.zero		1


	//   ....[75]....
        /*0fc0*/ 	.word	0x00021d50
        /*0fc4*/ 	.word	0x00000000
        /*0fc8*/ 	.word	0x00013250
        /*0fcc*/ 	.short	0x0101
        /*0fce*/ 	.byte	0x3f
	.zero		1


	//   ....[76]....
        /*0fd0*/ 	.word	0x00021da0
        /*0fd4*/ 	.word	0x00000002
        /*0fd8*/ 	.word	0x00000000
        /*0fdc*/ 	.short	0x0101
        /*0fde*/ 	.byte	0x3f
	.zero		1


	//   ....[77]....
        /*0fe0*/ 	.word	0x00022ab0
        /*0fe4*/ 	.word	0x00000008
        /*0fe8*/ 	.word	0x00013220
        /*0fec*/ 	.short	0x010a
        /*0fee*/ 	.byte	0x3f
	.zero		1


	//   ....[78]....
        /*0ff0*/ 	.word	0x00022c40
        /*0ff4*/ 	.word	0x00000006
        /*0ff8*/ 	.word	0x00000000
        /*0ffc*/ 	.short	0x010a
        /*0ffe*/ 	.byte	0x3f
	.zero		1


	//   ....[79]....
        /*1000*/ 	.word	0x00022cb0
        /*1004*/ 	.word	0x00000007
        /*1008*/ 	.word	0x00000000
        /*100c*/ 	.short	0x010a
        /*100e*/ 	.byte	0x3f
	.zero		1


	//   ....[80]....
        /*1010*/ 	.word	0x00022d00
        /*1014*/ 	.word	0x00000002
        /*1018*/ 	.word	0x00013260
        /*101c*/ 	.short	0x010a
        /*101e*/ 	.byte	0x3f
	.zero		1


	//   ....[81]....
        /*1020*/ 	.word	0x00022d50
        /*1024*/ 	.word	0x00000005
        /*1028*/ 	.word	0x00013260
        /*102c*/ 	.short	0x010a
        /*102e*/ 	.byte	0x3f
	.zero		1


	//   ....[82]....
        /*1030*/ 	.word	0x00022d90
        /*1034*/ 	.word	0x00000002
        /*1038*/ 	.word	0x00013280
        /*103c*/ 	.short	0x010a
        /*103e*/ 	.byte	0x3f
	.zero		1


	//   ....[83]....
        /*1040*/ 	.word	0x00022db0
        /*1044*/ 	.word	0x00000005
        /*1048*/ 	.word	0x00013280
        /*104c*/ 	.short	0x010a
        /*104e*/ 	.byte	0x3f
	.zero		1


	//   ....[84]....
        /*1050*/ 	.word	0x00022e10
        /*1054*/ 	.word	0x00000046
        /*1058*/ 	.word	0x00013290
        /*105c*/ 	.short	0x010a
        /*105e*/ 	.byte	0x3f
	.zero		1


	//   ....[85]....
        /*1060*/ 	.word	0x00022e60
        /*1064*/ 	.word	0x00000046
        /*1068*/ 	.word	0x00013290
        /*106c*/ 	.short	0x010a
        /*106e*/ 	.byte	0x3f
	.zero		1


	//   ....[86]....
        /*1070*/ 	.word	0x00022eb0
        /*1074*/ 	.word	0x00000046
        /*1078*/ 	.word	0x00013290
        /*107c*/ 	.short	0x010a
        /*107e*/ 	.byte	0x3f
	.zero		1


	//   ....[87]....
        /*1080*/ 	.word	0x00022f00
        /*1084*/ 	.word	0x00000046
        /*1088*/ 	.word	0x000132b0
        /*108c*/ 	.short	0x010a
        /*108e*/ 	.byte	0x3f
	.zero		1


	//   ....[88]....
        /*1090*/ 	.word	0x00023100
        /*1094*/ 	.word	0x00000011
        /*1098*/ 	.word	0x00013200
        /*109c*/ 	.short	0x010a
        /*109e*/ 	.byte	0x3f
	.zero		1


	//   ....[89]....
        /*10a0*/ 	.word	0x00023300
        /*10a4*/ 	.word	0x00000011
        /*10a8*/ 	.word	0x00013200
        /*10ac*/ 	.short	0x010a
        /*10ae*/ 	.byte	0x3f
	.zero		1


	//   ....[90]....
        /*10b0*/ 	.word	0x00023350
        /*10b4*/ 	.word	0x0000000c
        /*10b8*/ 	.word	0x00013230
        /*10bc*/ 	.short	0x010a
        /*10be*/ 	.byte	0x3f
	.zero		1


	//   ....[91]....
        /*10c0*/ 	.word	0x000233a0
        /*10c4*/ 	.word	0x00000003
        /*10c8*/ 	.word	0x00013230
        /*10cc*/ 	.short	0x010a
        /*10ce*/ 	.byte	0x3f
	.zero		1


	//   ....[92]....
        /*10d0*/ 	.word	0x000233f0
        /*10d4*/ 	.word	0x00000013
        /*10d8*/ 	.word	0x00013250
        /*10dc*/ 	.short	0x010a
        /*10de*/ 	.byte	0x3f
	.zero		1


	//   ....[93]....
        /*10e0*/ 	.word	0x00023440
        /*10e4*/ 	.word	0x0000000b
        /*10e8*/ 	.word	0x00013230
        /*10ec*/ 	.short	0x010a
        /*10ee*/ 	.byte	0x3f
	.zero		1


	//   ....[94]....
        /*10f0*/ 	.word	0x00023490
        /*10f4*/ 	.word	0x0000000e
        /*10f8*/ 	.word	0x00013250
        /*10fc*/ 	.short	0x010a
        /*10fe*/ 	.byte	0x3f
	.zero		1


	//   ....[95]....
        /*1100*/ 	.word	0x000234e0
        /*1104*/ 	.word	0x00000009
        /*1108*/ 	.word	0x00013230
        /*110c*/ 	.short	0x010a
        /*110e*/ 	.byte	0x3f
	.zero		1


	//   ....[96]....
        /*1110*/ 	.word	0x00023530
        /*1114*/ 	.word	0x0000000e
        /*1118*/ 	.word	0x00013250
        /*111c*/ 	.short	0x010a
        /*111e*/ 	.byte	0x3f
	.zero		1


	//   ....[97]....
        /*1120*/ 	.word	0x00023580
        /*1124*/ 	.word	0x0000000b
        /*1128*/ 	.word	0x00013250
        /*112c*/ 	.short	0x010a
        /*112e*/ 	.byte	0x3f
	.zero		1


	//   ....[98]....
        /*1130*/ 	.word	0x00023720
        /*1134*/ 	.word	0x00000017
        /*1138*/ 	.word	0x00013220
        /*113c*/ 	.short	0x010a
        /*113e*/ 	.byte	0x3f
	.zero		1


	//   ....[99]....
        /*1140*/ 	.word	0x00023770
        /*1144*/ 	.word	0x00000005
        /*1148*/ 	.word	0x000132a0
        /*114c*/ 	.short	0x010a
        /*114e*/ 	.byte	0x3f
	.zero		1


	//   ....[100]....
        /*1150*/ 	.word	0x000237c0
        /*1154*/ 	.word	0x00000005
        /*1158*/ 	.word	0x000132c0
        /*115c*/ 	.short	0x010a
        /*115e*/ 	.byte	0x3f
	.zero		1


	//   ....[101]....
        /*1160*/ 	.word	0x00023810
        /*1164*/ 	.word	0x00000005
        /*1168*/ 	.word	0x000132a0
        /*116c*/ 	.short	0x010a
        /*116e*/ 	.byte	0x3f
	.zero		1


	//   ....[102]....
        /*1170*/ 	.word	0x00023860
        /*1174*/ 	.word	0x00000005
        /*1178*/ 	.word	0x000132c0
        /*117c*/ 	.short	0x010a
        /*117e*/ 	.byte	0x3f
	.zero		1


	//   ....[103]....
        /*1180*/ 	.word	0x00023a00
        /*1184*/ 	.word	0x00000004
        /*1188*/ 	.word	0x00013280
        /*118c*/ 	.short	0x010a
        /*118e*/ 	.byte	0x3f
	.zero		1


	//   ....[104]....
        /*1190*/ 	.word	0x00023a50
        /*1194*/ 	.word	0x00000004
        /*1198*/ 	.word	0x00013240
        /*119c*/ 	.short	0x010a
        /*119e*/ 	.byte	0x3f
	.zero		1


	//   ....[105]....
        /*11a0*/ 	.word	0x00024280
        /*11a4*/ 	.word	0x00000017
        /*11a8*/ 	.word	0x00013220
        /*11ac*/ 	.short	0x010a
        /*11ae*/ 	.byte	0x3f
	.zero		1


	//   ....[106]....
        /*11b0*/ 	.word	0x000242d0
        /*11b4*/ 	.word	0x00000006
        /*11b8*/ 	.word	0x00013280
        /*11bc*/ 	.short	0x010a
        /*11be*/ 	.byte	0x3f
	.zero		1


	//   ....[107]....
        /*11c0*/ 	.word	0x00024320
        /*11c4*/ 	.word	0x00000006
        /*11c8*/ 	.word	0x00013240
        /*11cc*/ 	.short	0x010a
        /*11ce*/ 	.byte	0x3f
	.zero		1


	//   ....[108]....
        /*11d0*/ 	.word	0x00024370
        /*11d4*/ 	.word	0x00000003
        /*11d8*/ 	.word	0x00013270
        /*11dc*/ 	.short	0x010a
        /*11de*/ 	.byte	0x3f
	.zero		1


	//   ....[109]....
        /*11e0*/ 	.word	0x000243c0
        /*11e4*/ 	.word	0x00000003
        /*11e8*/ 	.word	0x00013260
        /*11ec*/ 	.short	0x010a
        /*11ee*/ 	.byte	0x3f
	.zero		1


	//   ....[110]....
        /*11f0*/ 	.word	0x00024410
        /*11f4*/ 	.word	0x00000000
        /*11f8*/ 	.word	0x00013270
        /*11fc*/ 	.short	0x010a
        /*11fe*/ 	.byte	0x3f
	.zero		1


	//   ....[111]....
        /*1200*/ 	.word	0x00024460
        /*1204*/ 	.word	0x00000000
        /*1208*/ 	.word	0x00013260
        /*120c*/ 	.short	0x010a
        /*120e*/ 	.byte	0x3f
	.zero		1


	//   ....[112]....
        /*1210*/ 	.word	0x00024df0
        /*1214*/ 	.word	0x00000008
        /*1218*/ 	.word	0x00013220
        /*121c*/ 	.short	0x010a
        /*121e*/ 	.byte	0x3f
	.zero		1


	//   ....[113]....
        /*1220*/ 	.word	0x00024f90
        /*1224*/ 	.word	0x00000006
        /*1228*/ 	.word	0x00000000
        /*122c*/ 	.short	0x010a
        /*122e*/ 	.byte	0x3f
	.zero		1


	//   ....[114]....
        /*1230*/ 	.word	0x00024fe0
        /*1234*/ 	.word	0x00000007
        /*1238*/ 	.word	0x00000000
        /*123c*/ 	.short	0x010a
        /*123e*/ 	.byte	0x3f
	.zero		1


	//   ....[115]....
        /*1240*/ 	.word	0x00025030
        /*1244*/ 	.word	0x00000002
        /*1248*/ 	.word	0x00013260
        /*124c*/ 	.short	0x010a
        /*124e*/ 	.byte	0x3f
	.zero		1


	//   ....[116]....
        /*1250*/ 	.word	0x00025080
        /*1254*/ 	.word	0x00000005
        /*1258*/ 	.word	0x00013260
        /*125c*/ 	.short	0x010a
        /*125e*/ 	.byte	0x3f
	.zero		1


	//   ....[117]....
        /*1260*/ 	.word	0x000250d0
        /*1264*/ 	.word	0x00000002
        /*1268*/ 	.word	0x00013280
        /*126c*/ 	.short	0x010a
        /*126e*/ 	.byte	0x3f
	.zero		1


	//----- nvinfo : EIATTR_NUM_MBARRIERS
	.align		4
.L_1579:
        /*1270*/ 	.byte	0x03, 0x38
        /*1272*/ 	.short	0x0016


	//----- nvinfo : EIATTR_EXIT_INSTR_OFFSETS
	.align		4
        /*1274*/ 	.byte	0x04, 0x1c
        /*1276*/ 	.short	(.L_1581 - .L_1580)


	//   ....[0]....
.L_1580:
        /*1278*/ 	.word	0x00022e00


	//----- nvinfo : EIATTR_MAX_THREADS
	.align		4
.L_1581:
        /*127c*/ 	.byte	0x04, 0x05
        /*127e*/ 	.short	(.L_1583 - .L_1582)
.L_1582:
        /*1280*/ 	.word	0x00000200
        /*1284*/ 	.word	0x00000001
        /*1288*/ 	.word	0x00000001


	//----- nvinfo : EIATTR_CRS_STACK_SIZE
	.align		4
.L_1583:
        /*128c*/ 	.byte	0x04, 0x1e
        /*128e*/ 	.short	(.L_1585 - .L_1584)
.L_1584:
        /*1290*/ 	.word	0x00000000


	//----- nvinfo : EIATTR_CBANK_PARAM_SIZE
	.align		4
.L_1585:
        /*1294*/ 	.byte	0x03, 0x19
        /*1296*/ 	.short	0x0af0


	//----- nvinfo : EIATTR_PARAM_CBANK
	.align		4
        /*1298*/ 	.byte	0x04, 0x0a
        /*129a*/ 	.short	(.L_1587 - .L_1586)
	.align		4
.L_1586:
        /*129c*/ 	.word	index@(.nv.constant0._ZN7cutlass13device_kernelIN5flash11enable_sm90INS1_16FlashAttnFwdSm90INS1_25CollectiveMainloopFwdSm90ILi2EN4cute5tupleIJNS5_1CILi1EEES8_S8_EEENS6_IJNS7_ILi192EEENS7_ILi160EEENS7_ILi64EEEEEELi64ENS_12float_e4m3_tEfNS_4arch4Sm90ELb0ELb1ELb1ELb1ELb0ELb1ELb0ELb1ELb1ELb1ELb0ELb0EEENS1_21CollectiveEpilogueFwdINS6_IJSA_SC_SB_EEES9_NS_10bfloat16_tESG_Li384ELb1ELb1ELb0ELb1EEENS1_36VarlenDynamicPersistentTileSchedulerILi192ELi160ELi384ELi128ELb0ELb1ELb1ELb1ELb0ELb1EEEEEEEEEvNT_6ParamsE)
        /*12a0*/ 	.short	0x0210
        /*12a2*/ 	.short	0x0af0


	//----- nvinfo : EIATTR_SW_WAR
	.align		4
.L_1587:
        /*12a4*/ 	.byte	0x04, 0x36
        /*12a6*/ 	.short	(.L_1589 - .L_1588)
.L_1588:
        /*12a8*/ 	.word	0x00000008
.L_1589:


//--------------------- .nv.info._ZN7cutlass13device_kernelIN5flash11enable_sm90INS1_16FlashAttnFwdSm90INS1_25CollectiveMainloopFwdSm90ILi2EN4cute5tupleIJNS5_1CILi1EEES8_S8_EEENS6_IJNS7_ILi192EEENS7_ILi160EEENS7_ILi64EEEEEELi64ENS_12float_e4m3_tEfNS_4arch4Sm90ELb1ELb0ELb1ELb0ELb0ELb0ELb0ELb1ELb1ELb1ELb0ELb0EEENS1_21CollectiveEpilogueFwdINS6_IJSA_SC_SB_EEES9_NS_10bfloat16_tESG_Li384ELb0ELb1ELb0ELb1EEENS1_30DynamicPersistentTileSchedulerILi384ELi128ELb0ELb1ELb1EEEEEEEEEvNT_6ParamsE --------------------------
	.section	.nv.info._ZN7cutlass13device_kernelIN5flash11enable_sm90INS1_16FlashAttnFwdSm90INS1_25CollectiveMainloopFwdSm90ILi2EN4cute5tupleIJNS5_1CILi1EEES8_S8_EEENS6_IJNS7_ILi192EEENS7_ILi160EEENS7_ILi64EEEEEELi64ENS_12float_e4m3_tEfNS_4arch4Sm90ELb1ELb0ELb1ELb0ELb0ELb0ELb0ELb1ELb1ELb1ELb0ELb0EEENS1_21CollectiveEpilogueFwdINS6_IJSA_SC_SB_EEES9_NS_10bfloat16_tESG_Li384ELb0ELb1ELb0ELb1EEENS1_30DynamicPersistentTileSchedulerILi384ELi128ELb0ELb1ELb1EEEEEEEEEvNT_6ParamsE,"",@"SHT_CUDA_INFO"
	.sectionflags	@""
	.align	4


	//----- nvinfo : EIATTR_CUDA_API_VERSION
	.align		4
        /*0000*/ 	.byte	0x04, 0x37
        /*0002*/ 	.short	(.L_1591 - .L_1590)
.L_1590:
        /*0004*/ 	.word	0x00000082


	//----- nvinfo : EIATTR_KPARAM_INFO
	.align		4
.L_1591:
        /*0008*/ 	.byte	0x04, 0x17
        /*000a*/ 	.short	(.L_1593 - .L_1592)
.L_1592:
        /*000c*/ 	.word	0x00000000
        /*0010*/ 	.short	0x0000
        /*0012*/ 	.short	0x0070
        /*0014*/ 	.byte	0x00, 0xf0, 0x01, 0x2a


	//----- nvinfo : EIATTR_SPARSE_MMA_MASK
	.align		4
.L_1593:
        /*0018*/ 	.byte	0x03, 0x50
        /*001a*/ 	.short	0x0000


	//----- nvinfo : EIATTR_MAXREG_COUNT
	.align		4
        /*001c*/ 	.byte	0x03, 0x1b
        /*001e*/ 	.short	0x0080


	//----- nvinfo : EIATTR_NUM_BARRIERS
	.align		4
        /*0020*/ 	.byte	0x02, 0x4c
        /*0022*/ 	.byte	0x09
	.zero		1


	//----- nvinfo : EIATTR_EXTERNS
	.align		4
        /*0024*/ 	.byte	0x04, 0x0f
        /*0026*/ 	.short	(.L_1595 - .L_1594)


	//   ....[0]....
	.align		4
.L_1594:
        /*0028*/ 	.word	index@(__assertfail)


	//----- nvinfo : EIATTR_ANNOTATIONS
	.align		4
.L_1595:
        /*002c*/ 	.byte	0x04, 0x55
        /*002e*/ 	.short	(.L_1597 - .L_1596)


	//   ....[0]....
.L_1596:
        /*0030*/ 	.word	0x00000001
        /*0034*/ 	.byte	0xf0, 0x0b, 0x00, 0x00, 0x01, 0x00, 0x00, 0x00, 0x00, 0xbb, 0x00, 0x00


	//----- nvinfo : EIATTR_MERCURY_ISA_VERSION
	.align		4
.L_1597:
        /*0040*/ 	.byte	0x03, 0x5f
        /*0042*/ 	.short	0x0101


	//----- nvinfo : EIATTR_INT_WARP_WIDE_INSTR_OFFSETS
	.align		4
        /*0044*/ 	.byte	0x04, 0x31
        /*0046*/ 	.short	(.L_1599 - .L_1598)


	//   ....[0]....
.L_1598:
        /*0048*/ 	.word	0x00000130


	//   ....[1]....
        /*004c*/ 	.word	0x00000170


	//   ....[2]....
        /*0050*/ 	.word	0x000001e0


	//   ....[3]....
        /*0054*/ 	.word	0x0000db30


	//   ....[4]....
        /*0058*/ 	.word	0x0000dbc0


	//   ....[5]....
        /*005c*/ 	.word	0x0000fed0


	//   ....[6]....
        /*0060*/ 	.word	0x0000ff60


	//----- nvinfo : EIATTR_COOP_GROUP_MASK_REGIDS
	.align		4
.L_1599:
        /*0064*/ 	.byte	0x04, 0x29
        /*0066*/ 	.short	(.L_1601 - .L_1600)


	//   ....[0]....
.L_1600:
        /*0068*/ 	.word	0xffffffff


	//   ....[1]....
        /*006c*/ 	.word	0xffffffff


	//   ....[2]....
        /*0070*/ 	.word	0xffffffff


	//   ....[3]....
        /*0074*/ 	.word	0xffffffff


	//   ....[4]....
        /*0078*/ 	.word	0xffffffff


	//   ....[5]....
        /*007c*/ 	.word	0xffffffff


	//   ....[6]....
        /*0080*/ 	.word	0xffffffff


	//   ....[7]....
        /*0084*/ 	.word	0xffffffff


	//   ....[8]....
        /*0088*/ 	.word	0xffffffff


	//   ....[9]....
        /*008c*/ 	.word	0xffffffff


	//   ....[10]....
        /*0090*/ 	.word	0xffffffff


	//   ....[11]....
        /*0094*/ 	.word	0xffffffff


	//   ....[12]....
        /*0098*/ 	.word	0xffffffff


	//   ....[13]....
        /*009c*/ 	.word	0xffffffff


	//   ....[14]....
        /*00a0*/ 	.word	0xffffffff


	//   ....[15]....
        /*00a4*/ 	.word	0xffffffff


	//   ....[16]....
        /*00a8*/ 	.word	0xffffffff


	//   ....[17]....
        /*00ac*/ 	.word	0xffffffff


	//   ....[18]....
        /*00b0*/ 	.word	0xffffffff


	//   ....[19]....
        /*00b4*/ 	.word	0xffffffff


	//   ....[20]....
        /*00b8*/ 	.word	0xffffffff


	//   ....[21]....
        /*00bc*/ 	.word	0xffffffff


	//   ....[22]....
        /*00c0*/ 	.word	0xffffffff


	//   ....[23]....
        /*00c4*/ 	.word	0xffffffff


	//   ....[24]....
        /*00c8*/ 	.word	0xffffffff


	//   ....[25]....
        /*00cc*/ 	.word	0xffffffff


	//   ....[26]....
        /*00d0*/ 	.word	0xffffffff


	//   ....[27]....
        /*00d4*/ 	.word	0xffffffff


	//   ....[28]....
        /*00d8*/ 	.word	0xffffffff


	//   ....[29]....
        /*00dc*/ 	.word	0xffffffff


	//   ....[30]....
        /*00e0*/ 	.word	0xffffffff


	//   ....[31]....
        /*00e4*/ 	.word	0xffffffff


	//   ....[32]....
        /*00e8*/ 	.word	0xffffffff


	//   ....[33]....
        /*00ec*/ 	.word	0xffffffff


	//   ....[34]....
        /*00f0*/ 	.word	0xffffffff


	//   ....[35]....
        /*00f4*/ 	.word	0xffffffff


	//   ....[36]....
        /*00f8*/ 	.word	0xffffffff


	//   ....[37]....
        /*00fc*/ 	.word	0xffffffff


	//   ....[38]....
        /*0100*/ 	.word	0xffffffff


	//   ....[39]....
        /*0104*/ 	.word	0xffffffff


	//   ....[40]....
        /*0108*/ 	.word	0xffffffff


	//   ....[41]....
        /*010c*/ 	.word	0xffffffff


	//   ....[42]....
        /*0110*/ 	.word	0xffffffff


	//   ....[43]....
        /*0114*/ 	.word	0xffffffff


	//   ....[44]....
        /*0118*/ 	.word	0xffffffff


	//   ....[45]....
        /*011c*/ 	.word	0xffffffff


	//   ....[46]....
        /*0120*/ 	.word	0xffffffff


	//   ....[47]....
        /*0124*/ 	.word	0xffffffff


	//   ....[48]....
        /*0128*/ 	.word	0xffffffff


	//   ....[49]....
        /*012c*/ 	.word	0xffffffff


	//   ....[50]....
        /*0130*/ 	.word	0xffffffff


	//   ....[51]....
        /*0134*/ 	.word	0xffffffff


	//   ....[52]....
        /*0138*/ 	.word	0xffffffff


	//   ....[53]....
        /*013c*/ 	.word	0xffffffff


	//   ....[54]....
        /*0140*/ 	.word	0xffffffff


	//   ....[55]....
        /*0144*/ 	.word	0xffffffff


	//   ....[56]....
        /*0148*/ 	.word	0xffffffff


	//   ....[57]....
        /*014c*/ 	.word	0xffffffff


	//   ....[58]....
        /*0150*/ 	.word	0xffffffff


	//   ....[59]....
        /*0154*/ 	.word	0xffffffff


	//   ....[60]....
        /*0158*/ 	.word	0xffffffff


	//   ....[61]....
        /*015c*/ 	.word	0xffffffff


	//   ....[62]....
        /*0160*/ 	.word	0xffffffff


	//   ....[63]....
        /*0164*/ 	.word	0xffffffff


	//   ....[64]....
        /*0168*/ 	.word	0xffffffff


	//   ....[65]....
        /*016c*/ 	.word	0xffffffff


	//   ....[66]....
        /*0170*/ 	.word	0xffffffff


	//   ....[67]....
        /*0174*/ 	.word	0xffffffff


	//   ....[68]....
        /*0178*/ 	.word	0xffffffff


	//   ....[69]....
        /*017c*/ 	.word	0xffffffff


	//   ....[70]....
        /*0180*/ 	.word	0xffffffff


	//   ....[71]....
        /*0184*/ 	.word	0xffffffff


	//   ....[72]....
        /*0188*/ 	.word	0xffffffff


	//   ....[73]....
        /*018c*/ 	.word	0xffffffff


	//   ....[74]....
        /*0190*/ 	.word	0xffffffff


	//   ....[75]....
        /*0194*/ 	.word	0xffffffff


	//   ....[76]....
        /*0198*/ 	.word	0xffffffff


	//   ....[77]....
        /*019c*/ 	.word	0xffffffff


	//   ....[78]....
        /*01a0*/ 	.word	0xffffffff


	//   ....[79]....
        /*01a4*/ 	.word	0xffffffff


	//   ....[80]....
        /*01a8*/ 	.word	0x0500000f


	//   ....[81]....
        /*01ac*/ 	.word	0x0500000f


	//   ....[82]....
        /*01b0*/ 	.word	0x0500000f


	//   ....[83]....
        /*01b4*/ 	.word	0x0500000f


	//   ....[84]....
        /*01b8*/ 	.word	0x0500000f


	//   ....[85]....
        /*01bc*/ 	.word	0x0500000f


	//   ....[86]....
        /*01c0*/ 	.word	0x0500000f


	//   ....[87]....
        /*01c4*/ 	.word	0x0500000f


	//   ....[88]....
        /*01c8*/ 	.word	0x0500000f


	//   ....[89]....
        /*01cc*/ 	.word	0x0500000f


	//   ....[90]....
        /*01d0*/ 	.word	0x0500000f


	//   ....[91]....
        /*01d4*/ 	.word	0x0500000f


	//   ....[92]....
        /*01d8*/ 	.word	0x0500000f


	//   ....[93]....
        /*01dc*/ 	.word	0x0500000f


	//----- nvinfo : EIATTR_COOP_GROUP_INSTR_OFFSETS
	.align		4
.L_1601:
        /*01e0*/ 	.byte	0x04, 0x28
        /*01e2*/ 	.short	(.L_1603 - .L_1602)


	//   ....[0]....
.L_1602:
        /*01e4*/ 	.word	0x00000060


	//   ....[1]....
        /*01e8*/ 	.word	0x00000140


	//   ....[2]....
        /*01ec*/ 	.word	0x00000190


	//   ....[3]....
        /*01f0*/ 	.word	0x000003c0


	//   ....[4]....
        /*01f4*/ 	.word	0x00000520


	//   ....[5]....
        /*01f8*/ 	.word	0x00000640


	//   ....[6]....
        /*01fc*/ 	.word	0x000007a0


	//   ....[7]....
        /*0200*/ 	.word	0x00001320


	//   ....[8]....
        /*0204*/ 	.word	0x000021d0


	//   ....[9]....
        /*0208*/ 	.word	0x00002e40


	//   ....[10]....
        /*020c*/ 	.word	0x00002f40


	//   ....[11]....
        /*0210*/ 	.word	0x00002fa0


	//   ....[12]....
        /*0214*/ 	.word	0x00003c90


	//   ....[13]....
        /*0218*/ 	.word	0x00003ce0


	//   ....[14]....
        /*021c*/ 	.word	0x00005980


	//   ....[15]....
        /*0220*/ 	.word	0x000065b0


	//   ....[16]....
        /*0224*/ 	.word	0x00006600


	//   ....[17]....
        /*0228*/ 	.word	0x00006620


	//   ....[18]....
        /*022c*/ 	.word	0x000072d0


	//   ....[19]....
        /*0230*/ 	.word	0x00007320


	//   ....[20]....
        /*0234*/ 	.word	0x00009b90


	//   ....[21]....
        /*0238*/ 	.word	0x00009bc0


	//   ....[22]....
        /*023c*/ 	.word	0x00009be0


	//   ....[23]....
        /*0240*/ 	.word	0x00009c00


	//   ....[24]....
        /*0244*/ 	.word	0x0000b4f0


	//   ....[25]....
        /*0248*/ 	.word	0x0000b500


	//   ....[26]....
        /*024c*/ 	.word	0x0000b580


	//   ....[27]....
        /*0250*/ 	.word	0x0000b590


	//   ....[28]....
        /*0254*/ 	.word	0x0000c100


	//   ....[29]....
        /*0258*/ 	.word	0x0000c140


	//   ....[30]....
        /*025c*/ 	.word	0x0000c180


	//   ....[31]....
        /*0260*/ 	.word	0x0000c1c0


	//   ....[32]....
        /*0264*/ 	.word	0x0000c200


	//   ....[33]....
        /*0268*/ 	.word	0x0000c230


	//   ....[34]....
        /*026c*/ 	.word	0x0000c260


	//   ....[35]....
        /*0270*/ 	.word	0x0000c2a0


	//   ....[36]....
        /*0274*/ 	.word	0x0000c2d0


	//   ....[37]....
        /*0278*/ 	.word	0x0000c300


	//   ....[38]....
        /*027c*/ 	.word	0x0000c310


	//   ....[39]....
        /*0280*/ 	.word	0x0000c320


	//   ....[40]....
        /*0284*/ 	.word	0x0000c330


	//   ....[41]....
        /*0288*/ 	.word	0x0000c340


	//   ....[42]....
        /*028c*/ 	.word	0x0000c360


	//   ....[43]....
        /*0290*/ 	.word	0x0000c380


	//   ....[44]....
        /*0294*/ 	.word	0x0000c3b0


	//   ....[45]....
        /*0298*/ 	.word	0x0000c3e0


	//   ....[46]....
        /*029c*/ 	.word	0x0000c410


	//   ....[47]....
        /*02a0*/ 	.word	0x0000c440


	//   ....[48]....
        /*02a4*/ 	.word	0x0000c900


	//   ....[49]....
        /*02a8*/ 	.word	0x0000c940


	//   ....[50]....
        /*02ac*/ 	.word	0x0000c970


	//   ....[51]....
        /*02b0*/ 	.word	0x0000c9b0


	//   ....[52]....
        /*02b4*/ 	.word	0x0000c9d0


	//   ....[53]....
        /*02b8*/ 	.word	0x0000c9e0


	//   ....[54]....
        /*02bc*/ 	.word	0x0000ca00


	//   ....[55]....
        /*02c0*/ 	.word	0x0000ca20


	//   ....[56]....
        /*02c4*/ 	.word	0x0000d0b0


	//   ....[57]....
        /*02c8*/ 	.word	0x0000d0f0


	//   ....[58]....
        /*02cc*/ 	.word	0x0000d120


	//   ....[59]....
        /*02d0*/ 	.word	0x0000d150


	//   ....[60]....
        /*02d4*/ 	.word	0x0000d170


	//   ....[61]....
        /*02d8*/ 	.word	0x0000d180


	//   ....[62]....
        /*02dc*/ 	.word	0x0000d190


	//   ....[63]....
        /*02e0*/ 	.word	0x0000d1b0


	//   ....[64]....
        /*02e4*/ 	.word	0x0000d330


	//   ....[65]....
        /*02e8*/ 	.word	0x0000e2a0


	//   ....[66]....
        /*02ec*/ 	.word	0x0000ee50


	//   ....[67]....
        /*02f0*/ 	.word	0x0000ee80


	//   ....[68]....
        /*02f4*/ 	.word	0x0000ef10


	//   ....[69]....
        /*02f8*/ 	.word	0x0000ef50


	//   ....[70]....
        /*02fc*/ 	.word	0x0000ef90


	//   ....[71]....
        /*0300*/ 	.word	0x0000efc0


	//   ....[72]....
        /*0304*/ 	.word	0x0000efd0


	//   ....[73]....
        /*0308*/ 	.word	0x0000efe0


	//   ....[74]....
        /*030c*/ 	.word	0x0000eff0


	//   ....[75]....
        /*0310*/ 	.word	0x0000f030


	//   ....[76]....
        /*0314*/ 	.word	0x0000f0c0


	//   ....[77]....
        /*0318*/ 	.word	0x0000f0e0


	//   ....[78]....
        /*031c*/ 	.word	0x00010500


	//   ....[79]....
        /*0320*/ 	.word	0x00010680


	//   ....[80]....
        /*0324*/ 	.word	0x00010c50


	//   ....[81]....
        /*0328*/ 	.word	0x00010e00


	//   ....[82]....
        /*032c*/ 	.word	0x00010e60


	//   ....[83]....
        /*0330*/ 	.word	0x00010f20


	//   ....[84]....
        /*0334*/ 	.word	0x00010fd0


	//   ....[85]....
        /*0338*/ 	.word	0x00011050


	//   ....[86]....
        /*033c*/ 	.word	0x000110f0


	//   ....[87]....
        /*0340*/ 	.word	0x00011170


	//   ....[88]....
        /*0344*/ 	.word	0x00011220


	//   ....[89]....
        /*0348*/ 	.word	0x00011280


	//   ....[90]....
        /*034c*/ 	.word	0x00011330


	//   ....[91]....
        /*0350*/ 	.word	0x000113b0


	//   ....[92]....
        /*0354*/ 	.word	0x00011450


	//   ....[93]....
        /*0358*/ 	.word	0x00011790


	//----- nvinfo : EIATTR_REG_RECONFIG
	.align		4
.L_1603:
        /*035c*/ 	.byte	0x01, 0x54
	.zero		2


	//----- nvinfo : EIATTR_SYSCALL_OFFSETS
	.align		4
        /*0360*/ 	.byte	0x04, 0x46
        /*0362*/ 	.short	(.L_1605 - .L_1604)


	//   ....[0]....
.L_1604:
        /*0364*/ 	.word	0x00001500


	//   ....[1]....
        /*0368*/ 	.word	0x0000dd20


	//   ....[2]....
        /*036c*/ 	.word	0x0000de90


	//   ....[3]....
        /*0370*/ 	.word	0x0000dfe0


	//   ....[4]....
        /*0374*/ 	.word	0x0000e120


	//   ....[5]....
        /*0378*/ 	.word	0x0000e9e0


	//----- nvinfo : EIATTR_MBARRIER_INSTR_OFFSETS
	.align		4
.L_1605:
        /*037c*/ 	.byte	0x04, 0x39
        /*037e*/ 	.short	(.L_1607 - .L_1606)


	//   ....[0]....
.L_1606:
        /*0380*/ 	.word	0x00000270
        /*0384*/ 	.word	0x000000ff
        /*0388*/ 	.word	0x00013200
        /*038c*/ 	.short	0x0100
        /*038e*/ 	.byte	0x08
	.zero		1


	//   ....[1]....
        /*0390*/ 	.word	0x00000280
        /*0394*/ 	.word	0x000000ff
        /*0398*/ 	.word	0x00013220
        /*039c*/ 	.short	0x0100
        /*039e*/ 	.byte	0x08
	.zero		1


	//   ....[2]....
        /*03a0*/ 	.word	0x00000370
        /*03a4*/ 	.word	0x000000ff
        /*03a8*/ 	.word	0x00013230
        /*03ac*/ 	.short	0x0100
        /*03ae*/ 	.byte	0x08
	.zero		1


	//   ....[3]....
        /*03b0*/ 	.word	0x00000380
        /*03b4*/ 	.word	0x000000ff
        /*03b8*/ 	.word	0x00013240
        /*03bc*/ 	.short	0x0100
        /*03be*/ 	.byte	0x08
	.zero		1


	//   ....[4]....
        /*03c0*/ 	.word	0x00000390
        /*03c4*/ 	.word	0x000000ff
        /*03c8*/ 	.word	0x00013238
        /*03cc*/ 	.short	0x0100
        /*03ce*/ 	.byte	0x08
	.zero		1


	//   ....[5]....
        /*03d0*/ 	.word	0x000003a0
        /*03d4*/ 	.word	0x000000ff
        /*03d8*/ 	.word	0x00013248
        /*03dc*/ 	.short	0x0100
        /*03de*/ 	.byte	0x08
	.zero		1


	//   ....[6]....
        /*03e0*/ 	.word	0x000004d0
        /*03e4*/ 	.word	0x000000ff
        /*03e8*/ 	.word	0x00013250
        /*03ec*/ 	.short	0x0100
        /*03ee*/ 	.byte	0x08
	.zero		1


	//   ....[7]....
        /*03f0*/ 	.word	0x000004e0
        /*03f4*/ 	.word	0x000000ff
        /*03f8*/ 	.word	0x00013260
        /*03fc*/ 	.short	0x0100
        /*03fe*/ 	.byte	0x08
	.zero		1


	//   ....[8]....
        /*0400*/ 	.word	0x000004f0
        /*0404*/ 	.word	0x000000ff
        /*0408*/ 	.word	0x00013258
        /*040c*/ 	.short	0x0100
        /*040e*/ 	.byte	0x08
	.zero		1


	//   ....[9]....
        /*0410*/ 	.word	0x00000500
        /*0414*/ 	.word	0x000000ff
        /*0418*/ 	.word	0x00013268
        /*041c*/ 	.short	0x0100
        /*041e*/ 	.byte	0x08
	.zero		1


	//   ....[10]....
        /*0420*/ 	.word	0x000005f0
        /*0424*/ 	.word	0x000000ff
        /*0428*/ 	.word	0x00013270
        /*042c*/ 	.short	0x0100
        /*042e*/ 	.byte	0x06
	.zero		1


	//   ....[11]....
        /*0430*/ 	.word	0x00000600
        /*0434*/ 	.word	0x000000ff
        /*0438*/ 	.word	0x00013280
        /*043c*/ 	.short	0x0100
        /*043e*/ 	.byte	0x06
	.zero		1


	//   ....[12]....
        /*0440*/ 	.word	0x00000610
        /*0444*/ 	.word	0x000000ff
        /*0448*/ 	.word	0x00013278
        /*044c*/ 	.short	0x0100
        /*044e*/ 	.byte	0x06
	.zero		1


	//   ....[13]....
        /*0450*/ 	.word	0x00000620
        /*0454*/ 	.word	0x000000ff
        /*0458*/ 	.word	0x00013288
        /*045c*/ 	.short	0x0100
        /*045e*/ 	.byte	0x06
	.zero		1


	//   ....[14]....
        /*0460*/ 	.word	0x00000750
        /*0464*/ 	.word	0x000000ff
        /*0468*/ 	.word	0x00013290
        /*046c*/ 	.short	0x0100
        /*046e*/ 	.byte	0x08
	.zero		1


	//   ....[15]....
        /*0470*/ 	.word	0x00000760
        /*0474*/ 	.word	0x000000ff
        /*0478*/ 	.word	0x000132a0
        /*047c*/ 	.short	0x0100
        /*047e*/ 	.byte	0x08
	.zero		1


	//   ....[16]....
        /*0480*/ 	.word	0x00000770
        /*0484*/ 	.word	0x000000ff
        /*0488*/ 	.word	0x00013298
        /*048c*/ 	.short	0x0100
        /*048e*/ 	.byte	0x08
	.zero		1


	//   ....[17]....
        /*0490*/ 	.word	0x00000780
        /*0494*/ 	.word	0x000000ff
        /*0498*/ 	.word	0x000132a8
        /*049c*/ 	.short	0x0100
        /*049e*/ 	.byte	0x08
	.zero		1


	//   ....[18]....
        /*04a0*/ 	.word	0x000008b0
        /*04a4*/ 	.word	0x000000ff
        /*04a8*/ 	.word	0x000132b0
        /*04ac*/ 	.short	0x0100
        /*04ae*/ 	.byte	0x08
	.zero		1


	//   ....[19]....
        /*04b0*/ 	.word	0x000008c0
        /*04b4*/ 	.word	0x000000ff
        /*04b8*/ 	.word	0x000132c0
        /*04bc*/ 	.short	0x0100
        /*04be*/ 	.byte	0x08
	.zero		1


	//   ....[20]....
        /*04c0*/ 	.word	0x000008d0
        /*04c4*/ 	.word	0x000000ff
        /*04c8*/ 	.word	0x000132b8
        /*04cc*/ 	.short	0x0100
        /*04ce*/ 	.byte	0x08
	.zero		1


	//   ....[21]....
        /*04d0*/ 	.word	0x000008e0
        /*04d4*/ 	.word	0x000000ff
        /*04d8*/ 	.word	0x000132c8
        /*04dc*/ 	.short	0x0100
        /*04de*/ 	.byte	0x08
	.zero		1


	//   ....[22]....
        /*04e0*/ 	.word	0x00001850
        /*04e4*/ 	.word	0x000000ff
        /*04e8*/ 	.word	0x00013200
        /*04ec*/ 	.short	0x010a
        /*04ee*/ 	.byte	0x2d
	.zero		1


	//   ....[23]....
        /*04f0*/ 	.word	0x000018f0
        /*04f4*/ 	.word	0x00000002
        /*04f8*/ 	.word	0x00013230
        /*04fc*/ 	.short	0x010a
        /*04fe*/ 	.byte	0x3f
	.zero		1


	//   ....[24]....
        /*0500*/ 	.word	0x00001930
        /*0504*/ 	.word	0x00000002
        /*0508*/ 	.word	0x00013230
        /*050c*/ 	.short	0x010a
        /*050e*/ 	.byte	0x3f
	.zero		1


	//   ....[25]....
        /*0510*/ 	.word	0x00004120
        /*0514*/ 	.word	0x00000028
        /*0518*/ 	.word	0x00000000
        /*051c*/ 	.short	0x0101
        /*051e*/ 	.byte	0x3f
	.zero		1


	//   ....[26]....
        /*0520*/ 	.word	0x00004de0
        /*0524*/ 	.word	0x000000ff
        /*0528*/ 	.word	0x00013230
        /*052c*/ 	.short	0x010a
        /*052e*/ 	.byte	0x16
	.zero		1


	//   ....[27]....
        /*0530*/ 	.word	0x00004e20
        /*0534*/ 	.word	0x000000ff
        /*0538*/ 	.word	0x00013230
        /*053c*/ 	.short	0x010a
        /*053e*/ 	.byte	0x16
	.zero		1


	//   ....[28]....
        /*0540*/ 	.word	0x00005270
        /*0544*/ 	.word	0x000000ff
        /*0548*/ 	.word	0x00013250
        /*054c*/ 	.short	0x010a
        /*054e*/ 	.byte	0x0b
	.zero		1


	//   ....[29]....
        /*0550*/ 	.word	0x000052b0
        /*0554*/ 	.word	0x000000ff
        /*0558*/ 	.word	0x00013250
        /*055c*/ 	.short	0x010a
        /*055e*/ 	.byte	0x0b
	.zero		1


	//   ....[30]....
        /*0560*/ 	.word	0x00007de0
        /*0564*/ 	.word	0x00000002
        /*0568*/ 	.word	0x00000000
        /*056c*/ 	.short	0x0101
        /*056e*/ 	.byte	0x3f
	.zero		1


	//   ....[31]....
        /*0570*/ 	.word	0x00008090
        /*0574*/ 	.word	0x000000ff
        /*0578*/ 	.word	0x00000000
        /*057c*/ 	.short	0x0101
        /*057e*/ 	.byte	0x06
	.zero		1


	//   ....[32]....
        /*0580*/ 	.word	0x000085e0
        /*0584*/ 	.word	0x000000ff
        /*0588*/ 	.word	0x00013230
        /*058c*/ 	.short	0x010a
        /*058e*/ 	.byte	0x15
	.zero		1


	//   ....[33]....
        /*0590*/ 	.word	0x00008620
        /*0594*/ 	.word	0x000000ff
        /*0598*/ 	.word	0x00013230
        /*059c*/ 	.short	0x010a
        /*059e*/ 	.byte	0x15
	.zero		1


	//   ....[34]....
        /*05a0*/ 	.word	0x00008a70
        /*05a4*/ 	.word	0x000000ff
        /*05a8*/ 	.word	0x00013250
        /*05ac*/ 	.short	0x010a
        /*05ae*/ 	.byte	0x0b
	.zero		1


	//   ....[35]....
        /*05b0*/ 	.word	0x00008ab0
        /*05b4*/ 	.word	0x000000ff
        /*05b8*/ 	.word	0x00013250
        /*05bc*/ 	.short	0x010a
        /*05be*/ 	.byte	0x0b
	.zero		1


	//   ....[36]....
        /*05c0*/ 	.word	0x0000aa20
        /*05c4*/ 	.word	0x00000002
        /*05c8*/ 	.word	0x00000000
        /*05cc*/ 	.short	0x0101
        /*05ce*/ 	.byte	0x3f
	.zero		1


	//   ....[37]....
        /*05d0*/ 	.word	0x0000ad10
        /*05d4*/ 	.word	0x000000ff
        /*05d8*/ 	.word	0x00000000
        /*05dc*/ 	.short	0x0101
        /*05de*/ 	.byte	0x06
	.zero		1


	//   ....[38]....
        /*05e0*/ 	.word	0x0000b1c0
        /*05e4*/ 	.word	0x000000ff
        /*05e8*/ 	.word	0x00013250
        /*05ec*/ 	.short	0x010a
        /*05ee*/ 	.byte	0x0e
	.zero		1


	//   ....[39]....
        /*05f0*/ 	.word	0x0000b200
        /*05f4*/ 	.word	0x000000ff
        /*05f8*/ 	.word	0x00013250
        /*05fc*/ 	.short	0x010a
        /*05fe*/ 	.byte	0x0e
	.zero		1


	//   ....[40]....
        /*0600*/ 	.word	0x0000b870
        /*0604*/ 	.word	0x000000ff
        /*0608*/ 	.word	0x00000000
        /*060c*/ 	.short	0x0101
        /*060e*/ 	.byte	0x04
	.zero		1


	//   ....[41]....
        /*0610*/ 	.word	0x0000c950
        /*0614*/ 	.word	0x00000000
        /*0618*/ 	.word	0x00000000
        /*061c*/ 	.short	0x0101
        /*061e*/ 	.byte	0x3f
	.zero		1


	//   ....[42]....
        /*0620*/ 	.word	0x0000e4f0
        /*0624*/ 	.word	0x00000005
        /*0628*/ 	.word	0x00013280
        /*062c*/ 	.short	0x010a
        /*062e*/ 	.byte	0x3f
	.zero		1


	//   ....[43]....
        /*0630*/ 	.word	0x0000e670
        /*0634*/ 	.word	0x00000005
        /*0638*/ 	.word	0x00013240
        /*063c*/ 	.short	0x010a
        /*063e*/ 	.byte	0x3f
	.zero		1


	//   ....[44]....
        /*0640*/ 	.word	0x0000f190
        /*0644*/ 	.word	0x00000010
        /*0648*/ 	.word	0x00013200
        /*064c*/ 	.short	0x0107
        /*064e*/ 	.byte	0x3f
	.zero		1


	//   ....[45]....
        /*0650*/ 	.word	0x0000f260
        /*0654*/ 	.word	0x00000010
        /*0658*/ 	.word	0x00013200
        /*065c*/ 	.short	0x0101
        /*065e*/ 	.byte	0x3f
	.zero		1


	//   ....[46]....
        /*0660*/ 	.word	0x0000f280
        /*0664*/ 	.word	0x00000010
        /*0668*/ 	.word	0x00013220
        /*066c*/ 	.short	0x010a
        /*066e*/ 	.byte	0x3f
	.zero		1


	//   ....[47]....
        /*0670*/ 	.word	0x0000f550
        /*0674*/ 	.word	0x00000004
        /*0678*/ 	.word	0x00013280
        /*067c*/ 	.short	0x010a
        /*067e*/ 	.byte	0x3f
	.zero		1


	//   ....[48]....
        /*0680*/ 	.word	0x0000f790
        /*0684*/ 	.word	0x00000004
        /*0688*/ 	.word	0x00013240
        /*068c*/ 	.short	0x010a
        /*068e*/ 	.byte	0x3f
	.zero		1


	//   ....[49]....
        /*0690*/ 	.word	0x0000fa50
        /*0694*/ 	.word	0x00000003
        /*0698*/ 	.word	0x00013270
        /*069c*/ 	.short	0x010a
        /*069e*/ 	.byte	0x3f
	.zero		1


	//   ....[50]....
        /*06a0*/ 	.word	0x0000fad0
        /*06a4*/ 	.word	0x00000003
        /*06a8*/ 	.word	0x00013260
        /*06ac*/ 	.short	0x010a
        /*06ae*/ 	.byte	0x3f
	.zero		1


	//   ....[51]....
        /*06b0*/ 	.word	0x0000fdb0
        /*06b4*/ 	.word	0x00000003
        /*06b8*/ 	.word	0x00013250
        /*06bc*/ 	.short	0x0101
        /*06be*/ 	.byte	0x3f
	.zero		1


	//   ....[52]....
        /*06c0*/ 	.word	0x0000fe30
        /*06c4*/ 	.word	0x00000002
        /*06c8*/ 	.word	0x00000000
        /*06cc*/ 	.short	0x0101
        /*06ce*/ 	.byte	0x3f
	.zero		1


	//   ....[53]....
        /*06d0*/ 	.word	0x00010020
        /*06d4*/ 	.word	0x00000002
        /*06d8*/ 	.word	0x00013270
        /*06dc*/ 	.short	0x010a
        /*06de*/ 	.byte	0x3f
	.zero		1


	//   ....[54]....
        /*06e0*/ 	.word	0x000100a0
        /*06e4*/ 	.word	0x00000002
        /*06e8*/ 	.word	0x00013260
        /*06ec*/ 	.short	0x010a
        /*06ee*/ 	.byte	0x3f
	.zero		1


	//   ....[55]....
        /*06f0*/ 	.word	0x00010370
        /*06f4*/ 	.word	0x00000002
        /*06f8*/ 	.word	0x00013250
        /*06fc*/ 	.short	0x0101
        /*06fe*/ 	.byte	0x3f
	.zero		1


	//   ....[56]....
        /*0700*/ 	.word	0x000103e0
        /*0704*/ 	.word	0x00000000
        /*0708*/ 	.word	0x00000000
        /*070c*/ 	.short	0x0101
        /*070e*/ 	.byte	0x3f
	.zero		1


	//   ....[57]....
        /*0710*/ 	.word	0x00010600
        /*0714*/ 	.word	0x00000007
        /*0718*/ 	.word	0x00013220
        /*071c*/ 	.short	0x010a
        /*071e*/ 	.byte	0x3f
	.zero		1


	//   ....[58]....
        /*0720*/ 	.word	0x000107a0
        /*0724*/ 	.word	0x00000005
        /*0728*/ 	.word	0x00000000
        /*072c*/ 	.short	0x010a
        /*072e*/ 	.byte	0x3f
	.zero		1


	//   ....[59]....
        /*0730*/ 	.word	0x00010810
        /*0734*/ 	.word	0x00000003
        /*0738*/ 	.word	0x00000000
        /*073c*/ 	.short	0x010a
        /*073e*/ 	.byte	0x3f
	.zero		1


	//   ....[60]....
        /*0740*/ 	.word	0x00010860
        /*0744*/ 	.word	0x00000003
        /*0748*/ 	.word	0x00013260
        /*074c*/ 	.short	0x010a
        /*074e*/ 	.byte	0x3f
	.zero		1


	//   ....[61]....
        /*0750*/ 	.word	0x000108b0
        /*0754*/ 	.word	0x00000005
        /*0758*/ 	.word	0x00013260
        /*075c*/ 	.short	0x010a
        /*075e*/ 	.byte	0x3f
	.zero		1


	//   ....[62]....
        /*0760*/ 	.word	0x000108f0
        /*0764*/ 	.word	0x00000003
        /*0768*/ 	.word	0x00013280
        /*076c*/ 	.short	0x010a
        /*076e*/ 	.byte	0x3f
	.zero		1


	//   ....[63]....
        /*0770*/ 	.word	0x00010910
        /*0774*/ 	.word	0x00000005
        /*0778*/ 	.word	0x00013280
        /*077c*/ 	.short	0x010a
        /*077e*/ 	.byte	0x3f
	.zero		1


	//   ....[64]....
        /*0780*/ 	.word	0x00010980
        /*0784*/ 	.word	0x00000003
        /*0788*/ 	.word	0x00013200
        /*078c*/ 	.short	0x010a
        /*078e*/ 	.byte	0x3f
	.zero		1


	//   ....[65]....
        /*0790*/ 	.word	0x000109d0
        /*0794*/ 	.word	0x00000002
        /*0798*/ 	.word	0x00013230
        /*079c*/ 	.short	0x010a
        /*079e*/ 	.byte	0x3f
	.zero		1


	//   ....[66]....
        /*07a0*/ 	.word	0x00010a30
        /*07a4*/ 	.word	0x00000008
        /*07a8*/ 	.word	0x00013230
        /*07ac*/ 	.short	0x010a
        /*07ae*/ 	.byte	0x3f
	.zero		1


	//   ....[67]....
        /*07b0*/ 	.word	0x00010a90
        /*07b4*/ 	.word	0x00000008
        /*07b8*/ 	.word	0x00013250
        /*07bc*/ 	.short	0x010a
        /*07be*/ 	.byte	0x3f
	.zero		1


	//   ....[68]....
        /*07c0*/ 	.word	0x00010af0
        /*07c4*/ 	.word	0x00000008
        /*07c8*/ 	.word	0x00013230
        /*07cc*/ 	.short	0x010a
        /*07ce*/ 	.byte	0x3f
	.zero		1


	//   ....[69]....
        /*07d0*/ 	.word	0x00010b50
        /*07d4*/ 	.word	0x00000008
        /*07d8*/ 	.word	0x00013250
        /*07dc*/ 	.short	0x010a
        /*07de*/ 	.byte	0x3f
	.zero		1


	//   ....[70]....
        /*07e0*/ 	.word	0x00010bb0
        /*07e4*/ 	.word	0x00000005
        /*07e8*/ 	.word	0x00013250
        /*07ec*/ 	.short	0x010a
        /*07ee*/ 	.byte	0x3f
	.zero		1


	//   ....[71]....
        /*07f0*/ 	.word	0x00010d00
        /*07f4*/ 	.word	0x00000005
        /*07f8*/ 	.word	0x00013280
        /*07fc*/ 	.short	0x010a
        /*07fe*/ 	.byte	0x3f
	.zero		1


	//   ....[72]....
        /*0800*/ 	.word	0x00010d50
        /*0804*/ 	.word	0x00000005
        /*0808*/ 	.word	0x00013240
        /*080c*/ 	.short	0x010a
        /*080e*/ 	.byte	0x3f
	.zero		1


	//   ....[73]....
        /*0810*/ 	.word	0x00011480
        /*0814*/ 	.word	0x00000010
        /*0818*/ 	.word	0x00013220
        /*081c*/ 	.short	0x010a
        /*081e*/ 	.byte	0x3f
	.zero		1


	//   ....[74]....
        /*0820*/ 	.word	0x000114d0
        /*0824*/ 	.word	0x00000004
        /*0828*/ 	.word	0x00013280
        /*082c*/ 	.short	0x010a
        /*082e*/ 	.byte	0x3f
	.zero		1


	//   ....[75]....
        /*0830*/ 	.word	0x00011520
        /*0834*/ 	.word	0x00000004
        /*0838*/ 	.word	0x00013240
        /*083c*/ 	.short	0x010a
        /*083e*/ 	.byte	0x3f
	.zero		1


	//   ....[76]....
        /*0840*/ 	.word	0x00011570
        /*0844*/ 	.word	0x00000003
        /*0848*/ 	.word	0x00013270
        /*084c*/ 	.short	0x010a
        /*084e*/ 	.byte	0x3f
	.zero		1


	//   ....[77]....
        /*0850*/ 	.word	0x000115c0
        /*0854*/ 	.word	0x00000003
        /*0858*/ 	.word	0x00013260
        /*085c*/ 	.short	0x010a
        /*085e*/ 	.byte	0x3f
	.zero		1


	//   ....[78]....
        /*0860*/ 	.word	0x00011610
        /*0864*/ 	.word	0x00000002
        /*0868*/ 	.word	0x00013270
        /*086c*/ 	.short	0x010a
        /*086e*/ 	.byte	0x3f
	.zero		1


	//   ....[79]....
        /*0870*/ 	.word	0x00011660
        /*0874*/ 	.word	0x00000002
        /*0878*/ 	.word	0x00013260
        /*087c*/ 	.short	0x010a
        /*087e*/ 	.byte	0x3f
	.zero		1


	//   ....[80]....
        /*0880*/ 	.word	0x000116b0
        /*0884*/ 	.word	0x00000007
        /*0888*/ 	.word	0x00013220
        /*088c*/ 	.short	0x010a
        /*088e*/ 	.byte	0x3f
	.zero		1


	//   ....[81]....
        /*0890*/ 	.word	0x00011850
        /*0894*/ 	.word	0x00000005
        /*0898*/ 	.word	0x00000000
        /*089c*/ 	.short	0x010a
        /*089e*/ 	.byte	0x3f
	.zero		1


	//   ....[82]....
        /*08a0*/ 	.word	0x000118a0
        /*08a4*/ 	.word	0x00000003
        /*08a8*/ 	.word	0x00000000
        /*08ac*/ 	.short	0x010a
        /*08ae*/ 	.byte	0x3f
	.zero		1


	//   ....[83]....
        /*08b0*/ 	.word	0x000118f0
        /*08b4*/ 	.word	0x00000003
        /*08b8*/ 	.word	0x00013260
        /*08bc*/ 	.short	0x010a
        /*08be*/ 	.byte	0x3f
	.zero		1


	//   ....[84]....
        /*08c0*/ 	.word	0x00011940
        /*08c4*/ 	.word	0x00000005
        /*08c8*/ 	.word	0x00013260
        /*08cc*/ 	.short	0x010a
        /*08ce*/ 	.byte	0x3f
	.zero		1


	//   ....[85]....
        /*08d0*/ 	.word	0x00011990
        /*08d4*/ 	.word	0x00000003
        /*08d8*/ 	.word	0x00013280
        /*08dc*/ 	.short	0x010a
        /*08de*/ 	.byte	0x3f
	.zero		1


	//----- nvinfo : EIATTR_NUM_MBARRIERS
	.align		4
.L_1607:
        /*08e0*/ 	.byte	0x03, 0x38
        /*08e2*/ 	.short	0x0016


	//----- nvinfo : EIATTR_EXIT_INSTR_OFFSETS
	.align		4
        /*08e4*/ 	.byte	0x04, 0x1c
        /*08e6*/ 	.short	(.L_1609 - .L_1608)


	//   ....[0]....
.L_1608:
        /*08e8*/ 	.word	0x00000a00


	//   ....[1]....
        /*08ec*/ 	.word	0x0000d2c0


	//   ....[2]....
        /*08f0*/ 	.word	0x00010960


	//----- nvinfo : EIATTR_MAX_THREADS
	.align		4
.L_1609:
        /*08f4*/ 	.byte	0x04, 0x05
        /*08f6*/ 	.short	(.L_1611 - .L_1610)
.L_1610:
        /*08f8*/ 	.word	0x00000200
        /*08fc*/ 	.word	0x00000001
        /*0900*/ 	.word	0x00000001


	//----- nvinfo : EIATTR_CRS_STACK_SIZE
	.align		4
.L_1611:
        /*0904*/ 	.byte	0x04, 0x1e
        /*0906*/ 	.short	(.L_1613 - .L_1612)
.L_1612:
        /*0908*/ 	.word	0x00000000


	//----- nvinfo : EIATTR_CBANK_PARAM_SIZE
	.align		4
.L_1613:
        /*090c*/ 	.byte	0x03, 0x19
        /*090e*/ 	.short	0x0af0


	//----- nvinfo : EIATTR_PARAM_CBANK
	.align		4
        /*0910*/ 	.byte	0x04, 0x0a
        /*0912*/ 	.short	(.L_1615 - .L_1614)
	.align		4
.L_1614:
        /*0914*/ 	.word	index@(.nv.constant0._ZN7cutlass13device_kernelIN5flash11enable_sm90INS1_16FlashAttnFwdSm90INS1_25CollectiveMainloopFwdSm90ILi2EN4cute5tupleIJNS5_1CILi1EEES8_S8_EEENS6_IJNS7_ILi192EEENS7_ILi160EEENS7_ILi64EEEEEELi64ENS_12float_e4m3_tEfNS_4arch4Sm90ELb1ELb0ELb1ELb0ELb0ELb0ELb0ELb1ELb1ELb1ELb0ELb0EEENS1_21CollectiveEpilogueFwdINS6_IJSA_SC_SB_EEES9_NS_10bfloat16_tESG_Li384ELb0ELb1ELb0ELb1EEENS1_30DynamicPersistentTileSchedulerILi384ELi128ELb0ELb1ELb1EEEEEEEEEvNT_6ParamsE)
        /*0918*/ 	.short	0x0210
        /*091a*/ 	.short	0x0af0


	//----- nvinfo : EIATTR_SW_WAR
	.align		4
.L_1615:
        /*091c*/ 	.byte	0x04, 0x36
        /*091e*/ 	.short	(.L_1617 - .L_1616)
.L_1616:
        /*0920*/ 	.word	0x00000008
.L_1617:


//--------------------- .nv.info._ZN7cutlass13device_kernelIN5flash11enable_sm90INS1_16FlashAttnFwdSm90INS1_25CollectiveMainloopFwdSm90ILi2EN4cute5tupleIJNS5_1CILi1EEES8_S8_EEENS6_IJNS7_ILi192EEENS7_ILi160EEENS7_ILi64EEEEEELi64ENS_12float_e4m3_tEfNS_4arch4Sm90ELb1ELb0ELb1ELb1ELb0ELb0ELb0ELb1ELb1ELb1ELb0ELb0EEENS1_21CollectiveEpilogueFwdINS6_IJSA_SC_SB_EEES9_NS_10bfloat16_tESG_Li384ELb1ELb1ELb0ELb1EEENS1_36VarlenDynamicPersistentTileSchedulerILi192ELi160ELi384ELi128ELb0ELb1ELb1ELb1ELb1ELb1EEEEEEEEEvNT_6ParamsE --------------------------
	.section	.nv.info._ZN7cutlass13device_kernelIN5flash11enable_sm90INS1_16FlashAttnFwdSm90INS1_25CollectiveMainloopFwdSm90ILi2EN4cute5tupleIJNS5_1CILi1EEES8_S8_EEENS6_IJNS7_ILi192EEENS7_ILi160EEENS7_ILi64EEEEEELi64ENS_12float_e4m3_tEfNS_4arch4Sm90ELb1ELb0ELb1ELb1ELb0ELb0ELb0ELb1ELb1ELb1ELb0ELb0EEENS1_21CollectiveEpilogueFwdINS6_IJSA_SC_SB_EEES9_NS_10bfloat16_tESG_Li384ELb1ELb1ELb0ELb1EEENS1_36VarlenDynamicPersistentTileSchedulerILi192ELi160ELi384ELi128ELb0ELb1ELb1ELb1ELb1ELb1EEEEEEEEEvNT_6ParamsE,"",@"SHT_CUDA_INFO"
	.sectionflags	@""
	.align	4


	//----- nvinfo : EIATTR_CUDA_API_VERSION
	.align		4
        /*0000*/ 	.byte	0x04, 0x37
        /*0002*/ 	.short	(.L_1619 - .L_1618)
.L_1618:
        /*0004*/ 	.word	0x00000082


	//----- nvinfo : EIATTR_KPARAM_INFO
	.align		4
.L_1619:
        /*0008*/ 	.byte	0x04, 0x17
        /*000a*/ 	.short	(.L_1621 - .L_1620)
.L_1620:
        /*000c*/ 	.word	0x00000000
        /*0010*/ 	.short	0x0000
        /*0012*/ 	.short	0x0070
        /*0014*/ 	.byte	0x00, 0xf0, 0x01, 0x2a


	//----- nvinfo : EIATTR_SPARSE_MMA_MASK
	.align		4
.L_1621:
        /*0018*/ 	.byte	0x03, 0x50
        /*001a*/ 	.short	0x0000


	//----- nvinfo : EIATTR_MAXREG_COUNT
	.align		4
        /*001c*/ 	.byte	0x03, 0x1b
        /*001e*/ 	.short	0x0080


	//----- nvinfo : EIATTR_NUM_BARRIERS
	.align		4
        /*0020*/ 	.byte	0x02, 0x4c
        /*0022*/ 	.byte	0x09
	.zero		1


	//----- nvinfo : EIATTR_EXTERNS
	.align		4
        /*0024*/ 	.byte	0x04, 0x0f
        /*0026*/ 	.short	(.L_1623 - .L_1622)


	//   ....[0]....
	.align		4
.L_1622:
        /*0028*/ 	.word	index@(__assertfail)


	//----- nvinfo : EIATTR_ANNOTATIONS
	.align		4
.L_1623:
        /*002c*/ 	.byte	0x04, 0x55
        /*002e*/ 	.short	(.L_1625 - .L_1624)


	//   ....[0]....
.L_1624:
        /* <DEDUP_REMOVED lines=9> */


	//----- nvinfo : EIATTR_MERCURY_ISA_VERSION
	.align		4
.L_1625:
        /*00a8*/ 	.byte	0x03, 0x5f
        /*00aa*/ 	.short	0x0101


	//----- nvinfo : EIATTR_UNUSED_LOAD_BYTE_OFFSET
	.align		4
        /*00ac*/ 	.byte	0x04, 0x44
        /*00ae*/ 	.short	(.L_1627 - .L_1626)


	//   ....[0]....
.L_1626:
        /*00b0*/ 	.word	0x00000a00
        /*00b4*/ 	.word	0x0000fff0


	//   ....[1]....
        /*00b8*/ 	.word	0x0000bbf0
        /*00bc*/ 	.word	0x0000fff0


	//----- nvinfo : EIATTR_INT_WARP_WIDE_INSTR_OFFSETS
	.align		4
.L_1627:
        /*00c0*/ 	.byte	0x04, 0x31
        /*00c2*/ 	.short	(.L_1629 - .L_1628)


	//   ....[0]....
.L_1628:
        /*00c4*/ 	.word	0x00000130


	//   ....[1]....
        /*00c8*/ 	.word	0x00000170


	//   ....[2]....
        /*00cc*/ 	.word	0x000001e0


	//   ....[3]....
        /*00d0*/ 	.word	0x0000ee30


	//   ....[4]....
        /*00d4*/ 	.word	0x0000eec0


	//   ....[5]....
        /*00d8*/ 	.word	0x00011200


	//   ....[6]....
        /*00dc*/ 	.word	0x00011290


	//----- nvinfo : EIATTR_COOP_GROUP_MASK_REGIDS
	.align		4
.L_1629:
        /*00e0*/ 	.byte	0x04, 0x29
        /*00e2*/ 	.short	(.L_1631 - .L_1630)


	//   ....[0]....
.L_1630:
        /*00e4*/ 	.word	0xffffffff


	//   ....[1]....
        /*00e8*/ 	.word	0xffffffff


	//   ....[2]....
        /*00ec*/ 	.word	0xffffffff


	//   ....[3]....
        /*00f0*/ 	.word	0xffffffff


	//   ....[4]....
        /*00f4*/ 	.word	0xffffffff


	//   ....[5]....
        /*00f8*/ 	.word	0xffffffff


	//   ....[6]....
        /*00fc*/ 	.word	0xffffffff


	//   ....[7]....
        /*0100*/ 	.word	0xffffffff


	//   ....[8]....
        /*0104*/ 	.word	0xffffffff


	//   ....[9]....
        /*0108*/ 	.word	0xffffffff


	//   ....[10]....
        /*010c*/ 	.word	0xffffffff


	//   ....[11]....
        /*0110*/ 	.word	0xffffffff


	//   ....[12]....
        /*0114*/ 	.word	0xffffffff


	//   ....[13]....
        /*0118*/ 	.word	0xffffffff


	//   ....[14]....
        /*011c*/ 	.word	0xffffffff


	//   ....[15]....
        /*0120*/ 	.word	0xffffffff


	//   ....[16]....
        /*0124*/ 	.word	0xffffffff


	//   ....[17]....
        /*0128*/ 	.word	0xffffffff


	//   ....[18]....
        /*012c*/ 	.word	0xffffffff


	//   ....[19]....
        /*0130*/ 	.word	0xffffffff


	//   ....[20]....
        /*0134*/ 	.word	0xffffffff


	//   ....[21]....
        /*0138*/ 	.word	0xffffffff


	//   ....[22]....
        /*013c*/ 	.word	0xffffffff


	//   ....[23]....
        /*0140*/ 	.word	0xffffffff


	//   ....[24]....
        /*0144*/ 	.word	0xffffffff


	//   ....[25]....
        /*0148*/ 	.word	0xffffffff


	//   ....[26]....
        /*014c*/ 	.word	0xffffffff


	//   ....[27]....
        /*0150*/ 	.word	0xffffffff


	//   ....[28]....
        /*0154*/ 	.word	0xffffffff


	//   ....[29]....
        /*0158*/ 	.word	0xffffffff


	//   ....[30]....
        /*015c*/ 	.word	0xffffffff


	//   ....[31]....
        /*0160*/ 	.word	0xffffffff


	//   ....[32]....
        /*0164*/ 	.word	0xffffffff


	//   ....[33]....
        /*0168*/ 	.word	0xffffffff


	//   ....[34]....
        /*016c*/ 	.word	0xffffffff


	//   ....[35]....
        /*0170*/ 	.word	0xffffffff


	//   ....[36]....
        /*0174*/ 	.word	0xffffffff


	//   ....[37]....
        /*0178*/ 	.word	0xffffffff


	//   ....[38]....
        /*017c*/ 	.word	0xffffffff


	//   ....[39]....
        /*0180*/ 	.word	0xffffffff


	//   ....[40]....
        /*0184*/ 	.word	0xffffffff


	//   ....[41]....
        /*0188*/ 	.word	0xffffffff


	//   ....[42]....
        /*018c*/ 	.word	0xffffffff


	//   ....[43]....
        /*0190*/ 	.word	0xffffffff


	//   ....[44]....
        /*0194*/ 	.word	0xffffffff


	//   ....[45]....
        /*0198*/ 	.word	0xffffffff


	//   ....[46]....
        /*019c*/ 	.word	0xffffffff


	//   ....[47]....
        /*01a0*/ 	.word	0xffffffff


	//   ....[48]....
        /*01a4*/ 	.word	0xffffffff


	//   ....[49]....
        /*01a8*/ 	.word	0xffffffff


	//   ....[50]....
        /*01ac*/ 	.word	0xffffffff


	//   ....[51]....
        /*01b0*/ 	.word	0xffffffff


	//   ....[52]....
        /*01b4*/ 	.word	0xffffffff


	//   ....[53]....
        /*01b8*/ 	.word	0xffffffff


	//   ....[54]....
        /*01bc*/ 	.word	0xffffffff


	//   ....[55]....
        /*01c0*/ 	.word	0xffffffff


	//   ....[56]....
        /*01c4*/ 	.word	0xffffffff


	//   ....[57]....
        /*01c8*/ 	.word	0xffffffff


	//   ....[58]....
        /*01cc*/ 	.word	0xffffffff


	//   ....[59]....
        /*01d0*/ 	.word	0xffffffff


	//   ....[60]....
        /*01d4*/ 	.word	0xffffffff


	//   ....[61]....
        /*01d8*/ 	.word	0xffffffff


	//   ....[62]....
        /*01dc*/ 	.word	0xffffffff


	//   ....[63]....
        /*01e0*/ 	.word	0xffffffff


	//   ....[64]....
        /*01e4*/ 	.word	0xffffffff


	//   ....[65]....
        /*01e8*/ 	.word	0xffffffff


	//   ....[66]....
        /*01ec*/ 	.word	0xffffffff


	//   ....[67]....
        /*01f0*/ 	.word	0xffffffff


	//   ....[68]....
        /*01f4*/ 	.word	0xffffffff


	//   ....[69]....
        /*01f8*/ 	.word	0xffffffff


	//   ....[70]....
        /*01fc*/ 	.word	0xffffffff


	//   ....[71]....
        /*0200*/ 	.word	0xffffffff


	//   ....[72]....
        /*0204*/ 	.word	0xffffffff


	//   ....[73]....
        /*0208*/ 	.word	0xffffffff


	//   ....[74]....
        /*020c*/ 	.word	0xffffffff


	//   ....[75]....
        /*0210*/ 	.word	0xffffffff


	//   ....[76]....
        /*0214*/ 	.word	0xffffffff


	//   ....[77]....
        /*0218*/ 	.word	0xffffffff


	//   ....[78]....
        /*021c*/ 	.word	0xffffffff


	//   ....[79]....
        /*0220*/ 	.word	0xffffffff


	//   ....[80]....
        /*0224*/ 	.word	0xffffffff


	//   ....[81]....
        /*0228*/ 	.word	0xffffffff


	//   ....[82]....
        /*022c*/ 	.word	0xffffffff


	//   ....[83]....
        /*0230*/ 	.word	0xffffffff


	//   ....[84]....
        /*0234*/ 	.word	0xffffffff


	//   ....[85]....
        /*0238*/ 	.word	0xffffffff


	//   ....[86]....
        /*023c*/ 	.word	0xffffffff


	//   ....[87]....
        /*0240*/ 	.word	0xffffffff


	//   ....[88]....
        /*0244*/ 	.word	0xffffffff


	//   ....[89]....
        /*0248*/ 	.word	0xffffffff


	//   ....[90]....
        /*024c*/ 	.word	0xffffffff


	//   ....[91]....
        /*0250*/ 	.word	0xffffffff


	//   ....[92]....
        /*0254*/ 	.word	0xffffffff


	//   ....[93]....
        /*0258*/ 	.word	0xffffffff


	//   ....[94]....
        /*025c*/ 	.word	0xffffffff


	//   ....[95]....
        /*0260*/ 	.word	0xffffffff


	//   ....[96]....
        /*0264*/ 	.word	0xffffffff


	//   ....[97]....
        /*0268*/ 	.word	0xffffffff


	//   ....[98]....
        /*026c*/ 	.word	0xffffffff


	//   ....[99]....
        /*0270*/ 	.word	0xffffffff


	//   ....[100]....
        /*0274*/ 	.word	0xffffffff


	//   ....[101]....
        /*0278*/ 	.word	0xffffffff


	//   ....[102]....
        /*027c*/ 	.word	0xffffffff


	//   ....[103]....
        /*0280*/ 	.word	0xffffffff


	//   ....[104]....
        /*0284*/ 	.word	0xffffffff


	//   ....[105]....
        /*0288*/ 	.word	0xffffffff


	//   ....[106]....
        /*028c*/ 	.word	0xffffffff


	//   ....[107]....
        /*0290*/ 	.word	0xffffffff


	//   ....[108]....
        /*0294*/ 	.word	0xffffffff


	//   ....[109]....
        /*0298*/ 	.word	0xffffffff


	//   ....[110]....
        /*029c*/ 	.word	0xffffffff


	//   ....[111]....
        /*02a0*/ 	.word	0x0500000f


	//   ....[112]....
        /*02a4*/ 	.word	0x0500000f


	//   ....[113]....
        /*02a8*/ 	.word	0x0500000f


	//   ....[114]....
        /*02ac*/ 	.word	0x0500000f


	//   ....[115]....
        /*02b0*/ 	.word	0x0500000f


	//   ....[116]....
        /*02b4*/ 	.word	0x0500000f


	//   ....[117]....
        /*02b8*/ 	.word	0x0500000f


	//   ....[118]....
        /*02bc*/ 	.word	0x0500000f


	//   ....[119]....
        /*02c0*/ 	.word	0x0500000f


	//   ....[120]....
        /*02c4*/ 	.word	0x0500000f


	//   ....[121]....
        /*02c8*/ 	.word	0x0500000f


	//   ....[122]....
        /*02cc*/ 	.word	0x0500000f


	//   ....[123]....
        /*02d0*/ 	.word	0x0500000f


	//   ....[124]....
        /*02d4*/ 	.word	0x0500000f


	//----- nvinfo : EIATTR_COOP_GROUP_INSTR_OFFSETS
	.align		4
.L_1631:
        /*02d8*/ 	.byte	0x04, 0x28
        /*02da*/ 	.short	(.L_1633 - .L_1632)


	//   ....[0]....
.L_1632:
        /*02dc*/ 	.word	0x00000060


	//   ....[1]....
        /*02e0*/ 	.word	0x00000140


	//   ....[2]....
        /*02e4*/ 	.word	0x00000190


	//   ....[3]....
        /*02e8*/ 	.word	0x000003c0


	//   ....[4]....
        /*02ec*/ 	.word	0x00000520


	//   ....[5]....
        /*02f0*/ 	.word	0x00000640


	//   ....[6]....
        /*02f4*/ 	.word	0x000007a0


	//   ....[7]....
        /*02f8*/ 	.word	0x00001500


	//   ....[8]....
        /*02fc*/ 	.word	0x00002370


	//   ....[9]....
        /*0300*/ 	.word	0x00002fc0


	//   ....[10]....
        /*0304*/ 	.word	0x000030c0


	//   ....[11]....
        /*0308*/ 	.word	0x00003190


	//   ....[12]....
        /*030c*/ 	.word	0x00003e00


	//   ....[13]....
        /*0310*/ 	.word	0x00003e70


	//   ....[14]....
        /*0314*/ 	.word	0x00005af0


	//   ....[15]....
        /*0318*/ 	.word	0x00006710


	//   ....[16]....
        /*031c*/ 	.word	0x00006760


	//   ....[17]....
        /*0320*/ 	.word	0x00006780


	//   ....[18]....
        /*0324*/ 	.word	0x00007400


	//   ....[19]....
        /*0328*/ 	.word	0x00007480


	//   ....[20]....
        /*032c*/ 	.word	0x00009ce0


	//   ....[21]....
        /*0330*/ 	.word	0x00009d10


	//   ....[22]....
        /*0334*/ 	.word	0x00009d30


	//   ....[23]....
        /*0338*/ 	.word	0x00009d50


	//   ....[24]....
        /*033c*/ 	.word	0x0000b650


	//   ....[25]....
        /*0340*/ 	.word	0x0000b660


	//   ....[26]....
        /*0344*/ 	.word	0x0000b6e0


	//   ....[27]....
        /*0348*/ 	.word	0x0000b6f0


	//   ....[28]....
        /*034c*/ 	.word	0x0000c150


	//   ....[29]....
        /*0350*/ 	.word	0x0000c160


	//   ....[30]....
        /*0354*/ 	.word	0x0000c170


	//   ....[31]....
        /*0358*/ 	.word	0x0000c180


	//   ....[32]....
        /*035c*/ 	.word	0x0000c190


	//   ....[33]....
        /*0360*/ 	.word	0x0000c1a0


	//   ....[34]....
        /*0364*/ 	.word	0x0000c1b0


	//   ....[35]....
        /*0368*/ 	.word	0x0000c1c0


	//   ....[36]....
        /*036c*/ 	.word	0x0000c1f0


	//   ....[37]....
        /*0370*/ 	.word	0x0000c200


	//   ....[38]....
        /*0374*/ 	.word	0x0000c220


	//   ....[39]....
        /*0378*/ 	.word	0x0000c230


	//   ....[40]....
        /*037c*/ 	.word	0x0000c260


	//   ....[41]....
        /*0380*/ 	.word	0x0000c270


	//   ....[42]....
        /*0384*/ 	.word	0x0000c2a0


	//   ....[43]....
        /*0388*/ 	.word	0x0000c2c0


	//   ....[44]....
        /*038c*/ 	.word	0x0000c700


	//   ....[45]....
        /*0390*/ 	.word	0x0000c740


	//   ....[46]....
        /*0394*/ 	.word	0x0000c780


	//   ....[47]....
        /*0398*/ 	.word	0x0000c7c0


	//   ....[48]....
        /*039c*/ 	.word	0x0000cc80


	//   ....[49]....
        /*03a0*/ 	.word	0x0000ccc0


	//   ....[50]....
        /*03a4*/ 	.word	0x0000cce0


	//   ....[51]....
        /*03a8*/ 	.word	0x0000cd10


	//   ....[52]....
        /*03ac*/ 	.word	0x0000cd30


	//   ....[53]....
        /*03b0*/ 	.word	0x0000cd50


	//   ....[54]....
        /*03b4*/ 	.word	0x0000cd60


	//   ....[55]....
        /*03b8*/ 	.word	0x0000cd90


	//   ....[56]....
        /*03bc*/ 	.word	0x0000d670


	//   ....[57]....
        /*03c0*/ 	.word	0x0000d6a0


	//   ....[58]....
        /*03c4*/ 	.word	0x0000d6e0


	//   ....[59]....
        /*03c8*/ 	.word	0x0000d710


	//   ....[60]....
        /*03cc*/ 	.word	0x0000d720


	//   ....[61]....
        /*03d0*/ 	.word	0x0000d730


	//   ....[62]....
        /*03d4*/ 	.word	0x0000d740


	//   ....[63]....
        /*03d8*/ 	.word	0x0000d760


	//   ....[64]....
        /*03dc*/ 	.word	0x0000d8a0


	//   ....[65]....
        /*03e0*/ 	.word	0x0000da90


	//   ....[66]....
        /*03e4*/ 	.word	0x0000dac0


	//   ....[67]....
        /*03e8*/ 	.word	0x0000daf0


	//   ....[68]....
        /*03ec*/ 	.word	0x0000db20


	//   ....[69]....
        /*03f0*/ 	.word	0x0000db50


	//   ....[70]....
        /*03f4*/ 	.word	0x0000db90


	//   ....[71]....
        /*03f8*/ 	.word	0x0000dd10


	//   ....[72]....
        /*03fc*/ 	.word	0x0000dd40


	//   ....[73]....
        /*0400*/ 	.word	0x0000dd70


	//   ....[74]....
        /*0404*/ 	.word	0x0000dda0


	//   ....[75]....
        /*0408*/ 	.word	0x0000ddd0


	//   ....[76]....
        /*040c*/ 	.word	0x0000de10


	//   ....[77]....
        /*0410*/ 	.word	0x0000dea0


	//   ....[78]....
        /*0414*/ 	.word	0x0000df30


	//   ....[79]....
        /*0418*/ 	.word	0x0000dfe0


	//   ....[80]....
        /*041c*/ 	.word	0x0000f570


	//   ....[81]....
        /*0420*/ 	.word	0x00010180


	//   ....[82]....
        /*0424*/ 	.word	0x000101b0


	//   ....[83]....
        /*0428*/ 	.word	0x00010220


	//   ....[84]....
        /*042c*/ 	.word	0x00010260


	//   ....[85]....
        /*0430*/ 	.word	0x000102a0


	//   ....[86]....
        /*0434*/ 	.word	0x000102d0


	//   ....[87]....
        /*0438*/ 	.word	0x000102e0


	//   ....[88]....
        /*043c*/ 	.word	0x000102f0


	//   ....[89]....
        /*0440*/ 	.word	0x00010300


	//   ....[90]....
        /*0444*/ 	.word	0x00010320


	//   ....[91]....
        /*0448*/ 	.word	0x00010370


	//   ....[92]....
        /*044c*/ 	.word	0x000103e0


	//   ....[93]....
        /*0450*/ 	.word	0x00011920


	//   ....[94]....
        /*0454*/ 	.word	0x00011950


	//   ....[95]....
        /*0458*/ 	.word	0x00011980


	//   ....[96]....
        /*045c*/ 	.word	0x000119b0


	//   ....[97]....
        /*0460*/ 	.word	0x000119c0


	//   ....[98]....
        /*0464*/ 	.word	0x000119e0


	//   ....[99]....
        /*0468*/ 	.word	0x00011a00


	//   ....[100]....
        /*046c*/ 	.word	0x00011a40


	//   ....[101]....
        /*0470*/ 	.word	0x00011b80


	//   ....[102]....
        /*0474*/ 	.word	0x00011bb0


	//   ....[103]....
        /*0478*/ 	.word	0x00011bf0


	//   ....[104]....
        /*047c*/ 	.word	0x00011c20


	//   ....[105]....
        /*0480*/ 	.word	0x00011c50


	//   ....[106]....
        /*0484*/ 	.word	0x00011c80


	//   ....[107]....
        /*0488*/ 	.word	0x00011d20


	//   ....[108]....
        /*048c*/ 	.word	0x00011dc0


	//   ....[109]....
        /*0490*/ 	.word	0x00011e70


	//   ....[110]....
        /*0494*/ 	.word	0x00012470


	//   ....[111]....
        /*0498*/ 	.word	0x00012a40


	//   ....[112]....
        /*049c*/ 	.word	0x00012c00


	//   ....[113]....
        /*04a0*/ 	.word	0x00012c70


	//   ....[114]....
        /*04a4*/ 	.word	0x00012cf0


	//   ....[115]....
        /*04a8*/ 	.word	0x00012da0


	//   ....[116]....
        /*04ac*/ 	.word	0x00012e20


	//   ....[117]....
        /*04b0*/ 	.word	0x00012ec0


	//   ....[118]....
        /*04b4*/ 	.word	0x00012f40


	//   ....[119]....
        /*04b8*/ 	.word	0x00012ff0


	//   ....[120]....
        /*04bc*/ 	.word	0x00013050


	//   ....[121]....
        /*04c0*/ 	.word	0x00013110


	//   ....[122]....
        /*04c4*/ 	.word	0x00013180


	//   ....[123]....
        /*04c8*/ 	.word	0x00013220


	//   ....[124]....
        /*04cc*/ 	.word	0x00013560


	//----- nvinfo : EIATTR_REG_RECONFIG
	.align		4
.L_1633:
        /*04d0*/ 	.byte	0x01, 0x54
	.zero		2


	//----- nvinfo : EIATTR_SYSCALL_OFFSETS
	.align		4
        /*04d4*/ 	.byte	0x04, 0x46
        /*04d6*/ 	.short	(.L_1635 - .L_1634)


	//   ....[0]....
.L_1634:
        /*04d8*/ 	.word	0x000016e0


	//   ....[1]....
        /*04dc*/ 	.word	0x0000f020


	//   ....[2]....
        /*04e0*/ 	.word	0x0000f180


	//   ....[3]....
        /*04e4*/ 	.word	0x0000f2d0


	//   ....[4]....
        /*04e8*/ 	.word	0x0000f410


	//   ....[5]....
        /*04ec*/ 	.word	0x0000fce0


	//----- nvinfo : EIATTR_MBARRIER_INSTR_OFFSETS
	.align		4
.L_1635:
        /*04f0*/ 	.byte	0x04, 0x39
        /*04f2*/ 	.short	(.L_1637 - .L_1636)


	//   ....[0]....
.L_1636:
        /*04f4*/ 	.word	0x00000270
        /*04f8*/ 	.word	0x000000ff
        /*04fc*/ 	.word	0x00013200
        /*0500*/ 	.short	0x0100
        /*0502*/ 	.byte	0x08
	.zero		1


	//   ....[1]....
        /*0504*/ 	.word	0x00000280
        /*0508*/ 	.word	0x000000ff
        /*050c*/ 	.word	0x00013220
        /*0510*/ 	.short	0x0100
        /*0512*/ 	.byte	0x08
	.zero		1


	//   ....[2]....
        /*0514*/ 	.word	0x00000370
        /*0518*/ 	.word	0x000000ff
        /*051c*/ 	.word	0x00013230
        /*0520*/ 	.short	0x0100
        /*0522*/ 	.byte	0x08
	.zero		1


	//   ....[3]....
        /*0524*/ 	.word	0x00000380
        /*0528*/ 	.word	0x000000ff
        /*052c*/ 	.word	0x00013240
        /*0530*/ 	.short	0x0100
        /*0532*/ 	.byte	0x08
	.zero		1


	//   ....[4]....
        /*0534*/ 	.word	0x00000390
        /*0538*/ 	.word	0x000000ff
        /*053c*/ 	.word	0x00013238
        /*0540*/ 	.short	0x0100
        /*0542*/ 	.byte	0x08
	.zero		1


	//   ....[5]....
        /*0544*/ 	.word	0x000003a0
        /*0548*/ 	.word	0x000000ff
        /*054c*/ 	.word	0x00013248
        /*0550*/ 	.short	0x0100
        /*0552*/ 	.byte	0x08
	.zero		1


	//   ....[6]....
        /*0554*/ 	.word	0x000004d0
        /*0558*/ 	.word	0x000000ff
        /*055c*/ 	.word	0x00013250
        /*0560*/ 	.short	0x0100
        /*0562*/ 	.byte	0x08
	.zero		1


	//   ....[7]....
        /*0564*/ 	.word	0x000004e0
        /*0568*/ 	.word	0x000000ff
        /*056c*/ 	.word	0x00013260
        /*0570*/ 	.short	0x0100
        /*0572*/ 	.byte	0x08
	.zero		1


	//   ....[8]....
        /*0574*/ 	.word	0x000004f0
        /*0578*/ 	.word	0x000000ff
        /*057c*/ 	.word	0x00013258
        /*0580*/ 	.short	0x0100
        /*0582*/ 	.byte	0x08
	.zero		1


	//   ....[9]....
        /*0584*/ 	.word	0x00000500
        /*0588*/ 	.word	0x000000ff
        /*058c*/ 	.word	0x00013268
        /*0590*/ 	.short	0x0100
        /*0592*/ 	.byte	0x08
	.zero		1


	//   ....[10]....
        /*0594*/ 	.word	0x000005f0
        /*0598*/ 	.word	0x000000ff
        /*059c*/ 	.word	0x00013270
        /*05a0*/ 	.short	0x0100
        /*05a2*/ 	.byte	0x06
	.zero		1


	//   ....[11]....
        /*05a4*/ 	.word	0x00000600
        /*05a8*/ 	.word	0x000000ff
        /*05ac*/ 	.word	0x00013280
        /*05b0*/ 	.short	0x0100
        /*05b2*/ 	.byte	0x06
	.zero		1


	//   ....[12]....
        /*05b4*/ 	.word	0x00000610
        /*05b8*/ 	.word	0x000000ff
        /*05bc*/ 	.word	0x00013278
        /*05c0*/ 	.short	0x0100
        /*05c2*/ 	.byte	0x06
	.zero		1


	//   ....[13]....
        /*05c4*/ 	.word	0x00000620
        /*05c8*/ 	.word	0x000000ff
        /*05cc*/ 	.word	0x00013288
        /*05d0*/ 	.short	0x0100
        /*05d2*/ 	.byte	0x06
	.zero		1


	//   ....[14]....
        /*05d4*/ 	.word	0x00000750
        /*05d8*/ 	.word	0x000000ff
        /*05dc*/ 	.word	0x00013290
        /*05e0*/ 	.short	0x0100
        /*05e2*/ 	.byte	0x08
	.zero		1


	//   ....[15]....
        /*05e4*/ 	.word	0x00000760
        /*05e8*/ 	.word	0x000000ff
        /*05ec*/ 	.word	0x000132a0
        /*05f0*/ 	.short	0x0100
        /*05f2*/ 	.byte	0x08
	.zero		1


	//   ....[16]....
        /*05f4*/ 	.word	0x00000770
        /*05f8*/ 	.word	0x000000ff
        /*05fc*/ 	.word	0x00013298
        /*0600*/ 	.short	0x0100
        /*0602*/ 	.byte	0x08
	.zero		1


	//   ....[17]....
        /*0604*/ 	.word	0x00000780
        /*0608*/ 	.word	0x000000ff
        /*060c*/ 	.word	0x000132a8
        /*0610*/ 	.short	0x0100
        /*0612*/ 	.byte	0x08
	.zero		1


	//   ....[18]....
        /*0614*/ 	.word	0x000008b0
        /*0618*/ 	.word	0x000000ff
        /*061c*/ 	.word	0x000132b0
        /*0620*/ 	.short	0x0100
        /*0622*/ 	.byte	0x08
	.zero		1


	//   ....[19]....
        /*0624*/ 	.word	0x000008c0
        /*0628*/ 	.word	0x000000ff
        /*062c*/ 	.word	0x000132c0
        /*0630*/ 	.short	0x0100
        /*0632*/ 	.byte	0x08
	.zero		1


	//   ....[20]....
        /*0634*/ 	.word	0x000008d0
        /*0638*/ 	.word	0x000000ff
        /*063c*/ 	.word	0x000132b8
        /*0640*/ 	.short	0x0100
        /*0642*/ 	.byte	0x08
	.zero		1


	//   ....[21]....
        /*0644*/ 	.word	0x000008e0
        /*0648*/ 	.word	0x000000ff
        /*064c*/ 	.word	0x000132c8
        /*0650*/ 	.short	0x0100
        /*0652*/ 	.byte	0x08
	.zero		1


	//   ....[22]....
        /*0654*/ 	.word	0x00001a10
        /*0658*/ 	.word	0x000000ff
        /*065c*/ 	.word	0x00013200
        /*0660*/ 	.short	0x010a
        /*0662*/ 	.byte	0x2d
	.zero		1


	//   ....[23]....
        /*0664*/ 	.word	0x00001ab0
        /*0668*/ 	.word	0x00000002
        /*066c*/ 	.word	0x00013230
        /*0670*/ 	.short	0x010a
        /*0672*/ 	.byte	0x3f
	.zero		1


	//   ....[24]....
        /*0674*/ 	.word	0x00001af0
        /*0678*/ 	.word	0x00000002
        /*067c*/ 	.word	0x00013230
        /*0680*/ 	.short	0x010a
        /*0682*/ 	.byte	0x3f
	.zero		1


	//   ....[25]....
        /*0684*/ 	.word	0x00004220
        /*0688*/ 	.word	0x00000028
        /*068c*/ 	.word	0x00000000
        /*0690*/ 	.short	0x0101
        /*0692*/ 	.byte	0x3f
	.zero		1


	//   ....[26]....
        /*0694*/ 	.word	0x00004f40
        /*0698*/ 	.word	0x000000ff
        /*069c*/ 	.word	0x00013230
        /*06a0*/ 	.short	0x010a
        /*06a2*/ 	.byte	0x15
	.zero		1


	//   ....[27]....
        /*06a4*/ 	.word	0x00004f80
        /*06a8*/ 	.word	0x000000ff
        /*06ac*/ 	.word	0x00013230
        /*06b0*/ 	.short	0x010a
        /*06b2*/ 	.byte	0x15
	.zero		1


	//   ....[28]....
        /*06b4*/ 	.word	0x000053d0
        /*06b8*/ 	.word	0x000000ff
        /*06bc*/ 	.word	0x00013250
        /*06c0*/ 	.short	0x010a
        /*06c2*/ 	.byte	0x0b
	.zero		1


	//   ....[29]....
        /*06c4*/ 	.word	0x00005410
        /*06c8*/ 	.word	0x000000ff
        /*06cc*/ 	.word	0x00013250
        /*06d0*/ 	.short	0x010a
        /*06d2*/ 	.byte	0x0b
	.zero		1


	//   ....[30]....
        /*06d4*/ 	.word	0x00007f40
        /*06d8*/ 	.word	0x00000002
        /*06dc*/ 	.word	0x00000000
        /*06e0*/ 	.short	0x0101
        /*06e2*/ 	.byte	0x3f
	.zero		1


	//   ....[31]....
        /*06e4*/ 	.word	0x000081f0
        /*06e8*/ 	.word	0x000000ff
        /*06ec*/ 	.word	0x00000000
        /*06f0*/ 	.short	0x0101
        /*06f2*/ 	.byte	0x06
	.zero		1


	//   ....[32]....
        /*06f4*/ 	.word	0x00008730
        /*06f8*/ 	.word	0x000000ff
        /*06fc*/ 	.word	0x00013230
        /*0700*/ 	.short	0x010a
        /*0702*/ 	.byte	0x06
	.zero		1


	//   ....[33]....
        /*0704*/ 	.word	0x00008770
        /*0708*/ 	.word	0x000000ff
        /*070c*/ 	.word	0x00013230
        /*0710*/ 	.short	0x010a
        /*0712*/ 	.byte	0x06
	.zero		1


	//   ....[34]....
        /*0714*/ 	.word	0x00008bc0
        /*0718*/ 	.word	0x000000ff
        /*071c*/ 	.word	0x00013250
        /*0720*/ 	.short	0x010a
        /*0722*/ 	.byte	0x0b
	.zero		1


	//   ....[35]....
        /*0724*/ 	.word	0x00008c00
        /*0728*/ 	.word	0x000000ff
        /*072c*/ 	.word	0x00013250
        /*0730*/ 	.short	0x010a
        /*0732*/ 	.byte	0x0b
	.zero		1


	//   ....[36]....
        /*0734*/ 	.word	0x0000aba0
        /*0738*/ 	.word	0x00000002
        /*073c*/ 	.word	0x00000000
        /*0740*/ 	.short	0x0101
        /*0742*/ 	.byte	0x3f
	.zero		1


	//   ....[37]....
        /*0744*/ 	.word	0x0000ae70
        /*0748*/ 	.word	0x000000ff
        /*074c*/ 	.word	0x00000000
        /*0750*/ 	.short	0x0101
        /*0752*/ 	.byte	0x06
	.zero		1


	//   ....[38]....
        /*0754*/ 	.word	0x0000b320
        /*0758*/ 	.word	0x000000ff
        /*075c*/ 	.word	0x00013250
        /*0760*/ 	.short	0x010a
        /*0762*/ 	.byte	0x0e
	.zero		1


	//   ....[39]....
        /*0764*/ 	.word	0x0000b360
        /*0768*/ 	.word	0x000000ff
        /*076c*/ 	.word	0x00013250
        /*0770*/ 	.short	0x010a
        /*0772*/ 	.byte	0x0e
	.zero		1


	//   ....[40]....
        /*0774*/ 	.word	0x0000b9d0
        /*0778*/ 	.word	0x000000ff
        /*077c*/ 	.word	0x00000000
        /*0780*/ 	.short	0x0101
        /*0782*/ 	.byte	0x04
	.zero		1


	//   ....[41]....
        /*0784*/ 	.word	0x0000cd40
        /*0788*/ 	.word	0x00000000
        /*078c*/ 	.word	0x00000000
        /*0790*/ 	.short	0x0101
        /*0792*/ 	.byte	0x3f
	.zero		1


	//   ....[42]....
        /*0794*/ 	.word	0x0000f7a0
        /*0798*/ 	.word	0x00000005
        /*079c*/ 	.word	0x00013280
        /*07a0*/ 	.short	0x010a
        /*07a2*/ 	.byte	0x3f
	.zero		1


	//   ....[43]....
        /*07a4*/ 	.word	0x0000f930
        /*07a8*/ 	.word	0x00000005
        /*07ac*/ 	.word	0x00013240
        /*07b0*/ 	.short	0x010a
        /*07b2*/ 	.byte	0x3f
	.zero		1


	//   ....[44]....
        /*07b4*/ 	.word	0x000104a0
        /*07b8*/ 	.word	0x00000010
        /*07bc*/ 	.word	0x00013200
        /*07c0*/ 	.short	0x0107
        /*07c2*/ 	.byte	0x3f
	.zero		1


	//   ....[45]....
        /*07c4*/ 	.word	0x00010590
        /*07c8*/ 	.word	0x00000010
        /*07cc*/ 	.word	0x00013200
        /*07d0*/ 	.short	0x0101
        /*07d2*/ 	.byte	0x3f
	.zero		1


	//   ....[46]....
        /*07d4*/ 	.word	0x000105c0
        /*07d8*/ 	.word	0x00000010
        /*07dc*/ 	.word	0x00013220
        /*07e0*/ 	.short	0x010a
        /*07e2*/ 	.byte	0x3f
	.zero		1


	//   ....[47]....
        /*07e4*/ 	.word	0x00010870
        /*07e8*/ 	.word	0x00000004
        /*07ec*/ 	.word	0x00013280
        /*07f0*/ 	.short	0x010a
        /*07f2*/ 	.byte	0x3f
	.zero		1


	//   ....[48]....
        /*07f4*/ 	.word	0x00010ac0
        /*07f8*/ 	.word	0x00000004
        /*07fc*/ 	.word	0x00013240
        /*0800*/ 	.short	0x010a
        /*0802*/ 	.byte	0x3f
	.zero		1


	//   ....[49]....
        /*0804*/ 	.word	0x00010d80
        /*0808*/ 	.word	0x00000003
        /*080c*/ 	.word	0x00013270
        /*0810*/ 	.short	0x010a
        /*0812*/ 	.byte	0x3f
	.zero		1


	//   ....[50]....
        /*0814*/ 	.word	0x00010e00
        /*0818*/ 	.word	0x00000003
        /*081c*/ 	.word	0x00013260
        /*0820*/ 	.short	0x010a
        /*0822*/ 	.byte	0x3f
	.zero		1


	//   ....[51]....
        /*0824*/ 	.word	0x000110e0
        /*0828*/ 	.word	0x00000003
        /*082c*/ 	.word	0x00013250
        /*0830*/ 	.short	0x0101
        /*0832*/ 	.byte	0x3f
	.zero		1


	//   ....[52]....
        /*0834*/ 	.word	0x00011160
        /*0838*/ 	.word	0x00000002
        /*083c*/ 	.word	0x00000000
        /*0840*/ 	.short	0x0101
        /*0842*/ 	.byte	0x3f
	.zero		1


	//   ....[53]....
        /*0844*/ 	.word	0x00011350
        /*0848*/ 	.word	0x00000002
        /*084c*/ 	.word	0x00013270
        /*0850*/ 	.short	0x010a
        /*0852*/ 	.byte	0x3f
	.zero		1


	//   ....[54]....
        /*0854*/ 	.word	0x000113d0
        /*0858*/ 	.word	0x00000002
        /*085c*/ 	.word	0x00013260
        /*0860*/ 	.short	0x010a
        /*0862*/ 	.byte	0x3f
	.zero		1


	//   ....[55]....
        /*0864*/ 	.word	0x000116a0
        /*0868*/ 	.word	0x00000002
        /*086c*/ 	.word	0x00013250
        /*0870*/ 	.short	0x0101
        /*0872*/ 	.byte	0x3f
	.zero		1


	//   ....[56]....
        /*0874*/ 	.word	0x000116f0
        /*0878*/ 	.word	0x00000000
        /*087c*/ 	.word	0x00000000
        /*0880*/ 	.short	0x0101
        /*0882*/ 	.byte	0x3f
	.zero		1


	//   ....[57]....
        /*0884*/ 	.word	0x000123f0
        /*0888*/ 	.word	0x00000007
        /*088c*/ 	.word	0x00013220
        /*0890*/ 	.short	0x010a
        /*0892*/ 	.byte	0x3f
	.zero		1


	//   ....[58]....
        /*0894*/ 	.word	0x00012590
        /*0898*/ 	.word	0x00000005
        /*089c*/ 	.word	0x00000000
        /*08a0*/ 	.short	0x010a
        /*08a2*/ 	.byte	0x3f
	.zero		1


	//   ....[59]....
        /*08a4*/ 	.word	0x00012600
        /*08a8*/ 	.word	0x00000003
        /*08ac*/ 	.word	0x00000000
        /*08b0*/ 	.short	0x010a
        /*08b2*/ 	.byte	0x3f
	.zero		1


	//   ....[60]....
        /*08b4*/ 	.word	0x00012650
        /*08b8*/ 	.word	0x00000003
        /*08bc*/ 	.word	0x00013260
        /*08c0*/ 	.short	0x010a
        /*08c2*/ 	.byte	0x3f
	.zero		1


	//   ....[61]....
        /*08c4*/ 	.word	0x000126a0
        /*08c8*/ 	.word	0x00000005
        /*08cc*/ 	.word	0x00013260
        /*08d0*/ 	.short	0x010a
        /*08d2*/ 	.byte	0x3f
	.zero		1


	//   ....[62]....
        /*08d4*/ 	.word	0x000126e0
        /*08d8*/ 	.word	0x00000003
        /*08dc*/ 	.word	0x00013280
        /*08e0*/ 	.short	0x010a
        /*08e2*/ 	.byte	0x3f
	.zero		1


	//   ....[63]....
        /*08e4*/ 	.word	0x00012700
        /*08e8*/ 	.word	0x00000005
        /*08ec*/ 	.word	0x00013280
        /*08f0*/ 	.short	0x010a
        /*08f2*/ 	.byte	0x3f
	.zero		1


	//   ....[64]....
        /*08f4*/ 	.word	0x00012770
        /*08f8*/ 	.word	0x00000003
        /*08fc*/ 	.word	0x00013200
        /*0900*/ 	.short	0x010a
        /*0902*/ 	.byte	0x3f
	.zero		1


	//   ....[65]....
        /*0904*/ 	.word	0x000127c0
        /*0908*/ 	.word	0x00000002
        /*090c*/ 	.word	0x00013230
        /*0910*/ 	.short	0x010a
        /*0912*/ 	.byte	0x3f
	.zero		1


	//   ....[66]....
        /*0914*/ 	.word	0x00012820
        /*0918*/ 	.word	0x00000008
        /*091c*/ 	.word	0x00013230
        /*0920*/ 	.short	0x010a
        /*0922*/ 	.byte	0x3f
	.zero		1


	//   ....[67]....
        /*0924*/ 	.word	0x00012880
        /*0928*/ 	.word	0x00000008
        /*092c*/ 	.word	0x00013250
        /*0930*/ 	.short	0x010a
        /*0932*/ 	.byte	0x3f
	.zero		1


	//   ....[68]....
        /*0934*/ 	.word	0x000128e0
        /*0938*/ 	.word	0x00000008
        /*093c*/ 	.word	0x00013230
        /*0940*/ 	.short	0x010a
        /*0942*/ 	.byte	0x3f
	.zero		1


	//   ....[69]....
        /*0944*/ 	.word	0x00012940
        /*0948*/ 	.word	0x00000008
        /*094c*/ 	.word	0x00013250
        /*0950*/ 	.short	0x010a
        /*0952*/ 	.byte	0x3f
	.zero		1


	//   ....[70]....
        /*0954*/ 	.word	0x000129a0
        /*0958*/ 	.word	0x00000005
        /*095c*/ 	.word	0x00013250
        /*0960*/ 	.short	0x010a
        /*0962*/ 	.byte	0x3f
	.zero		1


	//   ....[71]....
        /*0964*/ 	.word	0x00012af0
        /*0968*/ 	.word	0x00000005
        /*096c*/ 	.word	0x00013280
        /*0970*/ 	.short	0x010a
        /*0972*/ 	.byte	0x3f
	.zero		1


	//   ....[72]....
        /*0974*/ 	.word	0x00012b40
        /*0978*/ 	.word	0x00000005
        /*097c*/ 	.word	0x00013240
        /*0980*/ 	.short	0x010a
        /*0982*/ 	.byte	0x3f
	.zero		1


	//   ....[73]....
        /*0984*/ 	.word	0x00013250
        /*0988*/ 	.word	0x00000010
        /*098c*/ 	.word	0x00013220
        /*0990*/ 	.short	0x010a
        /*0992*/ 	.byte	0x3f
	.zero		1


	//   ....[74]....
        /*0994*/ 	.word	0x000132a0
        /*0998*/ 	.word	0x00000004
        /*099c*/ 	.word	0x00013280
        /*09a0*/ 	.short	0x010a
        /*09a2*/ 	.byte	0x3f
	.zero		1


	//   ....[75]....
        /*09a4*/ 	.word	0x000132f0
        /*09a8*/ 	.word	0x00000004
        /*09ac*/ 	.word	0x00013240
        /*09b0*/ 	.short	0x010a
        /*09b2*/ 	.byte	0x3f
	.zero		1


	//   ....[76]....
        /*09b4*/ 	.word	0x00013340
        /*09b8*/ 	.word	0x00000003
        /*09bc*/ 	.word	0x00013270
        /*09c0*/ 	.short	0x010a
        /*09c2*/ 	.byte	0x3f
	.zero		1


	//   ....[77]....
        /*09c4*/ 	.word	0x00013390
        /*09c8*/ 	.word	0x00000003
        /*09cc*/ 	.word	0x00013260
        /*09d0*/ 	.short	0x010a
        /*09d2*/ 	.byte	0x3f
	.zero		1


	//   ....[78]....
        /*09d4*/ 	.word	0x000133e0
        /*09d8*/ 	.word	0x00000002
        /*09dc*/ 	.word	0x00013270
        /*09e0*/ 	.short	0x010a
        /*09e2*/ 	.byte	0x3f
	.zero		1


	//   ....[79]....
        /*09e4*/ 	.word	0x00013430
        /*09e8*/ 	.word	0x00000002
        /*09ec*/ 	.word	0x00013260
        /*09f0*/ 	.short	0x010a
        /*09f2*/ 	.byte	0x3f
	.zero		1


	//   ....[80]....
        /*09f4*/ 	.word	0x00013480
        /*09f8*/ 	.word	0x00000007
        /*09fc*/ 	.word	0x00013220
        /*0a00*/ 	.short	0x010a
        /*0a02*/ 	.byte	0x3f
	.zero		1


	//   ....[81]....
        /*0a04*/ 	.word	0x00013620
        /*0a08*/ 	.word	0x00000005
        /*0a0c*/ 	.word	0x00000000
        /*0a10*/ 	.short	0x010a
        /*0a12*/ 	.byte	0x3f
	.zero		1


	//   ....[82]....
        /*0a14*/ 	.word	0x00013670
        /*0a18*/ 	.word	0x00000003
        /*0a1c*/ 	.word	0x00000000
        /*0a20*/ 	.short	0x010a
        /*0a22*/ 	.byte	0x3f
	.zero		1


	//   ....[83]....
        /*0a24*/ 	.word	0x000136c0
        /*0a28*/ 	.word	0x00000003
        /*0a2c*/ 	.word	0x00013260
        /*0a30*/ 	.short	0x010a
        /*0a32*/ 	.byte	0x3f
	.zero		1


	//   ....[84]....
        /*0a34*/ 	.word	0x00013710
        /*0a38*/ 	.word	0x00000005
        /*0a3c*/ 	.word	0x00013260
        /*0a40*/ 	.short	0x010a
        /*0a42*/ 	.byte	0x3f
	.zero		1


	//   ....[85]....
        /*0a44*/ 	.word	0x00013760
        /*0a48*/ 	.word	0x00000003
        /*0a4c*/ 	.word	0x00013280
        /*0a50*/ 	.short	0x010a
        /*0a52*/ 	.byte	0x3f
	.zero		1


	//----- nvinfo : EIATTR_NUM_MBARRIERS
	.align		4
.L_1637:
        /*0a54*/ 	.byte	0x03, 0x38
        /*0a56*/ 	.short	0x0016


	//----- nvinfo : EIATTR_EXIT_INSTR_OFFSETS
	.align		4
        /*0a58*/ 	.byte	0x04, 0x1c
        /*0a5a*/ 	.short	(.L_1639 - .L_1638)


	//   ....[0]....
.L_1638:
        /*0a5c*/ 	.word	0x00000a40


	//   ....[1]....
        /*0a60*/ 	.word	0x0000d860


	//   ....[2]....
        /*0a64*/ 	.word	0x00012750


	//----- nvinfo : EIATTR_MAX_THREADS
	.align		4
.L_1639:
        /*0a68*/ 	.byte	0x04, 0x05
        /*0a6a*/ 	.short	(.L_1641 - .L_1640)
.L_1640:
        /*0a6c*/ 	.word	0x00000200
        /*0a70*/ 	.word	0x00000001
        /*0a74*/ 	.word	0x00000001


	//----- nvinfo : EIATTR_CRS_STACK_SIZE
	.align		4
.L_1641:
        /*0a78*/ 	.byte	0x04, 0x1e
        /*0a7a*/ 	.short	(.L_1643 - .L_1642)
.L_1642:
        /*0a7c*/ 	.word	0x00000000


	//----- nvinfo : EIATTR_CBANK_PARAM_SIZE
	.align		4
.L_1643:
        /*0a80*/ 	.byte	0x03, 0x19
        /*0a82*/ 	.short	0x0af0


	//----- nvinfo : EIATTR_PARAM_CBANK
	.align		4
        /*0a84*/ 	.byte	0x04, 0x0a
        /*0a86*/ 	.short	(.L_1645 - .L_1644)
	.align		4
.L_1644:
        /*0a88*/ 	.word	index@(.nv.constant0._ZN7cutlass13device_kernelIN5flash11enable_sm90INS1_16FlashAttnFwdSm90INS1_25CollectiveMainloopFwdSm90ILi2EN4cute5tupleIJNS5_1CILi1EEES8_S8_EEENS6_IJNS7_ILi192EEENS7_ILi160EEENS7_ILi64EEEEEELi64ENS_12float_e4m3_tEfNS_4arch4Sm90ELb1ELb0ELb1ELb1ELb0ELb0ELb0ELb1ELb1ELb1ELb0ELb0EEENS1_21CollectiveEpilogueFwdINS6_IJSA_SC_SB_EEES9_NS_10bfloat16_tESG_Li384ELb1ELb1ELb0ELb1EEENS1_36VarlenDynamicPersistentTileSchedulerILi192ELi160ELi384ELi128ELb0ELb1ELb1ELb1ELb1ELb1EEEEEEEEEvNT_6ParamsE)
        /*0a8c*/ 	.short	0x0210
        /*0a8e*/ 	.short	0x0af0


	//----- nvinfo : EIATTR_SW_WAR
	.align		4
.L_1645:
        /*0a90*/ 	.byte	0x04, 0x36
        /*0a92*/ 	.short	(.L_1647 - .L_1646)
.L_1646:
        /*0a94*/ 	.word	0x00000008
.L_1647:


//--------------------- .nv.info._ZN7cutlass13device_kernelIN5flash11enable_sm90INS1_16FlashAttnFwdSm90INS1_25CollectiveMainloopFwdSm90ILi2EN4cute5tupleIJNS5_1CILi1EEES8_S8_EEENS6_IJNS7_ILi192EEENS7_ILi160EEENS7_ILi64EEEEEELi64ENS_12float_e4m3_tEfNS_4arch4Sm90ELb1ELb0ELb1ELb1ELb0ELb1ELb0ELb1ELb1ELb1ELb0ELb0EEENS1_21CollectiveEpilogueFwdINS6_IJSA_SC_SB_EEES9_NS_10bfloat16_tESG_Li384ELb1ELb1ELb0ELb1EEENS1_36VarlenDynamicPersistentTileSchedulerILi192ELi160ELi384ELi128ELb0ELb1ELb1ELb1ELb1ELb1EEEEEEEEEvNT_6ParamsE --------------------------
	.section	.nv.info._ZN7cutlass13device_kernelIN5flash11enable_sm90INS1_16FlashAttnFwdSm90INS1_25CollectiveMainloopFwdSm90ILi2EN4cute5tupleIJNS5_1CILi1EEES8_S8_EEENS6_IJNS7_ILi192EEENS7_ILi160EEENS7_ILi64EEEEEELi64ENS_12float_e4m3_tEfNS_4arch4Sm90ELb1ELb0ELb1ELb1ELb0ELb1ELb0ELb1ELb1ELb1ELb0ELb0EEENS1_21CollectiveEpilogueFwdINS6_IJSA_SC_SB_EEES9_NS_10bfloat16_tESG_Li384ELb1ELb1ELb0ELb1EEENS1_36VarlenDynamicPersistentTileSchedulerILi192ELi160ELi384ELi128ELb0ELb1ELb1ELb1ELb1ELb1EEEEEEEEEvNT_6ParamsE,"",@"SHT_CUDA_INFO"
	.sectionflags	@""
	.align	4


	//----- nvinfo : EIATTR_CUDA_API_VERSION
	.align		4
        /*0000*/ 	.byte	0x04, 0x37
        /*0002*/ 	.short	(.L_1649 - .L_1648)
.L_1648:
        /*0004*/ 	.word	0x00000082


	//----- nvinfo : EIATTR_KPARAM_INFO
	.align		4
.L_1649:
        /*0008*/ 	.byte	0x04, 0x17
        /*000a*/ 	.short	(.L_1651 - .L_1650)
.L_1650:
        /*000c*/ 	.word	0x00000000
        /*0010*/ 	.short	0x0000
        /*0012*/ 	.short	0x0070
        /*0014*/ 	.byte	0x00, 0xf0, 0x01, 0x2a


	//----- nvinfo : EIATTR_SPARSE_MMA_MASK
	.align		4
.L_1651:
        /*0018*/ 	.byte	0x03, 0x50
        /*001a*/ 	.short	0x0000


	//----- nvinfo : EIATTR_MAXREG_COUNT
	.align		4
        /*001c*/ 	.byte	0x03, 0x1b
        /*001e*/ 	.short	0x0080


	//----- nvinfo : EIATTR_NUM_BARRIERS
	.align		4
        /*0020*/ 	.byte	0x02, 0x4c
        /*0022*/ 	.byte	0x10
	.zero		1


	//----- nvinfo : EIATTR_EXTERNS
	.align		4
        /*0024*/ 	.byte	0x04, 0x0f
        /*0026*/ 	.short	(.L_1653 - .L_1652)


	//   ....[0]....
	.align		4
.L_1652:
        /*0028*/ 	.word	index@(__assertfail)


	//----- nvinfo : EIATTR_ANNOTATIONS
	.align		4
.L_1653:
        /*002c*/ 	.byte	0x04, 0x55
        /*002e*/ 	.short	(.L_1655 - .L_1654)


	//   ....[0]....
.L_1654:
        /* <DEDUP_REMOVED lines=101> */


	//----- nvinfo : EIATTR_MERCURY_ISA_VERSION
	.align		4
.L_1655:
        /*0668*/ 	.byte	0x03, 0x5f
        /*066a*/ 	.short	0x0101


	//----- nvinfo : EIATTR_UNUSED_LOAD_BYTE_OFFSET
	.align		4
        /*066c*/ 	.byte	0x04, 0x44
        /*066e*/ 	.short	(.L_1657 - .L_1656)


	//   ....[0]....
.L_1656:
        /*0670*/ 	.word	0x00000a90
        /*0674*/ 	.word	0x0000fff0


	//   ....[1]....
        /*0678*/ 	.word	0x00012c90
        /*067c*/ 	.word	0x0000fff0


	//----- nvinfo : EIATTR_INT_WARP_WIDE_INSTR_OFFSETS
	.align		4
.L_1657:
        /*0680*/ 	.byte	0x04, 0x31
        /*0682*/ 	.short	(.L_1659 - .L_1658)


	//   ....[0]....
.L_1658:
        /*0684*/ 	.word	0x00000180


	//   ....[1]....
        /*0688*/ 	.word	0x00000220


	//   ....[2]....
        /*068c*/ 	.word	0x00000290


	//   ....[3]....
        /*0690*/ 	.word	0x00016e30


	//   ....[4]....
        /*0694*/ 	.word	0x00016ec0


	//   ....[5]....
        /*0698*/ 	.word	0x00019570


	//   ....[6]....
        /*069c*/ 	.word	0x00019600


	//----- nvinfo : EIATTR_COOP_GROUP_MASK_REGIDS
	.align		4
.L_1659:
        /*06a0*/ 	.byte	0x04, 0x29
        /*06a2*/ 	.short	(.L_1661 - .L_1660)


	//   ....[0]....
.L_1660:
        /*06a4*/ 	.word	0xffffffff


	//   ....[1]....
        /*06a8*/ 	.word	0xffffffff


	//   ....[2]....
        /*06ac*/ 	.word	0xffffffff


	//   ....[3]....
        /*06b0*/ 	.word	0xffffffff


	//   ....[4]....
        /*06b4*/ 	.word	0xffffffff


	//   ....[5]....
        /*06b8*/ 	.word	0xffffffff


	//   ....[6]....
        /*06bc*/ 	.word	0xffffffff


	//   ....[7]....
        /*06c0*/ 	.word	0xffffffff


	//   ....[8]....
        /*06c4*/ 	.word	0xffffffff


	//   ....[9]....
        /*06c8*/ 	.word	0xffffffff


	//   ....[10]....
        /*06cc*/ 	.word	0xffffffff


	//   ....[11]....
        /*06d0*/ 	.word	0xffffffff


	//   ....[12]....
        /*06d4*/ 	.word	0xffffffff


	//   ....[13]....
        /*06d8*/ 	.word	0xffffffff


	//   ....[14]....
        /*06dc*/ 	.word	0xffffffff


	//   ....[15]....
        /*06e0*/ 	.word	0xffffffff


	//   ....[16]....
        /*06e4*/ 	.word	0xffffffff


	//   ....[17]....
        /*06e8*/ 	.word	0xffffffff


	//   ....[18]....
        /*06ec*/ 	.word	0xffffffff


	//   ....[19]....
        /*06f0*/ 	.word	0xffffffff


	//   ....[20]....
        /*06f4*/ 	.word	0xffffffff


	//   ....[21]....
        /*06f8*/ 	.word	0xffffffff


	//   ....[22]....
        /*06fc*/ 	.word	0xffffffff


	//   ....[23]....
        /*0700*/ 	.word	0xffffffff


	//   ....[24]....
        /*0704*/ 	.word	0xffffffff


	//   ....[25]....
        /*0708*/ 	.word	0xffffffff


	//   ....[26]....
        /*070c*/ 	.word	0xffffffff


	//   ....[27]....
        /*0710*/ 	.word	0xffffffff


	//   ....[28]....
        /*0714*/ 	.word	0xffffffff


	//   ....[29]....
        /*0718*/ 	.word	0xffffffff


	//   ....[30]....
        /*071c*/ 	.word	0xffffffff


	//   ....[31]....
        /*0720*/ 	.word	0xffffffff


	//   ....[32]....
        /*0724*/ 	.word	0xffffffff


	//   ....[33]....
        /*0728*/ 	.word	0xffffffff


	//   ....[34]....
        /*072c*/ 	.word	0xffffffff


	//   ....[35]....
        /*0730*/ 	.word	0xffffffff


	//   ....[36]....
        /*0734*/ 	.word	0xffffffff


	//   ....[37]....
        /*0738*/ 	.word	0xffffffff


	//   ....[38]....
        /*073c*/ 	.word	0xffffffff


	//   ....[39]....
        /*0740*/ 	.word	0xffffffff


	//   ....[40]....
        /*0744*/ 	.word	0xffffffff


	//   ....[41]....
        /*0748*/ 	.word	0xffffffff


	//   ....[42]....
        /*074c*/ 	.word	0xffffffff


	//   ....[43]....
        /*0750*/ 	.word	0xffffffff


	//   ....[44]....
        /*0754*/ 	.word	0xffffffff


	//   ....[45]....
        /*0758*/ 	.word	0xffffffff


	//   ....[46]....
        /*075c*/ 	.word	0xffffffff


	//   ....[47]....
        /*0760*/ 	.word	0xffffffff


	//   ....[48]....
        /*0764*/ 	.word	0xffffffff


	//   ....[49]....
        /*0768*/ 	.word	0xffffffff


	//   ....[50]....
        /*076c*/ 	.word	0xffffffff


	//   ....[51]....
        /*0770*/ 	.word	0xffffffff


	//   ....[52]....
        /*0774*/ 	.word	0xffffffff


	//   ....[53]....
        /*0778*/ 	.word	0xffffffff


	//   ....[54]....
        /*077c*/ 	.word	0xffffffff


	//   ....[55]....
        /*0780*/ 	.word	0xffffffff


	//   ....[56]....
        /*0784*/ 	.word	0xffffffff


	//   ....[57]....
        /*0788*/ 	.word	0xffffffff


	//   ....[58]....
        /*078c*/ 	.word	0xffffffff


	//   ....[59]....
        /*0790*/ 	.word	0xffffffff


	//   ....[60]....
        /*0794*/ 	.word	0xffffffff


	//   ....[61]....
        /*0798*/ 	.word	0xffffffff


	//   ....[62]....
        /*079c*/ 	.word	0xffffffff


	//   ....[63]....
        /*07a0*/ 	.word	0xffffffff


	//   ....[64]....
        /*07a4*/ 	.word	0xffffffff


	//   ....[65]....
        /*07a8*/ 	.word	0xffffffff


	//   ....[66]....
        /*07ac*/ 	.word	0xffffffff


	//   ....[67]....
        /*07b0*/ 	.word	0xffffffff


	//   ....[68]....
        /*07b4*/ 	.word	0xffffffff


	//   ....[69]....
        /*07b8*/ 	.word	0xffffffff


	//   ....[70]....
        /*07bc*/ 	.word	0xffffffff


	//   ....[71]....
        /*07c0*/ 	.word	0xffffffff


	//   ....[72]....
        /*07c4*/ 	.word	0xffffffff


	//   ....[73]....
        /*07c8*/ 	.word	0xffffffff


	//   ....[74]....
        /*07cc*/ 	.word	0xffffffff


	//   ....[75]....
        /*07d0*/ 	.word	0xffffffff


	//   ....[76]....
        /*07d4*/ 	.word	0xffffffff


	//   ....[77]....
        /*07d8*/ 	.word	0xffffffff


	//   ....[78]....
        /*07dc*/ 	.word	0xffffffff


	//   ....[79]....
        /*07e0*/ 	.word	0xffffffff


	//   ....[80]....
        /*07e4*/ 	.word	0xffffffff


	//   ....[81]....
        /*07e8*/ 	.word	0xffffffff


	//   ....[82]....
        /*07ec*/ 	.word	0xffffffff


	//   ....[83]....
        /*07f0*/ 	.word	0xffffffff


	//   ....[84]....
        /*07f4*/ 	.word	0xffffffff


	//   ....[85]....
        /*07f8*/ 	.word	0xffffffff


	//   ....[86]....
        /*07fc*/ 	.word	0xffffffff


	//   ....[87]....
        /*0800*/ 	.word	0xffffffff


	//   ....[88]....
        /*0804*/ 	.word	0xffffffff


	//   ....[89]....
        /*0808*/ 	.word	0xffffffff


	//   ....[90]....
        /*080c*/ 	.word	0xffffffff


	//   ....[91]....
        /*0810*/ 	.word	0xffffffff


	//   ....[92]....
        /*0814*/ 	.word	0xffffffff


	//   ....[93]....
        /*0818*/ 	.word	0xffffffff


	//   ....[94]....
        /*081c*/ 	.word	0xffffffff


	//   ....[95]....
        /*0820*/ 	.word	0xffffffff


	//   ....[96]....
        /*0824*/ 	.word	0xffffffff


	//   ....[97]....
        /*0828*/ 	.word	0xffffffff


	//   ....[98]....
        /*082c*/ 	.word	0xffffffff


	//   ....[99]....
        /*0830*/ 	.word	0xffffffff


	//   ....[100]....
        /*0834*/ 	.word	0xffffffff


	//   ....[101]....
        /*0838*/ 	.word	0xffffffff


	//   ....[102]....
        /*083c*/ 	.word	0xffffffff


	//   ....[103]....
        /*0840*/ 	.word	0xffffffff


	//   ....[104]....
        /*0844*/ 	.word	0xffffffff


	//   ....[105]....
        /*0848*/ 	.word	0xffffffff


	//   ....[106]....
        /*084c*/ 	.word	0xffffffff


	//   ....[107]....
        /*0850*/ 	.word	0xffffffff


	//   ....[108]....
        /*0854*/ 	.word	0xffffffff


	//   ....[109]....
        /*0858*/ 	.word	0xffffffff


	//   ....[110]....
        /*085c*/ 	.word	0xffffffff


	//   ....[111]....
        /*0860*/ 	.word	0xffffffff


	//   ....[112]....
        /*0864*/ 	.word	0xffffffff


	//   ....[113]....
        /*0868*/ 	.word	0xffffffff


	//   ....[114]....
        /*086c*/ 	.word	0xffffffff


	//   ....[115]....
        /*0870*/ 	.word	0xffffffff


	//   ....[116]....
        /*0874*/ 	.word	0xffffffff


	//   ....[117]....
        /*0878*/ 	.word	0xffffffff


	//   ....[118]....
        /*087c*/ 	.word	0xffffffff


	//   ....[119]....
        /*0880*/ 	.word	0xffffffff


	//   ....[120]....
        /*0884*/ 	.word	0x0500000f


	//   ....[121]....
        /*0888*/ 	.word	0x0500000f


	//   ....[122]....
        /*088c*/ 	.word	0x0500000f


	//   ....[123]....
        /*0890*/ 	.word	0x0500000f


	//   ....[124]....
        /*0894*/ 	.word	0x0500000f


	//   ....[125]....
        /*0898*/ 	.word	0x0500000f


	//   ....[126]....
        /*089c*/ 	.word	0x0500000f


	//   ....[127]....
        /*08a0*/ 	.word	0x0500000f


	//   ....[128]....
        /*08a4*/ 	.word	0x0500000f


	//   ....[129]....
        /*08a8*/ 	.word	0x0500000f


	//   ....[130]....
        /*08ac*/ 	.word	0x0500000f


	//   ....[131]....
        /*08b0*/ 	.word	0x0500000f


	//   ....[132]....
        /*08b4*/ 	.word	0x0500000f


	//   ....[133]....
        /*08b8*/ 	.word	0x0500000f


	//   ....[134]....
        /*08bc*/ 	.word	0x0500000f


	//   ....[135]....
        /*08c0*/ 	.word	0x0500000f


	//   ....[136]....
        /*08c4*/ 	.word	0x0500000f


	//   ....[137]....
        /*08c8*/ 	.word	0x0500000f


	//   ....[138]....
        /*08cc*/ 	.word	0x0500000f


	//   ....[139]....
        /*08d0*/ 	.word	0x0500000f


	//   ....[140]....
        /*08d4*/ 	.word	0x0500000f


	//   ....[141]....
        /*08d8*/ 	.word	0x0500000f


	//   ....[142]....
        /*08dc*/ 	.word	0x0500000f


	//   ....[143]....
        /*08e0*/ 	.word	0x0500000f


	//   ....[144]....
        /*08e4*/ 	.word	0x0500000f


	//   ....[145]....
        /*08e8*/ 	.word	0x0500000f


	//   ....[146]....
        /*08ec*/ 	.word	0x0500000f


	//   ....[147]....
        /*08f0*/ 	.word	0x0500000f


	//   ....[148]....
        /*08f4*/ 	.word	0x0500000f


	//   ....[149]....
        /*08f8*/ 	.word	0x0500000f


	//   ....[150]....
        /*08fc*/ 	.word	0x0500000f


	//   ....[151]....
        /*0900*/ 	.word	0x0500000f


	//   ....[152]....
        /*0904*/ 	.word	0x0500000f


	//   ....[153]....
        /*0908*/ 	.word	0x0500000f


	//   ....[154]....
        /*090c*/ 	.word	0x0500000f


	//   ....[155]....
        /*0910*/ 	.word	0x0500000f


	//   ....[156]....
        /*0914*/ 	.word	0x0500000f


	//   ....[157]....
        /*0918*/ 	.word	0x0500000f


	//   ....[158]....
        /*091c*/ 	.word	0x0500000f


	//   ....[159]....
        /*0920*/ 	.word	0x0500000f


	//----- nvinfo : EIATTR_COOP_GROUP_INSTR_OFFSETS
	.align		4
.L_1661:
        /*0924*/ 	.byte	0x04, 0x28
        /*0926*/ 	.short	(.L_1663 - .L_1662)


	//   ....[0]....
.L_1662:
        /*0928*/ 	.word	0x00000060


	//   ....[1]....
        /*092c*/ 	.word	0x00000190


	//   ....[2]....
        /*0930*/ 	.word	0x00000240


	//   ....[3]....
        /*0934*/ 	.word	0x00000400


	//   ....[4]....
        /*0938*/ 	.word	0x00000560


	//   ....[5]....
        /*093c*/ 	.word	0x00000680


	//   ....[6]....
        /*0940*/ 	.word	0x000007e0


	//   ....[7]....
        /*0944*/ 	.word	0x00005170


	//   ....[8]....
        /*0948*/ 	.word	0x00005ae0


	//   ....[9]....
        /*094c*/ 	.word	0x00005af0


	//   ....[10]....
        /*0950*/ 	.word	0x00005b00


	//   ....[11]....
        /*0954*/ 	.word	0x00005b10


	//   ....[12]....
        /*0958*/ 	.word	0x00006fe0


	//   ....[13]....
        /*095c*/ 	.word	0x00006ff0


	//   ....[14]....
        /*0960*/ 	.word	0x00007000


	//   ....[15]....
        /*0964*/ 	.word	0x00007010


	//   ....[16]....
        /*0968*/ 	.word	0x00008a60


	//   ....[17]....
        /*096c*/ 	.word	0x00009170


	//   ....[18]....
        /*0970*/ 	.word	0x000098c0


	//   ....[19]....
        /*0974*/ 	.word	0x000098f0


	//   ....[20]....
        /*0978*/ 	.word	0x0000a660


	//   ....[21]....
        /*097c*/ 	.word	0x0000a6a0


	//   ....[22]....
        /*0980*/ 	.word	0x0000ca40


	//   ....[23]....
        /*0984*/ 	.word	0x0000ca80


	//   ....[24]....
        /*0988*/ 	.word	0x0000d560


	//   ....[25]....
        /*098c*/ 	.word	0x0000d6a0


	//   ....[26]....
        /*0990*/ 	.word	0x0000e160


	//   ....[27]....
        /*0994*/ 	.word	0x0000e1b0


	//   ....[28]....
        /*0998*/ 	.word	0x00010c80


	//   ....[29]....
        /*099c*/ 	.word	0x00010ca0


	//   ....[30]....
        /*09a0*/ 	.word	0x00010cd0


	//   ....[31]....
        /*09a4*/ 	.word	0x00010d10


	//   ....[32]....
        /*09a8*/ 	.word	0x00012600


	//   ....[33]....
        /*09ac*/ 	.word	0x00012620


	//   ....[34]....
        /*09b0*/ 	.word	0x00012720


	//   ....[35]....
        /*09b4*/ 	.word	0x00012800


	//   ....[36]....
        /*09b8*/ 	.word	0x00013210


	//   ....[37]....
        /*09bc*/ 	.word	0x00013220


	//   ....[38]....
        /*09c0*/ 	.word	0x00013230


	//   ....[39]....
        /*09c4*/ 	.word	0x00013240


	//   ....[40]....
        /*09c8*/ 	.word	0x00013250


	//   ....[41]....
        /*09cc*/ 	.word	0x00013260


	//   ....[42]....
        /*09d0*/ 	.word	0x00013270


	//   ....[43]....
        /*09d4*/ 	.word	0x00013280


	//   ....[44]....
        /*09d8*/ 	.word	0x00013290


	//   ....[45]....
        /*09dc*/ 	.word	0x000132a0


	//   ....[46]....
        /*09e0*/ 	.word	0x000132b0


	//   ....[47]....
        /*09e4*/ 	.word	0x000132c0


	//   ....[48]....
        /*09e8*/ 	.word	0x000132d0


	//   ....[49]....
        /*09ec*/ 	.word	0x000132e0


	//   ....[50]....
        /*09f0*/ 	.word	0x000132f0


	//   ....[51]....
        /*09f4*/ 	.word	0x00013300


	//   ....[52]....
        /*09f8*/ 	.word	0x00013860


	//   ....[53]....
        /*09fc*/ 	.word	0x000138a0


	//   ....[54]....
        /*0a00*/ 	.word	0x000138c0


	//   ....[55]....
        /*0a04*/ 	.word	0x000138d0


	//   ....[56]....
        /*0a08*/ 	.word	0x00013de0


	//   ....[57]....
        /*0a0c*/ 	.word	0x00013e10


	//   ....[58]....
        /*0a10*/ 	.word	0x00013e20


	//   ....[59]....
        /*0a14*/ 	.word	0x00013e40


	//   ....[60]....
        /*0a18*/ 	.word	0x00013e60


	//   ....[61]....
        /*0a1c*/ 	.word	0x00013e80


	//   ....[62]....
        /*0a20*/ 	.word	0x00013f40


	//   ....[63]....
        /*0a24*/ 	.word	0x00013f50


	//   ....[64]....
        /*0a28*/ 	.word	0x00014800


	//   ....[65]....
        /*0a2c*/ 	.word	0x00014830


	//   ....[66]....
        /*0a30*/ 	.word	0x00014850


	//   ....[67]....
        /*0a34*/ 	.word	0x00014860


	//   ....[68]....
        /*0a38*/ 	.word	0x00014870


	//   ....[69]....
        /*0a3c*/ 	.word	0x00014880


	//   ....[70]....
        /*0a40*/ 	.word	0x00014890


	//   ....[71]....
        /*0a44*/ 	.word	0x000148a0


	//   ....[72]....
        /*0a48*/ 	.word	0x00014a60


	//   ....[73]....
        /*0a4c*/ 	.word	0x00014c50


	//   ....[74]....
        /*0a50*/ 	.word	0x00014c80


	//   ....[75]....
        /*0a54*/ 	.word	0x00014cb0


	//   ....[76]....
        /*0a58*/ 	.word	0x00014ce0


	//   ....[77]....
        /*0a5c*/ 	.word	0x00014d10


	//   ....[78]....
        /*0a60*/ 	.word	0x00014d40


	//   ....[79]....
        /*0a64*/ 	.word	0x00014eb0


	//   ....[80]....
        /*0a68*/ 	.word	0x00014ee0


	//   ....[81]....
        /*0a6c*/ 	.word	0x00014f10


	//   ....[82]....
        /*0a70*/ 	.word	0x00014f40


	//   ....[83]....
        /*0a74*/ 	.word	0x00014f70


	//   ....[84]....
        /*0a78*/ 	.word	0x00014fa0


	//   ....[85]....
        /*0a7c*/ 	.word	0x00015050


	//   ....[86]....
        /*0a80*/ 	.word	0x000150b0


	//   ....[87]....
        /*0a84*/ 	.word	0x00015150


	//   ....[88]....
        /*0a88*/ 	.word	0x00016070


	//   ....[89]....
        /*0a8c*/ 	.word	0x000175c0


	//   ....[90]....
        /*0a90*/ 	.word	0x00018310


	//   ....[91]....
        /*0a94*/ 	.word	0x00018320


	//   ....[92]....
        /*0a98*/ 	.word	0x00018330


	//   ....[93]....
        /*0a9c*/ 	.word	0x00018350


	//   ....[94]....
        /*0aa0*/ 	.word	0x000183b0


	//   ....[95]....
        /*0aa4*/ 	.word	0x000183d0


	//   ....[96]....
        /*0aa8*/ 	.word	0x00018450


	//   ....[97]....
        /*0aac*/ 	.word	0x00018470


	//   ....[98]....
        /*0ab0*/ 	.word	0x00018480


	//   ....[99]....
        /*0ab4*/ 	.word	0x000184f0


	//   ....[100]....
        /*0ab8*/ 	.word	0x00018540


	//   ....[101]....
        /*0abc*/ 	.word	0x00018550


	//   ....[102]....
        /*0ac0*/ 	.word	0x00019d60


	//   ....[103]....
        /*0ac4*/ 	.word	0x00019d90


	//   ....[104]....
        /*0ac8*/ 	.word	0x00019dd0


	//   ....[105]....
        /*0acc*/ 	.word	0x00019e00


	//   ....[106]....
        /*0ad0*/ 	.word	0x00019e30


	//   ....[107]....
        /*0ad4*/ 	.word	0x00019e60


	//   ....[108]....
        /*0ad8*/ 	.word	0x00019e90


	//   ....[109]....
        /*0adc*/ 	.word	0x00019ec0


	//   ....[110]....
        /*0ae0*/ 	.word	0x0001a040


	//   ....[111]....
        /*0ae4*/ 	.word	0x0001a070


	//   ....[112]....
        /*0ae8*/ 	.word	0x0001a0a0


	//   ....[113]....
        /*0aec*/ 	.word	0x0001a0d0


	//   ....[114]....
        /*0af0*/ 	.word	0x0001a100


	//   ....[115]....
        /*0af4*/ 	.word	0x0001a130


	//   ....[116]....
        /*0af8*/ 	.word	0x0001a1f0


	//   ....[117]....
        /*0afc*/ 	.word	0x0001a210


	//   ....[118]....
        /*0b00*/ 	.word	0x0001a280


	//   ....[119]....
        /*0b04*/ 	.word	0x0001a920


	//   ....[120]....
        /*0b08*/ 	.word	0x0001ad90


	//   ....[121]....
        /*0b0c*/ 	.word	0x0001ae20


	//   ....[122]....
        /*0b10*/ 	.word	0x0001ae70


	//   ....[123]....
        /*0b14*/ 	.word	0x0001aec0


	//   ....[124]....
        /*0b18*/ 	.word	0x0001af90


	//   ....[125]....
        /*0b1c*/ 	.word	0x0001b020


	//   ....[126]....
        /*0b20*/ 	.word	0x0001b070


	//   ....[127]....
        /*0b24*/ 	.word	0x0001b0c0


	//   ....[128]....
        /*0b28*/ 	.word	0x0001b3b0


	//   ....[129]....
        /*0b2c*/ 	.word	0x0001b690


	//   ....[130]....
        /*0b30*/ 	.word	0x0001b890


	//   ....[131]....
        /*0b34*/ 	.word	0x0001b8e0


	//   ....[132]....
        /*0b38*/ 	.word	0x0001b940


	//   ....[133]....
        /*0b3c*/ 	.word	0x0001ba00


	//   ....[134]....
        /*0b40*/ 	.word	0x0001ba60


	//   ....[135]....
        /*0b44*/ 	.word	0x0001bb60


	//   ....[136]....
        /*0b48*/ 	.word	0x0001bbc0


	//   ....[137]....
        /*0b4c*/ 	.word	0x0001bc70


	//   ....[138]....
        /*0b50*/ 	.word	0x0001bd20


	//   ....[139]....
        /*0b54*/ 	.word	0x0001be00


	//   ....[140]....
        /*0b58*/ 	.word	0x0001be60


	//   ....[141]....
        /*0b5c*/ 	.word	0x0001bf30


	//   ....[142]....
        /*0b60*/ 	.word	0x0001c200


	//   ....[143]....
        /*0b64*/ 	.word	0x0001c2a0


	//   ....[144]....
        /*0b68*/ 	.word	0x0001c3c0


	//   ....[145]....
        /*0b6c*/ 	.word	0x0001c430


	//   ....[146]....
        /*0b70*/ 	.word	0x0001c4a0


	//   ....[147]....
        /*0b74*/ 	.word	0x0001c510


	//   ....[148]....
        /*0b78*/ 	.word	0x0001c580


	//   ....[149]....
        /*0b7c*/ 	.word	0x0001c600


	//   ....[150]....
        /*0b80*/ 	.word	0x0001c690


	//   ....[151]....
        /*0b84*/ 	.word	0x0001c720


	//   ....[152]....
        /*0b88*/ 	.word	0x0001c790


	//   ....[153]....
        /*0b8c*/ 	.word	0x0001c800


	//   ....[154]....
        /*0b90*/ 	.word	0x0001c870


	//   ....[155]....
        /*0b94*/ 	.word	0x0001c8f0


	//   ....[156]....
        /*0b98*/ 	.word	0x0001c960


	//   ....[157]....
        /*0b9c*/ 	.word	0x0001ca00


	//   ....[158]....
        /*0ba0*/ 	.word	0x0001ca90


	//   ....[159]....
        /*0ba4*/ 	.word	0x0001cbc0


	//----- nvinfo : EIATTR_REG_RECONFIG
	.align		4
.L_1663:
        /*0ba8*/ 	.byte	0x01, 0x54
	.zero		2


	//----- nvinfo : EIATTR_SYSCALL_OFFSETS
	.align		4
        /*0bac*/ 	.byte	0x04, 0x46
        /*0bae*/ 	.short	(.L_1665 - .L_1664)


	//   ....[0]....
.L_1664:
        /*0bb0*/ 	.word	0x00001a00


	//   ....[1]....
        /*0bb4*/ 	.word	0x00001b50


	//   ....[2]....
        /*0bb8*/ 	.word	0x000052e0


	//   ....[3]....
        /*0bbc*/ 	.word	0x000058a0


	//   ....[4]....
        /*0bc0*/ 	.word	0x00017020


	//   ....[5]....
        /*0bc4*/ 	.word	0x000171b0


	//   ....[6]....
        /*0bc8*/ 	.word	0x00017300


	//   ....[7]....
        /*0bcc*/ 	.word	0x00017450


	//   ....[8]....
        /*0bd0*/ 	.word	0x00017e30


	//----- nvinfo : EIATTR_MBARRIER_INSTR_OFFSETS
	.align		4
.L_1665:
        /*0bd4*/ 	.byte	0x04, 0x39
        /*0bd6*/ 	.short	(.L_1667 - .L_1666)


	//   ....[0]....
.L_1666:
        /*0bd8*/ 	.word	0x000002b0
        /*0bdc*/ 	.word	0x000000ff
        /*0be0*/ 	.word	0x00013200
        /*0be4*/ 	.short	0x0100
        /*0be6*/ 	.byte	0x08
	.zero		1


	//   ....[1]....
        /*0be8*/ 	.word	0x000002c0
        /*0bec*/ 	.word	0x000000ff
        /*0bf0*/ 	.word	0x00013220
        /*0bf4*/ 	.short	0x0100
        /*0bf6*/ 	.byte	0x08
	.zero		1


	//   ....[2]....
        /*0bf8*/ 	.word	0x000003b0
        /*0bfc*/ 	.word	0x000000ff
        /*0c00*/ 	.word	0x00013230
        /*0c04*/ 	.short	0x0100
        /*0c06*/ 	.byte	0x08
	.zero		1


	//   ....[3]....
        /*0c08*/ 	.word	0x000003c0
        /*0c0c*/ 	.word	0x000000ff
        /*0c10*/ 	.word	0x00013240
        /*0c14*/ 	.short	0x0100
        /*0c16*/ 	.byte	0x08
	.zero		1


	//   ....[4]....
        /*0c18*/ 	.word	0x000003d0
        /*0c1c*/ 	.word	0x000000ff
        /*0c20*/ 	.word	0x00013238
        /*0c24*/ 	.short	0x0100
        /*0c26*/ 	.byte	0x08
	.zero		1


	//   ....[5]....
        /*0c28*/ 	.word	0x000003e0
        /*0c2c*/ 	.word	0x000000ff
        /*0c30*/ 	.word	0x00013248
        /*0c34*/ 	.short	0x0100
        /*0c36*/ 	.byte	0x08
	.zero		1


	//   ....[6]....
        /*0c38*/ 	.word	0x00000510
        /*0c3c*/ 	.word	0x000000ff
        /*0c40*/ 	.word	0x00013250
        /*0c44*/ 	.short	0x0100
        /*0c46*/ 	.byte	0x08
	.zero		1


	//   ....[7]....
        /*0c48*/ 	.word	0x00000520
        /*0c4c*/ 	.word	0x000000ff
        /*0c50*/ 	.word	0x00013260
        /*0c54*/ 	.short	0x0100
        /*0c56*/ 	.byte	0x08
	.zero		1


	//   ....[8]....
        /*0c58*/ 	.word	0x00000530
        /*0c5c*/ 	.word	0x000000ff
        /*0c60*/ 	.word	0x00013258
        /*0c64*/ 	.short	0x0100
        /*0c66*/ 	.byte	0x08
	.zero		1


	//   ....[9]....
        /*0c68*/ 	.word	0x00000540
        /*0c6c*/ 	.word	0x000000ff
        /*0c70*/ 	.word	0x00013268
        /*0c74*/ 	.short	0x0100
        /*0c76*/ 	.byte	0x08
	.zero		1


	//   ....[10]....
        /*0c78*/ 	.word	0x00000630
        /*0c7c*/ 	.word	0x000000ff
        /*0c80*/ 	.word	0x00013270
        /*0c84*/ 	.short	0x0100
        /*0c86*/ 	.byte	0x06
	.zero		1


	//   ....[11]....
        /*0c88*/ 	.word	0x00000640
        /*0c8c*/ 	.word	0x000000ff
        /*0c90*/ 	.word	0x00013280
        /*0c94*/ 	.short	0x0100
        /*0c96*/ 	.byte	0x06
	.zero		1


	//   ....[12]....
        /*0c98*/ 	.word	0x00000650
        /*0c9c*/ 	.word	0x000000ff
        /*0ca0*/ 	.word	0x00013278
        /*0ca4*/ 	.short	0x0100
        /*0ca6*/ 	.byte	0x06
	.zero		1


	//   ....[13]....
        /*0ca8*/ 	.word	0x00000660
        /*0cac*/ 	.word	0x000000ff
        /*0cb0*/ 	.word	0x00013288
        /*0cb4*/ 	.short	0x0100
        /*0cb6*/ 	.byte	0x06
	.zero		1


	//   ....[14]....
        /*0cb8*/ 	.word	0x00000790
        /*0cbc*/ 	.word	0x000000ff
        /*0cc0*/ 	.word	0x00013290
        /*0cc4*/ 	.short	0x0100
        /*0cc6*/ 	.byte	0x08
	.zero		1


	//   ....[15]....
        /*0cc8*/ 	.word	0x000007a0
        /*0ccc*/ 	.word	0x000000ff
        /*0cd0*/ 	.word	0x000132a0
        /*0cd4*/ 	.short	0x0100
        /*0cd6*/ 	.byte	0x08
	.zero		1


	//   ....[16]....
        /*0cd8*/ 	.word	0x000007b0
        /*0cdc*/ 	.word	0x000000ff
        /*0ce0*/ 	.word	0x00013298
        /*0ce4*/ 	.short	0x0100
        /*0ce6*/ 	.byte	0x08
	.zero		1


	//   ....[17]....
        /*0ce8*/ 	.word	0x000007c0
        /*0cec*/ 	.word	0x000000ff
        /*0cf0*/ 	.word	0x000132a8
        /*0cf4*/ 	.short	0x0100
        /*0cf6*/ 	.byte	0x08
	.zero		1


	//   ....[18]....
        /*0cf8*/ 	.word	0x000008f0
        /*0cfc*/ 	.word	0x000000ff
        /*0d00*/ 	.word	0x000132b0
        /*0d04*/ 	.short	0x0100
        /*0d06*/ 	.byte	0x08
	.zero		1


	//   ....[19]....
        /*0d08*/ 	.word	0x00000900
        /*0d0c*/ 	.word	0x000000ff
        /*0d10*/ 	.word	0x000132c0
        /*0d14*/ 	.short	0x0100
        /*0d16*/ 	.byte	0x08
	.zero		1


	//   ....[20]....
        /*0d18*/ 	.word	0x00000910
        /*0d1c*/ 	.word	0x000000ff
        /*0d20*/ 	.word	0x000132b8
        /*0d24*/ 	.short	0x0100
        /*0d26*/ 	.byte	0x08
	.zero		1


	//   ....[21]....
        /*0d28*/ 	.word	0x00000920
        /*0d2c*/ 	.word	0x000000ff
        /*0d30*/ 	.word	0x000132c8
        /*0d34*/ 	.short	0x0100
        /*0d36*/ 	.byte	0x08
	.zero		1


	//   ....[22]....
        /*0d38*/ 	.word	0x00002770
        /*0d3c*/ 	.word	0x0000004a
        /*0d40*/ 	.word	0x00013290
        /*0d44*/ 	.short	0x010a
        /*0d46*/ 	.byte	0x3f
	.zero		1


	//   ....[23]....
        /*0d48*/ 	.word	0x000038e0
        /*0d4c*/ 	.word	0x0000004a
        /*0d50*/ 	.word	0x00013290
        /*0d54*/ 	.short	0x010a
        /*0d56*/ 	.byte	0x3f
	.zero		1


	//   ....[24]....
        /*0d58*/ 	.word	0x000049c0
        /*0d5c*/ 	.word	0x0000004a
        /*0d60*/ 	.word	0x00013290
        /*0d64*/ 	.short	0x010a
        /*0d66*/ 	.byte	0x3f
	.zero		1


	//   ....[25]....
        /*0d68*/ 	.word	0x00004b50
        /*0d6c*/ 	.word	0x00000004
        /*0d70*/ 	.word	0x00000000
        /*0d74*/ 	.short	0x0101
        /*0d76*/ 	.byte	0x3f
	.zero		1


	//   ....[26]....
        /*0d78*/ 	.word	0x00004b90
        /*0d7c*/ 	.word	0x0000004a
        /*0d80*/ 	.word	0x000132b0
        /*0d84*/ 	.short	0x010a
        /*0d86*/ 	.byte	0x3f
	.zero		1


	//   ....[27]....
        /*0d88*/ 	.word	0x00004e00
        /*0d8c*/ 	.word	0x0000004a
        /*0d90*/ 	.word	0x00000000
        /*0d94*/ 	.short	0x0101
        /*0d96*/ 	.byte	0x3f
	.zero		1


	//   ....[28]....
        /*0d98*/ 	.word	0x00005620
        /*0d9c*/ 	.word	0x00000010
        /*0da0*/ 	.word	0x00013200
        /*0da4*/ 	.short	0x010a
        /*0da6*/ 	.byte	0x3f
	.zero		1


	//   ....[29]....
        /*0da8*/ 	.word	0x00005670
        /*0dac*/ 	.word	0x00000010
        /*0db0*/ 	.word	0x00013200
        /*0db4*/ 	.short	0x010a
        /*0db6*/ 	.byte	0x3f
	.zero		1


	//   ....[30]....
        /*0db8*/ 	.word	0x00005d90
        /*0dbc*/ 	.word	0x00000010
        /*0dc0*/ 	.word	0x00013200
        /*0dc4*/ 	.short	0x010a
        /*0dc6*/ 	.byte	0x3f
	.zero		1


	//   ....[31]....
        /*0dc8*/ 	.word	0x000071e0
        /*0dcc*/ 	.word	0x00000010
        /*0dd0*/ 	.word	0x00013200
        /*0dd4*/ 	.short	0x010a
        /*0dd6*/ 	.byte	0x3f
	.zero		1


	//   ....[32]....
        /*0dd8*/ 	.word	0x00008310
        /*0ddc*/ 	.word	0x00000000
        /*0de0*/ 	.word	0x00013230
        /*0de4*/ 	.short	0x010a
        /*0de6*/ 	.byte	0x3f
	.zero		1


	//   ....[33]....
        /*0de8*/ 	.word	0x000083b0
        /*0dec*/ 	.word	0x00000000
        /*0df0*/ 	.word	0x00013230
        /*0df4*/ 	.short	0x010a
        /*0df6*/ 	.byte	0x3f
	.zero		1


	//   ....[34]....
        /*0df8*/ 	.word	0x0000b020
        /*0dfc*/ 	.word	0x00000000
        /*0e00*/ 	.word	0x00000000
        /*0e04*/ 	.short	0x0101
        /*0e06*/ 	.byte	0x3f
	.zero		1


	//   ....[35]....
        /*0e08*/ 	.word	0x0000b9f0
        /*0e0c*/ 	.word	0x0000000d
        /*0e10*/ 	.word	0x00013230
        /*0e14*/ 	.short	0x010a
        /*0e16*/ 	.byte	0x3f
	.zero		1


	//   ....[36]....
        /*0e18*/ 	.word	0x0000ba80
        /*0e1c*/ 	.word	0x0000000d
        /*0e20*/ 	.word	0x00013230
        /*0e24*/ 	.short	0x010a
        /*0e26*/ 	.byte	0x3f
	.zero		1


	//   ....[37]....
        /*0e28*/ 	.word	0x0000c040
        /*0e2c*/ 	.word	0x0000000f
        /*0e30*/ 	.word	0x00013250
        /*0e34*/ 	.short	0x010a
        /*0e36*/ 	.byte	0x3f
	.zero		1


	//   ....[38]....
        /*0e38*/ 	.word	0x0000c090
        /*0e3c*/ 	.word	0x0000000f
        /*0e40*/ 	.word	0x00013250
        /*0e44*/ 	.short	0x010a
        /*0e46*/ 	.byte	0x3f
	.zero		1


	//   ....[39]....
        /*0e48*/ 	.word	0x0000e6d0
        /*0e4c*/ 	.word	0x0000000d
        /*0e50*/ 	.word	0x00000000
        /*0e54*/ 	.short	0x0101
        /*0e56*/ 	.byte	0x3f
	.zero		1


	//   ....[40]....
        /*0e58*/ 	.word	0x0000f350
        /*0e5c*/ 	.word	0x0000000f
        /*0e60*/ 	.word	0x00000000
        /*0e64*/ 	.short	0x0101
        /*0e66*/ 	.byte	0x3f
	.zero		1


	//   ....[41]....
        /*0e68*/ 	.word	0x0000f4a0
        /*0e6c*/ 	.word	0x0000000a
        /*0e70*/ 	.word	0x00013230
        /*0e74*/ 	.short	0x010a
        /*0e76*/ 	.byte	0x3f
	.zero		1


	//   ....[42]....
        /*0e78*/ 	.word	0x0000f530
        /*0e7c*/ 	.word	0x0000000a
        /*0e80*/ 	.word	0x00013230
        /*0e84*/ 	.short	0x010a
        /*0e86*/ 	.byte	0x3f
	.zero		1


	//   ....[43]....
        /*0e88*/ 	.word	0x0000faf0
        /*0e8c*/ 	.word	0x0000000d
        /*0e90*/ 	.word	0x00013250
        /*0e94*/ 	.short	0x010a
        /*0e96*/ 	.byte	0x3f
	.zero		1


	//   ....[44]....
        /*0e98*/ 	.word	0x0000fb40
        /*0e9c*/ 	.word	0x0000000d
        /*0ea0*/ 	.word	0x00013250
        /*0ea4*/ 	.short	0x010a
        /*0ea6*/ 	.byte	0x3f
	.zero		1


	//   ....[45]....
        /*0ea8*/ 	.word	0x000114f0
        /*0eac*/ 	.word	0x0000000f
        /*0eb0*/ 	.word	0x00000000
        /*0eb4*/ 	.short	0x0101
        /*0eb6*/ 	.byte	0x3f
	.zero		1


	//   ....[46]....
        /*0eb8*/ 	.word	0x00012290
        /*0ebc*/ 	.word	0x0000000d
        /*0ec0*/ 	.word	0x00000000
        /*0ec4*/ 	.short	0x0101
        /*0ec6*/ 	.byte	0x3f
	.zero		1


	//   ....[47]....
        /*0ec8*/ 	.word	0x00012310
        /*0ecc*/ 	.word	0x00000008
        /*0ed0*/ 	.word	0x00013250
        /*0ed4*/ 	.short	0x010a
        /*0ed6*/ 	.byte	0x3f
	.zero		1


	//   ....[48]....
        /*0ed8*/ 	.word	0x00012360
        /*0edc*/ 	.word	0x00000008
        /*0ee0*/ 	.word	0x00013250
        /*0ee4*/ 	.short	0x010a
        /*0ee6*/ 	.byte	0x3f
	.zero		1


	//   ....[49]....
        /*0ee8*/ 	.word	0x00012bd0
        /*0eec*/ 	.word	0x00000003
        /*0ef0*/ 	.word	0x00000000
        /*0ef4*/ 	.short	0x0101
        /*0ef6*/ 	.byte	0x3f
	.zero		1


	//   ....[50]....
        /*0ef8*/ 	.word	0x00013f10
        /*0efc*/ 	.word	0x00000000
        /*0f00*/ 	.word	0x00000000
        /*0f04*/ 	.short	0x0101
        /*0f06*/ 	.byte	0x3f
	.zero		1


	//   ....[51]....
        /*0f08*/ 	.word	0x00016150
        /*0f0c*/ 	.word	0x00000016
        /*0f10*/ 	.word	0x00013220
        /*0f14*/ 	.short	0x010a
        /*0f16*/ 	.byte	0x3f
	.zero		1


	//   ....[52]....
        /*0f18*/ 	.word	0x00016210
        /*0f1c*/ 	.word	0x00000006
        /*0f20*/ 	.word	0x000132a0
        /*0f24*/ 	.short	0x010a
        /*0f26*/ 	.byte	0x3f
	.zero		1


	//   ....[53]....
        /*0f28*/ 	.word	0x00016440
        /*0f2c*/ 	.word	0x00000006
        /*0f30*/ 	.word	0x000132c0
        /*0f34*/ 	.short	0x010a
        /*0f36*/ 	.byte	0x3f
	.zero		1


	//   ....[54]....
        /*0f38*/ 	.word	0x000167c0
        /*0f3c*/ 	.word	0x00000005
        /*0f40*/ 	.word	0x000132a0
        /*0f44*/ 	.short	0x010a
        /*0f46*/ 	.byte	0x3f
	.zero		1


	//   ....[55]....
        /*0f48*/ 	.word	0x000169e0
        /*0f4c*/ 	.word	0x00000005
        /*0f50*/ 	.word	0x000132c0
        /*0f54*/ 	.short	0x010a
        /*0f56*/ 	.byte	0x3f
	.zero		1


	//   ....[56]....
        /*0f58*/ 	.word	0x00017810
        /*0f5c*/ 	.word	0x00000004
        /*0f60*/ 	.word	0x00013280
        /*0f64*/ 	.short	0x010a
        /*0f66*/ 	.byte	0x3f
	.zero		1


	//   ....[57]....
        /*0f68*/ 	.word	0x000179d0
        /*0f6c*/ 	.word	0x00000004
        /*0f70*/ 	.word	0x00013240
        /*0f74*/ 	.short	0x010a
        /*0f76*/ 	.byte	0x3f
	.zero		1


	//   ....[58]....
        /*0f78*/ 	.word	0x00018680
        /*0f7c*/ 	.word	0x00000016
        /*0f80*/ 	.word	0x00013200
        /*0f84*/ 	.short	0x0107
        /*0f86*/ 	.byte	0x3f
	.zero		1


	//   ....[59]....
        /*0f88*/ 	.word	0x00018770
        /*0f8c*/ 	.word	0x00000016
        /*0f90*/ 	.word	0x00013200
        /*0f94*/ 	.short	0x0101
        /*0f96*/ 	.byte	0x3f
	.zero		1


	//   ....[60]....
        /*0f98*/ 	.word	0x00018790
        /*0f9c*/ 	.word	0x00000016
        /*0fa0*/ 	.word	0x00013220
        /*0fa4*/ 	.short	0x010a
        /*0fa6*/ 	.byte	0x3f
	.zero		1


	//   ....[61]....
        /*0fa8*/ 	.word	0x00018a80
        /*0fac*/ 	.word	0x00000006
        /*0fb0*/ 	.word	0x00013280
        /*0fb4*/ 	.short	0x010a
        /*0fb6*/ 	.byte	0x3f
	.zero		1


	//   ....[62]....
        /*0fb8*/ 	.word	0x00018cd0
        /*0fbc*/ 	.word	0x00000006
        /*0fc0*/ 	.word	0x00013240
        /*0fc4*/ 	.short	0x010a
        /*0fc6*/ 	.byte	0x3f
	.zero		1


	//   ....[63]....
        /*0fc8*/ 	.word	0x00018f90
        /*0fcc*/ 	.word	0x00000003
        /*0fd0*/ 	.word	0x00013270
        /*0fd4*/ 	.short	0x010a
        /*0fd6*/ 	.byte	0x3f
	.zero		1


	//   ....[64]....
        /*0fd8*/ 	.word	0x00019010
        /*0fdc*/ 	.word	0x00000003
        /*0fe0*/ 	.word	0x00013260
        /*0fe4*/ 	.short	0x010a
        /*0fe6*/ 	.byte	0x3f
	.zero		1


	//   ....[65]....
        /*0fe8*/ 	.word	0x00019430
        /*0fec*/ 	.word	0x00000003
        /*0ff0*/ 	.word	0x00013250
        /*0ff4*/ 	.short	0x0101
        /*0ff6*/ 	.byte	0x3f
	.zero		1


	//   ....[66]....
        /*0ff8*/ 	.word	0x000194b0
        /*0ffc*/ 	.word	0x00000003
        /*1000*/ 	.word	0x00000000
        /*1004*/ 	.short	0x0101
        /*1006*/ 	.byte	0x3f
	.zero		1


	//   ....[67]....
        /*1008*/ 	.word	0x000196a0
        /*100c*/ 	.word	0x00000000
        /*1010*/ 	.word	0x00013270
        /*1014*/ 	.short	0x010a
        /*1016*/ 	.byte	0x3f
	.zero		1


	//   ....[68]....
        /*1018*/ 	.word	0x00019710
        /*101c*/ 	.word	0x00000000
        /*1020*/ 	.word	0x00013260
        /*1024*/ 	.short	0x010a
        /*1026*/ 	.byte	0x3f
	.zero		1


	//   ....[69]....
        /*1028*/ 	.word	0x00019b30
        /*102c*/ 	.word	0x00000000
        /*1030*/ 	.word	0x00013250
        /*1034*/ 	.short	0x0101
        /*1036*/ 	.byte	0x3f
	.zero		1


	//   ....[70]....
        /*1038*/ 	.word	0x00019b80
        /*103c*/ 	.word	0x00000002
        /*1040*/ 	.word	0x00000000
        /*1044*/ 	.short	0x0101
        /*1046*/ 	.byte	0x3f
	.zero		1


	//   ....[71]....
        /*1048*/ 	.word	0x0001a8a0
        /*104c*/ 	.word	0x00000008
        /*1050*/ 	.word	0x00013220
        /*1054*/ 	.short	0x010a
        /*1056*/ 	.byte	0x3f
	.zero		1


	//   ....[72]....
        /*1058*/ 	.word	0x0001aa30
        /*105c*/ 	.word	0x00000006
        /*1060*/ 	.word	0x00000000
        /*1064*/ 	.short	0x010a
        /*1066*/ 	.byte	0x3f
	.zero		1


	//   ....[73]....
        /*1068*/ 	.word	0x0001aaa0
        /*106c*/ 	.word	0x00000007
        /*1070*/ 	.word	0x00000000
        /*1074*/ 	.short	0x010a
        /*1076*/ 	.byte	0x3f
	.zero		1


	//   ....[74]....
        /*1078*/ 	.word	0x0001aaf0
        /*107c*/ 	.word	0x00000002
        /*1080*/ 	.word	0x00013260
        /*1084*/ 	.short	0x010a
        /*1086*/ 	.byte	0x3f
	.zero		1


	//   ....[75]....
        /*1088*/ 	.word	0x0001ab40
        /*108c*/ 	.word	0x00000005
        /*1090*/ 	.word	0x00013260
        /*1094*/ 	.short	0x010a
        /*1096*/ 	.byte	0x3f
	.zero		1


	//   ....[76]....
        /*1098*/ 	.word	0x0001ab80
        /*109c*/ 	.word	0x00000002
        /*10a0*/ 	.word	0x00013280
        /*10a4*/ 	.short	0x010a
        /*10a6*/ 	.byte	0x3f
	.zero		1


	//   ....[77]....
        /*10a8*/ 	.word	0x0001aba0
        /*10ac*/ 	.word	0x00000005
        /*10b0*/ 	.word	0x00013280
        /*10b4*/ 	.short	0x010a
        /*10b6*/ 	.byte	0x3f
	.zero		1


	//   ....[78]....
        /*10b8*/ 	.word	0x0001ac00
        /*10bc*/ 	.word	0x0000004a
        /*10c0*/ 	.word	0x00013290
        /*10c4*/ 	.short	0x010a
        /*10c6*/ 	.byte	0x3f
	.zero		1


	//   ....[79]....
        /*10c8*/ 	.word	0x0001ac50
        /*10cc*/ 	.word	0x0000004a
        /*10d0*/ 	.word	0x00013290
        /*10d4*/ 	.short	0x010a
        /*10d6*/ 	.byte	0x3f
	.zero		1


	//   ....[80]....
        /*10d8*/ 	.word	0x0001aca0
        /*10dc*/ 	.word	0x0000004a
        /*10e0*/ 	.word	0x00013290
        /*10e4*/ 	.short	0x010a
        /*10e6*/ 	.byte	0x3f
	.zero		1


	//   ....[81]....
        /*10e8*/ 	.word	0x0001acf0
        /*10ec*/ 	.word	0x0000004a
        /*10f0*/ 	.word	0x000132b0
        /*10f4*/ 	.short	0x010a
        /*10f6*/ 	.byte	0x3f
	.zero		1


	//   ....[82]....
        /*10f8*/ 	.word	0x0001aef0
        /*10fc*/ 	.word	0x00000010
        /*1100*/ 	.word	0x00013200
        /*1104*/ 	.short	0x010a
        /*1106*/ 	.byte	0x3f
	.zero		1


	//   ....[83]....
        /*1108*/ 	.word	0x0001b0f0
        /*110c*/ 	.word	0x00000010
        /*1110*/ 	.word	0x00013200
        /*1114*/ 	.short	0x010a
        /*1116*/ 	.byte	0x3f
	.zero		1


	//   ....[84]....
        /*1118*/ 	.word	0x0001b140
        /*111c*/ 	.word	0x00000000
        /*1120*/ 	.word	0x00013230
        /*1124*/ 	.short	0x010a
        /*1126*/ 	.byte	0x3f
	.zero		1


	//   ....[85]....
        /*1128*/ 	.word	0x0001b190
        /*112c*/ 	.word	0x0000000d
        /*1130*/ 	.word	0x00013230
        /*1134*/ 	.short	0x010a
        /*1136*/ 	.byte	0x3f
	.zero		1


	//   ....[86]....
        /*1138*/ 	.word	0x0001b1e0
        /*113c*/ 	.word	0x0000000f
        /*1140*/ 	.word	0x00013250
        /*1144*/ 	.short	0x010a
        /*1146*/ 	.byte	0x3f
	.zero		1


	//   ....[87]....
        /*1148*/ 	.word	0x0001b230
        /*114c*/ 	.word	0x0000000a
        /*1150*/ 	.word	0x00013230
        /*1154*/ 	.short	0x010a
        /*1156*/ 	.byte	0x3f
	.zero		1


	//   ....[88]....
        /*1158*/ 	.word	0x0001b280
        /*115c*/ 	.word	0x0000000d
        /*1160*/ 	.word	0x00013250
        /*1164*/ 	.short	0x010a
        /*1166*/ 	.byte	0x3f
	.zero		1


	//   ....[89]....
        /*1168*/ 	.word	0x0001b2d0
        /*116c*/ 	.word	0x00000008
        /*1170*/ 	.word	0x00013250
        /*1174*/ 	.short	0x010a
        /*1176*/ 	.byte	0x3f
	.zero		1


	//   ....[90]....
        /*1178*/ 	.word	0x0001b470
        /*117c*/ 	.word	0x00000016
        /*1180*/ 	.word	0x00013220
        /*1184*/ 	.short	0x010a
        /*1186*/ 	.byte	0x3f
	.zero		1


	//   ....[91]....
        /*1188*/ 	.word	0x0001b4c0
        /*118c*/ 	.word	0x00000006
        /*1190*/ 	.word	0x000132a0
        /*1194*/ 	.short	0x010a
        /*1196*/ 	.byte	0x3f
	.zero		1


	//   ....[92]....
        /*1198*/ 	.word	0x0001b510
        /*119c*/ 	.word	0x00000006
        /*11a0*/ 	.word	0x000132c0
        /*11a4*/ 	.short	0x010a
        /*11a6*/ 	.byte	0x3f
	.zero		1


	//   ....[93]....
        /*11a8*/ 	.word	0x0001b560
        /*11ac*/ 	.word	0x00000005
        /*11b0*/ 	.word	0x000132a0
        /*11b4*/ 	.short	0x010a
        /*11b6*/ 	.byte	0x3f
	.zero		1


	//   ....[94]....
        /*11b8*/ 	.word	0x0001b5b0
        /*11bc*/ 	.word	0x00000005
        /*11c0*/ 	.word	0x000132c0
        /*11c4*/ 	.short	0x010a
        /*11c6*/ 	.byte	0x3f
	.zero		1


	//   ....[95]....
        /*11c8*/ 	.word	0x0001b750
        /*11cc*/ 	.word	0x00000004
        /*11d0*/ 	.word	0x00013280
        /*11d4*/ 	.short	0x010a
        /*11d6*/ 	.byte	0x3f
	.zero		1


	//   ....[96]....
        /*11d8*/ 	.word	0x0001b7a0
        /*11dc*/ 	.word	0x00000004
        /*11e0*/ 	.word	0x00013240
        /*11e4*/ 	.short	0x010a
        /*11e6*/ 	.byte	0x3f
	.zero		1


	//   ....[97]....
        /*11e8*/ 	.word	0x0001bf70
        /*11ec*/ 	.word	0x00000016
        /*11f0*/ 	.word	0x00013220
        /*11f4*/ 	.short	0x010a
        /*11f6*/ 	.byte	0x3f
	.zero		1


	//   ....[98]....
        /*11f8*/ 	.word	0x0001bfc0
        /*11fc*/ 	.word	0x00000006
        /*1200*/ 	.word	0x00013280
        /*1204*/ 	.short	0x010a
        /*1206*/ 	.byte	0x3f
	.zero		1


	//   ....[99]....
        /*1208*/ 	.word	0x0001c010
        /*120c*/ 	.word	0x00000006
        /*1210*/ 	.word	0x00013240
        /*1214*/ 	.short	0x010a
        /*1216*/ 	.byte	0x3f
	.zero		1


	//   ....[100]....
        /*1218*/ 	.word	0x0001c060
        /*121c*/ 	.word	0x00000003
        /*1220*/ 	.word	0x00013270
        /*1224*/ 	.short	0x010a
        /*1226*/ 	.byte	0x3f
	.zero		1


	//   ....[101]....
        /*1228*/ 	.word	0x0001c0b0
        /*122c*/ 	.word	0x00000003
        /*1230*/ 	.word	0x00013260
        /*1234*/ 	.short	0x010a
        /*1236*/ 	.byte	0x3f
	.zero		1


	//   ....[102]....
        /*1238*/ 	.word	0x0001c100
        /*123c*/ 	.word	0x00000000
        /*1240*/ 	.word	0x00013270
        /*1244*/ 	.short	0x010a
        /*1246*/ 	.byte	0x3f
	.zero		1


	//   ....[103]....
        /*1248*/ 	.word	0x0001c150
        /*124c*/ 	.word	0x00000000
        /*1250*/ 	.word	0x00013260
        /*1254*/ 	.short	0x010a
        /*1256*/ 	.byte	0x3f
	.zero		1


	//   ....[104]....
        /*1258*/ 	.word	0x0001cae0
        /*125c*/ 	.word	0x00000008
        /*1260*/ 	.word	0x00013220
        /*1264*/ 	.short	0x010a
        /*1266*/ 	.byte	0x3f
	.zero		1


	//   ....[105]....
        /*1268*/ 	.word	0x0001cc80
        /*126c*/ 	.word	0x00000006
        /*1270*/ 	.word	0x00000000
        /*1274*/ 	.short	0x010a
        /*1276*/ 	.byte	0x3f
	.zero		1


	//   ....[106]....
        /*1278*/ 	.word	0x0001ccd0
        /*127c*/ 	.word	0x00000007
        /*1280*/ 	.word	0x00000000
        /*1284*/ 	.short	0x010a
        /*1286*/ 	.byte	0x3f
	.zero		1


	//   ....[107]....
        /*1288*/ 	.word	0x0001cd20
        /*128c*/ 	.word	0x00000002
        /*1290*/ 	.word	0x00013260
        /*1294*/ 	.short	0x010a
        /*1296*/ 	.byte	0x3f
	.zero		1


	//   ....[108]....
        /*1298*/ 	.word	0x0001cd70
        /*129c*/ 	.word	0x00000005
        /*12a0*/ 	.word	0x00013260
        /*12a4*/ 	.short	0x010a
        /*12a6*/ 	.byte	0x3f
	.zero		1


	//   ....[109]....
        /*12a8*/ 	.word	0x0001cdc0
        /*12ac*/ 	.word	0x00000002
        /*12b0*/ 	.word	0x00013280
        /*12b4*/ 	.short	0x010a
        /*12b6*/ 	.byte	0x3f
	.zero		1


	//----- nvinfo : EIATTR_NUM_MBARRIERS
	.align		4
.L_1667:
        /*12b8*/ 	.byte	0x03, 0x38
        /*12ba*/ 	.short	0x0016


	//----- nvinfo : EIATTR_EXIT_INSTR_OFFSETS
	.align		4
        /*12bc*/ 	.byte	0x04, 0x1c
        /*12be*/ 	.short	(.L_1669 - .L_1668)


	//   ....[0]....
.L_1668:
        /*12c0*/ 	.word	0x0001abf0


	//----- nvinfo : EIATTR_MAX_THREADS
	.align		4
.L_1669:
        /*12c4*/ 	.byte	0x04, 0x05
        /*12c6*/ 	.short	(.L_1671 - .L_1670)
.L_1670:
        /*12c8*/ 	.word	0x00000200
        /*12cc*/ 	.word	0x00000001
        /*12d0*/ 	.word	0x00000001


	//----- nvinfo : EIATTR_CRS_STACK_SIZE
	.align		4
.L_1671:
        /*12d4*/ 	.byte	0x04, 0x1e
        /*12d6*/ 	.short	(.L_1673 - .L_1672)
.L_1672:
        /*12d8*/ 	.word	0x00000000


	//----- nvinfo : EIATTR_CBANK_PARAM_SIZE
	.align		4
.L_1673:
        /*12dc*/ 	.byte	0x03, 0x19
        /*12de*/ 	.short	0x0af0


	//----- nvinfo : EIATTR_PARAM_CBANK
	.align		4
        /*12e0*/ 	.byte	0x04, 0x0a
        /*12e2*/ 	.short	(.L_1675 - .L_1674)
	.align		4
.L_1674:
        /*12e4*/ 	.word	index@(.nv.constant0._ZN7cutlass13device_kernelIN5flash11enable_sm90INS1_16FlashAttnFwdSm90INS1_25CollectiveMainloopFwdSm90ILi2EN4cute5tupleIJNS5_1CILi1EEES8_S8_EEENS6_IJNS7_ILi192EEENS7_ILi160EEENS7_ILi64EEEEEELi64ENS_12float_e4m3_tEfNS_4arch4Sm90ELb1ELb0ELb1ELb1ELb0ELb1ELb0ELb1ELb1ELb1ELb0ELb0EEENS1_21CollectiveEpilogueFwdINS6_IJSA_SC_SB_EEES9_NS_10bfloat16_tESG_Li384ELb1ELb1ELb0ELb1EEENS1_36VarlenDynamicPersistentTileSchedulerILi192ELi160ELi384ELi128ELb0ELb1ELb1ELb1ELb1ELb1EEEEEEEEEvNT_6ParamsE)
        /*12e8*/ 	.short	0x0210
        /*12ea*/ 	.short	0x0af0


	//----- nvinfo : EIATTR_SW_WAR
	.align		4
.L_1675:
        /*12ec*/ 	.byte	0x04, 0x36
        /*12ee*/ 	.short	(.L_1677 - .L_1676)
.L_1676:
        /*12f0*/ 	.word	0x00000008
.L_1677:


//--------------------- .nv.callgraph             --------------------------
	.section	.nv.callgraph,"",@"SHT_CUDA_CALLGRAPH"
	.align	4
	.sectionentsize	8
	.align		4
        /*0000*/ 	.word	0x00000000
	.align		4
        /*0004*/ 	.word	0xffffffff
	.align		4
        /*0008*/ 	.word	index@(_ZN7cutlass13device_kernelIN5flash11enable_sm90INS1_16FlashAttnFwdSm90INS1_25CollectiveMainloopFwdSm90ILi2EN4cute5tupleIJNS5_1CILi1EEES8_S8_EEENS6_IJNS7_ILi128EEESA_NS7_ILi256EEEEEELi256ENS_12float_e4m3_tEfNS_4arch4Sm90ELb0ELb0ELb1ELb0ELb0ELb0ELb0ELb1ELb1ELb1ELb0ELb0EEENS1_21CollectiveEpilogueFwdINS6_IJSA_SB_SA_EEES9_NS_10bfloat16_tESF_Li256ELb0ELb1ELb0ELb1EEENS1_29StaticPersistentTileSchedulerILb0EEEEEEEEEvNT_6ParamsE)
	.align		4
        /*000c*/ 	.word	index@(__assertfail)
	.align		4
        /*0010*/ 	.word	index@(_ZN7cutlass13device_kernelIN5flash11enable_sm90INS1_16FlashAttnFwdSm90INS1_25CollectiveMainloopFwdSm90ILi2EN4cute5tupleIJNS5_1CILi1EEES8_S8_EEENS6_IJNS7_ILi128EEESA_NS7_ILi256EEEEEELi256ENS_12float_e4m3_tEfNS_4arch4Sm90ELb0ELb0ELb1ELb1ELb0ELb0ELb0ELb1ELb1ELb1ELb0ELb0EEENS1_21CollectiveEpilogueFwdINS6_IJSA_SB_SA_EEES9_NS_10bfloat16_tESF_Li256ELb1ELb1ELb0ELb1EEENS1_36VarlenDynamicPersistentTileSchedulerILi128ELi128ELi256ELi128ELb0ELb1ELb1ELb0ELb1ELb1EEEEEEEEEvNT_6ParamsE)
	.align		4
        /*0014*/ 	.word	index@(__assertfail)
	.align		4
        /*0018*/ 	.word	index@(_ZN7cutlass13device_kernelIN5flash11enable_sm90INS1_16FlashAttnFwdSm90INS1_25CollectiveMainloopFwdSm90ILi2EN4cute5tupleIJNS5_1CILi1EEES8_S8_EEENS6_IJNS7_ILi128EEESA_NS7_ILi256EEEEEELi256ENS_12float_e4m3_tEfNS_4arch4Sm90ELb0ELb0ELb1ELb1ELb0ELb1ELb0ELb1ELb1ELb1ELb0ELb0EEENS1_21CollectiveEpilogueFwdINS6_IJSA_SB_SA_EEES9_NS_10bfloat16_tESF_Li256ELb1ELb1ELb0ELb1EEENS1_36VarlenDynamicPersistentTileSchedulerILi128ELi128ELi256ELi128ELb0ELb1ELb1ELb0ELb1ELb1EEEEEEEEEvNT_6ParamsE)
	.align		4
        /*001c*/ 	.word	index@(__assertfail)
	.align		4
        /*0020*/ 	.word	index@(_ZN7cutlass13device_kernelIN5flash11enable_sm90INS1_16FlashAttnFwdSm90INS1_25CollectiveMainloopFwdSm90ILi2EN4cute5tupleIJNS5_1CILi1EEES8_S8_EEENS6_IJNS7_ILi128EEENS7_ILi64EEENS7_ILi256EEEEEELi256ENS_12float_e4m3_tEfNS_4arch4Sm90ELb0ELb1ELb1ELb0ELb0ELb0ELb0ELb1ELb1ELb1ELb0ELb0EEENS1_21CollectiveEpilogueFwdINS6_IJSA_SC_SB_EEES9_NS_10bfloat16_tESG_Li256ELb0ELb1ELb0ELb1EEENS1_30DynamicPersistentTileSchedulerILi256ELi128ELb0ELb1ELb1EEEEEEEEEvNT_6ParamsE)
	.align		4
        /*0024*/ 	.word	index@(__assertfail)
	.align		4
        /*0028*/ 	.word	index@(_ZN7cutlass13device_kernelIN5flash11enable_sm90INS1_16FlashAttnFwdSm90INS1_25CollectiveMainloopFwdSm90ILi2EN4cute5tupleIJNS5_1CILi1EEES8_S8_EEENS6_IJNS7_ILi128EEENS7_ILi64EEENS7_ILi256EEEEEELi256ENS_12float_e4m3_tEfNS_4arch4Sm90ELb0ELb1ELb1ELb1ELb0ELb0ELb0ELb1ELb1ELb1ELb0ELb0EEENS1_21CollectiveEpilogueFwdINS6_IJSA_SC_SB_EEES9_NS_10bfloat16_tESG_Li256ELb1ELb1ELb0ELb1EEENS1_36VarlenDynamicPersistentTileSchedulerILi128ELi64ELi256ELi128ELb0ELb1ELb1ELb1ELb0ELb1EEEEEEEEEvNT_6ParamsE)
	.align		4
        /*002c*/ 	.word	index@(__assertfail)
	.align		4
        /*0030*/ 	.word	index@(_ZN7cutlass13device_kernelIN5flash11enable_sm90INS1_16FlashAttnFwdSm90INS1_25CollectiveMainloopFwdSm90ILi2EN4cute5tupleIJNS5_1CILi1EEES8_S8_EEENS6_IJNS7_ILi128EEENS7_ILi64EEENS7_ILi256EEEEEELi256ENS_12float_e4m3_tEfNS_4arch4Sm90ELb0ELb1ELb1ELb1ELb0ELb1ELb0ELb1ELb1ELb1ELb0ELb0EEENS1_21CollectiveEpilogueFwdINS6_IJSA_SC_SB_EEES9_NS_10bfloat16_tESG_Li256ELb1ELb1ELb0ELb1EEENS1_36VarlenDynamicPersistentTileSchedulerILi128ELi64ELi256ELi128ELb0ELb1ELb1ELb1ELb0ELb1EEEEEEEEEvNT_6ParamsE)
	.align		4
        /*0034*/ 	.word	index@(__assertfail)
	.align		4
        /*0038*/ 	.word	index@(_ZN7cutlass13device_kernelIN5flash11enable_sm90INS1_16FlashAttnFwdSm90INS1_25CollectiveMainloopFwdSm90ILi2EN4cute5tupleIJNS5_1CILi1EEES8_S8_EEENS6_IJNS7_ILi128EEESA_NS7_ILi256EEEEEELi256ENS_12float_e4m3_tEfNS_4arch4Sm90ELb1ELb0ELb1ELb0ELb0ELb0ELb0ELb1ELb1ELb1ELb0ELb0EEENS1_21CollectiveEpilogueFwdINS6_IJSA_SB_SA_EEES9_NS_10bfloat16_tESF_Li256ELb0ELb1ELb0ELb1EEENS1_30DynamicPersistentTileSchedulerILi256ELi128ELb0ELb1ELb1EEEEEEEEEvNT_6ParamsE)
	.align		4
        /*003c*/ 	.word	index@(__assertfail)
	.align		4
        /*0040*/ 	.word	index@(_ZN7cutlass13device_kernelIN5flash11enable_sm90INS1_16FlashAttnFwdSm90INS1_25CollectiveMainloopFwdSm90ILi2EN4cute5tupleIJNS5_1CILi1EEES8_S8_EEENS6_IJNS7_ILi128EEESA_NS7_ILi256EEEEEELi256ENS_12float_e4m3_tEfNS_4arch4Sm90ELb1ELb0ELb1ELb1ELb0ELb0ELb0ELb1ELb1ELb1ELb0ELb0EEENS1_21CollectiveEpilogueFwdINS6_IJSA_SB_SA_EEES9_NS_10bfloat16_tESF_Li256ELb1ELb1ELb0ELb1EEENS1_36VarlenDynamicPersistentTileSchedulerILi128ELi128ELi256ELi128ELb0ELb1ELb1ELb1ELb1ELb1EEEEEEEEEvNT_6ParamsE)
	.align		4
        /*0044*/ 	.word	index@(__assertfail)
	.align		4
        /*0048*/ 	.word	index@(_ZN7cutlass13device_kernelIN5flash11enable_sm90INS1_16FlashAttnFwdSm90INS1_25CollectiveMainloopFwdSm90ILi2EN4cute5tupleIJNS5_1CILi1EEES8_S8_EEENS6_IJNS7_ILi128EEESA_NS7_ILi256EEEEEELi256ENS_12float_e4m3_tEfNS_4arch4Sm90ELb1ELb0ELb1ELb1ELb0ELb1ELb0ELb1ELb1ELb1ELb0ELb0EEENS1_21CollectiveEpilogueFwdINS6_IJSA_SB_SA_EEES9_NS_10bfloat16_tESF_Li256ELb1ELb1ELb0ELb1EEENS1_36VarlenDynamicPersistentTileSchedulerILi128ELi128ELi256ELi128ELb0ELb1ELb1ELb1ELb1ELb1EEEEEEEEEvNT_6ParamsE)
	.align		4
        /*004c*/ 	.word	index@(__assertfail)
	.align		4
        /*0050*/ 	.word	index@(_ZN7cutlass13device_kernelIN5flash11enable_sm90INS1_16FlashAttnFwdSm90INS1_25CollectiveMainloopFwdSm90ILi2EN4cute5tupleIJNS5_1CILi1EEES8_S8_EEENS6_IJNS7_ILi128EEENS7_ILi160EEENS7_ILi192EEEEEELi192ENS_12float_e4m3_tEfNS_4arch4Sm90ELb0ELb0ELb1ELb0ELb0ELb0ELb0ELb1ELb1ELb1ELb0ELb0EEENS1_21CollectiveEpilogueFwdINS6_IJSA_SC_SB_EEES9_NS_10bfloat16_tESG_Li256ELb0ELb1ELb0ELb1EEENS1_29StaticPersistentTileSchedulerILb0EEEEEEEEEvNT_6ParamsE)
	.align		4
        /*0054*/ 	.word	index@(__assertfail)
	.align		4
        /*0058*/ 	.word	index@(_ZN7cutlass13device_kernelIN5flash11enable_sm90INS1_16FlashAttnFwdSm90INS1_25CollectiveMainloopFwdSm90ILi2EN4cute5tupleIJNS5_1CILi2EEENS7_ILi1EEES9_EEENS6_IJNS7_ILi128EEENS7_ILi160EEENS7_ILi192EEEEEELi192ENS_12float_e4m3_tEfNS_4arch4Sm90ELb0ELb0ELb1ELb0ELb0ELb0ELb0ELb1ELb1ELb1ELb0ELb0EEENS1_21CollectiveEpilogueFwdINS6_IJSB_SD_SC_EEESA_NS_10bfloat16_tESH_Li256ELb0ELb1ELb0ELb1EEENS1_29StaticPersistentTileSchedulerILb0EEEEEEEEEvNT_6ParamsE)
	.align		4
        /*005c*/ 	.word	index@(__assertfail)
	.align		4
        /*0060*/ 	.word	index@(_ZN7cutlass13device_kernelIN5flash11enable_sm90INS1_16FlashAttnFwdSm90INS1_25CollectiveMainloopFwdSm90ILi2EN4cute5tupleIJNS5_1CILi1EEES8_S8_EEENS6_IJNS7_ILi128EEENS7_ILi160EEENS7_ILi192EEEEEELi192ENS_12float_e4m3_tEfNS_4arch4Sm90ELb0ELb0ELb1ELb1ELb0ELb0ELb0ELb1ELb1ELb1ELb0ELb0EEENS1_21CollectiveEpilogueFwdINS6_IJSA_SC_SB_EEES9_NS_10bfloat16_tESG_Li256ELb1ELb1ELb0ELb1EEENS1_36VarlenDynamicPersistentTileSchedulerILi128ELi160ELi256ELi128ELb0ELb1ELb1ELb0ELb1ELb1EEEEEEEEEvNT_6ParamsE)
	.align		4
        /*0064*/ 	.word	index@(__assertfail)
	.align		4
        /*0068*/ 	.word	index@(_ZN7cutlass13device_kernelIN5flash11enable_sm90INS1_16FlashAttnFwdSm90INS1_25CollectiveMainloopFwdSm90ILi2EN4cute5tupleIJNS5_1CILi1EEES8_S8_EEENS6_IJNS7_ILi128EEENS7_ILi160EEENS7_ILi192EEEEEELi192ENS_12float_e4m3_tEfNS_4arch4Sm90ELb0ELb0ELb1ELb1ELb0ELb1ELb0ELb1ELb1ELb1ELb0ELb0EEENS1_21CollectiveEpilogueFwdINS6_IJSA_SC_SB_EEES9_NS_10bfloat16_tESG_Li256ELb1ELb1ELb0ELb1EEENS1_36VarlenDynamicPersistentTileSchedulerILi128ELi160ELi256ELi128ELb0ELb1ELb1ELb0ELb1ELb1EEEEEEEEEvNT_6ParamsE)
	.align		4
        /*006c*/ 	.word	index@(__assertfail)
	.align		4
        /*0070*/ 	.word	index@(_ZN7cutlass13device_kernelIN5flash11enable_sm90INS1_16FlashAttnFwdSm90INS1_25CollectiveMainloopFwdSm90ILi2EN4cute5tupleIJNS5_1CILi1EEES8_S8_EEENS6_IJNS7_ILi128EEESA_NS7_ILi192EEEEEELi192ENS_12float_e4m3_tEfNS_4arch4Sm90ELb0ELb1ELb1ELb0ELb0ELb0ELb0ELb1ELb1ELb1ELb0ELb0EEENS1_21CollectiveEpilogueFwdINS6_IJSA_SB_SA_EEES9_NS_10bfloat16_tESF_Li256ELb0ELb1ELb0ELb1EEENS1_30DynamicPersistentTileSchedulerILi256ELi128ELb0ELb1ELb1EEEEEEEEEvNT_6ParamsE)
	.align		4
        /*0074*/ 	.word	index@(__assertfail)
	.align		4
        /*0078*/ 	.word	index@(_ZN7cutlass13device_kernelIN5flash11enable_sm90INS1_16FlashAttnFwdSm90INS1_25CollectiveMainloopFwdSm90ILi2EN4cute5tupleIJNS5_1CILi1EEES8_S8_EEENS6_IJNS7_ILi128EEESA_NS7_ILi192EEEEEELi192ENS_12float_e4m3_tEfNS_4arch4Sm90ELb0ELb1ELb1ELb1ELb0ELb0ELb0ELb1ELb1ELb1ELb0ELb0EEENS1_21CollectiveEpilogueFwdINS6_IJSA_SB_SA_EEES9_NS_10bfloat16_tESF_Li256ELb1ELb1ELb0ELb1EEENS1_36VarlenDynamicPersistentTileSchedulerILi128ELi128ELi256ELi128ELb0ELb1ELb1ELb1ELb0ELb1EEEEEEEEEvNT_6ParamsE)
	.align		4
        /*007c*/ 	.word	index@(__assertfail)
	.align		4
        /*0080*/ 	.word	index@(_ZN7cutlass13device_kernelIN5flash11enable_sm90INS1_16FlashAttnFwdSm90INS1_25CollectiveMainloopFwdSm90ILi2EN4cute5tupleIJNS5_1CILi1EEES8_S8_EEENS6_IJNS7_ILi128EEESA_NS7_ILi192EEEEEELi192ENS_12float_e4m3_tEfNS_4arch4Sm90ELb0ELb1ELb1ELb1ELb0ELb1ELb0ELb1ELb1ELb1ELb0ELb0EEENS1_21CollectiveEpilogueFwdINS6_IJSA_SB_SA_EEES9_NS_10bfloat16_tESF_Li256ELb1ELb1ELb0ELb1EEENS1_36VarlenDynamicPersistentTileSchedulerILi128ELi128ELi256ELi128ELb0ELb1ELb1ELb1ELb0ELb1EEEEEEEEEvNT_6ParamsE)
	.align		4
        /*0084*/ 	.word	index@(__assertfail)
	.align		4
        /*0088*/ 	.word	index@(_ZN7cutlass13device_kernelIN5flash11enable_sm90INS1_16FlashAttnFwdSm90INS1_25CollectiveMainloopFwdSm90ILi2EN4cute5tupleIJNS5_1CILi1EEES8_S8_EEENS6_IJNS7_ILi128EEENS7_ILi160EEENS7_ILi192EEEEEELi192ENS_12float_e4m3_tEfNS_4arch4Sm90ELb1ELb0ELb1ELb0ELb0ELb0ELb0ELb1ELb1ELb1ELb0ELb0EEENS1_21CollectiveEpilogueFwdINS6_IJSA_SC_SB_EEES9_NS_10bfloat16_tESG_Li256ELb0ELb1ELb0ELb1EEENS1_30DynamicPersistentTileSchedulerILi256ELi128ELb0ELb1ELb1EEEEEEEEEvNT_6ParamsE)
	.align		4
        /*008c*/ 	.word	index@(__assertfail)
	.align		4
        /*0090*/ 	.word	index@(_ZN7cutlass13device_kernelIN5flash11enable_sm90INS1_16FlashAttnFwdSm90INS1_25CollectiveMainloopFwdSm90ILi2EN4cute5tupleIJNS5_1CILi1EEES8_S8_EEENS6_IJNS7_ILi128EEENS7_ILi160EEENS7_ILi192EEEEEELi192ENS_12float_e4m3_tEfNS_4arch4Sm90ELb1ELb0ELb1ELb1ELb0ELb0ELb0ELb1ELb1ELb1ELb0ELb0EEENS1_21CollectiveEpilogueFwdINS6_IJSA_SC_SB_EEES9_NS_10bfloat16_tESG_Li256ELb1ELb1ELb0ELb1EEENS1_36VarlenDynamicPersistentTileSchedulerILi128ELi160ELi256ELi128ELb0ELb1ELb1ELb1ELb1ELb1EEEEEEEEEvNT_6ParamsE)
	.align		4
        /*0094*/ 	.word	index@(__assertfail)
	.align		4
        /*0098*/ 	.word	index@(_ZN7cutlass13device_kernelIN5flash11enable_sm90INS1_16FlashAttnFwdSm90INS1_25CollectiveMainloopFwdSm90ILi2EN4cute5tupleIJNS5_1CILi1EEES8_S8_EEENS6_IJNS7_ILi128EEENS7_ILi160EEENS7_ILi192EEEEEELi192ENS_12float_e4m3_tEfNS_4arch4Sm90ELb1ELb0ELb1ELb1ELb0ELb1ELb0ELb1ELb1ELb1ELb0ELb0EEENS1_21CollectiveEpilogueFwdINS6_IJSA_SC_SB_EEES9_NS_10bfloat16_tESG_Li256ELb1ELb1ELb0ELb1EEENS1_36VarlenDynamicPersistentTileSchedulerILi128ELi160ELi256ELi128ELb0ELb1ELb1ELb1ELb1ELb1EEEEEEEEEvNT_6ParamsE)
	.align		4
        /*009c*/ 	.word	index@(__assertfail)
	.align		4
        /*00a0*/ 	.word	index@(_ZN7cutlass13device_kernelIN5flash11enable_sm90INS1_16FlashAttnFwdSm90INS1_25CollectiveMainloopFwdSm90ILi2EN4cute5tupleIJNS5_1CILi1EEES8_S8_EEENS6_IJNS7_ILi128EEENS7_ILi224EEESA_EEELi128ENS_12float_e4m3_tEfNS_4arch4Sm90ELb0ELb0ELb1ELb0ELb0ELb0ELb0ELb1ELb1ELb1ELb0ELb0EEENS1_21CollectiveEpilogueFwdINS6_IJSA_SA_SB_EEES9_NS_10bfloat16_tESF_Li256ELb0ELb1ELb0ELb1EEENS1_29StaticPersistentTileSchedulerILb0EEEEEEEEEvNT_6ParamsE)
	.align		4
        /*00a4*/ 	.word	index@(__assertfail)
	.align		4
        /*00a8*/ 	.word	index@(_ZN7cutlass13device_kernelIN5flash11enable_sm90INS1_16FlashAttnFwdSm90INS1_25CollectiveMainloopFwdSm90ILi2EN4cute5tupleIJNS5_1CILi1EEES8_S8_EEENS6_IJNS7_ILi128EEENS7_ILi224EEESA_EEELi128ENS_12float_e4m3_tEfNS_4arch4Sm90ELb0ELb0ELb1ELb1ELb0ELb0ELb0ELb1ELb1ELb1ELb0ELb0EEENS1_21CollectiveEpilogueFwdINS6_IJSA_SA_SB_EEES9_NS_10bfloat16_tESF_Li256ELb1ELb1ELb0ELb1EEENS1_36VarlenDynamicPersistentTileSchedulerILi128ELi224ELi256ELi128ELb0ELb1ELb1ELb0ELb1ELb1EEEEEEEEEvNT_6ParamsE)
	.align		4
        /*00ac*/ 	.word	index@(__assertfail)
	.align		4
        /*00b0*/ 	.word	index@(_ZN7cutlass13device_kernelIN5flash11enable_sm90INS1_16FlashAttnFwdSm90INS1_25CollectiveMainloopFwdSm90ILi2EN4cute5tupleIJNS5_1CILi1EEES8_S8_EEENS6_IJNS7_ILi128EEENS7_ILi224EEESA_EEELi128ENS_12float_e4m3_tEfNS_4arch4Sm90ELb0ELb0ELb1ELb1ELb0ELb1ELb0ELb1ELb1ELb1ELb0ELb0EEENS1_21CollectiveEpilogueFwdINS6_IJSA_SA_SB_EEES9_NS_10bfloat16_tESF_Li256ELb1ELb1ELb0ELb1EEENS1_36VarlenDynamicPersistentTileSchedulerILi128ELi224ELi256ELi128ELb0ELb1ELb1ELb0ELb1ELb1EEEEEEEEEvNT_6ParamsE)
	.align		4
        /*00b4*/ 	.word	index@(__assertfail)
	.align		4
        /*00b8*/ 	.word	index@(_ZN7cutlass13device_kernelIN5flash11enable_sm90INS1_16FlashAttnFwdSm90INS1_25CollectiveMainloopFwdSm90ILi2EN4cute5tupleIJNS5_1CILi1EEES8_S8_EEENS6_IJNS7_ILi128EEENS7_ILi192EEESA_EEELi128ENS_12float_e4m3_tEfNS_4arch4Sm90ELb0ELb1ELb1ELb0ELb0ELb0ELb0ELb1ELb1ELb1ELb0ELb0EEENS1_21CollectiveEpilogueFwdINS6_IJSA_SA_SB_EEES9_NS_10bfloat16_tESF_Li256ELb0ELb1ELb0ELb1EEENS1_30DynamicPersistentTileSchedulerILi256ELi128ELb0ELb1ELb1EEEEEEEEEvNT_6ParamsE)
	.align		4
        /*00bc*/ 	.word	index@(__assertfail)
	.align		4
        /*00c0*/ 	.word	index@(_ZN7cutlass13device_kernelIN5flash11enable_sm90INS1_16FlashAttnFwdSm90INS1_25CollectiveMainloopFwdSm90ILi2EN4cute5tupleIJNS5_1CILi1EEES8_S8_EEENS6_IJNS7_ILi128EEENS7_ILi192EEESA_EEELi128ENS_12float_e4m3_tEfNS_4arch4Sm90ELb0ELb1ELb1ELb1ELb0ELb0ELb0ELb1ELb1ELb1ELb0ELb0EEENS1_21CollectiveEpilogueFwdINS6_IJSA_SA_SB_EEES9_NS_10bfloat16_tESF_Li256ELb1ELb1ELb0ELb1EEENS1_36VarlenDynamicPersistentTileSchedulerILi128ELi192ELi256ELi128ELb0ELb1ELb1ELb1ELb0ELb1EEEEEEEEEvNT_6ParamsE)
	.align		4
        /*00c4*/ 	.word	index@(__assertfail)
	.align		4
        /*00c8*/ 	.word	index@(_ZN7cutlass13device_kernelIN5flash11enable_sm90INS1_16FlashAttnFwdSm90INS1_25CollectiveMainloopFwdSm90ILi2EN4cute5tupleIJNS5_1CILi1EEES8_S8_EEENS6_IJNS7_ILi128EEENS7_ILi192EEESA_EEELi128ENS_12float_e4m3_tEfNS_4arch4Sm90ELb0ELb1ELb1ELb1ELb0ELb1ELb0ELb1ELb1ELb1ELb0ELb0EEENS1_21CollectiveEpilogueFwdINS6_IJSA_SA_SB_EEES9_NS_10bfloat16_tESF_Li256ELb1ELb1ELb0ELb1EEENS1_36VarlenDynamicPersistentTileSchedulerILi128ELi192ELi256ELi128ELb0ELb1ELb1ELb1ELb0ELb1EEEEEEEEEvNT_6ParamsE)
	.align		4
        /*00cc*/ 	.word	index@(__assertfail)
	.align		4
        /*00d0*/ 	.word	index@(_ZN7cutlass13device_kernelIN5flash11enable_sm90INS1_16FlashAttnFwdSm90INS1_25CollectiveMainloopFwdSm90ILi2EN4cute5tupleIJNS5_1CILi1EEES8_S8_EEENS6_IJNS7_ILi128EEENS7_ILi224EEESA_EEELi128ENS_12float_e4m3_tEfNS_4arch4Sm90ELb1ELb0ELb1ELb0ELb0ELb0ELb0ELb1ELb1ELb1ELb0ELb0EEENS1_21CollectiveEpilogueFwdINS6_IJSA_SA_SB_EEES9_NS_10bfloat16_tESF_Li256ELb0ELb1ELb0ELb1EEENS1_30DynamicPersistentTileSchedulerILi256ELi128ELb0ELb1ELb1EEEEEEEEEvNT_6ParamsE)
	.align		4
        /*00d4*/ 	.word	index@(__assertfail)
	.align		4
        /*00d8*/ 	.word	index@(_ZN7cutlass13device_kernelIN5flash11enable_sm90INS1_16FlashAttnFwdSm90INS1_25CollectiveMainloopFwdSm90ILi2EN4cute5tupleIJNS5_1CILi1EEES8_S8_EEENS6_IJNS7_ILi128EEENS7_ILi224EEESA_EEELi128ENS_12float_e4m3_tEfNS_4arch4Sm90ELb1ELb0ELb1ELb1ELb0ELb0ELb0ELb1ELb1ELb1ELb0ELb0EEENS1_21CollectiveEpilogueFwdINS6_IJSA_SA_SB_EEES9_NS_10bfloat16_tESF_Li256ELb1ELb1ELb0ELb1EEENS1_36VarlenDynamicPersistentTileSchedulerILi128ELi224ELi256ELi128ELb0ELb1ELb1ELb1ELb1ELb1EEEEEEEEEvNT_6ParamsE)
	.align		4
        /*00dc*/ 	.word	index@(__assertfail)
	.align		4
        /*00e0*/ 	.word	index@(_ZN7cutlass13device_kernelIN5flash11enable_sm90INS1_16FlashAttnFwdSm90INS1_25CollectiveMainloopFwdSm90ILi2EN4cute5tupleIJNS5_1CILi1EEES8_S8_EEENS6_IJNS7_ILi128EEENS7_ILi224EEESA_EEELi128ENS_12float_e4m3_tEfNS_4arch4Sm90ELb1ELb0ELb1ELb1ELb0ELb1ELb0ELb1ELb1ELb1ELb0ELb0EEENS1_21CollectiveEpilogueFwdINS6_IJSA_SA_SB_EEES9_NS_10bfloat16_tESF_Li256ELb1ELb1ELb0ELb1EEENS1_36VarlenDynamicPersistentTileSchedulerILi128ELi224ELi256ELi128ELb0ELb1ELb1ELb1ELb1ELb1EEEEEEEEEvNT_6ParamsE)
	.align		4
        /*00e4*/ 	.word	index@(__assertfail)
	.align		4
        /*00e8*/ 	.word	index@(_ZN7cutlass13device_kernelIN5flash11enable_sm90INS1_16FlashAttnFwdSm90INS1_25CollectiveMainloopFwdSm90ILi2EN4cute5tupleIJNS5_1CILi1EEES8_S8_EEENS6_IJNS7_ILi192EEENS7_ILi128EEENS7_ILi96EEEEEELi96ENS_12float_e4m3_tEfNS_4arch4Sm90ELb0ELb0ELb1ELb0ELb0ELb0ELb0ELb1ELb1ELb1ELb0ELb0EEENS1_21CollectiveEpilogueFwdINS6_IJSA_SC_SB_EEES9_NS_10bfloat16_tESG_Li384ELb0ELb1ELb0ELb1EEENS1_29StaticPersistentTileSchedulerILb0EEEEEEEEEvNT_6ParamsE)
	.align		4
        /*00ec*/ 	.word	index@(__assertfail)
	.align		4
        /*00f0*/ 	.word	index@(_ZN7cutlass13device_kernelIN5flash11enable_sm90INS1_16FlashAttnFwdSm90INS1_25CollectiveMainloopFwdSm90ILi2EN4cute5tupleIJNS5_1CILi1EEES8_S8_EEENS6_IJNS7_ILi192EEENS7_ILi128EEENS7_ILi96EEEEEELi96ENS_12float_e4m3_tEfNS_4arch4Sm90ELb0ELb0ELb1ELb1ELb0ELb0ELb0ELb1ELb1ELb1ELb0ELb0EEENS1_21CollectiveEpilogueFwdINS6_IJSA_SC_SB_EEES9_NS_10bfloat16_tESG_Li384ELb1ELb1ELb0ELb1EEENS1_36VarlenDynamicPersistentTileSchedulerILi192ELi128ELi384ELi128ELb0ELb1ELb1ELb0ELb1ELb1EEEEEEEEEvNT_6ParamsE)
	.align		4
        /*00f4*/ 	.word	index@(__assertfail)
	.align		4
        /*00f8*/ 	.word	index@(_ZN7cutlass13device_kernelIN5flash11enable_sm90INS1_16FlashAttnFwdSm90INS1_25CollectiveMainloopFwdSm90ILi2EN4cute5tupleIJNS5_1CILi1EEES8_S8_EEENS6_IJNS7_ILi192EEENS7_ILi128EEENS7_ILi96EEEEEELi96ENS_12float_e4m3_tEfNS_4arch4Sm90ELb0ELb0ELb1ELb1ELb0ELb1ELb0ELb1ELb1ELb1ELb0ELb0EEENS1_21CollectiveEpilogueFwdINS6_IJSA_SC_SB_EEES9_NS_10bfloat16_tESG_Li384ELb1ELb1ELb0ELb1EEENS1_36VarlenDynamicPersistentTileSchedulerILi192ELi128ELi384ELi128ELb0ELb1ELb1ELb0ELb1ELb1EEEEEEEEEvNT_6ParamsE)
	.align		4
        /*00fc*/ 	.word	index@(__assertfail)
	.align		4
        /*0100*/ 	.word	index@(_ZN7cutlass13device_kernelIN5flash11enable_sm90INS1_16FlashAttnFwdSm90INS1_25CollectiveMainloopFwdSm90ILi2EN4cute5tupleIJNS5_1CILi1EEES8_S8_EEENS6_IJNS7_ILi192EEENS7_ILi128EEENS7_ILi96EEEEEELi96ENS_12float_e4m3_tEfNS_4arch4Sm90ELb0ELb1ELb1ELb0ELb0ELb0ELb0ELb1ELb1ELb1ELb0ELb0EEENS1_21CollectiveEpilogueFwdINS6_IJSA_SC_SB_EEES9_NS_10bfloat16_tESG_Li384ELb0ELb1ELb0ELb1EEENS1_30DynamicPersistentTileSchedulerILi384ELi128ELb0ELb1ELb1EEEEEEEEEvNT_6ParamsE)
	.align		4
        /*0104*/ 	.word	index@(__assertfail)
	.align		4
        /*0108*/ 	.word	index@(_ZN7cutlass13device_kernelIN5flash11enable_sm90INS1_16FlashAttnFwdSm90INS1_25CollectiveMainloopFwdSm90ILi2EN4cute5tupleIJNS5_1CILi1EEES8_S8_EEENS6_IJNS7_ILi192EEENS7_ILi128EEENS7_ILi96EEEEEELi96ENS_12float_e4m3_tEfNS_4arch4Sm90ELb0ELb1ELb1ELb1ELb0ELb0ELb0ELb1ELb1ELb1ELb0ELb0EEENS1_21CollectiveEpilogueFwdINS6_IJSA_SC_SB_EEES9_NS_10bfloat16_tESG_Li384ELb1ELb1ELb0ELb1EEENS1_36VarlenDynamicPersistentTileSchedulerILi192ELi128ELi384ELi128ELb0ELb1ELb1ELb1ELb0ELb1EEEEEEEEEvNT_6ParamsE)
	.align		4
        /*010c*/ 	.word	index@(__assertfail)
	.align		4
        /*0110*/ 	.word	index@(_ZN7cutlass13device_kernelIN5flash11enable_sm90INS1_16FlashAttnFwdSm90INS1_25CollectiveMainloopFwdSm90ILi2EN4cute5tupleIJNS5_1CILi1EEES8_S8_EEENS6_IJNS7_ILi192EEENS7_ILi128EEENS7_ILi96EEEEEELi96ENS_12float_e4m3_tEfNS_4arch4Sm90ELb0ELb1ELb1ELb1ELb0ELb1ELb0ELb1ELb1ELb1ELb0ELb0EEENS1_21CollectiveEpilogueFwdINS6_IJSA_SC_SB_EEES9_NS_10bfloat16_tESG_Li384ELb1ELb1ELb0ELb1EEENS1_36VarlenDynamicPersistentTileSchedulerILi192ELi128ELi384ELi128ELb0ELb1ELb1ELb1ELb0ELb1EEEEEEEEEvNT_6ParamsE)
	.align		4
        /*0114*/ 	.word	index@(__assertfail)
	.align		4
        /*0118*/ 	.word	index@(_ZN7cutlass13device_kernelIN5flash11enable_sm90INS1_16FlashAttnFwdSm90INS1_25CollectiveMainloopFwdSm90ILi2EN4cute5tupleIJNS5_1CILi1EEES8_S8_EEENS6_IJNS7_ILi192EEENS7_ILi128EEENS7_ILi96EEEEEELi96ENS_12float_e4m3_tEfNS_4arch4Sm90ELb1ELb0ELb1ELb0ELb0ELb0ELb0ELb1ELb1ELb1ELb0ELb0EEENS1_21CollectiveEpilogueFwdINS6_IJSA_SC_SB_EEES9_NS_10bfloat16_tESG_Li384ELb0ELb1ELb0ELb1EEENS1_30DynamicPersistentTileSchedulerILi384ELi128ELb0ELb1ELb1EEEEEEEEEvNT_6ParamsE)
	.align		4
        /*011c*/ 	.word	index@(__assertfail)
	.align		4
        /*0120*/ 	.word	index@(_ZN7cutlass13device_kernelIN5flash11enable_sm90INS1_16FlashAttnFwdSm90INS1_25CollectiveMainloopFwdSm90ILi2EN4cute5tupleIJNS5_1CILi1EEES8_S8_EEENS6_IJNS7_ILi192EEENS7_ILi128EEENS7_ILi96EEEEEELi96ENS_12float_e4m3_tEfNS_4arch4Sm90ELb1ELb0ELb1ELb1ELb0ELb0ELb0ELb1ELb1ELb1ELb0ELb0EEENS1_21CollectiveEpilogueFwdINS6_IJSA_SC_SB_EEES9_NS_10bfloat16_tESG_Li384ELb1ELb1ELb0ELb1EEENS1_36VarlenDynamicPersistentTileSchedulerILi192ELi128ELi384ELi128ELb0ELb1ELb1ELb1ELb1ELb1EEEEEEEEEvNT_6ParamsE)
	.align		4
        /*0124*/ 	.word	index@(__assertfail)
	.align		4
        /*0128*/ 	.word	index@(_ZN7cutlass13device_kernelIN5flash11enable_sm90INS1_16FlashAttnFwdSm90INS1_25CollectiveMainloopFwdSm90ILi2EN4cute5tupleIJNS5_1CILi1EEES8_S8_EEENS6_IJNS7_ILi192EEENS7_ILi128EEENS7_ILi96EEEEEELi96ENS_12float_e4m3_tEfNS_4arch4Sm90ELb1ELb0ELb1ELb1ELb0ELb1ELb0ELb1ELb1ELb1ELb0ELb0EEENS1_21CollectiveEpilogueFwdINS6_IJSA_SC_SB_EEES9_NS_10bfloat16_tESG_Li384ELb1ELb1ELb0ELb1EEENS1_36VarlenDynamicPersistentTileSchedulerILi192ELi128ELi384ELi128ELb0ELb1ELb1ELb1ELb1ELb1EEEEEEEEEvNT_6ParamsE)
	.align		4
        /*012c*/ 	.word	index@(__assertfail)
	.align		4
        /*0130*/ 	.word	index@(_ZN7cutlass13device_kernelIN5flash11enable_sm90INS1_16FlashAttnFwdSm90INS1_25CollectiveMainloopFwdSm90ILi2EN4cute5tupleIJNS5_1CILi1EEES8_S8_EEENS6_IJNS7_ILi192EEENS7_ILi160EEENS7_ILi64EEEEEELi64ENS_12float_e4m3_tEfNS_4arch4Sm90ELb0ELb0ELb1ELb0ELb0ELb0ELb0ELb1ELb1ELb1ELb0ELb0EEENS1_21CollectiveEpilogueFwdINS6_IJSA_SC_SB_EEES9_NS_10bfloat16_tESG_Li384ELb0ELb1ELb0ELb1EEENS1_29StaticPersistentTileSchedulerILb0EEEEEEEEEvNT_6ParamsE)
	.align		4
        /*0134*/ 	.word	index@(__assertfail)
	.align		4
        /*0138*/ 	.word	index@(_ZN7cutlass13device_kernelIN5flash11enable_sm90INS1_16FlashAttnFwdSm90INS1_25CollectiveMainloopFwdSm90ILi2EN4cute5tupleIJNS5_1CILi1EEES8_S8_EEENS6_IJNS7_ILi192EEENS7_ILi160EEENS7_ILi64EEEEEELi64ENS_12float_e4m3_tEfNS_4arch4Sm90ELb0ELb0ELb1ELb1ELb0ELb0ELb0ELb1ELb1ELb1ELb0ELb0EEENS1_21CollectiveEpilogueFwdINS6_IJSA_SC_SB_EEES9_NS_10bfloat16_tESG_Li384ELb1ELb1ELb0ELb1EEENS1_36VarlenDynamicPersistentTileSchedulerILi192ELi160ELi384ELi128ELb0ELb1ELb1ELb0ELb1ELb1EEEEEEEEEvNT_6ParamsE)
	.align		4
        /*013c*/ 	.word	index@(__assertfail)
	.align		4
        /*0140*/ 	.word	index@(_ZN7cutlass13device_kernelIN5flash11enable_sm90INS1_16FlashAttnFwdSm90INS1_25CollectiveMainloopFwdSm90ILi2EN4cute5tupleIJNS5_1CILi1EEES8_S8_EEENS6_IJNS7_ILi192EEENS7_ILi160EEENS7_ILi64EEEEEELi64ENS_12float_e4m3_tEfNS_4arch4Sm90ELb0ELb0ELb1ELb1ELb0ELb1ELb0ELb1ELb1ELb1ELb0ELb0EEENS1_21CollectiveEpilogueFwdINS6_IJSA_SC_SB_EEES9_NS_10bfloat16_tESG_Li384ELb1ELb1ELb0ELb1EEENS1_36VarlenDynamicPersistentTileSchedulerILi192ELi160ELi384ELi128ELb0ELb1ELb1ELb0ELb1ELb1EEEEEEEEEvNT_6ParamsE)
	.align		4
        /*0144*/ 	.word	index@(__assertfail)
	.align		4
        /*0148*/ 	.word	index@(_ZN7cutlass13device_kernelIN5flash11enable_sm90INS1_16FlashAttnFwdSm90INS1_25CollectiveMainloopFwdSm90ILi2EN4cute5tupleIJNS5_1CILi1EEES8_S8_EEENS6_IJNS7_ILi192EEENS7_ILi160EEENS7_ILi64EEEEEELi64ENS_12float_e4m3_tEfNS_4arch4Sm90ELb0ELb1ELb1ELb0ELb0ELb0ELb0ELb1ELb1ELb1ELb0ELb0EEENS1_21CollectiveEpilogueFwdINS6_IJSA_SC_SB_EEES9_NS_10bfloat16_tESG_Li384ELb0ELb1ELb0ELb1EEENS1_30DynamicPersistentTileSchedulerILi384ELi128ELb0ELb1ELb1EEEEEEEEEvNT_6ParamsE)
	.align		4
        /*014c*/ 	.word	index@(__assertfail)
	.align		4
        /*0150*/ 	.word	index@(_ZN7cutlass13device_kernelIN5flash11enable_sm90INS1_16FlashAttnFwdSm90INS1_25CollectiveMainloopFwdSm90ILi2EN4cute5tupleIJNS5_1CILi1EEES8_S8_EEENS6_IJNS7_ILi192EEENS7_ILi160EEENS7_ILi64EEEEEELi64ENS_12float_e4m3_tEfNS_4arch4Sm90ELb0ELb1ELb1ELb1ELb0ELb0ELb0ELb1ELb1ELb1ELb0ELb0EEENS1_21CollectiveEpilogueFwdINS6_IJSA_SC_SB_EEES9_NS_10bfloat16_tESG_Li384ELb1ELb1ELb0ELb1EEENS1_36VarlenDynamicPersistentTileSchedulerILi192ELi160ELi384ELi128ELb0ELb1ELb1ELb1ELb0ELb1EEEEEEEEEvNT_6ParamsE)
	.align		4
        /*0154*/ 	.word	index@(__assertfail)
	.align		4
        /*0158*/ 	.word	index@(_ZN7cutlass13device_kernelIN5flash11enable_sm90INS1_16FlashAttnFwdSm90INS1_25CollectiveMainloopFwdSm90ILi2EN4cute5tupleIJNS5_1CILi1EEES8_S8_EEENS6_IJNS7_ILi192EEENS7_ILi160EEENS7_ILi64EEEEEELi64ENS_12float_e4m3_tEfNS_4arch4Sm90ELb0ELb1ELb1ELb1ELb0ELb1ELb0ELb1ELb1ELb1ELb0ELb0EEENS1_21CollectiveEpilogueFwdINS6_IJSA_SC_SB_EEES9_NS_10bfloat16_tESG_Li384ELb1ELb1ELb0ELb1EEENS1_36VarlenDynamicPersistentTileSchedulerILi192ELi160ELi384ELi128ELb0ELb1ELb1ELb1ELb0ELb1EEEEEEEEEvNT_6ParamsE)
	.align		4
        /*015c*/ 	.word	index@(__assertfail)
	.align		4
        /*0160*/ 	.word	index@(_ZN7cutlass13device_kernelIN5flash11enable_sm90INS1_16FlashAttnFwdSm90INS1_25CollectiveMainloopFwdSm90ILi2EN4cute5tupleIJNS5_1CILi1EEES8_S8_EEENS6_IJNS7_ILi192EEENS7_ILi160EEENS7_ILi64EEEEEELi64ENS_12float_e4m3_tEfNS_4arch4Sm90ELb1ELb0ELb1ELb0ELb0ELb0ELb0ELb1ELb1ELb1ELb0ELb0EEENS1_21CollectiveEpilogueFwdINS6_IJSA_SC_SB_EEES9_NS_10bfloat16_tESG_Li384ELb0ELb1ELb0ELb1EEENS1_30DynamicPersistentTileSchedulerILi384ELi128ELb0ELb1ELb1EEEEEEEEEvNT_6ParamsE)
	.align		4
        /*0164*/ 	.word	index@(__assertfail)
	.align		4
        /*0168*/ 	.word	index@(_ZN7cutlass13device_kernelIN5flash11enable_sm90INS1_16FlashAttnFwdSm90INS1_25CollectiveMainloopFwdSm90ILi2EN4cute5tupleIJNS5_1CILi1EEES8_S8_EEENS6_IJNS7_ILi192EEENS7_ILi160EEENS7_ILi64EEEEEELi64ENS_12float_e4m3_tEfNS_4arch4Sm90ELb1ELb0ELb1ELb1ELb0ELb0ELb0ELb1ELb1ELb1ELb0ELb0EEENS1_21CollectiveEpilogueFwdINS6_IJSA_SC_SB_EEES9_NS_10bfloat16_tESG_Li384ELb1ELb1ELb0ELb1EEENS1_36VarlenDynamicPersistentTileSchedulerILi192ELi160ELi384ELi128ELb0ELb1ELb1ELb1ELb1ELb1EEEEEEEEEvNT_6ParamsE)
	.align		4
        /*016c*/ 	.word	index@(__assertfail)
	.align		4
        /*0170*/ 	.word	index@(_ZN7cutlass13device_kernelIN5flash11enable_sm90INS1_16FlashAttnFwdSm90INS1_25CollectiveMainloopFwdSm90ILi2EN4cute5tupleIJNS5_1CILi1EEES8_S8_EEENS6_IJNS7_ILi192EEENS7_ILi160EEENS7_ILi64EEEEEELi64ENS_12float_e4m3_tEfNS_4arch4Sm90ELb1ELb0ELb1ELb1ELb0ELb1ELb0ELb1ELb1ELb1ELb0ELb0EEENS1_21CollectiveEpilogueFwdINS6_IJSA_SC_SB_EEES9_NS_10bfloat16_tESG_Li384ELb1ELb1ELb0ELb1EEENS1_36VarlenDynamicPersistentTileSchedulerILi192ELi160ELi384ELi128ELb0ELb1ELb1ELb1ELb1ELb1EEEEEEEEEvNT_6ParamsE)
	.align		4
        /*0174*/ 	.word	index@(__assertfail)
	.align		4
        /*0178*/ 	.word	0x00000000
	.align		4
        /*017c*/ 	.word	0xfffffffe
	.align		4
        /*0180*/ 	.word	0x00000000
	.align		4
        /*0184*/ 	.word	0xfffffffd
	.align		4
        /*0188*/ 	.word	0x00000000
	.align		4
        /*018c*/ 	.word	0xfffffffc


//--------------------- .nv.constant4             --------------------------
	.section	.nv.constant4,"a",@progbits
	.align	8
	.align		8
.nv.constant4:
        /*0000*/ 	.dword	__assertfail
	.align		8
        /*0008*/ 	.dword	__unnamed_1
	.align		8
        /*0010*/ 	.dword	__unnamed_2
	.align		8
        /*0018*/ 	.dword	__unnamed_3
	.align		8
        /*0020*/ 	.dword	__unnamed_4
	.align		8
        /*0028*/ 	.dword	__unnamed_5
	.align		8
        /*0030*/ 	.dword	__unnamed_6
	.align		8
        /*0038*/ 	.dword	_ZZN5flash28permute_output_fp8_VcolmajorIN4cute6TensorINS1_11ArrayEngineIN7cutlass10bfloat16_tELm32EEENS1_6LayoutINS1_5tupleIJNS8_IJNS1_1CILi2EEESA_NS9_ILi8EEEEEENS9_ILi1EEESD_EEENS8_IJNS8_IJSD_SA_NS9_ILi4EEEEEENS9_ILi0EEESH_EEEEEEEEEvRT_E9upper_map
	.align		8
        /*0040*/ 	.dword	__unnamed_7
	.align		8
        /*0048*/ 	.dword	__unnamed_8
	.align		8
        /*0050*/ 	.dword	__unnamed_9
	.align		8
        /*0058*/ 	.dword	__unnamed_10
	.align		8
        /*0060*/ 	.dword	__unnamed_11
	.align		8
        /*0068*/ 	.dword	__unnamed_12
	.align		8
        /*0070*/ 	.dword	_ZZN5flash28permute_output_fp8_VcolmajorIN4cute6TensorINS1_11ArrayEngineIN7cutlass10bfloat16_tELm48EEENS1_6LayoutINS1_5tupleIJNS8_IJNS1_1CILi2EEESA_NS9_ILi12EEEEEENS9_ILi1EEESD_EEENS8_IJNS8_IJSD_SA_NS9_ILi4EEEEEENS9_ILi0EEESH_EEEEEEEEEvRT_E9upper_map
	.align		8
        /*0078*/ 	.dword	__unnamed_13
	.align		8
        /*0080*/ 	.dword	__unnamed_14
	.align		8
        /*0088*/ 	.dword	__unnamed_15
	.align		8
        /*0090*/ 	.dword	__unnamed_16
	.align		8
        /*0098*/ 	.dword	__unnamed_17
	.align		8
        /*00a0*/ 	.dword	__unnamed_18
	.align		8
        /*00a8*/ 	.dword	_ZZN5flash28permute_output_fp8_VcolmajorIN4cute6TensorINS1_11ArrayEngineIN7cutlass10bfloat16_tELm64EEENS1_6LayoutINS1_5tupleIJNS8_IJNS1_1CILi2EEESA_NS9_ILi16EEEEEENS9_ILi1EEESD_EEENS8_IJNS8_IJSD_SA_NS9_ILi4EEEEEENS9_ILi0EEESH_EEEEEEEEEvRT_E9upper_map
	.align		8
        /*00b0*/ 	.dword	__unnamed_19
	.align		8
        /*00b8*/ 	.dword	__unnamed_20
	.align		8
        /*00c0*/ 	.dword	__unnamed_21
	.align		8
        /*00c8*/ 	.dword	__unnamed_22
	.align		8
        /*00d0*/ 	.dword	__unnamed_23
	.align		8
        /*00d8*/ 	.dword	__unnamed_24
	.align		8
        /*00e0*/ 	.dword	__unnamed_25
	.align		8
        /*00e8*/ 	.dword	__unnamed_26
	.align		8
        /*00f0*/ 	.dword	__unnamed_27
	.align		8
        /*00f8*/ 	.dword	__unnamed_28
	.align		8
        /*0100*/ 	.dword	_ZZN5flash28permute_output_fp8_VcolmajorIN4cute6TensorINS1_11ArrayEngineIN7cutlass10bfloat16_tELm96EEENS1_6LayoutINS1_5tupleIJNS8_IJNS1_1CILi2EEESA_NS9_ILi24EEEEEENS9_ILi1EEESD_EEENS8_IJNS8_IJSD_SA_NS9_ILi4EEEEEENS9_ILi0EEESH_EEEEEEEEEvRT_E9upper_map
	.align		8
        /*0108*/ 	.dword	__unnamed_29
	.align		8
        /*0110*/ 	.dword	__unnamed_30
	.align		8
        /*0118*/ 	.dword	__unnamed_31
	.align		8
        /*0120*/ 	.dword	__unnamed_32
	.align		8
        /*0128*/ 	.dword	__unnamed_33
	.align		8
        /*0130*/ 	.dword	__unnamed_34
	.align		8
        /*0138*/ 	.dword	__unnamed_35
	.align		8
        /*0140*/ 	.dword	_ZZN5flash28permute_output_fp8_VcolmajorIN4cute6TensorINS1_11ArrayEngineIN7cutlass10bfloat16_tELm128EEENS1_6LayoutINS1_5tupleIJNS8_IJNS1_1CILi2EEESA_NS9_ILi32EEEEEENS9_ILi1EEESD_EEENS8_IJNS8_IJSD_SA_NS9_ILi4EEEEEENS9_ILi0EEESH_EEEEEEEEEvRT_E9upper_map
	.align		8
        /*0148*/ 	.dword	__unnamed_36
	.align		8
        /*0150*/ 	.dword	__unnamed_37
	.align		8
        /*0158*/ 	.dword	__unnamed_38
	.align		8
        /*0160*/ 	.dword	__unnamed_39
	.align		8
        /*0168*/ 	.dword	__unnamed_40
	.align		8
        /*0170*/ 	.dword	_ZN82_INTERNAL_a59f53e3_46_flash_fwd_hdimall_e4m3_softcap_packgqa_sm90_cu_f3e6f9ee_39584cuda3std3__45__cpo5beginE
	.align		8
        /*0178*/ 	.dword	_ZN82_INTERNAL_a59f53e3_46_flash_fwd_hdimall_e4m3_softcap_packgqa_sm90_cu_f3e6f9ee_39584cuda3std3__45__cpo3endE
	.align		8
        /*0180*/ 	.dword	_ZN82_INTERNAL_a59f53e3_46_flash_fwd_hdimall_e4m3_softcap_packgqa_sm90_cu_f3e6f9ee_39584cuda3std3__45__cpo6cbeginE
	.align		8
        /*0188*/ 	.dword	_ZN82_INTERNAL_a59f53e3_46_flash_fwd_hdimall_e4m3_softcap_packgqa_sm90_cu_f3e6f9ee_39584cuda3std3__45__cpo4cendE
	.align		8
        /*0190*/ 	.dword	_ZN82_INTERNAL_a59f53e3_46_flash_fwd_hdimall_e4m3_softcap_packgqa_sm90_cu_f3e6f9ee_39584cuda3std3__484_GLOBAL__N__a59f53e3_46_flash_fwd_hdimall_e4m3_softcap_packgqa_sm90_cu_f3e6f9ee_39586ignoreE
	.align		8
        /*0198*/ 	.dword	_ZN82_INTERNAL_a59f53e3_46_flash_fwd_hdimall_e4m3_softcap_packgqa_sm90_cu_f3e6f9ee_39584cuda3std3__419piecewise_constructE
	.align		8
        /*01a0*/ 	.dword	_ZN82_INTERNAL_a59f53e3_46_flash_fwd_hdimall_e4m3_softcap_packgqa_sm90_cu_f3e6f9ee_39584cuda3std3__48in_placeE
	.align		8
        /*01a8*/ 	.dword	_ZN82_INTERNAL_a59f53e3_46_flash_fwd_hdimall_e4m3_softcap_packgqa_sm90_cu_f3e6f9ee_39584cuda3std6ranges3__45__cpo4swapE
	.align		8
        /*01b0*/ 	.dword	_ZN82_INTERNAL_a59f53e3_46_flash_fwd_hdimall_e4m3_softcap_packgqa_sm90_cu_f3e6f9ee_39584cuda3std6ranges3__45__cpo9iter_moveE
	.align		8
        /*01b8*/ 	.dword	_ZN82_INTERNAL_a59f53e3_46_flash_fwd_hdimall_e4m3_softcap_packgqa_sm90_cu_f3e6f9ee_39584cute7productE
	.align		8
        /*01c0*/ 	.dword	_ZN82_INTERNAL_a59f53e3_46_flash_fwd_hdimall_e4m3_softcap_packgqa_sm90_cu_f3e6f9ee_39584cute1_E
	.align		8
        /*01c8*/ 	.dword	$str$25
	.align		8
        /*01d0*/ 	.dword	$str$26


//--------------------- .text._ZN7cutlass13device_kernelIN5flash11enable_sm90INS1_16FlashAttnFwdSm90INS1_25CollectiveMainloopFwdSm90ILi2EN4cute5tupleIJNS5_1CILi1EEES8_S8_EEENS6_IJNS7_ILi128EEESA_NS7_ILi256EEEEEELi256ENS_12float_e4m3_tEfNS_4arch4Sm90ELb0ELb0ELb1ELb0ELb0ELb0ELb0ELb1ELb1ELb1ELb0ELb0EEENS1_21CollectiveEpilogueFwdINS6_IJSA_SB_SA_EEES9_NS_10bfloat16_tESF_Li256ELb0ELb1ELb0ELb1EEENS1_29StaticPersistentTileSchedulerILb0EEEEEEEEEvNT_6ParamsE --------------------------
	.section	.text._ZN7cutlass13device_kernelIN5flash11enable_sm90INS1_16FlashAttnFwdSm90INS1_25CollectiveMainloopFwdSm90ILi2EN4cute5tupleIJNS5_1CILi1EEES8_S8_EEENS6_IJNS7_ILi128EEESA_NS7_ILi256EEEEEELi256ENS_12float_e4m3_tEfNS_4arch4Sm90ELb0ELb0ELb1ELb0ELb0ELb0ELb0ELb1ELb1ELb1ELb0ELb0EEENS1_21CollectiveEpilogueFwdINS6_IJSA_SB_SA_EEES9_NS_10bfloat16_tESF_Li256ELb0ELb1ELb0ELb1EEENS1_29StaticPersistentTileSchedulerILb0EEEEEEEEEvNT_6ParamsE,"ax",@progbits
	.align	128
.text._ZN7cutlass13device_kernelIN5flash11enable_sm90INS1_16FlashAttnFwdSm90INS1_25CollectiveMainloopFwdSm90ILi2EN4cute5tupleIJNS5_1CILi1EEES8_S8_EEENS6_IJNS7_ILi128EEESA_NS7_ILi256EEEEEELi256ENS_12float_e4m3_tEfNS_4arch4Sm90ELb0ELb0ELb1ELb0ELb0ELb0ELb0ELb1ELb1ELb1ELb0ELb0EEENS1_21CollectiveEpilogueFwdINS6_IJSA_SB_SA_EEES9_NS_10bfloat16_tESF_Li256ELb0ELb1ELb0ELb1EEENS1_29StaticPersistentTileSchedulerILb0EEEEEEEEEvNT_6ParamsE:
        .type           _ZN7cutlass13device_kernelIN5flash11enable_sm90INS1_16FlashAttnFwdSm90INS1_25CollectiveMainloopFwdSm90ILi2EN4cute5tupleIJNS5_1CILi1EEES8_S8_EEENS6_IJNS7_ILi128EEESA_NS7_ILi256EEEEEELi256ENS_12float_e4m3_tEfNS_4arch4Sm90ELb0ELb0ELb1ELb0ELb0ELb0ELb0ELb1ELb1ELb1ELb0ELb0EEENS1_21CollectiveEpilogueFwdINS6_IJSA_SB_SA_EEES9_NS_10bfloat16_tESF_Li256ELb0ELb1ELb0ELb1EEENS1_29StaticPersistentTileSchedulerILb0EEEEEEEEEvNT_6ParamsE,@function
        .size           _ZN7cutlass13device_kernelIN5flash11enable_sm90INS1_16FlashAttnFwdSm90INS1_25CollectiveMainloopFwdSm90ILi2EN4cute5tupleIJNS5_1CILi1EEES8_S8_EEENS6_IJNS7_ILi128EEESA_NS7_ILi256EEEEEELi256ENS_12float_e4m3_tEfNS_4arch4Sm90ELb0ELb0ELb1ELb0ELb0ELb0ELb0ELb1ELb1ELb1ELb0ELb0EEENS1_21CollectiveEpilogueFwdINS6_IJSA_SB_SA_EEES9_NS_10bfloat16_tESF_Li256ELb0ELb1ELb0ELb1EEENS1_29StaticPersistentTileSchedulerILb0EEEEEEEEEvNT_6ParamsE,(.L_x_12953 - _ZN7cutlass13device_kernelIN5flash11enable_sm90INS1_16FlashAttnFwdSm90INS1_25CollectiveMainloopFwdSm90ILi2EN4cute5tupleIJNS5_1CILi1EEES8_S8_EEENS6_IJNS7_ILi128EEESA_NS7_ILi256EEEEEELi256ENS_12float_e4m3_tEfNS_4arch4Sm90ELb0ELb0ELb1ELb0ELb0ELb0ELb0ELb1ELb1ELb1ELb0ELb0EEENS1_21CollectiveEpilogueFwdINS6_IJSA_SB_SA_EEES9_NS_10bfloat16_tESF_Li256ELb0ELb1ELb0ELb1EEENS1_29StaticPersistentTileSchedulerILb0EEEEEEEEEvNT_6ParamsE)
        .other          _ZN7cutlass13device_kernelIN5flash11enable_sm90INS1_16FlashAttnFwdSm90INS1_25CollectiveMainloopFwdSm90ILi2EN4cute5tupleIJNS5_1CILi1EEES8_S8_EEENS6_IJNS7_ILi128EEESA_NS7_ILi256EEEEEELi256ENS_12float_e4m3_tEfNS_4arch4Sm90ELb0ELb0ELb1ELb0ELb0ELb0ELb0ELb1ELb1ELb1ELb0ELb0EEENS1_21CollectiveEpilogueFwdINS6_IJSA_SB_SA_EEES9_NS_10bfloat16_tESF_Li256ELb0ELb1ELb0ELb1EEENS1_29StaticPersistentTileSchedulerILb0EEEEEEEEEvNT_6ParamsE,@"STO_CUDA_ENTRY STV_DEFAULT"
_ZN7cutlass13device_kernelIN5flash11enable_sm90INS1_16FlashAttnFwdSm90INS1_25CollectiveMainloopFwdSm90ILi2EN4cute5tupleIJNS5_1CILi1EEES8_S8_EEENS6_IJNS7_ILi128EEESA_NS7_ILi256EEEEEELi256ENS_12float_e4m3_tEfNS_4arch4Sm90ELb0ELb0ELb1ELb0ELb0ELb0ELb0ELb1ELb1ELb1ELb0ELb0EEENS1_21CollectiveEpilogueFwdINS6_IJSA_SB_SA_EEES9_NS_10bfloat16_tESF_Li256ELb0ELb1ELb0ELb1EEENS1_29StaticPersistentTileSchedulerILb0EEEEEEEEEvNT_6ParamsE:
[----:B------:R-:W0:Y:S02]  /*0000*/  LDC R1, c[0x0][0x28] ;  /* 0x00000a00ff017b82 */ /* 0x000e240000000800 */
[----:B0-----:R-:W-:Y:S01]  /*0010*/  VIADD R1, R1, 0xffffffd0 ;  /* 0xffffffd001017836 */ /* 0x001fe20000000000 */
[----:B------:R-:W0:Y:S01]  /*0020*/  S2R R3, SR_TID.X ;  /* 0x0000000000037919 */ /* 0x000e220000002100 */
[----:B------:R-:W-:Y:S01]  /*0030*/  ELECT P0, URZ, PT ;  /* 0x00000000003f782f */ /* 0x000fe20003800000 */
[----:B------:R-:W-:Y:S01]  /*0040*/  BSSY B0, `(.L_x_0) ;  /* 0x000000e000007945 */ /* 0x000fe20003800000 */
[--C-:B0-----:R-:W-:Y:S02]  /*0050*/  SHF.R.U32.HI R0, RZ, 0x5, R3.reuse ;  /* 0x00000005ff007819 */ /* 0x101fe40000011603 */
[----:B------:R-:W-:-:S03]  /*0060*/  SHF.R.U32.HI R3, RZ, 0x7, R3 ;  /* 0x00000007ff037819 */ /* 0x000fc60000011603 */
[----:B------:R-:W0:Y:S02]  /*0070*/  SHFL.IDX PT, R2, R0, RZ, 0x1f ;  /* 0x00001fff00027589 */ /* 0x000e2400000e0000 */
[----:B0-----:R-:W-:-:S13]  /*0080*/  ISETP.EQ.AND P0, PT, R2, RZ, P0 ;  /* 0x000000ff0200720c */ /* 0x001fda0000702270 */
[----:B------:R-:W-:Y:S05]  /*0090*/  @!P0 BRA `(.L_x_1) ;  /* 0x0000000000208947 */ /* 0x000fea0003800000 */
[----:B------:R-:W-:Y:S02]  /*00a0*/  ULDC.64 UR4, c[0x0][0x198] ;  /* 0x0000660000047ab9 */ /* 0x000fe40000000a00 */
[----:B------:R-:W-:Y:S02]  /*00b0*/  UIADD3 UR6, UP0, UR4, 0x370, URZ ;  /* 0x0000037004067890 */ /* 0x000fe4000ff1e03f */
[----:B------:R-:W-:Y:S02]  /*00c0*/  UIADD3 UR4, UP1, UR4, 0x470, URZ ;  /* 0x0000047004047890 */ /* 0x000fe4000ff3e03f */
[----:B------:R-:W-:Y:S02]  /*00d0*/  UIADD3.X UR7, URZ, UR5, URZ, UP0, !UPT ;  /* 0x000000053f077290 */ /* 0x000fe400087fe43f */
[----:B------:R-:W-:-:S07]  /*00e0*/  UIADD3.X UR5, URZ, UR5, URZ, UP1, !UPT ;  /* 0x000000053f057290 */ /* 0x000fce0008ffe43f */
[----:B------:R0:W-:Y:S02]  /*00f0*/  UTMACCTL.PF [UR6] ;  /* 0x00000000060079b9 */ /* 0x0001e40008040000 */
[----:B------:R0:W-:Y:S02]  /*0100*/  UTMACCTL.PF [UR4] ;  /* 0x00000000040079b9 */ /* 0x0001e40008040000 */
[----:B0-----:R-:W-:Y:S01]  /*0110*/  NOP ;  /* 0x0000000000007918 */ /* 0x001fe20000000000 */
.L_x_1:
[----:B------:R-:W-:Y:S05]  /*0120*/  BSYNC B0 ;  /* 0x0000000000007941 */ /* 0x000fea0003800000 */
.L_x_0:
[----:B------:R-:W-:Y:S01]  /*0130*/  VOTEU.ANY UP0, P0 ;  /* 0x00000000003f7886 */ /* 0x000fe20000000100 */
[----:B------:R-:W0:Y:S01]  /*0140*/  SHFL.IDX PT, R3, R3, RZ, 0x1f ;  /* 0x00001fff03037589 */ /* 0x000e2200000e0000 */
[----:B------:R-:W-:Y:S01]  /*0150*/  UMOV UR4, 0x80 ;  /* 0x0000008000047882 */ /* 0x000fe20000000000 */
[----:B------:R-:W-:Y:S01]  /*0160*/  UMOV UR7, 0x100 ;  /* 0x0000010000077882 */ /* 0x000fe20000000000 */
[----:B------:R-:W-:Y:S01]  /*0170*/  VOTEU.ANY UP1, P0 ;  /* 0x00000000003f7886 */ /* 0x000fe20000020100 */
[----:B------:R-:W1:Y:S01]  /*0180*/  @UP0 S2UR UR8, SR_CgaCtaId ;  /* 0x00000000000809c3 */ /* 0x000e620000008800 */
[----:B------:R-:W2:Y:S01]  /*0190*/  SHFL.IDX PT, R2, R0, RZ, 0x1f ;  /* 0x00001fff00027589 */ /* 0x000ea200000e0000 */
[----:B------:R-:W-:Y:S01]  /*01a0*/  @UP0 UMOV UR6, 0x400 ;  /* 0x0000040000060882 */ /* 0x000fe20000000000 */
[----:B------:R-:W-:-:S04]  /*01b0*/  @UP0 UIADD3 UR4, -UR4, 0x100000, URZ ;  /* 0x0010000004040890 */ /* 0x000fc8000fffe13f */
[----:B------:R-:W-:Y:S02]  /*01c0*/  @UP0 USHF.L.U32 UR5, UR4, 0xb, URZ ;  /* 0x0000000b04050899 */ /* 0x000fe4000800063f */
[----:B------:R-:W-:Y:S01]  /*01d0*/  @UP0 USHF.L.U32 UR4, UR4, 0x1, URZ ;  /* 0x0000000104040899 */ /* 0x000fe2000800063f */
[----:B------:R-:W-:Y:S01]  /*01e0*/  VOTEU.ANY UP2, P0 ;  /* 0x00000000003f7886 */ /* 0x000fe20000040100 */
[----:B0-----:R-:W-:Y:S01]  /*01f0*/  R2UR UR9, R3 ;  /* 0x00000000030972ca */ /* 0x001fe200000e0000 */
[----:B-1----:R-:W-:Y:S01]  /*0200*/  @UP0 ULEA UR8, UR8, UR6, 0x18 ;  /* 0x0000000608080291 */ /* 0x002fe2000f8ec03f */
[----:B--2---:R-:W-:Y:S01]  /*0210*/  ISETP.NE.AND P1, PT, R2, RZ, PT ;  /* 0x000000ff0200720c */ /* 0x004fe20003f25270 */
[----:B------:R-:W-:-:S04]  /*0220*/  @UP0 UIADD3 UR6, -UR7, 0x100000, URZ ;  /* 0x0010000007060890 */ /* 0x000fc8000fffe13f */
[----:B------:R-:W-:Y:S02]  /*0230*/  @UP0 USHF.L.U32 UR7, UR6, 0xb, URZ ;  /* 0x0000000b06070899 */ /* 0x000fe4000800063f */
[----:B------:R-:W-:-:S04]  /*0240*/  @UP0 USHF.L.U32 UR6, UR6, 0x1, URZ ;  /* 0x0000000106060899 */ /* 0x000fc8000800063f */
[----:B------:R-:W-:Y:S01]  /*0250*/  UISETP.NE.AND UP0, UPT, UR9, URZ, UPT ;  /* 0x0000003f0900728c */ /* 0x000fe2000bf05270 */
[----:B------:R-:W0:Y:S02]  /*0260*/  FENCE.VIEW.ASYNC.S ;  /* 0x00000000000073c6 */ /* 0x000e240000000000 */
[----:B0-----:R0:W1:Y:S05]  /*0270*/  @UP1 SYNCS.EXCH.64 URZ, [UR8+0x38800], UR4 ;  /* 0x03880004083f15b2 */ /* 0x00106a0008000100 */
[----:B------:R0:W2:Y:S01]  /*0280*/  @UP2 SYNCS.EXCH.64 URZ, [UR8+0x38820], UR6 ;  /* 0x03882006083f25b2 */ /* 0x0000a20008000100 */
[----:B------:R-:W-:Y:S05]  /*0290*/  @P1 BRA `(.L_x_2) ;  /* 0x0000000000481947 */ /* 0x000fea0003800000 */
[----:B0-----:R-:W0:Y:S01]  /*02a0*/  S2UR UR5, SR_CgaCtaId ;  /* 0x00000000000579c3 */ /* 0x001e220000008800 */
[----:B------:R-:W-:Y:S01]  /*02b0*/  UMOV UR4, 0x400 ;  /* 0x0000040000047882 */ /* 0x000fe20000000000 */
[----:B------:R-:W-:Y:S01]  /*02c0*/  UMOV UR6, 0x1 ;  /* 0x0000000100067882 */ /* 0x000fe20000000000 */
[----:B------:R-:W-:Y:S01]  /*02d0*/  UMOV UR7, 0x2 ;  /* 0x0000000200077882 */ /* 0x000fe20000000000 */
[----:B------:R-:W-:Y:S01]  /*02e0*/  ELECT P0, URZ, PT ;  /* 0x00000000003f782f */ /* 0x000fe20003800000 */
[----:B0-----:R-:W-:Y:S02]  /*02f0*/  ULEA UR8, UR5, UR4, 0x18 ;  /* 0x0000000405087291 */ /* 0x001fe4000f8ec03f */
[----:B------:R-:W-:-:S04]  /*0300*/  UIADD3 UR4, -UR6, 0x100000, URZ ;  /* 0x0010000006047890 */ /* 0x000fc8000fffe13f */
[----:B------:R-:W-:Y:S02]  /*0310*/  USHF.L.U32 UR5, UR4, 0xb, URZ ;  /* 0x0000000b04057899 */ /* 0x000fe4000800063f */
[----:B------:R-:W-:Y:S02]  /*0320*/  USHF.L.U32 UR4, UR4, 0x1, URZ ;  /* 0x0000000104047899 */ /* 0x000fe4000800063f */
[----:B------:R-:W-:-:S04]  /*0330*/  UIADD3 UR6, -UR7, 0x100000, URZ ;  /* 0x0010000007067890 */ /* 0x000fc8000fffe13f */
[----:B------:R-:W-:Y:S02]  /*0340*/  USHF.L.U32 UR7, UR6, 0xb, URZ ;  /* 0x0000000b06077899 */ /* 0x000fe4000800063f */
[----:B------:R-:W-:Y:S01]  /*0350*/  USHF.L.U32 UR6, UR6, 0x1, URZ ;  /* 0x0000000106067899 */ /* 0x000fe2000800063f */
[----:B------:R-:W0:Y:S03]  /*0360*/  FENCE.VIEW.ASYNC.S ;  /* 0x00000000000073c6 */ /* 0x000e260000000000 */
[----:B0-----:R3:W4:Y:S08]  /*0370*/  SYNCS.EXCH.64 URZ, [UR8+0x38830], UR4 ;  /* 0x03883004083f75b2 */ /* 0x0017300008000100 */
[----:B------:R3:W0:Y:S01]  /*0380*/  SYNCS.EXCH.64 URZ, [UR8+0x38840], UR6 ;  /* 0x03884006083f75b2 */ /* 0x0006220008000100 */
[----:B------:R3:W0:Y:S01]  /*0390*/  SYNCS.EXCH.64 URZ, [UR8+0x38838], UR4 ;  /* 0x03883804083f75b2 */ /* 0x0006220008000100 */
[----:B------:R3:W0:Y:S02]  /*03a0*/  SYNCS.EXCH.64 URZ, [UR8+0x38848], UR6 ;  /* 0x03884806083f75b2 */ /* 0x0006240008000100 */
[----:B---3--:R-:W-:Y:S01]  /*03b0*/  NOP ;  /* 0x0000000000007918 */ /* 0x008fe20000000000 */
.L_x_2:
[----:B------:R-:W3:Y:S01]  /*03c0*/  SHFL.IDX PT, R2, R0, RZ, 0x1f ;  /* 0x00001fff00027589 */ /* 0x000ee200000e0000 */
[----:B------:R-:W-:Y:S01]  /*03d0*/  NOP ;  /* 0x0000000000007918 */ /* 0x000fe20000000000 */
[----:B---3--:R-:W-:-:S13]  /*03e0*/  ISETP.NE.AND P0, PT, R2, RZ, PT ;  /* 0x000000ff0200720c */ /* 0x008fda0003f05270 */
        /* <DEDUP_REMOVED lines=14> */
[----:B0-----:R3:W0:Y:S08]  /*04d0*/  SYNCS.EXCH.64 URZ, [UR8+0x38850], UR4 ;  /* 0x03885004083f75b2 */ /* 0x0016300008000100 */
[----:B------:R3:W0:Y:S01]  /*04e0*/  SYNCS.EXCH.64 URZ, [UR8+0x38860], UR6 ;  /* 0x03886006083f75b2 */ /* 0x0006220008000100 */
[----:B------:R3:W0:Y:S01]  /*04f0*/  SYNCS.EXCH.64 URZ, [UR8+0x38858], UR4 ;  /* 0x03885804083f75b2 */ /* 0x0006220008000100 */
[----:B------:R3:W0:Y:S02]  /*0500*/  SYNCS.EXCH.64 URZ, [UR8+0x38868], UR6 ;  /* 0x03886806083f75b2 */ /* 0x0006240008000100 */
[----:B---3--:R-:W-:Y:S01]  /*0510*/  NOP ;  /* 0x0000000000007918 */ /* 0x008fe20000000000 */
.L_x_3:
[----:B------:R-:W3:Y:S01]  /*0520*/  SHFL.IDX PT, R2, R0, RZ, 0x1f ;  /* 0x00001fff00027589 */ /* 0x000ee200000e0000 */
[----:B------:R-:W-:Y:S01]  /*0530*/  NOP ;  /* 0x0000000000007918 */ /* 0x000fe20000000000 */
[----:B---3--:R-:W-:-:S13]  /*0540*/  ISETP.NE.AND P0, PT, R2, RZ, PT ;  /* 0x000000ff0200720c */ /* 0x008fda0003f05270 */
[----:B------:R-:W-:Y:S05]  /*0550*/  @P0 BRA `(.L_x_4) ;  /* 0x0000000000380947 */ /* 0x000fea0003800000 */
[----:B0-----:R-:W0:Y:S01]  /*0560*/  S2UR UR5, SR_CgaCtaId ;  /* 0x00000000000579c3 */ /* 0x001e220000008800 */
[----:B------:R-:W-:Y:S01]  /*0570*/  UMOV UR4, 0x400 ;  /* 0x0000040000047882 */ /* 0x000fe20000000000 */
[----:B------:R-:W-:Y:S01]  /*0580*/  UMOV UR7, 0x1 ;  /* 0x0000000100077882 */ /* 0x000fe20000000000 */
[----:B------:R-:W-:Y:S01]  /*0590*/  ELECT P0, URZ, PT ;  /* 0x00000000003f782f */ /* 0x000fe20003800000 */
[----:B0-----:R-:W-:Y:S02]  /*05a0*/  ULEA UR6, UR5, UR4, 0x18 ;  /* 0x0000000405067291 */ /* 0x001fe4000f8ec03f */
[----:B------:R-:W-:-:S04]  /*05b0*/  UIADD3 UR4, -UR7, 0x100000, URZ ;  /* 0x0010000007047890 */ /* 0x000fc8000fffe13f */
[----:B------:R-:W-:Y:S02]  /*05c0*/  USHF.L.U32 UR5, UR4, 0xb, URZ ;  /* 0x0000000b04057899 */ /* 0x000fe4000800063f */
[----:B------:R-:W-:Y:S01]  /*05d0*/  USHF.L.U32 UR4, UR4, 0x1, URZ ;  /* 0x0000000104047899 */ /* 0x000fe2000800063f */
[----:B------:R-:W0:Y:S11]  /*05e0*/  FENCE.VIEW.ASYNC.S ;  /* 0x00000000000073c6 */ /* 0x000e360000000000 */
[----:B0-----:R3:W0:Y:S01]  /*05f0*/  SYNCS.EXCH.64 URZ, [UR6+0x38870], UR4 ;  /* 0x03887004063f75b2 */ /* 0x0016220008000100 */
[----:B------:R3:W0:Y:S01]  /*0600*/  SYNCS.EXCH.64 URZ, [UR6+0x38880], UR4 ;  /* 0x03888004063f75b2 */ /* 0x0006220008000100 */
[----:B------:R3:W0:Y:S01]  /*0610*/  SYNCS.EXCH.64 URZ, [UR6+0x38878], UR4 ;  /* 0x03887804063f75b2 */ /* 0x0006220008000100 */
[----:B------:R3:W0:Y:S02]  /*0620*/  SYNCS.EXCH.64 URZ, [UR6+0x38888], UR4 ;  /* 0x03888804063f75b2 */ /* 0x0006240008000100 */
[----:B---3--:R-:W-:Y:S01]  /*0630*/  NOP ;  /* 0x0000000000007918 */ /* 0x008fe20000000000 */
.L_x_4:
        /* <DEDUP_REMOVED lines=22> */
.L_x_5:
        /* <DEDUP_REMOVED lines=22> */
.L_x_6:
[----:B------:R-:W-:Y:S01]  /*0900*/  PLOP3.LUT P0, PT, PT, PT, UP0, 0x80, 0x0 ;  /* 0x000000000000781c */ /* 0x000fe20003f0f008 */
[----:B------:R-:W-:Y:S01]  /*0910*/  UMOV UR38, 0x1 ;  /* 0x0000000100267882 */ /* 0x000fe20000000000 */
[----:B------:R-:W-:Y:S01]  /*0920*/  NOP ;  /* 0x0000000000007918 */ /* 0x000fe20000000000 */
[----:B------:R-:W-:Y:S01]  /*0930*/  USEL UR38, UR38, 0x2, !UP0 ;  /* 0x0000000226267887 */ /* 0x000fe2000c000000 */
[----:B------:R-:W-:Y:S01]  /*0940*/  ULDC.64 UR46, c[0x0][0x208] ;  /* 0x00008200002e7ab9 */ /* 0x000fe20000000a00 */
[----:B012-4-:R-:W-:Y:S08]  /*0950*/  BAR.SYNC.DEFER_BLOCKING 0x0 ;  /* 0x0000000000007b1d */ /* 0x017ff00000010000 */
[----:B------:R-:W-:Y:S05]  /*0960*/  @!P0 BRA `(.L_x_7) ;  /* 0x000000a000988947 */ /* 0x000fea0003800000 */
.L_x_8:
[----:B------:R-:W-:-:S08]  /*0970*/  NOP ;  /* 0x0000000000007918 */ /* 0x000fd00000000000 */
[----:B------:R-:W0:Y:S02]  /*0980*/  USETMAXREG.TRY_ALLOC.CTAPOOL UP0, 0xf0 ;  /* 0x000000f0000079c8 */ /* 0x000e240008000600 */
[----:B0-----:R-:W-:-:S13]  /*0990*/  PLOP3.LUT P0, PT, PT, PT, UP0, 0x80, 0x0 ;  /* 0x000000000000781c */ /* 0x001fda0003f0f008 */
[----:B------:R-:W-:Y:S05]  /*09a0*/  @!P0 BRA `(.L_x_8) ;  /* 0xfffffffc00f08947 */ /* 0x000fea000383ffff */
[----:B------:R-:W0:Y:S01]  /*09b0*/  S2R R2, SR_TID.X ;  /* 0x0000000000027919 */ /* 0x000e220000002100 */
[----:B------:R-:W1:Y:S08]  /*09c0*/  S2UR UR41, SR_CTAID.X ;  /* 0x00000000002979c3 */ /* 0x000e700000002500 */
[----:B------:R-:W-:Y:S06]  /*09d0*/  BAR.ARV 0x8, 0x180 ;  /* 0x0206000000007b1d */ /* 0x000fec0000002000 */
[----:B0-----:R-:W-:-:S04]  /*09e0*/  LOP3.LUT R0, R2, 0xffffff80, RZ, 0xc0, !PT ;  /* 0xffffff8002007812 */ /* 0x001fc800078ec0ff */
[----:B------:R-:W-:Y:S02]  /*09f0*/  ISETP.NE.AND P0, PT, R0, 0x80, PT ;  /* 0x000000800000780c */ /* 0x000fe40003f05270 */
[----:B------:R-:W1:Y:S11]  /*0a00*/  LDC R0, c[0x0][0xc34] ;  /* 0x00030d00ff007b82 */ /* 0x000e760000000800 */
[----:B------:R-:W-:Y:S06]  /*0a10*/  @!P0 BAR.ARV 0x9, 0x100 ;  /* 0x0244000000008b1d */ /* 0x000fec0000002000 */
[----:B-1----:R-:W-:-:S13]  /*0a20*/  ISETP.LE.AND P0, PT, R0, UR41, PT ;  /* 0x0000002900007c0c */ /* 0x002fda000bf03270 */
[----:B------:R-:W-:Y:S05]  /*0a30*/  @P0 EXIT ;  /* 0x000000000000094d */ /* 0x000fea0003800000 */
[----:B------:R-:W-:Y:S01]  /*0a40*/  VIADD R19, R2, 0xffffff80 ;  /* 0xffffff8002137836 */ /* 0x000fe20000000000 */
[----:B------:R-:W-:Y:S01]  /*0a50*/  ULOP3.LUT UR45, UR38, 0x1, URZ, 0xfc, !UPT ;  /* 0x00000001262d7892 */ /* 0x000fe2000f8efc3f */
[----:B------:R-:W-:Y:S01]  /*0a60*/  IMAD.MOV.U32 R11, RZ, RZ, -0x2 ;  /* 0xfffffffeff0b7424 */ /* 0x000fe200078e00ff */
[----:B------:R-:W-:Y:S01]  /*0a70*/  UMOV UR44, URZ ;  /* 0x0000003f002c7c82 */ /* 0x000fe20008000000 */
[----:B------:R-:W-:Y:S01]  /*0a80*/  UMOV UR43, URZ ;  /* 0x0000003f002b7c82 */ /* 0x000fe20008000000 */
[----:B------:R-:W-:Y:S01]  /*0a90*/  SHF.R.S32.HI R0, RZ, 0x1f, R19 ;  /* 0x0000001fff007819 */ /* 0x000fe20000011413 */
[----:B------:R-:W-:-:S03]  /*0aa0*/  UMOV UR51, URZ ;  /* 0x0000003f00337c82 */ /* 0x000fc60008000000 */
[CC--:B------:R-:W-:Y:S02]  /*0ab0*/  LEA.HI R3, R0.reuse, R19.reuse, RZ, 0x7 ;  /* 0x0000001300037211 */ /* 0x0c0fe400078f38ff */
[CC--:B------:R-:W-:Y:S02]  /*0ac0*/  LEA.HI R5, R0.reuse, R19.reuse, RZ, 0x5 ;  /* 0x0000001300057211 */ /* 0x0c0fe400078f28ff */
[----:B------:R-:W-:Y:S02]  /*0ad0*/  LOP3.LUT R2, R3, 0xffffff80, RZ, 0xc0, !PT ;  /* 0xffffff8003027812 */ /* 0x000fe400078ec0ff */
[CC--:B------:R-:W-:Y:S01]  /*0ae0*/  LEA.HI R4, R0.reuse, R19.reuse, RZ, 0x4 ;  /* 0x0000001300047211 */ /* 0x0c0fe200078f20ff */
[----:B------:R-:W-:Y:S01]  /*0af0*/  IMAD.SHL.U32 R7, R5, 0x20, RZ ;  /* 0x0000002005077824 */ /* 0x000fe200078e00ff */
[CC--:B------:R-:W-:Y:S01]  /*0b00*/  LEA.HI R6, R0.reuse, R19.reuse, RZ, 0x2 ;  /* 0x0000001300067211 */ /* 0x0c0fe200078f10ff */
[----:B------:R-:W-:Y:S01]  /*0b10*/  IMAD.IADD R23, R19, 0x1, -R2 ;  /* 0x0000000113177824 */ /* 0x000fe200078e0a02 */
[----:B------:R-:W-:-:S02]  /*0b20*/  LEA.HI R22, R0, R19, RZ, 0x3 ;  /* 0x0000001300167211 */ /* 0x000fc400078f18ff */
[----:B------:R-:W-:Y:S02]  /*0b30*/  SHF.R.S32.HI R5, RZ, 0x4, R4 ;  /* 0x00000004ff057819 */ /* 0x000fe40000011404 */
[----:B------:R-:W-:Y:S02]  /*0b40*/  SHF.R.S32.HI R2, RZ, 0x1f, R23 ;  /* 0x0000001fff027819 */ /* 0x000fe40000011417 */
[----:B------:R-:W-:Y:S02]  /*0b50*/  LOP3.LUT R10, R6, 0xfffffffc, RZ, 0xc0, !PT ;  /* 0xfffffffc060a7812 */ /* 0x000fe400078ec0ff */
[----:B------:R-:W-:Y:S02]  /*0b60*/  LEA.HI R0, R2, R23, RZ, 0x2 ;  /* 0x0000001702007211 */ /* 0x000fe400078f10ff */
[----:B------:R-:W-:Y:S01]  /*0b70*/  LOP3.LUT R6, R4, 0x3fffff0, RZ, 0xc0, !PT ;  /* 0x03fffff004067812 */ /* 0x000fe200078ec0ff */
[----:B------:R-:W-:Y:S01]  /*0b80*/  IMAD.IADD R10, R19, 0x1, -R10 ;  /* 0x00000001130a7824 */ /* 0x000fe200078e0a0a */
[----:B------:R-:W-:-:S02]  /*0b90*/  SHF.R.S32.HI R8, RZ, 0x2, R0 ;  /* 0x00000002ff087819 */ /* 0x000fc40000011400 */
[----:B------:R-:W-:Y:S01]  /*0ba0*/  SHF.R.S32.HI R9, RZ, 0x1f, R0 ;  /* 0x0000001fff097819 */ /* 0x000fe20000011400 */
[----:B------:R-:W-:Y:S01]  /*0bb0*/  IMAD.IADD R6, R19, 0x1, -R6 ;  /* 0x0000000113067824 */ /* 0x000fe200078e0a06 */
[----:B------:R-:W-:Y:S02]  /*0bc0*/  LEA.HI R4, R4, R5, RZ, 0x1 ;  /* 0x0000000504047211 */ /* 0x000fe400078f08ff */
[----:B------:R-:W-:Y:S02]  /*0bd0*/  LEA.HI R9, R9, R8, RZ, 0x3 ;  /* 0x0000000809097211 */ /* 0x000fe400078f18ff */
[----:B------:R-:W-:Y:S02]  /*0be0*/  SHF.R.S32.HI R232, RZ, 0x7, R3 ;  /* 0x00000007ffe87819 */ /* 0x000fe40000011403 */
[----:B------:R-:W-:Y:S02]  /*0bf0*/  LOP3.LUT R7, R7, 0xfffffc00, RZ, 0xc0, !PT ;  /* 0xfffffc0007077812 */ /* 0x000fe400078ec0ff */
[----:B------:R-:W-:-:S02]  /*0c00*/  LOP3.LUT R4, R4, 0x1ffffffe, RZ, 0xc0, !PT ;  /* 0x1ffffffe04047812 */ /* 0x000fc400078ec0ff */
[----:B------:R-:W-:Y:S01]  /*0c10*/  LOP3.LUT R9, R9, 0xfffffff8, RZ, 0xc0, !PT ;  /* 0xfffffff809097812 */ /* 0x000fe200078ec0ff */
[----:B------:R-:W-:Y:S01]  /*0c20*/  IMAD R7, R6, 0x40, R7 ;  /* 0x0000004006077824 */ /* 0x000fe200078e0207 */
[----:B------:R-:W-:Y:S01]  /*0c30*/  LEA.HI R2, R2, R23, RZ, 0x5 ;  /* 0x0000001702027211 */ /* 0x000fe200078f28ff */
[----:B------:R-:W-:Y:S01]  /*0c40*/  IMAD.IADD R4, R5, 0x1, -R4 ;  /* 0x0000000105047824 */ /* 0x000fe200078e0a04 */
[----:B------:R-:W-:Y:S01]  /*0c50*/  LOP3.LUT R12, R22, 0xfffffff8, RZ, 0xc0, !PT ;  /* 0xfffffff8160c7812 */ /* 0x000fe200078ec0ff */
[----:B------:R-:W-:Y:S01]  /*0c60*/  IMAD.IADD R9, R8, 0x1, -R9 ;  /* 0x0000000108097824 */ /* 0x000fe200078e0a09 */
[----:B------:R-:W-:Y:S01]  /*0c70*/  LEA.HI R3, R3, R232, RZ, 0x1 ;  /* 0x000000e803037211 */ /* 0x000fe200078f08ff */
[----:B------:R-:W-:Y:S01]  /*0c80*/  IMAD R235, R4, 0x8, R7 ;  /* 0x0000000804eb7824 */ /* 0x000fe200078e0207 */
[----:B------:R-:W-:Y:S01]  /*0c90*/  SHF.R.S32.HI R2, RZ, 0x5, R2 ;  /* 0x00000005ff027819 */ /* 0x000fe20000011402 */
[----:B------:R-:W-:Y:S01]  /*0ca0*/  IMAD.IADD R19, R19, 0x1, -R12 ;  /* 0x0000000113137824 */ /* 0x000fe200078e0a0c */
[----:B------:R-:W-:-:S02]  /*0cb0*/  LEA.HI R5, R10, R10, RZ, 0x1 ;  /* 0x0000000a0a057211 */ /* 0x000fc400078f08ff */
[----:B------:R-:W-:Y:S01]  /*0cc0*/  LOP3.LUT R3, R3, 0x3fffffe, RZ, 0xc0, !PT ;  /* 0x03fffffe03037812 */ /* 0x000fe200078ec0ff */
[----:B------:R-:W-:Y:S01]  /*0cd0*/  IMAD R4, R2, 0x10, R9 ;  /* 0x0000001002047824 */ /* 0x000fe200078e0209 */
[----:B------:R-:W-:Y:S01]  /*0ce0*/  LOP3.LUT R0, R0, 0x7ffffffc, RZ, 0xc0, !PT ;  /* 0x7ffffffc00007812 */ /* 0x000fe200078ec0ff */
[----:B------:R-:W-:Y:S01]  /*0cf0*/  IMAD.SHL.U32 R2, R19, 0x8, RZ ;  /* 0x0000000813027824 */ /* 0x000fe200078e00ff */
[----:B------:R-:W-:Y:S01]  /*0d00*/  LOP3.LUT R5, R5, 0x1ffffffe, RZ, 0xc0, !PT ;  /* 0x1ffffffe05057812 */ /* 0x000fe200078ec0ff */
[----:B------:R-:W-:Y:S01]  /*0d10*/  IMAD.IADD R3, R232, 0x1, -R3 ;  /* 0x00000001e8037824 */ /* 0x000fe200078e0a03 */
[----:B------:R-:W-:Y:S01]  /*0d20*/  SHF.R.S32.HI R22, RZ, 0x3, R22 ;  /* 0x00000003ff167819 */ /* 0x000fe20000011416 */
[----:B------:R-:W-:Y:S02]  /*0d30*/  IMAD.IADD R0, R23, 0x1, -R0 ;  /* 0x0000000117007824 */ /* 0x000fe400078e0a00 */
[C---:B------:R-:W-:Y:S02]  /*0d40*/  VIADD R18, R2.reuse, 0x40 ;  /* 0x0000004002127836 */ /* 0x040fe40000000000 */
[----:B------:R-:W-:-:S02]  /*0d50*/  VIADD R17, R2, 0x80 ;  /* 0x0000008002117836 */ /* 0x000fc40000000000 */
[----:B------:R-:W-:Y:S02]  /*0d60*/  VIADD R16, R2, 0xc0 ;  /* 0x000000c002107836 */ /* 0x000fe40000000000 */
[----:B------:R-:W-:Y:S02]  /*0d70*/  IMAD.IADD R234, R10, 0x1, -R5 ;  /* 0x000000010aea7824 */ /* 0x000fe400078e0a05 */
[----:B------:R-:W-:Y:S01]  /*0d80*/  IMAD R233, R3, 0x40, R4 ;  /* 0x0000004003e97824 */ /* 0x000fe200078e0204 */
[----:B------:R-:W-:Y:S01]  /*0d90*/  SHF.R.S32.HI R3, RZ, 0x1f, R18 ;  /* 0x0000001fff037819 */ /* 0x000fe20000011412 */
[----:B------:R-:W-:Y:S01]  /*0da0*/  IMAD R236, R0, R11, 0x80 ;  /* 0x0000008000ec7424 */ /* 0x000fe200078e020b */
[----:B------:R-:W-:Y:S01]  /*0db0*/  SHF.R.S32.HI R0, RZ, 0x1f, R17 ;  /* 0x0000001fff007819 */ /* 0x000fe20000011411 */
[----:B------:R-:W-:Y:S01]  /*0dc0*/  IMAD R234, R234, 0x8, R233 ;  /* 0x00000008eaea7824 */ /* 0x000fe200078e02e9 */
[----:B------:R-:W-:-:S07]  /*0dd0*/  SHF.R.S32.HI R237, RZ, 0x1f, R16 ;  /* 0x0000001fffed7819 */ /* 0x000fce0000011410 */
.L_x_39:
[----:B------:R-:W0:Y:S01]  /*0de0*/  SHFL.IDX PT, R0, R232, RZ, 0x1f ;  /* 0x00001fffe8007589 */ /* 0x000e2200000e0000 */
[----:B------:R-:W-:Y:S01]  /*0df0*/  ULDC UR4, c[0x0][0xc38] ;  /* 0x00030e0000047ab9 */ /* 0x000fe20000000800 */
[----:B-1----:R-:W1:Y:S01]  /*0e00*/  S2UR UR36, SR_CgaCtaId ;  /* 0x00000000002479c3 */ /* 0x002e620000008800 */
[----:B------:R-:W-:Y:S01]  /*0e10*/  UISETP.NE.AND UP0, UPT, UR4, 0x1, UPT ;  /* 0x000000010400788c */ /* 0x000fe2000bf05270 */
[----:B------:R-:W-:Y:S02]  /*0e20*/  UMOV UR42, UR41 ;  /* 0x00000029002a7c82 */ /* 0x000fe40008000000 */
[----:B------:R-:W-:Y:S01]  /*0e30*/  ULDC UR4, c[0x0][0xc44] ;  /* 0x0003110000047ab9 */ /* 0x000fe20000000800 */
[----:B------:R-:W-:Y:S01]  /*0e40*/  ULDC.64 UR8, c[0x0][0x418] ;  /* 0x0001060000087ab9 */ /* 0x000fe20000000a00 */
[----:B------:R-:W-:Y:S01]  /*0e50*/  UISETP.NE.AND UP1, UPT, UR4, 0x1, UPT ;  /* 0x000000010400788c */ /* 0x000fe2000bf25270 */
[----:B------:R-:W-:Y:S01]  /*0e60*/  UMOV UR39, 0x400 ;  /* 0x0000040000277882 */ /* 0x000fe20000000000 */
[----:B------:R-:W-:-:S04]  /*0e70*/  ULDC UR50, c[0x0][0x424] ;  /* 0x0001090000327ab9 */ /* 0x000fc80000000800 */
[----:B------:R-:W-:Y:S01]  /*0e80*/  @UP0 ULDC UR4, c[0x0][0xc3c] ;  /* 0x00030f0000040ab9 */ /* 0x000fe20000000800 */
[----:B------:R-:W-:Y:S01]  /*0e90*/  @UP0 ULDC UR6, c[0x0][0xc40] ;  /* 0x0003100000060ab9 */ /* 0x000fe20000000800 */
[----:B------:R-:W-:-:S04]  /*0ea0*/  UIMAD.WIDE.U32 UR4, UR41, UR4, URZ ;  /* 0x00000004290472a5 */ /* 0x000fc8000f8e003f */
[----:B------:R-:W-:Y:S02]  /*0eb0*/  @UP0 USHF.R.U32.HI UR42, URZ, UR6, UR5 ;  /* 0x000000063f2a0299 */ /* 0x000fe40008011605 */
[----:B------:R-:W-:Y:S01]  /*0ec0*/  UISETP.NE.U32.AND UP0, UPT, UR8, URZ, UPT ;  /* 0x0000003f0800728c */ /* 0x000fe2000bf05070 */
[----:B0-----:R-:W-:Y:S01]  /*0ed0*/  R2UR UR37, R0 ;  /* 0x00000000002572ca */ /* 0x001fe200000e0000 */
[----:B------:R-:W-:Y:S01]  /*0ee0*/  @UP1 ULDC.64 UR6, c[0x0][0xc48] ;  /* 0x0003120000061ab9 */ /* 0x000fe20000000a00 */
[----:B-1----:R-:W-:Y:S02]  /*0ef0*/  ULEA UR39, UR36, UR39, 0x18 ;  /* 0x0000002724277291 */ /* 0x002fe4000f8ec03f */
[----:B------:R-:W-:Y:S02]  /*0f00*/  UIMAD.WIDE.U32 UR4, UR42, UR6, URZ ;  /* 0x000000062a0472a5 */ /* 0x000fe4000f8e003f */
[----:B------:R-:W-:Y:S01]  /*0f10*/  UISETP.NE.AND.EX UP0, UPT, UR9, URZ, UPT, UP0 ;  /* 0x0000003f0900728c */ /* 0x000fe2000bf05300 */
[----:B------:R-:W-:Y:S01]  /*0f20*/  UMOV UR40, UR42 ;  /* 0x0000002a00287c82 */ /* 0x000fe20008000000 */
[----:B------:R-:W-:-:S02]  /*0f30*/  @UP1 USHF.R.U32.HI UR40, URZ, UR7, UR5 ;  /* 0x000000073f281299 */ /* 0x000fc40008011605 */
[----:B------:R-:W-:-:S03]  /*0f40*/  UIADD3 UR5, UR39, 0x20400, URZ ;  /* 0x0002040027057890 */ /* 0x000fc6000fffe03f */
[----:B------:R-:W-:Y:S02]  /*0f50*/  ULEA.HI UR4, UR37, UR37, URZ, 0x1 ;  /* 0x0000002525047291 */ /* 0x000fe4000f8f083f */
[----:B------:R-:W-:Y:S01]  /*0f60*/  USEL UR50, UR50, 0x1, UP0 ;  /* 0x0000000132327887 */ /* 0x000fe20008000000 */
[----:B------:R-:W-:Y:S01]  /*0f70*/  ULDC UR6, c[0x0][0x2f0] ;  /* 0x0000bc0000067ab9 */ /* 0x000fe20000000800 */
[----:B------:R-:W-:Y:S02]  /*0f80*/  ULOP3.LUT UP0, URZ, UR5, 0x3ff, URZ, 0xc0, !UPT ;  /* 0x000003ff053f7892 */ /* 0x000fe4000f80c03f */
[----:B------:R-:W-:Y:S02]  /*0f90*/  ULOP3.LUT UR4, UR4, 0x1e, URZ, 0xc0, !UPT ;  /* 0x0000001e04047892 */ /* 0x000fe4000f8ec03f */
[----:B------:R-:W-:Y:S02]  /*0fa0*/  UIMAD UR50, UR50, UR6, URZ ;  /* 0x00000006323272a4 */ /* 0x000fe4000f8e023f */
[----:B------:R-:W-:Y:S01]  /*0fb0*/  UIADD3 UR4, UR37, -UR4, URZ ;  /* 0x8000000425047290 */ /* 0x000fe2000fffe03f */
[----:B------:R-:W-:Y:S01]  /*0fc0*/  PLOP3.LUT P0, PT, PT, PT, UP0, 0x80, 0x0 ;  /* 0x000000000000781c */ /* 0x000fe20003f0f008 */
[----:B------:R-:W-:-:S02]  /*0fd0*/  UIADD3 UR6, UR50, 0x7f, URZ ;  /* 0x0000007f32067890 */ /* 0x000fc4000fffe03f */
[----:B------:R-:W-:Y:S02]  /*0fe0*/  ULEA UR4, UR4, UR5, 0xd ;  /* 0x0000000504047291 */ /* 0x000fe4000f8e683f */
[----:B------:R-:W-:Y:S02]  /*0ff0*/  USHF.R.S32.HI UR5, URZ, 0x1f, UR6 ;  /* 0x0000001f3f057899 */ /* 0x000fe40008011406 */
[----:B------:R-:W-:Y:S02]  /*1000*/  USHF.R.U32.HI UR4, URZ, 0x4, UR4 ;  /* 0x000000043f047899 */ /* 0x000fe40008011604 */
[----:B------:R-:W-:Y:S02]  /*1010*/  ULEA.HI UR5, UR5, UR6, URZ, 0x7 ;  /* 0x0000000605057291 */ /* 0x000fe4000f8f383f */
[----:B------:R-:W-:Y:S02]  /*1020*/  ULOP3.LUT UR52, UR4, 0x3fff, URZ, 0xc0, !UPT ;  /* 0x00003fff04347892 */ /* 0x000fe4000f8ec03f */
[----:B------:R-:W-:Y:S01]  /*1030*/  USHF.R.S32.HI UR49, URZ, 0x7, UR5 ;  /* 0x000000073f317899 */ /* 0x000fe20008011405 */
[----:B---3-5:R-:W-:Y:S11]  /*1040*/  @!P0 BRA `(.L_x_9) ;  /* 0x0000000000408947 */ /* 0x028ff60003800000 */
[----:B------:R-:W-:Y:S01]  /*1050*/  MOV R0, 0x0 ;  /* 0x0000000000007802 */ /* 0x000fe20000000f00 */
[----:B------:R-:W-:Y:S01]  /*1060*/  ULDC.64 UR4, c[0x4][0x1c8] ;  /* 0x0100720000047ab9 */ /* 0x000fe20000000a00 */
[----:B------:R-:W-:Y:S01]  /*1070*/  ULDC.64 UR6, c[0x4][0x98] ;  /* 0x0100260000067ab9 */ /* 0x000fe20000000a00 */
[----:B------:R-:W-:Y:S01]  /*1080*/  IMAD.U32 R4, RZ, RZ, UR4 ;  /* 0x00000004ff047e24 */ /* 0x000fe2000f8e00ff */
[----:B------:R0:W1:Y:S01]  /*1090*/  LDC.64 R14, c[0x4][R0] ;  /* 0x01000000000e7b82 */ /* 0x0000620000000a00 */
[----:B------:R-:W-:Y:S01]  /*10a0*/  IMAD.U32 R5, RZ, RZ, UR5 ;  /* 0x00000005ff057e24 */ /* 0x000fe2000f8e00ff */
[----:B------:R-:W-:Y:S01]  /*10b0*/  ULDC.64 UR4, c[0x4][0x1d0] ;  /* 0x0100740000047ab9 */ /* 0x000fe20000000a00 */
[----:B------:R-:W-:Y:S02]  /*10c0*/  IMAD.U32 R10, RZ, RZ, UR6 ;  /* 0x00000006ff0a7e24 */ /* 0x000fe4000f8e00ff */
[----:B------:R-:W-:Y:S02]  /*10d0*/  IMAD.U32 R6, RZ, RZ, UR4 ;  /* 0x00000004ff067e24 */ /* 0x000fe4000f8e00ff */
[----:B------:R-:W-:-:S02]  /*10e0*/  IMAD.U32 R7, RZ, RZ, UR5 ;  /* 0x00000005ff077e24 */ /* 0x000fc4000f8e00ff */
[----:B------:R-:W-:Y:S02]  /*10f0*/  IMAD.U32 R11, RZ, RZ, UR7 ;  /* 0x00000007ff0b7e24 */ /* 0x000fe4000f8e00ff */
[----:B------:R-:W-:Y:S02]  /*1100*/  IMAD.MOV.U32 R8, RZ, RZ, 0x70 ;  /* 0x00000070ff087424 */ /* 0x000fe400078e00ff */
[----:B------:R-:W-:Y:S02]  /*1110*/  IMAD.MOV.U32 R12, RZ, RZ, 0x1 ;  /* 0x00000001ff0c7424 */ /* 0x000fe400078e00ff */
[----:B0-----:R-:W-:-:S07]  /*1120*/  IMAD.MOV.U32 R13, RZ, RZ, RZ ;  /* 0x000000ffff0d7224 */ /* 0x001fce00078e00ff */
[----:B------:R-:W-:-:S07]  /*1130*/  LEPC R20, `(.L_x_9) ;  /* 0x000000001014794e */ /* 0x000fce0000000000 */
[----:B-1----:R-:W-:Y:S05]  /*1140*/  CALL.ABS.NOINC R14 ;  /* 0x000000000e007343 */ /* 0x002fea0003c00000 */
.L_x_9:
[----:B------:R-:W-:Y:S01]  /*1150*/  ULDC.64 UR4, c[0x0][0x990] ;  /* 0x0002640000047ab9 */ /* 0x000fe20000000a00 */
[----:B------:R-:W-:Y:S01]  /*1160*/  ULDC.64 UR6, c[0x0][0x998] ;  /* 0x0002660000067ab9 */ /* 0x000fe20000000a00 */
[----:B------:R-:W-:Y:S01]  /*1170*/  UISETP.NE.U32.AND UP0, UPT, UR4, URZ, UPT ;  /* 0x0000003f0400728c */ /* 0x000fe2000bf05070 */
[----:B------:R-:W-:Y:S01]  /*1180*/  IMAD.MOV.U32 R3, RZ, RZ, 0x3f800000 ;  /* 0x3f800000ff037424 */ /* 0x000fe200078e00ff */
[----:B------:R-:W-:Y:S01]  /*1190*/  UISETP.NE.U32.AND UP1, UPT, UR6, URZ, UPT ;  /* 0x0000003f0600728c */ /* 0x000fe2000bf25070 */
[----:B------:R-:W-:Y:S01]  /*11a0*/  IMAD.MOV.U32 R0, RZ, RZ, 0x3f800000 ;  /* 0x3f800000ff007424 */ /* 0x000fe200078e00ff */
[----:B------:R-:W-:Y:S02]  /*11b0*/  UISETP.NE.AND.EX UP0, UPT, UR5, URZ, UPT, UP0 ;  /* 0x0000003f0500728c */ /* 0x000fe4000bf05300 */
[----:B------:R-:W-:-:S04]  /*11c0*/  UISETP.NE.AND.EX UP1, UPT, UR7, URZ, UPT, UP1 ;  /* 0x0000003f0700728c */ /* 0x000fc8000bf25310 */
[----:B------:R-:W-:Y:S02]  /*11d0*/  PLOP3.LUT P0, PT, PT, PT, UP0, 0x80, 0x0 ;  /* 0x000000000000781c */ /* 0x000fe40003f0f008 */
[----:B------:R-:W-:-:S03]  /*11e0*/  PLOP3.LUT P1, PT, PT, PT, UP1, 0x80, 0x0 ;  /* 0x000000000000781c */ /* 0x000fc60003f2f018 */
[----:B------:R-:W-:Y:S02]  /*11f0*/  @UP0 USHF.R.S32.HI UR8, URZ, 0x1f, UR40 ;  /* 0x0000001f3f080899 */ /* 0x000fe40008011428 */
[----:B------:R-:W-:Y:S02]  /*1200*/  @UP1 USHF.R.S32.HI UR9, URZ, 0x1f, UR40 ;  /* 0x0000001f3f091899 */ /* 0x000fe40008011428 */
[----:B------:R-:W-:Y:S02]  /*1210*/  @UP0 UIADD3 UR16, -UR40, URZ, URZ ;  /* 0x0000003f28100290 */ /* 0x000fe4000fffe13f */
[----:B------:R-:W-:Y:S01]  /*1220*/  @UP1 UIADD3 UR20, -UR40, URZ, URZ ;  /* 0x0000003f28141290 */ /* 0x000fe2000fffe13f */
[----:B------:R-:W-:Y:S01]  /*1230*/  @UP0 ULDC.64 UR12, c[0x0][0x9a8] ;  /* 0x00026a00000c0ab9 */ /* 0x000fe20000000a00 */
[----:B------:R-:W-:Y:S01]  /*1240*/  @UP1 ULDC.64 UR14, c[0x0][0x9b8] ;  /* 0x00026e00000e1ab9 */ /* 0x000fe20000000a00 */
[----:B------:R-:W-:Y:S01]  /*1250*/  @UP0 ULDC UR17, c[0x0][0xc44] ;  /* 0x0003110000110ab9 */ /* 0x000fe20000000800 */
[----:B------:R-:W-:Y:S01]  /*1260*/  @UP1 ULDC UR21, c[0x0][0xc44] ;  /* 0x0003110000151ab9 */ /* 0x000fe20000000800 */
[----:B------:R-:W-:-:S02]  /*1270*/  @UP0 UIMAD UR8, UR8, UR12, URZ ;  /* 0x0000000c080802a4 */ /* 0x000fc4000f8e023f */
[----:B------:R-:W-:Y:S02]  /*1280*/  @UP1 UIMAD UR9, UR9, UR14, URZ ;  /* 0x0000000e090912a4 */ /* 0x000fe4000f8e023f */
[----:B------:R-:W-:Y:S02]  /*1290*/  @UP0 UIMAD UR16, UR17, UR16, UR42 ;  /* 0x00000010111002a4 */ /* 0x000fe4000f8e022a */
[----:B------:R-:W-:Y:S02]  /*12a0*/  @UP1 UIMAD UR20, UR21, UR20, UR42 ;  /* 0x00000014151412a4 */ /* 0x000fe4000f8e022a */
[----:B------:R-:W-:Y:S02]  /*12b0*/  @UP0 UIMAD.WIDE.U32 UR10, UR40, UR12, URZ ;  /* 0x0000000c280a02a5 */ /* 0x000fe4000f8e003f */
[----:B------:R-:W-:Y:S02]  /*12c0*/  @UP0 UIMAD UR18, UR40, UR13, UR8 ;  /* 0x0000000d281202a4 */ /* 0x000fe4000f8e0208 */
[----:B------:R-:W-:-:S02]  /*12d0*/  @UP0 USHF.R.S32.HI UR17, URZ, 0x1f, UR16 ;  /* 0x0000001f3f110899 */ /* 0x000fc40008011410 */
[----:B------:R-:W-:Y:S02]  /*12e0*/  @UP1 USHF.R.S32.HI UR21, URZ, 0x1f, UR20 ;  /* 0x0000001f3f151899 */ /* 0x000fe40008011414 */
[----:B------:R-:W-:Y:S02]  /*12f0*/  @UP1 UIMAD.WIDE.U32 UR12, UR40, UR14, URZ ;  /* 0x0000000e280c12a5 */ /* 0x000fe4000f8e003f */
[----:B------:R-:W-:Y:S02]  /*1300*/  @UP1 UIMAD UR19, UR40, UR15, UR9 ;  /* 0x0000000f281312a4 */ /* 0x000fe4000f8e0209 */
[----:B------:R-:W-:Y:S01]  /*1310*/  @UP0 UIADD3 UR11, UR11, UR18, URZ ;  /* 0x000000120b0b0290 */ /* 0x000fe2000fffe03f */
[----:B------:R-:W-:Y:S01]  /*1320*/  @UP0 ULDC.64 UR14, c[0x0][0x9b0] ;  /* 0x00026c00000e0ab9 */ /* 0x000fe20000000a00 */
[----:B------:R-:W-:Y:S01]  /*1330*/  @UP1 ULDC.64 UR8, c[0x0][0x9c0] ;  /* 0x0002700000081ab9 */ /* 0x000fe20000000a00 */
[----:B------:R-:W-:Y:S02]  /*1340*/  @UP0 UIMAD UR17, UR17, UR14, URZ ;  /* 0x0000000e111102a4 */ /* 0x000fe4000f8e023f */
[----:B------:R-:W-:-:S02]  /*1350*/  @UP1 UIMAD UR18, UR21, UR8, URZ ;  /* 0x00000008151212a4 */ /* 0x000fc4000f8e023f */
[----:B------:R-:W-:Y:S02]  /*1360*/  @UP1 UIADD3 UR13, UR13, UR19, URZ ;  /* 0x000000130d0d1290 */ /* 0x000fe4000fffe03f */
[----:B------:R-:W-:Y:S02]  /*1370*/  @UP0 UIMAD UR17, UR16, UR15, UR17 ;  /* 0x0000000f101102a4 */ /* 0x000fe4000f8e0211 */
[----:B------:R-:W-:Y:S02]  /*1380*/  @UP1 UIMAD UR18, UR20, UR9, UR18 ;  /* 0x00000009141212a4 */ /* 0x000fe4000f8e0212 */
[----:B------:R-:W-:Y:S02]  /*1390*/  @UP0 UIMAD.WIDE.U32 UR14, UR16, UR14, UR10 ;  /* 0x0000000e100e02a5 */ /* 0x000fe4000f8e000a */
[----:B------:R-:W-:Y:S02]  /*13a0*/  @UP1 UIMAD.WIDE.U32 UR8, UR20, UR8, UR12 ;  /* 0x00000008140812a5 */ /* 0x000fe4000f8e000c */
[----:B------:R-:W-:-:S02]  /*13b0*/  @UP0 UIADD3 UR10, UR15, UR17, URZ ;  /* 0x000000110f0a0290 */ /* 0x000fc4000fffe03f */
[----:B------:R-:W-:Y:S02]  /*13c0*/  @UP0 ULEA UR4, UP2, UR14, UR4, 0x2 ;  /* 0x000000040e040291 */ /* 0x000fe4000f84103f */
[----:B------:R-:W-:Y:S02]  /*13d0*/  @UP1 UIADD3 UR9, UR9, UR18, URZ ;  /* 0x0000001209091290 */ /* 0x000fe4000fffe03f */
[----:B------:R-:W-:Y:S02]  /*13e0*/  @UP1 ULEA UR6, UP3, UR8, UR6, 0x2 ;  /* 0x0000000608061291 */ /* 0x000fe4000f86103f */
[----:B------:R-:W-:Y:S01]  /*13f0*/  @UP0 ULEA.HI.X UR5, UR14, UR5, UR10, 0x2, UP2 ;  /* 0x000000050e050291 */ /* 0x000fe200090f140a */
[----:B------:R-:W-:Y:S01]  /*1400*/  IMAD.U32 R4, RZ, RZ, UR4 ;  /* 0x00000004ff047e24 */ /* 0x000fe2000f8e00ff */
[----:B------:R-:W-:Y:S02]  /*1410*/  @UP1 ULEA.HI.X UR7, UR8, UR7, UR9, 0x2, UP3 ;  /* 0x0000000708071291 */ /* 0x000fe400098f1409 */
[----:B------:R-:W-:-:S02]  /*1420*/  IMAD.U32 R6, RZ, RZ, UR6 ;  /* 0x00000006ff067e24 */ /* 0x000fc4000f8e00ff */
[----:B------:R-:W-:Y:S02]  /*1430*/  IMAD.U32 R5, RZ, RZ, UR5 ;  /* 0x00000005ff057e24 */ /* 0x000fe4000f8e00ff */
[----:B------:R-:W-:-:S03]  /*1440*/  IMAD.U32 R7, RZ, RZ, UR7 ;  /* 0x00000007ff077e24 */ /* 0x000fc6000f8e00ff */
[----:B------:R-:W2:Y:S04]  /*1450*/  @P0 LDG.E R3, desc[UR46][R4.64] ;  /* 0x0000002e04030981 */ /* 0x000ea8000c1e1900 */
[----:B------:R-:W2:Y:S01]  /*1460*/  @P1 LDG.E R0, desc[UR46][R6.64] ;  /* 0x0000002e06001981 */ /* 0x000ea2000c1e1900 */
[----:B------:R-:W-:Y:S01]  /*1470*/  ULOP3.LUT UR4, UR44, 0x1, URZ, 0xc0, !UPT ;  /* 0x000000012c047892 */ /* 0x000fe2000f8ec03f */
[----:B------:R-:W-:-:S05]  /*1480*/  IMAD.U32 R9, RZ, RZ, UR45 ;  /* 0x0000002dff097e24 */ /* 0x000fca000f8e00ff */
[----:B------:R-:W-:Y:S01]  /*1490*/  IMAD.U32 R8, RZ, RZ, UR4 ;  /* 0x00000004ff087e24 */ /* 0x000fe2000f8e00ff */
[----:B------:R-:W-:Y:S01]  /*14a0*/  ULDC UR4, c[0x0][0x9d8] ;  /* 0x0002760000047ab9 */ /* 0x000fe20000000800 */
[----:B------:R-:W-:-:S03]  /*14b0*/  ISETP.NE.AND P0, PT, R9, 0x3, PT ;  /* 0x000000030900780c */ /* 0x000fc60003f05270 */
[----:B------:R-:W-:-:S04]  /*14c0*/  SHF.L.U32 R8, R8, 0x1f, RZ ;  /* 0x0000001f08087819 */ /* 0x000fc800000006ff */
[----:B------:R-:W0:Y:S01]  /*14d0*/  SYNCS.PHASECHK.TRANS64.TRYWAIT P1, [UR39+0x38800], R8 ;  /* 0x03880008ff0075a7 */ /* 0x000e220008020167 */
[----:B--2---:R-:W-:-:S04]  /*14e0*/  FMUL.FTZ R0, R3, R0 ;  /* 0x0000000003007220 */ /* 0x004fc80000410000 */
[----:B------:R-:W-:Y:S01]  /*14f0*/  FMUL.FTZ R0, R0, UR4 ;  /* 0x0000000400007c20 */ /* 0x000fe20008410000 */
[----:B0-----:R-:W-:Y:S06]  /*1500*/  @!P1 BRA `(.L_x_10) ;  /* 0x000000d800109947 */ /* 0x001fec0003800000 */
.L_x_101:
[----:B------:R-:W-:Y:S05]  /*1510*/  @!P0 BRA `(.L_x_11) ;  /* 0x0000000000048947 */ /* 0x000fea0003800000 */
[----:B------:R-:W-:Y:S01]  /*1520*/  BPT.TRAP 0x1 ;  /* 0x000000040000795c */ /* 0x000fe20000300000 */
.L_x_11:
[----:B0-----:R-:W-:Y:S02]  /*1530*/  IMAD.U32 R3, RZ, RZ, UR51 ;  /* 0x00000033ff037e24 */ /* 0x001fe4000f8e00ff */
[----:B------:R-:W-:-:S03]  /*1540*/  IMAD.U32 R4, RZ, RZ, UR43 ;  /* 0x0000002bff047e24 */ /* 0x000fc6000f8e00ff */
[----:B------:R-:W-:Y:S02]  /*1550*/  LEA R3, R3, UR39, 0x3 ;  /* 0x0000002703037c11 */ /* 0x000fe4000f8e18ff */
[----:B------:R-:W-:-:S04]  /*1560*/  SHF.L.U32 R4, R4, 0x1f, RZ ;  /* 0x0000001f04047819 */ /* 0x000fc800000006ff */
[----:B------:R0:W1:Y:S01]  /*1570*/  SYNCS.PHASECHK.TRANS64.TRYWAIT P1, [R3+URZ+0x38830], R4 ;  /* 0x03883004030075a7 */ /* 0x000062000802017f */
[----:B------:R-:W-:Y:S05]  /*1580*/  @!P0 BRA `(.L_x_12) ;  /* 0x0000000000048947 */ /* 0x000fea0003800000 */
[----:B------:R-:W-:Y:S01]  /*1590*/  BPT.TRAP 0x1 ;  /* 0x000000040000795c */ /* 0x000fe20000300000 */
.L_x_12:
[----:B------:R-:W2:Y:S01]  /*15a0*/  S2R R5, SR_TID.X ;  /* 0x0000000000057919 */ /* 0x000ea20000002100 */
[----:B------:R-:W-:Y:S01]  /*15b0*/  IMAD.MOV.U32 R151, RZ, RZ, RZ ;  /* 0x000000ffff977224 */ /* 0x000fe200078e00ff */
[----:B--2---:R-:W-:Y:S01]  /*15c0*/  LOP3.LUT P2, RZ, R5, 0x7f, RZ, 0xc0, !PT ;  /* 0x0000007f05ff7812 */ /* 0x004fe2000784c0ff */
[----:B-1----:R-:W-:-:S12]  /*15d0*/  @P1 BRA `(.L_x_13) ;  /* 0x0000000000081947 */ /* 0x002fd80003800000 */
[----:B------:R-:W1:Y:S02]  /*15e0*/  SYNCS.PHASECHK.TRANS64.TRYWAIT P1, [R3+URZ+0x38830], R4 ;  /* 0x03883004030075a7 */ /* 0x000e64000802017f */
[----:B-1----:R-:W-:Y:S05]  /*15f0*/  @!P1 BRA `(.L_x_14) ;  /* 0x000000d400ec9947 */ /* 0x002fea0003800000 */
.L_x_13:
[----:B------:R-:W-:Y:S05]  /*1600*/  WARPSYNC.ALL ;  /* 0x0000000000007948 */ /* 0x000fea0003800000 */
[----:B------:R-:W-:Y:S01]  /*1610*/  UIADD3 UR4, UR39, 0x28400, URZ ;  /* 0x0002840027047890 */ /* 0x000fe2000fffe03f */
[----:B------:R-:W-:Y:S01]  /*1620*/  WARPGROUP.ARRIVE ;  /* 0x00000000000079c5 */ /* 0x000fe20000000000 */
[----:B------:R-:W-:-:S05]  /*1630*/  ULOP3.LUT UR32, UR52, 0x10000, URZ, 0xfc, !UPT ;  /* 0x0001000034207892 */ /* 0x000fca000f8efc3f */
[----:B------:R-:W2:Y:S01]  /*1640*/  S2R R89, SR_TID.X ;  /* 0x0000000000597919 */ /* 0x000ea20000002100 */
[----:B------:R-:W-:Y:S01]  /*1650*/  USHF.R.U32.HI UR4, URZ, 0x4, UR4 ;  /* 0x000000043f047899 */ /* 0x000fe20008011604 */
[--C-:B------:R-:W-:Y:S01]  /*1660*/  IMAD.MOV.U32 R150, RZ, RZ, R151.reuse ;  /* 0x000000ffff967224 */ /* 0x100fe200078e0097 */
[----:B------:R-:W-:Y:S01]  /*1670*/  UMOV UR33, 0x40000040 ;  /* 0x4000004000217882 */ /* 0x000fe20000000000 */
[----:B------:R-:W-:Y:S01]  /*1680*/  UMOV UR35, 0x40000040 ;  /* 0x4000004000237882 */ /* 0x000fe20000000000 */
[----:B------:R-:W-:Y:S01]  /*1690*/  ULOP3.LUT UR4, UR4, 0x3fff, URZ, 0xc0, !UPT ;  /* 0x00003fff04047892 */ /* 0x000fe2000f8ec03f */
[--C-:B------:R-:W-:Y:S01]  /*16a0*/  IMAD.MOV.U32 R149, RZ, RZ, R151.reuse ;  /* 0x000000ffff957224 */ /* 0x100fe200078e0097 */
[----:B------:R-:W-:Y:S01]  /*16b0*/  UMOV UR5, 0x40000040 ;  /* 0x4000004000057882 */ /* 0x000fe20000000000 */
[----:B------:R-:W-:Y:S01]  /*16c0*/  UMOV UR7, 0x40000040 ;  /* 0x4000004000077882 */ /* 0x000fe20000000000 */
[----:B------:R-:W-:Y:S01]  /*16d0*/  ULOP3.LUT UR48, UR4, 0x10000, URZ, 0xfc, !UPT ;  /* 0x0001000004307892 */ /* 0x000fe2000f8efc3f */
[--C-:B------:R-:W-:Y:S01]  /*16e0*/  IMAD.MOV.U32 R148, RZ, RZ, R151.reuse ;  /* 0x000000ffff947224 */ /* 0x100fe200078e0097 */
[----:B------:R-:W-:Y:S01]  /*16f0*/  UIADD3 UR4, UR32, 0x2, URZ ;  /* 0x0000000220047890 */ /* 0x000fe2000fffe03f */
[--C-:B------:R-:W-:Y:S01]  /*1700*/  IMAD.MOV.U32 R147, RZ, RZ, R151.reuse ;  /* 0x000000ffff937224 */ /* 0x100fe200078e0097 */
[----:B------:R-:W-:Y:S01]  /*1710*/  ULEA UR34, UR51, UR48, 0xb ;  /* 0x0000003033227291 */ /* 0x000fe2000f8e583f */
[--C-:B------:R-:W-:Y:S01]  /*1720*/  IMAD.MOV.U32 R146, RZ, RZ, R151.reuse ;  /* 0x000000ffff927224 */ /* 0x100fe200078e0097 */
[----:B------:R-:W-:Y:S01]  /*1730*/  UIADD3 UR8, UR32, 0x4, URZ ;  /* 0x0000000420087890 */ /* 0x000fe2000fffe03f */
[--C-:B------:R-:W-:Y:S01]  /*1740*/  IMAD.MOV.U32 R145, RZ, RZ, R151.reuse ;  /* 0x000000ffff917224 */ /* 0x100fe200078e0097 */
[----:B------:R-:W-:Y:S01]  /*1750*/  UIADD3 UR6, UR34, 0x2, URZ ;  /* 0x0000000222067890 */ /* 0x000fe2000fffe03f */
[--C-:B------:R-:W-:Y:S01]  /*1760*/  IMAD.MOV.U32 R144, RZ, RZ, R151.reuse ;  /* 0x000000ffff907224 */ /* 0x100fe200078e0097 */
[----:B------:R-:W-:Y:S01]  /*1770*/  UIADD3 UR10, UR34, 0x4, URZ ;  /* 0x00000004220a7890 */ /* 0x000fe2000fffe03f */
[--C-:B------:R-:W-:Y:S01]  /*1780*/  IMAD.MOV.U32 R143, RZ, RZ, R151.reuse ;  /* 0x000000ffff8f7224 */ /* 0x100fe200078e0097 */
[----:B------:R-:W-:Y:S01]  /*1790*/  UMOV UR9, 0x40000040 ;  /* 0x4000004000097882 */ /* 0x000fe20000000000 */
[----:B------:R-:W-:Y:S01]  /*17a0*/  QGMMA.64x128x32.F32.E4M3.E4M3 R24, gdesc[UR32], RZ, !UPT, gsb0 ;  /* 0x01e00000201879f3 */ /* 0x000fe2000c0008ff */
[----:B------:R-:W-:Y:S01]  /*17b0*/  UMOV UR11, 0x40000040 ;  /* 0x40000040000b7882 */ /* 0x000fe20000000000 */
[----:B------:R-:W-:Y:S01]  /*17c0*/  UIADD3 UR12, UR32, 0x6, URZ ;  /* 0x00000006200c7890 */ /* 0x000fe2000fffe03f */
[--C-:B------:R-:W-:Y:S01]  /*17d0*/  IMAD.MOV.U32 R142, RZ, RZ, R151.reuse ;  /* 0x000000ffff8e7224 */ /* 0x100fe200078e0097 */
[----:B------:R-:W-:Y:S01]  /*17e0*/  UIADD3 UR14, UR34, 0x6, URZ ;  /* 0x00000006220e7890 */ /* 0x000fe2000fffe03f */
[--C-:B------:R-:W-:Y:S01]  /*17f0*/  IMAD.MOV.U32 R141, RZ, RZ, R151.reuse ;  /* 0x000000ffff8d7224 */ /* 0x100fe200078e0097 */
[----:B------:R-:W-:Y:S01]  /*1800*/  UMOV UR13, 0x40000040 ;  /* 0x40000040000d7882 */ /* 0x000fe20000000000 */
        /* <DEDUP_REMOVED lines=25> */
[----:B------:R-:W-:Y:S01]  /*19a0*/  UISETP.GE.AND UP0, UPT, UR50, 0x81, UPT ;  /* 0x000000813200788c */ /* 0x000fe2000bf06270 */
[----:B------:R-:W-:-:S02]  /*19b0*/  IMAD.MOV.U32 R132, RZ, RZ, R151 ;  /* 0x000000ffff847224 */ /* 0x000fc400078e0097 */
[--C-:B------:R-:W-:Y:S02]  /*19c0*/  IMAD.MOV.U32 R131, RZ, RZ, R151.reuse ;  /* 0x000000ffff837224 */ /* 0x100fe400078e0097 */
[--C-:B------:R-:W-:Y:S02]  /*19d0*/  IMAD.MOV.U32 R130, RZ, RZ, R151.reuse ;  /* 0x000000ffff827224 */ /* 0x100fe400078e0097 */
[--C-:B------:R-:W-:Y:S02]  /*19e0*/  IMAD.MOV.U32 R129, RZ, RZ, R151.reuse ;  /* 0x000000ffff817224 */ /* 0x100fe400078e0097 */
[--C-:B------:R-:W-:Y:S02]  /*19f0*/  IMAD.MOV.U32 R128, RZ, RZ, R151.reuse ;  /* 0x000000ffff807224 */ /* 0x100fe400078e0097 */
[--C-:B------:R-:W-:Y:S02]  /*1a00*/  IMAD.MOV.U32 R127, RZ, RZ, R151.reuse ;  /* 0x000000ffff7f7224 */ /* 0x100fe400078e0097 */
        /* <DEDUP_REMOVED lines=36> */
[----:B------:R-:W-:Y:S01]  /*1c50*/  IMAD.MOV.U32 R90, RZ, RZ, R151 ;  /* 0x000000ffff5a7224 */ /* 0x000fe200078e0097 */
[----:B------:R-:W-:-:S02]  /*1c60*/  WARPGROUP.DEPBAR.LE gsb0, 0x0 ;  /* 0x00008000000079c5 */ /* 0x000fc40000010000 */
[----:B------:R-:W-:-:S06]  /*1c70*/  WARPGROUP.ARRIVE ;  /* 0x00000000000079c5 */ /* 0x000fcc0000000000 */
[----:B------:R-:W-:Y:S01]  /*1c80*/  QGMMA.64x128x32.F32.E4M3.E4M3 R24, gdesc[UR4], R24, gsb0 ;  /* 0x01e00000041879f3 */ /* 0x000fe20008000818 */
[----:B------:R-:W-:Y:S02]  /*1c90*/  ULDC UR6, c[0x0][0x988] ;  /* 0x0002620000067ab9 */ /* 0x000fe40000000800 */
[----:B------:R-:W-:Y:S02]  /*1ca0*/  WARPGROUP.DEPBAR.LE gsb0, 0x0 ;  /* 0x00008000000079c5 */ /* 0x000fe40000010000 */
[----:B------:R-:W-:-:S07]  /*1cb0*/  WARPGROUP.ARRIVE ;  /* 0x00000000000079c5 */ /* 0x000fce0000000000 */
[----:B------:R-:W-:Y:S03]  /*1cc0*/  QGMMA.64x128x32.F32.E4M3.E4M3 R24, gdesc[UR8], R24, gsb0 ;  /* 0x01e00000081879f3 */ /* 0x000fe60008000818 */
        /* <DEDUP_REMOVED lines=16> */
[C---:B------:R-:W-:Y:S01]  /*1dd0*/  FMUL.FTZ R24, R0.reuse, R24 ;  /* 0x0000001800187220 */ /* 0x040fe20000410000 */
[C---:B------:R-:W-:Y:S01]  /*1de0*/  FMUL.FTZ R25, R0.reuse, R25 ;  /* 0x0000001900197220 */ /* 0x040fe20000410000 */
[C---:B------:R-:W-:Y:S01]  /*1df0*/  FMUL.FTZ R28, R0.reuse, R28 ;  /* 0x0000001c001c7220 */ /* 0x040fe20000410000 */
[C---:B------:R-:W-:Y:S01]  /*1e00*/  FMUL.FTZ R34, R0.reuse, R34 ;  /* 0x0000002200227220 */ /* 0x040fe20000410000 */
[C---:B------:R-:W-:Y:S01]  /*1e10*/  FMUL.FTZ R35, R0.reuse, R35 ;  /* 0x0000002300237220 */ /* 0x040fe20000410000 */
[C---:B------:R-:W-:Y:S01]  /*1e20*/  FMUL.FTZ R29, R0.reuse, R29 ;  /* 0x0000001d001d7220 */ /* 0x040fe20000410000 */
[----:B------:R-:W-:Y:S01]  /*1e30*/  MUFU.TANH R24, R24 ;  /* 0x0000001800187308 */ /* 0x000fe20000002400 */
[C---:B------:R-:W-:Y:S01]  /*1e40*/  FMUL.FTZ R38, R0.reuse, R38 ;  /* 0x0000002600267220 */ /* 0x040fe20000410000 */
        /* <DEDUP_REMOVED lines=14> */
[----:B------:R3:W4:Y:S01]  /*1f30*/  MUFU.TANH R8, R34 ;  /* 0x0000002200087308 */ /* 0x0007220000002400 */
[C---:B------:R-:W-:Y:S01]  /*1f40*/  FMUL.FTZ R47, R0.reuse, R47 ;  /* 0x0000002f002f7220 */ /* 0x040fe20000410000 */
[C---:B------:R-:W-:Y:S01]  /*1f50*/  FMUL.FTZ R41, R0.reuse, R41 ;  /* 0x0000002900297220 */ /* 0x040fe20000410000 */
[C---:B------:R-:W-:Y:S01]  /*1f60*/  FMUL.FTZ R50, R0.reuse, R50 ;  /* 0x0000003200327220 */ /* 0x040fe20000410000 */
[C---:B------:R-:W-:Y:S01]  /*1f70*/  FMUL.FTZ R44, R0.reuse, R44 ;  /* 0x0000002c002c7220 */ /* 0x040fe20000410000 */
[C---:B------:R-:W-:Y:S01]  /*1f80*/  FMUL.FTZ R51, R0.reuse, R51 ;  /* 0x0000003300337220 */ /* 0x040fe20000410000 */
[C---:B------:R-:W-:Y:S01]  /*1f90*/  FMUL.FTZ R45, R0.reuse, R45 ;  /* 0x0000002d002d7220 */ /* 0x040fe20000410000 */
[----:B------:R-:W-:Y:S01]  /*1fa0*/  FMUL.FTZ R58, R0, R58 ;  /* 0x0000003a003a7220 */ /* 0x000fe20000410000 */
[----:B------:R5:W-:Y:S01]  /*1fb0*/  MUFU.TANH R9, R35 ;  /* 0x0000002300097308 */ /* 0x000be20000002400 */
[----:B---3--:R-:W-:-:S02]  /*1fc0*/  VIADD R34, R236, UR50 ;  /* 0x00000032ec227c36 */ /* 0x008fc40008000000 */
[C---:B------:R-:W-:Y:S01]  /*1fd0*/  FMUL.FTZ R48, R0.reuse, R48 ;  /* 0x0000003000307220 */ /* 0x040fe20000410000 */
[C---:B------:R-:W-:Y:S01]  /*1fe0*/  FMUL.FTZ R59, R0.reuse, R59 ;  /* 0x0000003b003b7220 */ /* 0x040fe20000410000 */
[C---:B------:R-:W-:Y:S01]  /*1ff0*/  FMUL.FTZ R49, R0.reuse, R49 ;  /* 0x0000003100317220 */ /* 0x040fe20000410000 */
[C---:B------:R-:W-:Y:S01]  /*2000*/  FMUL.FTZ R66, R0.reuse, R66 ;  /* 0x0000004200427220 */ /* 0x040fe20000410000 */
[C---:B------:R-:W-:Y:S01]  /*2010*/  FMUL.FTZ R52, R0.reuse, R52 ;  /* 0x0000003400347220 */ /* 0x040fe20000410000 */
[C---:B------:R-:W-:Y:S01]  /*2020*/  FMUL.FTZ R67, R0.reuse, R67 ;  /* 0x0000004300437220 */ /* 0x040fe20000410000 */
[----:B------:R-:W-:Y:S01]  /*2030*/  MUFU.TANH R28, R28 ;  /* 0x0000001c001c7308 */ /* 0x000fe20000002400 */
[----:B-----5:R-:W-:Y:S02]  /*2040*/  IMAD.U32 R35, RZ, RZ, UR49 ;  /* 0x00000031ff237e24 */ /* 0x020fe4000f8e00ff */
[C---:B------:R-:W-:Y:S01]  /*2050*/  FMUL.FTZ R53, R0.reuse, R53 ;  /* 0x0000003500357220 */ /* 0x040fe20000410000 */
[C---:B------:R-:W-:Y:S01]  /*2060*/  FMUL.FTZ R56, R0.reuse, R56 ;  /* 0x0000003800387220 */ /* 0x040fe20000410000 */
[C---:B------:R-:W-:Y:S01]  /*2070*/  FMUL.FTZ R57, R0.reuse, R57 ;  /* 0x0000003900397220 */ /* 0x040fe20000410000 */
[C---:B------:R-:W-:Y:S01]  /*2080*/  FMUL.FTZ R54, R0.reuse, R54 ;  /* 0x0000003600367220 */ /* 0x040fe20000410000 */
[C---:B------:R-:W-:Y:S01]  /*2090*/  FMUL.FTZ R60, R0.reuse, R60 ;  /* 0x0000003c003c7220 */ /* 0x040fe20000410000 */
[C---:B------:R-:W-:Y:S01]  /*20a0*/  FMUL.FTZ R55, R0.reuse, R55 ;  /* 0x0000003700377220 */ /* 0x040fe20000410000 */
[----:B------:R3:W-:Y:S01]  /*20b0*/  MUFU.TANH R10, R38 ;  /* 0x00000026000a7308 */ /* 0x0007e20000002400 */
[C---:B------:R-:W-:Y:S01]  /*20c0*/  FMUL.FTZ R61, R0.reuse, R61 ;  /* 0x0000003d003d7220 */ /* 0x040fe20000410000 */
[C---:B------:R-:W-:Y:S01]  /*20d0*/  FMUL.FTZ R64, R0.reuse, R64 ;  /* 0x0000004000407220 */ /* 0x040fe20000410000 */
[C---:B------:R-:W-:Y:S01]  /*20e0*/  FMUL.FTZ R65, R0.reuse, R65 ;  /* 0x0000004100417220 */ /* 0x040fe20000410000 */
[C---:B------:R-:W-:Y:S01]  /*20f0*/  FMUL.FTZ R62, R0.reuse, R62 ;  /* 0x0000003e003e7220 */ /* 0x040fe20000410000 */
[C---:B------:R-:W-:Y:S01]  /*2100*/  FMUL.FTZ R68, R0.reuse, R68 ;  /* 0x0000004400447220 */ /* 0x040fe20000410000 */
[C---:B------:R-:W-:Y:S01]  /*2110*/  FMUL.FTZ R63, R0.reuse, R63 ;  /* 0x0000003f003f7220 */ /* 0x040fe20000410000 */
[----:B------:R-:W-:Y:S01]  /*2120*/  FMUL.FTZ R69, R0, R69 ;  /* 0x0000004500457220 */ /* 0x000fe20000410000 */
[----:B------:R-:W-:Y:S01]  /*2130*/  MUFU.TANH R29, R29 ;  /* 0x0000001d001d7308 */ /* 0x000fe20000002400 */
[----:B---3--:R-:W-:-:S02]  /*2140*/  IMAD R38, R35, -0x80, R34 ;  /* 0xffffff8023267824 */ /* 0x008fc400078e0222 */
[C---:B------:R-:W-:Y:S01]  /*2150*/  FMUL.FTZ R72, R0.reuse, R72 ;  /* 0x0000004800487220 */ /* 0x040fe20000410000 */
[C---:B------:R-:W-:Y:S01]  /*2160*/  FMUL.FTZ R73, R0.reuse, R73 ;  /* 0x0000004900497220 */ /* 0x040fe20000410000 */
[C---:B------:R-:W-:Y:S01]  /*2170*/  FMUL.FTZ R70, R0.reuse, R70 ;  /* 0x0000004600467220 */ /* 0x040fe20000410000 */
[----:B------:R-:W-:Y:S01]  /*2180*/  FMUL.FTZ R76, R0, R76 ;  /* 0x0000004c004c7220 */ /* 0x000fe20000410000 */
[----:B------:R-:W-:Y:S01]  /*2190*/  ISETP.GT.AND P4, PT, R38, RZ, PT ;  /* 0x000000ff2600720c */ /* 0x000fe20003f84270 */
[----:B------:R-:W-:Y:S01]  /*21a0*/  FMUL.FTZ R71, R0, R71 ;  /* 0x0000004700477220 */ /* 0x000fe20000410000 */
[----:B01----:R-:W0:Y:S01]  /*21b0*/  MUFU.TANH R4, R26 ;  /* 0x0000001a00047308 */ /* 0x003e220000002400 */
[----:B------:R-:W-:Y:S01]  /*21c0*/  ISETP.GT.AND P5, PT, R38, 0x1, PT ;  /* 0x000000012600780c */ /* 0x000fe20003fa4270 */
[----:B------:R-:W-:Y:S01]  /*21d0*/  FMUL.FTZ R77, R0, R77 ;  /* 0x0000004d004d7220 */ /* 0x000fe20000410000 */
[----:B------:R-:W-:Y:S01]  /*21e0*/  ISETP.GT.AND P1, PT, R38, 0x8, PT ;  /* 0x000000082600780c */ /* 0x000fe20003f24270 */
[----:B------:R-:W-:Y:S01]  /*21f0*/  FMUL.FTZ R80, R0, R80 ;  /* 0x0000005000507220 */ /* 0x000fe20000410000 */
[----:B------:R-:W-:Y:S01]  /*2200*/  ISETP.GT.AND P2, PT, R38, 0x9, PT ;  /* 0x000000092600780c */ /* 0x000fe20003f44270 */
[----:B------:R-:W-:Y:S01]  /*2210*/  FMUL.FTZ R74, R0, R74 ;  /* 0x0000004a004a7220 */ /* 0x000fe20000410000 */
[----:B------:R-:W-:Y:S01]  /*2220*/  ISETP.GT.AND P3, PT, R38, 0x10, PT ;  /* 0x000000102600780c */ /* 0x000fe20003f64270 */
[----:B------:R-:W-:Y:S01]  /*2230*/  MUFU.TANH R32, R32 ;  /* 0x0000002000207308 */ /* 0x000fe20000002400 */
[C---:B------:R-:W-:Y:S01]  /*2240*/  FMUL.FTZ R81, R0.reuse, R81 ;  /* 0x0000005100517220 */ /* 0x040fe20000410000 */
[----:B------:R-:W-:Y:S01]  /*2250*/  FMUL.FTZ R75, R0, R75 ;  /* 0x0000004b004b7220 */ /* 0x000fe20000410000 */
[----:B----4-:R-:W-:Y:S01]  /*2260*/  FSEL R8, R8, -INF , P3 ;  /* 0xff80000008087808 */ /* 0x010fe20001800000 */
[C---:B------:R-:W-:Y:S01]  /*2270*/  FMUL.FTZ R84, R0.reuse, R84 ;  /* 0x0000005400547220 */ /* 0x040fe20000410000 */
[C---:B------:R-:W-:Y:S01]  /*2280*/  FMUL.FTZ R78, R0.reuse, R78 ;  /* 0x0000004e004e7220 */ /* 0x040fe20000410000 */
[C---:B------:R-:W-:Y:S01]  /*2290*/  FMUL.FTZ R85, R0.reuse, R85 ;  /* 0x0000005500557220 */ /* 0x040fe20000410000 */
[----:B------:R-:W-:Y:S01]  /*22a0*/  FMUL.FTZ R79, R0, R79 ;  /* 0x0000004f004f7220 */ /* 0x000fe20000410000 */
[----:B------:R-:W1:Y:S01]  /*22b0*/  MUFU.TANH R5, R27 ;  /* 0x0000001b00057308 */ /* 0x000e620000002400 */
[----:B0-----:R-:W-:Y:S01]  /*22c0*/  FSEL R4, R4, -INF , P4 ;  /* 0xff80000004047808 */ /* 0x001fe20002000000 */
[C---:B------:R-:W-:Y:S01]  /*22d0*/  FMUL.FTZ R82, R0.reuse, R82 ;  /* 0x0000005200527220 */ /* 0x040fe20000410000 */
[C---:B------:R-:W-:Y:S01]  /*22e0*/  FMUL.FTZ R83, R0.reuse, R83 ;  /* 0x0000005300537220 */ /* 0x040fe20000410000 */
[C---:B------:R-:W-:Y:S01]  /*22f0*/  FMUL.FTZ R86, R0.reuse, R86 ;  /* 0x0000005600567220 */ /* 0x040fe20000410000 */
[----:B------:R-:W-:-:S03]  /*2300*/  FMUL.FTZ R87, R0, R87 ;  /* 0x0000005700577220 */ /* 0x000fc60000410000 */
[----:B------:R-:W-:Y:S08]  /*2310*/  MUFU.TANH R33, R33 ;  /* 0x0000002100217308 */ /* 0x000ff00000002400 */
[----:B------:R0:W-:Y:S01]  /*2320*/  MUFU.TANH R11, R39 ;  /* 0x00000027000b7308 */ /* 0x0001e20000002400 */
[----:B-1----:R-:W-:-:S07]  /*2330*/  FSEL R5, R5, -INF , P5 ;  /* 0xff80000005057808 */ /* 0x002fce0002800000 */
[----:B------:R1:W-:Y:S01]  /*2340*/  MUFU.TANH R12, R42 ;  /* 0x0000002a000c7308 */ /* 0x0003e20000002400 */
[----:B0-----:R-:W-:Y:S02]  /*2350*/  FSEL R39, R24, -INF , P4 ;  /* 0xff80000018277808 */ /* 0x001fe40002000000 */
[----:B------:R-:W-:-:S04]  /*2360*/  ISETP.GT.AND P4, PT, R38, 0x11, PT ;  /* 0x000000112600780c */ /* 0x000fc80003f84270 */
[----:B------:R-:W-:Y:S01]  /*2370*/  FSEL R9, R9, -INF , P4 ;  /* 0xff80000009097808 */ /* 0x000fe20002000000 */
[----:B------:R-:W0:Y:S01]  /*2380*/  MUFU.TANH R6, R30 ;  /* 0x0000001e00067308 */ /* 0x000e220000002400 */
[----:B-1----:R-:W-:Y:S02]  /*2390*/  FSEL R42, R25, -INF , P5 ;  /* 0xff800000192a7808 */ /* 0x002fe40002800000 */
[----:B------:R-:W-:Y:S02]  /*23a0*/  ISETP.GT.AND P5, PT, R38, 0x18, PT ;  /* 0x000000182600780c */ /* 0x000fe40003fa4270 */
[----:B------:R-:W-:Y:S02]  /*23b0*/  FMNMX.FTZ R24, R39, R42, !PT ;  /* 0x0000002a27187209 */ /* 0x000fe40007810000 */
[----:B------:R-:W-:Y:S01]  /*23c0*/  FSEL R10, R10, -INF , P5 ;  /* 0xff8000000a0a7808 */ /* 0x000fe20002800000 */
[----:B------:R-:W-:Y:S08]  /*23d0*/  MUFU.TANH R36, R36 ;  /* 0x0000002400247308 */ /* 0x000ff00000002400 */
[----:B------:R1:W-:Y:S01]  /*23e0*/  MUFU.TANH R13, R43 ;  /* 0x0000002b000d7308 */ /* 0x0003e20000002400 */
[----:B0-----:R-:W-:-:S07]  /*23f0*/  FSEL R6, R6, -INF , P1 ;  /* 0xff80000006067808 */ /* 0x001fce0000800000 */
[----:B------:R-:W0:Y:S01]  /*2400*/  MUFU.TANH R7, R31 ;  /* 0x0000001f00077308 */ /* 0x000e220000002400 */
[----:B-1----:R-:W-:Y:S02]  /*2410*/  FSEL R43, R28, -INF , P1 ;  /* 0xff8000001c2b7808 */ /* 0x002fe40000800000 */
[----:B------:R-:W-:Y:S02]  /*2420*/  ISETP.GT.AND P1, PT, R38, 0x19, PT ;  /* 0x000000192600780c */ /* 0x000fe40003f24270 */
[----:B------:R-:W-:Y:S02]  /*2430*/  FMNMX.FTZ R25, R43, R24, !PT ;  /* 0x000000182b197209 */ /* 0x000fe40007810000 */
[----:B------:R-:W-:Y:S01]  /*2440*/  FSEL R11, R11, -INF , P1 ;  /* 0xff8000000b0b7808 */ /* 0x000fe20000800000 */
[----:B------:R-:W-:Y:S08]  /*2450*/  MUFU.TANH R37, R37 ;  /* 0x0000002500257308 */ /* 0x000ff00000002400 */
[----:B------:R1:W3:Y:S01]  /*2460*/  MUFU.TANH R14, R46 ;  /* 0x0000002e000e7308 */ /* 0x0002e20000002400 */
[----:B0-----:R-:W-:-:S07]  /*2470*/  FSEL R7, R7, -INF , P2 ;  /* 0xff80000007077808 */ /* 0x001fce0001000000 */
[----:B------:R-:W-:Y:S01]  /*2480*/  MUFU.TANH R40, R40 ;  /* 0x0000002800287308 */ /* 0x000fe20000002400 */
[----:B-1----:R-:W-:Y:S02]  /*2490*/  FSEL R46, R29, -INF , P2 ;  /* 0xff8000001d2e7808 */ /* 0x002fe40001000000 */
[----:B------:R-:W-:Y:S02]  /*24a0*/  ISETP.GT.AND P2, PT, R38, 0x20, PT ;  /* 0x000000202600780c */ /* 0x000fe40003f44270 */
[----:B------:R-:W-:Y:S02]  /*24b0*/  FMNMX.FTZ R24, R46, R25, !PT ;  /* 0x000000192e187209 */ /* 0x000fe40007810000 */
[----:B------:R-:W-:Y:S01]  /*24c0*/  FSEL R12, R12, -INF , P2 ;  /* 0xff8000000c0c7808 */ /* 0x000fe20001000000 */
[----:B------:R0:W1:Y:S08]  /*24d0*/  MUFU.TANH R15, R47 ;  /* 0x0000002f000f7308 */ /* 0x0000700000002400 */
[----:B------:R-:W-:Y:S01]  /*24e0*/  MUFU.TANH R41, R41 ;  /* 0x0000002900297308 */ /* 0x000fe20000002400 */
[----:B0-----:R-:W-:-:S02]  /*24f0*/  FSEL R47, R32, -INF , P3 ;  /* 0xff800000202f7808 */ /* 0x001fc40001800000 */
[----:B------:R-:W-:Y:S02]  /*2500*/  ISETP.GT.AND P3, PT, R38, 0x21, PT ;  /* 0x000000212600780c */ /* 0x000fe40003f64270 */
[----:B------:R-:W-:Y:S02]  /*2510*/  FMNMX.FTZ R25, R47, R24, !PT ;  /* 0x000000182f197209 */ /* 0x000fe40007810000 */
[----:B------:R-:W-:Y:S01]  /*2520*/  FSEL R13, R13, -INF , P3 ;  /* 0xff8000000d0d7808 */ /* 0x000fe20001800000 */
[----:B------:R0:W-:Y:S08]  /*2530*/  MUFU.TANH R20, R50 ;  /* 0x0000003200147308 */ /* 0x0001f00000002400 */
[----:B------:R-:W-:Y:S01]  /*2540*/  MUFU.TANH R44, R44 ;  /* 0x0000002c002c7308 */ /* 0x000fe20000002400 */
[----:B0-----:R-:W-:-:S02]  /*2550*/  FSEL R50, R33, -INF , P4 ;  /* 0xff80000021327808 */ /* 0x001fc40002000000 */
[----:B------:R-:W-:Y:S02]  /*2560*/  ISETP.GT.AND P4, PT, R38, 0x28, PT ;  /* 0x000000282600780c */ /* 0x000fe40003f84270 */
[----:B------:R-:W-:Y:S02]  /*2570*/  FMNMX.FTZ R24, R50, R25, !PT ;  /* 0x0000001932187209 */ /* 0x000fe40007810000 */
[----:B---3--:R-:W-:Y:S01]  /*2580*/  FSEL R14, R14, -INF , P4 ;  /* 0xff8000000e0e7808 */ /* 0x008fe20002000000 */
[----:B------:R0:W-:Y:S08]  /*2590*/  MUFU.TANH R21, R51 ;  /* 0x0000003300157308 */ /* 0x0001f00000002400 */
[----:B------:R-:W3:Y:S01]  /*25a0*/  MUFU.TANH R45, R45 ;  /* 0x0000002d002d7308 */ /* 0x000ee20000002400 */
[----:B0-----:R-:W-:-:S02]  /*25b0*/  FSEL R51, R36, -INF , P5 ;  /* 0xff80000024337808 */ /* 0x001fc40002800000 */
[----:B------:R-:W-:Y:S02]  /*25c0*/  ISETP.GT.AND P5, PT, R38, 0x29, PT ;  /* 0x000000292600780c */ /* 0x000fe40003fa4270 */
[----:B------:R-:W-:Y:S02]  /*25d0*/  FMNMX.FTZ R25, R51, R24, !PT ;  /* 0x0000001833197209 */ /* 0x000fe40007810000 */
[----:B-1----:R-:W-:Y:S01]  /*25e0*/  FSEL R15, R15, -INF , P5 ;  /* 0xff8000000f0f7808 */ /* 0x002fe20002800000 */
[----:B------:R0:W1:Y:S08]  /*25f0*/  MUFU.TANH R26, R58 ;  /* 0x0000003a001a7308 */ /* 0x0000700000002400 */
[----:B------:R-:W4:Y:S01]  /*2600*/  MUFU.TANH R48, R48 ;  /* 0x0000003000307308 */ /* 0x000f220000002400 */
[----:B0-----:R-:W-:-:S02]  /*2610*/  FSEL R58, R37, -INF , P1 ;  /* 0xff800000253a7808 */ /* 0x001fc40000800000 */
[----:B------:R-:W-:Y:S02]  /*2620*/  ISETP.GT.AND P1, PT, R38, 0x30, PT ;  /* 0x000000302600780c */ /* 0x000fe40003f24270 */
[----:B------:R-:W-:Y:S02]  /*2630*/  FMNMX.FTZ R24, R58, R25, !PT ;  /* 0x000000193a187209 */ /* 0x000fe40007810000 */
[----:B---3--:R-:W-:Y:S01]  /*2640*/  FSEL R88, R45, -INF , P5 ;  /* 0xff8000002d587808 */ /* 0x008fe20002800000 */
[----:B------:R0:W3:Y:S01]  /*2650*/  MUFU.TANH R27, R59 ;  /* 0x0000003b001b7308 */ /* 0x0000e20000002400 */
[----:B------:R-:W-:Y:S02]  /*2660*/  ISETP.GT.AND P5, PT, R38, 0x40, PT ;  /* 0x000000402600780c */ /* 0x000fe40003fa4270 */
[----:B------:R-:W-:Y:S02]  /*2670*/  FSEL R20, R20, -INF , P1 ;  /* 0xff80000014147808 */ /* 0x000fe40000800000 */
[----:B-1----:R-:W-:-:S03]  /*2680*/  FSEL R26, R26, -INF , P5 ;  /* 0xff8000001a1a7808 */ /* 0x002fc60002800000 */
[----:B------:R-:W1:Y:S01]  /*2690*/  MUFU.TANH R49, R49 ;  /* 0x0000003100317308 */ /* 0x000e620000002400 */
[----:B0-----:R-:W-:Y:S02]  /*26a0*/  FSEL R59, R40, -INF , P2 ;  /* 0xff800000283b7808 */ /* 0x001fe40001000000 */
[----:B------:R-:W-:Y:S02]  /*26b0*/  ISETP.GT.AND P2, PT, R38, 0x31, PT ;  /* 0x000000312600780c */ /* 0x000fe40003f44270 */
[----:B------:R-:W-:Y:S02]  /*26c0*/  FMNMX.FTZ R25, R59, R24, !PT ;  /* 0x000000183b197209 */ /* 0x000fe40007810000 */
[----:B----4-:R-:W-:Y:S01]  /*26d0*/  FSEL R48, R48, -INF , P1 ;  /* 0xff80000030307808 */ /* 0x010fe20000800000 */
[----:B------:R0:W-:Y:S01]  /*26e0*/  MUFU.TANH R30, R66 ;  /* 0x00000042001e7308 */ /* 0x0001e20000002400 */
[----:B------:R-:W-:Y:S02]  /*26f0*/  ISETP.GT.AND P1, PT, R38, 0x41, PT ;  /* 0x000000412600780c */ /* 0x000fe40003f24270 */
[----:B------:R-:W-:-:S02]  /*2700*/  FSEL R21, R21, -INF , P2 ;  /* 0xff80000015157808 */ /* 0x000fc40001000000 */
[----:B---3--:R-:W-:-:S03]  /*2710*/  FSEL R27, R27, -INF , P1 ;  /* 0xff8000001b1b7808 */ /* 0x008fc60000800000 */
[----:B------:R-:W3:Y:S01]  /*2720*/  MUFU.TANH R52, R52 ;  /* 0x0000003400347308 */ /* 0x000ee20000002400 */
[----:B0-----:R-:W-:Y:S01]  /*2730*/  FSEL R66, R41, -INF , P3 ;  /* 0xff80000029427808 */ /* 0x001fe20001800000 */
[----:B------:R-:W-:Y:S01]  /*2740*/  IMAD.U32 R41, RZ, RZ, UR6 ;  /* 0x00000006ff297e24 */ /* 0x000fe2000f8e00ff */
[----:B------:R-:W-:Y:S02]  /*2750*/  ISETP.GT.AND P3, PT, R38, 0x38, PT ;  /* 0x000000382600780c */ /* 0x000fe40003f64270 */
[----:B------:R-:W-:Y:S02]  /*2760*/  FMNMX.FTZ R24, R66, R25, !PT ;  /* 0x0000001942187209 */ /* 0x000fe40007810000 */
[----:B-1----:R-:W-:Y:S01]  /*2770*/  FSEL R49, R49, -INF , P2 ;  /* 0xff80000031317808 */ /* 0x002fe20001000000 */
[----:B------:R0:W-:Y:S01]  /*2780*/  MUFU.TANH R31, R67 ;  /* 0x00000043001f7308 */ /* 0x0001e20000002400 */
[----:B------:R-:W-:-:S07]  /*2790*/  ISETP.GT.AND P2, PT, R38, 0x48, PT ;  /* 0x000000482600780c */ /* 0x000fce0003f44270 */
[----:B------:R-:W1:Y:S01]  /*27a0*/  MUFU.TANH R53, R53 ;  /* 0x0000003500357308 */ /* 0x000e620000002400 */
[----:B0-----:R-:W-:Y:S02]  /*27b0*/  FSEL R67, R44, -INF , P4 ;  /* 0xff8000002c437808 */ /* 0x001fe40002000000 */
[----:B------:R-:W-:Y:S02]  /*27c0*/  ISETP.GT.AND P4, PT, R38, 0x39, PT ;  /* 0x000000392600780c */ /* 0x000fe40003f84270 */
[----:B------:R-:W-:Y:S02]  /*27d0*/  FMNMX.FTZ R25, R67, R24, !PT ;  /* 0x0000001843197209 */ /* 0x000fe40007810000 */
[----:B---3--:R-:W-:Y:S01]  /*27e0*/  FSEL R52, R52, -INF , P3 ;  /* 0xff80000034347808 */ /* 0x008fe20001800000 */
[----:B------:R-:W0:Y:S01]  /*27f0*/  MUFU.TANH R56, R56 ;  /* 0x0000003800387308 */ /* 0x000e220000002400 */
[----:B------:R-:W-:-:S04]  /*2800*/  FMNMX.FTZ R29, R88, R25, !PT ;  /* 0x00000019581d7209 */ /* 0x000fc80007810000 */
[----:B------:R-:W-:-:S03]  /*2810*/  FMNMX.FTZ R28, R48, R29, !PT ;  /* 0x0000001d301c7209 */ /* 0x000fc60007810000 */
[----:B------:R-:W3:Y:S01]  /*2820*/  MUFU.TANH R57, R57 ;  /* 0x0000003900397308 */ /* 0x000ee20000002400 */
[----:B------:R-:W-:Y:S02]  /*2830*/  FMNMX.FTZ R29, R49, R28, !PT ;  /* 0x0000001c311d7209 */ /* 0x000fe40007810000 */
[----:B-1----:R-:W-:Y:S02]  /*2840*/  FSEL R53, R53, -INF , P4 ;  /* 0xff80000035357808 */ /* 0x002fe40002000000 */
[----:B------:R-:W-:-:S03]  /*2850*/  FMNMX.FTZ R28, R52, R29, !PT ;  /* 0x0000001d341c7209 */ /* 0x000fc60007810000 */
[----:B------:R-:W1:Y:S01]  /*2860*/  MUFU.TANH R54, R54 ;  /* 0x0000003600367308 */ /* 0x000e620000002400 */
[----:B0-----:R-:W-:Y:S02]  /*2870*/  FSEL R56, R56, -INF , P5 ;  /* 0xff80000038387808 */ /* 0x001fe40002800000 */
[----:B------:R-:W-:Y:S02]  /*2880*/  FMNMX.FTZ R29, R53, R28, !PT ;  /* 0x0000001c351d7209 */ /* 0x000fe40007810000 */
[----:B------:R-:W-:Y:S02]  /*2890*/  ISETP.GT.AND P5, PT, R38, 0x51, PT ;  /* 0x000000512600780c */ /* 0x000fe40003fa4270 */
[----:B------:R-:W-:Y:S01]  /*28a0*/  FMNMX.FTZ R32, R56, R29, !PT ;  /* 0x0000001d38207209 */ /* 0x000fe20007810000 */
[----:B------:R-:W0:Y:S01]  /*28b0*/  MUFU.TANH R60, R60 ;  /* 0x0000003c003c7308 */ /* 0x000e220000002400 */
[----:B---3--:R-:W-:Y:S02]  /*28c0*/  FSEL R57, R57, -INF , P1 ;  /* 0xff80000039397808 */ /* 0x008fe40000800000 */
[----:B------:R-:W-:-:S02]  /*28d0*/  ISETP.GT.AND P1, PT, R38, 0x58, PT ;  /* 0x000000582600780c */ /* 0x000fc40003f24270 */
[----:B------:R-:W-:Y:S02]  /*28e0*/  FMNMX.FTZ R33, R57, R32, !PT ;  /* 0x0000002039217209 */ /* 0x000fe40007810000 */
[----:B------:R-:W-:Y:S01]  /*28f0*/  FSEL R31, R31, -INF , P5 ;  /* 0xff8000001f1f7808 */ /* 0x000fe20002800000 */
[----:B------:R-:W3:Y:S01]  /*2900*/  MUFU.TANH R55, R55 ;  /* 0x0000003700377308 */ /* 0x000ee20000002400 */
[----:B-1----:R-:W-:Y:S02]  /*2910*/  FSEL R24, R54, -INF , P3 ;  /* 0xff80000036187808 */ /* 0x002fe40001800000 */
[----:B------:R-:W-:-:S05]  /*2920*/  ISETP.GT.AND P3, PT, R38, 0x49, PT ;  /* 0x000000492600780c */ /* 0x000fca0003f64270 */
[----:B------:R-:W1:Y:S01]  /*2930*/  MUFU.TANH R61, R61 ;  /* 0x0000003d003d7308 */ /* 0x000e620000002400 */
[----:B0-----:R-:W-:-:S04]  /*2940*/  FSEL R60, R60, -INF , P2 ;  /* 0xff8000003c3c7808 */ /* 0x001fc80001000000 */
[----:B------:R-:W-:-:S03]  /*2950*/  FMNMX.FTZ R32, R60, R33, !PT ;  /* 0x000000213c207209 */ /* 0x000fc60007810000 */
[----:B------:R-:W0:Y:S01]  /*2960*/  MUFU.TANH R64, R64 ;  /* 0x0000004000407308 */ /* 0x000e220000002400 */
[----:B---3--:R-:W-:Y:S02]  /*2970*/  FSEL R25, R55, -INF , P4 ;  /* 0xff80000037197808 */ /* 0x008fe40002000000 */
[----:B------:R-:W-:-:S04]  /*2980*/  ISETP.GT.AND P4, PT, R38, 0x50, PT ;  /* 0x000000502600780c */ /* 0x000fc80003f84270 */
[----:B------:R-:W-:Y:S01]  /*2990*/  FSEL R30, R30, -INF , P4 ;  /* 0xff8000001e1e7808 */ /* 0x000fe20002000000 */
[----:B------:R-:W3:Y:S01]  /*29a0*/  MUFU.TANH R65, R65 ;  /* 0x0000004100417308 */ /* 0x000ee20000002400 */
[----:B-1----:R-:W-:-:S04]  /*29b0*/  FSEL R61, R61, -INF , P3 ;  /* 0xff8000003d3d7808 */ /* 0x002fc80001800000 */
[----:B------:R-:W-:-:S03]  /*29c0*/  FMNMX.FTZ R33, R61, R32, !PT ;  /* 0x000000203d217209 */ /* 0x000fc60007810000 */
[----:B------:R-:W1:Y:S01]  /*29d0*/  MUFU.TANH R62, R62 ;  /* 0x0000003e003e7308 */ /* 0x000e620000002400 */
[----:B0-----:R-:W-:Y:S02]  /*29e0*/  FSEL R64, R64, -INF , P4 ;  /* 0xff80000040407808 */ /* 0x001fe40002000000 */
[----:B------:R-:W-:Y:S02]  /*29f0*/  ISETP.GT.AND P4, PT, R38, 0x61, PT ;  /* 0x000000612600780c */ /* 0x000fe40003f84270 */
[----:B------:R-:W-:-:S03]  /*2a00*/  FMNMX.FTZ R32, R64, R33, !PT ;  /* 0x0000002140207209 */ /* 0x000fc60007810000 */
[----:B------:R-:W0:Y:S01]  /*2a10*/  MUFU.TANH R68, R68 ;  /* 0x0000004400447308 */ /* 0x000e220000002400 */
[----:B---3--:R-:W-:Y:S02]  /*2a20*/  FSEL R65, R65, -INF , P5 ;  /* 0xff80000041417808 */ /* 0x008fe40002800000 */
[----:B------:R-:W-:Y:S02]  /*2a30*/  ISETP.GT.AND P5, PT, R38, 0x68, PT ;  /* 0x000000682600780c */ /* 0x000fe40003fa4270 */
[----:B------:R-:W-:-:S03]  /*2a40*/  FMNMX.FTZ R33, R65, R32, !PT ;  /* 0x0000002041217209 */ /* 0x000fc60007810000 */
        /* <DEDUP_REMOVED lines=8> */
[----:B------:R-:W-:-:S05]  /*2ad0*/  ISETP.GT.AND P3, PT, R38, 0x60, PT ;  /* 0x000000602600780c */ /* 0x000fca0003f64270 */
[----:B------:R-:W3:Y:S01]  /*2ae0*/  MUFU.TANH R73, R73 ;  /* 0x0000004900497308 */ /* 0x000ee20000002400 */
[----:B-1----:R-:W-:-:S04]  /*2af0*/  FSEL R69, R69, -INF , P2 ;  /* 0xff80000045457808 */ /* 0x002fc80001000000 */
[----:B------:R-:W-:-:S03]  /*2b00*/  FMNMX.FTZ R33, R69, R40, !PT ;  /* 0x0000002845217209 */ /* 0x000fc60007810000 */
[----:B------:R-:W1:Y:S01]  /*2b10*/  MUFU.TANH R70, R70 ;  /* 0x0000004600467308 */ /* 0x000e620000002400 */
[----:B0-----:R-:W-:-:S04]  /*2b20*/  FSEL R72, R72, -INF , P3 ;  /* 0xff80000048487808 */ /* 0x001fc80001800000 */
[----:B------:R-:W-:-:S03]  /*2b30*/  FMNMX.FTZ R40, R72, R33, !PT ;  /* 0x0000002148287209 */ /* 0x000fc60007810000 */
[----:B------:R-:W0:Y:S01]  /*2b40*/  MUFU.TANH R76, R76 ;  /* 0x0000004c004c7308 */ /* 0x000e220000002400 */
[----:B---3--:R-:W-:-:S04]  /*2b50*/  FSEL R73, R73, -INF , P4 ;  /* 0xff80000049497808 */ /* 0x008fc80002000000 */
[----:B------:R-:W-:-:S03]  /*2b60*/  FMNMX.FTZ R37, R73, R40, !PT ;  /* 0x0000002849257209 */ /* 0x000fc60007810000 */
[----:B------:R-:W3:Y:S01]  /*2b70*/  MUFU.TANH R71, R71 ;  /* 0x0000004700477308 */ /* 0x000ee20000002400 */
[----:B-1----:R-:W-:Y:S02]  /*2b80*/  FSEL R32, R70, -INF , P1 ;  /* 0xff80000046207808 */ /* 0x002fe40000800000 */
[----:B------:R-:W-:-:S05]  /*2b90*/  ISETP.GT.AND P1, PT, R38, 0x69, PT ;  /* 0x000000692600780c */ /* 0x000fca0003f24270 */
[----:B------:R-:W1:Y:S01]  /*2ba0*/  MUFU.TANH R77, R77 ;  /* 0x0000004d004d7308 */ /* 0x000e620000002400 */
[----:B0-----:R-:W-:-:S04]  /*2bb0*/  FSEL R76, R76, -INF , P5 ;  /* 0xff8000004c4c7808 */ /* 0x001fc80002800000 */
[----:B------:R-:W-:-:S03]  /*2bc0*/  FMNMX.FTZ R40, R76, R37, !PT ;  /* 0x000000254c287209 */ /* 0x000fc60007810000 */
[----:B------:R0:W4:Y:S01]  /*2bd0*/  MUFU.TANH R34, R74 ;  /* 0x0000004a00227308 */ /* 0x0001220000002400 */
[----:B---3--:R-:W-:Y:S02]  /*2be0*/  FSEL R33, R71, -INF , P2 ;  /* 0xff80000047217808 */ /* 0x008fe40001000000 */
[----:B------:R-:W-:-:S05]  /*2bf0*/  ISETP.GT.AND P2, PT, R38, 0x70, PT ;  /* 0x000000702600780c */ /* 0x000fca0003f44270 */
[----:B------:R-:W3:Y:S01]  /*2c00*/  MUFU.TANH R80, R80 ;  /* 0x0000005000507308 */ /* 0x000ee20000002400 */
[----:B-1----:R-:W-:Y:S01]  /*2c10*/  FSEL R77, R77, -INF , P1 ;  /* 0xff8000004d4d7808 */ /* 0x002fe20000800000 */
[----:B0-----:R-:W-:-:S03]  /*2c20*/  IMAD.MOV.U32 R74, RZ, RZ, R151 ;  /* 0x000000ffff4a7224 */ /* 0x001fc600078e0097 */
[----:B------:R-:W-:-:S03]  /*2c30*/  FMNMX.FTZ R37, R77, R40, !PT ;  /* 0x000000284d257209 */ /* 0x000fc60007810000 */
[----:B------:R0:W1:Y:S01]  /*2c40*/  MUFU.TANH R35, R75 ;  /* 0x0000004b00237308 */ /* 0x0000620000002400 */
[----:B----4-:R-:W-:Y:S02]  /*2c50*/  FSEL R34, R34, -INF , P3 ;  /* 0xff80000022227808 */ /* 0x010fe40001800000 */
[----:B------:R-:W-:-:S05]  /*2c60*/  ISETP.GT.AND P3, PT, R38, 0x71, PT ;  /* 0x000000712600780c */ /* 0x000fca0003f64270 */
[----:B------:R-:W4:Y:S01]  /*2c70*/  MUFU.TANH R81, R81 ;  /* 0x0000005100517308 */ /* 0x000f220000002400 */
[----:B---3--:R-:W-:Y:S01]  /*2c80*/  FSEL R80, R80, -INF , P2 ;  /* 0xff80000050507808 */ /* 0x008fe20001000000 */
[----:B0-----:R-:W-:-:S03]  /*2c90*/  IMAD.MOV.U32 R75, RZ, RZ, R151 ;  /* 0x000000ffff4b7224 */ /* 0x001fc600078e0097 */
[----:B------:R-:W-:-:S03]  /*2ca0*/  FMNMX.FTZ R40, R80, R37, !PT ;  /* 0x0000002550287209 */ /* 0x000fc60007810000 */
[----:B------:R0:W3:Y:S01]  /*2cb0*/  MUFU.TANH R36, R78 ;  /* 0x0000004e00247308 */ /* 0x0000e20000002400 */
[----:B-1----:R-:W-:Y:S02]  /*2cc0*/  FSEL R35, R35, -INF , P4 ;  /* 0xff80000023237808 */ /* 0x002fe40002000000 */
[----:B------:R-:W-:-:S05]  /*2cd0*/  ISETP.GT.AND P4, PT, R38, 0x78, PT ;  /* 0x000000782600780c */ /* 0x000fca0003f84270 */
[----:B------:R-:W1:Y:S01]  /*2ce0*/  MUFU.TANH R84, R84 ;  /* 0x0000005400547308 */ /* 0x000e620000002400 */
[----:B----4-:R-:W-:Y:S01]  /*2cf0*/  FSEL R81, R81, -INF , P3 ;  /* 0xff80000051517808 */ /* 0x010fe20001800000 */
[----:B0-----:R-:W-:-:S03]  /*2d00*/  IMAD.MOV.U32 R78, RZ, RZ, R151 ;  /* 0x000000ffff4e7224 */ /* 0x001fc600078e0097 */
        /* <DEDUP_REMOVED lines=11> */
[----:B---3--:R-:W-:Y:S01]  /*2dc0*/  FSEL R79, R79, -INF , P1 ;  /* 0xff8000004f4f7808 */ /* 0x008fe20000800000 */
[----:B------:R-:W3:Y:S06]  /*2dd0*/  SHFL.BFLY PT, R37, R38, 0x2, 0x1f ;  /* 0x0c401f0026257f89 */ /* 0x000eec00000e0000 */
[----:B------:R-:W4:Y:S01]  /*2de0*/  MUFU.TANH R86, R86 ;  /* 0x0000005600567308 */ /* 0x000f220000002400 */
[----:B-1----:R-:W-:-:S07]  /*2df0*/  FSEL R82, R82, -INF , P2 ;  /* 0xff80000052527808 */ /* 0x002fce0001000000 */
[----:B------:R-:W1:Y:S01]  /*2e00*/  MUFU.TANH R87, R87 ;  /* 0x0000005700577308 */ /* 0x000e620000002400 */
[----:B0-----:R-:W-:Y:S02]  /*2e10*/  FSEL R83, R83, -INF , P3 ;  /* 0xff80000053537808 */ /* 0x001fe40001800000 */
[----:B----4-:R-:W-:Y:S02]  /*2e20*/  FSEL R86, R86, -INF , P4 ;  /* 0xff80000056567808 */ /* 0x010fe40002000000 */
[----:B---3--:R-:W-:-:S05]  /*2e30*/  FMNMX.FTZ R37, R38, R37, !PT ;  /* 0x0000002526257209 */ /* 0x008fca0007810000 */
[----:B------:R-:W0:Y:S01]  /*2e40*/  SHFL.BFLY PT, R188, R37, 0x1, 0x1f ;  /* 0x0c201f0025bc7f89 */ /* 0x000e2200000e0000 */
[----:B-1----:R-:W-:Y:S02]  /*2e50*/  FSEL R87, R87, -INF , P5 ;  /* 0xff80000057577808 */ /* 0x002fe40002800000 */
[----:B0-----:R-:W-:-:S04]  /*2e60*/  FMNMX.FTZ R188, R37, R188, !PT ;  /* 0x000000bc25bc7209 */ /* 0x001fc80007810000 */
[C---:B------:R-:W-:Y:S01]  /*2e70*/  FSETP.NEU.FTZ.AND P6, PT, R188.reuse, -INF , PT ;  /* 0xff800000bc00780b */ /* 0x040fe20003fdd000 */
[----:B------:R-:W-:-:S01]  /*2e80*/  FFMA.FTZ R40, R188, R41, -8 ;  /* 0xc1000000bc287423 */ /* 0x000fc20000010029 */
[----:B------:R-:W-:-:S04]  /*2e90*/  FMNMX.FTZ R41, R4, R5, !PT ;  /* 0x0000000504297209 */ /* 0x000fc80007810000 */
[----:B------:R-:W-:Y:S02]  /*2ea0*/  FSEL R62, R40, RZ, P6 ;  /* 0x000000ff283e7208 */ /* 0x000fe40003000000 */
[----:B--2---:R-:W-:Y:S01]  /*2eb0*/  LOP3.LUT P6, RZ, R89, 0x7f, RZ, 0xc0, !PT ;  /* 0x0000007f59ff7812 */ /* 0x004fe200078cc0ff */
[----:B------:R-:W-:Y:S02]  /*2ec0*/  IMAD.MOV.U32 R89, RZ, RZ, R151 ;  /* 0x000000ffff597224 */ /* 0x000fe400078e0097 */
[----:B------:R-:W-:-:S01]  /*2ed0*/  FFMA.FTZ R38, R42, UR6, -R62 ;  /* 0x000000062a267c23 */ /* 0x000fc2000801083e */
[----:B------:R-:W-:Y:S01]  /*2ee0*/  FMNMX.FTZ R42, R6, R41, !PT ;  /* 0x00000029062a7209 */ /* 0x000fe20007810000 */
[----:B------:R-:W-:-:S01]  /*2ef0*/  FFMA.FTZ R37, R39, UR6, -R62 ;  /* 0x0000000627257c23 */ /* 0x000fc2000801083e */
[--C-:B------:R-:W-:Y:S01]  /*2f00*/  FFMA.FTZ R39, R43, UR6, -R62.reuse ;  /* 0x000000062b277c23 */ /* 0x100fe2000801083e */
[----:B------:R-:W-:-:S01]  /*2f10*/  FFMA.FTZ R47, R47, UR6, -R62 ;  /* 0x000000062f2f7c23 */ /* 0x000fc2000801083e */
[----:B------:R-:W-:Y:S01]  /*2f20*/  FMNMX.FTZ R41, R7, R42, !PT ;  /* 0x0000002a07297209 */ /* 0x000fe20007810000 */
[----:B------:R-:W-:-:S01]  /*2f30*/  FFMA.FTZ R51, R51, UR6, -R62 ;  /* 0x0000000633337c23 */ /* 0x000fc2000801083e */
[--C-:B------:R-:W-:Y:S01]  /*2f40*/  FFMA.FTZ R55, R53, UR6, -R62.reuse ;  /* 0x0000000635377c23 */ /* 0x100fe2000801083e */
[----:B------:R-:W-:-:S01]  /*2f50*/  FFMA.FTZ R66, R66, UR6, -R62 ;  /* 0x0000000642427c23 */ /* 0x000fc2000801083e */
[----:B------:R-:W-:Y:S01]  /*2f60*/  FMNMX.FTZ R42, R8, R41, !PT ;  /* 0x00000029082a7209 */ /* 0x000fe20007810000 */
[----:B------:R-:W-:-:S01]  /*2f70*/  FFMA.FTZ R40, R46, UR6, -R62 ;  /* 0x000000062e287c23 */ /* 0x000fc2000801083e */
[----:B------:R-:W-:Y:S01]  /*2f80*/  MUFU.EX2 R41, R47 ;  /* 0x0000002f00297308 */ /* 0x000fe20000000800 */
        /* <DEDUP_REMOVED lines=19> */
[----:B------:R-:W-:-:S02]  /*30c0*/  @!P6 VIADD R3, R3, 0x38840 ;  /* 0x000388400303e836 */ /* 0x000fc40000000000 */
[----:B------:R-:W-:Y:S02]  /*30d0*/  FMNMX.FTZ R44, R14, R45, !PT ;  /* 0x0000002d0e2c7209 */ /* 0x000fe40007810000 */
[----:B------:R-:W-:Y:S01]  /*30e0*/  MUFU.EX2 R70, R61 ;  /* 0x0000003d00467308 */ /* 0x000fe20000000800 */
[----:B------:R-:W-:Y:S02]  /*30f0*/  @!P6 PRMT R3, RZ, 0x654, R3 ;  /* 0x00000654ff03e816 */ /* 0x000fe40000000003 */
[----:B------:R-:W-:Y:S01]  /*3100*/  FMNMX.FTZ R45, R15, R44, !PT ;  /* 0x0000002c0f2d7209 */ /* 0x000fe20007810000 */
[----:B------:R-:W-:-:S01]  /*3110*/  FFMA.FTZ R44, R59, UR6, -R62 ;  /* 0x000000063b2c7c23 */ /* 0x000fc2000801083e */
[----:B------:R-:W-:Y:S01]  /*3120*/  FFMA.FTZ R59, R85, UR6, -R62 ;  /* 0x00000006553b7c23 */ /* 0x000fe2000801083e */
[----:B------:R0:W-:Y:S01]  /*3130*/  @!P6 SYNCS.ARRIVE.TRANS64.RED.A1T0 RZ, [R3+URZ], RZ ;  /* 0x000000ff03ffe9a7 */ /* 0x0001e2000810043f */
[----:B------:R-:W-:Y:S01]  /*3140*/  FMNMX.FTZ R50, R20, R45, !PT ;  /* 0x0000002d14327209 */ /* 0x000fe20007810000 */
[----:B------:R1:W-:Y:S01]  /*3150*/  MUFU.EX2 R61, R72 ;  /* 0x00000048003d7308 */ /* 0x0003e20000000800 */
[----:B------:R-:W-:-:S02]  /*3160*/  IMAD.MOV.U32 R85, RZ, RZ, R151 ;  /* 0x000000ffff557224 */ /* 0x000fc400078e0097 */
[----:B------:R-:W-:-:S04]  /*3170*/  FMNMX.FTZ R45, R21, R50, !PT ;  /* 0x00000032152d7209 */ /* 0x000fc80007810000 */
[----:B------:R-:W-:Y:S01]  /*3180*/  FMNMX.FTZ R50, R24, R45, !PT ;  /* 0x0000002d18327209 */ /* 0x000fe20007810000 */
[----:B------:R-:W-:Y:S01]  /*3190*/  MUFU.EX2 R38, R38 ;  /* 0x0000002600267308 */ /* 0x000fe20000000800 */
[----:B-1----:R-:W-:Y:S02]  /*31a0*/  IMAD.U32 R72, RZ, RZ, UR6 ;  /* 0x00000006ff487e24 */ /* 0x002fe4000f8e00ff */
[----:B------:R-:W-:-:S04]  /*31b0*/  FMNMX.FTZ R47, R25, R50, !PT ;  /* 0x00000032192f7209 */ /* 0x000fc80007810000 */
[----:B------:R-:W-:Y:S01]  /*31c0*/  FMNMX.FTZ R50, R26, R47, !PT ;  /* 0x0000002f1a327209 */ /* 0x000fe20007810000 */
[----:B------:R-:W-:Y:S03]  /*31d0*/  MUFU.EX2 R45, R66 ;  /* 0x00000042002d7308 */ /* 0x000fe60000000800 */
[----:B------:R-:W-:Y:S01]  /*31e0*/  FMNMX.FTZ R51, R27, R50, !PT ;  /* 0x000000321b337209 */ /* 0x000fe20007810000 */
[----:B------:R-:W-:Y:S01]  /*31f0*/  FFMA.FTZ R50, R88, UR6, -R62 ;  /* 0x0000000658327c23 */ /* 0x000fe2000801083e */
[----:B------:R-:W-:Y:S02]  /*3200*/  IMAD.MOV.U32 R88, RZ, RZ, R151 ;  /* 0x000000ffff587224 */ /* 0x000fe400078e0097 */
[----:B------:R-:W-:Y:S01]  /*3210*/  FMNMX.FTZ R54, R28, R51, !PT ;  /* 0x000000331c367209 */ /* 0x000fe20007810000 */
[----:B------:R-:W-:Y:S03]  /*3220*/  MUFU.EX2 R66, R55 ;  /* 0x0000003700427308 */ /* 0x000fe60000000800 */
[----:B------:R-:W-:-:S04]  /*3230*/  FMNMX.FTZ R51, R29, R54, !PT ;  /* 0x000000361d337209 */ /* 0x000fc80007810000 */
[----:B------:R-:W-:Y:S01]  /*3240*/  FMNMX.FTZ R54, R30, R51, !PT ;  /* 0x000000331e367209 */ /* 0x000fe20007810000 */
[----:B------:R-:W-:Y:S03]  /*3250*/  MUFU.EX2 R39, R39 ;  /* 0x0000002700277308 */ /* 0x000fe60000000800 */
[----:B------:R-:W-:-:S04]  /*3260*/  FMNMX.FTZ R51, R31, R54, !PT ;  /* 0x000000361f337209 */ /* 0x000fc80007810000 */
[----:B------:R-:W-:Y:S01]  /*3270*/  FMNMX.FTZ R54, R32, R51, !PT ;  /* 0x0000003320367209 */ /* 0x000fe20007810000 */
[----:B------:R-:W1:Y:S03]  /*3280*/  MUFU.EX2 R40, R40 ;  /* 0x0000002800287308 */ /* 0x000e660000000800 */
[----:B------:R-:W-:Y:S01]  /*3290*/  FMNMX.FTZ R51, R33, R54, !PT ;  /* 0x0000003621337209 */ /* 0x000fe20007810000 */
[----:B------:R-:W-:-:S03]  /*32a0*/  FFMA.FTZ R54, R52, UR6, -R62 ;  /* 0x0000000634367c23 */ /* 0x000fc6000801083e */
[----:B------:R-:W-:Y:S01]  /*32b0*/  FMNMX.FTZ R52, R34, R51, !PT ;  /* 0x0000003322347209 */ /* 0x000fe20007810000 */
[----:B------:R-:W2:Y:S03]  /*32c0*/  MUFU.EX2 R63, R54 ;  /* 0x00000036003f7308 */ /* 0x000ea60000000800 */
[----:B------:R-:W-:-:S04]  /*32d0*/  FMNMX.FTZ R51, R35, R52, !PT ;  /* 0x0000003423337209 */ /* 0x000fc80007810000 */
[----:B------:R-:W-:Y:S01]  /*32e0*/  FMNMX.FTZ R52, R36, R51, !PT ;  /* 0x0000003324347209 */ /* 0x000fe20007810000 */
[----:B------:R-:W-:Y:S01]  /*32f0*/  MUFU.EX2 R47, R67 ;  /* 0x00000043002f7308 */ /* 0x000fe20000000800 */
[----:B-1----:R-:W-:Y:S02]  /*3300*/  F2FP.SATFINITE.E4M3.F32.PACK_AB_MERGE_C R228, R40, R39, RZ ;  /* 0x0000002728e4723e */ /* 0x002fe400048070ff */
[----:B------:R-:W-:Y:S02]  /*3310*/  FMNMX.FTZ R51, R79, R52, !PT ;  /* 0x000000344f337209 */ /* 0x000fe40007810000 */
[----:B------:R-:W-:Y:S02]  /*3320*/  F2FP.SATFINITE.E4M3.F32.PACK_AB_MERGE_C R228, R38, R37, R228 ;  /* 0x0000002526e4723e */ /* 0x000fe400048070e4 */
[----:B------:R-:W-:Y:S01]  /*3330*/  FMNMX.FTZ R52, R82, R51, !PT ;  /* 0x0000003352347209 */ /* 0x000fe20007810000 */
[----:B------:R1:W-:Y:S01]  /*3340*/  MUFU.EX2 R67, R60 ;  /* 0x0000003c00437308 */ /* 0x0003e20000000800 */
[----:B--2---:R-:W-:-:S02]  /*3350*/  F2FP.SATFINITE.E4M3.F32.PACK_AB_MERGE_C R218, R66, R63, RZ ;  /* 0x0000003f42da723e */ /* 0x004fc400048070ff */
[----:B------:R-:W-:Y:S01]  /*3360*/  FMNMX.FTZ R53, R83, R52, !PT ;  /* 0x0000003453357209 */ /* 0x000fe20007810000 */
[----:B------:R-:W-:-:S01]  /*3370*/  FFMA.FTZ R52, R57, UR6, -R62 ;  /* 0x0000000639347c23 */ /* 0x000fc2000801083e */
[--C-:B------:R-:W-:Y:S01]  /*3380*/  FFMA.FTZ R57, R77, UR6, -R62.reuse ;  /* 0x000000064d397c23 */ /* 0x100fe2000801083e */
[----:B------:R-:W-:Y:S01]  /*3390*/  IMAD.MOV.U32 R77, RZ, RZ, R151 ;  /* 0x000000ffff4d7224 */ /* 0x000fe200078e0097 */
[----:B------:R-:W-:Y:S01]  /*33a0*/  FMNMX.FTZ R54, R86, R53, !PT ;  /* 0x0000003556367209 */ /* 0x000fe20007810000 */
[----:B------:R2:W-:Y:S01]  /*33b0*/  MUFU.EX2 R51, R58 ;  /* 0x0000003a00337308 */ /* 0x0005e20000000800 */
[----:B------:R-:W-:-:S01]  /*33c0*/  FFMA.FTZ R53, R64, UR6, -R62 ;  /* 0x0000000640357c23 */ /* 0x000fc2000801083e */
[--C-:B-1----:R-:W-:Y:S01]  /*33d0*/  FFMA.FTZ R60, R76, UR6, -R62.reuse ;  /* 0x000000064c3c7c23 */ /* 0x102fe2000801083e */
[----:B------:R-:W-:Y:S01]  /*33e0*/  FMNMX.FTZ R55, R87, R54, !PT ;  /* 0x0000003657377209 */ /* 0x000fe20007810000 */
[----:B------:R-:W-:Y:S01]  /*33f0*/  FFMA.FTZ R54, R65, UR6, -R62 ;  /* 0x0000000641367c23 */ /* 0x000fe2000801083e */
[----:B------:R-:W-:-:S03]  /*3400*/  IMAD.MOV.U32 R76, RZ, RZ, R151 ;  /* 0x000000ffff4c7224 */ /* 0x000fc600078e0097 */
[----:B------:R-:W1:Y:S01]  /*3410*/  SHFL.BFLY PT, R56, R55, 0x2, 0x1f ;  /* 0x0c401f0037387f89 */ /* 0x000e6200000e0000 */
[----:B------:R-:W-:Y:S01]  /*3420*/  MUFU.EX2 R42, R42 ;  /* 0x0000002a002a7308 */ /* 0x000fe20000000800 */
[----:B--2---:R-:W-:-:S01]  /*3430*/  FFMA.FTZ R58, R81, UR6, -R62 ;  /* 0x00000006513a7c23 */ /* 0x004fc2000801083e */
[----:B------:R-:W-:-:S06]  /*3440*/  IMAD.MOV.U32 R81, RZ, RZ, R151 ;  /* 0x000000ffff517224 */ /* 0x000fcc00078e0097 */
[----:B------:R-:W-:Y:S08]  /*3450*/  MUFU.EX2 R64, R73 ;  /* 0x0000004900407308 */ /* 0x000ff00000000800 */
[----:B------:R-:W2:Y:S01]  /*3460*/  MUFU.EX2 R46, R46 ;  /* 0x0000002e002e7308 */ /* 0x000ea20000000800 */
[----:B-1----:R-:W-:Y:S01]  /*3470*/  FMNMX.FTZ R56, R55, R56, !PT ;  /* 0x0000003837387209 */ /* 0x002fe20007810000 */
[----:B------:R-:W-:-:S06]  /*3480*/  FFMA.FTZ R55, R80, UR6, -R62 ;  /* 0x0000000650377c23 */ /* 0x000fcc000801083e */
[----:B------:R-:W-:Y:S01]  /*3490*/  MUFU.EX2 R44, R44 ;  /* 0x0000002c002c7308 */ /* 0x000fe20000000800 */
[----:B------:R-:W-:Y:S01]  /*34a0*/  IMAD.MOV.U32 R80, RZ, RZ, R151 ;  /* 0x000000ffff507224 */ /* 0x000fe200078e0097 */
[----:B------:R-:W1:Y:S06]  /*34b0*/  SHFL.BFLY PT, R193, R56, 0x1, 0x1f ;  /* 0x0c201f0038c17f89 */ /* 0x000e6c00000e0000 */
[----:B------:R-:W3:Y:S01]  /*34c0*/  MUFU.EX2 R50, R50 ;  /* 0x0000003200327308 */ /* 0x000ee20000000800 */
[----:B--2---:R-:W-:-:S04]  /*34d0*/  F2FP.SATFINITE.E4M3.F32.PACK_AB_MERGE_C R230, R46, R43, RZ ;  /* 0x0000002b2ee6723e */ /* 0x004fc800048070ff */
[----:B------:R-:W-:-:S03]  /*34e0*/  F2FP.SATFINITE.E4M3.F32.PACK_AB_MERGE_C R230, R42, R41, R230 ;  /* 0x000000292ae6723e */ /* 0x000fc600048070e6 */
[----:B------:R-:W-:Y:S08]  /*34f0*/  MUFU.EX2 R48, R48 ;  /* 0x0000003000307308 */ /* 0x000ff00000000800 */
[----:B------:R-:W2:Y:S01]  /*3500*/  MUFU.EX2 R49, R49 ;  /* 0x0000003100317308 */ /* 0x000ea20000000800 */
[----:B---3--:R-:W-:Y:S02]  /*3510*/  F2FP.SATFINITE.E4M3.F32.PACK_AB_MERGE_C R216, R50, R47, RZ ;  /* 0x0000002f32d8723e */ /* 0x008fe400048070ff */
[----:B-1----:R-:W-:Y:S01]  /*3520*/  FMNMX.FTZ R193, R56, R193, !PT ;  /* 0x000000c138c17209 */ /* 0x002fe20007810000 */
[----:B------:R-:W-:-:S01]  /*3530*/  FFMA.FTZ R56, R84, UR6, -R62 ;  /* 0x0000000654387c23 */ /* 0x000fc2000801083e */
[----:B------:R-:W-:Y:S01]  /*3540*/  FADD.FTZ R62, R37, R38 ;  /* 0x00000026253e7221 */ /* 0x000fe20000010000 */
[----:B------:R-:W-:Y:S01]  /*3550*/  F2FP.SATFINITE.E4M3.F32.PACK_AB_MERGE_C R216, R45, R44, R216 ;  /* 0x0000002c2dd8723e */ /* 0x000fe200048070d8 */
[----:B------:R-:W-:-:S02]  /*3560*/  IMAD.MOV.U32 R84, RZ, RZ, R151 ;  /* 0x000000ffff547224 */ /* 0x000fc400078e0097 */
[----:B------:R-:W-:-:S01]  /*3570*/  FFMA.FTZ R65, R193, R72, -8 ;  /* 0xc1000000c1417423 */ /* 0x000fc20000010048 */
[----:B------:R-:W-:Y:S01]  /*3580*/  FSETP.NEU.FTZ.AND P1, PT, R193, -INF , PT ;  /* 0xff800000c100780b */ /* 0x000fe20003f3d000 */
[----:B------:R-:W-:-:S01]  /*3590*/  FADD.FTZ R73, R39, R62 ;  /* 0x0000003e27497221 */ /* 0x000fc20000010000 */
[----:B------:R-:W-:Y:S01]  /*35a0*/  MUFU.EX2 R52, R52 ;  /* 0x0000003400347308 */ /* 0x000fe20000000800 */
[----:B------:R-:W-:Y:S01]  /*35b0*/  IMAD.MOV.U32 R38, RZ, RZ, R151 ;  /* 0x000000ffff267224 */ /* 0x000fe200078e0097 */
[----:B------:R-:W-:Y:S01]  /*35c0*/  FSEL R65, R65, RZ, P1 ;  /* 0x000000ff41417208 */ /* 0x000fe20000800000 */
[----:B------:R-:W-:-:S01]  /*35d0*/  FADD.FTZ R72, R40, R73 ;  /* 0x0000004928487221 */ /* 0x000fc20000010000 */
[----:B------:R-:W-:Y:S01]  /*35e0*/  PLOP3.LUT P1, PT, PT, PT, UP0, 0x80, 0x0 ;  /* 0x000000000000781c */ /* 0x000fe20003f2f008 */
[----:B------:R-:W-:Y:S01]  /*35f0*/  IMAD.MOV.U32 R37, RZ, RZ, R151 ;  /* 0x000000ffff257224 */ /* 0x000fe200078e0097 */
[----:B--2---:R-:W-:Y:S01]  /*3600*/  F2FP.SATFINITE.E4M3.F32.PACK_AB_MERGE_C R218, R49, R48, R218 ;  /* 0x0000003031da723e */ /* 0x004fe200048070da */
[----:B------:R-:W-:-:S01]  /*3610*/  FFMA.FTZ R4, R4, UR6, -R65 ;  /* 0x0000000604047c23 */ /* 0x000fc20008010841 */
[--C-:B------:R-:W-:Y:S01]  /*3620*/  FFMA.FTZ R5, R5, UR6, -R65.reuse ;  /* 0x0000000605057c23 */ /* 0x100fe20008010841 */
[----:B------:R-:W-:-:S01]  /*3630*/  FFMA.FTZ R6, R6, UR6, -R65 ;  /* 0x0000000606067c23 */ /* 0x000fc20008010841 */
[--C-:B------:R-:W-:Y:S01]  /*3640*/  FFMA.FTZ R7, R7, UR6, -R65.reuse ;  /* 0x0000000607077c23 */ /* 0x100fe20008010841 */
[----:B------:R-:W-:-:S01]  /*3650*/  FFMA.FTZ R8, R8, UR6, -R65 ;  /* 0x0000000608087c23 */ /* 0x000fc20008010841 */
[--C-:B------:R-:W-:Y:S01]  /*3660*/  FFMA.FTZ R9, R9, UR6, -R65.reuse ;  /* 0x0000000609097c23 */ /* 0x100fe20008010841 */
[----:B------:R-:W-:Y:S01]  /*3670*/  MUFU.EX2 R4, R4 ;  /* 0x0000000400047308 */ /* 0x000fe20000000800 */
[----:B------:R-:W-:-:S01]  /*3680*/  FFMA.FTZ R10, R10, UR6, -R65 ;  /* 0x000000060a0a7c23 */ /* 0x000fc20008010841 */
[--C-:B------:R-:W-:Y:S01]  /*3690*/  FFMA.FTZ R11, R11, UR6, -R65.reuse ;  /* 0x000000060b0b7c23 */ /* 0x100fe20008010841 */
[----:B------:R-:W-:-:S01]  /*36a0*/  FFMA.FTZ R12, R12, UR6, -R65 ;  /* 0x000000060c0c7c23 */ /* 0x000fc20008010841 */
[----:B------:R-:W-:Y:S01]  /*36b0*/  FFMA.FTZ R13, R13, UR6, -R65 ;  /* 0x000000060d0d7c23 */ /* 0x000fe20008010841 */
[----:B------:R-:W-:-:S01]  /*36c0*/  FADD.FTZ R73, R41, R72 ;  /* 0x0000004829497221 */ /* 0x000fc20000010000 */
[--C-:B------:R-:W-:Y:S01]  /*36d0*/  FFMA.FTZ R14, R14, UR6, -R65.reuse ;  /* 0x000000060e0e7c23 */ /* 0x100fe20008010841 */
[----:B------:R-:W-:-:S01]  /*36e0*/  FFMA.FTZ R15, R15, UR6, -R65 ;  /* 0x000000060f0f7c23 */ /* 0x000fc20008010841 */
[----:B------:R-:W1:Y:S01]  /*36f0*/  MUFU.EX2 R5, R5 ;  /* 0x0000000500057308 */ /* 0x000e620000000800 */
[----:B------:R-:W-:-:S01]  /*3700*/  FADD.FTZ R72, R42, R73 ;  /* 0x000000492a487221 */ /* 0x000fc20000010000 */
[--C-:B------:R-:W-:Y:S01]  /*3710*/  FFMA.FTZ R20, R20, UR6, -R65.reuse ;  /* 0x0000000614147c23 */ /* 0x100fe20008010841 */
[----:B------:R-:W-:-:S01]  /*3720*/  FFMA.FTZ R21, R21, UR6, -R65 ;  /* 0x0000000615157c23 */ /* 0x000fc20008010841 */
[--C-:B------:R-:W-:Y:S01]  /*3730*/  FFMA.FTZ R24, R24, UR6, -R65.reuse ;  /* 0x0000000618187c23 */ /* 0x100fe20008010841 */
[----:B------:R-:W-:-:S01]  /*3740*/  FFMA.FTZ R25, R25, UR6, -R65 ;  /* 0x0000000619197c23 */ /* 0x000fc20008010841 */
[--C-:B------:R-:W-:Y:S01]  /*3750*/  FFMA.FTZ R26, R26, UR6, -R65.reuse ;  /* 0x000000061a1a7c23 */ /* 0x100fe20008010841 */
[----:B------:R-:W-:-:S01]  /*3760*/  FFMA.FTZ R27, R27, UR6, -R65 ;  /* 0x000000061b1b7c23 */ /* 0x000fc20008010841 */
[----:B------:R-:W2:Y:S01]  /*3770*/  MUFU.EX2 R6, R6 ;  /* 0x0000000600067308 */ /* 0x000ea20000000800 */
[----:B------:R-:W-:-:S01]  /*3780*/  FFMA.FTZ R28, R28, UR6, -R65 ;  /* 0x000000061c1c7c23 */ /* 0x000fc20008010841 */
[--C-:B------:R-:W-:Y:S01]  /*3790*/  FFMA.FTZ R29, R29, UR6, -R65.reuse ;  /* 0x000000061d1d7c23 */ /* 0x100fe20008010841 */
[----:B------:R-:W-:-:S01]  /*37a0*/  FFMA.FTZ R30, R30, UR6, -R65 ;  /* 0x000000061e1e7c23 */ /* 0x000fc20008010841 */
[--C-:B------:R-:W-:Y:S01]  /*37b0*/  FFMA.FTZ R31, R31, UR6, -R65.reuse ;  /* 0x000000061f1f7c23 */ /* 0x100fe20008010841 */
[----:B------:R-:W-:-:S01]  /*37c0*/  FFMA.FTZ R32, R32, UR6, -R65 ;  /* 0x0000000620207c23 */ /* 0x000fc20008010841 */
[--C-:B------:R-:W-:Y:S01]  /*37d0*/  FFMA.FTZ R33, R33, UR6, -R65.reuse ;  /* 0x0000000621217c23 */ /* 0x100fe20008010841 */
[----:B------:R-:W-:-:S01]  /*37e0*/  FFMA.FTZ R34, R34, UR6, -R65 ;  /* 0x0000000622227c23 */ /* 0x000fc20008010841 */
[----:B------:R-:W3:Y:S01]  /*37f0*/  MUFU.EX2 R7, R7 ;  /* 0x0000000700077308 */ /* 0x000ee20000000800 */
[----:B-1----:R-:W-:-:S01]  /*3800*/  FADD.FTZ R71, R4, R5 ;  /* 0x0000000504477221 */ /* 0x002fc20000010000 */
[--C-:B------:R-:W-:Y:S01]  /*3810*/  FFMA.FTZ R35, R35, UR6, -R65.reuse ;  /* 0x0000000623237c23 */ /* 0x100fe20008010841 */
[----:B------:R-:W-:-:S01]  /*3820*/  FFMA.FTZ R36, R36, UR6, -R65 ;  /* 0x0000000624247c23 */ /* 0x000fc20008010841 */
[--C-:B------:R-:W-:Y:S01]  /*3830*/  FFMA.FTZ R79, R79, UR6, -R65.reuse ;  /* 0x000000064f4f7c23 */ /* 0x100fe20008010841 */
[----:B------:R-:W-:-:S01]  /*3840*/  FFMA.FTZ R82, R82, UR6, -R65 ;  /* 0x0000000652527c23 */ /* 0x000fc20008010841 */
[--C-:B------:R-:W-:Y:S01]  /*3850*/  FFMA.FTZ R83, R83, UR6, -R65.reuse ;  /* 0x0000000653537c23 */ /* 0x100fe20008010841 */
[----:B------:R-:W-:-:S01]  /*3860*/  FFMA.FTZ R86, R86, UR6, -R65 ;  /* 0x0000000656567c23 */ /* 0x000fc20008010841 */
[----:B------:R-:W1:Y:S01]  /*3870*/  MUFU.EX2 R8, R8 ;  /* 0x0000000800087308 */ /* 0x000e620000000800 */
[----:B--2---:R-:W-:-:S01]  /*3880*/  FADD.FTZ R62, R6, R71 ;  /* 0x00000047063e7221 */ /* 0x004fc20000010000 */
[----:B------:R-:W-:Y:S01]  /*3890*/  FFMA.FTZ R65, R87, UR6, -R65 ;  /* 0x0000000657417c23 */ /* 0x000fe20008010841 */
[----:B------:R-:W-:-:S02]  /*38a0*/  IMAD.MOV.U32 R87, RZ, RZ, R151 ;  /* 0x000000ffff577224 */ /* 0x000fc400078e0097 */
[--C-:B------:R-:W-:Y:S02]  /*38b0*/  IMAD.MOV.U32 R73, RZ, RZ, R151.reuse ;  /* 0x000000ffff497224 */ /* 0x100fe400078e0097 */
[----:B------:R-:W-:Y:S01]  /*38c0*/  IMAD.MOV.U32 R42, RZ, RZ, R151 ;  /* 0x000000ffff2a7224 */ /* 0x000fe200078e0097 */
[----:B------:R-:W0:Y:S01]  /*38d0*/  MUFU.EX2 R9, R9 ;  /* 0x0000000900097308 */ /* 0x000e220000000800 */
[----:B---3--:R-:W-:-:S01]  /*38e0*/  FADD.FTZ R71, R7, R62 ;  /* 0x0000003e07477221 */ /* 0x008fc20000010000 */
[----:B------:R-:W-:-:S06]  /*38f0*/  IMAD.MOV.U32 R41, RZ, RZ, R151 ;  /* 0x000000ffff297224 */ /* 0x000fcc00078e0097 */
[----:B------:R-:W2:Y:S01]  /*3900*/  MUFU.EX2 R10, R10 ;  /* 0x0000000a000a7308 */ /* 0x000ea20000000800 */
[----:B-1----:R-:W-:-:S01]  /*3910*/  FADD.FTZ R62, R8, R71 ;  /* 0x00000047083e7221 */ /* 0x002fc20000010000 */
[----:B------:R-:W-:Y:S01]  /*3920*/  FADD.FTZ R71, R43, R72 ;  /* 0x000000482b477221 */ /* 0x000fe20000010000 */
[----:B------:R-:W-:-:S03]  /*3930*/  IMAD.MOV.U32 R43, RZ, RZ, R151 ;  /* 0x000000ffff2b7224 */ /* 0x000fc600078e0097 */
[----:B------:R-:W-:Y:S01]  /*3940*/  FADD.FTZ R71, R46, R71 ;  /* 0x000000472e477221 */ /* 0x000fe20000010000 */
[----:B------:R-:W-:Y:S01]  /*3950*/  IMAD.MOV.U32 R46, RZ, RZ, R151 ;  /* 0x000000ffff2e7224 */ /* 0x000fe200078e0097 */
[----:B------:R-:W1:Y:S01]  /*3960*/  MUFU.EX2 R11, R11 ;  /* 0x0000000b000b7308 */ /* 0x000e620000000800 */
[----:B0-----:R-:W-:-:S07]  /*3970*/  FADD.FTZ R3, R9, R62 ;  /* 0x0000003e09037221 */ /* 0x001fce0000010000 */
[----:B------:R-:W0:Y:S01]  /*3980*/  MUFU.EX2 R12, R12 ;  /* 0x0000000c000c7308 */ /* 0x000e220000000800 */
[----:B--2---:R-:W-:-:S07]  /*3990*/  FADD.FTZ R62, R10, R3 ;  /* 0x000000030a3e7221 */ /* 0x004fce0000010000 */
[----:B------:R-:W2:Y:S01]  /*39a0*/  MUFU.EX2 R13, R13 ;  /* 0x0000000d000d7308 */ /* 0x000ea20000000800 */
[----:B-1----:R-:W-:-:S01]  /*39b0*/  FADD.FTZ R3, R11, R62 ;  /* 0x0000003e0b037221 */ /* 0x002fc20000010000 */
[----:B------:R-:W-:Y:S01]  /*39c0*/  FADD.FTZ R62, R44, R71 ;  /* 0x000000472c3e7221 */ /* 0x000fe20000010000 */
[----:B------:R-:W-:Y:S01]  /*39d0*/  F2FP.SATFINITE.E4M3.F32.PACK_AB_MERGE_C R11, R11, R10, RZ ;  /* 0x0000000a0b0b723e */ /* 0x000fe200048070ff */
[----:B------:R-:W-:Y:S02]  /*39e0*/  IMAD.MOV.U32 R44, RZ, RZ, R151 ;  /* 0x000000ffff2c7224 */ /* 0x000fe400078e0097 */
[----:B------:R-:W-:-:S01]  /*39f0*/  FADD.FTZ R62, R45, R62 ;  /* 0x0000003e2d3e7221 */ /* 0x000fc20000010000 */
[----:B------:R-:W-:Y:S01]  /*3a00*/  F2FP.SATFINITE.E4M3.F32.PACK_AB_MERGE_C R231, R9, R8, R11 ;  /* 0x0000000809e7723e */ /* 0x000fe2000480700b */
[----:B------:R-:W1:Y:S01]  /*3a10*/  MUFU.EX2 R14, R14 ;  /* 0x0000000e000e7308 */ /* 0x000e620000000800 */
[----:B0-----:R-:W-:-:S01]  /*3a20*/  FADD.FTZ R72, R12, R3 ;  /* 0x000000030c487221 */ /* 0x001fc20000010000 */
[----:B------:R-:W-:Y:S01]  /*3a30*/  FADD.FTZ R71, R47, R62 ;  /* 0x0000003e2f477221 */ /* 0x000fe20000010000 */
[----:B------:R-:W-:-:S02]  /*3a40*/  IMAD.MOV.U32 R47, RZ, RZ, R151 ;  /* 0x000000ffff2f7224 */ /* 0x000fc400078e0097 */
[----:B------:R-:W-:Y:S02]  /*3a50*/  IMAD.MOV.U32 R45, RZ, RZ, R151 ;  /* 0x000000ffff2d7224 */ /* 0x000fe400078e0097 */
[----:B------:R-:W-:-:S01]  /*3a60*/  FADD.FTZ R71, R50, R71 ;  /* 0x0000004732477221 */ /* 0x000fc20000010000 */
[----:B------:R-:W-:Y:S01]  /*3a70*/  IMAD.MOV.U32 R50, RZ, RZ, R151 ;  /* 0x000000ffff327224 */ /* 0x000fe200078e0097 */
[----:B------:R-:W0:Y:S01]  /*3a80*/  MUFU.EX2 R15, R15 ;  /* 0x0000000f000f7308 */ /* 0x000e220000000800 */
[----:B--2---:R-:W-:-:S07]  /*3a90*/  FADD.FTZ R3, R13, R72 ;  /* 0x000000480d037221 */ /* 0x004fce0000010000 */
[----:B------:R-:W2:Y:S01]  /*3aa0*/  MUFU.EX2 R20, R20 ;  /* 0x0000001400147308 */ /* 0x000ea20000000800 */
[----:B-1----:R-:W-:-:S07]  /*3ab0*/  FADD.FTZ R62, R14, R3 ;  /* 0x000000030e3e7221 */ /* 0x002fce0000010000 */
[----:B------:R-:W1:Y:S01]  /*3ac0*/  MUFU.EX2 R21, R21 ;  /* 0x0000001500157308 */ /* 0x000e620000000800 */
[----:B0-----:R-:W-:-:S01]  /*3ad0*/  FADD.FTZ R3, R15, R62 ;  /* 0x0000003e0f037221 */ /* 0x001fc20000010000 */
[----:B------:R-:W-:Y:S01]  /*3ae0*/  FADD.FTZ R62, R48, R71 ;  /* 0x00000047303e7221 */ /* 0x000fe20000010000 */
[----:B------:R-:W-:Y:S01]  /*3af0*/  F2FP.SATFINITE.E4M3.F32.PACK_AB_MERGE_C R14, R15, R14, RZ ;  /* 0x0000000e0f0e723e */ /* 0x000fe200048070ff */
[----:B------:R-:W-:Y:S02]  /*3b00*/  IMAD.MOV.U32 R71, RZ, RZ, R151 ;  /* 0x000000ffff477224 */ /* 0x000fe400078e0097 */
[----:B------:R-:W-:-:S01]  /*3b10*/  FADD.FTZ R62, R49, R62 ;  /* 0x0000003e313e7221 */ /* 0x000fc20000010000 */
[----:B------:R-:W-:Y:S01]  /*3b20*/  F2FP.SATFINITE.E4M3.F32.PACK_AB_MERGE_C R217, R13, R12, R14 ;  /* 0x0000000c0dd9723e */ /* 0x000fe2000480700e */
[----:B------:R-:W0:Y:S01]  /*3b30*/  MUFU.EX2 R24, R24 ;  /* 0x0000001800187308 */ /* 0x000e220000000800 */
[----:B--2---:R-:W-:-:S01]  /*3b40*/  FADD.FTZ R72, R20, R3 ;  /* 0x0000000314487221 */ /* 0x004fc20000010000 */
[----:B------:R-:W-:Y:S01]  /*3b50*/  FADD.FTZ R39, R63, R62 ;  /* 0x0000003e3f277221 */ /* 0x000fe20000010000 */
[----:B------:R-:W-:-:S02]  /*3b60*/  IMAD.MOV.U32 R63, RZ, RZ, R151 ;  /* 0x000000ffff3f7224 */ /* 0x000fc400078e0097 */
[----:B------:R-:W-:Y:S02]  /*3b70*/  IMAD.MOV.U32 R62, RZ, RZ, R151 ;  /* 0x000000ffff3e7224 */ /* 0x000fe400078e0097 */
[----:B------:R-:W-:-:S01]  /*3b80*/  FADD.FTZ R66, R66, R39 ;  /* 0x0000002742427221 */ /* 0x000fc20000010000 */
[----:B------:R-:W-:Y:S01]  /*3b90*/  F2FP.SATFINITE.E4M3.F32.PACK_AB_MERGE_C R39, R7, R6, RZ ;  /* 0x000000060727723e */ /* 0x000fe200048070ff */
[----:B------:R-:W2:Y:S01]  /*3ba0*/  MUFU.EX2 R25, R25 ;  /* 0x0000001900197308 */ /* 0x000ea20000000800 */
[----:B-1----:R-:W-:-:S01]  /*3bb0*/  FADD.FTZ R3, R21, R72 ;  /* 0x0000004815037221 */ /* 0x002fc20000010000 */
[----:B------:R-:W-:Y:S01]  /*3bc0*/  FADD.FTZ R7, R51, R66 ;  /* 0x0000004233077221 */ /* 0x000fe20000010000 */
[----:B------:R-:W-:Y:S01]  /*3bd0*/  F2FP.SATFINITE.E4M3.F32.PACK_AB_MERGE_C R229, R5, R4, R39 ;  /* 0x0000000405e5723e */ /* 0x000fe20004807027 */
[----:B------:R-:W-:Y:S02]  /*3be0*/  IMAD.MOV.U32 R72, RZ, RZ, R151 ;  /* 0x000000ffff487224 */ /* 0x000fe400078e0097 */
[----:B------:R-:W-:-:S01]  /*3bf0*/  FADD.FTZ R10, R52, R7 ;  /* 0x00000007340a7221 */ /* 0x000fc20000010000 */
[----:B------:R-:W-:Y:S01]  /*3c00*/  IMAD.MOV.U32 R66, RZ, RZ, R151 ;  /* 0x000000ffff427224 */ /* 0x000fe200078e0097 */
[----:B------:R-:W1:Y:S01]  /*3c10*/  MUFU.EX2 R26, R26 ;  /* 0x0000001a001a7308 */ /* 0x000e620000000800 */
[----:B0-----:R-:W-:-:S01]  /*3c20*/  FADD.FTZ R40, R24, R3 ;  /* 0x0000000318287221 */ /* 0x001fc20000010000 */
[----:B------:R-:W-:Y:S01]  /*3c30*/  FADD.FTZ R7, R67, R10 ;  /* 0x0000000a43077221 */ /* 0x000fe20000010000 */
[----:B------:R-:W-:Y:S01]  /*3c40*/  F2FP.SATFINITE.E4M3.F32.PACK_AB_MERGE_C R67, R70, R67, RZ ;  /* 0x000000434643723e */ /* 0x000fe200048070ff */
[----:B------:R-:W-:-:S02]  /*3c50*/  IMAD.MOV.U32 R49, RZ, RZ, R151 ;  /* 0x000000ffff317224 */ /* 0x000fc400078e0097 */
[----:B------:R-:W-:-:S01]  /*3c60*/  FADD.FTZ R70, R70, R7 ;  /* 0x0000000746467221 */ /* 0x000fc20000010000 */
[----:B------:R-:W-:Y:S01]  /*3c70*/  F2FP.SATFINITE.E4M3.F32.PACK_AB_MERGE_C R220, R52, R51, R67 ;  /* 0x0000003334dc723e */ /* 0x000fe20004807043 */
[----:B------:R-:W0:Y:S01]  /*3c80*/  MUFU.EX2 R27, R27 ;  /* 0x0000001b001b7308 */ /* 0x000e220000000800 */
[----:B--2---:R-:W-:-:S01]  /*3c90*/  FADD.FTZ R3, R25, R40 ;  /* 0x0000002819037221 */ /* 0x004fc20000010000 */
[----:B------:R-:W-:Y:S01]  /*3ca0*/  F2FP.SATFINITE.E4M3.F32.PACK_AB_MERGE_C R24, R25, R24, RZ ;  /* 0x000000181918723e */ /* 0x000fe200048070ff */
[--C-:B------:R-:W-:Y:S02]  /*3cb0*/  IMAD.MOV.U32 R67, RZ, RZ, R151.reuse ;  /* 0x000000ffff437224 */ /* 0x100fe400078e0097 */
[--C-:B------:R-:W-:Y:S01]  /*3cc0*/  IMAD.MOV.U32 R52, RZ, RZ, R151.reuse ;  /* 0x000000ffff347224 */ /* 0x100fe200078e0097 */
[----:B------:R-:W-:Y:S01]  /*3cd0*/  F2FP.SATFINITE.E4M3.F32.PACK_AB_MERGE_C R219, R21, R20, R24 ;  /* 0x0000001415db723e */ /* 0x000fe20004807018 */
[----:B------:R-:W-:Y:S01]  /*3ce0*/  IMAD.MOV.U32 R51, RZ, RZ, R151 ;  /* 0x000000ffff337224 */ /* 0x000fe200078e0097 */
[----:B------:R-:W2:Y:S01]  /*3cf0*/  MUFU.EX2 R28, R28 ;  /* 0x0000001c001c7308 */ /* 0x000ea20000000800 */
[----:B-1----:R-:W-:-:S01]  /*3d00*/  FADD.FTZ R6, R26, R3 ;  /* 0x000000031a067221 */ /* 0x002fc20000010000 */
[----:B------:R-:W-:-:S02]  /*3d10*/  IMAD.MOV.U32 R48, RZ, RZ, R151 ;  /* 0x000000ffff307224 */ /* 0x000fc400078e0097 */
[--C-:B------:R-:W-:Y:S02]  /*3d20*/  IMAD.MOV.U32 R40, RZ, RZ, R151.reuse ;  /* 0x000000ffff287224 */ /* 0x100fe400078e0097 */
[----:B------:R-:W-:Y:S02]  /*3d30*/  IMAD.MOV.U32 R39, RZ, RZ, R151 ;  /* 0x000000ffff277224 */ /* 0x000fe400078e0097 */
[----:B------:R-:W1:Y:S01]  /*3d40*/  MUFU.EX2 R29, R29 ;  /* 0x0000001d001d7308 */ /* 0x000e620000000800 */
[----:B0-----:R-:W-:-:S01]  /*3d50*/  FADD.FTZ R3, R27, R6 ;  /* 0x000000061b037221 */ /* 0x001fc20000010000 */
[--C-:B------:R-:W-:Y:S02]  /*3d60*/  IMAD.MOV.U32 R25, RZ, RZ, R151.reuse ;  /* 0x000000ffff197224 */ /* 0x100fe400078e0097 */
[----:B------:R-:W-:-:S04]  /*3d70*/  IMAD.MOV.U32 R24, RZ, RZ, R151 ;  /* 0x000000ffff187224 */ /* 0x000fc800078e0097 */
[----:B------:R-:W0:Y:S01]  /*3d80*/  MUFU.EX2 R53, R53 ;  /* 0x0000003500357308 */ /* 0x000e220000000800 */
[----:B--2---:R-:W-:-:S07]  /*3d90*/  FADD.FTZ R6, R28, R3 ;  /* 0x000000031c067221 */ /* 0x004fce0000010000 */
[----:B------:R-:W2:Y:S01]  /*3da0*/  MUFU.EX2 R30, R30 ;  /* 0x0000001e001e7308 */ /* 0x000ea20000000800 */
[C---:B-1----:R-:W-:Y:S01]  /*3db0*/  F2FP.SATFINITE.E4M3.F32.PACK_AB_MERGE_C R28, R29.reuse, R28, RZ ;  /* 0x0000001c1d1c723e */ /* 0x042fe200048070ff */
[----:B------:R-:W-:-:S03]  /*3dc0*/  FADD.FTZ R29, R29, R6 ;  /* 0x000000061d1d7221 */ /* 0x000fc60000010000 */
[----:B------:R-:W-:Y:S01]  /*3dd0*/  F2FP.SATFINITE.E4M3.F32.PACK_AB_MERGE_C R221, R27, R26, R28 ;  /* 0x0000001a1bdd723e */ /* 0x000fe2000480701c */
[----:B------:R-:W-:Y:S02]  /*3de0*/  IMAD.MOV.U32 R28, RZ, RZ, R151 ;  /* 0x000000ffff1c7224 */ /* 0x000fe400078e0097 */
[----:B------:R-:W1:Y:S01]  /*3df0*/  MUFU.EX2 R54, R54 ;  /* 0x0000003600367308 */ /* 0x000e620000000800 */
[----:B0-----:R-:W-:-:S01]  /*3e00*/  FADD.FTZ R3, R53, R70 ;  /* 0x0000004635037221 */ /* 0x001fc20000010000 */
[--C-:B------:R-:W-:Y:S02]  /*3e10*/  IMAD.MOV.U32 R70, RZ, RZ, R151.reuse ;  /* 0x000000ffff467224 */ /* 0x100fe400078e0097 */
[--C-:B------:R-:W-:Y:S02]  /*3e20*/  IMAD.MOV.U32 R27, RZ, RZ, R151.reuse ;  /* 0x000000ffff1b7224 */ /* 0x100fe400078e0097 */
[----:B------:R-:W-:Y:S02]  /*3e30*/  IMAD.MOV.U32 R26, RZ, RZ, R151 ;  /* 0x000000ffff1a7224 */ /* 0x000fe400078e0097 */
[----:B------:R-:W0:Y:S01]  /*3e40*/  MUFU.EX2 R31, R31 ;  /* 0x0000001f001f7308 */ /* 0x000e220000000800 */
[----:B--2---:R-:W-:-:S01]  /*3e50*/  FADD.FTZ R6, R30, R29 ;  /* 0x0000001d1e067221 */ /* 0x004fc20000010000 */
[----:B------:R-:W-:-:S06]  /*3e60*/  IMAD.MOV.U32 R29, RZ, RZ, R151 ;  /* 0x000000ffff1d7224 */ /* 0x000fcc00078e0097 */
[----:B------:R-:W2:Y:S01]  /*3e70*/  MUFU.EX2 R68, R68 ;  /* 0x0000004400447308 */ /* 0x000ea20000000800 */
[----:B-1----:R-:W-:-:S07]  /*3e80*/  FADD.FTZ R3, R54, R3 ;  /* 0x0000000336037221 */ /* 0x002fce0000010000 */
[----:B------:R-:W1:Y:S01]  /*3e90*/  MUFU.EX2 R32, R32 ;  /* 0x0000002000207308 */ /* 0x000e620000000800 */
[----:B0-----:R-:W-:-:S07]  /*3ea0*/  FADD.FTZ R7, R31, R6 ;  /* 0x000000061f077221 */ /* 0x001fce0000010000 */
[----:B------:R-:W0:Y:S01]  /*3eb0*/  MUFU.EX2 R69, R69 ;  /* 0x0000004500457308 */ /* 0x000e220000000800 */
[----:B--2---:R-:W-:-:S07]  /*3ec0*/  FADD.FTZ R6, R68, R3 ;  /* 0x0000000344067221 */ /* 0x004fce0000010000 */
[----:B------:R-:W2:Y:S01]  /*3ed0*/  MUFU.EX2 R33, R33 ;  /* 0x0000002100217308 */ /* 0x000ea20000000800 */
[----:B-1----:R-:W-:-:S07]  /*3ee0*/  FADD.FTZ R10, R32, R7 ;  /* 0x00000007200a7221 */ /* 0x002fce0000010000 */
[----:B------:R-:W1:Y:S01]  /*3ef0*/  MUFU.EX2 R34, R34 ;  /* 0x0000002200227308 */ /* 0x000e620000000800 */
[----:B0-----:R-:W-:-:S01]  /*3f00*/  FADD.FTZ R6, R69, R6 ;  /* 0x0000000645067221 */ /* 0x001fc20000010000 */
[----:B------:R-:W-:Y:S01]  /*3f10*/  F2FP.SATFINITE.E4M3.F32.PACK_AB_MERGE_C R68, R69, R68, RZ ;  /* 0x000000444544723e */ /* 0x000fe200048070ff */
[--C-:B------:R-:W-:Y:S02]  /*3f20*/  IMAD.MOV.U32 R69, RZ, RZ, R151.reuse ;  /* 0x000000ffff457224 */ /* 0x100fe400078e0097 */
[----:B------:R-:W-:Y:S01]  /*3f30*/  FADD.FTZ R3, R61, R6 ;  /* 0x000000063d037221 */ /* 0x000fe20000010000 */
[----:B------:R-:W-:Y:S01]  /*3f40*/  F2FP.SATFINITE.E4M3.F32.PACK_AB_MERGE_C R222, R54, R53, R68 ;  /* 0x0000003536de723e */ /* 0x000fe20004807044 */
[----:B------:R-:W-:Y:S01]  /*3f50*/  IMAD.MOV.U32 R68, RZ, RZ, R151 ;  /* 0x000000ffff447224 */ /* 0x000fe200078e0097 */
[----:B------:R-:W0:Y:S01]  /*3f60*/  MUFU.EX2 R35, R35 ;  /* 0x0000002300237308 */ /* 0x000e220000000800 */
[C---:B--2---:R-:W-:Y:S01]  /*3f70*/  F2FP.SATFINITE.E4M3.F32.PACK_AB_MERGE_C R32, R33.reuse, R32, RZ ;  /* 0x000000202120723e */ /* 0x044fe200048070ff */
[----:B------:R-:W-:Y:S01]  /*3f80*/  FADD.FTZ R33, R33, R10 ;  /* 0x0000000a21217221 */ /* 0x000fe20000010000 */
[----:B------:R-:W-:-:S01]  /*3f90*/  FADD.FTZ R3, R64, R3 ;  /* 0x0000000340037221 */ /* 0x000fc20000010000 */
[--C-:B------:R-:W-:Y:S01]  /*3fa0*/  IMAD.MOV.U32 R54, RZ, RZ, R151.reuse ;  /* 0x000000ffff367224 */ /* 0x100fe200078e0097 */
[----:B------:R-:W-:Y:S01]  /*3fb0*/  F2FP.SATFINITE.E4M3.F32.PACK_AB_MERGE_C R223, R31, R30, R32 ;  /* 0x0000001e1fdf723e */ /* 0x000fe20004807020 */
[----:B------:R-:W-:-:S02]  /*3fc0*/  IMAD.MOV.U32 R53, RZ, RZ, R151 ;  /* 0x000000ffff357224 */ /* 0x000fc400078e0097 */
[----:B------:R-:W-:Y:S01]  /*3fd0*/  MUFU.EX2 R60, R60 ;  /* 0x0000003c003c7308 */ /* 0x000fe20000000800 */
[----:B-1----:R-:W-:-:S01]  /*3fe0*/  FADD.FTZ R6, R34, R33 ;  /* 0x0000002122067221 */ /* 0x002fc20000010000 */
[--C-:B------:R-:W-:Y:S02]  /*3ff0*/  IMAD.MOV.U32 R33, RZ, RZ, R151.reuse ;  /* 0x000000ffff217224 */ /* 0x100fe400078e0097 */
[--C-:B------:R-:W-:Y:S02]  /*4000*/  IMAD.MOV.U32 R32, RZ, RZ, R151.reuse ;  /* 0x000000ffff207224 */ /* 0x100fe400078e0097 */
[----:B------:R-:W-:Y:S02]  /*4010*/  IMAD.MOV.U32 R31, RZ, RZ, R151 ;  /* 0x000000ffff1f7224 */ /* 0x000fe400078e0097 */
[----:B------:R-:W1:Y:S01]  /*4020*/  MUFU.EX2 R57, R57 ;  /* 0x0000003900397308 */ /* 0x000e620000000800 */
[----:B0-----:R-:W-:-:S01]  /*4030*/  FADD.FTZ R5, R35, R6 ;  /* 0x0000000623057221 */ /* 0x001fc20000010000 */
[----:B------:R-:W-:-:S06]  /*4040*/  IMAD.MOV.U32 R30, RZ, RZ, R151 ;  /* 0x000000ffff1e7224 */ /* 0x000fcc00078e0097 */
[----:B------:R-:W0:Y:S08]  /*4050*/  MUFU.EX2 R36, R36 ;  /* 0x0000002400247308 */ /* 0x000e300000000800 */
[----:B------:R-:W2:Y:S01]  /*4060*/  MUFU.EX2 R79, R79 ;  /* 0x0000004f004f7308 */ /* 0x000ea20000000800 */
[----:B-1----:R-:W-:Y:S01]  /*4070*/  F2FP.SATFINITE.E4M3.F32.PACK_AB_MERGE_C R7, R57, R60, RZ ;  /* 0x0000003c3907723e */ /* 0x002fe200048070ff */
[----:B------:R-:W-:-:S03]  /*4080*/  FADD.FTZ R60, R60, R3 ;  /* 0x000000033c3c7221 */ /* 0x000fc60000010000 */
[----:B------:R-:W-:Y:S01]  /*4090*/  F2FP.SATFINITE.E4M3.F32.PACK_AB_MERGE_C R224, R64, R61, R7 ;  /* 0x0000003d40e0723e */ /* 0x000fe20004807007 */
[----:B------:R-:W-:-:S01]  /*40a0*/  FADD.FTZ R60, R57, R60 ;  /* 0x0000003c393c7221 */ /* 0x000fc20000010000 */
[----:B------:R-:W-:Y:S01]  /*40b0*/  IMAD.MOV.U32 R64, RZ, RZ, R151 ;  /* 0x000000ffff407224 */ /* 0x000fe200078e0097 */
[----:B------:R-:W-:Y:S01]  /*40c0*/  MUFU.EX2 R56, R56 ;  /* 0x0000003800387308 */ /* 0x000fe20000000800 */
[----:B0-----:R-:W-:-:S01]  /*40d0*/  FADD.FTZ R4, R36, R5 ;  /* 0x0000000524047221 */ /* 0x001fc20000010000 */
[--C-:B------:R-:W-:Y:S02]  /*40e0*/  IMAD.MOV.U32 R61, RZ, RZ, R151.reuse ;  /* 0x000000ffff3d7224 */ /* 0x100fe400078e0097 */
[----:B------:R-:W-:-:S04]  /*40f0*/  IMAD.MOV.U32 R57, RZ, RZ, R151 ;  /* 0x000000ffff397224 */ /* 0x000fc800078e0097 */
[----:B------:R-:W0:Y:S01]  /*4100*/  MUFU.EX2 R59, R59 ;  /* 0x0000003b003b7308 */ /* 0x000e220000000800 */
[C---:B--2---:R-:W-:Y:S01]  /*4110*/  F2FP.SATFINITE.E4M3.F32.PACK_AB_MERGE_C R36, R79.reuse, R36, RZ ;  /* 0x000000244f24723e */ /* 0x044fe200048070ff */
[----:B------:R-:W-:-:S03]  /*4120*/  FADD.FTZ R79, R79, R4 ;  /* 0x000000044f4f7221 */ /* 0x000fc60000010000 */
[----:B------:R-:W-:Y:S01]  /*4130*/  F2FP.SATFINITE.E4M3.F32.PACK_AB_MERGE_C R225, R35, R34, R36 ;  /* 0x0000002223e1723e */ /* 0x000fe20004807024 */
[--C-:B------:R-:W-:Y:S02]  /*4140*/  IMAD.MOV.U32 R36, RZ, RZ, R151.reuse ;  /* 0x000000ffff247224 */ /* 0x100fe400078e0097 */
[----:B------:R-:W1:Y:S01]  /*4150*/  MUFU.EX2 R55, R55 ;  /* 0x0000003700377308 */ /* 0x000e620000000800 */
[--C-:B------:R-:W-:Y:S02]  /*4160*/  IMAD.MOV.U32 R35, RZ, RZ, R151.reuse ;  /* 0x000000ffff237224 */ /* 0x100fe400078e0097 */
[----:B------:R-:W-:-:S05]  /*4170*/  IMAD.MOV.U32 R34, RZ, RZ, R151 ;  /* 0x000000ffff227224 */ /* 0x000fca00078e0097 */
[----:B------:R-:W2:Y:S01]  /*4180*/  MUFU.EX2 R82, R82 ;  /* 0x0000005200527308 */ /* 0x000ea20000000800 */
[----:B0-----:R-:W-:-:S07]  /*4190*/  F2FP.SATFINITE.E4M3.F32.PACK_AB_MERGE_C R5, R59, R56, RZ ;  /* 0x000000383b05723e */ /* 0x001fce00048070ff */
[----:B------:R-:W0:Y:S01]  /*41a0*/  MUFU.EX2 R58, R58 ;  /* 0x0000003a003a7308 */ /* 0x000e220000000800 */
[----:B-1----:R-:W-:-:S01]  /*41b0*/  FADD.FTZ R3, R55, R60 ;  /* 0x0000003c37037221 */ /* 0x002fc20000010000 */
[----:B------:R-:W-:-:S06]  /*41c0*/  IMAD.MOV.U32 R60, RZ, RZ, R151 ;  /* 0x000000ffff3c7224 */ /* 0x000fcc00078e0097 */
[----:B------:R-:W1:Y:S01]  /*41d0*/  MUFU.EX2 R83, R83 ;  /* 0x0000005300537308 */ /* 0x000e620000000800 */
[----:B--2---:R-:W-:-:S01]  /*41e0*/  FADD.FTZ R4, R82, R79 ;  /* 0x0000004f52047221 */ /* 0x004fc20000010000 */
[----:B------:R-:W-:-:S06]  /*41f0*/  IMAD.MOV.U32 R79, RZ, RZ, R151 ;  /* 0x000000ffff4f7224 */ /* 0x000fcc00078e0097 */
[----:B------:R-:W2:Y:S01]  /*4200*/  MUFU.EX2 R86, R86 ;  /* 0x0000005600567308 */ /* 0x000ea20000000800 */
[C---:B0-----:R-:W-:Y:S01]  /*4210*/  F2FP.SATFINITE.E4M3.F32.PACK_AB_MERGE_C R226, R58.reuse, R55, R5 ;  /* 0x000000373ae2723e */ /* 0x041fe20004807005 */
[----:B------:R-:W-:Y:S01]  /*4220*/  FADD.FTZ R3, R58, R3 ;  /* 0x000000033a037221 */ /* 0x000fe20000010000 */
[--C-:B------:R-:W-:Y:S02]  /*4230*/  IMAD.MOV.U32 R58, RZ, RZ, R151.reuse ;  /* 0x000000ffff3a7224 */ /* 0x100fe400078e0097 */
[----:B------:R-:W-:Y:S02]  /*4240*/  IMAD.MOV.U32 R55, RZ, RZ, R151 ;  /* 0x000000ffff377224 */ /* 0x000fe400078e0097 */
[----:B------:R-:W-:-:S01]  /*4250*/  FADD.FTZ R56, R56, R3 ;  /* 0x0000000338387221 */ /* 0x000fc20000010000 */
[----:B------:R-:W0:Y:S01]  /*4260*/  MUFU.EX2 R65, R65 ;  /* 0x0000004100417308 */ /* 0x000e220000000800 */
[----:B-1----:R-:W-:-:S04]  /*4270*/  FADD.FTZ R5, R83, R4 ;  /* 0x0000000453057221 */ /* 0x002fc80000010000 */
[----:B--2---:R-:W-:Y:S01]  /*4280*/  FADD.FTZ R4, R86, R5 ;  /* 0x0000000556047221 */ /* 0x004fe20000010000 */
[----:B------:R-:W-:-:S01]  /*4290*/  FADD.FTZ R5, R59, R56 ;  /* 0x000000383b057221 */ /* 0x000fc20000010000 */
[--C-:B------:R-:W-:Y:S02]  /*42a0*/  IMAD.MOV.U32 R59, RZ, RZ, R151.reuse ;  /* 0x000000ffff3b7224 */ /* 0x100fe400078e0097 */
[----:B------:R-:W-:Y:S01]  /*42b0*/  IMAD.MOV.U32 R56, RZ, RZ, R151 ;  /* 0x000000ffff387224 */ /* 0x000fe200078e0097 */
[C---:B0-----:R-:W-:Y:S01]  /*42c0*/  F2FP.SATFINITE.E4M3.F32.PACK_AB_MERGE_C R6, R65.reuse, R86, RZ ;  /* 0x000000564106723e */ /* 0x041fe200048070ff */
[----:B------:R-:W-:-:S01]  /*42d0*/  FADD.FTZ R4, R65, R4 ;  /* 0x0000000441047221 */ /* 0x000fc20000010000 */
[--C-:B------:R-:W-:Y:S02]  /*42e0*/  IMAD.MOV.U32 R86, RZ, RZ, R151.reuse ;  /* 0x000000ffff567224 */ /* 0x100fe400078e0097 */
[----:B------:R-:W-:Y:S01]  /*42f0*/  F2FP.SATFINITE.E4M3.F32.PACK_AB_MERGE_C R227, R83, R82, R6 ;  /* 0x0000005253e3723e */ /* 0x000fe20004807006 */
[----:B------:R-:W-:-:S02]  /*4300*/  IMAD.MOV.U32 R83, RZ, RZ, R151 ;  /* 0x000000ffff537224 */ /* 0x000fc400078e0097 */
[--C-:B------:R-:W-:Y:S02]  /*4310*/  IMAD.MOV.U32 R82, RZ, RZ, R151.reuse ;  /* 0x000000ffff527224 */ /* 0x100fe400078e0097 */
[----:B------:R-:W-:Y:S01]  /*4320*/  IMAD.MOV.U32 R65, RZ, RZ, R151 ;  /* 0x000000ffff417224 */ /* 0x000fe200078e0097 */
[----:B------:R-:W-:Y:S06]  /*4330*/  @!P1 BRA `(.L_x_15) ;  /* 0x0000002c00e49947 */ /* 0x000fec0003800000 */
[----:B------:R-:W-:Y:S01]  /*4340*/  IMAD.MOV.U32 R6, RZ, RZ, R193 ;  /* 0x000000ffff067224 */ /* 0x000fe200078e00c1 */
[----:B------:R-:W-:Y:S01]  /*4350*/  CS2R R150, SRZ ;  /* 0x0000000000967805 */ /* 0x000fe2000001ff00 */
[----:B------:R-:W-:Y:S01]  /*4360*/  IMAD.MOV.U32 R3, RZ, RZ, R188 ;  /* 0x000000ffff037224 */ /* 0x000fe200078e00bc */
[----:B------:R-:W-:Y:S02]  /*4370*/  CS2R R148, SRZ ;  /* 0x0000000000947805 */ /* 0x000fe4000001ff00 */
[----:B------:R-:W-:Y:S02]  /*4380*/  CS2R R146, SRZ ;  /* 0x0000000000927805 */ /* 0x000fe4000001ff00 */
[----:B------:R-:W-:Y:S02]  /*4390*/  CS2R R144, SRZ ;  /* 0x0000000000907805 */ /* 0x000fe4000001ff00 */
[----:B------:R-:W-:Y:S02]  /*43a0*/  CS2R R142, SRZ ;  /* 0x00000000008e7805 */ /* 0x000fe4000001ff00 */
[----:B------:R-:W-:-:S02]  /*43b0*/  CS2R R140, SRZ ;  /* 0x00000000008c7805 */ /* 0x000fc4000001ff00 */
[----:B------:R-:W-:Y:S02]  /*43c0*/  CS2R R138, SRZ ;  /* 0x00000000008a7805 */ /* 0x000fe4000001ff00 */
        /* <DEDUP_REMOVED lines=56> */
[----:B------:R-:W-:Y:S01]  /*4750*/  CS2R R24, SRZ ;  /* 0x0000000000187805 */ /* 0x000fe2000001ff00 */
[----:B------:R-:W-:Y:S01]  /*4760*/  UIADD3 UR49, UR49, -0x2, URZ ;  /* 0xfffffffe31317890 */ /* 0x000fe2000fffe03f */
[----:B------:R-:W-:Y:S01]  /*4770*/  UMOV UR53, UR43 ;  /* 0x0000002b00357c82 */ /* 0x000fe20008000000 */
[----:B------:R-:W-:Y:S01]  /*4780*/  UMOV UR52, UR51 ;  /* 0x0000003300347c82 */ /* 0x000fe20008000000 */
[----:B------:R-:W-:-:S09]  /*4790*/  ULDC UR50, c[0x0][0x988] ;  /* 0x0002620000327ab9 */ /* 0x000fd20000000800 */
.L_x_25:
[----:B------:R-:W-:Y:S01]  /*47a0*/  ISETP.NE.AND P2, PT, RZ, UR37, PT ;  /* 0x00000025ff007c0c */ /* 0x000fe2000bf45270 */
[----:B------:R-:W-:-:S04]  /*47b0*/  UISETP.NE.AND UP0, UPT, UR52, 0x1, UPT ;  /* 0x000000013400788c */ /* 0x000fc8000bf05270 */
[----:B------:R-:W-:-:S04]  /*47c0*/  USEL UR43, URZ, 0x1, UP0 ;  /* 0x000000013f2b7887 */ /* 0x000fc80008000000 */
[----:B------:R-:W-:-:S04]  /*47d0*/  ULOP3.LUT UR43, UR53, UR43, URZ, 0x3c, !UPT ;  /* 0x0000002b352b7292 */ /* 0x000fc8000f8e3c3f */
[----:B------:R-:W-:Y:S08]  /*47e0*/  @P2 BRA `(.L_x_16) ;  /* 0x0000000000382947 */ /* 0x000ff00003800000 */
[----:B------:R-:W-:Y:S05]  /*47f0*/  @!P0 BRA `(.L_x_17) ;  /* 0x0000000000048947 */ /* 0x000fea0003800000 */
[----:B------:R-:W-:Y:S01]  /*4800*/  BPT.TRAP 0x1 ;  /* 0x000000040000795c */ /* 0x000fe20000300000 */
.L_x_17:
[----:B------:R-:W-:Y:S01]  /*4810*/  UIADD3 UR6, UR52, 0x1, URZ ;  /* 0x0000000134067890 */ /* 0x000fe2000fffe03f */
[----:B------:R-:W-:-:S03]  /*4820*/  IMAD.U32 R7, RZ, RZ, UR43 ;  /* 0x0000002bff077e24 */ /* 0x000fc6000f8e00ff */
[----:B------:R-:W-:Y:S02]  /*4830*/  UISETP.NE.AND UP0, UPT, UR6, 0x2, UPT ;  /* 0x000000020600788c */ /* 0x000fe4000bf05270 */
[----:B------:R-:W-:Y:S02]  /*4840*/  SHF.L.U32 R7, R7, 0x1f, RZ ;  /* 0x0000001f07077819 */ /* 0x000fe400000006ff */
[----:B------:R-:W-:-:S04]  /*4850*/  USEL UR6, UR6, URZ, UP0 ;  /* 0x0000003f06067287 */ /* 0x000fc80008000000 */
[----:B------:R-:W-:-:S09]  /*4860*/  ULEA UR6, UR6, UR39, 0x3 ;  /* 0x0000002706067291 */ /* 0x000fd2000f8e183f */
[----:B------:R0:W1:Y:S01]  /*4870*/  SYNCS.PHASECHK.TRANS64.TRYWAIT P1, [UR6+0x38830], R7 ;  /* 0x03883007ff0075a7 */ /* 0x0000620008020146 */
[----:B------:R-:W-:Y:S05]  /*4880*/  @!P0 BRA `(.L_x_18) ;  /* 0x0000000000048947 */ /* 0x000fea0003800000 */
[----:B------:R-:W-:Y:S01]  /*4890*/  BPT.TRAP 0x1 ;  /* 0x000000040000795c */ /* 0x000fe20000300000 */
.L_x_18:
[----:B-1----:R-:W-:Y:S05]  /*48a0*/  @P1 BRA `(.L_x_16) ;  /* 0x0000000000081947 */ /* 0x002fea0003800000 */
[----:B------:R-:W1:Y:S02]  /*48b0*/  SYNCS.PHASECHK.TRANS64.TRYWAIT P1, [UR6+0x38830], R7 ;  /* 0x03883007ff0075a7 */ /* 0x000e640008020146 */
[----:B-1----:R-:W-:Y:S05]  /*48c0*/  @!P1 BRA `(.L_x_19) ;  /* 0x000000a4004c9947 */ /* 0x002fea0003800000 */
.L_x_16:
[----:B-1----:R-:W1:Y:S01]  /*48d0*/  S2R R8, SR_TID.X ;  /* 0x0000000000087919 */ /* 0x002e620000002100 */
[----:B------:R-:W-:Y:S01]  /*48e0*/  UIADD3 UR51, UR52, 0x1, URZ ;  /* 0x0000000134337890 */ /* 0x000fe2000fffe03f */
[----:B------:R-:W-:Y:S01]  /*48f0*/  UMOV UR35, 0x40000040 ;  /* 0x4000004000237882 */ /* 0x000fe20000000000 */
[----:B------:R-:W-:Y:S02]  /*4900*/  UMOV UR7, 0x40000040 ;  /* 0x4000004000077882 */ /* 0x000fe40000000000 */
[----:B------:R-:W-:Y:S01]  /*4910*/  UISETP.NE.AND UP0, UPT, UR51, 0x2, UPT ;  /* 0x000000023300788c */ /* 0x000fe2000bf05270 */
[----:B------:R-:W-:Y:S01]  /*4920*/  UMOV UR11, 0x40000040 ;  /* 0x40000040000b7882 */ /* 0x000fe20000000000 */
[----:B------:R-:W-:Y:S02]  /*4930*/  UMOV UR15, 0x40000040 ;  /* 0x40000040000f7882 */ /* 0x000fe40000000000 */
[----:B------:R-:W-:Y:S01]  /*4940*/  USEL UR51, UR51, URZ, UP0 ;  /* 0x0000003f33337287 */ /* 0x000fe20008000000 */
[----:B------:R-:W-:Y:S01]  /*4950*/  UMOV UR19, 0x40000040 ;  /* 0x4000004000137882 */ /* 0x000fe20000000000 */
[----:B------:R-:W-:-:S02]  /*4960*/  UMOV UR23, 0x40000040 ;  /* 0x4000004000177882 */ /* 0x000fc40000000000 */
[----:B------:R-:W-:Y:S01]  /*4970*/  ULEA UR34, UR51, UR48, 0xb ;  /* 0x0000003033227291 */ /* 0x000fe2000f8e583f */
[----:B------:R-:W-:Y:S01]  /*4980*/  UMOV UR27, 0x40000040 ;  /* 0x40000040001b7882 */ /* 0x000fe20000000000 */
[----:B------:R-:W-:Y:S02]  /*4990*/  UMOV UR31, 0x40000040 ;  /* 0x40000040001f7882 */ /* 0x000fe40000000000 */
[----:B------:R-:W-:Y:S02]  /*49a0*/  UIADD3 UR6, UR34, 0x2, URZ ;  /* 0x0000000222067890 */ /* 0x000fe4000fffe03f */
[----:B------:R-:W-:Y:S02]  /*49b0*/  UIADD3 UR10, UR34, 0x4, URZ ;  /* 0x00000004220a7890 */ /* 0x000fe4000fffe03f */
[----:B------:R-:W-:Y:S02]  /*49c0*/  UIADD3 UR14, UR34, 0x6, URZ ;  /* 0x00000006220e7890 */ /* 0x000fe4000fffe03f */
[----:B------:R-:W-:-:S02]  /*49d0*/  UIADD3 UR18, UR34, 0x400, URZ ;  /* 0x0000040022127890 */ /* 0x000fc4000fffe03f */
[----:B------:R-:W-:Y:S02]  /*49e0*/  UIADD3 UR22, UR34, 0x402, URZ ;  /* 0x0000040222167890 */ /* 0x000fe4000fffe03f */
[----:B------:R-:W-:Y:S02]  /*49f0*/  UIADD3 UR26, UR34, 0x404, URZ ;  /* 0x00000404221a7890 */ /* 0x000fe4000fffe03f */
[----:B------:R-:W-:Y:S01]  /*4a00*/  UIADD3 UR30, UR34, 0x406, URZ ;  /* 0x00000406221e7890 */ /* 0x000fe2000fffe03f */
[----:B-1----:R-:W-:-:S05]  /*4a10*/  SHF.R.U32.HI R8, RZ, 0x7, R8 ;  /* 0x00000007ff087819 */ /* 0x002fca0000011608 */
[----:B0-----:R-:W-:-:S05]  /*4a20*/  VIADD R7, R8, 0x8 ;  /* 0x0000000808077836 */ /* 0x001fca0000000000 */
[----:B------:R0:W-:Y:S06]  /*4a30*/  BAR.SYNC.DEFER_BLOCKING R7, 0x100 ;  /* 0x000400070000751d */ /* 0x0001ec0000010000 */
[----:B------:R-:W-:-:S06]  /*4a40*/  WARPGROUP.ARRIVE ;  /* 0x00000000000079c5 */ /* 0x000fcc0000000000 */
[----:B------:R-:W-:Y:S03]  /*4a50*/  QGMMA.64x128x32.F32.E4M3.E4M3 R152, gdesc[UR32], RZ, !UPT, gsb0 ;  /* 0x01e00000209879f3 */ /* 0x000fe6000c0008ff */
        /* <DEDUP_REMOVED lines=22> */
[----:B0-----:R-:W-:Y:S05]  /*4bc0*/  @P2 BRA `(.L_x_20) ;  /* 0x00000000002c2947 */ /* 0x001fea0003800000 */
[----:B------:R-:W-:Y:S05]  /*4bd0*/  @!P0 BRA `(.L_x_21) ;  /* 0x0000000000048947 */ /* 0x000fea0003800000 */
[----:B------:R-:W-:Y:S01]  /*4be0*/  BPT.TRAP 0x1 ;  /* 0x000000040000795c */ /* 0x000fe20000300000 */
.L_x_21:
[----:B------:R-:W-:Y:S01]  /*4bf0*/  ULEA UR6, UR52, UR39, 0x3 ;  /* 0x0000002734067291 */ /* 0x000fe2000f8e183f */
[----:B------:R-:W-:-:S05]  /*4c00*/  IMAD.U32 R7, RZ, RZ, UR53 ;  /* 0x00000035ff077e24 */ /* 0x000fca000f8e00ff */
[----:B------:R-:W-:-:S04]  /*4c10*/  SHF.L.U32 R7, R7, 0x1f, RZ ;  /* 0x0000001f07077819 */ /* 0x000fc800000006ff */
[----:B------:R0:W1:Y:S01]  /*4c20*/  SYNCS.PHASECHK.TRANS64.TRYWAIT P1, [UR6+0x38850], R7 ;  /* 0x03885007ff0075a7 */ /* 0x0000620008020146 */
[----:B------:R-:W-:Y:S05]  /*4c30*/  @!P0 BRA `(.L_x_22) ;  /* 0x0000000000048947 */ /* 0x000fea0003800000 */
[----:B------:R-:W-:Y:S01]  /*4c40*/  BPT.TRAP 0x1 ;  /* 0x000000040000795c */ /* 0x000fe20000300000 */
.L_x_22:
[----:B-1----:R-:W-:Y:S05]  /*4c50*/  @P1 BRA `(.L_x_20) ;  /* 0x0000000000081947 */ /* 0x002fea0003800000 */
[----:B------:R-:W1:Y:S02]  /*4c60*/  SYNCS.PHASECHK.TRANS64.TRYWAIT P1, [UR6+0x38850], R7 ;  /* 0x03885007ff0075a7 */ /* 0x000e640008020146 */
[----:B-1----:R-:W-:Y:S05]  /*4c70*/  @!P1 BRA `(.L_x_23) ;  /* 0x000000a000789947 */ /* 0x002fea0003800000 */
.L_x_20:
[----:B------:R-:W-:Y:S01]  /*4c80*/  UIADD3 UR6, UR39, 0x400, URZ ;  /* 0x0000040027067890 */ /* 0x000fe2000fffe03f */
[----:B------:R-:W-:Y:S01]  /*4c90*/  WARPGROUP.ARRIVE ;  /* 0x00000000000079c5 */ /* 0x000fe20000000000 */
[----:B------:R-:W-:Y:S01]  /*4ca0*/  UMOV UR7, 0x40000040 ;  /* 0x4000004000077882 */ /* 0x000fe20000000000 */
[C---:B-1----:R-:W-:Y:S01]  /*4cb0*/  FMUL.FTZ R8, R0.reuse, R152 ;  /* 0x0000009800087220 */ /* 0x042fe20000410000 */
[----:B------:R-:W-:Y:S01]  /*4cc0*/  USHF.R.U32.HI UR6, URZ, 0x4, UR6 ;  /* 0x000000043f067899 */ /* 0x000fe20008011606 */
[C---:B------:R-:W-:Y:S01]  /*4cd0*/  FMUL.FTZ R9, R0.reuse, R154 ;  /* 0x0000009a00097220 */ /* 0x040fe20000410000 */
[C---:B0-----:R-:W-:Y:S01]  /*4ce0*/  FMUL.FTZ R7, R0.reuse, R153 ;  /* 0x0000009900077220 */ /* 0x041fe20000410000 */
[C---:B------:R-:W-:Y:S01]  /*4cf0*/  FMUL.FTZ R10, R0.reuse, R155 ;  /* 0x0000009b000a7220 */ /* 0x040fe20000410000 */
[----:B------:R-:W-:Y:S01]  /*4d00*/  ULOP3.LUT UR6, UR6, 0x3fff, URZ, 0xc0, !UPT ;  /* 0x00003fff06067892 */ /* 0x000fe2000f8ec03f */
[----:B------:R-:W0:Y:S01]  /*4d10*/  MUFU.TANH R8, R8 ;  /* 0x0000000800087308 */ /* 0x000e220000002400 */
[C---:B------:R-:W-:Y:S01]  /*4d20*/  FMUL.FTZ R11, R0.reuse, R156 ;  /* 0x0000009c000b7220 */ /* 0x040fe20000410000 */
[C---:B------:R-:W-:Y:S01]  /*4d30*/  FMUL.FTZ R13, R0.reuse, R158 ;  /* 0x0000009e000d7220 */ /* 0x040fe20000410000 */
[----:B------:R-:W-:Y:S01]  /*4d40*/  ULOP3.LUT UR6, UR6, 0x10000, URZ, 0xfc, !UPT ;  /* 0x0001000006067892 */ /* 0x000fe2000f8efc3f */
[C---:B------:R-:W-:Y:S01]  /*4d50*/  FMUL.FTZ R12, R0.reuse, R157 ;  /* 0x0000009d000c7220 */ /* 0x040fe20000410000 */
[C---:B------:R-:W-:Y:S01]  /*4d60*/  FMUL.FTZ R14, R0.reuse, R159 ;  /* 0x0000009f000e7220 */ /* 0x040fe20000410000 */
[C---:B------:R-:W-:Y:S01]  /*4d70*/  FMUL.FTZ R15, R0.reuse, R160 ;  /* 0x000000a0000f7220 */ /* 0x040fe20000410000 */
[----:B------:R-:W-:Y:S01]  /*4d80*/  ULEA UR10, UR52, UR6, 0xb ;  /* 0x00000006340a7291 */ /* 0x000fe2000f8e583f */
[----:B------:R-:W1:Y:S01]  /*4d90*/  MUFU.TANH R9, R9 ;  /* 0x0000000900097308 */ /* 0x000e620000002400 */
[C---:B------:R-:W-:Y:S01]  /*4da0*/  FMUL.FTZ R21, R0.reuse, R162 ;  /* 0x000000a200157220 */ /* 0x040fe20000410000 */
[C---:B------:R-:W-:Y:S01]  /*4db0*/  FMUL.FTZ R20, R0.reuse, R161 ;  /* 0x000000a100147220 */ /* 0x040fe20000410000 */
[C---:B------:R-:W-:Y:S01]  /*4dc0*/  FMUL.FTZ R155, R0.reuse, R166 ;  /* 0x000000a6009b7220 */ /* 0x040fe20000410000 */
[C---:B------:R-:W-:Y:S01]  /*4dd0*/  FMUL.FTZ R166, R0.reuse, R177 ;  /* 0x000000b100a67220 */ /* 0x040fe20000410000 */
[C---:B------:R-:W-:Y:S01]  /*4de0*/  FMUL.FTZ R177, R0.reuse, R188 ;  /* 0x000000bc00b17220 */ /* 0x040fe20000410000 */
[----:B------:R-:W-:Y:S01]  /*4df0*/  UMOV UR6, UR10 ;  /* 0x0000000a00067c82 */ /* 0x000fe20008000000 */
[C---:B------:R-:W-:Y:S01]  /*4e00*/  FMUL.FTZ R152, R0.reuse, R163 ;  /* 0x000000a300987220 */ /* 0x040fe20000410000 */
[----:B------:R-:W-:Y:S01]  /*4e10*/  QGMMA.64x256x32.F32.E4M3.E4M3 R24, R228, gdesc[UR4], R24, gsb0 ;  /* 0x03e00004e4187df3 */ /* 0x000fe20008000818 */
[----:B------:R-:W-:Y:S01]  /*4e20*/  UIADD3 UR6, UR10, 0x2, URZ ;  /* 0x000000020a067890 */ /* 0x000fe2000fffe03f */
[----:B------:R-:W2:Y:S01]  /*4e30*/  MUFU.TANH R7, R7 ;  /* 0x0000000700077308 */ /* 0x000ea20000002400 */
[----:B------:R-:W-:Y:S01]  /*4e40*/  UMOV UR7, 0x40000040 ;  /* 0x4000004000077882 */ /* 0x000fe20000000000 */
[----:B------:R-:W-:Y:S01]  /*4e50*/  FMUL.FTZ R160, R0, R171 ;  /* 0x000000ab00a07220 */ /* 0x000fe20000410000 */
[----:B0-----:R-:W-:Y:S01]  /*4e60*/  FMNMX.FTZ R188, R8, R3, !PT ;  /* 0x0000000308bc7209 */ /* 0x001fe20007810000 */
[C---:B------:R-:W-:Y:S01]  /*4e70*/  FMUL.FTZ R153, R0.reuse, R164 ;  /* 0x000000a400997220 */ /* 0x040fe20000410000 */
[C---:B------:R-:W-:Y:S01]  /*4e80*/  FMUL.FTZ R171, R0.reuse, R182 ;  /* 0x000000b600ab7220 */ /* 0x040fe20000410000 */
[C---:B------:R-:W-:Y:S01]  /*4e90*/  FMUL.FTZ R182, R0.reuse, R193 ;  /* 0x000000c100b67220 */ /* 0x040fe20000410000 */
[----:B-1----:R-:W-:Y:S01]  /*4ea0*/  FMNMX.FTZ R193, R9, R6, !PT ;  /* 0x0000000609c17209 */ /* 0x002fe20007810000 */
[----:B------:R-:W0:Y:S01]  /*4eb0*/  MUFU.TANH R10, R10 ;  /* 0x0000000a000a7308 */ /* 0x000e220000002400 */
[C---:B------:R-:W-:Y:S01]  /*4ec0*/  FMUL.FTZ R163, R0.reuse, R174 ;  /* 0x000000ae00a37220 */ /* 0x040fe20000410000 */
[C---:B------:R-:W-:Y:S01]  /*4ed0*/  FMUL.FTZ R154, R0.reuse, R165 ;  /* 0x000000a5009a7220 */ /* 0x040fe20000410000 */
[C---:B------:R-:W-:Y:S01]  /*4ee0*/  FMUL.FTZ R174, R0.reuse, R185 ;  /* 0x000000b900ae7220 */ /* 0x040fe20000410000 */
[C---:B------:R-:W-:Y:S01]  /*4ef0*/  FMUL.FTZ R185, R0.reuse, R196 ;  /* 0x000000c400b97220 */ /* 0x040fe20000410000 */
[C---:B------:R-:W-:Y:S01]  /*4f00*/  FMUL.FTZ R156, R0.reuse, R167 ;  /* 0x000000a7009c7220 */ /* 0x040fe20000410000 */
[C---:B------:R-:W-:Y:S01]  /*4f10*/  FMUL.FTZ R162, R0.reuse, R173 ;  /* 0x000000ad00a27220 */ /* 0x040fe20000410000 */
[C---:B------:R-:W-:Y:S01]  /*4f20*/  FMUL.FTZ R157, R0.reuse, R168 ;  /* 0x000000a8009d7220 */ /* 0x040fe20000410000 */
[----:B------:R-:W1:Y:S01]  /*4f30*/  MUFU.TANH R11, R11 ;  /* 0x0000000b000b7308 */ /* 0x000e620000002400 */
[----:B--2---:R-:W-:Y:S01]  /*4f40*/  FMNMX.FTZ R188, R7, R188, !PT ;  /* 0x000000bc07bc7209 */ /* 0x004fe20007810000 */
[C---:B------:R-:W-:Y:S01]  /*4f50*/  FMUL.FTZ R173, R0.reuse, R184 ;  /* 0x000000b800ad7220 */ /* 0x040fe20000410000 */
[C---:B------:R-:W-:Y:S01]  /*4f60*/  FMUL.FTZ R184, R0.reuse, R195 ;  /* 0x000000c300b87220 */ /* 0x040fe20000410000 */
[C---:B------:R-:W-:Y:S01]  /*4f70*/  FMUL.FTZ R159, R0.reuse, R170 ;  /* 0x000000aa009f7220 */ /* 0x040fe20000410000 */
[C---:B------:R-:W-:Y:S01]  /*4f80*/  FMUL.FTZ R158, R0.reuse, R169 ;  /* 0x000000a9009e7220 */ /* 0x040fe20000410000 */
[C---:B------:R-:W-:Y:S01]  /*4f90*/  FMUL.FTZ R164, R0.reuse, R175 ;  /* 0x000000af00a47220 */ /* 0x040fe20000410000 */
[----:B------:R-:W-:Y:S01]  /*4fa0*/  FMUL.FTZ R161, R0, R172 ;  /* 0x000000ac00a17220 */ /* 0x000fe20000410000 */
[----:B------:R-:W2:Y:S01]  /*4fb0*/  MUFU.TANH R13, R13 ;  /* 0x0000000d000d7308 */ /* 0x000ea20000002400 */
[----:B0-----:R-:W-:Y:S01]  /*4fc0*/  FMNMX.FTZ R196, R10, R193, !PT ;  /* 0x000000c10ac47209 */ /* 0x001fe20007810000 */
[C---:B------:R-:W-:Y:S01]  /*4fd0*/  FMUL.FTZ R175, R0.reuse, R186 ;  /* 0x000000ba00af7220 */ /* 0x040fe20000410000 */
[C---:B------:R-:W-:Y:S01]  /*4fe0*/  FMUL.FTZ R186, R0.reuse, R197 ;  /* 0x000000c500ba7220 */ /* 0x040fe20000410000 */
[C---:B------:R-:W-:Y:S01]  /*4ff0*/  FMUL.FTZ R165, R0.reuse, R176 ;  /* 0x000000b000a57220 */ /* 0x040fe20000410000 */
[C---:B------:R-:W-:Y:S01]  /*5000*/  FMUL.FTZ R176, R0.reuse, R187 ;  /* 0x000000bb00b07220 */ /* 0x040fe20000410000 */
[C---:B------:R-:W-:Y:S01]  /*5010*/  FMUL.FTZ R187, R0.reuse, R198 ;  /* 0x000000c600bb7220 */ /* 0x040fe20000410000 */
[C---:B------:R-:W-:Y:S01]  /*5020*/  FMUL.FTZ R167, R0.reuse, R178 ;  /* 0x000000b200a77220 */ /* 0x040fe20000410000 */
[----:B------:R-:W0:Y:S01]  /*5030*/  MUFU.TANH R12, R12 ;  /* 0x0000000c000c7308 */ /* 0x000e220000002400 */
[----:B-1----:R-:W-:Y:S01]  /*5040*/  FMNMX.FTZ R193, R11, R188, !PT ;  /* 0x000000bc0bc17209 */ /* 0x002fe20007810000 */
        /* <DEDUP_REMOVED lines=17> */
[----:B------:R-:W-:-:S05]  /*5160*/  FMUL.FTZ R194, R0, R203 ;  /* 0x000000cb00c27220 */ /* 0x000fca0000410000 */
[----:B------:R-:W0:Y:S01]  /*5170*/  MUFU.TANH R21, R21 ;  /* 0x0000001500157308 */ /* 0x000e220000002400 */
[----:B-1----:R-:W-:Y:S01]  /*5180*/  FMNMX.FTZ R196, R14, R195, !PT ;  /* 0x000000c30ec47209 */ /* 0x002fe20007810000 */
[----:B------:R-:W-:-:S06]  /*5190*/  FMUL.FTZ R195, R0, R204 ;  /* 0x000000cc00c37220 */ /* 0x000fcc0000410000 */
[----:B------:R-:W1:Y:S01]  /*51a0*/  MUFU.TANH R20, R20 ;  /* 0x0000001400147308 */ /* 0x000e620000002400 */
[----:B--2---:R-:W-:-:S07]  /*51b0*/  FMNMX.FTZ R193, R15, R188, !PT ;  /* 0x000000bc0fc17209 */ /* 0x004fce0007810000 */
[----:B------:R-:W2:Y:S01]  /*51c0*/  MUFU.TANH R152, R152 ;  /* 0x0000009800987308 */ /* 0x000ea20000002400 */
[----:B0-----:R-:W-:Y:S01]  /*51d0*/  FMNMX.FTZ R197, R21, R196, !PT ;  /* 0x000000c415c57209 */ /* 0x001fe20007810000 */
[----:B------:R-:W-:-:S06]  /*51e0*/  FMUL.FTZ R196, R0, R205 ;  /* 0x000000cd00c47220 */ /* 0x000fcc0000410000 */
[----:B------:R-:W0:Y:S01]  /*51f0*/  MUFU.TANH R153, R153 ;  /* 0x0000009900997308 */ /* 0x000e220000002400 */
[----:B-1----:R-:W-:-:S07]  /*5200*/  FMNMX.FTZ R188, R20, R193, !PT ;  /* 0x000000c114bc7209 */ /* 0x002fce0007810000 */
[----:B------:R-:W1:Y:S01]  /*5210*/  MUFU.TANH R155, R155 ;  /* 0x0000009b009b7308 */ /* 0x000e620000002400 */
[----:B--2---:R-:W-:-:S07]  /*5220*/  FMNMX.FTZ R198, R152, R197, !PT ;  /* 0x000000c598c67209 */ /* 0x004fce0007810000 */
[----:B------:R-:W2:Y:S01]  /*5230*/  MUFU.TANH R154, R154 ;  /* 0x0000009a009a7308 */ /* 0x000ea20000002400 */
[----:B0-----:R-:W-:-:S07]  /*5240*/  FMNMX.FTZ R193, R153, R188, !PT ;  /* 0x000000bc99c17209 */ /* 0x001fce0007810000 */
[----:B------:R-:W0:Y:S01]  /*5250*/  MUFU.TANH R156, R156 ;  /* 0x0000009c009c7308 */ /* 0x000e220000002400 */
[----:B-1----:R-:W-:-:S07]  /*5260*/  FMNMX.FTZ R197, R155, R198, !PT ;  /* 0x000000c69bc57209 */ /* 0x002fce0007810000 */
        /* <DEDUP_REMOVED lines=8> */
[----:B--2---:R-:W-:Y:S01]  /*52f0*/  FMNMX.FTZ R199, R159, R198, !PT ;  /* 0x000000c69fc77209 */ /* 0x004fe20007810000 */
[----:B------:R-:W-:-:S06]  /*5300*/  FMUL.FTZ R198, R0, R207 ;  /* 0x000000cf00c67220 */ /* 0x000fcc0000410000 */
[----:B------:R-:W2:Y:S01]  /*5310*/  MUFU.TANH R161, R161 ;  /* 0x000000a100a17308 */ /* 0x000ea20000002400 */
[----:B0-----:R-:W-:-:S07]  /*5320*/  FMNMX.FTZ R188, R158, R193, !PT ;  /* 0x000000c19ebc7209 */ /* 0x001fce0007810000 */
        /* <DEDUP_REMOVED lines=14> */
[----:B-1----:R-:W-:Y:S01]  /*5410*/  FMNMX.FTZ R201, R167, R200, !PT ;  /* 0x000000c8a7c97209 */ /* 0x002fe20007810000 */
[----:B------:R-:W-:-:S06]  /*5420*/  FMUL.FTZ R200, R0, R209 ;  /* 0x000000d100c87220 */ /* 0x000fcc0000410000 */
        /* <DEDUP_REMOVED lines=16> */
[----:B0-----:R-:W-:Y:S01]  /*5530*/  FMNMX.FTZ R203, R175, R202, !PT ;  /* 0x000000caafcb7209 */ /* 0x001fe20007810000 */
[----:B------:R-:W-:Y:S01]  /*5540*/  FMUL.FTZ R202, R0, R211 ;  /* 0x000000d300ca7220 */ /* 0x000fe20000410000 */
[----:B------:R-:W-:Y:S02]  /*5550*/  WARPGROUP.DEPBAR.LE gsb0, 0x0 ;  /* 0x00008000000079c5 */ /* 0x000fe40000010000 */
[----:B------:R-:W-:-:S06]  /*5560*/  WARPGROUP.ARRIVE ;  /* 0x00000000000079c5 */ /* 0x000fcc0000000000 */
[----:B------:R-:W0:Y:S01]  /*5570*/  S2R R231, SR_TID.X ;  /* 0x0000000000e77919 */ /* 0x000e220000002100 */
[----:B------:R-:W3:Y:S01]  /*5580*/  MUFU.TANH R177, R177 ;  /* 0x000000b100b17308 */ /* 0x000ee20000002400 */
[----:B-1----:R-:W-:Y:S01]  /*5590*/  FMNMX.FTZ R188, R174, R193, !PT ;  /* 0x000000c1aebc7209 */ /* 0x002fe20007810000 */
[----:B------:R-:W-:Y:S01]  /*55a0*/  QGMMA.64x256x32.F32.E4M3.E4M3 R24, R216, gdesc[UR4], R24, gsb0 ;  /* 0x03e00004d8187df3 */ /* 0x000fe20008000818 */
[----:B------:R-:W-:Y:S01]  /*55b0*/  UIADD3 UR6, UR10, 0x4, URZ ;  /* 0x000000040a067890 */ /* 0x000fe2000fffe03f */
[----:B------:R-:W-:-:S04]  /*55c0*/  UMOV UR7, 0x40000040 ;  /* 0x4000004000077882 */ /* 0x000fc80000000000 */
[----:B------:R-:W1:Y:S01]  /*55d0*/  MUFU.TANH R179, R179 ;  /* 0x000000b300b37308 */ /* 0x000e620000002400 */
[----:B--2---:R-:W-:-:S07]  /*55e0*/  FMNMX.FTZ R204, R176, R203, !PT ;  /* 0x000000cbb0cc7209 */ /* 0x004fce0007810000 */
[----:B------:R-:W2:Y:S01]  /*55f0*/  MUFU.TANH R178, R178 ;  /* 0x000000b200b27308 */ /* 0x000ea20000002400 */
[----:B---3--:R-:W-:-:S07]  /*5600*/  FMNMX.FTZ R193, R177, R188, !PT ;  /* 0x000000bcb1c17209 */ /* 0x008fce0007810000 */
[----:B------:R-:W3:Y:S01]  /*5610*/  MUFU.TANH R180, R180 ;  /* 0x000000b400b47308 */ /* 0x000ee20000002400 */
[----:B-1----:R-:W-:Y:S02]  /*5620*/  FMNMX.FTZ R203, R179, R204, !PT ;  /* 0x000000ccb3cb7209 */ /* 0x002fe40007810000 */
[----:B0-----:R-:W-:-:S05]  /*5630*/  LOP3.LUT P1, RZ, R231, 0x7f, RZ, 0xc0, !PT ;  /* 0x0000007fe7ff7812 */ /* 0x001fca000782c0ff */
[----:B------:R-:W0:Y:S01]  /*5640*/  MUFU.TANH R181, R181 ;  /* 0x000000b500b57308 */ /* 0x000e220000002400 */
[----:B--2---:R-:W-:Y:S02]  /*5650*/  FMNMX.FTZ R188, R178, R193, !PT ;  /* 0x000000c1b2bc7209 */ /* 0x004fe40007810000 */
[----:B------:R-:W-:-:S05]  /*5660*/  SHF.R.U32.HI R231, RZ, 0x7, R231 ;  /* 0x00000007ffe77819 */ /* 0x000fca00000116e7 */
[----:B------:R-:W1:Y:S01]  /*5670*/  MUFU.TANH R183, R183 ;  /* 0x000000b700b77308 */ /* 0x000e620000002400 */
[----:B---3--:R-:W-:Y:S01]  /*5680*/  FMNMX.FTZ R204, R180, R203, !PT ;  /* 0x000000cbb4cc7209 */ /* 0x008fe20007810000 */
        /* <DEDUP_REMOVED lines=47> */
[----:B0-----:R-:W-:Y:S02]  /*5980*/  FMNMX.FTZ R207, R205, R208, !PT ;  /* 0x000000d0cdcf7209 */ /* 0x001fe40007810000 */
[----:B-1----:R-:W-:-:S05]  /*5990*/  FMNMX.FTZ R208, R204, R193, !PT ;  /* 0x000000c1ccd07209 */ /* 0x002fca0007810000 */
[----:B------:R-:W0:Y:S01]  /*59a0*/  SHFL.BFLY PT, R193, R208, 0x2, 0x1f ;  /* 0x0c401f00d0c17f89 */ /* 0x000e2200000e0000 */
[----:B--2---:R-:W-:-:S05]  /*59b0*/  FMNMX.FTZ R207, R206, R207, !PT ;  /* 0x000000cfcecf7209 */ /* 0x004fca0007810000 */
[----:B------:R-:W1:Y:S01]  /*59c0*/  SHFL.BFLY PT, R188, R207, 0x2, 0x1f ;  /* 0x0c401f00cfbc7f89 */ /* 0x000e6200000e0000 */
[----:B0-----:R-:W-:Y:S02]  /*59d0*/  FMNMX.FTZ R209, R208, R193, !PT ;  /* 0x000000c1d0d17209 */ /* 0x001fe40007810000 */
[----:B-1----:R-:W-:-:S03]  /*59e0*/  FMNMX.FTZ R210, R207, R188, !PT ;  /* 0x000000bccfd27209 */ /* 0x002fc60007810000 */
[----:B------:R-:W0:Y:S04]  /*59f0*/  SHFL.BFLY PT, R188, R209, 0x1, 0x1f ;  /* 0x0c201f00d1bc7f89 */ /* 0x000e2800000e0000 */
[----:B------:R-:W1:Y:S01]  /*5a00*/  SHFL.BFLY PT, R193, R210, 0x1, 0x1f ;  /* 0x0c201f00d2c17f89 */ /* 0x000e6200000e0000 */
[----:B------:R-:W-:Y:S02]  /*5a10*/  WARPGROUP.DEPBAR.LE gsb0, 0x0 ;  /* 0x00008000000079c5 */ /* 0x000fe40000010000 */
[----:B------:R-:W-:-:S06]  /*5a20*/  WARPGROUP.ARRIVE ;  /* 0x00000000000079c5 */ /* 0x000fcc0000000000 */
[----:B------:R-:W-:Y:S01]  /*5a30*/  QGMMA.64x256x32.F32.E4M3.E4M3 R24, R220, gdesc[UR4], R24, gsb0 ;  /* 0x03e00004dc187df3 */ /* 0x000fe20008000818 */
[----:B------:R-:W-:Y:S01]  /*5a40*/  UIADD3 UR6, UR10, 0x6, URZ ;  /* 0x000000060a067890 */ /* 0x000fe2000fffe03f */
[----:B------:R-:W-:Y:S01]  /*5a50*/  UMOV UR7, 0x40000040 ;  /* 0x4000004000077882 */ /* 0x000fe20000000000 */
[----:B0-----:R-:W-:Y:S02]  /*5a60*/  FMNMX.FTZ R188, R209, R188, !PT ;  /* 0x000000bcd1bc7209 */ /* 0x001fe40007810000 */
[----:B-1----:R-:W-:-:S03]  /*5a70*/  FMNMX.FTZ R193, R210, R193, !PT ;  /* 0x000000c1d2c17209 */ /* 0x002fc60007810000 */
[----:B------:R-:W-:Y:S01]  /*5a80*/  FADD.FTZ R3, -R188, R3 ;  /* 0x00000003bc037221 */ /* 0x000fe20000010100 */
[----:B------:R-:W-:Y:S02]  /*5a90*/  WARPGROUP.DEPBAR.LE gsb0, 0x0 ;  /* 0x00008000000079c5 */ /* 0x000fe40000010000 */
[----:B------:R-:W-:-:S15]  /*5aa0*/  WARPGROUP.ARRIVE ;  /* 0x00000000000079c5 */ /* 0x000fde0000000000 */
[----:B------:R-:W-:-:S02]  /*5ab0*/  NOP ;  /* 0x0000000000007918 */ /* 0x000fc40000000000 */
[----:B------:R-:W-:Y:S01]  /*5ac0*/  QGMMA.64x256x32.F32.E4M3.E4M3 R24, R224, gdesc[UR4], R24, gsb0 ;  /* 0x03e00004e0187df3 */ /* 0x000fe20008000818 */
[----:B------:R-:W-:Y:S02]  /*5ad0*/  UMOV UR6, UR50 ;  /* 0x0000003200067c82 */ /* 0x000fe40008000000 */
[----:B------:R-:W-:Y:S02]  /*5ae0*/  IMAD.U32 R207, RZ, RZ, UR6 ;  /* 0x00000006ffcf7e24 */ /* 0x000fe4000f8e00ff */
[----:B------:R-:W-:Y:S01]  /*5af0*/  FMUL.FTZ R208, R3, UR6 ;  /* 0x0000000603d07c20 */ /* 0x000fe20008410000 */
[----:B------:R-:W-:Y:S01]  /*5b00*/  FADD.FTZ R3, -R193, R6 ;  /* 0x00000006c1037221 */ /* 0x000fe20000010100 */
[----:B------:R-:W-:-:S02]  /*5b10*/  FFMA.FTZ R207, R188, R207, -8 ;  /* 0xc1000000bccf7423 */ /* 0x000fc400000100cf */
[----:B------:R0:W-:Y:S01]  /*5b20*/  MUFU.EX2 R6, R208 ;  /* 0x000000d000067308 */ /* 0x0001e20000000800 */
[----:B------:R-:W-:Y:S01]  /*5b30*/  FMUL.FTZ R3, R3, UR6 ;  /* 0x0000000603037c20 */ /* 0x000fe20008410000 */
[--C-:B------:R-:W-:Y:S01]  /*5b40*/  FFMA.FTZ R209, R8, UR6, -R207.reuse ;  /* 0x0000000608d17c23 */ /* 0x100fe200080108cf */
[----:B------:R-:W-:-:S01]  /*5b50*/  FFMA.FTZ R8, R7, UR6, -R207 ;  /* 0x0000000607087c23 */ /* 0x000fc200080108cf */
        /* <DEDUP_REMOVED lines=12> */
[----:B------:R-:W-:Y:S01]  /*5c20*/  FFMA.FTZ R190, R191, UR6, -R207 ;  /* 0x00000006bfbe7c23 */ /* 0x000fe200080108cf */
[----:B0-----:R-:W-:-:S02]  /*5c30*/  IMAD.U32 R208, RZ, RZ, UR6 ;  /* 0x00000006ffd07e24 */ /* 0x001fc4000f8e00ff */
[--C-:B------:R-:W-:Y:S01]  /*5c40*/  FFMA.FTZ R191, R195, UR6, -R207.reuse ;  /* 0x00000006c3bf7c23 */ /* 0x100fe200080108cf */
[----:B------:R-:W-:-:S01]  /*5c50*/  FFMA.FTZ R195, R199, UR6, -R207 ;  /* 0x00000006c7c37c23 */ /* 0x000fc200080108cf */
[----:B------:R-:W-:Y:S01]  /*5c60*/  FFMA.FTZ R199, R203, UR6, -R207 ;  /* 0x00000006cbc77c23 */ /* 0x000fe200080108cf */
[----:B------:R-:W-:-:S01]  /*5c70*/  FFMA.FTZ R203, R193, R208, -8 ;  /* 0xc1000000c1cb7423 */ /* 0x000fc200000100d0 */
[----:B------:R-:W0:Y:S01]  /*5c80*/  MUFU.EX2 R209, R209 ;  /* 0x000000d100d17308 */ /* 0x000e220000000800 */
[----:B------:R-:W-:-:S01]  /*5c90*/  FFMA.FTZ R12, R12, UR6, -R207 ;  /* 0x000000060c0c7c23 */ /* 0x000fc200080108cf */
[----:B------:R-:W-:Y:S01]  /*5ca0*/  FFMA.FTZ R20, R20, UR6, -R207 ;  /* 0x0000000614147c23 */ /* 0x000fe200080108cf */
[----:B------:R-:W-:-:S01]  /*5cb0*/  FFMA.FTZ R208, R9, UR6, -R203 ;  /* 0x0000000609d07c23 */ /* 0x000fc200080108cb */
[--C-:B------:R-:W-:Y:S01]  /*5cc0*/  FFMA.FTZ R9, R10, UR6, -R203.reuse ;  /* 0x000000060a097c23 */ /* 0x100fe200080108cb */
[----:B------:R-:W-:-:S01]  /*5cd0*/  FFMA.FTZ R10, R13, UR6, -R203 ;  /* 0x000000060d0a7c23 */ /* 0x000fc200080108cb */
[--C-:B------:R-:W-:Y:S01]  /*5ce0*/  FFMA.FTZ R13, R14, UR6, -R203.reuse ;  /* 0x000000060e0d7c23 */ /* 0x100fe200080108cb */
[----:B------:R-:W-:-:S01]  /*5cf0*/  FFMA.FTZ R14, R21, UR6, -R203 ;  /* 0x00000006150e7c23 */ /* 0x000fc200080108cb */
[----:B------:R-:W-:Y:S01]  /*5d00*/  MUFU.EX2 R3, R3 ;  /* 0x0000000300037308 */ /* 0x000fe20000000800 */
[----:B------:R-:W-:-:S01]  /*5d10*/  FFMA.FTZ R21, R152, UR6, -R203 ;  /* 0x0000000698157c23 */ /* 0x000fc200080108cb */
[--C-:B------:R-:W-:Y:S01]  /*5d20*/  FFMA.FTZ R152, R155, UR6, -R203.reuse ;  /* 0x000000069b987c23 */ /* 0x100fe200080108cb */
[----:B------:R-:W-:-:S01]  /*5d30*/  FFMA.FTZ R155, R156, UR6, -R203 ;  /* 0x000000069c9b7c23 */ /* 0x000fc200080108cb */
[--C-:B------:R-:W-:Y:S01]  /*5d40*/  FFMA.FTZ R156, R159, UR6, -R203.reuse ;  /* 0x000000069f9c7c23 */ /* 0x100fe200080108cb */
[----:B------:R-:W-:-:S01]  /*5d50*/  FFMA.FTZ R159, R160, UR6, -R203 ;  /* 0x00000006a09f7c23 */ /* 0x000fc200080108cb */
[----:B------:R-:W-:Y:S01]  /*5d60*/  FFMA.FTZ R154, R154, UR6, -R207 ;  /* 0x000000069a9a7c23 */ /* 0x000fe200080108cf */
[----:B------:R-:W-:-:S01]  /*5d70*/  FFMA.FTZ R160, R163, UR6, -R203 ;  /* 0x00000006a3a07c23 */ /* 0x000fc200080108cb */
[----:B------:R-:W1:Y:S01]  /*5d80*/  MUFU.EX2 R208, R208 ;  /* 0x000000d000d07308 */ /* 0x000e620000000800 */
[----:B0-----:R-:W-:-:S01]  /*5d90*/  FFMA.FTZ R5, R6, R5, R209 ;  /* 0x0000000506057223 */ /* 0x001fc200000100d1 */
[----:B------:R-:W-:Y:S01]  /*5da0*/  FFMA.FTZ R163, R164, UR6, -R203 ;  /* 0x00000006a4a37c23 */ /* 0x000fe200080108cb */
[----:B------:R-:W-:-:S01]  /*5db0*/  FFMA.FTZ R158, R158, UR6, -R207 ;  /* 0x000000069e9e7c23 */ /* 0x000fc200080108cf */
[--C-:B------:R-:W-:Y:S01]  /*5dc0*/  FFMA.FTZ R162, R162, UR6, -R207.reuse ;  /* 0x00000006a2a27c23 */ /* 0x100fe200080108cf */
[----:B------:R-:W-:-:S01]  /*5dd0*/  FFMA.FTZ R166, R166, UR6, -R207 ;  /* 0x00000006a6a67c23 */ /* 0x000fc200080108cf */
[--C-:B------:R-:W-:Y:S01]  /*5de0*/  FFMA.FTZ R170, R170, UR6, -R207.reuse ;  /* 0x00000006aaaa7c23 */ /* 0x100fe200080108cf */
[----:B------:R-:W-:-:S01]  /*5df0*/  FFMA.FTZ R174, R174, UR6, -R207 ;  /* 0x00000006aeae7c23 */ /* 0x000fc200080108cf */
[----:B------:R-:W0:Y:S01]  /*5e00*/  MUFU.EX2 R8, R8 ;  /* 0x0000000800087308 */ /* 0x000e220000000800 */
[----:B------:R-:W-:-:S01]  /*5e10*/  FFMA.FTZ R178, R178, UR6, -R207 ;  /* 0x00000006b2b27c23 */ /* 0x000fc200080108cf */
[--C-:B------:R-:W-:Y:S01]  /*5e20*/  FFMA.FTZ R182, R182, UR6, -R207.reuse ;  /* 0x00000006b6b67c23 */ /* 0x100fe200080108cf */
[----:B------:R-:W-:-:S01]  /*5e30*/  FFMA.FTZ R186, R186, UR6, -R207 ;  /* 0x00000006baba7c23 */ /* 0x000fc200080108cf */
[--C-:B------:R-:W-:Y:S01]  /*5e40*/  FFMA.FTZ R196, R196, UR6, -R207.reuse ;  /* 0x00000006c4c47c23 */ /* 0x100fe200080108cf */
[----:B------:R-:W-:-:S01]  /*5e50*/  FFMA.FTZ R200, R200, UR6, -R207 ;  /* 0x00000006c8c87c23 */ /* 0x000fc200080108cf */
[----:B------:R-:W-:Y:S01]  /*5e60*/  FFMA.FTZ R204, R204, UR6, -R207 ;  /* 0x00000006cccc7c23 */ /* 0x000fe200080108cf */
[----:B------:R-:W-:-:S01]  /*5e70*/  FFMA.FTZ R164, R167, UR6, -R203 ;  /* 0x00000006a7a47c23 */ /* 0x000fc200080108cb */
[----:B------:R-:W2:Y:S01]  /*5e80*/  MUFU.EX2 R9, R9 ;  /* 0x0000000900097308 */ /* 0x000ea20000000800 */
[----:B-1----:R-:W-:-:S01]  /*5e90*/  FFMA.FTZ R4, R3, R4, R208 ;  /* 0x0000000403047223 */ /* 0x002fc200000100d0 */
[--C-:B------:R-:W-:Y:S01]  /*5ea0*/  FFMA.FTZ R167, R168, UR6, -R203.reuse ;  /* 0x00000006a8a77c23 */ /* 0x100fe200080108cb */
[----:B------:R-:W-:-:S01]  /*5eb0*/  FFMA.FTZ R168, R171, UR6, -R203 ;  /* 0x00000006aba87c23 */ /* 0x000fc200080108cb */
[--C-:B------:R-:W-:Y:S01]  /*5ec0*/  FFMA.FTZ R171, R172, UR6, -R203.reuse ;  /* 0x00000006acab7c23 */ /* 0x100fe200080108cb */
[----:B------:R-:W-:-:S01]  /*5ed0*/  FFMA.FTZ R172, R175, UR6, -R203 ;  /* 0x00000006afac7c23 */ /* 0x000fc200080108cb */
[--C-:B------:R-:W-:Y:S01]  /*5ee0*/  FFMA.FTZ R175, R176, UR6, -R203.reuse ;  /* 0x00000006b0af7c23 */ /* 0x100fe200080108cb */
[----:B------:R-:W-:-:S01]  /*5ef0*/  FFMA.FTZ R176, R179, UR6, -R203 ;  /* 0x00000006b3b07c23 */ /* 0x000fc200080108cb */
[----:B------:R-:W1:Y:S01]  /*5f00*/  MUFU.EX2 R7, R7 ;  /* 0x0000000700077308 */ /* 0x000e620000000800 */
[----:B0-----:R-:W-:-:S01]  /*5f10*/  FADD.FTZ R210, R8, R5 ;  /* 0x0000000508d27221 */ /* 0x001fc20000010000 */
[--C-:B------:R-:W-:Y:S01]  /*5f20*/  FFMA.FTZ R179, R180, UR6, -R203.reuse ;  /* 0x00000006b4b37c23 */ /* 0x100fe200080108cb */
[----:B------:R-:W-:-:S05]  /*5f30*/  FFMA.FTZ R180, R183, UR6, -R203 ;  /* 0x00000006b7b47c23 */ /* 0x000fca00080108cb */
[----:B------:R-:W0:Y:S01]  /*5f40*/  MUFU.EX2 R10, R10 ;  /* 0x0000000a000a7308 */ /* 0x000e220000000800 */
[----:B--2---:R-:W-:-:S07]  /*5f50*/  FADD.FTZ R5, R9, R4 ;  /* 0x0000000409057221 */ /* 0x004fce0000010000 */
        /* <DEDUP_REMOVED lines=13> */
[----:B-1----:R-:W-:-:S01]  /*6030*/  FADD.FTZ R210, R20, R183 ;  /* 0x000000b714d27221 */ /* 0x002fc20000010000 */
[--C-:B------:R-:W-:Y:S01]  /*6040*/  FFMA.FTZ R183, R184, UR6, -R203.reuse ;  /* 0x00000006b8b77c23 */ /* 0x100fe200080108cb */
[----:B------:R-:W-:-:S05]  /*6050*/  FFMA.FTZ R184, R187, UR6, -R203 ;  /* 0x00000006bbb87c23 */ /* 0x000fca00080108cb */
        /* <DEDUP_REMOVED lines=15> */
[----:B--2---:R-:W-:-:S01]  /*6150*/  FADD.FTZ R210, R158, R187 ;  /* 0x000000bb9ed27221 */ /* 0x004fc20000010000 */
[----:B------:R-:W-:-:S06]  /*6160*/  FFMA.FTZ R187, R189, UR6, -R203 ;  /* 0x00000006bdbb7c23 */ /* 0x000fcc00080108cb */
        /* <DEDUP_REMOVED lines=9> */
[----:B------:R-:W-:-:S01]  /*6200*/  FFMA.FTZ R192, R194, UR6, -R203 ;  /* 0x00000006c2c07c23 */ /* 0x000fc200080108cb */
[----:B------:R-:W-:-:S04]  /*6210*/  FFMA.FTZ R194, R197, UR6, -R203 ;  /* 0x00000006c5c27c23 */ /* 0x000fc800080108cb */
        /* <DEDUP_REMOVED lines=8> */
[----:B------:R-:W-:-:S06]  /*62a0*/  WARPGROUP.DEPBAR.LE gsb0, 0x0 ;  /* 0x00008000000079c5 */ /* 0x000fcc0000010000 */
        /* <DEDUP_REMOVED lines=28> */
[----:B------:R-:W-:-:S06]  /*6470*/  IADD3 R4, -R231, 0xb, RZ ;  /* 0x0000000be7047810 */ /* 0x000fcc0007ffe1ff */
        /* <DEDUP_REMOVED lines=8> */
[----:B------:R-:W-:-:S06]  /*6500*/  FFMA.FTZ R201, R202, UR6, -R203 ;  /* 0x00000006cac97c23 */ /* 0x000fcc00080108cb */
[----:B------:R-:W1:Y:S01]  /*6510*/  MUFU.EX2 R186, R186 ;  /* 0x000000ba00ba7308 */ /* 0x000e620000000800 */
[----:B0-----:R-:W-:-:S01]  /*6520*/  FADD.FTZ R202, R184, R5 ;  /* 0x00000005b8ca7221 */ /* 0x001fc20000010000 */
[----:B------:R-:W-:-:S06]  /*6530*/  IMAD.U32 R5, RZ, RZ, UR51 ;  /* 0x00000033ff057e24 */ /* 0x000fcc000f8e00ff */
[----:B------:R-:W0:Y:S01]  /*6540*/  MUFU.EX2 R187, R187 ;  /* 0x000000bb00bb7308 */ /* 0x000e220000000800 */
[----:B--2---:R-:W-:-:S07]  /*6550*/  FADD.FTZ R207, R181, R212 ;  /* 0x000000d4b5cf7221 */ /* 0x004fce0000010000 */
[----:B------:R-:W2:Y:S01]  /*6560*/  MUFU.EX2 R185, R185 ;  /* 0x000000b900b97308 */ /* 0x000ea20000000800 */
[----:B-1----:R-:W-:-:S01]  /*6570*/  FADD.FTZ R210, R186, R207 ;  /* 0x000000cfbad27221 */ /* 0x002fc20000010000 */
[----:B------:R-:W-:Y:S01]  /*6580*/  @!P1 LEA R207, R5, UR39, 0x3 ;  /* 0x0000002705cf9c11 */ /* 0x000fe2000f8e18ff */
[----:B------:R1:W-:Y:S06]  /*6590*/  BAR.ARV R4, 0x100 ;  /* 0x000400040000751d */ /* 0x0003ec0000002000 */
[----:B------:R-:W3:Y:S01]  /*65a0*/  MUFU.EX2 R189, R189 ;  /* 0x000000bd00bd7308 */ /* 0x000ee20000000800 */
[----:B0-----:R-:W-:-:S01]  /*65b0*/  FADD.FTZ R212, R187, R202 ;  /* 0x000000cabbd47221 */ /* 0x001fc20000010000 */
[----:B------:R-:W-:Y:S01]  /*65c0*/  FFMA.FTZ R202, R205, UR6, -R203 ;  /* 0x00000006cdca7c23 */ /* 0x000fe200080108cb */
[----:B-1----:R-:W-:-:S02]  /*65d0*/  @!P1 VIADD R4, R207, 0x38840 ;  /* 0x00038840cf049836 */ /* 0x002fc40000000000 */
[----:B------:R-:W-:-:S03]  /*65e0*/  FFMA.FTZ R203, R206, UR6, -R203 ;  /* 0x00000006cecb7c23 */ /* 0x000fc600080108cb */
[----:B------:R-:W0:Y:S01]  /*65f0*/  MUFU.EX2 R190, R190 ;  /* 0x000000be00be7308 */ /* 0x000e220000000800 */
[----:B--2---:R-:W-:-:S01]  /*6600*/  FADD.FTZ R5, R185, R210 ;  /* 0x000000d2b9057221 */ /* 0x004fc20000010000 */
[----:B------:R-:W-:-:S04]  /*6610*/  @!P1 PRMT R4, RZ, 0x654, R4 ;  /* 0x00000654ff049816 */ /* 0x000fc80000000004 */
[----:B------:R1:W-:Y:S02]  /*6620*/  @!P1 SYNCS.ARRIVE.TRANS64.RED.A1T0 RZ, [R4+URZ], RZ ;  /* 0x000000ff04ff99a7 */ /* 0x0003e4000810043f */
[----:B------:R-:W2:Y:S01]  /*6630*/  MUFU.EX2 R192, R192 ;  /* 0x000000c000c07308 */ /* 0x000ea20000000800 */
[----:B---3--:R-:W-:-:S07]  /*6640*/  FADD.FTZ R205, R189, R212 ;  /* 0x000000d4bdcd7221 */ /* 0x008fce0000010000 */
[----:B------:R-:W3:Y:S01]  /*6650*/  MUFU.EX2 R191, R191 ;  /* 0x000000bf00bf7308 */ /* 0x000ee20000000800 */
[----:B0-----:R-:W-:-:S07]  /*6660*/  FADD.FTZ R210, R190, R5 ;  /* 0x00000005bed27221 */ /* 0x001fce0000010000 */
[----:B------:R-:W0:Y:S01]  /*6670*/  MUFU.EX2 R194, R194 ;  /* 0x000000c200c27308 */ /* 0x000e220000000800 */
[----:B--2---:R-:W-:-:S07]  /*6680*/  FADD.FTZ R205, R192, R205 ;  /* 0x000000cdc0cd7221 */ /* 0x004fce0000010000 */
[----:B------:R-:W1:Y:S01]  /*6690*/  MUFU.EX2 R196, R196 ;  /* 0x000000c400c47308 */ /* 0x000e620000000800 */
[----:B---3--:R-:W-:-:S07]  /*66a0*/  FADD.FTZ R5, R191, R210 ;  /* 0x000000d2bf057221 */ /* 0x008fce0000010000 */
[----:B------:R-:W2:Y:S01]  /*66b0*/  MUFU.EX2 R197, R197 ;  /* 0x000000c500c57308 */ /* 0x000ea20000000800 */
[----:B0-----:R-:W-:-:S07]  /*66c0*/  FADD.FTZ R206, R194, R205 ;  /* 0x000000cdc2ce7221 */ /* 0x001fce0000010000 */
[----:B------:R-:W0:Y:S01]  /*66d0*/  MUFU.EX2 R195, R195 ;  /* 0x000000c300c37308 */ /* 0x000e220000000800 */
[----:B-1----:R-:W-:-:S07]  /*66e0*/  FADD.FTZ R4, R196, R5 ;  /* 0x00000005c4047221 */ /* 0x002fce0000010000 */
[----:B------:R-:W1:Y:S01]  /*66f0*/  MUFU.EX2 R198, R198 ;  /* 0x000000c600c67308 */ /* 0x000e620000000800 */
[----:B--2---:R-:W-:-:S07]  /*6700*/  FADD.FTZ R5, R197, R206 ;  /* 0x000000cec5057221 */ /* 0x004fce0000010000 */
        /* <DEDUP_REMOVED lines=11> */
[----:B--2---:R-:W-:-:S01]  /*67c0*/  FADD.FTZ R4, R202, R5 ;  /* 0x00000005ca047221 */ /* 0x004fc20000010000 */
[----:B0-----:R-:W-:-:S03]  /*67d0*/  FADD.FTZ R5, R204, R205 ;  /* 0x000000cdcc057221 */ /* 0x001fc60000010000 */
[----:B-1----:R-:W-:Y:S01]  /*67e0*/  FADD.FTZ R4, R203, R4 ;  /* 0x00000004cb047221 */ /* 0x002fe20000010000 */
[----:B------:R-:W-:Y:S06]  /*67f0*/  @!P0 BRA `(.L_x_24) ;  /* 0x0000000000048947 */ /* 0x000fec0003800000 */
[----:B------:R-:W-:Y:S01]  /*6800*/  BPT.TRAP 0x1 ;  /* 0x000000040000795c */ /* 0x000fe20000300000 */
.L_x_24:
[----:B------:R-:W-:Y:S01]  /*6810*/  ULEA UR7, UR52, UR39, 0x3 ;  /* 0x0000002734077291 */ /* 0x000fe2000f8e183f */
[----:B------:R-:W-:Y:S01]  /*6820*/  ISETP.LT.AND P1, PT, RZ, UR49, PT ;  /* 0x00000031ff007c0c */ /* 0x000fe2000bf21270 */
[----:B------:R-:W-:Y:S01]  /*6830*/  UIADD3 UR10, UR49, -0x1, URZ ;  /* 0xffffffff310a7890 */ /* 0x000fe2000fffe03f */
[----:B------:R-:W-:Y:S01]  /*6840*/  F2FP.SATFINITE.E4M3.F32.PACK_AB_MERGE_C R7, R12, R7, RZ ;  /* 0x000000070c07723e */ /* 0x000fe200048070ff */
[----:B------:R-:W-:Y:S01]  /*6850*/  UIADD3 UR7, UR7, 0x38860, URZ ;  /* 0x0003886007077890 */ /* 0x000fe2000fffe03f */
[----:B------:R-:W-:Y:S01]  /*6860*/  F2FP.SATFINITE.E4M3.F32.PACK_AB_MERGE_C R10, R13, R10, RZ ;  /* 0x0000000a0d0a723e */ /* 0x000fe200048070ff */
[----:B------:R-:W-:Y:S01]  /*6870*/  UMOV UR53, UR43 ;  /* 0x0000002b00357c82 */ /* 0x000fe20008000000 */
[----:B------:R-:W-:Y:S01]  /*6880*/  F2FP.SATFINITE.E4M3.F32.PACK_AB_MERGE_C R15, R154, R15, RZ ;  /* 0x0000000f9a0f723e */ /* 0x000fe200048070ff */
[----:B------:R-:W-:Y:S01]  /*6890*/  UPRMT UR7, UR36, 0x654, UR7 ;  /* 0x0000065424077896 */ /* 0x000fe20008000007 */
[----:B------:R-:W-:Y:S01]  /*68a0*/  F2FP.SATFINITE.E4M3.F32.PACK_AB_MERGE_C R152, R155, R152, RZ ;  /* 0x000000989b98723e */ /* 0x000fe200048070ff */
[----:B------:R-:W-:Y:S01]  /*68b0*/  UMOV UR49, UR10 ;  /* 0x0000000a00317c82 */ /* 0x000fe20008000000 */
[----:B------:R-:W-:Y:S01]  /*68c0*/  F2FP.SATFINITE.E4M3.F32.PACK_AB_MERGE_C R157, R162, R157, RZ ;  /* 0x0000009da29d723e */ /* 0x000fe200048070ff */
[----:B------:R-:W-:Y:S01]  /*68d0*/  UMOV UR52, UR51 ;  /* 0x0000003300347c82 */ /* 0x000fe20008000000 */
[----:B------:R-:W-:Y:S01]  /*68e0*/  F2FP.SATFINITE.E4M3.F32.PACK_AB_MERGE_C R160, R163, R160, RZ ;  /* 0x000000a0a3a0723e */ /* 0x000fe200048070ff */
[-C--:B------:R-:W-:Y:S01]  /*68f0*/  FMUL.FTZ R24, R24, R6.reuse ;  /* 0x0000000618187220 */ /* 0x080fe20000410000 */
[----:B------:R-:W-:Y:S01]  /*6900*/  F2FP.SATFINITE.E4M3.F32.PACK_AB_MERGE_C R165, R170, R165, RZ ;  /* 0x000000a5aaa5723e */ /* 0x000fe200048070ff */
[----:B------:R-:W-:Y:S01]  /*6910*/  FMUL.FTZ R25, R25, R6 ;  /* 0x0000000619197220 */ /* 0x000fe20000410000 */
[----:B------:R-:W-:Y:S01]  /*6920*/  F2FP.SATFINITE.E4M3.F32.PACK_AB_MERGE_C R168, R171, R168, RZ ;  /* 0x000000a8aba8723e */ /* 0x000fe200048070ff */
[----:B------:R-:W-:Y:S01]  /*6930*/  SYNCS.ARRIVE.TRANS64.RED.A1T0 RZ, [UR7], RZ ;  /* 0x000000ffffff79a7 */ /* 0x000fe20008100407 */
[----:B------:R-:W-:Y:S01]  /*6940*/  F2FP.SATFINITE.E4M3.F32.PACK_AB_MERGE_C R173, R178, R173, RZ ;  /* 0x000000adb2ad723e */ /* 0x000fe200048070ff */
[----:B------:R-:W-:Y:S01]  /*6950*/  FMUL.FTZ R28, R28, R6 ;  /* 0x000000061c1c7220 */ /* 0x000fe20000410000 */
[----:B------:R-:W-:Y:S01]  /*6960*/  F2FP.SATFINITE.E4M3.F32.PACK_AB_MERGE_C R176, R179, R176, RZ ;  /* 0x000000b0b3b0723e */ /* 0x000fe200048070ff */
[-C--:B------:R-:W-:Y:S01]  /*6970*/  FMUL.FTZ R29, R29, R6.reuse ;  /* 0x000000061d1d7220 */ /* 0x080fe20000410000 */
        /* <DEDUP_REMOVED lines=65> */
[----:B------:R-:W-:Y:S01]  /*6d90*/  FMUL.FTZ R149, R149, R6 ;  /* 0x0000000695957220 */ /* 0x000fe20000410000 */
        /* <DEDUP_REMOVED lines=64> */
[----:B------:R-:W-:Y:S01]  /*71a0*/  F2FP.SATFINITE.E4M3.F32.PACK_AB_MERGE_C R228, R8, R209, R7 ;  /* 0x000000d108e4723e */ /* 0x000fe20004807007 */
[----:B------:R-:W-:Y:S01]  /*71b0*/  IMAD.MOV.U32 R6, RZ, RZ, R193 ;  /* 0x000000ffff067224 */ /* 0x000fe200078e00c1 */
[----:B------:R-:W-:Y:S01]  /*71c0*/  F2FP.SATFINITE.E4M3.F32.PACK_AB_MERGE_C R229, R9, R208, R10 ;  /* 0x000000d009e5723e */ /* 0x000fe2000480700a */
[----:B------:R-:W-:Y:S01]  /*71d0*/  IMAD.MOV.U32 R3, RZ, RZ, R188 ;  /* 0x000000ffff037224 */ /* 0x000fe200078e00bc */
[----:B------:R-:W-:-:S02]  /*71e0*/  F2FP.SATFINITE.E4M3.F32.PACK_AB_MERGE_C R230, R20, R11, R15 ;  /* 0x0000000b14e6723e */ /* 0x000fc4000480700f */
[----:B------:R-:W-:Y:S02]  /*71f0*/  F2FP.SATFINITE.E4M3.F32.PACK_AB_MERGE_C R231, R21, R14, R152 ;  /* 0x0000000e15e7723e */ /* 0x000fe40004807098 */
[----:B------:R-:W-:Y:S02]  /*7200*/  F2FP.SATFINITE.E4M3.F32.PACK_AB_MERGE_C R216, R158, R153, R157 ;  /* 0x000000999ed8723e */ /* 0x000fe4000480709d */
[----:B------:R-:W-:Y:S02]  /*7210*/  F2FP.SATFINITE.E4M3.F32.PACK_AB_MERGE_C R217, R159, R156, R160 ;  /* 0x0000009c9fd9723e */ /* 0x000fe400048070a0 */
[----:B------:R-:W-:Y:S02]  /*7220*/  F2FP.SATFINITE.E4M3.F32.PACK_AB_MERGE_C R218, R166, R161, R165 ;  /* 0x000000a1a6da723e */ /* 0x000fe400048070a5 */
[----:B------:R-:W-:Y:S02]  /*7230*/  F2FP.SATFINITE.E4M3.F32.PACK_AB_MERGE_C R219, R167, R164, R168 ;  /* 0x000000a4a7db723e */ /* 0x000fe400048070a8 */
[----:B------:R-:W-:-:S02]  /*7240*/  F2FP.SATFINITE.E4M3.F32.PACK_AB_MERGE_C R220, R174, R169, R173 ;  /* 0x000000a9aedc723e */ /* 0x000fc400048070ad */
[----:B------:R-:W-:Y:S02]  /*7250*/  F2FP.SATFINITE.E4M3.F32.PACK_AB_MERGE_C R221, R175, R172, R176 ;  /* 0x000000acafdd723e */ /* 0x000fe400048070b0 */
[----:B------:R-:W-:Y:S02]  /*7260*/  F2FP.SATFINITE.E4M3.F32.PACK_AB_MERGE_C R222, R182, R177, R181 ;  /* 0x000000b1b6de723e */ /* 0x000fe400048070b5 */
[----:B------:R-:W-:Y:S02]  /*7270*/  F2FP.SATFINITE.E4M3.F32.PACK_AB_MERGE_C R223, R183, R180, R184 ;  /* 0x000000b4b7df723e */ /* 0x000fe400048070b8 */
[----:B------:R-:W-:Y:S02]  /*7280*/  F2FP.SATFINITE.E4M3.F32.PACK_AB_MERGE_C R224, R190, R185, R191 ;  /* 0x000000b9bee0723e */ /* 0x000fe400048070bf */
[----:B------:R-:W-:Y:S02]  /*7290*/  F2FP.SATFINITE.E4M3.F32.PACK_AB_MERGE_C R225, R192, R189, R194 ;  /* 0x000000bdc0e1723e */ /* 0x000fe400048070c2 */
[----:B------:R-:W-:-:S02]  /*72a0*/  F2FP.SATFINITE.E4M3.F32.PACK_AB_MERGE_C R226, R200, R195, R199 ;  /* 0x000000c3c8e2723e */ /* 0x000fc400048070c7 */
[----:B------:R-:W-:Y:S01]  /*72b0*/  F2FP.SATFINITE.E4M3.F32.PACK_AB_MERGE_C R227, R201, R198, R202 ;  /* 0x000000c6c9e3723e */ /* 0x000fe200048070ca */
[----:B------:R-:W-:Y:S06]  /*72c0*/  @P1 BRA `(.L_x_25) ;  /* 0xffffffd400341947 */ /* 0x000fec000383ffff */
.L_x_15:
[----:B------:R-:W-:Y:S06]  /*72d0*/  BAR.ARV 0x8, 0x180 ;  /* 0x0206000000007b1d */ /* 0x000fec0000002000 */
[----:B------:R-:W-:Y:S05]  /*72e0*/  @!P0 BRA `(.L_x_26) ;  /* 0x0000000000048947 */ /* 0x000fea0003800000 */
[----:B------:R-:W-:Y:S01]  /*72f0*/  BPT.TRAP 0x1 ;  /* 0x000000040000795c */ /* 0x000fe20000300000 */
.L_x_26:
[----:B------:R-:W-:Y:S01]  /*7300*/  ULEA UR7, UR51, UR39, 0x3 ;  /* 0x0000002733077291 */ /* 0x000fe2000f8e183f */
[----:B------:R-:W-:-:S05]  /*7310*/  IMAD.U32 R0, RZ, RZ, UR43 ;  /* 0x0000002bff007e24 */ /* 0x000fca000f8e00ff */
[----:B------:R-:W-:-:S04]  /*7320*/  SHF.L.U32 R0, R0, 0x1f, RZ ;  /* 0x0000001f00007819 */ /* 0x000fc800000006ff */
[----:B------:R0:W1:Y:S01]  /*7330*/  SYNCS.PHASECHK.TRANS64.TRYWAIT P1, [UR7+0x38850], R0 ;  /* 0x03885000ff0075a7 */ /* 0x0000620008020147 */
[----:B------:R-:W-:Y:S05]  /*7340*/  @!P0 BRA `(.L_x_27) ;  /* 0x0000000000048947 */ /* 0x000fea0003800000 */
[----:B------:R-:W-:Y:S01]  /*7350*/  BPT.TRAP 0x1 ;  /* 0x000000040000795c */ /* 0x000fe20000300000 */
.L_x_27:
[----:B-1----:R-:W-:Y:S05]  /*7360*/  @P1 BRA `(.L_x_28) ;  /* 0x0000000000081947 */ /* 0x002fea0003800000 */
[----:B------:R-:W1:Y:S02]  /*7370*/  SYNCS.PHASECHK.TRANS64.TRYWAIT P1, [UR7+0x38850], R0 ;  /* 0x03885000ff0075a7 */ /* 0x000e640008020147 */
[----:B-1----:R-:W-:Y:S05]  /*7380*/  @!P1 BRA `(.L_x_29) ;  /* 0x0000007800cc9947 */ /* 0x002fea0003800000 */
.L_x_28:
[----:B------:R-:W-:Y:S01]  /*7390*/  UIADD3 UR4, UR39, 0x400, URZ ;  /* 0x0000040027047890 */ /* 0x000fe2000fffe03f */
[----:B------:R-:W-:Y:S01]  /*73a0*/  WARPGROUP.ARRIVE ;  /* 0x00000000000079c5 */ /* 0x000fe20000000000 */
[----:B------:R-:W-:Y:S01]  /*73b0*/  UMOV UR11, 0x40000040 ;  /* 0x40000040000b7882 */ /* 0x000fe20000000000 */
[----:B------:R-:W-:Y:S01]  /*73c0*/  IMAD.MOV.U32 R8, RZ, RZ, 0x3f800000 ;  /* 0x3f800000ff087424 */ /* 0x000fe200078e00ff */
[----:B------:R-:W-:-:S04]  /*73d0*/  USHF.R.U32.HI UR4, URZ, 0x4, UR4 ;  /* 0x000000043f047899 */ /* 0x000fc80008011604 */
[----:B------:R-:W-:-:S04]  /*73e0*/  ULOP3.LUT UR4, UR4, 0x3fff, URZ, 0xc0, !UPT ;  /* 0x00003fff04047892 */ /* 0x000fc8000f8ec03f */
[----:B------:R-:W-:-:S04]  /*73f0*/  ULOP3.LUT UR4, UR4, 0x10000, URZ, 0xfc, !UPT ;  /* 0x0001000004047892 */ /* 0x000fc8000f8efc3f */
[----:B------:R-:W-:-:S03]  /*7400*/  ULEA UR12, UR51, UR4, 0xb ;  /* 0x00000004330c7291 */ /* 0x000fc6000f8e583f */
[----:B------:R-:W-:Y:S02]  /*7410*/  ULDC.64 UR4, c[0x0][0x9a0] ;  /* 0x0002680000047ab9 */ /* 0x000fe40000000a00 */
[----:B------:R-:W-:Y:S02]  /*7420*/  UISETP.NE.U32.AND UP0, UPT, UR4, URZ, UPT ;  /* 0x0000003f0400728c */ /* 0x000fe4000bf05070 */
[----:B------:R-:W-:Y:S02]  /*7430*/  UMOV UR10, UR12 ;  /* 0x0000000c000a7c82 */ /* 0x000fe40008000000 */
[----:B------:R-:W-:Y:S01]  /*7440*/  QGMMA.64x256x32.F32.E4M3.E4M3 R24, R228, gdesc[UR8], R24, gsb0 ;  /* 0x03e00008e4187df3 */ /* 0x000fe20008000818 */
[----:B------:R-:W-:Y:S01]  /*7450*/  UIADD3 UR10, UR12, 0x2, URZ ;  /* 0x000000020c0a7890 */ /* 0x000fe2000fffe03f */
[----:B------:R-:W-:Y:S01]  /*7460*/  UMOV UR11, 0x40000040 ;  /* 0x40000040000b7882 */ /* 0x000fe20000000000 */
[----:B------:R-:W-:-:S06]  /*7470*/  UISETP.NE.AND.EX UP0, UPT, UR5, URZ, UPT, UP0 ;  /* 0x0000003f0500728c */ /* 0x000fcc000bf05300 */
[----:B------:R-:W-:-:S05]  /*7480*/  PLOP3.LUT P1, PT, PT, PT, UP0, 0x80, 0x0 ;  /* 0x000000000000781c */ /* 0x000fca0003f2f008 */
[----:B------:R-:W-:Y:S01]  /*7490*/  @UP0 UIADD3 UR8, -UR40, URZ, URZ ;  /* 0x0000003f28080290 */ /* 0x000fe2000fffe13f */
[----:B------:R-:W-:Y:S01]  /*74a0*/  @UP0 ULDC.64 UR14, c[0x0][0x9c8] ;  /* 0x00027200000e0ab9 */ /* 0x000fe20000000a00 */
[----:B------:R-:W-:Y:S02]  /*74b0*/  @UP0 ULDC UR9, c[0x0][0xc44] ;  /* 0x0003110000090ab9 */ /* 0x000fe40000000800 */
[----:B------:R-:W-:Y:S02]  /*74c0*/  @UP0 UIMAD UR16, UR9, UR8, UR42 ;  /* 0x00000008091002a4 */ /* 0x000fe4000f8e022a */
[----:B------:R-:W-:Y:S01]  /*74d0*/  @UP0 UIMAD.WIDE.U32 UR8, UR40, UR14, URZ ;  /* 0x0000000e280802a5 */ /* 0x000fe2000f8e003f */
[----:B------:R-:W-:Y:S02]  /*74e0*/  WARPGROUP.DEPBAR.LE gsb0, 0x0 ;  /* 0x00008000000079c5 */ /* 0x000fe40000010000 */
[----:B------:R-:W-:-:S06]  /*74f0*/  WARPGROUP.ARRIVE ;  /* 0x00000000000079c5 */ /* 0x000fcc0000000000 */
[----:B------:R-:W-:Y:S01]  /*7500*/  QGMMA.64x256x32.F32.E4M3.E4M3 R24, R216, gdesc[UR8], R24, gsb0 ;  /* 0x03e00008d8187df3 */ /* 0x000fe20008000818 */
[----:B------:R-:W-:Y:S02]  /*7510*/  @UP0 USHF.R.S32.HI UR10, URZ, 0x1f, UR40 ;  /* 0x0000001f3f0a0899 */ /* 0x000fe40008011428 */
[----:B------:R-:W-:Y:S02]  /*7520*/  @UP0 USHF.R.S32.HI UR11, URZ, 0x1f, UR16 ;  /* 0x0000001f3f0b0899 */ /* 0x000fe40008011410 */
[----:B------:R-:W-:-:S04]  /*7530*/  @UP0 UIMAD UR10, UR10, UR14, URZ ;  /* 0x0000000e0a0a02a4 */ /* 0x000fc8000f8e023f */
[----:B------:R-:W-:-:S03]  /*7540*/  @UP0 UIMAD UR10, UR40, UR15, UR10 ;  /* 0x0000000f280a02a4 */ /* 0x000fc6000f8e020a */
[----:B------:R-:W-:Y:S01]  /*7550*/  @UP0 ULDC.64 UR14, c[0x0][0x9d0] ;  /* 0x00027400000e0ab9 */ /* 0x000fe20000000a00 */
[----:B------:R-:W-:Y:S02]  /*7560*/  @UP0 UIADD3 UR9, UR9, UR10, URZ ;  /* 0x0000000a09090290 */ /* 0x000fe4000fffe03f */
[----:B------:R-:W-:Y:S02]  /*7570*/  @UP0 UIMAD UR11, UR11, UR14, URZ ;  /* 0x0000000e0b0b02a4 */ /* 0x000fe4000f8e023f */
[----:B------:R-:W-:Y:S02]  /*7580*/  UIADD3 UR10, UR12, 0x4, URZ ;  /* 0x000000040c0a7890 */ /* 0x000fe4000fffe03f */
[----:B------:R-:W-:Y:S02]  /*7590*/  @UP0 UIMAD UR13, UR16, UR15, UR11 ;  /* 0x0000000f100d02a4 */ /* 0x000fe4000f8e020b */
[----:B------:R-:W-:Y:S01]  /*75a0*/  @UP0 UIMAD.WIDE.U32 UR8, UR16, UR14, UR8 ;  /* 0x0000000e100802a5 */ /* 0x000fe2000f8e0008 */
[----:B------:R-:W-:-:S03]  /*75b0*/  UMOV UR11, 0x40000040 ;  /* 0x40000040000b7882 */ /* 0x000fc60000000000 */
[----:B------:R-:W-:Y:S02]  /*75c0*/  @UP0 UIADD3 UR9, UR9, UR13, URZ ;  /* 0x0000000d09090290 */ /* 0x000fe4000fffe03f */
[----:B------:R-:W-:-:S04]  /*75d0*/  @UP0 ULEA UR4, UP1, UR8, UR4, 0x2 ;  /* 0x0000000408040291 */ /* 0x000fc8000f82103f */
[----:B------:R-:W-:Y:S02]  /*75e0*/  @UP0 ULEA.HI.X UR5, UR8, UR5, UR9, 0x2, UP1 ;  /* 0x0000000508050291 */ /* 0x000fe400088f1409 */
[----:B------:R-:W-:-:S04]  /*75f0*/  IMAD.U32 R6, RZ, RZ, UR4 ;  /* 0x00000004ff067e24 */ /* 0x000fc8000f8e00ff */
[----:B------:R-:W-:-:S05]  /*7600*/  IMAD.U32 R7, RZ, RZ, UR5 ;  /* 0x00000005ff077e24 */ /* 0x000fca000f8e00ff */
[----:B------:R2:W3:Y:S01]  /*7610*/  @P1 LDG.E R8, desc[UR46][R6.64] ;  /* 0x0000002e06081981 */ /* 0x0004e2000c1e1900 */
[----:B------:R-:W-:Y:S02]  /*7620*/  WARPGROUP.DEPBAR.LE gsb0, 0x0 ;  /* 0x00008000000079c5 */ /* 0x000fe40000010000 */
[----:B------:R-:W-:-:S06]  /*7630*/  WARPGROUP.ARRIVE ;  /* 0x00000000000079c5 */ /* 0x000fcc0000000000 */
[----:B------:R-:W-:Y:S01]  /*7640*/  QGMMA.64x256x32.F32.E4M3.E4M3 R24, R220, gdesc[UR8], R24, gsb0 ;  /* 0x03e00008dc187df3 */ /* 0x000fe20008000818 */
[----:B------:R-:W-:Y:S01]  /*7650*/  UIADD3 UR10, UR12, 0x6, URZ ;  /* 0x000000060c0a7890 */ /* 0x000fe2000fffe03f */
[----:B------:R-:W-:Y:S01]  /*7660*/  UMOV UR11, 0x40000040 ;  /* 0x40000040000b7882 */ /* 0x000fe20000000000 */
[----:B01----:R-:W0:Y:S04]  /*7670*/  SHFL.BFLY PT, R0, R5, 0x2, 0x1f ;  /* 0x0c401f0005007f89 */ /* 0x003e2800000e0000 */
[----:B------:R-:W1:Y:S01]  /*7680*/  SHFL.BFLY PT, R9, R4, 0x2, 0x1f ;  /* 0x0c401f0004097f89 */ /* 0x000e6200000e0000 */
[----:B0-----:R-:W-:-:S01]  /*7690*/  FADD.FTZ R0, R0, R5 ;  /* 0x0000000500007221 */ /* 0x001fc20000010000 */
[----:B-1----:R-:W-:-:S04]  /*76a0*/  FADD.FTZ R9, R9, R4 ;  /* 0x0000000409097221 */ /* 0x002fc80000010000 */
[----:B------:R-:W0:Y:S04]  /*76b0*/  SHFL.BFLY PT, R3, R0, 0x1, 0x1f ;  /* 0x0c201f0000037f89 */ /* 0x000e2800000e0000 */
[----:B------:R-:W1:Y:S01]  /*76c0*/  SHFL.BFLY PT, R10, R9, 0x1, 0x1f ;  /* 0x0c201f00090a7f89 */ /* 0x000e6200000e0000 */
[----:B------:R-:W-:Y:S02]  /*76d0*/  IMAD.MOV.U32 R5, RZ, RZ, RZ ;  /* 0x000000ffff057224 */ /* 0x000fe400078e00ff */
[----:B0-----:R-:W-:Y:S01]  /*76e0*/  FADD.FTZ R11, R0, R3 ;  /* 0x00000003000b7221 */ /* 0x001fe20000010000 */
[----:B-1----:R-:W-:-:S04]  /*76f0*/  FADD.FTZ R10, R9, R10 ;  /* 0x0000000a090a7221 */ /* 0x002fc80000010000 */
[C---:B------:R-:W-:Y:S01]  /*7700*/  FSETP.NE.FTZ.AND P1, PT, R11.reuse, RZ, PT ;  /* 0x000000ff0b00720b */ /* 0x040fe20003f35000 */
[----:B------:R-:W-:Y:S01]  /*7710*/  FMUL.FTZ R12, R11, 0.00390625 ;  /* 0x3b8000000b0c7820 */ /* 0x000fe20000410000 */
[----:B------:R-:W-:-:S04]  /*7720*/  FMUL.FTZ R13, R10, 0.00390625 ;  /* 0x3b8000000a0d7820 */ /* 0x000fc80000410000 */
[----:B------:R-:W-:Y:S02]  /*7730*/  FSETP.NE.FTZ.AND P2, PT, R12, RZ, PT ;  /* 0x000000ff0c00720b */ /* 0x000fe40003f55000 */
[----:B------:R-:W-:-:S05]  /*7740*/  FSETP.NE.FTZ.AND P3, PT, R13, RZ, PT ;  /* 0x000000ff0d00720b */ /* 0x000fca0003f75000 */
[----:B------:R0:W-:Y:S01]  /*7750*/  @P1 MUFU.RCP R5, R11 ;  /* 0x0000000b00051308 */ /* 0x0001e20000001000 */
[----:B------:R-:W-:Y:S01]  /*7760*/  FSETP.NE.FTZ.AND P1, PT, R10, RZ, PT ;  /* 0x000000ff0a00720b */ /* 0x000fe20003f35000 */
[----:B------:R-:W-:-:S06]  /*7770*/  IMAD.MOV.U32 R9, RZ, RZ, RZ ;  /* 0x000000ffff097224 */ /* 0x000fcc00078e00ff */
[----:B------:R-:W1:Y:S08]  /*7780*/  @P2 MUFU.LG2 R4, R12 ;  /* 0x0000000c00042308 */ /* 0x000e700000000c00 */
[----:B--2---:R-:W2:Y:S08]  /*7790*/  @P3 MUFU.LG2 R6, R13 ;  /* 0x0000000d00063308 */ /* 0x004eb00000000c00 */
[----:B------:R-:W4:Y:S01]  /*77a0*/  @P1 MUFU.RCP R9, R10 ;  /* 0x0000000a00091308 */ /* 0x000f220000001000 */
[----:B------:R-:W-:-:S02]  /*77b0*/  IMAD.U32 R7, RZ, RZ, UR6 ;  /* 0x00000006ff077e24 */ /* 0x000fc4000f8e00ff */
[----:B------:R-:W-:Y:S01]  /*77c0*/  IMAD.U32 R14, RZ, RZ, UR6 ;  /* 0x00000006ff0e7e24 */ /* 0x000fe2000f8e00ff */
[----:B------:R-:W-:Y:S02]  /*77d0*/  WARPGROUP.DEPBAR.LE gsb0, 0x0 ;  /* 0x00008000000079c5 */ /* 0x000fe40000010000 */
[----:B------:R-:W-:-:S06]  /*77e0*/  WARPGROUP.ARRIVE ;  /* 0x00000000000079c5 */ /* 0x000fcc0000000000 */
[----:B------:R-:W-:Y:S01]  /*77f0*/  QGMMA.64x256x32.F32.E4M3.E4M3 R24, R224, gdesc[UR8], R24, gsb0 ;  /* 0x03e00008e0187df3 */ /* 0x000fe20008000818 */
[----:B------:R-:W-:Y:S01]  /*7800*/  @P2 FMUL.FTZ R7, R7, 0.69314718246459960938 ;  /* 0x3f31721807072820 */ /* 0x000fe20000410000 */
[----:B0-----:R-:W-:Y:S01]  /*7810*/  @P3 FMUL.FTZ R11, R14, 0.69314718246459960938 ;  /* 0x3f3172180e0b3820 */ /* 0x001fe20000410000 */
[----:B-1----:R-:W-:Y:S01]  /*7820*/  @P2 FMUL.FTZ R4, R4, 0.69314718246459960938 ;  /* 0x3f31721804042820 */ /* 0x002fe20000410000 */
[----:B--2---:R-:W-:Y:S01]  /*7830*/  @P3 FMUL.FTZ R6, R6, 0.69314718246459960938 ;  /* 0x3f31721806063820 */ /* 0x004fe20000410000 */
[----:B------:R-:W-:Y:S02]  /*7840*/  IMAD.MOV.U32 R3, RZ, RZ, -0x800000 ;  /* 0xff800000ff037424 */ /* 0x000fe400078e00ff */
[----:B---3--:R-:W-:Y:S01]  /*7850*/  FMUL.FTZ R158, R5, R8 ;  /* 0x00000008059e7220 */ /* 0x008fe20000410000 */
[----:B------:R-:W-:Y:S02]  /*7860*/  IMAD.MOV.U32 R0, RZ, RZ, -0x800000 ;  /* 0xff800000ff007424 */ /* 0x000fe400078e00ff */
[----:B------:R-:W-:Y:S01]  /*7870*/  @P2 FFMA.FTZ R3, R7, R188, R4 ;  /* 0x000000bc07032223 */ /* 0x000fe20000010004 */
[----:B------:R-:W-:-:S01]  /*7880*/  @P3 FFMA.FTZ R0, R11, R193, R6 ;  /* 0x000000c10b003223 */ /* 0x000fc20000010006 */
[----:B----4-:R-:W-:Y:S01]  /*7890*/  FMUL.FTZ R8, R9, R8 ;  /* 0x0000000809087220 */ /* 0x010fe20000410000 */
[----:B------:R-:W-:-:S02]  /*78a0*/  WARPGROUP.DEPBAR.LE gsb0, 0x0 ;  /* 0x00008000000079c5 */ /* 0x000fc40000010000 */
[----:B------:R-:W-:Y:S05]  /*78b0*/  @!P0 BRA `(.L_x_30) ;  /* 0x0000000000048947 */ /* 0x000fea0003800000 */
[----:B------:R-:W-:Y:S01]  /*78c0*/  BPT.TRAP 0x1 ;  /* 0x000000040000795c */ /* 0x000fe20000300000 */
.L_x_30:
[----:B------:R-:W0:Y:S01]  /*78d0*/  S2R R159, SR_TID.X ;  /* 0x00000000009f7919 */ /* 0x000e220000002100 */
[----:B------:R-:W-:Y:S01]  /*78e0*/  FMUL.FTZ R14, R73, R158 ;  /* 0x0000009e490e7220 */ /* 0x000fe20000410000 */
[-C--:B------:R-:W-:Y:S01]  /*78f0*/  FMUL.FTZ R73, R26, R8.reuse ;  /* 0x000000081a497220 */ /* 0x080fe20000410000 */
[-C--:B------:R-:W-:Y:S01]  /*7900*/  FMUL.FTZ R26, R31, R8.reuse ;  /* 0x000000081f1a7220 */ /* 0x080fe20000410000 */
[-C--:B------:R-:W-:Y:S01]  /*7910*/  FMUL.FTZ R31, R38, R8.reuse ;  /* 0x00000008261f7220 */ /* 0x080fe20000410000 */
[-C--:B------:R-:W-:Y:S01]  /*7920*/  FMUL.FTZ R38, R39, R8.reuse ;  /* 0x0000000827267220 */ /* 0x080fe20000410000 */
[----:B------:R-:W-:Y:S01]  /*7930*/  FMUL.FTZ R39, R46, R8 ;  /* 0x000000082e277220 */ /* 0x000fe20000410000 */
[----:B------:R-:W-:Y:S01]  /*7940*/  FMUL.FTZ R157, R24, R158 ;  /* 0x0000009e189d7220 */ /* 0x000fe20000410000 */
[----:B------:R-:W-:Y:S01]  /*7950*/  FMUL.FTZ R46, R47, R8 ;  /* 0x000000082f2e7220 */ /* 0x000fe20000410000 */
[----:B------:R-:W-:Y:S01]  /*7960*/  FMUL.FTZ R24, R45, R158 ;  /* 0x0000009e2d187220 */ /* 0x000fe20000410000 */
[----:B------:R-:W-:Y:S01]  /*7970*/  FMUL.FTZ R47, R54, R8 ;  /* 0x00000008362f7220 */ /* 0x000fe20000410000 */
[----:B------:R-:W-:Y:S01]  /*7980*/  FMUL.FTZ R45, R41, R158 ;  /* 0x0000009e292d7220 */ /* 0x000fe20000410000 */
[----:B------:R-:W-:Y:S01]  /*7990*/  FMUL.FTZ R54, R55, R8 ;  /* 0x0000000837367220 */ /* 0x000fe20000410000 */
[-C--:B------:R-:W-:Y:S01]  /*79a0*/  FMUL.FTZ R20, R53, R158.reuse ;  /* 0x0000009e35147220 */ /* 0x080fe20000410000 */
[----:B------:R-:W-:Y:S01]  /*79b0*/  FMUL.FTZ R41, R49, R158 ;  /* 0x0000009e31297220 */ /* 0x000fe20000410000 */
[-C--:B------:R-:W-:Y:S01]  /*79c0*/  FMUL.FTZ R55, R62, R8.reuse ;  /* 0x000000083e377220 */ /* 0x080fe20000410000 */
[-C--:B------:R-:W-:Y:S01]  /*79d0*/  FMUL.FTZ R62, R63, R8.reuse ;  /* 0x000000083f3e7220 */ /* 0x080fe20000410000 */
[-C--:B------:R-:W-:Y:S01]  /*79e0*/  FMUL.FTZ R63, R70, R8.reuse ;  /* 0x00000008463f7220 */ /* 0x080fe20000410000 */
[-C--:B------:R-:W-:Y:S01]  /*79f0*/  FMUL.FTZ R70, R71, R8.reuse ;  /* 0x0000000847467220 */ /* 0x080fe20000410000 */
[----:B------:R-:W-:Y:S01]  /*7a00*/  FMUL.FTZ R71, R78, R8 ;  /* 0x000000084e477220 */ /* 0x000fe20000410000 */
[----:B------:R-:W-:Y:S01]  /*7a10*/  F2FP.BF16.F32.PACK_AB R78, R20, R41 ;  /* 0x00000029144e723e */ /* 0x000fe200000010ff */
[----:B------:R-:W-:Y:S01]  /*7a20*/  ULDC.64 UR4, c[0x4][0x140] ;  /* 0x0100500000047ab9 */ /* 0x000fe20000000a00 */
        /* <DEDUP_REMOVED lines=9> */
[----:B------:R-:W-:Y:S01]  /*7ac0*/  FMUL.FTZ R116, R75, R8 ;  /* 0x000000084b747220 */ /* 0x000fe20000410000 */
[----:B0-----:R-:W-:-:S02]  /*7ad0*/  IMAD.SHL.U32 R20, R159, 0x4, RZ ;  /* 0x000000049f147824 */ /* 0x001fc400078e00ff */
[----:B------:R-:W-:Y:S01]  /*7ae0*/  FMUL.FTZ R117, R106, R8 ;  /* 0x000000086a757220 */ /* 0x000fe20000410000 */
[----:B------:R-:W-:Y:S01]  /*7af0*/  FMUL.FTZ R36, R44, R158 ;  /* 0x0000009e2c247220 */ /* 0x000fe20000410000 */
[-C--:B------:R-:W-:Y:S01]  /*7b00*/  FMUL.FTZ R75, R86, R8.reuse ;  /* 0x00000008564b7220 */ /* 0x080fe20000410000 */
[----:B------:R-:W-:Y:S01]  /*7b10*/  FMUL.FTZ R106, R111, R8 ;  /* 0x000000086f6a7220 */ /* 0x000fe20000410000 */
[----:B------:R-:W-:Y:S01]  /*7b20*/  LOP3.LUT R20, R20, 0xc, RZ, 0xc0, !PT ;  /* 0x0000000c14147812 */ /* 0x000fe200078ec0ff */
[-C--:B------:R-:W-:Y:S01]  /*7b30*/  FMUL.FTZ R155, R25, R158.reuse ;  /* 0x0000009e199b7220 */ /* 0x080fe20000410000 */
[-C--:B------:R-:W-:Y:S01]  /*7b40*/  FMUL.FTZ R156, R32, R158.reuse ;  /* 0x0000009e209c7220 */ /* 0x080fe20000410000 */
[-C--:B------:R-:W-:Y:S01]  /*7b50*/  FMUL.FTZ R44, R56, R158.reuse ;  /* 0x0000009e382c7220 */ /* 0x080fe20000410000 */
[----:B------:R-:W-:Y:S01]  /*7b60*/  IADD3 R20, P0, R20, UR4, RZ ;  /* 0x0000000414147c10 */ /* 0x000fe2000ff1e0ff */
[----:B------:R-:W-:Y:S01]  /*7b70*/  FMUL.FTZ R12, R84, R158 ;  /* 0x0000009e540c7220 */ /* 0x000fe20000410000 */
[-C--:B------:R-:W-:Y:S01]  /*7b80*/  FMUL.FTZ R30, R30, R8.reuse ;  /* 0x000000081e1e7220 */ /* 0x080fe20000410000 */
[-C--:B------:R-:W-:Y:S01]  /*7b90*/  FMUL.FTZ R86, R87, R8.reuse ;  /* 0x0000000857567220 */ /* 0x080fe20000410000 */
[----:B------:R-:W-:Y:S01]  /*7ba0*/  FMUL.FTZ R111, R118, R8 ;  /* 0x00000008766f7220 */ /* 0x000fe20000410000 */
[----:B------:R-:W-:Y:S01]  /*7bb0*/  F2FP.BF16.F32.PACK_AB R154, R21, R154 ;  /* 0x0000009a159a723e */ /* 0x000fe200000010ff */
        /* <DEDUP_REMOVED lines=8> */
[----:B------:R-:W-:Y:S01]  /*7c40*/  FMUL.FTZ R118, R119, R8 ;  /* 0x0000000877767220 */ /* 0x000fe20000410000 */
[----:B------:R-:W-:-:S02]  /*7c50*/  IMAD.X R21, RZ, RZ, UR5, P0 ;  /* 0x00000005ff157e24 */ /* 0x000fc400080e06ff */
        /* <DEDUP_REMOVED lines=56> */
[----:B------:R-:W-:Y:S01]  /*7fe0*/  F2FP.BF16.F32.PACK_AB R8, R30, R73 ;  /* 0x000000491e08723e */ /* 0x000fe200000010ff */
[----:B------:R-:W0:Y:S01]  /*7ff0*/  S2UR UR6, SR_SWINHI ;  /* 0x00000000000679c3 */ /* 0x000e220000002f00 */
[----:B------:R1:W2:Y:S01]  /*8000*/  LDG.E.CONSTANT R73, desc[UR46][R20.64] ;  /* 0x0000002e14497981 */ /* 0x0002a2000c1e9900 */
        /* <DEDUP_REMOVED lines=13> */
[----:B------:R-:W-:Y:S01]  /*80e0*/  F2FP.BF16.F32.PACK_AB R12, R12, R13 ;  /* 0x0000000d0c0c723e */ /* 0x000fe200000010ff */
[-C--:B------:R-:W-:Y:S01]  /*80f0*/  FMUL.FTZ R5, R68, R158.reuse ;  /* 0x0000009e44057220 */ /* 0x080fe20000410000 */
[----:B------:R-:W-:Y:S01]  /*8100*/  LOP3.LUT P0, R13, R159, 0x3, RZ, 0xc0, !PT ;  /* 0x000000039f0d7812 */ /* 0x000fe2000780c0ff */
[----:B------:R-:W-:Y:S01]  /*8110*/  FMUL.FTZ R48, R48, R158 ;  /* 0x0000009e30307220 */ /* 0x000fe20000410000 */
[----:B------:R-:W-:Y:S01]  /*8120*/  F2FP.BF16.F32.PACK_AB R15, R15, R40 ;  /* 0x000000280f0f723e */ /* 0x000fe200000010ff */
[-C--:B------:R-:W-:Y:S01]  /*8130*/  FMUL.FTZ R9, R72, R158.reuse ;  /* 0x0000009e48097220 */ /* 0x080fe20000410000 */
[----:B------:R-:W-:Y:S01]  /*8140*/  F2FP.BF16.F32.PACK_AB R108, R108, R109 ;  /* 0x0000006d6c6c723e */ /* 0x000fe200000010ff */
[----:B------:R-:W-:Y:S01]  /*8150*/  FMUL.FTZ R72, R105, R158 ;  /* 0x0000009e69487220 */ /* 0x000fe20000410000 */
[----:B------:R-:W-:Y:S01]  /*8160*/  ISETP.EQ.OR P0, PT, R13, 0x3, !P0 ;  /* 0x000000030d00780c */ /* 0x000fe20004702670 */
[----:B------:R-:W-:Y:S01]  /*8170*/  UMOV UR4, UR39 ;  /* 0x0000002700047c82 */ /* 0x000fe20008000000 */
[----:B0-----:R-:W-:Y:S01]  /*8180*/  UMOV UR5, UR6 ;  /* 0x0000000600057c82 */ /* 0x001fe20008000000 */
[----:B------:R-:W-:Y:S01]  /*8190*/  F2FP.BF16.F32.PACK_AB R113, R112, R113 ;  /* 0x000000717071723e */ /* 0x000fe200000010ff */
[----:B------:R-:W-:Y:S01]  /*81a0*/  IMAD.U32 R40, RZ, RZ, UR4 ;  /* 0x00000004ff287e24 */ /* 0x000fe2000f8e00ff */
[----:B------:R-:W-:Y:S01]  /*81b0*/  F2FP.BF16.F32.PACK_AB R99, R87, R90 ;  /* 0x0000005a5763723e */ /* 0x000fe200000010ff */
[----:B------:R-:W-:Y:S01]  /*81c0*/  IMAD.U32 R41, RZ, RZ, UR5 ;  /* 0x00000005ff297e24 */ /* 0x000fe2000f8e00ff */
[----:B------:R-:W-:Y:S01]  /*81d0*/  F2FP.BF16.F32.PACK_AB R87, R84, R85 ;  /* 0x000000555457723e */ /* 0x000fe200000010ff */
[-C--:B------:R-:W-:Y:S01]  /*81e0*/  FMUL.FTZ R37, R57, R158.reuse ;  /* 0x0000009e39257220 */ /* 0x080fe20000410000 */
[----:B------:R-:W-:Y:S01]  /*81f0*/  F2FP.BF16.F32.PACK_AB R88, R88, R89 ;  /* 0x000000595858723e */ /* 0x000fe200000010ff */
[----:B------:R-:W-:Y:S01]  /*8200*/  FMUL.FTZ R57, R100, R158 ;  /* 0x0000009e64397220 */ /* 0x000fe20000410000 */
[----:B------:R-:W-:Y:S01]  /*8210*/  F2FP.BF16.F32.PACK_AB R5, R5, R10 ;  /* 0x0000000a0505723e */ /* 0x000fe200000010ff */
[-C--:B------:R-:W-:Y:S01]  /*8220*/  FMUL.FTZ R68, R104, R158.reuse ;  /* 0x0000009e68447220 */ /* 0x080fe20000410000 */
[----:B------:R-:W-:Y:S01]  /*8230*/  F2FP.BF16.F32.PACK_AB R92, R92, R93 ;  /* 0x0000005d5c5c723e */ /* 0x000fe200000010ff */
[-C--:B------:R-:W-:Y:S01]  /*8240*/  FMUL.FTZ R100, R140, R158.reuse ;  /* 0x0000009e8c647220 */ /* 0x080fe20000410000 */
[----:B------:R-:W-:Y:S01]  /*8250*/  F2FP.BF16.F32.PACK_AB R97, R96, R97 ;  /* 0x000000616061723e */ /* 0x000fe200000010ff */
[-C--:B------:R-:W-:Y:S01]  /*8260*/  FMUL.FTZ R104, R141, R158.reuse ;  /* 0x0000009e8d687220 */ /* 0x080fe20000410000 */
[----:B------:R-:W-:Y:S01]  /*8270*/  SEL R142, R108, R113, P0 ;  /* 0x000000716c8e7207 */ /* 0x000fe20000000000 */
[----:B------:R-:W-:Y:S01]  /*8280*/  FMUL.FTZ R105, R137, R158 ;  /* 0x0000009e89697220 */ /* 0x000fe20000410000 */
[----:B------:R-:W-:Y:S01]  /*8290*/  SEL R90, R113, R108, P0 ;  /* 0x0000006c715a7207 */ /* 0x000fe20000000000 */
[----:B------:R-:W-:Y:S01]  /*82a0*/  IMAD.WIDE R112, R235, 0x2, R40 ;  /* 0x00000002eb707825 */ /* 0x000fe200078e0228 */
[----:B------:R-:W-:Y:S01]  /*82b0*/  F2FP.BF16.F32.PACK_AB R71, R71, R74 ;  /* 0x0000004a4747723e */ /* 0x000fe200000010ff */
[----:B------:R-:W-:Y:S01]  /*82c0*/  UIADD3 UR7, UR7, 0x38860, URZ ;  /* 0x0003886007077890 */ /* 0x000fe2000fffe03f */
[----:B------:R-:W-:Y:S01]  /*82d0*/  F2FP.BF16.F32.PACK_AB R10, R79, R116 ;  /* 0x000000744f0a723e */ /* 0x000fe200000010ff */
[----:B------:R-:W-:Y:S01]  /*82e0*/  ULDC.64 UR8, c[0x0][0xb90] ;  /* 0x0002e40000087ab9 */ /* 0x000fe20000000a00 */
[----:B------:R-:W-:-:S02]  /*82f0*/  F2FP.BF16.F32.PACK_AB R30, R133, R136 ;  /* 0x00000088851e723e */ /* 0x000fc400000010ff */
[----:B------:R-:W-:Y:S02]  /*8300*/  F2FP.BF16.F32.PACK_AB R29, R29, R156 ;  /* 0x0000009c1d1d723e */ /* 0x000fe400000010ff */
[----:B------:R-:W-:Y:S02]  /*8310*/  F2FP.BF16.F32.PACK_AB R63, R63, R66 ;  /* 0x000000423f3f723e */ /* 0x000fe400000010ff */
[----:B------:R-:W-:Y:S02]  /*8320*/  F2FP.BF16.F32.PACK_AB R70, R70, R67 ;  /* 0x000000434646723e */ /* 0x000fe400000010ff */
[----:B------:R-:W-:Y:S02]  /*8330*/  F2FP.BF16.F32.PACK_AB R98, R75, R82 ;  /* 0x000000524b62723e */ /* 0x000fe400000010ff */
[----:B------:R-:W-:Y:S02]  /*8340*/  F2FP.BF16.F32.PACK_AB R111, R111, R114 ;  /* 0x000000726f6f723e */ /* 0x000fe400000010ff */
[----:B------:R-:W-:-:S02]  /*8350*/  F2FP.BF16.F32.PACK_AB R25, R25, R48 ;  /* 0x000000301919723e */ /* 0x000fc400000010ff */
[----:B------:R-:W-:Y:S02]  /*8360*/  F2FP.BF16.F32.PACK_AB R27, R26, R27 ;  /* 0x0000001b1a1b723e */ /* 0x000fe400000010ff */
[----:B------:R-:W-:Y:S02]  /*8370*/  F2FP.BF16.F32.PACK_AB R4, R4, R11 ;  /* 0x0000000b0404723e */ /* 0x000fe400000010ff */
[----:B-1----:R-:W-:Y:S02]  /*8380*/  F2FP.BF16.F32.PACK_AB R20, R118, R115 ;  /* 0x000000737614723e */ /* 0x002fe400000010ff */
[----:B------:R-:W-:Y:S02]  /*8390*/  F2FP.BF16.F32.PACK_AB R102, R95, R102 ;  /* 0x000000665f66723e */ /* 0x000fe400000010ff */
[----:B------:R-:W-:Y:S02]  /*83a0*/  F2FP.BF16.F32.PACK_AB R119, R119, R122 ;  /* 0x0000007a7777723e */ /* 0x000fe400000010ff */
        /* <DEDUP_REMOVED lines=24> */
[----:B------:R-:W-:Y:S01]  /*8530*/  F2FP.BF16.F32.PACK_AB R110, R110, R117 ;  /* 0x000000756e6e723e */ /* 0x000fe200000010ff */
[----:B------:R-:W-:Y:S01]  /*8540*/  UIADD3 UR4, -UR40, URZ, URZ ;  /* 0x0000003f28047290 */ /* 0x000fe2000fffe13f */
[----:B------:R-:W-:Y:S01]  /*8550*/  SEL R136, R87, R88, P0 ;  /* 0x0000005857887207 */ /* 0x000fe20000000000 */
[----:B------:R-:W-:Y:S01]  /*8560*/  ULDC UR5, c[0x0][0xc44] ;  /* 0x0003110000057ab9 */ /* 0x000fe20000000800 */
[----:B------:R-:W-:-:S02]  /*8570*/  SEL R87, R88, R87, P0 ;  /* 0x0000005758577207 */ /* 0x000fc40000000000 */
[----:B------:R-:W-:Y:S02]  /*8580*/  SEL R138, R92, R97, P0 ;  /* 0x000000615c8a7207 */ /* 0x000fe40000000000 */
[----:B------:R-:W-:Y:S02]  /*8590*/  SEL R88, R97, R92, P0 ;  /* 0x0000005c61587207 */ /* 0x000fe40000000000 */
[----:B------:R-:W-:Y:S02]  /*85a0*/  SEL R156, R71, R10, P0 ;  /* 0x0000000a479c7207 */ /* 0x000fe40000000000 */
[----:B------:R-:W-:Y:S02]  /*85b0*/  SEL R97, R10, R71, P0 ;  /* 0x000000470a617207 */ /* 0x000fe40000000000 */
[----:B------:R-:W-:Y:S02]  /*85c0*/  IADD3 R71, P4, R112, 0xc060, RZ ;  /* 0x0000c06070477810 */ /* 0x000fe40007f9e0ff */
[----:B------:R-:W-:-:S02]  /*85d0*/  SEL R114, R29, R154, P0 ;  /* 0x0000009a1d727207 */ /* 0x000fc40000000000 */
[----:B------:R-:W-:Y:S02]  /*85e0*/  SEL R75, R154, R29, P0 ;  /* 0x0000001d9a4b7207 */ /* 0x000fe40000000000 */
[----:B------:R-:W-:Y:S02]  /*85f0*/  SEL R154, R63, R70, P0 ;  /* 0x000000463f9a7207 */ /* 0x000fe40000000000 */
[----:B------:R-:W-:Y:S02]  /*8600*/  SEL R96, R70, R63, P0 ;  /* 0x0000003f46607207 */ /* 0x000fe40000000000 */
[----:B------:R-:W-:Y:S02]  /*8610*/  LOP3.LUT R70, R71, 0x380, RZ, 0xc0, !PT ;  /* 0x0000038047467812 */ /* 0x000fe400078ec0ff */
[----:B------:R-:W-:Y:S02]  /*8620*/  F2FP.BF16.F32.PACK_AB R11, R80, R81 ;  /* 0x00000051500b723e */ /* 0x000fe400000010ff */
[----:B------:R-:W-:-:S02]  /*8630*/  SEL R118, R25, R78, P0 ;  /* 0x0000004e19767207 */ /* 0x000fc40000000000 */
[----:B------:R-:W-:Y:S02]  /*8640*/  SEL R78, R78, R25, P0 ;  /* 0x000000194e4e7207 */ /* 0x000fe40000000000 */
[----:B------:R-:W-:Y:S02]  /*8650*/  SEL R122, R5, R4, P0 ;  /* 0x00000004057a7207 */ /* 0x000fe40000000000 */
[----:B------:R-:W-:Y:S01]  /*8660*/  SEL R80, R4, R5, P0 ;  /* 0x0000000504507207 */ /* 0x000fe20000000000 */
[----:B------:R-:W-:Y:S01]  /*8670*/  IMAD R5, R22, 0x40, R2 ;  /* 0x0000004016057824 */ /* 0x000fe200078e0202 */
[----:B------:R-:W-:Y:S02]  /*8680*/  SEL R144, R8, R27, P0 ;  /* 0x0000001b08907207 */ /* 0x000fe40000000000 */
[----:B------:R-:W-:Y:S02]  /*8690*/  SEL R95, R27, R8, P0 ;  /* 0x000000081b5f7207 */ /* 0x000fe40000000000 */
[----:B------:R-:W-:-:S02]  /*86a0*/  F2FP.BF16.F32.PACK_AB R14, R94, R91 ;  /* 0x0000005b5e0e723e */ /* 0x000fc400000010ff */
[----:B------:R-:W-:Y:S02]  /*86b0*/  SHF.R.U64 R70, R70, 0x3, RZ ;  /* 0x0000000346467819 */ /* 0x000fe400000012ff */
[C---:B------:R-:W-:Y:S02]  /*86c0*/  IADD3 R29, P3, R112.reuse, 0xc040, RZ ;  /* 0x0000c040701d7810 */ /* 0x040fe40007f7e0ff */
[C---:B------:R-:W-:Y:S02]  /*86d0*/  IADD3 R27, P2, R112.reuse, 0xc020, RZ ;  /* 0x0000c020701b7810 */ /* 0x040fe40007f5e0ff */
[----:B------:R-:W-:Y:S01]  /*86e0*/  IADD3 R25, P6, R112, 0x8060, RZ ;  /* 0x0000806070197810 */ /* 0x000fe20007fde0ff */
[----:B------:R-:W-:Y:S01]  /*86f0*/  IMAD.WIDE R40, R5, 0x2, R40 ;  /* 0x0000000205287825 */ /* 0x000fe200078e0228 */
[----:B------:R-:W-:Y:S02]  /*8700*/  F2FP.BF16.F32.PACK_AB R106, R121, R124 ;  /* 0x0000007c796a723e */ /* 0x000fe400000010ff */
[----:B------:R-:W-:Y:S01]  /*8710*/  SEL R160, R99, R14, P0 ;  /* 0x0000000e63a07207 */ /* 0x000fe20000000000 */
[--C-:B------:R-:W-:Y:S01]  /*8720*/  IMAD.X R69, RZ, RZ, R113.reuse, P3 ;  /* 0x000000ffff457224 */ /* 0x100fe200018e0671 */
[----:B------:R-:W-:Y:S01]  /*8730*/  LOP3.LUT R70, R70, R71, RZ, 0x3c, !PT ;  /* 0x0000004746467212 */ /* 0x000fe200078e3cff */
[--C-:B------:R-:W-:Y:S01]  /*8740*/  IMAD.X R71, RZ, RZ, R113.reuse, P4 ;  /* 0x000000ffff477224 */ /* 0x100fe200020e0671 */
[----:B------:R-:W-:Y:S01]  /*8750*/  LOP3.LUT R4, R25, 0x380, RZ, 0xc0, !PT ;  /* 0x0000038019047812 */ /* 0x000fe200078ec0ff */
[----:B------:R-:W-:Y:S01]  /*8760*/  IMAD.X R67, RZ, RZ, R113, P2 ;  /* 0x000000ffff437224 */ /* 0x000fe200010e0671 */
[----:B------:R-:W-:-:S02]  /*8770*/  SEL R124, R6, R7, P0 ;  /* 0x00000007067c7207 */ /* 0x000fc40000000000 */
[----:B------:R-:W-:Y:S02]  /*8780*/  SEL R81, R7, R6, P0 ;  /* 0x0000000607517207 */ /* 0x000fe40000000000 */
[----:B------:R-:W-:Y:S02]  /*8790*/  SEL R126, R12, R15, P0 ;  /* 0x0000000f0c7e7207 */ /* 0x000fe40000000000 */
[----:B------:R-:W-:Y:S02]  /*87a0*/  SEL R82, R15, R12, P0 ;  /* 0x0000000c0f527207 */ /* 0x000fe40000000000 */
[----:B------:R-:W-:Y:S02]  /*87b0*/  SEL R99, R14, R99, P0 ;  /* 0x000000630e637207 */ /* 0x000fe40000000000 */
[----:B------:R-:W-:Y:S02]  /*87c0*/  LOP3.LUT R5, R112, 0x380, RZ, 0xc0, !PT ;  /* 0x0000038070057812 */ /* 0x000fe400078ec0ff */
[----:B------:R-:W-:-:S02]  /*87d0*/  F2FP.BF16.F32.PACK_AB R9, R86, R83 ;  /* 0x000000535609723e */ /* 0x000fc400000010ff */
[----:B------:R-:W-:Y:S02]  /*87e0*/  F2FP.BF16.F32.PACK_AB R57, R57, R60 ;  /* 0x0000003c3939723e */ /* 0x000fe400000010ff */
[----:B------:R-:W-:Y:S02]  /*87f0*/  F2FP.BF16.F32.PACK_AB R65, R65, R68 ;  /* 0x000000444141723e */ /* 0x000fe400000010ff */
[C---:B------:R-:W-:Y:S02]  /*8800*/  IADD3 R14, P1, R112.reuse, 0xc000, RZ ;  /* 0x0000c000700e7810 */ /* 0x040fe40007f3e0ff */
[C---:B------:R-:W-:Y:S02]  /*8810*/  IADD3 R7, P5, R112.reuse, 0x20, RZ ;  /* 0x0000002070077810 */ /* 0x040fe40007fbe0ff */
[C---:B------:R-:W-:Y:S02]  /*8820*/  IADD3 R21, P4, R112.reuse, 0x8040, RZ ;  /* 0x0000804070157810 */ /* 0x040fe40007f9e0ff */
[----:B------:R-:W-:-:S02]  /*8830*/  IADD3 R15, P3, R112, 0x8020, RZ ;  /* 0x00008020700f7810 */ /* 0x000fc40007f7e0ff */
[----:B------:R-:W-:Y:S02]  /*8840*/  IADD3 R12, P2, R112, 0x8000, RZ ;  /* 0x00008000700c7810 */ /* 0x000fe40007f5e0ff */
[----:B------:R-:W-:Y:S02]  /*8850*/  F2FP.BF16.F32.PACK_AB R101, R100, R101 ;  /* 0x000000656465723e */ /* 0x000fe400000010ff */
[----:B------:R-:W-:Y:S02]  /*8860*/  SHF.R.U64 R4, R4, 0x3, RZ ;  /* 0x0000000304047819 */ /* 0x000fe400000012ff */
[----:B------:R-:W-:Y:S02]  /*8870*/  F2FP.BF16.F32.PACK_AB R28, R129, R132 ;  /* 0x00000084811c723e */ /* 0x000fe400000010ff */
[----:B------:R-:W-:Y:S02]  /*8880*/  SEL R100, R152, R155, P0 ;  /* 0x0000009b98647207 */ /* 0x000fe40000000000 */
[----:B------:R-:W-:-:S02]  /*8890*/  SEL R74, R155, R152, P0 ;  /* 0x000000989b4a7207 */ /* 0x000fc40000000000 */
[----:B------:R-:W-:Y:S01]  /*88a0*/  SHF.R.U64 R5, R5, 0x3, RZ ;  /* 0x0000000305057819 */ /* 0x000fe200000012ff */
[--C-:B------:R-:W-:Y:S01]  /*88b0*/  IMAD.X R63, RZ, RZ, R113.reuse, P6 ;  /* 0x000000ffff3f7224 */ /* 0x100fe200030e0671 */
[----:B------:R-:W-:Y:S01]  /*88c0*/  SEL R130, R57, R64, P0 ;  /* 0x0000004039827207 */ /* 0x000fe20000000000 */
[--C-:B------:R-:W-:Y:S01]  /*88d0*/  IMAD.X R59, RZ, RZ, R113.reuse, P5 ;  /* 0x000000ffff3b7224 */ /* 0x100fe200028e0671 */
[----:B------:R-:W-:Y:S01]  /*88e0*/  SEL R84, R64, R57, P0 ;  /* 0x0000003940547207 */ /* 0x000fe20000000000 */
[--C-:B------:R-:W-:Y:S01]  /*88f0*/  IMAD.X R61, RZ, RZ, R113.reuse, P4 ;  /* 0x000000ffff3d7224 */ /* 0x100fe200020e0671 */
[----:B------:R-:W-:Y:S01]  /*8900*/  SEL R132, R65, R72, P0 ;  /* 0x0000004841847207 */ /* 0x000fe20000000000 */
[--C-:B------:R-:W-:Y:S01]  /*8910*/  IMAD.X R57, RZ, RZ, R113.reuse, P3 ;  /* 0x000000ffff397224 */ /* 0x100fe200018e0671 */
[----:B------:R-:W-:Y:S01]  /*8920*/  SEL R85, R72, R65, P0 ;  /* 0x0000004148557207 */ /* 0x000fe20000000000 */
[----:B------:R-:W-:Y:S01]  /*8930*/  IMAD.X R65, RZ, RZ, R113, P1 ;  /* 0x000000ffff417224 */ /* 0x000fe200008e0671 */
[----:B------:R-:W-:-:S02]  /*8940*/  SEL R152, R55, R62, P0 ;  /* 0x0000003e37987207 */ /* 0x000fc40000000000 */
[----:B------:R-:W-:Y:S01]  /*8950*/  SEL R94, R62, R55, P0 ;  /* 0x000000373e5e7207 */ /* 0x000fe20000000000 */
[----:B------:R-:W-:Y:S01]  /*8960*/  IMAD.X R55, RZ, RZ, R113, P2 ;  /* 0x000000ffff377224 */ /* 0x000fe200010e0671 */
[----:B------:R-:W-:Y:S02]  /*8970*/  SEL R158, R98, R9, P0 ;  /* 0x00000009629e7207 */ /* 0x000fe40000000000 */
[----:B------:R-:W-:Y:S02]  /*8980*/  SEL R134, R76, R11, P0 ;  /* 0x0000000b4c867207 */ /* 0x000fe40000000000 */
[----:B------:R-:W-:Y:S02]  /*8990*/  SEL R86, R11, R76, P0 ;  /* 0x0000004c0b567207 */ /* 0x000fe40000000000 */
[----:B------:R-:W-:Y:S02]  /*89a0*/  SEL R98, R9, R98, P0 ;  /* 0x0000006209627207 */ /* 0x000fe40000000000 */
[----:B------:R-:W-:-:S02]  /*89b0*/  IADD3 R13, P1, R112, 0x4060, RZ ;  /* 0x00004060700d7810 */ /* 0x000fc40007f3e0ff */
[C---:B------:R-:W-:Y:S02]  /*89c0*/  IADD3 R9, P6, R112.reuse, 0x40, RZ ;  /* 0x0000004070097810 */ /* 0x040fe40007fde0ff */
[C---:B------:R-:W-:Y:S02]  /*89d0*/  IADD3 R10, P5, R112.reuse, 0x4040, RZ ;  /* 0x00004040700a7810 */ /* 0x040fe40007fbe0ff */
[C---:B------:R-:W-:Y:S02]  /*89e0*/  IADD3 R8, P4, R112.reuse, 0x4020, RZ ;  /* 0x0000402070087810 */ /* 0x040fe40007f9e0ff */
[C---:B------:R-:W-:Y:S02]  /*89f0*/  IADD3 R6, P3, R112.reuse, 0x4000, RZ ;  /* 0x0000400070067810 */ /* 0x040fe40007f7e0ff */
[----:B------:R-:W-:Y:S02]  /*8a00*/  IADD3 R11, P2, R112, 0x60, RZ ;  /* 0x00000060700b7810 */ /* 0x000fe40007f5e0ff */
[----:B------:R-:W-:-:S02]  /*8a10*/  LOP3.LUT R62, R4, R25, RZ, 0x3c, !PT ;  /* 0x00000019043e7212 */ /* 0x000fc400078e3cff */
[----:B------:R-:W-:Y:S02]  /*8a20*/  LOP3.LUT R112, R5, R112, RZ, 0x3c, !PT ;  /* 0x0000007005707212 */ /* 0x000fe400078e3cff */
[----:B------:R-:W-:Y:S02]  /*8a30*/  LOP3.LUT R4, R7, 0x380, RZ, 0xc0, !PT ;  /* 0x0000038007047812 */ /* 0x000fe400078ec0ff */
[----:B------:R-:W-:Y:S02]  /*8a40*/  LOP3.LUT R5, R14, 0x380, RZ, 0xc0, !PT ;  /* 0x000003800e057812 */ /* 0x000fe400078ec0ff */
[----:B------:R-:W-:Y:S02]  /*8a50*/  F2FP.BF16.F32.PACK_AB R24, R125, R128 ;  /* 0x000000807d18723e */ /* 0x000fe400000010ff */
[----:B------:R-:W-:Y:S02]  /*8a60*/  SEL R128, R49, R56, P0 ;  /* 0x0000003831807207 */ /* 0x000fe40000000000 */
[----:B------:R-:W-:Y:S01]  /*8a70*/  SEL R83, R56, R49, P0 ;  /* 0x0000003138537207 */ /* 0x000fe20000000000 */
[----:B------:R-:W-:Y:S01]  /*8a80*/  IMAD.X R49, RZ, RZ, R113, P3 ;  /* 0x000000ffff317224 */ /* 0x000fe200018e0671 */
[----:B------:R-:W-:-:S02]  /*8a90*/  F2FP.BF16.F32.PACK_AB R32, R32, R37 ;  /* 0x000000252020723e */ /* 0x000fc400000010ff */
[----:B------:R-:W-:Y:S02]  /*8aa0*/  SHF.R.U64 R4, R4, 0x3, RZ ;  /* 0x0000000304047819 */ /* 0x000fe400000012ff */
[----:B------:R-:W-:Y:S02]  /*8ab0*/  SHF.R.U64 R5, R5, 0x3, RZ ;  /* 0x0000000305057819 */ /* 0x000fe400000012ff */
[----:B------:R-:W-:Y:S02]  /*8ac0*/  IADD3 R37, P3, R40, 0x2000, RZ ;  /* 0x0000200028257810 */ /* 0x000fe40007f7e0ff */
[----:B------:R-:W-:Y:S02]  /*8ad0*/  SEL R116, R36, R45, P0 ;  /* 0x0000002d24747207 */ /* 0x000fe40000000000 */
[----:B------:R-:W-:Y:S02]  /*8ae0*/  SEL R77, R45, R36, P0 ;  /* 0x000000242d4d7207 */ /* 0x000fe40000000000 */
[----:B------:R-:W-:-:S02]  /*8af0*/  LOP3.LUT R58, R4, R7, RZ, 0x3c, !PT ;  /* 0x00000007043a7212 */ /* 0x000fc400078e3cff */
[----:B------:R-:W-:Y:S02]  /*8b00*/  LOP3.LUT R64, R5, R14, RZ, 0x3c, !PT ;  /* 0x0000000e05407212 */ /* 0x000fe400078e3cff */
[----:B------:R-:W-:Y:S02]  /*8b10*/  LOP3.LUT R4, R9, 0x380, RZ, 0xc0, !PT ;  /* 0x0000038009047812 */ /* 0x000fe400078ec0ff */
[----:B------:R-:W-:Y:S02]  /*8b20*/  LOP3.LUT R36, R37, 0x380, RZ, 0xc0, !PT ;  /* 0x0000038025247812 */ /* 0x000fe400078ec0ff */
[----:B------:R-:W-:Y:S02]  /*8b30*/  LOP3.LUT R14, R15, 0x380, RZ, 0xc0, !PT ;  /* 0x000003800f0e7812 */ /* 0x000fe400078ec0ff */
[----:B------:R-:W-:Y:S02]  /*8b40*/  SHF.R.U64 R4, R4, 0x3, RZ ;  /* 0x0000000304047819 */ /* 0x000fe400000012ff */
[----:B------:R-:W-:-:S02]  /*8b50*/  SHF.R.U64 R36, R36, 0x3, RZ ;  /* 0x0000000324247819 */ /* 0x000fc400000012ff */
[----:B------:R-:W-:Y:S01]  /*8b60*/  SHF.R.U64 R14, R14, 0x3, RZ ;  /* 0x000000030e0e7819 */ /* 0x000fe200000012ff */
[----:B------:R-:W-:Y:S01]  /*8b70*/  IMAD.X R43, RZ, RZ, R113, P6 ;  /* 0x000000ffff2b7224 */ /* 0x000fe200030e0671 */
[----:B------:R-:W-:Y:S02]  /*8b80*/  LOP3.LUT R42, R4, R9, RZ, 0x3c, !PT ;  /* 0x00000009042a7212 */ /* 0x000fe400078e3cff */
[----:B------:R-:W-:Y:S01]  /*8b90*/  LOP3.LUT R36, R36, R37, RZ, 0x3c, !PT ;  /* 0x0000002524247212 */ /* 0x000fe200078e3cff */
[----:B------:R-:W-:Y:S01]  /*8ba0*/  IMAD.X R37, RZ, RZ, R41, P3 ;  /* 0x000000ffff257224 */ /* 0x000fe200018e0629 */
[----:B------:R-:W-:Y:S02]  /*8bb0*/  LOP3.LUT R56, R14, R15, RZ, 0x3c, !PT ;  /* 0x0000000f0e387212 */ /* 0x000fe400078e3cff */
[----:B------:R-:W-:Y:S02]  /*8bc0*/  F2FP.BF16.F32.PACK_AB R104, R104, R105 ;  /* 0x000000696868723e */ /* 0x000fe400000010ff */
[----:B------:R-:W-:-:S02]  /*8bd0*/  LOP3.LUT R5, R12, 0x380, RZ, 0xc0, !PT ;  /* 0x000003800c057812 */ /* 0x000fc400078ec0ff */
[----:B------:R-:W-:Y:S02]  /*8be0*/  IADD3 R15, P3, R40, 0x8000, RZ ;  /* 0x00008000280f7810 */ /* 0x000fe40007f7e0ff */
[----:B------:R-:W-:Y:S02]  /*8bf0*/  MOV R135, R42 ;  /* 0x0000002a00877202 */ /* 0x000fe40000000f00 */
[----:B------:R-:W-:Y:S01]  /*8c00*/  SEL R140, R101, R104, P0 ;  /* 0x00000068658c7207 */ /* 0x000fe20000000000 */
[----:B------:R-:W0:Y:S01]  /*8c10*/  LDC R42, c[0x0][0xbe8] ;  /* 0x0002fa00ff2a7b82 */ /* 0x000e220000000800 */
[----:B------:R-:W-:Y:S02]  /*8c20*/  SEL R89, R104, R101, P0 ;  /* 0x0000006568597207 */ /* 0x000fe40000000000 */
[----:B------:R-:W-:Y:S02]  /*8c30*/  SHF.R.U64 R5, R5, 0x3, RZ ;  /* 0x0000000305057819 */ /* 0x000fe400000012ff */
[----:B------:R-:W-:-:S02]  /*8c40*/  LOP3.LUT R14, R15, 0x380, RZ, 0xc0, !PT ;  /* 0x000003800f0e7812 */ /* 0x000fc400078ec0ff */
[----:B------:R-:W-:Y:S02]  /*8c50*/  F2FP.BF16.F32.PACK_AB R26, R31, R34 ;  /* 0x000000221f1a723e */ /* 0x000fe400000010ff */
[----:B------:R-:W-:Y:S02]  /*8c60*/  SEL R166, R111, R20, P0 ;  /* 0x000000146fa67207 */ /* 0x000fe40000000000 */
[----:B------:R-:W-:Y:S02]  /*8c70*/  SEL R104, R20, R111, P0 ;  /* 0x0000006f14687207 */ /* 0x000fe40000000000 */
[----:B------:R-:W-:Y:S02]  /*8c80*/  LOP3.LUT R20, R27, 0x380, RZ, 0xc0, !PT ;  /* 0x000003801b147812 */ /* 0x000fe400078ec0ff */
[----:B------:R-:W-:Y:S02]  /*8c90*/  SEL R150, R47, R54, P0 ;  /* 0x000000362f967207 */ /* 0x000fe40000000000 */
[----:B------:R-:W-:Y:S01]  /*8ca0*/  SEL R93, R54, R47, P0 ;  /* 0x0000002f365d7207 */ /* 0x000fe20000000000 */
[----:B------:R-:W-:Y:S01]  /*8cb0*/  IMAD.X R51, RZ, RZ, R113, P2 ;  /* 0x000000ffff337224 */ /* 0x000fe200010e0671 */
[----:B------:R-:W-:-:S02]  /*8cc0*/  LOP3.LUT R54, R5, R12, RZ, 0x3c, !PT ;  /* 0x0000000c05367212 */ /* 0x000fc400078e3cff */
[----:B------:R-:W-:Y:S02]  /*8cd0*/  SHF.R.U64 R14, R14, 0x3, RZ ;  /* 0x000000030e0e7819 */ /* 0x000fe400000012ff */
[----:B------:R-:W-:Y:S02]  /*8ce0*/  SEL R146, R26, R35, P0 ;  /* 0x000000231a927207 */ /* 0x000fe40000000000 */
[----:B------:R-:W-:Y:S02]  /*8cf0*/  SEL R91, R35, R26, P0 ;  /* 0x0000001a235b7207 */ /* 0x000fe40000000000 */
[----:B------:R-:W-:Y:S02]  /*8d00*/  LOP3.LUT R5, R8, 0x380, RZ, 0xc0, !PT ;  /* 0x0000038008057812 */ /* 0x000fe400078ec0ff */
[----:B------:R-:W-:Y:S02]  /*8d10*/  SHF.R.U64 R20, R20, 0x3, RZ ;  /* 0x0000000314147819 */ /* 0x000fe400000012ff */
[----:B------:R-:W-:-:S02]  /*8d20*/  IADD3 R35, P2, R40, 0x3000, RZ ;  /* 0x0000300028237810 */ /* 0x000fc40007f5e0ff */
[----:B------:R-:W-:Y:S01]  /*8d30*/  LOP3.LUT R14, R14, R15, RZ, 0x3c, !PT ;  /* 0x0000000f0e0e7212 */ /* 0x000fe200078e3cff */
[----:B------:R-:W-:Y:S01]  /*8d40*/  IMAD.X R15, RZ, RZ, R41, P3 ;  /* 0x000000ffff0f7224 */ /* 0x000fe200018e0629 */
[----:B------:R-:W-:Y:S02]  /*8d50*/  SHF.R.U64 R5, R5, 0x3, RZ ;  /* 0x0000000305057819 */ /* 0x000fe400000012ff */
[----:B------:R-:W-:Y:S02]  /*8d60*/  LOP3.LUT R66, R20, R27, RZ, 0x3c, !PT ;  /* 0x0000001b14427212 */ /* 0x000fe400078e3cff */
[----:B------:R-:W-:Y:S02]  /*8d70*/  LOP3.LUT R34, R35, 0x380, RZ, 0xc0, !PT ;  /* 0x0000038023227812 */ /* 0x000fe400078ec0ff */
[----:B------:R-:W-:Y:S02]  /*8d80*/  IADD3 R9, P3, R40, 0xe000, RZ ;  /* 0x0000e00028097810 */ /* 0x000fe40007f7e0ff */
[----:B------:R-:W-:-:S02]  /*8d90*/  LOP3.LUT R20, R21, 0x380, RZ, 0xc0, !PT ;  /* 0x0000038015147812 */ /* 0x000fc400078ec0ff */
[----:B------:R-:W-:Y:S02]  /*8da0*/  SEL R148, R39, R46, P0 ;  /* 0x0000002e27947207 */ /* 0x000fe40000000000 */
[----:B------:R-:W-:Y:S02]  /*8db0*/  SEL R92, R46, R39, P0 ;  /* 0x000000272e5c7207 */ /* 0x000fe40000000000 */
[----:B--2---:R-:W-:Y:S02]  /*8dc0*/  LOP3.LUT R43, R73, 0x2, RZ, 0x3c, !PT ;  /* 0x00000002492b7812 */ /* 0x004fe400078e3cff */
[----:B------:R-:W-:Y:S02]  /*8dd0*/  LOP3.LUT R46, R5, R8, RZ, 0x3c, !PT ;  /* 0x00000008052e7212 */ /* 0x000fe400078e3cff */
[----:B------:R-:W-:Y:S02]  /*8de0*/  SHF.R.U64 R34, R34, 0x3, RZ ;  /* 0x0000000322227819 */ /* 0x000fe400000012ff */
[----:B------:R-:W-:-:S02]  /*8df0*/  LOP3.LUT R8, R9, 0x380, RZ, 0xc0, !PT ;  /* 0x0000038009087812 */ /* 0x000fc400078ec0ff */
[----:B------:R-:W-:Y:S01]  /*8e00*/  SHF.R.U64 R20, R20, 0x3, RZ ;  /* 0x0000000314147819 */ /* 0x000fe200000012ff */
[----:B------:R-:W-:Y:S01]  /*8e10*/  SHFL.IDX PT, R114, R114, R73, 0x1c1f ;  /* 0x001c1f4972727589 */ /* 0x000fe200000e0000 */
[----:B------:R-:W-:Y:S02]  /*8e20*/  LOP3.LUT R7, R10, 0x380, RZ, 0xc0, !PT ;  /* 0x000003800a077812 */ /* 0x000fe400078ec0ff */
[----:B------:R-:W-:Y:S01]  /*8e30*/  LOP3.LUT R34, R34, R35, RZ, 0x3c, !PT ;  /* 0x0000002322227212 */ /* 0x000fe200078e3cff */
[----:B------:R-:W1:Y:S01]  /*8e40*/  SHFL.IDX PT, R75, R75, R43, 0x1c1f ;  /* 0x001c1f2b4b4b7589 */ /* 0x000e6200000e0000 */
[----:B------:R-:W-:Y:S01]  /*8e50*/  SHF.R.U64 R8, R8, 0x3, RZ ;  /* 0x0000000308087819 */ /* 0x000fe200000012ff */
[----:B------:R-:W-:Y:S01]  /*8e60*/  IMAD.X R35, RZ, RZ, R41, P2 ;  /* 0x000000ffff237224 */ /* 0x000fe200010e0629 */
[----:B------:R-:W-:Y:S02]  /*8e70*/  LOP3.LUT R60, R20, R21, RZ, 0x3c, !PT ;  /* 0x00000015143c7212 */ /* 0x000fe400078e3cff */
[----:B------:R-:W-:-:S02]  /*8e80*/  SHF.R.U64 R7, R7, 0x3, RZ ;  /* 0x0000000307077819 */ /* 0x000fc400000012ff */
[----:B------:R-:W-:Y:S01]  /*8e90*/  IADD3 R21, P2, R40, 0x9000, RZ ;  /* 0x0000900028157810 */ /* 0x000fe20007f5e0ff */
[--C-:B------:R-:W-:Y:S01]  /*8ea0*/  IMAD.X R45, RZ, RZ, R113.reuse, P5 ;  /* 0x000000ffff2d7224 */ /* 0x100fe200028e0671 */
[----:B------:R-:W-:Y:S01]  /*8eb0*/  LOP3.LUT R8, R8, R9, RZ, 0x3c, !PT ;  /* 0x0000000908087212 */ /* 0x000fe200078e3cff */
[----:B------:R-:W-:Y:S01]  /*8ec0*/  IMAD.X R47, RZ, RZ, R113, P4 ;  /* 0x000000ffff2f7224 */ /* 0x000fe200020e0671 */
[----:B------:R-:W-:Y:S01]  /*8ed0*/  LOP3.LUT R44, R7, R10, RZ, 0x3c, !PT ;  /* 0x0000000a072c7212 */ /* 0x000fe200078e3cff */
[----:B------:R-:W-:Y:S01]  /*8ee0*/  IMAD.X R9, RZ, RZ, R41, P3 ;  /* 0x000000ffff097224 */ /* 0x000fe200018e0629 */
[----:B------:R-:W-:Y:S02]  /*8ef0*/  LOP3.LUT R20, R21, 0x380, RZ, 0xc0, !PT ;  /* 0x0000038015147812 */ /* 0x000fe400078ec0ff */
[----:B0-----:R-:W-:Y:S01]  /*8f00*/  ISETP.NE.AND P3, PT, R42, 0x1, PT ;  /* 0x000000012a00780c */ /* 0x001fe20003f65270 */
[----:B------:R-:W-:Y:S01]  /*8f10*/  UPRMT UR7, UR36, 0x654, UR7 ;  /* 0x0000065424077896 */ /* 0x000fe20008000007 */
[----:B------:R-:W-:Y:S01]  /*8f20*/  IMAD.X R53, RZ, RZ, R113, P1 ;  /* 0x000000ffff357224 */ /* 0x000fe200008e0671 */
[----:B------:R-:W-:-:S02]  /*8f30*/  MOV R105, R112 ;  /* 0x0000007000697202 */ /* 0x000fc40000000f00 */
[----:B------:R-:W-:Y:S02]  /*8f40*/  MOV R60, R60 ;  /* 0x0000003c003c7202 */ /* 0x000fe40000000f00 */
[----:B------:R-:W-:Y:S02]  /*8f50*/  LOP3.LUT R5, R6, 0x380, RZ, 0xc0, !PT ;  /* 0x0000038006057812 */ /* 0x000fe400078ec0ff */
[----:B------:R-:W-:Y:S01]  /*8f60*/  LOP3.LUT R4, R11, 0x380, RZ, 0xc0, !PT ;  /* 0x000003800b047812 */ /* 0x000fe200078ec0ff */
[----:B------:R-:W-:Y:S01]  /*8f70*/  SHFL.IDX PT, R144, R144, R73, 0x1c1f ;  /* 0x001c1f4990907589 */ /* 0x000fe200000e0000 */
[----:B------:R-:W-:Y:S01]  /*8f80*/  SHF.R.U64 R20, R20, 0x3, RZ ;  /* 0x0000000314147819 */ /* 0x000fe200000012ff */
[----:B------:R-:W-:Y:S01]  /*8f90*/  SYNCS.ARRIVE.TRANS64.RED.A1T0 RZ, [UR7], RZ ;  /* 0x000000ffffff79a7 */ /* 0x000fe20008100407 */
[----:B------:R-:W-:Y:S02]  /*8fa0*/  MOV R61, R56 ;  /* 0x00000038003d7202 */ /* 0x000fe40000000f00 */
[----:B------:R-:W-:-:S02]  /*8fb0*/  MOV R112, R44 ;  /* 0x0000002c00707202 */ /* 0x000fc40000000f00 */
[----:B------:R-:W-:Y:S01]  /*8fc0*/  MOV R113, R46 ;  /* 0x0000002e00717202 */ /* 0x000fe20000000f00 */
[----:B------:R0:W-:Y:S01]  /*8fd0*/  SHFL.IDX PT, R45, R74, R43, 0x1c1f ;  /* 0x001c1f2b4a2d7589 */ /* 0x0001e200000e0000 */
[----:B------:R-:W2:Y:S03]  /*8fe0*/  LDC R56, c[0x0][0xc38] ;  /* 0x00030e00ff387b82 */ /* 0x000ea60000000800 */
[----:B------:R-:W3:Y:S01]  /*8ff0*/  SHFL.IDX PT, R46, R100, R73, 0x1c1f ;  /* 0x001c1f49642e7589 */ /* 0x000ee200000e0000 */
[----:B------:R-:W-:Y:S02]  /*9000*/  SEL R172, R123, R24, P0 ;  /* 0x000000187bac7207 */ /* 0x000fe40000000000 */
[----:B------:R-:W-:Y:S01]  /*9010*/  SEL R108, R24, R123, P0 ;  /* 0x0000007b186c7207 */ /* 0x000fe20000000000 */
[----:B------:R-:W4:Y:S01]  /*9020*/  SHFL.IDX PT, R95, R95, R43, 0x1c1f ;  /* 0x001c1f2b5f5f7589 */ /* 0x000f2200000e0000 */
[----:B------:R-:W-:Y:S01]  /*9030*/  LOP3.LUT R24, R29, 0x380, RZ, 0xc0, !PT ;  /* 0x000003801d187812 */ /* 0x000fe200078ec0ff */
[----:B0-----:R-:W0:Y:S01]  /*9040*/  @P3 LDC R74, c[0x0][0xbec] ;  /* 0x0002fb00ff4a3b82 */ /* 0x001e220000000800 */
[----:B------:R-:W-:Y:S01]  /*9050*/  SHF.R.U64 R5, R5, 0x3, RZ ;  /* 0x0000000305057819 */ /* 0x000fe200000012ff */
[----:B------:R-:W-:Y:S01]  /*9060*/  SHFL.IDX PT, R116, R116, R73, 0x1c1f ;  /* 0x001c1f4974747589 */ /* 0x000fe200000e0000 */
[----:B------:R-:W-:-:S02]  /*9070*/  SHF.R.U64 R4, R4, 0x3, RZ ;  /* 0x0000000304047819 */ /* 0x000fc400000012ff */
[----:B------:R-:W-:Y:S01]  /*9080*/  LOP3.LUT R20, R20, R21, RZ, 0x3c, !PT ;  /* 0x0000001514147212 */ /* 0x000fe200078e3cff */
[----:B------:R-:W4:Y:S01]  /*9090*/  SHFL.IDX PT, R77, R77, R43, 0x1c1f ;  /* 0x001c1f2b4d4d7589 */ /* 0x000f2200000e0000 */
[----:B------:R-:W-:Y:S01]  /*90a0*/  IMAD.X R21, RZ, RZ, R41, P2 ;  /* 0x000000ffff157224 */ /* 0x000fe200010e0629 */
[----:B------:R-:W-:Y:S02]  /*90b0*/  IADD3 R101, P2, R40, 0xf000, RZ ;  /* 0x0000f00028657810 */ /* 0x000fe40007f5e0ff */
[----:B------:R-:W-:Y:S02]  /*90c0*/  SHF.R.U64 R24, R24, 0x3, RZ ;  /* 0x0000000318187819 */ /* 0x000fe400000012ff */
[----:B------:R-:W-:Y:S02]  /*90d0*/  LOP3.LUT R48, R5, R6, RZ, 0x3c, !PT ;  /* 0x0000000605307212 */ /* 0x000fe400078e3cff */
[----:B------:R-:W-:Y:S02]  /*90e0*/  LOP3.LUT R50, R4, R11, RZ, 0x3c, !PT ;  /* 0x0000000b04327212 */ /* 0x000fe400078e3cff */
[----:B------:R-:W-:-:S02]  /*90f0*/  LOP3.LUT R10, R101, 0x380, RZ, 0xc0, !PT ;  /* 0x00000380650a7812 */ /* 0x000fc400078ec0ff */
[----:B------:R-:W-:Y:S02]  /*9100*/  SEL R162, R102, R103, P0 ;  /* 0x0000006766a27207 */ /* 0x000fe40000000000 */
[----:B------:R-:W-:Y:S02]  /*9110*/  SEL R174, R131, R30, P0 ;  /* 0x0000001e83ae7207 */ /* 0x000fe40000000000 */
[----:B------:R-:W-:Y:S02]  /*9120*/  SEL R111, R30, R131, P0 ;  /* 0x000000831e6f7207 */ /* 0x000fe40000000000 */
[----:B------:R-:W-:Y:S02]  /*9130*/  SEL R102, R103, R102, P0 ;  /* 0x0000006667667207 */ /* 0x000fe40000000000 */
[----:B------:R-:W-:Y:S02]  /*9140*/  LOP3.LUT R68, R24, R29, RZ, 0x3c, !PT ;  /* 0x0000001d18447212 */ /* 0x000fe400078e3cff */
[----:B------:R-:W-:-:S02]  /*9150*/  MOV R131, R48 ;  /* 0x0000003000837202 */ /* 0x000fc40000000f00 */
[----:B------:R-:W-:Y:S02]  /*9160*/  MOV R133, R50 ;  /* 0x0000003200857202 */ /* 0x000fe40000000f00 */
[----:B------:R-:W-:Y:S02]  /*9170*/  SEL R120, R33, R32, P0 ;  /* 0x0000002021787207 */ /* 0x000fe40000000000 */
[----:B------:R-:W-:Y:S02]  /*9180*/  SEL R164, R110, R107, P0 ;  /* 0x0000006b6ea47207 */ /* 0x000fe40000000000 */
[----:B------:R-:W-:Y:S02]  /*9190*/  SEL R103, R107, R110, P0 ;  /* 0x0000006e6b677207 */ /* 0x000fe40000000000 */
[----:B------:R-:W-:Y:S02]  /*91a0*/  SEL R168, R119, R106, P0 ;  /* 0x0000006a77a87207 */ /* 0x000fe40000000000 */
[----:B------:R-:W-:-:S02]  /*91b0*/  MOV R62, R62 ;  /* 0x0000003e003e7202 */ /* 0x000fc40000000f00 */
[----:B-1----:R-:W-:Y:S02]  /*91c0*/  SEL R48, R114, R75, P0 ;  /* 0x0000004b72307207 */ /* 0x002fe40000000000 */
[----:B------:R-:W-:Y:S01]  /*91d0*/  SEL R50, R75, R114, P0 ;  /* 0x000000724b327207 */ /* 0x000fe20000000000 */
[----:B------:R-:W-:Y:S01]  /*91e0*/  SHFL.IDX PT, R146, R146, R73, 0x1c1f ;  /* 0x001c1f4992927589 */ /* 0x000fe200000e0000 */
[----:B------:R-:W-:Y:S01]  /*91f0*/  SEL R79, R32, R33, P0 ;  /* 0x00000021204f7207 */ /* 0x000fe20000000000 */
[----:B------:R-:W1:Y:S01]  /*9200*/  @P3 LDC R75, c[0x0][0xbf0] ;  /* 0x0002fc00ff4b3b82 */ /* 0x000e620000000800 */
[----:B------:R-:W-:Y:S01]  /*9210*/  SEL R106, R106, R119, P0 ;  /* 0x000000776a6a7207 */ /* 0x000fe20000000000 */
[----:B------:R-:W-:Y:S01]  /*9220*/  SHFL.IDX PT, R148, R148, R73, 0x1c1f ;  /* 0x001c1f4994947589 */ /* 0x000fe200000e0000 */
[----:B------:R-:W-:Y:S02]  /*9230*/  SEL R170, R127, R28, P0 ;  /* 0x0000001c7faa7207 */ /* 0x000fe40000000000 */
[----:B------:R-:W-:Y:S01]  /*9240*/  SEL R110, R28, R127, P0 ;  /* 0x0000007f1c6e7207 */ /* 0x000fe20000000000 */
[----:B------:R-:W0:Y:S01]  /*9250*/  SHFL.IDX PT, R91, R91, R43, 0x1c1f ;  /* 0x001c1f2b5b5b7589 */ /* 0x000e2200000e0000 */
[----:B------:R-:W-:-:S02]  /*9260*/  SHF.R.U64 R10, R10, 0x3, RZ ;  /* 0x000000030a0a7819 */ /* 0x000fc400000012ff */
[----:B------:R-:W-:Y:S02]  /*9270*/  MOV R63, R54 ;  /* 0x00000036003f7202 */ /* 0x000fe40000000f00 */
[----:B------:R-:W-:Y:S01]  /*9280*/  LOP3.LUT R12, R13, 0x380, RZ, 0xc0, !PT ;  /* 0x000003800d0c7812 */ /* 0x000fe200078ec0ff */
[----:B------:R-:W0:Y:S01]  /*9290*/  SHFL.IDX PT, R55, R92, R43, 0x1c1f ;  /* 0x001c1f2b5c377589 */ /* 0x000e2200000e0000 */
[----:B------:R-:W-:Y:S02]  /*92a0*/  IADD3 R39, P4, R40, 0x1000, RZ ;  /* 0x0000100028277810 */ /* 0x000fe40007f9e0ff */
[----:B------:R-:W-:Y:S01]  /*92b0*/  MOV R76, R68 ;  /* 0x00000044004c7202 */ /* 0x000fe20000000f00 */
[----:B------:R-:W-:Y:S01]  /*92c0*/  SHFL.IDX PT, R118, R118, R73, 0x1c1f ;  /* 0x001c1f4976767589 */ /* 0x000fe200000e0000 */
[----:B------:R-:W-:Y:S02]  /*92d0*/  MOV R68, R66 ;  /* 0x0000004200447202 */ /* 0x000fe40000000f00 */
[----:B------:R-:W-:Y:S01]  /*92e0*/  LOP3.LUT R10, R10, R101, RZ, 0x3c, !PT ;  /* 0x000000650a0a7212 */ /* 0x000fe200078e3cff */
[----:B------:R-:W-:Y:S01]  /*92f0*/  SHFL.IDX PT, R67, R132, R73, 0x1c1f ;  /* 0x001c1f4984437589 */ /* 0x000fe200000e0000 */
[----:B------:R-:W-:-:S02]  /*9300*/  MOV R72, R70 ;  /* 0x0000004600487202 */ /* 0x000fc40000000f00 */
[----:B------:R-:W-:Y:S01]  /*9310*/  MOV R69, R64 ;  /* 0x0000004000457202 */ /* 0x000fe20000000f00 */
[----:B------:R-:W-:Y:S01]  /*9320*/  SHFL.IDX PT, R100, R134, R73, 0x1c1f ;  /* 0x001c1f4986647589 */ /* 0x000fe200000e0000 */
[----:B------:R-:W-:Y:S02]  /*9330*/  SHF.R.U64 R12, R12, 0x3, RZ ;  /* 0x000000030c0c7819 */ /* 0x000fe400000012ff */
[----:B------:R-:W-:Y:S01]  /*9340*/  LOP3.LUT R38, R39, 0x380, RZ, 0xc0, !PT ;  /* 0x0000038027267812 */ /* 0x000fe200078ec0ff */
[----:B------:R-:W1:Y:S04]  /*9350*/  SHFL.IDX PT, R57, R78, R43, 0x1c1f ;  /* 0x001c1f2b4e397589 */ /* 0x000e6800000e0000 */
[----:B------:R-:W-:Y:S04]  /*9360*/  SHFL.IDX PT, R120, R120, R73, 0x1c1f ;  /* 0x001c1f4978787589 */ /* 0x000fe800000e0000 */
        /* <DEDUP_REMOVED lines=24> */
[----:B------:R-:W1:Y:S01]  /*94f0*/  SHFL.IDX PT, R93, R93, R43, 0x1c1f ;  /* 0x001c1f2b5d5d7589 */ /* 0x000e6200000e0000 */
[----:B------:R-:W-:-:S03]  /*9500*/  LOP3.LUT R52, R12, R13, RZ, 0x3c, !PT ;  /* 0x0000000d0c347212 */ /* 0x000fc600078e3cff */
[----:B------:R-:W1:Y:S01]  /*9510*/  SHFL.IDX PT, R79, R79, R43, 0x1c1f ;  /* 0x001c1f2b4f4f7589 */ /* 0x000e6200000e0000 */
[----:B------:R-:W-:-:S03]  /*9520*/  SHF.R.U64 R38, R38, 0x3, RZ ;  /* 0x0000000326267819 */ /* 0x000fc600000012ff */
        /* <DEDUP_REMOVED lines=9> */
[----:B------:R-:W1:Y:S04]  /*95c0*/  SHFL.IDX PT, R125, R94, R43, 0x1c1f ;  /* 0x001c1f2b5e7d7589 */ /* 0x000e6800000e0000 */
[----:B------:R-:W1:Y:S04]  /*95d0*/  SHFL.IDX PT, R85, R96, R43, 0x1c1f ;  /* 0x001c1f2b60557589 */ /* 0x000e6800000e0000 */
[----:B------:R-:W1:Y:S04]  /*95e0*/  SHFL.IDX PT, R97, R97, R43, 0x1c1f ;  /* 0x001c1f2b61617589 */ /* 0x000e6800000e0000 */
[----:B------:R-:W1:Y:S04]  /*95f0*/  SHFL.IDX PT, R127, R98, R43, 0x1c1f ;  /* 0x001c1f2b627f7589 */ /* 0x000e6800000e0000 */
[----:B------:R-:W1:Y:S04]  /*9600*/  SHFL.IDX PT, R99, R99, R43, 0x1c1f ;  /* 0x001c1f2b63637589 */ /* 0x000e6800000e0000 */
[----:B------:R-:W1:Y:S04]  /*9610*/  SHFL.IDX PT, R87, R102, R43, 0x1c1f ;  /* 0x001c1f2b66577589 */ /* 0x000e6800000e0000 */
[----:B------:R-:W1:Y:S04]  /*9620*/  SHFL.IDX PT, R103, R103, R43, 0x1c1f ;  /* 0x001c1f2b67677589 */ /* 0x000e6800000e0000 */
[----:B------:R-:W1:Y:S04]  /*9630*/  SHFL.IDX PT, R129, R104, R43, 0x1c1f ;  /* 0x001c1f2b68817589 */ /* 0x000e6800000e0000 */
[----:B------:R-:W-:Y:S04]  /*9640*/  SHFL.IDX PT, R106, R106, R43, 0x1c1f ;  /* 0x001c1f2b6a6a7589 */ /* 0x000fe800000e0000 */
[----:B------:R-:W1:Y:S04]  /*9650*/  SHFL.IDX PT, R108, R108, R43, 0x1c1f ;  /* 0x001c1f2b6c6c7589 */ /* 0x000e6800000e0000 */
[----:B------:R-:W1:Y:S04]  /*9660*/  SHFL.IDX PT, R110, R110, R43, 0x1c1f ;  /* 0x001c1f2b6e6e7589 */ /* 0x000e6800000e0000 */
[----:B------:R4:W1:Y:S01]  /*9670*/  SHFL.IDX PT, R111, R111, R43, 0x1c1f ;  /* 0x001c1f2b6f6f7589 */ /* 0x00086200000e0000 */
[----:B------:R-:W-:Y:S01]  /*9680*/  IADD3 R31, P1, R40, 0x4000, RZ ;  /* 0x00004000281f7810 */ /* 0x000fe20007f3e0ff */
[----:B------:R-:W-:Y:S01]  /*9690*/  UIMAD UR10, UR5, UR4, UR42 ;  /* 0x00000004050a72a4 */ /* 0x000fe2000f8e022a */
[----:B---3--:R-:W-:-:S02]  /*96a0*/  SEL R44, R46, R45, P0 ;  /* 0x0000002d2e2c7207 */ /* 0x008fc40000000000 */
[----:B------:R-:W-:Y:S01]  /*96b0*/  SEL R46, R45, R46, P0 ;  /* 0x0000002e2d2e7207 */ /* 0x000fe20000000000 */
[----:B----4-:R-:W-:Y:S01]  /*96c0*/  IMAD R43, RZ, RZ, -UR42 ;  /* 0x8000002aff2b7e24 */ /* 0x010fe2000f8e02ff */
[----:B------:R-:W-:-:S03]  /*96d0*/  LOP3.LUT R38, R38, R39, RZ, 0x3c, !PT ;  /* 0x0000002726267212 */ /* 0x000fc600078e3cff */
[----:B--2---:R-:W-:Y:S01]  /*96e0*/  IMAD R43, R56, R43, UR41 ;  /* 0x00000029382b7e24 */ /* 0x004fe2000f8e022b */
[----:B------:R-:W-:Y:S01]  /*96f0*/  MOV R65, R52 ;  /* 0x0000003400417202 */ /* 0x000fe20000000f00 */
[----:B------:R-:W-:Y:S01]  /*9700*/  IMAD.X R39, RZ, RZ, R41, P4 ;  /* 0x000000ffff277224 */ /* 0x000fe200020e0629 */
[----:B------:R-:W-:Y:S01]  /*9710*/  SEL R45, R144, R95, P0 ;  /* 0x0000005f902d7207 */ /* 0x000fe20000000000 */
[----:B------:R-:W-:Y:S01]  /*9720*/  USHF.R.S32.HI UR7, URZ, 0x1f, UR10 ;  /* 0x0000001f3f077899 */ /* 0x000fe2000801140a */
[----:B------:R-:W-:Y:S01]  /*9730*/  SEL R47, R95, R144, P0 ;  /* 0x000000905f2f7207 */ /* 0x000fe20000000000 */
[----:B------:R-:W-:Y:S01]  /*9740*/  BAR.SYNC.DEFER_BLOCKING 0x1, 0x100 ;  /* 0x0044000000007b1d */ /* 0x000fe20000010000 */
[----:B------:R-:W-:Y:S02]  /*9750*/  LOP3.LUT R30, R31, 0x380, RZ, 0xc0, !PT ;  /* 0x000003801f1e7812 */ /* 0x000fe400078ec0ff */
[----:B------:R-:W-:Y:S02]  /*9760*/  SEL R52, R116, R77, P0 ;  /* 0x0000004d74347207 */ /* 0x000fe40000000000 */
[----:B------:R-:W-:Y:S01]  /*9770*/  SEL R54, R77, R116, P0 ;  /* 0x000000744d367207 */ /* 0x000fe20000000000 */
[----:B------:R-:W-:Y:S01]  /*9780*/  IMAD R77, R43, 0x80, R234 ;  /* 0x000000802b4d7824 */ /* 0x000fe200078e02ea */
[----:B------:R-:W-:Y:S01]  /*9790*/  IADD3 R27, P4, R40, 0x7000, RZ ;  /* 0x00007000281b7810 */ /* 0x000fe20007f9e0ff */
[----:B------:R-:W-:Y:S01]  /*97a0*/  UIMAD UR6, UR7, UR8, URZ ;  /* 0x00000008070672a4 */ /* 0x000fe2000f8e023f */
[----:B------:R-:W-:-:S02]  /*97b0*/  SHF.R.U64 R30, R30, 0x3, RZ ;  /* 0x000000031e1e7819 */ /* 0x000fc400000012ff */
[----:B------:R-:W-:Y:S01]  /*97c0*/  LOP3.LUT R26, R27, 0x380, RZ, 0xc0, !PT ;  /* 0x000003801b1a7812 */ /* 0x000fe200078ec0ff */
[----:B------:R-:W-:Y:S01]  /*97d0*/  UIMAD.WIDE.U32 UR4, UR10, UR8, URZ ;  /* 0x000000080a0472a5 */ /* 0x000fe2000f8e003f */
[----:B------:R-:W-:Y:S01]  /*97e0*/  LOP3.LUT R30, R30, R31, RZ, 0x3c, !PT ;  /* 0x0000001f1e1e7212 */ /* 0x000fe200078e3cff */
[----:B------:R-:W-:Y:S01]  /*97f0*/  UIMAD UR6, UR10, UR9, UR6 ;  /* 0x000000090a0672a4 */ /* 0x000fe2000f8e0206 */
[----:B------:R-:W-:Y:S01]  /*9800*/  IMAD.X R31, RZ, RZ, R41, P1 ;  /* 0x000000ffff1f7224 */ /* 0x000fe200008e0629 */
[----:B------:R-:W-:Y:S01]  /*9810*/  SHF.R.U64 R26, R26, 0x3, RZ ;  /* 0x000000031a1a7819 */ /* 0x000fe200000012ff */
[----:B------:R-:W-:Y:S01]  /*9820*/  USHF.R.S32.HI UR11, URZ, 0x1f, UR40 ;  /* 0x0000001f3f0b7899 */ /* 0x000fe20008011428 */
[----:B------:R-:W-:Y:S01]  /*9830*/  IADD3 R25, P1, R40, 0xa000, RZ ;  /* 0x0000a00028197810 */ /* 0x000fe20007f3e0ff */
[----:B------:R-:W-:Y:S01]  /*9840*/  ULDC.64 UR8, c[0x0][0xb98] ;  /* 0x0002e60000087ab9 */ /* 0x000fe20000000a00 */
[----:B------:R2:W-:Y:S01]  /*9850*/  STSM.16.M88.4 [R105], R44 ;  /* 0x0000002c69007844 */ /* 0x0005e20000000200 */
[----:B------:R-:W-:Y:S01]  /*9860*/  MOV R137, R58 ;  /* 0x0000003a00897202 */ /* 0x000fe20000000f00 */
[----:B------:R-:W-:Y:S01]  /*9870*/  UIADD3 UR5, UR5, UR6, URZ ;  /* 0x0000000605057290 */ /* 0x000fe2000fffe03f */
[----:B0-----:R-:W-:-:S02]  /*9880*/  SEL R49, R146, R91, P0 ;  /* 0x0000005b92317207 */ /* 0x001fc40000000000 */
[----:B------:R-:W-:Y:S02]  /*9890*/  SEL R51, R91, R146, P0 ;  /* 0x000000925b337207 */ /* 0x000fe40000000000 */
[----:B------:R-:W-:Y:S01]  /*98a0*/  SEL R53, R148, R55, P0 ;  /* 0x0000003794357207 */ /* 0x000fe20000000000 */
[----:B------:R-:W-:Y:S01]  /*98b0*/  UIMAD UR6, UR11, UR8, URZ ;  /* 0x000000080b0672a4 */ /* 0x000fe2000f8e023f */
[----:B------:R-:W-:Y:S01]  /*98c0*/  SEL R55, R55, R148, P0 ;  /* 0x0000009437377207 */ /* 0x000fe20000000000 */
[----:B--2---:R-:W-:-:S04]  /*98d0*/  @P3 IMAD.HI.U32 R44, R77, R74, RZ ;  /* 0x0000004a4d2c3227 */ /* 0x004fc800078e00ff */
[----:B------:R-:W-:Y:S01]  /*98e0*/  IMAD.MOV.U32 R74, RZ, RZ, R77 ;  /* 0x000000ffff4a7224 */ /* 0x000fe200078e004d */
[----:B-1----:R-:W-:Y:S02]  /*98f0*/  @P3 SHF.R.U32.HI R74, RZ, R75, R44 ;  /* 0x0000004bff4a3219 */ /* 0x002fe4000001162c */
[----:B------:R-:W-:Y:S01]  /*9900*/  LOP3.LUT R26, R26, R27, RZ, 0x3c, !PT ;  /* 0x0000001b1a1a7212 */ /* 0x000fe200078e3cff */
[----:B------:R-:W-:Y:S01]  /*9910*/  IMAD.X R27, RZ, RZ, R41, P4 ;  /* 0x000000ffff1b7224 */ /* 0x000fe200020e0629 */
[----:B------:R-:W-:Y:S01]  /*9920*/  LOP3.LUT R24, R25, 0x380, RZ, 0xc0, !PT ;  /* 0x0000038019187812 */ /* 0x000fe200078ec0ff */
[----:B------:R-:W-:Y:S01]  /*9930*/  IMAD.MOV R75, RZ, RZ, -R74 ;  /* 0x000000ffff4b7224 */ /* 0x000fe200078e0a4a */
[----:B------:R-:W-:Y:S02]  /*9940*/  SEL R56, R118, R57, P0 ;  /* 0x0000003976387207 */ /* 0x000fe40000000000 */
[----:B------:R-:W-:Y:S01]  /*9950*/  SEL R58, R57, R118, P0 ;  /* 0x00000076393a7207 */ /* 0x000fe20000000000 */
[----:B------:R0:W-:Y:S01]  /*9960*/  STSM.16.M88.4 [R137], R48 ;  /* 0x0000003089007844 */ /* 0x0001e20000000200 */
[----:B------:R-:W-:-:S02]  /*9970*/  IADD3 R7, P4, R40, 0xd000, RZ ;  /* 0x0000d00028077810 */ /* 0x000fc40007f9e0ff */
[----:B------:R-:W-:Y:S02]  /*9980*/  SEL R57, R150, R93, P0 ;  /* 0x0000005d96397207 */ /* 0x000fe40000000000 */
[----:B------:R-:W-:Y:S01]  /*9990*/  SEL R59, R93, R150, P0 ;  /* 0x000000965d3b7207 */ /* 0x000fe20000000000 */
[----:B------:R1:W-:Y:S01]  /*99a0*/  STSM.16.M88.4 [R135], R52 ;  /* 0x0000003487007844 */ /* 0x0003e20000000200 */
[----:B------:R-:W-:Y:S01]  /*99b0*/  SEL R44, R120, R79, P0 ;  /* 0x0000004f782c7207 */ /* 0x000fe20000000000 */
[----:B------:R-:W-:Y:S01]  /*99c0*/  UIMAD UR6, UR40, UR9, UR6 ;  /* 0x00000009280672a4 */ /* 0x000fe2000f8e0206 */
[----:B------:R-:W-:Y:S02]  /*99d0*/  SEL R46, R79, R120, P0 ;  /* 0x000000784f2e7207 */ /* 0x000fe40000000000 */
[----:B------:R-:W-:Y:S02]  /*99e0*/  SEL R45, R152, R125, P0 ;  /* 0x0000007d982d7207 */ /* 0x000fe40000000000 */
[----:B------:R-:W-:Y:S01]  /*99f0*/  SEL R47, R125, R152, P0 ;  /* 0x000000987d2f7207 */ /* 0x000fe20000000000 */
[----:B------:R-:W-:Y:S01]  /*9a00*/  UIMAD.WIDE.U32 UR4, UR40, UR8, UR4 ;  /* 0x00000008280472a5 */ /* 0x000fe2000f8e0004 */
[----:B------:R-:W-:-:S02]  /*9a10*/  SHF.R.U64 R24, R24, 0x3, RZ ;  /* 0x0000000318187819 */ /* 0x000fc400000012ff */
[----:B0-----:R-:W-:Y:S02]  /*9a20*/  SEL R48, R122, R115, P0 ;  /* 0x000000737a307207 */ /* 0x001fe40000000000 */
[----:B------:R-:W-:Y:S02]  /*9a30*/  SEL R50, R115, R122, P0 ;  /* 0x0000007a73327207 */ /* 0x000fe40000000000 */
[----:B------:R-:W-:Y:S02]  /*9a40*/  SEL R49, R154, R85, P0 ;  /* 0x000000559a317207 */ /* 0x000fe40000000000 */
[----:B------:R-:W-:Y:S01]  /*9a50*/  SEL R51, R85, R154, P0 ;  /* 0x0000009a55337207 */ /* 0x000fe20000000000 */
[----:B------:R-:W-:Y:S01]  /*9a60*/  IMAD R75, R42, R75, R77 ;  /* 0x0000004b2a4b7224 */ /* 0x000fe200078e024d */
[----:B-1----:R-:W-:Y:S02]  /*9a70*/  SEL R52, R124, R81, P0 ;  /* 0x000000517c347207 */ /* 0x002fe40000000000 */
[----:B------:R-:W-:-:S02]  /*9a80*/  SEL R54, R81, R124, P0 ;  /* 0x0000007c51367207 */ /* 0x000fc40000000000 */
[----:B------:R-:W-:Y:S02]  /*9a90*/  SEL R53, R156, R97, P0 ;  /* 0x000000619c357207 */ /* 0x000fe40000000000 */
[----:B------:R-:W-:Y:S01]  /*9aa0*/  SEL R55, R97, R156, P0 ;  /* 0x0000009c61377207 */ /* 0x000fe20000000000 */
[----:B------:R-:W-:Y:S01]  /*9ab0*/  STSM.16.M88.4 [R133], R56 ;  /* 0x0000003885007844 */ /* 0x000fe20000000200 */
[----:B------:R-:W-:Y:S02]  /*9ac0*/  LOP3.LUT R6, R7, 0x380, RZ, 0xc0, !PT ;  /* 0x0000038007067812 */ /* 0x000fe400078ec0ff */
[C---:B------:R-:W-:Y:S01]  /*9ad0*/  IADD3 R33, P6, R40.reuse, 0x5000, RZ ;  /* 0x0000500028217810 */ /* 0x040fe20007fde0ff */
[----:B------:R-:W-:Y:S01]  /*9ae0*/  STSM.16.M88.4 [R131], R44 ;  /* 0x0000002c83007844 */ /* 0x000fe20000000200 */
[----:B------:R-:W-:Y:S01]  /*9af0*/  IADD3 R29, P5, R40, 0x6000, RZ ;  /* 0x00006000281d7810 */ /* 0x000fe20007fbe0ff */
[----:B------:R-:W-:Y:S01]  /*9b00*/  IMAD.U32 R78, RZ, RZ, UR6 ;  /* 0x00000006ff4e7e24 */ /* 0x000fe2000f8e00ff */
[----:B------:R-:W-:Y:S01]  /*9b10*/  LOP3.LUT R24, R24, R25, RZ, 0x3c, !PT ;  /* 0x0000001918187212 */ /* 0x000fe200078e3cff */
[----:B------:R-:W-:Y:S01]  /*9b20*/  STSM.16.M88.4 [R113], R48 ;  /* 0x0000003071007844 */ /* 0x000fe20000000200 */
[----:B------:R-:W-:Y:S01]  /*9b30*/  SHF.R.U64 R6, R6, 0x3, RZ ;  /* 0x0000000306067819 */ /* 0x000fe200000012ff */
[----:B------:R-:W-:Y:S01]  /*9b40*/  IMAD.X R25, RZ, RZ, R41, P1 ;  /* 0x000000ffff197224 */ /* 0x000fe200008e0629 */
[----:B------:R-:W-:Y:S01]  /*9b50*/  LOP3.LUT R32, R33, 0x380, RZ, 0xc0, !PT ;  /* 0x0000038021207812 */ /* 0x000fe200078ec0ff */
[----:B------:R0:W-:Y:S01]  /*9b60*/  STSM.16.M88.4 [R112], R52 ;  /* 0x0000003470007844 */ /* 0x0001e20000000200 */
[----:B------:R-:W-:Y:S01]  /*9b70*/  LOP3.LUT R28, R29, 0x380, RZ, 0xc0, !PT ;  /* 0x000003801d1c7812 */ /* 0x000fe200078ec0ff */
[----:B------:R-:W-:Y:S01]  /*9b80*/  ULDC.64 UR8, c[0x0][0xb88] ;  /* 0x0002e20000087ab9 */ /* 0x000fe20000000a00 */
[----:B------:R-:W-:Y:S01]  /*9b90*/  LOP3.LUT R6, R6, R7, RZ, 0x3c, !PT ;  /* 0x0000000706067212 */ /* 0x000fe200078e3cff */
[----:B------:R-:W-:Y:S01]  /*9ba0*/  ULDC UR6, c[0x0][0xa88] ;  /* 0x0002a20000067ab9 */ /* 0x000fe20000000800 */
[----:B------:R-:W-:-:S02]  /*9bb0*/  LOP3.LUT R7, R40, 0x380, RZ, 0xc0, !PT ;  /* 0x0000038028077812 */ /* 0x000fc400078ec0ff */
[----:B------:R-:W-:Y:S02]  /*9bc0*/  SHF.R.U64 R32, R32, 0x3, RZ ;  /* 0x0000000320207819 */ /* 0x000fe400000012ff */
[----:B------:R-:W-:Y:S02]  /*9bd0*/  SHF.R.U64 R28, R28, 0x3, RZ ;  /* 0x000000031c1c7819 */ /* 0x000fe400000012ff */
[----:B0-----:R-:W-:Y:S02]  /*9be0*/  SHF.R.S32.HI R53, RZ, 0x1f, R74 ;  /* 0x0000001fff357819 */ /* 0x001fe4000001144a */
[----:B------:R-:W-:Y:S02]  /*9bf0*/  SHF.R.S32.HI R54, RZ, 0x1f, R75 ;  /* 0x0000001fff367819 */ /* 0x000fe4000001144b */
[----:B------:R-:W-:Y:S02]  /*9c00*/  IADD3 R52, P1, R74, UR4, RZ ;  /* 0x000000044a347c10 */ /* 0x000fe4000ff3e0ff */
[----:B------:R-:W-:Y:S01]  /*9c10*/  SEL R56, R126, R117, P0 ;  /* 0x000000757e387207 */ /* 0x000fe20000000000 */
[----:B------:R-:W-:Y:S01]  /*9c20*/  IMAD R54, R54, UR8, RZ ;  /* 0x0000000836367c24 */ /* 0x000fe2000f8e02ff */
[----:B------:R-:W-:Y:S01]  /*9c30*/  IADD3.X R53, R53, UR5, R78, P1, !PT ;  /* 0x0000000535357c10 */ /* 0x000fe20008ffe44e */
[----:B------:R-:W-:Y:S01]  /*9c40*/  ULDC.64 UR4, c[0x0][0xb50] ;  /* 0x0002d40000047ab9 */ /* 0x000fe20000000a00 */
[----:B------:R-:W-:-:S02]  /*9c50*/  SEL R58, R117, R126, P0 ;  /* 0x0000007e753a7207 */ /* 0x000fc40000000000 */
[----:B------:R-:W-:Y:S02]  /*9c60*/  SEL R57, R158, R127, P0 ;  /* 0x0000007f9e397207 */ /* 0x000fe40000000000 */
[----:B------:R-:W-:Y:S02]  /*9c70*/  SEL R59, R127, R158, P0 ;  /* 0x0000009e7f3b7207 */ /* 0x000fe40000000000 */
[----:B------:R-:W-:Y:S02]  /*9c80*/  SEL R44, R128, R83, P0 ;  /* 0x00000053802c7207 */ /* 0x000fe40000000000 */
[----:B------:R-:W-:Y:S02]  /*9c90*/  SEL R46, R83, R128, P0 ;  /* 0x00000080532e7207 */ /* 0x000fe40000000000 */
[----:B------:R-:W-:Y:S02]  /*9ca0*/  SEL R45, R160, R99, P0 ;  /* 0x00000063a02d7207 */ /* 0x000fe40000000000 */
[----:B------:R-:W-:Y:S01]  /*9cb0*/  SEL R47, R99, R160, P0 ;  /* 0x000000a0632f7207 */ /* 0x000fe20000000000 */
[----:B------:R-:W-:Y:S01]  /*9cc0*/  IMAD R55, R75, UR9, R54 ;  /* 0x000000094b377c24 */ /* 0x000fe2000f8e0236 */
[----:B------:R-:W-:Y:S01]  /*9cd0*/  SHF.R.U64 R7, R7, 0x3, RZ ;  /* 0x0000000307077819 */ /* 0x000fe200000012ff */
[----:B------:R-:W-:Y:S01]  /*9ce0*/  IMAD.WIDE.U32 R52, R75, UR8, R52 ;  /* 0x000000084b347c25 */ /* 0x000fe2000f8e0034 */
[----:B------:R-:W-:-:S02]  /*9cf0*/  LOP3.LUT R32, R32, R33, RZ, 0x3c, !PT ;  /* 0x0000002120207212 */ /* 0x000fc400078e3cff */
[----:B------:R-:W-:Y:S01]  /*9d00*/  LOP3.LUT R28, R28, R29, RZ, 0x3c, !PT ;  /* 0x0000001d1c1c7212 */ /* 0x000fe200078e3cff */
[--C-:B------:R-:W-:Y:S01]  /*9d10*/  IMAD.X R33, RZ, RZ, R41.reuse, P6 ;  /* 0x000000ffff217224 */ /* 0x100fe200030e0629 */
[C---:B------:R-:W-:Y:S01]  /*9d20*/  IADD3 R13, P6, R40.reuse, 0xb000, RZ ;  /* 0x0000b000280d7810 */ /* 0x040fe20007fde0ff */
[--C-:B------:R-:W-:Y:S01]  /*9d30*/  IMAD.X R29, RZ, RZ, R41.reuse, P5 ;  /* 0x000000ffff1d7224 */ /* 0x100fe200028e0629 */
[----:B------:R-:W-:Y:S01]  /*9d40*/  IADD3 R5, P5, R40, 0xc000, RZ ;  /* 0x0000c00028057810 */ /* 0x000fe20007fbe0ff */
[----:B------:R-:W-:Y:S01]  /*9d50*/  STSM.16.M88.4 [R65], R56 ;  /* 0x0000003841007844 */ /* 0x000fe20000000200 */
[----:B------:R-:W-:Y:S01]  /*9d60*/  LOP3.LUT R40, R7, R40, RZ, 0x3c, !PT ;  /* 0x0000002807287212 */ /* 0x000fe200078e3cff */
[----:B------:R-:W-:Y:S01]  /*9d70*/  IMAD.X R7, RZ, RZ, R41, P4 ;  /* 0x000000ffff077224 */ /* 0x000fe200020e0629 */
[----:B------:R-:W-:Y:S01]  /*9d80*/  SEL R48, R130, R119, P0 ;  /* 0x0000007782307207 */ /* 0x000fe20000000000 */
[----:B------:R0:W-:Y:S01]  /*9d90*/  STSM.16.M88.4 [R63], R44 ;  /* 0x0000002c3f007844 */ /* 0x0001e20000000200 */
[----:B------:R-:W-:-:S02]  /*9da0*/  SEL R50, R119, R130, P0 ;  /* 0x0000008277327207 */ /* 0x000fc40000000000 */
[----:B------:R-:W-:Y:S02]  /*9db0*/  SEL R49, R162, R87, P0 ;  /* 0x00000057a2317207 */ /* 0x000fe40000000000 */
[----:B------:R-:W-:Y:S02]  /*9dc0*/  SEL R51, R87, R162, P0 ;  /* 0x000000a257337207 */ /* 0x000fe40000000000 */
[----:B------:R-:W-:Y:S02]  /*9dd0*/  SEL R80, R67, R132, P0 ;  /* 0x0000008443507207 */ /* 0x000fe40000000000 */
[----:B------:R-:W-:Y:S02]  /*9de0*/  SEL R82, R132, R67, P0 ;  /* 0x0000004384527207 */ /* 0x000fe40000000000 */
[----:B------:R-:W-:Y:S02]  /*9df0*/  SEL R81, R164, R103, P0 ;  /* 0x00000067a4517207 */ /* 0x000fe40000000000 */
[----:B------:R-:W-:Y:S01]  /*9e00*/  SEL R83, R103, R164, P0 ;  /* 0x000000a467537207 */ /* 0x000fe20000000000 */
[----:B------:R-:W-:Y:S01]  /*9e10*/  IMAD R104, R42, UR6, RZ ;  /* 0x000000062a687c24 */ /* 0x000fe2000f8e02ff */
[----:B------:R-:W-:Y:S01]  /*9e20*/  LOP3.LUT P1, RZ, R23, 0x3, RZ, 0xc0, !PT ;  /* 0x0000000317ff7812 */ /* 0x000fe2000782c0ff */
[----:B0-----:R-:W-:Y:S01]  /*9e30*/  IMAD.IADD R47, R53, 0x1, R55 ;  /* 0x00000001352f7824 */ /* 0x001fe200078e0237 */
[C---:B------:R-:W-:Y:S01]  /*9e40*/  LEA R44, P4, R52.reuse, UR4, 0x2 ;  /* 0x00000004342c7c11 */ /* 0x040fe2000f8810ff */
[----:B------:R-:W-:Y:S01]  /*9e50*/  IMAD R67, R43, 0x80, R233 ;  /* 0x000000802b437824 */ /* 0x000fe200078e02e9 */
[----:B------:R-:W-:Y:S01]  /*9e60*/  STSM.16.M88.4 [R61], R48 ;  /* 0x000000303d007844 */ /* 0x000fe20000000200 */
[----:B------:R-:W-:Y:S01]  /*9e70*/  SEL R54, R121, R100, P0 ;  /* 0x0000006479367207 */ /* 0x000fe20000000000 */
[----:B------:R-:W-:Y:S01]  /*9e80*/  IMAD.X R11, RZ, RZ, R41, P2 ;  /* 0x000000ffff0b7224 */ /* 0x000fe200010e0629 */
[----:B------:R-:W-:Y:S01]  /*9e90*/  LEA.HI.X R47, R52, UR5, R47, 0x2, P4 ;  /* 0x00000005342f7c11 */ /* 0x000fe2000a0f142f */
[----:B------:R0:W-:Y:S01]  /*9ea0*/  STSM.16.M88.4 [R60], R80 ;  /* 0x000000503c007844 */ /* 0x0001e20000000200 */
[----:B------:R-:W-:Y:S01]  /*9eb0*/  SEL R52, R100, R121, P0 ;  /* 0x0000007964347207 */ /* 0x000fe20000000000 */
[----:B------:R-:W-:Y:S01]  /*9ec0*/  ULDC.64 UR8, c[0x0][0xae8] ;  /* 0x0002ba0000087ab9 */ /* 0x000fe20000000a00 */
[----:B------:R-:W-:-:S02]  /*9ed0*/  SEL R53, R166, R129, P0 ;  /* 0x00000081a6357207 */ /* 0x000fc40000000000 */
[----:B------:R-:W-:Y:S01]  /*9ee0*/  SEL R55, R129, R166, P0 ;  /* 0x000000a681377207 */ /* 0x000fe20000000000 */
[----:B------:R-:W-:Y:S01]  /*9ef0*/  VIADD R45, R67, 0x8 ;  /* 0x00000008432d7836 */ /* 0x000fe20000000000 */
[----:B------:R-:W-:Y:S02]  /*9f00*/  SEL R84, R70, R123, P0 ;  /* 0x0000007b46547207 */ /* 0x000fe40000000000 */
[----:B------:R-:W-:Y:S02]  /*9f10*/  SEL R86, R123, R70, P0 ;  /* 0x000000467b567207 */ /* 0x000fe40000000000 */
[----:B------:R-:W-:Y:S02]  /*9f20*/  SEL R85, R107, R108, P0 ;  /* 0x0000006c6b557207 */ /* 0x000fe40000000000 */
[----:B------:R-:W-:Y:S02]  /*9f30*/  SEL R87, R108, R107, P0 ;  /* 0x0000006b6c577207 */ /* 0x000fe40000000000 */
[----:B------:R-:W-:-:S02]  /*9f40*/  SEL R88, R64, R89, P0 ;  /* 0x0000005940587207 */ /* 0x000fc40000000000 */
[----:B0-----:R-:W-:Y:S02]  /*9f50*/  SEL R80, R71, R134, P0 ;  /* 0x0000008647507207 */ /* 0x001fe40000000000 */
[----:B------:R-:W-:Y:S02]  /*9f60*/  SEL R82, R134, R71, P0 ;  /* 0x0000004786527207 */ /* 0x000fe40000000000 */
[----:B------:R-:W-:Y:S02]  /*9f70*/  SEL R81, R109, R106, P0 ;  /* 0x0000006a6d517207 */ /* 0x000fe40000000000 */
[----:B------:R-:W-:Y:S02]  /*9f80*/  SEL R83, R106, R109, P0 ;  /* 0x0000006d6a537207 */ /* 0x000fe40000000000 */
[----:B------:R-:W-:Y:S02]  /*9f90*/  SEL R90, R89, R64, P0 ;  /* 0x00000040595a7207 */ /* 0x000fe40000000000 */
[----:B------:R-:W-:-:S02]  /*9fa0*/  ISETP.GE.OR P2, PT, R67, R104, P1 ;  /* 0x000000684300720c */ /* 0x000fc40000f46670 */
[----:B------:R-:W-:Y:S02]  /*9fb0*/  SEL R89, R101, R110, P0 ;  /* 0x0000006e65597207 */ /* 0x000fe40000000000 */
[----:B------:R-:W-:Y:S02]  /*9fc0*/  SEL R91, R110, R101, P0 ;  /* 0x000000656e5b7207 */ /* 0x000fe40000000000 */
[----:B------:R-:W-:Y:S01]  /*9fd0*/  SEL R64, R66, R73, P0 ;  /* 0x0000004942407207 */ /* 0x000fe20000000000 */
[----:B------:R-:W-:Y:S01]  /*9fe0*/  STSM.16.M88.4 [R62], R52 ;  /* 0x000000343e007844 */ /* 0x000fe20000000200 */
[----:B------:R-:W-:Y:S02]  /*9ff0*/  SEL R65, R174, R111, P0 ;  /* 0x0000006fae417207 */ /* 0x000fe40000000000 */
[----:B------:R-:W-:Y:S02]  /*a000*/  SEL R67, R111, R174, P0 ;  /* 0x000000ae6f437207 */ /* 0x000fe40000000000 */
[----:B------:R-:W-:Y:S01]  /*a010*/  SEL R66, R73, R66, P0 ;  /* 0x0000004249427207 */ /* 0x000fe20000000000 */
[----:B------:R-:W-:Y:S04]  /*a020*/  STSM.16.M88.4 [R69], R80 ;  /* 0x0000005045007844 */ /* 0x000fe80000000200 */
[----:B------:R-:W-:Y:S04]  /*a030*/  STSM.16.M88.4 [R68], R84 ;  /* 0x0000005444007844 */ /* 0x000fe80000000200 */
[----:B------:R-:W-:Y:S04]  /*a040*/  STSM.16.M88.4 [R76], R88 ;  /* 0x000000584c007844 */ /* 0x000fe80000000200 */
[----:B------:R-:W-:Y:S04]  /*a050*/  STSM.16.M88.4 [R72], R64 ;  /* 0x0000004048007844 */ /* 0x000fe80000000200 */
[----:B------:R-:W-:Y:S04]  /*a060*/  SHFL.IDX PT, R74, R44, RZ, 0x1c1f ;  /* 0x001c1fff2c4a7589 */ /* 0x000fe800000e0000 */
[----:B------:R-:W0:Y:S01]  /*a070*/  SHFL.IDX PT, R75, R47, RZ, 0x1c1f ;  /* 0x001c1fff2f4b7589 */ /* 0x000e2200000e0000 */
[----:B------:R-:W-:Y:S06]  /*a080*/  BAR.SYNC.DEFER_BLOCKING 0x1, 0x100 ;  /* 0x0044000000007b1d */ /* 0x000fec0000010000 */
[----:B------:R-:W-:Y:S04]  /*a090*/  SHFL.IDX PT, R78, R44, 0x1, 0x1c1f ;  /* 0x003c1f002c4e7f89 */ /* 0x000fe800000e0000 */
[----:B------:R-:W1:Y:S01]  /*a0a0*/  SHFL.IDX PT, R79, R47, 0x1, 0x1c1f ;  /* 0x003c1f002f4f7f89 */ /* 0x000e6200000e0000 */
[----:B------:R-:W-:-:S03]  /*a0b0*/  ISETP.GE.OR P1, PT, R45, R104, P1 ;  /* 0x000000682d00720c */ /* 0x000fc60000f26670 */
[----:B0-----:R-:W-:Y:S10]  /*a0c0*/  @!P2 ST.E desc[UR46][R74.64], R3 ;  /* 0x000000034a00a985 */ /* 0x001ff4000c10192e */
[----:B-1----:R0:W-:Y:S04]  /*a0d0*/  @!P1 ST.E desc[UR46][R78.64], R0 ;  /* 0x000000004e009985 */ /* 0x0021e8000c10192e */
[----:B------:R1:W5:Y:S04]  /*a0e0*/  LD.E.128 R80, desc[UR46][R30.64] ;  /* 0x0000002e1e507980 */ /* 0x000368000c101d00 */
[----:B------:R2:W5:Y:S01]  /*a0f0*/  LD.E.128 R60, desc[UR46][R28.64] ;  /* 0x0000002e1c3c7980 */ /* 0x000562000c101d00 */
[----:B------:R-:W-:Y:S01]  /*a100*/  UIMAD UR6, UR7, UR8, URZ ;  /* 0x00000008070672a4 */ /* 0x000fe2000f8e023f */
[----:B0-----:R-:W-:-:S02]  /*a110*/  IMAD R0, R19, 0x20, R22 ;  /* 0x0000002013007824 */ /* 0x001fc400078e0216 */
[----:B------:R0:W5:Y:S01]  /*a120*/  LD.E.128 R96, desc[UR46][R6.64] ;  /* 0x0000002e06607980 */ /* 0x000162000c101d00 */
[----:B-1----:R-:W1:Y:S01]  /*a130*/  @P3 LDC R31, c[0x0][0xbec] ;  /* 0x0002fb00ff1f3b82 */ /* 0x002e620000000800 */
[----:B------:R-:W-:Y:S01]  /*a140*/  UIMAD.WIDE.U32 UR4, UR10, UR8, URZ ;  /* 0x000000080a0472a5 */ /* 0x000fe2000f8e003f */
[----:B------:R-:W-:Y:S01]  /*a150*/  LOP3.LUT R4, R5, 0x380, RZ, 0xc0, !PT ;  /* 0x0000038005047812 */ /* 0x000fe200078ec0ff */
[----:B------:R-:W5:Y:S01]  /*a160*/  LD.E.128 R44, desc[UR46][R38.64] ;  /* 0x0000002e262c7980 */ /* 0x000f62000c101d00 */
[----:B------:R-:W-:-:S03]  /*a170*/  LOP3.LUT R12, R13, 0x380, RZ, 0xc0, !PT ;  /* 0x000003800d0c7812 */ /* 0x000fc600078ec0ff */
[----:B------:R-:W5:Y:S01]  /*a180*/  LD.E.128 R48, desc[UR46][R36.64] ;  /* 0x0000002e24307980 */ /* 0x000f62000c101d00 */
[----:B--2---:R-:W2:Y:S01]  /*a190*/  @P3 LDC R29, c[0x0][0xbf0] ;  /* 0x0002fc00ff1d3b82 */ /* 0x004ea20000000800 */
[----:B0-----:R-:W-:Y:S01]  /*a1a0*/  IMAD R6, R43, 0x80, R0 ;  /* 0x000000802b067824 */ /* 0x001fe200078e0200 */
[----:B------:R-:W-:Y:S01]  /*a1b0*/  UIMAD UR6, UR10, UR9, UR6 ;  /* 0x000000090a0672a4 */ /* 0x000fe2000f8e0206 */
[----:B------:R-:W5:Y:S02]  /*a1c0*/  LD.E.128 R56, desc[UR46][R40.64] ;  /* 0x0000002e28387980 */ /* 0x000f64000c101d00 */
[----:B------:R-:W-:Y:S01]  /*a1d0*/  ULDC.64 UR8, c[0x0][0xaf0] ;  /* 0x0002bc0000087ab9 */ /* 0x000fe20000000a00 */
[----:B------:R-:W-:Y:S01]  /*a1e0*/  UIADD3 UR5, UR5, UR6, URZ ;  /* 0x0000000605057290 */ /* 0x000fe2000fffe03f */
[----:B------:R-:W5:Y:S01]  /*a1f0*/  LD.E.128 R52, desc[UR46][R34.64] ;  /* 0x0000002e22347980 */ /* 0x000f62000c101d00 */
[----:B------:R-:W-:Y:S01]  /*a200*/  UIMAD UR7, UR11, UR8, URZ ;  /* 0x000000080b0772a4 */ /* 0x000fe2000f8e023f */
[----:B------:R-:W-:Y:S01]  /*a210*/  SHF.R.U64 R4, R4, 0x3, RZ ;  /* 0x0000000304047819 */ /* 0x000fe200000012ff */
[----:B------:R-:W-:Y:S01]  /*a220*/  IMAD.MOV.U32 R3, RZ, RZ, R6 ;  /* 0x000000ffff037224 */ /* 0x000fe200078e0006 */
[----:B------:R-:W-:Y:S01]  /*a230*/  SHF.R.U64 R12, R12, 0x3, RZ ;  /* 0x000000030c0c7819 */ /* 0x000fe200000012ff */
[----:B------:R-:W5:Y:S01]  /*a240*/  LD.E.128 R68, desc[UR46][R32.64] ;  /* 0x0000002e20447980 */ /* 0x000f62000c101d00 */
[----:B-1----:R-:W-:Y:S01]  /*a250*/  @P3 IMAD.HI.U32 R0, R6, R31, RZ ;  /* 0x0000001f06003227 */ /* 0x002fe200078e00ff */
[----:B------:R-:W-:-:S02]  /*a260*/  UIMAD UR6, UR40, UR9, UR7 ;  /* 0x00000009280672a4 */ /* 0x000fc4000f8e0207 */
[----:B------:R-:W5:Y:S01]  /*a270*/  LD.E.128 R64, desc[UR46][R26.64] ;  /* 0x0000002e1a407980 */ /* 0x000f62000c101d00 */
[----:B------:R-:W-:Y:S01]  /*a280*/  UIMAD.WIDE.U32 UR4, UR40, UR8, UR4 ;  /* 0x00000008280472a5 */ /* 0x000fe2000f8e0004 */
[----:B------:R-:W-:Y:S02]  /*a290*/  LOP3.LUT R4, R4, R5, RZ, 0x3c, !PT ;  /* 0x0000000504047212 */ /* 0x000fe400078e3cff */
[----:B------:R-:W5:Y:S01]  /*a2a0*/  LD.E.128 R92, desc[UR46][R14.64] ;  /* 0x0000002e0e5c7980 */ /* 0x000f62000c101d00 */
[----:B--2---:R-:W-:Y:S01]  /*a2b0*/  @P3 SHF.R.U32.HI R3, RZ, R29, R0 ;  /* 0x0000001dff033219 */ /* 0x004fe20000011600 */
[----:B------:R-:W-:Y:S01]  /*a2c0*/  IMAD.X R5, RZ, RZ, R41, P5 ;  /* 0x000000ffff057224 */ /* 0x000fe200028e0629 */
[----:B------:R-:W-:Y:S01]  /*a2d0*/  UIADD3 UR6, UR5, UR6, URZ ;  /* 0x0000000605067290 */ /* 0x000fe2000fffe03f */
[----:B------:R-:W5:Y:S01]  /*a2e0*/  LD.E.128 R84, desc[UR46][R20.64] ;  /* 0x0000002e14547980 */ /* 0x000f62000c101d00 */
[--C-:B------:R-:W-:Y:S01]  /*a2f0*/  SHF.R.S32.HI R0, RZ, 0x1f, R3.reuse ;  /* 0x0000001fff007819 */ /* 0x100fe20000011403 */
[----:B------:R-:W-:Y:S01]  /*a300*/  IMAD.MOV R7, RZ, RZ, -R3 ;  /* 0x000000ffff077224 */ /* 0x000fe200078e0a03 */
[----:B------:R-:W-:Y:S01]  /*a310*/  LOP3.LUT R12, R12, R13, RZ, 0x3c, !PT ;  /* 0x0000000d0c0c7212 */ /* 0x000fe200078e3cff */
[----:B------:R-:W-:Y:S01]  /*a320*/  IMAD.X R13, RZ, RZ, R41, P6 ;  /* 0x000000ffff0d7224 */ /* 0x000fe200030e0629 */
[----:B------:R-:W-:Y:S01]  /*a330*/  ULDC.64 UR8, c[0x0][0xae0] ;  /* 0x0002b80000087ab9 */ /* 0x000fe20000000a00 */
[----:B------:R0:W5:Y:S01]  /*a340*/  LD.E.128 R100, desc[UR46][R4.64] ;  /* 0x0000002e04647980 */ /* 0x000162000c101d00 */
[----:B------:R-:W-:-:S02]  /*a350*/  IMAD R0, R0, UR8, RZ ;  /* 0x0000000800007c24 */ /* 0x000fc4000f8e02ff */
[----:B------:R-:W-:Y:S01]  /*a360*/  IMAD R7, R42, R7, R6 ;  /* 0x000000072a077224 */ /* 0x000fe200078e0206 */
[----:B------:R-:W5:Y:S04]  /*a370*/  LD.E.128 R76, desc[UR46][R24.64] ;  /* 0x0000002e184c7980 */ /* 0x000f68000c101d00 */
[----:B------:R-:W5:Y:S01]  /*a380*/  LD.E.128 R72, desc[UR46][R12.64] ;  /* 0x0000002e0c487980 */ /* 0x000f62000c101d00 */
[----:B0-----:R-:W-:Y:S02]  /*a390*/  IMAD.U32 R5, RZ, RZ, UR5 ;  /* 0x00000005ff057e24 */ /* 0x001fe4000f8e00ff */
[----:B------:R-:W-:Y:S01]  /*a3a0*/  IMAD.U32 R4, RZ, RZ, UR4 ;  /* 0x00000004ff047e24 */ /* 0x000fe2000f8e00ff */
[----:B------:R0:W5:Y:S01]  /*a3b0*/  LD.E.128 R88, desc[UR46][R8.64] ;  /* 0x0000002e08587980 */ /* 0x000162000c101d00 */
[----:B------:R-:W-:Y:S01]  /*a3c0*/  IMAD.U32 R5, RZ, RZ, UR6 ;  /* 0x00000006ff057e24 */ /* 0x000fe2000f8e00ff */
[----:B------:R-:W-:-:S02]  /*a3d0*/  ULDC.64 UR6, c[0x0][0xad8] ;  /* 0x0002b60000067ab9 */ /* 0x000fc40000000a00 */
[----:B------:R1:W5:Y:S01]  /*a3e0*/  LD.E.128 R36, desc[UR46][R10.64] ;  /* 0x0000002e0a247980 */ /* 0x000362000c101d00 */
[C---:B------:R-:W-:Y:S01]  /*a3f0*/  IMAD.WIDE.U32 R4, R3.reuse, UR8, R4 ;  /* 0x0000000803047c25 */ /* 0x040fe2000f8e0004 */
[----:B------:R-:W-:Y:S01]  /*a400*/  @!PT LDS RZ, [RZ] ;  /* 0x00000000fffff984 */ /* 0x000fe20000000800 */
[----:B------:R-:W-:Y:S01]  /*a410*/  @!PT LDS RZ, [RZ] ;  /* 0x00000000fffff984 */ /* 0x000fe20000000800 */
[----:B------:R-:W-:Y:S01]  /*a420*/  @!PT LDS RZ, [RZ] ;  /* 0x00000000fffff984 */ /* 0x000fe20000000800 */
[----:B------:R-:W-:Y:S01]  /*a430*/  @!PT LDS RZ, [RZ] ;  /* 0x00000000fffff984 */ /* 0x000fe20000000800 */
[----:B------:R2:W-:Y:S06]  /*a440*/  MEMBAR.ALL.CTA ;  /* 0x0000000000007992 */ /* 0x0005ec0000008000 */
[----:B--2---:R-:W2:Y:S01]  /*a450*/  FENCE.VIEW.ASYNC.S ;  /* 0x00000000000073c6 */ /* 0x004ea20000000000 */
[----:B0-----:R-:W-:Y:S01]  /*a460*/  IMAD R9, R3, UR9, R0 ;  /* 0x0000000903097c24 */ /* 0x001fe2000f8e0200 */
[----:B------:R-:W-:Y:S01]  /*a470*/  SHF.R.S32.HI R0, RZ, 0x1f, R7 ;  /* 0x0000001fff007819 */ /* 0x000fe20000011407 */
[----:B------:R-:W-:-:S02]  /*a480*/  IMAD R43, R43, 0x80, R22 ;  /* 0x000000802b2b7824 */ /* 0x000fc400078e0216 */
[----:B------:R-:W-:Y:S02]  /*a490*/  IMAD.IADD R5, R5, 0x1, R9 ;  /* 0x0000000105057824 */ /* 0x000fe400078e0209 */
[----:B------:R-:W-:Y:S01]  /*a4a0*/  IMAD R0, R0, UR6, RZ ;  /* 0x0000000600007c24 */ /* 0x000fe2000f8e02ff */
[----:B------:R-:W-:Y:S01]  /*a4b0*/  UIADD3 UR39, UR39, 0x38820, URZ ;  /* 0x0003882027277890 */ /* 0x000fe2000fffe03f */
[----:B------:R-:W-:Y:S01]  /*a4c0*/  IMAD.WIDE.U32 R4, R7, UR6, R4 ;  /* 0x0000000607047c25 */ /* 0x000fe2000f8e0004 */
[----:B------:R-:W-:Y:S01]  /*a4d0*/  UIADD3 UR51, UR51, 0x1, URZ ;  /* 0x0000000133337890 */ /* 0x000fe2000fffe03f */
[----:B------:R-:W-:Y:S02]  /*a4e0*/  ISETP.GE.AND P2, PT, R43, R104, PT ;  /* 0x000000682b00720c */ /* 0x000fe40003f46270 */
[----:B------:R-:W-:Y:S01]  /*a4f0*/  IMAD R9, R7, UR7, R0 ;  /* 0x0000000707097c24 */ /* 0x000fe2000f8e0200 */
[----:B------:R-:W-:Y:S01]  /*a500*/  ULDC.64 UR6, c[0x0][0xa80] ;  /* 0x0002a00000067ab9 */ /* 0x000fe20000000a00 */
[----:B------:R-:W-:Y:S01]  /*a510*/  UPRMT UR39, URZ, 0x654, UR39 ;  /* 0x000006543f277896 */ /* 0x000fe20008000027 */
[----:B------:R-:W-:Y:S01]  /*a520*/  LEA R0, P3, R4, UR6, 0x1 ;  /* 0x0000000604007c11 */ /* 0x000fe2000f8608ff */
[----:B------:R-:W-:Y:S01]  /*a530*/  IMAD.IADD R5, R5, 0x1, R9 ;  /* 0x0000000105057824 */ /* 0x000fe200078e0209 */
[----:B------:R-:W-:Y:S01]  /*a540*/  UISETP.NE.AND UP0, UPT, UR51, 0x2, UPT ;  /* 0x000000023300788c */ /* 0x000fe2000bf05270 */
[----:B------:R-:W-:-:S03]  /*a550*/  VIADD R3, R43, 0x20 ;  /* 0x000000202b037836 */ /* 0x000fc60000000000 */
[----:B------:R-:W-:Y:S01]  /*a560*/  LEA.HI.X R14, R4, UR7, R5, 0x1, P3 ;  /* 0x00000007040e7c11 */ /* 0x000fe200098f0c05 */
[----:B------:R-:W-:Y:S01]  /*a570*/  USEL UR5, URZ, 0x1, UP0 ;  /* 0x000000013f057887 */ /* 0x000fe20008000000 */
[-C--:B------:R-:W-:Y:S01]  /*a580*/  ISETP.GE.AND P1, PT, R3, R104.reuse, PT ;  /* 0x000000680300720c */ /* 0x080fe20003f26270 */
[----:B------:R-:W-:Y:S01]  /*a590*/  ULDC UR4, c[0x0][0xc] ;  /* 0x0000030000047ab9 */ /* 0x000fe20000000800 */
[----:B------:R-:W-:Y:S01]  /*a5a0*/  VIADD R3, R43, 0x40 ;  /* 0x000000402b037836 */ /* 0x000fe20000000000 */
[----:B------:R-:W-:Y:S01]  /*a5b0*/  UIADD3 UR41, UR4, UR41, URZ ;  /* 0x0000002904297290 */ /* 0x000fe2000fffe03f */
[----:B--2---:R1:W0:Y:S01]  /*a5c0*/  SHFL.IDX PT, R6, R0, RZ, 0x181f ;  /* 0x00181fff00067589 */ /* 0x00422200000e0000 */
[----:B------:R-:W-:Y:S01]  /*a5d0*/  USEL UR51, UR51, URZ, UP0 ;  /* 0x0000003f33337287 */ /* 0x000fe20008000000 */
[----:B------:R-:W-:Y:S01]  /*a5e0*/  SYNCS.ARRIVE.TRANS64.RED.A1T0 RZ, [UR39], RZ ;  /* 0x000000ffffff79a7 */ /* 0x000fe20008100427 */
[----:B------:R-:W-:Y:S01]  /*a5f0*/  ULOP3.LUT UR43, UR43, UR5, URZ, 0x3c, !UPT ;  /* 0x000000052b2b7292 */ /* 0x000fe2000f8e3c3f */
[----:B------:R1:W2:Y:S01]  /*a600*/  SHFL.IDX PT, R7, R14, RZ, 0x181f ;  /* 0x00181fff0e077589 */ /* 0x0002a200000e0000 */
[----:B------:R-:W-:Y:S01]  /*a610*/  BSSY B0, `(.L_x_31) ;  /* 0x0000015000007945 */ /* 0x000fe20003800000 */
[----:B------:R-:W-:-:S02]  /*a620*/  ISETP.GE.AND P0, PT, R3, R104, PT ;  /* 0x000000680300720c */ /* 0x000fc40003f06270 */
[----:B------:R-:W-:Y:S02]  /*a630*/  SHF.R.S32.HI R139, RZ, 0x1f, R17 ;  /* 0x0000001fff8b7819 */ /* 0x000fe40000011411 */
[----:B------:R-:W-:Y:S01]  /*a640*/  SHF.R.S32.HI R141, RZ, 0x1f, R18 ;  /* 0x0000001fff8d7819 */ /* 0x000fe20000011412 */
[----:B------:R-:W-:Y:S08]  /*a650*/  @P2 BRA `(.L_x_32) ;  /* 0x0000000000402947 */ /* 0x000ff00003800000 */
[----:B------:R-:W-:Y:S02]  /*a660*/  ULDC UR4, c[0x0][0xac8] ;  /* 0x0002b20000047ab9 */ /* 0x000fe40000000800 */
[----:B------:R-:W-:Y:S02]  /*a670*/  ISETP.GE.AND P4, PT, R18, UR4, PT ;  /* 0x0000000412007c0c */ /* 0x000fe4000bf86270 */
[----:B------:R-:W-:Y:S02]  /*a680*/  ISETP.GE.AND P3, PT, R17, UR4, PT ;  /* 0x0000000411007c0c */ /* 0x000fe4000bf66270 */
[----:B------:R-:W-:Y:S02]  /*a690*/  ISETP.GE.AND P2, PT, R16, UR4, PT ;  /* 0x0000000410007c0c */ /* 0x000fe4000bf46270 */
[----:B------:R-:W-:-:S07]  /*a6a0*/  ISETP.GE.AND P5, PT, R2, UR4, PT ;  /* 0x0000000402007c0c */ /* 0x000fce000bfa6270 */
[----:B0-----:R-:W-:-:S04]  /*a6b0*/  @!P4 LEA R8, P6, R18, R6, 0x1 ;  /* 0x000000061208c211 */ /* 0x001fc800078c08ff */
[----:B--2---:R-:W-:Y:S02]  /*a6c0*/  @!P4 LEA.HI.X R9, R18, R7, R141, 0x1, P6 ;  /* 0x000000071209c211 */ /* 0x004fe400030f0c8d */
[----:B-1----:R-:W-:Y:S01]  /*a6d0*/  @!P3 LEA R10, P6, R17, R6, 0x1 ;  /* 0x00000006110ab211 */ /* 0x002fe200078c08ff */
[----:B------:R-:W-:-:S03]  /*a6e0*/  @!P5 IMAD.WIDE R4, R2, 0x2, R6 ;  /* 0x000000020204d825 */ /* 0x000fc600078e0206 */
[-C--:B------:R-:W-:Y:S02]  /*a6f0*/  @!P3 LEA.HI.X R11, R17, R7.reuse, R139, 0x1, P6 ;  /* 0x00000007110bb211 */ /* 0x080fe400030f0c8b */
[C---:B------:R-:W-:Y:S01]  /*a700*/  @!P2 LEA R12, P6, R16.reuse, R6, 0x1 ;  /* 0x00000006100ca211 */ /* 0x040fe200078c08ff */
[----:B-----5:R3:W-:Y:S03]  /*a710*/  @!P5 ST.E.128 desc[UR46][R4.64], R56 ;  /* 0x000000380400d985 */ /* 0x0207e6000c101d2e */
[----:B------:R-:W-:Y:S01]  /*a720*/  @!P2 LEA.HI.X R13, R16, R7, R237, 0x1, P6 ;  /* 0x00000007100da211 */ /* 0x000fe200030f0ced */
[----:B------:R3:W-:Y:S04]  /*a730*/  @!P4 ST.E.128 desc[UR46][R8.64], R80 ;  /* 0x000000500800c985 */ /* 0x0007e8000c101d2e */
[----:B------:R3:W-:Y:S04]  /*a740*/  @!P3 ST.E.128 desc[UR46][R10.64], R92 ;  /* 0x0000005c0a00b985 */ /* 0x0007e8000c101d2e */
[----:B------:R3:W-:Y:S02]  /*a750*/  @!P2 ST.E.128 desc[UR46][R12.64], R100 ;  /* 0x000000640c00a985 */ /* 0x0007e4000c101d2e */
.L_x_32:
[----:B------:R-:W-:Y:S05]  /*a760*/  BSYNC B0 ;  /* 0x0000000000007941 */ /* 0x000fea0003800000 */
.L_x_31:
[----:B--2---:R2:W4:Y:S01]  /*a770*/  SHFL.IDX PT, R7, R14, 0x1, 0x181f ;  /* 0x00381f000e077f89 */ /* 0x00452200000e0000 */
[----:B------:R-:W-:Y:S03]  /*a780*/  BSSY B0, `(.L_x_33) ;  /* 0x0000013000007945 */ /* 0x000fe60003800000 */
[----:B0-----:R2:W0:Y:S01]  /*a790*/  SHFL.IDX PT, R6, R0, 0x1, 0x181f ;  /* 0x00381f0000067f89 */ /* 0x00142200000e0000 */
[----:B------:R-:W-:Y:S05]  /*a7a0*/  @P1 BRA `(.L_x_34) ;  /* 0x0000000000401947 */ /* 0x000fea0003800000 */
[----:B------:R-:W-:Y:S02]  /*a7b0*/  ULDC UR4, c[0x0][0xac8] ;  /* 0x0002b20000047ab9 */ /* 0x000fe40000000800 */
[----:B------:R-:W-:Y:S02]  /*a7c0*/  ISETP.GE.AND P3, PT, R18, UR4, PT ;  /* 0x0000000412007c0c */ /* 0x000fe4000bf66270 */
[----:B------:R-:W-:Y:S02]  /*a7d0*/  ISETP.GE.AND P2, PT, R17, UR4, PT ;  /* 0x0000000411007c0c */ /* 0x000fe4000bf46270 */
[----:B------:R-:W-:Y:S02]  /*a7e0*/  ISETP.GE.AND P1, PT, R16, UR4, PT ;  /* 0x0000000410007c0c */ /* 0x000fe4000bf26270 */
[----:B------:R-:W-:-:S07]  /*a7f0*/  ISETP.GE.AND P4, PT, R2, UR4, PT ;  /* 0x0000000402007c0c */ /* 0x000fce000bf86270 */
[CC--:B0--3--:R-:W-:Y:S02]  /*a800*/  @!P3 LEA R8, P6, R18.reuse, R6.reuse, 0x1 ;  /* 0x000000061208b211 */ /* 0x0c9fe400078c08ff */
[CC--:B-1----:R-:W-:Y:S02]  /*a810*/  @!P2 LEA R10, P5, R17.reuse, R6.reuse, 0x1 ;  /* 0x00000006110aa211 */ /* 0x0c2fe400078a08ff */
[-C--:B----4-:R-:W-:Y:S02]  /*a820*/  @!P3 LEA.HI.X R9, R18, R7.reuse, R141, 0x1, P6 ;  /* 0x000000071209b211 */ /* 0x090fe400030f0c8d */
[----:B------:R-:W-:Y:S01]  /*a830*/  @!P1 LEA R12, P6, R16, R6, 0x1 ;  /* 0x00000006100c9211 */ /* 0x000fe200078c08ff */
[----:B------:R-:W-:Y:S01]  /*a840*/  @!P4 IMAD.WIDE R4, R2, 0x2, R6 ;  /* 0x000000020204c825 */ /* 0x000fe200078e0206 */
[-C--:B------:R-:W-:Y:S02]  /*a850*/  @!P2 LEA.HI.X R11, R17, R7.reuse, R139, 0x1, P5 ;  /* 0x00000007110ba211 */ /* 0x080fe400028f0c8b */
[----:B------:R-:W-:-:S02]  /*a860*/  @!P1 LEA.HI.X R13, R16, R7, R237, 0x1, P6 ;  /* 0x00000007100d9211 */ /* 0x000fc400030f0ced */
[----:B-----5:R0:W-:Y:S04]  /*a870*/  @!P4 ST.E.128 desc[UR46][R4.64], R44 ;  /* 0x0000002c0400c985 */ /* 0x0201e8000c101d2e */
[----:B------:R0:W-:Y:S04]  /*a880*/  @!P3 ST.E.128 desc[UR46][R8.64], R68 ;  /* 0x000000440800b985 */ /* 0x0001e8000c101d2e */
[----:B------:R0:W-:Y:S04]  /*a890*/  @!P2 ST.E.128 desc[UR46][R10.64], R84 ;  /* 0x000000540a00a985 */ /* 0x0001e8000c101d2e */
[----:B------:R0:W-:Y:S02]  /*a8a0*/  @!P1 ST.E.128 desc[UR46][R12.64], R96 ;  /* 0x000000600c009985 */ /* 0x0001e4000c101d2e */
.L_x_34:
[----:B------:R-:W-:Y:S05]  /*a8b0*/  BSYNC B0 ;  /* 0x0000000000007941 */ /* 0x000fea0003800000 */
.L_x_33:
[----:B----4-:R4:W1:Y:S01]  /*a8c0*/  SHFL.IDX PT, R7, R14, 0x2, 0x181f ;  /* 0x00581f000e077f89 */ /* 0x01086200000e0000 */
        /* <DEDUP_REMOVED lines=8> */
[-C--:B0--3--:R-:W-:Y:S02]  /*a950*/  @!P4 LEA R8, P0, R18, R6.reuse, 0x1 ;  /* 0x000000061208c211 */ /* 0x089fe400078008ff */
[CC--:B-1----:R-:W-:Y:S02]  /*a960*/  @!P5 LEA R10, P1, R17.reuse, R6.reuse, 0x1 ;  /* 0x00000006110ad211 */ /* 0x0c2fe400078208ff */
[----:B------:R-:W-:Y:S02]  /*a970*/  @!P6 LEA R12, P2, R16, R6, 0x1 ;  /* 0x00000006100ce211 */ /* 0x000fe400078408ff */
[----:B------:R-:W-:Y:S01]  /*a980*/  @!P3 IMAD.WIDE R4, R2, 0x2, R6 ;  /* 0x000000020204b825 */ /* 0x000fe200078e0206 */
[-C--:B------:R-:W-:Y:S02]  /*a990*/  @!P4 LEA.HI.X R9, R18, R7.reuse, R141, 0x1, P0 ;  /* 0x000000071209c211 */ /* 0x080fe400000f0c8d */
[-C--:B------:R-:W-:Y:S02]  /*a9a0*/  @!P5 LEA.HI.X R11, R17, R7.reuse, R139, 0x1, P1 ;  /* 0x00000007110bd211 */ /* 0x080fe400008f0c8b */
[----:B------:R-:W-:Y:S01]  /*a9b0*/  @!P6 LEA.HI.X R13, R16, R7, R237, 0x1, P2 ;  /* 0x00000007100de211 */ /* 0x000fe200010f0ced */
[----:B-----5:R0:W-:Y:S04]  /*a9c0*/  @!P3 ST.E.128 desc[UR46][R4.64], R48 ;  /* 0x000000300400b985 */ /* 0x0201e8000c101d2e */
[----:B------:R0:W-:Y:S04]  /*a9d0*/  @!P4 ST.E.128 desc[UR46][R8.64], R60 ;  /* 0x0000003c0800c985 */ /* 0x0001e8000c101d2e */
[----:B------:R0:W-:Y:S04]  /*a9e0*/  @!P5 ST.E.128 desc[UR46][R10.64], R76 ;  /* 0x0000004c0a00d985 */ /* 0x0001e8000c101d2e */
[----:B------:R0:W-:Y:S02]  /*a9f0*/  @!P6 ST.E.128 desc[UR46][R12.64], R88 ;  /* 0x000000580c00e985 */ /* 0x0001e4000c101d2e */
.L_x_36:
[----:B------:R-:W-:Y:S05]  /*aa00*/  BSYNC B0 ;  /* 0x0000000000007941 */ /* 0x000fea0003800000 */
.L_x_35:
[----:B------:R-:W-:Y:S01]  /*aa10*/  VIADD R3, R43, 0x60 ;  /* 0x000000602b037836 */ /* 0x000fe20000000000 */
[----:B-1----:R1:W1:Y:S01]  /*aa20*/  SHFL.IDX PT, R7, R14, 0x3, 0x181f ;  /* 0x00781f000e077f89 */ /* 0x00226200000e0000 */
[----:B------:R-:W-:Y:S01]  /*aa30*/  UIADD3 UR44, UR44, 0x1, URZ ;  /* 0x000000012c2c7890 */ /* 0x000fe2000fffe03f */
[----:B------:R-:W-:Y:S02]  /*aa40*/  BSSY B0, `(.L_x_37) ;  /* 0x0000014000007945 */ /* 0x000fe40003800000 */
[----:B------:R-:W-:Y:S01]  /*aa50*/  ISETP.GE.AND P0, PT, R3, R104, PT ;  /* 0x000000680300720c */ /* 0x000fe20003f06270 */
[----:B0-----:R0:W0:-:S12]  /*aa60*/  SHFL.IDX PT, R6, R0, 0x3, 0x181f ;  /* 0x00781f0000067f89 */ /* 0x00101800000e0000 */
[----:B------:R-:W-:Y:S05]  /*aa70*/  @P0 BRA `(.L_x_38) ;  /* 0x0000000000400947 */ /* 0x000fea0003800000 */
[----:B------:R-:W-:Y:S02]  /*aa80*/  ULDC UR4, c[0x0][0xac8] ;  /* 0x0002b20000047ab9 */ /* 0x000fe40000000800 */
[----:B------:R-:W-:Y:S02]  /*aa90*/  ISETP.GE.AND P4, PT, R18, UR4, PT ;  /* 0x0000000412007c0c */ /* 0x000fe4000bf86270 */
[----:B------:R-:W-:Y:S02]  /*aaa0*/  ISETP.GE.AND P5, PT, R17, UR4, PT ;  /* 0x0000000411007c0c */ /* 0x000fe4000bfa6270 */
[----:B------:R-:W-:Y:S02]  /*aab0*/  ISETP.GE.AND P6, PT, R16, UR4, PT ;  /* 0x0000000410007c0c */ /* 0x000fe4000bfc6270 */
[----:B------:R-:W-:-:S07]  /*aac0*/  ISETP.GE.AND P3, PT, R2, UR4, PT ;  /* 0x0000000402007c0c */ /* 0x000fce000bf66270 */
[-C--:B0--3--:R-:W-:Y:S02]  /*aad0*/  @!P4 LEA R8, P0, R18, R6.reuse, 0x1 ;  /* 0x000000061208c211 */ /* 0x089fe400078008ff */
[CC--:B------:R-:W-:Y:S02]  /*aae0*/  @!P5 LEA R10, P1, R17.reuse, R6.reuse, 0x1 ;  /* 0x00000006110ad211 */ /* 0x0c0fe400078208ff */
[----:B------:R-:W-:Y:S02]  /*aaf0*/  @!P6 LEA R12, P2, R16, R6, 0x1 ;  /* 0x00000006100ce211 */ /* 0x000fe400078408ff */
[----:B-1----:R-:W-:Y:S01]  /*ab00*/  @!P3 IMAD.WIDE R4, R2, 0x2, R6 ;  /* 0x000000020204b825 */ /* 0x002fe200078e0206 */
[-C--:B------:R-:W-:Y:S02]  /*ab10*/  @!P4 LEA.HI.X R9, R18, R7.reuse, R141, 0x1, P0 ;  /* 0x000000071209c211 */ /* 0x080fe400000f0c8d */
[-C--:B------:R-:W-:Y:S02]  /*ab20*/  @!P5 LEA.HI.X R11, R17, R7.reuse, R139, 0x1, P1 ;  /* 0x00000007110bd211 */ /* 0x080fe400008f0c8b */
[----:B------:R-:W-:Y:S01]  /*ab30*/  @!P6 LEA.HI.X R13, R16, R7, R237, 0x1, P2 ;  /* 0x00000007100de211 */ /* 0x000fe200010f0ced */
[----:B-----5:R0:W-:Y:S04]  /*ab40*/  @!P3 ST.E.128 desc[UR46][R4.64], R52 ;  /* 0x000000340400b985 */ /* 0x0201e8000c101d2e */
[----:B------:R0:W-:Y:S04]  /*ab50*/  @!P4 ST.E.128 desc[UR46][R8.64], R64 ;  /* 0x000000400800c985 */ /* 0x0001e8000c101d2e */
[----:B------:R0:W-:Y:S04]  /*ab60*/  @!P5 ST.E.128 desc[UR46][R10.64], R72 ;  /* 0x000000480a00d985 */ /* 0x0001e8000c101d2e */
[----:B------:R0:W-:Y:S02]  /*ab70*/  @!P6 ST.E.128 desc[UR46][R12.64], R36 ;  /* 0x000000240c00e985 */ /* 0x0001e4000c101d2e */
.L_x_38:
[----:B------:R-:W-:Y:S05]  /*ab80*/  BSYNC B0 ;  /* 0x0000000000007941 */ /* 0x000fea0003800000 */
.L_x_37:
[----:B0-2-4-:R-:W0:Y:S02]  /*ab90*/  LDC R0, c[0x0][0xc34] ;  /* 0x00030d00ff007b82 */ /* 0x015e240000000800 */
[----:B0-----:R-:W-:-:S13]  /*aba0*/  ISETP.LE.AND P0, PT, R0, UR41, PT ;  /* 0x0000002900007c0c */ /* 0x001fda000bf03270 */
[----:B------:R-:W-:Y:S05]  /*abb0*/  @!P0 BRA `(.L_x_39) ;  /* 0xffffff6000888947 */ /* 0x000fea000383ffff */
[----:B------:R-:W-:Y:S05]  /*abc0*/  EXIT ;  /* 0x000000000000794d */ /* 0x000fea0003800000 */
.L_x_7:
[----:B------:R-:W-:-:S08]  /*abd0*/  NOP ;  /* 0x0000000000007918 */ /* 0x000fd00000000000 */
[----:B------:R-:W0:-:S00]  /*abe0*/  USETMAXREG.DEALLOC.CTAPOOL 0x18 ;  /* 0x00000018000079c8 */ /* 0x000e0000080e0500 */
[----:B------:R-:W1:Y:S01]  /*abf0*/  S2UR UR50, SR_CTAID.X ;  /* 0x00000000003279c3 */ /* 0x000e620000002500 */
[----:B0-----:R-:W-:Y:S01]  /*ac00*/  IMAD.MOV.U32 R0, RZ, RZ, 0x1 ;  /* 0x00000001ff007424 */ /* 0x001fe200078e00ff */
[----:B------:R0:W-:Y:S01]  /*ac10*/  STL [R1], RZ ;  /* 0x000000ff01007387 */ /* 0x0001e20000100800 */
[----:B------:R-:W-:-:S03]  /*ac20*/  UMOV UR48, 0x1 ;  /* 0x0000000100307882 */ /* 0x000fc60000000000 */
[----:B------:R0:W-:Y:S02]  /*ac30*/  STL [R1+0x8], R0 ;  /* 0x0000080001007387 */ /* 0x0001e40000100800 */
[----:B------:R-:W1:Y:S02]  /*ac40*/  LDC R2, c[0x0][0xc34] ;  /* 0x00030d00ff027b82 */ /* 0x000e640000000800 */
[----:B-1----:R-:W-:-:S13]  /*ac50*/  ISETP.LE.AND P0, PT, R2, UR50, PT ;  /* 0x0000003202007c0c */ /* 0x002fda000bf03270 */
[----:B0-----:R-:W-:Y:S05]  /*ac60*/  @P0 BRA `(.L_x_40) ;  /* 0x0000003c00500947 */ /* 0x001fea0003800000 */
[----:B------:R-:W0:Y:S01]  /*ac70*/  S2R R7, SR_TID.X ;  /* 0x0000000000077919 */ /* 0x000e220000002100 */
[----:B------:R-:W1:Y:S01]  /*ac80*/  S2UR UR4, SR_CgaCtaId ;  /* 0x00000000000479c3 */ /* 0x000e620000008800 */
[----:B------:R-:W-:Y:S01]  /*ac90*/  UMOV UR41, 0x400 ;  /* 0x0000040000297882 */ /* 0x000fe20000000000 */
[----:B------:R-:W-:Y:S01]  /*aca0*/  ULDC.64 UR52, c[0x0][0x198] ;  /* 0x0000660000347ab9 */ /* 0x000fe20000000a00 */
[----:B------:R-:W-:Y:S02]  /*acb0*/  ULOP3.LUT UR42, UR38, 0x1, URZ, 0xfc, !UPT ;  /* 0x00000001262a7892 */ /* 0x000fe4000f8efc3f */
[----:B------:R-:W-:Y:S01]  /*acc0*/  ULOP3.LUT UR49, UR38, 0x2, URZ, 0xfc, !UPT ;  /* 0x0000000226317892 */ /* 0x000fe2000f8efc3f */
[----:B------:R-:W-:Y:S01]  /*acd0*/  ULDC UR43, c[0x0][0xc] ;  /* 0x00000300002b7ab9 */ /* 0x000fe20000000800 */
[----:B------:R-:W-:Y:S01]  /*ace0*/  UMOV UR48, URZ ;  /* 0x0000003f00307c82 */ /* 0x000fe20008000000 */
[----:B-1----:R-:W-:Y:S01]  /*acf0*/  ULEA UR41, UR4, UR41, 0x18 ;  /* 0x0000002904297291 */ /* 0x002fe2000f8ec03f */
[C---:B0-----:R-:W-:Y:S01]  /*ad00*/  IMAD.SHL.U32 R17, R7.reuse, 0x80, RZ ;  /* 0x0000008007117824 */ /* 0x041fe200078e00ff */
[----:B------:R-:W-:-:S02]  /*ad10*/  LOP3.LUT R6, R7, 0x7f, RZ, 0xc0, !PT ;  /* 0x0000007f07067812 */ /* 0x000fc400078ec0ff */
[----:B------:R-:W-:Y:S02]  /*ad20*/  R2P PR, R7, 0x6 ;  /* 0x0000000607007804 */ /* 0x000fe40000000000 */
[----:B------:R-:W-:Y:S02]  /*ad30*/  SHF.R.U32.HI R0, RZ, 0x5, R6 ;  /* 0x00000005ff007819 */ /* 0x000fe40000011606 */
[C---:B------:R-:W-:Y:S02]  /*ad40*/  LOP3.LUT R5, R17.reuse, 0x400, RZ, 0xc0, !PT ;  /* 0x0000040011057812 */ /* 0x040fe400078ec0ff */
[----:B------:R-:W-:-:S03]  /*ad50*/  LOP3.LUT R3, R17, 0x380, RZ, 0xc0, !PT ;  /* 0x0000038011037812 */ /* 0x000fc600078ec0ff */
[C---:B------:R-:W-:Y:S02]  /*ad60*/  IMAD R4, R0.reuse, 0x800, R5 ;  /* 0x0000080000047824 */ /* 0x040fe400078e0205 */
[----:B------:R-:W-:Y:S01]  /*ad70*/  IMAD R5, R0, 0x10, R3 ;  /* 0x0000001000057824 */ /* 0x000fe200078e0203 */
[----:B------:R-:W-:Y:S01]  /*ad80*/  LOP3.LUT R3, R3, 0x10, R7, 0xf8, !PT ;  /* 0x0000001003037812 */ /* 0x000fe200078ef807 */
[----:B------:R-:W-:-:S05]  /*ad90*/  IMAD.SHL.U32 R0, R7, 0x10, RZ ;  /* 0x0000001007007824 */ /* 0x000fca00078e00ff */
[--C-:B------:R-:W-:Y:S02]  /*ada0*/  LOP3.LUT R2, R5, 0x70, R0.reuse, 0x78, !PT ;  /* 0x0000007005027812 */ /* 0x100fe400078e7800 */
[----:B------:R-:W-:Y:S02]  /*adb0*/  LOP3.LUT R3, R3, 0x70, R0, 0x78, !PT ;  /* 0x0000007003037812 */ /* 0x000fe400078e7800 */
[----:B------:R-:W-:Y:S02]  /*adc0*/  LOP3.LUT R17, R2, 0xc00, R17, 0xf8, !PT ;  /* 0x00000c0002117812 */ /* 0x000fe400078ef811 */
[----:B------:R-:W-:Y:S01]  /*add0*/  LOP3.LUT R5, R0, 0x70, RZ, 0xc0, !PT ;  /* 0x0000007000057812 */ /* 0x000fe200078ec0ff */
[----:B------:R-:W-:Y:S02]  /*ade0*/  IMAD.IADD R2, R4, 0x1, R3 ;  /* 0x0000000104027824 */ /* 0x000fe400078e0203 */
[----:B------:R-:W-:-:S03]  /*adf0*/  IMAD.SHL.U32 R3, R7, 0x2, RZ ;  /* 0x0000000207037824 */ /* 0x000fc600078e00ff */
[----:B------:R0:W-:Y:S02]  /*ae00*/  STL [R1+0x4], R2 ;  /* 0x0000040201007387 */ /* 0x0001e40000100800 */
[----:B0-----:R-:W-:-:S04]  /*ae10*/  LOP3.LUT R2, R0, 0x3f0, RZ, 0xc0, !PT ;  /* 0x000003f000027812 */ /* 0x001fc800078ec0ff */
[----:B------:R-:W-:Y:S02]  /*ae20*/  LOP3.LUT R3, R2, 0x70, R3, 0x78, !PT ;  /* 0x0000007002037812 */ /* 0x000fe400078e7803 */
[----:B------:R-:W-:Y:S02]  /*ae30*/  SHF.L.U32 R2, R6, 0x4, RZ ;  /* 0x0000000406027819 */ /* 0x000fe400000006ff */
[----:B------:R-:W-:Y:S02]  /*ae40*/  SHF.R.U32.HI R6, RZ, 0x3, R6 ;  /* 0x00000003ff067819 */ /* 0x000fe40000011606 */
[----:B------:R-:W-:Y:S01]  /*ae50*/  LOP3.LUT R2, R3, 0x400, R2, 0xf8, !PT ;  /* 0x0000040003027812 */ /* 0x000fe200078ef802 */
[----:B------:R-:W-:Y:S01]  /*ae60*/  IMAD.MOV.U32 R3, RZ, RZ, 0x40 ;  /* 0x00000040ff037424 */ /* 0x000fe200078e00ff */
[----:B------:R-:W-:-:S03]  /*ae70*/  LOP3.LUT R6, R6, 0x70, R0, 0xf8, !PT ;  /* 0x0000007006067812 */ /* 0x000fc600078ef800 */
[----:B------:R-:W-:Y:S01]  /*ae80*/  VIADD R0, R2, UR41 ;  /* 0x0000002902007c36 */ /* 0x000fe20008000000 */
[----:B------:R-:W-:Y:S01]  /*ae90*/  SEL R4, R3, 0xffffffc0, !P2 ;  /* 0xffffffc003047807 */ /* 0x000fe20005000000 */
[----:B------:R-:W-:Y:S01]  /*aea0*/  IMAD.MOV.U32 R3, RZ, RZ, 0x20 ;  /* 0x00000020ff037424 */ /* 0x000fe200078e00ff */
[----:B------:R-:W-:-:S03]  /*aeb0*/  LOP3.LUT R2, R5, 0x80, RZ, 0xfc, !PT ;  /* 0x0000008005027812 */ /* 0x000fc600078efcff */
[----:B------:R-:W-:Y:S01]  /*aec0*/  STL [R1+0x18], R4 ;  /* 0x0000180401007387 */ /* 0x000fe20000100800 */
[----:B------:R-:W-:-:S05]  /*aed0*/  SEL R3, R3, 0xffffffe0, !P1 ;  /* 0xffffffe003037807 */ /* 0x000fca0004800000 */
[----:B------:R0:W-:Y:S04]  /*aee0*/  STL [R1+0x1c], R3 ;  /* 0x00001c0301007387 */ /* 0x0001e80000100800 */
[----:B------:R-:W-:Y:S04]  /*aef0*/  STL [R1], RZ ;  /* 0x000000ff01007387 */ /* 0x000fe80000100800 */
[----:B------:R1:W-:Y:S01]  /*af00*/  STL [R1+0x28], R0 ;  /* 0x0000280001007387 */ /* 0x0003e20000100800 */
[----:B0-----:R-:W-:Y:S02]  /*af10*/  IMAD.IADD R3, R4, 0x1, R3 ;  /* 0x0000000104037824 */ /* 0x001fe400078e0203 */
[----:B-1----:R-:W-:-:S05]  /*af20*/  IMAD.MOV.U32 R0, RZ, RZ, 0x1 ;  /* 0x00000001ff007424 */ /* 0x002fca00078e00ff */
[----:B------:R0:W-:Y:S04]  /*af30*/  STL [R1+0x8], R0 ;  /* 0x0000080001007387 */ /* 0x0001e80000100800 */
[----:B------:R1:W-:Y:S01]  /*af40*/  STL [R1+0x20], R3 ;  /* 0x0000200301007387 */ /* 0x0003e20000100800 */
[----:B0-----:R-:W-:-:S05]  /*af50*/  IMAD.IADD R0, R4, 0x1, R17 ;  /* 0x0000000104007824 */ /* 0x001fca00078e0211 */
[----:B------:R1:W-:Y:S02]  /*af60*/  STL [R1+0x24], R0 ;  /* 0x0000240001007387 */ /* 0x0003e40000100800 */
.L_x_87:
[----:B------:R-:W-:Y:S01]  /*af70*/  ULDC UR4, c[0x0][0xc38] ;  /* 0x00030e0000047ab9 */ /* 0x000fe20000000800 */
[----:B------:R-:W-:Y:S01]  /*af80*/  ULDC UR6, c[0x0][0xc44] ;  /* 0x0003110000067ab9 */ /* 0x000fe20000000800 */
[----:B------:R-:W-:Y:S02]  /*af90*/  UISETP.NE.AND UP2, UPT, UR4, 0x1, UPT ;  /* 0x000000010400788c */ /* 0x000fe4000bf45270 */
[----:B------:R-:W-:Y:S01]  /*afa0*/  UISETP.NE.AND UP1, UPT, UR6, 0x1, UPT ;  /* 0x000000010600788c */ /* 0x000fe2000bf25270 */
[----:B------:R-:W-:Y:S01]  /*afb0*/  ULDC.64 UR4, c[0x0][0x418] ;  /* 0x0001060000047ab9 */ /* 0x000fe20000000a00 */
[----:B------:R-:W-:Y:S02]  /*afc0*/  UIADD3 UR10, UR41, 0x28400, URZ ;  /* 0x00028400290a7890 */ /* 0x000fe4000fffe03f */
[----:B------:R-:W-:Y:S01]  /*afd0*/  UISETP.NE.U32.AND UP0, UPT, UR4, URZ, UPT ;  /* 0x0000003f0400728c */ /* 0x000fe2000bf05070 */
[----:B------:R-:W-:Y:S01]  /*afe0*/  ULDC UR7, c[0x0][0x424] ;  /* 0x0001090000077ab9 */ /* 0x000fe20000000800 */
[----:B------:R-:W-:-:S02]  /*aff0*/  UMOV UR45, UR50 ;  /* 0x00000032002d7c82 */ /* 0x000fc40008000000 */
[----:B------:R-:W-:Y:S01]  /*b000*/  UISETP.NE.AND.EX UP0, UPT, UR5, URZ, UPT, UP0 ;  /* 0x0000003f0500728c */ /* 0x000fe2000bf05300 */
[----:B------:R-:W-:Y:S01]  /*b010*/  @UP2 ULDC UR4, c[0x0][0xc3c] ;  /* 0x00030f0000042ab9 */ /* 0x000fe20000000800 */
[----:B------:R-:W-:Y:S01]  /*b020*/  @UP2 ULDC UR8, c[0x0][0xc40] ;  /* 0x0003100000082ab9 */ /* 0x000fe20000000800 */
[----:B------:R-:W-:Y:S02]  /*b030*/  UIMAD.WIDE.U32 UR4, UR50, UR4, URZ ;  /* 0x00000004320472a5 */ /* 0x000fe4000f8e003f */
[----:B------:R-:W-:Y:S02]  /*b040*/  USEL UR7, UR7, 0x1, UP0 ;  /* 0x0000000107077887 */ /* 0x000fe40008000000 */
[----:B------:R-:W-:Y:S02]  /*b050*/  ULOP3.LUT UP0, URZ, UR10, 0x3ff, URZ, 0xc0, !UPT ;  /* 0x000003ff0a3f7892 */ /* 0x000fe4000f80c03f */
[----:B------:R-:W-:Y:S01]  /*b060*/  @UP2 USHF.R.U32.HI UR45, URZ, UR8, UR5 ;  /* 0x000000083f2d2299 */ /* 0x000fe20008011605 */
[----:B------:R-:W-:-:S02]  /*b070*/  ULDC UR40, c[0x0][0x2f0] ;  /* 0x0000bc0000287ab9 */ /* 0x000fc40000000800 */
[----:B------:R-:W-:Y:S01]  /*b080*/  @UP1 ULDC.64 UR8, c[0x0][0xc48] ;  /* 0x0003120000081ab9 */ /* 0x000fe20000000a00 */
[----:B------:R-:W-:Y:S01]  /*b090*/  UIMAD UR40, UR7, UR40, URZ ;  /* 0x00000028072872a4 */ /* 0x000fe2000f8e023f */
[----:B------:R-:W-:Y:S01]  /*b0a0*/  PLOP3.LUT P0, PT, PT, PT, UP0, 0x80, 0x0 ;  /* 0x000000000000781c */ /* 0x000fe20003f0f008 */
[----:B------:R-:W-:Y:S02]  /*b0b0*/  UIMAD.WIDE.U32 UR4, UR45, UR8, URZ ;  /* 0x000000082d0472a5 */ /* 0x000fe4000f8e003f */
[----:B------:R-:W-:Y:S01]  /*b0c0*/  UMOV UR44, UR45 ;  /* 0x0000002d002c7c82 */ /* 0x000fe20008000000 */
[----:B------:R-:W-:Y:S02]  /*b0d0*/  UIADD3 UR39, UR40, 0x7f, URZ ;  /* 0x0000007f28277890 */ /* 0x000fe4000fffe03f */
[----:B------:R-:W-:Y:S02]  /*b0e0*/  @UP1 USHF.R.U32.HI UR44, URZ, UR9, UR5 ;  /* 0x000000093f2c1299 */ /* 0x000fe40008011605 */
[----:B------:R-:W-:-:S02]  /*b0f0*/  USHF.R.S32.HI UR4, URZ, 0x1f, UR39 ;  /* 0x0000001f3f047899 */ /* 0x000fc40008011427 */
[----:B------:R-:W-:Y:S02]  /*b100*/  UIADD3 UR36, -UR44, URZ, URZ ;  /* 0x0000003f2c247290 */ /* 0x000fe4000fffe13f */
[----:B------:R-:W-:Y:S02]  /*b110*/  ULEA.HI UR39, UR4, UR39, URZ, 0x7 ;  /* 0x0000002704277291 */ /* 0x000fe4000f8f383f */
[----:B------:R-:W-:Y:S01]  /*b120*/  UIMAD UR36, UR6, UR36, UR45 ;  /* 0x00000024062472a4 */ /* 0x000fe2000f8e022d */
[----:B0-----:R-:W-:Y:S11]  /*b130*/  @!P0 BRA `(.L_x_41) ;  /* 0x0000000000408947 */ /* 0x001ff60003800000 */
[----:B------:R-:W-:Y:S01]  /*b140*/  MOV R2, 0x0 ;  /* 0x0000000000027802 */ /* 0x000fe20000000f00 */
[----:B------:R-:W-:Y:S01]  /*b150*/  ULDC.64 UR6, c[0x4][0x1c8] ;  /* 0x0100720000067ab9 */ /* 0x000fe20000000a00 */
[----:B------:R-:W-:Y:S01]  /*b160*/  ULDC.64 UR8, c[0x4][0x1d0] ;  /* 0x0100740000087ab9 */ /* 0x000fe20000000a00 */
[----:B------:R-:W-:Y:S01]  /*b170*/  ULDC.64 UR4, c[0x4][0x118] ;  /* 0x0100460000047ab9 */ /* 0x000fe20000000a00 */
[----:B------:R-:W-:Y:S02]  /*b180*/  IMAD.U32 R4, RZ, RZ, UR6 ;  /* 0x00000006ff047e24 */ /* 0x000fe4000f8e00ff */
[----:B-1----:R-:W0:Y:S01]  /*b190*/  LDC.64 R2, c[0x4][R2] ;  /* 0x0100000002027b82 */ /* 0x002e220000000a00 */
[----:B------:R-:W-:Y:S02]  /*b1a0*/  IMAD.U32 R5, RZ, RZ, UR7 ;  /* 0x00000007ff057e24 */ /* 0x000fe4000f8e00ff */
[----:B------:R-:W-:Y:S02]  /*b1b0*/  IMAD.U32 R6, RZ, RZ, UR8 ;  /* 0x00000008ff067e24 */ /* 0x000fe4000f8e00ff */
[----:B------:R-:W-:-:S02]  /*b1c0*/  IMAD.U32 R7, RZ, RZ, UR9 ;  /* 0x00000009ff077e24 */ /* 0x000fc4000f8e00ff */
[----:B------:R-:W-:Y:S02]  /*b1d0*/  IMAD.U32 R10, RZ, RZ, UR4 ;  /* 0x00000004ff0a7e24 */ /* 0x000fe4000f8e00ff */
[----:B------:R-:W-:Y:S02]  /*b1e0*/  IMAD.U32 R11, RZ, RZ, UR5 ;  /* 0x00000005ff0b7e24 */ /* 0x000fe4000f8e00ff */
[----:B------:R-:W-:Y:S02]  /*b1f0*/  IMAD.MOV.U32 R8, RZ, RZ, 0x70 ;  /* 0x00000070ff087424 */ /* 0x000fe400078e00ff */
[----:B------:R-:W-:Y:S02]  /*b200*/  IMAD.MOV.U32 R12, RZ, RZ, 0x1 ;  /* 0x00000001ff0c7424 */ /* 0x000fe400078e00ff */
[----:B------:R-:W-:-:S07]  /*b210*/  IMAD.MOV.U32 R13, RZ, RZ, RZ ;  /* 0x000000ffff0d7224 */ /* 0x000fce00078e00ff */
[----:B------:R-:W-:-:S07]  /*b220*/  LEPC R20, `(.L_x_41) ;  /* 0x000000001014794e */ /* 0x000fce0000000000 */
[----:B0-----:R-:W-:Y:S05]  /*b230*/  CALL.ABS.NOINC R2 ;  /* 0x0000000002007343 */ /* 0x001fea0003c00000 */
.L_x_41:
[----:B------:R-:W-:-:S06]  /*b240*/  UIADD3 UR4, UR41, 0x10400, URZ ;  /* 0x0001040029047890 */ /* 0x000fcc000fffe03f */
[----:B------:R-:W-:-:S05]  /*b250*/  IMAD.U32 R16, RZ, RZ, UR4 ;  /* 0x00000004ff107e24 */ /* 0x000fca000f8e00ff */
[----:B------:R-:W-:-:S13]  /*b260*/  LOP3.LUT P0, RZ, R16, 0x3ff, RZ, 0xc0, !PT ;  /* 0x000003ff10ff7812 */ /* 0x000fda000780c0ff */
[----:B------:R-:W-:Y:S05]  /*b270*/  @!P0 BRA `(.L_x_42) ;  /* 0x0000000000408947 */ /* 0x000fea0003800000 */
        /* <DEDUP_REMOVED lines=16> */
.L_x_42:
[----:B------:R-:W-:-:S04]  /*b380*/  IMAD.U32 R18, RZ, RZ, UR41 ;  /* 0x00000029ff127e24 */ /* 0x000fc8000f8e00ff */
[----:B-1----:R-:W-:-:S05]  /*b390*/  VIADD R0, R18, 0x400 ;  /* 0x0000040012007836 */ /* 0x002fca0000000000 */
[----:B------:R-:W-:-:S13]  /*b3a0*/  LOP3.LUT P0, RZ, R0, 0x3ff, RZ, 0xc0, !PT ;  /* 0x000003ff00ff7812 */ /* 0x000fda000780c0ff */
[----:B------:R-:W-:Y:S05]  /*b3b0*/  @!P0 BRA `(.L_x_43) ;  /* 0x0000000000408947 */ /* 0x000fea0003800000 */
[----:B------:R-:W-:Y:S01]  /*b3c0*/  MOV R2, 0x0 ;  /* 0x0000000000027802 */ /* 0x000fe20000000f00 */
[----:B------:R-:W-:Y:S01]  /*b3d0*/  ULDC.64 UR6, c[0x4][0x1c8] ;  /* 0x0100720000067ab9 */ /* 0x000fe20000000a00 */
[----:B------:R-:W-:Y:S01]  /*b3e0*/  ULDC.64 UR8, c[0x4][0x1d0] ;  /* 0x0100740000087ab9 */ /* 0x000fe20000000a00 */
[----:B------:R-:W-:Y:S01]  /*b3f0*/  ULDC.64 UR4, c[0x4][0x128] ;  /* 0x01004a0000047ab9 */ /* 0x000fe20000000a00 */
[----:B------:R-:W-:Y:S02]  /*b400*/  IMAD.U32 R4, RZ, RZ, UR6 ;  /* 0x00000006ff047e24 */ /* 0x000fe4000f8e00ff */
[----:B------:R-:W0:Y:S01]  /*b410*/  LDC.64 R2, c[0x4][R2] ;  /* 0x0100000002027b82 */ /* 0x000e220000000a00 */
        /* <DEDUP_REMOVED lines=10> */
.L_x_43:
        /* <DEDUP_REMOVED lines=18> */
.L_x_44:
[----:B------:R-:W-:Y:S01]  /*b5e0*/  ULDC.64 UR4, c[0x0][0x9f8] ;  /* 0x00027e0000047ab9 */ /* 0x000fe20000000a00 */
[----:B------:R-:W2:Y:S01]  /*b5f0*/  LDL.LU R19, [R1+0x10] ;  /* 0x0000100001137983 */ /* 0x000ea20000300800 */
[----:B------:R-:W-:Y:S01]  /*b600*/  UISETP.NE.U32.AND UP0, UPT, UR4, URZ, UPT ;  /* 0x0000003f0400728c */ /* 0x000fe2000bf05070 */
[----:B------:R-:W-:-:S03]  /*b610*/  IMAD.U32 R8, RZ, RZ, UR44 ;  /* 0x0000002cff087e24 */ /* 0x000fc6000f8e00ff */
[----:B------:R-:W-:-:S06]  /*b620*/  UISETP.NE.AND.EX UP0, UPT, UR5, URZ, UPT, UP0 ;  /* 0x0000003f0500728c */ /* 0x000fcc000bf05300 */
[----:B------:R-:W-:-:S05]  /*b630*/  PLOP3.LUT P0, PT, PT, PT, UP0, 0x80, 0x0 ;  /* 0x000000000000781c */ /* 0x000fca0003f0f008 */
[----:B------:R-:W-:Y:S02]  /*b640*/  @UP0 ULDC.64 UR4, c[0x0][0x9f8] ;  /* 0x00027e0000040ab9 */ /* 0x000fe40000000a00 */
[----:B------:R-:W-:-:S06]  /*b650*/  @UP0 UIMAD.WIDE UR4, UR44, 0x4, UR4 ;  /* 0x000000042c0408a5 */ /* 0x000fcc000f8e0204 */
[----:B------:R-:W-:Y:S02]  /*b660*/  IMAD.U32 R2, RZ, RZ, UR4 ;  /* 0x00000004ff027e24 */ /* 0x000fe4000f8e00ff */
[----:B------:R-:W-:-:S05]  /*b670*/  IMAD.U32 R3, RZ, RZ, UR5 ;  /* 0x00000005ff037e24 */ /* 0x000fca000f8e00ff */
[----:B------:R0:W3:Y:S01]  /*b680*/  @P0 LDG.E R8, desc[UR46][R2.64] ;  /* 0x0000002e02080981 */ /* 0x0000e2000c1e1900 */
[----:B------:R-:W-:Y:S01]  /*b690*/  UMOV UR4, 0xffffffff ;  /* 0xffffffff00047882 */ /* 0x000fe20000000000 */
[----:B------:R-:W1:Y:S01]  /*b6a0*/  S2R R0, SR_TID.X ;  /* 0x0000000000007919 */ /* 0x000e620000002100 */
[----:B0-----:R-:W0:Y:S02]  /*b6b0*/  LDC.64 R2, c[0x0][0x418] ;  /* 0x00010600ff027b82 */ /* 0x001e240000000a00 */
[----:B0-----:R-:W-:Y:S02]  /*b6c0*/  ISETP.NE.U32.AND P0, PT, R2, RZ, PT ;  /* 0x000000ff0200720c */ /* 0x001fe40003f05070 */
[----:B-1----:R-:W-:Y:S02]  /*b6d0*/  SHF.R.U32.HI R0, RZ, 0x5, R0 ;  /* 0x00000005ff007819 */ /* 0x002fe40000011600 */
[----:B------:R-:W-:Y:S02]  /*b6e0*/  ISETP.NE.AND.EX P1, PT, R3, RZ, PT, P0 ;  /* 0x000000ff0300720c */ /* 0x000fe40003f25300 */
[----:B------:R-:W-:-:S02]  /*b6f0*/  LOP3.LUT R0, R0, 0x3, RZ, 0xc0, !PT ;  /* 0x0000000300007812 */ /* 0x000fc400078ec0ff */
[----:B--2---:R-:W-:-:S09]  /*b700*/  LOP3.LUT R19, R19, 0xfffffffe, RZ, 0xc0, !PT ;  /* 0xfffffffe13137812 */ /* 0x004fd200078ec0ff */
[----:B------:R-:W-:Y:S02]  /*b710*/  @P1 LOP3.LUT R19, R19, 0x1, RZ, 0xfc, !PT ;  /* 0x0000000113131812 */ /* 0x000fe400078efcff */
[----:B---3--:R-:W-:Y:S01]  /*b720*/  SHF.R.S32.HI R9, RZ, 0x1f, R8 ;  /* 0x0000001fff097819 */ /* 0x008fe20000011408 */
[----:B------:R0:W-:Y:S01]  /*b730*/  STL [R1+0xc], R8 ;  /* 0x00000c0801007387 */ /* 0x0001e20000100800 */
[----:B------:R-:W-:-:S03]  /*b740*/  SEL R16, R8, RZ, !P1 ;  /* 0x000000ff08107207 */ /* 0x000fc60004800000 */
[----:B------:R0:W-:Y:S04]  /*b750*/  STL [R1+0x14], R9 ;  /* 0x0000140901007387 */ /* 0x0001e80000100800 */
[----:B------:R0:W-:Y:S01]  /*b760*/  STL [R1+0x10], R19 ;  /* 0x0000101301007387 */ /* 0x0001e20000100800 */
[----:B------:R-:W-:Y:S05]  /*b770*/  BRA.DIV UR4, `(.L_x_45) ;  /* 0x0000003604e87947 */ /* 0x000fea000b800000 */
[----:B------:R1:W2:Y:S02]  /*b780*/  SHFL.IDX PT, R14, R0, RZ, 0x1f ;  /* 0x00001fff000e7589 */ /* 0x0002a400000e0000 */
.L_x_103:
[----:B------:R-:W-:Y:S01]  /*b790*/  PLOP3.LUT P2, PT, PT, PT, PT, 0x8, 0x0 ;  /* 0x000000000000781c */ /* 0x000fe20003f4e170 */
[----:B-1----:R-:W-:Y:S01]  /*b7a0*/  IMAD.MOV.U32 R0, RZ, RZ, R19 ;  /* 0x000000ffff007224 */ /* 0x002fe200078e0013 */
[----:B--2---:R-:W-:-:S04]  /*b7b0*/  ISETP.NE.AND P0, PT, R14, RZ, PT ;  /* 0x000000ff0e00720c */ /* 0x004fc80003f05270 */
[----:B------:R-:W-:-:S07]  /*b7c0*/  LOP3.LUT R0, R0, 0xfffffffd, RZ, 0xc0, !PT ;  /* 0xfffffffd00007812 */ /* 0x000fce00078ec0ff */
[----:B------:R-:W-:-:S05]  /*b7d0*/  @P2 LOP3.LUT R0, R0, 0x2, RZ, 0xfc, !PT ;  /* 0x0000000200002812 */ /* 0x000fca00078efcff */
[----:B------:R1:W-:Y:S01]  /*b7e0*/  STL [R1+0x10], R0 ;  /* 0x0000100001007387 */ /* 0x0003e20000100800 */
[----:B------:R-:W-:Y:S05]  /*b7f0*/  @P0 BRA `(.L_x_46) ;  /* 0x0000000400900947 */ /* 0x000fea0003800000 */
[----:B------:R-:W-:-:S06]  /*b800*/  ULEA.HI.SX32 UR4, UR39, 0xffffffff, 0x19 ;  /* 0xffffffff27047891 */ /* 0x000fcc000f8fca3f */
[----:B-1----:R-:W-:Y:S01]  /*b810*/  IMAD.U32 R0, RZ, RZ, UR4 ;  /* 0x00000004ff007e24 */ /* 0x002fe2000f8e00ff */
[----:B------:R-:W-:-:S03]  /*b820*/  UMOV UR4, 0xffffffff ;  /* 0xffffffff00047882 */ /* 0x000fc60000000000 */
[----:B------:R-:W-:Y:S05]  /*b830*/  BRA.DIV UR4, `(.L_x_47) ;  /* 0x0000003604d87947 */ /* 0x000fea000b800000 */
[----:B------:R-:W-:-:S13]  /*b840*/  ELECT P6, URZ, PT ;  /* 0x00000000003f782f */ /* 0x000fda00038c0000 */
.L_x_106:
[----:B------:R-:W-:Y:S05]  /*b850*/  @!P6 BRA `(.L_x_46) ;  /* 0x000000040078e947 */ /* 0x000fea0003800000 */
[----:B------:R-:W-:Y:S01]  /*b860*/  IMAD.MOV.U32 R16, RZ, RZ, R8 ;  /* 0x000000ffff107224 */ /* 0x000fe200078e0008 */
[----:B------:R-:W-:Y:S06]  /*b870*/  @!P1 BRA `(.L_x_48) ;  /* 0x0000000000449947 */ /* 0x000fec0003800000 */
[----:B------:R-:W1:Y:S01]  /*b880*/  LDC R7, c[0x0][0x43c] ;  /* 0x00010f00ff077b82 */ /* 0x000e620000000800 */
[----:B------:R-:W-:Y:S01]  /*b890*/  ULDC.64 UR4, c[0x0][0x428] ;  /* 0x00010a0000047ab9 */ /* 0x000fe20000000a00 */
[----:B-1----:R-:W-:-:S13]  /*b8a0*/  ISETP.NE.AND P0, PT, R7, 0x1, PT ;  /* 0x000000010700780c */ /* 0x002fda0003f05270 */
[----:B------:R-:W1:Y:S02]  /*b8b0*/  @P0 LDC.64 R4, c[0x0][0x440] ;  /* 0x00011000ff040b82 */ /* 0x000e640000000a00 */
[----:B-1----:R-:W-:-:S04]  /*b8c0*/  @P0 IMAD.HI.U32 R6, R0, R4, RZ ;  /* 0x0000000400060227 */ /* 0x002fc800078e00ff */
[----:B------:R-:W-:Y:S01]  /*b8d0*/  IMAD.MOV.U32 R4, RZ, RZ, R0 ;  /* 0x000000ffff047224 */ /* 0x000fe200078e0000 */
[----:B------:R-:W-:Y:S01]  /*b8e0*/  @P0 SHF.R.U32.HI R4, RZ, R5, R6 ;  /* 0x00000005ff040219 */ /* 0x000fe20000011606 */
[----:B------:R-:W-:-:S04]  /*b8f0*/  IMAD R6, R9, UR4, RZ ;  /* 0x0000000409067c24 */ /* 0x000fc8000f8e02ff */
[----:B------:R-:W-:Y:S02]  /*b900*/  IMAD.MOV R5, RZ, RZ, -R4 ;  /* 0x000000ffff057224 */ /* 0x000fe400078e0a04 */
[----:B------:R-:W-:Y:S02]  /*b910*/  IMAD R6, R8, UR5, R6 ;  /* 0x0000000508067c24 */ /* 0x000fe4000f8e0206 */
[----:B------:R-:W-:Y:S01]  /*b920*/  IMAD R0, R7, R5, R0 ;  /* 0x0000000507007224 */ /* 0x000fe200078e0200 */
[----:B------:R-:W-:-:S03]  /*b930*/  SHF.R.S32.HI R5, RZ, 0x1f, R4 ;  /* 0x0000001fff057819 */ /* 0x000fc60000011404 */
[----:B------:R-:W-:-:S04]  /*b940*/  IMAD.WIDE.U32 R4, R8, UR4, R4 ;  /* 0x0000000408047c25 */ /* 0x000fc8000f8e0004 */
[----:B------:R-:W-:Y:S01]  /*b950*/  IMAD.IADD R6, R5, 0x1, R6 ;  /* 0x0000000105067824 */ /* 0x000fe200078e0206 */
[----:B------:R-:W-:-:S04]  /*b960*/  LEA R2, P0, R4, R2, 0x2 ;  /* 0x0000000204027211 */ /* 0x000fc800078010ff */
[----:B------:R-:W-:-:S05]  /*b970*/  LEA.HI.X R3, R4, R3, R6, 0x2, P0 ;  /* 0x0000000304037211 */ /* 0x000fca00000f1406 */
[----:B------:R1:W5:Y:S04]  /*b980*/  LDG.E R16, desc[UR46][R2.64] ;  /* 0x0000002e02107981 */ /* 0x000368000c1e1900 */
.L_x_48:
[----:B------:R-:W2:Y:S04]  /*b990*/  LDL R4, [R1] ;  /* 0x0000000001047983 */ /* 0x000ea80000100800 */
[----:B-1----:R-:W3:Y:S01]  /*b9a0*/  LDL R3, [R1+0x8] ;  /* 0x0000080001037983 */ /* 0x002ee20000100800 */
[----:B------:R-:W1:Y:S02]  /*b9b0*/  S2R R2, SR_TID.X ;  /* 0x0000000000027919 */ /* 0x000e640000002100 */
[----:B-1----:R-:W-:-:S04]  /*b9c0*/  LOP3.LUT R2, R2, 0x7f, RZ, 0xc0, !PT ;  /* 0x0000007f02027812 */ /* 0x002fc800078ec0ff */
[----:B------:R-:W-:Y:S02]  /*b9d0*/  ISETP.NE.AND P1, PT, R2, RZ, PT ;  /* 0x000000ff0200720c */ /* 0x000fe40003f25270 */
[----:B--2---:R-:W-:Y:S02]  /*b9e0*/  LEA R4, R4, UR41, 0x3 ;  /* 0x0000002904047c11 */ /* 0x004fe4000f8e18ff */
[----:B---3--:R-:W-:-:S04]  /*b9f0*/  SHF.L.U32 R3, R3, 0x1f, RZ ;  /* 0x0000001f03037819 */ /* 0x008fc800000006ff */
[----:B------:R-:W1:Y:S02]  /*ba00*/  SYNCS.PHASECHK.TRANS64.TRYWAIT P0, [R4+URZ+0x38880], R3 ;  /* 0x03888003040075a7 */ /* 0x000e64000800017f */
[----:B-1----:R-:W-:Y:S05]  /*ba10*/  @!P0 BRA `(.L_x_49) ;  /* 0x0000003400808947 */ /* 0x002fea0003800000 */
.L_x_107:
[----:B------:R-:W-:Y:S05]  /*ba20*/  @P1 BRA `(.L_x_50) ;  /* 0x00000000001c1947 */ /* 0x000fea0003800000 */
[----:B------:R-:W2:Y:S02]  /*ba30*/  S2R R2, SR_TID.X ;  /* 0x0000000000027919 */ /* 0x000ea40000002100 */
[----:B--2---:R-:W-:Y:S01]  /*ba40*/  LOP3.LUT R5, R2, 0x1f, RZ, 0xc0, !PT ;  /* 0x0000001f02057812 */ /* 0x004fe200078ec0ff */
[----:B------:R-:W-:-:S03]  /*ba50*/  IMAD.MOV.U32 R2, RZ, RZ, 0x8000 ;  /* 0x00008000ff027424 */ /* 0x000fc600078e00ff */
[----:B------:R-:W-:Y:S01]  /*ba60*/  ISETP.NE.AND P0, PT, R5, RZ, PT ;  /* 0x000000ff0500720c */ /* 0x000fe20003f05270 */
[----:B------:R2:W-:-:S12]  /*ba70*/  SYNCS.ARRIVE.TRANS64 RZ, [R4+URZ+0x38870], R2 ;  /* 0x0388700204ff79a7 */ /* 0x0005d8000800003f */
[----:B--2---:R-:W-:Y:S05]  /*ba80*/  @!P0 BRA `(.L_x_50) ;  /* 0x0000000000048947 */ /* 0x004fea0003800000 */
[----:B------:R-:W-:Y:S01]  /*ba90*/  BPT.TRAP 0x1 ;  /* 0x000000040000795c */ /* 0x000fe20000300000 */
.L_x_50:
[----:B------:R-:W2:Y:S01]  /*baa0*/  LDL R2, [R1] ;  /* 0x0000000001027983 */ /* 0x000ea20000100800 */
[----:B------:R-:W-:Y:S01]  /*bab0*/  R2UR UR33, R4 ;  /* 0x00000000042172ca */ /* 0x000fe200000e0000 */
[----:B------:R-:W-:Y:S01]  /*bac0*/  IMAD.SHL.U32 R0, R0, 0x80, RZ ;  /* 0x0000008000007824 */ /* 0x000fe200078e00ff */
[----:B-----5:R-:W-:Y:S01]  /*bad0*/  R2UR UR37, R16 ;  /* 0x00000000102572ca */ /* 0x020fe200000e0000 */
[----:B------:R-:W-:Y:S01]  /*bae0*/  UIADD3 UR4, UP0, UR52, 0x470, URZ ;  /* 0x0000047034047890 */ /* 0x000fe2000ff1e03f */
[----:B------:R-:W-:Y:S02]  /*baf0*/  UMOV UR6, 0x0 ;  /* 0x0000000000067882 */ /* 0x000fe40000000000 */
[----:B------:R-:W-:Y:S01]  /*bb00*/  R2UR UR35, R0 ;  /* 0x00000000002372ca */ /* 0x000fe200000e0000 */
[----:B------:R-:W-:Y:S01]  /*bb10*/  UIADD3.X UR5, URZ, UR53, URZ, UP0, !UPT ;  /* 0x000000353f057290 */ /* 0x000fe200087fe43f */
[----:B------:R-:W-:Y:S01]  /*bb20*/  UMOV UR7, 0x14f00000 ;  /* 0x14f0000000077882 */ /* 0x000fe20000000000 */
[----:B------:R-:W-:Y:S01]  /*bb30*/  UMOV UR34, URZ ;  /* 0x0000003f00227c82 */ /* 0x000fe20008000000 */
[----:B------:R-:W-:Y:S01]  /*bb40*/  UMOV UR10, 0x80 ;  /* 0x00000080000a7882 */ /* 0x000fe20000000000 */
[----:B------:R-:W-:-:S02]  /*bb50*/  UMOV UR12, UR36 ;  /* 0x00000024000c7c82 */ /* 0x000fc40008000000 */
[----:B------:R-:W-:Y:S02]  /*bb60*/  UIADD3 UR33, UR33, 0x38870, URZ ;  /* 0x0003887021217890 */ /* 0x000fe4000fffe03f */
[----:B------:R-:W-:-:S04]  /*bb70*/  UMOV UR13, UR37 ;  /* 0x00000025000d7c82 */ /* 0x000fc80008000000 */
[----:B------:R-:W-:Y:S01]  /*bb80*/  UMOV UR11, UR35 ;  /* 0x00000023000b7c82 */ /* 0x000fe20008000000 */
[----:B------:R-:W-:Y:S01]  /*bb90*/  UMOV UR9, UR33 ;  /* 0x0000002100097c82 */ /* 0x000fe20008000000 */
[----:B--2---:R-:W-:-:S04]  /*bba0*/  LEA R2, R2, UR41, 0xf ;  /* 0x0000002902027c11 */ /* 0x004fc8000f8e78ff */
[----:B------:R-:W-:-:S13]  /*bbb0*/  R2UR UR8, R2 ;  /* 0x00000000020872ca */ /* 0x000fda00000e0000 */
[----:B------:R-:W-:Y:S02]  /*bbc0*/  UIADD3 UR32, UR8, 0x10400, URZ ;  /* 0x0001040008207890 */ /* 0x000fe4000fffe03f */
[----:B------:R-:W-:-:S07]  /*bbd0*/  UIADD3 UR8, UR8, 0x14400, URZ ;  /* 0x0001440008087890 */ /* 0x000fce000fffe03f */
[----:B------:R2:W-:Y:S02]  /*bbe0*/  UTMALDG.4D [UR32], [UR4], desc[UR6] ;  /* 0x00000620040075b4 */ /* 0x0005e40008019000 */
[----:B------:R2:W-:Y:S01]  /*bbf0*/  UTMALDG.4D [UR8], [UR4], desc[UR6] ;  /* 0x00000608040075b4 */ /* 0x0005e20008019000 */
[----:B------:R-:W3:Y:S02]  /*bc00*/  SYNCS.PHASECHK.TRANS64.TRYWAIT P0, [R4+URZ+0x38840], R3 ;  /* 0x03884003040075a7 */ /* 0x000ee4000800017f */
[----:B--23--:R-:W-:Y:S05]  /*bc10*/  @!P0 BRA `(.L_x_51) ;  /* 0x0000003400148947 */ /* 0x00cfea0003800000 */
.L_x_108:
[----:B------:R-:W-:Y:S05]  /*bc20*/  @P1 BRA `(.L_x_52) ;  /* 0x00000000001c1947 */ /* 0x000fea0003800000 */
[----:B------:R-:W3:Y:S01]  /*bc30*/  S2R R5, SR_TID.X ;  /* 0x0000000000057919 */ /* 0x000ee20000002100 */
[----:B-12---:R-:W-:-:S04]  /*bc40*/  IMAD.MOV.U32 R3, RZ, RZ, 0x8000 ;  /* 0x00008000ff037424 */ /* 0x006fc800078e00ff */
[----:B------:R4:W-:Y:S01]  /*bc50*/  SYNCS.ARRIVE.TRANS64 RZ, [R4+URZ+0x38830], R3 ;  /* 0x0388300304ff79a7 */ /* 0x0009e2000800003f */
[----:B---3--:R-:W-:-:S04]  /*bc60*/  LOP3.LUT R5, R5, 0x1f, RZ, 0xc0, !PT ;  /* 0x0000001f05057812 */ /* 0x008fc800078ec0ff */
[----:B------:R-:W-:-:S13]  /*bc70*/  ISETP.NE.AND P0, PT, R5, RZ, PT ;  /* 0x000000ff0500720c */ /* 0x000fda0003f05270 */
[----:B----4-:R-:W-:Y:S05]  /*bc80*/  @!P0 BRA `(.L_x_52) ;  /* 0x0000000000048947 */ /* 0x010fea0003800000 */
[----:B------:R-:W-:Y:S01]  /*bc90*/  BPT.TRAP 0x1 ;  /* 0x000000040000795c */ /* 0x000fe20000300000 */
.L_x_52:
[----:B-12---:R-:W2:Y:S01]  /*bca0*/  LDL.LU R3, [R1+0x10] ;  /* 0x0000100001037983 */ /* 0x006ea20000300800 */
[----:B------:R-:W-:Y:S01]  /*bcb0*/  R2UR UR8, R2 ;  /* 0x00000000020872ca */ /* 0x000fe200000e0000 */
[----:B------:R-:W-:Y:S01]  /*bcc0*/  UIADD3 UR4, UP0, UR52, 0x370, URZ ;  /* 0x0000037034047890 */ /* 0x000fe2000ff1e03f */
[----:B------:R-:W-:Y:S01]  /*bcd0*/  R2UR UR17, R4 ;  /* 0x00000000041172ca */ /* 0x000fe200000e0000 */
[----:B------:R-:W-:Y:S01]  /*bce0*/  UMOV UR6, 0x0 ;  /* 0x0000000000067882 */ /* 0x000fe20000000000 */
[----:B------:R-:W-:Y:S01]  /*bcf0*/  PLOP3.LUT P0, PT, PT, PT, PT, 0x80, 0x0 ;  /* 0x000000000000781c */ /* 0x000fe20003f0f070 */
[----:B------:R-:W-:Y:S01]  /*bd00*/  UIADD3.X UR5, URZ, UR53, URZ, UP0, !UPT ;  /* 0x000000353f057290 */ /* 0x000fe200087fe43f */
[----:B------:R-:W-:Y:S01]  /*bd10*/  R2UR UR19, R0 ;  /* 0x00000000001372ca */ /* 0x000fe200000e0000 */
[----:B------:R-:W-:Y:S01]  /*bd20*/  UMOV UR7, 0x14f00000 ;  /* 0x14f0000000077882 */ /* 0x000fe20000000000 */
[----:B------:R-:W-:Y:S01]  /*bd30*/  R2UR UR21, R16 ;  /* 0x00000000101572ca */ /* 0x000fe200000e0000 */
[----:B------:R-:W-:Y:S01]  /*bd40*/  UMOV UR18, URZ ;  /* 0x0000003f00127c82 */ /* 0x000fe20008000000 */
[----:B------:R-:W-:Y:S01]  /*bd50*/  UMOV UR20, UR36 ;  /* 0x0000002400147c82 */ /* 0x000fe20008000000 */
[----:B------:R-:W-:Y:S01]  /*bd60*/  UMOV UR10, 0x80 ;  /* 0x00000080000a7882 */ /* 0x000fe20000000000 */
[----:B------:R-:W-:Y:S01]  /*bd70*/  UMOV UR12, UR36 ;  /* 0x00000024000c7c82 */ /* 0x000fe20008000000 */
[----:B------:R-:W-:-:S02]  /*bd80*/  UIADD3 UR16, UR8, 0x28400, URZ ;  /* 0x0002840008107890 */ /* 0x000fc4000fffe03f */
[----:B------:R-:W-:Y:S02]  /*bd90*/  UIADD3 UR17, UR17, 0x38830, URZ ;  /* 0x0003883011117890 */ /* 0x000fe4000fffe03f */
[----:B------:R-:W-:Y:S02]  /*bda0*/  UIADD3 UR8, UR8, 0x2c400, URZ ;  /* 0x0002c40008087890 */ /* 0x000fe4000fffe03f */
[----:B------:R-:W-:Y:S02]  /*bdb0*/  UMOV UR11, UR19 ;  /* 0x00000013000b7c82 */ /* 0x000fe40008000000 */
[----:B------:R-:W-:Y:S01]  /*bdc0*/  UMOV UR13, UR21 ;  /* 0x00000015000d7c82 */ /* 0x000fe20008000000 */
[----:B------:R-:W-:Y:S02]  /*bdd0*/  UMOV UR9, UR17 ;  /* 0x0000001100097c82 */ /* 0x000fe40008000000 */
[----:B------:R3:W-:Y:S02]  /*bde0*/  UTMALDG.4D [UR16], [UR4], desc[UR6] ;  /* 0x00000610040075b4 */ /* 0x0007e40008019000 */
[----:B------:R3:W-:Y:S01]  /*bdf0*/  UTMALDG.4D [UR8], [UR4], desc[UR6] ;  /* 0x00000608040075b4 */ /* 0x0007e20008019000 */
[----:B--2---:R-:W-:-:S04]  /*be00*/  LOP3.LUT R3, R3, 0xfffffffd, RZ, 0xc0, !PT ;  /* 0xfffffffd03037812 */ /* 0x004fc800078ec0ff */
[----:B------:R-:W-:-:S05]  /*be10*/  @P0 LOP3.LUT R3, R3, 0x2, RZ, 0xfc, !PT ;  /* 0x0000000203030812 */ /* 0x000fca00078efcff */
[----:B------:R3:W-:Y:S01]  /*be20*/  STL [R1+0x10], R3 ;  /* 0x0000100301007387 */ /* 0x0007e20000100800 */
[----:B------:R-:W-:Y:S01]  /*be30*/  NOP ;  /* 0x0000000000007918 */ /* 0x000fe20000000000 */
.L_x_46:
[----:B------:R-:W-:Y:S05]  /*be40*/  WARPSYNC.ALL ;  /* 0x0000000000007948 */ /* 0x000fea0003800000 */
[----:B---3--:R-:W-:Y:S01]  /*be50*/  UIADD3 UR4, UR41, 0x20400, URZ ;  /* 0x0002040029047890 */ /* 0x008fe2000fffe03f */
[----:B------:R-:W-:Y:S03]  /*be60*/  BAR.SYNC.DEFER_BLOCKING 0x8, 0x180 ;  /* 0x0206000000007b1d */ /* 0x000fe60000010000 */
[----:B------:R-:W-:-:S06]  /*be70*/  ULOP3.LUT UP0, URZ, UR4, 0x3ff, URZ, 0xc0, !UPT ;  /* 0x000003ff043f7892 */ /* 0x000fcc000f80c03f */
[----:B------:R-:W-:-:S13]  /*be80*/  PLOP3.LUT P0, PT, PT, PT, UP0, 0x80, 0x0 ;  /* 0x000000000000781c */ /* 0x000fda0003f0f008 */
[----:B------:R-:W-:Y:S05]  /*be90*/  @!P0 BRA `(.L_x_53) ;  /* 0x0000000000408947 */ /* 0x000fea0003800000 */
[----:B------:R-:W-:Y:S01]  /*bea0*/  MOV R2, 0x0 ;  /* 0x0000000000027802 */ /* 0x000fe20000000f00 */
[----:B------:R-:W-:Y:S01]  /*beb0*/  ULDC.64 UR6, c[0x4][0x1c8] ;  /* 0x0100720000067ab9 */ /* 0x000fe20000000a00 */
[----:B------:R-:W-:Y:S01]  /*bec0*/  ULDC.64 UR8, c[0x4][0x1d0] ;  /* 0x0100740000087ab9 */ /* 0x000fe20000000a00 */
[----:B------:R-:W-:Y:S01]  /*bed0*/  ULDC.64 UR4, c[0x4][0x138] ;  /* 0x01004e0000047ab9 */ /* 0x000fe20000000a00 */
[----:B------:R-:W-:Y:S02]  /*bee0*/  IMAD.U32 R4, RZ, RZ, UR6 ;  /* 0x00000006ff047e24 */ /* 0x000fe4000f8e00ff */
[----:B------:R-:W2:Y:S01]  /*bef0*/  LDC.64 R2, c[0x4][R2] ;  /* 0x0100000002027b82 */ /* 0x000ea20000000a00 */
[----:B------:R-:W-:Y:S02]  /*bf00*/  IMAD.U32 R5, RZ, RZ, UR7 ;  /* 0x00000007ff057e24 */ /* 0x000fe4000f8e00ff */
[----:B------:R-:W-:Y:S02]  /*bf10*/  IMAD.U32 R6, RZ, RZ, UR8 ;  /* 0x00000008ff067e24 */ /* 0x000fe4000f8e00ff */
[----:B------:R-:W-:-:S02]  /*bf20*/  IMAD.U32 R7, RZ, RZ, UR9 ;  /* 0x00000009ff077e24 */ /* 0x000fc4000f8e00ff */
[----:B------:R-:W-:Y:S02]  /*bf30*/  IMAD.U32 R10, RZ, RZ, UR4 ;  /* 0x00000004ff0a7e24 */ /* 0x000fe4000f8e00ff */
[----:B------:R-:W-:Y:S02]  /*bf40*/  IMAD.U32 R11, RZ, RZ, UR5 ;  /* 0x00000005ff0b7e24 */ /* 0x000fe4000f8e00ff */
[----:B0-----:R-:W-:Y:S02]  /*bf50*/  IMAD.MOV.U32 R8, RZ, RZ, 0x70 ;  /* 0x00000070ff087424 */ /* 0x001fe400078e00ff */
[----:B------:R-:W-:Y:S02]  /*bf60*/  IMAD.MOV.U32 R12, RZ, RZ, 0x1 ;  /* 0x00000001ff0c7424 */ /* 0x000fe400078e00ff */
[----:B------:R-:W-:-:S07]  /*bf70*/  IMAD.MOV.U32 R13, RZ, RZ, RZ ;  /* 0x000000ffff0d7224 */ /* 0x000fce00078e00ff */
[----:B------:R-:W-:-:S07]  /*bf80*/  LEPC R20, `(.L_x_53) ;  /* 0x000000001014794e */ /* 0x000fce0000000000 */
[----:B-12---:R-:W-:Y:S05]  /*bf90*/  CALL.ABS.NOINC R2 ;  /* 0x0000000002007343 */ /* 0x006fea0003c00000 */
.L_x_53:
[----:B0-----:R0:W5:Y:S01]  /*bfa0*/  LDL R9, [R1+0x28] ;  /* 0x0000280001097983 */ /* 0x0011620000100800 */
[----:B------:R-:W2:Y:S01]  /*bfb0*/  LDC R8, c[0x0][0x448] ;  /* 0x00011200ff087b82 */ /* 0x000ea20000000800 */
[----:B------:R-:W-:Y:S01]  /*bfc0*/  USHF.R.S32.HI UR4, URZ, 0x1f, UR36 ;  /* 0x0000001f3f047899 */ /* 0x000fe20008011424 */
[----:B------:R-:W3:Y:S01]  /*bfd0*/  S2R R2, SR_TID.X ;  /* 0x0000000000027919 */ /* 0x000ee20000002100 */
[----:B------:R-:W-:Y:S01]  /*bfe0*/  ULDC.64 UR8, c[0x0][0x2d8] ;  /* 0x0000b60000087ab9 */ /* 0x000fe20000000a00 */
[----:B------:R-:W-:Y:S01]  /*bff0*/  USHF.R.S32.HI UR7, URZ, 0x1f, UR44 ;  /* 0x0000001f3f077899 */ /* 0x000fe2000801142c */
[----:B------:R-:W4:Y:S03]  /*c000*/  S2R R19, SR_TID.X ;  /* 0x0000000000137919 */ /* 0x000f260000002100 */
[----:B------:R-:W0:Y:S01]  /*c010*/  LDC R4, c[0x0][0xc38] ;  /* 0x00030e00ff047b82 */ /* 0x000e220000000800 */
[----:B------:R-:W-:Y:S01]  /*c020*/  UIMAD UR6, UR4, UR8, URZ ;  /* 0x00000008040672a4 */ /* 0x000fe2000f8e023f */
[----:B------:R-:W4:Y:S01]  /*c030*/  S2R R7, SR_TID.X ;  /* 0x0000000000077919 */ /* 0x000f220000002100 */
[----:B------:R-:W-:-:S02]  /*c040*/  UIMAD.WIDE.U32 UR4, UR36, UR8, URZ ;  /* 0x00000008240472a5 */ /* 0x000fc4000f8e003f */
[----:B------:R-:W-:-:S03]  /*c050*/  UIMAD UR6, UR36, UR9, UR6 ;  /* 0x00000009240672a4 */ /* 0x000fc6000f8e0206 */
[----:B------:R-:W-:Y:S01]  /*c060*/  ULDC.64 UR8, c[0x0][0x2e0] ;  /* 0x0000b80000087ab9 */ /* 0x000fe20000000a00 */
[----:B------:R-:W-:Y:S02]  /*c070*/  UIADD3 UR5, UR5, UR6, URZ ;  /* 0x0000000605057290 */ /* 0x000fe4000fffe03f */
[----:B------:R-:W-:Y:S02]  /*c080*/  UIMAD UR6, UR7, UR8, URZ ;  /* 0x00000008070672a4 */ /* 0x000fe4000f8e023f */
[----:B------:R-:W-:Y:S01]  /*c090*/  UIMAD.WIDE.U32 UR4, UR44, UR8, UR4 ;  /* 0x000000082c0472a5 */ /* 0x000fe2000f8e0004 */
[----:B--2---:R-:W-:Y:S01]  /*c0a0*/  ISETP.NE.AND P0, PT, R8, 0x1, PT ;  /* 0x000000010800780c */ /* 0x004fe20003f05270 */
[----:B------:R-:W-:-:S04]  /*c0b0*/  UIMAD UR6, UR44, UR9, UR6 ;  /* 0x000000092c0672a4 */ /* 0x000fc8000f8e0206 */
[----:B------:R-:W-:-:S03]  /*c0c0*/  UIADD3 UR5, UR5, UR6, URZ ;  /* 0x0000000605057290 */ /* 0x000fc6000fffe03f */
[----:B------:R-:W-:Y:S01]  /*c0d0*/  ULDC.64 UR6, c[0x0][0x280] ;  /* 0x0000a00000067ab9 */ /* 0x000fe20000000a00 */
[----:B---3--:R-:W-:-:S04]  /*c0e0*/  LOP3.LUT R2, R2, 0x7f, RZ, 0xc0, !PT ;  /* 0x0000007f02027812 */ /* 0x008fc800078ec0ff */
[----:B------:R-:W2:Y:S01]  /*c0f0*/  @P0 LDC R3, c[0x0][0x44c] ;  /* 0x00011300ff030b82 */ /* 0x000ea20000000800 */
[----:B-1----:R-:W-:Y:S01]  /*c100*/  SHF.R.U32.HI R0, RZ, 0x3, R2 ;  /* 0x00000003ff007819 */ /* 0x002fe20000011602 */
[----:B----4-:R-:W-:Y:S02]  /*c110*/  IMAD.SHL.U32 R19, R19, 0x10, RZ ;  /* 0x0000001013137824 */ /* 0x010fe400078e00ff */
[----:B------:R-:W-:Y:S02]  /*c120*/  IMAD R2, RZ, RZ, -UR45 ;  /* 0x8000002dff027e24 */ /* 0x000fe4000f8e02ff */
[----:B------:R-:W-:Y:S01]  /*c130*/  IMAD.SHL.U32 R7, R7, 0x10, RZ ;  /* 0x0000001007077824 */ /* 0x000fe200078e00ff */
[----:B------:R-:W-:Y:S01]  /*c140*/  LOP3.LUT R19, R0, 0x70, R19, 0xf8, !PT ;  /* 0x0000007000137812 */ /* 0x000fe200078ef813 */
[----:B0-----:R-:W-:Y:S01]  /*c150*/  IMAD R2, R4, R2, UR50 ;  /* 0x0000003204027e24 */ /* 0x001fe2000f8e0202 */
[----:B------:R-:W0:Y:S02]  /*c160*/  @P0 LDC R0, c[0x0][0x450] ;  /* 0x00011400ff000b82 */ /* 0x000e240000000800 */
[----:B------:R-:W-:Y:S01]  /*c170*/  LOP3.LUT R7, R7, 0x70, RZ, 0xc0, !PT ;  /* 0x0000007007077812 */ /* 0x000fe200078ec0ff */
[----:B------:R-:W-:-:S03]  /*c180*/  IMAD.SHL.U32 R4, R2, 0x80, RZ ;  /* 0x0000008002047824 */ /* 0x000fc600078e00ff */
[----:B------:R-:W-:Y:S02]  /*c190*/  LOP3.LUT R7, R7, 0x80, RZ, 0xfc, !PT ;  /* 0x0000008007077812 */ /* 0x000fe400078efcff */
[----:B------:R-:W-:Y:S02]  /*c1a0*/  LOP3.LUT R2, R19, R4, RZ, 0xfc, !PT ;  /* 0x0000000413027212 */ /* 0x000fe400078efcff */
[----:B------:R-:W1:Y:S03]  /*c1b0*/  S2R R19, SR_TID.X ;  /* 0x0000000000137919 */ /* 0x000e660000002100 */
[----:B------:R-:W-:Y:S02]  /*c1c0*/  IMAD.MOV.U32 R6, RZ, RZ, R2 ;  /* 0x000000ffff067224 */ /* 0x000fe400078e0002 */
[----:B--2---:R-:W-:-:S05]  /*c1d0*/  @P0 IMAD.HI.U32 R3, R2, R3, RZ ;  /* 0x0000000302030227 */ /* 0x004fca00078e00ff */
[----:B0-----:R-:W-:-:S04]  /*c1e0*/  @P0 SHF.R.U32.HI R6, RZ, R0, R3 ;  /* 0x00000000ff060219 */ /* 0x001fc80000011603 */
[--C-:B------:R-:W-:Y:S01]  /*c1f0*/  SHF.R.S32.HI R5, RZ, 0x1f, R6.reuse ;  /* 0x0000001fff057819 */ /* 0x100fe20000011406 */
[----:B------:R-:W-:-:S04]  /*c200*/  IMAD.MOV R0, RZ, RZ, -R6 ;  /* 0x000000ffff007224 */ /* 0x000fc800078e0a06 */
[----:B------:R-:W-:Y:S02]  /*c210*/  IMAD R0, R8, R0, R2 ;  /* 0x0000000008007224 */ /* 0x000fe400078e0202 */
[----:B------:R-:W0:Y:S01]  /*c220*/  LDC.64 R2, c[0x0][0x2d0] ;  /* 0x0000b400ff027b82 */ /* 0x000e220000000a00 */
[----:B-1----:R-:W-:-:S05]  /*c230*/  IMAD.SHL.U32 R10, R19, 0x10, RZ ;  /* 0x00000010130a7824 */ /* 0x002fca00078e00ff */
[----:B------:R-:W-:Y:S01]  /*c240*/  LOP3.LUT R10, R10, 0x70, RZ, 0xc0, !PT ;  /* 0x000000700a0a7812 */ /* 0x000fe200078ec0ff */
[----:B0-----:R-:W-:-:S04]  /*c250*/  IMAD R5, R5, R2, RZ ;  /* 0x0000000205057224 */ /* 0x001fc800078e02ff */
[C---:B------:R-:W-:Y:S02]  /*c260*/  IMAD R5, R6.reuse, R3, R5 ;  /* 0x0000000306057224 */ /* 0x040fe400078e0205 */
[----:B------:R-:W-:Y:S01]  /*c270*/  IMAD.WIDE.U32 R2, R6, R2, UR4 ;  /* 0x0000000406027e25 */ /* 0x000fe2000f8e0002 */
[----:B------:R-:W-:-:S03]  /*c280*/  ULDC.64 UR4, c[0x0][0x2c8] ;  /* 0x0000b20000047ab9 */ /* 0x000fc60000000a00 */
[----:B------:R-:W-:Y:S01]  /*c290*/  IMAD.IADD R3, R3, 0x1, R5 ;  /* 0x0000000103037824 */ /* 0x000fe200078e0205 */
[----:B------:R-:W-:Y:S01]  /*c2a0*/  SHF.R.S32.HI R5, RZ, 0x1f, R0 ;  /* 0x0000001fff057819 */ /* 0x000fe20000011400 */
[----:B------:R-:W-:-:S04]  /*c2b0*/  IMAD.WIDE.U32 R2, R0, UR4, R2 ;  /* 0x0000000400027c25 */ /* 0x000fc8000f8e0002 */
[----:B------:R-:W-:Y:S01]  /*c2c0*/  IMAD R5, R5, UR4, RZ ;  /* 0x0000000405057c24 */ /* 0x000fe2000f8e02ff */
[----:B------:R-:W-:Y:S02]  /*c2d0*/  ULDC UR4, c[0x0][0x2b8] ;  /* 0x0000ae0000047ab9 */ /* 0x000fe40000000800 */
[----:B------:R-:W-:Y:S01]  /*c2e0*/  ISETP.GE.AND P0, PT, R10, UR4, PT ;  /* 0x000000040a007c0c */ /* 0x000fe2000bf06270 */
[----:B------:R-:W-:Y:S01]  /*c2f0*/  IMAD R5, R0, UR5, R5 ;  /* 0x0000000500057c24 */ /* 0x000fe2000f8e0205 */
[----:B------:R-:W-:Y:S02]  /*c300*/  IADD3 R0, P2, R2, UR6, RZ ;  /* 0x0000000602007c10 */ /* 0x000fe4000ff5e0ff */
[----:B------:R-:W-:Y:S01]  /*c310*/  ISETP.GE.AND P1, PT, R7, UR4, PT ;  /* 0x0000000407007c0c */ /* 0x000fe2000bf26270 */
[----:B------:R-:W-:Y:S01]  /*c320*/  UMOV UR4, 0xffffffff ;  /* 0xffffffff00047882 */ /* 0x000fe20000000000 */
[----:B------:R-:W-:Y:S02]  /*c330*/  LOP3.LUT R19, R19, 0x7f, RZ, 0xc0, !PT ;  /* 0x0000007f13137812 */ /* 0x000fe400078ec0ff */
[----:B------:R-:W-:-:S02]  /*c340*/  IADD3.X R2, R3, UR7, R5, P2, !PT ;  /* 0x0000000703027c10 */ /* 0x000fc400097fe405 */
[----:B------:R-:W-:Y:S01]  /*c350*/  SHF.R.U32.HI R19, RZ, 0x3, R19 ;  /* 0x00000003ff137819 */ /* 0x000fe20000011613 */
[----:B------:R-:W-:Y:S06]  /*c360*/  BRA.DIV UR4, `(.L_x_54) ;  /* 0x0000002e04547947 */ /* 0x000fec000b800000 */
[----:B------:R-:W-:Y:S01]  /*c370*/  IMAD.IADD R4, R19, 0x1, R4 ;  /* 0x0000000113047824 */ /* 0x000fe200078e0204 */
[----:B------:R-:W-:Y:S01]  /*c380*/  ULDC UR4, c[0x0][0x288] ;  /* 0x0000a20000047ab9 */ /* 0x000fe20000000800 */
[----:B------:R-:W0:Y:S01]  /*c390*/  SHFL.IDX PT, R6, R0, RZ, 0x181f ;  /* 0x00181fff00067589 */ /* 0x000e2200000e0000 */
[----:B------:R-:W-:Y:S02]  /*c3a0*/  IMAD R3, R8, UR4, RZ ;  /* 0x0000000408037c24 */ /* 0x000fe4000f8e02ff */
[C---:B------:R-:W-:Y:S01]  /*c3b0*/  VIADD R5, R4.reuse, 0x10 ;  /* 0x0000001004057836 */ /* 0x040fe20000000000 */
[----:B------:R-:W1:Y:S02]  /*c3c0*/  SHFL.IDX PT, R7, R2, RZ, 0x181f ;  /* 0x00181fff02077589 */ /* 0x000e6400000e0000 */
[-C--:B------:R-:W-:Y:S02]  /*c3d0*/  ISETP.GE.AND P4, PT, R4, R3.reuse, PT ;  /* 0x000000030400720c */ /* 0x080fe40003f86270 */
[----:B------:R-:W-:Y:S01]  /*c3e0*/  ISETP.GE.AND P2, PT, R5, R3, PT ;  /* 0x000000030500720c */ /* 0x000fe20003f46270 */
[----:B------:R-:W-:Y:S04]  /*c3f0*/  SHFL.IDX PT, R8, R2, 0x1, 0x181f ;  /* 0x00381f0002087f89 */ /* 0x000fe800000e0000 */
[----:B------:R-:W2:Y:S06]  /*c400*/  SHFL.IDX PT, R5, R0, 0x1, 0x181f ;  /* 0x00381f0000057f89 */ /* 0x000eac00000e0000 */
[----:B0-----:R-:W-:-:S05]  /*c410*/  @!P4 IADD3 R6, P3, R10, R6, RZ ;  /* 0x000000060a06c210 */ /* 0x001fca0007f7e0ff */
[----:B-1----:R-:W-:-:S05]  /*c420*/  @!P4 IMAD.X R7, RZ, RZ, R7, P3 ;  /* 0x000000ffff07c224 */ /* 0x002fca00018e0607 */
[----:B-----5:R-:W-:Y:S01]  /*c430*/  @!P4 LDGSTS.E.BYPASS.LTC128B.128 [R9+0x20400], desc[UR46][R6.64], !P0 ;  /* 0x204000000609cfae */ /* 0x020fe2000c101d6e */
[----:B--2---:R-:W-:-:S03]  /*c440*/  @!P2 IADD3 R5, P3, R10, R5, RZ ;  /* 0x000000050a05a210 */ /* 0x004fc60007f7e0ff */
[----:B------:R0:W-:Y:S02]  /*c450*/  @!P4 LDGSTS.E.BYPASS.LTC128B.128 [R9+0x24400], desc[UR46][R6.64+0x80], !P1 ;  /* 0x244000800609cfae */ /* 0x0001e4000c901d6e */
[----:B0-----:R-:W-:-:S04]  /*c460*/  @!P2 IMAD.X R6, RZ, RZ, R8, P3 ;  /* 0x000000ffff06a224 */ /* 0x001fc800018e0608 */
[----:B------:R-:W-:Y:S02]  /*c470*/  @!P2 IMAD.MOV.U32 R7, RZ, RZ, R6 ;  /* 0x000000ffff07a224 */ /* 0x000fe400078e0006 */
[----:B------:R-:W-:Y:S02]  /*c480*/  @!P2 IMAD.MOV.U32 R6, RZ, RZ, R5 ;  /* 0x000000ffff06a224 */ /* 0x000fe400078e0005 */
[----:B------:R-:W-:-:S03]  /*c490*/  VIADD R5, R4, 0x20 ;  /* 0x0000002004057836 */ /* 0x000fc60000000000 */
[----:B------:R-:W-:Y:S04]  /*c4a0*/  @!P2 LDGSTS.E.BYPASS.LTC128B.128 [R9+0x20c00], desc[UR46][R6.64], !P0 ;  /* 0x20c000000609afae */ /* 0x000fe8000c101d6e */
[----:B------:R0:W-:Y:S01]  /*c4b0*/  @!P2 LDGSTS.E.BYPASS.LTC128B.128 [R9+0x24c00], desc[UR46][R6.64+0x80], !P1 ;  /* 0x24c000800609afae */ /* 0x0001e2000c901d6e */
[----:B------:R-:W-:-:S03]  /*c4c0*/  ISETP.GE.AND P2, PT, R5, R3, PT ;  /* 0x000000030500720c */ /* 0x000fc60003f46270 */
[----:B------:R-:W-:Y:S04]  /*c4d0*/  SHFL.IDX PT, R5, R2, 0x2, 0x181f ;  /* 0x00581f0002057f89 */ /* 0x000fe800000e0000 */
[----:B0-----:R-:W0:Y:S06]  /*c4e0*/  SHFL.IDX PT, R6, R0, 0x2, 0x181f ;  /* 0x00581f0000067f89 */ /* 0x001e2c00000e0000 */
[----:B0-----:R-:W-:-:S05]  /*c4f0*/  @!P2 IADD3 R6, P3, R10, R6, RZ ;  /* 0x000000060a06a210 */ /* 0x001fca0007f7e0ff */
[----:B------:R-:W-:-:S04]  /*c500*/  @!P2 IMAD.X R5, RZ, RZ, R5, P3 ;  /* 0x000000ffff05a224 */ /* 0x000fc800018e0605 */
        /* <DEDUP_REMOVED lines=33> */
[----:B0-----:R-:W0:Y:S04]  /*c720*/  SHFL.IDX PT, R6, R0, 0x6, 0x181f ;  /* 0x00d81f0000067f89 */ /* 0x001e2800000e0000 */
[----:B------:R-:W1:Y:S02]  /*c730*/  SHFL.IDX PT, R0, R0, 0x7, 0x181f ;  /* 0x00f81f0000007f89 */ /* 0x000e6400000e0000 */
[----:B0-----:R-:W-:-:S05]  /*c740*/  @!P2 IADD3 R6, P3, R10, R6, RZ ;  /* 0x000000060a06a210 */ /* 0x001fca0007f7e0ff */
[----:B------:R-:W-:-:S04]  /*c750*/  @!P2 IMAD.X R5, RZ, RZ, R5, P3 ;  /* 0x000000ffff05a224 */ /* 0x000fc800018e0605 */
[----:B------:R-:W-:Y:S02]  /*c760*/  @!P2 IMAD.MOV.U32 R7, RZ, RZ, R5 ;  /* 0x000000ffff07a224 */ /* 0x000fe400078e0005 */
[----:B------:R0:W2:Y:S04]  /*c770*/  SHFL.IDX PT, R5, R2, 0x7, 0x181f ;  /* 0x00f81f0002057f89 */ /* 0x0000a800000e0000 */
[----:B------:R0:W-:Y:S04]  /*c780*/  @!P2 LDGSTS.E.BYPASS.LTC128B.128 [R9+0x23400], desc[UR46][R6.64], !P0 ;  /* 0x234000000609afae */ /* 0x0001e8000c101d6e */
[----:B-1----:R0:W-:Y:S02]  /*c790*/  @!P2 LDGSTS.E.BYPASS.LTC128B.128 [R9+0x27400], desc[UR46][R6.64+0x80], !P1 ;  /* 0x274000800609afae */ /* 0x0021e4000c901d6e */
.L_x_125:
[----:B------:R-:W-:Y:S01]  /*c7a0*/  VIADD R4, R4, 0x70 ;  /* 0x0000007004047836 */ /* 0x000fe20000000000 */
[----:B------:R-:W-:Y:S04]  /*c7b0*/  BSSY B0, `(.L_x_55) ;  /* 0x000000a000007945 */ /* 0x000fe80003800000 */
[----:B------:R-:W-:-:S13]  /*c7c0*/  ISETP.GE.AND P2, PT, R4, R3, PT ;  /* 0x000000030400720c */ /* 0x000fda0003f46270 */
[----:B------:R-:W-:Y:S05]  /*c7d0*/  @P2 BRA `(.L_x_56) ;  /* 0x00000000001c2947 */ /* 0x000fea0003800000 */
[----:B0-----:R-:W-:-:S05]  /*c7e0*/  IADD3 R2, P2, R10, R0, RZ ;  /* 0x000000000a027210 */ /* 0x001fca0007f5e0ff */
[----:B--2---:R-:W-:-:S05]  /*c7f0*/  IMAD.X R3, RZ, RZ, R5, P2 ;  /* 0x000000ffff037224 */ /* 0x004fca00010e0605 */
[----:B------:R-:W-:Y:S01]  /*c800*/  @!PT LDS RZ, [RZ] ;  /* 0x00000000fffff984 */ /* 0x000fe20000000800 */
[----:B------:R-:W-:Y:S01]  /*c810*/  @!PT LDS RZ, [RZ] ;  /* 0x00000000fffff984 */ /* 0x000fe20000000800 */
[----:B------:R-:W-:Y:S01]  /*c820*/  @!PT LDS RZ, [RZ] ;  /* 0x00000000fffff984 */ /* 0x000fe20000000800 */
[----:B------:R1:W-:Y:S04]  /*c830*/  LDGSTS.E.BYPASS.LTC128B.128 [R9+0x23c00], desc[UR46][R2.64], !P0 ;  /* 0x23c0000002097fae */ /* 0x0003e8000c101d6e */
[----:B------:R1:W-:Y:S02]  /*c840*/  LDGSTS.E.BYPASS.LTC128B.128 [R9+0x27c00], desc[UR46][R2.64+0x80], !P1 ;  /* 0x27c0008002097fae */ /* 0x0003e4000c901d6e */
.L_x_56:
[----:B------:R-:W-:Y:S05]  /*c850*/  BSYNC B0 ;  /* 0x0000000000007941 */ /* 0x000fea0003800000 */
.L_x_55:
[----:B------:R-:W-:Y:S01]  /*c860*/  NOP ;  /* 0x0000000000007918 */ /* 0x000fe20000000000 */
[----:B------:R-:W-:Y:S01]  /*c870*/  SYNCS.ARRIVE.TRANS64.RED.A0T1 RZ, [UR41+0x38800], RZ ;  /* 0x038800ffffff79a7 */ /* 0x000fe20008200429 */
[----:B------:R-:W-:Y:S01]  /*c880*/  ARRIVES.LDGSTSBAR.64.TRANSCNT [UR41+0x38800] ;  /* 0x03880000ff0079b0 */ /* 0x000fe20008000aa9 */
[----:B------:R-:W-:Y:S01]  /*c890*/  NOP ;  /* 0x0000000000007918 */ /* 0x000fe20000000000 */
[----:B------:R-:W-:Y:S01]  /*c8a0*/  ULOP3.LUT UR4, UR48, 0x1, URZ, 0xc, !UPT ;  /* 0x0000000130047892 */ /* 0x000fe2000f8e0c3f */
[----:B------:R-:W-:Y:S05]  /*c8b0*/  SYNCS.ARRIVE.TRANS64.A1T0 RZ, [UR41+0x38800], RZ ;  /* 0x038800ffffff79a7 */ /* 0x000fea0008100029 */
[----:B------:R-:W-:-:S05]  /*c8c0*/  IMAD.U32 R0, RZ, RZ, UR4 ;  /* 0x00000004ff007e24 */ /* 0x000fca000f8e00ff */
[----:B------:R-:W-:-:S04]  /*c8d0*/  SHF.L.U32 R0, R0, 0x1f, RZ ;  /* 0x0000001f00007819 */ /* 0x000fc800000006ff */
[----:B------:R-:W3:Y:S02]  /*c8e0*/  SYNCS.PHASECHK.TRANS64.TRYWAIT P0, [UR41+0x38820], R0 ;  /* 0x03882000ff0075a7 */ /* 0x000ee40008000169 */
[----:B---3--:R-:W-:Y:S05]  /*c8f0*/  @!P0 BRA `(.L_x_57) ;  /* 0x00000030007c8947 */ /* 0x008fea0003800000 */
.L_x_126:
[----:B------:R-:W-:-:S06]  /*c900*/  UISETP.GE.AND UP0, UPT, UR40, 0x81, UPT ;  /* 0x000000812800788c */ /* 0x000fcc000bf06270 */
[----:B------:R-:W-:-:S13]  /*c910*/  PLOP3.LUT P0, PT, PT, PT, UP0, 0x80, 0x0 ;  /* 0x000000000000781c */ /* 0x000fda0003f0f008 */
[----:B------:R-:W-:Y:S05]  /*c920*/  @!P0 BRA `(.L_x_58) ;  /* 0x0000001400248947 */ /* 0x000fea0003800000 */
[----:B---3--:R3:W5:Y:S01]  /*c930*/  LDL.LU R0, [R1+0x8] ;  /* 0x0000080001007983 */ /* 0x0087620000300800 */
[----:B------:R-:W-:-:S03]  /*c940*/  ULEA.HI.SX32 UR4, UR39, 0xfffffffe, 0x19 ;  /* 0xfffffffe27047891 */ /* 0x000fc6000f8fca3f */
[----:B01----:R3:W5:Y:S03]  /*c950*/  LDL.LU R2, [R1] ;  /* 0x0000000001027983 */ /* 0x0037660000300800 */
[----:B------:R-:W-:-:S07]  /*c960*/  IMAD.U32 R3, RZ, RZ, UR4 ;  /* 0x00000004ff037e24 */ /* 0x000fce000f8e00ff */
.L_x_80:
[----:B------:R-:W4:Y:S01]  /*c970*/  LDL R6, [R1+0x10] ;  /* 0x0000100001067983 */ /* 0x000f220000100800 */
[----:B--2--5:R-:W-:Y:S01]  /*c980*/  VIADD R5, R2, 0x1 ;  /* 0x0000000102057836 */ /* 0x024fe20000000000 */
[----:B------:R-:W-:Y:S04]  /*c990*/  BSSY B0, `(.L_x_59) ;  /* 0x000008a000007945 */ /* 0x000fe80003800000 */
[----:B------:R-:W-:-:S04]  /*c9a0*/  ISETP.NE.AND P0, PT, R5, 0x2, PT ;  /* 0x000000020500780c */ /* 0x000fc80003f05270 */
[----:B------:R-:W-:Y:S02]  /*c9b0*/  SEL R4, RZ, 0x1, P0 ;  /* 0x00000001ff047807 */ /* 0x000fe40000000000 */
[----:B------:R-:W-:Y:S02]  /*c9c0*/  SEL R10, R5, RZ, P0 ;  /* 0x000000ff050a7207 */ /* 0x000fe40000000000 */
[----:B------:R-:W-:-:S05]  /*c9d0*/  LOP3.LUT R9, R0, R4, RZ, 0x3c, !PT ;  /* 0x0000000400097212 */ /* 0x000fca00078e3cff */
[----:B------:R0:W-:Y:S04]  /*c9e0*/  STL [R1+0x8], R9 ;  /* 0x0000080901007387 */ /* 0x0001e80000100800 */
[----:B------:R0:W-:Y:S01]  /*c9f0*/  STL [R1], R10 ;  /* 0x0000000a01007387 */ /* 0x0001e20000100800 */
[----:B----4-:R-:W-:-:S13]  /*ca00*/  LOP3.LUT P1, RZ, R6, 0x2, RZ, 0xc0, !PT ;  /* 0x0000000206ff7812 */ /* 0x010fda000782c0ff */
[----:B0-----:R-:W-:Y:S05]  /*ca10*/  @!P1 BRA `(.L_x_60) ;  /* 0x0000000800049947 */ /* 0x001fea0003800000 */
[----:B------:R-:W-:Y:S01]  /*ca20*/  LOP3.LUT P1, RZ, R6, 0x1, RZ, 0xc0, !PT ;  /* 0x0000000106ff7812 */ /* 0x000fe2000782c0ff */
[----:B------:R-:W-:-:S12]  /*ca30*/  IMAD.MOV.U32 R8, RZ, RZ, R3 ;  /* 0x000000ffff087224 */ /* 0x000fd800078e0003 */
[----:B------:R-:W-:Y:S05]  /*ca40*/  @!P1 BRA `(.L_x_61) ;  /* 0x0000000000509947 */ /* 0x000fea0003800000 */
[----:B------:R-:W2:Y:S01]  /*ca50*/  LDL R11, [R1+0x14] ;  /* 0x00001400010b7983 */ /* 0x000ea20000100800 */
[----:B------:R-:W0:Y:S01]  /*ca60*/  LDC R8, c[0x0][0x43c] ;  /* 0x00010f00ff087b82 */ /* 0x000e220000000800 */
[----:B------:R-:W-:Y:S02]  /*ca70*/  ULDC.64 UR4, c[0x0][0x428] ;  /* 0x00010a0000047ab9 */ /* 0x000fe40000000a00 */
[----:B------:R-:W4:Y:S01]  /*ca80*/  LDL R7, [R1+0xc] ;  /* 0x00000c0001077983 */ /* 0x000f220000100800 */
[----:B0-----:R-:W-:-:S13]  /*ca90*/  ISETP.NE.AND P0, PT, R8, 0x1, PT ;  /* 0x000000010800780c */ /* 0x001fda0003f05270 */
[----:B------:R-:W0:Y:S02]  /*caa0*/  @P0 LDC.64 R4, c[0x0][0x440] ;  /* 0x00011000ff040b82 */ /* 0x000e240000000a00 */
[----:B0-----:R-:W-:-:S04]  /*cab0*/  @P0 IMAD.HI.U32 R6, R3, R4, RZ ;  /* 0x0000000403060227 */ /* 0x001fc800078e00ff */
[----:B------:R-:W-:Y:S01]  /*cac0*/  IMAD.MOV.U32 R4, RZ, RZ, R3 ;  /* 0x000000ffff047224 */ /* 0x000fe200078e0003 */
[----:B------:R-:W-:-:S05]  /*cad0*/  @P0 SHF.R.U32.HI R4, RZ, R5, R6 ;  /* 0x00000005ff040219 */ /* 0x000fca0000011606 */
[----:B------:R-:W-:-:S04]  /*cae0*/  IMAD.MOV R5, RZ, RZ, -R4 ;  /* 0x000000ffff057224 */ /* 0x000fc800078e0a04 */
[----:B------:R-:W-:Y:S01]  /*caf0*/  IMAD R8, R8, R5, R3 ;  /* 0x0000000508087224 */ /* 0x000fe200078e0203 */
[----:B------:R-:W-:Y:S01]  /*cb00*/  SHF.R.S32.HI R5, RZ, 0x1f, R4 ;  /* 0x0000001fff057819 */ /* 0x000fe20000011404 */
[----:B--2---:R-:W-:-:S04]  /*cb10*/  IMAD R6, R11, UR4, RZ ;  /* 0x000000040b067c24 */ /* 0x004fc8000f8e02ff */
[C---:B----4-:R-:W-:Y:S02]  /*cb20*/  IMAD R6, R7.reuse, UR5, R6 ;  /* 0x0000000507067c24 */ /* 0x050fe4000f8e0206 */
[----:B------:R-:W-:Y:S01]  /*cb30*/  IMAD.WIDE.U32 R4, R7, UR4, R4 ;  /* 0x0000000407047c25 */ /* 0x000fe2000f8e0004 */
[----:B------:R-:W-:-:S03]  /*cb40*/  ULDC.64 UR4, c[0x0][0x418] ;  /* 0x0001060000047ab9 */ /* 0x000fc60000000a00 */
[----:B------:R-:W-:Y:S01]  /*cb50*/  IMAD.IADD R5, R6, 0x1, R5 ;  /* 0x0000000106057824 */ /* 0x000fe200078e0205 */
[----:B------:R-:W-:-:S04]  /*cb60*/  LEA R6, P0, R4, UR4, 0x2 ;  /* 0x0000000404067c11 */ /* 0x000fc8000f8010ff */
[----:B------:R-:W-:-:S05]  /*cb70*/  LEA.HI.X R7, R4, UR5, R5, 0x2, P0 ;  /* 0x0000000504077c11 */ /* 0x000fca00080f1405 */
[----:B------:R0:W5:Y:S04]  /*cb80*/  LDG.E R16, desc[UR46][R6.64] ;  /* 0x0000002e06107981 */ /* 0x000168000c1e1900 */
.L_x_61:
[----:B0-----:R-:W-:Y:S01]  /*cb90*/  LEA R6, R10, UR41, 0x3 ;  /* 0x000000290a067c11 */ /* 0x001fe2000f8e18ff */
[----:B------:R-:W0:Y:S01]  /*cba0*/  S2R R4, SR_TID.X ;  /* 0x0000000000047919 */ /* 0x000e220000002100 */
[----:B------:R-:W-:Y:S01]  /*cbb0*/  SHF.L.U32 R5, R9, 0x1f, RZ ;  /* 0x0000001f09057819 */ /* 0x000fe200000006ff */
[----:B------:R-:W-:Y:S03]  /*cbc0*/  BSSY B1, `(.L_x_62) ;  /* 0x0000005000017945 */ /* 0x000fe60003800000 */
[----:B------:R-:W1:Y:S01]  /*cbd0*/  SYNCS.PHASECHK.TRANS64.TRYWAIT P0, [R6+URZ+0x38880], R5 ;  /* 0x03888005060075a7 */ /* 0x000e62000800017f */
[----:B0-----:R-:W-:-:S04]  /*cbe0*/  LOP3.LUT R4, R4, 0x7f, RZ, 0xc0, !PT ;  /* 0x0000007f04047812 */ /* 0x001fc800078ec0ff */
[----:B------:R-:W-:Y:S01]  /*cbf0*/  ISETP.NE.AND P1, PT, R4, RZ, PT ;  /* 0x000000ff0400720c */ /* 0x000fe20003f25270 */
[----:B-1----:R-:W-:-:S12]  /*cc00*/  @!P0 BRA `(.L_x_63) ;  /* 0x0000002c00cc8947 */ /* 0x002fd80003800000 */
.L_x_127:
[----:B------:R-:W-:Y:S05]  /*cc10*/  BSYNC B1 ;  /* 0x0000000000017941 */ /* 0x000fea0003800000 */
.L_x_62:
[----:B------:R-:W-:Y:S04]  /*cc20*/  BSSY B1, `(.L_x_64) ;  /* 0x0000009000017945 */ /* 0x000fe80003800000 */
[----:B------:R-:W-:Y:S05]  /*cc30*/  @P1 BRA `(.L_x_65) ;  /* 0x00000000001c1947 */ /* 0x000fea0003800000 */
[----:B------:R-:W1:Y:S02]  /*cc40*/  S2R R4, SR_TID.X ;  /* 0x0000000000047919 */ /* 0x000e640000002100 */
[----:B-1----:R-:W-:Y:S01]  /*cc50*/  LOP3.LUT R7, R4, 0x1f, RZ, 0xc0, !PT ;  /* 0x0000001f04077812 */ /* 0x002fe200078ec0ff */
[----:B------:R-:W-:-:S03]  /*cc60*/  IMAD.MOV.U32 R4, RZ, RZ, 0x8000 ;  /* 0x00008000ff047424 */ /* 0x000fc600078e00ff */
[----:B------:R-:W-:Y:S01]  /*cc70*/  ISETP.NE.AND P0, PT, R7, RZ, PT ;  /* 0x000000ff0700720c */ /* 0x000fe20003f05270 */
[----:B------:R1:W-:-:S12]  /*cc80*/  SYNCS.ARRIVE.TRANS64 RZ, [R6+URZ+0x38870], R4 ;  /* 0x0388700406ff79a7 */ /* 0x0003d8000800003f */
[----:B-1----:R-:W-:Y:S05]  /*cc90*/  @!P0 BRA `(.L_x_65) ;  /* 0x0000000000048947 */ /* 0x002fea0003800000 */
[----:B------:R-:W-:Y:S01]  /*cca0*/  BPT.TRAP 0x1 ;  /* 0x000000040000795c */ /* 0x000fe20000300000 */
.L_x_65:
[----:B------:R-:W-:Y:S05]  /*ccb0*/  BSYNC B1 ;  /* 0x0000000000017941 */ /* 0x000fea0003800000 */
.L_x_64:
[----:B------:R-:W2:Y:S01]  /*ccc0*/  LDL R4, [R1] ;  /* 0x0000000001047983 */ /* 0x000ea20000100800 */
[----:B------:R-:W-:Y:S01]  /*ccd0*/  IMAD.MOV.U32 R13, RZ, RZ, RZ ;  /* 0x000000ffff0d7224 */ /* 0x000fe200078e00ff */
[----:B------:R-:W-:Y:S01]  /*cce0*/  UIADD3 UR4, UP0, UR52, 0x470, URZ ;  /* 0x0000047034047890 */ /* 0x000fe2000ff1e03f */
[----:B------:R-:W-:Y:S01]  /*ccf0*/  PLOP3.LUT P0, PT, PT, PT, PT, 0x80, 0x0 ;  /* 0x000000000000781c */ /* 0x000fe20003f0f070 */
[----:B------:R-:W-:Y:S01]  /*cd00*/  IMAD.SHL.U32 R8, R8, 0x80, RZ ;  /* 0x0000008008087824 */ /* 0x000fe200078e00ff */
[----:B------:R-:W-:Y:S01]  /*cd10*/  UMOV UR6, 0x0 ;  /* 0x0000000000067882 */ /* 0x000fe20000000000 */
[----:B------:R-:W-:Y:S01]  /*cd20*/  R2UR UR10, R13 ;  /* 0x000000000d0a72ca */ /* 0x000fe200000e0000 */
[----:B------:R-:W-:Y:S01]  /*cd30*/  VIADD R7, R6, 0x38870 ;  /* 0x0003887006077836 */ /* 0x000fe20000000000 */
[----:B------:R-:W-:Y:S01]  /*cd40*/  UIADD3.X UR5, URZ, UR53, URZ, UP0, !UPT ;  /* 0x000000353f057290 */ /* 0x000fe200087fe43f */
[----:B------:R-:W-:Y:S01]  /*cd50*/  UMOV UR7, 0x14f00000 ;  /* 0x14f0000000077882 */ /* 0x000fe20000000000 */
[----:B--2---:R-:W-:-:S05]  /*cd60*/  LEA R4, R4, UR41, 0xf ;  /* 0x0000002904047c11 */ /* 0x004fca000f8e78ff */
[----:B------:R-:W-:-:S07]  /*cd70*/  VIADD R9, R4, 0x10400 ;  /* 0x0001040004097836 */ /* 0x000fce0000000000 */
.L_x_66:
[----:B------:R-:W-:-:S13]  /*cd80*/  @P0 ELECT P2, URZ, PT ;  /* 0x00000000003f082f */ /* 0x000fda0003840000 */
[----:B-----5:R-:W-:Y:S01]  /*cd90*/  @P2 R2UR UR13, R16 ;  /* 0x00000000100d22ca */ /* 0x020fe200000e0000 */
[----:B------:R-:W-:Y:S01]  /*cda0*/  UMOV UR12, UR36 ;  /* 0x00000024000c7c82 */ /* 0x000fe20008000000 */
[----:B------:R-:W-:Y:S02]  /*cdb0*/  @P2 R2UR UR11, R8 ;  /* 0x00000000080b22ca */ /* 0x000fe400000e0000 */
[----:B------:R-:W-:Y:S02]  /*cdc0*/  @P2 R2UR UR9, R7 ;  /* 0x00000000070922ca */ /* 0x000fe400000e0000 */
[----:B------:R-:W-:Y:S02]  /*cdd0*/  @P2 R2UR UR8, R9 ;  /* 0x00000000090822ca */ /* 0x000fe400000e0000 */
[----:B------:R-:W-:Y:S02]  /*cde0*/  @P2 PLOP3.LUT P0, PT, P2, PT, PT, 0x8, 0x0 ;  /* 0x000000000000281c */ /* 0x000fe4000170e170 */
[----:B------:R-:W-:-:S09]  /*cdf0*/  PLOP3.LUT P2, PT, PT, PT, PT, 0x8, 0x0 ;  /* 0x000000000000781c */ /* 0x000fd20003f4e170 */
[----:B------:R1:W-:Y:S02]  /*ce00*/  UTMALDG.4D [UR8], [UR4], desc[UR6] ;  /* 0x00000608040075b4 */ /* 0x0003e40008019000 */
[----:B-1----:R-:W-:Y:S05]  /*ce10*/  @P0 BRA.U.ANY `(.L_x_66) ;  /* 0xfffffffd00d80947 */ /* 0x002fea000393ffff */
[----:B------:R-:W-:Y:S01]  /*ce20*/  IMAD.MOV.U32 R12, RZ, RZ, 0x80 ;  /* 0x00000080ff0c7424 */ /* 0x000fe200078e00ff */
[----:B------:R-:W-:Y:S01]  /*ce30*/  PLOP3.LUT P0, PT, PT, PT, PT, 0x80, 0x0 ;  /* 0x000000000000781c */ /* 0x000fe20003f0f070 */
[----:B------:R-:W-:Y:S01]  /*ce40*/  VIADD R9, R4, 0x14400 ;  /* 0x0001440004097836 */ /* 0x000fe20000000000 */
[----:B------:R-:W-:Y:S01]  /*ce50*/  UMOV UR6, 0x0 ;  /* 0x0000000000067882 */ /* 0x000fe20000000000 */
[----:B------:R-:W-:Y:S01]  /*ce60*/  UMOV UR7, 0x14f00000 ;  /* 0x14f0000000077882 */ /* 0x000fe20000000000 */
[----:B------:R-:W-:-:S15]  /*ce70*/  R2UR UR10, R12 ;  /* 0x000000000c0a72ca */ /* 0x000fde00000e0000 */
.L_x_67:
[----:B------:R-:W-:-:S13]  /*ce80*/  @P0 ELECT P2, URZ, PT ;  /* 0x00000000003f082f */ /* 0x000fda0003840000 */
[----:B------:R-:W-:Y:S01]  /*ce90*/  @P2 R2UR UR13, R16 ;  /* 0x00000000100d22ca */ /* 0x000fe200000e0000 */
        /* <DEDUP_REMOVED lines=8> */
[----:B------:R-:W1:Y:S01]  /*cf20*/  SYNCS.PHASECHK.TRANS64.TRYWAIT P0, [R6+URZ+0x38840], R5 ;  /* 0x03884005060075a7 */ /* 0x000e62000800017f */
[----:B------:R-:W-:Y:S04]  /*cf30*/  BSSY B1, `(.L_x_68) ;  /* 0x0000002000017945 */ /* 0x000fe80003800000 */
[----:B-1----:R-:W-:Y:S05]  /*cf40*/  @!P0 BRA `(.L_x_69) ;  /* 0x0000002c00108947 */ /* 0x002fea0003800000 */
.L_x_128:
[----:B------:R-:W-:Y:S05]  /*cf50*/  BSYNC B1 ;  /* 0x0000000000017941 */ /* 0x000fea0003800000 */
.L_x_68:
[----:B------:R-:W-:Y:S01]  /*cf60*/  BSSY B1, `(.L_x_70) ;  /* 0x000000b000017945 */ /* 0x000fe20003800000 */
[----:B------:R-:W-:Y:S02]  /*cf70*/  IMAD.MOV.U32 R10, RZ, RZ, 0x0 ;  /* 0x00000000ff0a7424 */ /* 0x000fe400078e00ff */
[----:B------:R-:W-:Y:S01]  /*cf80*/  IMAD.MOV.U32 R11, RZ, RZ, 0x14f00000 ;  /* 0x14f00000ff0b7424 */ /* 0x000fe200078e00ff */
[----:B------:R-:W-:Y:S06]  /*cf90*/  @P1 BRA `(.L_x_71) ;  /* 0x00000000001c1947 */ /* 0x000fec0003800000 */
[----:B------:R-:W2:Y:S01]  /*cfa0*/  S2R R7, SR_TID.X ;  /* 0x0000000000077919 */ /* 0x000ea20000002100 */
[----:B01----:R-:W-:-:S04]  /*cfb0*/  IMAD.MOV.U32 R5, RZ, RZ, 0x8000 ;  /* 0x00008000ff057424 */ /* 0x003fc800078e00ff */
[----:B------:R4:W-:Y:S01]  /*cfc0*/  SYNCS.ARRIVE.TRANS64 RZ, [R6+URZ+0x38830], R5 ;  /* 0x0388300506ff79a7 */ /* 0x0009e2000800003f */
[----:B--2---:R-:W-:-:S04]  /*cfd0*/  LOP3.LUT R7, R7, 0x1f, RZ, 0xc0, !PT ;  /* 0x0000001f07077812 */ /* 0x004fc800078ec0ff */
[----:B------:R-:W-:-:S13]  /*cfe0*/  ISETP.NE.AND P0, PT, R7, RZ, PT ;  /* 0x000000ff0700720c */ /* 0x000fda0003f05270 */
[----:B----4-:R-:W-:Y:S05]  /*cff0*/  @!P0 BRA `(.L_x_71) ;  /* 0x0000000000048947 */ /* 0x010fea0003800000 */
[----:B------:R-:W-:Y:S01]  /*d000*/  BPT.TRAP 0x1 ;  /* 0x000000040000795c */ /* 0x000fe20000300000 */
.L_x_71:
[----:B------:R-:W-:Y:S05]  /*d010*/  BSYNC B1 ;  /* 0x0000000000017941 */ /* 0x000fea0003800000 */
.L_x_70:
[----:B------:R-:W-:Y:S01]  /*d020*/  R2UR UR10, R13 ;  /* 0x000000000d0a72ca */ /* 0x000fe200000e0000 */
[----:B------:R-:W-:Y:S01]  /*d030*/  UIADD3 UR4, UP0, UR52, 0x370, URZ ;  /* 0x0000037034047890 */ /* 0x000fe2000ff1e03f */
[----:B------:R-:W-:Y:S01]  /*d040*/  R2UR UR6, R10 ;  /* 0x000000000a0672ca */ /* 0x000fe200000e0000 */
[----:B01----:R-:W-:Y:S01]  /*d050*/  VIADD R6, R6, 0x38830 ;  /* 0x0003883006067836 */ /* 0x003fe20000000000 */
[----:B------:R-:W-:Y:S01]  /*d060*/  R2UR UR7, R11 ;  /* 0x000000000b0772ca */ /* 0x000fe200000e0000 */
[----:B------:R-:W-:Y:S01]  /*d070*/  VIADD R5, R4, 0x28400 ;  /* 0x0002840004057836 */ /* 0x000fe20000000000 */
[----:B------:R-:W-:Y:S01]  /*d080*/  PLOP3.LUT P0, PT, PT, PT, PT, 0x80, 0x0 ;  /* 0x000000000000781c */ /* 0x000fe20003f0f070 */
[----:B------:R-:W-:-:S12]  /*d090*/  UIADD3.X UR5, URZ, UR53, URZ, UP0, !UPT ;  /* 0x000000353f057290 */ /* 0x000fd800087fe43f */
.L_x_72:
        /* <DEDUP_REMOVED lines=9> */
[----:B0-----:R-:W-:Y:S05]  /*d130*/  @P0 BRA.U.ANY `(.L_x_72) ;  /* 0xfffffffd00d80947 */ /* 0x001fea000393ffff */
[----:B------:R-:W-:Y:S01]  /*d140*/  R2UR UR10, R12 ;  /* 0x000000000c0a72ca */ /* 0x000fe200000e0000 */
[----:B------:R-:W-:Y:S01]  /*d150*/  VIADD R4, R4, 0x2c400 ;  /* 0x0002c40004047836 */ /* 0x000fe20000000000 */
[----:B------:R-:W-:Y:S02]  /*d160*/  R2UR UR6, R10 ;  /* 0x000000000a0672ca */ /* 0x000fe400000e0000 */
[----:B------:R-:W-:Y:S02]  /*d170*/  R2UR UR7, R11 ;  /* 0x000000000b0772ca */ /* 0x000fe400000e0000 */
[----:B------:R-:W-:-:S13]  /*d180*/  PLOP3.LUT P0, PT, PT, PT, PT, 0x80, 0x0 ;  /* 0x000000000000781c */ /* 0x000fda0003f0f070 */
.L_x_73:
        /* <DEDUP_REMOVED lines=10> */
.L_x_60:
[----:B------:R-:W-:Y:S05]  /*d230*/  BSYNC B0 ;  /* 0x0000000000007941 */ /* 0x000fea0003800000 */
.L_x_59:
[----:B------:R-:W-:-:S06]  /*d240*/  UISETP.NE.AND UP0, UPT, UR42, 0x3, UPT ;  /* 0x000000032a00788c */ /* 0x000fcc000bf05270 */
[----:B------:R-:W-:-:S13]  /*d250*/  PLOP3.LUT P0, PT, PT, PT, UP0, 0x80, 0x0 ;  /* 0x000000000000781c */ /* 0x000fda0003f0f008 */
[----:B------:R-:W-:Y:S05]  /*d260*/  @!P0 BRA `(.L_x_74) ;  /* 0x0000000000048947 */ /* 0x000fea0003800000 */
[----:B------:R-:W-:Y:S01]  /*d270*/  BPT.TRAP 0x1 ;  /* 0x000000040000795c */ /* 0x000fe20000300000 */
.L_x_74:
[----:B------:R-:W-:Y:S01]  /*d280*/  IMAD.U32 R4, RZ, RZ, UR49 ;  /* 0x00000031ff047e24 */ /* 0x000fe2000f8e00ff */
[----:B------:R-:W-:Y:S01]  /*d290*/  LEA R19, R2, UR41, 0x3 ;  /* 0x0000002902137c11 */ /* 0x000fe2000f8e18ff */
[----:B------:R-:W-:Y:S03]  /*d2a0*/  BSSY B0, `(.L_x_75) ;  /* 0x0000006000007945 */ /* 0x000fe60003800000 */
[----:B------:R-:W-:Y:S02]  /*d2b0*/  ISETP.NE.AND P1, PT, R4, 0x3, PT ;  /* 0x000000030400780c */ /* 0x000fe40003f25270 */
[----:B------:R-:W-:-:S04]  /*d2c0*/  LOP3.LUT R4, R0, 0x1, RZ, 0x3c, !PT ;  /* 0x0000000100047812 */ /* 0x000fc800078e3cff */
[----:B------:R-:W-:-:S04]  /*d2d0*/  SHF.L.U32 R4, R4, 0x1f, RZ ;  /* 0x0000001f04047819 */ /* 0x000fc800000006ff */
[----:B------:R-:W0:Y:S02]  /*d2e0*/  SYNCS.PHASECHK.TRANS64.TRYWAIT P0, [R19+URZ+0x38870], R4 ;  /* 0x03887004130075a7 */ /* 0x000e24000800017f */
[----:B0-----:R-:W-:Y:S05]  /*d2f0*/  @!P0 BRA `(.L_x_76) ;  /* 0x0000002800388947 */ /* 0x001fea0003800000 */
.L_x_129:
[----:B------:R-:W-:Y:S05]  /*d300*/  BSYNC B0 ;  /* 0x0000000000007941 */ /* 0x000fea0003800000 */
.L_x_75:
[----:B------:R-:W-:Y:S05]  /*d310*/  @!P1 BRA `(.L_x_77) ;  /* 0x0000000000049947 */ /* 0x000fea0003800000 */
[----:B------:R-:W-:Y:S01]  /*d320*/  BPT.TRAP 0x1 ;  /* 0x000000040000795c */ /* 0x000fe20000300000 */
.L_x_77:
[----:B0-----:R-:W-:Y:S01]  /*d330*/  SHF.L.U32 R4, R0, 0x1f, RZ ;  /* 0x0000001f00047819 */ /* 0x001fe200000006ff */
[----:B------:R-:W-:-:S03]  /*d340*/  IMAD.SHL.U32 R0, R2, 0x8000, RZ ;  /* 0x0000800002007824 */ /* 0x000fc600078e00ff */
[----:B------:R-:W0:Y:S02]  /*d350*/  SYNCS.PHASECHK.TRANS64.TRYWAIT P0, [R19+URZ+0x38860], R4 ;  /* 0x03886004130075a7 */ /* 0x000e24000800017f */
[----:B0-----:R-:W-:Y:S05]  /*d360*/  @!P0 BRA `(.L_x_78) ;  /* 0x0000002800308947 */ /* 0x001fea0003800000 */
.L_x_130:
[----:B------:R-:W2:Y:S04]  /*d370*/  LDL R13, [R1+0x24] ;  /* 0x00002400010d7983 */ /* 0x000ea80000100800 */
[----:B------:R-:W4:Y:S01]  /*d380*/  LDL R12, [R1+0x4] ;  /* 0x00000400010c7983 */ /* 0x000f220000100800 */
[----:B0-----:R-:W-:Y:S01]  /*d390*/  LOP3.LUT R4, R0, R17, RZ, 0xfc, !PT ;  /* 0x0000001100047212 */ /* 0x001fe200078efcff */
[----:B------:R-:W-:Y:S05]  /*d3a0*/  WARPSYNC.ALL ;  /* 0x0000000000007948 */ /* 0x000fea0003800000 */
[----:B------:R-:W0:Y:S01]  /*d3b0*/  LDSM.16.MT88.4 R4, [R4+UR41+0x10400] ;  /* 0x010400290404783b */ /* 0x000e220008004200 */
[----:B------:R-:W-:-:S04]  /*d3c0*/  IMAD.U32 R2, RZ, RZ, UR41 ;  /* 0x00000029ff027e24 */ /* 0x000fc8000f8e00ff */
[----:B------:R-:W-:Y:S01]  /*d3d0*/  VIADD R2, R2, 0x400 ;  /* 0x0000040002027836 */ /* 0x000fe20000000000 */
[C-C-:B0-----:R-:W-:Y:S02]  /*d3e0*/  PRMT R8, R4.reuse, 0x6420, R5.reuse ;  /* 0x0000642004087816 */ /* 0x141fe40000000005 */
[----:B------:R-:W-:Y:S02]  /*d3f0*/  PRMT R9, R4, 0x7531, R5 ;  /* 0x0000753104097816 */ /* 0x000fe40000000005 */
[C-C-:B------:R-:W-:Y:S02]  /*d400*/  PRMT R10, R6.reuse, 0x6420, R7.reuse ;  /* 0x00006420060a7816 */ /* 0x140fe40000000007 */
[----:B------:R-:W-:Y:S02]  /*d410*/  PRMT R11, R6, 0x7531, R7 ;  /* 0x00007531060b7816 */ /* 0x000fe40000000007 */
[----:B--2---:R-:W-:Y:S02]  /*d420*/  IADD3 R18, R13, UR41, R0 ;  /* 0x000000290d127c10 */ /* 0x004fe4000fffe000 */
[----:B----4-:R-:W-:-:S03]  /*d430*/  IADD3 R2, R2, R0, R12 ;  /* 0x0000000002027210 */ /* 0x010fc60007ffe00c */
[----:B------:R-:W0:Y:S04]  /*d440*/  LDSM.16.MT88.4 R4, [R18+0x10400] ;  /* 0x010400001204783b */ /* 0x000e280000004200 */
[----:B------:R0:W-:Y:S02]  /*d450*/  STSM.16.M88.4 [R2], R8 ;  /* 0x0000000802007844 */ /* 0x0001e40000000200 */
[C-C-:B0-----:R-:W-:Y:S02]  /*d460*/  PRMT R8, R4.reuse, 0x6420, R5.reuse ;  /* 0x0000642004087816 */ /* 0x141fe40000000005 */
[----:B------:R-:W-:Y:S01]  /*d470*/  PRMT R9, R4, 0x7531, R5 ;  /* 0x0000753104097816 */ /* 0x000fe20000000005 */
[----:B------:R-:W-:Y:S01]  /*d480*/  VIADD R4, R0, 0x4000 ;  /* 0x0000400000047836 */ /* 0x000fe20000000000 */
[----:B------:R-:W-:-:S02]  /*d490*/  PRMT R10, R6, 0x6420, R7 ;  /* 0x00006420060a7816 */ /* 0x000fc40000000007 */
[----:B------:R-:W-:Y:S02]  /*d4a0*/  PRMT R11, R6, 0x7531, R7 ;  /* 0x00007531060b7816 */ /* 0x000fe40000000007 */
[----:B------:R-:W-:-:S03]  /*d4b0*/  LOP3.LUT R4, R4, R17, RZ, 0xfc, !PT ;  /* 0x0000001104047212 */ /* 0x000fc600078efcff */
[----:B------:R0:W-:Y:S04]  /*d4c0*/  STSM.16.M88.4 [R2+0x2000], R8 ;  /* 0x0020000802007844 */ /* 0x0001e80000000200 */
[----:B------:R-:W1:Y:S01]  /*d4d0*/  LDSM.16.MT88.4 R4, [R4+UR41+0x10400] ;  /* 0x010400290404783b */ /* 0x000e620008004200 */
[----:B0-----:R-:W-:Y:S01]  /*d4e0*/  IMAD.MOV.U32 R11, RZ, RZ, R12 ;  /* 0x000000ffff0b7224 */ /* 0x001fe200078e000c */
[C-C-:B-1----:R-:W-:Y:S02]  /*d4f0*/  PRMT R12, R4.reuse, 0x6420, R5.reuse ;  /* 0x00006420040c7816 */ /* 0x142fe40000000005 */
[----:B------:R-:W-:Y:S02]  /*d500*/  PRMT R13, R4, 0x7531, R5 ;  /* 0x00007531040d7816 */ /* 0x000fe40000000005 */
[----:B------:R-:W-:-:S02]  /*d510*/  PRMT R14, R6, 0x6420, R7 ;  /* 0x00006420060e7816 */ /* 0x000fc40000000007 */
[----:B------:R-:W-:Y:S02]  /*d520*/  PRMT R15, R6, 0x7531, R7 ;  /* 0x00007531060f7816 */ /* 0x000fe40000000007 */
[----:B------:R-:W0:Y:S04]  /*d530*/  LDSM.16.MT88.4 R4, [R18+0x14400] ;  /* 0x014400001204783b */ /* 0x000e280000004200 */
[----:B------:R1:W-:Y:S02]  /*d540*/  STSM.16.M88.4 [R2+0x4000], R12 ;  /* 0x0040000c02007844 */ /* 0x0003e40000000200 */
[----:B-1----:R-:W-:Y:S01]  /*d550*/  IMAD.MOV.U32 R15, RZ, RZ, R11 ;  /* 0x000000ffff0f7224 */ /* 0x002fe200078e000b */
[C-C-:B0-----:R-:W-:Y:S02]  /*d560*/  PRMT R8, R4.reuse, 0x6420, R5.reuse ;  /* 0x0000642004087816 */ /* 0x141fe40000000005 */
[----:B------:R-:W-:-:S02]  /*d570*/  PRMT R9, R4, 0x7531, R5 ;  /* 0x0000753104097816 */ /* 0x000fc40000000005 */
[C-C-:B------:R-:W-:Y:S02]  /*d580*/  PRMT R10, R6.reuse, 0x6420, R7.reuse ;  /* 0x00006420060a7816 */ /* 0x140fe40000000007 */
[----:B------:R-:W-:-:S05]  /*d590*/  PRMT R11, R6, 0x7531, R7 ;  /* 0x00007531060b7816 */ /* 0x000fca0000000007 */
[----:B------:R0:W-:Y:S04]  /*d5a0*/  STSM.16.M88.4 [R2+0x6000], R8 ;  /* 0x0060000802007844 */ /* 0x0001e80000000200 */
[----:B0-----:R-:W2:Y:S01]  /*d5b0*/  LDL R9, [R1+0x1c] ;  /* 0x00001c0001097983 */ /* 0x001ea20000100800 */
[----:B------:R-:W-:Y:S02]  /*d5c0*/  VIADD R2, R0, 0x1000 ;  /* 0x0000100000027836 */ /* 0x000fe40000000000 */
[----:B------:R-:W-:Y:S02]  /*d5d0*/  IMAD.MOV.U32 R11, RZ, RZ, R15 ;  /* 0x000000ffff0b7224 */ /* 0x000fe400078e000f */
[----:B------:R-:W-:Y:S01]  /*d5e0*/  IMAD.U32 R10, RZ, RZ, UR41 ;  /* 0x00000029ff0a7e24 */ /* 0x000fe2000f8e00ff */
[----:B------:R-:W-:-:S03]  /*d5f0*/  LOP3.LUT R2, R2, R17, RZ, 0xfc, !PT ;  /* 0x0000001102027212 */ /* 0x000fc600078efcff */
[----:B------:R-:W-:Y:S02]  /*d600*/  VIADD R10, R10, 0x400 ;  /* 0x000004000a0a7836 */ /* 0x000fe40000000000 */
[----:B------:R-:W0:Y:S02]  /*d610*/  LDSM.16.MT88.4 R4, [R2+UR41+0x10400] ;  /* 0x010400290204783b */ /* 0x000e240008004200 */
[C-C-:B0-----:R-:W-:Y:S02]  /*d620*/  PRMT R12, R4.reuse, 0x6420, R5.reuse ;  /* 0x00006420040c7816 */ /* 0x141fe40000000005 */
[----:B------:R-:W-:Y:S02]  /*d630*/  PRMT R13, R4, 0x7531, R5 ;  /* 0x00007531040d7816 */ /* 0x000fe40000000005 */
[C-C-:B------:R-:W-:Y:S02]  /*d640*/  PRMT R14, R6.reuse, 0x6420, R7.reuse ;  /* 0x00006420060e7816 */ /* 0x140fe40000000007 */
[----:B------:R-:W-:-:S02]  /*d650*/  PRMT R15, R6, 0x7531, R7 ;  /* 0x00007531060f7816 */ /* 0x000fc40000000007 */
[----:B------:R-:W0:Y:S02]  /*d660*/  LDSM.16.MT88.4 R4, [R18+0x11400] ;  /* 0x011400001204783b */ /* 0x000e240000004200 */
[C---:B0-----:R-:W-:Y:S02]  /*d670*/  PRMT R8, R4.reuse, 0x6420, R5 ;  /* 0x0000642004087816 */ /* 0x041fe40000000005 */
[----:B--2---:R-:W-:Y:S02]  /*d680*/  IADD3 R2, R11, R0, R9 ;  /* 0x000000000b027210 */ /* 0x004fe40007ffe009 */
[----:B------:R-:W-:Y:S01]  /*d690*/  PRMT R9, R4, 0x7531, R5 ;  /* 0x0000753104097816 */ /* 0x000fe20000000005 */
[----:B------:R-:W-:Y:S02]  /*d6a0*/  VIADD R4, R0, 0x5000 ;  /* 0x0000500000047836 */ /* 0x000fe40000000000 */
[----:B------:R-:W-:Y:S01]  /*d6b0*/  IMAD.IADD R2, R10, 0x1, R2 ;  /* 0x000000010a027824 */ /* 0x000fe200078e0202 */
[----:B------:R-:W-:-:S02]  /*d6c0*/  PRMT R10, R6, 0x6420, R7 ;  /* 0x00006420060a7816 */ /* 0x000fc40000000007 */
[----:B------:R-:W-:Y:S02]  /*d6d0*/  LOP3.LUT R4, R4, R17, RZ, 0xfc, !PT ;  /* 0x0000001104047212 */ /* 0x000fe400078efcff */
[----:B------:R0:W-:Y:S02]  /*d6e0*/  STSM.16.M88.4 [R2], R12 ;  /* 0x0000000c02007844 */ /* 0x0001e40000000200 */
[----:B0-----:R-:W-:Y:S02]  /*d6f0*/  MOV R15, R11 ;  /* 0x0000000b000f7202 */ /* 0x001fe40000000f00 */
[----:B------:R-:W-:-:S05]  /*d700*/  PRMT R11, R6, 0x7531, R7 ;  /* 0x00007531060b7816 */ /* 0x000fca0000000007 */
        /* <DEDUP_REMOVED lines=35> */
[----:B0-----:R-:W-:Y:S01]  /*d940*/  IMAD.MOV.U32 R15, RZ, RZ, R11 ;  /* 0x000000ffff0f7224 */ /* 0x001fe200078e000b */
        /* <DEDUP_REMOVED lines=28> */
[--C-:B0-----:R-:W-:Y:S02]  /*db10*/  PRMT R8, R4, 0x6420, R5.reuse ;  /* 0x0000642004087816 */ /* 0x101fe40000000005 */
[----:B--2---:R-:W-:Y:S01]  /*db20*/  IADD3 R2, R10, R9, R0 ;  /* 0x000000090a027210 */ /* 0x004fe20007ffe000 */
[----:B------:R-:W-:Y:S01]  /*db30*/  VIADD R0, R0, 0x7000 ;  /* 0x0000700000007836 */ /* 0x000fe20000000000 */
[----:B------:R-:W-:Y:S02]  /*db40*/  PRMT R9, R4, 0x7531, R5 ;  /* 0x0000753104097816 */ /* 0x000fe40000000005 */
[C-C-:B------:R-:W-:Y:S01]  /*db50*/  PRMT R10, R6.reuse, 0x6420, R7.reuse ;  /* 0x00006420060a7816 */ /* 0x140fe20000000007 */
[----:B------:R-:W-:Y:S01]  /*db60*/  IMAD.IADD R2, R11, 0x1, R2 ;  /* 0x000000010b027824 */ /* 0x000fe200078e0202 */
[----:B------:R-:W-:-:S02]  /*db70*/  PRMT R11, R6, 0x7531, R7 ;  /* 0x00007531060b7816 */ /* 0x000fc40000000007 */
[----:B------:R-:W-:Y:S02]  /*db80*/  LOP3.LUT R0, R0, R17, RZ, 0xfc, !PT ;  /* 0x0000001100007212 */ /* 0x000fe400078efcff */
[----:B------:R-:W-:Y:S04]  /*db90*/  STSM.16.M88.4 [R2], R12 ;  /* 0x0000000c02007844 */ /* 0x000fe80000000200 */
[----:B------:R-:W-:Y:S04]  /*dba0*/  STSM.16.M88.4 [R2+0x2000], R8 ;  /* 0x0020000802007844 */ /* 0x000fe80000000200 */
[----:B------:R-:W0:Y:S02]  /*dbb0*/  LDSM.16.MT88.4 R8, [R0+UR41+0x10400] ;  /* 0x010400290008783b */ /* 0x000e240008004200 */
[----:B0-----:R-:W-:-:S02]  /*dbc0*/  PRMT R4, R8, 0x6420, R9 ;  /* 0x0000642008047816 */ /* 0x001fc40000000009 */
[----:B------:R-:W-:Y:S02]  /*dbd0*/  PRMT R5, R8, 0x7531, R9 ;  /* 0x0000753108057816 */ /* 0x000fe40000000009 */
[C-C-:B------:R-:W-:Y:S02]  /*dbe0*/  PRMT R6, R10.reuse, 0x6420, R11.reuse ;  /* 0x000064200a067816 */ /* 0x140fe4000000000b */
[----:B------:R-:W-:Y:S02]  /*dbf0*/  PRMT R7, R10, 0x7531, R11 ;  /* 0x000075310a077816 */ /* 0x000fe4000000000b */
[----:B------:R-:W0:Y:S04]  /*dc00*/  LDSM.16.MT88.4 R8, [R18+0x17400] ;  /* 0x017400001208783b */ /* 0x000e280000004200 */
[----:B------:R0:W-:Y:S02]  /*dc10*/  STSM.16.M88.4 [R2+0x4000], R4 ;  /* 0x0040000402007844 */ /* 0x0001e40000000200 */
[----:B0-----:R-:W-:-:S02]  /*dc20*/  PRMT R4, R8, 0x6420, R9 ;  /* 0x0000642008047816 */ /* 0x001fc40000000009 */
[----:B------:R-:W-:Y:S02]  /*dc30*/  PRMT R5, R8, 0x7531, R9 ;  /* 0x0000753108057816 */ /* 0x000fe40000000009 */
[C-C-:B------:R-:W-:Y:S02]  /*dc40*/  PRMT R6, R10.reuse, 0x6420, R11.reuse ;  /* 0x000064200a067816 */ /* 0x140fe4000000000b */
[----:B------:R-:W-:-:S05]  /*dc50*/  PRMT R7, R10, 0x7531, R11 ;  /* 0x000075310a077816 */ /* 0x000fca000000000b */
[----:B------:R0:W-:Y:S01]  /*dc60*/  STSM.16.M88.4 [R2+0x6000], R4 ;  /* 0x0060000402007844 */ /* 0x0001e20000000200 */
[----:B------:R-:W-:Y:S01]  /*dc70*/  @!PT LDS RZ, [RZ] ;  /* 0x00000000fffff984 */ /* 0x000fe20000000800 */
[----:B------:R-:W-:Y:S01]  /*dc80*/  @!PT LDS RZ, [RZ] ;  /* 0x00000000fffff984 */ /* 0x000fe20000000800 */
[----:B------:R-:W-:Y:S01]  /*dc90*/  @!PT LDS RZ, [RZ] ;  /* 0x00000000fffff984 */ /* 0x000fe20000000800 */
[----:B------:R-:W-:Y:S01]  /*dca0*/  @!PT LDS RZ, [RZ] ;  /* 0x00000000fffff984 */ /* 0x000fe20000000800 */
[----:B------:R1:W-:Y:S06]  /*dcb0*/  MEMBAR.ALL.CTA ;  /* 0x0000000000007992 */ /* 0x0003ec0000008000 */
[----:B-1----:R-:W1:Y:S01]  /*dcc0*/  FENCE.VIEW.ASYNC.S ;  /* 0x00000000000073c6 */ /* 0x002e620000000000 */
[----:B------:R-:W-:Y:S05]  /*dcd0*/  @!P1 BRA `(.L_x_79) ;  /* 0x0000000000049947 */ /* 0x000fea0003800000 */
[----:B------:R-:W-:Y:S01]  /*dce0*/  BPT.TRAP 0x1 ;  /* 0x000000040000795c */ /* 0x000fe20000300000 */
.L_x_79:
[----:B------:R-:W2:Y:S01]  /*dcf0*/  S2R R0, SR_TID.X ;  /* 0x0000000000007919 */ /* 0x000ea20000002100 */
[----:B-1----:R1:W-:Y:S01]  /*dd00*/  SYNCS.ARRIVE.TRANS64.A1T0 RZ, [R19+URZ+0x38850], RZ ;  /* 0x038850ff13ff79a7 */ /* 0x0023e2000810003f */
[----:B0-----:R4:W5:Y:S01]  /*dd10*/  LDL R2, [R1] ;  /* 0x0000000001027983 */ /* 0x0019620000100800 */
[----:B--2---:R-:W-:Y:S01]  /*dd20*/  LOP3.LUT R0, R0, 0x7f, RZ, 0xc0, !PT ;  /* 0x0000007f00007812 */ /* 0x004fe200078ec0ff */
[----:B------:R-:W-:Y:S03]  /*dd30*/  BAR.SYNC.DEFER_BLOCKING 0x2, 0x80 ;  /* 0x0082000000007b1d */ /* 0x000fe60000010000 */
[----:B------:R-:W-:-:S03]  /*dd40*/  ISETP.NE.AND P0, PT, R0, RZ, PT ;  /* 0x000000ff0000720c */ /* 0x000fc60003f05270 */
[----:B------:R4:W5:Y:S10]  /*dd50*/  LDL R0, [R1+0x8] ;  /* 0x0000080001007983 */ /* 0x0009740000100800 */
[----:B-1----:R-:W-:-:S05]  /*dd60*/  @!P0 VIADD R19, R19, 0x38880 ;  /* 0x0003888013138836 */ /* 0x002fca0000000000 */
[----:B------:R-:W-:-:S04]  /*dd70*/  @!P0 PRMT R19, RZ, 0x654, R19 ;  /* 0x00000654ff138816 */ /* 0x000fc80000000013 */
[----:B------:R4:W-:Y:S01]  /*dd80*/  @!P0 SYNCS.ARRIVE.TRANS64.RED.A1T0 RZ, [R19+URZ], RZ ;  /* 0x000000ff13ff89a7 */ /* 0x0009e2000810043f */
[C---:B------:R-:W-:Y:S01]  /*dd90*/  ISETP.GT.AND P0, PT, R3.reuse, RZ, PT ;  /* 0x000000ff0300720c */ /* 0x040fe20003f04270 */
[----:B------:R-:W-:-:S12]  /*dda0*/  VIADD R3, R3, 0xffffffff ;  /* 0xffffffff03037836 */ /* 0x000fd80000000000 */
[----:B----4-:R-:W-:Y:S05]  /*ddb0*/  @P0 BRA `(.L_x_80) ;  /* 0xffffffe800ec0947 */ /* 0x010fea000383ffff */
.L_x_58:
[----:B------:R-:W-:-:S06]  /*ddc0*/  UISETP.NE.AND UP0, UPT, UR42, 0x3, UPT ;  /* 0x000000032a00788c */ /* 0x000fcc000bf05270 */
[----:B------:R-:W-:-:S13]  /*ddd0*/  PLOP3.LUT P0, PT, PT, PT, UP0, 0x80, 0x0 ;  /* 0x000000000000781c */ /* 0x000fda0003f0f008 */
[----:B------:R-:W-:Y:S05]  /*dde0*/  @!P0 BRA `(.L_x_81) ;  /* 0x0000000000048947 */ /* 0x000fea0003800000 */
[----:B------:R-:W-:Y:S01]  /*ddf0*/  BPT.TRAP 0x1 ;  /* 0x000000040000795c */ /* 0x000fe20000300000 */
.L_x_81:
[----:B-1----:R-:W4:Y:S04]  /*de00*/  LDL R3, [R1+0x8] ;  /* 0x0000080001037983 */ /* 0x002f280000100800 */
[----:B0----5:R-:W2:Y:S01]  /*de10*/  LDL R2, [R1] ;  /* 0x0000000001027983 */ /* 0x021ea20000100800 */
[----:B---3--:R-:W-:Y:S01]  /*de20*/  IMAD.U32 R0, RZ, RZ, UR49 ;  /* 0x00000031ff007e24 */ /* 0x008fe2000f8e00ff */
[----:B------:R-:W-:Y:S04]  /*de30*/  BSSY B0, `(.L_x_82) ;  /* 0x0000007000007945 */ /* 0x000fe80003800000 */
[----:B------:R-:W-:-:S02]  /*de40*/  ISETP.NE.AND P1, PT, R0, 0x3, PT ;  /* 0x000000030000780c */ /* 0x000fc40003f25270 */
[----:B----4-:R-:W-:-:S04]  /*de50*/  LOP3.LUT R0, R3, 0x1, RZ, 0x3c, !PT ;  /* 0x0000000103007812 */ /* 0x010fc800078e3cff */
[----:B------:R-:W-:Y:S02]  /*de60*/  SHF.L.U32 R0, R0, 0x1f, RZ ;  /* 0x0000001f00007819 */ /* 0x000fe400000006ff */
[----:B--2---:R-:W-:-:S04]  /*de70*/  LEA R3, R2, UR41, 0x3 ;  /* 0x0000002902037c11 */ /* 0x004fc8000f8e18ff */
[----:B------:R-:W0:Y:S02]  /*de80*/  SYNCS.PHASECHK.TRANS64.TRYWAIT P0, [R3+URZ+0x38870], R0 ;  /* 0x03887000030075a7 */ /* 0x000e24000800017f */
[----:B0-----:R-:W-:Y:S05]  /*de90*/  @!P0 BRA `(.L_x_83) ;  /* 0x0000001c00788947 */ /* 0x001fea0003800000 */
.L_x_131:
[----:B------:R-:W-:Y:S05]  /*dea0*/  BSYNC B0 ;  /* 0x0000000000007941 */ /* 0x000fea0003800000 */
.L_x_82:
[----:B------:R-:W-:Y:S05]  /*deb0*/  @!P1 BRA `(.L_x_84) ;  /* 0x0000000000049947 */ /* 0x000fea0003800000 */
[----:B------:R-:W-:Y:S01]  /*dec0*/  BPT.TRAP 0x1 ;  /* 0x000000040000795c */ /* 0x000fe20000300000 */
.L_x_84:
[----:B0-----:R-:W2:Y:S02]  /*ded0*/  LDL R0, [R1+0x8] ;  /* 0x0000080001007983 */ /* 0x001ea40000100800 */
[----:B--2---:R-:W-:-:S04]  /*dee0*/  SHF.L.U32 R0, R0, 0x1f, RZ ;  /* 0x0000001f00007819 */ /* 0x004fc800000006ff */
[----:B------:R-:W0:Y:S02]  /*def0*/  SYNCS.PHASECHK.TRANS64.TRYWAIT P0, [R3+URZ+0x38860], R0 ;  /* 0x03886000030075a7 */ /* 0x000e24000800017f */
[----:B0-----:R-:W-:Y:S05]  /*df00*/  @!P0 BRA `(.L_x_85) ;  /* 0x0000001c00708947 */ /* 0x001fea0003800000 */
.L_x_132:
[----:B------:R-:W2:Y:S04]  /*df10*/  LDL R18, [R1] ;  /* 0x0000000001127983 */ /* 0x000ea80000100800 */
[----:B------:R-:W3:Y:S04]  /*df20*/  LDL R2, [R1+0x24] ;  /* 0x0000240001027983 */ /* 0x000ee80000100800 */
[----:B------:R-:W0:Y:S01]  /*df30*/  LDL R13, [R1+0x4] ;  /* 0x00000400010d7983 */ /* 0x000e220000100800 */
[----:B------:R-:W-:Y:S05]  /*df40*/  WARPSYNC.ALL ;  /* 0x0000000000007948 */ /* 0x000fea0003800000 */
[----:B------:R-:W-:-:S04]  /*df50*/  IMAD.U32 R19, RZ, RZ, UR41 ;  /* 0x00000029ff137e24 */ /* 0x000fc8000f8e00ff */
[----:B------:R-:W-:Y:S02]  /*df60*/  VIADD R19, R19, 0x400 ;  /* 0x0000040013137836 */ /* 0x000fe40000000000 */
[----:B--2---:R-:W-:-:S05]  /*df70*/  IMAD.SHL.U32 R16, R18, 0x8000, RZ ;  /* 0x0000800012107824 */ /* 0x004fca00078e00ff */
[----:B------:R-:W-:-:S05]  /*df80*/  LOP3.LUT R12, R16, R17, RZ, 0xfc, !PT ;  /* 0x00000011100c7212 */ /* 0x000fca00078efcff */
[----:B------:R-:W1:Y:S01]  /*df90*/  LDSM.16.MT88.4 R4, [R12+UR41+0x10400] ;  /* 0x010400290c04783b */ /* 0x000e620008004200 */
[----:B---3--:R-:W-:Y:S02]  /*dfa0*/  IADD3 R2, R2, UR41, R16 ;  /* 0x0000002902027c10 */ /* 0x008fe4000fffe010 */
[----:B0-----:R-:W-:Y:S02]  /*dfb0*/  IADD3 R0, R19, R16, R13 ;  /* 0x0000001013007210 */ /* 0x001fe40007ffe00d */
[C-C-:B-1----:R-:W-:Y:S02]  /*dfc0*/  PRMT R8, R4.reuse, 0x6420, R5.reuse ;  /* 0x0000642004087816 */ /* 0x142fe40000000005 */
[----:B------:R-:W-:Y:S02]  /*dfd0*/  PRMT R9, R4, 0x7531, R5 ;  /* 0x0000753104097816 */ /* 0x000fe40000000005 */
[C-C-:B------:R-:W-:Y:S02]  /*dfe0*/  PRMT R10, R6.reuse, 0x6420, R7.reuse ;  /* 0x00006420060a7816 */ /* 0x140fe40000000007 */
[----:B------:R-:W-:-:S02]  /*dff0*/  PRMT R11, R6, 0x7531, R7 ;  /* 0x00007531060b7816 */ /* 0x000fc40000000007 */
        /* <DEDUP_REMOVED lines=24> */
[----:B------:R-:W-:-:S05]  /*e180*/  VIADD R0, R16, 0x1000 ;  /* 0x0000100010007836 */ /* 0x000fca0000000000 */
[----:B------:R-:W-:-:S05]  /*e190*/  LOP3.LUT R0, R0, R17, RZ, 0xfc, !PT ;  /* 0x0000001100007212 */ /* 0x000fca00078efcff */
[----:B------:R-:W0:Y:S01]  /*e1a0*/  LDSM.16.MT88.4 R4, [R0+UR41+0x10400] ;  /* 0x010400290004783b */ /* 0x000e220008004200 */
[----:B------:R-:W-:Y:S01]  /*e1b0*/  IMAD.MOV.U32 R11, RZ, RZ, R15 ;  /* 0x000000ffff0b7224 */ /* 0x000fe200078e000f */
[C-C-:B0-----:R-:W-:Y:S02]  /*e1c0*/  PRMT R12, R4.reuse, 0x6420, R5.reuse ;  /* 0x00006420040c7816 */ /* 0x141fe40000000005 */
[----:B------:R-:W-:Y:S02]  /*e1d0*/  PRMT R13, R4, 0x7531, R5 ;  /* 0x00007531040d7816 */ /* 0x000fe40000000005 */
[C-C-:B------:R-:W-:Y:S02]  /*e1e0*/  PRMT R14, R6.reuse, 0x6420, R7.reuse ;  /* 0x00006420060e7816 */ /* 0x140fe40000000007 */
[----:B------:R-:W-:Y:S02]  /*e1f0*/  PRMT R15, R6, 0x7531, R7 ;  /* 0x00007531060f7816 */ /* 0x000fe40000000007 */
[----:B------:R-:W0:Y:S02]  /*e200*/  LDSM.16.MT88.4 R4, [R2+0x11400] ;  /* 0x011400000204783b */ /* 0x000e240000004200 */
[----:B0-----:R-:W-:-:S02]  /*e210*/  PRMT R8, R4, 0x6420, R5 ;  /* 0x0000642004087816 */ /* 0x001fc40000000005 */
[----:B------:R-:W-:Y:S01]  /*e220*/  PRMT R9, R4, 0x7531, R5 ;  /* 0x0000753104097816 */ /* 0x000fe20000000005 */
[----:B------:R-:W-:-:S05]  /*e230*/  VIADD R4, R16, 0x5000 ;  /* 0x0000500010047836 */ /* 0x000fca0000000000 */
[----:B------:R-:W-:Y:S02]  /*e240*/  LOP3.LUT R4, R4, R17, RZ, 0xfc, !PT ;  /* 0x0000001104047212 */ /* 0x000fe400078efcff */
[----:B--2---:R-:W-:-:S05]  /*e250*/  IADD3 R0, R11, R16, R10 ;  /* 0x000000100b007210 */ /* 0x004fca0007ffe00a */
[----:B------:R-:W-:Y:S01]  /*e260*/  IMAD.IADD R0, R19, 0x1, R0 ;  /* 0x0000000113007824 */ /* 0x000fe200078e0200 */
[----:B------:R-:W-:-:S04]  /*e270*/  PRMT R10, R6, 0x6420, R7 ;  /* 0x00006420060a7816 */ /* 0x000fc80000000007 */
        /* <DEDUP_REMOVED lines=64> */
[----:B------:R-:W-:Y:S02]  /*e680*/  PRMT R9, R4, 0x7531, R5 ;  /* 0x0000753104097816 */ /* 0x000fe40000000005 */
[----:B--2---:R-:W-:Y:S01]  /*e690*/  IADD3 R0, R11, R10, R16 ;  /* 0x0000000a0b007210 */ /* 0x004fe20007ffe010 */
[----:B------:R-:W-:Y:S01]  /*e6a0*/  VIADD R16, R16, 0x7000 ;  /* 0x0000700010107836 */ /* 0x000fe20000000000 */
[C-C-:B------:R-:W-:Y:S02]  /*e6b0*/  PRMT R10, R6.reuse, 0x6420, R7.reuse ;  /* 0x00006420060a7816 */ /* 0x140fe40000000007 */
[----:B------:R-:W-:Y:S01]  /*e6c0*/  PRMT R11, R6, 0x7531, R7 ;  /* 0x00007531060b7816 */ /* 0x000fe20000000007 */
[----:B------:R-:W-:Y:S01]  /*e6d0*/  IMAD.IADD R0, R19, 0x1, R0 ;  /* 0x0000000113007824 */ /* 0x000fe200078e0200 */
[----:B------:R-:W-:-:S04]  /*e6e0*/  LOP3.LUT R16, R16, R17, RZ, 0xfc, !PT ;  /* 0x0000001110107212 */ /* 0x000fc800078efcff */
        /* <DEDUP_REMOVED lines=8> */
[----:B------:R1:W-:Y:S01]  /*e770*/  STSM.16.M88.4 [R0+0x4000], R12 ;  /* 0x0040000c00007844 */ /* 0x0003e20000000200 */
        /* <DEDUP_REMOVED lines=10> */
[----:B0-----:R-:W0:Y:S01]  /*e820*/  FENCE.VIEW.ASYNC.S ;  /* 0x00000000000073c6 */ /* 0x001e220000000000 */
[----:B------:R-:W-:Y:S05]  /*e830*/  @!P1 BRA `(.L_x_86) ;  /* 0x0000000000049947 */ /* 0x000fea0003800000 */
[----:B------:R-:W-:Y:S01]  /*e840*/  BPT.TRAP 0x1 ;  /* 0x000000040000795c */ /* 0x000fe20000300000 */
.L_x_86:
[----:B------:R-:W2:Y:S01]  /*e850*/  LDL.LU R4, [R1+0x8] ;  /* 0x0000080001047983 */ /* 0x000ea20000300800 */
[----:B0-----:R0:W-:Y:S01]  /*e860*/  SYNCS.ARRIVE.TRANS64.A1T0 RZ, [R3+URZ+0x38850], RZ ;  /* 0x038850ff03ff79a7 */ /* 0x0011e2000810003f */
[----:B-1----:R-:W1:Y:S01]  /*e870*/  S2R R0, SR_TID.X ;  /* 0x0000000000007919 */ /* 0x002e620000002100 */
[----:B------:R-:W-:Y:S01]  /*e880*/  VIADD R2, R18, 0x1 ;  /* 0x0000000112027836 */ /* 0x000fe20000000000 */
[----:B------:R-:W-:Y:S01]  /*e890*/  UIADD3 UR50, UR43, UR50, URZ ;  /* 0x000000322b327290 */ /* 0x000fe2000fffe03f */
[----:B-1----:R-:W-:Y:S01]  /*e8a0*/  LOP3.LUT R0, R0, 0x7f, RZ, 0xc0, !PT ;  /* 0x0000007f00007812 */ /* 0x002fe200078ec0ff */
[----:B------:R-:W-:Y:S03]  /*e8b0*/  BAR.SYNC.DEFER_BLOCKING 0x2, 0x80 ;  /* 0x0082000000007b1d */ /* 0x000fe60000010000 */
[----:B------:R-:W-:-:S05]  /*e8c0*/  ISETP.NE.AND P0, PT, R0, RZ, PT ;  /* 0x000000ff0000720c */ /* 0x000fca0003f05270 */
[----:B------:R-:W1:Y:S08]  /*e8d0*/  LDC R0, c[0x0][0xc34] ;  /* 0x00030d00ff007b82 */ /* 0x000e700000000800 */
[----:B0-----:R-:W-:-:S05]  /*e8e0*/  @!P0 VIADD R3, R3, 0x38880 ;  /* 0x0003888003038836 */ /* 0x001fca0000000000 */
[----:B------:R-:W-:-:S04]  /*e8f0*/  @!P0 PRMT R3, RZ, 0x654, R3 ;  /* 0x00000654ff038816 */ /* 0x000fc80000000003 */
[----:B------:R0:W-:Y:S01]  /*e900*/  @!P0 SYNCS.ARRIVE.TRANS64.RED.A1T0 RZ, [R3+URZ], RZ ;  /* 0x000000ff03ff89a7 */ /* 0x0001e2000810043f */
[----:B------:R-:W-:Y:S02]  /*e910*/  ISETP.NE.AND P0, PT, R2, 0x2, PT ;  /* 0x000000020200780c */ /* 0x000fe40003f05270 */
[----:B-1----:R-:W-:Y:S02]  /*e920*/  ISETP.LE.AND P1, PT, R0, UR50, PT ;  /* 0x0000003200007c0c */ /* 0x002fe4000bf23270 */
[----:B------:R-:W-:Y:S01]  /*e930*/  SEL R0, RZ, 0x1, P0 ;  /* 0x00000001ff007807 */ /* 0x000fe20000000000 */
[----:B------:R-:W-:-:S03]  /*e940*/  UIADD3 UR48, UR48, 0x1, URZ ;  /* 0x0000000130307890 */ /* 0x000fc6000fffe03f */
[----:B--2---:R-:W-:Y:S02]  /*e950*/  LOP3.LUT R4, R4, R0, RZ, 0x3c, !PT ;  /* 0x0000000004047212 */ /* 0x004fe400078e3cff */
[----:B------:R-:W-:-:S05]  /*e960*/  SEL R0, R2, RZ, P0 ;  /* 0x000000ff02007207 */ /* 0x000fca0000000000 */
[----:B------:R0:W-:Y:S04]  /*e970*/  STL [R1], R0 ;  /* 0x0000000001007387 */ /* 0x0001e80000100800 */
[----:B------:R0:W-:Y:S01]  /*e980*/  STL [R1+0x8], R4 ;  /* 0x0000080401007387 */ /* 0x0001e20000100800 */
[----:B------:R-:W-:Y:S05]  /*e990*/  @!P1 BRA `(.L_x_87) ;  /* 0xffffffc400749947 */ /* 0x000fea000383ffff */
[----:B------:R-:W-:-:S12]  /*e9a0*/  ULOP3.LUT UR48, UR48, 0x1, URZ, 0xc, !UPT ;  /* 0x0000000130307892 */ /* 0x000fd8000f8e0c3f */
.L_x_40:
[----:B0-----:R-:W0:Y:S01]  /*e9b0*/  S2R R3, SR_CgaCtaId ;  /* 0x0000000000037919 */ /* 0x001e220000008800 */
[----:B------:R-:W-:-:S04]  /*e9c0*/  MOV R0, 0x400 ;  /* 0x0000040000007802 */ /* 0x000fc80000000f00 */
[----:B0-----:R-:W-:Y:S01]  /*e9d0*/  LEA R9, R3, R0, 0x18 ;  /* 0x0000000003097211 */ /* 0x001fe200078ec0ff */
[----:B------:R-:W-:-:S05]  /*e9e0*/  IMAD.U32 R0, RZ, RZ, UR48 ;  /* 0x00000030ff007e24 */ /* 0x000fca000f8e00ff */
[----:B------:R-:W-:-:S04]  /*e9f0*/  SHF.L.U32 R0, R0, 0x1f, RZ ;  /* 0x0000001f00007819 */ /* 0x000fc800000006ff */
[----:B------:R-:W0:Y:S02]  /*ea00*/  SYNCS.PHASECHK.TRANS64.TRYWAIT P0, [R9+URZ+0x38820], R0 ;  /* 0x03882000090075a7 */ /* 0x000e24000800017f */
[----:B0-----:R-:W-:Y:S05]  /*ea10*/  @!P0 BRA `(.L_x_88) ;  /* 0x0000001000c08947 */ /* 0x001fea0003800000 */
.L_x_133:
[----:B------:R-:W1:Y:S02]  /*ea20*/  S2R R2, SR_TID.X ;  /* 0x0000000000027919 */ /* 0x000e640000002100 */
[----:B-1----:R-:W-:-:S04]  /*ea30*/  SHF.R.U32.HI R2, RZ, 0x5, R2 ;  /* 0x00000005ff027819 */ /* 0x002fc80000011602 */
[----:B------:R-:W-:-:S05]  /*ea40*/  LOP3.LUT R2, R2, 0x3, RZ, 0xc0, !PT ;  /* 0x0000000302027812 */ /* 0x000fca00078ec0ff */
[----:B0-----:R-:W0:Y:S02]  /*ea50*/  SHFL.IDX PT, R0, R2, RZ, 0x1f ;  /* 0x00001fff02007589 */ /* 0x001e2400000e0000 */
[----:B0-----:R-:W-:-:S13]  /*ea60*/  ISETP.NE.AND P0, PT, R0, RZ, PT ;  /* 0x000000ff0000720c */ /* 0x001fda0003f05270 */
[----:B------:R-:W-:Y:S05]  /*ea70*/  @P0 EXIT ;  /* 0x000000000000094d */ /* 0x000fea0003800000 */
[----:B------:R-:W-:Y:S01]  /*ea80*/  ELECT P0, URZ, PT ;  /* 0x00000000003f782f */ /* 0x000fe20003800000 */
[----:B------:R-:W-:-:S12]  /*ea90*/  BSSY B0, `(.L_x_89) ;  /* 0x000002a000007945 */ /* 0x000fd80003800000 */
[----:B------:R-:W-:Y:S05]  /*eaa0*/  @!P0 BRA `(.L_x_90) ;  /* 0x0000000000a08947 */ /* 0x000fea0003800000 */
[----:B------:R-:W-:-:S06]  /*eab0*/  ULOP3.LUT UR4, UR38, 0x2, URZ, 0xfc, !UPT ;  /* 0x0000000226047892 */ /* 0x000fcc000f8efc3f */
[----:B------:R-:W-:-:S05]  /*eac0*/  IMAD.U32 R0, RZ, RZ, UR4 ;  /* 0x00000004ff007e24 */ /* 0x000fca000f8e00ff */
[----:B------:R-:W-:-:S13]  /*ead0*/  ISETP.NE.AND P0, PT, R0, 0x3, PT ;  /* 0x000000030000780c */ /* 0x000fda0003f05270 */
[----:B------:R-:W-:Y:S05]  /*eae0*/  @!P0 BRA `(.L_x_91) ;  /* 0x0000000000048947 */ /* 0x000fea0003800000 */
[----:B------:R-:W-:Y:S01]  /*eaf0*/  BPT.TRAP 0x1 ;  /* 0x000000040000795c */ /* 0x000fe20000300000 */
.L_x_91:
[----:B------:R-:W2:Y:S04]  /*eb00*/  LDL R2, [R1] ;  /* 0x0000000001027983 */ /* 0x000ea80000100800 */
[----:B------:R-:W3:Y:S01]  /*eb10*/  LDL.LU R6, [R1+0x8] ;  /* 0x0000080001067983 */ /* 0x000ee20000300800 */
[----:B------:R-:W-:-:S04]  /*eb20*/  VIADD R0, R9, 0x38840 ;  /* 0x0003884009007836 */ /* 0x000fc80000000000 */
[C---:B--2---:R-:W-:Y:S02]  /*eb30*/  IMAD R5, R2.reuse, 0x8, R0 ;  /* 0x0000000802057824 */ /* 0x044fe400078e0200 */
[----:B------:R-:W-:Y:S01]  /*eb40*/  VIADD R2, R2, 0x1 ;  /* 0x0000000102027836 */ /* 0x000fe20000000000 */
[----:B---3--:R-:W-:-:S04]  /*eb50*/  SHF.L.U32 R4, R6, 0x1f, RZ ;  /* 0x0000001f06047819 */ /* 0x008fc800000006ff */
[----:B------:R-:W-:Y:S01]  /*eb60*/  ISETP.NE.AND P2, PT, R2, 0x2, PT ;  /* 0x000000020200780c */ /* 0x000fe20003f45270 */
[----:B------:R-:W0:Y:S03]  /*eb70*/  SYNCS.PHASECHK.TRANS64.TRYWAIT P1, [R5+URZ], R4 ;  /* 0x00000004050075a7 */ /* 0x000e26000802017f */
[----:B------:R-:W-:-:S04]  /*eb80*/  SEL R3, RZ, 0x1, P2 ;  /* 0x00000001ff037807 */ /* 0x000fc80001000000 */
[----:B------:R-:W-:Y:S02]  /*eb90*/  LOP3.LUT R6, R6, R3, RZ, 0x3c, !PT ;  /* 0x0000000306067212 */ /* 0x000fe400078e3cff */
[----:B------:R-:W-:-:S05]  /*eba0*/  SEL R3, R2, RZ, P2 ;  /* 0x000000ff02037207 */ /* 0x000fca0001000000 */
[----:B------:R-:W-:Y:S01]  /*ebb0*/  IMAD R7, R3, 0x8, R0 ;  /* 0x0000000803077824 */ /* 0x000fe200078e0200 */
[----:B------:R-:W-:Y:S01]  /*ebc0*/  SHF.L.U32 R0, R6, 0x1f, RZ ;  /* 0x0000001f06007819 */ /* 0x000fe200000006ff */
[----:B0-----:R-:W-:Y:S06]  /*ebd0*/  @!P1 BRA `(.L_x_92) ;  /* 0x0000001000649947 */ /* 0x001fec0003800000 */
.L_x_134:
[----:B------:R-:W1:Y:S02]  /*ebe0*/  SYNCS.PHASECHK.TRANS64.TRYWAIT P1, [R7+URZ], R0 ;  /* 0x00000000070075a7 */ /* 0x000e64000802017f */
[----:B-1----:R-:W-:Y:S05]  /*ebf0*/  @!P1 BRA `(.L_x_93) ;  /* 0x0000001000709947 */ /* 0x002fea0003800000 */
.L_x_135:
[----:B------:R-:W-:Y:S05]  /*ec00*/  @!P0 BRA `(.L_x_94) ;  /* 0x0000000000048947 */ /* 0x000fea0003800000 */
[----:B------:R-:W-:Y:S01]  /*ec10*/  BPT.TRAP 0x1 ;  /* 0x000000040000795c */ /* 0x000fe20000300000 */
.L_x_94:
[----:B------:R-:W0:Y:S02]  /*ec20*/  LDL.LU R2, [R1] ;  /* 0x0000000001027983 */ /* 0x000e240000300800 */
[----:B0-----:R-:W-:-:S04]  /*ec30*/  IMAD R5, R2, 0x8, R9 ;  /* 0x0000000802057824 */ /* 0x001fc800078e0209 */
[----:B------:R-:W0:Y:S02]  /*ec40*/  SYNCS.PHASECHK.TRANS64.TRYWAIT P1, [R5+URZ+0x38860], R4 ;  /* 0x03886004050075a7 */ /* 0x000e24000802017f */
[----:B0-----:R-:W-:Y:S05]  /*ec50*/  @!P1 BRA `(.L_x_95) ;  /* 0x00000010006c9947 */ /* 0x001fea0003800000 */
.L_x_136:
[----:B------:R-:W-:Y:S05]  /*ec60*/  @!P0 BRA `(.L_x_96) ;  /* 0x0000000000048947 */ /* 0x000fea0003800000 */
[----:B------:R-:W-:Y:S01]  /*ec70*/  BPT.TRAP 0x1 ;  /* 0x000000040000795c */ /* 0x000fe20000300000 */
.L_x_96:
[----:B------:R-:W-:-:S04]  /*ec80*/  IMAD R3, R3, 0x8, R9 ;  /* 0x0000000803037824 */ /* 0x000fc800078e0209 */
[----:B------:R-:W2:Y:S02]  /*ec90*/  SYNCS.PHASECHK.TRANS64.TRYWAIT P1, [R3+URZ+0x38860], R0 ;  /* 0x03886000030075a7 */ /* 0x000ea4000802017f */
[----:B--2---:R-:W-:Y:S05]  /*eca0*/  @!P1 BRA `(.L_x_97) ;  /* 0x00000010006c9947 */ /* 0x004fea0003800000 */
.L_x_137:
[----:B------:R-:W-:Y:S05]  /*ecb0*/  @!P0 BRA `(.L_x_98) ;  /* 0x0000000000048947 */ /* 0x000fea0003800000 */
[----:B------:R-:W-:Y:S01]  /*ecc0*/  BPT.TRAP 0x1 ;  /* 0x000000040000795c */ /* 0x000fe20000300000 */
.L_x_98:
[----:B------:R-:W3:Y:S02]  /*ecd0*/  SYNCS.PHASECHK.TRANS64.TRYWAIT P0, [R5+URZ+0x38880], R4 ;  /* 0x03888004050075a7 */ /* 0x000ee4000800017f */
[----:B---3--:R-:W-:Y:S05]  /*ece0*/  @!P0 BRA `(.L_x_99) ;  /* 0x0000001000708947 */ /* 0x008fea0003800000 */
.L_x_100:
[----:B----4-:R4:W0:Y:S02]  /*ecf0*/  SYNCS.PHASECHK.TRANS64.TRYWAIT P0, [R3+URZ+0x38880], R0 ;  /* 0x03888000030075a7 */ /* 0x010824000800017f */
[----:B0-----:R-:W-:Y:S05]  /*ed00*/  @!P0 NANOSLEEP.SYNCS 0x989680 ;  /* 0x009896800000895d */ /* 0x001fea0003900000 */
[----:B------:R-:W0:Y:S02]  /*ed10*/  @!P0 SYNCS.PHASECHK.TRANS64 P0, [R3+URZ+0x38880], R0 ;  /* 0x03888000030085a7 */ /* 0x000e24000800007f */
[----:B0-----:R-:W-:Y:S05]  /*ed20*/  @!P0 BRA `(.L_x_100) ;  /* 0xfffffffc00f08947 */ /* 0x001fea000383ffff */
.L_x_90:
[----:B------:R-:W-:Y:S05]  /*ed30*/  BSYNC B0 ;  /* 0x0000000000007941 */ /* 0x000fea0003800000 */
.L_x_89:
[----:B------:R-:W-:Y:S05]  /*ed40*/  EXIT ;  /* 0x000000000000794d */ /* 0x000fea0003800000 */
.L_x_10:
[----:B0-----:R-:W-:-:S04]  /*ed50*/  IMAD.U32 R3, RZ, RZ, UR39 ;  /* 0x00000027ff037e24 */ /* 0x001fc8000f8e00ff */
[----:B------:R0:W1:Y:S03]  /*ed60*/  SYNCS.PHASECHK.TRANS64.TRYWAIT P1, [R3+URZ+0x38800], R8 ;  /* 0x03880008030075a7 */ /* 0x000066000802017f */
[----:B-1----:R-:W-:Y:S05]  /*ed70*/  @!P1 NANOSLEEP.SYNCS 0x989680 ;  /* 0x009896800000995d */ /* 0x002fea0003900000 */
[----:B------:R-:W1:Y:S02]  /*ed80*/  @!P1 SYNCS.PHASECHK.TRANS64 P1, [R3+URZ+0x38800], R8 ;  /* 0x03880008030095a7 */ /* 0x000e64000802007f */
[----:B-1----:R-:W-:Y:S05]  /*ed90*/  @!P1 BRA `(.L_x_10) ;  /* 0xfffffffc00ec9947 */ /* 0x002fea000383ffff */
[----:B------:R-:W-:Y:S05]  /*eda0*/  BRA `(.L_x_101) ;  /* 0xffffff2400d87947 */ /* 0x000fea000383ffff */
.L_x_14:
[----:B-1----:R1:W2:Y:S02]  /*edb0*/  SYNCS.PHASECHK.TRANS64.TRYWAIT P1, [R3+URZ+0x38830], R4 ;  /* 0x03883004030075a7 */ /* 0x0022a4000802017f */
[----:B--2---:R-:W-:Y:S05]  /*edc0*/  @!P1 NANOSLEEP.SYNCS 0x989680 ;  /* 0x009896800000995d */ /* 0x004fea0003900000 */
[----:B------:R-:W2:Y:S02]  /*edd0*/  @!P1 SYNCS.PHASECHK.TRANS64 P1, [R3+URZ+0x38830], R4 ;  /* 0x03883004030095a7 */ /* 0x000ea4000802007f */
[----:B--2---:R-:W-:Y:S05]  /*ede0*/  @!P1 BRA `(.L_x_14) ;  /* 0xfffffffc00f09947 */ /* 0x004fea000383ffff */
[----:B------:R-:W-:Y:S05]  /*edf0*/  BRA `(.L_x_13) ;  /* 0xffffff2800007947 */ /* 0x000fea000383ffff */
.L_x_19:
[----:B-1----:R-:W-:-:S04]  /*ee00*/  IMAD.U32 R8, RZ, RZ, UR6 ;  /* 0x00000006ff087e24 */ /* 0x002fc8000f8e00ff */
[----:B------:R1:W2:Y:S03]  /*ee10*/  SYNCS.PHASECHK.TRANS64.TRYWAIT P1, [R8+URZ+0x38830], R7 ;  /* 0x03883007080075a7 */ /* 0x0002a6000802017f */
[----:B--2---:R-:W-:Y:S05]  /*ee20*/  @!P1 NANOSLEEP.SYNCS 0x989680 ;  /* 0x009896800000995d */ /* 0x004fea0003900000 */
[----:B------:R-:W2:Y:S02]  /*ee30*/  @!P1 SYNCS.PHASECHK.TRANS64 P1, [R8+URZ+0x38830], R7 ;  /* 0x03883007080095a7 */ /* 0x000ea4000802007f */
[----:B--2---:R-:W-:Y:S05]  /*ee40*/  @!P1 BRA `(.L_x_19) ;  /* 0xfffffffc00ec9947 */ /* 0x004fea000383ffff */
[----:B------:R-:W-:Y:S05]  /*ee50*/  BRA `(.L_x_16) ;  /* 0xffffff58009c7947 */ /* 0x000fea000383ffff */
.L_x_23:
[----:B-1----:R-:W-:-:S04]  /*ee60*/  IMAD.U32 R8, RZ, RZ, UR6 ;  /* 0x00000006ff087e24 */ /* 0x002fc8000f8e00ff */
[----:B------:R1:W2:Y:S03]  /*ee70*/  SYNCS.PHASECHK.TRANS64.TRYWAIT P1, [R8+URZ+0x38850], R7 ;  /* 0x03885007080075a7 */ /* 0x0002a6000802017f */
[----:B--2---:R-:W-:Y:S05]  /*ee80*/  @!P1 NANOSLEEP.SYNCS 0x989680 ;  /* 0x009896800000995d */ /* 0x004fea0003900000 */
[----:B------:R-:W2:Y:S02]  /*ee90*/  @!P1 SYNCS.PHASECHK.TRANS64 P1, [R8+URZ+0x38850], R7 ;  /* 0x03885007080095a7 */ /* 0x000ea4000802007f */
[----:B--2---:R-:W-:Y:S05]  /*eea0*/  @!P1 BRA `(.L_x_23) ;  /* 0xfffffffc00ec9947 */ /* 0x004fea000383ffff */
[----:B------:R-:W-:Y:S05]  /*eeb0*/  BRA `(.L_x_20) ;  /* 0xffffff5c00707947 */ /* 0x000fea000383ffff */
.L_x_29:
[----:B-1----:R-:W-:-:S04]  /*eec0*/  IMAD.U32 R3, RZ, RZ, UR7 ;  /* 0x00000007ff037e24 */ /* 0x002fc8000f8e00ff */
[----:B------:R1:W2:Y:S03]  /*eed0*/  SYNCS.PHASECHK.TRANS64.TRYWAIT P1, [R3+URZ+0x38850], R0 ;  /* 0x03885000030075a7 */ /* 0x0002a6000802017f */
[----:B--2---:R-:W-:Y:S05]  /*eee0*/  @!P1 NANOSLEEP.SYNCS 0x989680 ;  /* 0x009896800000995d */ /* 0x004fea0003900000 */
[----:B------:R-:W2:Y:S02]  /*eef0*/  @!P1 SYNCS.PHASECHK.TRANS64 P1, [R3+URZ+0x38850], R0 ;  /* 0x03885000030095a7 */ /* 0x000ea4000802007f */
[----:B--2---:R-:W-:Y:S05]  /*ef00*/  @!P1 BRA `(.L_x_29) ;  /* 0xfffffffc00ec9947 */ /* 0x004fea000383ffff */
[----:B------:R-:W-:Y:S05]  /*ef10*/  BRA `(.L_x_28) ;  /* 0xffffff84001c7947 */ /* 0x000fea000383ffff */
.L_x_45:
[----:B------:R-:W-:Y:S02]  /*ef20*/  IMAD.MOV.U32 R13, RZ, RZ, R0 ;  /* 0x000000ffff0d7224 */ /* 0x000fe400078e0000 */
[----:B------:R-:W-:Y:S02]  /*ef30*/  IMAD.MOV.U32 R12, RZ, RZ, RZ ;  /* 0x000000ffff0c7224 */ /* 0x000fe400078e00ff */
[----:B------:R-:W-:Y:S02]  /*ef40*/  IMAD.MOV.U32 R11, RZ, RZ, 0x1f ;  /* 0x0000001fff0b7424 */ /* 0x000fe400078e00ff */
[----:B------:R-:W-:-:S07]  /*ef50*/  IMAD.MOV.U32 R15, RZ, RZ, -0x1 ;  /* 0xffffffffff0f7424 */ /* 0x000fce00078e00ff */
[----:B0-----:R-:W-:Y:S05]  /*ef60*/  WARPSYNC.COLLECTIVE R15, `(.L_x_102) ;  /* 0x000000000f087348 */ /* 0x001fea0003c00000 */
[----:B------:R1:W2:Y:S02]  /*ef70*/  SHFL.IDX P6, R14, R13, R12, R11 ;  /* 0x0000000c0d0e7389 */ /* 0x0002a400000c000b */
[----:B012---:R-:W-:Y:S01]  /*ef80*/  ENDCOLLECTIVE ;  /* 0x000000000000791b */ /* 0x007fe20003800000 */
.L_x_102:
[----:B------:R-:W-:Y:S05]  /*ef90*/  BRA `(.L_x_103) ;  /* 0xffffffc400fc7947 */ /* 0x000fea000383ffff */
.L_x_47:
[----:B------:R-:W-:Y:S01]  /*efa0*/  BSSY B0, `(.L_x_104) ;  /* 0x0000006000007945 */ /* 0x000fe20003800000 */
[----:B------:R-:W-:-:S07]  /*efb0*/  IMAD.MOV.U32 R15, RZ, RZ, -0x1 ;  /* 0xffffffffff0f7424 */ /* 0x000fce00078e00ff */
[----:B0-----:R-:W-:Y:S05]  /*efc0*/  WARPSYNC.COLLECTIVE R15, `(.L_x_105) ;  /* 0x000000000f0c7348 */ /* 0x001fea0003c00000 */
[----:B------:R-:W-:Y:S02]  /*efd0*/  ELECT P6, UR62, PT ;  /* 0x00000000003e782f */ /* 0x000fe400038c0000 */
[----:B------:R-:W-:Y:S01]  /*efe0*/  MOV R14, UR62 ;  /* 0x0000003e000e7c02 */ /* 0x000fe20008000f00 */
[----:B0-----:R-:W-:Y:S10]  /*eff0*/  ENDCOLLECTIVE ;  /* 0x000000000000791b */ /* 0x001ff40003800000 */
.L_x_105:
[----:B------:R-:W-:Y:S05]  /*f000*/  BSYNC B0 ;  /* 0x0000000000007941 */ /* 0x000fea0003800000 */
.L_x_104:
[----:B------:R-:W-:Y:S05]  /*f010*/  BRA `(.L_x_106) ;  /* 0xffffffc8000c7947 */ /* 0x000fea000383ffff */
.L_x_49:
[----:B-1----:R1:W2:Y:S02]  /*f020*/  SYNCS.PHASECHK.TRANS64.TRYWAIT P0, [R4+URZ+0x38880], R3 ;  /* 0x03888003040075a7 */ /* 0x0022a4000800017f */
[----:B--2---:R-:W-:Y:S05]  /*f030*/  @!P0 NANOSLEEP.SYNCS 0x989680 ;  /* 0x009896800000895d */ /* 0x004fea0003900000 */
[----:B------:R-:W2:Y:S02]  /*f040*/  @!P0 SYNCS.PHASECHK.TRANS64 P0, [R4+URZ+0x38880], R3 ;  /* 0x03888003040085a7 */ /* 0x000ea4000800007f */
[----:B--2---:R-:W-:Y:S05]  /*f050*/  @!P0 BRA `(.L_x_49) ;  /* 0xfffffffc00f08947 */ /* 0x004fea000383ffff */
[----:B------:R-:W-:Y:S05]  /*f060*/  BRA `(.L_x_107) ;  /* 0xffffffc8006c7947 */ /* 0x000fea000383ffff */
.L_x_51:
[----:B--2---:R2:W3:Y:S02]  /*f070*/  SYNCS.PHASECHK.TRANS64.TRYWAIT P0, [R4+URZ+0x38840], R3 ;  /* 0x03884003040075a7 */ /* 0x0044e4000800017f */
[----:B---3--:R-:W-:Y:S05]  /*f080*/  @!P0 NANOSLEEP.SYNCS 0x989680 ;  /* 0x009896800000895d */ /* 0x008fea0003900000 */
[----:B------:R-:W3:Y:S02]  /*f090*/  @!P0 SYNCS.PHASECHK.TRANS64 P0, [R4+URZ+0x38840], R3 ;  /* 0x03884003040085a7 */ /* 0x000ee4000800007f */
[----:B---3--:R-:W-:Y:S05]  /*f0a0*/  @!P0 BRA `(.L_x_51) ;  /* 0xfffffffc00f08947 */ /* 0x008fea000383ffff */
[----:B------:R-:W-:Y:S05]  /*f0b0*/  BRA `(.L_x_108) ;  /* 0xffffffc800d87947 */ /* 0x000fea000383ffff */
.L_x_54:
[----:B------:R-:W-:Y:S02]  /*f0c0*/  IMAD.MOV.U32 R13, RZ, RZ, R2 ;  /* 0x000000ffff0d7224 */ /* 0x000fe400078e0002 */
[----:B------:R-:W-:Y:S02]  /*f0d0*/  IMAD.MOV.U32 R12, RZ, RZ, RZ ;  /* 0x000000ffff0c7224 */ /* 0x000fe400078e00ff */
[----:B------:R-:W-:Y:S02]  /*f0e0*/  IMAD.MOV.U32 R11, RZ, RZ, 0x181f ;  /* 0x0000181fff0b7424 */ /* 0x000fe400078e00ff */
[----:B------:R-:W-:Y:S02]  /*f0f0*/  IMAD.MOV.U32 R15, RZ, RZ, -0x1 ;  /* 0xffffffffff0f7424 */ /* 0x000fe400078e00ff */
[----:B------:R-:W-:-:S07]  /*f100*/  IMAD.IADD R4, R19, 0x1, R4 ;  /* 0x0000000113047824 */ /* 0x000fce00078e0204 */
[----:B-----5:R-:W-:Y:S05]  /*f110*/  WARPSYNC.COLLECTIVE R15, `(.L_x_109) ;  /* 0x000000000f087348 */ /* 0x020fea0003c00000 */
[----:B------:R0:W1:Y:S02]  /*f120*/  SHFL.IDX P6, R14, R13, R12, R11 ;  /* 0x0000000c0d0e7389 */ /* 0x00006400000c000b */
[----:B01---5:R-:W-:Y:S01]  /*f130*/  ENDCOLLECTIVE ;  /* 0x000000000000791b */ /* 0x023fe20003800000 */
.L_x_109:
[----:B------:R-:W-:Y:S02]  /*f140*/  VIADD R5, R4, 0x10 ;  /* 0x0000001004057836 */ /* 0x000fe40000000000 */
[----:B------:R-:W-:Y:S02]  /*f150*/  IMAD.MOV.U32 R13, RZ, RZ, R0 ;  /* 0x000000ffff0d7224 */ /* 0x000fe400078e0000 */
[----:B------:R-:W-:-:S07]  /*f160*/  IMAD.MOV.U32 R7, RZ, RZ, R14 ;  /* 0x000000ffff077224 */ /* 0x000fce00078e000e */
[----:B------:R-:W-:Y:S05]  /*f170*/  WARPSYNC.COLLECTIVE R15, `(.L_x_110) ;  /* 0x000000000f087348 */ /* 0x000fea0003c00000 */
[----:B------:R0:W1:Y:S02]  /*f180*/  SHFL.IDX P6, R14, R13, R12, R11 ;  /* 0x0000000c0d0e7389 */ /* 0x00006400000c000b */
[----:B01----:R-:W-:Y:S01]  /*f190*/  ENDCOLLECTIVE ;  /* 0x000000000000791b */ /* 0x003fe20003800000 */
.L_x_110:
[----:B------:R-:W-:Y:S02]  /*f1a0*/  ULDC UR4, c[0x0][0x288] ;  /* 0x0000a20000047ab9 */ /* 0x000fe40000000800 */
[----:B------:R-:W-:-:S05]  /*f1b0*/  IMAD R3, R8, UR4, RZ ;  /* 0x0000000408037c24 */ /* 0x000fca000f8e02ff */
[----:B------:R-:W-:Y:S01]  /*f1c0*/  ISETP.GE.AND P2, PT, R4, R3, PT ;  /* 0x000000030400720c */ /* 0x000fe20003f46270 */
[----:B------:R-:W-:Y:S02]  /*f1d0*/  IMAD.MOV.U32 R13, RZ, RZ, R2 ;  /* 0x000000ffff0d7224 */ /* 0x000fe400078e0002 */
[----:B------:R-:W-:Y:S02]  /*f1e0*/  IMAD.MOV.U32 R12, RZ, RZ, 0x1 ;  /* 0x00000001ff0c7424 */ /* 0x000fe400078e00ff */
[----:B------:R-:W-:-:S08]  /*f1f0*/  IMAD.MOV.U32 R6, RZ, RZ, R14 ;  /* 0x000000ffff067224 */ /* 0x000fd000078e000e */
[----:B------:R-:W-:Y:S05]  /*f200*/  WARPSYNC.COLLECTIVE R15, `(.L_x_111) ;  /* 0x000000000f087348 */ /* 0x000fea0003c00000 */
[----:B------:R0:W1:Y:S02]  /*f210*/  SHFL.IDX P6, R14, R13, R12, R11 ;  /* 0x0000000c0d0e7389 */ /* 0x00006400000c000b */
[----:B01----:R-:W-:Y:S01]  /*f220*/  ENDCOLLECTIVE ;  /* 0x000000000000791b */ /* 0x003fe20003800000 */
.L_x_111:
[----:B------:R-:W-:-:S05]  /*f230*/  @!P2 IADD3 R6, P3, R10, R6, RZ ;  /* 0x000000060a06a210 */ /* 0x000fca0007f7e0ff */
[----:B------:R-:W-:-:S05]  /*f240*/  @!P2 IMAD.X R7, RZ, RZ, R7, P3 ;  /* 0x000000ffff07a224 */ /* 0x000fca00018e0607 */
[----:B------:R-:W-:Y:S01]  /*f250*/  @!PT LDS RZ, [RZ] ;  /* 0x00000000fffff984 */ /* 0x000fe20000000800 */
[----:B------:R-:W-:Y:S01]  /*f260*/  @!PT LDS RZ, [RZ] ;  /* 0x00000000fffff984 */ /* 0x000fe20000000800 */
[----:B------:R-:W-:Y:S01]  /*f270*/  @!PT LDS RZ, [RZ] ;  /* 0x00000000fffff984 */ /* 0x000fe20000000800 */
[----:B------:R0:W-:Y:S01]  /*f280*/  @!P2 LDGSTS.E.BYPASS.LTC128B.128 [R9+0x20400], desc[UR46][R6.64], !P0 ;  /* 0x204000000609afae */ /* 0x0001e2000c101d6e */
[----:B------:R-:W-:-:S03]  /*f290*/  IMAD.MOV.U32 R13, RZ, RZ, R0 ;  /* 0x000000ffff0d7224 */ /* 0x000fc600078e0000 */
[----:B------:R0:W-:Y:S01]  /*f2a0*/  @!P2 LDGSTS.E.BYPASS.LTC128B.128 [R9+0x24400], desc[UR46][R6.64+0x80], !P1 ;  /* 0x244000800609afae */ /* 0x0001e2000c901d6e */
[----:B------:R-:W-:Y:S01]  /*f2b0*/  ISETP.GE.AND P2, PT, R5, R3, PT ;  /* 0x000000030500720c */ /* 0x000fe20003f46270 */
[----:B------:R-:W-:-:S12]  /*f2c0*/  IMAD.MOV.U32 R8, RZ, RZ, R14 ;  /* 0x000000ffff087224 */ /* 0x000fd800078e000e */
[----:B0-----:R-:W-:Y:S05]  /*f2d0*/  WARPSYNC.COLLECTIVE R15, `(.L_x_112) ;  /* 0x000000000f087348 */ /* 0x001fea0003c00000 */
[----:B------:R1:W2:Y:S02]  /*f2e0*/  SHFL.IDX P6, R14, R13, R12, R11 ;  /* 0x0000000c0d0e7389 */ /* 0x0002a400000c000b */
[----:B012---:R-:W-:Y:S01]  /*f2f0*/  ENDCOLLECTIVE ;  /* 0x000000000000791b */ /* 0x007fe20003800000 */
.L_x_112:
[----:B------:R-:W-:Y:S02]  /*f300*/  IMAD.MOV.U32 R13, RZ, RZ, R2 ;  /* 0x000000ffff0d7224 */ /* 0x000fe400078e0002 */
[----:B------:R-:W-:Y:S02]  /*f310*/  IMAD.MOV.U32 R12, RZ, RZ, 0x2 ;  /* 0x00000002ff0c7424 */ /* 0x000fe400078e00ff */
[----:B------:R-:W-:-:S07]  /*f320*/  IMAD.MOV.U32 R5, RZ, RZ, R14 ;  /* 0x000000ffff057224 */ /* 0x000fce00078e000e */
[----:B------:R-:W-:Y:S05]  /*f330*/  WARPSYNC.COLLECTIVE R15, `(.L_x_113) ;  /* 0x000000000f087348 */ /* 0x000fea0003c00000 */
[----:B------:R0:W1:Y:S02]  /*f340*/  SHFL.IDX P6, R14, R13, R12, R11 ;  /* 0x0000000c0d0e7389 */ /* 0x00006400000c000b */
[----:B01----:R-:W-:Y:S01]  /*f350*/  ENDCOLLECTIVE ;  /* 0x000000000000791b */ /* 0x003fe20003800000 */
.L_x_113:
[----:B------:R-:W-:-:S05]  /*f360*/  @!P2 IADD3 R5, P3, R10, R5, RZ ;  /* 0x000000050a05a210 */ /* 0x000fca0007f7e0ff */
[----:B------:R-:W-:Y:S02]  /*f370*/  @!P2 IMAD.X R6, RZ, RZ, R8, P3 ;  /* 0x000000ffff06a224 */ /* 0x000fe400018e0608 */
[C---:B------:R-:W-:Y:S02]  /*f380*/  VIADD R8, R4.reuse, 0x60 ;  /* 0x0000006004087836 */ /* 0x040fe40000000000 */
[----:B------:R-:W-:Y:S02]  /*f390*/  @!P2 IMAD.MOV.U32 R7, RZ, RZ, R6 ;  /* 0x000000ffff07a224 */ /* 0x000fe400078e0006 */
[----:B------:R-:W-:Y:S02]  /*f3a0*/  @!P2 IMAD.MOV.U32 R6, RZ, RZ, R5 ;  /* 0x000000ffff06a224 */ /* 0x000fe400078e0005 */
[----:B------:R-:W-:Y:S02]  /*f3b0*/  VIADD R5, R4, 0x20 ;  /* 0x0000002004057836 */ /* 0x000fe40000000000 */
[----:B------:R-:W-:Y:S01]  /*f3c0*/  IMAD.MOV.U32 R13, RZ, RZ, R0 ;  /* 0x000000ffff0d7224 */ /* 0x000fe200078e0000 */
[----:B------:R-:W-:Y:S01]  /*f3d0*/  @!PT LDS RZ, [RZ] ;  /* 0x00000000fffff984 */ /* 0x000fe20000000800 */
[----:B------:R-:W-:Y:S01]  /*f3e0*/  @!PT LDS RZ, [RZ] ;  /* 0x00000000fffff984 */ /* 0x000fe20000000800 */
[----:B------:R-:W-:Y:S01]  /*f3f0*/  @!PT LDS RZ, [RZ] ;  /* 0x00000000fffff984 */ /* 0x000fe20000000800 */
[----:B------:R0:W-:Y:S04]  /*f400*/  @!P2 LDGSTS.E.BYPASS.LTC128B.128 [R9+0x20c00], desc[UR46][R6.64], !P0 ;  /* 0x20c000000609afae */ /* 0x0001e8000c101d6e */
[----:B------:R0:W-:Y:S01]  /*f410*/  @!P2 LDGSTS.E.BYPASS.LTC128B.128 [R9+0x24c00], desc[UR46][R6.64+0x80], !P1 ;  /* 0x24c000800609afae */ /* 0x0001e2000c901d6e */
[----:B------:R-:W-:Y:S01]  /*f420*/  ISETP.GE.AND P2, PT, R5, R3, PT ;  /* 0x000000030500720c */ /* 0x000fe20003f46270 */
[----:B------:R-:W-:-:S12]  /*f430*/  IMAD.MOV.U32 R5, RZ, RZ, R14 ;  /* 0x000000ffff057224 */ /* 0x000fd800078e000e */
[----:B0-----:R-:W-:Y:S05]  /*f440*/  WARPSYNC.COLLECTIVE R15, `(.L_x_114) ;  /* 0x000000000f087348 */ /* 0x001fea0003c00000 */
[----:B------:R1:W2:Y:S02]  /*f450*/  SHFL.IDX P6, R14, R13, R12, R11 ;  /* 0x0000000c0d0e7389 */ /* 0x0002a400000c000b */
[----:B012---:R-:W-:Y:S01]  /*f460*/  ENDCOLLECTIVE ;  /* 0x000000000000791b */ /* 0x007fe20003800000 */
.L_x_114:
[----:B------:R-:W-:Y:S02]  /*f470*/  IMAD.MOV.U32 R13, RZ, RZ, R2 ;  /* 0x000000ffff0d7224 */ /* 0x000fe400078e0002 */
[----:B------:R-:W-:Y:S02]  /*f480*/  IMAD.MOV.U32 R12, RZ, RZ, 0x3 ;  /* 0x00000003ff0c7424 */ /* 0x000fe400078e00ff */
[----:B------:R-:W-:-:S07]  /*f490*/  IMAD.MOV.U32 R6, RZ, RZ, R14 ;  /* 0x000000ffff067224 */ /* 0x000fce00078e000e */
[----:B------:R-:W-:Y:S05]  /*f4a0*/  WARPSYNC.COLLECTIVE R15, `(.L_x_115) ;  /* 0x000000000f087348 */ /* 0x000fea0003c00000 */
[----:B------:R0:W1:Y:S02]  /*f4b0*/  SHFL.IDX P6, R14, R13, R12, R11 ;  /* 0x0000000c0d0e7389 */ /* 0x00006400000c000b */
[----:B01----:R-:W-:Y:S01]  /*f4c0*/  ENDCOLLECTIVE ;  /* 0x000000000000791b */ /* 0x003fe20003800000 */
.L_x_115:
[----:B------:R-:W-:-:S05]  /*f4d0*/  @!P2 IADD3 R6, P3, R10, R6, RZ ;  /* 0x000000060a06a210 */ /* 0x000fca0007f7e0ff */
[----:B------:R-:W-:-:S04]  /*f4e0*/  @!P2 IMAD.X R5, RZ, RZ, R5, P3 ;  /* 0x000000ffff05a224 */ /* 0x000fc800018e0605 */
        /* <DEDUP_REMOVED lines=13> */
.L_x_116:
[----:B------:R-:W-:Y:S02]  /*f5c0*/  IMAD.MOV.U32 R13, RZ, RZ, R2 ;  /* 0x000000ffff0d7224 */ /* 0x000fe400078e0002 */
[----:B------:R-:W-:Y:S02]  /*f5d0*/  IMAD.MOV.U32 R12, RZ, RZ, 0x4 ;  /* 0x00000004ff0c7424 */ /* 0x000fe400078e00ff */
[----:B------:R-:W-:-:S07]  /*f5e0*/  IMAD.MOV.U32 R6, RZ, RZ, R14 ;  /* 0x000000ffff067224 */ /* 0x000fce00078e000e */
[----:B------:R-:W-:Y:S05]  /*f5f0*/  WARPSYNC.COLLECTIVE R15, `(.L_x_117) ;  /* 0x000000000f087348 */ /* 0x000fea0003c00000 */
[----:B------:R0:W1:Y:S02]  /*f600*/  SHFL.IDX P6, R14, R13, R12, R11 ;  /* 0x0000000c0d0e7389 */ /* 0x00006400000c000b */
[----:B01----:R-:W-:Y:S01]  /*f610*/  ENDCOLLECTIVE ;  /* 0x000000000000791b */ /* 0x003fe20003800000 */
.L_x_117:
        /* <DEDUP_REMOVED lines=15> */
.L_x_118:
[----:B------:R-:W-:Y:S02]  /*f710*/  IMAD.MOV.U32 R13, RZ, RZ, R2 ;  /* 0x000000ffff0d7224 */ /* 0x000fe400078e0002 */
[----:B------:R-:W-:Y:S02]  /*f720*/  IMAD.MOV.U32 R12, RZ, RZ, 0x5 ;  /* 0x00000005ff0c7424 */ /* 0x000fe400078e00ff */
[----:B------:R-:W-:-:S07]  /*f730*/  IMAD.MOV.U32 R6, RZ, RZ, R14 ;  /* 0x000000ffff067224 */ /* 0x000fce00078e000e */
[----:B------:R-:W-:Y:S05]  /*f740*/  WARPSYNC.COLLECTIVE R15, `(.L_x_119) ;  /* 0x000000000f087348 */ /* 0x000fea0003c00000 */
[----:B------:R0:W1:Y:S02]  /*f750*/  SHFL.IDX P6, R14, R13, R12, R11 ;  /* 0x0000000c0d0e7389 */ /* 0x00006400000c000b */
[----:B01----:R-:W-:Y:S01]  /*f760*/  ENDCOLLECTIVE ;  /* 0x000000000000791b */ /* 0x003fe20003800000 */
.L_x_119:
        /* <DEDUP_REMOVED lines=15> */
.L_x_120:
[----:B------:R-:W-:Y:S02]  /*f860*/  IMAD.MOV.U32 R13, RZ, RZ, R2 ;  /* 0x000000ffff0d7224 */ /* 0x000fe400078e0002 */
[----:B------:R-:W-:Y:S02]  /*f870*/  IMAD.MOV.U32 R12, RZ, RZ, 0x6 ;  /* 0x00000006ff0c7424 */ /* 0x000fe400078e00ff */
[----:B------:R-:W-:-:S07]  /*f880*/  IMAD.MOV.U32 R6, RZ, RZ, R14 ;  /* 0x000000ffff067224 */ /* 0x000fce00078e000e */
[----:B------:R-:W-:Y:S05]  /*f890*/  WARPSYNC.COLLECTIVE R15, `(.L_x_121) ;  /* 0x000000000f087348 */ /* 0x000fea0003c00000 */
[----:B------:R0:W1:Y:S02]  /*f8a0*/  SHFL.IDX P6, R14, R13, R12, R11 ;  /* 0x0000000c0d0e7389 */ /* 0x00006400000c000b */
[----:B01----:R-:W-:Y:S01]  /*f8b0*/  ENDCOLLECTIVE ;  /* 0x000000000000791b */ /* 0x003fe20003800000 */
.L_x_121:
[----:B------:R-:W-:-:S05]  /*f8c0*/  @!P2 IADD3 R6, P3, R10, R6, RZ ;  /* 0x000000060a06a210 */ /* 0x000fca0007f7e0ff */
[----:B------:R-:W-:-:S04]  /*f8d0*/  @!P2 IMAD.X R5, RZ, RZ, R5, P3 ;  /* 0x000000ffff05a224 */ /* 0x000fc800018e0605 */
[----:B------:R-:W-:Y:S02]  /*f8e0*/  @!P2 IMAD.MOV.U32 R7, RZ, RZ, R5 ;  /* 0x000000ffff07a224 */ /* 0x000fe400078e0005 */
[----:B------:R-:W-:-:S03]  /*f8f0*/  IMAD.MOV.U32 R13, RZ, RZ, R0 ;  /* 0x000000ffff0d7224 */ /* 0x000fc600078e0000 */
        /* <DEDUP_REMOVED lines=10> */
.L_x_122:
[----:B------:R-:W-:Y:S02]  /*f9a0*/  IMAD.MOV.U32 R13, RZ, RZ, R2 ;  /* 0x000000ffff0d7224 */ /* 0x000fe400078e0002 */
[----:B------:R-:W-:Y:S02]  /*f9b0*/  IMAD.MOV.U32 R12, RZ, RZ, 0x7 ;  /* 0x00000007ff0c7424 */ /* 0x000fe400078e00ff */
[----:B------:R-:W-:-:S07]  /*f9c0*/  IMAD.MOV.U32 R6, RZ, RZ, R14 ;  /* 0x000000ffff067224 */ /* 0x000fce00078e000e */
[----:B------:R-:W-:Y:S05]  /*f9d0*/  WARPSYNC.COLLECTIVE R15, `(.L_x_123) ;  /* 0x000000000f087348 */ /* 0x000fea0003c00000 */
[----:B------:R0:W1:Y:S02]  /*f9e0*/  SHFL.IDX P6, R14, R13, R12, R11 ;  /* 0x0000000c0d0e7389 */ /* 0x00006400000c000b */
[----:B01----:R-:W-:Y:S01]  /*f9f0*/  ENDCOLLECTIVE ;  /* 0x000000000000791b */ /* 0x003fe20003800000 */
.L_x_123:
        /* <DEDUP_REMOVED lines=9> */
[----:B------:R-:W-:-:S07]  /*fa90*/  IMAD.MOV.U32 R5, RZ, RZ, R14 ;  /* 0x000000ffff057224 */ /* 0x000fce00078e000e */
[----:B0-----:R-:W-:Y:S05]  /*faa0*/  WARPSYNC.COLLECTIVE R15, `(.L_x_124) ;  /* 0x000000000f087348 */ /* 0x001fea0003c00000 */
[----:B------:R1:W2:Y:S02]  /*fab0*/  SHFL.IDX P6, R14, R13, R12, R11 ;  /* 0x0000000c0d0e7389 */ /* 0x0002a400000c000b */
[----:B012---:R-:W-:Y:S01]  /*fac0*/  ENDCOLLECTIVE ;  /* 0x000000000000791b */ /* 0x007fe20003800000 */
.L_x_124:
[----:B------:R-:W-:Y:S01]  /*fad0*/  IMAD.MOV.U32 R0, RZ, RZ, R14 ;  /* 0x000000ffff007224 */ /* 0x000fe200078e000e */
[----:B------:R-:W-:Y:S06]  /*fae0*/  BRA `(.L_x_125) ;  /* 0xffffffcc002c7947 */ /* 0x000fec000383ffff */
.L_x_57:
[----:B---3--:R3:W4:Y:S02]  /*faf0*/  SYNCS.PHASECHK.TRANS64.TRYWAIT P0, [R18+URZ+0x38820], R0 ;  /* 0x03882000120075a7 */ /* 0x008724000800017f */
[----:B----4-:R-:W-:Y:S05]  /*fb00*/  @!P0 NANOSLEEP.SYNCS 0x989680 ;  /* 0x009896800000895d */ /* 0x010fea0003900000 */
[----:B------:R-:W4:Y:S02]  /*fb10*/  @!P0 SYNCS.PHASECHK.TRANS64 P0, [R18+URZ+0x38820], R0 ;  /* 0x03882000120085a7 */ /* 0x000f24000800007f */
[----:B----4-:R-:W-:Y:S05]  /*fb20*/  @!P0 BRA `(.L_x_57) ;  /* 0xfffffffc00f08947 */ /* 0x010fea000383ffff */
[----:B------:R-:W-:Y:S05]  /*fb30*/  BRA `(.L_x_126) ;  /* 0xffffffcc00707947 */ /* 0x000fea000383ffff */
.L_x_63:
[----:B0-----:R0:W1:Y:S02]  /*fb40*/  SYNCS.PHASECHK.TRANS64.TRYWAIT P0, [R6+URZ+0x38880], R5 ;  /* 0x03888005060075a7 */ /* 0x001064000800017f */
[----:B-1----:R-:W-:Y:S05]  /*fb50*/  @!P0 NANOSLEEP.SYNCS 0x989680 ;  /* 0x009896800000895d */ /* 0x002fea0003900000 */
[----:B------:R-:W1:Y:S02]  /*fb60*/  @!P0 SYNCS.PHASECHK.TRANS64 P0, [R6+URZ+0x38880], R5 ;  /* 0x03888005060085a7 */ /* 0x000e64000800007f */
[----:B-1----:R-:W-:Y:S05]  /*fb70*/  @!P0 BRA `(.L_x_63) ;  /* 0xfffffffc00f08947 */ /* 0x002fea000383ffff */
[----:B------:R-:W-:Y:S05]  /*fb80*/  BRA `(.L_x_127) ;  /* 0xffffffd000207947 */ /* 0x000fea000383ffff */
.L_x_69:
[----:B-1----:R1:W2:Y:S02]  /*fb90*/  SYNCS.PHASECHK.TRANS64.TRYWAIT P0, [R6+URZ+0x38840], R5 ;  /* 0x03884005060075a7 */ /* 0x0022a4000800017f */
[----:B--2---:R-:W-:Y:S05]  /*fba0*/  @!P0 NANOSLEEP.SYNCS 0x989680 ;  /* 0x009896800000895d */ /* 0x004fea0003900000 */
[----:B------:R-:W2:Y:S02]  /*fbb0*/  @!P0 SYNCS.PHASECHK.TRANS64 P0, [R6+URZ+0x38840], R5 ;  /* 0x03884005060085a7 */ /* 0x000ea4000800007f */
[----:B--2---:R-:W-:Y:S05]  /*fbc0*/  @!P0 BRA `(.L_x_69) ;  /* 0xfffffffc00f08947 */ /* 0x004fea000383ffff */
[----:B------:R-:W-:Y:S05]  /*fbd0*/  BRA `(.L_x_128) ;  /* 0xffffffd000dc7947 */ /* 0x000fea000383ffff */
.L_x_76:
[----:B0-----:R0:W1:Y:S02]  /*fbe0*/  SYNCS.PHASECHK.TRANS64.TRYWAIT P0, [R19+URZ+0x38870], R4 ;  /* 0x03887004130075a7 */ /* 0x001064000800017f */
[----:B-1----:R-:W-:Y:S05]  /*fbf0*/  @!P0 NANOSLEEP.SYNCS 0x989680 ;  /* 0x009896800000895d */ /* 0x002fea0003900000 */
[----:B------:R-:W1:Y:S02]  /*fc00*/  @!P0 SYNCS.PHASECHK.TRANS64 P0, [R19+URZ+0x38870], R4 ;  /* 0x03887004130085a7 */ /* 0x000e64000800007f */
[----:B-1----:R-:W-:Y:S05]  /*fc10*/  @!P0 BRA `(.L_x_76) ;  /* 0xfffffffc00f08947 */ /* 0x002fea000383ffff */
[----:B------:R-:W-:Y:S05]  /*fc20*/  BRA `(.L_x_129) ;  /* 0xffffffd400b47947 */ /* 0x000fea000383ffff */
.L_x_78:
[----:B0-----:R0:W1:Y:S02]  /*fc30*/  SYNCS.PHASECHK.TRANS64.TRYWAIT P0, [R19+URZ+0x38860], R4 ;  /* 0x03886004130075a7 */ /* 0x001064000800017f */
[----:B-1----:R-:W-:Y:S05]  /*fc40*/  @!P0 NANOSLEEP.SYNCS 0x989680 ;  /* 0x009896800000895d */ /* 0x002fea0003900000 */
[----:B------:R-:W1:Y:S02]  /*fc50*/  @!P0 SYNCS.PHASECHK.TRANS64 P0, [R19+URZ+0x38860], R4 ;  /* 0x03886004130085a7 */ /* 0x000e64000800007f */
[----:B-1----:R-:W-:Y:S05]  /*fc60*/  @!P0 BRA `(.L_x_78) ;  /* 0xfffffffc00f08947 */ /* 0x002fea000383ffff */
[----:B------:R-:W-:Y:S05]  /*fc70*/  BRA `(.L_x_130) ;  /* 0xffffffd400bc7947 */ /* 0x000fea000383ffff */
.L_x_83:
[----:B0-----:R0:W1:Y:S02]  /*fc80*/  SYNCS.PHASECHK.TRANS64.TRYWAIT P0, [R3+URZ+0x38870], R0 ;  /* 0x03887000030075a7 */ /* 0x001064000800017f */
[----:B-1----:R-:W-:Y:S05]  /*fc90*/  @!P0 NANOSLEEP.SYNCS 0x989680 ;  /* 0x009896800000895d */ /* 0x002fea0003900000 */
[----:B------:R-:W1:Y:S02]  /*fca0*/  @!P0 SYNCS.PHASECHK.TRANS64 P0, [R3+URZ+0x38870], R0 ;  /* 0x03887000030085a7 */ /* 0x000e64000800007f */
[----:B-1----:R-:W-:Y:S05]  /*fcb0*/  @!P0 BRA `(.L_x_83) ;  /* 0xfffffffc00f08947 */ /* 0x002fea000383ffff */
[----:B------:R-:W-:Y:S05]  /*fcc0*/  BRA `(.L_x_131) ;  /* 0xffffffe000747947 */ /* 0x000fea000383ffff */
.L_x_85:
[----:B0-----:R0:W1:Y:S02]  /*fcd0*/  SYNCS.PHASECHK.TRANS64.TRYWAIT P0, [R3+URZ+0x38860], R0 ;  /* 0x03886000030075a7 */ /* 0x001064000800017f */
[----:B-1----:R-:W-:Y:S05]  /*fce0*/  @!P0 NANOSLEEP.SYNCS 0x989680 ;  /* 0x009896800000895d */ /* 0x002fea0003900000 */
[----:B------:R-:W1:Y:S02]  /*fcf0*/  @!P0 SYNCS.PHASECHK.TRANS64 P0, [R3+URZ+0x38860], R0 ;  /* 0x03886000030085a7 */ /* 0x000e64000800007f */
[----:B-1----:R-:W-:Y:S05]  /*fd00*/  @!P0 BRA `(.L_x_85) ;  /* 0xfffffffc00f08947 */ /* 0x002fea000383ffff */
[----:B------:R-:W-:Y:S05]  /*fd10*/  BRA `(.L_x_132) ;  /* 0xffffffe0007c7947 */ /* 0x000fea000383ffff */
.L_x_88:
[----:B0-----:R0:W1:Y:S02]  /*fd20*/  SYNCS.PHASECHK.TRANS64.TRYWAIT P0, [R9+URZ+0x38820], R0 ;  /* 0x03882000090075a7 */ /* 0x001064000800017f */
[----:B-1----:R-:W-:Y:S05]  /*fd30*/  @!P0 NANOSLEEP.SYNCS 0x989680 ;  /* 0x009896800000895d */ /* 0x002fea0003900000 */
[----:B------:R-:W1:Y:S02]  /*fd40*/  @!P0 SYNCS.PHASECHK.TRANS64 P0, [R9+URZ+0x38820], R0 ;  /* 0x03882000090085a7 */ /* 0x000e64000800007f */
[----:B-1----:R-:W-:Y:S05]  /*fd50*/  @!P0 BRA `(.L_x_88) ;  /* 0xfffffffc00f08947 */ /* 0x002fea000383ffff */
[----:B------:R-:W-:Y:S05]  /*fd60*/  BRA `(.L_x_133) ;  /* 0xffffffec002c7947 */ /* 0x000fea000383ffff */
.L_x_92:
[----:B0-----:R0:W1:Y:S02]  /*fd70*/  SYNCS.PHASECHK.TRANS64.TRYWAIT P1, [R5+URZ], R4 ;  /* 0x00000004050075a7 */ /* 0x001064000802017f */
[----:B-1----:R-:W-:Y:S05]  /*fd80*/  @!P1 NANOSLEEP.SYNCS 0x989680 ;  /* 0x009896800000995d */ /* 0x002fea0003900000 */
[----:B------:R-:W1:Y:S02]  /*fd90*/  @!P1 SYNCS.PHASECHK.TRANS64 P1, [R5+URZ], R4 ;  /* 0x00000004050095a7 */ /* 0x000e64000802007f */
[----:B-1----:R-:W-:Y:S05]  /*fda0*/  @!P1 BRA `(.L_x_92) ;  /* 0xfffffffc00f09947 */ /* 0x002fea000383ffff */
[----:B------:R-:W-:Y:S05]  /*fdb0*/  BRA `(.L_x_134) ;  /* 0xffffffec00887947 */ /* 0x000fea000383ffff */
.L_x_93:
[----:B-1----:R1:W2:Y:S02]  /*fdc0*/  SYNCS.PHASECHK.TRANS64.TRYWAIT P1, [R7+URZ], R0 ;  /* 0x00000000070075a7 */ /* 0x0022a4000802017f */
[----:B--2---:R-:W-:Y:S05]  /*fdd0*/  @!P1 NANOSLEEP.SYNCS 0x989680 ;  /* 0x009896800000995d */ /* 0x004fea0003900000 */
[----:B------:R-:W2:Y:S02]  /*fde0*/  @!P1 SYNCS.PHASECHK.TRANS64 P1, [R7+URZ], R0 ;  /* 0x00000000070095a7 */ /* 0x000ea4000802007f */
[----:B--2---:R-:W-:Y:S05]  /*fdf0*/  @!P1 BRA `(.L_x_93) ;  /* 0xfffffffc00f09947 */ /* 0x004fea000383ffff */
[----:B------:R-:W-:Y:S05]  /*fe00*/  BRA `(.L_x_135) ;  /* 0xffffffec007c7947 */ /* 0x000fea000383ffff */
.L_x_95:
[----:B0-----:R0:W2:Y:S02]  /*fe10*/  SYNCS.PHASECHK.TRANS64.TRYWAIT P1, [R5+URZ+0x38860], R4 ;  /* 0x03886004050075a7 */ /* 0x0010a4000802017f */
[----:B--2---:R-:W-:Y:S05]  /*fe20*/  @!P1 NANOSLEEP.SYNCS 0x989680 ;  /* 0x009896800000995d */ /* 0x004fea0003900000 */
[----:B------:R-:W2:Y:S02]  /*fe30*/  @!P1 SYNCS.PHASECHK.TRANS64 P1, [R5+URZ+0x38860], R4 ;  /* 0x03886004050095a7 */ /* 0x000ea4000802007f */
[----:B--2---:R-:W-:Y:S05]  /*fe40*/  @!P1 BRA `(.L_x_95) ;  /* 0xfffffffc00f09947 */ /* 0x004fea000383ffff */
[----:B------:R-:W-:Y:S05]  /*fe50*/  BRA `(.L_x_136) ;  /* 0xffffffec00807947 */ /* 0x000fea000383ffff */
.L_x_97:
[----:B--2---:R2:W3:Y:S02]  /*fe60*/  SYNCS.PHASECHK.TRANS64.TRYWAIT P1, [R3+URZ+0x38860], R0 ;  /* 0x03886000030075a7 */ /* 0x0044e4000802017f */
[----:B---3--:R-:W-:Y:S05]  /*fe70*/  @!P1 NANOSLEEP.SYNCS 0x989680 ;  /* 0x009896800000995d */ /* 0x008fea0003900000 */
[----:B------:R-:W3:Y:S02]  /*fe80*/  @!P1 SYNCS.PHASECHK.TRANS64 P1, [R3+URZ+0x38860], R0 ;  /* 0x03886000030095a7 */ /* 0x000ee4000802007f */
[----:B---3--:R-:W-:Y:S05]  /*fe90*/  @!P1 BRA `(.L_x_97) ;  /* 0xfffffffc00f09947 */ /* 0x008fea000383ffff */
[----:B------:R-:W-:Y:S05]  /*fea0*/  BRA `(.L_x_137) ;  /* 0xffffffec00807947 */ /* 0x000fea000383ffff */
.L_x_99:
[----:B---3--:R3:W4:Y:S02]  /*feb0*/  SYNCS.PHASECHK.TRANS64.TRYWAIT P0, [R5+URZ+0x38880], R4 ;  /* 0x03888004050075a7 */ /* 0x008724000800017f */
[----:B----4-:R-:W-:Y:S05]  /*fec0*/  @!P0 NANOSLEEP.SYNCS 0x989680 ;  /* 0x009896800000895d */ /* 0x010fea0003900000 */
[----:B------:R-:W4:Y:S02]  /*fed0*/  @!P0 SYNCS.PHASECHK.TRANS64 P0, [R5+URZ+0x38880], R4 ;  /* 0x03888004050085a7 */ /* 0x000f24000800007f */
[----:B----4-:R-:W-:Y:S05]  /*fee0*/  @!P0 BRA `(.L_x_99) ;  /* 0xfffffffc00f08947 */ /* 0x010fea000383ffff */
[----:B------:R-:W-:Y:S05]  /*fef0*/  BRA `(.L_x_100) ;  /* 0xffffffec007c7947 */ /* 0x000fea000383ffff */
.L_x_138:
[----:B------:R-:W-:-:S00]  /*ff00*/  BRA `(.L_x_138) ;  /* 0xfffffffc00fc7947 */ /* 0x000fc0000383ffff */
[----:B------:R-:W-:-:S00]  /*ff10*/  NOP ;  /* 0x0000000000007918 */ /* 0x000fc00000000000 */
        /* <DEDUP_REMOVED lines=14> */
.L_x_12953:


//--------------------- .text._ZN7cutlass13device_kernelIN5flash11enable_sm90INS1_16FlashAttnFwdSm90INS1_25CollectiveMainloopFwdSm90ILi2EN4cute5tupleIJNS5_1CILi1EEES8_S8_EEENS6_IJNS7_ILi128EEESA_NS7_ILi256EEEEEELi256ENS_12float_e4m3_tEfNS_4arch4Sm90ELb0ELb0ELb1ELb1ELb0ELb0ELb0ELb1ELb1ELb1ELb0ELb0EEENS1_21CollectiveEpilogueFwdINS6_IJSA_SB_SA_EEES9_NS_10bfloat16_tESF_Li256ELb1ELb1ELb0ELb1EEENS1_36VarlenDynamicPersistentTileSchedulerILi128ELi128ELi256ELi128ELb0ELb1ELb1ELb0ELb1ELb1EEEEEEEEEvNT_6ParamsE --------------------------
	.section	.text._ZN7cutlass13device_kernelIN5flash11enable_sm90INS1_16FlashAttnFwdSm90INS1_25CollectiveMainloopFwdSm90ILi2EN4cute5tupleIJNS5_1CILi1EEES8_S8_EEENS6_IJNS7_ILi128EEESA_NS7_ILi256EEEEEELi256ENS_12float_e4m3_tEfNS_4arch4Sm90ELb0ELb0ELb1ELb1ELb0ELb0ELb0ELb1ELb1ELb1ELb0ELb0EEENS1_21CollectiveEpilogueFwdINS6_IJSA_SB_SA_EEES9_NS_10bfloat16_tESF_Li256ELb1ELb1ELb0ELb1EEENS1_36VarlenDynamicPersistentTileSchedulerILi128ELi128ELi256ELi128ELb0ELb1ELb1ELb0ELb1ELb1EEEEEEEEEvNT_6ParamsE,"ax",@progbits
	.align	128
.text._ZN7cutlass13device_kernelIN5flash11enable_sm90INS1_16FlashAttnFwdSm90INS1_25CollectiveMainloopFwdSm90ILi2EN4cute5tupleIJNS5_1CILi1EEES8_S8_EEENS6_IJNS7_ILi128EEESA_NS7_ILi256EEEEEELi256ENS_12float_e4m3_tEfNS_4arch4Sm90ELb0ELb0ELb1ELb1ELb0ELb0ELb0ELb1ELb1ELb1ELb0ELb0EEENS1_21CollectiveEpilogueFwdINS6_IJSA_SB_SA_EEES9_NS_10bfloat16_tESF_Li256ELb1ELb1ELb0ELb1EEENS1_36VarlenDynamicPersistentTileSchedulerILi128ELi128ELi256ELi128ELb0ELb1ELb1ELb0ELb1ELb1EEEEEEEEEvNT_6ParamsE:
        .type           _ZN7cutlass13device_kernelIN5flash11enable_sm90INS1_16FlashAttnFwdSm90INS1_25CollectiveMainloopFwdSm90ILi2EN4cute5tupleIJNS5_1CILi1EEES8_S8_EEENS6_IJNS7_ILi128EEESA_NS7_ILi256EEEEEELi256ENS_12float_e4m3_tEfNS_4arch4Sm90ELb0ELb0ELb1ELb1ELb0ELb0ELb0ELb1ELb1ELb1ELb0ELb0EEENS1_21CollectiveEpilogueFwdINS6_IJSA_SB_SA_EEES9_NS_10bfloat16_tESF_Li256ELb1ELb1ELb0ELb1EEENS1_36VarlenDynamicPersistentTileSchedulerILi128ELi128ELi256ELi128ELb0ELb1ELb1ELb0ELb1ELb1EEEEEEEEEvNT_6ParamsE,@function
        .size           _ZN7cutlass13device_kernelIN5flash11enable_sm90INS1_16FlashAttnFwdSm90INS1_25CollectiveMainloopFwdSm90ILi2EN4cute5tupleIJNS5_1CILi1EEES8_S8_EEENS6_IJNS7_ILi128EEESA_NS7_ILi256EEEEEELi256ENS_12float_e4m3_tEfNS_4arch4Sm90ELb0ELb0ELb1ELb1ELb0ELb0ELb0ELb1ELb1ELb1ELb0ELb0EEENS1_21CollectiveEpilogueFwdINS6_IJSA_SB_SA_EEES9_NS_10bfloat16_tESF_Li256ELb1ELb1ELb0ELb1EEENS1_36VarlenDynamicPersistentTileSchedulerILi128ELi128ELi256ELi128ELb0ELb1ELb1ELb0ELb1ELb1EEEEEEEEEvNT_6ParamsE,(.L_x_12954 - _ZN7cutlass13device_kernelIN5flash11enable_sm90INS1_16FlashAttnFwdSm90INS1_25CollectiveMainloopFwdSm90ILi2EN4cute5tupleIJNS5_1CILi1EEES8_S8_EEENS6_IJNS7_ILi128EEESA_NS7_ILi256EEEEEELi256ENS_12float_e4m3_tEfNS_4arch4Sm90ELb0ELb0ELb1ELb1ELb0ELb0ELb0ELb1ELb1ELb1ELb0ELb0EEENS1_21CollectiveEpilogueFwdINS6_IJSA_SB_SA_EEES9_NS_10bfloat16_tESF_Li256ELb1ELb1ELb0ELb1EEENS1_36VarlenDynamicPersistentTileSchedulerILi128ELi128ELi256ELi128ELb0ELb1ELb1ELb0ELb1ELb1EEEEEEEEEvNT_6ParamsE)
        .other          _ZN7cutlass13device_kernelIN5flash11enable_sm90INS1_16FlashAttnFwdSm90INS1_25CollectiveMainloopFwdSm90ILi2EN4cute5tupleIJNS5_1CILi1EEES8_S8_EEENS6_IJNS7_ILi128EEESA_NS7_ILi256EEEEEELi256ENS_12float_e4m3_tEfNS_4arch4Sm90ELb0ELb0ELb1ELb1ELb0ELb0ELb0ELb1ELb1ELb1ELb0ELb0EEENS1_21CollectiveEpilogueFwdINS6_IJSA_SB_SA_EEES9_NS_10bfloat16_tESF_Li256ELb1ELb1ELb0ELb1EEENS1_36VarlenDynamicPersistentTileSchedulerILi128ELi128ELi256ELi128ELb0ELb1ELb1ELb0ELb1ELb1EEEEEEEEEvNT_6ParamsE,@"STO_CUDA_ENTRY STV_DEFAULT"
_ZN7cutlass13device_kernelIN5flash11enable_sm90INS1_16FlashAttnFwdSm90INS1_25CollectiveMainloopFwdSm90ILi2EN4cute5tupleIJNS5_1CILi1EEES8_S8_EEENS6_IJNS7_ILi128EEESA_NS7_ILi256EEEEEELi256ENS_12float_e4m3_tEfNS_4arch4Sm90ELb0ELb0ELb1ELb1ELb0ELb0ELb0ELb1ELb1ELb1ELb0ELb0EEENS1_21CollectiveEpilogueFwdINS6_IJSA_SB_SA_EEES9_NS_10bfloat16_tESF_Li256ELb1ELb1ELb0ELb1EEENS1_36VarlenDynamicPersistentTileSchedulerILi128ELi128ELi256ELi128ELb0ELb1ELb1ELb0ELb1ELb1EEEEEEEEEvNT_6ParamsE:
        /* <DEDUP_REMOVED lines=18> */
.L_x_140:
[----:B------:R-:W-:Y:S05]  /*0120*/  BSYNC B0 ;  /* 0x0000000000007941 */ /* 0x000fea0003800000 */
.L_x_139:
        /* <DEDUP_REMOVED lines=41> */
.L_x_141:
        /* <DEDUP_REMOVED lines=22> */
.L_x_142:
        /* <DEDUP_REMOVED lines=18> */
.L_x_143:
        /* <DEDUP_REMOVED lines=22> */
.L_x_144:
        /* <DEDUP_REMOVED lines=22> */
.L_x_145:
[----:B------:R-:W-:Y:S01]  /*0900*/  PLOP3.LUT P0, PT, PT, PT, UP0, 0x80, 0x0 ;  /* 0x000000000000781c */ /* 0x000fe20003f0f008 */
[----:B------:R-:W-:Y:S01]  /*0910*/  UMOV UR38, 0x1 ;  /* 0x0000000100267882 */ /* 0x000fe20000000000 */
[----:B------:R-:W-:Y:S01]  /*0920*/  NOP ;  /* 0x0000000000007918 */ /* 0x000fe20000000000 */
[----:B------:R-:W-:Y:S01]  /*0930*/  USEL UR38, UR38, 0x2, !UP0 ;  /* 0x0000000226267887 */ /* 0x000fe2000c000000 */
[----:B------:R-:W-:Y:S01]  /*0940*/  ULDC.64 UR46, c[0x0][0x208] ;  /* 0x00008200002e7ab9 */ /* 0x000fe20000000a00 */
[----:B012-4-:R-:W-:Y:S08]  /*0950*/  BAR.SYNC.DEFER_BLOCKING 0x0 ;  /* 0x0000000000007b1d */ /* 0x017ff00000010000 */
[----:B------:R-:W-:Y:S05]  /*0960*/  @!P0 BRA `(.L_x_146) ;  /* 0x000000b800d88947 */ /* 0x000fea0003800000 */
.L_x_147:
[----:B------:R-:W-:-:S08]  /*0970*/  NOP ;  /* 0x0000000000007918 */ /* 0x000fd00000000000 */
[----:B------:R-:W0:Y:S02]  /*0980*/  USETMAXREG.TRY_ALLOC.CTAPOOL UP0, 0xf0 ;  /* 0x000000f0000079c8 */ /* 0x000e240008000600 */
[----:B0-----:R-:W-:-:S13]  /*0990*/  PLOP3.LUT P0, PT, PT, PT, UP0, 0x80, 0x0 ;  /* 0x000000000000781c */ /* 0x001fda0003f0f008 */
[----:B------:R-:W-:Y:S05]  /*09a0*/  @!P0 BRA `(.L_x_147) ;  /* 0xfffffffc00f08947 */ /* 0x000fea000383ffff */
[----:B------:R-:W0:Y:S01]  /*09b0*/  S2R R2, SR_TID.X ;  /* 0x0000000000027919 */ /* 0x000e220000002100 */
[----:B------:R-:W1:Y:S01]  /*09c0*/  S2UR UR5, SR_CgaCtaId ;  /* 0x00000000000579c3 */ /* 0x000e620000008800 */
[----:B------:R-:W-:-:S07]  /*09d0*/  UMOV UR4, 0x400 ;  /* 0x0000040000047882 */ /* 0x000fce0000000000 */
[----:B------:R-:W-:Y:S06]  /*09e0*/  BAR.ARV 0x8, 0x180 ;  /* 0x0206000000007b1d */ /* 0x000fec0000002000 */
[----:B-1----:R-:W-:Y:S01]  /*09f0*/  ULEA UR4, UR5, UR4, 0x18 ;  /* 0x0000000405047291 */ /* 0x002fe2000f8ec03f */
[----:B0-----:R-:W-:-:S04]  /*0a00*/  LOP3.LUT R0, R2, 0xffffff80, RZ, 0xc0, !PT ;  /* 0xffffff8002007812 */ /* 0x001fc800078ec0ff */
[----:B------:R-:W-:-:S13]  /*0a10*/  ISETP.NE.AND P0, PT, R0, 0x80, PT ;  /* 0x000000800000780c */ /* 0x000fda0003f05270 */
[----:B------:R-:W-:Y:S08]  /*0a20*/  @!P0 BAR.ARV 0x9, 0x100 ;  /* 0x0244000000008b1d */ /* 0x000ff00000002000 */
[----:B------:R-:W-:Y:S06]  /*0a30*/  BAR.SYNC.DEFER_BLOCKING 0x5, 0x180 ;  /* 0x0146000000007b1d */ /* 0x000fec0000010000 */
[----:B------:R-:W0:Y:S01]  /*0a40*/  LDS.128 R48, [UR4+0x388d0] ;  /* 0x0388d004ff307984 */ /* 0x000e220008000c00 */
[----:B------:R-:W-:Y:S01]  /*0a50*/  ULDC UR4, c[0x0][0xc3c] ;  /* 0x00030f0000047ab9 */ /* 0x000fe20000000800 */
[----:B------:R-:W-:Y:S06]  /*0a60*/  BAR.ARV 0x4, 0x180 ;  /* 0x0106000000007b1d */ /* 0x000fec0000002000 */
[----:B0-----:R-:W-:-:S13]  /*0a70*/  ISETP.GE.AND P0, PT, R51, UR4, PT ;  /* 0x0000000433007c0c */ /* 0x001fda000bf06270 */
[----:B------:R-:W-:Y:S05]  /*0a80*/  @P0 EXIT ;  /* 0x000000000000094d */ /* 0x000fea0003800000 */
[----:B------:R-:W-:Y:S01]  /*0a90*/  VIADD R11, R2, 0xffffff80 ;  /* 0xffffff80020b7836 */ /* 0x000fe20000000000 */
[----:B------:R-:W-:Y:S01]  /*0aa0*/  R2UR UR5, R49 ;  /* 0x00000000310572ca */ /* 0x000fe200000e0000 */
[----:B------:R-:W-:Y:S01]  /*0ab0*/  ULOP3.LUT UR44, UR38, 0x1, URZ, 0xfc, !UPT ;  /* 0x00000001262c7892 */ /* 0x000fe2000f8efc3f */
[----:B------:R-:W-:Y:S01]  /*0ac0*/  R2UR UR45, R50 ;  /* 0x00000000322d72ca */ /* 0x000fe200000e0000 */
[----:B------:R-:W-:Y:S01]  /*0ad0*/  UMOV UR43, URZ ;  /* 0x0000003f002b7c82 */ /* 0x000fe20008000000 */
[----:B------:R-:W-:Y:S01]  /*0ae0*/  SHF.R.S32.HI R0, RZ, 0x1f, R11 ;  /* 0x0000001fff007819 */ /* 0x000fe2000001140b */
[----:B------:R-:W-:Y:S01]  /*0af0*/  UMOV UR42, URZ ;  /* 0x0000003f002a7c82 */ /* 0x000fe20008000000 */
[----:B------:R-:W-:Y:S02]  /*0b00*/  UMOV UR51, URZ ;  /* 0x0000003f00337c82 */ /* 0x000fe40008000000 */
[CC--:B------:R-:W-:Y:S02]  /*0b10*/  LEA.HI R2, R0.reuse, R11.reuse, RZ, 0x7 ;  /* 0x0000000b00027211 */ /* 0x0c0fe400078f38ff */
[----:B------:R-:W-:-:S02]  /*0b20*/  LEA.HI R4, R0, R11, RZ, 0x5 ;  /* 0x0000000b00047211 */ /* 0x000fc400078f28ff */
[----:B------:R-:W-:Y:S02]  /*0b30*/  LOP3.LUT R232, R2, 0xffffff80, RZ, 0xc0, !PT ;  /* 0xffffff8002e87812 */ /* 0x000fe400078ec0ff */
[----:B------:R-:W-:Y:S01]  /*0b40*/  LEA.HI R3, R0, R11, RZ, 0x4 ;  /* 0x0000000b00037211 */ /* 0x000fe200078f20ff */
[----:B------:R-:W-:Y:S01]  /*0b50*/  IMAD.SHL.U32 R5, R4, 0x20, RZ ;  /* 0x0000002004057824 */ /* 0x000fe200078e00ff */
[----:B------:R-:W-:Y:S01]  /*0b60*/  SHF.R.S32.HI R233, RZ, 0x7, R2 ;  /* 0x00000007ffe97819 */ /* 0x000fe20000011402 */
[----:B------:R-:W-:Y:S01]  /*0b70*/  IMAD.IADD R232, R11, 0x1, -R232 ;  /* 0x000000010be87824 */ /* 0x000fe200078e0ae8 */
[----:B------:R-:W-:Y:S02]  /*0b80*/  LOP3.LUT R4, R3, 0x3fffff0, RZ, 0xc0, !PT ;  /* 0x03fffff003047812 */ /* 0x000fe400078ec0ff */
[----:B------:R-:W-:Y:S02]  /*0b90*/  LOP3.LUT R5, R5, 0xfffffc00, RZ, 0xc0, !PT ;  /* 0xfffffc0005057812 */ /* 0x000fe400078ec0ff */
[----:B------:R-:W-:Y:S01]  /*0ba0*/  SHF.R.S32.HI R7, RZ, 0x1f, R232 ;  /* 0x0000001fff077819 */ /* 0x000fe200000114e8 */
[----:B------:R-:W-:Y:S01]  /*0bb0*/  IMAD.IADD R4, R11, 0x1, -R4 ;  /* 0x000000010b047824 */ /* 0x000fe200078e0a04 */
[----:B------:R-:W-:-:S02]  /*0bc0*/  SHF.R.S32.HI R6, RZ, 0x4, R3 ;  /* 0x00000004ff067819 */ /* 0x000fc40000011403 */
[----:B------:R-:W-:Y:S01]  /*0bd0*/  LEA.HI R8, R7, R232, RZ, 0x2 ;  /* 0x000000e807087211 */ /* 0x000fe200078f10ff */
[----:B------:R-:W-:Y:S01]  /*0be0*/  IMAD R4, R4, 0x40, R5 ;  /* 0x0000004004047824 */ /* 0x000fe200078e0205 */
[----:B------:R-:W-:Y:S02]  /*0bf0*/  LEA.HI R3, R3, R6, RZ, 0x1 ;  /* 0x0000000603037211 */ /* 0x000fe400078f08ff */
[----:B------:R-:W-:Y:S02]  /*0c00*/  LEA.HI R5, R0, R11, RZ, 0x2 ;  /* 0x0000000b00057211 */ /* 0x000fe400078f10ff */
[--C-:B------:R-:W-:Y:S02]  /*0c10*/  SHF.R.S32.HI R9, RZ, 0x2, R8.reuse ;  /* 0x00000002ff097819 */ /* 0x100fe40000011408 */
[----:B------:R-:W-:Y:S02]  /*0c20*/  SHF.R.S32.HI R10, RZ, 0x1f, R8 ;  /* 0x0000001fff0a7819 */ /* 0x000fe40000011408 */
[----:B------:R-:W-:-:S02]  /*0c30*/  LOP3.LUT R3, R3, 0x1ffffffe, RZ, 0xc0, !PT ;  /* 0x1ffffffe03037812 */ /* 0x000fc400078ec0ff */
[----:B------:R-:W-:Y:S02]  /*0c40*/  LOP3.LUT R5, R5, 0xfffffffc, RZ, 0xc0, !PT ;  /* 0xfffffffc05057812 */ /* 0x000fe400078ec0ff */
[----:B------:R-:W-:Y:S01]  /*0c50*/  LEA.HI R0, R0, R11, RZ, 0x3 ;  /* 0x0000000b00007211 */ /* 0x000fe200078f18ff */
[----:B------:R-:W-:Y:S01]  /*0c60*/  IMAD.IADD R3, R6, 0x1, -R3 ;  /* 0x0000000106037824 */ /* 0x000fe200078e0a03 */
[----:B------:R-:W-:Y:S01]  /*0c70*/  LEA.HI R10, R10, R9, RZ, 0x3 ;  /* 0x000000090a0a7211 */ /* 0x000fe200078f18ff */
[----:B------:R-:W-:Y:S01]  /*0c80*/  IMAD.IADD R5, R11, 0x1, -R5 ;  /* 0x000000010b057824 */ /* 0x000fe200078e0a05 */
[----:B------:R-:W-:Y:S01]  /*0c90*/  LOP3.LUT R22, R0, 0xfffffff8, RZ, 0xc0, !PT ;  /* 0xfffffff800167812 */ /* 0x000fe200078ec0ff */
[----:B------:R-:W-:Y:S01]  /*0ca0*/  IMAD R237, R3, 0x8, R4 ;  /* 0x0000000803ed7824 */ /* 0x000fe200078e0204 */
[----:B------:R-:W-:Y:S01]  /*0cb0*/  LOP3.LUT R10, R10, 0xfffffff8, RZ, 0xc0, !PT ;  /* 0xfffffff80a0a7812 */ /* 0x000fe200078ec0ff */
[----:B------:R-:W-:Y:S01]  /*0cc0*/  IMAD.MOV.U32 R6, RZ, RZ, 0x80 ;  /* 0x00000080ff067424 */ /* 0x000fe200078e00ff */
[----:B------:R-:W-:Y:S01]  /*0cd0*/  LEA.HI R7, R7, R232, RZ, 0x5 ;  /* 0x000000e807077211 */ /* 0x000fe200078f28ff */
[----:B------:R-:W-:Y:S01]  /*0ce0*/  IMAD.IADD R22, R11, 0x1, -R22 ;  /* 0x000000010b167824 */ /* 0x000fe200078e0a16 */
[----:B------:R-:W-:Y:S01]  /*0cf0*/  LEA.HI R2, R2, R233, RZ, 0x1 ;  /* 0x000000e902027211 */ /* 0x000fe200078f08ff */
[----:B------:R-:W-:Y:S01]  /*0d00*/  IMAD.IADD R10, R9, 0x1, -R10 ;  /* 0x00000001090a7824 */ /* 0x000fe200078e0a0a */
[----:B------:R-:W-:Y:S01]  /*0d10*/  LEA.HI R3, R5, R5, RZ, 0x1 ;  /* 0x0000000505037211 */ /* 0x000fe200078f08ff */
[----:B------:R-:W-:Y:S01]  /*0d20*/  IMAD.SHL.U32 R16, R22, 0x8, RZ ;  /* 0x0000000816107824 */ /* 0x000fe200078e00ff */
[----:B------:R-:W-:-:S02]  /*0d30*/  SHF.R.S32.HI R7, RZ, 0x5, R7 ;  /* 0x00000005ff077819 */ /* 0x000fc40000011407 */
[----:B------:R-:W-:Y:S01]  /*0d40*/  LOP3.LUT R2, R2, 0x3fffffe, RZ, 0xc0, !PT ;  /* 0x03fffffe02027812 */ /* 0x000fe200078ec0ff */
[----:B------:R-:W-:Y:S01]  /*0d50*/  VIADD R18, R16, 0x40 ;  /* 0x0000004010127836 */ /* 0x000fe20000000000 */
[----:B------:R-:W-:Y:S01]  /*0d60*/  LOP3.LUT R9, R8, 0x7ffffffc, RZ, 0xc0, !PT ;  /* 0x7ffffffc08097812 */ /* 0x000fe200078ec0ff */
[----:B------:R-:W-:Y:S01]  /*0d70*/  IMAD R7, R7, 0x10, R10 ;  /* 0x0000001007077824 */ /* 0x000fe200078e020a */
[----:B------:R-:W-:Y:S01]  /*0d80*/  LOP3.LUT R4, R3, 0x1ffffffe, RZ, 0xc0, !PT ;  /* 0x1ffffffe03047812 */ /* 0x000fe200078ec0ff */
[----:B------:R-:W-:Y:S01]  /*0d90*/  IMAD.IADD R2, R233, 0x1, -R2 ;  /* 0x00000001e9027824 */ /* 0x000fe200078e0a02 */
[----:B------:R-:W-:Y:S01]  /*0da0*/  SHF.R.S32.HI R23, RZ, 0x3, R0 ;  /* 0x00000003ff177819 */ /* 0x000fe20000011400 */
[C---:B------:R-:W-:Y:S01]  /*0db0*/  VIADD R17, R16.reuse, 0x80 ;  /* 0x0000008010117836 */ /* 0x040fe20000000000 */
[----:B------:R-:W-:Y:S01]  /*0dc0*/  SHF.R.S32.HI R0, RZ, 0x1f, R16 ;  /* 0x0000001fff007819 */ /* 0x000fe20000011410 */
[----:B------:R-:W-:Y:S01]  /*0dd0*/  VIADD R19, R16, 0xc0 ;  /* 0x000000c010137836 */ /* 0x000fe20000000000 */
[----:B------:R-:W-:Y:S01]  /*0de0*/  SHF.R.S32.HI R3, RZ, 0x1f, R18 ;  /* 0x0000001fff037819 */ /* 0x000fe20000011412 */
[----:B------:R-:W-:-:S02]  /*0df0*/  IMAD.IADD R9, R232, 0x1, -R9 ;  /* 0x00000001e8097824 */ /* 0x000fc400078e0a09 */
[----:B------:R-:W-:Y:S01]  /*0e00*/  IMAD.IADD R5, R5, 0x1, -R4 ;  /* 0x0000000105057824 */ /* 0x000fe200078e0a04 */
[----:B------:R-:W-:Y:S01]  /*0e10*/  SHF.R.S32.HI R0, RZ, 0x1f, R19 ;  /* 0x0000001fff007819 */ /* 0x000fe20000011413 */
[----:B------:R-:W-:Y:S01]  /*0e20*/  IMAD R234, R2, 0x40, R7 ;  /* 0x0000004002ea7824 */ /* 0x000fe200078e0207 */
[----:B------:R-:W-:Y:S01]  /*0e30*/  SHF.R.S32.HI R2, RZ, 0x1f, R17 ;  /* 0x0000001fff027819 */ /* 0x000fe20000011411 */
[----:B------:R-:W-:Y:S02]  /*0e40*/  IMAD R235, R9, -0x2, R6 ;  /* 0xfffffffe09eb7824 */ /* 0x000fe400078e0206 */
[----:B------:R-:W-:-:S07]  /*0e50*/  IMAD R236, R5, 0x8, R234 ;  /* 0x0000000805ec7824 */ /* 0x000fce00078e02ea */
.L_x_191:
[----:B012---:R-:W0:Y:S01]  /*0e60*/  LDC.64 R2, c[0x0][0xc88] ;  /* 0x00032200ff027b82 */ /* 0x007e220000000a00 */
[----:B------:R-:W-:Y:S01]  /*0e70*/  ULDC.64 UR6, c[0x0][0xa28] ;  /* 0x00028a0000067ab9 */ /* 0x000fe20000000a00 */
[----:B------:R-:W-:Y:S01]  /*0e80*/  ULDC.64 UR8, c[0x0][0xa20] ;  /* 0x0002880000087ab9 */ /* 0x000fe20000000a00 */
[----:B------:R-:W-:Y:S01]  /*0e90*/  ULDC UR4, c[0x0][0x424] ;  /* 0x0001090000047ab9 */ /* 0x000fe20000000800 */
[----:B0-----:R-:W-:-:S06]  /*0ea0*/  IMAD.WIDE R2, R51, 0x4, R2 ;  /* 0x0000000433027825 */ /* 0x001fcc00078e0202 */
[----:B------:R-:W2:Y:S01]  /*0eb0*/  LDG.E R2, desc[UR46][R2.64] ;  /* 0x0000002e02027981 */ /* 0x000ea2000c1e1900 */
[----:B------:R-:W-:Y:S02]  /*0ec0*/  UISETP.NE.U32.AND UP0, UPT, UR6, URZ, UPT ;  /* 0x0000003f0600728c */ /* 0x000fe4000bf05070 */
[----:B------:R-:W-:Y:S02]  /*0ed0*/  UISETP.NE.U32.AND UP1, UPT, UR8, URZ, UPT ;  /* 0x0000003f0800728c */ /* 0x000fe4000bf25070 */
[----:B------:R-:W-:Y:S02]  /*0ee0*/  UISETP.NE.AND.EX UP0, UPT, UR7, URZ, UPT, UP0 ;  /* 0x0000003f0700728c */ /* 0x000fe4000bf05300 */
[----:B------:R-:W-:-:S04]  /*0ef0*/  UISETP.NE.AND.EX UP1, UPT, UR9, URZ, UPT, UP1 ;  /* 0x0000003f0900728c */ /* 0x000fc8000bf25310 */
[----:B------:R-:W-:Y:S02]  /*0f00*/  PLOP3.LUT P0, PT, PT, PT, UP0, 0x80, 0x0 ;  /* 0x000000000000781c */ /* 0x000fe40003f0f008 */
[----:B------:R-:W-:Y:S02]  /*0f10*/  PLOP3.LUT P1, PT, PT, PT, UP1, 0x80, 0x0 ;  /* 0x000000000000781c */ /* 0x000fe40003f2f018 */
[----:B--2---:R-:W-:-:S13]  /*0f20*/  R2UR UR36, R2 ;  /* 0x00000000022472ca */ /* 0x004fda00000e0000 */
[----:B------:R-:W-:Y:S02]  /*0f30*/  USHF.R.S32.HI UR37, URZ, 0x1f, UR36 ;  /* 0x0000001f3f257899 */ /* 0x000fe40008011424 */
[----:B------:R-:W-:Y:S02]  /*0f40*/  @UP0 ULEA UR6, UP2, UR36, UR6, 0x2 ;  /* 0x0000000624060291 */ /* 0x000fe4000f84103f */
[----:B------:R-:W-:Y:S02]  /*0f50*/  @UP1 ULEA UR8, UP3, UR36, UR8, 0x2 ;  /* 0x0000000824081291 */ /* 0x000fe4000f86103f */
[----:B------:R-:W-:Y:S02]  /*0f60*/  @UP0 ULEA.HI.X UR7, UR36, UR7, UR37, 0x2, UP2 ;  /* 0x0000000724070291 */ /* 0x000fe400090f1425 */
[----:B------:R-:W-:Y:S01]  /*0f70*/  @UP1 ULEA.HI.X UR9, UR36, UR9, UR37, 0x2, UP3 ;  /* 0x0000000924091291 */ /* 0x000fe200098f1425 */
[----:B------:R-:W-:Y:S02]  /*0f80*/  IMAD.U32 R2, RZ, RZ, UR6 ;  /* 0x00000006ff027e24 */ /* 0x000fe4000f8e00ff */
[----:B------:R-:W-:-:S02]  /*0f90*/  IMAD.U32 R4, RZ, RZ, UR8 ;  /* 0x00000008ff047e24 */ /* 0x000fc4000f8e00ff */
[----:B------:R-:W-:Y:S01]  /*0fa0*/  IMAD.U32 R3, RZ, RZ, UR7 ;  /* 0x00000007ff037e24 */ /* 0x000fe2000f8e00ff */
[----:B------:R-:W-:Y:S01]  /*0fb0*/  ULDC.64 UR6, c[0x0][0x418] ;  /* 0x0001060000067ab9 */ /* 0x000fe20000000a00 */
[----:B------:R-:W-:-:S03]  /*0fc0*/  IMAD.U32 R5, RZ, RZ, UR9 ;  /* 0x00000009ff057e24 */ /* 0x000fc6000f8e00ff */
[----:B------:R-:W2:Y:S04]  /*0fd0*/  @P0 LDG.E R2, desc[UR46][R2.64] ;  /* 0x0000002e02020981 */ /* 0x000ea8000c1e1900 */
[----:B---3--:R-:W3:Y:S01]  /*0fe0*/  @P1 LDG.E R4, desc[UR46][R4.64] ;  /* 0x0000002e04041981 */ /* 0x008ee2000c1e1900 */
[----:B------:R-:W-:Y:S01]  /*0ff0*/  UISETP.NE.U32.AND UP0, UPT, UR6, URZ, UPT ;  /* 0x0000003f0600728c */ /* 0x000fe2000bf05070 */
[----:B------:R-:W-:Y:S01]  /*1000*/  IMAD.MOV.U32 R0, RZ, RZ, RZ ;  /* 0x000000ffff007224 */ /* 0x000fe200078e00ff */
[----:B------:R-:W-:Y:S01]  /*1010*/  UMOV UR49, URZ ;  /* 0x0000003f00317c82 */ /* 0x000fe20008000000 */
[----:B------:R-:W-:Y:S01]  /*1020*/  ULDC UR6, c[0x0][0x2f0] ;  /* 0x0000bc0000067ab9 */ /* 0x000fe20000000800 */
[----:B------:R-:W-:Y:S01]  /*1030*/  UISETP.NE.AND.EX UP0, UPT, UR7, URZ, UPT, UP0 ;  /* 0x0000003f0700728c */ /* 0x000fe2000bf05300 */
[----:B------:R-:W-:Y:S01]  /*1040*/  CS2R R20, SRZ ;  /* 0x0000000000147805 */ /* 0x000fe2000001ff00 */
[----:B------:R-:W-:Y:S01]  /*1050*/  UMOV UR39, UR5 ;  /* 0x0000000500277c82 */ /* 0x000fe20008000000 */
[----:B------:R-:W-:Y:S01]  /*1060*/  CS2R R30, SRZ ;  /* 0x00000000001e7805 */ /* 0x000fe2000001ff00 */
[----:B------:R-:W-:Y:S01]  /*1070*/  USEL UR4, UR4, 0x1, UP0 ;  /* 0x0000000104047887 */ /* 0x000fe20008000000 */
[----:B------:R-:W-:-:S02]  /*1080*/  CS2R R128, SRZ ;  /* 0x0000000000807805 */ /* 0x000fc4000001ff00 */
[----:B------:R-:W-:Y:S02]  /*1090*/  CS2R R124, SRZ ;  /* 0x00000000007c7805 */ /* 0x000fe4000001ff00 */
[----:B------:R-:W-:Y:S01]  /*10a0*/  CS2R R34, SRZ ;  /* 0x0000000000227805 */ /* 0x000fe2000001ff00 */
[----:B------:R-:W-:Y:S01]  /*10b0*/  UIMAD UR4, UR4, UR6, URZ ;  /* 0x00000006040472a4 */ /* 0x000fe2000f8e023f */
        /* <DEDUP_REMOVED lines=48> */
[----:B------:R-:W-:Y:S01]  /*13c0*/  CS2R R14, SRZ ;  /* 0x00000000000e7805 */ /* 0x000fe2000001ff00 */
[----:B------:R-:W-:Y:S01]  /*13d0*/  IMAD.MOV.U32 R12, RZ, RZ, RZ ;  /* 0x000000ffff0c7224 */ /* 0x000fe200078e00ff */
[----:B------:R-:W-:Y:S01]  /*13e0*/  CS2R R164, SRZ ;  /* 0x0000000000a47805 */ /* 0x000fe2000001ff00 */
[----:B------:R-:W-:Y:S01]  /*13f0*/  IMAD.MOV.U32 R11, RZ, RZ, RZ ;  /* 0x000000ffff0b7224 */ /* 0x000fe200078e00ff */
[----:B------:R-:W-:Y:S01]  /*1400*/  CS2R R166, SRZ ;  /* 0x0000000000a67805 */ /* 0x000fe2000001ff00 */
[----:B------:R-:W-:Y:S01]  /*1410*/  IMAD.MOV.U32 R6, RZ, RZ, RZ ;  /* 0x000000ffff067224 */ /* 0x000fe200078e00ff */
[----:B--2---:R-:W-:Y:S01]  /*1420*/  @P0 R2UR UR49, R2 ;  /* 0x00000000023102ca */ /* 0x004fe200000e0000 */
[----:B------:R-:W-:Y:S01]  /*1430*/  IMAD.MOV.U32 R2, RZ, RZ, RZ ;  /* 0x000000ffff027224 */ /* 0x000fe200078e00ff */
[----:B------:R-:W-:-:S02]  /*1440*/  PLOP3.LUT P0, PT, PT, PT, PT, 0x80, 0x0 ;  /* 0x000000000000781c */ /* 0x000fc40003f0f070 */
[----:B---3--:R-:W-:Y:S01]  /*1450*/  @P1 R2UR UR4, R4 ;  /* 0x00000000040412ca */ /* 0x008fe200000e0000 */
[----:B----4-:R-:W-:-:S14]  /*1460*/  @P1 BRA `(.L_x_148) ;  /* 0x0000000000341947 */ /* 0x010fdc0003800000 */
[----:B------:R-:W-:Y:S02]  /*1470*/  ULDC.64 UR6, c[0x0][0xa08] ;  /* 0x0002820000067ab9 */ /* 0x000fe40000000a00 */
[----:B------:R-:W-:-:S04]  /*1480*/  ISETP.NE.U32.AND P1, PT, RZ, UR6, PT ;  /* 0x00000006ff007c0c */ /* 0x000fc8000bf25070 */
[----:B------:R-:W-:-:S13]  /*1490*/  ISETP.NE.AND.EX P1, PT, RZ, UR7, PT, P1 ;  /* 0x00000007ff007c0c */ /* 0x000fda000bf25310 */
[----:B------:R-:W-:Y:S05]  /*14a0*/  @!P1 BRA `(.L_x_148) ;  /* 0x0000000000249947 */ /* 0x000fea0003800000 */
[----:B------:R-:W-:Y:S02]  /*14b0*/  ULDC.64 UR4, c[0x0][0xa08] ;  /* 0x0002820000047ab9 */ /* 0x000fe40000000a00 */
[----:B------:R-:W-:-:S06]  /*14c0*/  UIMAD.WIDE UR4, UR36, 0x4, UR4 ;  /* 0x00000004240478a5 */ /* 0x000fcc000f8e0204 */
[----:B------:R-:W-:Y:S02]  /*14d0*/  IMAD.U32 R4, RZ, RZ, UR4 ;  /* 0x00000004ff047e24 */ /* 0x000fe4000f8e00ff */
[----:B------:R-:W-:-:S05]  /*14e0*/  IMAD.U32 R5, RZ, RZ, UR5 ;  /* 0x00000005ff057e24 */ /* 0x000fca000f8e00ff */
[----:B------:R-:W2:Y:S04]  /*14f0*/  LDG.E R7, desc[UR46][R4.64] ;  /* 0x0000002e04077981 */ /* 0x000ea8000c1e1900 */
[----:B------:R-:W3:Y:S01]  /*1500*/  LDG.E R3, desc[UR46][R4.64+0x4] ;  /* 0x0000042e04037981 */ /* 0x000ee2000c1e1900 */
[----:B--2---:R-:W-:Y:S02]  /*1510*/  R2UR UR4, R7 ;  /* 0x00000000070472ca */ /* 0x004fe400000e0000 */
[----:B---3--:R-:W-:-:S13]  /*1520*/  R2UR UR5, R3 ;  /* 0x00000000030572ca */ /* 0x008fda00000e0000 */
[----:B------:R-:W-:-:S12]  /*1530*/  UIADD3 UR4, -UR4, UR5, URZ ;  /* 0x0000000504047290 */ /* 0x000fd8000fffe13f */
.L_x_148:
[----:B------:R-:W-:Y:S01]  /*1540*/  UIADD3 UR49, -UR49, UR4, URZ ;  /* 0x0000000431317290 */ /* 0x000fe2000fffe13f */
[----:B------:R-:W-:Y:S01]  /*1550*/  IMAD.MOV.U32 R7, RZ, RZ, RZ ;  /* 0x000000ffff077224 */ /* 0x000fe200078e00ff */
[----:B------:R-:W-:Y:S01]  /*1560*/  UMOV UR40, UR45 ;  /* 0x0000002d00287c82 */ /* 0x000fe20008000000 */
[----:B------:R-:W-:Y:S01]  /*1570*/  CS2R R168, SRZ ;  /* 0x0000000000a87805 */ /* 0x000fe2000001ff00 */
[----:B------:R-:W-:Y:S01]  /*1580*/  UISETP.GE.AND UP0, UPT, UR49, 0x1, UPT ;  /* 0x000000013100788c */ /* 0x000fe2000bf06270 */
[----:B------:R-:W-:Y:S01]  /*1590*/  IMAD.MOV.U32 R13, RZ, RZ, RZ ;  /* 0x000000ffff0d7224 */ /* 0x000fe200078e00ff */
[----:B------:R-:W-:Y:S01]  /*15a0*/  UIADD3 UR4, UR49, 0x7f, URZ ;  /* 0x0000007f31047890 */ /* 0x000fe2000fffe03f */
[----:B------:R-:W-:Y:S02]  /*15b0*/  CS2R R8, SRZ ;  /* 0x0000000000087805 */ /* 0x000fe4000001ff00 */
[----:B------:R-:W-:Y:S02]  /*15c0*/  CS2R R170, SRZ ;  /* 0x0000000000aa7805 */ /* 0x000fe4000001ff00 */
[----:B------:R-:W-:-:S02]  /*15d0*/  CS2R R4, SRZ ;  /* 0x0000000000047805 */ /* 0x000fc4000001ff00 */
[----:B------:R-:W-:Y:S01]  /*15e0*/  PLOP3.LUT P1, PT, PT, PT, UP0, 0x80, 0x0 ;  /* 0x000000000000781c */ /* 0x000fe20003f2f008 */
[----:B------:R-:W-:Y:S01]  /*15f0*/  USHF.R.S32.HI UR5, URZ, 0x1f, UR4 ;  /* 0x0000001f3f057899 */ /* 0x000fe20008011404 */
[----:B------:R-:W-:Y:S01]  /*1600*/  CS2R R172, SRZ ;  /* 0x0000000000ac7805 */ /* 0x000fe2000001ff00 */
[----:B------:R-:W-:Y:S02]  /*1610*/  IMAD.MOV.U32 R10, RZ, RZ, RZ ;  /* 0x000000ffff0a7224 */ /* 0x000fe400078e00ff */
[----:B------:R-:W-:-:S08]  /*1620*/  ULEA.HI UR5, UR5, UR4, URZ, 0x7 ;  /* 0x0000000405057291 */ /* 0x000fd0000f8f383f */
[----:B------:R-:W-:Y:S05]  /*1630*/  @!P1 BRA `(.L_x_149) ;  /* 0x0000007000d49947 */ /* 0x000fea0003800000 */
[----:B------:R-:W0:Y:S01]  /*1640*/  SHFL.IDX PT, R0, R233, RZ, 0x1f ;  /* 0x00001fffe9007589 */ /* 0x000e2200000e0000 */
[----:B------:R-:W1:Y:S01]  /*1650*/  S2UR UR7, SR_CgaCtaId ;  /* 0x00000000000779c3 */ /* 0x000e620000008800 */
[----:B------:R-:W-:Y:S01]  /*1660*/  UMOV UR6, 0x400 ;  /* 0x0000040000067882 */ /* 0x000fe20000000000 */
[----:B------:R-:W-:Y:S01]  /*1670*/  USHF.R.S32.HI UR48, URZ, 0x7, UR5 ;  /* 0x000000073f307899 */ /* 0x000fe20008011405 */
[----:B0-----:R-:W-:Y:S01]  /*1680*/  R2UR UR41, R0 ;  /* 0x00000000002972ca */ /* 0x001fe200000e0000 */
[----:B-1----:R-:W-:-:S04]  /*1690*/  ULEA UR6, UR7, UR6, 0x18 ;  /* 0x0000000607067291 */ /* 0x002fc8000f8ec03f */
[----:B------:R-:W-:-:S04]  /*16a0*/  UIADD3 UR6, UR6, 0x20400, URZ ;  /* 0x0002040006067890 */ /* 0x000fc8000fffe03f */
[----:B------:R-:W-:-:S04]  /*16b0*/  ULOP3.LUT UP0, URZ, UR6, 0x3ff, URZ, 0xc0, !UPT ;  /* 0x000003ff063f7892 */ /* 0x000fc8000f80c03f */
[----:B------:R-:W-:Y:S02]  /*16c0*/  ULEA.HI UR4, UR41, UR41, URZ, 0x1 ;  /* 0x0000002929047291 */ /* 0x000fe4000f8f083f */
[----:B------:R-:W-:Y:S02]  /*16d0*/  PLOP3.LUT P0, PT, PT, PT, UP0, 0x80, 0x0 ;  /* 0x000000000000781c */ /* 0x000fe40003f0f008 */
[----:B------:R-:W-:-:S04]  /*16e0*/  ULOP3.LUT UR4, UR4, 0x1e, URZ, 0xc0, !UPT ;  /* 0x0000001e04047892 */ /* 0x000fc8000f8ec03f */
[----:B------:R-:W-:-:S04]  /*16f0*/  UIADD3 UR4, UR41, -UR4, URZ ;  /* 0x8000000429047290 */ /* 0x000fc8000fffe03f */
[----:B------:R-:W-:-:S04]  /*1700*/  ULEA UR4, UR4, UR6, 0xd ;  /* 0x0000000604047291 */ /* 0x000fc8000f8e683f */
[----:B------:R-:W-:-:S04]  /*1710*/  USHF.R.U32.HI UR4, URZ, 0x4, UR4 ;  /* 0x000000043f047899 */ /* 0x000fc80008011604 */
[----:B------:R-:W-:Y:S01]  /*1720*/  ULOP3.LUT UR52, UR4, 0x3fff, URZ, 0xc0, !UPT ;  /* 0x00003fff04347892 */ /* 0x000fe2000f8ec03f */
[----:B------:R-:W-:Y:S11]  /*1730*/  @!P0 BRA `(.L_x_150) ;  /* 0x0000000000408947 */ /* 0x000ff60003800000 */
        /* <DEDUP_REMOVED lines=16> */
.L_x_150:
        /* <DEDUP_REMOVED lines=10> */
[----:B------:R-:W-:Y:S02]  /*18e0*/  @UP0 ULDC.64 UR16, c[0x0][0x9a8] ;  /* 0x00026a0000100ab9 */ /* 0x000fe40000000a00 */
[----:B------:R-:W-:Y:S01]  /*18f0*/  @UP1 ULDC.64 UR14, c[0x0][0x9b8] ;  /* 0x00026e00000e1ab9 */ /* 0x000fe20000000a00 */
[----:B------:R-:W-:Y:S02]  /*1900*/  @UP0 UIMAD UR8, UR37, UR16, URZ ;  /* 0x00000010250802a4 */ /* 0x000fe4000f8e023f */
[----:B------:R-:W-:Y:S02]  /*1910*/  @UP1 UIMAD UR10, UR37, UR14, URZ ;  /* 0x0000000e250a12a4 */ /* 0x000fe4000f8e023f */
        /* <DEDUP_REMOVED lines=26> */
[----:B------:R0:W2:Y:S04]  /*1ac0*/  @P0 LDG.E R9, desc[UR46][R4.64] ;  /* 0x0000002e04090981 */ /* 0x0000a8000c1e1900 */
[----:B------:R-:W2:Y:S01]  /*1ad0*/  @P1 LDG.E R0, desc[UR46][R6.64] ;  /* 0x0000002e06001981 */ /* 0x000ea2000c1e1900 */
[----:B------:R-:W1:Y:S01]  /*1ae0*/  S2UR UR5, SR_CgaCtaId ;  /* 0x00000000000579c3 */ /* 0x000e620000008800 */
[----:B------:R-:W-:Y:S01]  /*1af0*/  ULEA.HI UR4, UR43, UR43, URZ, 0x1 ;  /* 0x0000002b2b047291 */ /* 0x000fe2000f8f083f */
[----:B------:R-:W-:-:S03]  /*1b00*/  MOV R2, 0x400 ;  /* 0x0000040000027802 */ /* 0x000fc60000000f00 */
[----:B------:R-:W-:Y:S01]  /*1b10*/  ULOP3.LUT UR4, UR4, 0xfffffffe, URZ, 0xc0, !UPT ;  /* 0xfffffffe04047892 */ /* 0x000fe2000f8ec03f */
[----:B0-----:R-:W-:-:S03]  /*1b20*/  IMAD.U32 R4, RZ, RZ, UR44 ;  /* 0x0000002cff047e24 */ /* 0x001fc6000f8e00ff */
[----:B------:R-:W-:Y:S02]  /*1b30*/  UIADD3 UR4, UR43, -UR4, URZ ;  /* 0x800000042b047290 */ /* 0x000fe4000fffe03f */
[----:B------:R-:W-:-:S04]  /*1b40*/  ISETP.NE.AND P0, PT, R4, 0x3, PT ;  /* 0x000000030400780c */ /* 0x000fc80003f05270 */
[----:B------:R-:W-:Y:S01]  /*1b50*/  IMAD.U32 R11, RZ, RZ, UR4 ;  /* 0x00000004ff0b7e24 */ /* 0x000fe2000f8e00ff */
[----:B------:R-:W-:-:S04]  /*1b60*/  ULDC UR4, c[0x0][0x9d8] ;  /* 0x0002760000047ab9 */ /* 0x000fc80000000800 */
[----:B------:R-:W-:Y:S01]  /*1b70*/  SHF.L.U32 R11, R11, 0x1f, RZ ;  /* 0x0000001f0b0b7819 */ /* 0x000fe200000006ff */
[----:B-1----:R-:W-:-:S05]  /*1b80*/  IMAD.U32 R3, RZ, RZ, UR5 ;  /* 0x00000005ff037e24 */ /* 0x002fca000f8e00ff */
[----:B------:R-:W-:-:S04]  /*1b90*/  LEA R2, R3, R2, 0x18 ;  /* 0x0000000203027211 */ /* 0x000fc800078ec0ff */
[----:B------:R-:W0:Y:S01]  /*1ba0*/  SYNCS.PHASECHK.TRANS64.TRYWAIT P1, [R2+URZ+0x38800], R11 ;  /* 0x0388000b020075a7 */ /* 0x000e22000802017f */
[----:B--2---:R-:W-:-:S04]  /*1bb0*/  FMUL.FTZ R0, R9, R0 ;  /* 0x0000000009007220 */ /* 0x004fc80000410000 */
[----:B------:R-:W-:Y:S01]  /*1bc0*/  FMUL.FTZ R0, R0, UR4 ;  /* 0x0000000400007c20 */ /* 0x000fe20008410000 */
[----:B0-----:R-:W-:Y:S06]  /*1bd0*/  @!P1 BRA `(.L_x_151) ;  /* 0x0000010800749947 */ /* 0x001fec0003800000 */
.L_x_289:
[----:B------:R-:W-:Y:S05]  /*1be0*/  @!P0 BRA `(.L_x_152) ;  /* 0x0000000000048947 */ /* 0x000fea0003800000 */
[----:B------:R-:W-:Y:S01]  /*1bf0*/  BPT.TRAP 0x1 ;  /* 0x000000040000795c */ /* 0x000fe20000300000 */
.L_x_152:
[----:B------:R-:W-:Y:S02]  /*1c00*/  IMAD.U32 R5, RZ, RZ, UR51 ;  /* 0x00000033ff057e24 */ /* 0x000fe4000f8e00ff */
[----:B------:R-:W-:Y:S02]  /*1c10*/  IMAD.U32 R6, RZ, RZ, UR42 ;  /* 0x0000002aff067e24 */ /* 0x000fe4000f8e00ff */
[----:B------:R-:W-:-:S03]  /*1c20*/  IMAD R4, R5, 0x8, R2 ;  /* 0x0000000805047824 */ /* 0x000fc600078e0202 */
[----:B------:R-:W-:-:S04]  /*1c30*/  SHF.L.U32 R5, R6, 0x1f, RZ ;  /* 0x0000001f06057819 */ /* 0x000fc800000006ff */
[----:B------:R1:W2:Y:S01]  /*1c40*/  SYNCS.PHASECHK.TRANS64.TRYWAIT P1, [R4+URZ+0x38830], R5 ;  /* 0x03883005040075a7 */ /* 0x0002a2000802017f */
[----:B------:R-:W-:Y:S05]  /*1c50*/  @!P0 BRA `(.L_x_153) ;  /* 0x0000000000048947 */ /* 0x000fea0003800000 */
[----:B------:R-:W-:Y:S01]  /*1c60*/  BPT.TRAP 0x1 ;  /* 0x000000040000795c */ /* 0x000fe20000300000 */
.L_x_153:
[----:B------:R-:W3:Y:S01]  /*1c70*/  S2R R6, SR_TID.X ;  /* 0x0000000000067919 */ /* 0x000ee20000002100 */
[----:B------:R-:W-:Y:S01]  /*1c80*/  IMAD.MOV.U32 R151, RZ, RZ, RZ ;  /* 0x000000ffff977224 */ /* 0x000fe200078e00ff */
[----:B---3--:R-:W-:Y:S01]  /*1c90*/  LOP3.LUT P2, RZ, R6, 0x7f, RZ, 0xc0, !PT ;  /* 0x0000007f06ff7812 */ /* 0x008fe2000784c0ff */
[----:B--2---:R-:W-:-:S12]  /*1ca0*/  @P1 BRA `(.L_x_154) ;  /* 0x0000000000081947 */ /* 0x004fd80003800000 */
[----:B------:R-:W2:Y:S02]  /*1cb0*/  SYNCS.PHASECHK.TRANS64.TRYWAIT P1, [R4+URZ+0x38830], R5 ;  /* 0x03883005040075a7 */ /* 0x000ea4000802017f */
[----:B--2---:R-:W-:Y:S05]  /*1cc0*/  @!P1 BRA `(.L_x_155) ;  /* 0x00000108004c9947 */ /* 0x004fea0003800000 */
.L_x_154:
[----:B------:R-:W-:Y:S05]  /*1cd0*/  WARPSYNC.ALL ;  /* 0x0000000000007948 */ /* 0x000fea0003800000 */
[----:B------:R-:W-:Y:S01]  /*1ce0*/  R2UR UR4, R2 ;  /* 0x00000000020472ca */ /* 0x000fe200000e0000 */
[----:B------:R-:W-:Y:S01]  /*1cf0*/  ULOP3.LUT UR32, UR52, 0x10000, URZ, 0xfc, !UPT ;  /* 0x0001000034207892 */ /* 0x000fe2000f8efc3f */
[----:B------:R-:W-:Y:S01]  /*1d00*/  WARPGROUP.ARRIVE ;  /* 0x00000000000079c5 */ /* 0x000fe20000000000 */
[----:B------:R-:W-:Y:S01]  /*1d10*/  UMOV UR33, 0x40000040 ;  /* 0x4000004000217882 */ /* 0x000fe20000000000 */
[----:B------:R-:W-:Y:S01]  /*1d20*/  UMOV UR35, 0x40000040 ;  /* 0x4000004000237882 */ /* 0x000fe20000000000 */
[----:B------:R-:W-:Y:S01]  /*1d30*/  UMOV UR5, 0x40000040 ;  /* 0x4000004000057882 */ /* 0x000fe20000000000 */
[----:B------:R-:W-:Y:S01]  /*1d40*/  UMOV UR7, 0x40000040 ;  /* 0x4000004000077882 */ /* 0x000fe20000000000 */
[----:B------:R-:W-:Y:S01]  /*1d50*/  UIADD3 UR8, UR32, 0x4, URZ ;  /* 0x0000000420087890 */ /* 0x000fe2000fffe03f */
[----:B------:R-:W3:Y:S01]  /*1d60*/  S2R R90, SR_TID.X ;  /* 0x00000000005a7919 */ /* 0x000ee20000002100 */
        /* <DEDUP_REMOVED lines=8> */
[----:B------:R-:W-:Y:S01]  /*1df0*/  USHF.R.U32.HI UR4, URZ, 0x4, UR4 ;  /* 0x000000043f047899 */ /* 0x000fe20008011604 */
[--C-:B------:R-:W-:Y:S01]  /*1e00*/  IMAD.MOV.U32 R148, RZ, RZ, R151.reuse ;  /* 0x000000ffff947224 */ /* 0x100fe200078e0097 */
[----:B------:R-:W-:Y:S01]  /*1e10*/  UIADD3 UR16, UR32, 0x400, URZ ;  /* 0x0000040020107890 */ /* 0x000fe2000fffe03f */
[--C-:B------:R-:W-:Y:S01]  /*1e20*/  IMAD.MOV.U32 R147, RZ, RZ, R151.reuse ;  /* 0x000000ffff937224 */ /* 0x100fe200078e0097 */
        /* <DEDUP_REMOVED lines=15> */
[----:B------:R-:W-:Y:S01]  /*1f20*/  IMAD.MOV.U32 R140, RZ, RZ, R151 ;  /* 0x000000ffff8c7224 */ /* 0x000fe200078e0097 */
[----:B------:R-:W-:-:S02]  /*1f30*/  UIADD3 UR14, UR34, 0x6, URZ ;  /* 0x00000006220e7890 */ /* 0x000fc4000fffe03f */
[----:B------:R-:W-:Y:S01]  /*1f40*/  QGMMA.64x128x32.F32.E4M3.E4M3 R24, gdesc[UR32], RZ, !UPT, gsb0 ;  /* 0x01e00000201879f3 */ /* 0x000fe2000c0008ff */
        /* <DEDUP_REMOVED lines=107> */
[----:B------:R4:W5:Y:S01]  /*2600*/  MUFU.TANH R9, R34 ;  /* 0x0000002200097308 */ /* 0x0009620000002400 */
        /* <DEDUP_REMOVED lines=8> */
[----:B----4-:R-:W-:-:S02]  /*2690*/  VIADD R34, R235, UR49 ;  /* 0x00000031eb227c36 */ /* 0x010fc40008000000 */
[C---:B------:R-:W-:Y:S01]  /*26a0*/  FMUL.FTZ R48, R0.reuse, R48 ;  /* 0x0000003000307220 */ /* 0x040fe20000410000 */
[C---:B------:R-:W-:Y:S01]  /*26b0*/  FMUL.FTZ R63, R0.reuse, R63 ;  /* 0x0000003f003f7220 */ /* 0x040fe20000410000 */
[C---:B------:R-:W-:Y:S01]  /*26c0*/  FMUL.FTZ R49, R0.reuse, R49 ;  /* 0x0000003100317220 */ /* 0x040fe20000410000 */
[C---:B------:R-:W-:Y:S01]  /*26d0*/  FMUL.FTZ R66, R0.reuse, R66 ;  /* 0x0000004200427220 */ /* 0x040fe20000410000 */
[C---:B------:R-:W-:Y:S01]  /*26e0*/  FMUL.FTZ R52, R0.reuse, R52 ;  /* 0x0000003400347220 */ /* 0x040fe20000410000 */
[C---:B------:R-:W-:Y:S01]  /*26f0*/  FMUL.FTZ R71, R0.reuse, R71 ;  /* 0x0000004700477220 */ /* 0x040fe20000410000 */
[----:B------:R-:W-:Y:S01]  /*2700*/  MUFU.TANH R28, R28 ;  /* 0x0000001c001c7308 */ /* 0x000fe20000002400 */
[----:B0-----:R-:W-:Y:S02]  /*2710*/  IMAD.U32 R35, RZ, RZ, UR48 ;  /* 0x00000030ff237e24 */ /* 0x001fe4000f8e00ff */
        /* <DEDUP_REMOVED lines=15> */
[----:B0-----:R-:W-:-:S02]  /*2810*/  IMAD R38, R35, -0x80, R34 ;  /* 0xffffff8023267824 */ /* 0x001fc400078e0222 */
[C---:B------:R-:W-:Y:S01]  /*2820*/  FMUL.FTZ R69, R0.reuse, R69 ;  /* 0x0000004500457220 */ /* 0x040fe20000410000 */
[C---:B------:R-:W-:Y:S01]  /*2830*/  FMUL.FTZ R72, R0.reuse, R72 ;  /* 0x0000004800487220 */ /* 0x040fe20000410000 */
[C---:B------:R-:W-:Y:S01]  /*2840*/  FMUL.FTZ R67, R0.reuse, R67 ;  /* 0x0000004300437220 */ /* 0x040fe20000410000 */
[----:B------:R-:W-:Y:S01]  /*2850*/  FMUL.FTZ R73, R0, R73 ;  /* 0x0000004900497220 */ /* 0x000fe20000410000 */
[----:B------:R-:W-:Y:S01]  /*2860*/  ISETP.GT.AND P4, PT, R38, RZ, PT ;  /* 0x000000ff2600720c */ /* 0x000fe20003f84270 */
[----:B------:R-:W-:Y:S01]  /*2870*/  FMUL.FTZ R70, R0, R70 ;  /* 0x0000004600467220 */ /* 0x000fe20000410000 */
[----:B-12---:R-:W0:Y:S01]  /*2880*/  MUFU.TANH R5, R26 ;  /* 0x0000001a00057308 */ /* 0x006e220000002400 */
        /* <DEDUP_REMOVED lines=9> */
[C---:B------:R-:W-:Y:S01]  /*2920*/  FMUL.FTZ R75, R0.reuse, R75 ;  /* 0x0000004b004b7220 */ /* 0x040fe20000410000 */
[----:B-----5:R-:W-:Y:S01]  /*2930*/  FSEL R9, R9, -INF , P3 ;  /* 0xff80000009097808 */ /* 0x020fe20001800000 */
[C---:B------:R-:W-:Y:S01]  /*2940*/  FMUL.FTZ R84, R0.reuse, R84 ;  /* 0x0000005400547220 */ /* 0x040fe20000410000 */
[C---:B------:R-:W-:Y:S01]  /*2950*/  FMUL.FTZ R78, R0.reuse, R78 ;  /* 0x0000004e004e7220 */ /* 0x040fe20000410000 */
[C---:B------:R-:W-:Y:S01]  /*2960*/  FMUL.FTZ R85, R0.reuse, R85 ;  /* 0x0000005500557220 */ /* 0x040fe20000410000 */
[C---:B------:R-:W-:Y:S01]  /*2970*/  FMUL.FTZ R79, R0.reuse, R79 ;  /* 0x0000004f004f7220 */ /* 0x040fe20000410000 */
        /* <DEDUP_REMOVED lines=27> */
[----:B------:R1:W2:Y:S01]  /*2b30*/  MUFU.TANH R15, R46 ;  /* 0x0000002e000f7308 */ /* 0x0002a20000002400 */
        /* <DEDUP_REMOVED lines=17> */
[----:B--2---:R-:W-:Y:S01]  /*2c50*/  FSEL R15, R15, -INF , P4 ;  /* 0xff8000000f0f7808 */ /* 0x004fe20002000000 */
[----:B------:R0:W-:Y:S08]  /*2c60*/  MUFU.TANH R26, R55 ;  /* 0x00000037001a7308 */ /* 0x0001f00000002400 */
[----:B------:R-:W2:Y:S01]  /*2c70*/  MUFU.TANH R45, R45 ;  /* 0x0000002d002d7308 */ /* 0x000ea20000002400 */
        /* <DEDUP_REMOVED lines=9> */
[----:B--2---:R-:W-:Y:S01]  /*2d10*/  FSEL R88, R45, -INF , P5 ;  /* 0xff8000002d587808 */ /* 0x004fe20002800000 */
[----:B------:R0:W-:Y:S01]  /*2d20*/  MUFU.TANH R30, R63 ;  /* 0x0000003f001e7308 */ /* 0x0001e20000002400 */
[----:B------:R-:W-:Y:S02]  /*2d30*/  ISETP.GT.AND P5, PT, R38, 0x40, PT ;  /* 0x000000402600780c */ /* 0x000fe40003fa4270 */
[----:B------:R-:W-:Y:S02]  /*2d40*/  FSEL R21, R21, -INF , P1 ;  /* 0xff80000015157808 */ /* 0x000fe40000800000 */
[----:B-1----:R-:W-:-:S03]  /*2d50*/  FSEL R27, R27, -INF , P5 ;  /* 0xff8000001b1b7808 */ /* 0x002fc60002800000 */
[----:B------:R-:W-:Y:S01]  /*2d60*/  MUFU.TANH R49, R49 ;  /* 0x0000003100317308 */ /* 0x000fe20000002400 */
[----:B0-----:R-:W-:Y:S02]  /*2d70*/  FSEL R63, R40, -INF , P2 ;  /* 0xff800000283f7808 */ /* 0x001fe40001000000 */
[----:B------:R-:W-:Y:S02]  /*2d80*/  ISETP.GT.AND P2, PT, R38, 0x31, PT ;  /* 0x000000312600780c */ /* 0x000fe40003f44270 */
[----:B------:R-:W-:Y:S02]  /*2d90*/  FMNMX.FTZ R25, R63, R24, !PT ;  /* 0x000000183f197209 */ /* 0x000fe40007810000 */
[----:B----4-:R-:W-:Y:S01]  /*2da0*/  FSEL R89, R48, -INF , P1 ;  /* 0xff80000030597808 */ /* 0x010fe20000800000 */
[----:B------:R0:W-:Y:S01]  /*2db0*/  MUFU.TANH R31, R66 ;  /* 0x00000042001f7308 */ /* 0x0001e20000002400 */
[----:B------:R-:W-:-:S07]  /*2dc0*/  ISETP.GT.AND P1, PT, R38, 0x41, PT ;  /* 0x000000412600780c */ /* 0x000fce0003f24270 */
[----:B------:R-:W1:Y:S01]  /*2dd0*/  MUFU.TANH R52, R52 ;  /* 0x0000003400347308 */ /* 0x000e620000002400 */
[----:B0-----:R-:W-:Y:S02]  /*2de0*/  FSEL R66, R41, -INF , P3 ;  /* 0xff80000029427808 */ /* 0x001fe40001800000 */
[----:B------:R-:W-:Y:S02]  /*2df0*/  ISETP.GT.AND P3, PT, R38, 0x38, PT ;  /* 0x000000382600780c */ /* 0x000fe40003f64270 */
[----:B------:R-:W-:-:S03]  /*2e00*/  FMNMX.FTZ R28, R66, R25, !PT ;  /* 0x00000019421c7209 */ /* 0x000fc60007810000 */
[----:B------:R0:W-:Y:S08]  /*2e10*/  MUFU.TANH R34, R71 ;  /* 0x0000004700227308 */ /* 0x0001f00000002400 */
[----:B------:R-:W2:Y:S01]  /*2e20*/  MUFU.TANH R53, R53 ;  /* 0x0000003500357308 */ /* 0x000ea20000002400 */
[----:B0-----:R-:W-:Y:S02]  /*2e30*/  FSEL R71, R44, -INF , P4 ;  /* 0xff8000002c477808 */ /* 0x001fe40002000000 */
[----:B------:R-:W-:-:S02]  /*2e40*/  ISETP.GT.AND P4, PT, R38, 0x39, PT ;  /* 0x000000392600780c */ /* 0x000fc40003f84270 */
[----:B------:R-:W-:Y:S02]  /*2e50*/  FMNMX.FTZ R29, R71, R28, !PT ;  /* 0x0000001c471d7209 */ /* 0x000fe40007810000 */
[----:B-1----:R-:W-:Y:S01]  /*2e60*/  FSEL R52, R52, -INF , P3 ;  /* 0xff80000034347808 */ /* 0x002fe20001800000 */
[----:B------:R-:W0:Y:S01]  /*2e70*/  MUFU.TANH R56, R56 ;  /* 0x0000003800387308 */ /* 0x000e220000002400 */
[----:B------:R-:W-:Y:S02]  /*2e80*/  FMNMX.FTZ R28, R88, R29, !PT ;  /* 0x0000001d581c7209 */ /* 0x000fe40007810000 */
[----:B------:R-:W-:Y:S02]  /*2e90*/  FSEL R26, R26, -INF , P4 ;  /* 0xff8000001a1a7808 */ /* 0x000fe40002000000 */
[----:B------:R-:W-:-:S03]  /*2ea0*/  FMNMX.FTZ R29, R89, R28, !PT ;  /* 0x0000001c591d7209 */ /* 0x000fc60007810000 */
[----:B------:R-:W1:Y:S01]  /*2eb0*/  MUFU.TANH R51, R51 ;  /* 0x0000003300337308 */ /* 0x000e620000002400 */
[----:B--2---:R-:W-:Y:S02]  /*2ec0*/  FSEL R53, R53, -INF , P4 ;  /* 0xff80000035357808 */ /* 0x004fe40002000000 */
[----:B------:R-:W-:-:S04]  /*2ed0*/  ISETP.GT.AND P4, PT, R38, 0x50, PT ;  /* 0x000000502600780c */ /* 0x000fc80003f84270 */
[----:B------:R-:W-:Y:S01]  /*2ee0*/  FSEL R31, R31, -INF , P4 ;  /* 0xff8000001f1f7808 */ /* 0x000fe20002000000 */
[----:B------:R-:W2:Y:S01]  /*2ef0*/  MUFU.TANH R57, R57 ;  /* 0x0000003900397308 */ /* 0x000ea20000002400 */
[----:B0-----:R-:W-:Y:S02]  /*2f00*/  FSEL R56, R56, -INF , P5 ;  /* 0xff80000038387808 */ /* 0x001fe40002800000 */
[----:B------:R-:W-:-:S05]  /*2f10*/  ISETP.GT.AND P5, PT, R38, 0x51, PT ;  /* 0x000000512600780c */ /* 0x000fca0003fa4270 */
[----:B------:R0:W-:Y:S01]  /*2f20*/  MUFU.TANH R35, R74 ;  /* 0x0000004a00237308 */ /* 0x0001e20000002400 */
[----:B-1----:R-:W-:-:S07]  /*2f30*/  FSEL R24, R51, -INF , P2 ;  /* 0xff80000033187808 */ /* 0x002fce0001000000 */
[----:B------:R-:W1:Y:S01]  /*2f40*/  MUFU.TANH R54, R54 ;  /* 0x0000003600367308 */ /* 0x000e620000002400 */
[----:B0-----:R-:W-:Y:S02]  /*2f50*/  FSEL R74, R49, -INF , P2 ;  /* 0xff800000314a7808 */ /* 0x001fe40001000000 */
[----:B------:R-:W-:Y:S02]  /*2f60*/  ISETP.GT.AND P2, PT, R38, 0x48, PT ;  /* 0x000000482600780c */ /* 0x000fe40003f44270 */
[----:B------:R-:W-:Y:S02]  /*2f70*/  FMNMX.FTZ R29, R74, R29, !PT ;  /* 0x0000001d4a1d7209 */ /* 0x000fe40007810000 */
[----:B--2---:R-:W-:Y:S01]  /*2f80*/  FSEL R57, R57, -INF , P1 ;  /* 0xff80000039397808 */ /* 0x004fe20000800000 */
[----:B------:R-:W0:Y:S01]  /*2f90*/  MUFU.TANH R60, R60 ;  /* 0x0000003c003c7308 */ /* 0x000e220000002400 */
[----:B------:R-:W-:-:S04]  /*2fa0*/  FMNMX.FTZ R32, R52, R29, !PT ;  /* 0x0000001d34207209 */ /* 0x000fc80007810000 */
[----:B------:R-:W-:-:S03]  /*2fb0*/  FMNMX.FTZ R33, R53, R32, !PT ;  /* 0x0000002035217209 */ /* 0x000fc60007810000 */
[----:B------:R-:W2:Y:S01]  /*2fc0*/  MUFU.TANH R61, R61 ;  /* 0x0000003d003d7308 */ /* 0x000ea20000002400 */
[----:B------:R-:W-:Y:S02]  /*2fd0*/  FMNMX.FTZ R32, R56, R33, !PT ;  /* 0x0000002138207209 */ /* 0x000fe40007810000 */
[----:B-1----:R-:W-:Y:S02]  /*2fe0*/  FSEL R25, R54, -INF , P3 ;  /* 0xff80000036197808 */ /* 0x002fe40001800000 */
[----:B------:R-:W-:Y:S02]  /*2ff0*/  ISETP.GT.AND P3, PT, R38, 0x49, PT ;  /* 0x000000492600780c */ /* 0x000fe40003f64270 */
[----:B------:R-:W-:Y:S01]  /*3000*/  FMNMX.FTZ R33, R57, R32, !PT ;  /* 0x0000002039217209 */ /* 0x000fe20007810000 */
[----:B------:R-:W1:Y:S01]  /*3010*/  MUFU.TANH R64, R64 ;  /* 0x0000004000407308 */ /* 0x000e620000002400 */
[----:B0-----:R-:W-:Y:S02]  /*3020*/  FSEL R60, R60, -INF , P2 ;  /* 0xff8000003c3c7808 */ /* 0x001fe40001000000 */
[----:B------:R-:W-:-:S02]  /*3030*/  FSEL R30, R30, -INF , P3 ;  /* 0xff8000001e1e7808 */ /* 0x000fc40001800000 */
[----:B------:R-:W-:-:S03]  /*3040*/  FMNMX.FTZ R32, R60, R33, !PT ;  /* 0x000000213c207209 */ /* 0x000fc60007810000 */
[----:B------:R-:W0:Y:S01]  /*3050*/  MUFU.TANH R59, R59 ;  /* 0x0000003b003b7308 */ /* 0x000e220000002400 */
[----:B--2---:R-:W-:Y:S02]  /*3060*/  FSEL R61, R61, -INF , P3 ;  /* 0xff8000003d3d7808 */ /* 0x004fe40001800000 */
[----:B------:R-:W-:Y:S02]  /*3070*/  ISETP.GT.AND P3, PT, R38, 0x60, PT ;  /* 0x000000602600780c */ /* 0x000fe40003f64270 */
[----:B------:R-:W-:Y:S02]  /*3080*/  FMNMX.FTZ R33, R61, R32, !PT ;  /* 0x000000203d217209 */ /* 0x000fe40007810000 */
[----:B------:R-:W-:Y:S01]  /*3090*/  FSEL R35, R35, -INF , P3 ;  /* 0xff80000023237808 */ /* 0x000fe20001800000 */
[----:B------:R-:W2:Y:S01]  /*30a0*/  MUFU.TANH R65, R65 ;  /* 0x0000004100417308 */ /* 0x000ea20000002400 */
[----:B-1----:R-:W-:Y:S02]  /*30b0*/  FSEL R64, R64, -INF , P4 ;  /* 0xff80000040407808 */ /* 0x002fe40002000000 */
[----:B------:R-:W-:-:S02]  /*30c0*/  ISETP.GT.AND P4, PT, R38, 0x61, PT ;  /* 0x000000612600780c */ /* 0x000fc40003f84270 */
[----:B------:R-:W-:-:S03]  /*30d0*/  FMNMX.FTZ R40, R64, R33, !PT ;  /* 0x0000002140287209 */ /* 0x000fc60007810000 */
[----:B------:R-:W1:Y:S01]  /*30e0*/  MUFU.TANH R62, R62 ;  /* 0x0000003e003e7308 */ /* 0x000e620000002400 */
[----:B0-----:R-:W-:Y:S02]  /*30f0*/  FSEL R28, R59, -INF , P1 ;  /* 0xff8000003b1c7808 */ /* 0x001fe40000800000 */
[----:B------:R-:W-:-:S05]  /*3100*/  ISETP.GT.AND P1, PT, R38, 0x58, PT ;  /* 0x000000582600780c */ /* 0x000fca0003f24270 */
[----:B------:R-:W0:Y:S01]  /*3110*/  MUFU.TANH R68, R68 ;  /* 0x0000004400447308 */ /* 0x000e220000002400 */
[----:B--2---:R-:W-:-:S04]  /*3120*/  FSEL R65, R65, -INF , P5 ;  /* 0xff80000041417808 */ /* 0x004fc80002800000 */
[----:B------:R-:W-:-:S03]  /*3130*/  FMNMX.FTZ R33, R65, R40, !PT ;  /* 0x0000002841217209 */ /* 0x000fc60007810000 */
[----:B------:R-:W2:Y:S01]  /*3140*/  MUFU.TANH R69, R69 ;  /* 0x0000004500457308 */ /* 0x000ea20000002400 */
[----:B-1----:R-:W-:Y:S02]  /*3150*/  FSEL R29, R62, -INF , P2 ;  /* 0xff8000003e1d7808 */ /* 0x002fe40001000000 */
[----:B------:R-:W-:-:S04]  /*3160*/  ISETP.GT.AND P2, PT, R38, 0x59, PT ;  /* 0x000000592600780c */ /* 0x000fc80003f44270 */
[----:B------:R-:W-:Y:S01]  /*3170*/  FSEL R34, R34, -INF , P2 ;  /* 0xff80000022227808 */ /* 0x000fe20001000000 */
[----:B------:R-:W1:Y:S01]  /*3180*/  MUFU.TANH R72, R72 ;  /* 0x0000004800487308 */ /* 0x000e620000002400 */
[----:B0-----:R-:W-:-:S04]  /*3190*/  FSEL R68, R68, -INF , P1 ;  /* 0xff80000044447808 */ /* 0x001fc80000800000 */
[----:B------:R-:W-:-:S03]  /*31a0*/  FMNMX.FTZ R40, R68, R33, !PT ;  /* 0x0000002144287209 */ /* 0x000fc60007810000 */
[----:B------:R-:W0:Y:S01]  /*31b0*/  MUFU.TANH R67, R67 ;  /* 0x0000004300437308 */ /* 0x000e220000002400 */
[----:B--2---:R-:W-:Y:S02]  /*31c0*/  FSEL R69, R69, -INF , P2 ;  /* 0xff80000045457808 */ /* 0x004fe40001000000 */
[----:B------:R-:W-:Y:S02]  /*31d0*/  ISETP.GT.AND P2, PT, R38, 0x70, PT ;  /* 0x000000702600780c */ /* 0x000fe40003f44270 */
[----:B------:R-:W-:-:S03]  /*31e0*/  FMNMX.FTZ R41, R69, R40, !PT ;  /* 0x0000002845297209 */ /* 0x000fc60007810000 */
[----:B------:R-:W2:Y:S01]  /*31f0*/  MUFU.TANH R73, R73 ;  /* 0x0000004900497308 */ /* 0x000ea20000002400 */
[----:B-1----:R-:W-:Y:S02]  /*3200*/  FSEL R72, R72, -INF , P3 ;  /* 0xff80000048487808 */ /* 0x002fe40001800000 */
[----:B------:R-:W-:Y:S02]  /*3210*/  ISETP.GT.AND P3, PT, R38, 0x71, PT ;  /* 0x000000712600780c */ /* 0x000fe40003f64270 */
        /* <DEDUP_REMOVED lines=9> */
[----:B------:R-:W-:-:S05]  /*32b0*/  ISETP.GT.AND P1, PT, R38, 0x69, PT ;  /* 0x000000692600780c */ /* 0x000fca0003f24270 */
[----:B------:R-:W1:Y:S01]  /*32c0*/  MUFU.TANH R80, R80 ;  /* 0x0000005000507308 */ /* 0x000e620000002400 */
[----:B0-----:R-:W-:-:S04]  /*32d0*/  FSEL R76, R76, -INF , P5 ;  /* 0xff8000004c4c7808 */ /* 0x001fc80002800000 */
[----:B------:R-:W-:-:S03]  /*32e0*/  FMNMX.FTZ R40, R76, R41, !PT ;  /* 0x000000294c287209 */ /* 0x000fc60007810000 */
[----:B------:R-:W0:Y:S01]  /*32f0*/  MUFU.TANH R36, R75 ;  /* 0x0000004b00247308 */ /* 0x000e220000002400 */
[----:B--2---:R-:W-:-:S04]  /*3300*/  FSEL R77, R77, -INF , P1 ;  /* 0xff8000004d4d7808 */ /* 0x004fc80000800000 */
[----:B------:R-:W-:-:S03]  /*3310*/  FMNMX.FTZ R41, R77, R40, !PT ;  /* 0x000000284d297209 */ /* 0x000fc60007810000 */
[----:B------:R-:W2:Y:S01]  /*3320*/  MUFU.TANH R81, R81 ;  /* 0x0000005100517308 */ /* 0x000ea20000002400 */
[----:B-1----:R-:W-:-:S04]  /*3330*/  FSEL R80, R80, -INF , P2 ;  /* 0xff80000050507808 */ /* 0x002fc80001000000 */
[----:B------:R-:W-:-:S03]  /*3340*/  FMNMX.FTZ R40, R80, R41, !PT ;  /* 0x0000002950287209 */ /* 0x000fc60007810000 */
[----:B------:R1:W4:Y:S01]  /*3350*/  MUFU.TANH R37, R78 ;  /* 0x0000004e00257308 */ /* 0x0003220000002400 */
[----:B0-----:R-:W-:Y:S02]  /*3360*/  FSEL R36, R36, -INF , P4 ;  /* 0xff80000024247808 */ /* 0x001fe40002000000 */
[----:B------:R-:W-:-:S05]  /*3370*/  ISETP.GT.AND P4, PT, R38, 0x78, PT ;  /* 0x000000782600780c */ /* 0x000fca0003f84270 */
[----:B------:R-:W0:Y:S01]  /*3380*/  MUFU.TANH R84, R84 ;  /* 0x0000005400547308 */ /* 0x000e220000002400 */
[----:B--2---:R-:W-:Y:S01]  /*3390*/  FSEL R81, R81, -INF , P3 ;  /* 0xff80000051517808 */ /* 0x004fe20001800000 */
[----:B-1----:R-:W-:-:S03]  /*33a0*/  IMAD.MOV.U32 R78, RZ, RZ, R151 ;  /* 0x000000ffff4e7224 */ /* 0x002fc600078e0097 */
[----:B------:R-:W-:-:S03]  /*33b0*/  FMNMX.FTZ R41, R81, R40, !PT ;  /* 0x0000002851297209 */ /* 0x000fc60007810000 */
[----:B------:R-:W1:Y:S01]  /*33c0*/  MUFU.TANH R85, R85 ;  /* 0x0000005500557308 */ /* 0x000e620000002400 */
[----:B----4-:R-:W-:Y:S02]  /*33d0*/  FSEL R37, R37, -INF , P5 ;  /* 0xff80000025257808 */ /* 0x010fe40002800000 */
[----:B------:R-:W-:-:S05]  /*33e0*/  ISETP.GT.AND P5, PT, R38, 0x79, PT ;  /* 0x000000792600780c */ /* 0x000fca0003fa4270 */
[----:B------:R-:W2:Y:S01]  /*33f0*/  MUFU.TANH R79, R79 ;  /* 0x0000004f004f7308 */ /* 0x000ea20000002400 */
[----:B0-----:R-:W-:-:S04]  /*3400*/  FSEL R84, R84, -INF , P4 ;  /* 0xff80000054547808 */ /* 0x001fc80002000000 */
[----:B------:R-:W-:-:S03]  /*3410*/  FMNMX.FTZ R38, R84, R41, !PT ;  /* 0x0000002954267209 */ /* 0x000fc60007810000 */
[----:B------:R-:W0:Y:S01]  /*3420*/  MUFU.TANH R82, R82 ;  /* 0x0000005200527308 */ /* 0x000e220000002400 */
[----:B-1----:R-:W-:-:S04]  /*3430*/  FSEL R85, R85, -INF , P5 ;  /* 0xff80000055557808 */ /* 0x002fc80002800000 */
[----:B------:R-:W-:-:S03]  /*3440*/  FMNMX.FTZ R38, R85, R38, !PT ;  /* 0x0000002655267209 */ /* 0x000fc60007810000 */
[----:B------:R-:W1:Y:S01]  /*3450*/  MUFU.TANH R83, R83 ;  /* 0x0000005300537308 */ /* 0x000e620000002400 */
[----:B--2---:R-:W-:Y:S01]  /*3460*/  FSEL R79, R79, -INF , P1 ;  /* 0xff8000004f4f7808 */ /* 0x004fe20000800000 */
[----:B------:R-:W2:Y:S06]  /*3470*/  SHFL.BFLY PT, R41, R38, 0x2, 0x1f ;  /* 0x0c401f0026297f89 */ /* 0x000eac00000e0000 */
[----:B------:R-:W4:Y:S01]  /*3480*/  MUFU.TANH R86, R86 ;  /* 0x0000005600567308 */ /* 0x000f220000002400 */
[----:B0-----:R-:W-:-:S07]  /*3490*/  FSEL R82, R82, -INF , P2 ;  /* 0xff80000052527808 */ /* 0x001fce0001000000 */
[----:B------:R-:W0:Y:S01]  /*34a0*/  MUFU.TANH R87, R87 ;  /* 0x0000005700577308 */ /* 0x000e220000002400 */
[----:B-1----:R-:W-:Y:S02]  /*34b0*/  FSEL R83, R83, -INF , P3 ;  /* 0xff80000053537808 */ /* 0x002fe40001800000 */
[----:B----4-:R-:W-:Y:S02]  /*34c0*/  FSEL R86, R86, -INF , P4 ;  /* 0xff80000056567808 */ /* 0x010fe40002000000 */
[----:B--2---:R-:W-:-:S05]  /*34d0*/  FMNMX.FTZ R41, R38, R41, !PT ;  /* 0x0000002926297209 */ /* 0x004fca0007810000 */
[----:B------:R-:W1:Y:S01]  /*34e0*/  SHFL.BFLY PT, R40, R41, 0x1, 0x1f ;  /* 0x0c201f0029287f89 */ /* 0x000e6200000e0000 */
[----:B0-----:R-:W-:Y:S02]  /*34f0*/  FSEL R87, R87, -INF , P5 ;  /* 0xff80000057577808 */ /* 0x001fe40002800000 */
[----:B-1----:R-:W-:Y:S01]  /*3500*/  FMNMX.FTZ R189, R41, R40, !PT ;  /* 0x0000002829bd7209 */ /* 0x002fe20007810000 */
[----:B------:R-:W-:-:S03]  /*3510*/  IMAD.U32 R40, RZ, RZ, UR6 ;  /* 0x00000006ff287e24 */ /* 0x000fc6000f8e00ff */
[C---:B------:R-:W-:Y:S01]  /*3520*/  FSETP.NEU.FTZ.AND P6, PT, R189.reuse, -INF , PT ;  /* 0xff800000bd00780b */ /* 0x040fe20003fdd000 */
[----:B------:R-:W-:-:S05]  /*3530*/  FFMA.FTZ R40, R189, R40, -8 ;  /* 0xc1000000bd287423 */ /* 0x000fca0000010028 */
[----:B------:R-:W-:Y:S02]  /*3540*/  FSEL R67, R40, RZ, P6 ;  /* 0x000000ff28437208 */ /* 0x000fe40003000000 */
[----:B---3--:R-:W-:Y:S01]  /*3550*/  LOP3.LUT P6, RZ, R90, 0x7f, RZ, 0xc0, !PT ;  /* 0x0000007f5aff7812 */ /* 0x008fe200078cc0ff */
[----:B------:R-:W-:Y:S02]  /*3560*/  IMAD.MOV.U32 R90, RZ, RZ, R151 ;  /* 0x000000ffff5a7224 */ /* 0x000fe400078e0097 */
[----:B------:R-:W-:-:S01]  /*3570*/  FFMA.FTZ R38, R39, UR6, -R67 ;  /* 0x0000000627267c23 */ /* 0x000fc20008010843 */
[--C-:B------:R-:W-:Y:S01]  /*3580*/  FFMA.FTZ R39, R42, UR6, -R67.reuse ;  /* 0x000000062a277c23 */ /* 0x100fe20008010843 */
[----:B------:R-:W-:Y:S01]  /*3590*/  FMNMX.FTZ R42, R5, R6, !PT ;  /* 0x00000006052a7209 */ /* 0x000fe20007810000 */
[--C-:B------:R-:W-:Y:S01]  /*35a0*/  FFMA.FTZ R40, R43, UR6, -R67.reuse ;  /* 0x000000062b287c23 */ /* 0x100fe20008010843 */
        /* <DEDUP_REMOVED lines=8> */
[----:B------:R-:W-:Y:S01]  /*3630*/  IMAD.U32 R68, RZ, RZ, UR6 ;  /* 0x00000006ff447e24 */ /* 0x000fe2000f8e00ff */
[----:B------:R-:W-:Y:S01]  /*3640*/  MUFU.EX2 R38, R38 ;  /* 0x0000002600267308 */ /* 0x000fe20000000800 */
[----:B------:R-:W-:Y:S01]  /*3650*/  FMNMX.FTZ R43, R9, R42, !PT ;  /* 0x0000002a092b7209 */ /* 0x000fe20007810000 */
[--C-:B------:R-:W-:Y:S01]  /*3660*/  FFMA.FTZ R71, R71, UR6, -R67.reuse ;  /* 0x0000000647477c23 */ /* 0x100fe20008010843 */
[----:B------:R-:W-:-:S01]  /*3670*/  FFMA.FTZ R60, R60, UR6, -R67 ;  /* 0x000000063c3c7c23 */ /* 0x000fc20008010843 */
[--C-:B------:R-:W-:Y:S01]  /*3680*/  FFMA.FTZ R61, R61, UR6, -R67.reuse ;  /* 0x000000063d3d7c23 */ /* 0x100fe20008010843 */
[----:B------:R-:W-:Y:S01]  /*3690*/  FMNMX.FTZ R44, R10, R43, !PT ;  /* 0x0000002b0a2c7209 */ /* 0x000fe20007810000 */
[--C-:B------:R-:W-:Y:S01]  /*36a0*/  FFMA.FTZ R43, R50, UR6, -R67.reuse ;  /* 0x00000006322b7c23 */ /* 0x100fe20008010843 */
[----:B------:R-:W-:-:S01]  /*36b0*/  FFMA.FTZ R51, R88, UR6, -R67 ;  /* 0x0000000658337c23 */ /* 0x000fc20008010843 */
[----:B------:R-:W-:Y:S01]  /*36c0*/  MUFU.EX2 R42, R47 ;  /* 0x0000002f002a7308 */ /* 0x000fe20000000800 */
[----:B------:R-:W-:Y:S01]  /*36d0*/  FMNMX.FTZ R45, R11, R44, !PT ;  /* 0x0000002c0b2d7209 */ /* 0x000fe20007810000 */
[--C-:B------:R-:W-:Y:S01]  /*36e0*/  FFMA.FTZ R74, R74, UR6, -R67.reuse ;  /* 0x000000064a4a7c23 */ /* 0x100fe20008010843 */
[----:B------:R-:W-:-:S01]  /*36f0*/  FFMA.FTZ R69, R69, UR6, -R67 ;  /* 0x0000000645457c23 */ /* 0x000fc20008010843 */
[----:B------:R-:W-:Y:S01]  /*3700*/  FFMA.FTZ R62, R72, UR6, -R67 ;  /* 0x00000006483e7c23 */ /* 0x000fe20008010843 */
[----:B------:R-:W-:Y:S01]  /*3710*/  FMNMX.FTZ R44, R12, R45, !PT ;  /* 0x0000002d0c2c7209 */ /* 0x000fe20007810000 */
[----:B------:R-:W-:-:S02]  /*3720*/  @!P6 VIADD R4, R4, 0x38840 ;  /* 0x000388400404e836 */ /* 0x000fc40000000000 */
[----:B------:R0:W-:Y:S01]  /*3730*/  MUFU.EX2 R47, R58 ;  /* 0x0000003a002f7308 */ /* 0x0001e20000000800 */
[----:B------:R-:W-:Y:S01]  /*3740*/  FMNMX.FTZ R45, R13, R44, !PT ;  /* 0x0000002c0d2d7209 */ /* 0x000fe20007810000 */
[----:B------:R-:W-:Y:S01]  /*3750*/  IMAD.MOV.U32 R88, RZ, RZ, R151 ;  /* 0x000000ffff587224 */ /* 0x000fe200078e0097 */
[----:B------:R-:W-:Y:S02]  /*3760*/  @!P6 PRMT R4, RZ, 0x654, R4 ;  /* 0x00000654ff04e816 */ /* 0x000fe40000000004 */
[----:B------:R-:W-:Y:S02]  /*3770*/  FMNMX.FTZ R46, R14, R45, !PT ;  /* 0x0000002d0e2e7209 */ /* 0x000fe40007810000 */
[----:B------:R1:W-:Y:S01]  /*3780*/  @!P6 SYNCS.ARRIVE.TRANS64.RED.A1T0 RZ, [R4+URZ], RZ ;  /* 0x000000ff04ffe9a7 */ /* 0x0003e2000810043f */
[----:B------:R-:W2:Y:S01]  /*3790*/  MUFU.EX2 R44, R55 ;  /* 0x00000037002c7308 */ /* 0x000ea20000000800 */
[----:B------:R-:W-:Y:S01]  /*37a0*/  FMNMX.FTZ R45, R15, R46, !PT ;  /* 0x0000002e0f2d7209 */ /* 0x000fe20007810000 */
[----:B0-----:R-:W-:-:S03]  /*37b0*/  FFMA.FTZ R58, R52, UR6, -R67 ;  /* 0x00000006343a7c23 */ /* 0x001fc60008010843 */
[----:B------:R-:W-:Y:S01]  /*37c0*/  FMNMX.FTZ R46, R20, R45, !PT ;  /* 0x0000002d142e7209 */ /* 0x000fe20007810000 */
[----:B------:R-:W-:-:S01]  /*37d0*/  FFMA.FTZ R45, R63, UR6, -R67 ;  /* 0x000000063f2d7c23 */ /* 0x000fc20008010843 */
[----:B------:R-:W-:Y:S01]  /*37e0*/  FFMA.FTZ R63, R85, UR6, -R67 ;  /* 0x00000006553f7c23 */ /* 0x000fe20008010843 */
[----:B------:R-:W-:Y:S01]  /*37f0*/  MUFU.EX2 R39, R39 ;  /* 0x0000002700277308 */ /* 0x000fe20000000800 */
[----:B------:R-:W-:Y:S01]  /*3800*/  FMNMX.FTZ R49, R21, R46, !PT ;  /* 0x0000002e15317209 */ /* 0x000fe20007810000 */
[----:B------:R-:W-:-:S03]  /*3810*/  IMAD.MOV.U32 R85, RZ, RZ, R151 ;  /* 0x000000ffff557224 */ /* 0x000fc600078e0097 */
[----:B------:R-:W-:-:S03]  /*3820*/  FMNMX.FTZ R46, R24, R49, !PT ;  /* 0x00000031182e7209 */ /* 0x000fc60007810000 */
[----:B------:R-:W-:Y:S01]  /*3830*/  MUFU.EX2 R40, R40 ;  /* 0x0000002800287308 */ /* 0x000fe20000000800 */
[----:B------:R-:W-:Y:S02]  /*3840*/  FMNMX.FTZ R49, R25, R46, !PT ;  /* 0x0000002e19317209 */ /* 0x000fe40007810000 */
[----:B--2---:R-:W-:Y:S02]  /*3850*/  F2FP.SATFINITE.E4M3.F32.PACK_AB_MERGE_C R230, R47, R44, RZ ;  /* 0x0000002c2fe6723e */ /* 0x004fe400048070ff */
[----:B------:R-:W-:-:S03]  /*3860*/  FMNMX.FTZ R48, R26, R49, !PT ;  /* 0x000000311a307209 */ /* 0x000fc60007810000 */
[----:B------:R-:W-:Y:S01]  /*3870*/  MUFU.EX2 R46, R66 ;  /* 0x00000042002e7308 */ /* 0x000fe20000000800 */
[----:B------:R-:W-:-:S04]  /*3880*/  FMNMX.FTZ R49, R27, R48, !PT ;  /* 0x000000301b317209 */ /* 0x000fc80007810000 */
[----:B------:R-:W-:-:S03]  /*3890*/  FMNMX.FTZ R50, R28, R49, !PT ;  /* 0x000000311c327209 */ /* 0x000fc60007810000 */
[----:B------:R0:W-:Y:S01]  /*38a0*/  MUFU.EX2 R66, R58 ;  /* 0x0000003a00427308 */ /* 0x0001e20000000800 */
[----:B------:R-:W-:-:S04]  /*38b0*/  FMNMX.FTZ R49, R29, R50, !PT ;  /* 0x000000321d317209 */ /* 0x000fc80007810000 */
[----:B------:R-:W-:Y:S01]  /*38c0*/  FMNMX.FTZ R50, R30, R49, !PT ;  /* 0x000000311e327209 */ /* 0x000fe20007810000 */
[----:B------:R-:W-:-:S01]  /*38d0*/  FFMA.FTZ R49, R89, UR6, -R67 ;  /* 0x0000000659317c23 */ /* 0x000fc20008010843 */
[----:B------:R-:W-:Y:S01]  /*38e0*/  IMAD.MOV.U32 R89, RZ, RZ, R151 ;  /* 0x000000ffff597224 */ /* 0x000fe200078e0097 */
[----:B------:R-:W2:Y:S01]  /*38f0*/  MUFU.EX2 R41, R41 ;  /* 0x0000002900297308 */ /* 0x000ea20000000800 */
[----:B------:R-:W-:Y:S01]  /*3900*/  FMNMX.FTZ R55, R31, R50, !PT ;  /* 0x000000321f377209 */ /* 0x000fe20007810000 */
[----:B0-----:R-:W-:-:S03]  /*3910*/  FFMA.FTZ R58, R57, UR6, -R67 ;  /* 0x00000006393a7c23 */ /* 0x001fc60008010843 */
[----:B------:R-:W-:-:S03]  /*3920*/  FMNMX.FTZ R50, R32, R55, !PT ;  /* 0x0000003720327209 */ /* 0x000fc60007810000 */
[----:B------:R-:W-:Y:S01]  /*3930*/  MUFU.EX2 R48, R71 ;  /* 0x0000004700307308 */ /* 0x000fe20000000800 */
[----:B------:R-:W-:-:S04]  /*3940*/  FMNMX.FTZ R55, R33, R50, !PT ;  /* 0x0000003221377209 */ /* 0x000fc80007810000 */
[----:B------:R-:W-:-:S03]  /*3950*/  FMNMX.FTZ R54, R34, R55, !PT ;  /* 0x0000003722367209 */ /* 0x000fc60007810000 */
[----:B------:R0:W-:Y:S01]  /*3960*/  MUFU.EX2 R70, R60 ;  /* 0x0000003c00467308 */ /* 0x0001e20000000800 */
[----:B------:R-:W-:Y:S02]  /*3970*/  FMNMX.FTZ R55, R35, R54, !PT ;  /* 0x0000003623377209 */ /* 0x000fe40007810000 */
[----:B--2---:R-:W-:Y:S02]  /*3980*/  F2FP.SATFINITE.E4M3.F32.PACK_AB_MERGE_C R228, R41, R40, RZ ;  /* 0x0000002829e4723e */ /* 0x004fe400048070ff */
[----:B------:R-:W-:Y:S01]  /*3990*/  FMNMX.FTZ R52, R36, R55, !PT ;  /* 0x0000003724347209 */ /* 0x000fe20007810000 */
[--C-:B------:R-:W-:Y:S01]  /*39a0*/  FFMA.FTZ R55, R53, UR6, -R67.reuse ;  /* 0x0000000635377c23 */ /* 0x100fe20008010843 */
[----:B------:R-:W-:Y:S01]  /*39b0*/  F2FP.SATFINITE.E4M3.F32.PACK_AB_MERGE_C R228, R39, R38, R228 ;  /* 0x0000002627e4723e */ /* 0x000fe200048070e4 */
[----:B------:R2:W3:Y:S01]  /*39c0*/  MUFU.EX2 R75, R61 ;  /* 0x0000003d004b7308 */ /* 0x0004e20000000800 */
[----:B------:R-:W-:Y:S01]  /*39d0*/  FMNMX.FTZ R52, R37, R52, !PT ;  /* 0x0000003425347209 */ /* 0x000fe20007810000 */
[----:B0-----:R-:W-:Y:S01]  /*39e0*/  FFMA.FTZ R60, R76, UR6, -R67 ;  /* 0x000000064c3c7c23 */ /* 0x001fe20008010843 */
[----:B------:R-:W-:-:S02]  /*39f0*/  IMAD.MOV.U32 R76, RZ, RZ, R151 ;  /* 0x000000ffff4c7224 */ /* 0x000fc400078e0097 */
[----:B------:R-:W-:Y:S01]  /*3a00*/  FMNMX.FTZ R53, R79, R52, !PT ;  /* 0x000000344f357209 */ /* 0x000fe20007810000 */
[----:B------:R-:W-:-:S02]  /*3a10*/  FFMA.FTZ R52, R56, UR6, -R67 ;  /* 0x0000000638347c23 */ /* 0x000fc40008010843 */
[----:B------:R0:W4:Y:S01]  /*3a20*/  MUFU.EX2 R71, R55 ;  /* 0x0000003700477308 */ /* 0x0001220000000800 */
[----:B------:R-:W-:Y:S01]  /*3a30*/  FMNMX.FTZ R54, R82, R53, !PT ;  /* 0x0000003552367209 */ /* 0x000fe20007810000 */
[----:B--2---:R-:W-:Y:S01]  /*3a40*/  FFMA.FTZ R61, R81, UR6, -R67 ;  /* 0x00000006513d7c23 */ /* 0x004fe20008010843 */
[----:B------:R-:W-:Y:S02]  /*3a50*/  IMAD.MOV.U32 R81, RZ, RZ, R151 ;  /* 0x000000ffff517224 */ /* 0x000fe400078e0097 */
[----:B------:R-:W-:-:S03]  /*3a60*/  FMNMX.FTZ R53, R83, R54, !PT ;  /* 0x0000003653357209 */ /* 0x000fc60007810000 */
[----:B------:R-:W2:Y:S01]  /*3a70*/  MUFU.EX2 R43, R43 ;  /* 0x0000002b002b7308 */ /* 0x000ea20000000800 */
[----:B------:R-:W-:Y:S01]  /*3a80*/  FMNMX.FTZ R54, R86, R53, !PT ;  /* 0x0000003556367209 */ /* 0x000fe20007810000 */
[--C-:B0-----:R-:W-:Y:S01]  /*3a90*/  FFMA.FTZ R55, R65, UR6, -R67.reuse ;  /* 0x0000000641377c23 */ /* 0x101fe20008010843 */
[----:B------:R-:W-:-:S01]  /*3aa0*/  FFMA.FTZ R65, R73, UR6, -R67 ;  /* 0x0000000649417c23 */ /* 0x000fc20008010843 */
[----:B---3--:R-:W-:Y:S01]  /*3ab0*/  F2FP.SATFINITE.E4M3.F32.PACK_AB_MERGE_C R220, R75, R70, RZ ;  /* 0x000000464bdc723e */ /* 0x008fe200048070ff */
[----:B------:R-:W-:Y:S01]  /*3ac0*/  IMAD.MOV.U32 R73, RZ, RZ, R151 ;  /* 0x000000ffff497224 */ /* 0x000fe200078e0097 */
[----:B------:R-:W-:Y:S01]  /*3ad0*/  FMNMX.FTZ R56, R87, R54, !PT ;  /* 0x0000003657387209 */ /* 0x000fe20007810000 */
[----:B------:R-:W-:-:S01]  /*3ae0*/  FFMA.FTZ R54, R64, UR6, -R67 ;  /* 0x0000000640367c23 */ /* 0x000fc20008010843 */
[----:B------:R0:W-:Y:S01]  /*3af0*/  MUFU.EX2 R53, R58 ;  /* 0x0000003a00357308 */ /* 0x0001e20000000800 */
[----:B----4-:R-:W-:Y:S02]  /*3b00*/  F2FP.SATFINITE.E4M3.F32.PACK_AB_MERGE_C R218, R71, R66, RZ ;  /* 0x0000004247da723e */ /* 0x010fe400048070ff */
[----:B------:R-:W0:Y:S05]  /*3b10*/  SHFL.BFLY PT, R57, R56, 0x2, 0x1f ;  /* 0x0c401f0038397f89 */ /* 0x000e2a00000e0000 */
[----:B------:R-:W-:Y:S01]  /*3b20*/  MUFU.EX2 R50, R74 ;  /* 0x0000004a00327308 */ /* 0x000fe20000000800 */
[----:B--2---:R-:W-:-:S07]  /*3b30*/  F2FP.SATFINITE.E4M3.F32.PACK_AB_MERGE_C R230, R43, R42, R230 ;  /* 0x0000002a2be6723e */ /* 0x004fce00048070e6 */
[----:B------:R-:W-:Y:S08]  /*3b40*/  MUFU.EX2 R64, R69 ;  /* 0x0000004500407308 */ /* 0x000ff00000000800 */
[----:B------:R-:W-:Y:S01]  /*3b50*/  MUFU.EX2 R45, R45 ;  /* 0x0000002d002d7308 */ /* 0x000fe20000000800 */
[----:B0-----:R-:W-:Y:S01]  /*3b60*/  FMNMX.FTZ R58, R56, R57, !PT ;  /* 0x00000039383a7209 */ /* 0x001fe20007810000 */
[--C-:B------:R-:W-:Y:S01]  /*3b70*/  FFMA.FTZ R57, R77, UR6, -R67.reuse ;  /* 0x000000064d397c23 */ /* 0x100fe20008010843 */
[----:B------:R-:W-:-:S01]  /*3b80*/  FFMA.FTZ R56, R80, UR6, -R67 ;  /* 0x0000000650387c23 */ /* 0x000fc20008010843 */
[----:B------:R-:W-:-:S02]  /*3b90*/  IMAD.MOV.U32 R80, RZ, RZ, R151 ;  /* 0x000000ffff507224 */ /* 0x000fc400078e0097 */
[----:B------:R-:W0:Y:S02]  /*3ba0*/  SHFL.BFLY PT, R195, R58, 0x1, 0x1f ;  /* 0x0c201f003ac37f89 */ /* 0x000e2400000e0000 */
[----:B------:R-:W2:Y:S01]  /*3bb0*/  MUFU.EX2 R51, R51 ;  /* 0x0000003300337308 */ /* 0x000ea20000000800 */
[----:B------:R-:W-:-:S07]  /*3bc0*/  IMAD.MOV.U32 R77, RZ, RZ, R151 ;  /* 0x000000ffff4d7224 */ /* 0x000fce00078e0097 */
[----:B------:R-:W3:Y:S08]  /*3bd0*/  MUFU.EX2 R49, R49 ;  /* 0x0000003100317308 */ /* 0x000ef00000000800 */
[----:B------:R-:W-:Y:S01]  /*3be0*/  MUFU.EX2 R52, R52 ;  /* 0x0000003400347308 */ /* 0x000fe20000000800 */
[----:B--2---:R-:W-:-:S04]  /*3bf0*/  F2FP.SATFINITE.E4M3.F32.PACK_AB_MERGE_C R216, R51, R48, RZ ;  /* 0x0000003033d8723e */ /* 0x004fc800048070ff */
[----:B------:R-:W-:Y:S02]  /*3c00*/  F2FP.SATFINITE.E4M3.F32.PACK_AB_MERGE_C R216, R46, R45, R216 ;  /* 0x0000002d2ed8723e */ /* 0x000fe400048070d8 */
[----:B0-----:R-:W-:Y:S01]  /*3c10*/  FMNMX.FTZ R195, R58, R195, !PT ;  /* 0x000000c33ac37209 */ /* 0x001fe20007810000 */
[----:B------:R-:W-:Y:S01]  /*3c20*/  FFMA.FTZ R58, R84, UR6, -R67 ;  /* 0x00000006543a7c23 */ /* 0x000fe20008010843 */
[----:B------:R-:W-:-:S01]  /*3c30*/  FADD.FTZ R67, R38, R39 ;  /* 0x0000002726437221 */ /* 0x000fc20000010000 */
[----:B------:R-:W-:Y:S01]  /*3c40*/  MUFU.EX2 R54, R54 ;  /* 0x0000003600367308 */ /* 0x000fe20000000800 */
[C---:B------:R-:W-:Y:S01]  /*3c50*/  FSETP.NEU.FTZ.AND P1, PT, R195.reuse, -INF , PT ;  /* 0xff800000c300780b */ /* 0x040fe20003f3d000 */
[----:B------:R-:W-:Y:S01]  /*3c60*/  FFMA.FTZ R68, R195, R68, -8 ;  /* 0xc1000000c3447423 */ /* 0x000fe20000010044 */
[----:B------:R-:W-:-:S01]  /*3c70*/  FADD.FTZ R74, R40, R67 ;  /* 0x00000043284a7221 */ /* 0x000fc20000010000 */
[----:B---3--:R-:W-:Y:S01]  /*3c80*/  F2FP.SATFINITE.E4M3.F32.PACK_AB_MERGE_C R218, R50, R49, R218 ;  /* 0x0000003132da723e */ /* 0x008fe200048070da */
[----:B------:R-:W-:-:S02]  /*3c90*/  IMAD.MOV.U32 R84, RZ, RZ, R151 ;  /* 0x000000ffff547224 */ /* 0x000fc400078e0097 */
[----:B------:R-:W-:Y:S01]  /*3ca0*/  FSEL R68, R68, RZ, P1 ;  /* 0x000000ff44447208 */ /* 0x000fe20000800000 */
[----:B------:R-:W-:-:S01]  /*3cb0*/  FADD.FTZ R69, R41, R74 ;  /* 0x0000004a29457221 */ /* 0x000fc20000010000 */
[----:B------:R-:W-:Y:S01]  /*3cc0*/  MUFU.EX2 R55, R55 ;  /* 0x0000003700377308 */ /* 0x000fe20000000800 */
[----:B------:R-:W-:Y:S01]  /*3cd0*/  PLOP3.LUT P1, PT, PT, PT, UP0, 0x80, 0x0 ;  /* 0x000000000000781c */ /* 0x000fe20003f2f008 */
[----:B------:R-:W-:Y:S02]  /*3ce0*/  IMAD.MOV.U32 R39, RZ, RZ, R151 ;  /* 0x000000ffff277224 */ /* 0x000fe400078e0097 */
        /* <DEDUP_REMOVED lines=14> */
[----:B------:R-:W0:Y:S01]  /*3dd0*/  MUFU.EX2 R6, R6 ;  /* 0x0000000600067308 */ /* 0x000e220000000800 */
        /* <DEDUP_REMOVED lines=16> */
[----:B0-----:R-:W-:-:S01]  /*3ee0*/  FADD.FTZ R72, R5, R6 ;  /* 0x0000000605487221 */ /* 0x001fc20000010000 */
[--C-:B------:R-:W-:Y:S01]  /*3ef0*/  FFMA.FTZ R36, R36, UR6, -R68.reuse ;  /* 0x0000000624247c23 */ /* 0x100fe20008010844 */
[----:B------:R-:W-:-:S01]  /*3f00*/  FFMA.FTZ R37, R37, UR6, -R68 ;  /* 0x0000000625257c23 */ /* 0x000fc20008010844 */
[--C-:B------:R-:W-:Y:S01]  /*3f10*/  FFMA.FTZ R79, R79, UR6, -R68.reuse ;  /* 0x000000064f4f7c23 */ /* 0x100fe20008010844 */
[----:B------:R-:W-:-:S01]  /*3f20*/  FFMA.FTZ R82, R82, UR6, -R68 ;  /* 0x0000000652527c23 */ /* 0x000fc20008010844 */
[--C-:B------:R-:W-:Y:S01]  /*3f30*/  FFMA.FTZ R83, R83, UR6, -R68.reuse ;  /* 0x0000000653537c23 */ /* 0x100fe20008010844 */
[----:B------:R-:W-:-:S01]  /*3f40*/  FFMA.FTZ R86, R86, UR6, -R68 ;  /* 0x0000000656567c23 */ /* 0x000fc20008010844 */
[----:B------:R-:W0:Y:S01]  /*3f50*/  MUFU.EX2 R9, R9 ;  /* 0x0000000900097308 */ /* 0x000e220000000800 */
[----:B--2---:R-:W-:-:S01]  /*3f60*/  FADD.FTZ R67, R7, R72 ;  /* 0x0000004807437221 */ /* 0x004fc20000010000 */
[----:B------:R-:W-:Y:S01]  /*3f70*/  FFMA.FTZ R68, R87, UR6, -R68 ;  /* 0x0000000657447c23 */ /* 0x000fe20008010844 */
[----:B------:R-:W-:Y:S01]  /*3f80*/  F2FP.SATFINITE.E4M3.F32.PACK_AB_MERGE_C R220, R53, R52, R220 ;  /* 0x0000003435dc723e */ /* 0x000fe200048070dc */
[----:B------:R-:W-:-:S02]  /*3f90*/  IMAD.MOV.U32 R87, RZ, RZ, R151 ;  /* 0x000000ffff577224 */ /* 0x000fc400078e0097 */
[----:B------:R-:W-:Y:S02]  /*3fa0*/  IMAD.MOV.U32 R74, RZ, RZ, R151 ;  /* 0x000000ffff4a7224 */ /* 0x000fe400078e0097 */
[----:B------:R-:W1:Y:S01]  /*3fb0*/  MUFU.EX2 R10, R10 ;  /* 0x0000000a000a7308 */ /* 0x000e620000000800 */
[----:B---3--:R-:W-:-:S01]  /*3fc0*/  FADD.FTZ R72, R8, R67 ;  /* 0x0000004308487221 */ /* 0x008fc20000010000 */
[--C-:B------:R-:W-:Y:S02]  /*3fd0*/  IMAD.MOV.U32 R43, RZ, RZ, R151.reuse ;  /* 0x000000ffff2b7224 */ /* 0x100fe400078e0097 */
[--C-:B------:R-:W-:Y:S02]  /*3fe0*/  IMAD.MOV.U32 R42, RZ, RZ, R151.reuse ;  /* 0x000000ffff2a7224 */ /* 0x100fe400078e0097 */
[----:B------:R-:W-:Y:S02]  /*3ff0*/  IMAD.MOV.U32 R38, RZ, RZ, R151 ;  /* 0x000000ffff267224 */ /* 0x000fe400078e0097 */
[----:B------:R-:W2:Y:S01]  /*4000*/  MUFU.EX2 R11, R11 ;  /* 0x0000000b000b7308 */ /* 0x000ea20000000800 */
[----:B0-----:R-:W-:-:S01]  /*4010*/  FADD.FTZ R67, R9, R72 ;  /* 0x0000004809437221 */ /* 0x001fc20000010000 */
[----:B------:R-:W-:Y:S01]  /*4020*/  FADD.FTZ R72, R44, R69 ;  /* 0x000000452c487221 */ /* 0x000fe20000010000 */
[----:B------:R-:W-:-:S03]  /*4030*/  IMAD.MOV.U32 R44, RZ, RZ, R151 ;  /* 0x000000ffff2c7224 */ /* 0x000fc600078e0097 */
[----:B------:R-:W-:Y:S01]  /*4040*/  FADD.FTZ R72, R47, R72 ;  /* 0x000000482f487221 */ /* 0x000fe20000010000 */
[----:B------:R-:W-:Y:S01]  /*4050*/  IMAD.MOV.U32 R47, RZ, RZ, R151 ;  /* 0x000000ffff2f7224 */ /* 0x000fe200078e0097 */
[----:B------:R-:W0:Y:S01]  /*4060*/  MUFU.EX2 R12, R12 ;  /* 0x0000000c000c7308 */ /* 0x000e220000000800 */
[----:B-1----:R-:W-:-:S07]  /*4070*/  FADD.FTZ R4, R10, R67 ;  /* 0x000000430a047221 */ /* 0x002fce0000010000 */
[----:B------:R-:W1:Y:S01]  /*4080*/  MUFU.EX2 R13, R13 ;  /* 0x0000000d000d7308 */ /* 0x000e620000000800 */
[----:B--2---:R-:W-:-:S07]  /*4090*/  FADD.FTZ R67, R11, R4 ;  /* 0x000000040b437221 */ /* 0x004fce0000010000 */
[----:B------:R-:W2:Y:S01]  /*40a0*/  MUFU.EX2 R14, R14 ;  /* 0x0000000e000e7308 */ /* 0x000ea20000000800 */
[----:B0-----:R-:W-:-:S01]  /*40b0*/  FADD.FTZ R4, R12, R67 ;  /* 0x000000430c047221 */ /* 0x001fc20000010000 */
[----:B------:R-:W-:Y:S01]  /*40c0*/  FADD.FTZ R67, R45, R72 ;  /* 0x000000482d437221 */ /* 0x000fe20000010000 */
[----:B------:R-:W-:-:S03]  /*40d0*/  IMAD.MOV.U32 R45, RZ, RZ, R151 ;  /* 0x000000ffff2d7224 */ /* 0x000fc600078e0097 */
[----:B------:R-:W-:Y:S01]  /*40e0*/  FADD.FTZ R67, R46, R67 ;  /* 0x000000432e437221 */ /* 0x000fe20000010000 */
[----:B------:R-:W-:Y:S01]  /*40f0*/  IMAD.MOV.U32 R46, RZ, RZ, R151 ;  /* 0x000000ffff2e7224 */ /* 0x000fe200078e0097 */
[----:B------:R-:W0:Y:S01]  /*4100*/  MUFU.EX2 R15, R15 ;  /* 0x0000000f000f7308 */ /* 0x000e220000000800 */
[----:B-1----:R-:W-:-:S01]  /*4110*/  FADD.FTZ R69, R13, R4 ;  /* 0x000000040d457221 */ /* 0x002fc20000010000 */
[----:B------:R-:W-:Y:S01]  /*4120*/  FADD.FTZ R72, R48, R67 ;  /* 0x0000004330487221 */ /* 0x000fe20000010000 */
[----:B------:R-:W-:-:S03]  /*4130*/  IMAD.MOV.U32 R48, RZ, RZ, R151 ;  /* 0x000000ffff307224 */ /* 0x000fc600078e0097 */
[----:B------:R-:W-:Y:S01]  /*4140*/  FADD.FTZ R72, R51, R72 ;  /* 0x0000004833487221 */ /* 0x000fe20000010000 */
[----:B------:R-:W-:Y:S01]  /*4150*/  IMAD.MOV.U32 R51, RZ, RZ, R151 ;  /* 0x000000ffff337224 */ /* 0x000fe200078e0097 */
[----:B------:R-:W1:Y:S01]  /*4160*/  MUFU.EX2 R20, R20 ;  /* 0x0000001400147308 */ /* 0x000e620000000800 */
[----:B--2---:R-:W-:-:S07]  /*4170*/  FADD.FTZ R4, R14, R69 ;  /* 0x000000450e047221 */ /* 0x004fce0000010000 */
[----:B------:R-:W2:Y:S01]  /*4180*/  MUFU.EX2 R21, R21 ;  /* 0x0000001500157308 */ /* 0x000ea20000000800 */
[----:B0-----:R-:W-:-:S07]  /*4190*/  FADD.FTZ R67, R15, R4 ;  /* 0x000000040f437221 */ /* 0x001fce0000010000 */
[----:B------:R-:W0:Y:S01]  /*41a0*/  MUFU.EX2 R24, R24 ;  /* 0x0000001800187308 */ /* 0x000e220000000800 */
[----:B-1----:R-:W-:-:S01]  /*41b0*/  FADD.FTZ R4, R20, R67 ;  /* 0x0000004314047221 */ /* 0x002fc20000010000 */
[----:B------:R-:W-:Y:S01]  /*41c0*/  FADD.FTZ R67, R49, R72 ;  /* 0x0000004831437221 */ /* 0x000fe20000010000 */
[----:B------:R-:W-:Y:S01]  /*41d0*/  F2FP.SATFINITE.E4M3.F32.PACK_AB_MERGE_C R15, R20, R15, RZ ;  /* 0x0000000f140f723e */ /* 0x000fe200048070ff */
[----:B------:R-:W-:Y:S02]  /*41e0*/  IMAD.MOV.U32 R72, RZ, RZ, R151 ;  /* 0x000000ffff487224 */ /* 0x000fe400078e0097 */
[----:B------:R-:W-:-:S01]  /*41f0*/  FADD.FTZ R67, R50, R67 ;  /* 0x0000004332437221 */ /* 0x000fc20000010000 */
[----:B------:R-:W-:Y:S01]  /*4200*/  F2FP.SATFINITE.E4M3.F32.PACK_AB_MERGE_C R217, R14, R13, R15 ;  /* 0x0000000d0ed9723e */ /* 0x000fe2000480700f */
[----:B------:R-:W1:Y:S01]  /*4210*/  MUFU.EX2 R25, R25 ;  /* 0x0000001900197308 */ /* 0x000e620000000800 */
[----:B--2---:R-:W-:-:S01]  /*4220*/  FADD.FTZ R69, R21, R4 ;  /* 0x0000000415457221 */ /* 0x004fc20000010000 */
[----:B------:R-:W-:Y:S01]  /*4230*/  FADD.FTZ R40, R66, R67 ;  /* 0x0000004342287221 */ /* 0x000fe20000010000 */
[----:B------:R-:W-:-:S02]  /*4240*/  IMAD.MOV.U32 R67, RZ, RZ, R151 ;  /* 0x000000ffff437224 */ /* 0x000fc400078e0097 */
[----:B------:R-:W-:Y:S02]  /*4250*/  IMAD.MOV.U32 R66, RZ, RZ, R151 ;  /* 0x000000ffff427224 */ /* 0x000fe400078e0097 */
[----:B------:R-:W-:-:S01]  /*4260*/  FADD.FTZ R71, R71, R40 ;  /* 0x0000002847477221 */ /* 0x000fc20000010000 */
[----:B------:R-:W-:Y:S01]  /*4270*/  F2FP.SATFINITE.E4M3.F32.PACK_AB_MERGE_C R40, R8, R7, RZ ;  /* 0x000000070828723e */ /* 0x000fe200048070ff */
[----:B------:R-:W2:Y:S01]  /*4280*/  MUFU.EX2 R26, R26 ;  /* 0x0000001a001a7308 */ /* 0x000ea20000000800 */
[----:B0-----:R-:W-:-:S01]  /*4290*/  FADD.FTZ R4, R24, R69 ;  /* 0x0000004518047221 */ /* 0x001fc20000010000 */
[----:B------:R-:W-:Y:S01]  /*42a0*/  FADD.FTZ R8, R52, R71 ;  /* 0x0000004734087221 */ /* 0x000fe20000010000 */
[----:B------:R-:W-:Y:S01]  /*42b0*/  F2FP.SATFINITE.E4M3.F32.PACK_AB_MERGE_C R229, R6, R5, R40 ;  /* 0x0000000506e5723e */ /* 0x000fe20004807028 */
[--C-:B------:R-:W-:Y:S02]  /*42c0*/  IMAD.MOV.U32 R71, RZ, RZ, R151.reuse ;  /* 0x000000ffff477224 */ /* 0x100fe400078e0097 */
[----:B------:R-:W-:-:S02]  /*42d0*/  IMAD.MOV.U32 R69, RZ, RZ, R151 ;  /* 0x000000ffff457224 */ /* 0x000fc400078e0097 */
[----:B------:R-:W0:Y:S01]  /*42e0*/  MUFU.EX2 R27, R27 ;  /* 0x0000001b001b7308 */ /* 0x000e220000000800 */
[----:B-1----:R-:W-:-:S01]  /*42f0*/  FADD.FTZ R41, R25, R4 ;  /* 0x0000000419297221 */ /* 0x002fc20000010000 */
[--C-:B------:R-:W-:Y:S02]  /*4300*/  IMAD.MOV.U32 R52, RZ, RZ, R151.reuse ;  /* 0x000000ffff347224 */ /* 0x100fe400078e0097 */
[--C-:B------:R-:W-:Y:S02]  /*4310*/  IMAD.MOV.U32 R50, RZ, RZ, R151.reuse ;  /* 0x000000ffff327224 */ /* 0x100fe400078e0097 */
[----:B------:R-:W-:Y:S02]  /*4320*/  IMAD.MOV.U32 R49, RZ, RZ, R151 ;  /* 0x000000ffff317224 */ /* 0x000fe400078e0097 */
[----:B------:R-:W1:Y:S01]  /*4330*/  MUFU.EX2 R28, R28 ;  /* 0x0000001c001c7308 */ /* 0x000e620000000800 */
[----:B--2---:R-:W-:-:S01]  /*4340*/  FADD.FTZ R4, R26, R41 ;  /* 0x000000291a047221 */ /* 0x004fc20000010000 */
[----:B------:R-:W-:Y:S01]  /*4350*/  F2FP.SATFINITE.E4M3.F32.PACK_AB_MERGE_C R41, R12, R11, RZ ;  /* 0x0000000b0c29723e */ /* 0x000fe200048070ff */
[----:B------:R-:W-:-:S01]  /*4360*/  FADD.FTZ R11, R53, R8 ;  /* 0x00000008350b7221 */ /* 0x000fc20000010000 */
[----:B------:R-:W-:Y:S01]  /*4370*/  F2FP.SATFINITE.E4M3.F32.PACK_AB_MERGE_C R25, R26, R25, RZ ;  /* 0x000000191a19723e */ /* 0x000fe200048070ff */
[----:B------:R-:W-:Y:S01]  /*4380*/  IMAD.MOV.U32 R53, RZ, RZ, R151 ;  /* 0x000000ffff357224 */ /* 0x000fe200078e0097 */
[----:B------:R-:W-:Y:S01]  /*4390*/  F2FP.SATFINITE.E4M3.F32.PACK_AB_MERGE_C R231, R10, R9, R41 ;  /* 0x000000090ae7723e */ /* 0x000fe20004807029 */
[----:B------:R-:W-:-:S01]  /*43a0*/  FADD.FTZ R12, R70, R11 ;  /* 0x0000000b460c7221 */ /* 0x000fc20000010000 */
[----:B------:R-:W2:Y:S01]  /*43b0*/  MUFU.EX2 R29, R29 ;  /* 0x0000001d001d7308 */ /* 0x000ea20000000800 */
[----:B0-----:R-:W-:-:S01]  /*43c0*/  FADD.FTZ R7, R27, R4 ;  /* 0x000000041b077221 */ /* 0x001fc20000010000 */
[----:B------:R-:W-:Y:S01]  /*43d0*/  F2FP.SATFINITE.E4M3.F32.PACK_AB_MERGE_C R219, R24, R21, R25 ;  /* 0x0000001518db723e */ /* 0x000fe20004807019 */
[----:B------:R-:W-:-:S01]  /*43e0*/  FADD.FTZ R75, R75, R12 ;  /* 0x0000000c4b4b7221 */ /* 0x000fc20000010000 */
[----:B------:R-:W-:-:S02]  /*43f0*/  IMAD.MOV.U32 R70, RZ, RZ, R151 ;  /* 0x000000ffff467224 */ /* 0x000fc400078e0097 */
[----:B------:R-:W-:Y:S02]  /*4400*/  IMAD.MOV.U32 R41, RZ, RZ, R151 ;  /* 0x000000ffff297224 */ /* 0x000fe400078e0097 */
[----:B------:R-:W0:Y:S01]  /*4410*/  MUFU.EX2 R30, R30 ;  /* 0x0000001e001e7308 */ /* 0x000e220000000800 */
[----:B-1----:R-:W-:-:S01]  /*4420*/  FADD.FTZ R8, R28, R7 ;  /* 0x000000071c087221 */ /* 0x002fc20000010000 */
[--C-:B------:R-:W-:Y:S02]  /*4430*/  IMAD.MOV.U32 R40, RZ, RZ, R151.reuse ;  /* 0x000000ffff287224 */ /* 0x100fe400078e0097 */
[--C-:B------:R-:W-:Y:S02]  /*4440*/  IMAD.MOV.U32 R26, RZ, RZ, R151.reuse ;  /* 0x000000ffff1a7224 */ /* 0x100fe400078e0097 */
[----:B------:R-:W-:Y:S02]  /*4450*/  IMAD.MOV.U32 R25, RZ, RZ, R151 ;  /* 0x000000ffff197224 */ /* 0x000fe400078e0097 */
[----:B------:R-:W1:Y:S01]  /*4460*/  MUFU.EX2 R31, R31 ;  /* 0x0000001f001f7308 */ /* 0x000e620000000800 */
[----:B--2---:R-:W-:-:S01]  /*4470*/  FADD.FTZ R7, R29, R8 ;  /* 0x000000081d077221 */ /* 0x004fc20000010000 */
[----:B------:R-:W-:Y:S01]  /*4480*/  FADD.FTZ R8, R54, R75 ;  /* 0x0000004b36087221 */ /* 0x000fe20000010000 */
[----:B------:R-:W-:-:S02]  /*4490*/  IMAD.MOV.U32 R75, RZ, RZ, R151 ;  /* 0x000000ffff4b7224 */ /* 0x000fc400078e0097 */
[----:B------:R-:W-:Y:S02]  /*44a0*/  IMAD.MOV.U32 R24, RZ, RZ, R151 ;  /* 0x000000ffff187224 */ /* 0x000fe400078e0097 */
[----:B------:R-:W-:-:S01]  /*44b0*/  FADD.FTZ R8, R55, R8 ;  /* 0x0000000837087221 */ /* 0x000fc20000010000 */
[----:B------:R-:W2:Y:S01]  /*44c0*/  MUFU.EX2 R32, R32 ;  /* 0x0000002000207308 */ /* 0x000ea20000000800 */
[C---:B0-----:R-:W-:Y:S01]  /*44d0*/  F2FP.SATFINITE.E4M3.F32.PACK_AB_MERGE_C R29, R30.reuse, R29, RZ ;  /* 0x0000001d1e1d723e */ /* 0x041fe200048070ff */
[----:B------:R-:W-:-:S03]  /*44e0*/  FADD.FTZ R30, R30, R7 ;  /* 0x000000071e1e7221 */ /* 0x000fc60000010000 */
[----:B------:R-:W-:Y:S01]  /*44f0*/  F2FP.SATFINITE.E4M3.F32.PACK_AB_MERGE_C R221, R28, R27, R29 ;  /* 0x0000001b1cdd723e */ /* 0x000fe2000480701d */
[----:B------:R-:W-:Y:S02]  /*4500*/  IMAD.MOV.U32 R29, RZ, RZ, R151 ;  /* 0x000000ffff1d7224 */ /* 0x000fe400078e0097 */
[----:B------:R-:W0:Y:S01]  /*4510*/  MUFU.EX2 R59, R59 ;  /* 0x0000003b003b7308 */ /* 0x000e220000000800 */
[----:B-1----:R-:W-:-:S01]  /*4520*/  FADD.FTZ R7, R31, R30 ;  /* 0x0000001e1f077221 */ /* 0x002fc20000010000 */
[--C-:B------:R-:W-:Y:S02]  /*4530*/  IMAD.MOV.U32 R30, RZ, RZ, R151.reuse ;  /* 0x000000ffff1e7224 */ /* 0x100fe400078e0097 */
[--C-:B------:R-:W-:Y:S02]  /*4540*/  IMAD.MOV.U32 R28, RZ, RZ, R151.reuse ;  /* 0x000000ffff1c7224 */ /* 0x100fe400078e0097 */
[----:B------:R-:W-:Y:S02]  /*4550*/  IMAD.MOV.U32 R27, RZ, RZ, R151 ;  /* 0x000000ffff1b7224 */ /* 0x000fe400078e0097 */
[----:B------:R-:W1:Y:S01]  /*4560*/  MUFU.EX2 R33, R33 ;  /* 0x0000002100217308 */ /* 0x000e620000000800 */
[----:B--2---:R-:W-:-:S07]  /*4570*/  FADD.FTZ R12, R32, R7 ;  /* 0x00000007200c7221 */ /* 0x004fce0000010000 */
[----:B------:R-:W2:Y:S01]  /*4580*/  MUFU.EX2 R34, R34 ;  /* 0x0000002200227308 */ /* 0x000ea20000000800 */
[----:B0-----:R-:W-:-:S01]  /*4590*/  FADD.FTZ R7, R59, R8 ;  /* 0x000000083b077221 */ /* 0x001fc20000010000 */
[----:B------:R-:W-:-:S03]  /*45a0*/  F2FP.SATFINITE.E4M3.F32.PACK_AB_MERGE_C R59, R64, R59, RZ ;  /* 0x0000003b403b723e */ /* 0x000fc600048070ff */
[----:B------:R-:W-:Y:S01]  /*45b0*/  FADD.FTZ R7, R64, R7 ;  /* 0x0000000740077221 */ /* 0x000fe20000010000 */
[----:B------:R-:W-:Y:S01]  /*45c0*/  F2FP.SATFINITE.E4M3.F32.PACK_AB_MERGE_C R222, R55, R54, R59 ;  /* 0x0000003637de723e */ /* 0x000fe2000480703b */
[----:B------:R-:W-:Y:S01]  /*45d0*/  IMAD.MOV.U32 R64, RZ, RZ, R151 ;  /* 0x000000ffff407224 */ /* 0x000fe200078e0097 */
[----:B------:R-:W0:Y:S01]  /*45e0*/  MUFU.EX2 R62, R62 ;  /* 0x0000003e003e7308 */ /* 0x000e220000000800 */
[----:B-1----:R-:W-:-:S01]  /*45f0*/  FADD.FTZ R11, R33, R12 ;  /* 0x0000000c210b7221 */ /* 0x002fc20000010000 */
[--C-:B------:R-:W-:Y:S02]  /*4600*/  IMAD.MOV.U32 R59, RZ, RZ, R151.reuse ;  /* 0x000000ffff3b7224 */ /* 0x100fe400078e0097 */
[--C-:B------:R-:W-:Y:S02]  /*4610*/  IMAD.MOV.U32 R55, RZ, RZ, R151.reuse ;  /* 0x000000ffff377224 */ /* 0x100fe400078e0097 */
[----:B------:R-:W-:Y:S02]  /*4620*/  IMAD.MOV.U32 R54, RZ, RZ, R151 ;  /* 0x000000ffff367224 */ /* 0x000fe400078e0097 */
[----:B------:R-:W-:Y:S01]  /*4630*/  MUFU.EX2 R60, R60 ;  /* 0x0000003c003c7308 */ /* 0x000fe20000000800 */
[C---:B--2---:R-:W-:Y:S01]  /*4640*/  F2FP.SATFINITE.E4M3.F32.PACK_AB_MERGE_C R33, R34.reuse, R33, RZ ;  /* 0x000000212221723e */ /* 0x044fe200048070ff */
[----:B------:R-:W-:-:S03]  /*4650*/  FADD.FTZ R34, R34, R11 ;  /* 0x0000000b22227221 */ /* 0x000fc60000010000 */
[----:B------:R-:W-:Y:S01]  /*4660*/  F2FP.SATFINITE.E4M3.F32.PACK_AB_MERGE_C R223, R32, R31, R33 ;  /* 0x0000001f20df723e */ /* 0x000fe20004807021 */
[----:B------:R-:W-:Y:S02]  /*4670*/  IMAD.MOV.U32 R33, RZ, RZ, R151 ;  /* 0x000000ffff217224 */ /* 0x000fe400078e0097 */
[----:B------:R-:W1:Y:S01]  /*4680*/  MUFU.EX2 R57, R57 ;  /* 0x0000003900397308 */ /* 0x000e620000000800 */
[----:B0-----:R-:W-:-:S01]  /*4690*/  FADD.FTZ R8, R62, R7 ;  /* 0x000000073e087221 */ /* 0x001fc20000010000 */
[--C-:B------:R-:W-:Y:S02]  /*46a0*/  IMAD.MOV.U32 R32, RZ, RZ, R151.reuse ;  /* 0x000000ffff207224 */ /* 0x100fe400078e0097 */
[----:B------:R-:W-:-:S04]  /*46b0*/  IMAD.MOV.U32 R31, RZ, RZ, R151 ;  /* 0x000000ffff1f7224 */ /* 0x000fc800078e0097 */
[----:B------:R-:W0:Y:S08]  /*46c0*/  MUFU.EX2 R35, R35 ;  /* 0x0000002300237308 */ /* 0x000e300000000800 */
[----:B------:R-:W2:Y:S01]  /*46d0*/  MUFU.EX2 R65, R65 ;  /* 0x0000004100417308 */ /* 0x000ea20000000800 */
[----:B-1----:R-:W-:-:S07]  /*46e0*/  F2FP.SATFINITE.E4M3.F32.PACK_AB_MERGE_C R11, R57, R60, RZ ;  /* 0x0000003c390b723e */ /* 0x002fce00048070ff */
[----:B------:R-:W1:Y:S01]  /*46f0*/  MUFU.EX2 R36, R36 ;  /* 0x0000002400247308 */ /* 0x000e620000000800 */
[----:B0-----:R-:W-:-:S01]  /*4700*/  FADD.FTZ R7, R35, R34 ;  /* 0x0000002223077221 */ /* 0x001fc20000010000 */
[----:B------:R-:W-:-:S06]  /*4710*/  IMAD.MOV.U32 R34, RZ, RZ, R151 ;  /* 0x000000ffff227224 */ /* 0x000fcc00078e0097 */
[----:B------:R-:W0:Y:S01]  /*4720*/  MUFU.EX2 R37, R37 ;  /* 0x0000002500257308 */ /* 0x000e220000000800 */
[C---:B--2---:R-:W-:Y:S01]  /*4730*/  F2FP.SATFINITE.E4M3.F32.PACK_AB_MERGE_C R224, R65.reuse, R62, R11 ;  /* 0x0000003e41e0723e */ /* 0x044fe2000480700b */
[----:B------:R-:W-:Y:S01]  /*4740*/  FADD.FTZ R65, R65, R8 ;  /* 0x0000000841417221 */ /* 0x000fe20000010000 */
[----:B------:R-:W-:-:S03]  /*4750*/  IMAD.MOV.U32 R62, RZ, RZ, R151 ;  /* 0x000000ffff3e7224 */ /* 0x000fc600078e0097 */
[----:B------:R-:W-:Y:S01]  /*4760*/  FADD.FTZ R60, R60, R65 ;  /* 0x000000413c3c7221 */ /* 0x000fe20000010000 */
[----:B------:R-:W-:Y:S01]  /*4770*/  IMAD.MOV.U32 R65, RZ, RZ, R151 ;  /* 0x000000ffff417224 */ /* 0x000fe200078e0097 */
[----:B------:R2:W3:Y:S01]  /*4780*/  MUFU.EX2 R4, R79 ;  /* 0x0000004f00047308 */ /* 0x0004e20000000800 */
[----:B-1----:R-:W-:-:S01]  /*4790*/  FADD.FTZ R6, R36, R7 ;  /* 0x0000000724067221 */ /* 0x002fc20000010000 */
[----:B------:R-:W-:Y:S01]  /*47a0*/  FADD.FTZ R57, R57, R60 ;  /* 0x0000003c39397221 */ /* 0x000fe20000010000 */
[----:B------:R-:W-:-:S05]  /*47b0*/  IMAD.MOV.U32 R60, RZ, RZ, R151 ;  /* 0x000000ffff3c7224 */ /* 0x000fca00078e0097 */
[----:B------:R-:W-:Y:S01]  /*47c0*/  MUFU.EX2 R58, R58 ;  /* 0x0000003a003a7308 */ /* 0x000fe20000000800 */
[----:B0-----:R-:W-:-:S01]  /*47d0*/  FADD.FTZ R5, R37, R6 ;  /* 0x0000000625057221 */ /* 0x001fc20000010000 */
[----:B--2---:R-:W-:-:S06]  /*47e0*/  IMAD.MOV.U32 R79, RZ, RZ, R151 ;  /* 0x000000ffff4f7224 */ /* 0x004fcc00078e0097 */
[----:B------:R-:W0:Y:S01]  /*47f0*/  MUFU.EX2 R63, R63 ;  /* 0x0000003f003f7308 */ /* 0x000e220000000800 */
[----:B---3--:R-:W-:-:S01]  /*4800*/  FADD.FTZ R5, R4, R5 ;  /* 0x0000000504057221 */ /* 0x008fc20000010000 */
[----:B------:R-:W-:-:S04]  /*4810*/  F2FP.SATFINITE.E4M3.F32.PACK_AB_MERGE_C R37, R4, R37, RZ ;  /* 0x000000250425723e */ /* 0x000fc800048070ff */
[----:B------:R-:W-:Y:S01]  /*4820*/  F2FP.SATFINITE.E4M3.F32.PACK_AB_MERGE_C R225, R36, R35, R37 ;  /* 0x0000002324e1723e */ /* 0x000fe20004807025 */
[--C-:B------:R-:W-:Y:S01]  /*4830*/  IMAD.MOV.U32 R37, RZ, RZ, R151.reuse ;  /* 0x000000ffff257224 */ /* 0x100fe200078e0097 */
        /* <DEDUP_REMOVED lines=9> */
[----:B--2---:R-:W-:-:S07]  /*48d0*/  FADD.FTZ R6, R82, R5 ;  /* 0x0000000552067221 */ /* 0x004fce0000010000 */
[----:B------:R-:W-:Y:S01]  /*48e0*/  MUFU.EX2 R86, R86 ;  /* 0x0000005600567308 */ /* 0x000fe20000000800 */
[C---:B0-----:R-:W-:Y:S01]  /*48f0*/  F2FP.SATFINITE.E4M3.F32.PACK_AB_MERGE_C R226, R61.reuse, R56, R8 ;  /* 0x000000383de2723e */ /* 0x041fe20004807008 */
[----:B------:R-:W-:Y:S01]  /*4900*/  FADD.FTZ R61, R61, R4 ;  /* 0x000000043d3d7221 */ /* 0x000fe20000010000 */
[----:B------:R-:W-:-:S03]  /*4910*/  IMAD.MOV.U32 R56, RZ, RZ, R151 ;  /* 0x000000ffff387224 */ /* 0x000fc600078e0097 */
[----:B------:R-:W-:Y:S01]  /*4920*/  FADD.FTZ R58, R58, R61 ;  /* 0x0000003d3a3a7221 */ /* 0x000fe20000010000 */
[----:B------:R-:W-:Y:S01]  /*4930*/  IMAD.MOV.U32 R61, RZ, RZ, R151 ;  /* 0x000000ffff3d7224 */ /* 0x000fe200078e0097 */
[----:B------:R0:W2:Y:S01]  /*4940*/  MUFU.EX2 R7, R68 ;  /* 0x0000004400077308 */ /* 0x0000a20000000800 */
[----:B-1----:R-:W-:-:S01]  /*4950*/  FADD.FTZ R5, R83, R6 ;  /* 0x0000000653057221 */ /* 0x002fc20000010000 */
[----:B0-----:R-:W-:Y:S01]  /*4960*/  IMAD.MOV.U32 R68, RZ, RZ, R151 ;  /* 0x000000ffff447224 */ /* 0x001fe200078e0097 */
[----:B--2---:R-:W-:Y:S02]  /*4970*/  F2FP.SATFINITE.E4M3.F32.PACK_AB_MERGE_C R4, R7, R86, RZ ;  /* 0x000000560704723e */ /* 0x004fe400048070ff */
[----:B------:R-:W-:Y:S01]  /*4980*/  FADD.FTZ R86, R86, R5 ;  /* 0x0000000556567221 */ /* 0x000fe20000010000 */
[----:B------:R-:W-:-:S01]  /*4990*/  FADD.FTZ R5, R63, R58 ;  /* 0x0000003a3f057221 */ /* 0x000fc20000010000 */
[--C-:B------:R-:W-:Y:S01]  /*49a0*/  IMAD.MOV.U32 R63, RZ, RZ, R151.reuse ;  /* 0x000000ffff3f7224 */ /* 0x100fe200078e0097 */
[----:B------:R-:W-:Y:S01]  /*49b0*/  F2FP.SATFINITE.E4M3.F32.PACK_AB_MERGE_C R227, R83, R82, R4 ;  /* 0x0000005253e3723e */ /* 0x000fe20004807004 */
[----:B------:R-:W-:Y:S01]  /*49c0*/  FADD.FTZ R7, R7, R86 ;  /* 0x0000005607077221 */ /* 0x000fe20000010000 */
[----:B------:R-:W-:-:S02]  /*49d0*/  IMAD.MOV.U32 R86, RZ, RZ, R151 ;  /* 0x000000ffff567224 */ /* 0x000fc400078e0097 */
[--C-:B------:R-:W-:Y:S02]  /*49e0*/  IMAD.MOV.U32 R83, RZ, RZ, R151.reuse ;  /* 0x000000ffff537224 */ /* 0x100fe400078e0097 */
        /* <DEDUP_REMOVED lines=73> */
.L_x_166:
[----:B------:R-:W-:Y:S01]  /*4e80*/  ISETP.NE.AND P2, PT, RZ, UR41, PT ;  /* 0x00000029ff007c0c */ /* 0x000fe2000bf45270 */
[----:B------:R-:W-:-:S04]  /*4e90*/  UISETP.NE.AND UP0, UPT, UR52, 0x1, UPT ;  /* 0x000000013400788c */ /* 0x000fc8000bf05270 */
[----:B------:R-:W-:-:S04]  /*4ea0*/  USEL UR42, URZ, 0x1, UP0 ;  /* 0x000000013f2a7887 */ /* 0x000fc80008000000 */
[----:B------:R-:W-:-:S04]  /*4eb0*/  ULOP3.LUT UR42, UR53, UR42, URZ, 0x3c, !UPT ;  /* 0x0000002a352a7292 */ /* 0x000fc8000f8e3c3f */
[----:B------:R-:W-:Y:S08]  /*4ec0*/  @P2 BRA `(.L_x_157) ;  /* 0x0000000000442947 */ /* 0x000ff00003800000 */
[----:B------:R-:W-:Y:S05]  /*4ed0*/  @!P0 BRA `(.L_x_158) ;  /* 0x0000000000048947 */ /* 0x000fea0003800000 */
[----:B------:R-:W-:Y:S01]  /*4ee0*/  BPT.TRAP 0x1 ;  /* 0x000000040000795c */ /* 0x000fe20000300000 */
.L_x_158:
[----:B------:R-:W0:Y:S01]  /*4ef0*/  S2UR UR10, SR_CgaCtaId ;  /* 0x00000000000a79c3 */ /* 0x000e220000008800 */
[----:B------:R-:W-:Y:S01]  /*4f00*/  UIADD3 UR6, UR52, 0x1, URZ ;  /* 0x0000000134067890 */ /* 0x000fe2000fffe03f */
[----:B------:R-:W-:Y:S01]  /*4f10*/  IMAD.U32 R2, RZ, RZ, UR42 ;  /* 0x0000002aff027e24 */ /* 0x000fe2000f8e00ff */
[----:B------:R-:W-:Y:S02]  /*4f20*/  UMOV UR7, 0x400 ;  /* 0x0000040000077882 */ /* 0x000fe40000000000 */
[----:B------:R-:W-:Y:S02]  /*4f30*/  UISETP.NE.AND UP0, UPT, UR6, 0x2, UPT ;  /* 0x000000020600788c */ /* 0x000fe4000bf05270 */
[----:B------:R-:W-:Y:S02]  /*4f40*/  SHF.L.U32 R2, R2, 0x1f, RZ ;  /* 0x0000001f02027819 */ /* 0x000fe400000006ff */
[----:B------:R-:W-:Y:S02]  /*4f50*/  USEL UR6, UR6, URZ, UP0 ;  /* 0x0000003f06067287 */ /* 0x000fe40008000000 */
[----:B0-----:R-:W-:-:S04]  /*4f60*/  ULEA UR7, UR10, UR7, 0x18 ;  /* 0x000000070a077291 */ /* 0x001fc8000f8ec03f */
[----:B------:R-:W-:-:S09]  /*4f70*/  ULEA UR6, UR6, UR7, 0x3 ;  /* 0x0000000706067291 */ /* 0x000fd2000f8e183f */
[----:B------:R0:W1:Y:S01]  /*4f80*/  SYNCS.PHASECHK.TRANS64.TRYWAIT P1, [UR6+0x38830], R2 ;  /* 0x03883002ff0075a7 */ /* 0x0000620008020146 */
[----:B------:R-:W-:Y:S05]  /*4f90*/  @!P0 BRA `(.L_x_159) ;  /* 0x0000000000048947 */ /* 0x000fea0003800000 */
[----:B------:R-:W-:Y:S01]  /*4fa0*/  BPT.TRAP 0x1 ;  /* 0x000000040000795c */ /* 0x000fe20000300000 */
.L_x_159:
[----:B-1----:R-:W-:Y:S05]  /*4fb0*/  @P1 BRA `(.L_x_157) ;  /* 0x0000000000081947 */ /* 0x002fea0003800000 */
[----:B------:R-:W1:Y:S02]  /*4fc0*/  SYNCS.PHASECHK.TRANS64.TRYWAIT P1, [UR6+0x38830], R2 ;  /* 0x03883002ff0075a7 */ /* 0x000e640008020146 */
[----:B-1----:R-:W-:Y:S05]  /*4fd0*/  @!P1 BRA `(.L_x_160) ;  /* 0x000000d4009c9947 */ /* 0x002fea0003800000 */
.L_x_157:
        /* <DEDUP_REMOVED lines=50> */
.L_x_162:
[----:B------:R-:W0:Y:S01]  /*5300*/  S2UR UR7, SR_CgaCtaId ;  /* 0x00000000000779c3 */ /* 0x000e220000008800 */
[----:B------:R-:W-:Y:S01]  /*5310*/  UMOV UR6, 0x400 ;  /* 0x0000040000067882 */ /* 0x000fe20000000000 */
[----:B------:R-:W-:-:S05]  /*5320*/  IMAD.U32 R2, RZ, RZ, UR53 ;  /* 0x00000035ff027e24 */ /* 0x000fca000f8e00ff */
[----:B------:R-:W-:Y:S01]  /*5330*/  SHF.L.U32 R2, R2, 0x1f, RZ ;  /* 0x0000001f02027819 */ /* 0x000fe200000006ff */
[----:B0-----:R-:W-:-:S04]  /*5340*/  ULEA UR6, UR7, UR6, 0x18 ;  /* 0x0000000607067291 */ /* 0x001fc8000f8ec03f */
[----:B------:R-:W-:-:S09]  /*5350*/  ULEA UR6, UR52, UR6, 0x3 ;  /* 0x0000000634067291 */ /* 0x000fd2000f8e183f */
[----:B------:R0:W1:Y:S01]  /*5360*/  SYNCS.PHASECHK.TRANS64.TRYWAIT P1, [UR6+0x38850], R2 ;  /* 0x03885002ff0075a7 */ /* 0x0000620008020146 */
[----:B------:R-:W-:Y:S05]  /*5370*/  @!P0 BRA `(.L_x_163) ;  /* 0x0000000000048947 */ /* 0x000fea0003800000 */
[----:B------:R-:W-:Y:S01]  /*5380*/  BPT.TRAP 0x1 ;  /* 0x000000040000795c */ /* 0x000fe20000300000 */
.L_x_163:
[----:B-1----:R-:W-:Y:S05]  /*5390*/  @P1 BRA `(.L_x_161) ;  /* 0x0000000000081947 */ /* 0x002fea0003800000 */
[----:B------:R-:W1:Y:S02]  /*53a0*/  SYNCS.PHASECHK.TRANS64.TRYWAIT P1, [UR6+0x38850], R2 ;  /* 0x03885002ff0075a7 */ /* 0x000e640008020146 */
[----:B-1----:R-:W-:Y:S05]  /*53b0*/  @!P1 BRA `(.L_x_164) ;  /* 0x000000d000bc9947 */ /* 0x002fea0003800000 */
.L_x_161:
[----:B------:R-:W2:Y:S01]  /*53c0*/  S2UR UR6, SR_CgaCtaId ;  /* 0x00000000000679c3 */ /* 0x000ea20000008800 */
[----:B01----:R-:W-:Y:S01]  /*53d0*/  MOV R2, 0x400 ;  /* 0x0000040000027802 */ /* 0x003fe20000000f00 */
[----:B------:R-:W-:Y:S01]  /*53e0*/  WARPGROUP.ARRIVE ;  /* 0x00000000000079c5 */ /* 0x000fe20000000000 */
[----:B------:R-:W-:Y:S01]  /*53f0*/  UMOV UR7, 0x40000040 ;  /* 0x4000004000077882 */ /* 0x000fe20000000000 */
[C---:B------:R-:W-:Y:S01]  /*5400*/  FMUL.FTZ R9, R0.reuse, R152 ;  /* 0x0000009800097220 */ /* 0x040fe20000410000 */
[C---:B------:R-:W-:Y:S01]  /*5410*/  FMUL.FTZ R8, R0.reuse, R153 ;  /* 0x0000009900087220 */ /* 0x040fe20000410000 */
[C---:B------:R-:W-:Y:S01]  /*5420*/  FMUL.FTZ R11, R0.reuse, R154 ;  /* 0x0000009a000b7220 */ /* 0x040fe20000410000 */
[C---:B------:R-:W-:Y:S01]  /*5430*/  FMUL.FTZ R10, R0.reuse, R155 ;  /* 0x0000009b000a7220 */ /* 0x040fe20000410000 */
[C---:B------:R-:W-:Y:S01]  /*5440*/  FMUL.FTZ R12, R0.reuse, R156 ;  /* 0x0000009c000c7220 */ /* 0x040fe20000410000 */
[C---:B------:R-:W-:Y:S01]  /*5450*/  FMUL.FTZ R14, R0.reuse, R158 ;  /* 0x0000009e000e7220 */ /* 0x040fe20000410000 */
        /* <DEDUP_REMOVED lines=9> */
[C---:B------:R-:W-:Y:S01]  /*54f0*/  FMUL.FTZ R179, R0.reuse, R189 ;  /* 0x000000bd00b37220 */ /* 0x040fe20000410000 */
[C---:B------:R-:W-:Y:S01]  /*5500*/  FMUL.FTZ R155, R0.reuse, R165 ;  /* 0x000000a5009b7220 */ /* 0x040fe20000410000 */
[C---:B------:R-:W-:Y:S01]  /*5510*/  FMUL.FTZ R165, R0.reuse, R175 ;  /* 0x000000af00a57220 */ /* 0x040fe20000410000 */
[C---:B------:R-:W-:Y:S01]  /*5520*/  FMUL.FTZ R153, R0.reuse, R163 ;  /* 0x000000a300997220 */ /* 0x040fe20000410000 */
[----:B------:R-:W-:Y:S01]  /*5530*/  FMUL.FTZ R175, R0, R185 ;  /* 0x000000b900af7220 */ /* 0x000fe20000410000 */
[----:B--2---:R-:W-:-:S02]  /*5540*/  IMAD.U32 R3, RZ, RZ, UR6 ;  /* 0x00000006ff037e24 */ /* 0x004fc4000f8e00ff */
[C---:B------:R-:W-:Y:S01]  /*5550*/  FMUL.FTZ R154, R0.reuse, R164 ;  /* 0x000000a4009a7220 */ /* 0x040fe20000410000 */
[----:B------:R-:W2:Y:S01]  /*5560*/  MUFU.TANH R11, R11 ;  /* 0x0000000b000b7308 */ /* 0x000ea20000002400 */
[----:B0-----:R-:W-:Y:S01]  /*5570*/  FMNMX.FTZ R189, R9, R4, !PT ;  /* 0x0000000409bd7209 */ /* 0x001fe20007810000 */
[C---:B------:R-:W-:Y:S01]  /*5580*/  FMUL.FTZ R185, R0.reuse, R195 ;  /* 0x000000c300b97220 */ /* 0x040fe20000410000 */
[----:B------:R-:W-:Y:S01]  /*5590*/  LEA R2, R3, R2, 0x18 ;  /* 0x0000000203027211 */ /* 0x000fe200078ec0ff */
[C---:B------:R-:W-:Y:S01]  /*55a0*/  FMUL.FTZ R156, R0.reuse, R166 ;  /* 0x000000a6009c7220 */ /* 0x040fe20000410000 */
[C---:B------:R-:W-:Y:S01]  /*55b0*/  FMUL.FTZ R166, R0.reuse, R176 ;  /* 0x000000b000a67220 */ /* 0x040fe20000410000 */
[----:B------:R-:W-:Y:S01]  /*55c0*/  FMUL.FTZ R176, R0, R186 ;  /* 0x000000ba00b07220 */ /* 0x000fe20000410000 */
[----:B------:R-:W-:Y:S01]  /*55d0*/  R2UR UR6, R2 ;  /* 0x00000000020672ca */ /* 0x000fe200000e0000 */
        /* <DEDUP_REMOVED lines=12> */
[----:B------:R-:W-:Y:S01]  /*56a0*/  UIADD3 UR6, UR6, 0x400, URZ ;  /* 0x0000040006067890 */ /* 0x000fe2000fffe03f */
[C---:B------:R-:W-:Y:S01]  /*56b0*/  FMUL.FTZ R171, R0.reuse, R181 ;  /* 0x000000b500ab7220 */ /* 0x040fe20000410000 */
[C---:B------:R-:W-:Y:S01]  /*56c0*/  FMUL.FTZ R162, R0.reuse, R172 ;  /* 0x000000ac00a27220 */ /* 0x040fe20000410000 */
[----:B------:R-:W-:Y:S01]  /*56d0*/  FMUL.FTZ R181, R0, R191 ;  /* 0x000000bf00b57220 */ /* 0x000fe20000410000 */
[----:B------:R-:W-:Y:S01]  /*56e0*/  USHF.R.U32.HI UR6, URZ, 0x4, UR6 ;  /* 0x000000043f067899 */ /* 0x000fe20008011606 */
[----:B------:R-:W2:Y:S01]  /*56f0*/  MUFU.TANH R14, R14 ;  /* 0x0000000e000e7308 */ /* 0x000ea20000002400 */
[----:B0-----:R-:W-:Y:S01]  /*5700*/  FMNMX.FTZ R189, R10, R189, !PT ;  /* 0x000000bd0abd7209 */ /* 0x001fe20007810000 */
[C---:B------:R-:W-:Y:S01]  /*5710*/  FMUL.FTZ R191, R0.reuse, R200 ;  /* 0x000000c800bf7220 */ /* 0x040fe20000410000 */
[----:B------:R-:W-:Y:S01]  /*5720*/  ULOP3.LUT UR6, UR6, 0x3fff, URZ, 0xc0, !UPT ;  /* 0x00003fff06067892 */ /* 0x000fe2000f8ec03f */
[C---:B------:R-:W-:Y:S01]  /*5730*/  FMUL.FTZ R164, R0.reuse, R174 ;  /* 0x000000ae00a47220 */ /* 0x040fe20000410000 */
[C---:B------:R-:W-:Y:S01]  /*5740*/  FMUL.FTZ R163, R0.reuse, R173 ;  /* 0x000000ad00a37220 */ /* 0x040fe20000410000 */
[----:B------:R-:W-:Y:S01]  /*5750*/  FMUL.FTZ R167, R0, R177 ;  /* 0x000000b100a77220 */ /* 0x000fe20000410000 */
[----:B------:R-:W-:Y:S01]  /*5760*/  ULOP3.LUT UR6, UR6, 0x10000, URZ, 0xfc, !UPT ;  /* 0x0001000006067892 */ /* 0x000fe2000f8efc3f */
[----:B------:R-:W0:Y:S01]  /*5770*/  MUFU.TANH R13, R13 ;  /* 0x0000000d000d7308 */ /* 0x000e220000002400 */
[----:B-1----:R-:W-:Y:S01]  /*5780*/  FMNMX.FTZ R196, R12, R195, !PT ;  /* 0x000000c30cc47209 */ /* 0x002fe20007810000 */
[C---:B------:R-:W-:Y:S01]  /*5790*/  FMUL.FTZ R173, R0.reuse, R183 ;  /* 0x000000b700ad7220 */ /* 0x040fe20000410000 */
[----:B------:R-:W-:Y:S01]  /*57a0*/  ULEA UR10, UR52, UR6, 0xb ;  /* 0x00000006340a7291 */ /* 0x000fe2000f8e583f */
[C---:B------:R-:W-:Y:S01]  /*57b0*/  FMUL.FTZ R170, R0.reuse, R180 ;  /* 0x000000b400aa7220 */ /* 0x040fe20000410000 */
[C---:B------:R-:W-:Y:S01]  /*57c0*/  FMUL.FTZ R183, R0.reuse, R193 ;  /* 0x000000c100b77220 */ /* 0x040fe20000410000 */
[C---:B------:R-:W-:Y:S01]  /*57d0*/  FMUL.FTZ R193, R0.reuse, R202 ;  /* 0x000000ca00c17220 */ /* 0x040fe20000410000 */
[----:B------:R-:W-:Y:S01]  /*57e0*/  FMUL.FTZ R172, R0, R182 ;  /* 0x000000b600ac7220 */ /* 0x000fe20000410000 */
[----:B------:R-:W1:Y:S01]  /*57f0*/  MUFU.TANH R15, R15 ;  /* 0x0000000f000f7308 */ /* 0x000e620000002400 */
[----:B--2---:R-:W-:Y:S01]  /*5800*/  FMNMX.FTZ R198, R14, R189, !PT ;  /* 0x000000bd0ec67209 */ /* 0x004fe20007810000 */
[----:B------:R-:W-:Y:S01]  /*5810*/  UMOV UR6, UR10 ;  /* 0x0000000a00067c82 */ /* 0x000fe20008000000 */
[C---:B------:R-:W-:Y:S01]  /*5820*/  FMUL.FTZ R174, R0.reuse, R184 ;  /* 0x000000b800ae7220 */ /* 0x040fe20000410000 */
[----:B------:R-:W-:Y:S01]  /*5830*/  QGMMA.64x256x32.F32.E4M3.E4M3 R24, R228, gdesc[UR4], R24, gsb0 ;  /* 0x03e00004e4187df3 */ /* 0x000fe20008000818 */
[----:B------:R-:W-:Y:S01]  /*5840*/  UIADD3 UR6, UR10, 0x2, URZ ;  /* 0x000000020a067890 */ /* 0x000fe2000fffe03f */
[C---:B------:R-:W-:Y:S01]  /*5850*/  FMUL.FTZ R177, R0.reuse, R187 ;  /* 0x000000bb00b17220 */ /* 0x040fe20000410000 */
[----:B------:R-:W-:Y:S01]  /*5860*/  UMOV UR7, 0x40000040 ;  /* 0x4000004000077882 */ /* 0x000fe20000000000 */
        /* <DEDUP_REMOVED lines=15> */
[----:B------:R-:W-:Y:S01]  /*5960*/  FMUL.FTZ R203, R0, R211 ;  /* 0x000000d300cb7220 */ /* 0x000fe20000410000 */
[----:B------:R-:W1:Y:S01]  /*5970*/  MUFU.TANH R21, R21 ;  /* 0x0000001500157308 */ /* 0x000e620000002400 */
[----:B--2---:R-:W-:Y:S01]  /*5980*/  FMNMX.FTZ R198, R20, R189, !PT ;  /* 0x000000bd14c67209 */ /* 0x004fe20007810000 */
[C---:B------:R-:W-:Y:S01]  /*5990*/  FMUL.FTZ R205, R0.reuse, R213 ;  /* 0x000000d500cd7220 */ /* 0x040fe20000410000 */
[----:B------:R-:W-:-:S05]  /*59a0*/  FMUL.FTZ R207, R0, R215 ;  /* 0x000000d700cf7220 */ /* 0x000fca0000410000 */
        /* <DEDUP_REMOVED lines=65> */
[----:B0-----:R-:W-:Y:S01]  /*5dc0*/  FMNMX.FTZ R195, R181, R206, !PT ;  /* 0x000000ceb5c37209 */ /* 0x001fe20007810000 */
        /* <DEDUP_REMOVED lines=14> */
[----:B0-----:R-:W-:Y:S02]  /*5eb0*/  LOP3.LUT P1, RZ, R231, 0x7f, RZ, 0xc0, !PT ;  /* 0x0000007fe7ff7812 */ /* 0x001fe4000782c0ff */
[----:B------:R-:W-:-:S03]  /*5ec0*/  SHF.R.U32.HI R231, RZ, 0x7, R231 ;  /* 0x00000007ffe77819 */ /* 0x000fc600000116e7 */
[----:B------:R-:W0:Y:S01]  /*5ed0*/  MUFU.TANH R188, R188 ;  /* 0x000000bc00bc7308 */ /* 0x000e220000002400 */
[----:B--2---:R-:W-:-:S07]  /*5ee0*/  FMNMX.FTZ R195, R185, R208, !PT ;  /* 0x000000d0b9c37209 */ /* 0x004fce0007810000 */
[----:B------:R-:W1:Y:S01]  /*5ef0*/  MUFU.TANH R191, R191 ;  /* 0x000000bf00bf7308 */ /* 0x000e620000002400 */
[----:B---3--:R-:W-:-:S07]  /*5f00*/  FMNMX.FTZ R206, R187, R206, !PT ;  /* 0x000000cebbce7209 */ /* 0x008fce0007810000 */
        /* <DEDUP_REMOVED lines=32> */
[----:B0-----:R-:W-:-:S05]  /*6110*/  FMNMX.FTZ R208, R205, R208, !PT ;  /* 0x000000d0cdd07209 */ /* 0x001fca0007810000 */
[----:B------:R-:W0:Y:S01]  /*6120*/  SHFL.BFLY PT, R189, R208, 0x2, 0x1f ;  /* 0x0c401f00d0bd7f89 */ /* 0x000e2200000e0000 */
[----:B-1----:R-:W-:-:S04]  /*6130*/  FMNMX.FTZ R210, R206, R195, !PT ;  /* 0x000000c3ced27209 */ /* 0x002fc80007810000 */
[----:B--2---:R-:W-:-:S05]  /*6140*/  FMNMX.FTZ R210, R207, R210, !PT ;  /* 0x000000d2cfd27209 */ /* 0x004fca0007810000 */
[----:B------:R-:W1:Y:S01]  /*6150*/  SHFL.BFLY PT, R195, R210, 0x2, 0x1f ;  /* 0x0c401f00d2c37f89 */ /* 0x000e6200000e0000 */
[----:B0-----:R-:W-:-:S05]  /*6160*/  FMNMX.FTZ R209, R208, R189, !PT ;  /* 0x000000bdd0d17209 */ /* 0x001fca0007810000 */
[----:B------:R-:W0:Y:S01]  /*6170*/  SHFL.BFLY PT, R212, R209, 0x1, 0x1f ;  /* 0x0c201f00d1d47f89 */ /* 0x000e2200000e0000 */
[----:B-1----:R-:W-:-:S05]  /*6180*/  FMNMX.FTZ R211, R210, R195, !PT ;  /* 0x000000c3d2d37209 */ /* 0x002fca0007810000 */
[----:B------:R-:W1:Y:S01]  /*6190*/  SHFL.BFLY PT, R214, R211, 0x1, 0x1f ;  /* 0x0c201f00d3d67f89 */ /* 0x000e6200000e0000 */
[----:B0-----:R-:W-:-:S05]  /*61a0*/  FMNMX.FTZ R189, R209, R212, !PT ;  /* 0x000000d4d1bd7209 */ /* 0x001fca0007810000 */
[----:B------:R-:W-:Y:S01]  /*61b0*/  FADD.FTZ R4, -R189, R4 ;  /* 0x00000004bd047221 */ /* 0x000fe20000010100 */
[----:B-1----:R-:W-:Y:S01]  /*61c0*/  FMNMX.FTZ R195, R211, R214, !PT ;  /* 0x000000d6d3c37209 */ /* 0x002fe20007810000 */
[----:B------:R-:W-:Y:S01]  /*61d0*/  IMAD.U32 R211, RZ, RZ, UR51 ;  /* 0x00000033ffd37e24 */ /* 0x000fe2000f8e00ff */
[----:B------:R-:W-:Y:S02]  /*61e0*/  WARPGROUP.DEPBAR.LE gsb0, 0x0 ;  /* 0x00008000000079c5 */ /* 0x000fe40000010000 */
[----:B------:R-:W-:-:S06]  /*61f0*/  WARPGROUP.ARRIVE ;  /* 0x00000000000079c5 */ /* 0x000fcc0000000000 */
[----:B------:R-:W-:Y:S01]  /*6200*/  QGMMA.64x256x32.F32.E4M3.E4M3 R24, R220, gdesc[UR4], R24, gsb0 ;  /* 0x03e00004dc187df3 */ /* 0x000fe20008000818 */
[----:B------:R-:W-:Y:S01]  /*6210*/  UIADD3 UR6, UR10, 0x6, URZ ;  /* 0x000000060a067890 */ /* 0x000fe2000fffe03f */
[----:B------:R-:W-:Y:S01]  /*6220*/  UMOV UR7, 0x40000040 ;  /* 0x4000004000077882 */ /* 0x000fe20000000000 */
[----:B------:R-:W-:Y:S02]  /*6230*/  WARPGROUP.DEPBAR.LE gsb0, 0x0 ;  /* 0x00008000000079c5 */ /* 0x000fe40000010000 */
[----:B------:R-:W-:-:S15]  /*6240*/  WARPGROUP.ARRIVE ;  /* 0x00000000000079c5 */ /* 0x000fde0000000000 */
[----:B------:R-:W-:-:S08]  /*6250*/  NOP ;  /* 0x0000000000007918 */ /* 0x000fd00000000000 */
        /* <DEDUP_REMOVED lines=14> */
[--C-:B0-----:R-:W-:Y:S01]  /*6340*/  FFMA.FTZ R210, R204, UR6, -R208.reuse ;  /* 0x00000006ccd27c23 */ /* 0x101fe200080108d0 */
        /* <DEDUP_REMOVED lines=25> */
[----:B------:R-:W-:Y:S01]  /*64e0*/  IMAD.U32 R208, RZ, RZ, UR6 ;  /* 0x00000006ffd07e24 */ /* 0x000fe2000f8e00ff */
[----:B------:R-:W0:Y:S03]  /*64f0*/  MUFU.EX2 R9, R9 ;  /* 0x0000000900097308 */ /* 0x000e260000000800 */
[----:B------:R-:W-:-:S01]  /*6500*/  FFMA.FTZ R209, R195, R208, -8 ;  /* 0xc1000000c3d17423 */ /* 0x000fc200000100d0 */
[----:B------:R-:W-:-:S03]  /*6510*/  @!P1 IMAD R208, R211, 0x8, R2 ;  /* 0x00000008d3d09824 */ /* 0x000fc600078e0202 */
[--C-:B------:R-:W-:Y:S01]  /*6520*/  FFMA.FTZ R11, R11, UR6, -R209.reuse ;  /* 0x000000060b0b7c23 */ /* 0x100fe200080108d1 */
[----:B------:R-:W-:-:S01]  /*6530*/  FFMA.FTZ R10, R10, UR6, -R209 ;  /* 0x000000060a0a7c23 */ /* 0x000fc200080108d1 */
[----:B------:R-:W-:Y:S01]  /*6540*/  MUFU.EX2 R4, R4 ;  /* 0x0000000400047308 */ /* 0x000fe20000000800 */
[----:B------:R-:W-:-:S01]  /*6550*/  FFMA.FTZ R14, R14, UR6, -R209 ;  /* 0x000000060e0e7c23 */ /* 0x000fc200080108d1 */
[--C-:B------:R-:W-:Y:S01]  /*6560*/  FFMA.FTZ R15, R15, UR6, -R209.reuse ;  /* 0x000000060f0f7c23 */ /* 0x100fe200080108d1 */
[----:B------:R-:W-:-:S01]  /*6570*/  FFMA.FTZ R152, R152, UR6, -R209 ;  /* 0x0000000698987c23 */ /* 0x000fc200080108d1 */
[----:B------:R-:W-:Y:S02]  /*6580*/  @!P1 VIADD R208, R208, 0x38840 ;  /* 0x00038840d0d09836 */ /* 0x000fe40000000000 */
[----:B------:R-:W-:-:S01]  /*6590*/  FFMA.FTZ R153, R153, UR6, -R209 ;  /* 0x0000000699997c23 */ /* 0x000fc200080108d1 */
[--C-:B------:R-:W-:Y:S01]  /*65a0*/  FFMA.FTZ R156, R156, UR6, -R209.reuse ;  /* 0x000000069c9c7c23 */ /* 0x100fe200080108d1 */
[----:B------:R-:W-:-:S01]  /*65b0*/  FFMA.FTZ R157, R157, UR6, -R209 ;  /* 0x000000069d9d7c23 */ /* 0x000fc200080108d1 */
[----:B------:R-:W1:Y:S01]  /*65c0*/  MUFU.EX2 R11, R11 ;  /* 0x0000000b000b7308 */ /* 0x000e620000000800 */
[----:B0-----:R-:W-:-:S01]  /*65d0*/  FFMA.FTZ R5, R6, R5, R9 ;  /* 0x0000000506057223 */ /* 0x001fc20000010009 */
[--C-:B------:R-:W-:Y:S01]  /*65e0*/  FFMA.FTZ R211, R173, UR6, -R209.reuse ;  /* 0x00000006add37c23 */ /* 0x100fe200080108d1 */
        /* <DEDUP_REMOVED lines=11> */
[--C-:B------:R-:W-:Y:S01]  /*66a0*/  FFMA.FTZ R184, R184, UR6, -R209.reuse ;  /* 0x00000006b8b87c23 */ /* 0x100fe200080108d1 */
        /* <DEDUP_REMOVED lines=9> */
[----:B------:R-:W-:Y:S01]  /*6740*/  MUFU.EX2 R12, R12 ;  /* 0x0000000c000c7308 */ /* 0x000fe20000000800 */
[----:B0-----:R-:W-:-:S01]  /*6750*/  FADD.FTZ R5, R8, R5 ;  /* 0x0000000508057221 */ /* 0x001fc20000010000 */
[--C-:B------:R-:W-:Y:S01]  /*6760*/  FFMA.FTZ R202, R202, UR6, -R209.reuse ;  /* 0x00000006caca7c23 */ /* 0x100fe200080108d1 */
[----:B------:R-:W-:-:S01]  /*6770*/  FFMA.FTZ R203, R203, UR6, -R209 ;  /* 0x00000006cbcb7c23 */ /* 0x000fc200080108d1 */
[--C-:B------:R-:W-:Y:S01]  /*6780*/  FFMA.FTZ R206, R206, UR6, -R209.reuse ;  /* 0x00000006cece7c23 */ /* 0x100fe200080108d1 */
[----:B------:R-:W-:-:S03]  /*6790*/  FFMA.FTZ R207, R207, UR6, -R209 ;  /* 0x00000006cfcf7c23 */ /* 0x000fc600080108d1 */
[----:B------:R-:W0:Y:S01]  /*67a0*/  MUFU.EX2 R14, R14 ;  /* 0x0000000e000e7308 */ /* 0x000e220000000800 */
[----:B--2---:R-:W-:-:S07]  /*67b0*/  FADD.FTZ R7, R10, R7 ;  /* 0x000000070a077221 */ /* 0x004fce0000010000 */
[----:B------:R-:W-:Y:S08]  /*67c0*/  MUFU.EX2 R13, R13 ;  /* 0x0000000d000d7308 */ /* 0x000ff00000000800 */
[----:B------:R-:W1:Y:S08]  /*67d0*/  MUFU.EX2 R15, R15 ;  /* 0x0000000f000f7308 */ /* 0x000e700000000800 */
[----:B------:R-:W-:Y:S08]  /*67e0*/  MUFU.EX2 R20, R20 ;  /* 0x0000001400147308 */ /* 0x000ff00000000800 */
[----:B------:R2:W-:Y:S08]  /*67f0*/  MUFU.EX2 R205, R210 ;  /* 0x000000d200cd7308 */ /* 0x0005f00000000800 */
[----:B------:R-:W3:Y:S01]  /*6800*/  MUFU.EX2 R152, R152 ;  /* 0x0000009800987308 */ /* 0x000ee20000000800 */
[----:B--2---:R-:W-:-:S01]  /*6810*/  FFMA.FTZ R210, R172, UR6, -R209 ;  /* 0x00000006acd27c23 */ /* 0x004fc200080108d1 */
[----:B------:R-:W-:-:S02]  /*6820*/  @!P1 PRMT R172, RZ, 0x654, R208 ;  /* 0x00000654ffac9816 */ /* 0x000fc400000000d0 */
[----:B------:R-:W-:-:S04]  /*6830*/  IADD3 R208, -R231, 0xb, RZ ;  /* 0x0000000be7d07810 */ /* 0x000fc80007ffe1ff */
[----:B------:R-:W-:Y:S08]  /*6840*/  MUFU.EX2 R21, R21 ;  /* 0x0000001500157308 */ /* 0x000ff00000000800 */
[----:B------:R-:W2:Y:S08]  /*6850*/  MUFU.EX2 R153, R153 ;  /* 0x0000009900997308 */ /* 0x000eb00000000800 */
[----:B------:R-:W-:Y:S08]  /*6860*/  MUFU.EX2 R154, R154 ;  /* 0x0000009a009a7308 */ /* 0x000ff00000000800 */
[----:B------:R-:W4:Y:S08]  /*6870*/  MUFU.EX2 R156, R156 ;  /* 0x0000009c009c7308 */ /* 0x000f300000000800 */
[----:B------:R0:W-:Y:S08]  /*6880*/  MUFU.EX2 R173, R210 ;  /* 0x000000d200ad7308 */ /* 0x0001f00000000800 */
[----:B------:R-:W-:Y:S01]  /*6890*/  MUFU.EX2 R155, R155 ;  /* 0x0000009b009b7308 */ /* 0x000fe20000000800 */
[----:B0-----:R-:W-:-:S04]  /*68a0*/  FADD.FTZ R210, R14, R7 ;  /* 0x000000070ed27221 */ /* 0x001fc80000010000 */
[----:B-1----:R-:W-:-:S03]  /*68b0*/  FADD.FTZ R7, R15, R210 ;  /* 0x000000d20f077221 */ /* 0x002fc60000010000 */
[----:B------:R-:W0:Y:S01]  /*68c0*/  MUFU.EX2 R157, R157 ;  /* 0x0000009d009d7308 */ /* 0x000e220000000800 */
[----:B---3--:R-:W-:-:S04]  /*68d0*/  FADD.FTZ R210, R152, R7 ;  /* 0x0000000798d27221 */ /* 0x008fc80000010000 */
[----:B--2---:R-:W-:-:S03]  /*68e0*/  FADD.FTZ R7, R153, R210 ;  /* 0x000000d299077221 */ /* 0x004fc60000010000 */
[----:B------:R-:W-:Y:S01]  /*68f0*/  MUFU.EX2 R158, R158 ;  /* 0x0000009e009e7308 */ /* 0x000fe20000000800 */
[----:B----4-:R-:W-:-:S07]  /*6900*/  FADD.FTZ R210, R156, R7 ;  /* 0x000000079cd27221 */ /* 0x010fce0000010000 */
[----:B------:R-:W1:Y:S01]  /*6910*/  MUFU.EX2 R160, R160 ;  /* 0x000000a000a07308 */ /* 0x000e620000000800 */
[----:B0-----:R-:W-:-:S07]  /*6920*/  FADD.FTZ R7, R157, R210 ;  /* 0x000000d29d077221 */ /* 0x001fce0000010000 */
[----:B------:R-:W-:Y:S08]  /*6930*/  MUFU.EX2 R159, R159 ;  /* 0x0000009f009f7308 */ /* 0x000ff00000000800 */
[----:B------:R-:W0:Y:S01]  /*6940*/  MUFU.EX2 R161, R161 ;  /* 0x000000a100a17308 */ /* 0x000e220000000800 */
[----:B-1----:R-:W-:-:S07]  /*6950*/  FADD.FTZ R210, R160, R7 ;  /* 0x00000007a0d27221 */ /* 0x002fce0000010000 */
[----:B------:R-:W-:Y:S08]  /*6960*/  MUFU.EX2 R162, R162 ;  /* 0x000000a200a27308 */ /* 0x000ff00000000800 */
[----:B------:R-:W1:Y:S01]  /*6970*/  MUFU.EX2 R164, R164 ;  /* 0x000000a400a47308 */ /* 0x000e620000000800 */
[----:B0-----:R-:W-:-:S07]  /*6980*/  FADD.FTZ R7, R161, R210 ;  /* 0x000000d2a1077221 */ /* 0x001fce0000010000 */
[----:B------:R-:W-:Y:S08]  /*6990*/  MUFU.EX2 R163, R163 ;  /* 0x000000a300a37308 */ /* 0x000ff00000000800 */
[----:B------:R-:W0:Y:S01]  /*69a0*/  MUFU.EX2 R165, R165 ;  /* 0x000000a500a57308 */ /* 0x000e220000000800 */
[----:B-1----:R-:W-:-:S07]  /*69b0*/  FADD.FTZ R210, R164, R7 ;  /* 0x00000007a4d27221 */ /* 0x002fce0000010000 */
[----:B------:R-:W-:Y:S08]  /*69c0*/  MUFU.EX2 R166, R166 ;  /* 0x000000a600a67308 */ /* 0x000ff00000000800 */
[----:B------:R-:W1:Y:S01]  /*69d0*/  MUFU.EX2 R168, R168 ;  /* 0x000000a800a87308 */ /* 0x000e620000000800 */
[----:B------:R-:W-:Y:S02]  /*69e0*/  WARPGROUP.DEPBAR.LE gsb0, 0x0 ;  /* 0x00008000000079c5 */ /* 0x000fe40000010000 */
[----:B------:R2:W-:Y:S06]  /*69f0*/  BAR.ARV R208, 0x100 ;  /* 0x000400d00000751d */ /* 0x0005ec0000002000 */
[----:B------:R-:W-:Y:S01]  /*6a00*/  MUFU.EX2 R167, R167 ;  /* 0x000000a700a77308 */ /* 0x000fe20000000800 */
[----:B------:R3:W-:Y:S01]  /*6a10*/  @!P1 SYNCS.ARRIVE.TRANS64.RED.A1T0 RZ, [R172+URZ], RZ ;  /* 0x000000ffacff99a7 */ /* 0x0007e2000810043f */
[----:B--2---:R-:W-:-:S01]  /*6a20*/  FADD.FTZ R208, R12, R5 ;  /* 0x000000050cd07221 */ /* 0x004fc20000010000 */
[----:B0-----:R-:W-:-:S03]  /*6a30*/  FADD.FTZ R7, R165, R210 ;  /* 0x000000d2a5077221 */ /* 0x001fc60000010000 */
[----:B------:R-:W-:Y:S02]  /*6a40*/  FADD.FTZ R5, R13, R208 ;  /* 0x000000d00d057221 */ /* 0x000fe40000010000 */
[----:B------:R-:W0:Y:S01]  /*6a50*/  MUFU.EX2 R169, R169 ;  /* 0x000000a900a97308 */ /* 0x000e220000000800 */
[----:B-1----:R-:W-:-:S01]  /*6a60*/  FADD.FTZ R210, R168, R7 ;  /* 0x00000007a8d27221 */ /* 0x002fc20000010000 */
[----:B------:R-:W-:-:S04]  /*6a70*/  FADD.FTZ R208, R20, R5 ;  /* 0x0000000514d07221 */ /* 0x000fc80000010000 */
[----:B------:R-:W-:Y:S02]  /*6a80*/  FADD.FTZ R5, R21, R208 ;  /* 0x000000d015057221 */ /* 0x000fe40000010000 */
[----:B------:R-:W1:Y:S02]  /*6a90*/  MUFU.EX2 R170, R170 ;  /* 0x000000aa00aa7308 */ /* 0x000e640000000800 */
[----:B------:R-:W-:-:S04]  /*6aa0*/  FADD.FTZ R208, R154, R5 ;  /* 0x000000059ad07221 */ /* 0x000fc80000010000 */
[----:B------:R-:W-:Y:S02]  /*6ab0*/  FADD.FTZ R5, R155, R208 ;  /* 0x000000d09b057221 */ /* 0x000fe40000010000 */
[----:B------:R-:W2:Y:S01]  /*6ac0*/  MUFU.EX2 R171, R171 ;  /* 0x000000ab00ab7308 */ /* 0x000ea20000000800 */
[----:B0-----:R-:W-:-:S01]  /*6ad0*/  FADD.FTZ R210, R169, R210 ;  /* 0x000000d2a9d27221 */ /* 0x001fc20000010000 */
[----:B------:R-:W-:-:S04]  /*6ae0*/  FADD.FTZ R208, R158, R5 ;  /* 0x000000059ed07221 */ /* 0x000fc80000010000 */
[----:B------:R-:W-:Y:S02]  /*6af0*/  FADD.FTZ R5, R159, R208 ;  /* 0x000000d09f057221 */ /* 0x000fe40000010000 */
[----:B---3--:R-:W0:Y:S02]  /*6b00*/  MUFU.EX2 R172, R211 ;  /* 0x000000d300ac7308 */ /* 0x008e240000000800 */
[----:B------:R-:W-:-:S04]  /*6b10*/  FADD.FTZ R208, R162, R5 ;  /* 0x00000005a2d07221 */ /* 0x000fc80000010000 */
[----:B------:R-:W-:Y:S02]  /*6b20*/  FADD.FTZ R5, R163, R208 ;  /* 0x000000d0a3057221 */ /* 0x000fe40000010000 */
[----:B------:R-:W-:Y:S02]  /*6b30*/  MUFU.EX2 R174, R174 ;  /* 0x000000ae00ae7308 */ /* 0x000fe40000000800 */
[----:B------:R-:W-:-:S04]  /*6b40*/  FADD.FTZ R208, R166, R5 ;  /* 0x00000005a6d07221 */ /* 0x000fc80000010000 */
[----:B------:R-:W-:Y:S02]  /*6b50*/  FADD.FTZ R5, R167, R208 ;  /* 0x000000d0a7057221 */ /* 0x000fe40000010000 */
[----:B------:R-:W3:Y:S02]  /*6b60*/  MUFU.EX2 R176, R176 ;  /* 0x000000b000b07308 */ /* 0x000ee40000000800 */
[----:B-1----:R-:W-:-:S01]  /*6b70*/  FADD.FTZ R208, R170, R5 ;  /* 0x00000005aad07221 */ /* 0x002fc20000010000 */
[----:B------:R-:W-:-:S03]  /*6b80*/  FADD.FTZ R5, R173, R210 ;  /* 0x000000d2ad057221 */ /* 0x000fc60000010000 */
[----:B--2---:R-:W-:Y:S01]  /*6b90*/  FADD.FTZ R7, R171, R208 ;  /* 0x000000d0ab077221 */ /* 0x004fe20000010000 */
[----:B0-----:R-:W-:-:S01]  /*6ba0*/  FADD.FTZ R5, R172, R5 ;  /* 0x00000005ac057221 */ /* 0x001fc20000010000 */
[----:B------:R-:W-:Y:S08]  /*6bb0*/  MUFU.EX2 R175, R175 ;  /* 0x000000af00af7308 */ /* 0x000ff00000000800 */
[----:B------:R-:W0:Y:S01]  /*6bc0*/  MUFU.EX2 R177, R177 ;  /* 0x000000b100b17308 */ /* 0x000e220000000800 */
[----:B---3--:R-:W-:-:S07]  /*6bd0*/  FADD.FTZ R208, R176, R5 ;  /* 0x00000005b0d07221 */ /* 0x008fce0000010000 */
[----:B------:R-:W-:Y:S08]  /*6be0*/  MUFU.EX2 R178, R178 ;  /* 0x000000b200b27308 */ /* 0x000ff00000000800 */
[----:B------:R-:W1:Y:S08]  /*6bf0*/  MUFU.EX2 R180, R180 ;  /* 0x000000b400b47308 */ /* 0x000e700000000800 */
[----:B------:R-:W-:Y:S08]  /*6c00*/  MUFU.EX2 R179, R179 ;  /* 0x000000b300b37308 */ /* 0x000ff00000000800 */
[----:B------:R-:W2:Y:S08]  /*6c10*/  MUFU.EX2 R181, R181 ;  /* 0x000000b500b57308 */ /* 0x000eb00000000800 */
[----:B------:R-:W3:Y:S08]  /*6c20*/  MUFU.EX2 R182, R182 ;  /* 0x000000b600b67308 */ /* 0x000ef00000000800 */
[----:B------:R4:W-:Y:S08]  /*6c30*/  MUFU.EX2 R209, R190 ;  /* 0x000000be00d17308 */ /* 0x0009f00000000800 */
[----:B------:R-:W5:Y:S01]  /*6c40*/  MUFU.EX2 R184, R184 ;  /* 0x000000b800b87308 */ /* 0x000f620000000800 */
[----:B----4-:R-:W-:-:S01]  /*6c50*/  FADD.FTZ R190, R174, R7 ;  /* 0x00000007aebe7221 */ /* 0x010fc20000010000 */
[----:B0-----:R-:W-:-:S03]  /*6c60*/  FADD.FTZ R7, R177, R208 ;  /* 0x000000d0b1077221 */ /* 0x001fc60000010000 */
[----:B------:R-:W-:Y:S01]  /*6c70*/  FADD.FTZ R5, R175, R190 ;  /* 0x000000beaf057221 */ /* 0x000fe20000010000 */
[----:B-1----:R-:W-:-:S02]  /*6c80*/  FADD.FTZ R208, R180, R7 ;  /* 0x00000007b4d07221 */ /* 0x002fc40000010000 */
[----:B------:R-:W0:Y:S01]  /*6c90*/  MUFU.EX2 R183, R183 ;  /* 0x000000b700b77308 */ /* 0x000e220000000800 */
[----:B------:R-:W-:-:S01]  /*6ca0*/  FADD.FTZ R190, R178, R5 ;  /* 0x00000005b2be7221 */ /* 0x000fc20000010000 */
[----:B--2---:R-:W-:-:S03]  /*6cb0*/  FADD.FTZ R7, R181, R208 ;  /* 0x000000d0b5077221 */ /* 0x004fc60000010000 */
[----:B------:R-:W-:-:S03]  /*6cc0*/  FADD.FTZ R5, R179, R190 ;  /* 0x000000beb3057221 */ /* 0x000fc60000010000 */
[----:B------:R-:W1:Y:S01]  /*6cd0*/  MUFU.EX2 R185, R185 ;  /* 0x000000b900b97308 */ /* 0x000e620000000800 */
[----:B---3--:R-:W-:-:S01]  /*6ce0*/  FADD.FTZ R190, R182, R5 ;  /* 0x00000005b6be7221 */ /* 0x008fc20000010000 */
[----:B-----5:R-:W-:-:S06]  /*6cf0*/  FADD.FTZ R208, R184, R7 ;  /* 0x00000007b8d07221 */ /* 0x020fcc0000010000 */
[----:B------:R-:W2:Y:S01]  /*6d00*/  MUFU.EX2 R186, R186 ;  /* 0x000000ba00ba7308 */ /* 0x000ea20000000800 */
[----:B0-----:R-:W-:-:S07]  /*6d10*/  FADD.FTZ R5, R183, R190 ;  /* 0x000000beb7057221 */ /* 0x001fce0000010000 */
[----:B------:R-:W0:Y:S01]  /*6d20*/  MUFU.EX2 R188, R188 ;  /* 0x000000bc00bc7308 */ /* 0x000e220000000800 */
[----:B-1----:R-:W-:-:S07]  /*6d30*/  FADD.FTZ R7, R185, R208 ;  /* 0x000000d0b9077221 */ /* 0x002fce0000010000 */
[----:B------:R-:W1:Y:S01]  /*6d40*/  MUFU.EX2 R187, R187 ;  /* 0x000000bb00bb7308 */ /* 0x000e620000000800 */
[----:B--2---:R-:W-:-:S07]  /*6d50*/  FADD.FTZ R190, R186, R5 ;  /* 0x00000005babe7221 */ /* 0x004fce0000010000 */
[----:B------:R-:W2:Y:S01]  /*6d60*/  MUFU.EX2 R191, R191 ;  /* 0x000000bf00bf7308 */ /* 0x000ea20000000800 */
[----:B0-----:R-:W-:-:S04]  /*6d70*/  FADD.FTZ R208, R188, R7 ;  /* 0x00000007bcd07221 */ /* 0x001fc80000010000 */
[----:B------:R-:W-:-:S03]  /*6d80*/  FADD.FTZ R208, R209, R208 ;  /* 0x000000d0d1d07221 */ /* 0x000fc60000010000 */
        /* <DEDUP_REMOVED lines=33> */
.L_x_165:
[----:B------:R-:W-:Y:S01]  /*6fa0*/  F2FP.SATFINITE.E4M3.F32.PACK_AB_MERGE_C R12, R13, R12, RZ ;  /* 0x0000000c0d0c723e */ /* 0x000fe200048070ff */
[----:B------:R-:W-:Y:S02]  /*6fb0*/  UIADD3 UR7, UR48, -0x1, URZ ;  /* 0xffffffff30077890 */ /* 0x000fe4000fffe03f */
[----:B------:R-:W-:Y:S01]  /*6fc0*/  ISETP.LT.AND P1, PT, RZ, UR48, PT ;  /* 0x00000030ff007c0c */ /* 0x000fe2000bf21270 */
[----:B------:R-:W-:Y:S01]  /*6fd0*/  UMOV UR53, UR42 ;  /* 0x0000002a00357c82 */ /* 0x000fe20008000000 */
[----:B------:R-:W-:Y:S01]  /*6fe0*/  F2FP.SATFINITE.E4M3.F32.PACK_AB_MERGE_C R228, R8, R9, R12 ;  /* 0x0000000908e4723e */ /* 0x000fe2000480700c */
[----:B------:R-:W-:Y:S01]  /*6ff0*/  IMAD.U32 R9, RZ, RZ, UR52 ;  /* 0x00000034ff097e24 */ /* 0x000fe2000f8e00ff */
[----:B------:R-:W-:Y:S01]  /*7000*/  F2FP.SATFINITE.E4M3.F32.PACK_AB_MERGE_C R14, R15, R14, RZ ;  /* 0x0000000e0f0e723e */ /* 0x000fe200048070ff */
[----:B------:R-:W-:Y:S01]  /*7010*/  UMOV UR52, UR51 ;  /* 0x0000003300347c82 */ /* 0x000fe20008000000 */
[----:B------:R-:W-:Y:S01]  /*7020*/  F2FP.SATFINITE.E4M3.F32.PACK_AB_MERGE_C R154, R155, R154, RZ ;  /* 0x0000009a9b9a723e */ /* 0x000fe200048070ff */
[----:B------:R-:W-:Y:S01]  /*7030*/  IMAD R8, R9, 0x8, R2 ;  /* 0x0000000809087824 */ /* 0x000fe200078e0202 */
[----:B------:R-:W-:Y:S01]  /*7040*/  F2FP.SATFINITE.E4M3.F32.PACK_AB_MERGE_C R156, R157, R156, RZ ;  /* 0x0000009c9d9c723e */ /* 0x000fe200048070ff */
[----:B------:R-:W-:Y:S01]  /*7050*/  UMOV UR48, UR7 ;  /* 0x0000000700307c82 */ /* 0x000fe20008000000 */
[----:B------:R-:W-:Y:S01]  /*7060*/  F2FP.SATFINITE.E4M3.F32.PACK_AB_MERGE_C R162, R163, R162, RZ ;  /* 0x000000a2a3a2723e */ /* 0x000fe200048070ff */
[----:B------:R-:W-:Y:S01]  /*7070*/  VIADD R8, R8, 0x38860 ;  /* 0x0003886008087836 */ /* 0x000fe20000000000 */
[----:B------:R-:W-:Y:S01]  /*7080*/  F2FP.SATFINITE.E4M3.F32.PACK_AB_MERGE_C R164, R165, R164, RZ ;  /* 0x000000a4a5a4723e */ /* 0x000fe200048070ff */
[----:B------:R-:W-:Y:S01]  /*7090*/  FMUL.FTZ R24, R24, R6 ;  /* 0x0000000618187220 */ /* 0x000fe20000410000 */
[----:B------:R-:W-:Y:S01]  /*70a0*/  F2FP.SATFINITE.E4M3.F32.PACK_AB_MERGE_C R170, R171, R170, RZ ;  /* 0x000000aaabaa723e */ /* 0x000fe200048070ff */
[-C--:B------:R-:W-:Y:S01]  /*70b0*/  FMUL.FTZ R25, R25, R6.reuse ;  /* 0x0000000619197220 */ /* 0x080fe20000410000 */
[----:B------:R-:W-:Y:S01]  /*70c0*/  PRMT R8, R3, 0x654, R8 ;  /* 0x0000065403087816 */ /* 0x000fe20000000008 */
[-C--:B------:R-:W-:Y:S01]  /*70d0*/  FMUL.FTZ R28, R28, R6.reuse ;  /* 0x000000061c1c7220 */ /* 0x080fe20000410000 */
[----:B------:R-:W-:Y:S01]  /*70e0*/  F2FP.SATFINITE.E4M3.F32.PACK_AB_MERGE_C R172, R172, R173, RZ ;  /* 0x000000adacac723e */ /* 0x000fe200048070ff */
[----:B------:R-:W-:Y:S01]  /*70f0*/  FMUL.FTZ R29, R29, R6 ;  /* 0x000000061d1d7220 */ /* 0x000fe20000410000 */
[----:B------:R-:W-:Y:S01]  /*7100*/  F2FP.SATFINITE.E4M3.F32.PACK_AB_MERGE_C R178, R179, R178, RZ ;  /* 0x000000b2b3b2723e */ /* 0x000fe200048070ff */
[----:B------:R0:W-:Y:S01]  /*7110*/  SYNCS.ARRIVE.TRANS64.RED.A1T0 RZ, [R8+URZ], RZ ;  /* 0x000000ff08ff79a7 */ /* 0x0001e2000810043f */
[----:B------:R-:W-:Y:S01]  /*7120*/  F2FP.SATFINITE.E4M3.F32.PACK_AB_MERGE_C R180, R181, R180, RZ ;  /* 0x000000b4b5b4723e */ /* 0x000fe200048070ff */
[----:B------:R-:W-:Y:S01]  /*7130*/  FMUL.FTZ R32, R32, R6 ;  /* 0x0000000620207220 */ /* 0x000fe20000410000 */
[----:B------:R-:W-:Y:S01]  /*7140*/  F2FP.SATFINITE.E4M3.F32.PACK_AB_MERGE_C R186, R187, R186, RZ ;  /* 0x000000babbba723e */ /* 0x000fe200048070ff */
[----:B------:R-:W-:Y:S01]  /*7150*/  FMUL.FTZ R33, R33, R6 ;  /* 0x0000000621217220 */ /* 0x000fe20000410000 */
[----:B------:R-:W-:Y:S01]  /*7160*/  F2FP.SATFINITE.E4M3.F32.PACK_AB_MERGE_C R188, R209, R188, RZ ;  /* 0x000000bcd1bc723e */ /* 0x000fe200048070ff */
[----:B------:R-:W-:Y:S01]  /*7170*/  FMUL.FTZ R36, R36, R6 ;  /* 0x0000000624247220 */ /* 0x000fe20000410000 */
        /* <DEDUP_REMOVED lines=141> */
[----:B------:R-:W-:Y:S01]  /*7a50*/  F2FP.SATFINITE.E4M3.F32.PACK_AB_MERGE_C R227, R203, R202, R206 ;  /* 0x000000cacbe3723e */ /* 0x000fe200048070ce */
[----:B0-----:R-:W-:Y:S06]  /*7a60*/  @P1 BRA `(.L_x_166) ;  /* 0xffffffd400041947 */ /* 0x001fec000383ffff */
.L_x_156:
[----:B------:R-:W-:Y:S06]  /*7a70*/  BAR.ARV 0x8, 0x180 ;  /* 0x0206000000007b1d */ /* 0x000fec0000002000 */
[----:B------:R-:W-:Y:S05]  /*7a80*/  @!P0 BRA `(.L_x_167) ;  /* 0x0000000000048947 */ /* 0x000fea0003800000 */
[----:B------:R-:W-:Y:S01]  /*7a90*/  BPT.TRAP 0x1 ;  /* 0x000000040000795c */ /* 0x000fe20000300000 */
.L_x_167:
[----:B------:R-:W-:Y:S02]  /*7aa0*/  IMAD.U32 R0, RZ, RZ, UR42 ;  /* 0x0000002aff007e24 */ /* 0x000fe4000f8e00ff */
[----:B------:R-:W-:-:S03]  /*7ab0*/  IMAD.U32 R15, RZ, RZ, UR51 ;  /* 0x00000033ff0f7e24 */ /* 0x000fc6000f8e00ff */
[----:B------:R-:W-:Y:S01]  /*7ac0*/  SHF.L.U32 R0, R0, 0x1f, RZ ;  /* 0x0000001f00007819 */ /* 0x000fe200000006ff */
[----:B------:R-:W-:-:S04]  /*7ad0*/  IMAD R15, R15, 0x8, R2 ;  /* 0x000000080f0f7824 */ /* 0x000fc800078e0202 */
[----:B------:R0:W1:Y:S01]  /*7ae0*/  SYNCS.PHASECHK.TRANS64.TRYWAIT P1, [R15+URZ+0x38850], R0 ;  /* 0x038850000f0075a7 */ /* 0x000062000802017f */
[----:B------:R-:W-:Y:S05]  /*7af0*/  @!P0 BRA `(.L_x_168) ;  /* 0x0000000000048947 */ /* 0x000fea0003800000 */
[----:B------:R-:W-:Y:S01]  /*7b00*/  BPT.TRAP 0x1 ;  /* 0x000000040000795c */ /* 0x000fe20000300000 */
.L_x_168:
[----:B------:R-:W-:Y:S02]  /*7b10*/  VIADD R2, R2, 0x400 ;  /* 0x0000040002027836 */ /* 0x000fe40000000000 */
[----:B------:R-:W-:-:S03]  /*7b20*/  IMAD.U32 R9, RZ, RZ, UR51 ;  /* 0x00000033ff097e24 */ /* 0x000fc6000f8e00ff */
[----:B------:R-:W-:-:S04]  /*7b30*/  SHF.R.U32.HI R2, RZ, 0x4, R2 ;  /* 0x00000004ff027819 */ /* 0x000fc80000011602 */
[----:B------:R-:W-:-:S04]  /*7b40*/  LOP3.LUT R2, R2, 0x3fff, RZ, 0xc0, !PT ;  /* 0x00003fff02027812 */ /* 0x000fc800078ec0ff */
[----:B------:R-:W-:Y:S01]  /*7b50*/  LOP3.LUT R2, R2, 0x10000, RZ, 0xfc, !PT ;  /* 0x0001000002027812 */ /* 0x000fe200078efcff */
[----:B-1----:R-:W-:Y:S06]  /*7b60*/  @P1 BRA `(.L_x_169) ;  /* 0x0000000000081947 */ /* 0x002fec0003800000 */
[----:B------:R-:W1:Y:S02]  /*7b70*/  SYNCS.PHASECHK.TRANS64.TRYWAIT P1, [R15+URZ+0x38850], R0 ;  /* 0x038850000f0075a7 */ /* 0x000e64000802017f */
[----:B-1----:R-:W-:Y:S05]  /*7b80*/  @!P1 BRA `(.L_x_170) ;  /* 0x000000a800e09947 */ /* 0x002fea0003800000 */
.L_x_169:
[----:B------:R-:W-:Y:S01]  /*7b90*/  IMAD R8, R9, 0x800, R2 ;  /* 0x0000080009087824 */ /* 0x000fe200078e0202 */
[----:B------:R-:W-:Y:S05]  /*7ba0*/  WARPSYNC.ALL ;  /* 0x0000000000007948 */ /* 0x000fea0003800000 */
[----:B------:R-:W-:Y:S01]  /*7bb0*/  IMAD.MOV.U32 R9, RZ, RZ, 0x40000040 ;  /* 0x40000040ff097424 */ /* 0x000fe200078e00ff */
[C---:B------:R-:W-:Y:S01]  /*7bc0*/  R2UR UR10, R8.reuse ;  /* 0x00000000080a72ca */ /* 0x040fe200000e0000 */
[----:B------:R-:W-:Y:S01]  /*7bd0*/  WARPGROUP.ARRIVE ;  /* 0x00000000000079c5 */ /* 0x000fe20000000000 */
[----:B------:R-:W-:Y:S01]  /*7be0*/  VIADD R10, R8, 0x2 ;  /* 0x00000002080a7836 */ /* 0x000fe20000000000 */
[----:B------:R-:W-:Y:S01]  /*7bf0*/  ULDC.64 UR8, c[0x0][0x9a0] ;  /* 0x0002680000087ab9 */ /* 0x000fe20000000a00 */
[----:B------:R-:W-:Y:S01]  /*7c00*/  R2UR UR11, R9 ;  /* 0x00000000090b72ca */ /* 0x000fe200000e0000 */
[----:B------:R-:W-:Y:S01]  /*7c10*/  IMAD.MOV.U32 R11, RZ, RZ, 0x40000040 ;  /* 0x40000040ff0b7424 */ /* 0x000fe200078e00ff */
[----:B------:R-:W-:Y:S01]  /*7c20*/  UISETP.NE.U32.AND UP0, UPT, UR8, URZ, UPT ;  /* 0x0000003f0800728c */ /* 0x000fe2000bf05070 */
[----:B------:R-:W-:-:S03]  /*7c30*/  IMAD.MOV.U32 R21, RZ, RZ, 0x3f800000 ;  /* 0x3f800000ff157424 */ /* 0x000fc600078e00ff */
[----:B------:R-:W-:-:S06]  /*7c40*/  UISETP.NE.AND.EX UP0, UPT, UR9, URZ, UPT, UP0 ;  /* 0x0000003f0900728c */ /* 0x000fcc000bf05300 */
[----:B------:R-:W-:Y:S01]  /*7c50*/  PLOP3.LUT P1, PT, PT, PT, UP0, 0x80, 0x0 ;  /* 0x000000000000781c */ /* 0x000fe20003f2f008 */
[----:B------:R-:W-:Y:S01]  /*7c60*/  QGMMA.64x256x32.F32.E4M3.E4M3 R24, R228, gdesc[UR8], R24, gsb0 ;  /* 0x03e00008e4187df3 */ /* 0x000fe20008000818 */
[----:B------:R-:W-:Y:S01]  /*7c70*/  R2UR UR10, R10 ;  /* 0x000000000a0a72ca */ /* 0x000fe200000e0000 */
[----:B------:R-:W-:Y:S01]  /*7c80*/  VIADD R10, R8, 0x4 ;  /* 0x00000004080a7836 */ /* 0x000fe20000000000 */
[----:B------:R-:W-:Y:S01]  /*7c90*/  R2UR UR11, R11 ;  /* 0x000000000b0b72ca */ /* 0x000fe200000e0000 */
[----:B------:R-:W-:Y:S01]  /*7ca0*/  IMAD.MOV.U32 R11, RZ, RZ, 0x40000040 ;  /* 0x40000040ff0b7424 */ /* 0x000fe200078e00ff */
[----:B------:R-:W-:Y:S01]  /*7cb0*/  @UP0 USHF.R.S32.HI UR14, URZ, 0x1f, UR45 ;  /* 0x0000001f3f0e0899 */ /* 0x000fe2000801142d */
[----:B------:R-:W-:Y:S01]  /*7cc0*/  @UP0 ULDC.64 UR12, c[0x0][0x9d0] ;  /* 0x00027400000c0ab9 */ /* 0x000fe20000000a00 */
[----:B------:R-:W-:Y:S02]  /*7cd0*/  WARPGROUP.DEPBAR.LE gsb0, 0x0 ;  /* 0x00008000000079c5 */ /* 0x000fe40000010000 */
[----:B------:R-:W-:-:S15]  /*7ce0*/  WARPGROUP.ARRIVE ;  /* 0x00000000000079c5 */ /* 0x000fde0000000000 */
[----:B------:R-:W-:-:S04]  /*7cf0*/  NOP ;  /* 0x0000000000007918 */ /* 0x000fc80000000000 */
[----:B------:R-:W-:Y:S01]  /*7d00*/  QGMMA.64x256x32.F32.E4M3.E4M3 R24, R216, gdesc[UR8], R24, gsb0 ;  /* 0x03e00008d8187df3 */ /* 0x000fe20008000818 */
[----:B------:R-:W-:Y:S02]  /*7d10*/  @UP0 ULDC.64 UR10, c[0x0][0x9c8] ;  /* 0x00027200000a0ab9 */ /* 0x000fe40000000a00 */
[----:B------:R-:W-:Y:S02]  /*7d20*/  @UP0 UIMAD UR7, UR37, UR10, URZ ;  /* 0x0000000a250702a4 */ /* 0x000fe4000f8e023f */
[----:B------:R-:W-:Y:S01]  /*7d30*/  @UP0 UIMAD.WIDE.U32 UR4, UR36, UR10, URZ ;  /* 0x0000000a240402a5 */ /* 0x000fe2000f8e003f */
[----:B------:R-:W-:Y:S01]  /*7d40*/  R2UR UR10, R10 ;  /* 0x000000000a0a72ca */ /* 0x000fe200000e0000 */
[----:B------:R-:W-:Y:S01]  /*7d50*/  @UP0 UIMAD UR7, UR36, UR11, UR7 ;  /* 0x0000000b240702a4 */ /* 0x000fe2000f8e0207 */
[----:B------:R-:W-:-:S03]  /*7d60*/  R2UR UR11, R11 ;  /* 0x000000000b0b72ca */ /* 0x000fc600000e0000 */
[----:B------:R-:W-:Y:S02]  /*7d70*/  @UP0 UIADD3 UR5, UR5, UR7, URZ ;  /* 0x0000000705050290 */ /* 0x000fe4000fffe03f */
[----:B------:R-:W-:Y:S02]  /*7d80*/  @UP0 UIMAD UR7, UR14, UR12, URZ ;  /* 0x0000000c0e0702a4 */ /* 0x000fe4000f8e023f */
[----:B------:R-:W-:Y:S02]  /*7d90*/  @UP0 UIMAD.WIDE.U32 UR4, UR45, UR12, UR4 ;  /* 0x0000000c2d0402a5 */ /* 0x000fe4000f8e0004 */
[----:B------:R-:W-:-:S04]  /*7da0*/  @UP0 UIMAD UR7, UR45, UR13, UR7 ;  /* 0x0000000d2d0702a4 */ /* 0x000fc8000f8e0207 */
[----:B------:R-:W-:Y:S02]  /*7db0*/  @UP0 UIADD3 UR5, UR5, UR7, URZ ;  /* 0x0000000705050290 */ /* 0x000fe4000fffe03f */
[----:B------:R-:W-:-:S04]  /*7dc0*/  @UP0 ULEA UR7, UP1, UR4, UR8, 0x2 ;  /* 0x0000000804070291 */ /* 0x000fc8000f82103f */
[----:B------:R-:W-:-:S03]  /*7dd0*/  @UP0 ULEA.HI.X UR5, UR4, UR9, UR5, 0x2, UP1 ;  /* 0x0000000904050291 */ /* 0x000fc600088f1405 */
[----:B------:R-:W-:Y:S02]  /*7de0*/  @UP0 UMOV UR4, UR7 ;  /* 0x0000000700040c82 */ /* 0x000fe40008000000 */
[----:B------:R-:W-:Y:S02]  /*7df0*/  IMAD.U32 R10, RZ, RZ, UR4 ;  /* 0x00000004ff0a7e24 */ /* 0x000fe4000f8e00ff */
[----:B------:R-:W-:-:S05]  /*7e00*/  IMAD.U32 R11, RZ, RZ, UR5 ;  /* 0x00000005ff0b7e24 */ /* 0x000fca000f8e00ff */
[----:B------:R2:W3:Y:S01]  /*7e10*/  @P1 LDG.E R21, desc[UR46][R10.64] ;  /* 0x0000002e0a151981 */ /* 0x0004e2000c1e1900 */
[----:B------:R-:W-:Y:S02]  /*7e20*/  VIADD R8, R8, 0x6 ;  /* 0x0000000608087836 */ /* 0x000fe40000000000 */
[----:B------:R-:W-:Y:S01]  /*7e30*/  IMAD.MOV.U32 R9, RZ, RZ, 0x40000040 ;  /* 0x40000040ff097424 */ /* 0x000fe200078e00ff */
[----:B------:R-:W-:Y:S02]  /*7e40*/  WARPGROUP.DEPBAR.LE gsb0, 0x0 ;  /* 0x00008000000079c5 */ /* 0x000fe40000010000 */
[----:B------:R-:W-:-:S06]  /*7e50*/  WARPGROUP.ARRIVE ;  /* 0x00000000000079c5 */ /* 0x000fcc0000000000 */
[----:B------:R-:W-:Y:S01]  /*7e60*/  QGMMA.64x256x32.F32.E4M3.E4M3 R24, R220, gdesc[UR8], R24, gsb0 ;  /* 0x03e00008dc187df3 */ /* 0x000fe20008000818 */
[----:B------:R-:W-:Y:S02]  /*7e70*/  R2UR UR10, R8 ;  /* 0x00000000080a72ca */ /* 0x000fe400000e0000 */
[----:B------:R-:W-:Y:S01]  /*7e80*/  R2UR UR11, R9 ;  /* 0x00000000090b72ca */ /* 0x000fe200000e0000 */
        /* <DEDUP_REMOVED lines=10> */
[----:B--2---:R-:W-:Y:S01]  /*7f30*/  FMUL.FTZ R10, R9, 0.00390625 ;  /* 0x3b800000090a7820 */ /* 0x004fe20000410000 */
[----:B------:R-:W-:-:S04]  /*7f40*/  FMUL.FTZ R7, R13, 0.00390625 ;  /* 0x3b8000000d077820 */ /* 0x000fc80000410000 */
[----:B------:R-:W-:Y:S02]  /*7f50*/  FSETP.NE.FTZ.AND P2, PT, R10, RZ, PT ;  /* 0x000000ff0a00720b */ /* 0x000fe40003f55000 */
[----:B------:R-:W-:-:S05]  /*7f60*/  FSETP.NE.FTZ.AND P3, PT, R7, RZ, PT ;  /* 0x000000ff0700720b */ /* 0x000fca0003f75000 */
[----:B------:R0:W-:Y:S01]  /*7f70*/  @P1 MUFU.RCP R4, R9 ;  /* 0x0000000900041308 */ /* 0x0001e20000001000 */
[----:B------:R-:W-:Y:S01]  /*7f80*/  FSETP.NE.FTZ.AND P1, PT, R13, RZ, PT ;  /* 0x000000ff0d00720b */ /* 0x000fe20003f35000 */
[----:B------:R-:W-:-:S06]  /*7f90*/  IMAD.MOV.U32 R8, RZ, RZ, RZ ;  /* 0x000000ffff087224 */ /* 0x000fcc00078e00ff */
[----:B------:R-:W1:Y:S08]  /*7fa0*/  @P2 MUFU.LG2 R5, R10 ;  /* 0x0000000a00052308 */ /* 0x000e700000000c00 */
[----:B------:R-:W2:Y:S08]  /*7fb0*/  @P3 MUFU.LG2 R7, R7 ;  /* 0x0000000700073308 */ /* 0x000eb00000000c00 */
        /* <DEDUP_REMOVED lines=19> */
.L_x_171:
[----:B------:R-:W-:Y:S01]  /*80f0*/  VIADD R6, R15, 0x38860 ;  /* 0x000388600f067836 */ /* 0x000fe20000000000 */
[----:B------:R-:W-:Y:S01]  /*8100*/  UIADD3 UR51, UR51, 0x1, URZ ;  /* 0x0000000133337890 */ /* 0x000fe2000fffe03f */
[-C--:B------:R-:W-:Y:S01]  /*8110*/  FMUL.FTZ R4, R25, R152.reuse ;  /* 0x0000009819047220 */ /* 0x080fe20000410000 */
[-C--:B------:R-:W-:Y:S01]  /*8120*/  FMUL.FTZ R10, R28, R152.reuse ;  /* 0x000000981c0a7220 */ /* 0x080fe20000410000 */
[-C--:B------:R-:W-:Y:S01]  /*8130*/  FMUL.FTZ R9, R29, R152.reuse ;  /* 0x000000981d097220 */ /* 0x080fe20000410000 */
[----:B------:R-:W-:Y:S01]  /*8140*/  PRMT R3, R3, 0x654, R6 ;  /* 0x0000065403037816 */ /* 0x000fe20000000006 */
[-C--:B------:R-:W-:Y:S01]  /*8150*/  FMUL.FTZ R8, R32, R152.reuse ;  /* 0x0000009820087220 */ /* 0x080fe20000410000 */
[-C--:B------:R-:W-:Y:S01]  /*8160*/  FMUL.FTZ R7, R33, R152.reuse ;  /* 0x0000009821077220 */ /* 0x080fe20000410000 */
[-C--:B------:R-:W-:Y:S01]  /*8170*/  FMUL.FTZ R6, R37, R152.reuse ;  /* 0x0000009825067220 */ /* 0x080fe20000410000 */
[----:B------:R0:W-:Y:S01]  /*8180*/  SYNCS.ARRIVE.TRANS64.RED.A1T0 RZ, [R3+URZ], RZ ;  /* 0x000000ff03ff79a7 */ /* 0x0001e2000810043f */
        /* <DEDUP_REMOVED lines=34> */
[----:B------:R-:W-:Y:S01]  /*83b0*/  UISETP.NE.AND UP0, UPT, UR51, 0x2, UPT ;  /* 0x000000023300788c */ /* 0x000fe2000bf05270 */
        /* <DEDUP_REMOVED lines=82> */
[----:B------:R-:W-:Y:S01]  /*88e0*/  USEL UR4, URZ, 0x1, UP0 ;  /* 0x000000013f047887 */ /* 0x000fe20008000000 */
[-C--:B------:R-:W-:Y:S01]  /*88f0*/  FMUL.FTZ R39, R142, R21.reuse ;  /* 0x000000158e277220 */ /* 0x080fe20000410000 */
[-C--:B------:R-:W-:Y:S01]  /*8900*/  FMUL.FTZ R35, R143, R21.reuse ;  /* 0x000000158f237220 */ /* 0x080fe20000410000 */
[-C--:B------:R-:W-:Y:S01]  /*8910*/  FMUL.FTZ R34, R146, R21.reuse ;  /* 0x0000001592227220 */ /* 0x080fe20000410000 */
[-C--:B------:R-:W-:Y:S01]  /*8920*/  FMUL.FTZ R30, R147, R21.reuse ;  /* 0x00000015931e7220 */ /* 0x080fe20000410000 */
[-C--:B------:R-:W-:Y:S01]  /*8930*/  FMUL.FTZ R31, R150, R21.reuse ;  /* 0x00000015961f7220 */ /* 0x080fe20000410000 */
[----:B------:R-:W-:Y:S01]  /*8940*/  PLOP3.LUT P0, PT, PT, PT, PT, 0x8, 0x0 ;  /* 0x000000000000781c */ /* 0x000fe20003f0e170 */
[----:B------:R-:W-:Y:S01]  /*8950*/  FMUL.FTZ R21, R151, R21 ;  /* 0x0000001597157220 */ /* 0x000fe20000410000 */
[----:B------:R-:W-:-:S02]  /*8960*/  UIADD3 UR43, UR43, 0x1, URZ ;  /* 0x000000012b2b7890 */ /* 0x000fc4000fffe03f */
[----:B------:R-:W-:Y:S02]  /*8970*/  USEL UR51, UR51, URZ, UP0 ;  /* 0x0000003f33337287 */ /* 0x000fe40008000000 */
[----:B0-----:R-:W-:-:S12]  /*8980*/  ULOP3.LUT UR42, UR42, UR4, URZ, 0x3c, !UPT ;  /* 0x000000042a2a7292 */ /* 0x001fd8000f8e3c3f */
.L_x_149:
[----:B------:R-:W0:Y:S01]  /*8990*/  S2R R26, SR_CgaCtaId ;  /* 0x00000000001a7919 */ /* 0x000e220000008800 */
[----:B------:R-:W-:Y:S01]  /*89a0*/  MOV R3, 0x400 ;  /* 0x0000040000037802 */ /* 0x000fe20000000f00 */
[----:B------:R-:W-:Y:S01]  /*89b0*/  BSSY B0, `(.L_x_172) ;  /* 0x00003ad000007945 */ /* 0x000fe20003800000 */
[----:B------:R-:W-:Y:S02]  /*89c0*/  BAR.SYNC.DEFER_BLOCKING 0x5, 0x180 ;  /* 0x0146000000007b1d */ /* 0x000fe40000010000 */
[----:B0-----:R-:W-:-:S05]  /*89d0*/  LEA R3, R26, R3, 0x18 ;  /* 0x000000031a037211 */ /* 0x001fca00078ec0ff */
[----:B------:R-:W0:Y:S02]  /*89e0*/  LDS.128 R48, [R3+0x388d0] ;  /* 0x0388d00003307984 */ /* 0x000e240000000c00 */
[----:B0-----:R-:W-:Y:S02]  /*89f0*/  R2UR UR5, R49 ;  /* 0x00000000310572ca */ /* 0x001fe400000e0000 */
[----:B------:R-:W-:Y:S01]  /*8a00*/  R2UR UR45, R50 ;  /* 0x00000000322d72ca */ /* 0x000fe200000e0000 */
[----:B------:R-:W-:Y:S06]  /*8a10*/  BAR.ARV 0x4, 0x180 ;  /* 0x0106000000007b1d */ /* 0x000fec0000002000 */
[----:B------:R-:W-:Y:S08]  /*8a20*/  @P0 BRA `(.L_x_173) ;  /* 0x0000002c00140947 */ /* 0x000ff00003800000 */
[----:B------:R-:W0:Y:S01]  /*8a30*/  S2R R94, SR_TID.X ;  /* 0x00000000005e7919 */ /* 0x000e220000002100 */
[----:B------:R-:W-:Y:S01]  /*8a40*/  ULDC.64 UR6, c[0x4][0x140] ;  /* 0x0100500000067ab9 */ /* 0x000fe20000000a00 */
[----:B0-----:R-:W-:-:S05]  /*8a50*/  IMAD.SHL.U32 R26, R94, 0x4, RZ ;  /* 0x000000045e1a7824 */ /* 0x001fca00078e00ff */
[----:B------:R-:W-:-:S04]  /*8a60*/  LOP3.LUT R26, R26, 0xc, RZ, 0xc0, !PT ;  /* 0x0000000c1a1a7812 */ /* 0x000fc800078ec0ff */
[----:B------:R-:W-:-:S05]  /*8a70*/  IADD3 R26, P0, R26, UR6, RZ ;  /* 0x000000061a1a7c10 */ /* 0x000fca000ff1e0ff */
[----:B------:R-:W-:Y:S01]  /*8a80*/  IMAD.X R27, RZ, RZ, UR7, P0 ;  /* 0x00000007ff1b7e24 */ /* 0x000fe200080e06ff */
[----:B------:R-:W-:Y:S01]  /*8a90*/  F2FP.BF16.F32.PACK_AB R6, R6, R7 ;  /* 0x000000070606723e */ /* 0x000fe200000010ff */
[----:B------:R-:W-:-:S03]  /*8aa0*/  ULDC.64 UR6, c[0x0][0xc00] ;  /* 0x0003000000067ab9 */ /* 0x000fc60000000a00 */
[----:B------:R0:W2:Y:S01]  /*8ab0*/  LDG.E.CONSTANT R26, desc[UR46][R26.64] ;  /* 0x0000002e1a1a7981 */ /* 0x0000a2000c1e9900 */
[----:B------:R-:W-:Y:S01]  /*8ac0*/  LOP3.LUT P0, R7, R94, 0x3, RZ, 0xc0, !PT ;  /* 0x000000035e077812 */ /* 0x000fe2000780c0ff */
[----:B------:R-:W-:Y:S01]  /*8ad0*/  UISETP.NE.U32.AND UP0, UPT, UR6, URZ, UPT ;  /* 0x0000003f0600728c */ /* 0x000fe2000bf05070 */
[----:B------:R-:W-:Y:S02]  /*8ae0*/  F2FP.BF16.F32.PACK_AB R10, R10, R5 ;  /* 0x000000050a0a723e */ /* 0x000fe400000010ff */
[----:B------:R-:W-:Y:S01]  /*8af0*/  F2FP.BF16.F32.PACK_AB R9, R9, R4 ;  /* 0x000000040909723e */ /* 0x000fe200000010ff */
[----:B------:R-:W-:Y:S01]  /*8b00*/  UISETP.NE.AND.EX UP0, UPT, UR7, URZ, UPT, UP0 ;  /* 0x0000003f0700728c */ /* 0x000fe2000bf05300 */
[----:B------:R-:W-:Y:S02]  /*8b10*/  ISETP.EQ.OR P0, PT, R7, 0x3, !P0 ;  /* 0x000000030700780c */ /* 0x000fe40004702670 */
[----:B------:R-:W-:Y:S01]  /*8b20*/  F2FP.BF16.F32.PACK_AB R78, R75, R78 ;  /* 0x0000004e4b4e723e */ /* 0x000fe200000010ff */
[----:B------:R-:W-:Y:S01]  /*8b30*/  ULDC.64 UR6, c[0x0][0xc00] ;  /* 0x0003000000067ab9 */ /* 0x000fe20000000a00 */
[----:B------:R-:W-:Y:S01]  /*8b40*/  F2FP.BF16.F32.PACK_AB R49, R71, R74 ;  /* 0x0000004a4731723e */ /* 0x000fe200000010ff */
[----:B------:R-:W-:Y:S01]  /*8b50*/  UIMAD.WIDE UR6, UR36, 0x4, UR6 ;  /* 0x00000004240678a5 */ /* 0x000fe2000f8e0206 */
[----:B------:R-:W-:-:S02]  /*8b60*/  SEL R75, R10, R9, P0 ;  /* 0x000000090a4b7207 */ /* 0x000fc40000000000 */
[----:B------:R-:W-:Y:S02]  /*8b70*/  SEL R71, R9, R10, P0 ;  /* 0x0000000a09477207 */ /* 0x000fe40000000000 */
[----:B------:R-:W1:Y:S01]  /*8b80*/  S2R R10, SR_SWINHI ;  /* 0x00000000000a7919 */ /* 0x000e620000002f00 */
        /* <DEDUP_REMOVED lines=10> */
[----:B------:R-:W-:-:S02]  /*8c30*/  SEL R95, R80, R33, P0 ;  /* 0x00000021505f7207 */ /* 0x000fc40000000000 */
[----:B------:R-:W-:Y:S02]  /*8c40*/  SEL R32, R33, R80, P0 ;  /* 0x0000005021207207 */ /* 0x000fe40000000000 */
[----:B------:R-:W-:Y:S02]  /*8c50*/  F2FP.BF16.F32.PACK_AB R11, R14, R11 ;  /* 0x0000000b0e0b723e */ /* 0x000fe400000010ff */
[----:B------:R-:W-:Y:S02]  /*8c60*/  F2FP.BF16.F32.PACK_AB R70, R67, R70 ;  /* 0x000000464346723e */ /* 0x000fe400000010ff */
[----:B------:R-:W-:Y:S02]  /*8c70*/  F2FP.BF16.F32.PACK_AB R61, R63, R66 ;  /* 0x000000423f3d723e */ /* 0x000fe400000010ff */
[----:B------:R-:W-:Y:S02]  /*8c80*/  SEL R117, R5, R4, P0 ;  /* 0x0000000405757207 */ /* 0x000fe40000000000 */
[----:B------:R-:W-:-:S02]  /*8c90*/  SEL R80, R4, R5, P0 ;  /* 0x0000000504507207 */ /* 0x000fc40000000000 */
[----:B------:R-:W-:Y:S02]  /*8ca0*/  F2FP.BF16.F32.PACK_AB R86, R83, R86 ;  /* 0x000000565356723e */ /* 0x000fe400000010ff */
[----:B------:R-:W-:Y:S02]  /*8cb0*/  F2FP.BF16.F32.PACK_AB R14, R59, R62 ;  /* 0x0000003e3b0e723e */ /* 0x000fe400000010ff */
[----:B------:R-:W-:Y:S02]  /*8cc0*/  F2FP.BF16.F32.PACK_AB R55, R55, R58 ;  /* 0x0000003a3737723e */ /* 0x000fe400000010ff */
[----:B------:R-:W-:Y:S02]  /*8cd0*/  MOV R4, R3 ;  /* 0x0000000300047202 */ /* 0x000fe40000000f00 */
[----:B-1----:R-:W-:Y:S02]  /*8ce0*/  MOV R5, R10 ;  /* 0x0000000a00057202 */ /* 0x002fe40000000f00 */
[----:B------:R-:W-:-:S02]  /*8cf0*/  F2FP.BF16.F32.PACK_AB R88, R93, R88 ;  /* 0x000000585d58723e */ /* 0x000fc400000010ff */
[----:B------:R-:W-:Y:S02]  /*8d00*/  SEL R83, R28, R37, P0 ;  /* 0x000000251c537207 */ /* 0x000fe40000000000 */
[----:B------:R-:W-:Y:S02]  /*8d10*/  SEL R7, R37, R28, P0 ;  /* 0x0000001c25077207 */ /* 0x000fe40000000000 */
[----:B------:R-:W-:Y:S02]  /*8d20*/  F2FP.BF16.F32.PACK_AB R73, R73, R68 ;  /* 0x000000444949723e */ /* 0x000fe400000010ff */
[----:B------:R-:W-:Y:S02]  /*8d30*/  SEL R93, R120, R129, P0 ;  /* 0x00000081785d7207 */ /* 0x000fe40000000000 */
[----:B------:R-:W-:Y:S02]  /*8d40*/  SEL R37, R129, R120, P0 ;  /* 0x0000007881257207 */ /* 0x000fe40000000000 */
[----:B------:R-:W-:-:S02]  /*8d50*/  SEL R129, R70, R61, P0 ;  /* 0x0000003d46817207 */ /* 0x000fc40000000000 */
[----:B------:R-:W-:Y:S02]  /*8d60*/  SEL R68, R61, R70, P0 ;  /* 0x000000463d447207 */ /* 0x000fe40000000000 */
[----:B------:R-:W-:Y:S02]  /*8d70*/  F2FP.BF16.F32.PACK_AB R47, R47, R54 ;  /* 0x000000362f2f723e */ /* 0x000fe400000010ff */
[----:B------:R-:W-:Y:S02]  /*8d80*/  SEL R131, R14, R55, P0 ;  /* 0x000000370e837207 */ /* 0x000fe40000000000 */
[----:B------:R-:W-:Y:S01]  /*8d90*/  SEL R70, R55, R14, P0 ;  /* 0x0000000e37467207 */ /* 0x000fe20000000000 */
[----:B------:R-:W-:Y:S01]  /*8da0*/  IMAD.WIDE R54, R237, 0x2, R4 ;  /* 0x00000002ed367825 */ /* 0x000fe200078e0204 */
[----:B------:R-:W-:Y:S02]  /*8db0*/  F2FP.BF16.F32.PACK_AB R13, R13, R8 ;  /* 0x000000080d0d723e */ /* 0x000fe400000010ff */
[----:B------:R-:W-:-:S02]  /*8dc0*/  F2FP.BF16.F32.PACK_AB R8, R168, R169 ;  /* 0x000000a9a808723e */ /* 0x000fc400000010ff */
[----:B------:R-:W-:Y:S02]  /*8dd0*/  F2FP.BF16.F32.PACK_AB R167, R166, R167 ;  /* 0x000000a7a6a7723e */ /* 0x000fe400000010ff */
[----:B------:R-:W-:Y:S02]  /*8de0*/  IADD3 R139, P2, R54, 0x20, RZ ;  /* 0x00000020368b7810 */ /* 0x000fe40007f5e0ff */
[----:B------:R-:W-:Y:S02]  /*8df0*/  F2FP.BF16.F32.PACK_AB R36, R41, R36 ;  /* 0x000000242924723e */ /* 0x000fe400000010ff */
[----:B------:R-:W-:Y:S01]  /*8e00*/  F2FP.BF16.F32.PACK_AB R41, R79, R82 ;  /* 0x000000524f29723e */ /* 0x000fe200000010ff */
[----:B------:R-:W-:Y:S01]  /*8e10*/  IMAD.X R61, RZ, RZ, R55, P2 ;  /* 0x000000ffff3d7224 */ /* 0x000fe200010e0637 */
[----:B------:R-:W-:Y:S02]  /*8e20*/  SEL R115, R8, R167, P0 ;  /* 0x000000a708737207 */ /* 0x000fe40000000000 */
[----:B------:R-:W-:-:S02]  /*8e30*/  SEL R82, R167, R8, P0 ;  /* 0x00000008a7527207 */ /* 0x000fc40000000000 */
[----:B------:R-:W-:Y:S02]  /*8e40*/  LOP3.LUT R8, R139, 0x380, RZ, 0xc0, !PT ;  /* 0x000003808b087812 */ /* 0x000fe400078ec0ff */
[----:B------:R-:W-:Y:S02]  /*8e50*/  F2FP.BF16.F32.PACK_AB R144, R144, R145 ;  /* 0x000000919090723e */ /* 0x000fe400000010ff */
[----:B------:R-:W-:Y:S02]  /*8e60*/  F2FP.BF16.F32.PACK_AB R141, R140, R141 ;  /* 0x0000008d8c8d723e */ /* 0x000fe400000010ff */
[----:B------:R-:W-:Y:S02]  /*8e70*/  SHF.R.U64 R8, R8, 0x3, RZ ;  /* 0x0000000308087819 */ /* 0x000fe400000012ff */
[----:B------:R-:W-:Y:S02]  /*8e80*/  IADD3 R145, P5, R54, 0x4000, RZ ;  /* 0x0000400036917810 */ /* 0x000fe40007fbe0ff */
[----:B------:R-:W-:-:S02]  /*8e90*/  F2FP.BF16.F32.PACK_AB R65, R65, R60 ;  /* 0x0000003c4141723e */ /* 0x000fc400000010ff */
[----:B------:R-:W-:Y:S02]  /*8ea0*/  SEL R119, R144, R141, P0 ;  /* 0x0000008d90777207 */ /* 0x000fe40000000000 */
[----:B------:R-:W-:Y:S02]  /*8eb0*/  SEL R59, R141, R144, P0 ;  /* 0x000000908d3b7207 */ /* 0x000fe40000000000 */
[----:B------:R-:W-:Y:S02]  /*8ec0*/  F2FP.BF16.F32.PACK_AB R44, R53, R44 ;  /* 0x0000002c352c723e */ /* 0x000fe400000010ff */
[----:B------:R-:W-:Y:S02]  /*8ed0*/  F2FP.BF16.F32.PACK_AB R57, R57, R52 ;  /* 0x000000343939723e */ /* 0x000fe400000010ff */
[----:B------:R-:W-:Y:S02]  /*8ee0*/  IADD3 R141, P3, R54, 0x40, RZ ;  /* 0x00000040368d7810 */ /* 0x000fe40007f7e0ff */
[----:B------:R-:W-:-:S02]  /*8ef0*/  LOP3.LUT R60, R8, R139, RZ, 0x3c, !PT ;  /* 0x0000008b083c7212 */ /* 0x000fc400078e3cff */
[----:B------:R-:W-:Y:S02]  /*8f00*/  LOP3.LUT R8, R145, 0x380, RZ, 0xc0, !PT ;  /* 0x0000038091087812 */ /* 0x000fe400078ec0ff */
[----:B------:R-:W-:Y:S02]  /*8f10*/  F2FP.BF16.F32.PACK_AB R12, R15, R12 ;  /* 0x0000000c0f0c723e */ /* 0x000fe400000010ff */
[----:B------:R-:W-:Y:S02]  /*8f20*/  F2FP.BF16.F32.PACK_AB R15, R87, R90 ;  /* 0x0000005a570f723e */ /* 0x000fe400000010ff */
[----:B------:R-:W-:Y:S02]  /*8f30*/  F2FP.BF16.F32.PACK_AB R30, R21, R30 ;  /* 0x0000001e151e723e */ /* 0x000fe400000010ff */
[----:B------:R-:W-:Y:S02]  /*8f40*/  SEL R87, R44, R57, P0 ;  /* 0x000000392c577207 */ /* 0x000fe40000000000 */
[----:B------:R-:W-:Y:S01]  /*8f50*/  SEL R21, R57, R44, P0 ;  /* 0x0000002c39157207 */ /* 0x000fe20000000000 */
[----:B------:R-:W-:Y:S01]  /*8f60*/  IMAD.X R57, RZ, RZ, R55, P3 ;  /* 0x000000ffff397224 */ /* 0x000fe200018e0637 */
[----:B------:R-:W-:-:S02]  /*8f70*/  F2FP.BF16.F32.PACK_AB R152, R152, R153 ;  /* 0x000000999898723e */ /* 0x000fc400000010ff */
[----:B------:R-:W-:Y:S02]  /*8f80*/  SHF.R.U64 R8, R8, 0x3, RZ ;  /* 0x0000000308087819 */ /* 0x000fe400000012ff */
[----:B------:R-:W-:Y:S02]  /*8f90*/  IADD3 R153, P3, R54, 0x8000, RZ ;  /* 0x0000800036997810 */ /* 0x000fe40007f7e0ff */
[----:B------:R-:W-:Y:S02]  /*8fa0*/  LOP3.LUT R10, R141, 0x380, RZ, 0xc0, !PT ;  /* 0x000003808d0a7812 */ /* 0x000fe400078ec0ff */
[----:B------:R-:W-:Y:S02]  /*8fb0*/  LOP3.LUT R48, R8, R145, RZ, 0x3c, !PT ;  /* 0x0000009108307212 */ /* 0x000fe400078e3cff */
[----:B------:R-:W-:Y:S02]  /*8fc0*/  IADD3 R143, P4, R54, 0x60, RZ ;  /* 0x00000060368f7810 */ /* 0x000fe40007f9e0ff */
[----:B------:R-:W-:-:S02]  /*8fd0*/  SHF.R.U64 R10, R10, 0x3, RZ ;  /* 0x000000030a0a7819 */ /* 0x000fc400000012ff */
[----:B------:R-:W-:Y:S02]  /*8fe0*/  LOP3.LUT R8, R153, 0x380, RZ, 0xc0, !PT ;  /* 0x0000038099087812 */ /* 0x000fe400078ec0ff */
[----:B------:R-:W-:Y:S02]  /*8ff0*/  F2FP.BF16.F32.PACK_AB R64, R69, R64 ;  /* 0x000000404540723e */ /* 0x000fe400000010ff */
[----:B------:R-:W-:Y:S02]  /*9000*/  IADD3 R147, P6, R54, 0x4020, RZ ;  /* 0x0000402036937810 */ /* 0x000fe40007fde0ff */
[----:B------:R-:W-:Y:S02]  /*9010*/  F2FP.BF16.F32.PACK_AB R29, R29, R24 ;  /* 0x000000181d1d723e */ /* 0x000fe400000010ff */
[----:B------:R-:W-:Y:S02]  /*9020*/  F2FP.BF16.F32.PACK_AB R96, R101, R96 ;  /* 0x000000606560723e */ /* 0x000fe400000010ff */
[----:B------:R-:W-:-:S02]  /*9030*/  F2FP.BF16.F32.PACK_AB R105, R105, R100 ;  /* 0x000000646969723e */ /* 0x000fc400000010ff */
[----:B------:R-:W-:Y:S02]  /*9040*/  F2FP.BF16.F32.PACK_AB R39, R39, R42 ;  /* 0x0000002a2727723e */ /* 0x000fe400000010ff */
[----:B------:R-:W-:Y:S02]  /*9050*/  F2FP.BF16.F32.PACK_AB R38, R35, R38 ;  /* 0x000000262326723e */ /* 0x000fe400000010ff */
[----:B------:R-:W-:Y:S02]  /*9060*/  F2FP.BF16.F32.PACK_AB R104, R109, R104 ;  /* 0x000000686d68723e */ /* 0x000fe400000010ff */
[----:B------:R-:W-:Y:S02]  /*9070*/  F2FP.BF16.F32.PACK_AB R113, R113, R108 ;  /* 0x0000006c7171723e */ /* 0x000fe400000010ff */
[----:B------:R-:W-:Y:S02]  /*9080*/  SEL R79, R11, R12, P0 ;  /* 0x0000000c0b4f7207 */ /* 0x000fe40000000000 */
[----:B------:R-:W-:-:S02]  /*9090*/  SEL R66, R12, R11, P0 ;  /* 0x0000000b0c427207 */ /* 0x000fc40000000000 */
[----:B------:R-:W-:Y:S02]  /*90a0*/  SEL R89, R56, R65, P0 ;  /* 0x0000004138597207 */ /* 0x000fe40000000000 */
[----:B------:R-:W-:Y:S02]  /*90b0*/  SEL R24, R65, R56, P0 ;  /* 0x0000003841187207 */ /* 0x000fe40000000000 */
[----:B------:R-:W-:Y:S02]  /*90c0*/  F2FP.BF16.F32.PACK_AB R20, R25, R20 ;  /* 0x000000141914723e */ /* 0x000fe400000010ff */
[----:B------:R-:W-:Y:S02]  /*90d0*/  F2FP.BF16.F32.PACK_AB R149, R148, R149 ;  /* 0x000000959495723e */ /* 0x000fe400000010ff */
[----:B------:R-:W-:Y:S02]  /*90e0*/  F2FP.BF16.F32.PACK_AB R128, R91, R128 ;  /* 0x000000805b80723e */ /* 0x000fe400000010ff */
[----:B------:R-:W-:-:S02]  /*90f0*/  F2FP.BF16.F32.PACK_AB R53, R97, R92 ;  /* 0x0000005c6135723e */ /* 0x000fc400000010ff */
[----:B------:R-:W-:Y:S02]  /*9100*/  LOP3.LUT R12, R143, 0x380, RZ, 0xc0, !PT ;  /* 0x000003808f0c7812 */ /* 0x000fe400078ec0ff */
[----:B------:R-:W-:Y:S02]  /*9110*/  LOP3.LUT R56, R10, R141, RZ, 0x3c, !PT ;  /* 0x0000008d0a387212 */ /* 0x000fe400078e3cff */
[----:B------:R-:W-:Y:S02]  /*9120*/  SHF.R.U64 R8, R8, 0x3, RZ ;  /* 0x0000000308087819 */ /* 0x000fe400000012ff */
[----:B------:R-:W-:Y:S02]  /*9130*/  F2FP.BF16.F32.PACK_AB R156, R156, R157 ;  /* 0x0000009d9c9c723e */ /* 0x000fe400000010ff */
[----:B------:R-:W-:Y:S02]  /*9140*/  F2FP.BF16.F32.PACK_AB R155, R154, R155 ;  /* 0x0000009b9a9b723e */ /* 0x000fe400000010ff */
[----:B------:R-:W-:-:S02]  /*9150*/  F2FP.BF16.F32.PACK_AB R45, R45, R40 ;  /* 0x000000282d2d723e */ /* 0x000fc400000010ff */
[----:B------:R-:W-:Y:S02]  /*9160*/  F2FP.BF16.F32.PACK_AB R31, R31, R34 ;  /* 0x000000221f1f723e */ /* 0x000fe400000010ff */
[----:B------:R-:W-:Y:S02]  /*9170*/  SEL R91, R64, R73, P0 ;  /* 0x00000049405b7207 */ /* 0x000fe40000000000 */
[----:B------:R-:W-:Y:S02]  /*9180*/  SEL R25, R73, R64, P0 ;  /* 0x0000004049197207 */ /* 0x000fe40000000000 */
[----:B------:R-:W-:Y:S02]  /*9190*/  LOP3.LUT R10, R147, 0x380, RZ, 0xc0, !PT ;  /* 0x00000380930a7812 */ /* 0x000fe400078ec0ff */
[----:B------:R-:W-:Y:S02]  /*91a0*/  F2FP.BF16.F32.PACK_AB R72, R77, R72 ;  /* 0x000000484d48723e */ /* 0x000fe400000010ff */
[----:B0-----:R-:W-:-:S02]  /*91b0*/  F2FP.BF16.F32.PACK_AB R27, R81, R76 ;  /* 0x0000004c511b723e */ /* 0x001fc400000010ff */
[----:B------:R-:W-:Y:S02]  /*91c0*/  F2FP.BF16.F32.PACK_AB R121, R121, R116 ;  /* 0x000000747979723e */ /* 0x000fe400000010ff */
[----:B------:R-:W-:Y:S02]  /*91d0*/  SEL R103, R96, R105, P0 ;  /* 0x0000006960677207 */ /* 0x000fe40000000000 */
[----:B------:R-:W-:Y:S02]  /*91e0*/  SEL R34, R105, R96, P0 ;  /* 0x0000006069227207 */ /* 0x000fe40000000000 */
[----:B------:R-:W-:Y:S02]  /*91f0*/  SEL R135, R39, R38, P0 ;  /* 0x0000002627877207 */ /* 0x000fe40000000000 */
[----:B------:R-:W-:Y:S01]  /*9200*/  SEL R73, R38, R39, P0 ;  /* 0x0000002726497207 */ /* 0x000fe20000000000 */
[----:B------:R-:W-:Y:S01]  /*9210*/  IMAD.X R39, RZ, RZ, R55, P3 ;  /* 0x000000ffff277224 */ /* 0x000fe200018e0637 */
[----:B------:R-:W-:-:S02]  /*9220*/  F2FP.BF16.F32.PACK_AB R136, R136, R137 ;  /* 0x000000898888723e */ /* 0x000fc400000010ff */
[----:B------:R-:W-:Y:S02]  /*9230*/  F2FP.BF16.F32.PACK_AB R133, R132, R133 ;  /* 0x000000858485723e */ /* 0x000fe400000010ff */
[----:B------:R-:W-:Y:S02]  /*9240*/  SEL R77, R13, R6, P0 ;  /* 0x000000060d4d7207 */ /* 0x000fe40000000000 */
[----:B------:R-:W-:Y:S02]  /*9250*/  SEL R69, R6, R13, P0 ;  /* 0x0000000d06457207 */ /* 0x000fe40000000000 */
[----:B------:R-:W-:Y:S02]  /*9260*/  SEL R105, R104, R113, P0 ;  /* 0x0000007168697207 */ /* 0x000fe40000000000 */
[----:B------:R-:W-:Y:S02]  /*9270*/  SEL R35, R113, R104, P0 ;  /* 0x0000006871237207 */ /* 0x000fe40000000000 */
[----:B------:R-:W-:-:S02]  /*9280*/  F2FP.BF16.F32.PACK_AB R46, R43, R46 ;  /* 0x0000002e2b2e723e */ /* 0x000fc400000010ff */
[----:B------:R-:W-:Y:S02]  /*9290*/  SEL R81, R20, R29, P0 ;  /* 0x0000001d14517207 */ /* 0x000fe40000000000 */
[----:B------:R-:W-:Y:S02]  /*92a0*/  SEL R6, R29, R20, P0 ;  /* 0x000000141d067207 */ /* 0x000fe40000000000 */
[----:B------:R-:W-:Y:S02]  /*92b0*/  SEL R99, R88, R53, P0 ;  /* 0x0000003558637207 */ /* 0x000fe40000000000 */
[----:B------:R-:W-:Y:S01]  /*92c0*/  SEL R33, R53, R88, P0 ;  /* 0x0000005835217207 */ /* 0x000fe20000000000 */
[----:B------:R-:W-:Y:S01]  /*92d0*/  IMAD.X R53, RZ, RZ, R55, P4 ;  /* 0x000000ffff357224 */ /* 0x000fe200020e0637 */
[----:B------:R-:W-:Y:S02]  /*92e0*/  SEL R113, R152, R149, P0 ;  /* 0x0000009598717207 */ /* 0x000fe40000000000 */
[----:B------:R-:W-:-:S02]  /*92f0*/  SEL R50, R149, R152, P0 ;  /* 0x0000009895327207 */ /* 0x000fc40000000000 */
[----:B------:R-:W-:Y:S02]  /*9300*/  SHF.R.U64 R12, R12, 0x3, RZ ;  /* 0x000000030c0c7819 */ /* 0x000fe400000012ff */
[----:B------:R-:W-:Y:S02]  /*9310*/  LOP3.LUT R38, R8, R153, RZ, 0x3c, !PT ;  /* 0x0000009908267212 */ /* 0x000fe400078e3cff */
[----:B------:R-:W-:Y:S02]  /*9320*/  SEL R85, R36, R45, P0 ;  /* 0x0000002d24557207 */ /* 0x000fe40000000000 */
[----:B------:R-:W-:Y:S02]  /*9330*/  SEL R20, R45, R36, P0 ;  /* 0x000000242d147207 */ /* 0x000fe40000000000 */
[----:B------:R-:W-:Y:S02]  /*9340*/  SEL R111, R156, R155, P0 ;  /* 0x0000009b9c6f7207 */ /* 0x000fe40000000000 */
[----:B------:R-:W-:-:S02]  /*9350*/  SEL R58, R155, R156, P0 ;  /* 0x0000009c9b3a7207 */ /* 0x000fc40000000000 */
[----:B------:R-:W-:Y:S02]  /*9360*/  IADD3 R149, P1, R54, 0x4040, RZ ;  /* 0x0000404036957810 */ /* 0x000fe40007f3e0ff */
[----:B------:R-:W-:Y:S02]  /*9370*/  SHF.R.U64 R10, R10, 0x3, RZ ;  /* 0x000000030a0a7819 */ /* 0x000fe400000012ff */
[----:B------:R-:W-:Y:S01]  /*9380*/  SEL R97, R72, R27, P0 ;  /* 0x0000001b48617207 */ /* 0x000fe20000000000 */
[----:B------:R-:W-:Y:S01]  /*9390*/  IMAD.X R43, RZ, RZ, R55, P1 ;  /* 0x000000ffff2b7224 */ /* 0x000fe200008e0637 */
[----:B------:R-:W-:Y:S02]  /*93a0*/  SEL R101, R112, R121, P0 ;  /* 0x0000007970657207 */ /* 0x000fe40000000000 */
[----:B------:R-:W-:Y:S02]  /*93b0*/  SEL R36, R121, R112, P0 ;  /* 0x0000007079247207 */ /* 0x000fe40000000000 */
[----:B------:R-:W-:-:S02]  /*93c0*/  IADD3 R155, P4, R54, 0x8020, RZ ;  /* 0x00008020369b7810 */ /* 0x000fc40007f9e0ff */
[----:B------:R-:W-:Y:S02]  /*93d0*/  SEL R27, R27, R72, P0 ;  /* 0x000000481b1b7207 */ /* 0x000fe40000000000 */
[----:B------:R-:W-:Y:S01]  /*93e0*/  SEL R121, R136, R133, P0 ;  /* 0x0000008588797207 */ /* 0x000fe20000000000 */
[--C-:B------:R-:W-:Y:S01]  /*93f0*/  IMAD.X R29, RZ, RZ, R55.reuse, P4 ;  /* 0x000000ffff1d7224 */ /* 0x100fe200020e0637 */
[----:B------:R-:W-:Y:S02]  /*9400*/  SEL R62, R133, R136, P0 ;  /* 0x00000088853e7207 */ /* 0x000fe40000000000 */
[----:B------:R-:W-:Y:S02]  /*9410*/  MOV R98, R56 ;  /* 0x0000003800627202 */ /* 0x000fe40000000f00 */
[----:B------:R-:W-:Y:S02]  /*9420*/  SEL R133, R47, R46, P0 ;  /* 0x0000002e2f857207 */ /* 0x000fe40000000000 */
[----:B------:R-:W-:Y:S01]  /*9430*/  SEL R72, R46, R47, P0 ;  /* 0x0000002f2e487207 */ /* 0x000fe20000000000 */
[----:B------:R-:W-:Y:S01]  /*9440*/  IMAD.X R47, RZ, RZ, R55, P6 ;  /* 0x000000ffff2f7224 */ /* 0x000fe200030e0637 */
[----:B------:R-:W-:-:S02]  /*9450*/  LOP3.LUT R52, R12, R143, RZ, 0x3c, !PT ;  /* 0x0000008f0c347212 */ /* 0x000fc400078e3cff */
[----:B------:R-:W-:Y:S02]  /*9460*/  MOV R57, R38 ;  /* 0x0000002600397202 */ /* 0x000fe40000000f00 */
[----:B------:R-:W-:Y:S02]  /*9470*/  IADD3 R151, P2, R54, 0x4060, RZ ;  /* 0x0000406036977810 */ /* 0x000fe40007f5e0ff */
[----:B------:R-:W-:Y:S02]  /*9480*/  LOP3.LUT R12, R149, 0x380, RZ, 0xc0, !PT ;  /* 0x00000380950c7812 */ /* 0x000fe400078ec0ff */
[----:B------:R-:W-:Y:S02]  /*9490*/  LOP3.LUT R46, R10, R147, RZ, 0x3c, !PT ;  /* 0x000000930a2e7212 */ /* 0x000fe400078e3cff */
[----:B------:R-:W-:Y:S02]  /*94a0*/  F2FP.BF16.F32.PACK_AB R164, R164, R165 ;  /* 0x000000a5a4a4723e */ /* 0x000fe400000010ff */
[----:B------:R-:W-:-:S02]  /*94b0*/  F2FP.BF16.F32.PACK_AB R163, R162, R163 ;  /* 0x000000a3a2a3723e */ /* 0x000fc400000010ff */
[----:B------:R-:W-:Y:S02]  /*94c0*/  LOP3.LUT R10, R155, 0x380, RZ, 0xc0, !PT ;  /* 0x000003809b0a7812 */ /* 0x000fe400078ec0ff */
[----:B------:R-:W-:Y:S02]  /*94d0*/  SEL R127, R78, R49, P0 ;  /* 0x000000314e7f7207 */ /* 0x000fe40000000000 */
[----:B------:R-:W-:Y:S01]  /*94e0*/  SEL R67, R49, R78, P0 ;  /* 0x0000004e31437207 */ /* 0x000fe20000000000 */
[----:B------:R-:W-:Y:S01]  /*94f0*/  IMAD.X R49, RZ, RZ, R55, P5 ;  /* 0x000000ffff317224 */ /* 0x000fe200028e0637 */
[----:B--2---:R-:W-:Y:S01]  /*9500*/  LOP3.LUT R39, R26, 0x2, RZ, 0x3c, !PT ;  /* 0x000000021a277812 */ /* 0x004fe200078e3cff */
[----:B------:R-:W-:Y:S01]  /*9510*/  SHFL.IDX PT, R117, R117, R26, 0x1c1f ;  /* 0x001c1f1a75757589 */ /* 0x000fe200000e0000 */
[----:B------:R-:W-:Y:S02]  /*9520*/  F2FP.BF16.F32.PACK_AB R160, R160, R161 ;  /* 0x000000a1a0a0723e */ /* 0x000fe400000010ff */
[----:B------:R-:W-:Y:S01]  /*9530*/  F2FP.BF16.F32.PACK_AB R159, R158, R159 ;  /* 0x0000009f9e9f723e */ /* 0x000fe200000010ff */
[----:B------:R-:W0:Y:S01]  /*9540*/  SHFL.IDX PT, R80, R80, R39, 0x1c1f ;  /* 0x001c1f2750507589 */ /* 0x000e2200000e0000 */
[----:B------:R-:W-:-:S02]  /*9550*/  SEL R125, R86, R41, P0 ;  /* 0x00000029567d7207 */ /* 0x000fc40000000000 */
[----:B------:R-:W-:Y:S01]  /*9560*/  SEL R65, R41, R86, P0 ;  /* 0x0000005629417207 */ /* 0x000fe20000000000 */
[----:B------:R-:W-:Y:S01]  /*9570*/  IMAD.X R41, RZ, RZ, R55, P2 ;  /* 0x000000ffff297224 */ /* 0x000fe200010e0637 */
[----:B------:R-:W-:Y:S01]  /*9580*/  LOP3.LUT R14, R151, 0x380, RZ, 0xc0, !PT ;  /* 0x00000380970e7812 */ /* 0x000fe200078ec0ff */
[----:B------:R-:W-:Y:S01]  /*9590*/  SHFL.IDX PT, R115, R115, R26, 0x1c1f ;  /* 0x001c1f1a73737589 */ /* 0x000fe200000e0000 */
[----:B------:R-:W-:Y:S02]  /*95a0*/  SHF.R.U64 R12, R12, 0x3, RZ ;  /* 0x000000030c0c7819 */ /* 0x000fe400000012ff */
[----:B------:R-:W-:Y:S01]  /*95b0*/  SEL R109, R164, R163, P0 ;  /* 0x000000a3a46d7207 */ /* 0x000fe20000000000 */
[----:B------:R-:W1:Y:S01]  /*95c0*/  SHFL.IDX PT, R82, R82, R39, 0x1c1f ;  /* 0x001c1f2752527589 */ /* 0x000e6200000e0000 */
[----:B------:R-:W-:Y:S02]  /*95d0*/  SEL R76, R163, R164, P0 ;  /* 0x000000a4a34c7207 */ /* 0x000fe40000000000 */
[----:B------:R-:W-:Y:S01]  /*95e0*/  IADD3 R157, P5, R54, 0x8040, RZ ;  /* 0x00008040369d7810 */ /* 0x000fe20007fbe0ff */
[----:B------:R-:W-:Y:S01]  /*95f0*/  SHFL.IDX PT, R79, R79, R26, 0x1c1f ;  /* 0x001c1f1a4f4f7589 */ /* 0x000fe200000e0000 */
[----:B------:R-:W-:-:S02]  /*9600*/  SHF.R.U64 R10, R10, 0x3, RZ ;  /* 0x000000030a0a7819 */ /* 0x000fc400000012ff */
[C---:B------:R-:W-:Y:S01]  /*9610*/  IADD3 R163, P2, R54.reuse, 0xc020, RZ ;  /* 0x0000c02036a37810 */ /* 0x040fe20007f5e0ff */
[----:B------:R-:W2:Y:S01]  /*9620*/  SHFL.IDX PT, R66, R66, R39, 0x1c1f ;  /* 0x001c1f2742427589 */ /* 0x000ea200000e0000 */
[----:B------:R-:W-:Y:S02]  /*9630*/  IADD3 R165, P3, R54, 0xc040, RZ ;  /* 0x0000c04036a57810 */ /* 0x000fe40007f7e0ff */
[----:B------:R-:W-:Y:S01]  /*9640*/  SEL R107, R160, R159, P0 ;  /* 0x0000009fa06b7207 */ /* 0x000fe20000000000 */
[----:B------:R-:W-:Y:S01]  /*9650*/  SHFL.IDX PT, R109, R109, R26, 0x1c1f ;  /* 0x001c1f1a6d6d7589 */ /* 0x000fe200000e0000 */
[----:B------:R-:W-:Y:S01]  /*9660*/  SEL R63, R159, R160, P0 ;  /* 0x000000a09f3f7207 */ /* 0x000fe20000000000 */
[--C-:B------:R-:W-:Y:S01]  /*9670*/  IMAD.X R11, RZ, RZ, R55.reuse, P3 ;  /* 0x000000ffff0b7224 */ /* 0x100fe200018e0637 */
[----:B------:R-:W-:Y:S01]  /*9680*/  SHF.R.U64 R14, R14, 0x3, RZ ;  /* 0x000000030e0e7819 */ /* 0x000fe200000012ff */
[----:B------:R-:W3:Y:S01]  /*9690*/  SHFL.IDX PT, R76, R76, R39, 0x1c1f ;  /* 0x001c1f274c4c7589 */ /* 0x000ee200000e0000 */
[----:B------:R-:W-:Y:S01]  /*96a0*/  LOP3.LUT R42, R12, R149, RZ, 0x3c, !PT ;  /* 0x000000950c2a7212 */ /* 0x000fe200078e3cff */
[----:B------:R-:W-:Y:S01]  /*96b0*/  IMAD.X R13, RZ, RZ, R55, P2 ;  /* 0x000000ffff0d7224 */ /* 0x000fe200010e0637 */
[----:B------:R-:W-:Y:S01]  /*96c0*/  IADD3 R159, P6, R54, 0x8060, RZ ;  /* 0x00008060369f7810 */ /* 0x000fe20007fde0ff */
[----:B------:R-:W-:Y:S01]  /*96d0*/  SHFL.IDX PT, R75, R75, R26, 0x1c1f ;  /* 0x001c1f1a4b4b7589 */ /* 0x000fe200000e0000 */
[----:B------:R-:W-:-:S02]  /*96e0*/  LOP3.LUT R12, R157, 0x380, RZ, 0xc0, !PT ;  /* 0x000003809d0c7812 */ /* 0x000fc400078ec0ff */
[----:B------:R-:W-:Y:S01]  /*96f0*/  LOP3.LUT R28, R10, R155, RZ, 0x3c, !PT ;  /* 0x0000009b0a1c7212 */ /* 0x000fe200078e3cff */
[----:B------:R-:W-:Y:S01]  /*9700*/  SHFL.IDX PT, R77, R77, R26, 0x1c1f ;  /* 0x001c1f1a4d4d7589 */ /* 0x000fe200000e0000 */
[----:B------:R-:W-:Y:S02]  /*9710*/  LOP3.LUT R10, R163, 0x380, RZ, 0xc0, !PT ;  /* 0x00000380a30a7812 */ /* 0x000fe400078ec0ff */
[C---:B------:R-:W-:Y:S01]  /*9720*/  IADD3 R161, P1, R54.reuse, 0xc000, RZ ;  /* 0x0000c00036a17810 */ /* 0x040fe20007f3e0ff */
[----:B------:R-:W-:Y:S01]  /*9730*/  SHFL.IDX PT, R81, R81, R26, 0x1c1f ;  /* 0x001c1f1a51517589 */ /* 0x000fe200000e0000 */
[----:B------:R-:W-:Y:S02]  /*9740*/  LOP3.LUT R78, R165, 0x380, RZ, 0xc0, !PT ;  /* 0x00000380a54e7812 */ /* 0x000fe400078ec0ff */
[----:B------:R-:W-:Y:S01]  /*9750*/  IADD3 R167, P4, R54, 0xc060, RZ ;  /* 0x0000c06036a77810 */ /* 0x000fe20007f9e0ff */
[----:B------:R-:W-:Y:S01]  /*9760*/  IMAD.X R45, RZ, RZ, R55, P1 ;  /* 0x000000ffff2d7224 */ /* 0x000fe200008e0637 */
[----:B------:R-:W-:Y:S01]  /*9770*/  LOP3.LUT R40, R14, R151, RZ, 0x3c, !PT ;  /* 0x000000970e287212 */ /* 0x000fe200078e3cff */
[----:B------:R-:W-:Y:S01]  /*9780*/  SHFL.IDX PT, R107, R107, R26, 0x1c1f ;  /* 0x001c1f1a6b6b7589 */ /* 0x000fe200000e0000 */
[----:B------:R-:W-:-:S02]  /*9790*/  LOP3.LUT R14, R159, 0x380, RZ, 0xc0, !PT ;  /* 0x000003809f0e7812 */ /* 0x000fc400078ec0ff */
[----:B------:R-:W-:Y:S01]  /*97a0*/  SHF.R.U64 R12, R12, 0x3, RZ ;  /* 0x000000030c0c7819 */ /* 0x000fe200000012ff */
[----:B------:R-:W-:Y:S01]  /*97b0*/  SHFL.IDX PT, R6, R6, R39, 0x1c1f ;  /* 0x001c1f2706067589 */ /* 0x000fe200000e0000 */
[----:B------:R-:W-:Y:S02]  /*97c0*/  LOP3.LUT R9, R54, 0x380, RZ, 0xc0, !PT ;  /* 0x0000038036097812 */ /* 0x000fe400078ec0ff */
[----:B------:R-:W-:Y:S01]  /*97d0*/  SHF.R.U64 R10, R10, 0x3, RZ ;  /* 0x000000030a0a7819 */ /* 0x000fe200000012ff */
[----:B------:R-:W-:Y:S01]  /*97e0*/  SHFL.IDX PT, R83, R83, R26, 0x1c1f ;  /* 0x001c1f1a53537589 */ /* 0x000fe200000e0000 */
[----:B------:R-:W-:Y:S02]  /*97f0*/  LOP3.LUT R8, R161, 0x380, RZ, 0xc0, !PT ;  /* 0x00000380a1087812 */ /* 0x000fe400078ec0ff */
[----:B------:R-:W-:Y:S01]  /*9800*/  SHF.R.U64 R78, R78, 0x3, RZ ;  /* 0x000000034e4e7819 */ /* 0x000fe200000012ff */
[----:B------:R-:W-:Y:S01]  /*9810*/  SHFL.IDX PT, R111, R111, R26, 0x1c1f ;  /* 0x001c1f1a6f6f7589 */ /* 0x000fe200000e0000 */
[----:B------:R-:W-:-:S02]  /*9820*/  SEL R137, R31, R30, P0 ;  /* 0x0000001e1f897207 */ /* 0x000fc40000000000 */
[----:B------:R-:W-:Y:S01]  /*9830*/  SEL R74, R30, R31, P0 ;  /* 0x0000001f1e4a7207 */ /* 0x000fe20000000000 */
[----:B------:R4:W-:Y:S01]  /*9840*/  SHFL.IDX PT, R38, R7, R39, 0x1c1f ;  /* 0x001c1f2707267589 */ /* 0x0009e200000e0000 */
[----:B------:R-:W-:Y:S01]  /*9850*/  LOP3.LUT R84, R167, 0x380, RZ, 0xc0, !PT ;  /* 0x00000380a7547812 */ /* 0x000fe200078ec0ff */
[----:B------:R-:W-:Y:S01]  /*9860*/  IMAD.X R31, RZ, RZ, R55, P5 ;  /* 0x000000ffff1f7224 */ /* 0x000fe200028e0637 */
[----:B------:R-:W-:Y:S01]  /*9870*/  SHF.R.U64 R14, R14, 0x3, RZ ;  /* 0x000000030e0e7819 */ /* 0x000fe200000012ff */
[----:B------:R-:W-:Y:S01]  /*9880*/  SHFL.IDX PT, R58, R58, R39, 0x1c1f ;  /* 0x001c1f273a3a7589 */ /* 0x000fe200000e0000 */
[----:B------:R-:W-:Y:S02]  /*9890*/  LOP3.LUT R30, R12, R157, RZ, 0x3c, !PT ;  /* 0x0000009d0c1e7212 */ /* 0x000fe400078e3cff */
[----:B------:R-:W-:Y:S01]  /*98a0*/  SHF.R.U64 R9, R9, 0x3, RZ ;  /* 0x0000000309097819 */ /* 0x000fe200000012ff */
[----:B------:R-:W-:Y:S01]  /*98b0*/  SHFL.IDX PT, R85, R85, R26, 0x1c1f ;  /* 0x001c1f1a55557589 */ /* 0x000fe200000e0000 */
[----:B------:R-:W-:Y:S01]  /*98c0*/  LOP3.LUT R12, R10, R163, RZ, 0x3c, !PT ;  /* 0x000000a30a0c7212 */ /* 0x000fe200078e3cff */
[----:B----4-:R-:W-:Y:S01]  /*98d0*/  IMAD.U32 R7, RZ, RZ, UR7 ;  /* 0x00000007ff077e24 */ /* 0x010fe2000f8e00ff */
[----:B------:R-:W-:Y:S01]  /*98e0*/  SHF.R.U64 R8, R8, 0x3, RZ ;  /* 0x0000000308087819 */ /* 0x000fe200000012ff */
[----:B------:R-:W-:Y:S01]  /*98f0*/  SHFL.IDX PT, R113, R113, R26, 0x1c1f ;  /* 0x001c1f1a71717589 */ /* 0x000fe200000e0000 */
[----:B------:R-:W-:-:S02]  /*9900*/  LOP3.LUT R10, R78, R165, RZ, 0x3c, !PT ;  /* 0x000000a54e0a7212 */ /* 0x000fc400078e3cff */
[----:B------:R-:W-:Y:S01]  /*9910*/  SEL R123, R128, R15, P0 ;  /* 0x0000000f807b7207 */ /* 0x000fe20000000000 */
[----:B------:R-:W-:Y:S01]  /*9920*/  SHFL.IDX PT, R20, R20, R39, 0x1c1f ;  /* 0x001c1f2714147589 */ /* 0x000fe200000e0000 */
[----:B------:R-:W-:Y:S01]  /*9930*/  SEL R64, R15, R128, P0 ;  /* 0x000000800f407207 */ /* 0x000fe20000000000 */
[--C-:B------:R-:W-:Y:S01]  /*9940*/  IMAD.X R15, RZ, RZ, R55.reuse, P6 ;  /* 0x000000ffff0f7224 */ /* 0x100fe200030e0637 */
[----:B------:R-:W-:Y:S01]  /*9950*/  SHF.R.U64 R84, R84, 0x3, RZ ;  /* 0x0000000354547819 */ /* 0x000fe200000012ff */
[----:B------:R-:W-:Y:S01]  /*9960*/  SHFL.IDX PT, R50, R50, R39, 0x1c1f ;  /* 0x001c1f2732327589 */ /* 0x000fe200000e0000 */
[----:B------:R-:W-:Y:S02]  /*9970*/  LOP3.LUT R14, R14, R159, RZ, 0x3c, !PT ;  /* 0x0000009f0e0e7212 */ /* 0x000fe400078e3cff */
[----:B------:R-:W-:Y:S01]  /*9980*/  LOP3.LUT R54, R9, R54, RZ, 0x3c, !PT ;  /* 0x0000003609367212 */ /* 0x000fe200078e3cff */
[----:B------:R-:W-:Y:S01]  /*9990*/  IMAD.X R9, RZ, RZ, R55, P4 ;  /* 0x000000ffff097224 */ /* 0x000fe200020e0637 */
[----:B------:R-:W-:Y:S01]  /*99a0*/  LOP3.LUT R44, R8, R161, RZ, 0x3c, !PT ;  /* 0x000000a1082c7212 */ /* 0x000fe200078e3cff */
[----:B------:R-:W-:Y:S01]  /*99b0*/  SHFL.IDX PT, R87, R87, R26, 0x1c1f ;  /* 0x001c1f1a57577589 */ /* 0x000fe200000e0000 */
[----:B------:R-:W-:-:S02]  /*99c0*/  MOV R92, R46 ;  /* 0x0000002e005c7202 */ /* 0x000fc40000000f00 */
[----:B------:R-:W-:Y:S01]  /*99d0*/  LOP3.LUT R8, R84, R167, RZ, 0x3c, !PT ;  /* 0x000000a754087212 */ /* 0x000fe200078e3cff */
[----:B------:R-:W-:Y:S01]  /*99e0*/  SHFL.IDX PT, R119, R119, R26, 0x1c1f ;  /* 0x001c1f1a77777589 */ /* 0x000fe200000e0000 */
[----:B------:R-:W-:Y:S02]  /*99f0*/  MOV R46, R10 ;  /* 0x0000000a002e7202 */ /* 0x000fe40000000f00 */
[----:B------:R-:W-:Y:S01]  /*9a00*/  MOV R94, R48 ;  /* 0x00000030005e7202 */ /* 0x000fe20000000f00 */
[----:B------:R-:W4:Y:S01]  /*9a10*/  SHFL.IDX PT, R10, R71, R39, 0x1c1f ;  /* 0x001c1f27470a7589 */ /* 0x000f2200000e0000 */
[----:B------:R-:W-:Y:S02]  /*9a20*/  MOV R49, R14 ;  /* 0x0000000e00317202 */ /* 0x000fe40000000f00 */
[----:B------:R-:W-:Y:S01]  /*9a30*/  MOV R47, R8 ;  /* 0x00000008002f7202 */ /* 0x000fe20000000f00 */
[----:B------:R-:W4:Y:S01]  /*9a40*/  SHFL.IDX PT, R14, R69, R39, 0x1c1f ;  /* 0x001c1f27450e7589 */ /* 0x000f2200000e0000 */
[----:B0-----:R-:W-:-:S02]  /*9a50*/  SEL R9, R117, R80, P0 ;  /* 0x0000005075097207 */ /* 0x001fc40000000000 */
[----:B------:R-:W-:Y:S01]  /*9a60*/  SEL R11, R80, R117, P0 ;  /* 0x00000075500b7207 */ /* 0x000fe20000000000 */
[----:B------:R-:W-:Y:S01]  /*9a70*/  SHFL.IDX PT, R89, R89, R26, 0x1c1f ;  /* 0x001c1f1a59597589 */ /* 0x000fe200000e0000 */
[----:B------:R-:W-:Y:S02]  /*9a80*/  MOV R44, R44 ;  /* 0x0000002c002c7202 */ /* 0x000fe40000000f00 */
[----:B------:R-:W-:Y:S01]  /*9a90*/  MOV R100, R60 ;  /* 0x0000003c00647202 */ /* 0x000fe20000000f00 */
[----:B------:R-:W0:Y:S01]  /*9aa0*/  SHFL.IDX PT, R80, R63, R39, 0x1c1f ;  /* 0x001c1f273f507589 */ /* 0x000e2200000e0000 */
[----:B------:R-:W-:Y:S02]  /*9ab0*/  MOV R45, R12 ;  /* 0x0000000c002d7202 */ /* 0x000fe40000000f00 */
[----:B------:R-:W-:Y:S01]  /*9ac0*/  MOV R61, R40 ;  /* 0x00000028003d7202 */ /* 0x000fe20000000f00 */
[----:B------:R-:W-:Y:S01]  /*9ad0*/  SHFL.IDX PT, R121, R121, R26, 0x1c1f ;  /* 0x001c1f1a79797589 */ /* 0x000fe200000e0000 */
[----:B-1----:R-:W-:-:S02]  /*9ae0*/  SEL R13, R115, R82, P0 ;  /* 0x00000052730d7207 */ /* 0x002fc40000000000 */
[----:B------:R-:W-:Y:S01]  /*9af0*/  SEL R15, R82, R115, P0 ;  /* 0x00000073520f7207 */ /* 0x000fe20000000000 */
[----:B------:R-:W-:Y:S01]  /*9b00*/  SHFL.IDX PT, R40, R21, R39, 0x1c1f ;  /* 0x001c1f2715287589 */ /* 0x000fe200000e0000 */
[----:B------:R-:W-:Y:S02]  /*9b10*/  MOV R90, R42 ;  /* 0x0000002a005a7202 */ /* 0x000fe40000000f00 */
[----:B------:R-:W-:Y:S01]  /*9b20*/  MOV R96, R52 ;  /* 0x0000003400607202 */ /* 0x000fe20000000f00 */
[----:B------:R-:W-:Y:S01]  /*9b30*/  SHFL.IDX PT, R82, R59, R39, 0x1c1f ;  /* 0x001c1f273b527589 */ /* 0x000fe200000e0000 */
[----:B------:R-:W-:Y:S02]  /*9b40*/  MOV R102, R54 ;  /* 0x0000003600667202 */ /* 0x000fe40000000f00 */
[----:B------:R-:W-:Y:S01]  /*9b50*/  MOV R55, R28 ;  /* 0x0000001c00377202 */ /* 0x000fe20000000f00 */
[----:B------:R1:W-:Y:S01]  /*9b60*/  SHFL.IDX PT, R42, R24, R39, 0x1c1f ;  /* 0x001c1f27182a7589 */ /* 0x0003e200000e0000 */
[----:B------:R-:W-:-:S02]  /*9b70*/  MOV R53, R30 ;  /* 0x0000001e00357202 */ /* 0x000fc40000000f00 */
[----:B--2---:R-:W-:Y:S01]  /*9b80*/  SEL R28, R79, R66, P0 ;  /* 0x000000424f1c7207 */ /* 0x004fe20000000000 */
[----:B------:R-:W-:Y:S01]  /*9b90*/  SHFL.IDX PT, R62, R62, R39, 0x1c1f ;  /* 0x001c1f273e3e7589 */ /* 0x000fe200000e0000 */
[----:B------:R-:W-:Y:S02]  /*9ba0*/  SEL R30, R66, R79, P0 ;  /* 0x0000004f421e7207 */ /* 0x000fe40000000000 */
[----:B---3--:R-:W-:Y:S01]  /*9bb0*/  SEL R29, R109, R76, P0 ;  /* 0x0000004c6d1d7207 */ /* 0x008fe20000000000 */
[----:B------:R-:W-:Y:S01]  /*9bc0*/  SHFL.IDX PT, R91, R91, R26, 0x1c1f ;  /* 0x001c1f1a5b5b7589 */ /* 0x000fe200000e0000 */
[----:B------:R-:W-:Y:S02]  /*9bd0*/  SEL R31, R76, R109, P0 ;  /* 0x0000006d4c1f7207 */ /* 0x000fe40000000000 */
[----:B----4-:R-:W-:Y:S01]  /*9be0*/  SEL R8, R75, R10, P0 ;  /* 0x0000000a4b087207 */ /* 0x010fe20000000000 */
[----:B------:R-:W-:Y:S01]  /*9bf0*/  SHFL.IDX PT, R123, R123, R26, 0x1c1f ;  /* 0x001c1f1a7b7b7589 */ /* 0x000fe200000e0000 */
[----:B------:R-:W-:-:S02]  /*9c00*/  SEL R10, R10, R75, P0 ;  /* 0x0000004b0a0a7207 */ /* 0x000fc40000000000 */
[----:B------:R-:W-:Y:S01]  /*9c10*/  SEL R12, R77, R14, P0 ;  /* 0x0000000e4d0c7207 */ /* 0x000fe20000000000 */
[----:B------:R-:W-:Y:S01]  /*9c20*/  BAR.SYNC.DEFER_BLOCKING 0x1, 0x100 ;  /* 0x0044000000007b1d */ /* 0x000fe20000010000 */
[----:B------:R-:W-:Y:S02]  /*9c30*/  SEL R14, R14, R77, P0 ;  /* 0x0000004d0e0e7207 */ /* 0x000fe40000000000 */
[----:B-1----:R-:W-:Y:S02]  /*9c40*/  SEL R24, R81, R6, P0 ;  /* 0x0000000651187207 */ /* 0x002fe40000000000 */
[----:B------:R-:W-:Y:S01]  /*9c50*/  PLOP3.LUT P2, PT, PT, PT, UP0, 0x80, 0x0 ;  /* 0x000000000000781c */ /* 0x000fe20003f4f008 */
[----:B------:R0:W-:Y:S04]  /*9c60*/  SHFL.IDX PT, R48, R25, R39, 0x1c1f ;  /* 0x001c1f2719307589 */ /* 0x0001e800000e0000 */
[----:B------:R-:W-:Y:S04]  /*9c70*/  SHFL.IDX PT, R64, R64, R39, 0x1c1f ;  /* 0x001c1f2740407589 */ /* 0x000fe800000e0000 */
[----:B------:R-:W-:Y:S01]  /*9c80*/  SHFL.IDX PT, R97, R97, R26, 0x1c1f ;  /* 0x001c1f1a61617589 */ /* 0x000fe200000e0000 */
[----:B0-----:R-:W-:-:S03]  /*9c90*/  SEL R25, R107, R80, P0 ;  /* 0x000000506b197207 */ /* 0x001fc60000000000 */
[----:B------:R-:W-:Y:S04]  /*9ca0*/  SHFL.IDX PT, R125, R125, R26, 0x1c1f ;  /* 0x001c1f1a7d7d7589 */ /* 0x000fe800000e0000 */
[----:B------:R0:W-:Y:S04]  /*9cb0*/  SHFL.IDX PT, R52, R27, R39, 0x1c1f ;  /* 0x001c1f271b347589 */ /* 0x0001e800000e0000 */
[----:B------:R-:W1:Y:S04]  /*9cc0*/  SHFL.IDX PT, R84, R65, R39, 0x1c1f ;  /* 0x001c1f2741547589 */ /* 0x000e6800000e0000 */
[----:B------:R-:W-:Y:S01]  /*9cd0*/  SHFL.IDX PT, R95, R95, R26, 0x1c1f ;  /* 0x001c1f1a5f5f7589 */ /* 0x000fe200000e0000 */
[----:B0-----:R-:W-:-:S03]  /*9ce0*/  SEL R27, R80, R107, P0 ;  /* 0x0000006b501b7207 */ /* 0x001fc60000000000 */
[----:B------:R-:W-:Y:S04]  /*9cf0*/  SHFL.IDX PT, R127, R127, R26, 0x1c1f ;  /* 0x001c1f1a7f7f7589 */ /* 0x000fe800000e0000 */
[----:B------:R0:W-:Y:S04]  /*9d00*/  SHFL.IDX PT, R54, R32, R39, 0x1c1f ;  /* 0x001c1f2720367589 */ /* 0x0001e800000e0000 */
[----:B------:R-:W-:Y:S04]  /*9d10*/  SHFL.IDX PT, R86, R67, R39, 0x1c1f ;  /* 0x001c1f2743567589 */ /* 0x000fe800000e0000 */
[----:B------:R-:W-:Y:S01]  /*9d20*/  SHFL.IDX PT, R99, R99, R26, 0x1c1f ;  /* 0x001c1f1a63637589 */ /* 0x000fe200000e0000 */
[----:B0-----:R-:W-:-:S03]  /*9d30*/  SEL R32, R83, R38, P0 ;  /* 0x0000002653207207 */ /* 0x001fc60000000000 */
[----:B------:R-:W-:Y:S01]  /*9d40*/  SHFL.IDX PT, R129, R129, R26, 0x1c1f ;  /* 0x001c1f1a81817589 */ /* 0x000fe200000e0000 */
[----:B-1----:R-:W-:Y:S02]  /*9d50*/  SEL R41, R125, R84, P0 ;  /* 0x000000547d297207 */ /* 0x002fe40000000000 */
[----:B------:R-:W-:Y:S01]  /*9d60*/  SEL R43, R84, R125, P0 ;  /* 0x0000007d542b7207 */ /* 0x000fe20000000000 */
[----:B------:R0:W-:Y:S04]  /*9d70*/  SHFL.IDX PT, R56, R33, R39, 0x1c1f ;  /* 0x001c1f2721387589 */ /* 0x0001e800000e0000 */
[----:B------:R-:W-:Y:S04]  /*9d80*/  SHFL.IDX PT, R68, R68, R39, 0x1c1f ;  /* 0x001c1f2744447589 */ /* 0x000fe800000e0000 */
[----:B------:R-:W-:Y:S01]  /*9d90*/  SHFL.IDX PT, R103, R103, R26, 0x1c1f ;  /* 0x001c1f1a67677589 */ /* 0x000fe200000e0000 */
[----:B0-----:R-:W-:-:S03]  /*9da0*/  SEL R33, R111, R58, P0 ;  /* 0x0000003a6f217207 */ /* 0x001fc60000000000 */
[----:B------:R-:W-:Y:S04]  /*9db0*/  SHFL.IDX PT, R105, R105, R26, 0x1c1f ;  /* 0x001c1f1a69697589 */ /* 0x000fe800000e0000 */
[----:B------:R-:W-:Y:S04]  /*9dc0*/  SHFL.IDX PT, R131, R131, R26, 0x1c1f ;  /* 0x001c1f1a83837589 */ /* 0x000fe800000e0000 */
[----:B------:R0:W-:Y:S04]  /*9dd0*/  SHFL.IDX PT, R60, R34, R39, 0x1c1f ;  /* 0x001c1f27223c7589 */ /* 0x0001e800000e0000 */
[----:B------:R1:W-:Y:S04]  /*9de0*/  SHFL.IDX PT, R66, R35, R39, 0x1c1f ;  /* 0x001c1f2723427589 */ /* 0x0003e800000e0000 */
[----:B------:R-:W-:Y:S01]  /*9df0*/  SHFL.IDX PT, R70, R70, R39, 0x1c1f ;  /* 0x001c1f2746467589 */ /* 0x000fe200000e0000 */
[----:B0-----:R-:W-:-:S03]  /*9e00*/  SEL R34, R38, R83, P0 ;  /* 0x0000005326227207 */ /* 0x001fc60000000000 */
[----:B------:R-:W-:Y:S01]  /*9e10*/  SHFL.IDX PT, R101, R101, R26, 0x1c1f ;  /* 0x001c1f1a65657589 */ /* 0x000fe200000e0000 */
[----:B------:R-:W-:Y:S02]  /*9e20*/  SEL R38, R48, R91, P0 ;  /* 0x0000005b30267207 */ /* 0x000fe40000000000 */
[----:B-1----:R-:W-:Y:S01]  /*9e30*/  SEL R35, R58, R111, P0 ;  /* 0x0000006f3a237207 */ /* 0x002fe20000000000 */
        /* <DEDUP_REMOVED lines=8> */
[----:B------:R2:W-:Y:S01]  /*9ec0*/  SHFL.IDX PT, R137, R137, R26, 0x1c1f ;  /* 0x001c1f1a89897589 */ /* 0x0005e200000e0000 */
[----:B0-----:R-:W-:-:S03]  /*9ed0*/  SEL R37, R123, R64, P0 ;  /* 0x000000407b257207 */ /* 0x001fc60000000000 */
[----:B------:R0:W3:Y:S01]  /*9ee0*/  SHFL.IDX PT, R74, R74, R39, 0x1c1f ;  /* 0x001c1f274a4a7589 */ /* 0x0000e200000e0000 */
[----:B-1----:R-:W-:Y:S02]  /*9ef0*/  SEL R65, R133, R72, P0 ;  /* 0x0000004885417207 */ /* 0x002fe40000000000 */
[----:B------:R-:W-:Y:S01]  /*9f00*/  SEL R67, R72, R133, P0 ;  /* 0x0000008548437207 */ /* 0x000fe20000000000 */
[----:B------:R1:W-:Y:S01]  /*9f10*/  STSM.16.M88.4 [R102], R8 ;  /* 0x0000000866007844 */ /* 0x0003e20000000200 */
[----:B--2---:R-:W-:Y:S01]  /*9f20*/  SEL R26, R6, R81, P0 ;  /* 0x00000051061a7207 */ /* 0x004fe20000000000 */
[----:B------:R-:W-:Y:S02]  /*9f30*/  IMAD.U32 R6, RZ, RZ, UR6 ;  /* 0x00000006ff067e24 */ /* 0x000fe4000f8e00ff */
[----:B------:R2:W-:Y:S01]  /*9f40*/  STSM.16.M88.4 [R100], R12 ;  /* 0x0000000c64007844 */ /* 0x0005e20000000200 */
[----:B------:R-:W-:Y:S01]  /*9f50*/  ULDC.64 UR6, c[0x0][0xc08] ;  /* 0x0003020000067ab9 */ /* 0x000fe20000000a00 */
[----:B0-----:R-:W-:Y:S01]  /*9f60*/  SEL R39, R64, R123, P0 ;  /* 0x0000007b40277207 */ /* 0x001fe20000000000 */
[----:B------:R-:W-:Y:S01]  /*9f70*/  ULDC UR8, c[0x0][0xa88] ;  /* 0x0002a20000087ab9 */ /* 0x000fe20000000800 */
[----:B------:R0:W-:Y:S01]  /*9f80*/  STSM.16.M88.4 [R98], R28 ;  /* 0x0000001c62007844 */ /* 0x0001e20000000200 */
[----:B------:R-:W-:Y:S01]  /*9f90*/  SEL R64, R105, R66, P0 ;  /* 0x0000004269407207 */ /* 0x000fe20000000000 */
[----:B------:R-:W4:Y:S01]  /*9fa0*/  LDC R81, c[0x0][0xbe8] ;  /* 0x0002fa00ff517b82 */ /* 0x000f220000000800 */
[----:B------:R-:W-:Y:S01]  /*9fb0*/  SEL R66, R66, R105, P0 ;  /* 0x0000006942427207 */ /* 0x000fe20000000000 */
[----:B------:R-:W-:Y:S01]  /*9fc0*/  STSM.16.M88.4 [R96], R24 ;  /* 0x0000001860007844 */ /* 0x000fe20000000200 */
[----:B-1----:R-:W-:-:S03]  /*9fd0*/  SEL R8, R85, R20, P0 ;  /* 0x0000001455087207 */ /* 0x002fc60000000000 */
[----:B------:R-:W-:Y:S01]  /*9fe0*/  STSM.16.M88.4 [R94], R32 ;  /* 0x000000205e007844 */ /* 0x000fe20000000200 */
[----:B------:R-:W-:Y:S02]  /*9ff0*/  SEL R10, R20, R85, P0 ;  /* 0x00000055140a7207 */ /* 0x000fe40000000000 */
[----:B------:R-:W-:Y:S02]  /*a000*/  SEL R9, R113, R50, P0 ;  /* 0x0000003271097207 */ /* 0x000fe40000000000 */
[----:B------:R-:W-:Y:S02]  /*a010*/  SEL R11, R50, R113, P0 ;  /* 0x00000071320b7207 */ /* 0x000fe40000000000 */
[----:B--2---:R-:W-:Y:S02]  /*a020*/  SEL R12, R87, R40, P0 ;  /* 0x00000028570c7207 */ /* 0x004fe40000000000 */
[----:B------:R-:W-:Y:S01]  /*a030*/  SEL R14, R40, R87, P0 ;  /* 0x00000057280e7207 */ /* 0x000fe20000000000 */
[----:B------:R1:W-:Y:S01]  /*a040*/  STSM.16.M88.4 [R92], R8 ;  /* 0x000000085c007844 */ /* 0x0003e20000000200 */
[----:B------:R-:W-:-:S02]  /*a050*/  SEL R13, R119, R82, P0 ;  /* 0x00000052770d7207 */ /* 0x000fc40000000000 */
[----:B------:R-:W-:Y:S02]  /*a060*/  SEL R15, R82, R119, P0 ;  /* 0x00000077520f7207 */ /* 0x000fe40000000000 */
[----:B0-----:R-:W-:Y:S02]  /*a070*/  SEL R28, R89, R42, P0 ;  /* 0x0000002a591c7207 */ /* 0x001fe40000000000 */
[----:B------:R-:W-:Y:S01]  /*a080*/  SEL R30, R42, R89, P0 ;  /* 0x000000592a1e7207 */ /* 0x000fe20000000000 */
[----:B------:R0:W-:Y:S01]  /*a090*/  STSM.16.M88.4 [R90], R12 ;  /* 0x0000000c5a007844 */ /* 0x0001e20000000200 */
[----:B------:R-:W-:Y:S02]  /*a0a0*/  SEL R29, R121, R62, P0 ;  /* 0x0000003e791d7207 */ /* 0x000fe40000000000 */
[----:B------:R-:W-:Y:S02]  /*a0b0*/  SEL R31, R62, R121, P0 ;  /* 0x000000793e1f7207 */ /* 0x000fe40000000000 */
[----:B------:R-:W-:-:S02]  /*a0c0*/  SEL R40, R97, R52, P0 ;  /* 0x0000003461287207 */ /* 0x000fc40000000000 */
[----:B------:R-:W-:Y:S01]  /*a0d0*/  SEL R42, R52, R97, P0 ;  /* 0x00000061342a7207 */ /* 0x000fe20000000000 */
[----:B------:R-:W-:Y:S01]  /*a0e0*/  STSM.16.M88.4 [R61], R28 ;  /* 0x0000001c3d007844 */ /* 0x000fe20000000200 */
[----:B-1----:R-:W-:Y:S02]  /*a0f0*/  SEL R8, R95, R54, P0 ;  /* 0x000000365f087207 */ /* 0x002fe40000000000 */
[----:B------:R-:W-:Y:S01]  /*a100*/  SEL R10, R54, R95, P0 ;  /* 0x0000005f360a7207 */ /* 0x000fe20000000000 */
[----:B------:R-:W-:Y:S01]  /*a110*/  STSM.16.M88.4 [R57], R36 ;  /* 0x0000002439007844 */ /* 0x000fe20000000200 */
[----:B------:R-:W-:Y:S02]  /*a120*/  SEL R9, R127, R86, P0 ;  /* 0x000000567f097207 */ /* 0x000fe40000000000 */
[----:B------:R-:W-:Y:S01]  /*a130*/  SEL R11, R86, R127, P0 ;  /* 0x0000007f560b7207 */ /* 0x000fe20000000000 */
[----:B------:R-:W-:Y:S01]  /*a140*/  STSM.16.M88.4 [R55], R40 ;  /* 0x0000002837007844 */ /* 0x000fe20000000200 */
[----:B0-----:R-:W-:-:S02]  /*a150*/  SEL R12, R99, R56, P0 ;  /* 0x00000038630c7207 */ /* 0x001fc40000000000 */
[----:B------:R-:W-:Y:S01]  /*a160*/  SEL R14, R56, R99, P0 ;  /* 0x00000063380e7207 */ /* 0x000fe20000000000 */
[----:B------:R0:W-:Y:S01]  /*a170*/  STSM.16.M88.4 [R53], R8 ;  /* 0x0000000835007844 */ /* 0x0001e20000000200 */
[----:B------:R-:W-:Y:S02]  /*a180*/  SEL R13, R129, R68, P0 ;  /* 0x00000044810d7207 */ /* 0x000fe40000000000 */
[----:B------:R-:W-:Y:S02]  /*a190*/  SEL R15, R68, R129, P0 ;  /* 0x00000081440f7207 */ /* 0x000fe40000000000 */
[----:B------:R-:W-:Y:S02]  /*a1a0*/  SEL R24, R103, R60, P0 ;  /* 0x0000003c67187207 */ /* 0x000fe40000000000 */
[----:B------:R-:W-:Y:S01]  /*a1b0*/  SEL R26, R60, R103, P0 ;  /* 0x000000673c1a7207 */ /* 0x000fe20000000000 */
[----:B------:R-:W-:Y:S01]  /*a1c0*/  STSM.16.M88.4 [R49], R12 ;  /* 0x0000000c31007844 */ /* 0x000fe20000000200 */
[----:B------:R-:W-:-:S02]  /*a1d0*/  SEL R25, R131, R70, P0 ;  /* 0x0000004683197207 */ /* 0x000fc40000000000 */
[----:B------:R-:W-:Y:S02]  /*a1e0*/  SEL R27, R70, R131, P0 ;  /* 0x00000083461b7207 */ /* 0x000fe40000000000 */
[----:B---3--:R-:W-:Y:S02]  /*a1f0*/  SEL R77, R137, R74, P0 ;  /* 0x0000004a894d7207 */ /* 0x008fe40000000000 */
[----:B------:R-:W-:Y:S01]  /*a200*/  SEL R79, R74, R137, P0 ;  /* 0x000000894a4f7207 */ /* 0x000fe20000000000 */
[----:B------:R-:W-:Y:S01]  /*a210*/  STSM.16.M88.4 [R44], R24 ;  /* 0x000000182c007844 */ /* 0x000fe20000000200 */
[----:B0-----:R-:W-:Y:S02]  /*a220*/  SEL R8, R101, R76, P0 ;  /* 0x0000004c65087207 */ /* 0x001fe40000000000 */
[----:B------:R-:W-:Y:S01]  /*a230*/  SEL R10, R76, R101, P0 ;  /* 0x000000654c0a7207 */ /* 0x000fe20000000000 */
[----:B------:R-:W-:Y:S01]  /*a240*/  STSM.16.M88.4 [R45], R64 ;  /* 0x000000402d007844 */ /* 0x000fe20000000200 */
[----:B------:R-:W-:-:S02]  /*a250*/  SEL R9, R135, R88, P0 ;  /* 0x0000005887097207 */ /* 0x000fc40000000000 */
[----:B------:R-:W-:Y:S02]  /*a260*/  SEL R11, R88, R135, P0 ;  /* 0x00000087580b7207 */ /* 0x000fe40000000000 */
[----:B------:R-:W-:Y:S02]  /*a270*/  SEL R76, R93, R78, P0 ;  /* 0x0000004e5d4c7207 */ /* 0x000fe40000000000 */
[----:B------:R-:W-:Y:S01]  /*a280*/  SEL R78, R78, R93, P0 ;  /* 0x0000005d4e4e7207 */ /* 0x000fe20000000000 */
[----:B------:R0:W-:Y:S01]  /*a290*/  STSM.16.M88.4 [R46], R8 ;  /* 0x000000082e007844 */ /* 0x0001e20000000200 */
[----:B------:R-:W-:-:S03]  /*a2a0*/  UISETP.NE.U32.AND UP1, UPT, UR6, URZ, UPT ;  /* 0x0000003f0600728c */ /* 0x000fc6000bf25070 */
[----:B------:R1:W-:Y:S01]  /*a2b0*/  STSM.16.M88.4 [R47], R76 ;  /* 0x0000004c2f007844 */ /* 0x0003e20000000200 */
[----:B------:R-:W-:Y:S01]  /*a2c0*/  BAR.SYNC.DEFER_BLOCKING 0x1, 0x100 ;  /* 0x0044000000007b1d */ /* 0x000fe20000010000 */
[----:B------:R-:W-:-:S06]  /*a2d0*/  UISETP.NE.AND.EX UP1, UPT, UR7, URZ, UPT, UP1 ;  /* 0x0000003f0700728c */ /* 0x000fcc000bf25310 */
[----:B------:R-:W-:-:S05]  /*a2e0*/  PLOP3.LUT P0, PT, PT, PT, UP1, 0x80, 0x0 ;  /* 0x000000000000781c */ /* 0x000fca0003f0f018 */
[----:B------:R-:W-:-:S04]  /*a2f0*/  @UP1 ULEA UR6, UP2, UR36, UR6, 0x2 ;  /* 0x0000000624061291 */ /* 0x000fc8000f84103f */
[----:B------:R-:W-:Y:S01]  /*a300*/  @UP1 ULEA.HI.X UR7, UR36, UR7, UR37, 0x2, UP2 ;  /* 0x0000000724071291 */ /* 0x000fe200090f1425 */
[----:B0-----:R-:W-:Y:S02]  /*a310*/  IMAD.U32 R10, RZ, RZ, UR8 ;  /* 0x00000008ff0a7e24 */ /* 0x001fe4000f8e00ff */
[----:B------:R-:W-:-:S03]  /*a320*/  IMAD.U32 R8, RZ, RZ, UR6 ;  /* 0x00000006ff087e24 */ /* 0x000fc6000f8e00ff */
[----:B------:R-:W-:Y:S01]  /*a330*/  IMAD.U32 R9, RZ, RZ, UR7 ;  /* 0x00000007ff097e24 */ /* 0x000fe2000f8e00ff */
[----:B------:R-:W2:Y:S01]  /*a340*/  @P2 LDG.E R12, desc[UR46][R6.64] ;  /* 0x0000002e060c2981 */ /* 0x000ea2000c1e1900 */
[----:B----4-:R-:W-:Y:S01]  /*a350*/  ISETP.NE.AND P1, PT, R81, 0x1, PT ;  /* 0x000000015100780c */ /* 0x010fe20003f25270 */
[----:B------:R-:W-:Y:S01]  /*a360*/  UMOV UR4, URZ ;  /* 0x0000003f00047c82 */ /* 0x000fe20008000000 */
[----:B------:R-:W-:Y:S01]  /*a370*/  IMAD.U32 R11, RZ, RZ, UR39 ;  /* 0x00000027ff0b7e24 */ /* 0x000fe2000f8e00ff */
[----:B------:R1:W5:Y:S10]  /*a380*/  @P0 LDG.E R10, desc[UR46][R8.64] ;  /* 0x0000002e080a0981 */ /* 0x000374000c1e1900 */
[----:B------:R-:W0:Y:S08]  /*a390*/  @P1 LDC R13, c[0x0][0xbec] ;  /* 0x0002fb00ff0d1b82 */ /* 0x000e300000000800 */
[----:B------:R-:W3:Y:S01]  /*a3a0*/  @P1 LDC R14, c[0x0][0xbf0] ;  /* 0x0002fc00ff0e1b82 */ /* 0x000ee20000000800 */
[----:B--2---:R-:W-:Y:S01]  /*a3b0*/  @P2 R2UR UR4, R12 ;  /* 0x000000000c0422ca */ /* 0x004fe200000e0000 */
[----:B01-3--:R-:W-:-:S14]  /*a3c0*/  @P0 BRA `(.L_x_174) ;  /* 0x0000000000100947 */ /* 0x00bfdc0003800000 */
[----:B------:R-:W-:Y:S05]  /*a3d0*/  @!P2 BRA `(.L_x_174) ;  /* 0x00000000000ca947 */ /* 0x000fea0003800000 */
[----:B------:R-:W2:Y:S04]  /*a3e0*/  LDG.E R9, desc[UR46][R6.64] ;  /* 0x0000002e06097981 */ /* 0x000ea8000c1e1900 */
[----:B-----5:R-:W2:Y:S02]  /*a3f0*/  LDG.E R10, desc[UR46][R6.64+0x4] ;  /* 0x0000042e060a7981 */ /* 0x020ea4000c1e1900 */
[----:B--2---:R-:W-:-:S07]  /*a400*/  IMAD.IADD R10, R10, 0x1, -R9 ;  /* 0x000000010a0a7824 */ /* 0x004fce00078e0a09 */
.L_x_174:
[----:B------:R-:W-:Y:S01]  /*a410*/  USHF.R.S32.HI UR14, URZ, 0x1f, UR40 ;  /* 0x0000001f3f0e7899 */ /* 0x000fe20008011428 */
[----:B------:R-:W-:Y:S01]  /*a420*/  IMAD R12, R11, 0x80, R236 ;  /* 0x000000800b0c7824 */ /* 0x000fe200078e02ec */
[----:B------:R-:W-:Y:S01]  /*a430*/  ULDC.64 UR12, c[0x0][0xb90] ;  /* 0x0002e400000c7ab9 */ /* 0x000fe20000000a00 */
[----:B------:R-:W-:Y:S01]  /*a440*/  USHF.R.S32.HI UR9, URZ, 0x1f, UR4 ;  /* 0x0000001f3f097899 */ /* 0x000fe20008011404 */
[----:B-----5:R-:W-:Y:S01]  /*a450*/  IMAD R85, R10, R81, RZ ;  /* 0x000000510a557224 */ /* 0x020fe200078e02ff */
[----:B------:R-:W-:Y:S01]  /*a460*/  UIMAD UR10, UR14, UR12, URZ ;  /* 0x0000000c0e0a72a4 */ /* 0x000fe2000f8e023f */
[----:B------:R-:W-:Y:S01]  /*a470*/  @P1 IMAD.HI.U32 R7, R12, R13, RZ ;  /* 0x0000000d0c071227 */ /* 0x000fe200078e00ff */
[----:B------:R-:W-:Y:S01]  /*a480*/  UMOV UR8, UR4 ;  /* 0x0000000400087c82 */ /* 0x000fe20008000000 */
[----:B------:R-:W-:Y:S01]  /*a490*/  USEL UR37, UR37, URZ, !UP0 ;  /* 0x0000003f25257287 */ /* 0x000fe2000c000000 */
[----:B------:R-:W0:Y:S01]  /*a4a0*/  @P1 LDC R83, c[0x0][0xbf0] ;  /* 0x0002fc00ff531b82 */ /* 0x000e220000000800 */
[----:B------:R-:W-:Y:S01]  /*a4b0*/  UIMAD.WIDE.U32 UR6, UR40, UR12, UR8 ;  /* 0x0000000c280672a5 */ /* 0x000fe2000f8e0008 */
[----:B------:R-:W-:Y:S01]  /*a4c0*/  IMAD.MOV.U32 R6, RZ, RZ, R12 ;  /* 0x000000ffff067224 */ /* 0x000fe200078e000c */
[----:B------:R-:W-:Y:S01]  /*a4d0*/  UIMAD UR10, UR40, UR13, UR10 ;  /* 0x0000000d280a72a4 */ /* 0x000fe2000f8e020a */
[----:B------:R-:W-:Y:S01]  /*a4e0*/  @P1 SHF.R.U32.HI R6, RZ, R14, R7 ;  /* 0x0000000eff061219 */ /* 0x000fe20000011607 */
[----:B------:R-:W-:Y:S01]  /*a4f0*/  USEL UR36, UR36, URZ, !UP0 ;  /* 0x0000003f24247287 */ /* 0x000fe2000c000000 */
[----:B------:R-:W-:Y:S01]  /*a500*/  IMAD R7, R23, 0x40, R16 ;  /* 0x0000004017077824 */ /* 0x000fe200078e0210 */
[----:B------:R-:W-:Y:S01]  /*a510*/  ULDC.64 UR12, c[0x0][0xb98] ;  /* 0x0002e600000c7ab9 */ /* 0x000fe20000000a00 */
[----:B------:R-:W-:Y:S01]  /*a520*/  UIADD3 UR7, UR7, UR10, URZ ;  /* 0x0000000a07077290 */ /* 0x000fe2000fffe03f */
[----:B------:R-:W-:Y:S01]  /*a530*/  IMAD.MOV R8, RZ, RZ, -R6 ;  /* 0x000000ffff087224 */ /* 0x000fe200078e0a06 */
[----:B------:R-:W-:Y:S01]  /*a540*/  UIMAD UR8, UR37, UR12, URZ ;  /* 0x0000000c250872a4 */ /* 0x000fe2000f8e023f */
[----:B------:R-:W-:Y:S01]  /*a550*/  IMAD.WIDE R4, R7, 0x2, R4 ;  /* 0x0000000207047825 */ /* 0x000fe200078e0204 */
[----:B------:R-:W-:Y:S01]  /*a560*/  UIMAD.WIDE.U32 UR6, UR36, UR12, UR6 ;  /* 0x0000000c240672a5 */ /* 0x000fe2000f8e0006 */
[----:B------:R-:W-:Y:S01]  /*a570*/  SHF.R.S32.HI R7, RZ, 0x1f, R6 ;  /* 0x0000001fff077819 */ /* 0x000fe20000011406 */
[----:B------:R-:W-:Y:S01]  /*a580*/  UIMAD UR8, UR36, UR13, UR8 ;  /* 0x0000000d240872a4 */ /* 0x000fe2000f8e0208 */
[----:B------:R-:W-:Y:S01]  /*a590*/  IMAD R9, R81, R8, R12 ;  /* 0x0000000851097224 */ /* 0x000fe200078e020c */
[----:B------:R-:W-:Y:S01]  /*a5a0*/  IADD3 R14, P5, R4, 0x1000, RZ ;  /* 0x00001000040e7810 */ /* 0x000fe20007fbe0ff */
[----:B------:R-:W-:Y:S01]  /*a5b0*/  ULDC.64 UR10, c[0x0][0xaa0] ;  /* 0x0002a800000a7ab9 */ /* 0x000fe20000000a00 */
[----:B------:R-:W-:-:S02]  /*a5c0*/  IADD3 R6, P0, R6, UR6, RZ ;  /* 0x0000000606067c10 */ /* 0x000fc4000ff1e0ff */
[----:B------:R-:W-:Y:S01]  /*a5d0*/  IMAD.U32 R8, RZ, RZ, UR8 ;  /* 0x00000008ff087e24 */ /* 0x000fe2000f8e00ff */
[----:B------:R-:W-:Y:S02]  /*a5e0*/  LOP3.LUT R11, R14, 0x380, RZ, 0xc0, !PT ;  /* 0x000003800e0b7812 */ /* 0x000fe400078ec0ff */
[C---:B------:R-:W-:Y:S02]  /*a5f0*/  IADD3 R29, P2, R4.reuse, 0x5000, RZ ;  /* 0x00005000041d7810 */ /* 0x040fe40007f5e0ff */
[----:B------:R-:W-:Y:S01]  /*a600*/  IADD3.X R7, R7, UR7, R8, P0, !PT ;  /* 0x0000000707077c10 */ /* 0x000fe200087fe408 */
[----:B------:R-:W-:Y:S01]  /*a610*/  ULDC.64 UR6, c[0x0][0xb88] ;  /* 0x0002e20000067ab9 */ /* 0x000fe20000000a00 */
[----:B------:R-:W-:Y:S02]  /*a620*/  SHF.R.S32.HI R8, RZ, 0x1f, R9 ;  /* 0x0000001fff087819 */ /* 0x000fe40000011409 */
[----:B------:R-:W-:Y:S01]  /*a630*/  IADD3 R25, P0, R4, 0x3000, RZ ;  /* 0x0000300004197810 */ /* 0x000fe20007f1e0ff */
[----:B------:R-:W-:Y:S01]  /*a640*/  IMAD.WIDE.U32 R6, R9, UR6, R6 ;  /* 0x0000000609067c25 */ /* 0x000fe2000f8e0006 */
[----:B------:R-:W-:-:S02]  /*a650*/  SHF.R.U64 R11, R11, 0x3, RZ ;  /* 0x000000030b0b7819 */ /* 0x000fc400000012ff */
[----:B------:R-:W-:Y:S01]  /*a660*/  LOP3.LUT R24, R25, 0x380, RZ, 0xc0, !PT ;  /* 0x0000038019187812 */ /* 0x000fe200078ec0ff */
[----:B------:R-:W-:Y:S01]  /*a670*/  IMAD R20, R8, UR6, RZ ;  /* 0x0000000608147c24 */ /* 0x000fe2000f8e02ff */
[----:B------:R-:W-:Y:S02]  /*a680*/  LOP3.LUT R8, R11, R14, RZ, 0x3c, !PT ;  /* 0x0000000e0b087212 */ /* 0x000fe400078e3cff */
[----:B------:R-:W-:Y:S01]  /*a690*/  SHF.R.U64 R24, R24, 0x3, RZ ;  /* 0x0000000318187819 */ /* 0x000fe200000012ff */
[----:B------:R-:W-:Y:S01]  /*a6a0*/  IMAD R11, R9, UR7, R20 ;  /* 0x00000007090b7c24 */ /* 0x000fe2000f8e0214 */
[----:B------:R-:W-:Y:S01]  /*a6b0*/  LOP3.LUT R28, R29, 0x380, RZ, 0xc0, !PT ;  /* 0x000003801d1c7812 */ /* 0x000fe200078ec0ff */
[----:B------:R-:W-:Y:S01]  /*a6c0*/  ULDC.64 UR6, c[0x0][0xb50] ;  /* 0x0002d40000067ab9 */ /* 0x000fe20000000a00 */
[----:B------:R-:W-:Y:S01]  /*a6d0*/  LOP3.LUT R24, R24, R25, RZ, 0x3c, !PT ;  /* 0x0000001918187212 */ /* 0x000fe200078e3cff */
[----:B------:R-:W-:Y:S01]  /*a6e0*/  IMAD.IADD R7, R7, 0x1, R11 ;  /* 0x0000000107077824 */ /* 0x000fe200078e020b */
[----:B------:R-:W-:Y:S01]  /*a6f0*/  LEA R14, P6, R6, UR6, 0x2 ;  /* 0x00000006060e7c11 */ /* 0x000fe2000f8c10ff */
[--C-:B------:R-:W-:Y:S01]  /*a700*/  IMAD.X R25, RZ, RZ, R5.reuse, P0 ;  /* 0x000000ffff197224 */ /* 0x100fe200000e0605 */
[----:B------:R-:W-:Y:S01]  /*a710*/  SHF.R.U64 R28, R28, 0x3, RZ ;  /* 0x000000031c1c7819 */ /* 0x000fe200000012ff */
[----:B------:R-:W-:Y:S01]  /*a720*/  IMAD.X R9, RZ, RZ, R5, P5 ;  /* 0x000000ffff097224 */ /* 0x000fe200028e0605 */
[----:B------:R-:W-:Y:S01]  /*a730*/  IADD3 R61, P0, R4, 0x9000, RZ ;  /* 0x00009000043d7810 */ /* 0x000fe20007f1e0ff */
[----:B------:R-:W-:Y:S01]  /*a740*/  SHFL.IDX PT, R20, R14, RZ, 0x1c1f ;  /* 0x001c1fff0e147589 */ /* 0x000fe200000e0000 */
[----:B------:R-:W-:Y:S01]  /*a750*/  LEA.HI.X R15, R6, UR7, R7, 0x2, P6 ;  /* 0x00000007060f7c11 */ /* 0x000fe2000b0f1407 */
[----:B------:R-:W-:Y:S01]  /*a760*/  IMAD.U32 R7, RZ, RZ, UR39 ;  /* 0x00000027ff077e24 */ /* 0x000fe2000f8e00ff */
[----:B------:R-:W-:Y:S01]  /*a770*/  LOP3.LUT R28, R28, R29, RZ, 0x3c, !PT ;  /* 0x0000001d1c1c7212 */ /* 0x000fe200078e3cff */
[--C-:B------:R-:W-:Y:S01]  /*a780*/  IMAD.X R29, RZ, RZ, R5.reuse, P2 ;  /* 0x000000ffff1d7224 */ /* 0x100fe200010e0605 */
[----:B------:R-:W-:Y:S01]  /*a790*/  LOP3.LUT R60, R61, 0x380, RZ, 0xc0, !PT ;  /* 0x000003803d3c7812 */ /* 0x000fe200078ec0ff */
[----:B------:R-:W1:Y:S01]  /*a7a0*/  SHFL.IDX PT, R21, R15, RZ, 0x1c1f ;  /* 0x001c1fff0f157589 */ /* 0x000e6200000e0000 */
[----:B------:R-:W-:Y:S01]  /*a7b0*/  IADD3 R41, P2, R4, 0xb000, RZ ;  /* 0x0000b00004297810 */ /* 0x000fe20007f5e0ff */
[----:B------:R-:W-:Y:S01]  /*a7c0*/  IMAD R26, R7, 0x80, R234 ;  /* 0x00000080071a7824 */ /* 0x000fe200078e02ea */
[----:B------:R-:W-:Y:S01]  /*a7d0*/  SHF.R.U64 R60, R60, 0x3, RZ ;  /* 0x000000033c3c7819 */ /* 0x000fe200000012ff */
[----:B------:R-:W-:Y:S01]  /*a7e0*/  SHFL.IDX PT, R42, R14, 0x1, 0x1c1f ;  /* 0x003c1f000e2a7f89 */ /* 0x000fe200000e0000 */
[----:B------:R-:W-:Y:S01]  /*a7f0*/  LOP3.LUT R40, R41, 0x380, RZ, 0xc0, !PT ;  /* 0x0000038029287812 */ /* 0x000fe200078ec0ff */
[----:B------:R-:W-:Y:S01]  /*a800*/  VIADD R6, R26, 0x8 ;  /* 0x000000081a067836 */ /* 0x000fe20000000000 */
[----:B------:R-:W-:Y:S01]  /*a810*/  LOP3.LUT R60, R60, R61, RZ, 0x3c, !PT ;  /* 0x0000003d3c3c7212 */ /* 0x000fe200078e3cff */
[----:B------:R-:W-:Y:S01]  /*a820*/  IMAD.X R61, RZ, RZ, R5, P0 ;  /* 0x000000ffff3d7224 */ /* 0x000fe200000e0605 */
[----:B------:R-:W-:Y:S01]  /*a830*/  SHF.R.U64 R40, R40, 0x3, RZ ;  /* 0x0000000328287819 */ /* 0x000fe200000012ff */
[----:B------:R-:W2:Y:S01]  /*a840*/  SHFL.IDX PT, R43, R15, 0x1, 0x1c1f ;  /* 0x003c1f000f2b7f89 */ /* 0x000ea200000e0000 */
[----:B------:R-:W-:-:S02]  /*a850*/  LOP3.LUT P0, RZ, R232, 0x3, RZ, 0xc0, !PT ;  /* 0x00000003e8ff7812 */ /* 0x000fc4000780c0ff */
[----:B------:R-:W-:Y:S01]  /*a860*/  LOP3.LUT R40, R40, R41, RZ, 0x3c, !PT ;  /* 0x0000002928287212 */ /* 0x000fe200078e3cff */
[----:B------:R-:W-:Y:S01]  /*a870*/  IMAD.X R41, RZ, RZ, R5, P2 ;  /* 0x000000ffff297224 */ /* 0x000fe200010e0605 */
[----:B------:R-:W-:Y:S02]  /*a880*/  ISETP.GE.OR P2, PT, R26, R85, P0 ;  /* 0x000000551a00720c */ /* 0x000fe40000746670 */
[C---:B------:R-:W-:Y:S02]  /*a890*/  IADD3 R13, P4, R4.reuse, 0x2000, RZ ;  /* 0x00002000040d7810 */ /* 0x040fe40007f9e0ff */
[----:B------:R-:W-:Y:S02]  /*a8a0*/  IADD3 R57, P3, R4, 0x4000, RZ ;  /* 0x0000400004397810 */ /* 0x000fe40007f7e0ff */
[----:B------:R-:W-:Y:S02]  /*a8b0*/  LOP3.LUT R12, R13, 0x380, RZ, 0xc0, !PT ;  /* 0x000003800d0c7812 */ /* 0x000fe400078ec0ff */
[----:B------:R-:W-:-:S02]  /*a8c0*/  LOP3.LUT R56, R57, 0x380, RZ, 0xc0, !PT ;  /* 0x0000038039387812 */ /* 0x000fc400078ec0ff */
[----:B------:R-:W-:Y:S02]  /*a8d0*/  SHF.R.U64 R12, R12, 0x3, RZ ;  /* 0x000000030c0c7819 */ /* 0x000fe400000012ff */
[----:B------:R-:W-:Y:S01]  /*a8e0*/  ISETP.GE.OR P0, PT, R6, R85, P0 ;  /* 0x000000550600720c */ /* 0x000fe20000706670 */
[----:B-1----:R1:W-:Y:S01]  /*a8f0*/  @!P2 ST.E desc[UR46][R20.64], R2 ;  /* 0x000000021400a985 */ /* 0x0023e2000c10192e */
[----:B------:R-:W-:Y:S02]  /*a900*/  SHF.R.U64 R56, R56, 0x3, RZ ;  /* 0x0000000338387819 */ /* 0x000fe400000012ff */
[----:B------:R-:W-:Y:S01]  /*a910*/  LOP3.LUT R12, R12, R13, RZ, 0x3c, !PT ;  /* 0x0000000d0c0c7212 */ /* 0x000fe200078e3cff */
[--C-:B------:R-:W-:Y:S01]  /*a920*/  IMAD.X R13, RZ, RZ, R5.reuse, P4 ;  /* 0x000000ffff0d7224 */ /* 0x100fe200020e0605 */
[----:B------:R-:W-:Y:S01]  /*a930*/  LOP3.LUT R56, R56, R57, RZ, 0x3c, !PT ;  /* 0x0000003938387212 */ /* 0x000fe200078e3cff */
[----:B------:R-:W-:Y:S01]  /*a940*/  IMAD.X R57, RZ, RZ, R5, P3 ;  /* 0x000000ffff397224 */ /* 0x000fe200018e0605 */
[C---:B------:R-:W-:Y:S01]  /*a950*/  IADD3 R33, P6, R4.reuse, 0x6000, RZ ;  /* 0x0000600004217810 */ /* 0x040fe20007fde0ff */
[----:B------:R-:W-:Y:S01]  /*a960*/  UIMAD UR8, UR9, UR10, URZ ;  /* 0x0000000a090872a4 */ /* 0x000fe2000f8e023f */
[----:B------:R-:W-:-:S02]  /*a970*/  IADD3 R37, P5, R4, 0x7000, RZ ;  /* 0x0000700004257810 */ /* 0x000fc40007fbe0ff */
[C---:B------:R-:W-:Y:S01]  /*a980*/  IADD3 R69, P4, R4.reuse, 0x8000, RZ ;  /* 0x0000800004457810 */ /* 0x040fe20007f9e0ff */
[----:B-1----:R-:W1:Y:S01]  /*a990*/  @P1 LDC R21, c[0x0][0xbec] ;  /* 0x0002fb00ff151b82 */ /* 0x002e620000000800 */
[----:B------:R-:W-:Y:S01]  /*a9a0*/  IADD3 R45, P3, R4, 0xa000, RZ ;  /* 0x0000a000042d7810 */ /* 0x000fe20007f7e0ff */
[----:B------:R-:W-:Y:S01]  /*a9b0*/  UIMAD.WIDE.U32 UR6, UR4, UR10, URZ ;  /* 0x0000000a040672a5 */ /* 0x000fe2000f8e003f */
[----:B------:R-:W-:Y:S01]  /*a9c0*/  LOP3.LUT R32, R33, 0x380, RZ, 0xc0, !PT ;  /* 0x0000038021207812 */ /* 0x000fe200078ec0ff */
[----:B------:R-:W-:Y:S01]  /*a9d0*/  UIMAD UR8, UR4, UR11, UR8 ;  /* 0x0000000b040872a4 */ /* 0x000fe2000f8e0208 */
[----:B------:R-:W-:Y:S01]  /*a9e0*/  LOP3.LUT R36, R37, 0x380, RZ, 0xc0, !PT ;  /* 0x0000038025247812 */ /* 0x000fe200078ec0ff */
[----:B--2---:R2:W-:Y:S01]  /*a9f0*/  @!P0 ST.E desc[UR46][R42.64], R0 ;  /* 0x000000002a008985 */ /* 0x0045e2000c10192e */
[----:B------:R-:W-:Y:S01]  /*aa00*/  LOP3.LUT R68, R69, 0x380, RZ, 0xc0, !PT ;  /* 0x0000038045447812 */ /* 0x000fe200078ec0ff */
[----:B------:R-:W-:Y:S01]  /*aa10*/  ULDC.64 UR10, c[0x0][0xae8] ;  /* 0x0002ba00000a7ab9 */ /* 0x000fe20000000a00 */
[----:B------:R-:W-:Y:S01]  /*aa20*/  LOP3.LUT R44, R45, 0x380, RZ, 0xc0, !PT ;  /* 0x000003802d2c7812 */ /* 0x000fe200078ec0ff */
[----:B------:R-:W-:Y:S01]  /*aa30*/  IMAD.U32 R49, RZ, RZ, UR39 ;  /* 0x00000027ff317e24 */ /* 0x000fe2000f8e00ff */
[----:B------:R-:W-:Y:S01]  /*aa40*/  SHF.R.U64 R32, R32, 0x3, RZ ;  /* 0x0000000320207819 */ /* 0x000fe200000012ff */
[----:B------:R-:W-:Y:S01]  /*aa50*/  UIADD3 UR7, UR7, UR8, URZ ;  /* 0x0000000807077290 */ /* 0x000fe2000fffe03f */
[----:B------:R-:W-:Y:S01]  /*aa60*/  SHF.R.U64 R36, R36, 0x3, RZ ;  /* 0x0000000324247819 */ /* 0x000fe200000012ff */
[----:B------:R-:W-:Y:S01]  /*aa70*/  UIMAD UR4, UR14, UR10, URZ ;  /* 0x0000000a0e0472a4 */ /* 0x000fe2000f8e023f */
[----:B------:R-:W-:Y:S01]  /*aa80*/  SHF.R.U64 R68, R68, 0x3, RZ ;  /* 0x0000000344447819 */ /* 0x000fe200000012ff */
[----:B------:R-:W5:Y:S01]  /*aa90*/  LD.E.128 R12, desc[UR46][R12.64] ;  /* 0x0000002e0c0c7980 */ /* 0x000f62000c101d00 */
[----:B------:R-:W-:Y:S01]  /*aaa0*/  SHF.R.U64 R44, R44, 0x3, RZ ;  /* 0x000000032c2c7819 */ /* 0x000fe200000012ff */
[----:B--2---:R-:W-:Y:S01]  /*aab0*/  IMAD R0, R22, 0x20, R23 ;  /* 0x0000002016007824 */ /* 0x004fe200078e0217 */
[----:B------:R-:W-:Y:S01]  /*aac0*/  LOP3.LUT R32, R32, R33, RZ, 0x3c, !PT ;  /* 0x0000002120207212 */ /* 0x000fe200078e3cff */
[--C-:B------:R-:W-:Y:S01]  /*aad0*/  IMAD.X R33, RZ, RZ, R5.reuse, P6 ;  /* 0x000000ffff217224 */ /* 0x100fe200030e0605 */
[----:B------:R-:W-:Y:S01]  /*aae0*/  LOP3.LUT R36, R36, R37, RZ, 0x3c, !PT ;  /* 0x0000002524247212 */ /* 0x000fe200078e3cff */
[----:B------:R-:W-:Y:S01]  /*aaf0*/  IMAD R48, R49, 0x80, R0 ;  /* 0x0000008031307824 */ /* 0x000fe200078e0200 */
[----:B------:R-:W-:Y:S01]  /*ab00*/  LOP3.LUT R68, R68, R69, RZ, 0x3c, !PT ;  /* 0x0000004544447212 */ /* 0x000fe200078e3cff */
[--C-:B------:R-:W-:Y:S01]  /*ab10*/  IMAD.X R37, RZ, RZ, R5.reuse, P5 ;  /* 0x000000ffff257224 */ /* 0x100fe200028e0605 */
[----:B------:R-:W-:Y:S01]  /*ab20*/  LOP3.LUT R44, R44, R45, RZ, 0x3c, !PT ;  /* 0x0000002d2c2c7212 */ /* 0x000fe200078e3cff */
[--C-:B------:R-:W-:Y:S01]  /*ab30*/  IMAD.X R69, RZ, RZ, R5.reuse, P4 ;  /* 0x000000ffff457224 */ /* 0x100fe200020e0605 */
[----:B------:R-:W-:Y:S01]  /*ab40*/  UIMAD UR4, UR40, UR11, UR4 ;  /* 0x0000000b280472a4 */ /* 0x000fe2000f8e0204 */
[C---:B------:R-:W-:Y:S01]  /*ab50*/  IADD3 R77, P6, R4.reuse, 0xc000, RZ ;  /* 0x0000c000044d7810 */ /* 0x040fe20007fde0ff */
[----:B------:R-:W-:Y:S01]  /*ab60*/  UIMAD.WIDE.U32 UR6, UR40, UR10, UR6 ;  /* 0x0000000a280672a5 */ /* 0x000fe2000f8e0006 */
[C---:B------:R-:W-:Y:S01]  /*ab70*/  IADD3 R73, P5, R4.reuse, 0xd000, RZ ;  /* 0x0000d00004497810 */ /* 0x040fe20007fbe0ff */
[--C-:B------:R-:W-:Y:S01]  /*ab80*/  IMAD.X R45, RZ, RZ, R5.reuse, P3 ;  /* 0x000000ffff2d7224 */ /* 0x100fe200018e0605 */
[C---:B------:R-:W-:Y:S01]  /*ab90*/  IADD3 R65, P4, R4.reuse, 0xe000, RZ ;  /* 0x0000e00004417810 */ /* 0x040fe20007f9e0ff */
[----:B------:R-:W-:Y:S01]  /*aba0*/  ULDC.64 UR8, c[0x0][0xaf0] ;  /* 0x0002bc0000087ab9 */ /* 0x000fe20000000a00 */
[----:B------:R-:W-:Y:S01]  /*abb0*/  IADD3 R7, P3, R4, 0xf000, RZ ;  /* 0x0000f00004077810 */ /* 0x000fe20007f7e0ff */
[----:B-1----:R-:W-:Y:S01]  /*abc0*/  @P1 IMAD.HI.U32 R0, R48, R21, RZ ;  /* 0x0000001530001227 */ /* 0x002fe200078e00ff */
[----:B------:R-:W-:Y:S01]  /*abd0*/  UIADD3 UR7, UR7, UR4, URZ ;  /* 0x0000000407077290 */ /* 0x000fe2000fffe03f */
[----:B------:R-:W-:Y:S01]  /*abe0*/  LOP3.LUT R76, R77, 0x380, RZ, 0xc0, !PT ;  /* 0x000003804d4c7812 */ /* 0x000fe200078ec0ff */
[----:B------:R-:W-:Y:S01]  /*abf0*/  UIMAD UR4, UR37, UR8, URZ ;  /* 0x00000008250472a4 */ /* 0x000fe2000f8e023f */
[----:B------:R-:W-:Y:S01]  /*ac00*/  LOP3.LUT R72, R73, 0x380, RZ, 0xc0, !PT ;  /* 0x0000038049487812 */ /* 0x000fe200078ec0ff */
[----:B------:R-:W-:Y:S01]  /*ac10*/  IMAD.MOV.U32 R49, RZ, RZ, R48 ;  /* 0x000000ffff317224 */ /* 0x000fe200078e0030 */
[----:B------:R-:W-:Y:S01]  /*ac20*/  LOP3.LUT R64, R65, 0x380, RZ, 0xc0, !PT ;  /* 0x0000038041407812 */ /* 0x000fe200078ec0ff */
[----:B------:R-:W-:Y:S01]  /*ac30*/  IMAD.X R53, RZ, RZ, R5, P3 ;  /* 0x000000ffff357224 */ /* 0x000fe200018e0605 */
[----:B------:R-:W-:Y:S01]  /*ac40*/  LOP3.LUT R11, R4, 0x380, RZ, 0xc0, !PT ;  /* 0x00000380040b7812 */ /* 0x000fe200078ec0ff */
[----:B------:R-:W5:Y:S01]  /*ac50*/  LD.E.128 R24, desc[UR46][R24.64] ;  /* 0x0000002e18187980 */ /* 0x000f62000c101d00 */
[----:B------:R-:W-:Y:S01]  /*ac60*/  LOP3.LUT R6, R7, 0x380, RZ, 0xc0, !PT ;  /* 0x0000038007067812 */ /* 0x000fe200078ec0ff */
[----:B------:R-:W-:Y:S01]  /*ac70*/  UIMAD.WIDE.U32 UR6, UR36, UR8, UR6 ;  /* 0x00000008240672a5 */ /* 0x000fe2000f8e0006 */
[----:B0-----:R-:W-:Y:S01]  /*ac80*/  @P1 SHF.R.U32.HI R49, RZ, R83, R0 ;  /* 0x00000053ff311219 */ /* 0x001fe20000011600 */
[----:B------:R-:W-:Y:S01]  /*ac90*/  UIMAD UR4, UR36, UR9, UR4 ;  /* 0x00000009240472a4 */ /* 0x000fe2000f8e0204 */
[----:B------:R-:W-:Y:S01]  /*aca0*/  SHF.R.U64 R76, R76, 0x3, RZ ;  /* 0x000000034c4c7819 */ /* 0x000fe200000012ff */
[----:B------:R-:W5:Y:S01]  /*acb0*/  LD.E.128 R56, desc[UR46][R56.64] ;  /* 0x0000002e38387980 */ /* 0x000f62000c101d00 */
[----:B------:R-:W-:-:S02]  /*acc0*/  SHF.R.U64 R72, R72, 0x3, RZ ;  /* 0x0000000348487819 */ /* 0x000fc400000012ff */
[----:B------:R-:W-:Y:S01]  /*acd0*/  SHF.R.U64 R64, R64, 0x3, RZ ;  /* 0x0000000340407819 */ /* 0x000fe200000012ff */
[----:B------:R-:W5:Y:S01]  /*ace0*/  LD.E.128 R28, desc[UR46][R28.64] ;  /* 0x0000002e1c1c7980 */ /* 0x000f62000c101d00 */
[----:B------:R-:W-:Y:S02]  /*acf0*/  SHF.R.U64 R11, R11, 0x3, RZ ;  /* 0x000000030b0b7819 */ /* 0x000fe400000012ff */
[----:B------:R-:W-:Y:S01]  /*ad00*/  SHF.R.U64 R6, R6, 0x3, RZ ;  /* 0x0000000306067819 */ /* 0x000fe200000012ff */
[----:B------:R-:W-:Y:S01]  /*ad10*/  UIADD3 UR4, UR7, UR4, URZ ;  /* 0x0000000407047290 */ /* 0x000fe2000fffe03f */
[--C-:B------:R-:W-:Y:S01]  /*ad20*/  SHF.R.S32.HI R0, RZ, 0x1f, R49.reuse ;  /* 0x0000001fff007819 */ /* 0x100fe20000011431 */
[----:B------:R-:W-:Y:S01]  /*ad30*/  IMAD.MOV R2, RZ, RZ, -R49 ;  /* 0x000000ffff027224 */ /* 0x000fe200078e0a31 */
[----:B------:R-:W-:Y:S01]  /*ad40*/  LOP3.LUT R76, R76, R77, RZ, 0x3c, !PT ;  /* 0x0000004d4c4c7212 */ /* 0x000fe200078e3cff */
[--C-:B------:R-:W-:Y:S01]  /*ad50*/  IMAD.X R77, RZ, RZ, R5.reuse, P6 ;  /* 0x000000ffff4d7224 */ /* 0x100fe200030e0605 */
[----:B------:R-:W-:Y:S01]  /*ad60*/  LOP3.LUT R72, R72, R73, RZ, 0x3c, !PT ;  /* 0x0000004948487212 */ /* 0x000fe200078e3cff */
[--C-:B------:R-:W-:Y:S01]  /*ad70*/  IMAD.X R73, RZ, RZ, R5.reuse, P5 ;  /* 0x000000ffff497224 */ /* 0x100fe200028e0605 */
[----:B------:R-:W-:Y:S01]  /*ad80*/  LOP3.LUT R64, R64, R65, RZ, 0x3c, !PT ;  /* 0x0000004140407212 */ /* 0x000fe200078e3cff */
[----:B------:R-:W-:Y:S01]  /*ad90*/  IMAD.X R65, RZ, RZ, R5, P4 ;  /* 0x000000ffff417224 */ /* 0x000fe200020e0605 */
[----:B------:R-:W-:Y:S01]  /*ada0*/  LOP3.LUT R4, R11, R4, RZ, 0x3c, !PT ;  /* 0x000000040b047212 */ /* 0x000fe200078e3cff */
[----:B------:R-:W-:Y:S01]  /*adb0*/  IMAD.U32 R20, RZ, RZ, UR6 ;  /* 0x00000006ff147e24 */ /* 0x000fe2000f8e00ff */
[----:B------:R-:W-:Y:S01]  /*adc0*/  LOP3.LUT R52, R6, R7, RZ, 0x3c, !PT ;  /* 0x0000000706347212 */ /* 0x000fe200078e3cff */
[----:B------:R-:W-:Y:S01]  /*add0*/  IMAD.U32 R21, RZ, RZ, UR7 ;  /* 0x00000007ff157e24 */ /* 0x000fe2000f8e00ff */
[----:B------:R-:W-:Y:S01]  /*ade0*/  ULDC.64 UR6, c[0x0][0xae0] ;  /* 0x0002b80000067ab9 */ /* 0x000fe20000000a00 */
[----:B------:R-:W-:Y:S01]  /*adf0*/  IMAD R81, R81, R2, R48 ;  /* 0x0000000251517224 */ /* 0x000fe200078e0230 */
[----:B------:R-:W5:Y:S01]  /*ae00*/  LD.E.128 R4, desc[UR46][R4.64] ;  /* 0x0000002e04047980 */ /* 0x000f62000c101d00 */
[----:B------:R-:W-:-:S02]  /*ae10*/  IMAD R0, R0, UR6, RZ ;  /* 0x0000000600007c24 */ /* 0x000fc4000f8e02ff */
[----:B------:R-:W-:Y:S01]  /*ae20*/  IMAD.U32 R21, RZ, RZ, UR4 ;  /* 0x00000004ff157e24 */ /* 0x000fe2000f8e00ff */
[----:B------:R-:W5:Y:S01]  /*ae30*/  LD.E.128 R8, desc[UR46][R8.64] ;  /* 0x0000002e08087980 */ /* 0x000f62000c101d00 */
[C---:B------:R-:W-:Y:S01]  /*ae40*/  IMAD R83, R49.reuse, UR7, R0 ;  /* 0x0000000731537c24 */ /* 0x040fe2000f8e0200 */
[----:B------:R-:W-:Y:S02]  /*ae50*/  SHF.R.S32.HI R0, RZ, 0x1f, R81 ;  /* 0x0000001fff007819 */ /* 0x000fe40000011451 */
[----:B------:R-:W5:Y:S01]  /*ae60*/  LD.E.128 R32, desc[UR46][R32.64] ;  /* 0x0000002e20207980 */ /* 0x000f62000c101d00 */
[----:B------:R-:W-:Y:S01]  /*ae70*/  IMAD.WIDE.U32 R20, R49, UR6, R20 ;  /* 0x0000000631147c25 */ /* 0x000fe2000f8e0014 */
[----:B------:R-:W-:Y:S02]  /*ae80*/  ULDC.64 UR6, c[0x0][0xad8] ;  /* 0x0002b60000067ab9 */ /* 0x000fe40000000a00 */
[----:B------:R-:W5:Y:S04]  /*ae90*/  LD.E.128 R36, desc[UR46][R36.64] ;  /* 0x0000002e24247980 */ /* 0x000f68000c101d00 */
[----:B------:R-:W5:Y:S04]  /*aea0*/  LD.E.128 R68, desc[UR46][R68.64] ;  /* 0x0000002e44447980 */ /* 0x000f68000c101d00 */
[----:B------:R-:W5:Y:S04]  /*aeb0*/  LD.E.128 R60, desc[UR46][R60.64] ;  /* 0x0000002e3c3c7980 */ /* 0x000f68000c101d00 */
[----:B------:R-:W5:Y:S04]  /*aec0*/  LD.E.128 R44, desc[UR46][R44.64] ;  /* 0x0000002e2c2c7980 */ /* 0x000f68000c101d00 */
[----:B------:R-:W5:Y:S04]  /*aed0*/  LD.E.128 R40, desc[UR46][R40.64] ;  /* 0x0000002e28287980 */ /* 0x000f68000c101d00 */
[----:B------:R-:W5:Y:S04]  /*aee0*/  LD.E.128 R76, desc[UR46][R76.64] ;  /* 0x0000002e4c4c7980 */ /* 0x000f68000c101d00 */
[----:B------:R-:W5:Y:S04]  /*aef0*/  LD.E.128 R72, desc[UR46][R72.64] ;  /* 0x0000002e48487980 */ /* 0x000f68000c101d00 */
[----:B------:R-:W5:Y:S04]  /*af00*/  LD.E.128 R64, desc[UR46][R64.64] ;  /* 0x0000002e40407980 */ /* 0x000f68000c101d00 */
[----:B------:R-:W5:Y:S01]  /*af10*/  LD.E.128 R52, desc[UR46][R52.64] ;  /* 0x0000002e34347980 */ /* 0x000f62000c101d00 */
[----:B------:R-:W-:Y:S01]  /*af20*/  IMAD.U32 R84, RZ, RZ, UR39 ;  /* 0x00000027ff547e24 */ /* 0x000fe2000f8e00ff */
[----:B------:R-:W-:Y:S01]  /*af30*/  @!PT LDS RZ, [RZ] ;  /* 0x00000000fffff984 */ /* 0x000fe20000000800 */
[----:B------:R-:W-:Y:S01]  /*af40*/  @!PT LDS RZ, [RZ] ;  /* 0x00000000fffff984 */ /* 0x000fe20000000800 */
[----:B------:R-:W-:Y:S01]  /*af50*/  @!PT LDS RZ, [RZ] ;  /* 0x00000000fffff984 */ /* 0x000fe20000000800 */
[----:B------:R-:W-:Y:S01]  /*af60*/  @!PT LDS RZ, [RZ] ;  /* 0x00000000fffff984 */ /* 0x000fe20000000800 */
[----:B------:R0:W-:Y:S06]  /*af70*/  MEMBAR.ALL.CTA ;  /* 0x0000000000007992 */ /* 0x0001ec0000008000 */
[----:B0-----:R-:W0:Y:S01]  /*af80*/  FENCE.VIEW.ASYNC.S ;  /* 0x00000000000073c6 */ /* 0x001e220000000000 */
[----:B------:R-:W-:-:S02]  /*af90*/  IMAD.IADD R21, R21, 0x1, R83 ;  /* 0x0000000115157824 */ /* 0x000fc400078e0253 */
[----:B------:R-:W-:Y:S02]  /*afa0*/  IMAD R2, R0, UR6, RZ ;  /* 0x0000000600027c24 */ /* 0x000fe4000f8e02ff */
[----:B------:R-:W-:Y:S02]  /*afb0*/  IMAD R84, R84, 0x80, R23 ;  /* 0x0000008054547824 */ /* 0x000fe400078e0217 */
[C---:B------:R-:W-:Y:S02]  /*afc0*/  IMAD R49, R81.reuse, UR7, R2 ;  /* 0x0000000751317c24 */ /* 0x040fe4000f8e0202 */
[----:B------:R-:W-:Y:S01]  /*afd0*/  IMAD.WIDE.U32 R20, R81, UR6, R20 ;  /* 0x0000000651147c25 */ /* 0x000fe2000f8e0014 */
[C---:B------:R-:W-:Y:S01]  /*afe0*/  ISETP.GE.AND P2, PT, R84.reuse, R85, PT ;  /* 0x000000555400720c */ /* 0x040fe20003f46270 */
[----:B------:R-:W-:Y:S02]  /*aff0*/  ULDC.64 UR6, c[0x0][0xa80] ;  /* 0x0002a00000067ab9 */ /* 0x000fe40000000a00 */
[----:B------:R-:W-:Y:S01]  /*b000*/  VIADD R0, R84, 0x20 ;  /* 0x0000002054007836 */ /* 0x000fe20000000000 */
[----:B------:R-:W-:Y:S01]  /*b010*/  LEA R50, P3, R20, UR6, 0x1 ;  /* 0x0000000614327c11 */ /* 0x000fe2000f8608ff */
[----:B------:R-:W-:-:S02]  /*b020*/  IMAD.IADD R21, R21, 0x1, R49 ;  /* 0x0000000115157824 */ /* 0x000fc400078e0231 */
[----:B------:R-:W-:Y:S01]  /*b030*/  VIADD R3, R3, 0x38820 ;  /* 0x0003882003037836 */ /* 0x000fe20000000000 */
[-C--:B------:R-:W-:Y:S01]  /*b040*/  ISETP.GE.AND P1, PT, R0, R85.reuse, PT ;  /* 0x000000550000720c */ /* 0x080fe20003f26270 */
[----:B------:R-:W-:Y:S01]  /*b050*/  VIADD R0, R84, 0x40 ;  /* 0x0000004054007836 */ /* 0x000fe20000000000 */
[----:B------:R-:W-:Y:S02]  /*b060*/  LEA.HI.X R82, R20, UR7, R21, 0x1, P3 ;  /* 0x0000000714527c11 */ /* 0x000fe400098f0c15 */
[----:B------:R-:W-:Y:S01]  /*b070*/  PRMT R3, RZ, 0x654, R3 ;  /* 0x00000654ff037816 */ /* 0x000fe20000000003 */
[----:B0-----:R0:W1:Y:S01]  /*b080*/  SHFL.IDX PT, R80, R50, RZ, 0x181f ;  /* 0x00181fff32507589 */ /* 0x00106200000e0000 */
[----:B------:R-:W-:Y:S01]  /*b090*/  ISETP.GE.AND P0, PT, R0, R85, PT ;  /* 0x000000550000720c */ /* 0x000fe20003f06270 */
[----:B------:R-:W-:Y:S01]  /*b0a0*/  BSSY B1, `(.L_x_175) ;  /* 0x0000019000017945 */ /* 0x000fe20003800000 */
[----:B------:R0:W-:Y:S01]  /*b0b0*/  SYNCS.ARRIVE.TRANS64.RED.A1T0 RZ, [R3+URZ], RZ ;  /* 0x000000ff03ff79a7 */ /* 0x0001e2000810043f */
[----:B------:R0:W2:Y:S01]  /*b0c0*/  SHFL.IDX PT, R0, R82, RZ, 0x181f ;  /* 0x00181fff52007589 */ /* 0x0000a200000e0000 */
[----:B------:R-:W-:-:S02]  /*b0d0*/  SHF.R.S32.HI R86, RZ, 0x1f, R19 ;  /* 0x0000001fff567819 */ /* 0x000fc40000011413 */
[----:B------:R-:W-:Y:S02]  /*b0e0*/  SHF.R.S32.HI R87, RZ, 0x1f, R17 ;  /* 0x0000001fff577819 */ /* 0x000fe40000011411 */
[----:B------:R-:W-:Y:S02]  /*b0f0*/  SHF.R.S32.HI R88, RZ, 0x1f, R18 ;  /* 0x0000001fff587819 */ /* 0x000fe40000011412 */
[----:B------:R-:W-:Y:S01]  /*b100*/  SHF.R.S32.HI R89, RZ, 0x1f, R16 ;  /* 0x0000001fff597819 */ /* 0x000fe20000011410 */
[----:B0-----:R-:W-:Y:S06]  /*b110*/  @P2 BRA `(.L_x_176) ;  /* 0x0000000000442947 */ /* 0x001fec0003800000 */
[----:B------:R-:W-:Y:S02]  /*b120*/  ULDC UR4, c[0x0][0xac8] ;  /* 0x0002b20000047ab9 */ /* 0x000fe40000000800 */
[----:B------:R-:W-:Y:S02]  /*b130*/  ISETP.GE.AND P5, PT, R16, UR4, PT ;  /* 0x0000000410007c0c */ /* 0x000fe4000bfa6270 */
[----:B------:R-:W-:Y:S02]  /*b140*/  ISETP.GE.AND P4, PT, R18, UR4, PT ;  /* 0x0000000412007c0c */ /* 0x000fe4000bf86270 */
[----:B------:R-:W-:Y:S02]  /*b150*/  ISETP.GE.AND P3, PT, R17, UR4, PT ;  /* 0x0000000411007c0c */ /* 0x000fe4000bf66270 */
[----:B------:R-:W-:-:S07]  /*b160*/  ISETP.GE.AND P2, PT, R19, UR4, PT ;  /* 0x0000000413007c0c */ /* 0x000fce000bf46270 */
[----:B-1----:R-:W-:-:S04]  /*b170*/  @!P5 LEA R2, P6, R16, R80, 0x1 ;  /* 0x000000501002d211 */ /* 0x002fc800078c08ff */
[----:B--2---:R-:W-:Y:S02]  /*b180*/  @!P5 LEA.HI.X R3, R16, R0, R89, 0x1, P6 ;  /* 0x000000001003d211 */ /* 0x004fe400030f0c59 */
[----:B------:R-:W-:-:S03]  /*b190*/  @!P4 LEA R20, P6, R18, R80, 0x1 ;  /* 0x000000501214c211 */ /* 0x000fc600078c08ff */
[----:B-----5:R0:W-:Y:S01]  /*b1a0*/  @!P5 ST.E.128 desc[UR46][R2.64], R4 ;  /* 0x000000040200d985 */ /* 0x0201e2000c101d2e */
[----:B------:R-:W-:Y:S02]  /*b1b0*/  @!P4 LEA.HI.X R21, R18, R0, R88, 0x1, P6 ;  /* 0x000000001215c211 */ /* 0x000fe400030f0c58 */
[----:B------:R-:W-:-:S03]  /*b1c0*/  @!P3 LEA R48, P6, R17, R80, 0x1 ;  /* 0x000000501130b211 */ /* 0x000fc600078c08ff */
[----:B------:R0:W-:Y:S01]  /*b1d0*/  @!P4 ST.E.128 desc[UR46][R20.64], R56 ;  /* 0x000000381400c985 */ /* 0x0001e2000c101d2e */
[----:B------:R-:W-:Y:S02]  /*b1e0*/  @!P3 LEA.HI.X R49, R17, R0, R87, 0x1, P6 ;  /* 0x000000001131b211 */ /* 0x000fe400030f0c57 */
[----:B------:R-:W-:-:S03]  /*b1f0*/  @!P2 LEA R80, P6, R19, R80, 0x1 ;  /* 0x000000501350a211 */ /* 0x000fc600078c08ff */
[----:B------:R0:W-:Y:S01]  /*b200*/  @!P3 ST.E.128 desc[UR46][R48.64], R68 ;  /* 0x000000443000b985 */ /* 0x0001e2000c101d2e */
[----:B------:R-:W-:-:S05]  /*b210*/  @!P2 LEA.HI.X R81, R19, R0, R86, 0x1, P6 ;  /* 0x000000001351a211 */ /* 0x000fca00030f0c56 */
[----:B------:R0:W-:Y:S04]  /*b220*/  @!P2 ST.E.128 desc[UR46][R80.64], R76 ;  /* 0x0000004c5000a985 */ /* 0x0001e8000c101d2e */
.L_x_176:
[----:B------:R-:W-:Y:S05]  /*b230*/  BSYNC B1 ;  /* 0x0000000000017941 */ /* 0x000fea0003800000 */
.L_x_175:
[----:B--2---:R2:W3:Y:S01]  /*b240*/  SHFL.IDX PT, R0, R82, 0x1, 0x181f ;  /* 0x00381f0052007f89 */ /* 0x0044e200000e0000 */
        /* <DEDUP_REMOVED lines=8> */
[-C--:B0-----:R-:W-:Y:S02]  /*b2d0*/  @!P4 LEA R2, P6, R16, R20.reuse, 0x1 ;  /* 0x000000141002c211 */ /* 0x081fe400078c08ff */
[----:B-----5:R-:W-:Y:S02]  /*b2e0*/  @!P3 LEA R4, P5, R18, R20, 0x1 ;  /* 0x000000141204b211 */ /* 0x020fe400078a08ff */
[----:B---3--:R-:W-:Y:S02]  /*b2f0*/  @!P4 LEA.HI.X R3, R16, R0, R89, 0x1, P6 ;  /* 0x000000001003c211 */ /* 0x008fe400030f0c59 */
[----:B------:R-:W-:Y:S02]  /*b300*/  @!P2 LEA R6, P6, R17, R20, 0x1 ;  /* 0x000000141106a211 */ /* 0x000fe400078c08ff */
[----:B------:R-:W-:Y:S01]  /*b310*/  @!P3 LEA.HI.X R5, R18, R0, R88, 0x1, P5 ;  /* 0x000000001205b211 */ /* 0x000fe200028f0c58 */
[----:B------:R4:W-:Y:S01]  /*b320*/  @!P4 ST.E.128 desc[UR46][R2.64], R8 ;  /* 0x000000080200c985 */ /* 0x0009e2000c101d2e */
[----:B------:R-:W-:-:S02]  /*b330*/  @!P1 LEA R20, P5, R19, R20, 0x1 ;  /* 0x0000001413149211 */ /* 0x000fc400078a08ff */
[-C--:B------:R-:W-:Y:S01]  /*b340*/  @!P2 LEA.HI.X R7, R17, R0.reuse, R87, 0x1, P6 ;  /* 0x000000001107a211 */ /* 0x080fe200030f0c57 */
[----:B------:R4:W-:Y:S01]  /*b350*/  @!P3 ST.E.128 desc[UR46][R4.64], R28 ;  /* 0x0000001c0400b985 */ /* 0x0009e2000c101d2e */
[----:B------:R-:W-:-:S03]  /*b360*/  @!P1 LEA.HI.X R21, R19, R0, R86, 0x1, P5 ;  /* 0x0000000013159211 */ /* 0x000fc600028f0c56 */
[----:B------:R4:W-:Y:S04]  /*b370*/  @!P2 ST.E.128 desc[UR46][R6.64], R60 ;  /* 0x0000003c0600a985 */ /* 0x0009e8000c101d2e */
[----:B------:R4:W-:Y:S02]  /*b380*/  @!P1 ST.E.128 desc[UR46][R20.64], R72 ;  /* 0x0000004814009985 */ /* 0x0009e4000c101d2e */
.L_x_178:
[----:B------:R-:W-:Y:S05]  /*b390*/  BSYNC B1 ;  /* 0x0000000000017941 */ /* 0x000fea0003800000 */
.L_x_177:
[----:B---3--:R3:W0:Y:S01]  /*b3a0*/  SHFL.IDX PT, R0, R82, 0x2, 0x181f ;  /* 0x00581f0052007f89 */ /* 0x00862200000e0000 */
[----:B------:R-:W-:Y:S03]  /*b3b0*/  BSSY B1, `(.L_x_179) ;  /* 0x0000014000017945 */ /* 0x000fe60003800000 */
[----:B----45:R3:W4:Y:S01]  /*b3c0*/  SHFL.IDX PT, R8, R50, 0x2, 0x181f ;  /* 0x00581f0032087f89 */ /* 0x03072200000e0000 */
[----:B------:R-:W-:Y:S05]  /*b3d0*/  @P0 BRA `(.L_x_180) ;  /* 0x0000000000440947 */ /* 0x000fea0003800000 */
[----:B------:R-:W-:Y:S02]  /*b3e0*/  ULDC UR4, c[0x0][0xac8] ;  /* 0x0002b20000047ab9 */ /* 0x000fe40000000800 */
[----:B------:R-:W-:Y:S02]  /*b3f0*/  ISETP.GE.AND P3, PT, R16, UR4, PT ;  /* 0x0000000410007c0c */ /* 0x000fe4000bf66270 */
[----:B------:R-:W-:Y:S02]  /*b400*/  ISETP.GE.AND P2, PT, R18, UR4, PT ;  /* 0x0000000412007c0c */ /* 0x000fe4000bf46270 */
[----:B------:R-:W-:Y:S02]  /*b410*/  ISETP.GE.AND P1, PT, R17, UR4, PT ;  /* 0x0000000411007c0c */ /* 0x000fe4000bf26270 */
[----:B------:R-:W-:-:S07]  /*b420*/  ISETP.GE.AND P0, PT, R19, UR4, PT ;  /* 0x0000000413007c0c */ /* 0x000fce000bf06270 */
[-C--:B----4-:R-:W-:Y:S02]  /*b430*/  @!P3 LEA R2, P6, R16, R8.reuse, 0x1 ;  /* 0x000000081002b211 */ /* 0x090fe400078c08ff */
[-C--:B------:R-:W-:Y:S02]  /*b440*/  @!P2 LEA R4, P5, R18, R8.reuse, 0x1 ;  /* 0x000000081204a211 */ /* 0x080fe400078a08ff */
[----:B------:R-:W-:Y:S02]  /*b450*/  @!P1 LEA R6, P4, R17, R8, 0x1 ;  /* 0x0000000811069211 */ /* 0x000fe400078808ff */
[----:B0-----:R-:W-:Y:S02]  /*b460*/  @!P3 LEA.HI.X R3, R16, R0, R89, 0x1, P6 ;  /* 0x000000001003b211 */ /* 0x001fe400030f0c59 */
[----:B------:R-:W-:Y:S02]  /*b470*/  @!P0 LEA R8, P6, R19, R8, 0x1 ;  /* 0x0000000813088211 */ /* 0x000fe400078c08ff */
[-C--:B------:R-:W-:Y:S01]  /*b480*/  @!P2 LEA.HI.X R5, R18, R0.reuse, R88, 0x1, P5 ;  /* 0x000000001205a211 */ /* 0x080fe200028f0c58 */
[----:B------:R0:W-:Y:S01]  /*b490*/  @!P3 ST.E.128 desc[UR46][R2.64], R12 ;  /* 0x0000000c0200b985 */ /* 0x0001e2000c101d2e */
[----:B------:R-:W-:-:S02]  /*b4a0*/  @!P1 LEA.HI.X R7, R17, R0, R87, 0x1, P4 ;  /* 0x0000000011079211 */ /* 0x000fc400020f0c57 */
[----:B------:R-:W-:Y:S01]  /*b4b0*/  @!P0 LEA.HI.X R9, R19, R0, R86, 0x1, P6 ;  /* 0x0000000013098211 */ /* 0x000fe200030f0c56 */
[----:B------:R0:W-:Y:S04]  /*b4c0*/  @!P2 ST.E.128 desc[UR46][R4.64], R32 ;  /* 0x000000200400a985 */ /* 0x0001e8000c101d2e */
[----:B------:R0:W-:Y:S04]  /*b4d0*/  @!P1 ST.E.128 desc[UR46][R6.64], R44 ;  /* 0x0000002c06009985 */ /* 0x0001e8000c101d2e */
[----:B------:R0:W-:Y:S02]  /*b4e0*/  @!P0 ST.E.128 desc[UR46][R8.64], R64 ;  /* 0x0000004008008985 */ /* 0x0001e4000c101d2e */
.L_x_180:
[----:B------:R-:W-:Y:S05]  /*b4f0*/  BSYNC B1 ;  /* 0x0000000000017941 */ /* 0x000fea0003800000 */
.L_x_179:
[----:B0-----:R-:W-:Y:S01]  /*b500*/  VIADD R0, R84, 0x60 ;  /* 0x0000006054007836 */ /* 0x001fe20000000000 */
[----:B--23--:R-:W3:Y:S04]  /*b510*/  SHFL.IDX PT, R82, R82, 0x3, 0x181f ;  /* 0x00781f0052527f89 */ /* 0x00cee800000e0000 */
[----:B------:R-:W-:Y:S01]  /*b520*/  ISETP.GE.AND P0, PT, R0, R85, PT ;  /* 0x000000550000720c */ /* 0x000fe20003f06270 */
[----:B------:R-:W0:-:S12]  /*b530*/  SHFL.IDX PT, R50, R50, 0x3, 0x181f ;  /* 0x00781f0032327f89 */ /* 0x000e1800000e0000 */
[----:B------:R-:W-:Y:S05]  /*b540*/  @P0 BRA `(.L_x_181) ;  /* 0x0000000c00cc0947 */ /* 0x000fea0003800000 */
[----:B------:R-:W-:Y:S02]  /*b550*/  ULDC UR4, c[0x0][0xac8] ;  /* 0x0002b20000047ab9 */ /* 0x000fe40000000800 */
[----:B------:R-:W-:Y:S02]  /*b560*/  ISETP.GE.AND P3, PT, R16, UR4, PT ;  /* 0x0000000410007c0c */ /* 0x000fe4000bf66270 */
[----:B------:R-:W-:Y:S02]  /*b570*/  ISETP.GE.AND P4, PT, R18, UR4, PT ;  /* 0x0000000412007c0c */ /* 0x000fe4000bf86270 */
[----:B------:R-:W-:-:S09]  /*b580*/  ISETP.GE.AND P5, PT, R17, UR4, PT ;  /* 0x0000000411007c0c */ /* 0x000fd2000bfa6270 */
[-C--:B0-----:R-:W-:Y:S02]  /*b590*/  @!P3 LEA R2, P0, R16, R50.reuse, 0x1 ;  /* 0x000000321002b211 */ /* 0x081fe400078008ff */
[-C--:B------:R-:W-:Y:S02]  /*b5a0*/  @!P4 LEA R4, P1, R18, R50.reuse, 0x1 ;  /* 0x000000321204c211 */ /* 0x080fe400078208ff */
[C---:B------:R-:W-:Y:S02]  /*b5b0*/  @!P5 LEA R6, P2, R17.reuse, R50, 0x1 ;  /* 0x000000321106d211 */ /* 0x040fe400078408ff */
[-C--:B---3--:R-:W-:Y:S02]  /*b5c0*/  @!P3 LEA.HI.X R3, R16, R82.reuse, R89, 0x1, P0 ;  /* 0x000000521003b211 */ /* 0x088fe400000f0c59 */
[-C--:B------:R-:W-:Y:S02]  /*b5d0*/  @!P4 LEA.HI.X R5, R18, R82.reuse, R88, 0x1, P1 ;  /* 0x000000521205c211 */ /* 0x080fe400008f0c58 */
[----:B------:R-:W-:Y:S01]  /*b5e0*/  @!P5 LEA.HI.X R7, R17, R82, R87, 0x1, P2 ;  /* 0x000000521107d211 */ /* 0x000fe200010f0c57 */
[----:B------:R0:W-:Y:S01]  /*b5f0*/  @!P3 ST.E.128 desc[UR46][R2.64], R24 ;  /* 0x000000180200b985 */ /* 0x0001e2000c101d2e */
[----:B------:R-:W-:-:S03]  /*b600*/  ISETP.GE.AND P0, PT, R19, UR4, PT ;  /* 0x0000000413007c0c */ /* 0x000fc6000bf06270 */
[----:B------:R0:W-:Y:S04]  /*b610*/  @!P4 ST.E.128 desc[UR46][R4.64], R36 ;  /* 0x000000240400c985 */ /* 0x0001e8000c101d2e */
[----:B------:R0:W-:Y:S06]  /*b620*/  @!P5 ST.E.128 desc[UR46][R6.64], R40 ;  /* 0x000000280600d985 */ /* 0x0001ec000c101d2e */
[----:B------:R-:W-:Y:S05]  /*b630*/  @P0 BRA `(.L_x_181) ;  /* 0x0000000c00900947 */ /* 0x000fea0003800000 */
[----:B0-----:R-:W-:-:S04]  /*b640*/  LEA R2, P0, R19, R50, 0x1 ;  /* 0x0000003213027211 */ /* 0x001fc800078008ff */
[----:B------:R-:W-:-:S05]  /*b650*/  LEA.HI.X R3, R19, R82, R86, 0x1, P0 ;  /* 0x0000005213037211 */ /* 0x000fca00000f0c56 */
[----:B------:R0:W-:Y:S01]  /*b660*/  ST.E.128 desc[UR46][R2.64], R52 ;  /* 0x0000003402007985 */ /* 0x0001e2000c101d2e */
[----:B------:R-:W-:Y:S05]  /*b670*/  BRA `(.L_x_181) ;  /* 0x0000000c00807947 */ /* 0x000fea0003800000 */
.L_x_173:
[----:B------:R-:W-:Y:S01]  /*b680*/  ULDC.64 UR6, c[0x0][0xc00] ;  /* 0x0003000000067ab9 */ /* 0x000fe20000000a00 */
[----:B------:R-:W0:Y:S01]  /*b690*/  LDC R11, c[0x0][0xbe8] ;  /* 0x0002fa00ff0b7b82 */ /* 0x000e220000000800 */
[----:B------:R-:W-:Y:S02]  /*b6a0*/  UISETP.NE.U32.AND UP0, UPT, UR6, URZ, UPT ;  /* 0x0000003f0600728c */ /* 0x000fe4000bf05070 */
[----:B------:R-:W-:Y:S02]  /*b6b0*/  ULEA UR4, UP1, UR36, UR6, 0x2 ;  /* 0x0000000624047291 */ /* 0x000fe4000f82103f */
[----:B------:R-:W-:Y:S02]  /*b6c0*/  UISETP.NE.AND.EX UP0, UPT, UR7, URZ, UPT, UP0 ;  /* 0x0000003f0700728c */ /* 0x000fe4000bf05300 */
[----:B------:R-:W-:Y:S02]  /*b6d0*/  ULEA.HI.X UR6, UR36, UR7, UR37, 0x2, UP1 ;  /* 0x0000000724067291 */ /* 0x000fe400088f1425 */
[----:B------:R-:W-:-:S02]  /*b6e0*/  IMAD.U32 R2, RZ, RZ, UR4 ;  /* 0x00000004ff027e24 */ /* 0x000fc4000f8e00ff */
[----:B------:R-:W-:Y:S02]  /*b6f0*/  PLOP3.LUT P2, PT, PT, PT, UP0, 0x80, 0x0 ;  /* 0x000000000000781c */ /* 0x000fe40003f4f008 */
[----:B------:R-:W-:Y:S01]  /*b700*/  IMAD.U32 R3, RZ, RZ, UR6 ;  /* 0x00000006ff037e24 */ /* 0x000fe2000f8e00ff */
[----:B------:R-:W-:Y:S02]  /*b710*/  ULDC.64 UR6, c[0x0][0xc08] ;  /* 0x0003020000067ab9 */ /* 0x000fe40000000a00 */
[----:B------:R-:W-:-:S04]  /*b720*/  UISETP.NE.U32.AND UP1, UPT, UR6, URZ, UPT ;  /* 0x0000003f0600728c */ /* 0x000fc8000bf25070 */
[----:B------:R-:W-:-:S04]  /*b730*/  UISETP.NE.AND.EX UP1, UPT, UR7, URZ, UPT, UP1 ;  /* 0x0000003f0700728c */ /* 0x000fc8000bf25310 */
[----:B------:R-:W2:Y:S01]  /*b740*/  @P2 LDG.E R6, desc[UR46][R2.64] ;  /* 0x0000002e02062981 */ /* 0x000ea2000c1e1900 */
[----:B------:R-:W-:Y:S01]  /*b750*/  ULDC UR4, c[0x0][0xa88] ;  /* 0x0002a20000047ab9 */ /* 0x000fe20000000800 */
[----:B------:R-:W-:Y:S01]  /*b760*/  PLOP3.LUT P3, PT, PT, PT, UP1, 0x80, 0x0 ;  /* 0x000000000000781c */ /* 0x000fe20003f6f018 */
[----:B------:R-:W-:-:S04]  /*b770*/  IMAD.U32 R0, RZ, RZ, UR4 ;  /* 0x00000004ff007e24 */ /* 0x000fc8000f8e00ff */
[----:B------:R-:W-:Y:S02]  /*b780*/  @UP1 ULDC.64 UR6, c[0x0][0xc08] ;  /* 0x0003020000061ab9 */ /* 0x000fe40000000a00 */
[----:B------:R-:W-:-:S06]  /*b790*/  @UP1 UIMAD.WIDE UR6, UR36, 0x4, UR6 ;  /* 0x00000004240618a5 */ /* 0x000fcc000f8e0206 */
[----:B------:R-:W-:Y:S02]  /*b7a0*/  IMAD.U32 R4, RZ, RZ, UR6 ;  /* 0x00000006ff047e24 */ /* 0x000fe4000f8e00ff */
[----:B------:R-:W-:-:S05]  /*b7b0*/  IMAD.U32 R5, RZ, RZ, UR7 ;  /* 0x00000007ff057e24 */ /* 0x000fca000f8e00ff */
[----:B------:R1:W5:Y:S01]  /*b7c0*/  @P3 LDG.E R0, desc[UR46][R4.64] ;  /* 0x0000002e04003981 */ /* 0x000362000c1e1900 */
[----:B0-----:R-:W-:Y:S01]  /*b7d0*/  ISETP.NE.AND P0, PT, R11, 0x1, PT ;  /* 0x000000010b00780c */ /* 0x001fe20003f05270 */
[----:B------:R-:W-:Y:S01]  /*b7e0*/  UMOV UR4, URZ ;  /* 0x0000003f00047c82 */ /* 0x000fe20008000000 */
[----:B------:R-:W-:Y:S01]  /*b7f0*/  USHF.R.S32.HI UR10, URZ, 0x1f, UR40 ;  /* 0x0000001f3f0a7899 */ /* 0x000fe20008011428 */
[----:B------:R-:W0:Y:S10]  /*b800*/  S2R R7, SR_TID.X ;  /* 0x0000000000077919 */ /* 0x000e340000002100 */
[----:B------:R-:W3:Y:S01]  /*b810*/  @P0 LDC R9, c[0x0][0xbec] ;  /* 0x0002fb00ff090b82 */ /* 0x000ee20000000800 */
[----:B0-----:R-:W-:-:S05]  /*b820*/  VIADD R7, R7, 0xffffff80 ;  /* 0xffffff8007077836 */ /* 0x001fca0000000000 */
[----:B------:R-:W-:Y:S02]  /*b830*/  ISETP.GE.AND P1, PT, R7, 0x80, PT ;  /* 0x000000800700780c */ /* 0x000fe40003f26270 */
[----:B--2---:R-:W-:-:S13]  /*b840*/  @P2 R2UR UR4, R6 ;  /* 0x00000000060422ca */ /* 0x004fda00000e0000 */
[----:B------:R-:W-:Y:S01]  /*b850*/  USHF.R.S32.HI UR9, URZ, 0x1f, UR4 ;  /* 0x0000001f3f097899 */ /* 0x000fe20008011404 */
[----:B-1-3--:R-:W-:Y:S11]  /*b860*/  @P3 BRA `(.L_x_182) ;  /* 0x0000000000103947 */ /* 0x00aff60003800000 */
[----:B------:R-:W-:Y:S05]  /*b870*/  @!P2 BRA `(.L_x_182) ;  /* 0x00000000000ca947 */ /* 0x000fea0003800000 */
[----:B------:R-:W2:Y:S04]  /*b880*/  LDG.E R5, desc[UR46][R2.64] ;  /* 0x0000002e02057981 */ /* 0x000ea8000c1e1900 */
[----:B-----5:R-:W2:Y:S02]  /*b890*/  LDG.E R0, desc[UR46][R2.64+0x4] ;  /* 0x0000042e02007981 */ /* 0x020ea4000c1e1900 */
[----:B--2---:R-:W-:-:S07]  /*b8a0*/  IMAD.IADD R0, R0, 0x1, -R5 ;  /* 0x0000000100007824 */ /* 0x004fce00078e0a05 */
.L_x_182:
[----:B------:R-:W-:Y:S01]  /*b8b0*/  USEL UR36, UR36, URZ, !UP0 ;  /* 0x0000003f24247287 */ /* 0x000fe2000c000000 */
[----:B------:R-:W-:Y:S01]  /*b8c0*/  BSSY B1, `(.L_x_183) ;  /* 0x000002d000017945 */ /* 0x000fe20003800000 */
[----:B------:R-:W-:-:S03]  /*b8d0*/  USEL UR37, UR37, URZ, !UP0 ;  /* 0x0000003f25257287 */ /* 0x000fc6000c000000 */
[----:B------:R-:W-:Y:S09]  /*b8e0*/  @P1 BRA `(.L_x_184) ;  /* 0x0000000000a81947 */ /* 0x000ff20003800000 */
[----:B------:R-:W0:Y:S01]  /*b8f0*/  S2R R3, SR_TID.X ;  /* 0x0000000000037919 */ /* 0x000e220000002100 */
[----:B------:R-:W1:Y:S01]  /*b900*/  LDC R7, c[0x0][0xbe8] ;  /* 0x0002fa00ff077b82 */ /* 0x000e620000000800 */
[----:B------:R-:W-:-:S04]  /*b910*/  IMAD.U32 R2, RZ, RZ, UR39 ;  /* 0x00000027ff027e24 */ /* 0x000fc8000f8e00ff */
[----:B0-----:R-:W-:Y:S02]  /*b920*/  IMAD R2, R2, 0x80, R3 ;  /* 0x0000008002027824 */ /* 0x001fe400078e0203 */
[----:B-1---5:R-:W-:Y:S02]  /*b930*/  IMAD R3, R0, R7, RZ ;  /* 0x0000000700037224 */ /* 0x022fe400078e02ff */
[----:B------:R-:W-:-:S05]  /*b940*/  VIADD R4, R2, 0xffffff80 ;  /* 0xffffff8002047836 */ /* 0x000fca0000000000 */
[----:B------:R-:W-:-:S13]  /*b950*/  ISETP.GE.AND P1, PT, R4, R3, PT ;  /* 0x000000030400720c */ /* 0x000fda0003f26270 */
[----:B------:R-:W-:Y:S05]  /*b960*/  @P1 BRA `(.L_x_184) ;  /* 0x0000000000881947 */ /* 0x000fea0003800000 */
[----:B------:R-:W-:Y:S01]  /*b970*/  ISETP.NE.AND P1, PT, R7, 0x1, PT ;  /* 0x000000010700780c */ /* 0x000fe20003f25270 */
[----:B------:R-:W-:Y:S01]  /*b980*/  ULDC.64 UR12, c[0x0][0xb90] ;  /* 0x0002e400000c7ab9 */ /* 0x000fe20000000a00 */
[----:B------:R-:W-:Y:S01]  /*b990*/  UMOV UR6, UR4 ;  /* 0x0000000400067c82 */ /* 0x000fe20008000000 */
[----:B------:R-:W-:Y:S01]  /*b9a0*/  UIMAD UR8, UR10, UR12, URZ ;  /* 0x0000000c0a0872a4 */ /* 0x000fe2000f8e023f */
[----:B------:R-:W-:Y:S01]  /*b9b0*/  IMAD.MOV.U32 R2, RZ, RZ, R4 ;  /* 0x000000ffff027224 */ /* 0x000fe200078e0004 */
[----:B------:R-:W-:Y:S02]  /*b9c0*/  UMOV UR7, UR9 ;  /* 0x0000000900077c82 */ /* 0x000fe40008000000 */
[----:B------:R-:W-:Y:S02]  /*b9d0*/  UIMAD.WIDE.U32 UR6, UR40, UR12, UR6 ;  /* 0x0000000c280672a5 */ /* 0x000fe4000f8e0006 */
[----:B------:R-:W-:-:S03]  /*b9e0*/  UIMAD UR8, UR40, UR13, UR8 ;  /* 0x0000000d280872a4 */ /* 0x000fc6000f8e0208 */
[----:B------:R-:W-:Y:S01]  /*b9f0*/  ULDC.64 UR12, c[0x0][0xb98] ;  /* 0x0002e600000c7ab9 */ /* 0x000fe20000000a00 */
[----:B------:R-:W0:Y:S01]  /*ba00*/  @P1 LDC R3, c[0x0][0xbec] ;  /* 0x0002fb00ff031b82 */ /* 0x000e220000000800 */
[----:B------:R-:W-:Y:S02]  /*ba10*/  UIADD3 UR7, UR7, UR8, URZ ;  /* 0x0000000807077290 */ /* 0x000fe4000fffe03f */
[----:B------:R-:W-:Y:S02]  /*ba20*/  UIMAD UR8, UR37, UR12, URZ ;  /* 0x0000000c250872a4 */ /* 0x000fe4000f8e023f */
[----:B------:R-:W-:Y:S02]  /*ba30*/  UIMAD.WIDE.U32 UR6, UR36, UR12, UR6 ;  /* 0x0000000c240672a5 */ /* 0x000fe4000f8e0006 */
[----:B------:R-:W-:Y:S01]  /*ba40*/  UIMAD UR8, UR36, UR13, UR8 ;  /* 0x0000000d240872a4 */ /* 0x000fe2000f8e0208 */
[----:B------:R-:W1:Y:S02]  /*ba50*/  @P1 LDC R6, c[0x0][0xbf0] ;  /* 0x0002fc00ff061b82 */ /* 0x000e640000000800 */
[----:B------:R-:W-:Y:S01]  /*ba60*/  ULDC.64 UR12, c[0x0][0xb88] ;  /* 0x0002e200000c7ab9 */ /* 0x000fe20000000a00 */
[----:B0-----:R-:W-:-:S05]  /*ba70*/  @P1 IMAD.HI.U32 R3, R4, R3, RZ ;  /* 0x0000000304031227 */ /* 0x001fca00078e00ff */
[----:B-1----:R-:W-:Y:S01]  /*ba80*/  @P1 SHF.R.U32.HI R2, RZ, R6, R3 ;  /* 0x00000006ff021219 */ /* 0x002fe20000011603 */
[----:B------:R-:W-:-:S03]  /*ba90*/  IMAD.U32 R6, RZ, RZ, UR8 ;  /* 0x00000008ff067e24 */ /* 0x000fc6000f8e00ff */
[--C-:B------:R-:W-:Y:S01]  /*baa0*/  SHF.R.S32.HI R3, RZ, 0x1f, R2.reuse ;  /* 0x0000001fff037819 */ /* 0x100fe20000011402 */
[----:B------:R-:W-:Y:S01]  /*bab0*/  IMAD.MOV R5, RZ, RZ, -R2 ;  /* 0x000000ffff057224 */ /* 0x000fe200078e0a02 */
[----:B------:R-:W-:-:S03]  /*bac0*/  IADD3 R2, P1, R2, UR6, RZ ;  /* 0x0000000602027c10 */ /* 0x000fc6000ff3e0ff */
[----:B------:R-:W-:Y:S01]  /*bad0*/  IMAD R5, R7, R5, R4 ;  /* 0x0000000507057224 */ /* 0x000fe200078e0204 */
[----:B------:R-:W-:Y:S01]  /*bae0*/  IADD3.X R3, R3, UR7, R6, P1, !PT ;  /* 0x0000000703037c10 */ /* 0x000fe20008ffe406 */
[----:B------:R-:W-:-:S03]  /*baf0*/  ULDC.64 UR6, c[0x0][0xb50] ;  /* 0x0002d40000067ab9 */ /* 0x000fc60000000a00 */
[----:B------:R-:W-:Y:S01]  /*bb00*/  SHF.R.S32.HI R4, RZ, 0x1f, R5 ;  /* 0x0000001fff047819 */ /* 0x000fe20000011405 */
[----:B------:R-:W-:-:S04]  /*bb10*/  IMAD.WIDE.U32 R2, R5, UR12, R2 ;  /* 0x0000000c05027c25 */ /* 0x000fc8000f8e0002 */
[----:B------:R-:W-:-:S04]  /*bb20*/  IMAD R4, R4, UR12, RZ ;  /* 0x0000000c04047c24 */ /* 0x000fc8000f8e02ff */
[----:B------:R-:W-:Y:S01]  /*bb30*/  IMAD R7, R5, UR13, R4 ;  /* 0x0000000d05077c24 */ /* 0x000fe2000f8e0204 */
[----:B------:R-:W-:-:S03]  /*bb40*/  LEA R4, P1, R2, UR6, 0x2 ;  /* 0x0000000602047c11 */ /* 0x000fc6000f8210ff */
[----:B------:R-:W-:-:S05]  /*bb50*/  IMAD.IADD R3, R3, 0x1, R7 ;  /* 0x0000000103037824 */ /* 0x000fca00078e0207 */
[----:B------:R-:W-:Y:S01]  /*bb60*/  LEA.HI.X R5, R2, UR7, R3, 0x2, P1 ;  /* 0x0000000702057c11 */ /* 0x000fe200088f1403 */
[----:B------:R-:W-:-:S05]  /*bb70*/  IMAD.MOV.U32 R3, RZ, RZ, -0x800000 ;  /* 0xff800000ff037424 */ /* 0x000fca00078e00ff */
[----:B------:R0:W-:Y:S02]  /*bb80*/  STG.E desc[UR46][R4.64], R3 ;  /* 0x0000000304007986 */ /* 0x0001e4000c10192e */
.L_x_184:
[----:B------:R-:W-:Y:S05]  /*bb90*/  BSYNC B1 ;  /* 0x0000000000017941 */ /* 0x000fea0003800000 */
.L_x_183:
[----:B0-----:R-:W0:Y:S01]  /*bba0*/  @P0 LDC R3, c[0x0][0xbf0] ;  /* 0x0002fc00ff030b82 */ /* 0x001e220000000800 */
[----:B------:R-:W-:Y:S01]  /*bbb0*/  ULDC.64 UR12, c[0x0][0xaa0] ;  /* 0x0002a800000c7ab9 */ /* 0x000fe20000000a00 */
[----:B------:R-:W-:Y:S01]  /*bbc0*/  IMAD R2, R22, 0x20, R23 ;  /* 0x0000002016027824 */ /* 0x000fe200078e0217 */
[----:B------:R-:W-:Y:S01]  /*bbd0*/  UIMAD UR8, UR9, UR12, URZ ;  /* 0x0000000c090872a4 */ /* 0x000fe2000f8e023f */
[----:B------:R-:W-:Y:S01]  /*bbe0*/  IMAD.U32 R5, RZ, RZ, UR39 ;  /* 0x00000027ff057e24 */ /* 0x000fe2000f8e00ff */
[----:B------:R-:W-:Y:S01]  /*bbf0*/  UIMAD.WIDE.U32 UR6, UR4, UR12, URZ ;  /* 0x0000000c040672a5 */ /* 0x000fe2000f8e003f */
[----:B------:R-:W-:Y:S01]  /*bc00*/  BSSY B1, `(.L_x_185) ;  /* 0x0000045000017945 */ /* 0x000fe20003800000 */
[----:B------:R-:W-:Y:S01]  /*bc10*/  UIMAD UR8, UR4, UR13, UR8 ;  /* 0x0000000d040872a4 */ /* 0x000fe2000f8e0208 */
[----:B------:R-:W-:Y:S01]  /*bc20*/  IMAD R6, R5, 0x80, R2 ;  /* 0x0000008005067824 */ /* 0x000fe200078e0202 */
[----:B------:R-:W-:Y:S01]  /*bc30*/  SHF.R.S32.HI R20, RZ, 0x1f, R19 ;  /* 0x0000001fff147819 */ /* 0x000fe20000011413 */
[----:B------:R-:W-:Y:S01]  /*bc40*/  ULDC.64 UR12, c[0x0][0xae8] ;  /* 0x0002ba00000c7ab9 */ /* 0x000fe20000000a00 */
[----:B------:R-:W-:Y:S01]  /*bc50*/  UIADD3 UR7, UR7, UR8, URZ ;  /* 0x0000000807077290 */ /* 0x000fe2000fffe03f */
[----:B------:R-:W-:Y:S01]  /*bc60*/  @P0 IMAD.HI.U32 R2, R6, R9, RZ ;  /* 0x0000000906020227 */ /* 0x000fe200078e00ff */
[----:B------:R-:W-:Y:S01]  /*bc70*/  UIMAD UR4, UR10, UR12, URZ ;  /* 0x0000000c0a0472a4 */ /* 0x000fe2000f8e023f */
[----:B------:R-:W-:Y:S01]  /*bc80*/  SHF.R.S32.HI R21, RZ, 0x1f, R17 ;  /* 0x0000001fff157819 */ /* 0x000fe20000011411 */
[----:B------:R-:W-:Y:S01]  /*bc90*/  UIMAD.WIDE.U32 UR6, UR40, UR12, UR6 ;  /* 0x0000000c280672a5 */ /* 0x000fe2000f8e0006 */
[----:B------:R-:W-:Y:S01]  /*bca0*/  IMAD.MOV.U32 R5, RZ, RZ, R6 ;  /* 0x000000ffff057224 */ /* 0x000fe200078e0006 */
[----:B------:R-:W-:Y:S01]  /*bcb0*/  UIMAD UR4, UR40, UR13, UR4 ;  /* 0x0000000d280472a4 */ /* 0x000fe2000f8e0204 */
[----:B------:R-:W-:Y:S01]  /*bcc0*/  SHF.R.S32.HI R24, RZ, 0x1f, R18 ;  /* 0x0000001fff187819 */ /* 0x000fe20000011412 */
[----:B------:R-:W-:Y:S01]  /*bcd0*/  ULDC.64 UR8, c[0x0][0xaf0] ;  /* 0x0002bc0000087ab9 */ /* 0x000fe20000000a00 */
[----:B------:R-:W-:Y:S01]  /*bce0*/  SHF.R.S32.HI R25, RZ, 0x1f, R16 ;  /* 0x0000001fff197819 */ /* 0x000fe20000011410 */
[----:B------:R-:W-:-:S02]  /*bcf0*/  UIADD3 UR7, UR7, UR4, URZ ;  /* 0x0000000407077290 */ /* 0x000fc4000fffe03f */
[----:B------:R-:W-:Y:S01]  /*bd00*/  UIMAD UR4, UR37, UR8, URZ ;  /* 0x00000008250472a4 */ /* 0x000fe2000f8e023f */
[----:B0-----:R-:W-:Y:S01]  /*bd10*/  @P0 SHF.R.U32.HI R5, RZ, R3, R2 ;  /* 0x00000003ff050219 */ /* 0x001fe20000011602 */
[----:B------:R-:W-:Y:S02]  /*bd20*/  UIMAD.WIDE.U32 UR6, UR36, UR8, UR6 ;  /* 0x00000008240672a5 */ /* 0x000fe4000f8e0006 */
[----:B------:R-:W-:Y:S01]  /*bd30*/  UIMAD UR4, UR36, UR9, UR4 ;  /* 0x00000009240472a4 */ /* 0x000fe2000f8e0204 */
[--C-:B------:R-:W-:Y:S01]  /*bd40*/  SHF.R.S32.HI R2, RZ, 0x1f, R5.reuse ;  /* 0x0000001fff027819 */ /* 0x100fe20000011405 */
[----:B------:R-:W-:Y:S01]  /*bd50*/  IMAD.MOV R7, RZ, RZ, -R5 ;  /* 0x000000ffff077224 */ /* 0x000fe200078e0a05 */
[----:B------:R-:W-:Y:S01]  /*bd60*/  ULDC.64 UR8, c[0x0][0xae0] ;  /* 0x0002b80000087ab9 */ /* 0x000fe20000000a00 */
[----:B------:R-:W-:Y:S02]  /*bd70*/  UIADD3 UR4, UR7, UR4, URZ ;  /* 0x0000000407047290 */ /* 0x000fe4000fffe03f */
[----:B------:R-:W-:-:S02]  /*bd80*/  IMAD.U32 R3, RZ, RZ, UR7 ;  /* 0x00000007ff037e24 */ /* 0x000fc4000f8e00ff */
[----:B------:R-:W-:Y:S02]  /*bd90*/  IMAD R4, R2, UR8, RZ ;  /* 0x0000000802047c24 */ /* 0x000fe4000f8e02ff */
[----:B------:R-:W-:Y:S02]  /*bda0*/  IMAD R7, R11, R7, R6 ;  /* 0x000000070b077224 */ /* 0x000fe400078e0206 */
[----:B------:R-:W-:Y:S01]  /*bdb0*/  IMAD.U32 R2, RZ, RZ, UR6 ;  /* 0x00000006ff027e24 */ /* 0x000fe2000f8e00ff */
[----:B------:R-:W-:Y:S01]  /*bdc0*/  ULDC.64 UR6, c[0x0][0xad8] ;  /* 0x0002b60000067ab9 */ /* 0x000fe20000000a00 */
[----:B------:R-:W-:Y:S02]  /*bdd0*/  IMAD.U32 R3, RZ, RZ, UR4 ;  /* 0x00000004ff037e24 */ /* 0x000fe4000f8e00ff */
[C---:B------:R-:W-:Y:S01]  /*bde0*/  IMAD R9, R5.reuse, UR9, R4 ;  /* 0x0000000905097c24 */ /* 0x040fe2000f8e0204 */
[----:B------:R-:W-:Y:S01]  /*bdf0*/  SHF.R.S32.HI R4, RZ, 0x1f, R7 ;  /* 0x0000001fff047819 */ /* 0x000fe20000011407 */
[----:B------:R-:W-:-:S04]  /*be00*/  IMAD.WIDE.U32 R2, R5, UR8, R2 ;  /* 0x0000000805027c25 */ /* 0x000fc8000f8e0002 */
[----:B------:R-:W-:Y:S02]  /*be10*/  IMAD.U32 R6, RZ, RZ, UR39 ;  /* 0x00000027ff067e24 */ /* 0x000fe4000f8e00ff */
[----:B------:R-:W-:Y:S02]  /*be20*/  IMAD.IADD R3, R3, 0x1, R9 ;  /* 0x0000000103037824 */ /* 0x000fe400078e0209 */
[----:B------:R-:W-:Y:S02]  /*be30*/  IMAD R4, R4, UR6, RZ ;  /* 0x0000000604047c24 */ /* 0x000fe4000f8e02ff */
[----:B------:R-:W-:Y:S02]  /*be40*/  IMAD R6, R6, 0x80, R23 ;  /* 0x0000008006067824 */ /* 0x000fe400078e0217 */
[----:B-----5:R-:W-:Y:S02]  /*be50*/  IMAD R11, R0, R11, RZ ;  /* 0x0000000b000b7224 */ /* 0x020fe400078e02ff */
[----:B------:R-:W-:-:S02]  /*be60*/  IMAD R5, R7, UR7, R4 ;  /* 0x0000000707057c24 */ /* 0x000fc4000f8e0204 */
[----:B------:R-:W-:Y:S01]  /*be70*/  IMAD.WIDE.U32 R2, R7, UR6, R2 ;  /* 0x0000000607027c25 */ /* 0x000fe2000f8e0002 */
[C---:B------:R-:W-:Y:S01]  /*be80*/  ISETP.GE.AND P2, PT, R6.reuse, R11, PT ;  /* 0x0000000b0600720c */ /* 0x040fe20003f46270 */
[----:B------:R-:W-:Y:S02]  /*be90*/  ULDC.64 UR6, c[0x0][0xa80] ;  /* 0x0002a00000067ab9 */ /* 0x000fe40000000a00 */
[----:B------:R-:W-:Y:S01]  /*bea0*/  VIADD R0, R6, 0x20 ;  /* 0x0000002006007836 */ /* 0x000fe20000000000 */
[----:B------:R-:W-:Y:S01]  /*beb0*/  LEA R4, P3, R2, UR6, 0x1 ;  /* 0x0000000602047c11 */ /* 0x000fe2000f8608ff */
[----:B------:R-:W-:-:S03]  /*bec0*/  IMAD.IADD R3, R3, 0x1, R5 ;  /* 0x0000000103037824 */ /* 0x000fc600078e0205 */
[-C--:B------:R-:W-:Y:S01]  /*bed0*/  ISETP.GE.AND P1, PT, R0, R11.reuse, PT ;  /* 0x0000000b0000720c */ /* 0x080fe20003f26270 */
[----:B------:R-:W-:Y:S01]  /*bee0*/  VIADD R0, R6, 0x40 ;  /* 0x0000004006007836 */ /* 0x000fe20000000000 */
[----:B------:R-:W-:Y:S02]  /*bef0*/  LEA.HI.X R5, R2, UR7, R3, 0x1, P3 ;  /* 0x0000000702057c11 */ /* 0x000fe400098f0c03 */
[----:B------:R0:W1:Y:S02]  /*bf00*/  SHFL.IDX PT, R2, R4, RZ, 0x181f ;  /* 0x00181fff04027589 */ /* 0x00006400000e0000 */
[----:B------:R-:W-:Y:S02]  /*bf10*/  ISETP.GE.AND P0, PT, R0, R11, PT ;  /* 0x0000000b0000720c */ /* 0x000fe40003f06270 */
[----:B------:R0:W2:Y:S01]  /*bf20*/  SHFL.IDX PT, R0, R5, RZ, 0x181f ;  /* 0x00181fff05007589 */ /* 0x0000a200000e0000 */
[----:B------:R-:W-:Y:S10]  /*bf30*/  @P2 BRA `(.L_x_186) ;  /* 0x0000000000442947 */ /* 0x000ff40003800000 */
        /* <DEDUP_REMOVED lines=8> */
[----:B------:R3:W-:Y:S01]  /*bfc0*/  @!P5 ST.E.128 desc[UR46][R8.64], RZ ;  /* 0x000000ff0800d985 */ /* 0x0007e2000c101d2e */
[----:B------:R-:W-:Y:S02]  /*bfd0*/  @!P4 LEA.HI.X R13, R18, R0, R24, 0x1, P6 ;  /* 0x00000000120dc211 */ /* 0x000fe400030f0c18 */
[----:B------:R-:W-:-:S03]  /*bfe0*/  @!P3 LEA R14, P6, R17, R2, 0x1 ;  /* 0x00000002110eb211 */ /* 0x000fc600078c08ff */
[----:B------:R3:W-:Y:S01]  /*bff0*/  @!P4 ST.E.128 desc[UR46][R12.64], RZ ;  /* 0x000000ff0c00c985 */ /* 0x0007e2000c101d2e */
[----:B------:R-:W-:Y:S02]  /*c000*/  @!P3 LEA.HI.X R15, R17, R0, R21, 0x1, P6 ;  /* 0x00000000110fb211 */ /* 0x000fe400030f0c15 */
[----:B------:R-:W-:-:S03]  /*c010*/  @!P2 LEA R2, P6, R19, R2, 0x1 ;  /* 0x000000021302a211 */ /* 0x000fc600078c08ff */
[----:B------:R3:W-:Y:S01]  /*c020*/  @!P3 ST.E.128 desc[UR46][R14.64], RZ ;  /* 0x000000ff0e00b985 */ /* 0x0007e2000c101d2e */
[----:B------:R-:W-:-:S05]  /*c030*/  @!P2 LEA.HI.X R3, R19, R0, R20, 0x1, P6 ;  /* 0x000000001303a211 */ /* 0x000fca00030f0c14 */
[----:B------:R3:W-:Y:S04]  /*c040*/  @!P2 ST.E.128 desc[UR46][R2.64], RZ ;  /* 0x000000ff0200a985 */ /* 0x0007e8000c101d2e */
.L_x_186:
[----:B------:R-:W-:Y:S05]  /*c050*/  BSYNC B1 ;  /* 0x0000000000017941 */ /* 0x000fea0003800000 */
.L_x_185:
[----:B--2---:R2:W4:Y:S01]  /*c060*/  SHFL.IDX PT, R0, R5, 0x1, 0x181f ;  /* 0x00381f0005007f89 */ /* 0x00452200000e0000 */
[----:B------:R-:W-:Y:S03]  /*c070*/  BSSY B1, `(.L_x_187) ;  /* 0x0000014000017945 */ /* 0x000fe60003800000 */
[----:B-1-3--:R2:W1:Y:S01]  /*c080*/  SHFL.IDX PT, R2, R4, 0x1, 0x181f ;  /* 0x00381f0004027f89 */ /* 0x00a46200000e0000 */
[----:B------:R-:W-:Y:S05]  /*c090*/  @P1 BRA `(.L_x_188) ;  /* 0x0000000000441947 */ /* 0x000fea0003800000 */
[----:B------:R-:W-:Y:S02]  /*c0a0*/  ULDC UR4, c[0x0][0xac8] ;  /* 0x0002b20000047ab9 */ /* 0x000fe40000000800 */
[----:B------:R-:W-:Y:S02]  /*c0b0*/  ISETP.GE.AND P4, PT, R16, UR4, PT ;  /* 0x0000000410007c0c */ /* 0x000fe4000bf86270 */
[----:B------:R-:W-:Y:S02]  /*c0c0*/  ISETP.GE.AND P3, PT, R18, UR4, PT ;  /* 0x0000000412007c0c */ /* 0x000fe4000bf66270 */
[----:B------:R-:W-:Y:S02]  /*c0d0*/  ISETP.GE.AND P2, PT, R17, UR4, PT ;  /* 0x0000000411007c0c */ /* 0x000fe4000bf46270 */
[----:B------:R-:W-:-:S07]  /*c0e0*/  ISETP.GE.AND P1, PT, R19, UR4, PT ;  /* 0x0000000413007c0c */ /* 0x000fce000bf26270 */
[-C--:B-1----:R-:W-:Y:S02]  /*c0f0*/  @!P4 LEA R8, P6, R16, R2.reuse, 0x1 ;  /* 0x000000021008c211 */ /* 0x082fe400078c08ff */
[----:B------:R-:W-:Y:S02]  /*c100*/  @!P3 LEA R12, P5, R18, R2, 0x1 ;  /* 0x00000002120cb211 */ /* 0x000fe400078a08ff */
[----:B----4-:R-:W-:Y:S02]  /*c110*/  @!P4 LEA.HI.X R9, R16, R0, R25, 0x1, P6 ;  /* 0x000000001009c211 */ /* 0x010fe400030f0c19 */
[----:B------:R-:W-:Y:S02]  /*c120*/  @!P2 LEA R14, P6, R17, R2, 0x1 ;  /* 0x00000002110ea211 */ /* 0x000fe400078c08ff */
[----:B------:R-:W-:Y:S01]  /*c130*/  @!P3 LEA.HI.X R13, R18, R0, R24, 0x1, P5 ;  /* 0x00000000120db211 */ /* 0x000fe200028f0c18 */
[----:B------:R3:W-:Y:S01]  /*c140*/  @!P4 ST.E.128 desc[UR46][R8.64], RZ ;  /* 0x000000ff0800c985 */ /* 0x0007e2000c101d2e */
[----:B------:R-:W-:-:S02]  /*c150*/  @!P1 LEA R2, P5, R19, R2, 0x1 ;  /* 0x0000000213029211 */ /* 0x000fc400078a08ff */
[-C--:B------:R-:W-:Y:S01]  /*c160*/  @!P2 LEA.HI.X R15, R17, R0.reuse, R21, 0x1, P6 ;  /* 0x00000000110fa211 */ /* 0x080fe200030f0c15 */
[----:B------:R3:W-:Y:S01]  /*c170*/  @!P3 ST.E.128 desc[UR46][R12.64], RZ ;  /* 0x000000ff0c00b985 */ /* 0x0007e2000c101d2e */
[----:B------:R-:W-:-:S03]  /*c180*/  @!P1 LEA.HI.X R3, R19, R0, R20, 0x1, P5 ;  /* 0x0000000013039211 */ /* 0x000fc600028f0c14 */
[----:B------:R3:W-:Y:S04]  /*c190*/  @!P2 ST.E.128 desc[UR46][R14.64], RZ ;  /* 0x000000ff0e00a985 */ /* 0x0007e8000c101d2e */
[----:B------:R3:W-:Y:S02]  /*c1a0*/  @!P1 ST.E.128 desc[UR46][R2.64], RZ ;  /* 0x000000ff02009985 */ /* 0x0007e4000c101d2e */
.L_x_188:
[----:B------:R-:W-:Y:S05]  /*c1b0*/  BSYNC B1 ;  /* 0x0000000000017941 */ /* 0x000fea0003800000 */
.L_x_187:
[----:B----4-:R4:W0:Y:S01]  /*c1c0*/  SHFL.IDX PT, R0, R5, 0x2, 0x181f ;  /* 0x00581f0005007f89 */ /* 0x01082200000e0000 */
        /* <DEDUP_REMOVED lines=9> */
[-C--:B------:R-:W-:Y:S02]  /*c260*/  @!P2 LEA R12, P5, R18, R2.reuse, 0x1 ;  /* 0x00000002120ca211 */ /* 0x080fe400078a08ff */
[----:B------:R-:W-:Y:S02]  /*c270*/  @!P1 LEA R14, P4, R17, R2, 0x1 ;  /* 0x00000002110e9211 */ /* 0x000fe400078808ff */
[----:B0-----:R-:W-:Y:S02]  /*c280*/  @!P3 LEA.HI.X R9, R16, R0, R25, 0x1, P6 ;  /* 0x000000001009b211 */ /* 0x001fe400030f0c19 */
[----:B------:R-:W-:Y:S02]  /*c290*/  @!P0 LEA R2, P6, R19, R2, 0x1 ;  /* 0x0000000213028211 */ /* 0x000fe400078c08ff */
[-C--:B------:R-:W-:Y:S01]  /*c2a0*/  @!P2 LEA.HI.X R13, R18, R0.reuse, R24, 0x1, P5 ;  /* 0x00000000120da211 */ /* 0x080fe200028f0c18 */
[----:B------:R3:W-:Y:S01]  /*c2b0*/  @!P3 ST.E.128 desc[UR46][R8.64], RZ ;  /* 0x000000ff0800b985 */ /* 0x0007e2000c101d2e */
[----:B------:R-:W-:-:S02]  /*c2c0*/  @!P1 LEA.HI.X R15, R17, R0, R21, 0x1, P4 ;  /* 0x00000000110f9211 */ /* 0x000fc400020f0c15 */
[----:B------:R-:W-:Y:S01]  /*c2d0*/  @!P0 LEA.HI.X R3, R19, R0, R20, 0x1, P6 ;  /* 0x0000000013038211 */ /* 0x000fe200030f0c14 */
[----:B------:R3:W-:Y:S04]  /*c2e0*/  @!P2 ST.E.128 desc[UR46][R12.64], RZ ;  /* 0x000000ff0c00a985 */ /* 0x0007e8000c101d2e */
[----:B------:R3:W-:Y:S04]  /*c2f0*/  @!P1 ST.E.128 desc[UR46][R14.64], RZ ;  /* 0x000000ff0e009985 */ /* 0x0007e8000c101d2e */
[----:B------:R3:W-:Y:S02]  /*c300*/  @!P0 ST.E.128 desc[UR46][R2.64], RZ ;  /* 0x000000ff02008985 */ /* 0x0007e4000c101d2e */
.L_x_190:
[----:B------:R-:W-:Y:S05]  /*c310*/  BSYNC B1 ;  /* 0x0000000000017941 */ /* 0x000fea0003800000 */
.L_x_189:
[----:B0-----:R-:W-:Y:S01]  /*c320*/  VIADD R0, R6, 0x60 ;  /* 0x0000006006007836 */ /* 0x001fe20000000000 */
[----:B--2-4-:R-:W0:Y:S04]  /*c330*/  SHFL.IDX PT, R5, R5, 0x3, 0x181f ;  /* 0x00781f0005057f89 */ /* 0x014e2800000e0000 */
[----:B------:R-:W-:Y:S01]  /*c340*/  ISETP.GE.AND P0, PT, R0, R11, PT ;  /* 0x0000000b0000720c */ /* 0x000fe20003f06270 */
[----:B-1-3--:R1:W2:-:S12]  /*c350*/  SHFL.IDX PT, R2, R4, 0x3, 0x181f ;  /* 0x00781f0004027f89 */ /* 0x00a29800000e0000 */
[----:B-1----:R-:W-:Y:S05]  /*c360*/  @P0 BRA `(.L_x_181) ;  /* 0x0000000000440947 */ /* 0x002fea0003800000 */
[----:B------:R-:W-:Y:S02]  /*c370*/  ULDC UR4, c[0x0][0xac8] ;  /* 0x0002b20000047ab9 */ /* 0x000fe40000000800 */
[----:B------:R-:W-:Y:S02]  /*c380*/  ISETP.GE.AND P3, PT, R16, UR4, PT ;  /* 0x0000000410007c0c */ /* 0x000fe4000bf66270 */
[----:B------:R-:W-:Y:S02]  /*c390*/  ISETP.GE.AND P2, PT, R18, UR4, PT ;  /* 0x0000000412007c0c */ /* 0x000fe4000bf46270 */
[----:B------:R-:W-:Y:S02]  /*c3a0*/  ISETP.GE.AND P1, PT, R17, UR4, PT ;  /* 0x0000000411007c0c */ /* 0x000fe4000bf26270 */
[----:B------:R-:W-:-:S07]  /*c3b0*/  ISETP.GE.AND P0, PT, R19, UR4, PT ;  /* 0x0000000413007c0c */ /* 0x000fce000bf06270 */
[-C--:B--2---:R-:W-:Y:S02]  /*c3c0*/  @!P3 LEA R6, P6, R16, R2.reuse, 0x1 ;  /* 0x000000021006b211 */ /* 0x084fe400078c08ff */
[-C--:B------:R-:W-:Y:S02]  /*c3d0*/  @!P2 LEA R8, P5, R18, R2.reuse, 0x1 ;  /* 0x000000021208a211 */ /* 0x080fe400078a08ff */
[-C--:B------:R-:W-:Y:S02]  /*c3e0*/  @!P1 LEA R10, P4, R17, R2.reuse, 0x1 ;  /* 0x00000002110a9211 */ /* 0x080fe400078808ff */
[-C--:B0-----:R-:W-:Y:S02]  /*c3f0*/  @!P3 LEA.HI.X R7, R16, R5.reuse, R25, 0x1, P6 ;  /* 0x000000051007b211 */ /* 0x081fe400030f0c19 */
        /* <DEDUP_REMOVED lines=8> */
.L_x_181:
[----:B------:R-:W-:Y:S05]  /*c480*/  BSYNC B0 ;  /* 0x0000000000007941 */ /* 0x000fea0003800000 */
.L_x_172:
[----:B------:R-:W-:Y:S02]  /*c490*/  ULDC UR4, c[0x0][0xc3c] ;  /* 0x00030f0000047ab9 */ /* 0x000fe40000000800 */
[----:B------:R-:W-:-:S13]  /*c4a0*/  ISETP.GE.AND P0, PT, R51, UR4, PT ;  /* 0x0000000433007c0c */ /* 0x000fda000bf06270 */
[----:B------:R-:W-:Y:S05]  /*c4b0*/  @!P0 BRA `(.L_x_191) ;  /* 0xffffff4800688947 */ /* 0x000fea000383ffff */
[----:B------:R-:W-:Y:S05]  /*c4c0*/  EXIT ;  /* 0x000000000000794d */ /* 0x000fea0003800000 */
.L_x_146:
[----:B------:R-:W-:-:S08]  /*c4d0*/  NOP ;  /* 0x0000000000007918 */ /* 0x000fd00000000000 */
[----:B------:R-:W0:-:S00]  /*c4e0*/  USETMAXREG.DEALLOC.CTAPOOL 0x18 ;  /* 0x00000018000079c8 */ /* 0x000e0000080e0500 */
[----:B0-----:R-:W2:Y:S01]  /*c4f0*/  LDL.LU R2, [R1+0x14] ;  /* 0x0000140001027983 */ /* 0x001ea20000300800 */
[----:B------:R-:W-:-:S06]  /*c500*/  LOP3.LUT R0, R0, 0x3, RZ, 0xc0, !PT ;  /* 0x0000000300007812 */ /* 0x000fcc00078ec0ff */
[----:B------:R-:W0:Y:S02]  /*c510*/  SHFL.IDX PT, R0, R0, RZ, 0x1f ;  /* 0x00001fff00007589 */ /* 0x000e2400000e0000 */
[----:B0-----:R-:W-:Y:S01]  /*c520*/  ISETP.NE.AND P0, PT, R0, RZ, PT ;  /* 0x000000ff0000720c */ /* 0x001fe20003f05270 */
[----:B------:R-:W-:Y:S01]  /*c530*/  IMAD.MOV.U32 R0, RZ, RZ, RZ ;  /* 0x000000ffff007224 */ /* 0x000fe200078e00ff */
[----:B--2---:R-:W-:-:S11]  /*c540*/  LOP3.LUT R2, R2, 0xfffffffd, RZ, 0xc0, !PT ;  /* 0xfffffffd02027812 */ /* 0x004fd600078ec0ff */
[----:B------:R-:W-:-:S05]  /*c550*/  @P0 LOP3.LUT R2, R2, 0x2, RZ, 0xfc, !PT ;  /* 0x0000000202020812 */ /* 0x000fca00078efcff */
[----:B------:R0:W-:Y:S01]  /*c560*/  STL [R1+0x14], R2 ;  /* 0x0000140201007387 */ /* 0x0001e20000100800 */
[----:B------:R-:W-:Y:S05]  /*c570*/  @!P0 BRA `(.L_x_192) ;  /* 0x00000000002c8947 */ /* 0x000fea0003800000 */
[----:B------:R-:W1:Y:S08]  /*c580*/  S2UR UR5, SR_CgaCtaId ;  /* 0x00000000000579c3 */ /* 0x000e700000008800 */
[----:B------:R-:W-:Y:S06]  /*c590*/  BAR.SYNC.DEFER_BLOCKING 0x5, 0x180 ;  /* 0x0146000000007b1d */ /* 0x000fec0000010000 */
[----:B------:R-:W-:-:S02]  /*c5a0*/  UMOV UR4, 0x400 ;  /* 0x0000040000047882 */ /* 0x000fc40000000000 */
[----:B-1----:R-:W-:-:S09]  /*c5b0*/  ULEA UR4, UR5, UR4, 0x18 ;  /* 0x0000000405047291 */ /* 0x002fd2000f8ec03f */
[----:B------:R-:W1:Y:S04]  /*c5c0*/  LDS.128 R4, [UR4+0x388d0] ;  /* 0x0388d004ff047984 */ /* 0x000e680008000c00 */
[----:B-1----:R1:W-:Y:S01]  /*c5d0*/  STL [R1+0x24], R5 ;  /* 0x0000240501007387 */ /* 0x0023e20000100800 */
[----:B------:R-:W-:Y:S02]  /*c5e0*/  R2UR UR45, R7 ;  /* 0x00000000072d72ca */ /* 0x000fe400000e0000 */
[----:B------:R-:W-:Y:S01]  /*c5f0*/  R2UR UR36, R6 ;  /* 0x00000000062472ca */ /* 0x000fe200000e0000 */
[----:B------:R1:W-:Y:S01]  /*c600*/  STL [R1+0x20], R4 ;  /* 0x0000200401007387 */ /* 0x0003e20000100800 */
[----:B------:R-:W-:Y:S06]  /*c610*/  BAR.ARV 0x4, 0x180 ;  /* 0x0106000000007b1d */ /* 0x000fec0000002000 */
[----:B------:R-:W-:Y:S07]  /*c620*/  BRA `(.L_x_193) ;  /* 0x0000000800247947 */ /* 0x000fee0003800000 */
.L_x_192:
[----:B0-----:R-:W0:Y:S01]  /*c630*/  S2R R2, SR_TID.X ;  /* 0x0000000000027919 */ /* 0x001e220000002100 */
[----:B------:R-:W-:Y:S01]  /*c640*/  ULDC UR4, c[0x0][0xc3c] ;  /* 0x00030f0000047ab9 */ /* 0x000fe20000000800 */
[----:B------:R-:W1:Y:S01]  /*c650*/  LDC R9, c[0x0][0xc38] ;  /* 0x00030e00ff097b82 */ /* 0x000e620000000800 */
[----:B0-----:R-:W-:-:S04]  /*c660*/  LOP3.LUT R5, R2, 0x1f, RZ, 0xc0, !PT ;  /* 0x0000001f02057812 */ /* 0x001fc800078ec0ff */
[----:B------:R-:W-:-:S04]  /*c670*/  ISETP.NE.AND P0, PT, R5, 0x1f, PT ;  /* 0x0000001f0500780c */ /* 0x000fc80003f05270 */
[----:B------:R-:W-:-:S13]  /*c680*/  ISETP.GE.OR P1, PT, R5, UR4, !P0 ;  /* 0x0000000405007c0c */ /* 0x000fda000c726670 */
[----:B------:R-:W0:Y:S02]  /*c690*/  @!P1 LDC.64 R2, c[0x0][0xc80] ;  /* 0x00032000ff029b82 */ /* 0x000e240000000a00 */
[----:B0-----:R-:W-:-:S05]  /*c6a0*/  @!P1 IMAD.WIDE.U32 R2, R5, 0x4, R2 ;  /* 0x0000000405029825 */ /* 0x001fca00078e0002 */
[----:B------:R-:W2:Y:S01]  /*c6b0*/  @!P1 LDG.E R0, desc[UR46][R2.64] ;  /* 0x0000002e02009981 */ /* 0x000ea2000c1e1900 */
[C---:B------:R-:W-:Y:S01]  /*c6c0*/  ISETP.NE.AND P1, PT, R5.reuse, RZ, PT ;  /* 0x000000ff0500720c */ /* 0x040fe20003f25270 */
[----:B------:R-:W-:Y:S01]  /*c6d0*/  UMOV UR45, URZ ;  /* 0x0000003f002d7c82 */ /* 0x000fe20008000000 */
[C---:B------:R-:W-:Y:S02]  /*c6e0*/  ISETP.GE.U32.AND P2, PT, R5.reuse, 0x2, PT ;  /* 0x000000020500780c */ /* 0x040fe40003f46070 */
[C---:B------:R-:W-:Y:S02]  /*c6f0*/  ISETP.GE.U32.AND P3, PT, R5.reuse, 0x4, PT ;  /* 0x000000040500780c */ /* 0x040fe40003f66070 */
[C---:B------:R-:W-:Y:S02]  /*c700*/  ISETP.GE.U32.AND P4, PT, R5.reuse, 0x8, PT ;  /* 0x000000080500780c */ /* 0x040fe40003f86070 */
[----:B------:R-:W-:Y:S01]  /*c710*/  ISETP.GE.U32.AND P5, PT, R5, 0x10, PT ;  /* 0x000000100500780c */ /* 0x000fe20003fa6070 */
[----:B--2---:R-:W0:Y:S02]  /*c720*/  SHFL.UP PT, R4, R0, 0x1, RZ ;  /* 0x0420000000047989 */ /* 0x004e2400000e00ff */
[----:B0-----:R-:W-:-:S05]  /*c730*/  SEL R7, R4, RZ, P1 ;  /* 0x000000ff04077207 */ /* 0x001fca0000800000 */
[----:B------:R-:W-:-:S05]  /*c740*/  IMAD.IADD R7, R0, 0x1, R7 ;  /* 0x0000000100077824 */ /* 0x000fca00078e0207 */
[----:B------:R-:W0:Y:S02]  /*c750*/  SHFL.UP PT, R4, R7, 0x2, RZ ;  /* 0x0440000007047989 */ /* 0x000e2400000e00ff */
[----:B0-----:R-:W-:-:S05]  /*c760*/  SEL R4, R4, RZ, P2 ;  /* 0x000000ff04047207 */ /* 0x001fca0001000000 */
[----:B------:R-:W-:-:S05]  /*c770*/  IMAD.IADD R4, R7, 0x1, R4 ;  /* 0x0000000107047824 */ /* 0x000fca00078e0204 */
[----:B------:R-:W0:Y:S02]  /*c780*/  SHFL.UP PT, R6, R4, 0x4, RZ ;  /* 0x0480000004067989 */ /* 0x000e2400000e00ff */
[----:B0-----:R-:W-:-:S05]  /*c790*/  SEL R3, R6, RZ, P3 ;  /* 0x000000ff06037207 */ /* 0x001fca0001800000 */
[----:B------:R-:W-:Y:S02]  /*c7a0*/  IMAD.IADD R3, R4, 0x1, R3 ;  /* 0x0000000104037824 */ /* 0x000fe400078e0203 */
[----:B------:R-:W0:Y:S03]  /*c7b0*/  S2R R4, SR_CTAID.X ;  /* 0x0000000000047919 */ /* 0x000e260000002500 */
[----:B------:R-:W2:Y:S02]  /*c7c0*/  SHFL.UP PT, R2, R3, 0x8, RZ ;  /* 0x0500000003027989 */ /* 0x000ea400000e00ff */
[----:B--2---:R-:W-:-:S05]  /*c7d0*/  SEL R2, R2, RZ, P4 ;  /* 0x000000ff02027207 */ /* 0x004fca0002000000 */
[----:B------:R-:W-:-:S05]  /*c7e0*/  IMAD.IADD R8, R3, 0x1, R2 ;  /* 0x0000000103087824 */ /* 0x000fca00078e0202 */
[----:B------:R-:W2:Y:S02]  /*c7f0*/  SHFL.UP PT, R2, R8, 0x10, RZ ;  /* 0x0600000008027989 */ /* 0x000ea400000e00ff */
[----:B--2---:R-:W-:-:S05]  /*c800*/  SEL R7, R2, RZ, P5 ;  /* 0x000000ff02077207 */ /* 0x004fca0002800000 */
[----:B------:R-:W-:-:S05]  /*c810*/  IMAD.IADD R2, R8, 0x1, R7 ;  /* 0x0000000108027824 */ /* 0x000fca00078e0207 */
[----:B------:R-:W1:Y:S02]  /*c820*/  SHFL.IDX PT, R6, R2, 0x1f, 0x1f ;  /* 0x03e01f0002067f89 */ /* 0x000e6400000e0000 */
[----:B-1----:R-:W-:Y:S02]  /*c830*/  IMAD R7, R6, R9, RZ ;  /* 0x0000000906077224 */ /* 0x002fe400078e02ff */
[----:B------:R-:W-:Y:S02]  /*c840*/  IMAD.MOV.U32 R6, RZ, RZ, RZ ;  /* 0x000000ffff067224 */ /* 0x000fe400078e00ff */
[----:B------:R-:W-:Y:S01]  /*c850*/  IMAD.MOV.U32 R10, RZ, RZ, R7 ;  /* 0x000000ffff0a7224 */ /* 0x000fe200078e0007 */
[----:B0-----:R-:W-:-:S13]  /*c860*/  ISETP.GT.AND P6, PT, R7, R4, PT ;  /* 0x000000040700720c */ /* 0x001fda0003fc4270 */
[----:B------:R-:W-:Y:S05]  /*c870*/  @P6 BRA `(.L_x_194) ;  /* 0x0000000000a46947 */ /* 0x000fea0003800000 */
[----:B------:R-:W-:Y:S01]  /*c880*/  IMAD.MOV.U32 R7, RZ, RZ, R10 ;  /* 0x000000ffff077224 */ /* 0x000fe200078e000a */
[----:B------:R-:W-:Y:S01]  /*c890*/  UMOV UR45, URZ ;  /* 0x0000003f002d7c82 */ /* 0x000fe20008000000 */
[----:B------:R-:W-:Y:S01]  /*c8a0*/  ULDC UR6, c[0x0][0xc3c] ;  /* 0x00030f0000067ab9 */ /* 0x000fe20000000800 */
[----:B------:R-:W-:-:S05]  /*c8b0*/  ULDC UR5, c[0x0][0xc3c] ;  /* 0x00030f0000057ab9 */ /* 0x000fca0000000800 */
.L_x_198:
[----:B------:R-:W-:-:S03]  /*c8c0*/  UIADD3 UR4, UR45, 0x1f, URZ ;  /* 0x0000001f2d047890 */ /* 0x000fc6000fffe03f */
[----:B------:R-:W-:Y:S01]  /*c8d0*/  UMOV UR45, UR5 ;  /* 0x00000005002d7c82 */ /* 0x000fe20008000000 */
[----:B------:R-:W-:-:S06]  /*c8e0*/  UISETP.GE.AND UP0, UPT, UR4, UR6, UPT ;  /* 0x000000060400728c */ /* 0x000fcc000bf06270 */
[----:B------:R-:W-:-:S13]  /*c8f0*/  PLOP3.LUT P6, PT, PT, PT, UP0, 0x40, 0x0 ;  /* 0x000000000000781c */ /* 0x000fda0003fce808 */
[----:B------:R-:W-:Y:S05]  /*c900*/  @!P6 BRA `(.L_x_195) ;  /* 0x000000040034e947 */ /* 0x000fea0003800000 */
[----:B------:R-:W-:Y:S01]  /*c910*/  UMOV UR45, UR4 ;  /* 0x00000004002d7c82 */ /* 0x000fe20008000000 */
[----:B------:R-:W-:Y:S01]  /*c920*/  BSSY B0, `(.L_x_196) ;  /* 0x0000008000007945 */ /* 0x000fe20003800000 */
[----:B------:R-:W-:Y:S02]  /*c930*/  VIADD R9, R5, UR45 ;  /* 0x0000002d05097c36 */ /* 0x000fe40008000000 */
[----:B------:R-:W-:-:S03]  /*c940*/  IMAD.MOV.U32 R0, RZ, RZ, RZ ;  /* 0x000000ffff007224 */ /* 0x000fc600078e00ff */
[----:B------:R-:W-:-:S13]  /*c950*/  ISETP.GE.OR P6, PT, R9, UR6, !P0 ;  /* 0x0000000609007c0c */ /* 0x000fda000c7c6670 */
[----:B------:R-:W-:Y:S05]  /*c960*/  @P6 BRA `(.L_x_197) ;  /* 0x00000000000c6947 */ /* 0x000fea0003800000 */
[----:B------:R-:W0:Y:S02]  /*c970*/  LDC.64 R2, c[0x0][0xc80] ;  /* 0x00032000ff027b82 */ /* 0x000e240000000a00 */
[----:B0-----:R-:W-:-:S05]  /*c980*/  IMAD.WIDE R2, R9, 0x4, R2 ;  /* 0x0000000409027825 */ /* 0x001fca00078e0202 */
[----:B------:R0:W5:Y:S02]  /*c990*/  LDG.E R0, desc[UR46][R2.64] ;  /* 0x0000002e02007981 */ /* 0x000164000c1e1900 */
.L_x_197:
[----:B------:R-:W-:Y:S05]  /*c9a0*/  BSYNC B0 ;  /* 0x0000000000007941 */ /* 0x000fea0003800000 */
.L_x_196:
[----:B0----5:R-:W0:Y:S02]  /*c9b0*/  SHFL.UP PT, R2, R0, 0x1, RZ ;  /* 0x0420000000027989 */ /* 0x021e2400000e00ff */
[----:B0-----:R-:W-:-:S05]  /*c9c0*/  SEL R3, R2, RZ, P1 ;  /* 0x000000ff02037207 */ /* 0x001fca0000800000 */
[----:B------:R-:W-:-:S05]  /*c9d0*/  IMAD.IADD R3, R0, 0x1, R3 ;  /* 0x0000000100037824 */ /* 0x000fca00078e0203 */
[----:B------:R-:W0:Y:S02]  /*c9e0*/  SHFL.UP PT, R2, R3, 0x2, RZ ;  /* 0x0440000003027989 */ /* 0x000e2400000e00ff */
        /* <DEDUP_REMOVED lines=11> */
[----:B------:R-:W0:Y:S03]  /*caa0*/  LDC R9, c[0x0][0xc38] ;  /* 0x00030e00ff097b82 */ /* 0x000e260000000800 */
[----:B------:R-:W0:Y:S02]  /*cab0*/  SHFL.IDX PT, R12, R2, 0x1f, 0x1f ;  /* 0x03e01f00020c7f89 */ /* 0x000e2400000e0000 */
[----:B0-----:R-:W-:-:S04]  /*cac0*/  IMAD R12, R12, R9, RZ ;  /* 0x000000090c0c7224 */ /* 0x001fc800078e02ff */
[----:B------:R-:W-:-:S05]  /*cad0*/  IMAD.IADD R7, R12, 0x1, R7 ;  /* 0x000000010c077824 */ /* 0x000fca00078e0207 */
[----:B------:R-:W-:-:S13]  /*cae0*/  ISETP.GT.AND P6, PT, R7, R4, PT ;  /* 0x000000040700720c */ /* 0x000fda0003fc4270 */
[----:B------:R-:W-:Y:S05]  /*caf0*/  @!P6 BRA `(.L_x_198) ;  /* 0xfffffffc0070e947 */ /* 0x000fea000383ffff */
[----:B------:R-:W-:-:S07]  /*cb00*/  IMAD.MOV.U32 R10, RZ, RZ, R12 ;  /* 0x000000ffff0a7224 */ /* 0x000fce00078e000c */
.L_x_194:
[----:B------:R-:W-:-:S04]  /*cb10*/  IMAD.IADD R8, R7, 0x1, -R10 ;  /* 0x0000000107087824 */ /* 0x000fc800078e0a0a */
[----:B------:R-:W-:-:S05]  /*cb20*/  IMAD R3, R2, R9, R8 ;  /* 0x0000000902037224 */ /* 0x000fca00078e0208 */
[----:B------:R-:W-:-:S13]  /*cb30*/  ISETP.GT.AND P0, PT, R3, R4, PT ;  /* 0x000000040300720c */ /* 0x000fda0003f04270 */
[----:B------:R-:W-:Y:S02]  /*cb40*/  VOTEU.ANY UR5, UPT, !P0 ;  /* 0x0000000000057886 */ /* 0x000fe400040e0100 */
[----:B------:R-:W-:Y:S02]  /*cb50*/  UPOPC UR4, UR5 ;  /* 0x00000005000472bf */ /* 0x000fe40008000000 */
[----:B------:R-:W-:-:S04]  /*cb60*/  ISETP.NE.AND P0, PT, RZ, UR5, PT ;  /* 0x00000005ff007c0c */ /* 0x000fc8000bf05270 */
[----:B------:R-:W-:-:S05]  /*cb70*/  IMAD.U32 R11, RZ, RZ, UR4 ;  /* 0x00000004ff0b7e24 */ /* 0x000fca000f8e00ff */
[----:B------:R-:W0:Y:S02]  /*cb80*/  SHFL.IDX PT, R0, R0, R11, 0x1f ;  /* 0x00001f0b00007589 */ /* 0x000e2400000e0000 */
[----:B0-----:R-:W-:-:S04]  /*cb90*/  IABS R7, R0 ;  /* 0x0000000000077213 */ /* 0x001fc80000000000 */
[----:B------:R-:W0:Y:S08]  /*cba0*/  I2F.RP R10, R7 ;  /* 0x00000007000a7306 */ /* 0x000e300000209400 */
[----:B0-----:R-:W0:Y:S02]  /*cbb0*/  MUFU.RCP R10, R10 ;  /* 0x0000000a000a7308 */ /* 0x001e240000001000 */
[----:B0-----:R-:W-:-:S06]  /*cbc0*/  VIADD R3, R10, 0xffffffe ;  /* 0x0ffffffe0a037836 */ /* 0x001fcc0000000000 */
[----:B------:R-:W0:Y:S01]  /*cbd0*/  F2I.FTZ.U32.TRUNC.NTZ R3, R3 ;  /* 0x0000000300037305 */ /* 0x000e22000021f000 */
[----:B------:R-:W-:Y:S05]  /*cbe0*/  @!P0 BRA `(.L_x_199) ;  /* 0x00000000000c8947 */ /* 0x000fea0003800000 */
[----:B------:R-:W-:-:S06]  /*cbf0*/  UIADD3 UR5, UR4, -0x1, URZ ;  /* 0xffffffff04057890 */ /* 0x000fcc000fffe03f */
[----:B------:R-:W-:-:S05]  /*cc00*/  IMAD.U32 R11, RZ, RZ, UR5 ;  /* 0x00000005ff0b7e24 */ /* 0x000fca000f8e00ff */
[----:B------:R1:W2:Y:S02]  /*cc10*/  SHFL.IDX PT, R6, R2, R11, 0x1f ;  /* 0x00001f0b02067589 */ /* 0x0002a400000e0000 */
.L_x_199:
[--C-:B01----:R-:W-:Y:S01]  /*cc20*/  IMAD.MOV R2, RZ, RZ, -R3.reuse ;  /* 0x000000ffff027224 */ /* 0x103fe200078e0a03 */
[----:B------:R-:W-:Y:S01]  /*cc30*/  UIADD3 UR45, UR4, UR45, URZ ;  /* 0x0000002d042d7290 */ /* 0x000fe2000fffe03f */
[----:B--2---:R-:W-:Y:S02]  /*cc40*/  IMAD R6, R6, R9, R8 ;  /* 0x0000000906067224 */ /* 0x004fe400078e0208 */
[----:B------:R-:W-:Y:S02]  /*cc50*/  IMAD R9, R2, R7, RZ ;  /* 0x0000000702097224 */ /* 0x000fe400078e02ff */
[----:B------:R-:W-:Y:S01]  /*cc60*/  IMAD.MOV.U32 R2, RZ, RZ, RZ ;  /* 0x000000ffff027224 */ /* 0x000fe200078e00ff */
[----:B------:R1:W-:Y:S03]  /*cc70*/  STL [R1+0x20], R6 ;  /* 0x0000200601007387 */ /* 0x0003e60000100800 */
[----:B------:R-:W-:-:S04]  /*cc80*/  IMAD.HI.U32 R2, R3, R9, R2 ;  /* 0x0000000903027227 */ /* 0x000fc800078e0002 */
[----:B------:R-:W-:Y:S01]  /*cc90*/  IMAD.IADD R9, R4, 0x1, -R6 ;  /* 0x0000000104097824 */ /* 0x000fe200078e0a06 */
[----:B------:R-:W-:-:S04]  /*cca0*/  IABS R4, R0 ;  /* 0x0000000000047213 */ /* 0x000fc80000000000 */
[----:B------:R-:W-:Y:S01]  /*ccb0*/  IABS R3, R9 ;  /* 0x0000000900037213 */ /* 0x000fe20000000000 */
[----:B------:R-:W-:-:S04]  /*ccc0*/  IMAD.MOV R4, RZ, RZ, -R4 ;  /* 0x000000ffff047224 */ /* 0x000fc800078e0a04 */
[----:B------:R-:W-:-:S04]  /*ccd0*/  IMAD.HI.U32 R2, R2, R3, RZ ;  /* 0x0000000302027227 */ /* 0x000fc800078e00ff */
[----:B------:R-:W-:Y:S01]  /*cce0*/  IMAD R4, R2, R4, R3 ;  /* 0x0000000402047224 */ /* 0x000fe200078e0203 */
[----:B------:R-:W-:-:S04]  /*ccf0*/  LOP3.LUT R3, R9, R0, RZ, 0x3c, !PT ;  /* 0x0000000009037212 */ /* 0x000fc800078e3cff */
[----:B------:R-:W-:Y:S02]  /*cd00*/  ISETP.GT.U32.AND P1, PT, R7, R4, PT ;  /* 0x000000040700720c */ /* 0x000fe40003f24070 */
[----:B------:R-:W-:-:S11]  /*cd10*/  ISETP.GE.AND P2, PT, R3, RZ, PT ;  /* 0x000000ff0300720c */ /* 0x000fd60003f46270 */
[----:B------:R-:W-:Y:S02]  /*cd20*/  @!P1 IMAD.IADD R4, R4, 0x1, -R7 ;  /* 0x0000000104049824 */ /* 0x000fe400078e0a07 */
[----:B------:R-:W-:Y:S01]  /*cd30*/  @!P1 VIADD R2, R2, 0x1 ;  /* 0x0000000102029836 */ /* 0x000fe20000000000 */
[----:B------:R-:W-:Y:S02]  /*cd40*/  ISETP.NE.AND P1, PT, R0, RZ, PT ;  /* 0x000000ff0000720c */ /* 0x000fe40003f25270 */
[----:B------:R-:W-:-:S13]  /*cd50*/  ISETP.GE.U32.AND P0, PT, R4, R7, PT ;  /* 0x000000070400720c */ /* 0x000fda0003f06070 */
[----:B------:R-:W-:-:S04]  /*cd60*/  @P0 VIADD R2, R2, 0x1 ;  /* 0x0000000102020836 */ /* 0x000fc80000000000 */
[----:B------:R-:W-:Y:S01]  /*cd70*/  @!P2 IMAD.MOV R2, RZ, RZ, -R2 ;  /* 0x000000ffff02a224 */ /* 0x000fe200078e0a02 */
[----:B------:R-:W-:-:S04]  /*cd80*/  @!P1 LOP3.LUT R2, RZ, R0, RZ, 0x33, !PT ;  /* 0x00000000ff029212 */ /* 0x000fc800078e33ff */
[----:B------:R-:W-:Y:S01]  /*cd90*/  R2UR UR36, R2 ;  /* 0x00000000022472ca */ /* 0x000fe200000e0000 */
[----:B------:R-:W-:-:S04]  /*cda0*/  IMAD.MOV R3, RZ, RZ, -R2 ;  /* 0x000000ffff037224 */ /* 0x000fc800078e0a02 */
[----:B------:R-:W-:-:S05]  /*cdb0*/  IMAD R0, R0, R3, R9 ;  /* 0x0000000300007224 */ /* 0x000fca00078e0209 */
[----:B------:R1:W-:Y:S01]  /*cdc0*/  STL [R1+0x24], R0 ;  /* 0x0000240001007387 */ /* 0x0003e20000100800 */
[----:B------:R-:W-:Y:S05]  /*cdd0*/  BRA `(.L_x_200) ;  /* 0x00000000000c7947 */ /* 0x000fea0003800000 */
.L_x_195:
[----:B------:R0:W-:Y:S01]  /*cde0*/  STL [R1+0x20], R4 ;  /* 0x0000200401007387 */ /* 0x0001e20000100800 */
[----:B------:R-:W-:-:S03]  /*cdf0*/  UMOV UR36, URZ ;  /* 0x0000003f00247c82 */ /* 0x000fc60008000000 */
[----:B------:R0:W-:Y:S02]  /*ce00*/  STL [R1+0x24], RZ ;  /* 0x000024ff01007387 */ /* 0x0001e40000100800 */
.L_x_200:
[----:B------:R-:W2:Y:S04]  /*ce10*/  LDL R2, [R1+0x24] ;  /* 0x0000240001027983 */ /* 0x000ea80000100800 */
[----:B0-----:R-:W3:Y:S01]  /*ce20*/  LDL R4, [R1+0x20] ;  /* 0x0000200001047983 */ /* 0x001ee20000100800 */
[----:B------:R-:W-:-:S13]  /*ce30*/  ISETP.NE.AND P0, PT, R5, RZ, PT ;  /* 0x000000ff0500720c */ /* 0x000fda0003f05270 */
[----:B------:R-:W0:Y:S01]  /*ce40*/  @!P0 S2R R3, SR_CgaCtaId ;  /* 0x0000000000038919 */ /* 0x000e220000008800 */
[----:B-1----:R-:W-:Y:S01]  /*ce50*/  @!P0 MOV R0, 0x400 ;  /* 0x0000040000008802 */ /* 0x002fe20000000f00 */
[----:B------:R-:W-:Y:S02]  /*ce60*/  IMAD.U32 R6, RZ, RZ, UR36 ;  /* 0x00000024ff067e24 */ /* 0x000fe4000f8e00ff */
[----:B------:R-:W-:Y:S01]  /*ce70*/  IMAD.U32 R7, RZ, RZ, UR45 ;  /* 0x0000002dff077e24 */ /* 0x000fe2000f8e00ff */
[----:B0-----:R-:W-:Y:S01]  /*ce80*/  @!P0 LEA R0, R3, R0, 0x18 ;  /* 0x0000000003008211 */ /* 0x001fe200078ec0ff */
[----:B--2---:R-:W-:-:S05]  /*ce90*/  IMAD.MOV.U32 R5, RZ, RZ, R2 ;  /* 0x000000ffff057224 */ /* 0x004fca00078e0002 */
[----:B---3--:R2:W-:Y:S01]  /*cea0*/  @!P0 STS.128 [R0+0x388d0], R4 ;  /* 0x0388d00400008388 */ /* 0x0085e20000000c00 */
[----:B------:R-:W-:Y:S06]  /*ceb0*/  BAR.ARV 0x5, 0x180 ;  /* 0x0146000000007b1d */ /* 0x000fec0000002000 */
.L_x_193:
[----:B--2---:R-:W-:Y:S01]  /*cec0*/  IMAD.MOV.U32 R0, RZ, RZ, 0x1 ;  /* 0x00000001ff007424 */ /* 0x004fe200078e00ff */
[----:B------:R-:W-:Y:S01]  /*ced0*/  ULDC UR4, c[0x0][0xc3c] ;  /* 0x00030f0000047ab9 */ /* 0x000fe20000000800 */
[----:B------:R2:W-:Y:S01]  /*cee0*/  STL [R1+0x38], RZ ;  /* 0x000038ff01007387 */ /* 0x0005e20000100800 */
[----:B------:R-:W-:-:S03]  /*cef0*/  UISETP.GE.AND UP0, UPT, UR45, UR4, UPT ;  /* 0x000000042d00728c */ /* 0x000fc6000bf06270 */
[----:B------:R2:W-:Y:S03]  /*cf00*/  STL [R1+0xc], R0 ;  /* 0x00000c0001007387 */ /* 0x0005e60000100800 */
[----:B------:R-:W-:Y:S01]  /*cf10*/  PLOP3.LUT P0, PT, PT, PT, UP0, 0x80, 0x0 ;  /* 0x000000000000781c */ /* 0x000fe20003f0f008 */
[----:B------:R2:W-:-:S12]  /*cf20*/  STL [R1+0x4], RZ ;  /* 0x000004ff01007387 */ /* 0x0005d80000100800 */
[----:B--2---:R-:W-:Y:S05]  /*cf30*/  @P0 BRA `(.L_x_201) ;  /* 0x00000050008c0947 */ /* 0x004fea0003800000 */
[----:B-1----:R-:W1:Y:S01]  /*cf40*/  S2R R4, SR_TID.X ;  /* 0x0000000000047919 */ /* 0x002e620000002100 */
[----:B------:R-:W2:Y:S01]  /*cf50*/  S2UR UR5, SR_CgaCtaId ;  /* 0x00000000000579c3 */ /* 0x000ea20000008800 */
[----:B------:R-:W-:Y:S01]  /*cf60*/  UMOV UR4, 0x400 ;  /* 0x0000040000047882 */ /* 0x000fe20000000000 */
[----:B------:R-:W-:Y:S01]  /*cf70*/  ULDC UR43, c[0x0][0xc] ;  /* 0x00000300002b7ab9 */ /* 0x000fe20000000800 */
[----:B------:R-:W-:Y:S02]  /*cf80*/  ULOP3.LUT UR39, UR38, 0x1, URZ, 0xfc, !UPT ;  /* 0x0000000126277892 */ /* 0x000fe4000f8efc3f */
[----:B------:R-:W-:Y:S01]  /*cf90*/  ULOP3.LUT UR44, UR38, 0x2, URZ, 0xfc, !UPT ;  /* 0x00000002262c7892 */ /* 0x000fe2000f8efc3f */
[----:B------:R-:W-:Y:S01]  /*cfa0*/  ULDC.64 UR52, c[0x0][0x198] ;  /* 0x0000660000347ab9 */ /* 0x000fe20000000a00 */
[----:B--2---:R-:W-:-:S06]  /*cfb0*/  ULEA UR4, UR5, UR4, 0x18 ;  /* 0x0000000405047291 */ /* 0x004fcc000f8ec03f */
[----:B------:R-:W-:Y:S01]  /*cfc0*/  IMAD.U32 R17, RZ, RZ, UR4 ;  /* 0x00000004ff117e24 */ /* 0x000fe2000f8e00ff */
[C---:B-1----:R-:W-:Y:S01]  /*cfd0*/  LOP3.LUT R6, R4.reuse, 0x7f, RZ, 0xc0, !PT ;  /* 0x0000007f04067812 */ /* 0x042fe200078ec0ff */
[C---:B------:R-:W-:Y:S01]  /*cfe0*/  IMAD.SHL.U32 R18, R4.reuse, 0x80, RZ ;  /* 0x0000008004127824 */ /* 0x040fe200078e00ff */
[----:B------:R-:W-:Y:S02]  /*cff0*/  R2P PR, R4, 0x6 ;  /* 0x0000000604007804 */ /* 0x000fe40000000000 */
[----:B------:R-:W-:Y:S02]  /*d000*/  SHF.R.U32.HI R3, RZ, 0x5, R6 ;  /* 0x00000005ff037819 */ /* 0x000fe40000011606 */
[C---:B0-----:R-:W-:Y:S02]  /*d010*/  LOP3.LUT R2, R18.reuse, 0x400, RZ, 0xc0, !PT ;  /* 0x0000040012027812 */ /* 0x041fe400078ec0ff */
[----:B------:R-:W-:-:S03]  /*d020*/  LOP3.LUT R0, R18, 0x380, RZ, 0xc0, !PT ;  /* 0x0000038012007812 */ /* 0x000fc600078ec0ff */
[C---:B------:R-:W-:Y:S01]  /*d030*/  IMAD R2, R3.reuse, 0x800, R2 ;  /* 0x0000080003027824 */ /* 0x040fe200078e0202 */
[----:B------:R-:W-:Y:S01]  /*d040*/  LOP3.LUT R5, R0, 0x10, R4, 0xf8, !PT ;  /* 0x0000001000057812 */ /* 0x000fe200078ef804 */
[----:B------:R-:W-:Y:S02]  /*d050*/  IMAD R3, R3, 0x10, R0 ;  /* 0x0000001003037824 */ /* 0x000fe400078e0200 */
[----:B------:R-:W-:-:S05]  /*d060*/  IMAD.SHL.U32 R0, R4, 0x10, RZ ;  /* 0x0000001004007824 */ /* 0x000fca00078e00ff */
[--C-:B------:R-:W-:Y:S02]  /*d070*/  LOP3.LUT R3, R3, 0x70, R0.reuse, 0x78, !PT ;  /* 0x0000007003037812 */ /* 0x100fe400078e7800 */
[----:B------:R-:W-:Y:S02]  /*d080*/  LOP3.LUT R5, R5, 0x70, R0, 0x78, !PT ;  /* 0x0000007005057812 */ /* 0x000fe400078e7800 */
[----:B------:R-:W-:Y:S01]  /*d090*/  LOP3.LUT R18, R3, 0xc00, R18, 0xf8, !PT ;  /* 0x00000c0003127812 */ /* 0x000fe200078ef812 */
[----:B------:R-:W-:Y:S02]  /*d0a0*/  IMAD.SHL.U32 R3, R4, 0x2, RZ ;  /* 0x0000000204037824 */ /* 0x000fe400078e00ff */
[----:B------:R-:W-:Y:S01]  /*d0b0*/  IMAD.IADD R5, R2, 0x1, R5 ;  /* 0x0000000102057824 */ /* 0x000fe200078e0205 */
[----:B------:R-:W-:Y:S01]  /*d0c0*/  LOP3.LUT R2, R0, 0x3f0, RZ, 0xc0, !PT ;  /* 0x000003f000027812 */ /* 0x000fe200078ec0ff */
[----:B------:R-:W-:-:S03]  /*d0d0*/  IMAD.MOV.U32 R4, RZ, RZ, 0x20 ;  /* 0x00000020ff047424 */ /* 0x000fc600078e00ff */
[----:B------:R-:W-:Y:S01]  /*d0e0*/  LOP3.LUT R3, R2, 0x70, R3, 0x78, !PT ;  /* 0x0000007002037812 */ /* 0x000fe200078e7803 */
[----:B------:R-:W-:Y:S01]  /*d0f0*/  IMAD.SHL.U32 R2, R6, 0x10, RZ ;  /* 0x0000001006027824 */ /* 0x000fe200078e00ff */
[----:B------:R-:W-:Y:S01]  /*d100*/  SHF.R.U32.HI R6, RZ, 0x3, R6 ;  /* 0x00000003ff067819 */ /* 0x000fe20000011606 */
[----:B------:R0:W-:Y:S03]  /*d110*/  STL [R1+0x8], R5 ;  /* 0x0000080501007387 */ /* 0x0001e60000100800 */
[----:B------:R-:W-:Y:S01]  /*d120*/  LOP3.LUT R2, R3, 0x400, R2, 0xf8, !PT ;  /* 0x0000040003027812 */ /* 0x000fe200078ef802 */
[----:B------:R-:W-:Y:S01]  /*d130*/  IMAD.MOV.U32 R3, RZ, RZ, 0x40 ;  /* 0x00000040ff037424 */ /* 0x000fe200078e00ff */
[----:B------:R-:W-:-:S03]  /*d140*/  LOP3.LUT R6, R6, 0x70, R0, 0xf8, !PT ;  /* 0x0000007006067812 */ /* 0x000fc600078ef800 */
[----:B------:R-:W-:Y:S01]  /*d150*/  IMAD.IADD R2, R17, 0x1, R2 ;  /* 0x0000000111027824 */ /* 0x000fe200078e0202 */
[----:B------:R-:W-:Y:S02]  /*d160*/  SEL R3, R3, 0xffffffc0, !P2 ;  /* 0xffffffc003037807 */ /* 0x000fe40005000000 */
[----:B0-----:R-:W-:Y:S02]  /*d170*/  SEL R5, R4, 0xffffffe0, !P1 ;  /* 0xffffffe004057807 */ /* 0x001fe40004800000 */
[----:B------:R-:W-:Y:S01]  /*d180*/  LOP3.LUT R4, R0, 0x70, RZ, 0xc0, !PT ;  /* 0x0000007000047812 */ /* 0x000fe200078ec0ff */
[----:B------:R-:W-:Y:S01]  /*d190*/  IMAD.MOV.U32 R0, RZ, RZ, 0x1 ;  /* 0x00000001ff007424 */ /* 0x000fe200078e00ff */
[----:B------:R-:W-:Y:S04]  /*d1a0*/  STL [R1+0x1c], R3 ;  /* 0x00001c0301007387 */ /* 0x000fe80000100800 */
[----:B------:R0:W-:Y:S04]  /*d1b0*/  STL [R1+0x28], R5 ;  /* 0x0000280501007387 */ /* 0x0001e80000100800 */
[----:B------:R1:W-:Y:S04]  /*d1c0*/  STL [R1+0x34], R2 ;  /* 0x0000340201007387 */ /* 0x0003e80000100800 */
[----:B------:R-:W-:Y:S01]  /*d1d0*/  STL [R1+0x4], RZ ;  /* 0x000004ff01007387 */ /* 0x000fe20000100800 */
[----:B0-----:R-:W-:-:S03]  /*d1e0*/  IMAD.IADD R5, R3, 0x1, R5 ;  /* 0x0000000103057824 */ /* 0x001fc600078e0205 */
[----:B------:R0:W-:Y:S01]  /*d1f0*/  STL [R1+0xc], R0 ;  /* 0x00000c0001007387 */ /* 0x0001e20000100800 */
[----:B-1----:R-:W-:-:S03]  /*d200*/  LOP3.LUT R2, R4, 0x80, RZ, 0xfc, !PT ;  /* 0x0000008004027812 */ /* 0x002fc600078efcff */
[----:B------:R1:W-:Y:S04]  /*d210*/  STL [R1+0x38], RZ ;  /* 0x000038ff01007387 */ /* 0x0003e80000100800 */
[----:B------:R1:W-:Y:S01]  /*d220*/  STL [R1+0x2c], R5 ;  /* 0x00002c0501007387 */ /* 0x0003e20000100800 */
[----:B0-----:R-:W-:-:S05]  /*d230*/  IMAD.IADD R0, R3, 0x1, R18 ;  /* 0x0000000103007824 */ /* 0x001fca00078e0212 */
[----:B------:R1:W-:Y:S02]  /*d240*/  STL [R1+0x30], R0 ;  /* 0x0000300001007387 */ /* 0x0003e40000100800 */
.L_x_272:
[----:B------:R-:W-:Y:S01]  /*d250*/  ULDC.64 UR4, c[0x0][0xc88] ;  /* 0x0003220000047ab9 */ /* 0x000fe20000000a00 */
[----:B------:R-:W-:Y:S01]  /*d260*/  ULDC.64 UR6, c[0x0][0xa18] ;  /* 0x0002860000067ab9 */ /* 0x000fe20000000a00 */
[----:B------:R-:W-:-:S06]  /*d270*/  UIMAD.WIDE UR4, UR45, 0x4, UR4 ;  /* 0x000000042d0478a5 */ /* 0x000fcc000f8e0204 */
[----:B------:R-:W-:Y:S02]  /*d280*/  IMAD.U32 R2, RZ, RZ, UR4 ;  /* 0x00000004ff027e24 */ /* 0x000fe4000f8e00ff */
[----:B------:R-:W-:Y:S01]  /*d290*/  IMAD.U32 R3, RZ, RZ, UR5 ;  /* 0x00000005ff037e24 */ /* 0x000fe2000f8e00ff */
[----:B------:R-:W-:Y:S01]  /*d2a0*/  UISETP.NE.U32.AND UP0, UPT, UR6, URZ, UPT ;  /* 0x0000003f0600728c */ /* 0x000fe2000bf05070 */
[----:B------:R-:W-:-:S03]  /*d2b0*/  ULDC.64 UR4, c[0x0][0xa28] ;  /* 0x00028a0000047ab9 */ /* 0x000fc60000000a00 */
[----:B------:R-:W2:Y:S01]  /*d2c0*/  LDG.E R2, desc[UR46][R2.64] ;  /* 0x0000002e02027981 */ /* 0x000ea2000c1e1900 */
[----:B------:R-:W-:Y:S02]  /*d2d0*/  UISETP.NE.AND.EX UP0, UPT, UR7, URZ, UPT, UP0 ;  /* 0x0000003f0700728c */ /* 0x000fe4000bf05300 */
[----:B------:R-:W-:Y:S01]  /*d2e0*/  UISETP.NE.U32.AND UP1, UPT, UR4, URZ, UPT ;  /* 0x0000003f0400728c */ /* 0x000fe2000bf25070 */
[----:B------:R-:W-:-:S03]  /*d2f0*/  ULDC UR8, c[0x0][0x288] ;  /* 0x0000a20000087ab9 */ /* 0x000fc60000000800 */
[----:B------:R-:W-:Y:S01]  /*d300*/  UISETP.NE.AND.EX UP1, UPT, UR5, URZ, UPT, UP1 ;  /* 0x0000003f0500728c */ /* 0x000fe2000bf25310 */
[----:B------:R-:W-:Y:S01]  /*d310*/  PLOP3.LUT P3, PT, PT, PT, UP0, 0x80, 0x0 ;  /* 0x000000000000781c */ /* 0x000fe20003f6f008 */
[----:B------:R-:W-:-:S04]  /*d320*/  IMAD.U32 R19, RZ, RZ, UR8 ;  /* 0x00000008ff137e24 */ /* 0x000fc8000f8e00ff */
[----:B------:R-:W-:Y:S02]  /*d330*/  PLOP3.LUT P2, PT, PT, PT, UP1, 0x80, 0x0 ;  /* 0x000000000000781c */ /* 0x000fe40003f4f018 */
[----:B--2---:R-:W-:-:S13]  /*d340*/  R2UR UR48, R2 ;  /* 0x00000000023072ca */ /* 0x004fda00000e0000 */
[----:B------:R-:W-:Y:S02]  /*d350*/  USHF.R.S32.HI UR50, URZ, 0x1f, UR48 ;  /* 0x0000001f3f327899 */ /* 0x000fe40008011430 */
[----:B------:R-:W-:Y:S02]  /*d360*/  USHF.L.U32 UR49, UR48, 0x2, URZ ;  /* 0x0000000230317899 */ /* 0x000fe4000800063f */
[----:B------:R-:W-:Y:S02]  /*d370*/  USHF.L.U64.HI UR51, UR48, 0x2, UR50 ;  /* 0x0000000230337899 */ /* 0x000fe40008010232 */
[----:B------:R-:W-:Y:S02]  /*d380*/  @UP0 UIADD3 UR6, UP3, UR49, UR6, URZ ;  /* 0x0000000631060290 */ /* 0x000fe4000ff7e03f */
[----:B------:R-:W-:Y:S02]  /*d390*/  @UP1 ULEA UR4, UP2, UR48, UR4, 0x2 ;  /* 0x0000000430041291 */ /* 0x000fe4000f84103f */
[----:B------:R-:W-:-:S02]  /*d3a0*/  @UP0 UIADD3.X UR7, UR51, UR7, URZ, UP3, !UPT ;  /* 0x0000000733070290 */ /* 0x000fc40009ffe43f */
[----:B------:R-:W-:Y:S01]  /*d3b0*/  @UP1 ULEA.HI.X UR5, UR48, UR5, UR50, 0x2, UP2 ;  /* 0x0000000530051291 */ /* 0x000fe200090f1432 */
[----:B------:R-:W-:-:S03]  /*d3c0*/  IMAD.U32 R2, RZ, RZ, UR6 ;  /* 0x00000006ff027e24 */ /* 0x000fc6000f8e00ff */
[----:B------:R-:W-:Y:S01]  /*d3d0*/  IMAD.U32 R3, RZ, RZ, UR7 ;  /* 0x00000007ff037e24 */ /* 0x000fe2000f8e00ff */
[----:B------:R-:W-:-:S04]  /*d3e0*/  ULDC.64 UR6, c[0x0][0xa08] ;  /* 0x0002820000067ab9 */ /* 0x000fc80000000a00 */
[----:B0-----:R0:W5:Y:S01]  /*d3f0*/  @P3 LDG.E R19, desc[UR46][R2.64] ;  /* 0x0000002e02133981 */ /* 0x001162000c1e1900 */
[----:B------:R-:W-:Y:S01]  /*d400*/  ISETP.NE.U32.AND P1, PT, RZ, UR6, PT ;  /* 0x00000006ff007c0c */ /* 0x000fe2000bf25070 */
[----:B------:R-:W-:Y:S01]  /*d410*/  UIADD3 UR6, UP1, UR49, UR6, URZ ;  /* 0x0000000631067290 */ /* 0x000fe2000ff3e03f */
[----:B0-----:R-:W-:Y:S02]  /*d420*/  IMAD.U32 R2, RZ, RZ, UR4 ;  /* 0x00000004ff027e24 */ /* 0x001fe4000f8e00ff */
[----:B------:R-:W-:Y:S01]  /*d430*/  IMAD.U32 R3, RZ, RZ, UR5 ;  /* 0x00000005ff037e24 */ /* 0x000fe2000f8e00ff */
[----:B------:R-:W-:Y:S02]  /*d440*/  ULDC.64 UR4, c[0x0][0xa00] ;  /* 0x0002800000047ab9 */ /* 0x000fe40000000a00 */
[----:B------:R-:W-:Y:S01]  /*d450*/  ISETP.NE.U32.AND P0, PT, RZ, UR4, PT ;  /* 0x00000004ff007c0c */ /* 0x000fe2000bf05070 */
[----:B------:R-:W-:Y:S01]  /*d460*/  UIADD3 UR4, UP0, UR49, UR4, URZ ;  /* 0x0000000431047290 */ /* 0x000fe2000ff1e03f */
[----:B------:R-:W-:Y:S01]  /*d470*/  ISETP.NE.AND.EX P1, PT, RZ, UR7, PT, P1 ;  /* 0x00000007ff007c0c */ /* 0x000fe2000bf25310 */
[----:B-1----:R0:W2:Y:S01]  /*d480*/  @P2 LDG.E R7, desc[UR46][R2.64] ;  /* 0x0000002e02072981 */ /* 0x0020a2000c1e1900 */
[----:B------:R-:W-:Y:S01]  /*d490*/  ISETP.NE.AND.EX P0, PT, RZ, UR5, PT, P0 ;  /* 0x00000005ff007c0c */ /* 0x000fe2000bf05300 */
[----:B------:R-:W-:Y:S01]  /*d4a0*/  UIADD3.X UR5, UR51, UR5, URZ, UP0, !UPT ;  /* 0x0000000533057290 */ /* 0x000fe200087fe43f */
[----:B------:R-:W-:Y:S01]  /*d4b0*/  IMAD.U32 R4, RZ, RZ, UR6 ;  /* 0x00000006ff047e24 */ /* 0x000fe2000f8e00ff */
[----:B------:R-:W-:Y:S01]  /*d4c0*/  UIADD3.X UR7, UR51, UR7, URZ, UP1, !UPT ;  /* 0x0000000733077290 */ /* 0x000fe20008ffe43f */
[----:B0-----:R-:W-:-:S03]  /*d4d0*/  IMAD.U32 R2, RZ, RZ, UR4 ;  /* 0x00000004ff027e24 */ /* 0x001fc6000f8e00ff */
[----:B------:R-:W-:Y:S02]  /*d4e0*/  IMAD.U32 R3, RZ, RZ, UR5 ;  /* 0x00000005ff037e24 */ /* 0x000fe4000f8e00ff */
[----:B-1----:R-:W-:-:S04]  /*d4f0*/  IMAD.U32 R5, RZ, RZ, UR7 ;  /* 0x00000007ff057e24 */ /* 0x002fc8000f8e00ff */
[----:B------:R0:W5:Y:S04]  /*d500*/  @P0 LDG.E R0, desc[UR46][R2.64] ;  /* 0x0000002e02000981 */ /* 0x000168000c1e1900 */
[----:B------:R0:W5:Y:S01]  /*d510*/  @P1 LDG.E R6, desc[UR46][R4.64] ;  /* 0x0000002e04061981 */ /* 0x000162000c1e1900 */
[----:B------:R-:W-:Y:S01]  /*d520*/  UMOV UR41, URZ ;  /* 0x0000003f00297c82 */ /* 0x000fe20008000000 */
[----:B--2---:R-:W-:Y:S01]  /*d530*/  @P2 R2UR UR41, R7 ;  /* 0x00000000072922ca */ /* 0x004fe200000e0000 */
[----:B0-----:R-:W-:-:S14]  /*d540*/  @P3 BRA `(.L_x_202) ;  /* 0x0000000000103947 */ /* 0x001fdc0003800000 */
[----:B------:R-:W-:Y:S05]  /*d550*/  @!P0 BRA `(.L_x_202) ;  /* 0x00000000000c8947 */ /* 0x000fea0003800000 */
[----:B-----5:R-:W2:Y:S04]  /*d560*/  LDG.E R19, desc[UR46][R2.64] ;  /* 0x0000002e02137981 */ /* 0x020ea8000c1e1900 */
[----:B------:R-:W2:Y:S02]  /*d570*/  LDG.E R2, desc[UR46][R2.64+0x4] ;  /* 0x0000042e02027981 */ /* 0x000ea4000c1e1900 */
[----:B--2---:R-:W-:-:S07]  /*d580*/  IMAD.IADD R19, R2, 0x1, -R19 ;  /* 0x0000000102137824 */ /* 0x004fce00078e0a13 */
.L_x_202:
[----:B------:R-:W-:Y:S01]  /*d590*/  UMOV UR54, URZ ;  /* 0x0000003f00367c82 */ /* 0x000fe20008000000 */
[----:B-----5:R-:W-:Y:S01]  /*d5a0*/  @P0 R2UR UR54, R0 ;  /* 0x00000000003602ca */ /* 0x020fe200000e0000 */
[----:B------:R-:W-:Y:S01]  /*d5b0*/  IMAD.U32 R0, RZ, RZ, UR48 ;  /* 0x00000030ff007e24 */ /* 0x000fe2000f8e00ff */
[----:B------:R-:W-:Y:S01]  /*d5c0*/  ULDC.64 UR6, c[0x0][0xa20] ;  /* 0x0002880000067ab9 */ /* 0x000fe20000000a00 */
[----:B------:R-:W-:Y:S01]  /*d5d0*/  UMOV UR42, URZ ;  /* 0x0000003f002a7c82 */ /* 0x000fe20008000000 */
[----:B------:R-:W-:Y:S01]  /*d5e0*/  ISETP.NE.U32.AND P0, PT, RZ, UR6, PT ;  /* 0x00000006ff007c0c */ /* 0x000fe2000bf05070 */
[----:B------:R-:W-:Y:S01]  /*d5f0*/  ULDC.64 UR4, c[0x0][0x418] ;  /* 0x0001060000047ab9 */ /* 0x000fe20000000a00 */
[----:B------:R0:W-:Y:S01]  /*d600*/  STL [R1+0x10], R0 ;  /* 0x0000100001007387 */ /* 0x0001e20000100800 */
[----:B------:R-:W-:Y:S01]  /*d610*/  @P1 R2UR UR42, R6 ;  /* 0x00000000062a12ca */ /* 0x000fe200000e0000 */
[----:B------:R-:W-:Y:S01]  /*d620*/  UISETP.NE.U32.AND UP0, UPT, UR4, URZ, UPT ;  /* 0x0000003f0400728c */ /* 0x000fe2000bf05070 */
[----:B------:R-:W-:-:S02]  /*d630*/  ISETP.NE.AND.EX P0, PT, RZ, UR7, PT, P0 ;  /* 0x00000007ff007c0c */ /* 0x000fc4000bf05300 */
[----:B------:R-:W-:Y:S01]  /*d640*/  ULDC UR4, c[0x0][0x424] ;  /* 0x0001090000047ab9 */ /* 0x000fe20000000800 */
[----:B------:R-:W-:-:S03]  /*d650*/  UISETP.NE.AND.EX UP0, UPT, UR5, URZ, UPT, UP0 ;  /* 0x0000003f0500728c */ /* 0x000fc6000bf05300 */
[----:B------:R-:W-:Y:S01]  /*d660*/  ULDC UR5, c[0x0][0x2f0] ;  /* 0x0000bc0000057ab9 */ /* 0x000fe20000000800 */
[----:B------:R-:W-:-:S04]  /*d670*/  USEL UR4, UR4, 0x1, UP0 ;  /* 0x0000000104047887 */ /* 0x000fc80008000000 */
[----:B------:R-:W-:Y:S02]  /*d680*/  UIMAD UR4, UR4, UR5, URZ ;  /* 0x00000005040472a4 */ /* 0x000fe4000f8e023f */
[----:B------:R-:W-:Y:S01]  /*d690*/  UIADD3 UR42, UR42, UR41, URZ ;  /* 0x000000292a2a7290 */ /* 0x000fe2000fffe03f */
[----:B0-----:R-:W-:Y:S11]  /*d6a0*/  @!P0 BRA `(.L_x_203) ;  /* 0x00000000001c8947 */ /* 0x001ff60003800000 */
[----:B------:R-:W-:-:S04]  /*d6b0*/  UIADD3 UR4, UP0, UR49, UR6, URZ ;  /* 0x0000000631047290 */ /* 0x000fc8000ff1e03f */
[----:B------:R-:W-:Y:S02]  /*d6c0*/  UIADD3.X UR5, UR51, UR7, URZ, UP0, !UPT ;  /* 0x0000000733057290 */ /* 0x000fe400087fe43f */
[----:B------:R-:W-:-:S04]  /*d6d0*/  IMAD.U32 R2, RZ, RZ, UR4 ;  /* 0x00000004ff027e24 */ /* 0x000fc8000f8e00ff */
[----:B------:R-:W-:-:S05]  /*d6e0*/  IMAD.U32 R3, RZ, RZ, UR5 ;  /* 0x00000005ff037e24 */ /* 0x000fca000f8e00ff */
[----:B------:R-:W2:Y:S02]  /*d6f0*/  LDG.E R2, desc[UR46][R2.64] ;  /* 0x0000002e02027981 */ /* 0x000ea4000c1e1900 */
[----:B--2---:R-:W-:Y:S01]  /*d700*/  R2UR UR4, R2 ;  /* 0x00000000020472ca */ /* 0x004fe200000e0000 */
[----:B------:R-:W-:-:S14]  /*d710*/  BRA `(.L_x_204) ;  /* 0x0000000000187947 */ /* 0x000fdc0003800000 */
.L_x_203:
[----:B------:R-:W-:Y:S05]  /*d720*/  @!P1 BRA `(.L_x_204) ;  /* 0x0000000000149947 */ /* 0x000fea0003800000 */
[----:B------:R-:W2:Y:S04]  /*d730*/  LDG.E R0, desc[UR46][R4.64] ;  /* 0x0000002e04007981 */ /* 0x000ea8000c1e1900 */
[----:B------:R-:W3:Y:S01]  /*d740*/  LDG.E R4, desc[UR46][R4.64+0x4] ;  /* 0x0000042e04047981 */ /* 0x000ee2000c1e1900 */
[----:B--2---:R-:W-:Y:S02]  /*d750*/  R2UR UR5, R0 ;  /* 0x00000000000572ca */ /* 0x004fe400000e0000 */
[----:B---3--:R-:W-:-:S13]  /*d760*/  R2UR UR4, R4 ;  /* 0x00000000040472ca */ /* 0x008fda00000e0000 */
[----:B------:R-:W-:-:S12]  /*d770*/  UIADD3 UR4, -UR5, UR4, URZ ;  /* 0x0000000405047290 */ /* 0x000fd8000fffe13f */
.L_x_204:
[----:B------:R-:W-:Y:S01]  /*d780*/  UIADD3 UR41, -UR41, UR4, URZ ;  /* 0x0000000429297290 */ /* 0x000fe2000fffe13f */
[----:B------:R-:W-:Y:S03]  /*d790*/  BSSY B7, `(.L_x_205) ;  /* 0x00003fa000077945 */ /* 0x000fe60003800000 */
[----:B------:R-:W-:Y:S02]  /*d7a0*/  UIADD3 UR40, UR41, 0x7f, URZ ;  /* 0x0000007f29287890 */ /* 0x000fe4000fffe03f */
[----:B------:R-:W-:Y:S02]  /*d7b0*/  ISETP.LT.AND P0, PT, RZ, UR41, PT ;  /* 0x00000029ff007c0c */ /* 0x000fe4000bf01270 */
[----:B------:R-:W-:-:S04]  /*d7c0*/  USHF.R.S32.HI UR4, URZ, 0x1f, UR40 ;  /* 0x0000001f3f047899 */ /* 0x000fc80008011428 */
[----:B------:R-:W-:-:S07]  /*d7d0*/  ULEA.HI UR40, UR4, UR40, URZ, 0x7 ;  /* 0x0000002804287291 */ /* 0x000fce000f8f383f */
[----:B------:R-:W-:Y:S05]  /*d7e0*/  @P0 BRA `(.L_x_206) ;  /* 0x0000000000480947 */ /* 0x000fea0003800000 */
[----:B------:R-:W0:Y:S02]  /*d7f0*/  S2R R0, SR_TID.X ;  /* 0x0000000000007919 */ /* 0x000e240000002100 */
[----:B0-----:R-:W-:-:S04]  /*d800*/  LOP3.LUT R0, R0, 0x7f, RZ, 0xc0, !PT ;  /* 0x0000007f00007812 */ /* 0x001fc800078ec0ff */
[----:B------:R-:W-:-:S13]  /*d810*/  ISETP.NE.AND P0, PT, R0, RZ, PT ;  /* 0x000000ff0000720c */ /* 0x000fda0003f05270 */
[----:B------:R-:W-:Y:S05]  /*d820*/  @P0 BRA `(.L_x_207) ;  /* 0x0000003c00c00947 */ /* 0x000fea0003800000 */
[----:B------:R-:W0:Y:S01]  /*d830*/  S2R R3, SR_LANEID ;  /* 0x0000000000037919 */ /* 0x000e220000000000 */
[----:B------:R-:W-:Y:S01]  /*d840*/  VOTEU.ANY UR4, UPT, PT ;  /* 0x0000000000047886 */ /* 0x000fe200038e0100 */
[----:B------:R-:W1:Y:S01]  /*d850*/  LDC.64 R4, c[0x0][0xc60] ;  /* 0x00031800ff047b82 */ /* 0x000e620000000a00 */
[----:B------:R-:W0:Y:S08]  /*d860*/  FLO.U32 R0, UR4 ;  /* 0x0000000400007d00 */ /* 0x000e3000080e0000 */
[----:B------:R-:W1:Y:S01]  /*d870*/  POPC R2, UR4 ;  /* 0x0000000400027d09 */ /* 0x000e620008000000 */
[----:B0-----:R-:W-:-:S13]  /*d880*/  ISETP.EQ.U32.AND P0, PT, R0, R3, PT ;  /* 0x000000030000720c */ /* 0x001fda0003f02070 */
[----:B-1----:R-:W2:Y:S01]  /*d890*/  @P0 ATOMG.E.ADD.STRONG.GPU PT, R5, desc[UR46][R4.64], R2 ;  /* 0x00000002040509a8 */ /* 0x002ea200081ee1ee */
[----:B------:R-:W0:Y:S02]  /*d8a0*/  S2R R3, SR_LTMASK ;  /* 0x0000000000037919 */ /* 0x000e240000003900 */
[----:B0-----:R-:W-:-:S06]  /*d8b0*/  LOP3.LUT R3, R3, UR4, RZ, 0xc0, !PT ;  /* 0x0000000403037c12 */ /* 0x001fcc000f8ec0ff */
[----:B------:R-:W0:Y:S01]  /*d8c0*/  POPC R3, R3 ;  /* 0x0000000300037309 */ /* 0x000e220000000000 */
[----:B--2---:R-:W0:Y:S02]  /*d8d0*/  SHFL.IDX PT, R0, R5, R0, 0x1f ;  /* 0x00001f0005007589 */ /* 0x004e2400000e0000 */
[----:B0-----:R-:W-:-:S05]  /*d8e0*/  IADD3 R0, R0, UR43, R3 ;  /* 0x0000002b00007c10 */ /* 0x001fca000fffe003 */
[----:B------:R0:W-:Y:S01]  /*d8f0*/  STL [R1+0x20], R0 ;  /* 0x0000200001007387 */ /* 0x0001e20000100800 */
[----:B------:R-:W-:Y:S05]  /*d900*/  BRA `(.L_x_207) ;  /* 0x0000003c00887947 */ /* 0x000fea0003800000 */
.L_x_206:
[----:B------:R-:W-:Y:S01]  /*d910*/  VIADD R0, R17, 0x28400 ;  /* 0x0002840011007836 */ /* 0x000fe20000000000 */
[----:B------:R-:W-:Y:S04]  /*d920*/  BSSY B6, `(.L_x_208) ;  /* 0x0000013000067945 */ /* 0x000fe80003800000 */
        /* <DEDUP_REMOVED lines=18> */
.L_x_209:
[----:B------:R-:W-:Y:S05]  /*da50*/  BSYNC B6 ;  /* 0x0000000000067941 */ /* 0x000fea0003800000 */
.L_x_208:
[----:B------:R-:W2:Y:S01]  /*da60*/  LDL.LU R16, [R1+0x14] ;  /* 0x0000140001107983 */ /* 0x000ea20000300800 */
[----:B------:R-:W-:Y:S01]  /*da70*/  VIADD R0, R17, 0x10400 ;  /* 0x0001040011007836 */ /* 0x000fe20000000000 */
[----:B------:R-:W-:Y:S04]  /*da80*/  BSSY B6, `(.L_x_210) ;  /* 0x0000016000067945 */ /* 0x000fe80003800000 */
[----:B------:R-:W-:Y:S02]  /*da90*/  LOP3.LUT P0, RZ, R0, 0x3ff, RZ, 0xc0, !PT ;  /* 0x000003ff00ff7812 */ /* 0x000fe4000780c0ff */
[----:B--2---:R-:W-:-:S11]  /*daa0*/  LOP3.LUT R16, R16, 0xfffffffe, RZ, 0xc0, !PT ;  /* 0xfffffffe10107812 */ /* 0x004fd600078ec0ff */
[----:B------:R-:W-:-:S05]  /*dab0*/  @P0 LOP3.LUT R16, R16, 0x1, RZ, 0xfc, !PT ;  /* 0x0000000110100812 */ /* 0x000fca00078efcff */
[----:B------:R0:W-:Y:S01]  /*dac0*/  STL [R1+0x14], R16 ;  /* 0x0000141001007387 */ /* 0x0001e20000100800 */
[----:B------:R-:W-:Y:S05]  /*dad0*/  @!P0 BRA `(.L_x_211) ;  /* 0x0000000000408947 */ /* 0x000fea0003800000 */
[----:B------:R-:W-:Y:S01]  /*dae0*/  MOV R2, 0x0 ;  /* 0x0000000000027802 */ /* 0x000fe20000000f00 */
[----:B------:R-:W-:Y:S01]  /*daf0*/  ULDC.64 UR6, c[0x4][0x1c8] ;  /* 0x0100720000067ab9 */ /* 0x000fe20000000a00 */
[----:B------:R-:W-:Y:S01]  /*db00*/  ULDC.64 UR8, c[0x4][0x1d0] ;  /* 0x0100740000087ab9 */ /* 0x000fe20000000a00 */
[----:B------:R-:W-:Y:S01]  /*db10*/  ULDC.64 UR4, c[0x4][0x120] ;  /* 0x0100480000047ab9 */ /* 0x000fe20000000a00 */
[----:B------:R-:W-:Y:S02]  /*db20*/  IMAD.U32 R4, RZ, RZ, UR6 ;  /* 0x00000006ff047e24 */ /* 0x000fe4000f8e00ff */
[----:B------:R-:W1:Y:S01]  /*db30*/  LDC.64 R2, c[0x4][R2] ;  /* 0x0100000002027b82 */ /* 0x000e620000000a00 */
        /* <DEDUP_REMOVED lines=9> */
[----:B01----:R-:W-:Y:S05]  /*dbd0*/  CALL.ABS.NOINC R2 ;  /* 0x0000000002007343 */ /* 0x003fea0003c00000 */
.L_x_211:
[----:B------:R-:W-:Y:S05]  /*dbe0*/  BSYNC B6 ;  /* 0x0000000000067941 */ /* 0x000fea0003800000 */
.L_x_210:
[----:B------:R-:W-:Y:S01]  /*dbf0*/  VIADD R0, R17, 0x400 ;  /* 0x0000040011007836 */ /* 0x000fe20000000000 */
[----:B------:R-:W-:Y:S04]  /*dc00*/  BSSY B6, `(.L_x_212) ;  /* 0x0000014000067945 */ /* 0x000fe80003800000 */
[----:B------:R1:W-:Y:S01]  /*dc10*/  STL [R1], R0 ;  /* 0x0000000001007387 */ /* 0x0003e20000100800 */
[----:B------:R-:W-:-:S13]  /*dc20*/  LOP3.LUT P0, RZ, R0, 0x3ff, RZ, 0xc0, !PT ;  /* 0x000003ff00ff7812 */ /* 0x000fda000780c0ff */
[----:B-1----:R-:W-:Y:S05]  /*dc30*/  @!P0 BRA `(.L_x_213) ;  /* 0x0000000000408947 */ /* 0x002fea0003800000 */
        /* <DEDUP_REMOVED lines=16> */
.L_x_213:
[----:B------:R-:W-:Y:S05]  /*dd40*/  BSYNC B6 ;  /* 0x0000000000067941 */ /* 0x000fea0003800000 */
.L_x_212:
[----:B------:R-:W-:Y:S01]  /*dd50*/  LOP3.LUT P6, RZ, R16, 0x1, RZ, 0xc0, !PT ;  /* 0x0000000110ff7812 */ /* 0x000fe200078cc0ff */
[----:B------:R-:W-:-:S12]  /*dd60*/  BSSY B6, `(.L_x_214) ;  /* 0x0000012000067945 */ /* 0x000fd80003800000 */
        /* <DEDUP_REMOVED lines=17> */
.L_x_215:
[----:B------:R-:W-:Y:S05]  /*de80*/  BSYNC B6 ;  /* 0x0000000000067941 */ /* 0x000fea0003800000 */
.L_x_214:
[----:B------:R-:W2:Y:S01]  /*de90*/  LDL R8, [R1+0x10] ;  /* 0x0000100001087983 */ /* 0x000ea20000100800 */
[----:B------:R-:W-:Y:S02]  /*dea0*/  ULDC.64 UR4, c[0x0][0x9f8] ;  /* 0x00027e0000047ab9 */ /* 0x000fe40000000a00 */
[----:B------:R-:W-:-:S04]  /*deb0*/  UISETP.NE.U32.AND UP0, UPT, UR4, URZ, UPT ;  /* 0x0000003f0400728c */ /* 0x000fc8000bf05070 */
[----:B------:R-:W-:-:S06]  /*dec0*/  UISETP.NE.AND.EX UP0, UPT, UR5, URZ, UPT, UP0 ;  /* 0x0000003f0500728c */ /* 0x000fcc000bf05300 */
[----:B------:R-:W-:-:S05]  /*ded0*/  PLOP3.LUT P0, PT, PT, PT, UP0, 0x80, 0x0 ;  /* 0x000000000000781c */ /* 0x000fca0003f0f008 */
[----:B------:R-:W-:-:S04]  /*dee0*/  @UP0 UIADD3 UR4, UP1, UR49, UR4, URZ ;  /* 0x0000000431040290 */ /* 0x000fc8000ff3e03f */
[----:B------:R-:W-:Y:S02]  /*def0*/  @UP0 UIADD3.X UR5, UR51, UR5, URZ, UP1, !UPT ;  /* 0x0000000533050290 */ /* 0x000fe40008ffe43f */
[----:B------:R-:W-:-:S04]  /*df00*/  IMAD.U32 R2, RZ, RZ, UR4 ;  /* 0x00000004ff027e24 */ /* 0x000fc8000f8e00ff */
[----:B------:R-:W-:Y:S01]  /*df10*/  IMAD.U32 R3, RZ, RZ, UR5 ;  /* 0x00000005ff037e24 */ /* 0x000fe2000f8e00ff */
[----:B------:R-:W1:Y:S01]  /*df20*/  S2R R0, SR_TID.X ;  /* 0x0000000000007919 */ /* 0x000e620000002100 */
[----:B------:R-:W-:-:S03]  /*df30*/  ULDC.64 UR4, c[0x0][0xa08] ;  /* 0x0002820000047ab9 */ /* 0x000fc60000000a00 */
[----:B--2---:R2:W3:Y:S01]  /*df40*/  @P0 LDG.E R8, desc[UR46][R2.64] ;  /* 0x0000002e02080981 */ /* 0x0044e2000c1e1900 */
[----:B-1----:R-:W-:-:S04]  /*df50*/  SHF.R.U32.HI R0, RZ, 0x5, R0 ;  /* 0x00000005ff007819 */ /* 0x002fc80000011600 */
[----:B------:R-:W-:Y:S01]  /*df60*/  LOP3.LUT R0, R0, 0x3, RZ, 0xc0, !PT ;  /* 0x0000000300007812 */ /* 0x000fe200078ec0ff */
[----:B--2---:R-:W1:Y:S01]  /*df70*/  LDC.64 R2, c[0x0][0x418] ;  /* 0x00010600ff027b82 */ /* 0x004e620000000a00 */
[----:B---3--:R-:W-:Y:S01]  /*df80*/  SHF.R.S32.HI R9, RZ, 0x1f, R8 ;  /* 0x0000001fff097819 */ /* 0x008fe20000011408 */
[----:B------:R2:W-:Y:S01]  /*df90*/  @P0 STL [R1+0x10], R8 ;  /* 0x0000100801000387 */ /* 0x0005e20000100800 */
[----:B-1----:R-:W-:Y:S01]  /*dfa0*/  LOP3.LUT P0, RZ, R2, UR4, RZ, 0xfc, !PT ;  /* 0x0000000402ff7c12 */ /* 0x002fe2000f80fcff */
[----:B------:R-:W-:Y:S02]  /*dfb0*/  UMOV UR4, 0xffffffff ;  /* 0xffffffff00047882 */ /* 0x000fe40000000000 */
[----:B------:R2:W-:Y:S01]  /*dfc0*/  STL [R1+0x18], R9 ;  /* 0x0000180901007387 */ /* 0x0005e20000100800 */
[----:B------:R-:W-:-:S04]  /*dfd0*/  LOP3.LUT P0, RZ, R3, UR5, RZ, 0xfc, P0 ;  /* 0x0000000503ff7c12 */ /* 0x000fc8000800fcff */
[----:B0-----:R-:W-:Y:S01]  /*dfe0*/  SEL R16, R8, RZ, !P0 ;  /* 0x000000ff08107207 */ /* 0x001fe20004000000 */
[----:B------:R-:W-:Y:S08]  /*dff0*/  BRA.DIV UR4, `(.L_x_216) ;  /* 0x0000004604d87947 */ /* 0x000ff0000b800000 */
[----:B------:R0:W1:Y:S02]  /*e000*/  SHFL.IDX PT, R14, R0, RZ, 0x1f ;  /* 0x00001fff000e7589 */ /* 0x00006400000e0000 */
.L_x_291:
[----:B0-----:R-:W3:Y:S01]  /*e010*/  LDL.LU R0, [R1+0x14] ;  /* 0x0000140001007983 */ /* 0x001ee20000300800 */
[----:B------:R-:W-:Y:S02]  /*e020*/  PLOP3.LUT P1, PT, PT, PT, PT, 0x8, 0x0 ;  /* 0x000000000000781c */ /* 0x000fe40003f2e170 */
[----:B-1----:R-:W-:Y:S02]  /*e030*/  ISETP.NE.AND P0, PT, R14, RZ, PT ;  /* 0x000000ff0e00720c */ /* 0x002fe40003f05270 */
[----:B---3--:R-:W-:-:S09]  /*e040*/  LOP3.LUT R0, R0, 0xfffffffe, RZ, 0xc0, !PT ;  /* 0xfffffffe00007812 */ /* 0x008fd200078ec0ff */
[----:B------:R-:W-:-:S05]  /*e050*/  @P1 LOP3.LUT R0, R0, 0x1, RZ, 0xfc, !PT ;  /* 0x0000000100001812 */ /* 0x000fca00078efcff */
[----:B------:R0:W-:Y:S01]  /*e060*/  STL [R1+0x14], R0 ;  /* 0x0000140001007387 */ /* 0x0001e20000100800 */
[----:B------:R-:W-:Y:S05]  /*e070*/  @P0 BRA `(.L_x_217) ;  /* 0x0000000400940947 */ /* 0x000fea0003800000 */
[----:B------:R-:W-:-:S06]  /*e080*/  ULEA.HI.SX32 UR4, UR40, 0xffffffff, 0x19 ;  /* 0xffffffff28047891 */ /* 0x000fcc000f8fca3f */
[----:B0-----:R-:W-:Y:S01]  /*e090*/  IMAD.U32 R0, RZ, RZ, UR4 ;  /* 0x00000004ff007e24 */ /* 0x001fe2000f8e00ff */
[----:B------:R-:W-:-:S03]  /*e0a0*/  UMOV UR4, 0xffffffff ;  /* 0xffffffff00047882 */ /* 0x000fc60000000000 */
[----:B------:R-:W-:Y:S05]  /*e0b0*/  BRA.DIV UR4, `(.L_x_218) ;  /* 0x0000004604c87947 */ /* 0x000fea000b800000 */
[----:B------:R-:W-:-:S13]  /*e0c0*/  ELECT P6, URZ, PT ;  /* 0x00000000003f782f */ /* 0x000fda00038c0000 */
.L_x_294:
[----:B------:R-:W-:Y:S05]  /*e0d0*/  @!P6 BRA `(.L_x_217) ;  /* 0x00000004007ce947 */ /* 0x000fea0003800000 */
[----:B------:R-:W-:-:S04]  /*e0e0*/  ISETP.NE.U32.AND P0, PT, R2, RZ, PT ;  /* 0x000000ff0200720c */ /* 0x000fc80003f05070 */
[----:B------:R-:W-:-:S13]  /*e0f0*/  ISETP.NE.AND.EX P0, PT, R3, RZ, PT, P0 ;  /* 0x000000ff0300720c */ /* 0x000fda0003f05300 */
[----:B------:R-:W-:Y:S05]  /*e100*/  @!P0 BRA `(.L_x_219) ;  /* 0x0000000000448947 */ /* 0x000fea0003800000 */
[----:B------:R-:W0:Y:S01]  /*e110*/  LDC R7, c[0x0][0x43c] ;  /* 0x00010f00ff077b82 */ /* 0x000e220000000800 */
[----:B------:R-:W-:Y:S01]  /*e120*/  ULDC.64 UR4, c[0x0][0x428] ;  /* 0x00010a0000047ab9 */ /* 0x000fe20000000a00 */
[----:B0-----:R-:W-:-:S13]  /*e130*/  ISETP.NE.AND P0, PT, R7, 0x1, PT ;  /* 0x000000010700780c */ /* 0x001fda0003f05270 */
[----:B------:R-:W0:Y:S02]  /*e140*/  @P0 LDC.64 R4, c[0x0][0x440] ;  /* 0x00011000ff040b82 */ /* 0x000e240000000a00 */
[----:B0-----:R-:W-:-:S04]  /*e150*/  @P0 IMAD.HI.U32 R6, R0, R4, RZ ;  /* 0x0000000400060227 */ /* 0x001fc800078e00ff */
        /* <DEDUP_REMOVED lines=12> */
.L_x_219:
[----:B0-----:R-:W3:Y:S04]  /*e220*/  LDL R3, [R1+0x4] ;  /* 0x0000040001037983 */ /* 0x001ee80000100800 */
[----:B------:R-:W4:Y:S01]  /*e230*/  LDL R2, [R1+0xc] ;  /* 0x00000c0001027983 */ /* 0x000f220000100800 */
[----:B--2---:R-:W0:Y:S02]  /*e240*/  S2R R8, SR_TID.X ;  /* 0x0000000000087919 */ /* 0x004e240000002100 */
[----:B0-----:R-:W-:-:S04]  /*e250*/  LOP3.LUT R8, R8, 0x7f, RZ, 0xc0, !PT ;  /* 0x0000007f08087812 */ /* 0x001fc800078ec0ff */
[----:B------:R-:W-:Y:S01]  /*e260*/  ISETP.NE.AND P1, PT, R8, RZ, PT ;  /* 0x000000ff0800720c */ /* 0x000fe20003f25270 */
[----:B---3--:R-:W-:Y:S01]  /*e270*/  IMAD R3, R3, 0x8, R17 ;  /* 0x0000000803037824 */ /* 0x008fe200078e0211 */
[----:B----4-:R-:W-:-:S04]  /*e280*/  SHF.L.U32 R4, R2, 0x1f, RZ ;  /* 0x0000001f02047819 */ /* 0x010fc800000006ff */
[----:B------:R-:W0:Y:S02]  /*e290*/  SYNCS.PHASECHK.TRANS64.TRYWAIT P0, [R3+URZ+0x38880], R4 ;  /* 0x03888004030075a7 */ /* 0x000e24000800017f */
[----:B0-----:R-:W-:Y:S05]  /*e2a0*/  @!P0 BRA `(.L_x_220) ;  /* 0x00000044006c8947 */ /* 0x001fea0003800000 */
.L_x_295:
        /* <DEDUP_REMOVED lines=8> */
.L_x_221:
[----:B------:R-:W2:Y:S01]  /*e330*/  LDL R2, [R1+0x4] ;  /* 0x0000040001027983 */ /* 0x000ea20000100800 */
[----:B------:R-:W-:Y:S01]  /*e340*/  R2UR UR33, R3 ;  /* 0x00000000032172ca */ /* 0x000fe200000e0000 */
[----:B------:R-:W-:Y:S01]  /*e350*/  UIADD3 UR4, UP0, UR52, 0x470, URZ ;  /* 0x0000047034047890 */ /* 0x000fe2000ff1e03f */
[----:B------:R-:W-:Y:S01]  /*e360*/  LEA R0, R0, UR42, 0x7 ;  /* 0x0000002a00007c11 */ /* 0x000fe2000f8e38ff */
[----:B------:R-:W-:Y:S01]  /*e370*/  UMOV UR6, 0x0 ;  /* 0x0000000000067882 */ /* 0x000fe20000000000 */
[----:B-----5:R-:W-:Y:S01]  /*e380*/  R2UR UR37, R16 ;  /* 0x00000000102572ca */ /* 0x020fe200000e0000 */
[----:B------:R-:W-:Y:S01]  /*e390*/  UIADD3.X UR5, URZ, UR53, URZ, UP0, !UPT ;  /* 0x000000353f057290 */ /* 0x000fe200087fe43f */
[----:B------:R-:W-:Y:S01]  /*e3a0*/  R2UR UR35, R0 ;  /* 0x00000000002372ca */ /* 0x000fe200000e0000 */
[----:B------:R-:W-:Y:S01]  /*e3b0*/  UMOV UR7, 0x14f00000 ;  /* 0x14f0000000077882 */ /* 0x000fe20000000000 */
[----:B------:R-:W-:Y:S01]  /*e3c0*/  UMOV UR34, URZ ;  /* 0x0000003f00227c82 */ /* 0x000fe20008000000 */
[----:B------:R-:W-:Y:S01]  /*e3d0*/  UMOV UR10, 0x80 ;  /* 0x00000080000a7882 */ /* 0x000fe20000000000 */
[----:B------:R-:W-:-:S03]  /*e3e0*/  UMOV UR12, UR36 ;  /* 0x00000024000c7c82 */ /* 0x000fc60008000000 */
[----:B------:R-:W-:-:S04]  /*e3f0*/  UIADD3 UR33, UR33, 0x38870, URZ ;  /* 0x0003887021217890 */ /* 0x000fc8000fffe03f */
[----:B------:R-:W-:Y:S02]  /*e400*/  UMOV UR13, UR37 ;  /* 0x00000025000d7c82 */ /* 0x000fe40008000000 */
[----:B------:R-:W-:Y:S01]  /*e410*/  UMOV UR11, UR35 ;  /* 0x00000023000b7c82 */ /* 0x000fe20008000000 */
[----:B------:R-:W-:Y:S01]  /*e420*/  UMOV UR9, UR33 ;  /* 0x0000002100097c82 */ /* 0x000fe20008000000 */
[----:B--2---:R-:W-:-:S05]  /*e430*/  IMAD R2, R2, 0x8000, R17 ;  /* 0x0000800002027824 */ /* 0x004fca00078e0211 */
[----:B------:R-:W-:-:S13]  /*e440*/  R2UR UR8, R2 ;  /* 0x00000000020872ca */ /* 0x000fda00000e0000 */
[----:B------:R-:W-:Y:S02]  /*e450*/  UIADD3 UR32, UR8, 0x10400, URZ ;  /* 0x0001040008207890 */ /* 0x000fe4000fffe03f */
[----:B------:R-:W-:-:S07]  /*e460*/  UIADD3 UR8, UR8, 0x14400, URZ ;  /* 0x0001440008087890 */ /* 0x000fce000fffe03f */
[----:B------:R1:W-:Y:S02]  /*e470*/  UTMALDG.4D [UR32], [UR4], desc[UR6] ;  /* 0x00000620040075b4 */ /* 0x0003e40008019000 */
[----:B------:R1:W-:Y:S01]  /*e480*/  UTMALDG.4D [UR8], [UR4], desc[UR6] ;  /* 0x00000608040075b4 */ /* 0x0003e20008019000 */
[----:B------:R-:W2:Y:S02]  /*e490*/  SYNCS.PHASECHK.TRANS64.TRYWAIT P0, [R3+URZ+0x38840], R4 ;  /* 0x03884004030075a7 */ /* 0x000ea4000800017f */
[----:B-12---:R-:W-:Y:S05]  /*e4a0*/  @!P0 BRA `(.L_x_222) ;  /* 0x0000004400008947 */ /* 0x006fea0003800000 */
.L_x_296:
[----:B------:R-:W-:Y:S05]  /*e4b0*/  @P1 BRA `(.L_x_223) ;  /* 0x00000000001c1947 */ /* 0x000fea0003800000 */
[----:B------:R-:W2:Y:S01]  /*e4c0*/  S2R R5, SR_TID.X ;  /* 0x0000000000057919 */ /* 0x000ea20000002100 */
[----:B01----:R-:W-:-:S04]  /*e4d0*/  IMAD.MOV.U32 R4, RZ, RZ, 0x8000 ;  /* 0x00008000ff047424 */ /* 0x003fc800078e00ff */
[----:B------:R3:W-:Y:S01]  /*e4e0*/  SYNCS.ARRIVE.TRANS64 RZ, [R3+URZ+0x38830], R4 ;  /* 0x0388300403ff79a7 */ /* 0x0007e2000800003f */
[----:B--2---:R-:W-:-:S04]  /*e4f0*/  LOP3.LUT R5, R5, 0x1f, RZ, 0xc0, !PT ;  /* 0x0000001f05057812 */ /* 0x004fc800078ec0ff */
[----:B------:R-:W-:-:S13]  /*e500*/  ISETP.NE.AND P0, PT, R5, RZ, PT ;  /* 0x000000ff0500720c */ /* 0x000fda0003f05270 */
[----:B---3--:R-:W-:Y:S05]  /*e510*/  @!P0 BRA `(.L_x_223) ;  /* 0x0000000000048947 */ /* 0x008fea0003800000 */
[----:B------:R-:W-:Y:S01]  /*e520*/  BPT.TRAP 0x1 ;  /* 0x000000040000795c */ /* 0x000fe20000300000 */
.L_x_223:
[----:B01----:R-:W2:Y:S01]  /*e530*/  LDL.LU R4, [R1+0x14] ;  /* 0x0000140001047983 */ /* 0x003ea20000300800 */
        /* <DEDUP_REMOVED lines=25> */
.L_x_217:
[----:B------:R-:W-:Y:S05]  /*e6d0*/  WARPSYNC.ALL ;  /* 0x0000000000007948 */ /* 0x000fea0003800000 */
[----:B0-----:R-:W-:Y:S01]  /*e6e0*/  VIADD R0, R17, 0x20400 ;  /* 0x0002040011007836 */ /* 0x001fe20000000000 */
[----:B-1----:R-:W-:Y:S01]  /*e6f0*/  USHF.R.S32.HI UR4, URZ, 0x1f, UR54 ;  /* 0x0000001f3f047899 */ /* 0x002fe20008011436 */
[----:B------:R-:W-:Y:S01]  /*e700*/  BAR.SYNC.DEFER_BLOCKING 0x8, 0x180 ;  /* 0x0206000000007b1d */ /* 0x000fe20000010000 */
[----:B------:R-:W-:Y:S02]  /*e710*/  USHF.R.S32.HI UR49, URZ, 0x1f, UR36 ;  /* 0x0000001f3f317899 */ /* 0x000fe40008011424 */
[----:B------:R-:W-:-:S03]  /*e720*/  LOP3.LUT P0, RZ, R0, 0x3ff, RZ, 0xc0, !PT ;  /* 0x000003ff00ff7812 */ /* 0x000fc6000780c0ff */
[----:B------:R-:W-:Y:S01]  /*e730*/  ULDC.64 UR6, c[0x0][0x298] ;  /* 0x0000a60000067ab9 */ /* 0x000fe20000000a00 */
[----:B------:R-:W-:Y:S01]  /*e740*/  ULDC.64 UR8, c[0x0][0xa00] ;  /* 0x0002800000087ab9 */ /* 0x000fe20000000a00 */
[----:B------:R-:W-:Y:S01]  /*e750*/  UIMAD UR4, UR4, UR6, URZ ;  /* 0x00000006040472a4 */ /* 0x000fe2000f8e023f */
[----:B------:R-:W-:Y:S01]  /*e760*/  BSSY B6, `(.L_x_224) ;  /* 0x0000019000067945 */ /* 0x000fe20003800000 */
[----:B------:R-:W-:Y:S02]  /*e770*/  UISETP.NE.U32.AND UP0, UPT, UR8, URZ, UPT ;  /* 0x0000003f0800728c */ /* 0x000fe4000bf05070 */
[----:B------:R-:W-:Y:S02]  /*e780*/  UIMAD.WIDE.U32 UR56, UR54, UR6, URZ ;  /* 0x00000006363872a5 */ /* 0x000fe4000f8e003f */
[----:B------:R-:W-:Y:S02]  /*e790*/  UIMAD UR4, UR54, UR7, UR4 ;  /* 0x00000007360472a4 */ /* 0x000fe4000f8e0204 */
[----:B------:R-:W-:-:S02]  /*e7a0*/  UISETP.NE.AND.EX UP0, UPT, UR9, URZ, UPT, UP0 ;  /* 0x0000003f0900728c */ /* 0x000fc4000bf05300 */
[----:B------:R-:W-:Y:S02]  /*e7b0*/  UIADD3 UR51, UR57, UR4, URZ ;  /* 0x0000000439337290 */ /* 0x000fe4000fffe03f */
[----:B------:R-:W-:Y:S02]  /*e7c0*/  USEL UR48, UR48, URZ, !UP0 ;  /* 0x0000003f30307287 */ /* 0x000fe4000c000000 */
[----:B------:R-:W-:Y:S01]  /*e7d0*/  USEL UR37, UR50, URZ, !UP0 ;  /* 0x0000003f32257287 */ /* 0x000fe2000c000000 */
[----:B------:R-:W-:Y:S11]  /*e7e0*/  @!P0 BRA `(.L_x_225) ;  /* 0x0000000000408947 */ /* 0x000ff60003800000 */
        /* <DEDUP_REMOVED lines=11> */
[----:B--2---:R-:W-:Y:S02]  /*e8a0*/  IMAD.MOV.U32 R8, RZ, RZ, 0x70 ;  /* 0x00000070ff087424 */ /* 0x004fe400078e00ff */
[----:B------:R-:W-:Y:S02]  /*e8b0*/  IMAD.MOV.U32 R12, RZ, RZ, 0x1 ;  /* 0x00000001ff0c7424 */ /* 0x000fe400078e00ff */
[----:B------:R-:W-:-:S07]  /*e8c0*/  IMAD.MOV.U32 R13, RZ, RZ, RZ ;  /* 0x000000ffff0d7224 */ /* 0x000fce00078e00ff */
[----:B------:R-:W-:-:S07]  /*e8d0*/  LEPC R20, `(.L_x_225) ;  /* 0x000000001014794e */ /* 0x000fce0000000000 */
[----:B0-----:R-:W-:Y:S05]  /*e8e0*/  CALL.ABS.NOINC R2 ;  /* 0x0000000002007343 */ /* 0x001fea0003c00000 */
.L_x_225:
[----:B------:R-:W-:Y:S05]  /*e8f0*/  BSYNC B6 ;  /* 0x0000000000067941 */ /* 0x000fea0003800000 */
.L_x_224:
[----:B------:R-:W3:Y:S01]  /*e900*/  LDL.LU R0, [R1+0x24] ;  /* 0x0000240001007983 */ /* 0x000ee20000300800 */
[----:B------:R-:W0:Y:S01]  /*e910*/  LDC R6, c[0x0][0x448] ;  /* 0x00011200ff067b82 */ /* 0x000e220000000800 */
[----:B------:R-:W-:Y:S02]  /*e920*/  ULDC.64 UR8, c[0x0][0x2d8] ;  /* 0x0000b60000087ab9 */ /* 0x000fe40000000a00 */
[----:B--2---:R1:W5:Y:S01]  /*e930*/  LDL R9, [R1+0x34] ;  /* 0x0000340001097983 */ /* 0x0043620000100800 */
[----:B------:R-:W2:Y:S01]  /*e940*/  S2R R2, SR_TID.X ;  /* 0x0000000000027919 */ /* 0x000ea20000002100 */
[----:B0-----:R-:W-:-:S13]  /*e950*/  ISETP.NE.AND P0, PT, R6, 0x1, PT ;  /* 0x000000010600780c */ /* 0x001fda0003f05270 */
[----:B------:R-:W0:Y:S01]  /*e960*/  @P0 LDC R4, c[0x0][0x450] ;  /* 0x00011400ff040b82 */ /* 0x000e220000000800 */
[C---:B--2---:R-:W-:Y:S01]  /*e970*/  LOP3.LUT R3, R2.reuse, 0x7f, RZ, 0xc0, !PT ;  /* 0x0000007f02037812 */ /* 0x044fe200078ec0ff */
[----:B------:R-:W-:-:S03]  /*e980*/  IMAD.SHL.U32 R2, R2, 0x10, RZ ;  /* 0x0000001002027824 */ /* 0x000fc600078e00ff */
[----:B------:R-:W-:-:S04]  /*e990*/  SHF.R.U32.HI R3, RZ, 0x3, R3 ;  /* 0x00000003ff037819 */ /* 0x000fc80000011603 */
[----:B------:R-:W-:Y:S02]  /*e9a0*/  LOP3.LUT R2, R3, 0x70, R2, 0xf8, !PT ;  /* 0x0000007003027812 */ /* 0x000fe400078ef802 */
[----:B------:R-:W2:Y:S01]  /*e9b0*/  @P0 LDC R3, c[0x0][0x44c] ;  /* 0x00011300ff030b82 */ /* 0x000ea20000000800 */
[----:B------:R-:W-:Y:S01]  /*e9c0*/  UIMAD UR6, UR49, UR8, URZ ;  /* 0x00000008310672a4 */ /* 0x000fe2000f8e023f */
[----:B------:R-:W4:Y:S01]  /*e9d0*/  S2R R8, SR_TID.X ;  /* 0x0000000000087919 */ /* 0x000f220000002100 */
[----:B------:R-:W-:Y:S02]  /*e9e0*/  UMOV UR50, UR56 ;  /* 0x0000003800327c82 */ /* 0x000fe40008000000 */
[----:B------:R-:W-:Y:S01]  /*e9f0*/  UIMAD.WIDE.U32 UR4, UR36, UR8, UR50 ;  /* 0x00000008240472a5 */ /* 0x000fe2000f8e0032 */
[----:B------:R-:W1:Y:S01]  /*ea00*/  S2R R7, SR_TID.X ;  /* 0x0000000000077919 */ /* 0x000e620000002100 */
[----:B------:R-:W-:-:S03]  /*ea10*/  UIMAD UR6, UR36, UR9, UR6 ;  /* 0x00000009240672a4 */ /* 0x000fc6000f8e0206 */
[----:B------:R-:W-:Y:S01]  /*ea20*/  ULDC.64 UR8, c[0x0][0x2e0] ;  /* 0x0000b80000087ab9 */ /* 0x000fe20000000a00 */
[----:B------:R-:W-:Y:S02]  /*ea30*/  UIADD3 UR5, UR5, UR6, URZ ;  /* 0x0000000605057290 */ /* 0x000fe4000fffe03f */
[----:B------:R-:W-:Y:S02]  /*ea40*/  UIMAD UR6, UR37, UR8, URZ ;  /* 0x00000008250672a4 */ /* 0x000fe4000f8e023f */
[----:B------:R-:W-:Y:S02]  /*ea50*/  UIMAD.WIDE.U32 UR4, UR48, UR8, UR4 ;  /* 0x00000008300472a5 */ /* 0x000fe4000f8e0004 */
[----:B------:R-:W-:-:S03]  /*ea60*/  UIMAD UR6, UR48, UR9, UR6 ;  /* 0x00000009300672a4 */ /* 0x000fc6000f8e0206 */
[----:B------:R-:W-:Y:S01]  /*ea70*/  ULDC.64 UR8, c[0x0][0x2d0] ;  /* 0x0000b40000087ab9 */ /* 0x000fe20000000a00 */
[----:B------:R-:W-:Y:S01]  /*ea80*/  UIADD3 UR5, UR5, UR6, URZ ;  /* 0x0000000605057290 */ /* 0x000fe2000fffe03f */
[----:B----4-:R-:W-:Y:S02]  /*ea90*/  IMAD.SHL.U32 R8, R8, 0x10, RZ ;  /* 0x0000001008087824 */ /* 0x010fe400078e00ff */
[----:B-1----:R-:W-:-:S03]  /*eaa0*/  IMAD.SHL.U32 R10, R7, 0x10, RZ ;  /* 0x00000010070a7824 */ /* 0x002fc600078e00ff */
[----:B------:R-:W-:Y:S02]  /*eab0*/  LOP3.LUT R8, R8, 0x70, RZ, 0xc0, !PT ;  /* 0x0000007008087812 */ /* 0x000fe400078ec0ff */
[----:B------:R-:W-:Y:S02]  /*eac0*/  LOP3.LUT R10, R10, 0x70, RZ, 0xc0, !PT ;  /* 0x000000700a0a7812 */ /* 0x000fe400078ec0ff */
[----:B------:R-:W-:Y:S01]  /*ead0*/  LOP3.LUT R8, R8, 0x80, RZ, 0xfc, !PT ;  /* 0x0000008008087812 */ /* 0x000fe200078efcff */
[----:B---3--:R-:W-:-:S05]  /*eae0*/  IMAD.SHL.U32 R5, R0, 0x80, RZ ;  /* 0x0000008000057824 */ /* 0x008fca00078e00ff */
[----:B------:R-:W-:-:S05]  /*eaf0*/  LOP3.LUT R0, R2, R5, RZ, 0xfc, !PT ;  /* 0x0000000502007212 */ /* 0x000fca00078efcff */
[----:B--2---:R-:W-:-:S04]  /*eb00*/  @P0 IMAD.HI.U32 R3, R0, R3, RZ ;  /* 0x0000000300030227 */ /* 0x004fc800078e00ff */
[----:B------:R-:W-:Y:S01]  /*eb10*/  IMAD.MOV.U32 R2, RZ, RZ, R0 ;  /* 0x000000ffff027224 */ /* 0x000fe200078e0000 */
[----:B0-----:R-:W-:-:S04]  /*eb20*/  @P0 SHF.R.U32.HI R2, RZ, R4, R3 ;  /* 0x00000004ff020219 */ /* 0x001fc80000011603 */
[--C-:B------:R-:W-:Y:S01]  /*eb30*/  SHF.R.S32.HI R4, RZ, 0x1f, R2.reuse ;  /* 0x0000001fff047819 */ /* 0x100fe20000011402 */
[----:B------:R-:W-:-:S04]  /*eb40*/  IMAD.MOV R3, RZ, RZ, -R2 ;  /* 0x000000ffff037224 */ /* 0x000fc800078e0a02 */
[----:B------:R-:W-:Y:S02]  /*eb50*/  IMAD R0, R6, R3, R0 ;  /* 0x0000000306007224 */ /* 0x000fe400078e0200 */
[----:B------:R-:W-:Y:S02]  /*eb60*/  IMAD R4, R4, UR8, RZ ;  /* 0x0000000804047c24 */ /* 0x000fe4000f8e02ff */
[----:B------:R-:W-:Y:S02]  /*eb70*/  IMAD.U32 R3, RZ, RZ, UR8 ;  /* 0x00000008ff037e24 */ /* 0x000fe4000f8e00ff */
[C---:B------:R-:W-:Y:S02]  /*eb80*/  IMAD R4, R2.reuse, UR9, R4 ;  /* 0x0000000902047c24 */ /* 0x040fe4000f8e0204 */
[----:B------:R-:W-:Y:S01]  /*eb90*/  IMAD.WIDE.U32 R2, R2, R3, UR4 ;  /* 0x0000000402027e25 */ /* 0x000fe2000f8e0003 */
[----:B------:R-:W-:-:S03]  /*eba0*/  ULDC.64 UR4, c[0x0][0x2c8] ;  /* 0x0000b20000047ab9 */ /* 0x000fc60000000a00 */
[----:B------:R-:W-:Y:S01]  /*ebb0*/  IMAD.IADD R3, R3, 0x1, R4 ;  /* 0x0000000103037824 */ /* 0x000fe200078e0204 */
[----:B------:R-:W-:Y:S01]  /*ebc0*/  SHF.R.S32.HI R4, RZ, 0x1f, R0 ;  /* 0x0000001fff047819 */ /* 0x000fe20000011400 */
[----:B------:R-:W-:-:S04]  /*ebd0*/  IMAD.WIDE.U32 R2, R0, UR4, R2 ;  /* 0x0000000400027c25 */ /* 0x000fc8000f8e0002 */
[----:B------:R-:W-:-:S04]  /*ebe0*/  IMAD R4, R4, UR4, RZ ;  /* 0x0000000404047c24 */ /* 0x000fc8000f8e02ff */
[----:B------:R-:W-:Y:S01]  /*ebf0*/  IMAD R4, R0, UR5, R4 ;  /* 0x0000000500047c24 */ /* 0x000fe2000f8e0204 */
[----:B------:R-:W-:Y:S02]  /*ec00*/  ULDC.64 UR4, c[0x0][0x280] ;  /* 0x0000a00000047ab9 */ /* 0x000fe40000000a00 */
[----:B------:R-:W-:Y:S01]  /*ec10*/  IADD3 R0, P0, R2, UR4, RZ ;  /* 0x0000000402007c10 */ /* 0x000fe2000ff1e0ff */
[----:B------:R-:W-:Y:S02]  /*ec20*/  ULDC UR4, c[0x0][0x2b8] ;  /* 0x0000ae0000047ab9 */ /* 0x000fe40000000800 */
[----:B------:R-:W-:Y:S02]  /*ec30*/  ISETP.GE.AND P1, PT, R8, UR4, PT ;  /* 0x0000000408007c0c */ /* 0x000fe4000bf26270 */
[----:B------:R-:W-:Y:S02]  /*ec40*/  IADD3.X R2, R3, UR5, R4, P0, !PT ;  /* 0x0000000503027c10 */ /* 0x000fe400087fe404 */
[----:B------:R-:W-:Y:S01]  /*ec50*/  ISETP.GE.AND P0, PT, R10, UR4, PT ;  /* 0x000000040a007c0c */ /* 0x000fe2000bf06270 */
[----:B------:R-:W-:-:S03]  /*ec60*/  UMOV UR4, 0xffffffff ;  /* 0xffffffff00047882 */ /* 0x000fc60000000000 */
[----:B------:R-:W-:Y:S09]  /*ec70*/  BRA.DIV UR4, `(.L_x_226) ;  /* 0x0000003e04207947 */ /* 0x000ff2000b800000 */
[----:B------:R-:W0:Y:S01]  /*ec80*/  S2R R7, SR_TID.X ;  /* 0x0000000000077919 */ /* 0x000e220000002100 */
[----:B------:R-:W-:Y:S02]  /*ec90*/  IMAD R4, R19, R6, RZ ;  /* 0x0000000613047224 */ /* 0x000fe400078e02ff */
[----:B------:R-:W-:Y:S04]  /*eca0*/  SHFL.IDX PT, R6, R2, RZ, 0x181f ;  /* 0x00181fff02067589 */ /* 0x000fe800000e0000 */
[----:B------:R-:W-:Y:S01]  /*ecb0*/  SHFL.IDX PT, R8, R2, 0x1, 0x181f ;  /* 0x00381f0002087f89 */ /* 0x000fe200000e0000 */
[----:B0-----:R-:W-:-:S04]  /*ecc0*/  LOP3.LUT R7, R7, 0x7f, RZ, 0xc0, !PT ;  /* 0x0000007f07077812 */ /* 0x001fc800078ec0ff */
[----:B------:R-:W-:-:S05]  /*ecd0*/  SHF.R.U32.HI R7, RZ, 0x3, R7 ;  /* 0x00000003ff077819 */ /* 0x000fca0000011607 */
[----:B------:R-:W-:Y:S02]  /*ece0*/  IMAD.IADD R3, R7, 0x1, R5 ;  /* 0x0000000107037824 */ /* 0x000fe400078e0205 */
[----:B------:R-:W0:Y:S02]  /*ecf0*/  SHFL.IDX PT, R7, R0, RZ, 0x181f ;  /* 0x00181fff00077589 */ /* 0x000e2400000e0000 */
[C---:B------:R-:W-:Y:S01]  /*ed00*/  VIADD R5, R3.reuse, 0x10 ;  /* 0x0000001003057836 */ /* 0x040fe20000000000 */
[----:B------:R-:W-:-:S04]  /*ed10*/  ISETP.GE.AND P4, PT, R3, R4, PT ;  /* 0x000000040300720c */ /* 0x000fc80003f86270 */
[----:B------:R-:W-:Y:S02]  /*ed20*/  ISETP.GE.AND P2, PT, R5, R4, PT ;  /* 0x000000040500720c */ /* 0x000fe40003f46270 */
[----:B------:R-:W1:Y:S07]  /*ed30*/  SHFL.IDX PT, R5, R0, 0x1, 0x181f ;  /* 0x00381f0000057f89 */ /* 0x000e6e00000e0000 */
[----:B0-----:R-:W-:-:S05]  /*ed40*/  @!P4 IADD3 R7, P3, R10, R7, RZ ;  /* 0x000000070a07c210 */ /* 0x001fca0007f7e0ff */
[----:B------:R-:W-:-:S05]  /*ed50*/  @!P4 IMAD.X R6, RZ, RZ, R6, P3 ;  /* 0x000000ffff06c224 */ /* 0x000fca00018e0606 */
[----:B------:R-:W-:-:S04]  /*ed60*/  @!P4 LOP3.LUT R7, R7, R6, RZ, 0x3c, !PT ;  /* 0x000000060707c212 */ /* 0x000fc800078e3cff */
[----:B------:R-:W-:-:S04]  /*ed70*/  @!P4 LOP3.LUT R6, R7, R6, RZ, 0x3c, !PT ;  /* 0x000000060706c212 */ /* 0x000fc800078e3cff */
[----:B------:R-:W-:-:S05]  /*ed80*/  @!P4 LOP3.LUT R7, R7, R6, RZ, 0x3c, !PT ;  /* 0x000000060707c212 */ /* 0x000fca00078e3cff */
[----:B-----5:R-:W-:Y:S04]  /*ed90*/  @!P4 LDGSTS.E.BYPASS.LTC128B.128 [R9+0x20400], desc[UR46][R6.64], !P0 ;  /* 0x204000000609cfae */ /* 0x020fe8000c101d6e */
[----:B------:R1:W-:Y:S02]  /*eda0*/  @!P4 LDGSTS.E.BYPASS.LTC128B.128 [R9+0x24400], desc[UR46][R6.64+0x80], !P1 ;  /* 0x244000800609cfae */ /* 0x0003e4000c901d6e */
[----:B-1----:R-:W-:Y:S01]  /*edb0*/  @!P2 IADD3 R7, P3, R10, R5, RZ ;  /* 0x000000050a07a210 */ /* 0x002fe20007f7e0ff */
[----:B------:R-:W-:-:S04]  /*edc0*/  VIADD R5, R3, 0x20 ;  /* 0x0000002003057836 */ /* 0x000fc80000000000 */
[----:B------:R-:W-:-:S05]  /*edd0*/  @!P2 IMAD.X R6, RZ, RZ, R8, P3 ;  /* 0x000000ffff06a224 */ /* 0x000fca00018e0608 */
[----:B------:R-:W-:-:S04]  /*ede0*/  @!P2 LOP3.LUT R7, R7, R6, RZ, 0x3c, !PT ;  /* 0x000000060707a212 */ /* 0x000fc800078e3cff */
[----:B------:R-:W-:-:S04]  /*edf0*/  @!P2 LOP3.LUT R6, R7, R6, RZ, 0x3c, !PT ;  /* 0x000000060706a212 */ /* 0x000fc800078e3cff */
[----:B------:R-:W-:-:S05]  /*ee00*/  @!P2 LOP3.LUT R7, R7, R6, RZ, 0x3c, !PT ;  /* 0x000000060707a212 */ /* 0x000fca00078e3cff */
[----:B------:R-:W-:Y:S04]  /*ee10*/  @!P2 LDGSTS.E.BYPASS.LTC128B.128 [R9+0x20c00], desc[UR46][R6.64], !P0 ;  /* 0x20c000000609afae */ /* 0x000fe8000c101d6e */
[----:B------:R0:W-:Y:S01]  /*ee20*/  @!P2 LDGSTS.E.BYPASS.LTC128B.128 [R9+0x24c00], desc[UR46][R6.64+0x80], !P1 ;  /* 0x24c000800609afae */ /* 0x0001e2000c901d6e */
[----:B------:R-:W-:Y:S01]  /*ee30*/  ISETP.GE.AND P2, PT, R5, R4, PT ;  /* 0x000000040500720c */ /* 0x000fe20003f46270 */
[----:B------:R-:W-:Y:S02]  /*ee40*/  VIADD R5, R3, 0x30 ;  /* 0x0000003003057836 */ /* 0x000fe40000000000 */
[----:B0-----:R-:W0:Y:S04]  /*ee50*/  SHFL.IDX PT, R7, R0, 0x2, 0x181f ;  /* 0x00581f0000077f89 */ /* 0x001e2800000e0000 */
[----:B------:R-:W1:Y:S06]  /*ee60*/  SHFL.IDX PT, R6, R2, 0x2, 0x181f ;  /* 0x00581f0002067f89 */ /* 0x000e6c00000e0000 */
[----:B0-----:R-:W-:-:S05]  /*ee70*/  @!P2 IADD3 R7, P3, R10, R7, RZ ;  /* 0x000000070a07a210 */ /* 0x001fca0007f7e0ff */
[----:B-1----:R-:W-:-:S05]  /*ee80*/  @!P2 IMAD.X R6, RZ, RZ, R6, P3 ;  /* 0x000000ffff06a224 */ /* 0x002fca00018e0606 */
        /* <DEDUP_REMOVED lines=38> */
[----:B------:R-:W-:-:S03]  /*f0f0*/  ISETP.GE.AND P2, PT, R5, R4, PT ;  /* 0x000000040500720c */ /* 0x000fc60003f46270 */
[----:B------:R-:W-:Y:S04]  /*f100*/  SHFL.IDX PT, R5, R2, 0x7, 0x181f ;  /* 0x00f81f0002057f89 */ /* 0x000fe800000e0000 */
[----:B0-----:R-:W0:Y:S04]  /*f110*/  SHFL.IDX PT, R7, R0, 0x6, 0x181f ;  /* 0x00d81f0000077f89 */ /* 0x001e2800000e0000 */
[----:B------:R-:W1:Y:S04]  /*f120*/  SHFL.IDX PT, R6, R2, 0x6, 0x181f ;  /* 0x00d81f0002067f89 */ /* 0x000e6800000e0000 */
[----:B------:R-:W2:Y:S01]  /*f130*/  SHFL.IDX PT, R0, R0, 0x7, 0x181f ;  /* 0x00f81f0000007f89 */ /* 0x000ea200000e0000 */
[----:B0-----:R-:W-:-:S05]  /*f140*/  @!P2 IADD3 R7, P3, R10, R7, RZ ;  /* 0x000000070a07a210 */ /* 0x001fca0007f7e0ff */
[----:B-1----:R-:W-:-:S05]  /*f150*/  @!P2 IMAD.X R6, RZ, RZ, R6, P3 ;  /* 0x000000ffff06a224 */ /* 0x002fca00018e0606 */
[----:B------:R-:W-:-:S04]  /*f160*/  @!P2 LOP3.LUT R7, R7, R6, RZ, 0x3c, !PT ;  /* 0x000000060707a212 */ /* 0x000fc800078e3cff */
[----:B------:R-:W-:-:S04]  /*f170*/  @!P2 LOP3.LUT R6, R7, R6, RZ, 0x3c, !PT ;  /* 0x000000060706a212 */ /* 0x000fc800078e3cff */
[----:B------:R-:W-:-:S05]  /*f180*/  @!P2 LOP3.LUT R7, R7, R6, RZ, 0x3c, !PT ;  /* 0x000000060707a212 */ /* 0x000fca00078e3cff */
[----:B------:R1:W-:Y:S04]  /*f190*/  @!P2 LDGSTS.E.BYPASS.LTC128B.128 [R9+0x23400], desc[UR46][R6.64], !P0 ;  /* 0x234000000609afae */ /* 0x0003e8000c101d6e */
[----:B--2---:R1:W-:Y:S02]  /*f1a0*/  @!P2 LDGSTS.E.BYPASS.LTC128B.128 [R9+0x27400], desc[UR46][R6.64+0x80], !P1 ;  /* 0x274000800609afae */ /* 0x0043e4000c901d6e */
.L_x_313:
[----:B------:R-:W-:Y:S01]  /*f1b0*/  VIADD R3, R3, 0x70 ;  /* 0x0000007003037836 */ /* 0x000fe20000000000 */
[----:B------:R-:W-:Y:S04]  /*f1c0*/  BSSY B0, `(.L_x_227) ;  /* 0x000000a000007945 */ /* 0x000fe80003800000 */
[----:B------:R-:W-:-:S13]  /*f1d0*/  ISETP.GE.AND P2, PT, R3, R4, PT ;  /* 0x000000040300720c */ /* 0x000fda0003f46270 */
[----:B------:R-:W-:Y:S05]  /*f1e0*/  @P2 BRA `(.L_x_228) ;  /* 0x00000000001c2947 */ /* 0x000fea0003800000 */
[----:B------:R-:W-:-:S05]  /*f1f0*/  IADD3 R2, P2, R10, R0, RZ ;  /* 0x000000000a027210 */ /* 0x000fca0007f5e0ff */
[----:B------:R-:W-:-:S05]  /*f200*/  IMAD.X R3, RZ, RZ, R5, P2 ;  /* 0x000000ffff037224 */ /* 0x000fca00010e0605 */
[----:B------:R-:W-:Y:S01]  /*f210*/  @!PT LDS RZ, [RZ] ;  /* 0x00000000fffff984 */ /* 0x000fe20000000800 */
[----:B------:R-:W-:Y:S01]  /*f220*/  @!PT LDS RZ, [RZ] ;  /* 0x00000000fffff984 */ /* 0x000fe20000000800 */
[----:B------:R-:W-:Y:S01]  /*f230*/  @!PT LDS RZ, [RZ] ;  /* 0x00000000fffff984 */ /* 0x000fe20000000800 */
[----:B------:R2:W-:Y:S04]  /*f240*/  LDGSTS.E.BYPASS.LTC128B.128 [R9+0x23c00], desc[UR46][R2.64], !P0 ;  /* 0x23c0000002097fae */ /* 0x0005e8000c101d6e */
[----:B------:R2:W-:Y:S02]  /*f250*/  LDGSTS.E.BYPASS.LTC128B.128 [R9+0x27c00], desc[UR46][R2.64+0x80], !P1 ;  /* 0x27c0008002097fae */ /* 0x0005e4000c901d6e */
.L_x_228:
[----:B------:R-:W-:Y:S05]  /*f260*/  BSYNC B0 ;  /* 0x0000000000007941 */ /* 0x000fea0003800000 */
.L_x_227:
[----:B------:R-:W-:Y:S01]  /*f270*/  NOP ;  /* 0x0000000000007918 */ /* 0x000fe20000000000 */
[----:B------:R-:W-:-:S13]  /*f280*/  PLOP3.LUT P0, PT, PT, PT, PT, 0x80, 0x0 ;  /* 0x000000000000781c */ /* 0x000fda0003f0f070 */
.L_x_229:
[----:B------:R-:W-:Y:S02]  /*f290*/  PLOP3.LUT P1, PT, P1, P0, PT, 0xa2, 0x0 ;  /* 0x000000000000781c */ /* 0x000fe40000f21472 */
[----:B------:R-:W-:-:S08]  /*f2a0*/  @P0 R2UR P1, UR4, R17 ;  /* 0x00000000110402ca */ /* 0x000fd00000020000 */
[----:B------:R-:W-:-:S05]  /*f2b0*/  @P0 PLOP3.LUT P0, PT, P1, PT, PT, 0x80, 0x0 ;  /* 0x000000000000081c */ /* 0x000fca0000f0f070 */
[----:B------:R-:W-:Y:S01]  /*f2c0*/  @!P1 SYNCS.ARRIVE.TRANS64.RED.A0T1 RZ, [UR4+0x38800], RZ ;  /* 0x038800ffffff99a7 */ /* 0x000fe20008200404 */
[----:B------:R-:W-:Y:S07]  /*f2d0*/  @!P1 ARRIVES.LDGSTSBAR.64.TRANSCNT [UR4+0x38800] ;  /* 0x03880000ff0099b0 */ /* 0x000fee0008000a84 */
[----:B------:R-:W-:Y:S05]  /*f2e0*/  @P0 BRA.U.ANY `(.L_x_229) ;  /* 0xfffffffd00e80947 */ /* 0x000fea000393ffff */
[----:B--2---:R-:W2:Y:S02]  /*f2f0*/  LDL.LU R2, [R1+0x38] ;  /* 0x0000380001027983 */ /* 0x004ea40000300800 */
[----:B--2---:R-:W-:-:S05]  /*f300*/  VIADD R2, R2, 0x1 ;  /* 0x0000000102027836 */ /* 0x004fca0000000000 */
[----:B------:R2:W-:Y:S01]  /*f310*/  STL [R1+0x38], R2 ;  /* 0x0000380201007387 */ /* 0x0005e20000100800 */
[----:B------:R-:W-:-:S04]  /*f320*/  LEA.HI R0, R2, R2, RZ, 0x1 ;  /* 0x0000000202007211 */ /* 0x000fc800078f08ff */
[----:B------:R-:W-:-:S05]  /*f330*/  LOP3.LUT R0, R0, 0xfffffffe, RZ, 0xc0, !PT ;  /* 0xfffffffe00007812 */ /* 0x000fca00078ec0ff */
[----:B------:R-:W-:-:S05]  /*f340*/  IMAD.IADD R0, R2, 0x1, -R0 ;  /* 0x0000000102007824 */ /* 0x000fca00078e0a00 */
[----:B------:R-:W-:Y:S01]  /*f350*/  SHF.L.U32 R0, R0, 0x1f, RZ ;  /* 0x0000001f00007819 */ /* 0x000fe200000006ff */
[----:B------:R-:W-:Y:S01]  /*f360*/  NOP ;  /* 0x0000000000007918 */ /* 0x000fe20000000000 */
[----:B------:R2:W-:Y:S01]  /*f370*/  SYNCS.ARRIVE.TRANS64.A1T0 RZ, [R17+URZ+0x38800], RZ ;  /* 0x038800ff11ff79a7 */ /* 0x0005e2000810003f */
[----:B------:R-:W-:Y:S01]  /*f380*/  BSSY B0, `(.L_x_230) ;  /* 0x0000003000007945 */ /* 0x000fe20003800000 */
[----:B------:R-:W3:Y:S03]  /*f390*/  SYNCS.PHASECHK.TRANS64.TRYWAIT P0, [R17+URZ+0x38820], R0 ;  /* 0x03882000110075a7 */ /* 0x000ee6000800017f */
[----:B--23--:R-:W-:Y:S05]  /*f3a0*/  @!P0 BRA `(.L_x_231) ;  /* 0x00000040001c8947 */ /* 0x00cfea0003800000 */
.L_x_314:
[----:B------:R-:W-:Y:S05]  /*f3b0*/  BSYNC B0 ;  /* 0x0000000000007941 */ /* 0x000fea0003800000 */
.L_x_230:
[----:B------:R-:W-:-:S06]  /*f3c0*/  UISETP.GE.AND UP0, UPT, UR41, 0x81, UPT ;  /* 0x000000812900788c */ /* 0x000fcc000bf06270 */
[----:B------:R-:W-:-:S13]  /*f3d0*/  PLOP3.LUT P0, PT, PT, PT, UP0, 0x80, 0x0 ;  /* 0x000000000000781c */ /* 0x000fda0003f0f008 */
[----:B------:R-:W-:Y:S05]  /*f3e0*/  @!P0 BRA `(.L_x_232) ;  /* 0x0000001400648947 */ /* 0x000fea0003800000 */
[----:B--2---:R2:W5:Y:S01]  /*f3f0*/  LDL.LU R0, [R1+0xc] ;  /* 0x00000c0001007983 */ /* 0x0045620000300800 */
[----:B------:R-:W-:-:S03]  /*f400*/  ULEA.HI.SX32 UR4, UR40, 0xfffffffe, 0x19 ;  /* 0xfffffffe28047891 */ /* 0x000fc6000f8fca3f */
[----:B------:R2:W5:Y:S03]  /*f410*/  LDL.LU R3, [R1+0x4] ;  /* 0x0000040001037983 */ /* 0x0005660000300800 */
[----:B------:R-:W-:-:S07]  /*f420*/  IMAD.U32 R2, RZ, RZ, UR4 ;  /* 0x00000004ff027e24 */ /* 0x000fce000f8e00ff */
.L_x_254:
[----:B------:R-:W3:Y:S01]  /*f430*/  LDL R4, [R1+0x14] ;  /* 0x0000140001047983 */ /* 0x000ee20000100800 */
[----:B-----5:R-:W-:Y:S01]  /*f440*/  VIADD R5, R3, 0x1 ;  /* 0x0000000103057836 */ /* 0x020fe20000000000 */
[----:B------:R-:W-:Y:S05]  /*f450*/  YIELD ;  /* 0x0000000000007946 */ /* 0x000fea0003800000 */
[C---:B------:R-:W-:Y:S01]  /*f460*/  ISETP.NE.AND P0, PT, R5.reuse, 0x2, PT ;  /* 0x000000020500780c */ /* 0x040fe20003f05270 */
[----:B------:R-:W-:Y:S03]  /*f470*/  BSSY B0, `(.L_x_233) ;  /* 0x000008a000007945 */ /* 0x000fe60003800000 */
[----:B------:R-:W-:-:S02]  /*f480*/  SEL R10, R5, RZ, P0 ;  /* 0x000000ff050a7207 */ /* 0x000fc40000000000 */
[----:B---3--:R-:W-:Y:S02]  /*f490*/  LOP3.LUT P1, RZ, R4, 0x1, RZ, 0xc0, !PT ;  /* 0x0000000104ff7812 */ /* 0x008fe4000782c0ff */
[----:B------:R-:W-:-:S04]  /*f4a0*/  SEL R4, RZ, 0x1, P0 ;  /* 0x00000001ff047807 */ /* 0x000fc80000000000 */
[----:B01----:R-:W-:-:S05]  /*f4b0*/  LOP3.LUT R9, R0, R4, RZ, 0x3c, !PT ;  /* 0x0000000400097212 */ /* 0x003fca00078e3cff */
[----:B------:R0:W-:Y:S04]  /*f4c0*/  STL [R1+0xc], R9 ;  /* 0x00000c0901007387 */ /* 0x0001e80000100800 */
[----:B------:R0:W-:Y:S01]  /*f4d0*/  STL [R1+0x4], R10 ;  /* 0x0000040a01007387 */ /* 0x0001e20000100800 */
[----:B------:R-:W-:Y:S05]  /*f4e0*/  @!P1 BRA `(.L_x_234) ;  /* 0x0000000800089947 */ /* 0x000fea0003800000 */
[----:B------:R-:W-:Y:S01]  /*f4f0*/  ULDC.64 UR4, c[0x0][0x418] ;  /* 0x0001060000047ab9 */ /* 0x000fe20000000a00 */
[----:B------:R-:W-:Y:S01]  /*f500*/  IMAD.MOV.U32 R8, RZ, RZ, R2 ;  /* 0x000000ffff087224 */ /* 0x000fe200078e0002 */
[----:B------:R-:W-:-:S04]  /*f510*/  ISETP.NE.U32.AND P0, PT, RZ, UR4, PT ;  /* 0x00000004ff007c0c */ /* 0x000fc8000bf05070 */
[----:B------:R-:W-:-:S13]  /*f520*/  ISETP.NE.AND.EX P0, PT, RZ, UR5, PT, P0 ;  /* 0x00000005ff007c0c */ /* 0x000fda000bf05300 */
[----:B------:R-:W-:Y:S05]  /*f530*/  @!P0 BRA `(.L_x_235) ;  /* 0x00000000004c8947 */ /* 0x000fea0003800000 */
[----:B------:R-:W3:Y:S01]  /*f540*/  LDL R12, [R1+0x18] ;  /* 0x00001800010c7983 */ /* 0x000ee20000100800 */
[----:B------:R-:W1:Y:S01]  /*f550*/  LDC R7, c[0x0][0x43c] ;  /* 0x00010f00ff077b82 */ /* 0x000e620000000800 */
[----:B------:R-:W-:Y:S02]  /*f560*/  ULDC.64 UR6, c[0x0][0x428] ;  /* 0x00010a0000067ab9 */ /* 0x000fe40000000a00 */
[----:B------:R-:W4:Y:S01]  /*f570*/  LDL R11, [R1+0x10] ;  /* 0x00001000010b7983 */ /* 0x000f220000100800 */
[----:B-1----:R-:W-:-:S13]  /*f580*/  ISETP.NE.AND P0, PT, R7, 0x1, PT ;  /* 0x000000010700780c */ /* 0x002fda0003f05270 */
[----:B------:R-:W1:Y:S02]  /*f590*/  @P0 LDC.64 R4, c[0x0][0x440] ;  /* 0x00011000ff040b82 */ /* 0x000e640000000a00 */
[----:B-1----:R-:W-:-:S04]  /*f5a0*/  @P0 IMAD.HI.U32 R6, R2, R4, RZ ;  /* 0x0000000402060227 */ /* 0x002fc800078e00ff */
[----:B------:R-:W-:Y:S01]  /*f5b0*/  IMAD.MOV.U32 R4, RZ, RZ, R2 ;  /* 0x000000ffff047224 */ /* 0x000fe200078e0002 */
[----:B------:R-:W-:-:S04]  /*f5c0*/  @P0 SHF.R.U32.HI R4, RZ, R5, R6 ;  /* 0x00000005ff040219 */ /* 0x000fc80000011606 */
[--C-:B------:R-:W-:Y:S01]  /*f5d0*/  SHF.R.S32.HI R5, RZ, 0x1f, R4.reuse ;  /* 0x0000001fff057819 */ /* 0x100fe20000011404 */
[----:B------:R-:W-:-:S04]  /*f5e0*/  IMAD.MOV R8, RZ, RZ, -R4 ;  /* 0x000000ffff087224 */ /* 0x000fc800078e0a04 */
[----:B------:R-:W-:Y:S02]  /*f5f0*/  IMAD R8, R7, R8, R2 ;  /* 0x0000000807087224 */ /* 0x000fe400078e0202 */
[----:B---3--:R-:W-:-:S04]  /*f600*/  IMAD R6, R12, UR6, RZ ;  /* 0x000000060c067c24 */ /* 0x008fc8000f8e02ff */
[C---:B----4-:R-:W-:Y:S02]  /*f610*/  IMAD R6, R11.reuse, UR7, R6 ;  /* 0x000000070b067c24 */ /* 0x050fe4000f8e0206 */
[----:B------:R-:W-:-:S04]  /*f620*/  IMAD.WIDE.U32 R4, R11, UR6, R4 ;  /* 0x000000060b047c25 */ /* 0x000fc8000f8e0004 */
[----:B------:R-:W-:Y:S01]  /*f630*/  IMAD.IADD R5, R6, 0x1, R5 ;  /* 0x0000000106057824 */ /* 0x000fe200078e0205 */
[----:B------:R-:W-:-:S04]  /*f640*/  LEA R6, P0, R4, UR4, 0x2 ;  /* 0x0000000404067c11 */ /* 0x000fc8000f8010ff */
[----:B------:R-:W-:-:S05]  /*f650*/  LEA.HI.X R7, R4, UR5, R5, 0x2, P0 ;  /* 0x0000000504077c11 */ /* 0x000fca00080f1405 */
[----:B------:R1:W5:Y:S04]  /*f660*/  LDG.E R16, desc[UR46][R6.64] ;  /* 0x0000002e06107981 */ /* 0x000368000c1e1900 */
.L_x_235:
[----:B-1----:R-:W-:Y:S01]  /*f670*/  IMAD R6, R10, 0x8, R17 ;  /* 0x000000080a067824 */ /* 0x002fe200078e0211 */
[----:B------:R-:W-:Y:S01]  /*f680*/  SHF.L.U32 R5, R9, 0x1f, RZ ;  /* 0x0000001f09057819 */ /* 0x000fe200000006ff */
[----:B------:R-:W1:Y:S01]  /*f690*/  S2R R4, SR_TID.X ;  /* 0x0000000000047919 */ /* 0x000e620000002100 */
[----:B------:R-:W-:Y:S02]  /*f6a0*/  BSSY B1, `(.L_x_236) ;  /* 0x0000005000017945 */ /* 0x000fe40003800000 */
[----:B------:R-:W3:Y:S01]  /*f6b0*/  SYNCS.PHASECHK.TRANS64.TRYWAIT P0, [R6+URZ+0x38880], R5 ;  /* 0x03888005060075a7 */ /* 0x000ee2000800017f */
[----:B-1----:R-:W-:-:S04]  /*f6c0*/  LOP3.LUT R4, R4, 0x7f, RZ, 0xc0, !PT ;  /* 0x0000007f04047812 */ /* 0x002fc800078ec0ff */
[----:B------:R-:W-:Y:S01]  /*f6d0*/  ISETP.NE.AND P1, PT, R4, RZ, PT ;  /* 0x000000ff0400720c */ /* 0x000fe20003f25270 */
[----:B---3--:R-:W-:-:S12]  /*f6e0*/  @!P0 BRA `(.L_x_237) ;  /* 0x0000003c00608947 */ /* 0x008fd80003800000 */
.L_x_315:
[----:B------:R-:W-:Y:S05]  /*f6f0*/  BSYNC B1 ;  /* 0x0000000000017941 */ /* 0x000fea0003800000 */
.L_x_236:
[----:B------:R-:W-:Y:S04]  /*f700*/  BSSY B1, `(.L_x_238) ;  /* 0x0000009000017945 */ /* 0x000fe80003800000 */
[----:B------:R-:W-:Y:S05]  /*f710*/  @P1 BRA `(.L_x_239) ;  /* 0x00000000001c1947 */ /* 0x000fea0003800000 */
[----:B------:R-:W3:Y:S02]  /*f720*/  S2R R4, SR_TID.X ;  /* 0x0000000000047919 */ /* 0x000ee40000002100 */
[----:B---3--:R-:W-:Y:S01]  /*f730*/  LOP3.LUT R7, R4, 0x1f, RZ, 0xc0, !PT ;  /* 0x0000001f04077812 */ /* 0x008fe200078ec0ff */
[----:B------:R-:W-:-:S03]  /*f740*/  IMAD.MOV.U32 R4, RZ, RZ, 0x8000 ;  /* 0x00008000ff047424 */ /* 0x000fc600078e00ff */
[----:B------:R-:W-:Y:S01]  /*f750*/  ISETP.NE.AND P0, PT, R7, RZ, PT ;  /* 0x000000ff0700720c */ /* 0x000fe20003f05270 */
[----:B------:R3:W-:-:S12]  /*f760*/  SYNCS.ARRIVE.TRANS64 RZ, [R6+URZ+0x38870], R4 ;  /* 0x0388700406ff79a7 */ /* 0x0007d8000800003f */
[----:B---3--:R-:W-:Y:S05]  /*f770*/  @!P0 BRA `(.L_x_239) ;  /* 0x0000000000048947 */ /* 0x008fea0003800000 */
[----:B------:R-:W-:Y:S01]  /*f780*/  BPT.TRAP 0x1 ;  /* 0x000000040000795c */ /* 0x000fe20000300000 */
.L_x_239:
[----:B------:R-:W-:Y:S05]  /*f790*/  BSYNC B1 ;  /* 0x0000000000017941 */ /* 0x000fea0003800000 */
.L_x_238:
[----:B------:R-:W3:Y:S01]  /*f7a0*/  LDL R4, [R1+0x4] ;  /* 0x0000040001047983 */ /* 0x000ee20000100800 */
[----:B------:R-:W-:Y:S01]  /*f7b0*/  IMAD.MOV.U32 R13, RZ, RZ, RZ ;  /* 0x000000ffff0d7224 */ /* 0x000fe200078e00ff */
[----:B------:R-:W-:Y:S01]  /*f7c0*/  UIADD3 UR4, UP0, UR52, 0x470, URZ ;  /* 0x0000047034047890 */ /* 0x000fe2000ff1e03f */
[----:B------:R-:W-:Y:S01]  /*f7d0*/  PLOP3.LUT P0, PT, PT, PT, PT, 0x80, 0x0 ;  /* 0x000000000000781c */ /* 0x000fe20003f0f070 */
[----:B------:R-:W-:Y:S01]  /*f7e0*/  VIADD R7, R6, 0x38870 ;  /* 0x0003887006077836 */ /* 0x000fe20000000000 */
[----:B------:R-:W-:Y:S01]  /*f7f0*/  LEA R8, R8, UR42, 0x7 ;  /* 0x0000002a08087c11 */ /* 0x000fe2000f8e38ff */
[----:B------:R-:W-:Y:S01]  /*f800*/  UIADD3.X UR5, URZ, UR53, URZ, UP0, !UPT ;  /* 0x000000353f057290 */ /* 0x000fe200087fe43f */
[----:B------:R-:W-:Y:S01]  /*f810*/  R2UR UR10, R13 ;  /* 0x000000000d0a72ca */ /* 0x000fe200000e0000 */
[----:B------:R-:W-:Y:S01]  /*f820*/  UMOV UR6, 0x0 ;  /* 0x0000000000067882 */ /* 0x000fe20000000000 */
[----:B------:R-:W-:Y:S01]  /*f830*/  UMOV UR7, 0x14f00000 ;  /* 0x14f0000000077882 */ /* 0x000fe20000000000 */
[----:B---3--:R-:W-:-:S04]  /*f840*/  IMAD R4, R4, 0x8000, R17 ;  /* 0x0000800004047824 */ /* 0x008fc800078e0211 */
[----:B0-----:R-:W-:-:S08]  /*f850*/  VIADD R9, R4, 0x10400 ;  /* 0x0001040004097836 */ /* 0x001fd00000000000 */
.L_x_240:
        /* <DEDUP_REMOVED lines=10> */
[----:B------:R-:W-:Y:S01]  /*f900*/  IMAD.MOV.U32 R12, RZ, RZ, 0x80 ;  /* 0x00000080ff0c7424 */ /* 0x000fe200078e00ff */
[----:B------:R-:W-:Y:S01]  /*f910*/  PLOP3.LUT P0, PT, PT, PT, PT, 0x80, 0x0 ;  /* 0x000000000000781c */ /* 0x000fe20003f0f070 */
[----:B------:R-:W-:Y:S01]  /*f920*/  VIADD R9, R4, 0x14400 ;  /* 0x0001440004097836 */ /* 0x000fe20000000000 */
[----:B------:R-:W-:Y:S01]  /*f930*/  UMOV UR6, 0x0 ;  /* 0x0000000000067882 */ /* 0x000fe20000000000 */
[----:B------:R-:W-:Y:S01]  /*f940*/  UMOV UR7, 0x14f00000 ;  /* 0x14f0000000077882 */ /* 0x000fe20000000000 */
[----:B------:R-:W-:-:S15]  /*f950*/  R2UR UR10, R12 ;  /* 0x000000000c0a72ca */ /* 0x000fde00000e0000 */
.L_x_241:
        /* <DEDUP_REMOVED lines=10> */
[----:B------:R-:W0:Y:S01]  /*fa00*/  SYNCS.PHASECHK.TRANS64.TRYWAIT P0, [R6+URZ+0x38840], R5 ;  /* 0x03884005060075a7 */ /* 0x000e22000800017f */
[----:B------:R-:W-:Y:S04]  /*fa10*/  BSSY B1, `(.L_x_242) ;  /* 0x0000002000017945 */ /* 0x000fe80003800000 */
[----:B0-----:R-:W-:Y:S05]  /*fa20*/  @!P0 BRA `(.L_x_243) ;  /* 0x0000003800a48947 */ /* 0x001fea0003800000 */
.L_x_316:
[----:B------:R-:W-:Y:S05]  /*fa30*/  BSYNC B1 ;  /* 0x0000000000017941 */ /* 0x000fea0003800000 */
.L_x_242:
[----:B------:R-:W-:Y:S01]  /*fa40*/  BSSY B1, `(.L_x_244) ;  /* 0x000000b000017945 */ /* 0x000fe20003800000 */
[----:B------:R-:W-:Y:S02]  /*fa50*/  IMAD.MOV.U32 R10, RZ, RZ, 0x0 ;  /* 0x00000000ff0a7424 */ /* 0x000fe400078e00ff */
[----:B------:R-:W-:Y:S01]  /*fa60*/  IMAD.MOV.U32 R11, RZ, RZ, 0x14f00000 ;  /* 0x14f00000ff0b7424 */ /* 0x000fe200078e00ff */
[----:B------:R-:W-:Y:S06]  /*fa70*/  @P1 BRA `(.L_x_245) ;  /* 0x00000000001c1947 */ /* 0x000fec0003800000 */
[----:B------:R-:W3:Y:S01]  /*fa80*/  S2R R7, SR_TID.X ;  /* 0x0000000000077919 */ /* 0x000ee20000002100 */
[----:B01----:R-:W-:-:S04]  /*fa90*/  IMAD.MOV.U32 R5, RZ, RZ, 0x8000 ;  /* 0x00008000ff057424 */ /* 0x003fc800078e00ff */
[----:B------:R4:W-:Y:S01]  /*faa0*/  SYNCS.ARRIVE.TRANS64 RZ, [R6+URZ+0x38830], R5 ;  /* 0x0388300506ff79a7 */ /* 0x0009e2000800003f */
[----:B---3--:R-:W-:-:S04]  /*fab0*/  LOP3.LUT R7, R7, 0x1f, RZ, 0xc0, !PT ;  /* 0x0000001f07077812 */ /* 0x008fc800078ec0ff */
[----:B------:R-:W-:-:S13]  /*fac0*/  ISETP.NE.AND P0, PT, R7, RZ, PT ;  /* 0x000000ff0700720c */ /* 0x000fda0003f05270 */
[----:B----4-:R-:W-:Y:S05]  /*fad0*/  @!P0 BRA `(.L_x_245) ;  /* 0x0000000000048947 */ /* 0x010fea0003800000 */
[----:B------:R-:W-:Y:S01]  /*fae0*/  BPT.TRAP 0x1 ;  /* 0x000000040000795c */ /* 0x000fe20000300000 */
.L_x_245:
[----:B------:R-:W-:Y:S05]  /*faf0*/  BSYNC B1 ;  /* 0x0000000000017941 */ /* 0x000fea0003800000 */
.L_x_244:
        /* <DEDUP_REMOVED lines=8> */
.L_x_246:
        /* <DEDUP_REMOVED lines=15> */
.L_x_247:
        /* <DEDUP_REMOVED lines=10> */
.L_x_234:
[----:B------:R-:W-:Y:S05]  /*fd10*/  BSYNC B0 ;  /* 0x0000000000007941 */ /* 0x000fea0003800000 */
.L_x_233:
[----:B------:R-:W-:-:S06]  /*fd20*/  UISETP.NE.AND UP0, UPT, UR39, 0x3, UPT ;  /* 0x000000032700788c */ /* 0x000fcc000bf05270 */
[----:B------:R-:W-:-:S13]  /*fd30*/  PLOP3.LUT P0, PT, PT, PT, UP0, 0x80, 0x0 ;  /* 0x000000000000781c */ /* 0x000fda0003f0f008 */
[----:B------:R-:W-:Y:S05]  /*fd40*/  @!P0 BRA `(.L_x_248) ;  /* 0x0000000000048947 */ /* 0x000fea0003800000 */
[----:B------:R-:W-:Y:S01]  /*fd50*/  BPT.TRAP 0x1 ;  /* 0x000000040000795c */ /* 0x000fe20000300000 */
.L_x_248:
[----:B------:R-:W-:Y:S01]  /*fd60*/  IMAD.U32 R4, RZ, RZ, UR44 ;  /* 0x0000002cff047e24 */ /* 0x000fe2000f8e00ff */
[----:B------:R-:W-:Y:S01]  /*fd70*/  BSSY B0, `(.L_x_249) ;  /* 0x0000007000007945 */ /* 0x000fe20003800000 */
[----:B------:R-:W-:-:S03]  /*fd80*/  IMAD R19, R3, 0x8, R17 ;  /* 0x0000000803137824 */ /* 0x000fc600078e0211 */
[----:B------:R-:W-:Y:S02]  /*fd90*/  ISETP.NE.AND P1, PT, R4, 0x3, PT ;  /* 0x000000030400780c */ /* 0x000fe40003f25270 */
[----:B------:R-:W-:-:S04]  /*fda0*/  LOP3.LUT R4, R0, 0x1, RZ, 0x3c, !PT ;  /* 0x0000000100047812 */ /* 0x000fc800078e3cff */
[----:B------:R-:W-:-:S04]  /*fdb0*/  SHF.L.U32 R4, R4, 0x1f, RZ ;  /* 0x0000001f04047819 */ /* 0x000fc800000006ff */
[----:B------:R-:W1:Y:S02]  /*fdc0*/  SYNCS.PHASECHK.TRANS64.TRYWAIT P0, [R19+URZ+0x38870], R4 ;  /* 0x03887004130075a7 */ /* 0x000e64000800017f */
[----:B-1----:R-:W-:Y:S05]  /*fdd0*/  @!P0 BRA `(.L_x_250) ;  /* 0x0000003400cc8947 */ /* 0x002fea0003800000 */
.L_x_317:
[----:B------:R-:W-:Y:S05]  /*fde0*/  BSYNC B0 ;  /* 0x0000000000007941 */ /* 0x000fea0003800000 */
.L_x_249:
[----:B------:R-:W-:Y:S05]  /*fdf0*/  @!P1 BRA `(.L_x_251) ;  /* 0x0000000000049947 */ /* 0x000fea0003800000 */
[----:B------:R-:W-:Y:S01]  /*fe00*/  BPT.TRAP 0x1 ;  /* 0x000000040000795c */ /* 0x000fe20000300000 */
.L_x_251:
[----:B-1----:R-:W-:Y:S01]  /*fe10*/  SHF.L.U32 R4, R0, 0x1f, RZ ;  /* 0x0000001f00047819 */ /* 0x002fe200000006ff */
[----:B------:R-:W-:-:S03]  /*fe20*/  IMAD.SHL.U32 R0, R3, 0x8000, RZ ;  /* 0x0000800003007824 */ /* 0x000fc600078e00ff */
[----:B------:R-:W1:Y:S02]  /*fe30*/  SYNCS.PHASECHK.TRANS64.TRYWAIT P0, [R19+URZ+0x38860], R4 ;  /* 0x03886004130075a7 */ /* 0x000e64000800017f */
[----:B-1----:R-:W-:Y:S05]  /*fe40*/  @!P0 BRA `(.L_x_252) ;  /* 0x0000003400c48947 */ /* 0x002fea0003800000 */
.L_x_318:
[----:B------:R-:W3:Y:S04]  /*fe50*/  LDL R14, [R1+0x30] ;  /* 0x00003000010e7983 */ /* 0x000ee80000100800 */
[----:B------:R-:W4:Y:S04]  /*fe60*/  LDL R13, [R1+0x8] ;  /* 0x00000800010d7983 */ /* 0x000f280000100800 */
[----:B------:R-:W4:Y:S01]  /*fe70*/  LDL R12, [R1] ;  /* 0x00000000010c7983 */ /* 0x000f220000100800 */
[----:B------:R-:W-:Y:S01]  /*fe80*/  LOP3.LUT R3, R0, R18, RZ, 0xfc, !PT ;  /* 0x0000001200037212 */ /* 0x000fe200078efcff */
[----:B------:R-:W-:Y:S05]  /*fe90*/  WARPSYNC.ALL ;  /* 0x0000000000007948 */ /* 0x000fea0003800000 */
[----:B------:R-:W-:-:S05]  /*fea0*/  IMAD.IADD R3, R17, 0x1, R3 ;  /* 0x0000000111037824 */ /* 0x000fca00078e0203 */
[----:B0-----:R-:W1:Y:S02]  /*feb0*/  LDSM.16.MT88.4 R8, [R3+0x10400] ;  /* 0x010400000308783b */ /* 0x001e640000004200 */
[C-C-:B-1----:R-:W-:Y:S02]  /*fec0*/  PRMT R4, R8.reuse, 0x6420, R9.reuse ;  /* 0x0000642008047816 */ /* 0x142fe40000000009 */
[----:B------:R-:W-:Y:S02]  /*fed0*/  PRMT R5, R8, 0x7531, R9 ;  /* 0x0000753108057816 */ /* 0x000fe40000000009 */
[C-C-:B------:R-:W-:Y:S02]  /*fee0*/  PRMT R6, R10.reuse, 0x6420, R11.reuse ;  /* 0x000064200a067816 */ /* 0x140fe4000000000b */
[----:B------:R-:W-:Y:S02]  /*fef0*/  PRMT R7, R10, 0x7531, R11 ;  /* 0x000075310a077816 */ /* 0x000fe4000000000b */
[----:B---3--:R-:W-:-:S05]  /*ff00*/  IADD3 R20, R17, R14, R0 ;  /* 0x0000000e11147210 */ /* 0x008fca0007ffe000 */
[----:B------:R-:W0:Y:S01]  /*ff10*/  LDSM.16.MT88.4 R8, [R20+0x10400] ;  /* 0x010400001408783b */ /* 0x000e220000004200 */
[----:B----4-:R-:W-:-:S05]  /*ff20*/  IADD3 R3, R12, R0, R13 ;  /* 0x000000000c037210 */ /* 0x010fca0007ffe00d */
[----:B------:R1:W-:Y:S02]  /*ff30*/  STSM.16.M88.4 [R3], R4 ;  /* 0x0000000403007844 */ /* 0x0003e40000000200 */
[----:B-1----:R-:W-:Y:S02]  /*ff40*/  VIADD R4, R0, 0x4000 ;  /* 0x0000400000047836 */ /* 0x002fe40000000000 */
[----:B------:R-:W-:Y:S02]  /*ff50*/  IMAD.MOV.U32 R6, RZ, RZ, R13 ;  /* 0x000000ffff067224 */ /* 0x000fe400078e000d */
[----:B------:R-:W-:Y:S01]  /*ff60*/  IMAD.MOV.U32 R7, RZ, RZ, R12 ;  /* 0x000000ffff077224 */ /* 0x000fe200078e000c */
[----:B------:R-:W-:-:S05]  /*ff70*/  LOP3.LUT R4, R4, R18, RZ, 0xfc, !PT ;  /* 0x0000001204047212 */ /* 0x000fca00078efcff */
[----:B------:R-:W-:Y:S01]  /*ff80*/  IMAD.IADD R4, R17, 0x1, R4 ;  /* 0x0000000111047824 */ /* 0x000fe200078e0204 */
[C-C-:B0-----:R-:W-:Y:S02]  /*ff90*/  PRMT R12, R8.reuse, 0x6420, R9.reuse ;  /* 0x00006420080c7816 */ /* 0x141fe40000000009 */
[----:B------:R-:W-:Y:S02]  /*ffa0*/  PRMT R13, R8, 0x7531, R9 ;  /* 0x00007531080d7816 */ /* 0x000fe40000000009 */
[C-C-:B------:R-:W-:Y:S02]  /*ffb0*/  PRMT R14, R10.reuse, 0x6420, R11.reuse ;  /* 0x000064200a0e7816 */ /* 0x140fe4000000000b */
[----:B------:R-:W-:-:S05]  /*ffc0*/  PRMT R15, R10, 0x7531, R11 ;  /* 0x000075310a0f7816 */ /* 0x000fca000000000b */
[----:B------:R0:W-:Y:S04]  /*ffd0*/  STSM.16.M88.4 [R3+0x2000], R12 ;  /* 0x0020000c03007844 */ /* 0x0001e80000000200 */
[----:B------:R-:W1:Y:S01]  /*ffe0*/  LDSM.16.MT88.4 R8, [R4+0x10400] ;  /* 0x010400000408783b */ /* 0x000e620000004200 */
[----:B0-----:R-:W-:Y:S02]  /*fff0*/  IMAD.MOV.U32 R14, RZ, RZ, R6 ;  /* 0x000000ffff0e7224 */ /* 0x001fe400078e0006 */
[----:B------:R-:W-:Y:S01]  /*10000*/  IMAD.MOV.U32 R15, RZ, RZ, R7 ;  /* 0x000000ffff0f7224 */ /* 0x000fe200078e0007 */
[C-C-:B-1----:R-:W-:Y:S02]  /*10010*/  PRMT R4, R8.reuse, 0x6420, R9.reuse ;  /* 0x0000642008047816 */ /* 0x142fe40000000009 */
[----:B------:R-:W-:-:S02]  /*10020*/  PRMT R5, R8, 0x7531, R9 ;  /* 0x0000753108057816 */ /* 0x000fc40000000009 */
[C-C-:B------:R-:W-:Y:S02]  /*10030*/  PRMT R6, R10.reuse, 0x6420, R11.reuse ;  /* 0x000064200a067816 */ /* 0x140fe4000000000b */
[----:B------:R-:W-:Y:S02]  /*10040*/  PRMT R7, R10, 0x7531, R11 ;  /* 0x000075310a077816 */ /* 0x000fe4000000000b */
[----:B------:R-:W0:Y:S04]  /*10050*/  LDSM.16.MT88.4 R8, [R20+0x14400] ;  /* 0x014400001408783b */ /* 0x000e280000004200 */
[----:B------:R1:W-:Y:S02]  /*10060*/  STSM.16.M88.4 [R3+0x4000], R4 ;  /* 0x0040000403007844 */ /* 0x0003e40000000200 */
[----:B-1----:R-:W-:-:S02]  /*10070*/  IMAD.MOV.U32 R6, RZ, RZ, R14 ;  /* 0x000000ffff067224 */ /* 0x002fc400078e000e */
[----:B------:R-:W-:Y:S01]  /*10080*/  IMAD.MOV.U32 R7, RZ, RZ, R15 ;  /* 0x000000ffff077224 */ /* 0x000fe200078e000f */
[C-C-:B0-----:R-:W-:Y:S02]  /*10090*/  PRMT R12, R8.reuse, 0x6420, R9.reuse ;  /* 0x00006420080c7816 */ /* 0x141fe40000000009 */
[----:B------:R-:W-:Y:S02]  /*100a0*/  PRMT R13, R8, 0x7531, R9 ;  /* 0x00007531080d7816 */ /* 0x000fe40000000009 */
[C-C-:B------:R-:W-:Y:S02]  /*100b0*/  PRMT R14, R10.reuse, 0x6420, R11.reuse ;  /* 0x000064200a0e7816 */ /* 0x140fe4000000000b */
[----:B------:R-:W-:-:S05]  /*100c0*/  PRMT R15, R10, 0x7531, R11 ;  /* 0x000075310a0f7816 */ /* 0x000fca000000000b */
[----:B------:R0:W-:Y:S04]  /*100d0*/  STSM.16.M88.4 [R3+0x6000], R12 ;  /* 0x0060000c03007844 */ /* 0x0001e80000000200 */
[----:B0-----:R-:W3:Y:S01]  /*100e0*/  LDL R13, [R1+0x28] ;  /* 0x00002800010d7983 */ /* 0x001ee20000100800 */
[----:B------:R-:W-:Y:S02]  /*100f0*/  VIADD R3, R0, 0x1000 ;  /* 0x0000100000037836 */ /* 0x000fe40000000000 */
[----:B------:R-:W-:Y:S02]  /*10100*/  IMAD.MOV.U32 R14, RZ, RZ, R6 ;  /* 0x000000ffff0e7224 */ /* 0x000fe400078e0006 */
[----:B------:R-:W-:Y:S01]  /*10110*/  IMAD.MOV.U32 R15, RZ, RZ, R7 ;  /* 0x000000ffff0f7224 */ /* 0x000fe200078e0007 */
[----:B------:R-:W-:-:S05]  /*10120*/  LOP3.LUT R3, R3, R18, RZ, 0xfc, !PT ;  /* 0x0000001203037212 */ /* 0x000fca00078efcff */
[----:B------:R-:W-:-:S05]  /*10130*/  IMAD.IADD R3, R17, 0x1, R3 ;  /* 0x0000000111037824 */ /* 0x000fca00078e0203 */
[----:B------:R-:W0:Y:S02]  /*10140*/  LDSM.16.MT88.4 R8, [R3+0x10400] ;  /* 0x010400000308783b */ /* 0x000e240000004200 */
[C-C-:B0-----:R-:W-:Y:S02]  /*10150*/  PRMT R4, R8.reuse, 0x6420, R9.reuse ;  /* 0x0000642008047816 */ /* 0x141fe40000000009 */
[----:B------:R-:W-:Y:S02]  /*10160*/  PRMT R5, R8, 0x7531, R9 ;  /* 0x0000753108057816 */ /* 0x000fe40000000009 */
[C-C-:B------:R-:W-:Y:S02]  /*10170*/  PRMT R6, R10.reuse, 0x6420, R11.reuse ;  /* 0x000064200a067816 */ /* 0x140fe4000000000b */
[----:B------:R-:W-:Y:S02]  /*10180*/  PRMT R7, R10, 0x7531, R11 ;  /* 0x000075310a077816 */ /* 0x000fe4000000000b */
[----:B------:R-:W0:Y:S02]  /*10190*/  LDSM.16.MT88.4 R8, [R20+0x11400] ;  /* 0x011400001408783b */ /* 0x000e240000004200 */
[----:B0-----:R-:W-:-:S02]  /*101a0*/  PRMT R12, R8, 0x6420, R9 ;  /* 0x00006420080c7816 */ /* 0x001fc40000000009 */
[----:B---3--:R-:W-:Y:S02]  /*101b0*/  IADD3 R3, R14, R0, R13 ;  /* 0x000000000e037210 */ /* 0x008fe40007ffe00d */
[----:B------:R-:W-:-:S03]  /*101c0*/  PRMT R13, R8, 0x7531, R9 ;  /* 0x00007531080d7816 */ /* 0x000fc60000000009 */
[----:B------:R-:W-:-:S05]  /*101d0*/  IMAD.IADD R3, R15, 0x1, R3 ;  /* 0x000000010f037824 */ /* 0x000fca00078e0203 */
[----:B------:R0:W-:Y:S02]  /*101e0*/  STSM.16.M88.4 [R3], R4 ;  /* 0x0000000403007844 */ /* 0x0001e40000000200 */
[----:B0-----:R-:W-:Y:S02]  /*101f0*/  VIADD R4, R0, 0x5000 ;  /* 0x0000500000047836 */ /* 0x001fe40000000000 */
[----:B------:R-:W-:Y:S01]  /*10200*/  IMAD.MOV.U32 R6, RZ, RZ, R14 ;  /* 0x000000ffff067224 */ /* 0x000fe200078e000e */
[----:B------:R-:W-:Y:S01]  /*10210*/  PRMT R14, R10, 0x6420, R11 ;  /* 0x000064200a0e7816 */ /* 0x000fe2000000000b */
[----:B------:R-:W-:Y:S01]  /*10220*/  IMAD.MOV.U32 R7, RZ, RZ, R15 ;  /* 0x000000ffff077224 */ /* 0x000fe200078e000f */
[----:B------:R-:W-:Y:S02]  /*10230*/  LOP3.LUT R4, R4, R18, RZ, 0xfc, !PT ;  /* 0x0000001204047212 */ /* 0x000fe400078efcff */
[----:B------:R-:W-:-:S03]  /*10240*/  PRMT R15, R10, 0x7531, R11 ;  /* 0x000075310a0f7816 */ /* 0x000fc6000000000b */
[----:B------:R-:W-:Y:S02]  /*10250*/  IMAD.IADD R4, R17, 0x1, R4 ;  /* 0x0000000111047824 */ /* 0x000fe400078e0204 */
[----:B------:R0:W-:Y:S04]  /*10260*/  STSM.16.M88.4 [R3+0x2000], R12 ;  /* 0x0020000c03007844 */ /* 0x0001e80000000200 */
[----:B------:R-:W1:Y:S01]  /*10270*/  LDSM.16.MT88.4 R8, [R4+0x10400] ;  /* 0x010400000408783b */ /* 0x000e620000004200 */
[----:B0-----:R-:W-:Y:S02]  /*10280*/  IMAD.MOV.U32 R14, RZ, RZ, R6 ;  /* 0x000000ffff0e7224 */ /* 0x001fe400078e0006 */
[----:B------:R-:W-:Y:S01]  /*10290*/  IMAD.MOV.U32 R15, RZ, RZ, R7 ;  /* 0x000000ffff0f7224 */ /* 0x000fe200078e0007 */
[----:B-1----:R-:W-:-:S02]  /*102a0*/  PRMT R4, R8, 0x6420, R9 ;  /* 0x0000642008047816 */ /* 0x002fc40000000009 */
[----:B------:R-:W-:Y:S02]  /*102b0*/  PRMT R5, R8, 0x7531, R9 ;  /* 0x0000753108057816 */ /* 0x000fe40000000009 */
        /* <DEDUP_REMOVED lines=63> */
[----:B------:R-:W0:Y:S01]  /*106b0*/  LDSM.16.MT88.4 R8, [R20+0x13400] ;  /* 0x013400001408783b */ /* 0x000e220000004200 */
[----:B---3--:R-:W-:Y:S01]  /*106c0*/  IADD3 R3, R14, R13, R0 ;  /* 0x0000000d0e037210 */ /* 0x008fe20007ffe000 */
[----:B------:R-:W-:-:S04]  /*106d0*/  VIADD R0, R0, 0x7000 ;  /* 0x0000700000007836 */ /* 0x000fc80000000000 */
[----:B------:R-:W-:Y:S01]  /*106e0*/  IMAD.IADD R3, R15, 0x1, R3 ;  /* 0x000000010f037824 */ /* 0x000fe200078e0203 */
[----:B------:R-:W-:-:S04]  /*106f0*/  LOP3.LUT R0, R0, R18, RZ, 0xfc, !PT ;  /* 0x0000001200007212 */ /* 0x000fc800078efcff */
[----:B------:R0:W-:Y:S01]  /*10700*/  STSM.16.M88.4 [R3], R4 ;  /* 0x0000000403007844 */ /* 0x0001e20000000200 */
[----:B------:R-:W-:Y:S01]  /*10710*/  IMAD.IADD R0, R17, 0x1, R0 ;  /* 0x0000000111007824 */ /* 0x000fe200078e0200 */
[C-C-:B0-----:R-:W-:Y:S02]  /*10720*/  PRMT R4, R8.reuse, 0x6420, R9.reuse ;  /* 0x0000642008047816 */ /* 0x141fe40000000009 */
[----:B------:R-:W-:Y:S02]  /*10730*/  PRMT R5, R8, 0x7531, R9 ;  /* 0x0000753108057816 */ /* 0x000fe40000000009 */
[C-C-:B------:R-:W-:Y:S02]  /*10740*/  PRMT R6, R10.reuse, 0x6420, R11.reuse ;  /* 0x000064200a067816 */ /* 0x140fe4000000000b */
[----:B------:R-:W-:-:S05]  /*10750*/  PRMT R7, R10, 0x7531, R11 ;  /* 0x000075310a077816 */ /* 0x000fca000000000b */
[----:B------:R-:W-:Y:S04]  /*10760*/  STSM.16.M88.4 [R3+0x2000], R4 ;  /* 0x0020000403007844 */ /* 0x000fe80000000200 */
[----:B------:R-:W0:Y:S02]  /*10770*/  LDSM.16.MT88.4 R8, [R0+0x10400] ;  /* 0x010400000008783b */ /* 0x000e240000004200 */
[C-C-:B0-----:R-:W-:Y:S02]  /*10780*/  PRMT R4, R8.reuse, 0x6420, R9.reuse ;  /* 0x0000642008047816 */ /* 0x141fe40000000009 */
[----:B------:R-:W-:Y:S02]  /*10790*/  PRMT R5, R8, 0x7531, R9 ;  /* 0x0000753108057816 */ /* 0x000fe40000000009 */
[----:B------:R-:W-:-:S02]  /*107a0*/  PRMT R6, R10, 0x6420, R11 ;  /* 0x000064200a067816 */ /* 0x000fc4000000000b */
[----:B------:R-:W-:Y:S02]  /*107b0*/  PRMT R7, R10, 0x7531, R11 ;  /* 0x000075310a077816 */ /* 0x000fe4000000000b */
[----:B------:R-:W0:Y:S04]  /*107c0*/  LDSM.16.MT88.4 R8, [R20+0x17400] ;  /* 0x017400001408783b */ /* 0x000e280000004200 */
[----:B------:R0:W-:Y:S02]  /*107d0*/  STSM.16.M88.4 [R3+0x4000], R4 ;  /* 0x0040000403007844 */ /* 0x0001e40000000200 */
[C-C-:B0-----:R-:W-:Y:S02]  /*107e0*/  PRMT R4, R8.reuse, 0x6420, R9.reuse ;  /* 0x0000642008047816 */ /* 0x141fe40000000009 */
[----:B------:R-:W-:-:S02]  /*107f0*/  PRMT R5, R8, 0x7531, R9 ;  /* 0x0000753108057816 */ /* 0x000fc40000000009 */
        /* <DEDUP_REMOVED lines=11> */
.L_x_253:
[----:B------:R-:W3:Y:S01]  /*108b0*/  S2R R0, SR_TID.X ;  /* 0x0000000000007919 */ /* 0x000ee20000002100 */
[----:B-1----:R1:W-:Y:S01]  /*108c0*/  SYNCS.ARRIVE.TRANS64.A1T0 RZ, [R19+URZ+0x38850], RZ ;  /* 0x038850ff13ff79a7 */ /* 0x0023e2000810003f */
[----:B0-----:R4:W5:Y:S01]  /*108d0*/  LDL R3, [R1+0x4] ;  /* 0x0000040001037983 */ /* 0x0019620000100800 */
[----:B---3--:R-:W-:Y:S01]  /*108e0*/  LOP3.LUT R0, R0, 0x7f, RZ, 0xc0, !PT ;  /* 0x0000007f00007812 */ /* 0x008fe200078ec0ff */
        /* <DEDUP_REMOVED lines=9> */
.L_x_232:
[----:B------:R-:W3:Y:S01]  /*10980*/  S2R R4, SR_TID.X ;  /* 0x0000000000047919 */ /* 0x000ee20000002100 */
[----:B------:R-:W-:Y:S01]  /*10990*/  BSSY B0, `(.L_x_255) ;  /* 0x0000011000007945 */ /* 0x000fe20003800000 */
[----:B---3--:R-:W-:-:S04]  /*109a0*/  LOP3.LUT R4, R4, 0x7f, RZ, 0xc0, !PT ;  /* 0x0000007f04047812 */ /* 0x008fc800078ec0ff */
[----:B------:R-:W-:-:S13]  /*109b0*/  ISETP.NE.AND P0, PT, R4, RZ, PT ;  /* 0x000000ff0400720c */ /* 0x000fda0003f05270 */
[----:B------:R-:W-:Y:S05]  /*109c0*/  @P0 BRA `(.L_x_256) ;  /* 0x0000000000340947 */ /* 0x000fea0003800000 */
[----:B------:R-:W3:Y:S01]  /*109d0*/  S2R R2, SR_LANEID ;  /* 0x0000000000027919 */ /* 0x000ee20000000000 */
[----:B------:R-:W-:Y:S01]  /*109e0*/  VOTEU.ANY UR4, UPT, PT ;  /* 0x0000000000047886 */ /* 0x000fe200038e0100 */
[----:B------:R-:W4:Y:S01]  /*109f0*/  LDC.64 R4, c[0x0][0xc60] ;  /* 0x00031800ff047b82 */ /* 0x000f220000000a00 */
[----:B--2--5:R-:W3:Y:S02]  /*10a00*/  FLO.U32 R0, UR4 ;  /* 0x0000000400007d00 */ /* 0x024ee400080e0000 */
[----:B---3--:R-:W-:-:S06]  /*10a10*/  ISETP.EQ.U32.AND P1, PT, R0, R2, PT ;  /* 0x000000020000720c */ /* 0x008fcc0003f22070 */
[----:B------:R-:W4:Y:S07]  /*10a20*/  POPC R2, UR4 ;  /* 0x0000000400027d09 */ /* 0x000f2e0008000000 */
[----:B----4-:R-:W2:Y:S04]  /*10a30*/  @P1 ATOMG.E.ADD.STRONG.GPU PT, R2, desc[UR46][R4.64], R2 ;  /* 0x00000002040219a8 */ /* 0x010ea800081ee1ee */
[----:B--2---:R2:W3:Y:S02]  /*10a40*/  SHFL.IDX PT, R2, R2, R0, 0x1f ;  /* 0x00001f0002027589 */ /* 0x0044e400000e0000 */
[----:B--2---:R-:W2:Y:S02]  /*10a50*/  S2R R0, SR_LTMASK ;  /* 0x0000000000007919 */ /* 0x004ea40000003900 */
[----:B--2---:R-:W-:-:S06]  /*10a60*/  LOP3.LUT R0, R0, UR4, RZ, 0xc0, !PT ;  /* 0x0000000400007c12 */ /* 0x004fcc000f8ec0ff */
[----:B------:R-:W3:Y:S02]  /*10a70*/  POPC R0, R0 ;  /* 0x0000000000007309 */ /* 0x000ee40000000000 */
[----:B---3--:R-:W-:-:S05]  /*10a80*/  IADD3 R0, R2, UR43, R0 ;  /* 0x0000002b02007c10 */ /* 0x008fca000fffe000 */
[----:B------:R3:W-:Y:S02]  /*10a90*/  STL [R1+0x20], R0 ;  /* 0x0000200001007387 */ /* 0x0007e40000100800 */
.L_x_256:
[----:B------:R-:W-:Y:S05]  /*10aa0*/  BSYNC B0 ;  /* 0x0000000000007941 */ /* 0x000fea0003800000 */
.L_x_255:
[----:B------:R-:W-:-:S06]  /*10ab0*/  UISETP.NE.AND UP0, UPT, UR39, 0x3, UPT ;  /* 0x000000032700788c */ /* 0x000fcc000bf05270 */
[----:B------:R-:W-:-:S13]  /*10ac0*/  PLOP3.LUT P1, PT, PT, PT, UP0, 0x80, 0x0 ;  /* 0x000000000000781c */ /* 0x000fda0003f2f008 */
[----:B------:R-:W-:Y:S05]  /*10ad0*/  @!P1 BRA `(.L_x_257) ;  /* 0x0000000000049947 */ /* 0x000fea0003800000 */
[----:B------:R-:W-:Y:S01]  /*10ae0*/  BPT.TRAP 0x1 ;  /* 0x000000040000795c */ /* 0x000fe20000300000 */
.L_x_257:
[----:B-----5:R-:W4:Y:S04]  /*10af0*/  LDL R3, [R1+0xc] ;  /* 0x00000c0001037983 */ /* 0x020f280000100800 */
[----:B------:R-:W4:Y:S01]  /*10b00*/  LDL R2, [R1+0x4] ;  /* 0x0000040001027983 */ /* 0x000f220000100800 */
[----:B--23--:R-:W-:Y:S01]  /*10b10*/  IMAD.U32 R0, RZ, RZ, UR44 ;  /* 0x0000002cff007e24 */ /* 0x00cfe2000f8e00ff */
[----:B------:R-:W-:Y:S04]  /*10b20*/  BSSY B0, `(.L_x_258) ;  /* 0x0000007000007945 */ /* 0x000fe80003800000 */
[----:B------:R-:W-:-:S02]  /*10b30*/  ISETP.NE.AND P2, PT, R0, 0x3, PT ;  /* 0x000000030000780c */ /* 0x000fc40003f45270 */
[----:B----4-:R-:W-:-:S04]  /*10b40*/  LOP3.LUT R0, R3, 0x1, RZ, 0x3c, !PT ;  /* 0x0000000103007812 */ /* 0x010fc800078e3cff */
[----:B------:R-:W-:Y:S01]  /*10b50*/  SHF.L.U32 R0, R0, 0x1f, RZ ;  /* 0x0000001f00007819 */ /* 0x000fe200000006ff */
[----:B------:R-:W-:-:S04]  /*10b60*/  IMAD R2, R2, 0x8, R17 ;  /* 0x0000000802027824 */ /* 0x000fc800078e0211 */
[----:B------:R-:W2:Y:S02]  /*10b70*/  SYNCS.PHASECHK.TRANS64.TRYWAIT P1, [R2+URZ+0x38870], R0 ;  /* 0x03887000020075a7 */ /* 0x000ea4000802017f */
[----:B--2---:R-:W-:Y:S05]  /*10b80*/  @!P1 BRA `(.L_x_259) ;  /* 0x0000002800889947 */ /* 0x004fea0003800000 */
.L_x_319:
[----:B------:R-:W-:Y:S05]  /*10b90*/  BSYNC B0 ;  /* 0x0000000000007941 */ /* 0x000fea0003800000 */
.L_x_258:
[----:B------:R-:W-:Y:S05]  /*10ba0*/  @!P2 BRA `(.L_x_260) ;  /* 0x000000000004a947 */ /* 0x000fea0003800000 */
[----:B------:R-:W-:Y:S01]  /*10bb0*/  BPT.TRAP 0x1 ;  /* 0x000000040000795c */ /* 0x000fe20000300000 */
.L_x_260:
[----:B--2---:R-:W2:Y:S02]  /*10bc0*/  LDL R0, [R1+0xc] ;  /* 0x00000c0001007983 */ /* 0x004ea40000100800 */
[----:B--2---:R-:W-:-:S04]  /*10bd0*/  SHF.L.U32 R0, R0, 0x1f, RZ ;  /* 0x0000001f00007819 */ /* 0x004fc800000006ff */
[----:B------:R-:W2:Y:S02]  /*10be0*/  SYNCS.PHASECHK.TRANS64.TRYWAIT P1, [R2+URZ+0x38860], R0 ;  /* 0x03886000020075a7 */ /* 0x000ea4000802017f */
[----:B--2---:R-:W-:Y:S05]  /*10bf0*/  @!P1 BRA `(.L_x_261) ;  /* 0x0000002800809947 */ /* 0x004fea0003800000 */
.L_x_320:
[----:B------:R-:W3:Y:S04]  /*10c00*/  LDL R3, [R1+0x30] ;  /* 0x0000300001037983 */ /* 0x000ee80000100800 */
[----:B------:R-:W4:Y:S04]  /*10c10*/  LDL R13, [R1+0x8] ;  /* 0x00000800010d7983 */ /* 0x000f280000100800 */
[----:B------:R-:W4:Y:S04]  /*10c20*/  LDL.LU R12, [R1] ;  /* 0x00000000010c7983 */ /* 0x000f280000300800 */
[----:B------:R-:W5:Y:S01]  /*10c30*/  LDL R19, [R1+0x4] ;  /* 0x0000040001137983 */ /* 0x000f620000100800 */
[----:B------:R-:W-:Y:S05]  /*10c40*/  WARPSYNC.ALL ;  /* 0x0000000000007948 */ /* 0x000fea0003800000 */
[----:B-----5:R-:W-:-:S05]  /*10c50*/  IMAD.SHL.U32 R16, R19, 0x8000, RZ ;  /* 0x0000800013107824 */ /* 0x020fca00078e00ff */
[----:B--2---:R-:W-:Y:S02]  /*10c60*/  LOP3.LUT R0, R16, R18, RZ, 0xfc, !PT ;  /* 0x0000001210007212 */ /* 0x004fe400078efcff */
[----:B---3--:R-:W-:-:S03]  /*10c70*/  IADD3 R3, R17, R3, R16 ;  /* 0x0000000311037210 */ /* 0x008fc60007ffe010 */
[----:B------:R-:W-:-:S05]  /*10c80*/  IMAD.IADD R0, R17, 0x1, R0 ;  /* 0x0000000111007824 */ /* 0x000fca00078e0200 */
[----:B01----:R4:W0:Y:S02]  /*10c90*/  LDSM.16.MT88.4 R4, [R0+0x10400] ;  /* 0x010400000004783b */ /* 0x0038240000004200 */
[----:B----4-:R-:W-:Y:S02]  /*10ca0*/  IADD3 R0, R12, R16, R13 ;  /* 0x000000100c007210 */ /* 0x010fe40007ffe00d */
[C-C-:B0-----:R-:W-:Y:S02]  /*10cb0*/  PRMT R8, R4.reuse, 0x6420, R5.reuse ;  /* 0x0000642004087816 */ /* 0x141fe40000000005 */
        /* <DEDUP_REMOVED lines=11> */
[----:B------:R0:W-:Y:S02]  /*10d70*/  STSM.16.M88.4 [R0+0x2000], R8 ;  /* 0x0020000800007844 */ /* 0x0001e40000000200 */
[----:B------:R-:W-:-:S06]  /*10d80*/  IMAD.IADD R4, R17, 0x1, R4 ;  /* 0x0000000111047824 */ /* 0x000fcc00078e0204 */
[----:B------:R-:W1:Y:S01]  /*10d90*/  LDSM.16.MT88.4 R4, [R4+0x10400] ;  /* 0x010400000404783b */ /* 0x000e620000004200 */
[----:B0-----:R-:W-:Y:S02]  /*10da0*/  IMAD.MOV.U32 R10, RZ, RZ, R13 ;  /* 0x000000ffff0a7224 */ /* 0x001fe400078e000d */
[----:B------:R-:W-:Y:S01]  /*10db0*/  IMAD.MOV.U32 R11, RZ, RZ, R12 ;  /* 0x000000ffff0b7224 */ /* 0x000fe200078e000c */
[C-C-:B-1----:R-:W-:Y:S02]  /*10dc0*/  PRMT R12, R4.reuse, 0x6420, R5.reuse ;  /* 0x00006420040c7816 */ /* 0x142fe40000000005 */
[----:B------:R-:W-:Y:S02]  /*10dd0*/  PRMT R13, R4, 0x7531, R5 ;  /* 0x00007531040d7816 */ /* 0x000fe40000000005 */
[C-C-:B------:R-:W-:Y:S02]  /*10de0*/  PRMT R14, R6.reuse, 0x6420, R7.reuse ;  /* 0x00006420060e7816 */ /* 0x140fe40000000007 */
[----:B------:R-:W-:-:S02]  /*10df0*/  PRMT R15, R6, 0x7531, R7 ;  /* 0x00007531060f7816 */ /* 0x000fc40000000007 */
[----:B------:R-:W0:Y:S04]  /*10e00*/  LDSM.16.MT88.4 R4, [R3+0x14400] ;  /* 0x014400000304783b */ /* 0x000e280000004200 */
[----:B------:R1:W-:Y:S02]  /*10e10*/  STSM.16.M88.4 [R0+0x4000], R12 ;  /* 0x0040000c00007844 */ /* 0x0003e40000000200 */
[----:B-1----:R-:W-:Y:S02]  /*10e20*/  IMAD.MOV.U32 R14, RZ, RZ, R10 ;  /* 0x000000ffff0e7224 */ /* 0x002fe400078e000a */
[----:B------:R-:W-:Y:S01]  /*10e30*/  IMAD.MOV.U32 R15, RZ, RZ, R11 ;  /* 0x000000ffff0f7224 */ /* 0x000fe200078e000b */
        /* <DEDUP_REMOVED lines=18> */
[----:B--2---:R-:W-:Y:S02]  /*10f60*/  IADD3 R0, R10, R16, R9 ;  /* 0x000000100a007210 */ /* 0x004fe40007ffe009 */
[----:B------:R-:W-:Y:S01]  /*10f70*/  PRMT R9, R4, 0x7531, R5 ;  /* 0x0000753104097816 */ /* 0x000fe20000000005 */
[----:B------:R-:W-:Y:S02]  /*10f80*/  VIADD R4, R16, 0x5000 ;  /* 0x0000500010047836 */ /* 0x000fe40000000000 */
[----:B------:R-:W-:-:S03]  /*10f90*/  IMAD.IADD R0, R11, 0x1, R0 ;  /* 0x000000010b007824 */ /* 0x000fc600078e0200 */
[----:B------:R-:W-:Y:S02]  /*10fa0*/  LOP3.LUT R4, R4, R18, RZ, 0xfc, !PT ;  /* 0x0000001204047212 */ /* 0x000fe400078efcff */
[----:B------:R0:W-:Y:S03]  /*10fb0*/  STSM.16.M88.4 [R0], R12 ;  /* 0x0000000c00007844 */ /* 0x0001e60000000200 */
[----:B------:R-:W-:Y:S02]  /*10fc0*/  IMAD.IADD R4, R17, 0x1, R4 ;  /* 0x0000000111047824 */ /* 0x000fe400078e0204 */
[----:B0-----:R-:W-:Y:S01]  /*10fd0*/  IMAD.MOV.U32 R14, RZ, RZ, R10 ;  /* 0x000000ffff0e7224 */ /* 0x001fe200078e000a */
[C---:B------:R-:W-:Y:S01]  /*10fe0*/  PRMT R10, R6.reuse, 0x6420, R7 ;  /* 0x00006420060a7816 */ /* 0x040fe20000000007 */
[----:B------:R-:W-:Y:S01]  /*10ff0*/  IMAD.MOV.U32 R15, RZ, RZ, R11 ;  /* 0x000000ffff0f7224 */ /* 0x000fe200078e000b */
        /* <DEDUP_REMOVED lines=72> */
[----:B--2---:R-:W-:Y:S01]  /*11480*/  IADD3 R0, R10, R9, R16 ;  /* 0x000000090a007210 */ /* 0x004fe20007ffe010 */
[----:B------:R-:W-:Y:S01]  /*11490*/  VIADD R16, R16, 0x7000 ;  /* 0x0000700010107836 */ /* 0x000fe20000000000 */
[----:B------:R-:W-:Y:S02]  /*114a0*/  PRMT R9, R4, 0x7531, R5 ;  /* 0x0000753104097816 */ /* 0x000fe40000000005 */
[--C-:B------:R-:W-:Y:S01]  /*114b0*/  PRMT R10, R6, 0x6420, R7.reuse ;  /* 0x00006420060a7816 */ /* 0x100fe20000000007 */
[----:B------:R-:W-:Y:S01]  /*114c0*/  IMAD.IADD R0, R11, 0x1, R0 ;  /* 0x000000010b007824 */ /* 0x000fe200078e0200 */
[----:B------:R-:W-:Y:S02]  /*114d0*/  LOP3.LUT R16, R16, R18, RZ, 0xfc, !PT ;  /* 0x0000001210107212 */ /* 0x000fe400078efcff */
[----:B------:R-:W-:Y:S02]  /*114e0*/  PRMT R11, R6, 0x7531, R7 ;  /* 0x00007531060b7816 */ /* 0x000fe40000000007 */
[----:B------:R-:W-:Y:S01]  /*114f0*/  STSM.16.M88.4 [R0], R12 ;  /* 0x0000000c00007844 */ /* 0x000fe20000000200 */
[----:B------:R-:W-:-:S03]  /*11500*/  IMAD.IADD R4, R17, 0x1, R16 ;  /* 0x0000000111047824 */ /* 0x000fc600078e0210 */
[----:B------:R-:W-:Y:S04]  /*11510*/  STSM.16.M88.4 [R0+0x2000], R8 ;  /* 0x0020000800007844 */ /* 0x000fe80000000200 */
[----:B------:R-:W0:Y:S02]  /*11520*/  LDSM.16.MT88.4 R4, [R4+0x10400] ;  /* 0x010400000404783b */ /* 0x000e240000004200 */
[C-C-:B0-----:R-:W-:Y:S02]  /*11530*/  PRMT R12, R4.reuse, 0x6420, R5.reuse ;  /* 0x00006420040c7816 */ /* 0x141fe40000000005 */
[----:B------:R-:W-:Y:S02]  /*11540*/  PRMT R13, R4, 0x7531, R5 ;  /* 0x00007531040d7816 */ /* 0x000fe40000000005 */
[----:B------:R-:W-:-:S02]  /*11550*/  PRMT R14, R6, 0x6420, R7 ;  /* 0x00006420060e7816 */ /* 0x000fc40000000007 */
[----:B------:R-:W-:Y:S02]  /*11560*/  PRMT R15, R6, 0x7531, R7 ;  /* 0x00007531060f7816 */ /* 0x000fe40000000007 */
[----:B------:R-:W0:Y:S04]  /*11570*/  LDSM.16.MT88.4 R4, [R3+0x17400] ;  /* 0x017400000304783b */ /* 0x000e280000004200 */
[----:B------:R1:W-:Y:S01]  /*11580*/  STSM.16.M88.4 [R0+0x4000], R12 ;  /* 0x0040000c00007844 */ /* 0x0003e20000000200 */
[C-C-:B0-----:R-:W-:Y:S02]  /*11590*/  PRMT R8, R4.reuse, 0x6420, R5.reuse ;  /* 0x0000642004087816 */ /* 0x141fe40000000005 */
[----:B------:R-:W-:Y:S02]  /*115a0*/  PRMT R9, R4, 0x7531, R5 ;  /* 0x0000753104097816 */ /* 0x000fe40000000005 */
[----:B------:R-:W-:-:S02]  /*115b0*/  PRMT R10, R6, 0x6420, R7 ;  /* 0x00006420060a7816 */ /* 0x000fc40000000007 */
        /* <DEDUP_REMOVED lines=10> */
.L_x_262:
[----:B------:R-:W2:Y:S01]  /*11660*/  LDL.LU R3, [R1+0xc] ;  /* 0x00000c0001037983 */ /* 0x000ea20000300800 */
[----:B0-----:R0:W-:Y:S01]  /*11670*/  SYNCS.ARRIVE.TRANS64.A1T0 RZ, [R2+URZ+0x38850], RZ ;  /* 0x038850ff02ff79a7 */ /* 0x0011e2000810003f */
[----:B-1----:R-:W-:Y:S02]  /*11680*/  VIADD R0, R19, 0x1 ;  /* 0x0000000113007836 */ /* 0x002fe40000000000 */
[----:B0-----:R-:W-:-:S05]  /*11690*/  @!P0 VIADD R2, R2, 0x38880 ;  /* 0x0003888002028836 */ /* 0x001fca0000000000 */
[----:B------:R-:W-:Y:S01]  /*116a0*/  @!P0 PRMT R2, RZ, 0x654, R2 ;  /* 0x00000654ff028816 */ /* 0x000fe20000000002 */
[----:B------:R-:W-:Y:S06]  /*116b0*/  BAR.SYNC.DEFER_BLOCKING 0x2, 0x80 ;  /* 0x0082000000007b1d */ /* 0x000fec0000010000 */
[----:B------:R0:W-:Y:S01]  /*116c0*/  @!P0 SYNCS.ARRIVE.TRANS64.RED.A1T0 RZ, [R2+URZ], RZ ;  /* 0x000000ff02ff89a7 */ /* 0x0001e2000810043f */
[----:B------:R-:W-:-:S04]  /*116d0*/  ISETP.NE.AND P0, PT, R0, 0x2, PT ;  /* 0x000000020000780c */ /* 0x000fc80003f05270 */
[----:B------:R-:W-:Y:S02]  /*116e0*/  SEL R0, R0, RZ, P0 ;  /* 0x000000ff00007207 */ /* 0x000fe40000000000 */
[----:B0-----:R-:W-:-:S03]  /*116f0*/  SEL R2, RZ, 0x1, P0 ;  /* 0x00000001ff027807 */ /* 0x001fc60000000000 */
[----:B------:R1:W-:Y:S01]  /*11700*/  STL [R1+0x4], R0 ;  /* 0x0000040001007387 */ /* 0x0003e20000100800 */
[----:B--2---:R-:W-:-:S05]  /*11710*/  LOP3.LUT R3, R3, R2, RZ, 0x3c, !PT ;  /* 0x0000000203037212 */ /* 0x004fca00078e3cff */
[----:B------:R1:W-:Y:S02]  /*11720*/  STL [R1+0xc], R3 ;  /* 0x00000c0301007387 */ /* 0x0003e40000100800 */
.L_x_207:
[----:B------:R-:W-:Y:S05]  /*11730*/  BSYNC B7 ;  /* 0x0000000000077941 */ /* 0x000fea0003800000 */
.L_x_205:
[----:B01----:R-:W2:Y:S02]  /*11740*/  LDL R0, [R1+0x14] ;  /* 0x0000140001007983 */ /* 0x003ea40000100800 */
[----:B--2---:R-:W-:-:S13]  /*11750*/  LOP3.LUT P0, RZ, R0, 0x2, RZ, 0xc0, !PT ;  /* 0x0000000200ff7812 */ /* 0x004fda000780c0ff */
[----:B------:R-:W-:Y:S05]  /*11760*/  @!P0 BRA `(.L_x_263) ;  /* 0x0000000000348947 */ /* 0x000fea0003800000 */
[----:B------:R-:W0:Y:S08]  /*11770*/  S2UR UR5, SR_CgaCtaId ;  /* 0x00000000000579c3 */ /* 0x000e300000008800 */
[----:B------:R-:W-:Y:S06]  /*11780*/  BAR.SYNC.DEFER_BLOCKING 0x5, 0x180 ;  /* 0x0146000000007b1d */ /* 0x000fec0000010000 */
[----:B------:R-:W-:-:S02]  /*11790*/  UMOV UR4, 0x400 ;  /* 0x0000040000047882 */ /* 0x000fc40000000000 */
[----:B0-----:R-:W-:-:S06]  /*117a0*/  ULEA UR4, UR5, UR4, 0x18 ;  /* 0x0000000405047291 */ /* 0x001fcc000f8ec03f */
[----:B------:R-:W-:-:S05]  /*117b0*/  IMAD.U32 R17, RZ, RZ, UR4 ;  /* 0x00000004ff117e24 */ /* 0x000fca000f8e00ff */
[----:B------:R-:W0:Y:S04]  /*117c0*/  LDS.128 R4, [R17+0x388d0] ;  /* 0x0388d00011047984 */ /* 0x000e280000000c00 */
[----:B0-----:R0:W-:Y:S01]  /*117d0*/  STL.64 [R1+0x20], R4 ;  /* 0x0000200401007387 */ /* 0x0011e20000100a00 */
[----:B------:R-:W-:Y:S02]  /*117e0*/  IMAD.MOV.U32 R2, RZ, RZ, R6 ;  /* 0x000000ffff027224 */ /* 0x000fe400078e0006 */
[----:B------:R-:W-:-:S03]  /*117f0*/  IMAD.MOV.U32 R0, RZ, RZ, R7 ;  /* 0x000000ffff007224 */ /* 0x000fc600078e0007 */
[----:B------:R-:W-:Y:S02]  /*11800*/  R2UR UR36, R2 ;  /* 0x00000000022472ca */ /* 0x000fe400000e0000 */
[----:B------:R-:W-:Y:S01]  /*11810*/  R2UR UR45, R0 ;  /* 0x00000000002d72ca */ /* 0x000fe200000e0000 */
[----:B------:R-:W-:Y:S06]  /*11820*/  BAR.ARV 0x4, 0x180 ;  /* 0x0106000000007b1d */ /* 0x000fec0000002000 */
[----:B------:R-:W-:Y:S08]  /*11830*/  BRA `(.L_x_264) ;  /* 0x00000008003c7947 */ /* 0x000ff00003800000 */
.L_x_263:
[----:B------:R-:W2:Y:S01]  /*11840*/  LDL.LU R0, [R1+0x20] ;  /* 0x0000200001007983 */ /* 0x000ea20000300800 */
[----:B------:R-:W-:Y:S01]  /*11850*/  ULDC UR4, c[0x0][0xc3c] ;  /* 0x00030f0000047ab9 */ /* 0x000fe20000000800 */
[----:B------:R-:W-:Y:S01]  /*11860*/  IMAD.MOV.U32 R4, RZ, RZ, RZ ;  /* 0x000000ffff047224 */ /* 0x000fe200078e00ff */
[----:B------:R-:W0:Y:S01]  /*11870*/  LDC R6, c[0x0][0xc38] ;  /* 0x00030e00ff067b82 */ /* 0x000e220000000800 */
[----:B------:R-:W1:Y:S02]  /*11880*/  S2R R2, SR_TID.X ;  /* 0x0000000000027919 */ /* 0x000e640000002100 */
[----:B-1----:R-:W-:-:S04]  /*11890*/  LOP3.LUT R5, R2, 0x1f, RZ, 0xc0, !PT ;  /* 0x0000001f02057812 */ /* 0x002fc800078ec0ff */
[C---:B------:R-:W-:Y:S01]  /*118a0*/  ISETP.NE.AND P0, PT, R5.reuse, 0x1f, PT ;  /* 0x0000001f0500780c */ /* 0x040fe20003f05270 */
[----:B--2---:R-:W-:Y:S02]  /*118b0*/  IMAD.MOV.U32 R7, RZ, RZ, R0 ;  /* 0x000000ffff077224 */ /* 0x004fe400078e0000 */
[----:B------:R-:W-:-:S05]  /*118c0*/  VIADD R0, R5, UR45 ;  /* 0x0000002d05007c36 */ /* 0x000fca0008000000 */
[----:B------:R-:W-:Y:S01]  /*118d0*/  ISETP.GE.OR P1, PT, R0, UR4, !P0 ;  /* 0x0000000400007c0c */ /* 0x000fe2000c726670 */
[----:B------:R-:W-:-:S12]  /*118e0*/  ULDC UR4, c[0x0][0xc3c] ;  /* 0x00030f0000047ab9 */ /* 0x000fd80000000800 */
[----:B------:R-:W1:Y:S02]  /*118f0*/  @!P1 LDC.64 R2, c[0x0][0xc80] ;  /* 0x00032000ff029b82 */ /* 0x000e640000000a00 */
[----:B-1----:R-:W-:-:S05]  /*11900*/  @!P1 IMAD.WIDE R2, R0, 0x4, R2 ;  /* 0x0000000400029825 */ /* 0x002fca00078e0202 */
[----:B------:R-:W2:Y:S01]  /*11910*/  @!P1 LDG.E R4, desc[UR46][R2.64] ;  /* 0x0000002e02049981 */ /* 0x000ea2000c1e1900 */
[C---:B------:R-:W-:Y:S02]  /*11920*/  ISETP.NE.AND P1, PT, R5.reuse, RZ, PT ;  /* 0x000000ff0500720c */ /* 0x040fe40003f25270 */
[C---:B------:R-:W-:Y:S02]  /*11930*/  ISETP.GE.U32.AND P2, PT, R5.reuse, 0x2, PT ;  /* 0x000000020500780c */ /* 0x040fe40003f46070 */
[C---:B------:R-:W-:Y:S02]  /*11940*/  ISETP.GE.U32.AND P3, PT, R5.reuse, 0x4, PT ;  /* 0x000000040500780c */ /* 0x040fe40003f66070 */
[C---:B------:R-:W-:Y:S02]  /*11950*/  ISETP.GE.U32.AND P4, PT, R5.reuse, 0x8, PT ;  /* 0x000000080500780c */ /* 0x040fe40003f86070 */
[----:B------:R-:W-:Y:S02]  /*11960*/  ISETP.GE.U32.AND P5, PT, R5, 0x10, PT ;  /* 0x000000100500780c */ /* 0x000fe40003fa6070 */
[----:B------:R-:W-:Y:S04]  /*11970*/  SHFL.IDX PT, R5, R7, 0x1, 0x1f ;  /* 0x00201f0007057f89 */ /* 0x000fe800000e0000 */
[----:B--2---:R-:W1:Y:S02]  /*11980*/  SHFL.UP PT, R0, R4, 0x1, RZ ;  /* 0x0420000004007989 */ /* 0x004e6400000e00ff */
[----:B-1----:R-:W-:-:S05]  /*11990*/  SEL R0, R0, RZ, P1 ;  /* 0x000000ff00007207 */ /* 0x002fca0000800000 */
[----:B------:R-:W-:-:S05]  /*119a0*/  IMAD.IADD R0, R4, 0x1, R0 ;  /* 0x0000000104007824 */ /* 0x000fca00078e0200 */
[----:B------:R-:W1:Y:S02]  /*119b0*/  SHFL.UP PT, R2, R0, 0x2, RZ ;  /* 0x0440000000027989 */ /* 0x000e6400000e00ff */
        /* <DEDUP_REMOVED lines=10> */
[----:B------:R-:W-:Y:S02]  /*11a60*/  IMAD.IADD R2, R2, 0x1, R0 ;  /* 0x0000000102027824 */ /* 0x000fe400078e0200 */
[----:B------:R-:W-:Y:S04]  /*11a70*/  SHFL.IDX PT, R0, R7, RZ, 0x1f ;  /* 0x00001fff07007589 */ /* 0x000fe800000e0000 */
[----:B------:R-:W0:Y:S02]  /*11a80*/  SHFL.IDX PT, R3, R2, 0x1f, 0x1f ;  /* 0x03e01f0002037f89 */ /* 0x000e2400000e0000 */
[----:B0-----:R-:W-:-:S04]  /*11a90*/  IMAD R3, R3, R6, RZ ;  /* 0x0000000603037224 */ /* 0x001fc800078e02ff */
[----:B------:R-:W-:-:S05]  /*11aa0*/  IMAD.IADD R5, R5, 0x1, R3 ;  /* 0x0000000105057824 */ /* 0x000fca00078e0203 */
[----:B------:R-:W-:-:S13]  /*11ab0*/  ISETP.GT.AND P6, PT, R5, R0, PT ;  /* 0x000000000500720c */ /* 0x000fda0003fc4270 */
[----:B------:R-:W-:Y:S05]  /*11ac0*/  @P6 BRA `(.L_x_265) ;  /* 0x0000000000906947 */ /* 0x000fea0003800000 */
.L_x_269:
[----:B------:R-:W-:-:S04]  /*11ad0*/  UIADD3 UR45, UR45, 0x1f, URZ ;  /* 0x0000001f2d2d7890 */ /* 0x000fc8000fffe03f */
[----:B------:R-:W-:-:S06]  /*11ae0*/  UISETP.GE.AND UP0, UPT, UR45, UR4, UPT ;  /* 0x000000042d00728c */ /* 0x000fcc000bf06270 */
[----:B------:R-:W-:-:S13]  /*11af0*/  PLOP3.LUT P6, PT, PT, PT, UP0, 0x40, 0x0 ;  /* 0x000000000000781c */ /* 0x000fda0003fce808 */
[----:B------:R-:W-:Y:S05]  /*11b00*/  @!P6 BRA `(.L_x_266) ;  /* 0x000000040038e947 */ /* 0x000fea0003800000 */
[----:B------:R-:W0:Y:S01]  /*11b10*/  S2R R2, SR_TID.X ;  /* 0x0000000000027919 */ /* 0x000e220000002100 */
[----:B------:R-:W-:Y:S01]  /*11b20*/  BSSY B0, `(.L_x_267) ;  /* 0x0000009000007945 */ /* 0x000fe20003800000 */
[----:B------:R-:W-:Y:S01]  /*11b30*/  IMAD.MOV.U32 R4, RZ, RZ, RZ ;  /* 0x000000ffff047224 */ /* 0x000fe200078e00ff */
[----:B0-----:R-:W-:-:S05]  /*11b40*/  LOP3.LUT R2, R2, 0x1f, RZ, 0xc0, !PT ;  /* 0x0000001f02027812 */ /* 0x001fca00078ec0ff */
[----:B------:R-:W-:-:S05]  /*11b50*/  VIADD R6, R2, UR45 ;  /* 0x0000002d02067c36 */ /* 0x000fca0008000000 */
[----:B------:R-:W-:-:S13]  /*11b60*/  ISETP.GE.OR P6, PT, R6, UR4, !P0 ;  /* 0x0000000406007c0c */ /* 0x000fda000c7c6670 */
[----:B------:R-:W-:Y:S05]  /*11b70*/  @P6 BRA `(.L_x_268) ;  /* 0x00000000000c6947 */ /* 0x000fea0003800000 */
[----:B------:R-:W0:Y:S02]  /*11b80*/  LDC.64 R2, c[0x0][0xc80] ;  /* 0x00032000ff027b82 */ /* 0x000e240000000a00 */
[----:B0-----:R-:W-:-:S05]  /*11b90*/  IMAD.WIDE R2, R6, 0x4, R2 ;  /* 0x0000000406027825 */ /* 0x001fca00078e0202 */
[----:B------:R0:W5:Y:S02]  /*11ba0*/  LDG.E R4, desc[UR46][R2.64] ;  /* 0x0000002e02047981 */ /* 0x000164000c1e1900 */
.L_x_268:
[----:B------:R-:W-:Y:S05]  /*11bb0*/  BSYNC B0 ;  /* 0x0000000000007941 */ /* 0x000fea0003800000 */
.L_x_267:
[----:B0----5:R-:W0:Y:S01]  /*11bc0*/  SHFL.UP PT, R2, R4, 0x1, RZ ;  /* 0x0420000004027989 */ /* 0x021e2200000e00ff */
[----:B------:R-:W1:Y:S01]  /*11bd0*/  LDC R6, c[0x0][0xc38] ;  /* 0x00030e00ff067b82 */ /* 0x000e620000000800 */
        /* <DEDUP_REMOVED lines=14> */
[----:B------:R-:W1:Y:S02]  /*11cc0*/  SHFL.IDX PT, R3, R2, 0x1f, 0x1f ;  /* 0x03e01f0002037f89 */ /* 0x000e6400000e0000 */
[----:B-1----:R-:W-:-:S04]  /*11cd0*/  IMAD R3, R3, R6, RZ ;  /* 0x0000000603037224 */ /* 0x002fc800078e02ff */
[----:B------:R-:W-:-:S05]  /*11ce0*/  IMAD.IADD R5, R3, 0x1, R5 ;  /* 0x0000000103057824 */ /* 0x000fca00078e0205 */
[----:B------:R-:W-:-:S13]  /*11cf0*/  ISETP.GT.AND P6, PT, R5, R0, PT ;  /* 0x000000000500720c */ /* 0x000fda0003fc4270 */
[----:B------:R-:W-:Y:S05]  /*11d00*/  @!P6 BRA `(.L_x_269) ;  /* 0xfffffffc0070e947 */ /* 0x000fea000383ffff */
.L_x_265:
[----:B------:R-:W-:-:S04]  /*11d10*/  IMAD.IADD R3, R5, 0x1, -R3 ;  /* 0x0000000105037824 */ /* 0x000fc800078e0a03 */
[----:B------:R-:W-:-:S05]  /*11d20*/  IMAD R5, R2, R6, R3 ;  /* 0x0000000602057224 */ /* 0x000fca00078e0203 */
[----:B------:R-:W-:-:S13]  /*11d30*/  ISETP.GT.AND P0, PT, R5, R0, PT ;  /* 0x000000000500720c */ /* 0x000fda0003f04270 */
[----:B------:R-:W-:Y:S02]  /*11d40*/  VOTEU.ANY UR5, UPT, !P0 ;  /* 0x0000000000057886 */ /* 0x000fe400040e0100 */
[----:B------:R-:W-:Y:S01]  /*11d50*/  ISETP.NE.AND P0, PT, RZ, UR5, PT ;  /* 0x00000005ff007c0c */ /* 0x000fe2000bf05270 */
[----:B------:R-:W-:-:S06]  /*11d60*/  UPOPC UR4, UR5 ;  /* 0x00000005000472bf */ /* 0x000fcc0008000000 */
[----:B------:R-:W-:-:S05]  /*11d70*/  IMAD.U32 R5, RZ, RZ, UR4 ;  /* 0x00000004ff057e24 */ /* 0x000fca000f8e00ff */
[----:B------:R0:W1:Y:S02]  /*11d80*/  SHFL.IDX PT, R4, R4, R5, 0x1f ;  /* 0x00001f0504047589 */ /* 0x00006400000e0000 */
[----:B0-----:R-:W-:Y:S01]  /*11d90*/  IMAD.MOV.U32 R5, RZ, RZ, RZ ;  /* 0x000000ffff057224 */ /* 0x001fe200078e00ff */
[----:B------:R-:W-:Y:S06]  /*11da0*/  @!P0 BRA `(.L_x_270) ;  /* 0x00000000000c8947 */ /* 0x000fec0003800000 */
[----:B------:R-:W-:-:S06]  /*11db0*/  UIADD3 UR5, UR4, -0x1, URZ ;  /* 0xffffffff04057890 */ /* 0x000fcc000fffe03f */
[----:B------:R-:W-:-:S06]  /*11dc0*/  IMAD.U32 R5, RZ, RZ, UR5 ;  /* 0x00000005ff057e24 */ /* 0x000fcc000f8e00ff */
[----:B------:R0:W2:Y:S02]  /*11dd0*/  SHFL.IDX PT, R5, R2, R5, 0x1f ;  /* 0x00001f0502057589 */ /* 0x0000a400000e0000 */
.L_x_270:
[----:B--2---:R-:W-:Y:S01]  /*11de0*/  IMAD R7, R5, R6, R3 ;  /* 0x0000000605077224 */ /* 0x004fe200078e0203 */
[----:B-1----:R-:W-:Y:S01]  /*11df0*/  IABS R5, R4 ;  /* 0x0000000400057213 */ /* 0x002fe20000000000 */
[----:B------:R-:W-:Y:S02]  /*11e00*/  UIADD3 UR45, UR4, UR45, URZ ;  /* 0x0000002d042d7290 */ /* 0x000fe4000fffe03f */
[----:B------:R-:W-:Y:S01]  /*11e10*/  IMAD.IADD R0, R0, 0x1, -R7 ;  /* 0x0000000100007824 */ /* 0x000fe200078e0a07 */
[----:B0-----:R-:W0:Y:S01]  /*11e20*/  I2F.RP R2, R5 ;  /* 0x0000000500027306 */ /* 0x001e220000209400 */
[----:B------:R1:W-:Y:S07]  /*11e30*/  STL [R1+0x20], R7 ;  /* 0x0000200701007387 */ /* 0x0003ee0000100800 */
[----:B0-----:R-:W0:Y:S02]  /*11e40*/  MUFU.RCP R2, R2 ;  /* 0x0000000200027308 */ /* 0x001e240000001000 */
[----:B0-----:R-:W-:-:S06]  /*11e50*/  VIADD R2, R2, 0xffffffe ;  /* 0x0ffffffe02027836 */ /* 0x001fcc0000000000 */
[----:B------:R-:W0:Y:S02]  /*11e60*/  F2I.FTZ.U32.TRUNC.NTZ R3, R2 ;  /* 0x0000000200037305 */ /* 0x000e24000021f000 */
[----:B0-----:R-:W-:-:S04]  /*11e70*/  IMAD.MOV R2, RZ, RZ, -R3 ;  /* 0x000000ffff027224 */ /* 0x001fc800078e0a03 */
[----:B------:R-:W-:Y:S02]  /*11e80*/  IMAD R6, R2, R5, RZ ;  /* 0x0000000502067224 */ /* 0x000fe400078e02ff */
[----:B------:R-:W-:-:S04]  /*11e90*/  IMAD.MOV.U32 R2, RZ, RZ, RZ ;  /* 0x000000ffff027224 */ /* 0x000fc800078e00ff */
[----:B------:R-:W-:Y:S01]  /*11ea0*/  IMAD.HI.U32 R2, R3, R6, R2 ;  /* 0x0000000603027227 */ /* 0x000fe200078e0002 */
[----:B------:R-:W-:Y:S02]  /*11eb0*/  IABS R6, R4 ;  /* 0x0000000400067213 */ /* 0x000fe40000000000 */
[----:B------:R-:W-:-:S03]  /*11ec0*/  IABS R3, R0 ;  /* 0x0000000000037213 */ /* 0x000fc60000000000 */
[----:B------:R-:W-:Y:S02]  /*11ed0*/  IMAD.MOV R6, RZ, RZ, -R6 ;  /* 0x000000ffff067224 */ /* 0x000fe400078e0a06 */
[----:B------:R-:W-:-:S04]  /*11ee0*/  IMAD.HI.U32 R2, R2, R3, RZ ;  /* 0x0000000302027227 */ /* 0x000fc800078e00ff */
[----:B------:R-:W-:-:S05]  /*11ef0*/  IMAD R3, R2, R6, R3 ;  /* 0x0000000602037224 */ /* 0x000fca00078e0203 */
[----:B------:R-:W-:-:S13]  /*11f00*/  ISETP.GT.U32.AND P1, PT, R5, R3, PT ;  /* 0x000000030500720c */ /* 0x000fda0003f24070 */
[----:B------:R-:W-:Y:S02]  /*11f10*/  @!P1 IMAD.IADD R3, R3, 0x1, -R5 ;  /* 0x0000000103039824 */ /* 0x000fe400078e0a05 */
[----:B------:R-:W-:Y:S01]  /*11f20*/  @!P1 VIADD R2, R2, 0x1 ;  /* 0x0000000102029836 */ /* 0x000fe20000000000 */
[----:B------:R-:W-:Y:S02]  /*11f30*/  ISETP.NE.AND P1, PT, R4, RZ, PT ;  /* 0x000000ff0400720c */ /* 0x000fe40003f25270 */
[----:B------:R-:W-:Y:S02]  /*11f40*/  ISETP.GE.U32.AND P0, PT, R3, R5, PT ;  /* 0x000000050300720c */ /* 0x000fe40003f06070 */
[----:B------:R-:W-:-:S04]  /*11f50*/  LOP3.LUT R3, R0, R4, RZ, 0x3c, !PT ;  /* 0x0000000400037212 */ /* 0x000fc800078e3cff */
[----:B------:R-:W-:-:S07]  /*11f60*/  ISETP.GE.AND P2, PT, R3, RZ, PT ;  /* 0x000000ff0300720c */ /* 0x000fce0003f46270 */
[----:B------:R-:W-:-:S06]  /*11f70*/  @P0 VIADD R2, R2, 0x1 ;  /* 0x0000000102020836 */ /* 0x000fcc0000000000 */
[----:B------:R-:W-:Y:S01]  /*11f80*/  @!P2 IMAD.MOV R2, RZ, RZ, -R2 ;  /* 0x000000ffff02a224 */ /* 0x000fe200078e0a02 */
[----:B------:R-:W-:-:S04]  /*11f90*/  @!P1 LOP3.LUT R2, RZ, R4, RZ, 0x33, !PT ;  /* 0x00000004ff029212 */ /* 0x000fc800078e33ff */
[----:B------:R-:W-:Y:S01]  /*11fa0*/  R2UR UR36, R2 ;  /* 0x00000000022472ca */ /* 0x000fe200000e0000 */
[----:B------:R-:W-:-:S04]  /*11fb0*/  IMAD.MOV R2, RZ, RZ, -R2 ;  /* 0x000000ffff027224 */ /* 0x000fc800078e0a02 */
[----:B------:R-:W-:-:S05]  /*11fc0*/  IMAD R0, R4, R2, R0 ;  /* 0x0000000204007224 */ /* 0x000fca00078e0200 */
[----:B------:R1:W-:Y:S01]  /*11fd0*/  STL [R1+0x24], R0 ;  /* 0x0000240001007387 */ /* 0x0003e20000100800 */
[----:B------:R-:W-:Y:S05]  /*11fe0*/  BRA `(.L_x_271) ;  /* 0x0000000000107947 */ /* 0x000fea0003800000 */
.L_x_266:
[----:B------:R0:W-:Y:S01]  /*11ff0*/  STL [R1+0x20], R0 ;  /* 0x0000200001007387 */ /* 0x0001e20000100800 */
[----:B------:R-:W-:Y:S01]  /*12000*/  ULDC UR45, c[0x0][0xc3c] ;  /* 0x00030f00002d7ab9 */ /* 0x000fe20000000800 */
[----:B------:R-:W-:Y:S02]  /*12010*/  UMOV UR36, URZ ;  /* 0x0000003f00247c82 */ /* 0x000fe40008000000 */
[----:B------:R0:W-:Y:S03]  /*12020*/  STL [R1+0x24], RZ ;  /* 0x000024ff01007387 */ /* 0x0001e60000100800 */
.L_x_271:
[----:B------:R-:W2:Y:S04]  /*12030*/  LDL R3, [R1+0x20] ;  /* 0x0000200001037983 */ /* 0x000ea80000100800 */
[----:B------:R-:W3:Y:S01]  /*12040*/  LDL R2, [R1+0x24] ;  /* 0x0000240001027983 */ /* 0x000ee20000100800 */
[----:B------:R-:W-:Y:S02]  /*12050*/  IMAD.U32 R6, RZ, RZ, UR36 ;  /* 0x00000024ff067e24 */ /* 0x000fe4000f8e00ff */
[----:B-1----:R-:W-:Y:S01]  /*12060*/  IMAD.U32 R7, RZ, RZ, UR45 ;  /* 0x0000002dff077e24 */ /* 0x002fe2000f8e00ff */
[----:B0-----:R-:W0:Y:S02]  /*12070*/  S2R R0, SR_TID.X ;  /* 0x0000000000007919 */ /* 0x001e240000002100 */
[----:B0-----:R-:W-:Y:S01]  /*12080*/  LOP3.LUT R0, R0, 0x1f, RZ, 0xc0, !PT ;  /* 0x0000001f00007812 */ /* 0x001fe200078ec0ff */
[----:B------:R-:W-:Y:S03]  /*12090*/  BAR.SYNC.DEFER_BLOCKING 0x4, 0x180 ;  /* 0x0106000000007b1d */ /* 0x000fe60000010000 */
[----:B------:R-:W-:-:S13]  /*120a0*/  ISETP.NE.AND P0, PT, R0, RZ, PT ;  /* 0x000000ff0000720c */ /* 0x000fda0003f05270 */
[----:B------:R-:W0:Y:S01]  /*120b0*/  @!P0 S2R R0, SR_CgaCtaId ;  /* 0x0000000000008919 */ /* 0x000e220000008800 */
[----:B--2---:R-:W-:Y:S02]  /*120c0*/  IMAD.MOV.U32 R4, RZ, RZ, R3 ;  /* 0x000000ffff047224 */ /* 0x004fe400078e0003 */
[----:B---3--:R-:W-:Y:S01]  /*120d0*/  IMAD.MOV.U32 R3, RZ, RZ, R2 ;  /* 0x000000ffff037224 */ /* 0x008fe200078e0002 */
[----:B------:R-:W-:-:S03]  /*120e0*/  @!P0 MOV R2, 0x400 ;  /* 0x0000040000028802 */ /* 0x000fc60000000f00 */
[----:B------:R-:W-:Y:S01]  /*120f0*/  IMAD.MOV.U32 R5, RZ, RZ, R3 ;  /* 0x000000ffff057224 */ /* 0x000fe200078e0003 */
[----:B0-----:R-:W-:-:S05]  /*12100*/  @!P0 LEA R17, R0, R2, 0x18 ;  /* 0x0000000200118211 */ /* 0x001fca00078ec0ff */
[----:B------:R1:W-:Y:S01]  /*12110*/  @!P0 STS.128 [R17+0x388d0], R4 ;  /* 0x0388d00411008388 */ /* 0x0003e20000000c00 */
[----:B------:R-:W-:Y:S06]  /*12120*/  BAR.ARV 0x5, 0x180 ;  /* 0x0146000000007b1d */ /* 0x000fec0000002000 */
.L_x_264:
[----:B------:R-:W-:Y:S02]  /*12130*/  ULDC UR4, c[0x0][0xc3c] ;  /* 0x00030f0000047ab9 */ /* 0x000fe40000000800 */
[----:B------:R-:W-:-:S06]  /*12140*/  UISETP.GE.AND UP0, UPT, UR45, UR4, UPT ;  /* 0x000000042d00728c */ /* 0x000fcc000bf06270 */
[----:B------:R-:W-:-:S13]  /*12150*/  PLOP3.LUT P0, PT, PT, PT, UP0, 0x80, 0x0 ;  /* 0x000000000000781c */ /* 0x000fda0003f0f008 */
[----:B------:R-:W-:Y:S05]  /*12160*/  @!P0 BRA `(.L_x_272) ;  /* 0xffffffb000388947 */ /* 0x000fea000383ffff */
.L_x_201:
[----:B------:R-:W2:Y:S01]  /*12170*/  LDL.LU R0, [R1+0x38] ;  /* 0x0000380001007983 */ /* 0x000ea20000300800 */
[----:B------:R-:W-:Y:S01]  /*12180*/  BSSY B0, `(.L_x_273) ;  /* 0x000000b000007945 */ /* 0x000fe20003800000 */
[----:B01----:R-:W0:Y:S01]  /*12190*/  S2R R5, SR_CgaCtaId ;  /* 0x0000000000057919 */ /* 0x003e220000008800 */
[----:B--2---:R-:W-:-:S05]  /*121a0*/  VIADD R0, R0, 0x1 ;  /* 0x0000000100007836 */ /* 0x004fca0000000000 */
[----:B------:R-:W-:-:S04]  /*121b0*/  LEA.HI R2, R0, R0, RZ, 0x1 ;  /* 0x0000000000027211 */ /* 0x000fc800078f08ff */
[----:B------:R-:W-:-:S05]  /*121c0*/  LOP3.LUT R3, R2, 0xfffffffe, RZ, 0xc0, !PT ;  /* 0xfffffffe02037812 */ /* 0x000fca00078ec0ff */
[----:B------:R-:W-:Y:S01]  /*121d0*/  IMAD.IADD R3, R0, 0x1, -R3 ;  /* 0x0000000100037824 */ /* 0x000fe200078e0a03 */
[----:B------:R-:W-:-:S04]  /*121e0*/  MOV R0, 0x400 ;  /* 0x0000040000007802 */ /* 0x000fc80000000f00 */
[----:B0-----:R-:W-:Y:S02]  /*121f0*/  LEA R0, R5, R0, 0x18 ;  /* 0x0000000005007211 */ /* 0x001fe400078ec0ff */
[----:B------:R-:W-:-:S04]  /*12200*/  SHF.L.U32 R3, R3, 0x1f, RZ ;  /* 0x0000001f03037819 */ /* 0x000fc800000006ff */
[----:B------:R-:W0:Y:S02]  /*12210*/  SYNCS.PHASECHK.TRANS64.TRYWAIT P0, [R0+URZ+0x38820], R3 ;  /* 0x03882003000075a7 */ /* 0x000e24000800017f */
[----:B0-----:R-:W-:Y:S05]  /*12220*/  @!P0 BRA `(.L_x_274) ;  /* 0x0000001400088947 */ /* 0x001fea0003800000 */
.L_x_321:
[----:B------:R-:W-:Y:S05]  /*12230*/  BSYNC B0 ;  /* 0x0000000000007941 */ /* 0x000fea0003800000 */
.L_x_273:
[----:B------:R-:W-:-:S03]  /*12240*/  UMOV UR4, 0xffffffff ;  /* 0xffffffff00047882 */ /* 0x000fc60000000000 */
[----:B------:R-:W-:Y:S05]  /*12250*/  BRA.DIV UR4, `(.L_x_275) ;  /* 0x0000001604107947 */ /* 0x000fea000b800000 */
[----:B------:R-:W1:Y:S02]  /*12260*/  S2R R2, SR_TID.X ;  /* 0x0000000000027919 */ /* 0x000e640000002100 */
[----:B-1----:R-:W-:-:S04]  /*12270*/  SHF.R.U32.HI R2, RZ, 0x5, R2 ;  /* 0x00000005ff027819 */ /* 0x002fc80000011602 */
[----:B------:R-:W-:-:S05]  /*12280*/  LOP3.LUT R2, R2, 0x3, RZ, 0xc0, !PT ;  /* 0x0000000302027812 */ /* 0x000fca00078ec0ff */
[----:B------:R1:W2:Y:S02]  /*12290*/  SHFL.IDX PT, R14, R2, RZ, 0x1f ;  /* 0x00001fff020e7589 */ /* 0x0002a400000e0000 */
.L_x_324:
[----:B--2---:R-:W-:Y:S01]  /*122a0*/  ISETP.NE.AND P0, PT, R14, RZ, PT ;  /* 0x000000ff0e00720c */ /* 0x004fe20003f05270 */
[----:B------:R-:W-:-:S12]  /*122b0*/  BSSY B0, `(.L_x_276) ;  /* 0x000002e000007945 */ /* 0x000fd80003800000 */
[----:B------:R-:W-:Y:S05]  /*122c0*/  @P0 BRA `(.L_x_277) ;  /* 0x0000000000b00947 */ /* 0x000fea0003800000 */
[----:B------:R-:W-:-:S03]  /*122d0*/  UMOV UR4, 0xffffffff ;  /* 0xffffffff00047882 */ /* 0x000fc60000000000 */
[----:B------:R-:W-:Y:S05]  /*122e0*/  BRA.DIV UR4, `(.L_x_278) ;  /* 0x0000001604207947 */ /* 0x000fea000b800000 */
[----:B------:R-:W-:-:S13]  /*122f0*/  ELECT P6, URZ, PT ;  /* 0x00000000003f782f */ /* 0x000fda00038c0000 */
.L_x_327:
[----:B------:R-:W-:Y:S05]  /*12300*/  @!P6 BRA `(.L_x_277) ;  /* 0x0000000000a0e947 */ /* 0x000fea0003800000 */
[----:B------:R-:W-:-:S06]  /*12310*/  ULOP3.LUT UR4, UR38, 0x2, URZ, 0xfc, !UPT ;  /* 0x0000000226047892 */ /* 0x000fcc000f8efc3f */
[----:B-1----:R-:W-:-:S05]  /*12320*/  IMAD.U32 R2, RZ, RZ, UR4 ;  /* 0x00000004ff027e24 */ /* 0x002fca000f8e00ff */
[----:B------:R-:W-:-:S13]  /*12330*/  ISETP.NE.AND P0, PT, R2, 0x3, PT ;  /* 0x000000030200780c */ /* 0x000fda0003f05270 */
[----:B------:R-:W-:Y:S05]  /*12340*/  @!P0 BRA `(.L_x_279) ;  /* 0x0000000000048947 */ /* 0x000fea0003800000 */
[----:B------:R-:W-:Y:S01]  /*12350*/  BPT.TRAP 0x1 ;  /* 0x000000040000795c */ /* 0x000fe20000300000 */
.L_x_279:
[----:B0-----:R-:W2:Y:S04]  /*12360*/  LDL R3, [R1+0x4] ;  /* 0x0000040001037983 */ /* 0x001ea80000100800 */
[----:B------:R-:W3:Y:S01]  /*12370*/  LDL.LU R7, [R1+0xc] ;  /* 0x00000c0001077983 */ /* 0x000ee20000300800 */
[----:B------:R-:W-:-:S04]  /*12380*/  VIADD R2, R0, 0x38840 ;  /* 0x0003884000027836 */ /* 0x000fc80000000000 */
[C---:B--2---:R-:W-:Y:S02]  /*12390*/  IMAD R6, R3.reuse, 0x8, R2 ;  /* 0x0000000803067824 */ /* 0x044fe400078e0202 */
[----:B------:R-:W-:Y:S01]  /*123a0*/  VIADD R3, R3, 0x1 ;  /* 0x0000000103037836 */ /* 0x000fe20000000000 */
[----:B---3--:R-:W-:-:S04]  /*123b0*/  SHF.L.U32 R5, R7, 0x1f, RZ ;  /* 0x0000001f07057819 */ /* 0x008fc800000006ff */
[C---:B------:R-:W-:Y:S01]  /*123c0*/  ISETP.NE.AND P2, PT, R3.reuse, 0x2, PT ;  /* 0x000000020300780c */ /* 0x040fe20003f45270 */
[----:B------:R-:W0:Y:S03]  /*123d0*/  SYNCS.PHASECHK.TRANS64.TRYWAIT P1, [R6+URZ], R5 ;  /* 0x00000005060075a7 */ /* 0x000e26000802017f */
[----:B------:R-:W-:Y:S02]  /*123e0*/  SEL R4, RZ, 0x1, P2 ;  /* 0x00000001ff047807 */ /* 0x000fe40001000000 */
[----:B------:R-:W-:Y:S02]  /*123f0*/  SEL R3, R3, RZ, P2 ;  /* 0x000000ff03037207 */ /* 0x000fe40001000000 */
[----:B------:R-:W-:-:S03]  /*12400*/  LOP3.LUT R4, R7, R4, RZ, 0x3c, !PT ;  /* 0x0000000407047212 */ /* 0x000fc600078e3cff */
[----:B------:R-:W-:Y:S01]  /*12410*/  IMAD R7, R3, 0x8, R2 ;  /* 0x0000000803077824 */ /* 0x000fe200078e0202 */
[----:B------:R-:W-:Y:S01]  /*12420*/  SHF.L.U32 R2, R4, 0x1f, RZ ;  /* 0x0000001f04027819 */ /* 0x000fe200000006ff */
[----:B0-----:R-:W-:Y:S06]  /*12430*/  @!P1 BRA `(.L_x_280) ;  /* 0x0000001000ec9947 */ /* 0x001fec0003800000 */
.L_x_328:
[----:B------:R-:W1:Y:S02]  /*12440*/  SYNCS.PHASECHK.TRANS64.TRYWAIT P1, [R7+URZ], R2 ;  /* 0x00000002070075a7 */ /* 0x000e64000802017f */
[----:B-1----:R-:W-:Y:S05]  /*12450*/  @!P1 BRA `(.L_x_281) ;  /* 0x0000001000f89947 */ /* 0x002fea0003800000 */
.L_x_329:
[----:B------:R-:W-:Y:S05]  /*12460*/  @!P0 BRA `(.L_x_282) ;  /* 0x0000000000048947 */ /* 0x000fea0003800000 */
[----:B------:R-:W-:Y:S01]  /*12470*/  BPT.TRAP 0x1 ;  /* 0x000000040000795c */ /* 0x000fe20000300000 */
.L_x_282:
[----:B------:R-:W2:Y:S02]  /*12480*/  LDL.LU R4, [R1+0x4] ;  /* 0x0000040001047983 */ /* 0x000ea40000300800 */
[----:B--2---:R-:W-:-:S04]  /*12490*/  IMAD R4, R4, 0x8, R0 ;  /* 0x0000000804047824 */ /* 0x004fc800078e0200 */
[----:B------:R-:W2:Y:S02]  /*124a0*/  SYNCS.PHASECHK.TRANS64.TRYWAIT P1, [R4+URZ+0x38860], R5 ;  /* 0x03886005040075a7 */ /* 0x000ea4000802017f */
[----:B--2---:R-:W-:Y:S05]  /*124b0*/  @!P1 BRA `(.L_x_283) ;  /* 0x0000001000f49947 */ /* 0x004fea0003800000 */
.L_x_330:
[----:B------:R-:W-:Y:S05]  /*124c0*/  @!P0 BRA `(.L_x_284) ;  /* 0x0000000000048947 */ /* 0x000fea0003800000 */
[----:B------:R-:W-:Y:S01]  /*124d0*/  BPT.TRAP 0x1 ;  /* 0x000000040000795c */ /* 0x000fe20000300000 */
.L_x_284:
[----:B------:R-:W-:-:S04]  /*124e0*/  IMAD R3, R3, 0x8, R0 ;  /* 0x0000000803037824 */ /* 0x000fc800078e0200 */
[----:B------:R-:W3:Y:S02]  /*124f0*/  SYNCS.PHASECHK.TRANS64.TRYWAIT P1, [R3+URZ+0x38860], R2 ;  /* 0x03886002030075a7 */ /* 0x000ee4000802017f */
[----:B---3--:R-:W-:Y:S05]  /*12500*/  @!P1 BRA `(.L_x_285) ;  /* 0x0000001000f49947 */ /* 0x008fea0003800000 */
.L_x_331:
[----:B------:R-:W-:Y:S05]  /*12510*/  @!P0 BRA `(.L_x_286) ;  /* 0x0000000000048947 */ /* 0x000fea0003800000 */
[----:B------:R-:W-:Y:S01]  /*12520*/  BPT.TRAP 0x1 ;  /* 0x000000040000795c */ /* 0x000fe20000300000 */
.L_x_286:
[----:B------:R-:W4:Y:S02]  /*12530*/  SYNCS.PHASECHK.TRANS64.TRYWAIT P0, [R4+URZ+0x38880], R5 ;  /* 0x03888005040075a7 */ /* 0x000f24000800017f */
[----:B----4-:R-:W-:Y:S05]  /*12540*/  @!P0 BRA `(.L_x_287) ;  /* 0x0000001000f88947 */ /* 0x010fea0003800000 */
.L_x_288:
[----:B------:R0:W0:Y:S02]  /*12550*/  SYNCS.PHASECHK.TRANS64.TRYWAIT P0, [R3+URZ+0x38880], R2 ;  /* 0x03888002030075a7 */ /* 0x000024000800017f */
[----:B0-----:R-:W-:Y:S05]  /*12560*/  @!P0 NANOSLEEP.SYNCS 0x989680 ;  /* 0x009896800000895d */ /* 0x001fea0003900000 */
[----:B------:R-:W0:Y:S02]  /*12570*/  @!P0 SYNCS.PHASECHK.TRANS64 P0, [R3+URZ+0x38880], R2 ;  /* 0x03888002030085a7 */ /* 0x000e24000800007f */
[----:B0-----:R-:W-:Y:S05]  /*12580*/  @!P0 BRA `(.L_x_288) ;  /* 0xfffffffc00f08947 */ /* 0x001fea000383ffff */
.L_x_277:
[----:B------:R-:W-:Y:S05]  /*12590*/  BSYNC B0 ;  /* 0x0000000000007941 */ /* 0x000fea0003800000 */
.L_x_276:
[----:B------:R-:W-:Y:S05]  /*125a0*/  EXIT ;  /* 0x000000000000794d */ /* 0x000fea0003800000 */
.L_x_151:
[----:B0-----:R0:W1:Y:S02]  /*125b0*/  SYNCS.PHASECHK.TRANS64.TRYWAIT P1, [R2+URZ+0x38800], R11 ;  /* 0x0388000b020075a7 */ /* 0x001064000802017f */
[----:B-1----:R-:W-:Y:S05]  /*125c0*/  @!P1 NANOSLEEP.SYNCS 0x989680 ;  /* 0x009896800000995d */ /* 0x002fea0003900000 */
[----:B------:R-:W1:Y:S02]  /*125d0*/  @!P1 SYNCS.PHASECHK.TRANS64 P1, [R2+URZ+0x38800], R11 ;  /* 0x0388000b020095a7 */ /* 0x000e64000802007f */
[----:B-1----:R-:W-:Y:S05]  /*125e0*/  @!P1 BRA `(.L_x_151) ;  /* 0xfffffffc00f09947 */ /* 0x002fea000383ffff */
[----:B------:R-:W-:Y:S05]  /*125f0*/  BRA `(.L_x_289) ;  /* 0xfffffef400787947 */ /* 0x000fea000383ffff */
.L_x_155:
[----:B--2---:R2:W3:Y:S02]  /*12600*/  SYNCS.PHASECHK.TRANS64.TRYWAIT P1, [R4+URZ+0x38830], R5 ;  /* 0x03883005040075a7 */ /* 0x0044e4000802017f */
[----:B---3--:R-:W-:Y:S05]  /*12610*/  @!P1 NANOSLEEP.SYNCS 0x989680 ;  /* 0x009896800000995d */ /* 0x008fea0003900000 */
[----:B------:R-:W3:Y:S02]  /*12620*/  @!P1 SYNCS.PHASECHK.TRANS64 P1, [R4+URZ+0x38830], R5 ;  /* 0x03883005040095a7 */ /* 0x000ee4000802007f */
[----:B---3--:R-:W-:Y:S05]  /*12630*/  @!P1 BRA `(.L_x_155) ;  /* 0xfffffffc00f09947 */ /* 0x008fea000383ffff */
[----:B------:R-:W-:Y:S05]  /*12640*/  BRA `(.L_x_154) ;  /* 0xfffffef400a07947 */ /* 0x000fea000383ffff */
.L_x_160:
[----:B-1----:R-:W-:-:S04]  /*12650*/  IMAD.U32 R3, RZ, RZ, UR6 ;  /* 0x00000006ff037e24 */ /* 0x002fc8000f8e00ff */
[----:B------:R1:W2:Y:S03]  /*12660*/  SYNCS.PHASECHK.TRANS64.TRYWAIT P1, [R3+URZ+0x38830], R2 ;  /* 0x03883002030075a7 */ /* 0x0002a6000802017f */
[----:B--2---:R-:W-:Y:S05]  /*12670*/  @!P1 NANOSLEEP.SYNCS 0x989680 ;  /* 0x009896800000995d */ /* 0x004fea0003900000 */
[----:B------:R-:W2:Y:S02]  /*12680*/  @!P1 SYNCS.PHASECHK.TRANS64 P1, [R3+URZ+0x38830], R2 ;  /* 0x03883002030095a7 */ /* 0x000ea4000802007f */
[----:B--2---:R-:W-:Y:S05]  /*12690*/  @!P1 BRA `(.L_x_160) ;  /* 0xfffffffc00ec9947 */ /* 0x004fea000383ffff */
[----:B------:R-:W-:Y:S05]  /*126a0*/  BRA `(.L_x_157) ;  /* 0xffffff28004c7947 */ /* 0x000fea000383ffff */
.L_x_164:
[----:B-1----:R-:W-:-:S04]  /*126b0*/  IMAD.U32 R3, RZ, RZ, UR6 ;  /* 0x00000006ff037e24 */ /* 0x002fc8000f8e00ff */
[----:B------:R1:W2:Y:S03]  /*126c0*/  SYNCS.PHASECHK.TRANS64.TRYWAIT P1, [R3+URZ+0x38850], R2 ;  /* 0x03885002030075a7 */ /* 0x0002a6000802017f */
[----:B--2---:R-:W-:Y:S05]  /*126d0*/  @!P1 NANOSLEEP.SYNCS 0x989680 ;  /* 0x009896800000995d */ /* 0x004fea0003900000 */
[----:B------:R-:W2:Y:S02]  /*126e0*/  @!P1 SYNCS.PHASECHK.TRANS64 P1, [R3+URZ+0x38850], R2 ;  /* 0x03885002030095a7 */ /* 0x000ea4000802007f */
[----:B--2---:R-:W-:Y:S05]  /*126f0*/  @!P1 BRA `(.L_x_164) ;  /* 0xfffffffc00ec9947 */ /* 0x004fea000383ffff */
[----:B------:R-:W-:Y:S05]  /*12700*/  BRA `(.L_x_161) ;  /* 0xffffff2c002c7947 */ /* 0x000fea000383ffff */
.L_x_170:
[----:B-1----:R1:W2:Y:S02]  /*12710*/  SYNCS.PHASECHK.TRANS64.TRYWAIT P1, [R15+URZ+0x38850], R0 ;  /* 0x038850000f0075a7 */ /* 0x0022a4000802017f */
[----:B--2---:R-:W-:Y:S05]  /*12720*/  @!P1 NANOSLEEP.SYNCS 0x989680 ;  /* 0x009896800000995d */ /* 0x004fea0003900000 */
[----:B------:R-:W2:Y:S02]  /*12730*/  @!P1 SYNCS.PHASECHK.TRANS64 P1, [R15+URZ+0x38850], R0 ;  /* 0x038850000f0095a7 */ /* 0x000ea4000802007f */
[----:B--2---:R-:W-:Y:S05]  /*12740*/  @!P1 BRA `(.L_x_170) ;  /* 0xfffffffc00f09947 */ /* 0x004fea000383ffff */
[----:B------:R-:W-:Y:S05]  /*12750*/  BRA `(.L_x_169) ;  /* 0xffffff54000c7947 */ /* 0x000fea000383ffff */
.L_x_216:
[----:B------:R-:W-:Y:S02]  /*12760*/  IMAD.MOV.U32 R13, RZ, RZ, R0 ;  /* 0x000000ffff0d7224 */ /* 0x000fe400078e0000 */
[----:B------:R-:W-:Y:S02]  /*12770*/  IMAD.MOV.U32 R12, RZ, RZ, RZ ;  /* 0x000000ffff0c7224 */ /* 0x000fe400078e00ff */
[----:B------:R-:W-:Y:S02]  /*12780*/  IMAD.MOV.U32 R11, RZ, RZ, 0x1f ;  /* 0x0000001fff0b7424 */ /* 0x000fe400078e00ff */
[----:B------:R-:W-:-:S07]  /*12790*/  IMAD.MOV.U32 R15, RZ, RZ, -0x1 ;  /* 0xffffffffff0f7424 */ /* 0x000fce00078e00ff */
[----:B--2---:R-:W-:Y:S05]  /*127a0*/  WARPSYNC.COLLECTIVE R15, `(.L_x_290) ;  /* 0x000000000f087348 */ /* 0x004fea0003c00000 */
[----:B------:R0:W1:Y:S02]  /*127b0*/  SHFL.IDX P6, R14, R13, R12, R11 ;  /* 0x0000000c0d0e7389 */ /* 0x00006400000c000b */
[----:B012---:R-:W-:Y:S01]  /*127c0*/  ENDCOLLECTIVE ;  /* 0x000000000000791b */ /* 0x007fe20003800000 */
.L_x_290:
[----:B------:R-:W-:Y:S05]  /*127d0*/  BRA `(.L_x_291) ;  /* 0xffffffb8000c7947 */ /* 0x000fea000383ffff */
.L_x_218:
[----:B------:R-:W-:Y:S01]  /*127e0*/  BSSY B0, `(.L_x_292) ;  /* 0x0000006000007945 */ /* 0x000fe20003800000 */
[----:B------:R-:W-:-:S07]  /*127f0*/  IMAD.MOV.U32 R15, RZ, RZ, -0x1 ;  /* 0xffffffffff0f7424 */ /* 0x000fce00078e00ff */
[----:B--2---:R-:W-:Y:S05]  /*12800*/  WARPSYNC.COLLECTIVE R15, `(.L_x_293) ;  /* 0x000000000f0c7348 */ /* 0x004fea0003c00000 */
[----:B------:R-:W-:Y:S02]  /*12810*/  ELECT P6, UR62, PT ;  /* 0x00000000003e782f */ /* 0x000fe400038c0000 */
[----:B------:R-:W-:Y:S01]  /*12820*/  MOV R14, UR62 ;  /* 0x0000003e000e7c02 */ /* 0x000fe20008000f00 */
[----:B--2---:R-:W-:Y:S10]  /*12830*/  ENDCOLLECTIVE ;  /* 0x000000000000791b */ /* 0x004ff40003800000 */
.L_x_293:
[----:B------:R-:W-:Y:S05]  /*12840*/  BSYNC B0 ;  /* 0x0000000000007941 */ /* 0x000fea0003800000 */
.L_x_292:
[----:B------:R-:W-:Y:S05]  /*12850*/  BRA `(.L_x_294) ;  /* 0xffffffb8001c7947 */ /* 0x000fea000383ffff */
.L_x_220:
[----:B0-----:R0:W1:Y:S02]  /*12860*/  SYNCS.PHASECHK.TRANS64.TRYWAIT P0, [R3+URZ+0x38880], R4 ;  /* 0x03888004030075a7 */ /* 0x001064000800017f */
[----:B-1----:R-:W-:Y:S05]  /*12870*/  @!P0 NANOSLEEP.SYNCS 0x989680 ;  /* 0x009896800000895d */ /* 0x002fea0003900000 */
[----:B------:R-:W1:Y:S02]  /*12880*/  @!P0 SYNCS.PHASECHK.TRANS64 P0, [R3+URZ+0x38880], R4 ;  /* 0x03888004030085a7 */ /* 0x000e64000800007f */
[----:B-1----:R-:W-:Y:S05]  /*12890*/  @!P0 BRA `(.L_x_220) ;  /* 0xfffffffc00f08947 */ /* 0x002fea000383ffff */
[----:B------:R-:W-:Y:S05]  /*128a0*/  BRA `(.L_x_295) ;  /* 0xffffffb800807947 */ /* 0x000fea000383ffff */
.L_x_222:
[----:B-1----:R1:W2:Y:S02]  /*128b0*/  SYNCS.PHASECHK.TRANS64.TRYWAIT P0, [R3+URZ+0x38840], R4 ;  /* 0x03884004030075a7 */ /* 0x0022a4000800017f */
[----:B--2---:R-:W-:Y:S05]  /*128c0*/  @!P0 NANOSLEEP.SYNCS 0x989680 ;  /* 0x009896800000895d */ /* 0x004fea0003900000 */
[----:B------:R-:W2:Y:S02]  /*128d0*/  @!P0 SYNCS.PHASECHK.TRANS64 P0, [R3+URZ+0x38840], R4 ;  /* 0x03884004030085a7 */ /* 0x000ea4000800007f */
[----:B--2---:R-:W-:Y:S05]  /*128e0*/  @!P0 BRA `(.L_x_222) ;  /* 0xfffffffc00f08947 */ /* 0x004fea000383ffff */
[----:B------:R-:W-:Y:S05]  /*128f0*/  BRA `(.L_x_296) ;  /* 0xffffffb800ec7947 */ /* 0x000fea000383ffff */
.L_x_226:
[----:B------:R-:W-:Y:S01]  /*12900*/  IMAD.MOV.U32 R13, RZ, RZ, R2 ;  /* 0x000000ffff0d7224 */ /* 0x000fe200078e0002 */
[----:B------:R-:W-:Y:S01]  /*12910*/  LOP3.LUT R7, R7, 0x7f, RZ, 0xc0, !PT ;  /* 0x0000007f07077812 */ /* 0x000fe200078ec0ff */
[----:B------:R-:W-:Y:S02]  /*12920*/  IMAD.MOV.U32 R12, RZ, RZ, RZ ;  /* 0x000000ffff0c7224 */ /* 0x000fe400078e00ff */
[----:B------:R-:W-:Y:S01]  /*12930*/  IMAD.MOV.U32 R11, RZ, RZ, 0x181f ;  /* 0x0000181fff0b7424 */ /* 0x000fe200078e00ff */
[----:B------:R-:W-:Y:S01]  /*12940*/  SHF.R.U32.HI R8, RZ, 0x3, R7 ;  /* 0x00000003ff087819 */ /* 0x000fe20000011607 */
[----:B------:R-:W-:Y:S02]  /*12950*/  IMAD.MOV.U32 R15, RZ, RZ, -0x1 ;  /* 0xffffffffff0f7424 */ /* 0x000fe400078e00ff */
[----:B------:R-:W-:Y:S02]  /*12960*/  IMAD R4, R19, R6, RZ ;  /* 0x0000000613047224 */ /* 0x000fe400078e02ff */
[----:B------:R-:W-:-:S07]  /*12970*/  IMAD.IADD R3, R8, 0x1, R5 ;  /* 0x0000000108037824 */ /* 0x000fce00078e0205 */
[----:B-----5:R-:W-:Y:S05]  /*12980*/  WARPSYNC.COLLECTIVE R15, `(.L_x_297) ;  /* 0x000000000f087348 */ /* 0x020fea0003c00000 */
[----:B------:R0:W1:Y:S02]  /*12990*/  SHFL.IDX P6, R14, R13, R12, R11 ;  /* 0x0000000c0d0e7389 */ /* 0x00006400000c000b */
[----:B01---5:R-:W-:Y:S01]  /*129a0*/  ENDCOLLECTIVE ;  /* 0x000000000000791b */ /* 0x023fe20003800000 */
.L_x_297:
[C---:B------:R-:W-:Y:S01]  /*129b0*/  VIADD R5, R3.reuse, 0x10 ;  /* 0x0000001003057836 */ /* 0x040fe20000000000 */
[----:B------:R-:W-:Y:S01]  /*129c0*/  ISETP.GE.AND P2, PT, R3, R4, PT ;  /* 0x000000040300720c */ /* 0x000fe20003f46270 */
[----:B------:R-:W-:Y:S02]  /*129d0*/  IMAD.MOV.U32 R13, RZ, RZ, R0 ;  /* 0x000000ffff0d7224 */ /* 0x000fe400078e0000 */
[----:B------:R-:W-:-:S10]  /*129e0*/  IMAD.MOV.U32 R6, RZ, RZ, R14 ;  /* 0x000000ffff067224 */ /* 0x000fd400078e000e */
[----:B------:R-:W-:Y:S05]  /*129f0*/  WARPSYNC.COLLECTIVE R15, `(.L_x_298) ;  /* 0x000000000f087348 */ /* 0x000fea0003c00000 */
[----:B------:R0:W1:Y:S02]  /*12a00*/  SHFL.IDX P6, R14, R13, R12, R11 ;  /* 0x0000000c0d0e7389 */ /* 0x00006400000c000b */
[----:B01----:R-:W-:Y:S01]  /*12a10*/  ENDCOLLECTIVE ;  /* 0x000000000000791b */ /* 0x003fe20003800000 */
.L_x_298:
[----:B------:R-:W-:Y:S02]  /*12a20*/  IMAD.MOV.U32 R13, RZ, RZ, R2 ;  /* 0x000000ffff0d7224 */ /* 0x000fe400078e0002 */
[----:B------:R-:W-:Y:S02]  /*12a30*/  IMAD.MOV.U32 R12, RZ, RZ, 0x1 ;  /* 0x00000001ff0c7424 */ /* 0x000fe400078e00ff */
[----:B------:R-:W-:-:S07]  /*12a40*/  IMAD.MOV.U32 R7, RZ, RZ, R14 ;  /* 0x000000ffff077224 */ /* 0x000fce00078e000e */
[----:B------:R-:W-:Y:S05]  /*12a50*/  WARPSYNC.COLLECTIVE R15, `(.L_x_299) ;  /* 0x000000000f087348 */ /* 0x000fea0003c00000 */
[----:B------:R0:W1:Y:S02]  /*12a60*/  SHFL.IDX P6, R14, R13, R12, R11 ;  /* 0x0000000c0d0e7389 */ /* 0x00006400000c000b */
[----:B01----:R-:W-:Y:S01]  /*12a70*/  ENDCOLLECTIVE ;  /* 0x000000000000791b */ /* 0x003fe20003800000 */
.L_x_299:
[----:B------:R-:W-:-:S05]  /*12a80*/  @!P2 IADD3 R7, P3, R10, R7, RZ ;  /* 0x000000070a07a210 */ /* 0x000fca0007f7e0ff */
[----:B------:R-:W-:-:S05]  /*12a90*/  @!P2 IMAD.X R6, RZ, RZ, R6, P3 ;  /* 0x000000ffff06a224 */ /* 0x000fca00018e0606 */
[----:B------:R-:W-:Y:S01]  /*12aa0*/  @!P2 LOP3.LUT R7, R7, R6, RZ, 0x3c, !PT ;  /* 0x000000060707a212 */ /* 0x000fe200078e3cff */
[----:B------:R-:W-:-:S03]  /*12ab0*/  IMAD.MOV.U32 R13, RZ, RZ, R0 ;  /* 0x000000ffff0d7224 */ /* 0x000fc600078e0000 */
[----:B------:R-:W-:-:S04]  /*12ac0*/  @!P2 LOP3.LUT R6, R7, R6, RZ, 0x3c, !PT ;  /* 0x000000060706a212 */ /* 0x000fc800078e3cff */
[----:B------:R-:W-:Y:S01]  /*12ad0*/  @!P2 LOP3.LUT R7, R7, R6, RZ, 0x3c, !PT ;  /* 0x000000060707a212 */ /* 0x000fe200078e3cff */
[----:B------:R-:W-:-:S07]  /*12ae0*/  IMAD.MOV.U32 R8, RZ, RZ, R14 ;  /* 0x000000ffff087224 */ /* 0x000fce00078e000e */
[----:B------:R-:W-:Y:S05]  /*12af0*/  WARPSYNC.COLLECTIVE R15, `(.L_x_300) ;  /* 0x000000000f087348 */ /* 0x000fea0003c00000 */
[----:B------:R0:W1:Y:S02]  /*12b00*/  SHFL.IDX P6, R14, R13, R12, R11 ;  /* 0x0000000c0d0e7389 */ /* 0x00006400000c000b */
[----:B01----:R-:W-:Y:S01]  /*12b10*/  ENDCOLLECTIVE ;  /* 0x000000000000791b */ /* 0x003fe20003800000 */
.L_x_300:
[----:B------:R-:W-:Y:S01]  /*12b20*/  @!PT LDS RZ, [RZ] ;  /* 0x00000000fffff984 */ /* 0x000fe20000000800 */
[----:B------:R-:W-:Y:S01]  /*12b30*/  @!PT LDS RZ, [RZ] ;  /* 0x00000000fffff984 */ /* 0x000fe20000000800 */
[----:B------:R-:W-:Y:S01]  /*12b40*/  @!PT LDS RZ, [RZ] ;  /* 0x00000000fffff984 */ /* 0x000fe20000000800 */
[----:B------:R0:W-:Y:S04]  /*12b50*/  @!P2 LDGSTS.E.BYPASS.LTC128B.128 [R9+0x20400], desc[UR46][R6.64], !P0 ;  /* 0x204000000609afae */ /* 0x0001e8000c101d6e */
[----:B------:R0:W-:Y:S01]  /*12b60*/  @!P2 LDGSTS.E.BYPASS.LTC128B.128 [R9+0x24400], desc[UR46][R6.64+0x80], !P1 ;  /* 0x244000800609afae */ /* 0x0001e2000c901d6e */
[----:B------:R-:W-:Y:S01]  /*12b70*/  ISETP.GE.AND P2, PT, R5, R4, PT ;  /* 0x000000040500720c */ /* 0x000fe20003f46270 */
[----:B------:R-:W-:Y:S02]  /*12b80*/  IMAD.MOV.U32 R13, RZ, RZ, R2 ;  /* 0x000000ffff0d7224 */ /* 0x000fe400078e0002 */
[----:B------:R-:W-:Y:S02]  /*12b90*/  IMAD.MOV.U32 R12, RZ, RZ, 0x2 ;  /* 0x00000002ff0c7424 */ /* 0x000fe400078e00ff */
[----:B------:R-:W-:-:S08]  /*12ba0*/  IMAD.MOV.U32 R5, RZ, RZ, R14 ;  /* 0x000000ffff057224 */ /* 0x000fd000078e000e */
[----:B0-----:R-:W-:Y:S05]  /*12bb0*/  WARPSYNC.COLLECTIVE R15, `(.L_x_301) ;  /* 0x000000000f087348 */ /* 0x001fea0003c00000 */
[----:B------:R1:W2:Y:S02]  /*12bc0*/  SHFL.IDX P6, R14, R13, R12, R11 ;  /* 0x0000000c0d0e7389 */ /* 0x0002a400000c000b */
[----:B012---:R-:W-:Y:S01]  /*12bd0*/  ENDCOLLECTIVE ;  /* 0x000000000000791b */ /* 0x007fe20003800000 */
.L_x_301:
[----:B------:R-:W-:Y:S01]  /*12be0*/  @!P2 IADD3 R7, P3, R10, R5, RZ ;  /* 0x000000050a07a210 */ /* 0x000fe20007f7e0ff */
[----:B------:R-:W-:-:S04]  /*12bf0*/  VIADD R5, R3, 0x20 ;  /* 0x0000002003057836 */ /* 0x000fc80000000000 */
[----:B------:R-:W-:-:S05]  /*12c00*/  @!P2 IMAD.X R6, RZ, RZ, R8, P3 ;  /* 0x000000ffff06a224 */ /* 0x000fca00018e0608 */
[----:B------:R-:W-:Y:S01]  /*12c10*/  @!P2 LOP3.LUT R7, R7, R6, RZ, 0x3c, !PT ;  /* 0x000000060707a212 */ /* 0x000fe200078e3cff */
[----:B------:R-:W-:-:S03]  /*12c20*/  IMAD.MOV.U32 R13, RZ, RZ, R0 ;  /* 0x000000ffff0d7224 */ /* 0x000fc600078e0000 */
[----:B------:R-:W-:-:S04]  /*12c30*/  @!P2 LOP3.LUT R6, R7, R6, RZ, 0x3c, !PT ;  /* 0x000000060706a212 */ /* 0x000fc800078e3cff */
[----:B------:R-:W-:-:S05]  /*12c40*/  @!P2 LOP3.LUT R7, R7, R6, RZ, 0x3c, !PT ;  /* 0x000000060707a212 */ /* 0x000fca00078e3cff */
[----:B------:R-:W-:Y:S01]  /*12c50*/  @!PT LDS RZ, [RZ] ;  /* 0x00000000fffff984 */ /* 0x000fe20000000800 */
[----:B------:R-:W-:Y:S01]  /*12c60*/  @!PT LDS RZ, [RZ] ;  /* 0x00000000fffff984 */ /* 0x000fe20000000800 */
[----:B------:R-:W-:Y:S01]  /*12c70*/  @!PT LDS RZ, [RZ] ;  /* 0x00000000fffff984 */ /* 0x000fe20000000800 */
[----:B------:R-:W-:Y:S04]  /*12c80*/  @!P2 LDGSTS.E.BYPASS.LTC128B.128 [R9+0x20c00], desc[UR46][R6.64], !P0 ;  /* 0x20c000000609afae */ /* 0x000fe8000c101d6e */
[----:B------:R0:W-:Y:S01]  /*12c90*/  @!P2 LDGSTS.E.BYPASS.LTC128B.128 [R9+0x24c00], desc[UR46][R6.64+0x80], !P1 ;  /* 0x24c000800609afae */ /* 0x0001e2000c901d6e */
[----:B------:R-:W-:Y:S01]  /*12ca0*/  ISETP.GE.AND P2, PT, R5, R4, PT ;  /* 0x000000040500720c */ /* 0x000fe20003f46270 */
[----:B------:R-:W-:Y:S02]  /*12cb0*/  VIADD R5, R3, 0x30 ;  /* 0x0000003003057836 */ /* 0x000fe40000000000 */
[----:B0-----:R-:W-:-:S10]  /*12cc0*/  IMAD.MOV.U32 R6, RZ, RZ, R14 ;  /* 0x000000ffff067224 */ /* 0x001fd400078e000e */
[----:B------:R-:W-:Y:S05]  /*12cd0*/  WARPSYNC.COLLECTIVE R15, `(.L_x_302) ;  /* 0x000000000f087348 */ /* 0x000fea0003c00000 */
[----:B------:R0:W1:Y:S02]  /*12ce0*/  SHFL.IDX P6, R14, R13, R12, R11 ;  /* 0x0000000c0d0e7389 */ /* 0x00006400000c000b */
[----:B01----:R-:W-:Y:S01]  /*12cf0*/  ENDCOLLECTIVE ;  /* 0x000000000000791b */ /* 0x003fe20003800000 */
.L_x_302:
[----:B------:R-:W-:Y:S02]  /*12d00*/  IMAD.MOV.U32 R13, RZ, RZ, R2 ;  /* 0x000000ffff0d7224 */ /* 0x000fe400078e0002 */
[----:B------:R-:W-:Y:S02]  /*12d10*/  IMAD.MOV.U32 R12, RZ, RZ, 0x3 ;  /* 0x00000003ff0c7424 */ /* 0x000fe400078e00ff */
[----:B------:R-:W-:-:S07]  /*12d20*/  IMAD.MOV.U32 R7, RZ, RZ, R14 ;  /* 0x000000ffff077224 */ /* 0x000fce00078e000e */
[----:B------:R-:W-:Y:S05]  /*12d30*/  WARPSYNC.COLLECTIVE R15, `(.L_x_303) ;  /* 0x000000000f087348 */ /* 0x000fea0003c00000 */
[----:B------:R0:W1:Y:S02]  /*12d40*/  SHFL.IDX P6, R14, R13, R12, R11 ;  /* 0x0000000c0d0e7389 */ /* 0x00006400000c000b */
[----:B01----:R-:W-:Y:S01]  /*12d50*/  ENDCOLLECTIVE ;  /* 0x000000000000791b */ /* 0x003fe20003800000 */
.L_x_303:
[----:B------:R-:W-:-:S05]  /*12d60*/  @!P2 IADD3 R7, P3, R10, R7, RZ ;  /* 0x000000070a07a210 */ /* 0x000fca0007f7e0ff */
        /* <DEDUP_REMOVED lines=16> */
.L_x_304:
[----:B------:R-:W-:Y:S02]  /*12e70*/  IMAD.MOV.U32 R13, RZ, RZ, R2 ;  /* 0x000000ffff0d7224 */ /* 0x000fe400078e0002 */
[----:B------:R-:W-:Y:S02]  /*12e80*/  IMAD.MOV.U32 R12, RZ, RZ, 0x4 ;  /* 0x00000004ff0c7424 */ /* 0x000fe400078e00ff */
[----:B------:R-:W-:-:S07]  /*12e90*/  IMAD.MOV.U32 R7, RZ, RZ, R14 ;  /* 0x000000ffff077224 */ /* 0x000fce00078e000e */
[----:B------:R-:W-:Y:S05]  /*12ea0*/  WARPSYNC.COLLECTIVE R15, `(.L_x_305) ;  /* 0x000000000f087348 */ /* 0x000fea0003c00000 */
[----:B------:R0:W1:Y:S02]  /*12eb0*/  SHFL.IDX P6, R14, R13, R12, R11 ;  /* 0x0000000c0d0e7389 */ /* 0x00006400000c000b */
[----:B01----:R-:W-:Y:S01]  /*12ec0*/  ENDCOLLECTIVE ;  /* 0x000000000000791b */ /* 0x003fe20003800000 */
.L_x_305:
        /* <DEDUP_REMOVED lines=17> */
.L_x_306:
[----:B------:R-:W-:Y:S02]  /*12fe0*/  IMAD.MOV.U32 R13, RZ, RZ, R2 ;  /* 0x000000ffff0d7224 */ /* 0x000fe400078e0002 */
[----:B------:R-:W-:Y:S02]  /*12ff0*/  IMAD.MOV.U32 R12, RZ, RZ, 0x5 ;  /* 0x00000005ff0c7424 */ /* 0x000fe400078e00ff */
[----:B------:R-:W-:-:S07]  /*13000*/  IMAD.MOV.U32 R7, RZ, RZ, R14 ;  /* 0x000000ffff077224 */ /* 0x000fce00078e000e */
[----:B------:R-:W-:Y:S05]  /*13010*/  WARPSYNC.COLLECTIVE R15, `(.L_x_307) ;  /* 0x000000000f087348 */ /* 0x000fea0003c00000 */
[----:B------:R0:W1:Y:S02]  /*13020*/  SHFL.IDX P6, R14, R13, R12, R11 ;  /* 0x0000000c0d0e7389 */ /* 0x00006400000c000b */
[----:B01----:R-:W-:Y:S01]  /*13030*/  ENDCOLLECTIVE ;  /* 0x000000000000791b */ /* 0x003fe20003800000 */
.L_x_307:
        /* <DEDUP_REMOVED lines=17> */
.L_x_308:
[----:B------:R-:W-:Y:S02]  /*13150*/  IMAD.MOV.U32 R13, RZ, RZ, R2 ;  /* 0x000000ffff0d7224 */ /* 0x000fe400078e0002 */
[----:B------:R-:W-:Y:S02]  /*13160*/  IMAD.MOV.U32 R12, RZ, RZ, 0x6 ;  /* 0x00000006ff0c7424 */ /* 0x000fe400078e00ff */
[----:B------:R-:W-:-:S07]  /*13170*/  IMAD.MOV.U32 R7, RZ, RZ, R14 ;  /* 0x000000ffff077224 */ /* 0x000fce00078e000e */
[----:B------:R-:W-:Y:S05]  /*13180*/  WARPSYNC.COLLECTIVE R15, `(.L_x_309) ;  /* 0x000000000f087348 */ /* 0x000fea0003c00000 */
[----:B------:R0:W1:Y:S02]  /*13190*/  SHFL.IDX P6, R14, R13, R12, R11 ;  /* 0x0000000c0d0e7389 */ /* 0x00006400000c000b */
[----:B01----:R-:W-:Y:S01]  /*131a0*/  ENDCOLLECTIVE ;  /* 0x000000000000791b */ /* 0x003fe20003800000 */
.L_x_309:
        /* <DEDUP_REMOVED lines=12> */
[----:B0-----:R-:W-:-:S12]  /*13270*/  IMAD.MOV.U32 R6, RZ, RZ, R14 ;  /* 0x000000ffff067224 */ /* 0x001fd800078e000e */
[----:B------:R-:W-:Y:S05]  /*13280*/  WARPSYNC.COLLECTIVE R15, `(.L_x_310) ;  /* 0x000000000f087348 */ /* 0x000fea0003c00000 */
[----:B------:R0:W1:Y:S02]  /*13290*/  SHFL.IDX P6, R14, R13, R12, R11 ;  /* 0x0000000c0d0e7389 */ /* 0x00006400000c000b */
[----:B01----:R-:W-:Y:S01]  /*132a0*/  ENDCOLLECTIVE ;  /* 0x000000000000791b */ /* 0x003fe20003800000 */
.L_x_310:
[----:B------:R-:W-:Y:S02]  /*132b0*/  IMAD.MOV.U32 R13, RZ, RZ, R2 ;  /* 0x000000ffff0d7224 */ /* 0x000fe400078e0002 */
[----:B------:R-:W-:Y:S02]  /*132c0*/  IMAD.MOV.U32 R12, RZ, RZ, 0x7 ;  /* 0x00000007ff0c7424 */ /* 0x000fe400078e00ff */
[----:B------:R-:W-:-:S07]  /*132d0*/  IMAD.MOV.U32 R7, RZ, RZ, R14 ;  /* 0x000000ffff077224 */ /* 0x000fce00078e000e */
[----:B------:R-:W-:Y:S05]  /*132e0*/  WARPSYNC.COLLECTIVE R15, `(.L_x_311) ;  /* 0x000000000f087348 */ /* 0x000fea0003c00000 */
[----:B------:R0:W1:Y:S02]  /*132f0*/  SHFL.IDX P6, R14, R13, R12, R11 ;  /* 0x0000000c0d0e7389 */ /* 0x00006400000c000b */
[----:B01----:R-:W-:Y:S01]  /*13300*/  ENDCOLLECTIVE ;  /* 0x000000000000791b */ /* 0x003fe20003800000 */
.L_x_311:
        /* <DEDUP_REMOVED lines=10> */
.L_x_312:
[----:B------:R-:W-:Y:S01]  /*133b0*/  @!PT LDS RZ, [RZ] ;  /* 0x00000000fffff984 */ /* 0x000fe20000000800 */
[----:B------:R-:W-:Y:S01]  /*133c0*/  @!PT LDS RZ, [RZ] ;  /* 0x00000000fffff984 */ /* 0x000fe20000000800 */
[----:B------:R-:W-:Y:S01]  /*133d0*/  @!PT LDS RZ, [RZ] ;  /* 0x00000000fffff984 */ /* 0x000fe20000000800 */
[----:B------:R0:W-:Y:S04]  /*133e0*/  @!P2 LDGSTS.E.BYPASS.LTC128B.128 [R9+0x23400], desc[UR46][R6.64], !P0 ;  /* 0x234000000609afae */ /* 0x0001e8000c101d6e */
[----:B------:R0:W-:Y:S01]  /*133f0*/  @!P2 LDGSTS.E.BYPASS.LTC128B.128 [R9+0x27400], desc[UR46][R6.64+0x80], !P1 ;  /* 0x274000800609afae */ /* 0x0001e2000c901d6e */
[----:B------:R-:W-:Y:S01]  /*13400*/  IMAD.MOV.U32 R0, RZ, RZ, R14 ;  /* 0x000000ffff007224 */ /* 0x000fe200078e000e */
[----:B------:R-:W-:Y:S06]  /*13410*/  BRA `(.L_x_313) ;  /* 0xffffffbc00647947 */ /* 0x000fec000383ffff */
.L_x_231:
[----:B--2---:R2:W3:Y:S02]  /*13420*/  SYNCS.PHASECHK.TRANS64.TRYWAIT P0, [R17+URZ+0x38820], R0 ;  /* 0x03882000110075a7 */ /* 0x0044e4000800017f */
[----:B---3--:R-:W-:Y:S05]  /*13430*/  @!P0 NANOSLEEP.SYNCS 0x989680 ;  /* 0x009896800000895d */ /* 0x008fea0003900000 */
[----:B------:R-:W3:Y:S02]  /*13440*/  @!P0 SYNCS.PHASECHK.TRANS64 P0, [R17+URZ+0x38820], R0 ;  /* 0x03882000110085a7 */ /* 0x000ee4000800007f */
[----:B---3--:R-:W-:Y:S05]  /*13450*/  @!P0 BRA `(.L_x_231) ;  /* 0xfffffffc00f08947 */ /* 0x008fea000383ffff */
[----:B------:R-:W-:Y:S05]  /*13460*/  BRA `(.L_x_314) ;  /* 0xffffffbc00d07947 */ /* 0x000fea000383ffff */
.L_x_237:
[----:B-1----:R1:W3:Y:S02]  /*13470*/  SYNCS.PHASECHK.TRANS64.TRYWAIT P0, [R6+URZ+0x38880], R5 ;  /* 0x03888005060075a7 */ /* 0x0022e4000800017f */
[----:B---3--:R-:W-:Y:S05]  /*13480*/  @!P0 NANOSLEEP.SYNCS 0x989680 ;  /* 0x009896800000895d */ /* 0x008fea0003900000 */
[----:B------:R-:W3:Y:S02]  /*13490*/  @!P0 SYNCS.PHASECHK.TRANS64 P0, [R6+URZ+0x38880], R5 ;  /* 0x03888005060085a7 */ /* 0x000ee4000800007f */
[----:B---3--:R-:W-:Y:S05]  /*134a0*/  @!P0 BRA `(.L_x_237) ;  /* 0xfffffffc00f08947 */ /* 0x008fea000383ffff */
[----:B------:R-:W-:Y:S05]  /*134b0*/  BRA `(.L_x_315) ;  /* 0xffffffc0008c7947 */ /* 0x000fea000383ffff */
.L_x_243:
[----:B0-----:R0:W3:Y:S02]  /*134c0*/  SYNCS.PHASECHK.TRANS64.TRYWAIT P0, [R6+URZ+0x38840], R5 ;  /* 0x03884005060075a7 */ /* 0x0010e4000800017f */
[----:B---3--:R-:W-:Y:S05]  /*134d0*/  @!P0 NANOSLEEP.SYNCS 0x989680 ;  /* 0x009896800000895d */ /* 0x008fea0003900000 */
[----:B------:R-:W3:Y:S02]  /*134e0*/  @!P0 SYNCS.PHASECHK.TRANS64 P0, [R6+URZ+0x38840], R5 ;  /* 0x03884005060085a7 */ /* 0x000ee4000800007f */
[----:B---3--:R-:W-:Y:S05]  /*134f0*/  @!P0 BRA `(.L_x_243) ;  /* 0xfffffffc00f08947 */ /* 0x008fea000383ffff */
[----:B------:R-:W-:Y:S05]  /*13500*/  BRA `(.L_x_316) ;  /* 0xffffffc400487947 */ /* 0x000fea000383ffff */
.L_x_250:
[----:B-1----:R1:W3:Y:S02]  /*13510*/  SYNCS.PHASECHK.TRANS64.TRYWAIT P0, [R19+URZ+0x38870], R4 ;  /* 0x03887004130075a7 */ /* 0x0022e4000800017f */
[----:B---3--:R-:W-:Y:S05]  /*13520*/  @!P0 NANOSLEEP.SYNCS 0x989680 ;  /* 0x009896800000895d */ /* 0x008fea0003900000 */
[----:B------:R-:W3:Y:S02]  /*13530*/  @!P0 SYNCS.PHASECHK.TRANS64 P0, [R19+URZ+0x38870], R4 ;  /* 0x03887004130085a7 */ /* 0x000ee4000800007f */
[----:B---3--:R-:W-:Y:S05]  /*13540*/  @!P0 BRA `(.L_x_250) ;  /* 0xfffffffc00f08947 */ /* 0x008fea000383ffff */
[----:B------:R-:W-:Y:S05]  /*13550*/  BRA `(.L_x_317) ;  /* 0xffffffc800207947 */ /* 0x000fea000383ffff */
.L_x_252:
[----:B-1----:R1:W3:Y:S02]  /*13560*/  SYNCS.PHASECHK.TRANS64.TRYWAIT P0, [R19+URZ+0x38860], R4 ;  /* 0x03886004130075a7 */ /* 0x0022e4000800017f */
[----:B---3--:R-:W-:Y:S05]  /*13570*/  @!P0 NANOSLEEP.SYNCS 0x989680 ;  /* 0x009896800000895d */ /* 0x008fea0003900000 */
[----:B------:R-:W3:Y:S02]  /*13580*/  @!P0 SYNCS.PHASECHK.TRANS64 P0, [R19+URZ+0x38860], R4 ;  /* 0x03886004130085a7 */ /* 0x000ee4000800007f */
[----:B---3--:R-:W-:Y:S05]  /*13590*/  @!P0 BRA `(.L_x_252) ;  /* 0xfffffffc00f08947 */ /* 0x008fea000383ffff */
[----:B------:R-:W-:Y:S05]  /*135a0*/  BRA `(.L_x_318) ;  /* 0xffffffc800287947 */ /* 0x000fea000383ffff */
.L_x_259:
[----:B--2---:R2:W3:Y:S02]  /*135b0*/  SYNCS.PHASECHK.TRANS64.TRYWAIT P1, [R2+URZ+0x38870], R0 ;  /* 0x03887000020075a7 */ /* 0x0044e4000802017f */
[----:B---3--:R-:W-:Y:S05]  /*135c0*/  @!P1 NANOSLEEP.SYNCS 0x989680 ;  /* 0x009896800000995d */ /* 0x008fea0003900000 */
[----:B------:R-:W3:Y:S02]  /*135d0*/  @!P1 SYNCS.PHASECHK.TRANS64 P1, [R2+URZ+0x38870], R0 ;  /* 0x03887000020095a7 */ /* 0x000ee4000802007f */
[----:B---3--:R-:W-:Y:S05]  /*135e0*/  @!P1 BRA `(.L_x_259) ;  /* 0xfffffffc00f09947 */ /* 0x008fea000383ffff */
[----:B------:R-:W-:Y:S05]  /*135f0*/  BRA `(.L_x_319) ;  /* 0xffffffd400647947 */ /* 0x000fea000383ffff */
.L_x_261:
[----:B--2---:R2:W3:Y:S02]  /*13600*/  SYNCS.PHASECHK.TRANS64.TRYWAIT P1, [R2+URZ+0x38860], R0 ;  /* 0x03886000020075a7 */ /* 0x0044e4000802017f */
[----:B---3--:R-:W-:Y:S05]  /*13610*/  @!P1 NANOSLEEP.SYNCS 0x989680 ;  /* 0x009896800000995d */ /* 0x008fea0003900000 */
[----:B------:R-:W3:Y:S02]  /*13620*/  @!P1 SYNCS.PHASECHK.TRANS64 P1, [R2+URZ+0x38860], R0 ;  /* 0x03886000020095a7 */ /* 0x000ee4000802007f */
[----:B---3--:R-:W-:Y:S05]  /*13630*/  @!P1 BRA `(.L_x_261) ;  /* 0xfffffffc00f09947 */ /* 0x008fea000383ffff */
[----:B------:R-:W-:Y:S05]  /*13640*/  BRA `(.L_x_320) ;  /* 0xffffffd4006c7947 */ /* 0x000fea000383ffff */
.L_x_274:
[----:B0-----:R0:W1:Y:S02]  /*13650*/  SYNCS.PHASECHK.TRANS64.TRYWAIT P0, [R0+URZ+0x38820], R3 ;  /* 0x03882003000075a7 */ /* 0x001064000800017f */
[----:B-1----:R-:W-:Y:S05]  /*13660*/  @!P0 NANOSLEEP.SYNCS 0x989680 ;  /* 0x009896800000895d */ /* 0x002fea0003900000 */
[----:B------:R-:W1:Y:S02]  /*13670*/  @!P0 SYNCS.PHASECHK.TRANS64 P0, [R0+URZ+0x38820], R3 ;  /* 0x03882003000085a7 */ /* 0x000e64000800007f */
[----:B-1----:R-:W-:Y:S05]  /*13680*/  @!P0 BRA `(.L_x_274) ;  /* 0xfffffffc00f08947 */ /* 0x002fea000383ffff */
[----:B------:R-:W-:Y:S05]  /*13690*/  BRA `(.L_x_321) ;  /* 0xffffffe800e47947 */ /* 0x000fea000383ffff */
.L_x_275:
[----:B------:R-:W1:Y:S01]  /*136a0*/  S2R R2, SR_TID.X ;  /* 0x0000000000027919 */ /* 0x000e620000002100 */
[----:B------:R-:W-:Y:S01]  /*136b0*/  BSSY B0, `(.L_x_322) ;  /* 0x000000a000007945 */ /* 0x000fe20003800000 */
[----:B------:R-:W-:Y:S02]  /*136c0*/  IMAD.MOV.U32 R12, RZ, RZ, RZ ;  /* 0x000000ffff0c7224 */ /* 0x000fe400078e00ff */
[----:B------:R-:W-:Y:S02]  /*136d0*/  IMAD.MOV.U32 R11, RZ, RZ, 0x1f ;  /* 0x0000001fff0b7424 */ /* 0x000fe400078e00ff */
[----:B------:R-:W-:Y:S01]  /*136e0*/  IMAD.MOV.U32 R15, RZ, RZ, -0x1 ;  /* 0xffffffffff0f7424 */ /* 0x000fe200078e00ff */
[----:B-1----:R-:W-:-:S04]  /*136f0*/  SHF.R.U32.HI R2, RZ, 0x5, R2 ;  /* 0x00000005ff027819 */ /* 0x002fc80000011602 */
[----:B------:R-:W-:-:S05]  /*13700*/  LOP3.LUT R2, R2, 0x3, RZ, 0xc0, !PT ;  /* 0x0000000302027812 */ /* 0x000fca00078ec0ff */
[----:B------:R-:W-:-:S07]  /*13710*/  IMAD.MOV.U32 R13, RZ, RZ, R2 ;  /* 0x000000ffff0d7224 */ /* 0x000fce00078e0002 */
[----:B0-----:R-:W-:Y:S05]  /*13720*/  WARPSYNC.COLLECTIVE R15, `(.L_x_323) ;  /* 0x000000000f087348 */ /* 0x001fea0003c00000 */
[----:B------:R1:W2:Y:S02]  /*13730*/  SHFL.IDX P6, R14, R13, R12, R11 ;  /* 0x0000000c0d0e7389 */ /* 0x0002a400000c000b */
[----:B012---:R-:W-:Y:S01]  /*13740*/  ENDCOLLECTIVE ;  /* 0x000000000000791b */ /* 0x007fe20003800000 */
.L_x_323:
[----:B------:R-:W-:Y:S05]  /*13750*/  BSYNC B0 ;  /* 0x0000000000007941 */ /* 0x000fea0003800000 */
.L_x_322:
[----:B------:R-:W-:Y:S05]  /*13760*/  BRA `(.L_x_324) ;  /* 0xffffffe800cc7947 */ /* 0x000fea000383ffff */
.L_x_278:
[----:B------:R-:W-:Y:S01]  /*13770*/  BSSY B1, `(.L_x_325) ;  /* 0x0000006000017945 */ /* 0x000fe20003800000 */
[----:B------:R-:W-:-:S07]  /*13780*/  IMAD.MOV.U32 R15, RZ, RZ, -0x1 ;  /* 0xffffffffff0f7424 */ /* 0x000fce00078e00ff */
[----:B01----:R-:W-:Y:S05]  /*13790*/  WARPSYNC.COLLECTIVE R15, `(.L_x_326) ;  /* 0x000000000f0c7348 */ /* 0x003fea0003c00000 */
[----:B------:R-:W-:Y:S02]  /*137a0*/  ELECT P6, UR62, PT ;  /* 0x00000000003e782f */ /* 0x000fe400038c0000 */
[----:B------:R-:W-:Y:S01]  /*137b0*/  MOV R14, UR62 ;  /* 0x0000003e000e7c02 */ /* 0x000fe20008000f00 */
[----:B01----:R-:W-:Y:S10]  /*137c0*/  ENDCOLLECTIVE ;  /* 0x000000000000791b */ /* 0x003ff40003800000 */
.L_x_326:
[----:B------:R-:W-:Y:S05]  /*137d0*/  BSYNC B1 ;  /* 0x0000000000017941 */ /* 0x000fea0003800000 */
.L_x_325:
[----:B------:R-:W-:Y:S05]  /*137e0*/  BRA `(.L_x_327) ;  /* 0xffffffe800c47947 */ /* 0x000fea000383ffff */
.L_x_280:
[----:B0-----:R0:W1:Y:S02]  /*137f0*/  SYNCS.PHASECHK.TRANS64.TRYWAIT P1, [R6+URZ], R5 ;  /* 0x00000005060075a7 */ /* 0x001064000802017f */
[----:B-1----:R-:W-:Y:S05]  /*13800*/  @!P1 NANOSLEEP.SYNCS 0x989680 ;  /* 0x009896800000995d */ /* 0x002fea0003900000 */
[----:B------:R-:W1:Y:S02]  /*13810*/  @!P1 SYNCS.PHASECHK.TRANS64 P1, [R6+URZ], R5 ;  /* 0x00000005060095a7 */ /* 0x000e64000802007f */
[----:B-1----:R-:W-:Y:S05]  /*13820*/  @!P1 BRA `(.L_x_280) ;  /* 0xfffffffc00f09947 */ /* 0x002fea000383ffff */
[----:B------:R-:W-:Y:S05]  /*13830*/  BRA `(.L_x_328) ;  /* 0xffffffec00007947 */ /* 0x000fea000383ffff */
.L_x_281:
[----:B-1----:R1:W2:Y:S02]  /*13840*/  SYNCS.PHASECHK.TRANS64.TRYWAIT P1, [R7+URZ], R2 ;  /* 0x00000002070075a7 */ /* 0x0022a4000802017f */
[----:B--2---:R-:W-:Y:S05]  /*13850*/  @!P1 NANOSLEEP.SYNCS 0x989680 ;  /* 0x009896800000995d */ /* 0x004fea0003900000 */
[----:B------:R-:W2:Y:S02]  /*13860*/  @!P1 SYNCS.PHASECHK.TRANS64 P1, [R7+URZ], R2 ;  /* 0x00000002070095a7 */ /* 0x000ea4000802007f */
[----:B--2---:R-:W-:Y:S05]  /*13870*/  @!P1 BRA `(.L_x_281) ;  /* 0xfffffffc00f09947 */ /* 0x004fea000383ffff */
[----:B------:R-:W-:Y:S05]  /*13880*/  BRA `(.L_x_329) ;  /* 0xffffffe800f47947 */ /* 0x000fea000383ffff */
.L_x_283:
[----:B--2---:R2:W3:Y:S02]  /*13890*/  SYNCS.PHASECHK.TRANS64.TRYWAIT P1, [R4+URZ+0x38860], R5 ;  /* 0x03886005040075a7 */ /* 0x0044e4000802017f */
[----:B---3--:R-:W-:Y:S05]  /*138a0*/  @!P1 NANOSLEEP.SYNCS 0x989680 ;  /* 0x009896800000995d */ /* 0x008fea0003900000 */
[----:B------:R-:W3:Y:S02]  /*138b0*/  @!P1 SYNCS.PHASECHK.TRANS64 P1, [R4+URZ+0x38860], R5 ;  /* 0x03886005040095a7 */ /* 0x000ee4000802007f */
[----:B---3--:R-:W-:Y:S05]  /*138c0*/  @!P1 BRA `(.L_x_283) ;  /* 0xfffffffc00f09947 */ /* 0x008fea000383ffff */
[----:B------:R-:W-:Y:S05]  /*138d0*/  BRA `(.L_x_330) ;  /* 0xffffffe800f87947 */ /* 0x000fea000383ffff */
.L_x_285:
[----:B---3--:R3:W4:Y:S02]  /*138e0*/  SYNCS.PHASECHK.TRANS64.TRYWAIT P1, [R3+URZ+0x38860], R2 ;  /* 0x03886002030075a7 */ /* 0x008724000802017f */
[----:B----4-:R-:W-:Y:S05]  /*138f0*/  @!P1 NANOSLEEP.SYNCS 0x989680 ;  /* 0x009896800000995d */ /* 0x010fea0003900000 */
[----:B------:R-:W4:Y:S02]  /*13900*/  @!P1 SYNCS.PHASECHK.TRANS64 P1, [R3+URZ+0x38860], R2 ;  /* 0x03886002030095a7 */ /* 0x000f24000802007f */
[----:B----4-:R-:W-:Y:S05]  /*13910*/  @!P1 BRA `(.L_x_285) ;  /* 0xfffffffc00f09947 */ /* 0x010fea000383ffff */
[----:B------:R-:W-:Y:S05]  /*13920*/  BRA `(.L_x_331) ;  /* 0xffffffe800f87947 */ /* 0x000fea000383ffff */
.L_x_287:
[----:B----4-:R4:W0:Y:S02]  /*13930*/  SYNCS.PHASECHK.TRANS64.TRYWAIT P0, [R4+URZ+0x38880], R5 ;  /* 0x03888005040075a7 */ /* 0x010824000800017f */
[----:B0-----:R-:W-:Y:S05]  /*13940*/  @!P0 NANOSLEEP.SYNCS 0x989680 ;  /* 0x009896800000895d */ /* 0x001fea0003900000 */
[----:B------:R-:W0:Y:S02]  /*13950*/  @!P0 SYNCS.PHASECHK.TRANS64 P0, [R4+URZ+0x38880], R5 ;  /* 0x03888005040085a7 */ /* 0x000e24000800007f */
[----:B0-----:R-:W-:Y:S05]  /*13960*/  @!P0 BRA `(.L_x_287) ;  /* 0xfffffffc00f08947 */ /* 0x001fea000383ffff */
[----:B------:R-:W-:Y:S05]  /*13970*/  BRA `(.L_x_288) ;  /* 0xffffffe800f47947 */ /* 0x000fea000383ffff */
.L_x_332:
        /* <DEDUP_REMOVED lines=16> */
.L_x_12954:


//--------------------- .text._ZN7cutlass13device_kernelIN5flash11enable_sm90INS1_16FlashAttnFwdSm90INS1_25CollectiveMainloopFwdSm90ILi2EN4cute5tupleIJNS5_1CILi1EEES8_S8_EEENS6_IJNS7_ILi128EEESA_NS7_ILi256EEEEEELi256ENS_12float_e4m3_tEfNS_4arch4Sm90ELb0ELb0ELb1ELb1ELb0ELb1ELb0ELb1ELb1ELb1ELb0ELb0EEENS1_21CollectiveEpilogueFwdINS6_IJSA_SB_SA_EEES9_NS_10bfloat16_tESF_Li256ELb1ELb1ELb0ELb1EEENS1_36VarlenDynamicPersistentTileSchedulerILi128ELi128ELi256ELi128ELb0ELb1ELb1ELb0ELb1ELb1EEEEEEEEEvNT_6ParamsE --------------------------
	.section	.text._ZN7cutlass13device_kernelIN5flash11enable_sm90INS1_16FlashAttnFwdSm90INS1_25CollectiveMainloopFwdSm90ILi2EN4cute5tupleIJNS5_1CILi1EEES8_S8_EEENS6_IJNS7_ILi128EEESA_NS7_ILi256EEEEEELi256ENS_12float_e4m3_tEfNS_4arch4Sm90ELb0ELb0ELb1ELb1ELb0ELb1ELb0ELb1ELb1ELb1ELb0ELb0EEENS1_21CollectiveEpilogueFwdINS6_IJSA_SB_SA_EEES9_NS_10bfloat16_tESF_Li256ELb1ELb1ELb0ELb1EEENS1_36VarlenDynamicPersistentTileSchedulerILi128ELi128ELi256ELi128ELb0ELb1ELb1ELb0ELb1ELb1EEEEEEEEEvNT_6ParamsE,"ax",@progbits
	.align	128
.text._ZN7cutlass13device_kernelIN5flash11enable_sm90INS1_16FlashAttnFwdSm90INS1_25CollectiveMainloopFwdSm90ILi2EN4cute5tupleIJNS5_1CILi1EEES8_S8_EEENS6_IJNS7_ILi128EEESA_NS7_ILi256EEEEEELi256ENS_12float_e4m3_tEfNS_4arch4Sm90ELb0ELb0ELb1ELb1ELb0ELb1ELb0ELb1ELb1ELb1ELb0ELb0EEENS1_21CollectiveEpilogueFwdINS6_IJSA_SB_SA_EEES9_NS_10bfloat16_tESF_Li256ELb1ELb1ELb0ELb1EEENS1_36VarlenDynamicPersistentTileSchedulerILi128ELi128ELi256ELi128ELb0ELb1ELb1ELb0ELb1ELb1EEEEEEEEEvNT_6ParamsE:
        .type           _ZN7cutlass13device_kernelIN5flash11enable_sm90INS1_16FlashAttnFwdSm90INS1_25CollectiveMainloopFwdSm90ILi2EN4cute5tupleIJNS5_1CILi1EEES8_S8_EEENS6_IJNS7_ILi128EEESA_NS7_ILi256EEEEEELi256ENS_12float_e4m3_tEfNS_4arch4Sm90ELb0ELb0ELb1ELb1ELb0ELb1ELb0ELb1ELb1ELb1ELb0ELb0EEENS1_21CollectiveEpilogueFwdINS6_IJSA_SB_SA_EEES9_NS_10bfloat16_tESF_Li256ELb1ELb1ELb0ELb1EEENS1_36VarlenDynamicPersistentTileSchedulerILi128ELi128ELi256ELi128ELb0ELb1ELb1ELb0ELb1ELb1EEEEEEEEEvNT_6ParamsE,@function
        .size           _ZN7cutlass13device_kernelIN5flash11enable_sm90INS1_16FlashAttnFwdSm90INS1_25CollectiveMainloopFwdSm90ILi2EN4cute5tupleIJNS5_1CILi1EEES8_S8_EEENS6_IJNS7_ILi128EEESA_NS7_ILi256EEEEEELi256ENS_12float_e4m3_tEfNS_4arch4Sm90ELb0ELb0ELb1ELb1ELb0ELb1ELb0ELb1ELb1ELb1ELb0ELb0EEENS1_21CollectiveEpilogueFwdINS6_IJSA_SB_SA_EEES9_NS_10bfloat16_tESF_Li256ELb1ELb1ELb0ELb1EEENS1_36VarlenDynamicPersistentTileSchedulerILi128ELi128ELi256ELi128ELb0ELb1ELb1ELb0ELb1ELb1EEEEEEEEEvNT_6ParamsE,(.L_x_12955 - _ZN7cutlass13device_kernelIN5flash11enable_sm90INS1_16FlashAttnFwdSm90INS1_25CollectiveMainloopFwdSm90ILi2EN4cute5tupleIJNS5_1CILi1EEES8_S8_EEENS6_IJNS7_ILi128EEESA_NS7_ILi256EEEEEELi256ENS_12float_e4m3_tEfNS_4arch4Sm90ELb0ELb0ELb1ELb1ELb0ELb1ELb0ELb1ELb1ELb1ELb0ELb0EEENS1_21CollectiveEpilogueFwdINS6_IJSA_SB_SA_EEES9_NS_10bfloat16_tESF_Li256ELb1ELb1ELb0ELb1EEENS1_36VarlenDynamicPersistentTileSchedulerILi128ELi128ELi256ELi128ELb0ELb1ELb1ELb0ELb1ELb1EEEEEEEEEvNT_6ParamsE)
        .other          _ZN7cutlass13device_kernelIN5flash11enable_sm90INS1_16FlashAttnFwdSm90INS1_25CollectiveMainloopFwdSm90ILi2EN4cute5tupleIJNS5_1CILi1EEES8_S8_EEENS6_IJNS7_ILi128EEESA_NS7_ILi256EEEEEELi256ENS_12float_e4m3_tEfNS_4arch4Sm90ELb0ELb0ELb1ELb1ELb0ELb1ELb0ELb1ELb1ELb1ELb0ELb0EEENS1_21CollectiveEpilogueFwdINS6_IJSA_SB_SA_EEES9_NS_10bfloat16_tESF_Li256ELb1ELb1ELb0ELb1EEENS1_36VarlenDynamicPersistentTileSchedulerILi128ELi128ELi256ELi128ELb0ELb1ELb1ELb0ELb1ELb1EEEEEEEEEvNT_6ParamsE,@"STO_CUDA_ENTRY STV_DEFAULT"
_ZN7cutlass13device_kernelIN5flash11enable_sm90INS1_16FlashAttnFwdSm90INS1_25CollectiveMainloopFwdSm90ILi2EN4cute5tupleIJNS5_1CILi1EEES8_S8_EEENS6_IJNS7_ILi128EEESA_NS7_ILi256EEEEEELi256ENS_12float_e4m3_tEfNS_4arch4Sm90ELb0ELb0ELb1ELb1ELb0ELb1ELb0ELb1ELb1ELb1ELb0ELb0EEENS1_21CollectiveEpilogueFwdINS6_IJSA_SB_SA_EEES9_NS_10bfloat16_tESF_Li256ELb1ELb1ELb0ELb1EEENS1_36VarlenDynamicPersistentTileSchedulerILi128ELi128ELi256ELi128ELb0ELb1ELb1ELb0ELb1ELb1EEEEEEEEEvNT_6ParamsE:
        /* <DEDUP_REMOVED lines=13> */
[----:B------:R-:W-:Y:S02]  /*00d0*/  UIADD3 UR10, UP2, UR4, 0x570, URZ ;  /* 0x00000570040a7890 */ /* 0x000fe4000ff5e03f */
[----:B------:R-:W-:Y:S02]  /*00e0*/  UIADD3 UR4, UP3, UR4, 0x670, URZ ;  /* 0x0000067004047890 */ /* 0x000fe4000ff7e03f */
[----:B------:R-:W-:-:S02]  /*00f0*/  UIADD3.X UR7, URZ, UR5, URZ, UP0, !UPT ;  /* 0x000000053f077290 */ /* 0x000fc400087fe43f */
[----:B------:R-:W-:Y:S02]  /*0100*/  UIADD3.X UR9, URZ, UR5, URZ, UP1, !UPT ;  /* 0x000000053f097290 */ /* 0x000fe40008ffe43f */
[----:B------:R-:W-:Y:S02]  /*0110*/  UIADD3.X UR11, URZ, UR5, URZ, UP2, !UPT ;  /* 0x000000053f0b7290 */ /* 0x000fe400097fe43f */
[----:B------:R-:W-:-:S03]  /*0120*/  UIADD3.X UR5, URZ, UR5, URZ, UP3, !UPT ;  /* 0x000000053f057290 */ /* 0x000fc60009ffe43f */
[----:B------:R0:W-:Y:S02]  /*0130*/  UTMACCTL.PF [UR6] ;  /* 0x00000000060079b9 */ /* 0x0001e40008040000 */
[----:B------:R0:W-:Y:S02]  /*0140*/  UTMACCTL.PF [UR8] ;  /* 0x00000000080079b9 */ /* 0x0001e40008040000 */
[----:B------:R0:W-:Y:S02]  /*0150*/  UTMACCTL.PF [UR10] ;  /* 0x000000000a0079b9 */ /* 0x0001e40008040000 */
[----:B------:R0:W-:Y:S02]  /*0160*/  UTMACCTL.PF [UR4] ;  /* 0x00000000040079b9 */ /* 0x0001e40008040000 */
[----:B0-----:R-:W-:Y:S01]  /*0170*/  NOP ;  /* 0x0000000000007918 */ /* 0x001fe20000000000 */
.L_x_334:
[----:B------:R-:W-:Y:S05]  /*0180*/  BSYNC B0 ;  /* 0x0000000000007941 */ /* 0x000fea0003800000 */
.L_x_333:
        /* <DEDUP_REMOVED lines=41> */
.L_x_335:
        /* <DEDUP_REMOVED lines=22> */
.L_x_336:
        /* <DEDUP_REMOVED lines=18> */
.L_x_337:
        /* <DEDUP_REMOVED lines=22> */
.L_x_338:
        /* <DEDUP_REMOVED lines=22> */
.L_x_339:
[----:B------:R-:W-:Y:S01]  /*0960*/  PLOP3.LUT P0, PT, PT, PT, UP0, 0x80, 0x0 ;  /* 0x000000000000781c */ /* 0x000fe20003f0f008 */
[----:B------:R-:W-:Y:S01]  /*0970*/  UMOV UR40, 0x1 ;  /* 0x0000000100287882 */ /* 0x000fe20000000000 */
[----:B------:R-:W-:Y:S01]  /*0980*/  NOP ;  /* 0x0000000000007918 */ /* 0x000fe20000000000 */
[----:B------:R-:W-:Y:S01]  /*0990*/  USEL UR40, UR40, 0x2, !UP0 ;  /* 0x0000000228287887 */ /* 0x000fe2000c000000 */
[----:B------:R-:W-:Y:S01]  /*09a0*/  BSSY B8, `(.L_x_340) ;  /* 0x00025eb000087945 */ /* 0x000fe20003800000 */
[----:B------:R-:W-:Y:S01]  /*09b0*/  ULDC.64 UR42, c[0x0][0x208] ;  /* 0x00008200002a7ab9 */ /* 0x000fe20000000a00 */
[----:B012-4-:R-:W-:Y:S07]  /*09c0*/  BAR.SYNC.DEFER_BLOCKING 0x0 ;  /* 0x0000000000007b1d */ /* 0x017fee0000010000 */
[----:B------:R-:W-:Y:S05]  /*09d0*/  @!P0 BRA `(.L_x_341) ;  /* 0x000001e4009c8947 */ /* 0x000fea0003800000 */
.L_x_342:
        /* <DEDUP_REMOVED lines=8> */
[----:B-1----:R-:W-:-:S06]  /*0a60*/  ULEA UR4, UR44, UR4, 0x18 ;  /* 0x000000042c047291 */ /* 0x002fcc000f8ec03f */
[----:B------:R-:W-:Y:S01]  /*0a70*/  IMAD.U32 R22, RZ, RZ, UR4 ;  /* 0x00000004ff167e24 */ /* 0x000fe2000f8e00ff */
[----:B0-----:R-:W-:Y:S01]  /*0a80*/  SHF.R.U32.HI R0, RZ, 0x7, R0 ;  /* 0x00000007ff007819 */ /* 0x001fe20000011600 */
[----:B------:R-:W-:-:S03]  /*0a90*/  ULDC UR4, c[0x0][0xc3c] ;  /* 0x00030f0000047ab9 */ /* 0x000fc60000000800 */
[----:B------:R-:W-:-:S13]  /*0aa0*/  ISETP.NE.AND P0, PT, R0, 0x1, PT ;  /* 0x000000010000780c */ /* 0x000fda0003f05270 */
[----:B------:R-:W-:Y:S08]  /*0ab0*/  @!P0 BAR.ARV 0x9, 0x100 ;  /* 0x0244000000008b1d */ /* 0x000ff00000002000 */
[----:B------:R-:W-:Y:S06]  /*0ac0*/  BAR.SYNC.DEFER_BLOCKING 0x5, 0x180 ;  /* 0x0146000000007b1d */ /* 0x000fec0000010000 */
[----:B------:R-:W0:Y:S02]  /*0ad0*/  LDS.128 R12, [R22+0x388d0] ;  /* 0x0388d000160c7984 */ /* 0x000e240000000c00 */
[----:B------:R-:W-:Y:S06]  /*0ae0*/  BAR.ARV 0x4, 0x180 ;  /* 0x0106000000007b1d */ /* 0x000fec0000002000 */
[----:B0-----:R-:W-:-:S13]  /*0af0*/  ISETP.GE.AND P0, PT, R15, UR4, PT ;  /* 0x000000040f007c0c */ /* 0x001fda000bf06270 */
[----:B------:R-:W-:Y:S05]  /*0b00*/  @P0 BRA `(.L_x_343) ;  /* 0x0000025c00500947 */ /* 0x000fea0003800000 */
[----:B------:R-:W0:Y:S01]  /*0b10*/  S2R R0, SR_TID.X ;  /* 0x0000000000007919 */ /* 0x000e220000002100 */
[----:B------:R-:W-:Y:S01]  /*0b20*/  R2UR UR46, R22 ;  /* 0x00000000162e72ca */ /* 0x000fe200000e0000 */
[----:B------:R-:W-:Y:S01]  /*0b30*/  IMAD.MOV.U32 R232, RZ, RZ, RZ ;  /* 0x000000ffffe87224 */ /* 0x000fe200078e00ff */
[----:B------:R-:W-:Y:S01]  /*0b40*/  MOV R236, RZ ;  /* 0x000000ff00ec7202 */ /* 0x000fe20000000f00 */
[----:B------:R-:W-:Y:S01]  /*0b50*/  IMAD.MOV.U32 R234, RZ, RZ, RZ ;  /* 0x000000ffffea7224 */ /* 0x000fe200078e00ff */
[----:B------:R-:W-:Y:S01]  /*0b60*/  ULOP3.LUT UR47, UR40, 0x1, URZ, 0xfc, !UPT ;  /* 0x00000001282f7892 */ /* 0x000fe2000f8efc3f */
[----:B------:R-:W-:Y:S01]  /*0b70*/  IMAD.MOV.U32 R152, RZ, RZ, RZ ;  /* 0x000000ffff987224 */ /* 0x000fe200078e00ff */
[----:B------:R-:W-:-:S07]  /*0b80*/  UMOV UR45, URZ ;  /* 0x0000003f002d7c82 */ /* 0x000fce0008000000 */
[----:B------:R-:W-:Y:S01]  /*0b90*/  UIADD3 UR46, UR46, 0x20400, URZ ;  /* 0x000204002e2e7890 */ /* 0x000fe2000fffe03f */
[----:B0-----:R-:W-:-:S05]  /*0ba0*/  VIADD R10, R0, 0xffffff80 ;  /* 0xffffff80000a7836 */ /* 0x001fca0000000000 */
[----:B------:R-:W-:-:S04]  /*0bb0*/  SHF.R.S32.HI R0, RZ, 0x1f, R10 ;  /* 0x0000001fff007819 */ /* 0x000fc8000001140a */
[CC--:B------:R-:W-:Y:S02]  /*0bc0*/  LEA.HI R2, R0.reuse, R10.reuse, RZ, 0x7 ;  /* 0x0000000a00027211 */ /* 0x0c0fe400078f38ff */
[----:B------:R-:W-:Y:S02]  /*0bd0*/  LEA.HI R4, R0, R10, RZ, 0x5 ;  /* 0x0000000a00047211 */ /* 0x000fe400078f28ff */
[----:B------:R-:W-:Y:S02]  /*0be0*/  LOP3.LUT R3, R2, 0xffffff80, RZ, 0xc0, !PT ;  /* 0xffffff8002037812 */ /* 0x000fe400078ec0ff */
[----:B------:R-:W-:Y:S02]  /*0bf0*/  SHF.R.S32.HI R11, RZ, 0x7, R2 ;  /* 0x00000007ff0b7819 */ /* 0x000fe40000011402 */
[----:B------:R-:W-:Y:S02]  /*0c00*/  IADD3 R12, R10, -R3, RZ ;  /* 0x800000030a0c7210 */ /* 0x000fe40007ffe0ff */
[----:B------:R-:W-:-:S02]  /*0c10*/  LEA.HI R2, R2, R11, RZ, 0x1 ;  /* 0x0000000b02027211 */ /* 0x000fc400078f08ff */
[----:B------:R-:W-:Y:S02]  /*0c20*/  SHF.R.S32.HI R7, RZ, 0x1f, R12 ;  /* 0x0000001fff077819 */ /* 0x000fe4000001140c */
[----:B------:R-:W-:Y:S02]  /*0c30*/  LOP3.LUT R2, R2, 0x3fffffe, RZ, 0xc0, !PT ;  /* 0x03fffffe02027812 */ /* 0x000fe400078ec0ff */
[CC--:B------:R-:W-:Y:S02]  /*0c40*/  LEA.HI R3, R7.reuse, R12.reuse, RZ, 0x2 ;  /* 0x0000000c07037211 */ /* 0x0c0fe400078f10ff */
[----:B------:R-:W-:Y:S01]  /*0c50*/  LEA.HI R7, R7, R12, RZ, 0x5 ;  /* 0x0000000c07077211 */ /* 0x000fe200078f28ff */
[----:B------:R-:W-:Y:S01]  /*0c60*/  IMAD.IADD R2, R11, 0x1, -R2 ;  /* 0x000000010b027824 */ /* 0x000fe200078e0a02 */
[--C-:B------:R-:W-:Y:S02]  /*0c70*/  SHF.R.S32.HI R8, RZ, 0x2, R3.reuse ;  /* 0x00000002ff087819 */ /* 0x100fe40000011403 */
[----:B------:R-:W-:-:S02]  /*0c80*/  SHF.R.S32.HI R3, RZ, 0x1f, R3 ;  /* 0x0000001fff037819 */ /* 0x000fc40000011403 */
[----:B------:R-:W-:Y:S02]  /*0c90*/  SHF.R.S32.HI R7, RZ, 0x5, R7 ;  /* 0x00000005ff077819 */ /* 0x000fe40000011407 */
[----:B------:R-:W-:Y:S02]  /*0ca0*/  LEA.HI R5, R3, R8, RZ, 0x3 ;  /* 0x0000000803057211 */ /* 0x000fe400078f18ff */
[----:B------:R-:W-:Y:S02]  /*0cb0*/  LEA.HI R3, R0, R10, RZ, 0x4 ;  /* 0x0000000a00037211 */ /* 0x000fe400078f20ff */
[----:B------:R-:W-:Y:S01]  /*0cc0*/  LOP3.LUT R9, R5, 0xfffffff8, RZ, 0xc0, !PT ;  /* 0xfffffff805097812 */ /* 0x000fe200078ec0ff */
[----:B------:R-:W-:Y:S01]  /*0cd0*/  IMAD.SHL.U32 R5, R4, 0x20, RZ ;  /* 0x0000002004057824 */ /* 0x000fe200078e00ff */
[----:B------:R-:W-:Y:S02]  /*0ce0*/  SHF.R.S32.HI R6, RZ, 0x4, R3 ;  /* 0x00000004ff067819 */ /* 0x000fe40000011403 */
[C---:B------:R-:W-:Y:S01]  /*0cf0*/  LOP3.LUT R4, R3.reuse, 0x3fffff0, RZ, 0xc0, !PT ;  /* 0x03fffff003047812 */ /* 0x040fe200078ec0ff */
[----:B------:R-:W-:Y:S01]  /*0d00*/  IMAD.IADD R8, R8, 0x1, -R9 ;  /* 0x0000000108087824 */ /* 0x000fe200078e0a09 */
[----:B------:R-:W-:-:S02]  /*0d10*/  LEA.HI R3, R3, R6, RZ, 0x1 ;  /* 0x0000000603037211 */ /* 0x000fc400078f08ff */
[----:B------:R-:W-:Y:S01]  /*0d20*/  LOP3.LUT R5, R5, 0xfffffc00, RZ, 0xc0, !PT ;  /* 0xfffffc0005057812 */ /* 0x000fe200078ec0ff */
[----:B------:R-:W-:Y:S01]  /*0d30*/  IMAD.IADD R4, R10, 0x1, -R4 ;  /* 0x000000010a047824 */ /* 0x000fe200078e0a04 */
[----:B------:R-:W-:Y:S01]  /*0d40*/  LOP3.LUT R3, R3, 0x1ffffffe, RZ, 0xc0, !PT ;  /* 0x1ffffffe03037812 */ /* 0x000fe200078ec0ff */
[----:B------:R-:W-:-:S03]  /*0d50*/  IMAD R7, R7, 0x10, R8 ;  /* 0x0000001007077824 */ /* 0x000fc600078e0208 */
[----:B------:R-:W-:Y:S01]  /*0d60*/  LEA R4, R4, R5, 0x6 ;  /* 0x0000000504047211 */ /* 0x000fe200078e30ff */
[----:B------:R-:W-:Y:S02]  /*0d70*/  IMAD.IADD R3, R6, 0x1, -R3 ;  /* 0x0000000106037824 */ /* 0x000fe400078e0a03 */
[----:B------:R-:W-:-:S03]  /*0d80*/  IMAD R2, R2, 0x40, R7 ;  /* 0x0000004002027824 */ /* 0x000fc600078e0207 */
[----:B------:R-:W-:-:S05]  /*0d90*/  LEA R3, R3, R4, 0x3 ;  /* 0x0000000403037211 */ /* 0x000fca00078e18ff */
[----:B------:R-:W-:Y:S04]  /*0da0*/  STL [R1+0x78], R3 ;  /* 0x0000780301007387 */ /* 0x000fe80000100800 */
[----:B------:R-:W-:Y:S04]  /*0db0*/  STL [R1+0x4], R13 ;  /* 0x0000040d01007387 */ /* 0x000fe80000100800 */
[----:B------:R0:W-:Y:S04]  /*0dc0*/  STL [R1+0x70], R2 ;  /* 0x0000700201007387 */ /* 0x0001e80000100800 */
[----:B------:R-:W-:Y:S04]  /*0dd0*/  STL [R1+0x8], R14 ;  /* 0x0000080e01007387 */ /* 0x000fe80000100800 */
[----:B------:R-:W-:Y:S01]  /*0de0*/  STL [R1+0xc], R15 ;  /* 0x00000c0f01007387 */ /* 0x000fe20000100800 */
[----:B0-----:R-:W-:-:S02]  /*0df0*/  LEA.HI R2, R0, R10, RZ, 0x6 ;  /* 0x0000000a00027211 */ /* 0x001fc400078f30ff */
[----:B------:R-:W-:-:S03]  /*0e00*/  LEA.HI R0, R0, R10, RZ, 0x3 ;  /* 0x0000000a00007211 */ /* 0x000fc600078f18ff */
[----:B------:R-:W-:Y:S01]  /*0e10*/  IMAD.SHL.U32 R3, R2, 0x10, RZ ;  /* 0x0000001002037824 */ /* 0x000fe200078e00ff */
[----:B------:R-:W-:Y:S02]  /*0e20*/  SHF.R.S32.HI R23, RZ, 0x3, R0 ;  /* 0x00000003ff177819 */ /* 0x000fe40000011400 */
[----:B------:R-:W-:Y:S02]  /*0e30*/  LOP3.LUT R2, R0, 0xfffffff8, RZ, 0xc0, !PT ;  /* 0xfffffff800027812 */ /* 0x000fe400078ec0ff */
[C---:B------:R-:W-:Y:S01]  /*0e40*/  IADD3 R9, R23.reuse, 0x20, RZ ;  /* 0x0000002017097810 */ /* 0x040fe20007ffe0ff */
[----:B------:R-:W-:Y:S01]  /*0e50*/  VIADD R7, R23, 0x60 ;  /* 0x0000006017077836 */ /* 0x000fe20000000000 */
[----:B------:R-:W-:Y:S01]  /*0e60*/  LOP3.LUT R11, R3, 0xfffffc00, RZ, 0xc0, !PT ;  /* 0xfffffc00030b7812 */ /* 0x000fe200078ec0ff */
[----:B------:R-:W-:Y:S01]  /*0e70*/  IMAD.IADD R12, R10, 0x1, -R2 ;  /* 0x000000010a0c7824 */ /* 0x000fe200078e0a02 */
[----:B------:R-:W-:Y:S01]  /*0e80*/  SHF.R.S32.HI R2, RZ, 0x1f, R23 ;  /* 0x0000001fff027819 */ /* 0x000fe20000011417 */
[C---:B------:R-:W-:Y:S01]  /*0e90*/  VIADD R8, R23.reuse, 0x40 ;  /* 0x0000004017087836 */ /* 0x040fe20000000000 */
[----:B------:R-:W-:Y:S01]  /*0ea0*/  SHF.R.S32.HI R2, RZ, 0x1f, R9 ;  /* 0x0000001fff027819 */ /* 0x000fe20000011409 */
[----:B------:R-:W-:Y:S01]  /*0eb0*/  IMAD.SHL.U32 R0, R23, 0x80, RZ ;  /* 0x0000008017007824 */ /* 0x000fe200078e00ff */
[----:B------:R-:W-:Y:S01]  /*0ec0*/  SHF.R.S32.HI R6, RZ, 0x1f, R7 ;  /* 0x0000001fff067819 */ /* 0x000fe20000011407 */
[----:B------:R-:W-:Y:S01]  /*0ed0*/  IMAD.SHL.U32 R16, R12, 0x10, RZ ;  /* 0x000000100c107824 */ /* 0x000fe200078e00ff */
[----:B------:R-:W-:Y:S01]  /*0ee0*/  SHF.R.S32.HI R4, RZ, 0x1f, R8 ;  /* 0x0000001fff047819 */ /* 0x000fe20000011408 */
[----:B------:R-:W-:Y:S01]  /*0ef0*/  IMAD.SHL.U32 R3, R8, 0x80, RZ ;  /* 0x0000008008037824 */ /* 0x000fe200078e00ff */
[----:B------:R-:W-:Y:S01]  /*0f00*/  LEA.HI R2, R2, R9, RZ, 0x3 ;  /* 0x0000000902027211 */ /* 0x000fe200078f18ff */
[----:B------:R-:W-:Y:S01]  /*0f10*/  IMAD.SHL.U32 R5, R7, 0x80, RZ ;  /* 0x0000008007057824 */ /* 0x000fe200078e00ff */
[----:B------:R-:W-:Y:S01]  /*0f20*/  LEA.HI R6, R6, R7, RZ, 0x3 ;  /* 0x0000000706067211 */ /* 0x000fe200078f18ff */
[----:B------:R-:W-:Y:S01]  /*0f30*/  VIADD R235, R16, 0x80 ;  /* 0x0000008010eb7836 */ /* 0x000fe20000000000 */
[----:B------:R-:W-:Y:S01]  /*0f40*/  LOP3.LUT R10, R0, 0x380, RZ, 0xc0, !PT ;  /* 0x00000380000a7812 */ /* 0x000fe200078ec0ff */
[----:B------:R-:W-:Y:S01]  /*0f50*/  IMAD.SHL.U32 R2, R2, 0x80, RZ ;  /* 0x0000008002027824 */ /* 0x000fe200078e00ff */
[----:B------:R-:W-:Y:S01]  /*0f60*/  LEA.HI R4, R4, R8, RZ, 0x3 ;  /* 0x0000000804047211 */ /* 0x000fe200078f18ff */
[----:B------:R-:W-:Y:S01]  /*0f70*/  IMAD.SHL.U32 R6, R6, 0x80, RZ ;  /* 0x0000008006067824 */ /* 0x000fe200078e00ff */
[----:B------:R-:W-:-:S02]  /*0f80*/  SHF.L.U32 R0, R9, 0x7, RZ ;  /* 0x0000000709007819 */ /* 0x000fc400000006ff */
[----:B------:R-:W-:Y:S02]  /*0f90*/  SHF.L.U32 R4, R4, 0x7, RZ ;  /* 0x0000000704047819 */ /* 0x000fe400000006ff */
[----:B------:R-:W-:Y:S02]  /*0fa0*/  SHF.L.U32 R18, R12, 0x3, RZ ;  /* 0x000000030c127819 */ /* 0x000fe400000006ff */
[----:B------:R-:W-:Y:S02]  /*0fb0*/  LOP3.LUT R9, R0, 0x380, RZ, 0xc0, !PT ;  /* 0x0000038000097812 */ /* 0x000fe400078ec0ff */
[----:B------:R-:W-:Y:S01]  /*0fc0*/  LOP3.LUT R0, R10, 0x70, R16, 0xf8, !PT ;  /* 0x000000700a007812 */ /* 0x000fe200078ef810 */
[----:B------:R-:W-:Y:S01]  /*0fd0*/  VIADD R233, R18, 0x40 ;  /* 0x0000004012e97836 */ /* 0x000fe20000000000 */
[----:B------:R-:W-:Y:S02]  /*0fe0*/  SHF.R.U32.HI R12, RZ, 0x3, R10 ;  /* 0x00000003ff0c7819 */ /* 0x000fe4000001160a */
[----:B------:R-:W-:-:S02]  /*0ff0*/  LOP3.LUT R8, R3, 0x380, RZ, 0xc0, !PT ;  /* 0x0000038003087812 */ /* 0x000fc400078ec0ff */
[----:B------:R-:W-:Y:S02]  /*1000*/  LOP3.LUT R2, R2, 0xfffffc00, RZ, 0xc0, !PT ;  /* 0xfffffc0002027812 */ /* 0x000fe400078ec0ff */
[----:B------:R-:W-:Y:S02]  /*1010*/  LOP3.LUT R7, R5, 0x380, RZ, 0xc0, !PT ;  /* 0x0000038005077812 */ /* 0x000fe400078ec0ff */
[----:B------:R-:W-:Y:S01]  /*1020*/  LOP3.LUT R4, R4, 0xfffffc00, RZ, 0xc0, !PT ;  /* 0xfffffc0004047812 */ /* 0x000fe200078ec0ff */
[----:B------:R-:W-:Y:S01]  /*1030*/  STL [R1+0x2c], R2 ;  /* 0x00002c0201007387 */ /* 0x000fe20000100800 */
[----:B------:R-:W-:Y:S02]  /*1040*/  LOP3.LUT R6, R6, 0xfffffc00, RZ, 0xc0, !PT ;  /* 0xfffffc0006067812 */ /* 0x000fe400078ec0ff */
[----:B------:R-:W-:Y:S01]  /*1050*/  SHF.R.U32.HI R10, RZ, 0x3, R9 ;  /* 0x00000003ff0a7819 */ /* 0x000fe20000011609 */
[----:B------:R-:W-:Y:S01]  /*1060*/  STL [R1+0x28], R4 ;  /* 0x0000280401007387 */ /* 0x000fe20000100800 */
[----:B------:R-:W-:-:S02]  /*1070*/  LOP3.LUT R3, R9, 0x70, R16, 0xf8, !PT ;  /* 0x0000007009037812 */ /* 0x000fc400078ef810 */
[----:B------:R-:W-:Y:S01]  /*1080*/  LOP3.LUT R0, R11, R0, R12, 0xf6, !PT ;  /* 0x000000000b007212 */ /* 0x000fe200078ef60c */
[----:B------:R-:W-:Y:S01]  /*1090*/  STL [R1+0x24], R6 ;  /* 0x0000240601007387 */ /* 0x000fe20000100800 */
[----:B------:R-:W-:Y:S02]  /*10a0*/  SHF.R.U32.HI R9, RZ, 0x3, R8 ;  /* 0x00000003ff097819 */ /* 0x000fe40000011608 */
[--C-:B------:R-:W-:Y:S01]  /*10b0*/  LOP3.LUT R5, R8, 0x70, R16.reuse, 0xf8, !PT ;  /* 0x0000007008057812 */ /* 0x100fe200078ef810 */
[----:B------:R0:W-:Y:S01]  /*10c0*/  STL [R1+0x38], R0 ;  /* 0x0000380001007387 */ /* 0x0001e20000100800 */
[----:B------:R-:W-:Y:S02]  /*10d0*/  SHF.R.U32.HI R8, RZ, 0x3, R7 ;  /* 0x00000003ff087819 */ /* 0x000fe40000011607 */
[----:B------:R-:W-:Y:S02]  /*10e0*/  LOP3.LUT R7, R7, 0x70, R16, 0xf8, !PT ;  /* 0x0000007007077812 */ /* 0x000fe400078ef810 */
[----:B------:R-:W-:-:S02]  /*10f0*/  LOP3.LUT R3, R2, R3, R10, 0xf6, !PT ;  /* 0x0000000302037212 */ /* 0x000fc400078ef60a */
[----:B------:R-:W-:Y:S02]  /*1100*/  LOP3.LUT R5, R4, R5, R9, 0xf6, !PT ;  /* 0x0000000504057212 */ /* 0x000fe400078ef609 */
[----:B------:R-:W-:Y:S01]  /*1110*/  LOP3.LUT R7, R6, R7, R8, 0xf6, !PT ;  /* 0x0000000706077212 */ /* 0x000fe200078ef608 */
[C---:B0-----:R-:W-:Y:S01]  /*1120*/  IMAD.IADD R0, R22.reuse, 0x1, R0 ;  /* 0x0000000116007824 */ /* 0x041fe200078e0200 */
[C---:B------:R-:W-:Y:S01]  /*1130*/  IADD3 R2, R22.reuse, R5, RZ ;  /* 0x0000000516027210 */ /* 0x040fe20007ffe0ff */
[C---:B------:R-:W-:Y:S01]  /*1140*/  IMAD.IADD R3, R22.reuse, 0x1, R3 ;  /* 0x0000000116037824 */ /* 0x040fe200078e0203 */
[----:B------:R-:W-:Y:S02]  /*1150*/  SHF.R.S32.HI R17, RZ, 0x1f, R16 ;  /* 0x0000001fff117819 */ /* 0x000fe40000011410 */
[----:B------:R0:W-:Y:S04]  /*1160*/  STL [R1+0x34], R0 ;  /* 0x0000340001007387 */ /* 0x0001e80000100800 */
[----:B------:R1:W-:Y:S04]  /*1170*/  STL [R1+0x6c], R3 ;  /* 0x00006c0301007387 */ /* 0x0003e80000100800 */
[----:B------:R1:W-:Y:S01]  /*1180*/  STL [R1+0x68], R2 ;  /* 0x0000680201007387 */ /* 0x0003e20000100800 */
[----:B0-----:R-:W-:-:S05]  /*1190*/  IMAD.IADD R0, R22, 0x1, R7 ;  /* 0x0000000116007824 */ /* 0x001fca00078e0207 */
[----:B------:R1:W-:Y:S02]  /*11a0*/  STL [R1+0x64], R0 ;  /* 0x0000640001007387 */ /* 0x0003e40000100800 */
.L_x_524:
[----:B-12---:R-:W2:Y:S01]  /*11b0*/  LDL.LU R0, [R1+0xc] ;  /* 0x00000c0001007983 */ /* 0x006ea20000300800 */
[----:B----4-:R-:W2:Y:S01]  /*11c0*/  LDC.64 R2, c[0x0][0xc88] ;  /* 0x00032200ff027b82 */ /* 0x010ea20000000a00 */
[----:B------:R-:W-:Y:S05]  /*11d0*/  YIELD ;  /* 0x0000000000007946 */ /* 0x000fea0003800000 */
[----:B------:R-:W-:Y:S01]  /*11e0*/  ULDC.64 UR4, c[0x0][0xa28] ;  /* 0x00028a0000047ab9 */ /* 0x000fe20000000a00 */
[----:B------:R-:W-:Y:S01]  /*11f0*/  ULDC.64 UR8, c[0x0][0xa18] ;  /* 0x0002860000087ab9 */ /* 0x000fe20000000a00 */
[----:B------:R-:W-:Y:S01]  /*1200*/  ISETP.NE.U32.AND P1, PT, RZ, UR4, PT ;  /* 0x00000004ff007c0c */ /* 0x000fe2000bf25070 */
[----:B------:R-:W-:Y:S01]  /*1210*/  ULDC.64 UR6, c[0x0][0xa08] ;  /* 0x0002820000067ab9 */ /* 0x000fe20000000a00 */
[----:B--2---:R-:W-:-:S05]  /*1220*/  IMAD.WIDE R2, R0, 0x4, R2 ;  /* 0x0000000400027825 */ /* 0x004fca00078e0202 */
[----:B------:R0:W2:Y:S01]  /*1230*/  LDG.E R0, desc[UR42][R2.64] ;  /* 0x0000002a02007981 */ /* 0x0000a2000c1e1900 */
[----:B------:R-:W-:Y:S02]  /*1240*/  ISETP.NE.AND.EX P1, PT, RZ, UR5, PT, P1 ;  /* 0x00000005ff007c0c */ /* 0x000fe4000bf25310 */
[----:B------:R-:W-:Y:S02]  /*1250*/  ISETP.NE.U32.AND P0, PT, RZ, UR6, PT ;  /* 0x00000006ff007c0c */ /* 0x000fe4000bf05070 */
[----:B------:R-:W-:Y:S02]  /*1260*/  MOV R29, RZ ;  /* 0x000000ff001d7202 */ /* 0x000fe40000000f00 */
[----:B------:R-:W-:Y:S01]  /*1270*/  ISETP.NE.AND.EX P0, PT, RZ, UR7, PT, P0 ;  /* 0x00000007ff007c0c */ /* 0x000fe2000bf05300 */
[----:B0-----:R-:W-:Y:S01]  /*1280*/  IMAD.MOV.U32 R3, RZ, RZ, RZ ;  /* 0x000000ffff037224 */ /* 0x001fe200078e00ff */
[----:B--2---:R-:W-:Y:S01]  /*1290*/  SHF.R.S32.HI R6, RZ, 0x1f, R0 ;  /* 0x0000001fff067819 */ /* 0x004fe20000011400 */
[----:B------:R-:W-:-:S04]  /*12a0*/  IMAD.SHL.U32 R28, R0, 0x4, RZ ;  /* 0x00000004001c7824 */ /* 0x000fc800078e00ff */
[C---:B------:R-:W-:Y:S01]  /*12b0*/  @P1 LEA R4, P2, R0.reuse, UR4, 0x2 ;  /* 0x0000000400041c11 */ /* 0x040fe2000f8410ff */
[----:B------:R-:W-:Y:S01]  /*12c0*/  STL [R1+0x20], R0 ;  /* 0x0000200001007387 */ /* 0x000fe20000100800 */
[C-C-:B------:R-:W-:Y:S02]  /*12d0*/  SHF.L.U64.HI R30, R0.reuse, 0x2, R6.reuse ;  /* 0x00000002001e7819 */ /* 0x140fe40000010206 */
[----:B------:R-:W-:Y:S01]  /*12e0*/  @P1 LEA.HI.X R5, R0, UR5, R6, 0x2, P2 ;  /* 0x0000000500051c11 */ /* 0x000fe200090f1406 */
[----:B------:R0:W-:Y:S01]  /*12f0*/  STL [R1+0x44], R6 ;  /* 0x0000440601007387 */ /* 0x0001e20000100800 */
[----:B------:R-:W-:Y:S01]  /*1300*/  ISETP.NE.U32.AND P2, PT, RZ, UR8, PT ;  /* 0x00000008ff007c0c */ /* 0x000fe2000bf45070 */
[----:B------:R-:W-:Y:S01]  /*1310*/  ULDC UR4, c[0x0][0x288] ;  /* 0x0000a20000047ab9 */ /* 0x000fe20000000800 */
[----:B---3--:R-:W-:Y:S01]  /*1320*/  IADD3 R8, P3, R28, UR6, RZ ;  /* 0x000000061c087c10 */ /* 0x008fe2000ff7e0ff */
[----:B------:R1:W5:Y:S01]  /*1330*/  @P1 LDG.E R3, desc[UR42][R4.64] ;  /* 0x0000002a04031981 */ /* 0x000362000c1e1900 */
[----:B------:R-:W-:Y:S01]  /*1340*/  ISETP.NE.AND.EX P2, PT, RZ, UR9, PT, P2 ;  /* 0x00000009ff007c0c */ /* 0x000fe2000bf45320 */
[----:B------:R-:W-:Y:S01]  /*1350*/  IMAD.U32 R118, RZ, RZ, UR4 ;  /* 0x00000004ff767e24 */ /* 0x000fe2000f8e00ff */
[----:B------:R-:W-:Y:S01]  /*1360*/  IADD3.X R9, R30, UR7, RZ, P3, !PT ;  /* 0x000000071e097c10 */ /* 0x000fe20009ffe4ff */
[----:B------:R-:W-:-:S04]  /*1370*/  ULDC.64 UR4, c[0x0][0x418] ;  /* 0x0001060000047ab9 */ /* 0x000fc80000000a00 */
[----:B------:R1:W5:Y:S06]  /*1380*/  @P0 LDG.E R29, desc[UR42][R8.64] ;  /* 0x0000002a081d0981 */ /* 0x00036c000c1e1900 */
[----:B0-----:R-:W-:-:S04]  /*1390*/  @P2 IADD3 R6, P1, R28, UR8, RZ ;  /* 0x000000081c062c10 */ /* 0x001fc8000ff3e0ff */
[----:B------:R-:W-:-:S05]  /*13a0*/  @P2 IADD3.X R7, R30, UR9, RZ, P1, !PT ;  /* 0x000000091e072c10 */ /* 0x000fca0008ffe4ff */
[----:B------:R1:W5:Y:S01]  /*13b0*/  @P2 LDG.E R118, desc[UR42][R6.64] ;  /* 0x0000002a06762981 */ /* 0x000362000c1e1900 */
[----:B------:R-:W-:-:S03]  /*13c0*/  UISETP.NE.U32.AND UP0, UPT, UR4, URZ, UPT ;  /* 0x0000003f0400728c */ /* 0x000fc6000bf05070 */
[----:B------:R-:W-:Y:S01]  /*13d0*/  ULDC UR4, c[0x0][0x424] ;  /* 0x0001090000047ab9 */ /* 0x000fe20000000800 */
[----:B------:R-:W-:-:S03]  /*13e0*/  UISETP.NE.AND.EX UP0, UPT, UR5, URZ, UPT, UP0 ;  /* 0x0000003f0500728c */ /* 0x000fc6000bf05300 */
[----:B------:R-:W-:Y:S01]  /*13f0*/  ULDC UR5, c[0x0][0x2f0] ;  /* 0x0000bc0000057ab9 */ /* 0x000fe20000000800 */
[----:B------:R-:W-:-:S04]  /*1400*/  USEL UR4, UR4, 0x1, UP0 ;  /* 0x0000000104047887 */ /* 0x000fc80008000000 */
[----:B------:R-:W-:-:S03]  /*1410*/  UIMAD UR4, UR4, UR5, URZ ;  /* 0x00000005040472a4 */ /* 0x000fc6000f8e023f */
[----:B------:R-:W-:Y:S02]  /*1420*/  ULDC UR5, c[0x0][0x348] ;  /* 0x0000d20000057ab9 */ /* 0x000fe40000000800 */
[----:B------:R-:W-:Y:S01]  /*1430*/  IMAD.U32 R2, RZ, RZ, UR5 ;  /* 0x00000005ff027e24 */ /* 0x000fe2000f8e00ff */
[----:B------:R-:W-:Y:S01]  /*1440*/  MOV R26, UR4 ;  /* 0x00000004001a7c02 */ /* 0x000fe20008000f00 */
[----:B------:R-:W-:Y:S01]  /*1450*/  IMAD.MOV.U32 R27, RZ, RZ, R0 ;  /* 0x000000ffff1b7224 */ /* 0x000fe200078e0000 */
[----:B-1----:R-:W-:Y:S06]  /*1460*/  @P2 BRA `(.L_x_344) ;  /* 0x0000000000242947 */ /* 0x002fec0003800000 */
[----:B------:R-:W-:Y:S02]  /*1470*/  ULDC.64 UR4, c[0x0][0xa00] ;  /* 0x0002800000047ab9 */ /* 0x000fe40000000a00 */
[----:B------:R-:W-:-:S04]  /*1480*/  ISETP.NE.U32.AND P1, PT, RZ, UR4, PT ;  /* 0x00000004ff007c0c */ /* 0x000fc8000bf25070 */
[----:B------:R-:W-:-:S13]  /*1490*/  ISETP.NE.AND.EX P1, PT, RZ, UR5, PT, P1 ;  /* 0x00000005ff007c0c */ /* 0x000fda000bf25310 */
[----:B------:R-:W-:Y:S05]  /*14a0*/  @!P1 BRA `(.L_x_344) ;  /* 0x0000000000149947 */ /* 0x000fea0003800000 */
[----:B------:R-:W0:Y:S02]  /*14b0*/  LDC.64 R4, c[0x0][0xa00] ;  /* 0x00028000ff047b82 */ /* 0x000e240000000a00 */
[----:B0-----:R-:W-:-:S05]  /*14c0*/  IMAD.WIDE R4, R27, 0x4, R4 ;  /* 0x000000041b047825 */ /* 0x001fca00078e0204 */
[----:B-----5:R-:W2:Y:S04]  /*14d0*/  LDG.E R118, desc[UR42][R4.64] ;  /* 0x0000002a04767981 */ /* 0x020ea8000c1e1900 */
[----:B------:R-:W2:Y:S02]  /*14e0*/  LDG.E R7, desc[UR42][R4.64+0x4] ;  /* 0x0000042a04077981 */ /* 0x000ea4000c1e1900 */
[----:B--2---:R-:W-:-:S07]  /*14f0*/  IMAD.IADD R118, R7, 0x1, -R118 ;  /* 0x0000000107767824 */ /* 0x004fce00078e0a76 */
.L_x_344:
[----:B------:R-:W2:Y:S01]  /*1500*/  LDL R31, [R1+0x8] ;  /* 0x00000800011f7983 */ /* 0x000ea20000100800 */
[----:B------:R-:W-:Y:S02]  /*1510*/  ULDC.64 UR4, c[0x0][0xa20] ;  /* 0x0002880000047ab9 */ /* 0x000fe40000000a00 */
[----:B------:R-:W-:Y:S01]  /*1520*/  ISETP.NE.U32.AND P1, PT, RZ, UR4, PT ;  /* 0x00000004ff007c0c */ /* 0x000fe2000bf25070 */
[----:B------:R-:W3:Y:S03]  /*1530*/  LDL R0, [R1+0x4] ;  /* 0x0000040001007983 */ /* 0x000ee60000100800 */
[----:B------:R-:W-:Y:S01]  /*1540*/  ISETP.NE.AND.EX P1, PT, RZ, UR5, PT, P1 ;  /* 0x00000005ff007c0c */ /* 0x000fe2000bf25310 */
[----:B--2---:R0:W-:Y:S04]  /*1550*/  STL [R1+0x3c], R31 ;  /* 0x00003c1f01007387 */ /* 0x0041e80000100800 */
[----:B---3--:R0:W-:Y:S08]  /*1560*/  STL [R1+0x54], R0 ;  /* 0x0000540001007387 */ /* 0x0081f00000100800 */
[----:B------:R-:W-:Y:S05]  /*1570*/  @!P1 BRA `(.L_x_345) ;  /* 0x0000000000109947 */ /* 0x000fea0003800000 */
[----:B------:R-:W-:-:S04]  /*1580*/  IADD3 R4, P0, R28, UR4, RZ ;  /* 0x000000041c047c10 */ /* 0x000fc8000ff1e0ff */
[----:B------:R-:W-:-:S05]  /*1590*/  IADD3.X R5, R30, UR5, RZ, P0, !PT ;  /* 0x000000051e057c10 */ /* 0x000fca00087fe4ff */
[----:B------:R1:W5:Y:S01]  /*15a0*/  LDG.E R26, desc[UR42][R4.64] ;  /* 0x0000002a041a7981 */ /* 0x000362000c1e1900 */
[----:B------:R-:W-:Y:S05]  /*15b0*/  BRA `(.L_x_346) ;  /* 0x0000000000107947 */ /* 0x000fea0003800000 */
.L_x_345:
[----:B------:R-:W-:Y:S05]  /*15c0*/  @!P0 BRA `(.L_x_346) ;  /* 0x00000000000c8947 */ /* 0x000fea0003800000 */
[----:B------:R-:W2:Y:S04]  /*15d0*/  LDG.E R5, desc[UR42][R8.64] ;  /* 0x0000002a08057981 */ /* 0x000ea8000c1e1900 */
[----:B------:R-:W2:Y:S02]  /*15e0*/  LDG.E R26, desc[UR42][R8.64+0x4] ;  /* 0x0000042a081a7981 */ /* 0x000ea4000c1e1900 */
[----:B--2---:R-:W-:-:S07]  /*15f0*/  IMAD.IADD R26, R26, 0x1, -R5 ;  /* 0x000000011a1a7824 */ /* 0x004fce00078e0a05 */
.L_x_346:
[----:B------:R-:W-:Y:S02]  /*1600*/  ULDC.64 UR4, c[0x0][0xa10] ;  /* 0x0002840000047ab9 */ /* 0x000fe40000000a00 */
[----:B------:R-:W-:-:S04]  /*1610*/  ISETP.NE.U32.AND P0, PT, RZ, UR4, PT ;  /* 0x00000004ff007c0c */ /* 0x000fc8000bf05070 */
[----:B------:R-:W-:Y:S01]  /*1620*/  ISETP.NE.AND.EX P0, PT, RZ, UR5, PT, P0 ;  /* 0x00000005ff007c0c */ /* 0x000fe2000bf05300 */
[----:B------:R-:W-:-:S12]  /*1630*/  ULDC.64 UR4, c[0x0][0xa30] ;  /* 0x00028c0000047ab9 */ /* 0x000fd80000000a00 */
[----:B-1----:R-:W1:Y:S02]  /*1640*/  @P0 LDC.64 R4, c[0x0][0xa10] ;  /* 0x00028400ff040b82 */ /* 0x002e640000000a00 */
[----:B-1----:R-:W-:-:S05]  /*1650*/  @P0 IMAD.WIDE R4, R27, 0x4, R4 ;  /* 0x000000041b040825 */ /* 0x002fca00078e0204 */
[----:B0-----:R-:W2:Y:S04]  /*1660*/  @P0 LDG.E R0, desc[UR42][R4.64] ;  /* 0x0000002a04000981 */ /* 0x001ea8000c1e1900 */
[----:B------:R-:W2:Y:S01]  /*1670*/  @P0 LDG.E R9, desc[UR42][R4.64+0x4] ;  /* 0x0000042a04090981 */ /* 0x000ea2000c1e1900 */
[----:B-----5:R-:W-:Y:S01]  /*1680*/  IADD3 R11, -R3, R26, RZ ;  /* 0x0000001a030b7210 */ /* 0x020fe20007ffe1ff */
[----:B------:R-:W-:Y:S01]  /*1690*/  IMAD.MOV.U32 R112, RZ, RZ, R26 ;  /* 0x000000ffff707224 */ /* 0x000fe200078e001a */
[----:B------:R-:W-:Y:S02]  /*16a0*/  ISETP.NE.U32.AND P1, PT, RZ, UR4, PT ;  /* 0x00000004ff007c0c */ /* 0x000fe4000bf25070 */
[----:B------:R-:W-:Y:S02]  /*16b0*/  IADD3 R24, -R11, RZ, RZ ;  /* 0x000000ff0b187210 */ /* 0x000fe40007ffe1ff */
[----:B------:R-:W-:-:S02]  /*16c0*/  ISETP.NE.AND.EX P1, PT, RZ, UR5, PT, P1 ;  /* 0x00000005ff007c0c */ /* 0x000fc4000bf25310 */
[----:B------:R-:W-:-:S11]  /*16d0*/  VIMNMX R24, RZ, R24, !PT ;  /* 0x00000018ff187248 */ /* 0x000fd60007fe0100 */
[----:B------:R-:W-:-:S04]  /*16e0*/  @P1 IADD3 R6, P2, R28, UR4, RZ ;  /* 0x000000041c061c10 */ /* 0x000fc8000ff5e0ff */
[----:B------:R-:W-:-:S05]  /*16f0*/  @P1 IADD3.X R7, R30, UR5, RZ, P2, !PT ;  /* 0x000000051e071c10 */ /* 0x000fca00097fe4ff */
[----:B------:R0:W5:Y:S01]  /*1700*/  @P1 LDG.E R112, desc[UR42][R6.64] ;  /* 0x0000002a06701981 */ /* 0x000162000c1e1900 */
[----:B--2---:R-:W-:-:S04]  /*1710*/  @P0 IMAD.IADD R2, R9, 0x1, -R0 ;  /* 0x0000000109020824 */ /* 0x004fc800078e0a00 */
[----:B------:R-:W-:-:S04]  /*1720*/  IMAD.IADD R119, R11, 0x1, R2 ;  /* 0x000000010b777824 */ /* 0x000fc800078e0202 */
[----:B------:R-:W-:-:S05]  /*1730*/  VIADD R0, R119, 0x7f ;  /* 0x0000007f77007836 */ /* 0x000fca0000000000 */
[----:B------:R-:W-:-:S04]  /*1740*/  SHF.R.S32.HI R3, RZ, 0x1f, R0 ;  /* 0x0000001fff037819 */ /* 0x000fc80000011400 */
[----:B------:R-:W-:-:S04]  /*1750*/  LEA.HI R3, R3, R0, RZ, 0x7 ;  /* 0x0000000003037211 */ /* 0x000fc800078f38ff */
[----:B------:R-:W-:Y:S02]  /*1760*/  LOP3.LUT R5, R3, 0xffffff80, RZ, 0xc0, !PT ;  /* 0xffffff8003057812 */ /* 0x000fe400078ec0ff */
[----:B------:R-:W-:Y:S02]  /*1770*/  SHF.R.S32.HI R153, RZ, 0x7, R3 ;  /* 0x00000007ff997819 */ /* 0x000fe40000011403 */
[----:B------:R-:W-:-:S04]  /*1780*/  VIADDMNMX R5, R5, -R11, R2, PT ;  /* 0x8000000b05057246 */ /* 0x000fc80003800102 */
[----:B------:R-:W-:Y:S02]  /*1790*/  ISETP.GT.AND P0, PT, R5, R24, PT ;  /* 0x000000180500720c */ /* 0x000fe40003f04270 */
[----:B------:R-:W-:-:S05]  /*17a0*/  SHF.R.U32.HI R24, RZ, 0x7, R24 ;  /* 0x00000007ff187819 */ /* 0x000fca0000011618 */
[----:B------:R-:W-:-:S06]  /*17b0*/  IMAD.MOV.U32 R25, RZ, RZ, R24 ;  /* 0x000000ffff197224 */ /* 0x000fcc00078e0018 */
[----:B------:R-:W-:-:S05]  /*17c0*/  @P0 VIADD R0, R5, 0x7f ;  /* 0x0000007f05000836 */ /* 0x000fca0000000000 */
[----:B------:R-:W-:-:S04]  /*17d0*/  @P0 SHF.R.S32.HI R5, RZ, 0x1f, R0 ;  /* 0x0000001fff050819 */ /* 0x000fc80000011400 */
[----:B------:R-:W-:-:S04]  /*17e0*/  @P0 LEA.HI R5, R5, R0, RZ, 0x7 ;  /* 0x0000000005050211 */ /* 0x000fc800078f38ff */
[----:B------:R-:W-:Y:S02]  /*17f0*/  @P0 SHF.R.S32.HI R25, RZ, 0x7, R5 ;  /* 0x00000007ff190819 */ /* 0x000fe40000011405 */
[----:B------:R-:W-:Y:S02]  /*1800*/  PLOP3.LUT P0, PT, PT, PT, PT, 0x80, 0x0 ;  /* 0x000000000000781c */ /* 0x000fe40003f0f070 */
[----:B------:R-:W-:-:S13]  /*1810*/  ISETP.GT.AND P1, PT, R25, R24, PT ;  /* 0x000000181900720c */ /* 0x000fda0003f24270 */
[----:B0-----:R-:W-:Y:S05]  /*1820*/  @!P1 BRA `(.L_x_347) ;  /* 0x000000ac00389947 */ /* 0x001fea0003800000 */
[----:B------:R-:W-:Y:S01]  /*1830*/  VIADD R0, R22, 0x28400 ;  /* 0x0002840016007836 */ /* 0x000fe20000000000 */
[----:B------:R-:W-:Y:S04]  /*1840*/  BSSY B6, `(.L_x_348) ;  /* 0x0000013000067945 */ /* 0x000fe80003800000 */
[----:B------:R-:W-:-:S13]  /*1850*/  LOP3.LUT P0, RZ, R0, 0x3ff, RZ, 0xc0, !PT ;  /* 0x000003ff00ff7812 */ /* 0x000fda000780c0ff */
[----:B------:R-:W-:Y:S05]  /*1860*/  @!P0 BRA `(.L_x_349) ;  /* 0x0000000000408947 */ /* 0x000fea0003800000 */
[----:B------:R-:W-:Y:S01]  /*1870*/  MOV R0, 0x0 ;  /* 0x0000000000007802 */ /* 0x000fe20000000f00 */
[----:B------:R-:W-:Y:S01]  /*1880*/  ULDC.64 UR4, c[0x4][0x1c8] ;  /* 0x0100720000047ab9 */ /* 0x000fe20000000a00 */
[----:B------:R-:W-:Y:S01]  /*1890*/  ULDC.64 UR6, c[0x4][0x130] ;  /* 0x01004c0000067ab9 */ /* 0x000fe20000000a00 */
[----:B------:R-:W-:Y:S01]  /*18a0*/  MOV R4, UR4 ;  /* 0x0000000400047c02 */ /* 0x000fe20008000f00 */
[----:B------:R0:W1:Y:S01]  /*18b0*/  LDC.64 R14, c[0x4][R0] ;  /* 0x01000000000e7b82 */ /* 0x0000620000000a00 */
[----:B------:R-:W-:Y:S01]  /*18c0*/  IMAD.U32 R5, RZ, RZ, UR5 ;  /* 0x00000005ff057e24 */ /* 0x000fe2000f8e00ff */
[----:B------:R-:W-:Y:S01]  /*18d0*/  ULDC.64 UR4, c[0x4][0x1d0] ;  /* 0x0100740000047ab9 */ /* 0x000fe20000000a00 */
[----:B------:R-:W-:Y:S01]  /*18e0*/  MOV R10, UR6 ;  /* 0x00000006000a7c02 */ /* 0x000fe20008000f00 */
[----:B------:R-:W-:Y:S01]  /*18f0*/  IMAD.U32 R6, RZ, RZ, UR4 ;  /* 0x00000004ff067e24 */ /* 0x000fe2000f8e00ff */
[----:B------:R-:W-:Y:S01]  /*1900*/  MOV R13, RZ ;  /* 0x000000ff000d7202 */ /* 0x000fe20000000f00 */
[----:B------:R-:W-:-:S02]  /*1910*/  IMAD.U32 R7, RZ, RZ, UR5 ;  /* 0x00000005ff077e24 */ /* 0x000fc4000f8e00ff */
[----:B------:R-:W-:Y:S02]  /*1920*/  IMAD.U32 R11, RZ, RZ, UR7 ;  /* 0x00000007ff0b7e24 */ /* 0x000fe4000f8e00ff */
[----:B------:R-:W-:Y:S02]  /*1930*/  IMAD.MOV.U32 R8, RZ, RZ, 0x70 ;  /* 0x00000070ff087424 */ /* 0x000fe400078e00ff */
[----:B0-----:R-:W-:-:S07]  /*1940*/  IMAD.MOV.U32 R12, RZ, RZ, 0x1 ;  /* 0x00000001ff0c7424 */ /* 0x001fce00078e00ff */
[----:B------:R-:W-:-:S07]  /*1950*/  LEPC R20, `(.L_x_349) ;  /* 0x000000001014794e */ /* 0x000fce0000000000 */
[----:B-1---5:R-:W-:Y:S05]  /*1960*/  CALL.ABS.NOINC R14 ;  /* 0x000000000e007343 */ /* 0x022fea0003c00000 */
.L_x_349:
[----:B------:R-:W-:Y:S05]  /*1970*/  BSYNC B6 ;  /* 0x0000000000067941 */ /* 0x000fea0003800000 */
.L_x_348:
[----:B------:R-:W-:Y:S01]  /*1980*/  VIADD R0, R22, 0x10400 ;  /* 0x0001040016007836 */ /* 0x000fe20000000000 */
[----:B------:R-:W-:Y:S04]  /*1990*/  BSSY B6, `(.L_x_350) ;  /* 0x0000013000067945 */ /* 0x000fe80003800000 */
[----:B------:R-:W-:-:S13]  /*19a0*/  LOP3.LUT P0, RZ, R0, 0x3ff, RZ, 0xc0, !PT ;  /* 0x000003ff00ff7812 */ /* 0x000fda000780c0ff */
[----:B------:R-:W-:Y:S05]  /*19b0*/  @!P0 BRA `(.L_x_351) ;  /* 0x0000000000408947 */ /* 0x000fea0003800000 */
[----:B------:R-:W-:Y:S01]  /*19c0*/  MOV R0, 0x0 ;  /* 0x0000000000007802 */ /* 0x000fe20000000f00 */
[----:B------:R-:W-:Y:S01]  /*19d0*/  ULDC.64 UR4, c[0x4][0x1c8] ;  /* 0x0100720000047ab9 */ /* 0x000fe20000000a00 */
[----:B------:R-:W-:Y:S01]  /*19e0*/  ULDC.64 UR6, c[0x4][0x130] ;  /* 0x01004c0000067ab9 */ /* 0x000fe20000000a00 */
[----:B------:R-:W-:Y:S01]  /*19f0*/  IMAD.U32 R4, RZ, RZ, UR4 ;  /* 0x00000004ff047e24 */ /* 0x000fe2000f8e00ff */
[----:B------:R0:W1:Y:S01]  /*1a00*/  LDC.64 R14, c[0x4][R0] ;  /* 0x01000000000e7b82 */ /* 0x0000620000000a00 */
[----:B------:R-:W-:Y:S01]  /*1a10*/  IMAD.U32 R5, RZ, RZ, UR5 ;  /* 0x00000005ff057e24 */ /* 0x000fe2000f8e00ff */
[----:B------:R-:W-:Y:S01]  /*1a20*/  ULDC.64 UR4, c[0x4][0x1d0] ;  /* 0x0100740000047ab9 */ /* 0x000fe20000000a00 */
[----:B------:R-:W-:Y:S01]  /*1a30*/  IMAD.U32 R10, RZ, RZ, UR6 ;  /* 0x00000006ff0a7e24 */ /* 0x000fe2000f8e00ff */
[----:B------:R-:W-:Y:S01]  /*1a40*/  MOV R6, UR4 ;  /* 0x0000000400067c02 */ /* 0x000fe20008000f00 */
[----:B------:R-:W-:Y:S01]  /*1a50*/  IMAD.U32 R7, RZ, RZ, UR5 ;  /* 0x00000005ff077e24 */ /* 0x000fe2000f8e00ff */
[----:B------:R-:W-:Y:S01]  /*1a60*/  MOV R8, 0x70 ;  /* 0x0000007000087802 */ /* 0x000fe20000000f00 */
[----:B------:R-:W-:-:S02]  /*1a70*/  IMAD.U32 R11, RZ, RZ, UR7 ;  /* 0x00000007ff0b7e24 */ /* 0x000fc4000f8e00ff */
[----:B------:R-:W-:Y:S02]  /*1a80*/  IMAD.MOV.U32 R12, RZ, RZ, 0x1 ;  /* 0x00000001ff0c7424 */ /* 0x000fe400078e00ff */
[----:B0-----:R-:W-:-:S07]  /*1a90*/  IMAD.MOV.U32 R13, RZ, RZ, RZ ;  /* 0x000000ffff0d7224 */ /* 0x001fce00078e00ff */
[----:B------:R-:W-:-:S07]  /*1aa0*/  LEPC R20, `(.L_x_351) ;  /* 0x000000001014794e */ /* 0x000fce0000000000 */
[----:B-1---5:R-:W-:Y:S05]  /*1ab0*/  CALL.ABS.NOINC R14 ;  /* 0x000000000e007343 */ /* 0x022fea0003c00000 */
.L_x_351:
[----:B------:R-:W-:Y:S05]  /*1ac0*/  BSYNC B6 ;  /* 0x0000000000067941 */ /* 0x000fea0003800000 */
.L_x_350:
[----:B------:R-:W-:Y:S01]  /*1ad0*/  ULDC.64 UR4, c[0x0][0x9f8] ;  /* 0x00027e0000047ab9 */ /* 0x000fe20000000a00 */
[----:B------:R-:W0:Y:S01]  /*1ae0*/  S2R R20, SR_TID.X ;  /* 0x0000000000147919 */ /* 0x000e220000002100 */
[----:B------:R-:W-:Y:S01]  /*1af0*/  ISETP.NE.U32.AND P0, PT, RZ, UR4, PT ;  /* 0x00000004ff007c0c */ /* 0x000fe2000bf05070 */
[----:B------:R-:W1:Y:S01]  /*1b00*/  LDC.64 R102, c[0x0][0x300] ;  /* 0x0000c000ff667b82 */ /* 0x000e620000000a00 */
[----:B------:R-:W-:Y:S01]  /*1b10*/  IMAD.IADD R46, R29, 0x1, R26 ;  /* 0x000000011d2e7824 */ /* 0x000fe200078e021a */
[----:B------:R-:W2:Y:S01]  /*1b20*/  LDL R21, [R1+0x2c] ;  /* 0x00002c0001157983 */ /* 0x000ea20000100800 */
[----:B------:R-:W-:Y:S01]  /*1b30*/  ISETP.NE.AND.EX P0, PT, RZ, UR5, PT, P0 ;  /* 0x00000005ff007c0c */ /* 0x000fe2000bf05300 */
[----:B------:R-:W-:Y:S02]  /*1b40*/  ULDC.64 UR6, c[0x0][0xa08] ;  /* 0x0002820000067ab9 */ /* 0x000fe40000000a00 */
[----:B------:R-:W3:Y:S01]  /*1b50*/  LDL R15, [R1+0x24] ;  /* 0x00002400010f7983 */ /* 0x000ee20000100800 */
[----:B------:R-:W-:Y:S01]  /*1b60*/  SHF.R.S32.HI R8, RZ, 0x1f, R31 ;  /* 0x0000001fff087819 */ /* 0x000fe2000001141f */
[----:B------:R-:W4:Y:S08]  /*1b70*/  LDC R111, c[0x0][0x3f4] ;  /* 0x0000fd00ff6f7b82 */ /* 0x000f300000000800 */
[----:B------:R-:W-:Y:S01]  /*1b80*/  @P0 IADD3 R4, P1, R28, UR4, RZ ;  /* 0x000000041c040c10 */ /* 0x000fe2000ff3e0ff */
[----:B------:R-:W4:Y:S03]  /*1b90*/  LDC.64 R32, c[0x0][0x3f8] ;  /* 0x0000fe00ff207b82 */ /* 0x000f260000000a00 */
[----:B------:R-:W-:Y:S01]  /*1ba0*/  @P0 IADD3.X R5, R30, UR5, RZ, P1, !PT ;  /* 0x000000051e050c10 */ /* 0x000fe20008ffe4ff */
[----:B------:R-:W-:-:S04]  /*1bb0*/  ULDC.64 UR4, c[0x0][0x308] ;  /* 0x0000c20000047ab9 */ /* 0x000fc80000000a00 */
[----:B------:R0:W2:Y:S01]  /*1bc0*/  @P0 LDG.E R27, desc[UR42][R4.64] ;  /* 0x0000002a041b0981 */ /* 0x0000a2000c1e1900 */
[----:B------:R-:W-:Y:S01]  /*1bd0*/  SHF.R.S32.HI R35, RZ, 0x1f, R46 ;  /* 0x0000001fff237819 */ /* 0x000fe2000001142e */
[CC--:B-1----:R-:W-:Y:S01]  /*1be0*/  IMAD.WIDE.U32 R6, R46.reuse, R102.reuse, RZ ;  /* 0x000000662e067225 */ /* 0x0c2fe200078e00ff */
[----:B------:R-:W-:Y:S02]  /*1bf0*/  ISETP.NE.U32.AND P0, PT, RZ, UR6, PT ;  /* 0x00000006ff007c0c */ /* 0x000fe4000bf05070 */
[----:B0-----:R-:W-:Y:S01]  /*1c00*/  SHF.R.U32.HI R36, RZ, 0x7, R20 ;  /* 0x00000007ff247819 */ /* 0x001fe20000011614 */
[----:B------:R-:W-:Y:S01]  /*1c10*/  IMAD R0, R35, R102, RZ ;  /* 0x0000006623007224 */ /* 0x000fe200078e02ff */
[----:B------:R-:W3:Y:S01]  /*1c20*/  LDL R20, [R1+0x28] ;  /* 0x0000280001147983 */ /* 0x000ee20000100800 */
[----:B------:R-:W-:Y:S02]  /*1c30*/  ISETP.NE.AND.EX P0, PT, RZ, UR7, PT, P0 ;  /* 0x00000007ff007c0c */ /* 0x000fe4000bf05300 */
[----:B------:R-:W-:Y:S01]  /*1c40*/  IMAD R3, R46, R103, R0 ;  /* 0x000000672e037224 */ /* 0x000fe200078e0200 */
[----:B------:R-:W-:Y:S01]  /*1c50*/  ISETP.NE.AND P6, PT, R36, 0x1, PT ;  /* 0x000000012400780c */ /* 0x000fe20003fc5270 */
[----:B------:R-:W-:-:S03]  /*1c60*/  IMAD R0, R8, UR4, RZ ;  /* 0x0000000408007c24 */ /* 0x000fc6000f8e02ff */
[----:B------:R-:W-:Y:S01]  /*1c70*/  IADD3 R7, R7, R3, RZ ;  /* 0x0000000307077210 */ /* 0x000fe20007ffe0ff */
[C---:B------:R-:W-:Y:S02]  /*1c80*/  IMAD R3, R31.reuse, UR5, R0 ;  /* 0x000000051f037c24 */ /* 0x040fe4000f8e0200 */
[----:B------:R-:W-:Y:S01]  /*1c90*/  IMAD.WIDE.U32 R4, R31, UR4, R6 ;  /* 0x000000041f047c25 */ /* 0x000fe2000f8e0006 */
[----:B------:R-:W-:Y:S02]  /*1ca0*/  ULDC.64 UR4, c[0x0][0x310] ;  /* 0x0000c40000047ab9 */ /* 0x000fe40000000a00 */
[----:B------:R-:W0:Y:S01]  /*1cb0*/  LDC.64 R6, c[0x0][0x408] ;  /* 0x00010200ff067b82 */ /* 0x000e220000000a00 */
[----:B------:R-:W-:Y:S01]  /*1cc0*/  IMAD.IADD R5, R5, 0x1, R3 ;  /* 0x0000000105057824 */ /* 0x000fe200078e0203 */
[----:B----4-:R-:W-:Y:S02]  /*1cd0*/  ISETP.GE.AND P2, PT, R16, R111, PT ;  /* 0x0000006f1000720c */ /* 0x010fe40003f46270 */
[----:B------:R-:W-:Y:S01]  /*1ce0*/  SHF.R.S32.HI R19, RZ, 0x1f, R18 ;  /* 0x0000001fff137819 */ /* 0x000fe20000011412 */
[----:B------:R-:W-:-:S05]  /*1cf0*/  IMAD.SHL.U32 R28, R23, 0x80, RZ ;  /* 0x00000080171c7824 */ /* 0x000fca00078e00ff */
[----:B------:R-:W-:Y:S02]  /*1d00*/  LOP3.LUT R28, R28, 0x380, RZ, 0xc0, !PT ;  /* 0x000003801c1c7812 */ /* 0x000fe400078ec0ff */
[----:B------:R-:W-:Y:S01]  /*1d10*/  SHF.R.S32.HI R34, RZ, 0x1f, R23 ;  /* 0x0000001fff227819 */ /* 0x000fe20000011417 */
[C---:B------:R-:W-:Y:S02]  /*1d20*/  VIADD R26, R23.reuse, 0x40 ;  /* 0x00000040171a7836 */ /* 0x040fe40000000000 */
[----:B------:R-:W-:-:S04]  /*1d30*/  IMAD.WIDE.U32 R10, R23, R32, R16 ;  /* 0x00000020170a7225 */ /* 0x000fc800078e0010 */
[----:B0-----:R-:W-:Y:S02]  /*1d40*/  IMAD R12, R34, R6, RZ ;  /* 0x00000006220c7224 */ /* 0x001fe400078e02ff */
[----:B------:R-:W-:Y:S02]  /*1d50*/  IMAD.SHL.U32 R26, R26, 0x80, RZ ;  /* 0x000000801a1a7824 */ /* 0x000fe400078e00ff */
[----:B------:R-:W-:-:S03]  /*1d60*/  IMAD R89, R23, R7, R12 ;  /* 0x0000000717597224 */ /* 0x000fc600078e020c */
[----:B------:R-:W-:Y:S01]  /*1d70*/  LOP3.LUT R26, R26, 0x380, RZ, 0xc0, !PT ;  /* 0x000003801a1a7812 */ /* 0x000fe200078ec0ff */
[----:B------:R-:W-:-:S04]  /*1d80*/  VIADD R29, R23, 0x20 ;  /* 0x00000020171d7836 */ /* 0x000fc80000000000 */
[----:B------:R-:W-:-:S05]  /*1d90*/  IMAD.SHL.U32 R29, R29, 0x80, RZ ;  /* 0x000000801d1d7824 */ /* 0x000fca00078e00ff */
[----:B------:R-:W-:-:S04]  /*1da0*/  LOP3.LUT R29, R29, 0x380, RZ, 0xc0, !PT ;  /* 0x000003801d1d7812 */ /* 0x000fc800078ec0ff */
[----:B------:R-:W-:Y:S01]  /*1db0*/  SHF.R.U32.HI R29, RZ, 0x3, R29 ;  /* 0x00000003ff1d7819 */ /* 0x000fe2000001161d */
[C---:B------:R-:W-:Y:S01]  /*1dc0*/  IMAD.SHL.U32 R92, R102.reuse, 0x20, RZ ;  /* 0x00000020665c7824 */ /* 0x040fe200078e00ff */
[----:B------:R-:W-:Y:S01]  /*1dd0*/  SHF.L.U64.HI R93, R102, 0x5, R103 ;  /* 0x00000005665d7819 */ /* 0x000fe20000010267 */
[C---:B------:R-:W-:Y:S02]  /*1de0*/  VIADD R30, R23.reuse, 0x20 ;  /* 0x00000020171e7836 */ /* 0x040fe40000000000 */
[C---:B------:R-:W-:Y:S02]  /*1df0*/  VIADD R38, R23.reuse, 0x40 ;  /* 0x0000004017267836 */ /* 0x040fe40000000000 */
[----:B------:R-:W-:-:S04]  /*1e00*/  IMAD.WIDE.U32 R130, R23, R102, R92 ;  /* 0x0000006617827225 */ /* 0x000fc800078e005c */
[C---:B------:R-:W-:Y:S01]  /*1e10*/  IMAD.WIDE.U32 R44, R23.reuse, R102, R16 ;  /* 0x00000066172c7225 */ /* 0x040fe200078e0010 */
[----:B------:R-:W-:Y:S02]  /*1e20*/  SHF.R.S32.HI R117, RZ, 0x1f, R30 ;  /* 0x0000001fff757819 */ /* 0x000fe4000001141e */
[----:B------:R-:W-:Y:S02]  /*1e30*/  SHF.R.S32.HI R116, RZ, 0x1f, R38 ;  /* 0x0000001fff747819 */ /* 0x000fe40000011426 */
[----:B------:R-:W-:-:S04]  /*1e40*/  IADD3 R30, R23, 0x60, RZ ;  /* 0x00000060171e7810 */ /* 0x000fc80007ffe0ff */
[----:B------:R-:W-:Y:S01]  /*1e50*/  SHF.R.S32.HI R115, RZ, 0x1f, R30 ;  /* 0x0000001fff737819 */ /* 0x000fe2000001141e */
[----:B------:R-:W-:Y:S02]  /*1e60*/  VIADD R125, R36, 0x8 ;  /* 0x00000008247d7836 */ /* 0x000fe40000000000 */
[----:B------:R-:W-:Y:S01]  /*1e70*/  IMAD.SHL.U32 R128, R102, 0x80, RZ ;  /* 0x0000008066807824 */ /* 0x000fe200078e00ff */
[----:B--2---:R-:W-:Y:S02]  /*1e80*/  SHF.R.S32.HI R0, RZ, 0x1f, R27 ;  /* 0x0000001fff007819 */ /* 0x004fe4000001141b */
[----:B------:R-:W-:Y:S02]  /*1e90*/  SEL R99, R27, RZ, !P0 ;  /* 0x000000ff1b637207 */ /* 0x000fe40004000000 */
[----:B------:R-:W-:-:S03]  /*1ea0*/  SEL R9, R0, RZ, !P0 ;  /* 0x000000ff00097207 */ /* 0x000fc60004000000 */
[----:B------:R-:W-:-:S04]  /*1eb0*/  IMAD.WIDE.U32 R100, R99, UR4, R4 ;  /* 0x0000000463647c25 */ /* 0x000fc8000f8e0004 */
[----:B------:R-:W-:-:S04]  /*1ec0*/  IMAD R0, R9, UR4, RZ ;  /* 0x0000000409007c24 */ /* 0x000fc8000f8e02ff */
[----:B------:R-:W-:Y:S01]  /*1ed0*/  IMAD R41, R99, UR5, R0 ;  /* 0x0000000563297c24 */ /* 0x000fe2000f8e0200 */
[----:B------:R-:W-:Y:S05]  /*1ee0*/  @!P6 WARPSYNC.ALL ;  /* 0x000000000000e948 */ /* 0x000fea0003800000 */
[----:B------:R-:W-:Y:S02]  /*1ef0*/  ULDC.64 UR4, c[0x0][0x330] ;  /* 0x0000cc0000047ab9 */ /* 0x000fe40000000a00 */
[----:B------:R-:W-:Y:S02]  /*1f00*/  IMAD R0, R8, UR4, RZ ;  /* 0x0000000408007c24 */ /* 0x000fe4000f8e02ff */
[----:B------:R-:W-:-:S04]  /*1f10*/  IMAD.WIDE.U32 R4, R31, UR4, R16 ;  /* 0x000000041f047c25 */ /* 0x000fc8000f8e0010 */
[----:B------:R-:W-:Y:S01]  /*1f20*/  IMAD R3, R31, UR5, R0 ;  /* 0x000000051f037c24 */ /* 0x000fe2000f8e0200 */
[----:B------:R-:W-:-:S03]  /*1f30*/  ULDC.64 UR4, c[0x0][0x338] ;  /* 0x0000ce0000047ab9 */ /* 0x000fc60000000a00 */
[----:B------:R-:W-:Y:S02]  /*1f40*/  IMAD.IADD R5, R5, 0x1, R3 ;  /* 0x0000000105057824 */ /* 0x000fe400078e0203 */
[----:B------:R-:W-:-:S04]  /*1f50*/  IMAD R3, R9, UR4, RZ ;  /* 0x0000000409037c24 */ /* 0x000fc8000f8e02ff */
[----:B------:R-:W-:Y:S01]  /*1f60*/  IMAD R51, R99, UR5, R3 ;  /* 0x0000000563337c24 */ /* 0x000fe2000f8e0203 */
[----:B------:R-:W-:-:S05]  /*1f70*/  SEL R3, R111, RZ, P2 ;  /* 0x000000ff6f037207 */ /* 0x000fca0001000000 */
[----:B------:R-:W-:Y:S02]  /*1f80*/  IMAD.IADD R3, R16, 0x1, R3 ;  /* 0x0000000110037824 */ /* 0x000fe400078e0203 */
[----:B------:R-:W-:-:S03]  /*1f90*/  IMAD.WIDE.U32 R8, R23, R6, R18 ;  /* 0x0000000617087225 */ /* 0x000fc600078e0012 */
[----:B------:R-:W-:Y:S02]  /*1fa0*/  SHF.R.S32.HI R14, RZ, 0x1f, R3 ;  /* 0x0000001fff0e7819 */ /* 0x000fe40000011403 */
[----:B------:R-:W-:Y:S02]  /*1fb0*/  MOV R90, R8 ;  /* 0x00000008005a7202 */ /* 0x000fe40000000f00 */
[CC--:B------:R-:W-:Y:S02]  /*1fc0*/  LEA.HI R104, R14.reuse, R3.reuse, RZ, 0x4 ;  /* 0x000000030e687211 */ /* 0x0c0fe400078f20ff */
[----:B------:R-:W-:Y:S02]  /*1fd0*/  LEA.HI R8, R14, R3, RZ, 0x7 ;  /* 0x000000030e087211 */ /* 0x000fe400078f38ff */
[----:B------:R-:W-:Y:S02]  /*1fe0*/  LOP3.LUT R3, R28, 0x70, R104, 0xf8, !PT ;  /* 0x000000701c037812 */ /* 0x000fe400078ef868 */
[----:B------:R-:W0:Y:S01]  /*1ff0*/  S2R R28, SR_TID.X ;  /* 0x00000000001c7919 */ /* 0x000e220000002100 */
[----:B------:R-:W-:Y:S01]  /*2000*/  IADD3 R27, R23, 0x20, RZ ;  /* 0x00000020171b7810 */ /* 0x000fe20007ffe0ff */
[----:B------:R-:W-:-:S04]  /*2010*/  IMAD R0, R34, R32, RZ ;  /* 0x0000002022007224 */ /* 0x000fc800078e02ff */
[----:B------:R-:W-:Y:S02]  /*2020*/  IMAD.SHL.U32 R27, R27, 0x80, RZ ;  /* 0x000000801b1b7824 */ /* 0x000fe400078e00ff */
[----:B------:R-:W-:-:S04]  /*2030*/  IMAD.WIDE.U32 R98, R99, UR4, R4 ;  /* 0x0000000463627c25 */ /* 0x000fc8000f8e0004 */
[----:B------:R-:W-:Y:S02]  /*2040*/  IMAD.IADD R91, R9, 0x1, R89 ;  /* 0x00000001095b7824 */ /* 0x000fe400078e0259 */
[----:B------:R-:W-:Y:S01]  /*2050*/  IMAD R13, R23, R33, R0 ;  /* 0x00000021170d7224 */ /* 0x000fe200078e0200 */
[----:B------:R-:W-:Y:S01]  /*2060*/  LOP3.LUT R27, R27, 0x380, RZ, 0xc0, !PT ;  /* 0x000003801b1b7812 */ /* 0x000fe200078ec0ff */
[----:B------:R-:W-:Y:S01]  /*2070*/  IMAD.WIDE.U32 R4, R23, R32, R18 ;  /* 0x0000002017047225 */ /* 0x000fe200078e0012 */
[----:B-----5:R-:W-:Y:S01]  /*2080*/  SHF.R.S32.HI R31, RZ, 0x1f, R112 ;  /* 0x0000001fff1f7819 */ /* 0x020fe20000011470 */
[----:B------:R-:W-:Y:S01]  /*2090*/  ULDC UR4, c[0x0][0x2f4] ;  /* 0x0000bd0000047ab9 */ /* 0x000fe20000000800 */
[----:B------:R-:W-:Y:S01]  /*20a0*/  IADD3 R11, R13, R11, RZ ;  /* 0x0000000b0d0b7210 */ /* 0x000fe20007ffe0ff */
[----:B------:R-:W-:Y:S01]  /*20b0*/  IMAD.IADD R5, R5, 0x1, R13 ;  /* 0x0000000105057824 */ /* 0x000fe200078e020d */
[----:B------:R-:W-:Y:S01]  /*20c0*/  LOP3.LUT R9, R27, 0x70, R104, 0xf8, !PT ;  /* 0x000000701b097812 */ /* 0x000fe200078ef868 */
[----:B------:R-:W-:-:S04]  /*20d0*/  IMAD.WIDE.U32 R12, R23, R6, R16 ;  /* 0x00000006170c7225 */ /* 0x000fc800078e0010 */
[----:B------:R-:W-:Y:S02]  /*20e0*/  VIADD R27, R23, 0x60 ;  /* 0x00000060171b7836 */ /* 0x000fe40000000000 */
[----:B------:R-:W-:Y:S01]  /*20f0*/  IMAD.MOV.U32 R88, RZ, RZ, R12 ;  /* 0x000000ffff587224 */ /* 0x000fe200078e000c */
[----:B------:R-:W-:Y:S01]  /*2100*/  LOP3.LUT R12, R26, 0x70, R104, 0xf8, !PT ;  /* 0x000000701a0c7812 */ /* 0x000fe200078ef868 */
[----:B------:R-:W-:Y:S01]  /*2110*/  IMAD.SHL.U32 R27, R27, 0x80, RZ ;  /* 0x000000801b1b7824 */ /* 0x000fe200078e00ff */
[----:B------:R-:W-:Y:S01]  /*2120*/  SHF.L.U32 R26, R23, 0x7, RZ ;  /* 0x00000007171a7819 */ /* 0x000fe200000006ff */
[----:B------:R-:W-:-:S03]  /*2130*/  IMAD.IADD R89, R89, 0x1, R13 ;  /* 0x0000000159597824 */ /* 0x000fc600078e020d */
[----:B------:R-:W-:Y:S02]  /*2140*/  LOP3.LUT R27, R27, 0x380, RZ, 0xc0, !PT ;  /* 0x000003801b1b7812 */ /* 0x000fe400078ec0ff */
[----:B------:R-:W-:Y:S01]  /*2150*/  LOP3.LUT R26, R26, 0x380, RZ, 0xc0, !PT ;  /* 0x000003801a1a7812 */ /* 0x000fe200078ec0ff */
[----:B0-----:R-:W-:Y:S01]  /*2160*/  VIADD R37, R28, 0xffffff80 ;  /* 0xffffff801c257836 */ /* 0x001fe20000000000 */
[----:B------:R-:W-:Y:S01]  /*2170*/  LOP3.LUT R13, R27, 0x70, R104, 0xf8, !PT ;  /* 0x000000701b0d7812 */ /* 0x000fe200078ef868 */
[C---:B------:R-:W-:Y:S01]  /*2180*/  VIADD R28, R23.reuse, 0x60 ;  /* 0x00000060171c7836 */ /* 0x040fe20000000000 */
[----:B------:R-:W-:Y:S01]  /*2190*/  SHF.R.U32.HI R26, RZ, 0x3, R26 ;  /* 0x00000003ff1a7819 */ /* 0x000fe2000001161a */
[----:B------:R-:W-:Y:S02]  /*21a0*/  VIADD R27, R23, 0x40 ;  /* 0x00000040171b7836 */ /* 0x000fe40000000000 */
[----:B------:R-:W-:Y:S01]  /*21b0*/  IMAD.SHL.U32 R28, R28, 0x80, RZ ;  /* 0x000000801c1c7824 */ /* 0x000fe200078e00ff */
[----:B------:R-:W-:-:S02]  /*21c0*/  LOP3.LUT R3, R3, R26, RZ, 0x3c, !PT ;  /* 0x0000001a03037212 */ /* 0x000fc400078e3cff */
[----:B------:R-:W-:Y:S02]  /*21d0*/  SHF.R.S32.HI R26, RZ, 0x1f, R37 ;  /* 0x0000001fff1a7819 */ /* 0x000fe40000011425 */
[----:B------:R-:W-:Y:S02]  /*21e0*/  SHF.L.U32 R27, R27, 0x7, RZ ;  /* 0x000000071b1b7819 */ /* 0x000fe400000006ff */
[----:B------:R-:W-:Y:S02]  /*21f0*/  LEA.HI R26, R26, R37, RZ, 0x6 ;  /* 0x000000251a1a7211 */ /* 0x000fe400078f30ff */
[----:B------:R-:W-:Y:S02]  /*2200*/  LOP3.LUT R28, R28, 0x380, RZ, 0xc0, !PT ;  /* 0x000003801c1c7812 */ /* 0x000fe400078ec0ff */
[----:B------:R-:W-:Y:S01]  /*2210*/  LOP3.LUT R27, R27, 0x380, RZ, 0xc0, !PT ;  /* 0x000003801b1b7812 */ /* 0x000fe200078ec0ff */
[----:B------:R-:W-:Y:S01]  /*2220*/  IMAD.SHL.U32 R8, R8, 0x80, RZ ;  /* 0x0000008008087824 */ /* 0x000fe200078e00ff */
[----:B------:R-:W-:-:S02]  /*2230*/  SHF.L.U32 R26, R26, 0x4, RZ ;  /* 0x000000041a1a7819 */ /* 0x000fc400000006ff */
[----:B------:R-:W-:Y:S02]  /*2240*/  SHF.R.U32.HI R27, RZ, 0x3, R27 ;  /* 0x00000003ff1b7819 */ /* 0x000fe4000001161b */
[----:B------:R-:W-:Y:S02]  /*2250*/  SHF.R.U32.HI R28, RZ, 0x3, R28 ;  /* 0x00000003ff1c7819 */ /* 0x000fe4000001161c */
[----:B------:R-:W-:Y:S02]  /*2260*/  LOP3.LUT R8, R8, 0xffffc000, RZ, 0xc0, !PT ;  /* 0xffffc00008087812 */ /* 0x000fe400078ec0ff */
[----:B------:R-:W-:Y:S01]  /*2270*/  LOP3.LUT R26, R26, 0xfffffc00, RZ, 0xc0, !PT ;  /* 0xfffffc001a1a7812 */ /* 0x000fe200078ec0ff */
[-C--:B------:R-:W-:Y:S01]  /*2280*/  IMAD R14, R31, R32.reuse, RZ ;  /* 0x000000201f0e7224 */ /* 0x080fe200078e02ff */
[----:B------:R-:W-:Y:S01]  /*2290*/  LOP3.LUT R9, R9, R29, RZ, 0x3c, !PT ;  /* 0x0000001d09097212 */ /* 0x000fe200078e3cff */
[----:B------:R-:W-:Y:S01]  /*22a0*/  IMAD.WIDE.U32 R96, R112, R32, R4 ;  /* 0x0000002070607225 */ /* 0x000fe200078e0004 */
[----:B------:R-:W-:-:S02]  /*22b0*/  LOP3.LUT R27, R12, R27, RZ, 0x3c, !PT ;  /* 0x0000001b0c1b7212 */ /* 0x000fc400078e3cff */
[----:B------:R-:W-:Y:S01]  /*22c0*/  LOP3.LUT R13, R13, R28, RZ, 0x3c, !PT ;  /* 0x0000001c0d0d7212 */ /* 0x000fe200078e3cff */
[----:B------:R-:W-:Y:S01]  /*22d0*/  IMAD R4, R34, R102, RZ ;  /* 0x0000006622047224 */ /* 0x000fe200078e02ff */
[-C--:B------:R-:W-:Y:S01]  /*22e0*/  IADD3 R29, R3, R8.reuse, R26 ;  /* 0x00000008031d7210 */ /* 0x080fe20007ffe01a */
[----:B------:R-:W-:Y:S01]  /*22f0*/  IMAD R37, R112, R33, R14 ;  /* 0x0000002170257224 */ /* 0x000fe200078e020e */
[-C--:B------:R-:W-:Y:S02]  /*2300*/  IADD3 R28, R9, R8.reuse, R21 ;  /* 0x00000008091c7210 */ /* 0x080fe40007ffe015 */
[-C--:B---3--:R-:W-:Y:S02]  /*2310*/  IADD3 R27, R27, R8.reuse, R20 ;  /* 0x000000081b1b7210 */ /* 0x088fe40007ffe014 */
[----:B------:R-:W-:Y:S02]  /*2320*/  IADD3 R26, R13, R8, R15 ;  /* 0x000000080d1a7210 */ /* 0x000fe40007ffe00f */
[----:B------:R-:W-:-:S02]  /*2330*/  SHF.L.U64.HI R21, R32, 0x5, R33 ;  /* 0x0000000520157819 */ /* 0x000fc40000010221 */
[C-C-:B------:R-:W-:Y:S02]  /*2340*/  SHF.L.U64.HI R20, R32.reuse, 0x6, R33.reuse ;  /* 0x0000000620147819 */ /* 0x140fe40000010221 */
[----:B------:R-:W-:Y:S01]  /*2350*/  SHF.L.U64.HI R15, R32, 0x7, R33 ;  /* 0x00000007200f7819 */ /* 0x000fe20000010221 */
[C---:B------:R-:W-:Y:S01]  /*2360*/  IMAD R33, R23.reuse, R103, R4 ;  /* 0x0000006717217224 */ /* 0x040fe200078e0204 */
[----:B------:R-:W-:Y:S01]  /*2370*/  IADD3 R46, P0, R23, R46, RZ ;  /* 0x0000002e172e7210 */ /* 0x000fe20007f1e0ff */
[----:B------:R-:W-:Y:S01]  /*2380*/  IMAD R31, R31, R6, RZ ;  /* 0x000000061f1f7224 */ /* 0x000fe200078e02ff */
[----:B------:R-:W-:Y:S01]  /*2390*/  IADD3 R4, P1, R92, R130, RZ ;  /* 0x000000825c047210 */ /* 0x000fe20007f3e0ff */
[----:B------:R-:W-:Y:S01]  /*23a0*/  IMAD.IADD R5, R33, 0x1, R131 ;  /* 0x0000000121057824 */ /* 0x000fe200078e0283 */
[----:B------:R-:W-:Y:S01]  /*23b0*/  IADD3 R40, R101, R41, RZ ;  /* 0x0000002965287210 */ /* 0x000fe20007ffe0ff */
[----:B------:R-:W-:Y:S01]  /*23c0*/  IMAD.X R47, R34, 0x1, R35, P0 ;  /* 0x00000001222f7824 */ /* 0x000fe200000e0623 */
[----:B------:R-:W-:Y:S01]  /*23d0*/  IADD3 R38, P0, R100, R44, RZ ;  /* 0x0000002c64267210 */ /* 0x000fe20007f1e0ff */
[----:B------:R-:W-:-:S02]  /*23e0*/  IMAD.IADD R33, R45, 0x1, R33 ;  /* 0x000000012d217824 */ /* 0x000fc400078e0221 */
[C---:B------:R-:W-:Y:S01]  /*23f0*/  IMAD R49, R112.reuse, R7, R31 ;  /* 0x0000000770317224 */ /* 0x040fe200078e021f */
[----:B------:R-:W-:Y:S01]  /*2400*/  IADD3.X R31, R5, R93, RZ, P1, !PT ;  /* 0x0000005d051f7210 */ /* 0x000fe20000ffe4ff */
[----:B------:R-:W-:Y:S01]  /*2410*/  IMAD.WIDE.U32 R94, R112, R32, R10 ;  /* 0x00000020705e7225 */ /* 0x000fe200078e000a */
[----:B------:R-:W-:Y:S02]  /*2420*/  P2R R0, PR, RZ, 0x4 ;  /* 0x00000004ff007803 */ /* 0x000fe40000000000 */
[----:B------:R-:W-:Y:S01]  /*2430*/  IADD3 R30, P1, R4, R92, RZ ;  /* 0x0000005c041e7210 */ /* 0x000fe20007f3e0ff */
[----:B------:R-:W-:Y:S01]  /*2440*/  IMAD.X R43, R33, 0x1, R40, P0 ;  /* 0x00000001212b7824 */ /* 0x000fe200000e0628 */
[----:B------:R-:W-:Y:S01]  /*2450*/  IADD3 R41, P3, R100, 0x80, RZ ;  /* 0x0000008064297810 */ /* 0x000fe20007f7e0ff */
[-C--:B------:R-:W-:Y:S01]  /*2460*/  IMAD.WIDE.U32 R90, R112, R6.reuse, R90 ;  /* 0x00000006705a7225 */ /* 0x080fe200078e005a */
[----:B------:R-:W-:Y:S02]  /*2470*/  LOP3.LUT R39, R104, 0xfffffff0, RZ, 0xc0, !PT ;  /* 0xfffffff068277812 */ /* 0x000fe400078ec0ff */
[----:B------:R-:W-:Y:S01]  /*2480*/  IADD3 R42, P2, R38, 0x80, RZ ;  /* 0x00000080262a7810 */ /* 0x000fe20007f5e0ff */
[----:B------:R-:W-:Y:S01]  /*2490*/  IMAD.WIDE.U32 R88, R112, R6, R88 ;  /* 0x0000000670587225 */ /* 0x000fe200078e0058 */
[----:B------:R-:W-:-:S02]  /*24a0*/  SHF.L.U32 R13, R32, 0x6, RZ ;  /* 0x00000006200d7819 */ /* 0x000fc400000006ff */
[--C-:B------:R-:W-:Y:S01]  /*24b0*/  SHF.L.U64.HI R11, R6, 0x5, R7.reuse ;  /* 0x00000005060b7819 */ /* 0x100fe20000010207 */
[----:B------:R-:W-:Y:S01]  /*24c0*/  IMAD.SHL.U32 R14, R32, 0x20, RZ ;  /* 0x00000020200e7824 */ /* 0x000fe200078e00ff */
[--C-:B------:R-:W-:Y:S01]  /*24d0*/  SHF.L.U64.HI R10, R6, 0x6, R7.reuse ;  /* 0x00000006060a7819 */ /* 0x100fe20000010207 */
[----:B------:R-:W-:Y:S01]  /*24e0*/  IMAD.SHL.U32 R12, R32, 0x80, RZ ;  /* 0x00000080200c7824 */ /* 0x000fe200078e00ff */
[C---:B------:R-:W-:Y:S01]  /*24f0*/  SHF.L.U64.HI R9, R6.reuse, 0x7, R7 ;  /* 0x0000000706097819 */ /* 0x040fe20000010207 */
[C---:B------:R-:W-:Y:S01]  /*2500*/  IMAD.SHL.U32 R8, R6.reuse, 0x20, RZ ;  /* 0x0000002006087824 */ /* 0x040fe200078e00ff */
[----:B------:R-:W-:Y:S01]  /*2510*/  SHF.L.U32 R7, R6, 0x6, RZ ;  /* 0x0000000606077819 */ /* 0x000fe200000006ff */
[----:B------:R-:W-:Y:S01]  /*2520*/  IMAD.IADD R35, R97, 0x1, R37 ;  /* 0x0000000161237824 */ /* 0x000fe200078e0225 */
[C---:B------:R-:W-:Y:S01]  /*2530*/  SHF.L.U64.HI R3, R102.reuse, 0x7, R103 ;  /* 0x0000000766037819 */ /* 0x040fe20000010267 */
[----:B------:R-:W-:Y:S01]  /*2540*/  IMAD.IADD R36, R37, 0x1, R95 ;  /* 0x0000000125247824 */ /* 0x000fe200078e025f */
[----:B------:R-:W-:Y:S01]  /*2550*/  SHF.L.U64.HI R32, R102, 0x6, R103 ;  /* 0x0000000666207819 */ /* 0x000fe20000010267 */
[----:B------:R-:W-:Y:S01]  /*2560*/  IMAD.SHL.U32 R6, R6, 0x80, RZ ;  /* 0x0000008006067824 */ /* 0x000fe200078e00ff */
[----:B------:R-:W-:Y:S01]  /*2570*/  IADD3.X R34, R31, R93, RZ, P1, !PT ;  /* 0x0000005d1f227210 */ /* 0x000fe20000ffe4ff */
[----:B------:R-:W-:Y:S01]  /*2580*/  IMAD.SHL.U32 R111, R111, 0x2, RZ ;  /* 0x000000026f6f7824 */ /* 0x000fe200078e00ff */
[----:B------:R-:W-:Y:S01]  /*2590*/  ISETP.GE.AND P0, PT, R16, UR4, PT ;  /* 0x0000000410007c0c */ /* 0x000fe2000bf06270 */
[----:B------:R-:W-:Y:S01]  /*25a0*/  IMAD.IADD R37, R91, 0x1, R49 ;  /* 0x000000015b257824 */ /* 0x000fe200078e0231 */
[----:B------:R-:W-:Y:S01]  /*25b0*/  @!P6 BAR.SYNC.DEFER_BLOCKING 0x9, 0x100 ;  /* 0x024400000000eb1d */ /* 0x000fe20000010000 */
[----:B------:R-:W-:Y:S01]  /*25c0*/  ISETP.GE.AND P1, PT, R235, UR4, PT ;  /* 0x00000004eb007c0c */ /* 0x000fe2000bf26270 */
[----:B------:R-:W-:Y:S01]  /*25d0*/  IMAD.IADD R103, R49, 0x1, R89 ;  /* 0x0000000131677824 */ /* 0x000fe200078e0259 */
[----:B------:R-:W-:Y:S01]  /*25e0*/  SHF.R.S32.HI R104, RZ, 0x4, R104 ;  /* 0x00000004ff687819 */ /* 0x000fe20000011468 */
[----:B------:R-:W-:Y:S01]  /*25f0*/  IMAD.X R106, RZ, RZ, R40, P3 ;  /* 0x000000ffff6a7224 */ /* 0x000fe200018e0628 */
[----:B------:R-:W-:Y:S01]  /*2600*/  SHF.R.S32.HI R105, RZ, 0x1f, R39 ;  /* 0x0000001fff697819 */ /* 0x000fe20000011427 */
[----:B------:R-:W-:Y:S01]  /*2610*/  IMAD.IADD R108, R99, 0x1, R51 ;  /* 0x00000001636c7824 */ /* 0x000fe200078e0233 */
[----:B------:R-:W-:-:S07]  /*2620*/  IADD3.X R107, RZ, R43, RZ, P2, !PT ;  /* 0x0000002bff6b7210 */ /* 0x000fce00017fe4ff */
.L_x_435:
[----:B------:R-:W2:Y:S01]  /*2630*/  LDL R48, [R1+0x38] ;  /* 0x0000380001307983 */ /* 0x000ea20000100800 */
[----:B------:R-:W0:Y:S01]  /*2640*/  LDC R122, c[0x0][0x3f4] ;  /* 0x0000fd00ff7a7b82 */ /* 0x000e220000000800 */
[----:B------:R-:W-:Y:S01]  /*2650*/  VIADD R25, R25, 0xffffffff ;  /* 0xffffffff19197836 */ /* 0x000fe20000000000 */
[----:B------:R-:W-:Y:S05]  /*2660*/  YIELD ;  /* 0x0000000000007946 */ /* 0x000fea0003800000 */
[----:B------:R-:W-:Y:S01]  /*2670*/  ISETP.GT.AND P3, PT, R25, R24, PT ;  /* 0x000000181900720c */ /* 0x000fe20003f64270 */
[----:B------:R-:W-:Y:S03]  /*2680*/  BSSY B0, `(.L_x_352) ;  /* 0x000096b000007945 */ /* 0x000fe60003800000 */
[----:B------:R-:W-:-:S02]  /*2690*/  P2R R110, PR, RZ, 0x8 ;  /* 0x00000008ff6e7803 */ /* 0x000fc40000000000 */
[----:B0-----:R-:W-:Y:S01]  /*26a0*/  ISETP.GE.AND P2, PT, R122, 0x1, PT ;  /* 0x000000017a00780c */ /* 0x001fe20003f46270 */
[----:B--2---:R-:W-:-:S05]  /*26b0*/  IMAD R113, R232, 0x8000, R48 ;  /* 0x00008000e8717824 */ /* 0x004fca00078e0230 */
[----:B------:R-:W-:-:S07]  /*26c0*/  IADD3 R113, R22, R113, RZ ;  /* 0x0000007116717210 */ /* 0x000fce0007ffe0ff */
[----:B------:R-:W-:Y:S05]  /*26d0*/  @!P2 BRA `(.L_x_353) ;  /* 0x000000900044a947 */ /* 0x000fea0003800000 */
[----:B------:R-:W-:Y:S01]  /*26e0*/  ULDC.U8 UR4, c[0x0][0x410] ;  /* 0x0001040000047ab9 */ /* 0x000fe20000000000 */
[----:B------:R-:W-:Y:S01]  /*26f0*/  SHF.R.S32.HI R49, RZ, 0x1f, R25 ;  /* 0x0000001fff317819 */ /* 0x000fe20000011419 */
[-C--:B------:R-:W-:Y:S01]  /*2700*/  IMAD R48, R3, R25.reuse, RZ ;  /* 0x0000001903307224 */ /* 0x080fe200078e02ff */
[----:B------:R-:W-:Y:S01]  /*2710*/  ISETP.NE.AND P2, PT, RZ, UR4, PT ;  /* 0x00000004ff007c0c */ /* 0x000fe2000bf45270 */
[-C--:B------:R-:W-:Y:S02]  /*2720*/  IMAD R50, R15, R25.reuse, RZ ;  /* 0x000000190f327224 */ /* 0x080fe400078e02ff */
[----:B------:R-:W-:Y:S02]  /*2730*/  IMAD R51, R9, R25, RZ ;  /* 0x0000001909337224 */ /* 0x000fe400078e02ff */
[C---:B------:R-:W-:Y:S02]  /*2740*/  IMAD R123, R49.reuse, R128, R48 ;  /* 0x00000080317b7224 */ /* 0x040fe400078e0230 */
[----:B------:R-:W-:-:S02]  /*2750*/  IMAD R53, R49, R12, R50 ;  /* 0x0000000c31357224 */ /* 0x000fc400078e0232 */
[----:B------:R-:W-:Y:S02]  /*2760*/  IMAD R55, R49, R6, R51 ;  /* 0x0000000631377224 */ /* 0x000fe400078e0233 */
[----:B------:R-:W-:Y:S02]  /*2770*/  IMAD R114, R25, -0x80, R2 ;  /* 0xffffff8019727824 */ /* 0x000fe400078e0202 */
[----:B------:R-:W-:-:S03]  /*2780*/  IMAD.WIDE.U32 R120, R128, R25, RZ ;  /* 0x0000001980787225 */ /* 0x000fc600078e00ff */
[----:B------:R-:W-:Y:S01]  /*2790*/  VIMNMX R114, R114, 0x80, PT ;  /* 0x0000008072727848 */ /* 0x000fe20003fe0100 */
[----:B------:R-:W-:-:S04]  /*27a0*/  IMAD.WIDE.U32 R48, R12, R25, RZ ;  /* 0x000000190c307225 */ /* 0x000fc800078e00ff */
[----:B------:R-:W-:-:S04]  /*27b0*/  IMAD.WIDE.U32 R50, R6, R25, RZ ;  /* 0x0000001906327225 */ /* 0x000fc800078e00ff */
[----:B------:R-:W-:Y:S02]  /*27c0*/  IMAD.IADD R123, R121, 0x1, R123 ;  /* 0x00000001797b7824 */ /* 0x000fe400078e027b */
[----:B------:R-:W-:Y:S02]  /*27d0*/  IMAD.IADD R109, R49, 0x1, R53 ;  /* 0x00000001316d7824 */ /* 0x000fe400078e0235 */
[----:B------:R-:W-:Y:S01]  /*27e0*/  IMAD.IADD R124, R51, 0x1, R55 ;  /* 0x00000001337c7824 */ /* 0x000fe200078e0237 */
[----:B------:R-:W-:Y:S06]  /*27f0*/  @!P2 BRA `(.L_x_354) ;  /* 0x00000044005ca947 */ /* 0x000fec0003800000 */
[----:B------:R-:W-:Y:S01]  /*2800*/  ISETP.GE.AND P2, PT, R23, R114, PT ;  /* 0x000000721700720c */ /* 0x000fe20003f46270 */
[----:B------:R-:W-:Y:S01]  /*2810*/  BSSY B1, `(.L_x_355) ;  /* 0x0000017000017945 */ /* 0x000fe20003800000 */
[----:B------:R-:W-:Y:S02]  /*2820*/  CS2R R68, SRZ ;  /* 0x0000000000447805 */ /* 0x000fe4000001ff00 */
[----:B------:R-:W-:Y:S02]  /*2830*/  CS2R R76, SRZ ;  /* 0x00000000004c7805 */ /* 0x000fe4000001ff00 */
[----:B------:R-:W-:Y:S02]  /*2840*/  CS2R R80, SRZ ;  /* 0x0000000000507805 */ /* 0x000fe4000001ff00 */
[----:B------:R-:W-:Y:S02]  /*2850*/  CS2R R78, SRZ ;  /* 0x00000000004e7805 */ /* 0x000fe4000001ff00 */
[----:B------:R-:W-:-:S03]  /*2860*/  CS2R R82, SRZ ;  /* 0x0000000000527805 */ /* 0x000fc6000001ff00 */
[----:B------:R-:W-:Y:S05]  /*2870*/  @P2 BRA `(.L_x_356) ;  /* 0x0000000000402947 */ /* 0x000fea0003800000 */
[----:B------:R-:W-:Y:S01]  /*2880*/  ULDC.64 UR4, c[0x0][0x3e8] ;  /* 0x0000fa0000047ab9 */ /* 0x000fe20000000a00 */
[----:B------:R-:W-:Y:S02]  /*2890*/  CS2R R80, SRZ ;  /* 0x0000000000507805 */ /* 0x000fe4000001ff00 */
[----:B------:R-:W-:Y:S02]  /*28a0*/  IADD3 R52, P3, P4, R96, UR4, R48 ;  /* 0x0000000460347c10 */ /* 0x000fe4000fc7e030 */
[----:B------:R-:W-:Y:S02]  /*28b0*/  CS2R R82, SRZ ;  /* 0x0000000000527805 */ /* 0x000fe4000001ff00 */
[----:B------:R-:W-:Y:S01]  /*28c0*/  IADD3.X R53, R35, UR5, R109, P3, P4 ;  /* 0x0000000523357c10 */ /* 0x000fe20009fe846d */
[----:B------:R-:W-:Y:S02]  /*28d0*/  ULDC.64 UR4, c[0x0][0x400] ;  /* 0x0001000000047ab9 */ /* 0x000fe40000000a00 */
[----:B------:R-:W-:-:S04]  /*28e0*/  IADD3 R54, P3, P4, R90, UR4, R50 ;  /* 0x000000045a367c10 */ /* 0x000fc8000fc7e032 */
[----:B------:R-:W-:Y:S02]  /*28f0*/  IADD3.X R55, R37, UR5, R124, P3, P4 ;  /* 0x0000000525377c10 */ /* 0x000fe40009fe847c */
[----:B------:R-:W-:Y:S02]  /*2900*/  ISETP.GE.AND P3, PT, R18, R122, PT ;  /* 0x0000007a1200720c */ /* 0x000fe40003f66270 */
[----:B------:R-:W-:Y:S02]  /*2910*/  CS2R R76, SRZ ;  /* 0x00000000004c7805 */ /* 0x000fe4000001ff00 */
[----:B------:R-:W-:-:S09]  /*2920*/  CS2R R78, SRZ ;  /* 0x00000000004e7805 */ /* 0x000fd2000001ff00 */
[----:B------:R0:W5:Y:S04]  /*2930*/  @!P3 LDG.E.64 R80, desc[UR42][R52.64] ;  /* 0x0000002a3450b981 */ /* 0x000168000c1e1b00 */
[----:B------:R0:W5:Y:S01]  /*2940*/  @!P3 LDG.E.64 R82, desc[UR42][R54.64] ;  /* 0x0000002a3652b981 */ /* 0x000162000c1e1b00 */
[----:B------:R-:W-:-:S13]  /*2950*/  ISETP.GE.AND P3, PT, R233, R122, PT ;  /* 0x0000007ae900720c */ /* 0x000fda0003f66270 */
[----:B------:R0:W5:Y:S04]  /*2960*/  @!P3 LDG.E.64 R76, desc[UR42][R52.64+0x40] ;  /* 0x0000402a344cb981 */ /* 0x000168000c1e1b00 */
[----:B------:R0:W5:Y:S02]  /*2970*/  @!P3 LDG.E.64 R78, desc[UR42][R54.64+0x40] ;  /* 0x0000402a364eb981 */ /* 0x000164000c1e1b00 */
.L_x_356:
[----:B------:R-:W-:Y:S05]  /*2980*/  BSYNC B1 ;  /* 0x0000000000017941 */ /* 0x000fea0003800000 */
.L_x_355:
[----:B0-----:R-:W-:Y:S01]  /*2990*/  IADD3 R52, R23, 0x20, RZ ;  /* 0x0000002017347810 */ /* 0x001fe20007ffe0ff */
[----:B------:R-:W-:Y:S01]  /*29a0*/  BSSY B1, `(.L_x_357) ;  /* 0x0000024000017945 */ /* 0x000fe20003800000 */
[----:B------:R-:W-:Y:S02]  /*29b0*/  CS2R R72, SRZ ;  /* 0x0000000000487805 */ /* 0x000fe4000001ff00 */
[----:B------:R-:W-:Y:S02]  /*29c0*/  CS2R R70, SRZ ;  /* 0x0000000000467805 */ /* 0x000fe4000001ff00 */
[----:B------:R-:W-:Y:S02]  /*29d0*/  ISETP.GE.AND P3, PT, R52, R114, PT ;  /* 0x000000723400720c */ /* 0x000fe40003f66270 */
[----:B------:R-:W-:Y:S02]  /*29e0*/  CS2R R52, SRZ ;  /* 0x0000000000347805 */ /* 0x000fe4000001ff00 */
[----:B------:R-:W-:-:S02]  /*29f0*/  CS2R R60, SRZ ;  /* 0x00000000003c7805 */ /* 0x000fc4000001ff00 */
[----:B------:R-:W-:Y:S02]  /*2a00*/  CS2R R64, SRZ ;  /* 0x0000000000407805 */ /* 0x000fe4000001ff00 */
[----:B------:R-:W-:Y:S02]  /*2a10*/  CS2R R62, SRZ ;  /* 0x00000000003e7805 */ /* 0x000fe4000001ff00 */
[----:B------:R-:W-:Y:S02]  /*2a20*/  CS2R R66, SRZ ;  /* 0x0000000000427805 */ /* 0x000fe4000001ff00 */
[----:B------:R-:W-:Y:S02]  /*2a30*/  CS2R R56, SRZ ;  /* 0x0000000000387805 */ /* 0x000fe4000001ff00 */
[----:B------:R-:W-:Y:S02]  /*2a40*/  CS2R R54, SRZ ;  /* 0x0000000000367805 */ /* 0x000fe4000001ff00 */
[----:B------:R-:W-:Y:S01]  /*2a50*/  CS2R R58, SRZ ;  /* 0x00000000003a7805 */ /* 0x000fe2000001ff00 */
[----:B-----5:R-:W-:Y:S01]  /*2a60*/  IMAD.MOV.U32 R133, RZ, RZ, R76 ;  /* 0x000000ffff857224 */ /* 0x020fe200078e004c */
[----:B------:R-:W-:Y:S01]  /*2a70*/  CS2R R74, SRZ ;  /* 0x00000000004a7805 */ /* 0x000fe2000001ff00 */
[----:B------:R-:W-:Y:S01]  /*2a80*/  IMAD.MOV.U32 R141, RZ, RZ, R80 ;  /* 0x000000ffff8d7224 */ /* 0x000fe200078e0050 */
[----:B------:R-:W-:Y:S06]  /*2a90*/  @P3 BRA `(.L_x_358) ;  /* 0x0000000000503947 */ /* 0x000fec0003800000 */
[----:B------:R-:W-:Y:S01]  /*2aa0*/  IADD3 R84, P4, P5, R96, R48, R14 ;  /* 0x0000003060547210 */ /* 0x000fe20007d9e00e */
[----:B------:R-:W-:Y:S01]  /*2ab0*/  ULDC.64 UR4, c[0x0][0x3e8] ;  /* 0x0000fa0000047ab9 */ /* 0x000fe20000000a00 */
[----:B------:R-:W-:Y:S02]  /*2ac0*/  CS2R R72, SRZ ;  /* 0x0000000000487805 */ /* 0x000fe4000001ff00 */
[----:B------:R-:W-:Y:S02]  /*2ad0*/  CS2R R74, SRZ ;  /* 0x00000000004a7805 */ /* 0x000fe4000001ff00 */
[----:B------:R-:W-:Y:S02]  /*2ae0*/  IADD3.X R69, R35, R109, R21, P4, P5 ;  /* 0x0000006d23457210 */ /* 0x000fe400027ea415 */
[----:B------:R-:W-:-:S04]  /*2af0*/  IADD3 R86, P4, P5, R90, R50, R8 ;  /* 0x000000325a567210 */ /* 0x000fc80007d9e008 */
[----:B------:R-:W-:Y:S02]  /*2b00*/  IADD3.X R68, R37, R124, R11, P4, P5 ;  /* 0x0000007c25447210 */ /* 0x000fe400027ea40b */
[----:B------:R-:W-:-:S04]  /*2b10*/  IADD3 R84, P4, R84, UR4, RZ ;  /* 0x0000000454547c10 */ /* 0x000fc8000ff9e0ff */
[----:B------:R-:W-:Y:S01]  /*2b20*/  IADD3.X R85, R69, UR5, RZ, P4, !PT ;  /* 0x0000000545557c10 */ /* 0x000fe2000a7fe4ff */
[----:B------:R-:W-:Y:S02]  /*2b30*/  ULDC.64 UR4, c[0x0][0x400] ;  /* 0x0001000000047ab9 */ /* 0x000fe40000000a00 */
[----:B------:R-:W-:-:S04]  /*2b40*/  IADD3 R86, P4, R86, UR4, RZ ;  /* 0x0000000456567c10 */ /* 0x000fc8000ff9e0ff */
[----:B------:R-:W-:Y:S02]  /*2b50*/  IADD3.X R87, R68, UR5, RZ, P4, !PT ;  /* 0x0000000544577c10 */ /* 0x000fe4000a7fe4ff */
        /* <DEDUP_REMOVED lines=8> */
.L_x_358:
[----:B------:R-:W-:Y:S05]  /*2be0*/  BSYNC B1 ;  /* 0x0000000000017941 */ /* 0x000fea0003800000 */
.L_x_357:
[----:B0-----:R-:W-:Y:S01]  /*2bf0*/  VIADD R84, R23, 0x40 ;  /* 0x0000004017547836 */ /* 0x001fe20000000000 */
[----:B------:R-:W-:Y:S04]  /*2c00*/  BSSY B1, `(.L_x_359) ;  /* 0x0000018000017945 */ /* 0x000fe80003800000 */
[----:B------:R-:W-:-:S04]  /*2c10*/  ISETP.GE.AND P4, PT, R84, R114, PT ;  /* 0x000000725400720c */ /* 0x000fc80003f86270 */
[----:B------:R-:W-:-:S09]  /*2c20*/  P2R R142, PR, RZ, 0x10 ;  /* 0x00000010ff8e7803 */ /* 0x000fd20000000000 */
[----:B------:R-:W-:Y:S05]  /*2c30*/  @P4 BRA `(.L_x_360) ;  /* 0x0000000000504947 */ /* 0x000fea0003800000 */
        /* <DEDUP_REMOVED lines=20> */
.L_x_360:
[----:B------:R-:W-:Y:S05]  /*2d80*/  BSYNC B1 ;  /* 0x0000000000017941 */ /* 0x000fea0003800000 */
.L_x_359:
[----:B0-----:R-:W-:Y:S01]  /*2d90*/  IADD3 R84, R23, 0x60, RZ ;  /* 0x0000006017547810 */ /* 0x001fe20007ffe0ff */
[----:B------:R-:W-:Y:S03]  /*2da0*/  BSSY B1, `(.L_x_361) ;  /* 0x000001d000017945 */ /* 0x000fe60003800000 */
[----:B------:R-:W-:-:S13]  /*2db0*/  ISETP.GE.AND P4, PT, R84, R114, PT ;  /* 0x000000725400720c */ /* 0x000fda0003f86270 */
[----:B------:R-:W-:Y:S05]  /*2dc0*/  @P4 BRA `(.L_x_362) ;  /* 0x0000000000684947 */ /* 0x000fea0003800000 */
[----:B------:R-:W0:Y:S01]  /*2dd0*/  LDC.64 R52, c[0x0][0x3f8] ;  /* 0x0000fe00ff347b82 */ /* 0x000e220000000a00 */
[----:B------:R-:W-:Y:S01]  /*2de0*/  IMAD.MOV.U32 R49, RZ, RZ, R109 ;  /* 0x000000ffff317224 */ /* 0x000fe200078e006d */
[----:B------:R-:W-:Y:S01]  /*2df0*/  ULDC.64 UR4, c[0x0][0x3e8] ;  /* 0x0000fa0000047ab9 */ /* 0x000fe20000000a00 */
[----:B------:R-:W-:Y:S01]  /*2e00*/  IMAD.MOV.U32 R51, RZ, RZ, R124 ;  /* 0x000000ffff337224 */ /* 0x000fe200078e007c */
[----:B------:R-:W-:Y:S02]  /*2e10*/  CS2R R56, SRZ ;  /* 0x0000000000387805 */ /* 0x000fe4000001ff00 */
[----:B------:R-:W-:Y:S01]  /*2e20*/  CS2R R58, SRZ ;  /* 0x00000000003a7805 */ /* 0x000fe2000001ff00 */
[----:B0-----:R-:W-:-:S04]  /*2e30*/  IMAD.WIDE.U32 R48, R52, 0x60, R48 ;  /* 0x0000006034307825 */ /* 0x001fc800078e0030 */
[----:B------:R-:W-:Y:S01]  /*2e40*/  IMAD R53, R53, 0x60, RZ ;  /* 0x0000006035357824 */ /* 0x000fe200078e02ff */
[----:B------:R-:W-:-:S03]  /*2e50*/  IADD3 R48, P5, P6, R96, UR4, R48 ;  /* 0x0000000460307c10 */ /* 0x000fc6000febe030 */
[----:B------:R-:W-:-:S05]  /*2e60*/  IMAD.IADD R52, R49, 0x1, R53 ;  /* 0x0000000131347824 */ /* 0x000fca00078e0235 */
[----:B------:R-:W-:Y:S01]  /*2e70*/  IADD3.X R49, R35, UR5, R52, P5, P6 ;  /* 0x0000000523317c10 */ /* 0x000fe2000afec434 */
[----:B------:R-:W-:Y:S01]  /*2e80*/  ULDC.64 UR4, c[0x0][0x400] ;  /* 0x0001000000047ab9 */ /* 0x000fe20000000a00 */
[----:B------:R-:W0:Y:S02]  /*2e90*/  LDC.64 R52, c[0x0][0x408] ;  /* 0x00010200ff347b82 */ /* 0x000e240000000a00 */
[----:B0-----:R-:W-:-:S04]  /*2ea0*/  IMAD.WIDE.U32 R50, R52, 0x60, R50 ;  /* 0x0000006034327825 */ /* 0x001fc800078e0032 */
[----:B------:R-:W-:Y:S01]  /*2eb0*/  IMAD R53, R53, 0x60, RZ ;  /* 0x0000006035357824 */ /* 0x000fe200078e02ff */
[----:B------:R-:W-:-:S04]  /*2ec0*/  IADD3 R50, P5, P6, R90, UR4, R50 ;  /* 0x000000045a327c10 */ /* 0x000fc8000febe032 */
[----:B------:R-:W-:-:S04]  /*2ed0*/  IADD3 R52, R51, R53, RZ ;  /* 0x0000003533347210 */ /* 0x000fc80007ffe0ff */
        /* <DEDUP_REMOVED lines=9> */
.L_x_362:
[----:B------:R-:W-:Y:S05]  /*2f70*/  BSYNC B1 ;  /* 0x0000000000017941 */ /* 0x000fea0003800000 */
.L_x_361:
[----:B------:R-:W-:Y:S01]  /*2f80*/  UISETP.NE.AND UP0, UPT, UR47, 0x3, UPT ;  /* 0x000000032f00788c */ /* 0x000fe2000bf05270 */
[----:B------:R-:W-:Y:S01]  /*2f90*/  IMAD.MOV.U32 R140, RZ, RZ, R78 ;  /* 0x000000ffff8c7224 */ /* 0x000fe200078e004e */
[----:B-----5:R-:W-:Y:S01]  /*2fa0*/  MOV R136, R72 ;  /* 0x0000004800887202 */ /* 0x020fe20000000f00 */
[----:B------:R-:W-:Y:S01]  /*2fb0*/  IMAD.MOV.U32 R151, RZ, RZ, R82 ;  /* 0x000000ffff977224 */ /* 0x000fe200078e0052 */
[----:B------:R-:W-:Y:S01]  /*2fc0*/  MOV R129, R64 ;  /* 0x0000004000817202 */ /* 0x000fe20000000f00 */
[----:B------:R-:W-:Y:S01]  /*2fd0*/  IMAD.MOV.U32 R134, RZ, RZ, R68 ;  /* 0x000000ffff867224 */ /* 0x000fe200078e0044 */
[----:B------:R-:W-:Y:S01]  /*2fe0*/  PLOP3.LUT P5, PT, PT, PT, UP0, 0x80, 0x0 ;  /* 0x000000000000781c */ /* 0x000fe20003faf008 */
[----:B------:R-:W-:Y:S01]  /*2ff0*/  IMAD.MOV.U32 R135, RZ, RZ, R70 ;  /* 0x000000ffff877224 */ /* 0x000fe200078e0046 */
[----:B------:R-:W-:Y:S01]  /*3000*/  MOV R86, R56 ;  /* 0x0000003800567202 */ /* 0x000fe20000000f00 */
[----:B------:R-:W-:Y:S02]  /*3010*/  IMAD.MOV.U32 R137, RZ, RZ, R74 ;  /* 0x000000ffff897224 */ /* 0x000fe400078e004a */
[----:B------:R-:W-:-:S02]  /*3020*/  IMAD.MOV.U32 R126, RZ, RZ, R60 ;  /* 0x000000ffff7e7224 */ /* 0x000fc400078e003c */
[----:B------:R-:W-:Y:S02]  /*3030*/  IMAD.MOV.U32 R127, RZ, RZ, R62 ;  /* 0x000000ffff7f7224 */ /* 0x000fe400078e003e */
[----:B------:R-:W-:Y:S02]  /*3040*/  IMAD.MOV.U32 R132, RZ, RZ, R66 ;  /* 0x000000ffff847224 */ /* 0x000fe400078e0042 */
[----:B------:R-:W-:Y:S02]  /*3050*/  IMAD.MOV.U32 R84, RZ, RZ, R52 ;  /* 0x000000ffff547224 */ /* 0x000fe400078e0034 */
[----:B------:R-:W-:Y:S02]  /*3060*/  IMAD.MOV.U32 R85, RZ, RZ, R54 ;  /* 0x000000ffff557224 */ /* 0x000fe400078e0036 */
[----:B------:R-:W-:Y:S01]  /*3070*/  IMAD.MOV.U32 R87, RZ, RZ, R58 ;  /* 0x000000ffff577224 */ /* 0x000fe200078e003a */
[----:B------:R-:W-:Y:S06]  /*3080*/  @!P5 BRA `(.L_x_363) ;  /* 0x000000000004d947 */ /* 0x000fec0003800000 */
[----:B------:R-:W-:Y:S01]  /*3090*/  BPT.TRAP 0x1 ;  /* 0x000000040000795c */ /* 0x000fe20000300000 */
.L_x_363:
[----:B------:R-:W-:Y:S01]  /*30a0*/  IMAD R109, R232, 0x8, R22 ;  /* 0x00000008e86d7824 */ /* 0x000fe200078e0216 */
[----:B------:R-:W-:Y:S01]  /*30b0*/  SHF.L.U32 R124, R234, 0x1f, RZ ;  /* 0x0000001fea7c7819 */ /* 0x000fe200000006ff */
[----:B------:R-:W-:Y:S03]  /*30c0*/  BSSY B1, `(.L_x_364) ;  /* 0x0000003000017945 */ /* 0x000fe60003800000 */
[----:B------:R-:W1:Y:S02]  /*30d0*/  SYNCS.PHASECHK.TRANS64.TRYWAIT P6, [R109+URZ+0x38890], R124 ;  /* 0x0388907c6d0075a7 */ /* 0x000e6400080c017f */
[----:B-1----:R-:W-:Y:S05]  /*30e0*/  @!P6 BRA `(.L_x_365) ;  /* 0x0000023400e0e947 */ /* 0x002fea0003800000 */
.L_x_659:
[----:B------:R-:W-:Y:S05]  /*30f0*/  BSYNC B1 ;  /* 0x0000000000017941 */ /* 0x000fea0003800000 */
.L_x_364:
[----:B------:R-:W-:Y:S04]  /*3100*/  BSSY B1, `(.L_x_366) ;  /* 0x00000f0000017945 */ /* 0x000fe80003800000 */
[----:B------:R-:W-:Y:S05]  /*3110*/  @P2 BRA `(.L_x_367) ;  /* 0x0000000c00b82947 */ /* 0x000fea0003800000 */
[----:B------:R-:W-:Y:S01]  /*3120*/  IADD3 R138, P2, R44, R120, RZ ;  /* 0x000000782c8a7210 */ /* 0x000fe20007f5e0ff */
[----:B------:R-:W-:Y:S03]  /*3130*/  BSSY B2, `(.L_x_368) ;  /* 0x0000077000027945 */ /* 0x000fe60003800000 */
[----:B------:R-:W-:Y:S01]  /*3140*/  IADD3.X R139, R123, R33, RZ, P2, !PT ;  /* 0x000000217b8b7210 */ /* 0x000fe200017fe4ff */
[----:B------:R-:W-:Y:S08]  /*3150*/  @P0 BRA `(.L_x_369) ;  /* 0x0000000400d00947 */ /* 0x000ff00003800000 */
[----:B0-----:R0:W2:Y:S01]  /*3160*/  LDS.128 R48, [R113+0x28400] ;  /* 0x0284000071307984 */ /* 0x0010a20000000c00 */
[----:B------:R-:W-:Y:S01]  /*3170*/  ISETP.GE.AND P2, PT, R18, R122, PT ;  /* 0x0000007a1200720c */ /* 0x000fe20003f46270 */
[----:B------:R-:W-:-:S12]  /*3180*/  BSSY B3, `(.L_x_370) ;  /* 0x000006d000037945 */ /* 0x000fd80003800000 */
[----:B0-----:R-:W-:Y:S05]  /*3190*/  @P2 BRA `(.L_x_371) ;  /* 0x0000000400ac2947 */ /* 0x001fea0003800000 */
[--C-:B------:R-:W-:Y:S02]  /*31a0*/  SHF.R.U32.HI R148, RZ, 0x10, R81.reuse ;  /* 0x00000010ff947819 */ /* 0x100fe40000011651 */
[--C-:B------:R-:W-:Y:S02]  /*31b0*/  SHF.R.U32.HI R146, RZ, 0x8, R81.reuse ;  /* 0x00000008ff927819 */ /* 0x100fe40000011651 */
[----:B------:R-:W-:Y:S02]  /*31c0*/  LOP3.LUT R80, R81, 0xff, RZ, 0xc0, !PT ;  /* 0x000000ff51507812 */ /* 0x000fe400078ec0ff */
[----:B------:R-:W-:Y:S02]  /*31d0*/  SHF.R.U32.HI R147, RZ, 0x18, R81 ;  /* 0x00000018ff937819 */ /* 0x000fe40000011651 */
[----:B------:R-:W-:Y:S02]  /*31e0*/  LOP3.LUT R81, R83, 0xff, RZ, 0xc0, !PT ;  /* 0x000000ff53517812 */ /* 0x000fe400078ec0ff */
[----:B------:R-:W-:-:S02]  /*31f0*/  SHF.R.U32.HI R144, RZ, 0x18, R83 ;  /* 0x00000018ff907819 */ /* 0x000fc40000011653 */
[----:B------:R-:W-:Y:S02]  /*3200*/  SHF.R.U32.HI R143, RZ, 0x8, R83 ;  /* 0x00000008ff8f7819 */ /* 0x000fe40000011653 */
[----:B------:R-:W-:Y:S01]  /*3210*/  PRMT R144, R144, 0x654, R81 ;  /* 0x0000065490907816 */ /* 0x000fe20000000051 */
[----:B------:R-:W-:Y:S01]  /*3220*/  IMAD.SHL.U32 R81, R146, 0x100, RZ ;  /* 0x0000010092517824 */ /* 0x000fe200078e00ff */
[----:B------:R-:W-:Y:S01]  /*3230*/  SHF.R.U32.HI R145, RZ, 0x10, R83 ;  /* 0x00000010ff917819 */ /* 0x000fe20000011653 */
[----:B------:R-:W-:Y:S01]  /*3240*/  IMAD.SHL.U32 R83, R143, 0x100, RZ ;  /* 0x000001008f537824 */ /* 0x000fe200078e00ff */
[----:B------:R-:W-:Y:S01]  /*3250*/  PRMT R82, R147, 0x654, R80 ;  /* 0x0000065493527816 */ /* 0x000fe20000000050 */
[----:B--2---:R-:W-:Y:S01]  /*3260*/  IMAD.MOV.U32 R80, RZ, RZ, R48 ;  /* 0x000000ffff507224 */ /* 0x004fe200078e0030 */
[----:B------:R-:W-:Y:S01]  /*3270*/  F2FP.F16.E4M3.UNPACK_B R48, R49 ;  /* 0x00000031ff30723e */ /* 0x000fe200020006ff */
[----:B------:R-:W-:Y:S01]  /*3280*/  IMAD.U32 R143, R145, 0x10000, RZ ;  /* 0x00010000918f7824 */ /* 0x000fe200078e00ff */
[----:B------:R-:W-:-:S02]  /*3290*/  LOP3.LUT R82, R82, 0xff00, R81, 0xf8, !PT ;  /* 0x0000ff0052527812 */ /* 0x000fc400078ef851 */
[----:B------:R-:W-:Y:S02]  /*32a0*/  LOP3.LUT R144, R144, 0xff00, R83, 0xf8, !PT ;  /* 0x0000ff0090907812 */ /* 0x000fe400078ef853 */
[----:B------:R-:W-:Y:S02]  /*32b0*/  SHF.L.U32 R81, R148, 0x10, RZ ;  /* 0x0000001094517819 */ /* 0x000fe400000006ff */
[----:B------:R-:W-:Y:S02]  /*32c0*/  F2FP.F16.E4M3.UNPACK_B R83, R151.H1 ;  /* 0x00000097ff53723e */ /* 0x000fe400030006ff */
[----:B------:R-:W-:Y:S01]  /*32d0*/  LOP3.LUT R145, R82, 0xff0000, R81, 0xf8, !PT ;  /* 0x00ff000052917812 */ /* 0x000fe200078ef851 */
[--C-:B------:R-:W-:Y:S01]  /*32e0*/  HADD2.F32 R81, -RZ, R48.reuse.H1_H1 ;  /* 0x30000030ff517230 */ /* 0x100fe20000004100 */
[----:B------:R-:W-:Y:S01]  /*32f0*/  LOP3.LUT R148, R144, 0xff0000, R143, 0xf8, !PT ;  /* 0x00ff000090947812 */ /* 0x000fe200078ef88f */
[--C-:B------:R-:W-:Y:S01]  /*3300*/  HADD2.F32 R146, -RZ, R83.reuse.H0_H0 ;  /* 0x20000053ff927230 */ /* 0x100fe20000004100 */
[----:B------:R-:W-:Y:S01]  /*3310*/  F2FP.F16.E4M3.UNPACK_B R143, R141.H1 ;  /* 0x0000008dff8f723e */ /* 0x000fe200030006ff */
[----:B------:R-:W-:Y:S01]  /*3320*/  HADD2.F32 R48, -RZ, R48.H0_H0 ;  /* 0x20000030ff307230 */ /* 0x000fe20000004100 */
[----:B------:R-:W-:Y:S01]  /*3330*/  F2FP.F16.E4M3.UNPACK_B R49, R49.H1 ;  /* 0x00000031ff31723e */ /* 0x000fe200030006ff */
[----:B------:R-:W-:-:S02]  /*3340*/  HADD2.F32 R147, -RZ, R83.H1_H1 ;  /* 0x30000053ff937230 */ /* 0x000fc40000004100 */
[CC--:B------:R-:W-:Y:S01]  /*3350*/  FMUL.FTZ R149, R81.reuse, R146.reuse ;  /* 0x0000009251957220 */ /* 0x0c0fe20000410000 */
[----:B------:R-:W-:Y:S02]  /*3360*/  HADD2.F32 R144, -RZ, R143.H0_H0 ;  /* 0x2000008fff907230 */ /* 0x000fe40000004100 */
[C---:B------:R-:W-:Y:S01]  /*3370*/  FMUL.FTZ R150, R48.reuse, R146 ;  /* 0x0000009230967220 */ /* 0x040fe20000410000 */
[--C-:B------:R-:W-:Y:S01]  /*3380*/  HADD2.F32 R83, -RZ, R49.reuse.H1_H1 ;  /* 0x30000031ff537230 */ /* 0x100fe20000004100 */
[----:B------:R-:W-:Y:S01]  /*3390*/  F2FP.F16.E4M3.UNPACK_B R146, R151 ;  /* 0x00000097ff92723e */ /* 0x000fe200020006ff */
[----:B------:R-:W-:Y:S02]  /*33a0*/  HADD2.F32 R82, -RZ, R49.H0_H0 ;  /* 0x20000031ff527230 */ /* 0x000fe40000004100 */
[-C--:B------:R-:W-:Y:S01]  /*33b0*/  FFMA.FTZ R48, R48, R144.reuse, -R149 ;  /* 0x0000009030307223 */ /* 0x080fe20000010895 */
[----:B------:R-:W-:Y:S02]  /*33c0*/  HADD2.F32 R143, -RZ, R143.H1_H1 ;  /* 0x3000008fff8f7230 */ /* 0x000fe40000004100 */
[----:B------:R-:W-:Y:S01]  /*33d0*/  FFMA.FTZ R49, R81, R144, R150 ;  /* 0x0000009051317223 */ /* 0x000fe20000010096 */
[CC--:B------:R-:W-:Y:S01]  /*33e0*/  FMUL.FTZ R149, R83.reuse, R147.reuse ;  /* 0x0000009353957220 */ /* 0x0c0fe20000410000 */
[C---:B------:R-:W-:Y:S01]  /*33f0*/  FMUL.FTZ R154, R82.reuse, R147 ;  /* 0x00000093529a7220 */ /* 0x040fe20000410000 */
[-C--:B------:R-:W-:Y:S01]  /*3400*/  F2FP.F16.E4M3.UNPACK_B R81, R80.reuse.H1 ;  /* 0x00000050ff51723e */ /* 0x080fe200030006ff */
[----:B------:R-:W-:Y:S01]  /*3410*/  HADD2.F32 R144, -RZ, R146.H1_H1 ;  /* 0x30000092ff907230 */ /* 0x000fe20000004100 */
[----:B------:R-:W-:Y:S01]  /*3420*/  F2FP.F16.E4M3.UNPACK_B R80, R80 ;  /* 0x00000050ff50723e */ /* 0x000fe200020006ff */
[-C--:B------:R-:W-:Y:S01]  /*3430*/  FFMA.FTZ R151, R82, R143.reuse, -R149 ;  /* 0x0000008f52977223 */ /* 0x080fe20000010895 */
[----:B------:R-:W-:Y:S01]  /*3440*/  FFMA.FTZ R154, R83, R143, R154 ;  /* 0x0000008f539a7223 */ /* 0x000fe2000001009a */
[----:B------:R-:W-:Y:S01]  /*3450*/  F2FP.F16.E4M3.UNPACK_B R141, R141 ;  /* 0x0000008dff8d723e */ /* 0x000fe200020006ff */
[----:B------:R-:W-:-:S02]  /*3460*/  HADD2.F32 R82, -RZ, R81.H0_H0 ;  /* 0x20000051ff527230 */ /* 0x000fc40000004100 */
[----:B------:R-:W-:Y:S01]  /*3470*/  HADD2.F32 R83, -RZ, R81.H1_H1 ;  /* 0x30000051ff537230 */ /* 0x000fe20000004100 */
[----:B------:R-:W-:Y:S01]  /*3480*/  F2FP.SATFINITE.E4M3.F32.PACK_AB_MERGE_C R156, R154, R151, RZ ;  /* 0x000000979a9c723e */ /* 0x000fe200048070ff */
[----:B------:R-:W-:Y:S02]  /*3490*/  HADD2.F32 R81, -RZ, R80.H0_H0 ;  /* 0x20000050ff517230 */ /* 0x000fe40000004100 */
[-C--:B------:R-:W-:Y:S01]  /*34a0*/  FMUL.FTZ R150, R82, R144.reuse ;  /* 0x0000009052967220 */ /* 0x080fe20000410000 */
[----:B------:R-:W-:Y:S02]  /*34b0*/  HADD2.F32 R146, -RZ, R146.H0_H0 ;  /* 0x20000092ff927230 */ /* 0x000fe40000004100 */
[----:B------:R-:W-:Y:S01]  /*34c0*/  FMUL.FTZ R149, R83, R144 ;  /* 0x0000009053957220 */ /* 0x000fe20000410000 */
[----:B------:R-:W-:Y:S01]  /*34d0*/  HADD2.F32 R80, -RZ, R80.H1_H1 ;  /* 0x30000050ff507230 */ /* 0x000fe20000004100 */
[----:B------:R-:W-:Y:S01]  /*34e0*/  F2FP.SATFINITE.E4M3.F32.PACK_AB_MERGE_C R49, R49, R48, R156 ;  /* 0x000000303131723e */ /* 0x000fe2000480709c */
[----:B------:R-:W-:-:S02]  /*34f0*/  HADD2.F32 R143, -RZ, R141.H1_H1 ;  /* 0x3000008dff8f7230 */ /* 0x000fc40000004100 */
[-C--:B------:R-:W-:Y:S01]  /*3500*/  FMUL.FTZ R147, R81, R146.reuse ;  /* 0x0000009251937220 */ /* 0x080fe20000410000 */
[----:B------:R-:W-:Y:S02]  /*3510*/  HADD2.F32 R141, -RZ, R141.H0_H0 ;  /* 0x2000008dff8d7230 */ /* 0x000fe40000004100 */
[----:B------:R-:W-:Y:S01]  /*3520*/  FMUL.FTZ R144, R80, R146 ;  /* 0x0000009250907220 */ /* 0x000fe20000410000 */
[-C--:B------:R-:W-:Y:S01]  /*3530*/  FFMA.FTZ R82, R82, R143.reuse, -R149 ;  /* 0x0000008f52527223 */ /* 0x080fe20000010895 */
[----:B------:R-:W-:Y:S02]  /*3540*/  FFMA.FTZ R83, R83, R143, R150 ;  /* 0x0000008f53537223 */ /* 0x000fe40000010096 */
[----:B------:R-:W-:Y:S01]  /*3550*/  FFMA.FTZ R149, R81, R141, -R144 ;  /* 0x0000008d51957223 */ /* 0x000fe20000010890 */
[----:B------:R-:W-:Y:S01]  /*3560*/  F2FP.F16.E4M3.UNPACK_B R81, R51.H1 ;  /* 0x00000033ff51723e */ /* 0x000fe200030006ff */
[----:B------:R-:W-:Y:S01]  /*3570*/  FFMA.FTZ R150, R80, R141, R147 ;  /* 0x0000008d50967223 */ /* 0x000fe20000010093 */
[----:B------:R-:W-:-:S02]  /*3580*/  F2FP.F16.E4M3.UNPACK_B R144, R148.H1 ;  /* 0x00000094ff90723e */ /* 0x000fc400030006ff */
[----:B------:R-:W-:Y:S01]  /*3590*/  F2FP.SATFINITE.E4M3.F32.PACK_AB_MERGE_C R155, R83, R82, RZ ;  /* 0x00000052539b723e */ /* 0x000fe200048070ff */
[--C-:B------:R-:W-:Y:S01]  /*35a0*/  HADD2.F32 R83, -RZ, R81.reuse.H1_H1 ;  /* 0x30000051ff537230 */ /* 0x100fe20000004100 */
[-C--:B------:R-:W-:Y:S01]  /*35b0*/  F2FP.F16.E4M3.UNPACK_B R141, R145.reuse.H1 ;  /* 0x00000091ff8d723e */ /* 0x080fe200030006ff */
[----:B------:R-:W-:Y:S01]  /*35c0*/  HADD2.F32 R147, -RZ, R144.H1_H1 ;  /* 0x30000090ff937230 */ /* 0x000fe20000004100 */
[----:B------:R-:W-:Y:S01]  /*35d0*/  F2FP.F16.E4M3.UNPACK_B R80, R50.H1 ;  /* 0x00000032ff50723e */ /* 0x000fe200030006ff */
[----:B------:R-:W-:Y:S01]  /*35e0*/  HADD2.F32 R82, -RZ, R81.H0_H0 ;  /* 0x20000051ff527230 */ /* 0x000fe20000004100 */
[----:B------:R-:W-:Y:S01]  /*35f0*/  F2FP.F16.E4M3.UNPACK_B R148, R148 ;  /* 0x00000094ff94723e */ /* 0x000fe200020006ff */
[----:B------:R-:W-:Y:S01]  /*3600*/  HADD2.F32 R143, -RZ, R141.H1_H1 ;  /* 0x3000008dff8f7230 */ /* 0x000fe20000004100 */
[----:B------:R-:W-:Y:S01]  /*3610*/  F2FP.F16.E4M3.UNPACK_B R145, R145 ;  /* 0x00000091ff91723e */ /* 0x000fe200020006ff */
[----:B------:R-:W-:Y:S02]  /*3620*/  HADD2.F32 R81, -RZ, R80.H1_H1 ;  /* 0x30000050ff517230 */ /* 0x000fe40000004100 */
[----:B------:R-:W-:Y:S01]  /*3630*/  FMUL.FTZ R151, R83, R147 ;  /* 0x0000009353977220 */ /* 0x000fe20000410000 */
[----:B------:R-:W-:-:S02]  /*3640*/  HADD2.F32 R146, -RZ, R148.H1_H1 ;  /* 0x30000094ff927230 */ /* 0x000fc40000004100 */
[C---:B------:R-:W-:Y:S01]  /*3650*/  FMUL.FTZ R154, R82.reuse, R147 ;  /* 0x00000093529a7220 */ /* 0x040fe20000410000 */
[----:B------:R-:W-:Y:S02]  /*3660*/  HADD2.F32 R80, -RZ, R80.H0_H0 ;  /* 0x20000050ff507230 */ /* 0x000fe40000004100 */
[----:B------:R-:W-:Y:S01]  /*3670*/  FFMA.FTZ R151, R82, R143, -R151 ;  /* 0x0000008f52977223 */ /* 0x000fe20000010897 */
[----:B------:R-:W-:Y:S02]  /*3680*/  HADD2.F32 R82, -RZ, R145.H1_H1 ;  /* 0x30000091ff527230 */ /* 0x000fe40000004100 */
[-C--:B------:R-:W-:Y:S01]  /*3690*/  FMUL.FTZ R147, R81, R146.reuse ;  /* 0x0000009251937220 */ /* 0x080fe20000410000 */
[----:B------:R-:W-:Y:S01]  /*36a0*/  F2FP.F16.E4M3.UNPACK_B R51, R51 ;  /* 0x00000033ff33723e */ /* 0x000fe200020006ff */
[C---:B------:R-:W-:Y:S01]  /*36b0*/  FMUL.FTZ R146, R80.reuse, R146 ;  /* 0x0000009250927220 */ /* 0x040fe20000410000 */
[----:B------:R-:W-:Y:S01]  /*36c0*/  F2FP.F16.E4M3.UNPACK_B R50, R50 ;  /* 0x00000032ff32723e */ /* 0x000fe200020006ff */
[----:B------:R-:W-:Y:S01]  /*36d0*/  FFMA.FTZ R147, R80, R82, -R147 ;  /* 0x0000005250937223 */ /* 0x000fe20000010893 */
[----:B------:R-:W-:-:S02]  /*36e0*/  HADD2.F32 R144, -RZ, R144.H0_H0 ;  /* 0x20000090ff907230 */ /* 0x000fc40000004100 */
[----:B------:R-:W-:Y:S01]  /*36f0*/  FFMA.FTZ R146, R81, R82, R146 ;  /* 0x0000005251927223 */ /* 0x000fe20000010092 */
[--C-:B------:R-:W-:Y:S02]  /*3700*/  HADD2.F32 R80, -RZ, R51.reuse.H0_H0 ;  /* 0x20000033ff507230 */ /* 0x100fe40000004100 */
[----:B------:R-:W-:Y:S01]  /*3710*/  FFMA.FTZ R154, R83, R143, R154 ;  /* 0x0000008f539a7223 */ /* 0x000fe2000001009a */
[----:B------:R-:W-:Y:S01]  /*3720*/  HADD2.F32 R81, -RZ, R51.H1_H1 ;  /* 0x30000033ff517230 */ /* 0x000fe20000004100 */
[----:B------:R-:W-:Y:S01]  /*3730*/  F2FP.SATFINITE.E4M3.F32.PACK_AB_MERGE_C R48, R150, R149, R155 ;  /* 0x000000959630723e */ /* 0x000fe2000480709b */
[--C-:B------:R-:W-:Y:S01]  /*3740*/  HADD2.F32 R51, -RZ, R50.reuse.H0_H0 ;  /* 0x20000032ff337230 */ /* 0x100fe20000004100 */
[----:B------:R-:W-:Y:S01]  /*3750*/  F2FP.SATFINITE.E4M3.F32.PACK_AB_MERGE_C R146, R146, R147, RZ ;  /* 0x000000939292723e */ /* 0x000fe200048070ff */
[----:B------:R-:W-:Y:S02]  /*3760*/  HADD2.F32 R50, -RZ, R50.H1_H1 ;  /* 0x30000032ff327230 */ /* 0x000fe40000004100 */
[----:B------:R-:W-:Y:S01]  /*3770*/  FMUL.FTZ R143, R81, R144 ;  /* 0x00000090518f7220 */ /* 0x000fe20000410000 */
[----:B------:R-:W-:-:S02]  /*3780*/  HADD2.F32 R148, -RZ, R148.H0_H0 ;  /* 0x20000094ff947230 */ /* 0x000fc40000004100 */
[----:B------:R-:W-:Y:S01]  /*3790*/  FMUL.FTZ R144, R80, R144 ;  /* 0x0000009050907220 */ /* 0x000fe20000410000 */
[----:B------:R-:W-:Y:S01]  /*37a0*/  HADD2.F32 R141, -RZ, R141.H0_H0 ;  /* 0x2000008dff8d7230 */ /* 0x000fe20000004100 */
[----:B------:R-:W-:Y:S01]  /*37b0*/  F2FP.SATFINITE.E4M3.F32.PACK_AB_MERGE_C R151, R154, R151, RZ ;  /* 0x000000979a97723e */ /* 0x000fe200048070ff */
[----:B------:R-:W-:Y:S02]  /*37c0*/  HADD2.F32 R145, -RZ, R145.H0_H0 ;  /* 0x20000091ff917230 */ /* 0x000fe40000004100 */
[-C--:B------:R-:W-:Y:S01]  /*37d0*/  FMUL.FTZ R82, R50, R148.reuse ;  /* 0x0000009432527220 */ /* 0x080fe20000410000 */
[----:B------:R-:W-:Y:S01]  /*37e0*/  FMUL.FTZ R83, R51, R148 ;  /* 0x0000009433537220 */ /* 0x000fe20000410000 */
[-C--:B------:R-:W-:Y:S01]  /*37f0*/  FFMA.FTZ R143, R80, R141.reuse, -R143 ;  /* 0x0000008d508f7223 */ /* 0x080fe2000001088f */
[----:B------:R-:W-:Y:S01]  /*3800*/  FFMA.FTZ R144, R81, R141, R144 ;  /* 0x0000008d51907223 */ /* 0x000fe20000010090 */
[-C--:B------:R-:W-:Y:S01]  /*3810*/  FFMA.FTZ R82, R51, R145.reuse, -R82 ;  /* 0x0000009133527223 */ /* 0x080fe20000010852 */
[----:B------:R-:W-:-:S03]  /*3820*/  FFMA.FTZ R83, R50, R145, R83 ;  /* 0x0000009132537223 */ /* 0x000fc60000010053 */
[----:B------:R-:W-:Y:S02]  /*3830*/  F2FP.SATFINITE.E4M3.F32.PACK_AB_MERGE_C R51, R144, R143, R151 ;  /* 0x0000008f9033723e */ /* 0x000fe40004807097 */
[----:B------:R-:W-:-:S07]  /*3840*/  F2FP.SATFINITE.E4M3.F32.PACK_AB_MERGE_C R50, R83, R82, R146 ;  /* 0x000000525332723e */ /* 0x000fce0004807092 */
.L_x_371:
[----:B------:R-:W-:Y:S05]  /*3850*/  BSYNC B3 ;  /* 0x0000000000037941 */ /* 0x000fea0003800000 */
.L_x_370:
[----:B------:R-:W-:Y:S02]  /*3860*/  ULDC.64 UR4, c[0x0][0x2e8] ;  /* 0x0000ba0000047ab9 */ /* 0x000fe40000000a00 */
[----:B------:R-:W-:-:S04]  /*3870*/  IADD3 R80, P2, P6, R138, UR4, R100 ;  /* 0x000000048a507c10 */ /* 0x000fc8000fe5e064 */
[----:B------:R-:W-:-:S05]  /*3880*/  IADD3.X R81, R139, UR5, R40, P2, P6 ;  /* 0x000000058b517c10 */ /* 0x000fca00097ec428 */
[----:B--2---:R2:W-:Y:S04]  /*3890*/  STG.E.128 desc[UR42][R80.64], R48 ;  /* 0x0000003050007986 */ /* 0x0045e8000c101d2a */
.L_x_369:
[----:B------:R-:W-:Y:S05]  /*38a0*/  BSYNC B2 ;  /* 0x0000000000027941 */ /* 0x000fea0003800000 */
.L_x_368:
[----:B------:R-:W-:Y:S05]  /*38b0*/  @P1 BRA `(.L_x_367) ;  /* 0x0000000400d01947 */ /* 0x000fea0003800000 */
[----:B0-2---:R0:W2:Y:S01]  /*38c0*/  LDS.128 R48, [R113+0x2c400] ;  /* 0x02c4000071307984 */ /* 0x0050a20000000c00 */
[----:B------:R-:W-:Y:S01]  /*38d0*/  ISETP.GE.AND P2, PT, R233, R122, PT ;  /* 0x0000007ae900720c */ /* 0x000fe20003f46270 */
[----:B------:R-:W-:-:S12]  /*38e0*/  BSSY B2, `(.L_x_372) ;  /* 0x000006d000027945 */ /* 0x000fd80003800000 */
[----:B0-----:R-:W-:Y:S05]  /*38f0*/  @P2 BRA `(.L_x_373) ;  /* 0x0000000400ac2947 */ /* 0x001fea0003800000 */
[----:B------:R-:W-:Y:S02]  /*3900*/  SHF.R.U32.HI R141, RZ, 0x8, R77 ;  /* 0x00000008ff8d7819 */ /* 0x000fe4000001164d */
[----:B------:R-:W-:Y:S02]  /*3910*/  SHF.R.U32.HI R83, RZ, 0x18, R79 ;  /* 0x00000018ff537819 */ /* 0x000fe4000001164f */
        /* <DEDUP_REMOVED lines=10> */
[----:B------:R-:W-:Y:S01]  /*39c0*/  IMAD.U32 R81, R81, 0x10000, RZ ;  /* 0x0001000051517824 */ /* 0x000fe200078e00ff */
[----:B--2---:R-:W-:Y:S02]  /*39d0*/  MOV R76, R48 ;  /* 0x00000030004c7202 */ /* 0x004fe40000000f00 */
[----:B------:R-:W-:Y:S01]  /*39e0*/  LOP3.LUT R77, R77, 0xff00, R78, 0xf8, !PT ;  /* 0x0000ff004d4d7812 */ /* 0x000fe200078ef84e */
[----:B------:R-:W-:Y:S01]  /*39f0*/  IMAD.U32 R78, R82, 0x10000, RZ ;  /* 0x00010000524e7824 */ /* 0x000fe200078e00ff */
[----:B------:R-:W-:-:S02]  /*3a00*/  LOP3.LUT R80, R79, 0xff00, R80, 0xf8, !PT ;  /* 0x0000ff004f507812 */ /* 0x000fc400078ef850 */
[----:B------:R-:W-:Y:S02]  /*3a10*/  F2FP.F16.E4M3.UNPACK_B R48, R49 ;  /* 0x00000031ff30723e */ /* 0x000fe400020006ff */
        /* <DEDUP_REMOVED lines=10> */
[--C-:B------:R-:W-:Y:S02]  /*3ac0*/  HADD2.F32 R81, -RZ, R80.reuse.H0_H0 ;  /* 0x20000050ff517230 */ /* 0x100fe40000004100 */
[----:B------:R-:W-:Y:S01]  /*3ad0*/  FMUL.FTZ R144, R48, R83 ;  /* 0x0000005330907220 */ /* 0x000fe20000410000 */
[--C-:B------:R-:W-:Y:S01]  /*3ae0*/  HADD2.F32 R79, -RZ, R49.reuse.H1_H1 ;  /* 0x30000031ff4f7230 */ /* 0x100fe20000004100 */
[----:B------:R-:W-:Y:S01]  /*3af0*/  F2FP.F16.E4M3.UNPACK_B R140, R140 ;  /* 0x0000008cff8c723e */ /* 0x000fe200020006ff */
[----:B------:R-:W-:Y:S02]  /*3b00*/  HADD2.F32 R78, -RZ, R49.H0_H0 ;  /* 0x20000031ff4e7230 */ /* 0x000fe40000004100 */
[----:B------:R-:W-:Y:S01]  /*3b10*/  FFMA.FTZ R49, R77, R81, R144 ;  /* 0x000000514d317223 */ /* 0x000fe20000010090 */
[----:B------:R-:W-:Y:S02]  /*3b20*/  HADD2.F32 R80, -RZ, R80.H1_H1 ;  /* 0x30000050ff507230 */ /* 0x000fe40000004100 */
[CC--:B------:R-:W-:Y:S01]  /*3b30*/  FMUL.FTZ R83, R79.reuse, R141.reuse ;  /* 0x0000008d4f537220 */ /* 0x0c0fe20000410000 */
[----:B------:R-:W-:Y:S01]  /*3b40*/  F2FP.F16.E4M3.UNPACK_B R77, R76.H1 ;  /* 0x0000004cff4d723e */ /* 0x000fe200030006ff */
[----:B------:R-:W-:Y:S01]  /*3b50*/  FMUL.FTZ R146, R78, R141 ;  /* 0x0000008d4e927220 */ /* 0x000fe20000410000 */
[----:B------:R-:W-:Y:S01]  /*3b60*/  FFMA.FTZ R48, R48, R81, -R145 ;  /* 0x0000005130307223 */ /* 0x000fe20000010891 */
[----:B------:R-:W-:Y:S01]  /*3b70*/  FFMA.FTZ R145, R78, R80, -R83 ;  /* 0x000000504e917223 */ /* 0x000fe20000010853 */
[----:B------:R-:W-:Y:S01]  /*3b80*/  F2FP.F16.E4M3.UNPACK_B R76, R76 ;  /* 0x0000004cff4c723e */ /* 0x000fe200020006ff */
[----:B------:R-:W-:Y:S01]  /*3b90*/  FFMA.FTZ R148, R79, R80, R146 ;  /* 0x000000504f947223 */ /* 0x000fe20000010092 */
[----:B------:R-:W-:Y:S01]  /*3ba0*/  F2FP.F16.E4M3.UNPACK_B R133, R133 ;  /* 0x00000085ff85723e */ /* 0x000fe200020006ff */
[----:B------:R-:W-:-:S02]  /*3bb0*/  HADD2.F32 R81, -RZ, R140.H1_H1 ;  /* 0x3000008cff517230 */ /* 0x000fc40000004100 */
[--C-:B------:R-:W-:Y:S01]  /*3bc0*/  HADD2.F32 R78, -RZ, R77.reuse.H0_H0 ;  /* 0x2000004dff4e7230 */ /* 0x100fe20000004100 */
[----:B------:R-:W-:Y:S01]  /*3bd0*/  F2FP.SATFINITE.E4M3.F32.PACK_AB_MERGE_C R150, R148, R145, RZ ;  /* 0x000000919496723e */ /* 0x000fe200048070ff */
[----:B------:R-:W-:Y:S02]  /*3be0*/  HADD2.F32 R79, -RZ, R77.H1_H1 ;  /* 0x3000004dff4f7230 */ /* 0x000fe40000004100 */
[----:B------:R-:W-:Y:S02]  /*3bf0*/  HADD2.F32 R77, -RZ, R76.H0_H0 ;  /* 0x2000004cff4d7230 */ /* 0x000fe40000004100 */
[-C--:B------:R-:W-:Y:S01]  /*3c00*/  FMUL.FTZ R146, R78, R81.reuse ;  /* 0x000000514e927220 */ /* 0x080fe20000410000 */
[----:B------:R-:W-:Y:S02]  /*3c10*/  HADD2.F32 R80, -RZ, R133.H1_H1 ;  /* 0x30000085ff507230 */ /* 0x000fe40000004100 */
[----:B------:R-:W-:Y:S01]  /*3c20*/  FMUL.FTZ R83, R79, R81 ;  /* 0x000000514f537220 */ /* 0x000fe20000410000 */
[----:B------:R-:W-:Y:S01]  /*3c30*/  HADD2.F32 R140, -RZ, R140.H0_H0 ;  /* 0x2000008cff8c7230 */ /* 0x000fe20000004100 */
[----:B------:R-:W-:Y:S01]  /*3c40*/  F2FP.SATFINITE.E4M3.F32.PACK_AB_MERGE_C R49, R49, R48, R150 ;  /* 0x000000303131723e */ /* 0x000fe20004807096 */
[----:B------:R-:W-:-:S02]  /*3c50*/  HADD2.F32 R76, -RZ, R76.H1_H1 ;  /* 0x3000004cff4c7230 */ /* 0x000fc40000004100 */
[-C--:B------:R-:W-:Y:S01]  /*3c60*/  FFMA.FTZ R83, R78, R80.reuse, -R83 ;  /* 0x000000504e537223 */ /* 0x080fe20000010853 */
[----:B------:R-:W-:Y:S02]  /*3c70*/  HADD2.F32 R133, -RZ, R133.H0_H0 ;  /* 0x20000085ff857230 */ /* 0x000fe40000004100 */
[----:B------:R-:W-:Y:S01]  /*3c80*/  FFMA.FTZ R146, R79, R80, R146 ;  /* 0x000000504f927223 */ /* 0x000fe20000010092 */
[CC--:B------:R-:W-:Y:S01]  /*3c90*/  FMUL.FTZ R81, R77.reuse, R140.reuse ;  /* 0x0000008c4d517220 */ /* 0x0c0fe20000410000 */
[----:B------:R-:W-:Y:S01]  /*3ca0*/  FMUL.FTZ R144, R76, R140 ;  /* 0x0000008c4c907220 */ /* 0x000fe20000410000 */
[----:B------:R-:W-:Y:S02]  /*3cb0*/  F2FP.F16.E4M3.UNPACK_B R80, R82.H1 ;  /* 0x00000052ff50723e */ /* 0x000fe400030006ff */
[----:B------:R-:W-:Y:S01]  /*3cc0*/  F2FP.SATFINITE.E4M3.F32.PACK_AB_MERGE_C R149, R146, R83, RZ ;  /* 0x000000539295723e */ /* 0x000fe200048070ff */
[----:B------:R-:W-:Y:S01]  /*3cd0*/  FFMA.FTZ R144, R77, R133, -R144 ;  /* 0x000000854d907223 */ /* 0x000fe20000010890 */
[----:B------:R-:W-:Y:S01]  /*3ce0*/  F2FP.F16.E4M3.UNPACK_B R77, R51.H1 ;  /* 0x00000033ff4d723e */ /* 0x000fe200030006ff */
[----:B------:R-:W-:Y:S01]  /*3cf0*/  FFMA.FTZ R141, R76, R133, R81 ;  /* 0x000000854c8d7223 */ /* 0x000fe20000010051 */
[-C--:B------:R-:W-:Y:S01]  /*3d00*/  F2FP.F16.E4M3.UNPACK_B R83, R143.reuse.H1 ;  /* 0x0000008fff53723e */ /* 0x080fe200030006ff */
[----:B------:R-:W-:Y:S01]  /*3d10*/  HADD2.F32 R81, -RZ, R80.H1_H1 ;  /* 0x30000050ff517230 */ /* 0x000fe20000004100 */
[----:B------:R-:W-:Y:S01]  /*3d20*/  F2FP.F16.E4M3.UNPACK_B R76, R50.H1 ;  /* 0x00000032ff4c723e */ /* 0x000fe200030006ff */
[----:B------:R-:W-:Y:S01]  /*3d30*/  HADD2.F32 R79, -RZ, R77.H1_H1 ;  /* 0x3000004dff4f7230 */ /* 0x000fe20000004100 */
[----:B------:R-:W-:Y:S01]  /*3d40*/  F2FP.F16.E4M3.UNPACK_B R143, R143 ;  /* 0x0000008fff8f723e */ /* 0x000fe200020006ff */
[----:B------:R-:W-:Y:S01]  /*3d50*/  HADD2.F32 R140, -RZ, R83.H1_H1 ;  /* 0x30000053ff8c7230 */ /* 0x000fe20000004100 */
[----:B------:R-:W-:Y:S01]  /*3d60*/  F2FP.F16.E4M3.UNPACK_B R82, R82 ;  /* 0x00000052ff52723e */ /* 0x000fe200020006ff */
[----:B------:R-:W-:Y:S01]  /*3d70*/  HADD2.F32 R78, -RZ, R77.H0_H0 ;  /* 0x2000004dff4e7230 */ /* 0x000fe20000004100 */
[----:B------:R-:W-:Y:S01]  /*3d80*/  F2FP.F16.E4M3.UNPACK_B R51, R51 ;  /* 0x00000033ff33723e */ /* 0x000fe200020006ff */
[----:B------:R-:W-:-:S02]  /*3d90*/  HADD2.F32 R77, -RZ, R76.H1_H1 ;  /* 0x3000004cff4d7230 */ /* 0x000fc40000004100 */
[-C--:B------:R-:W-:Y:S01]  /*3da0*/  FMUL.FTZ R145, R79, R140.reuse ;  /* 0x0000008c4f917220 */ /* 0x080fe20000410000 */
[--C-:B------:R-:W-:Y:S02]  /*3db0*/  HADD2.F32 R133, -RZ, R143.reuse.H1_H1 ;  /* 0x3000008fff857230 */ /* 0x100fe40000004100 */
[C---:B------:R-:W-:Y:S01]  /*3dc0*/  FMUL.FTZ R146, R78.reuse, R140 ;  /* 0x0000008c4e927220 */ /* 0x040fe20000410000 */
[----:B------:R-:W-:Y:S02]  /*3dd0*/  HADD2.F32 R76, -RZ, R76.H0_H0 ;  /* 0x2000004cff4c7230 */ /* 0x000fe40000004100 */
[----:B------:R-:W-:Y:S01]  /*3de0*/  FFMA.FTZ R147, R78, R81, -R145 ;  /* 0x000000514e937223 */ /* 0x000fe20000010891 */
[----:B------:R-:W-:Y:S02]  /*3df0*/  HADD2.F32 R78, -RZ, R82.H1_H1 ;  /* 0x30000052ff4e7230 */ /* 0x000fe40000004100 */
[-C--:B------:R-:W-:Y:S01]  /*3e00*/  FMUL.FTZ R145, R77, R133.reuse ;  /* 0x000000854d917220 */ /* 0x080fe20000410000 */
[----:B------:R-:W-:Y:S01]  /*3e10*/  F2FP.F16.E4M3.UNPACK_B R50, R50 ;  /* 0x00000032ff32723e */ /* 0x000fe200020006ff */
[----:B------:R-:W-:Y:S01]  /*3e20*/  FMUL.FTZ R140, R76, R133 ;  /* 0x000000854c8c7220 */ /* 0x000fe20000410000 */
[----:B------:R-:W-:-:S02]  /*3e30*/  HADD2.F32 R143, -RZ, R143.H0_H0 ;  /* 0x2000008fff8f7230 */ /* 0x000fc40000004100 */
[-C--:B------:R-:W-:Y:S01]  /*3e40*/  FFMA.FTZ R145, R76, R78.reuse, -R145 ;  /* 0x0000004e4c917223 */ /* 0x080fe20000010891 */
[--C-:B------:R-:W-:Y:S02]  /*3e50*/  HADD2.F32 R76, -RZ, R51.reuse.H0_H0 ;  /* 0x20000033ff4c7230 */ /* 0x100fe40000004100 */
[----:B------:R-:W-:Y:S01]  /*3e60*/  FFMA.FTZ R140, R77, R78, R140 ;  /* 0x0000004e4d8c7223 */ /* 0x000fe2000001008c */
[----:B------:R-:W-:Y:S02]  /*3e70*/  HADD2.F32 R77, -RZ, R51.H1_H1 ;  /* 0x30000033ff4d7230 */ /* 0x000fe40000004100 */
[----:B------:R-:W-:Y:S01]  /*3e80*/  FFMA.FTZ R148, R79, R81, R146 ;  /* 0x000000514f947223 */ /* 0x000fe20000010092 */
[--C-:B------:R-:W-:Y:S01]  /*3e90*/  HADD2.F32 R51, -RZ, R50.reuse.H0_H0 ;  /* 0x20000032ff337230 */ /* 0x100fe20000004100 */
[----:B------:R-:W-:Y:S01]  /*3ea0*/  F2FP.SATFINITE.E4M3.F32.PACK_AB_MERGE_C R48, R141, R144, R149 ;  /* 0x000000908d30723e */ /* 0x000fe20004807095 */
[----:B------:R-:W-:Y:S01]  /*3eb0*/  HADD2.F32 R50, -RZ, R50.H1_H1 ;  /* 0x30000032ff327230 */ /* 0x000fe20000004100 */
[----:B------:R-:W-:Y:S01]  /*3ec0*/  F2FP.SATFINITE.E4M3.F32.PACK_AB_MERGE_C R140, R140, R145, RZ ;  /* 0x000000918c8c723e */ /* 0x000fe200048070ff */
[----:B------:R-:W-:Y:S01]  /*3ed0*/  HADD2.F32 R83, -RZ, R83.H0_H0 ;  /* 0x20000053ff537230 */ /* 0x000fe20000004100 */
[----:B------:R-:W-:Y:S01]  /*3ee0*/  F2FP.SATFINITE.E4M3.F32.PACK_AB_MERGE_C R147, R148, R147, RZ ;  /* 0x000000939493723e */ /* 0x000fe200048070ff */
[----:B------:R-:W-:-:S02]  /*3ef0*/  HADD2.F32 R80, -RZ, R80.H0_H0 ;  /* 0x20000050ff507230 */ /* 0x000fc40000004100 */
[----:B------:R-:W-:Y:S01]  /*3f00*/  FMUL.FTZ R78, R50, R143 ;  /* 0x0000008f324e7220 */ /* 0x000fe20000410000 */
[----:B------:R-:W-:Y:S02]  /*3f10*/  HADD2.F32 R82, -RZ, R82.H0_H0 ;  /* 0x20000052ff527230 */ /* 0x000fe40000004100 */
[-C--:B------:R-:W-:Y:S01]  /*3f20*/  FMUL.FTZ R79, R77, R83.reuse ;  /* 0x000000534d4f7220 */ /* 0x080fe20000410000 */
[C---:B------:R-:W-:Y:S01]  /*3f30*/  FMUL.FTZ R146, R76.reuse, R83 ;  /* 0x000000534c927220 */ /* 0x040fe20000410000 */
[----:B------:R-:W-:Y:S02]  /*3f40*/  FMUL.FTZ R143, R51, R143 ;  /* 0x0000008f338f7220 */ /* 0x000fe40000410000 */
[-C--:B------:R-:W-:Y:S01]  /*3f50*/  FFMA.FTZ R79, R76, R80.reuse, -R79 ;  /* 0x000000504c4f7223 */ /* 0x080fe2000001084f */
[----:B------:R-:W-:Y:S01]  /*3f60*/  FFMA.FTZ R146, R77, R80, R146 ;  /* 0x000000504d927223 */ /* 0x000fe20000010092 */
[-C--:B------:R-:W-:Y:S01]  /*3f70*/  FFMA.FTZ R78, R51, R82.reuse, -R78 ;  /* 0x00000052334e7223 */ /* 0x080fe2000001084e */
[----:B------:R-:W-:-:S03]  /*3f80*/  FFMA.FTZ R143, R50, R82, R143 ;  /* 0x00000052328f7223 */ /* 0x000fc6000001008f */
[----:B------:R-:W-:Y:S02]  /*3f90*/  F2FP.SATFINITE.E4M3.F32.PACK_AB_MERGE_C R51, R146, R79, R147 ;  /* 0x0000004f9233723e */ /* 0x000fe40004807093 */
[----:B------:R-:W-:-:S07]  /*3fa0*/  F2FP.SATFINITE.E4M3.F32.PACK_AB_MERGE_C R50, R143, R78, R140 ;  /* 0x0000004e8f32723e */ /* 0x000fce000480708c */
.L_x_373:
[----:B------:R-:W-:Y:S05]  /*3fb0*/  BSYNC B2 ;  /* 0x0000000000027941 */ /* 0x000fea0003800000 */
.L_x_372:
[----:B------:R-:W-:Y:S02]  /*3fc0*/  ULDC.64 UR4, c[0x0][0x2e8] ;  /* 0x0000ba0000047ab9 */ /* 0x000fe40000000a00 */
[----:B------:R-:W-:-:S04]  /*3fd0*/  IADD3 R76, P2, P6, R41, UR4, R138 ;  /* 0x00000004294c7c10 */ /* 0x000fc8000fe5e08a */
[----:B------:R-:W-:-:S05]  /*3fe0*/  IADD3.X R77, R106, UR5, R139, P2, P6 ;  /* 0x000000056a4d7c10 */ /* 0x000fca00097ec48b */
[----:B--2---:R3:W-:Y:S04]  /*3ff0*/  STG.E.128 desc[UR42][R76.64], R48 ;  /* 0x000000304c007986 */ /* 0x0047e8000c101d2a */
.L_x_367:
[----:B------:R-:W-:Y:S05]  /*4000*/  BSYNC B1 ;  /* 0x0000000000017941 */ /* 0x000fea0003800000 */
.L_x_366:
[----:B------:R-:W-:Y:S04]  /*4010*/  BSSY B1, `(.L_x_374) ;  /* 0x00000f0000017945 */ /* 0x000fe80003800000 */
[----:B------:R-:W-:Y:S05]  /*4020*/  @P3 BRA `(.L_x_375) ;  /* 0x0000000c00b83947 */ /* 0x000fea0003800000 */
[----:B---3--:R-:W-:Y:S01]  /*4030*/  IADD3 R76, P2, P3, R130, R120, R16 ;  /* 0x00000078824c7210 */ /* 0x008fe20007b5e010 */
[----:B------:R-:W-:Y:S03]  /*4040*/  BSSY B2, `(.L_x_376) ;  /* 0x0000077000027945 */ /* 0x000fe60003800000 */
[----:B------:R-:W-:Y:S01]  /*4050*/  IADD3.X R77, R5, R123, R17, P2, P3 ;  /* 0x0000007b054d7210 */ /* 0x000fe200017e6411 */
[----:B------:R-:W-:Y:S08]  /*4060*/  @P0 BRA `(.L_x_377) ;  /* 0x0000000400d00947 */ /* 0x000ff00003800000 */
        /* <DEDUP_REMOVED lines=14> */
[----:B------:R-:W-:Y:S01]  /*4150*/  IMAD.U32 R79, R79, 0x10000, RZ ;  /* 0x000100004f4f7824 */ /* 0x000fe200078e00ff */
[----:B------:R-:W-:Y:S01]  /*4160*/  PRMT R73, R83, 0x654, R72 ;  /* 0x0000065453497816 */ /* 0x000fe20000000048 */
[----:B--2---:R-:W-:Y:S01]  /*4170*/  IMAD.MOV.U32 R72, RZ, RZ, R48 ;  /* 0x000000ffff487224 */ /* 0x004fe200078e0030 */
[----:B------:R-:W-:Y:S02]  /*4180*/  SHF.L.U32 R78, R78, 0x8, RZ ;  /* 0x000000084e4e7819 */ /* 0x000fe400000006ff */
        /* <DEDUP_REMOVED lines=19> */
[-C--:B------:R-:W-:Y:S01]  /*42c0*/  FFMA.FTZ R49, R73, R79.reuse, R138 ;  /* 0x0000004f49317223 */ /* 0x080fe2000001008a */
[----:B------:R-:W-:Y:S02]  /*42d0*/  HADD2.F32 R78, -RZ, R78.H1_H1 ;  /* 0x3000004eff4e7230 */ /* 0x000fe40000004100 */
[C---:B------:R-:W-:Y:S01]  /*42e0*/  FMUL.FTZ R81, R75.reuse, R82 ;  /* 0x000000524b517220 */ /* 0x040fe20000410000 */
        /* <DEDUP_REMOVED lines=25> */
[-C--:B------:R-:W-:Y:S01]  /*4480*/  FFMA.FTZ R137, R73, R136.reuse, -R82 ;  /* 0x0000008849897223 */ /* 0x080fe20000010852 */
        /* <DEDUP_REMOVED lines=18> */
[----:B------:R-:W-:Y:S01]  /*45b0*/  FMUL.FTZ R133, R73, R82 ;  /* 0x0000005249857220 */ /* 0x000fe20000410000 */
        /* <DEDUP_REMOVED lines=26> */
.L_x_379:
[----:B------:R-:W-:Y:S05]  /*4760*/  BSYNC B3 ;  /* 0x0000000000037941 */ /* 0x000fea0003800000 */
.L_x_378:
[----:B------:R-:W-:Y:S02]  /*4770*/  ULDC.64 UR4, c[0x0][0x2e8] ;  /* 0x0000ba0000047ab9 */ /* 0x000fe40000000a00 */
[----:B------:R-:W-:-:S04]  /*4780*/  IADD3 R72, P2, P3, R76, UR4, R100 ;  /* 0x000000044c487c10 */ /* 0x000fc8000fb5e064 */
[----:B------:R-:W-:-:S05]  /*4790*/  IADD3.X R73, R77, UR5, R40, P2, P3 ;  /* 0x000000054d497c10 */ /* 0x000fca00097e6428 */
[----:B--2---:R3:W-:Y:S04]  /*47a0*/  STG.E.128 desc[UR42][R72.64], R48 ;  /* 0x0000003048007986 */ /* 0x0047e8000c101d2a */
.L_x_377:
[----:B------:R-:W-:Y:S05]  /*47b0*/  BSYNC B2 ;  /* 0x0000000000027941 */ /* 0x000fea0003800000 */
.L_x_376:
[----:B------:R-:W-:Y:S05]  /*47c0*/  @P1 BRA `(.L_x_375) ;  /* 0x0000000400d01947 */ /* 0x000fea0003800000 */
[----:B0-23--:R0:W2:Y:S01]  /*47d0*/  LDS.128 R48, [R113+0x2d400] ;  /* 0x02d4000071307984 */ /* 0x00d0a20000000c00 */
[----:B------:R-:W-:Y:S01]  /*47e0*/  ISETP.GE.AND P2, PT, R233, R122, PT ;  /* 0x0000007ae900720c */ /* 0x000fe20003f46270 */
[----:B------:R-:W-:-:S12]  /*47f0*/  BSSY B2, `(.L_x_380) ;  /* 0x000006d000027945 */ /* 0x000fd80003800000 */
[----:B0-----:R-:W-:Y:S05]  /*4800*/  @P2 BRA `(.L_x_381) ;  /* 0x0000000400ac2947 */ /* 0x001fea0003800000 */
[--C-:B------:R-:W-:Y:S02]  /*4810*/  SHF.R.U32.HI R78, RZ, 0x10, R69.reuse ;  /* 0x00000010ff4e7819 */ /* 0x100fe40000011645 */
[--C-:B------:R-:W-:Y:S02]  /*4820*/  SHF.R.U32.HI R74, RZ, 0x8, R69.reuse ;  /* 0x00000008ff4a7819 */ /* 0x100fe40000011645 */
[----:B------:R-:W-:Y:S02]  /*4830*/  LOP3.LUT R68, R69, 0xff, RZ, 0xc0, !PT ;  /* 0x000000ff45447812 */ /* 0x000fe400078ec0ff */
[----:B------:R-:W-:Y:S02]  /*4840*/  SHF.R.U32.HI R79, RZ, 0x18, R69 ;  /* 0x00000018ff4f7819 */ /* 0x000fe40000011645 */
[----:B------:R-:W-:Y:S02]  /*4850*/  SHF.R.U32.HI R73, RZ, 0x8, R71 ;  /* 0x00000008ff497819 */ /* 0x000fe40000011647 */
[----:B------:R-:W-:-:S02]  /*4860*/  LOP3.LUT R69, R71, 0xff, RZ, 0xc0, !PT ;  /* 0x000000ff47457812 */ /* 0x000fc400078ec0ff */
[--C-:B------:R-:W-:Y:S02]  /*4870*/  SHF.R.U32.HI R72, RZ, 0x18, R71.reuse ;  /* 0x00000018ff487819 */ /* 0x100fe40000011647 */
[----:B------:R-:W-:Y:S01]  /*4880*/  SHF.R.U32.HI R75, RZ, 0x10, R71 ;  /* 0x00000010ff4b7819 */ /* 0x000fe20000011647 */
[----:B------:R-:W-:Y:S01]  /*4890*/  IMAD.SHL.U32 R71, R73, 0x100, RZ ;  /* 0x0000010049477824 */ /* 0x000fe200078e00ff */
[----:B------:R-:W-:Y:S02]  /*48a0*/  PRMT R72, R72, 0x654, R69 ;  /* 0x0000065448487816 */ /* 0x000fe40000000045 */
[----:B------:R-:W-:Y:S01]  /*48b0*/  PRMT R70, R79, 0x654, R68 ;  /* 0x000006544f467816 */ /* 0x000fe20000000044 */
[----:B--2---:R-:W-:Y:S01]  /*48c0*/  IMAD.MOV.U32 R68, RZ, RZ, R48 ;  /* 0x000000ffff447224 */ /* 0x004fe200078e0030 */
[----:B------:R-:W-:Y:S02]  /*48d0*/  SHF.L.U32 R69, R74, 0x8, RZ ;  /* 0x000000084a457819 */ /* 0x000fe400000006ff */
[----:B------:R-:W-:-:S02]  /*48e0*/  LOP3.LUT R74, R72, 0xff00, R71, 0xf8, !PT ;  /* 0x0000ff00484a7812 */ /* 0x000fc400078ef847 */
[----:B------:R-:W-:Y:S01]  /*48f0*/  LOP3.LUT R70, R70, 0xff00, R69, 0xf8, !PT ;  /* 0x0000ff0046467812 */ /* 0x000fe200078ef845 */
[----:B------:R-:W-:Y:S01]  /*4900*/  IMAD.U32 R69, R78, 0x10000, RZ ;  /* 0x000100004e457824 */ /* 0x000fe200078e00ff */
[----:B------:R-:W-:Y:S02]  /*4910*/  SHF.L.U32 R71, R75, 0x10, RZ ;  /* 0x000000104b477819 */ /* 0x000fe400000006ff */
[----:B------:R-:W-:Y:S02]  /*4920*/  F2FP.F16.E4M3.UNPACK_B R72, R135.H1 ;  /* 0x00000087ff48723e */ /* 0x000fe400030006ff */
[-C--:B------:R-:W-:Y:S02]  /*4930*/  F2FP.F16.E4M3.UNPACK_B R48, R49.reuse ;  /* 0x00000031ff30723e */ /* 0x080fe400020006ff */
[----:B------:R-:W-:Y:S01]  /*4940*/  F2FP.F16.E4M3.UNPACK_B R49, R49.H1 ;  /* 0x00000031ff31723e */ /* 0x000fe200030006ff */
[--C-:B------:R-:W-:Y:S01]  /*4950*/  HADD2.F32 R75, -RZ, R72.reuse.H1_H1 ;  /* 0x30000048ff4b7230 */ /* 0x100fe20000004100 */
[----:B------:R-:W-:Y:S01]  /*4960*/  LOP3.LUT R78, R74, 0xff0000, R71, 0xf8, !PT ;  /* 0x00ff00004a4e7812 */ /* 0x000fe200078ef847 */
[----:B------:R-:W-:Y:S01]  /*4970*/  HADD2.F32 R74, -RZ, R72.H0_H0 ;  /* 0x20000048ff4a7230 */ /* 0x000fe20000004100 */
[----:B------:R-:W-:Y:S01]  /*4980*/  LOP3.LUT R73, R70, 0xff0000, R69, 0xf8, !PT ;  /* 0x00ff000046497812 */ /* 0x000fe200078ef845 */
[--C-:B------:R-:W-:Y:S01]  /*4990*/  HADD2.F32 R69, -RZ, R48.reuse.H1_H1 ;  /* 0x30000030ff457230 */ /* 0x100fe20000004100 */
[----:B------:R-:W-:Y:S01]  /*49a0*/  F2FP.F16.E4M3.UNPACK_B R71, R134.H1 ;  /* 0x00000086ff47723e */ /* 0x000fe200030006ff */
[----:B------:R-:W-:Y:S01]  /*49b0*/  HADD2.F32 R70, -RZ, R49.H1_H1 ;  /* 0x30000031ff467230 */ /* 0x000fe20000004100 */
[----:B------:R-:W-:Y:S01]  /*49c0*/  F2FP.F16.E4M3.UNPACK_B R135, R135 ;  /* 0x00000087ff87723e */ /* 0x000fe200020006ff */
[----:B------:R-:W-:-:S02]  /*49d0*/  HADD2.F32 R48, -RZ, R48.H0_H0 ;  /* 0x20000030ff307230 */ /* 0x000fc40000004100 */
[-C--:B------:R-:W-:Y:S01]  /*49e0*/  FMUL.FTZ R79, R69, R74.reuse ;  /* 0x0000004a454f7220 */ /* 0x080fe20000410000 */
[----:B------:R-:W-:Y:S02]  /*49f0*/  HADD2.F32 R72, -RZ, R71.H0_H0 ;  /* 0x20000047ff487230 */ /* 0x000fe40000004100 */
[-C--:B------:R-:W-:Y:S01]  /*4a00*/  FMUL.FTZ R80, R70, R75.reuse ;  /* 0x0000004b46507220 */ /* 0x080fe20000410000 */
[----:B------:R-:W-:Y:S02]  /*4a10*/  HADD2.F32 R49, -RZ, R49.H0_H0 ;  /* 0x20000031ff317230 */ /* 0x000fe40000004100 */
[C---:B------:R-:W-:Y:S01]  /*4a20*/  FMUL.FTZ R74, R48.reuse, R74 ;  /* 0x0000004a304a7220 */ /* 0x040fe20000410000 */
[----:B------:R-:W-:Y:S02]  /*4a30*/  HADD2.F32 R71, -RZ, R71.H1_H1 ;  /* 0x30000047ff477230 */ /* 0x000fe40000004100 */
[----:B------:R-:W-:Y:S01]  /*4a40*/  FFMA.FTZ R48, R48, R72, -R79 ;  /* 0x0000004830307223 */ /* 0x000fe2000001084f */
[----:B------:R-:W-:Y:S01]  /*4a50*/  F2FP.F16.E4M3.UNPACK_B R134, R134 ;  /* 0x00000086ff86723e */ /* 0x000fe200020006ff */
[----:B------:R-:W-:Y:S01]  /*4a60*/  FMUL.FTZ R75, R49, R75 ;  /* 0x0000004b314b7220 */ /* 0x000fe20000410000 */
[----:B------:R-:W-:Y:S01]  /*4a70*/  FFMA.FTZ R81, R69, R72, R74 ;  /* 0x0000004845517223 */ /* 0x000fe2000001004a */
[-C--:B------:R-:W-:Y:S01]  /*4a80*/  FFMA.FTZ R79, R49, R71.reuse, -R80 ;  /* 0x00000047314f7223 */ /* 0x080fe20000010850 */
[-C--:B------:R-:W-:Y:S01]  /*4a90*/  F2FP.F16.E4M3.UNPACK_B R49, R68.reuse.H1 ;  /* 0x00000044ff31723e */ /* 0x080fe200030006ff */
[----:B------:R-:W-:Y:S01]  /*4aa0*/  FFMA.FTZ R82, R70, R71, R75 ;  /* 0x0000004746527223 */ /* 0x000fe2000001004b */
[----:B------:R-:W-:Y:S01]  /*4ab0*/  F2FP.F16.E4M3.UNPACK_B R68, R68 ;  /* 0x00000044ff44723e */ /* 0x000fe200020006ff */
[----:B------:R-:W-:-:S02]  /*4ac0*/  HADD2.F32 R72, -RZ, R135.H1_H1 ;  /* 0x30000087ff487230 */ /* 0x000fc40000004100 */
[--C-:B------:R-:W-:Y:S02]  /*4ad0*/  HADD2.F32 R69, -RZ, R49.reuse.H0_H0 ;  /* 0x20000031ff457230 */ /* 0x100fe40000004100 */
[----:B------:R-:W-:Y:S02]  /*4ae0*/  HADD2.F32 R70, -RZ, R49.H1_H1 ;  /* 0x30000031ff467230 */ /* 0x000fe40000004100 */
[--C-:B------:R-:W-:Y:S02]  /*4af0*/  HADD2.F32 R49, -RZ, R68.reuse.H0_H0 ;  /* 0x20000044ff317230 */ /* 0x100fe40000004100 */
[-C--:B------:R-:W-:Y:S01]  /*4b00*/  FMUL.FTZ R75, R69, R72.reuse ;  /* 0x00000048454b7220 */ /* 0x080fe20000410000 */
[----:B------:R-:W-:Y:S02]  /*4b10*/  HADD2.F32 R135, -RZ, R135.H0_H0 ;  /* 0x20000087ff877230 */ /* 0x000fe40000004100 */
[----:B------:R-:W-:Y:S01]  /*4b20*/  FMUL.FTZ R74, R70, R72 ;  /* 0x00000048464a7220 */ /* 0x000fe20000410000 */
[----:B------:R-:W-:-:S02]  /*4b30*/  HADD2.F32 R68, -RZ, R68.H1_H1 ;  /* 0x30000044ff447230 */ /* 0x000fc40000004100 */
[--C-:B------:R-:W-:Y:S02]  /*4b40*/  HADD2.F32 R71, -RZ, R134.reuse.H1_H1 ;  /* 0x30000086ff477230 */ /* 0x100fe40000004100 */
[----:B------:R-:W-:Y:S02]  /*4b50*/  HADD2.F32 R134, -RZ, R134.H0_H0 ;  /* 0x20000086ff867230 */ /* 0x000fe40000004100 */
[-C--:B------:R-:W-:Y:S01]  /*4b60*/  FMUL.FTZ R72, R68, R135.reuse ;  /* 0x0000008744487220 */ /* 0x080fe20000410000 */
[----:B------:R-:W-:Y:S01]  /*4b70*/  FMUL.FTZ R135, R49, R135 ;  /* 0x0000008731877220 */ /* 0x000fe20000410000 */
[-C--:B------:R-:W-:Y:S01]  /*4b80*/  FFMA.FTZ R74, R69, R71.reuse, -R74 ;  /* 0x00000047454a7223 */ /* 0x080fe2000001084a */
[----:B------:R-:W-:Y:S01]  /*4b90*/  FFMA.FTZ R75, R70, R71, R75 ;  /* 0x00000047464b7223 */ /* 0x000fe2000001004b */
[-C--:B------:R-:W-:Y:S01]  /*4ba0*/  FFMA.FTZ R80, R49, R134.reuse, -R72 ;  /* 0x0000008631507223 */ /* 0x080fe20000010848 */
[----:B------:R-:W-:Y:S01]  /*4bb0*/  FFMA.FTZ R135, R68, R134, R135 ;  /* 0x0000008644877223 */ /* 0x000fe20000010087 */
[----:B------:R-:W-:-:S02]  /*4bc0*/  F2FP.F16.E4M3.UNPACK_B R68, R51.H1 ;  /* 0x00000033ff44723e */ /* 0x000fc400030006ff */
[----:B------:R-:W-:Y:S02]  /*4bd0*/  F2FP.SATFINITE.E4M3.F32.PACK_AB_MERGE_C R133, R75, R74, RZ ;  /* 0x0000004a4b85723e */ /* 0x000fe400048070ff */
[----:B------:R-:W-:Y:S01]  /*4be0*/  F2FP.F16.E4M3.UNPACK_B R74, R78.H1 ;  /* 0x0000004eff4a723e */ /* 0x000fe200030006ff */
[--C-:B------:R-:W-:Y:S01]  /*4bf0*/  HADD2.F32 R70, -RZ, R68.reuse.H1_H1 ;  /* 0x30000044ff467230 */ /* 0x100fe20000004100 */
[----:B------:R-:W-:Y:S01]  /*4c00*/  F2FP.SATFINITE.E4M3.F32.PACK_AB_MERGE_C R134, R82, R79, RZ ;  /* 0x0000004f5286723e */ /* 0x000fe200048070ff */
[----:B------:R-:W-:Y:S01]  /*4c10*/  HADD2.F32 R69, -RZ, R68.H0_H0 ;  /* 0x20000044ff457230 */ /* 0x000fe20000004100 */
[-C--:B------:R-:W-:Y:S01]  /*4c20*/  F2FP.F16.E4M3.UNPACK_B R71, R73.reuse.H1 ;  /* 0x00000049ff47723e */ /* 0x080fe200030006ff */
[--C-:B------:R-:W-:Y:S01]  /*4c30*/  HADD2.F32 R79, -RZ, R74.reuse.H1_H1 ;  /* 0x3000004aff4f7230 */ /* 0x100fe20000004100 */
[----:B------:R-:W-:Y:S01]  /*4c40*/  F2FP.F16.E4M3.UNPACK_B R49, R50.H1 ;  /* 0x00000032ff31723e */ /* 0x000fe200030006ff */
[----:B------:R-:W-:Y:S01]  /*4c50*/  HADD2.F32 R74, -RZ, R74.H0_H0 ;  /* 0x2000004aff4a7230 */ /* 0x000fe20000004100 */
[----:B------:R-:W-:Y:S01]  /*4c60*/  F2FP.F16.E4M3.UNPACK_B R78, R78 ;  /* 0x0000004eff4e723e */ /* 0x000fe200020006ff */
[----:B------:R-:W-:Y:S01]  /*4c70*/  HADD2.F32 R72, -RZ, R71.H1_H1 ;  /* 0x30000047ff487230 */ /* 0x000fe20000004100 */
        /* <DEDUP_REMOVED lines=17> */
[----:B------:R-:W-:Y:S02]  /*4d90*/  HADD2.F32 R51, -RZ, R51.H1_H1 ;  /* 0x30000033ff337230 */ /* 0x000fe40000004100 */
[--C-:B------:R-:W-:Y:S01]  /*4da0*/  HADD2.F32 R49, -RZ, R50.reuse.H0_H0 ;  /* 0x20000032ff317230 */ /* 0x100fe20000004100 */
[----:B------:R-:W-:Y:S01]  /*4db0*/  F2FP.SATFINITE.E4M3.F32.PACK_AB_MERGE_C R75, R75, R82, RZ ;  /* 0x000000524b4b723e */ /* 0x000fe200048070ff */
[----:B------:R-:W-:Y:S02]  /*4dc0*/  HADD2.F32 R50, -RZ, R50.H1_H1 ;  /* 0x30000032ff327230 */ /* 0x000fe40000004100 */
[----:B------:R-:W-:Y:S01]  /*4dd0*/  FMUL.FTZ R79, R51, R74 ;  /* 0x0000004a334f7220 */ /* 0x000fe20000410000 */
[----:B------:R-:W-:-:S02]  /*4de0*/  HADD2.F32 R71, -RZ, R71.H0_H0 ;  /* 0x20000047ff477230 */ /* 0x000fc40000004100 */
[----:B------:R-:W-:Y:S01]  /*4df0*/  FMUL.FTZ R74, R68, R74 ;  /* 0x0000004a444a7220 */ /* 0x000fe20000410000 */
[----:B------:R-:W-:Y:S02]  /*4e00*/  HADD2.F32 R73, -RZ, R73.H0_H0 ;  /* 0x20000049ff497230 */ /* 0x000fe40000004100 */
[-C--:B------:R-:W-:Y:S01]  /*4e10*/  FMUL.FTZ R70, R50, R78.reuse ;  /* 0x0000004e32467220 */ /* 0x080fe20000410000 */
[----:B------:R-:W-:Y:S01]  /*4e20*/  FMUL.FTZ R69, R49, R78 ;  /* 0x0000004e31457220 */ /* 0x000fe20000410000 */
[-C--:B------:R-:W-:Y:S01]  /*4e30*/  FFMA.FTZ R79, R68, R71.reuse, -R79 ;  /* 0x00000047444f7223 */ /* 0x080fe2000001084f */
[----:B------:R-:W-:Y:S01]  /*4e40*/  FFMA.FTZ R74, R51, R71, R74 ;  /* 0x00000047334a7223 */ /* 0x000fe2000001004a */
[-C--:B------:R-:W-:Y:S01]  /*4e50*/  FFMA.FTZ R70, R49, R73.reuse, -R70 ;  /* 0x0000004931467223 */ /* 0x080fe20000010846 */
[----:B------:R-:W-:Y:S01]  /*4e60*/  FFMA.FTZ R69, R50, R73, R69 ;  /* 0x0000004932457223 */ /* 0x000fe20000010045 */
[----:B------:R-:W-:Y:S02]  /*4e70*/  F2FP.SATFINITE.E4M3.F32.PACK_AB_MERGE_C R72, R72, R83, RZ ;  /* 0x000000534848723e */ /* 0x000fe400048070ff */
[----:B------:R-:W-:-:S02]  /*4e80*/  F2FP.SATFINITE.E4M3.F32.PACK_AB_MERGE_C R49, R81, R48, R134 ;  /* 0x000000305131723e */ /* 0x000fc40004807086 */
[----:B------:R-:W-:Y:S02]  /*4e90*/  F2FP.SATFINITE.E4M3.F32.PACK_AB_MERGE_C R48, R135, R80, R133 ;  /* 0x000000508730723e */ /* 0x000fe40004807085 */
[----:B------:R-:W-:Y:S02]  /*4ea0*/  F2FP.SATFINITE.E4M3.F32.PACK_AB_MERGE_C R50, R69, R70, R75 ;  /* 0x000000464532723e */ /* 0x000fe4000480704b */
[----:B------:R-:W-:-:S07]  /*4eb0*/  F2FP.SATFINITE.E4M3.F32.PACK_AB_MERGE_C R51, R74, R79, R72 ;  /* 0x0000004f4a33723e */ /* 0x000fce0004807048 */
.L_x_381:
[----:B------:R-:W-:Y:S05]  /*4ec0*/  BSYNC B2 ;  /* 0x0000000000027941 */ /* 0x000fea0003800000 */
.L_x_380:
[----:B------:R-:W-:Y:S02]  /*4ed0*/  ULDC.64 UR4, c[0x0][0x2e8] ;  /* 0x0000ba0000047ab9 */ /* 0x000fe40000000a00 */
[----:B------:R-:W-:-:S04]  /*4ee0*/  IADD3 R68, P2, P3, R41, UR4, R76 ;  /* 0x0000000429447c10 */ /* 0x000fc8000fb5e04c */
[----:B------:R-:W-:-:S05]  /*4ef0*/  IADD3.X R69, R106, UR5, R77, P2, P3 ;  /* 0x000000056a457c10 */ /* 0x000fca00097e644d */
[----:B--2---:R4:W-:Y:S04]  /*4f00*/  STG.E.128 desc[UR42][R68.64], R48 ;  /* 0x0000003044007986 */ /* 0x0049e8000c101d2a */
.L_x_375:
[----:B------:R-:W-:Y:S05]  /*4f10*/  BSYNC B1 ;  /* 0x0000000000017941 */ /* 0x000fea0003800000 */
.L_x_374:
[----:B------:R-:W-:Y:S01]  /*4f20*/  ISETP.NE.AND P2, PT, R142, RZ, PT ;  /* 0x000000ff8e00720c */ /* 0x000fe20003f45270 */
[----:B------:R-:W-:-:S12]  /*4f30*/  BSSY B1, `(.L_x_382) ;  /* 0x00000f1000017945 */ /* 0x000fd80003800000 */
[----:B------:R-:W-:Y:S05]  /*4f40*/  @P2 BRA `(.L_x_383) ;  /* 0x0000000c00bc2947 */ /* 0x000fea0003800000 */
[----:B----4-:R-:W-:Y:S01]  /*4f50*/  IADD3 R68, P2, P3, R4, R120, R16 ;  /* 0x0000007804447210 */ /* 0x010fe20007b5e010 */
[----:B------:R-:W-:Y:S03]  /*4f60*/  BSSY B2, `(.L_x_384) ;  /* 0x0000076000027945 */ /* 0x000fe60003800000 */
[----:B------:R-:W-:Y:S01]  /*4f70*/  IADD3.X R69, R31, R123, R17, P2, P3 ;  /* 0x0000007b1f457210 */ /* 0x000fe200017e6411 */
[----:B------:R-:W-:Y:S08]  /*4f80*/  @P0 BRA `(.L_x_385) ;  /* 0x0000000400cc0947 */ /* 0x000ff00003800000 */
[----:B0-23--:R0:W2:Y:S01]  /*4f90*/  LDS.128 R48, [R113+0x2a400] ;  /* 0x02a4000071307984 */ /* 0x00d0a20000000c00 */
[----:B------:R-:W-:Y:S01]  /*4fa0*/  ISETP.GE.AND P2, PT, R18, R122, PT ;  /* 0x0000007a1200720c */ /* 0x000fe20003f46270 */
[----:B------:R-:W-:-:S12]  /*4fb0*/  BSSY B3, `(.L_x_386) ;  /* 0x000006c000037945 */ /* 0x000fd80003800000 */
[----:B0-----:R-:W-:Y:S05]  /*4fc0*/  @P2 BRA `(.L_x_387) ;  /* 0x0000000400a82947 */ /* 0x001fea0003800000 */
[--C-:B------:R-:W-:Y:S02]  /*4fd0*/  SHF.R.U32.HI R74, RZ, 0x10, R65.reuse ;  /* 0x00000010ff4a7819 */ /* 0x100fe40000011641 */
[----:B------:R-:W-:Y:S02]  /*4fe0*/  SHF.R.U32.HI R72, RZ, 0x8, R65 ;  /* 0x00000008ff487819 */ /* 0x000fe40000011641 */
[----:B------:R-:W-:Y:S02]  /*4ff0*/  LOP3.LUT R64, R65, 0xff, RZ, 0xc0, !PT ;  /* 0x000000ff41407812 */ /* 0x000fe400078ec0ff */
[--C-:B------:R-:W-:Y:S02]  /*5000*/  SHF.R.U32.HI R73, RZ, 0x10, R67.reuse ;  /* 0x00000010ff497819 */ /* 0x100fe40000011643 */
[----:B------:R-:W-:Y:S02]  /*5010*/  SHF.R.U32.HI R71, RZ, 0x8, R67 ;  /* 0x00000008ff477819 */ /* 0x000fe40000011643 */
[----:B------:R-:W-:-:S02]  /*5020*/  LOP3.LUT R66, R67, 0xff, RZ, 0xc0, !PT ;  /* 0x000000ff43427812 */ /* 0x000fc400078ec0ff */
[----:B------:R-:W-:Y:S02]  /*5030*/  SHF.R.U32.HI R65, RZ, 0x18, R65 ;  /* 0x00000018ff417819 */ /* 0x000fe40000011641 */
[----:B------:R-:W-:Y:S02]  /*5040*/  SHF.R.U32.HI R67, RZ, 0x18, R67 ;  /* 0x00000018ff437819 */ /* 0x000fe40000011643 */
[----:B------:R-:W-:Y:S01]  /*5050*/  PRMT R65, R65, 0x654, R64 ;  /* 0x0000065441417816 */ /* 0x000fe20000000040 */
[----:B------:R-:W-:Y:S01]  /*5060*/  IMAD.SHL.U32 R64, R72, 0x100, RZ ;  /* 0x0000010048407824 */ /* 0x000fe200078e00ff */
[----:B------:R-:W-:Y:S01]  /*5070*/  PRMT R70, R67, 0x654, R66 ;  /* 0x0000065443467816 */ /* 0x000fe20000000042 */
[----:B------:R-:W-:-:S03]  /*5080*/  IMAD.SHL.U32 R67, R71, 0x100, RZ ;  /* 0x0000010047437824 */ /* 0x000fc600078e00ff */
[----:B------:R-:W-:Y:S01]  /*5090*/  LOP3.LUT R66, R65, 0xff00, R64, 0xf8, !PT ;  /* 0x0000ff0041427812 */ /* 0x000fe200078ef840 */
[----:B------:R-:W-:Y:S01]  /*50a0*/  IMAD.U32 R65, R74, 0x10000, RZ ;  /* 0x000100004a417824 */ /* 0x000fe200078e00ff */
[----:B------:R-:W-:Y:S02]  /*50b0*/  LOP3.LUT R72, R70, 0xff00, R67, 0xf8, !PT ;  /* 0x0000ff0046487812 */ /* 0x000fe400078ef843 */
[----:B------:R-:W-:Y:S02]  /*50c0*/  SHF.L.U32 R67, R73, 0x10, RZ ;  /* 0x0000001049437819 */ /* 0x000fe400000006ff */
[----:B------:R-:W-:Y:S02]  /*50d0*/  F2FP.F16.E4M3.UNPACK_B R70, R132.H1 ;  /* 0x00000084ff46723e */ /* 0x000fe400030006ff */
[----:B--2---:R-:W-:Y:S02]  /*50e0*/  F2FP.F16.E4M3.UNPACK_B R64, R49 ;  /* 0x00000031ff40723e */ /* 0x004fe400020006ff */
[----:B------:R-:W-:Y:S01]  /*50f0*/  LOP3.LUT R74, R72, 0xff0000, R67, 0xf8, !PT ;  /* 0x00ff0000484a7812 */ /* 0x000fe200078ef843 */
[----:B------:R-:W-:Y:S01]  /*5100*/  HADD2.F32 R72, -RZ, R70.H0_H0 ;  /* 0x20000046ff487230 */ /* 0x000fe20000004100 */
[----:B------:R-:W-:Y:S01]  /*5110*/  LOP3.LUT R71, R66, 0xff0000, R65, 0xf8, !PT ;  /* 0x00ff000042477812 */ /* 0x000fe200078ef841 */
[----:B------:R-:W-:Y:S01]  /*5120*/  HADD2.F32 R65, -RZ, R64.H1_H1 ;  /* 0x30000040ff417230 */ /* 0x000fe20000004100 */
[----:B------:R-:W-:Y:S01]  /*5130*/  F2FP.F16.E4M3.UNPACK_B R67, R129.H1 ;  /* 0x00000081ff43723e */ /* 0x000fe200030006ff */
[----:B------:R-:W-:Y:S01]  /*5140*/  HADD2.F32 R73, -RZ, R70.H1_H1 ;  /* 0x30000046ff497230 */ /* 0x000fe20000004100 */
[----:B------:R-:W-:Y:S01]  /*5150*/  F2FP.F16.E4M3.UNPACK_B R49, R49.H1 ;  /* 0x00000031ff31723e */ /* 0x000fe200030006ff */
[----:B------:R-:W-:-:S02]  /*5160*/  HADD2.F32 R64, -RZ, R64.H0_H0 ;  /* 0x20000040ff407230 */ /* 0x000fc40000004100 */
[C---:B------:R-:W-:Y:S01]  /*5170*/  FMUL.FTZ R75, R65.reuse, R72 ;  /* 0x00000048414b7220 */ /* 0x040fe20000410000 */
[----:B------:R-:W-:Y:S01]  /*5180*/  HADD2.F32 R70, -RZ, R67.H0_H0 ;  /* 0x20000043ff467230 */ /* 0x000fe20000004100 */
[----:B------:R-:W-:Y:S01]  /*5190*/  F2FP.F16.E4M3.UNPACK_B R132, R132 ;  /* 0x00000084ff84723e */ /* 0x000fe200020006ff */
[--C-:B------:R-:W-:Y:S02]  /*51a0*/  HADD2.F32 R66, -RZ, R49.reuse.H1_H1 ;  /* 0x30000031ff427230 */ /* 0x100fe40000004100 */
[C---:B------:R-:W-:Y:S01]  /*51b0*/  FMUL.FTZ R72, R64.reuse, R72 ;  /* 0x0000004840487220 */ /* 0x040fe20000410000 */
[----:B------:R-:W-:Y:S02]  /*51c0*/  HADD2.F32 R49, -RZ, R49.H0_H0 ;  /* 0x20000031ff317230 */ /* 0x000fe40000004100 */
[-C--:B------:R-:W-:Y:S01]  /*51d0*/  FFMA.FTZ R77, R64, R70.reuse, -R75 ;  /* 0x00000046404d7223 */ /* 0x080fe2000001084b */
[----:B------:R-:W-:Y:S02]  /*51e0*/  HADD2.F32 R67, -RZ, R67.H1_H1 ;  /* 0x30000043ff437230 */ /* 0x000fe40000004100 */
[CC--:B------:R-:W-:Y:S01]  /*51f0*/  FMUL.FTZ R64, R66.reuse, R73.reuse ;  /* 0x0000004942407220 */ /* 0x0c0fe20000410000 */
[----:B------:R-:W-:Y:S01]  /*5200*/  FFMA.FTZ R78, R65, R70, R72 ;  /* 0x00000046414e7223 */ /* 0x000fe20000010048 */
[C---:B------:R-:W-:Y:S01]  /*5210*/  FMUL.FTZ R73, R49.reuse, R73 ;  /* 0x0000004931497220 */ /* 0x040fe20000410000 */
[----:B------:R-:W-:Y:S01]  /*5220*/  F2FP.F16.E4M3.UNPACK_B R129, R129 ;  /* 0x00000081ff81723e */ /* 0x000fe200020006ff */
[-C--:B------:R-:W-:Y:S01]  /*5230*/  FFMA.FTZ R79, R49, R67.reuse, -R64 ;  /* 0x00000043314f7223 */ /* 0x080fe20000010840 */
[-C--:B------:R-:W-:Y:S01]  /*5240*/  F2FP.F16.E4M3.UNPACK_B R49, R48.reuse.H1 ;  /* 0x00000030ff31723e */ /* 0x080fe200030006ff */
        /* <DEDUP_REMOVED lines=8> */
[----:B------:R-:W-:Y:S02]  /*52d0*/  HADD2.F32 R132, -RZ, R132.H0_H0 ;  /* 0x20000084ff847230 */ /* 0x000fe40000004100 */
[----:B------:R-:W-:Y:S01]  /*52e0*/  FMUL.FTZ R73, R65, R67 ;  /* 0x0000004341497220 */ /* 0x000fe20000410000 */
[----:B------:R-:W-:-:S02]  /*52f0*/  HADD2.F32 R48, -RZ, R48.H1_H1 ;  /* 0x30000030ff307230 */ /* 0x000fc40000004100 */
[--C-:B------:R-:W-:Y:S02]  /*5300*/  HADD2.F32 R66, -RZ, R129.reuse.H1_H1 ;  /* 0x30000081ff427230 */ /* 0x100fe40000004100 */
        /* <DEDUP_REMOVED lines=29> */
[-C--:B------:R-:W-:Y:S01]  /*54e0*/  FFMA.FTZ R73, R48, R64.reuse, -R73 ;  /* 0x0000004030497223 */ /* 0x080fe20000010849 */
[----:B------:R-:W-:Y:S01]  /*54f0*/  FFMA.FTZ R80, R65, R67, R80 ;  /* 0x0000004341507223 */ /* 0x000fe20000010050 */
[----:B------:R-:W-:Y:S01]  /*5500*/  FFMA.FTZ R72, R49, R64, R72 ;  /* 0x0000004031487223 */ /* 0x000fe20000010048 */
[----:B------:R-:W-:-:S02]  /*5510*/  HADD2.F32 R49, -RZ, R51.H0_H0 ;  /* 0x20000033ff317230 */ /* 0x000fc40000004100 */
[----:B------:R-:W-:Y:S01]  /*5520*/  HADD2.F32 R48, -RZ, R50.H0_H0 ;  /* 0x20000032ff307230 */ /* 0x000fe20000004100 */
[----:B------:R-:W-:Y:S01]  /*5530*/  F2FP.SATFINITE.E4M3.F32.PACK_AB_MERGE_C R79, R80, R79, RZ ;  /* 0x0000004f504f723e */ /* 0x000fe200048070ff */
[----:B------:R-:W-:Y:S01]  /*5540*/  HADD2.F32 R51, -RZ, R51.H1_H1 ;  /* 0x30000033ff337230 */ /* 0x000fe20000004100 */
[----:B------:R-:W-:Y:S01]  /*5550*/  F2FP.SATFINITE.E4M3.F32.PACK_AB_MERGE_C R72, R72, R73, RZ ;  /* 0x000000494848723e */ /* 0x000fe200048070ff */
[----:B------:R-:W-:Y:S02]  /*5560*/  HADD2.F32 R70, -RZ, R70.H0_H0 ;  /* 0x20000046ff467230 */ /* 0x000fe40000004100 */
[----:B------:R-:W-:Y:S02]  /*5570*/  HADD2.F32 R50, -RZ, R50.H1_H1 ;  /* 0x30000032ff327230 */ /* 0x000fe40000004100 */
[----:B------:R-:W-:Y:S02]  /*5580*/  HADD2.F32 R65, -RZ, R74.H0_H0 ;  /* 0x2000004aff417230 */ /* 0x000fe40000004100 */
[----:B------:R-:W-:Y:S01]  /*5590*/  FMUL.FTZ R64, R51, R70 ;  /* 0x0000004633407220 */ /* 0x000fe20000410000 */
[----:B------:R-:W-:-:S02]  /*55a0*/  HADD2.F32 R66, -RZ, R66.H0_H0 ;  /* 0x20000042ff427230 */ /* 0x000fc40000004100 */
[C---:B------:R-:W-:Y:S01]  /*55b0*/  FMUL.FTZ R70, R49.reuse, R70 ;  /* 0x0000004631467220 */ /* 0x040fe20000410000 */
[----:B------:R-:W-:Y:S02]  /*55c0*/  HADD2.F32 R71, -RZ, R71.H0_H0 ;  /* 0x20000047ff477230 */ /* 0x000fe40000004100 */
[-C--:B------:R-:W-:Y:S01]  /*55d0*/  FMUL.FTZ R67, R50, R65.reuse ;  /* 0x0000004132437220 */ /* 0x080fe20000410000 */
[C---:B------:R-:W-:Y:S01]  /*55e0*/  FMUL.FTZ R65, R48.reuse, R65 ;  /* 0x0000004130417220 */ /* 0x040fe20000410000 */
[-C--:B------:R-:W-:Y:S01]  /*55f0*/  FFMA.FTZ R64, R49, R66.reuse, -R64 ;  /* 0x0000004231407223 */ /* 0x080fe20000010840 */
[----:B------:R-:W-:Y:S01]  /*5600*/  FFMA.FTZ R51, R51, R66, R70 ;  /* 0x0000004233337223 */ /* 0x000fe20000010046 */
[-C--:B------:R-:W-:Y:S01]  /*5610*/  FFMA.FTZ R67, R48, R71.reuse, -R67 ;  /* 0x0000004730437223 */ /* 0x080fe20000010843 */
[----:B------:R-:W-:Y:S01]  /*5620*/  FFMA.FTZ R50, R50, R71, R65 ;  /* 0x0000004732327223 */ /* 0x000fe20000010041 */
[----:B------:R-:W-:Y:S02]  /*5630*/  F2FP.SATFINITE.E4M3.F32.PACK_AB_MERGE_C R49, R78, R77, R82 ;  /* 0x0000004d4e31723e */ /* 0x000fe40004807052 */
[----:B------:R-:W-:-:S02]  /*5640*/  F2FP.SATFINITE.E4M3.F32.PACK_AB_MERGE_C R48, R76, R75, R81 ;  /* 0x0000004b4c30723e */ /* 0x000fc40004807051 */
[----:B------:R-:W-:Y:S02]  /*5650*/  F2FP.SATFINITE.E4M3.F32.PACK_AB_MERGE_C R50, R50, R67, R72 ;  /* 0x000000433232723e */ /* 0x000fe40004807048 */
[----:B------:R-:W-:-:S07]  /*5660*/  F2FP.SATFINITE.E4M3.F32.PACK_AB_MERGE_C R51, R51, R64, R79 ;  /* 0x000000403333723e */ /* 0x000fce000480704f */
.L_x_387:
[----:B------:R-:W-:Y:S05]  /*5670*/  BSYNC B3 ;  /* 0x0000000000037941 */ /* 0x000fea0003800000 */
.L_x_386:
[----:B------:R-:W-:Y:S02]  /*5680*/  ULDC.64 UR4, c[0x0][0x2e8] ;  /* 0x0000ba0000047ab9 */ /* 0x000fe40000000a00 */
[----:B------:R-:W-:-:S04]  /*5690*/  IADD3 R64, P2, P3, R68, UR4, R100 ;  /* 0x0000000444407c10 */ /* 0x000fc8000fb5e064 */
[----:B------:R-:W-:-:S05]  /*56a0*/  IADD3.X R65, R69, UR5, R40, P2, P3 ;  /* 0x0000000545417c10 */ /* 0x000fca00097e6428 */
[----:B--2---:R4:W-:Y:S04]  /*56b0*/  STG.E.128 desc[UR42][R64.64], R48 ;  /* 0x0000003040007986 */ /* 0x0049e8000c101d2a */
.L_x_385:
[----:B------:R-:W-:Y:S05]  /*56c0*/  BSYNC B2 ;  /* 0x0000000000027941 */ /* 0x000fea0003800000 */
.L_x_384:
[----:B------:R-:W-:Y:S05]  /*56d0*/  @P1 BRA `(.L_x_383) ;  /* 0x0000000400d81947 */ /* 0x000fea0003800000 */
[----:B0-234-:R0:W2:Y:S01]  /*56e0*/  LDS.128 R48, [R113+0x2e400] ;  /* 0x02e4000071307984 */ /* 0x01d0a20000000c00 */
[----:B------:R-:W-:Y:S01]  /*56f0*/  ISETP.GE.AND P2, PT, R233, R122, PT ;  /* 0x0000007ae900720c */ /* 0x000fe20003f46270 */
[----:B------:R-:W-:-:S12]  /*5700*/  BSSY B2, `(.L_x_388) ;  /* 0x000006f000027945 */ /* 0x000fd80003800000 */
[----:B0-----:R-:W-:Y:S05]  /*5710*/  @P2 BRA `(.L_x_389) ;  /* 0x0000000400b42947 */ /* 0x001fea0003800000 */
[----:B------:R-:W-:Y:S01]  /*5720*/  SHF.R.U32.HI R71, RZ, 0x8, R61 ;  /* 0x00000008ff477819 */ /* 0x000fe2000001163d */
[----:B--2---:R-:W-:Y:S01]  /*5730*/  IMAD.MOV.U32 R62, RZ, RZ, R51 ;  /* 0x000000ffff3e7224 */ /* 0x004fe200078e0033 */
[----:B------:R-:W-:Y:S02]  /*5740*/  SHF.R.U32.HI R73, RZ, 0x18, R61 ;  /* 0x00000018ff497819 */ /* 0x000fe4000001163d */
[----:B------:R-:W-:Y:S01]  /*5750*/  LOP3.LUT R60, R61, 0xff, RZ, 0xc0, !PT ;  /* 0x000000ff3d3c7812 */ /* 0x000fe200078ec0ff */
[----:B------:R-:W-:Y:S01]  /*5760*/  IMAD.SHL.U32 R51, R71, 0x100, RZ ;  /* 0x0000010047337824 */ /* 0x000fe200078e00ff */
[--C-:B------:R-:W-:Y:S02]  /*5770*/  SHF.R.U32.HI R67, RZ, 0x18, R63.reuse ;  /* 0x00000018ff437819 */ /* 0x100fe4000001163f */
[----:B------:R-:W-:Y:S02]  /*5780*/  LOP3.LUT R64, R63, 0xff, RZ, 0xc0, !PT ;  /* 0x000000ff3f407812 */ /* 0x000fe400078ec0ff */
[----:B------:R-:W-:-:S02]  /*5790*/  SHF.R.U32.HI R65, RZ, 0x8, R63 ;  /* 0x00000008ff417819 */ /* 0x000fc4000001163f */
[----:B------:R-:W-:Y:S02]  /*57a0*/  SHF.R.U32.HI R66, RZ, 0x10, R63 ;  /* 0x00000010ff427819 */ /* 0x000fe4000001163f */
[----:B------:R-:W-:Y:S01]  /*57b0*/  SHF.R.U32.HI R70, RZ, 0x10, R61 ;  /* 0x00000010ff467819 */ /* 0x000fe2000001163d */
[----:B------:R-:W-:Y:S01]  /*57c0*/  IMAD.MOV.U32 R61, RZ, RZ, R50 ;  /* 0x000000ffff3d7224 */ /* 0x000fe200078e0032 */
[----:B------:R-:W-:Y:S01]  /*57d0*/  PRMT R60, R73, 0x654, R60 ;  /* 0x00000654493c7816 */ /* 0x000fe2000000003c */
[----:B------:R-:W-:Y:S01]  /*57e0*/  IMAD.U32 R66, R66, 0x10000, RZ ;  /* 0x0001000042427824 */ /* 0x000fe200078e00ff */
[----:B------:R-:W-:Y:S02]  /*57f0*/  PRMT R64, R67, 0x654, R64 ;  /* 0x0000065443407816 */ /* 0x000fe40000000040 */
[----:B------:R-:W-:Y:S02]  /*5800*/  SHF.L.U32 R63, R65, 0x8, RZ ;  /* 0x00000008413f7819 */ /* 0x000fe400000006ff */
[----:B------:R-:W-:Y:S01]  /*5810*/  LOP3.LUT R51, R60, 0xff00, R51, 0xf8, !PT ;  /* 0x0000ff003c337812 */ /* 0x000fe200078ef833 */
[----:B------:R-:W-:Y:S01]  /*5820*/  IMAD.U32 R60, R70, 0x10000, RZ ;  /* 0x00010000463c7824 */ /* 0x000fe200078e00ff */
[----:B------:R-:W-:-:S02]  /*5830*/  LOP3.LUT R63, R64, 0xff00, R63, 0xf8, !PT ;  /* 0x0000ff00403f7812 */ /* 0x000fc400078ef83f */
[----:B------:R-:W-:Y:S02]  /*5840*/  F2FP.F16.E4M3.UNPACK_B R64, R127.H1 ;  /* 0x0000007fff40723e */ /* 0x000fe400030006ff */
[-C--:B------:R-:W-:Y:S02]  /*5850*/  F2FP.F16.E4M3.UNPACK_B R50, R49.reuse ;  /* 0x00000031ff32723e */ /* 0x080fe400020006ff */
        /* <DEDUP_REMOVED lines=8> */
[CC--:B------:R-:W-:Y:S01]  /*58e0*/  FMUL.FTZ R71, R51.reuse, R66.reuse ;  /* 0x0000004233477220 */ /* 0x0c0fe20000410000 */
        /* <DEDUP_REMOVED lines=30> */
[----:B------:R-:W-:Y:S01]  /*5ad0*/  FFMA.FTZ R71, R49, R126, -R64 ;  /* 0x0000007e31477223 */ /* 0x000fe20000010840 */
[----:B------:R-:W-:Y:S01]  /*5ae0*/  F2FP.F16.E4M3.UNPACK_B R49, R62.H1 ;  /* 0x0000003eff31723e */ /* 0x000fe200030006ff */
[----:B------:R-:W-:Y:S01]  /*5af0*/  FFMA.FTZ R126, R48, R126, R127 ;  /* 0x0000007e307e7223 */ /* 0x000fe2000001007f */
[----:B------:R-:W-:-:S02]  /*5b00*/  F2FP.F16.E4M3.UNPACK_B R64, R70.H1 ;  /* 0x00000046ff40723e */ /* 0x000fc400030006ff */
[----:B------:R-:W-:Y:S01]  /*5b10*/  F2FP.SATFINITE.E4M3.F32.PACK_AB_MERGE_C R76, R66, R67, RZ ;  /* 0x00000043424c723e */ /* 0x000fe200048070ff */
[--C-:B------:R-:W-:Y:S01]  /*5b20*/  HADD2.F32 R51, -RZ, R49.reuse.H1_H1 ;  /* 0x30000031ff337230 */ /* 0x100fe20000004100 */
[----:B------:R-:W-:Y:S01]  /*5b30*/  F2FP.F16.E4M3.UNPACK_B R60, R65.H1 ;  /* 0x00000041ff3c723e */ /* 0x000fe200030006ff */
[----:B------:R-:W-:Y:S01]  /*5b40*/  HADD2.F32 R67, -RZ, R64.H1_H1 ;  /* 0x30000040ff437230 */ /* 0x000fe20000004100 */
[----:B------:R-:W-:Y:S01]  /*5b50*/  F2FP.F16.E4M3.UNPACK_B R48, R61.H1 ;  /* 0x0000003dff30723e */ /* 0x000fe200030006ff */
[----:B------:R-:W-:Y:S01]  /*5b60*/  HADD2.F32 R50, -RZ, R49.H0_H0 ;  /* 0x20000031ff327230 */ /* 0x000fe20000004100 */
[----:B------:R-:W-:Y:S01]  /*5b70*/  F2FP.F16.E4M3.UNPACK_B R70, R70 ;  /* 0x00000046ff46723e */ /* 0x000fe200020006ff */
[----:B------:R-:W-:Y:S01]  /*5b80*/  HADD2.F32 R63, -RZ, R60.H1_H1 ;  /* 0x3000003cff3f7230 */ /* 0x000fe20000004100 */
[----:B------:R-:W-:Y:S01]  /*5b90*/  F2FP.F16.E4M3.UNPACK_B R65, R65 ;  /* 0x00000041ff41723e */ /* 0x000fe200020006ff */
[----:B------:R-:W-:Y:S01]  /*5ba0*/  FMUL.FTZ R75, R51, R67 ;  /* 0x00000043334b7220 */ /* 0x000fe20000410000 */
[----:B------:R-:W-:-:S02]  /*5bb0*/  HADD2.F32 R49, -RZ, R48.H1_H1 ;  /* 0x30000030ff317230 */ /* 0x000fc40000004100 */
[C---:B------:R-:W-:Y:S01]  /*5bc0*/  FMUL.FTZ R74, R50.reuse, R67 ;  /* 0x00000043324a7220 */ /* 0x040fe20000410000 */
[----:B------:R-:W-:Y:S02]  /*5bd0*/  HADD2.F32 R66, -RZ, R70.H1_H1 ;  /* 0x30000046ff427230 */ /* 0x000fe40000004100 */
[----:B------:R-:W-:Y:S01]  /*5be0*/  FFMA.FTZ R75, R50, R63, -R75 ;  /* 0x0000003f324b7223 */ /* 0x000fe2000001084b */
[----:B------:R-:W-:Y:S01]  /*5bf0*/  HADD2.F32 R48, -RZ, R48.H0_H0 ;  /* 0x20000030ff307230 */ /* 0x000fe20000004100 */
[----:B------:R-:W-:Y:S01]  /*5c00*/  F2FP.F16.E4M3.UNPACK_B R61, R61 ;  /* 0x0000003dff3d723e */ /* 0x000fe200020006ff */
        /* <DEDUP_REMOVED lines=10> */
[--C-:B------:R-:W-:Y:S02]  /*5cb0*/  HADD2.F32 R49, -RZ, R62.reuse.H0_H0 ;  /* 0x2000003eff317230 */ /* 0x100fe40000004100 */
        /* <DEDUP_REMOVED lines=12> */
[----:B------:R-:W-:Y:S01]  /*5d80*/  FFMA.FTZ R63, R62, R60, R63 ;  /* 0x0000003c3e3f7223 */ /* 0x000fe2000001003f */
[----:B------:R-:W-:-:S02]  /*5d90*/  F2FP.SATFINITE.E4M3.F32.PACK_AB_MERGE_C R74, R74, R75, RZ ;  /* 0x0000004b4a4a723e */ /* 0x000fc400048070ff */
[----:B------:R-:W-:Y:S02]  /*5da0*/  F2FP.SATFINITE.E4M3.F32.PACK_AB_MERGE_C R66, R70, R51, R66 ;  /* 0x000000334642723e */ /* 0x000fe40004807042 */
[----:B------:R-:W-:Y:S02]  /*5db0*/  F2FP.SATFINITE.E4M3.F32.PACK_AB_MERGE_C R51, R63, R50, R74 ;  /* 0x000000323f33723e */ /* 0x000fe4000480704a */
[----:B------:R-:W-:Y:S01]  /*5dc0*/  F2FP.SATFINITE.E4M3.F32.PACK_AB_MERGE_C R49, R73, R72, R77 ;  /* 0x000000484931723e */ /* 0x000fe2000480704d */
[----:B------:R-:W-:Y:S01]  /*5dd0*/  IMAD.MOV.U32 R50, RZ, RZ, R66 ;  /* 0x000000ffff327224 */ /* 0x000fe200078e0042 */
[----:B------:R-:W-:-:S07]  /*5de0*/  F2FP.SATFINITE.E4M3.F32.PACK_AB_MERGE_C R48, R126, R71, R76 ;  /* 0x000000477e30723e */ /* 0x000fce000480704c */
.L_x_389:
[----:B------:R-:W-:Y:S05]  /*5df0*/  BSYNC B2 ;  /* 0x0000000000027941 */ /* 0x000fea0003800000 */
.L_x_388:
[----:B------:R-:W-:Y:S02]  /*5e00*/  ULDC.64 UR4, c[0x0][0x2e8] ;  /* 0x0000ba0000047ab9 */ /* 0x000fe40000000a00 */
[----:B------:R-:W-:-:S04]  /*5e10*/  IADD3 R60, P2, P3, R41, UR4, R68 ;  /* 0x00000004293c7c10 */ /* 0x000fc8000fb5e044 */
[----:B------:R-:W-:-:S05]  /*5e20*/  IADD3.X R61, R106, UR5, R69, P2, P3 ;  /* 0x000000056a3d7c10 */ /* 0x000fca00097e6445 */
[----:B--2---:R0:W-:Y:S04]  /*5e30*/  STG.E.128 desc[UR42][R60.64], R48 ;  /* 0x000000303c007986 */ /* 0x0041e8000c101d2a */
.L_x_383:
[----:B------:R-:W-:Y:S05]  /*5e40*/  BSYNC B1 ;  /* 0x0000000000017941 */ /* 0x000fea0003800000 */
.L_x_382:
[----:B------:R-:W-:Y:S05]  /*5e50*/  @P4 BRA `(.L_x_390) ;  /* 0x0000005c00b44947 */ /* 0x000fea0003800000 */
[----:B------:R-:W-:Y:S01]  /*5e60*/  IADD3 R120, P2, P3, R30, R120, R16 ;  /* 0x000000781e787210 */ /* 0x000fe20007b5e010 */
[----:B------:R-:W-:Y:S03]  /*5e70*/  BSSY B1, `(.L_x_391) ;  /* 0x0000079000017945 */ /* 0x000fe60003800000 */
[----:B------:R-:W-:Y:S01]  /*5e80*/  IADD3.X R123, R34, R123, R17, P2, P3 ;  /* 0x0000007b227b7210 */ /* 0x000fe200017e6411 */
[----:B------:R-:W-:Y:S08]  /*5e90*/  @P0 BRA `(.L_x_392) ;  /* 0x0000000400d80947 */ /* 0x000ff00003800000 */
[----:B0-234-:R0:W2:Y:S01]  /*5ea0*/  LDS.128 R48, [R113+0x2b400] ;  /* 0x02b4000071307984 */ /* 0x01d0a20000000c00 */
[----:B------:R-:W-:Y:S01]  /*5eb0*/  ISETP.GE.AND P2, PT, R18, R122, PT ;  /* 0x0000007a1200720c */ /* 0x000fe20003f46270 */
[----:B------:R-:W-:-:S12]  /*5ec0*/  BSSY B2, `(.L_x_393) ;  /* 0x000006f000027945 */ /* 0x000fd80003800000 */
[----:B0-----:R-:W-:Y:S05]  /*5ed0*/  @P2 BRA `(.L_x_394) ;  /* 0x0000000400b42947 */ /* 0x001fea0003800000 */
[----:B------:R-:W-:Y:S02]  /*5ee0*/  SHF.R.U32.HI R65, RZ, 0x8, R57 ;  /* 0x00000008ff417819 */ /* 0x000fe40000011639 */
[----:B------:R-:W-:Y:S02]  /*5ef0*/  SHF.R.U32.HI R61, RZ, 0x8, R59 ;  /* 0x00000008ff3d7819 */ /* 0x000fe4000001163b */
[----:B------:R-:W-:Y:S02]  /*5f00*/  SHF.R.U32.HI R67, RZ, 0x18, R57 ;  /* 0x00000018ff437819 */ /* 0x000fe40000011639 */
[----:B------:R-:W-:Y:S02]  /*5f10*/  LOP3.LUT R56, R57, 0xff, RZ, 0xc0, !PT ;  /* 0x000000ff39387812 */ /* 0x000fe400078ec0ff */
[----:B------:R-:W-:Y:S02]  /*5f20*/  SHF.R.U32.HI R63, RZ, 0x18, R59 ;  /* 0x00000018ff3f7819 */ /* 0x000fe4000001163b */
[----:B------:R-:W-:-:S02]  /*5f30*/  LOP3.LUT R60, R59, 0xff, RZ, 0xc0, !PT ;  /* 0x000000ff3b3c7812 */ /* 0x000fc400078ec0ff */
[----:B------:R-:W-:Y:S01]  /*5f40*/  SHF.R.U32.HI R62, RZ, 0x10, R59 ;  /* 0x00000010ff3e7819 */ /* 0x000fe2000001163b */
[----:B------:R-:W-:Y:S01]  /*5f50*/  IMAD.SHL.U32 R59, R61, 0x100, RZ ;  /* 0x000001003d3b7824 */ /* 0x000fe200078e00ff */
[----:B--2---:R-:W-:Y:S01]  /*5f60*/  MOV R58, R51 ;  /* 0x00000033003a7202 */ /* 0x004fe20000000f00 */
[----:B------:R-:W-:Y:S01]  /*5f70*/  IMAD.SHL.U32 R51, R65, 0x100, RZ ;  /* 0x0000010041337824 */ /* 0x000fe200078e00ff */
[----:B------:R-:W-:Y:S01]  /*5f80*/  PRMT R56, R67, 0x654, R56 ;  /* 0x0000065443387816 */ /* 0x000fe20000000038 */
[----:B------:R-:W-:Y:S01]  /*5f90*/  IMAD.U32 R62, R62, 0x10000, RZ ;  /* 0x000100003e3e7824 */ /* 0x000fe200078e00ff */
[----:B------:R-:W-:Y:S02]  /*5fa0*/  PRMT R60, R63, 0x654, R60 ;  /* 0x000006543f3c7816 */ /* 0x000fe4000000003c */
[----:B------:R-:W-:Y:S01]  /*5fb0*/  SHF.R.U32.HI R64, RZ, 0x10, R57 ;  /* 0x00000010ff407819 */ /* 0x000fe20000011639 */
[----:B------:R-:W-:Y:S01]  /*5fc0*/  IMAD.MOV.U32 R57, RZ, RZ, R50 ;  /* 0x000000ffff397224 */ /* 0x000fe200078e0032 */
[----:B------:R-:W-:-:S02]  /*5fd0*/  LOP3.LUT R51, R56, 0xff00, R51, 0xf8, !PT ;  /* 0x0000ff0038337812 */ /* 0x000fc400078ef833 */
[----:B------:R-:W-:Y:S02]  /*5fe0*/  LOP3.LUT R59, R60, 0xff00, R59, 0xf8, !PT ;  /* 0x0000ff003c3b7812 */ /* 0x000fe400078ef83b */
[----:B------:R-:W-:Y:S02]  /*5ff0*/  SHF.L.U32 R56, R64, 0x10, RZ ;  /* 0x0000001040387819 */ /* 0x000fe400000006ff */
        /* <DEDUP_REMOVED lines=91> */
.L_x_394:
[----:B------:R-:W-:Y:S05]  /*65b0*/  BSYNC B2 ;  /* 0x0000000000027941 */ /* 0x000fea0003800000 */
.L_x_393:
[----:B------:R-:W-:Y:S02]  /*65c0*/  ULDC.64 UR4, c[0x0][0x2e8] ;  /* 0x0000ba0000047ab9 */ /* 0x000fe40000000a00 */
[----:B------:R-:W-:-:S04]  /*65d0*/  IADD3 R56, P2, P3, R120, UR4, R100 ;  /* 0x0000000478387c10 */ /* 0x000fc8000fb5e064 */
[----:B------:R-:W-:-:S05]  /*65e0*/  IADD3.X R57, R123, UR5, R40, P2, P3 ;  /* 0x000000057b397c10 */ /* 0x000fca00097e6428 */
[----:B--2---:R0:W-:Y:S04]  /*65f0*/  STG.E.128 desc[UR42][R56.64], R48 ;  /* 0x0000003038007986 */ /* 0x0041e8000c101d2a */
.L_x_392:
[----:B------:R-:W-:Y:S05]  /*6600*/  BSYNC B1 ;  /* 0x0000000000017941 */ /* 0x000fea0003800000 */
.L_x_391:
        /* <DEDUP_REMOVED lines=8> */
[----:B------:R-:W-:Y:S02]  /*6690*/  LOP3.LUT R52, R53, 0xff, RZ, 0xc0, !PT ;  /* 0x000000ff35347812 */ /* 0x000fe400078ec0ff */
[--C-:B------:R-:W-:Y:S02]  /*66a0*/  SHF.R.U32.HI R61, RZ, 0x18, R53.reuse ;  /* 0x00000018ff3d7819 */ /* 0x100fe40000011635 */
[----:B------:R-:W-:Y:S02]  /*66b0*/  SHF.R.U32.HI R60, RZ, 0x10, R53 ;  /* 0x00000010ff3c7819 */ /* 0x000fe40000011635 */
[----:B------:R-:W-:-:S02]  /*66c0*/  SHF.R.U32.HI R59, RZ, 0x10, R55 ;  /* 0x00000010ff3b7819 */ /* 0x000fc40000011637 */
[----:B------:R-:W-:Y:S01]  /*66d0*/  LOP3.LUT R56, R55, 0xff0000ff, RZ, 0xc0, !PT ;  /* 0xff0000ff37387812 */ /* 0x000fe200078ec0ff */
[----:B------:R-:W-:Y:S01]  /*66e0*/  IMAD.SHL.U32 R55, R57, 0x100, RZ ;  /* 0x0000010039377824 */ /* 0x000fe200078e00ff */
[----:B------:R-:W-:Y:S01]  /*66f0*/  MOV R53, R50 ;  /* 0x0000003200357202 */ /* 0x000fe20000000f00 */
[----:B------:R-:W-:Y:S01]  /*6700*/  IMAD.SHL.U32 R50, R58, 0x100, RZ ;  /* 0x000001003a327824 */ /* 0x000fe200078e00ff */
[----:B------:R-:W-:Y:S02]  /*6710*/  PRMT R51, R61, 0x654, R52 ;  /* 0x000006543d337816 */ /* 0x000fe40000000034 */
[----:B------:R-:W-:Y:S02]  /*6720*/  LOP3.LUT R58, R56, 0xff00, R55, 0xf8, !PT ;  /* 0x0000ff00383a7812 */ /* 0x000fe400078ef837 */
[----:B------:R-:W-:Y:S01]  /*6730*/  LOP3.LUT R52, R51, 0xff00, R50, 0xf8, !PT ;  /* 0x0000ff0033347812 */ /* 0x000fe200078ef832 */
[----:B------:R-:W-:Y:S01]  /*6740*/  IMAD.U32 R51, R60, 0x10000, RZ ;  /* 0x000100003c337824 */ /* 0x000fe200078e00ff */
[----:B------:R-:W-:-:S02]  /*6750*/  SHF.L.U32 R55, R59, 0x10, RZ ;  /* 0x000000103b377819 */ /* 0x000fc400000006ff */
        /* <DEDUP_REMOVED lines=91> */
.L_x_396:
[----:B------:R-:W-:Y:S05]  /*6d10*/  BSYNC B1 ;  /* 0x0000000000017941 */ /* 0x000fea0003800000 */
.L_x_395:
[----:B------:R-:W-:Y:S02]  /*6d20*/  ULDC.64 UR4, c[0x0][0x2e8] ;  /* 0x0000ba0000047ab9 */ /* 0x000fe40000000a00 */
[----:B------:R-:W-:-:S04]  /*6d30*/  IADD3 R52, P2, P3, R41, UR4, R120 ;  /* 0x0000000429347c10 */ /* 0x000fc8000fb5e078 */
[----:B------:R-:W-:-:S05]  /*6d40*/  IADD3.X R53, R106, UR5, R123, P2, P3 ;  /* 0x000000056a357c10 */ /* 0x000fca00097e647b */
[----:B--2---:R0:W-:Y:S01]  /*6d50*/  STG.E.128 desc[UR42][R52.64], R48 ;  /* 0x0000003034007986 */ /* 0x0041e2000c101d2a */
[----:B------:R-:W-:Y:S05]  /*6d60*/  BRA `(.L_x_390) ;  /* 0x0000004c00f07947 */ /* 0x000fea0003800000 */
.L_x_354:
[C---:B------:R-:W-:Y:S01]  /*6d70*/  ISETP.GE.AND P5, PT, R23.reuse, R114, PT ;  /* 0x000000721700720c */ /* 0x040fe20003fa6270 */
[C---:B------:R-:W-:Y:S01]  /*6d80*/  VIADD R52, R23.reuse, 0x60 ;  /* 0x0000006017347836 */ /* 0x040fe20000000000 */
[----:B------:R-:W-:Y:S01]  /*6d90*/  P2R R60, PR, RZ, 0x1 ;  /* 0x00000001ff3c7803 */ /* 0x000fe20000000000 */
[----:B------:R-:W-:Y:S01]  /*6da0*/  VIADD R61, R23, 0x20 ;  /* 0x00000020173d7836 */ /* 0x000fe20000000000 */
[----:B------:R-:W-:-:S13]  /*6db0*/  ISETP.GE.OR P5, PT, R16, R122, P5 ;  /* 0x0000007a1000720c */ /* 0x000fda0002fa6670 */
[----:B------:R-:W0:Y:S08]  /*6dc0*/  @!P5 LDC.64 R56, c[0x0][0x3e8] ;  /* 0x0000fa00ff38db82 */ /* 0x000e300000000a00 */
[----:B------:R-:W1:Y:S01]  /*6dd0*/  @!P5 LDC.64 R58, c[0x0][0x400] ;  /* 0x00010000ff3adb82 */ /* 0x000e620000000a00 */
[----:B0-----:R-:W-:-:S04]  /*6de0*/  @!P5 IADD3 R56, P2, P3, R94, R56, R48 ;  /* 0x000000385e38d210 */ /* 0x001fc80007b5e030 */
[----:B------:R-:W-:Y:S02]  /*6df0*/  @!P5 IADD3.X R57, R36, R57, R109, P2, P3 ;  /* 0x000000392439d210 */ /* 0x000fe400017e646d */
[----:B------:R-:W-:-:S04]  /*6e00*/  ISETP.GE.AND P2, PT, R52, R114, PT ;  /* 0x000000723400720c */ /* 0x000fc80003f46270 */
[----:B------:R-:W-:-:S13]  /*6e10*/  ISETP.GE.OR P2, PT, R16, R122, P2 ;  /* 0x0000007a1000720c */ /* 0x000fda0001746670 */
[----:B------:R-:W0:Y:S01]  /*6e20*/  @!P2 LDC.64 R52, c[0x0][0x3f8] ;  /* 0x0000fe00ff34ab82 */ /* 0x000e220000000a00 */
[----:B------:R-:W-:Y:S02]  /*6e30*/  @!P2 IMAD.MOV.U32 R49, RZ, RZ, R109 ;  /* 0x000000ffff31a224 */ /* 0x000fe400078e006d */
[----:B------:R-:W-:-:S05]  /*6e40*/  @!P2 IMAD.MOV.U32 R51, RZ, RZ, R124 ;  /* 0x000000ffff33a224 */ /* 0x000fca00078e007c */
[----:B------:R-:W2:Y:S08]  /*6e50*/  @!P2 LDC.64 R80, c[0x0][0x3e8] ;  /* 0x0000fa00ff50ab82 */ /* 0x000eb00000000a00 */
[----:B------:R-:W3:Y:S01]  /*6e60*/  @!P2 LDC.64 R82, c[0x0][0x400] ;  /* 0x00010000ff52ab82 */ /* 0x000ee20000000a00 */
[----:B0-----:R-:W-:-:S04]  /*6e70*/  @!P2 IMAD.WIDE.U32 R54, R52, 0x60, R48 ;  /* 0x000000603436a825 */ /* 0x001fc800078e0030 */
[----:B------:R-:W-:Y:S01]  /*6e80*/  @!P2 IMAD R53, R53, 0x60, RZ ;  /* 0x000000603535a824 */ /* 0x000fe200078e02ff */
[----:B--2---:R-:W-:-:S04]  /*6e90*/  @!P2 IADD3 R80, P3, P4, R94, R80, R54 ;  /* 0x000000505e50a210 */ /* 0x004fc80007c7e036 */
[----:B------:R-:W-:-:S04]  /*6ea0*/  @!P2 IADD3 R53, R55, R53, RZ ;  /* 0x000000353735a210 */ /* 0x000fc80007ffe0ff */
[----:B------:R-:W-:Y:S02]  /*6eb0*/  @!P2 IADD3.X R81, R36, R81, R53, P3, P4 ;  /* 0x000000512451a210 */ /* 0x000fe40001fe8435 */
[----:B------:R-:W0:Y:S02]  /*6ec0*/  @!P2 LDC.64 R52, c[0x0][0x408] ;  /* 0x00010200ff34ab82 */ /* 0x000e240000000a00 */
[----:B0-----:R-:W-:-:S04]  /*6ed0*/  @!P2 IMAD.WIDE.U32 R54, R52, 0x60, R50 ;  /* 0x000000603436a825 */ /* 0x001fc800078e0032 */
[----:B------:R-:W-:Y:S01]  /*6ee0*/  @!P2 IMAD R53, R53, 0x60, RZ ;  /* 0x000000603535a824 */ /* 0x000fe200078e02ff */
[----:B---3--:R-:W-:-:S03]  /*6ef0*/  @!P2 IADD3 R82, P3, P4, R88, R82, R54 ;  /* 0x000000525852a210 */ /* 0x008fc60007c7e036 */
[----:B------:R-:W-:-:S05]  /*6f00*/  @!P2 IMAD.IADD R52, R55, 0x1, R53 ;  /* 0x000000013734a824 */ /* 0x000fca00078e0235 */
[----:B------:R-:W-:Y:S02]  /*6f10*/  @!P2 IADD3.X R83, R103, R83, R52, P3, P4 ;  /* 0x000000536753a210 */ /* 0x000fe40001fe8434 */
[----:B-1----:R-:W-:-:S04]  /*6f20*/  @!P5 IADD3 R58, P3, P4, R88, R58, R50 ;  /* 0x0000003a583ad210 */ /* 0x002fc80007c7e032 */
[----:B------:R-:W-:Y:S02]  /*6f30*/  @!P5 IADD3.X R59, R103, R59, R124, P3, P4 ;  /* 0x0000003b673bd210 */ /* 0x000fe40001fe847c */
[----:B------:R-:W-:Y:S02]  /*6f40*/  ISETP.GE.AND P4, PT, R61, R114, PT ;  /* 0x000000723d00720c */ /* 0x000fe40003f86270 */
[----:B------:R-:W-:Y:S02]  /*6f50*/  IADD3 R61, R23, 0x40, RZ ;  /* 0x00000040173d7810 */ /* 0x000fe40007ffe0ff */
[----:B------:R-:W-:-:S13]  /*6f60*/  ISETP.GE.OR P4, PT, R16, R122, P4 ;  /* 0x0000007a1000720c */ /* 0x000fda0002786670 */
[----:B------:R-:W-:Y:S01]  /*6f70*/  @!P4 IADD3 R55, P3, P6, R94, R48, R14 ;  /* 0x000000305e37c210 */ /* 0x000fe20007e7e00e */
[----:B------:R-:W0:Y:S03]  /*6f80*/  @!P4 LDC.64 R64, c[0x0][0x3e8] ;  /* 0x0000fa00ff40cb82 */ /* 0x000e260000000a00 */
[----:B------:R-:W-:Y:S02]  /*6f90*/  @!P4 IADD3.X R54, R36, R109, R21, P3, P6 ;  /* 0x0000006d2436c210 */ /* 0x000fe40001fec415 */
[----:B------:R-:W-:-:S03]  /*6fa0*/  ISETP.GE.AND P3, PT, R61, R114, PT ;  /* 0x000000723d00720c */ /* 0x000fc60003f66270 */
[----:B------:R-:W1:Y:S01]  /*6fb0*/  @!P4 LDC.64 R66, c[0x0][0x400] ;  /* 0x00010000ff42cb82 */ /* 0x000e620000000a00 */
[----:B------:R-:W-:-:S13]  /*6fc0*/  ISETP.GE.OR P3, PT, R16, R122, P3 ;  /* 0x0000007a1000720c */ /* 0x000fda0001f66670 */
[----:B------:R-:W-:Y:S01]  /*6fd0*/  @!P3 IADD3 R49, P0, P6, R94, R13, R48 ;  /* 0x0000000d5e31b210 */ /* 0x000fe20007e1e030 */
[----:B------:R-:W2:Y:S03]  /*6fe0*/  @!P3 LDC.64 R68, c[0x0][0x3e8] ;  /* 0x0000fa00ff44bb82 */ /* 0x000ea60000000a00 */
[----:B------:R-:W-:Y:S02]  /*6ff0*/  @!P3 IADD3.X R48, R36, R20, R109, P0, P6 ;  /* 0x000000142430b210 */ /* 0x000fe400007ec46d */
[----:B------:R-:W-:-:S03]  /*7000*/  @!P4 IADD3 R53, P0, P6, R88, R50, R8 ;  /* 0x000000325835c210 */ /* 0x000fc60007e1e008 */
[----:B------:R-:W3:Y:S01]  /*7010*/  @!P3 LDC.64 R84, c[0x0][0x400] ;  /* 0x00010000ff54bb82 */ /* 0x000ee20000000a00 */
[----:B------:R-:W-:Y:S02]  /*7020*/  @!P4 IADD3.X R52, R103, R124, R11, P0, P6 ;  /* 0x0000007c6734c210 */ /* 0x000fe400007ec40b */
[----:B------:R-:W-:-:S04]  /*7030*/  @!P3 IADD3 R51, P0, P6, R88, R7, R50 ;  /* 0x000000075833b210 */ /* 0x000fc80007e1e032 */
[----:B------:R-:W-:Y:S02]  /*7040*/  @!P3 IADD3.X R124, R103, R10, R124, P0, P6 ;  /* 0x0000000a677cb210 */ /* 0x000fe400007ec47c */
[----:B0-----:R-:W-:Y:S02]  /*7050*/  @!P4 IADD3 R64, P6, R55, R64, RZ ;  /* 0x000000403740c210 */ /* 0x001fe40007fde0ff */
[----:B------:R-:W-:Y:S02]  /*7060*/  CS2R R62, SRZ ;  /* 0x00000000003e7805 */ /* 0x000fe4000001ff00 */
[----:B------:R-:W-:Y:S01]  /*7070*/  ISETP.NE.AND P0, PT, R60, RZ, PT ;  /* 0x000000ff3c00720c */ /* 0x000fe20003f05270 */
[----:B------:R-:W-:Y:S01]  /*7080*/  @!P4 IMAD.X R65, R54, 0x1, R65, P6 ;  /* 0x000000013641c824 */ /* 0x000fe200030e0641 */
[----:B-1----:R-:W-:Y:S02]  /*7090*/  @!P4 IADD3 R66, P6, R53, R66, RZ ;  /* 0x000000423542c210 */ /* 0x002fe40007fde0ff */
[----:B------:R-:W-:-:S03]  /*70a0*/  CS2R R54, SRZ ;  /* 0x0000000000367805 */ /* 0x000fc6000001ff00 */
[----:B------:R-:W-:Y:S01]  /*70b0*/  @!P4 IMAD.X R67, R52, 0x1, R67, P6 ;  /* 0x000000013443c824 */ /* 0x000fe200030e0643 */
[----:B--2---:R-:W-:Y:S02]  /*70c0*/  @!P3 IADD3 R68, P6, R49, R68, RZ ;  /* 0x000000443144b210 */ /* 0x004fe40007fde0ff */
[----:B------:R-:W-:-:S03]  /*70d0*/  CS2R R52, SRZ ;  /* 0x0000000000347805 */ /* 0x000fc6000001ff00 */
[----:B------:R-:W-:Y:S01]  /*70e0*/  @!P3 IMAD.X R69, R48, 0x1, R69, P6 ;  /* 0x000000013045b824 */ /* 0x000fe200030e0645 */
[----:B---3--:R-:W-:Y:S02]  /*70f0*/  @!P3 IADD3 R84, P6, R51, R84, RZ ;  /* 0x000000543354b210 */ /* 0x008fe40007fde0ff */
[----:B------:R-:W-:Y:S02]  /*7100*/  CS2R R50, SRZ ;  /* 0x0000000000327805 */ /* 0x000fe4000001ff00 */
[----:B------:R-:W-:Y:S01]  /*7110*/  CS2R R48, SRZ ;  /* 0x0000000000307805 */ /* 0x000fe2000001ff00 */
[----:B------:R0:W2:Y:S01]  /*7120*/  @!P5 LDG.E.128 R52, desc[UR42][R58.64] ;  /* 0x0000002a3a34d981 */ /* 0x0000a2000c1e1d00 */
[----:B------:R-:W-:Y:S02]  /*7130*/  CS2R R60, SRZ ;  /* 0x00000000003c7805 */ /* 0x000fe4000001ff00 */
[----:B------:R-:W-:Y:S02]  /*7140*/  CS2R R70, SRZ ;  /* 0x0000000000467805 */ /* 0x000fe4000001ff00 */
[----:B------:R-:W-:-:S02]  /*7150*/  CS2R R74, SRZ ;  /* 0x00000000004a7805 */ /* 0x000fc4000001ff00 */
[----:B------:R-:W-:Y:S01]  /*7160*/  CS2R R72, SRZ ;  /* 0x0000000000487805 */ /* 0x000fe2000001ff00 */
[----:B------:R1:W3:Y:S01]  /*7170*/  @!P5 LDG.E.128 R48, desc[UR42][R56.64] ;  /* 0x0000002a3830d981 */ /* 0x0002e2000c1e1d00 */
[----:B------:R-:W-:Y:S02]  /*7180*/  CS2R R78, SRZ ;  /* 0x00000000004e7805 */ /* 0x000fe4000001ff00 */
[----:B------:R-:W-:Y:S02]  /*7190*/  CS2R R76, SRZ ;  /* 0x00000000004c7805 */ /* 0x000fe4000001ff00 */
[----:B------:R-:W-:Y:S01]  /*71a0*/  @!P3 IADD3.X R85, R124, R85, RZ, P6, !PT ;  /* 0x000000557c55b210 */ /* 0x000fe200037fe4ff */
[----:B------:R4:W5:Y:S01]  /*71b0*/  @!P4 LDG.E.128 R60, desc[UR42][R66.64] ;  /* 0x0000002a423cc981 */ /* 0x000962000c1e1d00 */
[----:B0-----:R-:W-:-:S03]  /*71c0*/  CS2R R58, SRZ ;  /* 0x00000000003a7805 */ /* 0x001fc6000001ff00 */
[----:B------:R-:W5:Y:S01]  /*71d0*/  @!P2 LDG.E.128 R72, desc[UR42][R80.64] ;  /* 0x0000002a5048a981 */ /* 0x000f62000c1e1d00 */
[----:B-1----:R-:W-:-:S03]  /*71e0*/  CS2R R56, SRZ ;  /* 0x0000000000387805 */ /* 0x002fc6000001ff00 */
[----:B------:R-:W5:Y:S01]  /*71f0*/  @!P2 LDG.E.128 R76, desc[UR42][R82.64] ;  /* 0x0000002a524ca981 */ /* 0x000f62000c1e1d00 */
[----:B----4-:R-:W-:-:S03]  /*7200*/  CS2R R66, SRZ ;  /* 0x0000000000427805 */ /* 0x010fc6000001ff00 */
[----:B------:R0:W4:Y:S02]  /*7210*/  @!P4 LDG.E.128 R56, desc[UR42][R64.64] ;  /* 0x0000002a4038c981 */ /* 0x000124000c1e1d00 */
[----:B0-----:R-:W-:-:S06]  /*7220*/  CS2R R64, SRZ ;  /* 0x0000000000407805 */ /* 0x001fcc000001ff00 */
[----:B------:R0:W4:Y:S02]  /*7230*/  @!P3 LDG.E.128 R64, desc[UR42][R68.64] ;  /* 0x0000002a4440b981 */ /* 0x000124000c1e1d00 */
[----:B0-----:R-:W-:-:S06]  /*7240*/  CS2R R68, SRZ ;  /* 0x0000000000447805 */ /* 0x001fcc000001ff00 */
[----:B------:R-:W4:Y:S01]  /*7250*/  @!P3 LDG.E.128 R68, desc[UR42][R84.64] ;  /* 0x0000002a5444b981 */ /* 0x000f22000c1e1d00 */
[----:B------:R-:W-:-:S06]  /*7260*/  UISETP.NE.AND UP0, UPT, UR47, 0x3, UPT ;  /* 0x000000032f00788c */ /* 0x000fcc000bf05270 */
[----:B------:R-:W-:Y:S02]  /*7270*/  PLOP3.LUT P5, PT, PT, PT, UP0, 0x80, 0x0 ;  /* 0x000000000000781c */ /* 0x000fe40003faf008 */
[----:B------:R-:W-:Y:S01]  /*7280*/  ISETP.GE.AND P2, PT, R16, R122, PT ;  /* 0x0000007a1000720c */ /* 0x000fe20003f46270 */
[----:B--2---:R-:W-:Y:S01]  /*7290*/  IMAD.MOV.U32 R149, RZ, RZ, R54 ;  /* 0x000000ffff957224 */ /* 0x004fe200078e0036 */
[----:B------:R-:W-:Y:S01]  /*72a0*/  MOV R151, R52 ;  /* 0x0000003400977202 */ /* 0x000fe20000000f00 */
[----:B---3--:R-:W-:Y:S02]  /*72b0*/  IMAD.MOV.U32 R148, RZ, RZ, R50 ;  /* 0x000000ffff947224 */ /* 0x008fe400078e0032 */
[----:B------:R-:W-:Y:S02]  /*72c0*/  IMAD.MOV.U32 R150, RZ, RZ, R48 ;  /* 0x000000ffff967224 */ /* 0x000fe400078e0030 */
[----:B-----5:R-:W-:Y:S01]  /*72d0*/  IMAD.MOV.U32 R143, RZ, RZ, R62 ;  /* 0x000000ffff8f7224 */ /* 0x020fe200078e003e */
[----:B------:R-:W-:Y:S01]  /*72e0*/  MOV R144, R60 ;  /* 0x0000003c00907202 */ /* 0x000fe20000000f00 */
[----:B------:R-:W-:-:S02]  /*72f0*/  IMAD.MOV.U32 R135, RZ, RZ, R74 ;  /* 0x000000ffff877224 */ /* 0x000fc400078e004a */
[----:B------:R-:W-:Y:S02]  /*7300*/  IMAD.MOV.U32 R134, RZ, RZ, R72 ;  /* 0x000000ffff867224 */ /* 0x000fe400078e0048 */
[----:B------:R-:W-:Y:S01]  /*7310*/  IMAD.MOV.U32 R133, RZ, RZ, R78 ;  /* 0x000000ffff857224 */ /* 0x000fe200078e004e */
[----:B------:R-:W-:Y:S01]  /*7320*/  MOV R129, R76 ;  /* 0x0000004c00817202 */ /* 0x000fe20000000f00 */
[----:B----4-:R-:W-:Y:S02]  /*7330*/  IMAD.MOV.U32 R141, RZ, RZ, R58 ;  /* 0x000000ffff8d7224 */ /* 0x010fe400078e003a */
[----:B------:R-:W-:Y:S02]  /*7340*/  IMAD.MOV.U32 R142, RZ, RZ, R56 ;  /* 0x000000ffff8e7224 */ /* 0x000fe400078e0038 */
[----:B------:R-:W-:Y:S02]  /*7350*/  IMAD.MOV.U32 R137, RZ, RZ, R66 ;  /* 0x000000ffff897224 */ /* 0x000fe400078e0042 */
[----:B------:R-:W-:-:S02]  /*7360*/  IMAD.MOV.U32 R138, RZ, RZ, R64 ;  /* 0x000000ffff8a7224 */ /* 0x000fc400078e0040 */
[----:B------:R-:W-:Y:S01]  /*7370*/  IMAD.MOV.U32 R139, RZ, RZ, R70 ;  /* 0x000000ffff8b7224 */ /* 0x000fe200078e0046 */
[----:B------:R-:W-:Y:S01]  /*7380*/  MOV R140, R68 ;  /* 0x00000044008c7202 */ /* 0x000fe20000000f00 */
[----:B------:R-:W-:Y:S06]  /*7390*/  @!P5 BRA `(.L_x_397) ;  /* 0x000000000004d947 */ /* 0x000fec0003800000 */
[----:B------:R-:W-:Y:S01]  /*73a0*/  BPT.TRAP 0x1 ;  /* 0x000000040000795c */ /* 0x000fe20000300000 */
.L_x_397:
[----:B------:R-:W-:Y:S01]  /*73b0*/  IMAD R109, R232, 0x8, R22 ;  /* 0x00000008e86d7824 */ /* 0x000fe200078e0216 */
[----:B------:R-:W-:Y:S01]  /*73c0*/  SHF.L.U32 R124, R234, 0x1f, RZ ;  /* 0x0000001fea7c7819 */ /* 0x000fe200000006ff */
[----:B------:R-:W0:Y:S01]  /*73d0*/  LDC R132, c[0x0][0x2f4] ;  /* 0x0000bd00ff847b82 */ /* 0x000e220000000800 */
[----:B------:R-:W-:Y:S01]  /*73e0*/  IMAD.MOV.U32 R121, RZ, RZ, R123 ;  /* 0x000000ffff797224 */ /* 0x000fe200078e007b */
[----:B------:R-:W-:Y:S01]  /*73f0*/  BSSY B1, `(.L_x_398) ;  /* 0x0000005000017945 */ /* 0x000fe20003800000 */
[----:B------:R-:W1:Y:S05]  /*7400*/  SYNCS.PHASECHK.TRANS64.TRYWAIT P3, [R109+URZ+0x38890], R124 ;  /* 0x0388907c6d0075a7 */ /* 0x000e6a000806017f */
[----:B------:R-:W2:Y:S01]  /*7410*/  LDC.64 R122, c[0x0][0x300] ;  /* 0x0000c000ff7a7b82 */ /* 0x000ea20000000a00 */
[----:B0-----:R-:W-:Y:S01]  /*7420*/  IMAD.IADD R136, R132, 0x1, -R111 ;  /* 0x0000000184887824 */ /* 0x001fe200078e0a6f */
[----:B-1----:R-:W-:Y:S06]  /*7430*/  @!P3 BRA `(.L_x_399) ;  /* 0x000001f40020b947 */ /* 0x002fec0003800000 */
.L_x_660:
[----:B------:R-:W-:Y:S05]  /*7440*/  BSYNC B1 ;  /* 0x0000000000017941 */ /* 0x000fea0003800000 */
.L_x_398:
[----:B------:R-:W-:Y:S01]  /*7450*/  ISETP.GE.OR P3, PT, R23, R114, P0 ;  /* 0x000000721700720c */ /* 0x000fe20000766670 */
[----:B------:R-:W-:-:S12]  /*7460*/  BSSY B1, `(.L_x_400) ;  /* 0x000010a000017945 */ /* 0x000fd80003800000 */
[----:B------:R-:W-:Y:S05]  /*7470*/  @P3 BRA `(.L_x_401) ;  /* 0x0000001000203947 */ /* 0x000fea0003800000 */
[----:B------:R-:W1:Y:S01]  /*7480*/  S2R R83, SR_TID.X ;  /* 0x0000000000537919 */ /* 0x000e620000002100 */
[----:B------:R-:W-:Y:S01]  /*7490*/  SHF.R.S32.HI R80, RZ, 0x1f, R23 ;  /* 0x0000001fff507819 */ /* 0x000fe20000011417 */
[C---:B------:R-:W-:Y:S01]  /*74a0*/  IMAD.SHL.U32 R82, R23.reuse, 0x80, RZ ;  /* 0x0000008017527824 */ /* 0x040fe200078e00ff */
[----:B------:R-:W-:Y:S01]  /*74b0*/  ISETP.NE.AND P6, PT, R0, RZ, PT ;  /* 0x000000ff0000720c */ /* 0x000fe20003fc5270 */
[-C--:B--2---:R-:W-:Y:S01]  /*74c0*/  IMAD.WIDE.U32 R126, R23, R122.reuse, R120 ;  /* 0x0000007a177e7225 */ /* 0x084fe200078e0078 */
[----:B------:R-:W-:Y:S02]  /*74d0*/  BSSY B2, `(.L_x_402) ;  /* 0x00000f7000027945 */ /* 0x000fe40003800000 */
[----:B------:R-:W-:Y:S01]  /*74e0*/  LOP3.LUT R82, R82, 0x380, RZ, 0xc0, !PT ;  /* 0x0000038052527812 */ /* 0x000fe200078ec0ff */
[----:B------:R-:W-:Y:S01]  /*74f0*/  IMAD R80, R80, R122, RZ ;  /* 0x0000007a50507224 */ /* 0x000fe200078e02ff */
[----:B------:R-:W-:-:S03]  /*7500*/  IADD3 R146, P3, P4, R100, R126, R39 ;  /* 0x0000007e64927210 */ /* 0x000fc60007c7e027 */
[----:B------:R-:W-:Y:S01]  /*7510*/  IMAD R145, R23, R123, R80 ;  /* 0x0000007b17917224 */ /* 0x000fe200078e0250 */
[----:B------:R-:W-:-:S04]  /*7520*/  SEL R80, R111, R136, !P6 ;  /* 0x000000886f507207 */ /* 0x000fc80007000000 */
[----:B------:R-:W-:Y:S02]  /*7530*/  SHF.R.S32.HI R81, RZ, 0x1f, R80 ;  /* 0x0000001fff517819 */ /* 0x000fe40000011450 */
[----:B------:R-:W-:Y:S02]  /*7540*/  IADD3 R145, R145, R127, RZ ;  /* 0x0000007f91917210 */ /* 0x000fe40007ffe0ff */
[----:B------:R-:W-:Y:S02]  /*7550*/  LEA.HI R81, R81, R80, RZ, 0x5 ;  /* 0x0000005051517211 */ /* 0x000fe400078f28ff */
[----:B------:R-:W-:Y:S02]  /*7560*/  IADD3.X R154, R40, R145, R105, P3, P4 ;  /* 0x00000091289a7210 */ /* 0x000fe40001fe8469 */
[----:B------:R-:W-:-:S04]  /*7570*/  LEA.HI.SX32 R81, R81, R104, 0x1b ;  /* 0x0000006851517211 */ /* 0x000fc800078fdaff */
[----:B------:R-:W-:Y:S01]  /*7580*/  SHF.R.S32.HI R80, RZ, 0x1f, R81 ;  /* 0x0000001fff507819 */ /* 0x000fe20000011451 */
[----:B------:R-:W-:Y:S02]  /*7590*/  IMAD.SHL.U32 R147, R81, 0x10, RZ ;  /* 0x0000001051937824 */ /* 0x000fe400078e00ff */
[----:B-1----:R-:W-:Y:S01]  /*75a0*/  VIADD R83, R83, 0xffffff80 ;  /* 0xffffff8053537836 */ /* 0x002fe20000000000 */
[----:B------:R-:W-:Y:S02]  /*75b0*/  LEA.HI R81, R80, R81, RZ, 0x3 ;  /* 0x0000005150517211 */ /* 0x000fe400078f18ff */
[----:B------:R-:W-:Y:S02]  /*75c0*/  LOP3.LUT R80, R82, 0x70, R147, 0xf8, !PT ;  /* 0x0000007052507812 */ /* 0x000fe400078ef893 */
[----:B------:R-:W-:Y:S01]  /*75d0*/  SHF.R.S32.HI R82, RZ, 0x1f, R83 ;  /* 0x0000001fff527819 */ /* 0x000fe20000011453 */
[----:B------:R-:W-:-:S03]  /*75e0*/  IMAD.SHL.U32 R81, R81, 0x800, RZ ;  /* 0x0000080051517824 */ /* 0x000fc600078e00ff */
[----:B------:R-:W-:Y:S02]  /*75f0*/  LEA.HI R82, R82, R83, RZ, 0x6 ;  /* 0x0000005352527211 */ /* 0x000fe400078f30ff */
[----:B------:R-:W-:Y:S02]  /*7600*/  SHF.L.U32 R83, R23, 0x7, RZ ;  /* 0x0000000717537819 */ /* 0x000fe400000006ff */
[----:B------:R-:W-:Y:S01]  /*7610*/  LOP3.LUT R81, R81, 0xffffc000, RZ, 0xc0, !PT ;  /* 0xffffc00051517812 */ /* 0x000fe200078ec0ff */
[----:B------:R-:W-:Y:S01]  /*7620*/  IMAD.SHL.U32 R82, R82, 0x10, RZ ;  /* 0x0000001052527824 */ /* 0x000fe200078e00ff */
[----:B------:R-:W-:-:S04]  /*7630*/  LOP3.LUT R83, R83, 0x380, RZ, 0xc0, !PT ;  /* 0x0000038053537812 */ /* 0x000fc800078ec0ff */
[----:B------:R-:W-:Y:S02]  /*7640*/  SHF.R.U32.HI R83, RZ, 0x3, R83 ;  /* 0x00000003ff537819 */ /* 0x000fe40000011653 */
[----:B------:R-:W-:Y:S02]  /*7650*/  LOP3.LUT R82, R82, 0xfffffc00, RZ, 0xc0, !PT ;  /* 0xfffffc0052527812 */ /* 0x000fe400078ec0ff */
[----:B------:R-:W-:-:S04]  /*7660*/  LOP3.LUT R80, R80, R83, RZ, 0x3c, !PT ;  /* 0x0000005350507212 */ /* 0x000fc800078e3cff */
[----:B------:R-:W-:Y:S01]  /*7670*/  IADD3 R83, R80, R81, R82 ;  /* 0x0000005150537210 */ /* 0x000fe20007ffe052 */
[----:B------:R-:W-:-:S03]  /*7680*/  IMAD R81, R232, 0x8000, R29 ;  /* 0x00008000e8517824 */ /* 0x000fc600078e021d */
[----:B------:R-:W-:Y:S01]  /*7690*/  LEA R83, R232, R83, 0xf ;  /* 0x00000053e8537211 */ /* 0x000fe200078e78ff */
[----:B------:R-:W-:-:S04]  /*76a0*/  IMAD.IADD R81, R22, 0x1, R81 ;  /* 0x0000000116517824 */ /* 0x000fc800078e0251 */
[----:B------:R-:W-:Y:S02]  /*76b0*/  IMAD.IADD R84, R22, 0x1, R83 ;  /* 0x0000000116547824 */ /* 0x000fe400078e0253 */
[----:B------:R-:W1:Y:S04]  /*76c0*/  LDS.128 R80, [R81+0x28400] ;  /* 0x0284000051507984 */ /* 0x000e680000000c00 */
[----:B------:R-:W2:Y:S01]  /*76d0*/  LDS.128 R84, [R84+0x28400] ;  /* 0x0284000054547984 */ /* 0x000ea20000000c00 */
[----:B------:R-:W-:Y:S05]  /*76e0*/  @P2 BRA `(.L_x_403) ;  /* 0x0000000c00542947 */ /* 0x000fea0003800000 */
[--C-:B------:R-:W-:Y:S02]  /*76f0*/  SHF.R.U32.HI R163, RZ, 0x8, R49.reuse ;  /* 0x00000008ffa37819 */ /* 0x100fe40000011631 */
[--C-:B------:R-:W-:Y:S02]  /*7700*/  SHF.R.U32.HI R165, RZ, 0x18, R49.reuse ;  /* 0x00000018ffa57819 */ /* 0x100fe40000011631 */
[----:B------:R-:W-:Y:S02]  /*7710*/  LOP3.LUT R48, R49, 0xff, RZ, 0xc0, !PT ;  /* 0x000000ff31307812 */ /* 0x000fe400078ec0ff */
[----:B------:R-:W-:Y:S01]  /*7720*/  SHF.R.U32.HI R161, RZ, 0x10, R49 ;  /* 0x00000010ffa17819 */ /* 0x000fe20000011631 */
[----:B------:R-:W-:Y:S01]  /*7730*/  IMAD.SHL.U32 R49, R163, 0x100, RZ ;  /* 0x00000100a3317824 */ /* 0x000fe200078e00ff */
[----:B------:R-:W-:Y:S02]  /*7740*/  SHF.R.U32.HI R159, RZ, 0x18, R51 ;  /* 0x00000018ff9f7819 */ /* 0x000fe40000011633 */
[----:B------:R-:W-:-:S02]  /*7750*/  LOP3.LUT R50, R51, 0xff, RZ, 0xc0, !PT ;  /* 0x000000ff33327812 */ /* 0x000fc400078ec0ff */
[--C-:B------:R-:W-:Y:S02]  /*7760*/  SHF.R.U32.HI R157, RZ, 0x8, R51.reuse ;  /* 0x00000008ff9d7819 */ /* 0x100fe40000011633 */
[----:B------:R-:W-:Y:S02]  /*7770*/  SHF.R.U32.HI R158, RZ, 0x10, R51 ;  /* 0x00000010ff9e7819 */ /* 0x000fe40000011633 */
[----:B------:R-:W-:Y:S02]  /*7780*/  SHF.R.U32.HI R52, RZ, 0x18, R53 ;  /* 0x00000018ff347819 */ /* 0x000fe40000011635 */
[----:B------:R-:W-:Y:S02]  /*7790*/  LOP3.LUT R51, R53, 0xff, RZ, 0xc0, !PT ;  /* 0x000000ff35337812 */ /* 0x000fe400078ec0ff */
[----:B------:R-:W-:Y:S02]  /*77a0*/  PRMT R48, R165, 0x654, R48 ;  /* 0x00000654a5307816 */ /* 0x000fe40000000030 */
[----:B------:R-:W-:-:S02]  /*77b0*/  SHF.R.U32.HI R155, RZ, 0x8, R55 ;  /* 0x00000008ff9b7819 */ /* 0x000fc40000011637 */
[--C-:B------:R-:W-:Y:S02]  /*77c0*/  SHF.R.U32.HI R156, RZ, 0x8, R53.reuse ;  /* 0x00000008ff9c7819 */ /* 0x100fe40000011635 */
[----:B------:R-:W-:Y:S02]  /*77d0*/  SHF.R.U32.HI R160, RZ, 0x10, R53 ;  /* 0x00000010ffa07819 */ /* 0x000fe40000011635 */
[----:B------:R-:W-:Y:S02]  /*77e0*/  SHF.R.U32.HI R54, RZ, 0x18, R55 ;  /* 0x00000018ff367819 */ /* 0x000fe40000011637 */
[----:B------:R-:W-:Y:S01]  /*77f0*/  LOP3.LUT R53, R55, 0xff, RZ, 0xc0, !PT ;  /* 0x000000ff37357812 */ /* 0x000fe200078ec0ff */
[----:B------:R-:W-:Y:S01]  /*7800*/  IMAD.U32 R160, R160, 0x10000, RZ ;  /* 0x00010000a0a07824 */ /* 0x000fe200078e00ff */
[----:B------:R-:W-:Y:S02]  /*7810*/  PRMT R52, R52, 0x654, R51 ;  /* 0x0000065434347816 */ /* 0x000fe40000000033 */
[----:B------:R-:W-:Y:S01]  /*7820*/  LOP3.LUT R48, R48, 0xff00, R49, 0xf8, !PT ;  /* 0x0000ff0030307812 */ /* 0x000fe200078ef831 */
[----:B------:R-:W-:Y:S01]  /*7830*/  IMAD.U32 R49, R161, 0x10000, RZ ;  /* 0x00010000a1317824 */ /* 0x000fe200078e00ff */
[----:B------:R-:W-:Y:S01]  /*7840*/  SHF.R.U32.HI R162, RZ, 0x10, R55 ;  /* 0x00000010ffa27819 */ /* 0x000fe20000011637 */
[----:B------:R-:W-:Y:S01]  /*7850*/  IMAD.SHL.U32 R55, R155, 0x100, RZ ;  /* 0x000001009b377824 */ /* 0x000fe200078e00ff */
[----:B------:R-:W-:-:S02]  /*7860*/  PRMT R50, R159, 0x654, R50 ;  /* 0x000006549f327816 */ /* 0x000fc40000000032 */
[----:B------:R-:W-:Y:S01]  /*7870*/  SHF.L.U32 R51, R157, 0x8, RZ ;  /* 0x000000089d337819 */ /* 0x000fe200000006ff */
[----:B------:R-:W-:Y:S01]  /*7880*/  IMAD.U32 R162, R162, 0x10000, RZ ;  /* 0x00010000a2a27824 */ /* 0x000fe200078e00ff */
[----:B------:R-:W-:Y:S01]  /*7890*/  PRMT R54, R54, 0x654, R53 ;  /* 0x0000065436367816 */ /* 0x000fe20000000035 */
[----:B------:R-:W-:Y:S01]  /*78a0*/  IMAD.SHL.U32 R53, R156, 0x100, RZ ;  /* 0x000001009c357824 */ /* 0x000fe200078e00ff */
[----:B------:R-:W-:Y:S02]  /*78b0*/  LOP3.LUT R51, R50, 0xff00, R51, 0xf8, !PT ;  /* 0x0000ff0032337812 */ /* 0x000fe400078ef833 */
[----:B------:R-:W-:Y:S02]  /*78c0*/  LOP3.LUT R50, R48, 0xff0000, R49, 0xf8, !PT ;  /* 0x00ff000030327812 */ /* 0x000fe400078ef831 */
[----:B------:R-:W-:Y:S02]  /*78d0*/  LOP3.LUT R159, R54, 0xff00, R55, 0xf8, !PT ;  /* 0x0000ff00369f7812 */ /* 0x000fe400078ef837 */
[----:B------:R-:W-:-:S02]  /*78e0*/  SHF.L.U32 R48, R158, 0x10, RZ ;  /* 0x000000109e307819 */ /* 0x000fc400000006ff */
[----:B------:R-:W-:Y:S02]  /*78f0*/  F2FP.F16.E4M3.UNPACK_B R158, R151.H1 ;  /* 0x00000097ff9e723e */ /* 0x000fe400030006ff */
[----:B--2---:R-:W-:Y:S02]  /*7900*/  F2FP.F16.E4M3.UNPACK_B R55, R84.H1 ;  /* 0x00000054ff37723e */ /* 0x004fe400030006ff */
[----:B-1----:R-:W-:Y:S01]  /*7910*/  F2FP.F16.E4M3.UNPACK_B R54, R80.H1 ;  /* 0x00000050ff36723e */ /* 0x002fe200030006ff */
[----:B------:R-:W-:Y:S01]  /*7920*/  HADD2.F32 R49, -RZ, R158.H0_H0 ;  /* 0x2000009eff317230 */ /* 0x000fe20000004100 */
[----:B------:R-:W-:Y:S01]  /*7930*/  LOP3.LUT R157, R52, 0xff00, R53, 0xf8, !PT ;  /* 0x0000ff00349d7812 */ /* 0x000fe200078ef835 */
[----:B------:R-:W-:Y:S01]  /*7940*/  HADD2.F32 R53, -RZ, R55.H0_H0 ;  /* 0x20000037ff357230 */ /* 0x000fe20000004100 */
[----:B------:R-:W-:Y:S01]  /*7950*/  F2FP.F16.E4M3.UNPACK_B R155, R150.H1 ;  /* 0x00000096ff9b723e */ /* 0x000fe200030006ff */
[--C-:B------:R-:W-:Y:S01]  /*7960*/  HADD2.F32 R52, -RZ, R54.reuse.H0_H0 ;  /* 0x20000036ff347230 */ /* 0x100fe20000004100 */
[----:B------:R-:W-:Y:S01]  /*7970*/  LOP3.LUT R48, R51, 0xff0000, R48, 0xf8, !PT ;  /* 0x00ff000033307812 */ /* 0x000fe200078ef830 */
[----:B------:R-:W-:-:S02]  /*7980*/  HADD2.F32 R54, -RZ, R54.H1_H1 ;  /* 0x30000036ff367230 */ /* 0x000fc40000004100 */
[-C--:B------:R-:W-:Y:S01]  /*7990*/  FMUL.FTZ R161, R53, R49.reuse ;  /* 0x0000003135a17220 */ /* 0x080fe20000410000 */
[--C-:B------:R-:W-:Y:S02]  /*79a0*/  HADD2.F32 R156, -RZ, R155.reuse.H0_H0 ;  /* 0x2000009bff9c7230 */ /* 0x100fe40000004100 */
[C---:B------:R-:W-:Y:S01]  /*79b0*/  FMUL.FTZ R164, R52.reuse, R49 ;  /* 0x0000003134a47220 */ /* 0x040fe20000410000 */
[----:B------:R-:W-:Y:S01]  /*79c0*/  LOP3.LUT R51, R157, 0xff0000, R160, 0xf8, !PT ;  /* 0x00ff00009d337812 */ /* 0x000fe200078ef8a0 */
[----:B------:R-:W-:Y:S01]  /*79d0*/  HADD2.F32 R157, -RZ, R155.H1_H1 ;  /* 0x3000009bff9d7230 */ /* 0x000fe20000004100 */
[----:B------:R-:W-:Y:S01]  /*79e0*/  F2FP.F16.E4M3.UNPACK_B R84, R84 ;  /* 0x00000054ff54723e */ /* 0x000fe200020006ff */
[-C--:B------:R-:W-:Y:S01]  /*79f0*/  FFMA.FTZ R52, R52, R156.reuse, -R161 ;  /* 0x0000009c34347223 */ /* 0x080fe200000108a1 */
[----:B------:R-:W-:Y:S01]  /*7a00*/  FFMA.FTZ R53, R53, R156, R164 ;  /* 0x0000009c35357223 */ /* 0x000fe200000100a4 */
[----:B------:R-:W-:Y:S01]  /*7a10*/  HADD2.F32 R160, -RZ, R158.H1_H1 ;  /* 0x3000009effa07230 */ /* 0x000fe20000004100 */
[----:B------:R-:W-:Y:S01]  /*7a20*/  F2FP.F16.E4M3.UNPACK_B R156, R150 ;  /* 0x00000096ff9c723e */ /* 0x000fe200020006ff */
[----:B------:R-:W-:Y:S01]  /*7a30*/  HADD2.F32 R155, -RZ, R55.H1_H1 ;  /* 0x30000037ff9b7230 */ /* 0x000fe20000004100 */
[----:B------:R-:W-:Y:S01]  /*7a40*/  F2FP.F16.E4M3.UNPACK_B R158, R151 ;  /* 0x00000097ff9e723e */ /* 0x000fe200020006ff */
[----:B------:R-:W-:Y:S01]  /*7a50*/  HADD2.F32 R151, -RZ, R84.H0_H0 ;  /* 0x20000054ff977230 */ /* 0x000fe20000004100 */
[----:B------:R-:W-:-:S02]  /*7a60*/  F2FP.F16.E4M3.UNPACK_B R150, R80 ;  /* 0x00000050ff96723e */ /* 0x000fc400020006ff */
[-C--:B------:R-:W-:Y:S01]  /*7a70*/  FMUL.FTZ R55, R155, R160.reuse ;  /* 0x000000a09b377220 */ /* 0x080fe20000410000 */
[----:B------:R-:W-:Y:S01]  /*7a80*/  LOP3.LUT R49, R159, 0xff0000, R162, 0xf8, !PT ;  /* 0x00ff00009f317812 */ /* 0x000fe200078ef8a2 */
[C---:B------:R-:W-:Y:S01]  /*7a90*/  FMUL.FTZ R160, R54.reuse, R160 ;  /* 0x000000a036a07220 */ /* 0x040fe20000410000 */
[----:B------:R-:W-:Y:S02]  /*7aa0*/  HADD2.F32 R159, -RZ, R158.H0_H0 ;  /* 0x2000009eff9f7230 */ /* 0x000fe40000004100 */
[-C--:B------:R-:W-:Y:S01]  /*7ab0*/  FFMA.FTZ R55, R54, R157.reuse, -R55 ;  /* 0x0000009d36377223 */ /* 0x080fe20000010837 */
[----:B------:R-:W-:Y:S02]  /*7ac0*/  HADD2.F32 R80, -RZ, R150.H0_H0 ;  /* 0x20000096ff507230 */ /* 0x000fe40000004100 */
[----:B------:R-:W-:Y:S01]  /*7ad0*/  FFMA.FTZ R54, R155, R157, R160 ;  /* 0x0000009d9b367223 */ /* 0x000fe200000100a0 */
[----:B------:R-:W-:Y:S02]  /*7ae0*/  HADD2.F32 R157, -RZ, R156.H0_H0 ;  /* 0x2000009cff9d7230 */ /* 0x000fe40000004100 */
[----:B------:R-:W-:Y:S01]  /*7af0*/  FMUL.FTZ R161, R151, R159 ;  /* 0x0000009f97a17220 */ /* 0x000fe20000410000 */
[----:B------:R-:W-:-:S02]  /*7b00*/  HADD2.F32 R158, -RZ, R158.H1_H1 ;  /* 0x3000009eff9e7230 */ /* 0x000fc40000004100 */
[C---:B------:R-:W-:Y:S01]  /*7b10*/  FMUL.FTZ R160, R80.reuse, R159 ;  /* 0x0000009f50a07220 */ /* 0x040fe20000410000 */
[----:B------:R-:W-:Y:S02]  /*7b20*/  HADD2.F32 R155, -RZ, R84.H1_H1 ;  /* 0x30000054ff9b7230 */ /* 0x000fe40000004100 */
[-C--:B------:R-:W-:Y:S01]  /*7b30*/  FFMA.FTZ R80, R80, R157.reuse, -R161 ;  /* 0x0000009d50507223 */ /* 0x080fe200000108a1 */
[----:B------:R-:W-:Y:S02]  /*7b40*/  HADD2.F32 R150, -RZ, R150.H1_H1 ;  /* 0x30000096ff967230 */ /* 0x000fe40000004100 */
[----:B------:R-:W-:Y:S01]  /*7b50*/  FFMA.FTZ R84, R151, R157, R160 ;  /* 0x0000009d97547223 */ /* 0x000fe200000100a0 */
[----:B------:R-:W-:Y:S02]  /*7b60*/  HADD2.F32 R156, -RZ, R156.H1_H1 ;  /* 0x3000009cff9c7230 */ /* 0x000fe40000004100 */
[-C--:B------:R-:W-:Y:S01]  /*7b70*/  FMUL.FTZ R151, R155, R158.reuse ;  /* 0x0000009e9b977220 */ /* 0x080fe20000410000 */
[----:B------:R-:W-:Y:S01]  /*7b80*/  F2FP.F16.E4M3.UNPACK_B R160, R149.H1 ;  /* 0x00000095ffa0723e */ /* 0x000fe200030006ff */
[C---:B------:R-:W-:Y:S01]  /*7b90*/  FMUL.FTZ R162, R150.reuse, R158 ;  /* 0x0000009e96a27220 */ /* 0x040fe20000410000 */
[----:B------:R-:W-:Y:S01]  /*7ba0*/  F2FP.F16.E4M3.UNPACK_B R157, R86.H1 ;  /* 0x00000056ff9d723e */ /* 0x000fe200030006ff */
[----:B------:R-:W-:Y:S01]  /*7bb0*/  FFMA.FTZ R151, R150, R156, -R151 ;  /* 0x0000009c96977223 */ /* 0x000fe20000010897 */
[----:B------:R-:W-:Y:S01]  /*7bc0*/  F2FP.F16.E4M3.UNPACK_B R159, R148.H1 ;  /* 0x00000094ff9f723e */ /* 0x000fe200030006ff */
[----:B------:R-:W-:Y:S01]  /*7bd0*/  HADD2.F32 R163, -RZ, R160.H0_H0 ;  /* 0x200000a0ffa37230 */ /* 0x000fe20000004100 */
[----:B------:R-:W-:Y:S01]  /*7be0*/  F2FP.F16.E4M3.UNPACK_B R150, R82.H1 ;  /* 0x00000052ff96723e */ /* 0x000fe200030006ff */
[----:B------:R-:W-:-:S02]  /*7bf0*/  HADD2.F32 R158, -RZ, R157.H0_H0 ;  /* 0x2000009dff9e7230 */ /* 0x000fc40000004100 */
[----:B------:R-:W-:Y:S01]  /*7c00*/  FFMA.FTZ R155, R155, R156, R162 ;  /* 0x0000009c9b9b7223 */ /* 0x000fe200000100a2 */
[----:B------:R-:W-:Y:S01]  /*7c10*/  HADD2.F32 R161, -RZ, R159.H0_H0 ;  /* 0x2000009fffa17230 */ /* 0x000fe20000004100 */
[----:B------:R-:W-:Y:S01]  /*7c20*/  F2FP.F16.E4M3.UNPACK_B R82, R82 ;  /* 0x00000052ff52723e */ /* 0x000fe200020006ff */
[----:B------:R-:W-:Y:S02]  /*7c30*/  HADD2.F32 R156, -RZ, R150.H0_H0 ;  /* 0x20000096ff9c7230 */ /* 0x000fe40000004100 */
[----:B------:R-:W-:Y:S01]  /*7c40*/  FMUL.FTZ R165, R158, R163 ;  /* 0x000000a39ea57220 */ /* 0x000fe20000410000 */
[----:B------:R-:W-:Y:S01]  /*7c50*/  HADD2.F32 R160, -RZ, R160.H1_H1 ;  /* 0x300000a0ffa07230 */ /* 0x000fe20000004100 */
[----:B------:R-:W-:Y:S01]  /*7c60*/  F2FP.SATFINITE.E4M3.F32.PACK_AB_MERGE_C R53, R54, R53, RZ ;  /* 0x000000353635723e */ /* 0x000fe200048070ff */
[----:B------:R-:W-:Y:S02]  /*7c70*/  HADD2.F32 R157, -RZ, R157.H1_H1 ;  /* 0x3000009dff9d7230 */ /* 0x000fe40000004100 */
[----:B------:R-:W-:Y:S01]  /*7c80*/  FMUL.FTZ R163, R156, R163 ;  /* 0x000000a39ca37220 */ /* 0x000fe20000410000 */
[----:B------:R-:W-:-:S02]  /*7c90*/  HADD2.F32 R150, -RZ, R150.H1_H1 ;  /* 0x30000096ff967230 */ /* 0x000fc40000004100 */
[----:B------:R-:W-:Y:S01]  /*7ca0*/  FFMA.FTZ R165, R156, R161, -R165 ;  /* 0x000000a19ca57223 */ /* 0x000fe200000108a5 */
[----:B------:R-:W-:Y:S02]  /*7cb0*/  HADD2.F32 R159, -RZ, R159.H1_H1 ;  /* 0x3000009fff9f7230 */ /* 0x000fe40000004100 */
[CC--:B------:R-:W-:Y:S01]  /*7cc0*/  FMUL.FTZ R167, R157.reuse, R160.reuse ;  /* 0x000000a09da77220 */ /* 0x0c0fe20000410000 */
[----:B------:R-:W-:Y:S01]  /*7cd0*/  F2FP.F16.E4M3.UNPACK_B R156, R149 ;  /* 0x00000095ff9c723e */ /* 0x000fe200020006ff */
[C---:B------:R-:W-:Y:S01]  /*7ce0*/  FMUL.FTZ R162, R150.reuse, R160 ;  /* 0x000000a096a27220 */ /* 0x040fe20000410000 */
[----:B------:R-:W-:Y:S01]  /*7cf0*/  F2FP.F16.E4M3.UNPACK_B R149, R86 ;  /* 0x00000056ff95723e */ /* 0x000fe200020006ff */
[-C--:B------:R-:W-:Y:S01]  /*7d00*/  FFMA.FTZ R160, R150, R159.reuse, -R167 ;  /* 0x0000009f96a07223 */ /* 0x080fe200000108a7 */
[----:B------:R-:W-:Y:S01]  /*7d10*/  F2FP.F16.E4M3.UNPACK_B R150, R148 ;  /* 0x00000094ff96723e */ /* 0x000fe200020006ff */
[----:B------:R-:W-:Y:S01]  /*7d20*/  FFMA.FTZ R167, R157, R159, R162 ;  /* 0x0000009f9da77223 */ /* 0x000fe200000100a2 */
[----:B------:R-:W-:-:S02]  /*7d30*/  HADD2.F32 R159, -RZ, R156.H0_H0 ;  /* 0x2000009cff9f7230 */ /* 0x000fc40000004100 */
[----:B------:R-:W-:Y:S01]  /*7d40*/  FFMA.FTZ R158, R158, R161, R163 ;  /* 0x000000a19e9e7223 */ /* 0x000fe200000100a3 */
[--C-:B------:R-:W-:Y:S01]  /*7d50*/  HADD2.F32 R148, -RZ, R149.reuse.H0_H0 ;  /* 0x20000095ff947230 */ /* 0x100fe20000004100 */
[----:B------:R-:W-:Y:S01]  /*7d60*/  F2FP.SATFINITE.E4M3.F32.PACK_AB_MERGE_C R52, R55, R52, RZ ;  /* 0x000000343734723e */ /* 0x000fe200048070ff */
[----:B------:R-:W-:Y:S01]  /*7d70*/  HADD2.F32 R156, -RZ, R156.H1_H1 ;  /* 0x3000009cff9c7230 */ /* 0x000fe20000004100 */
[----:B------:R-:W-:Y:S01]  /*7d80*/  F2FP.F16.E4M3.UNPACK_B R54, R85 ;  /* 0x00000055ff36723e */ /* 0x000fe200020006ff */
[--C-:B------:R-:W-:Y:S02]  /*7d90*/  HADD2.F32 R86, -RZ, R82.reuse.H0_H0 ;  /* 0x20000052ff567230 */ /* 0x100fe40000004100 */
[----:B------:R-:W-:Y:S01]  /*7da0*/  FMUL.FTZ R161, R148, R159 ;  /* 0x0000009f94a17220 */ /* 0x000fe20000410000 */
[----:B------:R-:W-:Y:S01]  /*7db0*/  HADD2.F32 R149, -RZ, R149.H1_H1 ;  /* 0x30000095ff957230 */ /* 0x000fe20000004100 */
[----:B------:R-:W-:Y:S01]  /*7dc0*/  F2FP.F16.E4M3.UNPACK_B R55, R51 ;  /* 0x00000033ff37723e */ /* 0x000fe200020006ff */
[----:B------:R-:W-:-:S02]  /*7dd0*/  HADD2.F32 R82, -RZ, R82.H1_H1 ;  /* 0x30000052ff527230 */ /* 0x000fc40000004100 */
[----:B------:R-:W-:Y:S01]  /*7de0*/  FMUL.FTZ R159, R86, R159 ;  /* 0x0000009f569f7220 */ /* 0x000fe20000410000 */
[--C-:B------:R-:W-:Y:S02]  /*7df0*/  HADD2.F32 R157, -RZ, R150.reuse.H0_H0 ;  /* 0x20000096ff9d7230 */ /* 0x100fe40000004100 */
[-C--:B------:R-:W-:Y:S01]  /*7e00*/  FMUL.FTZ R163, R149, R156.reuse ;  /* 0x0000009c95a37220 */ /* 0x080fe20000410000 */
[----:B------:R-:W-:Y:S02]  /*7e10*/  HADD2.F32 R150, -RZ, R150.H1_H1 ;  /* 0x30000096ff967230 */ /* 0x000fe40000004100 */
[----:B------:R-:W-:Y:S01]  /*7e20*/  FMUL.FTZ R156, R82, R156 ;  /* 0x0000009c529c7220 */ /* 0x000fe20000410000 */
[----:B------:R-:W-:Y:S01]  /*7e30*/  F2FP.SATFINITE.E4M3.F32.PACK_AB_MERGE_C R84, R155, R84, R53 ;  /* 0x000000549b54723e */ /* 0x000fe20004807035 */
[----:B------:R-:W-:Y:S01]  /*7e40*/  FFMA.FTZ R161, R86, R157, -R161 ;  /* 0x0000009d56a17223 */ /* 0x000fe200000108a1 */
[----:B------:R-:W-:Y:S01]  /*7e50*/  F2FP.F16.E4M3.UNPACK_B R53, R81 ;  /* 0x00000051ff35723e */ /* 0x000fe200020006ff */
[----:B------:R-:W-:Y:S01]  /*7e60*/  FFMA.FTZ R86, R148, R157, R159 ;  /* 0x0000009d94567223 */ /* 0x000fe2000001009f */
[----:B------:R-:W-:Y:S01]  /*7e70*/  FFMA.FTZ R157, R149, R150, R156 ;  /* 0x00000096959d7223 */ /* 0x000fe2000001009c */
[----:B------:R-:W-:Y:S01]  /*7e80*/  F2FP.SATFINITE.E4M3.F32.PACK_AB_MERGE_C R158, R167, R158, RZ ;  /* 0x0000009ea79e723e */ /* 0x000fe200048070ff */
[----:B------:R-:W-:Y:S01]  /*7e90*/  HADD2.F32 R148, -RZ, R54.H0_H0 ;  /* 0x20000036ff947230 */ /* 0x000fe20000004100 */
[----:B------:R-:W-:Y:S01]  /*7ea0*/  F2FP.SATFINITE.E4M3.F32.PACK_AB_MERGE_C R80, R151, R80, R52 ;  /* 0x000000509750723e */ /* 0x000fe20004807034 */
[----:B------:R-:W-:Y:S01]  /*7eb0*/  HADD2.F32 R155, -RZ, R55.H0_H0 ;  /* 0x20000037ff9b7230 */ /* 0x000fe20000004100 */
[----:B------:R-:W-:Y:S01]  /*7ec0*/  F2FP.F16.E4M3.UNPACK_B R149, R50 ;  /* 0x00000032ff95723e */ /* 0x000fe200020006ff */
[----:B------:R-:W-:-:S02]  /*7ed0*/  HADD2.F32 R52, -RZ, R53.H0_H0 ;  /* 0x20000035ff347230 */ /* 0x000fc40000004100 */
[----:B------:R-:W-:Y:S01]  /*7ee0*/  FFMA.FTZ R82, R82, R150, -R163 ;  /* 0x0000009652527223 */ /* 0x000fe200000108a3 */
[----:B------:R-:W-:Y:S01]  /*7ef0*/  F2FP.SATFINITE.E4M3.F32.PACK_AB_MERGE_C R86, R157, R86, R158 ;  /* 0x000000569d56723e */ /* 0x000fe2000480709e */
[-C--:B------:R-:W-:Y:S01]  /*7f00*/  FMUL.FTZ R157, R148, R155.reuse ;  /* 0x0000009b949d7220 */ /* 0x080fe20000410000 */
[----:B------:R-:W-:Y:S02]  /*7f10*/  HADD2.F32 R151, -RZ, R149.H0_H0 ;  /* 0x20000095ff977230 */ /* 0x000fe40000004100 */
[C---:B------:R-:W-:Y:S01]  /*7f20*/  FMUL.FTZ R155, R52.reuse, R155 ;  /* 0x0000009b349b7220 */ /* 0x040fe20000410000 */
[----:B------:R-:W-:Y:S01]  /*7f30*/  HADD2.F32 R150, -RZ, R55.H1_H1 ;  /* 0x30000037ff967230 */ /* 0x000fe20000004100 */
[----:B------:R-:W-:Y:S01]  /*7f40*/  F2FP.F16.E4M3.UNPACK_B R85, R85.H1 ;  /* 0x00000055ff55723e */ /* 0x000fe200030006ff */
[----:B------:R-:W-:Y:S02]  /*7f50*/  HADD2.F32 R54, -RZ, R54.H1_H1 ;  /* 0x30000036ff367230 */ /* 0x000fe40000004100 */
[----:B------:R-:W-:Y:S01]  /*7f60*/  FFMA.FTZ R52, R52, R151, -R157 ;  /* 0x0000009734347223 */ /* 0x000fe2000001089d */
[----:B------:R-:W-:-:S02]  /*7f70*/  HADD2.F32 R55, -RZ, R53.H1_H1 ;  /* 0x30000035ff377230 */ /* 0x000fc40000004100 */
[----:B------:R-:W-:Y:S01]  /*7f80*/  FFMA.FTZ R53, R148, R151, R155 ;  /* 0x0000009794357223 */ /* 0x000fe2000001009b */
[----:B------:R-:W-:Y:S02]  /*7f90*/  HADD2.F32 R149, -RZ, R149.H1_H1 ;  /* 0x30000095ff957230 */ /* 0x000fe40000004100 */
[CC--:B------:R-:W-:Y:S01]  /*7fa0*/  FMUL.FTZ R148, R54.reuse, R150.reuse ;  /* 0x0000009636947220 */ /* 0x0c0fe20000410000 */
[----:B------:R-:W-:Y:S01]  /*7fb0*/  F2FP.F16.E4M3.UNPACK_B R81, R81.H1 ;  /* 0x00000051ff51723e */ /* 0x000fe200030006ff */
[C---:B------:R-:W-:Y:S01]  /*7fc0*/  FMUL.FTZ R151, R55.reuse, R150 ;  /* 0x0000009637977220 */ /* 0x040fe20000410000 */
[----:B------:R-:W-:Y:S01]  /*7fd0*/  F2FP.F16.E4M3.UNPACK_B R150, R51.H1 ;  /* 0x00000033ff96723e */ /* 0x000fe200030006ff */
[-C--:B------:R-:W-:Y:S01]  /*7fe0*/  FFMA.FTZ R55, R55, R149.reuse, -R148 ;  /* 0x0000009537377223 */ /* 0x080fe20000010894 */
[--C-:B------:R-:W-:Y:S01]  /*7ff0*/  HADD2.F32 R148, -RZ, R85.reuse.H0_H0 ;  /* 0x20000055ff947230 */ /* 0x100fe20000004100 */
[----:B------:R-:W-:Y:S01]  /*8000*/  F2FP.F16.E4M3.UNPACK_B R50, R50.H1 ;  /* 0x00000032ff32723e */ /* 0x000fe200030006ff */
[----:B------:R-:W-:Y:S01]  /*8010*/  FFMA.FTZ R54, R54, R149, R151 ;  /* 0x0000009536367223 */ /* 0x000fe20000010097 */
[----:B------:R-:W-:Y:S01]  /*8020*/  F2FP.SATFINITE.E4M3.F32.PACK_AB_MERGE_C R160, R160, R165, RZ ;  /* 0x000000a5a0a0723e */ /* 0x000fe200048070ff */
[----:B------:R-:W-:Y:S01]  /*8030*/  HADD2.F32 R85, -RZ, R85.H1_H1 ;  /* 0x30000055ff557230 */ /* 0x000fe20000004100 */
[----:B------:R-:W-:Y:S01]  /*8040*/  F2FP.F16.E4M3.UNPACK_B R157, R49 ;  /* 0x00000031ff9d723e */ /* 0x000fe200020006ff */
[--C-:B------:R-:W-:Y:S01]  /*8050*/  HADD2.F32 R156, -RZ, R150.reuse.H1_H1 ;  /* 0x30000096ff9c7230 */ /* 0x100fe20000004100 */
[----:B------:R-:W-:Y:S01]  /*8060*/  F2FP.SATFINITE.E4M3.F32.PACK_AB_MERGE_C R82, R82, R161, R160 ;  /* 0x000000a15252723e */ /* 0x000fe200048070a0 */
[----:B------:R-:W-:-:S02]  /*8070*/  HADD2.F32 R151, -RZ, R150.H0_H0 ;  /* 0x20000096ff977230 */ /* 0x000fc40000004100 */
[--C-:B------:R-:W-:Y:S02]  /*8080*/  HADD2.F32 R51, -RZ, R81.reuse.H0_H0 ;  /* 0x20000051ff337230 */ /* 0x100fe40000004100 */
[-C--:B------:R-:W-:Y:S01]  /*8090*/  FMUL.FTZ R160, R85, R156.reuse ;  /* 0x0000009c55a07220 */ /* 0x080fe20000410000 */
[----:B------:R-:W-:Y:S02]  /*80a0*/  HADD2.F32 R81, -RZ, R81.H1_H1 ;  /* 0x30000051ff517230 */ /* 0x000fe40000004100 */
[-C--:B------:R-:W-:Y:S01]  /*80b0*/  FMUL.FTZ R158, R148, R151.reuse ;  /* 0x00000097949e7220 */ /* 0x080fe20000410000 */
[--C-:B------:R-:W-:Y:S02]  /*80c0*/  HADD2.F32 R150, -RZ, R50.reuse.H1_H1 ;  /* 0x30000032ff967230 */ /* 0x100fe40000004100 */
[----:B------:R-:W-:Y:S01]  /*80d0*/  FMUL.FTZ R151, R51, R151 ;  /* 0x0000009733977220 */ /* 0x000fe20000410000 */
[----:B------:R-:W-:Y:S02]  /*80e0*/  HADD2.F32 R149, -RZ, R50.H0_H0 ;  /* 0x20000032ff957230 */ /* 0x000fe40000004100 */
[----:B------:R-:W-:Y:S01]  /*80f0*/  FMUL.FTZ R156, R81, R156 ;  /* 0x0000009c519c7220 */ /* 0x000fe20000410000 */
[----:B------:R-:W-:-:S02]  /*8100*/  HADD2.F32 R159, -RZ, R157.H0_H0 ;  /* 0x2000009dff9f7230 */ /* 0x000fc40000004100 */
[-C--:B------:R-:W-:Y:S01]  /*8110*/  FFMA.FTZ R161, R81, R150.reuse, -R160 ;  /* 0x0000009651a17223 */ /* 0x080fe200000108a0 */
[----:B------:R-:W-:Y:S01]  /*8120*/  F2FP.F16.E4M3.UNPACK_B R81, R83 ;  /* 0x00000053ff51723e */ /* 0x000fe200020006ff */
[-C--:B------:R-:W-:Y:S01]  /*8130*/  FFMA.FTZ R50, R51, R149.reuse, -R158 ;  /* 0x0000009533327223 */ /* 0x080fe2000001089e */
[----:B------:R-:W-:Y:S01]  /*8140*/  FFMA.FTZ R51, R148, R149, R151 ;  /* 0x0000009594337223 */ /* 0x000fe20000010097 */
[----:B------:R-:W-:Y:S01]  /*8150*/  F2FP.F16.E4M3.UNPACK_B R83, R83.H1 ;  /* 0x00000053ff53723e */ /* 0x000fe200030006ff */
[----:B------:R-:W-:Y:S01]  /*8160*/  FFMA.FTZ R162, R85, R150, R156 ;  /* 0x0000009655a27223 */ /* 0x000fe2000001009c */
[----:B------:R-:W-:Y:S01]  /*8170*/  F2FP.F16.E4M3.UNPACK_B R158, R49.H1 ;  /* 0x00000031ff9e723e */ /* 0x000fe200030006ff */
[----:B------:R-:W-:Y:S01]  /*8180*/  HADD2.F32 R85, -RZ, R81.H0_H0 ;  /* 0x20000051ff557230 */ /* 0x000fe20000004100 */
[-C--:B------:R-:W-:Y:S01]  /*8190*/  F2FP.F16.E4M3.UNPACK_B R149, R87.reuse.H1 ;  /* 0x00000057ff95723e */ /* 0x080fe200030006ff */
[----:B------:R-:W-:Y:S01]  /*81a0*/  HADD2.F32 R157, -RZ, R157.H1_H1 ;  /* 0x3000009dff9d7230 */ /* 0x000fe20000004100 */
[----:B------:R-:W-:Y:S01]  /*81b0*/  F2FP.F16.E4M3.UNPACK_B R148, R87 ;  /* 0x00000057ff94723e */ /* 0x000fe200020006ff */
[----:B------:R-:W-:Y:S01]  /*81c0*/  HADD2.F32 R87, -RZ, R83.H0_H0 ;  /* 0x20000053ff577230 */ /* 0x000fe20000004100 */
[-C--:B------:R-:W-:Y:S01]  /*81d0*/  F2FP.F16.E4M3.UNPACK_B R151, R48.reuse.H1 ;  /* 0x00000030ff97723e */ /* 0x080fe200030006ff */
[----:B------:R-:W-:Y:S01]  /*81e0*/  HADD2.F32 R160, -RZ, R158.H0_H0 ;  /* 0x2000009effa07230 */ /* 0x000fe20000004100 */
[----:B------:R-:W-:Y:S01]  /*81f0*/  F2FP.F16.E4M3.UNPACK_B R49, R48 ;  /* 0x00000030ff31723e */ /* 0x000fe200020006ff */
[----:B------:R-:W-:Y:S01]  /*8200*/  HADD2.F32 R48, -RZ, R149.H0_H0 ;  /* 0x20000095ff307230 */ /* 0x000fe20000004100 */
[----:B------:R-:W-:Y:S01]  /*8210*/  F2FP.SATFINITE.E4M3.F32.PACK_AB_MERGE_C R50, R161, R50, RZ ;  /* 0x00000032a132723e */ /* 0x000fe200048070ff */
[----:B------:R-:W-:-:S02]  /*8220*/  HADD2.F32 R150, -RZ, R148.H0_H0 ;  /* 0x20000094ff967230 */ /* 0x000fc40000004100 */
[-C--:B------:R-:W-:Y:S01]  /*8230*/  FMUL.FTZ R163, R87, R160.reuse ;  /* 0x000000a057a37220 */ /* 0x080fe20000410000 */
[----:B------:R-:W-:Y:S02]  /*8240*/  HADD2.F32 R156, -RZ, R151.H0_H0 ;  /* 0x20000097ff9c7230 */ /* 0x000fe40000004100 */
[----:B------:R-:W-:Y:S01]  /*8250*/  FMUL.FTZ R166, R48, R160 ;  /* 0x000000a030a67220 */ /* 0x000fe20000410000 */
[----:B------:R-:W-:Y:S02]  /*8260*/  HADD2.F32 R149, -RZ, R149.H1_H1 ;  /* 0x30000095ff957230 */ /* 0x000fe40000004100 */
[----:B------:R-:W-:Y:S01]  /*8270*/  FMUL.FTZ R164, R150, R159 ;  /* 0x0000009f96a47220 */ /* 0x000fe20000410000 */
[----:B------:R-:W-:Y:S02]  /*8280*/  HADD2.F32 R158, -RZ, R158.H1_H1 ;  /* 0x3000009eff9e7230 */ /* 0x000fe40000004100 */
[----:B------:R-:W-:Y:S01]  /*8290*/  FFMA.FTZ R163, R48, R156, R163 ;  /* 0x0000009c30a37223 */ /* 0x000fe200000100a3 */
[----:B------:R-:W-:-:S02]  /*82a0*/  HADD2.F32 R83, -RZ, R83.H1_H1 ;  /* 0x30000053ff537230 */ /* 0x000fc40000004100 */
[----:B------:R-:W-:Y:S01]  /*82b0*/  FMUL.FTZ R159, R85, R159 ;  /* 0x0000009f559f7220 */ /* 0x000fe20000410000 */
[----:B------:R-:W-:Y:S02]  /*82c0*/  HADD2.F32 R155, -RZ, R49.H0_H0 ;  /* 0x20000031ff9b7230 */ /* 0x000fe40000004100 */
[----:B------:R-:W-:Y:S01]  /*82d0*/  FFMA.FTZ R166, R87, R156, -R166 ;  /* 0x0000009c57a67223 */ /* 0x000fe200000108a6 */
[----:B------:R-:W-:Y:S02]  /*82e0*/  HADD2.F32 R148, -RZ, R148.H1_H1 ;  /* 0x30000094ff947230 */ /* 0x000fe40000004100 */
[-C--:B------:R-:W-:Y:S01]  /*82f0*/  FMUL.FTZ R156, R149, R158.reuse ;  /* 0x0000009e959c7220 */ /* 0x080fe20000410000 */
[----:B------:R-:W-:Y:S02]  /*8300*/  HADD2.F32 R48, -RZ, R151.H1_H1 ;  /* 0x30000097ff307230 */ /* 0x000fe40000004100 */
[----:B------:R-:W-:Y:S01]  /*8310*/  FMUL.FTZ R158, R83, R158 ;  /* 0x0000009e539e7220 */ /* 0x000fe20000410000 */
[----:B------:R-:W-:-:S02]  /*8320*/  HADD2.F32 R81, -RZ, R81.H1_H1 ;  /* 0x30000051ff517230 */ /* 0x000fc40000004100 */
[----:B------:R-:W-:Y:S01]  /*8330*/  FFMA.FTZ R159, R150, R155, R159 ;  /* 0x0000009b969f7223 */ /* 0x000fe2000001009f */
[----:B------:R-:W-:Y:S02]  /*8340*/  HADD2.F32 R49, -RZ, R49.H1_H1 ;  /* 0x30000031ff317230 */ /* 0x000fe40000004100 */
[CC--:B------:R-:W-:Y:S01]  /*8350*/  FMUL.FTZ R150, R148.reuse, R157.reuse ;  /* 0x0000009d94967220 */ /* 0x0c0fe20000410000 */
[-C--:B------:R-:W-:Y:S01]  /*8360*/  FFMA.FTZ R83, R83, R48.reuse, -R156 ;  /* 0x0000003053537223 */ /* 0x080fe2000001089c */
[----:B------:R-:W-:Y:S01]  /*8370*/  FMUL.FTZ R157, R81, R157 ;  /* 0x0000009d519d7220 */ /* 0x000fe20000410000 */
[----:B------:R-:W-:Y:S01]  /*8380*/  FFMA.FTZ R158, R149, R48, R158 ;  /* 0x00000030959e7223 */ /* 0x000fe2000001009e */
[----:B------:R-:W-:Y:S01]  /*8390*/  FFMA.FTZ R164, R85, R155, -R164 ;  /* 0x0000009b55a47223 */ /* 0x000fe200000108a4 */
[-C--:B------:R-:W-:Y:S01]  /*83a0*/  FFMA.FTZ R81, R81, R49.reuse, -R150 ;  /* 0x0000003151517223 */ /* 0x080fe20000010896 */
[----:B------:R-:W-:Y:S01]  /*83b0*/  FFMA.FTZ R148, R148, R49, R157 ;  /* 0x0000003194947223 */ /* 0x000fe2000001009d */
[----:B------:R-:W-:-:S02]  /*83c0*/  F2FP.SATFINITE.E4M3.F32.PACK_AB_MERGE_C R83, R83, R166, RZ ;  /* 0x000000a65353723e */ /* 0x000fc400048070ff */
[----:B------:R-:W-:Y:S02]  /*83d0*/  F2FP.SATFINITE.E4M3.F32.PACK_AB_MERGE_C R55, R55, R52, R50 ;  /* 0x000000343737723e */ /* 0x000fe40004807032 */
[----:B------:R-:W-:Y:S02]  /*83e0*/  F2FP.SATFINITE.E4M3.F32.PACK_AB_MERGE_C R51, R162, R51, RZ ;  /* 0x00000033a233723e */ /* 0x000fe400048070ff */
[----:B------:R-:W-:Y:S02]  /*83f0*/  F2FP.SATFINITE.E4M3.F32.PACK_AB_MERGE_C R158, R158, R163, RZ ;  /* 0x000000a39e9e723e */ /* 0x000fe400048070ff */
[----:B------:R-:W-:Y:S01]  /*8400*/  F2FP.SATFINITE.E4M3.F32.PACK_AB_MERGE_C R83, R81, R164, R83 ;  /* 0x000000a45153723e */ /* 0x000fe20004807053 */
[----:B------:R-:W-:Y:S01]  /*8410*/  IMAD.MOV.U32 R81, RZ, RZ, R55 ;  /* 0x000000ffff517224 */ /* 0x000fe200078e0037 */
[----:B------:R-:W-:Y:S02]  /*8420*/  F2FP.SATFINITE.E4M3.F32.PACK_AB_MERGE_C R85, R54, R53, R51 ;  /* 0x000000353655723e */ /* 0x000fe40004807033 */
[----:B------:R-:W-:-:S07]  /*8430*/  F2FP.SATFINITE.E4M3.F32.PACK_AB_MERGE_C R87, R148, R159, R158 ;  /* 0x0000009f9457723e */ /* 0x000fce000480709e */
.L_x_403:
[----:B------:R-:W-:Y:S05]  /*8440*/  BSYNC B2 ;  /* 0x0000000000027941 */ /* 0x000fea0003800000 */
.L_x_402:
[----:B------:R-:W-:Y:S01]  /*8450*/  ISETP.GE.AND P3, PT, R147, R132, PT ;  /* 0x000000849300720c */ /* 0x000fe20003f66270 */
[----:B------:R-:W-:-:S12]  /*8460*/  ULDC.64 UR4, c[0x0][0x2e8] ;  /* 0x0000ba0000047ab9 */ /* 0x000fd80000000a00 */
[--C-:B------:R-:W-:Y:S02]  /*8470*/  @!P3 SHF.R.S32.HI R48, RZ, 0x1f, R147.reuse ;  /* 0x0000001fff30b819 */ /* 0x100fe40000011493 */
[----:B------:R-:W-:-:S04]  /*8480*/  @!P3 IADD3 R50, P4, P6, R100, R126, R147 ;  /* 0x0000007e6432b210 */ /* 0x000fc80007e9e093 */
[----:B------:R-:W-:Y:S02]  /*8490*/  @!P3 IADD3.X R145, R40, R145, R48, P4, P6 ;  /* 0x000000912891b210 */ /* 0x000fe400027ec430 */
[----:B------:R-:W-:-:S04]  /*84a0*/  IADD3 R48, P4, R146, UR4, RZ ;  /* 0x0000000492307c10 */ /* 0x000fc8000ff9e0ff */
[----:B------:R-:W-:Y:S02]  /*84b0*/  IADD3.X R49, R154, UR5, RZ, P4, !PT ;  /* 0x000000059a317c10 */ /* 0x000fe4000a7fe4ff */
[----:B------:R-:W-:-:S03]  /*84c0*/  @!P3 IADD3 R50, P4, R50, UR4, RZ ;  /* 0x000000043232bc10 */ /* 0x000fc6000ff9e0ff */
[----:B-1----:R1:W-:Y:S01]  /*84d0*/  STG.E.128 desc[UR42][R48.64], R80 ;  /* 0x0000005030007986 */ /* 0x0023e2000c101d2a */
[----:B------:R-:W-:-:S05]  /*84e0*/  @!P3 IADD3.X R51, R145, UR5, RZ, P4, !PT ;  /* 0x000000059133bc10 */ /* 0x000fca000a7fe4ff */
[----:B--2---:R1:W-:Y:S04]  /*84f0*/  @!P3 STG.E.128 desc[UR42][R50.64], R84 ;  /* 0x000000543200b986 */ /* 0x0043e8000c101d2a */
.L_x_401:
[----:B------:R-:W-:Y:S05]  /*8500*/  BSYNC B1 ;  /* 0x0000000000017941 */ /* 0x000fea0003800000 */
.L_x_400:
[----:B-1----:R-:W-:Y:S01]  /*8510*/  IADD3 R49, R23, 0x20, RZ ;  /* 0x0000002017317810 */ /* 0x002fe20007ffe0ff */
[----:B------:R-:W-:Y:S03]  /*8520*/  BSSY B1, `(.L_x_404) ;  /* 0x000010e000017945 */ /* 0x000fe60003800000 */
[----:B------:R-:W-:-:S13]  /*8530*/  ISETP.GE.OR P3, PT, R49, R114, P0 ;  /* 0x000000723100720c */ /* 0x000fda0000766670 */
[----:B------:R-:W-:Y:S05]  /*8540*/  @P3 BRA `(.L_x_405) ;  /* 0x00000010002c3947 */ /* 0x000fea0003800000 */
[----:B------:R-:W3:Y:S01]  /*8550*/  LDL R50, [R1+0x2c] ;  /* 0x00002c0001327983 */ /* 0x000ee20000100800 */
[-C--:B--2---:R-:W-:Y:S01]  /*8560*/  IMAD R48, R117, R122.reuse, RZ ;  /* 0x0000007a75307224 */ /* 0x084fe200078e02ff */
[----:B------:R-:W-:Y:S01]  /*8570*/  ISETP.NE.AND P6, PT, R0, RZ, PT ;  /* 0x000000ff0000720c */ /* 0x000fe20003fc5270 */
[C---:B------:R-:W-:Y:S01]  /*8580*/  IMAD.WIDE.U32 R80, R49.reuse, R122, R120 ;  /* 0x0000007a31507225 */ /* 0x040fe200078e0078 */
[----:B------:R-:W-:Y:S03]  /*8590*/  BSSY B2, `(.L_x_406) ;  /* 0x00000fb000027945 */ /* 0x000fe60003800000 */
[----:B------:R-:W-:Y:S01]  /*85a0*/  IMAD R83, R49, R123, R48 ;  /* 0x0000007b31537224 */ /* 0x000fe200078e0230 */
[----:B------:R-:W-:Y:S01]  /*85b0*/  SEL R48, R111, R136, !P6 ;  /* 0x000000886f307207 */ /* 0x000fe20007000000 */
[C---:B------:R-:W-:Y:S01]  /*85c0*/  VIADD R51, R23.reuse, 0x20 ;  /* 0x0000002017337836 */ /* 0x040fe20000000000 */
[----:B------:R-:W-:Y:S01]  /*85d0*/  IADD3 R82, P3, P4, R100, R80, R39 ;  /* 0x0000005064527210 */ /* 0x000fe20007c7e027 */
[----:B------:R-:W-:Y:S01]  /*85e0*/  VIADD R52, R23, 0x20 ;  /* 0x0000002017347836 */ /* 0x000fe20000000000 */
[----:B------:R-:W-:Y:S01]  /*85f0*/  SHF.R.S32.HI R49, RZ, 0x1f, R48 ;  /* 0x0000001fff317819 */ /* 0x000fe20000011430 */
[----:B------:R-:W-:Y:S01]  /*8600*/  IMAD.IADD R83, R81, 0x1, R83 ;  /* 0x0000000151537824 */ /* 0x000fe200078e0253 */
[----:B------:R-:W-:Y:S01]  /*8610*/  SHF.L.U32 R51, R51, 0x7, RZ ;  /* 0x0000000733337819 */ /* 0x000fe200000006ff */
[----:B------:R-:W-:Y:S01]  /*8620*/  IMAD.SHL.U32 R52, R52, 0x80, RZ ;  /* 0x0000008034347824 */ /* 0x000fe200078e00ff */
[----:B------:R-:W-:-:S02]  /*8630*/  LEA.HI R49, R49, R48, RZ, 0x5 ;  /* 0x0000003031317211 */ /* 0x000fc400078f28ff */
[----:B------:R-:W-:Y:S02]  /*8640*/  LOP3.LUT R51, R51, 0x380, RZ, 0xc0, !PT ;  /* 0x0000038033337812 */ /* 0x000fe400078ec0ff */
[----:B------:R-:W-:Y:S02]  /*8650*/  LEA.HI.SX32 R49, R49, R104, 0x1b ;  /* 0x0000006831317211 */ /* 0x000fe400078fdaff */
[----:B------:R-:W-:Y:S02]  /*8660*/  LOP3.LUT R52, R52, 0x380, RZ, 0xc0, !PT ;  /* 0x0000038034347812 */ /* 0x000fe400078ec0ff */
[----:B------:R-:W-:Y:S01]  /*8670*/  SHF.R.S32.HI R48, RZ, 0x1f, R49 ;  /* 0x0000001fff307819 */ /* 0x000fe20000011431 */
[----:B------:R-:W-:Y:S01]  /*8680*/  IMAD.SHL.U32 R85, R49, 0x10, RZ ;  /* 0x0000001031557824 */ /* 0x000fe200078e00ff */
[----:B------:R-:W-:Y:S02]  /*8690*/  SHF.R.U32.HI R51, RZ, 0x3, R51 ;  /* 0x00000003ff337819 */ /* 0x000fe40000011633 */
[----:B------:R-:W-:-:S02]  /*86a0*/  LEA.HI R49, R48, R49, RZ, 0x3 ;  /* 0x0000003130317211 */ /* 0x000fc400078f18ff */
[----:B------:R-:W-:Y:S02]  /*86b0*/  LOP3.LUT R48, R52, 0x70, R85, 0xf8, !PT ;  /* 0x0000007034307812 */ /* 0x000fe400078ef855 */
[----:B------:R-:W-:Y:S01]  /*86c0*/  IADD3.X R87, R40, R83, R105, P3, P4 ;  /* 0x0000005328577210 */ /* 0x000fe20001fe8469 */
[----:B------:R-:W-:Y:S01]  /*86d0*/  IMAD.SHL.U32 R49, R49, 0x800, RZ ;  /* 0x0000080031317824 */ /* 0x000fe200078e00ff */
[----:B------:R-:W-:-:S04]  /*86e0*/  LOP3.LUT R48, R48, R51, RZ, 0x3c, !PT ;  /* 0x0000003330307212 */ /* 0x000fc800078e3cff */
[----:B------:R-:W-:-:S04]  /*86f0*/  LOP3.LUT R49, R49, 0xffffc000, RZ, 0xc0, !PT ;  /* 0xffffc00031317812 */ /* 0x000fc800078ec0ff */
[----:B---3--:R-:W-:Y:S02]  /*8700*/  IADD3 R51, R48, R49, R50 ;  /* 0x0000003130337210 */ /* 0x008fe40007ffe032 */
[----:B------:R-:W-:-:S03]  /*8710*/  LEA R49, R232, R28, 0xf ;  /* 0x0000001ce8317211 */ /* 0x000fc600078e78ff */
[----:B------:R-:W-:Y:S02]  /*8720*/  IMAD R51, R232, 0x8000, R51 ;  /* 0x00008000e8337824 */ /* 0x000fe400078e0233 */
[C---:B------:R-:W-:Y:S02]  /*8730*/  IMAD.IADD R49, R22.reuse, 0x1, R49 ;  /* 0x0000000116317824 */ /* 0x040fe400078e0231 */
[----:B------:R-:W-:-:S04]  /*8740*/  IMAD.IADD R52, R22, 0x1, R51 ;  /* 0x0000000116347824 */ /* 0x000fc800078e0233 */
[----:B------:R-:W1:Y:S04]  /*8750*/  LDS.128 R48, [R49+0x28400] ;  /* 0x0284000031307984 */ /* 0x000e680000000c00 */
[----:B------:R-:W2:Y:S01]  /*8760*/  LDS.128 R52, [R52+0x28400] ;  /* 0x0284000034347984 */ /* 0x000ea20000000c00 */
[----:B------:R-:W-:Y:S05]  /*8770*/  @P2 BRA `(.L_x_407) ;  /* 0x0000000c00702947 */ /* 0x000fea0003800000 */
[--C-:B------:R-:W-:Y:S01]  /*8780*/  SHF.R.U32.HI R150, RZ, 0x8, R57.reuse ;  /* 0x00000008ff967819 */ /* 0x100fe20000011639 */
[----:B-1----:R-:W-:Y:S01]  /*8790*/  IMAD.MOV.U32 R60, RZ, RZ, R48 ;  /* 0x000000ffff3c7224 */ /* 0x002fe200078e0030 */
[----:B------:R-:W-:Y:S01]  /*87a0*/  LOP3.LUT R58, R57, 0xff, RZ, 0xc0, !PT ;  /* 0x000000ff393a7812 */ /* 0x000fe200078ec0ff */
[----:B--2---:R-:W-:Y:S01]  /*87b0*/  IMAD.MOV.U32 R62, RZ, RZ, R52 ;  /* 0x000000ffff3e7224 */ /* 0x004fe200078e0034 */
[----:B------:R-:W-:Y:S02]  /*87c0*/  SHF.R.U32.HI R151, RZ, 0x18, R57 ;  /* 0x00000018ff977819 */ /* 0x000fe40000011639 */
[----:B------:R-:W-:Y:S02]  /*87d0*/  SHF.R.U32.HI R146, RZ, 0x8, R61 ;  /* 0x00000008ff927819 */ /* 0x000fe4000001163d */
[----:B------:R-:W-:Y:S02]  /*87e0*/  SHF.R.U32.HI R127, RZ, 0x8, R63 ;  /* 0x00000008ff7f7819 */ /* 0x000fe4000001163f */
[----:B------:R-:W-:Y:S01]  /*87f0*/  MOV R56, R49 ;  /* 0x0000003100387202 */ /* 0x000fe20000000f00 */
[----:B------:R-:W-:Y:S01]  /*8800*/  IMAD.SHL.U32 R52, R146, 0x100, RZ ;  /* 0x0000010092347824 */ /* 0x000fe200078e00ff */
[----:B------:R-:W-:Y:S01]  /*8810*/  SHF.R.U32.HI R154, RZ, 0x10, R57 ;  /* 0x00000010ff9a7819 */ /* 0x000fe20000011639 */
[----:B------:R-:W-:Y:S01]  /*8820*/  IMAD.MOV.U32 R57, RZ, RZ, R50 ;  /* 0x000000ffff397224 */ /* 0x000fe200078e0032 */
[----:B------:R-:W-:-:S02]  /*8830*/  SHF.R.U32.HI R148, RZ, 0x8, R59 ;  /* 0x00000008ff947819 */ /* 0x000fc4000001163b */
[----:B------:R-:W-:Y:S02]  /*8840*/  SHF.R.U32.HI R147, RZ, 0x10, R61 ;  /* 0x00000010ff937819 */ /* 0x000fe4000001163d */
[----:B------:R-:W-:Y:S02]  /*8850*/  LOP3.LUT R86, R61, 0xff, RZ, 0xc0, !PT ;  /* 0x000000ff3d567812 */ /* 0x000fe400078ec0ff */
[----:B------:R-:W-:Y:S02]  /*8860*/  SHF.R.U32.HI R145, RZ, 0x10, R63 ;  /* 0x00000010ff917819 */ /* 0x000fe4000001163f */
[----:B------:R-:W-:Y:S02]  /*8870*/  LOP3.LUT R126, R63, 0xff, RZ, 0xc0, !PT ;  /* 0x000000ff3f7e7812 */ /* 0x000fe400078ec0ff */
[----:B------:R-:W-:Y:S01]  /*8880*/  PRMT R49, R151, 0x654, R58 ;  /* 0x0000065497317816 */ /* 0x000fe2000000003a */
[----:B------:R-:W-:Y:S01]  /*8890*/  IMAD.SHL.U32 R58, R127, 0x100, RZ ;  /* 0x000001007f3a7824 */ /* 0x000fe200078e00ff */
[----:B------:R-:W-:Y:S01]  /*88a0*/  SHF.L.U32 R48, R150, 0x8, RZ ;  /* 0x0000000896307819 */ /* 0x000fe200000006ff */
[----:B------:R-:W-:Y:S01]  /*88b0*/  IMAD.U32 R145, R145, 0x10000, RZ ;  /* 0x0001000091917824 */ /* 0x000fe200078e00ff */
[----:B------:R-:W-:-:S02]  /*88c0*/  SHF.R.U32.HI R149, RZ, 0x10, R59 ;  /* 0x00000010ff957819 */ /* 0x000fc4000001163b */
[----:B------:R-:W-:Y:S02]  /*88d0*/  LOP3.LUT R84, R59, 0xff, RZ, 0xc0, !PT ;  /* 0x000000ff3b547812 */ /* 0x000fe400078ec0ff */
[----:B------:R-:W-:Y:S02]  /*88e0*/  SHF.R.U32.HI R61, RZ, 0x18, R61 ;  /* 0x00000018ff3d7819 */ /* 0x000fe4000001163d */
[----:B------:R-:W-:Y:S02]  /*88f0*/  SHF.R.U32.HI R63, RZ, 0x18, R63 ;  /* 0x00000018ff3f7819 */ /* 0x000fe4000001163f */
[----:B------:R-:W-:Y:S02]  /*8900*/  SHF.R.U32.HI R59, RZ, 0x18, R59 ;  /* 0x00000018ff3b7819 */ /* 0x000fe4000001163b */
[----:B------:R-:W-:Y:S01]  /*8910*/  LOP3.LUT R49, R49, 0xff00, R48, 0xf8, !PT ;  /* 0x0000ff0031317812 */ /* 0x000fe200078ef830 */
[----:B------:R-:W-:Y:S01]  /*8920*/  IMAD.SHL.U32 R48, R148, 0x100, RZ ;  /* 0x0000010094307824 */ /* 0x000fe200078e00ff */
[----:B------:R-:W-:-:S02]  /*8930*/  SHF.L.U32 R50, R154, 0x10, RZ ;  /* 0x000000109a327819 */ /* 0x000fc400000006ff */
[----:B------:R-:W-:Y:S02]  /*8940*/  PRMT R61, R61, 0x654, R86 ;  /* 0x000006543d3d7816 */ /* 0x000fe40000000056 */
[----:B------:R-:W-:Y:S02]  /*8950*/  PRMT R63, R63, 0x654, R126 ;  /* 0x000006543f3f7816 */ /* 0x000fe4000000007e */
[----:B------:R-:W-:Y:S02]  /*8960*/  PRMT R59, R59, 0x654, R84 ;  /* 0x000006543b3b7816 */ /* 0x000fe40000000054 */
[----:B------:R-:W-:Y:S01]  /*8970*/  LOP3.LUT R50, R49, 0xff0000, R50, 0xf8, !PT ;  /* 0x00ff000031327812 */ /* 0x000fe200078ef832 */
[----:B------:R-:W-:Y:S01]  /*8980*/  IMAD.U32 R49, R149, 0x10000, RZ ;  /* 0x0001000095317824 */ /* 0x000fe200078e00ff */
[----:B------:R-:W-:Y:S01]  /*8990*/  LOP3.LUT R127, R61, 0xff00, R52, 0xf8, !PT ;  /* 0x0000ff003d7f7812 */ /* 0x000fe200078ef834 */
[----:B------:R-:W-:Y:S01]  /*89a0*/  IMAD.U32 R52, R147, 0x10000, RZ ;  /* 0x0001000093347824 */ /* 0x000fe200078e00ff */
[----:B------:R-:W-:-:S02]  /*89b0*/  LOP3.LUT R146, R63, 0xff00, R58, 0xf8, !PT ;  /* 0x0000ff003f927812 */ /* 0x000fc400078ef83a */
[----:B------:R-:W-:Y:S02]  /*89c0*/  LOP3.LUT R48, R59, 0xff00, R48, 0xf8, !PT ;  /* 0x0000ff003b307812 */ /* 0x000fe400078ef830 */
[----:B------:R-:W-:Y:S02]  /*89d0*/  F2FP.F16.E4M3.UNPACK_B R126, R144.H1 ;  /* 0x00000090ff7e723e */ /* 0x000fe400030006ff */
[----:B------:R-:W-:Y:S02]  /*89e0*/  F2FP.F16.E4M3.UNPACK_B R63, R62.H1 ;  /* 0x0000003eff3f723e */ /* 0x000fe400030006ff */
[----:B------:R-:W-:Y:S02]  /*89f0*/  F2FP.F16.E4M3.UNPACK_B R61, R60.H1 ;  /* 0x0000003cff3d723e */ /* 0x000fe400030006ff */
[----:B------:R-:W-:Y:S01]  /*8a00*/  LOP3.LUT R49, R48, 0xff0000, R49, 0xf8, !PT ;  /* 0x00ff000030317812 */ /* 0x000fe200078ef831 */
[----:B------:R-:W-:Y:S01]  /*8a10*/  HADD2.F32 R48, -RZ, R126.H0_H0 ;  /* 0x2000007eff307230 */ /* 0x000fe20000004100 */
[----:B------:R-:W-:Y:S01]  /*8a20*/  F2FP.F16.E4M3.UNPACK_B R84, R142.H1 ;  /* 0x0000008eff54723e */ /* 0x000fe200030006ff */
[----:B------:R-:W-:Y:S01]  /*8a30*/  HADD2.F32 R59, -RZ, R63.H0_H0 ;  /* 0x2000003fff3b7230 */ /* 0x000fe20000004100 */
[----:B------:R-:W-:Y:S01]  /*8a40*/  LOP3.LUT R52, R127, 0xff0000, R52, 0xf8, !PT ;  /* 0x00ff00007f347812 */ /* 0x000fe200078ef834 */
[----:B------:R-:W-:Y:S01]  /*8a50*/  HADD2.F32 R58, -RZ, R61.H0_H0 ;  /* 0x2000003dff3a7230 */ /* 0x000fe20000004100 */
[----:B------:R-:W-:Y:S01]  /*8a60*/  F2FP.F16.E4M3.UNPACK_B R144, R144 ;  /* 0x00000090ff90723e */ /* 0x000fe200020006ff */
[----:B------:R-:W-:-:S02]  /*8a70*/  HADD2.F32 R86, -RZ, R84.H0_H0 ;  /* 0x20000054ff567230 */ /* 0x000fc40000004100 */
[CC--:B------:R-:W-:Y:S01]  /*8a80*/  FMUL.FTZ R147, R59.reuse, R48.reuse ;  /* 0x000000303b937220 */ /* 0x0c0fe20000410000 */
[----:B------:R-:W-:Y:S02]  /*8a90*/  HADD2.F32 R61, -RZ, R61.H1_H1 ;  /* 0x3000003dff3d7230 */ /* 0x000fe40000004100 */
[C---:B------:R-:W-:Y:S01]  /*8aa0*/  FMUL.FTZ R148, R58.reuse, R48 ;  /* 0x000000303a947220 */ /* 0x040fe20000410000 */
[----:B------:R-:W-:Y:S02]  /*8ab0*/  HADD2.F32 R127, -RZ, R84.H1_H1 ;  /* 0x30000054ff7f7230 */ /* 0x000fe40000004100 */
[----:B------:R-:W-:Y:S01]  /*8ac0*/  FFMA.FTZ R58, R58, R86, -R147 ;  /* 0x000000563a3a7223 */ /* 0x000fe20000010893 */
[----:B------:R-:W-:Y:S01]  /*8ad0*/  F2FP.F16.E4M3.UNPACK_B R84, R60 ;  /* 0x0000003cff54723e */ /* 0x000fe200020006ff */
[----:B------:R-:W-:Y:S01]  /*8ae0*/  FFMA.FTZ R59, R59, R86, R148 ;  /* 0x000000563b3b7223 */ /* 0x000fe20000010094 */
[----:B------:R-:W-:Y:S01]  /*8af0*/  HADD2.F32 R86, -RZ, R126.H1_H1 ;  /* 0x3000007eff567230 */ /* 0x000fe20000004100 */
[----:B------:R-:W-:Y:S01]  /*8b00*/  LOP3.LUT R48, R146, 0xff0000, R145, 0xf8, !PT ;  /* 0x00ff000092307812 */ /* 0x000fe200078ef891 */
[----:B------:R-:W-:Y:S01]  /*8b10*/  HADD2.F32 R126, -RZ, R63.H1_H1 ;  /* 0x3000003fff7e7230 */ /* 0x000fe20000004100 */
[----:B------:R-:W-:Y:S01]  /*8b20*/  F2FP.F16.E4M3.UNPACK_B R63, R62 ;  /* 0x0000003eff3f723e */ /* 0x000fe200020006ff */
[----:B------:R-:W-:-:S02]  /*8b30*/  HADD2.F32 R145, -RZ, R144.H0_H0 ;  /* 0x20000090ff917230 */ /* 0x000fc40000004100 */
[C---:B------:R-:W-:Y:S01]  /*8b40*/  FMUL.FTZ R147, R61.reuse, R86 ;  /* 0x000000563d937220 */ /* 0x040fe20000410000 */
[----:B------:R-:W-:Y:S01]  /*8b50*/  F2FP.F16.E4M3.UNPACK_B R142, R142 ;  /* 0x0000008eff8e723e */ /* 0x000fe200020006ff */
[C---:B------:R-:W-:Y:S01]  /*8b60*/  FMUL.FTZ R60, R126.reuse, R86 ;  /* 0x000000567e3c7220 */ /* 0x040fe20000410000 */
[--C-:B------:R-:W-:Y:S02]  /*8b70*/  HADD2.F32 R86, -RZ, R63.reuse.H0_H0 ;  /* 0x2000003fff567230 */ /* 0x100fe40000004100 */
[----:B------:R-:W-:Y:S02]  /*8b80*/  HADD2.F32 R62, -RZ, R84.H0_H0 ;  /* 0x20000054ff3e7230 */ /* 0x000fe40000004100 */
[-C--:B------:R-:W-:Y:S01]  /*8b90*/  FFMA.FTZ R61, R61, R127.reuse, -R60 ;  /* 0x0000007f3d3d7223 */ /* 0x080fe2000001083c */
[----:B------:R-:W-:Y:S01]  /*8ba0*/  FFMA.FTZ R60, R126, R127, R147 ;  /* 0x0000007f7e3c7223 */ /* 0x000fe20000010093 */
[----:B------:R-:W-:Y:S02]  /*8bb0*/  HADD2.F32 R127, -RZ, R142.H0_H0 ;  /* 0x2000008eff7f7230 */ /* 0x000fe40000004100 */
[-C--:B------:R-:W-:Y:S01]  /*8bc0*/  FMUL.FTZ R149, R86, R145.reuse ;  /* 0x0000009156957220 */ /* 0x080fe20000410000 */
[----:B------:R-:W-:Y:S01]  /*8bd0*/  FMUL.FTZ R145, R62, R145 ;  /* 0x000000913e917220 */ /* 0x000fe20000410000 */
[----:B------:R-:W-:Y:S01]  /*8be0*/  HADD2.F32 R147, -RZ, R144.H1_H1 ;  /* 0x30000090ff937230 */ /* 0x000fe20000004100 */
[----:B------:R-:W-:Y:S01]  /*8bf0*/  F2FP.F16.E4M3.UNPACK_B R144, R141.H1 ;  /* 0x0000008dff90723e */ /* 0x000fe200030006ff */
[----:B------:R-:W-:-:S02]  /*8c00*/  HADD2.F32 R126, -RZ, R63.H1_H1 ;  /* 0x3000003fff7e7230 */ /* 0x000fc40000004100 */
[-C--:B------:R-:W-:Y:S01]  /*8c10*/  FFMA.FTZ R63, R86, R127.reuse, R145 ;  /* 0x0000007f563f7223 */ /* 0x080fe20000010091 */
[----:B------:R-:W-:Y:S02]  /*8c20*/  HADD2.F32 R84, -RZ, R84.H1_H1 ;  /* 0x30000054ff547230 */ /* 0x000fe40000004100 */
[----:B------:R-:W-:Y:S01]  /*8c30*/  FFMA.FTZ R62, R62, R127, -R149 ;  /* 0x0000007f3e3e7223 */ /* 0x000fe20000010895 */
[----:B------:R-:W-:Y:S02]  /*8c40*/  HADD2.F32 R145, -RZ, R142.H1_H1 ;  /* 0x3000008eff917230 */ /* 0x000fe40000004100 */
[-C--:B------:R-:W-:Y:S01]  /*8c50*/  FMUL.FTZ R149, R126, R147.reuse ;  /* 0x000000937e957220 */ /* 0x080fe20000410000 */
[----:B------:R-:W-:Y:S01]  /*8c60*/  F2FP.F16.E4M3.UNPACK_B R127, R54.H1 ;  /* 0x00000036ff7f723e */ /* 0x000fe200030006ff */
[C---:B------:R-:W-:Y:S01]  /*8c70*/  FMUL.FTZ R151, R84.reuse, R147 ;  /* 0x0000009354977220 */ /* 0x040fe20000410000 */
[----:B------:R-:W-:Y:S01]  /*8c80*/  F2FP.F16.E4M3.UNPACK_B R86, R143.H1 ;  /* 0x0000008fff56723e */ /* 0x000fe200030006ff */
[----:B------:R-:W-:Y:S01]  /*8c90*/  FFMA.FTZ R149, R84, R145, -R149 ;  /* 0x0000009154957223 */ /* 0x000fe20000010895 */
[----:B------:R-:W-:Y:S01]  /*8ca0*/  F2FP.F16.E4M3.UNPACK_B R84, R57.H1 ;  /* 0x00000039ff54723e */ /* 0x000fe200030006ff */
[----:B------:R-:W-:-:S02]  /*8cb0*/  HADD2.F32 R142, -RZ, R127.H0_H0 ;  /* 0x2000007fff8e7230 */ /* 0x000fc40000004100 */
[----:B------:R-:W-:Y:S01]  /*8cc0*/  FFMA.FTZ R146, R126, R145, R151 ;  /* 0x000000917e927223 */ /* 0x000fe20000010097 */
[--C-:B------:R-:W-:Y:S01]  /*8cd0*/  HADD2.F32 R126, -RZ, R86.reuse.H1_H1 ;  /* 0x30000056ff7e7230 */ /* 0x100fe20000004100 */
[----:B------:R-:W-:Y:S01]  /*8ce0*/  F2FP.F16.E4M3.UNPACK_B R143, R143 ;  /* 0x0000008fff8f723e */ /* 0x000fe200020006ff */
[----:B------:R-:W-:Y:S01]  /*8cf0*/  HADD2.F32 R127, -RZ, R127.H1_H1 ;  /* 0x3000007fff7f7230 */ /* 0x000fe20000004100 */
[----:B------:R-:W-:Y:S01]  /*8d00*/  F2FP.F16.E4M3.UNPACK_B R57, R57 ;  /* 0x00000039ff39723e */ /* 0x000fe200020006ff */
[----:B------:R-:W-:Y:S01]  /*8d10*/  HADD2.F32 R147, -RZ, R86.H0_H0 ;  /* 0x20000056ff937230 */ /* 0x000fe20000004100 */
[----:B------:R-:W-:Y:S01]  /*8d20*/  F2FP.F16.E4M3.UNPACK_B R141, R141 ;  /* 0x0000008dff8d723e */ /* 0x000fe200020006ff */
[----:B------:R-:W-:Y:S02]  /*8d30*/  HADD2.F32 R86, -RZ, R84.H0_H0 ;  /* 0x20000054ff567230 */ /* 0x000fe40000004100 */
[----:B------:R-:W-:Y:S01]  /*8d40*/  FMUL.FTZ R155, R127, R126 ;  /* 0x0000007e7f9b7220 */ /* 0x000fe20000410000 */
[----:B------:R-:W-:-:S02]  /*8d50*/  HADD2.F32 R145, -RZ, R144.H0_H0 ;  /* 0x20000090ff917230 */ /* 0x000fc40000004100 */
[-C--:B------:R-:W-:Y:S01]  /*8d60*/  FMUL.FTZ R151, R142, R147.reuse ;  /* 0x000000938e977220 */ /* 0x080fe20000410000 */
[----:B------:R-:W-:Y:S02]  /*8d70*/  HADD2.F32 R84, -RZ, R84.H1_H1 ;  /* 0x30000054ff547230 */ /* 0x000fe40000004100 */
[C---:B------:R-:W-:Y:S01]  /*8d80*/  FMUL.FTZ R147, R86.reuse, R147 ;  /* 0x0000009356937220 */ /* 0x040fe20000410000 */
[----:B------:R-:W-:Y:S02]  /*8d90*/  HADD2.F32 R144, -RZ, R144.H1_H1 ;  /* 0x30000090ff907230 */ /* 0x000fe40000004100 */
[-C--:B------:R-:W-:Y:S01]  /*8da0*/  FFMA.FTZ R151, R86, R145.reuse, -R151 ;  /* 0x0000009156977223 */ /* 0x080fe20000010897 */
[----:B------:R-:W-:Y:S01]  /*8db0*/  F2FP.SATFINITE.E4M3.F32.PACK_AB_MERGE_C R58, R61, R58, RZ ;  /* 0x0000003a3d3a723e */ /* 0x000fe200048070ff */
[----:B------:R-:W-:Y:S01]  /*8dc0*/  FMUL.FTZ R126, R84, R126 ;  /* 0x0000007e547e7220 */ /* 0x000fe20000410000 */
[----:B------:R-:W-:Y:S01]  /*8dd0*/  FFMA.FTZ R142, R142, R145, R147 ;  /* 0x000000918e8e7223 */ /* 0x000fe20000010093 */
[----:B------:R-:W-:Y:S01]  /*8de0*/  FFMA.FTZ R148, R84, R144, -R155 ;  /* 0x0000009054947223 */ /* 0x000fe2000001089b */
[----:B------:R-:W-:Y:S01]  /*8df0*/  F2FP.F16.E4M3.UNPACK_B R84, R54 ;  /* 0x00000036ff54723e */ /* 0x000fe200020006ff */
[----:B------:R-:W-:-:S02]  /*8e00*/  HADD2.F32 R145, -RZ, R143.H0_H0 ;  /* 0x2000008fff917230 */ /* 0x000fc40000004100 */
[----:B------:R-:W-:Y:S01]  /*8e10*/  FFMA.FTZ R155, R127, R144, R126 ;  /* 0x000000907f9b7223 */ /* 0x000fe2000001007e */
[----:B------:R-:W-:Y:S01]  /*8e20*/  HADD2.F32 R143, -RZ, R143.H1_H1 ;  /* 0x3000008fff8f7230 */ /* 0x000fe20000004100 */
[----:B------:R-:W-:Y:S01]  /*8e30*/  F2FP.SATFINITE.E4M3.F32.PACK_AB_MERGE_C R60, R60, R59, RZ ;  /* 0x0000003b3c3c723e */ /* 0x000fe200048070ff */
[--C-:B------:R-:W-:Y:S01]  /*8e40*/  HADD2.F32 R86, -RZ, R84.reuse.H0_H0 ;  /* 0x20000054ff567230 */ /* 0x100fe20000004100 */
[----:B------:R-:W-:Y:S01]  /*8e50*/  F2FP.SATFINITE.E4M3.F32.PACK_AB_MERGE_C R59, R149, R62, R58 ;  /* 0x0000003e953b723e */ /* 0x000fe2000480703a */
[--C-:B------:R-:W-:Y:S01]  /*8e60*/  HADD2.F32 R54, -RZ, R57.reuse.H0_H0 ;  /* 0x20000039ff367230 */ /* 0x100fe20000004100 */
[----:B------:R-:W-:Y:S01]  /*8e70*/  F2FP.F16.E4M3.UNPACK_B R62, R52 ;  /* 0x00000034ff3e723e */ /* 0x000fe200020006ff */
[----:B------:R-:W-:Y:S02]  /*8e80*/  HADD2.F32 R84, -RZ, R84.H1_H1 ;  /* 0x30000054ff547230 */ /* 0x000fe40000004100 */
[----:B------:R-:W-:Y:S01]  /*8e90*/  FMUL.FTZ R147, R86, R145 ;  /* 0x0000009156937220 */ /* 0x000fe20000410000 */
[----:B------:R-:W-:-:S02]  /*8ea0*/  HADD2.F32 R57, -RZ, R57.H1_H1 ;  /* 0x30000039ff397230 */ /* 0x000fc40000004100 */
[----:B------:R-:W-:Y:S01]  /*8eb0*/  FMUL.FTZ R145, R54, R145 ;  /* 0x0000009136917220 */ /* 0x000fe20000410000 */
[--C-:B------:R-:W-:Y:S02]  /*8ec0*/  HADD2.F32 R127, -RZ, R141.reuse.H0_H0 ;  /* 0x2000008dff7f7230 */ /* 0x100fe40000004100 */
[-C--:B------:R-:W-:Y:S01]  /*8ed0*/  FMUL.FTZ R126, R84, R143.reuse ;  /* 0x0000008f547e7220 */ /* 0x080fe20000410000 */
[----:B------:R-:W-:Y:S02]  /*8ee0*/  HADD2.F32 R141, -RZ, R141.H1_H1 ;  /* 0x3000008dff8d7230 */ /* 0x000fe40000004100 */
[C---:B------:R-:W-:Y:S01]  /*8ef0*/  FMUL.FTZ R143, R57.reuse, R143 ;  /* 0x0000008f398f7220 */ /* 0x040fe20000410000 */
[----:B------:R-:W-:Y:S01]  /*8f00*/  F2FP.F16.E4M3.UNPACK_B R61, R56 ;  /* 0x00000038ff3d723e */ /* 0x000fe200020006ff */
[-C--:B------:R-:W-:Y:S01]  /*8f10*/  FFMA.FTZ R147, R54, R127.reuse, -R147 ;  /* 0x0000007f36937223 */ /* 0x080fe20000010893 */
[----:B------:R-:W-:Y:S01]  /*8f20*/  FFMA.FTZ R54, R86, R127, R145 ;  /* 0x0000007f56367223 */ /* 0x000fe20000010091 */
[----:B------:R-:W-:Y:S01]  /*8f30*/  FFMA.FTZ R143, R84, R141, R143 ;  /* 0x0000008d548f7223 */ /* 0x000fe2000001008f */
[----:B------:R-:W-:Y:S01]  /*8f40*/  F2FP.F16.E4M3.UNPACK_B R84, R53 ;  /* 0x00000035ff54723e */ /* 0x000fe200020006ff */
[----:B------:R-:W-:Y:S01]  /*8f50*/  FFMA.FTZ R126, R57, R141, -R126 ;  /* 0x0000008d397e7223 */ /* 0x000fe2000001087e */
[----:B------:R-:W-:Y:S01]  /*8f60*/  F2FP.SATFINITE.E4M3.F32.PACK_AB_MERGE_C R57, R148, R151, RZ ;  /* 0x000000979439723e */ /* 0x000fe200048070ff */
[----:B------:R-:W-:Y:S01]  /*8f70*/  HADD2.F32 R127, -RZ, R62.H0_H0 ;  /* 0x2000003eff7f7230 */ /* 0x000fe20000004100 */
[----:B------:R-:W-:Y:S01]  /*8f80*/  F2FP.SATFINITE.E4M3.F32.PACK_AB_MERGE_C R58, R146, R63, R60 ;  /* 0x0000003f923a723e */ /* 0x000fe2000480703c */
[--C-:B------:R-:W-:Y:S01]  /*8f90*/  HADD2.F32 R63, -RZ, R84.reuse.H0_H0 ;  /* 0x20000054ff3f7230 */ /* 0x100fe20000004100 */
[----:B------:R-:W-:Y:S01]  /*8fa0*/  F2FP.F16.E4M3.UNPACK_B R86, R50 ;  /* 0x00000032ff56723e */ /* 0x000fe200020006ff */
[----:B------:R-:W-:Y:S01]  /*8fb0*/  HADD2.F32 R60, -RZ, R61.H0_H0 ;  /* 0x2000003dff3c7230 */ /* 0x000fe20000004100 */
[----:B------:R-:W-:Y:S01]  /*8fc0*/  F2FP.SATFINITE.E4M3.F32.PACK_AB_MERGE_C R142, R155, R142, RZ ;  /* 0x0000008e9b8e723e */ /* 0x000fe200048070ff */
[----:B------:R-:W-:Y:S01]  /*8fd0*/  HADD2.F32 R84, -RZ, R84.H1_H1 ;  /* 0x30000054ff547230 */ /* 0x000fe20000004100 */
[----:B------:R-:W-:Y:S01]  /*8fe0*/  F2FP.SATFINITE.E4M3.F32.PACK_AB_MERGE_C R57, R126, R147, R57 ;  /* 0x000000937e39723e */ /* 0x000fe20004807039 */
[----:B------:R-:W-:Y:S01]  /*8ff0*/  HADD2.F32 R126, -RZ, R86.H0_H0 ;  /* 0x20000056ff7e7230 */ /* 0x000fe20000004100 */
[----:B------:R-:W-:Y:S01]  /*9000*/  F2FP.SATFINITE.E4M3.F32.PACK_AB_MERGE_C R54, R143, R54, R142 ;  /* 0x000000368f36723e */ /* 0x000fe2000480708e */
[----:B------:R-:W-:Y:S01]  /*9010*/  FMUL.FTZ R143, R63, R127 ;  /* 0x0000007f3f8f7220 */ /* 0x000fe20000410000 */
[----:B------:R-:W-:-:S02]  /*9020*/  HADD2.F32 R141, -RZ, R62.H1_H1 ;  /* 0x3000003eff8d7230 */ /* 0x000fc40000004100 */
[C---:B------:R-:W-:Y:S01]  /*9030*/  FMUL.FTZ R142, R60.reuse, R127 ;  /* 0x0000007f3c8e7220 */ /* 0x040fe20000410000 */
[----:B------:R-:W-:Y:S02]  /*9040*/  HADD2.F32 R62, -RZ, R61.H1_H1 ;  /* 0x3000003dff3e7230 */ /* 0x000fe40000004100 */
[-C--:B------:R-:W-:Y:S01]  /*9050*/  FFMA.FTZ R60, R60, R126.reuse, -R143 ;  /* 0x0000007e3c3c7223 */ /* 0x080fe2000001088f */
[----:B------:R-:W-:Y:S02]  /*9060*/  HADD2.F32 R127, -RZ, R86.H1_H1 ;  /* 0x30000056ff7f7230 */ /* 0x000fe40000004100 */
[----:B------:R-:W-:Y:S01]  /*9070*/  FFMA.FTZ R61, R63, R126, R142 ;  /* 0x0000007e3f3d7223 */ /* 0x000fe2000001008e */
[-C--:B------:R-:W-:Y:S01]  /*9080*/  FMUL.FTZ R143, R84, R141.reuse ;  /* 0x0000008d548f7220 */ /* 0x080fe20000410000 */
[C---:B------:R-:W-:Y:S01]  /*9090*/  FMUL.FTZ R141, R62.reuse, R141 ;  /* 0x0000008d3e8d7220 */ /* 0x040fe20000410000 */
[----:B------:R-:W-:Y:S02]  /*90a0*/  F2FP.F16.E4M3.UNPACK_B R63, R53.H1 ;  /* 0x00000035ff3f723e */ /* 0x000fe400030006ff */
[----:B------:R-:W-:Y:S01]  /*90b0*/  F2FP.F16.E4M3.UNPACK_B R56, R56.H1 ;  /* 0x00000038ff38723e */ /* 0x000fe200030006ff */
[-C--:B------:R-:W-:Y:S01]  /*90c0*/  FFMA.FTZ R53, R62, R127.reuse, -R143 ;  /* 0x0000007f3e357223 */ /* 0x080fe2000001088f */
[----:B------:R-:W-:Y:S01]  /*90d0*/  F2FP.F16.E4M3.UNPACK_B R86, R52.H1 ;  /* 0x00000034ff56723e */ /* 0x000fe200030006ff */
[----:B------:R-:W-:Y:S01]  /*90e0*/  FFMA.FTZ R52, R84, R127, R141 ;  /* 0x0000007f54347223 */ /* 0x000fe2000001008d */
[--C-:B------:R-:W-:Y:S01]  /*90f0*/  HADD2.F32 R84, -RZ, R63.reuse.H0_H0 ;  /* 0x2000003fff547230 */ /* 0x100fe20000004100 */
[----:B------:R-:W-:Y:S01]  /*9100*/  F2FP.F16.E4M3.UNPACK_B R50, R50.H1 ;  /* 0x00000032ff32723e */ /* 0x000fe200030006ff */
[----:B------:R-:W-:Y:S01]  /*9110*/  HADD2.F32 R62, -RZ, R56.H0_H0 ;  /* 0x20000038ff3e7230 */ /* 0x000fe20000004100 */
[----:B------:R-:W-:Y:S01]  /*9120*/  F2FP.F16.E4M3.UNPACK_B R142, R48.H1 ;  /* 0x00000030ff8e723e */ /* 0x000fe200030006ff */
[----:B------:R-:W-:-:S02]  /*9130*/  HADD2.F32 R63, -RZ, R63.H1_H1 ;  /* 0x3000003fff3f7230 */ /* 0x000fc40000004100 */
[----:B------:R-:W-:Y:S02]  /*9140*/  HADD2.F32 R126, -RZ, R86.H1_H1 ;  /* 0x30000056ff7e7230 */ /* 0x000fe40000004100 */
[----:B------:R-:W-:Y:S02]  /*9150*/  HADD2.F32 R56, -RZ, R56.H1_H1 ;  /* 0x30000038ff387230 */ /* 0x000fe40000004100 */
[----:B------:R-:W-:Y:S02]  /*9160*/  HADD2.F32 R141, -RZ, R86.H0_H0 ;  /* 0x20000056ff8d7230 */ /* 0x000fe40000004100 */
[-C--:B------:R-:W-:Y:S01]  /*9170*/  FMUL.FTZ R145, R63, R126.reuse ;  /* 0x0000007e3f917220 */ /* 0x080fe20000410000 */
[--C-:B------:R-:W-:Y:S02]  /*9180*/  HADD2.F32 R86, -RZ, R50.reuse.H1_H1 ;  /* 0x30000032ff567230 */ /* 0x100fe40000004100 */
[----:B------:R-:W-:Y:S01]  /*9190*/  FMUL.FTZ R126, R56, R126 ;  /* 0x0000007e387e7220 */ /* 0x000fe20000410000 */
[----:B------:R-:W-:-:S02]  /*91a0*/  HADD2.F32 R127, -RZ, R50.H0_H0 ;  /* 0x20000032ff7f7230 */ /* 0x000fc40000004100 */
[-C--:B------:R-:W-:Y:S01]  /*91b0*/  FMUL.FTZ R143, R84, R141.reuse ;  /* 0x0000008d548f7220 */ /* 0x080fe20000410000 */
[----:B------:R-:W-:Y:S01]  /*91c0*/  FMUL.FTZ R141, R62, R141 ;  /* 0x0000008d3e8d7220 */ /* 0x000fe20000410000 */
[-C--:B------:R-:W-:Y:S01]  /*91d0*/  FFMA.FTZ R149, R63, R86.reuse, R126 ;  /* 0x000000563f957223 */ /* 0x080fe2000001007e */
[----:B------:R-:W-:Y:S01]  /*91e0*/  F2FP.F16.E4M3.UNPACK_B R50, R51 ;  /* 0x00000033ff32723e */ /* 0x000fe200020006ff */
[----:B------:R-:W-:Y:S01]  /*91f0*/  FFMA.FTZ R147, R56, R86, -R145 ;  /* 0x0000005638937223 */ /* 0x000fe20000010891 */
[----:B------:R-:W-:Y:S01]  /*9200*/  F2FP.F16.E4M3.UNPACK_B R63, R55.H1 ;  /* 0x00000037ff3f723e */ /* 0x000fe200030006ff */
[----:B------:R-:W-:Y:S01]  /*9210*/  FFMA.FTZ R146, R84, R127, R141 ;  /* 0x0000007f54927223 */ /* 0x000fe2000001008d */
[----:B------:R-:W-:Y:S01]  /*9220*/  F2FP.F16.E4M3.UNPACK_B R51, R51.H1 ;  /* 0x00000033ff33723e */ /* 0x000fe200030006ff */
[----:B------:R-:W-:Y:S01]  /*9230*/  FFMA.FTZ R144, R62, R127, -R143 ;  /* 0x0000007f3e907223 */ /* 0x000fe2000001088f */
[----:B------:R-:W-:Y:S01]  /*9240*/  F2FP.F16.E4M3.UNPACK_B R141, R48 ;  /* 0x00000030ff8d723e */ /* 0x000fe200020006ff */
[----:B------:R-:W-:Y:S01]  /*9250*/  HADD2.F32 R48, -RZ, R63.H0_H0 ;  /* 0x2000003fff307230 */ /* 0x000fe20000004100 */
[----:B------:R-:W-:Y:S01]  /*9260*/  F2FP.F16.E4M3.UNPACK_B R86, R49 ;  /* 0x00000031ff56723e */ /* 0x000fe200020006ff */
[----:B------:R-:W-:Y:S01]  /*9270*/  HADD2.F32 R145, -RZ, R142.H0_H0 ;  /* 0x2000008eff917230 */ /* 0x000fe20000004100 */
[----:B------:R-:W-:Y:S01]  /*9280*/  F2FP.F16.E4M3.UNPACK_B R62, R55 ;  /* 0x00000037ff3e723e */ /* 0x000fe200020006ff */
[----:B------:R-:W-:Y:S01]  /*9290*/  HADD2.F32 R56, -RZ, R51.H0_H0 ;  /* 0x20000033ff387230 */ /* 0x000fe20000004100 */
[----:B------:R-:W-:Y:S01]  /*92a0*/  F2FP.F16.E4M3.UNPACK_B R49, R49.H1 ;  /* 0x00000031ff31723e */ /* 0x000fe200030006ff */
[----:B------:R-:W-:-:S02]  /*92b0*/  HADD2.F32 R143, -RZ, R141.H0_H0 ;  /* 0x2000008dff8f7230 */ /* 0x000fc40000004100 */
[-C--:B------:R-:W-:Y:S01]  /*92c0*/  FMUL.FTZ R151, R48, R145.reuse ;  /* 0x0000009130977220 */ /* 0x080fe20000410000 */
[----:B------:R-:W-:Y:S02]  /*92d0*/  HADD2.F32 R84, -RZ, R62.H0_H0 ;  /* 0x2000003eff547230 */ /* 0x000fe40000004100 */
[----:B------:R-:W-:Y:S01]  /*92e0*/  FMUL.FTZ R145, R56, R145 ;  /* 0x0000009138917220 */ /* 0x000fe20000410000 */
[----:B------:R-:W-:Y:S01]  /*92f0*/  HADD2.F32 R127, -RZ, R49.H0_H0 ;  /* 0x20000031ff7f7230 */ /* 0x000fe20000004100 */
[----:B------:R-:W-:Y:S01]  /*9300*/  F2FP.SATFINITE.E4M3.F32.PACK_AB_MERGE_C R144, R147, R144, RZ ;  /* 0x000000909390723e */ /* 0x000fe200048070ff */
[----:B------:R-:W-:Y:S02]  /*9310*/  HADD2.F32 R63, -RZ, R63.H1_H1 ;  /* 0x3000003fff3f7230 */ /* 0x000fe40000004100 */
[----:B------:R-:W-:Y:S01]  /*9320*/  FMUL.FTZ R148, R84, R143 ;  /* 0x0000008f54947220 */ /* 0x000fe20000410000 */
[----:B------:R-:W-:Y:S02]  /*9330*/  HADD2.F32 R142, -RZ, R142.H1_H1 ;  /* 0x3000008eff8e7230 */ /* 0x000fe40000004100 */
[----:B------:R-:W-:Y:S01]  /*9340*/  FFMA.FTZ R145, R48, R127, R145 ;  /* 0x0000007f30917223 */ /* 0x000fe20000010091 */
[----:B------:R-:W-:-:S02]  /*9350*/  HADD2.F32 R51, -RZ, R51.H1_H1 ;  /* 0x30000033ff337230 */ /* 0x000fc40000004100 */
[----:B------:R-:W-:Y:S01]  /*9360*/  FFMA.FTZ R151, R56, R127, -R151 ;  /* 0x0000007f38977223 */ /* 0x000fe20000010897 */
[----:B------:R-:W-:Y:S02]  /*9370*/  HADD2.F32 R55, -RZ, R50.H0_H0 ;  /* 0x20000032ff377230 */ /* 0x000fe40000004100 */
[-C--:B------:R-:W-:Y:S01]  /*9380*/  FMUL.FTZ R56, R63, R142.reuse ;  /* 0x0000008e3f387220 */ /* 0x080fe20000410000 */
[----:B------:R-:W-:Y:S02]  /*9390*/  HADD2.F32 R126, -RZ, R86.H0_H0 ;  /* 0x20000056ff7e7230 */ /* 0x000fe40000004100 */
[----:B------:R-:W-:Y:S01]  /*93a0*/  FMUL.FTZ R142, R51, R142 ;  /* 0x0000008e338e7220 */ /* 0x000fe20000410000 */
[----:B------:R-:W-:Y:S02]  /*93b0*/  HADD2.F32 R62, -RZ, R62.H1_H1 ;  /* 0x3000003eff3e7230 */ /* 0x000fe40000004100 */
[----:B------:R-:W-:Y:S01]  /*93c0*/  FMUL.FTZ R143, R55, R143 ;  /* 0x0000008f378f7220 */ /* 0x000fe20000410000 */
[----:B------:R-:W-:-:S02]  /*93d0*/  HADD2.F32 R141, -RZ, R141.H1_H1 ;  /* 0x3000008dff8d7230 */ /* 0x000fc40000004100 */
[-C--:B------:R-:W-:Y:S01]  /*93e0*/  FFMA.FTZ R148, R55, R126.reuse, -R148 ;  /* 0x0000007e37947223 */ /* 0x080fe20000010894 */
[----:B------:R-:W-:Y:S02]  /*93f0*/  HADD2.F32 R48, -RZ, R49.H1_H1 ;  /* 0x30000031ff307230 */ /* 0x000fe40000004100 */
[----:B------:R-:W-:Y:S01]  /*9400*/  FFMA.FTZ R143, R84, R126, R143 ;  /* 0x0000007e548f7223 */ /* 0x000fe2000001008f */
[----:B------:R-:W-:Y:S02]  /*9410*/  HADD2.F32 R50, -RZ, R50.H1_H1 ;  /* 0x30000032ff327230 */ /* 0x000fe40000004100 */
[-C--:B------:R-:W-:Y:S01]  /*9420*/  FMUL.FTZ R49, R62, R141.reuse ;  /* 0x0000008d3e317220 */ /* 0x080fe20000410000 */
[----:B------:R-:W-:Y:S02]  /*9430*/  HADD2.F32 R55, -RZ, R86.H1_H1 ;  /* 0x30000056ff377230 */ /* 0x000fe40000004100 */
[-C--:B------:R-:W-:Y:S01]  /*9440*/  FFMA.FTZ R56, R51, R48.reuse, -R56 ;  /* 0x0000003033387223 */ /* 0x080fe20000010838 */
[----:B------:R-:W-:Y:S01]  /*9450*/  FFMA.FTZ R142, R63, R48, R142 ;  /* 0x000000303f8e7223 */ /* 0x000fe2000001008e */
[C---:B------:R-:W-:Y:S01]  /*9460*/  FMUL.FTZ R141, R50.reuse, R141 ;  /* 0x0000008d328d7220 */ /* 0x040fe20000410000 */
[----:B------:R-:W-:Y:S01]  /*9470*/  F2FP.SATFINITE.E4M3.F32.PACK_AB_MERGE_C R146, R149, R146, RZ ;  /* 0x000000929592723e */ /* 0x000fe200048070ff */
[----:B------:R-:W-:Y:S01]  /*9480*/  FFMA.FTZ R49, R50, R55, -R49 ;  /* 0x0000003732317223 */ /* 0x000fe20000010831 */
[----:B------:R-:W-:Y:S01]  /*9490*/  F2FP.SATFINITE.E4M3.F32.PACK_AB_MERGE_C R56, R56, R151, RZ ;  /* 0x000000973838723e */ /* 0x000fe200048070ff */
[----:B------:R-:W-:Y:S01]  /*94a0*/  FFMA.FTZ R62, R62, R55, R141 ;  /* 0x000000373e3e7223 */ /* 0x000fe2000001008d */
[----:B------:R-:W-:Y:S01]  /*94b0*/  F2FP.SATFINITE.E4M3.F32.PACK_AB_MERGE_C R60, R53, R60, R144 ;  /* 0x0000003c353c723e */ /* 0x000fe20004807090 */
[----:B------:R-:W-:Y:S01]  /*94c0*/  IMAD.MOV.U32 R50, RZ, RZ, R57 ;  /* 0x000000ffff327224 */ /* 0x000fe200078e0039 */
[----:B------:R-:W-:-:S02]  /*94d0*/  F2FP.SATFINITE.E4M3.F32.PACK_AB_MERGE_C R142, R142, R145, RZ ;  /* 0x000000918e8e723e */ /* 0x000fc400048070ff */
[----:B------:R-:W-:Y:S01]  /*94e0*/  F2FP.SATFINITE.E4M3.F32.PACK_AB_MERGE_C R51, R49, R148, R56 ;  /* 0x000000943133723e */ /* 0x000fe20004807038 */
[----:B------:R-:W-:Y:S01]  /*94f0*/  IMAD.MOV.U32 R49, RZ, RZ, R60 ;  /* 0x000000ffff317224 */ /* 0x000fe200078e003c */
[----:B------:R-:W-:Y:S01]  /*9500*/  F2FP.SATFINITE.E4M3.F32.PACK_AB_MERGE_C R53, R52, R61, R146 ;  /* 0x0000003d3435723e */ /* 0x000fe20004807092 */
[----:B------:R-:W-:Y:S01]  /*9510*/  IMAD.MOV.U32 R52, RZ, RZ, R58 ;  /* 0x000000ffff347224 */ /* 0x000fe200078e003a */
[----:B------:R-:W-:Y:S02]  /*9520*/  F2FP.SATFINITE.E4M3.F32.PACK_AB_MERGE_C R55, R62, R143, R142 ;  /* 0x0000008f3e37723e */ /* 0x000fe4000480708e */
[----:B------:R-:W-:-:S07]  /*9530*/  MOV R48, R59 ;  /* 0x0000003b00307202 */ /* 0x000fce0000000f00 */
.L_x_407:
[----:B------:R-:W-:Y:S05]  /*9540*/  BSYNC B2 ;  /* 0x0000000000027941 */ /* 0x000fea0003800000 */
.L_x_406:
        /* <DEDUP_REMOVED lines=11> */
.L_x_405:
[----:B------:R-:W-:Y:S05]  /*9600*/  BSYNC B1 ;  /* 0x0000000000017941 */ /* 0x000fea0003800000 */
.L_x_404:
        /* <DEDUP_REMOVED lines=43> */
[--C-:B------:R-:W-:Y:S01]  /*98c0*/  SHF.R.U32.HI R141, RZ, 0x8, R65.reuse ;  /* 0x00000008ff8d7819 */ /* 0x100fe20000011641 */
[----:B------:R-:W-:Y:S01]  /*98d0*/  IMAD.MOV.U32 R62, RZ, RZ, R54 ;  /* 0x000000ffff3e7224 */ /* 0x000fe200078e0036 */
[----:B------:R-:W-:Y:S02]  /*98e0*/  SHF.R.U32.HI R126, RZ, 0x10, R65 ;  /* 0x00000010ff7e7819 */ /* 0x000fe40000011641 */
[----:B------:R-:W-:Y:S02]  /*98f0*/  MOV R65, R48 ;  /* 0x0000003000417202 */ /* 0x000fe40000000f00 */
[----:B------:R-:W-:-:S02]  /*9900*/  SHF.R.U32.HI R127, RZ, 0x18, R67 ;  /* 0x00000018ff7f7819 */ /* 0x000fc40000011643 */
[----:B------:R-:W-:Y:S02]  /*9910*/  LOP3.LUT R64, R67, 0xff, RZ, 0xc0, !PT ;  /* 0x000000ff43407812 */ /* 0x000fe400078ec0ff */
[--C-:B------:R-:W-:Y:S02]  /*9920*/  SHF.R.U32.HI R87, RZ, 0x8, R67.reuse ;  /* 0x00000008ff577819 */ /* 0x100fe40000011643 */
[----:B------:R-:W-:Y:S02]  /*9930*/  SHF.R.U32.HI R86, RZ, 0x10, R67 ;  /* 0x00000010ff567819 */ /* 0x000fe40000011643 */
[----:B------:R-:W-:Y:S02]  /*9940*/  SHF.R.U32.HI R81, RZ, 0x8, R69 ;  /* 0x00000008ff517819 */ /* 0x000fe40000011645 */
[----:B------:R-:W-:Y:S02]  /*9950*/  PRMT R63, R142, 0x654, R63 ;  /* 0x000006548e3f7816 */ /* 0x000fe4000000003f */
[----:B------:R-:W-:-:S02]  /*9960*/  SHF.L.U32 R48, R141, 0x8, RZ ;  /* 0x000000088d307819 */ /* 0x000fc400000006ff */
[----:B------:R-:W-:Y:S02]  /*9970*/  SHF.R.U32.HI R82, RZ, 0x18, R71 ;  /* 0x00000018ff527819 */ /* 0x000fe40000011647 */
[----:B------:R-:W-:Y:S02]  /*9980*/  LOP3.LUT R67, R71, 0xff, RZ, 0xc0, !PT ;  /* 0x000000ff47437812 */ /* 0x000fe400078ec0ff */
[--C-:B------:R-:W-:Y:S02]  /*9990*/  SHF.R.U32.HI R85, RZ, 0x18, R69.reuse ;  /* 0x00000018ff557819 */ /* 0x100fe40000011645 */
[----:B------:R-:W-:Y:S02]  /*99a0*/  LOP3.LUT R66, R69, 0xff, RZ, 0xc0, !PT ;  /* 0x000000ff45427812 */ /* 0x000fe400078ec0ff */
[----:B------:R-:W-:Y:S01]  /*99b0*/  SHF.R.U32.HI R84, RZ, 0x10, R69 ;  /* 0x00000010ff547819 */ /* 0x000fe20000011645 */
[----:B------:R-:W-:Y:S01]  /*99c0*/  IMAD.SHL.U32 R69, R81, 0x100, RZ ;  /* 0x0000010051457824 */ /* 0x000fe200078e00ff */
[----:B------:R-:W-:-:S02]  /*99d0*/  LOP3.LUT R48, R63, 0xff00, R48, 0xf8, !PT ;  /* 0x0000ff003f307812 */ /* 0x000fc400078ef830 */
[----:B------:R-:W-:Y:S02]  /*99e0*/  SHF.R.U32.HI R70, RZ, 0x8, R71 ;  /* 0x00000008ff467819 */ /* 0x000fe40000011647 */
[----:B------:R-:W-:Y:S01]  /*99f0*/  PRMT R50, R82, 0x654, R67 ;  /* 0x0000065452327816 */ /* 0x000fe20000000043 */
[----:B------:R-:W-:Y:S01]  /*9a00*/  IMAD.SHL.U32 R67, R87, 0x100, RZ ;  /* 0x0000010057437824 */ /* 0x000fe200078e00ff */
[----:B------:R-:W-:Y:S02]  /*9a10*/  SHF.L.U32 R63, R126, 0x10, RZ ;  /* 0x000000107e3f7819 */ /* 0x000fe400000006ff */
[----:B------:R-:W-:Y:S02]  /*9a20*/  PRMT R66, R85, 0x654, R66 ;  /* 0x0000065455427816 */ /* 0x000fe40000000042 */
[----:B------:R-:W-:Y:S02]  /*9a30*/  PRMT R64, R127, 0x654, R64 ;  /* 0x000006547f407816 */ /* 0x000fe40000000040 */
[----:B------:R-:W-:Y:S01]  /*9a40*/  SHF.R.U32.HI R83, RZ, 0x10, R71 ;  /* 0x00000010ff537819 */ /* 0x000fe20000011647 */
[----:B------:R-:W-:Y:S01]  /*9a50*/  IMAD.SHL.U32 R71, R70, 0x100, RZ ;  /* 0x0000010046477824 */ /* 0x000fe200078e00ff */
[----:B------:R-:W-:Y:S01]  /*9a60*/  LOP3.LUT R52, R48, 0xff0000, R63, 0xf8, !PT ;  /* 0x00ff000030347812 */ /* 0x000fe200078ef83f */
[----:B------:R-:W-:Y:S01]  /*9a70*/  IMAD.U32 R63, R86, 0x10000, RZ ;  /* 0x00010000563f7824 */ /* 0x000fe200078e00ff */
[----:B------:R-:W-:Y:S01]  /*9a80*/  LOP3.LUT R54, R66, 0xff00, R69, 0xf8, !PT ;  /* 0x0000ff0042367812 */ /* 0x000fe200078ef845 */
[----:B------:R-:W-:Y:S01]  /*9a90*/  IMAD.U32 R83, R83, 0x10000, RZ ;  /* 0x0001000053537824 */ /* 0x000fe200078e00ff */
[----:B------:R-:W-:-:S02]  /*9aa0*/  LOP3.LUT R64, R64, 0xff00, R67, 0xf8, !PT ;  /* 0x0000ff0040407812 */ /* 0x000fc400078ef843 */
[----:B------:R-:W-:Y:S02]  /*9ab0*/  F2FP.F16.E4M3.UNPACK_B R81, R140.H1 ;  /* 0x0000008cff51723e */ /* 0x000fe400030006ff */
[----:B------:R-:W-:Y:S02]  /*9ac0*/  F2FP.F16.E4M3.UNPACK_B R69, R68.H1 ;  /* 0x00000044ff45723e */ /* 0x000fe400030006ff */
[----:B------:R-:W-:Y:S02]  /*9ad0*/  F2FP.F16.E4M3.UNPACK_B R66, R65.H1 ;  /* 0x00000041ff42723e */ /* 0x000fe400030006ff */
[----:B------:R-:W-:Y:S01]  /*9ae0*/  LOP3.LUT R82, R50, 0xff00, R71, 0xf8, !PT ;  /* 0x0000ff0032527812 */ /* 0x000fe200078ef847 */
[----:B------:R-:W-:Y:S01]  /*9af0*/  HADD2.F32 R50, -RZ, R81.H0_H0 ;  /* 0x20000051ff327230 */ /* 0x000fe20000004100 */
[----:B------:R-:W-:Y:S01]  /*9b00*/  LOP3.LUT R48, R64, 0xff0000, R63, 0xf8, !PT ;  /* 0x00ff000040307812 */ /* 0x000fe200078ef83f */
[----:B------:R-:W-:Y:S01]  /*9b10*/  HADD2.F32 R64, -RZ, R69.H0_H0 ;  /* 0x20000045ff407230 */ /* 0x000fe20000004100 */
[----:B------:R-:W-:Y:S01]  /*9b20*/  F2FP.F16.E4M3.UNPACK_B R67, R138.H1 ;  /* 0x0000008aff43723e */ /* 0x000fe200030006ff */
[----:B------:R-:W-:Y:S01]  /*9b30*/  HADD2.F32 R63, -RZ, R66.H0_H0 ;  /* 0x20000042ff3f7230 */ /* 0x000fe20000004100 */
[----:B------:R-:W-:Y:S01]  /*9b40*/  F2FP.F16.E4M3.UNPACK_B R140, R140 ;  /* 0x0000008cff8c723e */ /* 0x000fe200020006ff */
[----:B------:R-:W-:-:S02]  /*9b50*/  IMAD.U32 R71, R84, 0x10000, RZ ;  /* 0x0001000054477824 */ /* 0x000fc400078e00ff */
[-C--:B------:R-:W-:Y:S01]  /*9b60*/  FMUL.FTZ R84, R64, R50.reuse ;  /* 0x0000003240547220 */ /* 0x080fe20000410000 */
[----:B------:R-:W-:Y:S02]  /*9b70*/  HADD2.F32 R70, -RZ, R67.H0_H0 ;  /* 0x20000043ff467230 */ /* 0x000fe40000004100 */
[C---:B------:R-:W-:Y:S01]  /*9b80*/  FMUL.FTZ R85, R63.reuse, R50 ;  /* 0x000000323f557220 */ /* 0x040fe20000410000 */
[----:B------:R-:W-:Y:S01]  /*9b90*/  LOP3.LUT R50, R82, 0xff0000, R83, 0xf8, !PT ;  /* 0x00ff000052327812 */ /* 0x000fe200078ef853 */
[----:B------:R-:W-:Y:S01]  /*9ba0*/  HADD2.F32 R82, -RZ, R81.H1_H1 ;  /* 0x30000051ff527230 */ /* 0x000fe20000004100 */
[----:B------:R-:W-:Y:S01]  /*9bb0*/  LOP3.LUT R54, R54, 0xff0000, R71, 0xf8, !PT ;  /* 0x00ff000036367812 */ /* 0x000fe200078ef847 */
[-C--:B------:R-:W-:Y:S01]  /*9bc0*/  FFMA.FTZ R63, R63, R70.reuse, -R84 ;  /* 0x000000463f3f7223 */ /* 0x080fe20000010854 */
[----:B------:R-:W-:Y:S01]  /*9bd0*/  FFMA.FTZ R64, R64, R70, R85 ;  /* 0x0000004640407223 */ /* 0x000fe20000010055 */
[----:B------:R-:W-:Y:S01]  /*9be0*/  HADD2.F32 R71, -RZ, R67.H1_H1 ;  /* 0x30000043ff477230 */ /* 0x000fe20000004100 */
[----:B------:R-:W-:Y:S01]  /*9bf0*/  F2FP.F16.E4M3.UNPACK_B R65, R65 ;  /* 0x00000041ff41723e */ /* 0x000fe200020006ff */
[----:B------:R-:W-:Y:S01]  /*9c00*/  HADD2.F32 R70, -RZ, R69.H1_H1 ;  /* 0x30000045ff467230 */ /* 0x000fe20000004100 */
[----:B------:R-:W-:Y:S01]  /*9c10*/  F2FP.F16.E4M3.UNPACK_B R68, R68 ;  /* 0x00000044ff44723e */ /* 0x000fe200020006ff */
[----:B------:R-:W-:Y:S01]  /*9c20*/  HADD2.F32 R67, -RZ, R66.H1_H1 ;  /* 0x30000042ff437230 */ /* 0x000fe20000004100 */
[----:B------:R-:W-:Y:S01]  /*9c30*/  F2FP.F16.E4M3.UNPACK_B R138, R138 ;  /* 0x0000008aff8a723e */ /* 0x000fe200020006ff */
[----:B------:R-:W-:-:S02]  /*9c40*/  HADD2.F32 R81, -RZ, R140.H0_H0 ;  /* 0x2000008cff517230 */ /* 0x000fc40000004100 */
[CC--:B------:R-:W-:Y:S01]  /*9c50*/  FMUL.FTZ R84, R70.reuse, R82.reuse ;  /* 0x0000005246547220 */ /* 0x0c0fe20000410000 */
[----:B------:R-:W-:Y:S02]  /*9c60*/  HADD2.F32 R66, -RZ, R65.H0_H0 ;  /* 0x20000041ff427230 */ /* 0x000fe40000004100 */
[C---:B------:R-:W-:Y:S01]  /*9c70*/  FMUL.FTZ R83, R67.reuse, R82 ;  /* 0x0000005243537220 */ /* 0x040fe20000410000 */
[----:B------:R-:W-:Y:S02]  /*9c80*/  HADD2.F32 R69, -RZ, R68.H0_H0 ;  /* 0x20000044ff457230 */ /* 0x000fe40000004100 */
[-C--:B------:R-:W-:Y:S01]  /*9c90*/  FFMA.FTZ R86, R67, R71.reuse, -R84 ;  /* 0x0000004743567223 */ /* 0x080fe20000010854 */
[----:B------:R-:W-:Y:S02]  /*9ca0*/  HADD2.F32 R67, -RZ, R138.H0_H0 ;  /* 0x2000008aff437230 */ /* 0x000fe40000004100 */
[----:B------:R-:W-:Y:S01]  /*9cb0*/  FFMA.FTZ R87, R70, R71, R83 ;  /* 0x0000004746577223 */ /* 0x000fe20000010053 */
[----:B------:R-:W-:Y:S01]  /*9cc0*/  FMUL.FTZ R70, R66, R81 ;  /* 0x0000005142467220 */ /* 0x000fe20000410000 */
[----:B------:R-:W-:-:S02]  /*9cd0*/  HADD2.F32 R140, -RZ, R140.H1_H1 ;  /* 0x3000008cff8c7230 */ /* 0x000fc40000004100 */
[C---:B------:R-:W-:Y:S01]  /*9ce0*/  FMUL.FTZ R71, R69.reuse, R81 ;  /* 0x0000005145477220 */ /* 0x040fe20000410000 */
[----:B------:R-:W-:Y:S02]  /*9cf0*/  HADD2.F32 R68, -RZ, R68.H1_H1 ;  /* 0x30000044ff447230 */ /* 0x000fe40000004100 */
        /* <DEDUP_REMOVED lines=14> */
[----:B------:R-:W-:Y:S01]  /*9de0*/  HADD2.F32 R82, -RZ, R66.H1_H1 ;  /* 0x30000042ff527230 */ /* 0x000fe20000004100 */
[----:B------:R-:W-:Y:S01]  /*9df0*/  F2FP.F16.E4M3.UNPACK_B R139, R139 ;  /* 0x0000008bff8b723e */ /* 0x000fe200020006ff */
[----:B------:R-:W-:Y:S02]  /*9e00*/  HADD2.F32 R66, -RZ, R65.H0_H0 ;  /* 0x20000041ff427230 */ /* 0x000fe40000004100 */
[-C--:B------:R-:W-:Y:S01]  /*9e10*/  FMUL.FTZ R85, R69, R71.reuse ;  /* 0x0000004745557220 */ /* 0x080fe20000410000 */
[----:B------:R-:W-:Y:S01]  /*9e20*/  HADD2.F32 R68, -RZ, R70.H0_H0 ;  /* 0x20000046ff447230 */ /* 0x000fe20000004100 */
[----:B------:R-:W-:Y:S01]  /*9e30*/  F2FP.F16.E4M3.UNPACK_B R60, R60 ;  /* 0x0000003cff3c723e */ /* 0x000fe200020006ff */
[----:B------:R-:W-:Y:S02]  /*9e40*/  HADD2.F32 R67, -RZ, R67.H1_H1 ;  /* 0x30000043ff437230 */ /* 0x000fe40000004100 */
[----:B------:R-:W-:Y:S01]  /*9e50*/  FMUL.FTZ R140, R66, R71 ;  /* 0x00000047428c7220 */ /* 0x000fe20000410000 */
[----:B------:R-:W-:-:S02]  /*9e60*/  HADD2.F32 R65, -RZ, R65.H1_H1 ;  /* 0x30000041ff417230 */ /* 0x000fc40000004100 */
[----:B------:R-:W-:Y:S01]  /*9e70*/  FFMA.FTZ R126, R66, R68, -R85 ;  /* 0x00000044427e7223 */ /* 0x000fe20000010855 */
[----:B------:R-:W-:Y:S02]  /*9e80*/  HADD2.F32 R70, -RZ, R70.H1_H1 ;  /* 0x30000046ff467230 */ /* 0x000fe40000004100 */
[----:B------:R-:W-:Y:S01]  /*9e90*/  FMUL.FTZ R66, R67, R82 ;  /* 0x0000005243427220 */ /* 0x000fe20000410000 */
[----:B------:R-:W-:Y:S01]  /*9ea0*/  FFMA.FTZ R140, R69, R68, R140 ;  /* 0x00000044458c7223 */ /* 0x000fe2000001008c */
[C---:B------:R-:W-:Y:S01]  /*9eb0*/  FMUL.FTZ R82, R65.reuse, R82 ;  /* 0x0000005241527220 */ /* 0x040fe20000410000 */
[--C-:B------:R-:W-:Y:S02]  /*9ec0*/  HADD2.F32 R69, -RZ, R139.reuse.H0_H0 ;  /* 0x2000008bff457230 */ /* 0x100fe40000004100 */
[----:B------:R-:W-:Y:S01]  /*9ed0*/  FFMA.FTZ R127, R65, R70, -R66 ;  /* 0x00000046417f7223 */ /* 0x000fe20000010842 */
[----:B------:R-:W-:Y:S01]  /*9ee0*/  F2FP.F16.E4M3.UNPACK_B R65, R62 ;  /* 0x0000003eff41723e */ /* 0x000fe200020006ff */
[----:B------:R-:W-:Y:S01]  /*9ef0*/  HADD2.F32 R62, -RZ, R60.H0_H0 ;  /* 0x2000003cff3e7230 */ /* 0x000fe20000004100 */
[----:B------:R-:W-:Y:S01]  /*9f00*/  F2FP.F16.E4M3.UNPACK_B R137, R137 ;  /* 0x00000089ff89723e */ /* 0x000fe200020006ff */
[----:B------:R-:W-:Y:S01]  /*9f10*/  FFMA.FTZ R141, R67, R70, R82 ;  /* 0x00000046438d7223 */ /* 0x000fe20000010052 */
[----:B------:R-:W-:Y:S01]  /*9f20*/  HADD2.F32 R139, -RZ, R139.H1_H1 ;  /* 0x3000008bff8b7230 */ /* 0x000fe20000004100 */
[----:B------:R-:W-:Y:S01]  /*9f30*/  F2FP.SATFINITE.E4M3.F32.PACK_AB_MERGE_C R63, R86, R63, RZ ;  /* 0x0000003f563f723e */ /* 0x000fe200048070ff */
[--C-:B------:R-:W-:Y:S01]  /*9f40*/  HADD2.F32 R66, -RZ, R65.reuse.H0_H0 ;  /* 0x20000041ff427230 */ /* 0x100fe20000004100 */
[----:B------:R-:W-:Y:S01]  /*9f50*/  F2FP.SATFINITE.E4M3.F32.PACK_AB_MERGE_C R87, R87, R64, RZ ;  /* 0x000000405757723e */ /* 0x000fe200048070ff */
[----:B------:R-:W-:Y:S01]  /*9f60*/  HADD2.F32 R65, -RZ, R65.H1_H1 ;  /* 0x30000041ff417230 */ /* 0x000fe20000004100 */
[----:B------:R-:W-:Y:S01]  /*9f70*/  F2FP.SATFINITE.E4M3.F32.PACK_AB_MERGE_C R64, R84, R81, R63 ;  /* 0x000000515440723e */ /* 0x000fe2000480703f */
[----:B------:R-:W-:-:S02]  /*9f80*/  HADD2.F32 R67, -RZ, R137.H0_H0 ;  /* 0x20000089ff437230 */ /* 0x000fc40000004100 */
[-C--:B------:R-:W-:Y:S01]  /*9f90*/  FMUL.FTZ R71, R66, R69.reuse ;  /* 0x0000004542477220 */ /* 0x080fe20000410000 */
[----:B------:R-:W-:Y:S02]  /*9fa0*/  HADD2.F32 R60, -RZ, R60.H1_H1 ;  /* 0x3000003cff3c7230 */ /* 0x000fe40000004100 */
[C---:B------:R-:W-:Y:S01]  /*9fb0*/  FMUL.FTZ R69, R62.reuse, R69 ;  /* 0x000000453e457220 */ /* 0x040fe20000410000 */
[----:B------:R-:W-:Y:S02]  /*9fc0*/  HADD2.F32 R137, -RZ, R137.H1_H1 ;  /* 0x30000089ff897230 */ /* 0x000fe40000004100 */
[C---:B------:R-:W-:Y:S01]  /*9fd0*/  FMUL.FTZ R85, R65.reuse, R139 ;  /* 0x0000008b41557220 */ /* 0x040fe20000410000 */
[-C--:B------:R-:W-:Y:S01]  /*9fe0*/  FFMA.FTZ R62, R62, R67.reuse, -R71 ;  /* 0x000000433e3e7223 */ /* 0x080fe20000010847 */
[----:B------:R-:W-:Y:S01]  /*9ff0*/  FFMA.FTZ R69, R66, R67, R69 ;  /* 0x0000004342457223 */ /* 0x000fe20000010045 */
[C---:B------:R-:W-:Y:S01]  /*a000*/  FMUL.FTZ R68, R60.reuse, R139 ;  /* 0x0000008b3c447220 */ /* 0x040fe20000410000 */
[----:B------:R-:W-:Y:S01]  /*a010*/  F2FP.F16.E4M3.UNPACK_B R67, R53 ;  /* 0x00000035ff43723e */ /* 0x000fe200020006ff */
[-C--:B------:R-:W-:Y:S01]  /*a020*/  FFMA.FTZ R85, R60, R137.reuse, -R85 ;  /* 0x000000893c557223 */ /* 0x080fe20000010855 */
[----:B------:R-:W-:Y:S01]  /*a030*/  F2FP.F16.E4M3.UNPACK_B R81, R54 ;  /* 0x00000036ff51723e */ /* 0x000fe200020006ff */
[----:B------:R-:W-:Y:S01]  /*a040*/  FFMA.FTZ R60, R65, R137, R68 ;  /* 0x00000089413c7223 */ /* 0x000fe20000010044 */
[----:B------:R-:W-:Y:S01]  /*a050*/  F2FP.F16.E4M3.UNPACK_B R66, R49 ;  /* 0x00000031ff42723e */ /* 0x000fe200020006ff */
[----:B------:R-:W-:Y:S01]  /*a060*/  HADD2.F32 R68, -RZ, R67.H0_H0 ;  /* 0x20000043ff447230 */ /* 0x000fe20000004100 */
[----:B------:R-:W-:Y:S01]  /*a070*/  F2FP.F16.E4M3.UNPACK_B R70, R52 ;  /* 0x00000034ff46723e */ /* 0x000fe200020006ff */
[----:B------:R-:W-:Y:S01]  /*a080*/  HADD2.F32 R82, -RZ, R81.H0_H0 ;  /* 0x20000051ff527230 */ /* 0x000fe20000004100 */
[----:B------:R-:W-:Y:S01]  /*a090*/  F2FP.SATFINITE.E4M3.F32.PACK_AB_MERGE_C R140, R141, R140, RZ ;  /* 0x0000008c8d8c723e */ /* 0x000fe200048070ff */
[----:B------:R-:W-:Y:S01]  /*a0a0*/  HADD2.F32 R65, -RZ, R66.H0_H0 ;  /* 0x20000042ff417230 */ /* 0x000fe20000004100 */
[----:B------:R-:W-:Y:S01]  /*a0b0*/  F2FP.SATFINITE.E4M3.F32.PACK_AB_MERGE_C R63, R138, R83, R87 ;  /* 0x000000538a3f723e */ /* 0x000fe20004807057 */
[----:B------:R-:W-:Y:S01]  /*a0c0*/  HADD2.F32 R71, -RZ, R70.H0_H0 ;  /* 0x20000046ff477230 */ /* 0x000fe20000004100 */
[----:B------:R-:W-:Y:S01]  /*a0d0*/  F2FP.SATFINITE.E4M3.F32.PACK_AB_MERGE_C R60, R60, R69, R140 ;  /* 0x000000453c3c723e */ /* 0x000fe2000480708c */
[-C--:B------:R-:W-:Y:S01]  /*a0e0*/  FMUL.FTZ R84, R68, R82.reuse ;  /* 0x0000005244547220 */ /* 0x080fe20000410000 */
[----:B------:R-:W-:Y:S01]  /*a0f0*/  FMUL.FTZ R83, R65, R82 ;  /* 0x0000005241537220 */ /* 0x000fe20000410000 */
[----:B------:R-:W-:Y:S01]  /*a100*/  HADD2.F32 R69, -RZ, R67.H1_H1 ;  /* 0x30000043ff457230 */ /* 0x000fe20000004100 */
[----:B------:R-:W-:Y:S01]  /*a110*/  F2FP.SATFINITE.E4M3.F32.PACK_AB_MERGE_C R126, R127, R126, RZ ;  /* 0x0000007e7f7e723e */ /* 0x000fe200048070ff */
[----:B------:R-:W-:-:S02]  /*a120*/  HADD2.F32 R82, -RZ, R81.H1_H1 ;  /* 0x30000051ff527230 */ /* 0x000fc40000004100 */
        /* <DEDUP_REMOVED lines=10> */
[--C-:B------:R-:W-:Y:S01]  /*a1d0*/  HADD2.F32 R54, -RZ, R68.reuse.H0_H0 ;  /* 0x20000044ff367230 */ /* 0x100fe20000004100 */
[----:B------:R-:W-:Y:S01]  /*a1e0*/  F2FP.SATFINITE.E4M3.F32.PACK_AB_MERGE_C R62, R85, R62, R126 ;  /* 0x0000003e553e723e */ /* 0x000fe2000480707e */
[----:B------:R-:W-:Y:S01]  /*a1f0*/  FFMA.FTZ R85, R69, R70, R82 ;  /* 0x0000004645557223 */ /* 0x000fe20000010052 */
[----:B------:R-:W-:Y:S01]  /*a200*/  F2FP.F16.E4M3.UNPACK_B R52, R52.H1 ;  /* 0x00000034ff34723e */ /* 0x000fe200030006ff */
[----:B------:R-:W-:Y:S01]  /*a210*/  HADD2.F32 R69, -RZ, R67.H0_H0 ;  /* 0x20000043ff457230 */ /* 0x000fe20000004100 */
[-C--:B------:R-:W-:Y:S01]  /*a220*/  F2FP.F16.E4M3.UNPACK_B R81, R50.reuse.H1 ;  /* 0x00000032ff51723e */ /* 0x080fe200030006ff */
[----:B------:R-:W-:Y:S01]  /*a230*/  HADD2.F32 R53, -RZ, R49.H0_H0 ;  /* 0x20000031ff357230 */ /* 0x000fe20000004100 */
[----:B------:R-:W-:Y:S01]  /*a240*/  F2FP.F16.E4M3.UNPACK_B R71, R50 ;  /* 0x00000032ff47723e */ /* 0x000fe200020006ff */
[----:B------:R-:W-:-:S02]  /*a250*/  HADD2.F32 R68, -RZ, R68.H1_H1 ;  /* 0x30000044ff447230 */ /* 0x000fc40000004100 */
[-C--:B------:R-:W-:Y:S01]  /*a260*/  FMUL.FTZ R82, R54, R69.reuse ;  /* 0x0000004536527220 */ /* 0x080fe20000410000 */
[----:B------:R-:W-:Y:S02]  /*a270*/  HADD2.F32 R70, -RZ, R67.H1_H1 ;  /* 0x30000043ff467230 */ /* 0x000fe40000004100 */
[C---:B------:R-:W-:Y:S01]  /*a280*/  FMUL.FTZ R69, R53.reuse, R69 ;  /* 0x0000004535457220 */ /* 0x040fe20000410000 */
[--C-:B------:R-:W-:Y:S01]  /*a290*/  HADD2.F32 R67, -RZ, R52.reuse.H0_H0 ;  /* 0x20000034ff437230 */ /* 0x100fe20000004100 */
[----:B------:R-:W-:Y:S01]  /*a2a0*/  F2FP.F16.E4M3.UNPACK_B R50, R48 ;  /* 0x00000030ff32723e */ /* 0x000fe200020006ff */
[----:B------:R-:W-:Y:S02]  /*a2b0*/  HADD2.F32 R49, -RZ, R49.H1_H1 ;  /* 0x30000031ff317230 */ /* 0x000fe40000004100 */
[-C--:B------:R-:W-:Y:S01]  /*a2c0*/  FMUL.FTZ R126, R68, R70.reuse ;  /* 0x00000046447e7220 */ /* 0x080fe20000410000 */
[----:B------:R-:W-:Y:S02]  /*a2d0*/  HADD2.F32 R52, -RZ, R52.H1_H1 ;  /* 0x30000034ff347230 */ /* 0x000fe40000004100 */
[-C--:B------:R-:W-:Y:S01]  /*a2e0*/  FFMA.FTZ R86, R53, R67.reuse, -R82 ;  /* 0x0000004335567223 */ /* 0x080fe20000010852 */
[----:B------:R-:W-:Y:S01]  /*a2f0*/  FFMA.FTZ R87, R54, R67, R69 ;  /* 0x0000004336577223 */ /* 0x000fe20000010045 */
[C---:B------:R-:W-:Y:S01]  /*a300*/  FMUL.FTZ R53, R49.reuse, R70 ;  /* 0x0000004631357220 */ /* 0x040fe20000410000 */
[----:B------:R-:W-:Y:S01]  /*a310*/  F2FP.F16.E4M3.UNPACK_B R54, R55 ;  /* 0x00000037ff36723e */ /* 0x000fe200020006ff */
[-C--:B------:R-:W-:Y:S01]  /*a320*/  FFMA.FTZ R127, R49, R52.reuse, -R126 ;  /* 0x00000034317f7223 */ /* 0x080fe2000001087e */
[----:B------:R-:W-:Y:S01]  /*a330*/  F2FP.F16.E4M3.UNPACK_B R49, R51 ;  /* 0x00000033ff31723e */ /* 0x000fe200020006ff */
[----:B------:R-:W-:Y:S01]  /*a340*/  FFMA.FTZ R126, R68, R52, R53 ;  /* 0x00000034447e7223 */ /* 0x000fe20000010035 */
[----:B------:R-:W-:Y:S01]  /*a350*/  F2FP.F16.E4M3.UNPACK_B R55, R55.H1 ;  /* 0x00000037ff37723e */ /* 0x000fe200030006ff */
[----:B------:R-:W-:Y:S01]  /*a360*/  HADD2.F32 R83, -RZ, R81.H0_H0 ;  /* 0x20000051ff537230 */ /* 0x000fe20000004100 */
[----:B------:R-:W-:Y:S01]  /*a370*/  F2FP.F16.E4M3.UNPACK_B R51, R51.H1 ;  /* 0x00000033ff33723e */ /* 0x000fe200030006ff */
[----:B------:R-:W-:Y:S01]  /*a380*/  HADD2.F32 R67, -RZ, R54.H0_H0 ;  /* 0x20000036ff437230 */ /* 0x000fe20000004100 */
[----:B------:R-:W-:Y:S01]  /*a390*/  F2FP.F16.E4M3.UNPACK_B R68, R48.H1 ;  /* 0x00000030ff44723e */ /* 0x000fe200030006ff */
[----:B------:R-:W-:Y:S01]  /*a3a0*/  HADD2.F32 R48, -RZ, R55.H0_H0 ;  /* 0x20000037ff307230 */ /* 0x000fe20000004100 */
[----:B------:R-:W-:Y:S01]  /*a3b0*/  F2FP.SATFINITE.E4M3.F32.PACK_AB_MERGE_C R86, R127, R86, RZ ;  /* 0x000000567f56723e */ /* 0x000fe200048070ff */
[----:B------:R-:W-:Y:S01]  /*a3c0*/  HADD2.F32 R53, -RZ, R51.H0_H0 ;  /* 0x20000033ff357230 */ /* 0x000fe20000004100 */
[----:B------:R-:W-:Y:S01]  /*a3d0*/  F2FP.SATFINITE.E4M3.F32.PACK_AB_MERGE_C R87, R126, R87, RZ ;  /* 0x000000577e57723e */ /* 0x000fe200048070ff */
        /* <DEDUP_REMOVED lines=16> */
[----:B------:R-:W-:Y:S01]  /*a4e0*/  FMUL.FTZ R52, R55, R48 ;  /* 0x0000003037347220 */ /* 0x000fe20000410000 */
[----:B------:R-:W-:-:S02]  /*a4f0*/  HADD2.F32 R71, -RZ, R71.H1_H1 ;  /* 0x30000047ff477230 */ /* 0x000fc40000004100 */
[----:B------:R-:W-:Y:S01]  /*a500*/  FMUL.FTZ R70, R51, R48 ;  /* 0x0000003033467220 */ /* 0x000fe20000410000 */
[----:B------:R-:W-:Y:S01]  /*a510*/  HADD2.F32 R68, -RZ, R68.H1_H1 ;  /* 0x30000044ff447230 */ /* 0x000fe20000004100 */
[----:B------:R-:W-:Y:S01]  /*a520*/  F2FP.SATFINITE.E4M3.F32.PACK_AB_MERGE_C R53, R85, R66, R87 ;  /* 0x000000425535723e */ /* 0x000fe20004807057 */
[----:B------:R-:W-:Y:S02]  /*a530*/  HADD2.F32 R49, -RZ, R49.H1_H1 ;  /* 0x30000031ff317230 */ /* 0x000fe40000004100 */
[-C--:B------:R-:W-:Y:S01]  /*a540*/  FMUL.FTZ R48, R54, R71.reuse ;  /* 0x0000004736307220 */ /* 0x080fe20000410000 */
[----:B------:R-:W-:Y:S02]  /*a550*/  HADD2.F32 R50, -RZ, R50.H1_H1 ;  /* 0x30000032ff327230 */ /* 0x000fe40000004100 */
[-C--:B------:R-:W-:Y:S01]  /*a560*/  FFMA.FTZ R51, R51, R68.reuse, -R52 ;  /* 0x0000004433337223 */ /* 0x080fe20000010834 */
[----:B------:R-:W-:Y:S01]  /*a570*/  FFMA.FTZ R70, R55, R68, R70 ;  /* 0x0000004437467223 */ /* 0x000fe20000010046 */
[----:B------:R-:W-:Y:S01]  /*a580*/  FMUL.FTZ R71, R49, R71 ;  /* 0x0000004731477220 */ /* 0x000fe20000410000 */
[----:B------:R-:W-:-:S02]  /*a590*/  IMAD.MOV.U32 R52, RZ, RZ, R63 ;  /* 0x000000ffff347224 */ /* 0x000fc400078e003f */
[----:B------:R-:W-:Y:S01]  /*a5a0*/  FFMA.FTZ R48, R49, R50, -R48 ;  /* 0x0000003231307223 */ /* 0x000fe20000010830 */
[----:B------:R-:W-:Y:S01]  /*a5b0*/  F2FP.SATFINITE.E4M3.F32.PACK_AB_MERGE_C R51, R51, R138, RZ ;  /* 0x0000008a3333723e */ /* 0x000fe200048070ff */
[----:B------:R-:W-:Y:S01]  /*a5c0*/  FFMA.FTZ R71, R54, R50, R71 ;  /* 0x0000003236477223 */ /* 0x000fe20000010047 */
[----:B------:R-:W-:Y:S01]  /*a5d0*/  F2FP.SATFINITE.E4M3.F32.PACK_AB_MERGE_C R70, R70, R83, RZ ;  /* 0x000000534646723e */ /* 0x000fe200048070ff */
[----:B------:R-:W-:Y:S01]  /*a5e0*/  IMAD.MOV.U32 R50, RZ, RZ, R62 ;  /* 0x000000ffff327224 */ /* 0x000fe200078e003e */
[----:B------:R-:W-:Y:S01]  /*a5f0*/  F2FP.SATFINITE.E4M3.F32.PACK_AB_MERGE_C R51, R48, R137, R51 ;  /* 0x000000893033723e */ /* 0x000fe20004807033 */
[----:B------:R-:W-:Y:S01]  /*a600*/  IMAD.MOV.U32 R54, RZ, RZ, R60 ;  /* 0x000000ffff367224 */ /* 0x000fe200078e003c */
[----:B------:R-:W-:Y:S02]  /*a610*/  F2FP.SATFINITE.E4M3.F32.PACK_AB_MERGE_C R49, R84, R65, R86 ;  /* 0x000000415431723e */ /* 0x000fe40004807056 */
[----:B------:R-:W-:Y:S02]  /*a620*/  F2FP.SATFINITE.E4M3.F32.PACK_AB_MERGE_C R55, R71, R82, R70 ;  /* 0x000000524737723e */ /* 0x000fe40004807046 */
[----:B------:R-:W-:-:S07]  /*a630*/  MOV R48, R64 ;  /* 0x0000004000307202 */ /* 0x000fce0000000f00 */
.L_x_411:
[----:B------:R-:W-:Y:S05]  /*a640*/  BSYNC B2 ;  /* 0x0000000000027941 */ /* 0x000fea0003800000 */
.L_x_410:
        /* <DEDUP_REMOVED lines=11> */
.L_x_409:
[----:B------:R-:W-:Y:S05]  /*a700*/  BSYNC B1 ;  /* 0x0000000000017941 */ /* 0x000fea0003800000 */
.L_x_408:
[----:B-1----:R-:W-:Y:S01]  /*a710*/  IADD3 R49, R23, 0x60, RZ ;  /* 0x0000006017317810 */ /* 0x002fe20007ffe0ff */
[----:B--2---:R-:W-:-:S03]  /*a720*/  IMAD R48, R115, R122, RZ ;  /* 0x0000007a73307224 */ /* 0x004fc600078e02ff */
[C---:B------:R-:W-:Y:S01]  /*a730*/  ISETP.GE.OR P3, PT, R49.reuse, R114, P0 ;  /* 0x000000723100720c */ /* 0x040fe20000766670 */
[----:B------:R-:W-:-:S04]  /*a740*/  IMAD.WIDE.U32 R120, R49, R122, R120 ;  /* 0x0000007a31787225 */ /* 0x000fc800078e0078 */
[----:B------:R-:W-:-:S08]  /*a750*/  IMAD R61, R49, R123, R48 ;  /* 0x0000007b313d7224 */ /* 0x000fd000078e0230 */
[----:B------:R-:W-:Y:S05]  /*a760*/  @P3 BRA `(.L_x_390) ;  /* 0x0000001400703947 */ /* 0x000fea0003800000 */
[----:B------:R-:W2:Y:S01]  /*a770*/  LDL R50, [R1+0x24] ;  /* 0x0000240001327983 */ /* 0x000ea20000100800 */
[----:B------:R-:W1:Y:S01]  /*a780*/  LDC.64 R56, c[0x0][0x2e8] ;  /* 0x0000ba00ff387b82 */ /* 0x000e620000000a00 */
[----:B------:R-:W-:Y:S01]  /*a790*/  ISETP.NE.AND P6, PT, R0, RZ, PT ;  /* 0x000000ff0000720c */ /* 0x000fe20003fc5270 */
[----:B------:R-:W-:Y:S01]  /*a7a0*/  IMAD.IADD R61, R121, 0x1, R61 ;  /* 0x00000001793d7824 */ /* 0x000fe200078e023d */
[----:B------:R-:W-:Y:S01]  /*a7b0*/  IADD3 R59, P3, P4, R100, R120, R39 ;  /* 0x00000078643b7210 */ /* 0x000fe20007c7e027 */
[----:B------:R-:W-:Y:S01]  /*a7c0*/  VIADD R52, R23, 0x60 ;  /* 0x0000006017347836 */ /* 0x000fe20000000000 */
[----:B------:R-:W-:Y:S01]  /*a7d0*/  SEL R136, R111, R136, !P6 ;  /* 0x000000886f887207 */ /* 0x000fe20007000000 */
[----:B------:R-:W-:Y:S01]  /*a7e0*/  BSSY B1, `(.L_x_412) ;  /* 0x00000f6000017945 */ /* 0x000fe20003800000 */
[----:B------:R-:W-:Y:S01]  /*a7f0*/  IADD3.X R48, R40, R61, R105, P3, P4 ;  /* 0x0000003d28307210 */ /* 0x000fe20001fe8469 */
[----:B------:R-:W-:Y:S01]  /*a800*/  IMAD.SHL.U32 R52, R52, 0x80, RZ ;  /* 0x0000008034347824 */ /* 0x000fe200078e00ff */
[----:B------:R-:W-:-:S02]  /*a810*/  SHF.R.S32.HI R49, RZ, 0x1f, R136 ;  /* 0x0000001fff317819 */ /* 0x000fc40000011488 */
[----:B------:R-:W-:Y:S02]  /*a820*/  IADD3 R51, R23, 0x60, RZ ;  /* 0x0000006017337810 */ /* 0x000fe40007ffe0ff */
[----:B------:R-:W-:Y:S02]  /*a830*/  LEA.HI R49, R49, R136, RZ, 0x5 ;  /* 0x0000008831317211 */ /* 0x000fe400078f28ff */
[----:B------:R-:W-:Y:S01]  /*a840*/  LOP3.LUT R52, R52, 0x380, RZ, 0xc0, !PT ;  /* 0x0000038034347812 */ /* 0x000fe200078ec0ff */
[----:B------:R-:W-:Y:S01]  /*a850*/  IMAD.SHL.U32 R51, R51, 0x80, RZ ;  /* 0x0000008033337824 */ /* 0x000fe200078e00ff */
[----:B------:R-:W-:-:S04]  /*a860*/  LEA.HI.SX32 R49, R49, R104, 0x1b ;  /* 0x0000006831317211 */ /* 0x000fc800078fdaff */
[----:B------:R-:W-:Y:S01]  /*a870*/  LOP3.LUT R51, R51, 0x380, RZ, 0xc0, !PT ;  /* 0x0000038033337812 */ /* 0x000fe200078ec0ff */
[----:B------:R-:W-:Y:S01]  /*a880*/  IMAD.SHL.U32 R63, R49, 0x10, RZ ;  /* 0x00000010313f7824 */ /* 0x000fe200078e00ff */
[----:B-1----:R-:W-:Y:S02]  /*a890*/  IADD3 R58, P3, R59, R56, RZ ;  /* 0x000000383b3a7210 */ /* 0x002fe40007f7e0ff */
[----:B------:R-:W-:-:S03]  /*a8a0*/  SHF.R.U32.HI R51, RZ, 0x3, R51 ;  /* 0x00000003ff337819 */ /* 0x000fc60000011633 */
[----:B------:R-:W-:Y:S01]  /*a8b0*/  IMAD.X R59, R48, 0x1, R57, P3 ;  /* 0x00000001303b7824 */ /* 0x000fe200018e0639 */
[----:B------:R-:W-:-:S04]  /*a8c0*/  SHF.R.S32.HI R48, RZ, 0x1f, R49 ;  /* 0x0000001fff307819 */ /* 0x000fc80000011431 */
[----:B------:R-:W-:Y:S02]  /*a8d0*/  LEA.HI R49, R48, R49, RZ, 0x3 ;  /* 0x0000003130317211 */ /* 0x000fe400078f18ff */
[----:B------:R-:W-:Y:S02]  /*a8e0*/  LOP3.LUT R48, R52, 0x70, R63, 0xf8, !PT ;  /* 0x0000007034307812 */ /* 0x000fe400078ef83f */
[----:B------:R-:W-:Y:S02]  /*a8f0*/  SHF.L.U32 R49, R49, 0xb, RZ ;  /* 0x0000000b31317819 */ /* 0x000fe400000006ff */
[----:B------:R-:W-:Y:S02]  /*a900*/  LOP3.LUT R48, R48, R51, RZ, 0x3c, !PT ;  /* 0x0000003330307212 */ /* 0x000fe400078e3cff */
[----:B------:R-:W-:-:S04]  /*a910*/  LOP3.LUT R49, R49, 0xffffc000, RZ, 0xc0, !PT ;  /* 0xffffc00031317812 */ /* 0x000fc800078ec0ff */
[----:B--2---:R-:W-:Y:S01]  /*a920*/  IADD3 R51, R48, R49, R50 ;  /* 0x0000003130337210 */ /* 0x004fe20007ffe032 */
[----:B------:R-:W-:-:S04]  /*a930*/  IMAD R49, R232, 0x8000, R26 ;  /* 0x00008000e8317824 */ /* 0x000fc800078e021a */
[----:B------:R-:W-:Y:S02]  /*a940*/  IMAD R51, R232, 0x8000, R51 ;  /* 0x00008000e8337824 */ /* 0x000fe400078e0233 */
[----:B------:R-:W-:-:S03]  /*a950*/  IMAD.IADD R49, R22, 0x1, R49 ;  /* 0x0000000116317824 */ /* 0x000fc600078e0231 */
[----:B------:R-:W-:-:S03]  /*a960*/  IADD3 R52, R22, R51, RZ ;  /* 0x0000003316347210 */ /* 0x000fc60007ffe0ff */
        /* <DEDUP_REMOVED lines=10> */
[----:B------:R-:W-:Y:S02]  /*aa10*/  SHF.R.U32.HI R73, RZ, 0x8, R75 ;  /* 0x00000008ff497819 */ /* 0x000fe4000001164b */
[----:B------:R-:W-:Y:S01]  /*aa20*/  PRMT R65, R65, 0x654, R62 ;  /* 0x0000065441417816 */ /* 0x000fe2000000003e */
[----:B------:R-:W-:Y:S01]  /*aa30*/  IMAD.U32 R52, R81, 0x10000, RZ ;  /* 0x0001000051347824 */ /* 0x000fe200078e00ff */
[----:B------:R-:W-:Y:S01]  /*aa40*/  SHF.L.U32 R48, R80, 0x8, RZ ;  /* 0x0000000850307819 */ /* 0x000fe200000006ff */
[----:B------:R-:W-:Y:S01]  /*aa50*/  IMAD.MOV.U32 R62, RZ, RZ, R54 ;  /* 0x000000ffff3e7224 */ /* 0x000fe200078e0036 */
[----:B------:R-:W-:-:S02]  /*aa60*/  LOP3.LUT R66, R75, 0xff, RZ, 0xc0, !PT ;  /* 0x000000ff4b427812 */ /* 0x000fc400078ec0ff */
[----:B------:R-:W-:Y:S02]  /*aa70*/  SHF.R.U32.HI R69, RZ, 0x18, R75 ;  /* 0x00000018ff457819 */ /* 0x000fe4000001164b */
[----:B------:R-:W-:Y:S01]  /*aa80*/  LOP3.LUT R65, R65, 0xff00, R48, 0xf8, !PT ;  /* 0x0000ff0041417812 */ /* 0x000fe200078ef830 */
[----:B------:R-:W-:Y:S01]  /*aa90*/  IMAD.SHL.U32 R48, R73, 0x100, RZ ;  /* 0x0000010049307824 */ /* 0x000fe200078e00ff */
[----:B------:R-:W-:Y:S02]  /*aaa0*/  SHF.R.U32.HI R72, RZ, 0x8, R77 ;  /* 0x00000008ff487819 */ /* 0x000fe4000001164d */
[----:B------:R-:W-:Y:S02]  /*aab0*/  SHF.R.U32.HI R78, RZ, 0x10, R75 ;  /* 0x00000010ff4e7819 */ /* 0x000fe4000001164b */
[----:B------:R-:W-:Y:S01]  /*aac0*/  PRMT R69, R69, 0x654, R66 ;  /* 0x0000065445457816 */ /* 0x000fe20000000042 */
[----:B------:R-:W-:Y:S01]  /*aad0*/  IMAD.SHL.U32 R50, R72, 0x100, RZ ;  /* 0x0000010048327824 */ /* 0x000fe200078e00ff */
[----:B------:R-:W-:-:S02]  /*aae0*/  LOP3.LUT R68, R77, 0xff, RZ, 0xc0, !PT ;  /* 0x000000ff4d447812 */ /* 0x000fc400078ec0ff */
[----:B------:R-:W-:Y:S02]  /*aaf0*/  SHF.R.U32.HI R71, RZ, 0x18, R77 ;  /* 0x00000018ff477819 */ /* 0x000fe4000001164d */
[----:B------:R-:W-:Y:S02]  /*ab00*/  SHF.R.U32.HI R70, RZ, 0x8, R79 ;  /* 0x00000008ff467819 */ /* 0x000fe4000001164f */
[----:B------:R-:W-:Y:S01]  /*ab10*/  LOP3.LUT R69, R69, 0xff00, R48, 0xf8, !PT ;  /* 0x0000ff0045457812 */ /* 0x000fe200078ef830 */
[----:B------:R-:W-:Y:S01]  /*ab20*/  IMAD.U32 R48, R78, 0x10000, RZ ;  /* 0x000100004e307824 */ /* 0x000fe200078e00ff */
[----:B------:R-:W-:Y:S02]  /*ab30*/  LOP3.LUT R52, R65, 0xff0000, R52, 0xf8, !PT ;  /* 0x00ff000041347812 */ /* 0x000fe400078ef834 */
[----:B------:R-:W-:Y:S02]  /*ab40*/  PRMT R71, R71, 0x654, R68 ;  /* 0x0000065447477816 */ /* 0x000fe40000000044 */
[----:B------:R-:W-:-:S02]  /*ab50*/  F2FP.F16.E4M3.UNPACK_B R72, R129.H1 ;  /* 0x00000081ff48723e */ /* 0x000fc400030006ff */
[----:B------:R-:W-:Y:S02]  /*ab60*/  F2FP.F16.E4M3.UNPACK_B R65, R64.H1 ;  /* 0x00000040ff41723e */ /* 0x000fe400030006ff */
[----:B------:R-:W-:Y:S02]  /*ab70*/  F2FP.F16.E4M3.UNPACK_B R68, R67.H1 ;  /* 0x00000043ff44723e */ /* 0x000fe400030006ff */
[----:B------:R-:W-:Y:S01]  /*ab80*/  SHF.L.U32 R54, R70, 0x8, RZ ;  /* 0x0000000846367819 */ /* 0x000fe200000006ff */
[----:B------:R-:W-:Y:S01]  /*ab90*/  HADD2.F32 R66, -RZ, R65.H0_H0 ;  /* 0x20000041ff427230 */ /* 0x000fe20000004100 */
[----:B------:R-:W-:Y:S02]  /*aba0*/  SHF.R.U32.HI R76, RZ, 0x10, R77 ;  /* 0x00000010ff4c7819 */ /* 0x000fe4000001164d */
[----:B------:R-:W-:Y:S02]  /*abb0*/  LOP3.LUT R75, R79, 0xff0000ff, RZ, 0xc0, !PT ;  /* 0xff0000ff4f4b7812 */ /* 0x000fe400078ec0ff */
[----:B------:R-:W-:Y:S01]  /*abc0*/  LOP3.LUT R73, R71, 0xff00, R50, 0xf8, !PT ;  /* 0x0000ff0047497812 */ /* 0x000fe200078ef832 */
[--C-:B------:R-:W-:Y:S01]  /*abd0*/  HADD2.F32 R50, -RZ, R72.reuse.H0_H0 ;  /* 0x20000048ff327230 */ /* 0x100fe20000004100 */
[----:B------:R-:W-:Y:S01]  /*abe0*/  F2FP.F16.E4M3.UNPACK_B R70, R134.H1 ;  /* 0x00000086ff46723e */ /* 0x000fe200030006ff */
[----:B------:R-:W-:Y:S01]  /*abf0*/  HADD2.F32 R72, -RZ, R72.H1_H1 ;  /* 0x30000048ff487230 */ /* 0x000fe20000004100 */
[----:B------:R-:W-:Y:S01]  /*ac00*/  LOP3.LUT R48, R69, 0xff0000, R48, 0xf8, !PT ;  /* 0x00ff000045307812 */ /* 0x000fe200078ef830 */
[----:B------:R-:W-:Y:S01]  /*ac10*/  HADD2.F32 R69, -RZ, R68.H0_H0 ;  /* 0x20000044ff457230 */ /* 0x000fe20000004100 */
[----:B------:R-:W-:Y:S01]  /*ac20*/  LOP3.LUT R75, R75, 0xff00, R54, 0xf8, !PT ;  /* 0x0000ff004b4b7812 */ /* 0x000fe200078ef836 */
[----:B------:R-:W-:-:S02]  /*ac30*/  IMAD.U32 R54, R76, 0x10000, RZ ;  /* 0x000100004c367824 */ /* 0x000fc400078e00ff */
[CC--:B------:R-:W-:Y:S01]  /*ac40*/  FMUL.FTZ R76, R66.reuse, R50.reuse ;  /* 0x00000032424c7220 */ /* 0x0c0fe20000410000 */
[--C-:B------:R-:W-:Y:S02]  /*ac50*/  HADD2.F32 R71, -RZ, R70.reuse.H0_H0 ;  /* 0x20000046ff477230 */ /* 0x100fe40000004100 */
[C---:B------:R-:W-:Y:S01]  /*ac60*/  FMUL.FTZ R77, R69.reuse, R50 ;  /* 0x00000032454d7220 */ /* 0x040fe20000410000 */
[----:B------:R-:W-:Y:S01]  /*ac70*/  F2FP.F16.E4M3.UNPACK_B R129, R129 ;  /* 0x00000081ff81723e */ /* 0x000fe200020006ff */
[----:B------:R-:W-:Y:S01]  /*ac80*/  HADD2.F32 R70, -RZ, R70.H1_H1 ;  /* 0x30000046ff467230 */ /* 0x000fe20000004100 */
[----:B------:R-:W-:Y:S01]  /*ac90*/  F2FP.F16.E4M3.UNPACK_B R67, R67 ;  /* 0x00000043ff43723e */ /* 0x000fe200020006ff */
[-C--:B------:R-:W-:Y:S01]  /*aca0*/  FFMA.FTZ R76, R69, R71.reuse, R76 ;  /* 0x00000047454c7223 */ /* 0x080fe2000001004c */
[----:B------:R-:W-:Y:S01]  /*acb0*/  FFMA.FTZ R77, R66, R71, -R77 ;  /* 0x00000047424d7223 */ /* 0x000fe2000001084d */
[----:B------:R-:W-:Y:S01]  /*acc0*/  HADD2.F32 R69, -RZ, R68.H1_H1 ;  /* 0x30000044ff457230 */ /* 0x000fe20000004100 */
[----:B------:R-:W-:Y:S01]  /*acd0*/  F2FP.F16.E4M3.UNPACK_B R64, R64 ;  /* 0x00000040ff40723e */ /* 0x000fe200020006ff */
[----:B------:R-:W-:Y:S01]  /*ace0*/  HADD2.F32 R66, -RZ, R65.H1_H1 ;  /* 0x30000041ff427230 */ /* 0x000fe20000004100 */
[----:B------:R-:W-:Y:S01]  /*acf0*/  LOP3.LUT R54, R73, 0xff0000, R54, 0xf8, !PT ;  /* 0x00ff000049367812 */ /* 0x000fe200078ef836 */
[----:B------:R-:W-:-:S02]  /*ad00*/  HADD2.F32 R71, -RZ, R129.H0_H0 ;  /* 0x20000081ff477230 */ /* 0x000fc40000004100 */
[C---:B------:R-:W-:Y:S01]  /*ad10*/  FMUL.FTZ R73, R69.reuse, R72 ;  /* 0x0000004845497220 */ /* 0x040fe20000410000 */
[----:B------:R-:W-:Y:S01]  /*ad20*/  F2FP.F16.E4M3.UNPACK_B R134, R134 ;  /* 0x00000086ff86723e */ /* 0x000fe200020006ff */
[C---:B------:R-:W-:Y:S01]  /*ad30*/  FMUL.FTZ R72, R66.reuse, R72 ;  /* 0x0000004842487220 */ /* 0x040fe20000410000 */
[----:B------:R-:W-:Y:S01]  /*ad40*/  HADD2.F32 R68, -RZ, R67.H0_H0 ;  /* 0x20000043ff447230 */ /* 0x000fe20000004100 */
[----:B------:R-:W-:Y:S01]  /*ad50*/  SHF.R.U32.HI R74, RZ, 0x10, R79 ;  /* 0x00000010ff4a7819 */ /* 0x000fe2000001164f */
[----:B------:R-:W-:Y:S02]  /*ad60*/  HADD2.F32 R65, -RZ, R64.H0_H0 ;  /* 0x20000040ff417230 */ /* 0x000fe40000004100 */
[-C--:B------:R-:W-:Y:S01]  /*ad70*/  FFMA.FTZ R78, R66, R70.reuse, -R73 ;  /* 0x00000046424e7223 */ /* 0x080fe20000010849 */
[----:B------:R-:W-:Y:S01]  /*ad80*/  FFMA.FTZ R79, R69, R70, R72 ;  /* 0x00000046454f7223 */ /* 0x000fe20000010048 */
[----:B------:R-:W-:Y:S02]  /*ad90*/  HADD2.F32 R129, -RZ, R129.H1_H1 ;  /* 0x30000081ff817230 */ /* 0x000fe40000004100 */
[----:B------:R-:W-:Y:S01]  /*ada0*/  FMUL.FTZ R70, R68, R71 ;  /* 0x0000004744467220 */ /* 0x000fe20000410000 */
[----:B------:R-:W-:-:S02]  /*adb0*/  HADD2.F32 R67, -RZ, R67.H1_H1 ;  /* 0x30000043ff437230 */ /* 0x000fc40000004100 */
[----:B------:R-:W-:Y:S01]  /*adc0*/  FMUL.FTZ R71, R65, R71 ;  /* 0x0000004741477220 */ /* 0x000fe20000410000 */
[----:B------:R-:W-:Y:S01]  /*add0*/  HADD2.F32 R66, -RZ, R134.H0_H0 ;  /* 0x20000086ff427230 */ /* 0x000fe20000004100 */
[----:B------:R-:W-:Y:S01]  /*ade0*/  SHF.L.U32 R74, R74, 0x10, RZ ;  /* 0x000000104a4a7819 */ /* 0x000fe200000006ff */
[----:B------:R-:W-:Y:S02]  /*adf0*/  HADD2.F32 R64, -RZ, R64.H1_H1 ;  /* 0x30000040ff407230 */ /* 0x000fe40000004100 */
[----:B------:R-:W-:Y:S01]  /*ae00*/  FMUL.FTZ R69, R67, R129 ;  /* 0x0000008143457220 */ /* 0x000fe20000410000 */
[----:B------:R-:W-:Y:S02]  /*ae10*/  HADD2.F32 R134, -RZ, R134.H1_H1 ;  /* 0x30000086ff867230 */ /* 0x000fe40000004100 */
[-C--:B------:R-:W-:Y:S01]  /*ae20*/  FFMA.FTZ R72, R65, R66.reuse, -R70 ;  /* 0x0000004241487223 */ /* 0x080fe20000010846 */
[----:B------:R-:W-:Y:S01]  /*ae30*/  FFMA.FTZ R73, R68, R66, R71 ;  /* 0x0000004244497223 */ /* 0x000fe20000010047 */
[----:B------:R-:W-:-:S02]  /*ae40*/  F2FP.F16.E4M3.UNPACK_B R65, R133.H1 ;  /* 0x00000085ff41723e */ /* 0x000fc400030006ff */
[----:B------:R-:W-:Y:S02]  /*ae50*/  F2FP.F16.E4M3.UNPACK_B R66, R62.H1 ;  /* 0x0000003eff42723e */ /* 0x000fe400030006ff */
[----:B------:R-:W-:Y:S01]  /*ae60*/  LOP3.LUT R50, R75, 0xff0000, R74, 0xf8, !PT ;  /* 0x00ff00004b327812 */ /* 0x000fe200078ef84a */
[C---:B------:R-:W-:Y:S01]  /*ae70*/  FMUL.FTZ R74, R64.reuse, R129 ;  /* 0x00000081404a7220 */ /* 0x040fe20000410000 */
[----:B------:R-:W-:Y:S01]  /*ae80*/  FFMA.FTZ R75, R64, R134, -R69 ;  /* 0x00000086404b7223 */ /* 0x000fe20000010845 */
[----:B------:R-:W-:Y:S01]  /*ae90*/  F2FP.F16.E4M3.UNPACK_B R64, R60.H1 ;  /* 0x0000003cff40723e */ /* 0x000fe200030006ff */
[--C-:B------:R-:W-:Y:S01]  /*aea0*/  HADD2.F32 R70, -RZ, R65.reuse.H0_H0 ;  /* 0x20000041ff467230 */ /* 0x100fe20000004100 */
[----:B------:R-:W-:Y:S01]  /*aeb0*/  F2FP.F16.E4M3.UNPACK_B R69, R135.H1 ;  /* 0x00000087ff45723e */ /* 0x000fe200030006ff */
[----:B------:R-:W-:Y:S02]  /*aec0*/  HADD2.F32 R68, -RZ, R66.H0_H0 ;  /* 0x20000042ff447230 */ /* 0x000fe40000004100 */
[----:B------:R-:W-:Y:S01]  /*aed0*/  FFMA.FTZ R74, R67, R134, R74 ;  /* 0x00000086434a7223 */ /* 0x000fe2000001004a */
[----:B------:R-:W-:Y:S01]  /*aee0*/  HADD2.F32 R71, -RZ, R65.H1_H1 ;  /* 0x30000041ff477230 */ /* 0x000fe20000004100 */
[----:B------:R-:W-:Y:S01]  /*aef0*/  F2FP.F16.E4M3.UNPACK_B R133, R133 ;  /* 0x00000085ff85723e */ /* 0x000fe200020006ff */
[----:B------:R-:W-:-:S02]  /*af00*/  HADD2.F32 R65, -RZ, R64.H0_H0 ;  /* 0x20000040ff417230 */ /* 0x000fc40000004100 */
[----:B------:R-:W-:Y:S01]  /*af10*/  FMUL.FTZ R80, R68, R70 ;  /* 0x0000004644507220 */ /* 0x000fe20000410000 */
[--C-:B------:R-:W-:Y:S01]  /*af20*/  HADD2.F32 R67, -RZ, R69.reuse.H0_H0 ;  /* 0x20000045ff437230 */ /* 0x100fe20000004100 */
[----:B------:R-:W-:Y:S01]  /*af30*/  F2FP.F16.E4M3.UNPACK_B R60, R60 ;  /* 0x0000003cff3c723e */ /* 0x000fe200020006ff */
[----:B------:R-:W-:Y:S02]  /*af40*/  HADD2.F32 R66, -RZ, R66.H1_H1 ;  /* 0x30000042ff427230 */ /* 0x000fe40000004100 */
[C---:B------:R-:W-:Y:S01]  /*af50*/  FMUL.FTZ R81, R65.reuse, R70 ;  /* 0x0000004641517220 */ /* 0x040fe20000410000 */
[----:B------:R-:W-:Y:S02]  /*af60*/  HADD2.F32 R64, -RZ, R64.H1_H1 ;  /* 0x30000040ff407230 */ /* 0x000fe40000004100 */
[----:B------:R-:W-:Y:S01]  /*af70*/  FFMA.FTZ R70, R65, R67, -R80 ;  /* 0x0000004341467223 */ /* 0x000fe20000010850 */
[----:B------:R-:W-:Y:S02]  /*af80*/  HADD2.F32 R69, -RZ, R69.H1_H1 ;  /* 0x30000045ff457230 */ /* 0x000fe40000004100 */
[----:B------:R-:W-:Y:S01]  /*af90*/  FMUL.FTZ R65, R66, R71 ;  /* 0x0000004742417220 */ /* 0x000fe20000410000 */
[----:B------:R-:W-:Y:S01]  /*afa0*/  FFMA.FTZ R81, R68, R67, R81 ;  /* 0x0000004344517223 */ /* 0x000fe20000010051 */
[C---:B------:R-:W-:Y:S01]  /*afb0*/  FMUL.FTZ R71, R64.reuse, R71 ;  /* 0x0000004740477220 */ /* 0x040fe20000410000 */
[----:B------:R-:W-:Y:S01]  /*afc0*/  F2FP.F16.E4M3.UNPACK_B R135, R135 ;  /* 0x00000087ff87723e */ /* 0x000fe200020006ff */
[----:B------:R-:W-:Y:S01]  /*afd0*/  FFMA.FTZ R83, R64, R69, -R65 ;  /* 0x0000004540537223 */ /* 0x000fe20000010841 */
[----:B------:R-:W-:Y:S01]  /*afe0*/  F2FP.F16.E4M3.UNPACK_B R64, R62 ;  /* 0x0000003eff40723e */ /* 0x000fe200020006ff */
[----:B------:R-:W-:-:S02]  /*aff0*/  HADD2.F32 R67, -RZ, R133.H0_H0 ;  /* 0x20000085ff437230 */ /* 0x000fc40000004100 */
[----:B------:R-:W-:Y:S01]  /*b000*/  FFMA.FTZ R84, R66, R69, R71 ;  /* 0x0000004542547223 */ /* 0x000fe20000010047 */
[----:B------:R-:W-:Y:S02]  /*b010*/  HADD2.F32 R133, -RZ, R133.H1_H1 ;  /* 0x30000085ff857230 */ /* 0x000fe40000004100 */
[----:B------:R-:W-:Y:S02]  /*b020*/  HADD2.F32 R65, -RZ, R64.H0_H0 ;  /* 0x20000040ff417230 */ /* 0x000fe40000004100 */
[----:B------:R-:W-:Y:S02]  /*b030*/  HADD2.F32 R62, -RZ, R60.H0_H0 ;  /* 0x2000003cff3e7230 */ /* 0x000fe40000004100 */
[----:B------:R-:W-:Y:S02]  /*b040*/  HADD2.F32 R64, -RZ, R64.H1_H1 ;  /* 0x30000040ff407230 */ /* 0x000fe40000004100 */
[----:B------:R-:W-:Y:S01]  /*b050*/  FMUL.FTZ R69, R65, R67 ;  /* 0x0000004341457220 */ /* 0x000fe20000410000 */
[----:B------:R-:W-:-:S02]  /*b060*/  HADD2.F32 R66, -RZ, R135.H0_H0 ;  /* 0x20000087ff427230 */ /* 0x000fc40000004100 */
[----:B------:R-:W-:Y:S01]  /*b070*/  FMUL.FTZ R68, R62, R67 ;  /* 0x000000433e447220 */ /* 0x000fe20000410000 */
[----:B------:R-:W-:Y:S02]  /*b080*/  HADD2.F32 R60, -RZ, R60.H1_H1 ;  /* 0x3000003cff3c7230 */ /* 0x000fe40000004100 */
[-C--:B------:R-:W-:Y:S01]  /*b090*/  FMUL.FTZ R71, R64, R133.reuse ;  /* 0x0000008540477220 */ /* 0x080fe20000410000 */
[----:B------:R-:W-:Y:S02]  /*b0a0*/  HADD2.F32 R135, -RZ, R135.H1_H1 ;  /* 0x30000087ff877230 */ /* 0x000fe40000004100 */
[-C--:B------:R-:W-:Y:S01]  /*b0b0*/  FFMA.FTZ R80, R65, R66.reuse, R68 ;  /* 0x0000004241507223 */ /* 0x080fe20000010044 */
[----:B------:R-:W-:Y:S01]  /*b0c0*/  FFMA.FTZ R67, R62, R66, -R69 ;  /* 0x000000423e437223 */ /* 0x000fe20000010845 */
[C---:B------:R-:W-:Y:S01]  /*b0d0*/  FMUL.FTZ R133, R60.reuse, R133 ;  /* 0x000000853c857220 */ /* 0x040fe20000410000 */
[----:B------:R-:W-:Y:S01]  /*b0e0*/  F2FP.F16.E4M3.UNPACK_B R68, R53 ;  /* 0x00000035ff44723e */ /* 0x000fe200020006ff */
[-C--:B------:R-:W-:Y:S01]  /*b0f0*/  FFMA.FTZ R82, R60, R135.reuse, -R71 ;  /* 0x000000873c527223 */ /* 0x080fe20000010847 */
[----:B------:R-:W-:Y:S01]  /*b100*/  F2FP.SATFINITE.E4M3.F32.PACK_AB_MERGE_C R60, R79, R76, RZ ;  /* 0x0000004c4f3c723e */ /* 0x000fe200048070ff */
[----:B------:R-:W-:Y:S01]  /*b110*/  FFMA.FTZ R133, R64, R135, R133 ;  /* 0x0000008740857223 */ /* 0x000fe20000010085 */
[----:B------:R-:W-:Y:S01]  /*b120*/  F2FP.F16.E4M3.UNPACK_B R71, R54 ;  /* 0x00000036ff47723e */ /* 0x000fe200020006ff */
[--C-:B------:R-:W-:Y:S01]  /*b130*/  HADD2.F32 R69, -RZ, R68.reuse.H0_H0 ;  /* 0x20000044ff457230 */ /* 0x100fe20000004100 */
[----:B------:R-:W-:Y:S01]  /*b140*/  F2FP.SATFINITE.E4M3.F32.PACK_AB_MERGE_C R65, R83, R70, RZ ;  /* 0x000000465341723e */ /* 0x000fe200048070ff */
[----:B------:R-:W-:Y:S01]  /*b150*/  HADD2.F32 R68, -RZ, R68.H1_H1 ;  /* 0x30000044ff447230 */ /* 0x000fe20000004100 */
[----:B------:R-:W-:-:S02]  /*b160*/  F2FP.F16.E4M3.UNPACK_B R66, R49 ;  /* 0x00000031ff42723e */ /* 0x000fc400020006ff */
[----:B------:R-:W-:Y:S01]  /*b170*/  F2FP.SATFINITE.E4M3.F32.PACK_AB_MERGE_C R60, R74, R73, R60 ;  /* 0x000000494a3c723e */ /* 0x000fe2000480703c */
[--C-:B------:R-:W-:Y:S01]  /*b180*/  HADD2.F32 R74, -RZ, R71.reuse.H0_H0 ;  /* 0x20000047ff4a7230 */ /* 0x100fe20000004100 */
[----:B------:R-:W-:Y:S01]  /*b190*/  F2FP.SATFINITE.E4M3.F32.PACK_AB_MERGE_C R62, R78, R77, RZ ;  /* 0x0000004d4e3e723e */ /* 0x000fe200048070ff */
[----:B------:R-:W-:Y:S01]  /*b1a0*/  HADD2.F32 R71, -RZ, R71.H1_H1 ;  /* 0x30000047ff477230 */ /* 0x000fe20000004100 */
[----:B------:R-:W-:Y:S02]  /*b1b0*/  F2FP.F16.E4M3.UNPACK_B R70, R52 ;  /* 0x00000034ff46723e */ /* 0x000fe400020006ff */
[----:B------:R-:W-:Y:S01]  /*b1c0*/  F2FP.SATFINITE.E4M3.F32.PACK_AB_MERGE_C R65, R82, R67, R65 ;  /* 0x000000435241723e */ /* 0x000fe20004807041 */
[----:B------:R-:W-:Y:S01]  /*b1d0*/  HADD2.F32 R67, -RZ, R66.H0_H0 ;  /* 0x20000042ff437230 */ /* 0x000fe20000004100 */
[----:B------:R-:W-:Y:S01]  /*b1e0*/  F2FP.SATFINITE.E4M3.F32.PACK_AB_MERGE_C R62, R75, R72, R62 ;  /* 0x000000484b3e723e */ /* 0x000fe2000480703e */
[----:B------:R-:W-:Y:S02]  /*b1f0*/  HADD2.F32 R72, -RZ, R70.H0_H0 ;  /* 0x20000046ff487230 */ /* 0x000fe40000004100 */
[----:B------:R-:W-:Y:S01]  /*b200*/  FMUL.FTZ R76, R69, R74 ;  /* 0x0000004a454c7220 */ /* 0x000fe20000410000 */
[----:B------:R-:W-:-:S02]  /*b210*/  HADD2.F32 R66, -RZ, R66.H1_H1 ;  /* 0x30000042ff427230 */ /* 0x000fc40000004100 */
[C---:B------:R-:W-:Y:S01]  /*b220*/  FMUL.FTZ R74, R67.reuse, R74 ;  /* 0x0000004a434a7220 */ /* 0x040fe20000410000 */
[----:B------:R-:W-:Y:S01]  /*b230*/  FMUL.FTZ R73, R68, R71 ;  /* 0x0000004744497220 */ /* 0x000fe20000410000 */
[-C--:B------:R-:W-:Y:S01]  /*b240*/  FFMA.FTZ R76, R67, R72.reuse, -R76 ;  /* 0x00000048434c7223 */ /* 0x080fe2000001084c */
[----:B------:R-:W-:Y:S01]  /*b250*/  F2FP.F16.E4M3.UNPACK_B R49, R49.H1 ;  /* 0x00000031ff31723e */ /* 0x000fe200030006ff */
[----:B------:R-:W-:Y:S01]  /*b260*/  FFMA.FTZ R74, R69, R72, R74 ;  /* 0x00000048454a7223 */ /* 0x000fe2000001004a */
[----:B------:R-:W-:Y:S02]  /*b270*/  HADD2.F32 R69, -RZ, R70.H1_H1 ;  /* 0x30000046ff457230 */ /* 0x000fe40000004100 */
[C---:B------:R-:W-:Y:S01]  /*b280*/  FMUL.FTZ R71, R66.reuse, R71 ;  /* 0x0000004742477220 */ /* 0x040fe20000410000 */
[----:B------:R-:W-:Y:S01]  /*b290*/  F2FP.F16.E4M3.UNPACK_B R67, R53.H1 ;  /* 0x00000035ff43723e */ /* 0x000fe200030006ff */
[----:B------:R-:W-:Y:S01]  /*b2a0*/  HADD2.F32 R53, -RZ, R49.H0_H0 ;  /* 0x20000031ff357230 */ /* 0x000fe20000004100 */
[----:B------:R-:W-:Y:S01]  /*b2b0*/  F2FP.F16.E4M3.UNPACK_B R52, R52.H1 ;  /* 0x00000034ff34723e */ /* 0x000fe200030006ff */
[-C--:B------:R-:W-:Y:S01]  /*b2c0*/  FFMA.FTZ R75, R66, R69.reuse, -R73 ;  /* 0x00000045424b7223 */ /* 0x080fe20000010849 */
[----:B------:R-:W-:Y:S01]  /*b2d0*/  F2FP.F16.E4M3.UNPACK_B R66, R54.H1 ;  /* 0x00000036ff42723e */ /* 0x000fe200030006ff */
[----:B------:R-:W-:Y:S01]  /*b2e0*/  FFMA.FTZ R77, R68, R69, R71 ;  /* 0x00000045444d7223 */ /* 0x000fe20000010047 */
[--C-:B------:R-:W-:Y:S01]  /*b2f0*/  HADD2.F32 R54, -RZ, R67.reuse.H0_H0 ;  /* 0x20000043ff367230 */ /* 0x100fe20000004100 */
[----:B------:R-:W-:Y:S01]  /*b300*/  F2FP.SATFINITE.E4M3.F32.PACK_AB_MERGE_C R64, R84, R81, RZ ;  /* 0x000000515440723e */ /* 0x000fe200048070ff */
[----:B------:R-:W-:Y:S01]  /*b310*/  HADD2.F32 R67, -RZ, R67.H1_H1 ;  /* 0x30000043ff437230 */ /* 0x000fe20000004100 */
[----:B------:R-:W-:Y:S01]  /*b320*/  F2FP.F16.E4M3.UNPACK_B R71, R50.H1 ;  /* 0x00000032ff47723e */ /* 0x000fe200030006ff */
[--C-:B------:R-:W-:Y:S01]  /*b330*/  HADD2.F32 R68, -RZ, R66.reuse.H0_H0 ;  /* 0x20000042ff447230 */ /* 0x100fe20000004100 */
[----:B------:R-:W-:Y:S01]  /*b340*/  F2FP.SATFINITE.E4M3.F32.PACK_AB_MERGE_C R64, R133, R80, R64 ;  /* 0x000000508540723e */ /* 0x000fe20004807040 */
[----:B------:R-:W-:-:S02]  /*b350*/  HADD2.F32 R70, -RZ, R66.H1_H1 ;  /* 0x30000042ff467230 */ /* 0x000fc40000004100 */
[----:B------:R-:W-:Y:S02]  /*b360*/  HADD2.F32 R49, -RZ, R49.H1_H1 ;  /* 0x30000031ff317230 */ /* 0x000fe40000004100 */
[CC--:B------:R-:W-:Y:S01]  /*b370*/  FMUL.FTZ R72, R54.reuse, R68.reuse ;  /* 0x0000004436487220 */ /* 0x0c0fe20000410000 */
[--C-:B------:R-:W-:Y:S02]  /*b380*/  HADD2.F32 R66, -RZ, R52.reuse.H0_H0 ;  /* 0x20000034ff427230 */ /* 0x100fe40000004100 */
[----:B------:R-:W-:Y:S01]  /*b390*/  FMUL.FTZ R69, R53, R68 ;  /* 0x0000004435457220 */ /* 0x000fe20000410000 */
[----:B------:R-:W-:Y:S02]  /*b3a0*/  HADD2.F32 R52, -RZ, R52.H1_H1 ;  /* 0x30000034ff347230 */ /* 0x000fe40000004100 */
[-C--:B------:R-:W-:Y:S01]  /*b3b0*/  FMUL.FTZ R68, R67, R70.reuse ;  /* 0x0000004643447220 */ /* 0x080fe20000410000 */
[C---:B------:R-:W-:Y:S01]  /*b3c0*/  FMUL.FTZ R70, R49.reuse, R70 ;  /* 0x0000004631467220 */ /* 0x040fe20000410000 */
[----:B------:R-:W-:Y:S01]  /*b3d0*/  FFMA.FTZ R79, R54, R66, R69 ;  /* 0x00000042364f7223 */ /* 0x000fe20000010045 */
[----:B------:R-:W-:Y:S01]  /*b3e0*/  F2FP.F16.E4M3.UNPACK_B R54, R55 ;  /* 0x00000037ff36723e */ /* 0x000fe200020006ff */
[-C--:B------:R-:W-:Y:S01]  /*b3f0*/  FFMA.FTZ R81, R49, R52.reuse, -R68 ;  /* 0x0000003431517223 */ /* 0x080fe20000010844 */
[----:B------:R-:W-:Y:S01]  /*b400*/  FFMA.FTZ R80, R67, R52, R70 ;  /* 0x0000003443507223 */ /* 0x000fe20000010046 */
[----:B------:R-:W-:Y:S01]  /*b410*/  F2FP.F16.E4M3.UNPACK_B R70, R50 ;  /* 0x00000032ff46723e */ /* 0x000fe200020006ff */
[----:B------:R-:W-:Y:S01]  /*b420*/  FFMA.FTZ R78, R53, R66, -R72 ;  /* 0x00000042354e7223 */ /* 0x000fe20000010848 */
[-C--:B------:R-:W-:Y:S01]  /*b430*/  F2FP.F16.E4M3.UNPACK_B R49, R51.reuse ;  /* 0x00000033ff31723e */ /* 0x080fe200020006ff */
[----:B------:R-:W-:Y:S01]  /*b440*/  HADD2.F32 R66, -RZ, R54.H0_H0 ;  /* 0x20000036ff427230 */ /* 0x000fe20000004100 */
[----:B------:R-:W-:Y:S01]  /*b450*/  F2FP.F16.E4M3.UNPACK_B R51, R51.H1 ;  /* 0x00000033ff33723e */ /* 0x000fe200030006ff */
[----:B------:R-:W-:Y:S01]  /*b460*/  HADD2.F32 R73, -RZ, R70.H0_H0 ;  /* 0x20000046ff497230 */ /* 0x000fe20000004100 */
[-C--:B------:R-:W-:Y:S01]  /*b470*/  F2FP.F16.E4M3.UNPACK_B R50, R48.reuse ;  /* 0x00000030ff32723e */ /* 0x080fe200020006ff */
[----:B------:R-:W-:Y:S01]  /*b480*/  HADD2.F32 R52, -RZ, R49.H0_H0 ;  /* 0x20000031ff347230 */ /* 0x000fe20000004100 */
[----:B------:R-:W-:Y:S01]  /*b490*/  F2FP.F16.E4M3.UNPACK_B R55, R55.H1 ;  /* 0x00000037ff37723e */ /* 0x000fe200030006ff */
[----:B------:R-:W-:Y:S01]  /*b4a0*/  HADD2.F32 R53, -RZ, R51.H0_H0 ;  /* 0x20000033ff357230 */ /* 0x000fe20000004100 */
[----:B------:R-:W-:Y:S01]  /*b4b0*/  F2FP.F16.E4M3.UNPACK_B R67, R48.H1 ;  /* 0x00000030ff43723e */ /* 0x000fe200030006ff */
[----:B------:R-:W-:-:S02]  /*b4c0*/  HADD2.F32 R72, -RZ, R71.H0_H0 ;  /* 0x20000047ff487230 */ /* 0x000fc40000004100 */
[-C--:B------:R-:W-:Y:S01]  /*b4d0*/  FMUL.FTZ R83, R66, R73.reuse ;  /* 0x0000004942537220 */ /* 0x080fe20000410000 */
[----:B------:R-:W-:Y:S02]  /*b4e0*/  HADD2.F32 R69, -RZ, R50.H0_H0 ;  /* 0x20000032ff457230 */ /* 0x000fe40000004100 */
[C---:B------:R-:W-:Y:S01]  /*b4f0*/  FMUL.FTZ R73, R52.reuse, R73 ;  /* 0x0000004934497220 */ /* 0x040fe20000410000 */
[----:B------:R-:W-:Y:S02]  /*b500*/  HADD2.F32 R48, -RZ, R55.H0_H0 ;  /* 0x20000037ff307230 */ /* 0x000fe40000004100 */
[----:B------:R-:W-:Y:S01]  /*b510*/  FMUL.FTZ R85, R53, R72 ;  /* 0x0000004835557220 */ /* 0x000fe20000410000 */
[----:B------:R-:W-:Y:S02]  /*b520*/  HADD2.F32 R68, -RZ, R67.H0_H0 ;  /* 0x20000043ff447230 */ /* 0x000fe40000004100 */
[----:B------:R-:W-:Y:S01]  /*b530*/  FFMA.FTZ R83, R52, R69, -R83 ;  /* 0x0000004534537223 */ /* 0x000fe20000010853 */
[----:B------:R-:W-:-:S02]  /*b540*/  HADD2.F32 R55, -RZ, R55.H1_H1 ;  /* 0x30000037ff377230 */ /* 0x000fc40000004100 */
[C---:B------:R-:W-:Y:S01]  /*b550*/  FMUL.FTZ R82, R48.reuse, R72 ;  /* 0x0000004830527220 */ /* 0x040fe20000410000 */
[----:B------:R-:W-:Y:S02]  /*b560*/  HADD2.F32 R52, -RZ, R71.H1_H1 ;  /* 0x30000047ff347230 */ /* 0x000fe40000004100 */
[-C--:B------:R-:W-:Y:S01]  /*b570*/  FFMA.FTZ R85, R48, R68.reuse, R85 ;  /* 0x0000004430557223 */ /* 0x080fe20000010055 */
[----:B------:R-:W-:Y:S02]  /*b580*/  HADD2.F32 R51, -RZ, R51.H1_H1 ;  /* 0x30000033ff337230 */ /* 0x000fe40000004100 */
[----:B------:R-:W-:Y:S01]  /*b590*/  FFMA.FTZ R73, R66, R69, R73 ;  /* 0x0000004542497223 */ /* 0x000fe20000010049 */
[----:B------:R-:W-:Y:S02]  /*b5a0*/  HADD2.F32 R54, -RZ, R54.H1_H1 ;  /* 0x30000036ff367230 */ /* 0x000fe40000004100 */
[----:B------:R-:W-:Y:S01]  /*b5b0*/  FFMA.FTZ R82, R53, R68, -R82 ;  /* 0x0000004435527223 */ /* 0x000fe20000010852 */
[----:B------:R-:W-:-:S02]  /*b5c0*/  HADD2.F32 R70, -RZ, R70.H1_H1 ;  /* 0x30000046ff467230 */ /* 0x000fc40000004100 */
[-C--:B------:R-:W-:Y:S01]  /*b5d0*/  FMUL.FTZ R66, R55, R52.reuse ;  /* 0x0000003437427220 */ /* 0x080fe20000410000 */
[----:B------:R-:W-:Y:S02]  /*b5e0*/  HADD2.F32 R49, -RZ, R49.H1_H1 ;  /* 0x30000031ff317230 */ /* 0x000fe40000004100 */
[----:B------:R-:W-:Y:S01]  /*b5f0*/  FMUL.FTZ R68, R51, R52 ;  /* 0x0000003433447220 */ /* 0x000fe20000410000 */
[----:B------:R-:W-:Y:S02]  /*b600*/  HADD2.F32 R48, -RZ, R67.H1_H1 ;  /* 0x30000043ff307230 */ /* 0x000fe40000004100 */
[CC--:B------:R-:W-:Y:S01]  /*b610*/  FMUL.FTZ R52, R54.reuse, R70.reuse ;  /* 0x0000004636347220 */ /* 0x0c0fe20000410000 */
[----:B------:R-:W-:Y:S02]  /*b620*/  HADD2.F32 R50, -RZ, R50.H1_H1 ;  /* 0x30000032ff327230 */ /* 0x000fe40000004100 */
[----:B------:R-:W-:Y:S01]  /*b630*/  FMUL.FTZ R53, R49, R70 ;  /* 0x0000004631357220 */ /* 0x000fe20000410000 */
[----:B------:R-:W-:Y:S01]  /*b640*/  F2FP.SATFINITE.E4M3.F32.PACK_AB_MERGE_C R78, R81, R78, RZ ;  /* 0x0000004e514e723e */ /* 0x000fe200048070ff */
[-C--:B------:R-:W-:Y:S01]  /*b650*/  FFMA.FTZ R51, R51, R48.reuse, -R66 ;  /* 0x0000003033337223 */ /* 0x080fe20000010842 */
[----:B------:R-:W-:Y:S01]  /*b660*/  FFMA.FTZ R68, R55, R48, R68 ;  /* 0x0000003037447223 */ /* 0x000fe20000010044 */
[-C--:B------:R-:W-:Y:S01]  /*b670*/  FFMA.FTZ R52, R49, R50.reuse, -R52 ;  /* 0x0000003231347223 */ /* 0x080fe20000010834 */
[----:B------:R-:W-:Y:S01]  /*b680*/  FFMA.FTZ R50, R54, R50, R53 ;  /* 0x0000003236327223 */ /* 0x000fe20000010035 */
[----:B------:R-:W-:Y:S01]  /*b690*/  F2FP.SATFINITE.E4M3.F32.PACK_AB_MERGE_C R79, R80, R79, RZ ;  /* 0x0000004f504f723e */ /* 0x000fe200048070ff */
[----:B------:R-:W-:Y:S01]  /*b6a0*/  IMAD.MOV.U32 R48, RZ, RZ, R62 ;  /* 0x000000ffff307224 */ /* 0x000fe200078e003e */
[----:B------:R-:W-:-:S02]  /*b6b0*/  F2FP.SATFINITE.E4M3.F32.PACK_AB_MERGE_C R51, R51, R82, RZ ;  /* 0x000000523333723e */ /* 0x000fc400048070ff */
[----:B------:R-:W-:Y:S02]  /*b6c0*/  F2FP.SATFINITE.E4M3.F32.PACK_AB_MERGE_C R68, R68, R85, RZ ;  /* 0x000000554444723e */ /* 0x000fe400048070ff */
[----:B------:R-:W-:Y:S01]  /*b6d0*/  F2FP.SATFINITE.E4M3.F32.PACK_AB_MERGE_C R51, R52, R83, R51 ;  /* 0x000000533433723e */ /* 0x000fe20004807033 */
[----:B------:R-:W-:Y:S01]  /*b6e0*/  IMAD.MOV.U32 R52, RZ, RZ, R60 ;  /* 0x000000ffff347224 */ /* 0x000fe200078e003c */
[----:B------:R-:W-:Y:S01]  /*b6f0*/  F2FP.SATFINITE.E4M3.F32.PACK_AB_MERGE_C R55, R50, R73, R68 ;  /* 0x000000493237723e */ /* 0x000fe20004807044 */
[----:B------:R-:W-:Y:S01]  /*b700*/  IMAD.MOV.U32 R50, RZ, RZ, R65 ;  /* 0x000000ffff327224 */ /* 0x000fe200078e0041 */
[----:B------:R-:W-:Y:S02]  /*b710*/  F2FP.SATFINITE.E4M3.F32.PACK_AB_MERGE_C R49, R75, R76, R78 ;  /* 0x0000004c4b31723e */ /* 0x000fe4000480704e */
[----:B------:R-:W-:Y:S02]  /*b720*/  F2FP.SATFINITE.E4M3.F32.PACK_AB_MERGE_C R53, R77, R74, R79 ;  /* 0x0000004a4d35723e */ /* 0x000fe4000480704f */
[----:B------:R-:W-:-:S07]  /*b730*/  MOV R54, R64 ;  /* 0x0000004000367202 */ /* 0x000fce0000000f00 */
.L_x_413:
[----:B------:R-:W-:Y:S05]  /*b740*/  BSYNC B1 ;  /* 0x0000000000017941 */ /* 0x000fea0003800000 */
.L_x_412:
[----:B-1----:R3:W-:Y:S01]  /*b750*/  STG.E.128 desc[UR42][R58.64], R48 ;  /* 0x000000303a007986 */ /* 0x0027e2000c101d2a */
[----:B------:R-:W-:-:S13]  /*b760*/  ISETP.GE.AND P2, PT, R63, R132, PT ;  /* 0x000000843f00720c */ /* 0x000fda0003f46270 */
[----:B------:R-:W-:Y:S05]  /*b770*/  @P2 BRA `(.L_x_390) ;  /* 0x00000004006c2947 */ /* 0x000fea0003800000 */
[--C-:B---3--:R-:W-:Y:S02]  /*b780*/  SHF.R.S32.HI R48, RZ, 0x1f, R63.reuse ;  /* 0x0000001fff307819 */ /* 0x108fe4000001143f */
[----:B------:R-:W-:-:S04]  /*b790*/  IADD3 R63, P2, P3, R100, R120, R63 ;  /* 0x00000078643f7210 */ /* 0x000fc80007b5e03f */
[----:B------:R-:W-:Y:S02]  /*b7a0*/  IADD3.X R48, R40, R61, R48, P2, P3 ;  /* 0x0000003d28307210 */ /* 0x000fe400017e6430 */
[----:B------:R-:W-:-:S05]  /*b7b0*/  IADD3 R56, P2, R63, R56, RZ ;  /* 0x000000383f387210 */ /* 0x000fca0007f5e0ff */
[----:B------:R-:W-:-:S05]  /*b7c0*/  IMAD.X R57, R48, 0x1, R57, P2 ;  /* 0x0000000130397824 */ /* 0x000fca00010e0639 */
[----:B--2---:R4:W-:Y:S01]  /*b7d0*/  STG.E.128 desc[UR42][R56.64], R52 ;  /* 0x0000003438007986 */ /* 0x0049e2000c101d2a */
[----:B------:R-:W-:Y:S05]  /*b7e0*/  BRA `(.L_x_390) ;  /* 0x0000000400507947 */ /* 0x000fea0003800000 */
.L_x_353:
[----:B------:R-:W-:-:S06]  /*b7f0*/  UISETP.NE.AND UP0, UPT, UR47, 0x3, UPT ;  /* 0x000000032f00788c */ /* 0x000fcc000bf05270 */
[----:B------:R-:W-:-:S13]  /*b800*/  PLOP3.LUT P5, PT, PT, PT, UP0, 0x80, 0x0 ;  /* 0x000000000000781c */ /* 0x000fda0003faf008 */
[----:B------:R-:W-:Y:S05]  /*b810*/  @!P5 BRA `(.L_x_414) ;  /* 0x000000000004d947 */ /* 0x000fea0003800000 */
[----:B------:R-:W-:Y:S01]  /*b820*/  BPT.TRAP 0x1 ;  /* 0x000000040000795c */ /* 0x000fe20000300000 */
.L_x_414:
[----:B------:R-:W-:Y:S01]  /*b830*/  IMAD R109, R232, 0x8, R22 ;  /* 0x00000008e86d7824 */ /* 0x000fe200078e0216 */
[----:B------:R-:W-:Y:S01]  /*b840*/  SHF.L.U32 R124, R234, 0x1f, RZ ;  /* 0x0000001fea7c7819 */ /* 0x000fe200000006ff */
[----:B------:R-:W-:Y:S01]  /*b850*/  IMAD R114, R25, -0x80, R2 ;  /* 0xffffff8019727824 */ /* 0x000fe200078e0202 */
[----:B------:R-:W-:Y:S01]  /*b860*/  BSSY B1, `(.L_x_415) ;  /* 0x0000006000017945 */ /* 0x000fe20003800000 */
[----:B------:R-:W-:Y:S01]  /*b870*/  SHF.R.S32.HI R49, RZ, 0x1f, R25 ;  /* 0x0000001fff317819 */ /* 0x000fe20000011419 */
[----:B------:R-:W0:Y:S01]  /*b880*/  SYNCS.PHASECHK.TRANS64.TRYWAIT P2, [R109+URZ+0x38890], R124 ;  /* 0x0388907c6d0075a7 */ /* 0x000e22000804017f */
[----:B------:R-:W-:Y:S01]  /*b890*/  IMAD R48, R3, R25, RZ ;  /* 0x0000001903307224 */ /* 0x000fe200078e02ff */
[----:B------:R-:W-:Y:S01]  /*b8a0*/  VIMNMX R114, R114, 0x80, PT ;  /* 0x0000008072727848 */ /* 0x000fe20003fe0100 */
[----:B0-----:R-:W-:Y:S06]  /*b8b0*/  @!P2 BRA `(.L_x_416) ;  /* 0x000001b00014a947 */ /* 0x001fec0003800000 */
.L_x_661:
[----:B------:R-:W-:Y:S05]  /*b8c0*/  BSYNC B1 ;  /* 0x0000000000017941 */ /* 0x000fea0003800000 */
.L_x_415:
[----:B------:R-:W-:Y:S01]  /*b8d0*/  ISETP.GE.AND P2, PT, R23, R114, PT ;  /* 0x000000721700720c */ /* 0x000fe20003f46270 */
[----:B------:R-:W-:Y:S01]  /*b8e0*/  IMAD R49, R49, R128, R48 ;  /* 0x0000008031317224 */ /* 0x000fe200078e0230 */
[----:B------:R-:W-:Y:S01]  /*b8f0*/  BSSY B1, `(.L_x_417) ;  /* 0x000000e000017945 */ /* 0x000fe20003800000 */
[----:B------:R-:W-:-:S04]  /*b900*/  IMAD.WIDE.U32 R56, R128, R25, RZ ;  /* 0x0000001980387225 */ /* 0x000fc800078e00ff */
[----:B------:R-:W-:-:S06]  /*b910*/  IMAD.IADD R62, R49, 0x1, R57 ;  /* 0x00000001313e7824 */ /* 0x000fcc00078e0239 */
[----:B------:R-:W-:Y:S05]  /*b920*/  @P2 BRA `(.L_x_418) ;  /* 0x0000000000282947 */ /* 0x000fea0003800000 */
[----:B------:R-:W1:Y:S01]  /*b930*/  @!P0 LDS.128 R48, [R113+0x28400] ;  /* 0x0284000071308984 */ /* 0x000e620000000c00 */
[----:B------:R-:W2:Y:S03]  /*b940*/  @!P0 LDC.64 R58, c[0x0][0x2e8] ;  /* 0x0000ba00ff3a8b82 */ /* 0x000ea60000000a00 */
[----:B------:R-:W3:Y:S05]  /*b950*/  @!P1 LDS.128 R52, [R113+0x2c400] ;  /* 0x02c4000071349984 */ /* 0x000eea0000000c00 */
[----:B------:R-:W4:Y:S01]  /*b960*/  @!P1 LDC.64 R60, c[0x0][0x2e8] ;  /* 0x0000ba00ff3c9b82 */ /* 0x000f220000000a00 */
[----:B--2---:R-:W-:-:S04]  /*b970*/  @!P0 IADD3 R58, P2, P3, R56, R58, R38 ;  /* 0x0000003a383a8210 */ /* 0x004fc80007b5e026 */
[----:B------:R-:W-:Y:S02]  /*b980*/  @!P0 IADD3.X R59, R62, R59, R43, P2, P3 ;  /* 0x0000003b3e3b8210 */ /* 0x000fe400017e642b */
[----:B----4-:R-:W-:-:S04]  /*b990*/  @!P1 IADD3 R60, P2, P3, R42, R60, R56 ;  /* 0x0000003c2a3c9210 */ /* 0x010fc80007b5e038 */
[----:B------:R-:W-:Y:S01]  /*b9a0*/  @!P1 IADD3.X R61, R107, R61, R62, P2, P3 ;  /* 0x0000003d6b3d9210 */ /* 0x000fe200017e643e */
[----:B-1----:R1:W-:Y:S04]  /*b9b0*/  @!P0 STG.E.128 desc[UR42][R58.64], R48 ;  /* 0x000000303a008986 */ /* 0x0023e8000c101d2a */
[----:B---3--:R1:W-:Y:S04]  /*b9c0*/  @!P1 STG.E.128 desc[UR42][R60.64], R52 ;  /* 0x000000343c009986 */ /* 0x0083e8000c101d2a */
.L_x_418:
[----:B------:R-:W-:Y:S05]  /*b9d0*/  BSYNC B1 ;  /* 0x0000000000017941 */ /* 0x000fea0003800000 */
.L_x_417:
[----:B-1----:R-:W-:Y:S01]  /*b9e0*/  IADD3 R48, R23, 0x20, RZ ;  /* 0x0000002017307810 */ /* 0x002fe20007ffe0ff */
[----:B------:R-:W-:Y:S03]  /*b9f0*/  BSSY B1, `(.L_x_419) ;  /* 0x000000f000017945 */ /* 0x000fe60003800000 */
[----:B------:R-:W-:-:S13]  /*ba00*/  ISETP.GE.AND P2, PT, R48, R114, PT ;  /* 0x000000723000720c */ /* 0x000fda0003f46270 */
[----:B------:R-:W-:Y:S05]  /*ba10*/  @P2 BRA `(.L_x_420) ;  /* 0x0000000000302947 */ /* 0x000fea0003800000 */
[----:B------:R-:W1:Y:S01]  /*ba20*/  @!P0 LDC.64 R58, c[0x0][0x2e8] ;  /* 0x0000ba00ff3a8b82 */ /* 0x000e620000000a00 */
[----:B------:R-:W-:Y:S01]  /*ba30*/  IADD3 R49, P2, R92, R56, RZ ;  /* 0x000000385c317210 */ /* 0x000fe20007f5e0ff */
[----:B------:R-:W-:Y:S04]  /*ba40*/  @!P1 LDS.128 R52, [R113+0x2d400] ;  /* 0x02d4000071349984 */ /* 0x000fe80000000c00 */
[----:B------:R-:W-:Y:S02]  /*ba50*/  IMAD.X R48, R62, 0x1, R93, P2 ;  /* 0x000000013e307824 */ /* 0x000fe400010e065d */
[----:B------:R-:W2:Y:S01]  /*ba60*/  @!P1 LDC.64 R60, c[0x0][0x2e8] ;  /* 0x0000ba00ff3c9b82 */ /* 0x000ea20000000a00 */
[----:B-1----:R-:W-:-:S04]  /*ba70*/  @!P0 IADD3 R58, P2, P3, R49, R58, R38 ;  /* 0x0000003a313a8210 */ /* 0x002fc80007b5e026 */
[----:B------:R-:W-:Y:S02]  /*ba80*/  @!P0 IADD3.X R59, R48, R59, R43, P2, P3 ;  /* 0x0000003b303b8210 */ /* 0x000fe400017e642b */
[----:B--2---:R-:W-:-:S04]  /*ba90*/  @!P1 IADD3 R60, P2, P3, R42, R60, R49 ;  /* 0x0000003c2a3c9210 */ /* 0x004fc80007b5e031 */
[----:B------:R-:W-:Y:S02]  /*baa0*/  @!P1 IADD3.X R61, R107, R61, R48, P2, P3 ;  /* 0x0000003d6b3d9210 */ /* 0x000fe400017e6430 */
[----:B------:R-:W1:Y:S04]  /*bab0*/  @!P0 LDS.128 R48, [R113+0x29400] ;  /* 0x0294000071308984 */ /* 0x000e680000000c00 */
[----:B-1----:R1:W-:Y:S04]  /*bac0*/  @!P0 STG.E.128 desc[UR42][R58.64], R48 ;  /* 0x000000303a008986 */ /* 0x0023e8000c101d2a */
[----:B------:R1:W-:Y:S02]  /*bad0*/  @!P1 STG.E.128 desc[UR42][R60.64], R52 ;  /* 0x000000343c009986 */ /* 0x0003e4000c101d2a */
.L_x_420:
[----:B------:R-:W-:Y:S05]  /*bae0*/  BSYNC B1 ;  /* 0x0000000000017941 */ /* 0x000fea0003800000 */
.L_x_419:
[----:B-1----:R-:W-:Y:S01]  /*baf0*/  VIADD R48, R23, 0x40 ;  /* 0x0000004017307836 */ /* 0x002fe20000000000 */
[----:B------:R-:W-:Y:S04]  /*bb00*/  BSSY B1, `(.L_x_421) ;  /* 0x000000f000017945 */ /* 0x000fe80003800000 */
[----:B------:R-:W-:-:S13]  /*bb10*/  ISETP.GE.AND P2, PT, R48, R114, PT ;  /* 0x000000723000720c */ /* 0x000fda0003f46270 */
[----:B------:R-:W-:Y:S05]  /*bb20*/  @P2 BRA `(.L_x_422) ;  /* 0x0000000000302947 */ /* 0x000fea0003800000 */
[----:B------:R-:W1:Y:S01]  /*bb30*/  @!P0 LDC.64 R58, c[0x0][0x2e8] ;  /* 0x0000ba00ff3a8b82 */ /* 0x000e620000000a00 */
[----:B------:R-:W-:Y:S01]  /*bb40*/  LEA R49, P2, R102, R56, 0x6 ;  /* 0x0000003866317211 */ /* 0x000fe200078430ff */
        /* <DEDUP_REMOVED lines=10> */
.L_x_422:
[----:B------:R-:W-:Y:S05]  /*bbf0*/  BSYNC B1 ;  /* 0x0000000000017941 */ /* 0x000fea0003800000 */
.L_x_421:
[----:B-1----:R-:W-:-:S04]  /*bc00*/  IADD3 R48, R23, 0x60, RZ ;  /* 0x0000006017307810 */ /* 0x002fc80007ffe0ff */
[----:B------:R-:W-:-:S13]  /*bc10*/  ISETP.GE.AND P2, PT, R48, R114, PT ;  /* 0x000000723000720c */ /* 0x000fda0003f46270 */
[----:B------:R-:W-:Y:S05]  /*bc20*/  @P2 BRA `(.L_x_390) ;  /* 0x0000000000402947 */ /* 0x000fea0003800000 */
[----:B------:R-:W1:Y:S01]  /*bc30*/  LDC.64 R50, c[0x0][0x300] ;  /* 0x0000c000ff327b82 */ /* 0x000e620000000a00 */
[----:B------:R-:W-:Y:S01]  /*bc40*/  IMAD.MOV.U32 R58, RZ, RZ, R56 ;  /* 0x000000ffff3a7224 */ /* 0x000fe200078e0038 */
[----:B------:R-:W-:Y:S01]  /*bc50*/  @!P1 LDS.128 R52, [R113+0x2f400] ;  /* 0x02f4000071349984 */ /* 0x000fe20000000c00 */
[----:B------:R-:W-:-:S05]  /*bc60*/  IMAD.MOV.U32 R59, RZ, RZ, R62 ;  /* 0x000000ffff3b7224 */ /* 0x000fca00078e003e */
[----:B------:R-:W2:Y:S01]  /*bc70*/  @!P0 LDC.64 R48, c[0x0][0x2e8] ;  /* 0x0000ba00ff308b82 */ /* 0x000ea20000000a00 */
[----:B-1----:R-:W-:-:S04]  /*bc80*/  IMAD.WIDE.U32 R58, R50, 0x60, R58 ;  /* 0x00000060323a7825 */ /* 0x002fc800078e003a */
[----:B------:R-:W-:-:S04]  /*bc90*/  IMAD R51, R51, 0x60, RZ ;  /* 0x0000006033337824 */ /* 0x000fc800078e02ff */
[----:B------:R-:W-:Y:S01]  /*bca0*/  IMAD.IADD R50, R59, 0x1, R51 ;  /* 0x000000013b327824 */ /* 0x000fe200078e0233 */
[----:B--2---:R-:W-:-:S04]  /*bcb0*/  @!P0 IADD3 R56, P2, P3, R58, R48, R38 ;  /* 0x000000303a388210 */ /* 0x004fc80007b5e026 */
[----:B------:R-:W-:Y:S02]  /*bcc0*/  @!P0 IADD3.X R57, R50, R49, R43, P2, P3 ;  /* 0x0000003132398210 */ /* 0x000fe400017e642b */
[----:B------:R-:W1:Y:S02]  /*bcd0*/  @!P1 LDC.64 R48, c[0x0][0x2e8] ;  /* 0x0000ba00ff309b82 */ /* 0x000e640000000a00 */
[----:B-1----:R-:W-:-:S04]  /*bce0*/  @!P1 IADD3 R58, P2, P3, R42, R48, R58 ;  /* 0x000000302a3a9210 */ /* 0x002fc80007b5e03a */
[----:B------:R-:W-:Y:S02]  /*bcf0*/  @!P1 IADD3.X R59, R107, R49, R50, P2, P3 ;  /* 0x000000316b3b9210 */ /* 0x000fe400017e6432 */
[----:B------:R-:W1:Y:S04]  /*bd00*/  @!P0 LDS.128 R48, [R113+0x2b400] ;  /* 0x02b4000071308984 */ /* 0x000e680000000c00 */
[----:B-1----:R1:W-:Y:S04]  /*bd10*/  @!P0 STG.E.128 desc[UR42][R56.64], R48 ;  /* 0x0000003038008986 */ /* 0x0023e8000c101d2a */
[----:B------:R1:W-:Y:S02]  /*bd20*/  @!P1 STG.E.128 desc[UR42][R58.64], R52 ;  /* 0x000000343a009986 */ /* 0x0003e4000c101d2a */
.L_x_390:
[----:B------:R-:W-:Y:S05]  /*bd30*/  BSYNC B0 ;  /* 0x0000000000007941 */ /* 0x000fea0003800000 */
.L_x_352:
[----:B01234-:R-:W0:Y:S01]  /*bd40*/  S2R R48, SR_TID.X ;  /* 0x0000000000307919 */ /* 0x01fe220000002100 */
[----:B------:R-:W-:Y:S01]  /*bd50*/  @!PT LDS RZ, [RZ] ;  /* 0x00000000fffff984 */ /* 0x000fe20000000800 */
[----:B------:R-:W-:Y:S01]  /*bd60*/  @!PT LDS RZ, [RZ] ;  /* 0x00000000fffff984 */ /* 0x000fe20000000800 */
[----:B------:R-:W-:Y:S01]  /*bd70*/  @!PT LDS RZ, [RZ] ;  /* 0x00000000fffff984 */ /* 0x000fe20000000800 */
[----:B------:R-:W-:Y:S01]  /*bd80*/  @!PT LDS RZ, [RZ] ;  /* 0x00000000fffff984 */ /* 0x000fe20000000800 */
[----:B------:R1:W-:Y:S06]  /*bd90*/  MEMBAR.ALL.CTA ;  /* 0x0000000000007992 */ /* 0x0003ec0000008000 */
[----:B-1----:R-:W1:Y:S01]  /*bda0*/  FENCE.VIEW.ASYNC.S ;  /* 0x00000000000073c6 */ /* 0x002e620000000000 */
[----:B------:R-:W-:Y:S05]  /*bdb0*/  WARPSYNC.ALL ;  /* 0x0000000000007948 */ /* 0x000fea0003800000 */
[----:B------:R-:W-:Y:S01]  /*bdc0*/  BSSY B0, `(.L_x_423) ;  /* 0x0000009000007945 */ /* 0x000fe20003800000 */
[----:B0-----:R-:W-:Y:S01]  /*bdd0*/  LOP3.LUT R48, R48, 0x7f, RZ, 0xc0, !PT ;  /* 0x0000007f30307812 */ /* 0x001fe200078ec0ff */
[----:B-1----:R0:W-:Y:S03]  /*bde0*/  BAR.SYNC.DEFER_BLOCKING R125, 0x80 ;  /* 0x0002007d0000751d */ /* 0x0021e60000010000 */
[----:B------:R-:W-:-:S13]  /*bdf0*/  ISETP.NE.AND P2, PT, R48, RZ, PT ;  /* 0x000000ff3000720c */ /* 0x000fda0003f45270 */
[----:B------:R-:W-:-:S04]  /*be00*/  @!P2 IADD3 R48, R109, 0x388a0, RZ ;  /* 0x000388a06d30a810 */ /* 0x000fc80007ffe0ff */
[----:B------:R-:W-:-:S04]  /*be10*/  @!P2 PRMT R48, RZ, 0x654, R48 ;  /* 0x00000654ff30a816 */ /* 0x000fc80000000030 */
[----:B------:R0:W-:Y:S01]  /*be20*/  @!P2 SYNCS.ARRIVE.TRANS64.RED.A1T0 RZ, [R48+URZ], RZ ;  /* 0x000000ff30ffa9a7 */ /* 0x0001e2000810043f */
[----:B------:R-:W-:Y:S05]  /*be30*/  @!P5 BRA `(.L_x_424) ;  /* 0x000000000004d947 */ /* 0x000fea0003800000 */
[----:B------:R-:W-:Y:S01]  /*be40*/  BPT.TRAP 0x1 ;  /* 0x000000040000795c */ /* 0x000fe20000300000 */
.L_x_424:
[----:B------:R-:W-:Y:S05]  /*be50*/  BSYNC B0 ;  /* 0x0000000000007941 */ /* 0x000fea0003800000 */
.L_x_423:
[----:B------:R-:W1:Y:S01]  /*be60*/  SYNCS.PHASECHK.TRANS64.TRYWAIT P3, [R109+URZ+0x388b0], R124 ;  /* 0x0388b07c6d0075a7 */ /* 0x000e62000806017f */
[----:B------:R-:W-:Y:S01]  /*be70*/  ULDC UR41, c[0x0][0x2f4] ;  /* 0x0000bd0000297ab9 */ /* 0x000fe20000000800 */
[----:B------:R-:W-:Y:S01]  /*be80*/  ULDC.64 UR36, c[0x0][0x328] ;  /* 0x0000ca0000247ab9 */ /* 0x000fe20000000a00 */
[----:B------:R-:W-:Y:S01]  /*be90*/  ULDC.64 UR38, c[0x0][0x318] ;  /* 0x0000c60000267ab9 */ /* 0x000fe20000000a00 */
[----:B------:R-:W-:Y:S04]  /*bea0*/  BSSY B0, `(.L_x_425) ;  /* 0x0000002000007945 */ /* 0x000fe80003800000 */
[----:B-1----:R-:W-:Y:S05]  /*beb0*/  @!P3 BRA `(.L_x_426) ;  /* 0x000001a800a8b947 */ /* 0x002fea0003800000 */
.L_x_662:
[----:B------:R-:W-:Y:S05]  /*bec0*/  BSYNC B0 ;  /* 0x0000000000007941 */ /* 0x000fea0003800000 */
.L_x_425:
[----:B------:R-:W-:Y:S01]  /*bed0*/  ISETP.GE.AND P3, PT, R23, R114, PT ;  /* 0x000000721700720c */ /* 0x000fe20003f66270 */
[----:B------:R-:W-:Y:S01]  /*bee0*/  BSSY B0, `(.L_x_427) ;  /* 0x0000010000007945 */ /* 0x000fe20003800000 */
[----:B------:R-:W-:-:S11]  /*bef0*/  IMAD.WIDE R52, R25, 0x80, R46 ;  /* 0x0000008019347825 */ /* 0x000fd600078e022e */
[----:B------:R-:W-:Y:S05]  /*bf00*/  @P3 BRA `(.L_x_428) ;  /* 0x0000000000343947 */ /* 0x000fea0003800000 */
[----:B0-----:R-:W-:Y:S02]  /*bf10*/  IMAD.MOV.U32 R48, RZ, RZ, R98 ;  /* 0x000000ffff307224 */ /* 0x001fe400078e0062 */
[----:B------:R-:W-:Y:S02]  /*bf20*/  IMAD.MOV.U32 R49, RZ, RZ, R108 ;  /* 0x000000ffff317224 */ /* 0x000fe400078e006c */
[----:B------:R-:W-:Y:S02]  /*bf30*/  IMAD R51, R53, UR36, RZ ;  /* 0x0000002435337c24 */ /* 0x000fe4000f8e02ff */
[----:B------:R-:W-:-:S04]  /*bf40*/  IMAD.WIDE.U32 R48, R52, UR36, R48 ;  /* 0x0000002434307c25 */ /* 0x000fc8000f8e0030 */
[----:B------:R-:W-:Y:S01]  /*bf50*/  IMAD R51, R52, UR37, R51 ;  /* 0x0000002534337c24 */ /* 0x000fe2000f8e0233 */
[----:B------:R-:W-:-:S04]  /*bf60*/  IADD3 R54, P3, R48, UR38, RZ ;  /* 0x0000002630367c10 */ /* 0x000fc8000ff7e0ff */
[----:B------:R-:W-:Y:S02]  /*bf70*/  IADD3.X R55, R49, UR39, R51, P3, !PT ;  /* 0x0000002731377c10 */ /* 0x000fe40009ffe433 */
[----:B------:R-:W-:-:S13]  /*bf80*/  ISETP.GE.AND P3, PT, R16, UR41, PT ;  /* 0x0000002910007c0c */ /* 0x000fda000bf66270 */
[----:B------:R-:W0:Y:S04]  /*bf90*/  @!P3 LDS.128 R48, [R113+0x10400] ;  /* 0x010400007130b984 */ /* 0x000e280000000c00 */
[----:B0-----:R-:W-:Y:S01]  /*bfa0*/  @!P3 STG.E.128 desc[UR42][R54.64], R48 ;  /* 0x000000303600b986 */ /* 0x001fe2000c101d2a */
[----:B------:R-:W-:-:S13]  /*bfb0*/  ISETP.GE.AND P3, PT, R235, UR41, PT ;  /* 0x00000029eb007c0c */ /* 0x000fda000bf66270 */
[----:B------:R-:W0:Y:S04]  /*bfc0*/  @!P3 LDS.128 R48, [R113+0x14400] ;  /* 0x014400007130b984 */ /* 0x000e280000000c00 */
[----:B0-----:R2:W-:Y:S02]  /*bfd0*/  @!P3 STG.E.128 desc[UR42][R54.64+0x80], R48 ;  /* 0x000080303600b986 */ /* 0x0015e4000c101d2a */
.L_x_428:
[----:B------:R-:W-:Y:S05]  /*bfe0*/  BSYNC B0 ;  /* 0x0000000000007941 */ /* 0x000fea0003800000 */
.L_x_427:
[----:B0-2---:R-:W-:Y:S01]  /*bff0*/  VIADD R48, R23, 0x20 ;  /* 0x0000002017307836 */ /* 0x005fe20000000000 */
[----:B------:R-:W-:Y:S04]  /*c000*/  BSSY B0, `(.L_x_429) ;  /* 0x0000012000007945 */ /* 0x000fe80003800000 */
[----:B------:R-:W-:-:S13]  /*c010*/  ISETP.GE.AND P3, PT, R48, R114, PT ;  /* 0x000000723000720c */ /* 0x000fda0003f66270 */
[----:B------:R-:W-:Y:S05]  /*c020*/  @P3 BRA `(.L_x_430) ;  /* 0x00000000003c3947 */ /* 0x000fea0003800000 */
[----:B------:R-:W-:Y:S01]  /*c030*/  IADD3 R51, P3, R52, 0x20, RZ ;  /* 0x0000002034337810 */ /* 0x000fe20007f7e0ff */
[----:B------:R-:W-:Y:S02]  /*c040*/  IMAD.MOV.U32 R48, RZ, RZ, R98 ;  /* 0x000000ffff307224 */ /* 0x000fe400078e0062 */
[----:B------:R-:W-:Y:S01]  /*c050*/  IMAD.MOV.U32 R49, RZ, RZ, R108 ;  /* 0x000000ffff317224 */ /* 0x000fe200078e006c */
[----:B------:R-:W-:Y:S01]  /*c060*/  IADD3.X R50, RZ, R53, RZ, P3, !PT ;  /* 0x00000035ff327210 */ /* 0x000fe20001ffe4ff */
[----:B------:R-:W-:-:S04]  /*c070*/  IMAD.WIDE.U32 R48, R51, UR36, R48 ;  /* 0x0000002433307c25 */ /* 0x000fc8000f8e0030 */
[----:B------:R-:W-:Y:S01]  /*c080*/  IMAD R50, R50, UR36, RZ ;  /* 0x0000002432327c24 */ /* 0x000fe2000f8e02ff */
[----:B------:R-:W-:-:S03]  /*c090*/  IADD3 R54, P3, R48, UR38, RZ ;  /* 0x0000002630367c10 */ /* 0x000fc6000ff7e0ff */
[----:B------:R-:W-:-:S05]  /*c0a0*/  IMAD R51, R51, UR37, R50 ;  /* 0x0000002533337c24 */ /* 0x000fca000f8e0232 */
[----:B------:R-:W-:Y:S02]  /*c0b0*/  IADD3.X R55, R49, UR39, R51, P3, !PT ;  /* 0x0000002731377c10 */ /* 0x000fe40009ffe433 */
[----:B------:R-:W-:-:S13]  /*c0c0*/  ISETP.GE.AND P3, PT, R16, UR41, PT ;  /* 0x0000002910007c0c */ /* 0x000fda000bf66270 */
[----:B------:R-:W0:Y:S04]  /*c0d0*/  @!P3 LDS.128 R48, [R113+0x11400] ;  /* 0x011400007130b984 */ /* 0x000e280000000c00 */
[----:B0-----:R-:W-:Y:S01]  /*c0e0*/  @!P3 STG.E.128 desc[UR42][R54.64], R48 ;  /* 0x000000303600b986 */ /* 0x001fe2000c101d2a */
[----:B------:R-:W-:-:S13]  /*c0f0*/  ISETP.GE.AND P3, PT, R235, UR41, PT ;  /* 0x00000029eb007c0c */ /* 0x000fda000bf66270 */
[----:B------:R-:W0:Y:S04]  /*c100*/  @!P3 LDS.128 R48, [R113+0x15400] ;  /* 0x015400007130b984 */ /* 0x000e280000000c00 */
[----:B0-----:R0:W-:Y:S02]  /*c110*/  @!P3 STG.E.128 desc[UR42][R54.64+0x80], R48 ;  /* 0x000080303600b986 */ /* 0x0011e4000c101d2a */
.L_x_430:
[----:B------:R-:W-:Y:S05]  /*c120*/  BSYNC B0 ;  /* 0x0000000000007941 */ /* 0x000fea0003800000 */
.L_x_429:
[----:B0-----:R-:W-:Y:S01]  /*c130*/  VIADD R48, R23, 0x40 ;  /* 0x0000004017307836 */ /* 0x001fe20000000000 */
        /* <DEDUP_REMOVED lines=18> */
.L_x_432:
[----:B------:R-:W-:Y:S05]  /*c260*/  BSYNC B0 ;  /* 0x0000000000007941 */ /* 0x000fea0003800000 */
.L_x_431:
        /* <DEDUP_REMOVED lines=9> */
[----:B------:R-:W-:-:S04]  /*c300*/  IMAD R52, R52, UR36, RZ ;  /* 0x0000002434347c24 */ /* 0x000fc8000f8e02ff */
        /* <DEDUP_REMOVED lines=9> */
.L_x_434:
[----:B------:R-:W-:Y:S05]  /*c3a0*/  BSYNC B0 ;  /* 0x0000000000007941 */ /* 0x000fea0003800000 */
.L_x_433:
[----:B------:R-:W-:Y:S01]  /*c3b0*/  @!PT LDS RZ, [RZ] ;  /* 0x00000000fffff984 */ /* 0x000fe20000000800 */
[----:B------:R-:W-:Y:S01]  /*c3c0*/  @!PT LDS RZ, [RZ] ;  /* 0x00000000fffff984 */ /* 0x000fe20000000800 */
[----:B------:R-:W-:Y:S01]  /*c3d0*/  @!PT LDS RZ, [RZ] ;  /* 0x00000000fffff984 */ /* 0x000fe20000000800 */
[----:B------:R-:W-:Y:S01]  /*c3e0*/  @!PT LDS RZ, [RZ] ;  /* 0x00000000fffff984 */ /* 0x000fe20000000800 */
[----:B------:R2:W-:Y:S06]  /*c3f0*/  MEMBAR.ALL.CTA ;  /* 0x0000000000007992 */ /* 0x0005ec0000008000 */
[----:B--2---:R-:W2:Y:S01]  /*c400*/  FENCE.VIEW.ASYNC.S ;  /* 0x00000000000073c6 */ /* 0x004ea20000000000 */
[----:B-1----:R-:W-:Y:S01]  /*c410*/  @!P2 VIADD R109, R109, 0x388c0 ;  /* 0x000388c06d6da836 */ /* 0x002fe20000000000 */
[----:B--2---:R1:W-:Y:S01]  /*c420*/  BAR.SYNC.DEFER_BLOCKING R125, 0x80 ;  /* 0x0002007d0000751d */ /* 0x0043e20000010000 */
[----:B------:R-:W-:-:S03]  /*c430*/  ISETP.NE.AND P3, PT, R110, RZ, PT ;  /* 0x000000ff6e00720c */ /* 0x000fc60003f65270 */
[----:B------:R-:W-:Y:S02]  /*c440*/  @!P2 PRMT R109, RZ, 0x654, R109 ;  /* 0x00000654ff6da816 */ /* 0x000fe4000000006d */
[----:B------:R-:W-:Y:S02]  /*c450*/  IADD3 R232, R232, 0x1, RZ ;  /* 0x00000001e8e87810 */ /* 0x000fe40007ffe0ff */
[----:B------:R1:W-:Y:S02]  /*c460*/  @!P2 SYNCS.ARRIVE.TRANS64.RED.A1T0 RZ, [R109+URZ], RZ ;  /* 0x000000ff6dffa9a7 */ /* 0x0003e4000810043f */
[----:B------:R-:W-:-:S04]  /*c470*/  ISETP.NE.AND P2, PT, R232, 0x2, PT ;  /* 0x00000002e800780c */ /* 0x000fc80003f45270 */
[----:B0-----:R-:W-:Y:S02]  /*c480*/  SEL R49, RZ, 0x1, P2 ;  /* 0x00000001ff317807 */ /* 0x001fe40001000000 */
[----:B------:R-:W-:Y:S02]  /*c490*/  SEL R232, R232, RZ, P2 ;  /* 0x000000ffe8e87207 */ /* 0x000fe40001000000 */
[----:B------:R-:W-:Y:S01]  /*c4a0*/  LOP3.LUT R234, R234, R49, RZ, 0x3c, !PT ;  /* 0x00000031eaea7212 */ /* 0x000fe200078e3cff */
[----:B-1----:R-:W-:Y:S06]  /*c4b0*/  @P3 BRA `(.L_x_435) ;  /* 0xffffff60005c3947 */ /* 0x002fec000383ffff */
[----:B------:R-:W0:Y:S01]  /*c4c0*/  S2R R48, SR_TID.X ;  /* 0x0000000000307919 */ /* 0x000e220000002100 */
[----:B------:R-:W-:Y:S02]  /*c4d0*/  PLOP3.LUT P0, PT, PT, PT, PT, 0x8, 0x0 ;  /* 0x000000000000781c */ /* 0x000fe40003f0e170 */
[----:B0-----:R-:W-:-:S04]  /*c4e0*/  SHF.R.U32.HI R48, RZ, 0x7, R48 ;  /* 0x00000007ff307819 */ /* 0x001fc80000011630 */
[----:B------:R-:W-:-:S13]  /*c4f0*/  ISETP.NE.AND P3, PT, R48, 0x1, PT ;  /* 0x000000013000780c */ /* 0x000fda0003f65270 */
[----:B------:R-:W-:Y:S06]  /*c500*/  @!P3 BAR.ARV 0x9, 0x100 ;  /* 0x024400000000bb1d */ /* 0x000fec0000002000 */
.L_x_347:
[----:B------:R-:W-:Y:S01]  /*c510*/  ISETP.GE.AND P2, PT, R119, 0x1, PT ;  /* 0x000000017700780c */ /* 0x000fe20003f46270 */
[----:B------:R-:W-:Y:S01]  /*c520*/  IMAD.MOV.U32 R2, RZ, RZ, RZ ;  /* 0x000000ffff027224 */ /* 0x000fe200078e00ff */
[----:B------:R-:W-:Y:S01]  /*c530*/  PLOP3.LUT P1, PT, PT, PT, PT, 0x80, 0x0 ;  /* 0x000000000000781c */ /* 0x000fe20003f2f070 */
[----:B------:R-:W-:Y:S01]  /*c540*/  IMAD.MOV.U32 R0, RZ, RZ, RZ ;  /* 0x000000ffff007224 */ /* 0x000fe200078e00ff */
[----:B------:R-:W-:Y:S01]  /*c550*/  CS2R R138, SRZ ;  /* 0x00000000008a7805 */ /* 0x000fe2000001ff00 */
[----:B------:R-:W-:Y:S01]  /*c560*/  IMAD.MOV.U32 R146, RZ, RZ, RZ ;  /* 0x000000ffff927224 */ /* 0x000fe200078e00ff */
[----:B------:R-:W-:Y:S02]  /*c570*/  CS2R R128, SRZ ;  /* 0x0000000000807805 */ /* 0x000fe4000001ff00 */
[----:B------:R-:W-:Y:S02]  /*c580*/  CS2R R120, SRZ ;  /* 0x0000000000787805 */ /* 0x000fe4000001ff00 */
[----:B------:R-:W-:-:S02]  /*c590*/  CS2R R142, SRZ ;  /* 0x00000000008e7805 */ /* 0x000fc4000001ff00 */
[----:B------:R-:W-:Y:S02]  /*c5a0*/  CS2R R134, SRZ ;  /* 0x0000000000867805 */ /* 0x000fe4000001ff00 */
[----:B------:R-:W-:Y:S02]  /*c5b0*/  CS2R R124, SRZ ;  /* 0x00000000007c7805 */ /* 0x000fe4000001ff00 */
[----:B------:R-:W-:Y:S02]  /*c5c0*/  CS2R R116, SRZ ;  /* 0x0000000000747805 */ /* 0x000fe4000001ff00 */
[----:B------:R-:W-:Y:S02]  /*c5d0*/  MOV R131, RZ ;  /* 0x000000ff00837202 */ /* 0x000fe40000000f00 */
[----:B------:R-:W-:Y:S01]  /*c5e0*/  CS2R R108, SRZ ;  /* 0x00000000006c7805 */ /* 0x000fe2000001ff00 */
[----:B------:R-:W-:Y:S01]  /*c5f0*/  IMAD.MOV.U32 R123, RZ, RZ, RZ ;  /* 0x000000ffff7b7224 */ /* 0x000fe200078e00ff */
[----:B------:R-:W-:Y:S01]  /*c600*/  CS2R R126, SRZ ;  /* 0x00000000007e7805 */ /* 0x000fe2000001ff00 */
[----:B------:R-:W-:Y:S01]  /*c610*/  IMAD.MOV.U32 R113, RZ, RZ, RZ ;  /* 0x000000ffff717224 */ /* 0x000fe200078e00ff */
[----:B------:R-:W-:Y:S01]  /*c620*/  CS2R R104, SRZ ;  /* 0x0000000000687805 */ /* 0x000fe2000001ff00 */
[----:B------:R-:W-:Y:S01]  /*c630*/  IMAD.MOV.U32 R160, RZ, RZ, RZ ;  /* 0x000000ffffa07224 */ /* 0x000fe200078e00ff */
[----:B------:R-:W-:-:S02]  /*c640*/  CS2R R100, SRZ ;  /* 0x0000000000647805 */ /* 0x000fc4000001ff00 */
[----:B------:R-:W-:Y:S01]  /*c650*/  MOV R156, RZ ;  /* 0x000000ff009c7202 */ /* 0x000fe20000000f00 */
[----:B------:R-:W-:Y:S01]  /*c660*/  IMAD.MOV.U32 R103, RZ, RZ, RZ ;  /* 0x000000ffff677224 */ /* 0x000fe200078e00ff */
[----:B------:R-:W-:Y:S01]  /*c670*/  CS2R R96, SRZ ;  /* 0x0000000000607805 */ /* 0x000fe2000001ff00 */
[----:B------:R-:W-:Y:S01]  /*c680*/  IMAD.MOV.U32 R158, RZ, RZ, RZ ;  /* 0x000000ffff9e7224 */ /* 0x000fe200078e00ff */
[----:B------:R-:W-:Y:S01]  /*c690*/  CS2R R92, SRZ ;  /* 0x00000000005c7805 */ /* 0x000fe2000001ff00 */
[----:B------:R-:W-:Y:S01]  /*c6a0*/  IMAD.MOV.U32 R107, RZ, RZ, RZ ;  /* 0x000000ffff6b7224 */ /* 0x000fe200078e00ff */
[----:B------:R-:W-:Y:S02]  /*c6b0*/  MOV R111, RZ ;  /* 0x000000ff006f7202 */ /* 0x000fe40000000f00 */
[----:B------:R-:W-:Y:S02]  /*c6c0*/  CS2R R98, SRZ ;  /* 0x0000000000627805 */ /* 0x000fe4000001ff00 */
[----:B------:R-:W-:Y:S01]  /*c6d0*/  CS2R R88, SRZ ;  /* 0x0000000000587805 */ /* 0x000fe2000001ff00 */
[----:B------:R-:W-:Y:S01]  /*c6e0*/  IMAD.MOV.U32 R114, RZ, RZ, RZ ;  /* 0x000000ffff727224 */ /* 0x000fe200078e00ff */
[----:B------:R-:W-:Y:S01]  /*c6f0*/  CS2R R84, SRZ ;  /* 0x0000000000547805 */ /* 0x000fe2000001ff00 */
[----:B------:R-:W-:Y:S01]  /*c700*/  IMAD.MOV.U32 R148, RZ, RZ, RZ ;  /* 0x000000ffff947224 */ /* 0x000fe200078e00ff */
[----:B------:R-:W-:Y:S01]  /*c710*/  CS2R R80, SRZ ;  /* 0x0000000000507805 */ /* 0x000fe2000001ff00 */
[----:B------:R-:W-:Y:S01]  /*c720*/  IMAD.MOV.U32 R87, RZ, RZ, RZ ;  /* 0x000000ffff577224 */ /* 0x000fe200078e00ff */
[----:B------:R-:W-:-:S02]  /*c730*/  MOV R154, RZ ;  /* 0x000000ff009a7202 */ /* 0x000fc40000000f00 */
        /* <DEDUP_REMOVED lines=28> */
[----:B------:R-:W-:Y:S01]  /*c900*/  CS2R R24, SRZ ;  /* 0x0000000000187805 */ /* 0x000fe2000001ff00 */
[----:B------:R-:W-:Y:S01]  /*c910*/  IMAD.MOV.U32 R21, RZ, RZ, RZ ;  /* 0x000000ffff157224 */ /* 0x000fe200078e00ff */
[----:B------:R-:W-:-:S02]  /*c920*/  CS2R R132, SRZ ;  /* 0x0000000000847805 */ /* 0x000fc4000001ff00 */
[----:B------:R-:W-:Y:S02]  /*c930*/  CS2R R34, SRZ ;  /* 0x0000000000227805 */ /* 0x000fe4000001ff00 */
[----:B------:R-:W-:Y:S02]  /*c940*/  CS2R R14, SRZ ;  /* 0x00000000000e7805 */ /* 0x000fe4000001ff00 */
[----:B------:R-:W-:Y:S02]  /*c950*/  CS2R R12, SRZ ;  /* 0x00000000000c7805 */ /* 0x000fe4000001ff00 */
[----:B------:R-:W-:Y:S02]  /*c960*/  CS2R R136, SRZ ;  /* 0x0000000000887805 */ /* 0x000fe4000001ff00 */
[----:B------:R-:W-:Y:S02]  /*c970*/  CS2R R10, SRZ ;  /* 0x00000000000a7805 */ /* 0x000fe4000001ff00 */
[----:B------:R-:W-:-:S02]  /*c980*/  CS2R R8, SRZ ;  /* 0x0000000000087805 */ /* 0x000fc4000001ff00 */
[----:B------:R-:W-:Y:S01]  /*c990*/  CS2R R140, SRZ ;  /* 0x00000000008c7805 */ /* 0x000fe2000001ff00 */
[----:B------:R-:W-:Y:S01]  /*c9a0*/  IMAD.MOV.U32 R6, RZ, RZ, RZ ;  /* 0x000000ffff067224 */ /* 0x000fe200078e00ff */
[----:B------:R-:W-:Y:S01]  /*c9b0*/  MOV R144, RZ ;  /* 0x000000ff00907202 */ /* 0x000fe20000000f00 */
[----:B------:R-:W-:Y:S01]  /*c9c0*/  IMAD.MOV.U32 R5, RZ, RZ, RZ ;  /* 0x000000ffff057224 */ /* 0x000fe200078e00ff */
[----:B------:R-:W-:Y:S06]  /*c9d0*/  @P0 BRA `(.L_x_436) ;  /* 0x00000000000c0947 */ /* 0x000fec0003800000 */
[----:B------:R-:W0:Y:S01]  /*c9e0*/  FENCE.VIEW.ASYNC.G ;  /* 0x00000000000073c6 */ /* 0x000e220000000100 */
[----:B------:R-:W-:Y:S05]  /*c9f0*/  WARPSYNC.ALL ;  /* 0x0000000000007948 */ /* 0x000fea0003800000 */
[----:B0-----:R-:W-:Y:S06]  /*ca00*/  BAR.ARV 0xc, 0x180 ;  /* 0x0306000000007b1d */ /* 0x001fec0000002000 */
.L_x_436:
[----:B------:R-:W-:Y:S02]  /*ca10*/  IMAD.MOV.U32 R7, RZ, RZ, RZ ;  /* 0x000000ffff077224 */ /* 0x000fe400078e00ff */
[----:B------:R-:W-:Y:S01]  /*ca20*/  IMAD.MOV.U32 R4, RZ, RZ, RZ ;  /* 0x000000ffff047224 */ /* 0x000fe200078e00ff */
[----:B------:R-:W-:Y:S06]  /*ca30*/  @!P2 BRA `(.L_x_437) ;  /* 0x000000e80054a947 */ /* 0x000fec0003800000 */
[----:B------:R-:W-:-:S03]  /*ca40*/  UMOV UR4, 0xffffffff ;  /* 0xffffffff00047882 */ /* 0x000fc60000000000 */
[----:B------:R-:W-:Y:S05]  /*ca50*/  BRA.DIV UR4, `(.L_x_438) ;  /* 0x0000019e04d47947 */ /* 0x000fea000b800000 */
[----:B------:R-:W0:Y:S02]  /*ca60*/  S2R R0, SR_TID.X ;  /* 0x0000000000007919 */ /* 0x000e240000002100 */
[----:B0-----:R-:W-:-:S05]  /*ca70*/  VIADD R2, R0, 0xffffff80 ;  /* 0xffffff8000027836 */ /* 0x001fca0000000000 */
[----:B------:R-:W-:-:S04]  /*ca80*/  SHF.R.S32.HI R0, RZ, 0x1f, R2 ;  /* 0x0000001fff007819 */ /* 0x000fc80000011402 */
[----:B------:R-:W-:-:S04]  /*ca90*/  LEA.HI R0, R0, R2, RZ, 0x7 ;  /* 0x0000000200007211 */ /* 0x000fc800078f38ff */
[----:B------:R-:W-:-:S05]  /*caa0*/  SHF.R.S32.HI R0, RZ, 0x7, R0 ;  /* 0x00000007ff007819 */ /* 0x000fca0000011400 */
[----:B------:R0:W1:Y:S02]  /*cab0*/  SHFL.IDX PT, R237, R0, RZ, 0x1f ;  /* 0x00001fff00ed7589 */ /* 0x00006400000e0000 */
.L_x_665:
[----:B01----:R-:W-:Y:S01]  /*cac0*/  LEA.HI R0, R237, R237, RZ, 0x1 ;  /* 0x000000eded007211 */ /* 0x003fe200078f08ff */
[----:B------:R-:W-:-:S03]  /*cad0*/  IMAD.U32 R2, RZ, RZ, UR46 ;  /* 0x0000002eff027e24 */ /* 0x000fc6000f8e00ff */
[----:B------:R-:W-:Y:S02]  /*cae0*/  LOP3.LUT R0, R0, 0x1e, RZ, 0xc0, !PT ;  /* 0x0000001e00007812 */ /* 0x000fe400078ec0ff */
[----:B------:R-:W-:Y:S02]  /*caf0*/  LOP3.LUT P0, RZ, R2, 0x3ff, RZ, 0xc0, !PT ;  /* 0x000003ff02ff7812 */ /* 0x000fe4000780c0ff */
[----:B------:R-:W-:Y:S02]  /*cb00*/  IADD3 R0, R237, -R0, RZ ;  /* 0x80000000ed007210 */ /* 0x000fe40007ffe0ff */
[----:B------:R-:W-:Y:S02]  /*cb10*/  P2R R24, PR, RZ, 0x1 ;  /* 0x00000001ff187803 */ /* 0x000fe40000000000 */
[----:B------:R-:W-:-:S04]  /*cb20*/  LEA R0, R0, UR46, 0xd ;  /* 0x0000002e00007c11 */ /* 0x000fc8000f8e68ff */
[----:B------:R-:W-:-:S04]  /*cb30*/  SHF.R.U32.HI R0, RZ, 0x4, R0 ;  /* 0x00000004ff007819 */ /* 0x000fc80000011600 */
[----:B------:R-:W-:Y:S01]  /*cb40*/  LOP3.LUT R28, R0, 0x3fff, RZ, 0xc0, !PT ;  /* 0x00003fff001c7812 */ /* 0x000fe200078ec0ff */
[----:B------:R-:W-:Y:S06]  /*cb50*/  @!P0 BRA `(.L_x_439) ;  /* 0x0000000000408947 */ /* 0x000fec0003800000 */
[----:B------:R-:W-:Y:S01]  /*cb60*/  MOV R0, 0x0 ;  /* 0x0000000000007802 */ /* 0x000fe20000000f00 */
[----:B------:R-:W-:Y:S01]  /*cb70*/  ULDC.64 UR4, c[0x4][0x1c8] ;  /* 0x0100720000047ab9 */ /* 0x000fe20000000a00 */
[----:B------:R-:W-:Y:S01]  /*cb80*/  ULDC.64 UR6, c[0x4][0x1d0] ;  /* 0x0100740000067ab9 */ /* 0x000fe20000000a00 */
[----:B------:R-:W-:Y:S01]  /*cb90*/  IMAD.U32 R4, RZ, RZ, UR4 ;  /* 0x00000004ff047e24 */ /* 0x000fe2000f8e00ff */
[----:B------:R0:W1:Y:S01]  /*cba0*/  LDC.64 R2, c[0x4][R0] ;  /* 0x0100000000027b82 */ /* 0x0000620000000a00 */
[----:B------:R-:W-:Y:S01]  /*cbb0*/  IMAD.U32 R5, RZ, RZ, UR5 ;  /* 0x00000005ff057e24 */ /* 0x000fe2000f8e00ff */
[----:B------:R-:W-:Y:S01]  /*cbc0*/  ULDC.64 UR4, c[0x4][0x98] ;  /* 0x0100260000047ab9 */ /* 0x000fe20000000a00 */
[----:B------:R-:W-:Y:S01]  /*cbd0*/  MOV R6, UR6 ;  /* 0x0000000600067c02 */ /* 0x000fe20008000f00 */
[----:B------:R-:W-:Y:S01]  /*cbe0*/  IMAD.U32 R7, RZ, RZ, UR7 ;  /* 0x00000007ff077e24 */ /* 0x000fe2000f8e00ff */
[----:B------:R-:W-:Y:S01]  /*cbf0*/  MOV R8, 0x70 ;  /* 0x0000007000087802 */ /* 0x000fe20000000f00 */
[----:B------:R-:W-:-:S02]  /*cc00*/  IMAD.U32 R10, RZ, RZ, UR4 ;  /* 0x00000004ff0a7e24 */ /* 0x000fc4000f8e00ff */
[----:B------:R-:W-:Y:S02]  /*cc10*/  IMAD.U32 R11, RZ, RZ, UR5 ;  /* 0x00000005ff0b7e24 */ /* 0x000fe4000f8e00ff */
[----:B------:R-:W-:Y:S02]  /*cc20*/  IMAD.MOV.U32 R12, RZ, RZ, 0x1 ;  /* 0x00000001ff0c7424 */ /* 0x000fe400078e00ff */
[----:B0-----:R-:W-:-:S07]  /*cc30*/  IMAD.MOV.U32 R13, RZ, RZ, RZ ;  /* 0x000000ffff0d7224 */ /* 0x001fce00078e00ff */
[----:B------:R-:W-:-:S07]  /*cc40*/  LEPC R20, `(.L_x_439) ;  /* 0x000000001014794e */ /* 0x000fce0000000000 */
[----:B-1---5:R-:W-:Y:S05]  /*cc50*/  CALL.ABS.NOINC R2 ;  /* 0x0000000002007343 */ /* 0x022fea0003c00000 */
.L_x_439:
[----:B------:R-:W2:Y:S01]  /*cc60*/  LDL R2, [R1+0x44] ;  /* 0x0000440001027983 */ /* 0x000ea20000100800 */
[----:B------:R-:W-:Y:S01]  /*cc70*/  ULDC.64 UR4, c[0x0][0x990] ;  /* 0x0002640000047ab9 */ /* 0x000fe20000000a00 */
[----:B------:R-:W-:Y:S02]  /*cc80*/  ULDC.64 UR6, c[0x0][0x998] ;  /* 0x0002660000067ab9 */ /* 0x000fe40000000a00 */
[----:B------:R-:W3:Y:S04]  /*cc90*/  LDL R21, [R1+0x20] ;  /* 0x0000200001157983 */ /* 0x000ee80000100800 */
[----:B------:R-:W4:Y:S01]  /*cca0*/  LDL R20, [R1+0x8] ;  /* 0x0000080001147983 */ /* 0x000f220000100800 */
[----:B------:R-:W-:Y:S02]  /*ccb0*/  ISETP.NE.U32.AND P0, PT, RZ, UR4, PT ;  /* 0x00000004ff007c0c */ /* 0x000fe4000bf05070 */
[----:B------:R-:W-:-:S02]  /*ccc0*/  ISETP.NE.U32.AND P1, PT, RZ, UR6, PT ;  /* 0x00000006ff007c0c */ /* 0x000fc4000bf25070 */
[----:B------:R-:W-:Y:S02]  /*ccd0*/  ISETP.NE.AND.EX P0, PT, RZ, UR5, PT, P0 ;  /* 0x00000005ff007c0c */ /* 0x000fe4000bf05300 */
[----:B------:R-:W-:-:S11]  /*cce0*/  ISETP.NE.AND.EX P1, PT, RZ, UR7, PT, P1 ;  /* 0x00000007ff007c0c */ /* 0x000fd6000bf25310 */
[----:B------:R-:W2:Y:S08]  /*ccf0*/  @P0 LDC.64 R6, c[0x0][0x9a8] ;  /* 0x00026a00ff060b82 */ /* 0x000eb00000000a00 */
[----:B------:R-:W0:Y:S08]  /*cd00*/  @P1 LDC.64 R8, c[0x0][0x9b8] ;  /* 0x00026e00ff081b82 */ /* 0x000e300000000a00 */
[----:B------:R-:W1:Y:S08]  /*cd10*/  @P0 LDC.64 R10, c[0x0][0x9b0] ;  /* 0x00026c00ff0a0b82 */ /* 0x000e700000000a00 */
[----:B------:R-:W1:Y:S01]  /*cd20*/  @P1 LDC.64 R12, c[0x0][0x9c0] ;  /* 0x00027000ff0c1b82 */ /* 0x000e620000000a00 */
[----:B--2---:R-:W-:-:S02]  /*cd30*/  @P0 IMAD R0, R2, R6, RZ ;  /* 0x0000000602000224 */ /* 0x004fc400078e02ff */
[----:B0-----:R-:W-:Y:S02]  /*cd40*/  @P1 IMAD R4, R2, R8, RZ ;  /* 0x0000000802041224 */ /* 0x001fe400078e02ff */
[C---:B---3--:R-:W-:Y:S02]  /*cd50*/  @P0 IMAD R7, R21.reuse, R7, R0 ;  /* 0x0000000715070224 */ /* 0x048fe400078e0200 */
[----:B------:R-:W-:Y:S01]  /*cd60*/  @P0 IMAD.WIDE.U32 R2, R21, R6, RZ ;  /* 0x0000000615020225 */ /* 0x000fe200078e00ff */
[----:B----4-:R-:W-:-:S03]  /*cd70*/  @P0 SHF.R.S32.HI R15, RZ, 0x1f, R20 ;  /* 0x0000001fff0f0819 */ /* 0x010fc60000011414 */
[----:B------:R-:W-:Y:S02]  /*cd80*/  @P1 IMAD R9, R21, R9, R4 ;  /* 0x0000000915091224 */ /* 0x000fe400078e0204 */
[----:B------:R-:W-:Y:S01]  /*cd90*/  @P0 IMAD.IADD R3, R3, 0x1, R7 ;  /* 0x0000000103030824 */ /* 0x000fe200078e0207 */
[----:B------:R-:W-:Y:S01]  /*cda0*/  @P1 SHF.R.S32.HI R7, RZ, 0x1f, R20 ;  /* 0x0000001fff071819 */ /* 0x000fe20000011414 */
[----:B------:R-:W-:-:S04]  /*cdb0*/  @P1 IMAD.WIDE.U32 R4, R21, R8, RZ ;  /* 0x0000000815041225 */ /* 0x000fc800078e00ff */
[----:B-1----:R-:W-:Y:S01]  /*cdc0*/  @P0 IMAD R0, R15, R10, RZ ;  /* 0x0000000a0f000224 */ /* 0x002fe200078e02ff */
[----:B------:R-:W-:Y:S01]  /*cdd0*/  @P1 IADD3 R5, R5, R9, RZ ;  /* 0x0000000905051210 */ /* 0x000fe20007ffe0ff */
[----:B------:R-:W-:Y:S02]  /*cde0*/  @P1 IMAD R6, R7, R12, RZ ;  /* 0x0000000c07061224 */ /* 0x000fe400078e02ff */
[C---:B------:R-:W-:Y:S01]  /*cdf0*/  @P0 IMAD R9, R20.reuse, R11, R0 ;  /* 0x0000000b14090224 */ /* 0x040fe200078e0200 */
[----:B------:R-:W-:Y:S01]  /*ce00*/  MOV R0, 0x3f800000 ;  /* 0x3f80000000007802 */ /* 0x000fe20000000f00 */
[----:B------:R-:W-:-:S04]  /*ce10*/  @P0 IMAD.WIDE.U32 R2, R20, R10, R2 ;  /* 0x0000000a14020225 */ /* 0x000fc800078e0002 */
[C---:B------:R-:W-:Y:S02]  /*ce20*/  @P1 IMAD R11, R20.reuse, R13, R6 ;  /* 0x0000000d140b1224 */ /* 0x040fe400078e0206 */
[----:B------:R-:W-:Y:S01]  /*ce30*/  @P1 IMAD.WIDE.U32 R6, R20, R12, R4 ;  /* 0x0000000c14061225 */ /* 0x000fe200078e0004 */
[----:B------:R-:W-:Y:S01]  /*ce40*/  @P0 LEA R4, P2, R2, UR4, 0x2 ;  /* 0x0000000402040c11 */ /* 0x000fe2000f8410ff */
[----:B------:R-:W-:Y:S02]  /*ce50*/  ULDC UR4, c[0x0][0x3f4] ;  /* 0x0000fd0000047ab9 */ /* 0x000fe40000000800 */
[----:B------:R-:W-:Y:S01]  /*ce60*/  @P0 IMAD.IADD R5, R3, 0x1, R9 ;  /* 0x0000000103050824 */ /* 0x000fe200078e0209 */
[----:B------:R-:W-:Y:S01]  /*ce70*/  @P1 LEA R8, P3, R6, UR6, 0x2 ;  /* 0x0000000606081c11 */ /* 0x000fe2000f8610ff */
[----:B------:R-:W-:-:S03]  /*ce80*/  @P1 IMAD.IADD R3, R7, 0x1, R11 ;  /* 0x0000000107031824 */ /* 0x000fc600078e020b */
[----:B------:R-:W-:Y:S02]  /*ce90*/  @P0 LEA.HI.X R5, R2, UR5, R5, 0x2, P2 ;  /* 0x0000000502050c11 */ /* 0x000fe400090f1405 */
[----:B------:R-:W-:Y:S01]  /*cea0*/  @P1 LEA.HI.X R9, R6, UR7, R3, 0x2, P3 ;  /* 0x0000000706091c11 */ /* 0x000fe200098f1403 */
[----:B------:R-:W-:-:S04]  /*ceb0*/  IMAD.MOV.U32 R3, RZ, RZ, 0x3f800000 ;  /* 0x3f800000ff037424 */ /* 0x000fc800078e00ff */
[----:B------:R-:W2:Y:S04]  /*cec0*/  @P1 LDG.E R0, desc[UR42][R8.64] ;  /* 0x0000002a08001981 */ /* 0x000ea8000c1e1900 */
[----:B------:R-:W2:Y:S01]  /*ced0*/  @P0 LDG.E R3, desc[UR42][R4.64] ;  /* 0x0000002a04030981 */ /* 0x000ea2000c1e1900 */
[----:B------:R-:W-:Y:S01]  /*cee0*/  ISETP.LT.AND P0, PT, RZ, UR4, PT ;  /* 0x00000004ff007c0c */ /* 0x000fe2000bf01270 */
[----:B------:R-:W-:Y:S01]  /*cef0*/  ULDC UR4, c[0x0][0x9d8] ;  /* 0x0002760000047ab9 */ /* 0x000fe20000000800 */
[----:B--2---:R-:W-:-:S04]  /*cf00*/  FMUL.FTZ R0, R3, R0 ;  /* 0x0000000003007220 */ /* 0x004fc80000410000 */
[----:B------:R-:W-:-:S07]  /*cf10*/  FMUL.FTZ R2, R0, UR4 ;  /* 0x0000000400027c20 */ /* 0x000fce0008410000 */
[----:B------:R-:W-:Y:S05]  /*cf20*/  @P0 BRA `(.L_x_440) ;  /* 0x0000000000400947 */ /* 0x000fea0003800000 */
[----:B------:R-:W-:-:S04]  /*cf30*/  ULEA.HI UR4, UR45, UR45, URZ, 0x1 ;  /* 0x0000002d2d047291 */ /* 0x000fc8000f8f083f */
[----:B------:R-:W-:-:S04]  /*cf40*/  ULOP3.LUT UR4, UR4, 0xfffffffe, URZ, 0xc0, !UPT ;  /* 0xfffffffe04047892 */ /* 0x000fc8000f8ec03f */
[----:B------:R-:W-:-:S06]  /*cf50*/  UIADD3 UR4, UR45, -UR4, URZ ;  /* 0x800000042d047290 */ /* 0x000fcc000fffe03f */
[----:B------:R-:W-:-:S05]  /*cf60*/  IMAD.U32 R3, RZ, RZ, UR4 ;  /* 0x00000004ff037e24 */ /* 0x000fca000f8e00ff */
[----:B------:R-:W-:-:S04]  /*cf70*/  SHF.L.U32 R3, R3, 0x1f, RZ ;  /* 0x0000001f03037819 */ /* 0x000fc800000006ff */
[----:B------:R0:W1:Y:S03]  /*cf80*/  SYNCS.PHASECHK.TRANS64.TRYWAIT P0, [R22+URZ+0x38800], R3 ;  /* 0x03880003160075a7 */ /* 0x000066000800017f */
[----:B-1----:R-:W-:Y:S05]  /*cf90*/  @!P0 NANOSLEEP.SYNCS 0x989680 ;  /* 0x009896800000895d */ /* 0x002fea0003900000 */
[----:B------:R-:W1:Y:S01]  /*cfa0*/  @!P0 SYNCS.PHASECHK.TRANS64 P0, [R22+URZ+0x38800], R3 ;  /* 0x03880003160085a7 */ /* 0x000e62000800007f */
[----:B------:R-:W-:Y:S04]  /*cfb0*/  BSSY B0, `(.L_x_441) ;  /* 0x0000006000007945 */ /* 0x000fe80003800000 */
[----:B-1----:R-:W-:Y:S05]  /*cfc0*/  @P0 BRA `(.L_x_442) ;  /* 0x0000000000100947 */ /* 0x002fea0003800000 */
.L_x_443:
[----:B-1----:R1:W2:Y:S02]  /*cfd0*/  SYNCS.PHASECHK.TRANS64.TRYWAIT P0, [R22+URZ+0x38800], R3 ;  /* 0x03880003160075a7 */ /* 0x0022a4000800017f */
[----:B--2---:R-:W-:Y:S05]  /*cfe0*/  @!P0 NANOSLEEP.SYNCS 0x989680 ;  /* 0x009896800000895d */ /* 0x004fea0003900000 */
[----:B------:R-:W2:Y:S02]  /*cff0*/  @!P0 SYNCS.PHASECHK.TRANS64 P0, [R22+URZ+0x38800], R3 ;  /* 0x03880003160085a7 */ /* 0x000ea4000800007f */
[----:B--2---:R-:W-:Y:S05]  /*d000*/  @!P0 BRA `(.L_x_443) ;  /* 0xfffffffc00f08947 */ /* 0x004fea000383ffff */
.L_x_442:
[----:B------:R-:W-:Y:S05]  /*d010*/  BSYNC B0 ;  /* 0x0000000000007941 */ /* 0x000fea0003800000 */
.L_x_441:
[----:B------:R-:W-:Y:S05]  /*d020*/  BRA `(.L_x_444) ;  /* 0x0000007000f87947 */ /* 0x000fea0003800000 */
.L_x_440:
[----:B------:R-:W-:Y:S01]  /*d030*/  ISETP.NE.AND P0, PT, R24, RZ, PT ;  /* 0x000000ff1800720c */ /* 0x000fe20003f05270 */
[----:B------:R-:W0:Y:S01]  /*d040*/  LDC.64 R4, c[0x0][0x400] ;  /* 0x00010000ff047b82 */ /* 0x000e220000000a00 */
[----:B-----5:R-:W-:Y:S01]  /*d050*/  SHF.R.S32.HI R0, RZ, 0x1f, R112 ;  /* 0x0000001fff007819 */ /* 0x020fe20000011470 */
[----:B------:R-:W-:Y:S01]  /*d060*/  ULDC.64 UR4, c[0x0][0x3f8] ;  /* 0x0000fe0000047ab9 */ /* 0x000fe20000000a00 */
[----:B------:R-:W-:-:S03]  /*d070*/  ULDC.64 UR6, c[0x0][0x408] ;  /* 0x0001020000067ab9 */ /* 0x000fc60000000a00 */
[C---:B------:R-:W-:Y:S02]  /*d080*/  IMAD R3, R0.reuse, UR4, RZ ;  /* 0x0000000400037c24 */ /* 0x040fe4000f8e02ff */
[----:B------:R-:W1:Y:S01]  /*d090*/  LDC.64 R24, c[0x0][0x3e8] ;  /* 0x0000fa00ff187b82 */ /* 0x000e620000000a00 */
[----:B------:R-:W-:Y:S02]  /*d0a0*/  IMAD R7, R0, UR6, RZ ;  /* 0x0000000600077c24 */ /* 0x000fe4000f8e02ff */
[C---:B------:R-:W-:Y:S02]  /*d0b0*/  IMAD R3, R112.reuse, UR5, R3 ;  /* 0x0000000570037c24 */ /* 0x040fe4000f8e0203 */
[C---:B------:R-:W-:Y:S02]  /*d0c0*/  IMAD R7, R112.reuse, UR7, R7 ;  /* 0x0000000770077c24 */ /* 0x040fe4000f8e0207 */
[----:B-1----:R-:W-:-:S04]  /*d0d0*/  IMAD.WIDE.U32 R24, R112, UR4, R24 ;  /* 0x0000000470187c25 */ /* 0x002fc8000f8e0018 */
[----:B0-----:R-:W-:-:S04]  /*d0e0*/  IMAD.WIDE.U32 R112, R112, UR6, R4 ;  /* 0x0000000670707c25 */ /* 0x001fc8000f8e0004 */
[----:B------:R-:W-:Y:S02]  /*d0f0*/  IMAD.IADD R26, R3, 0x1, R25 ;  /* 0x00000001031a7824 */ /* 0x000fe400078e0219 */
[----:B------:R-:W-:Y:S01]  /*d100*/  IMAD.IADD R27, R7, 0x1, R113 ;  /* 0x00000001071b7824 */ /* 0x000fe200078e0271 */
[----:B------:R-:W-:Y:S06]  /*d110*/  @!P0 BRA `(.L_x_445) ;  /* 0x0000000000408947 */ /* 0x000fec0003800000 */
[----:B------:R-:W-:Y:S01]  /*d120*/  MOV R0, 0x0 ;  /* 0x0000000000007802 */ /* 0x000fe20000000f00 */
[----:B------:R-:W-:Y:S01]  /*d130*/  ULDC.64 UR4, c[0x4][0x1c8] ;  /* 0x0100720000047ab9 */ /* 0x000fe20000000a00 */
[----:B------:R-:W-:Y:S01]  /*d140*/  ULDC.64 UR6, c[0x4][0x1d0] ;  /* 0x0100740000067ab9 */ /* 0x000fe20000000a00 */
[----:B------:R-:W-:Y:S01]  /*d150*/  MOV R4, UR4 ;  /* 0x0000000400047c02 */ /* 0x000fe20008000f00 */
[----:B------:R0:W1:Y:S01]  /*d160*/  LDC.64 R14, c[0x4][R0] ;  /* 0x01000000000e7b82 */ /* 0x0000620000000a00 */
[----:B------:R-:W-:Y:S01]  /*d170*/  IMAD.U32 R5, RZ, RZ, UR5 ;  /* 0x00000005ff057e24 */ /* 0x000fe2000f8e00ff */
[----:B------:R-:W-:Y:S01]  /*d180*/  ULDC.64 UR4, c[0x4][0x138] ;  /* 0x01004e0000047ab9 */ /* 0x000fe20000000a00 */
[----:B------:R-:W-:Y:S01]  /*d190*/  IMAD.U32 R6, RZ, RZ, UR6 ;  /* 0x00000006ff067e24 */ /* 0x000fe2000f8e00ff */
[----:B------:R-:W-:Y:S01]  /*d1a0*/  MOV R10, UR4 ;  /* 0x00000004000a7c02 */ /* 0x000fe20008000f00 */
[----:B------:R-:W-:Y:S01]  /*d1b0*/  IMAD.U32 R7, RZ, RZ, UR7 ;  /* 0x00000007ff077e24 */ /* 0x000fe2000f8e00ff */
[----:B------:R-:W-:Y:S01]  /*d1c0*/  MOV R13, RZ ;  /* 0x000000ff000d7202 */ /* 0x000fe20000000f00 */
[----:B------:R-:W-:-:S02]  /*d1d0*/  IMAD.U32 R11, RZ, RZ, UR5 ;  /* 0x00000005ff0b7e24 */ /* 0x000fc4000f8e00ff */
[----:B------:R-:W-:Y:S02]  /*d1e0*/  IMAD.MOV.U32 R8, RZ, RZ, 0x70 ;  /* 0x00000070ff087424 */ /* 0x000fe400078e00ff */
[----:B0-----:R-:W-:-:S07]  /*d1f0*/  IMAD.MOV.U32 R12, RZ, RZ, 0x1 ;  /* 0x00000001ff0c7424 */ /* 0x001fce00078e00ff */
[----:B------:R-:W-:-:S07]  /*d200*/  LEPC R20, `(.L_x_445) ;  /* 0x000000001014794e */ /* 0x000fce0000000000 */
[----:B-1----:R-:W-:Y:S05]  /*d210*/  CALL.ABS.NOINC R14 ;  /* 0x000000000e007343 */ /* 0x002fea0003c00000 */
.L_x_445:
[----:B------:R-:W2:Y:S01]  /*d220*/  LDL R29, [R1+0x4] ;  /* 0x00000400011d7983 */ /* 0x000ea20000100800 */
[----:B------:R-:W-:Y:S01]  /*d230*/  ULDC.U8 UR4, c[0x0][0x410] ;  /* 0x0001040000047ab9 */ /* 0x000fe20000000000 */
[----:B------:R-:W-:Y:S01]  /*d240*/  BSSY B0, `(.L_x_446) ;  /* 0x0000714000007945 */ /* 0x000fe20003800000 */
[----:B------:R-:W-:Y:S01]  /*d250*/  ISETP.NE.AND P0, PT, RZ, UR4, PT ;  /* 0x00000004ff007c0c */ /* 0x000fe2000bf05270 */
[----:B--2---:R-:W-:-:S12]  /*d260*/  IMAD R6, R29, 0x80, R23 ;  /* 0x000000801d067824 */ /* 0x004fd800078e0217 */
[----:B------:R-:W-:Y:S05]  /*d270*/  @!P0 BRA `(.L_x_447) ;  /* 0x0000003400a08947 */ /* 0x000fea0003800000 */
[----:B------:R-:W-:-:S03]  /*d280*/  UMOV UR4, 0xffffffff ;  /* 0xffffffff00047882 */ /* 0x000fc60000000000 */
[----:B------:R-:W-:Y:S05]  /*d290*/  BRA.DIV UR4, `(.L_x_448) ;  /* 0x0000019a04047947 */ /* 0x000fea000b800000 */
[----:B------:R0:W1:Y:S04]  /*d2a0*/  SHFL.IDX PT, R3, R24, RZ, 0x181f ;  /* 0x00181fff18037589 */ /* 0x00006800000e0000 */
[----:B------:R0:W2:Y:S04]  /*d2b0*/  SHFL.IDX PT, R14, R112, RZ, 0x181f ;  /* 0x00181fff700e7589 */ /* 0x0000a800000e0000 */
[----:B------:R0:W3:Y:S04]  /*d2c0*/  SHFL.IDX PT, R0, R26, RZ, 0x181f ;  /* 0x00181fff1a007589 */ /* 0x0000e800000e0000 */
[----:B------:R0:W4:Y:S02]  /*d2d0*/  SHFL.IDX PT, R4, R27, RZ, 0x181f ;  /* 0x00181fff1b047589 */ /* 0x00012400000e0000 */
.L_x_671:
[----:B------:R-:W-:Y:S01]  /*d2e0*/  ULDC UR4, c[0x0][0x448] ;  /* 0x0001120000047ab9 */ /* 0x000fe20000000800 */
[----:B------:R-:W-:Y:S01]  /*d2f0*/  BSSY B1, `(.L_x_449) ;  /* 0x000001b000017945 */ /* 0x000fe20003800000 */
[----:B------:R-:W-:Y:S01]  /*d300*/  IMAD R5, R118, UR4, RZ ;  /* 0x0000000476057c24 */ /* 0x000fe2000f8e02ff */
[----:B------:R-:W-:Y:S02]  /*d310*/  CS2R R20, SRZ ;  /* 0x0000000000147805 */ /* 0x000fe4000001ff00 */
[----:B------:R-:W-:Y:S02]  /*d320*/  CS2R R10, SRZ ;  /* 0x00000000000a7805 */ /* 0x000fe4000001ff00 */
[----:B------:R-:W-:Y:S02]  /*d330*/  CS2R R12, SRZ ;  /* 0x00000000000c7805 */ /* 0x000fe4000001ff00 */
[----:B------:R-:W-:Y:S02]  /*d340*/  ISETP.GE.AND P0, PT, R6, R5, PT ;  /* 0x000000050600720c */ /* 0x000fe40003f06270 */
[----:B------:R-:W-:-:S11]  /*d350*/  CS2R R6, SRZ ;  /* 0x0000000000067805 */ /* 0x000fd6000001ff00 */
[----:B------:R-:W-:Y:S05]  /*d360*/  @P0 BRA `(.L_x_450) ;  /* 0x00000000004c0947 */ /* 0x000fea0003800000 */
[----:B------:R-:W-:Y:S01]  /*d370*/  ULDC UR4, c[0x0][0x3f4] ;  /* 0x0000fd0000047ab9 */ /* 0x000fe20000000800 */
[----:B------:R-:W-:Y:S02]  /*d380*/  SHF.R.S32.HI R7, RZ, 0x1f, R18 ;  /* 0x0000001fff077819 */ /* 0x000fe40000011412 */
[----:B------:R-:W-:Y:S02]  /*d390*/  ISETP.GE.AND P4, PT, R18, UR4, PT ;  /* 0x0000000412007c0c */ /* 0x000fe4000bf86270 */
[----:B------:R-:W-:Y:S02]  /*d3a0*/  ISETP.GE.AND P5, PT, R233, UR4, PT ;  /* 0x00000004e9007c0c */ /* 0x000fe4000bfa6270 */
[----:B------:R-:W-:Y:S02]  /*d3b0*/  SHF.R.S32.HI R15, RZ, 0x1f, R233 ;  /* 0x0000001fff0f7819 */ /* 0x000fe400000114e9 */
[----:B------:R-:W-:-:S07]  /*d3c0*/  CS2R R20, SRZ ;  /* 0x0000000000147805 */ /* 0x000fce000001ff00 */
[CC--:B-1----:R-:W-:Y:S02]  /*d3d0*/  @!P4 IADD3 R8, P0, R18.reuse, R3.reuse, RZ ;  /* 0x000000031208c210 */ /* 0x0c2fe40007f1e0ff */
[-C--:B0-2---:R-:W-:Y:S02]  /*d3e0*/  @!P4 IADD3 R24, P1, R18, R14.reuse, RZ ;  /* 0x0000000e1218c210 */ /* 0x085fe40007f3e0ff */
[C---:B------:R-:W-:Y:S01]  /*d3f0*/  @!P5 IADD3 R26, P2, R233.reuse, R3, RZ ;  /* 0x00000003e91ad210 */ /* 0x040fe20007f5e0ff */
[--C-:B---3--:R-:W-:Y:S01]  /*d400*/  @!P4 IMAD.X R9, R0, 0x1, R7.reuse, P0 ;  /* 0x000000010009c824 */ /* 0x108fe200000e0607 */
[----:B------:R-:W-:Y:S01]  /*d410*/  @!P5 IADD3 R14, P3, R233, R14, RZ ;  /* 0x0000000ee90ed210 */ /* 0x000fe20007f7e0ff */
[----:B----4-:R-:W-:Y:S01]  /*d420*/  @!P4 IMAD.X R25, R4, 0x1, R7, P1 ;  /* 0x000000010419c824 */ /* 0x010fe200008e0607 */
[----:B------:R-:W-:Y:S02]  /*d430*/  @!P5 IADD3.X R27, R0, R15, RZ, P2, !PT ;  /* 0x0000000f001bd210 */ /* 0x000fe400017fe4ff */
[----:B------:R-:W-:Y:S01]  /*d440*/  CS2R R6, SRZ ;  /* 0x0000000000067805 */ /* 0x000fe2000001ff00 */
[----:B------:R0:W5:Y:S01]  /*d450*/  @!P4 LD.E.64 R10, desc[UR42][R8.64] ;  /* 0x0000002a080ac980 */ /* 0x000162000c101b00 */
[----:B------:R-:W-:-:S03]  /*d460*/  @!P5 IMAD.X R15, R4, 0x1, R15, P3 ;  /* 0x00000001040fd824 */ /* 0x000fc600018e060f */
[----:B------:R0:W5:Y:S04]  /*d470*/  @!P4 LD.E.64 R12, desc[UR42][R24.64] ;  /* 0x0000002a180cc980 */ /* 0x000168000c101b00 */
[----:B------:R0:W5:Y:S04]  /*d480*/  @!P5 LD.E.64 R20, desc[UR42][R26.64] ;  /* 0x0000002a1a14d980 */ /* 0x000168000c101b00 */
[----:B------:R0:W5:Y:S02]  /*d490*/  @!P5 LD.E.64 R6, desc[UR42][R14.64] ;  /* 0x0000002a0e06d980 */ /* 0x000164000c101b00 */
.L_x_450:
[----:B------:R-:W-:Y:S05]  /*d4a0*/  BSYNC B1 ;  /* 0x0000000000017941 */ /* 0x000fea0003800000 */
.L_x_449:
[----:B------:R-:W-:Y:S01]  /*d4b0*/  ULEA.HI UR4, UR45, UR45, URZ, 0x1 ;  /* 0x0000002d2d047291 */ /* 0x000fe2000f8f083f */
[----:B---3-5:R-:W-:Y:S01]  /*d4c0*/  SHF.R.U32.HI R0, RZ, 0x8, R10 ;  /* 0x00000008ff007819 */ /* 0x028fe2000001160a */
[----:B0-----:R-:W-:Y:S01]  /*d4d0*/  IMAD R26, R29, -0x80, R5 ;  /* 0xffffff801d1a7824 */ /* 0x001fe200078e0205 */
[----:B------:R-:W-:Y:S01]  /*d4e0*/  SHF.R.U32.HI R9, RZ, 0x8, R11 ;  /* 0x00000008ff097819 */ /* 0x000fe2000001160b */
[----:B------:R-:W-:Y:S01]  /*d4f0*/  ULOP3.LUT UR4, UR4, 0xfffffffe, URZ, 0xc0, !UPT ;  /* 0xfffffffe04047892 */ /* 0x000fe2000f8ec03f */
[----:B-1----:R-:W-:Y:S01]  /*d500*/  LOP3.LUT R3, R10, 0xff, RZ, 0xc0, !PT ;  /* 0x000000ff0a037812 */ /* 0x002fe200078ec0ff */
[----:B------:R-:W-:Y:S01]  /*d510*/  BSSY B1, `(.L_x_451) ;  /* 0x000003b000017945 */ /* 0x000fe20003800000 */
[----:B------:R-:W-:Y:S01]  /*d520*/  LOP3.LUT R0, R0, 0xff, RZ, 0xc0, !PT ;  /* 0x000000ff00007812 */ /* 0x000fe200078ec0ff */
[----:B------:R-:W-:Y:S01]  /*d530*/  UIADD3 UR4, UR45, -UR4, URZ ;  /* 0x800000042d047290 */ /* 0x000fe2000fffe03f */
[----:B----4-:R-:W-:Y:S02]  /*d540*/  LOP3.LUT R4, R11, 0xff, RZ, 0xc0, !PT ;  /* 0x000000ff0b047812 */ /* 0x010fe400078ec0ff */
[----:B------:R-:W-:-:S02]  /*d550*/  LOP3.LUT R9, R9, 0xff, RZ, 0xc0, !PT ;  /* 0x000000ff09097812 */ /* 0x000fc400078ec0ff */
[----:B------:R-:W-:Y:S01]  /*d560*/  PRMT R5, R0, 0x7604, R3 ;  /* 0x0000760400057816 */ /* 0x000fe20000000003 */
[----:B------:R-:W-:Y:S01]  /*d570*/  IMAD.U32 R35, RZ, RZ, UR4 ;  /* 0x00000004ff237e24 */ /* 0x000fe2000f8e00ff */
[----:B------:R-:W-:Y:S02]  /*d580*/  SHF.R.U32.HI R0, RZ, 0x8, R20 ;  /* 0x00000008ff007819 */ /* 0x000fe40000011614 */
[----:B------:R-:W-:Y:S02]  /*d590*/  PRMT R4, R9, 0x7604, R4 ;  /* 0x0000760409047816 */ /* 0x000fe40000000004 */
[----:B------:R-:W-:Y:S02]  /*d5a0*/  SHF.L.U32 R35, R35, 0x1f, RZ ;  /* 0x0000001f23237819 */ /* 0x000fe400000006ff */
[----:B------:R-:W-:Y:S02]  /*d5b0*/  LOP3.LUT R8, R20, 0xff, RZ, 0xc0, !PT ;  /* 0x000000ff14087812 */ /* 0x000fe400078ec0ff */
[----:B------:R-:W0:Y:S01]  /*d5c0*/  SYNCS.PHASECHK.TRANS64.TRYWAIT P0, [R22+URZ+0x38800], R35 ;  /* 0x03880023160075a7 */ /* 0x000e22000800017f */
[----:B------:R-:W-:-:S02]  /*d5d0*/  SHF.R.U32.HI R3, RZ, 0x8, R12 ;  /* 0x00000008ff037819 */ /* 0x000fc4000001160c */
[----:B------:R-:W-:Y:S02]  /*d5e0*/  LOP3.LUT R9, R0, 0xff, RZ, 0xc0, !PT ;  /* 0x000000ff00097812 */ /* 0x000fe400078ec0ff */
[----:B------:R-:W-:Y:S02]  /*d5f0*/  SHF.R.U32.HI R15, RZ, 0x8, R21 ;  /* 0x00000008ff0f7819 */ /* 0x000fe40000011615 */
[----:B------:R-:W-:Y:S02]  /*d600*/  LOP3.LUT R24, R12, 0xff, RZ, 0xc0, !PT ;  /* 0x000000ff0c187812 */ /* 0x000fe400078ec0ff */
[----:B------:R-:W-:Y:S02]  /*d610*/  LOP3.LUT R3, R3, 0xff, RZ, 0xc0, !PT ;  /* 0x000000ff03037812 */ /* 0x000fe400078ec0ff */
[----:B------:R-:W-:Y:S02]  /*d620*/  PRMT R9, R9, 0x7604, R8 ;  /* 0x0000760409097816 */ /* 0x000fe40000000008 */
[----:B------:R-:W-:-:S02]  /*d630*/  SHF.R.U32.HI R8, RZ, 0x8, R13 ;  /* 0x00000008ff087819 */ /* 0x000fc4000001160d */
[----:B--2---:R-:W-:Y:S02]  /*d640*/  LOP3.LUT R14, R21, 0xff, RZ, 0xc0, !PT ;  /* 0x000000ff150e7812 */ /* 0x004fe400078ec0ff */
[----:B------:R-:W-:Y:S02]  /*d650*/  LOP3.LUT R15, R15, 0xff, RZ, 0xc0, !PT ;  /* 0x000000ff0f0f7812 */ /* 0x000fe400078ec0ff */
[----:B------:R-:W-:Y:S02]  /*d660*/  SHF.R.U32.HI R0, RZ, 0x8, R6 ;  /* 0x00000008ff007819 */ /* 0x000fe40000011606 */
[----:B------:R-:W-:Y:S02]  /*d670*/  PRMT R27, R3, 0x7604, R24 ;  /* 0x00007604031b7816 */ /* 0x000fe40000000018 */
[----:B------:R-:W-:Y:S02]  /*d680*/  LOP3.LUT R3, R13, 0xff, RZ, 0xc0, !PT ;  /* 0x000000ff0d037812 */ /* 0x000fe400078ec0ff */
[----:B------:R-:W-:-:S02]  /*d690*/  LOP3.LUT R8, R8, 0xff, RZ, 0xc0, !PT ;  /* 0x000000ff08087812 */ /* 0x000fc400078ec0ff */
[----:B------:R-:W-:Y:S02]  /*d6a0*/  PRMT R14, R15, 0x7604, R14 ;  /* 0x000076040f0e7816 */ /* 0x000fe4000000000e */
[----:B------:R-:W-:Y:S02]  /*d6b0*/  LOP3.LUT R15, R6, 0xff, RZ, 0xc0, !PT ;  /* 0x000000ff060f7812 */ /* 0x000fe400078ec0ff */
[----:B------:R-:W-:Y:S02]  /*d6c0*/  LOP3.LUT R0, R0, 0xff, RZ, 0xc0, !PT ;  /* 0x000000ff00007812 */ /* 0x000fe400078ec0ff */
[----:B------:R-:W-:Y:S02]  /*d6d0*/  PRMT R8, R8, 0x7604, R3 ;  /* 0x0000760408087816 */ /* 0x000fe40000000003 */
[----:B------:R-:W-:Y:S02]  /*d6e0*/  SHF.R.U32.HI R3, RZ, 0x10, R11 ;  /* 0x00000010ff037819 */ /* 0x000fe4000001160b */
[----:B------:R-:W-:-:S02]  /*d6f0*/  SHF.R.U32.HI R25, RZ, 0x8, R7 ;  /* 0x00000008ff197819 */ /* 0x000fc40000011607 */
[----:B------:R-:W-:Y:S01]  /*d700*/  PRMT R31, R0, 0x7604, R15 ;  /* 0x00007604001f7816 */ /* 0x000fe2000000000f */
[----:B------:R-:W-:Y:S01]  /*d710*/  IMAD.U32 R3, R3, 0x10000, RZ ;  /* 0x0001000003037824 */ /* 0x000fe200078e00ff */
[----:B------:R-:W-:Y:S02]  /*d720*/  SHF.R.U32.HI R29, RZ, 0x10, R13 ;  /* 0x00000010ff1d7819 */ /* 0x000fe4000001160d */
[----:B------:R-:W-:Y:S02]  /*d730*/  SHF.R.U32.HI R15, RZ, 0x10, R21 ;  /* 0x00000010ff0f7819 */ /* 0x000fe40000011615 */
[----:B------:R-:W-:Y:S01]  /*d740*/  LOP3.LUT R24, R7, 0xff, RZ, 0xc0, !PT ;  /* 0x000000ff07187812 */ /* 0x000fe200078ec0ff */
[----:B------:R-:W-:Y:S01]  /*d750*/  IMAD.U32 R29, R29, 0x10000, RZ ;  /* 0x000100001d1d7824 */ /* 0x000fe200078e00ff */
[----:B------:R-:W-:Y:S02]  /*d760*/  LOP3.LUT R25, R25, 0xff, RZ, 0xc0, !PT ;  /* 0x000000ff19197812 */ /* 0x000fe400078ec0ff */
[----:B------:R-:W-:-:S02]  /*d770*/  SHF.R.U32.HI R33, RZ, 0x10, R7 ;  /* 0x00000010ff217819 */ /* 0x000fc40000011607 */
[----:B------:R-:W-:Y:S02]  /*d780*/  SHF.L.U32 R15, R15, 0x10, RZ ;  /* 0x000000100f0f7819 */ /* 0x000fe400000006ff */
[----:B------:R-:W-:Y:S01]  /*d790*/  PRMT R24, R25, 0x7604, R24 ;  /* 0x0000760419187816 */ /* 0x000fe20000000018 */
[----:B------:R-:W-:Y:S01]  /*d7a0*/  IMAD.U32 R33, R33, 0x10000, RZ ;  /* 0x0001000021217824 */ /* 0x000fe200078e00ff */
[----:B------:R-:W-:Y:S02]  /*d7b0*/  LOP3.LUT R5, R5, 0xff0000, R10, 0xf8, !PT ;  /* 0x00ff000005057812 */ /* 0x000fe400078ef80a */
[----:B------:R-:W-:Y:S02]  /*d7c0*/  LOP3.LUT R3, R4, 0xff0000, R3, 0xf8, !PT ;  /* 0x00ff000004037812 */ /* 0x000fe400078ef803 */
[----:B------:R-:W-:Y:S02]  /*d7d0*/  LOP3.LUT R25, R14, 0xff0000, R15, 0xf8, !PT ;  /* 0x00ff00000e197812 */ /* 0x000fe400078ef80f */
[----:B------:R-:W-:-:S02]  /*d7e0*/  VIMNMX R0, R26, 0x80, PT ;  /* 0x000000801a007848 */ /* 0x000fc40003fe0100 */
[----:B------:R-:W-:Y:S02]  /*d7f0*/  LOP3.LUT R29, R8, 0xff0000, R29, 0xf8, !PT ;  /* 0x00ff0000081d7812 */ /* 0x000fe400078ef81d */
[----:B------:R-:W-:Y:S02]  /*d800*/  LOP3.LUT R15, R9, 0xff0000, R20, 0xf8, !PT ;  /* 0x00ff0000090f7812 */ /* 0x000fe400078ef814 */
[----:B------:R-:W-:Y:S02]  /*d810*/  LOP3.LUT R27, R27, 0xff0000, R12, 0xf8, !PT ;  /* 0x00ff00001b1b7812 */ /* 0x000fe400078ef80c */
[----:B------:R-:W-:Y:S02]  /*d820*/  LOP3.LUT R9, R5, 0xff000000, R10, 0xf8, !PT ;  /* 0xff00000005097812 */ /* 0x000fe400078ef80a */
[----:B------:R-:W-:Y:S02]  /*d830*/  LOP3.LUT R10, R3, 0xff000000, R11, 0xf8, !PT ;  /* 0xff000000030a7812 */ /* 0x000fe400078ef80b */
[----:B------:R-:W-:-:S02]  /*d840*/  LOP3.LUT R33, R24, 0xff0000, R33, 0xf8, !PT ;  /* 0x00ff000018217812 */ /* 0x000fc400078ef821 */
[----:B------:R-:W-:Y:S02]  /*d850*/  ISETP.GE.AND P1, PT, R23, R0, PT ;  /* 0x000000001700720c */ /* 0x000fe40003f26270 */
[----:B------:R-:W-:Y:S02]  /*d860*/  LOP3.LUT R3, R15, 0xff000000, R20, 0xf8, !PT ;  /* 0xff0000000f037812 */ /* 0x000fe400078ef814 */
[----:B------:R-:W-:Y:S02]  /*d870*/  LOP3.LUT R8, R25, 0xff000000, R21, 0xf8, !PT ;  /* 0xff00000019087812 */ /* 0x000fe400078ef815 */
[----:B------:R-:W-:Y:S02]  /*d880*/  LOP3.LUT R12, R27, 0xff000000, R12, 0xf8, !PT ;  /* 0xff0000001b0c7812 */ /* 0x000fe400078ef80c */
[----:B------:R-:W-:Y:S02]  /*d890*/  LOP3.LUT R14, R29, 0xff000000, R13, 0xf8, !PT ;  /* 0xff0000001d0e7812 */ /* 0x000fe400078ef80d */
[----:B------:R-:W-:Y:S01]  /*d8a0*/  LOP3.LUT R11, R31, 0xff0000, R6, 0xf8, !PT ;  /* 0x00ff00001f0b7812 */ /* 0x000fe200078ef806 */
[----:B0-----:R-:W-:Y:S06]  /*d8b0*/  @!P0 BRA `(.L_x_452) ;  /* 0x0000019000ec8947 */ /* 0x001fec0003800000 */
.L_x_672:
[----:B------:R-:W-:Y:S05]  /*d8c0*/  BSYNC B1 ;  /* 0x0000000000017941 */ /* 0x000fea0003800000 */
.L_x_451:
[----:B------:R-:W-:Y:S01]  /*d8d0*/  BSSY B1, `(.L_x_453) ;  /* 0x00000c0000017945 */ /* 0x000fe20003800000 */
[----:B------:R-:W-:Y:S02]  /*d8e0*/  LOP3.LUT R11, R11, 0xff000000, R6, 0xf8, !PT ;  /* 0xff0000000b0b7812 */ /* 0x000fe400078ef806 */
[----:B------:R-:W-:Y:S01]  /*d8f0*/  LOP3.LUT R13, R33, 0xff000000, R7, 0xf8, !PT ;  /* 0xff000000210d7812 */ /* 0x000fe200078ef807 */
[----:B------:R-:W-:Y:S06]  /*d900*/  @P1 BRA `(.L_x_454) ;  /* 0x0000000800f01947 */ /* 0x000fec0003800000 */
[----:B------:R1:W5:Y:S01]  /*d910*/  LDL R41, [R1+0x34] ;  /* 0x0000340001297983 */ /* 0x0003620000100800 */
[----:B------:R-:W2:Y:S01]  /*d920*/  LDC R4, c[0x0][0x3f4] ;  /* 0x0000fd00ff047b82 */ /* 0x000ea20000000800 */
[----:B------:R-:W-:Y:S01]  /*d930*/  BSSY B2, `(.L_x_455) ;  /* 0x000005e000027945 */ /* 0x000fe20003800000 */
[-C--:B--2---:R-:W-:Y:S02]  /*d940*/  ISETP.GE.AND P0, PT, R18, R4.reuse, PT ;  /* 0x000000041200720c */ /* 0x084fe40003f06270 */
[----:B------:R-:W-:-:S11]  /*d950*/  ISETP.GE.AND P1, PT, R233, R4, PT ;  /* 0x00000004e900720c */ /* 0x000fd60003f26270 */
[----:B-1----:R-:W-:Y:S05]  /*d960*/  @P0 BRA `(.L_x_456) ;  /* 0x0000000400680947 */ /* 0x002fea0003800000 */
[----:B-----5:R-:W1:Y:S01]  /*d970*/  LDS.128 R4, [R41+0x20400] ;  /* 0x0204000029047984 */ /* 0x020e620000000c00 */
[----:B------:R-:W-:Y:S02]  /*d980*/  F2FP.F16.E4M3.UNPACK_B R29, R12 ;  /* 0x0000000cff1d723e */ /* 0x000fe400020006ff */
[----:B------:R-:W-:-:S03]  /*d990*/  F2FP.F16.E4M3.UNPACK_B R26, R9 ;  /* 0x00000009ff1a723e */ /* 0x000fc600020006ff */
[--C-:B------:R-:W-:Y:S02]  /*d9a0*/  HADD2.F32 R30, -RZ, R29.reuse.H1_H1 ;  /* 0x3000001dff1e7230 */ /* 0x100fe40000004100 */
[--C-:B------:R-:W-:Y:S02]  /*d9b0*/  HADD2.F32 R27, -RZ, R26.reuse.H1_H1 ;  /* 0x3000001aff1b7230 */ /* 0x100fe40000004100 */
[----:B------:R-:W-:Y:S02]  /*d9c0*/  HADD2.F32 R29, -RZ, R29.H0_H0 ;  /* 0x2000001dff1d7230 */ /* 0x000fe40000004100 */
[----:B------:R-:W-:Y:S01]  /*d9d0*/  HADD2.F32 R26, -RZ, R26.H0_H0 ;  /* 0x2000001aff1a7230 */ /* 0x000fe20000004100 */
[-C--:B-1----:R-:W-:Y:S02]  /*d9e0*/  F2FP.F16.E4M3.UNPACK_B R15, R4.reuse.H1 ;  /* 0x00000004ff0f723e */ /* 0x082fe400030006ff */
[-C--:B------:R-:W-:Y:S02]  /*d9f0*/  F2FP.F16.E4M3.UNPACK_B R21, R5.reuse ;  /* 0x00000005ff15723e */ /* 0x080fe400020006ff */
[----:B------:R-:W-:Y:S01]  /*da00*/  F2FP.F16.E4M3.UNPACK_B R24, R5.H1 ;  /* 0x00000005ff18723e */ /* 0x000fe200030006ff */
[--C-:B------:R-:W-:Y:S01]  /*da10*/  HADD2.F32 R20, -RZ, R15.reuse.H0_H0 ;  /* 0x2000000fff147230 */ /* 0x100fe20000004100 */
[----:B------:R-:W-:Y:S01]  /*da20*/  F2FP.F16.E4M3.UNPACK_B R4, R4 ;  /* 0x00000004ff04723e */ /* 0x000fe200020006ff */
[----:B------:R-:W-:Y:S01]  /*da30*/  HADD2.F32 R15, -RZ, R15.H1_H1 ;  /* 0x3000000fff0f7230 */ /* 0x000fe20000004100 */
[----:B------:R-:W-:-:S02]  /*da40*/  F2FP.F16.E4M3.UNPACK_B R25, R6 ;  /* 0x00000006ff19723e */ /* 0x000fc400020006ff */
[----:B------:R-:W-:Y:S02]  /*da50*/  F2FP.F16.E4M3.UNPACK_B R6, R6.H1 ;  /* 0x00000006ff06723e */ /* 0x000fe400030006ff */
[C---:B------:R-:W-:Y:S01]  /*da60*/  FMUL.FTZ R5, R15.reuse, R30 ;  /* 0x0000001e0f057220 */ /* 0x040fe20000410000 */
[----:B------:R-:W-:Y:S01]  /*da70*/  FMUL.FTZ R31, R15, R27 ;  /* 0x0000001b0f1f7220 */ /* 0x000fe20000410000 */
[----:B------:R-:W-:Y:S02]  /*da80*/  F2FP.F16.E4M3.UNPACK_B R15, R7 ;  /* 0x00000007ff0f723e */ /* 0x000fe400020006ff */
[C---:B------:R-:W-:Y:S01]  /*da90*/  FFMA.FTZ R33, R20.reuse, R27, -R5 ;  /* 0x0000001b14217223 */ /* 0x040fe20000010805 */
[--C-:B------:R-:W-:Y:S01]  /*daa0*/  HADD2.F32 R5, -RZ, R4.reuse.H1_H1 ;  /* 0x30000004ff057230 */ /* 0x100fe20000004100 */
[----:B------:R-:W-:Y:S01]  /*dab0*/  F2FP.F16.E4M3.UNPACK_B R27, R12.H1 ;  /* 0x0000000cff1b723e */ /* 0x000fe200030006ff */
[----:B------:R-:W-:Y:S01]  /*dac0*/  FFMA.FTZ R34, R20, R30, R31 ;  /* 0x0000001e14227223 */ /* 0x000fe2000001001f */
[----:B------:R-:W-:Y:S01]  /*dad0*/  HADD2.F32 R4, -RZ, R4.H0_H0 ;  /* 0x20000004ff047230 */ /* 0x000fe20000004100 */
[----:B------:R-:W-:Y:S01]  /*dae0*/  F2FP.F16.E4M3.UNPACK_B R20, R9.H1 ;  /* 0x00000009ff14723e */ /* 0x000fe200030006ff */
[C---:B------:R-:W-:Y:S01]  /*daf0*/  FMUL.FTZ R31, R5.reuse, R29 ;  /* 0x0000001d051f7220 */ /* 0x040fe20000410000 */
[----:B------:R-:W-:Y:S01]  /*db00*/  FMUL.FTZ R32, R5, R26 ;  /* 0x0000001a05207220 */ /* 0x000fe20000410000 */
[----:B------:R-:W-:Y:S01]  /*db10*/  HADD2.F32 R30, -RZ, R27.H1_H1 ;  /* 0x3000001bff1e7230 */ /* 0x000fe20000004100 */
[----:B------:R-:W-:Y:S01]  /*db20*/  F2FP.F16.E4M3.UNPACK_B R7, R7.H1 ;  /* 0x00000007ff07723e */ /* 0x000fe200030006ff */
[----:B------:R-:W-:-:S02]  /*db30*/  HADD2.F32 R5, -RZ, R24.H1_H1 ;  /* 0x30000018ff057230 */ /* 0x000fc40000004100 */
[C---:B------:R-:W-:Y:S01]  /*db40*/  FFMA.FTZ R31, R4.reuse, R26, -R31 ;  /* 0x0000001a041f7223 */ /* 0x040fe2000001081f */
[----:B------:R-:W-:Y:S01]  /*db50*/  FFMA.FTZ R32, R4, R29, R32 ;  /* 0x0000001d04207223 */ /* 0x000fe20000010020 */
[----:B------:R-:W-:Y:S02]  /*db60*/  HADD2.F32 R26, -RZ, R20.H1_H1 ;  /* 0x30000014ff1a7230 */ /* 0x000fe40000004100 */
[----:B------:R-:W-:Y:S02]  /*db70*/  HADD2.F32 R24, -RZ, R24.H0_H0 ;  /* 0x20000018ff187230 */ /* 0x000fe40000004100 */
[C---:B------:R-:W-:Y:S01]  /*db80*/  FMUL.FTZ R29, R5.reuse, R30 ;  /* 0x0000001e051d7220 */ /* 0x040fe20000410000 */
[----:B------:R-:W-:Y:S02]  /*db90*/  HADD2.F32 R27, -RZ, R27.H0_H0 ;  /* 0x2000001bff1b7230 */ /* 0x000fe40000004100 */
[----:B------:R-:W-:Y:S01]  /*dba0*/  FMUL.FTZ R5, R5, R26 ;  /* 0x0000001a05057220 */ /* 0x000fe20000410000 */
[----:B------:R-:W-:-:S02]  /*dbb0*/  HADD2.F32 R4, -RZ, R21.H1_H1 ;  /* 0x30000015ff047230 */ /* 0x000fc40000004100 */
[C---:B0-----:R-:W-:Y:S01]  /*dbc0*/  FFMA.FTZ R35, R24.reuse, R26, -R29 ;  /* 0x0000001a18237223 */ /* 0x041fe2000001081d */
[----:B------:R-:W-:Y:S01]  /*dbd0*/  HADD2.F32 R20, -RZ, R20.H0_H0 ;  /* 0x20000014ff147230 */ /* 0x000fe20000004100 */
[----:B------:R-:W-:Y:S01]  /*dbe0*/  F2FP.F16.E4M3.UNPACK_B R26, R14 ;  /* 0x0000000eff1a723e */ /* 0x000fe200020006ff */
[----:B------:R-:W-:Y:S02]  /*dbf0*/  HADD2.F32 R21, -RZ, R21.H0_H0 ;  /* 0x20000015ff157230 */ /* 0x000fe40000004100 */
[----:B------:R-:W-:Y:S01]  /*dc00*/  FFMA.FTZ R30, R24, R30, R5 ;  /* 0x0000001e181e7223 */ /* 0x000fe20000010005 */
[C---:B------:R-:W-:Y:S01]  /*dc10*/  FMUL.FTZ R36, R4.reuse, R27 ;  /* 0x0000001b04247220 */ /* 0x040fe20000410000 */
[----:B------:R-:W-:Y:S01]  /*dc20*/  F2FP.F16.E4M3.UNPACK_B R24, R10 ;  /* 0x0000000aff18723e */ /* 0x000fe200020006ff */
[-C--:B------:R-:W-:Y:S01]  /*dc30*/  FMUL.FTZ R4, R4, R20.reuse ;  /* 0x0000001404047220 */ /* 0x080fe20000410000 */
[----:B------:R-:W-:Y:S02]  /*dc40*/  HADD2.F32 R29, -RZ, R26.H1_H1 ;  /* 0x3000001aff1d7230 */ /* 0x000fe40000004100 */
[----:B------:R-:W-:Y:S01]  /*dc50*/  FFMA.FTZ R36, R21, R20, -R36 ;  /* 0x0000001415247223 */ /* 0x000fe20000010824 */
[----:B------:R-:W-:-:S02]  /*dc60*/  HADD2.F32 R5, -RZ, R6.H1_H1 ;  /* 0x30000006ff057230 */ /* 0x000fc40000004100 */
[----:B------:R-:W-:Y:S01]  /*dc70*/  FFMA.FTZ R27, R21, R27, R4 ;  /* 0x0000001b151b7223 */ /* 0x000fe20000010004 */
[----:B------:R-:W-:Y:S01]  /*dc80*/  HADD2.F32 R20, -RZ, R24.H1_H1 ;  /* 0x30000018ff147230 */ /* 0x000fe20000004100 */
[----:B------:R-:W-:Y:S01]  /*dc90*/  F2FP.SATFINITE.E4M3.F32.PACK_AB_MERGE_C R30, R30, R35, RZ ;  /* 0x000000231e1e723e */ /* 0x000fe200048070ff */
[----:B------:R-:W-:Y:S02]  /*dca0*/  HADD2.F32 R6, -RZ, R6.H0_H0 ;  /* 0x20000006ff067230 */ /* 0x000fe40000004100 */
[C---:B------:R-:W-:Y:S01]  /*dcb0*/  FMUL.FTZ R21, R5.reuse, R29 ;  /* 0x0000001d05157220 */ /* 0x040fe20000410000 */
[----:B------:R-:W-:Y:S02]  /*dcc0*/  HADD2.F32 R24, -RZ, R24.H0_H0 ;  /* 0x20000018ff187230 */ /* 0x000fe40000004100 */
[-C--:B------:R-:W-:Y:S01]  /*dcd0*/  FMUL.FTZ R39, R5, R20.reuse ;  /* 0x0000001405277220 */ /* 0x080fe20000410000 */
[----:B------:R-:W-:Y:S02]  /*dce0*/  HADD2.F32 R26, -RZ, R26.H0_H0 ;  /* 0x2000001aff1a7230 */ /* 0x000fe40000004100 */
[----:B------:R-:W-:Y:S01]  /*dcf0*/  FFMA.FTZ R37, R6, R20, -R21 ;  /* 0x0000001406257223 */ /* 0x000fe20000010815 */
[--C-:B------:R-:W-:Y:S01]  /*dd00*/  HADD2.F32 R4, -RZ, R25.reuse.H1_H1 ;  /* 0x30000019ff047230 */ /* 0x100fe20000004100 */
[----:B------:R-:W-:Y:S01]  /*dd10*/  F2FP.F16.E4M3.UNPACK_B R5, R10.H1 ;  /* 0x0000000aff05723e */ /* 0x000fe200030006ff */
[----:B------:R-:W-:-:S02]  /*dd20*/  HADD2.F32 R25, -RZ, R25.H0_H0 ;  /* 0x20000019ff197230 */ /* 0x000fc40000004100 */
[----:B------:R-:W-:Y:S01]  /*dd30*/  FFMA.FTZ R38, R6, R29, R39 ;  /* 0x0000001d06267223 */ /* 0x000fe20000010027 */
[C---:B------:R-:W-:Y:S01]  /*dd40*/  FMUL.FTZ R20, R4.reuse, R26 ;  /* 0x0000001a04147220 */ /* 0x040fe20000410000 */
[----:B------:R-:W-:Y:S01]  /*dd50*/  FMUL.FTZ R21, R4, R24 ;  /* 0x0000001804157220 */ /* 0x000fe20000410000 */
[----:B------:R-:W-:Y:S01]  /*dd60*/  F2FP.F16.E4M3.UNPACK_B R4, R14.H1 ;  /* 0x0000000eff04723e */ /* 0x000fe200030006ff */
[--C-:B------:R-:W-:Y:S02]  /*dd70*/  HADD2.F32 R6, -RZ, R5.reuse.H0_H0 ;  /* 0x20000005ff067230 */ /* 0x100fe40000004100 */
[C---:B------:R-:W-:Y:S01]  /*dd80*/  FFMA.FTZ R29, R25.reuse, R24, -R20 ;  /* 0x00000018191d7223 */ /* 0x040fe20000010814 */
[----:B------:R-:W-:Y:S02]  /*dd90*/  HADD2.F32 R20, -RZ, R5.H1_H1 ;  /* 0x30000005ff147230 */ /* 0x000fe40000004100 */
[----:B------:R-:W-:Y:S01]  /*dda0*/  FFMA.FTZ R26, R25, R26, R21 ;  /* 0x0000001a191a7223 */ /* 0x000fe20000010015 */
[----:B------:R-:W-:-:S02]  /*ddb0*/  HADD2.F32 R24, -RZ, R4.H1_H1 ;  /* 0x30000004ff187230 */ /* 0x000fc40000004100 */
[----:B------:R-:W-:Y:S02]  /*ddc0*/  HADD2.F32 R5, -RZ, R7.H1_H1 ;  /* 0x30000007ff057230 */ /* 0x000fe40000004100 */
[----:B------:R-:W-:Y:S02]  /*ddd0*/  HADD2.F32 R21, -RZ, R4.H0_H0 ;  /* 0x20000004ff157230 */ /* 0x000fe40000004100 */
[----:B------:R-:W-:Y:S02]  /*dde0*/  HADD2.F32 R4, -RZ, R15.H1_H1 ;  /* 0x3000000fff047230 */ /* 0x000fe40000004100 */
[C---:B------:R-:W-:Y:S01]  /*ddf0*/  FMUL.FTZ R42, R5.reuse, R24 ;  /* 0x00000018052a7220 */ /* 0x040fe20000410000 */
[----:B------:R-:W-:Y:S02]  /*de00*/  HADD2.F32 R7, -RZ, R7.H0_H0 ;  /* 0x20000007ff077230 */ /* 0x000fe40000004100 */
[----:B------:R-:W-:Y:S01]  /*de10*/  FMUL.FTZ R5, R5, R20 ;  /* 0x0000001405057220 */ /* 0x000fe20000410000 */
[----:B------:R-:W-:-:S02]  /*de20*/  HADD2.F32 R15, -RZ, R15.H0_H0 ;  /* 0x2000000fff0f7230 */ /* 0x000fc40000004100 */
[CC--:B------:R-:W-:Y:S01]  /*de30*/  FMUL.FTZ R40, R4.reuse, R21.reuse ;  /* 0x0000001504287220 */ /* 0x0c0fe20000410000 */
[----:B------:R-:W-:Y:S01]  /*de40*/  FMUL.FTZ R4, R4, R6 ;  /* 0x0000000604047220 */ /* 0x000fe20000410000 */
[C---:B------:R-:W-:Y:S01]  /*de50*/  FFMA.FTZ R42, R7.reuse, R20, -R42 ;  /* 0x00000014072a7223 */ /* 0x040fe2000001082a */
[----:B------:R-:W-:Y:S01]  /*de60*/  FFMA.FTZ R5, R7, R24, R5 ;  /* 0x0000001807057223 */ /* 0x000fe20000010005 */
[C---:B------:R-:W-:Y:S01]  /*de70*/  FFMA.FTZ R7, R15.reuse, R6, -R40 ;  /* 0x000000060f077223 */ /* 0x040fe20000010828 */
[----:B------:R-:W-:Y:S01]  /*de80*/  FFMA.FTZ R20, R15, R21, R4 ;  /* 0x000000150f147223 */ /* 0x000fe20000010004 */
[----:B------:R-:W-:Y:S02]  /*de90*/  F2FP.SATFINITE.E4M3.F32.PACK_AB_MERGE_C R4, R34, R33, RZ ;  /* 0x000000212204723e */ /* 0x000fe400048070ff */
[----:B------:R-:W-:Y:S02]  /*dea0*/  F2FP.SATFINITE.E4M3.F32.PACK_AB_MERGE_C R6, R38, R37, RZ ;  /* 0x000000252606723e */ /* 0x000fe400048070ff */
[----:B------:R-:W-:-:S02]  /*deb0*/  F2FP.SATFINITE.E4M3.F32.PACK_AB_MERGE_C R42, R5, R42, RZ ;  /* 0x0000002a052a723e */ /* 0x000fc400048070ff */
[----:B------:R-:W-:Y:S02]  /*dec0*/  F2FP.SATFINITE.E4M3.F32.PACK_AB_MERGE_C R4, R32, R31, R4 ;  /* 0x0000001f2004723e */ /* 0x000fe40004807004 */
[----:B------:R-:W-:Y:S02]  /*ded0*/  F2FP.SATFINITE.E4M3.F32.PACK_AB_MERGE_C R5, R27, R36, R30 ;  /* 0x000000241b05723e */ /* 0x000fe4000480701e */
[----:B------:R-:W-:Y:S02]  /*dee0*/  F2FP.SATFINITE.E4M3.F32.PACK_AB_MERGE_C R6, R26, R29, R6 ;  /* 0x0000001d1a06723e */ /* 0x000fe40004807006 */
[----:B------:R-:W-:-:S05]  /*def0*/  F2FP.SATFINITE.E4M3.F32.PACK_AB_MERGE_C R7, R20, R7, R42 ;  /* 0x000000071407723e */ /* 0x000fca000480702a */
[----:B------:R1:W-:Y:S02]  /*df00*/  STS.128 [R41+0x20400], R4 ;  /* 0x0204000429007388 */ /* 0x0003e40000000c00 */
.L_x_456:
[----:B------:R-:W-:Y:S05]  /*df10*/  BSYNC B2 ;  /* 0x0000000000027941 */ /* 0x000fea0003800000 */
.L_x_455:
[----:B------:R-:W-:Y:S05]  /*df20*/  @P1 BRA `(.L_x_454) ;  /* 0x0000000400681947 */ /* 0x000fea0003800000 */
[----:B-1---5:R-:W1:Y:S01]  /*df30*/  LDS.128 R4, [R41+0x24400] ;  /* 0x0244000029047984 */ /* 0x022e620000000c00 */
        /* <DEDUP_REMOVED lines=14> */
[CC--:B------:R-:W-:Y:S01]  /*e020*/  FMUL.FTZ R5, R15.reuse, R30.reuse ;  /* 0x0000001e0f057220 */ /* 0x0c0fe20000410000 */
        /* <DEDUP_REMOVED lines=46> */
[-C--:B------:R-:W-:Y:S01]  /*e310*/  FMUL.FTZ R21, R4, R24.reuse ;  /* 0x0000001804157220 */ /* 0x080fe20000410000 */
        /* <DEDUP_REMOVED lines=27> */
.L_x_454:
[----:B------:R-:W-:Y:S05]  /*e4d0*/  BSYNC B1 ;  /* 0x0000000000017941 */ /* 0x000fea0003800000 */
.L_x_453:
[----:B-12---:R-:W-:Y:S01]  /*e4e0*/  VIADD R4, R23, 0x20 ;  /* 0x0000002017047836 */ /* 0x006fe20000000000 */
[----:B------:R-:W-:Y:S04]  /*e4f0*/  BSSY B1, `(.L_x_457) ;  /* 0x00000bf000017945 */ /* 0x000fe80003800000 */
[----:B------:R-:W-:-:S13]  /*e500*/  ISETP.GE.AND P0, PT, R4, R0, PT ;  /* 0x000000000400720c */ /* 0x000fda0003f06270 */
[----:B------:R-:W-:Y:S05]  /*e510*/  @P0 BRA `(.L_x_458) ;  /* 0x0000000800f00947 */ /* 0x000fea0003800000 */
        /* <DEDUP_REMOVED lines=8> */
[-C--:B------:R-:W-:Y:S02]  /*e5a0*/  F2FP.F16.E4M3.UNPACK_B R30, R12.reuse ;  /* 0x0000000cff1e723e */ /* 0x080fe400020006ff */
[----:B------:R-:W-:Y:S01]  /*e5b0*/  F2FP.F16.E4M3.UNPACK_B R33, R12.H1 ;  /* 0x0000000cff21723e */ /* 0x000fe200030006ff */
[----:B------:R-:W-:Y:S01]  /*e5c0*/  HADD2.F32 R26, -RZ, R29.H1_H1 ;  /* 0x3000001dff1a7230 */ /* 0x000fe20000004100 */
[----:B------:R-:W-:Y:S01]  /*e5d0*/  F2FP.F16.E4M3.UNPACK_B R36, R14 ;  /* 0x0000000eff24723e */ /* 0x000fe200020006ff */
[----:B------:R-:W-:Y:S02]  /*e5e0*/  HADD2.F32 R32, -RZ, R30.H1_H1 ;  /* 0x3000001eff207230 */ /* 0x000fe40000004100 */
[----:B------:R-:W-:-:S02]  /*e5f0*/  HADD2.F32 R34, -RZ, R33.H1_H1 ;  /* 0x30000021ff227230 */ /* 0x000fc40000004100 */
[----:B0-----:R-:W-:Y:S02]  /*e600*/  HADD2.F32 R35, -RZ, R33.H0_H0 ;  /* 0x20000021ff237230 */ /* 0x001fe40000004100 */
[--C-:B------:R-:W-:Y:S02]  /*e610*/  HADD2.F32 R38, -RZ, R36.reuse.H1_H1 ;  /* 0x30000024ff267230 */ /* 0x100fe40000004100 */
[----:B------:R-:W-:Y:S01]  /*e620*/  HADD2.F32 R39, -RZ, R36.H0_H0 ;  /* 0x20000024ff277230 */ /* 0x000fe20000004100 */
[----:B------:R-:W-:-:S05]  /*e630*/  F2FP.F16.E4M3.UNPACK_B R36, R14.H1 ;  /* 0x0000000eff24723e */ /* 0x000fca00030006ff */
[----:B------:R-:W-:Y:S01]  /*e640*/  HADD2.F32 R41, -RZ, R36.H1_H1 ;  /* 0x30000024ff297230 */ /* 0x000fe20000004100 */
[-C--:B-1----:R-:W-:Y:S02]  /*e650*/  F2FP.F16.E4M3.UNPACK_B R15, R4.reuse.H1 ;  /* 0x00000004ff0f723e */ /* 0x082fe400030006ff */
[-C--:B------:R-:W-:Y:S02]  /*e660*/  F2FP.F16.E4M3.UNPACK_B R21, R5.reuse ;  /* 0x00000005ff15723e */ /* 0x080fe400020006ff */
[----:B------:R-:W-:Y:S01]  /*e670*/  F2FP.F16.E4M3.UNPACK_B R24, R5.H1 ;  /* 0x00000005ff18723e */ /* 0x000fe200030006ff */
[--C-:B------:R-:W-:Y:S01]  /*e680*/  HADD2.F32 R20, -RZ, R15.reuse.H0_H0 ;  /* 0x2000000fff147230 */ /* 0x100fe20000004100 */
[----:B------:R-:W-:Y:S01]  /*e690*/  F2FP.F16.E4M3.UNPACK_B R4, R4 ;  /* 0x00000004ff04723e */ /* 0x000fe200020006ff */
[----:B------:R-:W-:Y:S01]  /*e6a0*/  HADD2.F32 R15, -RZ, R15.H1_H1 ;  /* 0x3000000fff0f7230 */ /* 0x000fe20000004100 */
[-C--:B------:R-:W-:Y:S02]  /*e6b0*/  F2FP.F16.E4M3.UNPACK_B R25, R6.reuse ;  /* 0x00000006ff19723e */ /* 0x080fe400020006ff */
[----:B------:R-:W-:-:S02]  /*e6c0*/  F2FP.F16.E4M3.UNPACK_B R6, R6.H1 ;  /* 0x00000006ff06723e */ /* 0x000fc400030006ff */
[-C--:B------:R-:W-:Y:S01]  /*e6d0*/  FMUL.FTZ R5, R32, R15.reuse ;  /* 0x0000000f20057220 */ /* 0x080fe20000410000 */
[C---:B------:R-:W-:Y:S01]  /*e6e0*/  FMUL.FTZ R27, R26.reuse, R15 ;  /* 0x0000000f1a1b7220 */ /* 0x040fe20000410000 */
[----:B------:R-:W-:Y:S02]  /*e6f0*/  F2FP.F16.E4M3.UNPACK_B R15, R7 ;  /* 0x00000007ff0f723e */ /* 0x000fe400020006ff */
[-C--:B------:R-:W-:Y:S01]  /*e700*/  FFMA.FTZ R26, R26, R20.reuse, -R5 ;  /* 0x000000141a1a7223 */ /* 0x080fe20000010805 */
[----:B------:R-:W-:Y:S01]  /*e710*/  FFMA.FTZ R31, R32, R20, R27 ;  /* 0x00000014201f7223 */ /* 0x000fe2000001001b */
[----:B------:R-:W-:Y:S01]  /*e720*/  HADD2.F32 R32, -RZ, R30.H0_H0 ;  /* 0x2000001eff207230 */ /* 0x000fe20000004100 */
[----:B------:R-:W-:Y:S01]  /*e730*/  F2FP.F16.E4M3.UNPACK_B R30, R9.H1 ;  /* 0x00000009ff1e723e */ /* 0x000fe200030006ff */
[----:B------:R-:W-:Y:S01]  /*e740*/  HADD2.F32 R5, -RZ, R4.H1_H1 ;  /* 0x30000004ff057230 */ /* 0x000fe20000004100 */
[----:B------:R-:W-:Y:S01]  /*e750*/  F2FP.F16.E4M3.UNPACK_B R7, R7.H1 ;  /* 0x00000007ff07723e */ /* 0x000fe200030006ff */
[----:B------:R-:W-:-:S02]  /*e760*/  HADD2.F32 R20, -RZ, R29.H0_H0 ;  /* 0x2000001dff147230 */ /* 0x000fc40000004100 */
[----:B------:R-:W-:Y:S02]  /*e770*/  HADD2.F32 R4, -RZ, R4.H0_H0 ;  /* 0x20000004ff047230 */ /* 0x000fe40000004100 */
[-C--:B------:R-:W-:Y:S01]  /*e780*/  FMUL.FTZ R27, R32, R5.reuse ;  /* 0x00000005201b7220 */ /* 0x080fe20000410000 */
[----:B------:R-:W-:Y:S02]  /*e790*/  HADD2.F32 R33, -RZ, R30.H0_H0 ;  /* 0x2000001eff217230 */ /* 0x000fe40000004100 */
[C---:B------:R-:W-:Y:S01]  /*e7a0*/  FMUL.FTZ R29, R20.reuse, R5 ;  /* 0x00000005141d7220 */ /* 0x040fe20000410000 */
[--C-:B------:R-:W-:Y:S02]  /*e7b0*/  HADD2.F32 R5, -RZ, R24.reuse.H1_H1 ;  /* 0x30000018ff057230 */ /* 0x100fe40000004100 */
[-C--:B------:R-:W-:Y:S01]  /*e7c0*/  FFMA.FTZ R27, R20, R4.reuse, -R27 ;  /* 0x00000004141b7223 */ /* 0x080fe2000001081b */
[----:B------:R-:W-:Y:S02]  /*e7d0*/  HADD2.F32 R24, -RZ, R24.H0_H0 ;  /* 0x20000018ff187230 */ /* 0x000fe40000004100 */
[----:B------:R-:W-:Y:S01]  /*e7e0*/  FFMA.FTZ R20, R32, R4, R29 ;  /* 0x0000000420147223 */ /* 0x000fe2000001001d */
[----:B------:R-:W-:-:S02]  /*e7f0*/  HADD2.F32 R32, -RZ, R30.H1_H1 ;  /* 0x3000001eff207230 */ /* 0x000fc40000004100 */
[-C--:B------:R-:W-:Y:S01]  /*e800*/  FMUL.FTZ R29, R34, R5.reuse ;  /* 0x00000005221d7220 */ /* 0x080fe20000410000 */
[--C-:B------:R-:W-:Y:S02]  /*e810*/  HADD2.F32 R4, -RZ, R21.reuse.H1_H1 ;  /* 0x30000015ff047230 */ /* 0x100fe40000004100 */
[----:B------:R-:W-:Y:S02]  /*e820*/  HADD2.F32 R21, -RZ, R21.H0_H0 ;  /* 0x20000015ff157230 */ /* 0x000fe40000004100 */
[C---:B------:R-:W-:Y:S01]  /*e830*/  FMUL.FTZ R5, R32.reuse, R5 ;  /* 0x0000000520057220 */ /* 0x040fe20000410000 */
[----:B------:R-:W-:Y:S01]  /*e840*/  FFMA.FTZ R29, R32, R24, -R29 ;  /* 0x00000018201d7223 */ /* 0x000fe2000001081d */
[----:B------:R-:W-:Y:S01]  /*e850*/  FMUL.FTZ R30, R35, R4 ;  /* 0x00000004231e7220 */ /* 0x000fe20000410000 */
[----:B------:R-:W-:Y:S01]  /*e860*/  F2FP.F16.E4M3.UNPACK_B R32, R10 ;  /* 0x0000000aff20723e */ /* 0x000fe200020006ff */
[C---:B------:R-:W-:Y:S01]  /*e870*/  FMUL.FTZ R4, R33.reuse, R4 ;  /* 0x0000000421047220 */ /* 0x040fe20000410000 */
[----:B------:R-:W-:Y:S01]  /*e880*/  FFMA.FTZ R24, R34, R24, R5 ;  /* 0x0000001822187223 */ /* 0x000fe20000010005 */
[----:B------:R-:W-:Y:S01]  /*e890*/  FFMA.FTZ R30, R33, R21, -R30 ;  /* 0x00000015211e7223 */ /* 0x000fe2000001081e */
[----:B------:R-:W-:-:S02]  /*e8a0*/  HADD2.F32 R5, -RZ, R6.H1_H1 ;  /* 0x30000006ff057230 */ /* 0x000fc40000004100 */
[----:B------:R-:W-:Y:S01]  /*e8b0*/  FFMA.FTZ R21, R35, R21, R4 ;  /* 0x0000001523157223 */ /* 0x000fe20000010004 */
[----:B------:R-:W-:Y:S01]  /*e8c0*/  HADD2.F32 R34, -RZ, R32.H1_H1 ;  /* 0x30000020ff227230 */ /* 0x000fe20000004100 */
[----:B------:R-:W-:Y:S01]  /*e8d0*/  F2FP.F16.E4M3.UNPACK_B R35, R10.H1 ;  /* 0x0000000aff23723e */ /* 0x000fe200030006ff */
[--C-:B------:R-:W-:Y:S02]  /*e8e0*/  HADD2.F32 R4, -RZ, R25.reuse.H1_H1 ;  /* 0x30000019ff047230 */ /* 0x100fe40000004100 */
[-C--:B------:R-:W-:Y:S01]  /*e8f0*/  FMUL.FTZ R33, R38, R5.reuse ;  /* 0x0000000526217220 */ /* 0x080fe20000410000 */
[----:B------:R-:W-:Y:S02]  /*e900*/  HADD2.F32 R6, -RZ, R6.H0_H0 ;  /* 0x20000006ff067230 */ /* 0x000fe40000004100 */
[----:B------:R-:W-:Y:S01]  /*e910*/  FMUL.FTZ R5, R34, R5 ;  /* 0x0000000522057220 */ /* 0x000fe20000410000 */
[----:B------:R-:W-:Y:S02]  /*e920*/  HADD2.F32 R37, -RZ, R32.H0_H0 ;  /* 0x20000020ff257230 */ /* 0x000fe40000004100 */
[----:B------:R-:W-:Y:S01]  /*e930*/  FMUL.FTZ R32, R39, R4 ;  /* 0x0000000427207220 */ /* 0x000fe20000410000 */
[----:B------:R-:W-:-:S02]  /*e940*/  HADD2.F32 R25, -RZ, R25.H0_H0 ;  /* 0x20000019ff197230 */ /* 0x000fc40000004100 */
[-C--:B------:R-:W-:Y:S01]  /*e950*/  FFMA.FTZ R33, R34, R6.reuse, -R33 ;  /* 0x0000000622217223 */ /* 0x080fe20000010821 */
[----:B------:R-:W-:Y:S01]  /*e960*/  FFMA.FTZ R34, R38, R6, R5 ;  /* 0x0000000626227223 */ /* 0x000fe20000010005 */
[C---:B------:R-:W-:Y:S01]  /*e970*/  FMUL.FTZ R4, R37.reuse, R4 ;  /* 0x0000000425047220 */ /* 0x040fe20000410000 */
[----:B------:R-:W-:Y:S02]  /*e980*/  HADD2.F32 R5, -RZ, R7.H1_H1 ;  /* 0x30000007ff057230 */ /* 0x000fe40000004100 */
[-C--:B------:R-:W-:Y:S01]  /*e990*/  FFMA.FTZ R6, R37, R25.reuse, -R32 ;  /* 0x0000001925067223 */ /* 0x080fe20000010820 */
[----:B------:R-:W-:Y:S02]  /*e9a0*/  HADD2.F32 R37, -RZ, R35.H1_H1 ;  /* 0x30000023ff257230 */ /* 0x000fe40000004100 */
[----:B------:R-:W-:Y:S01]  /*e9b0*/  FFMA.FTZ R25, R39, R25, R4 ;  /* 0x0000001927197223 */ /* 0x000fe20000010004 */
[----:B------:R-:W-:Y:S02]  /*e9c0*/  HADD2.F32 R39, -RZ, R36.H0_H0 ;  /* 0x20000024ff277230 */ /* 0x000fe40000004100 */
[----:B------:R-:W-:Y:S01]  /*e9d0*/  FMUL.FTZ R36, R41, R5 ;  /* 0x0000000529247220 */ /* 0x000fe20000410000 */
[----:B------:R-:W-:-:S02]  /*e9e0*/  HADD2.F32 R4, -RZ, R15.H1_H1 ;  /* 0x3000000fff047230 */ /* 0x000fc40000004100 */
[----:B------:R-:W-:Y:S01]  /*e9f0*/  FMUL.FTZ R38, R37, R5 ;  /* 0x0000000525267220 */ /* 0x000fe20000410000 */
[----:B------:R-:W-:Y:S01]  /*ea00*/  HADD2.F32 R35, -RZ, R35.H0_H0 ;  /* 0x20000023ff237230 */ /* 0x000fe20000004100 */
[----:B------:R-:W-:Y:S01]  /*ea10*/  F2FP.SATFINITE.E4M3.F32.PACK_AB_MERGE_C R24, R24, R29, RZ ;  /* 0x0000001d1818723e */ /* 0x000fe200048070ff */
[----:B------:R-:W-:Y:S02]  /*ea20*/  HADD2.F32 R7, -RZ, R7.H0_H0 ;  /* 0x20000007ff077230 */ /* 0x000fe40000004100 */
[-C--:B------:R-:W-:Y:S01]  /*ea30*/  FMUL.FTZ R32, R39, R4.reuse ;  /* 0x0000000427207220 */ /* 0x080fe20000410000 */
[----:B------:R-:W-:Y:S02]  /*ea40*/  HADD2.F32 R15, -RZ, R15.H0_H0 ;  /* 0x2000000fff0f7230 */ /* 0x000fe40000004100 */
[----:B------:R-:W-:Y:S01]  /*ea50*/  FMUL.FTZ R4, R35, R4 ;  /* 0x0000000423047220 */ /* 0x000fe20000410000 */
[----:B------:R-:W-:Y:S01]  /*ea60*/  F2FP.SATFINITE.E4M3.F32.PACK_AB_MERGE_C R33, R34, R33, RZ ;  /* 0x000000212221723e */ /* 0x000fe200048070ff */
[-C--:B------:R-:W-:Y:S01]  /*ea70*/  FFMA.FTZ R36, R37, R7.reuse, -R36 ;  /* 0x0000000725247223 */ /* 0x080fe20000010824 */
[----:B------:R-:W-:Y:S01]  /*ea80*/  FFMA.FTZ R5, R41, R7, R38 ;  /* 0x0000000729057223 */ /* 0x000fe20000010026 */
[-C--:B------:R-:W-:Y:S01]  /*ea90*/  FFMA.FTZ R7, R35, R15.reuse, -R32 ;  /* 0x0000000f23077223 */ /* 0x080fe20000010820 */
[----:B------:R-:W-:Y:S01]  /*eaa0*/  FFMA.FTZ R32, R39, R15, R4 ;  /* 0x0000000f27207223 */ /* 0x000fe20000010004 */
[----:B------:R-:W-:-:S02]  /*eab0*/  F2FP.SATFINITE.E4M3.F32.PACK_AB_MERGE_C R4, R31, R26, RZ ;  /* 0x0000001a1f04723e */ /* 0x000fc400048070ff */
[----:B------:R-:W-:Y:S02]  /*eac0*/  F2FP.SATFINITE.E4M3.F32.PACK_AB_MERGE_C R36, R5, R36, RZ ;  /* 0x000000240524723e */ /* 0x000fe400048070ff */
[----:B------:R-:W-:Y:S02]  /*ead0*/  F2FP.SATFINITE.E4M3.F32.PACK_AB_MERGE_C R4, R20, R27, R4 ;  /* 0x0000001b1404723e */ /* 0x000fe40004807004 */
[----:B------:R-:W-:Y:S02]  /*eae0*/  F2FP.SATFINITE.E4M3.F32.PACK_AB_MERGE_C R5, R21, R30, R24 ;  /* 0x0000001e1505723e */ /* 0x000fe40004807018 */
[----:B------:R-:W-:Y:S02]  /*eaf0*/  F2FP.SATFINITE.E4M3.F32.PACK_AB_MERGE_C R6, R25, R6, R33 ;  /* 0x000000061906723e */ /* 0x000fe40004807021 */
[----:B------:R-:W-:-:S05]  /*eb00*/  F2FP.SATFINITE.E4M3.F32.PACK_AB_MERGE_C R7, R32, R7, R36 ;  /* 0x000000072007723e */ /* 0x000fca0004807024 */
[----:B------:R1:W-:Y:S02]  /*eb10*/  STS.128 [R40+0x21400], R4 ;  /* 0x0214000428007388 */ /* 0x0003e40000000c00 */
.L_x_460:
[----:B------:R-:W-:Y:S05]  /*eb20*/  BSYNC B2 ;  /* 0x0000000000027941 */ /* 0x000fea0003800000 */
.L_x_459:
[----:B------:R-:W-:Y:S05]  /*eb30*/  @P1 BRA `(.L_x_458) ;  /* 0x0000000400681947 */ /* 0x000fea0003800000 */
[----:B-1---5:R-:W1:Y:S01]  /*eb40*/  LDS.128 R4, [R40+0x25400] ;  /* 0x0254000028047984 */ /* 0x022e620000000c00 */
        /* <DEDUP_REMOVED lines=89> */
.L_x_458:
[----:B------:R-:W-:Y:S05]  /*f0e0*/  BSYNC B1 ;  /* 0x0000000000017941 */ /* 0x000fea0003800000 */
.L_x_457:
[----:B-12---:R-:W-:Y:S01]  /*f0f0*/  IADD3 R4, R23, 0x40, RZ ;  /* 0x0000004017047810 */ /* 0x006fe20007ffe0ff */
[----:B------:R-:W-:Y:S03]  /*f100*/  BSSY B1, `(.L_x_461) ;  /* 0x00000bf000017945 */ /* 0x000fe60003800000 */
[----:B------:R-:W-:-:S13]  /*f110*/  ISETP.GE.AND P0, PT, R4, R0, PT ;  /* 0x000000000400720c */ /* 0x000fda0003f06270 */
[----:B------:R-:W-:Y:S05]  /*f120*/  @P0 BRA `(.L_x_462) ;  /* 0x0000000800f00947 */ /* 0x000fea0003800000 */
[----:B-----5:R1:W5:Y:S01]  /*f130*/  LDL R40, [R1+0x34] ;  /* 0x0000340001287983 */ /* 0x0203620000100800 */
        /* <DEDUP_REMOVED lines=95> */
.L_x_464:
[----:B------:R-:W-:Y:S05]  /*f730*/  BSYNC B2 ;  /* 0x0000000000027941 */ /* 0x000fea0003800000 */
.L_x_463:
        /* <DEDUP_REMOVED lines=91> */
.L_x_462:
[----:B------:R-:W-:Y:S05]  /*fcf0*/  BSYNC B1 ;  /* 0x0000000000017941 */ /* 0x000fea0003800000 */
.L_x_461:
[----:B-12---:R-:W-:-:S05]  /*fd00*/  VIADD R4, R23, 0x60 ;  /* 0x0000006017047836 */ /* 0x006fca0000000000 */
        /* <DEDUP_REMOVED lines=10> */
[----:B------:R-:W-:Y:S02]  /*fdb0*/  F2FP.F16.E4M3.UNPACK_B R29, R9 ;  /* 0x00000009ff1d723e */ /* 0x000fe400020006ff */
[-C--:B------:R-:W-:Y:S01]  /*fdc0*/  F2FP.F16.E4M3.UNPACK_B R34, R14.reuse ;  /* 0x0000000eff22723e */ /* 0x080fe200020006ff */
[--C-:B------:R-:W-:Y:S01]  /*fdd0*/  HADD2.F32 R31, -RZ, R30.reuse.H1_H1 ;  /* 0x3000001eff1f7230 */ /* 0x100fe20000004100 */
[----:B------:R-:W-:Y:S01]  /*fde0*/  F2FP.F16.E4M3.UNPACK_B R14, R14.H1 ;  /* 0x0000000eff0e723e */ /* 0x000fe200030006ff */
[----:B------:R-:W-:Y:S02]  /*fdf0*/  HADD2.F32 R27, -RZ, R29.H1_H1 ;  /* 0x3000001dff1b7230 */ /* 0x000fe40000004100 */
[----:B------:R-:W-:-:S02]  /*fe00*/  HADD2.F32 R32, -RZ, R30.H0_H0 ;  /* 0x2000001eff207230 */ /* 0x000fc40000004100 */
[----:B------:R-:W-:Y:S01]  /*fe10*/  HADD2.F32 R30, -RZ, R29.H0_H0 ;  /* 0x2000001dff1e7230 */ /* 0x000fe20000004100 */
[----:B------:R-:W-:Y:S01]  /*fe20*/  F2FP.F16.E4M3.UNPACK_B R29, R9.H1 ;  /* 0x00000009ff1d723e */ /* 0x000fe200030006ff */
[--C-:B------:R-:W-:Y:S02]  /*fe30*/  HADD2.F32 R36, -RZ, R34.reuse.H1_H1 ;  /* 0x30000022ff247230 */ /* 0x100fe40000004100 */
[----:B0-----:R-:W-:Y:S02]  /*fe40*/  HADD2.F32 R35, -RZ, R34.H0_H0 ;  /* 0x20000022ff237230 */ /* 0x001fe40000004100 */
[----:B------:R-:W-:Y:S01]  /*fe50*/  HADD2.F32 R37, -RZ, R14.H1_H1 ;  /* 0x3000000eff257230 */ /* 0x000fe20000004100 */
[----:B-1----:R-:W-:Y:S02]  /*fe60*/  F2FP.F16.E4M3.UNPACK_B R0, R4.H1 ;  /* 0x00000004ff00723e */ /* 0x002fe400030006ff */
[-C--:B------:R-:W-:Y:S02]  /*fe70*/  F2FP.F16.E4M3.UNPACK_B R21, R6.reuse ;  /* 0x00000006ff15723e */ /* 0x080fe400020006ff */
[----:B------:R-:W-:Y:S01]  /*fe80*/  F2FP.F16.E4M3.UNPACK_B R24, R6.H1 ;  /* 0x00000006ff18723e */ /* 0x000fe200030006ff */
[--C-:B------:R-:W-:Y:S01]  /*fe90*/  HADD2.F32 R15, -RZ, R0.reuse.H0_H0 ;  /* 0x20000000ff0f7230 */ /* 0x100fe20000004100 */
[----:B------:R-:W-:Y:S01]  /*fea0*/  F2FP.F16.E4M3.UNPACK_B R4, R4 ;  /* 0x00000004ff04723e */ /* 0x000fe200020006ff */
[----:B------:R-:W-:Y:S01]  /*feb0*/  HADD2.F32 R0, -RZ, R0.H1_H1 ;  /* 0x30000000ff007230 */ /* 0x000fe20000004100 */
[----:B------:R-:W-:-:S02]  /*fec0*/  F2FP.F16.E4M3.UNPACK_B R20, R5 ;  /* 0x00000005ff14723e */ /* 0x000fc400020006ff */
[----:B------:R-:W-:Y:S02]  /*fed0*/  F2FP.F16.E4M3.UNPACK_B R5, R5.H1 ;  /* 0x00000005ff05723e */ /* 0x000fe400030006ff */
[-C--:B------:R-:W-:Y:S01]  /*fee0*/  FMUL.FTZ R6, R31, R0.reuse ;  /* 0x000000001f067220 */ /* 0x080fe20000410000 */
[C---:B------:R-:W-:Y:S01]  /*fef0*/  FMUL.FTZ R0, R27.reuse, R0 ;  /* 0x000000001b007220 */ /* 0x040fe20000410000 */
[----:B------:R-:W-:Y:S02]  /*ff00*/  F2FP.F16.E4M3.UNPACK_B R25, R7 ;  /* 0x00000007ff19723e */ /* 0x000fe400020006ff */
[-C--:B------:R-:W-:Y:S01]  /*ff10*/  FFMA.FTZ R26, R27, R15.reuse, -R6 ;  /* 0x0000000f1b1a7223 */ /* 0x080fe20000010806 */
[----:B------:R-:W-:Y:S01]  /*ff20*/  FFMA.FTZ R27, R31, R15, R0 ;  /* 0x0000000f1f1b7223 */ /* 0x000fe20000010000 */
[--C-:B------:R-:W-:Y:S01]  /*ff30*/  HADD2.F32 R0, -RZ, R4.reuse.H1_H1 ;  /* 0x30000004ff007230 */ /* 0x100fe20000004100 */
[----:B------:R-:W-:Y:S01]  /*ff40*/  F2FP.F16.E4M3.UNPACK_B R31, R12.H1 ;  /* 0x0000000cff1f723e */ /* 0x000fe200030006ff */
[----:B------:R-:W-:Y:S01]  /*ff50*/  HADD2.F32 R4, -RZ, R4.H0_H0 ;  /* 0x20000004ff047230 */ /* 0x000fe20000004100 */
[----:B------:R-:W-:Y:S01]  /*ff60*/  F2FP.F16.E4M3.UNPACK_B R7, R7.H1 ;  /* 0x00000007ff07723e */ /* 0x000fe200030006ff */
[----:B------:R-:W-:-:S02]  /*ff70*/  HADD2.F32 R6, -RZ, R5.H1_H1 ;  /* 0x30000005ff067230 */ /* 0x000fc40000004100 */
[-C--:B------:R-:W-:Y:S01]  /*ff80*/  FMUL.FTZ R15, R30, R0.reuse ;  /* 0x000000001e0f7220 */ /* 0x080fe20000410000 */
[C---:B------:R-:W-:Y:S01]  /*ff90*/  FMUL.FTZ R9, R32.reuse, R0 ;  /* 0x0000000020097220 */ /* 0x040fe20000410000 */
[----:B------:R-:W-:Y:S02]  /*ffa0*/  HADD2.F32 R33, -RZ, R31.H1_H1 ;  /* 0x3000001fff217230 */ /* 0x000fe40000004100 */
[-C--:B------:R-:W-:Y:S01]  /*ffb0*/  FFMA.FTZ R12, R32, R4.reuse, R15 ;  /* 0x00000004200c7223 */ /* 0x080fe2000001000f */
[----:B------:R-:W-:Y:S02]  /*ffc0*/  HADD2.F32 R15, -RZ, R29.H1_H1 ;  /* 0x3000001dff0f7230 */ /* 0x000fe40000004100 */
[----:B------:R-:W-:Y:S01]  /*ffd0*/  FFMA.FTZ R9, R30, R4, -R9 ;  /* 0x000000041e097223 */ /* 0x000fe20000010809 */
[----:B------:R-:W-:Y:S02]  /*ffe0*/  HADD2.F32 R5, -RZ, R5.H0_H0 ;  /* 0x20000005ff057230 */ /* 0x000fe40000004100 */
[----:B------:R-:W-:Y:S01]  /*fff0*/  FMUL.FTZ R4, R33, R6 ;  /* 0x0000000621047220 */ /* 0x000fe20000410000 */
[----:B------:R-:W-:-:S02]  /*10000*/  HADD2.F32 R32, -RZ, R31.H0_H0 ;  /* 0x2000001fff207230 */ /* 0x000fc40000004100 */
[C---:B------:R-:W-:Y:S01]  /*10010*/  FMUL.FTZ R30, R15.reuse, R6 ;  /* 0x000000060f1e7220 */ /* 0x040fe20000410000 */
[--C-:B------:R-:W-:Y:S02]  /*10020*/  HADD2.F32 R0, -RZ, R20.reuse.H1_H1 ;  /* 0x30000014ff007230 */ /* 0x100fe40000004100 */
[-C--:B------:R-:W-:Y:S01]  /*10030*/  FFMA.FTZ R6, R15, R5.reuse, -R4 ;  /* 0x000000050f067223 */ /* 0x080fe20000010804 */
[----:B------:R-:W-:Y:S02]  /*10040*/  HADD2.F32 R4, -RZ, R29.H0_H0 ;  /* 0x2000001dff047230 */ /* 0x000fe40000004100 */
[----:B------:R-:W-:Y:S01]  /*10050*/  FFMA.FTZ R31, R33, R5, R30 ;  /* 0x00000005211f7223 */ /* 0x000fe2000001001e */
[----:B------:R-:W-:Y:S02]  /*10060*/  HADD2.F32 R20, -RZ, R20.H0_H0 ;  /* 0x20000014ff147230 */ /* 0x000fe40000004100 */
[----:B------:R-:W-:Y:S01]  /*10070*/  FMUL.FTZ R15, R32, R0 ;  /* 0x00000000200f7220 */ /* 0x000fe20000410000 */
[----:B------:R-:W-:Y:S01]  /*10080*/  F2FP.F16.E4M3.UNPACK_B R30, R10 ;  /* 0x0000000aff1e723e */ /* 0x000fe200020006ff */
[----:B------:R-:W-:Y:S01]  /*10090*/  FMUL.FTZ R29, R4, R0 ;  /* 0x00000000041d7220 */ /* 0x000fe20000410000 */
[----:B------:R-:W-:-:S02]  /*100a0*/  HADD2.F32 R0, -RZ, R21.H1_H1 ;  /* 0x30000015ff007230 */ /* 0x000fc40000004100 */
[-C--:B------:R-:W-:Y:S01]  /*100b0*/  FFMA.FTZ R5, R4, R20.reuse, -R15 ;  /* 0x0000001404057223 */ /* 0x080fe2000001080f */
[----:B------:R-:W-:Y:S02]  /*100c0*/  HADD2.F32 R4, -RZ, R24.H1_H1 ;  /* 0x30000018ff047230 */ /* 0x000fe40000004100 */
[----:B------:R-:W-:Y:S01]  /*100d0*/  FFMA.FTZ R20, R32, R20, R29 ;  /* 0x0000001420147223 */ /* 0x000fe2000001001d */
[--C-:B------:R-:W-:Y:S01]  /*100e0*/  HADD2.F32 R32, -RZ, R30.reuse.H1_H1 ;  /* 0x3000001eff207230 */ /* 0x100fe20000004100 */
[----:B------:R-:W-:Y:S01]  /*100f0*/  F2FP.SATFINITE.E4M3.F32.PACK_AB_MERGE_C R6, R31, R6, RZ ;  /* 0x000000061f06723e */ /* 0x000fe200048070ff */
[----:B------:R-:W-:Y:S02]  /*10100*/  HADD2.F32 R33, -RZ, R30.H0_H0 ;  /* 0x2000001eff217230 */ /* 0x000fe40000004100 */
[-C--:B------:R-:W-:Y:S01]  /*10110*/  FMUL.FTZ R15, R36, R4.reuse ;  /* 0x00000004240f7220 */ /* 0x080fe20000410000 */
[----:B------:R-:W-:Y:S02]  /*10120*/  HADD2.F32 R24, -RZ, R24.H0_H0 ;  /* 0x20000018ff187230 */ /* 0x000fe40000004100 */
[----:B------:R-:W-:Y:S01]  /*10130*/  FMUL.FTZ R29, R32, R4 ;  /* 0x00000004201d7220 */ /* 0x000fe20000410000 */
[----:B------:R-:W-:-:S02]  /*10140*/  HADD2.F32 R21, -RZ, R21.H0_H0 ;  /* 0x20000015ff157230 */ /* 0x000fc40000004100 */
[----:B------:R-:W-:Y:S01]  /*10150*/  FMUL.FTZ R4, R35, R0 ;  /* 0x0000000023047220 */ /* 0x000fe20000410000 */
[----:B------:R-:W-:Y:S01]  /*10160*/  F2FP.F16.E4M3.UNPACK_B R30, R10.H1 ;  /* 0x0000000aff1e723e */ /* 0x000fe200030006ff */
[----:B------:R-:W-:Y:S01]  /*10170*/  FFMA.FTZ R15, R32, R24, -R15 ;  /* 0x00000018200f7223 */ /* 0x000fe2000001080f */
[C---:B------:R-:W-:Y:S01]  /*10180*/  FMUL.FTZ R0, R33.reuse, R0 ;  /* 0x0000000021007220 */ /* 0x040fe20000410000 */
[-C--:B------:R-:W-:Y:S01]  /*10190*/  FFMA.FTZ R10, R33, R21.reuse, -R4 ;  /* 0x00000015210a7223 */ /* 0x080fe20000010804 */
[----:B------:R-:W-:Y:S01]  /*101a0*/  FFMA.FTZ R24, R36, R24, R29 ;  /* 0x0000001824187223 */ /* 0x000fe2000001001d */
[----:B------:R-:W-:Y:S02]  /*101b0*/  HADD2.F32 R4, -RZ, R7.H1_H1 ;  /* 0x30000007ff047230 */ /* 0x000fe40000004100 */
[----:B------:R-:W-:Y:S01]  /*101c0*/  FFMA.FTZ R21, R35, R21, R0 ;  /* 0x0000001523157223 */ /* 0x000fe20000010000 */
[----:B------:R-:W-:Y:S01]  /*101d0*/  HADD2.F32 R29, -RZ, R30.H1_H1 ;  /* 0x3000001eff1d7230 */ /* 0x000fe20000004100 */
[----:B------:R-:W-:Y:S01]  /*101e0*/  F2FP.SATFINITE.E4M3.F32.PACK_AB_MERGE_C R5, R20, R5, R6 ;  /* 0x000000051405723e */ /* 0x000fe20004807006 */
[----:B------:R-:W-:-:S02]  /*101f0*/  HADD2.F32 R35, -RZ, R14.H0_H0 ;  /* 0x2000000eff237230 */ /* 0x000fc40000004100 */
[-C--:B------:R-:W-:Y:S01]  /*10200*/  FMUL.FTZ R14, R37, R4.reuse ;  /* 0x00000004250e7220 */ /* 0x080fe20000410000 */
[----:B------:R-:W-:Y:S01]  /*10210*/  HADD2.F32 R0, -RZ, R25.H1_H1 ;  /* 0x30000019ff007230 */ /* 0x000fe20000004100 */
[----:B------:R-:W-:Y:S01]  /*10220*/  F2FP.SATFINITE.E4M3.F32.PACK_AB_MERGE_C R15, R24, R15, RZ ;  /* 0x0000000f180f723e */ /* 0x000fe200048070ff */
[----:B------:R-:W-:Y:S02]  /*10230*/  HADD2.F32 R7, -RZ, R7.H0_H0 ;  /* 0x20000007ff077230 */ /* 0x000fe40000004100 */
[----:B------:R-:W-:Y:S02]  /*10240*/  HADD2.F32 R33, -RZ, R30.H0_H0 ;  /* 0x2000001eff217230 */ /* 0x000fe40000004100 */
[----:B------:R-:W-:Y:S01]  /*10250*/  FMUL.FTZ R30, R29, R4 ;  /* 0x000000041d1e7220 */ /* 0x000fe20000410000 */
[----:B------:R-:W-:Y:S02]  /*10260*/  HADD2.F32 R25, -RZ, R25.H0_H0 ;  /* 0x20000019ff197230 */ /* 0x000fe40000004100 */
[-C--:B------:R-:W-:Y:S01]  /*10270*/  FMUL.FTZ R4, R35, R0.reuse ;  /* 0x0000000023047220 */ /* 0x080fe20000410000 */
[-C--:B------:R-:W-:Y:S01]  /*10280*/  FFMA.FTZ R14, R29, R7.reuse, -R14 ;  /* 0x000000071d0e7223 */ /* 0x080fe2000001080e */
[----:B------:R-:W-:Y:S01]  /*10290*/  FMUL.FTZ R0, R33, R0 ;  /* 0x0000000021007220 */ /* 0x000fe20000410000 */
[----:B------:R-:W-:Y:S01]  /*102a0*/  FFMA.FTZ R29, R37, R7, R30 ;  /* 0x00000007251d7223 */ /* 0x000fe2000001001e */
[-C--:B------:R-:W-:Y:S01]  /*102b0*/  FFMA.FTZ R7, R33, R25.reuse, -R4 ;  /* 0x0000001921077223 */ /* 0x080fe20000010804 */
[----:B------:R-:W-:Y:S01]  /*102c0*/  F2FP.SATFINITE.E4M3.F32.PACK_AB_MERGE_C R4, R27, R26, RZ ;  /* 0x0000001a1b04723e */ /* 0x000fe200048070ff */
[----:B------:R-:W-:Y:S01]  /*102d0*/  FFMA.FTZ R0, R35, R25, R0 ;  /* 0x0000001923007223 */ /* 0x000fe20000010000 */
[----:B------:R-:W-:-:S02]  /*102e0*/  F2FP.SATFINITE.E4M3.F32.PACK_AB_MERGE_C R6, R21, R10, R15 ;  /* 0x0000000a1506723e */ /* 0x000fc4000480700f */
[----:B------:R-:W-:Y:S02]  /*102f0*/  F2FP.SATFINITE.E4M3.F32.PACK_AB_MERGE_C R14, R29, R14, RZ ;  /* 0x0000000e1d0e723e */ /* 0x000fe400048070ff */
[----:B------:R-:W-:Y:S02]  /*10300*/  F2FP.SATFINITE.E4M3.F32.PACK_AB_MERGE_C R4, R12, R9, R4 ;  /* 0x000000090c04723e */ /* 0x000fe40004807004 */
[----:B------:R-:W-:-:S05]  /*10310*/  F2FP.SATFINITE.E4M3.F32.PACK_AB_MERGE_C R7, R0, R7, R14 ;  /* 0x000000070007723e */ /* 0x000fca000480700e */
[----:B------:R1:W-:Y:S02]  /*10320*/  STS.128 [R38+0x23400], R4 ;  /* 0x0234000426007388 */ /* 0x0003e40000000c00 */
.L_x_467:
[----:B------:R-:W-:Y:S05]  /*10330*/  BSYNC B1 ;  /* 0x0000000000017941 */ /* 0x000fea0003800000 */
.L_x_466:
[----:B------:R-:W-:Y:S05]  /*10340*/  @P1 BRA `(.L_x_465) ;  /* 0x00000040000c1947 */ /* 0x000fea0003800000 */
[----:B-1---5:R-:W1:Y:S01]  /*10350*/  LDS.128 R4, [R38+0x27400] ;  /* 0x0274000026047984 */ /* 0x022e620000000c00 */
        /* <DEDUP_REMOVED lines=9> */
[----:B------:R-:W-:-:S04]  /*103f0*/  HADD2.F32 R34, -RZ, R29.H1_H1 ;  /* 0x3000001dff227230 */ /* 0x000fc80000004100 */
[----:B------:R-:W-:Y:S01]  /*10400*/  HADD2.F32 R30, -RZ, R21.H0_H0 ;  /* 0x20000015ff1e7230 */ /* 0x000fe20000004100 */
[-C--:B-1----:R-:W-:Y:S02]  /*10410*/  F2FP.F16.E4M3.UNPACK_B R0, R4.reuse.H1 ;  /* 0x00000004ff00723e */ /* 0x082fe400030006ff */
[----:B------:R-:W-:Y:S02]  /*10420*/  F2FP.F16.E4M3.UNPACK_B R4, R4 ;  /* 0x00000004ff04723e */ /* 0x000fe400020006ff */
[-C--:B------:R-:W-:Y:S01]  /*10430*/  F2FP.F16.E4M3.UNPACK_B R10, R5.reuse ;  /* 0x00000005ff0a723e */ /* 0x080fe200020006ff */
[--C-:B------:R-:W-:Y:S01]  /*10440*/  HADD2.F32 R9, -RZ, R0.reuse.H0_H0 ;  /* 0x20000000ff097230 */ /* 0x100fe20000004100 */
[----:B------:R-:W-:Y:S01]  /*10450*/  F2FP.F16.E4M3.UNPACK_B R5, R5.H1 ;  /* 0x00000005ff05723e */ /* 0x000fe200030006ff */
[----:B------:R-:W-:Y:S01]  /*10460*/  HADD2.F32 R0, -RZ, R0.H1_H1 ;  /* 0x30000000ff007230 */ /* 0x000fe20000004100 */
[-C--:B------:R-:W-:Y:S02]  /*10470*/  F2FP.F16.E4M3.UNPACK_B R12, R6.reuse ;  /* 0x00000006ff0c723e */ /* 0x080fe400020006ff */
[----:B------:R-:W-:Y:S01]  /*10480*/  F2FP.F16.E4M3.UNPACK_B R6, R6.H1 ;  /* 0x00000006ff06723e */ /* 0x000fe200030006ff */
[----:B------:R-:W-:-:S02]  /*10490*/  HADD2.F32 R3, -RZ, R5.H1_H1 ;  /* 0x30000005ff037230 */ /* 0x000fc40000004100 */
[-C--:B------:R-:W-:Y:S01]  /*104a0*/  FMUL.FTZ R20, R25, R0.reuse ;  /* 0x0000000019147220 */ /* 0x080fe20000410000 */
[C---:B------:R-:W-:Y:S01]  /*104b0*/  FMUL.FTZ R0, R15.reuse, R0 ;  /* 0x000000000f007220 */ /* 0x040fe20000410000 */
[----:B------:R-:W-:Y:S01]  /*104c0*/  HADD2.F32 R5, -RZ, R5.H0_H0 ;  /* 0x20000005ff057230 */ /* 0x000fe20000004100 */
[----:B------:R-:W-:Y:S01]  /*104d0*/  F2FP.F16.E4M3.UNPACK_B R14, R7 ;  /* 0x00000007ff0e723e */ /* 0x000fe200020006ff */
[-C--:B------:R-:W-:Y:S01]  /*104e0*/  FFMA.FTZ R20, R15, R9.reuse, -R20 ;  /* 0x000000090f147223 */ /* 0x080fe20000010814 */
[----:B------:R-:W-:Y:S01]  /*104f0*/  FFMA.FTZ R15, R25, R9, R0 ;  /* 0x00000009190f7223 */ /* 0x000fe20000010000 */
[--C-:B------:R-:W-:Y:S01]  /*10500*/  HADD2.F32 R0, -RZ, R4.reuse.H1_H1 ;  /* 0x30000004ff007230 */ /* 0x100fe20000004100 */
[----:B------:R-:W-:Y:S01]  /*10510*/  F2FP.F16.E4M3.UNPACK_B R25, R11.H1 ;  /* 0x0000000bff19723e */ /* 0x000fe200030006ff */
[----:B------:R-:W-:Y:S01]  /*10520*/  HADD2.F32 R4, -RZ, R4.H0_H0 ;  /* 0x20000004ff047230 */ /* 0x000fe20000004100 */
[----:B------:R-:W-:Y:S02]  /*10530*/  F2FP.F16.E4M3.UNPACK_B R7, R7.H1 ;  /* 0x00000007ff07723e */ /* 0x000fe400030006ff */
[-C--:B------:R-:W-:Y:S01]  /*10540*/  FMUL.FTZ R9, R26, R0.reuse ;  /* 0x000000001a097220 */ /* 0x080fe20000410000 */
[C---:B------:R-:W-:Y:S01]  /*10550*/  FMUL.FTZ R11, R24.reuse, R0 ;  /* 0x00000000180b7220 */ /* 0x040fe20000410000 */
[----:B------:R-:W-:Y:S01]  /*10560*/  HADD2.F32 R27, -RZ, R25.H1_H1 ;  /* 0x30000019ff1b7230 */ /* 0x000fe20000004100 */
[----:B------:R-:W-:Y:S01]  /*10570*/  F2FP.SATFINITE.E4M3.F32.PACK_AB_MERGE_C R15, R15, R20, RZ ;  /* 0x000000140f0f723e */ /* 0x000fe200048070ff */
[-C--:B------:R-:W-:Y:S01]  /*10580*/  FFMA.FTZ R9, R24, R4.reuse, -R9 ;  /* 0x0000000418097223 */ /* 0x080fe20000010809 */
[----:B------:R-:W-:Y:S01]  /*10590*/  FFMA.FTZ R4, R26, R4, R11 ;  /* 0x000000041a047223 */ /* 0x000fe2000001000b */
[----:B------:R-:W-:-:S02]  /*105a0*/  HADD2.F32 R11, -RZ, R21.H1_H1 ;  /* 0x30000015ff0b7230 */ /* 0x000fc40000004100 */
[-C--:B------:R-:W-:Y:S01]  /*105b0*/  FMUL.FTZ R24, R27, R3.reuse ;  /* 0x000000031b187220 */ /* 0x080fe20000410000 */
[----:B------:R-:W-:Y:S01]  /*105c0*/  HADD2.F32 R32, -RZ, R25.H0_H0 ;  /* 0x20000019ff207230 */ /* 0x000fe20000004100 */
[----:B------:R-:W-:Y:S01]  /*105d0*/  F2FP.F16.E4M3.UNPACK_B R25, R8 ;  /* 0x00000008ff19723e */ /* 0x000fe200020006ff */
[--C-:B------:R-:W-:Y:S02]  /*105e0*/  HADD2.F32 R0, -RZ, R10.reuse.H1_H1 ;  /* 0x3000000aff007230 */ /* 0x100fe40000004100 */
[C---:B------:R-:W-:Y:S01]  /*105f0*/  FMUL.FTZ R26, R11.reuse, R3 ;  /* 0x000000030b1a7220 */ /* 0x040fe20000410000 */
[----:B------:R-:W-:Y:S02]  /*10600*/  HADD2.F32 R10, -RZ, R10.H0_H0 ;  /* 0x2000000aff0a7230 */ /* 0x000fe40000004100 */
[----:B------:R-:W-:Y:S01]  /*10610*/  FFMA.FTZ R24, R11, R5, -R24 ;  /* 0x000000050b187223 */ /* 0x000fe20000010818 */
[----:B------:R-:W-:Y:S01]  /*10620*/  F2FP.SATFINITE.E4M3.F32.PACK_AB_MERGE_C R4, R4, R9, R15 ;  /* 0x000000090404723e */ /* 0x000fe2000480700f */
[-C--:B------:R-:W-:Y:S01]  /*10630*/  FMUL.FTZ R3, R32, R0.reuse ;  /* 0x0000000020037220 */ /* 0x080fe20000410000 */
[----:B------:R-:W-:Y:S01]  /*10640*/  FFMA.FTZ R21, R27, R5, R26 ;  /* 0x000000051b157223 */ /* 0x000fe2000001001a */
[----:B------:R-:W-:Y:S01]  /*10650*/  FMUL.FTZ R11, R30, R0 ;  /* 0x000000001e0b7220 */ /* 0x000fe20000410000 */
[----:B------:R-:W-:-:S02]  /*10660*/  HADD2.F32 R26, -RZ, R25.H1_H1 ;  /* 0x30000019ff1a7230 */ /* 0x000fc40000004100 */
[-C--:B------:R-:W-:Y:S01]  /*10670*/  FFMA.FTZ R5, R30, R10.reuse, -R3 ;  /* 0x0000000a1e057223 */ /* 0x080fe20000010803 */
[--C-:B------:R-:W-:Y:S02]  /*10680*/  HADD2.F32 R3, -RZ, R6.reuse.H1_H1 ;  /* 0x30000006ff037230 */ /* 0x100fe40000004100 */
[----:B------:R-:W-:Y:S01]  /*10690*/  FFMA.FTZ R10, R32, R10, R11 ;  /* 0x0000000a200a7223 */ /* 0x000fe2000001000b */
[----:B------:R-:W-:Y:S01]  /*106a0*/  HADD2.F32 R6, -RZ, R6.H0_H0 ;  /* 0x20000006ff067230 */ /* 0x000fe20000004100 */
[----:B------:R-:W-:Y:S01]  /*106b0*/  F2FP.SATFINITE.E4M3.F32.PACK_AB_MERGE_C R21, R21, R24, RZ ;  /* 0x000000181515723e */ /* 0x000fe200048070ff */
[----:B------:R-:W-:Y:S02]  /*106c0*/  HADD2.F32 R32, -RZ, R29.H0_H0 ;  /* 0x2000001dff207230 */ /* 0x000fe40000004100 */
[-C--:B------:R-:W-:Y:S01]  /*106d0*/  FMUL.FTZ R11, R34, R3.reuse ;  /* 0x00000003220b7220 */ /* 0x080fe20000410000 */
[----:B------:R-:W-:Y:S02]  /*106e0*/  HADD2.F32 R0, -RZ, R12.H1_H1 ;  /* 0x3000000cff007230 */ /* 0x000fe40000004100 */
[----:B------:R-:W-:Y:S01]  /*106f0*/  FMUL.FTZ R27, R26, R3 ;  /* 0x000000031a1b7220 */ /* 0x000fe20000410000 */
[----:B------:R-:W-:-:S02]  /*10700*/  HADD2.F32 R30, -RZ, R25.H0_H0 ;  /* 0x20000019ff1e7230 */ /* 0x000fc40000004100 */
[----:B------:R-:W-:Y:S01]  /*10710*/  FFMA.FTZ R25, R26, R6, -R11 ;  /* 0x000000061a197223 */ /* 0x000fe2000001080b */
[----:B------:R-:W-:Y:S02]  /*10720*/  HADD2.F32 R12, -RZ, R12.H0_H0 ;  /* 0x2000000cff0c7230 */ /* 0x000fe40000004100 */
[----:B------:R-:W-:Y:S01]  /*10730*/  FMUL.FTZ R3, R32, R0 ;  /* 0x0000000020037220 */ /* 0x000fe20000410000 */
[----:B------:R-:W-:Y:S01]  /*10740*/  F2FP.F16.E4M3.UNPACK_B R26, R8.H1 ;  /* 0x00000008ff1a723e */ /* 0x000fe200030006ff */
[----:B------:R-:W-:Y:S01]  /*10750*/  FFMA.FTZ R8, R34, R6, R27 ;  /* 0x0000000622087223 */ /* 0x000fe2000001001b */
[C---:B------:R-:W-:Y:S01]  /*10760*/  FMUL.FTZ R11, R30.reuse, R0 ;  /* 0x000000001e0b7220 */ /* 0x040fe20000410000 */
[----:B------:R-:W-:Y:S01]  /*10770*/  FFMA.FTZ R6, R30, R12, -R3 ;  /* 0x0000000c1e067223 */ /* 0x000fe20000010803 */
[----:B------:R-:W-:Y:S01]  /*10780*/  HADD2.F32 R29, -RZ, R13.H1_H1 ;  /* 0x3000000dff1d7230 */ /* 0x000fe20000004100 */
[----:B------:R-:W-:Y:S01]  /*10790*/  F2FP.SATFINITE.E4M3.F32.PACK_AB_MERGE_C R5, R10, R5, R21 ;  /* 0x000000050a05723e */ /* 0x000fe20004807015 */
[----:B------:R-:W-:-:S02]  /*107a0*/  HADD2.F32 R3, -RZ, R7.H1_H1 ;  /* 0x30000007ff037230 */ /* 0x000fc40000004100 */
[----:B------:R-:W-:Y:S01]  /*107b0*/  FFMA.FTZ R11, R32, R12, R11 ;  /* 0x0000000c200b7223 */ /* 0x000fe2000001000b */
[----:B------:R-:W-:Y:S01]  /*107c0*/  HADD2.F32 R27, -RZ, R26.H1_H1 ;  /* 0x3000001aff1b7230 */ /* 0x000fe20000004100 */
[----:B------:R-:W-:Y:S01]  /*107d0*/  F2FP.SATFINITE.E4M3.F32.PACK_AB_MERGE_C R8, R8, R25, RZ ;  /* 0x000000190808723e */ /* 0x000fe200048070ff */
[----:B------:R-:W-:Y:S02]  /*107e0*/  HADD2.F32 R32, -RZ, R13.H0_H0 ;  /* 0x2000000dff207230 */ /* 0x000fe40000004100 */
[----:B------:R-:W-:Y:S01]  /*107f0*/  FMUL.FTZ R12, R29, R3 ;  /* 0x000000031d0c7220 */ /* 0x000fe20000410000 */
[----:B------:R-:W-:Y:S01]  /*10800*/  HADD2.F32 R0, -RZ, R14.H1_H1 ;  /* 0x3000000eff007230 */ /* 0x000fe20000004100 */
[----:B------:R-:W-:Y:S01]  /*10810*/  F2FP.SATFINITE.E4M3.F32.PACK_AB_MERGE_C R6, R11, R6, R8 ;  /* 0x000000060b06723e */ /* 0x000fe20004807008 */
[----:B------:R-:W-:Y:S02]  /*10820*/  HADD2.F32 R7, -RZ, R7.H0_H0 ;  /* 0x20000007ff077230 */ /* 0x000fe40000004100 */
[----:B------:R-:W-:-:S02]  /*10830*/  HADD2.F32 R30, -RZ, R26.H0_H0 ;  /* 0x2000001aff1e7230 */ /* 0x000fc40000004100 */
[C---:B------:R-:W-:Y:S01]  /*10840*/  FMUL.FTZ R26, R27.reuse, R3 ;  /* 0x000000031b1a7220 */ /* 0x040fe20000410000 */
[----:B------:R-:W-:Y:S02]  /*10850*/  HADD2.F32 R14, -RZ, R14.H0_H0 ;  /* 0x2000000eff0e7230 */ /* 0x000fe40000004100 */
[-C--:B------:R-:W-:Y:S01]  /*10860*/  FMUL.FTZ R3, R32, R0.reuse ;  /* 0x0000000020037220 */ /* 0x080fe20000410000 */
[-C--:B------:R-:W-:Y:S01]  /*10870*/  FFMA.FTZ R12, R27, R7.reuse, -R12 ;  /* 0x000000071b0c7223 */ /* 0x080fe2000001080c */
[C---:B------:R-:W-:Y:S01]  /*10880*/  FMUL.FTZ R13, R30.reuse, R0 ;  /* 0x000000001e0d7220 */ /* 0x040fe20000410000 */
[----:B------:R-:W-:Y:S01]  /*10890*/  FFMA.FTZ R7, R29, R7, R26 ;  /* 0x000000071d077223 */ /* 0x000fe2000001001a */
[-C--:B------:R-:W-:Y:S02]  /*108a0*/  FFMA.FTZ R3, R30, R14.reuse, -R3 ;  /* 0x0000000e1e037223 */ /* 0x080fe40000010803 */
[----:B------:R-:W-:Y:S02]  /*108b0*/  FFMA.FTZ R14, R32, R14, R13 ;  /* 0x0000000e200e7223 */ /* 0x000fe4000001000d */
[----:B------:R-:W-:-:S04]  /*108c0*/  F2FP.SATFINITE.E4M3.F32.PACK_AB_MERGE_C R7, R7, R12, RZ ;  /* 0x0000000c0707723e */ /* 0x000fc800048070ff */
[----:B------:R-:W-:-:S05]  /*108d0*/  F2FP.SATFINITE.E4M3.F32.PACK_AB_MERGE_C R7, R14, R3, R7 ;  /* 0x000000030e07723e */ /* 0x000fca0004807007 */
[----:B------:R1:W-:Y:S01]  /*108e0*/  STS.128 [R38+0x27400], R4 ;  /* 0x0274000426007388 */ /* 0x0003e20000000c00 */
[----:B------:R-:W-:Y:S05]  /*108f0*/  BRA `(.L_x_465) ;  /* 0x0000003800a07947 */ /* 0x000fea0003800000 */
.L_x_447:
[----:B------:R-:W-:-:S03]  /*10900*/  UMOV UR4, 0xffffffff ;  /* 0xffffffff00047882 */ /* 0x000fc60000000000 */
[----:B------:R-:W-:Y:S05]  /*10910*/  BRA.DIV UR4, `(.L_x_468) ;  /* 0x0000016204e87947 */ /* 0x000fea000b800000 */
[----:B------:R0:W1:Y:S04]  /*10920*/  SHFL.IDX PT, R5, R24, RZ, 0x181f ;  /* 0x00181fff18057589 */ /* 0x00006800000e0000 */
[----:B------:R0:W2:Y:S04]  /*10930*/  SHFL.IDX PT, R14, R112, RZ, 0x181f ;  /* 0x00181fff700e7589 */ /* 0x0000a800000e0000 */
[----:B------:R0:W3:Y:S04]  /*10940*/  SHFL.IDX PT, R3, R26, RZ, 0x181f ;  /* 0x00181fff1a037589 */ /* 0x0000e800000e0000 */
[----:B------:R0:W4:Y:S02]  /*10950*/  SHFL.IDX PT, R7, R27, RZ, 0x181f ;  /* 0x00181fff1b077589 */ /* 0x00012400000e0000 */
.L_x_678:
[----:B------:R-:W-:Y:S01]  /*10960*/  ULDC UR4, c[0x0][0x448] ;  /* 0x0001120000047ab9 */ /* 0x000fe20000000800 */
[----:B------:R-:W-:Y:S01]  /*10970*/  BSSY B1, `(.L_x_469) ;  /* 0x0000012000017945 */ /* 0x000fe20003800000 */
[----:B------:R-:W-:Y:S01]  /*10980*/  IMAD R13, R118, UR4, RZ ;  /* 0x00000004760d7c24 */ /* 0x000fe2000f8e02ff */
[----:B0-----:R-:W-:Y:S02]  /*10990*/  CS2R R24, SRZ ;  /* 0x0000000000187805 */ /* 0x001fe4000001ff00 */
[----:B------:R-:W-:Y:S02]  /*109a0*/  CS2R R26, SRZ ;  /* 0x00000000001a7805 */ /* 0x000fe4000001ff00 */
[----:B------:R-:W-:Y:S02]  /*109b0*/  CS2R R8, SRZ ;  /* 0x0000000000087805 */ /* 0x000fe4000001ff00 */
[----:B------:R-:W-:Y:S02]  /*109c0*/  CS2R R10, SRZ ;  /* 0x00000000000a7805 */ /* 0x000fe4000001ff00 */
[----:B------:R-:W-:-:S13]  /*109d0*/  ISETP.GE.AND P0, PT, R6, R13, PT ;  /* 0x0000000d0600720c */ /* 0x000fda0003f06270 */
[----:B------:R-:W-:Y:S05]  /*109e0*/  @P0 BRA `(.L_x_470) ;  /* 0x0000000000280947 */ /* 0x000fea0003800000 */
[----:B------:R-:W-:Y:S01]  /*109f0*/  ULDC UR4, c[0x0][0x3f4] ;  /* 0x0000fd0000047ab9 */ /* 0x000fe20000000800 */
[C---:B-1----:R-:W-:Y:S02]  /*10a00*/  IADD3 R4, P0, R16.reuse, R5, RZ ;  /* 0x0000000510047210 */ /* 0x042fe40007f1e0ff */
[----:B------:R-:W-:Y:S02]  /*10a10*/  CS2R R24, SRZ ;  /* 0x0000000000187805 */ /* 0x000fe4000001ff00 */
[C---:B------:R-:W-:Y:S02]  /*10a20*/  ISETP.GE.AND P2, PT, R16.reuse, UR4, PT ;  /* 0x0000000410007c0c */ /* 0x040fe4000bf46270 */
[----:B--2---:R-:W-:Y:S01]  /*10a30*/  IADD3 R14, P1, R16, R14, RZ ;  /* 0x0000000e100e7210 */ /* 0x004fe20007f3e0ff */
[----:B---3--:R-:W-:-:S04]  /*10a40*/  IMAD.X R5, R3, 0x1, R17, P0 ;  /* 0x0000000103057824 */ /* 0x008fc800000e0611 */
[----:B----4-:R-:W-:-:S06]  /*10a50*/  IMAD.X R15, R7, 0x1, R17, P1 ;  /* 0x00000001070f7824 */ /* 0x010fcc00008e0611 */
[----:B------:R-:W-:Y:S05]  /*10a60*/  @P2 BRA `(.L_x_470) ;  /* 0x0000000000082947 */ /* 0x000fea0003800000 */
[----:B------:R0:W5:Y:S04]  /*10a70*/  LD.E.128 R24, desc[UR42][R4.64] ;  /* 0x0000002a04187980 */ /* 0x000168000c101d00 */
[----:B------:R0:W5:Y:S02]  /*10a80*/  LD.E.128 R8, desc[UR42][R14.64] ;  /* 0x0000002a0e087980 */ /* 0x000164000c101d00 */
.L_x_470:
[----:B------:R-:W-:Y:S05]  /*10a90*/  BSYNC B1 ;  /* 0x0000000000017941 */ /* 0x000fea0003800000 */
.L_x_469:
[----:B01----:R-:W2:Y:S01]  /*10aa0*/  LDL.LU R5, [R1+0x4] ;  /* 0x0000040001057983 */ /* 0x003ea20000300800 */
[----:B------:R-:W-:Y:S01]  /*10ab0*/  ULEA.HI UR4, UR45, UR45, URZ, 0x1 ;  /* 0x0000002d2d047291 */ /* 0x000fe2000f8f083f */
[----:B-----5:R-:W-:Y:S01]  /*10ac0*/  SHF.R.U32.HI R0, RZ, 0x8, R24 ;  /* 0x00000008ff007819 */ /* 0x020fe20000011618 */
[C---:B------:R-:W-:Y:S01]  /*10ad0*/  VIADD R34, R23.reuse, 0x20 ;  /* 0x0000002017227836 */ /* 0x040fe20000000000 */
[----:B---3--:R-:W-:Y:S01]  /*10ae0*/  LOP3.LUT R3, R24, 0xff, RZ, 0xc0, !PT ;  /* 0x000000ff18037812 */ /* 0x008fe200078ec0ff */
[----:B------:R-:W-:Y:S01]  /*10af0*/  ULOP3.LUT UR4, UR4, 0xfffffffe, URZ, 0xc0, !UPT ;  /* 0xfffffffe04047892 */ /* 0x000fe2000f8ec03f */
[----:B------:R-:W-:Y:S01]  /*10b00*/  LOP3.LUT R0, R0, 0xff, RZ, 0xc0, !PT ;  /* 0x000000ff00007812 */ /* 0x000fe200078ec0ff */
[----:B------:R-:W-:Y:S01]  /*10b10*/  VIADD R32, R23, 0x40 ;  /* 0x0000004017207836 */ /* 0x000fe20000000000 */
[----:B----4-:R-:W-:Y:S01]  /*10b20*/  SHF.R.U32.HI R7, RZ, 0x8, R25 ;  /* 0x00000008ff077819 */ /* 0x010fe20000011619 */
[----:B------:R-:W-:Y:S01]  /*10b30*/  UIADD3 UR4, UR45, -UR4, URZ ;  /* 0x800000042d047290 */ /* 0x000fe2000fffe03f */
[----:B------:R-:W-:Y:S01]  /*10b40*/  LOP3.LUT R4, R25, 0xff, RZ, 0xc0, !PT ;  /* 0x000000ff19047812 */ /* 0x000fe200078ec0ff */
[----:B------:R-:W-:Y:S01]  /*10b50*/  VIADD R30, R23, 0x60 ;  /* 0x00000060171e7836 */ /* 0x000fe20000000000 */
[----:B------:R-:W-:Y:S01]  /*10b60*/  LOP3.LUT R7, R7, 0xff, RZ, 0xc0, !PT ;  /* 0x000000ff07077812 */ /* 0x000fe200078ec0ff */
[----:B------:R-:W-:Y:S01]  /*10b70*/  BSSY B1, `(.L_x_471) ;  /* 0x000003f000017945 */ /* 0x000fe20003800000 */
[----:B--2---:R-:W-:-:S02]  /*10b80*/  LOP3.LUT R14, R8, 0xff, RZ, 0xc0, !PT ;  /* 0x000000ff080e7812 */ /* 0x004fc400078ec0ff */
[----:B------:R-:W-:Y:S02]  /*10b90*/  MOV R35, UR4 ;  /* 0x0000000400237c02 */ /* 0x000fe40008000f00 */
[----:B------:R-:W-:Y:S02]  /*10ba0*/  PRMT R4, R7, 0x7604, R4 ;  /* 0x0000760407047816 */ /* 0x000fe40000000004 */
[----:B------:R-:W-:Y:S02]  /*10bb0*/  SHF.L.U32 R35, R35, 0x1f, RZ ;  /* 0x0000001f23237819 */ /* 0x000fe400000006ff */
[----:B------:R-:W-:Y:S02]  /*10bc0*/  LOP3.LUT R6, R26, 0xff, RZ, 0xc0, !PT ;  /* 0x000000ff1a067812 */ /* 0x000fe400078ec0ff */
[----:B------:R-:W0:Y:S01]  /*10bd0*/  SYNCS.PHASECHK.TRANS64.TRYWAIT P4, [R22+URZ+0x38800], R35 ;  /* 0x03880023160075a7 */ /* 0x000e22000808017f */
[----:B------:R-:W-:Y:S02]  /*10be0*/  SHF.R.U32.HI R15, RZ, 0x8, R27 ;  /* 0x00000008ff0f7819 */ /* 0x000fe4000001161b */
[----:B------:R-:W-:-:S02]  /*10bf0*/  LOP3.LUT R12, R27, 0xff, RZ, 0xc0, !PT ;  /* 0x000000ff1b0c7812 */ /* 0x000fc400078ec0ff */
[----:B------:R-:W-:Y:S02]  /*10c00*/  LOP3.LUT R15, R15, 0xff, RZ, 0xc0, !PT ;  /* 0x000000ff0f0f7812 */ /* 0x000fe400078ec0ff */
[----:B------:R-:W-:Y:S02]  /*10c10*/  SHF.R.U32.HI R29, RZ, 0x10, R9 ;  /* 0x00000010ff1d7819 */ /* 0x000fe40000011609 */
[----:B------:R-:W-:Y:S02]  /*10c20*/  PRMT R12, R15, 0x7604, R12 ;  /* 0x000076040f0c7816 */ /* 0x000fe4000000000c */
[----:B------:R-:W-:Y:S01]  /*10c30*/  SHF.R.U32.HI R33, RZ, 0x10, R11 ;  /* 0x00000010ff217819 */ /* 0x000fe2000001160b */
[----:B------:R-:W-:-:S03]  /*10c40*/  IMAD.U32 R29, R29, 0x10000, RZ ;  /* 0x000100001d1d7824 */ /* 0x000fc600078e00ff */
[----:B------:R-:W-:Y:S01]  /*10c50*/  SHF.L.U32 R33, R33, 0x10, RZ ;  /* 0x0000001021217819 */ /* 0x000fe200000006ff */
[----:B------:R-:W-:Y:S01]  /*10c60*/  IMAD R20, R5, -0x80, R13 ;  /* 0xffffff8005147824 */ /* 0x000fe200078e020d */
[----:B------:R-:W-:Y:S02]  /*10c70*/  PRMT R5, R0, 0x7604, R3 ;  /* 0x0000760400057816 */ /* 0x000fe40000000003 */
[----:B------:R-:W-:Y:S02]  /*10c80*/  SHF.R.U32.HI R3, RZ, 0x8, R8 ;  /* 0x00000008ff037819 */ /* 0x000fe40000011608 */
[----:B------:R-:W-:Y:S02]  /*10c90*/  SHF.R.U32.HI R0, RZ, 0x8, R26 ;  /* 0x00000008ff007819 */ /* 0x000fe4000001161a */
[----:B------:R-:W-:Y:S02]  /*10ca0*/  LOP3.LUT R3, R3, 0xff, RZ, 0xc0, !PT ;  /* 0x000000ff03037812 */ /* 0x000fe400078ec0ff */
[----:B------:R-:W-:-:S02]  /*10cb0*/  LOP3.LUT R7, R0, 0xff, RZ, 0xc0, !PT ;  /* 0x000000ff00077812 */ /* 0x000fc400078ec0ff */
[----:B------:R-:W-:Y:S02]  /*10cc0*/  PRMT R21, R3, 0x7604, R14 ;  /* 0x0000760403157816 */ /* 0x000fe4000000000e */
[----:B------:R-:W1:Y:S01]  /*10cd0*/  LDC R3, c[0x0][0x3f4] ;  /* 0x0000fd00ff037b82 */ /* 0x000e620000000800 */
[----:B------:R-:W-:Y:S02]  /*10ce0*/  PRMT R13, R7, 0x7604, R6 ;  /* 0x00007604070d7816 */ /* 0x000fe40000000006 */
[----:B------:R-:W-:Y:S02]  /*10cf0*/  SHF.R.U32.HI R7, RZ, 0x8, R9 ;  /* 0x00000008ff077819 */ /* 0x000fe40000011609 */
[----:B------:R-:W-:Y:S02]  /*10d00*/  SHF.R.U32.HI R0, RZ, 0x8, R10 ;  /* 0x00000008ff007819 */ /* 0x000fe4000001160a */
[----:B------:R-:W-:Y:S02]  /*10d10*/  LOP3.LUT R6, R9, 0xff, RZ, 0xc0, !PT ;  /* 0x000000ff09067812 */ /* 0x000fe400078ec0ff */
[----:B------:R-:W-:-:S02]  /*10d20*/  LOP3.LUT R7, R7, 0xff, RZ, 0xc0, !PT ;  /* 0x000000ff07077812 */ /* 0x000fc400078ec0ff */
[----:B------:R-:W-:Y:S02]  /*10d30*/  LOP3.LUT R14, R10, 0xff, RZ, 0xc0, !PT ;  /* 0x000000ff0a0e7812 */ /* 0x000fe400078ec0ff */
[----:B------:R-:W-:Y:S02]  /*10d40*/  LOP3.LUT R15, R0, 0xff, RZ, 0xc0, !PT ;  /* 0x000000ff000f7812 */ /* 0x000fe400078ec0ff */
[----:B------:R-:W-:Y:S02]  /*10d50*/  PRMT R6, R7, 0x7604, R6 ;  /* 0x0000760407067816 */ /* 0x000fe40000000006 */
[----:B------:R-:W-:Y:S02]  /*10d60*/  SHF.R.U32.HI R7, RZ, 0x8, R11 ;  /* 0x00000008ff077819 */ /* 0x000fe4000001160b */
[----:B------:R-:W-:Y:S02]  /*10d70*/  PRMT R31, R15, 0x7604, R14 ;  /* 0x000076040f1f7816 */ /* 0x000fe4000000000e */
[----:B------:R-:W-:-:S02]  /*10d80*/  SHF.R.U32.HI R15, RZ, 0x10, R27 ;  /* 0x00000010ff0f7819 */ /* 0x000fc4000001161b */
[----:B------:R-:W-:Y:S02]  /*10d90*/  LOP3.LUT R0, R11, 0xff, RZ, 0xc0, !PT ;  /* 0x000000ff0b007812 */ /* 0x000fe400078ec0ff */
[----:B------:R-:W-:Y:S01]  /*10da0*/  LOP3.LUT R7, R7, 0xff, RZ, 0xc0, !PT ;  /* 0x000000ff07077812 */ /* 0x000fe200078ec0ff */
[----:B------:R-:W-:Y:S01]  /*10db0*/  IMAD.U32 R15, R15, 0x10000, RZ ;  /* 0x000100000f0f7824 */ /* 0x000fe200078e00ff */
[----:B------:R-:W-:Y:S02]  /*10dc0*/  SHF.R.U32.HI R14, RZ, 0x10, R25 ;  /* 0x00000010ff0e7819 */ /* 0x000fe40000011619 */
[----:B------:R-:W-:Y:S02]  /*10dd0*/  PRMT R0, R7, 0x7604, R0 ;  /* 0x0000760407007816 */ /* 0x000fe40000000000 */
[----:B-1----:R-:W-:Y:S01]  /*10de0*/  ISETP.GE.AND P0, PT, R16, R3, PT ;  /* 0x000000031000720c */ /* 0x002fe20003f06270 */
[----:B------:R-:W-:Y:S01]  /*10df0*/  IMAD.U32 R7, R14, 0x10000, RZ ;  /* 0x000100000e077824 */ /* 0x000fe200078e00ff */
[----:B------:R-:W-:-:S02]  /*10e00*/  VIMNMX R20, R20, 0x80, PT ;  /* 0x0000008014147848 */ /* 0x000fc40003fe0100 */
[----:B------:R-:W-:Y:S02]  /*10e10*/  LOP3.LUT R13, R13, 0xff0000, R26, 0xf8, !PT ;  /* 0x00ff00000d0d7812 */ /* 0x000fe400078ef81a */
[----:B------:R-:W-:Y:S02]  /*10e20*/  LOP3.LUT R15, R12, 0xff0000, R15, 0xf8, !PT ;  /* 0x00ff00000c0f7812 */ /* 0x000fe400078ef80f */
[----:B------:R-:W-:Y:S02]  /*10e30*/  LOP3.LUT R5, R5, 0xff0000, R24, 0xf8, !PT ;  /* 0x00ff000005057812 */ /* 0x000fe400078ef818 */
[----:B------:R-:W-:Y:S02]  /*10e40*/  LOP3.LUT R7, R4, 0xff0000, R7, 0xf8, !PT ;  /* 0x00ff000004077812 */ /* 0x000fe400078ef807 */
[----:B------:R-:W-:Y:S02]  /*10e50*/  LOP3.LUT R29, R6, 0xff0000, R29, 0xf8, !PT ;  /* 0x00ff0000061d7812 */ /* 0x000fe400078ef81d */
[----:B------:R-:W-:-:S02]  /*10e60*/  LOP3.LUT R33, R0, 0xff0000, R33, 0xf8, !PT ;  /* 0x00ff000000217812 */ /* 0x000fc400078ef821 */
[----:B------:R-:W-:Y:S02]  /*10e70*/  LOP3.LUT R21, R21, 0xff0000, R8, 0xf8, !PT ;  /* 0x00ff000015157812 */ /* 0x000fe400078ef808 */
[----:B------:R-:W-:Y:S02]  /*10e80*/  LOP3.LUT R31, R31, 0xff0000, R10, 0xf8, !PT ;  /* 0x00ff00001f1f7812 */ /* 0x000fe400078ef80a */
[-C--:B------:R-:W-:Y:S02]  /*10e90*/  ISETP.GE.OR P3, PT, R23, R20.reuse, P0 ;  /* 0x000000141700720c */ /* 0x080fe40000766670 */
[-C--:B------:R-:W-:Y:S02]  /*10ea0*/  ISETP.GE.OR P2, PT, R34, R20.reuse, P0 ;  /* 0x000000142200720c */ /* 0x080fe40000746670 */
[----:B------:R-:W-:Y:S02]  /*10eb0*/  ISETP.GE.OR P1, PT, R32, R20, P0 ;  /* 0x000000142000720c */ /* 0x000fe40000726670 */
[----:B------:R-:W-:-:S02]  /*10ec0*/  LOP3.LUT R12, R13, 0xff000000, R26, 0xf8, !PT ;  /* 0xff0000000d0c7812 */ /* 0x000fc400078ef81a */
[----:B------:R-:W-:Y:S02]  /*10ed0*/  LOP3.LUT R0, R5, 0xff000000, R24, 0xf8, !PT ;  /* 0xff00000005007812 */ /* 0x000fe400078ef818 */
[----:B------:R-:W-:Y:S02]  /*10ee0*/  ISETP.GE.OR P0, PT, R30, R20, P0 ;  /* 0x000000141e00720c */ /* 0x000fe40000706670 */
[----:B------:R-:W-:Y:S02]  /*10ef0*/  LOP3.LUT R26, R15, 0xff000000, R27, 0xf8, !PT ;  /* 0xff0000000f1a7812 */ /* 0x000fe400078ef81b */
[----:B------:R-:W-:Y:S02]  /*10f00*/  LOP3.LUT R24, R7, 0xff000000, R25, 0xf8, !PT ;  /* 0xff00000007187812 */ /* 0x000fe400078ef819 */
[----:B------:R-:W-:Y:S02]  /*10f10*/  LOP3.LUT R13, R21, 0xff000000, R8, 0xf8, !PT ;  /* 0xff000000150d7812 */ /* 0x000fe400078ef808 */
[----:B------:R-:W-:-:S02]  /*10f20*/  LOP3.LUT R14, R29, 0xff000000, R9, 0xf8, !PT ;  /* 0xff0000001d0e7812 */ /* 0x000fc400078ef809 */
[----:B------:R-:W-:Y:S02]  /*10f30*/  LOP3.LUT R15, R31, 0xff000000, R10, 0xf8, !PT ;  /* 0xff0000001f0f7812 */ /* 0x000fe400078ef80a */
[----:B------:R-:W-:Y:S01]  /*10f40*/  LOP3.LUT R20, R33, 0xff000000, R11, 0xf8, !PT ;  /* 0xff00000021147812 */ /* 0x000fe200078ef80b */
[----:B0-----:R-:W-:Y:S06]  /*10f50*/  @!P4 BRA `(.L_x_472) ;  /* 0x0000015c00c8c947 */ /* 0x001fec0003800000 */
.L_x_679:
[----:B------:R-:W-:Y:S05]  /*10f60*/  BSYNC B1 ;  /* 0x0000000000017941 */ /* 0x000fea0003800000 */
.L_x_471:
[----:B------:R-:W-:Y:S04]  /*10f70*/  BSSY B1, `(.L_x_473) ;  /* 0x00000d2000017945 */ /* 0x000fe80003800000 */
[----:B------:R-:W-:Y:S05]  /*10f80*/  @P3 BRA `(.L_x_474) ;  /* 0x0000000c00403947 */ /* 0x000fea0003800000 */
[----:B------:R-:W2:Y:S01]  /*10f90*/  LDL R57, [R1+0x34] ;  /* 0x0000340001397983 */ /* 0x000ea20000100800 */
[----:B------:R-:W1:Y:S02]  /*10fa0*/  S2R R4, SR_TID.X ;  /* 0x0000000000047919 */ /* 0x000e640000002100 */
[----:B-1----:R-:W-:-:S04]  /*10fb0*/  IADD3 R5, R4, -0x80, RZ ;  /* 0xffffff8004057810 */ /* 0x002fc80007ffe0ff */
[----:B------:R-:W-:-:S04]  /*10fc0*/  SHF.R.S32.HI R4, RZ, 0x1f, R5 ;  /* 0x0000001fff047819 */ /* 0x000fc80000011405 */
[----:B------:R-:W-:-:S04]  /*10fd0*/  LEA.HI R4, R4, R5, RZ, 0x3 ;  /* 0x0000000504047211 */ /* 0x000fc800078f18ff */
[----:B------:R-:W-:-:S05]  /*10fe0*/  LOP3.LUT R4, R4, 0xfffffff8, RZ, 0xc0, !PT ;  /* 0xfffffff804047812 */ /* 0x000fca00078ec0ff */
[----:B------:R-:W-:Y:S02]  /*10ff0*/  IMAD.IADD R4, R5, 0x1, -R4 ;  /* 0x0000000105047824 */ /* 0x000fe400078e0a04 */
[----:B------:R-:W1:Y:S01]  /*11000*/  S2R R5, SR_TID.X ;  /* 0x0000000000057919 */ /* 0x000e620000002100 */
[----:B------:R-:W-:Y:S02]  /*11010*/  IMAD.SHL.U32 R6, R23, 0x80, RZ ;  /* 0x0000008017067824 */ /* 0x000fe400078e00ff */
[----:B------:R-:W-:-:S03]  /*11020*/  LEA.HI R4, R3, R4, RZ, 0x1c ;  /* 0x0000000403047211 */ /* 0x000fc600078fe0ff */
[----:B------:R-:W-:Y:S02]  /*11030*/  LOP3.LUT R6, R6, 0x380, RZ, 0xc0, !PT ;  /* 0x0000038006067812 */ /* 0x000fe400078ec0ff */
[----:B------:R-:W-:-:S04]  /*11040*/  SHF.R.S32.HI R7, RZ, 0x1f, R4 ;  /* 0x0000001fff077819 */ /* 0x000fc80000011404 */
[----:B------:R-:W-:Y:S01]  /*11050*/  LEA.HI R7, R7, R4, RZ, 0x3 ;  /* 0x0000000407077211 */ /* 0x000fe200078f18ff */
[----:B-1----:R-:W-:Y:S01]  /*11060*/  VIADD R8, R5, 0xffffff80 ;  /* 0xffffff8005087836 */ /* 0x002fe20000000000 */
[----:B------:R-:W-:-:S04]  /*11070*/  SHF.L.U32 R5, R4, 0x4, RZ ;  /* 0x0000000404057819 */ /* 0x000fc800000006ff */
[----:B------:R-:W-:Y:S02]  /*11080*/  LOP3.LUT R5, R6, 0x70, R5, 0xf8, !PT ;  /* 0x0000007006057812 */ /* 0x000fe400078ef805 */
[----:B------:R-:W-:-:S04]  /*11090*/  SHF.R.S32.HI R6, RZ, 0x1f, R8 ;  /* 0x0000001fff067819 */ /* 0x000fc80000011408 */
[----:B------:R-:W-:Y:S01]  /*110a0*/  LEA.HI R6, R6, R8, RZ, 0x6 ;  /* 0x0000000806067211 */ /* 0x000fe200078f30ff */
[----:B------:R-:W-:Y:S02]  /*110b0*/  IMAD.SHL.U32 R8, R23, 0x80, RZ ;  /* 0x0000008017087824 */ /* 0x000fe400078e00ff */
[----:B------:R-:W-:-:S03]  /*110c0*/  IMAD.SHL.U32 R7, R7, 0x800, RZ ;  /* 0x0000080007077824 */ /* 0x000fc600078e00ff */
[----:B------:R-:W-:Y:S01]  /*110d0*/  LOP3.LUT R8, R8, 0x380, RZ, 0xc0, !PT ;  /* 0x0000038008087812 */ /* 0x000fe200078ec0ff */
[----:B------:R-:W-:-:S03]  /*110e0*/  IMAD.SHL.U32 R6, R6, 0x10, RZ ;  /* 0x0000001006067824 */ /* 0x000fc600078e00ff */
[----:B------:R-:W-:Y:S02]  /*110f0*/  SHF.R.U32.HI R8, RZ, 0x3, R8 ;  /* 0x00000003ff087819 */ /* 0x000fe40000011608 */
[----:B------:R-:W-:Y:S02]  /*11100*/  LOP3.LUT R6, R6, 0xfffffc00, RZ, 0xc0, !PT ;  /* 0xfffffc0006067812 */ /* 0x000fe400078ec0ff */
[----:B------:R-:W-:Y:S02]  /*11110*/  LOP3.LUT R4, R5, R8, RZ, 0x3c, !PT ;  /* 0x0000000805047212 */ /* 0x000fe400078e3cff */
[----:B------:R-:W-:-:S04]  /*11120*/  LOP3.LUT R7, R7, 0xffffc000, RZ, 0xc0, !PT ;  /* 0xffffc00007077812 */ /* 0x000fc800078ec0ff */
[----:B------:R-:W-:-:S04]  /*11130*/  IADD3 R21, R4, R7, R6 ;  /* 0x0000000704157210 */ /* 0x000fc80007ffe006 */
[----:B------:R-:W-:-:S05]  /*11140*/  IADD3 R21, R22, R21, RZ ;  /* 0x0000001516157210 */ /* 0x000fca0007ffe0ff */
[----:B------:R-:W1:Y:S01]  /*11150*/  LDS.128 R8, [R21+0x20400] ;  /* 0x0204000015087984 */ /* 0x000e620000000c00 */
[----:B------:R-:W-:Y:S02]  /*11160*/  F2FP.F16.E4M3.UNPACK_B R37, R0.H1 ;  /* 0x00000000ff25723e */ /* 0x000fe400030006ff */
[----:B------:R-:W-:-:S03]  /*11170*/  F2FP.F16.E4M3.UNPACK_B R41, R13.H1 ;  /* 0x0000000dff29723e */ /* 0x000fc600030006ff */
[----:B------:R-:W-:Y:S02]  /*11180*/  HADD2.F32 R38, -RZ, R37.H0_H0 ;  /* 0x20000025ff267230 */ /* 0x000fe40000004100 */
[----:B------:R-:W-:Y:S02]  /*11190*/  HADD2.F32 R40, -RZ, R41.H0_H0 ;  /* 0x20000029ff287230 */ /* 0x000fe40000004100 */
[----:B------:R-:W-:Y:S01]  /*111a0*/  HADD2.F32 R39, -RZ, R37.H1_H1 ;  /* 0x30000025ff277230 */ /* 0x000fe20000004100 */
[----:B------:R-:W-:Y:S02]  /*111b0*/  F2FP.F16.E4M3.UNPACK_B R37, R0 ;  /* 0x00000000ff25723e */ /* 0x000fe400020006ff */
[----:B-1----:R-:W-:-:S05]  /*111c0*/  F2FP.F16.E4M3.UNPACK_B R32, R8.H1 ;  /* 0x00000008ff20723e */ /* 0x002fca00030006ff */
[--C-:B------:R-:W-:Y:S01]  /*111d0*/  HADD2.F32 R33, -RZ, R32.reuse.H0_H0 ;  /* 0x20000020ff217230 */ /* 0x100fe20000004100 */
[-C--:B------:R-:W-:Y:S02]  /*111e0*/  F2FP.F16.E4M3.UNPACK_B R34, R9.reuse ;  /* 0x00000009ff22723e */ /* 0x080fe400020006ff */
[----:B0-----:R-:W-:Y:S02]  /*111f0*/  F2FP.F16.E4M3.UNPACK_B R35, R9.H1 ;  /* 0x00000009ff23723e */ /* 0x001fe400030006ff */
[C---:B------:R-:W-:Y:S01]  /*11200*/  FMUL.FTZ R9, R33.reuse, R38 ;  /* 0x0000002621097220 */ /* 0x040fe20000410000 */
[----:B------:R-:W-:Y:S01]  /*11210*/  FMUL.FTZ R42, R33, R40 ;  /* 0x00000028212a7220 */ /* 0x000fe20000410000 */
[----:B------:R-:W-:Y:S01]  /*11220*/  F2FP.F16.E4M3.UNPACK_B R8, R8 ;  /* 0x00000008ff08723e */ /* 0x000fe200020006ff */
[----:B------:R-:W-:-:S05]  /*11230*/  HADD2.F32 R32, -RZ, R32.H1_H1 ;  /* 0x30000020ff207230 */ /* 0x000fca0000004100 */
[----:B------:R-:W-:Y:S01]  /*11240*/  FMUL.FTZ R45, R32, R39 ;  /* 0x00000027202d7220 */ /* 0x000fe20000410000 */
[-C--:B------:R-:W-:Y:S02]  /*11250*/  F2FP.F16.E4M3.UNPACK_B R36, R10.reuse ;  /* 0x0000000aff24723e */ /* 0x080fe400020006ff */
[----:B------:R-:W-:Y:S01]  /*11260*/  F2FP.F16.E4M3.UNPACK_B R10, R10.H1 ;  /* 0x0000000aff0a723e */ /* 0x000fe200030006ff */
[----:B--2---:R-:W0:Y:S02]  /*11270*/  LDS.128 R4, [R57+0x20400] ;  /* 0x0204000039047984 */ /* 0x004e240000000c00 */
[-C--:B0-----:R-:W-:Y:S02]  /*11280*/  F2FP.F16.E4M3.UNPACK_B R25, R4.reuse ;  /* 0x00000004ff19723e */ /* 0x081fe400020006ff */
[----:B------:R-:W-:Y:S02]  /*11290*/  F2FP.F16.E4M3.UNPACK_B R4, R4.H1 ;  /* 0x00000004ff04723e */ /* 0x000fe400030006ff */
[----:B------:R-:W-:-:S02]  /*112a0*/  F2FP.F16.E4M3.UNPACK_B R27, R5 ;  /* 0x00000005ff1b723e */ /* 0x000fc400020006ff */
[----:B------:R-:W-:Y:S01]  /*112b0*/  F2FP.F16.E4M3.UNPACK_B R29, R5.H1 ;  /* 0x00000005ff1d723e */ /* 0x000fe200030006ff */
[----:B------:R-:W-:-:S05]  /*112c0*/  HADD2.F32 R5, -RZ, R4.H0_H0 ;  /* 0x20000004ff057230 */ /* 0x000fca0000004100 */
[C---:B------:R-:W-:Y:S01]  /*112d0*/  FFMA.FTZ R46, R5.reuse, R40, R9 ;  /* 0x00000028052e7223 */ /* 0x040fe20000010009 */
[----:B------:R-:W-:Y:S01]  /*112e0*/  F2FP.F16.E4M3.UNPACK_B R40, R13 ;  /* 0x0000000dff28723e */ /* 0x000fe200020006ff */
[----:B------:R-:W-:Y:S01]  /*112f0*/  FFMA.FTZ R44, R5, R38, -R42 ;  /* 0x00000026052c7223 */ /* 0x000fe2000001082a */
[----:B------:R-:W-:Y:S02]  /*11300*/  HADD2.F32 R42, -RZ, R41.H1_H1 ;  /* 0x30000029ff2a7230 */ /* 0x000fe40000004100 */
[----:B------:R-:W-:Y:S02]  /*11310*/  HADD2.F32 R9, -RZ, R8.H0_H0 ;  /* 0x20000008ff097230 */ /* 0x000fe40000004100 */
[----:B------:R-:W-:Y:S02]  /*11320*/  HADD2.F32 R41, -RZ, R40.H0_H0 ;  /* 0x20000028ff297230 */ /* 0x000fe40000004100 */
[----:B------:R-:W-:Y:S02]  /*11330*/  HADD2.F32 R5, -RZ, R4.H1_H1 ;  /* 0x30000004ff057230 */ /* 0x000fe40000004100 */
[----:B------:R-:W-:-:S02]  /*11340*/  HADD2.F32 R38, -RZ, R37.H0_H0 ;  /* 0x20000025ff267230 */ /* 0x000fc40000004100 */
[C---:B------:R-:W-:Y:S01]  /*11350*/  FMUL.FTZ R43, R9.reuse, R41 ;  /* 0x00000029092b7220 */ /* 0x040fe20000410000 */
[----:B------:R-:W-:Y:S02]  /*11360*/  HADD2.F32 R4, -RZ, R25.H0_H0 ;  /* 0x20000019ff047230 */ /* 0x000fe40000004100 */
[----:B------:R-:W-:Y:S01]  /*11370*/  FMUL.FTZ R48, R32, R42 ;  /* 0x0000002a20307220 */ /* 0x000fe20000410000 */
[----:B------:R-:W-:Y:S01]  /*11380*/  FMUL.FTZ R32, R9, R38 ;  /* 0x0000002609207220 */ /* 0x000fe20000410000 */
[----:B------:R-:W-:Y:S01]  /*11390*/  F2FP.F16.E4M3.UNPACK_B R9, R24.H1 ;  /* 0x00000018ff09723e */ /* 0x000fe200030006ff */
[----:B------:R-:W-:Y:S01]  /*113a0*/  FFMA.FTZ R43, R4, R38, -R43 ;  /* 0x00000026042b7223 */ /* 0x000fe2000001082b */
[----:B------:R-:W-:Y:S01]  /*113b0*/  F2FP.F16.E4M3.UNPACK_B R38, R14.H1 ;  /* 0x0000000eff26723e */ /* 0x000fe200030006ff */
[----:B------:R-:W-:Y:S02]  /*113c0*/  HADD2.F32 R37, -RZ, R37.H1_H1 ;  /* 0x30000025ff257230 */ /* 0x000fe40000004100 */
[----:B------:R-:W-:-:S02]  /*113d0*/  HADD2.F32 R40, -RZ, R40.H1_H1 ;  /* 0x30000028ff287230 */ /* 0x000fc40000004100 */
[----:B------:R-:W-:Y:S02]  /*113e0*/  HADD2.F32 R8, -RZ, R8.H1_H1 ;  /* 0x30000008ff087230 */ /* 0x000fe40000004100 */
[C---:B------:R-:W-:Y:S01]  /*113f0*/  FFMA.FTZ R47, R5.reuse, R39, -R48 ;  /* 0x00000027052f7223 */ /* 0x040fe20000010830 */
[----:B------:R-:W-:Y:S01]  /*11400*/  FFMA.FTZ R49, R5, R42, R45 ;  /* 0x0000002a05317223 */ /* 0x000fe2000001002d */
[----:B------:R-:W-:Y:S01]  /*11410*/  FFMA.FTZ R41, R4, R41, R32 ;  /* 0x0000002904297223 */ /* 0x000fe20000010020 */
[----:B------:R-:W-:Y:S02]  /*11420*/  HADD2.F32 R25, -RZ, R25.H1_H1 ;  /* 0x30000019ff197230 */ /* 0x000fe40000004100 */
[C---:B------:R-:W-:Y:S01]  /*11430*/  FMUL.FTZ R42, R8.reuse, R40 ;  /* 0x00000028082a7220 */ /* 0x040fe20000410000 */
[----:B------:R-:W-:Y:S02]  /*11440*/  HADD2.F32 R39, -RZ, R38.H0_H0 ;  /* 0x20000026ff277230 */ /* 0x000fe40000004100 */
[----:B------:R-:W-:Y:S01]  /*11450*/  FMUL.FTZ R45, R8, R37 ;  /* 0x00000025082d7220 */ /* 0x000fe20000410000 */
[----:B------:R-:W-:-:S02]  /*11460*/  HADD2.F32 R5, -RZ, R35.H0_H0 ;  /* 0x20000023ff057230 */ /* 0x000fc40000004100 */
[----:B------:R-:W-:Y:S02]  /*11470*/  HADD2.F32 R32, -RZ, R9.H0_H0 ;  /* 0x20000009ff207230 */ /* 0x000fe40000004100 */
[----:B------:R-:W-:Y:S01]  /*11480*/  FFMA.FTZ R42, R25, R37, -R42 ;  /* 0x00000025192a7223 */ /* 0x000fe2000001082a */
[----:B------:R-:W-:Y:S02]  /*11490*/  HADD2.F32 R4, -RZ, R29.H0_H0 ;  /* 0x2000001dff047230 */ /* 0x000fe40000004100 */
[----:B------:R-:W-:Y:S01]  /*114a0*/  FMUL.FTZ R51, R5, R39 ;  /* 0x0000002705337220 */ /* 0x000fe20000410000 */
[----:B------:R-:W-:Y:S01]  /*114b0*/  FFMA.FTZ R40, R25, R40, R45 ;  /* 0x0000002819287223 */ /* 0x000fe2000001002d */
[----:B------:R-:W-:Y:S01]  /*114c0*/  FMUL.FTZ R8, R5, R32 ;  /* 0x0000002005087220 */ /* 0x000fe20000410000 */
[----:B------:R-:W-:Y:S01]  /*114d0*/  F2FP.F16.E4M3.UNPACK_B R25, R14 ;  /* 0x0000000eff19723e */ /* 0x000fe200020006ff */
[----:B------:R-:W-:Y:S01]  /*114e0*/  FFMA.FTZ R51, R4, R32, -R51 ;  /* 0x0000002004337223 */ /* 0x000fe20000010833 */
[----:B------:R-:W-:-:S02]  /*114f0*/  HADD2.F32 R38, -RZ, R38.H1_H1 ;  /* 0x30000026ff267230 */ /* 0x000fc40000004100 */
[----:B------:R-:W-:Y:S01]  /*11500*/  FFMA.FTZ R39, R4, R39, R8 ;  /* 0x0000002704277223 */ /* 0x000fe20000010008 */
[----:B------:R-:W-:Y:S01]  /*11510*/  HADD2.F32 R35, -RZ, R35.H1_H1 ;  /* 0x30000023ff237230 */ /* 0x000fe20000004100 */
[----:B------:R-:W-:Y:S01]  /*11520*/  F2FP.F16.E4M3.UNPACK_B R8, R24 ;  /* 0x00000018ff08723e */ /* 0x000fe200020006ff */
[----:B------:R-:W-:Y:S02]  /*11530*/  HADD2.F32 R32, -RZ, R9.H1_H1 ;  /* 0x30000009ff207230 */ /* 0x000fe40000004100 */
[----:B------:R-:W-:Y:S02]  /*11540*/  HADD2.F32 R37, -RZ, R25.H0_H0 ;  /* 0x20000019ff257230 */ /* 0x000fe40000004100 */
[----:B------:R-:W-:Y:S02]  /*11550*/  HADD2.F32 R5, -RZ, R34.H0_H0 ;  /* 0x20000022ff057230 */ /* 0x000fe40000004100 */
[----:B------:R-:W-:Y:S01]  /*11560*/  FMUL.FTZ R50, R35, R38 ;  /* 0x0000002623327220 */ /* 0x000fe20000410000 */
[----:B------:R-:W-:-:S02]  /*11570*/  HADD2.F32 R29, -RZ, R29.H1_H1 ;  /* 0x3000001dff1d7230 */ /* 0x000fc40000004100 */
[-C--:B------:R-:W-:Y:S01]  /*11580*/  FMUL.FTZ R45, R35, R32.reuse ;  /* 0x00000020232d7220 */ /* 0x080fe20000410000 */
[----:B------:R-:W-:Y:S02]  /*11590*/  HADD2.F32 R9, -RZ, R8.H0_H0 ;  /* 0x20000008ff097230 */ /* 0x000fe40000004100 */
[----:B------:R-:W-:Y:S01]  /*115a0*/  FMUL.FTZ R35, R5, R37 ;  /* 0x0000002505237220 */ /* 0x000fe20000410000 */
[----:B------:R-:W-:Y:S02]  /*115b0*/  HADD2.F32 R4, -RZ, R27.H0_H0 ;  /* 0x2000001bff047230 */ /* 0x000fe40000004100 */
[C---:B------:R-:W-:Y:S01]  /*115c0*/  FFMA.FTZ R52, R29.reuse, R32, -R50 ;  /* 0x000000201d347223 */ /* 0x040fe20000010832 */
[----:B------:R-:W-:Y:S01]  /*115d0*/  FFMA.FTZ R54, R29, R38, R45 ;  /* 0x000000261d367223 */ /* 0x000fe2000001002d */
[----:B------:R-:W-:Y:S01]  /*115e0*/  F2FP.F16.E4M3.UNPACK_B R32, R15.H1 ;  /* 0x0000000fff20723e */ /* 0x000fe200030006ff */
[-C--:B------:R-:W-:Y:S01]  /*115f0*/  FMUL.FTZ R48, R5, R9.reuse ;  /* 0x0000000905307220 */ /* 0x080fe20000410000 */
[----:B------:R-:W-:Y:S01]  /*11600*/  FFMA.FTZ R38, R4, R9, -R35 ;  /* 0x0000000904267223 */ /* 0x000fe20000010823 */
[----:B------:R-:W-:Y:S01]  /*11610*/  HADD2.F32 R29, -RZ, R25.H1_H1 ;  /* 0x30000019ff1d7230 */ /* 0x000fe20000004100 */
[----:B------:R-:W-:Y:S01]  /*11620*/  F2FP.F16.E4M3.UNPACK_B R9, R12.H1 ;  /* 0x0000000cff09723e */ /* 0x000fe200030006ff */
[----:B------:R-:W-:Y:S01]  /*11630*/  HADD2.F32 R34, -RZ, R34.H1_H1 ;  /* 0x30000022ff227230 */ /* 0x000fe20000004100 */
[-C--:B------:R-:W-:Y:S01]  /*11640*/  F2FP.F16.E4M3.UNPACK_B R30, R6.reuse ;  /* 0x00000006ff1e723e */ /* 0x080fe200020006ff */
[----:B------:R-:W-:Y:S01]  /*11650*/  HADD2.F32 R8, -RZ, R8.H1_H1 ;  /* 0x30000008ff087230 */ /* 0x000fe20000004100 */
[----:B------:R-:W-:Y:S01]  /*11660*/  F2FP.F16.E4M3.UNPACK_B R6, R6.H1 ;  /* 0x00000006ff06723e */ /* 0x000fe200030006ff */
[----:B------:R-:W-:-:S02]  /*11670*/  HADD2.F32 R35, -RZ, R32.H0_H0 ;  /* 0x20000020ff237230 */ /* 0x000fc40000004100 */
[C---:B------:R-:W-:Y:S01]  /*11680*/  FMUL.FTZ R50, R34.reuse, R29 ;  /* 0x0000001d22327220 */ /* 0x040fe20000410000 */
[----:B------:R-:W-:Y:S02]  /*11690*/  HADD2.F32 R5, -RZ, R10.H0_H0 ;  /* 0x2000000aff057230 */ /* 0x000fe40000004100 */
[----:B------:R-:W-:Y:S01]  /*116a0*/  FMUL.FTZ R34, R34, R8 ;  /* 0x0000000822227220 */ /* 0x000fe20000410000 */
[----:B------:R-:W-:Y:S02]  /*116b0*/  HADD2.F32 R27, -RZ, R27.H1_H1 ;  /* 0x3000001bff1b7230 */ /* 0x000fe40000004100 */
[----:B------:R-:W-:Y:S01]  /*116c0*/  FFMA.FTZ R48, R4, R37, R48 ;  /* 0x0000002504307223 */ /* 0x000fe20000010030 */
[----:B------:R-:W-:Y:S02]  /*116d0*/  HADD2.F32 R25, -RZ, R9.H0_H0 ;  /* 0x20000009ff197230 */ /* 0x000fe40000004100 */
[----:B------:R-:W-:Y:S01]  /*116e0*/  FMUL.FTZ R45, R5, R35 ;  /* 0x00000023052d7220 */ /* 0x000fe20000410000 */
[----:B------:R-:W-:-:S02]  /*116f0*/  HADD2.F32 R4, -RZ, R6.H0_H0 ;  /* 0x20000006ff047230 */ /* 0x000fc40000004100 */
[C---:B------:R-:W-:Y:S01]  /*11700*/  FFMA.FTZ R37, R27.reuse, R8, -R50 ;  /* 0x000000081b257223 */ /* 0x040fe20000010832 */
[----:B------:R-:W-:Y:S01]  /*11710*/  FFMA.FTZ R29, R27, R29, R34 ;  /* 0x0000001d1b1d7223 */ /* 0x000fe20000010022 */
[-C--:B------:R-:W-:Y:S01]  /*11720*/  FMUL.FTZ R56, R5, R25.reuse ;  /* 0x0000001905387220 */ /* 0x080fe20000410000 */
[----:B------:R-:W-:Y:S02]  /*11730*/  HADD2.F32 R27, -RZ, R32.H1_H1 ;  /* 0x30000020ff1b7230 */ /* 0x000fe40000004100 */
[----:B------:R-:W-:Y:S02]  /*11740*/  HADD2.F32 R10, -RZ, R10.H1_H1 ;  /* 0x3000000aff0a7230 */ /* 0x000fe40000004100 */
[----:B------:R-:W-:Y:S02]  /*11750*/  HADD2.F32 R9, -RZ, R9.H1_H1 ;  /* 0x30000009ff097230 */ /* 0x000fe40000004100 */
[C---:B------:R-:W-:Y:S01]  /*11760*/  FFMA.FTZ R34, R4.reuse, R25, -R45 ;  /* 0x0000001904227223 */ /* 0x040fe2000001082d */
[----:B------:R-:W-:Y:S01]  /*11770*/  F2FP.F16.E4M3.UNPACK_B R25, R15 ;  /* 0x0000000fff19723e */ /* 0x000fe200020006ff */
[----:B------:R-:W-:Y:S01]  /*11780*/  FFMA.FTZ R56, R4, R35, R56 ;  /* 0x0000002304387223 */ /* 0x000fe20000010038 */
[----:B------:R-:W-:Y:S01]  /*11790*/  HADD2.F32 R6, -RZ, R6.H1_H1 ;  /* 0x30000006ff067230 */ /* 0x000fe20000004100 */
[----:B------:R-:W-:Y:S01]  /*117a0*/  F2FP.F16.E4M3.UNPACK_B R8, R12 ;  /* 0x0000000cff08723e */ /* 0x000fe200020006ff */
[C---:B------:R-:W-:Y:S01]  /*117b0*/  FMUL.FTZ R35, R10.reuse, R27 ;  /* 0x0000001b0a237220 */ /* 0x040fe20000410000 */
[----:B------:R-:W-:Y:S01]  /*117c0*/  FMUL.FTZ R4, R10, R9 ;  /* 0x000000090a047220 */ /* 0x000fe20000410000 */
[----:B------:R-:W-:-:S02]  /*117d0*/  HADD2.F32 R10, -RZ, R25.H0_H0 ;  /* 0x20000019ff0a7230 */ /* 0x000fc40000004100 */
[----:B------:R-:W-:Y:S02]  /*117e0*/  HADD2.F32 R5, -RZ, R36.H0_H0 ;  /* 0x20000024ff057230 */ /* 0x000fe40000004100 */
[C---:B------:R-:W-:Y:S01]  /*117f0*/  FFMA.FTZ R53, R6.reuse, R9, -R35 ;  /* 0x0000000906357223 */ /* 0x040fe20000010823 */
[----:B------:R-:W-:Y:S01]  /*11800*/  FFMA.FTZ R55, R6, R27, R4 ;  /* 0x0000001b06377223 */ /* 0x000fe20000010004 */
[----:B------:R-:W-:Y:S02]  /*11810*/  HADD2.F32 R6, -RZ, R8.H0_H0 ;  /* 0x20000008ff067230 */ /* 0x000fe40000004100 */
[----:B------:R-:W-:Y:S02]  /*11820*/  HADD2.F32 R4, -RZ, R30.H0_H0 ;  /* 0x2000001eff047230 */ /* 0x000fe40000004100 */
[----:B------:R-:W-:Y:S01]  /*11830*/  FMUL.FTZ R9, R5, R10 ;  /* 0x0000000a05097220 */ /* 0x000fe20000410000 */
[----:B------:R-:W-:Y:S02]  /*11840*/  HADD2.F32 R25, -RZ, R25.H1_H1 ;  /* 0x30000019ff197230 */ /* 0x000fe40000004100 */
[----:B------:R-:W-:-:S02]  /*11850*/  HADD2.F32 R36, -RZ, R36.H1_H1 ;  /* 0x30000024ff247230 */ /* 0x000fc40000004100 */
[-C--:B------:R-:W-:Y:S01]  /*11860*/  FMUL.FTZ R35, R5, R6.reuse ;  /* 0x0000000605237220 */ /* 0x080fe20000410000 */
[-C--:B------:R-:W-:Y:S01]  /*11870*/  F2FP.F16.E4M3.UNPACK_B R33, R11.reuse ;  /* 0x0000000bff21723e */ /* 0x080fe200020006ff */
[----:B------:R-:W-:Y:S01]  /*11880*/  FFMA.FTZ R27, R4, R6, -R9 ;  /* 0x00000006041b7223 */ /* 0x000fe20000010809 */
[----:B------:R-:W-:Y:S01]  /*11890*/  HADD2.F32 R5, -RZ, R8.H1_H1 ;  /* 0x30000008ff057230 */ /* 0x000fe20000004100 */
[----:B------:R-:W-:Y:S01]  /*118a0*/  F2FP.F16.E4M3.UNPACK_B R11, R11.H1 ;  /* 0x0000000bff0b723e */ /* 0x000fe200030006ff */
[----:B------:R-:W-:Y:S01]  /*118b0*/  HADD2.F32 R30, -RZ, R30.H1_H1 ;  /* 0x3000001eff1e7230 */ /* 0x000fe20000004100 */
[----:B------:R-:W-:Y:S01]  /*118c0*/  F2FP.F16.E4M3.UNPACK_B R9, R20.H1 ;  /* 0x00000014ff09723e */ /* 0x000fe200030006ff */
[----:B------:R-:W-:Y:S01]  /*118d0*/  FMUL.FTZ R45, R36, R25 ;  /* 0x00000019242d7220 */ /* 0x000fe20000410000 */
[----:B------:R-:W-:Y:S01]  /*118e0*/  FFMA.FTZ R35, R4, R10, R35 ;  /* 0x0000000a04237223 */ /* 0x000fe20000010023 */
[----:B------:R-:W-:Y:S01]  /*118f0*/  F2FP.F16.E4M3.UNPACK_B R4, R26.H1 ;  /* 0x0000001aff04723e */ /* 0x000fe200030006ff */
[----:B------:R-:W-:Y:S01]  /*11900*/  FMUL.FTZ R36, R36, R5 ;  /* 0x0000000524247220 */ /* 0x000fe20000410000 */
[----:B------:R-:W-:Y:S01]  /*11910*/  F2FP.F16.E4M3.UNPACK_B R31, R7 ;  /* 0x00000007ff1f723e */ /* 0x000fe200020006ff */
[----:B------:R-:W-:Y:S01]  /*11920*/  FFMA.FTZ R32, R30, R5, -R45 ;  /* 0x000000051e207223 */ /* 0x000fe2000001082d */
[----:B------:R-:W-:Y:S01]  /*11930*/  F2FP.F16.E4M3.UNPACK_B R7, R7.H1 ;  /* 0x00000007ff07723e */ /* 0x000fe200030006ff */
[----:B------:R-:W-:-:S02]  /*11940*/  HADD2.F32 R10, -RZ, R9.H0_H0 ;  /* 0x20000009ff0a7230 */ /* 0x000fc40000004100 */
[----:B------:R-:W-:Y:S02]  /*11950*/  HADD2.F32 R5, -RZ, R11.H0_H0 ;  /* 0x2000000bff057230 */ /* 0x000fe40000004100 */
[--C-:B------:R-:W-:Y:S02]  /*11960*/  HADD2.F32 R6, -RZ, R4.reuse.H0_H0 ;  /* 0x20000004ff067230 */ /* 0x100fe40000004100 */
[----:B------:R-:W-:Y:S01]  /*11970*/  FFMA.FTZ R36, R30, R25, R36 ;  /* 0x000000191e247223 */ /* 0x000fe20000010024 */
[----:B------:R-:W-:Y:S02]  /*11980*/  HADD2.F32 R8, -RZ, R4.H1_H1 ;  /* 0x30000004ff087230 */ /* 0x000fe40000004100 */
[----:B------:R-:W-:Y:S01]  /*11990*/  FMUL.FTZ R25, R5, R10 ;  /* 0x0000000a05197220 */ /* 0x000fe20000410000 */
[----:B------:R-:W-:Y:S02]  /*119a0*/  HADD2.F32 R4, -RZ, R7.H0_H0 ;  /* 0x20000007ff047230 */ /* 0x000fe40000004100 */
[----:B------:R-:W-:-:S02]  /*119b0*/  HADD2.F32 R30, -RZ, R9.H1_H1 ;  /* 0x30000009ff1e7230 */ /* 0x000fc40000004100 */
[----:B------:R-:W-:Y:S02]  /*119c0*/  HADD2.F32 R11, -RZ, R11.H1_H1 ;  /* 0x3000000bff0b7230 */ /* 0x000fe40000004100 */
[-C--:B------:R-:W-:Y:S01]  /*119d0*/  FMUL.FTZ R9, R5, R6.reuse ;  /* 0x0000000605097220 */ /* 0x080fe20000410000 */
[C---:B------:R-:W-:Y:S01]  /*119e0*/  FFMA.FTZ R25, R4.reuse, R6, -R25 ;  /* 0x0000000604197223 */ /* 0x040fe20000010819 */
[----:B------:R-:W-:Y:S01]  /*119f0*/  HADD2.F32 R7, -RZ, R7.H1_H1 ;  /* 0x30000007ff077230 */ /* 0x000fe20000004100 */
[----:B------:R-:W-:Y:S01]  /*11a00*/  F2FP.F16.E4M3.UNPACK_B R5, R26 ;  /* 0x0000001aff05723e */ /* 0x000fe200020006ff */
[C---:B------:R-:W-:Y:S01]  /*11a10*/  FMUL.FTZ R6, R11.reuse, R30 ;  /* 0x0000001e0b067220 */ /* 0x040fe20000410000 */
[----:B------:R-:W-:Y:S01]  /*11a20*/  FFMA.FTZ R45, R4, R10, R9 ;  /* 0x0000000a042d7223 */ /* 0x000fe20000010009 */
[----:B------:R-:W-:Y:S01]  /*11a30*/  FMUL.FTZ R11, R11, R8 ;  /* 0x000000080b0b7220 */ /* 0x000fe20000410000 */
[----:B------:R-:W-:Y:S01]  /*11a40*/  F2FP.F16.E4M3.UNPACK_B R4, R20 ;  /* 0x00000014ff04723e */ /* 0x000fe200020006ff */
[----:B------:R-:W-:Y:S01]  /*11a50*/  FFMA.FTZ R58, R7, R8, -R6 ;  /* 0x00000008073a7223 */ /* 0x000fe20000010806 */
[----:B------:R-:W-:-:S02]  /*11a60*/  HADD2.F32 R6, -RZ, R5.H0_H0 ;  /* 0x20000005ff067230 */ /* 0x000fc40000004100 */
[----:B------:R-:W-:Y:S01]  /*11a70*/  FFMA.FTZ R60, R7, R30, R11 ;  /* 0x0000001e073c7223 */ /* 0x000fe2000001000b */
[----:B------:R-:W-:Y:S02]  /*11a80*/  HADD2.F32 R8, -RZ, R5.H1_H1 ;  /* 0x30000005ff087230 */ /* 0x000fe40000004100 */
[--C-:B------:R-:W-:Y:S02]  /*11a90*/  HADD2.F32 R5, -RZ, R33.reuse.H0_H0 ;  /* 0x20000021ff057230 */ /* 0x100fe40000004100 */
[--C-:B------:R-:W-:Y:S02]  /*11aa0*/  HADD2.F32 R7, -RZ, R4.reuse.H0_H0 ;  /* 0x20000004ff077230 */ /* 0x100fe40000004100 */
[----:B------:R-:W-:Y:S02]  /*11ab0*/  HADD2.F32 R10, -RZ, R4.H1_H1 ;  /* 0x30000004ff0a7230 */ /* 0x000fe40000004100 */
[----:B------:R-:W-:Y:S02]  /*11ac0*/  HADD2.F32 R33, -RZ, R33.H1_H1 ;  /* 0x30000021ff217230 */ /* 0x000fe40000004100 */
[----:B------:R-:W-:-:S02]  /*11ad0*/  HADD2.F32 R4, -RZ, R31.H0_H0 ;  /* 0x2000001fff047230 */ /* 0x000fc40000004100 */
[CC--:B------:R-:W-:Y:S01]  /*11ae0*/  FMUL.FTZ R9, R5.reuse, R7.reuse ;  /* 0x0000000705097220 */ /* 0x0c0fe20000410000 */
[----:B------:R-:W-:Y:S02]  /*11af0*/  HADD2.F32 R31, -RZ, R31.H1_H1 ;  /* 0x3000001fff1f7230 */ /* 0x000fe40000004100 */
[----:B------:R-:W-:Y:S01]  /*11b00*/  FMUL.FTZ R30, R5, R6 ;  /* 0x00000006051e7220 */ /* 0x000fe20000410000 */
[C---:B------:R-:W-:Y:S01]  /*11b10*/  FMUL.FTZ R50, R33.reuse, R10 ;  /* 0x0000000a21327220 */ /* 0x040fe20000410000 */
[----:B------:R-:W-:Y:S01]  /*11b20*/  FMUL.FTZ R33, R33, R8 ;  /* 0x0000000821217220 */ /* 0x000fe20000410000 */
[C---:B------:R-:W-:Y:S01]  /*11b30*/  FFMA.FTZ R11, R4.reuse, R6, -R9 ;  /* 0x00000006040b7223 */ /* 0x040fe20000010809 */
[----:B------:R-:W-:Y:S01]  /*11b40*/  FFMA.FTZ R30, R4, R7, R30 ;  /* 0x00000007041e7223 */ /* 0x000fe2000001001e */
[C---:B------:R-:W-:Y:S01]  /*11b50*/  FFMA.FTZ R50, R31.reuse, R8, -R50 ;  /* 0x000000081f327223 */ /* 0x040fe20000010832 */
[----:B------:R-:W-:Y:S01]  /*11b60*/  FFMA.FTZ R33, R31, R10, R33 ;  /* 0x0000000a1f217223 */ /* 0x000fe20000010021 */
[----:B------:R-:W-:-:S02]  /*11b70*/  F2FP.SATFINITE.E4M3.F32.PACK_AB_MERGE_C R4, R47, R44, RZ ;  /* 0x0000002c2f04723e */ /* 0x000fc400048070ff */
[----:B------:R-:W-:Y:S02]  /*11b80*/  F2FP.SATFINITE.E4M3.F32.PACK_AB_MERGE_C R5, R52, R51, RZ ;  /* 0x000000333405723e */ /* 0x000fe400048070ff */
[----:B------:R-:W-:Y:S02]  /*11b90*/  F2FP.SATFINITE.E4M3.F32.PACK_AB_MERGE_C R6, R53, R34, RZ ;  /* 0x000000223506723e */ /* 0x000fe400048070ff */
[----:B------:R-:W-:Y:S02]  /*11ba0*/  F2FP.SATFINITE.E4M3.F32.PACK_AB_MERGE_C R7, R58, R25, RZ ;  /* 0x000000193a07723e */ /* 0x000fe400048070ff */
[----:B------:R-:W-:Y:S02]  /*11bb0*/  F2FP.SATFINITE.E4M3.F32.PACK_AB_MERGE_C R8, R49, R46, RZ ;  /* 0x0000002e3108723e */ /* 0x000fe400048070ff */
[----:B------:R-:W-:Y:S02]  /*11bc0*/  F2FP.SATFINITE.E4M3.F32.PACK_AB_MERGE_C R9, R54, R39, RZ ;  /* 0x000000273609723e */ /* 0x000fe400048070ff */
[----:B------:R-:W-:-:S02]  /*11bd0*/  F2FP.SATFINITE.E4M3.F32.PACK_AB_MERGE_C R10, R55, R56, RZ ;  /* 0x00000038370a723e */ /* 0x000fc400048070ff */
[----:B------:R-:W-:Y:S02]  /*11be0*/  F2FP.SATFINITE.E4M3.F32.PACK_AB_MERGE_C R45, R60, R45, RZ ;  /* 0x0000002d3c2d723e */ /* 0x000fe400048070ff */
[----:B------:R-:W-:Y:S02]  /*11bf0*/  F2FP.SATFINITE.E4M3.F32.PACK_AB_MERGE_C R4, R42, R43, R4 ;  /* 0x0000002b2a04723e */ /* 0x000fe40004807004 */
[----:B------:R-:W-:Y:S02]  /*11c00*/  F2FP.SATFINITE.E4M3.F32.PACK_AB_MERGE_C R5, R37, R38, R5 ;  /* 0x000000262505723e */ /* 0x000fe40004807005 */
[----:B------:R-:W-:Y:S02]  /*11c10*/  F2FP.SATFINITE.E4M3.F32.PACK_AB_MERGE_C R6, R32, R27, R6 ;  /* 0x0000001b2006723e */ /* 0x000fe40004807006 */
[----:B------:R-:W-:Y:S02]  /*11c20*/  F2FP.SATFINITE.E4M3.F32.PACK_AB_MERGE_C R7, R50, R11, R7 ;  /* 0x0000000b3207723e */ /* 0x000fe40004807007 */
[----:B------:R-:W-:-:S02]  /*11c30*/  F2FP.SATFINITE.E4M3.F32.PACK_AB_MERGE_C R8, R40, R41, R8 ;  /* 0x000000292808723e */ /* 0x000fc40004807008 */
[----:B------:R-:W-:Y:S02]  /*11c40*/  F2FP.SATFINITE.E4M3.F32.PACK_AB_MERGE_C R9, R29, R48, R9 ;  /* 0x000000301d09723e */ /* 0x000fe40004807009 */
[----:B------:R-:W-:Y:S02]  /*11c50*/  F2FP.SATFINITE.E4M3.F32.PACK_AB_MERGE_C R10, R36, R35, R10 ;  /* 0x00000023240a723e */ /* 0x000fe4000480700a */
[----:B------:R-:W-:Y:S01]  /*11c60*/  F2FP.SATFINITE.E4M3.F32.PACK_AB_MERGE_C R11, R33, R30, R45 ;  /* 0x0000001e210b723e */ /* 0x000fe2000480702d */
[----:B------:R1:W-:Y:S04]  /*11c70*/  STS.128 [R57+0x20400], R4 ;  /* 0x0204000439007388 */ /* 0x0003e80000000c00 */
[----:B------:R1:W-:Y:S02]  /*11c80*/  STS.128 [R21+0x20400], R8 ;  /* 0x0204000815007388 */ /* 0x0003e40000000c00 */
.L_x_474:
[----:B------:R-:W-:Y:S05]  /*11c90*/  BSYNC B1 ;  /* 0x0000000000017941 */ /* 0x000fea0003800000 */
.L_x_473:
[----:B------:R-:W-:Y:S04]  /*11ca0*/  BSSY B1, `(.L_x_475) ;  /* 0x00000cf000017945 */ /* 0x000fe80003800000 */
[----:B------:R-:W-:Y:S05]  /*11cb0*/  @P2 BRA `(.L_x_476) ;  /* 0x0000000c00342947 */ /* 0x000fea0003800000 */
[----:B-1----:R-:W2:Y:S04]  /*11cc0*/  LDL R6, [R1+0x2c] ;  /* 0x00002c0001067983 */ /* 0x002ea80000100800 */
[----:B------:R-:W3:Y:S01]  /*11cd0*/  LDL R59, [R1+0x6c] ;  /* 0x00006c00013b7983 */ /* 0x000ee20000100800 */
[----:B------:R-:W1:Y:S01]  /*11ce0*/  S2R R4, SR_TID.X ;  /* 0x0000000000047919 */ /* 0x000e620000002100 */
[C---:B------:R-:W-:Y:S01]  /*11cf0*/  IADD3 R8, R23.reuse, 0x20, RZ ;  /* 0x0000002017087810 */ /* 0x040fe20007ffe0ff */
[----:B------:R-:W-:-:S04]  /*11d00*/  VIADD R9, R23, 0x20 ;  /* 0x0000002017097836 */ /* 0x000fc80000000000 */
[----:B------:R-:W-:Y:S02]  /*11d10*/  IMAD.SHL.U32 R8, R8, 0x80, RZ ;  /* 0x0000008008087824 */ /* 0x000fe400078e00ff */
[----:B-1----:R-:W-:-:S05]  /*11d20*/  VIADD R5, R4, 0xffffff80 ;  /* 0xffffff8004057836 */ /* 0x002fca0000000000 */
[----:B------:R-:W-:-:S04]  /*11d30*/  SHF.R.S32.HI R4, RZ, 0x1f, R5 ;  /* 0x0000001fff047819 */ /* 0x000fc80000011405 */
[----:B------:R-:W-:-:S04]  /*11d40*/  LEA.HI R4, R4, R5, RZ, 0x3 ;  /* 0x0000000504047211 */ /* 0x000fc800078f18ff */
[----:B------:R-:W-:-:S05]  /*11d50*/  LOP3.LUT R4, R4, 0xfffffff8, RZ, 0xc0, !PT ;  /* 0xfffffff804047812 */ /* 0x000fca00078ec0ff */
[----:B------:R-:W-:Y:S02]  /*11d60*/  IMAD.IADD R4, R5, 0x1, -R4 ;  /* 0x0000000105047824 */ /* 0x000fe400078e0a04 */
[----:B------:R-:W-:-:S03]  /*11d70*/  IMAD.SHL.U32 R9, R9, 0x80, RZ ;  /* 0x0000008009097824 */ /* 0x000fc600078e00ff */
[----:B------:R-:W-:-:S04]  /*11d80*/  LEA.HI R4, R3, R4, RZ, 0x1c ;  /* 0x0000000403047211 */ /* 0x000fc800078fe0ff */
[----:B------:R-:W-:Y:S01]  /*11d90*/  SHF.R.S32.HI R7, RZ, 0x1f, R4 ;  /* 0x0000001fff077819 */ /* 0x000fe20000011404 */
[----:B------:R-:W-:Y:S01]  /*11da0*/  IMAD.SHL.U32 R5, R4, 0x10, RZ ;  /* 0x0000001004057824 */ /* 0x000fe200078e00ff */
[----:B------:R-:W-:Y:S02]  /*11db0*/  LOP3.LUT R9, R9, 0x380, RZ, 0xc0, !PT ;  /* 0x0000038009097812 */ /* 0x000fe400078ec0ff */
[----:B------:R-:W-:Y:S02]  /*11dc0*/  LOP3.LUT R8, R8, 0x380, RZ, 0xc0, !PT ;  /* 0x0000038008087812 */ /* 0x000fe400078ec0ff */
[----:B------:R-:W-:Y:S02]  /*11dd0*/  LEA.HI R7, R7, R4, RZ, 0x3 ;  /* 0x0000000407077211 */ /* 0x000fe400078f18ff */
[----:B------:R-:W-:Y:S02]  /*11de0*/  SHF.R.U32.HI R8, RZ, 0x3, R8 ;  /* 0x00000003ff087819 */ /* 0x000fe40000011608 */
[----:B------:R-:W-:-:S02]  /*11df0*/  LOP3.LUT R4, R9, 0x70, R5, 0xf8, !PT ;  /* 0x0000007009047812 */ /* 0x000fc400078ef805 */
[----:B------:R-:W-:Y:S02]  /*11e00*/  SHF.L.U32 R7, R7, 0xb, RZ ;  /* 0x0000000b07077819 */ /* 0x000fe400000006ff */
[----:B------:R-:W-:Y:S02]  /*11e10*/  LOP3.LUT R4, R4, R8, RZ, 0x3c, !PT ;  /* 0x0000000804047212 */ /* 0x000fe400078e3cff */
[----:B------:R-:W-:Y:S02]  /*11e20*/  LOP3.LUT R7, R7, 0xffffc000, RZ, 0xc0, !PT ;  /* 0xffffc00007077812 */ /* 0x000fe400078ec0ff */
[----:B------:R-:W-:Y:S02]  /*11e30*/  F2FP.F16.E4M3.UNPACK_B R37, R0.H1 ;  /* 0x00000000ff25723e */ /* 0x000fe400030006ff */
[----:B------:R-:W-:-:S03]  /*11e40*/  F2FP.F16.E4M3.UNPACK_B R41, R13.H1 ;  /* 0x0000000dff29723e */ /* 0x000fc600030006ff */
[----:B------:R-:W-:Y:S02]  /*11e50*/  HADD2.F32 R39, -RZ, R37.H0_H0 ;  /* 0x20000025ff277230 */ /* 0x000fe40000004100 */
[--C-:B------:R-:W-:Y:S01]  /*11e60*/  HADD2.F32 R43, -RZ, R41.reuse.H0_H0 ;  /* 0x20000029ff2b7230 */ /* 0x100fe20000004100 */
[----:B------:R-:W-:Y:S01]  /*11e70*/  F2FP.F16.E4M3.UNPACK_B R46, R13 ;  /* 0x0000000dff2e723e */ /* 0x000fe200020006ff */
[----:B------:R-:W-:-:S04]  /*11e80*/  HADD2.F32 R41, -RZ, R41.H1_H1 ;  /* 0x30000029ff297230 */ /* 0x000fc80000004100 */
[--C-:B------:R-:W-:Y:S02]  /*11e90*/  HADD2.F32 R48, -RZ, R46.reuse.H0_H0 ;  /* 0x2000002eff307230 */ /* 0x100fe40000004100 */
[----:B------:R-:W-:Y:S01]  /*11ea0*/  HADD2.F32 R47, -RZ, R46.H1_H1 ;  /* 0x3000002eff2f7230 */ /* 0x000fe20000004100 */
[----:B------:R-:W-:-:S05]  /*11eb0*/  F2FP.F16.E4M3.UNPACK_B R49, R14 ;  /* 0x0000000eff31723e */ /* 0x000fca00020006ff */
[----:B------:R-:W-:Y:S01]  /*11ec0*/  HADD2.F32 R52, -RZ, R49.H0_H0 ;  /* 0x20000031ff347230 */ /* 0x000fe20000004100 */
[----:B------:R-:W-:-:S05]  /*11ed0*/  F2FP.F16.E4M3.UNPACK_B R55, R20.H1 ;  /* 0x00000014ff37723e */ /* 0x000fca00030006ff */
[----:B------:R-:W-:Y:S01]  /*11ee0*/  HADD2.F32 R57, -RZ, R55.H1_H1 ;  /* 0x30000037ff397230 */ /* 0x000fe20000004100 */
[----:B--2---:R-:W-:Y:S02]  /*11ef0*/  IADD3 R21, R4, R7, R6 ;  /* 0x0000000704157210 */ /* 0x004fe40007ffe006 */
[----:B---3--:R-:W1:Y:S03]  /*11f00*/  LDS.128 R4, [R59+0x20400] ;  /* 0x020400003b047984 */ /* 0x008e660000000c00 */
[----:B------:R-:W-:-:S05]  /*11f10*/  IMAD.IADD R21, R22, 0x1, R21 ;  /* 0x0000000116157824 */ /* 0x000fca00078e0215 */
[----:B------:R-:W2:Y:S01]  /*11f20*/  LDS.128 R8, [R21+0x20400] ;  /* 0x0204000015087984 */ /* 0x000ea20000000c00 */
[-C--:B-1----:R-:W-:Y:S02]  /*11f30*/  F2FP.F16.E4M3.UNPACK_B R25, R4.reuse ;  /* 0x00000004ff19723e */ /* 0x082fe400020006ff */
[----:B------:R-:W-:Y:S02]  /*11f40*/  F2FP.F16.E4M3.UNPACK_B R4, R4.H1 ;  /* 0x00000004ff04723e */ /* 0x000fe400030006ff */
[----:B--2---:R-:W-:Y:S02]  /*11f50*/  F2FP.F16.E4M3.UNPACK_B R32, R8.H1 ;  /* 0x00000008ff20723e */ /* 0x004fe400030006ff */
[----:B------:R-:W-:-:S03]  /*11f60*/  F2FP.F16.E4M3.UNPACK_B R27, R5 ;  /* 0x00000005ff1b723e */ /* 0x000fc600020006ff */
[----:B------:R-:W-:Y:S01]  /*11f70*/  HADD2.F32 R33, -RZ, R32.H0_H0 ;  /* 0x20000020ff217230 */ /* 0x000fe20000004100 */
[----:B------:R-:W-:Y:S01]  /*11f80*/  F2FP.F16.E4M3.UNPACK_B R29, R5.H1 ;  /* 0x00000005ff1d723e */ /* 0x000fe200030006ff */
[----:B------:R-:W-:-:S03]  /*11f90*/  HADD2.F32 R5, -RZ, R4.H0_H0 ;  /* 0x20000004ff057230 */ /* 0x000fc60000004100 */
[-C--:B------:R-:W-:Y:S01]  /*11fa0*/  FMUL.FTZ R40, R39, R33.reuse ;  /* 0x0000002127287220 */ /* 0x080fe20000410000 */
[----:B------:R-:W-:Y:S01]  /*11fb0*/  F2FP.F16.E4M3.UNPACK_B R8, R8 ;  /* 0x00000008ff08723e */ /* 0x000fe200020006ff */
[C---:B------:R-:W-:Y:S02]  /*11fc0*/  FMUL.FTZ R38, R43.reuse, R33 ;  /* 0x000000212b267220 */ /* 0x040fe40000410000 */
[----:B------:R-:W-:Y:S01]  /*11fd0*/  FFMA.FTZ R40, R43, R5, R40 ;  /* 0x000000052b287223 */ /* 0x000fe20000010028 */
[----:B------:R-:W-:Y:S02]  /*11fe0*/  F2FP.F16.E4M3.UNPACK_B R43, R0 ;  /* 0x00000000ff2b723e */ /* 0x000fe400020006ff */
[-C--:B------:R-:W-:Y:S02]  /*11ff0*/  F2FP.F16.E4M3.UNPACK_B R34, R9.reuse ;  /* 0x00000009ff22723e */ /* 0x080fe400020006ff */
[----:B0-----:R-:W-:Y:S01]  /*12000*/  F2FP.F16.E4M3.UNPACK_B R35, R9.H1 ;  /* 0x00000009ff23723e */ /* 0x001fe200030006ff */
[----:B------:R-:W-:-:S02]  /*12010*/  HADD2.F32 R9, -RZ, R8.H0_H0 ;  /* 0x20000008ff097230 */ /* 0x000fc40000004100 */
[----:B------:R-:W-:Y:S02]  /*12020*/  HADD2.F32 R44, -RZ, R43.H0_H0 ;  /* 0x2000002bff2c7230 */ /* 0x000fe40000004100 */
[----:B------:R-:W-:Y:S01]  /*12030*/  FFMA.FTZ R38, R39, R5, -R38 ;  /* 0x0000000527267223 */ /* 0x000fe20000010826 */
[----:B------:R-:W-:Y:S02]  /*12040*/  HADD2.F32 R32, -RZ, R32.H1_H1 ;  /* 0x30000020ff207230 */ /* 0x000fe40000004100 */
[----:B------:R-:W-:Y:S02]  /*12050*/  HADD2.F32 R39, -RZ, R37.H1_H1 ;  /* 0x30000025ff277230 */ /* 0x000fe40000004100 */
[-C--:B------:R-:W-:Y:S01]  /*12060*/  FMUL.FTZ R37, R48, R9.reuse ;  /* 0x0000000930257220 */ /* 0x080fe20000410000 */
[----:B------:R-:W-:Y:S02]  /*12070*/  HADD2.F32 R5, -RZ, R4.H1_H1 ;  /* 0x30000004ff057230 */ /* 0x000fe40000004100 */
[----:B------:R-:W-:Y:S01]  /*12080*/  FMUL.FTZ R9, R44, R9 ;  /* 0x000000092c097220 */ /* 0x000fe20000410000 */
[----:B------:R-:W-:-:S02]  /*12090*/  HADD2.F32 R4, -RZ, R25.H0_H0 ;  /* 0x20000019ff047230 */ /* 0x000fc40000004100 */
[-C--:B------:R-:W-:Y:S01]  /*120a0*/  FMUL.FTZ R42, R41, R32.reuse ;  /* 0x00000020292a7220 */ /* 0x080fe20000410000 */
[C---:B------:R-:W-:Y:S02]  /*120b0*/  FMUL.FTZ R32, R39.reuse, R32 ;  /* 0x0000002027207220 */ /* 0x040fe40000410000 */
[----:B------:R-:W-:Y:S01]  /*120c0*/  FFMA.FTZ R9, R48, R4, R9 ;  /* 0x0000000430097223 */ /* 0x000fe20000010009 */
[-C--:B------:R-:W-:Y:S01]  /*120d0*/  FFMA.FTZ R39, R39, R5.reuse, -R42 ;  /* 0x0000000527277223 */ /* 0x080fe2000001082a */
[----:B------:R-:W-:Y:S02]  /*120e0*/  F2FP.F16.E4M3.UNPACK_B R48, R14.H1 ;  /* 0x0000000eff30723e */ /* 0x000fe400030006ff */
[----:B------:R-:W-:Y:S01]  /*120f0*/  F2FP.F16.E4M3.UNPACK_B R42, R24.H1 ;  /* 0x00000018ff2a723e */ /* 0x000fe200030006ff */
[----:B------:R-:W-:Y:S01]  /*12100*/  FFMA.FTZ R41, R41, R5, R32 ;  /* 0x0000000529297223 */ /* 0x000fe20000010020 */
[----:B------:R-:W-:Y:S01]  /*12110*/  FFMA.FTZ R37, R44, R4, -R37 ;  /* 0x000000042c257223 */ /* 0x000fe20000010825 */
[----:B------:R-:W-:-:S02]  /*12120*/  HADD2.F32 R8, -RZ, R8.H1_H1 ;  /* 0x30000008ff087230 */ /* 0x000fc40000004100 */
[----:B------:R-:W-:Y:S02]  /*12130*/  HADD2.F32 R46, -RZ, R48.H0_H0 ;  /* 0x20000030ff2e7230 */ /* 0x000fe40000004100 */
[----:B------:R-:W-:Y:S02]  /*12140*/  HADD2.F32 R5, -RZ, R35.H0_H0 ;  /* 0x20000023ff057230 */ /* 0x000fe40000004100 */
[----:B------:R-:W-:Y:S02]  /*12150*/  HADD2.F32 R45, -RZ, R43.H1_H1 ;  /* 0x3000002bff2d7230 */ /* 0x000fe40000004100 */
[----:B------:R-:W-:Y:S02]  /*12160*/  HADD2.F32 R44, -RZ, R42.H0_H0 ;  /* 0x2000002aff2c7230 */ /* 0x000fe40000004100 */
[----:B------:R-:W-:Y:S01]  /*12170*/  FMUL.FTZ R32, R47, R8 ;  /* 0x000000082f207220 */ /* 0x000fe20000410000 */
[----:B------:R-:W-:Y:S02]  /*12180*/  HADD2.F32 R25, -RZ, R25.H1_H1 ;  /* 0x30000019ff197230 */ /* 0x000fe40000004100 */
[----:B------:R-:W-:Y:S01]  /*12190*/  FMUL.FTZ R43, R46, R5 ;  /* 0x000000052e2b7220 */ /* 0x000fe20000410000 */
[----:B------:R-:W-:-:S02]  /*121a0*/  HADD2.F32 R4, -RZ, R29.H0_H0 ;  /* 0x2000001dff047230 */ /* 0x000fc40000004100 */
[C---:B------:R-:W-:Y:S01]  /*121b0*/  FMUL.FTZ R8, R45.reuse, R8 ;  /* 0x000000082d087220 */ /* 0x040fe20000410000 */
[C---:B------:R-:W-:Y:S01]  /*121c0*/  FMUL.FTZ R5, R44.reuse, R5 ;  /* 0x000000052c057220 */ /* 0x040fe20000410000 */
[-C--:B------:R-:W-:Y:S01]  /*121d0*/  FFMA.FTZ R32, R45, R25.reuse, -R32 ;  /* 0x000000192d207223 */ /* 0x080fe20000010820 */
[----:B------:R-:W-:Y:S01]  /*121e0*/  F2FP.F16.E4M3.UNPACK_B R45, R24 ;  /* 0x00000018ff2d723e */ /* 0x000fe200020006ff */
[-C--:B------:R-:W-:Y:S01]  /*121f0*/  FFMA.FTZ R43, R44, R4.reuse, -R43 ;  /* 0x000000042c2b7223 */ /* 0x080fe2000001082b */
[----:B------:R-:W-:Y:S01]  /*12200*/  FFMA.FTZ R8, R47, R25, R8 ;  /* 0x000000192f087223 */ /* 0x000fe20000010008 */
[----:B------:R-:W-:Y:S01]  /*12210*/  FFMA.FTZ R44, R46, R4, R5 ;  /* 0x000000042e2c7223 */ /* 0x000fe20000010005 */
[----:B------:R-:W-:Y:S02]  /*12220*/  HADD2.F32 R47, -RZ, R42.H1_H1 ;  /* 0x3000002aff2f7230 */ /* 0x000fe40000004100 */
[----:B------:R-:W-:Y:S02]  /*12230*/  HADD2.F32 R35, -RZ, R35.H1_H1 ;  /* 0x30000023ff237230 */ /* 0x000fe40000004100 */
[----:B------:R-:W-:-:S02]  /*12240*/  HADD2.F32 R5, -RZ, R34.H0_H0 ;  /* 0x20000022ff057230 */ /* 0x000fc40000004100 */
[----:B------:R-:W-:Y:S02]  /*12250*/  HADD2.F32 R51, -RZ, R48.H1_H1 ;  /* 0x30000030ff337230 */ /* 0x000fe40000004100 */
[----:B------:R-:W-:Y:S01]  /*12260*/  FMUL.FTZ R48, R47, R35 ;  /* 0x000000232f307220 */ /* 0x000fe20000410000 */
[----:B------:R-:W-:Y:S02]  /*12270*/  HADD2.F32 R29, -RZ, R29.H1_H1 ;  /* 0x3000001dff1d7230 */ /* 0x000fe40000004100 */
[----:B------:R-:W-:Y:S01]  /*12280*/  FMUL.FTZ R25, R52, R5 ;  /* 0x0000000534197220 */ /* 0x000fe20000410000 */
[----:B------:R-:W-:Y:S02]  /*12290*/  HADD2.F32 R50, -RZ, R45.H0_H0 ;  /* 0x2000002dff327230 */ /* 0x000fe40000004100 */
[----:B------:R-:W-:Y:S02]  /*122a0*/  HADD2.F32 R4, -RZ, R27.H0_H0 ;  /* 0x2000001bff047230 */ /* 0x000fe40000004100 */
[C---:B------:R-:W-:Y:S01]  /*122b0*/  FMUL.FTZ R42, R51.reuse, R35 ;  /* 0x00000023332a7220 */ /* 0x040fe20000410000 */
[----:B------:R-:W-:Y:S01]  /*122c0*/  F2FP.F16.E4M3.UNPACK_B R36, R10 ;  /* 0x0000000aff24723e */ /* 0x000fe200020006ff */
[C---:B------:R-:W-:Y:S01]  /*122d0*/  FMUL.FTZ R5, R50.reuse, R5 ;  /* 0x0000000532057220 */ /* 0x040fe20000410000 */
[----:B------:R-:W-:Y:S01]  /*122e0*/  FFMA.FTZ R35, R51, R29, R48 ;  /* 0x0000001d33237223 */ /* 0x000fe20000010030 */
[----:B------:R-:W-:Y:S01]  /*122f0*/  FFMA.FTZ R25, R50, R4, -R25 ;  /* 0x0000000432197223 */ /* 0x000fe20000010819 */
[----:B------:R-:W-:Y:S01]  /*12300*/  F2FP.F16.E4M3.UNPACK_B R10, R10.H1 ;  /* 0x0000000aff0a723e */ /* 0x000fe200030006ff */
[----:B------:R-:W-:Y:S01]  /*12310*/  HADD2.F32 R51, -RZ, R49.H1_H1 ;  /* 0x30000031ff337230 */ /* 0x000fe20000004100 */
[----:B------:R-:W-:-:S02]  /*12320*/  F2FP.F16.E4M3.UNPACK_B R50, R15.H1 ;  /* 0x0000000fff32723e */ /* 0x000fc400030006ff */
[----:B------:R-:W-:Y:S01]  /*12330*/  F2FP.F16.E4M3.UNPACK_B R49, R12.H1 ;  /* 0x0000000cff31723e */ /* 0x000fe200030006ff */
[----:B------:R-:W-:Y:S01]  /*12340*/  FFMA.FTZ R46, R47, R29, -R42 ;  /* 0x0000001d2f2e7223 */ /* 0x000fe2000001082a */
[----:B------:R-:W-:Y:S01]  /*12350*/  F2FP.F16.E4M3.UNPACK_B R30, R6 ;  /* 0x00000006ff1e723e */ /* 0x000fe200020006ff */
[----:B------:R-:W-:Y:S01]  /*12360*/  FFMA.FTZ R29, R52, R4, R5 ;  /* 0x00000004341d7223 */ /* 0x000fe20000010005 */
[----:B------:R-:W-:Y:S01]  /*12370*/  F2FP.F16.E4M3.UNPACK_B R6, R6.H1 ;  /* 0x00000006ff06723e */ /* 0x000fe200030006ff */
[----:B------:R-:W-:Y:S02]  /*12380*/  HADD2.F32 R34, -RZ, R34.H1_H1 ;  /* 0x30000022ff227230 */ /* 0x000fe40000004100 */
[----:B------:R-:W-:Y:S02]  /*12390*/  HADD2.F32 R52, -RZ, R50.H0_H0 ;  /* 0x20000032ff347230 */ /* 0x000fe40000004100 */
[----:B------:R-:W-:Y:S02]  /*123a0*/  HADD2.F32 R5, -RZ, R10.H0_H0 ;  /* 0x2000000aff057230 */ /* 0x000fe40000004100 */
[----:B------:R-:W-:-:S02]  /*123b0*/  HADD2.F32 R48, -RZ, R49.H0_H0 ;  /* 0x20000031ff307230 */ /* 0x000fc40000004100 */
[-C--:B------:R-:W-:Y:S01]  /*123c0*/  FMUL.FTZ R42, R51, R34.reuse ;  /* 0x00000022332a7220 */ /* 0x080fe20000410000 */
[----:B------:R-:W-:Y:S02]  /*123d0*/  HADD2.F32 R47, -RZ, R45.H1_H1 ;  /* 0x3000002dff2f7230 */ /* 0x000fe40000004100 */
[----:B------:R-:W-:Y:S02]  /*123e0*/  HADD2.F32 R27, -RZ, R27.H1_H1 ;  /* 0x3000001bff1b7230 */ /* 0x000fe40000004100 */
[-C--:B------:R-:W-:Y:S01]  /*123f0*/  FMUL.FTZ R45, R52, R5.reuse ;  /* 0x00000005342d7220 */ /* 0x080fe20000410000 */
[----:B------:R-:W-:Y:S02]  /*12400*/  HADD2.F32 R4, -RZ, R6.H0_H0 ;  /* 0x20000006ff047230 */ /* 0x000fe40000004100 */
[C---:B------:R-:W-:Y:S01]  /*12410*/  FMUL.FTZ R5, R48.reuse, R5 ;  /* 0x0000000530057220 */ /* 0x040fe20000410000 */
[C---:B------:R-:W-:Y:S01]  /*12420*/  FMUL.FTZ R34, R47.reuse, R34 ;  /* 0x000000222f227220 */ /* 0x040fe20000410000 */
[----:B------:R-:W-:Y:S01]  /*12430*/  FFMA.FTZ R42, R47, R27, -R42 ;  /* 0x0000001b2f2a7223 */ /* 0x000fe2000001082a */
[-C--:B------:R-:W-:Y:S01]  /*12440*/  FFMA.FTZ R47, R48, R4.reuse, -R45 ;  /* 0x00000004302f7223 */ /* 0x080fe2000001082d */
[----:B------:R-:W-:Y:S01]  /*12450*/  FFMA.FTZ R48, R52, R4, R5 ;  /* 0x0000000434307223 */ /* 0x000fe20000010005 */
[----:B------:R-:W-:-:S02]  /*12460*/  HADD2.F32 R4, -RZ, R50.H1_H1 ;  /* 0x30000032ff047230 */ /* 0x000fc40000004100 */
[----:B------:R-:W-:Y:S02]  /*12470*/  HADD2.F32 R10, -RZ, R10.H1_H1 ;  /* 0x3000000aff0a7230 */ /* 0x000fe40000004100 */
[----:B------:R-:W-:Y:S02]  /*12480*/  HADD2.F32 R50, -RZ, R49.H1_H1 ;  /* 0x30000031ff327230 */ /* 0x000fe40000004100 */
[----:B------:R-:W-:Y:S01]  /*12490*/  FFMA.FTZ R34, R51, R27, R34 ;  /* 0x0000001b33227223 */ /* 0x000fe20000010022 */
[----:B------:R-:W-:Y:S01]  /*124a0*/  F2FP.F16.E4M3.UNPACK_B R52, R15 ;  /* 0x0000000fff34723e */ /* 0x000fe200020006ff */
[----:B------:R-:W-:Y:S01]  /*124b0*/  HADD2.F32 R6, -RZ, R6.H1_H1 ;  /* 0x30000006ff067230 */ /* 0x000fe20000004100 */
[----:B------:R-:W-:Y:S01]  /*124c0*/  F2FP.F16.E4M3.UNPACK_B R51, R12 ;  /* 0x0000000cff33723e */ /* 0x000fe200020006ff */
[-C--:B------:R-:W-:Y:S01]  /*124d0*/  FMUL.FTZ R27, R4, R10.reuse ;  /* 0x0000000a041b7220 */ /* 0x080fe20000410000 */
[----:B------:R-:W-:Y:S01]  /*124e0*/  FMUL.FTZ R45, R50, R10 ;  /* 0x0000000a322d7220 */ /* 0x000fe20000410000 */
[----:B------:R-:W-:-:S02]  /*124f0*/  HADD2.F32 R10, -RZ, R52.H0_H0 ;  /* 0x20000034ff0a7230 */ /* 0x000fc40000004100 */
[----:B------:R-:W-:Y:S02]  /*12500*/  HADD2.F32 R5, -RZ, R36.H0_H0 ;  /* 0x20000024ff057230 */ /* 0x000fe40000004100 */
[-C--:B------:R-:W-:Y:S01]  /*12510*/  FFMA.FTZ R50, R50, R6.reuse, -R27 ;  /* 0x0000000632327223 */ /* 0x080fe2000001081b */
[----:B------:R-:W-:Y:S01]  /*12520*/  FFMA.FTZ R49, R4, R6, R45 ;  /* 0x0000000604317223 */ /* 0x000fe2000001002d */
[----:B------:R-:W-:Y:S02]  /*12530*/  HADD2.F32 R6, -RZ, R51.H0_H0 ;  /* 0x20000033ff067230 */ /* 0x000fe40000004100 */
[----:B------:R-:W-:Y:S02]  /*12540*/  HADD2.F32 R4, -RZ, R30.H0_H0 ;  /* 0x2000001eff047230 */ /* 0x000fe40000004100 */
[-C--:B------:R-:W-:Y:S01]  /*12550*/  FMUL.FTZ R27, R10, R5.reuse ;  /* 0x000000050a1b7220 */ /* 0x080fe20000410000 */
[----:B------:R-:W-:Y:S02]  /*12560*/  HADD2.F32 R54, -RZ, R52.H1_H1 ;  /* 0x30000034ff367230 */ /* 0x000fe40000004100 */
[----:B------:R-:W-:Y:S01]  /*12570*/  FMUL.FTZ R5, R6, R5 ;  /* 0x0000000506057220 */ /* 0x000fe20000410000 */
[----:B------:R-:W-:-:S02]  /*12580*/  HADD2.F32 R36, -RZ, R36.H1_H1 ;  /* 0x30000024ff247230 */ /* 0x000fc40000004100 */
[----:B------:R-:W-:Y:S01]  /*12590*/  HADD2.F32 R52, -RZ, R51.H1_H1 ;  /* 0x30000033ff347230 */ /* 0x000fe20000004100 */
[-C--:B------:R-:W-:Y:S01]  /*125a0*/  F2FP.F16.E4M3.UNPACK_B R33, R11.reuse ;  /* 0x0000000bff21723e */ /* 0x080fe200020006ff */
[----:B------:R-:W-:Y:S01]  /*125b0*/  FFMA.FTZ R6, R6, R4, -R27 ;  /* 0x0000000406067223 */ /* 0x000fe2000001081b */
[----:B------:R-:W-:Y:S01]  /*125c0*/  HADD2.F32 R30, -RZ, R30.H1_H1 ;  /* 0x3000001eff1e7230 */ /* 0x000fe20000004100 */
[----:B------:R-:W-:Y:S01]  /*125d0*/  F2FP.F16.E4M3.UNPACK_B R11, R11.H1 ;  /* 0x0000000bff0b723e */ /* 0x000fe200030006ff */
[----:B------:R-:W-:Y:S01]  /*125e0*/  FMUL.FTZ R27, R54, R36 ;  /* 0x00000024361b7220 */ /* 0x000fe20000410000 */
[----:B------:R-:W-:Y:S01]  /*125f0*/  FFMA.FTZ R10, R10, R4, R5 ;  /* 0x000000040a0a7223 */ /* 0x000fe20000010005 */
[----:B------:R-:W-:Y:S01]  /*12600*/  F2FP.F16.E4M3.UNPACK_B R4, R26.H1 ;  /* 0x0000001aff04723e */ /* 0x000fe200030006ff */
[C---:B------:R-:W-:Y:S01]  /*12610*/  FMUL.FTZ R45, R52.reuse, R36 ;  /* 0x00000024342d7220 */ /* 0x040fe20000410000 */
[-C--:B------:R-:W-:Y:S01]  /*12620*/  F2FP.F16.E4M3.UNPACK_B R31, R7.reuse ;  /* 0x00000007ff1f723e */ /* 0x080fe200020006ff */
[----:B------:R-:W-:Y:S01]  /*12630*/  FFMA.FTZ R27, R52, R30, -R27 ;  /* 0x0000001e341b7223 */ /* 0x000fe2000001081b */
[----:B------:R-:W-:Y:S01]  /*12640*/  F2FP.F16.E4M3.UNPACK_B R7, R7.H1 ;  /* 0x00000007ff07723e */ /* 0x000fe200030006ff */
[----:B------:R-:W-:-:S02]  /*12650*/  HADD2.F32 R52, -RZ, R55.H0_H0 ;  /* 0x20000037ff347230 */ /* 0x000fc40000004100 */
[----:B------:R-:W-:Y:S01]  /*12660*/  FFMA.FTZ R45, R54, R30, R45 ;  /* 0x0000001e362d7223 */ /* 0x000fe2000001002d */
[----:B------:R-:W-:Y:S02]  /*12670*/  HADD2.F32 R5, -RZ, R11.H0_H0 ;  /* 0x2000000bff057230 */ /* 0x000fe40000004100 */
[--C-:B------:R-:W-:Y:S02]  /*12680*/  HADD2.F32 R30, -RZ, R4.reuse.H0_H0 ;  /* 0x20000004ff1e7230 */ /* 0x100fe40000004100 */
[----:B------:R-:W-:Y:S02]  /*12690*/  HADD2.F32 R53, -RZ, R4.H1_H1 ;  /* 0x30000004ff357230 */ /* 0x000fe40000004100 */
[-C--:B------:R-:W-:Y:S01]  /*126a0*/  FMUL.FTZ R51, R52, R5.reuse ;  /* 0x0000000534337220 */ /* 0x080fe20000410000 */
[----:B------:R-:W-:Y:S02]  /*126b0*/  HADD2.F32 R4, -RZ, R7.H0_H0 ;  /* 0x20000007ff047230 */ /* 0x000fe40000004100 */
[----:B------:R-:W-:Y:S01]  /*126c0*/  FMUL.FTZ R5, R30, R5 ;  /* 0x000000051e057220 */ /* 0x000fe20000410000 */
[----:B------:R-:W-:-:S02]  /*126d0*/  HADD2.F32 R11, -RZ, R11.H1_H1 ;  /* 0x3000000bff0b7230 */ /* 0x000fc40000004100 */
[----:B------:R-:W-:Y:S02]  /*126e0*/  HADD2.F32 R7, -RZ, R7.H1_H1 ;  /* 0x30000007ff077230 */ /* 0x000fe40000004100 */
[-C--:B------:R-:W-:Y:S01]  /*126f0*/  FFMA.FTZ R51, R30, R4.reuse, -R51 ;  /* 0x000000041e337223 */ /* 0x080fe20000010833 */
[----:B------:R-:W-:Y:S01]  /*12700*/  FFMA.FTZ R52, R52, R4, R5 ;  /* 0x0000000434347223 */ /* 0x000fe20000010005 */
[-C--:B------:R-:W-:Y:S01]  /*12710*/  FMUL.FTZ R30, R57, R11.reuse ;  /* 0x0000000b391e7220 */ /* 0x080fe20000410000 */
[----:B------:R-:W-:Y:S01]  /*12720*/  F2FP.F16.E4M3.UNPACK_B R4, R20 ;  /* 0x00000014ff04723e */ /* 0x000fe200020006ff */
[C---:B------:R-:W-:Y:S01]  /*12730*/  FMUL.FTZ R36, R53.reuse, R11 ;  /* 0x0000000b35247220 */ /* 0x040fe20000410000 */
[----:B------:R-:W-:Y:S01]  /*12740*/  F2FP.F16.E4M3.UNPACK_B R55, R26 ;  /* 0x0000001aff37723e */ /* 0x000fe200020006ff */
[-C--:B------:R-:W-:Y:S01]  /*12750*/  FFMA.FTZ R54, R53, R7.reuse, -R30 ;  /* 0x0000000735367223 */ /* 0x080fe2000001081e */
[----:B------:R-:W-:Y:S02]  /*12760*/  HADD2.F32 R5, -RZ, R33.H0_H0 ;  /* 0x20000021ff057230 */ /* 0x000fe40000004100 */
[----:B------:R-:W-:Y:S01]  /*12770*/  FFMA.FTZ R53, R57, R7, R36 ;  /* 0x0000000739357223 */ /* 0x000fe20000010024 */
[----:B------:R-:W-:-:S02]  /*12780*/  HADD2.F32 R58, -RZ, R4.H0_H0 ;  /* 0x20000004ff3a7230 */ /* 0x000fc40000004100 */
[----:B------:R-:W-:Y:S02]  /*12790*/  HADD2.F32 R56, -RZ, R55.H0_H0 ;  /* 0x20000037ff387230 */ /* 0x000fe40000004100 */
[----:B------:R-:W-:Y:S02]  /*127a0*/  HADD2.F32 R57, -RZ, R4.H1_H1 ;  /* 0x30000004ff397230 */ /* 0x000fe40000004100 */
[----:B------:R-:W-:Y:S02]  /*127b0*/  HADD2.F32 R33, -RZ, R33.H1_H1 ;  /* 0x30000021ff217230 */ /* 0x000fe40000004100 */
[----:B------:R-:W-:Y:S02]  /*127c0*/  HADD2.F32 R55, -RZ, R55.H1_H1 ;  /* 0x30000037ff377230 */ /* 0x000fe40000004100 */
[-C--:B------:R-:W-:Y:S01]  /*127d0*/  FMUL.FTZ R7, R58, R5.reuse ;  /* 0x000000053a077220 */ /* 0x080fe20000410000 */
[--C-:B------:R-:W-:Y:S02]  /*127e0*/  HADD2.F32 R4, -RZ, R31.reuse.H0_H0 ;  /* 0x2000001fff047230 */ /* 0x100fe40000004100 */
[----:B------:R-:W-:Y:S01]  /*127f0*/  FMUL.FTZ R5, R56, R5 ;  /* 0x0000000538057220 */ /* 0x000fe20000410000 */
[----:B------:R-:W-:-:S02]  /*12800*/  HADD2.F32 R31, -RZ, R31.H1_H1 ;  /* 0x3000001fff1f7230 */ /* 0x000fc40000004100 */
[-C--:B------:R-:W-:Y:S01]  /*12810*/  FMUL.FTZ R30, R57, R33.reuse ;  /* 0x00000021391e7220 */ /* 0x080fe20000410000 */
[C---:B------:R-:W-:Y:S01]  /*12820*/  FMUL.FTZ R36, R55.reuse, R33 ;  /* 0x0000002137247220 */ /* 0x040fe20000410000 */
[-C--:B------:R-:W-:Y:S01]  /*12830*/  FFMA.FTZ R7, R56, R4.reuse, -R7 ;  /* 0x0000000438077223 */ /* 0x080fe20000010807 */
[----:B------:R-:W-:Y:S01]  /*12840*/  FFMA.FTZ R11, R58, R4, R5 ;  /* 0x000000043a0b7223 */ /* 0x000fe20000010005 */
[-C--:B------:R-:W-:Y:S01]  /*12850*/  FFMA.FTZ R30, R55, R31.reuse, -R30 ;  /* 0x0000001f371e7223 */ /* 0x080fe2000001081e */
[----:B------:R-:W-:Y:S01]  /*12860*/  FFMA.FTZ R36, R57, R31, R36 ;  /* 0x0000001f39247223 */ /* 0x000fe20000010024 */
[----:B------:R-:W-:Y:S02]  /*12870*/  F2FP.SATFINITE.E4M3.F32.PACK_AB_MERGE_C R4, R39, R38, RZ ;  /* 0x000000262704723e */ /* 0x000fe400048070ff */
[----:B------:R-:W-:Y:S02]  /*12880*/  F2FP.SATFINITE.E4M3.F32.PACK_AB_MERGE_C R40, R41, R40, RZ ;  /* 0x000000282928723e */ /* 0x000fe400048070ff */
[----:B------:R-:W-:-:S02]  /*12890*/  F2FP.SATFINITE.E4M3.F32.PACK_AB_MERGE_C R5, R46, R43, RZ ;  /* 0x0000002b2e05723e */ /* 0x000fc400048070ff */
[----:B------:R-:W-:Y:S02]  /*128a0*/  F2FP.SATFINITE.E4M3.F32.PACK_AB_MERGE_C R47, R50, R47, RZ ;  /* 0x0000002f322f723e */ /* 0x000fe400048070ff */
[----:B------:R-:W-:Y:S02]  /*128b0*/  F2FP.SATFINITE.E4M3.F32.PACK_AB_MERGE_C R51, R54, R51, RZ ;  /* 0x000000333633723e */ /* 0x000fe400048070ff */
[----:B------:R-:W-:Y:S02]  /*128c0*/  F2FP.SATFINITE.E4M3.F32.PACK_AB_MERGE_C R35, R35, R44, RZ ;  /* 0x0000002c2323723e */ /* 0x000fe400048070ff */
[----:B------:R-:W-:Y:S02]  /*128d0*/  F2FP.SATFINITE.E4M3.F32.PACK_AB_MERGE_C R48, R49, R48, RZ ;  /* 0x000000303130723e */ /* 0x000fe400048070ff */
[----:B------:R-:W-:Y:S02]  /*128e0*/  F2FP.SATFINITE.E4M3.F32.PACK_AB_MERGE_C R52, R53, R52, RZ ;  /* 0x000000343534723e */ /* 0x000fe400048070ff */
        /* <DEDUP_REMOVED lines=8> */
[----:B------:R2:W-:Y:S04]  /*12970*/  STS.128 [R59+0x20400], R4 ;  /* 0x020400043b007388 */ /* 0x0005e80000000c00 */
[----:B------:R2:W-:Y:S02]  /*12980*/  STS.128 [R21+0x20400], R8 ;  /* 0x0204000815007388 */ /* 0x0005e40000000c00 */
.L_x_476:
[----:B------:R-:W-:Y:S05]  /*12990*/  BSYNC B1 ;  /* 0x0000000000017941 */ /* 0x000fea0003800000 */
.L_x_475:
[----:B------:R-:W-:Y:S04]  /*129a0*/  BSSY B1, `(.L_x_477) ;  /* 0x00000cf000017945 */ /* 0x000fe80003800000 */
[----:B------:R-:W-:Y:S05]  /*129b0*/  @P1 BRA `(.L_x_478) ;  /* 0x0000000c00341947 */ /* 0x000fea0003800000 */
[----:B-12---:R-:W2:Y:S04]  /*129c0*/  LDL R6, [R1+0x28] ;  /* 0x0000280001067983 */ /* 0x006ea80000100800 */
[----:B------:R-:W3:Y:S01]  /*129d0*/  LDL R59, [R1+0x68] ;  /* 0x00006800013b7983 */ /* 0x000ee20000100800 */
[----:B------:R-:W1:Y:S01]  /*129e0*/  S2R R4, SR_TID.X ;  /* 0x0000000000047919 */ /* 0x000e620000002100 */
[C---:B------:R-:W-:Y:S02]  /*129f0*/  VIADD R8, R23.reuse, 0x40 ;  /* 0x0000004017087836 */ /* 0x040fe40000000000 */
[----:B------:R-:W-:Y:S02]  /*12a00*/  VIADD R9, R23, 0x40 ;  /* 0x0000004017097836 */ /* 0x000fe40000000000 */
[----:B-1----:R-:W-:-:S05]  /*12a10*/  VIADD R5, R4, 0xffffff80 ;  /* 0xffffff8004057836 */ /* 0x002fca0000000000 */
[----:B------:R-:W-:-:S04]  /*12a20*/  SHF.R.S32.HI R4, RZ, 0x1f, R5 ;  /* 0x0000001fff047819 */ /* 0x000fc80000011405 */
[----:B------:R-:W-:-:S04]  /*12a30*/  LEA.HI R4, R4, R5, RZ, 0x3 ;  /* 0x0000000504047211 */ /* 0x000fc800078f18ff */
[----:B------:R-:W-:-:S05]  /*12a40*/  LOP3.LUT R4, R4, 0xfffffff8, RZ, 0xc0, !PT ;  /* 0xfffffff804047812 */ /* 0x000fca00078ec0ff */
[----:B------:R-:W-:-:S05]  /*12a50*/  IMAD.IADD R4, R5, 0x1, -R4 ;  /* 0x0000000105047824 */ /* 0x000fca00078e0a04 */
[----:B------:R-:W-:Y:S01]  /*12a60*/  LEA.HI R4, R3, R4, RZ, 0x1c ;  /* 0x0000000403047211 */ /* 0x000fe200078fe0ff */
[----:B------:R-:W-:Y:S01]  /*12a70*/  IMAD.SHL.U32 R8, R8, 0x80, RZ ;  /* 0x0000008008087824 */ /* 0x000fe200078e00ff */
[----:B------:R-:W-:Y:S02]  /*12a80*/  SHF.L.U32 R9, R9, 0x7, RZ ;  /* 0x0000000709097819 */ /* 0x000fe400000006ff */
[----:B------:R-:W-:Y:S02]  /*12a90*/  SHF.R.S32.HI R7, RZ, 0x1f, R4 ;  /* 0x0000001fff077819 */ /* 0x000fe40000011404 */
[----:B------:R-:W-:Y:S02]  /*12aa0*/  SHF.L.U32 R5, R4, 0x4, RZ ;  /* 0x0000000404057819 */ /* 0x000fe400000006ff */
[----:B------:R-:W-:Y:S02]  /*12ab0*/  LEA.HI R7, R7, R4, RZ, 0x3 ;  /* 0x0000000407077211 */ /* 0x000fe400078f18ff */
[----:B------:R-:W-:-:S02]  /*12ac0*/  LOP3.LUT R9, R9, 0x380, RZ, 0xc0, !PT ;  /* 0x0000038009097812 */ /* 0x000fc400078ec0ff */
[----:B------:R-:W-:Y:S01]  /*12ad0*/  LOP3.LUT R8, R8, 0x380, RZ, 0xc0, !PT ;  /* 0x0000038008087812 */ /* 0x000fe200078ec0ff */
[----:B------:R-:W-:Y:S01]  /*12ae0*/  IMAD.SHL.U32 R7, R7, 0x800, RZ ;  /* 0x0000080007077824 */ /* 0x000fe200078e00ff */
[----:B------:R-:W-:Y:S02]  /*12af0*/  LOP3.LUT R4, R9, 0x70, R5, 0xf8, !PT ;  /* 0x0000007009047812 */ /* 0x000fe400078ef805 */
[----:B------:R-:W-:Y:S02]  /*12b00*/  SHF.R.U32.HI R8, RZ, 0x3, R8 ;  /* 0x00000003ff087819 */ /* 0x000fe40000011608 */
[----:B------:R-:W-:Y:S02]  /*12b10*/  LOP3.LUT R7, R7, 0xffffc000, RZ, 0xc0, !PT ;  /* 0xffffc00007077812 */ /* 0x000fe400078ec0ff */
[----:B------:R-:W-:Y:S02]  /*12b20*/  LOP3.LUT R4, R4, R8, RZ, 0x3c, !PT ;  /* 0x0000000804047212 */ /* 0x000fe400078e3cff */
[----:B------:R-:W-:-:S02]  /*12b30*/  F2FP.F16.E4M3.UNPACK_B R37, R0.H1 ;  /* 0x00000000ff25723e */ /* 0x000fc400030006ff */
        /* <DEDUP_REMOVED lines=181> */
.L_x_478:
[----:B------:R-:W-:Y:S05]  /*13690*/  BSYNC B1 ;  /* 0x0000000000017941 */ /* 0x000fea0003800000 */
.L_x_477:
[----:B------:R-:W-:Y:S05]  /*136a0*/  @P0 BRA `(.L_x_465) ;  /* 0x0000000c00340947 */ /* 0x000fea0003800000 */
[----:B-123--:R-:W1:Y:S01]  /*136b0*/  S2R R4, SR_TID.X ;  /* 0x0000000000047919 */ /* 0x00ee620000002100 */
[----:B------:R-:W2:Y:S01]  /*136c0*/  LDL R49, [R1+0x64] ;  /* 0x0000640001317983 */ /* 0x000ea20000100800 */
[----:B-1----:R-:W-:-:S05]  /*136d0*/  VIADD R5, R4, 0xffffff80 ;  /* 0xffffff8004057836 */ /* 0x002fca0000000000 */
[----:B------:R-:W-:-:S04]  /*136e0*/  SHF.R.S32.HI R4, RZ, 0x1f, R5 ;  /* 0x0000001fff047819 */ /* 0x000fc80000011405 */
[----:B------:R-:W-:-:S04]  /*136f0*/  LEA.HI R4, R4, R5, RZ, 0x3 ;  /* 0x0000000504047211 */ /* 0x000fc800078f18ff */
[----:B------:R-:W-:-:S04]  /*13700*/  LOP3.LUT R4, R4, 0xfffffff8, RZ, 0xc0, !PT ;  /* 0xfffffff804047812 */ /* 0x000fc800078ec0ff */
[----:B------:R-:W-:Y:S02]  /*13710*/  IADD3 R4, R5, -R4, RZ ;  /* 0x8000000405047210 */ /* 0x000fe40007ffe0ff */
[----:B------:R-:W3:Y:S01]  /*13720*/  LDL R5, [R1+0x24] ;  /* 0x0000240001057983 */ /* 0x000ee20000100800 */
[C---:B------:R-:W-:Y:S01]  /*13730*/  IADD3 R8, R23.reuse, 0x60, RZ ;  /* 0x0000006017087810 */ /* 0x040fe20007ffe0ff */
[----:B------:R-:W-:Y:S01]  /*13740*/  VIADD R7, R23, 0x60 ;  /* 0x0000006017077836 */ /* 0x000fe20000000000 */
[----:B------:R-:W-:-:S03]  /*13750*/  LEA.HI R3, R3, R4, RZ, 0x1c ;  /* 0x0000000403037211 */ /* 0x000fc600078fe0ff */
[----:B------:R-:W-:Y:S01]  /*13760*/  IMAD.SHL.U32 R7, R7, 0x80, RZ ;  /* 0x0000008007077824 */ /* 0x000fe200078e00ff */
[----:B------:R-:W-:Y:S01]  /*13770*/  SHF.R.S32.HI R6, RZ, 0x1f, R3 ;  /* 0x0000001fff067819 */ /* 0x000fe20000011403 */
[----:B------:R-:W-:Y:S02]  /*13780*/  IMAD.SHL.U32 R8, R8, 0x80, RZ ;  /* 0x0000008008087824 */ /* 0x000fe400078e00ff */
[----:B------:R-:W-:Y:S01]  /*13790*/  IMAD.SHL.U32 R4, R3, 0x10, RZ ;  /* 0x0000001003047824 */ /* 0x000fe200078e00ff */
[----:B------:R-:W-:Y:S02]  /*137a0*/  LEA.HI R6, R6, R3, RZ, 0x3 ;  /* 0x0000000306067211 */ /* 0x000fe400078f18ff */
[----:B------:R-:W-:Y:S02]  /*137b0*/  LOP3.LUT R8, R8, 0x380, RZ, 0xc0, !PT ;  /* 0x0000038008087812 */ /* 0x000fe400078ec0ff */
[----:B------:R-:W-:Y:S01]  /*137c0*/  LOP3.LUT R7, R7, 0x380, RZ, 0xc0, !PT ;  /* 0x0000038007077812 */ /* 0x000fe200078ec0ff */
[----:B------:R-:W-:Y:S01]  /*137d0*/  IMAD.SHL.U32 R6, R6, 0x800, RZ ;  /* 0x0000080006067824 */ /* 0x000fe200078e00ff */
[----:B------:R-:W-:-:S02]  /*137e0*/  LOP3.LUT R3, R8, 0x70, R4, 0xf8, !PT ;  /* 0x0000007008037812 */ /* 0x000fc400078ef804 */
[----:B------:R-:W-:Y:S02]  /*137f0*/  SHF.R.U32.HI R7, RZ, 0x3, R7 ;  /* 0x00000003ff077819 */ /* 0x000fe40000011607 */
[----:B------:R-:W-:Y:S02]  /*13800*/  LOP3.LUT R6, R6, 0xffffc000, RZ, 0xc0, !PT ;  /* 0xffffc00006067812 */ /* 0x000fe400078ec0ff */
[----:B------:R-:W-:Y:S02]  /*13810*/  LOP3.LUT R3, R3, R7, RZ, 0x3c, !PT ;  /* 0x0000000703037212 */ /* 0x000fe400078e3cff */
[----:B------:R-:W-:Y:S02]  /*13820*/  F2FP.F16.E4M3.UNPACK_B R37, R0.H1 ;  /* 0x00000000ff25723e */ /* 0x000fe400030006ff */
[----:B------:R-:W-:-:S03]  /*13830*/  F2FP.F16.E4M3.UNPACK_B R41, R13.H1 ;  /* 0x0000000dff29723e */ /* 0x000fc600030006ff */
[----:B0-----:R-:W-:Y:S02]  /*13840*/  HADD2.F32 R35, -RZ, R37.H0_H0 ;  /* 0x20000025ff237230 */ /* 0x001fe40000004100 */
[--C-:B------:R-:W-:Y:S02]  /*13850*/  HADD2.F32 R39, -RZ, R41.reuse.H0_H0 ;  /* 0x20000029ff277230 */ /* 0x100fe40000004100 */
[----:B------:R-:W-:Y:S02]  /*13860*/  HADD2.F32 R46, -RZ, R41.H1_H1 ;  /* 0x30000029ff2e7230 */ /* 0x000fe40000004100 */
[----:B------:R-:W-:Y:S01]  /*13870*/  HADD2.F32 R40, -RZ, R37.H1_H1 ;  /* 0x30000025ff287230 */ /* 0x000fe20000004100 */
[----:B------:R-:W-:Y:S02]  /*13880*/  F2FP.F16.E4M3.UNPACK_B R45, R14 ;  /* 0x0000000eff2d723e */ /* 0x000fe400020006ff */
[----:B---3--:R-:W-:Y:S02]  /*13890*/  IADD3 R3, R3, R6, R5 ;  /* 0x0000000603037210 */ /* 0x008fe40007ffe005 */
[----:B--2---:R-:W0:Y:S03]  /*138a0*/  LDS.128 R4, [R49+0x20400] ;  /* 0x0204000031047984 */ /* 0x004e260000000c00 */
[----:B------:R-:W-:-:S05]  /*138b0*/  IMAD.IADD R3, R22, 0x1, R3 ;  /* 0x0000000116037824 */ /* 0x000fca00078e0203 */
[----:B------:R-:W1:Y:S01]  /*138c0*/  LDS.128 R8, [R3+0x20400] ;  /* 0x0204000003087984 */ /* 0x000e620000000c00 */
[-C--:B0-----:R-:W-:Y:S02]  /*138d0*/  F2FP.F16.E4M3.UNPACK_B R21, R4.reuse ;  /* 0x00000004ff15723e */ /* 0x081fe400020006ff */
[----:B------:R-:W-:Y:S02]  /*138e0*/  F2FP.F16.E4M3.UNPACK_B R4, R4.H1 ;  /* 0x00000004ff04723e */ /* 0x000fe400030006ff */
[----:B-1----:R-:W-:Y:S02]  /*138f0*/  F2FP.F16.E4M3.UNPACK_B R31, R8.H1 ;  /* 0x00000008ff1f723e */ /* 0x002fe400030006ff */
[----:B------:R-:W-:-:S03]  /*13900*/  F2FP.F16.E4M3.UNPACK_B R25, R5 ;  /* 0x00000005ff19723e */ /* 0x000fc600020006ff */
[----:B------:R-:W-:Y:S01]  /*13910*/  HADD2.F32 R32, -RZ, R31.H0_H0 ;  /* 0x2000001fff207230 */ /* 0x000fe20000004100 */
[----:B------:R-:W-:Y:S01]  /*13920*/  F2FP.F16.E4M3.UNPACK_B R27, R5.H1 ;  /* 0x00000005ff1b723e */ /* 0x000fe200030006ff */
[----:B------:R-:W-:-:S03]  /*13930*/  HADD2.F32 R5, -RZ, R4.H0_H0 ;  /* 0x20000004ff057230 */ /* 0x000fc60000004100 */
[-C--:B------:R-:W-:Y:S01]  /*13940*/  FMUL.FTZ R38, R35, R32.reuse ;  /* 0x0000002023267220 */ /* 0x080fe20000410000 */
[C---:B------:R-:W-:Y:S01]  /*13950*/  FMUL.FTZ R36, R39.reuse, R32 ;  /* 0x0000002027247220 */ /* 0x040fe20000410000 */
[----:B------:R-:W-:Y:S02]  /*13960*/  F2FP.F16.E4M3.UNPACK_B R8, R8 ;  /* 0x00000008ff08723e */ /* 0x000fe400020006ff */
[----:B------:R-:W-:Y:S01]  /*13970*/  FFMA.FTZ R38, R39, R5, R38 ;  /* 0x0000000527267223 */ /* 0x000fe20000010026 */
[----:B------:R-:W-:Y:S01]  /*13980*/  F2FP.F16.E4M3.UNPACK_B R39, R13 ;  /* 0x0000000dff27723e */ /* 0x000fe200020006ff */
[----:B------:R-:W-:Y:S01]  /*13990*/  FFMA.FTZ R35, R35, R5, -R36 ;  /* 0x0000000523237223 */ /* 0x000fe20000010824 */
[----:B------:R-:W-:Y:S01]  /*139a0*/  F2FP.F16.E4M3.UNPACK_B R36, R0 ;  /* 0x00000000ff24723e */ /* 0x000fe200020006ff */
[----:B------:R-:W-:Y:S02]  /*139b0*/  HADD2.F32 R5, -RZ, R8.H0_H0 ;  /* 0x20000008ff057230 */ /* 0x000fe40000004100 */
[----:B------:R-:W-:-:S02]  /*139c0*/  HADD2.F32 R44, -RZ, R39.H0_H0 ;  /* 0x20000027ff2c7230 */ /* 0x000fc40000004100 */
[----:B------:R-:W-:Y:S02]  /*139d0*/  HADD2.F32 R31, -RZ, R31.H1_H1 ;  /* 0x3000001fff1f7230 */ /* 0x000fe40000004100 */
[----:B------:R-:W-:Y:S02]  /*139e0*/  HADD2.F32 R42, -RZ, R36.H0_H0 ;  /* 0x20000024ff2a7230 */ /* 0x000fe40000004100 */
[----:B------:R-:W-:Y:S01]  /*139f0*/  FMUL.FTZ R13, R44, R5 ;  /* 0x000000052c0d7220 */ /* 0x000fe20000410000 */
[----:B------:R-:W-:Y:S02]  /*13a00*/  HADD2.F32 R0, -RZ, R21.H0_H0 ;  /* 0x20000015ff007230 */ /* 0x000fe40000004100 */
[----:B------:R-:W-:Y:S01]  /*13a10*/  FMUL.FTZ R37, R46, R31 ;  /* 0x0000001f2e257220 */ /* 0x000fe20000410000 */
[----:B------:R-:W-:Y:S01]  /*13a20*/  HADD2.F32 R4, -RZ, R4.H1_H1 ;  /* 0x30000004ff047230 */ /* 0x000fe20000004100 */
[----:B------:R-:W-:Y:S01]  /*13a30*/  F2FP.F16.E4M3.UNPACK_B R33, R9 ;  /* 0x00000009ff21723e */ /* 0x000fe200020006ff */
[----:B------:R-:W-:Y:S01]  /*13a40*/  FMUL.FTZ R31, R40, R31 ;  /* 0x0000001f281f7220 */ /* 0x000fe20000410000 */
[C---:B------:R-:W-:Y:S01]  /*13a50*/  FMUL.FTZ R5, R42.reuse, R5 ;  /* 0x000000052a057220 */ /* 0x040fe20000410000 */
[----:B------:R-:W-:Y:S01]  /*13a60*/  FFMA.FTZ R13, R42, R0, -R13 ;  /* 0x000000002a0d7223 */ /* 0x000fe2000001080d */
[----:B------:R-:W-:Y:S01]  /*13a70*/  HADD2.F32 R43, -RZ, R39.H1_H1 ;  /* 0x30000027ff2b7230 */ /* 0x000fe20000004100 */
[----:B------:R-:W-:Y:S01]  /*13a80*/  F2FP.F16.E4M3.UNPACK_B R9, R9.H1 ;  /* 0x00000009ff09723e */ /* 0x000fe200030006ff */
[----:B------:R-:W-:Y:S01]  /*13a90*/  HADD2.F32 R8, -RZ, R8.H1_H1 ;  /* 0x30000008ff087230 */ /* 0x000fe20000004100 */
[----:B------:R-:W-:Y:S01]  /*13aa0*/  F2FP.F16.E4M3.UNPACK_B R42, R24.H1 ;  /* 0x00000018ff2a723e */ /* 0x000fe200030006ff */
[----:B------:R-:W-:-:S02]  /*13ab0*/  HADD2.F32 R41, -RZ, R36.H1_H1 ;  /* 0x30000024ff297230 */ /* 0x000fc40000004100 */
[-C--:B------:R-:W-:Y:S01]  /*13ac0*/  FFMA.FTZ R31, R46, R4.reuse, R31 ;  /* 0x000000042e1f7223 */ /* 0x080fe2000001001f */
[----:B------:R-:W-:Y:S01]  /*13ad0*/  FFMA.FTZ R40, R40, R4, -R37 ;  /* 0x0000000428287223 */ /* 0x000fe20000010825 */
[----:B------:R-:W-:Y:S01]  /*13ae0*/  FFMA.FTZ R5, R44, R0, R5 ;  /* 0x000000002c057223 */ /* 0x000fe20000010005 */
[----:B------:R-:W-:Y:S01]  /*13af0*/  F2FP.F16.E4M3.UNPACK_B R46, R14.H1 ;  /* 0x0000000eff2e723e */ /* 0x000fe200030006ff */
[----:B------:R-:W-:Y:S02]  /*13b00*/  HADD2.F32 R21, -RZ, R21.H1_H1 ;  /* 0x30000015ff157230 */ /* 0x000fe40000004100 */
[-C--:B------:R-:W-:Y:S01]  /*13b10*/  FMUL.FTZ R36, R43, R8.reuse ;  /* 0x000000082b247220 */ /* 0x080fe20000410000 */
[----:B------:R-:W-:Y:S02]  /*13b20*/  HADD2.F32 R4, -RZ, R9.H0_H0 ;  /* 0x20000009ff047230 */ /* 0x000fe40000004100 */
[----:B------:R-:W-:Y:S01]  /*13b30*/  FMUL.FTZ R8, R41, R8 ;  /* 0x0000000829087220 */ /* 0x000fe20000410000 */
[----:B------:R-:W-:-:S02]  /*13b40*/  HADD2.F32 R44, -RZ, R42.H0_H0 ;  /* 0x2000002aff2c7230 */ /* 0x000fc40000004100 */
[-C--:B------:R-:W-:Y:S01]  /*13b50*/  FFMA.FTZ R36, R41, R21.reuse, -R36 ;  /* 0x0000001529247223 */ /* 0x080fe20000010824 */
[----:B------:R-:W-:Y:S02]  /*13b60*/  HADD2.F32 R48, -RZ, R46.H0_H0 ;  /* 0x2000002eff307230 */ /* 0x000fe40000004100 */
[----:B------:R-:W-:Y:S01]  /*13b70*/  FFMA.FTZ R8, R43, R21, R8 ;  /* 0x000000152b087223 */ /* 0x000fe20000010008 */
[----:B------:R-:W-:Y:S02]  /*13b80*/  HADD2.F32 R0, -RZ, R27.H0_H0 ;  /* 0x2000001bff007230 */ /* 0x000fe40000004100 */
[----:B------:R-:W-:Y:S01]  /*13b90*/  FMUL.FTZ R39, R44, R4 ;  /* 0x000000042c277220 */ /* 0x000fe20000410000 */
[----:B------:R-:W-:Y:S01]  /*13ba0*/  HADD2.F32 R43, -RZ, R42.H1_H1 ;  /* 0x3000002aff2b7230 */ /* 0x000fe20000004100 */
[----:B------:R-:W-:Y:S01]  /*13bb0*/  F2FP.F16.E4M3.UNPACK_B R41, R24 ;  /* 0x00000018ff29723e */ /* 0x000fe200020006ff */
[----:B------:R-:W-:Y:S02]  /*13bc0*/  HADD2.F32 R47, -RZ, R46.H1_H1 ;  /* 0x3000002eff2f7230 */ /* 0x000fe40000004100 */
[----:B------:R-:W-:-:S02]  /*13bd0*/  HADD2.F32 R9, -RZ, R9.H1_H1 ;  /* 0x30000009ff097230 */ /* 0x000fc40000004100 */
[C---:B------:R-:W-:Y:S01]  /*13be0*/  FMUL.FTZ R37, R48.reuse, R4 ;  /* 0x0000000430257220 */ /* 0x040fe20000410000 */
[----:B------:R-:W-:Y:S01]  /*13bf0*/  FFMA.FTZ R39, R48, R0, R39 ;  /* 0x0000000030277223 */ /* 0x000fe20000010027 */
[----:B------:R-:W-:Y:S02]  /*13c00*/  HADD2.F32 R27, -RZ, R27.H1_H1 ;  /* 0x3000001bff1b7230 */ /* 0x000fe40000004100 */
[----:B------:R-:W-:Y:S02]  /*13c10*/  HADD2.F32 R48, -RZ, R45.H0_H0 ;  /* 0x2000002dff307230 */ /* 0x000fe40000004100 */
[-C--:B------:R-:W-:Y:S01]  /*13c20*/  FMUL.FTZ R14, R47, R9.reuse ;  /* 0x000000092f0e7220 */ /* 0x080fe20000410000 */
[----:B------:R-:W-:Y:S02]  /*13c30*/  HADD2.F32 R4, -RZ, R33.H0_H0 ;  /* 0x20000021ff047230 */ /* 0x000fe40000004100 */
[----:B------:R-:W-:Y:S01]  /*13c40*/  FMUL.FTZ R24, R43, R9 ;  /* 0x000000092b187220 */ /* 0x000fe20000410000 */
[----:B------:R-:W-:-:S02]  /*13c50*/  HADD2.F32 R46, -RZ, R41.H0_H0 ;  /* 0x20000029ff2e7230 */ /* 0x000fc40000004100 */
[----:B------:R-:W-:Y:S01]  /*13c60*/  FFMA.FTZ R37, R44, R0, -R37 ;  /* 0x000000002c257223 */ /* 0x000fe20000010825 */
[-C--:B------:R-:W-:Y:S01]  /*13c70*/  F2FP.F16.E4M3.UNPACK_B R34, R10.reuse ;  /* 0x0000000aff22723e */ /* 0x080fe200020006ff */
[----:B------:R-:W-:Y:S02]  /*13c80*/  HADD2.F32 R0, -RZ, R25.H0_H0 ;  /* 0x20000019ff007230 */ /* 0x000fe40000004100 */
[-C--:B------:R-:W-:Y:S01]  /*13c90*/  FFMA.FTZ R42, R43, R27.reuse, -R14 ;  /* 0x0000001b2b2a7223 */ /* 0x080fe2000001080e */
[----:B------:R-:W-:Y:S01]  /*13ca0*/  FFMA.FTZ R44, R47, R27, R24 ;  /* 0x0000001b2f2c7223 */ /* 0x000fe20000010018 */
[----:B------:R-:W-:Y:S01]  /*13cb0*/  F2FP.F16.E4M3.UNPACK_B R10, R10.H1 ;  /* 0x0000000aff0a723e */ /* 0x000fe200030006ff */
[-C--:B------:R-:W-:Y:S01]  /*13cc0*/  FMUL.FTZ R9, R48, R4.reuse ;  /* 0x0000000430097220 */ /* 0x080fe20000410000 */
[C---:B------:R-:W-:Y:S01]  /*13cd0*/  FMUL.FTZ R21, R46.reuse, R4 ;  /* 0x000000042e157220 */ /* 0x040fe20000410000 */
[----:B------:R-:W-:Y:S02]  /*13ce0*/  F2FP.F16.E4M3.UNPACK_B R47, R15.H1 ;  /* 0x0000000fff2f723e */ /* 0x000fe400030006ff */
[----:B------:R-:W-:Y:S01]  /*13cf0*/  F2FP.F16.E4M3.UNPACK_B R43, R12.H1 ;  /* 0x0000000cff2b723e */ /* 0x000fe200030006ff */
[----:B------:R-:W-:Y:S01]  /*13d00*/  FFMA.FTZ R9, R46, R0, -R9 ;  /* 0x000000002e097223 */ /* 0x000fe20000010809 */
[----:B------:R-:W-:Y:S01]  /*13d10*/  F2FP.F16.E4M3.UNPACK_B R29, R6 ;  /* 0x00000006ff1d723e */ /* 0x000fe200020006ff */
[----:B------:R-:W-:Y:S01]  /*13d20*/  FFMA.FTZ R21, R48, R0, R21 ;  /* 0x0000000030157223 */ /* 0x000fe20000010015 */
[----:B------:R-:W-:Y:S01]  /*13d30*/  F2FP.F16.E4M3.UNPACK_B R6, R6.H1 ;  /* 0x00000006ff06723e */ /* 0x000fe200030006ff */
[----:B------:R-:W-:-:S02]  /*13d40*/  HADD2.F32 R41, -RZ, R41.H1_H1 ;  /* 0x30000029ff297230 */ /* 0x000fc40000004100 */
[----:B------:R-:W-:Y:S02]  /*13d50*/  HADD2.F32 R45, -RZ, R45.H1_H1 ;  /* 0x3000002dff2d7230 */ /* 0x000fe40000004100 */
[----:B------:R-:W-:Y:S02]  /*13d60*/  HADD2.F32 R33, -RZ, R33.H1_H1 ;  /* 0x30000021ff217230 */ /* 0x000fe40000004100 */
[----:B------:R-:W-:Y:S02]  /*13d70*/  HADD2.F32 R48, -RZ, R47.H0_H0 ;  /* 0x2000002fff307230 */ /* 0x000fe40000004100 */
[----:B------:R-:W-:Y:S02]  /*13d80*/  HADD2.F32 R4, -RZ, R10.H0_H0 ;  /* 0x2000000aff047230 */ /* 0x000fe40000004100 */
[----:B------:R-:W-:Y:S02]  /*13d90*/  HADD2.F32 R46, -RZ, R43.H0_H0 ;  /* 0x2000002bff2e7230 */ /* 0x000fe40000004100 */
[----:B------:R-:W-:Y:S01]  /*13da0*/  FMUL.FTZ R14, R45, R33 ;  /* 0x000000212d0e7220 */ /* 0x000fe20000410000 */
[----:B------:R-:W-:-:S02]  /*13db0*/  HADD2.F32 R0, -RZ, R6.H0_H0 ;  /* 0x20000006ff007230 */ /* 0x000fc40000004100 */
[----:B------:R-:W-:Y:S01]  /*13dc0*/  FMUL.FTZ R24, R41, R33 ;  /* 0x0000002129187220 */ /* 0x000fe20000410000 */
[-C--:B------:R-:W-:Y:S01]  /*13dd0*/  FMUL.FTZ R27, R48, R4.reuse ;  /* 0x00000004301b7220 */ /* 0x080fe20000410000 */
[C---:B------:R-:W-:Y:S01]  /*13de0*/  FMUL.FTZ R33, R46.reuse, R4 ;  /* 0x000000042e217220 */ /* 0x040fe20000410000 */
[----:B------:R-:W-:Y:S02]  /*13df0*/  HADD2.F32 R25, -RZ, R25.H1_H1 ;  /* 0x30000019ff197230 */ /* 0x000fe40000004100 */
[-C--:B------:R-:W-:Y:S01]  /*13e00*/  FFMA.FTZ R27, R46, R0.reuse, -R27 ;  /* 0x000000002e1b7223 */ /* 0x080fe2000001081b */
[----:B------:R-:W-:Y:S01]  /*13e10*/  FFMA.FTZ R33, R48, R0, R33 ;  /* 0x0000000030217223 */ /* 0x000fe20000010021 */
[----:B------:R-:W-:Y:S02]  /*13e20*/  HADD2.F32 R46, -RZ, R47.H1_H1 ;  /* 0x3000002fff2e7230 */ /* 0x000fe40000004100 */
[----:B------:R-:W-:Y:S02]  /*13e30*/  HADD2.F32 R10, -RZ, R10.H1_H1 ;  /* 0x3000000aff0a7230 */ /* 0x000fe40000004100 */
[----:B------:R-:W-:-:S02]  /*13e40*/  HADD2.F32 R0, -RZ, R43.H1_H1 ;  /* 0x3000002bff007230 */ /* 0x000fc40000004100 */
[-C--:B------:R-:W-:Y:S01]  /*13e50*/  FFMA.FTZ R14, R41, R25.reuse, -R14 ;  /* 0x00000019290e7223 */ /* 0x080fe2000001080e */
[----:B------:R-:W-:Y:S01]  /*13e60*/  FFMA.FTZ R24, R45, R25, R24 ;  /* 0x000000192d187223 */ /* 0x000fe20000010018 */
[----:B------:R-:W-:Y:S01]  /*13e70*/  F2FP.F16.E4M3.UNPACK_B R43, R15 ;  /* 0x0000000fff2b723e */ /* 0x000fe200020006ff */
[----:B------:R-:W-:Y:S01]  /*13e80*/  HADD2.F32 R6, -RZ, R6.H1_H1 ;  /* 0x30000006ff067230 */ /* 0x000fe20000004100 */
[----:B------:R-:W-:Y:S01]  /*13e90*/  F2FP.F16.E4M3.UNPACK_B R41, R12 ;  /* 0x0000000cff29723e */ /* 0x000fe200020006ff */
[-C--:B------:R-:W-:Y:S01]  /*13ea0*/  FMUL.FTZ R15, R46, R10.reuse ;  /* 0x0000000a2e0f7220 */ /* 0x080fe20000410000 */
[C---:B------:R-:W-:Y:S01]  /*13eb0*/  FMUL.FTZ R25, R0.reuse, R10 ;  /* 0x0000000a00197220 */ /* 0x040fe20000410000 */
[----:B------:R-:W-:Y:S02]  /*13ec0*/  HADD2.F32 R10, -RZ, R43.H0_H0 ;  /* 0x2000002bff0a7230 */ /* 0x000fe40000004100 */
[-C--:B------:R-:W-:Y:S01]  /*13ed0*/  FFMA.FTZ R12, R0, R6.reuse, -R15 ;  /* 0x00000006000c7223 */ /* 0x080fe2000001080f */
[----:B------:R-:W-:Y:S01]  /*13ee0*/  FFMA.FTZ R46, R46, R6, R25 ;  /* 0x000000062e2e7223 */ /* 0x000fe20000010019 */
[----:B------:R-:W-:-:S02]  /*13ef0*/  HADD2.F32 R4, -RZ, R34.H0_H0 ;  /* 0x20000022ff047230 */ /* 0x000fc40000004100 */
[----:B------:R-:W-:Y:S02]  /*13f00*/  HADD2.F32 R6, -RZ, R41.H0_H0 ;  /* 0x20000029ff067230 */ /* 0x000fe40000004100 */
[----:B------:R-:W-:Y:S02]  /*13f10*/  HADD2.F32 R43, -RZ, R43.H1_H1 ;  /* 0x3000002bff2b7230 */ /* 0x000fe40000004100 */
[----:B------:R-:W-:Y:S02]  /*13f20*/  HADD2.F32 R34, -RZ, R34.H1_H1 ;  /* 0x30000022ff227230 */ /* 0x000fe40000004100 */
[-C--:B------:R-:W-:Y:S01]  /*13f30*/  FMUL.FTZ R15, R10, R4.reuse ;  /* 0x000000040a0f7220 */ /* 0x080fe20000410000 */
[----:B------:R-:W-:Y:S02]  /*13f40*/  HADD2.F32 R0, -RZ, R29.H0_H0 ;  /* 0x2000001dff007230 */ /* 0x000fe40000004100 */
[C---:B------:R-:W-:Y:S01]  /*13f50*/  FMUL.FTZ R25, R6.reuse, R4 ;  /* 0x0000000406197220 */ /* 0x040fe20000410000 */
[----:B------:R-:W-:Y:S01]  /*13f60*/  HADD2.F32 R41, -RZ, R41.H1_H1 ;  /* 0x30000029ff297230 */ /* 0x000fe20000004100 */
[-C--:B------:R-:W-:Y:S01]  /*13f70*/  F2FP.F16.E4M3.UNPACK_B R32, R11.reuse ;  /* 0x0000000bff20723e */ /* 0x080fe200020006ff */
[----:B------:R-:W-:Y:S01]  /*13f80*/  HADD2.F32 R29, -RZ, R29.H1_H1 ;  /* 0x3000001dff1d7230 */ /* 0x000fe20000004100 */
[----:B------:R-:W-:Y:S01]  /*13f90*/  F2FP.F16.E4M3.UNPACK_B R11, R11.H1 ;  /* 0x0000000bff0b723e */ /* 0x000fe200030006ff */
[----:B------:R-:W-:Y:S01]  /*13fa0*/  FMUL.FTZ R4, R43, R34 ;  /* 0x000000222b047220 */ /* 0x000fe20000410000 */
[----:B------:R-:W-:Y:S01]  /*13fb0*/  F2FP.F16.E4M3.UNPACK_B R45, R20.H1 ;  /* 0x00000014ff2d723e */ /* 0x000fe200030006ff */
[-C--:B------:R-:W-:Y:S01]  /*13fc0*/  FFMA.FTZ R6, R6, R0.reuse, -R15 ;  /* 0x0000000006067223 */ /* 0x080fe2000001080f */
[----:B------:R-:W-:Y:S01]  /*13fd0*/  FFMA.FTZ R10, R10, R0, R25 ;  /* 0x000000000a0a7223 */ /* 0x000fe20000010019 */
[----:B------:R-:W-:Y:S01]  /*13fe0*/  F2FP.F16.E4M3.UNPACK_B R0, R26.H1 ;  /* 0x0000001aff00723e */ /* 0x000fe200030006ff */
[C---:B------:R-:W-:Y:S01]  /*13ff0*/  FMUL.FTZ R34, R41.reuse, R34 ;  /* 0x0000002229227220 */ /* 0x040fe20000410000 */
[----:B------:R-:W-:Y:S01]  /*14000*/  F2FP.F16.E4M3.UNPACK_B R30, R7 ;  /* 0x00000007ff1e723e */ /* 0x000fe200020006ff */
        /* <DEDUP_REMOVED lines=12> */
[----:B------:R-:W-:Y:S01]  /*140d0*/  FFMA.FTZ R34, R34, R0, -R25 ;  /* 0x0000000022227223 */ /* 0x000fe20000010819 */
[----:B------:R-:W-:Y:S01]  /*140e0*/  F2FP.F16.E4M3.UNPACK_B R25, R26 ;  /* 0x0000001aff19723e */ /* 0x000fe200020006ff */
[----:B------:R-:W-:Y:S02]  /*140f0*/  HADD2.F32 R7, -RZ, R7.H1_H1 ;  /* 0x30000007ff077230 */ /* 0x000fe40000004100 */
[----:B------:R-:W-:Y:S01]  /*14100*/  FFMA.FTZ R26, R50, R0, R41 ;  /* 0x00000000321a7223 */ /* 0x000fe20000010029 */
[-C--:B------:R-:W-:Y:S01]  /*14110*/  FMUL.FTZ R4, R45, R11.reuse ;  /* 0x0000000b2d047220 */ /* 0x080fe20000410000 */
[----:B------:R-:W-:Y:S01]  /*14120*/  F2FP.F16.E4M3.UNPACK_B R0, R20 ;  /* 0x00000014ff00723e */ /* 0x000fe200020006ff */
[----:B------:R-:W-:Y:S01]  /*14130*/  FMUL.FTZ R48, R43, R11 ;  /* 0x0000000b2b307220 */ /* 0x000fe20000410000 */
[----:B------:R-:W-:-:S02]  /*14140*/  HADD2.F32 R20, -RZ, R25.H0_H0 ;  /* 0x20000019ff147230 */ /* 0x000fc40000004100 */
[-C--:B------:R-:W-:Y:S01]  /*14150*/  FFMA.FTZ R43, R43, R7.reuse, -R4 ;  /* 0x000000072b2b7223 */ /* 0x080fe20000010804 */
[----:B------:R-:W-:Y:S02]  /*14160*/  HADD2.F32 R4, -RZ, R32.H0_H0 ;  /* 0x20000020ff047230 */ /* 0x000fe40000004100 */
[----:B------:R-:W-:Y:S01]  /*14170*/  FFMA.FTZ R45, R45, R7, R48 ;  /* 0x000000072d2d7223 */ /* 0x000fe20000010030 */
[--C-:B------:R-:W-:Y:S02]  /*14180*/  HADD2.F32 R50, -RZ, R0.reuse.H0_H0 ;  /* 0x20000000ff327230 */ /* 0x100fe40000004100 */
[----:B------:R-:W-:Y:S02]  /*14190*/  HADD2.F32 R52, -RZ, R0.H1_H1 ;  /* 0x30000000ff347230 */ /* 0x000fe40000004100 */
[----:B------:R-:W-:Y:S02]  /*141a0*/  HADD2.F32 R32, -RZ, R32.H1_H1 ;  /* 0x30000020ff207230 */ /* 0x000fe40000004100 */
[----:B------:R-:W-:-:S02]  /*141b0*/  HADD2.F32 R48, -RZ, R25.H1_H1 ;  /* 0x30000019ff307230 */ /* 0x000fc40000004100 */
[-C--:B------:R-:W-:Y:S01]  /*141c0*/  FMUL.FTZ R7, R50, R4.reuse ;  /* 0x0000000432077220 */ /* 0x080fe20000410000 */
[--C-:B------:R-:W-:Y:S02]  /*141d0*/  HADD2.F32 R0, -RZ, R30.reuse.H0_H0 ;  /* 0x2000001eff007230 */ /* 0x100fe40000004100 */
[----:B------:R-:W-:Y:S01]  /*141e0*/  FMUL.FTZ R11, R20, R4 ;  /* 0x00000004140b7220 */ /* 0x000fe20000410000 */
[----:B------:R-:W-:Y:S02]  /*141f0*/  HADD2.F32 R30, -RZ, R30.H1_H1 ;  /* 0x3000001eff1e7230 */ /* 0x000fe40000004100 */
[-C--:B------:R-:W-:Y:S01]  /*14200*/  FMUL.FTZ R25, R52, R32.reuse ;  /* 0x0000002034197220 */ /* 0x080fe20000410000 */
[----:B------:R-:W-:Y:S01]  /*14210*/  FMUL.FTZ R41, R48, R32 ;  /* 0x0000002030297220 */ /* 0x000fe20000410000 */
[-C--:B------:R-:W-:Y:S01]  /*14220*/  FFMA.FTZ R7, R20, R0.reuse, -R7 ;  /* 0x0000000014077223 */ /* 0x080fe20000010807 */
[----:B------:R-:W-:Y:S01]  /*14230*/  FFMA.FTZ R11, R50, R0, R11 ;  /* 0x00000000320b7223 */ /* 0x000fe2000001000b */
[----:B------:R-:W-:Y:S01]  /*14240*/  FFMA.FTZ R0, R48, R30, -R25 ;  /* 0x0000001e30007223 */ /* 0x000fe20000010819 */
[----:B------:R-:W-:Y:S01]  /*14250*/  F2FP.SATFINITE.E4M3.F32.PACK_AB_MERGE_C R31, R31, R38, RZ ;  /* 0x000000261f1f723e */ /* 0x000fe200048070ff */
        /* <DEDUP_REMOVED lines=8> */
[----:B------:R-:W-:Y:S02]  /*142e0*/  F2FP.SATFINITE.E4M3.F32.PACK_AB_MERGE_C R8, R8, R5, R31 ;  /* 0x000000050808723e */ /* 0x000fe4000480701f */
[----:B------:R-:W-:Y:S02]  /*142f0*/  F2FP.SATFINITE.E4M3.F32.PACK_AB_MERGE_C R4, R36, R13, R4 ;  /* 0x0000000d2404723e */ /* 0x000fe40004807004 */
[----:B------:R-:W-:Y:S02]  /*14300*/  F2FP.SATFINITE.E4M3.F32.PACK_AB_MERGE_C R5, R14, R9, R37 ;  /* 0x000000090e05723e */ /* 0x000fe40004807025 */
[----:B------:R-:W-:Y:S02]  /*14310*/  F2FP.SATFINITE.E4M3.F32.PACK_AB_MERGE_C R6, R15, R6, R12 ;  /* 0x000000060f06723e */ /* 0x000fe4000480700c */
[----:B------:R-:W-:Y:S02]  /*14320*/  F2FP.SATFINITE.E4M3.F32.PACK_AB_MERGE_C R7, R0, R7, R34 ;  /* 0x000000070007723e */ /* 0x000fe40004807022 */
[----:B------:R-:W-:-:S02]  /*14330*/  F2FP.SATFINITE.E4M3.F32.PACK_AB_MERGE_C R9, R24, R21, R39 ;  /* 0x000000151809723e */ /* 0x000fc40004807027 */
[----:B------:R-:W-:Y:S02]  /*14340*/  F2FP.SATFINITE.E4M3.F32.PACK_AB_MERGE_C R10, R29, R10, R33 ;  /* 0x0000000a1d0a723e */ /* 0x000fe40004807021 */
[----:B------:R-:W-:Y:S01]  /*14350*/  F2FP.SATFINITE.E4M3.F32.PACK_AB_MERGE_C R11, R30, R11, R26 ;  /* 0x0000000b1e0b723e */ /* 0x000fe2000480701a */
[----:B------:R4:W-:Y:S04]  /*14360*/  STS.128 [R49+0x20400], R4 ;  /* 0x0204000431007388 */ /* 0x0009e80000000c00 */
[----:B------:R4:W-:Y:S02]  /*14370*/  STS.128 [R3+0x20400], R8 ;  /* 0x0204000803007388 */ /* 0x0009e40000000c00 */
.L_x_465:
[----:B------:R-:W-:Y:S05]  /*14380*/  BSYNC B0 ;  /* 0x0000000000007941 */ /* 0x000fea0003800000 */
.L_x_446:
[----:B------:R-:W-:Y:S01]  /*14390*/  @!PT LDS RZ, [RZ] ;  /* 0x00000000fffff984 */ /* 0x000fe20000000800 */
[----:B------:R-:W-:Y:S01]  /*143a0*/  @!PT LDS RZ, [RZ] ;  /* 0x00000000fffff984 */ /* 0x000fe20000000800 */
[----:B------:R-:W-:Y:S01]  /*143b0*/  @!PT LDS RZ, [RZ] ;  /* 0x00000000fffff984 */ /* 0x000fe20000000800 */
[----:B------:R-:W-:Y:S01]  /*143c0*/  @!PT LDS RZ, [RZ] ;  /* 0x00000000fffff984 */ /* 0x000fe20000000800 */
[----:B------:R0:W-:Y:S06]  /*143d0*/  MEMBAR.ALL.CTA ;  /* 0x0000000000007992 */ /* 0x0001ec0000008000 */
[----:B0-----:R-:W0:Y:S01]  /*143e0*/  FENCE.VIEW.ASYNC.S ;  /* 0x00000000000073c6 */ /* 0x001e220000000000 */
[----:B------:R-:W-:Y:S05]  /*143f0*/  WARPSYNC.ALL ;  /* 0x0000000000007948 */ /* 0x000fea0003800000 */
[----:B0-----:R-:W-:Y:S06]  /*14400*/  BAR.SYNC.DEFER_BLOCKING 0xd, 0x100 ;  /* 0x0344000000007b1d */ /* 0x001fec0000010000 */
.L_x_444:
[----:B------:R-:W-:-:S04]  /*14410*/  MOV R0, UR47 ;  /* 0x0000002f00007c02 */ /* 0x000fc80008000f00 */
[----:B------:R-:W-:-:S13]  /*14420*/  ISETP.NE.AND P0, PT, R0, 0x3, PT ;  /* 0x000000030000780c */ /* 0x000fda0003f05270 */
[----:B------:R-:W-:Y:S05]  /*14430*/  @!P0 BRA `(.L_x_479) ;  /* 0x0000000000048947 */ /* 0x000fea0003800000 */
[----:B------:R-:W-:Y:S01]  /*14440*/  BPT.TRAP 0x1 ;  /* 0x000000040000795c */ /* 0x000fe20000300000 */
.L_x_479:
[----:B01--4-:R-:W-:Y:S01]  /*14450*/  IMAD R3, R152, 0x8, R22 ;  /* 0x0000000898037824 */ /* 0x013fe200078e0216 */
[----:B------:R-:W-:-:S04]  /*14460*/  SHF.L.U32 R0, R236, 0x1f, RZ ;  /* 0x0000001fec007819 */ /* 0x000fc800000006ff */
[----:B------:R0:W1:Y:S01]  /*14470*/  SYNCS.PHASECHK.TRANS64.TRYWAIT P1, [R3+URZ+0x38830], R0 ;  /* 0x03883000030075a7 */ /* 0x000062000802017f */
[----:B------:R-:W-:Y:S05]  /*14480*/  @!P0 BRA `(.L_x_480) ;  /* 0x0000000000048947 */ /* 0x000fea0003800000 */
[----:B------:R-:W-:Y:S01]  /*14490*/  BPT.TRAP 0x1 ;  /* 0x000000040000795c */ /* 0x000fe20000300000 */
.L_x_480:
[----:B--23--:R-:W2:Y:S01]  /*144a0*/  S2R R4, SR_TID.X ;  /* 0x0000000000047919 */ /* 0x00cea20000002100 */
[----:B------:R-:W-:Y:S01]  /*144b0*/  MOV R5, 0x80 ;  /* 0x0000008000057802 */ /* 0x000fe20000000f00 */
[----:B--2---:R-:W-:-:S05]  /*144c0*/  VIADD R4, R4, 0xffffff80 ;  /* 0xffffff8004047836 */ /* 0x004fca0000000000 */
[----:B------:R-:W-:-:S04]  /*144d0*/  SHF.R.S32.HI R6, RZ, 0x1f, R4 ;  /* 0x0000001fff067819 */ /* 0x000fc80000011404 */
[----:B------:R-:W-:-:S04]  /*144e0*/  LEA.HI R6, R6, R4, RZ, 0x7 ;  /* 0x0000000406067211 */ /* 0x000fc800078f38ff */
[----:B------:R-:W-:-:S05]  /*144f0*/  LOP3.LUT R6, R6, 0xffffff80, RZ, 0xc0, !PT ;  /* 0xffffff8006067812 */ /* 0x000fca00078ec0ff */
[----:B------:R-:W-:-:S05]  /*14500*/  IMAD.IADD R6, R4, 0x1, -R6 ;  /* 0x0000000104067824 */ /* 0x000fca00078e0a06 */
[----:B------:R-:W-:-:S04]  /*14510*/  SHF.R.S32.HI R4, RZ, 0x1f, R6 ;  /* 0x0000001fff047819 */ /* 0x000fc80000011406 */
[----:B------:R-:W-:-:S04]  /*14520*/  LEA.HI R4, R4, R6, RZ, 0x2 ;  /* 0x0000000604047211 */ /* 0x000fc800078f10ff */
[----:B------:R-:W-:-:S05]  /*14530*/  LOP3.LUT R4, R4, 0x7ffffffc, RZ, 0xc0, !PT ;  /* 0x7ffffffc04047812 */ /* 0x000fca00078ec0ff */
[----:B------:R-:W-:Y:S01]  /*14540*/  IMAD.IADD R4, R6, 0x1, -R4 ;  /* 0x0000000106047824 */ /* 0x000fe200078e0a04 */
[----:B-1----:R-:W-:Y:S06]  /*14550*/  @P1 BRA `(.L_x_481) ;  /* 0x0000000000081947 */ /* 0x002fec0003800000 */
[----:B------:R-:W1:Y:S02]  /*14560*/  SYNCS.PHASECHK.TRANS64.TRYWAIT P1, [R3+URZ+0x38830], R0 ;  /* 0x03883000030075a7 */ /* 0x000e64000802017f */
[----:B-1----:R-:W-:Y:S05]  /*14570*/  @!P1 BRA `(.L_x_482) ;  /* 0x0000012800549947 */ /* 0x002fea0003800000 */
.L_x_481:
[----:B------:R-:W2:Y:S01]  /*14580*/  S2R R6, SR_TID.X ;  /* 0x0000000000067919 */ /* 0x000ea20000002100 */
[----:B------:R-:W-:Y:S05]  /*14590*/  WARPSYNC.ALL ;  /* 0x0000000000007948 */ /* 0x000fea0003800000 */
[----:B------:R-:W-:Y:S02]  /*145a0*/  IMAD R10, R4, -0x2, R5 ;  /* 0xfffffffe040a7824 */ /* 0x000fe400078e0205 */
[----:B------:R-:W-:Y:S01]  /*145b0*/  IMAD.MOV.U32 R151, RZ, RZ, RZ ;  /* 0x000000ffff977224 */ /* 0x000fe200078e00ff */
[----:B--2---:R-:W-:-:S04]  /*145c0*/  LOP3.LUT R6, R6, 0x7f, RZ, 0xc0, !PT ;  /* 0x0000007f06067812 */ /* 0x004fc800078ec0ff */
[----:B------:R-:W-:Y:S01]  /*145d0*/  ISETP.NE.AND P1, PT, R6, RZ, PT ;  /* 0x000000ff0600720c */ /* 0x000fe20003f25270 */
[----:B01----:R-:W-:Y:S01]  /*145e0*/  VIADD R0, R22, 0x28400 ;  /* 0x0002840016007836 */ /* 0x003fe20000000000 */
[----:B------:R-:W-:Y:S01]  /*145f0*/  R2UR UR12, R28 ;  /* 0x000000001c0c72ca */ /* 0x000fe200000e0000 */
[----:B------:R-:W-:Y:S01]  /*14600*/  IMAD.MOV.U32 R5, RZ, RZ, 0x40000040 ;  /* 0x40000040ff057424 */ /* 0x000fe200078e00ff */
[----:B-----5:R-:W-:Y:S01]  /*14610*/  WARPGROUP.ARRIVE ;  /* 0x00000000000079c5 */ /* 0x020fe20000000000 */
[----:B------:R-:W-:Y:S01]  /*14620*/  UMOV UR13, 0x40000040 ;  /* 0x40000040000d7882 */ /* 0x000fe20000000000 */
[----:B------:R-:W-:Y:S01]  /*14630*/  SHF.R.U32.HI R0, RZ, 0x4, R0 ;  /* 0x00000004ff007819 */ /* 0x000fe20000011600 */
[----:B------:R-:W-:Y:S01]  /*14640*/  IMAD.MOV.U32 R7, RZ, RZ, 0x40000040 ;  /* 0x40000040ff077424 */ /* 0x000fe200078e00ff */
[----:B------:R-:W-:Y:S01]  /*14650*/  R2UR UR15, R5 ;  /* 0x00000000050f72ca */ /* 0x000fe200000e0000 */
[----:B------:R-:W-:Y:S01]  /*14660*/  UMOV UR9, 0x40000040 ;  /* 0x4000004000097882 */ /* 0x000fe20000000000 */
[----:B------:R-:W-:Y:S01]  /*14670*/  LOP3.LUT R0, R0, 0x3fff, RZ, 0xc0, !PT ;  /* 0x00003fff00007812 */ /* 0x000fe200078ec0ff */
[----:B------:R-:W-:Y:S01]  /*14680*/  UMOV UR5, 0x40000040 ;  /* 0x4000004000057882 */ /* 0x000fe20000000000 */
[----:B------:R-:W-:Y:S01]  /*14690*/  R2UR UR11, R7 ;  /* 0x00000000070b72ca */ /* 0x000fe200000e0000 */
[----:B------:R-:W-:Y:S01]  /*146a0*/  IMAD.MOV.U32 R7, RZ, RZ, 0x40000040 ;  /* 0x40000040ff077424 */ /* 0x000fe200078e00ff */
[----:B------:R-:W-:Y:S01]  /*146b0*/  LOP3.LUT R0, R0, 0x10000, RZ, 0xfc, !PT ;  /* 0x0001000000007812 */ /* 0x000fe200078efcff */
[----:B------:R-:W-:Y:S01]  /*146c0*/  ULOP3.LUT UR12, UR12, 0x10000, URZ, 0xfc, !UPT ;  /* 0x000100000c0c7892 */ /* 0x000fe2000f8efc3f */
[----:B------:R-:W-:Y:S01]  /*146d0*/  IMAD.MOV.U32 R5, RZ, RZ, 0x40000040 ;  /* 0x40000040ff057424 */ /* 0x000fe200078e00ff */
[----:B------:R-:W-:Y:S01]  /*146e0*/  UMOV UR17, 0x40000040 ;  /* 0x4000004000117882 */ /* 0x000fe20000000000 */
[----:B------:R-:W-:Y:S01]  /*146f0*/  LEA R4, R152, R0, 0xb ;  /* 0x0000000098047211 */ /* 0x000fe200078e58ff */
[----:B------:R-:W-:Y:S01]  /*14700*/  UIADD3 UR8, UR12, 0x2, URZ ;  /* 0x000000020c087890 */ /* 0x000fe2000fffe03f */
[----:B------:R-:W-:Y:S01]  /*14710*/  R2UR UR7, R7 ;  /* 0x00000000070772ca */ /* 0x000fe200000e0000 */
[----:B------:R-:W-:Y:S01]  /*14720*/  UIADD3 UR4, UR12, 0x4, URZ ;  /* 0x000000040c047890 */ /* 0x000fe2000fffe03f */
[C---:B------:R-:W-:Y:S01]  /*14730*/  R2UR UR14, R4.reuse ;  /* 0x00000000040e72ca */ /* 0x040fe200000e0000 */
[----:B------:R-:W-:Y:S01]  /*14740*/  VIADD R6, R4, 0x2 ;  /* 0x0000000204067836 */ /* 0x000fe20000000000 */
[----:B------:R-:W-:Y:S01]  /*14750*/  UIADD3 UR16, UR12, 0x6, URZ ;  /* 0x000000060c107890 */ /* 0x000fe2000fffe03f */
[----:B------:R-:W-:Y:S01]  /*14760*/  IMAD.MOV.U32 R7, RZ, RZ, 0x40000040 ;  /* 0x40000040ff077424 */ /* 0x000fe200078e00ff */
[----:B------:R-:W-:Y:S01]  /*14770*/  UIADD3 UR20, UR12, 0x400, URZ ;  /* 0x000004000c147890 */ /* 0x000fe2000fffe03f */
[----:B------:R-:W-:Y:S01]  /*14780*/  R2UR UR35, R5 ;  /* 0x00000000052372ca */ /* 0x000fe200000e0000 */
[----:B------:R-:W-:Y:S01]  /*14790*/  UMOV UR21, 0x40000040 ;  /* 0x4000004000157882 */ /* 0x000fe20000000000 */
[----:B------:R-:W-:Y:S01]  /*147a0*/  R2UR UR10, R6 ;  /* 0x00000000060a72ca */ /* 0x000fe200000e0000 */
[----:B------:R-:W-:Y:S01]  /*147b0*/  UIADD3 UR24, UR12, 0x402, URZ ;  /* 0x000004020c187890 */ /* 0x000fe2000fffe03f */
[----:B------:R-:W-:Y:S01]  /*147c0*/  IADD3 R6, R4, 0x4, RZ ;  /* 0x0000000404067810 */ /* 0x000fe20007ffe0ff */
[----:B------:R-:W-:Y:S01]  /*147d0*/  UMOV UR25, 0x40000040 ;  /* 0x4000004000197882 */ /* 0x000fe20000000000 */
[----:B------:R-:W-:Y:S01]  /*147e0*/  R2UR UR19, R7 ;  /* 0x00000000071372ca */ /* 0x000fe200000e0000 */
[----:B------:R-:W-:Y:S01]  /*147f0*/  IMAD.MOV.U32 R7, RZ, RZ, 0x40000040 ;  /* 0x40000040ff077424 */ /* 0x000fe200078e00ff */
[----:B------:R-:W-:Y:S01]  /*14800*/  QGMMA.64x128x32.F32.E4M3.E4M3 R24, gdesc[UR12], RZ, !UPT, gsb0 ;  /* 0x01e000000c1879f3 */ /* 0x000fe2000c0008ff */
[----:B------:R-:W-:Y:S01]  /*14810*/  R2UR UR6, R6 ;  /* 0x00000000060672ca */ /* 0x000fe200000e0000 */
[----:B------:R-:W-:Y:S01]  /*14820*/  VIADD R6, R4, 0x6 ;  /* 0x0000000604067836 */ /* 0x000fe20000000000 */
[----:B------:R-:W-:Y:S01]  /*14830*/  UIADD3 UR28, UR12, 0x404, URZ ;  /* 0x000004040c1c7890 */ /* 0x000fe2000fffe03f */
[----:B------:R-:W-:Y:S01]  /*14840*/  R2UR UR23, R7 ;  /* 0x00000000071772ca */ /* 0x000fe200000e0000 */
[----:B------:R-:W-:Y:S01]  /*14850*/  IMAD.MOV.U32 R7, RZ, RZ, 0x40000040 ;  /* 0x40000040ff077424 */ /* 0x000fe200078e00ff */
[----:B------:R-:W-:Y:S01]  /*14860*/  UMOV UR29, 0x40000040 ;  /* 0x40000040001d7882 */ /* 0x000fe20000000000 */
[----:B------:R-:W-:Y:S01]  /*14870*/  R2UR UR18, R6 ;  /* 0x00000000061272ca */ /* 0x000fe200000e0000 */
[----:B------:R-:W-:Y:S01]  /*14880*/  UIADD3 UR32, UR12, 0x406, URZ ;  /* 0x000004060c207890 */ /* 0x000fe2000fffe03f */
[----:B------:R-:W-:Y:S01]  /*14890*/  IADD3 R6, R4, 0x400, RZ ;  /* 0x0000040004067810 */ /* 0x000fe20007ffe0ff */
[----:B------:R-:W-:Y:S01]  /*148a0*/  UMOV UR33, 0x40000040 ;  /* 0x4000004000217882 */ /* 0x000fe20000000000 */
[----:B------:R-:W-:Y:S01]  /*148b0*/  R2UR UR27, R7 ;  /* 0x00000000071b72ca */ /* 0x000fe200000e0000 */
[----:B------:R-:W-:Y:S01]  /*148c0*/  IMAD.MOV.U32 R7, RZ, RZ, 0x40000040 ;  /* 0x40000040ff077424 */ /* 0x000fe200078e00ff */
[----:B------:R-:W-:Y:S01]  /*148d0*/  R2UR UR22, R6 ;  /* 0x00000000061672ca */ /* 0x000fe200000e0000 */
[----:B------:R-:W-:Y:S01]  /*148e0*/  VIADD R6, R4, 0x402 ;  /* 0x0000040204067836 */ /* 0x000fe20000000000 */
[----:B------:R-:W-:Y:S01]  /*148f0*/  IADD3 R10, R10, R119, RZ ;  /* 0x000000770a0a7210 */ /* 0x000fe20007ffe0ff */
[----:B------:R-:W-:Y:S01]  /*14900*/  @!P1 VIADD R3, R3, 0x38840 ;  /* 0x0003884003039836 */ /* 0x000fe20000000000 */
[----:B------:R-:W-:Y:S01]  /*14910*/  R2UR UR31, R7 ;  /* 0x00000000071f72ca */ /* 0x000fe200000e0000 */
[----:B------:R-:W-:Y:S01]  /*14920*/  ULDC UR48, c[0x0][0x988] ;  /* 0x0002620000307ab9 */ /* 0x000fe20000000800 */
[----:B------:R-:W-:Y:S01]  /*14930*/  R2UR UR26, R6 ;  /* 0x00000000061a72ca */ /* 0x000fe200000e0000 */
[----:B------:R-:W-:Y:S01]  /*14940*/  IMAD.MOV.U32 R150, RZ, RZ, R151 ;  /* 0x000000ffff967224 */ /* 0x000fe200078e0097 */
[C---:B------:R-:W-:Y:S01]  /*14950*/  IADD3 R6, R4.reuse, 0x404, RZ ;  /* 0x0000040404067810 */ /* 0x040fe20007ffe0ff */
[----:B------:R-:W-:Y:S01]  /*14960*/  VIADD R4, R4, 0x406 ;  /* 0x0000040604047836 */ /* 0x000fe20000000000 */
[----:B------:R-:W-:Y:S01]  /*14970*/  @!P1 PRMT R3, RZ, 0x654, R3 ;  /* 0x00000654ff039816 */ /* 0x000fe20000000003 */
[--C-:B------:R-:W-:Y:S01]  /*14980*/  IMAD.MOV.U32 R148, RZ, RZ, R151.reuse ;  /* 0x000000ffff947224 */ /* 0x100fe200078e0097 */
[----:B------:R-:W-:Y:S01]  /*14990*/  R2UR UR30, R6 ;  /* 0x00000000061e72ca */ /* 0x000fe200000e0000 */
[--C-:B------:R-:W-:Y:S01]  /*149a0*/  IMAD.MOV.U32 R147, RZ, RZ, R151.reuse ;  /* 0x000000ffff937224 */ /* 0x100fe200078e0097 */
[----:B------:R-:W-:Y:S01]  /*149b0*/  R2UR UR34, R4 ;  /* 0x00000000042272ca */ /* 0x000fe200000e0000 */
[--C-:B------:R-:W-:Y:S01]  /*149c0*/  IMAD.MOV.U32 R146, RZ, RZ, R151.reuse ;  /* 0x000000ffff927224 */ /* 0x100fe200078e0097 */
[-C--:B------:R-:W-:Y:S01]  /*149d0*/  MOV R149, R151.reuse ;  /* 0x0000009700957202 */ /* 0x080fe20000000f00 */
[--C-:B------:R-:W-:Y:S01]  /*149e0*/  IMAD.MOV.U32 R144, RZ, RZ, R151.reuse ;  /* 0x000000ffff907224 */ /* 0x100fe200078e0097 */
[-C--:B------:R-:W-:Y:S01]  /*149f0*/  MOV R145, R151.reuse ;  /* 0x0000009700917202 */ /* 0x080fe20000000f00 */
[--C-:B------:R-:W-:Y:S01]  /*14a00*/  IMAD.MOV.U32 R143, RZ, RZ, R151.reuse ;  /* 0x000000ffff8f7224 */ /* 0x100fe200078e0097 */
[-C--:B------:R-:W-:Y:S01]  /*14a10*/  MOV R141, R151.reuse ;  /* 0x00000097008d7202 */ /* 0x080fe20000000f00 */
[--C-:B------:R-:W-:Y:S01]  /*14a20*/  IMAD.MOV.U32 R142, RZ, RZ, R151.reuse ;  /* 0x000000ffff8e7224 */ /* 0x100fe200078e0097 */
[----:B------:R-:W-:Y:S01]  /*14a30*/  MOV R137, R151 ;  /* 0x0000009700897202 */ /* 0x000fe20000000f00 */
        /* <DEDUP_REMOVED lines=28> */
[----:B------:R-:W-:Y:S01]  /*14c00*/  IMAD.MOV.U32 R88, RZ, RZ, R151 ;  /* 0x000000ffff587224 */ /* 0x000fe200078e0097 */
[----:B------:R-:W-:Y:S02]  /*14c10*/  WARPGROUP.DEPBAR.LE gsb0, 0x0 ;  /* 0x00008000000079c5 */ /* 0x000fe40000010000 */
[----:B------:R-:W-:-:S06]  /*14c20*/  WARPGROUP.ARRIVE ;  /* 0x00000000000079c5 */ /* 0x000fcc0000000000 */
[----:B------:R-:W-:Y:S03]  /*14c30*/  QGMMA.64x128x32.F32.E4M3.E4M3 R24, gdesc[UR8], R24, gsb0 ;  /* 0x01e00000081879f3 */ /* 0x000fe60008000818 */
[----:B------:R-:W-:Y:S02]  /*14c40*/  WARPGROUP.DEPBAR.LE gsb0, 0x0 ;  /* 0x00008000000079c5 */ /* 0x000fe40000010000 */
[----:B------:R-:W-:-:S07]  /*14c50*/  WARPGROUP.ARRIVE ;  /* 0x00000000000079c5 */ /* 0x000fce0000000000 */
[----:B------:R-:W-:Y:S01]  /*14c60*/  QGMMA.64x128x32.F32.E4M3.E4M3 R24, gdesc[UR4], R24, gsb0 ;  /* 0x01e00000041879f3 */ /* 0x000fe20008000818 */
[----:B------:R-:W-:Y:S02]  /*14c70*/  ULDC UR6, c[0x0][0x988] ;  /* 0x0002620000067ab9 */ /* 0x000fe40000000800 */
[----:B------:R-:W-:Y:S01]  /*14c80*/  IMAD.U32 R166, RZ, RZ, UR6 ;  /* 0x00000006ffa67e24 */ /* 0x000fe2000f8e00ff */
[----:B------:R-:W-:Y:S02]  /*14c90*/  WARPGROUP.DEPBAR.LE gsb0, 0x0 ;  /* 0x00008000000079c5 */ /* 0x000fe40000010000 */
[----:B------:R-:W-:-:S06]  /*14ca0*/  WARPGROUP.ARRIVE ;  /* 0x00000000000079c5 */ /* 0x000fcc0000000000 */
        /* <DEDUP_REMOVED lines=43> */
[----:B------:R1:W2:Y:S01]  /*14f60*/  MUFU.TANH R5, R26 ;  /* 0x0000001a00057308 */ /* 0x0002a20000002400 */
        /* <DEDUP_REMOVED lines=8> */
[----:B-1----:R-:W-:-:S02]  /*14ff0*/  IMAD R26, R153, -0x80, R10 ;  /* 0xffffff80991a7824 */ /* 0x002fc400078e020a */
[C---:B------:R-:W-:Y:S01]  /*15000*/  FMUL.FTZ R71, R2.reuse, R71 ;  /* 0x0000004702477220 */ /* 0x040fe20000410000 */
[C---:B------:R-:W-:Y:S01]  /*15010*/  FMUL.FTZ R52, R2.reuse, R52 ;  /* 0x0000003402347220 */ /* 0x040fe20000410000 */
[C---:B------:R-:W-:Y:S01]  /*15020*/  FMUL.FTZ R50, R2.reuse, R50 ;  /* 0x0000003202327220 */ /* 0x040fe20000410000 */
[----:B------:R-:W-:Y:S01]  /*15030*/  FMUL.FTZ R12, R2, R73 ;  /* 0x00000049020c7220 */ /* 0x000fe20000410000 */
[----:B------:R-:W-:Y:S01]  /*15040*/  ISETP.GT.AND P2, PT, R26, RZ, PT ;  /* 0x000000ff1a00720c */ /* 0x000fe20003f44270 */
[----:B------:R-:W-:Y:S01]  /*15050*/  FMUL.FTZ R56, R2, R56 ;  /* 0x0000003802387220 */ /* 0x000fe20000410000 */
[----:B------:R-:W1:Y:S01]  /*15060*/  MUFU.TANH R4, R27 ;  /* 0x0000001b00047308 */ /* 0x000e620000002400 */
[----:B------:R-:W-:Y:S01]  /*15070*/  ISETP.GT.AND P3, PT, R26, 0x1, PT ;  /* 0x000000011a00780c */ /* 0x000fe20003f64270 */
[----:B------:R-:W-:Y:S01]  /*15080*/  FMUL.FTZ R51, R2, R51 ;  /* 0x0000003302337220 */ /* 0x000fe20000410000 */
[----:B------:R-:W-:Y:S01]  /*15090*/  ISETP.GT.AND P4, PT, R26, 0x8, PT ;  /* 0x000000081a00780c */ /* 0x000fe20003f84270 */
[----:B------:R-:W-:Y:S01]  /*150a0*/  FMUL.FTZ R54, R2, R54 ;  /* 0x0000003602367220 */ /* 0x000fe20000410000 */
[----:B0-----:R-:W-:Y:S01]  /*150b0*/  FSEL R6, R6, -INF , P3 ;  /* 0xff80000006067808 */ /* 0x001fe20001800000 */
[----:B------:R-:W-:Y:S01]  /*150c0*/  FMUL.FTZ R60, R2, R60 ;  /* 0x0000003c023c7220 */ /* 0x000fe20000410000 */
[----:B------:R-:W-:Y:S01]  /*150d0*/  ISETP.GT.AND P5, PT, R26, 0x9, PT ;  /* 0x000000091a00780c */ /* 0x000fe20003fa4270 */
[----:B------:R-:W-:Y:S01]  /*150e0*/  MUFU.TANH R32, R32 ;  /* 0x0000002000207308 */ /* 0x000fe20000002400 */
[----:B--2---:R-:W-:Y:S01]  /*150f0*/  FSEL R5, R5, -INF , P2 ;  /* 0xff80000005057808 */ /* 0x004fe20001000000 */
[C---:B------:R-:W-:Y:S01]  /*15100*/  FMUL.FTZ R55, R2.reuse, R55 ;  /* 0x0000003702377220 */ /* 0x040fe20000410000 */
[C---:B------:R-:W-:Y:S01]  /*15110*/  FMUL.FTZ R58, R2.reuse, R58 ;  /* 0x0000003a023a7220 */ /* 0x040fe20000410000 */
[C---:B------:R-:W-:Y:S01]  /*15120*/  FMUL.FTZ R64, R2.reuse, R64 ;  /* 0x0000004002407220 */ /* 0x040fe20000410000 */
[C---:B------:R-:W-:Y:S01]  /*15130*/  FMUL.FTZ R62, R2.reuse, R62 ;  /* 0x0000003e023e7220 */ /* 0x040fe20000410000 */
[C---:B------:R-:W-:Y:S01]  /*15140*/  FMUL.FTZ R68, R2.reuse, R68 ;  /* 0x0000004402447220 */ /* 0x040fe20000410000 */
[----:B------:R-:W-:Y:S01]  /*15150*/  FMUL.FTZ R66, R2, R66 ;  /* 0x0000004202427220 */ /* 0x000fe20000410000 */
[----:B------:R-:W0:Y:S01]  /*15160*/  MUFU.TANH R7, R30 ;  /* 0x0000001e00077308 */ /* 0x000e220000002400 */
[----:B-1----:R-:W-:Y:S01]  /*15170*/  FSEL R4, R4, -INF , P3 ;  /* 0xff80000004047808 */ /* 0x002fe20001800000 */
[----:B------:R-:W-:Y:S01]  /*15180*/  FMUL.FTZ R72, R2, R72 ;  /* 0x0000004802487220 */ /* 0x000fe20000410000 */
[----:B------:R-:W-:Y:S01]  /*15190*/  ISETP.GT.AND P3, PT, R26, 0x11, PT ;  /* 0x000000111a00780c */ /* 0x000fe20003f64270 */
        /* <DEDUP_REMOVED lines=13> */
[----:B0-----:R-:W-:Y:S01]  /*15270*/  FSEL R7, R7, -INF , P4 ;  /* 0xff80000007077808 */ /* 0x001fe20002000000 */
[C---:B------:R-:W-:Y:S01]  /*15280*/  FMUL.FTZ R86, R2.reuse, R86 ;  /* 0x0000005602567220 */ /* 0x040fe20000410000 */
[----:B------:R-:W-:Y:S01]  /*15290*/  FMUL.FTZ R87, R2, R87 ;  /* 0x0000005702577220 */ /* 0x000fe20000410000 */
[----:B------:R0:W-:Y:S04]  /*152a0*/  @!P1 SYNCS.ARRIVE.TRANS64.RED.A1T0 RZ, [R3+URZ], RZ ;  /* 0x000000ff03ff99a7 */ /* 0x0001e8000810043f */
[----:B------:R2:W-:Y:S01]  /*152b0*/  MUFU.TANH R31, R47 ;  /* 0x0000002f001f7308 */ /* 0x0005e20000002400 */
[----:B-1----:R-:W-:-:S07]  /*152c0*/  FSEL R9, R9, -INF , P5 ;  /* 0xff80000009097808 */ /* 0x002fce0002800000 */
[----:B------:R-:W-:Y:S01]  /*152d0*/  MUFU.TANH R36, R36 ;  /* 0x0000002400247308 */ /* 0x000fe20000002400 */
[----:B--2---:R-:W-:Y:S02]  /*152e0*/  FSEL R47, R24, -INF , P2 ;  /* 0xff800000182f7808 */ /* 0x004fe40001000000 */
[----:B------:R-:W-:Y:S02]  /*152f0*/  ISETP.GT.AND P2, PT, R26, 0x10, PT ;  /* 0x000000101a00780c */ /* 0x000fe40003f44270 */
[----:B------:R-:W-:-:S03]  /*15300*/  FMNMX.FTZ R14, R47, R6, !PT ;  /* 0x000000062f0e7209 */ /* 0x000fc60007810000 */
[----:B------:R1:W-:Y:S08]  /*15310*/  MUFU.TANH R99, R53 ;  /* 0x0000003500637308 */ /* 0x0003f00000002400 */
[----:B------:R-:W2:Y:S01]  /*15320*/  MUFU.TANH R11, R34 ;  /* 0x00000022000b7308 */ /* 0x000ea20000002400 */
[----:B-1----:R-:W-:Y:S02]  /*15330*/  FSEL R53, R28, -INF , P4 ;  /* 0xff8000001c357808 */ /* 0x002fe40002000000 */
[----:B------:R-:W-:-:S02]  /*15340*/  ISETP.GT.AND P4, PT, R26, 0x18, PT ;  /* 0x000000181a00780c */ /* 0x000fc40003f84270 */
[----:B------:R-:W-:-:S03]  /*15350*/  FMNMX.FTZ R14, R53, R14, !PT ;  /* 0x0000000e350e7209 */ /* 0x000fc60007810000 */
[----:B------:R-:W-:Y:S08]  /*15360*/  MUFU.TANH R27, R43 ;  /* 0x0000002b001b7308 */ /* 0x000ff00000002400 */
[----:B------:R-:W-:Y:S01]  /*15370*/  MUFU.TANH R37, R37 ;  /* 0x0000002500257308 */ /* 0x000fe20000002400 */
[----:B--2---:R-:W-:-:S07]  /*15380*/  FSEL R11, R11, -INF , P2 ;  /* 0xff8000000b0b7808 */ /* 0x004fce0001000000 */
[----:B------:R1:W-:Y:S08]  /*15390*/  MUFU.TANH R43, R59 ;  /* 0x0000003b002b7308 */ /* 0x0003f00000002400 */
[----:B------:R-:W2:Y:S01]  /*153a0*/  MUFU.TANH R13, R35 ;  /* 0x00000023000d7308 */ /* 0x000ea20000002400 */
[----:B-1----:R-:W-:Y:S02]  /*153b0*/  FSEL R59, R29, -INF , P5 ;  /* 0xff8000001d3b7808 */ /* 0x002fe40002800000 */
[----:B------:R-:W-:-:S02]  /*153c0*/  ISETP.GT.AND P5, PT, R26, 0x19, PT ;  /* 0x000000191a00780c */ /* 0x000fc40003fa4270 */
[----:B------:R-:W-:-:S03]  /*153d0*/  FMNMX.FTZ R14, R59, R14, !PT ;  /* 0x0000000e3b0e7209 */ /* 0x000fc60007810000 */
[----:B------:R-:W-:Y:S08]  /*153e0*/  MUFU.TANH R40, R40 ;  /* 0x0000002800287308 */ /* 0x000ff00000002400 */
[----:B------:R1:W-:Y:S01]  /*153f0*/  MUFU.TANH R105, R65 ;  /* 0x0000004100697308 */ /* 0x0003e20000002400 */
[----:B--2---:R-:W-:-:S07]  /*15400*/  FSEL R13, R13, -INF , P3 ;  /* 0xff8000000d0d7808 */ /* 0x004fce0001800000 */
[----:B------:R-:W2:Y:S01]  /*15410*/  MUFU.TANH R15, R38 ;  /* 0x00000026000f7308 */ /* 0x000ea20000002400 */
[----:B-1----:R-:W-:Y:S02]  /*15420*/  FSEL R65, R32, -INF , P2 ;  /* 0xff80000020417808 */ /* 0x002fe40001000000 */
[----:B------:R-:W-:Y:S02]  /*15430*/  ISETP.GT.AND P2, PT, R26, 0x20, PT ;  /* 0x000000201a00780c */ /* 0x000fe40003f44270 */
[----:B------:R-:W-:-:S03]  /*15440*/  FMNMX.FTZ R14, R65, R14, !PT ;  /* 0x0000000e410e7209 */ /* 0x000fc60007810000 */
[----:B------:R-:W-:Y:S08]  /*15450*/  MUFU.TANH R41, R41 ;  /* 0x0000002900297308 */ /* 0x000ff00000002400 */
[----:B------:R1:W-:Y:S01]  /*15460*/  MUFU.TANH R8, R63 ;  /* 0x0000003f00087308 */ /* 0x0003e20000002400 */
[----:B--2---:R-:W-:-:S07]  /*15470*/  FSEL R15, R15, -INF , P4 ;  /* 0xff8000000f0f7808 */ /* 0x004fce0002000000 */
[----:B------:R-:W2:Y:S01]  /*15480*/  MUFU.TANH R21, R39 ;  /* 0x0000002700157308 */ /* 0x000ea20000002400 */
[----:B-1----:R-:W-:Y:S02]  /*15490*/  FSEL R63, R33, -INF , P3 ;  /* 0xff800000213f7808 */ /* 0x002fe40001800000 */
[----:B------:R-:W-:Y:S02]  /*154a0*/  ISETP.GT.AND P3, PT, R26, 0x21, PT ;  /* 0x000000211a00780c */ /* 0x000fe40003f64270 */
[----:B------:R-:W-:Y:S02]  /*154b0*/  FMNMX.FTZ R20, R63, R14, !PT ;  /* 0x0000000e3f147209 */ /* 0x000fe40007810000 */
[----:B------:R-:W-:Y:S01]  /*154c0*/  FSEL R27, R27, -INF , P3 ;  /* 0xff8000001b1b7808 */ /* 0x000fe20001800000 */
[----:B------:R-:W1:Y:S08]  /*154d0*/  MUFU.TANH R44, R44 ;  /* 0x0000002c002c7308 */ /* 0x000e700000002400 */
[----:B------:R3:W-:Y:S01]  /*154e0*/  MUFU.TANH R101, R61 ;  /* 0x0000003d00657308 */ /* 0x0007e20000002400 */
[----:B--2---:R-:W-:-:S07]  /*154f0*/  FSEL R21, R21, -INF , P5 ;  /* 0xff80000015157808 */ /* 0x004fce0002800000 */
[----:B------:R-:W2:Y:S01]  /*15500*/  MUFU.TANH R25, R42 ;  /* 0x0000002a00197308 */ /* 0x000ea20000002400 */
[----:B---3--:R-:W-:Y:S02]  /*15510*/  FSEL R61, R36, -INF , P4 ;  /* 0xff800000243d7808 */ /* 0x008fe40002000000 */
[----:B------:R-:W-:Y:S02]  /*15520*/  ISETP.GT.AND P4, PT, R26, 0x28, PT ;  /* 0x000000281a00780c */ /* 0x000fe40003f84270 */
[----:B------:R-:W-:Y:S02]  /*15530*/  FMNMX.FTZ R20, R61, R20, !PT ;  /* 0x000000143d147209 */ /* 0x000fe40007810000 */
[----:B-1----:R-:W-:Y:S01]  /*15540*/  FSEL R73, R44, -INF , P4 ;  /* 0xff8000002c497808 */ /* 0x002fe20002000000 */
[----:B------:R-:W1:Y:S08]  /*15550*/  MUFU.TANH R45, R45 ;  /* 0x0000002d002d7308 */ /* 0x000e700000002400 */
[----:B------:R3:W-:Y:S01]  /*15560*/  MUFU.TANH R97, R57 ;  /* 0x0000003900617308 */ /* 0x0007e20000002400 */
[----:B--2---:R-:W-:-:S07]  /*15570*/  FSEL R25, R25, -INF , P2 ;  /* 0xff80000019197808 */ /* 0x004fce0001000000 */
[----:B------:R-:W2:Y:S01]  /*15580*/  MUFU.TANH R48, R48 ;  /* 0x0000003000307308 */ /* 0x000ea20000002400 */
[----:B---3--:R-:W-:Y:S02]  /*15590*/  FSEL R57, R37, -INF , P5 ;  /* 0xff80000025397808 */ /* 0x008fe40002800000 */
[C---:B------:R-:W-:Y:S02]  /*155a0*/  ISETP.GT.AND P5, PT, R26.reuse, 0x29, PT ;  /* 0x000000291a00780c */ /* 0x040fe40003fa4270 */
[----:B------:R-:W-:Y:S02]  /*155b0*/  FMNMX.FTZ R20, R57, R20, !PT ;  /* 0x0000001439147209 */ /* 0x000fe40007810000 */
[----:B-1----:R-:W-:Y:S01]  /*155c0*/  FSEL R89, R45, -INF , P5 ;  /* 0xff8000002d597808 */ /* 0x002fe20002800000 */
[----:B------:R1:W-:Y:S01]  /*155d0*/  MUFU.TANH R113, R69 ;  /* 0x0000004500717308 */ /* 0x0003e20000002400 */
[----:B------:R-:W-:Y:S02]  /*155e0*/  FSEL R31, R31, -INF , P5 ;  /* 0xff8000001f1f7808 */ /* 0x000fe40002800000 */
[----:B------:R-:W-:-:S04]  /*155f0*/  ISETP.GT.AND P5, PT, R26, 0x39, PT ;  /* 0x000000391a00780c */ /* 0x000fc80003fa4270 */
[----:B------:R-:W-:Y:S01]  /*15600*/  FSEL R99, R99, -INF , P5 ;  /* 0xff80000063637808 */ /* 0x000fe20002800000 */
[----:B------:R-:W3:Y:S01]  /*15610*/  MUFU.TANH R46, R46 ;  /* 0x0000002e002e7308 */ /* 0x000ee20000002400 */
[----:B-1----:R-:W-:Y:S02]  /*15620*/  FSEL R69, R40, -INF , P2 ;  /* 0xff80000028457808 */ /* 0x002fe40001000000 */
[----:B------:R-:W-:Y:S02]  /*15630*/  ISETP.GT.AND P2, PT, R26, 0x30, PT ;  /* 0x000000301a00780c */ /* 0x000fe40003f44270 */
[----:B------:R-:W-:Y:S02]  /*15640*/  FMNMX.FTZ R20, R69, R20, !PT ;  /* 0x0000001445147209 */ /* 0x000fe40007810000 */
[----:B--2---:R-:W-:Y:S01]  /*15650*/  FSEL R91, R48, -INF , P2 ;  /* 0xff800000305b7808 */ /* 0x004fe20001000000 */
[----:B------:R-:W1:Y:S08]  /*15660*/  MUFU.TANH R49, R49 ;  /* 0x0000003100317308 */ /* 0x000e700000002400 */
[----:B------:R2:W-:Y:S01]  /*15670*/  MUFU.TANH R10, R71 ;  /* 0x00000047000a7308 */ /* 0x0005e20000002400 */
[----:B---3--:R-:W-:-:S02]  /*15680*/  FSEL R29, R46, -INF , P4 ;  /* 0xff8000002e1d7808 */ /* 0x008fc40002000000 */
[----:B------:R-:W-:-:S05]  /*15690*/  ISETP.GT.AND P4, PT, R26, 0x38, PT ;  /* 0x000000381a00780c */ /* 0x000fca0003f84270 */
[----:B------:R-:W3:Y:S01]  /*156a0*/  MUFU.TANH R52, R52 ;  /* 0x0000003400347308 */ /* 0x000ee20000002400 */
[----:B--2---:R-:W-:Y:S02]  /*156b0*/  FSEL R71, R41, -INF , P3 ;  /* 0xff80000029477808 */ /* 0x004fe40001800000 */
[----:B------:R-:W-:Y:S02]  /*156c0*/  ISETP.GT.AND P3, PT, R26, 0x31, PT ;  /* 0x000000311a00780c */ /* 0x000fe40003f64270 */
[----:B------:R-:W-:Y:S02]  /*156d0*/  FMNMX.FTZ R20, R71, R20, !PT ;  /* 0x0000001447147209 */ /* 0x000fe40007810000 */
[----:B-1----:R-:W-:Y:S01]  /*156e0*/  FSEL R93, R49, -INF , P3 ;  /* 0xff800000315d7808 */ /* 0x002fe20001800000 */
[----:B------:R-:W1:Y:S01]  /*156f0*/  MUFU.TANH R50, R50 ;  /* 0x0000003200327308 */ /* 0x000e620000002400 */
[----:B------:R-:W-:-:S04]  /*15700*/  FMNMX.FTZ R20, R73, R20, !PT ;  /* 0x0000001449147209 */ /* 0x000fc80007810000 */
[----:B------:R-:W-:-:S03]  /*15710*/  FMNMX.FTZ R20, R89, R20, !PT ;  /* 0x0000001459147209 */ /* 0x000fc60007810000 */
[----:B------:R-:W2:Y:S01]  /*15720*/  MUFU.TANH R35, R51 ;  /* 0x0000003300237308 */ /* 0x000ea20000002400 */
[----:B------:R-:W-:Y:S01]  /*15730*/  FMNMX.FTZ R24, R91, R20, !PT ;  /* 0x000000145b187209 */ /* 0x000fe20007810000 */
[----:B------:R-:W-:Y:S01]  /*15740*/  FMUL.FTZ R20, R2, R77 ;  /* 0x0000004d02147220 */ /* 0x000fe20000410000 */
[----:B---3--:R-:W-:Y:S02]  /*15750*/  FSEL R95, R52, -INF , P4 ;  /* 0xff800000345f7808 */ /* 0x008fe40002000000 */
[----:B------:R-:W-:-:S03]  /*15760*/  FMNMX.FTZ R24, R93, R24, !PT ;  /* 0x000000185d187209 */ /* 0x000fc60007810000 */
[----:B------:R-:W3:Y:S01]  /*15770*/  MUFU.TANH R56, R56 ;  /* 0x0000003800387308 */ /* 0x000ee20000002400 */
[----:B-1----:R-:W-:Y:S02]  /*15780*/  FSEL R33, R50, -INF , P2 ;  /* 0xff80000032217808 */ /* 0x002fe40001000000 */
[----:B------:R-:W-:Y:S02]  /*15790*/  ISETP.GT.AND P2, PT, R26, 0x40, PT ;  /* 0x000000401a00780c */ /* 0x000fe40003f44270 */
[----:B------:R-:W-:Y:S01]  /*157a0*/  FMNMX.FTZ R28, R95, R24, !PT ;  /* 0x000000185f1c7209 */ /* 0x000fe20007810000 */
[----:B------:R-:W-:Y:S02]  /*157b0*/  FMUL.FTZ R24, R2, R79 ;  /* 0x0000004f02187220 */ /* 0x000fe40000410000 */
[----:B------:R-:W1:Y:S01]  /*157c0*/  MUFU.TANH R54, R54 ;  /* 0x0000003600367308 */ /* 0x000e620000002400 */
[----:B--2---:R-:W-:Y:S02]  /*157d0*/  FSEL R35, R35, -INF , P3 ;  /* 0xff80000023237808 */ /* 0x004fe40001800000 */
[----:B------:R-:W-:-:S02]  /*157e0*/  ISETP.GT.AND P3, PT, R26, 0x41, PT ;  /* 0x000000411a00780c */ /* 0x000fc40003f64270 */
[----:B------:R-:W-:Y:S02]  /*157f0*/  FMNMX.FTZ R28, R99, R28, !PT ;  /* 0x0000001c631c7209 */ /* 0x000fe40007810000 */
[----:B------:R-:W-:Y:S01]  /*15800*/  FSEL R97, R97, -INF , P3 ;  /* 0xff80000061617808 */ /* 0x000fe20001800000 */
[----:B------:R-:W2:Y:S01]  /*15810*/  MUFU.TANH R39, R55 ;  /* 0x0000003700277308 */ /* 0x000ea20000002400 */
[----:B---3--:R-:W-:Y:S02]  /*15820*/  FSEL R77, R56, -INF , P2 ;  /* 0xff800000384d7808 */ /* 0x008fe40001000000 */
[----:B------:R-:W-:Y:S02]  /*15830*/  FSEL R43, R43, -INF , P3 ;  /* 0xff8000002b2b7808 */ /* 0x000fe40001800000 */
[----:B------:R-:W-:Y:S02]  /*15840*/  FMNMX.FTZ R28, R77, R28, !PT ;  /* 0x0000001c4d1c7209 */ /* 0x000fe40007810000 */
[----:B------:R-:W-:Y:S01]  /*15850*/  ISETP.GT.AND P3, PT, R26, 0x51, PT ;  /* 0x000000511a00780c */ /* 0x000fe20003f64270 */
[----:B------:R-:W3:Y:S01]  /*15860*/  MUFU.TANH R60, R60 ;  /* 0x0000003c003c7308 */ /* 0x000ee20000002400 */
[----:B-1----:R-:W-:-:S02]  /*15870*/  FSEL R37, R54, -INF , P4 ;  /* 0xff80000036257808 */ /* 0x002fc40002000000 */
[C---:B------:R-:W-:Y:S02]  /*15880*/  ISETP.GT.AND P4, PT, R26.reuse, 0x48, PT ;  /* 0x000000481a00780c */ /* 0x040fe40003f84270 */
[----:B------:R-:W-:Y:S02]  /*15890*/  FMNMX.FTZ R28, R97, R28, !PT ;  /* 0x0000001c611c7209 */ /* 0x000fe40007810000 */
[----:B------:R-:W-:Y:S01]  /*158a0*/  FSEL R105, R105, -INF , P3 ;  /* 0xff80000069697808 */ /* 0x000fe20001800000 */
[----:B------:R-:W1:Y:S01]  /*158b0*/  MUFU.TANH R58, R58 ;  /* 0x0000003a003a7308 */ /* 0x000e620000002400 */
[----:B--2---:R-:W-:Y:S02]  /*158c0*/  FSEL R39, R39, -INF , P5 ;  /* 0xff80000027277808 */ /* 0x004fe40002800000 */
[----:B------:R-:W-:-:S04]  /*158d0*/  ISETP.GT.AND P5, PT, R26, 0x49, PT ;  /* 0x000000491a00780c */ /* 0x000fc80003fa4270 */
[----:B------:R-:W-:Y:S01]  /*158e0*/  FSEL R101, R101, -INF , P5 ;  /* 0xff80000065657808 */ /* 0x000fe20002800000 */
[----:B------:R-:W2:Y:S01]  /*158f0*/  MUFU.TANH R64, R64 ;  /* 0x0000004000407308 */ /* 0x000ea20000002400 */
[----:B---3--:R-:W-:Y:S02]  /*15900*/  FSEL R79, R60, -INF , P4 ;  /* 0xff8000003c4f7808 */ /* 0x008fe40002000000 */
[----:B------:R-:W-:Y:S01]  /*15910*/  FSEL R49, R8, -INF , P5 ;  /* 0xff80000008317808 */ /* 0x000fe20002800000 */
[----:B------:R-:W-:Y:S01]  /*15920*/  FMUL.FTZ R8, R2, R85 ;  /* 0x0000005502087220 */ /* 0x000fe20000410000 */
[----:B------:R-:W-:Y:S02]  /*15930*/  FMNMX.FTZ R28, R79, R28, !PT ;  /* 0x0000001c4f1c7209 */ /* 0x000fe40007810000 */
[----:B------:R-:W-:Y:S01]  /*15940*/  ISETP.GT.AND P5, PT, R26, 0x59, PT ;  /* 0x000000591a00780c */ /* 0x000fe20003fa4270 */
[----:B------:R-:W3:Y:S01]  /*15950*/  MUFU.TANH R62, R62 ;  /* 0x0000003e003e7308 */ /* 0x000ee20000002400 */
[----:B-1----:R-:W-:-:S02]  /*15960*/  FSEL R41, R58, -INF , P2 ;  /* 0xff8000003a297808 */ /* 0x002fc40001000000 */
[----:B------:R-:W-:Y:S02]  /*15970*/  ISETP.GT.AND P2, PT, R26, 0x50, PT ;  /* 0x000000501a00780c */ /* 0x000fe40003f44270 */
[----:B------:R-:W-:Y:S02]  /*15980*/  FMNMX.FTZ R28, R101, R28, !PT ;  /* 0x0000001c651c7209 */ /* 0x000fe40007810000 */
[----:B------:R-:W-:Y:S01]  /*15990*/  FSEL R113, R113, -INF , P5 ;  /* 0xff80000071717808 */ /* 0x000fe20002800000 */
[----:B------:R-:W1:Y:S01]  /*159a0*/  MUFU.TANH R68, R68 ;  /* 0x0000004400447308 */ /* 0x000e620000002400 */
[----:B--2---:R-:W-:-:S04]  /*159b0*/  FSEL R103, R64, -INF , P2 ;  /* 0xff80000040677808 */ /* 0x004fc80001000000 */
[----:B------:R-:W-:-:S03]  /*159c0*/  FMNMX.FTZ R28, R103, R28, !PT ;  /* 0x0000001c671c7209 */ /* 0x000fc60007810000 */
[----:B------:R-:W2:Y:S01]  /*159d0*/  MUFU.TANH R51, R66 ;  /* 0x0000004200337308 */ /* 0x000ea20000002400 */
[----:B---3--:R-:W-:Y:S02]  /*159e0*/  FSEL R45, R62, -INF , P4 ;  /* 0xff8000003e2d7808 */ /* 0x008fe40002000000 */
[----:B------:R-:W-:Y:S02]  /*159f0*/  ISETP.GT.AND P4, PT, R26, 0x58, PT ;  /* 0x000000581a00780c */ /* 0x000fe40003f84270 */
[----:B------:R-:W-:-:S03]  /*15a00*/  FMNMX.FTZ R28, R105, R28, !PT ;  /* 0x0000001c691c7209 */ /* 0x000fc60007810000 */
[----:B------:R-:W3:Y:S01]  /*15a10*/  MUFU.TANH R55, R67 ;  /* 0x0000004300377308 */ /* 0x000ee20000002400 */
[----:B-1----:R-:W-:-:S04]  /*15a20*/  FSEL R109, R68, -INF , P4 ;  /* 0xff800000446d7808 */ /* 0x002fc80002000000 */
[----:B------:R-:W-:-:S03]  /*15a30*/  FMNMX.FTZ R28, R109, R28, !PT ;  /* 0x0000001c6d1c7209 */ /* 0x000fc60007810000 */
[----:B------:R-:W1:Y:S01]  /*15a40*/  MUFU.TANH R72, R72 ;  /* 0x0000004800487308 */ /* 0x000e620000002400 */
[----:B--2---:R-:W-:Y:S02]  /*15a50*/  FSEL R51, R51, -INF , P2 ;  /* 0xff80000033337808 */ /* 0x004fe40001000000 */
[----:B------:R-:W-:Y:S02]  /*15a60*/  ISETP.GT.AND P2, PT, R26, 0x60, PT ;  /* 0x000000601a00780c */ /* 0x000fe40003f44270 */
[----:B------:R-:W-:-:S03]  /*15a70*/  FMNMX.FTZ R28, R113, R28, !PT ;  /* 0x0000001c711c7209 */ /* 0x000fc60007810000 */
[----:B------:R-:W2:Y:S01]  /*15a80*/  MUFU.TANH R70, R70 ;  /* 0x0000004600467308 */ /* 0x000ea20000002400 */
[----:B---3--:R-:W-:Y:S02]  /*15a90*/  FSEL R55, R55, -INF , P3 ;  /* 0xff80000037377808 */ /* 0x008fe40001800000 */
[----:B------:R-:W-:-:S05]  /*15aa0*/  ISETP.GT.AND P3, PT, R26, 0x61, PT ;  /* 0x000000611a00780c */ /* 0x000fca0003f64270 */
[----:B------:R-:W3:Y:S01]  /*15ab0*/  MUFU.TANH R12, R12 ;  /* 0x0000000c000c7308 */ /* 0x000ee20000002400 */
[----:B-1----:R-:W-:Y:S01]  /*15ac0*/  FSEL R115, R72, -INF , P2 ;  /* 0xff80000048737808 */ /* 0x002fe20001000000 */
[----:B------:R-:W-:-:S03]  /*15ad0*/  IMAD.MOV.U32 R72, RZ, RZ, R151 ;  /* 0x000000ffff487224 */ /* 0x000fc600078e0097 */
[----:B------:R-:W-:-:S03]  /*15ae0*/  FMNMX.FTZ R28, R115, R28, !PT ;  /* 0x0000001c731c7209 */ /* 0x000fc60007810000 */
[----:B------:R-:W1:Y:S01]  /*15af0*/  MUFU.TANH R76, R76 ;  /* 0x0000004c004c7308 */ /* 0x000e620000002400 */
[----:B--2---:R-:W-:Y:S02]  /*15b00*/  FSEL R67, R70, -INF , P4 ;  /* 0xff80000046437808 */ /* 0x004fe40002000000 */
[----:B------:R-:W-:-:S05]  /*15b10*/  ISETP.GT.AND P4, PT, R26, 0x68, PT ;  /* 0x000000681a00780c */ /* 0x000fca0003f84270 */
[----:B------:R-:W-:Y:S01]  /*15b20*/  MUFU.TANH R74, R74 ;  /* 0x0000004a004a7308 */ /* 0x000fe20000002400 */
[----:B---3--:R-:W-:-:S04]  /*15b30*/  FSEL R117, R12, -INF , P3 ;  /* 0xff8000000c757808 */ /* 0x008fc80001800000 */
[----:B------:R-:W-:-:S03]  /*15b40*/  FMNMX.FTZ R28, R117, R28, !PT ;  /* 0x0000001c751c7209 */ /* 0x000fc60007810000 */
[----:B------:R-:W2:Y:S01]  /*15b50*/  MUFU.TANH R20, R20 ;  /* 0x0000001400147308 */ /* 0x000ea20000002400 */
[----:B-1----:R-:W-:Y:S01]  /*15b60*/  FSEL R121, R76, -INF , P4 ;  /* 0xff8000004c797808 */ /* 0x002fe20002000000 */
[----:B------:R-:W-:-:S03]  /*15b70*/  IMAD.MOV.U32 R76, RZ, RZ, R151 ;  /* 0x000000ffff4c7224 */ /* 0x000fc600078e0097 */
[----:B------:R-:W-:-:S03]  /*15b80*/  FMNMX.FTZ R28, R121, R28, !PT ;  /* 0x0000001c791c7209 */ /* 0x000fc60007810000 */
[----:B------:R1:W3:Y:S08]  /*15b90*/  MUFU.TANH R14, R75 ;  /* 0x0000004b000e7308 */ /* 0x0002f00000002400 */
[----:B------:R-:W-:Y:S01]  /*15ba0*/  MUFU.TANH R80, R80 ;  /* 0x0000005000507308 */ /* 0x000fe20000002400 */
[----:B-1----:R-:W-:Y:S02]  /*15bb0*/  FSEL R75, R10, -INF , P5 ;  /* 0xff8000000a4b7808 */ /* 0x002fe40002800000 */
[----:B------:R-:W-:-:S02]  /*15bc0*/  FMNMX.FTZ R10, R5, R4, !PT ;  /* 0x00000004050a7209 */ /* 0x000fc40007810000 */
[----:B------:R-:W-:Y:S02]  /*15bd0*/  ISETP.GT.AND P5, PT, R26, 0x69, PT ;  /* 0x000000691a00780c */ /* 0x000fe40003fa4270 */
[----:B------:R-:W-:Y:S01]  /*15be0*/  FMNMX.FTZ R10, R7, R10, !PT ;  /* 0x0000000a070a7209 */ /* 0x000fe20007810000 */
[----:B------:R-:W1:Y:S01]  /*15bf0*/  MUFU.TANH R78, R78 ;  /* 0x0000004e004e7308 */ /* 0x000e620000002400 */
[----:B--2---:R-:W-:Y:S02]  /*15c00*/  FSEL R123, R20, -INF , P5 ;  /* 0xff800000147b7808 */ /* 0x004fe40002800000 */
[----:B------:R-:W-:Y:S02]  /*15c10*/  FMNMX.FTZ R12, R9, R10, !PT ;  /* 0x0000000a090c7209 */ /* 0x000fe40007810000 */
[----:B---3--:R-:W-:Y:S02]  /*15c20*/  FSEL R85, R14, -INF , P3 ;  /* 0xff8000000e557808 */ /* 0x008fe40001800000 */
[----:B------:R-:W-:Y:S01]  /*15c30*/  ISETP.GT.AND P3, PT, R26, 0x71, PT ;  /* 0x000000711a00780c */ /* 0x000fe20003f64270 */
[----:B------:R2:W3:Y:S01]  /*15c40*/  MUFU.TANH R127, R81 ;  /* 0x00000051007f7308 */ /* 0x0004e20000002400 */
[----:B------:R-:W-:-:S02]  /*15c50*/  FMNMX.FTZ R28, R123, R28, !PT ;  /* 0x0000001c7b1c7209 */ /* 0x000fc40007810000 */
[----:B------:R-:W-:-:S04]  /*15c60*/  FMNMX.FTZ R12, R11, R12, !PT ;  /* 0x0000000c0b0c7209 */ /* 0x000fc80007810000 */
[----:B------:R-:W-:Y:S01]  /*15c70*/  FMNMX.FTZ R12, R13, R12, !PT ;  /* 0x0000000c0d0c7209 */ /* 0x000fe20007810000 */
[----:B------:R-:W4:Y:S01]  /*15c80*/  MUFU.TANH R24, R24 ;  /* 0x0000001800187308 */ /* 0x000f220000002400 */
[----:B--2---:R-:W-:Y:S01]  /*15c90*/  FSEL R81, R74, -INF , P2 ;  /* 0xff8000004a517808 */ /* 0x004fe20001000000 */
[--C-:B------:R-:W-:Y:S01]  /*15ca0*/  IMAD.MOV.U32 R74, RZ, RZ, R151.reuse ;  /* 0x000000ffff4a7224 */ /* 0x100fe200078e0097 */
[----:B------:R-:W-:Y:S02]  /*15cb0*/  ISETP.GT.AND P2, PT, R26, 0x70, PT ;  /* 0x000000701a00780c */ /* 0x000fe40003f44270 */
[----:B-1----:R-:W-:Y:S01]  /*15cc0*/  FSEL R107, R78, -INF , P4 ;  /* 0xff8000004e6b7808 */ /* 0x002fe20002000000 */
[--C-:B------:R-:W-:Y:S01]  /*15cd0*/  IMAD.MOV.U32 R78, RZ, RZ, R151.reuse ;  /* 0x000000ffff4e7224 */ /* 0x100fe200078e0097 */
[----:B------:R-:W-:Y:S01]  /*15ce0*/  FSEL R125, R80, -INF , P2 ;  /* 0xff800000507d7808 */ /* 0x000fe20001000000 */
[----:B------:R-:W1:Y:S01]  /*15cf0*/  MUFU.TANH R84, R84 ;  /* 0x0000005400547308 */ /* 0x000e620000002400 */
[----:B------:R-:W-:Y:S01]  /*15d00*/  ISETP.GT.AND P4, PT, R26, 0x78, PT ;  /* 0x000000781a00780c */ /* 0x000fe20003f84270 */
[----:B------:R-:W-:Y:S01]  /*15d10*/  IMAD.MOV.U32 R80, RZ, RZ, R151 ;  /* 0x000000ffff507224 */ /* 0x000fe200078e0097 */
[----:B---3--:R-:W-:-:S02]  /*15d20*/  FSEL R127, R127, -INF , P3 ;  /* 0xff8000007f7f7808 */ /* 0x008fc40001800000 */
[----:B------:R-:W-:Y:S02]  /*15d30*/  FMNMX.FTZ R28, R125, R28, !PT ;  /* 0x0000001c7d1c7209 */ /* 0x000fe40007810000 */
[----:B------:R-:W-:Y:S01]  /*15d40*/  FMNMX.FTZ R12, R15, R12, !PT ;  /* 0x0000000c0f0c7209 */ /* 0x000fe20007810000 */
[----:B------:R-:W2:Y:S01]  /*15d50*/  MUFU.TANH R8, R8 ;  /* 0x0000000800087308 */ /* 0x000ea20000002400 */
[----:B----4-:R-:W-:Y:S02]  /*15d60*/  FSEL R111, R24, -INF , P5 ;  /* 0xff800000186f7808 */ /* 0x010fe40002800000 */
[----:B------:R-:W-:Y:S02]  /*15d70*/  ISETP.GT.AND P5, PT, R26, 0x79, PT ;  /* 0x000000791a00780c */ /* 0x000fe40003fa4270 */
[----:B------:R-:W-:Y:S02]  /*15d80*/  FMNMX.FTZ R28, R127, R28, !PT ;  /* 0x0000001c7f1c7209 */ /* 0x000fe40007810000 */
[----:B------:R-:W-:Y:S01]  /*15d90*/  FMNMX.FTZ R14, R21, R12, !PT ;  /* 0x0000000c150e7209 */ /* 0x000fe20007810000 */
[----:B------:R-:W-:Y:S01]  /*15da0*/  MUFU.TANH R82, R82 ;  /* 0x0000005200527308 */ /* 0x000fe20000002400 */
[----:B-1----:R-:W-:Y:S01]  /*15db0*/  FSEL R131, R84, -INF , P4 ;  /* 0xff80000054837808 */ /* 0x002fe20002000000 */
[----:B------:R-:W-:Y:S01]  /*15dc0*/  IMAD.MOV.U32 R84, RZ, RZ, R151 ;  /* 0x000000ffff547224 */ /* 0x000fe200078e0097 */
[----:B------:R-:W-:-:S02]  /*15dd0*/  FMNMX.FTZ R14, R25, R14, !PT ;  /* 0x0000000e190e7209 */ /* 0x000fc40007810000 */
[----:B------:R-:W-:Y:S02]  /*15de0*/  FMNMX.FTZ R28, R131, R28, !PT ;  /* 0x0000001c831c7209 */ /* 0x000fe40007810000 */
[----:B------:R-:W-:Y:S01]  /*15df0*/  FMNMX.FTZ R14, R27, R14, !PT ;  /* 0x0000000e1b0e7209 */ /* 0x000fe20007810000 */
[----:B------:R-:W-:Y:S01]  /*15e00*/  MUFU.TANH R83, R83 ;  /* 0x0000005300537308 */ /* 0x000fe20000002400 */
[----:B--2---:R-:W-:Y:S02]  /*15e10*/  FSEL R129, R8, -INF , P5 ;  /* 0xff80000008817808 */ /* 0x004fe40002800000 */
[----:B------:R-:W-:Y:S02]  /*15e20*/  FMNMX.FTZ R14, R29, R14, !PT ;  /* 0x0000000e1d0e7209 */ /* 0x000fe40007810000 */
[----:B------:R-:W-:Y:S02]  /*15e30*/  FMNMX.FTZ R28, R129, R28, !PT ;  /* 0x0000001c811c7209 */ /* 0x000fe40007810000 */
[----:B------:R-:W-:Y:S01]  /*15e40*/  FMNMX.FTZ R20, R31, R14, !PT ;  /* 0x0000000e1f147209 */ /* 0x000fe20007810000 */
[----:B------:R-:W-:Y:S02]  /*15e50*/  MUFU.TANH R86, R86 ;  /* 0x0000005600567308 */ /* 0x000fe40000002400 */
[----:B------:R-:W1:Y:S01]  /*15e60*/  SHFL.BFLY PT, R133, R28, 0x2, 0x1f ;  /* 0x0c401f001c857f89 */ /* 0x000e6200000e0000 */
[----:B------:R-:W-:-:S04]  /*15e70*/  FMNMX.FTZ R20, R33, R20, !PT ;  /* 0x0000001421147209 */ /* 0x000fc80007810000 */
[----:B------:R-:W-:Y:S01]  /*15e80*/  FMNMX.FTZ R20, R35, R20, !PT ;  /* 0x0000001423147209 */ /* 0x000fe20007810000 */
[----:B------:R-:W2:Y:S03]  /*15e90*/  MUFU.TANH R87, R87 ;  /* 0x0000005700577308 */ /* 0x000ea60000002400 */
[----:B------:R-:W-:-:S04]  /*15ea0*/  FMNMX.FTZ R20, R37, R20, !PT ;  /* 0x0000001425147209 */ /* 0x000fc80007810000 */
[----:B------:R-:W-:-:S04]  /*15eb0*/  FMNMX.FTZ R24, R39, R20, !PT ;  /* 0x0000001427187209 */ /* 0x000fc80007810000 */
[----:B------:R-:W-:-:S04]  /*15ec0*/  FMNMX.FTZ R24, R41, R24, !PT ;  /* 0x0000001829187209 */ /* 0x000fc80007810000 */
[----:B------:R-:W-:Y:S02]  /*15ed0*/  FMNMX.FTZ R24, R43, R24, !PT ;  /* 0x000000182b187209 */ /* 0x000fe40007810000 */
[----:B--2---:R-:W-:Y:S02]  /*15ee0*/  FSEL R87, R87, -INF , P5 ;  /* 0xff80000057577808 */ /* 0x004fe40002800000 */
[----:B-1----:R-:W-:Y:S02]  /*15ef0*/  FMNMX.FTZ R133, R28, R133, !PT ;  /* 0x000000851c857209 */ /* 0x002fe40007810000 */
[----:B------:R-:W-:-:S03]  /*15f00*/  FMNMX.FTZ R24, R45, R24, !PT ;  /* 0x000000182d187209 */ /* 0x000fc60007810000 */
[----:B------:R-:W1:Y:S01]  /*15f10*/  SHFL.BFLY PT, R8, R133, 0x1, 0x1f ;  /* 0x0c201f0085087f89 */ /* 0x000e6200000e0000 */
[----:B------:R-:W-:-:S04]  /*15f20*/  FMNMX.FTZ R26, R49, R24, !PT ;  /* 0x00000018311a7209 */ /* 0x000fc80007810000 */
[----:B------:R-:W-:-:S04]  /*15f30*/  FMNMX.FTZ R26, R51, R26, !PT ;  /* 0x0000001a331a7209 */ /* 0x000fc80007810000 */
[----:B------:R-:W-:-:S04]  /*15f40*/  FMNMX.FTZ R26, R55, R26, !PT ;  /* 0x0000001a371a7209 */ /* 0x000fc80007810000 */
[----:B------:R-:W-:-:S04]  /*15f50*/  FMNMX.FTZ R26, R67, R26, !PT ;  /* 0x0000001a431a7209 */ /* 0x000fc80007810000 */
[----:B------:R-:W-:-:S04]  /*15f60*/  FMNMX.FTZ R28, R75, R26, !PT ;  /* 0x0000001a4b1c7209 */ /* 0x000fc80007810000 */
[----:B------:R-:W-:Y:S02]  /*15f70*/  FMNMX.FTZ R28, R81, R28, !PT ;  /* 0x0000001c511c7209 */ /* 0x000fe40007810000 */
[----:B-1----:R-:W-:Y:S02]  /*15f80*/  FMNMX.FTZ R167, R133, R8, !PT ;  /* 0x0000000885a77209 */ /* 0x002fe40007810000 */
[----:B------:R-:W-:Y:S02]  /*15f90*/  FMNMX.FTZ R28, R85, R28, !PT ;  /* 0x0000001c551c7209 */ /* 0x000fe40007810000 */
[C---:B------:R-:W-:Y:S01]  /*15fa0*/  FSETP.NEU.FTZ.AND P6, PT, R167.reuse, -INF , PT ;  /* 0xff800000a700780b */ /* 0x040fe20003fdd000 */
[----:B------:R-:W-:-:S01]  /*15fb0*/  FFMA.FTZ R8, R167, R166, -8 ;  /* 0xc1000000a7087423 */ /* 0x000fc200000100a6 */
[----:B------:R-:W-:Y:S02]  /*15fc0*/  FMNMX.FTZ R28, R107, R28, !PT ;  /* 0x0000001c6b1c7209 */ /* 0x000fe40007810000 */
[----:B------:R-:W-:-:S02]  /*15fd0*/  MOV R133, R151 ;  /* 0x0000009700857202 */ /* 0x000fc40000000f00 */
[----:B------:R-:W-:Y:S02]  /*15fe0*/  FSEL R44, R8, RZ, P6 ;  /* 0x000000ff082c7208 */ /* 0x000fe40003000000 */
[----:B------:R-:W-:-:S03]  /*15ff0*/  FMNMX.FTZ R30, R111, R28, !PT ;  /* 0x0000001c6f1e7209 */ /* 0x000fc60007810000 */
[-CC-:B------:R-:W-:Y:S01]  /*16000*/  FFMA.FTZ R73, R73, R166.reuse, -R44.reuse ;  /* 0x000000a649497223 */ /* 0x180fe2000001082c */
[----:B------:R-:W-:-:S01]  /*16010*/  FFMA.FTZ R34, R77, R166, -R44 ;  /* 0x000000a64d227223 */ /* 0x000fc2000001082c */
[----:B------:R-:W-:Y:S01]  /*16020*/  FSEL R77, R83, -INF , P3 ;  /* 0xff800000534d7808 */ /* 0x000fe20001800000 */
[----:B------:R-:W-:-:S01]  /*16030*/  FFMA.FTZ R65, R65, R166, -R44 ;  /* 0x000000a641417223 */ /* 0x000fc2000001082c */
[----:B------:R1:W-:Y:S01]  /*16040*/  MUFU.EX2 R20, R73 ;  /* 0x0000004900147308 */ /* 0x0003e20000000800 */
[----:B------:R-:W-:Y:S01]  /*16050*/  FSEL R83, R86, -INF , P4 ;  /* 0xff80000056537808 */ /* 0x000fe20002000000 */
[-CC-:B------:R-:W-:Y:S01]  /*16060*/  FFMA.FTZ R8, R47, R166.reuse, -R44.reuse ;  /* 0x000000a62f087223 */ /* 0x180fe2000001082c */
[----:B------:R-:W-:-:S01]  /*16070*/  FFMA.FTZ R47, R6, R166, -R44 ;  /* 0x000000a6062f7223 */ /* 0x000fc2000001082c */
[-CC-:B------:R-:W-:Y:S01]  /*16080*/  FFMA.FTZ R6, R53, R166.reuse, -R44.reuse ;  /* 0x000000a635067223 */ /* 0x180fe2000001082c */
[----:B------:R-:W-:-:S01]  /*16090*/  FFMA.FTZ R53, R59, R166, -R44 ;  /* 0x000000a63b357223 */ /* 0x000fc2000001082c */
[-CC-:B------:R-:W-:Y:S01]  /*160a0*/  FFMA.FTZ R61, R61, R166.reuse, -R44.reuse ;  /* 0x000000a63d3d7223 */ /* 0x180fe2000001082c */
[----:B------:R-:W-:-:S01]  /*160b0*/  FFMA.FTZ R69, R69, R166, -R44 ;  /* 0x000000a645457223 */ /* 0x000fc2000001082c */
[----:B------:R2:W-:Y:S01]  /*160c0*/  MUFU.EX2 R10, R65 ;  /* 0x00000041000a7308 */ /* 0x0005e20000000800 */
[----:B-1----:R-:W-:Y:S01]  /*160d0*/  FSEL R73, R82, -INF , P2 ;  /* 0xff80000052497808 */ /* 0x002fe20001000000 */
[-CC-:B------:R-:W-:Y:S01]  /*160e0*/  FFMA.FTZ R71, R71, R166.reuse, -R44.reuse ;  /* 0x000000a647477223 */ /* 0x180fe2000001082c */
[----:B------:R-:W-:-:S01]  /*160f0*/  FFMA.FTZ R91, R91, R166, -R44 ;  /* 0x000000a65b5b7223 */ /* 0x000fc2000001082c */
[--C-:B------:R-:W-:Y:S01]  /*16100*/  FFMA.FTZ R95, R95, R166, -R44.reuse ;  /* 0x000000a65f5f7223 */ /* 0x100fe2000001082c */
[----:B------:R-:W-:Y:S01]  /*16110*/  FMNMX.FTZ R30, R73, R30, !PT ;  /* 0x0000001e491e7209 */ /* 0x000fe20007810000 */
[-CC-:B------:R-:W-:Y:S01]  /*16120*/  FFMA.FTZ R59, R63, R166.reuse, -R44.reuse ;  /* 0x000000a63f3b7223 */ /* 0x180fe2000001082c */
[----:B------:R-:W-:-:S01]  /*16130*/  FFMA.FTZ R63, R89, R166, -R44 ;  /* 0x000000a6593f7223 */ /* 0x000fc2000001082c */
[----:B------:R-:W-:Y:S01]  /*16140*/  MUFU.EX2 R8, R8 ;  /* 0x0000000800087308 */ /* 0x000fe20000000800 */
[----:B------:R-:W-:Y:S01]  /*16150*/  FMNMX.FTZ R30, R77, R30, !PT ;  /* 0x0000001e4d1e7209 */ /* 0x000fe20007810000 */
[-CC-:B--2---:R-:W-:Y:S01]  /*16160*/  FFMA.FTZ R65, R93, R166.reuse, -R44.reuse ;  /* 0x000000a65d417223 */ /* 0x184fe2000001082c */
[----:B------:R-:W-:-:S01]  /*16170*/  FFMA.FTZ R89, R101, R166, -R44 ;  /* 0x000000a665597223 */ /* 0x000fc2000001082c */
[--C-:B------:R-:W-:Y:S01]  /*16180*/  FFMA.FTZ R32, R79, R166, -R44.reuse ;  /* 0x000000a64f207223 */ /* 0x100fe2000001082c */
[----:B------:R-:W-:Y:S01]  /*16190*/  FMNMX.FTZ R30, R83, R30, !PT ;  /* 0x0000001e531e7209 */ /* 0x000fe20007810000 */
[-CC-:B------:R-:W-:Y:S01]  /*161a0*/  FFMA.FTZ R57, R57, R166.reuse, -R44.reuse ;  /* 0x000000a639397223 */ /* 0x180fe2000001082c */
[----:B------:R-:W-:-:S01]  /*161b0*/  FFMA.FTZ R79, R105, R166, -R44 ;  /* 0x000000a6694f7223 */ /* 0x000fc2000001082c */
[----:B------:R-:W-:Y:S01]  /*161c0*/  MUFU.EX2 R47, R47 ;  /* 0x0000002f002f7308 */ /* 0x000fe20000000800 */
[----:B------:R-:W-:Y:S01]  /*161d0*/  FMNMX.FTZ R36, R87, R30, !PT ;  /* 0x0000001e57247209 */ /* 0x000fe20007810000 */
[-CC-:B------:R-:W-:Y:S01]  /*161e0*/  FFMA.FTZ R30, R103, R166.reuse, -R44.reuse ;  /* 0x000000a6671e7223 */ /* 0x180fe2000001082c */
[----:B------:R-:W-:-:S01]  /*161f0*/  FFMA.FTZ R38, R123, R166, -R44 ;  /* 0x000000a67b267223 */ /* 0x000fc2000001082c */
[----:B------:R-:W-:Y:S01]  /*16200*/  FFMA.FTZ R40, R125, R166, -R44 ;  /* 0x000000a67d287223 */ /* 0x000fe2000001082c */
[-C--:B------:R-:W-:Y:S01]  /*16210*/  MOV R125, R151.reuse ;  /* 0x00000097007d7202 */ /* 0x080fe20000000f00 */
[----:B------:R-:W1:Y:S01]  /*16220*/  SHFL.BFLY PT, R93, R36, 0x2, 0x1f ;  /* 0x0c401f00245d7f89 */ /* 0x000e6200000e0000 */
[--C-:B------:R-:W-:Y:S01]  /*16230*/  IMAD.MOV.U32 R123, RZ, RZ, R151.reuse ;  /* 0x000000ffff7b7224 */ /* 0x100fe200078e0097 */
[----:B------:R-:W-:Y:S01]  /*16240*/  MUFU.EX2 R6, R6 ;  /* 0x0000000600067308 */ /* 0x000fe20000000800 */
[----:B------:R-:W-:Y:S01]  /*16250*/  MOV R105, R151 ;  /* 0x0000009700697202 */ /* 0x000fe20000000f00 */
[----:B------:R-:W-:-:S02]  /*16260*/  IMAD.MOV.U32 R103, RZ, RZ, R151 ;  /* 0x000000ffff677224 */ /* 0x000fc400078e0097 */
[--C-:B------:R-:W-:Y:S02]  /*16270*/  IMAD.MOV.U32 R86, RZ, RZ, R151.reuse ;  /* 0x000000ffff567224 */ /* 0x100fe400078e0097 */
[----:B------:R-:W-:Y:S02]  /*16280*/  IMAD.MOV.U32 R82, RZ, RZ, R151 ;  /* 0x000000ffff527224 */ /* 0x000fe400078e0097 */
[----:B------:R-:W-:Y:S08]  /*16290*/  MUFU.EX2 R12, R61 ;  /* 0x0000003d000c7308 */ /* 0x000ff00000000800 */
[----:B------:R-:W2:Y:S01]  /*162a0*/  MUFU.EX2 R53, R53 ;  /* 0x0000003500357308 */ /* 0x000ea20000000800 */
[----:B-1----:R-:W-:Y:S01]  /*162b0*/  FMNMX.FTZ R42, R36, R93, !PT ;  /* 0x0000005d242a7209 */ /* 0x002fe20007810000 */
[----:B------:R-:W-:-:S06]  /*162c0*/  FFMA.FTZ R36, R115, R166, -R44 ;  /* 0x000000a673247223 */ /* 0x000fcc000001082c */
[----:B------:R1:W-:Y:S01]  /*162d0*/  MUFU.EX2 R14, R69 ;  /* 0x00000045000e7308 */ /* 0x0003e20000000800 */
[----:B------:R-:W-:-:S01]  /*162e0*/  FFMA.FTZ R93, R121, R166, -R44 ;  /* 0x000000a6795d7223 */ /* 0x000fc2000001082c */
[----:B------:R-:W-:Y:S01]  /*162f0*/  MOV R121, R151 ;  /* 0x0000009700797202 */ /* 0x000fe20000000f00 */
[----:B------:R-:W3:Y:S01]  /*16300*/  SHFL.BFLY PT, R201, R42, 0x1, 0x1f ;  /* 0x0c201f002ac97f89 */ /* 0x000ee200000e0000 */
[----:B------:R-:W-:-:S04]  /*16310*/  IMAD.MOV.U32 R115, RZ, RZ, R151 ;  /* 0x000000ffff737224 */ /* 0x000fc800078e0097 */
[----:B------:R4:W-:Y:S01]  /*16320*/  MUFU.EX2 R61, R71 ;  /* 0x00000047003d7308 */ /* 0x0009e20000000800 */
[----:B-1----:R-:W-:-:S01]  /*16330*/  FFMA.FTZ R69, R99, R166, -R44 ;  /* 0x000000a663457223 */ /* 0x002fc2000001082c */
[----:B------:R-:W-:Y:S01]  /*16340*/  FFMA.FTZ R99, R129, R166, -R44 ;  /* 0x000000a681637223 */ /* 0x000fe2000001082c */
[----:B--2---:R-:W-:Y:S02]  /*16350*/  F2FP.SATFINITE.E4M3.F32.PACK_AB_MERGE_C R228, R53, R6, RZ ;  /* 0x0000000635e4723e */ /* 0x004fe400048070ff */
[----:B------:R-:W-:Y:S02]  /*16360*/  MOV R129, R151 ;  /* 0x0000009700817202 */ /* 0x000fe40000000f00 */
[----:B------:R-:W-:Y:S01]  /*16370*/  F2FP.SATFINITE.E4M3.F32.PACK_AB_MERGE_C R228, R47, R8, R228 ;  /* 0x000000082fe4723e */ /* 0x000fe200048070e4 */
[----:B------:R1:W-:Y:S01]  /*16380*/  MUFU.EX2 R24, R91 ;  /* 0x0000005b00187308 */ /* 0x0003e20000000800 */
[----:B----4-:R-:W-:-:S01]  /*16390*/  FFMA.FTZ R71, R97, R166, -R44 ;  /* 0x000000a661477223 */ /* 0x010fc2000001082c */
[----:B------:R-:W-:Y:S01]  /*163a0*/  FFMA.FTZ R97, R127, R166, -R44 ;  /* 0x000000a67f617223 */ /* 0x000fe2000001082c */
[----:B------:R-:W-:-:S05]  /*163b0*/  IMAD.MOV.U32 R127, RZ, RZ, R151 ;  /* 0x000000ffff7f7224 */ /* 0x000fca00078e0097 */
[----:B------:R2:W-:Y:S01]  /*163c0*/  MUFU.EX2 R26, R95 ;  /* 0x0000005f001a7308 */ /* 0x0005e20000000800 */
[----:B-1----:R-:W-:-:S01]  /*163d0*/  FFMA.FTZ R91, R113, R166, -R44 ;  /* 0x000000a6715b7223 */ /* 0x002fc2000001082c */
[----:B------:R-:W-:Y:S02]  /*163e0*/  MOV R113, R151 ;  /* 0x0000009700717202 */ /* 0x000fe40000000f00 */
[----:B---3--:R-:W-:Y:S01]  /*163f0*/  FMNMX.FTZ R201, R42, R201, !PT ;  /* 0x000000c92ac97209 */ /* 0x008fe20007810000 */
[-C--:B------:R-:W-:Y:S01]  /*16400*/  FFMA.FTZ R42, R131, R166.reuse, -R44 ;  /* 0x000000a6832a7223 */ /* 0x080fe2000001082c */
[----:B------:R-:W-:Y:S02]  /*16410*/  IMAD.MOV.U32 R131, RZ, RZ, R151 ;  /* 0x000000ffff837224 */ /* 0x000fe400078e0097 */
[C---:B------:R-:W-:Y:S01]  /*16420*/  FSETP.NEU.FTZ.AND P2, PT, R201.reuse, -INF , PT ;  /* 0xff800000c900780b */ /* 0x040fe20003f5d000 */
[----:B------:R-:W-:-:S01]  /*16430*/  FFMA.FTZ R46, R201, R166, -8 ;  /* 0xc1000000c92e7423 */ /* 0x000fc200000100a6 */
[----:B------:R1:W-:Y:S01]  /*16440*/  MUFU.EX2 R28, R34 ;  /* 0x00000022001c7308 */ /* 0x0003e20000000800 */
[----:B--2---:R-:W-:-:S01]  /*16450*/  FFMA.FTZ R95, R117, R166, -R44 ;  /* 0x000000a6755f7223 */ /* 0x004fc2000001082c */
[----:B------:R-:W-:-:S02]  /*16460*/  MOV R117, R151 ;  /* 0x0000009700757202 */ /* 0x000fc40000000f00 */
[----:B------:R-:W-:Y:S02]  /*16470*/  FSEL R50, R46, RZ, P2 ;  /* 0x000000ff2e327208 */ /* 0x000fe40001000000 */
[----:B------:R-:W-:Y:S01]  /*16480*/  ISETP.GE.AND P2, PT, R119, 0x81, PT ;  /* 0x000000817700780c */ /* 0x000fe20003f46270 */
[----:B------:R-:W-:Y:S01]  /*16490*/  IMAD.MOV.U32 R119, RZ, RZ, R151 ;  /* 0x000000ffff777224 */ /* 0x000fe200078e0097 */
[----:B------:R-:W-:Y:S01]  /*164a0*/  MUFU.EX2 R59, R59 ;  /* 0x0000003b003b7308 */ /* 0x000fe20000000800 */
[----:B------:R-:W-:-:S01]  /*164b0*/  FFMA.FTZ R5, R5, R166, -R50 ;  /* 0x000000a605057223 */ /* 0x000fc20000010832 */
[-CC-:B------:R-:W-:Y:S01]  /*164c0*/  FFMA.FTZ R4, R4, R166.reuse, -R50.reuse ;  /* 0x000000a604047223 */ /* 0x180fe20000010832 */
[----:B------:R-:W-:-:S01]  /*164d0*/  FFMA.FTZ R46, R7, R166, -R50 ;  /* 0x000000a6072e7223 */ /* 0x000fc20000010832 */
[-CC-:B------:R-:W-:Y:S01]  /*164e0*/  FFMA.FTZ R48, R9, R166.reuse, -R50.reuse ;  /* 0x000000a609307223 */ /* 0x180fe20000010832 */
[----:B------:R-:W-:-:S01]  /*164f0*/  FFMA.FTZ R7, R11, R166, -R50 ;  /* 0x000000a60b077223 */ /* 0x000fc20000010832 */
[-C--:B-1----:R-:W-:Y:S01]  /*16500*/  FFMA.FTZ R34, R109, R166.reuse, -R44 ;  /* 0x000000a66d227223 */ /* 0x082fe2000001082c */
[----:B------:R-:W-:-:S01]  /*16510*/  FFMA.FTZ R44, R13, R166, -R50 ;  /* 0x000000a60d2c7223 */ /* 0x000fc20000010832 */
[----:B------:R-:W-:Y:S01]  /*16520*/  MUFU.EX2 R5, R5 ;  /* 0x0000000500057308 */ /* 0x000fe20000000800 */
[----:B------:R-:W-:-:S01]  /*16530*/  FFMA.FTZ R21, R21, R166, -R50 ;  /* 0x000000a615157223 */ /* 0x000fc20000010832 */
[----:B------:R-:W-:Y:S01]  /*16540*/  FFMA.FTZ R15, R15, R166, -R50 ;  /* 0x000000a60f0f7223 */ /* 0x000fe20000010832 */
[----:B------:R-:W-:-:S01]  /*16550*/  FADD.FTZ R13, R8, R47 ;  /* 0x0000002f080d7221 */ /* 0x000fc20000010000 */
[-CC-:B------:R-:W-:Y:S01]  /*16560*/  FFMA.FTZ R9, R25, R166.reuse, -R50.reuse ;  /* 0x000000a619097223 */ /* 0x180fe20000010832 */
[----:B------:R-:W-:-:S01]  /*16570*/  FFMA.FTZ R29, R29, R166, -R50 ;  /* 0x000000a61d1d7223 */ /* 0x000fc20000010832 */
[----:B------:R-:W-:Y:S01]  /*16580*/  FFMA.FTZ R31, R31, R166, -R50 ;  /* 0x000000a61f1f7223 */ /* 0x000fe20000010832 */
[----:B------:R-:W-:-:S01]  /*16590*/  FADD.FTZ R64, R6, R13 ;  /* 0x0000000d06407221 */ /* 0x000fc20000010000 */
        /* <DEDUP_REMOVED lines=8> */
[----:B------:R1:W-:Y:S01]  /*16620*/  MUFU.EX2 R52, R46 ;  /* 0x0000002e00347308 */ /* 0x0003e20000000800 */
[----:B------:R-:W-:-:S01]  /*16630*/  FFMA.FTZ R45, R45, R166, -R50 ;  /* 0x000000a62d2d7223 */ /* 0x000fc20000010832 */
[-CC-:B------:R-:W-:Y:S01]  /*16640*/  FFMA.FTZ R49, R49, R166.reuse, -R50.reuse ;  /* 0x000000a631317223 */ /* 0x180fe20000010832 */
[----:B------:R-:W-:-:S01]  /*16650*/  FFMA.FTZ R51, R51, R166, -R50 ;  /* 0x000000a633337223 */ /* 0x000fc20000010832 */
[-CC-:B------:R-:W-:Y:S01]  /*16660*/  FFMA.FTZ R55, R55, R166.reuse, -R50.reuse ;  /* 0x000000a637377223 */ /* 0x180fe20000010832 */
[----:B------:R-:W-:-:S01]  /*16670*/  FFMA.FTZ R67, R67, R166, -R50 ;  /* 0x000000a643437223 */ /* 0x000fc20000010832 */
[-CC-:B------:R-:W-:Y:S01]  /*16680*/  FFMA.FTZ R75, R75, R166.reuse, -R50.reuse ;  /* 0x000000a64b4b7223 */ /* 0x180fe20000010832 */
[----:B------:R-:W-:-:S01]  /*16690*/  FFMA.FTZ R81, R81, R166, -R50 ;  /* 0x000000a651517223 */ /* 0x000fc20000010832 */
[----:B------:R2:W3:Y:S01]  /*166a0*/  MUFU.EX2 R101, R48 ;  /* 0x0000003000657308 */ /* 0x0004e20000000800 */
[----:B-1----:R-:W-:-:S01]  /*166b0*/  FFMA.FTZ R46, R27, R166, -R50 ;  /* 0x000000a61b2e7223 */ /* 0x002fc20000010832 */
[-CC-:B------:R-:W-:Y:S01]  /*166c0*/  FFMA.FTZ R85, R85, R166.reuse, -R50.reuse ;  /* 0x000000a655557223 */ /* 0x180fe20000010832 */
[----:B------:R-:W-:-:S01]  /*166d0*/  FFMA.FTZ R107, R107, R166, -R50 ;  /* 0x000000a66b6b7223 */ /* 0x000fc20000010832 */
[-CC-:B------:R-:W-:Y:S01]  /*166e0*/  FFMA.FTZ R111, R111, R166.reuse, -R50.reuse ;  /* 0x000000a66f6f7223 */ /* 0x180fe20000010832 */
[----:B------:R-:W-:-:S01]  /*166f0*/  FFMA.FTZ R73, R73, R166, -R50 ;  /* 0x000000a649497223 */ /* 0x000fc20000010832 */
[-CC-:B------:R-:W-:Y:S01]  /*16700*/  FFMA.FTZ R77, R77, R166.reuse, -R50.reuse ;  /* 0x000000a64d4d7223 */ /* 0x180fe20000010832 */
[----:B------:R-:W-:-:S01]  /*16710*/  FFMA.FTZ R83, R83, R166, -R50 ;  /* 0x000000a653537223 */ /* 0x000fc20000010832 */
[----:B------:R-:W1:Y:S01]  /*16720*/  MUFU.EX2 R7, R7 ;  /* 0x0000000700077308 */ /* 0x000e620000000800 */
[----:B--2---:R-:W-:-:S01]  /*16730*/  FFMA.FTZ R48, R35, R166, -R50 ;  /* 0x000000a623307223 */ /* 0x004fc20000010832 */
[----:B------:R-:W-:Y:S01]  /*16740*/  FFMA.FTZ R50, R87, R166, -R50 ;  /* 0x000000a657327223 */ /* 0x000fe20000010832 */
[-C--:B------:R-:W-:Y:S01]  /*16750*/  MOV R109, R151.reuse ;  /* 0x00000097006d7202 */ /* 0x080fe20000000f00 */
[--C-:B------:R-:W-:Y:S01]  /*16760*/  IMAD.MOV.U32 R87, RZ, RZ, R151.reuse ;  /* 0x000000ffff577224 */ /* 0x100fe200078e0097 */
[-C--:B------:R-:W-:Y:S01]  /*16770*/  MOV R53, R151.reuse ;  /* 0x0000009700357202 */ /* 0x080fe20000000f00 */
[--C-:B------:R-:W-:Y:S01]  /*16780*/  IMAD.MOV.U32 R47, RZ, RZ, R151.reuse ;  /* 0x000000ffff2f7224 */ /* 0x100fe200078e0097 */
[-C--:B------:R-:W-:Y:S01]  /*16790*/  MOV R33, R151.reuse ;  /* 0x0000009700217202 */ /* 0x080fe20000000f00 */
[----:B------:R-:W2:Y:S01]  /*167a0*/  MUFU.EX2 R44, R44 ;  /* 0x0000002c002c7308 */ /* 0x000ea20000000800 */
[----:B---3--:R-:W-:Y:S01]  /*167b0*/  F2FP.SATFINITE.E4M3.F32.PACK_AB_MERGE_C R229, R101, R52, RZ ;  /* 0x0000003465e5723e */ /* 0x008fe200048070ff */
[--C-:B------:R-:W-:Y:S01]  /*167c0*/  IMAD.MOV.U32 R35, RZ, RZ, R151.reuse ;  /* 0x000000ffff237224 */ /* 0x100fe200078e0097 */
[----:B------:R-:W-:Y:S01]  /*167d0*/  MOV R25, R151 ;  /* 0x0000009700197202 */ /* 0x000fe20000000f00 */
[----:B------:R-:W-:Y:S01]  /*167e0*/  IMAD.MOV.U32 R27, RZ, RZ, R151 ;  /* 0x000000ffff1b7224 */ /* 0x000fe200078e0097 */
[----:B------:R-:W-:-:S03]  /*167f0*/  F2FP.SATFINITE.E4M3.F32.PACK_AB_MERGE_C R229, R4, R5, R229 ;  /* 0x0000000504e5723e */ /* 0x000fc600048070e5 */
[----:B------:R3:W-:Y:S08]  /*16800*/  MUFU.EX2 R54, R21 ;  /* 0x0000001500367308 */ /* 0x0007f00000000800 */
[----:B------:R-:W4:Y:S01]  /*16810*/  MUFU.EX2 R15, R15 ;  /* 0x0000000f000f7308 */ /* 0x000f220000000800 */
[----:B---3--:R-:W-:-:S04]  /*16820*/  FADD.FTZ R21, R5, R4 ;  /* 0x0000000405157221 */ /* 0x008fc80000010000 */
[----:B------:R-:W-:Y:S01]  /*16830*/  FADD.FTZ R66, R52, R21 ;  /* 0x0000001534427221 */ /* 0x000fe20000010000 */
[----:B------:R-:W-:-:S01]  /*16840*/  FADD.FTZ R21, R59, R64 ;  /* 0x000000403b157221 */ /* 0x000fc20000010000 */
[----:B------:R-:W-:Y:S01]  /*16850*/  IMAD.MOV.U32 R52, RZ, RZ, R151 ;  /* 0x000000ffff347224 */ /* 0x000fe200078e0097 */
[----:B------:R-:W3:Y:S01]  /*16860*/  MUFU.EX2 R57, R57 ;  /* 0x0000003900397308 */ /* 0x000ee20000000800 */
[----:B------:R-:W-:-:S01]  /*16870*/  FADD.FTZ R66, R101, R66 ;  /* 0x0000004265427221 */ /* 0x000fc20000010000 */
[----:B------:R-:W-:Y:S01]  /*16880*/  FADD.FTZ R68, R12, R21 ;  /* 0x000000150c447221 */ /* 0x000fe20000010000 */
[----:B------:R-:W-:Y:S02]  /*16890*/  MOV R101, R151 ;  /* 0x0000009700657202 */ /* 0x000fe40000000f00 */
[----:B-1----:R-:W-:-:S03]  /*168a0*/  FADD.FTZ R13, R7, R66 ;  /* 0x00000042070d7221 */ /* 0x002fc60000010000 */
[----:B------:R-:W1:Y:S01]  /*168b0*/  MUFU.EX2 R9, R9 ;  /* 0x0000000900097308 */ /* 0x000e620000000800 */
[----:B--2---:R-:W-:-:S01]  /*168c0*/  FADD.FTZ R66, R44, R13 ;  /* 0x0000000d2c427221 */ /* 0x004fc20000010000 */
[----:B----4-:R-:W-:-:S03]  /*168d0*/  F2FP.SATFINITE.E4M3.F32.PACK_AB_MERGE_C R231, R54, R15, RZ ;  /* 0x0000000f36e7723e */ /* 0x010fc600048070ff */
[----:B0-----:R-:W-:Y:S01]  /*168e0*/  FADD.FTZ R3, R15, R66 ;  /* 0x000000420f037221 */ /* 0x001fe20000010000 */
[----:B------:R-:W-:Y:S01]  /*168f0*/  F2FP.SATFINITE.E4M3.F32.PACK_AB_MERGE_C R231, R44, R7, R231 ;  /* 0x000000072ce7723e */ /* 0x000fe200048070e7 */
[----:B------:R-:W-:Y:S01]  /*16900*/  IMAD.MOV.U32 R44, RZ, RZ, R151 ;  /* 0x000000ffff2c7224 */ /* 0x000fe200078e0097 */
[----:B------:R-:W0:Y:S01]  /*16910*/  MUFU.EX2 R46, R46 ;  /* 0x0000002e002e7308 */ /* 0x000e220000000800 */
[----:B---3--:R-:W-:-:S01]  /*16920*/  FADD.FTZ R13, R57, R68 ;  /* 0x00000044390d7221 */ /* 0x008fc20000010000 */
[----:B------:R-:W-:Y:S01]  /*16930*/  FADD.FTZ R66, R54, R3 ;  /* 0x0000000336427221 */ /* 0x000fe20000010000 */
[----:B------:R-:W-:Y:S01]  /*16940*/  F2FP.SATFINITE.E4M3.F32.PACK_AB_MERGE_C R230, R57, R12, RZ ;  /* 0x0000000c39e6723e */ /* 0x000fe200048070ff */
[----:B------:R-:W-:Y:S02]  /*16950*/  IMAD.MOV.U32 R54, RZ, RZ, R151 ;  /* 0x000000ffff367224 */ /* 0x000fe400078e0097 */
[----:B------:R-:W-:-:S01]  /*16960*/  FADD.FTZ R68, R14, R13 ;  /* 0x0000000d0e447221 */ /* 0x000fc20000010000 */
[----:B------:R-:W-:Y:S01]  /*16970*/  MOV R57, R151 ;  /* 0x0000009700397202 */ /* 0x000fe20000000f00 */
[----:B------:R-:W2:Y:S01]  /*16980*/  MUFU.EX2 R29, R29 ;  /* 0x0000001d001d7308 */ /* 0x000ea20000000800 */
[----:B-1----:R-:W-:-:S01]  /*16990*/  FADD.FTZ R3, R9, R66 ;  /* 0x0000004209037221 */ /* 0x002fc20000010000 */
[----:B------:R-:W-:Y:S01]  /*169a0*/  FADD.FTZ R13, R61, R68 ;  /* 0x000000443d0d7221 */ /* 0x000fe20000010000 */
[----:B------:R-:W-:Y:S01]  /*169b0*/  F2FP.SATFINITE.E4M3.F32.PACK_AB_MERGE_C R230, R59, R10, R230 ;  /* 0x0000000a3be6723e */ /* 0x000fe200048070e6 */
[----:B------:R-:W-:-:S02]  /*169c0*/  IMAD.MOV.U32 R59, RZ, RZ, R151 ;  /* 0x000000ffff3b7224 */ /* 0x000fc400078e0097 */
[----:B------:R-:W-:-:S02]  /*169d0*/  FADD.FTZ R70, R20, R13 ;  /* 0x0000000d14467221 */ /* 0x000fc40000010000 */
[----:B------:R-:W1:Y:S01]  /*169e0*/  MUFU.EX2 R63, R63 ;  /* 0x0000003f003f7308 */ /* 0x000e620000000800 */
[----:B0-----:R-:W-:-:S07]  /*169f0*/  FADD.FTZ R68, R46, R3 ;  /* 0x000000032e447221 */ /* 0x001fce0000010000 */
[----:B------:R0:W3:Y:S01]  /*16a00*/  MUFU.EX2 R56, R31 ;  /* 0x0000001f00387308 */ /* 0x0000e20000000800 */
[----:B--2---:R-:W-:-:S07]  /*16a10*/  FADD.FTZ R3, R29, R68 ;  /* 0x000000441d037221 */ /* 0x004fce0000010000 */
[----:B------:R-:W2:Y:S01]  /*16a20*/  MUFU.EX2 R11, R11 ;  /* 0x0000000b000b7308 */ /* 0x000ea20000000800 */
[----:B-1----:R-:W-:-:S01]  /*16a30*/  FADD.FTZ R13, R63, R70 ;  /* 0x000000463f0d7221 */ /* 0x002fc20000010000 */
[----:B------:R-:W-:Y:S01]  /*16a40*/  F2FP.SATFINITE.E4M3.F32.PACK_AB_MERGE_C R224, R63, R20, RZ ;  /* 0x000000143fe0723e */ /* 0x000fe200048070ff */
[----:B------:R-:W-:Y:S02]  /*16a50*/  IMAD.MOV.U32 R63, RZ, RZ, R151 ;  /* 0x000000ffff3f7224 */ /* 0x000fe400078e0097 */
[----:B------:R-:W-:Y:S01]  /*16a60*/  FADD.FTZ R70, R24, R13 ;  /* 0x0000000d18467221 */ /* 0x000fe20000010000 */
[----:B------:R-:W-:Y:S01]  /*16a70*/  F2FP.SATFINITE.E4M3.F32.PACK_AB_MERGE_C R224, R61, R14, R224 ;  /* 0x0000000e3de0723e */ /* 0x000fe200048070e0 */
[----:B0-----:R-:W-:Y:S01]  /*16a80*/  IMAD.MOV.U32 R31, RZ, RZ, R151 ;  /* 0x000000ffff1f7224 */ /* 0x001fe200078e0097 */
[----:B------:R-:W0:Y:S01]  /*16a90*/  MUFU.EX2 R65, R65 ;  /* 0x0000004100417308 */ /* 0x000e220000000800 */
[----:B---3--:R-:W-:-:S01]  /*16aa0*/  FADD.FTZ R68, R56, R3 ;  /* 0x0000000338447221 */ /* 0x008fc20000010000 */
[----:B------:R-:W-:Y:S01]  /*16ab0*/  F2FP.SATFINITE.E4M3.F32.PACK_AB_MERGE_C R225, R56, R29, RZ ;  /* 0x0000001d38e1723e */ /* 0x000fe200048070ff */
[----:B------:R-:W-:Y:S01]  /*16ac0*/  IMAD.MOV.U32 R56, RZ, RZ, R151 ;  /* 0x000000ffff387224 */ /* 0x000fe200078e0097 */
[----:B------:R-:W-:-:S02]  /*16ad0*/  MOV R61, R151 ;  /* 0x00000097003d7202 */ /* 0x000fc40000000f00 */
[----:B------:R-:W-:Y:S01]  /*16ae0*/  F2FP.SATFINITE.E4M3.F32.PACK_AB_MERGE_C R225, R46, R9, R225 ;  /* 0x000000092ee1723e */ /* 0x000fe200048070e1 */
[----:B------:R-:W-:Y:S01]  /*16af0*/  IMAD.MOV.U32 R46, RZ, RZ, R151 ;  /* 0x000000ffff2e7224 */ /* 0x000fe200078e0097 */
[----:B------:R-:W1:Y:S01]  /*16b00*/  MUFU.EX2 R48, R48 ;  /* 0x0000003000307308 */ /* 0x000e620000000800 */
[----:B--2---:R-:W-:-:S01]  /*16b10*/  FADD.FTZ R3, R11, R68 ;  /* 0x000000440b037221 */ /* 0x004fc20000010000 */
[----:B------:R-:W-:-:S06]  /*16b20*/  MOV R29, R151 ;  /* 0x00000097001d7202 */ /* 0x000fcc0000000f00 */
[----:B------:R-:W2:Y:S01]  /*16b30*/  MUFU.EX2 R37, R37 ;  /* 0x0000002500257308 */ /* 0x000ea20000000800 */
[----:B0-----:R-:W-:-:S01]  /*16b40*/  FADD.FTZ R13, R65, R70 ;  /* 0x00000046410d7221 */ /* 0x001fc20000010000 */
[----:B------:R-:W-:-:S03]  /*16b50*/  IMAD.MOV.U32 R70, RZ, RZ, R151 ;  /* 0x000000ffff467224 */ /* 0x000fc600078e0097 */
[----:B------:R-:W-:-:S03]  /*16b60*/  FADD.FTZ R68, R26, R13 ;  /* 0x0000000d1a447221 */ /* 0x000fc60000010000 */
[----:B------:R-:W0:Y:S01]  /*16b70*/  MUFU.EX2 R69, R69 ;  /* 0x0000004500457308 */ /* 0x000e220000000800 */
[----:B-1----:R-:W-:-:S07]  /*16b80*/  FADD.FTZ R12, R48, R3 ;  /* 0x00000003300c7221 */ /* 0x002fce0000010000 */
[----:B------:R-:W1:Y:S01]  /*16b90*/  MUFU.EX2 R58, R39 ;  /* 0x00000027003a7308 */ /* 0x000e620000000800 */
[----:B--2---:R-:W-:-:S07]  /*16ba0*/  FADD.FTZ R3, R37, R12 ;  /* 0x0000000c25037221 */ /* 0x004fce0000010000 */
[----:B------:R-:W2:Y:S01]  /*16bb0*/  MUFU.EX2 R41, R41 ;  /* 0x0000002900297308 */ /* 0x000ea20000000800 */
[C---:B0-----:R-:W-:Y:S01]  /*16bc0*/  F2FP.SATFINITE.E4M3.F32.PACK_AB_MERGE_C R226, R69.reuse, R26, RZ ;  /* 0x0000001a45e2723e */ /* 0x041fe200048070ff */
[----:B------:R-:W-:Y:S01]  /*16bd0*/  FADD.FTZ R69, R69, R68 ;  /* 0x0000004445457221 */ /* 0x000fe20000010000 */
[----:B------:R-:W-:Y:S02]  /*16be0*/  IMAD.MOV.U32 R68, RZ, RZ, R151 ;  /* 0x000000ffff447224 */ /* 0x000fe400078e0097 */
[----:B------:R-:W-:Y:S01]  /*16bf0*/  F2FP.SATFINITE.E4M3.F32.PACK_AB_MERGE_C R226, R65, R24, R226 ;  /* 0x0000001841e2723e */ /* 0x000fe200048070e2 */
[----:B------:R-:W-:-:S01]  /*16c00*/  FADD.FTZ R20, R28, R69 ;  /* 0x000000451c147221 */ /* 0x000fc20000010000 */
[----:B------:R-:W-:Y:S01]  /*16c10*/  MOV R69, R151 ;  /* 0x0000009700457202 */ /* 0x000fe20000000f00 */
[----:B------:R-:W0:Y:S01]  /*16c20*/  MUFU.EX2 R71, R71 ;  /* 0x0000004700477308 */ /* 0x000e220000000800 */
[----:B-1----:R-:W-:-:S01]  /*16c30*/  FADD.FTZ R12, R58, R3 ;  /* 0x000000033a0c7221 */ /* 0x002fc20000010000 */
[----:B------:R-:W-:Y:S01]  /*16c40*/  F2FP.SATFINITE.E4M3.F32.PACK_AB_MERGE_C R227, R58, R37, RZ ;  /* 0x000000253ae3723e */ /* 0x000fe200048070ff */
[--C-:B------:R-:W-:Y:S01]  /*16c50*/  IMAD.MOV.U32 R58, RZ, RZ, R151.reuse ;  /* 0x000000ffff3a7224 */ /* 0x100fe200078e0097 */
[----:B------:R-:W-:Y:S01]  /*16c60*/  MOV R65, R151 ;  /* 0x0000009700417202 */ /* 0x000fe20000000f00 */
[----:B------:R-:W-:Y:S01]  /*16c70*/  IMAD.MOV.U32 R39, RZ, RZ, R151 ;  /* 0x000000ffff277224 */ /* 0x000fe200078e0097 */
[----:B------:R-:W-:Y:S01]  /*16c80*/  F2FP.SATFINITE.E4M3.F32.PACK_AB_MERGE_C R227, R48, R11, R227 ;  /* 0x0000000b30e3723e */ /* 0x000fe200048070e3 */
[----:B------:R-:W-:Y:S01]  /*16c90*/  IMAD.MOV.U32 R48, RZ, RZ, R151 ;  /* 0x000000ffff307224 */ /* 0x000fe200078e0097 */
[----:B------:R1:W3:Y:S01]  /*16ca0*/  MUFU.EX2 R60, R43 ;  /* 0x0000002b003c7308 */ /* 0x0002e20000000800 */
[----:B--2---:R-:W-:-:S01]  /*16cb0*/  FADD.FTZ R3, R41, R12 ;  /* 0x0000000c29037221 */ /* 0x004fc20000010000 */
[----:B------:R-:W-:Y:S01]  /*16cc0*/  MOV R37, R151 ;  /* 0x0000009700257202 */ /* 0x000fe20000000f00 */
[----:B------:R-:W-:-:S05]  /*16cd0*/  IMAD.MOV.U32 R24, RZ, RZ, R151 ;  /* 0x000000ffff187224 */ /* 0x000fca00078e0097 */
[----:B------:R-:W2:Y:S01]  /*16ce0*/  MUFU.EX2 R32, R32 ;  /* 0x0000002000207308 */ /* 0x000ea20000000800 */
[----:B0-----:R-:W-:-:S01]  /*16cf0*/  FADD.FTZ R13, R71, R20 ;  /* 0x00000014470d7221 */ /* 0x001fc20000010000 */
[----:B-1----:R-:W-:-:S06]  /*16d00*/  IMAD.MOV.U32 R43, RZ, RZ, R151 ;  /* 0x000000ffff2b7224 */ /* 0x002fcc00078e0097 */
[----:B------:R-:W0:Y:S01]  /*16d10*/  MUFU.EX2 R45, R45 ;  /* 0x0000002d002d7308 */ /* 0x000e220000000800 */
[----:B---3--:R-:W-:-:S07]  /*16d20*/  FADD.FTZ R20, R60, R3 ;  /* 0x000000033c147221 */ /* 0x008fce0000010000 */
[----:B------:R-:W1:Y:S01]  /*16d30*/  MUFU.EX2 R89, R89 ;  /* 0x0000005900597308 */ /* 0x000e620000000800 */
[----:B--2---:R-:W-:-:S07]  /*16d40*/  FADD.FTZ R26, R32, R13 ;  /* 0x0000000d201a7221 */ /* 0x004fce0000010000 */
[----:B------:R2:W3:Y:S01]  /*16d50*/  MUFU.EX2 R62, R49 ;  /* 0x00000031003e7308 */ /* 0x0004e20000000800 */
[----:B0-----:R-:W-:-:S07]  /*16d60*/  FADD.FTZ R3, R45, R20 ;  /* 0x000000142d037221 */ /* 0x001fce0000010000 */
[----:B------:R-:W0:Y:S01]  /*16d70*/  MUFU.EX2 R30, R30 ;  /* 0x0000001e001e7308 */ /* 0x000e220000000800 */
[C---:B-1----:R-:W-:Y:S01]  /*16d80*/  F2FP.SATFINITE.E4M3.F32.PACK_AB_MERGE_C R220, R89.reuse, R32, RZ ;  /* 0x0000002059dc723e */ /* 0x042fe200048070ff */
[----:B------:R-:W-:Y:S01]  /*16d90*/  FADD.FTZ R89, R89, R26 ;  /* 0x0000001a59597221 */ /* 0x000fe20000010000 */
[----:B--2---:R-:W-:Y:S01]  /*16da0*/  MOV R49, R151 ;  /* 0x0000009700317202 */ /* 0x004fe20000000f00 */
[--C-:B------:R-:W-:Y:S01]  /*16db0*/  IMAD.MOV.U32 R32, RZ, RZ, R151.reuse ;  /* 0x000000ffff207224 */ /* 0x100fe200078e0097 */
[----:B------:R-:W-:Y:S01]  /*16dc0*/  F2FP.SATFINITE.E4M3.F32.PACK_AB_MERGE_C R220, R71, R28, R220 ;  /* 0x0000001c47dc723e */ /* 0x000fe200048070dc */
[----:B------:R-:W-:Y:S02]  /*16dd0*/  IMAD.MOV.U32 R71, RZ, RZ, R151 ;  /* 0x000000ffff477224 */ /* 0x000fe400078e0097 */
[----:B------:R-:W1:Y:S01]  /*16de0*/  MUFU.EX2 R51, R51 ;  /* 0x0000003300337308 */ /* 0x000e620000000800 */
[C---:B---3--:R-:W-:Y:S01]  /*16df0*/  F2FP.SATFINITE.E4M3.F32.PACK_AB_MERGE_C R45, R62.reuse, R45, RZ ;  /* 0x0000002d3e2d723e */ /* 0x048fe200048070ff */
[----:B------:R-:W-:Y:S01]  /*16e00*/  FADD.FTZ R62, R62, R3 ;  /* 0x000000033e3e7221 */ /* 0x000fe20000010000 */
[----:B------:R-:W-:-:S02]  /*16e10*/  IMAD.MOV.U32 R28, RZ, RZ, R151 ;  /* 0x000000ffff1c7224 */ /* 0x000fc400078e0097 */
[----:B------:R-:W-:Y:S01]  /*16e20*/  F2FP.SATFINITE.E4M3.F32.PACK_AB_MERGE_C R221, R60, R41, R45 ;  /* 0x000000293cdd723e */ /* 0x000fe2000480702d */
[----:B------:R-:W-:Y:S01]  /*16e30*/  IMAD.MOV.U32 R60, RZ, RZ, R151 ;  /* 0x000000ffff3c7224 */ /* 0x000fe200078e0097 */
[----:B------:R-:W-:Y:S01]  /*16e40*/  MOV R45, R151 ;  /* 0x00000097002d7202 */ /* 0x000fe20000000f00 */
[----:B------:R-:W2:Y:S01]  /*16e50*/  MUFU.EX2 R79, R79 ;  /* 0x0000004f004f7308 */ /* 0x000ea20000000800 */
[----:B0-----:R-:W-:-:S01]  /*16e60*/  FADD.FTZ R8, R30, R89 ;  /* 0x000000591e087221 */ /* 0x001fc20000010000 */
[-C--:B------:R-:W-:Y:S01]  /*16e70*/  MOV R89, R151.reuse ;  /* 0x0000009700597202 */ /* 0x080fe20000000f00 */
[----:B------:R-:W-:Y:S01]  /*16e80*/  IMAD.MOV.U32 R26, RZ, RZ, R151 ;  /* 0x000000ffff1a7224 */ /* 0x000fe200078e0097 */
[----:B------:R-:W-:-:S04]  /*16e90*/  MOV R41, R151 ;  /* 0x0000009700297202 */ /* 0x000fc80000000f00 */
[----:B------:R0:W3:Y:S01]  /*16ea0*/  MUFU.EX2 R64, R55 ;  /* 0x0000003700407308 */ /* 0x0000e20000000800 */
[----:B-1----:R-:W-:-:S01]  /*16eb0*/  FADD.FTZ R3, R51, R62 ;  /* 0x0000003e33037221 */ /* 0x002fc20000010000 */
[----:B------:R-:W-:-:S06]  /*16ec0*/  IMAD.MOV.U32 R62, RZ, RZ, R151 ;  /* 0x000000ffff3e7224 */ /* 0x000fcc00078e0097 */
[----:B------:R-:W1:Y:S01]  /*16ed0*/  MUFU.EX2 R34, R34 ;  /* 0x0000002200227308 */ /* 0x000e620000000800 */
[----:B--2---:R-:W-:-:S01]  /*16ee0*/  FADD.FTZ R13, R79, R8 ;  /* 0x000000084f0d7221 */ /* 0x004fc20000010000 */
[----:B0-----:R-:W-:-:S06]  /*16ef0*/  IMAD.MOV.U32 R55, RZ, RZ, R151 ;  /* 0x000000ffff377224 */ /* 0x001fcc00078e0097 */
[----:B------:R-:W0:Y:S01]  /*16f00*/  MUFU.EX2 R67, R67 ;  /* 0x0000004300437308 */ /* 0x000e220000000800 */
[----:B---3--:R-:W-:-:S07]  /*16f10*/  FADD.FTZ R10, R64, R3 ;  /* 0x00000003400a7221 */ /* 0x008fce0000010000 */
[----:B------:R-:W2:Y:S01]  /*16f20*/  MUFU.EX2 R91, R91 ;  /* 0x0000005b005b7308 */ /* 0x000ea20000000800 */
[----:B-1----:R-:W-:-:S07]  /*16f30*/  FADD.FTZ R14, R34, R13 ;  /* 0x0000000d220e7221 */ /* 0x002fce0000010000 */
[----:B------:R1:W3:Y:S01]  /*16f40*/  MUFU.EX2 R66, R75 ;  /* 0x0000004b00427308 */ /* 0x0002e20000000800 */
[----:B0-----:R-:W-:-:S07]  /*16f50*/  FADD.FTZ R3, R67, R10 ;  /* 0x0000000a43037221 */ /* 0x001fce0000010000 */
[----:B------:R-:W0:Y:S01]  /*16f60*/  MUFU.EX2 R36, R36 ;  /* 0x0000002400247308 */ /* 0x000e220000000800 */
[C---:B--2---:R-:W-:Y:S01]  /*16f70*/  F2FP.SATFINITE.E4M3.F32.PACK_AB_MERGE_C R222, R91.reuse, R34, RZ ;  /* 0x000000225bde723e */ /* 0x044fe200048070ff */
[----:B------:R-:W-:Y:S01]  /*16f80*/  FADD.FTZ R91, R91, R14 ;  /* 0x0000000e5b5b7221 */ /* 0x000fe20000010000 */
[--C-:B-1----:R-:W-:Y:S02]  /*16f90*/  IMAD.MOV.U32 R75, RZ, RZ, R151.reuse ;  /* 0x000000ffff4b7224 */ /* 0x102fe400078e0097 */
[----:B------:R-:W-:Y:S01]  /*16fa0*/  F2FP.SATFINITE.E4M3.F32.PACK_AB_MERGE_C R222, R79, R30, R222 ;  /* 0x0000001e4fde723e */ /* 0x000fe200048070de */
[----:B------:R-:W-:Y:S02]  /*16fb0*/  IMAD.MOV.U32 R79, RZ, RZ, R151 ;  /* 0x000000ffff4f7224 */ /* 0x000fe400078e0097 */
[----:B------:R-:W1:Y:S01]  /*16fc0*/  MUFU.EX2 R81, R81 ;  /* 0x0000005100517308 */ /* 0x000e620000000800 */
[C---:B---3--:R-:W-:Y:S01]  /*16fd0*/  F2FP.SATFINITE.E4M3.F32.PACK_AB_MERGE_C R67, R66.reuse, R67, RZ ;  /* 0x000000434243723e */ /* 0x048fe200048070ff */
[----:B------:R-:W-:Y:S01]  /*16fe0*/  FADD.FTZ R66, R66, R3 ;  /* 0x0000000342427221 */ /* 0x000fe20000010000 */
[----:B------:R-:W-:-:S02]  /*16ff0*/  IMAD.MOV.U32 R34, RZ, RZ, R151 ;  /* 0x000000ffff227224 */ /* 0x000fc400078e0097 */
[----:B------:R-:W-:Y:S01]  /*17000*/  F2FP.SATFINITE.E4M3.F32.PACK_AB_MERGE_C R223, R64, R51, R67 ;  /* 0x0000003340df723e */ /* 0x000fe20004807043 */
[----:B------:R-:W-:Y:S02]  /*17010*/  IMAD.MOV.U32 R67, RZ, RZ, R151 ;  /* 0x000000ffff437224 */ /* 0x000fe400078e0097 */
[----:B------:R-:W2:Y:S01]  /*17020*/  MUFU.EX2 R95, R95 ;  /* 0x0000005f005f7308 */ /* 0x000ea20000000800 */
[----:B0-----:R-:W-:-:S01]  /*17030*/  FADD.FTZ R10, R36, R91 ;  /* 0x0000005b240a7221 */ /* 0x001fc20000010000 */
[--C-:B------:R-:W-:Y:S02]  /*17040*/  IMAD.MOV.U32 R91, RZ, RZ, R151.reuse ;  /* 0x000000ffff5b7224 */ /* 0x100fe400078e0097 */
[--C-:B------:R-:W-:Y:S02]  /*17050*/  IMAD.MOV.U32 R64, RZ, RZ, R151.reuse ;  /* 0x000000ffff407224 */ /* 0x100fe400078e0097 */
[----:B------:R-:W-:Y:S02]  /*17060*/  IMAD.MOV.U32 R51, RZ, RZ, R151 ;  /* 0x000000ffff337224 */ /* 0x000fe400078e0097 */
[----:B------:R0:W3:Y:S01]  /*17070*/  MUFU.EX2 R6, R85 ;  /* 0x0000005500067308 */ /* 0x0000e20000000800 */
[----:B-1----:R-:W-:-:S01]  /*17080*/  FADD.FTZ R3, R81, R66 ;  /* 0x0000004251037221 */ /* 0x002fc20000010000 */
[----:B------:R-:W-:-:S02]  /*17090*/  IMAD.MOV.U32 R66, RZ, RZ, R151 ;  /* 0x000000ffff427224 */ /* 0x000fc400078e0097 */
[----:B------:R-:W-:-:S04]  /*170a0*/  IMAD.MOV.U32 R30, RZ, RZ, R151 ;  /* 0x000000ffff1e7224 */ /* 0x000fc800078e0097 */
[----:B------:R-:W-:Y:S01]  /*170b0*/  MUFU.EX2 R93, R93 ;  /* 0x0000005d005d7308 */ /* 0x000fe20000000800 */
[----:B--2---:R-:W-:-:S01]  /*170c0*/  FADD.FTZ R10, R95, R10 ;  /* 0x0000000a5f0a7221 */ /* 0x004fc20000010000 */
[----:B0-----:R-:W-:-:S06]  /*170d0*/  MOV R85, R151 ;  /* 0x0000009700557202 */ /* 0x001fcc0000000f00 */
[----:B------:R-:W0:Y:S01]  /*170e0*/  MUFU.EX2 R38, R38 ;  /* 0x0000002600267308 */ /* 0x000e220000000800 */
[----:B---3--:R-:W-:-:S07]  /*170f0*/  FADD.FTZ R4, R6, R3 ;  /* 0x0000000306047221 */ /* 0x008fce0000010000 */
[----:B------:R-:W1:Y:S08]  /*17100*/  MUFU.EX2 R107, R107 ;  /* 0x0000006b006b7308 */ /* 0x000e700000000800 */
[----:B------:R2:W3:Y:S01]  /*17110*/  MUFU.EX2 R12, R111 ;  /* 0x0000006f000c7308 */ /* 0x0004e20000000800 */
[----:B0-----:R-:W-:Y:S01]  /*17120*/  F2FP.SATFINITE.E4M3.F32.PACK_AB_MERGE_C R216, R38, R93, RZ ;  /* 0x0000005d26d8723e */ /* 0x001fe200048070ff */
[----:B------:R-:W-:-:S03]  /*17130*/  FADD.FTZ R93, R93, R10 ;  /* 0x0000000a5d5d7221 */ /* 0x000fc60000010000 */
[----:B------:R-:W-:Y:S01]  /*17140*/  F2FP.SATFINITE.E4M3.F32.PACK_AB_MERGE_C R216, R95, R36, R216 ;  /* 0x000000245fd8723e */ /* 0x000fe200048070d8 */
[----:B------:R-:W-:-:S01]  /*17150*/  FADD.FTZ R93, R38, R93 ;  /* 0x0000005d265d7221 */ /* 0x000fc20000010000 */
[----:B------:R-:W-:Y:S01]  /*17160*/  IMAD.MOV.U32 R95, RZ, RZ, R151 ;  /* 0x000000ffff5f7224 */ /* 0x000fe200078e0097 */
[----:B------:R-:W-:Y:S01]  /*17170*/  MUFU.EX2 R42, R42 ;  /* 0x0000002a002a7308 */ /* 0x000fe20000000800 */
[----:B-1----:R-:W-:-:S01]  /*17180*/  FADD.FTZ R3, R107, R4 ;  /* 0x000000046b037221 */ /* 0x002fc20000010000 */
[--C-:B--2---:R-:W-:Y:S02]  /*17190*/  IMAD.MOV.U32 R111, RZ, RZ, R151.reuse ;  /* 0x000000ffff6f7224 */ /* 0x104fe400078e0097 */
[--C-:B------:R-:W-:Y:S02]  /*171a0*/  IMAD.MOV.U32 R38, RZ, RZ, R151.reuse ;  /* 0x000000ffff267224 */ /* 0x100fe400078e0097 */
[----:B------:R-:W-:Y:S02]  /*171b0*/  IMAD.MOV.U32 R36, RZ, RZ, R151 ;  /* 0x000000ffff247224 */ /* 0x000fe400078e0097 */
[----:B------:R-:W0:Y:S01]  /*171c0*/  MUFU.EX2 R99, R99 ;  /* 0x0000006300637308 */ /* 0x000e220000000800 */
[C---:B---3--:R-:W-:Y:S01]  /*171d0*/  F2FP.SATFINITE.E4M3.F32.PACK_AB_MERGE_C R107, R12.reuse, R107, RZ ;  /* 0x0000006b0c6b723e */ /* 0x048fe200048070ff */
[----:B------:R-:W-:-:S03]  /*171e0*/  FADD.FTZ R12, R12, R3 ;  /* 0x000000030c0c7221 */ /* 0x000fc60000010000 */
[----:B------:R-:W-:Y:S01]  /*171f0*/  F2FP.SATFINITE.E4M3.F32.PACK_AB_MERGE_C R217, R6, R81, R107 ;  /* 0x0000005106d9723e */ /* 0x000fe2000480706b */
[----:B------:R-:W-:Y:S01]  /*17200*/  IMAD.MOV.U32 R107, RZ, RZ, R151 ;  /* 0x000000ffff6b7224 */ /* 0x000fe200078e0097 */
[----:B------:R-:W-:Y:S01]  /*17210*/  MOV R81, R151 ;  /* 0x0000009700517202 */ /* 0x000fe20000000f00 */
[----:B------:R-:W1:Y:S08]  /*17220*/  MUFU.EX2 R40, R40 ;  /* 0x0000002800287308 */ /* 0x000e700000000800 */
[----:B------:R-:W2:Y:S01]  /*17230*/  MUFU.EX2 R73, R73 ;  /* 0x0000004900497308 */ /* 0x000ea20000000800 */
[----:B0-----:R-:W-:-:S07]  /*17240*/  F2FP.SATFINITE.E4M3.F32.PACK_AB_MERGE_C R5, R99, R42, RZ ;  /* 0x0000002a6305723e */ /* 0x001fce00048070ff */
[----:B------:R-:W0:Y:S01]  /*17250*/  MUFU.EX2 R97, R97 ;  /* 0x0000006100617308 */ /* 0x000e220000000800 */
[----:B-1----:R-:W-:-:S01]  /*17260*/  FADD.FTZ R4, R40, R93 ;  /* 0x0000005d28047221 */ /* 0x002fc20000010000 */
[----:B------:R-:W-:-:S06]  /*17270*/  MOV R93, R151 ;  /* 0x00000097005d7202 */ /* 0x000fcc0000000f00 */
[----:B------:R1:W3:Y:S01]  /*17280*/  MUFU.EX2 R8, R77 ;  /* 0x0000004d00087308 */ /* 0x0002e20000000800 */
[----:B--2---:R-:W-:-:S07]  /*17290*/  FADD.FTZ R3, R73, R12 ;  /* 0x0000000c49037221 */ /* 0x004fce0000010000 */
[----:B------:R-:W-:Y:S01]  /*172a0*/  MUFU.EX2 R83, R83 ;  /* 0x0000005300537308 */ /* 0x000fe20000000800 */
[C---:B0-----:R-:W-:Y:S01]  /*172b0*/  F2FP.SATFINITE.E4M3.F32.PACK_AB_MERGE_C R218, R97.reuse, R40, R5 ;  /* 0x0000002861da723e */ /* 0x041fe20004807005 */
[----:B------:R-:W-:Y:S01]  /*172c0*/  FADD.FTZ R97, R97, R4 ;  /* 0x0000000461617221 */ /* 0x000fe20000010000 */
[----:B-1----:R-:W-:Y:S01]  /*172d0*/  MOV R77, R151 ;  /* 0x00000097004d7202 */ /* 0x002fe20000000f00 */
[----:B------:R-:W-:Y:S02]  /*172e0*/  IMAD.MOV.U32 R40, RZ, RZ, R151 ;  /* 0x000000ffff287224 */ /* 0x000fe400078e0097 */
[----:B------:R-:W-:-:S01]  /*172f0*/  FADD.FTZ R42, R42, R97 ;  /* 0x000000612a2a7221 */ /* 0x000fc20000010000 */
[----:B------:R-:W-:Y:S01]  /*17300*/  MOV R97, R151 ;  /* 0x0000009700617202 */ /* 0x000fe20000000f00 */
[----:B------:R-:W0:Y:S01]  /*17310*/  MUFU.EX2 R50, R50 ;  /* 0x0000003200327308 */ /* 0x000e220000000800 */
[----:B---3--:R-:W-:-:S01]  /*17320*/  FADD.FTZ R4, R8, R3 ;  /* 0x0000000308047221 */ /* 0x008fc20000010000 */
[----:B0-----:R-:W-:-:S03]  /*17330*/  F2FP.SATFINITE.E4M3.F32.PACK_AB_MERGE_C R3, R50, R83, RZ ;  /* 0x000000533203723e */ /* 0x001fc600048070ff */
[----:B------:R-:W-:Y:S01]  /*17340*/  FADD.FTZ R83, R83, R4 ;  /* 0x0000000453537221 */ /* 0x000fe20000010000 */
[----:B------:R-:W-:Y:S01]  /*17350*/  F2FP.SATFINITE.E4M3.F32.PACK_AB_MERGE_C R219, R8, R73, R3 ;  /* 0x0000004908db723e */ /* 0x000fe20004807003 */
[----:B------:R-:W-:Y:S02]  /*17360*/  FADD.FTZ R3, R99, R42 ;  /* 0x0000002a63037221 */ /* 0x000fe40000010000 */
[----:B------:R-:W-:-:S01]  /*17370*/  FADD.FTZ R8, R50, R83 ;  /* 0x0000005332087221 */ /* 0x000fc20000010000 */
[--C-:B------:R-:W-:Y:S01]  /*17380*/  IMAD.MOV.U32 R99, RZ, RZ, R151.reuse ;  /* 0x000000ffff637224 */ /* 0x100fe200078e0097 */
[----:B------:R-:W-:Y:S01]  /*17390*/  MOV R73, R151 ;  /* 0x0000009700497202 */ /* 0x000fe20000000f00 */
[--C-:B------:R-:W-:Y:S02]  /*173a0*/  IMAD.MOV.U32 R83, RZ, RZ, R151.reuse ;  /* 0x000000ffff537224 */ /* 0x100fe400078e0097 */
[--C-:B------:R-:W-:Y:S02]  /*173b0*/  IMAD.MOV.U32 R50, RZ, RZ, R151.reuse ;  /* 0x000000ffff327224 */ /* 0x100fe400078e0097 */
[----:B------:R-:W-:Y:S01]  /*173c0*/  IMAD.MOV.U32 R42, RZ, RZ, R151 ;  /* 0x000000ffff2a7224 */ /* 0x000fe200078e0097 */
[----:B------:R-:W-:Y:S06]  /*173d0*/  @!P2 BRA `(.L_x_483) ;  /* 0x000000300038a947 */ /* 0x000fec0003800000 */
[----:B------:R-:W-:Y:S01]  /*173e0*/  VIADD R9, R153, 0xfffffffe ;  /* 0xfffffffe99097836 */ /* 0x000fe20000000000 */
[----:B------:R-:W-:Y:S01]  /*173f0*/  MOV R11, R167 ;  /* 0x000000a7000b7202 */ /* 0x000fe20000000f00 */
[----:B------:R-:W-:Y:S01]  /*17400*/  IMAD.MOV.U32 R10, RZ, RZ, R201 ;  /* 0x000000ffff0a7224 */ /* 0x000fe200078e00c9 */
[----:B------:R-:W-:Y:S01]  /*17410*/  CS2R R150, SRZ ;  /* 0x0000000000967805 */ /* 0x000fe2000001ff00 */
[----:B------:R-:W-:Y:S01]  /*17420*/  IMAD.MOV.U32 R4, RZ, RZ, R236 ;  /* 0x000000ffff047224 */ /* 0x000fe200078e00ec */
[----:B------:R-:W-:Y:S01]  /*17430*/  CS2R R148, SRZ ;  /* 0x0000000000947805 */ /* 0x000fe2000001ff00 */
[----:B------:R-:W-:Y:S01]  /*17440*/  IMAD.MOV.U32 R12, RZ, RZ, R152 ;  /* 0x000000ffff0c7224 */ /* 0x000fe200078e0098 */
        /* <DEDUP_REMOVED lines=61> */
[----:B------:R-:W-:-:S07]  /*17820*/  CS2R R24, SRZ ;  /* 0x0000000000187805 */ /* 0x000fce000001ff00 */
.L_x_494:
[----:B------:R-:W-:Y:S01]  /*17830*/  ISETP.NE.AND P1, PT, R12, 0x1, PT ;  /* 0x000000010c00780c */ /* 0x000fe20003f25270 */
[----:B------:R-:W-:Y:S05]  /*17840*/  YIELD ;  /* 0x0000000000007946 */ /* 0x000fea0003800000 */
[----:B------:R-:W-:Y:S02]  /*17850*/  SEL R5, RZ, 0x1, P1 ;  /* 0x00000001ff057807 */ /* 0x000fe40000800000 */
[----:B------:R-:W-:Y:S02]  /*17860*/  ISETP.NE.AND P1, PT, R237, RZ, PT ;  /* 0x000000ffed00720c */ /* 0x000fe40003f25270 */
[----:B------:R-:W-:-:S11]  /*17870*/  LOP3.LUT R236, R4, R5, RZ, 0x3c, !PT ;  /* 0x0000000504ec7212 */ /* 0x000fd600078e3cff */
[----:B------:R-:W-:Y:S05]  /*17880*/  @P1 BRA `(.L_x_484) ;  /* 0x00000000003c1947 */ /* 0x000fea0003800000 */
[----:B------:R-:W-:Y:S05]  /*17890*/  @!P0 BRA `(.L_x_485) ;  /* 0x0000000000048947 */ /* 0x000fea0003800000 */
[----:B------:R-:W-:Y:S01]  /*178a0*/  BPT.TRAP 0x1 ;  /* 0x000000040000795c */ /* 0x000fe20000300000 */
.L_x_485:
[----:B------:R-:W-:Y:S01]  /*178b0*/  VIADD R5, R12, 0x1 ;  /* 0x000000010c057836 */ /* 0x000fe20000000000 */
[----:B------:R-:W-:-:S04]  /*178c0*/  SHF.L.U32 R6, R236, 0x1f, RZ ;  /* 0x0000001fec067819 */ /* 0x000fc800000006ff */
[----:B------:R-:W-:-:S04]  /*178d0*/  ISETP.NE.AND P2, PT, R5, 0x2, PT ;  /* 0x000000020500780c */ /* 0x000fc80003f45270 */
[----:B------:R-:W-:-:S04]  /*178e0*/  SEL R5, R5, RZ, P2 ;  /* 0x000000ff05057207 */ /* 0x000fc80001000000 */
[----:B------:R-:W-:-:S04]  /*178f0*/  LEA R5, R5, R22, 0x3 ;  /* 0x0000001605057211 */ /* 0x000fc800078e18ff */
[----:B------:R0:W1:Y:S01]  /*17900*/  SYNCS.PHASECHK.TRANS64.TRYWAIT P2, [R5+URZ+0x38830], R6 ;  /* 0x03883006050075a7 */ /* 0x000062000804017f */
[----:B------:R-:W-:Y:S05]  /*17910*/  @!P0 BRA `(.L_x_486) ;  /* 0x0000000000048947 */ /* 0x000fea0003800000 */
[----:B------:R-:W-:Y:S01]  /*17920*/  BPT.TRAP 0x1 ;  /* 0x000000040000795c */ /* 0x000fe20000300000 */
.L_x_486:
[----:B------:R-:W-:Y:S04]  /*17930*/  BSSY B0, `(.L_x_484) ;  /* 0x0000004000007945 */ /* 0x000fe80003800000 */
[----:B-1----:R-:W-:Y:S05]  /*17940*/  @P2 BRA `(.L_x_487) ;  /* 0x0000000000082947 */ /* 0x002fea0003800000 */
[----:B------:R-:W1:Y:S02]  /*17950*/  SYNCS.PHASECHK.TRANS64.TRYWAIT P2, [R5+URZ+0x38830], R6 ;  /* 0x03883006050075a7 */ /* 0x000e64000804017f */
[----:B-1----:R-:W-:Y:S05]  /*17960*/  @!P2 BRA `(.L_x_488) ;  /* 0x000000f4006ca947 */ /* 0x002fea0003800000 */
.L_x_487:
[----:B------:R-:W-:Y:S05]  /*17970*/  BSYNC B0 ;  /* 0x0000000000007941 */ /* 0x000fea0003800000 */
.L_x_484:
[----:B01----:R-:W0:Y:S01]  /*17980*/  S2R R5, SR_TID.X ;  /* 0x0000000000057919 */ /* 0x003e220000002100 */
[----:B------:R-:W-:Y:S01]  /*17990*/  VIADD R13, R12, 0x1 ;  /* 0x000000010c0d7836 */ /* 0x000fe20000000000 */
[----:B------:R-:W-:Y:S05]  /*179a0*/  WARPSYNC.ALL ;  /* 0x0000000000007948 */ /* 0x000fea0003800000 */
[C---:B------:R-:W-:Y:S01]  /*179b0*/  ISETP.NE.AND P2, PT, R13.reuse, 0x2, PT ;  /* 0x000000020d00780c */ /* 0x040fe20003f45270 */
[----:B------:R-:W-:Y:S01]  /*179c0*/  IMAD.MOV.U32 R7, RZ, RZ, 0x40000040 ;  /* 0x40000040ff077424 */ /* 0x000fe200078e00ff */
[----:B------:R-:W-:Y:S01]  /*179d0*/  MOV R21, 0x40000040 ;  /* 0x4000004000157802 */ /* 0x000fe20000000f00 */
[----:B------:R-:W-:Y:S01]  /*179e0*/  IMAD.MOV.U32 R153, RZ, RZ, 0x40000040 ;  /* 0x40000040ff997424 */ /* 0x000fe200078e00ff */
[----:B------:R-:W-:Y:S01]  /*179f0*/  SEL R13, R13, RZ, P2 ;  /* 0x000000ff0d0d7207 */ /* 0x000fe20001000000 */
[----:B------:R-:W-:Y:S01]  /*17a00*/  IMAD.MOV.U32 R15, RZ, RZ, 0x40000040 ;  /* 0x40000040ff0f7424 */ /* 0x000fe200078e00ff */
[----:B------:R-:W-:-:S02]  /*17a10*/  R2UR UR15, R7 ;  /* 0x00000000070f72ca */ /* 0x000fc400000e0000 */
[----:B------:R-:W-:Y:S01]  /*17a20*/  R2UR UR7, R153 ;  /* 0x00000000990772ca */ /* 0x000fe200000e0000 */
[----:B------:R-:W-:Y:S01]  /*17a30*/  IMAD R6, R13, 0x800, R0 ;  /* 0x000008000d067824 */ /* 0x000fe200078e0200 */
[----:B------:R-:W-:Y:S02]  /*17a40*/  R2UR UR31, R153 ;  /* 0x00000000991f72ca */ /* 0x000fe400000e0000 */
[----:B------:R-:W-:Y:S01]  /*17a50*/  R2UR UR11, R21 ;  /* 0x00000000150b72ca */ /* 0x000fe200000e0000 */
[C---:B------:R-:W-:Y:S01]  /*17a60*/  VIADD R152, R6.reuse, 0x4 ;  /* 0x0000000406987836 */ /* 0x040fe20000000000 */
[C---:B------:R-:W-:Y:S01]  /*17a70*/  R2UR UR14, R6.reuse ;  /* 0x00000000060e72ca */ /* 0x040fe200000e0000 */
[C---:B------:R-:W-:Y:S01]  /*17a80*/  VIADD R14, R6.reuse, 0x6 ;  /* 0x00000006060e7836 */ /* 0x040fe20000000000 */
[----:B------:R-:W-:Y:S02]  /*17a90*/  IADD3 R20, R6, 0x2, RZ ;  /* 0x0000000206147810 */ /* 0x000fe40007ffe0ff */
[----:B------:R-:W-:Y:S01]  /*17aa0*/  R2UR UR6, R152 ;  /* 0x00000000980672ca */ /* 0x000fe200000e0000 */
[----:B------:R-:W-:Y:S01]  /*17ab0*/  VIADD R152, R6, 0x404 ;  /* 0x0000040406987836 */ /* 0x000fe20000000000 */
[----:B------:R-:W-:Y:S01]  /*17ac0*/  R2UR UR10, R20 ;  /* 0x00000000140a72ca */ /* 0x000fe200000e0000 */
[----:B------:R-:W-:Y:S01]  /*17ad0*/  VIADD R20, R6, 0x400 ;  /* 0x0000040006147836 */ /* 0x000fe20000000000 */
[----:B------:R-:W-:-:S02]  /*17ae0*/  R2UR UR18, R14 ;  /* 0x000000000e1272ca */ /* 0x000fc400000e0000 */
[----:B------:R-:W-:Y:S02]  /*17af0*/  R2UR UR30, R152 ;  /* 0x00000000981e72ca */ /* 0x000fe400000e0000 */
[----:B0-----:R-:W-:Y:S02]  /*17b00*/  SHF.R.U32.HI R5, RZ, 0x7, R5 ;  /* 0x00000007ff057819 */ /* 0x001fe40000011605 */
[----:B------:R-:W-:Y:S02]  /*17b10*/  R2UR UR19, R15 ;  /* 0x000000000f1372ca */ /* 0x000fe400000e0000 */
[----:B------:R-:W-:Y:S01]  /*17b20*/  R2UR UR22, R20 ;  /* 0x00000000141672ca */ /* 0x000fe200000e0000 */
[----:B------:R-:W-:Y:S01]  /*17b30*/  VIADD R5, R5, 0x8 ;  /* 0x0000000805057836 */ /* 0x000fe20000000000 */
[----:B------:R-:W-:Y:S02]  /*17b40*/  R2UR UR23, R21 ;  /* 0x00000000151772ca */ /* 0x000fe400000e0000 */
[C---:B------:R-:W-:Y:S01]  /*17b50*/  IADD3 R14, R6.reuse, 0x402, RZ ;  /* 0x00000402060e7810 */ /* 0x040fe20007ffe0ff */
[----:B------:R-:W-:Y:S01]  /*17b60*/  VIADD R6, R6, 0x406 ;  /* 0x0000040606067836 */ /* 0x000fe20000000000 */
[----:B------:R0:W-:Y:S01]  /*17b70*/  BAR.SYNC.DEFER_BLOCKING R5, 0x100 ;  /* 0x000400050000751d */ /* 0x0001e20000010000 */
[----:B------:R-:W-:-:S02]  /*17b80*/  R2UR UR27, R15 ;  /* 0x000000000f1b72ca */ /* 0x000fc400000e0000 */
[----:B------:R-:W-:Y:S02]  /*17b90*/  R2UR UR26, R14 ;  /* 0x000000000e1a72ca */ /* 0x000fe400000e0000 */
[----:B------:R-:W-:Y:S02]  /*17ba0*/  R2UR UR34, R6 ;  /* 0x00000000062272ca */ /* 0x000fe400000e0000 */
[----:B------:R-:W-:Y:S01]  /*17bb0*/  R2UR UR35, R7 ;  /* 0x00000000072372ca */ /* 0x000fe200000e0000 */
        /* <DEDUP_REMOVED lines=27> */
.L_x_490:
[----:B------:R-:W-:Y:S01]  /*17d70*/  SHF.L.U32 R4, R4, 0x1f, RZ ;  /* 0x0000001f04047819 */ /* 0x000fe200000006ff */
[----:B------:R-:W-:-:S04]  /*17d80*/  IMAD R5, R12, 0x8, R22 ;  /* 0x000000080c057824 */ /* 0x000fc800078e0216 */
[----:B------:R0:W1:Y:S01]  /*17d90*/  SYNCS.PHASECHK.TRANS64.TRYWAIT P1, [R5+URZ+0x38850], R4 ;  /* 0x03885004050075a7 */ /* 0x000062000802017f */
[----:B------:R-:W-:Y:S05]  /*17da0*/  @!P0 BRA `(.L_x_491) ;  /* 0x0000000000048947 */ /* 0x000fea0003800000 */
[----:B------:R-:W-:Y:S01]  /*17db0*/  BPT.TRAP 0x1 ;  /* 0x000000040000795c */ /* 0x000fe20000300000 */
.L_x_491:
[----:B-1----:R-:W-:Y:S05]  /*17dc0*/  @P1 BRA `(.L_x_489) ;  /* 0x0000000000081947 */ /* 0x002fea0003800000 */
[----:B------:R-:W1:Y:S02]  /*17dd0*/  SYNCS.PHASECHK.TRANS64.TRYWAIT P1, [R5+URZ+0x38850], R4 ;  /* 0x03885004050075a7 */ /* 0x000e64000802017f */
[----:B-1----:R-:W-:Y:S05]  /*17de0*/  @!P1 BRA `(.L_x_492) ;  /* 0x000000f000609947 */ /* 0x002fea0003800000 */
.L_x_489:
[----:B01----:R-:W-:Y:S01]  /*17df0*/  IADD3 R4, R22, 0x400, RZ ;  /* 0x0000040016047810 */ /* 0x003fe20007ffe0ff */
[----:B------:R-:W-:Y:S01]  /*17e00*/  IMAD.MOV.U32 R5, RZ, RZ, 0x40000040 ;  /* 0x40000040ff057424 */ /* 0x000fe200078e00ff */
[----:B------:R-:W-:Y:S05]  /*17e10*/  WARPSYNC.ALL ;  /* 0x0000000000007948 */ /* 0x000fea0003800000 */
[----:B------:R-:W-:Y:S01]  /*17e20*/  SHF.R.U32.HI R4, RZ, 0x4, R4 ;  /* 0x00000004ff047819 */ /* 0x000fe20000011604 */
[----:B------:R-:W-:Y:S01]  /*17e30*/  WARPGROUP.ARRIVE ;  /* 0x00000000000079c5 */ /* 0x000fe20000000000 */
[----:B------:R-:W-:Y:S01]  /*17e40*/  R2UR UR7, R5 ;  /* 0x00000000050772ca */ /* 0x000fe200000e0000 */
[----:B------:R-:W-:Y:S01]  /*17e50*/  FMUL.FTZ R5, R2, R152 ;  /* 0x0000009802057220 */ /* 0x000fe20000410000 */
[----:B------:R-:W-:Y:S01]  /*17e60*/  LOP3.LUT R4, R4, 0x3fff, RZ, 0xc0, !PT ;  /* 0x00003fff04047812 */ /* 0x000fe200078ec0ff */
[C---:B------:R-:W-:Y:S01]  /*17e70*/  FMUL.FTZ R15, R2.reuse, R156 ;  /* 0x0000009c020f7220 */ /* 0x040fe20000410000 */
[----:B------:R-:W-:Y:S01]  /*17e80*/  MOV R7, 0x40000040 ;  /* 0x4000004000077802 */ /* 0x000fe20000000f00 */
[----:B------:R-:W-:Y:S01]  /*17e90*/  FMUL.FTZ R14, R2, R155 ;  /* 0x0000009b020e7220 */ /* 0x000fe20000410000 */
[----:B------:R-:W-:Y:S01]  /*17ea0*/  LOP3.LUT R4, R4, 0x10000, RZ, 0xfc, !PT ;  /* 0x0001000004047812 */ /* 0x000fe200078efcff */
[----:B------:R-:W0:Y:S01]  /*17eb0*/  MUFU.TANH R5, R5 ;  /* 0x0000000500057308 */ /* 0x000e220000002400 */
[C---:B------:R-:W-:Y:S01]  /*17ec0*/  FMUL.FTZ R20, R2.reuse, R157 ;  /* 0x0000009d02147220 */ /* 0x040fe20000410000 */
[C---:B------:R-:W-:Y:S01]  /*17ed0*/  FMUL.FTZ R21, R2.reuse, R158 ;  /* 0x0000009e02157220 */ /* 0x040fe20000410000 */
[----:B------:R-:W-:Y:S01]  /*17ee0*/  FMUL.FTZ R152, R2, R159 ;  /* 0x0000009f02987220 */ /* 0x000fe20000410000 */
[----:B------:R-:W-:-:S02]  /*17ef0*/  IMAD R4, R12, 0x800, R4 ;  /* 0x000008000c047824 */ /* 0x000fc400078e0204 */
[C---:B------:R-:W-:Y:S01]  /*17f00*/  FMUL.FTZ R155, R2.reuse, R162 ;  /* 0x000000a2029b7220 */ /* 0x040fe20000410000 */
[C---:B------:R-:W-:Y:S01]  /*17f10*/  FMUL.FTZ R157, R2.reuse, R164 ;  /* 0x000000a4029d7220 */ /* 0x040fe20000410000 */
[----:B------:R-:W-:Y:S01]  /*17f20*/  FMUL.FTZ R156, R2, R163 ;  /* 0x000000a3029c7220 */ /* 0x000fe20000410000 */
[C---:B------:R-:W-:Y:S01]  /*17f30*/  VIADD R6, R4.reuse, 0x2 ;  /* 0x0000000204067836 */ /* 0x040fe20000000000 */
[----:B------:R-:W-:Y:S01]  /*17f40*/  R2UR UR6, R4 ;  /* 0x00000000040672ca */ /* 0x000fe200000e0000 */
        /* <DEDUP_REMOVED lines=11> */
[----:B------:R-:W-:Y:S01]  /*18000*/  FMUL.FTZ R172, R2, R177 ;  /* 0x000000b102ac7220 */ /* 0x000fe20000410000 */
[----:B------:R-:W-:Y:S01]  /*18010*/  QGMMA.64x256x32.F32.E4M3.E4M3 R24, R228, gdesc[UR4], R24, gsb0 ;  /* 0x03e00004e4187df3 */ /* 0x000fe20008000818 */
[----:B------:R-:W-:Y:S01]  /*18020*/  R2UR UR6, R6 ;  /* 0x00000000060672ca */ /* 0x000fe200000e0000 */
[----:B------:R-:W-:Y:S01]  /*18030*/  VIADD R6, R4, 0x4 ;  /* 0x0000000404067836 */ /* 0x000fe20000000000 */
[----:B------:R-:W-:Y:S01]  /*18040*/  R2UR UR7, R7 ;  /* 0x00000000070772ca */ /* 0x000fe200000e0000 */
[----:B------:R-:W-:Y:S01]  /*18050*/  IMAD.MOV.U32 R7, RZ, RZ, 0x40000040 ;  /* 0x40000040ff077424 */ /* 0x000fe200078e00ff */
        /* <DEDUP_REMOVED lines=33> */
[----:B------:R-:W-:-:S07]  /*18270*/  FMUL.FTZ R210, R2, R214 ;  /* 0x000000d602d27220 */ /* 0x000fce0000410000 */
[----:B------:R-:W-:Y:S08]  /*18280*/  MUFU.TANH R156, R156 ;  /* 0x0000009c009c7308 */ /* 0x000ff00000002400 */
        /* <DEDUP_REMOVED lines=27> */
[----:B------:R-:W-:Y:S01]  /*18440*/  MUFU.TANH R194, R194 ;  /* 0x000000c200c27308 */ /* 0x000fe20000002400 */
[----:B------:R-:W-:-:S02]  /*18450*/  WARPGROUP.DEPBAR.LE gsb0, 0x0 ;  /* 0x00008000000079c5 */ /* 0x000fc40000010000 */
[----:B------:R-:W-:-:S06]  /*18460*/  WARPGROUP.ARRIVE ;  /* 0x00000000000079c5 */ /* 0x000fcc0000000000 */
[----:B------:R-:W1:Y:S01]  /*18470*/  S2R R231, SR_TID.X ;  /* 0x0000000000e77919 */ /* 0x000e620000002100 */
[----:B------:R-:W-:Y:S01]  /*18480*/  MUFU.TANH R196, R196 ;  /* 0x000000c400c47308 */ /* 0x000fe20000002400 */
[----:B------:R-:W-:Y:S01]  /*18490*/  QGMMA.64x256x32.F32.E4M3.E4M3 R24, R224, gdesc[UR4], R24, gsb0 ;  /* 0x03e00004e0187df3 */ /* 0x000fe20008000818 */
[----:B------:R-:W-:Y:S01]  /*184a0*/  R2UR UR6, R6 ;  /* 0x00000000060672ca */ /* 0x000fe200000e0000 */
[C---:B------:R-:W-:Y:S01]  /*184b0*/  FMUL.FTZ R6, R2.reuse, R153 ;  /* 0x0000009902067220 */ /* 0x040fe20000410000 */
[----:B------:R-:W-:Y:S01]  /*184c0*/  R2UR UR7, R7 ;  /* 0x00000000070772ca */ /* 0x000fe200000e0000 */
[C---:B------:R-:W-:Y:S01]  /*184d0*/  FMUL.FTZ R7, R2.reuse, R154 ;  /* 0x0000009a02077220 */ /* 0x040fe20000410000 */
[C---:B------:R-:W-:Y:S01]  /*184e0*/  FMUL.FTZ R153, R2.reuse, R160 ;  /* 0x000000a002997220 */ /* 0x040fe20000410000 */
[C---:B------:R-:W-:Y:S01]  /*184f0*/  FMUL.FTZ R154, R2.reuse, R161 ;  /* 0x000000a1029a7220 */ /* 0x040fe20000410000 */
[C---:B------:R-:W-:Y:S01]  /*18500*/  FMUL.FTZ R160, R2.reuse, R167 ;  /* 0x000000a702a07220 */ /* 0x040fe20000410000 */
        /* <DEDUP_REMOVED lines=13> */
[----:B------:R-:W-:-:S03]  /*185e0*/  FMUL.FTZ R211, R2, R215 ;  /* 0x000000d702d37220 */ /* 0x000fc60000410000 */
[----:B------:R-:W3:Y:S01]  /*185f0*/  MUFU.TANH R153, R153 ;  /* 0x0000009900997308 */ /* 0x000ee20000002400 */
[----:B--2---:R-:W-:Y:S02]  /*18600*/  FMNMX.FTZ R167, R6, R167, !PT ;  /* 0x000000a706a77209 */ /* 0x004fe40007810000 */
[----:B-1----:R-:W-:Y:S02]  /*18610*/  LOP3.LUT R231, R231, 0x7f, RZ, 0xc0, !PT ;  /* 0x0000007fe7e77812 */ /* 0x002fe400078ec0ff */
[----:B------:R-:W-:Y:S02]  /*18620*/  FMNMX.FTZ R167, R15, R167, !PT ;  /* 0x000000a70fa77209 */ /* 0x000fe40007810000 */
[----:B------:R-:W-:Y:S01]  /*18630*/  ISETP.NE.AND P1, PT, R231, RZ, PT ;  /* 0x000000ffe700720c */ /* 0x000fe20003f25270 */
[----:B------:R-:W1:Y:S01]  /*18640*/  MUFU.TANH R154, R154 ;  /* 0x0000009a009a7308 */ /* 0x000e620000002400 */
[----:B0-----:R-:W-:Y:S01]  /*18650*/  FMNMX.FTZ R166, R7, R10, !PT ;  /* 0x0000000a07a67209 */ /* 0x001fe20007810000 */
[----:B------:R-:W0:Y:S01]  /*18660*/  S2R R231, SR_TID.X ;  /* 0x0000000000e77919 */ /* 0x000e220000002100 */
[----:B------:R-:W-:-:S02]  /*18670*/  FMNMX.FTZ R167, R20, R167, !PT ;  /* 0x000000a714a77209 */ /* 0x000fc40007810000 */
[----:B------:R-:W-:-:S03]  /*18680*/  FMNMX.FTZ R166, R14, R166, !PT ;  /* 0x000000a60ea67209 */ /* 0x000fc60007810000 */
[----:B------:R-:W2:Y:S01]  /*18690*/  MUFU.TANH R161, R161 ;  /* 0x000000a100a17308 */ /* 0x000ea20000002400 */
[----:B------:R-:W-:Y:S02]  /*186a0*/  FMNMX.FTZ R166, R21, R166, !PT ;  /* 0x000000a615a67209 */ /* 0x000fe40007810000 */
[----:B---3--:R-:W-:Y:S02]  /*186b0*/  FMNMX.FTZ R167, R153, R167, !PT ;  /* 0x000000a799a77209 */ /* 0x008fe40007810000 */
[----:B------:R-:W-:-:S03]  /*186c0*/  FMNMX.FTZ R166, R152, R166, !PT ;  /* 0x000000a698a67209 */ /* 0x000fc60007810000 */
[----:B------:R-:W3:Y:S01]  /*186d0*/  MUFU.TANH R160, R160 ;  /* 0x000000a000a07308 */ /* 0x000ee20000002400 */
[----:B-1----:R-:W-:Y:S02]  /*186e0*/  FMNMX.FTZ R167, R154, R167, !PT ;  /* 0x000000a79aa77209 */ /* 0x002fe40007810000 */
[----:B------:R-:W-:Y:S02]  /*186f0*/  FMNMX.FTZ R166, R155, R166, !PT ;  /* 0x000000a69ba67209 */ /* 0x000fe40007810000 */
[----:B------:R-:W-:Y:S02]  /*18700*/  FMNMX.FTZ R167, R157, R167, !PT ;  /* 0x000000a79da77209 */ /* 0x000fe40007810000 */
[----:B------:R-:W-:Y:S01]  /*18710*/  FMNMX.FTZ R166, R156, R166, !PT ;  /* 0x000000a69ca67209 */ /* 0x000fe20007810000 */
[----:B------:R-:W1:Y:S01]  /*18720*/  MUFU.TANH R168, R168 ;  /* 0x000000a800a87308 */ /* 0x000e620000002400 */
[----:B------:R-:W-:Y:S02]  /*18730*/  FMNMX.FTZ R167, R158, R167, !PT ;  /* 0x000000a79ea77209 */ /* 0x000fe40007810000 */
[----:B------:R-:W-:-:S02]  /*18740*/  FMNMX.FTZ R166, R159, R166, !PT ;  /* 0x000000a69fa67209 */ /* 0x000fc40007810000 */
[----:B--2---:R-:W-:-:S03]  /*18750*/  FMNMX.FTZ R167, R161, R167, !PT ;  /* 0x000000a7a1a77209 */ /* 0x004fc60007810000 */
[----:B------:R-:W2:Y:S01]  /*18760*/  MUFU.TANH R173, R173 ;  /* 0x000000ad00ad7308 */ /* 0x000ea20000002400 */
[----:B---3--:R-:W-:Y:S02]  /*18770*/  FMNMX.FTZ R166, R160, R166, !PT ;  /* 0x000000a6a0a67209 */ /* 0x008fe40007810000 */
[----:B------:R-:W-:Y:S02]  /*18780*/  FMNMX.FTZ R167, R162, R167, !PT ;  /* 0x000000a7a2a77209 */ /* 0x000fe40007810000 */
[----:B------:R-:W-:Y:S02]  /*18790*/  FMNMX.FTZ R166, R163, R166, !PT ;  /* 0x000000a6a3a67209 */ /* 0x000fe40007810000 */
[----:B------:R-:W-:Y:S01]  /*187a0*/  FMNMX.FTZ R167, R165, R167, !PT ;  /* 0x000000a7a5a77209 */ /* 0x000fe20007810000 */
[----:B------:R-:W3:Y:S01]  /*187b0*/  MUFU.TANH R178, R178 ;  /* 0x000000b200b27308 */ /* 0x000ee20000002400 */
[----:B------:R-:W-:Y:S02]  /*187c0*/  FMNMX.FTZ R166, R164, R166, !PT ;  /* 0x000000a6a4a67209 */ /* 0x000fe40007810000 */
[----:B-1----:R-:W-:-:S02]  /*187d0*/  FMNMX.FTZ R167, R168, R167, !PT ;  /* 0x000000a7a8a77209 */ /* 0x002fc40007810000 */
[----:B------:R-:W-:Y:S02]  /*187e0*/  FMNMX.FTZ R166, R169, R166, !PT ;  /* 0x000000a6a9a67209 */ /* 0x000fe40007810000 */
[----:B------:R-:W-:Y:S01]  /*187f0*/  FMNMX.FTZ R167, R171, R167, !PT ;  /* 0x000000a7aba77209 */ /* 0x000fe20007810000 */
[----:B------:R-:W1:Y:S01]  /*18800*/  MUFU.TANH R183, R183 ;  /* 0x000000b700b77308 */ /* 0x000e620000002400 */
[----:B------:R-:W-:Y:S02]  /*18810*/  FMNMX.FTZ R166, R170, R166, !PT ;  /* 0x000000a6aaa67209 */ /* 0x000fe40007810000 */
[----:B------:R-:W-:Y:S02]  /*18820*/  FMNMX.FTZ R167, R172, R167, !PT ;  /* 0x000000a7aca77209 */ /* 0x000fe40007810000 */
[----:B--2---:R-:W-:Y:S02]  /*18830*/  FMNMX.FTZ R166, R173, R166, !PT ;  /* 0x000000a6ada67209 */ /* 0x004fe40007810000 */
[----:B------:R-:W-:Y:S01]  /*18840*/  FMNMX.FTZ R167, R175, R167, !PT ;  /* 0x000000a7afa77209 */ /* 0x000fe20007810000 */
[----:B------:R-:W2:Y:S01]  /*18850*/  MUFU.TANH R188, R188 ;  /* 0x000000bc00bc7308 */ /* 0x000ea20000002400 */
[----:B------:R-:W-:-:S02]  /*18860*/  FMNMX.FTZ R166, R174, R166, !PT ;  /* 0x000000a6aea67209 */ /* 0x000fc40007810000 */
[----:B------:R-:W-:Y:S02]  /*18870*/  FMNMX.FTZ R167, R176, R167, !PT ;  /* 0x000000a7b0a77209 */ /* 0x000fe40007810000 */
[----:B------:R-:W-:Y:S02]  /*18880*/  FMNMX.FTZ R166, R177, R166, !PT ;  /* 0x000000a6b1a67209 */ /* 0x000fe40007810000 */
[----:B------:R-:W-:Y:S01]  /*18890*/  FMNMX.FTZ R167, R179, R167, !PT ;  /* 0x000000a7b3a77209 */ /* 0x000fe20007810000 */
[----:B------:R-:W4:Y:S01]  /*188a0*/  MUFU.TANH R193, R193 ;  /* 0x000000c100c17308 */ /* 0x000f220000002400 */
[----:B---3--:R-:W-:Y:S02]  /*188b0*/  FMNMX.FTZ R166, R178, R166, !PT ;  /* 0x000000a6b2a67209 */ /* 0x008fe40007810000 */
[----:B------:R-:W-:Y:S02]  /*188c0*/  FMNMX.FTZ R167, R180, R167, !PT ;  /* 0x000000a7b4a77209 */ /* 0x000fe40007810000 */
[----:B------:R-:W-:-:S02]  /*188d0*/  FMNMX.FTZ R166, R181, R166, !PT ;  /* 0x000000a6b5a67209 */ /* 0x000fc40007810000 */
[----:B-1----:R-:W-:Y:S01]  /*188e0*/  FMNMX.FTZ R167, R183, R167, !PT ;  /* 0x000000a7b7a77209 */ /* 0x002fe20007810000 */
[----:B------:R-:W1:Y:S01]  /*188f0*/  MUFU.TANH R197, R197 ;  /* 0x000000c500c57308 */ /* 0x000e620000002400 */
[----:B------:R-:W-:Y:S02]  /*18900*/  FMNMX.FTZ R166, R182, R166, !PT ;  /* 0x000000a6b6a67209 */ /* 0x000fe40007810000 */
[----:B------:R-:W-:Y:S02]  /*18910*/  FMNMX.FTZ R167, R184, R167, !PT ;  /* 0x000000a7b8a77209 */ /* 0x000fe40007810000 */
[----:B------:R-:W-:Y:S02]  /*18920*/  FMNMX.FTZ R166, R185, R166, !PT ;  /* 0x000000a6b9a67209 */ /* 0x000fe40007810000 */
[----:B------:R-:W-:Y:S01]  /*18930*/  FMNMX.FTZ R167, R187, R167, !PT ;  /* 0x000000a7bba77209 */ /* 0x000fe20007810000 */
[----:B------:R-:W3:Y:S01]  /*18940*/  MUFU.TANH R199, R199 ;  /* 0x000000c700c77308 */ /* 0x000ee20000002400 */
[----:B------:R-:W-:-:S02]  /*18950*/  FMNMX.FTZ R166, R186, R166, !PT ;  /* 0x000000a6baa67209 */ /* 0x000fc40007810000 */
[----:B--2---:R-:W-:Y:S02]  /*18960*/  FMNMX.FTZ R167, R188, R167, !PT ;  /* 0x000000a7bca77209 */ /* 0x004fe40007810000 */
[----:B------:R-:W-:Y:S02]  /*18970*/  FMNMX.FTZ R166, R189, R166, !PT ;  /* 0x000000a6bda67209 */ /* 0x000fe40007810000 */
[----:B------:R-:W-:Y:S01]  /*18980*/  FMNMX.FTZ R167, R191, R167, !PT ;  /* 0x000000a7bfa77209 */ /* 0x000fe20007810000 */
[----:B------:R-:W2:Y:S01]  /*18990*/  MUFU.TANH R198, R198 ;  /* 0x000000c600c67308 */ /* 0x000ea20000002400 */
[----:B------:R-:W-:Y:S02]  /*189a0*/  FMNMX.FTZ R166, R190, R166, !PT ;  /* 0x000000a6bea67209 */ /* 0x000fe40007810000 */
[----:B------:R-:W-:Y:S02]  /*189b0*/  FMNMX.FTZ R167, R192, R167, !PT ;  /* 0x000000a7c0a77209 */ /* 0x000fe40007810000 */
[----:B----4-:R-:W-:-:S02]  /*189c0*/  FMNMX.FTZ R166, R193, R166, !PT ;  /* 0x000000a6c1a67209 */ /* 0x010fc40007810000 */
[----:B------:R-:W-:Y:S01]  /*189d0*/  FMNMX.FTZ R167, R195, R167, !PT ;  /* 0x000000a7c3a77209 */ /* 0x000fe20007810000 */
[----:B------:R-:W4:Y:S01]  /*189e0*/  MUFU.TANH R200, R200 ;  /* 0x000000c800c87308 */ /* 0x000f220000002400 */
[----:B------:R-:W-:Y:S02]  /*189f0*/  FMNMX.FTZ R166, R194, R166, !PT ;  /* 0x000000a6c2a67209 */ /* 0x000fe40007810000 */
[----:B------:R-:W-:Y:S02]  /*18a00*/  FMNMX.FTZ R167, R196, R167, !PT ;  /* 0x000000a7c4a77209 */ /* 0x000fe40007810000 */
[----:B-1----:R-:W-:Y:S02]  /*18a10*/  FMNMX.FTZ R166, R197, R166, !PT ;  /* 0x000000a6c5a67209 */ /* 0x002fe40007810000 */
[----:B---3--:R-:W-:Y:S01]  /*18a20*/  FMNMX.FTZ R167, R199, R167, !PT ;  /* 0x000000a7c7a77209 */ /* 0x008fe20007810000 */
[----:B------:R-:W1:Y:S01]  /*18a30*/  MUFU.TANH R202, R202 ;  /* 0x000000ca00ca7308 */ /* 0x000e620000002400 */
[----:B--2---:R-:W-:-:S02]  /*18a40*/  FMNMX.FTZ R166, R198, R166, !PT ;  /* 0x000000a6c6a67209 */ /* 0x004fc40007810000 */
[----:B0-----:R-:W-:-:S05]  /*18a50*/  SHF.R.U32.HI R231, RZ, 0x7, R231 ;  /* 0x00000007ffe77819 */ /* 0x001fca00000116e7 */
[----:B------:R-:W0:Y:S01]  /*18a60*/  MUFU.TANH R204, R204 ;  /* 0x000000cc00cc7308 */ /* 0x000e220000002400 */
[----:B----4-:R-:W-:-:S07]  /*18a70*/  FMNMX.FTZ R167, R200, R167, !PT ;  /* 0x000000a7c8a77209 */ /* 0x010fce0007810000 */
[----:B------:R-:W2:Y:S01]  /*18a80*/  MUFU.TANH R203, R203 ;  /* 0x000000cb00cb7308 */ /* 0x000ea20000002400 */
[----:B-1----:R-:W-:-:S07]  /*18a90*/  FMNMX.FTZ R166, R202, R166, !PT ;  /* 0x000000a6caa67209 */ /* 0x002fce0007810000 */
[----:B------:R-:W1:Y:S01]  /*18aa0*/  MUFU.TANH R205, R205 ;  /* 0x000000cd00cd7308 */ /* 0x000e620000002400 */
[----:B0-----:R-:W-:-:S07]  /*18ab0*/  FMNMX.FTZ R167, R204, R167, !PT ;  /* 0x000000a7cca77209 */ /* 0x001fce0007810000 */
[----:B------:R-:W0:Y:S01]  /*18ac0*/  MUFU.TANH R206, R206 ;  /* 0x000000ce00ce7308 */ /* 0x000e220000002400 */
[----:B--2---:R-:W-:-:S07]  /*18ad0*/  FMNMX.FTZ R166, R203, R166, !PT ;  /* 0x000000a6cba67209 */ /* 0x004fce0007810000 */
        /* <DEDUP_REMOVED lines=9> */
[----:B0-----:R-:W-:-:S05]  /*18b70*/  FMNMX.FTZ R167, R209, R167, !PT ;  /* 0x000000a7d1a77209 */ /* 0x001fca0007810000 */
[----:B------:R-:W0:Y:S01]  /*18b80*/  SHFL.BFLY PT, R212, R167, 0x2, 0x1f ;  /* 0x0c401f00a7d47f89 */ /* 0x000e2200000e0000 */
[----:B--2---:R-:W-:-:S04]  /*18b90*/  FMNMX.FTZ R166, R210, R166, !PT ;  /* 0x000000a6d2a67209 */ /* 0x004fc80007810000 */
[----:B-1----:R-:W-:Y:S01]  /*18ba0*/  FMNMX.FTZ R201, R211, R166, !PT ;  /* 0x000000a6d3c97209 */ /* 0x002fe20007810000 */
[----:B------:R-:W-:-:S04]  /*18bb0*/  VIADD R166, R4, 0x6 ;  /* 0x0000000604a67836 */ /* 0x000fc80000000000 */
[----:B------:R-:W1:Y:S01]  /*18bc0*/  SHFL.BFLY PT, R213, R201, 0x2, 0x1f ;  /* 0x0c401f00c9d57f89 */ /* 0x000e6200000e0000 */
[----:B0-----:R-:W-:Y:S02]  /*18bd0*/  FMNMX.FTZ R212, R167, R212, !PT ;  /* 0x000000d4a7d47209 */ /* 0x001fe40007810000 */
[----:B------:R-:W-:Y:S02]  /*18be0*/  MOV R167, 0x40000040 ;  /* 0x4000004000a77802 */ /* 0x000fe40000000f00 */
[----:B-1----:R-:W-:Y:S02]  /*18bf0*/  FMNMX.FTZ R201, R201, R213, !PT ;  /* 0x000000d5c9c97209 */ /* 0x002fe40007810000 */
[----:B------:R-:W-:-:S03]  /*18c00*/  IADD3 R213, -R231, 0xb, RZ ;  /* 0x0000000be7d57810 */ /* 0x000fc60007ffe1ff */
[----:B------:R-:W0:Y:S01]  /*18c10*/  SHFL.BFLY PT, R4, R201, 0x1, 0x1f ;  /* 0x0c201f00c9047f89 */ /* 0x000e2200000e0000 */
[----:B------:R-:W-:Y:S02]  /*18c20*/  WARPGROUP.DEPBAR.LE gsb0, 0x0 ;  /* 0x00008000000079c5 */ /* 0x000fe40000010000 */
[----:B------:R-:W-:-:S06]  /*18c30*/  WARPGROUP.ARRIVE ;  /* 0x00000000000079c5 */ /* 0x000fcc0000000000 */
[----:B------:R-:W-:Y:S01]  /*18c40*/  QGMMA.64x256x32.F32.E4M3.E4M3 R24, R220, gdesc[UR4], R24, gsb0 ;  /* 0x03e00004dc187df3 */ /* 0x000fe20008000818 */
[----:B------:R-:W-:Y:S02]  /*18c50*/  R2UR UR7, R167 ;  /* 0x00000000a70772ca */ /* 0x000fe400000e0000 */
[----:B------:R-:W1:Y:S01]  /*18c60*/  SHFL.BFLY PT, R167, R212, 0x1, 0x1f ;  /* 0x0c201f00d4a77f89 */ /* 0x000e6200000e0000 */
[----:B------:R-:W-:Y:S01]  /*18c70*/  R2UR UR6, R166 ;  /* 0x00000000a60672ca */ /* 0x000fe200000e0000 */
[----:B------:R-:W-:Y:S01]  /*18c80*/  IMAD.U32 R166, RZ, RZ, UR48 ;  /* 0x00000030ffa67e24 */ /* 0x000fe2000f8e00ff */
[----:B0-----:R-:W-:Y:S02]  /*18c90*/  FMNMX.FTZ R201, R201, R4, !PT ;  /* 0x00000004c9c97209 */ /* 0x001fe40007810000 */
[----:B-1----:R-:W-:Y:S01]  /*18ca0*/  FMNMX.FTZ R167, R212, R167, !PT ;  /* 0x000000a7d4a77209 */ /* 0x002fe20007810000 */
[----:B------:R-:W-:-:S04]  /*18cb0*/  @!P1 IMAD R212, R13, 0x8, R22 ;  /* 0x000000080dd49824 */ /* 0x000fc800078e0216 */
[----:B------:R-:W-:Y:S01]  /*18cc0*/  FADD.FTZ R4, -R167, R11 ;  /* 0x0000000ba7047221 */ /* 0x000fe20000010100 */
[----:B------:R-:W-:-:S01]  /*18cd0*/  FADD.FTZ R11, -R201, R10 ;  /* 0x0000000ac90b7221 */ /* 0x000fc20000010100 */
[----:B------:R-:W-:Y:S02]  /*18ce0*/  @!P1 VIADD R212, R212, 0x38840 ;  /* 0x00038840d4d49836 */ /* 0x000fe40000000000 */
[----:B------:R-:W-:-:S03]  /*18cf0*/  FMUL.FTZ R4, R4, R166 ;  /* 0x000000a604047220 */ /* 0x000fc60000410000 */
[----:B------:R-:W-:Y:S01]  /*18d00*/  @!P1 PRMT R212, RZ, 0x654, R212 ;  /* 0x00000654ffd49816 */ /* 0x000fe200000000d4 */
[----:B------:R0:W-:Y:S02]  /*18d10*/  MUFU.EX2 R10, R4 ;  /* 0x00000004000a7308 */ /* 0x0001e40000000800 */
[-C--:B0-----:R-:W-:Y:S01]  /*18d20*/  FMUL.FTZ R4, R11, R166.reuse ;  /* 0x000000a60b047220 */ /* 0x081fe20000410000 */
[----:B------:R-:W-:-:S04]  /*18d30*/  FFMA.FTZ R11, R167, R166, -8 ;  /* 0xc1000000a70b7423 */ /* 0x000fc800000100a6 */
[-CC-:B------:R-:W-:Y:S01]  /*18d40*/  FFMA.FTZ R5, R5, R166.reuse, -R11.reuse ;  /* 0x000000a605057223 */ /* 0x180fe2000001080b */
[----:B------:R-:W-:-:S01]  /*18d50*/  FFMA.FTZ R6, R6, R166, -R11 ;  /* 0x000000a606067223 */ /* 0x000fc2000001080b */
        /* <DEDUP_REMOVED lines=30> */
[-C--:B------:R-:W-:Y:S01]  /*18f40*/  FFMA.FTZ R209, R201, R166.reuse, -8 ;  /* 0xc1000000c9d17423 */ /* 0x080fe200000100a6 */
[----:B------:R-:W-:Y:S03]  /*18f50*/  MUFU.EX2 R4, R4 ;  /* 0x0000000400047308 */ /* 0x000fe60000000800 */
[----:B------:R-:W-:-:S01]  /*18f60*/  FFMA.FTZ R7, R7, R166, -R209 ;  /* 0x000000a607077223 */ /* 0x000fc200000108d1 */
[-CC-:B------:R-:W-:Y:S01]  /*18f70*/  FFMA.FTZ R14, R14, R166.reuse, -R209.reuse ;  /* 0x000000a60e0e7223 */ /* 0x180fe200000108d1 */
[----:B------:R-:W-:-:S01]  /*18f80*/  FFMA.FTZ R21, R21, R166, -R209 ;  /* 0x000000a615157223 */ /* 0x000fc200000108d1 */
[-CC-:B------:R-:W-:Y:S01]  /*18f90*/  FFMA.FTZ R152, R152, R166.reuse, -R209.reuse ;  /* 0x000000a698987223 */ /* 0x180fe200000108d1 */
[----:B------:R-:W-:-:S01]  /*18fa0*/  FFMA.FTZ R155, R155, R166, -R209 ;  /* 0x000000a69b9b7223 */ /* 0x000fc200000108d1 */
[----:B------:R-:W0:Y:S01]  /*18fb0*/  MUFU.EX2 R5, R5 ;  /* 0x0000000500057308 */ /* 0x000e220000000800 */
[----:B------:R-:W-:-:S01]  /*18fc0*/  FFMA.FTZ R156, R156, R166, -R209 ;  /* 0x000000a69c9c7223 */ /* 0x000fc200000108d1 */
[-CC-:B------:R-:W-:Y:S01]  /*18fd0*/  FFMA.FTZ R159, R159, R166.reuse, -R209.reuse ;  /* 0x000000a69f9f7223 */ /* 0x180fe200000108d1 */
[----:B------:R-:W-:-:S01]  /*18fe0*/  FFMA.FTZ R160, R160, R166, -R209 ;  /* 0x000000a6a0a07223 */ /* 0x000fc200000108d1 */
[-CC-:B------:R-:W-:Y:S01]  /*18ff0*/  FFMA.FTZ R163, R163, R166.reuse, -R209.reuse ;  /* 0x000000a6a3a37223 */ /* 0x180fe200000108d1 */
[----:B------:R-:W-:-:S01]  /*19000*/  FFMA.FTZ R164, R164, R166, -R209 ;  /* 0x000000a6a4a47223 */ /* 0x000fc200000108d1 */
[-CC-:B------:R-:W-:Y:S01]  /*19010*/  FFMA.FTZ R169, R169, R166.reuse, -R209.reuse ;  /* 0x000000a6a9a97223 */ /* 0x180fe200000108d1 */
[----:B------:R-:W-:-:S01]  /*19020*/  FFMA.FTZ R170, R170, R166, -R209 ;  /* 0x000000a6aaaa7223 */ /* 0x000fc200000108d1 */
[----:B------:R-:W1:Y:S01]  /*19030*/  MUFU.EX2 R7, R7 ;  /* 0x0000000700077308 */ /* 0x000e620000000800 */
[----:B------:R-:W-:-:S01]  /*19040*/  FFMA.FTZ R173, R173, R166, -R209 ;  /* 0x000000a6adad7223 */ /* 0x000fc200000108d1 */
[-CC-:B------:R-:W-:Y:S01]  /*19050*/  FFMA.FTZ R174, R174, R166.reuse, -R209.reuse ;  /* 0x000000a6aeae7223 */ /* 0x180fe200000108d1 */
[----:B------:R-:W-:-:S01]  /*19060*/  FFMA.FTZ R177, R177, R166, -R209 ;  /* 0x000000a6b1b17223 */ /* 0x000fc200000108d1 */
[-CC-:B------:R-:W-:Y:S01]  /*19070*/  FFMA.FTZ R178, R178, R166.reuse, -R209.reuse ;  /* 0x000000a6b2b27223 */ /* 0x180fe200000108d1 */
[----:B------:R-:W-:-:S01]  /*19080*/  FFMA.FTZ R181, R181, R166, -R209 ;  /* 0x000000a6b5b57223 */ /* 0x000fc200000108d1 */
[-CC-:B------:R-:W-:Y:S01]  /*19090*/  FFMA.FTZ R182, R182, R166.reuse, -R209.reuse ;  /* 0x000000a6b6b67223 */ /* 0x180fe200000108d1 */
[----:B------:R-:W-:-:S01]  /*190a0*/  FFMA.FTZ R185, R185, R166, -R209 ;  /* 0x000000a6b9b97223 */ /* 0x000fc200000108d1 */
[----:B------:R-:W2:Y:S01]  /*190b0*/  MUFU.EX2 R6, R6 ;  /* 0x0000000600067308 */ /* 0x000ea20000000800 */
[----:B0-----:R-:W-:-:S01]  /*190c0*/  FFMA.FTZ R3, R10, R3, R5 ;  /* 0x000000030a037223 */ /* 0x001fc20000010005 */
[-CC-:B------:R-:W-:Y:S01]  /*190d0*/  FFMA.FTZ R186, R186, R166.reuse, -R209.reuse ;  /* 0x000000a6baba7223 */ /* 0x180fe200000108d1 */
[----:B------:R-:W-:-:S01]  /*190e0*/  FFMA.FTZ R189, R189, R166, -R209 ;  /* 0x000000a6bdbd7223 */ /* 0x000fc200000108d1 */
[-CC-:B------:R-:W-:Y:S01]  /*190f0*/  FFMA.FTZ R190, R190, R166.reuse, -R209.reuse ;  /* 0x000000a6bebe7223 */ /* 0x180fe200000108d1 */
[----:B------:R-:W-:-:S01]  /*19100*/  FFMA.FTZ R193, R193, R166, -R209 ;  /* 0x000000a6c1c17223 */ /* 0x000fc200000108d1 */
[-CC-:B------:R-:W-:Y:S01]  /*19110*/  FFMA.FTZ R194, R194, R166.reuse, -R209.reuse ;  /* 0x000000a6c2c27223 */ /* 0x180fe200000108d1 */
[----:B------:R-:W-:-:S01]  /*19120*/  FFMA.FTZ R197, R197, R166, -R209 ;  /* 0x000000a6c5c57223 */ /* 0x000fc200000108d1 */
[----:B------:R-:W0:Y:S01]  /*19130*/  MUFU.EX2 R14, R14 ;  /* 0x0000000e000e7308 */ /* 0x000e220000000800 */
[----:B-1----:R-:W-:-:S01]  /*19140*/  FFMA.FTZ R8, R4, R8, R7 ;  /* 0x0000000804087223 */ /* 0x002fc20000010007 */
[-CC-:B------:R-:W-:Y:S01]  /*19150*/  FFMA.FTZ R198, R198, R166.reuse, -R209.reuse ;  /* 0x000000a6c6c67223 */ /* 0x180fe200000108d1 */
[----:B------:R-:W-:-:S01]  /*19160*/  FFMA.FTZ R202, R202, R166, -R209 ;  /* 0x000000a6caca7223 */ /* 0x000fc200000108d1 */
[-CC-:B------:R-:W-:Y:S01]  /*19170*/  FFMA.FTZ R203, R203, R166.reuse, -R209.reuse ;  /* 0x000000a6cbcb7223 */ /* 0x180fe200000108d1 */
[----:B------:R-:W-:-:S01]  /*19180*/  FFMA.FTZ R206, R206, R166, -R209 ;  /* 0x000000a6cece7223 */ /* 0x000fc200000108d1 */
[-CC-:B------:R-:W-:Y:S01]  /*19190*/  FFMA.FTZ R207, R207, R166.reuse, -R209.reuse ;  /* 0x000000a6cfcf7223 */ /* 0x180fe200000108d1 */
[----:B------:R-:W-:-:S01]  /*191a0*/  FFMA.FTZ R210, R210, R166, -R209 ;  /* 0x000000a6d2d27223 */ /* 0x000fc200000108d1 */
[----:B------:R-:W1:Y:S01]  /*191b0*/  MUFU.EX2 R15, R15 ;  /* 0x0000000f000f7308 */ /* 0x000e620000000800 */
[----:B--2---:R-:W-:-:S01]  /*191c0*/  FADD.FTZ R3, R6, R3 ;  /* 0x0000000306037221 */ /* 0x004fc20000010000 */
[----:B------:R-:W-:-:S06]  /*191d0*/  FFMA.FTZ R209, R211, R166, -R209 ;  /* 0x000000a6d3d17223 */ /* 0x000fcc00000108d1 */
        /* <DEDUP_REMOVED lines=33> */
[----:B-1----:R-:W-:-:S01]  /*193f0*/  FADD.FTZ R8, R164, R8 ;  /* 0x00000008a4087221 */ /* 0x002fc20000010000 */
[----:B------:R-:W-:Y:S02]  /*19400*/  WARPGROUP.DEPBAR.LE gsb0, 0x0 ;  /* 0x00008000000079c5 */ /* 0x000fe40000010000 */
[----:B------:R-:W-:-:S04]  /*19410*/  WARPGROUP.ARRIVE ;  /* 0x00000000000079c5 */ /* 0x000fc80000000000 */
[----:B------:R-:W1:Y:S01]  /*19420*/  MUFU.EX2 R168, R168 ;  /* 0x000000a800a87308 */ /* 0x000e620000000800 */
[----:B--2---:R-:W-:-:S01]  /*19430*/  FADD.FTZ R3, R165, R3 ;  /* 0x00000003a5037221 */ /* 0x004fc20000010000 */
[----:B------:R-:W-:Y:S01]  /*19440*/  QGMMA.64x256x32.F32.E4M3.E4M3 R24, R216, gdesc[UR4], R24, gsb0 ;  /* 0x03e00004d8187df3 */ /* 0x000fe20008000818 */
[----:B0-----:R-:W-:-:S05]  /*19450*/  FADD.FTZ R8, R169, R8 ;  /* 0x00000008a9087221 */ /* 0x001fca0000010000 */
[----:B------:R-:W0:Y:S08]  /*19460*/  MUFU.EX2 R170, R170 ;  /* 0x000000aa00aa7308 */ /* 0x000e300000000800 */
        /* <DEDUP_REMOVED lines=66> */
[----:B------:R-:W-:Y:S02]  /*19890*/  WARPGROUP.DEPBAR.LE gsb0, 0x0 ;  /* 0x00008000000079c5 */ /* 0x000fe40000010000 */
[----:B------:R2:W-:Y:S06]  /*198a0*/  BAR.ARV R213, 0x100 ;  /* 0x000400d50000751d */ /* 0x0005ec0000002000 */
[----:B------:R-:W3:Y:S01]  /*198b0*/  MUFU.EX2 R206, R206 ;  /* 0x000000ce00ce7308 */ /* 0x000ee20000000800 */
[----:B-1----:R-:W-:-:S01]  /*198c0*/  FADD.FTZ R8, R203, R8 ;  /* 0x00000008cb087221 */ /* 0x002fc20000010000 */
[----:B------:R2:W-:Y:S01]  /*198d0*/  @!P1 SYNCS.ARRIVE.TRANS64.RED.A1T0 RZ, [R212+URZ], RZ ;  /* 0x000000ffd4ff99a7 */ /* 0x0005e2000810043f */
[----:B0-----:R-:W-:-:S05]  /*198e0*/  FADD.FTZ R3, R204, R3 ;  /* 0x00000003cc037221 */ /* 0x001fca0000010000 */
[----:B------:R-:W0:Y:S08]  /*198f0*/  MUFU.EX2 R205, R205 ;  /* 0x000000cd00cd7308 */ /* 0x000e300000000800 */
[----:B------:R-:W1:Y:S01]  /*19900*/  MUFU.EX2 R207, R207 ;  /* 0x000000cf00cf7308 */ /* 0x000e620000000800 */
[----:B---3--:R-:W-:-:S07]  /*19910*/  FADD.FTZ R8, R206, R8 ;  /* 0x00000008ce087221 */ /* 0x008fce0000010000 */
[----:B------:R-:W3:Y:S01]  /*19920*/  MUFU.EX2 R208, R208 ;  /* 0x000000d000d07308 */ /* 0x000ee20000000800 */
[----:B0-----:R-:W-:-:S07]  /*19930*/  FADD.FTZ R3, R205, R3 ;  /* 0x00000003cd037221 */ /* 0x001fce0000010000 */
[----:B------:R-:W0:Y:S01]  /*19940*/  MUFU.EX2 R210, R210 ;  /* 0x000000d200d27308 */ /* 0x000e220000000800 */
[----:B-1----:R-:W-:-:S07]  /*19950*/  FADD.FTZ R8, R207, R8 ;  /* 0x00000008cf087221 */ /* 0x002fce0000010000 */
[----:B------:R-:W1:Y:S01]  /*19960*/  MUFU.EX2 R11, R11 ;  /* 0x0000000b000b7308 */ /* 0x000e620000000800 */
[----:B---3--:R-:W-:-:S07]  /*19970*/  FADD.FTZ R3, R208, R3 ;  /* 0x00000003d0037221 */ /* 0x008fce0000010000 */
[----:B------:R-:W3:Y:S01]  /*19980*/  MUFU.EX2 R209, R209 ;  /* 0x000000d100d17308 */ /* 0x000ee20000000800 */
[----:B0-----:R-:W-:-:S01]  /*19990*/  FADD.FTZ R8, R210, R8 ;  /* 0x00000008d2087221 */ /* 0x001fc20000010000 */
[----:B-1----:R-:W-:-:S03]  /*199a0*/  FADD.FTZ R3, R11, R3 ;  /* 0x000000030b037221 */ /* 0x002fc60000010000 */
[----:B---3--:R-:W-:Y:S01]  /*199b0*/  FADD.FTZ R8, R209, R8 ;  /* 0x00000008d1087221 */ /* 0x008fe20000010000 */
[----:B--2---:R-:W-:Y:S06]  /*199c0*/  @!P0 BRA `(.L_x_493) ;  /* 0x0000000000048947 */ /* 0x004fec0003800000 */
[----:B------:R-:W-:Y:S01]  /*199d0*/  BPT.TRAP 0x1 ;  /* 0x000000040000795c */ /* 0x000fe20000300000 */
.L_x_493:
[----:B------:R-:W-:Y:S01]  /*199e0*/  LEA R12, R12, R22, 0x3 ;  /* 0x000000160c0c7211 */ /* 0x000fe200078e18ff */
[----:B------:R-:W-:Y:S01]  /*199f0*/  IMAD.U32 R211, RZ, RZ, UR44 ;  /* 0x0000002cffd37e24 */ /* 0x000fe2000f8e00ff */
[----:B------:R-:W-:Y:S01]  /*19a00*/  ISETP.GT.AND P1, PT, R9, RZ, PT ;  /* 0x000000ff0900720c */ /* 0x000fe20003f24270 */
[----:B------:R-:W-:Y:S01]  /*19a10*/  FMUL.FTZ R24, R24, R10 ;  /* 0x0000000a18187220 */ /* 0x000fe20000410000 */
[----:B------:R-:W-:Y:S01]  /*19a20*/  F2FP.SATFINITE.E4M3.F32.PACK_AB_MERGE_C R15, R20, R15, RZ ;  /* 0x0000000f140f723e */ /* 0x000fe200048070ff */
[----:B------:R-:W-:Y:S01]  /*19a30*/  VIADD R12, R12, 0x38860 ;  /* 0x000388600c0c7836 */ /* 0x000fe20000000000 */
[----:B------:R-:W-:Y:S01]  /*19a40*/  F2FP.SATFINITE.E4M3.F32.PACK_AB_MERGE_C R11, R11, R208, RZ ;  /* 0x000000d00b0b723e */ /* 0x000fe200048070ff */
[-C--:B------:R-:W-:Y:S01]  /*19a50*/  FMUL.FTZ R25, R25, R10.reuse ;  /* 0x0000000a19197220 */ /* 0x080fe20000410000 */
[----:B------:R-:W-:Y:S01]  /*19a60*/  F2FP.SATFINITE.E4M3.F32.PACK_AB_MERGE_C R5, R6, R5, R15 ;  /* 0x000000050605723e */ /* 0x000fe2000480700f */
[-C--:B------:R-:W-:Y:S01]  /*19a70*/  FMUL.FTZ R28, R28, R10.reuse ;  /* 0x0000000a1c1c7220 */ /* 0x080fe20000410000 */
[----:B------:R-:W-:Y:S01]  /*19a80*/  PRMT R12, R211, 0x654, R12 ;  /* 0x00000654d30c7816 */ /* 0x000fe2000000000c */
[-C--:B------:R-:W-:Y:S01]  /*19a90*/  FMUL.FTZ R29, R29, R10.reuse ;  /* 0x0000000a1d1d7220 */ /* 0x080fe20000410000 */
[----:B------:R-:W-:Y:S01]  /*19aa0*/  F2FP.SATFINITE.E4M3.F32.PACK_AB_MERGE_C R21, R152, R21, RZ ;  /* 0x000000159815723e */ /* 0x000fe200048070ff */
[-C--:B------:R-:W-:Y:S01]  /*19ab0*/  FMUL.FTZ R32, R32, R10.reuse ;  /* 0x0000000a20207220 */ /* 0x080fe20000410000 */
[----:B------:R-:W-:Y:S01]  /*19ac0*/  F2FP.SATFINITE.E4M3.F32.PACK_AB_MERGE_C R157, R158, R157, RZ ;  /* 0x0000009d9e9d723e */ /* 0x000fe200048070ff */
[----:B------:R0:W-:Y:S01]  /*19ad0*/  SYNCS.ARRIVE.TRANS64.RED.A1T0 RZ, [R12+URZ], RZ ;  /* 0x000000ff0cff79a7 */ /* 0x0001e2000810043f */
[----:B------:R-:W-:Y:S01]  /*19ae0*/  F2FP.SATFINITE.E4M3.F32.PACK_AB_MERGE_C R159, R160, R159, RZ ;  /* 0x0000009fa09f723e */ /* 0x000fe200048070ff */
[-C--:B------:R-:W-:Y:S01]  /*19af0*/  FMUL.FTZ R33, R33, R10.reuse ;  /* 0x0000000a21217220 */ /* 0x080fe20000410000 */
        /* <DEDUP_REMOVED lines=17> */
[----:B------:R-:W-:Y:S01]  /*19c10*/  FMUL.FTZ R52, R52, R10 ;  /* 0x0000000a34347220 */ /* 0x000fe20000410000 */
[----:B------:R-:W-:Y:S01]  /*19c20*/  F2FP.SATFINITE.E4M3.F32.PACK_AB_MERGE_C R202, R203, R202, RZ ;  /* 0x000000cacbca723e */ /* 0x000fe200048070ff */
[----:B------:R-:W-:Y:S01]  /*19c30*/  FMUL.FTZ R53, R53, R10 ;  /* 0x0000000a35357220 */ /* 0x000fe20000410000 */
[----:B------:R-:W-:Y:S01]  /*19c40*/  F2FP.SATFINITE.E4M3.F32.PACK_AB_MERGE_C R209, R209, R210, RZ ;  /* 0x000000d2d1d1723e */ /* 0x000fe200048070ff */
[----:B------:R-:W-:Y:S01]  /*19c50*/  FMUL.FTZ R56, R56, R10 ;  /* 0x0000000a38387220 */ /* 0x000fe20000410000 */
[----:B------:R-:W-:Y:S01]  /*19c60*/  F2FP.SATFINITE.E4M3.F32.PACK_AB_MERGE_C R218, R205, R204, R11 ;  /* 0x000000cccdda723e */ /* 0x000fe2000480700b */
        /* <DEDUP_REMOVED lines=112> */
[----:B------:R-:W-:Y:S01]  /*1a370*/  VIADD R9, R9, 0xffffffff ;  /* 0xffffffff09097836 */ /* 0x000fe20000000000 */
[----:B------:R-:W-:Y:S01]  /*1a380*/  F2FP.SATFINITE.E4M3.F32.PACK_AB_MERGE_C R230, R154, R153, R157 ;  /* 0x000000999ae6723e */ /* 0x000fe2000480709d */
[----:B------:R-:W-:Y:S01]  /*1a390*/  IMAD.MOV.U32 R11, RZ, RZ, R167 ;  /* 0x000000ffff0b7224 */ /* 0x000fe200078e00a7 */
[----:B------:R-:W-:Y:S01]  /*1a3a0*/  F2FP.SATFINITE.E4M3.F32.PACK_AB_MERGE_C R231, R156, R155, R159 ;  /* 0x0000009b9ce7723e */ /* 0x000fe2000480709f */
[----:B------:R-:W-:Y:S01]  /*1a3b0*/  IMAD.MOV.U32 R4, RZ, RZ, R236 ;  /* 0x000000ffff047224 */ /* 0x000fe200078e00ec */
[----:B------:R-:W-:Y:S01]  /*1a3c0*/  F2FP.SATFINITE.E4M3.F32.PACK_AB_MERGE_C R224, R162, R161, R165 ;  /* 0x000000a1a2e0723e */ /* 0x000fe200048070a5 */
[----:B0-----:R-:W-:Y:S01]  /*1a3d0*/  IMAD.MOV.U32 R12, RZ, RZ, R13 ;  /* 0x000000ffff0c7224 */ /* 0x001fe200078e000d */
        /* <DEDUP_REMOVED lines=10> */
[----:B------:R-:W-:Y:S02]  /*1a480*/  MOV R10, R201 ;  /* 0x000000c9000a7202 */ /* 0x000fe40000000f00 */
[----:B------:R-:W-:Y:S01]  /*1a490*/  MOV R228, R5 ;  /* 0x0000000500e47202 */ /* 0x000fe20000000f00 */
[----:B------:R-:W-:Y:S06]  /*1a4a0*/  @P1 BRA `(.L_x_494) ;  /* 0xffffffd000e01947 */ /* 0x000fec000383ffff */
[----:B------:R-:W-:-:S07]  /*1a4b0*/  IMAD.MOV.U32 R152, RZ, RZ, R13 ;  /* 0x000000ffff987224 */ /* 0x000fce00078e000d */
.L_x_483:
[----:B------:R-:W-:Y:S05]  /*1a4c0*/  WARPSYNC.ALL ;  /* 0x0000000000007948 */ /* 0x000fea0003800000 */
[----:B------:R-:W-:Y:S06]  /*1a4d0*/  BAR.ARV 0x8, 0x180 ;  /* 0x0206000000007b1d */ /* 0x000fec0000002000 */
[----:B------:R-:W-:Y:S05]  /*1a4e0*/  @!P0 BRA `(.L_x_495) ;  /* 0x0000000000048947 */ /* 0x000fea0003800000 */
[----:B------:R-:W-:Y:S01]  /*1a4f0*/  BPT.TRAP 0x1 ;  /* 0x000000040000795c */ /* 0x000fe20000300000 */
.L_x_495:
[----:B------:R-:W-:Y:S01]  /*1a500*/  IMAD R9, R152, 0x8, R22 ;  /* 0x0000000898097824 */ /* 0x000fe200078e0216 */
[----:B------:R-:W-:-:S04]  /*1a510*/  SHF.L.U32 R0, R236, 0x1f, RZ ;  /* 0x0000001fec007819 */ /* 0x000fc800000006ff */
[----:B------:R0:W1:Y:S01]  /*1a520*/  SYNCS.PHASECHK.TRANS64.TRYWAIT P1, [R9+URZ+0x38850], R0 ;  /* 0x03885000090075a7 */ /* 0x000062000802017f */
[----:B------:R-:W-:Y:S05]  /*1a530*/  @!P0 BRA `(.L_x_496) ;  /* 0x0000000000048947 */ /* 0x000fea0003800000 */
[----:B------:R-:W-:Y:S01]  /*1a540*/  BPT.TRAP 0x1 ;  /* 0x000000040000795c */ /* 0x000fe20000300000 */
.L_x_496:
[----:B------:R-:W-:-:S05]  /*1a550*/  VIADD R22, R22, 0x400 ;  /* 0x0000040016167836 */ /* 0x000fca0000000000 */
[----:B------:R-:W-:-:S04]  /*1a560*/  SHF.R.U32.HI R22, RZ, 0x4, R22 ;  /* 0x00000004ff167819 */ /* 0x000fc80000011616 */
[----:B------:R-:W-:-:S04]  /*1a570*/  LOP3.LUT R22, R22, 0x3fff, RZ, 0xc0, !PT ;  /* 0x00003fff16167812 */ /* 0x000fc800078ec0ff */
[----:B------:R-:W-:Y:S01]  /*1a580*/  LOP3.LUT R5, R22, 0x10000, RZ, 0xfc, !PT ;  /* 0x0001000016057812 */ /* 0x000fe200078efcff */
[----:B-1----:R-:W-:Y:S06]  /*1a590*/  @P1 BRA `(.L_x_497) ;  /* 0x0000000000081947 */ /* 0x002fec0003800000 */
[----:B------:R-:W1:Y:S02]  /*1a5a0*/  SYNCS.PHASECHK.TRANS64.TRYWAIT P1, [R9+URZ+0x38850], R0 ;  /* 0x03885000090075a7 */ /* 0x000e64000802017f */
[----:B-1----:R-:W-:Y:S05]  /*1a5b0*/  @!P1 BRA `(.L_x_498) ;  /* 0x000000c800809947 */ /* 0x002fea0003800000 */
.L_x_497:
[----:B------:R-:W-:Y:S01]  /*1a5c0*/  LEA R4, R152, R5, 0xb ;  /* 0x0000000598047211 */ /* 0x000fe200078e58ff */
[----:B------:R-:W-:Y:S01]  /*1a5d0*/  IMAD.MOV.U32 R5, RZ, RZ, 0x40000040 ;  /* 0x40000040ff057424 */ /* 0x000fe200078e00ff */
[----:B------:R-:W-:Y:S05]  /*1a5e0*/  WARPSYNC.ALL ;  /* 0x0000000000007948 */ /* 0x000fea0003800000 */
[----:B------:R-:W-:Y:S01]  /*1a5f0*/  R2UR UR6, R4 ;  /* 0x00000000040672ca */ /* 0x000fe200000e0000 */
[----:B------:R-:W0:Y:S01]  /*1a600*/  LDL R15, [R1+0x44] ;  /* 0x00004400010f7983 */ /* 0x000e220000100800 */
[----:B------:R-:W-:Y:S01]  /*1a610*/  R2UR UR7, R5 ;  /* 0x00000000050772ca */ /* 0x000fe200000e0000 */
[----:B------:R-:W-:-:S02]  /*1a620*/  WARPGROUP.ARRIVE ;  /* 0x00000000000079c5 */ /* 0x000fc40000000000 */
[----:B------:R-:W2:Y:S01]  /*1a630*/  LDL R14, [R1+0x20] ;  /* 0x00002000010e7983 */ /* 0x000ea20000100800 */
[C---:B------:R-:W-:Y:S01]  /*1a640*/  VIADD R6, R4.reuse, 0x2 ;  /* 0x0000000204067836 */ /* 0x040fe20000000000 */
[----:B------:R-:W-:Y:S02]  /*1a650*/  ULDC.64 UR4, c[0x0][0x9a0] ;  /* 0x0002680000047ab9 */ /* 0x000fe40000000a00 */
[----:B------:R-:W3:Y:S01]  /*1a660*/  LDL.LU R2, [R1+0x8] ;  /* 0x0000080001027983 */ /* 0x000ee20000300800 */
[----:B------:R-:W-:Y:S01]  /*1a670*/  IMAD.MOV.U32 R7, RZ, RZ, 0x40000040 ;  /* 0x40000040ff077424 */ /* 0x000fe200078e00ff */
[----:B------:R-:W-:Y:S01]  /*1a680*/  ISETP.NE.U32.AND P1, PT, RZ, UR4, PT ;  /* 0x00000004ff007c0c */ /* 0x000fe2000bf25070 */
[----:B------:R-:W-:Y:S01]  /*1a690*/  IMAD.MOV.U32 R13, RZ, RZ, 0x40000040 ;  /* 0x40000040ff0d7424 */ /* 0x000fe200078e00ff */
[----:B------:R-:W-:Y:S02]  /*1a6a0*/  IADD3 R12, R4, 0x4, RZ ;  /* 0x00000004040c7810 */ /* 0x000fe40007ffe0ff */
[----:B------:R-:W-:Y:S01]  /*1a6b0*/  QGMMA.64x256x32.F32.E4M3.E4M3 R24, R228, gdesc[UR4], R24, gsb0 ;  /* 0x03e00004e4187df3 */ /* 0x000fe20008000818 */
[----:B------:R-:W-:-:S02]  /*1a6c0*/  R2UR UR6, R6 ;  /* 0x00000000060672ca */ /* 0x000fc400000e0000 */
[----:B------:R-:W-:Y:S02]  /*1a6d0*/  R2UR UR7, R7 ;  /* 0x00000000070772ca */ /* 0x000fe400000e0000 */
[----:B------:R-:W-:Y:S02]  /*1a6e0*/  ISETP.NE.AND.EX P1, PT, RZ, UR5, PT, P1 ;  /* 0x00000005ff007c0c */ /* 0x000fe4000bf25310 */
[----:B------:R-:W-:-:S11]  /*1a6f0*/  MOV R20, 0x3f800000 ;  /* 0x3f80000000147802 */ /* 0x000fd60000000f00 */
[----:B------:R-:W0:Y:S08]  /*1a700*/  @P1 LDC.64 R6, c[0x0][0x9c8] ;  /* 0x00027200ff061b82 */ /* 0x000e300000000a00 */
[----:B------:R-:W4:Y:S01]  /*1a710*/  @P1 LDC.64 R10, c[0x0][0x9d0] ;  /* 0x00027400ff0a1b82 */ /* 0x000f220000000a00 */
[----:B------:R-:W-:Y:S02]  /*1a720*/  WARPGROUP.DEPBAR.LE gsb0, 0x0 ;  /* 0x00008000000079c5 */ /* 0x000fe40000010000 */
[----:B------:R-:W-:-:S06]  /*1a730*/  WARPGROUP.ARRIVE ;  /* 0x00000000000079c5 */ /* 0x000fcc0000000000 */
[----:B------:R-:W-:Y:S01]  /*1a740*/  QGMMA.64x256x32.F32.E4M3.E4M3 R24, R224, gdesc[UR4], R24, gsb0 ;  /* 0x03e00004e0187df3 */ /* 0x000fe20008000818 */
[----:B------:R-:W-:Y:S02]  /*1a750*/  R2UR UR6, R12 ;  /* 0x000000000c0672ca */ /* 0x000fe400000e0000 */
[----:B------:R-:W-:Y:S01]  /*1a760*/  R2UR UR7, R13 ;  /* 0x000000000d0772ca */ /* 0x000fe200000e0000 */
[----:B01----:R-:W-:-:S04]  /*1a770*/  @P1 IMAD R0, R15, R6, RZ ;  /* 0x000000060f001224 */ /* 0x003fc800078e02ff */
[C---:B--2---:R-:W-:Y:S02]  /*1a780*/  @P1 IMAD R5, R14.reuse, R7, R0 ;  /* 0x000000070e051224 */ /* 0x044fe400078e0200 */
[----:B------:R-:W-:Y:S01]  /*1a790*/  @P1 IMAD.WIDE.U32 R6, R14, R6, RZ ;  /* 0x000000060e061225 */ /* 0x000fe200078e00ff */
[----:B---3--:R-:W-:-:S03]  /*1a7a0*/  @P1 SHF.R.S32.HI R13, RZ, 0x1f, R2 ;  /* 0x0000001fff0d1819 */ /* 0x008fc60000011402 */
[----:B------:R-:W-:Y:S02]  /*1a7b0*/  @P1 IMAD.IADD R7, R7, 0x1, R5 ;  /* 0x0000000107071824 */ /* 0x000fe400078e0205 */
[----:B----4-:R-:W-:-:S04]  /*1a7c0*/  @P1 IMAD R0, R13, R10, RZ ;  /* 0x0000000a0d001224 */ /* 0x010fc800078e02ff */
[C---:B------:R-:W-:Y:S02]  /*1a7d0*/  @P1 IMAD R5, R2.reuse, R11, R0 ;  /* 0x0000000b02051224 */ /* 0x040fe400078e0200 */
[----:B------:R-:W-:-:S04]  /*1a7e0*/  @P1 IMAD.WIDE.U32 R10, R2, R10, R6 ;  /* 0x0000000a020a1225 */ /* 0x000fc800078e0006 */
[----:B------:R-:W-:Y:S01]  /*1a7f0*/  @P1 IMAD.IADD R5, R11, 0x1, R5 ;  /* 0x000000010b051824 */ /* 0x000fe200078e0205 */
[----:B------:R-:W-:-:S04]  /*1a800*/  @P1 LEA R6, P2, R10, UR4, 0x2 ;  /* 0x000000040a061c11 */ /* 0x000fc8000f8410ff */
[----:B------:R-:W-:-:S05]  /*1a810*/  @P1 LEA.HI.X R7, R10, UR5, R5, 0x2, P2 ;  /* 0x000000050a071c11 */ /* 0x000fca00090f1405 */
[----:B------:R0:W2:Y:S01]  /*1a820*/  @P1 LDG.E R20, desc[UR42][R6.64] ;  /* 0x0000002a06141981 */ /* 0x0000a2000c1e1900 */
[----:B------:R-:W-:Y:S02]  /*1a830*/  VIADD R4, R4, 0x6 ;  /* 0x0000000604047836 */ /* 0x000fe40000000000 */
[----:B------:R-:W-:Y:S01]  /*1a840*/  IMAD.MOV.U32 R5, RZ, RZ, 0x40000040 ;  /* 0x40000040ff057424 */ /* 0x000fe200078e00ff */
[----:B------:R-:W-:Y:S02]  /*1a850*/  WARPGROUP.DEPBAR.LE gsb0, 0x0 ;  /* 0x00008000000079c5 */ /* 0x000fe40000010000 */
[----:B------:R-:W-:-:S06]  /*1a860*/  WARPGROUP.ARRIVE ;  /* 0x00000000000079c5 */ /* 0x000fcc0000000000 */
[----:B------:R-:W-:Y:S01]  /*1a870*/  QGMMA.64x256x32.F32.E4M3.E4M3 R24, R220, gdesc[UR4], R24, gsb0 ;  /* 0x03e00004dc187df3 */ /* 0x000fe20008000818 */
[----:B------:R-:W-:Y:S02]  /*1a880*/  R2UR UR6, R4 ;  /* 0x00000000040672ca */ /* 0x000fe400000e0000 */
[----:B------:R-:W-:Y:S01]  /*1a890*/  R2UR UR7, R5 ;  /* 0x00000000050772ca */ /* 0x000fe200000e0000 */
[----:B------:R-:W1:Y:S04]  /*1a8a0*/  SHFL.BFLY PT, R0, R3, 0x2, 0x1f ;  /* 0x0c401f0003007f89 */ /* 0x000e6800000e0000 */
[----:B------:R-:W3:Y:S01]  /*1a8b0*/  SHFL.BFLY PT, R11, R8, 0x2, 0x1f ;  /* 0x0c401f00080b7f89 */ /* 0x000ee200000e0000 */
[----:B-1----:R-:W-:-:S01]  /*1a8c0*/  FADD.FTZ R0, R0, R3 ;  /* 0x0000000300007221 */ /* 0x002fc20000010000 */
[----:B---3--:R-:W-:-:S04]  /*1a8d0*/  FADD.FTZ R11, R11, R8 ;  /* 0x000000080b0b7221 */ /* 0x008fc80000010000 */
[----:B------:R-:W1:Y:S04]  /*1a8e0*/  SHFL.BFLY PT, R5, R0, 0x1, 0x1f ;  /* 0x0c201f0000057f89 */ /* 0x000e6800000e0000 */
[----:B------:R-:W3:Y:S01]  /*1a8f0*/  SHFL.BFLY PT, R2, R11, 0x1, 0x1f ;  /* 0x0c201f000b027f89 */ /* 0x000ee200000e0000 */
[----:B------:R-:W-:Y:S02]  /*1a900*/  IMAD.MOV.U32 R3, RZ, RZ, RZ ;  /* 0x000000ffff037224 */ /* 0x000fe400078e00ff */
[----:B-1----:R-:W-:Y:S01]  /*1a910*/  FADD.FTZ R10, R0, R5 ;  /* 0x00000005000a7221 */ /* 0x002fe20000010000 */
[----:B---3--:R-:W-:-:S04]  /*1a920*/  FADD.FTZ R12, R11, R2 ;  /* 0x000000020b0c7221 */ /* 0x008fc80000010000 */
[C---:B------:R-:W-:Y:S01]  /*1a930*/  FSETP.NE.FTZ.AND P1, PT, R10.reuse, RZ, PT ;  /* 0x000000ff0a00720b */ /* 0x040fe20003f35000 */
[----:B------:R-:W-:Y:S01]  /*1a940*/  FMUL.FTZ R13, R10, 0.00390625 ;  /* 0x3b8000000a0d7820 */ /* 0x000fe20000410000 */
[----:B------:R-:W-:-:S04]  /*1a950*/  FMUL.FTZ R8, R12, 0.00390625 ;  /* 0x3b8000000c087820 */ /* 0x000fc80000410000 */
[----:B------:R-:W-:Y:S02]  /*1a960*/  FSETP.NE.FTZ.AND P2, PT, R13, RZ, PT ;  /* 0x000000ff0d00720b */ /* 0x000fe40003f55000 */
[----:B------:R-:W-:-:S05]  /*1a970*/  FSETP.NE.FTZ.AND P3, PT, R8, RZ, PT ;  /* 0x000000ff0800720b */ /* 0x000fca0003f75000 */
[----:B------:R-:W-:Y:S01]  /*1a980*/  @P1 MUFU.RCP R3, R10 ;  /* 0x0000000a00031308 */ /* 0x000fe20000001000 */
[----:B------:R-:W-:Y:S02]  /*1a990*/  FSETP.NE.FTZ.AND P1, PT, R12, RZ, PT ;  /* 0x000000ff0c00720b */ /* 0x000fe40003f35000 */
[----:B0-----:R-:W-:-:S05]  /*1a9a0*/  MOV R7, RZ ;  /* 0x000000ff00077202 */ /* 0x001fca0000000f00 */
[----:B------:R-:W0:Y:S08]  /*1a9b0*/  @P2 MUFU.LG2 R5, R13 ;  /* 0x0000000d00052308 */ /* 0x000e300000000c00 */
[----:B------:R-:W1:Y:S08]  /*1a9c0*/  @P3 MUFU.LG2 R6, R8 ;  /* 0x0000000800063308 */ /* 0x000e700000000c00 */
[----:B------:R-:W3:Y:S01]  /*1a9d0*/  @P1 MUFU.RCP R7, R12 ;  /* 0x0000000c00071308 */ /* 0x000ee20000001000 */
[C---:B------:R-:W-:Y:S01]  /*1a9e0*/  @P2 FMUL.FTZ R4, R166.reuse, 0.69314718246459960938 ;  /* 0x3f317218a6042820 */ /* 0x040fe20000410000 */
[----:B------:R-:W-:Y:S01]  /*1a9f0*/  @P3 FMUL.FTZ R11, R166, 0.69314718246459960938 ;  /* 0x3f317218a60b3820 */ /* 0x000fe20000410000 */
[----:B0-----:R-:W-:Y:S01]  /*1aa00*/  @P2 FMUL.FTZ R5, R5, 0.69314718246459960938 ;  /* 0x3f31721805052820 */ /* 0x001fe20000410000 */
[----:B------:R-:W-:-:S02]  /*1aa10*/  WARPGROUP.DEPBAR.LE gsb0, 0x0 ;  /* 0x00008000000079c5 */ /* 0x000fc40000010000 */
[----:B------:R-:W-:-:S06]  /*1aa20*/  WARPGROUP.ARRIVE ;  /* 0x00000000000079c5 */ /* 0x000fcc0000000000 */
[----:B------:R-:W-:Y:S01]  /*1aa30*/  QGMMA.64x256x32.F32.E4M3.E4M3 R24, R216, gdesc[UR4], R24, gsb0 ;  /* 0x03e00004d8187df3 */ /* 0x000fe20008000818 */
[----:B-1----:R-:W-:Y:S01]  /*1aa40*/  @P3 FMUL.FTZ R6, R6, 0.69314718246459960938 ;  /* 0x3f31721806063820 */ /* 0x002fe20000410000 */
[----:B------:R-:W-:Y:S02]  /*1aa50*/  IMAD.MOV.U32 R0, RZ, RZ, -0x800000 ;  /* 0xff800000ff007424 */ /* 0x000fe400078e00ff */
[----:B--2---:R-:W-:Y:S01]  /*1aa60*/  FMUL.FTZ R3, R3, R20 ;  /* 0x0000001403037220 */ /* 0x004fe20000410000 */
[----:B------:R-:W-:Y:S02]  /*1aa70*/  IMAD.MOV.U32 R2, RZ, RZ, -0x800000 ;  /* 0xff800000ff027424 */ /* 0x000fe400078e00ff */
[----:B------:R-:W-:-:S01]  /*1aa80*/  @P2 FFMA.FTZ R0, R4, R167, R5 ;  /* 0x000000a704002223 */ /* 0x000fc20000010005 */
[----:B------:R-:W-:Y:S01]  /*1aa90*/  @P3 FFMA.FTZ R2, R11, R201, R6 ;  /* 0x000000c90b023223 */ /* 0x000fe20000010006 */
[----:B---3--:R-:W-:Y:S01]  /*1aaa0*/  FMUL.FTZ R20, R7, R20 ;  /* 0x0000001407147220 */ /* 0x008fe20000410000 */
[----:B------:R-:W-:-:S02]  /*1aab0*/  WARPGROUP.DEPBAR.LE gsb0, 0x0 ;  /* 0x00008000000079c5 */ /* 0x000fc40000010000 */
[----:B------:R-:W-:Y:S05]  /*1aac0*/  @!P0 BRA `(.L_x_499) ;  /* 0x0000000000048947 */ /* 0x000fea0003800000 */
[----:B------:R-:W-:Y:S01]  /*1aad0*/  BPT.TRAP 0x1 ;  /* 0x000000040000795c */ /* 0x000fe20000300000 */
.L_x_499:
[----:B------:R-:W-:Y:S01]  /*1aae0*/  VIADD R22, R9, 0x38860 ;  /* 0x0003886009167836 */ /* 0x000fe20000000000 */
[----:B------:R-:W-:Y:S01]  /*1aaf0*/  MOV R7, UR44 ;  /* 0x0000002c00077c02 */ /* 0x000fe20008000f00 */
[-C--:B------:R-:W-:Y:S01]  /*1ab00*/  FMUL.FTZ R5, R25, R3.reuse ;  /* 0x0000000319057220 */ /* 0x080fe20000410000 */
[-C--:B------:R-:W-:Y:S01]  /*1ab10*/  FMUL.FTZ R25, R53, R3.reuse ;  /* 0x0000000335197220 */ /* 0x080fe20000410000 */
[----:B------:R-:W-:Y:S01]  /*1ab20*/  VIADD R152, R152, 0x1 ;  /* 0x0000000198987836 */ /* 0x000fe20000000000 */
        /* <DEDUP_REMOVED lines=36> */
[----:B------:R-:W-:Y:S01]  /*1ad70*/  ISETP.NE.AND P0, PT, R152, 0x2, PT ;  /* 0x000000029800780c */ /* 0x000fe20003f05270 */
        /* <DEDUP_REMOVED lines=46> */
[----:B------:R-:W-:Y:S01]  /*1b060*/  SEL R3, RZ, 0x1, P0 ;  /* 0x00000001ff037807 */ /* 0x000fe20000000000 */
        /* <DEDUP_REMOVED lines=43> */
[----:B------:R-:W-:Y:S01]  /*1b320*/  PLOP3.LUT P1, PT, PT, PT, PT, 0x8, 0x0 ;  /* 0x000000000000781c */ /* 0x000fe20003f2e170 */
[-C--:B------:R-:W-:Y:S01]  /*1b330*/  FMUL.FTZ R139, R147, R20.reuse ;  /* 0x00000014938b7220 */ /* 0x080fe20000410000 */
[-C--:B------:R-:W-:Y:S01]  /*1b340*/  FMUL.FTZ R143, R150, R20.reuse ;  /* 0x00000014968f7220 */ /* 0x080fe20000410000 */
[----:B------:R-:W-:Y:S01]  /*1b350*/  FMUL.FTZ R146, R151, R20 ;  /* 0x0000001497927220 */ /* 0x000fe20000410000 */
[----:B------:R-:W-:Y:S01]  /*1b360*/  LOP3.LUT R236, R236, R3, RZ, 0x3c, !PT ;  /* 0x00000003ecec7212 */ /* 0x000fe200078e3cff */
[----:B------:R-:W-:Y:S01]  /*1b370*/  UIADD3 UR45, UR45, 0x1, URZ ;  /* 0x000000012d2d7890 */ /* 0x000fe2000fffe03f */
[----:B0-----:R-:W-:-:S11]  /*1b380*/  SEL R152, R152, RZ, P0 ;  /* 0x000000ff98987207 */ /* 0x001fd60000000000 */
.L_x_437:
[----:B------:R-:W-:Y:S05]  /*1b390*/  WARPSYNC.ALL ;  /* 0x0000000000007948 */ /* 0x000fea0003800000 */
[----:B------:R-:W0:Y:S08]  /*1b3a0*/  S2UR UR44, SR_CgaCtaId ;  /* 0x00000000002c79c3 */ /* 0x000e300000008800 */
[----:B------:R-:W-:Y:S06]  /*1b3b0*/  BAR.SYNC.DEFER_BLOCKING 0x5, 0x180 ;  /* 0x0146000000007b1d */ /* 0x000fec0000010000 */
[----:B------:R-:W-:Y:S01]  /*1b3c0*/  UMOV UR4, 0x400 ;  /* 0x0000040000047882 */ /* 0x000fe20000000000 */
[----:B------:R-:W-:Y:S01]  /*1b3d0*/  BSSY B0, `(.L_x_500) ;  /* 0x00003c2000007945 */ /* 0x000fe20003800000 */
[----:B0-----:R-:W-:-:S06]  /*1b3e0*/  ULEA UR4, UR44, UR4, 0x18 ;  /* 0x000000042c047291 */ /* 0x001fcc000f8ec03f */
[----:B------:R-:W-:-:S05]  /*1b3f0*/  IMAD.U32 R22, RZ, RZ, UR4 ;  /* 0x00000004ff167e24 */ /* 0x000fca000f8e00ff */
[----:B------:R-:W0:Y:S04]  /*1b400*/  LDS.128 R164, [R22+0x388d0] ;  /* 0x0388d00016a47984 */ /* 0x000e280000000c00 */
[----:B0-----:R0:W-:Y:S04]  /*1b410*/  STL.64 [R1], R164 ;  /* 0x000000a401007387 */ /* 0x0011e80000100a00 */
[----:B------:R0:W-:Y:S01]  /*1b420*/  STL.64 [R1+0x8], R166 ;  /* 0x000008a601007387 */ /* 0x0001e20000100a00 */
[----:B------:R-:W-:Y:S06]  /*1b430*/  BAR.ARV 0x4, 0x180 ;  /* 0x0106000000007b1d */ /* 0x000fec0000002000 */
[----:B------:R-:W-:Y:S05]  /*1b440*/  @P1 BRA `(.L_x_501) ;  /* 0x0000002c00541947 */ /* 0x000fea0003800000 */
[----:B------:R-:W2:Y:S04]  /*1b450*/  LDL R153, [R1+0x78] ;  /* 0x0000780001997983 */ /* 0x000ea80000100800 */
[----:B------:R-:W3:Y:S04]  /*1b460*/  LDL R150, [R1+0x44] ;  /* 0x0000440001967983 */ /* 0x000ee80000100800 */
[----:B------:R-:W3:Y:S01]  /*1b470*/  LDL R149, [R1+0x20] ;  /* 0x0000200001957983 */ /* 0x000ee20000100800 */
[----:B------:R-:W-:Y:S01]  /*1b480*/  F2FP.BF16.F32.PACK_AB R4, R7, R4 ;  /* 0x000000040704723e */ /* 0x000fe200000010ff */
[----:B------:R-:W-:Y:S01]  /*1b490*/  ULDC.64 UR4, c[0x4][0x140] ;  /* 0x0100500000047ab9 */ /* 0x000fe20000000a00 */
[----:B------:R-:W-:Y:S01]  /*1b4a0*/  F2FP.BF16.F32.PACK_AB R7, R144, R129 ;  /* 0x000000819007723e */ /* 0x000fe200000010ff */
[----:B------:R-:W1:Y:S01]  /*1b4b0*/  S2R R151, SR_TID.X ;  /* 0x0000000000977919 */ /* 0x000e620000002100 */
[----:B------:R-:W-:-:S02]  /*1b4c0*/  F2FP.BF16.F32.PACK_AB R129, R6, R5 ;  /* 0x000000050681723e */ /* 0x000fc400000010ff */
[----:B------:R-:W4:Y:S01]  /*1b4d0*/  S2R R5, SR_SWINHI ;  /* 0x0000000000057919 */ /* 0x000f220000002f00 */
[----:B------:R-:W-:Y:S02]  /*1b4e0*/  F2FP.BF16.F32.PACK_AB R75, R75, R66 ;  /* 0x000000424b4b723e */ /* 0x000fe400000010ff */
[----:B------:R-:W-:Y:S02]  /*1b4f0*/  F2FP.BF16.F32.PACK_AB R66, R76, R69 ;  /* 0x000000454c42723e */ /* 0x000fe400000010ff */
[----:B------:R-:W-:Y:S02]  /*1b500*/  F2FP.BF16.F32.PACK_AB R84, R84, R77 ;  /* 0x0000004d5454723e */ /* 0x000fe400000010ff */
[----:B------:R-:W-:Y:S02]  /*1b510*/  F2FP.BF16.F32.PACK_AB R86, R140, R125 ;  /* 0x0000007d8c56723e */ /* 0x000fe400000010ff */
[----:B------:R-:W-:Y:S02]  /*1b520*/  F2FP.BF16.F32.PACK_AB R125, R65, R64 ;  /* 0x00000040417d723e */ /* 0x000fe400000010ff */
[----:B------:R-:W-:-:S02]  /*1b530*/  F2FP.BF16.F32.PACK_AB R20, R11, R8 ;  /* 0x000000080b14723e */ /* 0x000fc400000010ff */
[----:B------:R-:W-:Y:S02]  /*1b540*/  F2FP.BF16.F32.PACK_AB R11, R137, R42 ;  /* 0x0000002a890b723e */ /* 0x000fe400000010ff */
[----:B------:R-:W-:Y:S01]  /*1b550*/  F2FP.BF16.F32.PACK_AB R137, R81, R80 ;  /* 0x000000505189723e */ /* 0x000fe200000010ff */
[----:B-1----:R-:W-:Y:S01]  /*1b560*/  IMAD.SHL.U32 R3, R151, 0x4, RZ ;  /* 0x0000000497037824 */ /* 0x002fe200078e00ff */
[----:B------:R-:W-:Y:S02]  /*1b570*/  MOV R76, R22 ;  /* 0x00000016004c7202 */ /* 0x000fe40000000f00 */
[----:B----4-:R-:W-:Y:S02]  /*1b580*/  MOV R77, R5 ;  /* 0x00000005004d7202 */ /* 0x010fe40000000f00 */
[----:B------:R-:W-:-:S04]  /*1b590*/  LOP3.LUT R3, R3, 0xc, RZ, 0xc0, !PT ;  /* 0x0000000c03037812 */ /* 0x000fc800078ec0ff */
[----:B------:R-:W-:-:S04]  /*1b5a0*/  IADD3 R26, P0, R3, UR4, RZ ;  /* 0x00000004031a7c10 */ /* 0x000fc8000ff1e0ff */
[----:B------:R-:W-:Y:S02]  /*1b5b0*/  IADD3.X R27, RZ, UR5, RZ, P0, !PT ;  /* 0x00000005ff1b7c10 */ /* 0x000fe400087fe4ff */
[----:B------:R-:W-:Y:S02]  /*1b5c0*/  F2FP.BF16.F32.PACK_AB R15, R15, R12 ;  /* 0x0000000c0f0f723e */ /* 0x000fe400000010ff */
[----:B------:R-:W-:Y:S01]  /*1b5d0*/  F2FP.BF16.F32.PACK_AB R12, R133, R34 ;  /* 0x00000022850c723e */ /* 0x000fe200000010ff */
[----:B------:R1:W5:Y:S01]  /*1b5e0*/  LDG.E.CONSTANT R3, desc[UR42][R26.64] ;  /* 0x0000002a1a037981 */ /* 0x000362000c1e9900 */
[----:B------:R-:W-:Y:S02]  /*1b5f0*/  F2FP.BF16.F32.PACK_AB R118, R90, R71 ;  /* 0x000000475a76723e */ /* 0x000fe400000010ff */
[----:B------:R-:W-:Y:S02]  /*1b600*/  F2FP.BF16.F32.PACK_AB R133, R73, R72 ;  /* 0x000000484985723e */ /* 0x000fe400000010ff */
[----:B------:R-:W-:-:S02]  /*1b610*/  F2FP.BF16.F32.PACK_AB R122, R94, R79 ;  /* 0x0000004f5e7a723e */ /* 0x000fc400000010ff */
[----:B-1----:R-:W-:Y:S02]  /*1b620*/  F2FP.BF16.F32.PACK_AB R27, R28, R21 ;  /* 0x000000151c1b723e */ /* 0x002fe400000010ff */
[----:B------:R-:W-:Y:S02]  /*1b630*/  F2FP.BF16.F32.PACK_AB R21, R83, R74 ;  /* 0x0000004a5315723e */ /* 0x000fe400000010ff */
[----:B------:R-:W-:Y:S02]  /*1b640*/  F2FP.BF16.F32.PACK_AB R34, R25, R24 ;  /* 0x000000181922723e */ /* 0x000fe400000010ff */
[----:B------:R-:W-:Y:S02]  /*1b650*/  F2FP.BF16.F32.PACK_AB R110, R70, R55 ;  /* 0x00000037466e723e */ /* 0x000fe400000010ff */
[----:B------:R-:W-:Y:S02]  /*1b660*/  F2FP.BF16.F32.PACK_AB R25, R95, R82 ;  /* 0x000000525f19723e */ /* 0x000fe400000010ff */
[----:B-----5:R-:W-:-:S02]  /*1b670*/  F2FP.BF16.F32.PACK_AB R112, R78, R63 ;  /* 0x0000003f4e70723e */ /* 0x020fc400000010ff */
        /* <DEDUP_REMOVED lines=15> */
[----:B------:R-:W-:Y:S01]  /*1b770*/  LOP3.LUT P0, R6, R151, 0x3, RZ, 0xc0, !PT ;  /* 0x0000000397067812 */ /* 0x000fe2000780c0ff */
[----:B------:R-:W-:Y:S01]  /*1b780*/  UMOV UR4, 0xffffffff ;  /* 0xffffffff00047882 */ /* 0x000fe20000000000 */
[----:B------:R-:W-:Y:S02]  /*1b790*/  F2FP.BF16.F32.PACK_AB R92, R92, R85 ;  /* 0x000000555c5c723e */ /* 0x000fe400000010ff */
[----:B------:R-:W-:-:S02]  /*1b7a0*/  ISETP.EQ.OR P0, PT, R6, 0x3, !P0 ;  /* 0x000000030600780c */ /* 0x000fc40004702670 */
        /* <DEDUP_REMOVED lines=18> */
[----:B------:R-:W-:Y:S02]  /*1b8d0*/  SEL R13, R4, R129, P0 ;  /* 0x00000081040d7207 */ /* 0x000fe40000000000 */
        /* <DEDUP_REMOVED lines=8> */
[----:B------:R-:W-:Y:S01]  /*1b960*/  SEL R4, R129, R4, P0 ;  /* 0x0000000481047207 */ /* 0x000fe20000000000 */
[----:B--2---:R-:W-:-:S03]  /*1b970*/  IMAD.WIDE R64, R153, 0x2, R76 ;  /* 0x0000000299407825 */ /* 0x004fc600078e024c */
[----:B------:R-:W-:-:S04]  /*1b980*/  IADD3 R81, P2, R64, 0xc040, RZ ;  /* 0x0000c04040517810 */ /* 0x000fc80007f5e0ff */
[----:B------:R-:W-:Y:S02]  /*1b990*/  LOP3.LUT R80, R81, 0x380, RZ, 0xc0, !PT ;  /* 0x0000038051507812 */ /* 0x000fe400078ec0ff */
[----:B------:R-:W-:Y:S02]  /*1b9a0*/  IADD3 R83, P3, R64, 0xc060, RZ ;  /* 0x0000c06040537810 */ /* 0x000fe40007f7e0ff */
[----:B------:R-:W-:Y:S02]  /*1b9b0*/  SHF.R.U64 R80, R80, 0x3, RZ ;  /* 0x0000000350507819 */ /* 0x000fe400000012ff */
[C---:B------:R-:W-:Y:S02]  /*1b9c0*/  IADD3 R73, P5, R64.reuse, 0xc000, RZ ;  /* 0x0000c00040497810 */ /* 0x040fe40007fbe0ff */
[C---:B------:R-:W-:Y:S02]  /*1b9d0*/  IADD3 R71, P4, R64.reuse, 0x8060, RZ ;  /* 0x0000806040477810 */ /* 0x040fe40007f9e0ff */
[----:B------:R-:W-:-:S02]  /*1b9e0*/  IADD3 R79, P1, R64, 0xc020, RZ ;  /* 0x0000c020404f7810 */ /* 0x000fc40007f3e0ff */
[----:B------:R-:W-:Y:S01]  /*1b9f0*/  LOP3.LUT R80, R80, R81, RZ, 0x3c, !PT ;  /* 0x0000005150507212 */ /* 0x000fe200078e3cff */
[----:B------:R-:W-:Y:S01]  /*1ba00*/  IMAD.X R81, RZ, RZ, R65, P2 ;  /* 0x000000ffff517224 */ /* 0x000fe200010e0641 */
[----:B------:R-:W-:Y:S02]  /*1ba10*/  LOP3.LUT R82, R83, 0x380, RZ, 0xc0, !PT ;  /* 0x0000038053527812 */ /* 0x000fe400078ec0ff */
[----:B------:R-:W-:Y:S02]  /*1ba20*/  LOP3.LUT R72, R73, 0x380, RZ, 0xc0, !PT ;  /* 0x0000038049487812 */ /* 0x000fe400078ec0ff */
[----:B------:R-:W-:Y:S02]  /*1ba30*/  LOP3.LUT R70, R71, 0x380, RZ, 0xc0, !PT ;  /* 0x0000038047467812 */ /* 0x000fe400078ec0ff */
[----:B------:R-:W-:Y:S02]  /*1ba40*/  LOP3.LUT R78, R79, 0x380, RZ, 0xc0, !PT ;  /* 0x000003804f4e7812 */ /* 0x000fe400078ec0ff */
[----:B------:R-:W-:-:S02]  /*1ba50*/  IADD3 R63, P2, R64, 0x8020, RZ ;  /* 0x00008020403f7810 */ /* 0x000fc40007f5e0ff */
[----:B------:R-:W-:Y:S02]  /*1ba60*/  SHF.R.U64 R82, R82, 0x3, RZ ;  /* 0x0000000352527819 */ /* 0x000fe400000012ff */
[----:B------:R-:W-:Y:S02]  /*1ba70*/  SHF.R.U64 R72, R72, 0x3, RZ ;  /* 0x0000000348487819 */ /* 0x000fe400000012ff */
[----:B------:R-:W-:Y:S02]  /*1ba80*/  SHF.R.U64 R70, R70, 0x3, RZ ;  /* 0x0000000346467819 */ /* 0x000fe400000012ff */
[----:B------:R-:W-:Y:S02]  /*1ba90*/  SHF.R.U64 R78, R78, 0x3, RZ ;  /* 0x000000034e4e7819 */ /* 0x000fe400000012ff */
[----:B------:R-:W-:Y:S02]  /*1baa0*/  LOP3.LUT R62, R63, 0x380, RZ, 0xc0, !PT ;  /* 0x000003803f3e7812 */ /* 0x000fe400078ec0ff */
[----:B------:R-:W-:Y:S01]  /*1bab0*/  LOP3.LUT R82, R82, R83, RZ, 0x3c, !PT ;  /* 0x0000005352527212 */ /* 0x000fe200078e3cff */
[----:B------:R-:W-:Y:S01]  /*1bac0*/  IMAD.X R83, RZ, RZ, R65, P3 ;  /* 0x000000ffff537224 */ /* 0x000fe200018e0641 */
[----:B------:R-:W-:-:S02]  /*1bad0*/  LOP3.LUT R72, R72, R73, RZ, 0x3c, !PT ;  /* 0x0000004948487212 */ /* 0x000fc400078e3cff */
[----:B------:R-:W-:Y:S01]  /*1bae0*/  LOP3.LUT R70, R70, R71, RZ, 0x3c, !PT ;  /* 0x0000004746467212 */ /* 0x000fe200078e3cff */
[--C-:B------:R-:W-:Y:S01]  /*1baf0*/  IMAD.X R71, RZ, RZ, R65.reuse, P4 ;  /* 0x000000ffff477224 */ /* 0x100fe200020e0641 */
[----:B------:R-:W-:Y:S01]  /*1bb00*/  LOP3.LUT R78, R78, R79, RZ, 0x3c, !PT ;  /* 0x0000004f4e4e7212 */ /* 0x000fe200078e3cff */
[----:B------:R-:W-:Y:S01]  /*1bb10*/  IMAD.X R79, RZ, RZ, R65, P1 ;  /* 0x000000ffff4f7224 */ /* 0x000fe200008e0641 */
[----:B------:R-:W-:Y:S02]  /*1bb20*/  SHF.R.U64 R62, R62, 0x3, RZ ;  /* 0x000000033e3e7819 */ /* 0x000fe400000012ff */
[----:B------:R-:W-:Y:S02]  /*1bb30*/  IADD3.X R73, RZ, R65, RZ, P5, !PT ;  /* 0x00000041ff497210 */ /* 0x000fe40002ffe4ff */
[C---:B------:R-:W-:Y:S02]  /*1bb40*/  IADD3 R69, P3, R64.reuse, 0x8040, RZ ;  /* 0x0000804040457810 */ /* 0x040fe40007f7e0ff */
[----:B------:R-:W-:-:S02]  /*1bb50*/  IADD3 R55, P5, R64, 0x4060, RZ ;  /* 0x0000406040377810 */ /* 0x000fc40007fbe0ff */
[C---:B------:R-:W-:Y:S02]  /*1bb60*/  IADD3 R53, P4, R64.reuse, 0x4040, RZ ;  /* 0x0000404040357810 */ /* 0x040fe40007f9e0ff */
[----:B------:R-:W-:Y:S02]  /*1bb70*/  IADD3 R57, P1, R64, 0x8000, RZ ;  /* 0x0000800040397810 */ /* 0x000fe40007f3e0ff */
[----:B------:R-:W-:Y:S01]  /*1bb80*/  LOP3.LUT R62, R62, R63, RZ, 0x3c, !PT ;  /* 0x0000003f3e3e7212 */ /* 0x000fe200078e3cff */
[----:B------:R-:W-:Y:S01]  /*1bb90*/  IMAD.X R63, RZ, RZ, R65, P2 ;  /* 0x000000ffff3f7224 */ /* 0x000fe200010e0641 */
[----:B------:R-:W-:Y:S02]  /*1bba0*/  LOP3.LUT R68, R69, 0x380, RZ, 0xc0, !PT ;  /* 0x0000038045447812 */ /* 0x000fe400078ec0ff */
[----:B------:R-:W-:Y:S02]  /*1bbb0*/  LOP3.LUT R54, R55, 0x380, RZ, 0xc0, !PT ;  /* 0x0000038037367812 */ /* 0x000fe400078ec0ff */
[----:B------:R-:W-:-:S02]  /*1bbc0*/  LOP3.LUT R52, R53, 0x380, RZ, 0xc0, !PT ;  /* 0x0000038035347812 */ /* 0x000fc400078ec0ff */
[----:B------:R-:W-:Y:S02]  /*1bbd0*/  LOP3.LUT R56, R57, 0x380, RZ, 0xc0, !PT ;  /* 0x0000038039387812 */ /* 0x000fe400078ec0ff */
[----:B------:R-:W-:Y:S02]  /*1bbe0*/  IADD3 R37, P2, R64, 0x4000, RZ ;  /* 0x0000400040257810 */ /* 0x000fe40007f5e0ff */
[----:B------:R-:W-:Y:S02]  /*1bbf0*/  SHF.R.U64 R68, R68, 0x3, RZ ;  /* 0x0000000344447819 */ /* 0x000fe400000012ff */
[----:B------:R-:W-:Y:S02]  /*1bc00*/  SHF.R.U64 R54, R54, 0x3, RZ ;  /* 0x0000000336367819 */ /* 0x000fe400000012ff */
[----:B------:R-:W-:Y:S02]  /*1bc10*/  SHF.R.U64 R52, R52, 0x3, RZ ;  /* 0x0000000334347819 */ /* 0x000fe400000012ff */
[----:B------:R-:W-:-:S02]  /*1bc20*/  SHF.R.U64 R56, R56, 0x3, RZ ;  /* 0x0000000338387819 */ /* 0x000fc400000012ff */
[----:B------:R-:W-:Y:S02]  /*1bc30*/  LOP3.LUT R46, R37, 0x380, RZ, 0xc0, !PT ;  /* 0x00000380252e7812 */ /* 0x000fe400078ec0ff */
[----:B------:R-:W-:Y:S01]  /*1bc40*/  LOP3.LUT R68, R68, R69, RZ, 0x3c, !PT ;  /* 0x0000004544447212 */ /* 0x000fe200078e3cff */
[--C-:B------:R-:W-:Y:S01]  /*1bc50*/  IMAD.X R69, RZ, RZ, R65.reuse, P3 ;  /* 0x000000ffff457224 */ /* 0x100fe200018e0641 */
[----:B------:R-:W-:Y:S01]  /*1bc60*/  LOP3.LUT R54, R54, R55, RZ, 0x3c, !PT ;  /* 0x0000003736367212 */ /* 0x000fe200078e3cff */
[--C-:B------:R-:W-:Y:S01]  /*1bc70*/  IMAD.X R55, RZ, RZ, R65.reuse, P5 ;  /* 0x000000ffff377224 */ /* 0x100fe200028e0641 */
[----:B------:R-:W-:Y:S01]  /*1bc80*/  LOP3.LUT R52, R52, R53, RZ, 0x3c, !PT ;  /* 0x0000003534347212 */ /* 0x000fe200078e3cff */
[----:B------:R-:W-:Y:S01]  /*1bc90*/  IMAD.X R53, RZ, RZ, R65, P4 ;  /* 0x000000ffff357224 */ /* 0x000fe200020e0641 */
[----:B------:R-:W-:Y:S02]  /*1bca0*/  LOP3.LUT R56, R56, R57, RZ, 0x3c, !PT ;  /* 0x0000003938387212 */ /* 0x000fe400078e3cff */
[----:B------:R-:W-:-:S02]  /*1bcb0*/  SHF.R.U64 R46, R46, 0x3, RZ ;  /* 0x000000032e2e7819 */ /* 0x000fc400000012ff */
[C---:B------:R-:W-:Y:S02]  /*1bcc0*/  IADD3 R49, P3, R64.reuse, 0x4020, RZ ;  /* 0x0000402040317810 */ /* 0x040fe40007f7e0ff */
[----:B------:R-:W-:Y:S02]  /*1bcd0*/  IADD3.X R57, RZ, R65, RZ, P1, !PT ;  /* 0x00000041ff397210 */ /* 0x000fe40000ffe4ff */
[C---:B------:R-:W-:Y:S02]  /*1bce0*/  IADD3 R43, P5, R64.reuse, 0x40, RZ ;  /* 0x00000040402b7810 */ /* 0x040fe40007fbe0ff */
[C---:B------:R-:W-:Y:S02]  /*1bcf0*/  IADD3 R41, P4, R64.reuse, 0x20, RZ ;  /* 0x0000002040297810 */ /* 0x040fe40007f9e0ff */
[----:B------:R-:W-:Y:S02]  /*1bd00*/  IADD3 R47, P1, R64, 0x60, RZ ;  /* 0x00000060402f7810 */ /* 0x000fe40007f3e0ff */
[----:B------:R-:W-:-:S02]  /*1bd10*/  LOP3.LUT R46, R46, R37, RZ, 0x3c, !PT ;  /* 0x000000252e2e7212 */ /* 0x000fc400078e3cff */
[----:B------:R-:W-:Y:S02]  /*1bd20*/  LOP3.LUT R48, R49, 0x380, RZ, 0xc0, !PT ;  /* 0x0000038031307812 */ /* 0x000fe400078ec0ff */
[----:B------:R-:W-:Y:S02]  /*1bd30*/  LOP3.LUT R40, R43, 0x380, RZ, 0xc0, !PT ;  /* 0x000003802b287812 */ /* 0x000fe400078ec0ff */
[----:B------:R-:W-:Y:S02]  /*1bd40*/  LOP3.LUT R36, R41, 0x380, RZ, 0xc0, !PT ;  /* 0x0000038029247812 */ /* 0x000fe400078ec0ff */
[----:B------:R-:W-:Y:S02]  /*1bd50*/  LOP3.LUT R37, R64, 0x380, RZ, 0xc0, !PT ;  /* 0x0000038040257812 */ /* 0x000fe400078ec0ff */
[----:B------:R-:W-:Y:S02]  /*1bd60*/  LOP3.LUT R42, R47, 0x380, RZ, 0xc0, !PT ;  /* 0x000003802f2a7812 */ /* 0x000fe400078ec0ff */
[----:B------:R-:W-:-:S02]  /*1bd70*/  SHF.R.U64 R48, R48, 0x3, RZ ;  /* 0x0000000330307819 */ /* 0x000fc400000012ff */
[----:B------:R-:W-:Y:S02]  /*1bd80*/  SHF.R.U64 R40, R40, 0x3, RZ ;  /* 0x0000000328287819 */ /* 0x000fe400000012ff */
[----:B------:R-:W-:Y:S02]  /*1bd90*/  SHF.R.U64 R36, R36, 0x3, RZ ;  /* 0x0000000324247819 */ /* 0x000fe400000012ff */
[----:B------:R-:W-:Y:S02]  /*1bda0*/  SHF.R.U64 R37, R37, 0x3, RZ ;  /* 0x0000000325257819 */ /* 0x000fe400000012ff */
[----:B------:R-:W-:Y:S02]  /*1bdb0*/  SHF.R.U64 R42, R42, 0x3, RZ ;  /* 0x000000032a2a7819 */ /* 0x000fe400000012ff */
[----:B------:R-:W-:Y:S01]  /*1bdc0*/  LOP3.LUT R48, R48, R49, RZ, 0x3c, !PT ;  /* 0x0000003130307212 */ /* 0x000fe200078e3cff */
[--C-:B------:R-:W-:Y:S01]  /*1bdd0*/  IMAD.X R49, RZ, RZ, R65.reuse, P3 ;  /* 0x000000ffff317224 */ /* 0x100fe200018e0641 */
[----:B------:R-:W-:Y:S01]  /*1bde0*/  LOP3.LUT R40, R40, R43, RZ, 0x3c, !PT ;  /* 0x0000002b28287212 */ /* 0x000fe200078e3cff */
[--C-:B------:R-:W-:Y:S01]  /*1bdf0*/  IMAD.X R43, RZ, RZ, R65.reuse, P1 ;  /* 0x000000ffff2b7224 */ /* 0x100fe200008e0641 */
[----:B------:R-:W-:Y:S01]  /*1be00*/  LOP3.LUT R36, R36, R41, RZ, 0x3c, !PT ;  /* 0x0000002924247212 */ /* 0x000fe200078e3cff */
[--C-:B------:R-:W-:Y:S01]  /*1be10*/  IMAD.X R41, RZ, RZ, R65.reuse, P5 ;  /* 0x000000ffff297224 */ /* 0x100fe200028e0641 */
[----:B------:R-:W-:Y:S01]  /*1be20*/  LOP3.LUT R64, R37, R64, RZ, 0x3c, !PT ;  /* 0x0000004025407212 */ /* 0x000fe200078e3cff */
[----:B------:R-:W-:Y:S01]  /*1be30*/  IMAD.X R37, RZ, RZ, R65, P4 ;  /* 0x000000ffff257224 */ /* 0x000fe200020e0641 */
[----:B------:R-:W-:-:S02]  /*1be40*/  LOP3.LUT R42, R42, R47, RZ, 0x3c, !PT ;  /* 0x0000002f2a2a7212 */ /* 0x000fc400078e3cff */
[----:B------:R-:W-:Y:S02]  /*1be50*/  IADD3.X R47, RZ, R65, RZ, P2, !PT ;  /* 0x00000041ff2f7210 */ /* 0x000fe400017fe4ff */
[----:B------:R-:W-:Y:S02]  /*1be60*/  MOV R85, R82 ;  /* 0x0000005200557202 */ /* 0x000fe40000000f00 */
[----:B------:R-:W-:Y:S02]  /*1be70*/  MOV R83, R80 ;  /* 0x0000005000537202 */ /* 0x000fe40000000f00 */
[----:B------:R-:W-:Y:S02]  /*1be80*/  MOV R81, R78 ;  /* 0x0000004e00517202 */ /* 0x000fe40000000f00 */
[----:B------:R-:W-:Y:S02]  /*1be90*/  MOV R79, R72 ;  /* 0x00000048004f7202 */ /* 0x000fe40000000f00 */
[----:B------:R-:W-:-:S02]  /*1bea0*/  MOV R111, R64 ;  /* 0x00000040006f7202 */ /* 0x000fc40000000f00 */
[----:B------:R-:W-:Y:S02]  /*1beb0*/  MOV R109, R70 ;  /* 0x00000046006d7202 */ /* 0x000fe40000000f00 */
        /* <DEDUP_REMOVED lines=10> */
[----:B---3--:R-:W-:-:S02]  /*1bf60*/  SHF.L.U64.HI R107, R149, 0x2, R150 ;  /* 0x00000002956b7819 */ /* 0x008fc40000010296 */
[----:B------:R-:W-:Y:S01]  /*1bf70*/  SHF.L.U32 R87, R149, 0x2, RZ ;  /* 0x0000000295577819 */ /* 0x000fe200000006ff */
[----:B------:R-:W-:Y:S06]  /*1bf80*/  BRA.DIV UR4, `(.L_x_502) ;  /* 0x000000b204207947 */ /* 0x000fec000b800000 */
[----:B------:R-:W-:Y:S02]  /*1bf90*/  SEL R40, R45, R50, P0 ;  /* 0x000000322d287207 */ /* 0x000fe40000000000 */
[----:B------:R-:W-:Y:S02]  /*1bfa0*/  SEL R42, R50, R45, P0 ;  /* 0x0000002d322a7207 */ /* 0x000fe40000000000 */
[----:B------:R-:W-:Y:S02]  /*1bfb0*/  SEL R48, R58, R125, P0 ;  /* 0x0000007d3a307207 */ /* 0x000fe40000000000 */
[----:B------:R-:W-:Y:S01]  /*1bfc0*/  SEL R50, R125, R58, P0 ;  /* 0x0000003a7d327207 */ /* 0x000fe20000000000 */
[----:B------:R-:W-:Y:S01]  /*1bfd0*/  SHFL.IDX PT, R40, R40, R3, 0x1c1f ;  /* 0x001c1f0328287589 */ /* 0x000fe200000e0000 */
[----:B------:R-:W-:Y:S02]  /*1bfe0*/  SEL R56, R84, R137, P0 ;  /* 0x0000008954387207 */ /* 0x000fe40000000000 */
[----:B------:R-:W-:Y:S01]  /*1bff0*/  SEL R58, R137, R84, P0 ;  /* 0x00000054893a7207 */ /* 0x000fe20000000000 */
[----:B------:R-:W-:Y:S01]  /*1c000*/  SHFL.IDX PT, R48, R48, R3, 0x1c1f ;  /* 0x001c1f0330307589 */ /* 0x000fe200000e0000 */
[----:B------:R-:W-:-:S02]  /*1c010*/  SEL R82, R7, R86, P0 ;  /* 0x0000005607527207 */ /* 0x000fc40000000000 */
[----:B------:R-:W-:Y:S01]  /*1c020*/  SEL R84, R86, R7, P0 ;  /* 0x0000000756547207 */ /* 0x000fe20000000000 */
[----:B------:R-:W-:Y:S01]  /*1c030*/  SHFL.IDX PT, R56, R56, R3, 0x1c1f ;  /* 0x001c1f0338387589 */ /* 0x000fe200000e0000 */
[----:B------:R-:W-:Y:S02]  /*1c040*/  SEL R24, R15, R26, P0 ;  /* 0x0000001a0f187207 */ /* 0x000fe40000000000 */
[----:B------:R-:W-:Y:S01]  /*1c050*/  SEL R86, R8, R9, P0 ;  /* 0x0000000908567207 */ /* 0x000fe20000000000 */
[----:B------:R-:W-:Y:S01]  /*1c060*/  SHFL.IDX PT, R7, R13, R3, 0x1c1f ;  /* 0x001c1f030d077589 */ /* 0x000fe200000e0000 */
[----:B------:R-:W-:Y:S02]  /*1c070*/  SEL R88, R9, R8, P0 ;  /* 0x0000000809587207 */ /* 0x000fe40000000000 */
[----:B------:R-:W-:Y:S01]  /*1c080*/  SEL R26, R26, R15, P0 ;  /* 0x0000000f1a1a7207 */ /* 0x000fe20000000000 */
[----:B------:R-:W-:Y:S01]  /*1c090*/  SHFL.IDX PT, R24, R24, R3, 0x1c1f ;  /* 0x001c1f0318187589 */ /* 0x000fe200000e0000 */
[----:B------:R-:W-:-:S02]  /*1c0a0*/  SEL R28, R27, R34, P0 ;  /* 0x000000221b1c7207 */ /* 0x000fc40000000000 */
[----:B------:R-:W-:Y:S01]  /*1c0b0*/  LOP3.LUT R9, R3, 0x2, RZ, 0x3c, !PT ;  /* 0x0000000203097812 */ /* 0x000fe200078e3cff */
        /* <DEDUP_REMOVED lines=18> */
[----:B------:R-:W1:Y:S01]  /*1c1e0*/  SHFL.IDX PT, R25, R26, R9, 0x1c1f ;  /* 0x001c1f091a197589 */ /* 0x000e6200000e0000 */
[----:B------:R-:W-:Y:S02]  /*1c1f0*/  SEL R54, R133, R66, P0 ;  /* 0x0000004285367207 */ /* 0x000fe40000000000 */
[----:B------:R-:W-:Y:S01]  /*1c200*/  SEL R94, R14, R31, P0 ;  /* 0x0000001f0e5e7207 */ /* 0x000fe20000000000 */
[----:B------:R-:W-:Y:S01]  /*1c210*/  SHFL.IDX PT, R44, R44, R3, 0x1c1f ;  /* 0x001c1f032c2c7589 */ /* 0x000fe200000e0000 */
[----:B------:R-:W-:Y:S02]  /*1c220*/  SEL R96, R31, R14, P0 ;  /* 0x0000000e1f607207 */ /* 0x000fe40000000000 */
[----:B------:R-:W-:Y:S01]  /*1c230*/  SEL R60, R92, R141, P0 ;  /* 0x0000008d5c3c7207 */ /* 0x000fe20000000000 */
[----:B------:R-:W2:Y:S01]  /*1c240*/  SHFL.IDX PT, R31, R38, R9, 0x1c1f ;  /* 0x001c1f09261f7589 */ /* 0x000ea200000e0000 */
        /* <DEDUP_REMOVED lines=8> */
[----:B------:R-:W3:Y:S01]  /*1c2d0*/  SHFL.IDX PT, R33, R42, R9, 0x1c1f ;  /* 0x001c1f092a217589 */ /* 0x000ee200000e0000 */
[----:B------:R-:W-:-:S02]  /*1c2e0*/  SEL R66, R145, R100, P0 ;  /* 0x0000006491427207 */ /* 0x000fc40000000000 */
[----:B------:R-:W-:Y:S01]  /*1c2f0*/  SEL R126, R35, R130, P0 ;  /* 0x00000082237e7207 */ /* 0x000fe20000000000 */
[----:B------:R-:W-:Y:S01]  /*1c300*/  SHFL.IDX PT, R39, R54, R9, 0x1c1f ;  /* 0x001c1f0936277589 */ /* 0x000fe200000e0000 */
[----:B------:R-:W-:Y:S02]  /*1c310*/  SEL R128, R130, R35, P0 ;  /* 0x0000002382807207 */ /* 0x000fe40000000000 */
[----:B------:R-:W-:Y:S01]  /*1c320*/  SEL R68, R108, R147, P0 ;  /* 0x000000936c447207 */ /* 0x000fe20000000000 */
[----:B------:R-:W4:Y:S01]  /*1c330*/  SHFL.IDX PT, R35, R46, R9, 0x1c1f ;  /* 0x001c1f092e237589 */ /* 0x000f2200000e0000 */
[----:B------:R-:W-:Y:S02]  /*1c340*/  SEL R98, R51, R102, P0 ;  /* 0x0000006633627207 */ /* 0x000fe40000000000 */
[----:B------:R-:W-:Y:S01]  /*1c350*/  SEL R100, R102, R51, P0 ;  /* 0x0000003366647207 */ /* 0x000fe20000000000 */
[----:B------:R-:W5:Y:S01]  /*1c360*/  SHFL.IDX PT, R41, R58, R9, 0x1c1f ;  /* 0x001c1f093a297589 */ /* 0x000f6200000e0000 */
[----:B------:R-:W-:-:S02]  /*1c370*/  SEL R70, R147, R108, P0 ;  /* 0x0000006c93467207 */ /* 0x000fc40000000000 */
[----:B------:R-:W-:Y:S01]  /*1c380*/  SEL R72, R74, R113, P0 ;  /* 0x000000714a487207 */ /* 0x000fe20000000000 */
[----:B------:R-:W-:Y:S01]  /*1c390*/  SHFL.IDX PT, R60, R60, R3, 0x1c1f ;  /* 0x001c1f033c3c7589 */ /* 0x000fe200000e0000 */
[----:B------:R-:W-:Y:S02]  /*1c3a0*/  SEL R102, R59, R106, P0 ;  /* 0x0000006a3b667207 */ /* 0x000fe40000000000 */
[----:B------:R-:W-:Y:S01]  /*1c3b0*/  SEL R104, R106, R59, P0 ;  /* 0x0000003b6a687207 */ /* 0x000fe20000000000 */
[----:B------:R-:W0:Y:S01]  /*1c3c0*/  SHFL.IDX PT, R43, R62, R9, 0x1c1f ;  /* 0x001c1f093e2b7589 */ /* 0x000e2200000e0000 */
[----:B------:R-:W-:Y:S02]  /*1c3d0*/  SEL R74, R113, R74, P0 ;  /* 0x0000004a714a7207 */ /* 0x000fe40000000000 */
[----:B------:R-:W-:Y:S01]  /*1c3e0*/  SEL R106, R67, R110, P0 ;  /* 0x0000006e436a7207 */ /* 0x000fe20000000000 */
[----:B------:R-:W-:Y:S01]  /*1c3f0*/  SHFL.IDX PT, R64, R64, R3, 0x1c1f ;  /* 0x001c1f0340407589 */ /* 0x000fe200000e0000 */
[----:B------:R-:W-:-:S02]  /*1c400*/  SEL R108, R110, R67, P0 ;  /* 0x000000436e6c7207 */ /* 0x000fc40000000000 */
[----:B------:R-:W-:Y:S01]  /*1c410*/  SEL R10, R20, R115, P0 ;  /* 0x00000073140a7207 */ /* 0x000fe20000000000 */
[----:B------:R-:W0:Y:S01]  /*1c420*/  SHFL.IDX PT, R45, R66, R9, 0x1c1f ;  /* 0x001c1f09422d7589 */ /* 0x000e2200000e0000 */
[----:B------:R-:W-:Y:S02]  /*1c430*/  SEL R90, R11, R12, P0 ;  /* 0x0000000c0b5a7207 */ /* 0x000fe40000000000 */
[----:B------:R-:W-:Y:S01]  /*1c440*/  SEL R110, R75, R112, P0 ;  /* 0x000000704b6e7207 */ /* 0x000fe20000000000 */
[----:B------:R-:W-:Y:S01]  /*1c450*/  SHFL.IDX PT, R68, R68, R3, 0x1c1f ;  /* 0x001c1f0344447589 */ /* 0x000fe200000e0000 */
[----:B------:R-:W-:Y:S02]  /*1c460*/  SEL R20, R115, R20, P0 ;  /* 0x0000001473147207 */ /* 0x000fe40000000000 */
[----:B------:R-:W-:Y:S01]  /*1c470*/  SEL R92, R12, R11, P0 ;  /* 0x0000000b0c5c7207 */ /* 0x000fe20000000000 */
[----:B------:R-:W0:Y:S01]  /*1c480*/  SHFL.IDX PT, R47, R70, R9, 0x1c1f ;  /* 0x001c1f09462f7589 */ /* 0x000e2200000e0000 */
        /* <DEDUP_REMOVED lines=10> */
[----:B-1----:R-:W-:Y:S01]  /*1c530*/  SEL R12, R24, R25, P0 ;  /* 0x00000019180c7207 */ /* 0x002fe20000000000 */
[----:B------:R-:W1:Y:S01]  /*1c540*/  SHFL.IDX PT, R8, R4, R9, 0x1c1f ;  /* 0x001c1f0904087589 */ /* 0x000e6200000e0000 */
[----:B------:R-:W-:Y:S02]  /*1c550*/  SEL R14, R25, R24, P0 ;  /* 0x00000018190e7207 */ /* 0x000fe40000000000 */
[----:B------:R-:W-:Y:S01]  /*1c560*/  SEL R24, R28, R27, P0 ;  /* 0x0000001b1c187207 */ /* 0x000fe20000000000 */
[----:B------:R-:W1:Y:S01]  /*1c570*/  SHFL.IDX PT, R51, R80, R9, 0x1c1f ;  /* 0x001c1f0950337589 */ /* 0x000e6200000e0000 */
[----:B------:R-:W-:Y:S02]  /*1c580*/  SEL R26, R27, R28, P0 ;  /* 0x0000001c1b1a7207 */ /* 0x000fe40000000000 */
[----:B------:R-:W-:Y:S01]  /*1c590*/  SEL R28, R32, R29, P0 ;  /* 0x0000001d201c7207 */ /* 0x000fe20000000000 */
[----:B------:R-:W-:Y:S01]  /*1c5a0*/  SHFL.IDX PT, R10, R10, R3, 0x1c1f ;  /* 0x001c1f030a0a7589 */ /* 0x000fe200000e0000 */
[----:B------:R-:W-:-:S02]  /*1c5b0*/  SEL R30, R29, R32, P0 ;  /* 0x000000201d1e7207 */ /* 0x000fc40000000000 */
        /* <DEDUP_REMOVED lines=18> */
[----:B-----5:R-:W-:Y:S01]  /*1c6e0*/  SEL R52, R56, R41, P0 ;  /* 0x0000002938347207 */ /* 0x020fe20000000000 */
[----:B------:R-:W-:Y:S01]  /*1c6f0*/  SHFL.IDX PT, R110, R110, R3, 0x1c1f ;  /* 0x001c1f036e6e7589 */ /* 0x000fe200000e0000 */
[----:B------:R-:W-:Y:S02]  /*1c700*/  SEL R54, R41, R56, P0 ;  /* 0x0000003829367207 */ /* 0x000fe40000000000 */
[----:B0-----:R-:W-:Y:S01]  /*1c710*/  SEL R56, R60, R43, P0 ;  /* 0x0000002b3c387207 */ /* 0x001fe20000000000 */
        /* <DEDUP_REMOVED lines=11> */
[----:B-1----:R-:W-:Y:S01]  /*1c7d0*/  SEL R4, R7, R8, P0 ;  /* 0x0000000807047207 */ /* 0x002fe20000000000 */
[----:B------:R-:W0:Y:S01]  /*1c7e0*/  SHFL.IDX PT, R55, R88, R9, 0x1c1f ;  /* 0x001c1f0958377589 */ /* 0x000e2200000e0000 */
[----:B------:R-:W-:-:S02]  /*1c7f0*/  SEL R72, R78, R51, P0 ;  /* 0x000000334e487207 */ /* 0x000fc40000000000 */
[----:B------:R-:W-:Y:S01]  /*1c800*/  SEL R74, R51, R78, P0 ;  /* 0x0000004e334a7207 */ /* 0x000fe20000000000 */
[----:B------:R-:W1:Y:S01]  /*1c810*/  SHFL.IDX PT, R57, R92, R9, 0x1c1f ;  /* 0x001c1f095c397589 */ /* 0x000e6200000e0000 */
[----:B------:R-:W-:-:S03]  /*1c820*/  IMAD.MOV.U32 R78, RZ, RZ, RZ ;  /* 0x000000ffff4e7224 */ /* 0x000fc600078e00ff */
[----:B------:R-:W2:Y:S04]  /*1c830*/  SHFL.IDX PT, R59, R96, R9, 0x1c1f ;  /* 0x001c1f09603b7589 */ /* 0x000ea800000e0000 */
[----:B------:R-:W3:Y:S04]  /*1c840*/  SHFL.IDX PT, R61, R100, R9, 0x1c1f ;  /* 0x001c1f09643d7589 */ /* 0x000ee800000e0000 */
[----:B------:R-:W4:Y:S04]  /*1c850*/  SHFL.IDX PT, R63, R104, R9, 0x1c1f ;  /* 0x001c1f09683f7589 */ /* 0x000f2800000e0000 */
[----:B------:R-:W5:Y:S04]  /*1c860*/  SHFL.IDX PT, R65, R108, R9, 0x1c1f ;  /* 0x001c1f096c417589 */ /* 0x000f6800000e0000 */
[----:B------:R-:W5:Y:S01]  /*1c870*/  SHFL.IDX PT, R67, R112, R9, 0x1c1f ;  /* 0x001c1f0970437589 */ /* 0x000f6200000e0000 */
[----:B0-----:R-:W-:-:S03]  /*1c880*/  SEL R11, R55, R86, P0 ;  /* 0x00000056370b7207 */ /* 0x001fc60000000000 */
[----:B------:R-:W0:Y:S01]  /*1c890*/  SHFL.IDX PT, R69, R116, R9, 0x1c1f ;  /* 0x001c1f0974457589 */ /* 0x000e2200000e0000 */
[----:B-1----:R-:W-:Y:S02]  /*1c8a0*/  SEL R13, R90, R57, P0 ;  /* 0x000000395a0d7207 */ /* 0x002fe40000000000 */
[----:B------:R-:W-:Y:S01]  /*1c8b0*/  SEL R15, R57, R90, P0 ;  /* 0x0000005a390f7207 */ /* 0x000fe20000000000 */
[----:B------:R-:W1:Y:S01]  /*1c8c0*/  SHFL.IDX PT, R71, R120, R9, 0x1c1f ;  /* 0x001c1f0978477589 */ /* 0x000e6200000e0000 */
[----:B--2---:R-:W-:Y:S02]  /*1c8d0*/  SEL R25, R94, R59, P0 ;  /* 0x0000003b5e197207 */ /* 0x004fe40000000000 */
[----:B------:R-:W-:Y:S01]  /*1c8e0*/  SEL R27, R59, R94, P0 ;  /* 0x0000005e3b1b7207 */ /* 0x000fe20000000000 */
[----:B------:R-:W-:Y:S01]  /*1c8f0*/  SHFL.IDX PT, R122, R122, R3, 0x1c1f ;  /* 0x001c1f037a7a7589 */ /* 0x000fe200000e0000 */
[----:B---3--:R-:W-:Y:S02]  /*1c900*/  SEL R29, R98, R61, P0 ;  /* 0x0000003d621d7207 */ /* 0x008fe40000000000 */
[----:B------:R-:W-:Y:S01]  /*1c910*/  SEL R31, R61, R98, P0 ;  /* 0x000000623d1f7207 */ /* 0x000fe20000000000 */
[----:B------:R-:W-:Y:S01]  /*1c920*/  SHFL.IDX PT, R126, R126, R3, 0x1c1f ;  /* 0x001c1f037e7e7589 */ /* 0x000fe200000e0000 */
[----:B----4-:R-:W-:-:S02]  /*1c930*/  SEL R33, R102, R63, P0 ;  /* 0x0000003f66217207 */ /* 0x010fc40000000000 */
[----:B------:R-:W-:Y:S01]  /*1c940*/  SEL R35, R63, R102, P0 ;  /* 0x000000663f237207 */ /* 0x000fe20000000000 */
[----:B------:R-:W-:Y:S01]  /*1c950*/  SHFL.IDX PT, R130, R130, R3, 0x1c1f ;  /* 0x001c1f0382827589 */ /* 0x000fe200000e0000 */
[----:B-----5:R-:W-:Y:S02]  /*1c960*/  SEL R37, R106, R65, P0 ;  /* 0x000000416a257207 */ /* 0x020fe40000000000 */
[----:B------:R-:W-:Y:S01]  /*1c970*/  SEL R39, R65, R106, P0 ;  /* 0x0000006a41277207 */ /* 0x000fe20000000000 */
[----:B------:R-:W-:Y:S01]  /*1c980*/  SHFL.IDX PT, R134, R134, R3, 0x1c1f ;  /* 0x001c1f0386867589 */ /* 0x000fe200000e0000 */
[----:B------:R-:W-:Y:S02]  /*1c990*/  SEL R41, R110, R67, P0 ;  /* 0x000000436e297207 */ /* 0x000fe40000000000 */
[----:B------:R-:W-:Y:S01]  /*1c9a0*/  SEL R43, R67, R110, P0 ;  /* 0x0000006e432b7207 */ /* 0x000fe20000000000 */
[----:B------:R-:W-:Y:S01]  /*1c9b0*/  SHFL.IDX PT, R138, R138, R3, 0x1c1f ;  /* 0x001c1f038a8a7589 */ /* 0x000fe200000e0000 */
[----:B0-----:R-:W-:-:S02]  /*1c9c0*/  SEL R45, R114, R69, P0 ;  /* 0x00000045722d7207 */ /* 0x001fc40000000000 */
[----:B------:R-:W-:Y:S01]  /*1c9d0*/  SEL R47, R69, R114, P0 ;  /* 0x00000072452f7207 */ /* 0x000fe20000000000 */
[----:B------:R-:W-:Y:S01]  /*1c9e0*/  SHFL.IDX PT, R113, R124, R9, 0x1c1f ;  /* 0x001c1f097c717589 */ /* 0x000fe200000e0000 */
[----:B-1----:R-:W-:Y:S02]  /*1c9f0*/  SEL R49, R118, R71, P0 ;  /* 0x0000004776317207 */ /* 0x002fe40000000000 */
[----:B------:R-:W-:Y:S01]  /*1ca00*/  SEL R51, R71, R118, P0 ;  /* 0x0000007647337207 */ /* 0x000fe20000000000 */
[----:B------:R-:W0:Y:S04]  /*1ca10*/  SHFL.IDX PT, R115, R128, R9, 0x1c1f ;  /* 0x001c1f0980737589 */ /* 0x000e2800000e0000 */
[----:B------:R-:W1:Y:S04]  /*1ca20*/  SHFL.IDX PT, R117, R132, R9, 0x1c1f ;  /* 0x001c1f0984757589 */ /* 0x000e6800000e0000 */
[----:B------:R-:W2:Y:S04]  /*1ca30*/  SHFL.IDX PT, R119, R136, R9, 0x1c1f ;  /* 0x001c1f0988777589 */ /* 0x000ea800000e0000 */
[----:B------:R-:W3:Y:S04]  /*1ca40*/  SHFL.IDX PT, R121, R140, R9, 0x1c1f ;  /* 0x001c1f098c797589 */ /* 0x000ee800000e0000 */
[----:B------:R4:W1:Y:S04]  /*1ca50*/  SHFL.IDX PT, R75, R6, R3, 0x1c1f ;  /* 0x001c1f03064b7589 */ /* 0x00086800000e0000 */
[----:B------:R5:W1:Y:S01]  /*1ca60*/  SHFL.IDX PT, R20, R5, R9, 0x1c1f ;  /* 0x001c1f0905147589 */ /* 0x000a6200000e0000 */
[----:B0-----:R-:W-:-:S02]  /*1ca70*/  SEL R57, R126, R115, P0 ;  /* 0x000000737e397207 */ /* 0x001fc40000000000 */
[----:B----4-:R-:W-:Y:S02]  /*1ca80*/  SEL R6, R8, R7, P0 ;  /* 0x0000000708067207 */ /* 0x010fe40000000000 */
[----:B------:R-:W-:Y:S02]  /*1ca90*/  SEL R8, R10, R21, P0 ;  /* 0x000000150a087207 */ /* 0x000fe40000000000 */
[----:B-----5:R-:W-:Y:S02]  /*1caa0*/  SEL R5, R82, R53, P0 ;  /* 0x0000003552057207 */ /* 0x020fe40000000000 */
[----:B------:R-:W-:Y:S02]  /*1cab0*/  SEL R7, R53, R82, P0 ;  /* 0x0000005235077207 */ /* 0x000fe40000000000 */
[----:B------:R-:W-:Y:S02]  /*1cac0*/  SEL R9, R86, R55, P0 ;  /* 0x0000003756097207 */ /* 0x000fe40000000000 */
[----:B------:R-:W-:-:S02]  /*1cad0*/  SEL R10, R21, R10, P0 ;  /* 0x0000000a150a7207 */ /* 0x000fc40000000000 */
[----:B------:R-:W-:Y:S02]  /*1cae0*/  SEL R53, R122, R113, P0 ;  /* 0x000000717a357207 */ /* 0x000fe40000000000 */
[----:B------:R-:W-:Y:S02]  /*1caf0*/  SEL R55, R113, R122, P0 ;  /* 0x0000007a71377207 */ /* 0x000fe40000000000 */
[----:B------:R-:W-:Y:S02]  /*1cb00*/  SEL R59, R115, R126, P0 ;  /* 0x0000007e733b7207 */ /* 0x000fe40000000000 */
[----:B-1----:R-:W-:Y:S02]  /*1cb10*/  SEL R61, R130, R117, P0 ;  /* 0x00000075823d7207 */ /* 0x002fe40000000000 */
[----:B------:R-:W-:Y:S02]  /*1cb20*/  SEL R63, R117, R130, P0 ;  /* 0x00000082753f7207 */ /* 0x000fe40000000000 */
[----:B--2---:R-:W-:-:S02]  /*1cb30*/  SEL R65, R134, R119, P0 ;  /* 0x0000007786417207 */ /* 0x004fc40000000000 */
[----:B------:R-:W-:Y:S02]  /*1cb40*/  SEL R67, R119, R134, P0 ;  /* 0x0000008677437207 */ /* 0x000fe40000000000 */
[----:B---3--:R-:W-:Y:S02]  /*1cb50*/  SEL R69, R138, R121, P0 ;  /* 0x000000798a457207 */ /* 0x008fe40000000000 */
[----:B------:R-:W-:-:S07]  /*1cb60*/  SEL R71, R121, R138, P0 ;  /* 0x0000008a79477207 */ /* 0x000fce0000000000 */
.L_x_744:
[----:B------:R-:W-:Y:S05]  /*1cb70*/  WARPSYNC.ALL ;  /* 0x0000000000007948 */ /* 0x000fea0003800000 */
[----:B------:R-:W-:Y:S01]  /*1cb80*/  BAR.SYNC.DEFER_BLOCKING 0x1, 0x100 ;  /* 0x0044000000007b1d */ /* 0x000fe20000010000 */
[----:B------:R-:W-:-:S05]  /*1cb90*/  VIADD R88, R151, 0xffffff80 ;  /* 0xffffff8097587836 */ /* 0x000fca0000000000 */
[----:B------:R-:W-:Y:S02]  /*1cba0*/  ULDC.64 UR4, c[0x0][0xc00] ;  /* 0x0003000000047ab9 */ /* 0x000fe40000000a00 */
[----:B------:R-:W0:Y:S01]  /*1cbb0*/  LDC R3, c[0x0][0xbe8] ;  /* 0x0002fa00ff037b82 */ /* 0x000e220000000800 */
[----:B------:R-:W-:Y:S01]  /*1cbc0*/  ISETP.NE.U32.AND P1, PT, RZ, UR4, PT ;  /* 0x00000004ff007c0c */ /* 0x000fe2000bf25070 */
[----:B------:R-:W2:Y:S01]  /*1cbd0*/  LDL R86, [R1+0x70] ;  /* 0x0000700001567983 */ /* 0x000ea20000100800 */
[----:B------:R-:W-:Y:S02]  /*1cbe0*/  IADD3 R112, P2, R87, UR4, RZ ;  /* 0x0000000457707c10 */ /* 0x000fe4000ff5e0ff */
[----:B------:R-:W-:Y:S01]  /*1cbf0*/  ISETP.NE.AND.EX P1, PT, RZ, UR5, PT, P1 ;  /* 0x00000005ff007c0c */ /* 0x000fe2000bf25310 */
[----:B------:R-:W3:Y:S01]  /*1cc00*/  LDL R82, [R1+0x54] ;  /* 0x0000540001527983 */ /* 0x000ee20000100800 */
[----:B------:R-:W-:Y:S01]  /*1cc10*/  IADD3.X R113, R107, UR5, RZ, P2, !PT ;  /* 0x000000056b717c10 */ /* 0x000fe200097fe4ff */
[----:B------:R-:W-:-:S02]  /*1cc20*/  ULDC.64 UR4, c[0x0][0xc08] ;  /* 0x0003020000047ab9 */ /* 0x000fc40000000a00 */
[----:B------:R1:W-:Y:S04]  /*1cc30*/  STSM.16.M88.4 [R111], R4 ;  /* 0x000000046f007844 */ /* 0x0003e80000000200 */
[----:B------:R4:W-:Y:S04]  /*1cc40*/  STSM.16.M88.4 [R73], R8 ;  /* 0x0000000849007844 */ /* 0x0009e80000000200 */
[----:B------:R3:W-:Y:S04]  /*1cc50*/  STSM.16.M88.4 [R89], R12 ;  /* 0x0000000c59007844 */ /* 0x0007e80000000200 */
[----:B------:R0:W-:Y:S04]  /*1cc60*/  STSM.16.M88.4 [R91], R24 ;  /* 0x000000185b007844 */ /* 0x0001e80000000200 */
[----:B------:R0:W-:Y:S01]  /*1cc70*/  STSM.16.M88.4 [R93], R28 ;  /* 0x0000001c5d007844 */ /* 0x0001e20000000200 */
[----:B-1----:R-:W-:-:S03]  /*1cc80*/  SHF.R.S32.HI R4, RZ, 0x1f, R88 ;  /* 0x0000001fff047819 */ /* 0x002fc60000011458 */
[----:B------:R1:W-:Y:S01]  /*1cc90*/  STSM.16.M88.4 [R95], R32 ;  /* 0x000000205f007844 */ /* 0x0003e20000000200 */
[----:B----4-:R-:W-:Y:S02]  /*1cca0*/  SEL R73, R75, R20, P0 ;  /* 0x000000144b497207 */ /* 0x010fe40000000000 */
[----:B------:R-:W-:Y:S01]  /*1ccb0*/  SEL R75, R20, R75, P0 ;  /* 0x0000004b144b7207 */ /* 0x000fe20000000000 */
[----:B------:R1:W-:Y:S04]  /*1ccc0*/  STSM.16.M88.4 [R97], R36 ;  /* 0x0000002461007844 */ /* 0x0003e80000000200 */
[----:B------:R1:W-:Y:S01]  /*1ccd0*/  STSM.16.M88.4 [R99], R40 ;  /* 0x0000002863007844 */ /* 0x0003e20000000200 */
[----:B------:R-:W-:-:S03]  /*1cce0*/  LEA.HI R4, R4, R88, RZ, 0x2 ;  /* 0x0000005804047211 */ /* 0x000fc600078f10ff */
[----:B------:R1:W-:Y:S04]  /*1ccf0*/  STSM.16.M88.4 [R101], R44 ;  /* 0x0000002c65007844 */ /* 0x0003e80000000200 */
[----:B------:R1:W-:Y:S04]  /*1cd00*/  STSM.16.M88.4 [R103], R48 ;  /* 0x0000003067007844 */ /* 0x0003e80000000200 */
[----:B------:R1:W-:Y:S01]  /*1cd10*/  STSM.16.M88.4 [R105], R52 ;  /* 0x0000003469007844 */ /* 0x0003e20000000200 */
[----:B------:R-:W-:-:S03]  /*1cd20*/  ISETP.NE.U32.AND P0, PT, RZ, UR4, PT ;  /* 0x00000004ff007c0c */ /* 0x000fc6000bf05070 */
[----:B------:R1:W-:Y:S01]  /*1cd30*/  STSM.16.M88.4 [R109], R56 ;  /* 0x000000386d007844 */ /* 0x0003e20000000200 */
[----:B------:R-:W-:-:S03]  /*1cd40*/  LOP3.LUT R4, R4, 0xfffffffc, RZ, 0xc0, !PT ;  /* 0xfffffffc04047812 */ /* 0x000fc600078ec0ff */
[----:B------:R1:W-:Y:S04]  /*1cd50*/  STSM.16.M88.4 [R79], R60 ;  /* 0x0000003c4f007844 */ /* 0x0003e80000000200 */
[----:B------:R1:W-:Y:S04]  /*1cd60*/  STSM.16.M88.4 [R81], R64 ;  /* 0x0000004051007844 */ /* 0x0003e80000000200 */
[----:B------:R1:W-:Y:S01]  /*1cd70*/  STSM.16.M88.4 [R83], R68 ;  /* 0x0000004453007844 */ /* 0x0003e20000000200 */
[----:B------:R-:W-:-:S03]  /*1cd80*/  ISETP.NE.AND.EX P0, PT, RZ, UR5, PT, P0 ;  /* 0x00000005ff007c0c */ /* 0x000fc6000bf05300 */
[----:B------:R1:W-:Y:S01]  /*1cd90*/  STSM.16.M88.4 [R85], R72 ;  /* 0x0000004855007844 */ /* 0x0003e20000000200 */
[----:B------:R-:W-:Y:S01]  /*1cda0*/  BAR.SYNC.DEFER_BLOCKING 0x1, 0x100 ;  /* 0x0044000000007b1d */ /* 0x000fe20000010000 */
[----:B------:R-:W-:-:S05]  /*1cdb0*/  IMAD.IADD R5, R88, 0x1, -R4 ;  /* 0x0000000158057824 */ /* 0x000fca00078e0a04 */
[----:B------:R-:W-:-:S04]  /*1cdc0*/  LEA.HI R4, R5, R5, RZ, 0x1 ;  /* 0x0000000505047211 */ /* 0x000fc800078f08ff */
[----:B------:R-:W-:Y:S02]  /*1cdd0*/  LOP3.LUT R6, R4, 0x1ffffffe, RZ, 0xc0, !PT ;  /* 0x1ffffffe04067812 */ /* 0x000fe400078ec0ff */
[----:B------:R-:W-:Y:S01]  /*1cde0*/  @P0 IADD3 R4, P3, R87, UR4, RZ ;  /* 0x0000000457040c10 */ /* 0x000fe2000ff7e0ff */
[----:B------:R-:W-:Y:S01]  /*1cdf0*/  ULDC UR4, c[0x0][0xa88] ;  /* 0x0002a20000047ab9 */ /* 0x000fe20000000800 */
[----:B------:R-:W-:Y:S01]  /*1ce00*/  IADD3 R7, R5, -R6, RZ ;  /* 0x8000000605077210 */ /* 0x000fe20007ffe0ff */
[----:B------:R-:W-:Y:S01]  /*1ce10*/  IMAD.U32 R6, RZ, RZ, UR4 ;  /* 0x00000004ff067e24 */ /* 0x000fe2000f8e00ff */
[----:B------:R-:W-:Y:S01]  /*1ce20*/  @P0 IADD3.X R5, R107, UR5, RZ, P3, !PT ;  /* 0x000000056b050c10 */ /* 0x000fe20009ffe4ff */
[----:B------:R1:W5:Y:S01]  /*1ce30*/  @P1 LDG.E R78, desc[UR42][R112.64] ;  /* 0x0000002a704e1981 */ /* 0x000362000c1e1900 */
[----:B0-----:R-:W-:-:S03]  /*1ce40*/  ISETP.NE.AND P2, PT, R3, 0x1, PT ;  /* 0x000000010300780c */ /* 0x001fc60003f45270 */
[----:B------:R1:W5:Y:S10]  /*1ce50*/  @P0 LDG.E R6, desc[UR42][R4.64] ;  /* 0x0000002a04060981 */ /* 0x000374000c1e1900 */
[----:B------:R-:W0:Y:S08]  /*1ce60*/  @P2 LDC R8, c[0x0][0xbec] ;  /* 0x0002fb00ff082b82 */ /* 0x000e300000000800 */
[----:B------:R-:W4:Y:S01]  /*1ce70*/  @P2 LDC R9, c[0x0][0xbf0] ;  /* 0x0002fc00ff092b82 */ /* 0x000f220000000800 */
[----:B--2---:R-:W-:-:S04]  /*1ce80*/  IMAD R7, R7, 0x8, R86 ;  /* 0x0000000807077824 */ /* 0x004fc800078e0256 */
[----:B---3--:R-:W-:Y:S01]  /*1ce90*/  IMAD R13, R82, 0x80, R7 ;  /* 0x00000080520d7824 */ /* 0x008fe200078e0207 */
[----:B01--4-:R-:W-:Y:S06]  /*1cea0*/  @P0 BRA `(.L_x_503) ;  /* 0x0000000000100947 */ /* 0x013fec0003800000 */
[----:B------:R-:W-:Y:S05]  /*1ceb0*/  @!P1 BRA `(.L_x_503) ;  /* 0x00000000000c9947 */ /* 0x000fea0003800000 */
[----:B------:R-:W2:Y:S04]  /*1cec0*/  LDG.E R5, desc[UR42][R112.64] ;  /* 0x0000002a70057981 */ /* 0x000ea8000c1e1900 */
[----:B-----5:R-:W2:Y:S02]  /*1ced0*/  LDG.E R6, desc[UR42][R112.64+0x4] ;  /* 0x0000042a70067981 */ /* 0x020ea4000c1e1900 */
[----:B--2---:R-:W-:-:S07]  /*1cee0*/  IADD3 R6, -R5, R6, RZ ;  /* 0x0000000605067210 */ /* 0x004fce0007ffe1ff */
.L_x_503:
[----:B------:R-:W2:Y:S01]  /*1cef0*/  LDL.LU R84, [R1+0x3c] ;  /* 0x00003c0001547983 */ /* 0x000ea20000300800 */
[----:B------:R-:W-:Y:S01]  /*1cf00*/  @P2 IMAD.HI.U32 R4, R13, R8, RZ ;  /* 0x000000080d042227 */ /* 0x000fe200078e00ff */
[----:B------:R-:W-:Y:S01]  /*1cf10*/  ULDC.64 UR4, c[0x0][0xb90] ;  /* 0x0002e40000047ab9 */ /* 0x000fe20000000a00 */
[----:B-----5:R-:W-:Y:S01]  /*1cf20*/  SHF.R.S32.HI R79, RZ, 0x1f, R78 ;  /* 0x0000001fff4f7819 */ /* 0x020fe2000001144e */
[----:B------:R-:W0:Y:S01]  /*1cf30*/  S2R R14, SR_TID.X ;  /* 0x00000000000e7919 */ /* 0x000e220000002100 */
[----:B------:R-:W-:Y:S01]  /*1cf40*/  IMAD.MOV.U32 R7, RZ, RZ, R13 ;  /* 0x000000ffff077224 */ /* 0x000fe200078e000d */
[----:B------:R-:W-:Y:S01]  /*1cf50*/  @P2 SHF.R.U32.HI R7, RZ, R9, R4 ;  /* 0x00000009ff072219 */ /* 0x000fe20000011604 */
[----:B------:R-:W-:Y:S01]  /*1cf60*/  IMAD R11, R23, 0x40, R18 ;  /* 0x00000040170b7824 */ /* 0x000fe200078e0212 */
[----:B------:R-:W-:Y:S01]  /*1cf70*/  SEL R20, R150, RZ, !P1 ;  /* 0x000000ff96147207 */ /* 0x000fe20004800000 */
[----:B------:R-:W-:Y:S01]  /*1cf80*/  IMAD R81, R6, R3, RZ ;  /* 0x0000000306517224 */ /* 0x000fe200078e02ff */
[----:B------:R-:W-:Y:S01]  /*1cf90*/  SEL R21, R149, RZ, !P1 ;  /* 0x000000ff95157207 */ /* 0x000fe20004800000 */
[----:B------:R-:W-:Y:S01]  /*1cfa0*/  IMAD.WIDE R76, R11, 0x2, R76 ;  /* 0x000000020b4c7825 */ /* 0x000fe200078e024c */
[----:B------:R-:W-:Y:S01]  /*1cfb0*/  SHF.R.S32.HI R11, RZ, 0x1f, R7 ;  /* 0x0000001fff0b7819 */ /* 0x000fe20000011407 */
[----:B------:R-:W1:Y:S01]  /*1cfc0*/  @P2 LDC R83, c[0x0][0xbec] ;  /* 0x0002fb00ff532b82 */ /* 0x000e620000000800 */
[----:B------:R-:W-:-:S02]  /*1cfd0*/  IADD3 R25, P5, R76, 0x3000, RZ ;  /* 0x000030004c197810 */ /* 0x000fc40007fbe0ff */
[----:B------:R-:W-:Y:S02]  /*1cfe0*/  IADD3 R33, P4, R76, 0x5000, RZ ;  /* 0x000050004c217810 */ /* 0x000fe40007f9e0ff */
[----:B------:R-:W-:-:S03]  /*1cff0*/  LOP3.LUT R24, R25, 0x380, RZ, 0xc0, !PT ;  /* 0x0000038019187812 */ /* 0x000fc600078ec0ff */
[----:B------:R-:W3:Y:S01]  /*1d000*/  @P2 LDC R85, c[0x0][0xbf0] ;  /* 0x0002fc00ff552b82 */ /* 0x000ee20000000800 */
[----:B------:R-:W-:Y:S02]  /*1d010*/  LOP3.LUT R32, R33, 0x380, RZ, 0xc0, !PT ;  /* 0x0000038021207812 */ /* 0x000fe400078ec0ff */
[----:B------:R-:W-:Y:S02]  /*1d020*/  SHF.R.U64 R24, R24, 0x3, RZ ;  /* 0x0000000318187819 */ /* 0x000fe400000012ff */
[----:B------:R-:W-:Y:S02]  /*1d030*/  SHF.R.U64 R32, R32, 0x3, RZ ;  /* 0x0000000320207819 */ /* 0x000fe400000012ff */
[----:B------:R-:W-:Y:S02]  /*1d040*/  LOP3.LUT R24, R24, R25, RZ, 0x3c, !PT ;  /* 0x0000001918187212 */ /* 0x000fe400078e3cff */
[----:B------:R-:W-:Y:S01]  /*1d050*/  LOP3.LUT R32, R32, R33, RZ, 0x3c, !PT ;  /* 0x0000002120207212 */ /* 0x000fe200078e3cff */
[----:B------:R-:W-:Y:S01]  /*1d060*/  IMAD.X R33, RZ, RZ, R77, P4 ;  /* 0x000000ffff217224 */ /* 0x000fe200020e064d */
[----:B------:R-:W-:-:S02]  /*1d070*/  IADD3.X R25, RZ, R77, RZ, P5, !PT ;  /* 0x0000004dff197210 */ /* 0x000fc40002ffe4ff */
[----:B------:R-:W-:Y:S01]  /*1d080*/  IADD3 R45, P5, R76, 0x8000, RZ ;  /* 0x000080004c2d7810 */ /* 0x000fe20007fbe0ff */
[----:B0-----:R-:W-:Y:S01]  /*1d090*/  VIADD R15, R14, 0xffffff80 ;  /* 0xffffff800e0f7836 */ /* 0x001fe20000000000 */
[----:B------:R-:W-:Y:S02]  /*1d0a0*/  IADD3 R53, P4, R76, 0xa000, RZ ;  /* 0x0000a0004c357810 */ /* 0x000fe40007f9e0ff */
[----:B------:R-:W-:Y:S02]  /*1d0b0*/  LOP3.LUT R44, R45, 0x380, RZ, 0xc0, !PT ;  /* 0x000003802d2c7812 */ /* 0x000fe400078ec0ff */
[----:B------:R-:W-:Y:S02]  /*1d0c0*/  SHF.R.S32.HI R14, RZ, 0x1f, R15 ;  /* 0x0000001fff0e7819 */ /* 0x000fe4000001140f */
[----:B------:R-:W-:Y:S02]  /*1d0d0*/  LOP3.LUT R52, R53, 0x380, RZ, 0xc0, !PT ;  /* 0x0000038035347812 */ /* 0x000fe400078ec0ff */
[----:B------:R-:W-:-:S02]  /*1d0e0*/  LEA.HI R14, R14, R15, RZ, 0x7 ;  /* 0x0000000f0e0e7211 */ /* 0x000fc400078f38ff */
[----:B------:R-:W-:Y:S02]  /*1d0f0*/  SHF.R.U64 R44, R44, 0x3, RZ ;  /* 0x000000032c2c7819 */ /* 0x000fe400000012ff */
[----:B------:R-:W-:Y:S02]  /*1d100*/  LOP3.LUT R14, R14, 0xffffff80, RZ, 0xc0, !PT ;  /* 0xffffff800e0e7812 */ /* 0x000fe400078ec0ff */
[----:B------:R-:W-:Y:S02]  /*1d110*/  SHF.R.U64 R52, R52, 0x3, RZ ;  /* 0x0000000334347819 */ /* 0x000fe400000012ff */
[----:B------:R-:W-:Y:S01]  /*1d120*/  LOP3.LUT R44, R44, R45, RZ, 0x3c, !PT ;  /* 0x0000002d2c2c7212 */ /* 0x000fe200078e3cff */
[----:B------:R-:W-:Y:S01]  /*1d130*/  IMAD.IADD R14, R15, 0x1, -R14 ;  /* 0x000000010f0e7824 */ /* 0x000fe200078e0a0e */
[----:B------:R-:W-:Y:S01]  /*1d140*/  LOP3.LUT R52, R52, R53, RZ, 0x3c, !PT ;  /* 0x0000003534347212 */ /* 0x000fe200078e3cff */
[--C-:B------:R-:W-:Y:S01]  /*1d150*/  IMAD.X R45, RZ, RZ, R77.reuse, P5 ;  /* 0x000000ffff2d7224 */ /* 0x100fe200028e064d */
[C---:B------:R-:W-:Y:S01]  /*1d160*/  IADD3 R65, P5, R76.reuse, 0xd000, RZ ;  /* 0x0000d0004c417810 */ /* 0x040fe20007fbe0ff */
[----:B------:R-:W-:Y:S01]  /*1d170*/  IMAD.X R53, RZ, RZ, R77, P4 ;  /* 0x000000ffff357224 */ /* 0x000fe200020e064d */
[----:B------:R-:W-:-:S02]  /*1d180*/  IADD3 R69, P4, R76, 0xe000, RZ ;  /* 0x0000e0004c457810 */ /* 0x000fc40007f9e0ff */
[----:B------:R-:W-:Y:S02]  /*1d190*/  LOP3.LUT R64, R65, 0x380, RZ, 0xc0, !PT ;  /* 0x0000038041407812 */ /* 0x000fe400078ec0ff */
[----:B------:R-:W-:Y:S02]  /*1d1a0*/  LOP3.LUT R68, R69, 0x380, RZ, 0xc0, !PT ;  /* 0x0000038045447812 */ /* 0x000fe400078ec0ff */
[----:B------:R-:W-:Y:S02]  /*1d1b0*/  SHF.R.U64 R64, R64, 0x3, RZ ;  /* 0x0000000340407819 */ /* 0x000fe400000012ff */
[----:B------:R-:W-:Y:S02]  /*1d1c0*/  SHF.R.U64 R68, R68, 0x3, RZ ;  /* 0x0000000344447819 */ /* 0x000fe400000012ff */
[----:B------:R-:W-:Y:S01]  /*1d1d0*/  LOP3.LUT R64, R64, R65, RZ, 0x3c, !PT ;  /* 0x0000004140407212 */ /* 0x000fe200078e3cff */
[--C-:B------:R-:W-:Y:S01]  /*1d1e0*/  IMAD.X R65, RZ, RZ, R77.reuse, P5 ;  /* 0x000000ffff417224 */ /* 0x100fe200028e064d */
[----:B------:R-:W-:Y:S01]  /*1d1f0*/  LOP3.LUT R68, R68, R69, RZ, 0x3c, !PT ;  /* 0x0000004544447212 */ /* 0x000fe200078e3cff */
[----:B------:R-:W-:Y:S01]  /*1d200*/  IMAD.X R69, RZ, RZ, R77, P4 ;  /* 0x000000ffff457224 */ /* 0x000fe200020e064d */
[----:B------:R-:W-:Y:S01]  /*1d210*/  IADD3 R89, -R18, R235, RZ ;  /* 0x000000eb12597210 */ /* 0x000fe20007ffe1ff */
[----:B------:R-:W-:Y:S01]  /*1d220*/  BSSY B1, `(.L_x_504) ;  /* 0x00000b3000017945 */ /* 0x000fe20003800000 */
[----:B------:R-:W-:-:S02]  /*1d230*/  SHF.R.S32.HI R87, RZ, 0x1f, R18 ;  /* 0x0000001fff577819 */ /* 0x000fc40000011412 */
[----:B--2---:R-:W-:Y:S01]  /*1d240*/  SHF.R.S32.HI R80, RZ, 0x1f, R84 ;  /* 0x0000001fff507819 */ /* 0x004fe20000011454 */
[----:B------:R-:W-:-:S04]  /*1d250*/  IMAD.WIDE.U32 R4, R84, UR4, R78 ;  /* 0x0000000454047c25 */ /* 0x000fc8000f8e004e */
[----:B------:R-:W-:-:S04]  /*1d260*/  IMAD R8, R80, UR4, RZ ;  /* 0x0000000450087c24 */ /* 0x000fc8000f8e02ff */
[----:B------:R-:W-:Y:S01]  /*1d270*/  IMAD R9, R84, UR5, R8 ;  /* 0x0000000554097c24 */ /* 0x000fe2000f8e0208 */
[----:B------:R-:W-:Y:S01]  /*1d280*/  ULDC.64 UR4, c[0x0][0xb98] ;  /* 0x0002e60000047ab9 */ /* 0x000fe20000000a00 */
[----:B------:R-:W-:-:S03]  /*1d290*/  IMAD.MOV R8, RZ, RZ, -R7 ;  /* 0x000000ffff087224 */ /* 0x000fc600078e0a07 */
[----:B------:R-:W-:Y:S01]  /*1d2a0*/  IADD3 R5, R5, R9, RZ ;  /* 0x0000000905057210 */ /* 0x000fe20007ffe0ff */
[----:B------:R-:W-:Y:S01]  /*1d2b0*/  IMAD R9, R3, R8, R13 ;  /* 0x0000000803097224 */ /* 0x000fe200078e020d */
[----:B------:R-:W-:Y:S01]  /*1d2c0*/  IADD3 R13, P3, R76, 0x2000, RZ ;  /* 0x000020004c0d7810 */ /* 0x000fe20007f7e0ff */
[----:B------:R-:W-:Y:S02]  /*1d2d0*/  IMAD R8, R20, UR4, RZ ;  /* 0x0000000414087c24 */ /* 0x000fe4000f8e02ff */
[----:B------:R-:W-:-:S04]  /*1d2e0*/  IMAD.WIDE.U32 R4, R21, UR4, R4 ;  /* 0x0000000415047c25 */ /* 0x000fc8000f8e0004 */
[----:B------:R-:W-:Y:S01]  /*1d2f0*/  IMAD R10, R21, UR5, R8 ;  /* 0x00000005150a7c24 */ /* 0x000fe2000f8e0208 */
[----:B------:R-:W-:Y:S01]  /*1d300*/  SHF.R.S32.HI R8, RZ, 0x1f, R9 ;  /* 0x0000001fff087819 */ /* 0x000fe20000011409 */
[----:B------:R-:W-:Y:S01]  /*1d310*/  ULDC.64 UR4, c[0x0][0xb88] ;  /* 0x0002e20000047ab9 */ /* 0x000fe20000000a00 */
[----:B------:R-:W-:Y:S02]  /*1d320*/  IADD3 R4, P0, R7, R4, RZ ;  /* 0x0000000407047210 */ /* 0x000fe40007f1e0ff */
[----:B------:R-:W-:Y:S01]  /*1d330*/  IADD3 R7, P1, R76, 0x1000, RZ ;  /* 0x000010004c077810 */ /* 0x000fe20007f3e0ff */
[----:B------:R-:W-:Y:S01]  /*1d340*/  IMAD R12, R8, UR4, RZ ;  /* 0x00000004080c7c24 */ /* 0x000fe2000f8e02ff */
[----:B------:R-:W-:Y:S02]  /*1d350*/  IADD3.X R5, R11, R5, R10, P0, !PT ;  /* 0x000000050b057210 */ /* 0x000fe400007fe40a */
[----:B------:R-:W-:Y:S01]  /*1d360*/  LOP3.LUT R8, R7, 0x380, RZ, 0xc0, !PT ;  /* 0x0000038007087812 */ /* 0x000fe200078ec0ff */
[----:B------:R-:W-:Y:S01]  /*1d370*/  IMAD R11, R9, UR5, R12 ;  /* 0x00000005090b7c24 */ /* 0x000fe2000f8e020c */
[----:B------:R-:W-:Y:S01]  /*1d380*/  LOP3.LUT R12, R13, 0x380, RZ, 0xc0, !PT ;  /* 0x000003800d0c7812 */ /* 0x000fe200078ec0ff */
[----:B------:R-:W-:Y:S01]  /*1d390*/  IMAD.WIDE.U32 R4, R9, UR4, R4 ;  /* 0x0000000409047c25 */ /* 0x000fe2000f8e0004 */
[----:B------:R-:W-:Y:S01]  /*1d3a0*/  ULDC.64 UR4, c[0x0][0xb50] ;  /* 0x0002d40000047ab9 */ /* 0x000fe20000000a00 */
[----:B------:R-:W-:-:S02]  /*1d3b0*/  SHF.R.U64 R8, R8, 0x3, RZ ;  /* 0x0000000308087819 */ /* 0x000fc400000012ff */
[----:B------:R-:W-:Y:S01]  /*1d3c0*/  IMAD.IADD R5, R5, 0x1, R11 ;  /* 0x0000000105057824 */ /* 0x000fe200078e020b */
[----:B------:R-:W-:Y:S01]  /*1d3d0*/  LEA R10, P0, R4, UR4, 0x2 ;  /* 0x00000004040a7c11 */ /* 0x000fe2000f8010ff */
[----:B------:R-:W-:Y:S01]  /*1d3e0*/  IMAD.X R9, RZ, RZ, R77, P1 ;  /* 0x000000ffff097224 */ /* 0x000fe200008e064d */
[----:B------:R-:W-:Y:S02]  /*1d3f0*/  SHF.R.U64 R12, R12, 0x3, RZ ;  /* 0x000000030c0c7819 */ /* 0x000fe400000012ff */
[----:B------:R-:W-:Y:S01]  /*1d400*/  LEA.HI.X R11, R4, UR5, R5, 0x2, P0 ;  /* 0x00000005040b7c11 */ /* 0x000fe200080f1405 */
[----:B------:R-:W-:Y:S01]  /*1d410*/  SHFL.IDX PT, R50, R10, RZ, 0x1c1f ;  /* 0x001c1fff0a327589 */ /* 0x000fe200000e0000 */
[----:B------:R-:W-:Y:S01]  /*1d420*/  IADD3 R29, P0, R76, 0x4000, RZ ;  /* 0x000040004c1d7810 */ /* 0x000fe20007f1e0ff */
[----:B------:R-:W-:Y:S01]  /*1d430*/  IMAD R4, R82, 0x80, R86 ;  /* 0x0000008052047824 */ /* 0x000fe200078e0256 */
[----:B------:R-:W-:Y:S01]  /*1d440*/  IADD3 R37, P1, R76, 0x6000, RZ ;  /* 0x000060004c257810 */ /* 0x000fe20007f3e0ff */
[----:B------:R-:W0:Y:S01]  /*1d450*/  SHFL.IDX PT, R51, R11, RZ, 0x1c1f ;  /* 0x001c1fff0b337589 */ /* 0x000e2200000e0000 */
[----:B------:R-:W-:Y:S01]  /*1d460*/  LOP3.LUT R28, R29, 0x380, RZ, 0xc0, !PT ;  /* 0x000003801d1c7812 */ /* 0x000fe200078ec0ff */
[----:B------:R-:W-:Y:S01]  /*1d470*/  ULDC.64 UR4, c[0x0][0xaa0] ;  /* 0x0002a80000047ab9 */ /* 0x000fe20000000a00 */
[----:B------:R-:W-:Y:S01]  /*1d480*/  LOP3.LUT R12, R12, R13, RZ, 0x3c, !PT ;  /* 0x0000000d0c0c7212 */ /* 0x000fe200078e3cff */
[----:B------:R-:W-:Y:S01]  /*1d490*/  IMAD.X R13, RZ, RZ, R77, P3 ;  /* 0x000000ffff0d7224 */ /* 0x000fe200018e064d */
[----:B------:R-:W-:Y:S01]  /*1d4a0*/  SHF.R.U64 R28, R28, 0x3, RZ ;  /* 0x000000031c1c7819 */ /* 0x000fe200000012ff */
[----:B------:R-:W-:Y:S01]  /*1d4b0*/  SHFL.IDX PT, R54, R10, 0x1, 0x1c1f ;  /* 0x003c1f000a367f89 */ /* 0x000fe200000e0000 */
[----:B------:R-:W-:-:S02]  /*1d4c0*/  LOP3.LUT R36, R37, 0x380, RZ, 0xc0, !PT ;  /* 0x0000038025247812 */ /* 0x000fc400078ec0ff */
[----:B------:R-:W-:Y:S01]  /*1d4d0*/  IADD3 R41, P3, R76, 0x7000, RZ ;  /* 0x000070004c297810 */ /* 0x000fe20007f7e0ff */
[----:B------:R-:W2:Y:S01]  /*1d4e0*/  SHFL.IDX PT, R55, R11, 0x1, 0x1c1f ;  /* 0x003c1f000b377f89 */ /* 0x000ea200000e0000 */
[----:B------:R-:W-:Y:S01]  /*1d4f0*/  LOP3.LUT R28, R28, R29, RZ, 0x3c, !PT ;  /* 0x0000001d1c1c7212 */ /* 0x000fe200078e3cff */
[--C-:B------:R-:W-:Y:S01]  /*1d500*/  IMAD.X R29, RZ, RZ, R77.reuse, P0 ;  /* 0x000000ffff1d7224 */ /* 0x100fe200000e064d */
[----:B------:R-:W-:Y:S02]  /*1d510*/  SHF.R.U64 R36, R36, 0x3, RZ ;  /* 0x0000000324247819 */ /* 0x000fe400000012ff */
[----:B------:R-:W-:Y:S02]  /*1d520*/  LOP3.LUT R40, R41, 0x380, RZ, 0xc0, !PT ;  /* 0x0000038029287812 */ /* 0x000fe400078ec0ff */
[----:B------:R-:W-:Y:S02]  /*1d530*/  IADD3 R49, P0, R76, 0x9000, RZ ;  /* 0x000090004c317810 */ /* 0x000fe40007f1e0ff */
[----:B------:R-:W-:Y:S01]  /*1d540*/  LOP3.LUT R36, R36, R37, RZ, 0x3c, !PT ;  /* 0x0000002524247212 */ /* 0x000fe200078e3cff */
[----:B------:R-:W-:Y:S01]  /*1d550*/  IMAD.X R37, RZ, RZ, R77, P1 ;  /* 0x000000ffff257224 */ /* 0x000fe200008e064d */
[----:B------:R-:W-:-:S02]  /*1d560*/  SHF.R.U64 R40, R40, 0x3, RZ ;  /* 0x0000000328287819 */ /* 0x000fc400000012ff */
[----:B------:R-:W-:Y:S02]  /*1d570*/  LOP3.LUT R48, R49, 0x380, RZ, 0xc0, !PT ;  /* 0x0000038031307812 */ /* 0x000fe400078ec0ff */
[----:B------:R-:W-:Y:S02]  /*1d580*/  IADD3 R57, P1, R76, 0xb000, RZ ;  /* 0x0000b0004c397810 */ /* 0x000fe40007f3e0ff */
[----:B------:R-:W-:Y:S02]  /*1d590*/  LOP3.LUT R40, R40, R41, RZ, 0x3c, !PT ;  /* 0x0000002928287212 */ /* 0x000fe400078e3cff */
[----:B------:R-:W-:Y:S02]  /*1d5a0*/  SHF.R.U64 R48, R48, 0x3, RZ ;  /* 0x0000000330307819 */ /* 0x000fe400000012ff */
[----:B------:R-:W-:Y:S02]  /*1d5b0*/  IADD3.X R41, RZ, R77, RZ, P3, !PT ;  /* 0x0000004dff297210 */ /* 0x000fe40001ffe4ff */
[----:B------:R-:W-:-:S02]  /*1d5c0*/  LOP3.LUT R56, R57, 0x380, RZ, 0xc0, !PT ;  /* 0x0000038039387812 */ /* 0x000fc400078ec0ff */
[----:B------:R-:W-:Y:S02]  /*1d5d0*/  IADD3 R61, P3, R76, 0xc000, RZ ;  /* 0x0000c0004c3d7810 */ /* 0x000fe40007f7e0ff */
[----:B------:R-:W-:Y:S02]  /*1d5e0*/  LOP3.LUT R48, R48, R49, RZ, 0x3c, !PT ;  /* 0x0000003130307212 */ /* 0x000fe400078e3cff */
[----:B------:R-:W-:Y:S02]  /*1d5f0*/  SHF.R.U64 R56, R56, 0x3, RZ ;  /* 0x0000000338387819 */ /* 0x000fe400000012ff */
[----:B------:R-:W-:Y:S02]  /*1d600*/  LOP3.LUT R60, R61, 0x380, RZ, 0xc0, !PT ;  /* 0x000003803d3c7812 */ /* 0x000fe400078ec0ff */
[----:B------:R-:W-:Y:S02]  /*1d610*/  IADD3.X R49, RZ, R77, RZ, P0, !PT ;  /* 0x0000004dff317210 */ /* 0x000fe400007fe4ff */
[----:B------:R-:W-:-:S02]  /*1d620*/  LOP3.LUT P0, RZ, R14, 0x3, RZ, 0xc0, !PT ;  /* 0x000000030eff7812 */ /* 0x000fc4000780c0ff */
[----:B------:R-:W-:Y:S01]  /*1d630*/  LOP3.LUT R56, R56, R57, RZ, 0x3c, !PT ;  /* 0x0000003938387212 */ /* 0x000fe200078e3cff */
[--C-:B------:R-:W-:Y:S01]  /*1d640*/  IMAD.X R57, RZ, RZ, R77.reuse, P1 ;  /* 0x000000ffff397224 */ /* 0x100fe200008e064d */
[----:B------:R-:W-:Y:S02]  /*1d650*/  SHF.R.U64 R60, R60, 0x3, RZ ;  /* 0x000000033c3c7819 */ /* 0x000fe400000012ff */
[C---:B------:R-:W-:Y:S02]  /*1d660*/  ISETP.GE.OR P1, PT, R4.reuse, R81, P0 ;  /* 0x000000510400720c */ /* 0x040fe40000726670 */
[----:B------:R-:W-:Y:S02]  /*1d670*/  IADD3 R4, R4, 0x8, RZ ;  /* 0x0000000804047810 */ /* 0x000fe40007ffe0ff */
[----:B------:R-:W-:Y:S01]  /*1d680*/  LOP3.LUT R60, R60, R61, RZ, 0x3c, !PT ;  /* 0x0000003d3c3c7212 */ /* 0x000fe200078e3cff */
[----:B------:R-:W-:Y:S01]  /*1d690*/  IMAD.X R61, RZ, RZ, R77, P3 ;  /* 0x000000ffff3d7224 */ /* 0x000fe200018e064d */
[----:B------:R-:W-:-:S02]  /*1d6a0*/  LOP3.LUT R8, R8, R7, RZ, 0x3c, !PT ;  /* 0x0000000708087212 */ /* 0x000fc400078e3cff */
[----:B------:R-:W-:Y:S02]  /*1d6b0*/  IADD3 R5, P3, R76, 0xf000, RZ ;  /* 0x0000f0004c057810 */ /* 0x000fe40007f7e0ff */
[----:B------:R-:W-:Y:S02]  /*1d6c0*/  ISETP.GE.OR P0, PT, R4, R81, P0 ;  /* 0x000000510400720c */ /* 0x000fe40000706670 */
[----:B------:R-:W-:Y:S01]  /*1d6d0*/  LOP3.LUT R7, R76, 0x380, RZ, 0xc0, !PT ;  /* 0x000003804c077812 */ /* 0x000fe200078ec0ff */
[----:B0-----:R0:W-:Y:S01]  /*1d6e0*/  @!P1 ST.E desc[UR42][R50.64], R0 ;  /* 0x0000000032009985 */ /* 0x0011e2000c10192a */
[----:B------:R-:W-:Y:S02]  /*1d6f0*/  SHF.R.S32.HI R86, RZ, 0x1f, R88 ;  /* 0x0000001fff567819 */ /* 0x000fe40000011458 */
[----:B------:R-:W-:Y:S02]  /*1d700*/  LOP3.LUT R4, R5, 0x380, RZ, 0xc0, !PT ;  /* 0x0000038005047812 */ /* 0x000fe400078ec0ff */
[----:B------:R-:W-:-:S02]  /*1d710*/  SHF.R.U64 R7, R7, 0x3, RZ ;  /* 0x0000000307077819 */ /* 0x000fc400000012ff */
[----:B------:R-:W-:Y:S02]  /*1d720*/  LEA.HI R86, R86, R88, RZ, 0x3 ;  /* 0x0000005856567211 */ /* 0x000fe400078f18ff */
[----:B------:R-:W-:Y:S01]  /*1d730*/  SHF.R.U64 R4, R4, 0x3, RZ ;  /* 0x0000000304047819 */ /* 0x000fe200000012ff */
[----:B--2---:R2:W-:Y:S01]  /*1d740*/  @!P0 ST.E desc[UR42][R54.64], R2 ;  /* 0x0000000236008985 */ /* 0x0045e2000c10192a */
[----:B------:R-:W-:Y:S02]  /*1d750*/  LOP3.LUT R76, R7, R76, RZ, 0x3c, !PT ;  /* 0x0000004c074c7212 */ /* 0x000fe400078e3cff */
[----:B------:R-:W-:Y:S01]  /*1d760*/  LOP3.LUT R86, R86, 0xfffffff8, RZ, 0xc0, !PT ;  /* 0xfffffff856567812 */ /* 0x000fe200078ec0ff */
[----:B------:R-:W5:Y:S01]  /*1d770*/  LD.E.128 R8, desc[UR42][R8.64] ;  /* 0x0000002a08087980 */ /* 0x000f62000c101d00 */
[----:B------:R-:W-:Y:S02]  /*1d780*/  LOP3.LUT R72, R4, R5, RZ, 0x3c, !PT ;  /* 0x0000000504487212 */ /* 0x000fe400078e3cff */
[----:B------:R-:W-:Y:S01]  /*1d790*/  IADD3.X R73, RZ, R77, RZ, P3, !PT ;  /* 0x0000004dff497210 */ /* 0x000fe20001ffe4ff */
[----:B------:R4:W5:Y:S01]  /*1d7a0*/  LD.E.128 R4, desc[UR42][R76.64] ;  /* 0x0000002a4c047980 */ /* 0x000962000c101d00 */
[----:B------:R-:W-:-:S03]  /*1d7b0*/  IMAD.IADD R86, R88, 0x1, -R86 ;  /* 0x0000000158567824 */ /* 0x000fc600078e0a56 */
[----:B------:R-:W5:Y:S01]  /*1d7c0*/  LD.E.128 R12, desc[UR42][R12.64] ;  /* 0x0000002a0c0c7980 */ /* 0x000f62000c101d00 */
[----:B0-----:R-:W-:-:S03]  /*1d7d0*/  IMAD R0, R86, 0x20, R23 ;  /* 0x0000002056007824 */ /* 0x001fc600078e0217 */
[----:B------:R-:W5:Y:S01]  /*1d7e0*/  LD.E.128 R24, desc[UR42][R24.64] ;  /* 0x0000002a18187980 */ /* 0x000f62000c101d00 */
[----:B----4-:R-:W-:-:S03]  /*1d7f0*/  IMAD R77, R79, UR4, RZ ;  /* 0x000000044f4d7c24 */ /* 0x010fc6000f8e02ff */
[----:B------:R-:W5:Y:S01]  /*1d800*/  LD.E.128 R28, desc[UR42][R28.64] ;  /* 0x0000002a1c1c7980 */ /* 0x000f62000c101d00 */
[C---:B------:R-:W-:Y:S02]  /*1d810*/  IMAD R79, R78.reuse, UR5, R77 ;  /* 0x000000054e4f7c24 */ /* 0x040fe4000f8e024d */
[----:B------:R-:W-:Y:S01]  /*1d820*/  IMAD.WIDE.U32 R76, R78, UR4, RZ ;  /* 0x000000044e4c7c25 */ /* 0x000fe2000f8e00ff */
[----:B------:R-:W-:Y:S01]  /*1d830*/  ULDC.64 UR4, c[0x0][0xae8] ;  /* 0x0002ba0000047ab9 */ /* 0x000fe20000000a00 */
[----:B------:R-:W-:Y:S01]  /*1d840*/  LEA R78, R82, R0, 0x7 ;  /* 0x00000000524e7211 */ /* 0x000fe200078e38ff */
[----:B------:R-:W5:Y:S01]  /*1d850*/  LD.E.128 R32, desc[UR42][R32.64] ;  /* 0x0000002a20207980 */ /* 0x000f62000c101d00 */
[----:B------:R-:W-:Y:S02]  /*1d860*/  IMAD.IADD R77, R77, 0x1, R79 ;  /* 0x000000014d4d7824 */ /* 0x000fe400078e024f */
[----:B------:R-:W-:Y:S01]  /*1d870*/  IMAD R80, R80, UR4, RZ ;  /* 0x0000000450507c24 */ /* 0x000fe2000f8e02ff */
[----:B------:R-:W5:Y:S01]  /*1d880*/  LD.E.128 R36, desc[UR42][R36.64] ;  /* 0x0000002a24247980 */ /* 0x000f62000c101d00 */
[----:B------:R-:W-:-:S03]  /*1d890*/  IMAD.WIDE.U32 R76, R84, UR4, R76 ;  /* 0x00000004544c7c25 */ /* 0x000fc6000f8e004c */
[----:B------:R-:W5:Y:S01]  /*1d8a0*/  LD.E.128 R40, desc[UR42][R40.64] ;  /* 0x0000002a28287980 */ /* 0x000f62000c101d00 */
[----:B------:R-:W-:Y:S01]  /*1d8b0*/  IMAD R79, R84, UR5, R80 ;  /* 0x00000005544f7c24 */ /* 0x000fe2000f8e0250 */
[----:B------:R-:W-:Y:S01]  /*1d8c0*/  ULDC.64 UR4, c[0x0][0xaf0] ;  /* 0x0002bc0000047ab9 */ /* 0x000fe20000000a00 */
[----:B-1----:R-:W-:Y:S01]  /*1d8d0*/  @P2 IMAD.HI.U32 R0, R78, R83, RZ ;  /* 0x000000534e002227 */ /* 0x002fe200078e00ff */
[----:B------:R-:W5:Y:S03]  /*1d8e0*/  LD.E.128 R44, desc[UR42][R44.64] ;  /* 0x0000002a2c2c7980 */ /* 0x000f66000c101d00 */
[----:B------:R-:W-:Y:S01]  /*1d8f0*/  IMAD.IADD R77, R77, 0x1, R79 ;  /* 0x000000014d4d7824 */ /* 0x000fe200078e024f */
[----:B------:R-:W5:Y:S01]  /*1d900*/  LD.E.128 R48, desc[UR42][R48.64] ;  /* 0x0000002a30307980 */ /* 0x000f62000c101d00 */
[----:B------:R-:W-:Y:S01]  /*1d910*/  IMAD.MOV.U32 R79, RZ, RZ, R78 ;  /* 0x000000ffff4f7224 */ /* 0x000fe200078e004e */
[----:B---3--:R-:W-:Y:S01]  /*1d920*/  @P2 SHF.R.U32.HI R79, RZ, R85, R0 ;  /* 0x00000055ff4f2219 */ /* 0x008fe20000011600 */
[----:B------:R-:W-:Y:S01]  /*1d930*/  IMAD R20, R20, UR4, RZ ;  /* 0x0000000414147c24 */ /* 0x000fe2000f8e02ff */
[----:B--2---:R-:W5:Y:S02]  /*1d940*/  LD.E.128 R52, desc[UR42][R52.64] ;  /* 0x0000002a34347980 */ /* 0x004f64000c101d00 */
[----:B------:R-:W-:Y:S01]  /*1d950*/  SHF.R.S32.HI R0, RZ, 0x1f, R79 ;  /* 0x0000001fff007819 */ /* 0x000fe2000001144f */
[C---:B------:R-:W-:Y:S01]  /*1d960*/  IMAD R83, R21.reuse, UR5, R20 ;  /* 0x0000000515537c24 */ /* 0x040fe2000f8e0214 */
[----:B------:R-:W5:Y:S01]  /*1d970*/  LD.E.128 R56, desc[UR42][R56.64] ;  /* 0x0000002a38387980 */ /* 0x000f62000c101d00 */
[----:B------:R-:W-:Y:S01]  /*1d980*/  IMAD.WIDE.U32 R20, R21, UR4, R76 ;  /* 0x0000000415147c25 */ /* 0x000fe2000f8e004c */
[----:B------:R-:W-:-:S02]  /*1d990*/  ULDC.64 UR4, c[0x0][0xae0] ;  /* 0x0002b80000047ab9 */ /* 0x000fc40000000a00 */
[----:B------:R-:W5:Y:S01]  /*1d9a0*/  LD.E.128 R60, desc[UR42][R60.64] ;  /* 0x0000002a3c3c7980 */ /* 0x000f62000c101d00 */
[----:B------:R-:W-:Y:S01]  /*1d9b0*/  IMAD.MOV R2, RZ, RZ, -R79 ;  /* 0x000000ffff027224 */ /* 0x000fe200078e0a4f */
[----:B------:R-:W-:Y:S01]  /*1d9c0*/  IADD3 R21, R21, R83, RZ ;  /* 0x0000005315157210 */ /* 0x000fe20007ffe0ff */
[----:B------:R-:W-:Y:S01]  /*1d9d0*/  IMAD R0, R0, UR4, RZ ;  /* 0x0000000400007c24 */ /* 0x000fe2000f8e02ff */
[----:B------:R-:W5:Y:S01]  /*1d9e0*/  LD.E.128 R64, desc[UR42][R64.64] ;  /* 0x0000002a40407980 */ /* 0x000f62000c101d00 */
[----:B------:R-:W-:Y:S02]  /*1d9f0*/  IMAD R77, R3, R2, R78 ;  /* 0x00000002034d7224 */ /* 0x000fe400078e024e */
[C---:B------:R-:W-:Y:S01]  /*1da00*/  IMAD R83, R79.reuse, UR5, R0 ;  /* 0x000000054f537c24 */ /* 0x040fe2000f8e0200 */
[----:B------:R-:W5:Y:S01]  /*1da10*/  LD.E.128 R68, desc[UR42][R68.64] ;  /* 0x0000002a44447980 */ /* 0x000f62000c101d00 */
[----:B------:R-:W-:Y:S01]  /*1da20*/  IMAD.WIDE.U32 R2, R79, UR4, R20 ;  /* 0x000000044f027c25 */ /* 0x000fe2000f8e0014 */
[----:B------:R-:W-:Y:S01]  /*1da30*/  SHF.R.S32.HI R0, RZ, 0x1f, R77 ;  /* 0x0000001fff007819 */ /* 0x000fe2000001144d */
[----:B------:R-:W-:Y:S01]  /*1da40*/  ULDC.64 UR4, c[0x0][0xad8] ;  /* 0x0002b60000047ab9 */ /* 0x000fe20000000a00 */
[----:B------:R-:W5:Y:S01]  /*1da50*/  LD.E.128 R72, desc[UR42][R72.64] ;  /* 0x0000002a48487980 */ /* 0x000f62000c101d00 */
[----:B------:R-:W-:-:S02]  /*1da60*/  IMAD.IADD R3, R3, 0x1, R83 ;  /* 0x0000000103037824 */ /* 0x000fc400078e0253 */
[----:B------:R-:W-:Y:S01]  /*1da70*/  IMAD R0, R0, UR4, RZ ;  /* 0x0000000400007c24 */ /* 0x000fe2000f8e02ff */
[----:B------:R-:W-:Y:S01]  /*1da80*/  @!PT LDS RZ, [RZ] ;  /* 0x00000000fffff984 */ /* 0x000fe20000000800 */
[----:B------:R-:W-:Y:S01]  /*1da90*/  @!PT LDS RZ, [RZ] ;  /* 0x00000000fffff984 */ /* 0x000fe20000000800 */
[----:B------:R-:W-:Y:S01]  /*1daa0*/  @!PT LDS RZ, [RZ] ;  /* 0x00000000fffff984 */ /* 0x000fe20000000800 */
[----:B------:R-:W-:Y:S01]  /*1dab0*/  @!PT LDS RZ, [RZ] ;  /* 0x00000000fffff984 */ /* 0x000fe20000000800 */
[----:B------:R0:W-:Y:S06]  /*1dac0*/  MEMBAR.ALL.CTA ;  /* 0x0000000000007992 */ /* 0x0001ec0000008000 */
[----:B0-----:R-:W0:Y:S01]  /*1dad0*/  FENCE.VIEW.ASYNC.S ;  /* 0x00000000000073c6 */ /* 0x001e220000000000 */
[----:B------:R-:W-:-:S04]  /*1dae0*/  IMAD.WIDE.U32 R2, R77, UR4, R2 ;  /* 0x000000044d027c25 */ /* 0x000fc8000f8e0002 */
[----:B------:R-:W-:Y:S01]  /*1daf0*/  IMAD R21, R77, UR5, R0 ;  /* 0x000000054d157c24 */ /* 0x000fe2000f8e0200 */
[----:B------:R-:W-:Y:S01]  /*1db00*/  ULDC.64 UR4, c[0x0][0xa80] ;  /* 0x0002a00000047ab9 */ /* 0x000fe20000000a00 */
[----:B------:R-:W-:Y:S01]  /*1db10*/  IMAD R84, R82, 0x80, R23 ;  /* 0x0000008052547824 */ /* 0x000fe200078e0217 */
[----:B------:R-:W-:Y:S01]  /*1db20*/  LEA R80, P2, R2, UR4, 0x1 ;  /* 0x0000000402507c11 */ /* 0x000fe2000f8408ff */
[----:B------:R-:W-:Y:S02]  /*1db30*/  IMAD.IADD R3, R3, 0x1, R21 ;  /* 0x0000000103037824 */ /* 0x000fe400078e0215 */
[----:B------:R-:W-:-:S03]  /*1db40*/  VIADD R0, R22, 0x38820 ;  /* 0x0003882016007836 */ /* 0x000fc60000000000 */
[----:B------:R-:W-:Y:S02]  /*1db50*/  LEA.HI.X R82, R2, UR5, R3, 0x1, P2 ;  /* 0x0000000502527c11 */ /* 0x000fe400090f0c03 */
[CC--:B------:R-:W-:Y:S02]  /*1db60*/  ISETP.GE.AND P2, PT, R84.reuse, R81.reuse, PT ;  /* 0x000000515400720c */ /* 0x0c0fe40003f46270 */
[----:B------:R-:W-:Y:S01]  /*1db70*/  PRMT R0, RZ, 0x654, R0 ;  /* 0x00000654ff007816 */ /* 0x000fe20000000000 */
[C---:B------:R-:W-:Y:S01]  /*1db80*/  VIADD R76, R84.reuse, 0x40 ;  /* 0x00000040544c7836 */ /* 0x040fe20000000000 */
[----:B------:R-:W-:Y:S01]  /*1db90*/  IADD3 R20, R84, 0x20, RZ ;  /* 0x0000002054147810 */ /* 0x000fe20007ffe0ff */
[----:B------:R-:W-:Y:S01]  /*1dba0*/  VIADD R85, R18, 0xc0 ;  /* 0x000000c012557836 */ /* 0x000fe20000000000 */
[----:B0-----:R0:W1:Y:S01]  /*1dbb0*/  SHFL.IDX PT, R78, R80, RZ, 0x181f ;  /* 0x00181fff504e7589 */ /* 0x00106200000e0000 */
[----:B------:R2:W-:Y:S01]  /*1dbc0*/  SYNCS.ARRIVE.TRANS64.RED.A1T0 RZ, [R0+URZ], RZ ;  /* 0x000000ff00ff79a7 */ /* 0x0005e2000810043f */
[----:B------:R-:W-:-:S02]  /*1dbd0*/  ISETP.GE.AND P1, PT, R20, R81, PT ;  /* 0x000000511400720c */ /* 0x000fc40003f26270 */
[----:B------:R-:W-:Y:S02]  /*1dbe0*/  ISETP.GE.AND P0, PT, R76, R81, PT ;  /* 0x000000514c00720c */ /* 0x000fe40003f06270 */
[----:B------:R-:W-:Y:S01]  /*1dbf0*/  SHF.R.S32.HI R83, RZ, 0x1f, R233 ;  /* 0x0000001fff537819 */ /* 0x000fe200000114e9 */
[----:B--2---:R0:W2:Y:S01]  /*1dc00*/  SHFL.IDX PT, R0, R82, RZ, 0x181f ;  /* 0x00181fff52007589 */ /* 0x0040a200000e0000 */
[----:B------:R-:W-:Y:S02]  /*1dc10*/  SHF.R.S32.HI R86, RZ, 0x1f, R85 ;  /* 0x0000001fff567819 */ /* 0x000fe40000011455 */
[----:B------:R-:W-:Y:S01]  /*1dc20*/  SHF.R.S32.HI R88, RZ, 0x1f, R89 ;  /* 0x0000001fff587819 */ /* 0x000fe20000011459 */
[----:B------:R-:W-:Y:S06]  /*1dc30*/  @P2 BRA `(.L_x_505) ;  /* 0x0000000000442947 */ /* 0x000fec0003800000 */
[----:B------:R-:W-:Y:S02]  /*1dc40*/  ULDC UR4, c[0x0][0xac8] ;  /* 0x0002b20000047ab9 */ /* 0x000fe40000000800 */
[----:B------:R-:W-:Y:S02]  /*1dc50*/  ISETP.GE.AND P2, PT, R18, UR4, PT ;  /* 0x0000000412007c0c */ /* 0x000fe4000bf46270 */
[----:B------:R-:W-:Y:S02]  /*1dc60*/  ISETP.GE.AND P3, PT, R233, UR4, PT ;  /* 0x00000004e9007c0c */ /* 0x000fe4000bf66270 */
[----:B------:R-:W-:-:S09]  /*1dc70*/  ISETP.GE.AND P4, PT, R89, UR4, PT ;  /* 0x0000000459007c0c */ /* 0x000fd2000bf86270 */
[----:B-1----:R-:W-:-:S04]  /*1dc80*/  @!P2 LEA R2, P5, R18, R78, 0x1 ;  /* 0x0000004e1202a211 */ /* 0x002fc800078a08ff */
[----:B--2---:R-:W-:Y:S02]  /*1dc90*/  @!P2 LEA.HI.X R3, R18, R0, R87, 0x1, P5 ;  /* 0x000000001203a211 */ /* 0x004fe400028f0c57 */
[----:B------:R-:W-:-:S03]  /*1dca0*/  ISETP.GE.AND P5, PT, R85, UR4, PT ;  /* 0x0000000455007c0c */ /* 0x000fc6000bfa6270 */
[----:B-----5:R3:W-:Y:S01]  /*1dcb0*/  @!P2 ST.E.128 desc[UR42][R2.64], R4 ;  /* 0x000000040200a985 */ /* 0x0207e2000c101d2a */
[----:B------:R-:W-:-:S04]  /*1dcc0*/  @!P3 LEA R20, P2, R233, R78, 0x1 ;  /* 0x0000004ee914b211 */ /* 0x000fc800078408ff */
        /* <DEDUP_REMOVED lines=8> */
.L_x_505:
[----:B------:R-:W-:Y:S05]  /*1dd50*/  BSYNC B1 ;  /* 0x0000000000017941 */ /* 0x000fea0003800000 */
.L_x_504:
[----:B--2---:R2:W4:Y:S01]  /*1dd60*/  SHFL.IDX PT, R0, R82, 0x1, 0x181f ;  /* 0x00381f0052007f89 */ /* 0x00452200000e0000 */
[----:B------:R-:W-:Y:S03]  /*1dd70*/  BSSY B1, `(.L_x_506) ;  /* 0x0000014000017945 */ /* 0x000fe60003800000 */
[----:B---3--:R2:W3:Y:S01]  /*1dd80*/  SHFL.IDX PT, R20, R80, 0x1, 0x181f ;  /* 0x00381f0050147f89 */ /* 0x0084e200000e0000 */
[----:B------:R-:W-:Y:S05]  /*1dd90*/  @P1 BRA `(.L_x_507) ;  /* 0x0000000000441947 */ /* 0x000fea0003800000 */
[----:B------:R-:W-:Y:S02]  /*1dda0*/  ULDC UR4, c[0x0][0xac8] ;  /* 0x0002b20000047ab9 */ /* 0x000fe40000000800 */
[----:B------:R-:W-:Y:S02]  /*1ddb0*/  ISETP.GE.AND P4, PT, R18, UR4, PT ;  /* 0x0000000412007c0c */ /* 0x000fe4000bf86270 */
[----:B------:R-:W-:Y:S02]  /*1ddc0*/  ISETP.GE.AND P3, PT, R233, UR4, PT ;  /* 0x00000004e9007c0c */ /* 0x000fe4000bf66270 */
[----:B------:R-:W-:Y:S02]  /*1ddd0*/  ISETP.GE.AND P2, PT, R89, UR4, PT ;  /* 0x0000000459007c0c */ /* 0x000fe4000bf46270 */
[----:B------:R-:W-:-:S07]  /*1dde0*/  ISETP.GE.AND P1, PT, R85, UR4, PT ;  /* 0x0000000455007c0c */ /* 0x000fce000bf26270 */
[----:B---3--:R-:W-:-:S04]  /*1ddf0*/  @!P4 LEA R2, P5, R18, R20, 0x1 ;  /* 0x000000141202c211 */ /* 0x008fc800078a08ff */
[----:B----4-:R-:W-:Y:S02]  /*1de00*/  @!P4 LEA.HI.X R3, R18, R0, R87, 0x1, P5 ;  /* 0x000000001203c211 */ /* 0x010fe400028f0c57 */
[----:B-----5:R-:W-:-:S03]  /*1de10*/  @!P3 LEA R4, P5, R233, R20, 0x1 ;  /* 0x00000014e904b211 */ /* 0x020fc600078a08ff */
[----:B------:R3:W-:Y:S01]  /*1de20*/  @!P4 ST.E.128 desc[UR42][R2.64], R8 ;  /* 0x000000080200c985 */ /* 0x0007e2000c101d2a */
        /* <DEDUP_REMOVED lines=8> */
.L_x_507:
[----:B------:R-:W-:Y:S05]  /*1deb0*/  BSYNC B1 ;  /* 0x0000000000017941 */ /* 0x000fea0003800000 */
.L_x_506:
[----:B----4-:R4:W0:Y:S01]  /*1dec0*/  SHFL.IDX PT, R0, R82, 0x2, 0x181f ;  /* 0x00581f0052007f89 */ /* 0x01082200000e0000 */
[----:B------:R-:W-:Y:S03]  /*1ded0*/  BSSY B1, `(.L_x_508) ;  /* 0x0000014000017945 */ /* 0x000fe60003800000 */
[----:B---3-5:R4:W3:Y:S01]  /*1dee0*/  SHFL.IDX PT, R8, R80, 0x2, 0x181f ;  /* 0x00581f0050087f89 */ /* 0x0288e200000e0000 */
[----:B------:R-:W-:Y:S05]  /*1def0*/  @P0 BRA `(.L_x_509) ;  /* 0x0000000000440947 */ /* 0x000fea0003800000 */
[----:B------:R-:W-:Y:S02]  /*1df00*/  ULDC UR4, c[0x0][0xac8] ;  /* 0x0002b20000047ab9 */ /* 0x000fe40000000800 */
[----:B------:R-:W-:Y:S02]  /*1df10*/  ISETP.GE.AND P3, PT, R18, UR4, PT ;  /* 0x0000000412007c0c */ /* 0x000fe4000bf66270 */
[----:B------:R-:W-:Y:S02]  /*1df20*/  ISETP.GE.AND P2, PT, R233, UR4, PT ;  /* 0x00000004e9007c0c */ /* 0x000fe4000bf46270 */
[----:B------:R-:W-:Y:S02]  /*1df30*/  ISETP.GE.AND P1, PT, R89, UR4, PT ;  /* 0x0000000459007c0c */ /* 0x000fe4000bf26270 */
[----:B------:R-:W-:-:S07]  /*1df40*/  ISETP.GE.AND P0, PT, R85, UR4, PT ;  /* 0x0000000455007c0c */ /* 0x000fce000bf06270 */
[CC--:B---3--:R-:W-:Y:S02]  /*1df50*/  @!P3 LEA R2, P5, R18.reuse, R8.reuse, 0x1 ;  /* 0x000000081202b211 */ /* 0x0c8fe400078a08ff */
[----:B------:R-:W-:Y:S02]  /*1df60*/  @!P2 LEA R4, P4, R233, R8, 0x1 ;  /* 0x00000008e904a211 */ /* 0x000fe400078808ff */
[----:B0-----:R-:W-:Y:S02]  /*1df70*/  @!P3 LEA.HI.X R3, R18, R0, R87, 0x1, P5 ;  /* 0x000000001203b211 */ /* 0x001fe400028f0c57 */
        /* <DEDUP_REMOVED lines=9> */
.L_x_509:
[----:B------:R-:W-:Y:S05]  /*1e010*/  BSYNC B1 ;  /* 0x0000000000017941 */ /* 0x000fea0003800000 */
.L_x_508:
[----:B0-----:R-:W-:Y:S01]  /*1e020*/  VIADD R0, R84, 0x60 ;  /* 0x0000006054007836 */ /* 0x001fe20000000000 */
[----:B--2-4-:R-:W0:Y:S04]  /*1e030*/  SHFL.IDX PT, R82, R82, 0x3, 0x181f ;  /* 0x00781f0052527f89 */ /* 0x014e2800000e0000 */
[----:B------:R-:W-:Y:S01]  /*1e040*/  ISETP.GE.AND P0, PT, R0, R81, PT ;  /* 0x000000510000720c */ /* 0x000fe20003f06270 */
[----:B------:R-:W2:-:S12]  /*1e050*/  SHFL.IDX PT, R80, R80, 0x3, 0x181f ;  /* 0x00781f0050507f89 */ /* 0x000e9800000e0000 */
[----:B------:R-:W-:Y:S05]  /*1e060*/  @P0 BRA `(.L_x_510) ;  /* 0x0000000c00e00947 */ /* 0x000fea0003800000 */
[----:B------:R-:W-:Y:S02]  /*1e070*/  ULDC UR4, c[0x0][0xac8] ;  /* 0x0002b20000047ab9 */ /* 0x000fe40000000800 */
[----:B------:R-:W-:Y:S02]  /*1e080*/  ISETP.GE.AND P3, PT, R18, UR4, PT ;  /* 0x0000000412007c0c */ /* 0x000fe4000bf66270 */
[----:B------:R-:W-:Y:S02]  /*1e090*/  ISETP.GE.AND P4, PT, R233, UR4, PT ;  /* 0x00000004e9007c0c */ /* 0x000fe4000bf86270 */
[----:B------:R-:W-:-:S09]  /*1e0a0*/  ISETP.GE.AND P5, PT, R89, UR4, PT ;  /* 0x0000000459007c0c */ /* 0x000fd2000bfa6270 */
[CC--:B--2---:R-:W-:Y:S02]  /*1e0b0*/  @!P3 LEA R2, P0, R18.reuse, R80.reuse, 0x1 ;  /* 0x000000501202b211 */ /* 0x0c4fe400078008ff */
[-C--:B------:R-:W-:Y:S02]  /*1e0c0*/  @!P4 LEA R4, P1, R233, R80.reuse, 0x1 ;  /* 0x00000050e904c211 */ /* 0x080fe400078208ff */
[----:B------:R-:W-:Y:S02]  /*1e0d0*/  @!P5 LEA R6, P2, R89, R80, 0x1 ;  /* 0x000000505906d211 */ /* 0x000fe400078408ff */
[-C--:B0-----:R-:W-:Y:S02]  /*1e0e0*/  @!P3 LEA.HI.X R3, R18, R82.reuse, R87, 0x1, P0 ;  /* 0x000000521203b211 */ /* 0x081fe400000f0c57 */
[-C--:B------:R-:W-:Y:S02]  /*1e0f0*/  @!P4 LEA.HI.X R5, R233, R82.reuse, R83, 0x1, P1 ;  /* 0x00000052e905c211 */ /* 0x080fe400008f0c53 */
[----:B------:R-:W-:Y:S01]  /*1e100*/  @!P5 LEA.HI.X R7, R89, R82, R88, 0x1, P2 ;  /* 0x000000525907d211 */ /* 0x000fe200010f0c58 */
[----:B------:R4:W-:Y:S01]  /*1e110*/  @!P3 ST.E.128 desc[UR42][R2.64], R24 ;  /* 0x000000180200b985 */ /* 0x0009e2000c101d2a */
[----:B------:R-:W-:-:S03]  /*1e120*/  ISETP.GE.AND P0, PT, R85, UR4, PT ;  /* 0x0000000455007c0c */ /* 0x000fc6000bf06270 */
[----:B------:R4:W-:Y:S04]  /*1e130*/  @!P4 ST.E.128 desc[UR42][R4.64], R40 ;  /* 0x000000280400c985 */ /* 0x0009e8000c101d2a */
[----:B------:R4:W-:Y:S06]  /*1e140*/  @!P5 ST.E.128 desc[UR42][R6.64], R56 ;  /* 0x000000380600d985 */ /* 0x0009ec000c101d2a */
[----:B------:R-:W-:Y:S05]  /*1e150*/  @P0 BRA `(.L_x_510) ;  /* 0x0000000c00a40947 */ /* 0x000fea0003800000 */
[----:B----4-:R-:W-:-:S04]  /*1e160*/  LEA R2, P0, R85, R80, 0x1 ;  /* 0x0000005055027211 */ /* 0x010fc800078008ff */
[----:B------:R-:W-:-:S05]  /*1e170*/  LEA.HI.X R3, R85, R82, R86, 0x1, P0 ;  /* 0x0000005255037211 */ /* 0x000fca00000f0c56 */
[----:B------:R0:W-:Y:S01]  /*1e180*/  ST.E.128 desc[UR42][R2.64], R72 ;  /* 0x0000004802007985 */ /* 0x0001e2000c101d2a */
[----:B------:R-:W-:Y:S05]  /*1e190*/  BRA `(.L_x_510) ;  /* 0x0000000c00947947 */ /* 0x000fea0003800000 */
.L_x_501:
[----:B------:R-:W2:Y:S01]  /*1e1a0*/  LDL R9, [R1+0x20] ;  /* 0x0000200001097983 */ /* 0x000ea20000100800 */
[----:B------:R-:W-:-:S03]  /*1e1b0*/  ULDC.64 UR4, c[0x0][0xc00] ;  /* 0x0003000000047ab9 */ /* 0x000fc60000000a00 */
[----:B------:R-:W3:Y:S01]  /*1e1c0*/  LDL R8, [R1+0x44] ;  /* 0x0000440001087983 */ /* 0x000ee20000100800 */
[----:B------:R-:W-:Y:S01]  /*1e1d0*/  ISETP.NE.U32.AND P0, PT, RZ, UR4, PT ;  /* 0x00000004ff007c0c */ /* 0x000fe2000bf05070 */
[----:B------:R-:W-:Y:S01]  /*1e1e0*/  IMAD.MOV.U32 R0, RZ, RZ, RZ ;  /* 0x000000ffff007224 */ /* 0x000fe200078e00ff */
[----:B------:R-:W1:Y:S02]  /*1e1f0*/  LDC R25, c[0x0][0xbe8] ;  /* 0x0002fa00ff197b82 */ /* 0x000e640000000800 */
[----:B------:R-:W-:Y:S01]  /*1e200*/  ISETP.NE.AND.EX P0, PT, RZ, UR5, PT, P0 ;  /* 0x00000005ff007c0c */ /* 0x000fe2000bf05300 */
[C---:B--2---:R-:W-:Y:S01]  /*1e210*/  IMAD.SHL.U32 R4, R9.reuse, 0x4, RZ ;  /* 0x0000000409047824 */ /* 0x044fe200078e00ff */
[----:B---3--:R-:W-:-:S04]  /*1e220*/  SHF.L.U64.HI R5, R9, 0x2, R8 ;  /* 0x0000000209057819 */ /* 0x008fc80000010208 */
[----:B------:R-:W-:-:S04]  /*1e230*/  IADD3 R2, P1, R4, UR4, RZ ;  /* 0x0000000404027c10 */ /* 0x000fc8000ff3e0ff */
[----:B------:R-:W-:Y:S01]  /*1e240*/  IADD3.X R3, R5, UR5, RZ, P1, !PT ;  /* 0x0000000505037c10 */ /* 0x000fe20008ffe4ff */
[----:B------:R-:W-:Y:S02]  /*1e250*/  ULDC.64 UR4, c[0x0][0xc08] ;  /* 0x0003020000047ab9 */ /* 0x000fe40000000a00 */
[----:B------:R-:W-:Y:S02]  /*1e260*/  ISETP.NE.U32.AND P1, PT, RZ, UR4, PT ;  /* 0x00000004ff007c0c */ /* 0x000fe4000bf25070 */
[----:B------:R2:W5:Y:S02]  /*1e270*/  @P0 LDG.E R0, desc[UR42][R2.64] ;  /* 0x0000002a02000981 */ /* 0x000564000c1e1900 */
[----:B------:R-:W-:Y:S01]  /*1e280*/  ISETP.NE.AND.EX P1, PT, RZ, UR5, PT, P1 ;  /* 0x00000005ff007c0c */ /* 0x000fe2000bf25310 */
[----:B------:R-:W3:-:S12]  /*1e290*/  S2R R7, SR_TID.X ;  /* 0x0000000000077919 */ /* 0x000ed80000002100 */
[----:B------:R-:W-:Y:S01]  /*1e2a0*/  @P1 IADD3 R4, P2, R4, UR4, RZ ;  /* 0x0000000404041c10 */ /* 0x000fe2000ff5e0ff */
[----:B------:R-:W-:Y:S02]  /*1e2b0*/  ULDC UR4, c[0x0][0xa88] ;  /* 0x0002a20000047ab9 */ /* 0x000fe40000000800 */
[----:B------:R-:W-:Y:S02]  /*1e2c0*/  MOV R6, UR4 ;  /* 0x0000000400067c02 */ /* 0x000fe40008000f00 */
[----:B------:R-:W-:-:S05]  /*1e2d0*/  @P1 IADD3.X R5, R5, UR5, RZ, P2, !PT ;  /* 0x0000000505051c10 */ /* 0x000fca00097fe4ff */
[----:B------:R2:W5:Y:S01]  /*1e2e0*/  @P1 LDG.E R6, desc[UR42][R4.64] ;  /* 0x0000002a04061981 */ /* 0x000562000c1e1900 */
[----:B-1----:R-:W-:Y:S01]  /*1e2f0*/  ISETP.NE.AND P2, PT, R25, 0x1, PT ;  /* 0x000000011900780c */ /* 0x002fe20003f45270 */
[----:B---3--:R-:W-:-:S12]  /*1e300*/  VIADD R24, R7, 0xffffff80 ;  /* 0xffffff8007187836 */ /* 0x008fd80000000000 */
[----:B------:R-:W1:Y:S01]  /*1e310*/  @P2 LDC R27, c[0x0][0xbec] ;  /* 0x0002fb00ff1b2b82 */ /* 0x000e620000000800 */
[----:B------:R-:W-:Y:S01]  /*1e320*/  ISETP.GE.AND P3, PT, R24, 0x80, PT ;  /* 0x000000801800780c */ /* 0x000fe20003f66270 */
[----:B--2---:R-:W-:-:S12]  /*1e330*/  @P1 BRA `(.L_x_511) ;  /* 0x0000000000101947 */ /* 0x004fd80003800000 */
[----:B------:R-:W-:Y:S05]  /*1e340*/  @!P0 BRA `(.L_x_511) ;  /* 0x00000000000c8947 */ /* 0x000fea0003800000 */
[----:B------:R-:W2:Y:S04]  /*1e350*/  LDG.E R5, desc[UR42][R2.64] ;  /* 0x0000002a02057981 */ /* 0x000ea8000c1e1900 */
[----:B-----5:R-:W2:Y:S02]  /*1e360*/  LDG.E R6, desc[UR42][R2.64+0x4] ;  /* 0x0000042a02067981 */ /* 0x020ea4000c1e1900 */
[----:B--2---:R-:W-:-:S07]  /*1e370*/  IMAD.IADD R6, R6, 0x1, -R5 ;  /* 0x0000000106067824 */ /* 0x004fce00078e0a05 */
.L_x_511:
[----:B------:R-:W2:Y:S04]  /*1e380*/  LDL R20, [R1+0x3c] ;  /* 0x00003c0001147983 */ /* 0x000ea80000100800 */
[----:B------:R3:W5:Y:S01]  /*1e390*/  LDL R14, [R1+0x54] ;  /* 0x00005400010e7983 */ /* 0x0007620000100800 */
[----:B------:R-:W-:Y:S01]  /*1e3a0*/  BSSY B1, `(.L_x_512) ;  /* 0x000002d000017945 */ /* 0x000fe20003800000 */
[----:B------:R-:W-:Y:S02]  /*1e3b0*/  SEL R13, R9, RZ, !P0 ;  /* 0x000000ff090d7207 */ /* 0x000fe40004000000 */
[----:B------:R-:W-:Y:S02]  /*1e3c0*/  SEL R12, R8, RZ, !P0 ;  /* 0x000000ff080c7207 */ /* 0x000fe40004000000 */
[----:B-----5:R-:W-:-:S02]  /*1e3d0*/  SHF.R.S32.HI R11, RZ, 0x1f, R0 ;  /* 0x0000001fff0b7819 */ /* 0x020fc40000011400 */
[----:B--2---:R-:W-:Y:S01]  /*1e3e0*/  SHF.R.S32.HI R10, RZ, 0x1f, R20 ;  /* 0x0000001fff0a7819 */ /* 0x004fe20000011414 */
[----:B---3--:R-:W-:Y:S06]  /*1e3f0*/  @P3 BRA `(.L_x_513) ;  /* 0x00000000009c3947 */ /* 0x008fec0003800000 */
[----:B------:R-:W2:Y:S01]  /*1e400*/  LDC R9, c[0x0][0xbe8] ;  /* 0x0002fa00ff097b82 */ /* 0x000ea20000000800 */
[----:B------:R-:W-:-:S05]  /*1e410*/  IMAD R2, R14, 0x80, R7 ;  /* 0x000000800e027824 */ /* 0x000fca00078e0207 */
[----:B------:R-:W-:Y:S01]  /*1e420*/  IADD3 R8, R2, -0x80, RZ ;  /* 0xffffff8002087810 */ /* 0x000fe20007ffe0ff */
[----:B--2---:R-:W-:-:S05]  /*1e430*/  IMAD R3, R6, R9, RZ ;  /* 0x0000000906037224 */ /* 0x004fca00078e02ff */
[----:B------:R-:W-:-:S13]  /*1e440*/  ISETP.GE.AND P0, PT, R8, R3, PT ;  /* 0x000000030800720c */ /* 0x000fda0003f06270 */
[----:B------:R-:W-:Y:S05]  /*1e450*/  @P0 BRA `(.L_x_513) ;  /* 0x0000000000840947 */ /* 0x000fea0003800000 */
[----:B------:R-:W-:Y:S01]  /*1e460*/  ISETP.NE.AND P0, PT, R9, 0x1, PT ;  /* 0x000000010900780c */ /* 0x000fe20003f05270 */
[----:B------:R-:W-:Y:S01]  /*1e470*/  ULDC.64 UR4, c[0x0][0xb90] ;  /* 0x0002e40000047ab9 */ /* 0x000fe20000000a00 */
[----:B------:R-:W-:Y:S02]  /*1e480*/  IMAD.MOV.U32 R2, RZ, RZ, R0 ;  /* 0x000000ffff027224 */ /* 0x000fe400078e0000 */
[----:B------:R-:W-:Y:S02]  /*1e490*/  IMAD R7, R10, UR4, RZ ;  /* 0x000000040a077c24 */ /* 0x000fe4000f8e02ff */
[----:B------:R-:W-:Y:S02]  /*1e4a0*/  IMAD.MOV.U32 R3, RZ, RZ, R11 ;  /* 0x000000ffff037224 */ /* 0x000fe400078e000b */
[----:B------:R-:W-:Y:S02]  /*1e4b0*/  IMAD.MOV.U32 R5, RZ, RZ, R8 ;  /* 0x000000ffff057224 */ /* 0x000fe400078e0008 */
[----:B------:R-:W-:-:S03]  /*1e4c0*/  IMAD.WIDE.U32 R2, R20, UR4, R2 ;  /* 0x0000000414027c25 */ /* 0x000fc6000f8e0002 */
[----:B------:R-:W2:Y:S01]  /*1e4d0*/  @P0 LDC R15, c[0x0][0xbec] ;  /* 0x0002fb00ff0f0b82 */ /* 0x000ea20000000800 */
[----:B------:R-:W-:Y:S01]  /*1e4e0*/  IMAD R7, R20, UR5, R7 ;  /* 0x0000000514077c24 */ /* 0x000fe2000f8e0207 */
[----:B------:R-:W-:-:S04]  /*1e4f0*/  ULDC.64 UR4, c[0x0][0xb98] ;  /* 0x0002e60000047ab9 */ /* 0x000fc80000000a00 */
[----:B------:R-:W-:Y:S02]  /*1e500*/  IADD3 R3, R3, R7, RZ ;  /* 0x0000000703037210 */ /* 0x000fe40007ffe0ff */
[----:B------:R-:W3:Y:S01]  /*1e510*/  @P0 LDC R21, c[0x0][0xbf0] ;  /* 0x0002fc00ff150b82 */ /* 0x000ee20000000800 */
[----:B------:R-:W-:-:S04]  /*1e520*/  IMAD.WIDE.U32 R2, R13, UR4, R2 ;  /* 0x000000040d027c25 */ /* 0x000fc8000f8e0002 */
[----:B--2---:R-:W-:-:S05]  /*1e530*/  @P0 IMAD.HI.U32 R4, R8, R15, RZ ;  /* 0x0000000f08040227 */ /* 0x004fca00078e00ff */
[----:B---3--:R-:W-:Y:S01]  /*1e540*/  @P0 SHF.R.U32.HI R5, RZ, R21, R4 ;  /* 0x00000015ff050219 */ /* 0x008fe20000011604 */
[----:B------:R-:W-:-:S03]  /*1e550*/  IMAD R4, R12, UR4, RZ ;  /* 0x000000040c047c24 */ /* 0x000fc6000f8e02ff */
[----:B------:R-:W-:Y:S01]  /*1e560*/  IADD3 R2, P0, R5, R2, RZ ;  /* 0x0000000205027210 */ /* 0x000fe20007f1e0ff */
[----:B------:R-:W-:-:S04]  /*1e570*/  IMAD.MOV R7, RZ, RZ, -R5 ;  /* 0x000000ffff077224 */ /* 0x000fc800078e0a05 */
[----:B------:R-:W-:Y:S01]  /*1e580*/  IMAD R7, R9, R7, R8 ;  /* 0x0000000709077224 */ /* 0x000fe200078e0208 */
[----:B------:R-:W-:Y:S01]  /*1e590*/  SHF.R.S32.HI R9, RZ, 0x1f, R5 ;  /* 0x0000001fff097819 */ /* 0x000fe20000011405 */
[----:B------:R-:W-:Y:S01]  /*1e5a0*/  IMAD R8, R13, UR5, R4 ;  /* 0x000000050d087c24 */ /* 0x000fe2000f8e0204 */
[----:B------:R-:W-:Y:S02]  /*1e5b0*/  ULDC.64 UR4, c[0x0][0xb88] ;  /* 0x0002e20000047ab9 */ /* 0x000fe40000000a00 */
[----:B------:R-:W-:Y:S02]  /*1e5c0*/  SHF.R.S32.HI R4, RZ, 0x1f, R7 ;  /* 0x0000001fff047819 */ /* 0x000fe40000011407 */
[----:B------:R-:W-:-:S03]  /*1e5d0*/  IADD3.X R3, R9, R3, R8, P0, !PT ;  /* 0x0000000309037210 */ /* 0x000fc600007fe408 */
[----:B------:R-:W-:Y:S02]  /*1e5e0*/  IMAD R4, R4, UR4, RZ ;  /* 0x0000000404047c24 */ /* 0x000fe4000f8e02ff */
[----:B------:R-:W-:-:S04]  /*1e5f0*/  IMAD.WIDE.U32 R2, R7, UR4, R2 ;  /* 0x0000000407027c25 */ /* 0x000fc8000f8e0002 */
[----:B------:R-:W-:Y:S01]  /*1e600*/  IMAD R5, R7, UR5, R4 ;  /* 0x0000000507057c24 */ /* 0x000fe2000f8e0204 */
[----:B------:R-:W-:Y:S02]  /*1e610*/  ULDC.64 UR4, c[0x0][0xb50] ;  /* 0x0002d40000047ab9 */ /* 0x000fe40000000a00 */
[----:B------:R-:W-:Y:S01]  /*1e620*/  LEA R4, P0, R2, UR4, 0x2 ;  /* 0x0000000402047c11 */ /* 0x000fe2000f8010ff */
[----:B------:R-:W-:-:S05]  /*1e630*/  IMAD.IADD R3, R3, 0x1, R5 ;  /* 0x0000000103037824 */ /* 0x000fca00078e0205 */
[----:B------:R-:W-:Y:S01]  /*1e640*/  LEA.HI.X R5, R2, UR5, R3, 0x2, P0 ;  /* 0x0000000502057c11 */ /* 0x000fe200080f1403 */
[----:B------:R-:W-:-:S05]  /*1e650*/  IMAD.MOV.U32 R3, RZ, RZ, -0x800000 ;  /* 0xff800000ff037424 */ /* 0x000fca00078e00ff */
[----:B------:R2:W-:Y:S02]  /*1e660*/  STG.E desc[UR42][R4.64], R3 ;  /* 0x0000000304007986 */ /* 0x0005e4000c10192a */
.L_x_513:
[----:B------:R-:W-:Y:S05]  /*1e670*/  BSYNC B1 ;  /* 0x0000000000017941 */ /* 0x000fea0003800000 */
.L_x_512:
[----:B--2---:R-:W-:Y:S01]  /*1e680*/  SHF.R.S32.HI R4, RZ, 0x1f, R24 ;  /* 0x0000001fff047819 */ /* 0x004fe20000011418 */
[----:B------:R-:W2:Y:S01]  /*1e690*/  @P2 LDC R9, c[0x0][0xbf0] ;  /* 0x0002fc00ff092b82 */ /* 0x000ea20000000800 */
[----:B------:R-:W-:Y:S01]  /*1e6a0*/  ULDC.64 UR4, c[0x0][0xaa0] ;  /* 0x0002a80000047ab9 */ /* 0x000fe20000000a00 */
[----:B------:R-:W-:Y:S01]  /*1e6b0*/  SHF.R.S32.HI R21, RZ, 0x1f, R18 ;  /* 0x0000001fff157819 */ /* 0x000fe20000011412 */
[----:B------:R-:W-:Y:S01]  /*1e6c0*/  IMAD R3, R11, UR4, RZ ;  /* 0x000000040b037c24 */ /* 0x000fe2000f8e02ff */
[----:B------:R-:W-:-:S03]  /*1e6d0*/  LEA.HI R4, R4, R24, RZ, 0x3 ;  /* 0x0000001804047211 */ /* 0x000fc600078f18ff */
[----:B------:R-:W-:Y:S01]  /*1e6e0*/  IMAD R5, R0, UR5, R3 ;  /* 0x0000000500057c24 */ /* 0x000fe2000f8e0203 */
[----:B------:R-:W-:Y:S01]  /*1e6f0*/  LOP3.LUT R4, R4, 0xfffffff8, RZ, 0xc0, !PT ;  /* 0xfffffff804047812 */ /* 0x000fe200078ec0ff */
[----:B------:R-:W-:Y:S01]  /*1e700*/  IMAD.WIDE.U32 R2, R0, UR4, RZ ;  /* 0x0000000400027c25 */ /* 0x000fe2000f8e00ff */
[----:B------:R-:W-:Y:S02]  /*1e710*/  ULDC.64 UR4, c[0x0][0xae8] ;  /* 0x0002ba0000047ab9 */ /* 0x000fe40000000a00 */
[----:B------:R-:W-:Y:S01]  /*1e720*/  IADD3 R4, R24, -R4, RZ ;  /* 0x8000000418047210 */ /* 0x000fe20007ffe0ff */
[----:B------:R-:W-:Y:S02]  /*1e730*/  IMAD R0, R10, UR4, RZ ;  /* 0x000000040a007c24 */ /* 0x000fe4000f8e02ff */
[----:B------:R-:W-:Y:S02]  /*1e740*/  IMAD.IADD R3, R3, 0x1, R5 ;  /* 0x0000000103037824 */ /* 0x000fe400078e0205 */
[----:B------:R-:W-:-:S02]  /*1e750*/  IMAD R4, R4, 0x20, R23 ;  /* 0x0000002004047824 */ /* 0x000fc400078e0217 */
[----:B------:R-:W-:Y:S02]  /*1e760*/  IMAD R7, R20, UR5, R0 ;  /* 0x0000000514077c24 */ /* 0x000fe4000f8e0200 */
[----:B------:R-:W-:Y:S02]  /*1e770*/  IMAD R8, R14, 0x80, R4 ;  /* 0x000000800e087824 */ /* 0x000fe400078e0204 */
[----:B------:R-:W-:Y:S01]  /*1e780*/  IMAD.WIDE.U32 R2, R20, UR4, R2 ;  /* 0x0000000414027c25 */ /* 0x000fe2000f8e0002 */
[----:B------:R-:W-:Y:S01]  /*1e790*/  ULDC.64 UR4, c[0x0][0xaf0] ;  /* 0x0002bc0000047ab9 */ /* 0x000fe20000000a00 */
[----:B------:R-:W-:Y:S02]  /*1e7a0*/  SHF.R.S32.HI R20, RZ, 0x1f, R233 ;  /* 0x0000001fff147819 */ /* 0x000fe400000114e9 */
[----:B-1----:R-:W-:Y:S01]  /*1e7b0*/  @P2 IMAD.HI.U32 R0, R8, R27, RZ ;  /* 0x0000001b08002227 */ /* 0x002fe200078e00ff */
[----:B------:R-:W-:-:S03]  /*1e7c0*/  MOV R5, R8 ;  /* 0x0000000800057202 */ /* 0x000fc60000000f00 */
[----:B------:R-:W-:Y:S01]  /*1e7d0*/  IMAD.IADD R3, R3, 0x1, R7 ;  /* 0x0000000103037824 */ /* 0x000fe200078e0207 */
[----:B--2---:R-:W-:Y:S01]  /*1e7e0*/  @P2 SHF.R.U32.HI R5, RZ, R9, R0 ;  /* 0x00000009ff052219 */ /* 0x004fe20000011600 */
[----:B------:R-:W-:Y:S02]  /*1e7f0*/  IMAD R4, R12, UR4, RZ ;  /* 0x000000040c047c24 */ /* 0x000fe4000f8e02ff */
[----:B------:R-:W-:Y:S01]  /*1e800*/  IMAD.WIDE.U32 R2, R13, UR4, R2 ;  /* 0x000000040d027c25 */ /* 0x000fe2000f8e0002 */
[----:B------:R-:W-:-:S03]  /*1e810*/  SHF.R.S32.HI R0, RZ, 0x1f, R5 ;  /* 0x0000001fff007819 */ /* 0x000fc60000011405 */
[----:B------:R-:W-:Y:S02]  /*1e820*/  IMAD.MOV R7, RZ, RZ, -R5 ;  /* 0x000000ffff077224 */ /* 0x000fe400078e0a05 */
[----:B------:R-:W-:Y:S01]  /*1e830*/  IMAD R9, R13, UR5, R4 ;  /* 0x000000050d097c24 */ /* 0x000fe2000f8e0204 */
[----:B------:R-:W-:Y:S01]  /*1e840*/  ULDC.64 UR4, c[0x0][0xae0] ;  /* 0x0002b80000047ab9 */ /* 0x000fe20000000a00 */
[----:B------:R-:W-:Y:S02]  /*1e850*/  IMAD R7, R25, R7, R8 ;  /* 0x0000000719077224 */ /* 0x000fe400078e0208 */
[----:B------:R-:W-:Y:S02]  /*1e860*/  IMAD R4, R0, UR4, RZ ;  /* 0x0000000400047c24 */ /* 0x000fe4000f8e02ff */
[----:B------:R-:W-:Y:S01]  /*1e870*/  IMAD.IADD R3, R3, 0x1, R9 ;  /* 0x0000000103037824 */ /* 0x000fe200078e0209 */
[----:B------:R-:W-:Y:S01]  /*1e880*/  SHF.R.S32.HI R0, RZ, 0x1f, R7 ;  /* 0x0000001fff007819 */ /* 0x000fe20000011407 */
[----:B------:R-:W-:-:S02]  /*1e890*/  IMAD R9, R5, UR5, R4 ;  /* 0x0000000505097c24 */ /* 0x000fc4000f8e0204 */
[----:B------:R-:W-:Y:S01]  /*1e8a0*/  IMAD.WIDE.U32 R2, R5, UR4, R2 ;  /* 0x0000000405027c25 */ /* 0x000fe2000f8e0002 */
[----:B------:R-:W-:-:S03]  /*1e8b0*/  ULDC.64 UR4, c[0x0][0xad8] ;  /* 0x0002b60000047ab9 */ /* 0x000fc60000000a00 */
[----:B------:R-:W-:Y:S01]  /*1e8c0*/  IMAD R0, R0, UR4, RZ ;  /* 0x0000000400007c24 */ /* 0x000fe2000f8e02ff */
[----:B------:R-:W-:-:S03]  /*1e8d0*/  IADD3 R3, R3, R9, RZ ;  /* 0x0000000903037210 */ /* 0x000fc60007ffe0ff */
[C---:B------:R-:W-:Y:S02]  /*1e8e0*/  IMAD R9, R7.reuse, UR5, R0 ;  /* 0x0000000507097c24 */ /* 0x040fe4000f8e0200 */
[----:B------:R-:W-:Y:S01]  /*1e8f0*/  IMAD.WIDE.U32 R4, R7, UR4, R2 ;  /* 0x0000000407047c25 */ /* 0x000fe2000f8e0002 */
[----:B------:R-:W-:-:S03]  /*1e900*/  ULDC.64 UR4, c[0x0][0xa80] ;  /* 0x0002a00000047ab9 */ /* 0x000fc60000000a00 */
[----:B------:R-:W-:Y:S01]  /*1e910*/  IMAD.IADD R3, R5, 0x1, R9 ;  /* 0x0000000105037824 */ /* 0x000fe200078e0209 */
[----:B------:R-:W-:Y:S01]  /*1e920*/  LEA R2, P0, R4, UR4, 0x1 ;  /* 0x0000000404027c11 */ /* 0x000fe2000f8008ff */
[----:B------:R-:W-:Y:S01]  /*1e930*/  IMAD.IADD R7, R235, 0x1, -R18 ;  /* 0x00000001eb077824 */ /* 0x000fe200078e0a12 */
[----:B------:R-:W-:Y:S01]  /*1e940*/  UMOV UR4, 0xffffffff ;  /* 0xffffffff00047882 */ /* 0x000fe20000000000 */
[----:B------:R-:W-:Y:S01]  /*1e950*/  IADD3 R9, R18, 0xc0, RZ ;  /* 0x000000c012097810 */ /* 0x000fe20007ffe0ff */
[----:B------:R-:W-:Y:S01]  /*1e960*/  IMAD R5, R14, 0x80, R23 ;  /* 0x000000800e057824 */ /* 0x000fe200078e0217 */
[----:B------:R-:W-:Y:S02]  /*1e970*/  LEA.HI.X R3, R4, UR5, R3, 0x1, P0 ;  /* 0x0000000504037c11 */ /* 0x000fe400080f0c03 */
[----:B------:R-:W-:Y:S02]  /*1e980*/  SHF.R.S32.HI R8, RZ, 0x1f, R7 ;  /* 0x0000001fff087819 */ /* 0x000fe40000011407 */
[----:B------:R-:W-:Y:S01]  /*1e990*/  SHF.R.S32.HI R10, RZ, 0x1f, R9 ;  /* 0x0000001fff0a7819 */ /* 0x000fe20000011409 */
[----:B------:R-:W-:Y:S06]  /*1e9a0*/  BRA.DIV UR4, `(.L_x_514) ;  /* 0x000000a604987947 */ /* 0x000fec000b800000 */
[----:B------:R1:W2:Y:S04]  /*1e9b0*/  SHFL.IDX PT, R0, R3, RZ, 0x181f ;  /* 0x00181fff03007589 */ /* 0x0002a800000e0000 */
[----:B------:R1:W3:Y:S02]  /*1e9c0*/  SHFL.IDX PT, R14, R2, RZ, 0x181f ;  /* 0x00181fff020e7589 */ /* 0x0002e400000e0000 */
.L_x_747:
[----:B------:R-:W-:Y:S01]  /*1e9d0*/  IMAD R25, R6, R25, RZ ;  /* 0x0000001906197224 */ /* 0x000fe200078e02ff */
[----:B------:R-:W-:Y:S04]  /*1e9e0*/  BSSY B1, `(.L_x_515) ;  /* 0x0000014000017945 */ /* 0x000fe80003800000 */
[----:B------:R-:W-:-:S13]  /*1e9f0*/  ISETP.GE.AND P0, PT, R5, R25, PT ;  /* 0x000000190500720c */ /* 0x000fda0003f06270 */
        /* <DEDUP_REMOVED lines=8> */
[----:B--2---:R-:W-:Y:S02]  /*1ea80*/  @!P3 LEA.HI.X R13, R18, R0, R21, 0x1, P5 ;  /* 0x00000000120db211 */ /* 0x004fe400028f0c15 */
        /* <DEDUP_REMOVED lines=9> */
.L_x_516:
[----:B------:R-:W-:Y:S05]  /*1eb20*/  BSYNC B1 ;  /* 0x0000000000017941 */ /* 0x000fea0003800000 */
.L_x_515:
[----:B------:R-:W-:-:S03]  /*1eb30*/  UMOV UR4, 0xffffffff ;  /* 0xffffffff00047882 */ /* 0x000fc60000000000 */
[----:B------:R-:W-:Y:S05]  /*1eb40*/  BRA.DIV UR4, `(.L_x_517) ;  /* 0x000000a604647947 */ /* 0x000fea000b800000 */
[----:B--2---:R2:W0:Y:S04]  /*1eb50*/  SHFL.IDX PT, R0, R3, 0x1, 0x181f ;  /* 0x00381f0003007f89 */ /* 0x00442800000e0000 */
[----:B---34-:R2:W3:Y:S02]  /*1eb60*/  SHFL.IDX PT, R14, R2, 0x1, 0x181f ;  /* 0x00381f00020e7f89 */ /* 0x0184e400000e0000 */
.L_x_751:
[----:B------:R-:W-:Y:S01]  /*1eb70*/  VIADD R4, R5, 0x20 ;  /* 0x0000002005047836 */ /* 0x000fe20000000000 */
        /* <DEDUP_REMOVED lines=20> */
.L_x_519:
[----:B------:R-:W-:Y:S05]  /*1ecc0*/  BSYNC B1 ;  /* 0x0000000000017941 */ /* 0x000fea0003800000 */
.L_x_518:
[----:B------:R-:W-:-:S03]  /*1ecd0*/  UMOV UR4, 0xffffffff ;  /* 0xffffffff00047882 */ /* 0x000fc60000000000 */
[----:B------:R-:W-:Y:S05]  /*1ece0*/  BRA.DIV UR4, `(.L_x_520) ;  /* 0x000000a604447947 */ /* 0x000fea000b800000 */
[----:B0-----:R0:W0:Y:S04]  /*1ecf0*/  SHFL.IDX PT, R0, R3, 0x2, 0x181f ;  /* 0x00581f0003007f89 */ /* 0x00102800000e0000 */
[----:B---34-:R3:W4:Y:S02]  /*1ed00*/  SHFL.IDX PT, R14, R2, 0x2, 0x181f ;  /* 0x00581f00020e7f89 */ /* 0x01872400000e0000 */
.L_x_755:
        /* <DEDUP_REMOVED lines=9> */
[CC--:B----4-:R-:W-:Y:S02]  /*1eda0*/  @!P3 LEA R12, P5, R18.reuse, R14.reuse, 0x1 ;  /* 0x0000000e120cb211 */ /* 0x0d0fe400078a08ff */
        /* <DEDUP_REMOVED lines=11> */
.L_x_522:
[----:B------:R-:W-:Y:S05]  /*1ee60*/  BSYNC B1 ;  /* 0x0000000000017941 */ /* 0x000fea0003800000 */
.L_x_521:
[----:B------:R-:W-:-:S03]  /*1ee70*/  UMOV UR4, 0xffffffff ;  /* 0xffffffff00047882 */ /* 0x000fc60000000000 */
[----:B------:R-:W-:Y:S05]  /*1ee80*/  BRA.DIV UR4, `(.L_x_523) ;  /* 0x000000a604247947 */ /* 0x000fea000b800000 */
[----:B0-----:R0:W0:Y:S04]  /*1ee90*/  SHFL.IDX PT, R0, R3, 0x3, 0x181f ;  /* 0x00781f0003007f89 */ /* 0x00102800000e0000 */
[----:B----4-:R4:W0:Y:S02]  /*1eea0*/  SHFL.IDX PT, R14, R2, 0x3, 0x181f ;  /* 0x00781f00020e7f89 */ /* 0x01082400000e0000 */
.L_x_759:
[----:B-1234-:R-:W-:-:S05]  /*1eeb0*/  VIADD R2, R5, 0x60 ;  /* 0x0000006005027836 */ /* 0x01efca0000000000 */
[----:B------:R-:W-:-:S13]  /*1eec0*/  ISETP.GE.AND P0, PT, R2, R25, PT ;  /* 0x000000190200720c */ /* 0x000fda0003f06270 */
[----:B------:R-:W-:Y:S05]  /*1eed0*/  @P0 BRA `(.L_x_510) ;  /* 0x0000000000440947 */ /* 0x000fea0003800000 */
[----:B------:R-:W-:Y:S02]  /*1eee0*/  ULDC UR4, c[0x0][0xac8] ;  /* 0x0002b20000047ab9 */ /* 0x000fe40000000800 */
[----:B------:R-:W-:Y:S02]  /*1eef0*/  ISETP.GE.AND P3, PT, R18, UR4, PT ;  /* 0x0000000412007c0c */ /* 0x000fe4000bf66270 */
[----:B------:R-:W-:Y:S02]  /*1ef00*/  ISETP.GE.AND P2, PT, R233, UR4, PT ;  /* 0x00000004e9007c0c */ /* 0x000fe4000bf46270 */
[----:B------:R-:W-:Y:S02]  /*1ef10*/  ISETP.GE.AND P1, PT, R7, UR4, PT ;  /* 0x0000000407007c0c */ /* 0x000fe4000bf26270 */
[----:B------:R-:W-:-:S07]  /*1ef20*/  ISETP.GE.AND P0, PT, R9, UR4, PT ;  /* 0x0000000409007c0c */ /* 0x000fce000bf06270 */
[CC--:B0-----:R-:W-:Y:S02]  /*1ef30*/  @!P3 LEA R2, P5, R18.reuse, R14.reuse, 0x1 ;  /* 0x0000000e1202b211 */ /* 0x0c1fe400078a08ff */
[----:B------:R-:W-:Y:S02]  /*1ef40*/  @!P2 LEA R4, P4, R233, R14, 0x1 ;  /* 0x0000000ee904a211 */ /* 0x000fe400078808ff */
[----:B------:R-:W-:Y:S02]  /*1ef50*/  @!P3 LEA.HI.X R3, R18, R0, R21, 0x1, P5 ;  /* 0x000000001203b211 */ /* 0x000fe400028f0c15 */
        /* <DEDUP_REMOVED lines=9> */
.L_x_510:
[----:B------:R-:W-:Y:S05]  /*1eff0*/  BSYNC B0 ;  /* 0x0000000000007941 */ /* 0x000fea0003800000 */
.L_x_500:
[----:B0-----:R-:W5:Y:S01]  /*1f000*/  LDL R0, [R1+0xc] ;  /* 0x00000c0001007983 */ /* 0x001f620000100800 */
[----:B------:R-:W-:Y:S02]  /*1f010*/  ULDC UR4, c[0x0][0xc3c] ;  /* 0x00030f0000047ab9 */ /* 0x000fe40000000800 */
[----:B-----5:R-:W-:-:S13]  /*1f020*/  ISETP.GE.AND P0, PT, R0, UR4, PT ;  /* 0x0000000400007c0c */ /* 0x020fda000bf06270 */
[----:B------:R-:W-:Y:S05]  /*1f030*/  @!P0 BRA `(.L_x_524) ;  /* 0xfffffe20005c8947 */ /* 0x000fea000383ffff */
[----:B------:R-:W-:Y:S05]  /*1f040*/  BRA `(.L_x_343) ;  /* 0x0000007800007947 */ /* 0x000fea0003800000 */
.L_x_341:
[----:B------:R-:W-:-:S08]  /*1f050*/  NOP ;  /* 0x0000000000007918 */ /* 0x000fd00000000000 */
[----:B------:R-:W0:-:S00]  /*1f060*/  USETMAXREG.DEALLOC.CTAPOOL 0x18 ;  /* 0x00000018000079c8 */ /* 0x000e0000080e0500 */
[----:B0-----:R-:W2:Y:S01]  /*1f070*/  LDL.LU R2, [R1+0x34] ;  /* 0x0000340001027983 */ /* 0x001ea20000300800 */
[----:B------:R-:W-:-:S06]  /*1f080*/  LOP3.LUT R0, R0, 0x3, RZ, 0xc0, !PT ;  /* 0x0000000300007812 */ /* 0x000fcc00078ec0ff */
[----:B------:R-:W0:Y:S02]  /*1f090*/  SHFL.IDX PT, R0, R0, RZ, 0x1f ;  /* 0x00001fff00007589 */ /* 0x000e2400000e0000 */
[----:B0-----:R-:W-:Y:S02]  /*1f0a0*/  ISETP.NE.AND P0, PT, R0, RZ, PT ;  /* 0x000000ff0000720c */ /* 0x001fe40003f05270 */
[----:B------:R-:W-:Y:S02]  /*1f0b0*/  MOV R0, RZ ;  /* 0x000000ff00007202 */ /* 0x000fe40000000f00 */
[----:B--2---:R-:W-:-:S09]  /*1f0c0*/  LOP3.LUT R2, R2, 0xfffffffd, RZ, 0xc0, !PT ;  /* 0xfffffffd02027812 */ /* 0x004fd200078ec0ff */
[----:B------:R-:W-:-:S05]  /*1f0d0*/  @P0 LOP3.LUT R2, R2, 0x2, RZ, 0xfc, !PT ;  /* 0x0000000202020812 */ /* 0x000fca00078efcff */
[----:B------:R0:W-:Y:S01]  /*1f0e0*/  STL [R1+0x34], R2 ;  /* 0x0000340201007387 */ /* 0x0001e20000100800 */
[----:B------:R-:W-:Y:S05]  /*1f0f0*/  @!P0 BRA `(.L_x_525) ;  /* 0x00000000001c8947 */ /* 0x000fea0003800000 */
[----:B------:R-:W1:Y:S08]  /*1f100*/  S2UR UR5, SR_CgaCtaId ;  /* 0x00000000000579c3 */ /* 0x000e700000008800 */
[----:B------:R-:W-:Y:S06]  /*1f110*/  BAR.SYNC.DEFER_BLOCKING 0x5, 0x180 ;  /* 0x0146000000007b1d */ /* 0x000fec0000010000 */
[----:B------:R-:W-:-:S02]  /*1f120*/  UMOV UR4, 0x400 ;  /* 0x0000040000047882 */ /* 0x000fc40000000000 */
[----:B-1----:R-:W-:-:S09]  /*1f130*/  ULEA UR4, UR5, UR4, 0x18 ;  /* 0x0000000405047291 */ /* 0x002fd2000f8ec03f */
[----:B------:R-:W1:Y:S01]  /*1f140*/  LDS.128 R16, [UR4+0x388d0] ;  /* 0x0388d004ff107984 */ /* 0x000e620008000c00 */
[----:B------:R-:W-:Y:S06]  /*1f150*/  BAR.ARV 0x4, 0x180 ;  /* 0x0106000000007b1d */ /* 0x000fec0000002000 */
[----:B------:R-:W-:Y:S05]  /*1f160*/  BRA `(.L_x_526) ;  /* 0x0000000400fc7947 */ /* 0x000fea0003800000 */
.L_x_525:
[----:B0-----:R-:W0:Y:S01]  /*1f170*/  S2R R2, SR_TID.X ;  /* 0x0000000000027919 */ /* 0x001e220000002100 */
[----:B------:R-:W-:Y:S01]  /*1f180*/  ULDC UR4, c[0x0][0xc3c] ;  /* 0x00030f0000047ab9 */ /* 0x000fe20000000800 */
[----:B------:R-:W1:Y:S01]  /*1f190*/  S2UR UR6, SR_CTAID.X ;  /* 0x00000000000679c3 */ /* 0x000e620000002500 */
[----:B------:R-:W-:Y:S01]  /*1f1a0*/  ULDC UR5, c[0x0][0xc38] ;  /* 0x00030e0000057ab9 */ /* 0x000fe20000000800 */
        /* <DEDUP_REMOVED lines=8> */
[C---:B------:R-:W-:Y:S01]  /*1f230*/  ISETP.GE.U32.AND P2, PT, R5.reuse, 0x2, PT ;  /* 0x000000020500780c */ /* 0x040fe20003f46070 */
[----:B------:R-:W-:Y:S01]  /*1f240*/  IMAD.MOV.U32 R16, RZ, RZ, RZ ;  /* 0x000000ffff107224 */ /* 0x000fe200078e00ff */
        /* <DEDUP_REMOVED lines=13> */
[----:B0-----:R-:W-:-:S04]  /*1f320*/  SEL R2, R2, RZ, P4 ;  /* 0x000000ff02027207 */ /* 0x001fc80002000000 */
[----:B------:R-:W-:-:S05]  /*1f330*/  IADD3 R6, R3, R2, RZ ;  /* 0x0000000203067210 */ /* 0x000fca0007ffe0ff */
[----:B------:R-:W0:Y:S02]  /*1f340*/  SHFL.UP PT, R2, R6, 0x10, RZ ;  /* 0x0600000006027989 */ /* 0x000e2400000e00ff */
[----:B0-----:R-:W-:-:S05]  /*1f350*/  SEL R7, R2, RZ, P5 ;  /* 0x000000ff02077207 */ /* 0x001fca0002800000 */
[----:B------:R-:W-:-:S05]  /*1f360*/  IMAD.IADD R2, R6, 0x1, R7 ;  /* 0x0000000106027824 */ /* 0x000fca00078e0207 */
[----:B------:R-:W0:Y:S02]  /*1f370*/  SHFL.IDX PT, R4, R2, 0x1f, 0x1f ;  /* 0x03e01f0002047f89 */ /* 0x000e2400000e0000 */
[----:B0-----:R-:W-:-:S04]  /*1f380*/  IMAD R4, R4, UR5, RZ ;  /* 0x0000000504047c24 */ /* 0x001fc8000f8e02ff */
[----:B------:R-:W-:Y:S01]  /*1f390*/  IMAD.MOV.U32 R7, RZ, RZ, R4 ;  /* 0x000000ffff077224 */ /* 0x000fe200078e0004 */
[----:B-1----:R-:W-:-:S13]  /*1f3a0*/  ISETP.GT.AND P6, PT, R4, UR6, PT ;  /* 0x0000000604007c0c */ /* 0x002fda000bfc4270 */
[----:B------:R-:W-:Y:S05]  /*1f3b0*/  @P6 BRA `(.L_x_527) ;  /* 0x0000000000a06947 */ /* 0x000fea0003800000 */
[----:B------:R-:W0:Y:S01]  /*1f3c0*/  LDC R6, c[0x0][0xc3c] ;  /* 0x00030f00ff067b82 */ /* 0x000e220000000800 */
[----:B------:R-:W-:Y:S01]  /*1f3d0*/  MOV R4, R7 ;  /* 0x0000000700047202 */ /* 0x000fe20000000f00 */
[----:B------:R-:W-:Y:S01]  /*1f3e0*/  UMOV UR4, URZ ;  /* 0x0000003f00047c82 */ /* 0x000fe20008000000 */
[----:B------:R-:W-:Y:S01]  /*1f3f0*/  ULDC UR7, c[0x0][0xc3c] ;  /* 0x00030f0000077ab9 */ /* 0x000fe20000000800 */
[----:B------:R-:W-:-:S05]  /*1f400*/  ULDC UR5, c[0x0][0xc38] ;  /* 0x00030e0000057ab9 */ /* 0x000fca0000000800 */
.L_x_531:
[----:B------:R-:W-:Y:S01]  /*1f410*/  UIADD3 UR4, UR4, 0x1f, URZ ;  /* 0x0000001f04047890 */ /* 0x000fe2000fffe03f */
[----:B------:R-:W-:-:S05]  /*1f420*/  IMAD.U32 R19, RZ, RZ, UR7 ;  /* 0x00000007ff137e24 */ /* 0x000fca000f8e00ff */
[----:B0-----:R-:W-:-:S13]  /*1f430*/  ISETP.LE.AND P6, PT, R6, UR4, PT ;  /* 0x0000000406007c0c */ /* 0x001fda000bfc3270 */
[----:B------:R-:W-:Y:S05]  /*1f440*/  @P6 BRA `(.L_x_528) ;  /* 0x0000000400206947 */ /* 0x000fea0003800000 */
[----:B------:R-:W-:Y:S01]  /*1f450*/  VIADD R7, R5, UR4 ;  /* 0x0000000405077c36 */ /* 0x000fe20008000000 */
[----:B------:R-:W-:Y:S01]  /*1f460*/  BSSY B0, `(.L_x_529) ;  /* 0x0000007000007945 */ /* 0x000fe20003800000 */
[----:B------:R-:W-:-:S03]  /*1f470*/  IMAD.MOV.U32 R0, RZ, RZ, RZ ;  /* 0x000000ffff007224 */ /* 0x000fc600078e00ff */
[----:B------:R-:W-:-:S13]  /*1f480*/  ISETP.GE.OR P6, PT, R7, R6, !P0 ;  /* 0x000000060700720c */ /* 0x000fda00047c6670 */
[----:B------:R-:W-:Y:S05]  /*1f490*/  @P6 BRA `(.L_x_530) ;  /* 0x00000000000c6947 */ /* 0x000fea0003800000 */
[----:B------:R-:W0:Y:S02]  /*1f4a0*/  LDC.64 R2, c[0x0][0xc80] ;  /* 0x00032000ff027b82 */ /* 0x000e240000000a00 */
[----:B0-----:R-:W-:-:S05]  /*1f4b0*/  IMAD.WIDE R2, R7, 0x4, R2 ;  /* 0x0000000407027825 */ /* 0x001fca00078e0202 */
[----:B------:R0:W5:Y:S02]  /*1f4c0*/  LDG.E R0, desc[UR42][R2.64] ;  /* 0x0000002a02007981 */ /* 0x000164000c1e1900 */
.L_x_530:
[----:B------:R-:W-:Y:S05]  /*1f4d0*/  BSYNC B0 ;  /* 0x0000000000007941 */ /* 0x000fea0003800000 */
.L_x_529:
[----:B0----5:R-:W0:Y:S02]  /*1f4e0*/  SHFL.UP PT, R2, R0, 0x1, RZ ;  /* 0x0420000000027989 */ /* 0x021e2400000e00ff */
[----:B0-----:R-:W-:-:S04]  /*1f4f0*/  SEL R3, R2, RZ, P1 ;  /* 0x000000ff02037207 */ /* 0x001fc80000800000 */
[----:B------:R-:W-:-:S05]  /*1f500*/  IADD3 R3, R0, R3, RZ ;  /* 0x0000000300037210 */ /* 0x000fca0007ffe0ff */
        /* <DEDUP_REMOVED lines=12> */
[----:B------:R-:W0:Y:S02]  /*1f5d0*/  SHFL.IDX PT, R3, R9, 0x1f, 0x1f ;  /* 0x03e01f0009037f89 */ /* 0x000e2400000e0000 */
[----:B0-----:R-:W-:-:S04]  /*1f5e0*/  IMAD R3, R3, UR5, RZ ;  /* 0x0000000503037c24 */ /* 0x001fc8000f8e02ff */
[----:B------:R-:W-:-:S05]  /*1f5f0*/  IMAD.IADD R4, R3, 0x1, R4 ;  /* 0x0000000103047824 */ /* 0x000fca00078e0204 */
[----:B------:R-:W-:-:S13]  /*1f600*/  ISETP.GT.AND P6, PT, R4, UR6, PT ;  /* 0x0000000604007c0c */ /* 0x000fda000bfc4270 */
[----:B------:R-:W-:Y:S05]  /*1f610*/  @!P6 BRA `(.L_x_531) ;  /* 0xfffffffc007ce947 */ /* 0x000fea000383ffff */
[----:B------:R-:W-:Y:S02]  /*1f620*/  IMAD.MOV.U32 R2, RZ, RZ, R9 ;  /* 0x000000ffff027224 */ /* 0x000fe400078e0009 */
[----:B------:R-:W-:-:S07]  /*1f630*/  IMAD.MOV.U32 R7, RZ, RZ, R3 ;  /* 0x000000ffff077224 */ /* 0x000fce00078e0003 */
.L_x_527:
[----:B------:R-:W-:-:S05]  /*1f640*/  IADD3 R7, -R7, R4, RZ ;  /* 0x0000000407077210 */ /* 0x000fca0007ffe1ff */
[----:B------:R-:W-:-:S05]  /*1f650*/  IMAD R3, R2, UR5, R7 ;  /* 0x0000000502037c24 */ /* 0x000fca000f8e0207 */
[----:B------:R-:W-:-:S13]  /*1f660*/  ISETP.GT.AND P0, PT, R3, UR6, PT ;  /* 0x0000000603007c0c */ /* 0x000fda000bf04270 */
[----:B------:R-:W-:-:S04]  /*1f670*/  VOTE.ANY R6, PT, !P0 ;  /* 0x0000000000067806 */ /* 0x000fc800040e0100 */
[----:B------:R-:W0:Y:S01]  /*1f680*/  POPC R19, R6 ;  /* 0x0000000600137309 */ /* 0x000e220000000000 */
[----:B------:R-:W-:Y:S01]  /*1f690*/  ISETP.NE.AND P0, PT, R6, RZ, PT ;  /* 0x000000ff0600720c */ /* 0x000fe20003f05270 */
[----:B0-----:R-:W0:Y:S02]  /*1f6a0*/  SHFL.IDX PT, R0, R0, R19, 0x1f ;  /* 0x00001f1300007589 */ /* 0x001e2400000e0000 */
[----:B0-----:R-:W-:-:S04]  /*1f6b0*/  IABS R4, R0 ;  /* 0x0000000000047213 */ /* 0x001fc80000000000 */
[----:B------:R-:W0:Y:S08]  /*1f6c0*/  I2F.RP R8, R4 ;  /* 0x0000000400087306 */ /* 0x000e300000209400 */
[----:B0-----:R-:W0:Y:S02]  /*1f6d0*/  MUFU.RCP R8, R8 ;  /* 0x0000000800087308 */ /* 0x001e240000001000 */
[----:B0-----:R-:W-:-:S06]  /*1f6e0*/  VIADD R3, R8, 0xffffffe ;  /* 0x0ffffffe08037836 */ /* 0x001fcc0000000000 */
[----:B------:R-:W0:Y:S02]  /*1f6f0*/  F2I.FTZ.U32.TRUNC.NTZ R3, R3 ;  /* 0x0000000300037305 */ /* 0x000e24000021f000 */
[----:B0-----:R-:W-:Y:S01]  /*1f700*/  IMAD.MOV R11, RZ, RZ, -R3 ;  /* 0x000000ffff0b7224 */ /* 0x001fe200078e0a03 */
[----:B------:R-:W-:Y:S06]  /*1f710*/  @!P0 BRA `(.L_x_532) ;  /* 0x0000000000088947 */ /* 0x000fec0003800000 */
[----:B------:R-:W-:-:S05]  /*1f720*/  VIADD R9, R19, 0xffffffff ;  /* 0xffffffff13097836 */ /* 0x000fca0000000000 */
[----:B------:R0:W1:Y:S02]  /*1f730*/  SHFL.IDX PT, R16, R2, R9, 0x1f ;  /* 0x00001f0902107589 */ /* 0x00006400000e0000 */
.L_x_532:
[----:B-1----:R-:W-:Y:S01]  /*1f740*/  IMAD R16, R16, UR5, R7 ;  /* 0x0000000510107c24 */ /* 0x002fe2000f8e0207 */
[----:B0-----:R-:W-:Y:S01]  /*1f750*/  MOV R2, RZ ;  /* 0x000000ff00027202 */ /* 0x001fe20000000f00 */
[----:B------:R-:W-:Y:S01]  /*1f760*/  IMAD R7, R11, R4, RZ ;  /* 0x000000040b077224 */ /* 0x000fe200078e02ff */
[----:B------:R-:W-:Y:S01]  /*1f770*/  IABS R6, R0 ;  /* 0x0000000000067213 */ /* 0x000fe20000000000 */
[----:B------:R-:W-:Y:S02]  /*1f780*/  VIADD R19, R19, UR4 ;  /* 0x0000000413137c36 */ /* 0x000fe40008000000 */
[----:B------:R-:W-:Y:S01]  /*1f790*/  IMAD.HI.U32 R2, R3, R7, R2 ;  /* 0x0000000703027227 */ /* 0x000fe200078e0002 */
[----:B------:R-:W-:-:S03]  /*1f7a0*/  IADD3 R7, -R16, UR6, RZ ;  /* 0x0000000610077c10 */ /* 0x000fc6000fffe1ff */
[----:B------:R-:W-:Y:S01]  /*1f7b0*/  IMAD.MOV R6, RZ, RZ, -R6 ;  /* 0x000000ffff067224 */ /* 0x000fe200078e0a06 */
[----:B------:R-:W-:-:S05]  /*1f7c0*/  IABS R3, R7 ;  /* 0x0000000700037213 */ /* 0x000fca0000000000 */
[----:B------:R-:W-:-:S04]  /*1f7d0*/  IMAD.HI.U32 R2, R2, R3, RZ ;  /* 0x0000000302027227 */ /* 0x000fc800078e00ff */
[----:B------:R-:W-:-:S05]  /*1f7e0*/  IMAD R3, R2, R6, R3 ;  /* 0x0000000602037224 */ /* 0x000fca00078e0203 */
[----:B------:R-:W-:-:S13]  /*1f7f0*/  ISETP.GT.U32.AND P1, PT, R4, R3, PT ;  /* 0x000000030400720c */ /* 0x000fda0003f24070 */
[----:B------:R-:W-:Y:S01]  /*1f800*/  @!P1 IMAD.IADD R3, R3, 0x1, -R4 ;  /* 0x0000000103039824 */ /* 0x000fe200078e0a04 */
[----:B------:R-:W-:Y:S02]  /*1f810*/  @!P1 IADD3 R2, R2, 0x1, RZ ;  /* 0x0000000102029810 */ /* 0x000fe40007ffe0ff */
[----:B------:R-:W-:Y:S02]  /*1f820*/  ISETP.NE.AND P1, PT, R0, RZ, PT ;  /* 0x000000ff0000720c */ /* 0x000fe40003f25270 */
[----:B------:R-:W-:Y:S02]  /*1f830*/  ISETP.GE.U32.AND P0, PT, R3, R4, PT ;  /* 0x000000040300720c */ /* 0x000fe40003f06070 */
[----:B------:R-:W-:-:S04]  /*1f840*/  LOP3.LUT R3, R7, R0, RZ, 0x3c, !PT ;  /* 0x0000000007037212 */ /* 0x000fc800078e3cff */
[----:B------:R-:W-:-:S07]  /*1f850*/  ISETP.GE.AND P2, PT, R3, RZ, PT ;  /* 0x000000ff0300720c */ /* 0x000fce0003f46270 */
[----:B------:R-:W-:-:S06]  /*1f860*/  @P0 VIADD R2, R2, 0x1 ;  /* 0x0000000102020836 */ /* 0x000fcc0000000000 */
[----:B------:R-:W-:Y:S01]  /*1f870*/  @!P2 IMAD.MOV R2, RZ, RZ, -R2 ;  /* 0x000000ffff02a224 */ /* 0x000fe200078e0a02 */
[----:B------:R-:W-:-:S04]  /*1f880*/  @!P1 LOP3.LUT R2, RZ, R0, RZ, 0x33, !PT ;  /* 0x00000000ff029212 */ /* 0x000fc800078e33ff */
[----:B------:R-:W-:Y:S01]  /*1f890*/  IADD3 R17, -R2, RZ, RZ ;  /* 0x000000ff02117210 */ /* 0x000fe20007ffe1ff */
[----:B------:R-:W-:-:S04]  /*1f8a0*/  IMAD.MOV.U32 R18, RZ, RZ, R2 ;  /* 0x000000ffff127224 */ /* 0x000fc800078e0002 */
[----:B------:R-:W-:Y:S01]  /*1f8b0*/  IMAD R17, R0, R17, R7 ;  /* 0x0000001100117224 */ /* 0x000fe200078e0207 */
[----:B------:R-:W-:Y:S06]  /*1f8c0*/  BRA `(.L_x_533) ;  /* 0x00000000000c7947 */ /* 0x000fec0003800000 */
.L_x_528:
[----:B------:R-:W-:Y:S01]  /*1f8d0*/  MOV R17, RZ ;  /* 0x000000ff00117202 */ /* 0x000fe20000000f00 */
[----:B------:R-:W-:Y:S02]  /*1f8e0*/  IMAD.U32 R16, RZ, RZ, UR6 ;  /* 0x00000006ff107e24 */ /* 0x000fe4000f8e00ff */
[----:B------:R-:W-:-:S07]  /*1f8f0*/  IMAD.MOV.U32 R18, RZ, RZ, RZ ;  /* 0x000000ffff127224 */ /* 0x000fce00078e00ff */
.L_x_533:
[----:B------:R-:W-:-:S13]  /*1f900*/  ISETP.NE.AND P0, PT, R5, RZ, PT ;  /* 0x000000ff0500720c */ /* 0x000fda0003f05270 */
[----:B------:R-:W0:Y:S01]  /*1f910*/  @!P0 S2R R3, SR_CgaCtaId ;  /* 0x0000000000038919 */ /* 0x000e220000008800 */
[----:B------:R-:W-:-:S04]  /*1f920*/  @!P0 MOV R0, 0x400 ;  /* 0x0000040000008802 */ /* 0x000fc80000000f00 */
[----:B0-----:R-:W-:-:S05]  /*1f930*/  @!P0 LEA R0, R3, R0, 0x18 ;  /* 0x0000000003008211 */ /* 0x001fca00078ec0ff */
[----:B------:R0:W-:Y:S01]  /*1f940*/  @!P0 STS.128 [R0+0x388d0], R16 ;  /* 0x0388d01000008388 */ /* 0x0001e20000000c00 */
[----:B------:R-:W-:Y:S06]  /*1f950*/  BAR.ARV 0x5, 0x180 ;  /* 0x0146000000007b1d */ /* 0x000fec0000002000 */
.L_x_526:
[----:B0-----:R-:W-:Y:S01]  /*1f960*/  MOV R0, 0x1 ;  /* 0x0000000100007802 */ /* 0x001fe20000000f00 */
[----:B------:R0:W-:Y:S01]  /*1f970*/  STL [R1+0x14], RZ ;  /* 0x000014ff01007387 */ /* 0x0001e20000100800 */
[----:B------:R-:W-:Y:S02]  /*1f980*/  ULDC UR4, c[0x0][0xc3c] ;  /* 0x00030f0000047ab9 */ /* 0x000fe40000000800 */
[----:B-1----:R-:W-:Y:S01]  /*1f990*/  ISETP.GE.AND P0, PT, R19, UR4, PT ;  /* 0x0000000413007c0c */ /* 0x002fe2000bf06270 */
[----:B------:R0:W-:Y:S04]  /*1f9a0*/  STL [R1+0x24], R0 ;  /* 0x0000240001007387 */ /* 0x0001e80000100800 */
[----:B------:R0:W-:Y:S08]  /*1f9b0*/  STL [R1+0x74], RZ ;  /* 0x000074ff01007387 */ /* 0x0001f00000100800 */
[----:B0-----:R-:W-:Y:S05]  /*1f9c0*/  @P0 BRA `(.L_x_534) ;  /* 0x00000068009c0947 */ /* 0x001fea0003800000 */
[----:B------:R-:W0:Y:S01]  /*1f9d0*/  S2R R9, SR_TID.X ;  /* 0x0000000000097919 */ /* 0x000e220000002100 */
[----:B------:R-:W1:Y:S01]  /*1f9e0*/  S2UR UR5, SR_CgaCtaId ;  /* 0x00000000000579c3 */ /* 0x000e620000008800 */
[----:B------:R-:W-:Y:S01]  /*1f9f0*/  UMOV UR4, 0x400 ;  /* 0x0000040000047882 */ /* 0x000fe20000000000 */
[----:B------:R-:W-:Y:S01]  /*1fa00*/  BSSY B7, `(.L_x_534) ;  /* 0x00006a3000077945 */ /* 0x000fe20003800000 */
[----:B------:R-:W-:Y:S01]  /*1fa10*/  ULDC.64 UR44, c[0x0][0x198] ;  /* 0x00006600002c7ab9 */ /* 0x000fe20000000a00 */
[----:B------:R-:W-:Y:S02]  /*1fa20*/  ULOP3.LUT UR36, UR40, 0x1, URZ, 0xfc, !UPT ;  /* 0x0000000128247892 */ /* 0x000fe4000f8efc3f */
[----:B------:R-:W-:Y:S01]  /*1fa30*/  ULOP3.LUT UR38, UR40, 0x2, URZ, 0xfc, !UPT ;  /* 0x0000000228267892 */ /* 0x000fe2000f8efc3f */
[----:B------:R-:W-:Y:S01]  /*1fa40*/  ULDC UR37, c[0x0][0xc] ;  /* 0x0000030000257ab9 */ /* 0x000fe20000000800 */
[----:B-1----:R-:W-:Y:S01]  /*1fa50*/  ULEA UR4, UR5, UR4, 0x18 ;  /* 0x0000000405047291 */ /* 0x002fe2000f8ec03f */
[C---:B0-----:R-:W-:Y:S01]  /*1fa60*/  LOP3.LUT R8, R9.reuse, 0x7f, RZ, 0xc0, !PT ;  /* 0x0000007f09087812 */ /* 0x041fe200078ec0ff */
[C---:B------:R-:W-:Y:S01]  /*1fa70*/  IMAD.SHL.U32 R2, R9.reuse, 0x80, RZ ;  /* 0x0000008009027824 */ /* 0x040fe200078e00ff */
[----:B------:R-:W-:-:S03]  /*1fa80*/  R2P PR, R9, 0x6 ;  /* 0x0000000609007804 */ /* 0x000fc60000000000 */
[----:B------:R-:W-:Y:S01]  /*1fa90*/  IMAD.SHL.U32 R3, R8, 0x40, RZ ;  /* 0x0000004008037824 */ /* 0x000fe200078e00ff */
[----:B------:R-:W-:-:S04]  /*1faa0*/  LOP3.LUT R0, R2, 0x400, RZ, 0xc0, !PT ;  /* 0x0000040002007812 */ /* 0x000fc800078ec0ff */
[----:B------:R-:W-:Y:S02]  /*1fab0*/  LOP3.LUT R4, R0, 0x1800, R3, 0xf8, !PT ;  /* 0x0000180000047812 */ /* 0x000fe400078ef803 */
[----:B------:R-:W-:Y:S02]  /*1fac0*/  SHF.R.U32.HI R3, RZ, 0x1, R9 ;  /* 0x00000001ff037819 */ /* 0x000fe40000011609 */
[----:B------:R-:W-:-:S04]  /*1fad0*/  LOP3.LUT R0, R2, 0x380, RZ, 0xc0, !PT ;  /* 0x0000038002007812 */ /* 0x000fc800078ec0ff */
[C---:B------:R-:W-:Y:S02]  /*1fae0*/  LOP3.LUT R3, R0.reuse, 0x30, R3, 0xf8, !PT ;  /* 0x0000003000037812 */ /* 0x040fe400078ef803 */
[----:B------:R-:W-:Y:S02]  /*1faf0*/  LOP3.LUT R5, R0, 0x10, R9, 0xf8, !PT ;  /* 0x0000001000057812 */ /* 0x000fe400078ef809 */
[----:B------:R-:W-:-:S04]  /*1fb00*/  SHF.L.U32 R0, R9, 0x4, RZ ;  /* 0x0000000409007819 */ /* 0x000fc800000006ff */
[--C-:B------:R-:W-:Y:S02]  /*1fb10*/  LOP3.LUT R3, R3, 0x70, R0.reuse, 0x78, !PT ;  /* 0x0000007003037812 */ /* 0x100fe400078e7800 */
[----:B------:R-:W-:Y:S02]  /*1fb20*/  LOP3.LUT R5, R5, 0x70, R0, 0x78, !PT ;  /* 0x0000007005057812 */ /* 0x000fe400078e7800 */
[----:B------:R-:W-:Y:S01]  /*1fb30*/  LOP3.LUT R7, R3, 0xc00, R2, 0xf8, !PT ;  /* 0x00000c0003077812 */ /* 0x000fe200078ef802 */
[----:B------:R-:W-:Y:S01]  /*1fb40*/  IMAD.SHL.U32 R3, R9, 0x2, RZ ;  /* 0x0000000209037824 */ /* 0x000fe200078e00ff */
[----:B------:R-:W-:Y:S02]  /*1fb50*/  LOP3.LUT R2, R0, 0x3f0, RZ, 0xc0, !PT ;  /* 0x000003f000027812 */ /* 0x000fe400078ec0ff */
[----:B------:R-:W-:Y:S01]  /*1fb60*/  LOP3.LUT R6, R4, R5, RZ, 0xfc, !PT ;  /* 0x0000000504067212 */ /* 0x000fe200078efcff */
[----:B------:R-:W-:Y:S01]  /*1fb70*/  IMAD.MOV.U32 R4, RZ, RZ, 0x20 ;  /* 0x00000020ff047424 */ /* 0x000fe200078e00ff */
[----:B------:R-:W-:Y:S01]  /*1fb80*/  LOP3.LUT R3, R2, 0x70, R3, 0x78, !PT ;  /* 0x0000007002037812 */ /* 0x000fe200078e7803 */
[----:B------:R-:W-:Y:S01]  /*1fb90*/  IMAD.SHL.U32 R2, R8, 0x10, RZ ;  /* 0x0000001008027824 */ /* 0x000fe200078e00ff */
[----:B------:R-:W-:Y:S01]  /*1fba0*/  SHF.R.U32.HI R9, RZ, 0x3, R8 ;  /* 0x00000003ff097819 */ /* 0x000fe20000011608 */
[----:B------:R-:W-:Y:S01]  /*1fbb0*/  IMAD.U32 R8, RZ, RZ, UR4 ;  /* 0x00000004ff087e24 */ /* 0x000fe2000f8e00ff */
[----:B------:R-:W-:Y:S01]  /*1fbc0*/  SEL R5, R4, 0xffffffe0, !P1 ;  /* 0xffffffe004057807 */ /* 0x000fe20004800000 */
[----:B------:R-:W-:Y:S01]  /*1fbd0*/  STL [R1+0xc], R7 ;  /* 0x00000c0701007387 */ /* 0x000fe20000100800 */
[----:B------:R-:W-:-:S02]  /*1fbe0*/  LOP3.LUT R2, R3, 0x400, R2, 0xf8, !PT ;  /* 0x0000040003027812 */ /* 0x000fc400078ef802 */
[----:B------:R-:W-:Y:S01]  /*1fbf0*/  MOV R3, 0x40 ;  /* 0x0000004000037802 */ /* 0x000fe20000000f00 */
[----:B------:R-:W-:Y:S01]  /*1fc00*/  STL [R1+0x10], R6 ;  /* 0x0000100601007387 */ /* 0x000fe20000100800 */
[----:B------:R-:W-:Y:S02]  /*1fc10*/  IADD3 R2, R8, R2, RZ ;  /* 0x0000000208027210 */ /* 0x000fe40007ffe0ff */
[----:B------:R-:W-:Y:S02]  /*1fc20*/  SEL R3, R3, 0xffffffc0, !P2 ;  /* 0xffffffc003037807 */ /* 0x000fe40005000000 */
[----:B------:R-:W-:Y:S02]  /*1fc30*/  LOP3.LUT R4, R0, 0x70, RZ, 0xc0, !PT ;  /* 0x0000007000047812 */ /* 0x000fe400078ec0ff */
[----:B------:R-:W-:Y:S01]  /*1fc40*/  LOP3.LUT R9, R9, 0x70, R0, 0xf8, !PT ;  /* 0x0000007009097812 */ /* 0x000fe200078ef800 */
[----:B------:R-:W-:Y:S01]  /*1fc50*/  STL [R1+0x40], R3 ;  /* 0x0000400301007387 */ /* 0x000fe20000100800 */
[----:B------:R-:W-:Y:S01]  /*1fc60*/  IMAD.MOV.U32 R0, RZ, RZ, 0x1 ;  /* 0x00000001ff007424 */ /* 0x000fe200078e00ff */
[----:B------:R-:W-:-:S02]  /*1fc70*/  LOP3.LUT R4, R4, 0x80, RZ, 0xfc, !PT ;  /* 0x0000008004047812 */ /* 0x000fc400078efcff */
[----:B------:R-:W-:Y:S04]  /*1fc80*/  STL [R1+0x44], R5 ;  /* 0x0000440501007387 */ /* 0x000fe80000100800 */
[----:B------:R-:W-:Y:S04]  /*1fc90*/  STL [R1+0x4], R8 ;  /* 0x0000040801007387 */ /* 0x000fe80000100800 */
[----:B------:R0:W-:Y:S04]  /*1fca0*/  STL [R1+0x50], R2 ;  /* 0x0000500201007387 */ /* 0x0001e80000100800 */
[----:B------:R-:W-:Y:S04]  /*1fcb0*/  STL [R1+0x74], RZ ;  /* 0x000074ff01007387 */ /* 0x000fe80000100800 */
[----:B------:R1:W-:Y:S01]  /*1fcc0*/  STL [R1+0x28], R0 ;  /* 0x0000280001007387 */ /* 0x0003e20000100800 */
[----:B0-----:R-:W-:-:S03]  /*1fcd0*/  IMAD.MOV.U32 R2, RZ, RZ, 0x1 ;  /* 0x00000001ff027424 */ /* 0x001fc600078e00ff */
[----:B------:R-:W-:Y:S04]  /*1fce0*/  STL [R1+0x1c], RZ ;  /* 0x00001cff01007387 */ /* 0x000fe80000100800 */
[----:B------:R-:W-:Y:S01]  /*1fcf0*/  STL [R1+0x14], RZ ;  /* 0x000014ff01007387 */ /* 0x000fe20000100800 */
[----:B-1----:R-:W-:-:S03]  /*1fd00*/  IADD3 R0, R3, R5, RZ ;  /* 0x0000000503007210 */ /* 0x002fc60007ffe0ff */
[----:B------:R0:W-:Y:S04]  /*1fd10*/  STL [R1+0x24], R2 ;  /* 0x0000240201007387 */ /* 0x0001e80000100800 */
[----:B------:R1:W-:Y:S01]  /*1fd20*/  STL [R1+0x48], R0 ;  /* 0x0000480001007387 */ /* 0x0003e20000100800 */
[----:B0-----:R-:W-:Y:S01]  /*1fd30*/  IMAD.IADD R2, R3, 0x1, R7 ;  /* 0x0000000103027824 */ /* 0x001fe200078e0207 */
[----:B-1----:R-:W-:-:S04]  /*1fd40*/  LOP3.LUT R0, R6, 0x2000, RZ, 0xfc, !PT ;  /* 0x0000200006007812 */ /* 0x002fc800078efcff */
[----:B------:R0:W-:Y:S04]  /*1fd50*/  STL [R1+0x4c], R2 ;  /* 0x00004c0201007387 */ /* 0x0001e80000100800 */
[----:B------:R0:W-:Y:S02]  /*1fd60*/  STL [R1+0x2c], R0 ;  /* 0x00002c0001007387 */ /* 0x0001e40000100800 */
.L_x_644:
[----:B0-----:R-:W0:Y:S02]  /*1fd70*/  LDC.64 R2, c[0x0][0xc88] ;  /* 0x00032200ff027b82 */ /* 0x001e240000000a00 */
[----:B0-----:R-:W-:-:S05]  /*1fd80*/  IMAD.WIDE R2, R19, 0x4, R2 ;  /* 0x0000000413027825 */ /* 0x001fca00078e0202 */
[----:B--2---:R-:W2:Y:S01]  /*1fd90*/  LDG.E R15, desc[UR42][R2.64] ;  /* 0x0000002a020f7981 */ /* 0x004ea2000c1e1900 */
[----:B------:R-:W-:Y:S05]  /*1fda0*/  YIELD ;  /* 0x0000000000007946 */ /* 0x000fea0003800000 */
[----:B------:R-:W-:Y:S01]  /*1fdb0*/  ULDC.64 UR4, c[0x0][0xa28] ;  /* 0x00028a0000047ab9 */ /* 0x000fe20000000a00 */
[----:B------:R-:W-:Y:S01]  /*1fdc0*/  IMAD.MOV.U32 R0, RZ, RZ, RZ ;  /* 0x000000ffff007224 */ /* 0x000fe200078e00ff */
[----:B------:R-:W-:Y:S01]  /*1fdd0*/  ISETP.NE.U32.AND P0, PT, RZ, UR4, PT ;  /* 0x00000004ff007c0c */ /* 0x000fe2000bf05070 */
[----:B------:R-:W-:Y:S01]  /*1fde0*/  IMAD.MOV.U32 R8, RZ, RZ, RZ ;  /* 0x000000ffff087224 */ /* 0x000fe200078e00ff */
[----:B------:R-:W-:Y:S01]  /*1fdf0*/  ULDC.64 UR10, c[0x0][0xa18] ;  /* 0x00028600000a7ab9 */ /* 0x000fe20000000a00 */
[----:B------:R-:W-:Y:S01]  /*1fe00*/  ULDC.64 UR8, c[0x0][0xa10] ;  /* 0x0002840000087ab9 */ /* 0x000fe20000000a00 */
[----:B------:R-:W-:Y:S01]  /*1fe10*/  ISETP.NE.AND.EX P0, PT, RZ, UR5, PT, P0 ;  /* 0x00000005ff007c0c */ /* 0x000fe2000bf05300 */
[----:B------:R-:W-:Y:S01]  /*1fe20*/  ULDC.64 UR6, c[0x0][0xa08] ;  /* 0x0002820000067ab9 */ /* 0x000fe20000000a00 */
[----:B--2---:R-:W-:Y:S01]  /*1fe30*/  SHF.R.S32.HI R4, RZ, 0x1f, R15 ;  /* 0x0000001fff047819 */ /* 0x004fe2000001140f */
[----:B------:R-:W-:Y:S10]  /*1fe40*/  STL [R1+0x18], R15 ;  /* 0x0000180f01007387 */ /* 0x000ff40000100800 */
[----:B------:R-:W-:-:S02]  /*1fe50*/  @P0 LEA R2, P1, R15, UR4, 0x2 ;  /* 0x000000040f020c11 */ /* 0x000fc4000f8210ff */
[C---:B------:R-:W-:Y:S01]  /*1fe60*/  SHF.L.U32 R14, R15.reuse, 0x2, RZ ;  /* 0x000000020f0e7819 */ /* 0x040fe200000006ff */
[----:B------:R0:W-:Y:S01]  /*1fe70*/  STL [R1+0x58], R4 ;  /* 0x0000580401007387 */ /* 0x0001e20000100800 */
[C-C-:B------:R-:W-:Y:S01]  /*1fe80*/  @P0 LEA.HI.X R3, R15.reuse, UR5, R4.reuse, 0x2, P1 ;  /* 0x000000050f030c11 */ /* 0x140fe200088f1404 */
[----:B------:R-:W-:Y:S02]  /*1fe90*/  ULDC.64 UR4, c[0x0][0xa00] ;  /* 0x0002800000047ab9 */ /* 0x000fe40000000a00 */
[----:B------:R-:W-:Y:S02]  /*1fea0*/  ISETP.NE.U32.AND P2, PT, RZ, UR4, PT ;  /* 0x00000004ff007c0c */ /* 0x000fe4000bf45070 */
[----:B-1----:R1:W5:Y:S01]  /*1feb0*/  @P0 LDG.E R0, desc[UR42][R2.64] ;  /* 0x0000002a02000981 */ /* 0x002362000c1e1900 */
[----:B------:R-:W-:Y:S02]  /*1fec0*/  SHF.L.U64.HI R13, R15, 0x2, R4 ;  /* 0x000000020f0d7819 */ /* 0x000fe40000010204 */
[----:B------:R-:W-:-:S02]  /*1fed0*/  CS2R R10, SRZ ;  /* 0x00000000000a7805 */ /* 0x000fc4000001ff00 */
[----:B------:R-:W-:Y:S01]  /*1fee0*/  ISETP.NE.AND.EX P2, PT, RZ, UR5, PT, P2 ;  /* 0x00000005ff007c0c */ /* 0x000fe2000bf45320 */
[----:B------:R-:W-:Y:S01]  /*1fef0*/  STL [R1], R14 ;  /* 0x0000000e01007387 */ /* 0x000fe20000100800 */
[----:B------:R-:W-:Y:S02]  /*1ff00*/  ISETP.NE.U32.AND P3, PT, RZ, UR10, PT ;  /* 0x0000000aff007c0c */ /* 0x000fe4000bf65070 */
[----:B------:R-:W-:Y:S01]  /*1ff10*/  ISETP.NE.U32.AND P0, PT, RZ, UR6, PT ;  /* 0x00000006ff007c0c */ /* 0x000fe2000bf05070 */
[----:B------:R-:W-:Y:S01]  /*1ff20*/  STL [R1+0x20], R13 ;  /* 0x0000200d01007387 */ /* 0x000fe20000100800 */
[----:B------:R-:W-:Y:S02]  /*1ff30*/  ISETP.NE.AND.EX P3, PT, RZ, UR11, PT, P3 ;  /* 0x0000000bff007c0c */ /* 0x000fe4000bf65330 */
[----:B-1----:R-:W-:Y:S02]  /*1ff40*/  IADD3 R2, P4, R14, UR4, RZ ;  /* 0x000000040e027c10 */ /* 0x002fe4000ff9e0ff */
[----:B------:R-:W-:-:S02]  /*1ff50*/  ISETP.NE.U32.AND P1, PT, RZ, UR8, PT ;  /* 0x00000008ff007c0c */ /* 0x000fc4000bf25070 */
[C---:B------:R-:W-:Y:S02]  /*1ff60*/  IADD3.X R3, R13.reuse, UR5, RZ, P4, !PT ;  /* 0x000000050d037c10 */ /* 0x040fe4000a7fe4ff */
[C---:B0-----:R-:W-:Y:S01]  /*1ff70*/  IADD3 R4, P4, R14.reuse, UR8, RZ ;  /* 0x000000080e047c10 */ /* 0x041fe2000ff9e0ff */
[----:B------:R-:W-:Y:S01]  /*1ff80*/  ULDC UR4, c[0x0][0x288] ;  /* 0x0000a20000047ab9 */ /* 0x000fe20000000800 */
[----:B------:R-:W-:Y:S01]  /*1ff90*/  ISETP.NE.AND.EX P0, PT, RZ, UR7, PT, P0 ;  /* 0x00000007ff007c0c */ /* 0x000fe2000bf05300 */
[----:B------:R-:W2:Y:S01]  /*1ffa0*/  @P2 LDG.E R8, desc[UR42][R2.64] ;  /* 0x0000002a02082981 */ /* 0x000ea2000c1e1900 */
[----:B------:R-:W-:Y:S01]  /*1ffb0*/  IADD3.X R5, R13, UR9, RZ, P4, !PT ;  /* 0x000000090d057c10 */ /* 0x000fe2000a7fe4ff */
[----:B------:R-:W-:Y:S01]  /*1ffc0*/  IMAD.U32 R12, RZ, RZ, UR4 ;  /* 0x00000004ff0c7e24 */ /* 0x000fe2000f8e00ff */
[----:B------:R-:W-:Y:S01]  /*1ffd0*/  ISETP.NE.AND.EX P1, PT, RZ, UR9, PT, P1 ;  /* 0x00000009ff007c0c */ /* 0x000fe2000bf25310 */
[----:B------:R-:W-:Y:S01]  /*1ffe0*/  ULDC.64 UR4, c[0x0][0x418] ;  /* 0x0001060000047ab9 */ /* 0x000fe20000000a00 */
[----:B------:R-:W-:-:S04]  /*1fff0*/  IADD3 R6, P5, R14, UR6, RZ ;  /* 0x000000060e067c10 */ /* 0x000fc8000ffbe0ff */
[----:B------:R-:W-:-:S05]  /*20000*/  IADD3.X R7, R13, UR7, RZ, P5, !PT ;  /* 0x000000070d077c10 */ /* 0x000fca000affe4ff */
[----:B------:R-:W5:Y:S04]  /*20010*/  @P0 LDG.E R11, desc[UR42][R6.64] ;  /* 0x0000002a060b0981 */ /* 0x000f68000c1e1900 */
[----:B------:R-:W5:Y:S04]  /*20020*/  @P1 LDG.E R10, desc[UR42][R4.64] ;  /* 0x0000002a040a1981 */ /* 0x000f68000c1e1900 */
[----:B--2---:R0:W-:Y:S02]  /*20030*/  STL [R1+0x54], R8 ;  /* 0x0000540801007387 */ /* 0x0041e40000100800 */
[----:B0-----:R-:W-:-:S04]  /*20040*/  @P3 IADD3 R8, P4, R14, UR10, RZ ;  /* 0x0000000a0e083c10 */ /* 0x001fc8000ff9e0ff */
[----:B------:R-:W-:-:S05]  /*20050*/  @P3 IADD3.X R9, R13, UR11, RZ, P4, !PT ;  /* 0x0000000b0d093c10 */ /* 0x000fca000a7fe4ff */
[----:B------:R0:W2:Y:S01]  /*20060*/  @P3 LDG.E R12, desc[UR42][R8.64] ;  /* 0x0000002a080c3981 */ /* 0x0000a2000c1e1900 */
[----:B------:R-:W-:-:S03]  /*20070*/  UISETP.NE.U32.AND UP0, UPT, UR4, URZ, UPT ;  /* 0x0000003f0400728c */ /* 0x000fc6000bf05070 */
[----:B------:R-:W-:Y:S01]  /*20080*/  ULDC UR4, c[0x0][0x424] ;  /* 0x0001090000047ab9 */ /* 0x000fe20000000800 */
[----:B------:R-:W-:-:S03]  /*20090*/  UISETP.NE.AND.EX UP0, UPT, UR5, URZ, UPT, UP0 ;  /* 0x0000003f0500728c */ /* 0x000fc6000bf05300 */
[----:B------:R-:W-:Y:S01]  /*200a0*/  ULDC UR5, c[0x0][0x2f0] ;  /* 0x0000bc0000057ab9 */ /* 0x000fe20000000800 */
[----:B------:R-:W-:-:S04]  /*200b0*/  USEL UR4, UR4, 0x1, UP0 ;  /* 0x0000000104047887 */ /* 0x000fc80008000000 */
[----:B------:R-:W-:-:S03]  /*200c0*/  UIMAD UR4, UR4, UR5, URZ ;  /* 0x00000005040472a4 */ /* 0x000fc6000f8e023f */
[----:B------:R-:W-:Y:S02]  /*200d0*/  ULDC UR5, c[0x0][0x348] ;  /* 0x0000d20000057ab9 */ /* 0x000fe40000000800 */
[----:B0-----:R-:W-:Y:S01]  /*200e0*/  MOV R9, UR5 ;  /* 0x0000000500097c02 */ /* 0x001fe20008000f00 */
[----:B------:R-:W-:Y:S01]  /*200f0*/  IMAD.U32 R8, RZ, RZ, UR4 ;  /* 0x00000004ff087e24 */ /* 0x000fe2000f8e00ff */
[----:B--2---:R0:W-:Y:S01]  /*20100*/  STL [R1+0x6c], R12 ;  /* 0x00006c0c01007387 */ /* 0x0041e20000100800 */
[----:B------:R-:W-:Y:S05]  /*20110*/  @P3 BRA `(.L_x_535) ;  /* 0x0000000000143947 */ /* 0x000fea0003800000 */
[----:B------:R-:W-:Y:S05]  /*20120*/  @!P2 BRA `(.L_x_535) ;  /* 0x000000000010a947 */ /* 0x000fea0003800000 */
[----:B0-----:R-:W2:Y:S04]  /*20130*/  LDG.E R12, desc[UR42][R2.64] ;  /* 0x0000002a020c7981 */ /* 0x001ea8000c1e1900 */
[----:B------:R-:W2:Y:S02]  /*20140*/  LDG.E R2, desc[UR42][R2.64+0x4] ;  /* 0x0000042a02027981 */ /* 0x000ea4000c1e1900 */
[----:B--2---:R-:W-:-:S05]  /*20150*/  IMAD.IADD R2, R2, 0x1, -R12 ;  /* 0x0000000102027824 */ /* 0x004fca00078e0a0c */
[----:B------:R1:W-:Y:S02]  /*20160*/  STL [R1+0x6c], R2 ;  /* 0x00006c0201007387 */ /* 0x0003e40000100800 */
.L_x_535:
[----:B0-----:R-:W-:Y:S01]  /*20170*/  IMAD.MOV.U32 R12, RZ, RZ, R15 ;  /* 0x000000ffff0c7224 */ /* 0x001fe200078e000f */
[----:B-1---5:R-:W-:Y:S01]  /*20180*/  IADD3 R2, R11, R0, RZ ;  /* 0x000000000b027210 */ /* 0x022fe20007ffe0ff */
[----:B------:R-:W-:Y:S02]  /*20190*/  ULDC.64 UR4, c[0x0][0xa20] ;  /* 0x0002880000047ab9 */ /* 0x000fe40000000a00 */
[----:B------:R-:W-:Y:S01]  /*201a0*/  ISETP.NE.U32.AND P2, PT, RZ, UR4, PT ;  /* 0x00000004ff007c0c */ /* 0x000fe2000bf45070 */
[----:B------:R0:W-:Y:S03]  /*201b0*/  STL [R1+0x30], R12 ;  /* 0x0000300c01007387 */ /* 0x0001e60000100800 */
[----:B------:R-:W-:Y:S01]  /*201c0*/  ISETP.NE.AND.EX P2, PT, RZ, UR5, PT, P2 ;  /* 0x00000005ff007c0c */ /* 0x000fe2000bf45320 */
[----:B------:R0:W-:-:S12]  /*201d0*/  STL [R1+0x3c], R2 ;  /* 0x00003c0201007387 */ /* 0x0001d80000100800 */
[----:B0-----:R-:W-:Y:S05]  /*201e0*/  @!P2 BRA `(.L_x_536) ;  /* 0x000000000010a947 */ /* 0x001fea0003800000 */
[----:B------:R-:W-:-:S04]  /*201f0*/  IADD3 R2, P0, R14, UR4, RZ ;  /* 0x000000040e027c10 */ /* 0x000fc8000ff1e0ff */
[----:B------:R-:W-:-:S05]  /*20200*/  IADD3.X R3, R13, UR5, RZ, P0, !PT ;  /* 0x000000050d037c10 */ /* 0x000fca00087fe4ff */
[----:B------:R0:W5:Y:S01]  /*20210*/  LDG.E R8, desc[UR42][R2.64] ;  /* 0x0000002a02087981 */ /* 0x000162000c1e1900 */
[----:B------:R-:W-:Y:S05]  /*20220*/  BRA `(.L_x_537) ;  /* 0x0000000000107947 */ /* 0x000fea0003800000 */
.L_x_536:
[----:B------:R-:W-:Y:S05]  /*20230*/  @!P0 BRA `(.L_x_537) ;  /* 0x00000000000c8947 */ /* 0x000fea0003800000 */
[----:B------:R-:W2:Y:S04]  /*20240*/  LDG.E R8, desc[UR42][R6.64] ;  /* 0x0000002a06087981 */ /* 0x000ea8000c1e1900 */
[----:B------:R-:W2:Y:S02]  /*20250*/  LDG.E R6, desc[UR42][R6.64+0x4] ;  /* 0x0000042a06067981 */ /* 0x000ea4000c1e1900 */
[----:B--2---:R-:W-:-:S07]  /*20260*/  IMAD.IADD R8, R6, 0x1, -R8 ;  /* 0x0000000106087824 */ /* 0x004fce00078e0a08 */
.L_x_537:
[----:B0-----:R-:W2:Y:S01]  /*20270*/  @P1 LDG.E R2, desc[UR42][R4.64] ;  /* 0x0000002a04021981 */ /* 0x001ea2000c1e1900 */
[----:B-----5:R-:W-:-:S03]  /*20280*/  IADD3 R0, -R0, R8, RZ ;  /* 0x0000000800007210 */ /* 0x020fc60007ffe1ff */
[----:B------:R-:W2:Y:S01]  /*20290*/  @P1 LDG.E R4, desc[UR42][R4.64+0x4] ;  /* 0x0000042a04041981 */ /* 0x000ea2000c1e1900 */
[----:B------:R-:W-:Y:S01]  /*202a0*/  BSSY B0, `(.L_x_538) ;  /* 0x000012c000007945 */ /* 0x000fe20003800000 */
[----:B--2---:R-:W-:-:S04]  /*202b0*/  @P1 IMAD.IADD R9, R4, 0x1, -R2 ;  /* 0x0000000104091824 */ /* 0x004fc800078e0a02 */
[----:B------:R-:W-:-:S05]  /*202c0*/  IMAD.IADD R3, R0, 0x1, R9 ;  /* 0x0000000100037824 */ /* 0x000fca00078e0209 */
[----:B------:R-:W-:Y:S01]  /*202d0*/  IADD3 R2, R3, 0x7f, RZ ;  /* 0x0000007f03027810 */ /* 0x000fe20007ffe0ff */
[----:B------:R0:W-:Y:S03]  /*202e0*/  STL [R1+0x5c], R3 ;  /* 0x00005c0301007387 */ /* 0x0001e60000100800 */
[----:B0-----:R-:W-:-:S04]  /*202f0*/  SHF.R.S32.HI R3, RZ, 0x1f, R2 ;  /* 0x0000001fff037819 */ /* 0x001fc80000011402 */
[----:B------:R-:W-:-:S04]  /*20300*/  LEA.HI R4, R3, R2, RZ, 0x7 ;  /* 0x0000000203047211 */ /* 0x000fc800078f38ff */
[----:B------:R-:W-:-:S04]  /*20310*/  LOP3.LUT R2, R4, 0xffffff80, RZ, 0xc0, !PT ;  /* 0xffffff8004027812 */ /* 0x000fc800078ec0ff */
[----:B------:R-:W-:Y:S01]  /*20320*/  VIADDMNMX R9, R2, -R0, R9, PT ;  /* 0x8000000002097246 */ /* 0x000fe20003800109 */
[----:B------:R-:W-:-:S05]  /*20330*/  IMAD.MOV R2, RZ, RZ, -R0 ;  /* 0x000000ffff027224 */ /* 0x000fca00078e0a00 */
[----:B------:R-:W-:-:S04]  /*20340*/  VIMNMX R2, RZ, R2, !PT ;  /* 0x00000002ff027248 */ /* 0x000fc80007fe0100 */
[----:B------:R-:W-:Y:S01]  /*20350*/  ISETP.GT.AND P0, PT, R9, R2, PT ;  /* 0x000000020900720c */ /* 0x000fe20003f04270 */
[----:B------:R0:W-:-:S12]  /*20360*/  STL [R1+0x68], R4 ;  /* 0x0000680401007387 */ /* 0x0001d80000100800 */
[----:B------:R-:W-:Y:S01]  /*20370*/  @P0 VIADD R0, R9, 0x7f ;  /* 0x0000007f09000836 */ /* 0x000fe20000000000 */
[----:B------:R-:W-:-:S04]  /*20380*/  SHF.R.U32.HI R9, RZ, 0x7, R2 ;  /* 0x00000007ff097819 */ /* 0x000fc80000011602 */
[----:B------:R-:W-:-:S04]  /*20390*/  @P0 SHF.R.S32.HI R2, RZ, 0x1f, R0 ;  /* 0x0000001fff020819 */ /* 0x000fc80000011400 */
[----:B------:R-:W-:Y:S02]  /*203a0*/  @P0 LEA.HI R0, R2, R0, RZ, 0x7 ;  /* 0x0000000002000211 */ /* 0x000fe400078f38ff */
[----:B------:R-:W-:Y:S02]  /*203b0*/  MOV R6, R9 ;  /* 0x0000000900067202 */ /* 0x000fe40000000f00 */
[----:B------:R-:W-:-:S04]  /*203c0*/  @P0 SHF.R.S32.HI R6, RZ, 0x7, R0 ;  /* 0x00000007ff060819 */ /* 0x000fc80000011400 */
[----:B------:R-:W-:Y:S02]  /*203d0*/  ISETP.GT.AND P2, PT, R6, R9, PT ;  /* 0x000000090600720c */ /* 0x000fe40003f44270 */
[----:B------:R-:W-:-:S11]  /*203e0*/  PLOP3.LUT P0, PT, PT, PT, PT, 0x80, 0x0 ;  /* 0x000000000000781c */ /* 0x000fd60003f0f070 */
[----:B0-----:R-:W-:Y:S05]  /*203f0*/  @!P2 BRA `(.L_x_539) ;  /* 0x000000100058a947 */ /* 0x001fea0003800000 */
[----:B------:R-:W-:Y:S01]  /*20400*/  UMOV UR4, 0xffffffff ;  /* 0xffffffff00047882 */ /* 0x000fe20000000000 */
[----:B------:R-:W-:Y:S02]  /*20410*/  SEL R0, R12, RZ, !P1 ;  /* 0x000000ff0c007207 */ /* 0x000fe40004800000 */
[----:B------:R-:W-:Y:S05]  /*20420*/  BRA.DIV UR4, `(.L_x_540) ;  /* 0x0000009204047947 */ /* 0x000fea000b800000 */
[----:B------:R-:W0:Y:S02]  /*20430*/  S2R R2, SR_TID.X ;  /* 0x0000000000027919 */ /* 0x000e240000002100 */
[----:B0-----:R-:W-:-:S04]  /*20440*/  SHF.R.U32.HI R2, RZ, 0x5, R2 ;  /* 0x00000005ff027819 */ /* 0x001fc80000011602 */
[----:B------:R-:W-:-:S05]  /*20450*/  LOP3.LUT R2, R2, 0x3, RZ, 0xc0, !PT ;  /* 0x0000000302027812 */ /* 0x000fca00078ec0ff */
[----:B------:R0:W1:Y:S02]  /*20460*/  SHFL.IDX PT, R14, R2, RZ, 0x1f ;  /* 0x00001fff020e7589 */ /* 0x00006400000e0000 */
.L_x_762:
[----:B-1----:R-:W-:Y:S02]  /*20470*/  ISETP.NE.AND P0, PT, R14, RZ, PT ;  /* 0x000000ff0e00720c */ /* 0x002fe40003f05270 */
[----:B------:R-:W-:-:S11]  /*20480*/  PLOP3.LUT P6, PT, PT, PT, PT, 0x8, 0x0 ;  /* 0x000000000000781c */ /* 0x000fd60003fce170 */
[----:B------:R-:W-:Y:S05]  /*20490*/  @P0 BRA `(.L_x_541) ;  /* 0x00000000000c0947 */ /* 0x000fea0003800000 */
[----:B------:R-:W-:-:S03]  /*204a0*/  UMOV UR4, 0xffffffff ;  /* 0xffffffff00047882 */ /* 0x000fc60000000000 */
[----:B------:R-:W-:Y:S05]  /*204b0*/  BRA.DIV UR4, `(.L_x_542) ;  /* 0x0000009204147947 */ /* 0x000fea000b800000 */
[----:B------:R-:W-:-:S13]  /*204c0*/  ELECT P6, URZ, PT ;  /* 0x00000000003f782f */ /* 0x000fda00038c0000 */
.L_x_541:
[----:B0-----:R-:W2:Y:S04]  /*204d0*/  LDL R2, [R1+0x74] ;  /* 0x0000740001027983 */ /* 0x001ea80000100800 */
[----:B------:R-:W3:Y:S01]  /*204e0*/  LDL R4, [R1+0x4] ;  /* 0x0000040001047983 */ /* 0x000ee20000100800 */
[----:B------:R-:W-:Y:S01]  /*204f0*/  BSSY B1, `(.L_x_543) ;  /* 0x0000008000017945 */ /* 0x000fe20003800000 */
[----:B--2---:R-:W-:-:S05]  /*20500*/  VIADD R2, R2, 0x1 ;  /* 0x0000000102027836 */ /* 0x004fca0000000000 */
[----:B------:R-:W-:-:S04]  /*20510*/  LEA.HI R3, R2, R2, RZ, 0x1 ;  /* 0x0000000202037211 */ /* 0x000fc800078f08ff */
[----:B------:R-:W-:-:S05]  /*20520*/  LOP3.LUT R3, R3, 0xfffffffe, RZ, 0xc0, !PT ;  /* 0xfffffffe03037812 */ /* 0x000fca00078ec0ff */
[----:B------:R-:W-:-:S05]  /*20530*/  IMAD.IADD R2, R2, 0x1, -R3 ;  /* 0x0000000102027824 */ /* 0x000fca00078e0a03 */
[----:B------:R-:W-:-:S04]  /*20540*/  SHF.L.U32 R2, R2, 0x1f, RZ ;  /* 0x0000001f02027819 */ /* 0x000fc800000006ff */
[----:B---3--:R-:W0:Y:S02]  /*20550*/  SYNCS.PHASECHK.TRANS64.TRYWAIT P0, [R4+URZ+0x38820], R2 ;  /* 0x03882002040075a7 */ /* 0x008e24000800017f */
[----:B0-----:R-:W-:Y:S05]  /*20560*/  @!P0 BRA `(.L_x_544) ;  /* 0x0000009000088947 */ /* 0x001fea0003800000 */
.L_x_765:
[----:B------:R-:W-:Y:S05]  /*20570*/  BSYNC B1 ;  /* 0x0000000000017941 */ /* 0x000fea0003800000 */
.L_x_543:
[----:B------:R-:W-:Y:S04]  /*20580*/  BSSY B1, `(.L_x_545) ;  /* 0x0000072000017945 */ /* 0x000fe80003800000 */
[----:B------:R-:W-:Y:S05]  /*20590*/  @!P6 BRA `(.L_x_546) ;  /* 0x0000000400c0e947 */ /* 0x000fea0003800000 */
[----:B------:R-:W2:Y:S04]  /*205a0*/  LDL R4, [R1+0x4] ;  /* 0x0000040001047983 */ /* 0x000ea80000100800 */
[----:B------:R-:W3:Y:S01]  /*205b0*/  LDL R5, [R1+0x1c] ;  /* 0x00001c0001057983 */ /* 0x000ee20000100800 */
[----:B0-----:R-:W0:Y:S01]  /*205c0*/  S2R R3, SR_TID.X ;  /* 0x0000000000037919 */ /* 0x001e220000002100 */
[----:B--2---:R-:W-:Y:S02]  /*205d0*/  MOV R7, R4 ;  /* 0x0000000400077202 */ /* 0x004fe40000000f00 */
[----:B------:R-:W2:Y:S03]  /*205e0*/  LDL R4, [R1+0x28] ;  /* 0x0000280001047983 */ /* 0x000ea60000100800 */
[----:B---3--:R-:W-:Y:S01]  /*205f0*/  IMAD R5, R5, 0x8, R7 ;  /* 0x0000000805057824 */ /* 0x008fe200078e0207 */
[----:B0-----:R-:W-:Y:S01]  /*20600*/  LOP3.LUT R3, R3, 0x7f, RZ, 0xc0, !PT ;  /* 0x0000007f03037812 */ /* 0x001fe200078ec0ff */
[----:B------:R-:W-:Y:S03]  /*20610*/  BSSY B2, `(.L_x_547) ;  /* 0x0000005000027945 */ /* 0x000fe60003800000 */
[----:B------:R-:W-:-:S02]  /*20620*/  ISETP.NE.AND P1, PT, R3, RZ, PT ;  /* 0x000000ff0300720c */ /* 0x000fc40003f25270 */
[----:B--2---:R-:W-:-:S04]  /*20630*/  SHF.L.U32 R8, R4, 0x1f, RZ ;  /* 0x0000001f04087819 */ /* 0x004fc800000006ff */
[----:B------:R-:W0:Y:S02]  /*20640*/  SYNCS.PHASECHK.TRANS64.TRYWAIT P0, [R5+URZ+0x388a0], R8 ;  /* 0x0388a008050075a7 */ /* 0x000e24000800017f */
[----:B0-----:R-:W-:Y:S05]  /*20650*/  @!P0 BRA `(.L_x_548) ;  /* 0x0000008c00e48947 */ /* 0x001fea0003800000 */
.L_x_766:
[----:B------:R-:W-:Y:S05]  /*20660*/  BSYNC B2 ;  /* 0x0000000000027941 */ /* 0x000fea0003800000 */
.L_x_547:
        /* <DEDUP_REMOVED lines=9> */
.L_x_550:
[----:B------:R-:W-:Y:S05]  /*20700*/  BSYNC B2 ;  /* 0x0000000000027941 */ /* 0x000fea0003800000 */
.L_x_549:
[----:B------:R-:W2:Y:S04]  /*20710*/  LDL R4, [R1+0x4] ;  /* 0x0000040001047983 */ /* 0x000ea80000100800 */
[----:B------:R-:W2:Y:S01]  /*20720*/  LDL R2, [R1+0x1c] ;  /* 0x00001c0001027983 */ /* 0x000ea20000100800 */
[----:B------:R-:W-:Y:S01]  /*20730*/  MOV R14, RZ ;  /* 0x000000ff000e7202 */ /* 0x000fe20000000f00 */
[----:B------:R-:W-:Y:S01]  /*20740*/  IMAD R3, R6, 0x80, R10 ;  /* 0x0000008006037824 */ /* 0x000fe200078e020a */
[----:B------:R-:W-:Y:S01]  /*20750*/  UIADD3 UR4, UP0, UR44, 0x570, URZ ;  /* 0x000005702c047890 */ /* 0x000fe2000ff1e03f */
[----:B------:R-:W-:Y:S01]  /*20760*/  PLOP3.LUT P0, PT, PT, PT, PT, 0x80, 0x0 ;  /* 0x000000000000781c */ /* 0x000fe20003f0f070 */
[----:B------:R-:W-:Y:S01]  /*20770*/  UMOV UR6, 0x0 ;  /* 0x0000000000067882 */ /* 0x000fe20000000000 */
[----:B------:R-:W-:Y:S01]  /*20780*/  R2UR UR10, R14 ;  /* 0x000000000e0a72ca */ /* 0x000fe200000e0000 */
[----:B------:R-:W-:Y:S01]  /*20790*/  UIADD3.X UR5, URZ, UR45, URZ, UP0, !UPT ;  /* 0x0000002d3f057290 */ /* 0x000fe200087fe43f */
[----:B------:R-:W-:Y:S01]  /*207a0*/  IADD3 R3, R3, -0x80, RZ ;  /* 0xffffff8003037810 */ /* 0x000fe20007ffe0ff */
[----:B------:R-:W-:Y:S01]  /*207b0*/  UMOV UR7, 0x12f00000 ;  /* 0x12f0000000077882 */ /* 0x000fe20000000000 */
[----:B--2---:R-:W-:-:S02]  /*207c0*/  IMAD R7, R2, 0x8000, R4 ;  /* 0x0000800002077824 */ /* 0x004fc400078e0204 */
[----:B------:R-:W-:Y:S02]  /*207d0*/  VIADD R2, R5, 0x38890 ;  /* 0x0003889005027836 */ /* 0x000fe40000000000 */
[----:B------:R-:W-:-:S07]  /*207e0*/  VIADD R4, R7, 0x28400 ;  /* 0x0002840007047836 */ /* 0x000fce0000000000 */
.L_x_551:
[----:B------:R-:W-:-:S13]  /*207f0*/  @P0 ELECT P2, URZ, PT ;  /* 0x00000000003f082f */ /* 0x000fda0003840000 */
[----:B------:R-:W-:Y:S02]  /*20800*/  @P2 R2UR UR13, R0 ;  /* 0x00000000000d22ca */ /* 0x000fe400000e0000 */
[----:B------:R-:W-:Y:S02]  /*20810*/  @P2 R2UR UR12, R18 ;  /* 0x00000000120c22ca */ /* 0x000fe400000e0000 */
[----:B------:R-:W-:Y:S02]  /*20820*/  @P2 R2UR UR11, R3 ;  /* 0x00000000030b22ca */ /* 0x000fe400000e0000 */
[----:B------:R-:W-:Y:S02]  /*20830*/  @P2 R2UR UR9, R2 ;  /* 0x00000000020922ca */ /* 0x000fe400000e0000 */
[----:B------:R-:W-:Y:S02]  /*20840*/  @P2 R2UR UR8, R4 ;  /* 0x00000000040822ca */ /* 0x000fe400000e0000 */
[----:B------:R-:W-:-:S02]  /*20850*/  @P2 PLOP3.LUT P0, PT, P2, PT, PT, 0x8, 0x0 ;  /* 0x000000000000281c */ /* 0x000fc4000170e170 */
[----:B------:R-:W-:-:S09]  /*20860*/  PLOP3.LUT P2, PT, PT, PT, PT, 0x8, 0x0 ;  /* 0x000000000000781c */ /* 0x000fd20003f4e170 */
[----:B------:R1:W-:Y:S02]  /*20870*/  UTMALDG.4D [UR8], [UR4], desc[UR6] ;  /* 0x00000608040075b4 */ /* 0x0003e40008019000 */
[----:B-1----:R-:W-:Y:S05]  /*20880*/  @P0 BRA.U.ANY `(.L_x_551) ;  /* 0xfffffffd00d80947 */ /* 0x002fea000393ffff */
[----:B------:R-:W-:Y:S01]  /*20890*/  MOV R11, 0x80 ;  /* 0x00000080000b7802 */ /* 0x000fe20000000f00 */
[----:B------:R-:W-:Y:S01]  /*208a0*/  VIADD R4, R7, 0x2c400 ;  /* 0x0002c40007047836 */ /* 0x000fe20000000000 */
[----:B------:R-:W-:Y:S01]  /*208b0*/  PLOP3.LUT P0, PT, PT, PT, PT, 0x80, 0x0 ;  /* 0x000000000000781c */ /* 0x000fe20003f0f070 */
[----:B------:R-:W-:Y:S01]  /*208c0*/  UMOV UR6, 0x0 ;  /* 0x0000000000067882 */ /* 0x000fe20000000000 */
[----:B------:R-:W-:Y:S01]  /*208d0*/  R2UR UR10, R11 ;  /* 0x000000000b0a72ca */ /* 0x000fe200000e0000 */
[----:B------:R-:W-:-:S14]  /*208e0*/  UMOV UR7, 0x12f00000 ;  /* 0x12f0000000077882 */ /* 0x000fdc0000000000 */
.L_x_552:
        /* <DEDUP_REMOVED lines=10> */
[----:B------:R-:W1:Y:S01]  /*20990*/  SYNCS.PHASECHK.TRANS64.TRYWAIT P0, [R5+URZ+0x388c0], R8 ;  /* 0x0388c008050075a7 */ /* 0x000e62000800017f */
[----:B------:R-:W-:Y:S04]  /*209a0*/  BSSY B2, `(.L_x_553) ;  /* 0x0000002000027945 */ /* 0x000fe80003800000 */
[----:B-1----:R-:W-:Y:S05]  /*209b0*/  @!P0 BRA `(.L_x_554) ;  /* 0x0000008c00208947 */ /* 0x002fea0003800000 */
.L_x_767:
[----:B------:R-:W-:Y:S05]  /*209c0*/  BSYNC B2 ;  /* 0x0000000000027941 */ /* 0x000fea0003800000 */
.L_x_553:
[----:B------:R-:W-:Y:S01]  /*209d0*/  BSSY B2, `(.L_x_555) ;  /* 0x000000b000027945 */ /* 0x000fe20003800000 */
[----:B------:R-:W-:Y:S01]  /*209e0*/  IMAD.MOV.U32 R12, RZ, RZ, 0x0 ;  /* 0x00000000ff0c7424 */ /* 0x000fe200078e00ff */
[----:B------:R-:W-:Y:S02]  /*209f0*/  MOV R13, 0x12f00000 ;  /* 0x12f00000000d7802 */ /* 0x000fe40000000f00 */
        /* <DEDUP_REMOVED lines=8> */
.L_x_556:
[----:B------:R-:W-:Y:S05]  /*20a80*/  BSYNC B2 ;  /* 0x0000000000027941 */ /* 0x000fea0003800000 */
.L_x_555:
[----:B------:R-:W-:Y:S01]  /*20a90*/  R2UR UR10, R14 ;  /* 0x000000000e0a72ca */ /* 0x000fe200000e0000 */
[----:B------:R-:W-:Y:S01]  /*20aa0*/  UIADD3 UR4, UP0, UR44, 0x670, URZ ;  /* 0x000006702c047890 */ /* 0x000fe2000ff1e03f */
[----:B------:R-:W-:Y:S01]  /*20ab0*/  R2UR UR6, R12 ;  /* 0x000000000c0672ca */ /* 0x000fe200000e0000 */
[----:B------:R-:W-:Y:S01]  /*20ac0*/  VIADD R2, R5, 0x388b0 ;  /* 0x000388b005027836 */ /* 0x000fe20000000000 */
[----:B------:R-:W-:Y:S01]  /*20ad0*/  R2UR UR7, R13 ;  /* 0x000000000d0772ca */ /* 0x000fe200000e0000 */
[----:B------:R-:W-:Y:S01]  /*20ae0*/  UIADD3.X UR5, URZ, UR45, URZ, UP0, !UPT ;  /* 0x0000002d3f057290 */ /* 0x000fe200087fe43f */
[----:B------:R-:W-:Y:S02]  /*20af0*/  PLOP3.LUT P0, PT, PT, PT, PT, 0x80, 0x0 ;  /* 0x000000000000781c */ /* 0x000fe40003f0f070 */
[----:B------:R-:W-:-:S11]  /*20b00*/  IADD3 R4, R7, 0x10400, RZ ;  /* 0x0001040007047810 */ /* 0x000fd60007ffe0ff */
.L_x_557:
        /* <DEDUP_REMOVED lines=9> */
[----:B--2---:R-:W-:Y:S05]  /*20ba0*/  @P0 BRA.U.ANY `(.L_x_557) ;  /* 0xfffffffd00d80947 */ /* 0x004fea000393ffff */
[----:B------:R-:W-:Y:S01]  /*20bb0*/  R2UR UR10, R11 ;  /* 0x000000000b0a72ca */ /* 0x000fe200000e0000 */
[----:B------:R-:W-:Y:S01]  /*20bc0*/  VIADD R4, R7, 0x14400 ;  /* 0x0001440007047836 */ /* 0x000fe20000000000 */
[----:B------:R-:W-:Y:S02]  /*20bd0*/  R2UR UR6, R12 ;  /* 0x000000000c0672ca */ /* 0x000fe400000e0000 */
[----:B------:R-:W-:Y:S02]  /*20be0*/  R2UR UR7, R13 ;  /* 0x000000000d0772ca */ /* 0x000fe400000e0000 */
[----:B------:R-:W-:-:S13]  /*20bf0*/  PLOP3.LUT P0, PT, PT, PT, PT, 0x80, 0x0 ;  /* 0x000000000000781c */ /* 0x000fda0003f0f070 */
.L_x_558:
        /* <DEDUP_REMOVED lines=10> */
.L_x_546:
[----:B------:R-:W-:Y:S05]  /*20ca0*/  BSYNC B1 ;  /* 0x0000000000017941 */ /* 0x000fea0003800000 */
.L_x_545:
[----:B------:R-:W2:Y:S04]  /*20cb0*/  LDL.LU R7, [R1+0x1c] ;  /* 0x00001c0001077983 */ /* 0x000ea80000300800 */
[----:B01----:R-:W3:Y:S01]  /*20cc0*/  LDL.LU R5, [R1+0x28] ;  /* 0x0000280001057983 */ /* 0x003ee20000300800 */
[----:B------:R-:W-:Y:S01]  /*20cd0*/  PLOP3.LUT P0, PT, PT, PT, PT, 0x8, 0x0 ;  /* 0x000000000000781c */ /* 0x000fe20003f0e170 */
[----:B--2---:R-:W-:Y:S01]  /*20ce0*/  VIADD R2, R7, 0x1 ;  /* 0x0000000107027836 */ /* 0x004fe20000000000 */
[----:B------:R-:W-:-:S04]  /*20cf0*/  IADD3 R7, R6, -0x2, RZ ;  /* 0xfffffffe06077810 */ /* 0x000fc80007ffe0ff */
[C---:B------:R-:W-:Y:S02]  /*20d00*/  ISETP.NE.AND P1, PT, R2.reuse, 0x2, PT ;  /* 0x000000020200780c */ /* 0x040fe40003f25270 */
[----:B------:R-:W-:Y:S02]  /*20d10*/  ISETP.GE.AND P2, PT, R7, R9, PT ;  /* 0x000000090700720c */ /* 0x000fe40003f46270 */
[----:B------:R-:W-:Y:S02]  /*20d20*/  SEL R3, RZ, 0x1, P1 ;  /* 0x00000001ff037807 */ /* 0x000fe40000800000 */
[----:B------:R-:W-:Y:S02]  /*20d30*/  SEL R2, R2, RZ, P1 ;  /* 0x000000ff02027207 */ /* 0x000fe40000800000 */
[----:B---3--:R-:W-:-:S03]  /*20d40*/  LOP3.LUT R5, R5, R3, RZ, 0x3c, !PT ;  /* 0x0000000305057212 */ /* 0x008fc600078e3cff */
[----:B------:R0:W-:Y:S04]  /*20d50*/  STL [R1+0x1c], R2 ;  /* 0x00001c0201007387 */ /* 0x0001e80000100800 */
[----:B------:R0:W-:Y:S01]  /*20d60*/  STL [R1+0x28], R5 ;  /* 0x0000280501007387 */ /* 0x0001e20000100800 */
[----:B------:R-:W-:Y:S05]  /*20d70*/  @!P2 BRA `(.L_x_539) ;  /* 0x0000000400f8a947 */ /* 0x000fea0003800000 */
.L_x_573:
[----:B------:R-:W-:Y:S05]  /*20d80*/  YIELD ;  /* 0x0000000000007946 */ /* 0x000fea0003800000 */
[----:B------:R-:W-:Y:S04]  /*20d90*/  BSSY B1, `(.L_x_559) ;  /* 0x0000070000017945 */ /* 0x000fe80003800000 */
[----:B-1----:R-:W-:Y:S05]  /*20da0*/  @!P6 BRA `(.L_x_560) ;  /* 0x0000000400b8e947 */ /* 0x002fea0003800000 */
[----:B0-----:R-:W2:Y:S04]  /*20db0*/  LDL R5, [R1+0x4] ;  /* 0x0000040001057983 */ /* 0x001ea80000100800 */
[----:B------:R-:W2:Y:S04]  /*20dc0*/  LDL R4, [R1+0x1c] ;  /* 0x00001c0001047983 */ /* 0x000ea80000100800 */
[----:B------:R-:W3:Y:S01]  /*20dd0*/  LDL R3, [R1+0x28] ;  /* 0x0000280001037983 */ /* 0x000ee20000100800 */
[----:B------:R-:W0:Y:S01]  /*20de0*/  S2R R2, SR_TID.X ;  /* 0x0000000000027919 */ /* 0x000e220000002100 */
[----:B------:R-:W-:Y:S01]  /*20df0*/  BSSY B2, `(.L_x_561) ;  /* 0x0000007000027945 */ /* 0x000fe20003800000 */
[----:B0-----:R-:W-:-:S04]  /*20e00*/  LOP3.LUT R2, R2, 0x7f, RZ, 0xc0, !PT ;  /* 0x0000007f02027812 */ /* 0x001fc800078ec0ff */
[----:B------:R-:W-:Y:S01]  /*20e10*/  ISETP.NE.AND P2, PT, R2, RZ, PT ;  /* 0x000000ff0200720c */ /* 0x000fe20003f45270 */
[----:B--2---:R-:W-:Y:S01]  /*20e20*/  IMAD R6, R4, 0x8, R5 ;  /* 0x0000000804067824 */ /* 0x004fe200078e0205 */
[----:B---3--:R-:W-:-:S04]  /*20e30*/  SHF.L.U32 R5, R3, 0x1f, RZ ;  /* 0x0000001f03057819 */ /* 0x008fc800000006ff */
[----:B------:R-:W0:Y:S02]  /*20e40*/  SYNCS.PHASECHK.TRANS64.TRYWAIT P1, [R6+URZ+0x388a0], R5 ;  /* 0x0388a005060075a7 */ /* 0x000e24000802017f */
[----:B0-----:R-:W-:Y:S05]  /*20e50*/  @!P1 BRA `(.L_x_562) ;  /* 0x00000088000c9947 */ /* 0x001fea0003800000 */
.L_x_768:
[----:B------:R-:W-:Y:S05]  /*20e60*/  BSYNC B2 ;  /* 0x0000000000027941 */ /* 0x000fea0003800000 */
.L_x_561:
        /* <DEDUP_REMOVED lines=9> */
.L_x_564:
[----:B------:R-:W-:Y:S05]  /*20f00*/  BSYNC B2 ;  /* 0x0000000000027941 */ /* 0x000fea0003800000 */
.L_x_563:
[----:B------:R-:W2:Y:S04]  /*20f10*/  LDL R3, [R1+0x4] ;  /* 0x0000040001037983 */ /* 0x000ea80000100800 */
[----:B------:R-:W2:Y:S01]  /*20f20*/  LDL R2, [R1+0x1c] ;  /* 0x00001c0001027983 */ /* 0x000ea20000100800 */
[----:B------:R-:W-:Y:S01]  /*20f30*/  MOV R11, RZ ;  /* 0x000000ff000b7202 */ /* 0x000fe20000000f00 */
[----:B------:R-:W-:Y:S01]  /*20f40*/  UIADD3 UR4, UP0, UR44, 0x570, URZ ;  /* 0x000005702c047890 */ /* 0x000fe2000ff1e03f */
[----:B------:R-:W-:Y:S01]  /*20f50*/  PLOP3.LUT P1, PT, PT, PT, PT, 0x80, 0x0 ;  /* 0x000000000000781c */ /* 0x000fe20003f2f070 */
[----:B------:R-:W-:Y:S01]  /*20f60*/  UMOV UR6, 0x0 ;  /* 0x0000000000067882 */ /* 0x000fe20000000000 */
[----:B------:R-:W-:Y:S01]  /*20f70*/  R2UR UR10, R11 ;  /* 0x000000000b0a72ca */ /* 0x000fe200000e0000 */
[----:B------:R-:W-:Y:S01]  /*20f80*/  UIADD3.X UR5, URZ, UR45, URZ, UP0, !UPT ;  /* 0x0000002d3f057290 */ /* 0x000fe200087fe43f */
[----:B------:R-:W-:Y:S01]  /*20f90*/  UMOV UR7, 0x12f00000 ;  /* 0x12f0000000077882 */ /* 0x000fe20000000000 */
[----:B--2---:R-:W-:Y:S01]  /*20fa0*/  IMAD R4, R2, 0x8000, R3 ;  /* 0x0000800002047824 */ /* 0x004fe200078e0203 */
[----:B------:R-:W-:Y:S01]  /*20fb0*/  IADD3 R2, R6, 0x38890, RZ ;  /* 0x0003889006027810 */ /* 0x000fe20007ffe0ff */
[----:B------:R-:W-:-:S02]  /*20fc0*/  IMAD R3, R7, 0x80, R10 ;  /* 0x0000008007037824 */ /* 0x000fc400078e020a */
[----:B------:R-:W-:-:S08]  /*20fd0*/  VIADD R8, R4, 0x28400 ;  /* 0x0002840004087836 */ /* 0x000fd00000000000 */
.L_x_565:
        /* <DEDUP_REMOVED lines=10> */
[----:B------:R-:W-:Y:S01]  /*21080*/  IMAD.MOV.U32 R14, RZ, RZ, 0x80 ;  /* 0x00000080ff0e7424 */ /* 0x000fe200078e00ff */
[----:B------:R-:W-:Y:S01]  /*21090*/  PLOP3.LUT P1, PT, PT, PT, PT, 0x80, 0x0 ;  /* 0x000000000000781c */ /* 0x000fe20003f2f070 */
[----:B------:R-:W-:Y:S01]  /*210a0*/  UMOV UR6, 0x0 ;  /* 0x0000000000067882 */ /* 0x000fe20000000000 */
[----:B------:R-:W-:Y:S01]  /*210b0*/  IADD3 R8, R4, 0x2c400, RZ ;  /* 0x0002c40004087810 */ /* 0x000fe20007ffe0ff */
[----:B------:R-:W-:Y:S01]  /*210c0*/  UMOV UR7, 0x12f00000 ;  /* 0x12f0000000077882 */ /* 0x000fe20000000000 */
[----:B------:R-:W-:-:S15]  /*210d0*/  R2UR UR10, R14 ;  /* 0x000000000e0a72ca */ /* 0x000fde00000e0000 */
.L_x_566:
        /* <DEDUP_REMOVED lines=13> */
.L_x_769:
[----:B------:R-:W-:Y:S05]  /*211b0*/  BSYNC B2 ;  /* 0x0000000000027941 */ /* 0x000fea0003800000 */
.L_x_567:
[----:B------:R-:W-:Y:S01]  /*211c0*/  BSSY B2, `(.L_x_569) ;  /* 0x000000b000027945 */ /* 0x000fe20003800000 */
[----:B------:R-:W-:Y:S02]  /*211d0*/  IMAD.MOV.U32 R12, RZ, RZ, 0x0 ;  /* 0x00000000ff0c7424 */ /* 0x000fe400078e00ff */
[----:B------:R-:W-:Y:S01]  /*211e0*/  IMAD.MOV.U32 R13, RZ, RZ, 0x12f00000 ;  /* 0x12f00000ff0d7424 */ /* 0x000fe200078e00ff */
[----:B------:R-:W-:Y:S06]  /*211f0*/  @P2 BRA `(.L_x_570) ;  /* 0x00000000001c2947 */ /* 0x000fec0003800000 */
[----:B------:R-:W2:Y:S02]  /*21200*/  S2R R2, SR_TID.X ;  /* 0x0000000000027919 */ /* 0x000ea40000002100 */
[----:B--2---:R-:W-:Y:S02]  /*21210*/  LOP3.LUT R8, R2, 0x1f, RZ, 0xc0, !PT ;  /* 0x0000001f02087812 */ /* 0x004fe400078ec0ff */
[----:B------:R-:W-:Y:S02]  /*21220*/  MOV R2, 0x8000 ;  /* 0x0000800000027802 */ /* 0x000fe40000000f00 */
[----:B------:R-:W-:Y:S02]  /*21230*/  ISETP.NE.AND P1, PT, R8, RZ, PT ;  /* 0x000000ff0800720c */ /* 0x000fe40003f25270 */
[----:B------:R2:W-:Y:S11]  /*21240*/  SYNCS.ARRIVE.TRANS64 RZ, [R6+URZ+0x388b0], R2 ;  /* 0x0388b00206ff79a7 */ /* 0x0005f6000800003f */
[----:B--2---:R-:W-:Y:S05]  /*21250*/  @!P1 BRA `(.L_x_570) ;  /* 0x0000000000049947 */ /* 0x004fea0003800000 */
[----:B------:R-:W-:Y:S01]  /*21260*/  BPT.TRAP 0x1 ;  /* 0x000000040000795c */ /* 0x000fe20000300000 */
.L_x_570:
[----:B------:R-:W-:Y:S05]  /*21270*/  BSYNC B2 ;  /* 0x0000000000027941 */ /* 0x000fea0003800000 */
.L_x_569:
        /* <DEDUP_REMOVED lines=8> */
.L_x_571:
        /* <DEDUP_REMOVED lines=9> */
[----:B0-----:R-:W-:Y:S05]  /*21390*/  @P1 BRA.U.ANY `(.L_x_571) ;  /* 0xfffffffd00d81947 */ /* 0x001fea000393ffff */
[----:B------:R-:W-:Y:S02]  /*213a0*/  R2UR UR10, R14 ;  /* 0x000000000e0a72ca */ /* 0x000fe400000e0000 */
[----:B------:R-:W-:Y:S02]  /*213b0*/  R2UR UR6, R12 ;  /* 0x000000000c0672ca */ /* 0x000fe400000e0000 */
[----:B------:R-:W-:Y:S02]  /*213c0*/  R2UR UR7, R13 ;  /* 0x000000000d0772ca */ /* 0x000fe400000e0000 */
[----:B------:R-:W-:Y:S02]  /*213d0*/  PLOP3.LUT P1, PT, PT, PT, PT, 0x80, 0x0 ;  /* 0x000000000000781c */ /* 0x000fe40003f2f070 */
[----:B------:R-:W-:-:S11]  /*213e0*/  IADD3 R4, R4, 0x14400, RZ ;  /* 0x0001440004047810 */ /* 0x000fd60007ffe0ff */
.L_x_572:
        /* <DEDUP_REMOVED lines=10> */
.L_x_560:
[----:B------:R-:W-:Y:S05]  /*21490*/  BSYNC B1 ;  /* 0x0000000000017941 */ /* 0x000fea0003800000 */
.L_x_559:
[----:B0-----:R-:W2:Y:S04]  /*214a0*/  LDL.LU R2, [R1+0x1c] ;  /* 0x00001c0001027983 */ /* 0x001ea80000300800 */
[----:B------:R-:W3:Y:S01]  /*214b0*/  LDL.LU R5, [R1+0x28] ;  /* 0x0000280001057983 */ /* 0x000ee20000300800 */
[C---:B------:R-:W-:Y:S01]  /*214c0*/  ISETP.GT.AND P2, PT, R7.reuse, R9, PT ;  /* 0x000000090700720c */ /* 0x040fe20003f44270 */
[----:B------:R-:W-:Y:S02]  /*214d0*/  VIADD R7, R7, 0xffffffff ;  /* 0xffffffff07077836 */ /* 0x000fe40000000000 */
[----:B--2---:R-:W-:-:S05]  /*214e0*/  VIADD R2, R2, 0x1 ;  /* 0x0000000102027836 */ /* 0x004fca0000000000 */
[----:B------:R-:W-:-:S04]  /*214f0*/  ISETP.NE.AND P1, PT, R2, 0x2, PT ;  /* 0x000000020200780c */ /* 0x000fc80003f25270 */
[----:B------:R-:W-:Y:S02]  /*21500*/  SEL R3, RZ, 0x1, P1 ;  /* 0x00000001ff037807 */ /* 0x000fe40000800000 */
[----:B------:R-:W-:Y:S02]  /*21510*/  SEL R2, R2, RZ, P1 ;  /* 0x000000ff02027207 */ /* 0x000fe40000800000 */
[----:B---3--:R-:W-:-:S05]  /*21520*/  LOP3.LUT R5, R5, R3, RZ, 0x3c, !PT ;  /* 0x0000000305057212 */ /* 0x008fca00078e3cff */
[----:B------:R1:W-:Y:S04]  /*21530*/  STL [R1+0x28], R5 ;  /* 0x0000280501007387 */ /* 0x0003e80000100800 */
[----:B------:R1:W-:Y:S01]  /*21540*/  STL [R1+0x1c], R2 ;  /* 0x00001c0201007387 */ /* 0x0003e20000100800 */
[----:B------:R-:W-:Y:S05]  /*21550*/  @P2 BRA `(.L_x_573) ;  /* 0xfffffff800082947 */ /* 0x000fea000383ffff */
.L_x_539:
[----:B------:R-:W-:Y:S05]  /*21560*/  BSYNC B0 ;  /* 0x0000000000007941 */ /* 0x000fea0003800000 */
.L_x_538:
[----:B01----:R-:W2:Y:S01]  /*21570*/  LDL R2, [R1+0x5c] ;  /* 0x00005c0001027983 */ /* 0x003ea20000100800 */
[----:B------:R-:W-:Y:S05]  /*21580*/  @!P0 WARPSYNC.ALL ;  /* 0x0000000000008948 */ /* 0x000fea0003800000 */
[----:B------:R-:W-:Y:S01]  /*21590*/  @!P0 BAR.SYNC.DEFER_BLOCKING 0xc, 0x180 ;  /* 0x0306000000008b1d */ /* 0x000fe20000010000 */
[----:B--2---:R-:W-:-:S13]  /*215a0*/  ISETP.GT.AND P0, PT, R2, RZ, PT ;  /* 0x000000ff0200720c */ /* 0x004fda0003f04270 */
        /* <DEDUP_REMOVED lines=8> */
[----:B------:R-:W0:Y:S02]  /*21630*/  FLO.U32 R0, UR4 ;  /* 0x0000000400007d00 */ /* 0x000e2400080e0000 */
[----:B0-----:R-:W-:-:S06]  /*21640*/  ISETP.EQ.U32.AND P0, PT, R0, R2, PT ;  /* 0x000000020000720c */ /* 0x001fcc0003f02070 */
[----:B------:R-:W1:Y:S07]  /*21650*/  POPC R2, UR4 ;  /* 0x0000000400027d09 */ /* 0x000e6e0008000000 */
[----:B-1----:R-:W2:Y:S04]  /*21660*/  @P0 ATOMG.E.ADD.STRONG.GPU PT, R2, desc[UR42][R4.64], R2 ;  /* 0x00000002040209a8 */ /* 0x002ea800081ee1ea */
[----:B--2---:R0:W1:Y:S02]  /*21670*/  SHFL.IDX PT, R2, R2, R0, 0x1f ;  /* 0x00001f0002027589 */ /* 0x00406400000e0000 */
[----:B0-----:R-:W0:Y:S02]  /*21680*/  S2R R0, SR_LTMASK ;  /* 0x0000000000007919 */ /* 0x001e240000003900 */
[----:B0-----:R-:W-:-:S06]  /*21690*/  LOP3.LUT R0, R0, UR4, RZ, 0xc0, !PT ;  /* 0x0000000400007c12 */ /* 0x001fcc000f8ec0ff */
[----:B------:R-:W1:Y:S02]  /*216a0*/  POPC R0, R0 ;  /* 0x0000000000007309 */ /* 0x000e640000000000 */
[----:B-1----:R-:W-:Y:S01]  /*216b0*/  IADD3 R16, R2, UR37, R0 ;  /* 0x0000002502107c10 */ /* 0x002fe2000fffe000 */
[----:B------:R-:W-:Y:S06]  /*216c0*/  BRA `(.L_x_575) ;  /* 0x0000004000c47947 */ /* 0x000fec0003800000 */
.L_x_574:
[----:B------:R-:W2:Y:S01]  /*216d0*/  LDL R0, [R1+0x4] ;  /* 0x0000040001007983 */ /* 0x000ea20000100800 */
[----:B------:R-:W-:Y:S01]  /*216e0*/  BSSY B6, `(.L_x_576) ;  /* 0x0000014000067945 */ /* 0x000fe20003800000 */
[----:B--2---:R-:W-:-:S04]  /*216f0*/  IADD3 R0, R0, 0x28400, RZ ;  /* 0x0002840000007810 */ /* 0x004fc80007ffe0ff */
[----:B------:R-:W-:-:S13]  /*21700*/  LOP3.LUT P0, RZ, R0, 0x3ff, RZ, 0xc0, !PT ;  /* 0x000003ff00ff7812 */ /* 0x000fda000780c0ff */
[----:B------:R-:W-:Y:S05]  /*21710*/  @!P0 BRA `(.L_x_577) ;  /* 0x0000000000408947 */ /* 0x000fea0003800000 */
[----:B------:R-:W-:Y:S01]  /*21720*/  MOV R2, 0x0 ;  /* 0x0000000000027802 */ /* 0x000fe20000000f00 */
[----:B------:R-:W-:Y:S01]  /*21730*/  ULDC.64 UR6, c[0x4][0x1c8] ;  /* 0x0100720000067ab9 */ /* 0x000fe20000000a00 */
[----:B------:R-:W-:Y:S01]  /*21740*/  ULDC.64 UR8, c[0x4][0x1d0] ;  /* 0x0100740000087ab9 */ /* 0x000fe20000000a00 */
[----:B------:R-:W-:Y:S01]  /*21750*/  ULDC.64 UR4, c[0x4][0x118] ;  /* 0x0100460000047ab9 */ /* 0x000fe20000000a00 */
[----:B------:R-:W-:Y:S01]  /*21760*/  IMAD.U32 R4, RZ, RZ, UR6 ;  /* 0x00000006ff047e24 */ /* 0x000fe2000f8e00ff */
[----:B------:R-:W-:Y:S01]  /*21770*/  MOV R6, UR8 ;  /* 0x0000000800067c02 */ /* 0x000fe20008000f00 */
[----:B------:R-:W0:Y:S01]  /*21780*/  LDC.64 R2, c[0x4][R2] ;  /* 0x0100000002027b82 */ /* 0x000e220000000a00 */
[----:B------:R-:W-:Y:S01]  /*21790*/  IMAD.U32 R5, RZ, RZ, UR7 ;  /* 0x00000007ff057e24 */ /* 0x000fe2000f8e00ff */
[----:B------:R-:W-:Y:S01]  /*217a0*/  MOV R11, UR5 ;  /* 0x00000005000b7c02 */ /* 0x000fe20008000f00 */
[----:B------:R-:W-:Y:S01]  /*217b0*/  IMAD.U32 R7, RZ, RZ, UR9 ;  /* 0x00000009ff077e24 */ /* 0x000fe2000f8e00ff */
[----:B------:R-:W-:Y:S01]  /*217c0*/  MOV R13, RZ ;  /* 0x000000ff000d7202 */ /* 0x000fe20000000f00 */
[----:B------:R-:W-:-:S02]  /*217d0*/  IMAD.U32 R10, RZ, RZ, UR4 ;  /* 0x00000004ff0a7e24 */ /* 0x000fc4000f8e00ff */
[----:B------:R-:W-:Y:S02]  /*217e0*/  IMAD.MOV.U32 R8, RZ, RZ, 0x70 ;  /* 0x00000070ff087424 */ /* 0x000fe400078e00ff */
[----:B------:R-:W-:-:S07]  /*217f0*/  IMAD.MOV.U32 R12, RZ, RZ, 0x1 ;  /* 0x00000001ff0c7424 */ /* 0x000fce00078e00ff */
[----:B------:R-:W-:-:S07]  /*21800*/  LEPC R20, `(.L_x_577) ;  /* 0x000000001014794e */ /* 0x000fce0000000000 */
[----:B0-----:R-:W-:Y:S05]  /*21810*/  CALL.ABS.NOINC R2 ;  /* 0x0000000002007343 */ /* 0x001fea0003c00000 */
.L_x_577:
[----:B------:R-:W-:Y:S05]  /*21820*/  BSYNC B6 ;  /* 0x0000000000067941 */ /* 0x000fea0003800000 */
.L_x_576:
[----:B------:R-:W2:Y:S04]  /*21830*/  LDL R0, [R1+0x4] ;  /* 0x0000040001007983 */ /* 0x000ea80000100800 */
[----:B------:R-:W3:Y:S01]  /*21840*/  LDL.LU R2, [R1+0x34] ;  /* 0x0000340001027983 */ /* 0x000ee20000300800 */
[----:B------:R-:W-:Y:S01]  /*21850*/  BSSY B6, `(.L_x_578) ;  /* 0x0000017000067945 */ /* 0x000fe20003800000 */
[----:B--2---:R-:W-:Y:S01]  /*21860*/  VIADD R0, R0, 0x10400 ;  /* 0x0001040000007836 */ /* 0x004fe20000000000 */
[----:B---3--:R-:W-:-:S04]  /*21870*/  LOP3.LUT R2, R2, 0xfffffffe, RZ, 0xc0, !PT ;  /* 0xfffffffe02027812 */ /* 0x008fc800078ec0ff */
[----:B------:R-:W-:-:S13]  /*21880*/  LOP3.LUT P0, RZ, R0, 0x3ff, RZ, 0xc0, !PT ;  /* 0x000003ff00ff7812 */ /* 0x000fda000780c0ff */
[----:B------:R-:W-:-:S05]  /*21890*/  @P0 LOP3.LUT R2, R2, 0x1, RZ, 0xfc, !PT ;  /* 0x0000000102020812 */ /* 0x000fca00078efcff */
[----:B------:R0:W-:Y:S01]  /*218a0*/  STL [R1+0x34], R2 ;  /* 0x0000340201007387 */ /* 0x0001e20000100800 */
[----:B------:R-:W-:Y:S05]  /*218b0*/  @!P0 BRA `(.L_x_579) ;  /* 0x0000000000408947 */ /* 0x000fea0003800000 */
[----:B0-----:R-:W-:Y:S01]  /*218c0*/  MOV R2, 0x0 ;  /* 0x0000000000027802 */ /* 0x001fe20000000f00 */
        /* <DEDUP_REMOVED lines=9> */
[----:B------:R-:W-:Y:S01]  /*21960*/  MOV R12, 0x1 ;  /* 0x00000001000c7802 */ /* 0x000fe20000000f00 */
[----:B------:R-:W-:-:S02]  /*21970*/  IMAD.U32 R11, RZ, RZ, UR5 ;  /* 0x00000005ff0b7e24 */ /* 0x000fc4000f8e00ff */
[----:B------:R-:W-:Y:S02]  /*21980*/  IMAD.MOV.U32 R8, RZ, RZ, 0x70 ;  /* 0x00000070ff087424 */ /* 0x000fe400078e00ff */
[----:B------:R-:W-:-:S07]  /*21990*/  IMAD.MOV.U32 R13, RZ, RZ, RZ ;  /* 0x000000ffff0d7224 */ /* 0x000fce00078e00ff */
[----:B------:R-:W-:-:S07]  /*219a0*/  LEPC R20, `(.L_x_579) ;  /* 0x000000001014794e */ /* 0x000fce0000000000 */
[----:B0-----:R-:W-:Y:S05]  /*219b0*/  CALL.ABS.NOINC R2 ;  /* 0x0000000002007343 */ /* 0x001fea0003c00000 */
.L_x_579:
[----:B------:R-:W-:Y:S05]  /*219c0*/  BSYNC B6 ;  /* 0x0000000000067941 */ /* 0x000fea0003800000 */
.L_x_578:
[----:B0-----:R-:W2:Y:S01]  /*219d0*/  LDL R2, [R1+0x4] ;  /* 0x0000040001027983 */ /* 0x001ea20000100800 */
[----:B------:R-:W-:Y:S01]  /*219e0*/  BSSY B6, `(.L_x_580) ;  /* 0x0000015000067945 */ /* 0x000fe20003800000 */
[----:B--2---:R-:W-:-:S05]  /*219f0*/  VIADD R0, R2, 0x400 ;  /* 0x0000040002007836 */ /* 0x004fca0000000000 */
[----:B------:R0:W-:Y:S01]  /*21a00*/  STL [R1+0x8], R0 ;  /* 0x0000080001007387 */ /* 0x0001e20000100800 */
[----:B------:R-:W-:-:S13]  /*21a10*/  LOP3.LUT P0, RZ, R0, 0x3ff, RZ, 0xc0, !PT ;  /* 0x000003ff00ff7812 */ /* 0x000fda000780c0ff */
[----:B0-----:R-:W-:Y:S05]  /*21a20*/  @!P0 BRA `(.L_x_581) ;  /* 0x0000000000408947 */ /* 0x001fea0003800000 */
[----:B------:R-:W-:Y:S01]  /*21a30*/  MOV R2, 0x0 ;  /* 0x0000000000027802 */ /* 0x000fe20000000f00 */
[----:B------:R-:W-:Y:S01]  /*21a40*/  ULDC.64 UR6, c[0x4][0x1c8] ;  /* 0x0100720000067ab9 */ /* 0x000fe20000000a00 */
[----:B------:R-:W-:Y:S01]  /*21a50*/  ULDC.64 UR8, c[0x4][0x1d0] ;  /* 0x0100740000087ab9 */ /* 0x000fe20000000a00 */
[----:B------:R-:W-:Y:S01]  /*21a60*/  ULDC.64 UR4, c[0x4][0x128] ;  /* 0x01004a0000047ab9 */ /* 0x000fe20000000a00 */
[----:B------:R-:W-:Y:S01]  /*21a70*/  MOV R4, UR6 ;  /* 0x0000000600047c02 */ /* 0x000fe20008000f00 */
[----:B------:R-:W-:Y:S01]  /*21a80*/  IMAD.U32 R5, RZ, RZ, UR7 ;  /* 0x00000007ff057e24 */ /* 0x000fe2000f8e00ff */
        /* <DEDUP_REMOVED lines=10> */
.L_x_581:
[----:B------:R-:W-:Y:S05]  /*21b30*/  BSYNC B6 ;  /* 0x0000000000067941 */ /* 0x000fea0003800000 */
.L_x_580:
[----:B------:R-:W2:Y:S01]  /*21b40*/  LDL R2, [R1+0x34] ;  /* 0x0000340001027983 */ /* 0x000ea20000100800 */
[----:B------:R-:W-:Y:S01]  /*21b50*/  BSSY B6, `(.L_x_582) ;  /* 0x0000013000067945 */ /* 0x000fe20003800000 */
[----:B--2---:R-:W-:-:S13]  /*21b60*/  LOP3.LUT P6, RZ, R2, 0x1, RZ, 0xc0, !PT ;  /* 0x0000000102ff7812 */ /* 0x004fda00078cc0ff */
[----:B------:R-:W-:Y:S05]  /*21b70*/  @!P6 BRA `(.L_x_583) ;  /* 0x000000000040e947 */ /* 0x000fea0003800000 */
        /* <DEDUP_REMOVED lines=16> */
.L_x_583:
[----:B------:R-:W-:Y:S05]  /*21c80*/  BSYNC B6 ;  /* 0x0000000000067941 */ /* 0x000fea0003800000 */
.L_x_582:
[----:B------:R-:W2:Y:S01]  /*21c90*/  LDL.LU R2, [R1] ;  /* 0x0000000001027983 */ /* 0x000ea20000300800 */
[----:B------:R-:W-:-:S03]  /*21ca0*/  ULDC.64 UR4, c[0x0][0x9f8] ;  /* 0x00027e0000047ab9 */ /* 0x000fc60000000a00 */
[----:B------:R-:W3:Y:S04]  /*21cb0*/  LDL.LU R0, [R1+0x20] ;  /* 0x0000200001007983 */ /* 0x000ee80000300800 */
[----:B------:R-:W4:Y:S01]  /*21cc0*/  LDL R9, [R1+0x30] ;  /* 0x0000300001097983 */ /* 0x000f220000100800 */
[----:B------:R-:W-:-:S04]  /*21cd0*/  ISETP.NE.U32.AND P0, PT, RZ, UR4, PT ;  /* 0x00000004ff007c0c */ /* 0x000fc8000bf05070 */
[----:B------:R-:W-:-:S13]  /*21ce0*/  ISETP.NE.AND.EX P0, PT, RZ, UR5, PT, P0 ;  /* 0x00000005ff007c0c */ /* 0x000fda000bf05300 */
[----:B--2---:R-:W-:-:S04]  /*21cf0*/  @P0 IADD3 R2, P1, R2, UR4, RZ ;  /* 0x0000000402020c10 */ /* 0x004fc8000ff3e0ff */
[----:B---3--:R-:W-:Y:S01]  /*21d00*/  @P0 IADD3.X R3, R0, UR5, RZ, P1, !PT ;  /* 0x0000000500030c10 */ /* 0x008fe20008ffe4ff */
[----:B------:R-:W-:-:S04]  /*21d10*/  ULDC.64 UR4, c[0x0][0xa08] ;  /* 0x0002820000047ab9 */ /* 0x000fc80000000a00 */
[----:B----4-:R0:W2:Y:S02]  /*21d20*/  @P0 LDG.E R9, desc[UR42][R2.64] ;  /* 0x0000002a02090981 */ /* 0x0100a4000c1e1900 */
[----:B0-----:R-:W0:Y:S01]  /*21d30*/  LDC.64 R2, c[0x0][0x418] ;  /* 0x00010600ff027b82 */ /* 0x001e220000000a00 */
[----:B--2---:R-:W-:Y:S01]  /*21d40*/  SHF.R.S32.HI R10, RZ, 0x1f, R9 ;  /* 0x0000001fff0a7819 */ /* 0x004fe20000011409 */
[----:B------:R1:W-:Y:S01]  /*21d50*/  @P0 STL [R1+0x30], R9 ;  /* 0x0000300901000387 */ /* 0x0003e20000100800 */
[----:B0-----:R-:W-:Y:S01]  /*21d60*/  LOP3.LUT P0, RZ, R2, UR4, RZ, 0xfc, !PT ;  /* 0x0000000402ff7c12 */ /* 0x001fe2000f80fcff */
[----:B------:R-:W-:Y:S02]  /*21d70*/  UMOV UR4, 0xffffffff ;  /* 0xffffffff00047882 */ /* 0x000fe40000000000 */
[----:B------:R1:W-:Y:S01]  /*21d80*/  STL [R1+0x38], R10 ;  /* 0x0000380a01007387 */ /* 0x0003e20000100800 */
[----:B------:R-:W-:-:S04]  /*21d90*/  LOP3.LUT P0, RZ, R3, UR5, RZ, 0xfc, P0 ;  /* 0x0000000503ff7c12 */ /* 0x000fc8000800fcff */
[----:B------:R-:W-:Y:S01]  /*21da0*/  SEL R0, R9, RZ, !P0 ;  /* 0x000000ff09007207 */ /* 0x000fe20004000000 */
[----:B------:R-:W-:Y:S08]  /*21db0*/  BRA.DIV UR4, `(.L_x_584) ;  /* 0x0000007a045c7947 */ /* 0x000ff0000b800000 */
[----:B------:R-:W0:Y:S02]  /*21dc0*/  S2R R4, SR_TID.X ;  /* 0x0000000000047919 */ /* 0x000e240000002100 */
[----:B0-----:R-:W-:-:S04]  /*21dd0*/  SHF.R.U32.HI R4, RZ, 0x5, R4 ;  /* 0x00000005ff047819 */ /* 0x001fc80000011604 */
[----:B------:R-:W-:-:S05]  /*21de0*/  LOP3.LUT R4, R4, 0x3, RZ, 0xc0, !PT ;  /* 0x0000000304047812 */ /* 0x000fca00078ec0ff */
[----:B------:R0:W2:Y:S02]  /*21df0*/  SHFL.IDX PT, R14, R4, RZ, 0x1f ;  /* 0x00001fff040e7589 */ /* 0x0000a400000e0000 */
.L_x_772:
[----:B0-----:R-:W3:Y:S01]  /*21e00*/  LDL.LU R4, [R1+0x34] ;  /* 0x0000340001047983 */ /* 0x001ee20000300800 */
[----:B------:R-:W-:Y:S02]  /*21e10*/  PLOP3.LUT P1, PT, PT, PT, PT, 0x8, 0x0 ;  /* 0x000000000000781c */ /* 0x000fe40003f2e170 */
[----:B--2---:R-:W-:Y:S01]  /*21e20*/  ISETP.NE.AND P0, PT, R14, RZ, PT ;  /* 0x000000ff0e00720c */ /* 0x004fe20003f05270 */
[----:B------:R0:W-:Y:S01]  /*21e30*/  STL [R1], R0 ;  /* 0x0000000001007387 */ /* 0x0001e20000100800 */
[----:B---3--:R-:W-:-:S09]  /*21e40*/  LOP3.LUT R4, R4, 0xfffffffe, RZ, 0xc0, !PT ;  /* 0xfffffffe04047812 */ /* 0x008fd200078ec0ff */
[----:B------:R-:W-:-:S05]  /*21e50*/  @P1 LOP3.LUT R4, R4, 0x1, RZ, 0xfc, !PT ;  /* 0x0000000104041812 */ /* 0x000fca00078efcff */
[----:B------:R0:W-:Y:S01]  /*21e60*/  STL [R1+0x34], R4 ;  /* 0x0000340401007387 */ /* 0x0001e20000100800 */
[----:B------:R-:W-:Y:S05]  /*21e70*/  @P0 BRA `(.L_x_585) ;  /* 0x0000000400a40947 */ /* 0x000fea0003800000 */
[----:B------:R-:W-:-:S03]  /*21e80*/  UMOV UR4, 0xffffffff ;  /* 0xffffffff00047882 */ /* 0x000fc60000000000 */
[----:B------:R-:W-:Y:S05]  /*21e90*/  BRA.DIV UR4, `(.L_x_586) ;  /* 0x0000007a04587947 */ /* 0x000fea000b800000 */
[----:B------:R-:W-:-:S13]  /*21ea0*/  ELECT P6, URZ, PT ;  /* 0x00000000003f782f */ /* 0x000fda00038c0000 */
.L_x_775:
[----:B------:R-:W-:Y:S05]  /*21eb0*/  @!P6 BRA `(.L_x_585) ;  /* 0x000000040094e947 */ /* 0x000fea0003800000 */
[----:B0-----:R-:W2:Y:S01]  /*21ec0*/  LDL R0, [R1+0x68] ;  /* 0x0000680001007983 */ /* 0x001ea20000100800 */
[----:B------:R-:W-:-:S04]  /*21ed0*/  ISETP.NE.U32.AND P0, PT, R2, RZ, PT ;  /* 0x000000ff0200720c */ /* 0x000fc80003f05070 */
[----:B------:R-:W-:Y:S02]  /*21ee0*/  ISETP.NE.AND.EX P0, PT, R3, RZ, PT, P0 ;  /* 0x000000ff0300720c */ /* 0x000fe40003f05300 */
[----:B--2---:R-:W-:-:S11]  /*21ef0*/  LEA.HI.SX32 R4, R0, 0xffffffff, 0x19 ;  /* 0xffffffff00047811 */ /* 0x004fd600078fcaff */
[----:B------:R-:W-:Y:S05]  /*21f00*/  @!P0 BRA `(.L_x_587) ;  /* 0x00000000004c8947 */ /* 0x000fea0003800000 */
[----:B------:R-:W0:Y:S01]  /*21f10*/  LDC R8, c[0x0][0x43c] ;  /* 0x00010f00ff087b82 */ /* 0x000e220000000800 */
[----:B------:R-:W-:Y:S01]  /*21f20*/  MOV R0, R4 ;  /* 0x0000000400007202 */ /* 0x000fe20000000f00 */
[----:B------:R-:W-:Y:S01]  /*21f30*/  ULDC.64 UR4, c[0x0][0x428] ;  /* 0x00010a0000047ab9 */ /* 0x000fe20000000a00 */
[----:B0-----:R-:W-:-:S13]  /*21f40*/  ISETP.NE.AND P0, PT, R8, 0x1, PT ;  /* 0x000000010800780c */ /* 0x001fda0003f05270 */
[----:B------:R-:W0:Y:S02]  /*21f50*/  @P0 LDC.64 R6, c[0x0][0x440] ;  /* 0x00011000ff060b82 */ /* 0x000e240000000a00 */
[----:B0-----:R-:W-:-:S05]  /*21f60*/  @P0 IMAD.HI.U32 R6, R4, R6, RZ ;  /* 0x0000000604060227 */ /* 0x001fca00078e00ff */
[----:B------:R-:W-:-:S04]  /*21f70*/  @P0 SHF.R.U32.HI R0, RZ, R7, R6 ;  /* 0x00000007ff000219 */ /* 0x000fc80000011606 */
[--C-:B------:R-:W-:Y:S01]  /*21f80*/  SHF.R.S32.HI R7, RZ, 0x1f, R0.reuse ;  /* 0x0000001fff077819 */ /* 0x100fe20000011400 */
[--C-:B------:R-:W-:Y:S02]  /*21f90*/  IMAD.MOV R5, RZ, RZ, -R0.reuse ;  /* 0x000000ffff057224 */ /* 0x100fe400078e0a00 */
[----:B------:R-:W-:Y:S02]  /*21fa0*/  IMAD.MOV.U32 R6, RZ, RZ, R0 ;  /* 0x000000ffff067224 */ /* 0x000fe400078e0000 */
[----:B------:R-:W-:Y:S02]  /*21fb0*/  IMAD R4, R8, R5, R4 ;  /* 0x0000000508047224 */ /* 0x000fe400078e0204 */
[----:B------:R-:W-:Y:S02]  /*21fc0*/  IMAD R5, R10, UR4, RZ ;  /* 0x000000040a057c24 */ /* 0x000fe4000f8e02ff */
[----:B------:R-:W-:-:S04]  /*21fd0*/  IMAD.WIDE.U32 R6, R9, UR4, R6 ;  /* 0x0000000409067c25 */ /* 0x000fc8000f8e0006 */
[----:B------:R-:W-:Y:S01]  /*21fe0*/  IMAD R0, R9, UR5, R5 ;  /* 0x0000000509007c24 */ /* 0x000fe2000f8e0205 */
[----:B------:R-:W-:-:S04]  /*21ff0*/  LEA R2, P0, R6, R2, 0x2 ;  /* 0x0000000206027211 */ /* 0x000fc800078010ff */
[----:B------:R-:W-:-:S04]  /*22000*/  IADD3 R0, R7, R0, RZ ;  /* 0x0000000007007210 */ /* 0x000fc80007ffe0ff */
[----:B------:R-:W-:-:S05]  /*22010*/  LEA.HI.X R3, R6, R3, R0, 0x2, P0 ;  /* 0x0000000306037211 */ /* 0x000fca00000f1400 */
[----:B------:R-:W2:Y:S04]  /*22020*/  LDG.E R0, desc[UR42][R2.64] ;  /* 0x0000002a02007981 */ /* 0x000ea8000c1e1900 */
[----:B--2---:R0:W-:Y:S02]  /*22030*/  STL [R1], R0 ;  /* 0x0000000001007387 */ /* 0x0041e40000100800 */
.L_x_587:
[----:B-1----:R-:W2:Y:S04]  /*22040*/  LDL R10, [R1+0x4] ;  /* 0x00000400010a7983 */ /* 0x002ea80000100800 */
[----:B0-----:R-:W2:Y:S04]  /*22050*/  LDL R0, [R1+0x14] ;  /* 0x0000140001007983 */ /* 0x001ea80000100800 */
[----:B------:R-:W3:Y:S01]  /*22060*/  LDL R2, [R1+0x24] ;  /* 0x0000240001027983 */ /* 0x000ee20000100800 */
[----:B------:R-:W0:Y:S02]  /*22070*/  S2R R9, SR_TID.X ;  /* 0x0000000000097919 */ /* 0x000e240000002100 */
[----:B0-----:R-:W-:-:S04]  /*22080*/  LOP3.LUT R9, R9, 0x7f, RZ, 0xc0, !PT ;  /* 0x0000007f09097812 */ /* 0x001fc800078ec0ff */
[----:B------:R-:W-:Y:S01]  /*22090*/  ISETP.NE.AND P1, PT, R9, RZ, PT ;  /* 0x000000ff0900720c */ /* 0x000fe20003f25270 */
[----:B--2---:R-:W-:Y:S01]  /*220a0*/  IMAD R0, R0, 0x8, R10 ;  /* 0x0000000800007824 */ /* 0x004fe200078e020a */
[----:B---3--:R-:W-:-:S04]  /*220b0*/  SHF.L.U32 R3, R2, 0x1f, RZ ;  /* 0x0000001f02037819 */ /* 0x008fc800000006ff */
[----:B------:R-:W0:Y:S02]  /*220c0*/  SYNCS.PHASECHK.TRANS64.TRYWAIT P0, [R0+URZ+0x38880], R3 ;  /* 0x03888003000075a7 */ /* 0x000e24000800017f */
[----:B0-----:R-:W-:Y:S05]  /*220d0*/  @!P0 BRA `(.L_x_588) ;  /* 0x0000007400e88947 */ /* 0x001fea0003800000 */
.L_x_776:
        /* <DEDUP_REMOVED lines=8> */
.L_x_589:
[----:B------:R-:W2:Y:S04]  /*22160*/  LDL R7, [R1+0x4] ;  /* 0x0000040001077983 */ /* 0x000ea80000100800 */
[----:B------:R-:W2:Y:S04]  /*22170*/  LDL R2, [R1+0x14] ;  /* 0x0000140001027983 */ /* 0x000ea80000100800 */
[----:B------:R-:W3:Y:S04]  /*22180*/  LDL R6, [R1+0x3c] ;  /* 0x00003c0001067983 */ /* 0x000ee80000100800 */
[----:B------:R-:W4:Y:S01]  /*22190*/  LDL R5, [R1] ;  /* 0x0000000001057983 */ /* 0x000f220000100800 */
[----:B------:R-:W-:Y:S01]  /*221a0*/  R2UR UR9, R0 ;  /* 0x00000000000972ca */ /* 0x000fe200000e0000 */
[----:B------:R-:W-:Y:S01]  /*221b0*/  UIADD3 UR4, UP0, UR44, 0x470, URZ ;  /* 0x000004702c047890 */ /* 0x000fe2000ff1e03f */
[----:B------:R-:W-:Y:S01]  /*221c0*/  R2UR UR12, R18 ;  /* 0x00000000120c72ca */ /* 0x000fe200000e0000 */
[----:B------:R-:W-:Y:S01]  /*221d0*/  UMOV UR10, URZ ;  /* 0x0000003f000a7c82 */ /* 0x000fe20008000000 */
[----:B------:R-:W-:Y:S01]  /*221e0*/  UMOV UR6, 0x0 ;  /* 0x0000000000067882 */ /* 0x000fe20000000000 */
[----:B------:R-:W-:Y:S01]  /*221f0*/  UIADD3.X UR5, URZ, UR45, URZ, UP0, !UPT ;  /* 0x0000002d3f057290 */ /* 0x000fe200087fe43f */
[----:B------:R-:W-:Y:S01]  /*22200*/  UMOV UR7, 0x14f00000 ;  /* 0x14f0000000077882 */ /* 0x000fe20000000000 */
[----:B------:R-:W-:-:S06]  /*22210*/  UMOV UR15, 0x80 ;  /* 0x00000080000f7882 */ /* 0x000fcc0000000000 */
[----:B------:R-:W-:Y:S01]  /*22220*/  UIADD3 UR9, UR9, 0x38870, URZ ;  /* 0x0003887009097890 */ /* 0x000fe2000fffe03f */
[----:B--2---:R-:W-:-:S04]  /*22230*/  LEA R2, R2, R7, 0xf ;  /* 0x0000000702027211 */ /* 0x004fc800078e78ff */
[----:B------:R-:W-:Y:S01]  /*22240*/  R2UR UR14, R2 ;  /* 0x00000000020e72ca */ /* 0x000fe200000e0000 */
[----:B---3--:R-:W-:Y:S01]  /*22250*/  IMAD R4, R4, 0x80, R6 ;  /* 0x0000008004047824 */ /* 0x008fe200078e0206 */
[----:B----4-:R-:W-:-:S04]  /*22260*/  R2UR UR13, R5 ;  /* 0x00000000050d72ca */ /* 0x010fc800000e0000 */
[----:B------:R-:W-:-:S07]  /*22270*/  R2UR UR11, R4 ;  /* 0x00000000040b72ca */ /* 0x000fce00000e0000 */
[----:B------:R-:W-:Y:S02]  /*22280*/  UIADD3 UR8, UR14, 0x10400, URZ ;  /* 0x000104000e087890 */ /* 0x000fe4000fffe03f */
[----:B------:R-:W-:-:S07]  /*22290*/  UIADD3 UR14, UR14, 0x14400, URZ ;  /* 0x000144000e0e7890 */ /* 0x000fce000fffe03f */
[----:B------:R1:W-:Y:S02]  /*222a0*/  UTMALDG.4D [UR8], [UR4], desc[UR6] ;  /* 0x00000608040075b4 */ /* 0x0003e40008019000 */
[----:B-1----:R-:W-:Y:S01]  /*222b0*/  UMOV UR8, UR14 ;  /* 0x0000000e00087c82 */ /* 0x002fe20008000000 */
[----:B------:R-:W-:Y:S02]  /*222c0*/  UMOV UR10, UR15 ;  /* 0x0000000f000a7c82 */ /* 0x000fe40008000000 */
[----:B------:R1:W-:Y:S01]  /*222d0*/  UTMALDG.4D [UR8], [UR4], desc[UR6] ;  /* 0x00000608040075b4 */ /* 0x0003e20008019000 */
[----:B------:R-:W2:Y:S02]  /*222e0*/  SYNCS.PHASECHK.TRANS64.TRYWAIT P0, [R0+URZ+0x38840], R3 ;  /* 0x03884003000075a7 */ /* 0x000ea4000800017f */
[----:B-12---:R-:W-:Y:S05]  /*222f0*/  @!P0 BRA `(.L_x_590) ;  /* 0x0000007400748947 */ /* 0x006fea0003800000 */
.L_x_777:
        /* <DEDUP_REMOVED lines=8> */
.L_x_591:
[----:B------:R-:W2:Y:S04]  /*22380*/  LDL R5, [R1] ;  /* 0x0000000001057983 */ /* 0x000ea80000100800 */
[----:B01----:R-:W3:Y:S01]  /*22390*/  LDL.LU R3, [R1+0x34] ;  /* 0x0000340001037983 */ /* 0x003ee20000300800 */
[----:B------:R-:W-:Y:S01]  /*223a0*/  R2UR UR14, R2 ;  /* 0x00000000020e72ca */ /* 0x000fe200000e0000 */
[----:B------:R-:W-:Y:S01]  /*223b0*/  UIADD3 UR4, UP0, UR44, 0x370, URZ ;  /* 0x000003702c047890 */ /* 0x000fe2000ff1e03f */
[----:B------:R-:W-:Y:S01]  /*223c0*/  R2UR UR9, R0 ;  /* 0x00000000000972ca */ /* 0x000fe200000e0000 */
[----:B------:R-:W-:Y:S01]  /*223d0*/  UMOV UR10, URZ ;  /* 0x0000003f000a7c82 */ /* 0x000fe20008000000 */
[----:B------:R-:W-:Y:S01]  /*223e0*/  PLOP3.LUT P0, PT, PT, PT, PT, 0x80, 0x0 ;  /* 0x000000000000781c */ /* 0x000fe20003f0f070 */
[----:B------:R-:W-:Y:S01]  /*223f0*/  UIADD3.X UR5, URZ, UR45, URZ, UP0, !UPT ;  /* 0x0000002d3f057290 */ /* 0x000fe200087fe43f */
[----:B------:R-:W-:Y:S01]  /*22400*/  R2UR UR11, R4 ;  /* 0x00000000040b72ca */ /* 0x000fe200000e0000 */
[----:B------:R-:W-:Y:S01]  /*22410*/  UMOV UR6, 0x0 ;  /* 0x0000000000067882 */ /* 0x000fe20000000000 */
[----:B------:R-:W-:Y:S01]  /*22420*/  R2UR UR12, R18 ;  /* 0x00000000120c72ca */ /* 0x000fe200000e0000 */
[----:B------:R-:W-:Y:S01]  /*22430*/  UMOV UR7, 0x14f00000 ;  /* 0x14f0000000077882 */ /* 0x000fe20000000000 */
[----:B------:R-:W-:-:S03]  /*22440*/  UMOV UR15, 0x80 ;  /* 0x00000080000f7882 */ /* 0x000fc60000000000 */
[----:B------:R-:W-:Y:S02]  /*22450*/  UIADD3 UR8, UR14, 0x28400, URZ ;  /* 0x000284000e087890 */ /* 0x000fe4000fffe03f */
[----:B------:R-:W-:Y:S02]  /*22460*/  UIADD3 UR9, UR9, 0x38830, URZ ;  /* 0x0003883009097890 */ /* 0x000fe4000fffe03f */
[----:B------:R-:W-:Y:S01]  /*22470*/  UIADD3 UR14, UR14, 0x2c400, URZ ;  /* 0x0002c4000e0e7890 */ /* 0x000fe2000fffe03f */
[----:B--2---:R-:W-:Y:S02]  /*22480*/  R2UR UR13, R5 ;  /* 0x00000000050d72ca */ /* 0x004fe400000e0000 */
[----:B---3--:R-:W-:-:S04]  /*22490*/  LOP3.LUT R3, R3, 0xfffffffe, RZ, 0xc0, !PT ;  /* 0xfffffffe03037812 */ /* 0x008fc800078ec0ff */
[----:B------:R-:W-:-:S07]  /*224a0*/  @P0 LOP3.LUT R3, R3, 0x1, RZ, 0xfc, !PT ;  /* 0x0000000103030812 */ /* 0x000fce00078efcff */
[----:B------:R0:W-:Y:S01]  /*224b0*/  UTMALDG.4D [UR8], [UR4], desc[UR6] ;  /* 0x00000608040075b4 */ /* 0x0001e20008019000 */
[----:B------:R2:W-:Y:S01]  /*224c0*/  STL [R1+0x34], R3 ;  /* 0x0000340301007387 */ /* 0x0005e20000100800 */
[----:B0-----:R-:W-:Y:S01]  /*224d0*/  UMOV UR8, UR14 ;  /* 0x0000000e00087c82 */ /* 0x001fe20008000000 */
[----:B------:R-:W-:Y:S02]  /*224e0*/  UMOV UR10, UR15 ;  /* 0x0000000f000a7c82 */ /* 0x000fe40008000000 */
[----:B------:R2:W-:Y:S01]  /*224f0*/  UTMALDG.4D [UR8], [UR4], desc[UR6] ;  /* 0x00000608040075b4 */ /* 0x0005e20008019000 */
[----:B------:R-:W-:Y:S02]  /*22500*/  NOP ;  /* 0x0000000000007918 */ /* 0x000fe40000000000 */
.L_x_585:
[----:B------:R-:W3:Y:S04]  /*22510*/  LDL R2, [R1+0x4] ;  /* 0x0000040001027983 */ /* 0x000ee80000100800 */
[----:B--2---:R-:W2:Y:S04]  /*22520*/  LDL.LU R3, [R1+0x54] ;  /* 0x0000540001037983 */ /* 0x004ea80000300800 */
[----:B------:R-:W4:Y:S04]  /*22530*/  LDL.LU R5, [R1+0x18] ;  /* 0x0000180001057983 */ /* 0x000f280000300800 */
[----:B0-----:R-:W5:Y:S01]  /*22540*/  LDL.LU R4, [R1+0x58] ;  /* 0x0000580001047983 */ /* 0x001f620000300800 */
[----:B------:R-:W-:Y:S05]  /*22550*/  WARPSYNC.ALL ;  /* 0x0000000000007948 */ /* 0x000fea0003800000 */
[----:B------:R-:W-:Y:S01]  /*22560*/  ULDC.64 UR4, c[0x0][0x298] ;  /* 0x0000a60000047ab9 */ /* 0x000fe20000000a00 */
[----:B------:R-:W-:Y:S01]  /*22570*/  ULDC.64 UR6, c[0x0][0xa00] ;  /* 0x0002800000067ab9 */ /* 0x000fe20000000a00 */
[----:B------:R-:W-:Y:S01]  /*22580*/  BSSY B6, `(.L_x_592) ;  /* 0x0000024000067945 */ /* 0x000fe20003800000 */
[----:B------:R-:W-:Y:S01]  /*22590*/  BAR.SYNC.DEFER_BLOCKING 0x8, 0x180 ;  /* 0x0206000000007b1d */ /* 0x000fe20000010000 */
[----:B------:R-:W-:-:S04]  /*225a0*/  ISETP.NE.U32.AND P0, PT, RZ, UR6, PT ;  /* 0x00000006ff007c0c */ /* 0x000fc8000bf05070 */
[----:B------:R-:W-:Y:S02]  /*225b0*/  ISETP.NE.AND.EX P0, PT, RZ, UR7, PT, P0 ;  /* 0x00000007ff007c0c */ /* 0x000fe4000bf05300 */
[----:B---3--:R-:W-:Y:S02]  /*225c0*/  IADD3 R2, R2, 0x20400, RZ ;  /* 0x0002040002027810 */ /* 0x008fe40007ffe0ff */
[----:B--2---:R-:W-:Y:S02]  /*225d0*/  SHF.R.S32.HI R0, RZ, 0x1f, R3 ;  /* 0x0000001fff007819 */ /* 0x004fe40000011403 */
[----:B------:R-:W-:Y:S02]  /*225e0*/  LOP3.LUT P1, RZ, R2, 0x3ff, RZ, 0xc0, !PT ;  /* 0x000003ff02ff7812 */ /* 0x000fe4000782c0ff */
[----:B----4-:R-:W-:Y:S01]  /*225f0*/  SEL R5, R5, RZ, !P0 ;  /* 0x000000ff05057207 */ /* 0x010fe20004000000 */
[----:B------:R-:W-:Y:S01]  /*22600*/  IMAD R0, R0, UR4, RZ ;  /* 0x0000000400007c24 */ /* 0x000fe2000f8e02ff */
[----:B-----5:R-:W-:-:S03]  /*22610*/  SEL R4, R4, RZ, !P0 ;  /* 0x000000ff04047207 */ /* 0x020fc60004000000 */
[C---:B------:R-:W-:Y:S02]  /*22620*/  IMAD R0, R3.reuse, UR5, R0 ;  /* 0x0000000503007c24 */ /* 0x040fe4000f8e0200 */
[----:B------:R-:W-:-:S05]  /*22630*/  IMAD.WIDE.U32 R2, R3, UR4, RZ ;  /* 0x0000000403027c25 */ /* 0x000fca000f8e00ff */
[----:B------:R0:W-:Y:S04]  /*22640*/  STL.64 [R1+0x60], R2 ;  /* 0x0000600201007387 */ /* 0x0001e80000100a00 */
[----:B------:R2:W-:Y:S04]  /*22650*/  STL [R1+0x18], R5 ;  /* 0x0000180501007387 */ /* 0x0005e80000100800 */
[----:B------:R2:W-:Y:S01]  /*22660*/  STL [R1+0x58], R4 ;  /* 0x0000580401007387 */ /* 0x0005e20000100800 */
[----:B0-----:R-:W-:Y:S01]  /*22670*/  IMAD.IADD R2, R3, 0x1, R0 ;  /* 0x0000000103027824 */ /* 0x001fe200078e0200 */
[----:B------:R-:W-:-:S05]  /*22680*/  SHF.R.S32.HI R0, RZ, 0x1f, R18 ;  /* 0x0000001fff007819 */ /* 0x000fca0000011412 */
[----:B------:R2:W-:Y:S04]  /*22690*/  STL [R1+0x54], R0 ;  /* 0x0000540001007387 */ /* 0x0005e80000100800 */
[----:B------:R2:W-:Y:S01]  /*226a0*/  STL [R1+0x20], R2 ;  /* 0x0000200201007387 */ /* 0x0005e20000100800 */
[----:B------:R-:W-:Y:S05]  /*226b0*/  @!P1 BRA `(.L_x_593) ;  /* 0x0000000000409947 */ /* 0x000fea0003800000 */
[----:B--2---:R-:W-:Y:S01]  /*226c0*/  MOV R2, 0x0 ;  /* 0x0000000000027802 */ /* 0x004fe20000000f00 */
[----:B------:R-:W-:Y:S01]  /*226d0*/  ULDC.64 UR4, c[0x4][0x1c8] ;  /* 0x0100720000047ab9 */ /* 0x000fe20000000a00 */
[----:B------:R-:W-:Y:S01]  /*226e0*/  ULDC.64 UR6, c[0x4][0x1d0] ;  /* 0x0100740000067ab9 */ /* 0x000fe20000000a00 */
[----:B------:R-:W-:Y:S01]  /*226f0*/  ULDC.64 UR8, c[0x4][0x138] ;  /* 0x01004e0000087ab9 */ /* 0x000fe20000000a00 */
[----:B------:R-:W-:Y:S01]  /*22700*/  IMAD.U32 R4, RZ, RZ, UR4 ;  /* 0x00000004ff047e24 */ /* 0x000fe2000f8e00ff */
[----:B------:R-:W-:Y:S01]  /*22710*/  MOV R5, UR5 ;  /* 0x0000000500057c02 */ /* 0x000fe20008000f00 */
[----:B------:R-:W0:Y:S01]  /*22720*/  LDC.64 R2, c[0x4][R2] ;  /* 0x0100000002027b82 */ /* 0x000e220000000a00 */
[----:B------:R-:W-:Y:S01]  /*22730*/  IMAD.U32 R6, RZ, RZ, UR6 ;  /* 0x00000006ff067e24 */ /* 0x000fe2000f8e00ff */
[----:B-1----:R-:W-:Y:S01]  /*22740*/  MOV R10, UR8 ;  /* 0x00000008000a7c02 */ /* 0x002fe20008000f00 */
[----:B------:R-:W-:Y:S01]  /*22750*/  IMAD.U32 R7, RZ, RZ, UR7 ;  /* 0x00000007ff077e24 */ /* 0x000fe2000f8e00ff */
[----:B------:R-:W-:Y:S01]  /*22760*/  MOV R12, 0x1 ;  /* 0x00000001000c7802 */ /* 0x000fe20000000f00 */
[----:B------:R-:W-:-:S02]  /*22770*/  IMAD.U32 R11, RZ, RZ, UR9 ;  /* 0x00000009ff0b7e24 */ /* 0x000fc4000f8e00ff */
[----:B------:R-:W-:Y:S02]  /*22780*/  IMAD.MOV.U32 R8, RZ, RZ, 0x70 ;  /* 0x00000070ff087424 */ /* 0x000fe400078e00ff */
[----:B------:R-:W-:-:S07]  /*22790*/  IMAD.MOV.U32 R13, RZ, RZ, RZ ;  /* 0x000000ffff0d7224 */ /* 0x000fce00078e00ff */
[----:B------:R-:W-:-:S07]  /*227a0*/  LEPC R20, `(.L_x_593) ;  /* 0x000000001014794e */ /* 0x000fce0000000000 */
[----:B0-----:R-:W-:Y:S05]  /*227b0*/  CALL.ABS.NOINC R2 ;  /* 0x0000000002007343 */ /* 0x001fea0003c00000 */
.L_x_593:
[----:B------:R-:W-:Y:S05]  /*227c0*/  BSYNC B6 ;  /* 0x0000000000067941 */ /* 0x000fea0003800000 */
.L_x_592:
[----:B--2---:R-:W2:Y:S01]  /*227d0*/  LDL.LU R4, [R1+0x20] ;  /* 0x0000200001047983 */ /* 0x004ea20000300800 */
[----:B------:R-:W0:Y:S01]  /*227e0*/  LDC R7, c[0x0][0x448] ;  /* 0x00011200ff077b82 */ /* 0x000e220000000800 */
[----:B------:R-:W-:Y:S01]  /*227f0*/  ULDC.64 UR4, c[0x0][0x2d8] ;  /* 0x0000b60000047ab9 */ /* 0x000fe20000000a00 */
[----:B------:R-:W-:Y:S01]  /*22800*/  SHF.L.U32 R17, R17, 0x7, RZ ;  /* 0x0000000711117819 */ /* 0x000fe200000006ff */
[----:B------:R-:W2:Y:S01]  /*22810*/  LDL.LU.64 R2, [R1+0x60] ;  /* 0x0000600001027983 */ /* 0x000ea20000300a00 */
[----:B------:R-:W-:-:S03]  /*22820*/  ULDC.64 UR6, c[0x0][0x280] ;  /* 0x0000a00000067ab9 */ /* 0x000fc60000000a00 */
[----:B------:R-:W3:Y:S04]  /*22830*/  LDL.LU R0, [R1+0x54] ;  /* 0x0000540001007983 */ /* 0x000ee80000300800 */
[----:B------:R-:W4:Y:S04]  /*22840*/  LDL.LU R6, [R1+0x58] ;  /* 0x0000580001067983 */ /* 0x000f280000300800 */
[----:B------:R-:W4:Y:S01]  /*22850*/  LDL.LU R5, [R1+0x18] ;  /* 0x0000180001057983 */ /* 0x000f220000300800 */
[----:B-1----:R-:W1:Y:S01]  /*22860*/  S2R R9, SR_TID.X ;  /* 0x0000000000097919 */ /* 0x002e620000002100 */
[----:B------:R-:W1:Y:S01]  /*22870*/  S2R R8, SR_TID.X ;  /* 0x0000000000087919 */ /* 0x000e620000002100 */
[----:B0-----:R-:W-:Y:S01]  /*22880*/  ISETP.NE.AND P0, PT, R7, 0x1, PT ;  /* 0x000000010700780c */ /* 0x001fe20003f05270 */
[----:B-1----:R-:W-:-:S02]  /*22890*/  IMAD.SHL.U32 R9, R9, 0x10, RZ ;  /* 0x0000001009097824 */ /* 0x002fc400078e00ff */
[----:B------:R-:W-:-:S03]  /*228a0*/  IMAD.SHL.U32 R10, R8, 0x10, RZ ;  /* 0x00000010080a7824 */ /* 0x000fc600078e00ff */
[----:B------:R-:W-:-:S04]  /*228b0*/  LOP3.LUT R9, R9, 0x70, RZ, 0xc0, !PT ;  /* 0x0000007009097812 */ /* 0x000fc800078ec0ff */
[----:B------:R-:W-:Y:S02]  /*228c0*/  LOP3.LUT R9, R9, 0x80, RZ, 0xfc, !PT ;  /* 0x0000008009097812 */ /* 0x000fe400078efcff */
[----:B------:R-:W-:Y:S01]  /*228d0*/  LOP3.LUT R10, R10, 0x70, RZ, 0xc0, !PT ;  /* 0x000000700a0a7812 */ /* 0x000fe200078ec0ff */
[----:B--2---:R-:W-:Y:S02]  /*228e0*/  IMAD.MOV.U32 R3, RZ, RZ, R4 ;  /* 0x000000ffff037224 */ /* 0x004fe400078e0004 */
[----:B------:R-:W0:Y:S01]  /*228f0*/  S2R R4, SR_TID.X ;  /* 0x0000000000047919 */ /* 0x000e220000002100 */
[----:B---3--:R-:W-:Y:S02]  /*22900*/  IMAD R0, R0, UR4, RZ ;  /* 0x0000000400007c24 */ /* 0x008fe4000f8e02ff */
[----:B------:R-:W-:-:S04]  /*22910*/  IMAD.WIDE.U32 R2, R18, UR4, R2 ;  /* 0x0000000412027c25 */ /* 0x000fc8000f8e0002 */
[----:B------:R-:W-:Y:S01]  /*22920*/  IMAD R0, R18, UR5, R0 ;  /* 0x0000000512007c24 */ /* 0x000fe2000f8e0200 */
[----:B------:R-:W-:-:S04]  /*22930*/  ULDC.64 UR4, c[0x0][0x2e0] ;  /* 0x0000b80000047ab9 */ /* 0x000fc80000000a00 */
[----:B------:R-:W-:Y:S01]  /*22940*/  IADD3 R3, R3, R0, RZ ;  /* 0x0000000003037210 */ /* 0x000fe20007ffe0ff */
[----:B----4-:R-:W-:Y:S02]  /*22950*/  IMAD R0, R6, UR4, RZ ;  /* 0x0000000406007c24 */ /* 0x010fe4000f8e02ff */
[----:B------:R-:W1:Y:S02]  /*22960*/  @P0 LDC R6, c[0x0][0x450] ;  /* 0x00011400ff060b82 */ /* 0x000e640000000800 */
[C---:B------:R-:W-:Y:S02]  /*22970*/  IMAD R0, R5.reuse, UR5, R0 ;  /* 0x0000000505007c24 */ /* 0x040fe4000f8e0200 */
[----:B------:R-:W-:Y:S01]  /*22980*/  IMAD.WIDE.U32 R2, R5, UR4, R2 ;  /* 0x0000000405027c25 */ /* 0x000fe2000f8e0002 */
[----:B------:R-:W-:-:S03]  /*22990*/  ULDC.64 UR4, c[0x0][0x2d0] ;  /* 0x0000b40000047ab9 */ /* 0x000fc60000000a00 */
[----:B------:R-:W-:Y:S01]  /*229a0*/  IMAD.IADD R3, R3, 0x1, R0 ;  /* 0x0000000103037824 */ /* 0x000fe200078e0200 */
[C---:B0-----:R-:W-:Y:S01]  /*229b0*/  LOP3.LUT R5, R4.reuse, 0x7f, RZ, 0xc0, !PT ;  /* 0x0000007f04057812 */ /* 0x041fe200078ec0ff */
[----:B------:R-:W-:-:S03]  /*229c0*/  IMAD.SHL.U32 R4, R4, 0x10, RZ ;  /* 0x0000001004047824 */ /* 0x000fc600078e00ff */
[----:B------:R-:W-:-:S04]  /*229d0*/  SHF.R.U32.HI R5, RZ, 0x3, R5 ;  /* 0x00000003ff057819 */ /* 0x000fc80000011605 */
[----:B------:R-:W-:Y:S02]  /*229e0*/  LOP3.LUT R4, R5, 0x70, R4, 0xf8, !PT ;  /* 0x0000007005047812 */ /* 0x000fe400078ef804 */
[----:B------:R-:W0:Y:S02]  /*229f0*/  @P0 LDC R5, c[0x0][0x44c] ;  /* 0x00011300ff050b82 */ /* 0x000e240000000800 */
[----:B------:R-:W-:-:S05]  /*22a00*/  LOP3.LUT R4, R4, R17, RZ, 0xfc, !PT ;  /* 0x0000001104047212 */ /* 0x000fca00078efcff */
[----:B------:R-:W-:Y:S02]  /*22a10*/  IMAD.MOV.U32 R0, RZ, RZ, R4 ;  /* 0x000000ffff007224 */ /* 0x000fe400078e0004 */
[----:B0-----:R-:W-:-:S05]  /*22a20*/  @P0 IMAD.HI.U32 R5, R4, R5, RZ ;  /* 0x0000000504050227 */ /* 0x001fca00078e00ff */
[----:B-1----:R-:W-:-:S05]  /*22a30*/  @P0 SHF.R.U32.HI R0, RZ, R6, R5 ;  /* 0x00000006ff000219 */ /* 0x002fca0000011605 */
[----:B------:R-:W-:Y:S02]  /*22a40*/  IMAD.MOV R5, RZ, RZ, -R0 ;  /* 0x000000ffff057224 */ /* 0x000fe400078e0a00 */
[----:B------:R-:W-:-:S04]  /*22a50*/  IMAD.WIDE.U32 R2, R0, UR4, R2 ;  /* 0x0000000400027c25 */ /* 0x000fc8000f8e0002 */
[----:B------:R-:W-:Y:S01]  /*22a60*/  IMAD R4, R7, R5, R4 ;  /* 0x0000000507047224 */ /* 0x000fe200078e0204 */
[----:B------:R-:W-:-:S05]  /*22a70*/  SHF.R.S32.HI R5, RZ, 0x1f, R0 ;  /* 0x0000001fff057819 */ /* 0x000fca0000011400 */
[----:B------:R-:W-:-:S04]  /*22a80*/  IMAD R5, R5, UR4, RZ ;  /* 0x0000000405057c24 */ /* 0x000fc8000f8e02ff */
[----:B------:R-:W-:Y:S01]  /*22a90*/  IMAD R0, R0, UR5, R5 ;  /* 0x0000000500007c24 */ /* 0x000fe2000f8e0205 */
[----:B------:R-:W-:-:S04]  /*22aa0*/  ULDC.64 UR4, c[0x0][0x2c8] ;  /* 0x0000b20000047ab9 */ /* 0x000fc80000000a00 */
[----:B------:R-:W-:Y:S02]  /*22ab0*/  IADD3 R3, R3, R0, RZ ;  /* 0x0000000003037210 */ /* 0x000fe40007ffe0ff */
[----:B------:R-:W-:Y:S01]  /*22ac0*/  SHF.R.S32.HI R0, RZ, 0x1f, R4 ;  /* 0x0000001fff007819 */ /* 0x000fe20000011404 */
[----:B------:R-:W-:-:S04]  /*22ad0*/  IMAD.WIDE.U32 R2, R4, UR4, R2 ;  /* 0x0000000404027c25 */ /* 0x000fc8000f8e0002 */
[----:B------:R-:W-:Y:S01]  /*22ae0*/  IMAD R0, R0, UR4, RZ ;  /* 0x0000000400007c24 */ /* 0x000fe2000f8e02ff */
[----:B------:R-:W-:Y:S02]  /*22af0*/  ULDC UR4, c[0x0][0x2b8] ;  /* 0x0000ae0000047ab9 */ /* 0x000fe40000000800 */
[----:B------:R-:W-:Y:S01]  /*22b00*/  ISETP.GE.AND P1, PT, R9, UR4, PT ;  /* 0x0000000409007c0c */ /* 0x000fe2000bf26270 */
[----:B------:R-:W-:Y:S01]  /*22b10*/  IMAD R0, R4, UR5, R0 ;  /* 0x0000000504007c24 */ /* 0x000fe2000f8e0200 */
[----:B------:R0:W5:Y:S01]  /*22b20*/  LDL R9, [R1+0x50] ;  /* 0x0000500001097983 */ /* 0x0001620000100800 */
[----:B------:R-:W-:Y:S02]  /*22b30*/  IADD3 R4, P2, R2, UR6, RZ ;  /* 0x0000000602047c10 */ /* 0x000fe4000ff5e0ff */
[----:B------:R-:W-:Y:S01]  /*22b40*/  ISETP.GE.AND P0, PT, R10, UR4, PT ;  /* 0x000000040a007c0c */ /* 0x000fe2000bf06270 */
[----:B------:R-:W-:Y:S01]  /*22b50*/  UMOV UR4, 0xffffffff ;  /* 0xffffffff00047882 */ /* 0x000fe20000000000 */
[----:B------:R-:W-:-:S02]  /*22b60*/  IADD3.X R3, R3, UR7, R0, P2, !PT ;  /* 0x0000000703037c10 */ /* 0x000fc400097fe400 */
[----:B------:R-:W-:Y:S09]  /*22b70*/  BRA.DIV UR4, `(.L_x_594) ;  /* 0x0000006e04687947 */ /* 0x000ff2000b800000 */
[----:B------:R-:W1:Y:S02]  /*22b80*/  S2R R6, SR_TID.X ;  /* 0x0000000000067919 */ /* 0x000e640000002100 */
[----:B-1----:R-:W-:-:S04]  /*22b90*/  LOP3.LUT R6, R6, 0x7f, RZ, 0xc0, !PT ;  /* 0x0000007f06067812 */ /* 0x002fc800078ec0ff */
[----:B------:R-:W-:Y:S02]  /*22ba0*/  SHF.R.U32.HI R8, RZ, 0x3, R6 ;  /* 0x00000003ff087819 */ /* 0x000fe40000011606 */
[----:B------:R-:W2:Y:S02]  /*22bb0*/  LDL.LU R6, [R1+0x6c] ;  /* 0x00006c0001067983 */ /* 0x000ea40000300800 */
[----:B------:R-:W-:Y:S02]  /*22bc0*/  IADD3 R0, R8, R17, RZ ;  /* 0x0000001108007210 */ /* 0x000fe40007ffe0ff */
[----:B------:R-:W-:Y:S03]  /*22bd0*/  SHFL.IDX PT, R8, R3, 0x1, 0x181f ;  /* 0x00381f0003087f89 */ /* 0x000fe600000e0000 */
[----:B------:R-:W-:Y:S02]  /*22be0*/  VIADD R5, R0, 0x10 ;  /* 0x0000001000057836 */ /* 0x000fe40000000000 */
[----:B--2---:R-:W-:-:S02]  /*22bf0*/  IMAD R2, R6, R7, RZ ;  /* 0x0000000706027224 */ /* 0x004fc400078e02ff */
[----:B------:R-:W1:Y:S03]  /*22c00*/  SHFL.IDX PT, R7, R4, RZ, 0x181f ;  /* 0x00181fff04077589 */ /* 0x000e6600000e0000 */
[-C--:B------:R-:W-:Y:S01]  /*22c10*/  ISETP.GE.AND P4, PT, R0, R2.reuse, PT ;  /* 0x000000020000720c */ /* 0x080fe20003f86270 */
[----:B------:R-:W2:Y:S01]  /*22c20*/  SHFL.IDX PT, R6, R3, RZ, 0x181f ;  /* 0x00181fff03067589 */ /* 0x000ea200000e0000 */
[----:B------:R-:W-:-:S03]  /*22c30*/  ISETP.GE.AND P2, PT, R5, R2, PT ;  /* 0x000000020500720c */ /* 0x000fc60003f46270 */
[----:B------:R-:W3:Y:S08]  /*22c40*/  SHFL.IDX PT, R5, R4, 0x1, 0x181f ;  /* 0x00381f0004057f89 */ /* 0x000ef000000e0000 */
[----:B-1----:R-:W-:-:S05]  /*22c50*/  @!P4 IADD3 R7, P3, R10, R7, RZ ;  /* 0x000000070a07c210 */ /* 0x002fca0007f7e0ff */
[----:B--2---:R-:W-:-:S05]  /*22c60*/  @!P4 IMAD.X R6, RZ, RZ, R6, P3 ;  /* 0x000000ffff06c224 */ /* 0x004fca00018e0606 */
[----:B------:R-:W-:-:S04]  /*22c70*/  @!P4 LOP3.LUT R7, R7, R6, RZ, 0x3c, !PT ;  /* 0x000000060707c212 */ /* 0x000fc800078e3cff */
[----:B------:R-:W-:-:S04]  /*22c80*/  @!P4 LOP3.LUT R6, R7, R6, RZ, 0x3c, !PT ;  /* 0x000000060706c212 */ /* 0x000fc800078e3cff */
[----:B------:R-:W-:-:S05]  /*22c90*/  @!P4 LOP3.LUT R7, R7, R6, RZ, 0x3c, !PT ;  /* 0x000000060707c212 */ /* 0x000fca00078e3cff */
[----:B-----5:R-:W-:Y:S04]  /*22ca0*/  @!P4 LDGSTS.E.BYPASS.LTC128B.128 [R9+0x20400], desc[UR42][R6.64], !P0 ;  /* 0x204000000609cfae */ /* 0x020fe8000c101d6a */
[----:B------:R3:W-:Y:S02]  /*22cb0*/  @!P4 LDGSTS.E.BYPASS.LTC128B.128 [R9+0x24400], desc[UR42][R6.64+0x80], !P1 ;  /* 0x244000800609cfae */ /* 0x0007e4000c901d6a */
[----:B---3--:R-:W-:Y:S01]  /*22cc0*/  @!P2 IADD3 R7, P3, R10, R5, RZ ;  /* 0x000000050a07a210 */ /* 0x008fe20007f7e0ff */
[----:B------:R-:W-:-:S03]  /*22cd0*/  VIADD R5, R0, 0x20 ;  /* 0x0000002000057836 */ /* 0x000fc60000000000 */
[----:B------:R-:W-:-:S04]  /*22ce0*/  @!P2 IADD3.X R6, RZ, R8, RZ, P3, !PT ;  /* 0x00000008ff06a210 */ /* 0x000fc80001ffe4ff */
[----:B------:R-:W-:-:S04]  /*22cf0*/  @!P2 LOP3.LUT R7, R7, R6, RZ, 0x3c, !PT ;  /* 0x000000060707a212 */ /* 0x000fc800078e3cff */
[----:B------:R-:W-:-:S04]  /*22d00*/  @!P2 LOP3.LUT R6, R7, R6, RZ, 0x3c, !PT ;  /* 0x000000060706a212 */ /* 0x000fc800078e3cff */
[----:B------:R-:W-:-:S05]  /*22d10*/  @!P2 LOP3.LUT R7, R7, R6, RZ, 0x3c, !PT ;  /* 0x000000060707a212 */ /* 0x000fca00078e3cff */
[----:B------:R-:W-:Y:S04]  /*22d20*/  @!P2 LDGSTS.E.BYPASS.LTC128B.128 [R9+0x20c00], desc[UR42][R6.64], !P0 ;  /* 0x20c000000609afae */ /* 0x000fe8000c101d6a */
[----:B------:R1:W-:Y:S01]  /*22d30*/  @!P2 LDGSTS.E.BYPASS.LTC128B.128 [R9+0x24c00], desc[UR42][R6.64+0x80], !P1 ;  /* 0x24c000800609afae */ /* 0x0003e2000c901d6a */
[----:B------:R-:W-:-:S03]  /*22d40*/  ISETP.GE.AND P2, PT, R5, R2, PT ;  /* 0x000000020500720c */ /* 0x000fc60003f46270 */
[----:B------:R-:W2:Y:S04]  /*22d50*/  SHFL.IDX PT, R5, R4, 0x2, 0x181f ;  /* 0x00581f0004057f89 */ /* 0x000ea800000e0000 */
[----:B-1----:R-:W1:Y:S06]  /*22d60*/  SHFL.IDX PT, R6, R3, 0x2, 0x181f ;  /* 0x00581f0003067f89 */ /* 0x002e6c00000e0000 */
[----:B--2---:R-:W-:-:S05]  /*22d70*/  @!P2 IADD3 R5, P3, R10, R5, RZ ;  /* 0x000000050a05a210 */ /* 0x004fca0007f7e0ff */
[----:B-1----:R-:W-:-:S05]  /*22d80*/  @!P2 IMAD.X R6, RZ, RZ, R6, P3 ;  /* 0x000000ffff06a224 */ /* 0x002fca00018e0606 */
[----:B------:R-:W-:Y:S01]  /*22d90*/  @!P2 MOV R7, R6 ;  /* 0x000000060007a202 */ /* 0x000fe20000000f00 */
[----:B------:R-:W-:Y:S02]  /*22da0*/  @!P2 IMAD.MOV.U32 R6, RZ, RZ, R5 ;  /* 0x000000ffff06a224 */ /* 0x000fe400078e0005 */
[----:B------:R-:W-:-:S03]  /*22db0*/  VIADD R5, R0, 0x30 ;  /* 0x0000003000057836 */ /* 0x000fc60000000000 */
[----:B------:R-:W-:Y:S04]  /*22dc0*/  @!P2 LDGSTS.E.BYPASS.LTC128B.128 [R9+0x21400], desc[UR42][R6.64], !P0 ;  /* 0x214000000609afae */ /* 0x000fe8000c101d6a */
[----:B------:R1:W-:Y:S01]  /*22dd0*/  @!P2 LDGSTS.E.BYPASS.LTC128B.128 [R9+0x25400], desc[UR42][R6.64+0x80], !P1 ;  /* 0x254000800609afae */ /* 0x0003e2000c901d6a */
[----:B------:R-:W-:-:S03]  /*22de0*/  ISETP.GE.AND P2, PT, R5, R2, PT ;  /* 0x000000020500720c */ /* 0x000fc60003f46270 */
[----:B------:R-:W2:Y:S04]  /*22df0*/  SHFL.IDX PT, R5, R4, 0x3, 0x181f ;  /* 0x00781f0004057f89 */ /* 0x000ea800000e0000 */
[----:B-1----:R-:W1:Y:S06]  /*22e00*/  SHFL.IDX PT, R6, R3, 0x3, 0x181f ;  /* 0x00781f0003067f89 */ /* 0x002e6c00000e0000 */
[----:B--2---:R-:W-:-:S04]  /*22e10*/  @!P2 IADD3 R5, P3, R10, R5, RZ ;  /* 0x000000050a05a210 */ /* 0x004fc80007f7e0ff */
[----:B-1----:R-:W-:-:S05]  /*22e20*/  @!P2 IADD3.X R6, RZ, R6, RZ, P3, !PT ;  /* 0x00000006ff06a210 */ /* 0x002fca0001ffe4ff */
[----:B------:R-:W-:Y:S02]  /*22e30*/  @!P2 IMAD.MOV.U32 R7, RZ, RZ, R6 ;  /* 0x000000ffff07a224 */ /* 0x000fe400078e0006 */
[----:B------:R-:W-:Y:S01]  /*22e40*/  @!P2 IMAD.MOV.U32 R6, RZ, RZ, R5 ;  /* 0x000000ffff06a224 */ /* 0x000fe200078e0005 */
[----:B------:R-:W-:-:S04]  /*22e50*/  IADD3 R5, R0, 0x40, RZ ;  /* 0x0000004000057810 */ /* 0x000fc80007ffe0ff */
[----:B------:R-:W-:Y:S04]  /*22e60*/  @!P2 LDGSTS.E.BYPASS.LTC128B.128 [R9+0x21c00], desc[UR42][R6.64], !P0 ;  /* 0x21c000000609afae */ /* 0x000fe8000c101d6a */
[----:B------:R1:W-:Y:S01]  /*22e70*/  @!P2 LDGSTS.E.BYPASS.LTC128B.128 [R9+0x25c00], desc[UR42][R6.64+0x80], !P1 ;  /* 0x25c000800609afae */ /* 0x0003e2000c901d6a */
[----:B------:R-:W-:-:S03]  /*22e80*/  ISETP.GE.AND P2, PT, R5, R2, PT ;  /* 0x000000020500720c */ /* 0x000fc60003f46270 */
[----:B------:R-:W2:Y:S04]  /*22e90*/  SHFL.IDX PT, R5, R4, 0x4, 0x181f ;  /* 0x00981f0004057f89 */ /* 0x000ea800000e0000 */
[----:B-1----:R-:W1:Y:S06]  /*22ea0*/  SHFL.IDX PT, R6, R3, 0x4, 0x181f ;  /* 0x00981f0003067f89 */ /* 0x002e6c00000e0000 */
[----:B--2---:R-:W-:-:S05]  /*22eb0*/  @!P2 IADD3 R5, P3, R10, R5, RZ ;  /* 0x000000050a05a210 */ /* 0x004fca0007f7e0ff */
[----:B-1----:R-:W-:-:S04]  /*22ec0*/  @!P2 IMAD.X R6, RZ, RZ, R6, P3 ;  /* 0x000000ffff06a224 */ /* 0x002fc800018e0606 */
[----:B------:R-:W-:Y:S01]  /*22ed0*/  @!P2 IMAD.MOV.U32 R7, RZ, RZ, R6 ;  /* 0x000000ffff07a224 */ /* 0x000fe200078e0006 */
[----:B------:R-:W-:Y:S01]  /*22ee0*/  @!P2 MOV R6, R5 ;  /* 0x000000050006a202 */ /* 0x000fe20000000f00 */
[----:B------:R-:W-:-:S04]  /*22ef0*/  VIADD R5, R0, 0x50 ;  /* 0x0000005000057836 */ /* 0x000fc80000000000 */
        /* <DEDUP_REMOVED lines=18> */
[----:B------:R-:W-:Y:S02]  /*23020*/  @!P2 IMAD.MOV.U32 R6, RZ, RZ, R5 ;  /* 0x000000ffff06a224 */ /* 0x000fe400078e0005 */
[----:B------:R1:W2:Y:S04]  /*23030*/  SHFL.IDX PT, R5, R3, 0x7, 0x181f ;  /* 0x00f81f0003057f89 */ /* 0x0002a800000e0000 */
[----:B------:R1:W-:Y:S04]  /*23040*/  @!P2 LDGSTS.E.BYPASS.LTC128B.128 [R9+0x23400], desc[UR42][R6.64], !P0 ;  /* 0x234000000609afae */ /* 0x0003e8000c101d6a */
[----:B------:R1:W-:Y:S04]  /*23050*/  @!P2 LDGSTS.E.BYPASS.LTC128B.128 [R9+0x27400], desc[UR42][R6.64+0x80], !P1 ;  /* 0x274000800609afae */ /* 0x0003e8000c901d6a */
[----:B------:R1:W3:Y:S02]  /*23060*/  SHFL.IDX PT, R3, R4, 0x7, 0x181f ;  /* 0x00f81f0004037f89 */ /* 0x0002e400000e0000 */
.L_x_794:
[----:B------:R-:W-:Y:S01]  /*23070*/  IADD3 R0, R0, 0x70, RZ ;  /* 0x0000007000007810 */ /* 0x000fe20007ffe0ff */
[----:B------:R-:W-:Y:S03]  /*23080*/  BSSY B0, `(.L_x_595) ;  /* 0x000000a000007945 */ /* 0x000fe60003800000 */
[----:B------:R-:W-:-:S13]  /*23090*/  ISETP.GE.AND P2, PT, R0, R2, PT ;  /* 0x000000020000720c */ /* 0x000fda0003f46270 */
[----:B------:R-:W-:Y:S05]  /*230a0*/  @P2 BRA `(.L_x_596) ;  /* 0x00000000001c2947 */ /* 0x000fea0003800000 */
[----:B---3--:R-:W-:-:S05]  /*230b0*/  IADD3 R2, P2, R10, R3, RZ ;  /* 0x000000030a027210 */ /* 0x008fca0007f5e0ff */
[----:B-12---:R-:W-:-:S05]  /*230c0*/  IMAD.X R3, RZ, RZ, R5, P2 ;  /* 0x000000ffff037224 */ /* 0x006fca00010e0605 */
[----:B------:R-:W-:Y:S01]  /*230d0*/  @!PT LDS RZ, [RZ] ;  /* 0x00000000fffff984 */ /* 0x000fe20000000800 */
[----:B------:R-:W-:Y:S01]  /*230e0*/  @!PT LDS RZ, [RZ] ;  /* 0x00000000fffff984 */ /* 0x000fe20000000800 */
[----:B------:R-:W-:Y:S01]  /*230f0*/  @!PT LDS RZ, [RZ] ;  /* 0x00000000fffff984 */ /* 0x000fe20000000800 */
[----:B------:R4:W-:Y:S04]  /*23100*/  LDGSTS.E.BYPASS.LTC128B.128 [R9+0x23c00], desc[UR42][R2.64], !P0 ;  /* 0x23c0000002097fae */ /* 0x0009e8000c101d6a */
[----:B------:R4:W-:Y:S02]  /*23110*/  LDGSTS.E.BYPASS.LTC128B.128 [R9+0x27c00], desc[UR42][R2.64+0x80], !P1 ;  /* 0x27c0008002097fae */ /* 0x0009e4000c901d6a */
.L_x_596:
[----:B------:R-:W-:Y:S05]  /*23120*/  BSYNC B0 ;  /* 0x0000000000007941 */ /* 0x000fea0003800000 */
.L_x_595:
[----:B-1--4-:R1:W5:Y:S01]  /*23130*/  LDL R9, [R1+0x4] ;  /* 0x0000040001097983 */ /* 0x0123620000100800 */
[----:B------:R-:W-:Y:S01]  /*23140*/  PLOP3.LUT P0, PT, PT, PT, PT, 0x80, 0x0 ;  /* 0x000000000000781c */ /* 0x000fe20003f0f070 */
[----:B------:R-:W-:-:S12]  /*23150*/  NOP ;  /* 0x0000000000007918 */ /* 0x000fd80000000000 */
.L_x_597:
[----:B------:R-:W4:Y:S01]  /*23160*/  LDL R2, [R1+0x4] ;  /* 0x0000040001027983 */ /* 0x000f220000100800 */
[----:B------:R-:W-:Y:S02]  /*23170*/  PLOP3.LUT P1, PT, P1, P0, PT, 0xa2, 0x0 ;  /* 0x000000000000781c */ /* 0x000fe40000f21472 */
[----:B----4-:R-:W-:-:S08]  /*23180*/  @P0 R2UR P1, UR4, R2 ;  /* 0x00000000020402ca */ /* 0x010fd00000020000 */
[----:B------:R-:W-:-:S05]  /*23190*/  @P0 PLOP3.LUT P0, PT, P1, PT, PT, 0x80, 0x0 ;  /* 0x000000000000081c */ /* 0x000fca0000f0f070 */
[----:B------:R-:W-:Y:S01]  /*231a0*/  @!P1 SYNCS.ARRIVE.TRANS64.RED.A0T1 RZ, [UR4+0x38800], RZ ;  /* 0x038800ffffff99a7 */ /* 0x000fe20008200404 */
[----:B------:R-:W-:Y:S07]  /*231b0*/  @!P1 ARRIVES.LDGSTSBAR.64.TRANSCNT [UR4+0x38800] ;  /* 0x03880000ff0099b0 */ /* 0x000fee0008000a84 */
[----:B------:R-:W-:Y:S05]  /*231c0*/  @P0 BRA.U.ANY `(.L_x_597) ;  /* 0xfffffffd00e40947 */ /* 0x000fea000393ffff */
[----:B---3--:R-:W3:Y:S02]  /*231d0*/  LDL.LU R3, [R1+0x74] ;  /* 0x0000740001037983 */ /* 0x008ee40000300800 */
[----:B---3--:R-:W-:-:S05]  /*231e0*/  VIADD R3, R3, 0x1 ;  /* 0x0000000103037836 */ /* 0x008fca0000000000 */
[----:B------:R3:W-:Y:S01]  /*231f0*/  STL [R1+0x74], R3 ;  /* 0x0000740301007387 */ /* 0x0007e20000100800 */
[----:B------:R-:W-:-:S04]  /*23200*/  LEA.HI R0, R3, R3, RZ, 0x1 ;  /* 0x0000000303007211 */ /* 0x000fc800078f08ff */
[----:B------:R-:W-:-:S04]  /*23210*/  LOP3.LUT R0, R0, 0xfffffffe, RZ, 0xc0, !PT ;  /* 0xfffffffe00007812 */ /* 0x000fc800078ec0ff */
[----:B------:R-:W-:-:S04]  /*23220*/  IADD3 R0, R3, -R0, RZ ;  /* 0x8000000003007210 */ /* 0x000fc80007ffe0ff */
[----:B------:R-:W-:Y:S01]  /*23230*/  SHF.L.U32 R0, R0, 0x1f, RZ ;  /* 0x0000001f00007819 */ /* 0x000fe200000006ff */
[----:B------:R-:W-:Y:S01]  /*23240*/  NOP ;  /* 0x0000000000007918 */ /* 0x000fe20000000000 */
[----:B------:R3:W-:Y:S01]  /*23250*/  SYNCS.ARRIVE.TRANS64.A1T0 RZ, [R2+URZ+0x38800], RZ ;  /* 0x038800ff02ff79a7 */ /* 0x0007e2000810003f */
[----:B------:R-:W-:Y:S01]  /*23260*/  BSSY B0, `(.L_x_598) ;  /* 0x0000003000007945 */ /* 0x000fe20003800000 */
[----:B------:R-:W4:Y:S03]  /*23270*/  SYNCS.PHASECHK.TRANS64.TRYWAIT P0, [R2+URZ+0x38820], R0 ;  /* 0x03882000020075a7 */ /* 0x000f26000800017f */
[----:B---34-:R-:W-:Y:S05]  /*23280*/  @!P0 BRA `(.L_x_599) ;  /* 0x00000070005c8947 */ /* 0x018fea0003800000 */
.L_x_795:
[----:B------:R-:W-:Y:S05]  /*23290*/  BSYNC B0 ;  /* 0x0000000000007941 */ /* 0x000fea0003800000 */
.L_x_598:
[----:B---3--:R-:W3:Y:S02]  /*232a0*/  LDL.LU R2, [R1+0x5c] ;  /* 0x00005c0001027983 */ /* 0x008ee40000300800 */
[----:B---3--:R-:W-:-:S13]  /*232b0*/  ISETP.GE.AND P0, PT, R2, 0x81, PT ;  /* 0x000000810200780c */ /* 0x008fda0003f06270 */
[----:B------:R-:W-:Y:S05]  /*232c0*/  @!P0 BRA `(.L_x_600) ;  /* 0x0000001400f08947 */ /* 0x000fea0003800000 */
[----:B------:R-:W3:Y:S04]  /*232d0*/  LDL.LU R2, [R1+0x68] ;  /* 0x0000680001027983 */ /* 0x000ee80000300800 */
[----:B------:R4:W5:Y:S04]  /*232e0*/  LDL.LU R0, [R1+0x14] ;  /* 0x0000140001007983 */ /* 0x0009680000300800 */
[----:B------:R4:W5:Y:S02]  /*232f0*/  LDL.LU R8, [R1+0x24] ;  /* 0x0000240001087983 */ /* 0x0009640000300800 */
[----:B---34-:R-:W-:-:S07]  /*23300*/  LEA.HI.SX32 R2, R2, 0xfffffffe, 0x19 ;  /* 0xfffffffe02027811 */ /* 0x018fce00078fcaff */
.L_x_622:
        /* <DEDUP_REMOVED lines=8> */
[----:B------:R-:W-:-:S05]  /*23390*/  LOP3.LUT R9, R8, R3, RZ, 0x3c, !PT ;  /* 0x0000000308097212 */ /* 0x000fca00078e3cff */
        /* <DEDUP_REMOVED lines=8> */
[----:B------:R-:W4:Y:S01]  /*23420*/  LDL R11, [R1+0x38] ;  /* 0x00003800010b7983 */ /* 0x000f220000100800 */
[----:B------:R-:W5:Y:S01]  /*23430*/  LDC R6, c[0x0][0x43c] ;  /* 0x00010f00ff067b82 */ /* 0x000f620000000800 */
[----:B------:R-:W-:Y:S02]  /*23440*/  ULDC.64 UR6, c[0x0][0x428] ;  /* 0x00010a0000067ab9 */ /* 0x000fe40000000a00 */
[----:B------:R-:W3:Y:S01]  /*23450*/  LDL R7, [R1+0x30] ;  /* 0x0000300001077983 */ /* 0x000ee20000100800 */
[----:B-----5:R-:W-:-:S13]  /*23460*/  ISETP.NE.AND P0, PT, R6, 0x1, PT ;  /* 0x000000010600780c */ /* 0x020fda0003f05270 */
[----:B--2---:R-:W2:Y:S02]  /*23470*/  @P0 LDC.64 R4, c[0x0][0x440] ;  /* 0x00011000ff040b82 */ /* 0x004ea40000000a00 */
[----:B--2---:R-:W-:Y:S01]  /*23480*/  @P0 IMAD.HI.U32 R3, R2, R4, RZ ;  /* 0x0000000402030227 */ /* 0x004fe200078e00ff */
[----:B------:R-:W-:-:S04]  /*23490*/  MOV R4, R2 ;  /* 0x0000000200047202 */ /* 0x000fc80000000f00 */
[----:B------:R-:W-:-:S04]  /*234a0*/  @P0 SHF.R.U32.HI R4, RZ, R5, R3 ;  /* 0x00000005ff040219 */ /* 0x000fc80000011603 */
[--C-:B------:R-:W-:Y:S01]  /*234b0*/  SHF.R.S32.HI R5, RZ, 0x1f, R4.reuse ;  /* 0x0000001fff057819 */ /* 0x100fe20000011404 */
[----:B------:R-:W-:-:S04]  /*234c0*/  IMAD.MOV R3, RZ, RZ, -R4 ;  /* 0x000000ffff037224 */ /* 0x000fc800078e0a04 */
[----:B------:R-:W-:Y:S02]  /*234d0*/  IMAD R3, R6, R3, R2 ;  /* 0x0000000306037224 */ /* 0x000fe400078e0202 */
[----:B----4-:R-:W-:-:S04]  /*234e0*/  IMAD R6, R11, UR6, RZ ;  /* 0x000000060b067c24 */ /* 0x010fc8000f8e02ff */
[C---:B---3--:R-:W-:Y:S02]  /*234f0*/  IMAD R6, R7.reuse, UR7, R6 ;  /* 0x0000000707067c24 */ /* 0x048fe4000f8e0206 */
[----:B------:R-:W-:-:S04]  /*23500*/  IMAD.WIDE.U32 R4, R7, UR6, R4 ;  /* 0x0000000607047c25 */ /* 0x000fc8000f8e0004 */
[----:B------:R-:W-:Y:S01]  /*23510*/  IMAD.IADD R5, R6, 0x1, R5 ;  /* 0x0000000106057824 */ /* 0x000fe200078e0205 */
[----:B------:R-:W-:-:S04]  /*23520*/  LEA R6, P0, R4, UR4, 0x2 ;  /* 0x0000000404067c11 */ /* 0x000fc8000f8010ff */
[----:B------:R-:W-:-:S05]  /*23530*/  LEA.HI.X R7, R4, UR5, R5, 0x2, P0 ;  /* 0x0000000504077c11 */ /* 0x000fca00080f1405 */
[----:B------:R-:W2:Y:S04]  /*23540*/  LDG.E R4, desc[UR42][R6.64] ;  /* 0x0000002a06047981 */ /* 0x000ea8000c1e1900 */
[----:B--2---:R4:W-:Y:S02]  /*23550*/  STL [R1], R4 ;  /* 0x0000000401007387 */ /* 0x0049e40000100800 */
.L_x_603:
[----:B--2---:R-:W2:Y:S01]  /*23560*/  LDL R5, [R1+0x4] ;  /* 0x0000040001057983 */ /* 0x004ea20000100800 */
[----:B----4-:R-:W4:Y:S01]  /*23570*/  S2R R4, SR_TID.X ;  /* 0x0000000000047919 */ /* 0x010f220000002100 */
[----:B------:R-:W-:Y:S01]  /*23580*/  BSSY B1, `(.L_x_604) ;  /* 0x0000007000017945 */ /* 0x000fe20003800000 */
[----:B----4-:R-:W-:-:S04]  /*23590*/  LOP3.LUT R4, R4, 0x7f, RZ, 0xc0, !PT ;  /* 0x0000007f04047812 */ /* 0x010fc800078ec0ff */
[----:B------:R-:W-:Y:S02]  /*235a0*/  ISETP.NE.AND P1, PT, R4, RZ, PT ;  /* 0x000000ff0400720c */ /* 0x000fe40003f25270 */
[----:B--2---:R-:W-:Y:S02]  /*235b0*/  LEA R6, R10, R5, 0x3 ;  /* 0x000000050a067211 */ /* 0x004fe400078e18ff */
[----:B------:R-:W-:-:S04]  /*235c0*/  SHF.L.U32 R5, R9, 0x1f, RZ ;  /* 0x0000001f09057819 */ /* 0x000fc800000006ff */
[----:B------:R-:W2:Y:S02]  /*235d0*/  SYNCS.PHASECHK.TRANS64.TRYWAIT P0, [R6+URZ+0x38880], R5 ;  /* 0x03888005060075a7 */ /* 0x000ea4000800017f */
[----:B--2---:R-:W-:Y:S05]  /*235e0*/  @!P0 BRA `(.L_x_605) ;  /* 0x0000006c009c8947 */ /* 0x004fea0003800000 */
.L_x_796:
[----:B------:R-:W-:Y:S05]  /*235f0*/  BSYNC B1 ;  /* 0x0000000000017941 */ /* 0x000fea0003800000 */
.L_x_604:
[----:B------:R-:W-:Y:S04]  /*23600*/  BSSY B1, `(.L_x_606) ;  /* 0x0000009000017945 */ /* 0x000fe80003800000 */
[----:B------:R-:W-:Y:S05]  /*23610*/  @P1 BRA `(.L_x_607) ;  /* 0x00000000001c1947 */ /* 0x000fea0003800000 */
[----:B------:R-:W4:Y:S02]  /*23620*/  S2R R4, SR_TID.X ;  /* 0x0000000000047919 */ /* 0x000f240000002100 */
[----:B----4-:R-:W-:Y:S01]  /*23630*/  LOP3.LUT R7, R4, 0x1f, RZ, 0xc0, !PT ;  /* 0x0000001f04077812 */ /* 0x010fe200078ec0ff */
[----:B------:R-:W-:-:S03]  /*23640*/  IMAD.MOV.U32 R4, RZ, RZ, 0x8000 ;  /* 0x00008000ff047424 */ /* 0x000fc600078e00ff */
[----:B------:R-:W-:Y:S01]  /*23650*/  ISETP.NE.AND P0, PT, R7, RZ, PT ;  /* 0x000000ff0700720c */ /* 0x000fe20003f05270 */
[----:B------:R4:W-:-:S12]  /*23660*/  SYNCS.ARRIVE.TRANS64 RZ, [R6+URZ+0x38870], R4 ;  /* 0x0388700406ff79a7 */ /* 0x0009d8000800003f */
[----:B----4-:R-:W-:Y:S05]  /*23670*/  @!P0 BRA `(.L_x_607) ;  /* 0x0000000000048947 */ /* 0x010fea0003800000 */
[----:B------:R-:W-:Y:S01]  /*23680*/  BPT.TRAP 0x1 ;  /* 0x000000040000795c */ /* 0x000fe20000300000 */
.L_x_607:
[----:B------:R-:W-:Y:S05]  /*23690*/  BSYNC B1 ;  /* 0x0000000000017941 */ /* 0x000fea0003800000 */
.L_x_606:
[----:B---3--:R-:W3:Y:S04]  /*236a0*/  LDL R9, [R1+0x4] ;  /* 0x0000040001097983 */ /* 0x008ee80000100800 */
[----:B------:R-:W3:Y:S04]  /*236b0*/  LDL R4, [R1+0x14] ;  /* 0x0000140001047983 */ /* 0x000ee80000100800 */
[----:B------:R-:W4:Y:S01]  /*236c0*/  LDL R7, [R1+0x3c] ;  /* 0x00003c0001077983 */ /* 0x000f220000100800 */
[----:B------:R-:W-:Y:S01]  /*236d0*/  IMAD.MOV.U32 R13, RZ, RZ, RZ ;  /* 0x000000ffff0d7224 */ /* 0x000fe200078e00ff */
[----:B------:R-:W-:Y:S01]  /*236e0*/  UIADD3 UR4, UP0, UR44, 0x470, URZ ;  /* 0x000004702c047890 */ /* 0x000fe2000ff1e03f */
[----:B------:R-:W-:Y:S01]  /*236f0*/  PLOP3.LUT P0, PT, PT, PT, PT, 0x80, 0x0 ;  /* 0x000000000000781c */ /* 0x000fe20003f0f070 */
[----:B------:R-:W-:Y:S01]  /*23700*/  UMOV UR6, 0x0 ;  /* 0x0000000000067882 */ /* 0x000fe20000000000 */
[----:B------:R-:W-:Y:S01]  /*23710*/  UMOV UR7, 0x14f00000 ;  /* 0x14f0000000077882 */ /* 0x000fe20000000000 */
[----:B------:R-:W-:Y:S01]  /*23720*/  R2UR UR10, R13 ;  /* 0x000000000d0a72ca */ /* 0x000fe200000e0000 */
[----:B------:R-:W-:Y:S01]  /*23730*/  UIADD3.X UR5, URZ, UR45, URZ, UP0, !UPT ;  /* 0x0000002d3f057290 */ /* 0x000fe200087fe43f */
[----:B---3--:R-:W-:Y:S01]  /*23740*/  LEA R4, R4, R9, 0xf ;  /* 0x0000000904047211 */ /* 0x008fe200078e78ff */
[----:B----4-:R-:W-:-:S03]  /*23750*/  IMAD R7, R3, 0x80, R7 ;  /* 0x0000008003077824 */ /* 0x010fc600078e0207 */
[----:B------:R-:W-:Y:S01]  /*23760*/  IADD3 R9, R4, 0x10400, RZ ;  /* 0x0001040004097810 */ /* 0x000fe20007ffe0ff */
[----:B------:R-:W-:-:S08]  /*23770*/  VIADD R3, R6, 0x38870 ;  /* 0x0003887006037836 */ /* 0x000fd00000000000 */
.L_x_608:
[----:B------:R-:W3:Y:S01]  /*23780*/  LDL R10, [R1] ;  /* 0x00000000010a7983 */ /* 0x000ee20000100800 */
[----:B------:R-:W-:-:S13]  /*23790*/  @P0 ELECT P2, URZ, PT ;  /* 0x00000000003f082f */ /* 0x000fda0003840000 */
[----:B------:R-:W-:Y:S02]  /*237a0*/  @P2 R2UR UR12, R18 ;  /* 0x00000000120c22ca */ /* 0x000fe400000e0000 */
[----:B------:R-:W-:Y:S02]  /*237b0*/  @P2 R2UR UR11, R7 ;  /* 0x00000000070b22ca */ /* 0x000fe400000e0000 */
[----:B------:R-:W-:Y:S02]  /*237c0*/  @P2 R2UR UR9, R3 ;  /* 0x00000000030922ca */ /* 0x000fe400000e0000 */
[----:B------:R-:W-:Y:S02]  /*237d0*/  @P2 R2UR UR8, R9 ;  /* 0x00000000090822ca */ /* 0x000fe400000e0000 */
[----:B------:R-:W-:Y:S02]  /*237e0*/  @P2 PLOP3.LUT P0, PT, P2, PT, PT, 0x8, 0x0 ;  /* 0x000000000000281c */ /* 0x000fe4000170e170 */
[----:B---3--:R-:W-:-:S02]  /*237f0*/  @P2 R2UR UR13, R10 ;  /* 0x000000000a0d22ca */ /* 0x008fc400000e0000 */
[----:B------:R-:W-:-:S11]  /*23800*/  PLOP3.LUT P2, PT, PT, PT, PT, 0x8, 0x0 ;  /* 0x000000000000781c */ /* 0x000fd60003f4e170 */
[----:B------:R3:W-:Y:S02]  /*23810*/  UTMALDG.4D [UR8], [UR4], desc[UR6] ;  /* 0x00000608040075b4 */ /* 0x0007e40008019000 */
[----:B---3--:R-:W-:Y:S05]  /*23820*/  @P0 BRA.U.ANY `(.L_x_608) ;  /* 0xfffffffd00d40947 */ /* 0x008fea000393ffff */
[----:B------:R-:W-:Y:S01]  /*23830*/  IMAD.MOV.U32 R12, RZ, RZ, 0x80 ;  /* 0x00000080ff0c7424 */ /* 0x000fe200078e00ff */
[----:B------:R-:W-:Y:S01]  /*23840*/  PLOP3.LUT P0, PT, PT, PT, PT, 0x80, 0x0 ;  /* 0x000000000000781c */ /* 0x000fe20003f0f070 */
[----:B------:R-:W-:Y:S01]  /*23850*/  VIADD R9, R4, 0x14400 ;  /* 0x0001440004097836 */ /* 0x000fe20000000000 */
[----:B------:R-:W-:Y:S01]  /*23860*/  UMOV UR6, 0x0 ;  /* 0x0000000000067882 */ /* 0x000fe20000000000 */
[----:B------:R-:W-:Y:S01]  /*23870*/  UMOV UR7, 0x14f00000 ;  /* 0x14f0000000077882 */ /* 0x000fe20000000000 */
[----:B------:R-:W-:-:S15]  /*23880*/  R2UR UR10, R12 ;  /* 0x000000000c0a72ca */ /* 0x000fde00000e0000 */
.L_x_609:
        /* <DEDUP_REMOVED lines=11> */
[----:B------:R-:W3:Y:S01]  /*23940*/  SYNCS.PHASECHK.TRANS64.TRYWAIT P0, [R6+URZ+0x38840], R5 ;  /* 0x03884005060075a7 */ /* 0x000ee2000800017f */
[----:B------:R-:W-:Y:S04]  /*23950*/  BSSY B1, `(.L_x_610) ;  /* 0x0000002000017945 */ /* 0x000fe80003800000 */
[----:B---3--:R-:W-:Y:S05]  /*23960*/  @!P0 BRA `(.L_x_611) ;  /* 0x0000006800d08947 */ /* 0x008fea0003800000 */
.L_x_797:
[----:B------:R-:W-:Y:S05]  /*23970*/  BSYNC B1 ;  /* 0x0000000000017941 */ /* 0x000fea0003800000 */
.L_x_610:
[----:B------:R-:W-:Y:S01]  /*23980*/  BSSY B1, `(.L_x_612) ;  /* 0x000000b000017945 */ /* 0x000fe20003800000 */
[----:B------:R-:W-:Y:S01]  /*23990*/  MOV R10, 0x0 ;  /* 0x00000000000a7802 */ /* 0x000fe20000000f00 */
[----:B------:R-:W-:Y:S02]  /*239a0*/  IMAD.MOV.U32 R11, RZ, RZ, 0x14f00000 ;  /* 0x14f00000ff0b7424 */ /* 0x000fe400078e00ff */
        /* <DEDUP_REMOVED lines=8> */
.L_x_613:
[----:B------:R-:W-:Y:S05]  /*23a30*/  BSYNC B1 ;  /* 0x0000000000017941 */ /* 0x000fea0003800000 */
.L_x_612:
[----:B------:R-:W-:Y:S01]  /*23a40*/  R2UR UR10, R13 ;  /* 0x000000000d0a72ca */ /* 0x000fe200000e0000 */
[----:B------:R-:W-:Y:S01]  /*23a50*/  UIADD3 UR4, UP0, UR44, 0x370, URZ ;  /* 0x000003702c047890 */ /* 0x000fe2000ff1e03f */
[----:B------:R-:W-:Y:S01]  /*23a60*/  R2UR UR6, R10 ;  /* 0x000000000a0672ca */ /* 0x000fe200000e0000 */
[----:B------:R-:W-:Y:S01]  /*23a70*/  VIADD R3, R4, 0x28400 ;  /* 0x0002840004037836 */ /* 0x000fe20000000000 */
[----:B------:R-:W-:Y:S01]  /*23a80*/  R2UR UR7, R11 ;  /* 0x000000000b0772ca */ /* 0x000fe200000e0000 */
[----:B------:R-:W-:Y:S01]  /*23a90*/  UIADD3.X UR5, URZ, UR45, URZ, UP0, !UPT ;  /* 0x0000002d3f057290 */ /* 0x000fe200087fe43f */
[----:B------:R-:W-:Y:S02]  /*23aa0*/  PLOP3.LUT P0, PT, PT, PT, PT, 0x80, 0x0 ;  /* 0x000000000000781c */ /* 0x000fe40003f0f070 */
[----:B--23--:R-:W-:-:S11]  /*23ab0*/  IADD3 R6, R6, 0x38830, RZ ;  /* 0x0003883006067810 */ /* 0x00cfd60007ffe0ff */
.L_x_614:
[----:B------:R-:W2:Y:S01]  /*23ac0*/  LDL R5, [R1] ;  /* 0x0000000001057983 */ /* 0x000ea20000100800 */
[----:B------:R-:W-:-:S13]  /*23ad0*/  @P0 ELECT P1, URZ, PT ;  /* 0x00000000003f082f */ /* 0x000fda0003820000 */
[----:B------:R-:W-:Y:S02]  /*23ae0*/  @P1 R2UR UR12, R18 ;  /* 0x00000000120c12ca */ /* 0x000fe400000e0000 */
[----:B------:R-:W-:Y:S02]  /*23af0*/  @P1 R2UR UR11, R7 ;  /* 0x00000000070b12ca */ /* 0x000fe400000e0000 */
[----:B------:R-:W-:Y:S02]  /*23b00*/  @P1 R2UR UR9, R6 ;  /* 0x00000000060912ca */ /* 0x000fe400000e0000 */
[----:B------:R-:W-:Y:S02]  /*23b10*/  @P1 R2UR UR8, R3 ;  /* 0x00000000030812ca */ /* 0x000fe400000e0000 */
[----:B------:R-:W-:Y:S02]  /*23b20*/  @P1 PLOP3.LUT P0, PT, P1, PT, PT, 0x8, 0x0 ;  /* 0x000000000000181c */ /* 0x000fe40000f0e170 */
[----:B--2---:R-:W-:-:S02]  /*23b30*/  @P1 R2UR UR13, R5 ;  /* 0x00000000050d12ca */ /* 0x004fc400000e0000 */
[----:B------:R-:W-:-:S11]  /*23b40*/  PLOP3.LUT P1, PT, PT, PT, PT, 0x8, 0x0 ;  /* 0x000000000000781c */ /* 0x000fd60003f2e170 */
[----:B------:R2:W-:Y:S02]  /*23b50*/  UTMALDG.4D [UR8], [UR4], desc[UR6] ;  /* 0x00000608040075b4 */ /* 0x0005e40008019000 */
[----:B--2---:R-:W-:Y:S05]  /*23b60*/  @P0 BRA.U.ANY `(.L_x_614) ;  /* 0xfffffffd00d40947 */ /* 0x004fea000393ffff */
[----:B------:R-:W-:Y:S01]  /*23b70*/  R2UR UR10, R12 ;  /* 0x000000000c0a72ca */ /* 0x000fe200000e0000 */
[----:B------:R-:W-:Y:S01]  /*23b80*/  VIADD R4, R4, 0x2c400 ;  /* 0x0002c40004047836 */ /* 0x000fe20000000000 */
[----:B------:R-:W-:Y:S02]  /*23b90*/  R2UR UR6, R10 ;  /* 0x000000000a0672ca */ /* 0x000fe400000e0000 */
[----:B------:R-:W-:Y:S02]  /*23ba0*/  R2UR UR7, R11 ;  /* 0x000000000b0772ca */ /* 0x000fe400000e0000 */
[----:B------:R-:W-:-:S13]  /*23bb0*/  PLOP3.LUT P0, PT, PT, PT, PT, 0x80, 0x0 ;  /* 0x000000000000781c */ /* 0x000fda0003f0f070 */
.L_x_615:
        /* <DEDUP_REMOVED lines=10> */
[----:B----4-:R-:W-:Y:S05]  /*23c60*/  @P0 BRA.U.ANY `(.L_x_615) ;  /* 0xfffffffd00d40947 */ /* 0x010fea000393ffff */
.L_x_602:
[----:B------:R-:W-:Y:S05]  /*23c70*/  BSYNC B0 ;  /* 0x0000000000007941 */ /* 0x000fea0003800000 */
.L_x_601:
[----:B------:R-:W-:-:S06]  /*23c80*/  UISETP.NE.AND UP0, UPT, UR36, 0x3, UPT ;  /* 0x000000032400788c */ /* 0x000fcc000bf05270 */
[----:B------:R-:W-:-:S13]  /*23c90*/  PLOP3.LUT P0, PT, PT, PT, UP0, 0x80, 0x0 ;  /* 0x000000000000781c */ /* 0x000fda0003f0f008 */
[----:B------:R-:W-:Y:S05]  /*23ca0*/  @!P0 BRA `(.L_x_616) ;  /* 0x0000000000048947 */ /* 0x000fea0003800000 */
[----:B------:R-:W-:Y:S01]  /*23cb0*/  BPT.TRAP 0x1 ;  /* 0x000000040000795c */ /* 0x000fe20000300000 */
.L_x_616:
[----:B--2---:R-:W2:Y:S01]  /*23cc0*/  LDL R5, [R1+0x4] ;  /* 0x0000040001057983 */ /* 0x004ea20000100800 */
[----:B------:R-:W-:Y:S01]  /*23cd0*/  MOV R3, UR38 ;  /* 0x0000002600037c02 */ /* 0x000fe20008000f00 */
[----:B------:R-:W-:Y:S01]  /*23ce0*/  BSSY B0, `(.L_x_617) ;  /* 0x0000007000007945 */ /* 0x000fe20003800000 */
[----:B------:R-:W-:Y:S02]  /*23cf0*/  LOP3.LUT R4, R8, 0x1, RZ, 0x3c, !PT ;  /* 0x0000000108047812 */ /* 0x000fe400078e3cff */
[----:B------:R-:W-:Y:S02]  /*23d00*/  ISETP.NE.AND P1, PT, R3, 0x3, PT ;  /* 0x000000030300780c */ /* 0x000fe40003f25270 */
[----:B------:R-:W-:Y:S01]  /*23d10*/  SHF.L.U32 R4, R4, 0x1f, RZ ;  /* 0x0000001f04047819 */ /* 0x000fe200000006ff */
[----:B--2---:R-:W-:-:S04]  /*23d20*/  IMAD R3, R0, 0x8, R5 ;  /* 0x0000000800037824 */ /* 0x004fc800078e0205 */
[----:B------:R-:W2:Y:S02]  /*23d30*/  SYNCS.PHASECHK.TRANS64.TRYWAIT P0, [R3+URZ+0x38870], R4 ;  /* 0x03887004030075a7 */ /* 0x000ea4000800017f */
[----:B--2---:R-:W-:Y:S05]  /*23d40*/  @!P0 BRA `(.L_x_618) ;  /* 0x0000006400ec8947 */ /* 0x004fea0003800000 */
.L_x_798:
[----:B------:R-:W-:Y:S05]  /*23d50*/  BSYNC B0 ;  /* 0x0000000000007941 */ /* 0x000fea0003800000 */
.L_x_617:
[----:B------:R-:W-:Y:S05]  /*23d60*/  @!P1 BRA `(.L_x_619) ;  /* 0x0000000000049947 */ /* 0x000fea0003800000 */
[----:B------:R-:W-:Y:S01]  /*23d70*/  BPT.TRAP 0x1 ;  /* 0x000000040000795c */ /* 0x000fe20000300000 */
.L_x_619:
[----:B--2---:R-:W-:Y:S01]  /*23d80*/  SHF.L.U32 R4, R8, 0x1f, RZ ;  /* 0x0000001f08047819 */ /* 0x004fe200000006ff */
[----:B------:R-:W-:-:S03]  /*23d90*/  IMAD.SHL.U32 R0, R0, 0x8000, RZ ;  /* 0x0000800000007824 */ /* 0x000fc600078e00ff */
[----:B------:R-:W2:Y:S02]  /*23da0*/  SYNCS.PHASECHK.TRANS64.TRYWAIT P0, [R3+URZ+0x38860], R4 ;  /* 0x03886004030075a7 */ /* 0x000ea4000800017f */
[----:B--2---:R-:W-:Y:S05]  /*23db0*/  @!P0 BRA `(.L_x_620) ;  /* 0x0000006400e48947 */ /* 0x004fea0003800000 */
.L_x_799:
[----:B------:R-:W4:Y:S04]  /*23dc0*/  LDL R5, [R1+0x4c] ;  /* 0x00004c0001057983 */ /* 0x000f280000100800 */
[----:B------:R-:W3:Y:S04]  /*23dd0*/  LDL R14, [R1+0xc] ;  /* 0x00000c00010e7983 */ /* 0x000ee80000100800 */
[----:B------:R-:W-:Y:S04]  /*23de0*/  STL [R1+0x84], R16 ;  /* 0x0000841001007387 */ /* 0x000fe80000100800 */
[----:B------:R2:W-:Y:S04]  /*23df0*/  STL [R1+0x80], R3 ;  /* 0x0000800301007387 */ /* 0x0005e80000100800 */
[----:B--2---:R-:W2:Y:S04]  /*23e00*/  LDL R3, [R1+0x10] ;  /* 0x0000100001037983 */ /* 0x004ea80000100800 */
[----:B------:R0:W-:Y:S01]  /*23e10*/  STL [R1+0x7c], R2 ;  /* 0x00007c0201007387 */ /* 0x0001e20000100800 */
[----:B------:R-:W-:Y:S05]  /*23e20*/  WARPSYNC.ALL ;  /* 0x0000000000007948 */ /* 0x000fea0003800000 */
[----:B------:R-:W2:Y:S04]  /*23e30*/  LDL R16, [R1+0x2c] ;  /* 0x00002c0001107983 */ /* 0x000ea80000100800 */
[----:B0-----:R-:W4:Y:S01]  /*23e40*/  LDL R2, [R1+0x4] ;  /* 0x0000040001027983 */ /* 0x001f220000100800 */
[----:B---3--:R-:W-:-:S04]  /*23e50*/  LOP3.LUT R4, R0, R14, RZ, 0xfc, !PT ;  /* 0x0000000e00047212 */ /* 0x008fc800078efcff */
[C---:B----4-:R-:W-:Y:S02]  /*23e60*/  IADD3 R4, R2.reuse, R4, RZ ;  /* 0x0000000402047210 */ /* 0x050fe40007ffe0ff */
[----:B------:R-:W-:-:S03]  /*23e70*/  IADD3 R17, R2, R5, R0 ;  /* 0x0000000502117210 */ /* 0x000fc60007ffe000 */
[----:B------:R-:W0:Y:S04]  /*23e80*/  LDSM.16.MT88.4 R8, [R4+0x10400] ;  /* 0x010400000408783b */ /* 0x000e280000004200 */
[----:B------:R-:W3:Y:S01]  /*23e90*/  LDSM.16.MT88.4 R4, [R17+0x10400] ;  /* 0x010400001104783b */ /* 0x000ee20000004200 */
[C-C-:B0-----:R-:W-:Y:S02]  /*23ea0*/  PRMT R12, R8.reuse, 0x6420, R9.reuse ;  /* 0x00006420080c7816 */ /* 0x141fe40000000009 */
[----:B------:R-:W-:Y:S01]  /*23eb0*/  PRMT R13, R8, 0x7531, R9 ;  /* 0x00007531080d7816 */ /* 0x000fe20000000009 */
[----:B------:R-:W-:Y:S01]  /*23ec0*/  IMAD.MOV.U32 R9, RZ, RZ, R14 ;  /* 0x000000ffff097224 */ /* 0x000fe200078e000e */
[C-C-:B------:R-:W-:Y:S02]  /*23ed0*/  PRMT R14, R10.reuse, 0x6420, R11.reuse ;  /* 0x000064200a0e7816 */ /* 0x140fe4000000000b */
[----:B------:R-:W-:-:S02]  /*23ee0*/  PRMT R15, R10, 0x7531, R11 ;  /* 0x000075310a0f7816 */ /* 0x000fc4000000000b */
[----:B------:R-:W4:Y:S01]  /*23ef0*/  LDL R11, [R1+0x8] ;  /* 0x00000800010b7983 */ /* 0x000f220000100800 */
[----:B--2---:R-:W-:Y:S02]  /*23f00*/  LOP3.LUT R8, R0, R3, RZ, 0xfc, !PT ;  /* 0x0000000300087212 */ /* 0x004fe400078efcff */
[----:B---3--:R-:W-:-:S03]  /*23f10*/  PRMT R10, R6, 0x6420, R7 ;  /* 0x00006420060a7816 */ /* 0x008fc60000000007 */
[----:B----4-:R-:W-:-:S05]  /*23f20*/  IMAD.IADD R8, R11, 0x1, R8 ;  /* 0x000000010b087824 */ /* 0x010fca00078e0208 */
[----:B------:R0:W-:Y:S02]  /*23f30*/  STSM.16.M88.4 [R8], R12 ;  /* 0x0000000c08007844 */ /* 0x0001e40000000200 */
[----:B0-----:R-:W-:Y:S01]  /*23f40*/  VIADD R12, R0, 0x2000 ;  /* 0x00002000000c7836 */ /* 0x001fe20000000000 */
[C---:B------:R-:W-:Y:S01]  /*23f50*/  PRMT R8, R4.reuse, 0x6420, R5 ;  /* 0x0000642004087816 */ /* 0x040fe20000000005 */
[----:B------:R-:W-:Y:S01]  /*23f60*/  IMAD.MOV.U32 R15, RZ, RZ, R9 ;  /* 0x000000ffff0f7224 */ /* 0x000fe200078e0009 */
[----:B------:R-:W-:Y:S02]  /*23f70*/  PRMT R9, R4, 0x7531, R5 ;  /* 0x0000753104097816 */ /* 0x000fe40000000005 */
[----:B------:R-:W-:Y:S02]  /*23f80*/  MOV R14, R11 ;  /* 0x0000000b000e7202 */ /* 0x000fe40000000f00 */
[----:B------:R-:W-:Y:S02]  /*23f90*/  LOP3.LUT R4, R12, R3, RZ, 0xfc, !PT ;  /* 0x000000030c047212 */ /* 0x000fe400078efcff */
[----:B------:R-:W-:-:S02]  /*23fa0*/  PRMT R11, R6, 0x7531, R7 ;  /* 0x00007531060b7816 */ /* 0x000fc40000000007 */
[----:B------:R-:W-:-:S05]  /*23fb0*/  IADD3 R4, R14, R4, RZ ;  /* 0x000000040e047210 */ /* 0x000fca0007ffe0ff */
[----:B------:R0:W-:Y:S02]  /*23fc0*/  STSM.16.M88.4 [R4], R8 ;  /* 0x0000000804007844 */ /* 0x0001e40000000200 */
[----:B0-----:R-:W-:Y:S01]  /*23fd0*/  IMAD.MOV.U32 R11, RZ, RZ, R15 ;  /* 0x000000ffff0b7224 */ /* 0x001fe200078e000f */
[----:B------:R-:W-:-:S04]  /*23fe0*/  IADD3 R8, R0, 0x4000, RZ ;  /* 0x0000400000087810 */ /* 0x000fc80007ffe0ff */
[----:B------:R-:W-:-:S05]  /*23ff0*/  LOP3.LUT R4, R8, R11, RZ, 0xfc, !PT ;  /* 0x0000000b08047212 */ /* 0x000fca00078efcff */
[----:B------:R-:W-:-:S06]  /*24000*/  IMAD.IADD R4, R2, 0x1, R4 ;  /* 0x0000000102047824 */ /* 0x000fcc00078e0204 */
[----:B------:R-:W0:Y:S01]  /*24010*/  LDSM.16.MT88.4 R4, [R4+0x10400] ;  /* 0x010400000404783b */ /* 0x000e220000004200 */
[----:B------:R-:W-:Y:S01]  /*24020*/  IMAD.MOV.U32 R10, RZ, RZ, R14 ;  /* 0x000000ffff0a7224 */ /* 0x000fe200078e000e */
[----:B------:R-:W-:-:S05]  /*24030*/  LOP3.LUT R8, R8, R3, RZ, 0xfc, !PT ;  /* 0x0000000308087212 */ /* 0x000fca00078efcff */
[----:B------:R-:W-:Y:S01]  /*24040*/  IMAD.IADD R8, R10, 0x1, R8 ;  /* 0x000000010a087824 */ /* 0x000fe200078e0208 */
[C-C-:B0-----:R-:W-:Y:S02]  /*24050*/  PRMT R12, R4.reuse, 0x6420, R5.reuse ;  /* 0x00006420040c7816 */ /* 0x141fe40000000005 */
[----:B------:R-:W-:Y:S02]  /*24060*/  PRMT R13, R4, 0x7531, R5 ;  /* 0x00007531040d7816 */ /* 0x000fe40000000005 */
[C-C-:B------:R-:W-:Y:S02]  /*24070*/  PRMT R14, R6.reuse, 0x6420, R7.reuse ;  /* 0x00006420060e7816 */ /* 0x140fe40000000007 */
[----:B------:R-:W-:Y:S02]  /*24080*/  PRMT R15, R6, 0x7531, R7 ;  /* 0x00007531060f7816 */ /* 0x000fe40000000007 */
[----:B------:R-:W0:Y:S04]  /*24090*/  LDSM.16.MT88.4 R4, [R17+0x14400] ;  /* 0x014400001104783b */ /* 0x000e280000004200 */
[----:B------:R2:W-:Y:S02]  /*240a0*/  STSM.16.M88.4 [R8], R12 ;  /* 0x0000000c08007844 */ /* 0x0005e40000000200 */
[----:B--2---:R-:W-:Y:S01]  /*240b0*/  VIADD R12, R0, 0x6000 ;  /* 0x00006000000c7836 */ /* 0x004fe20000000000 */
[----:B------:R-:W-:Y:S01]  /*240c0*/  MOV R14, R10 ;  /* 0x0000000a000e7202 */ /* 0x000fe20000000f00 */
[----:B------:R-:W-:Y:S01]  /*240d0*/  IMAD.MOV.U32 R15, RZ, RZ, R11 ;  /* 0x000000ffff0f7224 */ /* 0x000fe200078e000b */
[----:B0-----:R-:W-:-:S02]  /*240e0*/  PRMT R8, R4, 0x6420, R5 ;  /* 0x0000642004087816 */ /* 0x001fc40000000005 */
[----:B------:R-:W-:Y:S02]  /*240f0*/  PRMT R9, R4, 0x7531, R5 ;  /* 0x0000753104097816 */ /* 0x000fe40000000005 */
[----:B------:R-:W-:Y:S02]  /*24100*/  LOP3.LUT R4, R12, R3, RZ, 0xfc, !PT ;  /* 0x000000030c047212 */ /* 0x000fe400078efcff */
[C-C-:B------:R-:W-:Y:S02]  /*24110*/  PRMT R10, R6.reuse, 0x6420, R7.reuse ;  /* 0x00006420060a7816 */ /* 0x140fe40000000007 */
[----:B------:R-:W-:Y:S02]  /*24120*/  PRMT R11, R6, 0x7531, R7 ;  /* 0x00007531060b7816 */ /* 0x000fe40000000007 */
[----:B------:R-:W-:-:S05]  /*24130*/  IADD3 R4, R14, R4, RZ ;  /* 0x000000040e047210 */ /* 0x000fca0007ffe0ff */
[----:B------:R0:W-:Y:S04]  /*24140*/  STSM.16.M88.4 [R4], R8 ;  /* 0x0000000804007844 */ /* 0x0001e80000000200 */
[----:B0-----:R-:W2:Y:S01]  /*24150*/  LDL R9, [R1+0x44] ;  /* 0x0000440001097983 */ /* 0x001ea20000100800 */
[----:B------:R-:W-:Y:S01]  /*24160*/  IMAD.MOV.U32 R11, RZ, RZ, R15 ;  /* 0x000000ffff0b7224 */ /* 0x000fe200078e000f */
[----:B------:R-:W-:-:S04]  /*24170*/  IADD3 R4, R0, 0x1000, RZ ;  /* 0x0000100000047810 */ /* 0x000fc80007ffe0ff */
[----:B------:R-:W-:-:S05]  /*24180*/  LOP3.LUT R4, R4, R11, RZ, 0xfc, !PT ;  /* 0x0000000b04047212 */ /* 0x000fca00078efcff */
[----:B------:R-:W-:-:S06]  /*24190*/  IMAD.IADD R4, R2, 0x1, R4 ;  /* 0x0000000102047824 */ /* 0x000fcc00078e0204 */
[----:B------:R-:W0:Y:S01]  /*241a0*/  LDSM.16.MT88.4 R4, [R4+0x10400] ;  /* 0x010400000404783b */ /* 0x000e220000004200 */
[----:B------:R-:W-:Y:S01]  /*241b0*/  IMAD.MOV.U32 R10, RZ, RZ, R14 ;  /* 0x000000ffff0a7224 */ /* 0x000fe200078e000e */
[C-C-:B0-----:R-:W-:Y:S02]  /*241c0*/  PRMT R12, R4.reuse, 0x6420, R5.reuse ;  /* 0x00006420040c7816 */ /* 0x141fe40000000005 */
[----:B------:R-:W-:Y:S02]  /*241d0*/  PRMT R13, R4, 0x7531, R5 ;  /* 0x00007531040d7816 */ /* 0x000fe40000000005 */
[C-C-:B------:R-:W-:Y:S02]  /*241e0*/  PRMT R14, R6.reuse, 0x6420, R7.reuse ;  /* 0x00006420060e7816 */ /* 0x140fe40000000007 */
[----:B------:R-:W-:Y:S02]  /*241f0*/  PRMT R15, R6, 0x7531, R7 ;  /* 0x00007531060f7816 */ /* 0x000fe40000000007 */
[----:B------:R-:W0:Y:S02]  /*24200*/  LDSM.16.MT88.4 R4, [R17+0x11400] ;  /* 0x011400001104783b */ /* 0x000e240000004200 */
[----:B0-----:R-:W-:Y:S01]  /*24210*/  PRMT R8, R4, 0x6420, R5 ;  /* 0x0000642004087816 */ /* 0x001fe20000000005 */
[----:B--2---:R-:W-:-:S05]  /*24220*/  IMAD.IADD R20, R9, 0x1, R0 ;  /* 0x0000000109147824 */ /* 0x004fca00078e0200 */
[----:B------:R-:W-:-:S05]  /*24230*/  IADD3 R21, R10, R20, R3 ;  /* 0x000000140a157210 */ /* 0x000fca0007ffe003 */
[----:B------:R0:W-:Y:S01]  /*24240*/  STSM.16.M88.4 [R21], R12 ;  /* 0x0000000c15007844 */ /* 0x0001e20000000200 */
[----:B------:R-:W-:Y:S01]  /*24250*/  PRMT R9, R4, 0x7531, R5 ;  /* 0x0000753104097816 */ /* 0x000fe20000000005 */
[----:B------:R-:W-:Y:S01]  /*24260*/  VIADD R4, R0, 0x5000 ;  /* 0x0000500000047836 */ /* 0x000fe20000000000 */
[----:B0-----:R-:W-:Y:S01]  /*24270*/  MOV R14, R10 ;  /* 0x0000000a000e7202 */ /* 0x001fe20000000f00 */
[----:B------:R-:W-:Y:S01]  /*24280*/  IMAD.MOV.U32 R15, RZ, RZ, R11 ;  /* 0x000000ffff0f7224 */ /* 0x000fe200078e000b */
[C-C-:B------:R-:W-:Y:S02]  /*24290*/  PRMT R10, R6.reuse, 0x6420, R7.reuse ;  /* 0x00006420060a7816 */ /* 0x140fe40000000007 */
[----:B------:R-:W-:Y:S02]  /*242a0*/  PRMT R11, R6, 0x7531, R7 ;  /* 0x00007531060b7816 */ /* 0x000fe40000000007 */
[----:B------:R-:W-:-:S05]  /*242b0*/  IADD3 R20, R14, R16, R20 ;  /* 0x000000100e147210 */ /* 0x000fca0007ffe014 */
[----:B------:R0:W-:Y:S02]  /*242c0*/  STSM.16.M88.4 [R20], R8 ;  /* 0x0000000814007844 */ /* 0x0001e40000000200 */
[----:B0-----:R-:W-:-:S04]  /*242d0*/  MOV R11, R15 ;  /* 0x0000000f000b7202 */ /* 0x001fc80000000f00 */
        /* <DEDUP_REMOVED lines=8> */
[----:B------:R-:W0:Y:S04]  /*24360*/  LDSM.16.MT88.4 R4, [R17+0x15400] ;  /* 0x015400001104783b */ /* 0x000e280000004200 */
[----:B------:R2:W-:Y:S02]  /*24370*/  STSM.16.M88.4 [R21+0x4000], R12 ;  /* 0x0040000c15007844 */ /* 0x0005e40000000200 */
[----:B--2---:R-:W-:Y:S01]  /*24380*/  MOV R13, R10 ;  /* 0x0000000a000d7202 */ /* 0x004fe20000000f00 */
[----:B------:R-:W-:Y:S01]  /*24390*/  IMAD.MOV.U32 R14, RZ, RZ, R11 ;  /* 0x000000ffff0e7224 */ /* 0x000fe200078e000b */
[----:B0-----:R-:W-:-:S02]  /*243a0*/  PRMT R8, R4, 0x6420, R5 ;  /* 0x0000642004087816 */ /* 0x001fc40000000005 */
[----:B------:R-:W-:Y:S02]  /*243b0*/  PRMT R9, R4, 0x7531, R5 ;  /* 0x0000753104097816 */ /* 0x000fe40000000005 */
[C-C-:B------:R-:W-:Y:S02]  /*243c0*/  PRMT R10, R6.reuse, 0x6420, R7.reuse ;  /* 0x00006420060a7816 */ /* 0x140fe40000000007 */
[----:B------:R-:W-:-:S05]  /*243d0*/  PRMT R11, R6, 0x7531, R7 ;  /* 0x00007531060b7816 */ /* 0x000fca0000000007 */
[----:B------:R0:W-:Y:S04]  /*243e0*/  STSM.16.M88.4 [R20+0x4000], R8 ;  /* 0x0040000814007844 */ /* 0x0001e80000000200 */
[----:B0-----:R-:W2:Y:S01]  /*243f0*/  LDL R9, [R1+0x40] ;  /* 0x0000400001097983 */ /* 0x001ea20000100800 */
[----:B------:R-:W-:Y:S02]  /*24400*/  VIADD R15, R0, 0x2000 ;  /* 0x00002000000f7836 */ /* 0x000fe40000000000 */
[----:B------:R-:W-:-:S05]  /*24410*/  IMAD.MOV.U32 R11, RZ, RZ, R14 ;  /* 0x000000ffff0b7224 */ /* 0x000fca00078e000e */
[----:B------:R-:W-:-:S05]  /*24420*/  LOP3.LUT R4, R15, R11, RZ, 0xfc, !PT ;  /* 0x0000000b0f047212 */ /* 0x000fca00078efcff */
[----:B------:R-:W-:-:S06]  /*24430*/  IMAD.IADD R4, R2, 0x1, R4 ;  /* 0x0000000102047824 */ /* 0x000fcc00078e0204 */
[----:B------:R-:W0:Y:S01]  /*24440*/  LDSM.16.MT88.4 R4, [R4+0x10400] ;  /* 0x010400000404783b */ /* 0x000e220000004200 */
[----:B------:R-:W-:Y:S02]  /*24450*/  MOV R10, R13 ;  /* 0x0000000d000a7202 */ /* 0x000fe40000000f00 */
[C-C-:B0-----:R-:W-:Y:S02]  /*24460*/  PRMT R12, R4.reuse, 0x6420, R5.reuse ;  /* 0x00006420040c7816 */ /* 0x141fe40000000005 */
[----:B------:R-:W-:Y:S02]  /*24470*/  PRMT R13, R4, 0x7531, R5 ;  /* 0x00007531040d7816 */ /* 0x000fe40000000005 */
[C-C-:B------:R-:W-:Y:S02]  /*24480*/  PRMT R14, R6.reuse, 0x6420, R7.reuse ;  /* 0x00006420060e7816 */ /* 0x140fe40000000007 */
[----:B------:R-:W-:Y:S02]  /*24490*/  PRMT R15, R6, 0x7531, R7 ;  /* 0x00007531060f7816 */ /* 0x000fe40000000007 */
[----:B------:R-:W0:Y:S02]  /*244a0*/  LDSM.16.MT88.4 R4, [R17+0x12400] ;  /* 0x012400001104783b */ /* 0x000e240000004200 */
[----:B0-----:R-:W-:-:S02]  /*244b0*/  PRMT R8, R4, 0x6420, R5 ;  /* 0x0000642004087816 */ /* 0x001fc40000000005 */
[----:B--2---:R-:W-:-:S04]  /*244c0*/  IADD3 R20, R9, R0, RZ ;  /* 0x0000000009147210 */ /* 0x004fc80007ffe0ff */
[----:B------:R-:W-:-:S05]  /*244d0*/  IADD3 R21, R10, R20, R3 ;  /* 0x000000140a157210 */ /* 0x000fca0007ffe003 */
[----:B------:R0:W-:Y:S01]  /*244e0*/  STSM.16.M88.4 [R21], R12 ;  /* 0x0000000c15007844 */ /* 0x0001e20000000200 */
[----:B------:R-:W-:Y:S01]  /*244f0*/  PRMT R9, R4, 0x7531, R5 ;  /* 0x0000753104097816 */ /* 0x000fe20000000005 */
[----:B0-----:R-:W-:Y:S01]  /*24500*/  IMAD.MOV.U32 R13, RZ, RZ, R10 ;  /* 0x000000ffff0d7224 */ /* 0x001fe200078e000a */
[C---:B------:R-:W-:Y:S01]  /*24510*/  PRMT R10, R6.reuse, 0x6420, R7 ;  /* 0x00006420060a7816 */ /* 0x040fe20000000007 */
[----:B------:R-:W-:Y:S01]  /*24520*/  IMAD.MOV.U32 R14, RZ, RZ, R11 ;  /* 0x000000ffff0e7224 */ /* 0x000fe200078e000b */
[----:B------:R-:W-:Y:S02]  /*24530*/  PRMT R11, R6, 0x7531, R7 ;  /* 0x00007531060b7816 */ /* 0x000fe40000000007 */
[----:B------:R-:W-:Y:S02]  /*24540*/  IADD3 R20, R13, R16, R20 ;  /* 0x000000100d147210 */ /* 0x000fe40007ffe014 */
[----:B------:R-:W-:-:S03]  /*24550*/  IADD3 R15, R0, 0x6000, RZ ;  /* 0x00006000000f7810 */ /* 0x000fc60007ffe0ff */
[----:B------:R0:W-:Y:S02]  /*24560*/  STSM.16.M88.4 [R20], R8 ;  /* 0x0000000814007844 */ /* 0x0001e40000000200 */
[----:B0-----:R-:W-:-:S05]  /*24570*/  IMAD.MOV.U32 R11, RZ, RZ, R14 ;  /* 0x000000ffff0b7224 */ /* 0x001fca00078e000e */
[----:B------:R-:W-:-:S04]  /*24580*/  LOP3.LUT R4, R15, R11, RZ, 0xfc, !PT ;  /* 0x0000000b0f047212 */ /* 0x000fc800078efcff */
[----:B------:R-:W-:-:S06]  /*24590*/  IADD3 R4, R2, R4, RZ ;  /* 0x0000000402047210 */ /* 0x000fcc0007ffe0ff */
        /* <DEDUP_REMOVED lines=8> */
[----:B--2---:R-:W-:-:S02]  /*24620*/  IMAD.MOV.U32 R15, RZ, RZ, R11 ;  /* 0x000000ffff0f7224 */ /* 0x004fc400078e000b */
[----:B------:R-:W-:Y:S01]  /*24630*/  IMAD.MOV.U32 R14, RZ, RZ, R10 ;  /* 0x000000ffff0e7224 */ /* 0x000fe200078e000a */
[C-C-:B0-----:R-:W-:Y:S02]  /*24640*/  PRMT R8, R4.reuse, 0x6420, R5.reuse ;  /* 0x0000642004087816 */ /* 0x141fe40000000005 */
[----:B------:R-:W-:Y:S02]  /*24650*/  PRMT R9, R4, 0x7531, R5 ;  /* 0x0000753104097816 */ /* 0x000fe40000000005 */
[----:B------:R-:W-:-:S04]  /*24660*/  IADD3 R4, R0, 0x3000, RZ ;  /* 0x0000300000047810 */ /* 0x000fc80007ffe0ff */
[----:B------:R-:W-:Y:S02]  /*24670*/  LOP3.LUT R4, R4, R15, RZ, 0xfc, !PT ;  /* 0x0000000f04047212 */ /* 0x000fe400078efcff */
[C-C-:B------:R-:W-:Y:S02]  /*24680*/  PRMT R10, R6.reuse, 0x6420, R7.reuse ;  /* 0x00006420060a7816 */ /* 0x140fe40000000007 */
[----:B------:R-:W-:Y:S01]  /*24690*/  PRMT R11, R6, 0x7531, R7 ;  /* 0x00007531060b7816 */ /* 0x000fe20000000007 */
[----:B------:R-:W-:-:S04]  /*246a0*/  IMAD.IADD R4, R2, 0x1, R4 ;  /* 0x0000000102047824 */ /* 0x000fc800078e0204 */
[----:B------:R-:W-:Y:S04]  /*246b0*/  STSM.16.M88.4 [R20+0x4000], R8 ;  /* 0x0040000814007844 */ /* 0x000fe80000000200 */
[----:B------:R-:W0:Y:S04]  /*246c0*/  LDSM.16.MT88.4 R8, [R4+0x10400] ;  /* 0x010400000408783b */ /* 0x000e280000004200 */
[----:B------:R-:W2:Y:S01]  /*246d0*/  LDSM.16.MT88.4 R4, [R17+0x13400] ;  /* 0x013400001104783b */ /* 0x000ea20000004200 */
[C-C-:B0-----:R-:W-:Y:S02]  /*246e0*/  PRMT R12, R8.reuse, 0x6420, R9.reuse ;  /* 0x00006420080c7816 */ /* 0x141fe40000000009 */
[----:B------:R-:W-:Y:S01]  /*246f0*/  PRMT R13, R8, 0x7531, R9 ;  /* 0x00007531080d7816 */ /* 0x000fe20000000009 */
[----:B------:R-:W-:Y:S01]  /*24700*/  IMAD.MOV.U32 R8, RZ, RZ, R14 ;  /* 0x000000ffff087224 */ /* 0x000fe200078e000e */
[----:B------:R-:W-:-:S02]  /*24710*/  MOV R9, R15 ;  /* 0x0000000f00097202 */ /* 0x000fc40000000f00 */
[C-C-:B------:R-:W-:Y:S02]  /*24720*/  PRMT R14, R10.reuse, 0x6420, R11.reuse ;  /* 0x000064200a0e7816 */ /* 0x140fe4000000000b */
[----:B------:R-:W-:Y:S01]  /*24730*/  PRMT R15, R10, 0x7531, R11 ;  /* 0x000075310a0f7816 */ /* 0x000fe2000000000b */
[----:B------:R-:W-:Y:S02]  /*24740*/  IMAD.MOV.U32 R11, RZ, RZ, R16 ;  /* 0x000000ffff0b7224 */ /* 0x000fe400078e0010 */
[----:B------:R0:W5:Y:S04]  /*24750*/  LDL.LU R16, [R1+0x84] ;  /* 0x0000840001107983 */ /* 0x0001680000300800 */
[----:B------:R-:W3:Y:S02]  /*24760*/  LDL R10, [R1+0x48] ;  /* 0x00004800010a7983 */ /* 0x000ee40000100800 */
[----:B---3--:R-:W-:-:S05]  /*24770*/  IMAD.IADD R20, R10, 0x1, R0 ;  /* 0x000000010a147824 */ /* 0x008fca00078e0200 */
[----:B------:R-:W-:Y:S02]  /*24780*/  IADD3 R21, R8, R20, R3 ;  /* 0x0000001408157210 */ /* 0x000fe40007ffe003 */
[----:B------:R-:W-:Y:S01]  /*24790*/  IADD3 R0, R0, 0x7000, RZ ;  /* 0x0000700000007810 */ /* 0x000fe20007ffe0ff */
[----:B------:R0:W5:Y:S04]  /*247a0*/  LDL.LU R3, [R1+0x80] ;  /* 0x0000800001037983 */ /* 0x0001680000300800 */
[----:B------:R3:W-:Y:S02]  /*247b0*/  STSM.16.M88.4 [R21], R12 ;  /* 0x0000000c15007844 */ /* 0x0007e40000000200 */
[----:B---3--:R-:W-:-:S05]  /*247c0*/  IMAD.MOV.U32 R15, RZ, RZ, R9 ;  /* 0x000000ffff0f7224 */ /* 0x008fca00078e0009 */
[----:B------:R-:W-:-:S05]  /*247d0*/  LOP3.LUT R0, R0, R15, RZ, 0xfc, !PT ;  /* 0x0000000f00007212 */ /* 0x000fca00078efcff */
[----:B------:R-:W-:Y:S02]  /*247e0*/  IMAD.IADD R0, R2, 0x1, R0 ;  /* 0x0000000102007824 */ /* 0x000fe400078e0200 */
[----:B------:R0:W5:Y:S01]  /*247f0*/  LDL.LU R2, [R1+0x7c] ;  /* 0x00007c0001027983 */ /* 0x0001620000300800 */
[----:B------:R-:W-:Y:S01]  /*24800*/  IMAD.MOV.U32 R14, RZ, RZ, R8 ;  /* 0x000000ffff0e7224 */ /* 0x000fe200078e0008 */
[----:B------:R-:W-:Y:S02]  /*24810*/  MOV R13, R11 ;  /* 0x0000000b000d7202 */ /* 0x000fe40000000f00 */
[C-C-:B--2---:R-:W-:Y:S02]  /*24820*/  PRMT R8, R4.reuse, 0x6420, R5.reuse ;  /* 0x0000642004087816 */ /* 0x144fe40000000005 */
[----:B------:R-:W-:Y:S02]  /*24830*/  PRMT R9, R4, 0x7531, R5 ;  /* 0x0000753104097816 */ /* 0x000fe40000000005 */
[----:B------:R-:W-:-:S02]  /*24840*/  PRMT R10, R6, 0x6420, R7 ;  /* 0x00006420060a7816 */ /* 0x000fc40000000007 */
[----:B------:R-:W-:Y:S02]  /*24850*/  PRMT R11, R6, 0x7531, R7 ;  /* 0x00007531060b7816 */ /* 0x000fe40000000007 */
[----:B------:R-:W-:-:S05]  /*24860*/  IADD3 R20, R14, R13, R20 ;  /* 0x0000000d0e147210 */ /* 0x000fca0007ffe014 */
[----:B------:R-:W-:Y:S04]  /*24870*/  STSM.16.M88.4 [R20], R8 ;  /* 0x0000000814007844 */ /* 0x000fe80000000200 */
[----:B------:R-:W2:Y:S04]  /*24880*/  LDSM.16.MT88.4 R8, [R0+0x10400] ;  /* 0x010400000008783b */ /* 0x000ea80000004200 */
[----:B------:R-:W3:Y:S01]  /*24890*/  LDSM.16.MT88.4 R4, [R17+0x17400] ;  /* 0x017400001104783b */ /* 0x000ee20000004200 */
[C-C-:B--2---:R-:W-:Y:S02]  /*248a0*/  PRMT R12, R8.reuse, 0x6420, R9.reuse ;  /* 0x00006420080c7816 */ /* 0x144fe40000000009 */
[----:B------:R-:W-:-:S02]  /*248b0*/  PRMT R13, R8, 0x7531, R9 ;  /* 0x00007531080d7816 */ /* 0x000fc40000000009 */
[C-C-:B------:R-:W-:Y:S02]  /*248c0*/  PRMT R14, R10.reuse, 0x6420, R11.reuse ;  /* 0x000064200a0e7816 */ /* 0x140fe4000000000b */
[----:B------:R-:W-:Y:S02]  /*248d0*/  PRMT R15, R10, 0x7531, R11 ;  /* 0x000075310a0f7816 */ /* 0x000fe4000000000b */
[C-C-:B---3--:R-:W-:Y:S02]  /*248e0*/  PRMT R8, R4.reuse, 0x6420, R5.reuse ;  /* 0x0000642004087816 */ /* 0x148fe40000000005 */
[----:B------:R-:W-:Y:S02]  /*248f0*/  PRMT R9, R4, 0x7531, R5 ;  /* 0x0000753104097816 */ /* 0x000fe40000000005 */
[C-C-:B------:R-:W-:Y:S02]  /*24900*/  PRMT R10, R6.reuse, 0x6420, R7.reuse ;  /* 0x00006420060a7816 */ /* 0x140fe40000000007 */
[----:B------:R-:W-:Y:S01]  /*24910*/  PRMT R11, R6, 0x7531, R7 ;  /* 0x00007531060b7816 */ /* 0x000fe20000000007 */
[----:B------:R0:W-:Y:S04]  /*24920*/  STSM.16.M88.4 [R21+0x4000], R12 ;  /* 0x0040000c15007844 */ /* 0x0001e80000000200 */
[----:B------:R0:W-:Y:S01]  /*24930*/  STSM.16.M88.4 [R20+0x4000], R8 ;  /* 0x0040000814007844 */ /* 0x0001e20000000200 */
[----:B------:R-:W-:Y:S01]  /*24940*/  @!PT LDS RZ, [RZ] ;  /* 0x00000000fffff984 */ /* 0x000fe20000000800 */
[----:B------:R-:W-:Y:S01]  /*24950*/  @!PT LDS RZ, [RZ] ;  /* 0x00000000fffff984 */ /* 0x000fe20000000800 */
[----:B------:R-:W-:Y:S01]  /*24960*/  @!PT LDS RZ, [RZ] ;  /* 0x00000000fffff984 */ /* 0x000fe20000000800 */
[----:B------:R-:W-:Y:S01]  /*24970*/  @!PT LDS RZ, [RZ] ;  /* 0x00000000fffff984 */ /* 0x000fe20000000800 */
[----:B------:R2:W-:Y:S06]  /*24980*/  MEMBAR.ALL.CTA ;  /* 0x0000000000007992 */ /* 0x0005ec0000008000 */
[----:B--2---:R-:W2:Y:S01]  /*24990*/  FENCE.VIEW.ASYNC.S ;  /* 0x00000000000073c6 */ /* 0x004ea20000000000 */
[----:B------:R-:W-:Y:S05]  /*249a0*/  @!P1 BRA `(.L_x_621) ;  /* 0x0000000000049947 */ /* 0x000fea0003800000 */
[----:B------:R-:W-:Y:S01]  /*249b0*/  BPT.TRAP 0x1 ;  /* 0x000000040000795c */ /* 0x000fe20000300000 */
.L_x_621:
[----:B------:R-:W3:Y:S01]  /*249c0*/  S2R R0, SR_TID.X ;  /* 0x0000000000007919 */ /* 0x000ee20000002100 */
[----:B--2--5:R2:W-:Y:S01]  /*249d0*/  SYNCS.ARRIVE.TRANS64.A1T0 RZ, [R3+URZ+0x38850], RZ ;  /* 0x038850ff03ff79a7 */ /* 0x0245e2000810003f */
[----:B0-----:R4:W5:Y:S01]  /*249e0*/  LDL R8, [R1+0x24] ;  /* 0x0000240001087983 */ /* 0x0019620000100800 */
[----:B---3--:R-:W-:Y:S01]  /*249f0*/  LOP3.LUT R0, R0, 0x7f, RZ, 0xc0, !PT ;  /* 0x0000007f00007812 */ /* 0x008fe200078ec0ff */
[----:B------:R-:W-:Y:S03]  /*24a00*/  BAR.SYNC.DEFER_BLOCKING 0x2, 0x80 ;  /* 0x0082000000007b1d */ /* 0x000fe60000010000 */
[----:B------:R-:W-:-:S03]  /*24a10*/  ISETP.NE.AND P0, PT, R0, RZ, PT ;  /* 0x000000ff0000720c */ /* 0x000fc60003f05270 */
[----:B------:R4:W5:Y:S10]  /*24a20*/  LDL R0, [R1+0x14] ;  /* 0x0000140001007983 */ /* 0x0009740000100800 */
[----:B--2---:R-:W-:-:S05]  /*24a30*/  @!P0 VIADD R3, R3, 0x38880 ;  /* 0x0003888003038836 */ /* 0x004fca0000000000 */
[----:B------:R-:W-:-:S04]  /*24a40*/  @!P0 PRMT R3, RZ, 0x654, R3 ;  /* 0x00000654ff038816 */ /* 0x000fc80000000003 */
[----:B------:R4:W-:Y:S01]  /*24a50*/  @!P0 SYNCS.ARRIVE.TRANS64.RED.A1T0 RZ, [R3+URZ], RZ ;  /* 0x000000ff03ff89a7 */ /* 0x0009e2000810043f */
[C---:B------:R-:W-:Y:S02]  /*24a60*/  ISETP.GT.AND P0, PT, R2.reuse, RZ, PT ;  /* 0x000000ff0200720c */ /* 0x040fe40003f04270 */
[----:B------:R-:W-:-:S11]  /*24a70*/  IADD3 R2, R2, -0x1, RZ ;  /* 0xffffffff02027810 */ /* 0x000fd60007ffe0ff */
[----:B----4-:R-:W-:Y:S05]  /*24a80*/  @P0 BRA `(.L_x_622) ;  /* 0xffffffe800200947 */ /* 0x010fea000383ffff */
.L_x_600:
[----:B------:R-:W3:Y:S01]  /*24a90*/  S2R R3, SR_TID.X ;  /* 0x0000000000037919 */ /* 0x000ee20000002100 */
[----:B------:R-:W-:Y:S01]  /*24aa0*/  BSSY B0, `(.L_x_623) ;  /* 0x0000010000007945 */ /* 0x000fe20003800000 */
[----:B---3--:R-:W-:-:S04]  /*24ab0*/  LOP3.LUT R3, R3, 0x7f, RZ, 0xc0, !PT ;  /* 0x0000007f03037812 */ /* 0x008fc800078ec0ff */
[----:B------:R-:W-:-:S13]  /*24ac0*/  ISETP.NE.AND P0, PT, R3, RZ, PT ;  /* 0x000000ff0300720c */ /* 0x000fda0003f05270 */
[----:B------:R-:W-:Y:S05]  /*24ad0*/  @P0 BRA `(.L_x_624) ;  /* 0x0000000000300947 */ /* 0x000fea0003800000 */
[----:B------:R-:W3:Y:S01]  /*24ae0*/  S2R R2, SR_LANEID ;  /* 0x0000000000027919 */ /* 0x000ee20000000000 */
[----:B------:R-:W-:Y:S01]  /*24af0*/  VOTEU.ANY UR4, UPT, PT ;  /* 0x0000000000047886 */ /* 0x000fe200038e0100 */
[----:B--2---:R-:W2:Y:S01]  /*24b00*/  LDC.64 R4, c[0x0][0xc60] ;  /* 0x00031800ff047b82 */ /* 0x004ea20000000a00 */
[----:B-----5:R-:W3:Y:S02]  /*24b10*/  FLO.U32 R0, UR4 ;  /* 0x0000000400007d00 */ /* 0x020ee400080e0000 */
[----:B---3--:R-:W-:-:S06]  /*24b20*/  ISETP.EQ.U32.AND P1, PT, R0, R2, PT ;  /* 0x000000020000720c */ /* 0x008fcc0003f22070 */
[----:B------:R-:W2:Y:S07]  /*24b30*/  POPC R2, UR4 ;  /* 0x0000000400027d09 */ /* 0x000eae0008000000 */
[----:B--2---:R-:W2:Y:S04]  /*24b40*/  @P1 ATOMG.E.ADD.STRONG.GPU PT, R2, desc[UR42][R4.64], R2 ;  /* 0x00000002040219a8 */ /* 0x004ea800081ee1ea */
[----:B--2---:R2:W3:Y:S02]  /*24b50*/  SHFL.IDX PT, R2, R2, R0, 0x1f ;  /* 0x00001f0002027589 */ /* 0x0044e400000e0000 */
[----:B--2---:R-:W2:Y:S02]  /*24b60*/  S2R R0, SR_LTMASK ;  /* 0x0000000000007919 */ /* 0x004ea40000003900 */
[----:B--2---:R-:W-:-:S06]  /*24b70*/  LOP3.LUT R0, R0, UR4, RZ, 0xc0, !PT ;  /* 0x0000000400007c12 */ /* 0x004fcc000f8ec0ff */
[----:B------:R-:W3:Y:S02]  /*24b80*/  POPC R0, R0 ;  /* 0x0000000000007309 */ /* 0x000ee40000000000 */
[----:B---3--:R-:W-:-:S07]  /*24b90*/  IADD3 R16, R2, UR37, R0 ;  /* 0x0000002502107c10 */ /* 0x008fce000fffe000 */
.L_x_624:
[----:B------:R-:W-:Y:S05]  /*24ba0*/  BSYNC B0 ;  /* 0x0000000000007941 */ /* 0x000fea0003800000 */
.L_x_623:
[----:B------:R-:W-:-:S06]  /*24bb0*/  UISETP.NE.AND UP0, UPT, UR36, 0x3, UPT ;  /* 0x000000032400788c */ /* 0x000fcc000bf05270 */
[----:B------:R-:W-:-:S13]  /*24bc0*/  PLOP3.LUT P1, PT, PT, PT, UP0, 0x80, 0x0 ;  /* 0x000000000000781c */ /* 0x000fda0003f2f008 */
[----:B------:R-:W-:Y:S05]  /*24bd0*/  @!P1 BRA `(.L_x_625) ;  /* 0x0000000000049947 */ /* 0x000fea0003800000 */
[----:B------:R-:W-:Y:S01]  /*24be0*/  BPT.TRAP 0x1 ;  /* 0x000000040000795c */ /* 0x000fe20000300000 */
.L_x_625:
[----:B------:R-:W3:Y:S04]  /*24bf0*/  LDL R2, [R1+0x24] ;  /* 0x0000240001027983 */ /* 0x000ee80000100800 */
[----:B------:R-:W4:Y:S04]  /*24c00*/  LDL R4, [R1+0x4] ;  /* 0x0000040001047983 */ /* 0x000f280000100800 */
[----:B------:R-:W4:Y:S01]  /*24c10*/  LDL R3, [R1+0x14] ;  /* 0x0000140001037983 */ /* 0x000f220000100800 */
[----:B-----5:R-:W-:Y:S01]  /*24c20*/  IMAD.U32 R0, RZ, RZ, UR38 ;  /* 0x00000026ff007e24 */ /* 0x020fe2000f8e00ff */
[----:B------:R-:W-:Y:S04]  /*24c30*/  BSSY B0, `(.L_x_626) ;  /* 0x0000007000007945 */ /* 0x000fe80003800000 */
[----:B------:R-:W-:-:S02]  /*24c40*/  ISETP.NE.AND P2, PT, R0, 0x3, PT ;  /* 0x000000030000780c */ /* 0x000fc40003f45270 */
[----:B---3--:R-:W-:-:S04]  /*24c50*/  LOP3.LUT R2, R2, 0x1, RZ, 0x3c, !PT ;  /* 0x0000000102027812 */ /* 0x008fc800078e3cff */
[----:B------:R-:W-:Y:S01]  /*24c60*/  SHF.L.U32 R2, R2, 0x1f, RZ ;  /* 0x0000001f02027819 */ /* 0x000fe200000006ff */
[----:B----4-:R-:W-:-:S04]  /*24c70*/  IMAD R0, R3, 0x8, R4 ;  /* 0x0000000803007824 */ /* 0x010fc800078e0204 */
[----:B------:R-:W3:Y:S02]  /*24c80*/  SYNCS.PHASECHK.TRANS64.TRYWAIT P1, [R0+URZ+0x38870], R2 ;  /* 0x03887002000075a7 */ /* 0x000ee4000802017f */
[----:B---3--:R-:W-:Y:S05]  /*24c90*/  @!P1 BRA `(.L_x_627) ;  /* 0x0000005800409947 */ /* 0x008fea0003800000 */
.L_x_800:
[----:B------:R-:W-:Y:S05]  /*24ca0*/  BSYNC B0 ;  /* 0x0000000000007941 */ /* 0x000fea0003800000 */
.L_x_626:
[----:B------:R-:W-:Y:S05]  /*24cb0*/  @!P2 BRA `(.L_x_628) ;  /* 0x000000000004a947 */ /* 0x000fea0003800000 */
[----:B------:R-:W-:Y:S01]  /*24cc0*/  BPT.TRAP 0x1 ;  /* 0x000000040000795c */ /* 0x000fe20000300000 */
.L_x_628:
[----:B---3--:R-:W3:Y:S02]  /*24cd0*/  LDL R2, [R1+0x24] ;  /* 0x0000240001027983 */ /* 0x008ee40000100800 */
[----:B---3--:R-:W-:-:S04]  /*24ce0*/  SHF.L.U32 R2, R2, 0x1f, RZ ;  /* 0x0000001f02027819 */ /* 0x008fc800000006ff */
[----:B------:R-:W3:Y:S02]  /*24cf0*/  SYNCS.PHASECHK.TRANS64.TRYWAIT P1, [R0+URZ+0x38860], R2 ;  /* 0x03886002000075a7 */ /* 0x000ee4000802017f */
[----:B---3--:R-:W-:Y:S05]  /*24d00*/  @!P1 BRA `(.L_x_629) ;  /* 0x0000005800389947 */ /* 0x008fea0003800000 */
.L_x_801:
[----:B--2---:R-:W2:Y:S04]  /*24d10*/  LDL R5, [R1+0x14] ;  /* 0x0000140001057983 */ /* 0x004ea80000100800 */
[----:B------:R-:W4:Y:S04]  /*24d20*/  LDL R14, [R1+0xc] ;  /* 0x00000c00010e7983 */ /* 0x000f280000100800 */
[----:B------:R-:W4:Y:S04]  /*24d30*/  LDL R3, [R1+0x4] ;  /* 0x0000040001037983 */ /* 0x000f280000100800 */
[----:B------:R-:W4:Y:S04]  /*24d40*/  LDL R4, [R1+0x4c] ;  /* 0x00004c0001047983 */ /* 0x000f280000100800 */
[----:B------:R0:W-:Y:S04]  /*24d50*/  STL [R1+0x84], R19 ;  /* 0x0000841301007387 */ /* 0x0001e80000100800 */
[----:B0-----:R-:W4:Y:S04]  /*24d60*/  LDL R19, [R1+0x10] ;  /* 0x0000100001137983 */ /* 0x001f280000100800 */
[----:B------:R-:W-:Y:S04]  /*24d70*/  STL [R1+0x80], R16 ;  /* 0x0000801001007387 */ /* 0x000fe80000100800 */
[----:B------:R3:W-:Y:S04]  /*24d80*/  STL [R1+0x7c], R0 ;  /* 0x00007c0001007387 */ /* 0x0007e80000100800 */
[----:B---3--:R-:W3:Y:S04]  /*24d90*/  LDL.LU R0, [R1+0x8] ;  /* 0x0000080001007983 */ /* 0x008ee80000300800 */
[----:B------:R-:W3:Y:S04]  /*24da0*/  LDL R17, [R1+0x44] ;  /* 0x0000440001117983 */ /* 0x000ee80000100800 */
[----:B------:R-:W3:Y:S01]  /*24db0*/  LDL R16, [R1+0x2c] ;  /* 0x00002c0001107983 */ /* 0x000ee20000100800 */
[----:B------:R-:W-:Y:S05]  /*24dc0*/  WARPSYNC.ALL ;  /* 0x0000000000007948 */ /* 0x000fea0003800000 */
[----:B--2---:R-:W-:-:S04]  /*24dd0*/  SHF.L.U32 R18, R5, 0xf, RZ ;  /* 0x0000000f05127819 */ /* 0x004fc800000006ff */
[----:B----4-:R-:W-:-:S05]  /*24de0*/  LOP3.LUT R2, R18, R14, RZ, 0xfc, !PT ;  /* 0x0000000e12027212 */ /* 0x010fca00078efcff */
[----:B------:R-:W-:-:S05]  /*24df0*/  IMAD.IADD R2, R3, 0x1, R2 ;  /* 0x0000000103027824 */ /* 0x000fca00078e0202 */
[----:B------:R0:W2:Y:S02]  /*24e00*/  LDSM.16.MT88.4 R8, [R2+0x10400] ;  /* 0x010400000208783b */ /* 0x0000a40000004200 */
[----:B0-----:R-:W-:-:S05]  /*24e10*/  IADD3 R2, R3, R4, R18 ;  /* 0x0000000403027210 */ /* 0x001fca0007ffe012 */
[----:B------:R-:W0:Y:S01]  /*24e20*/  LDSM.16.MT88.4 R4, [R2+0x10400] ;  /* 0x010400000204783b */ /* 0x000e220000004200 */
[----:B------:R-:W-:Y:S01]  /*24e30*/  VIADD R21, R18, 0x2000 ;  /* 0x0000200012157836 */ /* 0x000fe20000000000 */
[C-C-:B--2---:R-:W-:Y:S02]  /*24e40*/  PRMT R12, R8.reuse, 0x6420, R9.reuse ;  /* 0x00006420080c7816 */ /* 0x144fe40000000009 */
[----:B------:R-:W-:Y:S02]  /*24e50*/  PRMT R13, R8, 0x7531, R9 ;  /* 0x00007531080d7816 */ /* 0x000fe40000000009 */
[----:B------:R-:W-:Y:S02]  /*24e60*/  MOV R9, R3 ;  /* 0x0000000300097202 */ /* 0x000fe40000000f00 */
[----:B------:R-:W-:Y:S01]  /*24e70*/  LOP3.LUT R3, R18, R19, RZ, 0xfc, !PT ;  /* 0x0000001312037212 */ /* 0x000fe200078efcff */
[----:B------:R-:W-:Y:S01]  /*24e80*/  IMAD.MOV.U32 R8, RZ, RZ, R14 ;  /* 0x000000ffff087224 */ /* 0x000fe200078e000e */
[----:B------:R-:W-:-:S02]  /*24e90*/  PRMT R14, R10, 0x6420, R11 ;  /* 0x000064200a0e7816 */ /* 0x000fc4000000000b */
[----:B------:R-:W-:Y:S01]  /*24ea0*/  PRMT R15, R10, 0x7531, R11 ;  /* 0x000075310a0f7816 */ /* 0x000fe2000000000b */
[----:B---3--:R-:W-:-:S05]  /*24eb0*/  IMAD.IADD R3, R0, 0x1, R3 ;  /* 0x0000000100037824 */ /* 0x008fca00078e0203 */
[----:B------:R2:W-:Y:S01]  /*24ec0*/  STSM.16.M88.4 [R3], R12 ;  /* 0x0000000c03007844 */ /* 0x0005e20000000200 */
[C-C-:B0-----:R-:W-:Y:S02]  /*24ed0*/  PRMT R10, R6.reuse, 0x6420, R7.reuse ;  /* 0x00006420060a7816 */ /* 0x141fe40000000007 */
[----:B------:R-:W-:Y:S02]  /*24ee0*/  PRMT R11, R6, 0x7531, R7 ;  /* 0x00007531060b7816 */ /* 0x000fe40000000007 */
[----:B--2---:R-:W-:Y:S01]  /*24ef0*/  LOP3.LUT R3, R21, R19, RZ, 0xfc, !PT ;  /* 0x0000001315037212 */ /* 0x004fe200078efcff */
[----:B------:R-:W-:Y:S01]  /*24f00*/  IMAD.MOV.U32 R14, RZ, RZ, R8 ;  /* 0x000000ffff0e7224 */ /* 0x000fe200078e0008 */
[----:B------:R-:W-:Y:S02]  /*24f10*/  MOV R15, R9 ;  /* 0x00000009000f7202 */ /* 0x000fe40000000f00 */
[----:B------:R-:W-:Y:S01]  /*24f20*/  PRMT R8, R4, 0x6420, R5 ;  /* 0x0000642004087816 */ /* 0x000fe20000000005 */
[----:B------:R-:W-:Y:S01]  /*24f30*/  IMAD.IADD R3, R0, 0x1, R3 ;  /* 0x0000000100037824 */ /* 0x000fe200078e0203 */
[----:B------:R-:W-:-:S05]  /*24f40*/  PRMT R9, R4, 0x7531, R5 ;  /* 0x0000753104097816 */ /* 0x000fca0000000005 */
[----:B------:R0:W-:Y:S02]  /*24f50*/  STSM.16.M88.4 [R3], R8 ;  /* 0x0000000803007844 */ /* 0x0001e40000000200 */
[----:B0-----:R-:W-:Y:S01]  /*24f60*/  VIADD R8, R18, 0x4000 ;  /* 0x0000400012087836 */ /* 0x001fe20000000000 */
[----:B------:R-:W-:Y:S01]  /*24f70*/  MOV R10, R14 ;  /* 0x0000000e000a7202 */ /* 0x000fe20000000f00 */
[----:B------:R-:W-:-:S03]  /*24f80*/  IMAD.MOV.U32 R11, RZ, RZ, R15 ;  /* 0x000000ffff0b7224 */ /* 0x000fc600078e000f */
[----:B------:R-:W-:-:S04]  /*24f90*/  LOP3.LUT R3, R8, R10, RZ, 0xfc, !PT ;  /* 0x0000000a08037212 */ /* 0x000fc800078efcff */
[----:B------:R-:W-:-:S05]  /*24fa0*/  IADD3 R3, R11, R3, RZ ;  /* 0x000000030b037210 */ /* 0x000fca0007ffe0ff */
[----:B------:R0:W2:Y:S01]  /*24fb0*/  LDSM.16.MT88.4 R4, [R3+0x10400] ;  /* 0x010400000304783b */ /* 0x0000a20000004200 */
[----:B------:R-:W-:Y:S01]  /*24fc0*/  VIADD R20, R18, 0x6000 ;  /* 0x0000600012147836 */ /* 0x000fe20000000000 */
[----:B0-----:R-:W-:Y:S02]  /*24fd0*/  LOP3.LUT R3, R8, R19, RZ, 0xfc, !PT ;  /* 0x0000001308037212 */ /* 0x001fe400078efcff */
[C-C-:B--2---:R-:W-:Y:S02]  /*24fe0*/  PRMT R12, R4.reuse, 0x6420, R5.reuse ;  /* 0x00006420040c7816 */ /* 0x144fe40000000005 */
[----:B------:R-:W-:Y:S02]  /*24ff0*/  PRMT R13, R4, 0x7531, R5 ;  /* 0x00007531040d7816 */ /* 0x000fe40000000005 */
[C-C-:B------:R-:W-:Y:S02]  /*25000*/  PRMT R14, R6.reuse, 0x6420, R7.reuse ;  /* 0x00006420060e7816 */ /* 0x140fe40000000007 */
[----:B------:R-:W-:-:S02]  /*25010*/  PRMT R15, R6, 0x7531, R7 ;  /* 0x00007531060f7816 */ /* 0x000fc40000000007 */
[----:B------:R-:W0:Y:S01]  /*25020*/  LDSM.16.MT88.4 R4, [R2+0x14400] ;  /* 0x014400000204783b */ /* 0x000e220000004200 */
[----:B------:R-:W-:-:S05]  /*25030*/  IMAD.IADD R3, R0, 0x1, R3 ;  /* 0x0000000100037824 */ /* 0x000fca00078e0203 */
[----:B------:R2:W-:Y:S02]  /*25040*/  STSM.16.M88.4 [R3], R12 ;  /* 0x0000000c03007844 */ /* 0x0005e40000000200 */
[----:B--2---:R-:W-:Y:S01]  /*25050*/  LOP3.LUT R3, R20, R19, RZ, 0xfc, !PT ;  /* 0x0000001314037212 */ /* 0x004fe200078efcff */
[----:B------:R-:W-:Y:S01]  /*25060*/  IMAD.MOV.U32 R14, RZ, RZ, R10 ;  /* 0x000000ffff0e7224 */ /* 0x000fe200078e000a */
[----:B------:R-:W-:-:S03]  /*25070*/  MOV R15, R11 ;  /* 0x0000000b000f7202 */ /* 0x000fc60000000f00 */
[----:B------:R-:W-:Y:S01]  /*25080*/  IMAD.IADD R3, R0, 0x1, R3 ;  /* 0x0000000100037824 */ /* 0x000fe200078e0203 */
[C-C-:B0-----:R-:W-:Y:S02]  /*25090*/  PRMT R8, R4.reuse, 0x6420, R5.reuse ;  /* 0x0000642004087816 */ /* 0x141fe40000000005 */
[----:B------:R-:W-:Y:S02]  /*250a0*/  PRMT R9, R4, 0x7531, R5 ;  /* 0x0000753104097816 */ /* 0x000fe40000000005 */
[C-C-:B------:R-:W-:Y:S02]  /*250b0*/  PRMT R10, R6.reuse, 0x6420, R7.reuse ;  /* 0x00006420060a7816 */ /* 0x140fe40000000007 */
[----:B------:R-:W-:-:S05]  /*250c0*/  PRMT R11, R6, 0x7531, R7 ;  /* 0x00007531060b7816 */ /* 0x000fca0000000007 */
[----:B------:R0:W-:Y:S02]  /*250d0*/  STSM.16.M88.4 [R3], R8 ;  /* 0x0000000803007844 */ /* 0x0001e40000000200 */
[----:B0-----:R-:W-:Y:S01]  /*250e0*/  VIADD R3, R18, 0x1000 ;  /* 0x0000100012037836 */ /* 0x001fe20000000000 */
[----:B------:R-:W-:Y:S01]  /*250f0*/  MOV R10, R14 ;  /* 0x0000000e000a7202 */ /* 0x000fe20000000f00 */
[----:B------:R-:W-:-:S03]  /*25100*/  IMAD.MOV.U32 R11, RZ, RZ, R15 ;  /* 0x000000ffff0b7224 */ /* 0x000fc600078e000f */
[----:B------:R-:W-:-:S04]  /*25110*/  LOP3.LUT R3, R3, R10, RZ, 0xfc, !PT ;  /* 0x0000000a03037212 */ /* 0x000fc800078efcff */
[----:B------:R-:W-:-:S05]  /*25120*/  IADD3 R3, R11, R3, RZ ;  /* 0x000000030b037210 */ /* 0x000fca0007ffe0ff */
[----:B------:R0:W2:Y:S02]  /*25130*/  LDSM.16.MT88.4 R4, [R3+0x10400] ;  /* 0x010400000304783b */ /* 0x0000a40000004200 */
[----:B0-----:R-:W-:Y:S01]  /*25140*/  IMAD.IADD R3, R17, 0x1, R18 ;  /* 0x0000000111037824 */ /* 0x001fe200078e0212 */
[C-C-:B--2---:R-:W-:Y:S02]  /*25150*/  PRMT R12, R4.reuse, 0x6420, R5.reuse ;  /* 0x00006420040c7816 */ /* 0x144fe40000000005 */
[----:B------:R-:W-:Y:S02]  /*25160*/  PRMT R13, R4, 0x7531, R5 ;  /* 0x00007531040d7816 */ /* 0x000fe40000000005 */
[C-C-:B------:R-:W-:Y:S02]  /*25170*/  PRMT R14, R6.reuse, 0x6420, R7.reuse ;  /* 0x00006420060e7816 */ /* 0x140fe40000000007 */
[----:B------:R-:W-:Y:S02]  /*25180*/  PRMT R15, R6, 0x7531, R7 ;  /* 0x00007531060f7816 */ /* 0x000fe40000000007 */
[----:B------:R-:W0:Y:S01]  /*25190*/  LDSM.16.MT88.4 R4, [R2+0x11400] ;  /* 0x011400000204783b */ /* 0x000e220000004200 */
[----:B------:R-:W-:-:S02]  /*251a0*/  IADD3 R17, R0, R3, R19 ;  /* 0x0000000300117210 */ /* 0x000fc40007ffe013 */
[----:B------:R-:W-:-:S03]  /*251b0*/  IADD3 R3, R0, R16, R3 ;  /* 0x0000001000037210 */ /* 0x000fc60007ffe003 */
[----:B------:R2:W-:Y:S02]  /*251c0*/  STSM.16.M88.4 [R17], R12 ;  /* 0x0000000c11007844 */ /* 0x0005e40000000200 */
[----:B--2---:R-:W-:Y:S01]  /*251d0*/  IMAD.MOV.U32 R14, RZ, RZ, R10 ;  /* 0x000000ffff0e7224 */ /* 0x004fe200078e000a */
[----:B------:R-:W-:Y:S02]  /*251e0*/  MOV R15, R11 ;  /* 0x0000000b000f7202 */ /* 0x000fe40000000f00 */
[C-C-:B0-----:R-:W-:Y:S02]  /*251f0*/  PRMT R8, R4.reuse, 0x6420, R5.reuse ;  /* 0x0000642004087816 */ /* 0x141fe40000000005 */
[----:B------:R-:W-:Y:S02]  /*25200*/  PRMT R9, R4, 0x7531, R5 ;  /* 0x0000753104097816 */ /* 0x000fe40000000005 */
[C-C-:B------:R-:W-:Y:S02]  /*25210*/  PRMT R10, R6.reuse, 0x6420, R7.reuse ;  /* 0x00006420060a7816 */ /* 0x140fe40000000007 */
[----:B------:R-:W-:-:S02]  /*25220*/  PRMT R11, R6, 0x7531, R7 ;  /* 0x00007531060b7816 */ /* 0x000fc40000000007 */
[----:B------:R-:W-:-:S03]  /*25230*/  IADD3 R4, R18, 0x5000, RZ ;  /* 0x0000500012047810 */ /* 0x000fc60007ffe0ff */
[----:B------:R0:W-:Y:S02]  /*25240*/  STSM.16.M88.4 [R3], R8 ;  /* 0x0000000803007844 */ /* 0x0001e40000000200 */
[----:B0-----:R-:W-:Y:S02]  /*25250*/  IMAD.MOV.U32 R10, RZ, RZ, R14 ;  /* 0x000000ffff0a7224 */ /* 0x001fe400078e000e */
[----:B------:R-:W-:-:S03]  /*25260*/  IMAD.MOV.U32 R11, RZ, RZ, R15 ;  /* 0x000000ffff0b7224 */ /* 0x000fc600078e000f */
[----:B------:R-:W-:-:S05]  /*25270*/  LOP3.LUT R4, R4, R10, RZ, 0xfc, !PT ;  /* 0x0000000a04047212 */ /* 0x000fca00078efcff */
[----:B------:R-:W-:-:S06]  /*25280*/  IMAD.IADD R4, R11, 0x1, R4 ;  /* 0x000000010b047824 */ /* 0x000fcc00078e0204 */
[----:B------:R-:W0:Y:S02]  /*25290*/  LDSM.16.MT88.4 R4, [R4+0x10400] ;  /* 0x010400000404783b */ /* 0x000e240000004200 */
[C-C-:B0-----:R-:W-:Y:S02]  /*252a0*/  PRMT R12, R4.reuse, 0x6420, R5.reuse ;  /* 0x00006420040c7816 */ /* 0x141fe40000000005 */
[----:B------:R-:W-:Y:S02]  /*252b0*/  PRMT R13, R4, 0x7531, R5 ;  /* 0x00007531040d7816 */ /* 0x000fe40000000005 */
[C-C-:B------:R-:W-:Y:S02]  /*252c0*/  PRMT R14, R6.reuse, 0x6420, R7.reuse ;  /* 0x00006420060e7816 */ /* 0x140fe40000000007 */
[----:B------:R-:W-:Y:S02]  /*252d0*/  PRMT R15, R6, 0x7531, R7 ;  /* 0x00007531060f7816 */ /* 0x000fe40000000007 */
[----:B------:R-:W0:Y:S04]  /*252e0*/  LDSM.16.MT88.4 R4, [R2+0x15400] ;  /* 0x015400000204783b */ /* 0x000e280000004200 */
[----:B------:R2:W-:Y:S04]  /*252f0*/  STSM.16.M88.4 [R17+0x4000], R12 ;  /* 0x0040000c11007844 */ /* 0x0005e80000000200 */
[----:B--2---:R-:W2:Y:S01]  /*25300*/  LDL R17, [R1+0x40] ;  /* 0x0000400001117983 */ /* 0x004ea20000100800 */
[----:B------:R-:W-:Y:S01]  /*25310*/  IMAD.MOV.U32 R14, RZ, RZ, R10 ;  /* 0x000000ffff0e7224 */ /* 0x000fe200078e000a */
[----:B------:R-:W-:-:S02]  /*25320*/  MOV R15, R11 ;  /* 0x0000000b000f7202 */ /* 0x000fc40000000f00 */
[C-C-:B0-----:R-:W-:Y:S02]  /*25330*/  PRMT R8, R4.reuse, 0x6420, R5.reuse ;  /* 0x0000642004087816 */ /* 0x141fe40000000005 */
[----:B------:R-:W-:Y:S02]  /*25340*/  PRMT R9, R4, 0x7531, R5 ;  /* 0x0000753104097816 */ /* 0x000fe40000000005 */
[C-C-:B------:R-:W-:Y:S02]  /*25350*/  PRMT R10, R6.reuse, 0x6420, R7.reuse ;  /* 0x00006420060a7816 */ /* 0x140fe40000000007 */
[----:B------:R-:W-:-:S05]  /*25360*/  PRMT R11, R6, 0x7531, R7 ;  /* 0x00007531060b7816 */ /* 0x000fca0000000007 */
[----:B------:R0:W-:Y:S02]  /*25370*/  STSM.16.M88.4 [R3+0x4000], R8 ;  /* 0x0040000803007844 */ /* 0x0001e40000000200 */
[----:B0-----:R-:W-:Y:S02]  /*25380*/  IMAD.MOV.U32 R10, RZ, RZ, R14 ;  /* 0x000000ffff0a7224 */ /* 0x001fe400078e000e */
[----:B------:R-:W-:-:S03]  /*25390*/  IMAD.MOV.U32 R11, RZ, RZ, R15 ;  /* 0x000000ffff0b7224 */ /* 0x000fc600078e000f */
[----:B------:R-:W-:-:S04]  /*253a0*/  LOP3.LUT R3, R21, R10, RZ, 0xfc, !PT ;  /* 0x0000000a15037212 */ /* 0x000fc800078efcff */
[----:B------:R-:W-:-:S05]  /*253b0*/  IADD3 R3, R11, R3, RZ ;  /* 0x000000030b037210 */ /* 0x000fca0007ffe0ff */
[----:B------:R-:W0:Y:S02]  /*253c0*/  LDSM.16.MT88.4 R4, [R3+0x10400] ;  /* 0x010400000304783b */ /* 0x000e240000004200 */
[C-C-:B0-----:R-:W-:Y:S02]  /*253d0*/  PRMT R12, R4.reuse, 0x6420, R5.reuse ;  /* 0x00006420040c7816 */ /* 0x141fe40000000005 */
[----:B------:R-:W-:Y:S02]  /*253e0*/  PRMT R13, R4, 0x7531, R5 ;  /* 0x00007531040d7816 */ /* 0x000fe40000000005 */
[C-C-:B------:R-:W-:Y:S02]  /*253f0*/  PRMT R14, R6.reuse, 0x6420, R7.reuse ;  /* 0x00006420060e7816 */ /* 0x140fe40000000007 */
[----:B------:R-:W-:Y:S02]  /*25400*/  PRMT R15, R6, 0x7531, R7 ;  /* 0x00007531060f7816 */ /* 0x000fe40000000007 */
[----:B------:R-:W0:Y:S02]  /*25410*/  LDSM.16.MT88.4 R4, [R2+0x12400] ;  /* 0x012400000204783b */ /* 0x000e240000004200 */
[----:B0-----:R-:W-:-:S02]  /*25420*/  PRMT R8, R4, 0x6420, R5 ;  /* 0x0000642004087816 */ /* 0x001fc40000000005 */
[----:B------:R-:W-:Y:S01]  /*25430*/  PRMT R9, R4, 0x7531, R5 ;  /* 0x0000753104097816 */ /* 0x000fe20000000005 */
[----:B--2---:R-:W-:-:S05]  /*25440*/  IMAD.IADD R3, R17, 0x1, R18 ;  /* 0x0000000111037824 */ /* 0x004fca00078e0212 */
[C---:B------:R-:W-:Y:S02]  /*25450*/  IADD3 R17, R0.reuse, R3, R19 ;  /* 0x0000000300117210 */ /* 0x040fe40007ffe013 */
[----:B------:R-:W-:-:S03]  /*25460*/  IADD3 R3, R0, R16, R3 ;  /* 0x0000001000037210 */ /* 0x000fc60007ffe003 */
[----:B------:R0:W-:Y:S02]  /*25470*/  STSM.16.M88.4 [R17], R12 ;  /* 0x0000000c11007844 */ /* 0x0001e40000000200 */
[----:B0-----:R-:W-:Y:S01]  /*25480*/  IMAD.MOV.U32 R14, RZ, RZ, R10 ;  /* 0x000000ffff0e7224 */ /* 0x001fe200078e000a */
[----:B------:R-:W-:Y:S02]  /*25490*/  MOV R15, R11 ;  /* 0x0000000b000f7202 */ /* 0x000fe40000000f00 */
[C-C-:B------:R-:W-:Y:S02]  /*254a0*/  PRMT R10, R6.reuse, 0x6420, R7.reuse ;  /* 0x00006420060a7816 */ /* 0x140fe40000000007 */
[----:B------:R-:W-:-:S05]  /*254b0*/  PRMT R11, R6, 0x7531, R7 ;  /* 0x00007531060b7816 */ /* 0x000fca0000000007 */
[----:B------:R0:W-:Y:S02]  /*254c0*/  STSM.16.M88.4 [R3], R8 ;  /* 0x0000000803007844 */ /* 0x0001e40000000200 */
[----:B0-----:R-:W-:Y:S02]  /*254d0*/  IMAD.MOV.U32 R10, RZ, RZ, R14 ;  /* 0x000000ffff0a7224 */ /* 0x001fe400078e000e */
[----:B------:R-:W-:-:S03]  /*254e0*/  IMAD.MOV.U32 R11, RZ, RZ, R15 ;  /* 0x000000ffff0b7224 */ /* 0x000fc600078e000f */
[----:B------:R-:W-:-:S04]  /*254f0*/  LOP3.LUT R4, R20, R10, RZ, 0xfc, !PT ;  /* 0x0000000a14047212 */ /* 0x000fc800078efcff */
[----:B------:R-:W-:-:S06]  /*25500*/  IADD3 R4, R11, R4, RZ ;  /* 0x000000040b047210 */ /* 0x000fcc0007ffe0ff */
        /* <DEDUP_REMOVED lines=8> */
[----:B------:R-:W-:-:S02]  /*25590*/  IMAD.MOV.U32 R14, RZ, RZ, R10 ;  /* 0x000000ffff0e7224 */ /* 0x000fc400078e000a */
[----:B------:R-:W-:Y:S01]  /*255a0*/  IMAD.MOV.U32 R15, RZ, RZ, R11 ;  /* 0x000000ffff0f7224 */ /* 0x000fe200078e000b */
[C-C-:B0-----:R-:W-:Y:S02]  /*255b0*/  PRMT R8, R4.reuse, 0x6420, R5.reuse ;  /* 0x0000642004087816 */ /* 0x141fe40000000005 */
[----:B------:R-:W-:Y:S02]  /*255c0*/  PRMT R9, R4, 0x7531, R5 ;  /* 0x0000753104097816 */ /* 0x000fe40000000005 */
[C-C-:B------:R-:W-:Y:S02]  /*255d0*/  PRMT R10, R6.reuse, 0x6420, R7.reuse ;  /* 0x00006420060a7816 */ /* 0x140fe40000000007 */
[----:B------:R-:W-:-:S05]  /*255e0*/  PRMT R11, R6, 0x7531, R7 ;  /* 0x00007531060b7816 */ /* 0x000fca0000000007 */
[----:B------:R0:W-:Y:S02]  /*255f0*/  STSM.16.M88.4 [R3+0x4000], R8 ;  /* 0x0040000803007844 */ /* 0x0001e40000000200 */
[----:B0-----:R-:W-:Y:S01]  /*25600*/  VIADD R3, R18, 0x3000 ;  /* 0x0000300012037836 */ /* 0x001fe20000000000 */
[----:B------:R-:W-:Y:S01]  /*25610*/  MOV R10, R14 ;  /* 0x0000000e000a7202 */ /* 0x000fe20000000f00 */
[----:B------:R-:W-:-:S03]  /*25620*/  IMAD.MOV.U32 R11, RZ, RZ, R15 ;  /* 0x000000ffff0b7224 */ /* 0x000fc600078e000f */
[----:B------:R-:W-:-:S04]  /*25630*/  LOP3.LUT R3, R3, R10, RZ, 0xfc, !PT ;  /* 0x0000000a03037212 */ /* 0x000fc800078efcff */
[----:B------:R-:W-:-:S05]  /*25640*/  IADD3 R3, R11, R3, RZ ;  /* 0x000000030b037210 */ /* 0x000fca0007ffe0ff */
[----:B------:R-:W0:Y:S02]  /*25650*/  LDSM.16.MT88.4 R4, [R3+0x10400] ;  /* 0x010400000304783b */ /* 0x000e240000004200 */
[C-C-:B0-----:R-:W-:Y:S02]  /*25660*/  PRMT R12, R4.reuse, 0x6420, R5.reuse ;  /* 0x00006420040c7816 */ /* 0x141fe40000000005 */
[----:B------:R-:W-:Y:S01]  /*25670*/  PRMT R13, R4, 0x7531, R5 ;  /* 0x00007531040d7816 */ /* 0x000fe20000000005 */
[----:B--2---:R-:W-:-:S05]  /*25680*/  IMAD.IADD R3, R17, 0x1, R18 ;  /* 0x0000000111037824 */ /* 0x004fca00078e0212 */
[C---:B------:R-:W-:Y:S02]  /*25690*/  IADD3 R17, R0.reuse, R3, R19 ;  /* 0x0000000300117210 */ /* 0x040fe40007ffe013 */
[----:B------:R0:W5:Y:S01]  /*256a0*/  LDL.LU R19, [R1+0x84] ;  /* 0x0000840001137983 */ /* 0x0001620000300800 */
[----:B------:R-:W-:-:S03]  /*256b0*/  IADD3 R3, R0, R16, R3 ;  /* 0x0000001000037210 */ /* 0x000fc60007ffe003 */
[----:B------:R0:W5:Y:S04]  /*256c0*/  LDL.LU R16, [R1+0x80] ;  /* 0x0000800001107983 */ /* 0x0001680000300800 */
[----:B------:R0:W5:Y:S01]  /*256d0*/  LDL.LU R0, [R1+0x7c] ;  /* 0x00007c0001007983 */ /* 0x0001620000300800 */
[C-C-:B------:R-:W-:Y:S02]  /*256e0*/  PRMT R14, R6.reuse, 0x6420, R7.reuse ;  /* 0x00006420060e7816 */ /* 0x140fe40000000007 */
[----:B------:R-:W-:Y:S02]  /*256f0*/  PRMT R15, R6, 0x7531, R7 ;  /* 0x00007531060f7816 */ /* 0x000fe40000000007 */
[----:B------:R-:W2:Y:S04]  /*25700*/  LDSM.16.MT88.4 R4, [R2+0x13400] ;  /* 0x013400000204783b */ /* 0x000ea80000004200 */
[----:B------:R3:W-:Y:S02]  /*25710*/  STSM.16.M88.4 [R17], R12 ;  /* 0x0000000c11007844 */ /* 0x0007e40000000200 */
[----:B---3--:R-:W-:Y:S01]  /*25720*/  IMAD.MOV.U32 R14, RZ, RZ, R10 ;  /* 0x000000ffff0e7224 */ /* 0x008fe200078e000a */
[----:B------:R-:W-:-:S02]  /*25730*/  MOV R15, R11 ;  /* 0x0000000b000f7202 */ /* 0x000fc40000000f00 */
[C-C-:B--2---:R-:W-:Y:S02]  /*25740*/  PRMT R8, R4.reuse, 0x6420, R5.reuse ;  /* 0x0000642004087816 */ /* 0x144fe40000000005 */
[----:B------:R-:W-:Y:S01]  /*25750*/  PRMT R9, R4, 0x7531, R5 ;  /* 0x0000753104097816 */ /* 0x000fe20000000005 */
[----:B------:R-:W-:Y:S01]  /*25760*/  VIADD R4, R18, 0x7000 ;  /* 0x0000700012047836 */ /* 0x000fe20000000000 */
[----:B------:R-:W-:-:S04]  /*25770*/  PRMT R10, R6, 0x6420, R7 ;  /* 0x00006420060a7816 */ /* 0x000fc80000000007 */
[----:B------:R-:W-:Y:S02]  /*25780*/  LOP3.LUT R4, R4, R14, RZ, 0xfc, !PT ;  /* 0x0000000e04047212 */ /* 0x000fe400078efcff */
[----:B------:R-:W-:-:S03]  /*25790*/  PRMT R11, R6, 0x7531, R7 ;  /* 0x00007531060b7816 */ /* 0x000fc60000000007 */
[----:B------:R-:W-:Y:S02]  /*257a0*/  IMAD.IADD R4, R15, 0x1, R4 ;  /* 0x000000010f047824 */ /* 0x000fe400078e0204 */
[----:B------:R-:W-:Y:S04]  /*257b0*/  STSM.16.M88.4 [R3], R8 ;  /* 0x0000000803007844 */ /* 0x000fe80000000200 */
[----:B------:R-:W2:Y:S04]  /*257c0*/  LDSM.16.MT88.4 R8, [R4+0x10400] ;  /* 0x010400000408783b */ /* 0x000ea80000004200 */
[----:B------:R-:W3:Y:S01]  /*257d0*/  LDSM.16.MT88.4 R4, [R2+0x17400] ;  /* 0x017400000204783b */ /* 0x000ee20000004200 */
[----:B--2---:R-:W-:-:S02]  /*257e0*/  PRMT R12, R8, 0x6420, R9 ;  /* 0x00006420080c7816 */ /* 0x004fc40000000009 */
[----:B------:R-:W-:Y:S02]  /*257f0*/  PRMT R13, R8, 0x7531, R9 ;  /* 0x00007531080d7816 */ /* 0x000fe40000000009 */
[C-C-:B------:R-:W-:Y:S02]  /*25800*/  PRMT R14, R10.reuse, 0x6420, R11.reuse ;  /* 0x000064200a0e7816 */ /* 0x140fe4000000000b */
[----:B------:R-:W-:Y:S02]  /*25810*/  PRMT R15, R10, 0x7531, R11 ;  /* 0x000075310a0f7816 */ /* 0x000fe4000000000b */
[C-C-:B---3--:R-:W-:Y:S02]  /*25820*/  PRMT R8, R4.reuse, 0x6420, R5.reuse ;  /* 0x0000642004087816 */ /* 0x148fe40000000005 */
[----:B------:R-:W-:Y:S02]  /*25830*/  PRMT R9, R4, 0x7531, R5 ;  /* 0x0000753104097816 */ /* 0x000fe40000000005 */
[----:B------:R-:W-:-:S02]  /*25840*/  PRMT R10, R6, 0x6420, R7 ;  /* 0x00006420060a7816 */ /* 0x000fc40000000007 */
        /* <DEDUP_REMOVED lines=11> */
.L_x_630:
[----:B------:R-:W3:Y:S01]  /*25900*/  LDL.LU R2, [R1+0x14] ;  /* 0x0000140001027983 */ /* 0x000ee20000300800 */
[----:B--2--5:R2:W-:Y:S03]  /*25910*/  SYNCS.ARRIVE.TRANS64.A1T0 RZ, [R0+URZ+0x38850], RZ ;  /* 0x038850ff00ff79a7 */ /* 0x0245e6000810003f */
[----:B0-----:R-:W4:Y:S01]  /*25920*/  LDL.LU R3, [R1+0x24] ;  /* 0x0000240001037983 */ /* 0x001f220000300800 */
[----:B--2---:R-:W-:-:S04]  /*25930*/  @!P0 IADD3 R0, R0, 0x38880, RZ ;  /* 0x0003888000008810 */ /* 0x004fc80007ffe0ff */
[----:B------:R-:W-:Y:S01]  /*25940*/  @!P0 PRMT R0, RZ, 0x654, R0 ;  /* 0x00000654ff008816 */ /* 0x000fe20000000000 */
[----:B------:R-:W-:Y:S06]  /*25950*/  BAR.SYNC.DEFER_BLOCKING 0x2, 0x80 ;  /* 0x0082000000007b1d */ /* 0x000fec0000010000 */
[----:B------:R3:W-:Y:S02]  /*25960*/  @!P0 SYNCS.ARRIVE.TRANS64.RED.A1T0 RZ, [R0+URZ], RZ ;  /* 0x000000ff00ff89a7 */ /* 0x0007e4000810043f */
[----:B---3--:R-:W-:-:S05]  /*25970*/  VIADD R0, R2, 0x1 ;  /* 0x0000000102007836 */ /* 0x008fca0000000000 */
[----:B------:R-:W-:-:S04]  /*25980*/  ISETP.NE.AND P0, PT, R0, 0x2, PT ;  /* 0x000000020000780c */ /* 0x000fc80003f05270 */
[----:B------:R-:W-:Y:S02]  /*25990*/  SEL R2, RZ, 0x1, P0 ;  /* 0x00000001ff027807 */ /* 0x000fe40000000000 */
[----:B------:R-:W-:Y:S02]  /*259a0*/  SEL R0, R0, RZ, P0 ;  /* 0x000000ff00007207 */ /* 0x000fe40000000000 */
[----:B----4-:R-:W-:-:S03]  /*259b0*/  LOP3.LUT R3, R3, R2, RZ, 0x3c, !PT ;  /* 0x0000000203037212 */ /* 0x010fc600078e3cff */
[----:B------:R0:W-:Y:S04]  /*259c0*/  STL [R1+0x14], R0 ;  /* 0x0000140001007387 */ /* 0x0001e80000100800 */
[----:B------:R0:W-:Y:S02]  /*259d0*/  STL [R1+0x24], R3 ;  /* 0x0000240301007387 */ /* 0x0001e40000100800 */
.L_x_575:
[----:B0-----:R-:W2:Y:S02]  /*259e0*/  LDL R0, [R1+0x34] ;  /* 0x0000340001007983 */ /* 0x001ea40000100800 */
[----:B--2---:R-:W-:-:S13]  /*259f0*/  LOP3.LUT P0, RZ, R0, 0x2, RZ, 0xc0, !PT ;  /* 0x0000000200ff7812 */ /* 0x004fda000780c0ff */
[----:B------:R-:W-:Y:S05]  /*25a00*/  @!P0 BRA `(.L_x_631) ;  /* 0x0000000000288947 */ /* 0x000fea0003800000 */
[----:B------:R-:W-:Y:S05]  /*25a10*/  WARPSYNC.ALL ;  /* 0x0000000000007948 */ /* 0x000fea0003800000 */
[----:B------:R-:W0:Y:S08]  /*25a20*/  S2UR UR5, SR_CgaCtaId ;  /* 0x00000000000579c3 */ /* 0x000e300000008800 */
[----:B------:R-:W-:Y:S06]  /*25a30*/  BAR.SYNC.DEFER_BLOCKING 0x5, 0x180 ;  /* 0x0146000000007b1d */ /* 0x000fec0000010000 */
[----:B------:R-:W-:-:S02]  /*25a40*/  UMOV UR4, 0x400 ;  /* 0x0000040000047882 */ /* 0x000fc40000000000 */
[----:B0-----:R-:W-:-:S06]  /*25a50*/  ULEA UR4, UR5, UR4, 0x18 ;  /* 0x0000000405047291 */ /* 0x001fcc000f8ec03f */
[----:B------:R-:W-:-:S05]  /*25a60*/  IMAD.U32 R0, RZ, RZ, UR4 ;  /* 0x00000004ff007e24 */ /* 0x000fca000f8e00ff */
[----:B------:R2:W3:Y:S04]  /*25a70*/  LDS.128 R16, [R0+0x388d0] ;  /* 0x0388d00000107984 */ /* 0x0004e80000000c00 */
[----:B------:R2:W-:Y:S01]  /*25a80*/  STL [R1+0x4], R0 ;  /* 0x0000040001007387 */ /* 0x0005e20000100800 */
[----:B------:R-:W-:Y:S06]  /*25a90*/  BAR.ARV 0x4, 0x180 ;  /* 0x0106000000007b1d */ /* 0x000fec0000002000 */
[----:B------:R-:W-:Y:S05]  /*25aa0*/  BRA `(.L_x_632) ;  /* 0x0000000800547947 */ /* 0x000fea0003800000 */
.L_x_631:
[----:B------:R-:W0:Y:S01]  /*25ab0*/  S2R R0, SR_TID.X ;  /* 0x0000000000007919 */ /* 0x000e220000002100 */
[----:B------:R-:W-:Y:S01]  /*25ac0*/  UMOV UR4, 0xffffffff ;  /* 0xffffffff00047882 */ /* 0x000fe20000000000 */
[----:B0-----:R-:W-:-:S04]  /*25ad0*/  LOP3.LUT R6, R0, 0x1f, RZ, 0xc0, !PT ;  /* 0x0000001f00067812 */ /* 0x001fc800078ec0ff */
[----:B------:R-:W-:Y:S01]  /*25ae0*/  ISETP.NE.AND P0, PT, R6, 0x1f, PT ;  /* 0x0000001f0600780c */ /* 0x000fe20003f05270 */
[----:B------:R-:W-:-:S12]  /*25af0*/  BRA.DIV UR4, `(.L_x_633) ;  /* 0x0000004a04d07947 */ /* 0x000fd8000b800000 */
[----:B------:R-:W-:Y:S01]  /*25b00*/  IADD3 R0, R19, R6, RZ ;  /* 0x0000000613007210 */ /* 0x000fe20007ffe0ff */
[----:B------:R-:W-:-:S03]  /*25b10*/  ULDC UR4, c[0x0][0xc3c] ;  /* 0x00030f0000047ab9 */ /* 0x000fc60000000800 */
[----:B------:R-:W-:-:S13]  /*25b20*/  ISETP.GE.OR P1, PT, R0, UR4, !P0 ;  /* 0x0000000400007c0c */ /* 0x000fda000c726670 */
[----:B------:R-:W0:Y:S02]  /*25b30*/  @!P1 LDC.64 R2, c[0x0][0xc80] ;  /* 0x00032000ff029b82 */ /* 0x000e240000000a00 */
[----:B0-----:R-:W-:-:S06]  /*25b40*/  @!P1 IMAD.WIDE R2, R0, 0x4, R2 ;  /* 0x0000000400029825 */ /* 0x001fcc00078e0202 */
[----:B------:R0:W2:Y:S01]  /*25b50*/  @!P1 LDG.E R3, desc[UR42][R2.64] ;  /* 0x0000002a02039981 */ /* 0x0000a2000c1e1900 */
[C---:B------:R-:W-:Y:S02]  /*25b60*/  ISETP.GE.U32.AND P2, PT, R6.reuse, 0x2, PT ;  /* 0x000000020600780c */ /* 0x040fe40003f46070 */
[C---:B------:R-:W-:Y:S01]  /*25b70*/  ISETP.GE.U32.AND P3, PT, R6.reuse, 0x4, PT ;  /* 0x000000040600780c */ /* 0x040fe20003f66070 */
[----:B------:R-:W-:Y:S01]  /*25b80*/  SHFL.IDX PT, R0, R16, RZ, 0x1f ;  /* 0x00001fff10007589 */ /* 0x000fe200000e0000 */
[C---:B------:R-:W-:Y:S02]  /*25b90*/  ISETP.GE.U32.AND P4, PT, R6.reuse, 0x8, PT ;  /* 0x000000080600780c */ /* 0x040fe40003f86070 */
[C---:B------:R-:W-:Y:S01]  /*25ba0*/  ISETP.GE.U32.AND P5, PT, R6.reuse, 0x10, PT ;  /* 0x000000100600780c */ /* 0x040fe20003fa6070 */
[----:B------:R-:W-:Y:S01]  /*25bb0*/  SHFL.IDX PT, R4, R16, 0x1, 0x1f ;  /* 0x00201f0010047f89 */ /* 0x000fe200000e0000 */
[----:B0-----:R-:W-:Y:S02]  /*25bc0*/  IMAD.MOV.U32 R2, RZ, RZ, RZ ;  /* 0x000000ffff027224 */ /* 0x001fe400078e00ff */
[----:B--2---:R-:W-:Y:S01]  /*25bd0*/  @!P1 IMAD.MOV.U32 R2, RZ, RZ, R3 ;  /* 0x000000ffff029224 */ /* 0x004fe200078e0003 */
[----:B------:R-:W-:-:S04]  /*25be0*/  ISETP.NE.AND P1, PT, R6, RZ, PT ;  /* 0x000000ff0600720c */ /* 0x000fc80003f25270 */
[----:B------:R-:W0:Y:S02]  /*25bf0*/  SHFL.UP PT, R3, R2, 0x1, RZ ;  /* 0x0420000002037989 */ /* 0x000e2400000e00ff */
        /* <DEDUP_REMOVED lines=14> */
[----:B------:R0:W2:Y:S02]  /*25ce0*/  SHFL.IDX PT, R5, R3, 0x1f, 0x1f ;  /* 0x03e01f0003057f89 */ /* 0x0000a400000e0000 */
.L_x_811:
[----:B------:R-:W-:Y:S01]  /*25cf0*/  ULDC UR4, c[0x0][0xc38] ;  /* 0x00030e0000047ab9 */ /* 0x000fe20000000800 */
[----:B------:R-:W-:Y:S02]  /*25d00*/  IMAD.MOV.U32 R6, RZ, RZ, R3 ;  /* 0x000000ffff067224 */ /* 0x000fe400078e0003 */
[----:B------:R-:W-:-:S04]  /*25d10*/  IMAD.U32 R16, RZ, RZ, UR4 ;  /* 0x00000004ff107e24 */ /* 0x000fc8000f8e00ff */
[----:B--2---:R-:W-:-:S05]  /*25d20*/  IMAD R5, R5, R16, RZ ;  /* 0x0000001005057224 */ /* 0x004fca00078e02ff */
[----:B------:R-:W-:-:S04]  /*25d30*/  IADD3 R4, R4, R5, RZ ;  /* 0x0000000504047210 */ /* 0x000fc80007ffe0ff */
[----:B------:R-:W-:-:S13]  /*25d40*/  ISETP.GT.AND P6, PT, R4, R0, PT ;  /* 0x000000000400720c */ /* 0x000fda0003fc4270 */
[----:B------:R-:W-:Y:S05]  /*25d50*/  @P6 BRA `(.L_x_634) ;  /* 0x0000000000a06947 */ /* 0x000fea0003800000 */
.L_x_639:
[----:B------:R-:W2:Y:S01]  /*25d60*/  LDC R2, c[0x0][0xc3c] ;  /* 0x00030f00ff027b82 */ /* 0x000ea20000000800 */
[----:B------:R-:W-:-:S05]  /*25d70*/  VIADD R19, R19, 0x1f ;  /* 0x0000001f13137836 */ /* 0x000fca0000000000 */
[----:B--2---:R-:W-:-:S13]  /*25d80*/  ISETP.GE.AND P6, PT, R19, R2, PT ;  /* 0x000000021300720c */ /* 0x004fda0003fc6270 */
[----:B------:R-:W-:Y:S05]  /*25d90*/  @P6 BRA `(.L_x_635) ;  /* 0x00000004004c6947 */ /* 0x000fea0003800000 */
[----:B0-----:R-:W0:Y:S01]  /*25da0*/  S2R R3, SR_TID.X ;  /* 0x0000000000037919 */ /* 0x001e220000002100 */
[----:B------:R-:W-:Y:S01]  /*25db0*/  BSSY B0, `(.L_x_636) ;  /* 0x0000009000007945 */ /* 0x000fe20003800000 */
[----:B0-----:R-:W-:-:S04]  /*25dc0*/  LOP3.LUT R3, R3, 0x1f, RZ, 0xc0, !PT ;  /* 0x0000001f03037812 */ /* 0x001fc800078ec0ff */
[----:B------:R-:W-:-:S04]  /*25dd0*/  IADD3 R3, R19, R3, RZ ;  /* 0x0000000313037210 */ /* 0x000fc80007ffe0ff */
[----:B------:R-:W-:Y:S01]  /*25de0*/  ISETP.GE.OR P6, PT, R3, R2, !P0 ;  /* 0x000000020300720c */ /* 0x000fe200047c6670 */
[----:B------:R-:W-:-:S12]  /*25df0*/  IMAD.MOV.U32 R2, RZ, RZ, RZ ;  /* 0x000000ffff027224 */ /* 0x000fd800078e00ff */
[----:B------:R-:W-:Y:S05]  /*25e00*/  @P6 BRA `(.L_x_637) ;  /* 0x00000000000c6947 */ /* 0x000fea0003800000 */
[----:B------:R-:W0:Y:S02]  /*25e10*/  LDC.64 R6, c[0x0][0xc80] ;  /* 0x00032000ff067b82 */ /* 0x000e240000000a00 */
[----:B0-----:R-:W-:-:S06]  /*25e20*/  IMAD.WIDE R2, R3, 0x4, R6 ;  /* 0x0000000403027825 */ /* 0x001fcc00078e0206 */
[----:B------:R0:W5:Y:S02]  /*25e30*/  LDG.E R2, desc[UR42][R2.64] ;  /* 0x0000002a02027981 */ /* 0x000164000c1e1900 */
.L_x_637:
[----:B------:R-:W-:Y:S05]  /*25e40*/  BSYNC B0 ;  /* 0x0000000000007941 */ /* 0x000fea0003800000 */
.L_x_636:
[----:B------:R-:W-:-:S03]  /*25e50*/  UMOV UR4, 0xffffffff ;  /* 0xffffffff00047882 */ /* 0x000fc60000000000 */
[----:B------:R-:W-:Y:S05]  /*25e60*/  BRA.DIV UR4, `(.L_x_638) ;  /* 0x0000004e04307947 */ /* 0x000fea000b800000 */
[----:B0----5:R-:W0:Y:S02]  /*25e70*/  SHFL.UP PT, R3, R2, 0x1, RZ ;  /* 0x0420000002037989 */ /* 0x021e2400000e00ff */
        /* <DEDUP_REMOVED lines=14> */
[----:B------:R0:W2:Y:S02]  /*25f60*/  SHFL.IDX PT, R5, R3, 0x1f, 0x1f ;  /* 0x03e01f0003057f89 */ /* 0x0000a400000e0000 */
.L_x_819:
[----:B------:R-:W-:Y:S02]  /*25f70*/  ULDC UR4, c[0x0][0xc38] ;  /* 0x00030e0000047ab9 */ /* 0x000fe40000000800 */
[----:B------:R-:W-:-:S04]  /*25f80*/  IMAD.U32 R16, RZ, RZ, UR4 ;  /* 0x00000004ff107e24 */ /* 0x000fc8000f8e00ff */
[----:B--2---:R-:W-:-:S04]  /*25f90*/  IMAD R5, R5, R16, RZ ;  /* 0x0000001005057224 */ /* 0x004fc800078e02ff */
[----:B------:R-:W-:-:S05]  /*25fa0*/  IMAD.IADD R4, R5, 0x1, R4 ;  /* 0x0000000105047824 */ /* 0x000fca00078e0204 */
[----:B------:R-:W-:-:S13]  /*25fb0*/  ISETP.GT.AND P6, PT, R4, R0, PT ;  /* 0x000000000400720c */ /* 0x000fda0003fc4270 */
[----:B------:R-:W-:Y:S05]  /*25fc0*/  @!P6 BRA `(.L_x_639) ;  /* 0xfffffffc0064e947 */ /* 0x000fea000383ffff */
[----:B------:R-:W-:-:S07]  /*25fd0*/  MOV R6, R3 ;  /* 0x0000000300067202 */ /* 0x000fce0000000f00 */
.L_x_634:
[----:B------:R-:W-:Y:S01]  /*25fe0*/  IMAD.IADD R5, R4, 0x1, -R5 ;  /* 0x0000000104057824 */ /* 0x000fe200078e0a05 */
[----:B------:R-:W-:-:S03]  /*25ff0*/  UMOV UR4, 0xffffffff ;  /* 0xffffffff00047882 */ /* 0x000fc60000000000 */
[----:B0-----:R-:W-:-:S05]  /*26000*/  IMAD R3, R6, R16, R5 ;  /* 0x0000001006037224 */ /* 0x001fca00078e0205 */
[----:B------:R-:W-:Y:S01]  /*26010*/  ISETP.GT.AND P6, PT, R3, R0, PT ;  /* 0x000000000300720c */ /* 0x000fe20003fc4270 */
[----:B------:R-:W-:-:S12]  /*26020*/  BRA.DIV UR4, `(.L_x_640) ;  /* 0x0000004e04987947 */ /* 0x000fd8000b800000 */
[----:B------:R-:W-:-:S04]  /*26030*/  VOTE.ANY R4, PT, !P6 ;  /* 0x0000000000047806 */ /* 0x000fc800070e0100 */
[----:B------:R-:W0:Y:S02]  /*26040*/  POPC R3, R4 ;  /* 0x0000000400037309 */ /* 0x000e240000000000 */
[----:B0-----:R0:W2:Y:S02]  /*26050*/  SHFL.IDX PT, R2, R2, R3, 0x1f ;  /* 0x00001f0302027589 */ /* 0x0010a400000e0000 */
.L_x_823:
[----:B------:R-:W-:Y:S01]  /*26060*/  ISETP.NE.AND P0, PT, R4, RZ, PT ;  /* 0x000000ff0400720c */ /* 0x000fe20003f05270 */
[----:B------:R-:W-:-:S12]  /*26070*/  IMAD.MOV.U32 R4, RZ, RZ, RZ ;  /* 0x000000ffff047224 */ /* 0x000fd800078e00ff */
[----:B------:R-:W-:Y:S05]  /*26080*/  @!P0 BRA `(.L_x_641) ;  /* 0x0000000000108947 */ /* 0x000fea0003800000 */
[----:B------:R-:W-:Y:S01]  /*26090*/  UMOV UR4, 0xffffffff ;  /* 0xffffffff00047882 */ /* 0x000fe20000000000 */
[----:B------:R-:W-:Y:S02]  /*260a0*/  IADD3 R12, R3, -0x1, RZ ;  /* 0xffffffff030c7810 */ /* 0x000fe40007ffe0ff */
[----:B------:R-:W-:Y:S05]  /*260b0*/  BRA.DIV UR4, `(.L_x_642) ;  /* 0x0000004e04bc7947 */ /* 0x000fea000b800000 */
[----:B------:R3:W4:Y:S02]  /*260c0*/  SHFL.IDX PT, R4, R6, R12, 0x1f ;  /* 0x00001f0c06047589 */ /* 0x00072400000e0000 */
.L_x_641:
[----:B----4-:R-:W-:Y:S01]  /*260d0*/  IMAD R16, R4, R16, R5 ;  /* 0x0000001004107224 */ /* 0x010fe200078e0205 */
[-C--:B--2---:R-:W-:Y:S02]  /*260e0*/  IABS R4, R2.reuse ;  /* 0x0000000200047213 */ /* 0x084fe40000000000 */
[----:B---3--:R-:W-:Y:S01]  /*260f0*/  MOV R6, RZ ;  /* 0x000000ff00067202 */ /* 0x008fe20000000f00 */
[----:B------:R-:W-:Y:S01]  /*26100*/  IMAD.IADD R17, R0, 0x1, -R16 ;  /* 0x0000000100117824 */ /* 0x000fe200078e0a10 */
[----:B------:R-:W2:Y:S01]  /*26110*/  I2F.RP R5, R4 ;  /* 0x0000000400057306 */ /* 0x000ea20000209400 */
[----:B------:R-:W-:Y:S02]  /*26120*/  IABS R0, R2 ;  /* 0x0000000200007213 */ /* 0x000fe40000000000 */
[----:B------:R-:W-:-:S03]  /*26130*/  IADD3 R19, R3, R19, RZ ;  /* 0x0000001303137210 */ /* 0x000fc60007ffe0ff */
[----:B------:R-:W-:Y:S02]  /*26140*/  IMAD.MOV R0, RZ, RZ, -R0 ;  /* 0x000000ffff007224 */ /* 0x000fe400078e0a00 */
[----:B--2---:R-:W2:Y:S02]  /*26150*/  MUFU.RCP R5, R5 ;  /* 0x0000000500057308 */ /* 0x004ea40000001000 */
[----:B--2---:R-:W-:-:S06]  /*26160*/  VIADD R5, R5, 0xffffffe ;  /* 0x0ffffffe05057836 */ /* 0x004fcc0000000000 */
[----:B------:R-:W2:Y:S02]  /*26170*/  F2I.FTZ.U32.TRUNC.NTZ R7, R5 ;  /* 0x0000000500077305 */ /* 0x000ea4000021f000 */
[----:B--2---:R-:W-:-:S04]  /*26180*/  IMAD.MOV R5, RZ, RZ, -R7 ;  /* 0x000000ffff057224 */ /* 0x004fc800078e0a07 */
[----:B------:R-:W-:-:S04]  /*26190*/  IMAD R5, R5, R4, RZ ;  /* 0x0000000405057224 */ /* 0x000fc800078e02ff */
[----:B------:R-:W-:Y:S01]  /*261a0*/  IMAD.HI.U32 R7, R7, R5, R6 ;  /* 0x0000000507077227 */ /* 0x000fe200078e0006 */
[----:B------:R-:W-:Y:S02]  /*261b0*/  IABS R5, R17 ;  /* 0x0000001100057213 */ /* 0x000fe40000000000 */
[----:B------:R-:W-:-:S03]  /*261c0*/  MOV R6, R0 ;  /* 0x0000000000067202 */ /* 0x000fc60000000f00 */
        /* <DEDUP_REMOVED lines=9> */
[----:B------:R-:W-:-:S06]  /*26260*/  @P0 IADD3 R0, R0, 0x1, RZ ;  /* 0x0000000100000810 */ /* 0x000fcc0007ffe0ff */
[----:B------:R-:W-:Y:S01]  /*26270*/  @!P2 IMAD.MOV R0, RZ, RZ, -R0 ;  /* 0x000000ffff00a224 */ /* 0x000fe200078e0a00 */
[----:B------:R-:W-:-:S05]  /*26280*/  @!P1 LOP3.LUT R0, RZ, R2, RZ, 0x33, !PT ;  /* 0x00000002ff009212 */ /* 0x000fca00078e33ff */
[--C-:B------:R-:W-:Y:S02]  /*26290*/  IMAD.MOV R4, RZ, RZ, -R0.reuse ;  /* 0x000000ffff047224 */ /* 0x100fe400078e0a00 */
[----:B------:R-:W-:Y:S02]  /*262a0*/  IMAD.MOV.U32 R18, RZ, RZ, R0 ;  /* 0x000000ffff127224 */ /* 0x000fe400078e0000 */
[----:B------:R-:W-:Y:S01]  /*262b0*/  IMAD R17, R2, R4, R17 ;  /* 0x0000000402117224 */ /* 0x000fe200078e0211 */
[----:B------:R-:W-:Y:S06]  /*262c0*/  BRA `(.L_x_643) ;  /* 0x00000000001c7947 */ /* 0x000fec0003800000 */
.L_x_635:
[----:B------:R-:W-:Y:S01]  /*262d0*/  UMOV UR4, URZ ;  /* 0x0000003f00047c82 */ /* 0x000fe20008000000 */
[----:B------:R-:W-:Y:S01]  /*262e0*/  UMOV UR5, URZ ;  /* 0x0000003f00057c82 */ /* 0x000fe20008000000 */
[----:B------:R-:W-:Y:S01]  /*262f0*/  ULDC UR6, c[0x0][0xc3c] ;  /* 0x00030f0000067ab9 */ /* 0x000fe20000000800 */
[----:B------:R-:W-:Y:S01]  /*26300*/  IMAD.MOV.U32 R16, RZ, RZ, R0 ;  /* 0x000000ffff107224 */ /* 0x000fe200078e0000 */
[----:B------:R-:W-:Y:S01]  /*26310*/  MOV R17, UR4 ;  /* 0x0000000400117c02 */ /* 0x000fe20008000f00 */
[----:B------:R-:W-:Y:S02]  /*26320*/  IMAD.U32 R18, RZ, RZ, UR5 ;  /* 0x00000005ff127e24 */ /* 0x000fe4000f8e00ff */
[----:B------:R-:W-:-:S07]  /*26330*/  IMAD.U32 R19, RZ, RZ, UR6 ;  /* 0x00000006ff137e24 */ /* 0x000fce000f8e00ff */
.L_x_643:
[----:B0-----:R0:W2:Y:S01]  /*26340*/  LDL R3, [R1+0x4] ;  /* 0x0000040001037983 */ /* 0x0010a20000100800 */
[----:B------:R-:W3:Y:S01]  /*26350*/  S2R R0, SR_TID.X ;  /* 0x0000000000007919 */ /* 0x000ee20000002100 */
[----:B------:R-:W-:Y:S05]  /*26360*/  WARPSYNC.ALL ;  /* 0x0000000000007948 */ /* 0x000fea0003800000 */
[----:B---3--:R-:W-:Y:S01]  /*26370*/  LOP3.LUT R0, R0, 0x1f, RZ, 0xc0, !PT ;  /* 0x0000001f00007812 */ /* 0x008fe200078ec0ff */
[----:B------:R-:W-:Y:S03]  /*26380*/  BAR.SYNC.DEFER_BLOCKING 0x4, 0x180 ;  /* 0x0106000000007b1d */ /* 0x000fe60000010000 */
[----:B------:R-:W-:-:S13]  /*26390*/  ISETP.NE.AND P0, PT, R0, RZ, PT ;  /* 0x000000ff0000720c */ /* 0x000fda0003f05270 */
[----:B------:R-:W2:Y:S01]  /*263a0*/  @!P0 S2R R0, SR_CgaCtaId ;  /* 0x0000000000008919 */ /* 0x000ea20000008800 */
[----:B------:R-:W-:-:S04]  /*263b0*/  @!P0 MOV R2, 0x400 ;  /* 0x0000040000028802 */ /* 0x000fc80000000f00 */
[----:B--2---:R-:W-:-:S05]  /*263c0*/  @!P0 LEA R3, R0, R2, 0x18 ;  /* 0x0000000200038211 */ /* 0x004fca00078ec0ff */
[----:B------:R0:W-:Y:S04]  /*263d0*/  @!P0 STS.128 [R3+0x388d0], R16 ;  /* 0x0388d01003008388 */ /* 0x0001e80000000c00 */
[----:B------:R0:W-:Y:S01]  /*263e0*/  @!P0 STL [R1+0x4], R3 ;  /* 0x0000040301008387 */ /* 0x0001e20000100800 */
[----:B------:R-:W-:Y:S06]  /*263f0*/  BAR.ARV 0x5, 0x180 ;  /* 0x0146000000007b1d */ /* 0x000fec0000002000 */
.L_x_632:
[----:B------:R-:W-:Y:S02]  /*26400*/  ULDC UR4, c[0x0][0xc3c] ;  /* 0x00030f0000047ab9 */ /* 0x000fe40000000800 */
[----:B---3--:R-:W-:-:S13]  /*26410*/  ISETP.GE.AND P0, PT, R19, UR4, PT ;  /* 0x0000000413007c0c */ /* 0x008fda000bf06270 */
[----:B------:R-:W-:Y:S05]  /*26420*/  @!P0 BRA `(.L_x_644) ;  /* 0xffffff9800508947 */ /* 0x000fea000383ffff */
[----:B------:R-:W-:Y:S05]  /*26430*/  BSYNC B7 ;  /* 0x0000000000077941 */ /* 0x000fea0003800000 */
.L_x_534:
[----:B--2---:R-:W2:Y:S01]  /*26440*/  LDL.LU R0, [R1+0x74] ;  /* 0x0000740001007983 */ /* 0x004ea20000300800 */
[----:B------:R-:W-:Y:S01]  /*26450*/  BSSY B0, `(.L_x_645) ;  /* 0x000000b000007945 */ /* 0x000fe20003800000 */
[----:B------:R-:W3:Y:S01]  /*26460*/  S2R R5, SR_CgaCtaId ;  /* 0x0000000000057919 */ /* 0x000ee20000008800 */
[----:B--2---:R-:W-:-:S04]  /*26470*/  IADD3 R0, R0, 0x1, RZ ;  /* 0x0000000100007810 */ /* 0x004fc80007ffe0ff */
[----:B------:R-:W-:-:S04]  /*26480*/  LEA.HI R2, R0, R0, RZ, 0x1 ;  /* 0x0000000000027211 */ /* 0x000fc800078f08ff */
[----:B0-----:R-:W-:-:S05]  /*26490*/  LOP3.LUT R3, R2, 0xfffffffe, RZ, 0xc0, !PT ;  /* 0xfffffffe02037812 */ /* 0x001fca00078ec0ff */
[----:B------:R-:W-:Y:S01]  /*264a0*/  IMAD.IADD R3, R0, 0x1, -R3 ;  /* 0x0000000100037824 */ /* 0x000fe200078e0a03 */
[----:B------:R-:W-:-:S04]  /*264b0*/  MOV R0, 0x400 ;  /* 0x0000040000007802 */ /* 0x000fc80000000f00 */
[----:B---3--:R-:W-:Y:S02]  /*264c0*/  LEA R0, R5, R0, 0x18 ;  /* 0x0000000005007211 */ /* 0x008fe400078ec0ff */
[----:B------:R-:W-:-:S04]  /*264d0*/  SHF.L.U32 R3, R3, 0x1f, RZ ;  /* 0x0000001f03037819 */ /* 0x000fc800000006ff */
[----:B------:R-:W0:Y:S02]  /*264e0*/  SYNCS.PHASECHK.TRANS64.TRYWAIT P0, [R0+URZ+0x38820], R3 ;  /* 0x03882003000075a7 */ /* 0x000e24000800017f */
[----:B0-----:R-:W-:Y:S05]  /*264f0*/  @!P0 BRA `(.L_x_646) ;  /* 0x0000004800d48947 */ /* 0x001fea0003800000 */
.L_x_826:
[----:B------:R-:W-:Y:S05]  /*26500*/  BSYNC B0 ;  /* 0x0000000000007941 */ /* 0x000fea0003800000 */
.L_x_645:
[----:B------:R-:W-:-:S03]  /*26510*/  UMOV UR4, 0xffffffff ;  /* 0xffffffff00047882 */ /* 0x000fc60000000000 */
[----:B------:R-:W-:Y:S05]  /*26520*/  BRA.DIV UR4, `(.L_x_647) ;  /* 0x0000004a04dc7947 */ /* 0x000fea000b800000 */
[----:B------:R-:W2:Y:S02]  /*26530*/  S2R R2, SR_TID.X ;  /* 0x0000000000027919 */ /* 0x000ea40000002100 */
[----:B--2---:R-:W-:-:S04]  /*26540*/  SHF.R.U32.HI R2, RZ, 0x5, R2 ;  /* 0x00000005ff027819 */ /* 0x004fc80000011602 */
[----:B------:R-:W-:-:S05]  /*26550*/  LOP3.LUT R2, R2, 0x3, RZ, 0xc0, !PT ;  /* 0x0000000302027812 */ /* 0x000fca00078ec0ff */
[----:B------:R2:W3:Y:S02]  /*26560*/  SHFL.IDX PT, R14, R2, RZ, 0x1f ;  /* 0x00001fff020e7589 */ /* 0x0004e400000e0000 */
.L_x_829:
[----:B---3--:R-:W-:-:S13]  /*26570*/  ISETP.NE.AND P0, PT, R14, RZ, PT ;  /* 0x000000ff0e00720c */ /* 0x008fda0003f05270 */
[----:B------:R-:W-:Y:S05]  /*26580*/  @P0 BRA `(.L_x_343) ;  /* 0x0000000000b00947 */ /* 0x000fea0003800000 */
[----:B------:R-:W-:-:S03]  /*26590*/  UMOV UR4, 0xffffffff ;  /* 0xffffffff00047882 */ /* 0x000fc60000000000 */
[----:B------:R-:W-:Y:S05]  /*265a0*/  BRA.DIV UR4, `(.L_x_648) ;  /* 0x0000004a04f07947 */ /* 0x000fea000b800000 */
[----:B------:R-:W-:-:S13]  /*265b0*/  ELECT P6, URZ, PT ;  /* 0x00000000003f782f */ /* 0x000fda00038c0000 */
.L_x_832:
[----:B------:R-:W-:Y:S05]  /*265c0*/  @!P6 BRA `(.L_x_343) ;  /* 0x0000000000a0e947 */ /* 0x000fea0003800000 */
[----:B------:R-:W-:-:S06]  /*265d0*/  ULOP3.LUT UR4, UR40, 0x2, URZ, 0xfc, !UPT ;  /* 0x0000000228047892 */ /* 0x000fcc000f8efc3f */
[----:B--2---:R-:W-:-:S05]  /*265e0*/  IMAD.U32 R2, RZ, RZ, UR4 ;  /* 0x00000004ff027e24 */ /* 0x004fca000f8e00ff */
[----:B------:R-:W-:-:S13]  /*265f0*/  ISETP.NE.AND P0, PT, R2, 0x3, PT ;  /* 0x000000030200780c */ /* 0x000fda0003f05270 */
[----:B------:R-:W-:Y:S05]  /*26600*/  @!P0 BRA `(.L_x_649) ;  /* 0x0000000000048947 */ /* 0x000fea0003800000 */
[----:B------:R-:W-:Y:S01]  /*26610*/  BPT.TRAP 0x1 ;  /* 0x000000040000795c */ /* 0x000fe20000300000 */
.L_x_649:
[----:B0-----:R-:W2:Y:S04]  /*26620*/  LDL R3, [R1+0x14] ;  /* 0x0000140001037983 */ /* 0x001ea80000100800 */
[----:B------:R-:W3:Y:S01]  /*26630*/  LDL.LU R7, [R1+0x24] ;  /* 0x0000240001077983 */ /* 0x000ee20000300800 */
[----:B------:R-:W-:-:S05]  /*26640*/  IADD3 R2, R0, 0x38840, RZ ;  /* 0x0003884000027810 */ /* 0x000fca0007ffe0ff */
[C---:B--2---:R-:W-:Y:S02]  /*26650*/  IMAD R6, R3.reuse, 0x8, R2 ;  /* 0x0000000803067824 */ /* 0x044fe400078e0202 */
[----:B------:R-:W-:Y:S01]  /*26660*/  VIADD R3, R3, 0x1 ;  /* 0x0000000103037836 */ /* 0x000fe20000000000 */
[----:B---3--:R-:W-:-:S04]  /*26670*/  SHF.L.U32 R5, R7, 0x1f, RZ ;  /* 0x0000001f07057819 */ /* 0x008fc800000006ff */
[C---:B------:R-:W-:Y:S01]  /*26680*/  ISETP.NE.AND P2, PT, R3.reuse, 0x2, PT ;  /* 0x000000020300780c */ /* 0x040fe20003f45270 */
[----:B------:R-:W0:Y:S03]  /*26690*/  SYNCS.PHASECHK.TRANS64.TRYWAIT P1, [R6+URZ], R5 ;  /* 0x00000005060075a7 */ /* 0x000e26000802017f */
[----:B------:R-:W-:Y:S02]  /*266a0*/  SEL R4, RZ, 0x1, P2 ;  /* 0x00000001ff047807 */ /* 0x000fe40001000000 */
[----:B------:R-:W-:Y:S02]  /*266b0*/  SEL R3, R3, RZ, P2 ;  /* 0x000000ff03037207 */ /* 0x000fe40001000000 */
[----:B------:R-:W-:Y:S02]  /*266c0*/  LOP3.LUT R4, R7, R4, RZ, 0x3c, !PT ;  /* 0x0000000407047212 */ /* 0x000fe400078e3cff */
[----:B------:R-:W-:-:S02]  /*266d0*/  LEA R7, R3, R2, 0x3 ;  /* 0x0000000203077211 */ /* 0x000fc400078e18ff */
[----:B------:R-:W-:Y:S01]  /*266e0*/  SHF.L.U32 R2, R4, 0x1f, RZ ;  /* 0x0000001f04027819 */ /* 0x000fe200000006ff */
[----:B0-----:R-:W-:Y:S06]  /*266f0*/  @!P1 BRA `(.L_x_650) ;  /* 0x0000004800bc9947 */ /* 0x001fec0003800000 */
.L_x_833:
[----:B------:R-:W2:Y:S02]  /*26700*/  SYNCS.PHASECHK.TRANS64.TRYWAIT P1, [R7+URZ], R2 ;  /* 0x00000002070075a7 */ /* 0x000ea4000802017f */
[----:B--2---:R-:W-:Y:S05]  /*26710*/  @!P1 BRA `(.L_x_651) ;  /* 0x0000004800c89947 */ /* 0x004fea0003800000 */
.L_x_834:
[----:B------:R-:W-:Y:S05]  /*26720*/  @!P0 BRA `(.L_x_652) ;  /* 0x0000000000048947 */ /* 0x000fea0003800000 */
[----:B------:R-:W-:Y:S01]  /*26730*/  BPT.TRAP 0x1 ;  /* 0x000000040000795c */ /* 0x000fe20000300000 */
.L_x_652:
[----:B------:R-:W3:Y:S02]  /*26740*/  LDL.LU R4, [R1+0x14] ;  /* 0x0000140001047983 */ /* 0x000ee40000300800 */
[----:B---3--:R-:W-:-:S04]  /*26750*/  IMAD R4, R4, 0x8, R0 ;  /* 0x0000000804047824 */ /* 0x008fc800078e0200 */
[----:B------:R-:W3:Y:S02]  /*26760*/  SYNCS.PHASECHK.TRANS64.TRYWAIT P1, [R4+URZ+0x38860], R5 ;  /* 0x03886005040075a7 */ /* 0x000ee4000802017f */
[----:B---3--:R-:W-:Y:S05]  /*26770*/  @!P1 BRA `(.L_x_653) ;  /* 0x0000004800c49947 */ /* 0x008fea0003800000 */
.L_x_835:
[----:B------:R-:W-:Y:S05]  /*26780*/  @!P0 BRA `(.L_x_654) ;  /* 0x0000000000048947 */ /* 0x000fea0003800000 */
[----:B------:R-:W-:Y:S01]  /*26790*/  BPT.TRAP 0x1 ;  /* 0x000000040000795c */ /* 0x000fe20000300000 */
.L_x_654:
[----:B------:R-:W-:-:S04]  /*267a0*/  IMAD R3, R3, 0x8, R0 ;  /* 0x0000000803037824 */ /* 0x000fc800078e0200 */
[----:B------:R-:W4:Y:S02]  /*267b0*/  SYNCS.PHASECHK.TRANS64.TRYWAIT P1, [R3+URZ+0x38860], R2 ;  /* 0x03886002030075a7 */ /* 0x000f24000802017f */
[----:B----4-:R-:W-:Y:S05]  /*267c0*/  @!P1 BRA `(.L_x_655) ;  /* 0x0000004800c49947 */ /* 0x010fea0003800000 */
.L_x_836:
[----:B------:R-:W-:Y:S05]  /*267d0*/  @!P0 BRA `(.L_x_656) ;  /* 0x0000000000048947 */ /* 0x000fea0003800000 */
[----:B------:R-:W-:Y:S01]  /*267e0*/  BPT.TRAP 0x1 ;  /* 0x000000040000795c */ /* 0x000fe20000300000 */
.L_x_656:
[----:B------:R-:W5:Y:S02]  /*267f0*/  SYNCS.PHASECHK.TRANS64.TRYWAIT P0, [R4+URZ+0x38880], R5 ;  /* 0x03888005040075a7 */ /* 0x000f64000800017f */
[----:B-----5:R-:W-:Y:S05]  /*26800*/  @!P0 BRA `(.L_x_657) ;  /* 0x0000004800c88947 */ /* 0x020fea0003800000 */
.L_x_658:
[----:B------:R0:W0:Y:S02]  /*26810*/  SYNCS.PHASECHK.TRANS64.TRYWAIT P0, [R3+URZ+0x38880], R2 ;  /* 0x03888002030075a7 */ /* 0x000024000800017f */
[----:B0-----:R-:W-:Y:S05]  /*26820*/  @!P0 NANOSLEEP.SYNCS 0x989680 ;  /* 0x009896800000895d */ /* 0x001fea0003900000 */
[----:B------:R-:W0:Y:S02]  /*26830*/  @!P0 SYNCS.PHASECHK.TRANS64 P0, [R3+URZ+0x38880], R2 ;  /* 0x03888002030085a7 */ /* 0x000e24000800007f */
[----:B0-----:R-:W-:Y:S05]  /*26840*/  @!P0 BRA `(.L_x_658) ;  /* 0xfffffffc00f08947 */ /* 0x001fea000383ffff */
.L_x_343:
[----:B------:R-:W-:Y:S05]  /*26850*/  BSYNC B8 ;  /* 0x0000000000087941 */ /* 0x000fea0003800000 */
.L_x_340:
[----:B------:R-:W-:Y:S05]  /*26860*/  EXIT ;  /* 0x000000000000794d */ /* 0x000fea0003800000 */
.L_x_365:
[----:B-1----:R1:W2:Y:S02]  /*26870*/  SYNCS.PHASECHK.TRANS64.TRYWAIT P6, [R109+URZ+0x38890], R124 ;  /* 0x0388907c6d0075a7 */ /* 0x0022a400080c017f */
[----:B--2---:R-:W-:Y:S05]  /*26880*/  @!P6 NANOSLEEP.SYNCS 0x989680 ;  /* 0x009896800000e95d */ /* 0x004fea0003900000 */
[----:B------:R-:W2:Y:S02]  /*26890*/  @!P6 SYNCS.PHASECHK.TRANS64 P6, [R109+URZ+0x38890], R124 ;  /* 0x0388907c6d00e5a7 */ /* 0x000ea400080c007f */
[----:B--2---:R-:W-:Y:S05]  /*268a0*/  @!P6 BRA `(.L_x_365) ;  /* 0xfffffffc00f0e947 */ /* 0x004fea000383ffff */
[----:B------:R-:W-:Y:S05]  /*268b0*/  BRA `(.L_x_659) ;  /* 0xfffffdc8000c7947 */ /* 0x000fea000383ffff */
.L_x_399:
[----:B0-----:R0:W1:Y:S02]  /*268c0*/  SYNCS.PHASECHK.TRANS64.TRYWAIT P3, [R109+URZ+0x38890], R124 ;  /* 0x0388907c6d0075a7 */ /* 0x001064000806017f */
[----:B-1----:R-:W-:Y:S05]  /*268d0*/  @!P3 NANOSLEEP.SYNCS 0x989680 ;  /* 0x009896800000b95d */ /* 0x002fea0003900000 */
[----:B------:R-:W1:Y:S02]  /*268e0*/  @!P3 SYNCS.PHASECHK.TRANS64 P3, [R109+URZ+0x38890], R124 ;  /* 0x0388907c6d00b5a7 */ /* 0x000e64000806007f */
[----:B-1----:R-:W-:Y:S05]  /*268f0*/  @!P3 BRA `(.L_x_399) ;  /* 0xfffffffc00f0b947 */ /* 0x002fea000383ffff */
[----:B------:R-:W-:Y:S05]  /*26900*/  BRA `(.L_x_660) ;  /* 0xfffffe0800cc7947 */ /* 0x000fea000383ffff */
.L_x_416:
[----:B0-----:R0:W1:Y:S02]  /*26910*/  SYNCS.PHASECHK.TRANS64.TRYWAIT P2, [R109+URZ+0x38890], R124 ;  /* 0x0388907c6d0075a7 */ /* 0x001064000804017f */
[----:B-1----:R-:W-:Y:S05]  /*26920*/  @!P2 NANOSLEEP.SYNCS 0x989680 ;  /* 0x009896800000a95d */ /* 0x002fea0003900000 */
[----:B------:R-:W1:Y:S02]  /*26930*/  @!P2 SYNCS.PHASECHK.TRANS64 P2, [R109+URZ+0x38890], R124 ;  /* 0x0388907c6d00a5a7 */ /* 0x000e64000804007f */
[----:B-1----:R-:W-:Y:S05]  /*26940*/  @!P2 BRA `(.L_x_416) ;  /* 0xfffffffc00f0a947 */ /* 0x002fea000383ffff */
[----:B------:R-:W-:Y:S05]  /*26950*/  BRA `(.L_x_661) ;  /* 0xfffffe4c00d87947 */ /* 0x000fea000383ffff */
.L_x_426:
[----:B-1----:R1:W2:Y:S02]  /*26960*/  SYNCS.PHASECHK.TRANS64.TRYWAIT P3, [R109+URZ+0x388b0], R124 ;  /* 0x0388b07c6d0075a7 */ /* 0x0022a4000806017f */
[----:B--2---:R-:W-:Y:S05]  /*26970*/  @!P3 NANOSLEEP.SYNCS 0x989680 ;  /* 0x009896800000b95d */ /* 0x004fea0003900000 */
[----:B------:R-:W2:Y:S02]  /*26980*/  @!P3 SYNCS.PHASECHK.TRANS64 P3, [R109+URZ+0x388b0], R124 ;  /* 0x0388b07c6d00b5a7 */ /* 0x000ea4000806007f */
[----:B--2---:R-:W-:Y:S05]  /*26990*/  @!P3 BRA `(.L_x_426) ;  /* 0xfffffffc00f0b947 */ /* 0x004fea000383ffff */
[----:B------:R-:W-:Y:S05]  /*269a0*/  BRA `(.L_x_662) ;  /* 0xfffffe5400447947 */ /* 0x000fea000383ffff */
.L_x_438:
[----:B------:R-:W0:Y:S01]  /*269b0*/  S2R R3, SR_TID.X ;  /* 0x0000000000037919 */ /* 0x000e220000002100 */
[----:B------:R-:W-:Y:S01]  /*269c0*/  BSSY B0, `(.L_x_663) ;  /* 0x000000c000007945 */ /* 0x000fe20003800000 */
[----:B------:R-:W-:Y:S01]  /*269d0*/  IMAD.MOV.U32 R12, RZ, RZ, RZ ;  /* 0x000000ffff0c7224 */ /* 0x000fe200078e00ff */
[----:B------:R-:W-:Y:S01]  /*269e0*/  MOV R11, 0x1f ;  /* 0x0000001f000b7802 */ /* 0x000fe20000000f00 */
[----:B------:R-:W-:Y:S01]  /*269f0*/  IMAD.MOV.U32 R15, RZ, RZ, -0x1 ;  /* 0xffffffffff0f7424 */ /* 0x000fe200078e00ff */
[----:B0-----:R-:W-:-:S04]  /*26a00*/  IADD3 R20, R3, -0x80, RZ ;  /* 0xffffff8003147810 */ /* 0x001fc80007ffe0ff */
[----:B------:R-:W-:-:S04]  /*26a10*/  SHF.R.S32.HI R3, RZ, 0x1f, R20 ;  /* 0x0000001fff037819 */ /* 0x000fc80000011414 */
[----:B------:R-:W-:-:S04]  /*26a20*/  LEA.HI R3, R3, R20, RZ, 0x7 ;  /* 0x0000001403037211 */ /* 0x000fc800078f38ff */
[----:B------:R-:W-:-:S05]  /*26a30*/  SHF.R.S32.HI R3, RZ, 0x7, R3 ;  /* 0x00000007ff037819 */ /* 0x000fca0000011403 */
[----:B------:R-:W-:-:S07]  /*26a40*/  IMAD.MOV.U32 R13, RZ, RZ, R3 ;  /* 0x000000ffff0d7224 */ /* 0x000fce00078e0003 */
[----:B-----5:R-:W-:Y:S05]  /*26a50*/  WARPSYNC.COLLECTIVE R15, `(.L_x_664) ;  /* 0x000000000f087348 */ /* 0x020fea0003c00000 */
[----:B------:R0:W1:Y:S02]  /*26a60*/  SHFL.IDX P6, R14, R13, R12, R11 ;  /* 0x0000000c0d0e7389 */ /* 0x00006400000c000b */
[----:B01---5:R-:W-:Y:S01]  /*26a70*/  ENDCOLLECTIVE ;  /* 0x000000000000791b */ /* 0x023fe20003800000 */
.L_x_664:
[----:B------:R-:W-:Y:S05]  /*26a80*/  BSYNC B0 ;  /* 0x0000000000007941 */ /* 0x000fea0003800000 */
.L_x_663:
[----:B------:R-:W-:Y:S01]  /*26a90*/  IMAD.MOV.U32 R237, RZ, RZ, R14 ;  /* 0x000000ffffed7224 */ /* 0x000fe200078e000e */
[----:B------:R-:W-:Y:S06]  /*26aa0*/  BRA `(.L_x_665) ;  /* 0xfffffe6000047947 */ /* 0x000fec000383ffff */
.L_x_448:
[----:B------:R-:W-:Y:S01]  /*26ab0*/  BSSY B1, `(.L_x_666) ;  /* 0x0000008000017945 */ /* 0x000fe20003800000 */
[----:B------:R-:W-:Y:S01]  /*26ac0*/  MOV R13, R26 ;  /* 0x0000001a000d7202 */ /* 0x000fe20000000f00 */
[----:B------:R-:W-:Y:S01]  /*26ad0*/  IMAD.MOV.U32 R12, RZ, RZ, RZ ;  /* 0x000000ffff0c7224 */ /* 0x000fe200078e00ff */
[----:B------:R-:W-:Y:S01]  /*26ae0*/  MOV R15, 0xffffffff ;  /* 0xffffffff000f7802 */ /* 0x000fe20000000f00 */
[----:B------:R-:W-:-:S07]  /*26af0*/  IMAD.MOV.U32 R11, RZ, RZ, 0x181f ;  /* 0x0000181fff0b7424 */ /* 0x000fce00078e00ff */
[----:B------:R-:W-:Y:S05]  /*26b00*/  WARPSYNC.COLLECTIVE R15, `(.L_x_667) ;  /* 0x000000000f087348 */ /* 0x000fea0003c00000 */
[----:B------:R0:W1:Y:S02]  /*26b10*/  SHFL.IDX P6, R14, R13, R12, R11 ;  /* 0x0000000c0d0e7389 */ /* 0x00006400000c000b */
[----:B01----:R-:W-:Y:S01]  /*26b20*/  ENDCOLLECTIVE ;  /* 0x000000000000791b */ /* 0x003fe20003800000 */
.L_x_667:
[----:B------:R-:W-:Y:S05]  /*26b30*/  BSYNC B1 ;  /* 0x0000000000017941 */ /* 0x000fea0003800000 */
.L_x_666:
[----:B------:R-:W-:Y:S01]  /*26b40*/  IMAD.MOV.U32 R13, RZ, RZ, R24 ;  /* 0x000000ffff0d7224 */ /* 0x000fe200078e0018 */
[----:B------:R-:W-:Y:S01]  /*26b50*/  MOV R12, RZ ;  /* 0x000000ff000c7202 */ /* 0x000fe20000000f00 */
[----:B------:R-:W-:Y:S02]  /*26b60*/  IMAD.MOV.U32 R11, RZ, RZ, 0x181f ;  /* 0x0000181fff0b7424 */ /* 0x000fe400078e00ff */
[----:B------:R-:W-:Y:S02]  /*26b70*/  IMAD.MOV.U32 R15, RZ, RZ, -0x1 ;  /* 0xffffffffff0f7424 */ /* 0x000fe400078e00ff */
[----:B------:R-:W-:-:S07]  /*26b80*/  IMAD.MOV.U32 R0, RZ, RZ, R14 ;  /* 0x000000ffff007224 */ /* 0x000fce00078e000e */
[----:B------:R-:W-:Y:S05]  /*26b90*/  WARPSYNC.COLLECTIVE R15, `(.L_x_668) ;  /* 0x000000000f087348 */ /* 0x000fea0003c00000 */
[----:B------:R0:W1:Y:S02]  /*26ba0*/  SHFL.IDX P6, R14, R13, R12, R11 ;  /* 0x0000000c0d0e7389 */ /* 0x00006400000c000b */
[----:B01----:R-:W-:Y:S01]  /*26bb0*/  ENDCOLLECTIVE ;  /* 0x000000000000791b */ /* 0x003fe20003800000 */
.L_x_668:
[----:B------:R-:W-:Y:S01]  /*26bc0*/  IMAD.MOV.U32 R13, RZ, RZ, R27 ;  /* 0x000000ffff0d7224 */ /* 0x000fe200078e001b */
[----:B------:R-:W-:-:S07]  /*26bd0*/  MOV R3, R14 ;  /* 0x0000000e00037202 */ /* 0x000fce0000000f00 */
[----:B------:R-:W-:Y:S05]  /*26be0*/  WARPSYNC.COLLECTIVE R15, `(.L_x_669) ;  /* 0x000000000f087348 */ /* 0x000fea0003c00000 */
[----:B------:R0:W1:Y:S02]  /*26bf0*/  SHFL.IDX P6, R14, R13, R12, R11 ;  /* 0x0000000c0d0e7389 */ /* 0x00006400000c000b */
[----:B01----:R-:W-:Y:S01]  /*26c00*/  ENDCOLLECTIVE ;  /* 0x000000000000791b */ /* 0x003fe20003800000 */
.L_x_669:
[----:B------:R-:W-:Y:S01]  /*26c10*/  MOV R13, R112 ;  /* 0x00000070000d7202 */ /* 0x000fe20000000f00 */
[----:B------:R-:W-:-:S07]  /*26c20*/  IMAD.MOV.U32 R4, RZ, RZ, R14 ;  /* 0x000000ffff047224 */ /* 0x000fce00078e000e */
[----:B------:R-:W-:Y:S05]  /*26c30*/  WARPSYNC.COLLECTIVE R15, `(.L_x_670) ;  /* 0x000000000f087348 */ /* 0x000fea0003c00000 */
[----:B------:R0:W1:Y:S02]  /*26c40*/  SHFL.IDX P6, R14, R13, R12, R11 ;  /* 0x0000000c0d0e7389 */ /* 0x00006400000c000b */
[----:B01----:R-:W-:Y:S01]  /*26c50*/  ENDCOLLECTIVE ;  /* 0x000000000000791b */ /* 0x003fe20003800000 */
.L_x_670:
[----:B------:R-:W-:Y:S05]  /*26c60*/  BRA `(.L_x_671) ;  /* 0xfffffe64009c7947 */ /* 0x000fea000383ffff */
.L_x_452:
[----:B0-----:R0:W1:Y:S02]  /*26c70*/  SYNCS.PHASECHK.TRANS64.TRYWAIT P0, [R22+URZ+0x38800], R35 ;  /* 0x03880023160075a7 */ /* 0x001064000800017f */
[----:B-1----:R-:W-:Y:S05]  /*26c80*/  @!P0 NANOSLEEP.SYNCS 0x989680 ;  /* 0x009896800000895d */ /* 0x002fea0003900000 */
[----:B------:R-:W1:Y:S02]  /*26c90*/  @!P0 SYNCS.PHASECHK.TRANS64 P0, [R22+URZ+0x38800], R35 ;  /* 0x03880023160085a7 */ /* 0x000e64000800007f */
[----:B-1----:R-:W-:Y:S05]  /*26ca0*/  @!P0 BRA `(.L_x_452) ;  /* 0xfffffffc00f08947 */ /* 0x002fea000383ffff */
[----:B------:R-:W-:Y:S05]  /*26cb0*/  BRA `(.L_x_672) ;  /* 0xfffffe6c00007947 */ /* 0x000fea000383ffff */
.L_x_468:
[----:B------:R-:W-:Y:S01]  /*26cc0*/  BSSY B1, `(.L_x_673) ;  /* 0x0000008000017945 */ /* 0x000fe20003800000 */
[----:B------:R-:W-:Y:S01]  /*26cd0*/  IMAD.MOV.U32 R13, RZ, RZ, R26 ;  /* 0x000000ffff0d7224 */ /* 0x000fe200078e001a */
[----:B------:R-:W-:Y:S01]  /*26ce0*/  MOV R11, 0x181f ;  /* 0x0000181f000b7802 */ /* 0x000fe20000000f00 */
[----:B------:R-:W-:Y:S02]  /*26cf0*/  IMAD.MOV.U32 R12, RZ, RZ, RZ ;  /* 0x000000ffff0c7224 */ /* 0x000fe400078e00ff */
[----:B------:R-:W-:-:S07]  /*26d00*/  IMAD.MOV.U32 R15, RZ, RZ, -0x1 ;  /* 0xffffffffff0f7424 */ /* 0x000fce00078e00ff */
[----:B------:R-:W-:Y:S05]  /*26d10*/  WARPSYNC.COLLECTIVE R15, `(.L_x_674) ;  /* 0x000000000f087348 */ /* 0x000fea0003c00000 */
[----:B------:R0:W1:Y:S02]  /*26d20*/  SHFL.IDX P6, R14, R13, R12, R11 ;  /* 0x0000000c0d0e7389 */ /* 0x00006400000c000b */
[----:B01----:R-:W-:Y:S01]  /*26d30*/  ENDCOLLECTIVE ;  /* 0x000000000000791b */ /* 0x003fe20003800000 */
.L_x_674:
[----:B------:R-:W-:Y:S05]  /*26d40*/  BSYNC B1 ;  /* 0x0000000000017941 */ /* 0x000fea0003800000 */
.L_x_673:
[----:B------:R-:W-:Y:S01]  /*26d50*/  MOV R13, R24 ;  /* 0x00000018000d7202 */ /* 0x000fe20000000f00 */
[----:B------:R-:W-:Y:S01]  /*26d60*/  IMAD.MOV.U32 R12, RZ, RZ, RZ ;  /* 0x000000ffff0c7224 */ /* 0x000fe200078e00ff */
[----:B------:R-:W-:Y:S01]  /*26d70*/  MOV R15, 0xffffffff ;  /* 0xffffffff000f7802 */ /* 0x000fe20000000f00 */
[----:B------:R-:W-:Y:S02]  /*26d80*/  IMAD.MOV.U32 R11, RZ, RZ, 0x181f ;  /* 0x0000181fff0b7424 */ /* 0x000fe400078e00ff */
[----:B------:R-:W-:-:S07]  /*26d90*/  IMAD.MOV.U32 R3, RZ, RZ, R14 ;  /* 0x000000ffff037224 */ /* 0x000fce00078e000e */
[----:B------:R-:W-:Y:S05]  /*26da0*/  WARPSYNC.COLLECTIVE R15, `(.L_x_675) ;  /* 0x000000000f087348 */ /* 0x000fea0003c00000 */
[----:B------:R0:W1:Y:S02]  /*26db0*/  SHFL.IDX P6, R14, R13, R12, R11 ;  /* 0x0000000c0d0e7389 */ /* 0x00006400000c000b */
[----:B01----:R-:W-:Y:S01]  /*26dc0*/  ENDCOLLECTIVE ;  /* 0x000000000000791b */ /* 0x003fe20003800000 */
.L_x_675:
[----:B------:R-:W-:Y:S02]  /*26dd0*/  IMAD.MOV.U32 R13, RZ, RZ, R27 ;  /* 0x000000ffff0d7224 */ /* 0x000fe400078e001b */
[----:B------:R-:W-:-:S07]  /*26de0*/  IMAD.MOV.U32 R5, RZ, RZ, R14 ;  /* 0x000000ffff057224 */ /* 0x000fce00078e000e */
[----:B------:R-:W-:Y:S05]  /*26df0*/  WARPSYNC.COLLECTIVE R15, `(.L_x_676) ;  /* 0x000000000f087348 */ /* 0x000fea0003c00000 */
[----:B------:R0:W1:Y:S02]  /*26e00*/  SHFL.IDX P6, R14, R13, R12, R11 ;  /* 0x0000000c0d0e7389 */ /* 0x00006400000c000b */
[----:B01----:R-:W-:Y:S01]  /*26e10*/  ENDCOLLECTIVE ;  /* 0x000000000000791b */ /* 0x003fe20003800000 */
.L_x_676:
[----:B------:R-:W-:Y:S01]  /*26e20*/  IMAD.MOV.U32 R13, RZ, RZ, R112 ;  /* 0x000000ffff0d7224 */ /* 0x000fe200078e0070 */
[----:B------:R-:W-:-:S07]  /*26e30*/  MOV R7, R14 ;  /* 0x0000000e00077202 */ /* 0x000fce0000000f00 */
[----:B------:R-:W-:Y:S05]  /*26e40*/  WARPSYNC.COLLECTIVE R15, `(.L_x_677) ;  /* 0x000000000f087348 */ /* 0x000fea0003c00000 */
[----:B------:R0:W1:Y:S02]  /*26e50*/  SHFL.IDX P6, R14, R13, R12, R11 ;  /* 0x0000000c0d0e7389 */ /* 0x00006400000c000b */
[----:B01----:R-:W-:Y:S01]  /*26e60*/  ENDCOLLECTIVE ;  /* 0x000000000000791b */ /* 0x003fe20003800000 */
.L_x_677:
[----:B------:R-:W-:Y:S05]  /*26e70*/  BRA `(.L_x_678) ;  /* 0xfffffe9800b87947 */ /* 0x000fea000383ffff */
.L_x_472:
[----:B0-----:R0:W1:Y:S02]  /*26e80*/  SYNCS.PHASECHK.TRANS64.TRYWAIT P4, [R22+URZ+0x38800], R35 ;  /* 0x03880023160075a7 */ /* 0x001064000808017f */
[----:B-1----:R-:W-:Y:S05]  /*26e90*/  @!P4 NANOSLEEP.SYNCS 0x989680 ;  /* 0x009896800000c95d */ /* 0x002fea0003900000 */
[----:B------:R-:W1:Y:S02]  /*26ea0*/  @!P4 SYNCS.PHASECHK.TRANS64 P4, [R22+URZ+0x38800], R35 ;  /* 0x038800231600c5a7 */ /* 0x000e64000808007f */
[----:B-1----:R-:W-:Y:S05]  /*26eb0*/  @!P4 BRA `(.L_x_472) ;  /* 0xfffffffc00f0c947 */ /* 0x002fea000383ffff */
[----:B------:R-:W-:Y:S05]  /*26ec0*/  BRA `(.L_x_679) ;  /* 0xfffffea000247947 */ /* 0x000fea000383ffff */
.L_x_482:
[----:B-1----:R1:W2:Y:S02]  /*26ed0*/  SYNCS.PHASECHK.TRANS64.TRYWAIT P1, [R3+URZ+0x38830], R0 ;  /* 0x03883000030075a7 */ /* 0x0022a4000802017f */
[----:B--2---:R-:W-:Y:S05]  /*26ee0*/  @!P1 NANOSLEEP.SYNCS 0x989680 ;  /* 0x009896800000995d */ /* 0x004fea0003900000 */
[----:B------:R-:W2:Y:S02]  /*26ef0*/  @!P1 SYNCS.PHASECHK.TRANS64 P1, [R3+URZ+0x38830], R0 ;  /* 0x03883000030095a7 */ /* 0x000ea4000802007f */
[----:B--2---:R-:W-:Y:S05]  /*26f00*/  @!P1 BRA `(.L_x_482) ;  /* 0xfffffffc00f09947 */ /* 0x004fea000383ffff */
[----:B------:R-:W-:Y:S05]  /*26f10*/  BRA `(.L_x_481) ;  /* 0xfffffed400987947 */ /* 0x000fea000383ffff */
.L_x_488:
[----:B-1----:R1:W2:Y:S02]  /*26f20*/  SYNCS.PHASECHK.TRANS64.TRYWAIT P2, [R5+URZ+0x38830], R6 ;  /* 0x03883006050075a7 */ /* 0x0022a4000804017f */
[----:B--2---:R-:W-:Y:S05]  /*26f30*/  @!P2 NANOSLEEP.SYNCS 0x989680 ;  /* 0x009896800000a95d */ /* 0x004fea0003900000 */
[----:B------:R-:W2:Y:S02]  /*26f40*/  @!P2 SYNCS.PHASECHK.TRANS64 P2, [R5+URZ+0x38830], R6 ;  /* 0x038830060500a5a7 */ /* 0x000ea4000804007f */
[----:B--2---:R-:W-:Y:S05]  /*26f50*/  @!P2 BRA `(.L_x_488) ;  /* 0xfffffffc00f0a947 */ /* 0x004fea000383ffff */
[----:B------:R-:W-:Y:S05]  /*26f60*/  BRA `(.L_x_487) ;  /* 0xffffff0800807947 */ /* 0x000fea000383ffff */
.L_x_492:
[----:B-1----:R1:W2:Y:S02]  /*26f70*/  SYNCS.PHASECHK.TRANS64.TRYWAIT P1, [R5+URZ+0x38850], R4 ;  /* 0x03885004050075a7 */ /* 0x0022a4000802017f */
[----:B--2---:R-:W-:Y:S05]  /*26f80*/  @!P1 NANOSLEEP.SYNCS 0x989680 ;  /* 0x009896800000995d */ /* 0x004fea0003900000 */
[----:B------:R-:W2:Y:S02]  /*26f90*/  @!P1 SYNCS.PHASECHK.TRANS64 P1, [R5+URZ+0x38850], R4 ;  /* 0x03885004050095a7 */ /* 0x000ea4000802007f */
[----:B--2---:R-:W-:Y:S05]  /*26fa0*/  @!P1 BRA `(.L_x_492) ;  /* 0xfffffffc00f09947 */ /* 0x004fea000383ffff */
[----:B------:R-:W-:Y:S05]  /*26fb0*/  BRA `(.L_x_489) ;  /* 0xffffff0c008c7947 */ /* 0x000fea000383ffff */
.L_x_498:
[----:B-1----:R1:W2:Y:S02]  /*26fc0*/  SYNCS.PHASECHK.TRANS64.TRYWAIT P1, [R9+URZ+0x38850], R0 ;  /* 0x03885000090075a7 */ /* 0x0022a4000802017f */
[----:B--2---:R-:W-:Y:S05]  /*26fd0*/  @!P1 NANOSLEEP.SYNCS 0x989680 ;  /* 0x009896800000995d */ /* 0x004fea0003900000 */
[----:B------:R-:W2:Y:S02]  /*26fe0*/  @!P1 SYNCS.PHASECHK.TRANS64 P1, [R9+URZ+0x38850], R0 ;  /* 0x03885000090095a7 */ /* 0x000ea4000802007f */
[----:B--2---:R-:W-:Y:S05]  /*26ff0*/  @!P1 BRA `(.L_x_498) ;  /* 0xfffffffc00f09947 */ /* 0x004fea000383ffff */
[----:B------:R-:W-:Y:S05]  /*27000*/  BRA `(.L_x_497) ;  /* 0xffffff34006c7947 */ /* 0x000fea000383ffff */
.L_x_502:
[----:B------:R-:W-:Y:S02]  /*27010*/  SEL R28, R27, R34, P0 ;  /* 0x000000221b1c7207 */ /* 0x000fe40000000000 */
[----:B------:R-:W-:Y:S02]  /*27020*/  SEL R30, R34, R27, P0 ;  /* 0x0000001b221e7207 */ /* 0x000fe40000000000 */
[----:B------:R-:W-:Y:S02]  /*27030*/  SEL R32, R29, R38, P0 ;  /* 0x000000261d207207 */ /* 0x000fe40000000000 */
[----:B------:R-:W-:Y:S02]  /*27040*/  SEL R34, R38, R29, P0 ;  /* 0x0000001d26227207 */ /* 0x000fe40000000000 */
[----:B------:R-:W-:Y:S02]  /*27050*/  SEL R36, R44, R39, P0 ;  /* 0x000000272c247207 */ /* 0x000fe40000000000 */
[----:B------:R-:W-:-:S02]  /*27060*/  SEL R38, R39, R44, P0 ;  /* 0x0000002c27267207 */ /* 0x000fc40000000000 */
[----:B------:R-:W-:Y:S02]  /*27070*/  SEL R44, R60, R119, P0 ;  /* 0x000000773c2c7207 */ /* 0x000fe40000000000 */
[----:B------:R-:W-:Y:S02]  /*27080*/  SEL R46, R119, R60, P0 ;  /* 0x0000003c772e7207 */ /* 0x000fe40000000000 */
[----:B------:R-:W-:Y:S02]  /*27090*/  SEL R24, R15, R26, P0 ;  /* 0x0000001a0f187207 */ /* 0x000fe40000000000 */
[----:B------:R-:W-:Y:S02]  /*270a0*/  SEL R60, R92, R141, P0 ;  /* 0x0000008d5c3c7207 */ /* 0x000fe40000000000 */
[----:B------:R-:W-:Y:S02]  /*270b0*/  SEL R62, R141, R92, P0 ;  /* 0x0000005c8d3e7207 */ /* 0x000fe40000000000 */
[----:B------:R-:W-:Y:S01]  /*270c0*/  SEL R26, R26, R15, P0 ;  /* 0x0000000f1a1a7207 */ /* 0x000fe20000000000 */
[----:B------:R-:W-:Y:S01]  /*270d0*/  IMAD.MOV.U32 R15, RZ, RZ, -0x1 ;  /* 0xffffffffff0f7424 */ /* 0x000fe200078e00ff */
[----:B------:R-:W-:-:S02]  /*270e0*/  SEL R90, R11, R12, P0 ;  /* 0x0000000c0b5a7207 */ /* 0x000fc40000000000 */
[----:B------:R-:W-:Y:S01]  /*270f0*/  SEL R92, R12, R11, P0 ;  /* 0x0000000b0c5c7207 */ /* 0x000fe20000000000 */
[----:B------:R-:W-:Y:S01]  /*27100*/  IMAD.MOV.U32 R12, RZ, RZ, R3 ;  /* 0x000000ffff0c7224 */ /* 0x000fe200078e0003 */
[----:B------:R-:W-:Y:S02]  /*27110*/  MOV R11, 0x1c1f ;  /* 0x00001c1f000b7802 */ /* 0x000fe40000000f00 */
[----:B------:R-:W-:Y:S02]  /*27120*/  SEL R94, R14, R31, P0 ;  /* 0x0000001f0e5e7207 */ /* 0x000fe40000000000 */
[----:B------:R-:W-:-:S07]  /*27130*/  SEL R96, R31, R14, P0 ;  /* 0x0000000e1f607207 */ /* 0x000fce0000000000 */
[----:B0-----:R-:W-:Y:S05]  /*27140*/  WARPSYNC.COLLECTIVE R15, `(.L_x_680) ;  /* 0x000000000f087348 */ /* 0x001fea0003c00000 */
[----:B------:R1:W2:Y:S02]  /*27150*/  SHFL.IDX P6, R14, R13, R12, R11 ;  /* 0x0000000c0d0e7389 */ /* 0x0002a400000c000b */
[----:B012---:R-:W-:Y:S01]  /*27160*/  ENDCOLLECTIVE ;  /* 0x000000000000791b */ /* 0x007fe20003800000 */
.L_x_680:
        /* <DEDUP_REMOVED lines=10> */
[----:B------:R-:W-:Y:S02]  /*27210*/  LOP3.LUT R9, R3, 0x2, RZ, 0x3c, !PT ;  /* 0x0000000203097812 */ /* 0x000fe400078e3cff */
[----:B------:R-:W-:Y:S01]  /*27220*/  MOV R13, R4 ;  /* 0x00000004000d7202 */ /* 0x000fe20000000f00 */
[----:B------:R-:W-:Y:S01]  /*27230*/  IMAD.MOV.U32 R7, RZ, RZ, R14 ;  /* 0x000000ffff077224 */ /* 0x000fe200078e000e */
[----:B------:R-:W-:Y:S01]  /*27240*/  SEL R10, R20, R115, P0 ;  /* 0x00000073140a7207 */ /* 0x000fe20000000000 */
[----:B------:R-:W-:Y:S01]  /*27250*/  IMAD.MOV.U32 R12, RZ, RZ, R9 ;  /* 0x000000ffff0c7224 */ /* 0x000fe200078e0009 */
[----:B------:R-:W-:-:S02]  /*27260*/  SEL R20, R115, R20, P0 ;  /* 0x0000001473147207 */ /* 0x000fc40000000000 */
[----:B------:R-:W-:-:S07]  /*27270*/  SEL R114, R21, R118, P0 ;  /* 0x0000007615727207 */ /* 0x000fce0000000000 */
[----:B------:R-:W-:Y:S05]  /*27280*/  WARPSYNC.COLLECTIVE R15, `(.L_x_681) ;  /* 0x000000000f087348 */ /* 0x000fea0003c00000 */
[----:B------:R0:W1:Y:S02]  /*27290*/  SHFL.IDX P6, R14, R13, R12, R11 ;  /* 0x0000000c0d0e7389 */ /* 0x00006400000c000b */
[----:B01----:R-:W-:Y:S01]  /*272a0*/  ENDCOLLECTIVE ;  /* 0x000000000000791b */ /* 0x003fe20003800000 */
.L_x_681:
[----:B------:R-:W-:Y:S02]  /*272b0*/  SEL R116, R118, R21, P0 ;  /* 0x0000001576747207 */ /* 0x000fe40000000000 */
[----:B------:R-:W-:Y:S02]  /*272c0*/  SEL R118, R25, R122, P0 ;  /* 0x0000007a19767207 */ /* 0x000fe40000000000 */
[----:B------:R-:W-:Y:S02]  /*272d0*/  SEL R120, R122, R25, P0 ;  /* 0x000000197a787207 */ /* 0x000fe40000000000 */
[----:B------:R-:W-:Y:S02]  /*272e0*/  SEL R122, R154, R33, P0 ;  /* 0x000000219a7a7207 */ /* 0x000fe40000000000 */
[----:B------:R-:W-:Y:S02]  /*272f0*/  SEL R124, R33, R154, P0 ;  /* 0x0000009a217c7207 */ /* 0x000fe40000000000 */
[----:B------:R-:W-:-:S02]  /*27300*/  SEL R78, R117, R128, P0 ;  /* 0x00000080754e7207 */ /* 0x000fc40000000000 */
[----:B------:R-:W-:Y:S01]  /*27310*/  SEL R80, R128, R117, P0 ;  /* 0x0000007580507207 */ /* 0x000fe20000000000 */
[----:B------:R-:W-:Y:S01]  /*27320*/  IMAD.MOV.U32 R12, RZ, RZ, R3 ;  /* 0x000000ffff0c7224 */ /* 0x000fe200078e0003 */
[----:B------:R-:W-:Y:S02]  /*27330*/  MOV R13, R10 ;  /* 0x0000000a000d7202 */ /* 0x000fe40000000f00 */
[----:B------:R-:W-:Y:S02]  /*27340*/  SEL R126, R35, R130, P0 ;  /* 0x00000082237e7207 */ /* 0x000fe40000000000 */
[----:B------:R-:W-:Y:S02]  /*27350*/  SEL R128, R130, R35, P0 ;  /* 0x0000002382807207 */ /* 0x000fe40000000000 */
[----:B------:R-:W-:Y:S02]  /*27360*/  SEL R52, R66, R133, P0 ;  /* 0x0000008542347207 */ /* 0x000fe40000000000 */
[----:B------:R-:W-:Y:S01]  /*27370*/  SEL R54, R133, R66, P0 ;  /* 0x0000004285367207 */ /* 0x000fe20000000000 */
[----:B------:R-:W-:Y:S01]  /*27380*/  IMAD.MOV.U32 R8, RZ, RZ, R14 ;  /* 0x000000ffff087224 */ /* 0x000fe200078e000e */
[----:B------:R-:W-:-:S07]  /*27390*/  SEL R64, R100, R145, P0 ;  /* 0x0000009164407207 */ /* 0x000fce0000000000 */
[----:B------:R-:W-:Y:S05]  /*273a0*/  WARPSYNC.COLLECTIVE R15, `(.L_x_682) ;  /* 0x000000000f087348 */ /* 0x000fea0003c00000 */
[----:B------:R0:W1:Y:S02]  /*273b0*/  SHFL.IDX P6, R14, R13, R12, R11 ;  /* 0x0000000c0d0e7389 */ /* 0x00006400000c000b */
[----:B01----:R-:W-:Y:S01]  /*273c0*/  ENDCOLLECTIVE ;  /* 0x000000000000791b */ /* 0x003fe20003800000 */
.L_x_682:
        /* <DEDUP_REMOVED lines=18> */
.L_x_683:
        /* <DEDUP_REMOVED lines=11> */
[----:B------:R-:W-:Y:S01]  /*275a0*/  SEL R4, R7, R8, P0 ;  /* 0x0000000807047207 */ /* 0x000fe20000000000 */
[----:B------:R-:W-:-:S07]  /*275b0*/  IMAD.MOV.U32 R21, RZ, RZ, R14 ;  /* 0x000000ffff157224 */ /* 0x000fce00078e000e */
[----:B------:R-:W-:Y:S05]  /*275c0*/  WARPSYNC.COLLECTIVE R15, `(.L_x_684) ;  /* 0x000000000f087348 */ /* 0x000fea0003c00000 */
[----:B------:R0:W1:Y:S02]  /*275d0*/  SHFL.IDX P6, R14, R13, R12, R11 ;  /* 0x0000000c0d0e7389 */ /* 0x00006400000c000b */
[----:B01----:R-:W-:Y:S01]  /*275e0*/  ENDCOLLECTIVE ;  /* 0x000000000000791b */ /* 0x003fe20003800000 */
.L_x_684:
[----:B------:R-:W-:Y:S01]  /*275f0*/  MOV R13, R26 ;  /* 0x0000001a000d7202 */ /* 0x000fe20000000f00 */
[----:B------:R-:W-:Y:S02]  /*27600*/  IMAD.MOV.U32 R12, RZ, RZ, R9 ;  /* 0x000000ffff0c7224 */ /* 0x000fe400078e0009 */
[----:B------:R-:W-:-:S07]  /*27610*/  IMAD.MOV.U32 R24, RZ, RZ, R14 ;  /* 0x000000ffff187224 */ /* 0x000fce00078e000e */
[----:B------:R-:W-:Y:S05]  /*27620*/  WARPSYNC.COLLECTIVE R15, `(.L_x_685) ;  /* 0x000000000f087348 */ /* 0x000fea0003c00000 */
[----:B------:R0:W1:Y:S02]  /*27630*/  SHFL.IDX P6, R14, R13, R12, R11 ;  /* 0x0000000c0d0e7389 */ /* 0x00006400000c000b */
[----:B01----:R-:W-:Y:S01]  /*27640*/  ENDCOLLECTIVE ;  /* 0x000000000000791b */ /* 0x003fe20003800000 */
.L_x_685:
[----:B------:R-:W-:Y:S01]  /*27650*/  MOV R13, R28 ;  /* 0x0000001c000d7202 */ /* 0x000fe20000000f00 */
[----:B------:R-:W-:Y:S02]  /*27660*/  IMAD.MOV.U32 R12, RZ, RZ, R3 ;  /* 0x000000ffff0c7224 */ /* 0x000fe400078e0003 */
[----:B------:R-:W-:-:S07]  /*27670*/  IMAD.MOV.U32 R25, RZ, RZ, R14 ;  /* 0x000000ffff197224 */ /* 0x000fce00078e000e */
[----:B------:R-:W-:Y:S05]  /*27680*/  WARPSYNC.COLLECTIVE R15, `(.L_x_686) ;  /* 0x000000000f087348 */ /* 0x000fea0003c00000 */
[----:B------:R0:W1:Y:S02]  /*27690*/  SHFL.IDX P6, R14, R13, R12, R11 ;  /* 0x0000000c0d0e7389 */ /* 0x00006400000c000b */
[----:B01----:R-:W-:Y:S01]  /*276a0*/  ENDCOLLECTIVE ;  /* 0x000000000000791b */ /* 0x003fe20003800000 */
.L_x_686:
[----:B------:R-:W-:Y:S01]  /*276b0*/  MOV R13, R30 ;  /* 0x0000001e000d7202 */ /* 0x000fe20000000f00 */
[----:B------:R-:W-:Y:S02]  /*276c0*/  IMAD.MOV.U32 R12, RZ, RZ, R9 ;  /* 0x000000ffff0c7224 */ /* 0x000fe400078e0009 */
[----:B------:R-:W-:-:S07]  /*276d0*/  IMAD.MOV.U32 R28, RZ, RZ, R14 ;  /* 0x000000ffff1c7224 */ /* 0x000fce00078e000e */
[----:B------:R-:W-:Y:S05]  /*276e0*/  WARPSYNC.COLLECTIVE R15, `(.L_x_687) ;  /* 0x000000000f087348 */ /* 0x000fea0003c00000 */
[----:B------:R0:W1:Y:S02]  /*276f0*/  SHFL.IDX P6, R14, R13, R12, R11 ;  /* 0x0000000c0d0e7389 */ /* 0x00006400000c000b */
[----:B01----:R-:W-:Y:S01]  /*27700*/  ENDCOLLECTIVE ;  /* 0x000000000000791b */ /* 0x003fe20003800000 */
.L_x_687:
[----:B------:R-:W-:Y:S01]  /*27710*/  MOV R13, R32 ;  /* 0x00000020000d7202 */ /* 0x000fe20000000f00 */
[----:B------:R-:W-:Y:S02]  /*27720*/  IMAD.MOV.U32 R12, RZ, RZ, R3 ;  /* 0x000000ffff0c7224 */ /* 0x000fe400078e0003 */
[----:B------:R-:W-:-:S07]  /*27730*/  IMAD.MOV.U32 R27, RZ, RZ, R14 ;  /* 0x000000ffff1b7224 */ /* 0x000fce00078e000e */
[----:B------:R-:W-:Y:S05]  /*27740*/  WARPSYNC.COLLECTIVE R15, `(.L_x_688) ;  /* 0x000000000f087348 */ /* 0x000fea0003c00000 */
[----:B------:R0:W1:Y:S02]  /*27750*/  SHFL.IDX P6, R14, R13, R12, R11 ;  /* 0x0000000c0d0e7389 */ /* 0x00006400000c000b */
[----:B01----:R-:W-:Y:S01]  /*27760*/  ENDCOLLECTIVE ;  /* 0x000000000000791b */ /* 0x003fe20003800000 */
.L_x_688:
[----:B------:R-:W-:Y:S02]  /*27770*/  SEL R26, R27, R28, P0 ;  /* 0x0000001c1b1a7207 */ /* 0x000fe40000000000 */
[----:B------:R-:W-:Y:S01]  /*27780*/  MOV R13, R34 ;  /* 0x00000022000d7202 */ /* 0x000fe20000000f00 */
[----:B------:R-:W-:Y:S02]  /*27790*/  IMAD.MOV.U32 R12, RZ, RZ, R9 ;  /* 0x000000ffff0c7224 */ /* 0x000fe400078e0009 */
[----:B------:R-:W-:-:S07]  /*277a0*/  IMAD.MOV.U32 R32, RZ, RZ, R14 ;  /* 0x000000ffff207224 */ /* 0x000fce00078e000e */
[----:B------:R-:W-:Y:S05]  /*277b0*/  WARPSYNC.COLLECTIVE R15, `(.L_x_689) ;  /* 0x000000000f087348 */ /* 0x000fea0003c00000 */
[----:B------:R0:W1:Y:S02]  /*277c0*/  SHFL.IDX P6, R14, R13, R12, R11 ;  /* 0x0000000c0d0e7389 */ /* 0x00006400000c000b */
[----:B01----:R-:W-:Y:S01]  /*277d0*/  ENDCOLLECTIVE ;  /* 0x000000000000791b */ /* 0x003fe20003800000 */
.L_x_689:
[----:B------:R-:W-:Y:S01]  /*277e0*/  MOV R13, R36 ;  /* 0x00000024000d7202 */ /* 0x000fe20000000f00 */
[----:B------:R-:W-:Y:S02]  /*277f0*/  IMAD.MOV.U32 R12, RZ, RZ, R3 ;  /* 0x000000ffff0c7224 */ /* 0x000fe400078e0003 */
[----:B------:R-:W-:-:S07]  /*27800*/  IMAD.MOV.U32 R29, RZ, RZ, R14 ;  /* 0x000000ffff1d7224 */ /* 0x000fce00078e000e */
[----:B------:R-:W-:Y:S05]  /*27810*/  WARPSYNC.COLLECTIVE R15, `(.L_x_690) ;  /* 0x000000000f087348 */ /* 0x000fea0003c00000 */
[----:B------:R0:W1:Y:S02]  /*27820*/  SHFL.IDX P6, R14, R13, R12, R11 ;  /* 0x0000000c0d0e7389 */ /* 0x00006400000c000b */
[----:B01----:R-:W-:Y:S01]  /*27830*/  ENDCOLLECTIVE ;  /* 0x000000000000791b */ /* 0x003fe20003800000 */
.L_x_690:
[----:B------:R-:W-:Y:S02]  /*27840*/  SEL R30, R29, R32, P0 ;  /* 0x000000201d1e7207 */ /* 0x000fe40000000000 */
[----:B------:R-:W-:Y:S01]  /*27850*/  MOV R13, R38 ;  /* 0x00000026000d7202 */ /* 0x000fe20000000f00 */
[----:B------:R-:W-:Y:S02]  /*27860*/  IMAD.MOV.U32 R12, RZ, RZ, R9 ;  /* 0x000000ffff0c7224 */ /* 0x000fe400078e0009 */
[----:B------:R-:W-:-:S07]  /*27870*/  IMAD.MOV.U32 R36, RZ, RZ, R14 ;  /* 0x000000ffff247224 */ /* 0x000fce00078e000e */
[----:B------:R-:W-:Y:S05]  /*27880*/  WARPSYNC.COLLECTIVE R15, `(.L_x_691) ;  /* 0x000000000f087348 */ /* 0x000fea0003c00000 */
[----:B------:R0:W1:Y:S02]  /*27890*/  SHFL.IDX P6, R14, R13, R12, R11 ;  /* 0x0000000c0d0e7389 */ /* 0x00006400000c000b */
[----:B01----:R-:W-:Y:S01]  /*278a0*/  ENDCOLLECTIVE ;  /* 0x000000000000791b */ /* 0x003fe20003800000 */
.L_x_691:
[----:B------:R-:W-:Y:S01]  /*278b0*/  MOV R13, R40 ;  /* 0x00000028000d7202 */ /* 0x000fe20000000f00 */
[----:B------:R-:W-:Y:S02]  /*278c0*/  IMAD.MOV.U32 R12, RZ, RZ, R3 ;  /* 0x000000ffff0c7224 */ /* 0x000fe400078e0003 */
[----:B------:R-:W-:-:S07]  /*278d0*/  IMAD.MOV.U32 R31, RZ, RZ, R14 ;  /* 0x000000ffff1f7224 */ /* 0x000fce00078e000e */
[----:B------:R-:W-:Y:S05]  /*278e0*/  WARPSYNC.COLLECTIVE R15, `(.L_x_692) ;  /* 0x000000000f087348 */ /* 0x000fea0003c00000 */
[----:B------:R0:W1:Y:S02]  /*278f0*/  SHFL.IDX P6, R14, R13, R12, R11 ;  /* 0x0000000c0d0e7389 */ /* 0x00006400000c000b */
[----:B01----:R-:W-:Y:S01]  /*27900*/  ENDCOLLECTIVE ;  /* 0x000000000000791b */ /* 0x003fe20003800000 */
.L_x_692:
[----:B------:R-:W-:Y:S02]  /*27910*/  SEL R34, R31, R36, P0 ;  /* 0x000000241f227207 */ /* 0x000fe40000000000 */
[----:B------:R-:W-:Y:S01]  /*27920*/  MOV R13, R42 ;  /* 0x0000002a000d7202 */ /* 0x000fe20000000f00 */
[----:B------:R-:W-:Y:S02]  /*27930*/  IMAD.MOV.U32 R12, RZ, RZ, R9 ;  /* 0x000000ffff0c7224 */ /* 0x000fe400078e0009 */
[----:B------:R-:W-:-:S07]  /*27940*/  IMAD.MOV.U32 R40, RZ, RZ, R14 ;  /* 0x000000ffff287224 */ /* 0x000fce00078e000e */
[----:B------:R-:W-:Y:S05]  /*27950*/  WARPSYNC.COLLECTIVE R15, `(.L_x_693) ;  /* 0x000000000f087348 */ /* 0x000fea0003c00000 */
[----:B------:R0:W1:Y:S02]  /*27960*/  SHFL.IDX P6, R14, R13, R12, R11 ;  /* 0x0000000c0d0e7389 */ /* 0x00006400000c000b */
[----:B01----:R-:W-:Y:S01]  /*27970*/  ENDCOLLECTIVE ;  /* 0x000000000000791b */ /* 0x003fe20003800000 */
.L_x_693:
[----:B------:R-:W-:Y:S01]  /*27980*/  MOV R13, R44 ;  /* 0x0000002c000d7202 */ /* 0x000fe20000000f00 */
[----:B------:R-:W-:Y:S02]  /*27990*/  IMAD.MOV.U32 R12, RZ, RZ, R3 ;  /* 0x000000ffff0c7224 */ /* 0x000fe400078e0003 */
[----:B------:R-:W-:-:S07]  /*279a0*/  IMAD.MOV.U32 R33, RZ, RZ, R14 ;  /* 0x000000ffff217224 */ /* 0x000fce00078e000e */
[----:B------:R-:W-:Y:S05]  /*279b0*/  WARPSYNC.COLLECTIVE R15, `(.L_x_694) ;  /* 0x000000000f087348 */ /* 0x000fea0003c00000 */
[----:B------:R0:W1:Y:S02]  /*279c0*/  SHFL.IDX P6, R14, R13, R12, R11 ;  /* 0x0000000c0d0e7389 */ /* 0x00006400000c000b */
[----:B01----:R-:W-:Y:S01]  /*279d0*/  ENDCOLLECTIVE ;  /* 0x000000000000791b */ /* 0x003fe20003800000 */
.L_x_694:
[----:B------:R-:W-:Y:S02]  /*279e0*/  SEL R38, R33, R40, P0 ;  /* 0x0000002821267207 */ /* 0x000fe40000000000 */
[----:B------:R-:W-:Y:S01]  /*279f0*/  MOV R13, R46 ;  /* 0x0000002e000d7202 */ /* 0x000fe20000000f00 */
[----:B------:R-:W-:Y:S02]  /*27a00*/  IMAD.MOV.U32 R12, RZ, RZ, R9 ;  /* 0x000000ffff0c7224 */ /* 0x000fe400078e0009 */
[----:B------:R-:W-:-:S07]  /*27a10*/  IMAD.MOV.U32 R44, RZ, RZ, R14 ;  /* 0x000000ffff2c7224 */ /* 0x000fce00078e000e */
[----:B------:R-:W-:Y:S05]  /*27a20*/  WARPSYNC.COLLECTIVE R15, `(.L_x_695) ;  /* 0x000000000f087348 */ /* 0x000fea0003c00000 */
[----:B------:R0:W1:Y:S02]  /*27a30*/  SHFL.IDX P6, R14, R13, R12, R11 ;  /* 0x0000000c0d0e7389 */ /* 0x00006400000c000b */
[----:B01----:R-:W-:Y:S01]  /*27a40*/  ENDCOLLECTIVE ;  /* 0x000000000000791b */ /* 0x003fe20003800000 */
.L_x_695:
[----:B------:R-:W-:Y:S01]  /*27a50*/  MOV R13, R48 ;  /* 0x00000030000d7202 */ /* 0x000fe20000000f00 */
[----:B------:R-:W-:Y:S02]  /*27a60*/  IMAD.MOV.U32 R12, RZ, RZ, R3 ;  /* 0x000000ffff0c7224 */ /* 0x000fe400078e0003 */
[----:B------:R-:W-:-:S07]  /*27a70*/  IMAD.MOV.U32 R35, RZ, RZ, R14 ;  /* 0x000000ffff237224 */ /* 0x000fce00078e000e */
[----:B------:R-:W-:Y:S05]  /*27a80*/  WARPSYNC.COLLECTIVE R15, `(.L_x_696) ;  /* 0x000000000f087348 */ /* 0x000fea0003c00000 */
[----:B------:R0:W1:Y:S02]  /*27a90*/  SHFL.IDX P6, R14, R13, R12, R11 ;  /* 0x0000000c0d0e7389 */ /* 0x00006400000c000b */
[----:B01----:R-:W-:Y:S01]  /*27aa0*/  ENDCOLLECTIVE ;  /* 0x000000000000791b */ /* 0x003fe20003800000 */
.L_x_696:
[----:B------:R-:W-:Y:S02]  /*27ab0*/  SEL R42, R35, R44, P0 ;  /* 0x0000002c232a7207 */ /* 0x000fe40000000000 */
[----:B------:R-:W-:Y:S01]  /*27ac0*/  MOV R13, R50 ;  /* 0x00000032000d7202 */ /* 0x000fe20000000f00 */
[----:B------:R-:W-:Y:S02]  /*27ad0*/  IMAD.MOV.U32 R12, RZ, RZ, R9 ;  /* 0x000000ffff0c7224 */ /* 0x000fe400078e0009 */
[----:B------:R-:W-:-:S07]  /*27ae0*/  IMAD.MOV.U32 R48, RZ, RZ, R14 ;  /* 0x000000ffff307224 */ /* 0x000fce00078e000e */
[----:B------:R-:W-:Y:S05]  /*27af0*/  WARPSYNC.COLLECTIVE R15, `(.L_x_697) ;  /* 0x000000000f087348 */ /* 0x000fea0003c00000 */
[----:B------:R0:W1:Y:S02]  /*27b00*/  SHFL.IDX P6, R14, R13, R12, R11 ;  /* 0x0000000c0d0e7389 */ /* 0x00006400000c000b */
[----:B01----:R-:W-:Y:S01]  /*27b10*/  ENDCOLLECTIVE ;  /* 0x000000000000791b */ /* 0x003fe20003800000 */
.L_x_697:
[----:B------:R-:W-:Y:S01]  /*27b20*/  MOV R13, R52 ;  /* 0x00000034000d7202 */ /* 0x000fe20000000f00 */
[----:B------:R-:W-:Y:S02]  /*27b30*/  IMAD.MOV.U32 R12, RZ, RZ, R3 ;  /* 0x000000ffff0c7224 */ /* 0x000fe400078e0003 */
[----:B------:R-:W-:-:S07]  /*27b40*/  IMAD.MOV.U32 R37, RZ, RZ, R14 ;  /* 0x000000ffff257224 */ /* 0x000fce00078e000e */
[----:B------:R-:W-:Y:S05]  /*27b50*/  WARPSYNC.COLLECTIVE R15, `(.L_x_698) ;  /* 0x000000000f087348 */ /* 0x000fea0003c00000 */
[----:B------:R0:W1:Y:S02]  /*27b60*/  SHFL.IDX P6, R14, R13, R12, R11 ;  /* 0x0000000c0d0e7389 */ /* 0x00006400000c000b */
[----:B01----:R-:W-:Y:S01]  /*27b70*/  ENDCOLLECTIVE ;  /* 0x000000000000791b */ /* 0x003fe20003800000 */
.L_x_698:
[----:B------:R-:W-:Y:S02]  /*27b80*/  SEL R46, R37, R48, P0 ;  /* 0x00000030252e7207 */ /* 0x000fe40000000000 */
[----:B------:R-:W-:Y:S01]  /*27b90*/  MOV R13, R54 ;  /* 0x00000036000d7202 */ /* 0x000fe20000000f00 */
[----:B------:R-:W-:Y:S02]  /*27ba0*/  IMAD.MOV.U32 R12, RZ, RZ, R9 ;  /* 0x000000ffff0c7224 */ /* 0x000fe400078e0009 */
[----:B------:R-:W-:-:S07]  /*27bb0*/  IMAD.MOV.U32 R52, RZ, RZ, R14 ;  /* 0x000000ffff347224 */ /* 0x000fce00078e000e */
[----:B------:R-:W-:Y:S05]  /*27bc0*/  WARPSYNC.COLLECTIVE R15, `(.L_x_699) ;  /* 0x000000000f087348 */ /* 0x000fea0003c00000 */
[----:B------:R0:W1:Y:S02]  /*27bd0*/  SHFL.IDX P6, R14, R13, R12, R11 ;  /* 0x0000000c0d0e7389 */ /* 0x00006400000c000b */
[----:B01----:R-:W-:Y:S01]  /*27be0*/  ENDCOLLECTIVE ;  /* 0x000000000000791b */ /* 0x003fe20003800000 */
.L_x_699:
[----:B------:R-:W-:Y:S01]  /*27bf0*/  MOV R13, R56 ;  /* 0x00000038000d7202 */ /* 0x000fe20000000f00 */
[----:B------:R-:W-:Y:S02]  /*27c00*/  IMAD.MOV.U32 R12, RZ, RZ, R3 ;  /* 0x000000ffff0c7224 */ /* 0x000fe400078e0003 */
[----:B------:R-:W-:-:S07]  /*27c10*/  IMAD.MOV.U32 R39, RZ, RZ, R14 ;  /* 0x000000ffff277224 */ /* 0x000fce00078e000e */
[----:B------:R-:W-:Y:S05]  /*27c20*/  WARPSYNC.COLLECTIVE R15, `(.L_x_700) ;  /* 0x000000000f087348 */ /* 0x000fea0003c00000 */
[----:B------:R0:W1:Y:S02]  /*27c30*/  SHFL.IDX P6, R14, R13, R12, R11 ;  /* 0x0000000c0d0e7389 */ /* 0x00006400000c000b */
[----:B01----:R-:W-:Y:S01]  /*27c40*/  ENDCOLLECTIVE ;  /* 0x000000000000791b */ /* 0x003fe20003800000 */
.L_x_700:
[----:B------:R-:W-:Y:S02]  /*27c50*/  SEL R50, R39, R52, P0 ;  /* 0x0000003427327207 */ /* 0x000fe40000000000 */
[----:B------:R-:W-:Y:S01]  /*27c60*/  MOV R13, R58 ;  /* 0x0000003a000d7202 */ /* 0x000fe20000000f00 */
[----:B------:R-:W-:Y:S02]  /*27c70*/  IMAD.MOV.U32 R12, RZ, RZ, R9 ;  /* 0x000000ffff0c7224 */ /* 0x000fe400078e0009 */
[----:B------:R-:W-:-:S07]  /*27c80*/  IMAD.MOV.U32 R56, RZ, RZ, R14 ;  /* 0x000000ffff387224 */ /* 0x000fce00078e000e */
[----:B------:R-:W-:Y:S05]  /*27c90*/  WARPSYNC.COLLECTIVE R15, `(.L_x_701) ;  /* 0x000000000f087348 */ /* 0x000fea0003c00000 */
[----:B------:R0:W1:Y:S02]  /*27ca0*/  SHFL.IDX P6, R14, R13, R12, R11 ;  /* 0x0000000c0d0e7389 */ /* 0x00006400000c000b */
[----:B01----:R-:W-:Y:S01]  /*27cb0*/  ENDCOLLECTIVE ;  /* 0x000000000000791b */ /* 0x003fe20003800000 */
.L_x_701:
[----:B------:R-:W-:Y:S01]  /*27cc0*/  MOV R13, R60 ;  /* 0x0000003c000d7202 */ /* 0x000fe20000000f00 */
[----:B------:R-:W-:Y:S02]  /*27cd0*/  IMAD.MOV.U32 R12, RZ, RZ, R3 ;  /* 0x000000ffff0c7224 */ /* 0x000fe400078e0003 */
[----:B------:R-:W-:-:S07]  /*27ce0*/  IMAD.MOV.U32 R41, RZ, RZ, R14 ;  /* 0x000000ffff297224 */ /* 0x000fce00078e000e */
[----:B------:R-:W-:Y:S05]  /*27cf0*/  WARPSYNC.COLLECTIVE R15, `(.L_x_702) ;  /* 0x000000000f087348 */ /* 0x000fea0003c00000 */
[----:B------:R0:W1:Y:S02]  /*27d00*/  SHFL.IDX P6, R14, R13, R12, R11 ;  /* 0x0000000c0d0e7389 */ /* 0x00006400000c000b */
[----:B01----:R-:W-:Y:S01]  /*27d10*/  ENDCOLLECTIVE ;  /* 0x000000000000791b */ /* 0x003fe20003800000 */
.L_x_702:
[----:B------:R-:W-:Y:S02]  /*27d20*/  SEL R54, R41, R56, P0 ;  /* 0x0000003829367207 */ /* 0x000fe40000000000 */
[----:B------:R-:W-:Y:S01]  /*27d30*/  MOV R13, R62 ;  /* 0x0000003e000d7202 */ /* 0x000fe20000000f00 */
[----:B------:R-:W-:Y:S02]  /*27d40*/  IMAD.MOV.U32 R12, RZ, RZ, R9 ;  /* 0x000000ffff0c7224 */ /* 0x000fe400078e0009 */
[----:B------:R-:W-:-:S07]  /*27d50*/  IMAD.MOV.U32 R60, RZ, RZ, R14 ;  /* 0x000000ffff3c7224 */ /* 0x000fce00078e000e */
[----:B------:R-:W-:Y:S05]  /*27d60*/  WARPSYNC.COLLECTIVE R15, `(.L_x_703) ;  /* 0x000000000f087348 */ /* 0x000fea0003c00000 */
[----:B------:R0:W1:Y:S02]  /*27d70*/  SHFL.IDX P6, R14, R13, R12, R11 ;  /* 0x0000000c0d0e7389 */ /* 0x00006400000c000b */
[----:B01----:R-:W-:Y:S01]  /*27d80*/  ENDCOLLECTIVE ;  /* 0x000000000000791b */ /* 0x003fe20003800000 */
.L_x_703:
[----:B------:R-:W-:Y:S01]  /*27d90*/  MOV R13, R64 ;  /* 0x00000040000d7202 */ /* 0x000fe20000000f00 */
[----:B------:R-:W-:Y:S02]  /*27da0*/  IMAD.MOV.U32 R12, RZ, RZ, R3 ;  /* 0x000000ffff0c7224 */ /* 0x000fe400078e0003 */
[----:B------:R-:W-:-:S07]  /*27db0*/  IMAD.MOV.U32 R43, RZ, RZ, R14 ;  /* 0x000000ffff2b7224 */ /* 0x000fce00078e000e */
[----:B------:R-:W-:Y:S05]  /*27dc0*/  WARPSYNC.COLLECTIVE R15, `(.L_x_704) ;  /* 0x000000000f087348 */ /* 0x000fea0003c00000 */
[----:B------:R0:W1:Y:S02]  /*27dd0*/  SHFL.IDX P6, R14, R13, R12, R11 ;  /* 0x0000000c0d0e7389 */ /* 0x00006400000c000b */
[----:B01----:R-:W-:Y:S01]  /*27de0*/  ENDCOLLECTIVE ;  /* 0x000000000000791b */ /* 0x003fe20003800000 */
.L_x_704:
[----:B------:R-:W-:Y:S02]  /*27df0*/  SEL R58, R43, R60, P0 ;  /* 0x0000003c2b3a7207 */ /* 0x000fe40000000000 */
[----:B------:R-:W-:Y:S01]  /*27e00*/  MOV R13, R66 ;  /* 0x00000042000d7202 */ /* 0x000fe20000000f00 */
[----:B------:R-:W-:Y:S02]  /*27e10*/  IMAD.MOV.U32 R12, RZ, RZ, R9 ;  /* 0x000000ffff0c7224 */ /* 0x000fe400078e0009 */
[----:B------:R-:W-:-:S07]  /*27e20*/  IMAD.MOV.U32 R64, RZ, RZ, R14 ;  /* 0x000000ffff407224 */ /* 0x000fce00078e000e */
[----:B------:R-:W-:Y:S05]  /*27e30*/  WARPSYNC.COLLECTIVE R15, `(.L_x_705) ;  /* 0x000000000f087348 */ /* 0x000fea0003c00000 */
[----:B------:R0:W1:Y:S02]  /*27e40*/  SHFL.IDX P6, R14, R13, R12, R11 ;  /* 0x0000000c0d0e7389 */ /* 0x00006400000c000b */
[----:B01----:R-:W-:Y:S01]  /*27e50*/  ENDCOLLECTIVE ;  /* 0x000000000000791b */ /* 0x003fe20003800000 */
.L_x_705:
[----:B------:R-:W-:Y:S01]  /*27e60*/  MOV R13, R68 ;  /* 0x00000044000d7202 */ /* 0x000fe20000000f00 */
[----:B------:R-:W-:Y:S02]  /*27e70*/  IMAD.MOV.U32 R12, RZ, RZ, R3 ;  /* 0x000000ffff0c7224 */ /* 0x000fe400078e0003 */
[----:B------:R-:W-:-:S07]  /*27e80*/  IMAD.MOV.U32 R45, RZ, RZ, R14 ;  /* 0x000000ffff2d7224 */ /* 0x000fce00078e000e */
[----:B------:R-:W-:Y:S05]  /*27e90*/  WARPSYNC.COLLECTIVE R15, `(.L_x_706) ;  /* 0x000000000f087348 */ /* 0x000fea0003c00000 */
[----:B------:R0:W1:Y:S02]  /*27ea0*/  SHFL.IDX P6, R14, R13, R12, R11 ;  /* 0x0000000c0d0e7389 */ /* 0x00006400000c000b */
[----:B01----:R-:W-:Y:S01]  /*27eb0*/  ENDCOLLECTIVE ;  /* 0x000000000000791b */ /* 0x003fe20003800000 */
.L_x_706:
[----:B------:R-:W-:Y:S02]  /*27ec0*/  SEL R62, R45, R64, P0 ;  /* 0x000000402d3e7207 */ /* 0x000fe40000000000 */
[----:B------:R-:W-:Y:S01]  /*27ed0*/  MOV R13, R70 ;  /* 0x00000046000d7202 */ /* 0x000fe20000000f00 */
[----:B------:R-:W-:Y:S02]  /*27ee0*/  IMAD.MOV.U32 R12, RZ, RZ, R9 ;  /* 0x000000ffff0c7224 */ /* 0x000fe400078e0009 */
[----:B------:R-:W-:-:S07]  /*27ef0*/  IMAD.MOV.U32 R68, RZ, RZ, R14 ;  /* 0x000000ffff447224 */ /* 0x000fce00078e000e */
[----:B------:R-:W-:Y:S05]  /*27f00*/  WARPSYNC.COLLECTIVE R15, `(.L_x_707) ;  /* 0x000000000f087348 */ /* 0x000fea0003c00000 */
[----:B------:R0:W1:Y:S02]  /*27f10*/  SHFL.IDX P6, R14, R13, R12, R11 ;  /* 0x0000000c0d0e7389 */ /* 0x00006400000c000b */
[----:B01----:R-:W-:Y:S01]  /*27f20*/  ENDCOLLECTIVE ;  /* 0x000000000000791b */ /* 0x003fe20003800000 */
.L_x_707:
[----:B------:R-:W-:Y:S01]  /*27f30*/  MOV R13, R72 ;  /* 0x00000048000d7202 */ /* 0x000fe20000000f00 */
[----:B------:R-:W-:Y:S02]  /*27f40*/  IMAD.MOV.U32 R12, RZ, RZ, R3 ;  /* 0x000000ffff0c7224 */ /* 0x000fe400078e0003 */
[----:B------:R-:W-:-:S07]  /*27f50*/  IMAD.MOV.U32 R47, RZ, RZ, R14 ;  /* 0x000000ffff2f7224 */ /* 0x000fce00078e000e */
[----:B------:R-:W-:Y:S05]  /*27f60*/  WARPSYNC.COLLECTIVE R15, `(.L_x_708) ;  /* 0x000000000f087348 */ /* 0x000fea0003c00000 */
[----:B------:R0:W1:Y:S02]  /*27f70*/  SHFL.IDX P6, R14, R13, R12, R11 ;  /* 0x0000000c0d0e7389 */ /* 0x00006400000c000b */
[----:B01----:R-:W-:Y:S01]  /*27f80*/  ENDCOLLECTIVE ;  /* 0x000000000000791b */ /* 0x003fe20003800000 */
.L_x_708:
[----:B------:R-:W-:Y:S02]  /*27f90*/  SEL R66, R47, R68, P0 ;  /* 0x000000442f427207 */ /* 0x000fe40000000000 */
[----:B------:R-:W-:Y:S01]  /*27fa0*/  MOV R13, R74 ;  /* 0x0000004a000d7202 */ /* 0x000fe20000000f00 */
[----:B------:R-:W-:Y:S02]  /*27fb0*/  IMAD.MOV.U32 R12, RZ, RZ, R9 ;  /* 0x000000ffff0c7224 */ /* 0x000fe400078e0009 */
[----:B------:R-:W-:-:S07]  /*27fc0*/  IMAD.MOV.U32 R72, RZ, RZ, R14 ;  /* 0x000000ffff487224 */ /* 0x000fce00078e000e */
[----:B------:R-:W-:Y:S05]  /*27fd0*/  WARPSYNC.COLLECTIVE R15, `(.L_x_709) ;  /* 0x000000000f087348 */ /* 0x000fea0003c00000 */
[----:B------:R0:W1:Y:S02]  /*27fe0*/  SHFL.IDX P6, R14, R13, R12, R11 ;  /* 0x0000000c0d0e7389 */ /* 0x00006400000c000b */
[----:B01----:R-:W-:Y:S01]  /*27ff0*/  ENDCOLLECTIVE ;  /* 0x000000000000791b */ /* 0x003fe20003800000 */
.L_x_709:
[----:B------:R-:W-:Y:S01]  /*28000*/  MOV R13, R78 ;  /* 0x0000004e000d7202 */ /* 0x000fe20000000f00 */
[----:B------:R-:W-:Y:S02]  /*28010*/  IMAD.MOV.U32 R12, RZ, RZ, R3 ;  /* 0x000000ffff0c7224 */ /* 0x000fe400078e0003 */
[----:B------:R-:W-:-:S07]  /*28020*/  IMAD.MOV.U32 R49, RZ, RZ, R14 ;  /* 0x000000ffff317224 */ /* 0x000fce00078e000e */
[----:B------:R-:W-:Y:S05]  /*28030*/  WARPSYNC.COLLECTIVE R15, `(.L_x_710) ;  /* 0x000000000f087348 */ /* 0x000fea0003c00000 */
[----:B------:R0:W1:Y:S02]  /*28040*/  SHFL.IDX P6, R14, R13, R12, R11 ;  /* 0x0000000c0d0e7389 */ /* 0x00006400000c000b */
[----:B01----:R-:W-:Y:S01]  /*28050*/  ENDCOLLECTIVE ;  /* 0x000000000000791b */ /* 0x003fe20003800000 */
.L_x_710:
[----:B------:R-:W-:Y:S02]  /*28060*/  SEL R70, R49, R72, P0 ;  /* 0x0000004831467207 */ /* 0x000fe40000000000 */
[----:B------:R-:W-:Y:S01]  /*28070*/  MOV R13, R80 ;  /* 0x00000050000d7202 */ /* 0x000fe20000000f00 */
[----:B------:R-:W-:Y:S02]  /*28080*/  IMAD.MOV.U32 R12, RZ, RZ, R9 ;  /* 0x000000ffff0c7224 */ /* 0x000fe400078e0009 */
[----:B------:R-:W-:-:S07]  /*28090*/  IMAD.MOV.U32 R78, RZ, RZ, R14 ;  /* 0x000000ffff4e7224 */ /* 0x000fce00078e000e */
[----:B------:R-:W-:Y:S05]  /*280a0*/  WARPSYNC.COLLECTIVE R15, `(.L_x_711) ;  /* 0x000000000f087348 */ /* 0x000fea0003c00000 */
[----:B------:R0:W1:Y:S02]  /*280b0*/  SHFL.IDX P6, R14, R13, R12, R11 ;  /* 0x0000000c0d0e7389 */ /* 0x00006400000c000b */
[----:B01----:R-:W-:Y:S01]  /*280c0*/  ENDCOLLECTIVE ;  /* 0x000000000000791b */ /* 0x003fe20003800000 */
.L_x_711:
[----:B------:R-:W-:Y:S01]  /*280d0*/  MOV R13, R82 ;  /* 0x00000052000d7202 */ /* 0x000fe20000000f00 */
[----:B------:R-:W-:Y:S02]  /*280e0*/  IMAD.MOV.U32 R12, RZ, RZ, R3 ;  /* 0x000000ffff0c7224 */ /* 0x000fe400078e0003 */
[----:B------:R-:W-:-:S07]  /*280f0*/  IMAD.MOV.U32 R51, RZ, RZ, R14 ;  /* 0x000000ffff337224 */ /* 0x000fce00078e000e */
[----:B------:R-:W-:Y:S05]  /*28100*/  WARPSYNC.COLLECTIVE R15, `(.L_x_712) ;  /* 0x000000000f087348 */ /* 0x000fea0003c00000 */
[----:B------:R0:W1:Y:S02]  /*28110*/  SHFL.IDX P6, R14, R13, R12, R11 ;  /* 0x0000000c0d0e7389 */ /* 0x00006400000c000b */
[----:B01----:R-:W-:Y:S01]  /*28120*/  ENDCOLLECTIVE ;  /* 0x000000000000791b */ /* 0x003fe20003800000 */
.L_x_712:
[----:B------:R-:W-:Y:S02]  /*28130*/  SEL R74, R51, R78, P0 ;  /* 0x0000004e334a7207 */ /* 0x000fe40000000000 */
[----:B------:R-:W-:Y:S01]  /*28140*/  MOV R13, R84 ;  /* 0x00000054000d7202 */ /* 0x000fe20000000f00 */
[----:B------:R-:W-:Y:S02]  /*28150*/  IMAD.MOV.U32 R12, RZ, RZ, R9 ;  /* 0x000000ffff0c7224 */ /* 0x000fe400078e0009 */
[----:B------:R-:W-:-:S07]  /*28160*/  IMAD.MOV.U32 R82, RZ, RZ, R14 ;  /* 0x000000ffff527224 */ /* 0x000fce00078e000e */
[----:B------:R-:W-:Y:S05]  /*28170*/  WARPSYNC.COLLECTIVE R15, `(.L_x_713) ;  /* 0x000000000f087348 */ /* 0x000fea0003c00000 */
[----:B------:R0:W1:Y:S02]  /*28180*/  SHFL.IDX P6, R14, R13, R12, R11 ;  /* 0x0000000c0d0e7389 */ /* 0x00006400000c000b */
[----:B01----:R-:W-:Y:S01]  /*28190*/  ENDCOLLECTIVE ;  /* 0x000000000000791b */ /* 0x003fe20003800000 */
.L_x_713:
[----:B------:R-:W-:Y:S01]  /*281a0*/  MOV R13, R86 ;  /* 0x00000056000d7202 */ /* 0x000fe20000000f00 */
[----:B------:R-:W-:Y:S02]  /*281b0*/  IMAD.MOV.U32 R12, RZ, RZ, R3 ;  /* 0x000000ffff0c7224 */ /* 0x000fe400078e0003 */
[----:B------:R-:W-:-:S07]  /*281c0*/  IMAD.MOV.U32 R53, RZ, RZ, R14 ;  /* 0x000000ffff357224 */ /* 0x000fce00078e000e */
[----:B------:R-:W-:Y:S05]  /*281d0*/  WARPSYNC.COLLECTIVE R15, `(.L_x_714) ;  /* 0x000000000f087348 */ /* 0x000fea0003c00000 */
[----:B------:R0:W1:Y:S02]  /*281e0*/  SHFL.IDX P6, R14, R13, R12, R11 ;  /* 0x0000000c0d0e7389 */ /* 0x00006400000c000b */
[----:B01----:R-:W-:Y:S01]  /*281f0*/  ENDCOLLECTIVE ;  /* 0x000000000000791b */ /* 0x003fe20003800000 */
.L_x_714:
[----:B------:R-:W-:Y:S01]  /*28200*/  MOV R13, R88 ;  /* 0x00000058000d7202 */ /* 0x000fe20000000f00 */
[----:B------:R-:W-:Y:S02]  /*28210*/  IMAD.MOV.U32 R12, RZ, RZ, R9 ;  /* 0x000000ffff0c7224 */ /* 0x000fe400078e0009 */
[----:B------:R-:W-:-:S07]  /*28220*/  IMAD.MOV.U32 R86, RZ, RZ, R14 ;  /* 0x000000ffff567224 */ /* 0x000fce00078e000e */
[----:B------:R-:W-:Y:S05]  /*28230*/  WARPSYNC.COLLECTIVE R15, `(.L_x_715) ;  /* 0x000000000f087348 */ /* 0x000fea0003c00000 */
[----:B------:R0:W1:Y:S02]  /*28240*/  SHFL.IDX P6, R14, R13, R12, R11 ;  /* 0x0000000c0d0e7389 */ /* 0x00006400000c000b */
[----:B01----:R-:W-:Y:S01]  /*28250*/  ENDCOLLECTIVE ;  /* 0x000000000000791b */ /* 0x003fe20003800000 */
.L_x_715:
[----:B------:R-:W-:Y:S01]  /*28260*/  MOV R13, R90 ;  /* 0x0000005a000d7202 */ /* 0x000fe20000000f00 */
[----:B------:R-:W-:Y:S02]  /*28270*/  IMAD.MOV.U32 R12, RZ, RZ, R3 ;  /* 0x000000ffff0c7224 */ /* 0x000fe400078e0003 */
[----:B------:R-:W-:-:S07]  /*28280*/  IMAD.MOV.U32 R55, RZ, RZ, R14 ;  /* 0x000000ffff377224 */ /* 0x000fce00078e000e */
[----:B------:R-:W-:Y:S05]  /*28290*/  WARPSYNC.COLLECTIVE R15, `(.L_x_716) ;  /* 0x000000000f087348 */ /* 0x000fea0003c00000 */
[----:B------:R0:W1:Y:S02]  /*282a0*/  SHFL.IDX P6, R14, R13, R12, R11 ;  /* 0x0000000c0d0e7389 */ /* 0x00006400000c000b */
[----:B01----:R-:W-:Y:S01]  /*282b0*/  ENDCOLLECTIVE ;  /* 0x000000000000791b */ /* 0x003fe20003800000 */
.L_x_716:
[----:B------:R-:W-:Y:S01]  /*282c0*/  MOV R13, R92 ;  /* 0x0000005c000d7202 */ /* 0x000fe20000000f00 */
[----:B------:R-:W-:Y:S02]  /*282d0*/  IMAD.MOV.U32 R12, RZ, RZ, R9 ;  /* 0x000000ffff0c7224 */ /* 0x000fe400078e0009 */
[----:B------:R-:W-:-:S07]  /*282e0*/  IMAD.MOV.U32 R90, RZ, RZ, R14 ;  /* 0x000000ffff5a7224 */ /* 0x000fce00078e000e */
[----:B------:R-:W-:Y:S05]  /*282f0*/  WARPSYNC.COLLECTIVE R15, `(.L_x_717) ;  /* 0x000000000f087348 */ /* 0x000fea0003c00000 */
[----:B------:R0:W1:Y:S02]  /*28300*/  SHFL.IDX P6, R14, R13, R12, R11 ;  /* 0x0000000c0d0e7389 */ /* 0x00006400000c000b */
[----:B01----:R-:W-:Y:S01]  /*28310*/  ENDCOLLECTIVE ;  /* 0x000000000000791b */ /* 0x003fe20003800000 */
.L_x_717:
[----:B------:R-:W-:Y:S01]  /*28320*/  MOV R13, R94 ;  /* 0x0000005e000d7202 */ /* 0x000fe20000000f00 */
[----:B------:R-:W-:Y:S02]  /*28330*/  IMAD.MOV.U32 R12, RZ, RZ, R3 ;  /* 0x000000ffff0c7224 */ /* 0x000fe400078e0003 */
[----:B------:R-:W-:-:S07]  /*28340*/  IMAD.MOV.U32 R57, RZ, RZ, R14 ;  /* 0x000000ffff397224 */ /* 0x000fce00078e000e */
[----:B------:R-:W-:Y:S05]  /*28350*/  WARPSYNC.COLLECTIVE R15, `(.L_x_718) ;  /* 0x000000000f087348 */ /* 0x000fea0003c00000 */
[----:B------:R0:W1:Y:S02]  /*28360*/  SHFL.IDX P6, R14, R13, R12, R11 ;  /* 0x0000000c0d0e7389 */ /* 0x00006400000c000b */
[----:B01----:R-:W-:Y:S01]  /*28370*/  ENDCOLLECTIVE ;  /* 0x000000000000791b */ /* 0x003fe20003800000 */
.L_x_718:
[----:B------:R-:W-:Y:S01]  /*28380*/  MOV R13, R96 ;  /* 0x00000060000d7202 */ /* 0x000fe20000000f00 */
[----:B------:R-:W-:Y:S02]  /*28390*/  IMAD.MOV.U32 R12, RZ, RZ, R9 ;  /* 0x000000ffff0c7224 */ /* 0x000fe400078e0009 */
[----:B------:R-:W-:-:S07]  /*283a0*/  IMAD.MOV.U32 R94, RZ, RZ, R14 ;  /* 0x000000ffff5e7224 */ /* 0x000fce00078e000e */
[----:B------:R-:W-:Y:S05]  /*283b0*/  WARPSYNC.COLLECTIVE R15, `(.L_x_719) ;  /* 0x000000000f087348 */ /* 0x000fea0003c00000 */
[----:B------:R0:W1:Y:S02]  /*283c0*/  SHFL.IDX P6, R14, R13, R12, R11 ;  /* 0x0000000c0d0e7389 */ /* 0x00006400000c000b */
[----:B01----:R-:W-:Y:S01]  /*283d0*/  ENDCOLLECTIVE ;  /* 0x000000000000791b */ /* 0x003fe20003800000 */
.L_x_719:
[----:B------:R-:W-:Y:S01]  /*283e0*/  MOV R13, R98 ;  /* 0x00000062000d7202 */ /* 0x000fe20000000f00 */
[----:B------:R-:W-:Y:S02]  /*283f0*/  IMAD.MOV.U32 R12, RZ, RZ, R3 ;  /* 0x000000ffff0c7224 */ /* 0x000fe400078e0003 */
[----:B------:R-:W-:-:S07]  /*28400*/  IMAD.MOV.U32 R59, RZ, RZ, R14 ;  /* 0x000000ffff3b7224 */ /* 0x000fce00078e000e */
[----:B------:R-:W-:Y:S05]  /*28410*/  WARPSYNC.COLLECTIVE R15, `(.L_x_720) ;  /* 0x000000000f087348 */ /* 0x000fea0003c00000 */
[----:B------:R0:W1:Y:S02]  /*28420*/  SHFL.IDX P6, R14, R13, R12, R11 ;  /* 0x0000000c0d0e7389 */ /* 0x00006400000c000b */
[----:B01----:R-:W-:Y:S01]  /*28430*/  ENDCOLLECTIVE ;  /* 0x000000000000791b */ /* 0x003fe20003800000 */
.L_x_720:
[----:B------:R-:W-:Y:S01]  /*28440*/  MOV R13, R100 ;  /* 0x00000064000d7202 */ /* 0x000fe20000000f00 */
[----:B------:R-:W-:Y:S02]  /*28450*/  IMAD.MOV.U32 R12, RZ, RZ, R9 ;  /* 0x000000ffff0c7224 */ /* 0x000fe400078e0009 */
[----:B------:R-:W-:-:S07]  /*28460*/  IMAD.MOV.U32 R98, RZ, RZ, R14 ;  /* 0x000000ffff627224 */ /* 0x000fce00078e000e */
[----:B------:R-:W-:Y:S05]  /*28470*/  WARPSYNC.COLLECTIVE R15, `(.L_x_721) ;  /* 0x000000000f087348 */ /* 0x000fea0003c00000 */
[----:B------:R0:W1:Y:S02]  /*28480*/  SHFL.IDX P6, R14, R13, R12, R11 ;  /* 0x0000000c0d0e7389 */ /* 0x00006400000c000b */
[----:B01----:R-:W-:Y:S01]  /*28490*/  ENDCOLLECTIVE ;  /* 0x000000000000791b */ /* 0x003fe20003800000 */
.L_x_721:
[----:B------:R-:W-:Y:S01]  /*284a0*/  MOV R13, R102 ;  /* 0x00000066000d7202 */ /* 0x000fe20000000f00 */
[----:B------:R-:W-:Y:S02]  /*284b0*/  IMAD.MOV.U32 R12, RZ, RZ, R3 ;  /* 0x000000ffff0c7224 */ /* 0x000fe400078e0003 */
[----:B------:R-:W-:-:S07]  /*284c0*/  IMAD.MOV.U32 R61, RZ, RZ, R14 ;  /* 0x000000ffff3d7224 */ /* 0x000fce00078e000e */
[----:B------:R-:W-:Y:S05]  /*284d0*/  WARPSYNC.COLLECTIVE R15, `(.L_x_722) ;  /* 0x000000000f087348 */ /* 0x000fea0003c00000 */
[----:B------:R0:W1:Y:S02]  /*284e0*/  SHFL.IDX P6, R14, R13, R12, R11 ;  /* 0x0000000c0d0e7389 */ /* 0x00006400000c000b */
[----:B01----:R-:W-:Y:S01]  /*284f0*/  ENDCOLLECTIVE ;  /* 0x000000000000791b */ /* 0x003fe20003800000 */
.L_x_722:
[----:B------:R-:W-:Y:S01]  /*28500*/  MOV R13, R104 ;  /* 0x00000068000d7202 */ /* 0x000fe20000000f00 */
[----:B------:R-:W-:Y:S02]  /*28510*/  IMAD.MOV.U32 R12, RZ, RZ, R9 ;  /* 0x000000ffff0c7224 */ /* 0x000fe400078e0009 */
[----:B------:R-:W-:-:S07]  /*28520*/  IMAD.MOV.U32 R102, RZ, RZ, R14 ;  /* 0x000000ffff667224 */ /* 0x000fce00078e000e */
[----:B------:R-:W-:Y:S05]  /*28530*/  WARPSYNC.COLLECTIVE R15, `(.L_x_723) ;  /* 0x000000000f087348 */ /* 0x000fea0003c00000 */
[----:B------:R0:W1:Y:S02]  /*28540*/  SHFL.IDX P6, R14, R13, R12, R11 ;  /* 0x0000000c0d0e7389 */ /* 0x00006400000c000b */
[----:B01----:R-:W-:Y:S01]  /*28550*/  ENDCOLLECTIVE ;  /* 0x000000000000791b */ /* 0x003fe20003800000 */
.L_x_723:
[----:B------:R-:W-:Y:S01]  /*28560*/  MOV R13, R106 ;  /* 0x0000006a000d7202 */ /* 0x000fe20000000f00 */
[----:B------:R-:W-:Y:S02]  /*28570*/  IMAD.MOV.U32 R12, RZ, RZ, R3 ;  /* 0x000000ffff0c7224 */ /* 0x000fe400078e0003 */
[----:B------:R-:W-:-:S07]  /*28580*/  IMAD.MOV.U32 R63, RZ, RZ, R14 ;  /* 0x000000ffff3f7224 */ /* 0x000fce00078e000e */
[----:B------:R-:W-:Y:S05]  /*28590*/  WARPSYNC.COLLECTIVE R15, `(.L_x_724) ;  /* 0x000000000f087348 */ /* 0x000fea0003c00000 */
[----:B------:R0:W1:Y:S02]  /*285a0*/  SHFL.IDX P6, R14, R13, R12, R11 ;  /* 0x0000000c0d0e7389 */ /* 0x00006400000c000b */
[----:B01----:R-:W-:Y:S01]  /*285b0*/  ENDCOLLECTIVE ;  /* 0x000000000000791b */ /* 0x003fe20003800000 */
.L_x_724:
[----:B------:R-:W-:Y:S01]  /*285c0*/  MOV R13, R108 ;  /* 0x0000006c000d7202 */ /* 0x000fe20000000f00 */
[----:B------:R-:W-:Y:S02]  /*285d0*/  IMAD.MOV.U32 R12, RZ, RZ, R9 ;  /* 0x000000ffff0c7224 */ /* 0x000fe400078e0009 */
[----:B------:R-:W-:-:S07]  /*285e0*/  IMAD.MOV.U32 R106, RZ, RZ, R14 ;  /* 0x000000ffff6a7224 */ /* 0x000fce00078e000e */
[----:B------:R-:W-:Y:S05]  /*285f0*/  WARPSYNC.COLLECTIVE R15, `(.L_x_725) ;  /* 0x000000000f087348 */ /* 0x000fea0003c00000 */
[----:B------:R0:W1:Y:S02]  /*28600*/  SHFL.IDX P6, R14, R13, R12, R11 ;  /* 0x0000000c0d0e7389 */ /* 0x00006400000c000b */
[----:B01----:R-:W-:Y:S01]  /*28610*/  ENDCOLLECTIVE ;  /* 0x000000000000791b */ /* 0x003fe20003800000 */
.L_x_725:
[----:B------:R-:W-:Y:S01]  /*28620*/  MOV R13, R110 ;  /* 0x0000006e000d7202 */ /* 0x000fe20000000f00 */
[----:B------:R-:W-:Y:S02]  /*28630*/  IMAD.MOV.U32 R12, RZ, RZ, R3 ;  /* 0x000000ffff0c7224 */ /* 0x000fe400078e0003 */
[----:B------:R-:W-:-:S07]  /*28640*/  IMAD.MOV.U32 R65, RZ, RZ, R14 ;  /* 0x000000ffff417224 */ /* 0x000fce00078e000e */
[----:B------:R-:W-:Y:S05]  /*28650*/  WARPSYNC.COLLECTIVE R15, `(.L_x_726) ;  /* 0x000000000f087348 */ /* 0x000fea0003c00000 */
[----:B------:R0:W1:Y:S02]  /*28660*/  SHFL.IDX P6, R14, R13, R12, R11 ;  /* 0x0000000c0d0e7389 */ /* 0x00006400000c000b */
[----:B01----:R-:W-:Y:S01]  /*28670*/  ENDCOLLECTIVE ;  /* 0x000000000000791b */ /* 0x003fe20003800000 */
.L_x_726:
[----:B------:R-:W-:Y:S01]  /*28680*/  MOV R13, R112 ;  /* 0x00000070000d7202 */ /* 0x000fe20000000f00 */
[----:B------:R-:W-:Y:S02]  /*28690*/  IMAD.MOV.U32 R12, RZ, RZ, R9 ;  /* 0x000000ffff0c7224 */ /* 0x000fe400078e0009 */
[----:B------:R-:W-:-:S07]  /*286a0*/  IMAD.MOV.U32 R110, RZ, RZ, R14 ;  /* 0x000000ffff6e7224 */ /* 0x000fce00078e000e */
[----:B------:R-:W-:Y:S05]  /*286b0*/  WARPSYNC.COLLECTIVE R15, `(.L_x_727) ;  /* 0x000000000f087348 */ /* 0x000fea0003c00000 */
[----:B------:R0:W1:Y:S02]  /*286c0*/  SHFL.IDX P6, R14, R13, R12, R11 ;  /* 0x0000000c0d0e7389 */ /* 0x00006400000c000b */
[----:B01----:R-:W-:Y:S01]  /*286d0*/  ENDCOLLECTIVE ;  /* 0x000000000000791b */ /* 0x003fe20003800000 */
.L_x_727:
[----:B------:R-:W-:Y:S01]  /*286e0*/  MOV R13, R114 ;  /* 0x00000072000d7202 */ /* 0x000fe20000000f00 */
[----:B------:R-:W-:Y:S02]  /*286f0*/  IMAD.MOV.U32 R12, RZ, RZ, R3 ;  /* 0x000000ffff0c7224 */ /* 0x000fe400078e0003 */
[----:B------:R-:W-:-:S07]  /*28700*/  IMAD.MOV.U32 R67, RZ, RZ, R14 ;  /* 0x000000ffff437224 */ /* 0x000fce00078e000e */
[----:B------:R-:W-:Y:S05]  /*28710*/  WARPSYNC.COLLECTIVE R15, `(.L_x_728) ;  /* 0x000000000f087348 */ /* 0x000fea0003c00000 */
[----:B------:R0:W1:Y:S02]  /*28720*/  SHFL.IDX P6, R14, R13, R12, R11 ;  /* 0x0000000c0d0e7389 */ /* 0x00006400000c000b */
[----:B01----:R-:W-:Y:S01]  /*28730*/  ENDCOLLECTIVE ;  /* 0x000000000000791b */ /* 0x003fe20003800000 */
.L_x_728:
[----:B------:R-:W-:Y:S01]  /*28740*/  MOV R13, R116 ;  /* 0x00000074000d7202 */ /* 0x000fe20000000f00 */
[----:B------:R-:W-:Y:S02]  /*28750*/  IMAD.MOV.U32 R12, RZ, RZ, R9 ;  /* 0x000000ffff0c7224 */ /* 0x000fe400078e0009 */
[----:B------:R-:W-:-:S07]  /*28760*/  IMAD.MOV.U32 R114, RZ, RZ, R14 ;  /* 0x000000ffff727224 */ /* 0x000fce00078e000e */
[----:B------:R-:W-:Y:S05]  /*28770*/  WARPSYNC.COLLECTIVE R15, `(.L_x_729) ;  /* 0x000000000f087348 */ /* 0x000fea0003c00000 */
[----:B------:R0:W1:Y:S02]  /*28780*/  SHFL.IDX P6, R14, R13, R12, R11 ;  /* 0x0000000c0d0e7389 */ /* 0x00006400000c000b */
[----:B01----:R-:W-:Y:S01]  /*28790*/  ENDCOLLECTIVE ;  /* 0x000000000000791b */ /* 0x003fe20003800000 */
.L_x_729:
[----:B------:R-:W-:Y:S01]  /*287a0*/  MOV R13, R118 ;  /* 0x00000076000d7202 */ /* 0x000fe20000000f00 */
[----:B------:R-:W-:Y:S02]  /*287b0*/  IMAD.MOV.U32 R12, RZ, RZ, R3 ;  /* 0x000000ffff0c7224 */ /* 0x000fe400078e0003 */
[----:B------:R-:W-:-:S07]  /*287c0*/  IMAD.MOV.U32 R69, RZ, RZ, R14 ;  /* 0x000000ffff457224 */ /* 0x000fce00078e000e */
[----:B------:R-:W-:Y:S05]  /*287d0*/  WARPSYNC.COLLECTIVE R15, `(.L_x_730) ;  /* 0x000000000f087348 */ /* 0x000fea0003c00000 */
[----:B------:R0:W1:Y:S02]  /*287e0*/  SHFL.IDX P6, R14, R13, R12, R11 ;  /* 0x0000000c0d0e7389 */ /* 0x00006400000c000b */
[----:B01----:R-:W-:Y:S01]  /*287f0*/  ENDCOLLECTIVE ;  /* 0x000000000000791b */ /* 0x003fe20003800000 */
.L_x_730:
[----:B------:R-:W-:Y:S01]  /*28800*/  MOV R13, R120 ;  /* 0x00000078000d7202 */ /* 0x000fe20000000f00 */
[----:B------:R-:W-:Y:S02]  /*28810*/  IMAD.MOV.U32 R12, RZ, RZ, R9 ;  /* 0x000000ffff0c7224 */ /* 0x000fe400078e0009 */
[----:B------:R-:W-:-:S07]  /*28820*/  IMAD.MOV.U32 R118, RZ, RZ, R14 ;  /* 0x000000ffff767224 */ /* 0x000fce00078e000e */
[----:B------:R-:W-:Y:S05]  /*28830*/  WARPSYNC.COLLECTIVE R15, `(.L_x_731) ;  /* 0x000000000f087348 */ /* 0x000fea0003c00000 */
[----:B------:R0:W1:Y:S02]  /*28840*/  SHFL.IDX P6, R14, R13, R12, R11 ;  /* 0x0000000c0d0e7389 */ /* 0x00006400000c000b */
[----:B01----:R-:W-:Y:S01]  /*28850*/  ENDCOLLECTIVE ;  /* 0x000000000000791b */ /* 0x003fe20003800000 */
.L_x_731:
[----:B------:R-:W-:Y:S01]  /*28860*/  MOV R13, R122 ;  /* 0x0000007a000d7202 */ /* 0x000fe20000000f00 */
[----:B------:R-:W-:Y:S02]  /*28870*/  IMAD.MOV.U32 R12, RZ, RZ, R3 ;  /* 0x000000ffff0c7224 */ /* 0x000fe400078e0003 */
[----:B------:R-:W-:-:S07]  /*28880*/  IMAD.MOV.U32 R71, RZ, RZ, R14 ;  /* 0x000000ffff477224 */ /* 0x000fce00078e000e */
[----:B------:R-:W-:Y:S05]  /*28890*/  WARPSYNC.COLLECTIVE R15, `(.L_x_732) ;  /* 0x000000000f087348 */ /* 0x000fea0003c00000 */
[----:B------:R0:W1:Y:S02]  /*288a0*/  SHFL.IDX P6, R14, R13, R12, R11 ;  /* 0x0000000c0d0e7389 */ /* 0x00006400000c000b */
[----:B01----:R-:W-:Y:S01]  /*288b0*/  ENDCOLLECTIVE ;  /* 0x000000000000791b */ /* 0x003fe20003800000 */
.L_x_732:
[----:B------:R-:W-:Y:S01]  /*288c0*/  MOV R13, R124 ;  /* 0x0000007c000d7202 */ /* 0x000fe20000000f00 */
[----:B------:R-:W-:Y:S02]  /*288d0*/  IMAD.MOV.U32 R12, RZ, RZ, R9 ;  /* 0x000000ffff0c7224 */ /* 0x000fe400078e0009 */
[----:B------:R-:W-:-:S07]  /*288e0*/  IMAD.MOV.U32 R122, RZ, RZ, R14 ;  /* 0x000000ffff7a7224 */ /* 0x000fce00078e000e */
[----:B------:R-:W-:Y:S05]  /*288f0*/  WARPSYNC.COLLECTIVE R15, `(.L_x_733) ;  /* 0x000000000f087348 */ /* 0x000fea0003c00000 */
[----:B------:R0:W1:Y:S02]  /*28900*/  SHFL.IDX P6, R14, R13, R12, R11 ;  /* 0x0000000c0d0e7389 */ /* 0x00006400000c000b */
[----:B01----:R-:W-:Y:S01]  /*28910*/  ENDCOLLECTIVE ;  /* 0x000000000000791b */ /* 0x003fe20003800000 */
.L_x_733:
[----:B------:R-:W-:Y:S01]  /*28920*/  MOV R13, R126 ;  /* 0x0000007e000d7202 */ /* 0x000fe20000000f00 */
[----:B------:R-:W-:Y:S02]  /*28930*/  IMAD.MOV.U32 R12, RZ, RZ, R3 ;  /* 0x000000ffff0c7224 */ /* 0x000fe400078e0003 */
[----:B------:R-:W-:-:S07]  /*28940*/  IMAD.MOV.U32 R113, RZ, RZ, R14 ;  /* 0x000000ffff717224 */ /* 0x000fce00078e000e */
[----:B------:R-:W-:Y:S05]  /*28950*/  WARPSYNC.COLLECTIVE R15, `(.L_x_734) ;  /* 0x000000000f087348 */ /* 0x000fea0003c00000 */
[----:B------:R0:W1:Y:S02]  /*28960*/  SHFL.IDX P6, R14, R13, R12, R11 ;  /* 0x0000000c0d0e7389 */ /* 0x00006400000c000b */
[----:B01----:R-:W-:Y:S01]  /*28970*/  ENDCOLLECTIVE ;  /* 0x000000000000791b */ /* 0x003fe20003800000 */
.L_x_734:
[----:B------:R-:W-:Y:S01]  /*28980*/  MOV R13, R128 ;  /* 0x00000080000d7202 */ /* 0x000fe20000000f00 */
[----:B------:R-:W-:Y:S02]  /*28990*/  IMAD.MOV.U32 R12, RZ, RZ, R9 ;  /* 0x000000ffff0c7224 */ /* 0x000fe400078e0009 */
[----:B------:R-:W-:-:S07]  /*289a0*/  IMAD.MOV.U32 R126, RZ, RZ, R14 ;  /* 0x000000ffff7e7224 */ /* 0x000fce00078e000e */
[----:B------:R-:W-:Y:S05]  /*289b0*/  WARPSYNC.COLLECTIVE R15, `(.L_x_735) ;  /* 0x000000000f087348 */ /* 0x000fea0003c00000 */
[----:B------:R0:W1:Y:S02]  /*289c0*/  SHFL.IDX P6, R14, R13, R12, R11 ;  /* 0x0000000c0d0e7389 */ /* 0x00006400000c000b */
[----:B01----:R-:W-:Y:S01]  /*289d0*/  ENDCOLLECTIVE ;  /* 0x000000000000791b */ /* 0x003fe20003800000 */
.L_x_735:
[----:B------:R-:W-:Y:S01]  /*289e0*/  MOV R13, R130 ;  /* 0x00000082000d7202 */ /* 0x000fe20000000f00 */
[----:B------:R-:W-:Y:S02]  /*289f0*/  IMAD.MOV.U32 R12, RZ, RZ, R3 ;  /* 0x000000ffff0c7224 */ /* 0x000fe400078e0003 */
[----:B------:R-:W-:-:S07]  /*28a00*/  IMAD.MOV.U32 R115, RZ, RZ, R14 ;  /* 0x000000ffff737224 */ /* 0x000fce00078e000e */
[----:B------:R-:W-:Y:S05]  /*28a10*/  WARPSYNC.COLLECTIVE R15, `(.L_x_736) ;  /* 0x000000000f087348 */ /* 0x000fea0003c00000 */
[----:B------:R0:W1:Y:S02]  /*28a20*/  SHFL.IDX P6, R14, R13, R12, R11 ;  /* 0x0000000c0d0e7389 */ /* 0x00006400000c000b */
[----:B01----:R-:W-:Y:S01]  /*28a30*/  ENDCOLLECTIVE ;  /* 0x000000000000791b */ /* 0x003fe20003800000 */
.L_x_736:
[----:B------:R-:W-:Y:S01]  /*28a40*/  MOV R13, R132 ;  /* 0x00000084000d7202 */ /* 0x000fe20000000f00 */
[----:B------:R-:W-:Y:S02]  /*28a50*/  IMAD.MOV.U32 R12, RZ, RZ, R9 ;  /* 0x000000ffff0c7224 */ /* 0x000fe400078e0009 */
[----:B------:R-:W-:-:S07]  /*28a60*/  IMAD.MOV.U32 R130, RZ, RZ, R14 ;  /* 0x000000ffff827224 */ /* 0x000fce00078e000e */
[----:B------:R-:W-:Y:S05]  /*28a70*/  WARPSYNC.COLLECTIVE R15, `(.L_x_737) ;  /* 0x000000000f087348 */ /* 0x000fea0003c00000 */
[----:B------:R0:W1:Y:S02]  /*28a80*/  SHFL.IDX P6, R14, R13, R12, R11 ;  /* 0x0000000c0d0e7389 */ /* 0x00006400000c000b */
[----:B01----:R-:W-:Y:S01]  /*28a90*/  ENDCOLLECTIVE ;  /* 0x000000000000791b */ /* 0x003fe20003800000 */
.L_x_737:
[----:B------:R-:W-:Y:S01]  /*28aa0*/  MOV R13, R134 ;  /* 0x00000086000d7202 */ /* 0x000fe20000000f00 */
[----:B------:R-:W-:Y:S02]  /*28ab0*/  IMAD.MOV.U32 R12, RZ, RZ, R3 ;  /* 0x000000ffff0c7224 */ /* 0x000fe400078e0003 */
[----:B------:R-:W-:-:S07]  /*28ac0*/  IMAD.MOV.U32 R117, RZ, RZ, R14 ;  /* 0x000000ffff757224 */ /* 0x000fce00078e000e */
[----:B------:R-:W-:Y:S05]  /*28ad0*/  WARPSYNC.COLLECTIVE R15, `(.L_x_738) ;  /* 0x000000000f087348 */ /* 0x000fea0003c00000 */
[----:B------:R0:W1:Y:S02]  /*28ae0*/  SHFL.IDX P6, R14, R13, R12, R11 ;  /* 0x0000000c0d0e7389 */ /* 0x00006400000c000b */
[----:B01----:R-:W-:Y:S01]  /*28af0*/  ENDCOLLECTIVE ;  /* 0x000000000000791b */ /* 0x003fe20003800000 */
.L_x_738:
[----:B------:R-:W-:Y:S01]  /*28b00*/  MOV R13, R136 ;  /* 0x00000088000d7202 */ /* 0x000fe20000000f00 */
[----:B------:R-:W-:Y:S02]  /*28b10*/  IMAD.MOV.U32 R12, RZ, RZ, R9 ;  /* 0x000000ffff0c7224 */ /* 0x000fe400078e0009 */
[----:B------:R-:W-:-:S07]  /*28b20*/  IMAD.MOV.U32 R134, RZ, RZ, R14 ;  /* 0x000000ffff867224 */ /* 0x000fce00078e000e */
[----:B------:R-:W-:Y:S05]  /*28b30*/  WARPSYNC.COLLECTIVE R15, `(.L_x_739) ;  /* 0x000000000f087348 */ /* 0x000fea0003c00000 */
[----:B------:R0:W1:Y:S02]  /*28b40*/  SHFL.IDX P6, R14, R13, R12, R11 ;  /* 0x0000000c0d0e7389 */ /* 0x00006400000c000b */
[----:B01----:R-:W-:Y:S01]  /*28b50*/  ENDCOLLECTIVE ;  /* 0x000000000000791b */ /* 0x003fe20003800000 */
.L_x_739:
[----:B------:R-:W-:Y:S01]  /*28b60*/  MOV R13, R138 ;  /* 0x0000008a000d7202 */ /* 0x000fe20000000f00 */
[----:B------:R-:W-:Y:S02]  /*28b70*/  IMAD.MOV.U32 R12, RZ, RZ, R3 ;  /* 0x000000ffff0c7224 */ /* 0x000fe400078e0003 */
[----:B------:R-:W-:-:S07]  /*28b80*/  IMAD.MOV.U32 R119, RZ, RZ, R14 ;  /* 0x000000ffff777224 */ /* 0x000fce00078e000e */
[----:B------:R-:W-:Y:S05]  /*28b90*/  WARPSYNC.COLLECTIVE R15, `(.L_x_740) ;  /* 0x000000000f087348 */ /* 0x000fea0003c00000 */
[----:B------:R0:W1:Y:S02]  /*28ba0*/  SHFL.IDX P6, R14, R13, R12, R11 ;  /* 0x0000000c0d0e7389 */ /* 0x00006400000c000b */
[----:B01----:R-:W-:Y:S01]  /*28bb0*/  ENDCOLLECTIVE ;  /* 0x000000000000791b */ /* 0x003fe20003800000 */
.L_x_740:
[----:B------:R-:W-:Y:S01]  /*28bc0*/  MOV R13, R140 ;  /* 0x0000008c000d7202 */ /* 0x000fe20000000f00 */
[----:B------:R-:W-:Y:S02]  /*28bd0*/  IMAD.MOV.U32 R12, RZ, RZ, R9 ;  /* 0x000000ffff0c7224 */ /* 0x000fe400078e0009 */
[----:B------:R-:W-:-:S07]  /*28be0*/  IMAD.MOV.U32 R138, RZ, RZ, R14 ;  /* 0x000000ffff8a7224 */ /* 0x000fce00078e000e */
[----:B------:R-:W-:Y:S05]  /*28bf0*/  WARPSYNC.COLLECTIVE R15, `(.L_x_741) ;  /* 0x000000000f087348 */ /* 0x000fea0003c00000 */
[----:B------:R0:W1:Y:S02]  /*28c00*/  SHFL.IDX P6, R14, R13, R12, R11 ;  /* 0x0000000c0d0e7389 */ /* 0x00006400000c000b */
[----:B01----:R-:W-:Y:S01]  /*28c10*/  ENDCOLLECTIVE ;  /* 0x000000000000791b */ /* 0x003fe20003800000 */
.L_x_741:
[----:B------:R-:W-:Y:S01]  /*28c20*/  MOV R13, R6 ;  /* 0x00000006000d7202 */ /* 0x000fe20000000f00 */
[----:B------:R-:W-:Y:S01]  /*28c30*/  IMAD.MOV.U32 R12, RZ, RZ, R3 ;  /* 0x000000ffff0c7224 */ /* 0x000fe200078e0003 */
[----:B------:R-:W-:Y:S02]  /*28c40*/  SEL R6, R8, R7, P0 ;  /* 0x0000000708067207 */ /* 0x000fe40000000000 */
[----:B------:R-:W-:Y:S02]  /*28c50*/  SEL R8, R10, R21, P0 ;  /* 0x000000150a087207 */ /* 0x000fe40000000000 */
[----:B------:R-:W-:Y:S02]  /*28c60*/  SEL R7, R53, R82, P0 ;  /* 0x0000005235077207 */ /* 0x000fe40000000000 */
[----:B------:R-:W-:Y:S01]  /*28c70*/  SEL R10, R21, R10, P0 ;  /* 0x0000000a150a7207 */ /* 0x000fe20000000000 */
[----:B------:R-:W-:-:S07]  /*28c80*/  IMAD.MOV.U32 R121, RZ, RZ, R14 ;  /* 0x000000ffff797224 */ /* 0x000fce00078e000e */
[----:B------:R-:W-:Y:S05]  /*28c90*/  WARPSYNC.COLLECTIVE R15, `(.L_x_742) ;  /* 0x000000000f087348 */ /* 0x000fea0003c00000 */
[----:B------:R0:W1:Y:S02]  /*28ca0*/  SHFL.IDX P6, R14, R13, R12, R11 ;  /* 0x0000000c0d0e7389 */ /* 0x00006400000c000b */
[----:B01----:R-:W-:Y:S01]  /*28cb0*/  ENDCOLLECTIVE ;  /* 0x000000000000791b */ /* 0x003fe20003800000 */
.L_x_742:
[----:B------:R-:W-:Y:S01]  /*28cc0*/  MOV R13, R5 ;  /* 0x00000005000d7202 */ /* 0x000fe20000000f00 */
[----:B------:R-:W-:Y:S01]  /*28cd0*/  IMAD.MOV.U32 R12, RZ, RZ, R9 ;  /* 0x000000ffff0c7224 */ /* 0x000fe200078e0009 */
[----:B------:R-:W-:Y:S02]  /*28ce0*/  SEL R5, R82, R53, P0 ;  /* 0x0000003552057207 */ /* 0x000fe40000000000 */
[----:B------:R-:W-:Y:S02]  /*28cf0*/  SEL R9, R86, R55, P0 ;  /* 0x0000003756097207 */ /* 0x000fe40000000000 */
[----:B------:R-:W-:Y:S01]  /*28d00*/  SEL R53, R122, R113, P0 ;  /* 0x000000717a357207 */ /* 0x000fe20000000000 */
[----:B------:R-:W-:-:S07]  /*28d10*/  IMAD.MOV.U32 R75, RZ, RZ, R14 ;  /* 0x000000ffff4b7224 */ /* 0x000fce00078e000e */
[----:B------:R-:W-:Y:S05]  /*28d20*/  WARPSYNC.COLLECTIVE R15, `(.L_x_743) ;  /* 0x000000000f087348 */ /* 0x000fea0003c00000 */
[----:B------:R0:W1:Y:S02]  /*28d30*/  SHFL.IDX P6, R14, R13, R12, R11 ;  /* 0x0000000c0d0e7389 */ /* 0x00006400000c000b */
[----:B01----:R-:W-:Y:S01]  /*28d40*/  ENDCOLLECTIVE ;  /* 0x000000000000791b */ /* 0x003fe20003800000 */
.L_x_743:
[----:B------:R-:W-:Y:S02]  /*28d50*/  SEL R12, R24, R25, P0 ;  /* 0x00000019180c7207 */ /* 0x000fe40000000000 */
[----:B------:R-:W-:Y:S02]  /*28d60*/  SEL R11, R55, R86, P0 ;  /* 0x00000056370b7207 */ /* 0x000fe40000000000 */
[----:B------:R-:W-:Y:S02]  /*28d70*/  SEL R13, R90, R57, P0 ;  /* 0x000000395a0d7207 */ /* 0x000fe40000000000 */
[----:B------:R-:W-:Y:S02]  /*28d80*/  SEL R15, R57, R90, P0 ;  /* 0x0000005a390f7207 */ /* 0x000fe40000000000 */
[----:B------:R-:W-:Y:S01]  /*28d90*/  SEL R55, R113, R122, P0 ;  /* 0x0000007a71377207 */ /* 0x000fe20000000000 */
[----:B------:R-:W-:Y:S01]  /*28da0*/  IMAD.MOV.U32 R20, RZ, RZ, R14 ;  /* 0x000000ffff147224 */ /* 0x000fe200078e000e */
[----:B------:R-:W-:-:S02]  /*28db0*/  SEL R14, R25, R24, P0 ;  /* 0x00000018190e7207 */ /* 0x000fc40000000000 */
        /* <DEDUP_REMOVED lines=35> */
[----:B------:R-:W-:Y:S01]  /*28ff0*/  MOV R78, RZ ;  /* 0x000000ff004e7202 */ /* 0x000fe20000000f00 */
[----:B------:R-:W-:Y:S06]  /*29000*/  BRA `(.L_x_744) ;  /* 0xffffff3800d87947 */ /* 0x000fec000383ffff */
.L_x_514:
[----:B------:R-:W-:Y:S01]  /*29010*/  IMAD.MOV.U32 R13, RZ, RZ, R3 ;  /* 0x000000ffff0d7224 */ /* 0x000fe200078e0003 */
[----:B------:R-:W-:Y:S01]  /*29020*/  MOV R11, 0x181f ;  /* 0x0000181f000b7802 */ /* 0x000fe20000000f00 */
[----:B------:R-:W-:Y:S02]  /*29030*/  IMAD.MOV.U32 R12, RZ, RZ, RZ ;  /* 0x000000ffff0c7224 */ /* 0x000fe400078e00ff */
[----:B------:R-:W-:-:S07]  /*29040*/  IMAD.MOV.U32 R15, RZ, RZ, -0x1 ;  /* 0xffffffffff0f7424 */ /* 0x000fce00078e00ff */
[----:B0-----:R-:W-:Y:S05]  /*29050*/  WARPSYNC.COLLECTIVE R15, `(.L_x_745) ;  /* 0x000000000f087348 */ /* 0x001fea0003c00000 */
[----:B------:R1:W2:Y:S02]  /*29060*/  SHFL.IDX P6, R14, R13, R12, R11 ;  /* 0x0000000c0d0e7389 */ /* 0x0002a400000c000b */
[----:B012---:R-:W-:Y:S01]  /*29070*/  ENDCOLLECTIVE ;  /* 0x000000000000791b */ /* 0x007fe20003800000 */
.L_x_745:
[----:B------:R-:W-:Y:S01]  /*29080*/  MOV R13, R2 ;  /* 0x00000002000d7202 */ /* 0x000fe20000000f00 */
[----:B------:R-:W-:-:S07]  /*29090*/  IMAD.MOV.U32 R0, RZ, RZ, R14 ;  /* 0x000000ffff007224 */ /* 0x000fce00078e000e */
[----:B------:R-:W-:Y:S05]  /*290a0*/  WARPSYNC.COLLECTIVE R15, `(.L_x_746) ;  /* 0x000000000f087348 */ /* 0x000fea0003c00000 */
[----:B------:R0:W1:Y:S02]  /*290b0*/  SHFL.IDX P6, R14, R13, R12, R11 ;  /* 0x0000000c0d0e7389 */ /* 0x00006400000c000b */
[----:B01----:R-:W-:Y:S01]  /*290c0*/  ENDCOLLECTIVE ;  /* 0x000000000000791b */ /* 0x003fe20003800000 */
.L_x_746:
[----:B------:R-:W-:Y:S05]  /*290d0*/  BRA `(.L_x_747) ;  /* 0xffffff58003c7947 */ /* 0x000fea000383ffff */
.L_x_517:
[----:B------:R-:W-:Y:S01]  /*290e0*/  BSSY B1, `(.L_x_748) ;  /* 0x0000008000017945 */ /* 0x000fe20003800000 */
[----:B----4-:R-:W-:Y:S01]  /*290f0*/  IMAD.MOV.U32 R13, RZ, RZ, R3 ;  /* 0x000000ffff0d7224 */ /* 0x010fe200078e0003 */
[----:B------:R-:W-:Y:S01]  /*29100*/  MOV R11, 0x181f ;  /* 0x0000181f000b7802 */ /* 0x000fe20000000f00 */
[----:B------:R-:W-:Y:S02]  /*29110*/  IMAD.MOV.U32 R12, RZ, RZ, 0x1 ;  /* 0x00000001ff0c7424 */ /* 0x000fe400078e00ff */
[----:B------:R-:W-:-:S07]  /*29120*/  IMAD.MOV.U32 R15, RZ, RZ, -0x1 ;  /* 0xffffffffff0f7424 */ /* 0x000fce00078e00ff */
[----:B0123--:R-:W-:Y:S05]  /*29130*/  WARPSYNC.COLLECTIVE R15, `(.L_x_749) ;  /* 0x000000000f087348 */ /* 0x00ffea0003c00000 */
[----:B---3--:R3:W4:Y:S02]  /*29140*/  SHFL.IDX P6, R14, R13, R12, R11 ;  /* 0x0000000c0d0e7389 */ /* 0x00872400000c000b */
[----:B01234-:R-:W-:Y:S01]  /*29150*/  ENDCOLLECTIVE ;  /* 0x000000000000791b */ /* 0x01ffe20003800000 */
.L_x_749:
[----:B------:R-:W-:Y:S05]  /*29160*/  BSYNC B1 ;  /* 0x0000000000017941 */ /* 0x000fea0003800000 */
.L_x_748:
[----:B------:R-:W-:Y:S01]  /*29170*/  MOV R13, R2 ;  /* 0x00000002000d7202 */ /* 0x000fe20000000f00 */
[----:B------:R-:W-:Y:S01]  /*29180*/  IMAD.MOV.U32 R12, RZ, RZ, 0x1 ;  /* 0x00000001ff0c7424 */ /* 0x000fe200078e00ff */
[----:B------:R-:W-:Y:S01]  /*29190*/  MOV R15, 0xffffffff ;  /* 0xffffffff000f7802 */ /* 0x000fe20000000f00 */
[----:B------:R-:W-:Y:S02]  /*291a0*/  IMAD.MOV.U32 R11, RZ, RZ, 0x181f ;  /* 0x0000181fff0b7424 */ /* 0x000fe400078e00ff */
[----:B------:R-:W-:-:S07]  /*291b0*/  IMAD.MOV.U32 R0, RZ, RZ, R14 ;  /* 0x000000ffff007224 */ /* 0x000fce00078e000e */
[----:B------:R-:W-:Y:S05]  /*291c0*/  WARPSYNC.COLLECTIVE R15, `(.L_x_750) ;  /* 0x000000000f087348 */ /* 0x000fea0003c00000 */
[----:B------:R0:W1:Y:S02]  /*291d0*/  SHFL.IDX P6, R14, R13, R12, R11 ;  /* 0x0000000c0d0e7389 */ /* 0x00006400000c000b */
[----:B01----:R-:W-:Y:S01]  /*291e0*/  ENDCOLLECTIVE ;  /* 0x000000000000791b */ /* 0x003fe20003800000 */
.L_x_750:
[----:B------:R-:W-:Y:S05]  /*291f0*/  BRA `(.L_x_751) ;  /* 0xffffff58005c7947 */ /* 0x000fea000383ffff */
.L_x_520:
        /* <DEDUP_REMOVED lines=8> */
.L_x_753:
[----:B------:R-:W-:Y:S05]  /*29280*/  BSYNC B1 ;  /* 0x0000000000017941 */ /* 0x000fea0003800000 */
.L_x_752:
        /* <DEDUP_REMOVED lines=8> */
.L_x_754:
[----:B------:R-:W-:Y:S05]  /*29310*/  BRA `(.L_x_755) ;  /* 0xffffff58007c7947 */ /* 0x000fea000383ffff */
.L_x_523:
[----:B------:R-:W-:Y:S01]  /*29320*/  BSSY B1, `(.L_x_756) ;  /* 0x0000008000017945 */ /* 0x000fe20003800000 */
[----:B0-----:R-:W-:Y:S01]  /*29330*/  IMAD.MOV.U32 R13, RZ, RZ, R3 ;  /* 0x000000ffff0d7224 */ /* 0x001fe200078e0003 */
[----:B------:R-:W-:Y:S01]  /*29340*/  MOV R11, 0x181f ;  /* 0x0000181f000b7802 */ /* 0x000fe20000000f00 */
[----:B------:R-:W-:Y:S02]  /*29350*/  IMAD.MOV.U32 R12, RZ, RZ, 0x3 ;  /* 0x00000003ff0c7424 */ /* 0x000fe400078e00ff */
[----:B------:R-:W-:-:S07]  /*29360*/  IMAD.MOV.U32 R15, RZ, RZ, -0x1 ;  /* 0xffffffffff0f7424 */ /* 0x000fce00078e00ff */
[----:B-1234-:R-:W-:Y:S05]  /*29370*/  WARPSYNC.COLLECTIVE R15, `(.L_x_757) ;  /* 0x000000000f087348 */ /* 0x01efea0003c00000 */
[----:B----4-:R0:W4:Y:S02]  /*29380*/  SHFL.IDX P6, R14, R13, R12, R11 ;  /* 0x0000000c0d0e7389 */ /* 0x01012400000c000b */
[----:B01234-:R-:W-:Y:S01]  /*29390*/  ENDCOLLECTIVE ;  /* 0x000000000000791b */ /* 0x01ffe20003800000 */
.L_x_757:
[----:B------:R-:W-:Y:S05]  /*293a0*/  BSYNC B1 ;  /* 0x0000000000017941 */ /* 0x000fea0003800000 */
.L_x_756:
        /* <DEDUP_REMOVED lines=8> */
.L_x_758:
[----:B------:R-:W-:Y:S05]  /*29430*/  BRA `(.L_x_759) ;  /* 0xffffff58009c7947 */ /* 0x000fea000383ffff */
.L_x_540:
[----:B------:R-:W0:Y:S01]  /*29440*/  S2R R7, SR_TID.X ;  /* 0x0000000000077919 */ /* 0x000e220000002100 */
[----:B------:R-:W-:Y:S01]  /*29450*/  BSSY B1, `(.L_x_760) ;  /* 0x000000a000017945 */ /* 0x000fe20003800000 */
[----:B------:R-:W-:Y:S01]  /*29460*/  IMAD.MOV.U32 R12, RZ, RZ, RZ ;  /* 0x000000ffff0c7224 */ /* 0x000fe200078e00ff */
[----:B------:R-:W-:Y:S01]  /*29470*/  MOV R11, 0x1f ;  /* 0x0000001f000b7802 */ /* 0x000fe20000000f00 */
[----:B------:R-:W-:Y:S01]  /*29480*/  IMAD.MOV.U32 R15, RZ, RZ, -0x1 ;  /* 0xffffffffff0f7424 */ /* 0x000fe200078e00ff */
[----:B0-----:R-:W-:-:S04]  /*29490*/  SHF.R.U32.HI R7, RZ, 0x5, R7 ;  /* 0x00000005ff077819 */ /* 0x001fc80000011607 */
[----:B------:R-:W-:-:S05]  /*294a0*/  LOP3.LUT R7, R7, 0x3, RZ, 0xc0, !PT ;  /* 0x0000000307077812 */ /* 0x000fca00078ec0ff */
[----:B------:R-:W-:-:S07]  /*294b0*/  IMAD.MOV.U32 R13, RZ, RZ, R7 ;  /* 0x000000ffff0d7224 */ /* 0x000fce00078e0007 */
[----:B------:R-:W-:Y:S05]  /*294c0*/  WARPSYNC.COLLECTIVE R15, `(.L_x_761) ;  /* 0x000000000f087348 */ /* 0x000fea0003c00000 */
[----:B------:R0:W1:Y:S02]  /*294d0*/  SHFL.IDX P6, R14, R13, R12, R11 ;  /* 0x0000000c0d0e7389 */ /* 0x00006400000c000b */
[----:B01----:R-:W-:Y:S01]  /*294e0*/  ENDCOLLECTIVE ;  /* 0x000000000000791b */ /* 0x003fe20003800000 */
.L_x_761:
[----:B------:R-:W-:Y:S05]  /*294f0*/  BSYNC B1 ;  /* 0x0000000000017941 */ /* 0x000fea0003800000 */
.L_x_760:
[----:B------:R-:W-:Y:S05]  /*29500*/  BRA `(.L_x_762) ;  /* 0xffffff6c00d87947 */ /* 0x000fea000383ffff */
.L_x_542:
[----:B------:R-:W-:Y:S01]  /*29510*/  BSSY B1, `(.L_x_763) ;  /* 0x0000006000017945 */ /* 0x000fe20003800000 */
[----:B------:R-:W-:-:S07]  /*29520*/  IMAD.MOV.U32 R15, RZ, RZ, -0x1 ;  /* 0xffffffffff0f7424 */ /* 0x000fce00078e00ff */
[----:B0-----:R-:W-:Y:S05]  /*29530*/  WARPSYNC.COLLECTIVE R15, `(.L_x_764) ;  /* 0x000000000f0c7348 */ /* 0x001fea0003c00000 */
[----:B------:R-:W-:Y:S02]  /*29540*/  ELECT P6, UR62, PT ;  /* 0x00000000003e782f */ /* 0x000fe400038c0000 */
[----:B------:R-:W-:Y:S01]  /*29550*/  MOV R14, UR62 ;  /* 0x0000003e000e7c02 */ /* 0x000fe20008000f00 */
[----:B0-----:R-:W-:Y:S10]  /*29560*/  ENDCOLLECTIVE ;  /* 0x000000000000791b */ /* 0x001ff40003800000 */
.L_x_764:
[----:B------:R-:W-:Y:S05]  /*29570*/  BSYNC B1 ;  /* 0x0000000000017941 */ /* 0x000fea0003800000 */
.L_x_763:
[----:B------:R-:W-:Y:S05]  /*29580*/  BRA `(.L_x_541) ;  /* 0xffffff6c00d07947 */ /* 0x000fea000383ffff */
.L_x_544:
[----:B0-----:R-:W2:Y:S02]  /*29590*/  LDL R3, [R1+0x4] ;  /* 0x0000040001037983 */ /* 0x001ea40000100800 */
[----:B--2---:R0:W1:Y:S02]  /*295a0*/  SYNCS.PHASECHK.TRANS64.TRYWAIT P0, [R3+URZ+0x38820], R2 ;  /* 0x03882002030075a7 */ /* 0x004064000800017f */
[----:B-1----:R-:W-:Y:S05]  /*295b0*/  @!P0 NANOSLEEP.SYNCS 0x989680 ;  /* 0x009896800000895d */ /* 0x002fea0003900000 */
[----:B------:R-:W1:Y:S02]  /*295c0*/  @!P0 SYNCS.PHASECHK.TRANS64 P0, [R3+URZ+0x38820], R2 ;  /* 0x03882002030085a7 */ /* 0x000e64000800007f */
[----:B-1----:R-:W-:Y:S05]  /*295d0*/  @!P0 BRA `(.L_x_544) ;  /* 0xfffffffc00ec8947 */ /* 0x002fea000383ffff */
[----:B------:R-:W-:Y:S05]  /*295e0*/  BRA `(.L_x_765) ;  /* 0xffffff6c00e07947 */ /* 0x000fea000383ffff */
.L_x_548:
[----:B0-----:R0:W1:Y:S02]  /*295f0*/  SYNCS.PHASECHK.TRANS64.TRYWAIT P0, [R5+URZ+0x388a0], R8 ;  /* 0x0388a008050075a7 */ /* 0x001064000800017f */
[----:B-1----:R-:W-:Y:S05]  /*29600*/  @!P0 NANOSLEEP.SYNCS 0x989680 ;  /* 0x009896800000895d */ /* 0x002fea0003900000 */
[----:B------:R-:W1:Y:S02]  /*29610*/  @!P0 SYNCS.PHASECHK.TRANS64 P0, [R5+URZ+0x388a0], R8 ;  /* 0x0388a008050085a7 */ /* 0x000e64000800007f */
[----:B-1----:R-:W-:Y:S05]  /*29620*/  @!P0 BRA `(.L_x_548) ;  /* 0xfffffffc00f08947 */ /* 0x002fea000383ffff */
[----:B------:R-:W-:Y:S05]  /*29630*/  BRA `(.L_x_766) ;  /* 0xffffff7000087947 */ /* 0x000fea000383ffff */
.L_x_554:
[----:B-1----:R1:W2:Y:S02]  /*29640*/  SYNCS.PHASECHK.TRANS64.TRYWAIT P0, [R5+URZ+0x388c0], R8 ;  /* 0x0388c008050075a7 */ /* 0x0022a4000800017f */
[----:B--2---:R-:W-:Y:S05]  /*29650*/  @!P0 NANOSLEEP.SYNCS 0x989680 ;  /* 0x009896800000895d */ /* 0x004fea0003900000 */
[----:B------:R-:W2:Y:S02]  /*29660*/  @!P0 SYNCS.PHASECHK.TRANS64 P0, [R5+URZ+0x388c0], R8 ;  /* 0x0388c008050085a7 */ /* 0x000ea4000800007f */
[----:B--2---:R-:W-:Y:S05]  /*29670*/  @!P0 BRA `(.L_x_554) ;  /* 0xfffffffc00f08947 */ /* 0x004fea000383ffff */
[----:B------:R-:W-:Y:S05]  /*29680*/  BRA `(.L_x_767) ;  /* 0xffffff7000cc7947 */ /* 0x000fea000383ffff */
.L_x_562:
[----:B0-----:R0:W1:Y:S02]  /*29690*/  SYNCS.PHASECHK.TRANS64.TRYWAIT P1, [R6+URZ+0x388a0], R5 ;  /* 0x0388a005060075a7 */ /* 0x001064000802017f */
[----:B-1----:R-:W-:Y:S05]  /*296a0*/  @!P1 NANOSLEEP.SYNCS 0x989680 ;  /* 0x009896800000995d */ /* 0x002fea0003900000 */
[----:B------:R-:W1:Y:S02]  /*296b0*/  @!P1 SYNCS.PHASECHK.TRANS64 P1, [R6+URZ+0x388a0], R5 ;  /* 0x0388a005060095a7 */ /* 0x000e64000802007f */
[----:B-1----:R-:W-:Y:S05]  /*296c0*/  @!P1 BRA `(.L_x_562) ;  /* 0xfffffffc00f09947 */ /* 0x002fea000383ffff */
[----:B------:R-:W-:Y:S05]  /*296d0*/  BRA `(.L_x_768) ;  /* 0xffffff7400e07947 */ /* 0x000fea000383ffff */
.L_x_568:
[----:B-1----:R1:W2:Y:S02]  /*296e0*/  SYNCS.PHASECHK.TRANS64.TRYWAIT P1, [R6+URZ+0x388c0], R5 ;  /* 0x0388c005060075a7 */ /* 0x0022a4000802017f */
[----:B--2---:R-:W-:Y:S05]  /*296f0*/  @!P1 NANOSLEEP.SYNCS 0x989680 ;  /* 0x009896800000995d */ /* 0x004fea0003900000 */
[----:B------:R-:W2:Y:S02]  /*29700*/  @!P1 SYNCS.PHASECHK.TRANS64 P1, [R6+URZ+0x388c0], R5 ;  /* 0x0388c005060095a7 */ /* 0x000ea4000802007f */
[----:B--2---:R-:W-:Y:S05]  /*29710*/  @!P1 BRA `(.L_x_568) ;  /* 0xfffffffc00f09947 */ /* 0x004fea000383ffff */
[----:B------:R-:W-:Y:S05]  /*29720*/  BRA `(.L_x_769) ;  /* 0xffffff7800a07947 */ /* 0x000fea000383ffff */
.L_x_584:
[----:B------:R-:W0:Y:S01]  /*29730*/  S2R R4, SR_TID.X ;  /* 0x0000000000047919 */ /* 0x000e220000002100 */
[----:B------:R-:W-:Y:S01]  /*29740*/  BSSY B0, `(.L_x_770) ;  /* 0x000000a000007945 */ /* 0x000fe20003800000 */
[----:B------:R-:W-:Y:S01]  /*29750*/  IMAD.MOV.U32 R12, RZ, RZ, RZ ;  /* 0x000000ffff0c7224 */ /* 0x000fe200078e00ff */
[----:B------:R-:W-:Y:S01]  /*29760*/  MOV R15, 0xffffffff ;  /* 0xffffffff000f7802 */ /* 0x000fe20000000f00 */
[----:B------:R-:W-:Y:S01]  /*29770*/  IMAD.MOV.U32 R11, RZ, RZ, 0x1f ;  /* 0x0000001fff0b7424 */ /* 0x000fe200078e00ff */
[----:B0-----:R-:W-:-:S04]  /*29780*/  SHF.R.U32.HI R4, RZ, 0x5, R4 ;  /* 0x00000005ff047819 */ /* 0x001fc80000011604 */
[----:B------:R-:W-:-:S04]  /*29790*/  LOP3.LUT R4, R4, 0x3, RZ, 0xc0, !PT ;  /* 0x0000000304047812 */ /* 0x000fc800078ec0ff */
[----:B------:R-:W-:-:S07]  /*297a0*/  MOV R13, R4 ;  /* 0x00000004000d7202 */ /* 0x000fce0000000f00 */
[----:B-1----:R-:W-:Y:S05]  /*297b0*/  WARPSYNC.COLLECTIVE R15, `(.L_x_771) ;  /* 0x000000000f087348 */ /* 0x002fea0003c00000 */
[----:B------:R0:W2:Y:S02]  /*297c0*/  SHFL.IDX P6, R14, R13, R12, R11 ;  /* 0x0000000c0d0e7389 */ /* 0x0000a400000c000b */
[----:B012---:R-:W-:Y:S01]  /*297d0*/  ENDCOLLECTIVE ;  /* 0x000000000000791b */ /* 0x007fe20003800000 */
.L_x_771:
[----:B------:R-:W-:Y:S05]  /*297e0*/  BSYNC B0 ;  /* 0x0000000000007941 */ /* 0x000fea0003800000 */
.L_x_770:
[----:B------:R-:W-:Y:S05]  /*297f0*/  BRA `(.L_x_772) ;  /* 0xffffff8400807947 */ /* 0x000fea000383ffff */
.L_x_586:
[----:B------:R-:W-:Y:S01]  /*29800*/  BSSY B0, `(.L_x_773) ;  /* 0x0000006000007945 */ /* 0x000fe20003800000 */
[----:B------:R-:W-:-:S07]  /*29810*/  IMAD.MOV.U32 R15, RZ, RZ, -0x1 ;  /* 0xffffffffff0f7424 */ /* 0x000fce00078e00ff */
[----:B01----:R-:W-:Y:S05]  /*29820*/  WARPSYNC.COLLECTIVE R15, `(.L_x_774) ;  /* 0x000000000f0c7348 */ /* 0x003fea0003c00000 */
[----:B------:R-:W-:Y:S02]  /*29830*/  ELECT P6, UR62, PT ;  /* 0x00000000003e782f */ /* 0x000fe400038c0000 */
[----:B------:R-:W-:Y:S01]  /*29840*/  MOV R14, UR62 ;  /* 0x0000003e000e7c02 */ /* 0x000fe20008000f00 */
[----:B01----:R-:W-:Y:S10]  /*29850*/  ENDCOLLECTIVE ;  /* 0x000000000000791b */ /* 0x003ff40003800000 */
.L_x_774:
[----:B------:R-:W-:Y:S05]  /*29860*/  BSYNC B0 ;  /* 0x0000000000007941 */ /* 0x000fea0003800000 */
.L_x_773:
[----:B------:R-:W-:Y:S05]  /*29870*/  BRA `(.L_x_775) ;  /* 0xffffff84008c7947 */ /* 0x000fea000383ffff */
.L_x_588:
[----:B0-----:R0:W1:Y:S02]  /*29880*/  SYNCS.PHASECHK.TRANS64.TRYWAIT P0, [R0+URZ+0x38880], R3 ;  /* 0x03888003000075a7 */ /* 0x001064000800017f */
[----:B-1----:R-:W-:Y:S05]  /*29890*/  @!P0 NANOSLEEP.SYNCS 0x989680 ;  /* 0x009896800000895d */ /* 0x002fea0003900000 */
[----:B------:R-:W1:Y:S02]  /*298a0*/  @!P0 SYNCS.PHASECHK.TRANS64 P0, [R0+URZ+0x38880], R3 ;  /* 0x03888003000085a7 */ /* 0x000e64000800007f */
[----:B-1----:R-:W-:Y:S05]  /*298b0*/  @!P0 BRA `(.L_x_588) ;  /* 0xfffffffc00f08947 */ /* 0x002fea000383ffff */
[----:B------:R-:W-:Y:S05]  /*298c0*/  BRA `(.L_x_776) ;  /* 0xffffff8800047947 */ /* 0x000fea000383ffff */
.L_x_590:
[----:B-1----:R1:W2:Y:S02]  /*298d0*/  SYNCS.PHASECHK.TRANS64.TRYWAIT P0, [R0+URZ+0x38840], R3 ;  /* 0x03884003000075a7 */ /* 0x0022a4000800017f */
[----:B--2---:R-:W-:Y:S05]  /*298e0*/  @!P0 NANOSLEEP.SYNCS 0x989680 ;  /* 0x009896800000895d */ /* 0x004fea0003900000 */
[----:B------:R-:W2:Y:S02]  /*298f0*/  @!P0 SYNCS.PHASECHK.TRANS64 P0, [R0+URZ+0x38840], R3 ;  /* 0x03884003000085a7 */ /* 0x000ea4000800007f */
[----:B--2---:R-:W-:Y:S05]  /*29900*/  @!P0 BRA `(.L_x_590) ;  /* 0xfffffffc00f08947 */ /* 0x004fea000383ffff */
[----:B------:R-:W-:Y:S05]  /*29910*/  BRA `(.L_x_777) ;  /* 0xffffff8800787947 */ /* 0x000fea000383ffff */
.L_x_594:
[----:B------:R-:W2:Y:S01]  /*29920*/  LDL.LU R11, [R1+0x6c] ;  /* 0x00006c00010b7983 */ /* 0x000ea20000300800 */
[----:B------:R-:W-:Y:S01]  /*29930*/  IMAD.MOV.U32 R13, RZ, RZ, R3 ;  /* 0x000000ffff0d7224 */ /* 0x000fe200078e0003 */
[----:B------:R-:W-:Y:S01]  /*29940*/  MOV R12, RZ ;  /* 0x000000ff000c7202 */ /* 0x000fe20000000f00 */
[----:B------:R-:W-:Y:S01]  /*29950*/  IMAD.MOV.U32 R15, RZ, RZ, -0x1 ;  /* 0xffffffffff0f7424 */ /* 0x000fe200078e00ff */
[----:B------:R-:W-:-:S04]  /*29960*/  LOP3.LUT R8, R8, 0x7f, RZ, 0xc0, !PT ;  /* 0x0000007f08087812 */ /* 0x000fc800078ec0ff */
[----:B------:R-:W-:-:S04]  /*29970*/  SHF.R.U32.HI R5, RZ, 0x3, R8 ;  /* 0x00000003ff057819 */ /* 0x000fc80000011608 */
[----:B------:R-:W-:-:S05]  /*29980*/  IADD3 R0, R5, R17, RZ ;  /* 0x0000001105007210 */ /* 0x000fca0007ffe0ff */
[----:B------:R-:W-:Y:S02]  /*29990*/  VIADD R5, R0, 0x10 ;  /* 0x0000001000057836 */ /* 0x000fe40000000000 */
[----:B--2---:R-:W-:Y:S02]  /*299a0*/  IMAD R2, R11, R7, RZ ;  /* 0x000000070b027224 */ /* 0x004fe400078e02ff */
[----:B------:R-:W-:-:S03]  /*299b0*/  IMAD.MOV.U32 R11, RZ, RZ, 0x181f ;  /* 0x0000181fff0b7424 */ /* 0x000fc600078e00ff */
[----:B------:R-:W-:-:S13]  /*299c0*/  ISETP.GE.AND P2, PT, R0, R2, PT ;  /* 0x000000020000720c */ /* 0x000fda0003f46270 */
[----:B0----5:R-:W-:Y:S05]  /*299d0*/  WARPSYNC.COLLECTIVE R15, `(.L_x_778) ;  /* 0x000000000f087348 */ /* 0x021fea0003c00000 */
[----:B------:R1:W2:Y:S02]  /*299e0*/  SHFL.IDX P6, R14, R13, R12, R11 ;  /* 0x0000000c0d0e7389 */ /* 0x0002a400000c000b */
[----:B012--5:R-:W-:Y:S01]  /*299f0*/  ENDCOLLECTIVE ;  /* 0x000000000000791b */ /* 0x027fe20003800000 */
.L_x_778:
[----:B------:R-:W-:Y:S01]  /*29a00*/  IMAD.MOV.U32 R13, RZ, RZ, R4 ;  /* 0x000000ffff0d7224 */ /* 0x000fe200078e0004 */
[----:B------:R-:W-:-:S07]  /*29a10*/  MOV R6, R14 ;  /* 0x0000000e00067202 */ /* 0x000fce0000000f00 */
[----:B------:R-:W-:Y:S05]  /*29a20*/  WARPSYNC.COLLECTIVE R15, `(.L_x_779) ;  /* 0x000000000f087348 */ /* 0x000fea0003c00000 */
[----:B------:R0:W1:Y:S02]  /*29a30*/  SHFL.IDX P6, R14, R13, R12, R11 ;  /* 0x0000000c0d0e7389 */ /* 0x00006400000c000b */
[----:B01----:R-:W-:Y:S01]  /*29a40*/  ENDCOLLECTIVE ;  /* 0x000000000000791b */ /* 0x003fe20003800000 */
.L_x_779:
[----:B------:R-:W-:Y:S01]  /*29a50*/  MOV R13, R3 ;  /* 0x00000003000d7202 */ /* 0x000fe20000000f00 */
[----:B------:R-:W-:Y:S02]  /*29a60*/  IMAD.MOV.U32 R12, RZ, RZ, 0x1 ;  /* 0x00000001ff0c7424 */ /* 0x000fe400078e00ff */
[----:B------:R-:W-:-:S07]  /*29a70*/  IMAD.MOV.U32 R7, RZ, RZ, R14 ;  /* 0x000000ffff077224 */ /* 0x000fce00078e000e */
[----:B------:R-:W-:Y:S05]  /*29a80*/  WARPSYNC.COLLECTIVE R15, `(.L_x_780) ;  /* 0x000000000f087348 */ /* 0x000fea0003c00000 */
[----:B------:R0:W1:Y:S02]  /*29a90*/  SHFL.IDX P6, R14, R13, R12, R11 ;  /* 0x0000000c0d0e7389 */ /* 0x00006400000c000b */
[----:B01----:R-:W-:Y:S01]  /*29aa0*/  ENDCOLLECTIVE ;  /* 0x000000000000791b */ /* 0x003fe20003800000 */
.L_x_780:
[----:B------:R-:W-:-:S05]  /*29ab0*/  @!P2 IADD3 R7, P3, R10, R7, RZ ;  /* 0x000000070a07a210 */ /* 0x000fca0007f7e0ff */
[----:B------:R-:W-:-:S05]  /*29ac0*/  @!P2 IMAD.X R6, RZ, RZ, R6, P3 ;  /* 0x000000ffff06a224 */ /* 0x000fca00018e0606 */
[----:B------:R-:W-:Y:S02]  /*29ad0*/  @!P2 LOP3.LUT R7, R7, R6, RZ, 0x3c, !PT ;  /* 0x000000060707a212 */ /* 0x000fe400078e3cff */
[----:B------:R-:W-:Y:S02]  /*29ae0*/  MOV R13, R4 ;  /* 0x00000004000d7202 */ /* 0x000fe40000000f00 */
[----:B------:R-:W-:-:S04]  /*29af0*/  @!P2 LOP3.LUT R6, R7, R6, RZ, 0x3c, !PT ;  /* 0x000000060706a212 */ /* 0x000fc800078e3cff */
[----:B------:R-:W-:Y:S01]  /*29b00*/  @!P2 LOP3.LUT R7, R7, R6, RZ, 0x3c, !PT ;  /* 0x000000060707a212 */ /* 0x000fe200078e3cff */
[----:B------:R-:W-:-:S07]  /*29b10*/  IMAD.MOV.U32 R8, RZ, RZ, R14 ;  /* 0x000000ffff087224 */ /* 0x000fce00078e000e */
[----:B------:R-:W-:Y:S05]  /*29b20*/  WARPSYNC.COLLECTIVE R15, `(.L_x_781) ;  /* 0x000000000f087348 */ /* 0x000fea0003c00000 */
[----:B------:R0:W1:Y:S02]  /*29b30*/  SHFL.IDX P6, R14, R13, R12, R11 ;  /* 0x0000000c0d0e7389 */ /* 0x00006400000c000b */
[----:B01----:R-:W-:Y:S01]  /*29b40*/  ENDCOLLECTIVE ;  /* 0x000000000000791b */ /* 0x003fe20003800000 */
.L_x_781:
        /* <DEDUP_REMOVED lines=12> */
.L_x_782:
[----:B------:R-:W-:Y:S02]  /*29c10*/  @!P2 IADD3 R7, P3, R10, R5, RZ ;  /* 0x000000050a07a210 */ /* 0x000fe40007f7e0ff */
[----:B------:R-:W-:-:S03]  /*29c20*/  IADD3 R5, R0, 0x20, RZ ;  /* 0x0000002000057810 */ /* 0x000fc60007ffe0ff */
        /* <DEDUP_REMOVED lines=10> */
[----:B------:R-:W-:Y:S02]  /*29cd0*/  ISETP.GE.AND P2, PT, R5, R2, PT ;  /* 0x000000020500720c */ /* 0x000fe40003f46270 */
[----:B0-----:R-:W-:-:S11]  /*29ce0*/  MOV R6, R14 ;  /* 0x0000000e00067202 */ /* 0x001fd60000000f00 */
[----:B------:R-:W-:Y:S05]  /*29cf0*/  WARPSYNC.COLLECTIVE R15, `(.L_x_783) ;  /* 0x000000000f087348 */ /* 0x000fea0003c00000 */
[----:B------:R0:W1:Y:S02]  /*29d00*/  SHFL.IDX P6, R14, R13, R12, R11 ;  /* 0x0000000c0d0e7389 */ /* 0x00006400000c000b */
[----:B01----:R-:W-:Y:S01]  /*29d10*/  ENDCOLLECTIVE ;  /* 0x000000000000791b */ /* 0x003fe20003800000 */
.L_x_783:
[----:B------:R-:W-:Y:S02]  /*29d20*/  IMAD.MOV.U32 R13, RZ, RZ, R3 ;  /* 0x000000ffff0d7224 */ /* 0x000fe400078e0003 */
[----:B------:R-:W-:Y:S02]  /*29d30*/  IMAD.MOV.U32 R12, RZ, RZ, 0x3 ;  /* 0x00000003ff0c7424 */ /* 0x000fe400078e00ff */
[----:B------:R-:W-:-:S07]  /*29d40*/  IMAD.MOV.U32 R5, RZ, RZ, R14 ;  /* 0x000000ffff057224 */ /* 0x000fce00078e000e */
[----:B------:R-:W-:Y:S05]  /*29d50*/  WARPSYNC.COLLECTIVE R15, `(.L_x_784) ;  /* 0x000000000f087348 */ /* 0x000fea0003c00000 */
[----:B------:R0:W1:Y:S02]  /*29d60*/  SHFL.IDX P6, R14, R13, R12, R11 ;  /* 0x0000000c0d0e7389 */ /* 0x00006400000c000b */
[----:B01----:R-:W-:Y:S01]  /*29d70*/  ENDCOLLECTIVE ;  /* 0x000000000000791b */ /* 0x003fe20003800000 */
.L_x_784:
[----:B------:R-:W-:-:S04]  /*29d80*/  @!P2 IADD3 R5, P3, R10, R5, RZ ;  /* 0x000000050a05a210 */ /* 0x000fc80007f7e0ff */
[----:B------:R-:W-:-:S05]  /*29d90*/  @!P2 IADD3.X R6, RZ, R6, RZ, P3, !PT ;  /* 0x00000006ff06a210 */ /* 0x000fca0001ffe4ff */
[----:B------:R-:W-:Y:S02]  /*29da0*/  @!P2 IMAD.MOV.U32 R7, RZ, RZ, R6 ;  /* 0x000000ffff07a224 */ /* 0x000fe400078e0006 */
[----:B------:R-:W-:Y:S01]  /*29db0*/  @!P2 IMAD.MOV.U32 R6, RZ, RZ, R5 ;  /* 0x000000ffff06a224 */ /* 0x000fe200078e0005 */
[----:B------:R-:W-:Y:S01]  /*29dc0*/  IADD3 R5, R0, 0x30, RZ ;  /* 0x0000003000057810 */ /* 0x000fe20007ffe0ff */
[----:B------:R-:W-:-:S03]  /*29dd0*/  IMAD.MOV.U32 R13, RZ, RZ, R4 ;  /* 0x000000ffff0d7224 */ /* 0x000fc600078e0004 */
        /* <DEDUP_REMOVED lines=10> */
.L_x_785:
[----:B------:R-:W-:Y:S02]  /*29e80*/  IMAD.MOV.U32 R13, RZ, RZ, R3 ;  /* 0x000000ffff0d7224 */ /* 0x000fe400078e0003 */
[----:B------:R-:W-:Y:S02]  /*29e90*/  IMAD.MOV.U32 R12, RZ, RZ, 0x4 ;  /* 0x00000004ff0c7424 */ /* 0x000fe400078e00ff */
[----:B------:R-:W-:-:S07]  /*29ea0*/  IMAD.MOV.U32 R5, RZ, RZ, R14 ;  /* 0x000000ffff057224 */ /* 0x000fce00078e000e */
[----:B------:R-:W-:Y:S05]  /*29eb0*/  WARPSYNC.COLLECTIVE R15, `(.L_x_786) ;  /* 0x000000000f087348 */ /* 0x000fea0003c00000 */
[----:B------:R0:W1:Y:S02]  /*29ec0*/  SHFL.IDX P6, R14, R13, R12, R11 ;  /* 0x0000000c0d0e7389 */ /* 0x00006400000c000b */
[----:B01----:R-:W-:Y:S01]  /*29ed0*/  ENDCOLLECTIVE ;  /* 0x000000000000791b */ /* 0x003fe20003800000 */
.L_x_786:
        /* <DEDUP_REMOVED lines=16> */
.L_x_787:
[----:B------:R-:W-:Y:S02]  /*29fe0*/  IMAD.MOV.U32 R13, RZ, RZ, R3 ;  /* 0x000000ffff0d7224 */ /* 0x000fe400078e0003 */
[----:B------:R-:W-:Y:S02]  /*29ff0*/  IMAD.MOV.U32 R12, RZ, RZ, 0x5 ;  /* 0x00000005ff0c7424 */ /* 0x000fe400078e00ff */
[----:B------:R-:W-:-:S07]  /*2a000*/  IMAD.MOV.U32 R5, RZ, RZ, R14 ;  /* 0x000000ffff057224 */ /* 0x000fce00078e000e */
[----:B------:R-:W-:Y:S05]  /*2a010*/  WARPSYNC.COLLECTIVE R15, `(.L_x_788) ;  /* 0x000000000f087348 */ /* 0x000fea0003c00000 */
[----:B------:R0:W1:Y:S02]  /*2a020*/  SHFL.IDX P6, R14, R13, R12, R11 ;  /* 0x0000000c0d0e7389 */ /* 0x00006400000c000b */
[----:B01----:R-:W-:Y:S01]  /*2a030*/  ENDCOLLECTIVE ;  /* 0x000000000000791b */ /* 0x003fe20003800000 */
.L_x_788:
        /* <DEDUP_REMOVED lines=16> */
.L_x_789:
[----:B------:R-:W-:Y:S01]  /*2a140*/  MOV R13, R3 ;  /* 0x00000003000d7202 */ /* 0x000fe20000000f00 */
[----:B------:R-:W-:Y:S02]  /*2a150*/  IMAD.MOV.U32 R12, RZ, RZ, 0x6 ;  /* 0x00000006ff0c7424 */ /* 0x000fe400078e00ff */
[----:B------:R-:W-:-:S07]  /*2a160*/  IMAD.MOV.U32 R5, RZ, RZ, R14 ;  /* 0x000000ffff057224 */ /* 0x000fce00078e000e */
[----:B------:R-:W-:Y:S05]  /*2a170*/  WARPSYNC.COLLECTIVE R15, `(.L_x_790) ;  /* 0x000000000f087348 */ /* 0x000fea0003c00000 */
[----:B------:R0:W1:Y:S02]  /*2a180*/  SHFL.IDX P6, R14, R13, R12, R11 ;  /* 0x0000000c0d0e7389 */ /* 0x00006400000c000b */
[----:B01----:R-:W-:Y:S01]  /*2a190*/  ENDCOLLECTIVE ;  /* 0x000000000000791b */ /* 0x003fe20003800000 */
.L_x_790:
[----:B------:R-:W-:-:S04]  /*2a1a0*/  @!P2 IADD3 R5, P3, R10, R5, RZ ;  /* 0x000000050a05a210 */ /* 0x000fc80007f7e0ff */
[----:B------:R-:W-:-:S05]  /*2a1b0*/  @!P2 IADD3.X R6, RZ, R6, RZ, P3, !PT ;  /* 0x00000006ff06a210 */ /* 0x000fca0001ffe4ff */
[----:B------:R-:W-:Y:S02]  /*2a1c0*/  @!P2 IMAD.MOV.U32 R7, RZ, RZ, R6 ;  /* 0x000000ffff07a224 */ /* 0x000fe400078e0006 */
[----:B------:R-:W-:Y:S01]  /*2a1d0*/  @!P2 IMAD.MOV.U32 R6, RZ, RZ, R5 ;  /* 0x000000ffff06a224 */ /* 0x000fe200078e0005 */
[----:B------:R-:W-:-:S04]  /*2a1e0*/  MOV R13, R4 ;  /* 0x00000004000d7202 */ /* 0x000fc80000000f00 */
[----:B------:R-:W-:Y:S01]  /*2a1f0*/  @!PT LDS RZ, [RZ] ;  /* 0x00000000fffff984 */ /* 0x000fe20000000800 */
[----:B------:R-:W-:Y:S01]  /*2a200*/  @!PT LDS RZ, [RZ] ;  /* 0x00000000fffff984 */ /* 0x000fe20000000800 */
[----:B------:R-:W-:Y:S01]  /*2a210*/  @!PT LDS RZ, [RZ] ;  /* 0x00000000fffff984 */ /* 0x000fe20000000800 */
[----:B------:R-:W-:Y:S04]  /*2a220*/  @!P2 LDGSTS.E.BYPASS.LTC128B.128 [R9+0x22c00], desc[UR42][R6.64], !P0 ;  /* 0x22c000000609afae */ /* 0x000fe8000c101d6a */
[----:B------:R0:W-:Y:S02]  /*2a230*/  @!P2 LDGSTS.E.BYPASS.LTC128B.128 [R9+0x26c00], desc[UR42][R6.64+0x80], !P1 ;  /* 0x26c000800609afae */ /* 0x0001e4000c901d6a */
[----:B0-----:R-:W-:-:S07]  /*2a240*/  IMAD.MOV.U32 R6, RZ, RZ, R14 ;  /* 0x000000ffff067224 */ /* 0x001fce00078e000e */
[----:B------:R-:W-:Y:S05]  /*2a250*/  WARPSYNC.COLLECTIVE R15, `(.L_x_791) ;  /* 0x000000000f087348 */ /* 0x000fea0003c00000 */
[----:B------:R0:W1:Y:S02]  /*2a260*/  SHFL.IDX P6, R14, R13, R12, R11 ;  /* 0x0000000c0d0e7389 */ /* 0x00006400000c000b */
[----:B01----:R-:W-:Y:S01]  /*2a270*/  ENDCOLLECTIVE ;  /* 0x000000000000791b */ /* 0x003fe20003800000 */
.L_x_791:
[----:B------:R-:W-:-:S05]  /*2a280*/  VIADD R7, R0, 0x60 ;  /* 0x0000006000077836 */ /* 0x000fca0000000000 */
[----:B------:R-:W-:Y:S02]  /*2a290*/  ISETP.GE.AND P2, PT, R7, R2, PT ;  /* 0x000000020700720c */ /* 0x000fe40003f46270 */
[----:B------:R-:W-:Y:S01]  /*2a2a0*/  MOV R13, R3 ;  /* 0x00000003000d7202 */ /* 0x000fe20000000f00 */
[----:B------:R-:W-:Y:S02]  /*2a2b0*/  IMAD.MOV.U32 R12, RZ, RZ, 0x7 ;  /* 0x00000007ff0c7424 */ /* 0x000fe400078e00ff */
[----:B------:R-:W-:-:S08]  /*2a2c0*/  IMAD.MOV.U32 R5, RZ, RZ, R14 ;  /* 0x000000ffff057224 */ /* 0x000fd000078e000e */
[----:B------:R-:W-:Y:S05]  /*2a2d0*/  WARPSYNC.COLLECTIVE R15, `(.L_x_792) ;  /* 0x000000000f087348 */ /* 0x000fea0003c00000 */
[----:B------:R0:W1:Y:S02]  /*2a2e0*/  SHFL.IDX P6, R14, R13, R12, R11 ;  /* 0x0000000c0d0e7389 */ /* 0x00006400000c000b */
[----:B01----:R-:W-:Y:S01]  /*2a2f0*/  ENDCOLLECTIVE ;  /* 0x000000000000791b */ /* 0x003fe20003800000 */
.L_x_792:
[----:B------:R-:W-:-:S04]  /*2a300*/  @!P2 IADD3 R5, P3, R10, R5, RZ ;  /* 0x000000050a05a210 */ /* 0x000fc80007f7e0ff */
[----:B------:R-:W-:-:S05]  /*2a310*/  @!P2 IADD3.X R6, RZ, R6, RZ, P3, !PT ;  /* 0x00000006ff06a210 */ /* 0x000fca0001ffe4ff */
[----:B------:R-:W-:Y:S01]  /*2a320*/  @!P2 IMAD.MOV.U32 R7, RZ, RZ, R6 ;  /* 0x000000ffff07a224 */ /* 0x000fe200078e0006 */
[----:B------:R-:W-:Y:S01]  /*2a330*/  MOV R13, R4 ;  /* 0x00000004000d7202 */ /* 0x000fe20000000f00 */
[----:B------:R-:W-:-:S05]  /*2a340*/  @!P2 IMAD.MOV.U32 R6, RZ, RZ, R5 ;  /* 0x000000ffff06a224 */ /* 0x000fca00078e0005 */
[----:B------:R-:W-:Y:S01]  /*2a350*/  @!PT LDS RZ, [RZ] ;  /* 0x00000000fffff984 */ /* 0x000fe20000000800 */
[----:B------:R-:W-:Y:S01]  /*2a360*/  @!PT LDS RZ, [RZ] ;  /* 0x00000000fffff984 */ /* 0x000fe20000000800 */
[----:B------:R-:W-:Y:S01]  /*2a370*/  @!PT LDS RZ, [RZ] ;  /* 0x00000000fffff984 */ /* 0x000fe20000000800 */
[----:B------:R0:W-:Y:S01]  /*2a380*/  @!P2 LDGSTS.E.BYPASS.LTC128B.128 [R9+0x23400], desc[UR42][R6.64], !P0 ;  /* 0x234000000609afae */ /* 0x0001e2000c101d6a */
[----:B------:R-:W-:-:S03]  /*2a390*/  IMAD.MOV.U32 R5, RZ, RZ, R14 ;  /* 0x000000ffff057224 */ /* 0x000fc600078e000e */
[----:B------:R0:W-:Y:S04]  /*2a3a0*/  @!P2 LDGSTS.E.BYPASS.LTC128B.128 [R9+0x27400], desc[UR42][R6.64+0x80], !P1 ;  /* 0x274000800609afae */ /* 0x0001e8000c901d6a */
[----:B0-----:R-:W-:Y:S05]  /*2a3b0*/  WARPSYNC.COLLECTIVE R15, `(.L_x_793) ;  /* 0x000000000f087348 */ /* 0x001fea0003c00000 */
[----:B------:R1:W2:Y:S02]  /*2a3c0*/  SHFL.IDX P6, R14, R13, R12, R11 ;  /* 0x0000000c0d0e7389 */ /* 0x0002a400000c000b */
[----:B012---:R-:W-:Y:S01]  /*2a3d0*/  ENDCOLLECTIVE ;  /* 0x000000000000791b */ /* 0x007fe20003800000 */
.L_x_793:
[----:B------:R-:W-:Y:S01]  /*2a3e0*/  IMAD.MOV.U32 R3, RZ, RZ, R14 ;  /* 0x000000ffff037224 */ /* 0x000fe200078e000e */
[----:B------:R-:W-:Y:S06]  /*2a3f0*/  BRA `(.L_x_794) ;  /* 0xffffff8c001c7947 */ /* 0x000fec000383ffff */
.L_x_599:
[----:B---3--:R-:W3:Y:S02]  /*2a400*/  LDL R2, [R1+0x4] ;  /* 0x0000040001027983 */ /* 0x008ee40000100800 */
[----:B---3--:R3:W4:Y:S02]  /*2a410*/  SYNCS.PHASECHK.TRANS64.TRYWAIT P0, [R2+URZ+0x38820], R0 ;  /* 0x03882000020075a7 */ /* 0x008724000800017f */
[----:B----4-:R-:W-:Y:S05]  /*2a420*/  @!P0 NANOSLEEP.SYNCS 0x989680 ;  /* 0x009896800000895d */ /* 0x010fea0003900000 */
[----:B------:R-:W4:Y:S02]  /*2a430*/  @!P0 SYNCS.PHASECHK.TRANS64 P0, [R2+URZ+0x38820], R0 ;  /* 0x03882000020085a7 */ /* 0x000f24000800007f */
[----:B----4-:R-:W-:Y:S05]  /*2a440*/  @!P0 BRA `(.L_x_599) ;  /* 0xfffffffc00ec8947 */ /* 0x010fea000383ffff */
[----:B------:R-:W-:Y:S05]  /*2a450*/  BRA `(.L_x_795) ;  /* 0xffffff8c008c7947 */ /* 0x000fea000383ffff */
.L_x_605:
[----:B--2---:R2:W4:Y:S02]  /*2a460*/  SYNCS.PHASECHK.TRANS64.TRYWAIT P0, [R6+URZ+0x38880], R5 ;  /* 0x03888005060075a7 */ /* 0x004524000800017f */
[----:B----4-:R-:W-:Y:S05]  /*2a470*/  @!P0 NANOSLEEP.SYNCS 0x989680 ;  /* 0x009896800000895d */ /* 0x010fea0003900000 */
[----:B------:R-:W4:Y:S02]  /*2a480*/  @!P0 SYNCS.PHASECHK.TRANS64 P0, [R6+URZ+0x38880], R5 ;  /* 0x03888005060085a7 */ /* 0x000f24000800007f */
[----:B----4-:R-:W-:Y:S05]  /*2a490*/  @!P0 BRA `(.L_x_605) ;  /* 0xfffffffc00f08947 */ /* 0x010fea000383ffff */
[----:B------:R-:W-:Y:S05]  /*2a4a0*/  BRA `(.L_x_796) ;  /* 0xffffff9000507947 */ /* 0x000fea000383ffff */
.L_x_611:
[----:B---3--:R3:W4:Y:S02]  /*2a4b0*/  SYNCS.PHASECHK.TRANS64.TRYWAIT P0, [R6+URZ+0x38840], R5 ;  /* 0x03884005060075a7 */ /* 0x008724000800017f */
[----:B----4-:R-:W-:Y:S05]  /*2a4c0*/  @!P0 NANOSLEEP.SYNCS 0x989680 ;  /* 0x009896800000895d */ /* 0x010fea0003900000 */
[----:B------:R-:W4:Y:S02]  /*2a4d0*/  @!P0 SYNCS.PHASECHK.TRANS64 P0, [R6+URZ+0x38840], R5 ;  /* 0x03884005060085a7 */ /* 0x000f24000800007f */
[----:B----4-:R-:W-:Y:S05]  /*2a4e0*/  @!P0 BRA `(.L_x_611) ;  /* 0xfffffffc00f08947 */ /* 0x010fea000383ffff */
[----:B------:R-:W-:Y:S05]  /*2a4f0*/  BRA `(.L_x_797) ;  /* 0xffffff94001c7947 */ /* 0x000fea000383ffff */
.L_x_618:
[----:B--2---:R2:W4:Y:S02]  /*2a500*/  SYNCS.PHASECHK.TRANS64.TRYWAIT P0, [R3+URZ+0x38870], R4 ;  /* 0x03887004030075a7 */ /* 0x004524000800017f */
[----:B----4-:R-:W-:Y:S05]  /*2a510*/  @!P0 NANOSLEEP.SYNCS 0x989680 ;  /* 0x009896800000895d */ /* 0x010fea0003900000 */
[----:B------:R-:W4:Y:S02]  /*2a520*/  @!P0 SYNCS.PHASECHK.TRANS64 P0, [R3+URZ+0x38870], R4 ;  /* 0x03887004030085a7 */ /* 0x000f24000800007f */
[----:B----4-:R-:W-:Y:S05]  /*2a530*/  @!P0 BRA `(.L_x_618) ;  /* 0xfffffffc00f08947 */ /* 0x010fea000383ffff */
[----:B------:R-:W-:Y:S05]  /*2a540*/  BRA `(.L_x_798) ;  /* 0xffffff9800007947 */ /* 0x000fea000383ffff */
.L_x_620:
[----:B--2---:R2:W4:Y:S02]  /*2a550*/  SYNCS.PHASECHK.TRANS64.TRYWAIT P0, [R3+URZ+0x38860], R4 ;  /* 0x03886004030075a7 */ /* 0x004524000800017f */
[----:B----4-:R-:W-:Y:S05]  /*2a560*/  @!P0 NANOSLEEP.SYNCS 0x989680 ;  /* 0x009896800000895d */ /* 0x010fea0003900000 */
[----:B------:R-:W4:Y:S02]  /*2a570*/  @!P0 SYNCS.PHASECHK.TRANS64 P0, [R3+URZ+0x38860], R4 ;  /* 0x03886004030085a7 */ /* 0x000f24000800007f */
[----:B----4-:R-:W-:Y:S05]  /*2a580*/  @!P0 BRA `(.L_x_620) ;  /* 0xfffffffc00f08947 */ /* 0x010fea000383ffff */
[----:B------:R-:W-:Y:S05]  /*2a590*/  BRA `(.L_x_799) ;  /* 0xffffff9800087947 */ /* 0x000fea000383ffff */
.L_x_627:
[----:B---3--:R3:W4:Y:S02]  /*2a5a0*/  SYNCS.PHASECHK.TRANS64.TRYWAIT P1, [R0+URZ+0x38870], R2 ;  /* 0x03887002000075a7 */ /* 0x008724000802017f */
[----:B----4-:R-:W-:Y:S05]  /*2a5b0*/  @!P1 NANOSLEEP.SYNCS 0x989680 ;  /* 0x009896800000995d */ /* 0x010fea0003900000 */
[----:B------:R-:W4:Y:S02]  /*2a5c0*/  @!P1 SYNCS.PHASECHK.TRANS64 P1, [R0+URZ+0x38870], R2 ;  /* 0x03887002000095a7 */ /* 0x000f24000802007f */
[----:B----4-:R-:W-:Y:S05]  /*2a5d0*/  @!P1 BRA `(.L_x_627) ;  /* 0xfffffffc00f09947 */ /* 0x010fea000383ffff */
[----:B------:R-:W-:Y:S05]  /*2a5e0*/  BRA `(.L_x_800) ;  /* 0xffffffa400ac7947 */ /* 0x000fea000383ffff */
.L_x_629:
[----:B---3--:R3:W4:Y:S02]  /*2a5f0*/  SYNCS.PHASECHK.TRANS64.TRYWAIT P1, [R0+URZ+0x38860], R2 ;  /* 0x03886002000075a7 */ /* 0x008724000802017f */
[----:B----4-:R-:W-:Y:S05]  /*2a600*/  @!P1 NANOSLEEP.SYNCS 0x989680 ;  /* 0x009896800000995d */ /* 0x010fea0003900000 */
[----:B------:R-:W4:Y:S02]  /*2a610*/  @!P1 SYNCS.PHASECHK.TRANS64 P1, [R0+URZ+0x38860], R2 ;  /* 0x03886002000095a7 */ /* 0x000f24000802007f */
[----:B----4-:R-:W-:Y:S05]  /*2a620*/  @!P1 BRA `(.L_x_629) ;  /* 0xfffffffc00f09947 */ /* 0x010fea000383ffff */
[----:B------:R-:W-:Y:S05]  /*2a630*/  BRA `(.L_x_801) ;  /* 0xffffffa400b47947 */ /* 0x000fea000383ffff */
.L_x_633:
[----:B------:R-:W-:Y:S01]  /*2a640*/  BSSY B0, `(.L_x_802) ;  /* 0x0000008000007945 */ /* 0x000fe20003800000 */
[----:B------:R-:W-:Y:S01]  /*2a650*/  IMAD.MOV.U32 R13, RZ, RZ, R16 ;  /* 0x000000ffff0d7224 */ /* 0x000fe200078e0010 */
[----:B------:R-:W-:Y:S01]  /*2a660*/  MOV R12, RZ ;  /* 0x000000ff000c7202 */ /* 0x000fe20000000f00 */
[----:B------:R-:W-:Y:S02]  /*2a670*/  IMAD.MOV.U32 R11, RZ, RZ, 0x1f ;  /* 0x0000001fff0b7424 */ /* 0x000fe400078e00ff */
[----:B------:R-:W-:-:S07]  /*2a680*/  IMAD.MOV.U32 R15, RZ, RZ, -0x1 ;  /* 0xffffffffff0f7424 */ /* 0x000fce00078e00ff */
[----:B-1----:R-:W-:Y:S05]  /*2a690*/  WARPSYNC.COLLECTIVE R15, `(.L_x_803) ;  /* 0x000000000f087348 */ /* 0x002fea0003c00000 */
[----:B------:R0:W2:Y:S02]  /*2a6a0*/  SHFL.IDX P6, R14, R13, R12, R11 ;  /* 0x0000000c0d0e7389 */ /* 0x0000a400000c000b */
[----:B012---:R-:W-:Y:S01]  /*2a6b0*/  ENDCOLLECTIVE ;  /* 0x000000000000791b */ /* 0x007fe20003800000 */
.L_x_803:
[----:B------:R-:W-:Y:S05]  /*2a6c0*/  BSYNC B0 ;  /* 0x0000000000007941 */ /* 0x000fea0003800000 */
.L_x_802:
[----:B------:R-:W-:Y:S01]  /*2a6d0*/  IMAD.MOV.U32 R13, RZ, RZ, R16 ;  /* 0x000000ffff0d7224 */ /* 0x000fe200078e0010 */
[----:B------:R-:W-:Y:S01]  /*2a6e0*/  MOV R11, 0x1f ;  /* 0x0000001f000b7802 */ /* 0x000fe20000000f00 */
[----:B------:R-:W-:Y:S01]  /*2a6f0*/  IMAD.MOV.U32 R12, RZ, RZ, 0x1 ;  /* 0x00000001ff0c7424 */ /* 0x000fe200078e00ff */
[----:B------:R-:W-:Y:S01]  /*2a700*/  MOV R0, R14 ;  /* 0x0000000e00007202 */ /* 0x000fe20000000f00 */
[----:B------:R-:W-:Y:S01]  /*2a710*/  IMAD.MOV.U32 R15, RZ, RZ, -0x1 ;  /* 0xffffffffff0f7424 */ /* 0x000fe200078e00ff */
[----:B------:R-:W-:-:S07]  /*2a720*/  IADD3 R5, R19, R6, RZ ;  /* 0x0000000613057210 */ /* 0x000fce0007ffe0ff */
[----:B------:R-:W-:Y:S05]  /*2a730*/  WARPSYNC.COLLECTIVE R15, `(.L_x_804) ;  /* 0x000000000f087348 */ /* 0x000fea0003c00000 */
[----:B------:R0:W1:Y:S02]  /*2a740*/  SHFL.IDX P6, R14, R13, R12, R11 ;  /* 0x0000000c0d0e7389 */ /* 0x00006400000c000b */
[----:B01----:R-:W-:Y:S01]  /*2a750*/  ENDCOLLECTIVE ;  /* 0x000000000000791b */ /* 0x003fe20003800000 */
.L_x_804:
[----:B------:R-:W-:Y:S02]  /*2a760*/  ULDC UR4, c[0x0][0xc3c] ;  /* 0x00030f0000047ab9 */ /* 0x000fe40000000800 */
[----:B------:R-:W-:-:S13]  /*2a770*/  ISETP.GE.OR P1, PT, R5, UR4, !P0 ;  /* 0x0000000405007c0c */ /* 0x000fda000c726670 */
[----:B------:R-:W0:Y:S01]  /*2a780*/  @!P1 LDC.64 R2, c[0x0][0xc80] ;  /* 0x00032000ff029b82 */ /* 0x000e220000000a00 */
[----:B------:R-:W-:Y:S02]  /*2a790*/  IMAD.MOV.U32 R11, RZ, RZ, RZ ;  /* 0x000000ffff0b7224 */ /* 0x000fe400078e00ff */
[----:B------:R-:W-:Y:S02]  /*2a7a0*/  IMAD.MOV.U32 R4, RZ, RZ, R14 ;  /* 0x000000ffff047224 */ /* 0x000fe400078e000e */
[----:B0-----:R-:W-:-:S06]  /*2a7b0*/  @!P1 IMAD.WIDE R2, R5, 0x4, R2 ;  /* 0x0000000405029825 */ /* 0x001fcc00078e0202 */
[----:B------:R0:W2:Y:S01]  /*2a7c0*/  @!P1 LDG.E R3, desc[UR42][R2.64] ;  /* 0x0000002a02039981 */ /* 0x0000a2000c1e1900 */
[C---:B------:R-:W-:Y:S02]  /*2a7d0*/  ISETP.GE.U32.AND P2, PT, R6.reuse, 0x2, PT ;  /* 0x000000020600780c */ /* 0x040fe40003f46070 */
[C---:B------:R-:W-:Y:S02]  /*2a7e0*/  ISETP.GE.U32.AND P3, PT, R6.reuse, 0x4, PT ;  /* 0x000000040600780c */ /* 0x040fe40003f66070 */
[C---:B------:R-:W-:Y:S02]  /*2a7f0*/  ISETP.GE.U32.AND P4, PT, R6.reuse, 0x8, PT ;  /* 0x000000080600780c */ /* 0x040fe40003f86070 */
[C---:B------:R-:W-:Y:S01]  /*2a800*/  ISETP.GE.U32.AND P5, PT, R6.reuse, 0x10, PT ;  /* 0x000000100600780c */ /* 0x040fe20003fa6070 */
[----:B0-----:R-:W-:Y:S02]  /*2a810*/  IMAD.MOV.U32 R2, RZ, RZ, RZ ;  /* 0x000000ffff027224 */ /* 0x001fe400078e00ff */
[----:B--2---:R-:W-:Y:S01]  /*2a820*/  @!P1 IMAD.MOV.U32 R2, RZ, RZ, R3 ;  /* 0x000000ffff029224 */ /* 0x004fe200078e0003 */
[----:B------:R-:W-:-:S04]  /*2a830*/  ISETP.NE.AND P1, PT, R6, RZ, PT ;  /* 0x000000ff0600720c */ /* 0x000fc80003f25270 */
[----:B------:R-:W-:-:S09]  /*2a840*/  MOV R13, R2 ;  /* 0x00000002000d7202 */ /* 0x000fd20000000f00 */
[----:B------:R-:W-:Y:S05]  /*2a850*/  WARPSYNC.COLLECTIVE R15, `(.L_x_805) ;  /* 0x000000000f087348 */ /* 0x000fea0003c00000 */
[----:B------:R0:W1:Y:S02]  /*2a860*/  SHFL.UP P6, R14, R13, R12, R11 ;  /* 0x0400000c0d0e7389 */ /* 0x00006400000c000b */
[----:B01----:R-:W-:Y:S01]  /*2a870*/  ENDCOLLECTIVE ;  /* 0x000000000000791b */ /* 0x003fe20003800000 */
.L_x_805:
[----:B------:R-:W-:Y:S02]  /*2a880*/  IMAD.MOV.U32 R12, RZ, RZ, 0x2 ;  /* 0x00000002ff0c7424 */ /* 0x000fe400078e00ff */
[----:B------:R-:W-:-:S05]  /*2a890*/  IMAD.MOV.U32 R3, RZ, RZ, R14 ;  /* 0x000000ffff037224 */ /* 0x000fca00078e000e */
[----:B------:R-:W-:-:S04]  /*2a8a0*/  SEL R3, R3, RZ, P1 ;  /* 0x000000ff03037207 */ /* 0x000fc80000800000 */
[----:B------:R-:W-:-:S05]  /*2a8b0*/  IADD3 R3, R2, R3, RZ ;  /* 0x0000000302037210 */ /* 0x000fca0007ffe0ff */
[----:B------:R-:W-:-:S07]  /*2a8c0*/  IMAD.MOV.U32 R13, RZ, RZ, R3 ;  /* 0x000000ffff0d7224 */ /* 0x000fce00078e0003 */
[----:B------:R-:W-:Y:S05]  /*2a8d0*/  WARPSYNC.COLLECTIVE R15, `(.L_x_806) ;  /* 0x000000000f087348 */ /* 0x000fea0003c00000 */
[----:B------:R0:W1:Y:S02]  /*2a8e0*/  SHFL.UP P6, R14, R13, R12, R11 ;  /* 0x0400000c0d0e7389 */ /* 0x00006400000c000b */
[----:B01----:R-:W-:Y:S01]  /*2a8f0*/  ENDCOLLECTIVE ;  /* 0x000000000000791b */ /* 0x003fe20003800000 */
.L_x_806:
[----:B------:R-:W-:Y:S02]  /*2a900*/  MOV R12, 0x4 ;  /* 0x00000004000c7802 */ /* 0x000fe40000000f00 */
[----:B------:R-:W-:-:S04]  /*2a910*/  MOV R5, R14 ;  /* 0x0000000e00057202 */ /* 0x000fc80000000f00 */
[----:B------:R-:W-:-:S05]  /*2a920*/  SEL R5, R5, RZ, P2 ;  /* 0x000000ff05057207 */ /* 0x000fca0001000000 */
[----:B------:R-:W-:-:S04]  /*2a930*/  IMAD.IADD R3, R3, 0x1, R5 ;  /* 0x0000000103037824 */ /* 0x000fc800078e0205 */
[----:B------:R-:W-:-:S07]  /*2a940*/  IMAD.MOV.U32 R13, RZ, RZ, R3 ;  /* 0x000000ffff0d7224 */ /* 0x000fce00078e0003 */
[----:B------:R-:W-:Y:S05]  /*2a950*/  WARPSYNC.COLLECTIVE R15, `(.L_x_807) ;  /* 0x000000000f087348 */ /* 0x000fea0003c00000 */
[----:B------:R0:W1:Y:S02]  /*2a960*/  SHFL.UP P6, R14, R13, R12, R11 ;  /* 0x0400000c0d0e7389 */ /* 0x00006400000c000b */
[----:B01----:R-:W-:Y:S01]  /*2a970*/  ENDCOLLECTIVE ;  /* 0x000000000000791b */ /* 0x003fe20003800000 */
.L_x_807:
[----:B------:R-:W-:Y:S02]  /*2a980*/  IMAD.MOV.U32 R12, RZ, RZ, 0x8 ;  /* 0x00000008ff0c7424 */ /* 0x000fe400078e00ff */
[----:B------:R-:W-:-:S05]  /*2a990*/  IMAD.MOV.U32 R5, RZ, RZ, R14 ;  /* 0x000000ffff057224 */ /* 0x000fca00078e000e */
[----:B------:R-:W-:-:S05]  /*2a9a0*/  SEL R5, R5, RZ, P3 ;  /* 0x000000ff05057207 */ /* 0x000fca0001800000 */
[----:B------:R-:W-:-:S05]  /*2a9b0*/  IMAD.IADD R3, R3, 0x1, R5 ;  /* 0x0000000103037824 */ /* 0x000fca00078e0205 */
[----:B------:R-:W-:-:S07]  /*2a9c0*/  MOV R13, R3 ;  /* 0x00000003000d7202 */ /* 0x000fce0000000f00 */
[----:B------:R-:W-:Y:S05]  /*2a9d0*/  WARPSYNC.COLLECTIVE R15, `(.L_x_808) ;  /* 0x000000000f087348 */ /* 0x000fea0003c00000 */
[----:B------:R0:W1:Y:S02]  /*2a9e0*/  SHFL.UP P6, R14, R13, R12, R11 ;  /* 0x0400000c0d0e7389 */ /* 0x00006400000c000b */
[----:B01----:R-:W-:Y:S01]  /*2a9f0*/  ENDCOLLECTIVE ;  /* 0x000000000000791b */ /* 0x003fe20003800000 */
.L_x_808:
        /* <DEDUP_REMOVED lines=8> */
.L_x_809:
[----:B------:R-:W-:Y:S01]  /*2aa80*/  MOV R12, 0x1f ;  /* 0x0000001f000c7802 */ /* 0x000fe20000000f00 */
[----:B------:R-:W-:Y:S01]  /*2aa90*/  IMAD.MOV.U32 R11, RZ, RZ, 0x1f ;  /* 0x0000001fff0b7424 */ /* 0x000fe200078e00ff */
[----:B------:R-:W-:-:S04]  /*2aaa0*/  MOV R5, R14 ;  /* 0x0000000e00057202 */ /* 0x000fc80000000f00 */
[----:B------:R-:W-:-:S05]  /*2aab0*/  SEL R5, R5, RZ, P5 ;  /* 0x000000ff05057207 */ /* 0x000fca0002800000 */
[----:B------:R-:W-:-:S04]  /*2aac0*/  IMAD.IADD R3, R3, 0x1, R5 ;  /* 0x0000000103037824 */ /* 0x000fc800078e0205 */
[----:B------:R-:W-:-:S07]  /*2aad0*/  IMAD.MOV.U32 R13, RZ, RZ, R3 ;  /* 0x000000ffff0d7224 */ /* 0x000fce00078e0003 */
[----:B------:R-:W-:Y:S05]  /*2aae0*/  WARPSYNC.COLLECTIVE R15, `(.L_x_810) ;  /* 0x000000000f087348 */ /* 0x000fea0003c00000 */
[----:B------:R0:W1:Y:S02]  /*2aaf0*/  SHFL.IDX P6, R14, R13, R12, R11 ;  /* 0x0000000c0d0e7389 */ /* 0x00006400000c000b */
[----:B01----:R-:W-:Y:S01]  /*2ab00*/  ENDCOLLECTIVE ;  /* 0x000000000000791b */ /* 0x003fe20003800000 */
.L_x_810:
[----:B------:R-:W-:Y:S01]  /*2ab10*/  IMAD.MOV.U32 R5, RZ, RZ, R14 ;  /* 0x000000ffff057224 */ /* 0x000fe200078e000e */
[----:B------:R-:W-:Y:S06]  /*2ab20*/  BRA `(.L_x_811) ;  /* 0xffffffb000707947 */ /* 0x000fec000383ffff */
.L_x_638:
[----:B------:R-:W-:Y:S01]  /*2ab30*/  BSSY B0, `(.L_x_812) ;  /* 0x0000008000007945 */ /* 0x000fe20003800000 */
[----:B-----5:R-:W-:Y:S01]  /*2ab40*/  MOV R13, R2 ;  /* 0x00000002000d7202 */ /* 0x020fe20000000f00 */
[----:B------:R-:W-:Y:S01]  /*2ab50*/  IMAD.MOV.U32 R12, RZ, RZ, 0x1 ;  /* 0x00000001ff0c7424 */ /* 0x000fe200078e00ff */
[----:B------:R-:W-:Y:S01]  /*2ab60*/  MOV R15, 0xffffffff ;  /* 0xffffffff000f7802 */ /* 0x000fe20000000f00 */
[----:B------:R-:W-:-:S07]  /*2ab70*/  IMAD.MOV.U32 R11, RZ, RZ, RZ ;  /* 0x000000ffff0b7224 */ /* 0x000fce00078e00ff */
[----:B01----:R-:W-:Y:S05]  /*2ab80*/  WARPSYNC.COLLECTIVE R15, `(.L_x_813) ;  /* 0x000000000f087348 */ /* 0x003fea0003c00000 */
[----:B------:R2:W3:Y:S02]  /*2ab90*/  SHFL.UP P6, R14, R13, R12, R11 ;  /* 0x0400000c0d0e7389 */ /* 0x0004e400000c000b */
[----:B0123--:R-:W-:Y:S01]  /*2aba0*/  ENDCOLLECTIVE ;  /* 0x000000000000791b */ /* 0x00ffe20003800000 */
.L_x_813:
[----:B------:R-:W-:Y:S05]  /*2abb0*/  BSYNC B0 ;  /* 0x0000000000007941 */ /* 0x000fea0003800000 */
.L_x_812:
[----:B------:R-:W-:Y:S01]  /*2abc0*/  IMAD.MOV.U32 R3, RZ, RZ, R14 ;  /* 0x000000ffff037224 */ /* 0x000fe200078e000e */
[----:B------:R-:W-:Y:S01]  /*2abd0*/  MOV R15, 0xffffffff ;  /* 0xffffffff000f7802 */ /* 0x000fe20000000f00 */
[----:B------:R-:W-:Y:S02]  /*2abe0*/  IMAD.MOV.U32 R12, RZ, RZ, 0x2 ;  /* 0x00000002ff0c7424 */ /* 0x000fe400078e00ff */
[----:B------:R-:W-:Y:S01]  /*2abf0*/  IMAD.MOV.U32 R11, RZ, RZ, RZ ;  /* 0x000000ffff0b7224 */ /* 0x000fe200078e00ff */
[----:B------:R-:W-:-:S05]  /*2ac00*/  SEL R3, R3, RZ, P1 ;  /* 0x000000ff03037207 */ /* 0x000fca0000800000 */
[----:B------:R-:W-:-:S05]  /*2ac10*/  IMAD.IADD R3, R2, 0x1, R3 ;  /* 0x0000000102037824 */ /* 0x000fca00078e0203 */
[----:B------:R-:W-:-:S07]  /*2ac20*/  MOV R13, R3 ;  /* 0x00000003000d7202 */ /* 0x000fce0000000f00 */
[----:B------:R-:W-:Y:S05]  /*2ac30*/  WARPSYNC.COLLECTIVE R15, `(.L_x_814) ;  /* 0x000000000f087348 */ /* 0x000fea0003c00000 */
[----:B------:R0:W1:Y:S02]  /*2ac40*/  SHFL.UP P6, R14, R13, R12, R11 ;  /* 0x0400000c0d0e7389 */ /* 0x00006400000c000b */
[----:B01----:R-:W-:Y:S01]  /*2ac50*/  ENDCOLLECTIVE ;  /* 0x000000000000791b */ /* 0x003fe20003800000 */
.L_x_814:
        /* <DEDUP_REMOVED lines=8> */
.L_x_815:
        /* <DEDUP_REMOVED lines=8> */
.L_x_816:
        /* <DEDUP_REMOVED lines=8> */
.L_x_817:
[----:B------:R-:W-:Y:S02]  /*2ade0*/  IMAD.MOV.U32 R12, RZ, RZ, 0x1f ;  /* 0x0000001fff0c7424 */ /* 0x000fe400078e00ff */
[----:B------:R-:W-:Y:S02]  /*2adf0*/  IMAD.MOV.U32 R11, RZ, RZ, 0x1f ;  /* 0x0000001fff0b7424 */ /* 0x000fe400078e00ff */
[----:B------:R-:W-:-:S05]  /*2ae00*/  IMAD.MOV.U32 R5, RZ, RZ, R14 ;  /* 0x000000ffff057224 */ /* 0x000fca00078e000e */
[----:B------:R-:W-:-:S05]  /*2ae10*/  SEL R5, R5, RZ, P5 ;  /* 0x000000ff05057207 */ /* 0x000fca0002800000 */
[----:B------:R-:W-:-:S05]  /*2ae20*/  IMAD.IADD R3, R3, 0x1, R5 ;  /* 0x0000000103037824 */ /* 0x000fca00078e0205 */
[----:B------:R-:W-:-:S07]  /*2ae30*/  MOV R13, R3 ;  /* 0x00000003000d7202 */ /* 0x000fce0000000f00 */
[----:B------:R-:W-:Y:S05]  /*2ae40*/  WARPSYNC.COLLECTIVE R15, `(.L_x_818) ;  /* 0x000000000f087348 */ /* 0x000fea0003c00000 */
[----:B------:R0:W1:Y:S02]  /*2ae50*/  SHFL.IDX P6, R14, R13, R12, R11 ;  /* 0x0000000c0d0e7389 */ /* 0x00006400000c000b */
[----:B01----:R-:W-:Y:S01]  /*2ae60*/  ENDCOLLECTIVE ;  /* 0x000000000000791b */ /* 0x003fe20003800000 */
.L_x_818:
[----:B------:R-:W-:Y:S01]  /*2ae70*/  MOV R5, R14 ;  /* 0x0000000e00057202 */ /* 0x000fe20000000f00 */
[----:B------:R-:W-:Y:S06]  /*2ae80*/  BRA `(.L_x_819) ;  /* 0xffffffb000387947 */ /* 0x000fec000383ffff */
.L_x_640:
[----:B------:R-:W-:Y:S01]  /*2ae90*/  BSSY B0, `(.L_x_820) ;  /* 0x0000006000007945 */ /* 0x000fe20003800000 */
[----:B------:R-:W-:Y:S01]  /*2aea0*/  PLOP3.LUT P6, PT, P6, PT, PT, 0x8, 0x0 ;  /* 0x000000000000781c */ /* 0x000fe200037ce170 */
[----:B------:R-:W-:-:S12]  /*2aeb0*/  IMAD.MOV.U32 R15, RZ, RZ, -0x1 ;  /* 0xffffffffff0f7424 */ /* 0x000fd800078e00ff */
[----:B-1----:R-:W-:Y:S05]  /*2aec0*/  WARPSYNC.COLLECTIVE R15, `(.L_x_821) ;  /* 0x000000000f087348 */ /* 0x002fea0003c00000 */
[----:B------:R-:W-:Y:S01]  /*2aed0*/  VOTE.ANY R14, PT, P6 ;  /* 0x00000000000e7806 */ /* 0x000fe200030e0100 */
[----:B-1----:R-:W-:Y:S06]  /*2aee0*/  ENDCOLLECTIVE ;  /* 0x000000000000791b */ /* 0x002fec0003800000 */
.L_x_821:
[----:B------:R-:W-:Y:S05]  /*2aef0*/  BSYNC B0 ;  /* 0x0000000000007941 */ /* 0x000fea0003800000 */
.L_x_820:
[----:B------:R-:W-:Y:S01]  /*2af00*/  IMAD.MOV.U32 R4, RZ, RZ, R14 ;  /* 0x000000ffff047224 */ /* 0x000fe200078e000e */
[----:B------:R-:W-:Y:S01]  /*2af10*/  MOV R13, R2 ;  /* 0x00000002000d7202 */ /* 0x000fe20000000f00 */
[----:B------:R-:W-:Y:S01]  /*2af20*/  IMAD.MOV.U32 R11, RZ, RZ, 0x1f ;  /* 0x0000001fff0b7424 */ /* 0x000fe200078e00ff */
[----:B------:R-:W-:Y:S01]  /*2af30*/  MOV R15, 0xffffffff ;  /* 0xffffffff000f7802 */ /* 0x000fe20000000f00 */
[----:B------:R-:W0:Y:S02]  /*2af40*/  POPC R3, R4 ;  /* 0x0000000400037309 */ /* 0x000e240000000000 */
[----:B0-----:R-:W-:-:S07]  /*2af50*/  IMAD.MOV.U32 R12, RZ, RZ, R3 ;  /* 0x000000ffff0c7224 */ /* 0x001fce00078e0003 */
[----:B------:R-:W-:Y:S05]  /*2af60*/  WARPSYNC.COLLECTIVE R15, `(.L_x_822) ;  /* 0x000000000f087348 */ /* 0x000fea0003c00000 */
[----:B------:R0:W1:Y:S02]  /*2af70*/  SHFL.IDX P6, R14, R13, R12, R11 ;  /* 0x0000000c0d0e7389 */ /* 0x00006400000c000b */
[----:B01----:R-:W-:Y:S01]  /*2af80*/  ENDCOLLECTIVE ;  /* 0x000000000000791b */ /* 0x003fe20003800000 */
.L_x_822:
[----:B------:R-:W-:Y:S01]  /*2af90*/  IMAD.MOV.U32 R2, RZ, RZ, R14 ;  /* 0x000000ffff027224 */ /* 0x000fe200078e000e */
[----:B------:R-:W-:Y:S06]  /*2afa0*/  BRA `(.L_x_823) ;  /* 0xffffffb0002c7947 */ /* 0x000fec000383ffff */
.L_x_642:
[----:B------:R-:W-:Y:S01]  /*2afb0*/  BSSY B0, `(.L_x_824) ;  /* 0x0000007000007945 */ /* 0x000fe20003800000 */
[----:B------:R-:W-:Y:S01]  /*2afc0*/  IMAD.MOV.U32 R13, RZ, RZ, R6 ;  /* 0x000000ffff0d7224 */ /* 0x000fe200078e0006 */
[----:B------:R-:W-:Y:S01]  /*2afd0*/  MOV R11, 0x1f ;  /* 0x0000001f000b7802 */ /* 0x000fe20000000f00 */
[----:B------:R-:W-:-:S07]  /*2afe0*/  IMAD.MOV.U32 R15, RZ, RZ, -0x1 ;  /* 0xffffffffff0f7424 */ /* 0x000fce00078e00ff */
[----:B012---:R-:W-:Y:S05]  /*2aff0*/  WARPSYNC.COLLECTIVE R15, `(.L_x_825) ;  /* 0x000000000f087348 */ /* 0x007fea0003c00000 */
[----:B------:R3:W4:Y:S02]  /*2b000*/  SHFL.IDX P6, R14, R13, R12, R11 ;  /* 0x0000000c0d0e7389 */ /* 0x00072400000c000b */
[----:B01234-:R-:W-:Y:S01]  /*2b010*/  ENDCOLLECTIVE ;  /* 0x000000000000791b */ /* 0x01ffe20003800000 */
.L_x_825:
[----:B------:R-:W-:Y:S05]  /*2b020*/  BSYNC B0 ;  /* 0x0000000000007941 */ /* 0x000fea0003800000 */
.L_x_824:
[----:B------:R-:W-:Y:S01]  /*2b030*/  IMAD.MOV.U32 R4, RZ, RZ, R14 ;  /* 0x000000ffff047224 */ /* 0x000fe200078e000e */
[----:B------:R-:W-:Y:S06]  /*2b040*/  BRA `(.L_x_641) ;  /* 0xffffffb000207947 */ /* 0x000fec000383ffff */
.L_x_646:
[----:B0-----:R0:W2:Y:S02]  /*2b050*/  SYNCS.PHASECHK.TRANS64.TRYWAIT P0, [R0+URZ+0x38820], R3 ;  /* 0x03882003000075a7 */ /* 0x0010a4000800017f */
[----:B--2---:R-:W-:Y:S05]  /*2b060*/  @!P0 NANOSLEEP.SYNCS 0x989680 ;  /* 0x009896800000895d */ /* 0x004fea0003900000 */
[----:B------:R-:W2:Y:S02]  /*2b070*/  @!P0 SYNCS.PHASECHK.TRANS64 P0, [R0+URZ+0x38820], R3 ;  /* 0x03882003000085a7 */ /* 0x000ea4000800007f */
[----:B--2---:R-:W-:Y:S05]  /*2b080*/  @!P0 BRA `(.L_x_646) ;  /* 0xfffffffc00f08947 */ /* 0x004fea000383ffff */
[----:B------:R-:W-:Y:S05]  /*2b090*/  BRA `(.L_x_826) ;  /* 0xffffffb400187947 */ /* 0x000fea000383ffff */
.L_x_647:
[----:B------:R-:W2:Y:S01]  /*2b0a0*/  S2R R2, SR_TID.X ;  /* 0x0000000000027919 */ /* 0x000ea20000002100 */
[----:B------:R-:W-:Y:S01]  /*2b0b0*/  BSSY B0, `(.L_x_827) ;  /* 0x000000a000007945 */ /* 0x000fe20003800000 */
[----:B------:R-:W-:Y:S01]  /*2b0c0*/  IMAD.MOV.U32 R12, RZ, RZ, RZ ;  /* 0x000000ffff0c7224 */ /* 0x000fe200078e00ff */
[----:B------:R-:W-:Y:S01]  /*2b0d0*/  MOV R15, 0xffffffff ;  /* 0xffffffff000f7802 */ /* 0x000fe20000000f00 */
[----:B------:R-:W-:Y:S01]  /*2b0e0*/  IMAD.MOV.U32 R11, RZ, RZ, 0x1f ;  /* 0x0000001fff0b7424 */ /* 0x000fe200078e00ff */
[----:B--2---:R-:W-:-:S04]  /*2b0f0*/  SHF.R.U32.HI R2, RZ, 0x5, R2 ;  /* 0x00000005ff027819 */ /* 0x004fc80000011602 */
[----:B------:R-:W-:-:S04]  /*2b100*/  LOP3.LUT R2, R2, 0x3, RZ, 0xc0, !PT ;  /* 0x0000000302027812 */ /* 0x000fc800078ec0ff */
[----:B------:R-:W-:-:S07]  /*2b110*/  MOV R13, R2 ;  /* 0x00000002000d7202 */ /* 0x000fce0000000f00 */
[----:B01----:R-:W-:Y:S05]  /*2b120*/  WARPSYNC.COLLECTIVE R15, `(.L_x_828) ;  /* 0x000000000f087348 */ /* 0x003fea0003c00000 */
[----:B------:R2:W3:Y:S02]  /*2b130*/  SHFL.IDX P6, R14, R13, R12, R11 ;  /* 0x0000000c0d0e7389 */ /* 0x0004e400000c000b */
[----:B0123--:R-:W-:Y:S01]  /*2b140*/  ENDCOLLECTIVE ;  /* 0x000000000000791b */ /* 0x00ffe20003800000 */
.L_x_828:
[----:B------:R-:W-:Y:S05]  /*2b150*/  BSYNC B0 ;  /* 0x0000000000007941 */ /* 0x000fea0003800000 */
.L_x_827:
[----:B------:R-:W-:Y:S05]  /*2b160*/  BRA `(.L_x_829) ;  /* 0xffffffb400007947 */ /* 0x000fea000383ffff */
.L_x_648:
[----:B------:R-:W-:Y:S01]  /*2b170*/  BSSY B0, `(.L_x_830) ;  /* 0x0000006000007945 */ /* 0x000fe20003800000 */
[----:B------:R-:W-:-:S07]  /*2b180*/  IMAD.MOV.U32 R15, RZ, RZ, -0x1 ;  /* 0xffffffffff0f7424 */ /* 0x000fce00078e00ff */
[----:B012---:R-:W-:Y:S05]  /*2b190*/  WARPSYNC.COLLECTIVE R15, `(.L_x_831) ;  /* 0x000000000f0c7348 */ /* 0x007fea0003c00000 */
[----:B------:R-:W-:Y:S02]  /*2b1a0*/  ELECT P6, UR62, PT ;  /* 0x00000000003e782f */ /* 0x000fe400038c0000 */
[----:B------:R-:W-:Y:S01]  /*2b1b0*/  MOV R14, UR62 ;  /* 0x0000003e000e7c02 */ /* 0x000fe20008000f00 */
[----:B012---:R-:W-:Y:S10]  /*2b1c0*/  ENDCOLLECTIVE ;  /* 0x000000000000791b */ /* 0x007ff40003800000 */
.L_x_831:
[----:B------:R-:W-:Y:S05]  /*2b1d0*/  BSYNC B0 ;  /* 0x0000000000007941 */ /* 0x000fea0003800000 */
.L_x_830:
[----:B------:R-:W-:Y:S05]  /*2b1e0*/  BRA `(.L_x_832) ;  /* 0xffffffb000f47947 */ /* 0x000fea000383ffff */
.L_x_650:
[----:B0-----:R0:W2:Y:S02]  /*2b1f0*/  SYNCS.PHASECHK.TRANS64.TRYWAIT P1, [R6+URZ], R5 ;  /* 0x00000005060075a7 */ /* 0x0010a4000802017f */
[----:B--2---:R-:W-:Y:S05]  /*2b200*/  @!P1 NANOSLEEP.SYNCS 0x989680 ;  /* 0x009896800000995d */ /* 0x004fea0003900000 */
[----:B------:R-:W2:Y:S02]  /*2b210*/  @!P1 SYNCS.PHASECHK.TRANS64 P1, [R6+URZ], R5 ;  /* 0x00000005060095a7 */ /* 0x000ea4000802007f */
[----:B--2---:R-:W-:Y:S05]  /*2b220*/  @!P1 BRA `(.L_x_650) ;  /* 0xfffffffc00f09947 */ /* 0x004fea000383ffff */
[----:B------:R-:W-:Y:S05]  /*2b230*/  BRA `(.L_x_833) ;  /* 0xffffffb400307947 */ /* 0x000fea000383ffff */
.L_x_651:
[----:B--2---:R2:W3:Y:S02]  /*2b240*/  SYNCS.PHASECHK.TRANS64.TRYWAIT P1, [R7+URZ], R2 ;  /* 0x00000002070075a7 */ /* 0x0044e4000802017f */
[----:B---3--:R-:W-:Y:S05]  /*2b250*/  @!P1 NANOSLEEP.SYNCS 0x989680 ;  /* 0x009896800000995d */ /* 0x008fea0003900000 */
[----:B------:R-:W3:Y:S02]  /*2b260*/  @!P1 SYNCS.PHASECHK.TRANS64 P1, [R7+URZ], R2 ;  /* 0x00000002070095a7 */ /* 0x000ee4000802007f */
[----:B---3--:R-:W-:Y:S05]  /*2b270*/  @!P1 BRA `(.L_x_651) ;  /* 0xfffffffc00f09947 */ /* 0x008fea000383ffff */
[----:B------:R-:W-:Y:S05]  /*2b280*/  BRA `(.L_x_834) ;  /* 0xffffffb400247947 */ /* 0x000fea000383ffff */
.L_x_653:
[----:B---3--:R3:W4:Y:S02]  /*2b290*/  SYNCS.PHASECHK.TRANS64.TRYWAIT P1, [R4+URZ+0x38860], R5 ;  /* 0x03886005040075a7 */ /* 0x008724000802017f */
[----:B----4-:R-:W-:Y:S05]  /*2b2a0*/  @!P1 NANOSLEEP.SYNCS 0x989680 ;  /* 0x009896800000995d */ /* 0x010fea0003900000 */
[----:B------:R-:W4:Y:S02]  /*2b2b0*/  @!P1 SYNCS.PHASECHK.TRANS64 P1, [R4+URZ+0x38860], R5 ;  /* 0x03886005040095a7 */ /* 0x000f24000802007f */
[----:B----4-:R-:W-:Y:S05]  /*2b2c0*/  @!P1 BRA `(.L_x_653) ;  /* 0xfffffffc00f09947 */ /* 0x010fea000383ffff */
[----:B------:R-:W-:Y:S05]  /*2b2d0*/  BRA `(.L_x_835) ;  /* 0xffffffb400287947 */ /* 0x000fea000383ffff */
.L_x_655:
[----:B----4-:R4:W0:Y:S02]  /*2b2e0*/  SYNCS.PHASECHK.TRANS64.TRYWAIT P1, [R3+URZ+0x38860], R2 ;  /* 0x03886002030075a7 */ /* 0x010824000802017f */
[----:B0-----:R-:W-:Y:S05]  /*2b2f0*/  @!P1 NANOSLEEP.SYNCS 0x989680 ;  /* 0x009896800000995d */ /* 0x001fea0003900000 */
[----:B------:R-:W0:Y:S02]  /*2b300*/  @!P1 SYNCS.PHASECHK.TRANS64 P1, [R3+URZ+0x38860], R2 ;  /* 0x03886002030095a7 */ /* 0x000e24000802007f */
[----:B0-----:R-:W-:Y:S05]  /*2b310*/  @!P1 BRA `(.L_x_655) ;  /* 0xfffffffc00f09947 */ /* 0x001fea000383ffff */
[----:B------:R-:W-:Y:S05]  /*2b320*/  BRA `(.L_x_836) ;  /* 0xffffffb400287947 */ /* 0x000fea000383ffff */
.L_x_657:
[----:B------:R0:W0:Y:S02]  /*2b330*/  SYNCS.PHASECHK.TRANS64.TRYWAIT P0, [R4+URZ+0x38880], R5 ;  /* 0x03888005040075a7 */ /* 0x000024000800017f */
[----:B0-----:R-:W-:Y:S05]  /*2b340*/  @!P0 NANOSLEEP.SYNCS 0x989680 ;  /* 0x009896800000895d */ /* 0x001fea0003900000 */
[----:B------:R-:W0:Y:S02]  /*2b350*/  @!P0 SYNCS.PHASECHK.TRANS64 P0, [R4+URZ+0x38880], R5 ;  /* 0x03888005040085a7 */ /* 0x000e24000800007f */
[----:B0-----:R-:W-:Y:S05]  /*2b360*/  @!P0 BRA `(.L_x_657) ;  /* 0xfffffffc00f08947 */ /* 0x001fea000383ffff */
[----:B------:R-:W-:Y:S05]  /*2b370*/  BRA `(.L_x_658) ;  /* 0xffffffb400247947 */ /* 0x000fea000383ffff */
.L_x_837:
        /* <DEDUP_REMOVED lines=16> */
.L_x_12955:


//--------------------- .text._ZN7cutlass13device_kernelIN5flash11enable_sm90INS1_16FlashAttnFwdSm90INS1_25CollectiveMainloopFwdSm90ILi2EN4cute5tupleIJNS5_1CILi1EEES8_S8_EEENS6_IJNS7_ILi128EEENS7_ILi64EEENS7_ILi256EEEEEELi256ENS_12float_e4m3_tEfNS_4arch4Sm90ELb0ELb1ELb1ELb0ELb0ELb0ELb0ELb1ELb1ELb1ELb0ELb0EEENS1_21CollectiveEpilogueFwdINS6_IJSA_SC_SB_EEES9_NS_10bfloat16_tESG_Li256ELb0ELb1ELb0ELb1EEENS1_30DynamicPersistentTileSchedulerILi256ELi128ELb0ELb1ELb1EEEEEEEEEvNT_6ParamsE --------------------------
	.section	.text._ZN7cutlass13device_kernelIN5flash11enable_sm90INS1_16FlashAttnFwdSm90INS1_25CollectiveMainloopFwdSm90ILi2EN4cute5tupleIJNS5_1CILi1EEES8_S8_EEENS6_IJNS7_ILi128EEENS7_ILi64EEENS7_ILi256EEEEEELi256ENS_12float_e4m3_tEfNS_4arch4Sm90ELb0ELb1ELb1ELb0ELb0ELb0ELb0ELb1ELb1ELb1ELb0ELb0EEENS1_21CollectiveEpilogueFwdINS6_IJSA_SC_SB_EEES9_NS_10bfloat16_tESG_Li256ELb0ELb1ELb0ELb1EEENS1_30DynamicPersistentTileSchedulerILi256ELi128ELb0ELb1ELb1EEEEEEEEEvNT_6ParamsE,"ax",@progbits
	.align	128
.text._ZN7cutlass13device_kernelIN5flash11enable_sm90INS1_16FlashAttnFwdSm90INS1_25CollectiveMainloopFwdSm90ILi2EN4cute5tupleIJNS5_1CILi1EEES8_S8_EEENS6_IJNS7_ILi128EEENS7_ILi64EEENS7_ILi256EEEEEELi256ENS_12float_e4m3_tEfNS_4arch4Sm90ELb0ELb1ELb1ELb0ELb0ELb0ELb0ELb1ELb1ELb1ELb0ELb0EEENS1_21CollectiveEpilogueFwdINS6_IJSA_SC_SB_EEES9_NS_10bfloat16_tESG_Li256ELb0ELb1ELb0ELb1EEENS1_30DynamicPersistentTileSchedulerILi256ELi128ELb0ELb1ELb1EEEEEEEEEvNT_6ParamsE:
        .type           _ZN7cutlass13device_kernelIN5flash11enable_sm90INS1_16FlashAttnFwdSm90INS1_25CollectiveMainloopFwdSm90ILi2EN4cute5tupleIJNS5_1CILi1EEES8_S8_EEENS6_IJNS7_ILi128EEENS7_ILi64EEENS7_ILi256EEEEEELi256ENS_12float_e4m3_tEfNS_4arch4Sm90ELb0ELb1ELb1ELb0ELb0ELb0ELb0ELb1ELb1ELb1ELb0ELb0EEENS1_21CollectiveEpilogueFwdINS6_IJSA_SC_SB_EEES9_NS_10bfloat16_tESG_Li256ELb0ELb1ELb0ELb1EEENS1_30DynamicPersistentTileSchedulerILi256ELi128ELb0ELb1ELb1EEEEEEEEEvNT_6ParamsE,@function
        .size           _ZN7cutlass13device_kernelIN5flash11enable_sm90INS1_16FlashAttnFwdSm90INS1_25CollectiveMainloopFwdSm90ILi2EN4cute5tupleIJNS5_1CILi1EEES8_S8_EEENS6_IJNS7_ILi128EEENS7_ILi64EEENS7_ILi256EEEEEELi256ENS_12float_e4m3_tEfNS_4arch4Sm90ELb0ELb1ELb1ELb0ELb0ELb0ELb0ELb1ELb1ELb1ELb0ELb0EEENS1_21CollectiveEpilogueFwdINS6_IJSA_SC_SB_EEES9_NS_10bfloat16_tESG_Li256ELb0ELb1ELb0ELb1EEENS1_30DynamicPersistentTileSchedulerILi256ELi128ELb0ELb1ELb1EEEEEEEEEvNT_6ParamsE,(.L_x_12956 - _ZN7cutlass13device_kernelIN5flash11enable_sm90INS1_16FlashAttnFwdSm90INS1_25CollectiveMainloopFwdSm90ILi2EN4cute5tupleIJNS5_1CILi1EEES8_S8_EEENS6_IJNS7_ILi128EEENS7_ILi64EEENS7_ILi256EEEEEELi256ENS_12float_e4m3_tEfNS_4arch4Sm90ELb0ELb1ELb1ELb0ELb0ELb0ELb0ELb1ELb1ELb1ELb0ELb0EEENS1_21CollectiveEpilogueFwdINS6_IJSA_SC_SB_EEES9_NS_10bfloat16_tESG_Li256ELb0ELb1ELb0ELb1EEENS1_30DynamicPersistentTileSchedulerILi256ELi128ELb0ELb1ELb1EEEEEEEEEvNT_6ParamsE)
        .other          _ZN7cutlass13device_kernelIN5flash11enable_sm90INS1_16FlashAttnFwdSm90INS1_25CollectiveMainloopFwdSm90ILi2EN4cute5tupleIJNS5_1CILi1EEES8_S8_EEENS6_IJNS7_ILi128EEENS7_ILi64EEENS7_ILi256EEEEEELi256ENS_12float_e4m3_tEfNS_4arch4Sm90ELb0ELb1ELb1ELb0ELb0ELb0ELb0ELb1ELb1ELb1ELb0ELb0EEENS1_21CollectiveEpilogueFwdINS6_IJSA_SC_SB_EEES9_NS_10bfloat16_tESG_Li256ELb0ELb1ELb0ELb1EEENS1_30DynamicPersistentTileSchedulerILi256ELi128ELb0ELb1ELb1EEEEEEEEEvNT_6ParamsE,@"STO_CUDA_ENTRY STV_DEFAULT"
_ZN7cutlass13device_kernelIN5flash11enable_sm90INS1_16FlashAttnFwdSm90INS1_25CollectiveMainloopFwdSm90ILi2EN4cute5tupleIJNS5_1CILi1EEES8_S8_EEENS6_IJNS7_ILi128EEENS7_ILi64EEENS7_ILi256EEEEEELi256ENS_12float_e4m3_tEfNS_4arch4Sm90ELb0ELb1ELb1ELb0ELb0ELb0ELb0ELb1ELb1ELb1ELb0ELb0EEENS1_21CollectiveEpilogueFwdINS6_IJSA_SC_SB_EEES9_NS_10bfloat16_tESG_Li256ELb0ELb1ELb0ELb1EEENS1_30DynamicPersistentTileSchedulerILi256ELi128ELb0ELb1ELb1EEEEEEEEEvNT_6ParamsE:
        /* <DEDUP_REMOVED lines=18> */
.L_x_839:
[----:B------:R-:W-:Y:S05]  /*0120*/  BSYNC B0 ;  /* 0x0000000000007941 */ /* 0x000fea0003800000 */
.L_x_838:
        /* <DEDUP_REMOVED lines=41> */
.L_x_840:
        /* <DEDUP_REMOVED lines=22> */
.L_x_841:
        /* <DEDUP_REMOVED lines=18> */
.L_x_842:
        /* <DEDUP_REMOVED lines=22> */
.L_x_843:
        /* <DEDUP_REMOVED lines=22> */
.L_x_844:
[----:B------:R-:W-:Y:S01]  /*0900*/  PLOP3.LUT P0, PT, PT, PT, UP0, 0x80, 0x0 ;  /* 0x000000000000781c */ /* 0x000fe20003f0f008 */
[----:B------:R-:W-:Y:S01]  /*0910*/  UMOV UR38, 0x1 ;  /* 0x0000000100267882 */ /* 0x000fe20000000000 */
[----:B------:R-:W-:Y:S01]  /*0920*/  NOP ;  /* 0x0000000000007918 */ /* 0x000fe20000000000 */
[----:B------:R-:W-:Y:S01]  /*0930*/  USEL UR38, UR38, 0x2, !UP0 ;  /* 0x0000000226267887 */ /* 0x000fe2000c000000 */
[----:B------:R-:W-:Y:S01]  /*0940*/  ULDC.64 UR50, c[0x0][0x208] ;  /* 0x0000820000327ab9 */ /* 0x000fe20000000a00 */
[----:B012-4-:R-:W-:Y:S08]  /*0950*/  BAR.SYNC.DEFER_BLOCKING 0x0 ;  /* 0x0000000000007b1d */ /* 0x017ff00000010000 */
[----:B------:R-:W-:Y:S05]  /*0960*/  @!P0 BRA `(.L_x_845) ;  /* 0x000000f000688947 */ /* 0x000fea0003800000 */
.L_x_846:
[----:B------:R-:W-:-:S08]  /*0970*/  NOP ;  /* 0x0000000000007918 */ /* 0x000fd00000000000 */
[----:B------:R-:W0:Y:S02]  /*0980*/  USETMAXREG.TRY_ALLOC.CTAPOOL UP0, 0xf0 ;  /* 0x000000f0000079c8 */ /* 0x000e240008000600 */
[----:B0-----:R-:W-:-:S13]  /*0990*/  PLOP3.LUT P0, PT, PT, PT, UP0, 0x80, 0x0 ;  /* 0x000000000000781c */ /* 0x001fda0003f0f008 */
[----:B------:R-:W-:Y:S05]  /*09a0*/  @!P0 BRA `(.L_x_846) ;  /* 0xfffffffc00f08947 */ /* 0x000fea000383ffff */
[----:B------:R-:W0:Y:S01]  /*09b0*/  S2R R2, SR_TID.X ;  /* 0x0000000000027919 */ /* 0x000e220000002100 */
[----:B------:R-:W1:Y:S08]  /*09c0*/  S2UR UR4, SR_CTAID.X ;  /* 0x00000000000479c3 */ /* 0x000e700000002500 */
[----:B------:R-:W-:Y:S08]  /*09d0*/  BAR.ARV 0x4, 0x180 ;  /* 0x0106000000007b1d */ /* 0x000ff00000002000 */
        /* <DEDUP_REMOVED lines=9> */
[----:B------:R-:W-:Y:S01]  /*0a70*/  UMOV UR46, URZ ;  /* 0x0000003f002e7c82 */ /* 0x000fe20008000000 */
[----:B------:R-:W-:Y:S02]  /*0a80*/  UMOV UR45, URZ ;  /* 0x0000003f002d7c82 */ /* 0x000fe40008000000 */
[----:B------:R-:W-:Y:S01]  /*0a90*/  SHF.R.S32.HI R0, RZ, 0x1f, R201 ;  /* 0x0000001fff007819 */ /* 0x000fe200000114c9 */
[----:B------:R-:W-:-:S03]  /*0aa0*/  UMOV UR52, URZ ;  /* 0x0000003f00347c82 */ /* 0x000fc60008000000 */
[CC--:B------:R-:W-:Y:S02]  /*0ab0*/  LEA.HI R3, R0.reuse, R201.reuse, RZ, 0x7 ;  /* 0x000000c900037211 */ /* 0x0c0fe400078f38ff */
[-C--:B------:R-:W-:Y:S02]  /*0ac0*/  LEA.HI R4, R0, R201.reuse, RZ, 0x5 ;  /* 0x000000c900047211 */ /* 0x080fe400078f28ff */
[----:B------:R-:W-:Y:S02]  /*0ad0*/  LOP3.LUT R2, R3, 0xffffff80, RZ, 0xc0, !PT ;  /* 0xffffff8003027812 */ /* 0x000fe400078ec0ff */
[----:B------:R-:W-:Y:S01]  /*0ae0*/  SHF.R.S32.HI R194, RZ, 0x7, R3 ;  /* 0x00000007ffc27819 */ /* 0x000fe20000011403 */
[----:B------:R-:W-:Y:S02]  /*0af0*/  IMAD.SHL.U32 R6, R4, 0x20, RZ ;  /* 0x0000002004067824 */ /* 0x000fe400078e00ff */
[----:B------:R-:W-:Y:S01]  /*0b00*/  IMAD.IADD R193, R201, 0x1, -R2 ;  /* 0x00000001c9c17824 */ /* 0x000fe200078e0a02 */
[----:B------:R-:W-:-:S02]  /*0b10*/  LEA.HI R2, R0, R201, RZ, 0x4 ;  /* 0x000000c900027211 */ /* 0x000fc400078f20ff */
[----:B------:R-:W-:Y:S02]  /*0b20*/  LOP3.LUT R7, R6, 0xfffffc00, RZ, 0xc0, !PT ;  /* 0xfffffc0006077812 */ /* 0x000fe400078ec0ff */
[----:B------:R-:W-:Y:S02]  /*0b30*/  SHF.R.S32.HI R8, RZ, 0x1f, R193 ;  /* 0x0000001fff087819 */ /* 0x000fe400000114c1 */
[----:B------:R-:W-:Y:S02]  /*0b40*/  SHF.R.S32.HI R5, RZ, 0x4, R2 ;  /* 0x00000004ff057819 */ /* 0x000fe40000011402 */
[----:B------:R-:W-:Y:S02]  /*0b50*/  LEA.HI R9, R8, R193, RZ, 0x2 ;  /* 0x000000c108097211 */ /* 0x000fe400078f10ff */
[C---:B------:R-:W-:Y:S02]  /*0b60*/  LOP3.LUT R4, R2.reuse, 0x3fffff0, RZ, 0xc0, !PT ;  /* 0x03fffff002047812 */ /* 0x040fe400078ec0ff */
[----:B------:R-:W-:-:S02]  /*0b70*/  LEA.HI R2, R2, R5, RZ, 0x1 ;  /* 0x0000000502027211 */ /* 0x000fc400078f08ff */
[-C--:B------:R-:W-:Y:S01]  /*0b80*/  LEA.HI R6, R0, R201.reuse, RZ, 0x2 ;  /* 0x000000c900067211 */ /* 0x080fe200078f10ff */
[----:B------:R-:W-:Y:S01]  /*0b90*/  IMAD.IADD R4, R201, 0x1, -R4 ;  /* 0x00000001c9047824 */ /* 0x000fe200078e0a04 */
[--C-:B------:R-:W-:Y:S02]  /*0ba0*/  SHF.R.S32.HI R10, RZ, 0x2, R9.reuse ;  /* 0x00000002ff0a7819 */ /* 0x100fe40000011409 */
[----:B------:R-:W-:Y:S01]  /*0bb0*/  SHF.R.S32.HI R11, RZ, 0x1f, R9 ;  /* 0x0000001fff0b7819 */ /* 0x000fe20000011409 */
[----:B------:R-:W-:Y:S01]  /*0bc0*/  IMAD R7, R4, 0x40, R7 ;  /* 0x0000004004077824 */ /* 0x000fe200078e0207 */
[----:B------:R-:W-:Y:S02]  /*0bd0*/  LOP3.LUT R2, R2, 0x1ffffffe, RZ, 0xc0, !PT ;  /* 0x1ffffffe02027812 */ /* 0x000fe400078ec0ff */
[----:B------:R-:W-:Y:S02]  /*0be0*/  LOP3.LUT R6, R6, 0xfffffffc, RZ, 0xc0, !PT ;  /* 0xfffffffc06067812 */ /* 0x000fe400078ec0ff */
[----:B------:R-:W-:Y:S01]  /*0bf0*/  LEA.HI R0, R0, R201, RZ, 0x3 ;  /* 0x000000c900007211 */ /* 0x000fe200078f18ff */
[----:B------:R-:W-:Y:S01]  /*0c00*/  IMAD.IADD R196, R5, 0x1, -R2 ;  /* 0x0000000105c47824 */ /* 0x000fe200078e0a02 */
[----:B------:R-:W-:Y:S01]  /*0c10*/  LEA.HI R11, R11, R10, RZ, 0x3 ;  /* 0x0000000a0b0b7211 */ /* 0x000fe200078f18ff */
[----:B------:R-:W-:Y:S01]  /*0c20*/  IMAD.IADD R6, R201, 0x1, -R6 ;  /* 0x00000001c9067824 */ /* 0x000fe200078e0a06 */
[----:B------:R-:W-:Y:S01]  /*0c30*/  LOP3.LUT R2, R0, 0xfffffff8, RZ, 0xc0, !PT ;  /* 0xfffffff800027812 */ /* 0x000fe200078ec0ff */
[----:B------:R-:W-:Y:S01]  /*0c40*/  IMAD R196, R196, 0x8, R7 ;  /* 0x00000008c4c47824 */ /* 0x000fe200078e0207 */
[----:B------:R-:W-:-:S02]  /*0c50*/  LOP3.LUT R11, R11, 0xfffffff8, RZ, 0xc0, !PT ;  /* 0xfffffff80b0b7812 */ /* 0x000fc400078ec0ff */
[----:B------:R-:W-:Y:S01]  /*0c60*/  LEA.HI R8, R8, R193, RZ, 0x5 ;  /* 0x000000c108087211 */ /* 0x000fe200078f28ff */
[----:B------:R-:W-:Y:S01]  /*0c70*/  IMAD.IADD R23, R201, 0x1, -R2 ;  /* 0x00000001c9177824 */ /* 0x000fe200078e0a02 */
[----:B------:R-:W-:Y:S01]  /*0c80*/  LEA.HI R3, R3, R194, RZ, 0x1 ;  /* 0x000000c203037211 */ /* 0x000fe200078f08ff */
[----:B------:R-:W-:Y:S01]  /*0c90*/  IMAD.IADD R11, R10, 0x1, -R11 ;  /* 0x000000010a0b7824 */ /* 0x000fe200078e0a0b */
[----:B------:R-:W-:Y:S01]  /*0ca0*/  SHF.R.S32.HI R8, RZ, 0x5, R8 ;  /* 0x00000005ff087819 */ /* 0x000fe20000011408 */
[----:B------:R-:W-:Y:S01]  /*0cb0*/  IMAD.SHL.U32 R16, R23, 0x8, RZ ;  /* 0x0000000817107824 */ /* 0x000fe200078e00ff */
[----:B------:R-:W-:Y:S02]  /*0cc0*/  LEA.HI R4, R6, R6, RZ, 0x1 ;  /* 0x0000000606047211 */ /* 0x000fe400078f08ff */
[----:B------:R-:W-:Y:S01]  /*0cd0*/  LOP3.LUT R3, R3, 0x3fffffe, RZ, 0xc0, !PT ;  /* 0x03fffffe03037812 */ /* 0x000fe200078ec0ff */
[----:B------:R-:W-:Y:S01]  /*0ce0*/  IMAD R8, R8, 0x10, R11 ;  /* 0x0000001008087824 */ /* 0x000fe200078e020b */
[----:B------:R-:W-:Y:S01]  /*0cf0*/  LOP3.LUT R5, R4, 0x1ffffffe, RZ, 0xc0, !PT ;  /* 0x1ffffffe04057812 */ /* 0x000fe200078ec0ff */
[----:B------:R-:W-:Y:S01]  /*0d00*/  VIADD R19, R16, 0x40 ;  /* 0x0000004010137836 */ /* 0x000fe20000000000 */
[----:B------:R-:W-:Y:S01]  /*0d10*/  LOP3.LUT R2, R9, 0x7ffffffc, RZ, 0xc0, !PT ;  /* 0x7ffffffc09027812 */ /* 0x000fe200078ec0ff */
[----:B------:R-:W-:Y:S01]  /*0d20*/  IMAD.IADD R3, R194, 0x1, -R3 ;  /* 0x00000001c2037824 */ /* 0x000fe200078e0a03 */
[----:B------:R-:W-:Y:S01]  /*0d30*/  SHF.R.S32.HI R192, RZ, 0x3, R0 ;  /* 0x00000003ffc07819 */ /* 0x000fe20000011400 */
[C---:B------:R-:W-:Y:S01]  /*0d40*/  VIADD R18, R16.reuse, 0x80 ;  /* 0x0000008010127836 */ /* 0x040fe20000000000 */
[----:B------:R-:W-:Y:S01]  /*0d50*/  SHF.R.S32.HI R200, RZ, 0x1f, R16 ;  /* 0x0000001fffc87819 */ /* 0x000fe20000011410 */
[----:B------:R-:W-:Y:S01]  /*0d60*/  VIADD R22, R16, 0xc0 ;  /* 0x000000c010167836 */ /* 0x000fe20000000000 */
[----:B------:R-:W-:Y:S01]  /*0d70*/  SHF.R.S32.HI R199, RZ, 0x1f, R19 ;  /* 0x0000001fffc77819 */ /* 0x000fe20000011413 */
[----:B------:R-:W-:Y:S01]  /*0d80*/  IMAD.IADD R6, R6, 0x1, -R5 ;  /* 0x0000000106067824 */ /* 0x000fe200078e0a05 */
[----:B------:R-:W-:Y:S01]  /*0d90*/  SHF.R.S32.HI R198, RZ, 0x1f, R18 ;  /* 0x0000001fffc67819 */ /* 0x000fe20000011412 */
[----:B------:R-:W-:Y:S01]  /*0da0*/  IMAD R195, R3, 0x40, R8 ;  /* 0x0000004003c37824 */ /* 0x000fe200078e0208 */
[----:B------:R-:W-:Y:S01]  /*0db0*/  SHF.R.S32.HI R197, RZ, 0x1f, R22 ;  /* 0x0000001fffc57819 */ /* 0x000fe20000011416 */
[----:B------:R-:W-:-:S02]  /*0dc0*/  IMAD.IADD R2, R193, 0x1, -R2 ;  /* 0x00000001c1027824 */ /* 0x000fc400078e0a02 */
[----:B------:R-:W-:-:S07]  /*0dd0*/  IMAD R17, R6, 0x8, R195 ;  /* 0x0000000806117824 */ /* 0x000fce00078e02c3 */
.L_x_947:
[----:B------:R-:W-:Y:S01]  /*0de0*/  ULDC UR5, c[0x0][0xc60] ;  /* 0x0003180000057ab9 */ /* 0x000fe20000000800 */
[----:B------:R-:W-:Y:S01]  /*0df0*/  UMOV UR8, UR4 ;  /* 0x0000000400087c82 */ /* 0x000fe20008000000 */
[----:B------:R-:W-:-:S11]  /*0e00*/  UISETP.NE.AND UP0, UPT, UR5, 0x1, UPT ;  /* 0x000000010500788c */ /* 0x000fd6000bf05270 */
[----:B------:R-:W-:Y:S01]  /*0e10*/  @UP0 ULDC UR6, c[0x0][0xc64] ;  /* 0x0003190000060ab9 */ /* 0x000fe20000000800 */
[----:B------:R-:W-:Y:S01]  /*0e20*/  @UP0 ULDC UR9, c[0x0][0xc68] ;  /* 0x00031a0000090ab9 */ /* 0x000fe20000000800 */
[----:B------:R-:W-:-:S04]  /*0e30*/  UIMAD.WIDE.U32 UR6, UR4, UR6, URZ ;  /* 0x00000006040672a5 */ /* 0x000fc8000f8e003f */
[----:B------:R-:W-:-:S03]  /*0e40*/  @UP0 USHF.R.U32.HI UR8, URZ, UR9, UR7 ;  /* 0x000000093f080299 */ /* 0x000fc60008011607 */
[----:B------:R-:W-:Y:S02]  /*0e50*/  ULDC UR6, c[0x0][0xc78] ;  /* 0x00031e0000067ab9 */ /* 0x000fe40000000800 */
[----:B------:R-:W-:Y:S02]  /*0e60*/  UISETP.GE.AND UP0, UPT, UR8, UR6, UPT ;  /* 0x000000060800728c */ /* 0x000fe4000bf06270 */
[----:B------:R-:W-:-:S04]  /*0e70*/  UIADD3 UR6, -UR8, URZ, URZ ;  /* 0x0000003f08067290 */ /* 0x000fc8000fffe13f */
[----:B------:R-:W-:Y:S01]  /*0e80*/  PLOP3.LUT P0, PT, PT, PT, UP0, 0x80, 0x0 ;  /* 0x000000000000781c */ /* 0x000fe20003f0f008 */
[----:B------:R-:W-:-:S12]  /*0e90*/  UIMAD UR9, UR5, UR6, UR4 ;  /* 0x00000006050972a4 */ /* 0x000fd8000f8e0204 */
[----:B012345:R-:W-:Y:S05]  /*0ea0*/  @!P0 BRA `(.L_x_847) ;  /* 0x0000000000208947 */ /* 0x03ffea0003800000 */
[----:B------:R-:W-:Y:S01]  /*0eb0*/  ULDC UR7, c[0x0][0xc6c] ;  /* 0x00031b0000077ab9 */ /* 0x000fe20000000800 */
[----:B------:R-:W-:Y:S01]  /*0ec0*/  UMOV UR6, UR9 ;  /* 0x0000000900067c82 */ /* 0x000fe20008000000 */
[----:B------:R-:W-:-:S11]  /*0ed0*/  UISETP.NE.AND UP0, UPT, UR7, 0x1, UPT ;  /* 0x000000010700788c */ /* 0x000fd6000bf05270 */
[----:B------:R-:W-:Y:S02]  /*0ee0*/  @UP0 ULDC.64 UR10, c[0x0][0xc70] ;  /* 0x00031c00000a0ab9 */ /* 0x000fe40000000a00 */
[----:B------:R-:W-:-:S04]  /*0ef0*/  UIMAD.WIDE.U32 UR4, UR9, UR10, URZ ;  /* 0x0000000a090472a5 */ /* 0x000fc8000f8e003f */
[----:B------:R-:W-:-:S04]  /*0f00*/  @UP0 USHF.R.U32.HI UR6, URZ, UR11, UR5 ;  /* 0x0000000b3f060299 */ /* 0x000fc80008011605 */
[----:B------:R-:W-:Y:S01]  /*0f10*/  UIMAD UR4, UR6, UR7, URZ ;  /* 0x00000007060472a4 */ /* 0x000fe2000f8e023f */
[----:B------:R-:W-:Y:S11]  /*0f20*/  BRA `(.L_x_848) ;  /* 0x00000000001c7947 */ /* 0x000ff60003800000 */
.L_x_847:
[----:B------:R-:W-:Y:S01]  /*0f30*/  ULDC UR7, c[0x0][0xc54] ;  /* 0x0003150000077ab9 */ /* 0x000fe20000000800 */
[----:B------:R-:W-:Y:S01]  /*0f40*/  UMOV UR6, UR9 ;  /* 0x0000000900067c82 */ /* 0x000fe20008000000 */
[----:B------:R-:W-:-:S11]  /*0f50*/  UISETP.NE.AND UP0, UPT, UR7, 0x1, UPT ;  /* 0x000000010700788c */ /* 0x000fd6000bf05270 */
[----:B------:R-:W-:Y:S02]  /*0f60*/  @UP0 ULDC.64 UR10, c[0x0][0xc58] ;  /* 0x00031600000a0ab9 */ /* 0x000fe40000000a00 */
[----:B------:R-:W-:-:S04]  /*0f70*/  UIMAD.WIDE.U32 UR4, UR9, UR10, URZ ;  /* 0x0000000a090472a5 */ /* 0x000fc8000f8e003f */
[----:B------:R-:W-:-:S04]  /*0f80*/  @UP0 USHF.R.U32.HI UR6, URZ, UR11, UR5 ;  /* 0x0000000b3f060299 */ /* 0x000fc80008011605 */
[----:B------:R-:W-:-:S12]  /*0f90*/  UIMAD UR4, UR6, UR7, URZ ;  /* 0x00000007060472a4 */ /* 0x000fd8000f8e023f */
.L_x_848:
[----:B------:R-:W-:Y:S01]  /*0fa0*/  ULOP3.LUT UR6, URZ, UR6, URZ, 0x33, !UPT ;  /* 0x000000063f067292 */ /* 0x000fe2000f8e333f */
[----:B------:R-:W-:Y:S01]  /*0fb0*/  ULDC UR7, c[0x0][0x448] ;  /* 0x0001120000077ab9 */ /* 0x000fe20000000800 */
[----:B------:R-:W-:Y:S01]  /*0fc0*/  ULDC UR5, c[0x0][0xc3c] ;  /* 0x00030f0000057ab9 */ /* 0x000fe20000000800 */
[----:B------:R-:W-:Y:S02]  /*0fd0*/  UISETP.NE.AND UP1, UPT, UR7, 0x1, UPT ;  /* 0x000000010700788c */ /* 0x000fe4000bf25270 */
[----:B------:R-:W-:Y:S01]  /*0fe0*/  UIADD3 UR6, UR6, UR5, URZ ;  /* 0x0000000506067290 */ /* 0x000fe2000fffe03f */
[----:B------:R-:W-:Y:S01]  /*0ff0*/  ULDC.64 UR10, c[0x0][0x418] ;  /* 0x00010600000a7ab9 */ /* 0x000fe20000000a00 */
[----:B------:R-:W-:Y:S01]  /*1000*/  UIADD3 UR4, UR9, -UR4, URZ ;  /* 0x8000000409047290 */ /* 0x000fe2000fffe03f */
[----:B------:R-:W-:Y:S01]  /*1010*/  ULDC UR37, c[0x0][0xc48] ;  /* 0x0003120000257ab9 */ /* 0x000fe20000000800 */
[----:B------:R-:W-:Y:S02]  /*1020*/  UISETP.NE.U32.AND UP0, UPT, UR10, URZ, UPT ;  /* 0x0000003f0a00728c */ /* 0x000fe4000bf05070 */
[----:B------:R-:W-:-:S02]  /*1030*/  USHF.L.U32 UR36, UR6, 0x7, URZ ;  /* 0x0000000706247899 */ /* 0x000fc4000800063f */
[----:B------:R-:W-:Y:S01]  /*1040*/  UISETP.NE.AND UP2, UPT, UR37, 0x1, UPT ;  /* 0x000000012500788c */ /* 0x000fe2000bf45270 */
[----:B------:R-:W-:Y:S01]  /*1050*/  ULDC UR13, c[0x0][0xc54] ;  /* 0x00031500000d7ab9 */ /* 0x000fe20000000800 */
[----:B------:R-:W-:Y:S02]  /*1060*/  UISETP.NE.AND.EX UP0, UPT, UR11, URZ, UPT, UP0 ;  /* 0x0000003f0b00728c */ /* 0x000fe4000bf05300 */
[----:B------:R-:W-:Y:S02]  /*1070*/  UIADD3 UR10, UR36, 0x7f, URZ ;  /* 0x0000007f240a7890 */ /* 0x000fe4000fffe03f */
[----:B------:R-:W-:Y:S01]  /*1080*/  UIMAD UR13, UR8, UR13, UR4 ;  /* 0x0000000d080d72a4 */ /* 0x000fe2000f8e0204 */
[----:B------:R-:W-:Y:S01]  /*1090*/  ULDC UR43, c[0x0][0x424] ;  /* 0x00010900002b7ab9 */ /* 0x000fe20000000800 */
[----:B------:R-:W-:Y:S01]  /*10a0*/  ULDC UR53, c[0x0][0x288] ;  /* 0x0000a20000357ab9 */ /* 0x000fe20000000800 */
[----:B------:R-:W-:Y:S01]  /*10b0*/  ULDC.64 UR4, c[0x0][0x9e0] ;  /* 0x0002780000047ab9 */ /* 0x000fe20000000a00 */
[----:B------:R-:W-:Y:S01]  /*10c0*/  @UP1 ULDC UR8, c[0x0][0x44c] ;  /* 0x0001130000081ab9 */ /* 0x000fe20000000800 */
[----:B------:R-:W-:-:S02]  /*10d0*/  UIADD3 UR11, -UR53, 0x1, URZ ;  /* 0x00000001350b7890 */ /* 0x000fc4000fffe13f */
[----:B------:R-:W-:Y:S02]  /*10e0*/  UISETP.GE.AND UP3, UPT, UR5, 0x1, UPT ;  /* 0x000000010500788c */ /* 0x000fe4000bf66270 */
[----:B------:R-:W-:Y:S02]  /*10f0*/  USEL UR43, UR43, 0x1, UP0 ;  /* 0x000000012b2b7887 */ /* 0x000fe40008000000 */
[----:B------:R-:W-:Y:S01]  /*1100*/  UIMAD.WIDE.U32 UR8, UR10, UR8, URZ ;  /* 0x000000080a0872a5 */ /* 0x000fe2000f8e003f */
[----:B------:R-:W-:Y:S01]  /*1110*/  ULDC UR12, c[0x0][0x2f0] ;  /* 0x0000bc00000c7ab9 */ /* 0x000fe20000000800 */
[----:B------:R-:W-:Y:S01]  /*1120*/  @UP1 ULDC UR15, c[0x0][0x450] ;  /* 0x00011400000f1ab9 */ /* 0x000fe20000000800 */
[----:B------:R-:W-:Y:S01]  /*1130*/  @UP2 ULDC UR6, c[0x0][0xc4c] ;  /* 0x0003130000062ab9 */ /* 0x000fe20000000800 */
[----:B------:R-:W-:Y:S01]  /*1140*/  UIMAD UR11, UR43, UR12, UR11 ;  /* 0x0000000c2b0b72a4 */ /* 0x000fe2000f8e020b */
[----:B------:R-:W-:Y:S01]  /*1150*/  PLOP3.LUT P1, PT, PT, PT, UP3, 0x80, 0x0 ;  /* 0x000000000000781c */ /* 0x000fe20003f2f038 */
[----:B------:R-:W-:-:S02]  /*1160*/  @UP1 USHF.R.U32.HI UR10, URZ, UR15, UR9 ;  /* 0x0000000f3f0a1299 */ /* 0x000fc40008011609 */
[----:B------:R-:W-:Y:S01]  /*1170*/  UIMAD.WIDE.U32 UR6, UR13, UR6, URZ ;  /* 0x000000060d0672a5 */ /* 0x000fe2000f8e003f */
[----:B------:R-:W-:Y:S01]  /*1180*/  @UP2 ULDC UR14, c[0x0][0xc50] ;  /* 0x00031400000e2ab9 */ /* 0x000fe20000000800 */
[----:B------:R-:W-:Y:S01]  /*1190*/  UIADD3 UR10, UR11, UR10, URZ ;  /* 0x0000000a0b0a7290 */ /* 0x000fe2000fffe03f */
[----:B------:R-:W-:Y:S01]  /*11a0*/  UMOV UR44, UR13 ;  /* 0x0000000d002c7c82 */ /* 0x000fe20008000000 */
[----:B------:R-:W-:Y:S02]  /*11b0*/  @UP2 USHF.R.U32.HI UR44, URZ, UR14, UR7 ;  /* 0x0000000e3f2c2299 */ /* 0x000fe40008011607 */
[----:B------:R-:W-:Y:S02]  /*11c0*/  UIADD3 UR4, UR10, UR4, URZ ;  /* 0x000000040a047290 */ /* 0x000fe4000fffe03f */
[----:B------:R-:W-:-:S04]  /*11d0*/  UIADD3 UR6, -UR44, URZ, URZ ;  /* 0x0000003f2c067290 */ /* 0x000fc8000fffe13f */
[----:B------:R-:W-:Y:S01]  /*11e0*/  UIMAD UR37, UR37, UR6, UR13 ;  /* 0x00000006252572a4 */ /* 0x000fe2000f8e020d */
[----:B------:R-:W-:Y:S01]  /*11f0*/  IMAD.U32 R0, RZ, RZ, UR4 ;  /* 0x00000004ff007e24 */ /* 0x000fe2000f8e00ff */
[----:B------:R-:W-:Y:S10]  /*1200*/  @!P1 BRA `(.L_x_849) ;  /* 0x0000000000409947 */ /* 0x000ff40003800000 */
[----:B------:R-:W-:Y:S01]  /*1210*/  ISETP.LT.AND P0, PT, RZ, UR10, PT ;  /* 0x0000000aff007c0c */ /* 0x000fe2000bf01270 */
[----:B------:R-:W-:-:S12]  /*1220*/  UIADD3 UR4, UR10, -0x1, URZ ;  /* 0xffffffff0a047890 */ /* 0x000fd8000fffe03f */
[----:B------:R-:W-:Y:S05]  /*1230*/  @P0 BRA `(.L_x_850) ;  /* 0x00000000001c0947 */ /* 0x000fea0003800000 */
[----:B------:R-:W-:Y:S02]  /*1240*/  UISETP.NE.AND UP0, UPT, UR5, 0x1, UPT ;  /* 0x000000010500788c */ /* 0x000fe4000bf05270 */
[----:B------:R-:W-:-:S09]  /*1250*/  UIADD3 UR4, -UR10, URZ, URZ ;  /* 0x0000003f0a047290 */ /* 0x000fd2000fffe13f */
[----:B------:R-:W-:Y:S02]  /*1260*/  @UP0 ULDC.64 UR8, c[0x0][0x9e8] ;  /* 0x00027a0000080ab9 */ /* 0x000fe40000000a00 */
[----:B------:R-:W-:-:S04]  /*1270*/  UIMAD.WIDE.U32 UR6, UR4, UR8, URZ ;  /* 0x00000008040672a5 */ /* 0x000fc8000f8e003f */
[----:B------:R-:W-:-:S04]  /*1280*/  @UP0 USHF.R.U32.HI UR4, URZ, UR9, UR7 ;  /* 0x000000093f040299 */ /* 0x000fc80008011607 */
[----:B------:R-:W-:Y:S01]  /*1290*/  ULOP3.LUT UR4, URZ, UR4, URZ, 0x33, !UPT ;  /* 0x000000043f047292 */ /* 0x000fe2000f8e333f */
[----:B------:R-:W-:Y:S11]  /*12a0*/  BRA `(.L_x_851) ;  /* 0x0000000000107947 */ /* 0x000ff60003800000 */
.L_x_850:
[----:B------:R-:W-:-:S11]  /*12b0*/  UISETP.NE.AND UP0, UPT, UR5, 0x1, UPT ;  /* 0x000000010500788c */ /* 0x000fd6000bf05270 */
[----:B------:R-:W-:Y:S02]  /*12c0*/  @UP0 ULDC.64 UR8, c[0x0][0x9e8] ;  /* 0x00027a0000080ab9 */ /* 0x000fe40000000a00 */
[----:B------:R-:W-:-:S04]  /*12d0*/  UIMAD.WIDE.U32 UR6, UR4, UR8, URZ ;  /* 0x00000008040672a5 */ /* 0x000fc8000f8e003f */
[----:B------:R-:W-:-:S12]  /*12e0*/  @UP0 USHF.R.U32.HI UR4, URZ, UR9, UR7 ;  /* 0x000000093f040299 */ /* 0x000fd80008011607 */
.L_x_851:
[----:B------:R-:W-:-:S06]  /*12f0*/  UIMAD UR4, UR4, UR5, UR5 ;  /* 0x00000005040472a4 */ /* 0x000fcc000f8e0205 */
[----:B------:R-:W-:-:S07]  /*1300*/  VIMNMX R0, R0, UR4, PT ;  /* 0x0000000400007c48 */ /* 0x000fce000bfe0100 */
.L_x_849:
[----:B------:R-:W-:Y:S01]  /*1310*/  UIMAD UR4, UR43, UR12, 0x3f ;  /* 0x0000003f2b0474a4 */ /* 0x000fe2000f8e020c */
[----:B------:R-:W-:Y:S01]  /*1320*/  VIADD R0, R0, 0x3f ;  /* 0x0000003f00007836 */ /* 0x000fe20000000000 */
[----:B------:R-:W-:Y:S01]  /*1330*/  @UP1 ULDC UR6, c[0x0][0x44c] ;  /* 0x0001130000061ab9 */ /* 0x000fe20000000800 */
[----:B------:R-:W-:Y:S01]  /*1340*/  @UP1 ULDC UR10, c[0x0][0x450] ;  /* 0x00011400000a1ab9 */ /* 0x000fe20000000800 */
[----:B------:R-:W-:Y:S02]  /*1350*/  USHF.R.S32.HI UR8, URZ, 0x1f, UR4 ;  /* 0x0000001f3f087899 */ /* 0x000fe40008011404 */
[----:B------:R-:W-:Y:S01]  /*1360*/  UIMAD.WIDE.U32 UR6, UR36, UR6, URZ ;  /* 0x00000006240672a5 */ /* 0x000fe2000f8e003f */
[----:B------:R-:W-:Y:S01]  /*1370*/  SHF.R.S32.HI R3, RZ, 0x1f, R0 ;  /* 0x0000001fff037819 */ /* 0x000fe20000011400 */
[----:B------:R-:W-:Y:S01]  /*1380*/  UMOV UR9, UR36 ;  /* 0x0000002400097c82 */ /* 0x000fe20008000000 */
[----:B------:R-:W-:Y:S02]  /*1390*/  ULEA.HI UR8, UR8, UR4, URZ, 0x6 ;  /* 0x0000000408087291 */ /* 0x000fe4000f8f303f */
[----:B------:R-:W-:Y:S01]  /*13a0*/  @UP1 USHF.R.U32.HI UR9, URZ, UR10, UR7 ;  /* 0x0000000a3f091299 */ /* 0x000fe20008011607 */
[----:B------:R-:W-:Y:S01]  /*13b0*/  LEA.HI R3, R3, R0, RZ, 0x6 ;  /* 0x0000000003037211 */ /* 0x000fe200078f30ff */
[----:B------:R-:W-:-:S02]  /*13c0*/  UIMAD UR53, UR43, UR12, -UR53 ;  /* 0x0000000c2b3572a4 */ /* 0x000fc4000f8e0a35 */
[----:B------:R-:W-:Y:S01]  /*13d0*/  USHF.R.S32.HI UR8, URZ, 0x6, UR8 ;  /* 0x000000063f087899 */ /* 0x000fe20008011408 */
[----:B------:R-:W-:Y:S01]  /*13e0*/  SHF.R.S32.HI R3, RZ, 0x6, R3 ;  /* 0x00000006ff037819 */ /* 0x000fe20000011403 */
[----:B------:R-:W-:-:S03]  /*13f0*/  UIADD3 UR4, UR53, UR9, URZ ;  /* 0x0000000935047290 */ /* 0x000fc6000fffe03f */
[----:B------:R-:W-:Y:S01]  /*1400*/  ULDC UR9, c[0x0][0x9dc] ;  /* 0x0002770000097ab9 */ /* 0x000fe20000000800 */
[----:B------:R-:W-:Y:S01]  /*1410*/  VIMNMX R58, R3, UR8, PT ;  /* 0x00000008033a7c48 */ /* 0x000fe2000bfe0100 */
[----:B------:R-:W-:Y:S01]  /*1420*/  UIADD3 UR9, UR4, -UR9, URZ ;  /* 0x8000000904097290 */ /* 0x000fe2000fffe03f */
[----:B------:R-:W-:Y:S11]  /*1430*/  @!P1 BRA `(.L_x_852) ;  /* 0x0000000000449947 */ /* 0x000ff60003800000 */
[----:B------:R-:W-:-:S06]  /*1440*/  UISETP.GT.AND UP0, UPT, UR4, -0x1, UPT ;  /* 0xffffffff0400788c */ /* 0x000fcc000bf04270 */
[----:B------:R-:W-:-:S13]  /*1450*/  PLOP3.LUT P0, PT, PT, PT, UP0, 0x80, 0x0 ;  /* 0x000000000000781c */ /* 0x000fda0003f0f008 */
[----:B------:R-:W-:Y:S05]  /*1460*/  @P0 BRA `(.L_x_853) ;  /* 0x00000000001c0947 */ /* 0x000fea0003800000 */
[----:B------:R-:W-:Y:S02]  /*1470*/  UISETP.NE.AND UP0, UPT, UR5, 0x1, UPT ;  /* 0x000000010500788c */ /* 0x000fe4000bf05270 */
[----:B------:R-:W-:-:S09]  /*1480*/  ULOP3.LUT UR4, URZ, UR4, URZ, 0x33, !UPT ;  /* 0x000000043f047292 */ /* 0x000fd2000f8e333f */
[----:B------:R-:W-:Y:S02]  /*1490*/  @UP0 ULDC.64 UR10, c[0x0][0x9e8] ;  /* 0x00027a00000a0ab9 */ /* 0x000fe40000000a00 */
[----:B------:R-:W-:-:S04]  /*14a0*/  UIMAD.WIDE.U32 UR6, UR4, UR10, URZ ;  /* 0x0000000a040672a5 */ /* 0x000fc8000f8e003f */
[----:B------:R-:W-:-:S04]  /*14b0*/  @UP0 USHF.R.U32.HI UR4, URZ, UR11, UR7 ;  /* 0x0000000b3f040299 */ /* 0x000fc80008011607 */
[----:B------:R-:W-:Y:S01]  /*14c0*/  ULOP3.LUT UR4, URZ, UR4, URZ, 0x33, !UPT ;  /* 0x000000043f047292 */ /* 0x000fe2000f8e333f */
[----:B------:R-:W-:Y:S11]  /*14d0*/  BRA `(.L_x_854) ;  /* 0x0000000000107947 */ /* 0x000ff60003800000 */
.L_x_853:
[----:B------:R-:W-:-:S11]  /*14e0*/  UISETP.NE.AND UP0, UPT, UR5, 0x1, UPT ;  /* 0x000000010500788c */ /* 0x000fd6000bf05270 */
[----:B------:R-:W-:Y:S02]  /*14f0*/  @UP0 ULDC.64 UR10, c[0x0][0x9e8] ;  /* 0x00027a00000a0ab9 */ /* 0x000fe40000000a00 */
[----:B------:R-:W-:-:S04]  /*1500*/  UIMAD.WIDE.U32 UR6, UR4, UR10, URZ ;  /* 0x0000000a040672a5 */ /* 0x000fc8000f8e003f */
[----:B------:R-:W-:-:S12]  /*1510*/  @UP0 USHF.R.U32.HI UR4, URZ, UR11, UR7 ;  /* 0x0000000b3f040299 */ /* 0x000fd80008011607 */
.L_x_854:
[----:B------:R-:W-:-:S04]  /*1520*/  UIMAD UR4, UR4, UR5, URZ ;  /* 0x00000005040472a4 */ /* 0x000fc8000f8e023f */
[----:B------:R-:W-:-:S04]  /*1530*/  UISETP.LT.AND UP0, UPT, UR9, UR4, UPT ;  /* 0x000000040900728c */ /* 0x000fc8000bf01270 */
[----:B------:R-:W-:-:S12]  /*1540*/  USEL UR9, UR9, UR4, !UP0 ;  /* 0x0000000409097287 */ /* 0x000fd8000c000000 */
.L_x_852:
[----:B------:R-:W-:Y:S01]  /*1550*/  USHF.R.S32.HI UR4, URZ, 0x1f, UR9 ;  /* 0x0000001f3f047899 */ /* 0x000fe20008011409 */
[----:B------:R-:W-:Y:S01]  /*1560*/  PLOP3.LUT P0, PT, PT, PT, PT, 0x80, 0x0 ;  /* 0x000000000000781c */ /* 0x000fe20003f0f070 */
[----:B------:R-:W-:Y:S01]  /*1570*/  IMAD.MOV.U32 R0, RZ, RZ, RZ ;  /* 0x000000ffff007224 */ /* 0x000fe200078e00ff */
[----:B------:R-:W-:Y:S01]  /*1580*/  CS2R R150, SRZ ;  /* 0x0000000000967805 */ /* 0x000fe2000001ff00 */
[----:B------:R-:W-:Y:S01]  /*1590*/  ULEA.HI UR4, UR4, UR9, URZ, 0x6 ;  /* 0x0000000904047291 */ /* 0x000fe2000f8f303f */
[----:B------:R-:W-:Y:S01]  /*15a0*/  IMAD.MOV.U32 R3, RZ, RZ, RZ ;  /* 0x000000ffff037224 */ /* 0x000fe200078e00ff */
[----:B------:R-:W-:Y:S02]  /*15b0*/  CS2R R26, SRZ ;  /* 0x00000000001a7805 */ /* 0x000fe4000001ff00 */
[----:B------:R-:W-:Y:S01]  /*15c0*/  CS2R R108, SRZ ;  /* 0x00000000006c7805 */ /* 0x000fe2000001ff00 */
[----:B------:R-:W-:Y:S01]  /*15d0*/  USHF.R.S32.HI UR4, URZ, 0x6, UR4 ;  /* 0x000000063f047899 */ /* 0x000fe20008011404 */
[----:B------:R-:W-:-:S02]  /*15e0*/  CS2R R144, SRZ ;  /* 0x0000000000907805 */ /* 0x000fc4000001ff00 */
[----:B------:R-:W-:Y:S02]  /*15f0*/  CS2R R100, SRZ ;  /* 0x0000000000647805 */ /* 0x000fe4000001ff00 */
[----:B------:R-:W-:Y:S01]  /*1600*/  CS2R R142, SRZ ;  /* 0x00000000008e7805 */ /* 0x000fe2000001ff00 */
[----:B------:R-:W-:Y:S01]  /*1610*/  UISETP.LT.AND UP0, UPT, URZ, UR4, UPT ;  /* 0x000000043f00728c */ /* 0x000fe2000bf01270 */
[----:B------:R-:W-:Y:S02]  /*1620*/  CS2R R30, SRZ ;  /* 0x00000000001e7805 */ /* 0x000fe4000001ff00 */
[----:B------:R-:W-:Y:S02]  /*1630*/  CS2R R136, SRZ ;  /* 0x0000000000887805 */ /* 0x000fe4000001ff00 */
[----:B------:R-:W-:Y:S01]  /*1640*/  CS2R R92, SRZ ;  /* 0x00000000005c7805 */ /* 0x000fe2000001ff00 */
[----:B------:R-:W-:Y:S01]  /*1650*/  USEL UR39, URZ, UR4, !UP0 ;  /* 0x000000043f277287 */ /* 0x000fe2000c000000 */
[----:B------:R-:W-:-:S02]  /*1660*/  CS2R R134, SRZ ;  /* 0x0000000000867805 */ /* 0x000fc4000001ff00 */
[----:B------:R-:W-:Y:S02]  /*1670*/  CS2R R34, SRZ ;  /* 0x0000000000227805 */ /* 0x000fe4000001ff00 */
[----:B------:R-:W-:Y:S02]  /*1680*/  CS2R R128, SRZ ;  /* 0x0000000000807805 */ /* 0x000fe4000001ff00 */
[----:B------:R-:W-:Y:S02]  /*1690*/  CS2R R84, SRZ ;  /* 0x0000000000547805 */ /* 0x000fe4000001ff00 */
[----:B------:R-:W-:Y:S02]  /*16a0*/  CS2R R126, SRZ ;  /* 0x00000000007e7805 */ /* 0x000fe4000001ff00 */
[----:B------:R-:W-:Y:S02]  /*16b0*/  ISETP.GT.AND P1, PT, R58, UR39, PT ;  /* 0x000000273a007c0c */ /* 0x000fe4000bf24270 */
        /* <DEDUP_REMOVED lines=14> */
[----:B------:R-:W-:Y:S01]  /*17a0*/  CS2R R44, SRZ ;  /* 0x00000000002c7805 */ /* 0x000fe2000001ff00 */
[----:B------:R-:W-:Y:S01]  /*17b0*/  IMAD.MOV.U32 R95, RZ, RZ, RZ ;  /* 0x000000ffff5f7224 */ /* 0x000fe200078e00ff */
[----:B------:R-:W-:Y:S02]  /*17c0*/  CS2R R54, SRZ ;  /* 0x0000000000367805 */ /* 0x000fe4000001ff00 */
[----:B------:R-:W-:Y:S01]  /*17d0*/  CS2R R88, SRZ ;  /* 0x0000000000587805 */ /* 0x000fe2000001ff00 */
[----:B------:R-:W-:Y:S01]  /*17e0*/  IMAD.MOV.U32 R90, RZ, RZ, RZ ;  /* 0x000000ffff5a7224 */ /* 0x000fe200078e00ff */
        /* <DEDUP_REMOVED lines=32> */
[----:B------:R-:W-:Y:S02]  /*19f0*/  IMAD.MOV.U32 R160, RZ, RZ, RZ ;  /* 0x000000ffffa07224 */ /* 0x000fe400078e00ff */
[----:B------:R-:W-:Y:S01]  /*1a00*/  IMAD.MOV.U32 R5, RZ, RZ, RZ ;  /* 0x000000ffff057224 */ /* 0x000fe200078e00ff */
[----:B------:R-:W-:Y:S06]  /*1a10*/  @!P1 BRA `(.L_x_855) ;  /* 0x000000a800c09947 */ /* 0x000fec0003800000 */
[----:B------:R-:W0:Y:S01]  /*1a20*/  SHFL.IDX PT, R0, R194, RZ, 0x1f ;  /* 0x00001fffc2007589 */ /* 0x000e2200000e0000 */
[----:B------:R-:W1:Y:S01]  /*1a30*/  S2UR UR40, SR_CgaCtaId ;  /* 0x00000000002879c3 */ /* 0x000e620000008800 */
[----:B------:R-:W-:Y:S01]  /*1a40*/  UMOV UR41, 0x400 ;  /* 0x0000040000297882 */ /* 0x000fe20000000000 */
        /* <DEDUP_REMOVED lines=28> */
.L_x_856:
        /* <DEDUP_REMOVED lines=11> */
[----:B------:R-:W-:Y:S01]  /*1cc0*/  @UP1 USHF.R.S32.HI UR12, URZ, 0x1f, UR44 ;  /* 0x0000001f3f0c1899 */ /* 0x000fe2000801142c */
[----:B------:R-:W-:Y:S01]  /*1cd0*/  @UP0 ULDC.64 UR16, c[0x0][0x9a8] ;  /* 0x00026a0000100ab9 */ /* 0x000fe20000000a00 */
[----:B------:R-:W-:Y:S01]  /*1ce0*/  @UP1 ULDC.64 UR14, c[0x0][0x9b8] ;  /* 0x00026e00000e1ab9 */ /* 0x000fe20000000a00 */
[----:B------:R-:W-:Y:S02]  /*1cf0*/  @UP0 UIMAD UR10, UR10, UR16, URZ ;  /* 0x000000100a0a02a4 */ /* 0x000fe4000f8e023f */
[----:B------:R-:W-:Y:S02]  /*1d00*/  @UP1 UIMAD UR12, UR12, UR14, URZ ;  /* 0x0000000e0c0c12a4 */ /* 0x000fe4000f8e023f */
[----:B------:R-:W-:Y:S02]  /*1d10*/  @UP0 UIMAD.WIDE.U32 UR8, UR44, UR16, URZ ;  /* 0x000000102c0802a5 */ /* 0x000fe4000f8e003f */
[----:B------:R-:W-:-:S02]  /*1d20*/  @UP0 UIMAD UR17, UR44, UR17, UR10 ;  /* 0x000000112c1102a4 */ /* 0x000fc4000f8e020a */
[----:B------:R-:W-:Y:S02]  /*1d30*/  @UP0 USHF.R.S32.HI UR16, URZ, 0x1f, UR37 ;  /* 0x0000001f3f100899 */ /* 0x000fe40008011425 */
[----:B------:R-:W-:Y:S02]  /*1d40*/  @UP1 UIMAD.WIDE.U32 UR10, UR44, UR14, URZ ;  /* 0x0000000e2c0a12a5 */ /* 0x000fe4000f8e003f */
[----:B------:R-:W-:Y:S02]  /*1d50*/  @UP1 UIMAD UR18, UR44, UR15, UR12 ;  /* 0x0000000f2c1212a4 */ /* 0x000fe4000f8e020c */
[----:B------:R-:W-:Y:S01]  /*1d60*/  @UP1 USHF.R.S32.HI UR19, URZ, 0x1f, UR37 ;  /* 0x0000001f3f131899 */ /* 0x000fe20008011425 */
[----:B------:R-:W-:Y:S01]  /*1d70*/  @UP0 ULDC.64 UR14, c[0x0][0x9b0] ;  /* 0x00026c00000e0ab9 */ /* 0x000fe20000000a00 */
[----:B------:R-:W-:Y:S01]  /*1d80*/  @UP1 ULDC.64 UR12, c[0x0][0x9c0] ;  /* 0x00027000000c1ab9 */ /* 0x000fe20000000a00 */
[----:B------:R-:W-:Y:S02]  /*1d90*/  @UP0 UIMAD UR16, UR16, UR14, URZ ;  /* 0x0000000e101002a4 */ /* 0x000fe4000f8e023f */
[----:B------:R-:W-:-:S02]  /*1da0*/  @UP0 UIADD3 UR9, UR9, UR17, URZ ;  /* 0x0000001109090290 */ /* 0x000fc4000fffe03f */
[----:B------:R-:W-:Y:S02]  /*1db0*/  @UP1 UIMAD UR17, UR19, UR12, URZ ;  /* 0x0000000c131112a4 */ /* 0x000fe4000f8e023f */
[----:B------:R-:W-:Y:S02]  /*1dc0*/  @UP1 UIADD3 UR11, UR11, UR18, URZ ;  /* 0x000000120b0b1290 */ /* 0x000fe4000fffe03f */
[----:B------:R-:W-:Y:S02]  /*1dd0*/  @UP0 UIMAD UR16, UR37, UR15, UR16 ;  /* 0x0000000f251002a4 */ /* 0x000fe4000f8e0210 */
[----:B------:R-:W-:Y:S02]  /*1de0*/  @UP0 UIMAD.WIDE.U32 UR14, UR37, UR14, UR8 ;  /* 0x0000000e250e02a5 */ /* 0x000fe4000f8e0008 */
[----:B------:R-:W-:Y:S02]  /*1df0*/  @UP1 UIMAD UR8, UR37, UR13, UR17 ;  /* 0x0000000d250812a4 */ /* 0x000fe4000f8e0211 */
[----:B------:R-:W-:-:S02]  /*1e00*/  @UP1 UIMAD.WIDE.U32 UR12, UR37, UR12, UR10 ;  /* 0x0000000c250c12a5 */ /* 0x000fc4000f8e000a */
[----:B------:R-:W-:Y:S02]  /*1e10*/  @UP0 UIADD3 UR9, UR15, UR16, URZ ;  /* 0x000000100f090290 */ /* 0x000fe4000fffe03f */
[----:B------:R-:W-:Y:S02]  /*1e20*/  @UP0 ULEA UR6, UP2, UR14, UR6, 0x2 ;  /* 0x000000060e060291 */ /* 0x000fe4000f84103f */
[----:B------:R-:W-:Y:S02]  /*1e30*/  @UP1 UIADD3 UR8, UR13, UR8, URZ ;  /* 0x000000080d081290 */ /* 0x000fe4000fffe03f */
[----:B------:R-:W-:Y:S02]  /*1e40*/  @UP1 ULEA UR4, UP3, UR12, UR4, 0x2 ;  /* 0x000000040c041291 */ /* 0x000fe4000f86103f */
[----:B------:R-:W-:Y:S01]  /*1e50*/  @UP0 ULEA.HI.X UR7, UR14, UR7, UR9, 0x2, UP2 ;  /* 0x000000070e070291 */ /* 0x000fe200090f1409 */
[----:B------:R-:W-:Y:S01]  /*1e60*/  IMAD.U32 R4, RZ, RZ, UR6 ;  /* 0x00000006ff047e24 */ /* 0x000fe2000f8e00ff */
[----:B------:R-:W-:-:S02]  /*1e70*/  @UP1 ULEA.HI.X UR5, UR12, UR5, UR8, 0x2, UP3 ;  /* 0x000000050c051291 */ /* 0x000fc400098f1408 */
[----:B------:R-:W-:Y:S02]  /*1e80*/  IMAD.U32 R6, RZ, RZ, UR4 ;  /* 0x00000004ff067e24 */ /* 0x000fe4000f8e00ff */
[----:B------:R-:W-:Y:S02]  /*1e90*/  IMAD.U32 R5, RZ, RZ, UR7 ;  /* 0x00000007ff057e24 */ /* 0x000fe4000f8e00ff */
[----:B------:R-:W-:-:S03]  /*1ea0*/  IMAD.U32 R7, RZ, RZ, UR5 ;  /* 0x00000005ff077e24 */ /* 0x000fc6000f8e00ff */
[----:B------:R-:W2:Y:S04]  /*1eb0*/  @P0 LDG.E R3, desc[UR50][R4.64] ;  /* 0x0000003204030981 */ /* 0x000ea8000c1e1900 */
[----:B------:R-:W2:Y:S01]  /*1ec0*/  @P1 LDG.E R0, desc[UR50][R6.64] ;  /* 0x0000003206001981 */ /* 0x000ea2000c1e1900 */
[----:B------:R-:W-:Y:S01]  /*1ed0*/  ULEA.HI UR4, UR46, UR46, URZ, 0x1 ;  /* 0x0000002e2e047291 */ /* 0x000fe2000f8f083f */
[----:B------:R-:W-:-:S03]  /*1ee0*/  IMAD.U32 R9, RZ, RZ, UR47 ;  /* 0x0000002fff097e24 */ /* 0x000fc6000f8e00ff */
[----:B------:R-:W-:Y:S02]  /*1ef0*/  ULOP3.LUT UR4, UR4, 0xfffffffe, URZ, 0xc0, !UPT ;  /* 0xfffffffe04047892 */ /* 0x000fe4000f8ec03f */
[----:B------:R-:W-:Y:S02]  /*1f00*/  ISETP.NE.AND P0, PT, R9, 0x3, PT ;  /* 0x000000030900780c */ /* 0x000fe40003f05270 */
[----:B------:R-:W-:-:S06]  /*1f10*/  UIADD3 UR4, UR46, -UR4, URZ ;  /* 0x800000042e047290 */ /* 0x000fcc000fffe03f */
[----:B------:R-:W-:Y:S01]  /*1f20*/  IMAD.U32 R8, RZ, RZ, UR4 ;  /* 0x00000004ff087e24 */ /* 0x000fe2000f8e00ff */
[----:B------:R-:W-:-:S04]  /*1f30*/  ULDC UR4, c[0x0][0x9d8] ;  /* 0x0002760000047ab9 */ /* 0x000fc80000000800 */
[----:B------:R-:W-:-:S04]  /*1f40*/  SHF.L.U32 R8, R8, 0x1f, RZ ;  /* 0x0000001f08087819 */ /* 0x000fc800000006ff */
[----:B------:R-:W0:Y:S01]  /*1f50*/  SYNCS.PHASECHK.TRANS64.TRYWAIT P1, [UR41+0x28400], R8 ;  /* 0x02840008ff0075a7 */ /* 0x000e220008020169 */
[----:B--2---:R-:W-:-:S04]  /*1f60*/  FMUL.FTZ R0, R3, R0 ;  /* 0x0000000003007220 */ /* 0x004fc80000410000 */
[----:B------:R-:W-:Y:S01]  /*1f70*/  FMUL.FTZ R0, R0, UR4 ;  /* 0x0000000400007c20 */ /* 0x000fe20008410000 */
[----:B0-----:R-:W-:Y:S06]  /*1f80*/  @!P1 BRA `(.L_x_857) ;  /* 0x0000012000909947 */ /* 0x001fec0003800000 */
.L_x_1034:
[----:B------:R-:W-:Y:S05]  /*1f90*/  @!P0 BRA `(.L_x_858) ;  /* 0x0000000000048947 */ /* 0x000fea0003800000 */
[----:B------:R-:W-:Y:S01]  /*1fa0*/  BPT.TRAP 0x1 ;  /* 0x000000040000795c */ /* 0x000fe20000300000 */
.L_x_858:
[----:B------:R-:W-:Y:S02]  /*1fb0*/  IMAD.U32 R6, RZ, RZ, UR52 ;  /* 0x00000034ff067e24 */ /* 0x000fe4000f8e00ff */
[----:B0-----:R-:W-:-:S03]  /*1fc0*/  IMAD.U32 R3, RZ, RZ, UR45 ;  /* 0x0000002dff037e24 */ /* 0x001fc6000f8e00ff */
[----:B------:R-:W-:Y:S02]  /*1fd0*/  LEA R6, R6, UR41, 0x3 ;  /* 0x0000002906067c11 */ /* 0x000fe4000f8e18ff */
[----:B------:R-:W-:-:S04]  /*1fe0*/  SHF.L.U32 R3, R3, 0x1f, RZ ;  /* 0x0000001f03037819 */ /* 0x000fc800000006ff */
[----:B------:R0:W1:Y:S01]  /*1ff0*/  SYNCS.PHASECHK.TRANS64.TRYWAIT P2, [R6+URZ+0x28430], R3 ;  /* 0x02843003060075a7 */ /* 0x000062000804017f */
[----:B------:R-:W-:Y:S05]  /*2000*/  @!P0 BRA `(.L_x_859) ;  /* 0x0000000000048947 */ /* 0x000fea0003800000 */
[----:B------:R-:W-:Y:S01]  /*2010*/  BPT.TRAP 0x1 ;  /* 0x000000040000795c */ /* 0x000fe20000300000 */
.L_x_859:
[----:B------:R-:W2:Y:S02]  /*2020*/  S2R R4, SR_TID.X ;  /* 0x0000000000047919 */ /* 0x000ea40000002100 */
[----:B--2---:R-:W-:Y:S01]  /*2030*/  LOP3.LUT P1, RZ, R4, 0x7f, RZ, 0xc0, !PT ;  /* 0x0000007f04ff7812 */ /* 0x004fe2000782c0ff */
[----:B-1----:R-:W-:-:S12]  /*2040*/  @P2 BRA `(.L_x_860) ;  /* 0x0000000000082947 */ /* 0x002fd80003800000 */
[----:B------:R-:W1:Y:S02]  /*2050*/  SYNCS.PHASECHK.TRANS64.TRYWAIT P2, [R6+URZ+0x28430], R3 ;  /* 0x02843003060075a7 */ /* 0x000e64000804017f */
[----:B-1----:R-:W-:Y:S05]  /*2060*/  @!P2 BRA `(.L_x_861) ;  /* 0x000001200070a947 */ /* 0x002fea0003800000 */
.L_x_860:
[----:B------:R-:W-:Y:S05]  /*2070*/  WARPSYNC.ALL ;  /* 0x0000000000007948 */ /* 0x000fea0003800000 */
[----:B------:R-:W-:Y:S01]  /*2080*/  UIADD3 UR4, UR41, 0x20000, URZ ;  /* 0x0002000029047890 */ /* 0x000fe2000fffe03f */
[----:B------:R-:W-:Y:S01]  /*2090*/  WARPGROUP.ARRIVE ;  /* 0x00000000000079c5 */ /* 0x000fe20000000000 */
[----:B------:R-:W-:Y:S01]  /*20a0*/  ULOP3.LUT UR32, UR49, 0x10000, URZ, 0xfc, !UPT ;  /* 0x0001000031207892 */ /* 0x000fe2000f8efc3f */
[----:B01----:R-:W-:Y:S01]  /*20b0*/  VIADD R3, R17, UR36 ;  /* 0x0000002411037c36 */ /* 0x003fe20008000000 */
[----:B------:R-:W-:Y:S01]  /*20c0*/  USHF.R.U32.HI UR4, URZ, 0x4, UR4 ;  /* 0x000000043f047899 */ /* 0x000fe20008011604 */
[----:B------:R-:W0:Y:S01]  /*20d0*/  LDC R13, c[0x0][0x2f0] ;  /* 0x0000bc00ff0d7b82 */ /* 0x000e220000000800 */
[----:B------:R-:W-:Y:S01]  /*20e0*/  UMOV UR33, 0x40000040 ;  /* 0x4000004000217882 */ /* 0x000fe20000000000 */
[----:B------:R-:W-:Y:S01]  /*20f0*/  UMOV UR35, 0x40000040 ;  /* 0x4000004000237882 */ /* 0x000fe20000000000 */
[----:B------:R-:W-:Y:S01]  /*2100*/  ULOP3.LUT UR4, UR4, 0x3fff, URZ, 0xc0, !UPT ;  /* 0x00003fff04047892 */ /* 0x000fe2000f8ec03f */
[----:B------:R-:W-:Y:S01]  /*2110*/  IMAD.MOV.U32 R4, RZ, RZ, R3 ;  /* 0x000000ffff047224 */ /* 0x000fe200078e0003 */
[----:B------:R-:W-:Y:S01]  /*2120*/  UMOV UR5, 0x40000040 ;  /* 0x4000004000057882 */ /* 0x000fe20000000000 */
[----:B------:R-:W-:Y:S01]  /*2130*/  UMOV UR7, 0x40000040 ;  /* 0x4000004000077882 */ /* 0x000fe20000000000 */
[----:B------:R-:W-:Y:S01]  /*2140*/  ULOP3.LUT UR48, UR4, 0x10000, URZ, 0xfc, !UPT ;  /* 0x0001000004307892 */ /* 0x000fe2000f8efc3f */
[----:B------:R-:W1:Y:S01]  /*2150*/  LDC R14, c[0x0][0x288] ;  /* 0x0000a200ff0e7b82 */ /* 0x000e620000000800 */
[----:B------:R-:W-:Y:S01]  /*2160*/  UIADD3 UR4, UR32, 0x2, URZ ;  /* 0x0000000220047890 */ /* 0x000fe2000fffe03f */
[----:B------:R-:W-:Y:S01]  /*2170*/  IMAD.MOV.U32 R7, RZ, RZ, -0x40 ;  /* 0xffffffc0ff077424 */ /* 0x000fe200078e00ff */
[----:B------:R-:W-:-:S02]  /*2180*/  ULEA UR34, UR52, UR48, 0xa ;  /* 0x0000003034227291 */ /* 0x000fc4000f8e503f */
[----:B------:R-:W-:Y:S02]  /*2190*/  UIADD3 UR8, UR32, 0x4, URZ ;  /* 0x0000000420087890 */ /* 0x000fe4000fffe03f */
[----:B------:R-:W-:Y:S02]  /*21a0*/  UIADD3 UR6, UR34, 0x2, URZ ;  /* 0x0000000222067890 */ /* 0x000fe4000fffe03f */
[----:B------:R-:W-:Y:S01]  /*21b0*/  UIADD3 UR10, UR34, 0x4, URZ ;  /* 0x00000004220a7890 */ /* 0x000fe2000fffe03f */
[----:B------:R-:W-:Y:S02]  /*21c0*/  UMOV UR9, 0x40000040 ;  /* 0x4000004000097882 */ /* 0x000fe40000000000 */
[----:B------:R-:W-:Y:S01]  /*21d0*/  QGMMA.64x64x32.F32.E4M3.E4M3 R24, gdesc[UR32], RZ, !UPT, gsb0 ;  /* 0x00e00000201879f3 */ /* 0x000fe2000c0008ff */
[----:B------:R-:W-:Y:S01]  /*21e0*/  UMOV UR11, 0x40000040 ;  /* 0x40000040000b7882 */ /* 0x000fe20000000000 */
[----:B------:R-:W-:Y:S02]  /*21f0*/  UIADD3 UR12, UR32, 0x6, URZ ;  /* 0x00000006200c7890 */ /* 0x000fe4000fffe03f */
[----:B------:R-:W-:Y:S01]  /*2200*/  UIADD3 UR14, UR34, 0x6, URZ ;  /* 0x00000006220e7890 */ /* 0x000fe2000fffe03f */
[----:B------:R-:W-:Y:S01]  /*2210*/  UMOV UR13, 0x40000040 ;  /* 0x40000040000d7882 */ /* 0x000fe20000000000 */
[----:B------:R-:W-:Y:S01]  /*2220*/  UMOV UR15, 0x40000040 ;  /* 0x40000040000f7882 */ /* 0x000fe20000000000 */
[----:B------:R-:W-:-:S02]  /*2230*/  UIADD3 UR16, UR32, 0x400, URZ ;  /* 0x0000040020107890 */ /* 0x000fc4000fffe03f */
[----:B------:R-:W-:Y:S01]  /*2240*/  UIADD3 UR18, UR34, 0x200, URZ ;  /* 0x0000020022127890 */ /* 0x000fe2000fffe03f */
[----:B------:R-:W-:Y:S01]  /*2250*/  UMOV UR17, 0x40000040 ;  /* 0x4000004000117882 */ /* 0x000fe20000000000 */
[----:B------:R-:W-:Y:S01]  /*2260*/  UMOV UR19, 0x40000040 ;  /* 0x4000004000137882 */ /* 0x000fe20000000000 */
[----:B------:R-:W-:Y:S02]  /*2270*/  UIADD3 UR20, UR32, 0x402, URZ ;  /* 0x0000040220147890 */ /* 0x000fe4000fffe03f */
[----:B------:R-:W-:Y:S01]  /*2280*/  UIADD3 UR22, UR34, 0x202, URZ ;  /* 0x0000020222167890 */ /* 0x000fe2000fffe03f */
[----:B------:R-:W-:Y:S01]  /*2290*/  UMOV UR21, 0x40000040 ;  /* 0x4000004000157882 */ /* 0x000fe20000000000 */
        /* <DEDUP_REMOVED lines=9> */
[----:B------:R-:W-:Y:S02]  /*2330*/  ULDC UR49, c[0x0][0x9dc] ;  /* 0x0002770000317ab9 */ /* 0x000fe40000000800 */
[----:B------:R-:W-:Y:S01]  /*2340*/  ULOP3.LUT UR49, URZ, UR49, URZ, 0x33, !UPT ;  /* 0x000000313f317292 */ /* 0x000fe2000f8e333f */
[----:B------:R-:W-:Y:S02]  /*2350*/  WARPGROUP.DEPBAR.LE gsb0, 0x0 ;  /* 0x00008000000079c5 */ /* 0x000fe40000010000 */
[----:B------:R-:W-:-:S06]  /*2360*/  WARPGROUP.ARRIVE ;  /* 0x00000000000079c5 */ /* 0x000fcc0000000000 */
[----:B------:R-:W-:Y:S01]  /*2370*/  QGMMA.64x64x32.F32.E4M3.E4M3 R24, gdesc[UR4], R24, gsb0 ;  /* 0x00e00000041879f3 */ /* 0x000fe20008000818 */
[----:B------:R-:W-:Y:S02]  /*2380*/  ULDC UR6, c[0x0][0x448] ;  /* 0x0001120000067ab9 */ /* 0x000fe40000000800 */
[----:B------:R-:W-:-:S06]  /*2390*/  UISETP.NE.AND UP0, UPT, UR6, 0x1, UPT ;  /* 0x000000010600788c */ /* 0x000fcc000bf05270 */
[----:B------:R-:W-:Y:S02]  /*23a0*/  PLOP3.LUT P2, PT, PT, PT, UP0, 0x80, 0x0 ;  /* 0x000000000000781c */ /* 0x000fe40003f4f008 */
[----:B------:R-:W-:-:S03]  /*23b0*/  PLOP3.LUT P3, PT, PT, PT, UP0, 0x80, 0x0 ;  /* 0x000000000000781c */ /* 0x000fc60003f6f008 */
[----:B------:R-:W-:-:S08]  /*23c0*/  @UP0 ULDC UR6, c[0x0][0x44c] ;  /* 0x0001130000060ab9 */ /* 0x000fd00000000800 */
[----:B------:R-:W-:Y:S01]  /*23d0*/  @P2 IMAD.HI.U32 R5, R3, UR6, RZ ;  /* 0x0000000603052c27 */ /* 0x000fe2000f8e00ff */
[----:B------:R-:W-:-:S03]  /*23e0*/  @UP0 ULDC UR6, c[0x0][0x450] ;  /* 0x0001140000060ab9 */ /* 0x000fc60000000800 */
[----:B------:R-:W-:Y:S01]  /*23f0*/  @!P1 VIADD R3, R6, 0x28440 ;  /* 0x0002844006039836 */ /* 0x000fe20000000000 */
[----:B------:R-:W-:Y:S01]  /*2400*/  @P3 SHF.R.U32.HI R4, RZ, UR6, R5 ;  /* 0x00000006ff043c19 */ /* 0x000fe20008011605 */
[----:B------:R-:W-:Y:S02]  /*2410*/  ULDC.64 UR6, c[0x0][0x9e0] ;  /* 0x0002780000067ab9 */ /* 0x000fe40000000a00 */
[----:B------:R-:W-:Y:S01]  /*2420*/  UISETP.GE.AND UP1, UPT, UR7, 0x1, UPT ;  /* 0x000000010700788c */ /* 0x000fe2000bf26270 */
[----:B------:R-:W-:-:S05]  /*2430*/  @!P1 PRMT R3, RZ, 0x654, R3 ;  /* 0x00000654ff039816 */ /* 0x000fca0000000003 */
[----:B------:R-:W-:Y:S01]  /*2440*/  PLOP3.LUT P2, PT, PT, PT, UP1, 0x40, 0x0 ;  /* 0x000000000000781c */ /* 0x000fe20003f4e818 */
[----:B------:R-:W-:Y:S02]  /*2450*/  WARPGROUP.DEPBAR.LE gsb0, 0x0 ;  /* 0x00008000000079c5 */ /* 0x000fe40000010000 */
[----:B------:R-:W-:-:S06]  /*2460*/  WARPGROUP.ARRIVE ;  /* 0x00000000000079c5 */ /* 0x000fcc0000000000 */
[----:B------:R-:W-:Y:S03]  /*2470*/  QGMMA.64x64x32.F32.E4M3.E4M3 R24, gdesc[UR8], R24, gsb0 ;  /* 0x00e00000081879f3 */ /* 0x000fe60008000818 */
        /* <DEDUP_REMOVED lines=16> */
[C---:B------:R-:W-:Y:S01]  /*2580*/  FMUL.FTZ R34, R0.reuse, R34 ;  /* 0x0000002200227220 */ /* 0x040fe20000410000 */
[C---:B------:R-:W-:Y:S01]  /*2590*/  FMUL.FTZ R42, R0.reuse, R42 ;  /* 0x0000002a002a7220 */ /* 0x040fe20000410000 */
[C---:B------:R-:W-:Y:S01]  /*25a0*/  FMUL.FTZ R24, R0.reuse, R24 ;  /* 0x0000001800187220 */ /* 0x040fe20000410000 */
[C---:B------:R-:W-:Y:S01]  /*25b0*/  FMUL.FTZ R25, R0.reuse, R25 ;  /* 0x0000001900197220 */ /* 0x040fe20000410000 */
[----:B------:R2:W3:Y:S01]  /*25c0*/  MUFU.TANH R11, R34 ;  /* 0x00000022000b7308 */ /* 0x0004e20000002400 */
[C---:B------:R-:W-:Y:S01]  /*25d0*/  FMUL.FTZ R26, R0.reuse, R26 ;  /* 0x0000001a001a7220 */ /* 0x040fe20000410000 */
[C---:B------:R-:W-:Y:S01]  /*25e0*/  FMUL.FTZ R28, R0.reuse, R28 ;  /* 0x0000001c001c7220 */ /* 0x040fe20000410000 */
[C---:B------:R-:W-:Y:S01]  /*25f0*/  FMUL.FTZ R29, R0.reuse, R29 ;  /* 0x0000001d001d7220 */ /* 0x040fe20000410000 */
[C---:B------:R-:W-:Y:S01]  /*2600*/  FMUL.FTZ R32, R0.reuse, R32 ;  /* 0x0000002000207220 */ /* 0x040fe20000410000 */
[C---:B------:R-:W-:Y:S01]  /*2610*/  FMUL.FTZ R33, R0.reuse, R33 ;  /* 0x0000002100217220 */ /* 0x040fe20000410000 */
[C---:B------:R-:W-:Y:S01]  /*2620*/  FMUL.FTZ R36, R0.reuse, R36 ;  /* 0x0000002400247220 */ /* 0x040fe20000410000 */
[----:B------:R-:W-:Y:S01]  /*2630*/  FMUL.FTZ R37, R0, R37 ;  /* 0x0000002500257220 */ /* 0x000fe20000410000 */
[----:B------:R4:W0:Y:S01]  /*2640*/  MUFU.TANH R21, R42 ;  /* 0x0000002a00157308 */ /* 0x0008220000002400 */
[----:B--2---:R-:W-:-:S02]  /*2650*/  IMAD R34, R58, R7, 0x40 ;  /* 0x000000403a227424 */ /* 0x004fc400078e0207 */
[C---:B------:R-:W-:Y:S01]  /*2660*/  FMUL.FTZ R40, R0.reuse, R40 ;  /* 0x0000002800287220 */ /* 0x040fe20000410000 */
[C---:B------:R-:W-:Y:S01]  /*2670*/  FMUL.FTZ R41, R0.reuse, R41 ;  /* 0x0000002900297220 */ /* 0x040fe20000410000 */
[----:B------:R-:W-:Y:S01]  /*2680*/  FMUL.FTZ R43, R0, R43 ;  /* 0x0000002b002b7220 */ /* 0x000fe20000410000 */
[----:B------:R-:W-:Y:S02]  /*2690*/  VIADD R5, R34, 0x1 ;  /* 0x0000000122057836 */ /* 0x000fe40000000000 */
[C---:B------:R-:W-:Y:S01]  /*26a0*/  FMUL.FTZ R44, R0.reuse, R44 ;  /* 0x0000002c002c7220 */ /* 0x040fe20000410000 */
[C---:B------:R-:W-:Y:S01]  /*26b0*/  FMUL.FTZ R45, R0.reuse, R45 ;  /* 0x0000002d002d7220 */ /* 0x040fe20000410000 */
[C---:B------:R-:W-:Y:S01]  /*26c0*/  FMUL.FTZ R46, R0.reuse, R46 ;  /* 0x0000002e002e7220 */ /* 0x040fe20000410000 */
[----:B----4-:R-:W2:Y:S01]  /*26d0*/  SHFL.IDX PT, R42, R4, RZ, 0x1c1f ;  /* 0x001c1fff042a7589 */ /* 0x010ea200000e0000 */
[C---:B------:R-:W-:Y:S01]  /*26e0*/  FMUL.FTZ R47, R0.reuse, R47 ;  /* 0x0000002f002f7220 */ /* 0x040fe20000410000 */
[C---:B------:R-:W-:Y:S01]  /*26f0*/  FMUL.FTZ R48, R0.reuse, R48 ;  /* 0x0000003000307220 */ /* 0x040fe20000410000 */
[C---:B------:R-:W-:Y:S01]  /*2700*/  FMUL.FTZ R49, R0.reuse, R49 ;  /* 0x0000003100317220 */ /* 0x040fe20000410000 */
[C---:B------:R-:W-:Y:S01]  /*2710*/  FMUL.FTZ R50, R0.reuse, R50 ;  /* 0x0000003200327220 */ /* 0x040fe20000410000 */
[C---:B------:R-:W-:Y:S01]  /*2720*/  FMUL.FTZ R51, R0.reuse, R51 ;  /* 0x0000003300337220 */ /* 0x040fe20000410000 */
[C---:B------:R-:W-:Y:S01]  /*2730*/  FMUL.FTZ R52, R0.reuse, R52 ;  /* 0x0000003400347220 */ /* 0x040fe20000410000 */
[C---:B------:R-:W-:Y:S01]  /*2740*/  FMUL.FTZ R53, R0.reuse, R53 ;  /* 0x0000003500357220 */ /* 0x040fe20000410000 */
[C---:B------:R-:W-:Y:S01]  /*2750*/  FMUL.FTZ R54, R0.reuse, R54 ;  /* 0x0000003600367220 */ /* 0x040fe20000410000 */
[----:B------:R-:W-:Y:S01]  /*2760*/  FMUL.FTZ R55, R0, R55 ;  /* 0x0000003700377220 */ /* 0x000fe20000410000 */
[----:B------:R-:W-:-:S02]  /*2770*/  IMAD R6, R2, -0x2, R5 ;  /* 0xfffffffe02067824 */ /* 0x000fc400078e0205 */
[C---:B------:R-:W-:Y:S01]  /*2780*/  FMUL.FTZ R35, R0.reuse, R35 ;  /* 0x0000002300237220 */ /* 0x040fe20000410000 */
[C---:B------:R-:W-:Y:S01]  /*2790*/  FMUL.FTZ R39, R0.reuse, R39 ;  /* 0x0000002700277220 */ /* 0x040fe20000410000 */
[----:B------:R-:W4:Y:S01]  /*27a0*/  MUFU.TANH R24, R24 ;  /* 0x0000001800187308 */ /* 0x000f220000002400 */
[----:B0-----:R-:W-:Y:S02]  /*27b0*/  IMAD R5, R13, UR43, R6 ;  /* 0x0000002b0d057c24 */ /* 0x001fe4000f8e0206 */
[C---:B------:R-:W-:Y:S01]  /*27c0*/  FMUL.FTZ R27, R0.reuse, R27 ;  /* 0x0000001b001b7220 */ /* 0x040fe20000410000 */
[C---:B------:R-:W-:Y:S01]  /*27d0*/  FMUL.FTZ R38, R0.reuse, R38 ;  /* 0x0000002600267220 */ /* 0x040fe20000410000 */
[----:B------:R0:W-:Y:S01]  /*27e0*/  @!P1 SYNCS.ARRIVE.TRANS64.RED.A1T0 RZ, [R3+URZ], RZ ;  /* 0x000000ff03ff99a7 */ /* 0x0001e2000810043f */
[C---:B------:R-:W-:Y:S01]  /*27f0*/  FMUL.FTZ R31, R0.reuse, R31 ;  /* 0x0000001f001f7220 */ /* 0x040fe20000410000 */
[----:B-1----:R-:W-:Y:S02]  /*2800*/  IMAD.IADD R5, R5, 0x1, -R14 ;  /* 0x0000000105057824 */ /* 0x002fe400078e0a0e */
[----:B------:R-:W-:Y:S01]  /*2810*/  FMUL.FTZ R30, R0, R30 ;  /* 0x0000001e001e7220 */ /* 0x000fe20000410000 */
[----:B------:R-:W1:Y:S01]  /*2820*/  MUFU.TANH R25, R25 ;  /* 0x0000001900197308 */ /* 0x000e620000002400 */
[----:B0-----:R-:W-:-:S07]  /*2830*/  IMAD R3, R13, UR43, R34 ;  /* 0x0000002b0d037c24 */ /* 0x001fce000f8e0222 */
[----:B------:R-:W0:Y:S08]  /*2840*/  MUFU.TANH R26, R26 ;  /* 0x0000001a001a7308 */ /* 0x000e300000002400 */
        /* <DEDUP_REMOVED lines=23> */
[----:B------:R5:W0:Y:S08]  /*29c0*/  MUFU.TANH R9, R27 ;  /* 0x0000001b00097308 */ /* 0x000a300000002400 */
[----:B------:R3:W0:Y:S01]  /*29d0*/  MUFU.TANH R15, R38 ;  /* 0x00000026000f7308 */ /* 0x0006220000002400 */
[----:B-----5:R-:W-:-:S07]  /*29e0*/  IMAD R27, R2, -0x2, R3 ;  /* 0xfffffffe021b7824 */ /* 0x020fce00078e0203 */
[----:B------:R5:W0:Y:S01]  /*29f0*/  MUFU.TANH R10, R31 ;  /* 0x0000001f000a7308 */ /* 0x000a220000002400 */
[----:B---3--:R-:W-:-:S05]  /*2a00*/  VIADD R38, R5, UR6 ;  /* 0x0000000605267c36 */ /* 0x008fca0008000000 */
[----:B--2---:R-:W-:Y:S02]  /*2a10*/  VIADDMNMX R3, R42, R38, R27, PT ;  /* 0x000000262a037246 */ /* 0x004fe4000380011b */
[----:B------:R2:W3:Y:S01]  /*2a20*/  MUFU.TANH R8, R30 ;  /* 0x0000001e00087308 */ /* 0x0004e20000002400 */
[----:B-----5:R-:W-:-:S04]  /*2a30*/  VIADD R31, R5, UR49 ;  /* 0x00000031051f7c36 */ /* 0x020fc80008000000 */
[----:B------:R-:W-:Y:S01]  /*2a40*/  IMAD.IADD R5, R31, 0x1, R42 ;  /* 0x000000011f057824 */ /* 0x000fe200078e022a */
[----:B--2---:R-:W-:Y:S01]  /*2a50*/  LEA R30, R58, 0xffffffc0, 0x6 ;  /* 0xffffffc03a1e7811 */ /* 0x004fe200078e30ff */
[----:B01--4-:R-:W-:Y:S06]  /*2a60*/  @P2 BRA `(.L_x_862) ;  /* 0x00000000005c2947 */ /* 0x013fec0003800000 */
[----:B------:R-:W-:Y:S01]  /*2a70*/  IMAD R7, R13, UR43, R42 ;  /* 0x0000002b0d077c24 */ /* 0x000fe2000f8e022a */
[----:B------:R-:W-:Y:S03]  /*2a80*/  BSSY B0, `(.L_x_863) ;  /* 0x0000011000007945 */ /* 0x000fe60003800000 */
[----:B------:R-:W-:-:S05]  /*2a90*/  IMAD.IADD R7, R7, 0x1, -R14 ;  /* 0x0000000107077824 */ /* 0x000fca00078e0a0e */
[----:B------:R-:W-:-:S13]  /*2aa0*/  ISETP.GT.AND P2, PT, R7, -0x1, PT ;  /* 0xffffffff0700780c */ /* 0x000fda0003f44270 */
[----:B------:R-:W-:Y:S05]  /*2ab0*/  @P2 BRA `(.L_x_864) ;  /* 0x0000000000202947 */ /* 0x000fea0003800000 */
[----:B------:R-:W-:Y:S01]  /*2ac0*/  UISETP.NE.AND UP2, UPT, UR7, 0x1, UPT ;  /* 0x000000010700788c */ /* 0x000fe2000bf45270 */
[----:B------:R-:W-:-:S05]  /*2ad0*/  LOP3.LUT R7, RZ, R7, RZ, 0x33, !PT ;  /* 0x00000007ff077212 */ /* 0x000fca00078e33ff */
[----:B------:R-:W-:-:S05]  /*2ae0*/  PLOP3.LUT P2, PT, PT, PT, UP2, 0x80, 0x0 ;  /* 0x000000000000781c */ /* 0x000fca0003f4f028 */
[----:B------:R-:W-:-:S08]  /*2af0*/  @UP2 ULDC.64 UR10, c[0x0][0x9e8] ;  /* 0x00027a00000a2ab9 */ /* 0x000fd00000000a00 */
[----:B------:R-:W-:-:S05]  /*2b00*/  @P2 IMAD.HI.U32 R6, R7, UR10, RZ ;  /* 0x0000000a07062c27 */ /* 0x000fca000f8e00ff */
[----:B------:R-:W-:-:S04]  /*2b10*/  @P2 SHF.R.U32.HI R7, RZ, UR11, R6 ;  /* 0x0000000bff072c19 */ /* 0x000fc80008011606 */
[----:B------:R-:W-:Y:S01]  /*2b20*/  LOP3.LUT R7, RZ, R7, RZ, 0x33, !PT ;  /* 0x00000007ff077212 */ /* 0x000fe200078e33ff */
[----:B------:R-:W-:Y:S06]  /*2b30*/  BRA `(.L_x_865) ;  /* 0x0000000000147947 */ /* 0x000fec0003800000 */
.L_x_864:
[----:B------:R-:W-:-:S06]  /*2b40*/  UISETP.NE.AND UP2, UPT, UR7, 0x1, UPT ;  /* 0x000000010700788c */ /* 0x000fcc000bf45270 */
[----:B------:R-:W-:-:S05]  /*2b50*/  PLOP3.LUT P2, PT, PT, PT, UP2, 0x80, 0x0 ;  /* 0x000000000000781c */ /* 0x000fca0003f4f028 */
[----:B------:R-:W-:-:S08]  /*2b60*/  @UP2 ULDC.64 UR10, c[0x0][0x9e8] ;  /* 0x00027a00000a2ab9 */ /* 0x000fd00000000a00 */
[----:B------:R-:W-:-:S05]  /*2b70*/  @P2 IMAD.HI.U32 R6, R7, UR10, RZ ;  /* 0x0000000a07062c27 */ /* 0x000fca000f8e00ff */
[----:B------:R-:W-:-:S07]  /*2b80*/  @P2 SHF.R.U32.HI R7, RZ, UR11, R6 ;  /* 0x0000000bff072c19 */ /* 0x000fce0008011606 */
.L_x_865:
[----:B------:R-:W-:Y:S05]  /*2b90*/  BSYNC B0 ;  /* 0x0000000000007941 */ /* 0x000fea0003800000 */
.L_x_863:
[----:B------:R-:W-:-:S04]  /*2ba0*/  IMAD R7, R7, UR7, -R30 ;  /* 0x0000000707077c24 */ /* 0x000fc8000f8e0a1e */
[----:B------:R-:W-:-:S05]  /*2bb0*/  IMAD R6, R2, -0x2, R7 ;  /* 0xfffffffe02067824 */ /* 0x000fca00078e0207 */
[----:B------:R-:W-:Y:S02]  /*2bc0*/  VIMNMX R5, R5, R6, !PT ;  /* 0x0000000605057248 */ /* 0x000fe40007fe0100 */
[----:B------:R-:W-:-:S07]  /*2bd0*/  VIADDMNMX R3, R6, UR7, R3, PT ;  /* 0x0000000706037c46 */ /* 0x000fce000b800103 */
.L_x_862:
[C---:B------:R-:W-:Y:S01]  /*2be0*/  ISETP.GE.AND P2, PT, R34.reuse, 0x2, PT ;  /* 0x000000022200780c */ /* 0x040fe20003f46270 */
[----:B------:R-:W0:Y:S01]  /*2bf0*/  SHFL.IDX PT, R4, R4, 0x1, 0x1c1f ;  /* 0x003c1f0004047f89 */ /* 0x000e2200000e0000 */
[C---:B------:R-:W-:Y:S02]  /*2c00*/  ISETP.GE.AND P6, PT, R34.reuse, 0xa, PT ;  /* 0x0000000a2200780c */ /* 0x040fe40003fc6270 */
[----:B------:R-:W-:Y:S02]  /*2c10*/  ISETP.GT.AND P4, PT, R5, 0x1, !P2 ;  /* 0x000000010500780c */ /* 0x000fe40005784270 */
[----:B------:R-:W-:Y:S02]  /*2c20*/  ISETP.GE.AND P3, PT, R34, 0x9, PT ;  /* 0x000000092200780c */ /* 0x000fe40003f66270 */
[----:B------:R-:W-:Y:S02]  /*2c30*/  ISETP.LT.OR P4, PT, R3, 0x2, P4 ;  /* 0x000000020300780c */ /* 0x000fe40002781670 */
[----:B------:R-:W-:-:S02]  /*2c40*/  ISETP.GT.AND P5, PT, R5, 0x8, !P3 ;  /* 0x000000080500780c */ /* 0x000fc40005fa4270 */
[----:B------:R-:W-:Y:S02]  /*2c50*/  FSEL R42, R25, -INF , !P4 ;  /* 0xff800000192a7808 */ /* 0x000fe40006000000 */
[----:B------:R-:W-:Y:S02]  /*2c60*/  ISETP.GT.AND P4, PT, R5, 0x9, !P6 ;  /* 0x000000090500780c */ /* 0x000fe40007784270 */
[----:B------:R-:W-:Y:S02]  /*2c70*/  P2R R25, PR, RZ, 0x40 ;  /* 0x00000040ff197803 */ /* 0x000fe40000000000 */
[----:B------:R-:W-:Y:S02]  /*2c80*/  ISETP.LT.OR P4, PT, R3, 0xa, P4 ;  /* 0x0000000a0300780c */ /* 0x000fe40002781670 */
[----:B------:R-:W-:Y:S02]  /*2c90*/  ISETP.GE.AND P6, PT, R34, 0x11, PT ;  /* 0x000000112200780c */ /* 0x000fe40003fc6270 */
[----:B------:R-:W-:-:S02]  /*2ca0*/  FSEL R60, R29, -INF , !P4 ;  /* 0xff8000001d3c7808 */ /* 0x000fc40006000000 */
[----:B------:R-:W-:Y:S02]  /*2cb0*/  ISETP.LT.OR P5, PT, R3, 0x9, P5 ;  /* 0x000000090300780c */ /* 0x000fe40002fa1670 */
[----:B------:R-:W-:Y:S02]  /*2cc0*/  ISETP.GT.AND P4, PT, R5, 0x10, !P6 ;  /* 0x000000100500780c */ /* 0x000fe40007784270 */
[----:B------:R-:W-:Y:S02]  /*2cd0*/  FSEL R56, R28, -INF , !P5 ;  /* 0xff8000001c387808 */ /* 0x000fe40006800000 */
[----:B------:R-:W-:Y:S02]  /*2ce0*/  ISETP.LT.OR P4, PT, R3, 0x11, P4 ;  /* 0x000000110300780c */ /* 0x000fe40002781670 */
[----:B------:R-:W-:Y:S02]  /*2cf0*/  ISETP.GE.AND P5, PT, R34, 0x12, PT ;  /* 0x000000122200780c */ /* 0x000fe40003fa6270 */
[----:B------:R-:W-:-:S02]  /*2d00*/  FSEL R62, R32, -INF , !P4 ;  /* 0xff800000203e7808 */ /* 0x000fc40006000000 */
[----:B------:R-:W-:Y:S02]  /*2d10*/  ISETP.GT.AND P4, PT, R5, 0x11, !P5 ;  /* 0x000000110500780c */ /* 0x000fe40006f84270 */
[----:B------:R-:W-:Y:S02]  /*2d20*/  P2R R29, PR, RZ, 0x20 ;  /* 0x00000020ff1d7803 */ /* 0x000fe40000000000 */
[----:B------:R-:W-:Y:S02]  /*2d30*/  ISETP.LT.OR P4, PT, R3, 0x12, P4 ;  /* 0x000000120300780c */ /* 0x000fe40002781670 */
[----:B------:R-:W-:Y:S02]  /*2d40*/  ISETP.GE.AND P5, PT, R34, 0x19, PT ;  /* 0x000000192200780c */ /* 0x000fe40003fa6270 */
[----:B------:R-:W-:Y:S02]  /*2d50*/  FSEL R64, R33, -INF , !P4 ;  /* 0xff80000021407808 */ /* 0x000fe40006000000 */
[----:B------:R-:W-:-:S02]  /*2d60*/  ISETP.GT.AND P4, PT, R5, 0x18, !P5 ;  /* 0x000000180500780c */ /* 0x000fc40006f84270 */
[----:B------:R-:W-:Y:S02]  /*2d70*/  P2R R33, PR, RZ, 0x20 ;  /* 0x00000020ff217803 */ /* 0x000fe40000000000 */
[----:B------:R-:W-:Y:S02]  /*2d80*/  ISETP.LT.OR P4, PT, R3, 0x19, P4 ;  /* 0x000000190300780c */ /* 0x000fe40002781670 */
[----:B------:R-:W-:Y:S02]  /*2d90*/  ISETP.GE.AND P5, PT, R34, 0x1a, PT ;  /* 0x0000001a2200780c */ /* 0x000fe40003fa6270 */
[----:B------:R-:W-:Y:S02]  /*2da0*/  FSEL R66, R36, -INF , !P4 ;  /* 0xff80000024427808 */ /* 0x000fe40006000000 */
[----:B------:R-:W-:Y:S02]  /*2db0*/  ISETP.GT.AND P4, PT, R5, 0x19, !P5 ;  /* 0x000000190500780c */ /* 0x000fe40006f84270 */
[----:B------:R-:W-:-:S02]  /*2dc0*/  P2R R35, PR, RZ, 0x20 ;  /* 0x00000020ff237803 */ /* 0x000fc40000000000 */
[----:B------:R-:W-:Y:S02]  /*2dd0*/  ISETP.LT.OR P4, PT, R3, 0x1a, P4 ;  /* 0x0000001a0300780c */ /* 0x000fe40002781670 */
[----:B------:R-:W-:Y:S02]  /*2de0*/  ISETP.GE.AND P5, PT, R34, 0x21, PT ;  /* 0x000000212200780c */ /* 0x000fe40003fa6270 */
[----:B------:R-:W-:Y:S02]  /*2df0*/  FSEL R68, R37, -INF , !P4 ;  /* 0xff80000025447808 */ /* 0x000fe40006000000 */
[----:B------:R-:W-:Y:S02]  /*2e00*/  ISETP.GT.AND P4, PT, R5, 0x20, !P5 ;  /* 0x000000200500780c */ /* 0x000fe40006f84270 */
[----:B------:R-:W-:Y:S02]  /*2e10*/  P2R R36, PR, RZ, 0x20 ;  /* 0x00000020ff247803 */ /* 0x000fe40000000000 */
[----:B------:R-:W-:-:S02]  /*2e20*/  ISETP.LT.OR P4, PT, R3, 0x21, P4 ;  /* 0x000000210300780c */ /* 0x000fc40002781670 */
[----:B------:R-:W-:Y:S02]  /*2e30*/  ISETP.GE.AND P5, PT, R34, 0x22, PT ;  /* 0x000000222200780c */ /* 0x000fe40003fa6270 */
[----:B------:R-:W-:Y:S02]  /*2e40*/  FSEL R40, R40, -INF , !P4 ;  /* 0xff80000028287808 */ /* 0x000fe40006000000 */
[----:B------:R-:W-:Y:S02]  /*2e50*/  ISETP.GT.AND P4, PT, R5, 0x21, !P5 ;  /* 0x000000210500780c */ /* 0x000fe40006f84270 */
[----:B------:R-:W-:Y:S02]  /*2e60*/  P2R R37, PR, RZ, 0x20 ;  /* 0x00000020ff257803 */ /* 0x000fe40000000000 */
[----:B------:R-:W-:Y:S02]  /*2e70*/  ISETP.LT.OR P4, PT, R3, 0x22, P4 ;  /* 0x000000220300780c */ /* 0x000fe40002781670 */
[----:B------:R-:W-:-:S02]  /*2e80*/  ISETP.GE.AND P5, PT, R34, 0x29, PT ;  /* 0x000000292200780c */ /* 0x000fc40003fa6270 */
[----:B------:R-:W-:Y:S02]  /*2e90*/  FSEL R70, R41, -INF , !P4 ;  /* 0xff80000029467808 */ /* 0x000fe40006000000 */
[----:B------:R-:W-:Y:S02]  /*2ea0*/  ISETP.GT.AND P4, PT, R5, 0x28, !P5 ;  /* 0x000000280500780c */ /* 0x000fe40006f84270 */
[----:B------:R-:W-:Y:S02]  /*2eb0*/  P2R R39, PR, RZ, 0x20 ;  /* 0x00000020ff277803 */ /* 0x000fe40000000000 */
        /* <DEDUP_REMOVED lines=11> */
[----:B------:R-:W-:Y:S02]  /*2f70*/  P2R R28, PR, RZ, 0x40 ;  /* 0x00000040ff1c7803 */ /* 0x000fe40000000000 */
[----:B------:R-:W-:Y:S02]  /*2f80*/  FSEL R48, R48, -INF , !P4 ;  /* 0xff80000030307808 */ /* 0x000fe40006000000 */
[----:B------:R-:W-:-:S04]  /*2f90*/  ISETP.GE.AND P4, PT, R34, 0x32, PT ;  /* 0x000000322200780c */ /* 0x000fc80003f86270 */
[----:B------:R-:W-:-:S04]  /*2fa0*/  ISETP.GT.AND P5, PT, R5, 0x31, !P4 ;  /* 0x000000310500780c */ /* 0x000fc800067a4270 */
[----:B------:R-:W-:-:S04]  /*2fb0*/  ISETP.LT.OR P5, PT, R3, 0x32, P5 ;  /* 0x000000320300780c */ /* 0x000fc80002fa1670 */
[----:B------:R-:W-:Y:S02]  /*2fc0*/  FSEL R74, R49, -INF , !P5 ;  /* 0xff800000314a7808 */ /* 0x000fe40006800000 */
[----:B------:R-:W-:-:S04]  /*2fd0*/  ISETP.GE.AND P5, PT, R34, 0x39, PT ;  /* 0x000000392200780c */ /* 0x000fc80003fa6270 */
[----:B------:R-:W-:-:S04]  /*2fe0*/  ISETP.GT.AND P6, PT, R5, 0x38, !P5 ;  /* 0x000000380500780c */ /* 0x000fc80006fc4270 */
[----:B------:R-:W-:-:S04]  /*2ff0*/  ISETP.LT.OR P6, PT, R3, 0x39, P6 ;  /* 0x000000390300780c */ /* 0x000fc800037c1670 */
[----:B------:R-:W-:Y:S02]  /*3000*/  FSEL R52, R52, -INF , !P6 ;  /* 0xff80000034347808 */ /* 0x000fe40007000000 */
[----:B------:R-:W-:-:S04]  /*3010*/  ISETP.GE.AND P6, PT, R34, 0x1, PT ;  /* 0x000000012200780c */ /* 0x000fc80003fc6270 */
[----:B------:R-:W-:Y:S02]  /*3020*/  P2R R6, PR, RZ, 0x40 ;  /* 0x00000040ff067803 */ /* 0x000fe40000000000 */
[----:B------:R-:W-:-:S04]  /*3030*/  ISETP.GT.AND P6, PT, R5, RZ, !P6 ;  /* 0x000000ff0500720c */ /* 0x000fc800077c4270 */
[----:B------:R-:W-:-:S04]  /*3040*/  ISETP.LT.OR P6, PT, R3, 0x1, P6 ;  /* 0x000000010300780c */ /* 0x000fc800037c1670 */
[----:B------:R-:W-:Y:S02]  /*3050*/  FSEL R32, R24, -INF , !P6 ;  /* 0xff80000018207808 */ /* 0x000fe40007000000 */
[----:B------:R-:W-:-:S04]  /*3060*/  ISETP.GE.AND P6, PT, R34, 0x3a, PT ;  /* 0x0000003a2200780c */ /* 0x000fc80003fc6270 */
[----:B------:R-:W-:Y:S02]  /*3070*/  P2R R34, PR, RZ, 0x40 ;  /* 0x00000040ff227803 */ /* 0x000fe40000000000 */
[----:B------:R-:W-:Y:S01]  /*3080*/  ISETP.GT.AND P6, PT, R5, 0x39, !P6 ;  /* 0x000000390500780c */ /* 0x000fe200077c4270 */
[----:B0-----:R-:W-:-:S03]  /*3090*/  IMAD.IADD R5, R31, 0x1, R4 ;  /* 0x000000011f057824 */ /* 0x001fc600078e0204 */
[----:B------:R-:W-:Y:S02]  /*30a0*/  ISETP.LT.OR P6, PT, R3, 0x3a, P6 ;  /* 0x0000003a0300780c */ /* 0x000fe400037c1670 */
[----:B------:R-:W-:Y:S02]  /*30b0*/  VIADDMNMX R3, R4, R38, R27, PT ;  /* 0x0000002604037246 */ /* 0x000fe4000380011b */
[----:B------:R-:W-:Y:S02]  /*30c0*/  FSEL R76, R53, -INF , !P6 ;  /* 0xff800000354c7808 */ /* 0x000fe40007000000 */
[----:B------:R-:W-:-:S13]  /*30d0*/  PLOP3.LUT P6, PT, PT, PT, UP1, 0x40, 0x0 ;  /* 0x000000000000781c */ /* 0x000fda0003fce818 */
[----:B------:R-:W-:Y:S05]  /*30e0*/  @P6 BRA `(.L_x_866) ;  /* 0x0000000000646947 */ /* 0x000fea0003800000 */
        /* <DEDUP_REMOVED lines=9> */
[----:B------:R-:W-:Y:S01]  /*3180*/  @P6 IMAD.HI.U32 R4, R7, UR10, RZ ;  /* 0x0000000a07046c27 */ /* 0x000fe2000f8e00ff */
[----:B------:R-:W-:-:S13]  /*3190*/  PLOP3.LUT P6, PT, PT, PT, UP2, 0x80, 0x0 ;  /* 0x000000000000781c */ /* 0x000fda0003fcf028 */
[----:B------:R-:W-:-:S04]  /*31a0*/  @P6 SHF.R.U32.HI R7, RZ, UR11, R4 ;  /* 0x0000000bff076c19 */ /* 0x000fc80008011604 */
[----:B------:R-:W-:Y:S01]  /*31b0*/  LOP3.LUT R7, RZ, R7, RZ, 0x33, !PT ;  /* 0x00000007ff077212 */ /* 0x000fe200078e33ff */
[----:B------:R-:W-:Y:S06]  /*31c0*/  BRA `(.L_x_869) ;  /* 0x0000000000187947 */ /* 0x000fec0003800000 */
.L_x_868:
[----:B------:R-:W-:-:S06]  /*31d0*/  UISETP.NE.AND UP2, UPT, UR7, 0x1, UPT ;  /* 0x000000010700788c */ /* 0x000fcc000bf45270 */
[----:B------:R-:W-:-:S05]  /*31e0*/  PLOP3.LUT P6, PT, PT, PT, UP2, 0x80, 0x0 ;  /* 0x000000000000781c */ /* 0x000fca0003fcf028 */
[----:B------:R-:W-:-:S08]  /*31f0*/  @UP2 ULDC.64 UR10, c[0x0][0x9e8] ;  /* 0x00027a00000a2ab9 */ /* 0x000fd00000000a00 */
[----:B------:R-:W-:Y:S01]  /*3200*/  @P6 IMAD.HI.U32 R4, R7, UR10, RZ ;  /* 0x0000000a07046c27 */ /* 0x000fe2000f8e00ff */
[----:B------:R-:W-:-:S13]  /*3210*/  PLOP3.LUT P6, PT, PT, PT, UP2, 0x80, 0x0 ;  /* 0x000000000000781c */ /* 0x000fda0003fcf028 */
[----:B------:R-:W-:-:S07]  /*3220*/  @P6 SHF.R.U32.HI R7, RZ, UR11, R4 ;  /* 0x0000000bff076c19 */ /* 0x000fce0008011604 */
.L_x_869:
[----:B------:R-:W-:Y:S05]  /*3230*/  BSYNC B0 ;  /* 0x0000000000007941 */ /* 0x000fea0003800000 */
.L_x_867:
[----:B------:R-:W-:-:S04]  /*3240*/  IMAD R7, R7, UR7, -R30 ;  /* 0x0000000707077c24 */ /* 0x000fc8000f8e0a1e */
[----:B------:R-:W-:-:S05]  /*3250*/  IMAD R4, R2, -0x2, R7 ;  /* 0xfffffffe02047824 */ /* 0x000fca00078e0207 */
[----:B------:R-:W-:Y:S02]  /*3260*/  VIMNMX R5, R5, R4, !PT ;  /* 0x0000000405057248 */ /* 0x000fe40007fe0100 */
[----:B------:R-:W-:-:S07]  /*3270*/  VIADDMNMX R3, R4, UR7, R3, PT ;  /* 0x0000000704037c46 */ /* 0x000fce000b800103 */
.L_x_866:
[----:B------:R-:W-:Y:S01]  /*3280*/  ISETP.GT.AND P2, PT, R5, 0x1, !P2 ;  /* 0x000000010500780c */ /* 0x000fe20005744270 */
[----:B------:R-:W-:Y:S01]  /*3290*/  ULDC UR10, c[0x0][0x988] ;  /* 0x00026200000a7ab9 */ /* 0x000fe20000000800 */
[----:B------:R-:W-:Y:S01]  /*32a0*/  ISETP.NE.AND P6, PT, R6, RZ, PT ;  /* 0x000000ff0600720c */ /* 0x000fe20003fc5270 */
[----:B------:R-:W-:Y:S01]  /*32b0*/  IMAD.U32 R30, RZ, RZ, UR10 ;  /* 0x0000000aff1e7e24 */ /* 0x000fe2000f8e00ff */
[----:B------:R-:W-:Y:S01]  /*32c0*/  ISETP.LT.OR P2, PT, R3, 0x2, P2 ;  /* 0x000000020300780c */ /* 0x000fe20001741670 */
[----:B------:R-:W-:Y:S01]  /*32d0*/  @UP0 ULDC UR14, c[0x0][0x44c] ;  /* 0x00011300000e0ab9 */ /* 0x000fe20000000800 */
[----:B------:R-:W-:Y:S01]  /*32e0*/  FMNMX.FTZ R6, R32, R42, !PT ;  /* 0x0000002a20067209 */ /* 0x000fe20007810000 */
[----:B------:R-:W-:Y:S01]  /*32f0*/  UIMAD.WIDE.U32 UR14, UR36, UR14, URZ ;  /* 0x0000000e240e72a5 */ /* 0x000fe2000f8e003f */
[----:B------:R-:W-:Y:S01]  /*3300*/  FSEL R9, R9, -INF , !P2 ;  /* 0xff80000009097808 */ /* 0x000fe20005000000 */
[----:B------:R-:W-:Y:S01]  /*3310*/  @UP0 ULDC UR18, c[0x0][0x450] ;  /* 0x0001140000120ab9 */ /* 0x000fe20000000800 */
[----:B------:R-:W-:Y:S01]  /*3320*/  ISETP.NE.AND P2, PT, R25, RZ, PT ;  /* 0x000000ff1900720c */ /* 0x000fe20003f45270 */
[----:B------:R-:W-:Y:S01]  /*3330*/  UMOV UR11, UR36 ;  /* 0x00000024000b7c82 */ /* 0x000fe20008000000 */
[----:B------:R-:W-:Y:S01]  /*3340*/  FMNMX.FTZ R6, R56, R6, !PT ;  /* 0x0000000638067209 */ /* 0x000fe20007810000 */
[----:B------:R-:W-:Y:S01]  /*3350*/  @UP0 USHF.R.U32.HI UR11, URZ, UR18, UR15 ;  /* 0x000000123f0b0299 */ /* 0x000fe2000801160f */
[----:B------:R-:W-:-:S02]  /*3360*/  ISETP.GT.AND P2, PT, R5, 0x9, !P2 ;  /* 0x000000090500780c */ /* 0x000fc40005744270 */
[----:B------:R-:W-:Y:S01]  /*3370*/  FMNMX.FTZ R6, R60, R6, !PT ;  /* 0x000000063c067209 */ /* 0x000fe20007810000 */
[----:B------:R-:W-:Y:S01]  /*3380*/  UIADD3 UR53, UR53, UR11, URZ ;  /* 0x0000000b35357290 */ /* 0x000fe2000fffe03f */
[----:B------:R-:W-:Y:S02]  /*3390*/  ISETP.LT.OR P2, PT, R3, 0xa, P2 ;  /* 0x0000000a0300780c */ /* 0x000fe40001741670 */
[----:B------:R-:W-:Y:S01]  /*33a0*/  FMNMX.FTZ R6, R62, R6, !PT ;  /* 0x000000063e067209 */ /* 0x000fe20007810000 */
[----:B------:R-:W-:Y:S01]  /*33b0*/  UIADD3 UR6, UR53, UR6, URZ ;  /* 0x0000000635067290 */ /* 0x000fe2000fffe03f */
[----:B------:R-:W-:Y:S02]  /*33c0*/  FSEL R10, R10, -INF , !P2 ;  /* 0xff8000000a0a7808 */ /* 0x000fe40005000000 */
[----:B------:R-:W-:Y:S02]  /*33d0*/  ISETP.NE.AND P2, PT, R28, RZ, PT ;  /* 0x000000ff1c00720c */ /* 0x000fe40003f45270 */
[----:B------:R-:W-:-:S02]  /*33e0*/  FMNMX.FTZ R6, R64, R6, !PT ;  /* 0x0000000640067209 */ /* 0x000fc40007810000 */
[----:B------:R-:W-:Y:S02]  /*33f0*/  ISETP.GT.AND P2, PT, R5, 0x10, !P2 ;  /* 0x000000100500780c */ /* 0x000fe40005744270 */
[----:B------:R-:W-:Y:S02]  /*3400*/  FMNMX.FTZ R6, R66, R6, !PT ;  /* 0x0000000642067209 */ /* 0x000fe40007810000 */
[----:B------:R-:W-:Y:S02]  /*3410*/  ISETP.LT.OR P2, PT, R3, 0x11, P2 ;  /* 0x000000110300780c */ /* 0x000fe40001741670 */
[----:B------:R-:W-:Y:S02]  /*3420*/  FMNMX.FTZ R6, R68, R6, !PT ;  /* 0x0000000644067209 */ /* 0x000fe40007810000 */
[----:B------:R-:W-:Y:S02]  /*3430*/  FSEL R11, R11, -INF , !P2 ;  /* 0xff8000000b0b7808 */ /* 0x000fe40005000000 */
[----:B------:R-:W-:-:S02]  /*3440*/  ISETP.NE.AND P2, PT, R29, RZ, PT ;  /* 0x000000ff1d00720c */ /* 0x000fc40003f45270 */
[C---:B------:R-:W-:Y:S02]  /*3450*/  ISETP.GT.AND P3, PT, R5.reuse, 0x8, !P3 ;  /* 0x000000080500780c */ /* 0x040fe40005f64270 */
[----:B------:R-:W-:Y:S02]  /*3460*/  ISETP.GT.AND P2, PT, R5, 0x11, !P2 ;  /* 0x000000110500780c */ /* 0x000fe40005744270 */
[----:B------:R-:W-:Y:S02]  /*3470*/  FMNMX.FTZ R6, R40, R6, !PT ;  /* 0x0000000628067209 */ /* 0x000fe40007810000 */
[C---:B------:R-:W-:Y:S02]  /*3480*/  ISETP.LT.OR P2, PT, R3.reuse, 0x12, P2 ;  /* 0x000000120300780c */ /* 0x040fe40001741670 */
[----:B------:R-:W-:Y:S02]  /*3490*/  ISETP.LT.OR P3, PT, R3, 0x9, P3 ;  /* 0x000000090300780c */ /* 0x000fe40001f61670 */
[----:B------:R-:W-:-:S02]  /*34a0*/  FSEL R12, R12, -INF , !P2 ;  /* 0xff8000000c0c7808 */ /* 0x000fc40005000000 */
[----:B------:R-:W-:Y:S02]  /*34b0*/  ISETP.NE.AND P2, PT, R33, RZ, PT ;  /* 0x000000ff2100720c */ /* 0x000fe40003f45270 */
[----:B------:R-:W-:Y:S02]  /*34c0*/  FMNMX.FTZ R6, R70, R6, !PT ;  /* 0x0000000646067209 */ /* 0x000fe40007810000 */
[----:B------:R-:W-:Y:S02]  /*34d0*/  ISETP.GT.AND P2, PT, R5, 0x18, !P2 ;  /* 0x000000180500780c */ /* 0x000fe40005744270 */
[----:B---3--:R-:W-:Y:S02]  /*34e0*/  FSEL R8, R8, -INF , !P3 ;  /* 0xff80000008087808 */ /* 0x008fe40005800000 */
[----:B------:R-:W-:Y:S02]  /*34f0*/  ISETP.LT.OR P2, PT, R3, 0x19, P2 ;  /* 0x000000190300780c */ /* 0x000fe40001741670 */
[----:B------:R-:W-:-:S02]  /*3500*/  ISETP.NE.AND P3, PT, R39, RZ, PT ;  /* 0x000000ff2700720c */ /* 0x000fc40003f65270 */
[----:B------:R-:W-:Y:S02]  /*3510*/  FSEL R15, R15, -INF , !P2 ;  /* 0xff8000000f0f7808 */ /* 0x000fe40005000000 */
[----:B------:R-:W-:Y:S02]  /*3520*/  ISETP.NE.AND P2, PT, R35, RZ, PT ;  /* 0x000000ff2300720c */ /* 0x000fe40003f45270 */
[----:B------:R-:W-:Y:S02]  /*3530*/  FMNMX.FTZ R6, R44, R6, !PT ;  /* 0x000000062c067209 */ /* 0x000fe40007810000 */
[----:B------:R-:W-:Y:S02]  /*3540*/  ISETP.GT.AND P2, PT, R5, 0x19, !P2 ;  /* 0x000000190500780c */ /* 0x000fe40005744270 */
[----:B------:R-:W-:Y:S02]  /*3550*/  FMNMX.FTZ R6, R72, R6, !PT ;  /* 0x0000000648067209 */ /* 0x000fe40007810000 */
[----:B------:R-:W-:-:S02]  /*3560*/  ISETP.LT.OR P2, PT, R3, 0x1a, P2 ;  /* 0x0000001a0300780c */ /* 0x000fc40001741670 */
[----:B------:R-:W-:Y:S02]  /*3570*/  FMNMX.FTZ R6, R48, R6, !PT ;  /* 0x0000000630067209 */ /* 0x000fe40007810000 */
[----:B------:R-:W-:Y:S02]  /*3580*/  FSEL R20, R20, -INF , !P2 ;  /* 0xff80000014147808 */ /* 0x000fe40005000000 */
[----:B------:R-:W-:Y:S02]  /*3590*/  ISETP.NE.AND P2, PT, R36, RZ, PT ;  /* 0x000000ff2400720c */ /* 0x000fe40003f45270 */
[----:B------:R-:W-:Y:S02]  /*35a0*/  FMNMX.FTZ R6, R74, R6, !PT ;  /* 0x000000064a067209 */ /* 0x000fe40007810000 */
[----:B------:R-:W-:Y:S02]  /*35b0*/  ISETP.GT.AND P2, PT, R5, 0x20, !P2 ;  /* 0x000000200500780c */ /* 0x000fe40005744270 */
[----:B------:R-:W-:-:S02]  /*35c0*/  FMNMX.FTZ R6, R52, R6, !PT ;  /* 0x0000000634067209 */ /* 0x000fc40007810000 */
[----:B------:R-:W-:Y:S02]  /*35d0*/  ISETP.LT.OR P2, PT, R3, 0x21, P2 ;  /* 0x000000210300780c */ /* 0x000fe40001741670 */
[----:B------:R-:W-:Y:S02]  /*35e0*/  ISETP.GT.AND P4, PT, R5, 0x31, !P4 ;  /* 0x000000310500780c */ /* 0x000fe40006784270 */
[----:B------:R-:W-:Y:S02]  /*35f0*/  FSEL R21, R21, -INF , !P2 ;  /* 0xff80000015157808 */ /* 0x000fe40005000000 */
[----:B------:R-:W-:Y:S02]  /*3600*/  ISETP.NE.AND P2, PT, R37, RZ, PT ;  /* 0x000000ff2500720c */ /* 0x000fe40003f45270 */
[C---:B------:R-:W-:Y:S02]  /*3610*/  ISETP.GT.AND P5, PT, R5.reuse, 0x38, !P5 ;  /* 0x000000380500780c */ /* 0x040fe40006fa4270 */
[----:B------:R-:W-:-:S02]  /*3620*/  ISETP.GT.AND P2, PT, R5, 0x21, !P2 ;  /* 0x000000210500780c */ /* 0x000fc40005744270 */
[C---:B------:R-:W-:Y:S02]  /*3630*/  ISETP.LT.OR P4, PT, R3.reuse, 0x32, P4 ;  /* 0x000000320300780c */ /* 0x040fe40002781670 */
[C---:B------:R-:W-:Y:S02]  /*3640*/  ISETP.LT.OR P2, PT, R3.reuse, 0x22, P2 ;  /* 0x000000220300780c */ /* 0x040fe40001741670 */
[----:B------:R-:W-:Y:S02]  /*3650*/  ISETP.LT.OR P5, PT, R3, 0x39, P5 ;  /* 0x000000390300780c */ /* 0x000fe40002fa1670 */
[----:B------:R-:W-:Y:S02]  /*3660*/  FSEL R24, R43, -INF , !P2 ;  /* 0xff8000002b187808 */ /* 0x000fe40005000000 */
[----:B------:R-:W-:Y:S02]  /*3670*/  ISETP.GT.AND P2, PT, R5, 0x28, !P3 ;  /* 0x000000280500780c */ /* 0x000fe40005f44270 */
[----:B------:R-:W-:-:S02]  /*3680*/  ISETP.NE.AND P3, PT, R45, RZ, PT ;  /* 0x000000ff2d00720c */ /* 0x000fc40003f65270 */
[----:B------:R-:W-:Y:S02]  /*3690*/  ISETP.LT.OR P2, PT, R3, 0x29, P2 ;  /* 0x000000290300780c */ /* 0x000fe40001741670 */
[C---:B------:R-:W-:Y:S02]  /*36a0*/  ISETP.GT.AND P3, PT, R5.reuse, 0x30, !P3 ;  /* 0x000000300500780c */ /* 0x040fe40005f64270 */
[----:B------:R-:W-:Y:S02]  /*36b0*/  FSEL R25, R46, -INF , !P2 ;  /* 0xff8000002e197808 */ /* 0x000fe40005000000 */
[----:B------:R-:W-:Y:S02]  /*36c0*/  ISETP.GT.AND P2, PT, R5, RZ, !P6 ;  /* 0x000000ff0500720c */ /* 0x000fe40007744270 */
[----:B------:R-:W-:Y:S02]  /*36d0*/  ISETP.NE.AND P6, PT, R34, RZ, PT ;  /* 0x000000ff2200720c */ /* 0x000fe40003fc5270 */
[----:B------:R-:W-:-:S02]  /*36e0*/  ISETP.LT.OR P2, PT, R3, 0x1, P2 ;  /* 0x000000010300780c */ /* 0x000fc40001741670 */
[----:B------:R-:W-:Y:S02]  /*36f0*/  ISETP.LT.OR P3, PT, R3, 0x31, P3 ;  /* 0x000000310300780c */ /* 0x000fe40001f61670 */
[----:B------:R-:W-:Y:S02]  /*3700*/  FSEL R4, R26, -INF , !P2 ;  /* 0xff8000001a047808 */ /* 0x000fe40005000000 */
[----:B------:R-:W-:Y:S02]  /*3710*/  FMNMX.FTZ R26, R76, R6, !PT ;  /* 0x000000064c1a7209 */ /* 0x000fe40007810000 */
[----:B------:R-:W-:-:S03]  /*3720*/  ISETP.NE.AND P2, PT, R41, RZ, PT ;  /* 0x000000ff2900720c */ /* 0x000fc60003f45270 */
[----:B------:R-:W0:Y:S01]  /*3730*/  SHFL.BFLY PT, R7, R26, 0x2, 0x1f ;  /* 0x0c401f001a077f89 */ /* 0x000e2200000e0000 */
[----:B------:R-:W-:-:S04]  /*3740*/  ISETP.GT.AND P2, PT, R5, 0x29, !P2 ;  /* 0x000000290500780c */ /* 0x000fc80005744270 */
[----:B------:R-:W-:Y:S02]  /*3750*/  ISETP.LT.OR P2, PT, R3, 0x2a, P2 ;  /* 0x0000002a0300780c */ /* 0x000fe40001741670 */
[----:B0-----:R-:W-:Y:S02]  /*3760*/  FMNMX.FTZ R28, R26, R7, !PT ;  /* 0x000000071a1c7209 */ /* 0x001fe40007810000 */
[----:B------:R-:W-:Y:S02]  /*3770*/  FMNMX.FTZ R7, R4, R9, !PT ;  /* 0x0000000904077209 */ /* 0x000fe40007810000 */
[----:B------:R-:W-:Y:S01]  /*3780*/  FSEL R26, R47, -INF , !P2 ;  /* 0xff8000002f1a7808 */ /* 0x000fe20005000000 */
[----:B------:R-:W0:Y:S01]  /*3790*/  SHFL.BFLY PT, R29, R28, 0x1, 0x1f ;  /* 0x0c201f001c1d7f89 */ /* 0x000e2200000e0000 */
[----:B------:R-:W-:Y:S01]  /*37a0*/  FMNMX.FTZ R7, R8, R7, !PT ;  /* 0x0000000708077209 */ /* 0x000fe20007810000 */
[----:B------:R-:W-:-:S03]  /*37b0*/  IMAD.U32 R47, RZ, RZ, UR10 ;  /* 0x0000000aff2f7e24 */ /* 0x000fc6000f8e00ff */
[----:B------:R-:W-:-:S04]  /*37c0*/  FMNMX.FTZ R6, R10, R7, !PT ;  /* 0x000000070a067209 */ /* 0x000fc80007810000 */
[----:B------:R-:W-:-:S04]  /*37d0*/  FMNMX.FTZ R27, R11, R6, !PT ;  /* 0x000000060b1b7209 */ /* 0x000fc80007810000 */
[----:B------:R-:W-:-:S04]  /*37e0*/  FMNMX.FTZ R6, R12, R27, !PT ;  /* 0x0000001b0c067209 */ /* 0x000fc80007810000 */
[----:B------:R-:W-:-:S04]  /*37f0*/  FMNMX.FTZ R27, R15, R6, !PT ;  /* 0x000000060f1b7209 */ /* 0x000fc80007810000 */
[----:B------:R-:W-:Y:S02]  /*3800*/  FMNMX.FTZ R6, R20, R27, !PT ;  /* 0x0000001b14067209 */ /* 0x000fe40007810000 */
[----:B0-----:R-:W-:Y:S02]  /*3810*/  FMNMX.FTZ R7, R28, R29, !PT ;  /* 0x0000001d1c077209 */ /* 0x001fe40007810000 */
[----:B------:R-:W-:Y:S02]  /*3820*/  FMNMX.FTZ R27, R21, R6, !PT ;  /* 0x00000006151b7209 */ /* 0x000fe40007810000 */
[C---:B------:R-:W-:Y:S01]  /*3830*/  FSETP.NEU.FTZ.AND P2, PT, R7.reuse, -INF , PT ;  /* 0xff8000000700780b */ /* 0x040fe20003f5d000 */
[----:B------:R-:W-:-:S01]  /*3840*/  FFMA.FTZ R28, R7, R30, -8 ;  /* 0xc1000000071c7423 */ /* 0x000fc2000001001e */
[----:B------:R-:W-:-:S04]  /*3850*/  FMNMX.FTZ R6, R24, R27, !PT ;  /* 0x0000001b18067209 */ /* 0x000fc80007810000 */
[----:B------:R-:W-:Y:S02]  /*3860*/  FMNMX.FTZ R27, R25, R6, !PT ;  /* 0x00000006191b7209 */ /* 0x000fe40007810000 */
[----:B------:R-:W-:Y:S02]  /*3870*/  FSEL R31, R28, RZ, P2 ;  /* 0x000000ff1c1f7208 */ /* 0x000fe40001000000 */
[----:B------:R-:W-:Y:S02]  /*3880*/  ISETP.GT.AND P2, PT, R5, 0x39, !P6 ;  /* 0x000000390500780c */ /* 0x000fe40007744270 */
[----:B------:R-:W-:Y:S01]  /*3890*/  FSEL R5, R50, -INF , !P3 ;  /* 0xff80000032057808 */ /* 0x000fe20005800000 */
[--C-:B------:R-:W-:Y:S01]  /*38a0*/  FFMA.FTZ R29, R32, UR10, -R31.reuse ;  /* 0x0000000a201d7c23 */ /* 0x100fe2000801081f */
[----:B------:R-:W-:Y:S01]  /*38b0*/  FMNMX.FTZ R6, R26, R27, !PT ;  /* 0x0000001b1a067209 */ /* 0x000fe20007810000 */
[--C-:B------:R-:W-:Y:S01]  /*38c0*/  FFMA.FTZ R30, R42, UR10, -R31.reuse ;  /* 0x0000000a2a1e7c23 */ /* 0x100fe2000801081f */
[----:B------:R-:W-:Y:S01]  /*38d0*/  FSEL R27, R51, -INF , !P4 ;  /* 0xff800000331b7808 */ /* 0x000fe20006000000 */
[----:B------:R0:W-:Y:S01]  /*38e0*/  MUFU.EX2 R32, R29 ;  /* 0x0000001d00207308 */ /* 0x0001e20000000800 */
[----:B------:R-:W-:Y:S01]  /*38f0*/  FMNMX.FTZ R6, R5, R6, !PT ;  /* 0x0000000605067209 */ /* 0x000fe20007810000 */
[--C-:B------:R-:W-:Y:S01]  /*3900*/  FFMA.FTZ R34, R56, UR10, -R31.reuse ;  /* 0x0000000a38227c23 */ /* 0x100fe2000801081f */
[----:B------:R-:W-:Y:S01]  /*3910*/  ISETP.LT.OR P2, PT, R3, 0x3a, P2 ;  /* 0x0000003a0300780c */ /* 0x000fe20001741670 */
[--C-:B------:R-:W-:Y:S01]  /*3920*/  FFMA.FTZ R35, R60, UR10, -R31.reuse ;  /* 0x0000000a3c237c23 */ /* 0x100fe2000801081f */
[----:B------:R-:W-:Y:S01]  /*3930*/  FSEL R3, R54, -INF , !P5 ;  /* 0xff80000036037808 */ /* 0x000fe20006800000 */
[--C-:B------:R-:W-:Y:S01]  /*3940*/  FFMA.FTZ R36, R62, UR10, -R31.reuse ;  /* 0x0000000a3e247c23 */ /* 0x100fe2000801081f */
[----:B------:R-:W-:Y:S01]  /*3950*/  FMNMX.FTZ R6, R27, R6, !PT ;  /* 0x000000061b067209 */ /* 0x000fe20007810000 */
[----:B------:R1:W2:Y:S01]  /*3960*/  MUFU.EX2 R33, R30 ;  /* 0x0000001e00217308 */ /* 0x0002a20000000800 */
[----:B------:R-:W-:Y:S01]  /*3970*/  FSEL R28, R55, -INF , !P2 ;  /* 0xff800000371c7808 */ /* 0x000fe20005000000 */
[--C-:B------:R-:W-:Y:S01]  /*3980*/  FFMA.FTZ R37, R64, UR10, -R31.reuse ;  /* 0x0000000a40257c23 */ /* 0x100fe2000801081f */
[----:B0-----:R-:W-:Y:S01]  /*3990*/  FMNMX.FTZ R29, R3, R6, !PT ;  /* 0x00000006031d7209 */ /* 0x001fe20007810000 */
[--C-:B------:R-:W-:Y:S01]  /*39a0*/  FFMA.FTZ R42, R44, UR10, -R31.reuse ;  /* 0x0000000a2c2a7c23 */ /* 0x100fe2000801081f */
[----:B------:R-:W-:-:S01]  /*39b0*/  FFMA.FTZ R38, R66, UR10, -R31 ;  /* 0x0000000a42267c23 */ /* 0x000fc2000801081f */
[--C-:B------:R-:W-:Y:S01]  /*39c0*/  FFMA.FTZ R39, R68, UR10, -R31.reuse ;  /* 0x0000000a44277c23 */ /* 0x100fe2000801081f */
[----:B------:R-:W-:Y:S01]  /*39d0*/  FMNMX.FTZ R29, R28, R29, !PT ;  /* 0x0000001d1c1d7209 */ /* 0x000fe20007810000 */
[----:B------:R-:W0:Y:S01]  /*39e0*/  MUFU.EX2 R34, R34 ;  /* 0x0000002200227308 */ /* 0x000e220000000800 */
[----:B------:R-:W-:-:S01]  /*39f0*/  FFMA.FTZ R40, R40, UR10, -R31 ;  /* 0x0000000a28287c23 */ /* 0x000fc2000801081f */
[--C-:B------:R-:W-:Y:S01]  /*3a00*/  FFMA.FTZ R41, R70, UR10, -R31.reuse ;  /* 0x0000000a46297c23 */ /* 0x100fe2000801081f */
[----:B------:R-:W-:-:S01]  /*3a10*/  FFMA.FTZ R43, R72, UR10, -R31 ;  /* 0x0000000a482b7c23 */ /* 0x000fc2000801081f */
[----:B------:R-:W1:Y:S01]  /*3a20*/  SHFL.BFLY PT, R6, R29, 0x2, 0x1f ;  /* 0x0c401f001d067f89 */ /* 0x000e6200000e0000 */
[----:B------:R-:W-:-:S01]  /*3a30*/  FFMA.FTZ R44, R48, UR10, -R31 ;  /* 0x0000000a302c7c23 */ /* 0x000fc2000801081f */
[----:B------:R-:W-:-:S02]  /*3a40*/  FFMA.FTZ R45, R74, UR10, -R31 ;  /* 0x0000000a4a2d7c23 */ /* 0x000fc4000801081f */
[----:B------:R-:W-:Y:S08]  /*3a50*/  MUFU.EX2 R35, R35 ;  /* 0x0000002300237308 */ /* 0x000ff00000000800 */
[----:B------:R-:W-:Y:S08]  /*3a60*/  MUFU.EX2 R36, R36 ;  /* 0x0000002400247308 */ /* 0x000ff00000000800 */
[----:B------:R-:W-:Y:S01]  /*3a70*/  MUFU.EX2 R37, R37 ;  /* 0x0000002500257308 */ /* 0x000fe20000000800 */
[----:B-1----:R-:W-:-:S07]  /*3a80*/  FMNMX.FTZ R30, R29, R6, !PT ;  /* 0x000000061d1e7209 */ /* 0x002fce0007810000 */
[----:B------:R-:W-:Y:S01]  /*3a90*/  MUFU.EX2 R38, R38 ;  /* 0x0000002600267308 */ /* 0x000fe20000000800 */
[----:B------:R-:W1:Y:S07]  /*3aa0*/  SHFL.BFLY PT, R29, R30, 0x1, 0x1f ;  /* 0x0c201f001e1d7f89 */ /* 0x000e6e00000e0000 */
[----:B------:R-:W-:Y:S08]  /*3ab0*/  MUFU.EX2 R39, R39 ;  /* 0x0000002700277308 */ /* 0x000ff00000000800 */
[----:B------:R-:W-:Y:S08]  /*3ac0*/  MUFU.EX2 R42, R42 ;  /* 0x0000002a002a7308 */ /* 0x000ff00000000800 */
[----:B------:R-:W-:Y:S01]  /*3ad0*/  MUFU.EX2 R43, R43 ;  /* 0x0000002b002b7308 */ /* 0x000fe20000000800 */
[----:B-1----:R-:W-:Y:S01]  /*3ae0*/  FMNMX.FTZ R6, R30, R29, !PT ;  /* 0x0000001d1e067209 */ /* 0x002fe20007810000 */
[--C-:B------:R-:W-:Y:S01]  /*3af0*/  FFMA.FTZ R29, R52, UR10, -R31.reuse ;  /* 0x0000000a341d7c23 */ /* 0x100fe2000801081f */
[----:B------:R-:W-:-:S02]  /*3b00*/  FFMA.FTZ R31, R76, UR10, -R31 ;  /* 0x0000000a4c1f7c23 */ /* 0x000fc4000801081f */
[C---:B------:R-:W-:Y:S01]  /*3b10*/  FSETP.NEU.FTZ.AND P2, PT, R6.reuse, -INF , PT ;  /* 0xff8000000600780b */ /* 0x040fe20003f5d000 */
[----:B------:R-:W-:-:S02]  /*3b20*/  FFMA.FTZ R30, R6, R47, -8 ;  /* 0xc1000000061e7423 */ /* 0x000fc4000001002f */
[----:B------:R-:W-:Y:S03]  /*3b30*/  MUFU.EX2 R40, R40 ;  /* 0x0000002800287308 */ /* 0x000fe60000000800 */
[----:B------:R-:W-:Y:S02]  /*3b40*/  FSEL R46, R30, RZ, P2 ;  /* 0x000000ff1e2e7208 */ /* 0x000fe40001000000 */
[----:B------:R-:W-:-:S03]  /*3b50*/  PLOP3.LUT P2, PT, PT, PT, UP1, 0x40, 0x0 ;  /* 0x000000000000781c */ /* 0x000fc60003f4e818 */
[--C-:B------:R-:W-:Y:S01]  /*3b60*/  FFMA.FTZ R4, R4, UR10, -R46.reuse ;  /* 0x0000000a04047c23 */ /* 0x100fe2000801082e */
[----:B------:R-:W-:-:S01]  /*3b70*/  FFMA.FTZ R9, R9, UR10, -R46 ;  /* 0x0000000a09097c23 */ /* 0x000fc2000801082e */
[--C-:B------:R-:W-:Y:S01]  /*3b80*/  FFMA.FTZ R8, R8, UR10, -R46.reuse ;  /* 0x0000000a08087c23 */ /* 0x100fe2000801082e */
[----:B------:R-:W-:-:S01]  /*3b90*/  FFMA.FTZ R10, R10, UR10, -R46 ;  /* 0x0000000a0a0a7c23 */ /* 0x000fc2000801082e */
[--C-:B------:R-:W-:Y:S01]  /*3ba0*/  FFMA.FTZ R11, R11, UR10, -R46.reuse ;  /* 0x0000000a0b0b7c23 */ /* 0x100fe2000801082e */
[----:B------:R2:W-:Y:S01]  /*3bb0*/  MUFU.EX2 R30, R31 ;  /* 0x0000001f001e7308 */ /* 0x0005e20000000800 */
[----:B------:R-:W-:-:S01]  /*3bc0*/  FFMA.FTZ R12, R12, UR10, -R46 ;  /* 0x0000000a0c0c7c23 */ /* 0x000fc2000801082e */
[--C-:B------:R-:W-:Y:S01]  /*3bd0*/  FFMA.FTZ R15, R15, UR10, -R46.reuse ;  /* 0x0000000a0f0f7c23 */ /* 0x100fe2000801082e */
[----:B------:R-:W-:-:S01]  /*3be0*/  FFMA.FTZ R20, R20, UR10, -R46 ;  /* 0x0000000a14147c23 */ /* 0x000fc2000801082e */
[--C-:B------:R-:W-:Y:S01]  /*3bf0*/  FFMA.FTZ R21, R21, UR10, -R46.reuse ;  /* 0x0000000a15157c23 */ /* 0x100fe2000801082e */
[----:B------:R-:W-:-:S01]  /*3c00*/  FFMA.FTZ R24, R24, UR10, -R46 ;  /* 0x0000000a18187c23 */ /* 0x000fc2000801082e */
[--C-:B------:R-:W-:Y:S01]  /*3c10*/  FFMA.FTZ R25, R25, UR10, -R46.reuse ;  /* 0x0000000a19197c23 */ /* 0x100fe2000801082e */
[----:B------:R-:W-:-:S01]  /*3c20*/  FFMA.FTZ R26, R26, UR10, -R46 ;  /* 0x0000000a1a1a7c23 */ /* 0x000fc2000801082e */
[----:B------:R-:W-:Y:S01]  /*3c30*/  MUFU.EX2 R4, R4 ;  /* 0x0000000400047308 */ /* 0x000fe20000000800 */
[----:B--2---:R-:W-:-:S01]  /*3c40*/  FADD.FTZ R31, R32, R33 ;  /* 0x00000021201f7221 */ /* 0x004fc20000010000 */
[--C-:B------:R-:W-:Y:S01]  /*3c50*/  FFMA.FTZ R5, R5, UR10, -R46.reuse ;  /* 0x0000000a05057c23 */ /* 0x100fe2000801082e */
[----:B------:R-:W-:-:S01]  /*3c60*/  FFMA.FTZ R27, R27, UR10, -R46 ;  /* 0x0000000a1b1b7c23 */ /* 0x000fc2000801082e */
[--C-:B------:R-:W-:Y:S01]  /*3c70*/  FFMA.FTZ R3, R3, UR10, -R46.reuse ;  /* 0x0000000a03037c23 */ /* 0x100fe2000801082e */
[----:B------:R-:W-:-:S03]  /*3c80*/  FFMA.FTZ R28, R28, UR10, -R46 ;  /* 0x0000000a1c1c7c23 */ /* 0x000fc6000801082e */
[----:B------:R-:W1:Y:S08]  /*3c90*/  MUFU.EX2 R9, R9 ;  /* 0x0000000900097308 */ /* 0x000e700000000800 */
[----:B------:R-:W2:Y:S08]  /*3ca0*/  MUFU.EX2 R8, R8 ;  /* 0x0000000800087308 */ /* 0x000eb00000000800 */
[----:B------:R0:W3:Y:S08]  /*3cb0*/  MUFU.EX2 R47, R10 ;  /* 0x0000000a002f7308 */ /* 0x0000f00000000800 */
[----:B------:R-:W4:Y:S01]  /*3cc0*/  MUFU.EX2 R11, R11 ;  /* 0x0000000b000b7308 */ /* 0x000f220000000800 */
[----:B0-----:R-:W-:-:S01]  /*3cd0*/  FADD.FTZ R10, R34, R31 ;  /* 0x0000001f220a7221 */ /* 0x001fc20000010000 */
[----:B-1----:R-:W-:-:S03]  /*3ce0*/  FADD.FTZ R31, R4, R9 ;  /* 0x00000009041f7221 */ /* 0x002fc60000010000 */
[C---:B------:R-:W-:Y:S01]  /*3cf0*/  FADD.FTZ R49, R35.reuse, R10 ;  /* 0x0000000a23317221 */ /* 0x040fe20000010000 */
[----:B------:R-:W-:Y:S01]  /*3d00*/  F2FP.SATFINITE.E4M3.F32.PACK_AB_MERGE_C R35, R35, R34, RZ ;  /* 0x000000222323723e */ /* 0x000fe200048070ff */
[----:B--2---:R-:W-:Y:S01]  /*3d10*/  FADD.FTZ R10, R8, R31 ;  /* 0x0000001f080a7221 */ /* 0x004fe20000010000 */
[----:B------:R-:W0:Y:S01]  /*3d20*/  MUFU.EX2 R12, R12 ;  /* 0x0000000c000c7308 */ /* 0x000e220000000800 */
[----:B------:R-:W-:-:S01]  /*3d30*/  FADD.FTZ R34, R36, R49 ;  /* 0x0000003124227221 */ /* 0x000fc20000010000 */
[----:B------:R-:W-:Y:S01]  /*3d40*/  F2FP.SATFINITE.E4M3.F32.PACK_AB_MERGE_C R188, R33, R32, R35 ;  /* 0x0000002021bc723e */ /* 0x000fe20004807023 */
[----:B---3--:R-:W-:-:S01]  /*3d50*/  FADD.FTZ R10, R47, R10 ;  /* 0x0000000a2f0a7221 */ /* 0x008fc20000010000 */
[----:B------:R-:W-:Y:S01]  /*3d60*/  F2FP.SATFINITE.E4M3.F32.PACK_AB_MERGE_C R32, R39, R38, RZ ;  /* 0x000000262720723e */ /* 0x000fe200048070ff */
[----:B------:R-:W-:-:S01]  /*3d70*/  FADD.FTZ R31, R37, R34 ;  /* 0x00000022251f7221 */ /* 0x000fc20000010000 */
[----:B------:R-:W-:Y:S02]  /*3d80*/  F2FP.SATFINITE.E4M3.F32.PACK_AB_MERGE_C R33, R43, R42, RZ ;  /* 0x0000002a2b21723e */ /* 0x000fe400048070ff */
[----:B------:R-:W1:Y:S01]  /*3d90*/  MUFU.EX2 R15, R15 ;  /* 0x0000000f000f7308 */ /* 0x000e620000000800 */
[----:B------:R-:W-:-:S01]  /*3da0*/  FADD.FTZ R38, R38, R31 ;  /* 0x0000001f26267221 */ /* 0x000fc20000010000 */
[----:B----4-:R-:W-:Y:S01]  /*3db0*/  FADD.FTZ R31, R11, R10 ;  /* 0x0000000a0b1f7221 */ /* 0x010fe20000010000 */
[----:B------:R-:W-:-:S02]  /*3dc0*/  F2FP.SATFINITE.E4M3.F32.PACK_AB_MERGE_C R190, R37, R36, R32 ;  /* 0x0000002425be723e */ /* 0x000fc40004807020 */
[----:B------:R-:W-:Y:S01]  /*3dd0*/  FADD.FTZ R39, R39, R38 ;  /* 0x0000002627277221 */ /* 0x000fe20000010000 */
[----:B------:R-:W-:Y:S02]  /*3de0*/  F2FP.SATFINITE.E4M3.F32.PACK_AB_MERGE_C R47, R47, R8, RZ ;  /* 0x000000082f2f723e */ /* 0x000fe400048070ff */
[----:B------:R-:W2:Y:S01]  /*3df0*/  MUFU.EX2 R20, R20 ;  /* 0x0000001400147308 */ /* 0x000ea20000000800 */
[----:B0-----:R-:W-:-:S01]  /*3e00*/  FADD.FTZ R32, R12, R31 ;  /* 0x0000001f0c207221 */ /* 0x001fc20000010000 */
[----:B------:R-:W-:Y:S01]  /*3e10*/  FADD.FTZ R34, R40, R39 ;  /* 0x0000002728227221 */ /* 0x000fe20000010000 */
[----:B------:R-:W-:-:S05]  /*3e20*/  F2FP.SATFINITE.E4M3.F32.PACK_AB_MERGE_C R189, R9, R4, R47 ;  /* 0x0000000409bd723e */ /* 0x000fca000480702f */
[----:B------:R-:W0:Y:S01]  /*3e30*/  MUFU.EX2 R21, R21 ;  /* 0x0000001500157308 */ /* 0x000e220000000800 */
[----:B-1----:R-:W-:-:S07]  /*3e40*/  FADD.FTZ R31, R15, R32 ;  /* 0x000000200f1f7221 */ /* 0x002fce0000010000 */
[----:B------:R-:W1:Y:S01]  /*3e50*/  MUFU.EX2 R41, R41 ;  /* 0x0000002900297308 */ /* 0x000e620000000800 */
[----:B--2---:R-:W-:-:S01]  /*3e60*/  FADD.FTZ R32, R20, R31 ;  /* 0x0000001f14207221 */ /* 0x004fc20000010000 */
[----:B------:R-:W-:-:S04]  /*3e70*/  F2FP.SATFINITE.E4M3.F32.PACK_AB_MERGE_C R20, R20, R15, RZ ;  /* 0x0000000f1414723e */ /* 0x000fc800048070ff */
[----:B------:R-:W-:Y:S02]  /*3e80*/  F2FP.SATFINITE.E4M3.F32.PACK_AB_MERGE_C R191, R12, R11, R20 ;  /* 0x0000000b0cbf723e */ /* 0x000fe40004807014 */
[----:B------:R-:W2:Y:S01]  /*3e90*/  MUFU.EX2 R24, R24 ;  /* 0x0000001800187308 */ /* 0x000ea20000000800 */
[----:B0-----:R-:W-:-:S07]  /*3ea0*/  FADD.FTZ R15, R21, R32 ;  /* 0x00000020150f7221 */ /* 0x001fce0000010000 */
[----:B------:R-:W0:Y:S01]  /*3eb0*/  MUFU.EX2 R25, R25 ;  /* 0x0000001900197308 */ /* 0x000e220000000800 */
[C---:B-1----:R-:W-:Y:S01]  /*3ec0*/  F2FP.SATFINITE.E4M3.F32.PACK_AB_MERGE_C R184, R41.reuse, R40, R33 ;  /* 0x0000002829b8723e */ /* 0x042fe20004807021 */
[----:B------:R-:W-:-:S04]  /*3ed0*/  FADD.FTZ R41, R41, R34 ;  /* 0x0000002229297221 */ /* 0x000fc80000010000 */
[----:B------:R-:W-:Y:S02]  /*3ee0*/  FADD.FTZ R42, R42, R41 ;  /* 0x000000292a2a7221 */ /* 0x000fe40000010000 */
[----:B------:R-:W-:Y:S01]  /*3ef0*/  MUFU.EX2 R29, R29 ;  /* 0x0000001d001d7308 */ /* 0x000fe20000000800 */
[----:B--2---:R-:W-:-:S01]  /*3f00*/  FADD.FTZ R8, R24, R15 ;  /* 0x0000000f18087221 */ /* 0x004fc20000010000 */
[----:B------:R-:W-:-:S06]  /*3f10*/  FADD.FTZ R43, R43, R42 ;  /* 0x0000002a2b2b7221 */ /* 0x000fcc0000010000 */
[----:B------:R-:W1:Y:S01]  /*3f20*/  MUFU.EX2 R26, R26 ;  /* 0x0000001a001a7308 */ /* 0x000e620000000800 */
[----:B0-----:R-:W-:-:S07]  /*3f30*/  FADD.FTZ R9, R25, R8 ;  /* 0x0000000819097221 */ /* 0x001fce0000010000 */
[----:B------:R-:W-:Y:S08]  /*3f40*/  MUFU.EX2 R44, R44 ;  /* 0x0000002c002c7308 */ /* 0x000ff00000000800 */
[----:B------:R-:W-:Y:S01]  /*3f50*/  MUFU.EX2 R45, R45 ;  /* 0x0000002d002d7308 */ /* 0x000fe20000000800 */
[C---:B-1----:R-:W-:Y:S01]  /*3f60*/  F2FP.SATFINITE.E4M3.F32.PACK_AB_MERGE_C R25, R26.reuse, R25, RZ ;  /* 0x000000191a19723e */ /* 0x042fe200048070ff */
[----:B------:R-:W-:-:S03]  /*3f70*/  FADD.FTZ R26, R26, R9 ;  /* 0x000000091a1a7221 */ /* 0x000fc60000010000 */
[----:B------:R-:W-:-:S03]  /*3f80*/  F2FP.SATFINITE.E4M3.F32.PACK_AB_MERGE_C R185, R24, R21, R25 ;  /* 0x0000001518b9723e */ /* 0x000fc60004807019 */
[----:B------:R-:W0:Y:S08]  /*3f90*/  MUFU.EX2 R5, R5 ;  /* 0x0000000500057308 */ /* 0x000e300000000800 */
[----:B------:R1:W2:Y:S08]  /*3fa0*/  MUFU.EX2 R10, R27 ;  /* 0x0000001b000a7308 */ /* 0x0002b00000000800 */
[----:B------:R-:W3:Y:S01]  /*3fb0*/  MUFU.EX2 R3, R3 ;  /* 0x0000000300037308 */ /* 0x000ee20000000800 */
[----:B-1----:R-:W-:Y:S01]  /*3fc0*/  F2FP.SATFINITE.E4M3.F32.PACK_AB_MERGE_C R27, R30, R29, RZ ;  /* 0x0000001d1e1b723e */ /* 0x002fe200048070ff */
[----:B0-----:R-:W-:-:S03]  /*3fd0*/  FADD.FTZ R9, R5, R26 ;  /* 0x0000001a05097221 */ /* 0x001fc60000010000 */
[----:B------:R-:W-:Y:S01]  /*3fe0*/  F2FP.SATFINITE.E4M3.F32.PACK_AB_MERGE_C R186, R45, R44, R27 ;  /* 0x0000002c2dba723e */ /* 0x000fe2000480701b */
[----:B------:R-:W-:-:S02]  /*3ff0*/  FADD.FTZ R44, R44, R43 ;  /* 0x0000002b2c2c7221 */ /* 0x000fc40000010000 */
[----:B------:R-:W0:Y:S01]  /*4000*/  MUFU.EX2 R28, R28 ;  /* 0x0000001c001c7308 */ /* 0x000e220000000800 */
[----:B--2---:R-:W-:-:S01]  /*4010*/  FADD.FTZ R4, R10, R9 ;  /* 0x000000090a047221 */ /* 0x004fc20000010000 */
[----:B------:R-:W-:-:S04]  /*4020*/  FADD.FTZ R44, R45, R44 ;  /* 0x0000002c2d2c7221 */ /* 0x000fc80000010000 */
[----:B------:R-:W-:Y:S01]  /*4030*/  FADD.FTZ R29, R29, R44 ;  /* 0x0000002c1d1d7221 */ /* 0x000fe20000010000 */
[----:B---3--:R-:W-:-:S01]  /*4040*/  FADD.FTZ R9, R3, R4 ;  /* 0x0000000403097221 */ /* 0x008fc20000010000 */
[----:B0-----:R-:W-:Y:S02]  /*4050*/  F2FP.SATFINITE.E4M3.F32.PACK_AB_MERGE_C R8, R28, R3, RZ ;  /* 0x000000031c08723e */ /* 0x001fe400048070ff */
[----:B------:R-:W-:-:S01]  /*4060*/  FADD.FTZ R3, R30, R29 ;  /* 0x0000001d1e037221 */ /* 0x000fc20000010000 */
[----:B------:R-:W-:Y:S01]  /*4070*/  FADD.FTZ R4, R28, R9 ;  /* 0x000000091c047221 */ /* 0x000fe20000010000 */
[----:B------:R-:W-:Y:S01]  /*4080*/  F2FP.SATFINITE.E4M3.F32.PACK_AB_MERGE_C R187, R10, R5, R8 ;  /* 0x000000050abb723e */ /* 0x000fe20004807008 */
[----:B------:R-:W-:Y:S01]  /*4090*/  VIADD R5, R58, 0xfffffffe ;  /* 0xfffffffe3a057836 */ /* 0x000fe20000000000 */
[----:B------:R-:W-:Y:S06]  /*40a0*/  @P2 BRA `(.L_x_870) ;  /* 0x0000000000442947 */ /* 0x000fec0003800000 */
        /* <DEDUP_REMOVED lines=10> */
.L_x_871:
[----:B------:R-:W-:-:S11]  /*4150*/  UISETP.NE.AND UP2, UPT, UR7, 0x1, UPT ;  /* 0x000000010700788c */ /* 0x000fd6000bf45270 */
[----:B------:R-:W-:Y:S02]  /*4160*/  @UP2 ULDC.64 UR14, c[0x0][0x9e8] ;  /* 0x00027a00000e2ab9 */ /* 0x000fe40000000a00 */
[----:B------:R-:W-:-:S04]  /*4170*/  UIMAD.WIDE.U32 UR18, UR11, UR14, URZ ;  /* 0x0000000e0b1272a5 */ /* 0x000fc8000f8e003f */
[----:B------:R-:W-:-:S12]  /*4180*/  @UP2 USHF.R.U32.HI UR11, URZ, UR15, UR19 ;  /* 0x0000000f3f0b2299 */ /* 0x000fd80008011613 */
.L_x_872:
[----:B------:R-:W-:-:S04]  /*4190*/  UIMAD UR7, UR11, UR7, UR7 ;  /* 0x000000070b0772a4 */ /* 0x000fc8000f8e0207 */
[----:B------:R-:W-:-:S04]  /*41a0*/  UISETP.LT.AND UP2, UPT, UR6, UR7, UPT ;  /* 0x000000070600728c */ /* 0x000fc8000bf41270 */
[----:B------:R-:W-:-:S12]  /*41b0*/  USEL UR6, UR6, UR7, UP2 ;  /* 0x0000000706067287 */ /* 0x000fd80009000000 */
.L_x_870:
[----:B------:R-:W-:Y:S01]  /*41c0*/  USHF.R.S32.HI UR7, URZ, 0x1f, UR6 ;  /* 0x0000001f3f077899 */ /* 0x000fe20008011406 */
[----:B------:R-:W-:Y:S02]  /*41d0*/  CS2R R150, SRZ ;  /* 0x0000000000967805 */ /* 0x000fe4000001ff00 */
[----:B------:R-:W-:Y:S02]  /*41e0*/  CS2R R148, SRZ ;  /* 0x0000000000947805 */ /* 0x000fe4000001ff00 */
[----:B------:R-:W-:Y:S01]  /*41f0*/  CS2R R146, SRZ ;  /* 0x0000000000927805 */ /* 0x000fe2000001ff00 */
[----:B------:R-:W-:Y:S01]  /*4200*/  ULEA.HI UR7, UR7, UR6, URZ, 0x6 ;  /* 0x0000000607077291 */ /* 0x000fe2000f8f303f */
[----:B------:R-:W-:Y:S02]  /*4210*/  CS2R R144, SRZ ;  /* 0x0000000000907805 */ /* 0x000fe4000001ff00 */
[----:B------:R-:W-:Y:S02]  /*4220*/  CS2R R142, SRZ ;  /* 0x00000000008e7805 */ /* 0x000fe4000001ff00 */
[----:B------:R-:W-:Y:S01]  /*4230*/  CS2R R140, SRZ ;  /* 0x00000000008c7805 */ /* 0x000fe2000001ff00 */
[----:B------:R-:W-:Y:S01]  /*4240*/  USHF.R.S32.HI UR7, URZ, 0x6, UR7 ;  /* 0x000000063f077899 */ /* 0x000fe20008011407 */
[----:B------:R-:W-:-:S02]  /*4250*/  CS2R R138, SRZ ;  /* 0x00000000008a7805 */ /* 0x000fc4000001ff00 */
[----:B------:R-:W-:Y:S02]  /*4260*/  CS2R R136, SRZ ;  /* 0x0000000000887805 */ /* 0x000fe4000001ff00 */
[----:B------:R-:W-:Y:S01]  /*4270*/  CS2R R134, SRZ ;  /* 0x0000000000867805 */ /* 0x000fe2000001ff00 */
[----:B------:R-:W-:Y:S01]  /*4280*/  UISETP.LT.AND UP2, UPT, UR39, UR7, UPT ;  /* 0x000000072700728c */ /* 0x000fe2000bf41270 */
[----:B------:R-:W-:Y:S02]  /*4290*/  CS2R R132, SRZ ;  /* 0x0000000000847805 */ /* 0x000fe4000001ff00 */
[----:B------:R-:W-:Y:S02]  /*42a0*/  CS2R R130, SRZ ;  /* 0x0000000000827805 */ /* 0x000fe4000001ff00 */
[----:B------:R-:W-:Y:S01]  /*42b0*/  CS2R R128, SRZ ;  /* 0x0000000000807805 */ /* 0x000fe2000001ff00 */
[----:B------:R-:W-:Y:S01]  /*42c0*/  USEL UR58, UR39, UR7, !UP2 ;  /* 0x00000007273a7287 */ /* 0x000fe2000d000000 */
[----:B------:R-:W-:-:S02]  /*42d0*/  CS2R R126, SRZ ;  /* 0x00000000007e7805 */ /* 0x000fc4000001ff00 */
[----:B------:R-:W-:Y:S02]  /*42e0*/  CS2R R124, SRZ ;  /* 0x00000000007c7805 */ /* 0x000fe4000001ff00 */
[----:B------:R-:W-:Y:S02]  /*42f0*/  CS2R R122, SRZ ;  /* 0x00000000007a7805 */ /* 0x000fe4000001ff00 */
[----:B------:R-:W-:Y:S02]  /*4300*/  CS2R R120, SRZ ;  /* 0x0000000000787805 */ /* 0x000fe4000001ff00 */
[----:B------:R-:W-:Y:S02]  /*4310*/  CS2R R118, SRZ ;  /* 0x0000000000767805 */ /* 0x000fe4000001ff00 */
[----:B------:R-:W-:Y:S02]  /*4320*/  ISETP.GE.AND P2, PT, R5, UR58, PT ;  /* 0x0000003a05007c0c */ /* 0x000fe4000bf46270 */
        /* <DEDUP_REMOVED lines=47> */
[----:B------:R-:W-:Y:S06]  /*4620*/  @!P2 BRA `(.L_x_873) ;  /* 0x000000280020a947 */ /* 0x000fec0003800000 */
[----:B------:R-:W-:Y:S01]  /*4630*/  IMAD.MOV.U32 R151, RZ, RZ, RZ ;  /* 0x000000ffff977224 */ /* 0x000fe200078e00ff */
[----:B------:R-:W-:Y:S01]  /*4640*/  ULDC UR54, c[0x0][0x9e4] ;  /* 0x0002790000367ab9 */ /* 0x000fe20000000800 */
[----:B------:R-:W-:Y:S01]  /*4650*/  ULDC UR53, c[0x0][0x988] ;  /* 0x0002620000357ab9 */ /* 0x000fe20000000800 */
[----:B------:R-:W-:-:S05]  /*4660*/  ULDC UR55, c[0x0][0x9e0] ;  /* 0x0002780000377ab9 */ /* 0x000fca0000000800 */
.L_x_891:
[----:B------:R-:W-:Y:S01]  /*4670*/  UIADD3 UR57, UR52, 0x1, URZ ;  /* 0x0000000134397890 */ /* 0x000fe2000fffe03f */
[----:B------:R-:W-:-:S03]  /*4680*/  ISETP.NE.AND P3, PT, RZ, UR42, PT ;  /* 0x0000002aff007c0c */ /* 0x000fc6000bf65270 */
[----:B------:R-:W-:-:S04]  /*4690*/  UISETP.NE.AND UP2, UPT, UR57, 0x2, UPT ;  /* 0x000000023900788c */ /* 0x000fc8000bf45270 */
[----:B------:R-:W-:Y:S02]  /*46a0*/  USEL UR56, URZ, 0x1, UP2 ;  /* 0x000000013f387887 */ /* 0x000fe40009000000 */
[----:B------:R-:W-:Y:S02]  /*46b0*/  USEL UR57, UR57, URZ, UP2 ;  /* 0x0000003f39397287 */ /* 0x000fe40009000000 */
[----:B------:R-:W-:Y:S02]  /*46c0*/  ULOP3.LUT UR56, UR45, UR56, URZ, 0x3c, !UPT ;  /* 0x000000382d387292 */ /* 0x000fe4000f8e3c3f */
[----:B------:R-:W-:Y:S10]  /*46d0*/  @P3 BRA `(.L_x_874) ;  /* 0x00000000002c3947 */ /* 0x000ff40003800000 */
[----:B------:R-:W-:Y:S05]  /*46e0*/  @!P0 BRA `(.L_x_875) ;  /* 0x0000000000048947 */ /* 0x000fea0003800000 */
[----:B------:R-:W-:Y:S01]  /*46f0*/  BPT.TRAP 0x1 ;  /* 0x000000040000795c */ /* 0x000fe20000300000 */
.L_x_875:
[----:B------:R-:W-:Y:S01]  /*4700*/  ULEA UR6, UR57, UR41, 0x3 ;  /* 0x0000002939067291 */ /* 0x000fe2000f8e183f */
[----:B------:R-:W-:-:S05]  /*4710*/  IMAD.U32 R8, RZ, RZ, UR56 ;  /* 0x00000038ff087e24 */ /* 0x000fca000f8e00ff */
[----:B------:R-:W-:-:S04]  /*4720*/  SHF.L.U32 R8, R8, 0x1f, RZ ;  /* 0x0000001f08087819 */ /* 0x000fc800000006ff */
[----:B------:R0:W1:Y:S01]  /*4730*/  SYNCS.PHASECHK.TRANS64.TRYWAIT P2, [UR6+0x28430], R8 ;  /* 0x02843008ff0075a7 */ /* 0x0000620008040146 */
[----:B------:R-:W-:Y:S05]  /*4740*/  @!P0 BRA `(.L_x_876) ;  /* 0x0000000000048947 */ /* 0x000fea0003800000 */
[----:B------:R-:W-:Y:S01]  /*4750*/  BPT.TRAP 0x1 ;  /* 0x000000040000795c */ /* 0x000fe20000300000 */
.L_x_876:
[----:B-1----:R-:W-:Y:S05]  /*4760*/  @P2 BRA `(.L_x_874) ;  /* 0x0000000000082947 */ /* 0x002fea0003800000 */
[----:B------:R-:W1:Y:S02]  /*4770*/  SYNCS.PHASECHK.TRANS64.TRYWAIT P2, [UR6+0x28430], R8 ;  /* 0x02843008ff0075a7 */ /* 0x000e640008040146 */
[----:B-1----:R-:W-:Y:S05]  /*4780*/  @!P2 BRA `(.L_x_877) ;  /* 0x000000f800bca947 */ /* 0x002fea0003800000 */
.L_x_874:
[----:B-1----:R-:W1:Y:S01]  /*4790*/  S2R R9, SR_TID.X ;  /* 0x0000000000097919 */ /* 0x002e620000002100 */
[----:B------:R-:W-:Y:S01]  /*47a0*/  ULEA UR34, UR57, UR48, 0xa ;  /* 0x0000003039227291 */ /* 0x000fe2000f8e503f */
[----:B------:R-:W-:Y:S01]  /*47b0*/  UMOV UR35, 0x40000040 ;  /* 0x4000004000237882 */ /* 0x000fe20000000000 */
[----:B------:R-:W-:Y:S02]  /*47c0*/  UMOV UR7, 0x40000040 ;  /* 0x4000004000077882 */ /* 0x000fe40000000000 */
[----:B------:R-:W-:Y:S02]  /*47d0*/  UIADD3 UR6, UR34, 0x2, URZ ;  /* 0x0000000222067890 */ /* 0x000fe4000fffe03f */
[----:B------:R-:W-:Y:S01]  /*47e0*/  UIADD3 UR10, UR34, 0x4, URZ ;  /* 0x00000004220a7890 */ /* 0x000fe2000fffe03f */
[----:B------:R-:W-:Y:S01]  /*47f0*/  UMOV UR11, 0x40000040 ;  /* 0x40000040000b7882 */ /* 0x000fe20000000000 */
        /* <DEDUP_REMOVED lines=10> */
[----:B-1----:R-:W-:-:S05]  /*48a0*/  SHF.R.U32.HI R9, RZ, 0x7, R9 ;  /* 0x00000007ff097819 */ /* 0x002fca0000011609 */
[----:B0-----:R-:W-:-:S05]  /*48b0*/  VIADD R8, R9, 0x8 ;  /* 0x0000000809087836 */ /* 0x001fca0000000000 */
[----:B------:R0:W-:Y:S06]  /*48c0*/  BAR.SYNC.DEFER_BLOCKING R8, 0x100 ;  /* 0x000400080000751d */ /* 0x0001ec0000010000 */
[----:B------:R-:W-:-:S06]  /*48d0*/  WARPGROUP.ARRIVE ;  /* 0x00000000000079c5 */ /* 0x000fcc0000000000 */
[----:B------:R-:W-:Y:S03]  /*48e0*/  QGMMA.64x64x32.F32.E4M3.E4M3 R152, gdesc[UR32], RZ, !UPT, gsb0 ;  /* 0x00e00000209879f3 */ /* 0x000fe6000c0008ff */
        /* <DEDUP_REMOVED lines=22> */
[----:B0-----:R-:W-:Y:S05]  /*4a50*/  @P3 BRA `(.L_x_878) ;  /* 0x00000000002c3947 */ /* 0x001fea0003800000 */
[----:B------:R-:W-:Y:S05]  /*4a60*/  @!P0 BRA `(.L_x_879) ;  /* 0x0000000000048947 */ /* 0x000fea0003800000 */
[----:B------:R-:W-:Y:S01]  /*4a70*/  BPT.TRAP 0x1 ;  /* 0x000000040000795c */ /* 0x000fe20000300000 */
.L_x_879:
[----:B------:R-:W-:Y:S01]  /*4a80*/  ULEA UR6, UR52, UR41, 0x3 ;  /* 0x0000002934067291 */ /* 0x000fe2000f8e183f */
[----:B------:R-:W-:-:S05]  /*4a90*/  IMAD.U32 R8, RZ, RZ, UR45 ;  /* 0x0000002dff087e24 */ /* 0x000fca000f8e00ff */
[----:B------:R-:W-:-:S04]  /*4aa0*/  SHF.L.U32 R8, R8, 0x1f, RZ ;  /* 0x0000001f08087819 */ /* 0x000fc800000006ff */
[----:B------:R0:W1:Y:S01]  /*4ab0*/  SYNCS.PHASECHK.TRANS64.TRYWAIT P2, [UR6+0x28450], R8 ;  /* 0x02845008ff0075a7 */ /* 0x0000620008040146 */
[----:B------:R-:W-:Y:S05]  /*4ac0*/  @!P0 BRA `(.L_x_880) ;  /* 0x0000000000048947 */ /* 0x000fea0003800000 */
[----:B------:R-:W-:Y:S01]  /*4ad0*/  BPT.TRAP 0x1 ;  /* 0x000000040000795c */ /* 0x000fe20000300000 */
.L_x_880:
[----:B-1----:R-:W-:Y:S05]  /*4ae0*/  @P2 BRA `(.L_x_878) ;  /* 0x0000000000082947 */ /* 0x002fea0003800000 */
[----:B------:R-:W1:Y:S02]  /*4af0*/  SYNCS.PHASECHK.TRANS64.TRYWAIT P2, [UR6+0x28450], R8 ;  /* 0x02845008ff0075a7 */ /* 0x000e640008040146 */
[----:B-1----:R-:W-:Y:S05]  /*4b00*/  @!P2 BRA `(.L_x_881) ;  /* 0x000000f400f4a947 */ /* 0x002fea0003800000 */
.L_x_878:
[----:B------:R-:W-:Y:S01]  /*4b10*/  UIADD3 UR6, UR41, 0x8000, URZ ;  /* 0x0000800029067890 */ /* 0x000fe2000fffe03f */
[----:B------:R-:W-:Y:S01]  /*4b20*/  WARPGROUP.ARRIVE ;  /* 0x00000000000079c5 */ /* 0x000fe20000000000 */
[----:B------:R-:W-:-:S05]  /*4b30*/  UMOV UR7, 0x80000020 ;  /* 0x8000002000077882 */ /* 0x000fca0000000000 */
[----:B------:R-:W2:Y:S01]  /*4b40*/  S2R R14, SR_TID.X ;  /* 0x00000000000e7919 */ /* 0x000ea20000002100 */
[----:B------:R-:W-:Y:S01]  /*4b50*/  USHF.R.U32.HI UR6, URZ, 0x4, UR6 ;  /* 0x000000043f067899 */ /* 0x000fe20008011606 */
[----:B------:R-:W-:Y:S01]  /*4b60*/  PLOP3.LUT P2, PT, PT, PT, UP0, 0x80, 0x0 ;  /* 0x000000000000781c */ /* 0x000fe20003f4f008 */
[----:B------:R-:W3:Y:S01]  /*4b70*/  LDC R13, c[0x0][0x2f0] ;  /* 0x0000bc00ff0d7b82 */ /* 0x000ee20000000800 */
[----:B------:R-:W-:Y:S01]  /*4b80*/  PLOP3.LUT P3, PT, PT, PT, UP0, 0x80, 0x0 ;  /* 0x000000000000781c */ /* 0x000fe20003f6f008 */
[----:B------:R-:W-:Y:S01]  /*4b90*/  ULOP3.LUT UR6, UR6, 0x3fff, URZ, 0xc0, !UPT ;  /* 0x00003fff06067892 */ /* 0x000fe2000f8ec03f */
[----:B-1----:R-:W-:Y:S02]  /*4ba0*/  IMAD.U32 R9, RZ, RZ, UR57 ;  /* 0x00000039ff097e24 */ /* 0x002fe4000f8e00ff */
[C---:B------:R-:W-:Y:S01]  /*4bb0*/  FMUL.FTZ R11, R0.reuse, R155 ;  /* 0x0000009b000b7220 */ /* 0x040fe20000410000 */
[C---:B------:R-:W-:Y:S01]  /*4bc0*/  FMUL.FTZ R155, R0.reuse, R171 ;  /* 0x000000ab009b7220 */ /* 0x040fe20000410000 */
[----:B------:R-:W-:Y:S01]  /*4bd0*/  ULOP3.LUT UR6, UR6, 0x10000, URZ, 0xfc, !UPT ;  /* 0x0001000006067892 */ /* 0x000fe2000f8efc3f */
[----:B------:R-:W-:Y:S01]  /*4be0*/  IMAD.SHL.U32 R171, R5, 0x40, RZ ;  /* 0x0000004005ab7824 */ /* 0x000fe200078e00ff */
[----:B------:R-:W-:Y:S01]  /*4bf0*/  @!P1 LEA R9, R9, UR41, 0x3 ;  /* 0x0000002909099c11 */ /* 0x000fe2000f8e18ff */
[C---:B------:R-:W-:Y:S01]  /*4c00*/  FMUL.FTZ R21, R0.reuse, R162 ;  /* 0x000000a200157220 */ /* 0x040fe20000410000 */
[----:B------:R-:W-:Y:S01]  /*4c10*/  ULEA UR6, UR52, UR6, 0xa ;  /* 0x0000000634067291 */ /* 0x000fe2000f8e503f */
[C---:B------:R-:W-:Y:S01]  /*4c20*/  FMUL.FTZ R162, R0.reuse, R179 ;  /* 0x000000b300a27220 */ /* 0x040fe20000410000 */
[C---:B------:R-:W-:Y:S01]  /*4c30*/  FMUL.FTZ R10, R0.reuse, R154 ;  /* 0x0000009a000a7220 */ /* 0x040fe20000410000 */
[----:B------:R-:W-:Y:S01]  /*4c40*/  FMUL.FTZ R154, R0, R170 ;  /* 0x000000aa009a7220 */ /* 0x000fe20000410000 */
[----:B------:R-:W-:-:S02]  /*4c50*/  @!P1 VIADD R9, R9, 0x28440 ;  /* 0x0002844009099836 */ /* 0x000fc40000000000 */
[C---:B------:R-:W-:Y:S01]  /*4c60*/  FMUL.FTZ R15, R0.reuse, R159 ;  /* 0x0000009f000f7220 */ /* 0x040fe20000410000 */
[C---:B------:R-:W-:Y:S01]  /*4c70*/  FMUL.FTZ R20, R0.reuse, R163 ;  /* 0x000000a300147220 */ /* 0x040fe20000410000 */
[C---:B------:R-:W-:Y:S01]  /*4c80*/  FMUL.FTZ R170, R0.reuse, R173 ;  /* 0x000000ad00aa7220 */ /* 0x040fe20000410000 */
[C---:B------:R-:W-:Y:S01]  /*4c90*/  FMUL.FTZ R12, R0.reuse, R158 ;  /* 0x0000009e000c7220 */ /* 0x040fe20000410000 */
[----:B------:R-:W-:Y:S01]  /*4ca0*/  QGMMA.64x256x32.F32.E4M3.E4M3 R24, R188, gdesc[UR4], R24, gsb0 ;  /* 0x03e00004bc187df3 */ /* 0x000fe20008000818 */
[----:B------:R-:W-:Y:S01]  /*4cb0*/  UIADD3 UR6, UR6, 0x2, URZ ;  /* 0x0000000206067890 */ /* 0x000fe2000fffe03f */
[C---:B------:R-:W-:Y:S01]  /*4cc0*/  FMUL.FTZ R159, R0.reuse, R160 ;  /* 0x000000a0009f7220 */ /* 0x040fe20000410000 */
[----:B------:R-:W-:Y:S01]  /*4cd0*/  UMOV UR7, 0x80000020 ;  /* 0x8000002000077882 */ /* 0x000fe20000000000 */
[C---:B------:R-:W-:Y:S01]  /*4ce0*/  FMUL.FTZ R163, R0.reuse, R164 ;  /* 0x000000a400a37220 */ /* 0x040fe20000410000 */
[C---:B------:R-:W-:Y:S01]  /*4cf0*/  FMUL.FTZ R173, R0.reuse, R176 ;  /* 0x000000b000ad7220 */ /* 0x040fe20000410000 */
[C---:B------:R-:W-:Y:S01]  /*4d00*/  FMUL.FTZ R160, R0.reuse, R161 ;  /* 0x000000a100a07220 */ /* 0x040fe20000410000 */
[C---:B------:R-:W-:Y:S01]  /*4d10*/  FMUL.FTZ R164, R0.reuse, R165 ;  /* 0x000000a500a47220 */ /* 0x040fe20000410000 */
[C---:B------:R-:W-:Y:S01]  /*4d20*/  FMUL.FTZ R158, R0.reuse, R174 ;  /* 0x000000ae009e7220 */ /* 0x040fe20000410000 */
[C---:B------:R-:W-:Y:S01]  /*4d30*/  FMUL.FTZ R157, R0.reuse, R157 ;  /* 0x0000009d009d7220 */ /* 0x040fe20000410000 */
[----:B--2---:R-:W-:Y:S01]  /*4d40*/  SHF.R.U32.HI R202, RZ, 0x7, R14 ;  /* 0x00000007ffca7819 */ /* 0x004fe2000001160e */
[C---:B------:R-:W-:Y:S01]  /*4d50*/  FMUL.FTZ R174, R0.reuse, R177 ;  /* 0x000000b100ae7220 */ /* 0x040fe20000410000 */
[----:B------:R-:W1:Y:S01]  /*4d60*/  LDC R14, c[0x0][0x288] ;  /* 0x0000a200ff0e7b82 */ /* 0x000e620000000800 */
[C---:B------:R-:W-:Y:S01]  /*4d70*/  FMUL.FTZ R161, R0.reuse, R178 ;  /* 0x000000b200a17220 */ /* 0x040fe20000410000 */
[C---:B------:R-:W-:Y:S01]  /*4d80*/  FMUL.FTZ R181, R0.reuse, R181 ;  /* 0x000000b500b57220 */ /* 0x040fe20000410000 */
[----:B------:R-:W-:Y:S01]  /*4d90*/  FMUL.FTZ R165, R0, R182 ;  /* 0x000000b600a57220 */ /* 0x000fe20000410000 */
[----:B------:R-:W-:Y:S01]  /*4da0*/  @!P1 PRMT R9, RZ, 0x654, R9 ;  /* 0x00000654ff099816 */ /* 0x000fe20000000009 */
[----:B------:R-:W2:Y:S08]  /*4db0*/  MUFU.TANH R10, R10 ;  /* 0x0000000a000a7308 */ /* 0x000eb00000002400 */
[----:B------:R-:W4:Y:S08]  /*4dc0*/  MUFU.TANH R11, R11 ;  /* 0x0000000b000b7308 */ /* 0x000f300000002400 */
        /* <DEDUP_REMOVED lines=18> */
[----:B------:R-:W1:Y:S01]  /*4ef0*/  MUFU.TANH R165, R165 ;  /* 0x000000a500a57308 */ /* 0x000e620000002400 */
[----:B------:R-:W-:-:S02]  /*4f00*/  WARPGROUP.DEPBAR.LE gsb0, 0x0 ;  /* 0x00008000000079c5 */ /* 0x000fc40000010000 */
[----:B------:R-:W-:Y:S01]  /*4f10*/  WARPGROUP.ARRIVE ;  /* 0x00000000000079c5 */ /* 0x000fe20000000000 */
[C---:B------:R-:W-:Y:S01]  /*4f20*/  FMUL.FTZ R188, R0.reuse, R152 ;  /* 0x0000009800bc7220 */ /* 0x040fe20000410000 */
[C---:B------:R-:W-:Y:S01]  /*4f30*/  FMUL.FTZ R152, R0.reuse, R166 ;  /* 0x000000a600987220 */ /* 0x040fe20000410000 */
[C---:B------:R-:W-:Y:S01]  /*4f40*/  FMUL.FTZ R166, R0.reuse, R168 ;  /* 0x000000a800a67220 */ /* 0x040fe20000410000 */
[C---:B------:R-:W-:Y:S01]  /*4f50*/  FMUL.FTZ R168, R0.reuse, R169 ;  /* 0x000000a900a87220 */ /* 0x040fe20000410000 */
[C---:B------:R-:W-:Y:S01]  /*4f60*/  FMUL.FTZ R169, R0.reuse, R172 ;  /* 0x000000ac00a97220 */ /* 0x040fe20000410000 */
[----:B------:R-:W-:Y:S01]  /*4f70*/  QGMMA.64x256x32.F32.E4M3.E4M3 R24, R184, gdesc[UR4], R24, gsb0 ;  /* 0x03e00004b8187df3 */ /* 0x000fe20008000818 */
[----:B------:R-:W-:Y:S01]  /*4f80*/  VIADD R172, R17, UR36 ;  /* 0x0000002411ac7c36 */ /* 0x000fe20008000000 */
[----:B------:R-:W-:Y:S01]  /*4f90*/  @UP0 ULDC UR6, c[0x0][0x44c] ;  /* 0x0001130000060ab9 */ /* 0x000fe20000000800 */
[C---:B------:R-:W-:Y:S01]  /*4fa0*/  FMUL.FTZ R189, R0.reuse, R153 ;  /* 0x0000009900bd7220 */ /* 0x040fe20000410000 */
[----:B------:R-:W-:Y:S01]  /*4fb0*/  FMUL.FTZ R153, R0, R167 ;  /* 0x000000a700997220 */ /* 0x000fe20000410000 */
[----:B0-----:R-:W-:Y:S01]  /*4fc0*/  @P2 IMAD.HI.U32 R8, R172, UR6, RZ ;  /* 0x00000006ac082c27 */ /* 0x001fe2000f8e00ff */
[----:B------:R-:W-:Y:S01]  /*4fd0*/  @UP0 ULDC UR6, c[0x0][0x450] ;  /* 0x0001140000060ab9 */ /* 0x000fe20000000800 */
[----:B------:R-:W-:-:S02]  /*4fe0*/  IADD3 R167, -R171, 0x1, RZ ;  /* 0x00000001aba77810 */ /* 0x000fc40007ffe1ff */
[C---:B------:R-:W-:Y:S01]  /*4ff0*/  FMUL.FTZ R190, R0.reuse, R156 ;  /* 0x0000009c00be7220 */ /* 0x040fe20000410000 */
[C---:B------:R-:W-:Y:S01]  /*5000*/  FMUL.FTZ R156, R0.reuse, R175 ;  /* 0x000000af009c7220 */ /* 0x040fe20000410000 */
[----:B------:R-:W-:Y:S01]  /*5010*/  @P3 SHF.R.U32.HI R172, RZ, UR6, R8 ;  /* 0x00000006ffac3c19 */ /* 0x000fe20008011608 */
[----:B------:R-:W-:Y:S01]  /*5020*/  FMUL.FTZ R175, R0, R180 ;  /* 0x000000b400af7220 */ /* 0x000fe20000410000 */
[----:B------:R-:W-:Y:S01]  /*5030*/  IADD3 R8, -R202, 0xb, RZ ;  /* 0x0000000bca087810 */ /* 0x000fe20007ffe1ff */
[----:B------:R-:W-:Y:S02]  /*5040*/  IMAD R176, R2, -0x2, R167 ;  /* 0xfffffffe02b07824 */ /* 0x000fe400078e02a7 */
[----:B------:R-:W-:Y:S01]  /*5050*/  FMUL.FTZ R167, R0, R183 ;  /* 0x000000b700a77220 */ /* 0x000fe20000410000 */
[----:B------:R-:W0:Y:S01]  /*5060*/  SHFL.IDX PT, R179, R172, RZ, 0x1c1f ;  /* 0x001c1fffacb37589 */ /* 0x000e2200000e0000 */
[----:B------:R-:W-:Y:S01]  /*5070*/  PLOP3.LUT P2, PT, PT, PT, UP1, 0x40, 0x0 ;  /* 0x000000000000781c */ /* 0x000fe20003f4e818 */
        /* <DEDUP_REMOVED lines=10> */
[----:B------:R-:W0:Y:S01]  /*5120*/  MUFU.TANH R167, R167 ;  /* 0x000000a700a77308 */ /* 0x000e220000002400 */
[----:B------:R-:W-:-:S02]  /*5130*/  WARPGROUP.DEPBAR.LE gsb0, 0x0 ;  /* 0x00008000000079c5 */ /* 0x000fc40000010000 */
[----:B------:R0:W-:Y:S06]  /*5140*/  BAR.ARV R8, 0x100 ;  /* 0x000400080000751d */ /* 0x0001ec0000002000 */
[----:B------:R3:W-:Y:S02]  /*5150*/  @!P1 SYNCS.ARRIVE.TRANS64.RED.A1T0 RZ, [R9+URZ], RZ ;  /* 0x000000ff09ff99a7 */ /* 0x0007e4000810043f */
[----:B---3--:R-:W-:-:S04]  /*5160*/  IMAD R9, R13, UR43, R176 ;  /* 0x0000002b0d097c24 */ /* 0x008fc8000f8e02b0 */
[----:B-1----:R-:W-:-:S04]  /*5170*/  IMAD.IADD R9, R9, 0x1, -R14 ;  /* 0x0000000109097824 */ /* 0x002fc800078e0a0e */
[C---:B------:R-:W-:Y:S02]  /*5180*/  VIADD R180, R9.reuse, UR55 ;  /* 0x0000003709b47c36 */ /* 0x040fe40008000000 */
[----:B------:R-:W-:Y:S02]  /*5190*/  VIADD R182, R9, UR49 ;  /* 0x0000003109b67c36 */ /* 0x000fe40008000000 */
[--C-:B0-----:R-:W-:Y:S02]  /*51a0*/  IMAD.IADD R176, R180, 0x1, R179.reuse ;  /* 0x00000001b4b07824 */ /* 0x101fe400078e02b3 */
[----:B------:R-:W-:Y:S01]  /*51b0*/  IMAD.IADD R177, R182, 0x1, R179 ;  /* 0x00000001b6b17824 */ /* 0x000fe200078e02b3 */
[----:B--2-4-:R-:W-:Y:S06]  /*51c0*/  @P2 BRA `(.L_x_882) ;  /* 0x00000000005c2947 */ /* 0x014fec0003800000 */
[----:B------:R-:W-:Y:S01]  /*51d0*/  IMAD R9, R13, UR43, R179 ;  /* 0x0000002b0d097c24 */ /* 0x000fe2000f8e02b3 */
[----:B------:R-:W-:Y:S03]  /*51e0*/  BSSY B0, `(.L_x_883) ;  /* 0x0000011000007945 */ /* 0x000fe60003800000 */
[----:B------:R-:W-:-:S05]  /*51f0*/  IMAD.IADD R178, R9, 0x1, -R14 ;  /* 0x0000000109b27824 */ /* 0x000fca00078e0a0e */
[----:B------:R-:W-:-:S13]  /*5200*/  ISETP.GT.AND P2, PT, R178, -0x1, PT ;  /* 0xffffffffb200780c */ /* 0x000fda0003f44270 */
[----:B------:R-:W-:Y:S05]  /*5210*/  @P2 BRA `(.L_x_884) ;  /* 0x0000000000202947 */ /* 0x000fea0003800000 */
[----:B------:R-:W-:Y:S01]  /*5220*/  IMAD.U32 R183, RZ, RZ, UR54 ;  /* 0x00000036ffb77e24 */ /* 0x000fe2000f8e00ff */
[----:B------:R-:W-:-:S04]  /*5230*/  LOP3.LUT R179, RZ, R178, RZ, 0x33, !PT ;  /* 0x000000b2ffb37212 */ /* 0x000fc800078e33ff */
[----:B------:R-:W-:-:S13]  /*5240*/  ISETP.NE.AND P2, PT, R183, 0x1, PT ;  /* 0x00000001b700780c */ /* 0x000fda0003f45270 */
[----:B------:R-:W0:Y:S02]  /*5250*/  @P2 LDC.64 R8, c[0x0][0x9e8] ;  /* 0x00027a00ff082b82 */ /* 0x000e240000000a00 */
[----:B0-----:R-:W-:-:S05]  /*5260*/  @P2 IMAD.HI.U32 R8, R179, R8, RZ ;  /* 0x00000008b3082227 */ /* 0x001fca00078e00ff */
[----:B------:R-:W-:-:S04]  /*5270*/  @P2 SHF.R.U32.HI R179, RZ, R9, R8 ;  /* 0x00000009ffb32219 */ /* 0x000fc80000011608 */
[----:B------:R-:W-:Y:S01]  /*5280*/  LOP3.LUT R178, RZ, R179, RZ, 0x33, !PT ;  /* 0x000000b3ffb27212 */ /* 0x000fe200078e33ff */
[----:B------:R-:W-:Y:S06]  /*5290*/  BRA `(.L_x_885) ;  /* 0x0000000000147947 */ /* 0x000fec0003800000 */
.L_x_884:
[----:B------:R-:W-:-:S05]  /*52a0*/  IMAD.U32 R183, RZ, RZ, UR54 ;  /* 0x00000036ffb77e24 */ /* 0x000fca000f8e00ff */
[----:B------:R-:W-:-:S13]  /*52b0*/  ISETP.NE.AND P2, PT, R183, 0x1, PT ;  /* 0x00000001b700780c */ /* 0x000fda0003f45270 */
[----:B------:R-:W0:Y:S02]  /*52c0*/  @P2 LDC.64 R8, c[0x0][0x9e8] ;  /* 0x00027a00ff082b82 */ /* 0x000e240000000a00 */
[----:B0-----:R-:W-:-:S05]  /*52d0*/  @P2 IMAD.HI.U32 R8, R178, R8, RZ ;  /* 0x00000008b2082227 */ /* 0x001fca00078e00ff */
[----:B------:R-:W-:-:S07]  /*52e0*/  @P2 SHF.R.U32.HI R178, RZ, R9, R8 ;  /* 0x00000009ffb22219 */ /* 0x000fce0000011608 */
.L_x_885:
[----:B------:R-:W-:Y:S05]  /*52f0*/  BSYNC B0 ;  /* 0x0000000000007941 */ /* 0x000fea0003800000 */
.L_x_883:
[----:B------:R-:W-:-:S04]  /*5300*/  IMAD R9, R178, R183, -R171 ;  /* 0x000000b7b2097224 */ /* 0x000fc800078e0aab */
[----:B------:R-:W-:-:S05]  /*5310*/  IMAD R9, R2, -0x2, R9 ;  /* 0xfffffffe02097824 */ /* 0x000fca00078e0209 */
[----:B------:R-:W-:Y:S02]  /*5320*/  VIADDMNMX R176, R9, R183, R176, PT ;  /* 0x000000b709b07246 */ /* 0x000fe400038001b0 */
[----:B------:R-:W-:-:S07]  /*5330*/  VIMNMX R177, R177, R9, !PT ;  /* 0x00000009b1b17248 */ /* 0x000fce0007fe0100 */
.L_x_882:
[----:B------:R-:W-:Y:S01]  /*5340*/  ISETP.GT.AND P2, PT, R5, -0x1, PT ;  /* 0xffffffff0500780c */ /* 0x000fe20003f44270 */
[----:B------:R0:W1:Y:S03]  /*5350*/  SHFL.IDX PT, R9, R172, 0x1, 0x1c1f ;  /* 0x003c1f00ac097f89 */ /* 0x00006600000e0000 */
[C---:B------:R-:W-:Y:S02]  /*5360*/  ISETP.GT.AND P5, PT, R177.reuse, RZ, P2 ;  /* 0x000000ffb100720c */ /* 0x040fe400017a4270 */
[C---:B------:R-:W-:Y:S02]  /*5370*/  ISETP.GT.AND P4, PT, R177.reuse, 0x1, P2 ;  /* 0x00000001b100780c */ /* 0x040fe40001784270 */
[----:B------:R-:W-:Y:S02]  /*5380*/  ISETP.LT.OR P5, PT, R176, 0x1, P5 ;  /* 0x00000001b000780c */ /* 0x000fe40002fa1670 */
[----:B------:R-:W-:-:S02]  /*5390*/  ISETP.GT.AND P6, PT, R177, 0x8, P2 ;  /* 0x00000008b100780c */ /* 0x000fc400017c4270 */
[----:B------:R-:W-:Y:S02]  /*53a0*/  FSEL R188, R188, -INF , !P5 ;  /* 0xff800000bcbc7808 */ /* 0x000fe40006800000 */
[C---:B------:R-:W-:Y:S02]  /*53b0*/  ISETP.GT.AND P5, PT, R177.reuse, 0x10, P2 ;  /* 0x00000010b100780c */ /* 0x040fe400017a4270 */
[----:B------:R-:W-:Y:S02]  /*53c0*/  ISETP.GT.AND P3, PT, R177, 0x9, P2 ;  /* 0x00000009b100780c */ /* 0x000fe40001764270 */
[C---:B------:R-:W-:Y:S02]  /*53d0*/  ISETP.LT.OR P5, PT, R176.reuse, 0x11, P5 ;  /* 0x00000011b000780c */ /* 0x040fe40002fa1670 */
[----:B------:R-:W-:Y:S02]  /*53e0*/  ISETP.LT.OR P4, PT, R176, 0x2, P4 ;  /* 0x00000002b000780c */ /* 0x000fe40002781670 */
[----:B------:R-:W-:-:S02]  /*53f0*/  FSEL R159, R159, -INF , !P5 ;  /* 0xff8000009f9f7808 */ /* 0x000fc40006800000 */
[----:B------:R-:W-:Y:S02]  /*5400*/  ISETP.GT.AND P5, PT, R177, 0x20, P2 ;  /* 0x00000020b100780c */ /* 0x000fe400017a4270 */
[C---:B------:R-:W-:Y:S02]  /*5410*/  ISETP.LT.OR P6, PT, R176.reuse, 0x9, P6 ;  /* 0x00000009b000780c */ /* 0x040fe400037c1670 */
[C---:B------:R-:W-:Y:S02]  /*5420*/  ISETP.LT.OR P3, PT, R176.reuse, 0xa, P3 ;  /* 0x0000000ab000780c */ /* 0x040fe40001f61670 */
[----:B------:R-:W-:Y:S02]  /*5430*/  ISETP.LT.OR P5, PT, R176, 0x21, P5 ;  /* 0x00000021b000780c */ /* 0x000fe40002fa1670 */
[----:B------:R-:W-:Y:S02]  /*5440*/  FSEL R189, R189, -INF , !P4 ;  /* 0xff800000bdbd7808 */ /* 0x000fe40006000000 */
[----:B------:R-:W-:-:S02]  /*5450*/  FSEL R190, R190, -INF , !P6 ;  /* 0xff800000bebe7808 */ /* 0x000fc40007000000 */
[----:B0-----:R-:W-:Y:S02]  /*5460*/  FSEL R172, R157, -INF , !P3 ;  /* 0xff8000009dac7808 */ /* 0x001fe40005800000 */
[C---:B------:R-:W-:Y:S02]  /*5470*/  ISETP.GT.AND P4, PT, R177.reuse, 0x11, P2 ;  /* 0x00000011b100780c */ /* 0x040fe40001784270 */
[C---:B------:R-:W-:Y:S02]  /*5480*/  ISETP.GT.AND P6, PT, R177.reuse, 0x18, P2 ;  /* 0x00000018b100780c */ /* 0x040fe400017c4270 */
[C---:B------:R-:W-:Y:S02]  /*5490*/  ISETP.GT.AND P3, PT, R177.reuse, 0x19, P2 ;  /* 0x00000019b100780c */ /* 0x040fe40001764270 */
[----:B------:R-:W-:Y:S02]  /*54a0*/  FSEL R166, R166, -INF , !P5 ;  /* 0xff800000a6a67808 */ /* 0x000fe40006800000 */
[----:B------:R-:W-:-:S02]  /*54b0*/  ISETP.GT.AND P5, PT, R177, 0x30, P2 ;  /* 0x00000030b100780c */ /* 0x000fc400017a4270 */
[C---:B------:R-:W-:Y:S02]  /*54c0*/  ISETP.LT.OR P4, PT, R176.reuse, 0x12, P4 ;  /* 0x00000012b000780c */ /* 0x040fe40002781670 */
[C---:B------:R-:W-:Y:S02]  /*54d0*/  ISETP.LT.OR P6, PT, R176.reuse, 0x19, P6 ;  /* 0x00000019b000780c */ /* 0x040fe400037c1670 */
[C---:B------:R-:W-:Y:S02]  /*54e0*/  ISETP.LT.OR P3, PT, R176.reuse, 0x1a, P3 ;  /* 0x0000001ab000780c */ /* 0x040fe40001f61670 */
[----:B------:R-:W-:Y:S02]  /*54f0*/  ISETP.LT.OR P5, PT, R176, 0x31, P5 ;  /* 0x00000031b000780c */ /* 0x000fe40002fa1670 */
[----:B------:R-:W-:Y:S02]  /*5500*/  FSEL R160, R160, -INF , !P4 ;  /* 0xff800000a0a07808 */ /* 0x000fe40006000000 */
[----:B------:R-:W-:-:S02]  /*5510*/  FSEL R163, R163, -INF , !P6 ;  /* 0xff800000a3a37808 */ /* 0x000fc40007000000 */
[----:B------:R-:W-:Y:S02]  /*5520*/  FSEL R164, R164, -INF , !P3 ;  /* 0xff800000a4a47808 */ /* 0x000fe40005800000 */
[C---:B------:R-:W-:Y:S02]  /*5530*/  ISETP.GT.AND P4, PT, R177.reuse, 0x21, P2 ;  /* 0x00000021b100780c */ /* 0x040fe40001784270 */
[C---:B------:R-:W-:Y:S02]  /*5540*/  ISETP.GT.AND P6, PT, R177.reuse, 0x28, P2 ;  /* 0x00000028b100780c */ /* 0x040fe400017c4270 */
[----:B------:R-:W-:Y:S02]  /*5550*/  ISETP.GT.AND P3, PT, R177, 0x29, P2 ;  /* 0x00000029b100780c */ /* 0x000fe40001764270 */
[----:B------:R-:W-:Y:S02]  /*5560*/  FSEL R173, R173, -INF , !P5 ;  /* 0xff800000adad7808 */ /* 0x000fe40006800000 */
[----:B------:R-:W-:-:S02]  /*5570*/  PLOP3.LUT P5, PT, PT, PT, UP1, 0x40, 0x0 ;  /* 0x000000000000781c */ /* 0x000fc40003fae818 */
[C---:B------:R-:W-:Y:S02]  /*5580*/  ISETP.LT.OR P4, PT, R176.reuse, 0x22, P4 ;  /* 0x00000022b000780c */ /* 0x040fe40002781670 */
[C---:B------:R-:W-:Y:S02]  /*5590*/  ISETP.LT.OR P6, PT, R176.reuse, 0x29, P6 ;  /* 0x00000029b000780c */ /* 0x040fe400037c1670 */
[----:B------:R-:W-:Y:S02]  /*55a0*/  ISETP.LT.OR P3, PT, R176, 0x2a, P3 ;  /* 0x0000002ab000780c */ /* 0x000fe40001f61670 */
[----:B------:R-:W-:Y:S02]  /*55b0*/  FSEL R168, R168, -INF , !P4 ;  /* 0xff800000a8a87808 */ /* 0x000fe40006000000 */
[----:B------:R-:W-:Y:S02]  /*55c0*/  FSEL R169, R169, -INF , !P6 ;  /* 0xff800000a9a97808 */ /* 0x000fe40007000000 */
[----:B------:R-:W-:-:S02]  /*55d0*/  FSEL R170, R170, -INF , !P3 ;  /* 0xff800000aaaa7808 */ /* 0x000fc40005800000 */
[C---:B------:R-:W-:Y:S02]  /*55e0*/  ISETP.GT.AND P4, PT, R177.reuse, 0x31, P2 ;  /* 0x00000031b100780c */ /* 0x040fe40001784270 */
[C---:B------:R-:W-:Y:S02]  /*55f0*/  ISETP.GT.AND P6, PT, R177.reuse, 0x38, P2 ;  /* 0x00000038b100780c */ /* 0x040fe400017c4270 */
[----:B------:R-:W-:Y:S01]  /*5600*/  ISETP.GT.AND P3, PT, R177, 0x39, P2 ;  /* 0x00000039b100780c */ /* 0x000fe20001764270 */
[--C-:B-1----:R-:W-:Y:S01]  /*5610*/  IMAD.IADD R177, R182, 0x1, R9.reuse ;  /* 0x00000001b6b17824 */ /* 0x102fe200078e0209 */
[C---:B------:R-:W-:Y:S02]  /*5620*/  ISETP.LT.OR P4, PT, R176.reuse, 0x32, P4 ;  /* 0x00000032b000780c */ /* 0x040fe40002781670 */
[C---:B------:R-:W-:Y:S02]  /*5630*/  ISETP.LT.OR P6, PT, R176.reuse, 0x39, P6 ;  /* 0x00000039b000780c */ /* 0x040fe400037c1670 */
[----:B------:R-:W-:Y:S01]  /*5640*/  ISETP.LT.OR P3, PT, R176, 0x3a, P3 ;  /* 0x0000003ab000780c */ /* 0x000fe20001f61670 */
[----:B------:R-:W-:Y:S01]  /*5650*/  IMAD.IADD R176, R180, 0x1, R9 ;  /* 0x00000001b4b07824 */ /* 0x000fe200078e0209 */
[----:B------:R-:W-:-:S02]  /*5660*/  FSEL R174, R174, -INF , !P4 ;  /* 0xff800000aeae7808 */ /* 0x000fc40006000000 */
[----:B------:R-:W-:Y:S02]  /*5670*/  FSEL R175, R175, -INF , !P6 ;  /* 0xff800000afaf7808 */ /* 0x000fe40007000000 */
[----:B------:R-:W-:Y:S01]  /*5680*/  FSEL R157, R181, -INF , !P3 ;  /* 0xff800000b59d7808 */ /* 0x000fe20005800000 */
[----:B------:R-:W-:Y:S06]  /*5690*/  @P5 BRA `(.L_x_886) ;  /* 0x00000000005c5947 */ /* 0x000fec0003800000 */
        /* <DEDUP_REMOVED lines=13> */
.L_x_888:
[----:B------:R-:W-:-:S05]  /*5770*/  IMAD.U32 R180, RZ, RZ, UR54 ;  /* 0x00000036ffb47e24 */ /* 0x000fca000f8e00ff */
[----:B------:R-:W-:-:S13]  /*5780*/  ISETP.NE.AND P3, PT, R180, 0x1, PT ;  /* 0x00000001b400780c */ /* 0x000fda0003f65270 */
[----:B------:R-:W0:Y:S02]  /*5790*/  @P3 LDC.64 R8, c[0x0][0x9e8] ;  /* 0x00027a00ff083b82 */ /* 0x000e240000000a00 */
[----:B0-----:R-:W-:-:S05]  /*57a0*/  @P3 IMAD.HI.U32 R8, R178, R8, RZ ;  /* 0x00000008b2083227 */ /* 0x001fca00078e00ff */
[----:B------:R-:W-:-:S07]  /*57b0*/  @P3 SHF.R.U32.HI R178, RZ, R9, R8 ;  /* 0x00000009ffb23219 */ /* 0x000fce0000011608 */
.L_x_889:
[----:B------:R-:W-:Y:S05]  /*57c0*/  BSYNC B0 ;  /* 0x0000000000007941 */ /* 0x000fea0003800000 */
.L_x_887:
[----:B------:R-:W-:-:S04]  /*57d0*/  IMAD R171, R178, R180, -R171 ;  /* 0x000000b4b2ab7224 */ /* 0x000fc800078e0aab */
[----:B------:R-:W-:-:S05]  /*57e0*/  IMAD R171, R2, -0x2, R171 ;  /* 0xfffffffe02ab7824 */ /* 0x000fca00078e02ab */
[----:B------:R-:W-:Y:S02]  /*57f0*/  VIADDMNMX R176, R171, R180, R176, PT ;  /* 0x000000b4abb07246 */ /* 0x000fe400038001b0 */
[----:B------:R-:W-:-:S07]  /*5800*/  VIMNMX R177, R177, R171, !PT ;  /* 0x000000abb1b17248 */ /* 0x000fce0007fe0100 */
.L_x_886:
[----:B------:R-:W-:Y:S01]  /*5810*/  FMNMX.FTZ R8, R188, R7, !PT ;  /* 0x00000007bc087209 */ /* 0x000fe20007810000 */
[----:B------:R-:W-:Y:S01]  /*5820*/  UMOV UR10, UR53 ;  /* 0x00000035000a7c82 */ /* 0x000fe20008000000 */
[----:B------:R-:W-:Y:S01]  /*5830*/  ISETP.GT.AND P3, PT, R177, 0x1, P2 ;  /* 0x00000001b100780c */ /* 0x000fe20001764270 */
[----:B------:R-:W-:Y:S01]  /*5840*/  IMAD.U32 R179, RZ, RZ, UR10 ;  /* 0x0000000affb37e24 */ /* 0x000fe2000f8e00ff */
[----:B------:R-:W-:Y:S02]  /*5850*/  FMNMX.FTZ R9, R189, R8, !PT ;  /* 0x00000008bd097209 */ /* 0x000fe40007810000 */
[----:B------:R-:W-:Y:S02]  /*5860*/  ISETP.LT.OR P3, PT, R176, 0x2, P3 ;  /* 0x00000002b000780c */ /* 0x000fe40001f61670 */
[----:B------:R-:W-:Y:S02]  /*5870*/  FMNMX.FTZ R9, R190, R9, !PT ;  /* 0x00000009be097209 */ /* 0x000fe40007810000 */
[----:B------:R-:W-:-:S02]  /*5880*/  FSEL R11, R11, -INF , !P3 ;  /* 0xff8000000b0b7808 */ /* 0x000fc40005800000 */
[----:B------:R-:W-:Y:S02]  /*5890*/  FMNMX.FTZ R8, R172, R9, !PT ;  /* 0x00000009ac087209 */ /* 0x000fe40007810000 */
[----:B------:R-:W-:Y:S02]  /*58a0*/  ISETP.GT.AND P3, PT, R177, RZ, P2 ;  /* 0x000000ffb100720c */ /* 0x000fe40001764270 */
[----:B------:R-:W-:Y:S02]  /*58b0*/  FMNMX.FTZ R9, R159, R8, !PT ;  /* 0x000000089f097209 */ /* 0x000fe40007810000 */
[----:B------:R-:W-:Y:S02]  /*58c0*/  ISETP.LT.OR P3, PT, R176, 0x1, P3 ;  /* 0x00000001b000780c */ /* 0x000fe40001f61670 */
[----:B------:R-:W-:Y:S02]  /*58d0*/  FMNMX.FTZ R8, R160, R9, !PT ;  /* 0x00000009a0087209 */ /* 0x000fe40007810000 */
[----:B------:R-:W-:-:S02]  /*58e0*/  ISETP.GT.AND P5, PT, R177, 0x8, P2 ;  /* 0x00000008b100780c */ /* 0x000fc400017a4270 */
[----:B------:R-:W-:Y:S02]  /*58f0*/  FMNMX.FTZ R9, R163, R8, !PT ;  /* 0x00000008a3097209 */ /* 0x000fe40007810000 */
[C---:B------:R-:W-:Y:S02]  /*5900*/  ISETP.GT.AND P6, PT, R177.reuse, 0x9, P2 ;  /* 0x00000009b100780c */ /* 0x040fe400017c4270 */
[----:B------:R-:W-:Y:S02]  /*5910*/  FMNMX.FTZ R9, R164, R9, !PT ;  /* 0x00000009a4097209 */ /* 0x000fe40007810000 */
[----:B------:R-:W-:Y:S02]  /*5920*/  ISETP.LT.OR P5, PT, R176, 0x9, P5 ;  /* 0x00000009b000780c */ /* 0x000fe40002fa1670 */
[----:B------:R-:W-:Y:S02]  /*5930*/  FMNMX.FTZ R9, R166, R9, !PT ;  /* 0x00000009a6097209 */ /* 0x000fe40007810000 */
[----:B------:R-:W-:-:S02]  /*5940*/  ISETP.GT.AND P4, PT, R177, 0x10, P2 ;  /* 0x00000010b100780c */ /* 0x000fc40001784270 */
[----:B------:R-:W-:Y:S02]  /*5950*/  FMNMX.FTZ R8, R168, R9, !PT ;  /* 0x00000009a8087209 */ /* 0x000fe40007810000 */
[----:B------:R-:W-:Y:S02]  /*5960*/  ISETP.LT.OR P6, PT, R176, 0xa, P6 ;  /* 0x0000000ab000780c */ /* 0x000fe400037c1670 */
[----:B------:R-:W-:Y:S02]  /*5970*/  FMNMX.FTZ R9, R169, R8, !PT ;  /* 0x00000008a9097209 */ /* 0x000fe40007810000 */
[----:B------:R-:W-:Y:S02]  /*5980*/  FSEL R12, R12, -INF , !P5 ;  /* 0xff8000000c0c7808 */ /* 0x000fe40006800000 */
        /* <DEDUP_REMOVED lines=9> */
[----:B------:R-:W-:Y:S02]  /*5a20*/  FSEL R21, R21, -INF , !P4 ;  /* 0xff80000015157808 */ /* 0x000fe40006000000 */
[C---:B------:R-:W-:Y:S01]  /*5a30*/  ISETP.LT.OR P5, PT, R176.reuse, 0x12, P5 ;  /* 0x00000012b000780c */ /* 0x040fe20002fa1670 */
[----:B------:R-:W0:Y:S01]  /*5a40*/  SHFL.BFLY PT, R8, R9, 0x2, 0x1f ;  /* 0x0c401f0009087f89 */ /* 0x000e2200000e0000 */
[----:B------:R-:W-:Y:S02]  /*5a50*/  ISETP.GT.AND P4, PT, R177, 0x19, P2 ;  /* 0x00000019b100780c */ /* 0x000fe40001784270 */
[----:B------:R-:W-:Y:S02]  /*5a60*/  ISETP.LT.OR P6, PT, R176, 0x19, P6 ;  /* 0x00000019b000780c */ /* 0x000fe400037c1670 */
[----:B------:R-:W-:-:S02]  /*5a70*/  FSEL R20, R20, -INF , !P5 ;  /* 0xff80000014147808 */ /* 0x000fc40006800000 */
[----:B------:R-:W-:Y:S02]  /*5a80*/  FSEL R152, R152, -INF , !P6 ;  /* 0xff80000098987808 */ /* 0x000fe40007000000 */
[C---:B------:R-:W-:Y:S02]  /*5a90*/  ISETP.LT.OR P4, PT, R176.reuse, 0x1a, P4 ;  /* 0x0000001ab000780c */ /* 0x040fe40002781670 */
[----:B------:R-:W-:Y:S02]  /*5aa0*/  ISETP.GT.AND P5, PT, R177, 0x21, P2 ;  /* 0x00000021b100780c */ /* 0x000fe400017a4270 */
[----:B------:R-:W-:Y:S02]  /*5ab0*/  FSEL R153, R153, -INF , !P4 ;  /* 0xff80000099997808 */ /* 0x000fe40006000000 */
[----:B------:R-:W-:Y:S02]  /*5ac0*/  ISETP.GT.AND P6, PT, R177, 0x28, P2 ;  /* 0x00000028b100780c */ /* 0x000fe400017c4270 */
[----:B------:R-:W-:-:S02]  /*5ad0*/  ISETP.LT.OR P5, PT, R176, 0x22, P5 ;  /* 0x00000022b000780c */ /* 0x000fc40002fa1670 */
[----:B------:R-:W-:Y:S02]  /*5ae0*/  ISETP.LT.OR P6, PT, R176, 0x29, P6 ;  /* 0x00000029b000780c */ /* 0x000fe400037c1670 */
[----:B------:R-:W-:Y:S02]  /*5af0*/  FSEL R155, R155, -INF , !P5 ;  /* 0xff8000009b9b7808 */ /* 0x000fe40006800000 */
[----:B------:R-:W-:Y:S02]  /*5b00*/  ISETP.GT.AND P5, PT, R177, 0x30, P2 ;  /* 0x00000030b100780c */ /* 0x000fe400017a4270 */
[----:B0-----:R-:W-:Y:S02]  /*5b10*/  FMNMX.FTZ R171, R9, R8, !PT ;  /* 0x0000000809ab7209 */ /* 0x001fe40007810000 */
[----:B------:R-:W-:Y:S02]  /*5b20*/  FSEL R9, R10, -INF , !P3 ;  /* 0xff8000000a097808 */ /* 0x000fe40005800000 */
[----:B------:R-:W-:Y:S01]  /*5b30*/  ISETP.GT.AND P3, PT, R177, 0x20, P2 ;  /* 0x00000020b100780c */ /* 0x000fe20001764270 */
[----:B------:R-:W0:Y:S01]  /*5b40*/  SHFL.BFLY PT, R8, R171, 0x1, 0x1f ;  /* 0x0c201f00ab087f89 */ /* 0x000e2200000e0000 */
[----:B------:R-:W-:-:S02]  /*5b50*/  FMNMX.FTZ R10, R9, R6, !PT ;  /* 0x00000006090a7209 */ /* 0x000fc40007810000 */
[----:B------:R-:W-:Y:S02]  /*5b60*/  ISETP.LT.OR P3, PT, R176, 0x21, P3 ;  /* 0x00000021b000780c */ /* 0x000fe40001f61670 */
[----:B------:R-:W-:Y:S02]  /*5b70*/  FSEL R158, R158, -INF , !P6 ;  /* 0xff8000009e9e7808 */ /* 0x000fe40007000000 */
[----:B------:R-:W-:Y:S02]  /*5b80*/  FSEL R154, R154, -INF , !P3 ;  /* 0xff8000009a9a7808 */ /* 0x000fe40005800000 */
[C---:B------:R-:W-:Y:S02]  /*5b90*/  ISETP.GT.AND P3, PT, R177.reuse, 0x29, P2 ;  /* 0x00000029b100780c */ /* 0x040fe40001764270 */
[----:B------:R-:W-:Y:S02]  /*5ba0*/  ISETP.GT.AND P6, PT, R177, 0x31, P2 ;  /* 0x00000031b100780c */ /* 0x000fe400017c4270 */
[----:B------:R-:W-:-:S02]  /*5bb0*/  ISETP.LT.OR P3, PT, R176, 0x2a, P3 ;  /* 0x0000002ab000780c */ /* 0x000fc40001f61670 */
[----:B------:R-:W-:Y:S02]  /*5bc0*/  ISETP.LT.OR P5, PT, R176, 0x31, P5 ;  /* 0x00000031b000780c */ /* 0x000fe40002fa1670 */
[----:B------:R-:W-:Y:S02]  /*5bd0*/  FSEL R156, R156, -INF , !P3 ;  /* 0xff8000009c9c7808 */ /* 0x000fe40005800000 */
[----:B------:R-:W-:Y:S02]  /*5be0*/  ISETP.GT.AND P3, PT, R177, 0x38, P2 ;  /* 0x00000038b100780c */ /* 0x000fe40001764270 */
[----:B------:R-:W-:Y:S02]  /*5bf0*/  ISETP.LT.OR P6, PT, R176, 0x32, P6 ;  /* 0x00000032b000780c */ /* 0x000fe400037c1670 */
[----:B------:R-:W-:Y:S02]  /*5c00*/  FSEL R161, R161, -INF , !P5 ;  /* 0xff800000a1a17808 */ /* 0x000fe40006800000 */
[----:B0-----:R-:W-:-:S02]  /*5c10*/  FMNMX.FTZ R8, R171, R8, !PT ;  /* 0x00000008ab087209 */ /* 0x001fc40007810000 */
[----:B------:R-:W-:Y:S02]  /*5c20*/  FMNMX.FTZ R171, R11, R10, !PT ;  /* 0x0000000a0bab7209 */ /* 0x000fe40007810000 */
[----:B------:R-:W-:Y:S01]  /*5c30*/  ISETP.GT.AND P2, PT, R177, 0x39, P2 ;  /* 0x00000039b100780c */ /* 0x000fe20001744270 */
[----:B------:R-:W-:-:S01]  /*5c40*/  FFMA.FTZ R179, R8, R179, -8 ;  /* 0xc100000008b37423 */ /* 0x000fc200000100b3 */
[----:B------:R-:W-:Y:S02]  /*5c50*/  FMNMX.FTZ R10, R12, R171, !PT ;  /* 0x000000ab0c0a7209 */ /* 0x000fe40007810000 */
[----:B------:R-:W-:Y:S02]  /*5c60*/  ISETP.LT.OR P3, PT, R176, 0x39, P3 ;  /* 0x00000039b000780c */ /* 0x000fe40001f61670 */
[----:B------:R-:W-:Y:S02]  /*5c70*/  FMNMX.FTZ R10, R15, R10, !PT ;  /* 0x0000000a0f0a7209 */ /* 0x000fe40007810000 */
[----:B------:R-:W-:-:S02]  /*5c80*/  FSEL R162, R162, -INF , !P6 ;  /* 0xff800000a2a27808 */ /* 0x000fc40007000000 */
[----:B------:R-:W-:Y:S02]  /*5c90*/  FMNMX.FTZ R171, R21, R10, !PT ;  /* 0x0000000a15ab7209 */ /* 0x000fe40007810000 */
[----:B------:R-:W-:Y:S02]  /*5ca0*/  ISETP.LT.OR P2, PT, R176, 0x3a, P2 ;  /* 0x0000003ab000780c */ /* 0x000fe40001741670 */
[----:B------:R-:W-:Y:S02]  /*5cb0*/  FMNMX.FTZ R171, R20, R171, !PT ;  /* 0x000000ab14ab7209 */ /* 0x000fe40007810000 */
[----:B------:R-:W-:Y:S02]  /*5cc0*/  FSEL R165, R165, -INF , !P3 ;  /* 0xff800000a5a57808 */ /* 0x000fe40005800000 */
[----:B------:R-:W-:Y:S02]  /*5cd0*/  FMNMX.FTZ R10, R152, R171, !PT ;  /* 0x000000ab980a7209 */ /* 0x000fe40007810000 */
[----:B------:R-:W-:-:S02]  /*5ce0*/  FSEL R167, R167, -INF , !P2 ;  /* 0xff800000a7a77808 */ /* 0x000fc40005000000 */
[----:B------:R-:W-:Y:S02]  /*5cf0*/  FMNMX.FTZ R171, R153, R10, !PT ;  /* 0x0000000a99ab7209 */ /* 0x000fe40007810000 */
[----:B------:R-:W-:Y:S02]  /*5d00*/  FSETP.NEU.FTZ.AND P4, PT, R8, -INF , PT ;  /* 0xff8000000800780b */ /* 0x000fe40003f9d000 */
[----:B------:R-:W-:Y:S02]  /*5d10*/  FMNMX.FTZ R178, R154, R171, !PT ;  /* 0x000000ab9ab27209 */ /* 0x000fe40007810000 */
[----:B------:R-:W-:Y:S02]  /*5d20*/  FSEL R179, R179, RZ, P4 ;  /* 0x000000ffb3b37208 */ /* 0x000fe40002000000 */
[----:B------:R-:W-:-:S03]  /*5d30*/  FMNMX.FTZ R181, R155, R178, !PT ;  /* 0x000000b29bb57209 */ /* 0x000fc60007810000 */
        /* <DEDUP_REMOVED lines=12> */
[----:B------:R-:W-:Y:S01]  /*5e00*/  FSEL R178, R8, RZ, P4 ;  /* 0x000000ff08b27208 */ /* 0x000fe20002000000 */
        /* <DEDUP_REMOVED lines=10> */
[----:B------:R-:W-:Y:S01]  /*5eb0*/  FFMA.FTZ R179, R157, UR10, -R179 ;  /* 0x0000000a9db37c23 */ /* 0x000fe200080108b3 */
[----:B------:R-:W-:-:S01]  /*5ec0*/  FADD.FTZ R178, -R178, R7 ;  /* 0x00000007b2b27221 */ /* 0x000fc20000010100 */
[----:B------:R-:W-:Y:S02]  /*5ed0*/  MUFU.EX2 R171, R171 ;  /* 0x000000ab00ab7308 */ /* 0x000fe40000000800 */
[----:B------:R-:W0:Y:S01]  /*5ee0*/  SHFL.BFLY PT, R183, R176, 0x2, 0x1f ;  /* 0x0c401f00b0b77f89 */ /* 0x000e2200000e0000 */
[----:B------:R-:W-:-:S05]  /*5ef0*/  FMUL.FTZ R175, R178, UR10 ;  /* 0x0000000ab2af7c20 */ /* 0x000fca0008410000 */
[----:B------:R-:W-:Y:S08]  /*5f00*/  MUFU.EX2 R177, R177 ;  /* 0x000000b100b17308 */ /* 0x000ff00000000800 */
[----:B------:R-:W1:Y:S08]  /*5f10*/  MUFU.EX2 R175, R175 ;  /* 0x000000af00af7308 */ /* 0x000e700000000800 */
[----:B------:R-:W-:Y:S01]  /*5f20*/  MUFU.EX2 R172, R172 ;  /* 0x000000ac00ac7308 */ /* 0x000fe20000000800 */
[----:B0-----:R-:W-:-:S05]  /*5f30*/  FMNMX.FTZ R183, R176, R183, !PT ;  /* 0x000000b7b0b77209 */ /* 0x001fca0007810000 */
[----:B------:R-:W0:Y:S02]  /*5f40*/  SHFL.BFLY PT, R176, R183, 0x1, 0x1f ;  /* 0x0c201f00b7b07f89 */ /* 0x000e2400000e0000 */
[----:B------:R-:W-:Y:S08]  /*5f50*/  MUFU.EX2 R159, R159 ;  /* 0x0000009f009f7308 */ /* 0x000ff00000000800 */
[----:B------:R2:W-:Y:S08]  /*5f60*/  MUFU.EX2 R7, R179 ;  /* 0x000000b300077308 */ /* 0x0005f00000000800 */
[----:B------:R-:W-:Y:S01]  /*5f70*/  MUFU.EX2 R160, R160 ;  /* 0x000000a000a07308 */ /* 0x000fe20000000800 */
[----:B0-----:R-:W-:Y:S01]  /*5f80*/  FMNMX.FTZ R157, R183, R176, !PT ;  /* 0x000000b0b79d7209 */ /* 0x001fe20007810000 */
[----:B------:R-:W-:-:S06]  /*5f90*/  IMAD.U32 R176, RZ, RZ, UR10 ;  /* 0x0000000affb07e24 */ /* 0x000fcc000f8e00ff */
[----:B------:R-:W-:Y:S01]  /*5fa0*/  MUFU.EX2 R163, R163 ;  /* 0x000000a300a37308 */ /* 0x000fe20000000800 */
[C---:B------:R-:W-:Y:S01]  /*5fb0*/  FSETP.NEU.FTZ.AND P2, PT, R157.reuse, -INF , PT ;  /* 0xff8000009d00780b */ /* 0x040fe20003f5d000 */
[----:B------:R-:W-:-:S05]  /*5fc0*/  FFMA.FTZ R176, R157, R176, -8 ;  /* 0xc10000009db07423 */ /* 0x000fca00000100b0 */
[----:B------:R-:W-:Y:S01]  /*5fd0*/  FSEL R176, R176, RZ, P2 ;  /* 0x000000ffb0b07208 */ /* 0x000fe20001000000 */
[----:B------:R-:W-:Y:S04]  /*5fe0*/  MUFU.EX2 R164, R164 ;  /* 0x000000a400a47308 */ /* 0x000fe80000000800 */
[----:B------:R-:W-:-:S01]  /*5ff0*/  FFMA.FTZ R178, R11, UR10, -R176 ;  /* 0x0000000a0bb27c23 */ /* 0x000fc200080108b0 */
[--C-:B------:R-:W-:Y:S01]  /*6000*/  FFMA.FTZ R11, R12, UR10, -R176.reuse ;  /* 0x0000000a0c0b7c23 */ /* 0x100fe200080108b0 */
[----:B------:R-:W-:-:S01]  /*6010*/  FFMA.FTZ R12, R15, UR10, -R176 ;  /* 0x0000000a0f0c7c23 */ /* 0x000fc200080108b0 */
[--C-:B------:R-:W-:Y:S01]  /*6020*/  FFMA.FTZ R15, R21, UR10, -R176.reuse ;  /* 0x0000000a150f7c23 */ /* 0x100fe200080108b0 */
[----:B------:R-:W-:Y:S01]  /*6030*/  FSEL R21, R157, RZ, P2 ;  /* 0x000000ff9d157208 */ /* 0x000fe20001000000 */
[--C-:B------:R-:W-:Y:S01]  /*6040*/  FFMA.FTZ R9, R9, UR10, -R176.reuse ;  /* 0x0000000a09097c23 */ /* 0x100fe200080108b0 */
[----:B------:R-:W-:Y:S01]  /*6050*/  MUFU.EX2 R178, R178 ;  /* 0x000000b200b27308 */ /* 0x000fe20000000800 */
[----:B------:R-:W-:-:S01]  /*6060*/  FFMA.FTZ R20, R20, UR10, -R176 ;  /* 0x0000000a14147c23 */ /* 0x000fc200080108b0 */
[----:B--2---:R-:W-:Y:S01]  /*6070*/  FFMA.FTZ R179, R152, UR10, -R176 ;  /* 0x0000000a98b37c23 */ /* 0x004fe200080108b0 */
[----:B------:R-:W-:-:S01]  /*6080*/  FADD.FTZ R21, -R21, R6 ;  /* 0x0000000615157221 */ /* 0x000fc20000010100 */
[--C-:B------:R-:W-:Y:S01]  /*6090*/  FFMA.FTZ R180, R153, UR10, -R176.reuse ;  /* 0x0000000a99b47c23 */ /* 0x100fe200080108b0 */
[----:B------:R-:W-:-:S01]  /*60a0*/  FFMA.FTZ R152, R155, UR10, -R176 ;  /* 0x0000000a9b987c23 */ /* 0x000fc200080108b0 */
[--C-:B------:R-:W-:Y:S01]  /*60b0*/  FFMA.FTZ R158, R158, UR10, -R176.reuse ;  /* 0x0000000a9e9e7c23 */ /* 0x100fe200080108b0 */
[----:B------:R-:W-:Y:S01]  /*60c0*/  FMUL.FTZ R6, R21, UR10 ;  /* 0x0000000a15067c20 */ /* 0x000fe20008410000 */
[----:B------:R-:W-:Y:S01]  /*60d0*/  MUFU.EX2 R9, R9 ;  /* 0x0000000900097308 */ /* 0x000fe20000000800 */
[----:B------:R-:W-:-:S01]  /*60e0*/  FFMA.FTZ R21, R154, UR10, -R176 ;  /* 0x0000000a9a157c23 */ /* 0x000fc200080108b0 */
[----:B-1----:R-:W-:Y:S01]  /*60f0*/  FFMA.FTZ R154, R175, R3, R10 ;  /* 0x00000003af9a7223 */ /* 0x002fe2000001000a */
[----:B------:R-:W-:-:S01]  /*6100*/  FFMA.FTZ R156, R156, UR10, -R176 ;  /* 0x0000000a9c9c7c23 */ /* 0x000fc200080108b0 */
[--C-:B------:R-:W-:Y:S01]  /*6110*/  FFMA.FTZ R161, R161, UR10, -R176.reuse ;  /* 0x0000000aa1a17c23 */ /* 0x100fe200080108b0 */
[----:B------:R-:W-:-:S01]  /*6120*/  FFMA.FTZ R162, R162, UR10, -R176 ;  /* 0x0000000aa2a27c23 */ /* 0x000fc200080108b0 */
[----:B------:R-:W-:Y:S01]  /*6130*/  FADD.FTZ R154, R171, R154 ;  /* 0x0000009aab9a7221 */ /* 0x000fe20000010000 */
[----:B------:R-:W-:-:S01]  /*6140*/  FFMA.FTZ R165, R165, UR10, -R176 ;  /* 0x0000000aa5a57c23 */ /* 0x000fc200080108b0 */
[----:B------:R-:W0:Y:S01]  /*6150*/  MUFU.EX2 R6, R6 ;  /* 0x0000000600067308 */ /* 0x000e220000000800 */
[----:B------:R-:W-:-:S07]  /*6160*/  FFMA.FTZ R167, R167, UR10, -R176 ;  /* 0x0000000aa7a77c23 */ /* 0x000fce00080108b0 */
[----:B------:R-:W1:Y:S08]  /*6170*/  MUFU.EX2 R11, R11 ;  /* 0x0000000b000b7308 */ /* 0x000e700000000800 */
[----:B------:R-:W2:Y:S01]  /*6180*/  MUFU.EX2 R12, R12 ;  /* 0x0000000c000c7308 */ /* 0x000ea20000000800 */
[----:B0-----:R-:W-:-:S04]  /*6190*/  FFMA.FTZ R3, R6, R4, R9 ;  /* 0x0000000406037223 */ /* 0x001fc80000010009 */
[----:B------:R-:W-:Y:S01]  /*61a0*/  FADD.FTZ R4, R178, R3 ;  /* 0x00000003b2047221 */ /* 0x000fe20000010000 */
[----:B------:R-:W-:-:S02]  /*61b0*/  FADD.FTZ R3, R177, R154 ;  /* 0x0000009ab1037221 */ /* 0x000fc40000010000 */
[----:B------:R-:W0:Y:S01]  /*61c0*/  MUFU.EX2 R15, R15 ;  /* 0x0000000f000f7308 */ /* 0x000e220000000800 */
[----:B-1----:R-:W-:-:S01]  /*61d0*/  FADD.FTZ R153, R11, R4 ;  /* 0x000000040b997221 */ /* 0x002fc20000010000 */
[----:B------:R-:W-:-:S04]  /*61e0*/  FADD.FTZ R4, R172, R3 ;  /* 0x00000003ac047221 */ /* 0x000fc80000010000 */
[----:B------:R-:W-:Y:S02]  /*61f0*/  FADD.FTZ R3, R159, R4 ;  /* 0x000000049f037221 */ /* 0x000fe40000010000 */
[----:B------:R-:W1:Y:S01]  /*6200*/  MUFU.EX2 R20, R20 ;  /* 0x0000001400147308 */ /* 0x000e620000000800 */
[----:B--2---:R-:W-:-:S01]  /*6210*/  FADD.FTZ R154, R12, R153 ;  /* 0x000000990c9a7221 */ /* 0x004fc20000010000 */
[----:B------:R-:W-:-:S04]  /*6220*/  FADD.FTZ R4, R160, R3 ;  /* 0x00000003a0047221 */ /* 0x000fc80000010000 */
[----:B------:R-:W-:Y:S02]  /*6230*/  FADD.FTZ R3, R163, R4 ;  /* 0x00000004a3037221 */ /* 0x000fe40000010000 */
[----:B------:R-:W2:Y:S01]  /*6240*/  MUFU.EX2 R179, R179 ;  /* 0x000000b300b37308 */ /* 0x000ea20000000800 */
[----:B0-----:R-:W-:-:S01]  /*6250*/  FADD.FTZ R153, R15, R154 ;  /* 0x0000009a0f997221 */ /* 0x001fc20000010000 */
[----:B------:R-:W-:-:S06]  /*6260*/  FADD.FTZ R3, R164, R3 ;  /* 0x00000003a4037221 */ /* 0x000fcc0000010000 */
        /* <DEDUP_REMOVED lines=32> */
[----:B--2---:R-:W-:-:S03]  /*6470*/  FADD.FTZ R153, R184, R3 ;  /* 0x00000003b8997221 */ /* 0x004fc60000010000 */
[----:B------:R-:W-:Y:S01]  /*6480*/  FADD.FTZ R3, R7, R4 ;  /* 0x0000000407037221 */ /* 0x000fe20000010000 */
[----:B0-----:R-:W-:-:S01]  /*6490*/  FADD.FTZ R4, R167, R153 ;  /* 0x00000099a7047221 */ /* 0x001fc20000010000 */
[----:B------:R-:W-:Y:S06]  /*64a0*/  @!P0 BRA `(.L_x_890) ;  /* 0x0000000000048947 */ /* 0x000fec0003800000 */
[----:B------:R-:W-:Y:S01]  /*64b0*/  BPT.TRAP 0x1 ;  /* 0x000000040000795c */ /* 0x000fe20000300000 */
.L_x_890:
[----:B------:R-:W-:Y:S01]  /*64c0*/  ULEA UR6, UR52, UR41, 0x3 ;  /* 0x0000002934067291 */ /* 0x000fe2000f8e183f */
[----:B------:R-:W-:Y:S01]  /*64d0*/  ISETP.GT.AND P2, PT, R5, UR58, PT ;  /* 0x0000003a05007c0c */ /* 0x000fe2000bf44270 */
[----:B------:R-:W-:Y:S01]  /*64e0*/  UMOV UR45, UR56 ;  /* 0x00000038002d7c82 */ /* 0x000fe20008000000 */
[----:B------:R-:W-:Y:S01]  /*64f0*/  F2FP.SATFINITE.E4M3.F32.PACK_AB_MERGE_C R11, R12, R11, RZ ;  /* 0x0000000b0c0b723e */ /* 0x000fe200048070ff */
[----:B------:R-:W-:Y:S01]  /*6500*/  UIADD3 UR6, UR6, 0x28460, URZ ;  /* 0x0002846006067890 */ /* 0x000fe2000fffe03f */
[----:B------:R-:W-:Y:S01]  /*6510*/  F2FP.SATFINITE.E4M3.F32.PACK_AB_MERGE_C R7, R7, R174, RZ ;  /* 0x000000ae0707723e */ /* 0x000fe200048070ff */
[----:B------:R-:W-:Y:S01]  /*6520*/  UMOV UR52, UR57 ;  /* 0x0000003900347c82 */ /* 0x000fe20008000000 */
[----:B------:R-:W-:Y:S01]  /*6530*/  F2FP.SATFINITE.E4M3.F32.PACK_AB_MERGE_C R172, R172, R177, RZ ;  /* 0x000000b1acac723e */ /* 0x000fe200048070ff */
[----:B------:R-:W-:Y:S01]  /*6540*/  UPRMT UR6, UR40, 0x654, UR6 ;  /* 0x0000065428067896 */ /* 0x000fe20008000006 */
        /* <DEDUP_REMOVED lines=8> */
[----:B------:R-:W-:Y:S01]  /*65d0*/  F2FP.SATFINITE.E4M3.F32.PACK_AB_MERGE_C R153, R167, R184, RZ ;  /* 0x000000b8a799723e */ /* 0x000fe200048070ff */
[----:B------:R-:W-:Y:S01]  /*65e0*/  SYNCS.ARRIVE.TRANS64.RED.A1T0 RZ, [UR6], RZ ;  /* 0x000000ffffff79a7 */ /* 0x000fe20008100406 */
        /* <DEDUP_REMOVED lines=62> */
[----:B------:R-:W-:Y:S01]  /*69d0*/  FMUL.FTZ R24, R24, R175 ;  /* 0x000000af18187220 */ /* 0x000fe20000410000 */
[----:B------:R-:W-:Y:S01]  /*69e0*/  F2FP.SATFINITE.E4M3.F32.PACK_AB_MERGE_C R189, R178, R9, R11 ;  /* 0x00000009b2bd723e */ /* 0x000fe2000480700b */
[----:B------:R-:W-:Y:S01]  /*69f0*/  FMUL.FTZ R25, R25, R175 ;  /* 0x000000af19197220 */ /* 0x000fe20000410000 */
[----:B------:R-:W-:Y:S01]  /*6a00*/  F2FP.SATFINITE.E4M3.F32.PACK_AB_MERGE_C R190, R160, R159, R163 ;  /* 0x0000009fa0be723e */ /* 0x000fe200048070a3 */
[----:B------:R-:W-:Y:S01]  /*6a10*/  FMUL.FTZ R28, R28, R175 ;  /* 0x000000af1c1c7220 */ /* 0x000fe20000410000 */
[----:B------:R-:W-:Y:S01]  /*6a20*/  F2FP.SATFINITE.E4M3.F32.PACK_AB_MERGE_C R191, R20, R15, R179 ;  /* 0x0000000f14bf723e */ /* 0x000fe200048070b3 */
[-C--:B------:R-:W-:Y:S01]  /*6a30*/  FMUL.FTZ R29, R29, R175.reuse ;  /* 0x000000af1d1d7220 */ /* 0x080fe20000410000 */
[----:B------:R-:W-:Y:S01]  /*6a40*/  F2FP.SATFINITE.E4M3.F32.PACK_AB_MERGE_C R184, R181, R166, R168 ;  /* 0x000000a6b5b8723e */ /* 0x000fe200048070a8 */
[----:B------:R-:W-:Y:S01]  /*6a50*/  FMUL.FTZ R32, R32, R175 ;  /* 0x000000af20207220 */ /* 0x000fe20000410000 */
[----:B------:R-:W-:Y:S01]  /*6a60*/  F2FP.SATFINITE.E4M3.F32.PACK_AB_MERGE_C R185, R152, R21, R12 ;  /* 0x0000001598b9723e */ /* 0x000fe2000480700c */
[-C--:B------:R-:W-:Y:S01]  /*6a70*/  FMUL.FTZ R33, R33, R175.reuse ;  /* 0x000000af21217220 */ /* 0x080fe20000410000 */
        /* <DEDUP_REMOVED lines=59> */
[----:B------:R-:W-:-:S02]  /*6e30*/  VIADD R5, R5, 0xffffffff ;  /* 0xffffffff05057836 */ /* 0x000fc40000000000 */
[----:B------:R-:W-:Y:S02]  /*6e40*/  IMAD.MOV.U32 R6, RZ, RZ, R157 ;  /* 0x000000ffff067224 */ /* 0x000fe400078e009d */
[----:B------:R-:W-:Y:S01]  /*6e50*/  IMAD.MOV.U32 R7, RZ, RZ, R8 ;  /* 0x000000ffff077224 */ /* 0x000fe200078e0008 */
[----:B------:R-:W-:Y:S06]  /*6e60*/  @P2 BRA `(.L_x_891) ;  /* 0xffffffd800002947 */ /* 0x000fec000383ffff */
[----:B------:R-:W-:Y:S01]  /*6e70*/  IMAD.MOV.U32 R6, RZ, RZ, R157 ;  /* 0x000000ffff067224 */ /* 0x000fe200078e009d */
[----:B------:R-:W-:Y:S01]  /*6e80*/  UMOV UR52, UR57 ;  /* 0x0000003900347c82 */ /* 0x000fe20008000000 */
[----:B------:R-:W-:Y:S01]  /*6e90*/  IMAD.MOV.U32 R7, RZ, RZ, R8 ;  /* 0x000000ffff077224 */ /* 0x000fe200078e0008 */
[----:B------:R-:W-:-:S06]  /*6ea0*/  UMOV UR45, UR56 ;  /* 0x00000038002d7c82 */ /* 0x000fcc0008000000 */
.L_x_873:
[----:B------:R-:W0:Y:S01]  /*6eb0*/  LDC R8, c[0x0][0x448] ;  /* 0x00011200ff087b82 */ /* 0x000e220000000800 */
[----:B------:R-:W-:Y:S01]  /*6ec0*/  UIADD3 UR6, UR36, 0x7f, URZ ;  /* 0x0000007f24067890 */ /* 0x000fe2000fffe03f */
[----:B------:R-:W-:-:S05]  /*6ed0*/  IADD3 R14, -R14, 0x1, RZ ;  /* 0x000000010e0e7810 */ /* 0x000fca0007ffe1ff */
[----:B------:R-:W-:Y:S01]  /*6ee0*/  IMAD R13, R13, UR43, R14 ;  /* 0x0000002b0d0d7c24 */ /* 0x000fe2000f8e020e */
[----:B------:R-:W1:Y:S01]  /*6ef0*/  LDC R15, c[0x0][0x9e4] ;  /* 0x00027900ff0f7b82 */ /* 0x000e620000000800 */
[----:B0-----:R-:W-:Y:S02]  /*6f00*/  ISETP.NE.AND P5, PT, R8, 0x1, PT ;  /* 0x000000010800780c */ /* 0x001fe40003fa5270 */
[----:B-1----:R-:W-:-:S11]  /*6f10*/  ISETP.GE.AND P6, PT, R15, 0x1, PT ;  /* 0x000000010f00780c */ /* 0x002fd60003fc6270 */
[----:B------:R-:W0:Y:S08]  /*6f20*/  @P5 LDC R8, c[0x0][0x44c] ;  /* 0x00011300ff085b82 */ /* 0x000e300000000800 */
[----:B------:R-:W1:Y:S01]  /*6f30*/  @P5 LDC R10, c[0x0][0x450] ;  /* 0x00011400ff0a5b82 */ /* 0x000e620000000800 */
[----:B0-----:R-:W-:-:S04]  /*6f40*/  @P5 IMAD.HI.U32 R9, R8, UR6, RZ ;  /* 0x0000000608095c27 */ /* 0x001fc8000f8e00ff */
[----:B------:R-:W-:Y:S01]  /*6f50*/  IMAD.U32 R8, RZ, RZ, UR6 ;  /* 0x00000006ff087e24 */ /* 0x000fe2000f8e00ff */
[----:B------:R-:W-:Y:S01]  /*6f60*/  ULDC UR6, c[0x0][0x9dc] ;  /* 0x0002770000067ab9 */ /* 0x000fe20000000800 */
[----:B-1----:R-:W-:-:S05]  /*6f70*/  @P5 SHF.R.U32.HI R8, RZ, R10, R9 ;  /* 0x0000000aff085219 */ /* 0x002fca0000011609 */
[----:B------:R-:W-:-:S04]  /*6f80*/  IMAD.IADD R8, R13, 0x1, R8 ;  /* 0x000000010d087824 */ /* 0x000fc800078e0208 */
[----:B------:R-:W-:Y:S01]  /*6f90*/  VIADD R9, R8, -UR6 ;  /* 0x8000000608097c36 */ /* 0x000fe20008000000 */
[----:B------:R-:W-:Y:S06]  /*6fa0*/  @!P6 BRA `(.L_x_892) ;  /* 0x00000000003ce947 */ /* 0x000fec0003800000 */
[----:B------:R-:W-:-:S13]  /*6fb0*/  ISETP.GT.AND P2, PT, R8, -0x1, PT ;  /* 0xffffffff0800780c */ /* 0x000fda0003f44270 */
[----:B------:R-:W-:Y:S05]  /*6fc0*/  @P2 BRA `(.L_x_893) ;  /* 0x00000000001c2947 */ /* 0x000fea0003800000 */
[----:B------:R-:W-:Y:S02]  /*6fd0*/  ISETP.NE.AND P2, PT, R15, 0x1, PT ;  /* 0x000000010f00780c */ /* 0x000fe40003f45270 */
[----:B------:R-:W-:-:S11]  /*6fe0*/  LOP3.LUT R11, RZ, R8, RZ, 0x33, !PT ;  /* 0x00000008ff0b7212 */ /* 0x000fd600078e33ff */
[----:B------:R-:W0:Y:S02]  /*6ff0*/  @P2 LDC.64 R12, c[0x0][0x9e8] ;  /* 0x00027a00ff0c2b82 */ /* 0x000e240000000a00 */
[----:B0-----:R-:W-:-:S05]  /*7000*/  @P2 IMAD.HI.U32 R8, R11, R12, RZ ;  /* 0x0000000c0b082227 */ /* 0x001fca00078e00ff */
[----:B------:R-:W-:-:S04]  /*7010*/  @P2 SHF.R.U32.HI R11, RZ, R13, R8 ;  /* 0x0000000dff0b2219 */ /* 0x000fc80000011608 */
[----:B------:R-:W-:Y:S01]  /*7020*/  LOP3.LUT R8, RZ, R11, RZ, 0x33, !PT ;  /* 0x0000000bff087212 */ /* 0x000fe200078e33ff */
[----:B------:R-:W-:Y:S06]  /*7030*/  BRA `(.L_x_894) ;  /* 0x0000000000107947 */ /* 0x000fec0003800000 */
.L_x_893:
[----:B------:R-:W-:-:S13]  /*7040*/  ISETP.NE.AND P2, PT, R15, 0x1, PT ;  /* 0x000000010f00780c */ /* 0x000fda0003f45270 */
[----:B------:R-:W0:Y:S02]  /*7050*/  @P2 LDC.64 R10, c[0x0][0x9e8] ;  /* 0x00027a00ff0a2b82 */ /* 0x000e240000000a00 */
[----:B0-----:R-:W-:-:S05]  /*7060*/  @P2 IMAD.HI.U32 R10, R8, R10, RZ ;  /* 0x0000000a080a2227 */ /* 0x001fca00078e00ff */
[----:B------:R-:W-:-:S07]  /*7070*/  @P2 SHF.R.U32.HI R8, RZ, R11, R10 ;  /* 0x0000000bff082219 */ /* 0x000fce000001160a */
.L_x_894:
[----:B------:R-:W-:-:S05]  /*7080*/  IMAD R8, R8, R15, RZ ;  /* 0x0000000f08087224 */ /* 0x000fca00078e02ff */
[----:B------:R-:W-:-:S07]  /*7090*/  VIMNMX R9, R9, R8, !PT ;  /* 0x0000000809097248 */ /* 0x000fce0007fe0100 */
.L_x_892:
[----:B------:R-:W-:-:S05]  /*70a0*/  VIADD R9, R9, 0x3f ;  /* 0x0000003f09097836 */ /* 0x000fca0000000000 */
[----:B------:R-:W-:-:S04]  /*70b0*/  SHF.R.S32.HI R8, RZ, 0x1f, R9 ;  /* 0x0000001fff087819 */ /* 0x000fc80000011409 */
[----:B------:R-:W-:-:S04]  /*70c0*/  LEA.HI R8, R8, R9, RZ, 0x6 ;  /* 0x0000000908087211 */ /* 0x000fc800078f30ff */
[----:B------:R-:W-:-:S04]  /*70d0*/  SHF.R.S32.HI R8, RZ, 0x6, R8 ;  /* 0x00000006ff087819 */ /* 0x000fc80000011408 */
[----:B------:R-:W-:-:S04]  /*70e0*/  VIMNMX R8, R8, UR39, !PT ;  /* 0x0000002708087c48 */ /* 0x000fc8000ffe0100 */
[----:B------:R-:W-:-:S13]  /*70f0*/  ISETP.GE.AND P2, PT, R5, R8, PT ;  /* 0x000000080500720c */ /* 0x000fda0003f46270 */
[----:B------:R-:W-:Y:S05]  /*7100*/  @!P2 BRA `(.L_x_895) ;  /* 0x0000001c006ca947 */ /* 0x000fea0003800000 */
[----:B------:R-:W-:Y:S01]  /*7110*/  IMAD.MOV.U32 R21, RZ, RZ, R6 ;  /* 0x000000ffff157224 */ /* 0x000fe200078e0006 */
[----:B------:R-:W-:Y:S01]  /*7120*/  UMOV UR54, UR52 ;  /* 0x0000003400367c82 */ /* 0x000fe20008000000 */
[----:B------:R-:W-:Y:S01]  /*7130*/  IMAD.MOV.U32 R202, RZ, RZ, R7 ;  /* 0x000000ffffca7224 */ /* 0x000fe200078e0007 */
[----:B------:R-:W-:Y:S01]  /*7140*/  UMOV UR55, UR45 ;  /* 0x0000002d00377c82 */ /* 0x000fe20008000000 */
[----:B------:R-:W-:-:S05]  /*7150*/  ULDC UR52, c[0x0][0x988] ;  /* 0x0002620000347ab9 */ /* 0x000fca0000000800 */
.L_x_905:
[----:B------:R-:W-:Y:S01]  /*7160*/  ISETP.NE.AND P2, PT, RZ, UR42, PT ;  /* 0x0000002aff007c0c */ /* 0x000fe2000bf45270 */
[----:B------:R-:W-:-:S04]  /*7170*/  UISETP.NE.AND UP0, UPT, UR54, 0x1, UPT ;  /* 0x000000013600788c */ /* 0x000fc8000bf05270 */
[----:B------:R-:W-:-:S04]  /*7180*/  USEL UR45, URZ, 0x1, UP0 ;  /* 0x000000013f2d7887 */ /* 0x000fc80008000000 */
[----:B------:R-:W-:-:S04]  /*7190*/  ULOP3.LUT UR45, UR55, UR45, URZ, 0x3c, !UPT ;  /* 0x0000002d372d7292 */ /* 0x000fc8000f8e3c3f */
[----:B------:R-:W-:Y:S08]  /*71a0*/  @P2 BRA `(.L_x_896) ;  /* 0x0000000000382947 */ /* 0x000ff00003800000 */
[----:B------:R-:W-:Y:S05]  /*71b0*/  @!P0 BRA `(.L_x_897) ;  /* 0x0000000000048947 */ /* 0x000fea0003800000 */
[----:B------:R-:W-:Y:S01]  /*71c0*/  BPT.TRAP 0x1 ;  /* 0x000000040000795c */ /* 0x000fe20000300000 */
.L_x_897:
        /* <DEDUP_REMOVED lines=9> */
.L_x_898:
[----:B-1----:R-:W-:Y:S05]  /*7260*/  @P3 BRA `(.L_x_896) ;  /* 0x0000000000083947 */ /* 0x002fea0003800000 */
[----:B------:R-:W1:Y:S02]  /*7270*/  SYNCS.PHASECHK.TRANS64.TRYWAIT P3, [UR6+0x28430], R6 ;  /* 0x02843006ff0075a7 */ /* 0x000e640008060146 */
[----:B-1----:R-:W-:Y:S05]  /*7280*/  @!P3 BRA `(.L_x_899) ;  /* 0x000000d0002cb947 */ /* 0x002fea0003800000 */
.L_x_896:
        /* <DEDUP_REMOVED lines=50> */
.L_x_901:
[----:B------:R-:W-:Y:S01]  /*75b0*/  ULEA UR6, UR54, UR41, 0x3 ;  /* 0x0000002936067291 */ /* 0x000fe2000f8e183f */
[----:B------:R-:W-:-:S05]  /*75c0*/  IMAD.U32 R6, RZ, RZ, UR55 ;  /* 0x00000037ff067e24 */ /* 0x000fca000f8e00ff */
[----:B------:R-:W-:-:S04]  /*75d0*/  SHF.L.U32 R6, R6, 0x1f, RZ ;  /* 0x0000001f06067819 */ /* 0x000fc800000006ff */
[----:B------:R0:W1:Y:S01]  /*75e0*/  SYNCS.PHASECHK.TRANS64.TRYWAIT P2, [UR6+0x28450], R6 ;  /* 0x02845006ff0075a7 */ /* 0x0000620008040146 */
[----:B------:R-:W-:Y:S05]  /*75f0*/  @!P0 BRA `(.L_x_902) ;  /* 0x0000000000048947 */ /* 0x000fea0003800000 */
[----:B------:R-:W-:Y:S01]  /*7600*/  BPT.TRAP 0x1 ;  /* 0x000000040000795c */ /* 0x000fe20000300000 */
.L_x_902:
[----:B-1----:R-:W-:Y:S05]  /*7610*/  @P2 BRA `(.L_x_900) ;  /* 0x0000000000082947 */ /* 0x002fea0003800000 */
[----:B------:R-:W1:Y:S02]  /*7620*/  SYNCS.PHASECHK.TRANS64.TRYWAIT P2, [UR6+0x28450], R6 ;  /* 0x02845006ff0075a7 */ /* 0x000e640008040146 */
[----:B-1----:R-:W-:Y:S05]  /*7630*/  @!P2 BRA `(.L_x_903) ;  /* 0x000000cc0058a947 */ /* 0x002fea0003800000 */
.L_x_900:
[----:B------:R-:W-:Y:S01]  /*7640*/  UIADD3 UR6, UR41, 0x8000, URZ ;  /* 0x0000800029067890 */ /* 0x000fe2000fffe03f */
[----:B------:R-:W-:Y:S01]  /*7650*/  WARPGROUP.ARRIVE ;  /* 0x00000000000079c5 */ /* 0x000fe20000000000 */
[----:B------:R-:W-:Y:S01]  /*7660*/  UMOV UR7, 0x80000020 ;  /* 0x8000002000077882 */ /* 0x000fe20000000000 */
[C---:B------:R-:W-:Y:S01]  /*7670*/  FMUL.FTZ R203, R0.reuse, R152 ;  /* 0x0000009800cb7220 */ /* 0x040fe20000410000 */
[----:B------:R-:W-:Y:S01]  /*7680*/  USHF.R.U32.HI UR6, URZ, 0x4, UR6 ;  /* 0x000000043f067899 */ /* 0x000fe20008011606 */
[C---:B------:R-:W-:Y:S01]  /*7690*/  FMUL.FTZ R9, R0.reuse, R154 ;  /* 0x0000009a00097220 */ /* 0x040fe20000410000 */
[C---:B------:R-:W-:Y:S01]  /*76a0*/  FMUL.FTZ R152, R0.reuse, R153 ;  /* 0x0000009900987220 */ /* 0x040fe20000410000 */
[C---:B------:R-:W-:Y:S01]  /*76b0*/  FMUL.FTZ R10, R0.reuse, R155 ;  /* 0x0000009b000a7220 */ /* 0x040fe20000410000 */
[----:B------:R-:W-:Y:S01]  /*76c0*/  ULOP3.LUT UR6, UR6, 0x3fff, URZ, 0xc0, !UPT ;  /* 0x00003fff06067892 */ /* 0x000fe2000f8ec03f */
[----:B------:R-:W1:Y:S01]  /*76d0*/  MUFU.TANH R203, R203 ;  /* 0x000000cb00cb7308 */ /* 0x000e620000002400 */
[C---:B------:R-:W-:Y:S01]  /*76e0*/  FMUL.FTZ R153, R0.reuse, R156 ;  /* 0x0000009c00997220 */ /* 0x040fe20000410000 */
[C---:B------:R-:W-:Y:S01]  /*76f0*/  FMUL.FTZ R11, R0.reuse, R158 ;  /* 0x0000009e000b7220 */ /* 0x040fe20000410000 */
[----:B------:R-:W-:Y:S01]  /*7700*/  ULOP3.LUT UR6, UR6, 0x10000, URZ, 0xfc, !UPT ;  /* 0x0001000006067892 */ /* 0x000fe2000f8efc3f */
[C---:B------:R-:W-:Y:S01]  /*7710*/  FMUL.FTZ R154, R0.reuse, R157 ;  /* 0x0000009d009a7220 */ /* 0x040fe20000410000 */
[C---:B------:R-:W-:Y:S01]  /*7720*/  FMUL.FTZ R12, R0.reuse, R159 ;  /* 0x0000009f000c7220 */ /* 0x040fe20000410000 */
[C---:B------:R-:W-:Y:S01]  /*7730*/  FMUL.FTZ R157, R0.reuse, R160 ;  /* 0x000000a0009d7220 */ /* 0x040fe20000410000 */
[----:B------:R-:W-:Y:S01]  /*7740*/  ULEA UR6, UR54, UR6, 0xa ;  /* 0x0000000636067291 */ /* 0x000fe2000f8e503f */
[----:B------:R-:W2:Y:S01]  /*7750*/  MUFU.TANH R9, R9 ;  /* 0x0000000900097308 */ /* 0x000ea20000002400 */
[C---:B------:R-:W-:Y:S01]  /*7760*/  FMUL.FTZ R13, R0.reuse, R162 ;  /* 0x000000a2000d7220 */ /* 0x040fe20000410000 */
[C---:B------:R-:W-:Y:S01]  /*7770*/  FMUL.FTZ R158, R0.reuse, R161 ;  /* 0x000000a1009e7220 */ /* 0x040fe20000410000 */
[C---:B------:R-:W-:Y:S01]  /*7780*/  FMUL.FTZ R14, R0.reuse, R163 ;  /* 0x000000a3000e7220 */ /* 0x040fe20000410000 */
[C---:B------:R-:W-:Y:S01]  /*7790*/  FMUL.FTZ R161, R0.reuse, R164 ;  /* 0x000000a400a17220 */ /* 0x040fe20000410000 */
[C---:B------:R-:W-:Y:S01]  /*77a0*/  FMUL.FTZ R20, R0.reuse, R167 ;  /* 0x000000a700147220 */ /* 0x040fe20000410000 */
[C---:B------:R-:W-:Y:S01]  /*77b0*/  FMUL.FTZ R15, R0.reuse, R166 ;  /* 0x000000a6000f7220 */ /* 0x040fe20000410000 */
[C---:B------:R-:W-:Y:S01]  /*77c0*/  FMUL.FTZ R162, R0.reuse, R165 ;  /* 0x000000a500a27220 */ /* 0x040fe20000410000 */
[----:B------:R-:W-:Y:S01]  /*77d0*/  QGMMA.64x256x32.F32.E4M3.E4M3 R24, R188, gdesc[UR4], R24, gsb0 ;  /* 0x03e00004bc187df3 */ /* 0x000fe20008000818 */
        /* <DEDUP_REMOVED lines=11> */
[----:B------:R-:W-:Y:S01]  /*7890*/  UIADD3 UR6, UR6, 0x2, URZ ;  /* 0x0000000206067890 */ /* 0x000fe2000fffe03f */
[C---:B------:R-:W-:Y:S01]  /*78a0*/  FMUL.FTZ R169, R0.reuse, R176 ;  /* 0x000000b000a97220 */ /* 0x040fe20000410000 */
[C---:B------:R-:W-:Y:S01]  /*78b0*/  FMUL.FTZ R160, R0.reuse, R175 ;  /* 0x000000af00a07220 */ /* 0x040fe20000410000 */
[----:B------:R-:W-:Y:S01]  /*78c0*/  UMOV UR7, 0x80000020 ;  /* 0x8000002000077882 */ /* 0x000fe20000000000 */
[----:B------:R-:W-:Y:S01]  /*78d0*/  FMUL.FTZ R170, R0, R177 ;  /* 0x000000b100aa7220 */ /* 0x000fe20000410000 */
[----:B------:R-:W2:Y:S01]  /*78e0*/  MUFU.TANH R153, R153 ;  /* 0x0000009900997308 */ /* 0x000ea20000002400 */
[----:B0-----:R-:W-:Y:S01]  /*78f0*/  FMNMX.FTZ R6, R152, R7, !PT ;  /* 0x0000000798067209 */ /* 0x001fe20007810000 */
[----:B------:R-:W-:Y:S01]  /*7900*/  FMUL.FTZ R165, R0, R178 ;  /* 0x000000b200a57220 */ /* 0x000fe20000410000 */
[----:B------:R-:W-:Y:S01]  /*7910*/  UMOV UR10, UR52 ;  /* 0x00000034000a7c82 */ /* 0x000fe20008000000 */
[----:B------:R-:W0:Y:S04]  /*7920*/  S2R R204, SR_TID.X ;  /* 0x0000000000cc7919 */ /* 0x000e280000002100 */
[----:B------:R-:W3:Y:S01]  /*7930*/  MUFU.TANH R11, R11 ;  /* 0x0000000b000b7308 */ /* 0x000ee20000002400 */
[----:B-1----:R-:W-:Y:S01]  /*7940*/  FMNMX.FTZ R172, R10, R167, !PT ;  /* 0x000000a70aac7209 */ /* 0x002fe20007810000 */
[----:B------:R-:W-:-:S06]  /*7950*/  FMUL.FTZ R167, R0, R179 ;  /* 0x000000b300a77220 */ /* 0x000fcc0000410000 */
[----:B------:R-:W1:Y:S01]  /*7960*/  MUFU.TANH R154, R154 ;  /* 0x0000009a009a7308 */ /* 0x000e620000002400 */
[----:B--2---:R-:W-:-:S07]  /*7970*/  FMNMX.FTZ R7, R153, R6, !PT ;  /* 0x0000000699077209 */ /* 0x004fce0007810000 */
[----:B------:R-:W2:Y:S01]  /*7980*/  MUFU.TANH R12, R12 ;  /* 0x0000000c000c7308 */ /* 0x000ea20000002400 */
[----:B---3--:R-:W-:Y:S01]  /*7990*/  FMNMX.FTZ R171, R11, R172, !PT ;  /* 0x000000ac0bab7209 */ /* 0x008fe20007810000 */
[----:B------:R-:W-:Y:S01]  /*79a0*/  FMUL.FTZ R172, R0, R180 ;  /* 0x000000b400ac7220 */ /* 0x000fe20000410000 */
[----:B------:R-:W-:-:S05]  /*79b0*/  IMAD.U32 R180, RZ, RZ, UR10 ;  /* 0x0000000affb47e24 */ /* 0x000fca000f8e00ff */
[----:B------:R-:W3:Y:S01]  /*79c0*/  MUFU.TANH R157, R157 ;  /* 0x0000009d009d7308 */ /* 0x000ee20000002400 */
[----:B-1----:R-:W-:Y:S02]  /*79d0*/  FMNMX.FTZ R6, R154, R7, !PT ;  /* 0x000000079a067209 */ /* 0x002fe40007810000 */
[----:B0-----:R-:W-:-:S05]  /*79e0*/  SHF.R.U32.HI R204, RZ, 0x7, R204 ;  /* 0x00000007ffcc7819 */ /* 0x001fca00000116cc */
[----:B------:R-:W0:Y:S01]  /*79f0*/  MUFU.TANH R13, R13 ;  /* 0x0000000d000d7308 */ /* 0x000e220000002400 */
[----:B--2---:R-:W-:-:S07]  /*7a00*/  FMNMX.FTZ R174, R12, R171, !PT ;  /* 0x000000ab0cae7209 */ /* 0x004fce0007810000 */
[----:B------:R-:W1:Y:S01]  /*7a10*/  MUFU.TANH R158, R158 ;  /* 0x0000009e009e7308 */ /* 0x000e620000002400 */
[----:B---3--:R-:W-:-:S07]  /*7a20*/  FMNMX.FTZ R7, R157, R6, !PT ;  /* 0x000000069d077209 */ /* 0x008fce0007810000 */
        /* <DEDUP_REMOVED lines=24> */
[----:B------:R-:W-:Y:S01]  /*7bb0*/  FMUL.FTZ R173, R0, R183 ;  /* 0x000000b700ad7220 */ /* 0x000fe20000410000 */
[----:B------:R-:W-:-:S05]  /*7bc0*/  IMAD.U32 R183, RZ, RZ, UR10 ;  /* 0x0000000affb77e24 */ /* 0x000fca000f8e00ff */
        /* <DEDUP_REMOVED lines=19> */
[----:B--2---:R-:W-:-:S05]  /*7d00*/  FMNMX.FTZ R175, R174, R7, !PT ;  /* 0x00000007aeaf7209 */ /* 0x004fca0007810000 */
[----:B------:R-:W2:Y:S01]  /*7d10*/  SHFL.BFLY PT, R6, R175, 0x2, 0x1f ;  /* 0x0c401f00af067f89 */ /* 0x000ea200000e0000 */
[----:B0-----:R-:W-:-:S04]  /*7d20*/  FMNMX.FTZ R176, R171, R176, !PT ;  /* 0x000000b0abb07209 */ /* 0x001fc80007810000 */
[----:B-1----:R-:W-:-:S05]  /*7d30*/  FMNMX.FTZ R176, R173, R176, !PT ;  /* 0x000000b0adb07209 */ /* 0x002fca0007810000 */
[----:B------:R-:W0:Y:S01]  /*7d40*/  SHFL.BFLY PT, R7, R176, 0x2, 0x1f ;  /* 0x0c401f00b0077f89 */ /* 0x000e2200000e0000 */
[----:B--2---:R-:W-:-:S05]  /*7d50*/  FMNMX.FTZ R177, R175, R6, !PT ;  /* 0x00000006afb17209 */ /* 0x004fca0007810000 */
[----:B------:R-:W1:Y:S01]  /*7d60*/  SHFL.BFLY PT, R6, R177, 0x1, 0x1f ;  /* 0x0c201f00b1067f89 */ /* 0x000e6200000e0000 */
[----:B------:R-:W-:Y:S02]  /*7d70*/  WARPGROUP.DEPBAR.LE gsb0, 0x0 ;  /* 0x00008000000079c5 */ /* 0x000fe40000010000 */
[----:B------:R-:W-:-:S06]  /*7d80*/  WARPGROUP.ARRIVE ;  /* 0x00000000000079c5 */ /* 0x000fcc0000000000 */
[----:B------:R-:W-:Y:S01]  /*7d90*/  QGMMA.64x256x32.F32.E4M3.E4M3 R24, R184, gdesc[UR4], R24, gsb0 ;  /* 0x03e00004b8187df3 */ /* 0x000fe20008000818 */
[----:B0-----:R-:W-:-:S05]  /*7da0*/  FMNMX.FTZ R178, R176, R7, !PT ;  /* 0x00000007b0b27209 */ /* 0x001fca0007810000 */
[----:B------:R-:W0:Y:S01]  /*7db0*/  SHFL.BFLY PT, R179, R178, 0x1, 0x1f ;  /* 0x0c201f00b2b37f89 */ /* 0x000e2200000e0000 */
[----:B-1----:R-:W-:-:S05]  /*7dc0*/  FMNMX.FTZ R7, R177, R6, !PT ;  /* 0x00000006b1077209 */ /* 0x002fca0007810000 */
[----:B------:R-:W-:-:S04]  /*7dd0*/  FFMA.FTZ R181, R7, R180, -8 ;  /* 0xc100000007b57423 */ /* 0x000fc800000100b4 */
[--C-:B------:R-:W-:Y:S01]  /*7de0*/  FFMA.FTZ R177, R168, UR10, -R181.reuse ;  /* 0x0000000aa8b17c23 */ /* 0x100fe200080108b5 */
[----:B------:R-:W-:-:S01]  /*7df0*/  FFMA.FTZ R168, R169, UR10, -R181 ;  /* 0x0000000aa9a87c23 */ /* 0x000fc200080108b5 */
[--C-:B------:R-:W-:Y:S01]  /*7e00*/  FFMA.FTZ R169, R170, UR10, -R181.reuse ;  /* 0x0000000aaaa97c23 */ /* 0x100fe200080108b5 */
[----:B------:R-:W-:-:S01]  /*7e10*/  FFMA.FTZ R170, R172, UR10, -R181 ;  /* 0x0000000aacaa7c23 */ /* 0x000fc200080108b5 */
[--C-:B------:R-:W-:Y:S01]  /*7e20*/  FFMA.FTZ R175, R203, UR10, -R181.reuse ;  /* 0x0000000acbaf7c23 */ /* 0x100fe200080108b5 */
[----:B------:R-:W-:-:S01]  /*7e30*/  FFMA.FTZ R152, R152, UR10, -R181 ;  /* 0x0000000a98987c23 */ /* 0x000fc200080108b5 */
[--C-:B------:R-:W-:Y:S01]  /*7e40*/  FFMA.FTZ R153, R153, UR10, -R181.reuse ;  /* 0x0000000a99997c23 */ /* 0x100fe200080108b5 */
[----:B0-----:R-:W-:Y:S01]  /*7e50*/  FMNMX.FTZ R6, R178, R179, !PT ;  /* 0x000000b3b2067209 */ /* 0x001fe20007810000 */
[----:B------:R-:W-:Y:S01]  /*7e60*/  FADD.FTZ R179, -R7, R202 ;  /* 0x000000ca07b37221 */ /* 0x000fe20000010100 */
[----:B------:R-:W-:-:S01]  /*7e70*/  FFMA.FTZ R154, R154, UR10, -R181 ;  /* 0x0000000a9a9a7c23 */ /* 0x000fc200080108b5 */
[----:B------:R-:W-:Y:S01]  /*7e80*/  MUFU.EX2 R175, R175 ;  /* 0x000000af00af7308 */ /* 0x000fe20000000800 */
[----:B------:R-:W-:-:S01]  /*7e90*/  FFMA.FTZ R157, R157, UR10, -R181 ;  /* 0x0000000a9d9d7c23 */ /* 0x000fc200080108b5 */
[----:B------:R-:W-:Y:S01]  /*7ea0*/  FMUL.FTZ R179, R179, UR10 ;  /* 0x0000000ab3b37c20 */ /* 0x000fe20008410000 */
[----:B------:R-:W-:-:S01]  /*7eb0*/  FADD.FTZ R21, -R6, R21 ;  /* 0x0000001506157221 */ /* 0x000fc20000010100 */
[----:B------:R-:W-:Y:S01]  /*7ec0*/  FFMA.FTZ R172, R6, R183, -8 ;  /* 0xc100000006ac7423 */ /* 0x000fe200000100b7 */
[----:B------:R-:W-:-:S01]  /*7ed0*/  FFMA.FTZ R158, R158, UR10, -R181 ;  /* 0x0000000a9e9e7c23 */ /* 0x000fc200080108b5 */
[----:B------:R-:W-:Y:S01]  /*7ee0*/  FFMA.FTZ R161, R161, UR10, -R181 ;  /* 0x0000000aa1a17c23 */ /* 0x000fe200080108b5 */
[----:B------:R-:W-:Y:S01]  /*7ef0*/  FMUL.FTZ R21, R21, UR10 ;  /* 0x0000000a15157c20 */ /* 0x000fe20008410000 */
[----:B------:R0:W1:Y:S01]  /*7f00*/  MUFU.EX2 R176, R179 ;  /* 0x000000b300b07308 */ /* 0x0000620000000800 */
[----:B------:R-:W-:-:S01]  /*7f10*/  FFMA.FTZ R178, R15, UR10, -R172 ;  /* 0x0000000a0fb27c23 */ /* 0x000fc200080108ac */
[----:B------:R-:W-:Y:S01]  /*7f20*/  FFMA.FTZ R15, R156, UR10, -R172 ;  /* 0x0000000a9c0f7c23 */ /* 0x000fe200080108ac */
[----:B------:R-:W-:-:S01]  /*7f30*/  FFMA.FTZ R162, R162, UR10, -R181 ;  /* 0x0000000aa2a27c23 */ /* 0x000fc200080108b5 */
[--C-:B------:R-:W-:Y:S01]  /*7f40*/  FFMA.FTZ R163, R163, UR10, -R181.reuse ;  /* 0x0000000aa3a37c23 */ /* 0x100fe200080108b5 */
[----:B------:R-:W-:-:S01]  /*7f50*/  FFMA.FTZ R164, R164, UR10, -R181 ;  /* 0x0000000aa4a47c23 */ /* 0x000fc200080108b5 */
[----:B------:R-:W-:Y:S01]  /*7f60*/  FFMA.FTZ R166, R166, UR10, -R181 ;  /* 0x0000000aa6a67c23 */ /* 0x000fe200080108b5 */
[----:B------:R-:W-:-:S01]  /*7f70*/  FFMA.FTZ R160, R160, UR10, -R172 ;  /* 0x0000000aa0a07c23 */ /* 0x000fc200080108ac */
[----:B------:R-:W-:Y:S01]  /*7f80*/  MUFU.EX2 R21, R21 ;  /* 0x0000001500157308 */ /* 0x000fe20000000800 */
[----:B0-----:R-:W-:-:S01]  /*7f90*/  FFMA.FTZ R179, R174, UR10, -R181 ;  /* 0x0000000aaeb37c23 */ /* 0x001fc200080108b5 */
[--C-:B------:R-:W-:Y:S01]  /*7fa0*/  FFMA.FTZ R174, R9, UR10, -R172.reuse ;  /* 0x0000000a09ae7c23 */ /* 0x100fe200080108ac */
[----:B------:R-:W-:-:S01]  /*7fb0*/  FFMA.FTZ R9, R10, UR10, -R172 ;  /* 0x0000000a0a097c23 */ /* 0x000fc200080108ac */
[--C-:B------:R-:W-:Y:S01]  /*7fc0*/  FFMA.FTZ R10, R11, UR10, -R172.reuse ;  /* 0x0000000a0b0a7c23 */ /* 0x100fe200080108ac */
[----:B------:R-:W-:-:S01]  /*7fd0*/  FFMA.FTZ R11, R12, UR10, -R172 ;  /* 0x0000000a0c0b7c23 */ /* 0x000fc200080108ac */
[--C-:B------:R-:W-:Y:S01]  /*7fe0*/  FFMA.FTZ R12, R13, UR10, -R172.reuse ;  /* 0x0000000a0d0c7c23 */ /* 0x100fe200080108ac */
[----:B------:R-:W-:-:S01]  /*7ff0*/  FFMA.FTZ R13, R14, UR10, -R172 ;  /* 0x0000000a0e0d7c23 */ /* 0x000fc200080108ac */
[----:B------:R-:W0:Y:S01]  /*8000*/  MUFU.EX2 R174, R174 ;  /* 0x000000ae00ae7308 */ /* 0x000e220000000800 */
[----:B-1----:R-:W-:-:S01]  /*8010*/  FFMA.FTZ R3, R176, R3, R175 ;  /* 0x00000003b0037223 */ /* 0x002fc200000100af */
[--C-:B------:R-:W-:Y:S01]  /*8020*/  FFMA.FTZ R181, R20, UR10, -R172.reuse ;  /* 0x0000000a14b57c23 */ /* 0x100fe200080108ac */
[----:B------:R-:W-:-:S01]  /*8030*/  FFMA.FTZ R14, R155, UR10, -R172 ;  /* 0x0000000a9b0e7c23 */ /* 0x000fc200080108ac */
[--C-:B------:R-:W-:Y:S01]  /*8040*/  FFMA.FTZ R20, R159, UR10, -R172.reuse ;  /* 0x0000000a9f147c23 */ /* 0x100fe200080108ac */
[----:B------:R-:W-:-:S01]  /*8050*/  FFMA.FTZ R165, R165, UR10, -R172 ;  /* 0x0000000aa5a57c23 */ /* 0x000fc200080108ac */
[----:B------:R-:W-:Y:S01]  /*8060*/  IMAD.U32 R183, RZ, RZ, UR53 ;  /* 0x00000035ffb77e24 */ /* 0x000fe2000f8e00ff */
[----:B------:R-:W-:Y:S01]  /*8070*/  IADD3 R159, -R204, 0xb, RZ ;  /* 0x0000000bcc9f7810 */ /* 0x000fe20007ffe1ff */
[----:B------:R-:W1:Y:S01]  /*8080*/  MUFU.EX2 R152, R152 ;  /* 0x0000009800987308 */ /* 0x000e620000000800 */
[----:B------:R-:W-:-:S01]  /*8090*/  FFMA.FTZ R167, R167, UR10, -R172 ;  /* 0x0000000aa7a77c23 */ /* 0x000fc200080108ac */
[--C-:B------:R-:W-:Y:S01]  /*80a0*/  FFMA.FTZ R171, R171, UR10, -R172.reuse ;  /* 0x0000000aabab7c23 */ /* 0x100fe200080108ac */
[----:B------:R-:W-:-:S05]  /*80b0*/  FFMA.FTZ R172, R173, UR10, -R172 ;  /* 0x0000000aadac7c23 */ /* 0x000fca00080108ac */
[----:B------:R-:W2:Y:S01]  /*80c0*/  MUFU.EX2 R9, R9 ;  /* 0x0000000900097308 */ /* 0x000ea20000000800 */
[----:B0-----:R-:W-:-:S07]  /*80d0*/  FFMA.FTZ R4, R21, R4, R174 ;  /* 0x0000000415047223 */ /* 0x001fce00000100ae */
        /* <DEDUP_REMOVED lines=34> */
[----:B------:R-:W2:Y:S08]  /*8300*/  MUFU.EX2 R20, R20 ;  /* 0x0000001400147308 */ /* 0x000eb00000000800 */
[----:B------:R-:W3:Y:S08]  /*8310*/  MUFU.EX2 R177, R177 ;  /* 0x000000b100b17308 */ /* 0x000ef00000000800 */
[----:B------:R-:W4:Y:S08]  /*8320*/  MUFU.EX2 R160, R160 ;  /* 0x000000a000a07308 */ /* 0x000f300000000800 */
[----:B------:R5:W-:Y:S08]  /*8330*/  MUFU.EX2 R180, R165 ;  /* 0x000000a500b47308 */ /* 0x000bf00000000800 */
[----:B------:R-:W4:Y:S01]  /*8340*/  MUFU.EX2 R168, R168 ;  /* 0x000000a800a87308 */ /* 0x000f220000000800 */
[----:B-----5:R-:W-:-:S05]  /*8350*/  @!P1 LEA R165, R183, UR41, 0x3 ;  /* 0x00000029b7a59c11 */ /* 0x020fca000f8e18ff */
[----:B------:R-:W-:Y:S02]  /*8360*/  @!P1 VIADD R3, R165, 0x28440 ;  /* 0x00028440a5039836 */ /* 0x000fe40000000000 */
[----:B------:R-:W5:Y:S03]  /*8370*/  MUFU.EX2 R169, R169 ;  /* 0x000000a900a97308 */ /* 0x000f660000000800 */
[----:B------:R-:W-:-:S05]  /*8380*/  @!P1 PRMT R3, RZ, 0x654, R3 ;  /* 0x00000654ff039816 */ /* 0x000fca0000000003 */
[----:B------:R-:W5:Y:S01]  /*8390*/  MUFU.EX2 R182, R167 ;  /* 0x000000a700b67308 */ /* 0x000f620000000800 */
[----:B------:R-:W-:Y:S02]  /*83a0*/  WARPGROUP.DEPBAR.LE gsb0, 0x0 ;  /* 0x00008000000079c5 */ /* 0x000fe40000010000 */
[----:B------:R0:W-:Y:S06]  /*83b0*/  BAR.ARV R159, 0x100 ;  /* 0x0004009f0000751d */ /* 0x0001ec0000002000 */
[----:B------:R-:W5:Y:S01]  /*83c0*/  MUFU.EX2 R170, R170 ;  /* 0x000000aa00aa7308 */ /* 0x000f620000000800 */
[----:B------:R3:W-:Y:S01]  /*83d0*/  @!P1 SYNCS.ARRIVE.TRANS64.RED.A1T0 RZ, [R3+URZ], RZ ;  /* 0x000000ff03ff99a7 */ /* 0x0007e2000810043f */
[----:B0-----:R-:W-:-:S01]  /*83e0*/  FADD.FTZ R159, R15, R4 ;  /* 0x000000040f9f7221 */ /* 0x001fc20000010000 */
[----:B-1----:R-:W-:-:S03]  /*83f0*/  FADD.FTZ R4, R166, R155 ;  /* 0x0000009ba6047221 */ /* 0x002fc60000010000 */
[----:B--2---:R-:W-:Y:S02]  /*8400*/  FADD.FTZ R159, R20, R159 ;  /* 0x0000009f149f7221 */ /* 0x004fe40000010000 */
[----:B------:R-:W0:Y:S01]  /*8410*/  MUFU.EX2 R156, R171 ;  /* 0x000000ab009c7308 */ /* 0x000e220000000800 */
[----:B---3--:R-:W-:-:S01]  /*8420*/  FADD.FTZ R3, R177, R4 ;  /* 0x00000004b1037221 */ /* 0x008fc20000010000 */
[----:B----4-:R-:W-:-:S03]  /*8430*/  FADD.FTZ R159, R160, R159 ;  /* 0x0000009fa09f7221 */ /* 0x010fc60000010000 */
[----:B------:R-:W-:Y:S01]  /*8440*/  FADD.FTZ R4, R168, R3 ;  /* 0x00000003a8047221 */ /* 0x000fe20000010000 */
[----:B------:R-:W-:-:S02]  /*8450*/  FADD.FTZ R159, R180, R159 ;  /* 0x0000009fb49f7221 */ /* 0x000fc40000010000 */
[----:B------:R-:W1:Y:S01]  /*8460*/  MUFU.EX2 R179, R179 ;  /* 0x000000b300b37308 */ /* 0x000e620000000800 */
[----:B-----5:R-:W-:-:S01]  /*8470*/  FADD.FTZ R3, R169, R4 ;  /* 0x00000004a9037221 */ /* 0x020fc20000010000 */
[----:B------:R-:W-:-:S03]  /*8480*/  FADD.FTZ R159, R182, R159 ;  /* 0x0000009fb69f7221 */ /* 0x000fc60000010000 */
[----:B------:R-:W-:-:S03]  /*8490*/  FADD.FTZ R4, R170, R3 ;  /* 0x00000003aa047221 */ /* 0x000fc60000010000 */
[----:B------:R-:W2:Y:S01]  /*84a0*/  MUFU.EX2 R172, R172 ;  /* 0x000000ac00ac7308 */ /* 0x000ea20000000800 */
[----:B0-----:R-:W-:-:S01]  /*84b0*/  FADD.FTZ R159, R156, R159 ;  /* 0x0000009f9c9f7221 */ /* 0x001fc20000010000 */
[----:B-1----:R-:W-:-:S03]  /*84c0*/  FADD.FTZ R3, R179, R4 ;  /* 0x00000004b3037221 */ /* 0x002fc60000010000 */
[----:B--2---:R-:W-:Y:S01]  /*84d0*/  FADD.FTZ R4, R172, R159 ;  /* 0x0000009fac047221 */ /* 0x004fe20000010000 */
[----:B------:R-:W-:Y:S06]  /*84e0*/  @!P0 BRA `(.L_x_904) ;  /* 0x0000000000048947 */ /* 0x000fec0003800000 */
[----:B------:R-:W-:Y:S01]  /*84f0*/  BPT.TRAP 0x1 ;  /* 0x000000040000795c */ /* 0x000fe20000300000 */
.L_x_904:
[----:B------:R-:W-:Y:S01]  /*8500*/  ULEA UR6, UR54, UR41, 0x3 ;  /* 0x0000002936067291 */ /* 0x000fe2000f8e183f */
[----:B------:R-:W-:Y:S01]  /*8510*/  ISETP.GT.AND P2, PT, R5, R8, PT ;  /* 0x000000080500720c */ /* 0x000fe20003f44270 */
        /* <DEDUP_REMOVED lines=16> */
[----:B------:R-:W-:Y:S01]  /*8620*/  SYNCS.ARRIVE.TRANS64.RED.A1T0 RZ, [UR6], RZ ;  /* 0x000000ffffff79a7 */ /* 0x000fe20008100406 */
        /* <DEDUP_REMOVED lines=136> */
[----:B------:R-:W-:-:S05]  /*8eb0*/  UMOV UR52, UR53 ;  /* 0x0000003500347c82 */ /* 0x000fca0008000000 */
.L_x_895:
[----:B------:R-:W-:-:S13]  /*8ec0*/  ISETP.GE.AND P2, PT, R5, UR39, PT ;  /* 0x0000002705007c0c */ /* 0x000fda000bf46270 */
[----:B------:R-:W-:Y:S05]  /*8ed0*/  @!P2 BRA `(.L_x_906) ;  /* 0x000000280020a947 */ /* 0x000fea0003800000 */
[----:B------:R-:W-:Y:S01]  /*8ee0*/  IMAD.MOV.U32 R9, RZ, RZ, R6 ;  /* 0x000000ffff097224 */ /* 0x000fe200078e0006 */
[----:B------:R-:W-:Y:S01]  /*8ef0*/  UMOV UR57, UR52 ;  /* 0x0000003400397c82 */ /* 0x000fe20008000000 */
[----:B------:R-:W-:Y:S01]  /*8f00*/  IMAD.MOV.U32 R8, RZ, RZ, R7 ;  /* 0x000000ffff087224 */ /* 0x000fe200078e0007 */
[----:B------:R-:W-:Y:S01]  /*8f10*/  UMOV UR58, UR45 ;  /* 0x0000002d003a7c82 */ /* 0x000fe20008000000 */
[----:B------:R-:W-:Y:S01]  /*8f20*/  ULDC UR53, c[0x0][0x9e4] ;  /* 0x0002790000357ab9 */ /* 0x000fe20000000800 */
[----:B------:R-:W-:Y:S01]  /*8f30*/  ULDC UR55, c[0x0][0x288] ;  /* 0x0000a20000377ab9 */ /* 0x000fe20000000800 */
[----:B------:R-:W-:Y:S01]  /*8f40*/  ULDC UR52, c[0x0][0x988] ;  /* 0x0002620000347ab9 */ /* 0x000fe20000000800 */
[----:B------:R-:W-:-:S05]  /*8f50*/  ULDC UR54, c[0x0][0x9e0] ;  /* 0x0002780000367ab9 */ /* 0x000fca0000000800 */
.L_x_924:
[----:B------:R-:W-:Y:S01]  /*8f60*/  ISETP.NE.AND P2, PT, RZ, UR42, PT ;  /* 0x0000002aff007c0c */ /* 0x000fe2000bf45270 */
[----:B------:R-:W-:-:S04]  /*8f70*/  UISETP.NE.AND UP0, UPT, UR57, 0x1, UPT ;  /* 0x000000013900788c */ /* 0x000fc8000bf05270 */
[----:B------:R-:W-:-:S04]  /*8f80*/  USEL UR45, URZ, 0x1, UP0 ;  /* 0x000000013f2d7887 */ /* 0x000fc80008000000 */
[----:B------:R-:W-:-:S04]  /*8f90*/  ULOP3.LUT UR45, UR58, UR45, URZ, 0x3c, !UPT ;  /* 0x0000002d3a2d7292 */ /* 0x000fc8000f8e3c3f */
[----:B------:R-:W-:Y:S08]  /*8fa0*/  @P2 BRA `(.L_x_907) ;  /* 0x0000000000382947 */ /* 0x000ff00003800000 */
[----:B------:R-:W-:Y:S05]  /*8fb0*/  @!P0 BRA `(.L_x_908) ;  /* 0x0000000000048947 */ /* 0x000fea0003800000 */
[----:B------:R-:W-:Y:S01]  /*8fc0*/  BPT.TRAP 0x1 ;  /* 0x000000040000795c */ /* 0x000fe20000300000 */
.L_x_908:
        /* <DEDUP_REMOVED lines=9> */
.L_x_909:
[----:B-1----:R-:W-:Y:S05]  /*9060*/  @P3 BRA `(.L_x_907) ;  /* 0x0000000000083947 */ /* 0x002fea0003800000 */
[----:B------:R-:W1:Y:S02]  /*9070*/  SYNCS.PHASECHK.TRANS64.TRYWAIT P3, [UR6+0x28430], R6 ;  /* 0x02843006ff0075a7 */ /* 0x000e640008060146 */
[----:B-1----:R-:W-:Y:S05]  /*9080*/  @!P3 BRA `(.L_x_910) ;  /* 0x000000b000dcb947 */ /* 0x002fea0003800000 */
.L_x_907:
        /* <DEDUP_REMOVED lines=50> */
.L_x_912:
[----:B------:R-:W-:Y:S01]  /*93b0*/  ULEA UR6, UR57, UR41, 0x3 ;  /* 0x0000002939067291 */ /* 0x000fe2000f8e183f */
[----:B------:R-:W-:-:S05]  /*93c0*/  IMAD.U32 R6, RZ, RZ, UR58 ;  /* 0x0000003aff067e24 */ /* 0x000fca000f8e00ff */
[----:B------:R-:W-:-:S04]  /*93d0*/  SHF.L.U32 R6, R6, 0x1f, RZ ;  /* 0x0000001f06067819 */ /* 0x000fc800000006ff */
[----:B------:R0:W1:Y:S01]  /*93e0*/  SYNCS.PHASECHK.TRANS64.TRYWAIT P2, [UR6+0x28450], R6 ;  /* 0x02845006ff0075a7 */ /* 0x0000620008040146 */
[----:B------:R-:W-:Y:S05]  /*93f0*/  @!P0 BRA `(.L_x_913) ;  /* 0x0000000000048947 */ /* 0x000fea0003800000 */
[----:B------:R-:W-:Y:S01]  /*9400*/  BPT.TRAP 0x1 ;  /* 0x000000040000795c */ /* 0x000fe20000300000 */
.L_x_913:
[----:B-1----:R-:W-:Y:S05]  /*9410*/  @P2 BRA `(.L_x_911) ;  /* 0x0000000000082947 */ /* 0x002fea0003800000 */
[----:B------:R-:W1:Y:S02]  /*9420*/  SYNCS.PHASECHK.TRANS64.TRYWAIT P2, [UR6+0x28450], R6 ;  /* 0x02845006ff0075a7 */ /* 0x000e640008040146 */
[----:B-1----:R-:W-:Y:S05]  /*9430*/  @!P2 BRA `(.L_x_914) ;  /* 0x000000b00008a947 */ /* 0x002fea0003800000 */
.L_x_911:
[----:B------:R-:W-:Y:S01]  /*9440*/  UIADD3 UR6, UR41, 0x8000, URZ ;  /* 0x0000800029067890 */ /* 0x000fe2000fffe03f */
[----:B------:R-:W-:Y:S01]  /*9450*/  WARPGROUP.ARRIVE ;  /* 0x00000000000079c5 */ /* 0x000fe20000000000 */
[----:B------:R-:W-:Y:S01]  /*9460*/  UMOV UR7, 0x80000020 ;  /* 0x8000002000077882 */ /* 0x000fe20000000000 */
[----:B01----:R-:W0:Y:S01]  /*9470*/  @P5 LDC R6, c[0x0][0x44c] ;  /* 0x00011300ff065b82 */ /* 0x003e220000000800 */
[----:B------:R-:W-:-:S03]  /*9480*/  USHF.R.U32.HI UR6, URZ, 0x4, UR6 ;  /* 0x000000043f067899 */ /* 0x000fc60008011606 */
[----:B------:R-:W1:Y:S01]  /*9490*/  S2R R202, SR_TID.X ;  /* 0x0000000000ca7919 */ /* 0x000e620000002100 */
[C---:B------:R-:W-:Y:S01]  /*94a0*/  FMUL.FTZ R13, R0.reuse, R158 ;  /* 0x0000009e000d7220 */ /* 0x040fe20000410000 */
[C---:B------:R-:W-:Y:S01]  /*94b0*/  FMUL.FTZ R158, R0.reuse, R174 ;  /* 0x000000ae009e7220 */ /* 0x040fe20000410000 */
[----:B------:R-:W-:Y:S01]  /*94c0*/  ULOP3.LUT UR6, UR6, 0x3fff, URZ, 0xc0, !UPT ;  /* 0x00003fff06067892 */ /* 0x000fe2000f8ec03f */
[C---:B------:R-:W-:Y:S01]  /*94d0*/  FMUL.FTZ R174, R0.reuse, R176 ;  /* 0x000000b000ae7220 */ /* 0x040fe20000410000 */
[C---:B------:R-:W-:Y:S01]  /*94e0*/  FMUL.FTZ R176, R0.reuse, R177 ;  /* 0x000000b100b07220 */ /* 0x040fe20000410000 */
[----:B------:R-:W2:Y:S01]  /*94f0*/  @P5 LDC R7, c[0x0][0x450] ;  /* 0x00011400ff075b82 */ /* 0x000ea20000000800 */
[----:B------:R-:W-:Y:S01]  /*9500*/  ULOP3.LUT UR6, UR6, 0x10000, URZ, 0xfc, !UPT ;  /* 0x0001000006067892 */ /* 0x000fe2000f8efc3f */
[C---:B------:R-:W-:Y:S01]  /*9510*/  FMUL.FTZ R14, R0.reuse, R162 ;  /* 0x000000a2000e7220 */ /* 0x040fe20000410000 */
[----:B------:R-:W-:Y:S02]  /*9520*/  VIADD R177, R17, UR36 ;  /* 0x0000002411b17c36 */ /* 0x000fe40008000000 */
[C---:B------:R-:W-:Y:S01]  /*9530*/  FMUL.FTZ R162, R0.reuse, R179 ;  /* 0x000000b300a27220 */ /* 0x040fe20000410000 */
[----:B------:R-:W-:Y:S01]  /*9540*/  ULEA UR6, UR57, UR6, 0xa ;  /* 0x0000000639067291 */ /* 0x000fe2000f8e503f */
[C---:B------:R-:W-:Y:S01]  /*9550*/  FMUL.FTZ R15, R0.reuse, R163 ;  /* 0x000000a3000f7220 */ /* 0x040fe20000410000 */
[C---:B------:R-:W-:Y:S01]  /*9560*/  FMUL.FTZ R163, R0.reuse, R178 ;  /* 0x000000b200a37220 */ /* 0x040fe20000410000 */
[----:B------:R-:W3:Y:S01]  /*9570*/  LDC R179, c[0x0][0x2f0] ;  /* 0x0000bc00ffb37b82 */ /* 0x000ee20000000800 */
[----:B------:R-:W-:Y:S01]  /*9580*/  FMUL.FTZ R20, R0, R152 ;  /* 0x0000009800147220 */ /* 0x000fe20000410000 */
[----:B------:R-:W-:-:S02]  /*9590*/  IMAD.SHL.U32 R178, R5, 0x40, RZ ;  /* 0x0000004005b27824 */ /* 0x000fc400078e00ff */
[C---:B------:R-:W-:Y:S01]  /*95a0*/  FMUL.FTZ R152, R0.reuse, R166 ;  /* 0x000000a600987220 */ /* 0x040fe20000410000 */
[----:B------:R-:W-:Y:S02]  /*95b0*/  IMAD.U32 R166, RZ, RZ, UR56 ;  /* 0x00000038ffa67e24 */ /* 0x000fe4000f8e00ff */
[----:B------:R-:W-:Y:S01]  /*95c0*/  FMUL.FTZ R21, R0, R153 ;  /* 0x0000009900157220 */ /* 0x000fe20000410000 */
[----:B------:R-:W-:Y:S01]  /*95d0*/  QGMMA.64x256x32.F32.E4M3.E4M3 R24, R188, gdesc[UR4], R24, gsb0 ;  /* 0x03e00004bc187df3 */ /* 0x000fe20008000818 */
[----:B------:R-:W-:Y:S01]  /*95e0*/  UIADD3 UR6, UR6, 0x2, URZ ;  /* 0x0000000206067890 */ /* 0x000fe2000fffe03f */
[----:B0-----:R-:W-:Y:S01]  /*95f0*/  @P5 IMAD.HI.U32 R6, R177, R6, RZ ;  /* 0x00000006b1065227 */ /* 0x001fe200078e00ff */
[----:B------:R-:W-:-:S03]  /*9600*/  UMOV UR7, 0x80000020 ;  /* 0x8000002000077882 */ /* 0x000fc60000000000 */
[C---:B------:R-:W-:Y:S01]  /*9610*/  FMUL.FTZ R10, R0.reuse, R154 ;  /* 0x0000009a000a7220 */ /* 0x040fe20000410000 */
[C---:B------:R-:W-:Y:S01]  /*9620*/  FMUL.FTZ R11, R0.reuse, R155 ;  /* 0x0000009b000b7220 */ /* 0x040fe20000410000 */
[C---:B------:R-:W-:Y:S01]  /*9630*/  FMUL.FTZ R153, R0.reuse, R156 ;  /* 0x0000009c00997220 */ /* 0x040fe20000410000 */
[C---:B------:R-:W-:Y:S01]  /*9640*/  FMUL.FTZ R155, R0.reuse, R157 ;  /* 0x0000009d009b7220 */ /* 0x040fe20000410000 */
[C---:B------:R-:W-:Y:S01]  /*9650*/  FMUL.FTZ R12, R0.reuse, R159 ;  /* 0x0000009f000c7220 */ /* 0x040fe20000410000 */
[C---:B------:R-:W-:Y:S01]  /*9660*/  FMUL.FTZ R154, R0.reuse, R167 ;  /* 0x000000a7009a7220 */ /* 0x040fe20000410000 */
[----:B--2---:R-:W-:Y:S01]  /*9670*/  @P5 SHF.R.U32.HI R177, RZ, R7, R6 ;  /* 0x00000007ffb15219 */ /* 0x004fe20000011606 */
[----:B------:R-:W-:Y:S01]  /*9680*/  FMUL.FTZ R159, R0, R160 ;  /* 0x000000a0009f7220 */ /* 0x000fe20000410000 */
[----:B------:R-:W-:Y:S01]  /*9690*/  IADD3 R7, -R178, 0x1, RZ ;  /* 0x00000001b2077810 */ /* 0x000fe20007ffe1ff */
[C---:B------:R-:W-:Y:S01]  /*96a0*/  FMUL.FTZ R167, R0.reuse, R168 ;  /* 0x000000a800a77220 */ /* 0x040fe20000410000 */
[C---:B------:R-:W-:Y:S01]  /*96b0*/  FMUL.FTZ R156, R0.reuse, R170 ;  /* 0x000000aa009c7220 */ /* 0x040fe20000410000 */
[----:B------:R-:W-:Y:S01]  /*96c0*/  FMUL.FTZ R157, R0, R171 ;  /* 0x000000ab009d7220 */ /* 0x000fe20000410000 */
[----:B------:R-:W-:Y:S01]  /*96d0*/  @!P1 LEA R6, R166, UR41, 0x3 ;  /* 0x00000029a6069c11 */ /* 0x000fe2000f8e18ff */
        /* <DEDUP_REMOVED lines=10> */
[----:B------:R-:W-:Y:S01]  /*9780*/  IMAD R172, R2, -0x2, R7 ;  /* 0xfffffffe02ac7824 */ /* 0x000fe200078e0207 */
[----:B-1----:R-:W-:Y:S01]  /*9790*/  SHF.R.U32.HI R202, RZ, 0x7, R202 ;  /* 0x00000007ffca7819 */ /* 0x002fe200000116ca */
[----:B------:R-:W0:Y:S01]  /*97a0*/  MUFU.TANH R20, R20 ;  /* 0x0000001400147308 */ /* 0x000e220000002400 */
[----:B------:R-:W-:-:S02]  /*97b0*/  @!P1 VIADD R6, R6, 0x28440 ;  /* 0x0002844006069836 */ /* 0x000fc40000000000 */
[----:B------:R-:W-:Y:S01]  /*97c0*/  FMUL.FTZ R181, R0, R181 ;  /* 0x000000b500b57220 */ /* 0x000fe20000410000 */
[----:B---3--:R-:W-:Y:S01]  /*97d0*/  IMAD R172, R179, UR43, R172 ;  /* 0x0000002bb3ac7c24 */ /* 0x008fe2000f8e02ac */
[----:B------:R-:W-:Y:S02]  /*97e0*/  IADD3 R173, -R202, 0xb, RZ ;  /* 0x0000000bcaad7810 */ /* 0x000fe40007ffe1ff */
[----:B------:R-:W-:Y:S01]  /*97f0*/  @!P1 PRMT R6, RZ, 0x654, R6 ;  /* 0x00000654ff069816 */ /* 0x000fe20000000006 */
[----:B------:R-:W-:Y:S01]  /*9800*/  VIADD R172, R172, -UR55 ;  /* 0x80000037acac7c36 */ /* 0x000fe20008000000 */
[----:B------:R-:W1:Y:S03]  /*9810*/  MUFU.TANH R21, R21 ;  /* 0x0000001500157308 */ /* 0x000e660000002400 */
[----:B------:R-:W-:-:S05]  /*9820*/  VIADD R183, R172, UR54 ;  /* 0x00000036acb77c36 */ /* 0x000fca0008000000 */
[----:B------:R-:W2:Y:S08]  /*9830*/  MUFU.TANH R10, R10 ;  /* 0x0000000a000a7308 */ /* 0x000eb00000002400 */
[----:B------:R-:W3:Y:S08]  /*9840*/  MUFU.TANH R11, R11 ;  /* 0x0000000b000b7308 */ /* 0x000ef00000002400 */
        /* <DEDUP_REMOVED lines=28> */
[----:B------:R-:W-:-:S06]  /*9a10*/  WARPGROUP.ARRIVE ;  /* 0x00000000000079c5 */ /* 0x000fcc0000000000 */
[----:B------:R-:W-:Y:S03]  /*9a20*/  QGMMA.64x256x32.F32.E4M3.E4M3 R24, R184, gdesc[UR4], R24, gsb0 ;  /* 0x03e00004b8187df3 */ /* 0x000fe60008000818 */
[----:B------:R-:W-:Y:S02]  /*9a30*/  WARPGROUP.DEPBAR.LE gsb0, 0x0 ;  /* 0x00008000000079c5 */ /* 0x000fe40000010000 */
[----:B------:R-:W5:Y:S01]  /*9a40*/  SHFL.IDX PT, R186, R177, RZ, 0x1c1f ;  /* 0x001c1fffb1ba7589 */ /* 0x000f6200000e0000 */
[----:B------:R-:W-:Y:S01]  /*9a50*/  VIADD R185, R172, UR49 ;  /* 0x00000031acb97c36 */ /* 0x000fe20008000000 */
[----:B------:R5:W0:Y:S01]  /*9a60*/  MUFU.TANH R184, R181 ;  /* 0x000000b500b87308 */ /* 0x000a220000002400 */
[----:B------:R0:W-:Y:S06]  /*9a70*/  BAR.ARV R173, 0x100 ;  /* 0x000400ad0000751d */ /* 0x0001ec0000002000 */
[----:B------:R0:W-:Y:S01]  /*9a80*/  @!P1 SYNCS.ARRIVE.TRANS64.RED.A1T0 RZ, [R6+URZ], RZ ;  /* 0x000000ff06ff99a7 */ /* 0x0001e2000810043f */
[----:B-----5:R-:W-:-:S02]  /*9a90*/  IMAD.IADD R181, R183, 0x1, R186 ;  /* 0x00000001b7b57824 */ /* 0x020fc400078e02ba */
[----:B------:R-:W-:Y:S01]  /*9aa0*/  IMAD.IADD R182, R185, 0x1, R186 ;  /* 0x00000001b9b67824 */ /* 0x000fe200078e02ba */
[----:B01234-:R-:W-:Y:S06]  /*9ab0*/  @!P6 BRA `(.L_x_915) ;  /* 0x00000000005ce947 */ /* 0x01ffec0003800000 */
[----:B------:R-:W-:Y:S01]  /*9ac0*/  IMAD R6, R179, UR43, R186 ;  /* 0x0000002bb3067c24 */ /* 0x000fe2000f8e02ba */
[----:B------:R-:W-:Y:S03]  /*9ad0*/  BSSY B0, `(.L_x_916) ;  /* 0x0000011000007945 */ /* 0x000fe60003800000 */
[----:B------:R-:W-:-:S05]  /*9ae0*/  VIADD R173, R6, -UR55 ;  /* 0x8000003706ad7c36 */ /* 0x000fca0008000000 */
        /* <DEDUP_REMOVED lines=10> */
.L_x_917:
[----:B------:R-:W-:-:S05]  /*9b90*/  IMAD.U32 R172, RZ, RZ, UR53 ;  /* 0x00000035ffac7e24 */ /* 0x000fca000f8e00ff */
[----:B------:R-:W-:-:S13]  /*9ba0*/  ISETP.NE.AND P2, PT, R172, 0x1, PT ;  /* 0x00000001ac00780c */ /* 0x000fda0003f45270 */
[----:B------:R-:W0:Y:S02]  /*9bb0*/  @P2 LDC.64 R6, c[0x0][0x9e8] ;  /* 0x00027a00ff062b82 */ /* 0x000e240000000a00 */
[----:B0-----:R-:W-:-:S05]  /*9bc0*/  @P2 IMAD.HI.U32 R6, R173, R6, RZ ;  /* 0x00000006ad062227 */ /* 0x001fca00078e00ff */
[----:B------:R-:W-:-:S07]  /*9bd0*/  @P2 SHF.R.U32.HI R173, RZ, R7, R6 ;  /* 0x00000007ffad2219 */ /* 0x000fce0000011606 */
.L_x_918:
[----:B------:R-:W-:Y:S05]  /*9be0*/  BSYNC B0 ;  /* 0x0000000000007941 */ /* 0x000fea0003800000 */
.L_x_916:
[----:B------:R-:W-:-:S04]  /*9bf0*/  IMAD R173, R173, R172, -R178 ;  /* 0x000000acadad7224 */ /* 0x000fc800078e0ab2 */
[----:B------:R-:W-:-:S05]  /*9c00*/  IMAD R173, R2, -0x2, R173 ;  /* 0xfffffffe02ad7824 */ /* 0x000fca00078e02ad */
[----:B------:R-:W-:Y:S02]  /*9c10*/  VIADDMNMX R181, R173, R172, R181, PT ;  /* 0x000000acadb57246 */ /* 0x000fe400038001b5 */
[----:B------:R-:W-:-:S07]  /*9c20*/  VIMNMX R182, R182, R173, !PT ;  /* 0x000000adb6b67248 */ /* 0x000fce0007fe0100 */
.L_x_915:
[----:B------:R-:W-:Y:S01]  /*9c30*/  ISETP.GT.AND P2, PT, R5, -0x1, PT ;  /* 0xffffffff0500780c */ /* 0x000fe20003f44270 */
[----:B------:R-:W0:Y:S03]  /*9c40*/  SHFL.IDX PT, R6, R177, 0x1, 0x1c1f ;  /* 0x003c1f00b1067f89 */ /* 0x000e2600000e0000 */
[C---:B------:R-:W-:Y:S02]  /*9c50*/  ISETP.GT.AND P4, PT, R182.reuse, RZ, P2 ;  /* 0x000000ffb600720c */ /* 0x040fe40001784270 */
[----:B------:R-:W-:Y:S02]  /*9c60*/  ISETP.GT.AND P3, PT, R182, 0x1, P2 ;  /* 0x00000001b600780c */ /* 0x000fe40001764270 */
[C---:B------:R-:W-:Y:S02]  /*9c70*/  ISETP.LT.OR P4, PT, R181.reuse, 0x1, P4 ;  /* 0x00000001b500780c */ /* 0x040fe40002781670 */
[----:B------:R-:W-:-:S02]  /*9c80*/  ISETP.LT.OR P3, PT, R181, 0x2, P3 ;  /* 0x00000002b500780c */ /* 0x000fc40001f61670 */
[----:B------:R-:W-:Y:S02]  /*9c90*/  FSEL R175, R20, -INF , !P4 ;  /* 0xff80000014af7808 */ /* 0x000fe40006000000 */
[----:B------:R-:W-:Y:S02]  /*9ca0*/  FSEL R173, R21, -INF , !P3 ;  /* 0xff80000015ad7808 */ /* 0x000fe40005800000 */
[C---:B------:R-:W-:Y:S02]  /*9cb0*/  ISETP.GT.AND P4, PT, R182.reuse, 0x8, P2 ;  /* 0x00000008b600780c */ /* 0x040fe40001784270 */
[----:B------:R-:W-:Y:S02]  /*9cc0*/  ISETP.GT.AND P3, PT, R182, 0x9, P2 ;  /* 0x00000009b600780c */ /* 0x000fe40001764270 */
[C---:B------:R-:W-:Y:S02]  /*9cd0*/  ISETP.LT.OR P4, PT, R181.reuse, 0x9, P4 ;  /* 0x00000009b500780c */ /* 0x040fe40002781670 */
[----:B------:R-:W-:-:S02]  /*9ce0*/  ISETP.LT.OR P3, PT, R181, 0xa, P3 ;  /* 0x0000000ab500780c */ /* 0x000fc40001f61670 */
[----:B------:R-:W-:Y:S01]  /*9cf0*/  FSEL R172, R153, -INF , !P4 ;  /* 0xff80000099ac7808 */ /* 0x000fe20006000000 */
[----:B0-----:R-:W-:Y:S01]  /*9d00*/  IMAD.IADD R177, R185, 0x1, R6 ;  /* 0x00000001b9b17824 */ /* 0x001fe200078e0206 */
[----:B------:R-:W-:Y:S02]  /*9d10*/  FSEL R155, R155, -INF , !P3 ;  /* 0xff8000009b9b7808 */ /* 0x000fe40005800000 */
[C---:B------:R-:W-:Y:S02]  /*9d20*/  ISETP.GT.AND P4, PT, R182.reuse, 0x10, P2 ;  /* 0x00000010b600780c */ /* 0x040fe40001784270 */
        /* <DEDUP_REMOVED lines=28> */
[----:B------:R-:W-:Y:S01]  /*9ef0*/  FSEL R153, R176, -INF , !P3 ;  /* 0xff800000b0997808 */ /* 0x000fe20005800000 */
[----:B------:R-:W-:Y:S01]  /*9f00*/  IMAD.IADD R176, R183, 0x1, R6 ;  /* 0x00000001b7b07824 */ /* 0x000fe200078e0206 */
[C---:B------:R-:W-:Y:S02]  /*9f10*/  ISETP.GT.AND P4, PT, R182.reuse, 0x38, P2 ;  /* 0x00000038b600780c */ /* 0x040fe40001784270 */
[----:B------:R-:W-:Y:S02]  /*9f20*/  ISETP.GT.AND P3, PT, R182, 0x39, P2 ;  /* 0x00000039b600780c */ /* 0x000fe40001764270 */
[C---:B------:R-:W-:Y:S02]  /*9f30*/  ISETP.LT.OR P4, PT, R181.reuse, 0x39, P4 ;  /* 0x00000039b500780c */ /* 0x040fe40002781670 */
[----:B------:R-:W-:-:S02]  /*9f40*/  ISETP.LT.OR P3, PT, R181, 0x3a, P3 ;  /* 0x0000003ab500780c */ /* 0x000fc40001f61670 */
[----:B------:R-:W-:Y:S02]  /*9f50*/  FSEL R174, R180, -INF , !P4 ;  /* 0xff800000b4ae7808 */ /* 0x000fe40006000000 */
[----:B------:R-:W-:Y:S01]  /*9f60*/  FSEL R171, R184, -INF , !P3 ;  /* 0xff800000b8ab7808 */ /* 0x000fe20005800000 */
[----:B------:R-:W-:Y:S08]  /*9f70*/  @!P6 BRA `(.L_x_919) ;  /* 0x00000000005ce947 */ /* 0x000ff00003800000 */
        /* <DEDUP_REMOVED lines=13> */
.L_x_921:
[----:B------:R-:W-:-:S05]  /*a050*/  IMAD.U32 R180, RZ, RZ, UR53 ;  /* 0x00000035ffb47e24 */ /* 0x000fca000f8e00ff */
[----:B------:R-:W-:-:S13]  /*a060*/  ISETP.NE.AND P3, PT, R180, 0x1, PT ;  /* 0x00000001b400780c */ /* 0x000fda0003f65270 */
[----:B------:R-:W0:Y:S02]  /*a070*/  @P3 LDC.64 R6, c[0x0][0x9e8] ;  /* 0x00027a00ff063b82 */ /* 0x000e240000000a00 */
[----:B0-----:R-:W-:-:S05]  /*a080*/  @P3 IMAD.HI.U32 R6, R179, R6, RZ ;  /* 0x00000006b3063227 */ /* 0x001fca00078e00ff */
[----:B------:R-:W-:-:S07]  /*a090*/  @P3 SHF.R.U32.HI R179, RZ, R7, R6 ;  /* 0x00000007ffb33219 */ /* 0x000fce0000011606 */
.L_x_922:
[----:B------:R-:W-:Y:S05]  /*a0a0*/  BSYNC B0 ;  /* 0x0000000000007941 */ /* 0x000fea0003800000 */
.L_x_920:
[----:B------:R-:W-:-:S04]  /*a0b0*/  IMAD R179, R179, R180, -R178 ;  /* 0x000000b4b3b37224 */ /* 0x000fc800078e0ab2 */
[----:B------:R-:W-:-:S05]  /*a0c0*/  IMAD R179, R2, -0x2, R179 ;  /* 0xfffffffe02b37824 */ /* 0x000fca00078e02b3 */
[----:B------:R-:W-:Y:S02]  /*a0d0*/  VIADDMNMX R176, R179, R180, R176, PT ;  /* 0x000000b4b3b07246 */ /* 0x000fe400038001b0 */
[----:B------:R-:W-:-:S07]  /*a0e0*/  VIMNMX R177, R177, R179, !PT ;  /* 0x000000b3b1b17248 */ /* 0x000fce0007fe0100 */
.L_x_919:
        /* <DEDUP_REMOVED lines=9> */
[----:B------:R-:W-:Y:S02]  /*a180*/  ISETP.GT.AND P4, PT, R177, 0x10, P2 ;  /* 0x00000010b100780c */ /* 0x000fe40001784270 */
[----:B------:R-:W-:Y:S02]  /*a190*/  FMNMX.FTZ R6, R159, R6, !PT ;  /* 0x000000069f067209 */ /* 0x000fe40007810000 */
[----:B------:R-:W-:Y:S02]  /*a1a0*/  ISETP.GT.AND P3, PT, R177, 0x1, P2 ;  /* 0x00000001b100780c */ /* 0x000fe40001764270 */
[----:B------:R-:W-:Y:S02]  /*a1b0*/  FMNMX.FTZ R7, R161, R6, !PT ;  /* 0x00000006a1077209 */ /* 0x000fe40007810000 */
[----:B------:R-:W-:-:S02]  /*a1c0*/  ISETP.LT.OR P4, PT, R176, 0x11, P4 ;  /* 0x00000011b000780c */ /* 0x000fc40002781670 */
        /* <DEDUP_REMOVED lines=17> */
[----:B------:R-:W-:-:S02]  /*a2e0*/  ISETP.GT.AND P4, PT, R177, RZ, P2 ;  /* 0x000000ffb100720c */ /* 0x000fc40001784270 */
[----:B------:R-:W-:Y:S02]  /*a2f0*/  FMNMX.FTZ R6, R171, R6, !PT ;  /* 0x00000006ab067209 */ /* 0x000fe40007810000 */
[----:B------:R-:W-:Y:S02]  /*a300*/  FSEL R12, R12, -INF , !P3 ;  /* 0xff8000000c0c7808 */ /* 0x000fe40005800000 */
[----:B------:R-:W-:Y:S01]  /*a310*/  ISETP.GT.AND P3, PT, R177, 0x11, P2 ;  /* 0x00000011b100780c */ /* 0x000fe20001764270 */
[----:B------:R-:W0:Y:S01]  /*a320*/  SHFL.BFLY PT, R7, R6, 0x2, 0x1f ;  /* 0x0c401f0006077f89 */ /* 0x000e2200000e0000 */
[C---:B------:R-:W-:Y:S02]  /*a330*/  ISETP.LT.OR P4, PT, R176.reuse, 0x1, P4 ;  /* 0x00000001b000780c */ /* 0x040fe40002781670 */
[----:B------:R-:W-:Y:S02]  /*a340*/  ISETP.LT.OR P3, PT, R176, 0x12, P3 ;  /* 0x00000012b000780c */ /* 0x000fe40001f61670 */
[----:B------:R-:W-:-:S02]  /*a350*/  FSEL R10, R10, -INF , !P4 ;  /* 0xff8000000a0a7808 */ /* 0x000fc40006000000 */
[----:B------:R-:W-:Y:S02]  /*a360*/  FSEL R15, R15, -INF , !P3 ;  /* 0xff8000000f0f7808 */ /* 0x000fe40005800000 */
[C---:B------:R-:W-:Y:S02]  /*a370*/  ISETP.GT.AND P3, PT, R177.reuse, 0x19, P2 ;  /* 0x00000019b100780c */ /* 0x040fe40001764270 */
[----:B------:R-:W-:Y:S02]  /*a380*/  ISETP.GT.AND P4, PT, R177, 0x20, P2 ;  /* 0x00000020b100780c */ /* 0x000fe40001784270 */
[C---:B------:R-:W-:Y:S02]  /*a390*/  ISETP.LT.OR P3, PT, R176.reuse, 0x1a, P3 ;  /* 0x0000001ab000780c */ /* 0x040fe40001f61670 */
[----:B------:R-:W-:Y:S02]  /*a3a0*/  ISETP.LT.OR P4, PT, R176, 0x21, P4 ;  /* 0x00000021b000780c */ /* 0x000fe40002781670 */
[----:B------:R-:W-:-:S02]  /*a3b0*/  FSEL R154, R154, -INF , !P3 ;  /* 0xff8000009a9a7808 */ /* 0x000fc40005800000 */
[----:B------:R-:W-:Y:S02]  /*a3c0*/  ISETP.GT.AND P3, PT, R177, 0x21, P2 ;  /* 0x00000021b100780c */ /* 0x000fe40001764270 */
[----:B------:R-:W-:Y:S02]  /*a3d0*/  FSEL R156, R156, -INF , !P4 ;  /* 0xff8000009c9c7808 */ /* 0x000fe40006000000 */
[----:B------:R-:W-:Y:S02]  /*a3e0*/  ISETP.LT.OR P3, PT, R176, 0x22, P3 ;  /* 0x00000022b000780c */ /* 0x000fe40001f61670 */
[----:B0-----:R-:W-:Y:S02]  /*a3f0*/  FMNMX.FTZ R7, R6, R7, !PT ;  /* 0x0000000706077209 */ /* 0x001fe40007810000 */
[----:B------:R-:W-:Y:S02]  /*a400*/  FSEL R157, R157, -INF , !P3 ;  /* 0xff8000009d9d7808 */ /* 0x000fe40005800000 */
[C---:B------:R-:W-:Y:S01]  /*a410*/  ISETP.GT.AND P4, PT, R177.reuse, 0x28, P2 ;  /* 0x00000028b100780c */ /* 0x040fe20001784270 */
[----:B------:R-:W0:Y:S01]  /*a420*/  SHFL.BFLY PT, R6, R7, 0x1, 0x1f ;  /* 0x0c201f0007067f89 */ /* 0x000e2200000e0000 */
[----:B------:R-:W-:-:S02]  /*a430*/  ISETP.GT.AND P3, PT, R177, 0x29, P2 ;  /* 0x00000029b100780c */ /* 0x000fc40001764270 */
[C---:B------:R-:W-:Y:S02]  /*a440*/  ISETP.LT.OR P4, PT, R176.reuse, 0x29, P4 ;  /* 0x00000029b000780c */ /* 0x040fe40002781670 */
[----:B------:R-:W-:Y:S02]  /*a450*/  ISETP.LT.OR P3, PT, R176, 0x2a, P3 ;  /* 0x0000002ab000780c */ /* 0x000fe40001f61670 */
[----:B------:R-:W-:Y:S02]  /*a460*/  FSEL R158, R158, -INF , !P4 ;  /* 0xff8000009e9e7808 */ /* 0x000fe40006000000 */
[----:B------:R-:W-:Y:S02]  /*a470*/  FSEL R160, R160, -INF , !P3 ;  /* 0xff800000a0a07808 */ /* 0x000fe40005800000 */
[----:B------:R-:W-:-:S04]  /*a480*/  ISETP.GT.AND P3, PT, R177, 0x30, P2 ;  /* 0x00000030b100780c */ /* 0x000fc80001764270 */
[----:B------:R-:W-:-:S04]  /*a490*/  ISETP.LT.OR P3, PT, R176, 0x31, P3 ;  /* 0x00000031b000780c */ /* 0x000fc80001f61670 */
[----:B------:R-:W-:Y:S02]  /*a4a0*/  FSEL R163, R163, -INF , !P3 ;  /* 0xff800000a3a37808 */ /* 0x000fe40005800000 */
[----:B------:R-:W-:Y:S02]  /*a4b0*/  ISETP.GT.AND P3, PT, R177, 0x31, P2 ;  /* 0x00000031b100780c */ /* 0x000fe40001764270 */
[----:B0-----:R-:W-:Y:S02]  /*a4c0*/  FMNMX.FTZ R7, R7, R6, !PT ;  /* 0x0000000607077209 */ /* 0x001fe40007810000 */
[----:B------:R-:W-:Y:S02]  /*a4d0*/  FMNMX.FTZ R6, R10, R9, !PT ;  /* 0x000000090a067209 */ /* 0x000fe40007810000 */
[C---:B------:R-:W-:Y:S01]  /*a4e0*/  FSETP.NEU.FTZ.AND P4, PT, R7.reuse, -INF , PT ;  /* 0xff8000000700780b */ /* 0x040fe20003f9d000 */
[----:B------:R-:W-:-:S01]  /*a4f0*/  FFMA.FTZ R178, R7, R178, -8 ;  /* 0xc100000007b27423 */ /* 0x000fc200000100b2 */
[----:B------:R-:W-:-:S02]  /*a500*/  FMNMX.FTZ R6, R11, R6, !PT ;  /* 0x000000060b067209 */ /* 0x000fc40007810000 */
[----:B------:R-:W-:Y:S02]  /*a510*/  ISETP.LT.OR P3, PT, R176, 0x32, P3 ;  /* 0x00000032b000780c */ /* 0x000fe40001f61670 */
[----:B------:R-:W-:Y:S02]  /*a520*/  FMNMX.FTZ R179, R13, R6, !PT ;  /* 0x000000060db37209 */ /* 0x000fe40007810000 */
[----:B------:R-:W-:Y:S02]  /*a530*/  FSEL R182, R178, RZ, P4 ;  /* 0x000000ffb2b67208 */ /* 0x000fe40002000000 */
[----:B------:R-:W-:Y:S02]  /*a540*/  FMNMX.FTZ R179, R12, R179, !PT ;  /* 0x000000b30cb37209 */ /* 0x000fe40007810000 */
[----:B------:R-:W-:Y:S01]  /*a550*/  FSEL R162, R162, -INF , !P3 ;  /* 0xff800000a2a27808 */ /* 0x000fe20005800000 */
[--C-:B------:R-:W-:Y:S01]  /*a560*/  FFMA.FTZ R178, R175, UR10, -R182.reuse ;  /* 0x0000000aafb27c23 */ /* 0x100fe200080108b6 */
[----:B------:R-:W-:Y:S01]  /*a570*/  FMNMX.FTZ R6, R14, R179, !PT ;  /* 0x000000b30e067209 */ /* 0x000fe20007810000 */
[--C-:B------:R-:W-:Y:S01]  /*a580*/  FFMA.FTZ R180, R169, UR10, -R182.reuse ;  /* 0x0000000aa9b47c23 */ /* 0x100fe200080108b6 */
[----:B------:R-:W-:Y:S01]  /*a590*/  ISETP.GT.AND P3, PT, R177, 0x38, P2 ;  /* 0x00000038b100780c */ /* 0x000fe20001764270 */
[--C-:B------:R-:W-:Y:S01]  /*a5a0*/  FFMA.FTZ R173, R173, UR10, -R182.reuse ;  /* 0x0000000aadad7c23 */ /* 0x100fe200080108b6 */
[----:B------:R-:W-:Y:S01]  /*a5b0*/  FMNMX.FTZ R179, R15, R6, !PT ;  /* 0x000000060fb37209 */ /* 0x000fe20007810000 */
[--C-:B------:R-:W-:Y:S01]  /*a5c0*/  FFMA.FTZ R172, R172, UR10, -R182.reuse ;  /* 0x0000000aacac7c23 */ /* 0x100fe200080108b6 */
[----:B------:R-:W-:Y:S01]  /*a5d0*/  ISETP.GT.AND P2, PT, R177, 0x39, P2 ;  /* 0x00000039b100780c */ /* 0x000fe20001744270 */
[--C-:B------:R-:W-:Y:S01]  /*a5e0*/  FFMA.FTZ R155, R155, UR10, -R182.reuse ;  /* 0x0000000a9b9b7c23 */ /* 0x100fe200080108b6 */
[----:B------:R-:W-:Y:S01]  /*a5f0*/  FMNMX.FTZ R179, R152, R179, !PT ;  /* 0x000000b398b37209 */ /* 0x000fe20007810000 */
[--C-:B------:R-:W-:Y:S01]  /*a600*/  FFMA.FTZ R159, R159, UR10, -R182.reuse ;  /* 0x0000000a9f9f7c23 */ /* 0x100fe200080108b6 */
[----:B------:R-:W-:Y:S01]  /*a610*/  ISETP.LT.OR P3, PT, R176, 0x39, P3 ;  /* 0x00000039b000780c */ /* 0x000fe20001f61670 */
[--C-:B------:R-:W-:Y:S01]  /*a620*/  FFMA.FTZ R20, R20, UR10, -R182.reuse ;  /* 0x0000000a14147c23 */ /* 0x100fe200080108b6 */
[----:B------:R-:W-:Y:S01]  /*a630*/  FMNMX.FTZ R179, R154, R179, !PT ;  /* 0x000000b39ab37209 */ /* 0x000fe20007810000 */
[--C-:B------:R-:W-:Y:S01]  /*a640*/  FFMA.FTZ R21, R21, UR10, -R182.reuse ;  /* 0x0000000a15157c23 */ /* 0x100fe200080108b6 */
[----:B------:R-:W-:Y:S01]  /*a650*/  ISETP.LT.OR P2, PT, R176, 0x3a, P2 ;  /* 0x0000003ab000780c */ /* 0x000fe20001741670 */
[--C-:B------:R-:W-:Y:S01]  /*a660*/  FFMA.FTZ R176, R161, UR10, -R182.reuse ;  /* 0x0000000aa1b07c23 */ /* 0x100fe200080108b6 */
[----:B------:R-:W-:Y:S01]  /*a670*/  FMNMX.FTZ R6, R156, R179, !PT ;  /* 0x000000b39c067209 */ /* 0x000fe20007810000 */
[--C-:B------:R-:W-:Y:S01]  /*a680*/  FFMA.FTZ R161, R164, UR10, -R182.reuse ;  /* 0x0000000aa4a17c23 */ /* 0x100fe200080108b6 */
[----:B------:R-:W-:Y:S01]  /*a690*/  FSEL R166, R166, -INF , !P3 ;  /* 0xff800000a6a67808 */ /* 0x000fe20005800000 */
[--C-:B------:R-:W-:Y:S01]  /*a6a0*/  FFMA.FTZ R164, R165, UR10, -R182.reuse ;  /* 0x0000000aa5a47c23 */ /* 0x100fe200080108b6 */
[----:B------:R-:W-:Y:S01]  /*a6b0*/  FMNMX.FTZ R175, R157, R6, !PT ;  /* 0x000000069daf7209 */ /* 0x000fe20007810000 */
[--C-:B------:R-:W-:Y:S01]  /*a6c0*/  FFMA.FTZ R165, R167, UR10, -R182.reuse ;  /* 0x0000000aa7a57c23 */ /* 0x100fe200080108b6 */
[----:B------:R-:W-:Y:S01]  /*a6d0*/  FSEL R168, R168, -INF , !P2 ;  /* 0xff800000a8a87808 */ /* 0x000fe20005000000 */
[--C-:B------:R-:W-:Y:S01]  /*a6e0*/  FFMA.FTZ R167, R170, UR10, -R182.reuse ;  /* 0x0000000aaaa77c23 */ /* 0x100fe200080108b6 */
[----:B------:R-:W-:Y:S01]  /*a6f0*/  FMNMX.FTZ R175, R158, R175, !PT ;  /* 0x000000af9eaf7209 */ /* 0x000fe20007810000 */
[--C-:B------:R-:W-:Y:S01]  /*a700*/  FFMA.FTZ R170, R153, UR10, -R182.reuse ;  /* 0x0000000a99aa7c23 */ /* 0x100fe200080108b6 */
[----:B------:R-:W-:-:S01]  /*a710*/  FFMA.FTZ R153, R174, UR10, -R182 ;  /* 0x0000000aae997c23 */ /* 0x000fc200080108b6 */
[----:B------:R-:W-:Y:S01]  /*a720*/  FFMA.FTZ R182, R171, UR10, -R182 ;  /* 0x0000000aabb67c23 */ /* 0x000fe200080108b6 */
[----:B------:R-:W-:Y:S01]  /*a730*/  FMNMX.FTZ R6, R160, R175, !PT ;  /* 0x000000afa0067209 */ /* 0x000fe20007810000 */
[----:B------:R-:W-:Y:S01]  /*a740*/  MUFU.EX2 R178, R178 ;  /* 0x000000b200b27308 */ /* 0x000fe20000000800 */
[----:B------:R-:W-:-:S02]  /*a750*/  FSEL R171, R7, RZ, P4 ;  /* 0x000000ff07ab7208 */ /* 0x000fc40002000000 */
[----:B------:R-:W-:-:S03]  /*a760*/  FMNMX.FTZ R175, R163, R6, !PT ;  /* 0x00000006a3af7209 */ /* 0x000fc60007810000 */
[----:B------:R-:W-:Y:S01]  /*a770*/  FADD.FTZ R171, -R171, R8 ;  /* 0x00000008abab7221 */ /* 0x000fe20000010100 */
[----:B------:R-:W-:Y:S01]  /*a780*/  FMNMX.FTZ R175, R162, R175, !PT ;  /* 0x000000afa2af7209 */ /* 0x000fe20007810000 */
[----:B------:R-:W-:Y:S03]  /*a790*/  MUFU.EX2 R173, R173 ;  /* 0x000000ad00ad7308 */ /* 0x000fe60000000800 */
[----:B------:R-:W-:-:S04]  /*a7a0*/  FMNMX.FTZ R175, R166, R175, !PT ;  /* 0x000000afa6af7209 */ /* 0x000fc80007810000 */
[----:B------:R-:W-:Y:S01]  /*a7b0*/  FMNMX.FTZ R175, R168, R175, !PT ;  /* 0x000000afa8af7209 */ /* 0x000fe20007810000 */
[----:B------:R-:W-:Y:S04]  /*a7c0*/  MUFU.EX2 R172, R172 ;  /* 0x000000ac00ac7308 */ /* 0x000fe80000000800 */
[----:B------:R-:W0:Y:S04]  /*a7d0*/  SHFL.BFLY PT, R6, R175, 0x2, 0x1f ;  /* 0x0c401f00af067f89 */ /* 0x000e2800000e0000 */
[----:B------:R-:W-:Y:S08]  /*a7e0*/  MUFU.EX2 R155, R155 ;  /* 0x0000009b009b7308 */ /* 0x000ff00000000800 */
[----:B------:R-:W-:Y:S08]  /*a7f0*/  MUFU.EX2 R159, R159 ;  /* 0x0000009f009f7308 */ /* 0x000ff00000000800 */
[----:B------:R-:W-:Y:S01]  /*a800*/  MUFU.EX2 R176, R176 ;  /* 0x000000b000b07308 */ /* 0x000fe20000000800 */
[----:B0-----:R-:W-:Y:S01]  /*a810*/  FMNMX.FTZ R6, R175, R6, !PT ;  /* 0x00000006af067209 */ /* 0x001fe20007810000 */
[----:B------:R-:W-:-:S06]  /*a820*/  IMAD.U32 R175, RZ, RZ, UR10 ;  /* 0x0000000affaf7e24 */ /* 0x000fcc000f8e00ff */
[----:B------:R-:W-:Y:S01]  /*a830*/  MUFU.EX2 R161, R161 ;  /* 0x000000a100a17308 */ /* 0x000fe20000000800 */
[----:B------:R-:W0:Y:S07]  /*a840*/  SHFL.BFLY PT, R169, R6, 0x1, 0x1f ;  /* 0x0c201f0006a97f89 */ /* 0x000e2e00000e0000 */
[----:B------:R-:W-:Y:S08]  /*a850*/  MUFU.EX2 R164, R164 ;  /* 0x000000a400a47308 */ /* 0x000ff00000000800 */
[----:B------:R-:W-:Y:S08]  /*a860*/  MUFU.EX2 R165, R165 ;  /* 0x000000a500a57308 */ /* 0x000ff00000000800 */
[----:B------:R-:W-:Y:S01]  /*a870*/  MUFU.EX2 R180, R180 ;  /* 0x000000b400b47308 */ /* 0x000fe20000000800 */
[----:B0-----:R-:W-:Y:S01]  /*a880*/  FMNMX.FTZ R6, R6, R169, !PT ;  /* 0x000000a906067209 */ /* 0x001fe20007810000 */
[----:B------:R-:W-:-:S03]  /*a890*/  FMUL.FTZ R169, R171, UR10 ;  /* 0x0000000aaba97c20 */ /* 0x000fc60008410000 */
[C---:B------:R-:W-:Y:S01]  /*a8a0*/  FSETP.NEU.FTZ.AND P2, PT, R6.reuse, -INF , PT ;  /* 0xff8000000600780b */ /* 0x040fe20003f5d000 */
[----:B------:R-:W-:-:S02]  /*a8b0*/  FFMA.FTZ R175, R6, R175, -8 ;  /* 0xc100000006af7423 */ /* 0x000fc400000100af */
[----:B------:R-:W0:Y:S01]  /*a8c0*/  MUFU.EX2 R169, R169 ;  /* 0x000000a900a97308 */ /* 0x000e220000000800 */
[----:B------:R-:W-:Y:S02]  /*a8d0*/  FSEL R174, R6, RZ, P2 ;  /* 0x000000ff06ae7208 */ /* 0x000fe40001000000 */
[----:B------:R-:W-:-:S03]  /*a8e0*/  FSEL R175, R175, RZ, P2 ;  /* 0x000000ffafaf7208 */ /* 0x000fc60001000000 */
[----:B------:R-:W-:Y:S02]  /*a8f0*/  FADD.FTZ R174, -R174, R9 ;  /* 0x00000009aeae7221 */ /* 0x000fe40000010100 */
[----:B------:R-:W-:-:S01]  /*a900*/  FFMA.FTZ R171, R10, UR10, -R175 ;  /* 0x0000000a0aab7c23 */ /* 0x000fc200080108af */
[--C-:B------:R-:W-:Y:S01]  /*a910*/  FFMA.FTZ R10, R11, UR10, -R175.reuse ;  /* 0x0000000a0b0a7c23 */ /* 0x100fe200080108af */
[----:B------:R-:W-:-:S01]  /*a920*/  FFMA.FTZ R11, R13, UR10, -R175 ;  /* 0x0000000a0d0b7c23 */ /* 0x000fc200080108af */
[--C-:B------:R-:W-:Y:S01]  /*a930*/  FFMA.FTZ R13, R14, UR10, -R175.reuse ;  /* 0x0000000a0e0d7c23 */ /* 0x100fe200080108af */
[----:B------:R-:W-:-:S01]  /*a940*/  FFMA.FTZ R14, R15, UR10, -R175 ;  /* 0x0000000a0f0e7c23 */ /* 0x000fc200080108af */
[--C-:B------:R-:W-:Y:S01]  /*a950*/  FFMA.FTZ R15, R152, UR10, -R175.reuse ;  /* 0x0000000a980f7c23 */ /* 0x100fe200080108af */
[----:B------:R-:W-:Y:S01]  /*a960*/  FMUL.FTZ R152, R174, UR10 ;  /* 0x0000000aae987c20 */ /* 0x000fe20008410000 */
[----:B------:R-:W-:Y:S01]  /*a970*/  MUFU.EX2 R171, R171 ;  /* 0x000000ab00ab7308 */ /* 0x000fe20000000800 */
[----:B------:R-:W-:-:S01]  /*a980*/  FFMA.FTZ R12, R12, UR10, -R175 ;  /* 0x0000000a0c0c7c23 */ /* 0x000fc200080108af */
[----:B------:R-:W-:Y:S01]  /*a990*/  FFMA.FTZ R9, R156, UR10, -R175 ;  /* 0x0000000a9c097c23 */ /* 0x000fe200080108af */
[----:B0-----:R-:W-:-:S01]  /*a9a0*/  FFMA.FTZ R156, R169, R3, R178 ;  /* 0x00000003a99c7223 */ /* 0x001fc200000100b2 */
[--C-:B------:R-:W-:Y:S01]  /*a9b0*/  FFMA.FTZ R174, R154, UR10, -R175.reuse ;  /* 0x0000000a9aae7c23 */ /* 0x100fe200080108af */
[----:B------:R-:W-:-:S01]  /*a9c0*/  FFMA.FTZ R154, R157, UR10, -R175 ;  /* 0x0000000a9d9a7c23 */ /* 0x000fc200080108af */
[----:B------:R-:W-:Y:S01]  /*a9d0*/  FFMA.FTZ R158, R158, UR10, -R175 ;  /* 0x0000000a9e9e7c23 */ /* 0x000fe200080108af */
[----:B------:R-:W-:-:S01]  /*a9e0*/  FADD.FTZ R157, R173, R156 ;  /* 0x0000009cad9d7221 */ /* 0x000fc20000010000 */
[----:B------:R-:W0:Y:S01]  /*a9f0*/  MUFU.EX2 R152, R152 ;  /* 0x0000009800987308 */ /* 0x000e220000000800 */
[----:B------:R-:W-:-:S01]  /*aa00*/  FFMA.FTZ R160, R160, UR10, -R175 ;  /* 0x0000000aa0a07c23 */ /* 0x000fc200080108af */
[----:B------:R-:W-:Y:S01]  /*aa10*/  FFMA.FTZ R163, R163, UR10, -R175 ;  /* 0x0000000aa3a37c23 */ /* 0x000fe200080108af */
[----:B------:R-:W-:-:S01]  /*aa20*/  FADD.FTZ R156, R172, R157 ;  /* 0x0000009dac9c7221 */ /* 0x000fc20000010000 */
[--C-:B------:R-:W-:Y:S01]  /*aa30*/  FFMA.FTZ R162, R162, UR10, -R175.reuse ;  /* 0x0000000aa2a27c23 */ /* 0x100fe200080108af */
[----:B------:R-:W-:-:S01]  /*aa40*/  FFMA.FTZ R166, R166, UR10, -R175 ;  /* 0x0000000aa6a67c23 */ /* 0x000fc200080108af */
[----:B------:R-:W-:Y:S01]  /*aa50*/  FFMA.FTZ R168, R168, UR10, -R175 ;  /* 0x0000000aa8a87c23 */ /* 0x000fe200080108af */
[----:B------:R-:W-:-:S01]  /*aa60*/  FADD.FTZ R156, R155, R156 ;  /* 0x0000009c9b9c7221 */ /* 0x000fc20000010000 */
[----:B------:R-:W1:Y:S08]  /*aa70*/  MUFU.EX2 R10, R10 ;  /* 0x0000000a000a7308 */ /* 0x000e700000000800 */
[----:B------:R-:W2:Y:S01]  /*aa80*/  MUFU.EX2 R11, R11 ;  /* 0x0000000b000b7308 */ /* 0x000ea20000000800 */
[----:B0-----:R-:W-:-:S07]  /*aa90*/  FFMA.FTZ R3, R152, R4, R171 ;  /* 0x0000000498037223 */ /* 0x001fce00000100ab */
[----:B------:R-:W0:Y:S01]  /*aaa0*/  MUFU.EX2 R12, R12 ;  /* 0x0000000c000c7308 */ /* 0x000e220000000800 */
[----:B-1----:R-:W-:-:S07]  /*aab0*/  FADD.FTZ R4, R10, R3 ;  /* 0x000000030a047221 */ /* 0x002fce0000010000 */
[----:B------:R-:W1:Y:S01]  /*aac0*/  MUFU.EX2 R13, R13 ;  /* 0x0000000d000d7308 */ /* 0x000e620000000800 */
[----:B--2---:R-:W-:-:S07]  /*aad0*/  FADD.FTZ R3, R11, R4 ;  /* 0x000000040b037221 */ /* 0x004fce0000010000 */
[----:B------:R-:W2:Y:S01]  /*aae0*/  MUFU.EX2 R14, R14 ;  /* 0x0000000e000e7308 */ /* 0x000ea20000000800 */
[----:B0-----:R-:W-:-:S01]  /*aaf0*/  FADD.FTZ R4, R12, R3 ;  /* 0x000000030c047221 */ /* 0x001fc20000010000 */
[----:B------:R-:W-:-:S06]  /*ab00*/  FADD.FTZ R3, R159, R156 ;  /* 0x0000009c9f037221 */ /* 0x000fcc0000010000 */
        /* <DEDUP_REMOVED lines=21> */
[----:B------:R-:W-:Y:S01]  /*ac60*/  MUFU.EX2 R8, R182 ;  /* 0x000000b600087308 */ /* 0x000fe20000000800 */
[----:B0-----:R-:W-:-:S07]  /*ac70*/  FADD.FTZ R4, R20, R3 ;  /* 0x0000000314047221 */ /* 0x001fce0000010000 */
[----:B------:R-:W0:Y:S01]  /*ac80*/  MUFU.EX2 R21, R21 ;  /* 0x0000001500157308 */ /* 0x000e220000000800 */
[----:B-1----:R-:W-:-:S07]  /*ac90*/  FADD.FTZ R157, R160, R157 ;  /* 0x0000009da09d7221 */ /* 0x002fce0000010000 */
[----:B------:R-:W1:Y:S08]  /*aca0*/  MUFU.EX2 R182, R163 ;  /* 0x000000a300b67308 */ /* 0x000e700000000800 */
        /* <DEDUP_REMOVED lines=9> */
[----:B-1----:R-:W-:-:S04]  /*ad40*/  FADD.FTZ R3, R153, R4 ;  /* 0x0000000499037221 */ /* 0x002fc80000010000 */
[----:B------:R-:W-:Y:S01]  /*ad50*/  FADD.FTZ R3, R8, R3 ;  /* 0x0000000308037221 */ /* 0x000fe20000010000 */
[----:B--2---:R-:W-:-:S04]  /*ad60*/  FADD.FTZ R157, R166, R157 ;  /* 0x0000009da69d7221 */ /* 0x004fc80000010000 */
[----:B0-----:R-:W-:Y:S01]  /*ad70*/  FADD.FTZ R4, R168, R157 ;  /* 0x0000009da8047221 */ /* 0x001fe20000010000 */
[----:B------:R-:W-:Y:S06]  /*ad80*/  @!P0 BRA `(.L_x_923) ;  /* 0x0000000000048947 */ /* 0x000fec0003800000 */
[----:B------:R-:W-:Y:S01]  /*ad90*/  BPT.TRAP 0x1 ;  /* 0x000000040000795c */ /* 0x000fe20000300000 */
.L_x_923:
        /* <DEDUP_REMOVED lines=152> */
[----:B------:R-:W-:-:S02]  /*b720*/  IMAD.MOV.U32 R9, RZ, RZ, R6 ;  /* 0x000000ffff097224 */ /* 0x000fc400078e0006 */
[----:B------:R-:W-:Y:S01]  /*b730*/  IMAD.MOV.U32 R8, RZ, RZ, R7 ;  /* 0x000000ffff087224 */ /* 0x000fe200078e0007 */
[----:B------:R-:W-:Y:S06]  /*b740*/  @P2 BRA `(.L_x_924) ;  /* 0xffffffd800042947 */ /* 0x000fec000383ffff */
[----:B------:R-:W-:-:S05]  /*b750*/  UMOV UR52, UR56 ;  /* 0x0000003800347c82 */ /* 0x000fca0008000000 */
.L_x_906:
[----:B------:R-:W-:Y:S06]  /*b760*/  BAR.ARV 0x8, 0x180 ;  /* 0x0206000000007b1d */ /* 0x000fec0000002000 */
[----:B------:R-:W-:Y:S05]  /*b770*/  @!P0 BRA `(.L_x_925) ;  /* 0x0000000000048947 */ /* 0x000fea0003800000 */
[----:B------:R-:W-:Y:S01]  /*b780*/  BPT.TRAP 0x1 ;  /* 0x000000040000795c */ /* 0x000fe20000300000 */
.L_x_925:
[----:B------:R-:W-:Y:S01]  /*b790*/  ULEA UR9, UR52, UR41, 0x3 ;  /* 0x0000002934097291 */ /* 0x000fe2000f8e183f */
[----:B------:R-:W-:-:S05]  /*b7a0*/  IMAD.U32 R0, RZ, RZ, UR45 ;  /* 0x0000002dff007e24 */ /* 0x000fca000f8e00ff */
[----:B------:R-:W-:-:S04]  /*b7b0*/  SHF.L.U32 R0, R0, 0x1f, RZ ;  /* 0x0000001f00007819 */ /* 0x000fc800000006ff */
[----:B------:R0:W1:Y:S01]  /*b7c0*/  SYNCS.PHASECHK.TRANS64.TRYWAIT P1, [UR9+0x28450], R0 ;  /* 0x02845000ff0075a7 */ /* 0x0000620008020149 */
[----:B------:R-:W-:Y:S05]  /*b7d0*/  @!P0 BRA `(.L_x_926) ;  /* 0x0000000000048947 */ /* 0x000fea0003800000 */
[----:B------:R-:W-:Y:S01]  /*b7e0*/  BPT.TRAP 0x1 ;  /* 0x000000040000795c */ /* 0x000fe20000300000 */
.L_x_926:
[----:B-1----:R-:W-:Y:S05]  /*b7f0*/  @P1 BRA `(.L_x_927) ;  /* 0x0000000000081947 */ /* 0x002fea0003800000 */
[----:B------:R-:W1:Y:S02]  /*b800*/  SYNCS.PHASECHK.TRANS64.TRYWAIT P1, [UR9+0x28450], R0 ;  /* 0x02845000ff0075a7 */ /* 0x000e640008020149 */
[----:B-1----:R-:W-:Y:S05]  /*b810*/  @!P1 BRA `(.L_x_928) ;  /* 0x0000008c00289947 */ /* 0x002fea0003800000 */
.L_x_927:
[----:B------:R-:W-:Y:S01]  /*b820*/  UIADD3 UR41, UR41, 0x8000, URZ ;  /* 0x0000800029297890 */ /* 0x000fe2000fffe03f */
[----:B------:R-:W-:Y:S01]  /*b830*/  WARPGROUP.ARRIVE ;  /* 0x00000000000079c5 */ /* 0x000fe20000000000 */
[----:B------:R-:W-:Y:S01]  /*b840*/  ULDC.64 UR4, c[0x0][0x9a0] ;  /* 0x0002680000047ab9 */ /* 0x000fe20000000a00 */
[----:B------:R-:W-:Y:S01]  /*b850*/  UMOV UR15, 0x80000020 ;  /* 0x80000020000f7882 */ /* 0x000fe20000000000 */
[----:B------:R-:W-:Y:S01]  /*b860*/  USHF.R.U32.HI UR41, URZ, 0x4, UR41 ;  /* 0x000000043f297899 */ /* 0x000fe20008011629 */
[----:B-1----:R-:W-:Y:S01]  /*b870*/  IMAD.MOV.U32 R5, RZ, RZ, 0x3f800000 ;  /* 0x3f800000ff057424 */ /* 0x002fe200078e00ff */
[----:B------:R-:W-:Y:S02]  /*b880*/  UISETP.NE.U32.AND UP0, UPT, UR4, URZ, UPT ;  /* 0x0000003f0400728c */ /* 0x000fe4000bf05070 */
[----:B------:R-:W-:Y:S02]  /*b890*/  ULOP3.LUT UR41, UR41, 0x3fff, URZ, 0xc0, !UPT ;  /* 0x00003fff29297892 */ /* 0x000fe4000f8ec03f */
[----:B------:R-:W-:-:S02]  /*b8a0*/  UISETP.NE.AND.EX UP0, UPT, UR5, URZ, UPT, UP0 ;  /* 0x0000003f0500728c */ /* 0x000fc4000bf05300 */
[----:B------:R-:W-:-:S04]  /*b8b0*/  ULOP3.LUT UR14, UR41, 0x10000, URZ, 0xfc, !UPT ;  /* 0x00010000290e7892 */ /* 0x000fc8000f8efc3f */
[----:B------:R-:W-:Y:S01]  /*b8c0*/  ULEA UR14, UR52, UR14, 0xa ;  /* 0x0000000e340e7291 */ /* 0x000fe2000f8e503f */
[----:B------:R-:W-:-:S04]  /*b8d0*/  PLOP3.LUT P1, PT, PT, PT, UP0, 0x80, 0x0 ;  /* 0x000000000000781c */ /* 0x000fc80003f2f008 */
[----:B------:R-:W-:Y:S01]  /*b8e0*/  @UP0 USHF.R.S32.HI UR8, URZ, 0x1f, UR44 ;  /* 0x0000001f3f080899 */ /* 0x000fe2000801142c */
[----:B------:R-:W-:Y:S01]  /*b8f0*/  @UP0 ULDC.64 UR12, c[0x0][0x9c8] ;  /* 0x00027200000c0ab9 */ /* 0x000fe20000000a00 */
[----:B------:R-:W-:Y:S02]  /*b900*/  @UP0 USHF.R.S32.HI UR11, URZ, 0x1f, UR37 ;  /* 0x0000001f3f0b0899 */ /* 0x000fe40008011425 */
[----:B------:R-:W-:Y:S01]  /*b910*/  QGMMA.64x256x32.F32.E4M3.E4M3 R24, R188, gdesc[UR12], R24, gsb0 ;  /* 0x03e0000cbc187df3 */ /* 0x000fe20008000818 */
[----:B------:R-:W-:Y:S02]  /*b920*/  @UP0 UIMAD UR8, UR8, UR12, URZ ;  /* 0x0000000c080802a4 */ /* 0x000fe4000f8e023f */
[----:B------:R-:W-:Y:S02]  /*b930*/  @UP0 UIMAD.WIDE.U32 UR6, UR44, UR12, URZ ;  /* 0x0000000c2c0602a5 */ /* 0x000fe4000f8e003f */
[----:B------:R-:W-:-:S03]  /*b940*/  @UP0 UIMAD UR8, UR44, UR13, UR8 ;  /* 0x0000000d2c0802a4 */ /* 0x000fc6000f8e0208 */
[----:B------:R-:W-:Y:S01]  /*b950*/  @UP0 ULDC.64 UR12, c[0x0][0x9d0] ;  /* 0x00027400000c0ab9 */ /* 0x000fe20000000a00 */
[----:B------:R-:W-:Y:S02]  /*b960*/  @UP0 UIADD3 UR7, UR7, UR8, URZ ;  /* 0x0000000807070290 */ /* 0x000fe4000fffe03f */
[----:B------:R-:W-:Y:S02]  /*b970*/  @UP0 UIMAD UR8, UR11, UR12, URZ ;  /* 0x0000000c0b0802a4 */ /* 0x000fe4000f8e023f */
[----:B------:R-:W-:Y:S02]  /*b980*/  @UP0 UIMAD.WIDE.U32 UR6, UR37, UR12, UR6 ;  /* 0x0000000c250602a5 */ /* 0x000fe4000f8e0006 */
[----:B------:R-:W-:Y:S02]  /*b990*/  @UP0 UIMAD UR8, UR37, UR13, UR8 ;  /* 0x0000000d250802a4 */ /* 0x000fe4000f8e0208 */
[----:B------:R-:W-:Y:S02]  /*b9a0*/  @UP0 ULEA UR4, UP1, UR6, UR4, 0x2 ;  /* 0x0000000406040291 */ /* 0x000fe4000f82103f */
[----:B------:R-:W-:-:S04]  /*b9b0*/  @UP0 UIADD3 UR7, UR7, UR8, URZ ;  /* 0x0000000807070290 */ /* 0x000fc8000fffe03f */
[----:B------:R-:W-:Y:S01]  /*b9c0*/  @UP0 ULEA.HI.X UR5, UR6, UR5, UR7, 0x2, UP1 ;  /* 0x0000000506050291 */ /* 0x000fe200088f1407 */
[----:B------:R-:W-:-:S05]  /*b9d0*/  IMAD.U32 R8, RZ, RZ, UR4 ;  /* 0x00000004ff087e24 */ /* 0x000fca000f8e00ff */
[----:B------:R-:W-:-:S05]  /*b9e0*/  IMAD.U32 R9, RZ, RZ, UR5 ;  /* 0x00000005ff097e24 */ /* 0x000fca000f8e00ff */
[----:B------:R1:W2:Y:S01]  /*b9f0*/  @P1 LDG.E R5, desc[UR50][R8.64] ;  /* 0x0000003208051981 */ /* 0x0002a2000c1e1900 */
[----:B------:R-:W-:Y:S01]  /*ba00*/  UIADD3 UR14, UR14, 0x2, URZ ;  /* 0x000000020e0e7890 */ /* 0x000fe2000fffe03f */
[----:B------:R-:W-:Y:S02]  /*ba10*/  UMOV UR15, 0x80000020 ;  /* 0x80000020000f7882 */ /* 0x000fe40000000000 */
[----:B0-----:R-:W0:Y:S04]  /*ba20*/  SHFL.BFLY PT, R0, R3, 0x2, 0x1f ;  /* 0x0c401f0003007f89 */ /* 0x001e2800000e0000 */
[----:B------:R-:W3:Y:S01]  /*ba30*/  SHFL.BFLY PT, R13, R4, 0x2, 0x1f ;  /* 0x0c401f00040d7f89 */ /* 0x000ee200000e0000 */
[----:B0-----:R-:W-:-:S01]  /*ba40*/  FADD.FTZ R0, R0, R3 ;  /* 0x0000000300007221 */ /* 0x001fc20000010000 */
[----:B---3--:R-:W-:-:S04]  /*ba50*/  FADD.FTZ R13, R13, R4 ;  /* 0x000000040d0d7221 */ /* 0x008fc80000010000 */
[----:B------:R-:W0:Y:S04]  /*ba60*/  SHFL.BFLY PT, R11, R0, 0x1, 0x1f ;  /* 0x0c201f00000b7f89 */ /* 0x000e2800000e0000 */
[----:B------:R-:W3:Y:S01]  /*ba70*/  SHFL.BFLY PT, R10, R13, 0x1, 0x1f ;  /* 0x0c201f000d0a7f89 */ /* 0x000ee200000e0000 */
[----:B-1----:R-:W-:Y:S02]  /*ba80*/  IMAD.MOV.U32 R8, RZ, RZ, RZ ;  /* 0x000000ffff087224 */ /* 0x002fe400078e00ff */
[----:B0-----:R-:W-:Y:S01]  /*ba90*/  FADD.FTZ R12, R0, R11 ;  /* 0x0000000b000c7221 */ /* 0x001fe20000010000 */
[----:B---3--:R-:W-:-:S04]  /*baa0*/  FADD.FTZ R14, R13, R10 ;  /* 0x0000000a0d0e7221 */ /* 0x008fc80000010000 */
[C---:B------:R-:W-:Y:S01]  /*bab0*/  FSETP.NE.FTZ.AND P1, PT, R12.reuse, RZ, PT ;  /* 0x000000ff0c00720b */ /* 0x040fe20003f35000 */
[----:B------:R-:W-:Y:S01]  /*bac0*/  FMUL.FTZ R9, R12, 0.00390625 ;  /* 0x3b8000000c097820 */ /* 0x000fe20000410000 */
[----:B------:R-:W-:-:S04]  /*bad0*/  FMUL.FTZ R15, R14, 0.00390625 ;  /* 0x3b8000000e0f7820 */ /* 0x000fc80000410000 */
[----:B------:R-:W-:Y:S02]  /*bae0*/  FSETP.NE.FTZ.AND P2, PT, R9, RZ, PT ;  /* 0x000000ff0900720b */ /* 0x000fe40003f55000 */
[----:B------:R-:W-:-:S05]  /*baf0*/  FSETP.NE.FTZ.AND P3, PT, R15, RZ, PT ;  /* 0x000000ff0f00720b */ /* 0x000fca0003f75000 */
[----:B------:R-:W-:Y:S01]  /*bb00*/  @P1 MUFU.RCP R8, R12 ;  /* 0x0000000c00081308 */ /* 0x000fe20000001000 */
[----:B------:R-:W-:Y:S01]  /*bb10*/  FSETP.NE.FTZ.AND P1, PT, R14, RZ, PT ;  /* 0x000000ff0e00720b */ /* 0x000fe20003f35000 */
[----:B------:R-:W-:-:S06]  /*bb20*/  IMAD.MOV.U32 R10, RZ, RZ, RZ ;  /* 0x000000ffff0a7224 */ /* 0x000fcc00078e00ff */
[----:B------:R-:W0:Y:S01]  /*bb30*/  @P2 MUFU.LG2 R9, R9 ;  /* 0x0000000900092308 */ /* 0x000e220000000c00 */
[----:B------:R-:W-:Y:S02]  /*bb40*/  WARPGROUP.DEPBAR.LE gsb0, 0x0 ;  /* 0x00008000000079c5 */ /* 0x000fe40000010000 */
[----:B------:R-:W-:-:S06]  /*bb50*/  WARPGROUP.ARRIVE ;  /* 0x00000000000079c5 */ /* 0x000fcc0000000000 */
[----:B------:R-:W-:Y:S01]  /*bb60*/  QGMMA.64x256x32.F32.E4M3.E4M3 R24, R184, gdesc[UR12], R24, gsb0 ;  /* 0x03e0000cb8187df3 */ /* 0x000fe20008000818 */
[----:B------:R-:W1:Y:S08]  /*bb70*/  @P3 MUFU.LG2 R11, R15 ;  /* 0x0000000f000b3308 */ /* 0x000e700000000c00 */
[----:B------:R-:W3:Y:S01]  /*bb80*/  @P1 MUFU.RCP R10, R14 ;  /* 0x0000000e000a1308 */ /* 0x000ee20000001000 */
[----:B------:R-:W-:-:S02]  /*bb90*/  IMAD.U32 R4, RZ, RZ, UR10 ;  /* 0x0000000aff047e24 */ /* 0x000fc4000f8e00ff */
[----:B------:R-:W-:Y:S02]  /*bba0*/  IMAD.U32 R13, RZ, RZ, UR10 ;  /* 0x0000000aff0d7e24 */ /* 0x000fe4000f8e00ff */
[----:B0-----:R-:W-:Y:S01]  /*bbb0*/  @P2 FMUL.FTZ R9, R9, 0.69314718246459960938 ;  /* 0x3f31721809092820 */ /* 0x001fe20000410000 */
[----:B------:R-:W-:Y:S01]  /*bbc0*/  @P2 FMUL.FTZ R4, R4, 0.69314718246459960938 ;  /* 0x3f31721804042820 */ /* 0x000fe20000410000 */
[----:B------:R-:W-:Y:S01]  /*bbd0*/  @P3 FMUL.FTZ R12, R13, 0.69314718246459960938 ;  /* 0x3f3172180d0c3820 */ /* 0x000fe20000410000 */
[----:B-1----:R-:W-:Y:S01]  /*bbe0*/  @P3 FMUL.FTZ R11, R11, 0.69314718246459960938 ;  /* 0x3f3172180b0b3820 */ /* 0x002fe20000410000 */
[----:B------:R-:W-:Y:S02]  /*bbf0*/  IMAD.MOV.U32 R3, RZ, RZ, -0x800000 ;  /* 0xff800000ff037424 */ /* 0x000fe400078e00ff */
[----:B------:R-:W-:Y:S01]  /*bc00*/  @P2 FFMA.FTZ R3, R4, R7, R9 ;  /* 0x0000000704032223 */ /* 0x000fe20000010009 */
[----:B------:R-:W-:Y:S02]  /*bc10*/  IMAD.MOV.U32 R0, RZ, RZ, -0x800000 ;  /* 0xff800000ff007424 */ /* 0x000fe400078e00ff */
[----:B------:R-:W-:Y:S01]  /*bc20*/  @P3 FFMA.FTZ R0, R12, R6, R11 ;  /* 0x000000060c003223 */ /* 0x000fe2000001000b */
[-C--:B--2---:R-:W-:Y:S01]  /*bc30*/  FMUL.FTZ R152, R8, R5.reuse ;  /* 0x0000000508987220 */ /* 0x084fe20000410000 */
[----:B---3--:R-:W-:Y:S01]  /*bc40*/  FMUL.FTZ R4, R10, R5 ;  /* 0x000000050a047220 */ /* 0x008fe20000410000 */
[----:B------:R-:W-:-:S02]  /*bc50*/  WARPGROUP.DEPBAR.LE gsb0, 0x0 ;  /* 0x00008000000079c5 */ /* 0x000fc40000010000 */
[----:B------:R-:W-:Y:S05]  /*bc60*/  @!P0 BRA `(.L_x_929) ;  /* 0x0000000000048947 */ /* 0x000fea0003800000 */
[----:B------:R-:W-:Y:S01]  /*bc70*/  BPT.TRAP 0x1 ;  /* 0x000000040000795c */ /* 0x000fe20000300000 */
.L_x_929:
[----:B------:R-:W-:Y:S01]  /*bc80*/  UIADD3 UR4, UR9, 0x28460, URZ ;  /* 0x0002846009047890 */ /* 0x000fe2000fffe03f */
[-C--:B------:R-:W-:Y:S01]  /*bc90*/  FMUL.FTZ R6, R29, R152.reuse ;  /* 0x000000981d067220 */ /* 0x080fe20000410000 */
[----:B------:R-:W-:Y:S01]  /*bca0*/  UIADD3 UR52, UR52, 0x1, URZ ;  /* 0x0000000134347890 */ /* 0x000fe2000fffe03f */
[-C--:B------:R-:W-:Y:S01]  /*bcb0*/  FMUL.FTZ R7, R36, R152.reuse ;  /* 0x0000009824077220 */ /* 0x080fe20000410000 */
[----:B------:R-:W-:Y:S01]  /*bcc0*/  UPRMT UR4, UR40, 0x654, UR4 ;  /* 0x0000065428047896 */ /* 0x000fe20008000004 */
        /* <DEDUP_REMOVED lines=127> */
[-C--:B------:R-:W-:Y:S01]  /*c4c0*/  FMUL.FTZ R26, R147, R4.reuse ;  /* 0x00000004931a7220 */ /* 0x080fe20000410000 */
[-C--:B------:R-:W-:Y:S01]  /*c4d0*/  FMUL.FTZ R150, R150, R4.reuse ;  /* 0x0000000496967220 */ /* 0x080fe20000410000 */
[----:B------:R-:W-:Y:S01]  /*c4e0*/  FMUL.FTZ R151, R151, R4 ;  /* 0x0000000497977220 */ /* 0x000fe20000410000 */
[----:B------:R-:W-:-:S02]  /*c4f0*/  UIADD3 UR46, UR46, 0x1, URZ ;  /* 0x000000012e2e7890 */ /* 0x000fc4000fffe03f */
[----:B------:R-:W-:Y:S02]  /*c500*/  USEL UR52, UR52, URZ, UP0 ;  /* 0x0000003f34347287 */ /* 0x000fe40008000000 */
[----:B------:R-:W-:-:S12]  /*c510*/  ULOP3.LUT UR45, UR45, UR4, URZ, 0x3c, !UPT ;  /* 0x000000042d2d7292 */ /* 0x000fd8000f8e3c3f */
.L_x_855:
[----:B------:R-:W0:Y:S01]  /*c520*/  S2R R67, SR_CgaCtaId ;  /* 0x0000000000437919 */ /* 0x000e220000008800 */
[----:B------:R-:W-:Y:S01]  /*c530*/  MOV R4, 0x400 ;  /* 0x0000040000047802 */ /* 0x000fe20000000f00 */
[----:B------:R-:W-:Y:S01]  /*c540*/  BSSY B0, `(.L_x_930) ;  /* 0x0000357000007945 */ /* 0x000fe20003800000 */
[----:B------:R-:W-:Y:S02]  /*c550*/  BAR.SYNC.DEFER_BLOCKING 0x5, 0x180 ;  /* 0x0146000000007b1d */ /* 0x000fe40000010000 */
[----:B0-----:R-:W-:-:S05]  /*c560*/  LEA R4, R67, R4, 0x18 ;  /* 0x0000000443047211 */ /* 0x001fca00078ec0ff */
[----:B------:R-:W0:Y:S02]  /*c570*/  LDS R58, [R4+0x284d0] ;  /* 0x0284d000043a7984 */ /* 0x000e240000000800 */
[----:B0-----:R-:W-:Y:S01]  /*c580*/  R2UR UR4, R58 ;  /* 0x000000003a0472ca */ /* 0x001fe200000e0000 */
[----:B------:R-:W-:Y:S06]  /*c590*/  BAR.ARV 0x4, 0x180 ;  /* 0x0106000000007b1d */ /* 0x000fec0000002000 */
[----:B------:R-:W-:Y:S08]  /*c5a0*/  @P0 BRA `(.L_x_931) ;  /* 0x00000028006c0947 */ /* 0x000ff00003800000 */
[----:B------:R-:W0:Y:S01]  /*c5b0*/  S2R R74, SR_TID.X ;  /* 0x00000000004a7919 */ /* 0x000e220000002100 */
[----:B------:R-:W-:Y:S01]  /*c5c0*/  F2FP.BF16.F32.PACK_AB R9, R9, R40 ;  /* 0x000000280909723e */ /* 0x000fe200000010ff */
[----:B------:R-:W-:Y:S01]  /*c5d0*/  ULDC.64 UR6, c[0x4][0x140] ;  /* 0x0100500000067ab9 */ /* 0x000fe20000000a00 */
        /* <DEDUP_REMOVED lines=14> */
[----:B------:R-:W-:Y:S01]  /*c6c0*/  F2FP.BF16.F32.PACK_AB R32, R7, R32 ;  /* 0x000000200720723e */ /* 0x000fe200000010ff */
[----:B0-----:R-:W-:Y:S01]  /*c6d0*/  IMAD.SHL.U32 R40, R74, 0x4, RZ ;  /* 0x000000044a287824 */ /* 0x001fe200078e00ff */
        /* <DEDUP_REMOVED lines=38> */
[----:B------:R-:W-:Y:S01]  /*c940*/  F2FP.BF16.F32.PACK_AB R54, R95, R54 ;  /* 0x000000365f36723e */ /* 0x000fe200000010ff */
[----:B------:R-:W-:Y:S01]  /*c950*/  USHF.R.S32.HI UR10, URZ, 0x1f, UR37 ;  /* 0x0000001f3f0a7899 */ /* 0x000fe20008011425 */
[----:B------:R-:W-:Y:S01]  /*c960*/  LOP3.LUT R48, R40, 0xc, RZ, 0xc0, !PT ;  /* 0x0000000c28307812 */ /* 0x000fe200078ec0ff */
[----:B------:R-:W-:Y:S01]  /*c970*/  ULDC.64 UR8, c[0x0][0xb90] ;  /* 0x0002e40000087ab9 */ /* 0x000fe20000000a00 */
[----:B------:R-:W-:Y:S02]  /*c980*/  F2FP.BF16.F32.PACK_AB R40, R76, R117 ;  /* 0x000000754c28723e */ /* 0x000fe400000010ff */
[----:B------:R-:W-:Y:S02]  /*c990*/  IADD3 R76, P0, R48, UR6, RZ ;  /* 0x00000006304c7c10 */ /* 0x000fe4000ff1e0ff */
[----:B------:R-:W-:Y:S02]  /*c9a0*/  F2FP.BF16.F32.PACK_AB R42, R84, R121 ;  /* 0x00000079542a723e */ /* 0x000fe400000010ff */
[----:B------:R-:W-:Y:S01]  /*c9b0*/  F2FP.BF16.F32.PACK_AB R43, R92, R129 ;  /* 0x000000815c2b723e */ /* 0x000fe200000010ff */
[----:B------:R-:W-:Y:S01]  /*c9c0*/  IMAD.X R77, RZ, RZ, UR7, P0 ;  /* 0x00000007ff4d7e24 */ /* 0x000fe200080e06ff */
[----:B------:R-:W-:-:S02]  /*c9d0*/  F2FP.BF16.F32.PACK_AB R5, R159, R160 ;  /* 0x000000a09f05723e */ /* 0x000fc400000010ff */
[----:B------:R-:W-:Y:S02]  /*c9e0*/  F2FP.BF16.F32.PACK_AB R6, R157, R158 ;  /* 0x0000009e9d06723e */ /* 0x000fe400000010ff */
[----:B------:R0:W2:Y:S01]  /*c9f0*/  LDG.E.CONSTANT R76, desc[UR50][R76.64] ;  /* 0x000000324c4c7981 */ /* 0x0000a2000c1e9900 */
[----:B------:R-:W-:Y:S02]  /*ca00*/  LOP3.LUT P0, R48, R74, 0x3, RZ, 0xc0, !PT ;  /* 0x000000034a307812 */ /* 0x000fe4000780c0ff */
[----:B------:R-:W-:Y:S02]  /*ca10*/  F2FP.BF16.F32.PACK_AB R7, R155, R156 ;  /* 0x0000009c9b07723e */ /* 0x000fe400000010ff */
[----:B------:R-:W-:Y:S02]  /*ca20*/  ISETP.EQ.OR P0, PT, R48, 0x3, !P0 ;  /* 0x000000033000780c */ /* 0x000fe40004702670 */
[----:B------:R-:W-:Y:S02]  /*ca30*/  F2FP.BF16.F32.PACK_AB R49, R125, R132 ;  /* 0x000000847d31723e */ /* 0x000fe400000010ff */
[----:B------:R-:W-:-:S02]  /*ca40*/  SEL R117, R9, R10, P0 ;  /* 0x0000000a09757207 */ /* 0x000fc40000000000 */
[----:B------:R-:W-:Y:S02]  /*ca50*/  SEL R79, R10, R9, P0 ;  /* 0x000000090a4f7207 */ /* 0x000fe40000000000 */
[----:B------:R-:W1:Y:S01]  /*ca60*/  S2R R9, SR_SWINHI ;  /* 0x0000000000097919 */ /* 0x000e620000002f00 */
        /* <DEDUP_REMOVED lines=8> */
[----:B------:R-:W-:Y:S02]  /*caf0*/  F2FP.BF16.F32.PACK_AB R8, R149, R152 ;  /* 0x000000989508723e */ /* 0x000fe400000010ff */
[----:B------:R-:W-:Y:S02]  /*cb00*/  F2FP.BF16.F32.PACK_AB R41, R141, R148 ;  /* 0x000000948d29723e */ /* 0x000fe400000010ff */
[----:B------:R-:W-:-:S02]  /*cb10*/  MOV R42, R4 ;  /* 0x00000004002a7202 */ /* 0x000fc40000000f00 */
[----:B-1----:R-:W-:-:S03]  /*cb20*/  MOV R43, R9 ;  /* 0x00000009002b7202 */ /* 0x002fc60000000f00 */
[----:B------:R-:W-:-:S03]  /*cb30*/  IMAD.WIDE R74, R196, 0x2, R42 ;  /* 0x00000002c44a7825 */ /* 0x000fc600078e022a */
[----:B------:R-:W-:-:S04]  /*cb40*/  IADD3 R73, P4, R74, 0xc060, RZ ;  /* 0x0000c0604a497810 */ /* 0x000fc80007f9e0ff */
[----:B------:R-:W-:Y:S01]  /*cb50*/  LOP3.LUT R72, R73, 0x380, RZ, 0xc0, !PT ;  /* 0x0000038049487812 */ /* 0x000fe200078ec0ff */
[----:B------:R-:W-:Y:S01]  /*cb60*/  IMAD R5, R192, 0x40, R16 ;  /* 0x00000040c0057824 */ /* 0x000fe200078e0210 */
[----:B------:R-:W-:Y:S02]  /*cb70*/  SEL R171, R35, R34, P0 ;  /* 0x0000002223ab7207 */ /* 0x000fe40000000000 */
[----:B------:R-:W-:Y:S02]  /*cb80*/  SEL R110, R34, R35, P0 ;  /* 0x00000023226e7207 */ /* 0x000fe40000000000 */
[----:B------:R-:W-:Y:S02]  /*cb90*/  SHF.R.U64 R72, R72, 0x3, RZ ;  /* 0x0000000348487819 */ /* 0x000fe400000012ff */
[C---:B------:R-:W-:Y:S02]  /*cba0*/  IADD3 R34, P3, R74.reuse, 0xc040, RZ ;  /* 0x0000c0404a227810 */ /* 0x040fe40007f7e0ff */
[----:B------:R-:W-:Y:S01]  /*cbb0*/  IADD3 R32, P2, R74, 0xc020, RZ ;  /* 0x0000c0204a207810 */ /* 0x000fe20007f5e0ff */
[----:B------:R-:W-:Y:S01]  /*cbc0*/  IMAD.WIDE R42, R5, 0x2, R42 ;  /* 0x00000002052a7825 */ /* 0x000fe200078e022a */
[----:B------:R-:W-:-:S02]  /*cbd0*/  SEL R155, R70, R71, P0 ;  /* 0x00000047469b7207 */ /* 0x000fc40000000000 */
[----:B------:R-:W-:Y:S01]  /*cbe0*/  SEL R97, R71, R70, P0 ;  /* 0x0000004647617207 */ /* 0x000fe20000000000 */
[--C-:B------:R-:W-:Y:S01]  /*cbf0*/  IMAD.X R71, RZ, RZ, R75.reuse, P3 ;  /* 0x000000ffff477224 */ /* 0x100fe200018e064b */
[----:B------:R-:W-:Y:S01]  /*cc00*/  LOP3.LUT R72, R72, R73, RZ, 0x3c, !PT ;  /* 0x0000004948487212 */ /* 0x000fe200078e3cff */
[--C-:B------:R-:W-:Y:S01]  /*cc10*/  IMAD.X R73, RZ, RZ, R75.reuse, P4 ;  /* 0x000000ffff497224 */ /* 0x100fe200020e064b */
[----:B------:R-:W-:Y:S01]  /*cc20*/  SEL R107, R24, R25, P0 ;  /* 0x00000019186b7207 */ /* 0x000fe20000000000 */
[----:B------:R-:W-:Y:S01]  /*cc30*/  IMAD.X R69, RZ, RZ, R75, P2 ;  /* 0x000000ffff457224 */ /* 0x000fe200010e064b */
[----:B0-----:R-:W-:Y:S02]  /*cc40*/  SEL R77, R25, R24, P0 ;  /* 0x00000018194d7207 */ /* 0x001fe40000000000 */
        /* <DEDUP_REMOVED lines=8> */
[C---:B------:R-:W-:Y:S02]  /*ccd0*/  LOP3.LUT R5, R74.reuse, 0x380, RZ, 0xc0, !PT ;  /* 0x000003804a057812 */ /* 0x040fe400078ec0ff */
[C---:B------:R-:W-:Y:S02]  /*cce0*/  IADD3 R30, P1, R74.reuse, 0xc000, RZ ;  /* 0x0000c0004a1e7810 */ /* 0x040fe40007f3e0ff */
[C---:B------:R-:W-:Y:S02]  /*ccf0*/  IADD3 R28, P6, R74.reuse, 0x8060, RZ ;  /* 0x000080604a1c7810 */ /* 0x040fe40007fde0ff */
[C---:B------:R-:W-:Y:S02]  /*cd00*/  IADD3 R6, P5, R74.reuse, 0x20, RZ ;  /* 0x000000204a067810 */ /* 0x040fe40007fbe0ff */
[C---:B------:R-:W-:Y:S02]  /*cd10*/  IADD3 R26, P4, R74.reuse, 0x8040, RZ ;  /* 0x000080404a1a7810 */ /* 0x040fe40007f9e0ff */
[----:B------:R-:W-:-:S02]  /*cd20*/  IADD3 R24, P3, R74, 0x8020, RZ ;  /* 0x000080204a187810 */ /* 0x000fc40007f7e0ff */
[----:B------:R-:W-:Y:S02]  /*cd30*/  IADD3 R20, P2, R74, 0x8000, RZ ;  /* 0x000080004a147810 */ /* 0x000fe40007f5e0ff */
[----:B------:R-:W-:Y:S02]  /*cd40*/  SEL R141, R93, R100, P0 ;  /* 0x000000645d8d7207 */ /* 0x000fe40000000000 */
[----:B------:R-:W-:Y:S02]  /*cd50*/  SEL R91, R100, R93, P0 ;  /* 0x0000005d645b7207 */ /* 0x000fe40000000000 */
[----:B------:R-:W-:Y:S01]  /*cd60*/  SHF.R.U64 R5, R5, 0x3, RZ ;  /* 0x0000000305057819 */ /* 0x000fe200000012ff */
        /* <DEDUP_REMOVED lines=9> */
[--C-:B------:R-:W-:Y:S01]  /*ce00*/  IMAD.X R63, RZ, RZ, R75.reuse, P4 ;  /* 0x000000ffff3f7224 */ /* 0x100fe200020e064b */
[----:B------:R-:W-:Y:S02]  /*ce10*/  SEL R159, R59, R62, P0 ;  /* 0x0000003e3b9f7207 */ /* 0x000fe40000000000 */
[----:B------:R-:W-:Y:S01]  /*ce20*/  SEL R100, R62, R59, P0 ;  /* 0x0000003b3e647207 */ /* 0x000fe20000000000 */
[----:B------:R-:W-:Y:S01]  /*ce30*/  IMAD.X R59, RZ, RZ, R75, P3 ;  /* 0x000000ffff3b7224 */ /* 0x000fe200018e064b */
[----:B------:R-:W-:Y:S02]  /*ce40*/  SEL R119, R11, R12, P0 ;  /* 0x0000000c0b777207 */ /* 0x000fe40000000000 */
[----:B------:R-:W-:Y:S02]  /*ce50*/  SEL R80, R12, R11, P0 ;  /* 0x0000000b0c507207 */ /* 0x000fe40000000000 */
[----:B------:R-:W-:-:S02]  /*ce60*/  SEL R121, R13, R14, P0 ;  /* 0x0000000e0d797207 */ /* 0x000fc40000000000 */
[----:B------:R-:W-:Y:S02]  /*ce70*/  SEL R81, R14, R13, P0 ;  /* 0x0000000d0e517207 */ /* 0x000fe40000000000 */
[----:B------:R-:W-:Y:S02]  /*ce80*/  SEL R94, R94, R7, P0 ;  /* 0x000000075e5e7207 */ /* 0x000fe40000000000 */
[----:B------:R-:W-:Y:S02]  /*ce90*/  SEL R149, R8, R41, P0 ;  /* 0x0000002908957207 */ /* 0x000fe40000000000 */
[----:B------:R-:W-:Y:S02]  /*cea0*/  SEL R93, R41, R8, P0 ;  /* 0x00000008295d7207 */ /* 0x000fe40000000000 */
[C---:B------:R-:W-:Y:S02]  /*ceb0*/  IADD3 R14, P1, R74.reuse, 0x4060, RZ ;  /* 0x000040604a0e7810 */ /* 0x040fe40007f3e0ff */
[----:B------:R-:W-:-:S02]  /*cec0*/  IADD3 R8, P6, R74, 0x40, RZ ;  /* 0x000000404a087810 */ /* 0x000fc40007fde0ff */
[C---:B------:R-:W-:Y:S02]  /*ced0*/  IADD3 R12, P5, R74.reuse, 0x4040, RZ ;  /* 0x000040404a0c7810 */ /* 0x040fe40007fbe0ff */
[C---:B------:R-:W-:Y:S02]  /*cee0*/  IADD3 R9, P4, R74.reuse, 0x4020, RZ ;  /* 0x000040204a097810 */ /* 0x040fe40007f9e0ff */
[C---:B------:R-:W-:Y:S02]  /*cef0*/  IADD3 R7, P3, R74.reuse, 0x4000, RZ ;  /* 0x000040004a077810 */ /* 0x040fe40007f7e0ff */
[----:B------:R-:W-:Y:S02]  /*cf00*/  IADD3 R10, P2, R74, 0x60, RZ ;  /* 0x000000604a0a7810 */ /* 0x000fe40007f5e0ff */
[----:B------:R-:W-:Y:S02]  /*cf10*/  LOP3.LUT R74, R5, R74, RZ, 0x3c, !PT ;  /* 0x0000004a054a7212 */ /* 0x000fe400078e3cff */
[----:B------:R-:W-:-:S02]  /*cf20*/  SEL R163, R102, R103, P0 ;  /* 0x0000006766a37207 */ /* 0x000fc40000000000 */
[----:B------:R-:W-:Y:S02]  /*cf30*/  LOP3.LUT R5, R28, 0x380, RZ, 0xc0, !PT ;  /* 0x000003801c057812 */ /* 0x000fe400078ec0ff */
[----:B------:R-:W-:Y:S02]  /*cf40*/  SEL R102, R103, R102, P0 ;  /* 0x0000006667667207 */ /* 0x000fe40000000000 */
[----:B------:R-:W-:Y:S02]  /*cf50*/  SEL R165, R47, R46, P0 ;  /* 0x0000002e2fa57207 */ /* 0x000fe40000000000 */
[----:B------:R-:W-:Y:S01]  /*cf60*/  SEL R103, R46, R47, P0 ;  /* 0x0000002f2e677207 */ /* 0x000fe20000000000 */
[----:B------:R-:W-:Y:S01]  /*cf70*/  IMAD.X R47, RZ, RZ, R75, P2 ;  /* 0x000000ffff2f7224 */ /* 0x000fe200010e064b */
[----:B------:R-:W-:Y:S02]  /*cf80*/  SEL R129, R37, R44, P0 ;  /* 0x0000002c25817207 */ /* 0x000fe40000000000 */
[----:B------:R-:W-:-:S02]  /*cf90*/  SEL R85, R44, R37, P0 ;  /* 0x000000252c557207 */ /* 0x000fc40000000000 */
[----:B------:R-:W-:Y:S02]  /*cfa0*/  LOP3.LUT R13, R32, 0x380, RZ, 0xc0, !PT ;  /* 0x00000380200d7812 */ /* 0x000fe400078ec0ff */
[----:B------:R-:W-:Y:S02]  /*cfb0*/  SHF.R.U64 R5, R5, 0x3, RZ ;  /* 0x0000000305057819 */ /* 0x000fe400000012ff */
[----:B------:R-:W-:Y:S02]  /*cfc0*/  IADD3 R37, P2, R42, 0x3000, RZ ;  /* 0x000030002a257810 */ /* 0x000fe40007f5e0ff */
[----:B------:R-:W-:Y:S02]  /*cfd0*/  LOP3.LUT R11, R30, 0x380, RZ, 0xc0, !PT ;  /* 0x000003801e0b7812 */ /* 0x000fe400078ec0ff */
[----:B------:R-:W-:Y:S02]  /*cfe0*/  SEL R127, R29, R36, P0 ;  /* 0x000000241d7f7207 */ /* 0x000fe40000000000 */
[----:B------:R-:W-:-:S02]  /*cff0*/  SEL R84, R36, R29, P0 ;  /* 0x0000001d24547207 */ /* 0x000fc40000000000 */
[----:B------:R-:W-:Y:S02]  /*d000*/  SHF.R.U64 R13, R13, 0x3, RZ ;  /* 0x000000030d0d7819 */ /* 0x000fe400000012ff */
[----:B------:R-:W-:Y:S02]  /*d010*/  LOP3.LUT R64, R5, R28, RZ, 0x3c, !PT ;  /* 0x0000001c05407212 */ /* 0x000fe400078e3cff */
[----:B------:R-:W-:Y:S02]  /*d020*/  LOP3.LUT R36, R37, 0x380, RZ, 0xc0, !PT ;  /* 0x0000038025247812 */ /* 0x000fe400078ec0ff */
[----:B------:R-:W-:Y:S02]  /*d030*/  SHF.R.U64 R11, R11, 0x3, RZ ;  /* 0x000000030b0b7819 */ /* 0x000fe400000012ff */
[----:B------:R-:W-:Y:S02]  /*d040*/  LOP3.LUT R5, R6, 0x380, RZ, 0xc0, !PT ;  /* 0x0000038006057812 */ /* 0x000fe400078ec0ff */
[----:B------:R-:W-:-:S02]  /*d050*/  LOP3.LUT R68, R13, R32, RZ, 0x3c, !PT ;  /* 0x000000200d447212 */ /* 0x000fc400078e3cff */
[----:B------:R-:W-:Y:S02]  /*d060*/  SHF.R.U64 R36, R36, 0x3, RZ ;  /* 0x0000000324247819 */ /* 0x000fe400000012ff */
[----:B------:R-:W-:Y:S02]  /*d070*/  LOP3.LUT R66, R11, R30, RZ, 0x3c, !PT ;  /* 0x0000001e0b427212 */ /* 0x000fe400078e3cff */
[----:B------:R-:W-:Y:S02]  /*d080*/  LOP3.LUT R13, R24, 0x380, RZ, 0xc0, !PT ;  /* 0x00000380180d7812 */ /* 0x000fe400078ec0ff */
[----:B------:R-:W-:Y:S02]  /*d090*/  SHF.R.U64 R5, R5, 0x3, RZ ;  /* 0x0000000305057819 */ /* 0x000fe400000012ff */
[----:B------:R-:W-:Y:S02]  /*d0a0*/  LOP3.LUT R11, R20, 0x380, RZ, 0xc0, !PT ;  /* 0x00000380140b7812 */ /* 0x000fe400078ec0ff */
[----:B------:R-:W-:-:S02]  /*d0b0*/  SEL R133, R53, R60, P0 ;  /* 0x0000003c35857207 */ /* 0x000fc40000000000 */
[----:B------:R-:W-:Y:S02]  /*d0c0*/  SEL R87, R60, R53, P0 ;  /* 0x000000353c577207 */ /* 0x000fe40000000000 */
[----:B------:R-:W-:Y:S01]  /*d0d0*/  LOP3.LUT R36, R36, R37, RZ, 0x3c, !PT ;  /* 0x0000002524247212 */ /* 0x000fe200078e3cff */
[----:B------:R-:W-:Y:S01]  /*d0e0*/  IMAD.X R37, RZ, RZ, R43, P2 ;  /* 0x000000ffff257224 */ /* 0x000fe200010e062b */
[----:B------:R-:W-:Y:S02]  /*d0f0*/  SHF.R.U64 R13, R13, 0x3, RZ ;  /* 0x000000030d0d7819 */ /* 0x000fe400000012ff */
[----:B------:R-:W-:Y:S02]  /*d100*/  LOP3.LUT R60, R5, R6, RZ, 0x3c, !PT ;  /* 0x00000006053c7212 */ /* 0x000fe400078e3cff */
[----:B------:R-:W-:Y:S02]  /*d110*/  SHF.R.U64 R11, R11, 0x3, RZ ;  /* 0x000000030b0b7819 */ /* 0x000fe400000012ff */
[----:B------:R-:W-:-:S02]  /*d120*/  LOP3.LUT R5, R8, 0x380, RZ, 0xc0, !PT ;  /* 0x0000038008057812 */ /* 0x000fc400078ec0ff */
[----:B------:R-:W-:Y:S02]  /*d130*/  IADD3 R25, P2, R42, 0x9000, RZ ;  /* 0x000090002a197810 */ /* 0x000fe40007f5e0ff */
[----:B------:R-:W-:Y:S02]  /*d140*/  LOP3.LUT R58, R13, R24, RZ, 0x3c, !PT ;  /* 0x000000180d3a7212 */ /* 0x000fe400078e3cff */
[----:B------:R-:W-:Y:S02]  /*d150*/  LOP3.LUT R56, R11, R20, RZ, 0x3c, !PT ;  /* 0x000000140b387212 */ /* 0x000fe400078e3cff */
[----:B------:R-:W-:Y:S02]  /*d160*/  SHF.R.U64 R5, R5, 0x3, RZ ;  /* 0x0000000305057819 */ /* 0x000fe400000012ff */
[----:B------:R-:W-:Y:S02]  /*d170*/  LOP3.LUT R24, R25, 0x380, RZ, 0xc0, !PT ;  /* 0x0000038019187812 */ /* 0x000fe400078ec0ff */
[----:B------:R-:W-:-:S02]  /*d180*/  LOP3.LUT R11, R12, 0x380, RZ, 0xc0, !PT ;  /* 0x000003800c0b7812 */ /* 0x000fc400078ec0ff */
[----:B------:R-:W-:Y:S02]  /*d190*/  SEL R131, R45, R52, P0 ;  /* 0x000000342d837207 */ /* 0x000fe40000000000 */
[----:B------:R-:W-:Y:S01]  /*d1a0*/  SEL R86, R52, R45, P0 ;  /* 0x0000002d34567207 */ /* 0x000fe20000000000 */
[----:B------:R-:W-:Y:S01]  /*d1b0*/  IMAD.X R45, RZ, RZ, R75, P3 ;  /* 0x000000ffff2d7224 */ /* 0x000fe200018e064b */
[----:B------:R-:W-:Y:S02]  /*d1c0*/  SEL R153, R40, R109, P0 ;  /* 0x0000006d28997207 */ /* 0x000fe40000000000 */
[----:B------:R-:W-:Y:S02]  /*d1d0*/  SEL R96, R109, R40, P0 ;  /* 0x000000286d607207 */ /* 0x000fe40000000000 */
[----:B------:R-:W-:Y:S02]  /*d1e0*/  LOP3.LUT R50, R5, R8, RZ, 0x3c, !PT ;  /* 0x0000000805327212 */ /* 0x000fe400078e3cff */
[----:B------:R-:W-:-:S02]  /*d1f0*/  SHF.R.U64 R24, R24, 0x3, RZ ;  /* 0x0000000318187819 */ /* 0x000fc400000012ff */
[----:B------:R-:W-:Y:S02]  /*d200*/  SEL R169, R39, R38, P0 ;  /* 0x0000002627a97207 */ /* 0x000fe40000000000 */
[----:B------:R-:W-:Y:S02]  /*d210*/  SEL R109, R38, R39, P0 ;  /* 0x00000027266d7207 */ /* 0x000fe40000000000 */
[----:B------:R-:W-:Y:S02]  /*d220*/  SHF.R.U64 R11, R11, 0x3, RZ ;  /* 0x000000030b0b7819 */ /* 0x000fe400000012ff */
[----:B------:R-:W-:Y:S02]  /*d230*/  LOP3.LUT R5, R10, 0x380, RZ, 0xc0, !PT ;  /* 0x000003800a057812 */ /* 0x000fe400078ec0ff */
[----:B------:R-:W-:Y:S02]  /*d240*/  IADD3 R39, P3, R42, 0x2000, RZ ;  /* 0x000020002a277810 */ /* 0x000fe40007f7e0ff */
[----:B------:R-:W-:Y:S01]  /*d250*/  LOP3.LUT R24, R24, R25, RZ, 0x3c, !PT ;  /* 0x0000001918187212 */ /* 0x000fe200078e3cff */
[----:B------:R-:W-:Y:S01]  /*d260*/  IMAD.X R25, RZ, RZ, R43, P2 ;  /* 0x000000ffff197224 */ /* 0x000fe200010e062b */
[----:B------:R-:W-:-:S02]  /*d270*/  LOP3.LUT R52, R11, R12, RZ, 0x3c, !PT ;  /* 0x0000000c0b347212 */ /* 0x000fc400078e3cff */
[----:B------:R-:W-:Y:S02]  /*d280*/  SHF.R.U64 R5, R5, 0x3, RZ ;  /* 0x0000000305057819 */ /* 0x000fe400000012ff */
[----:B------:R-:W-:Y:S02]  /*d290*/  LOP3.LUT R38, R39, 0x380, RZ, 0xc0, !PT ;  /* 0x0000038027267812 */ /* 0x000fe400078ec0ff */
[----:B------:R-:W-:Y:S02]  /*d2a0*/  IADD3 R12, P2, R42, 0xf000, RZ ;  /* 0x0000f0002a0c7810 */ /* 0x000fe40007f5e0ff */
[----:B------:R-:W-:Y:S02]  /*d2b0*/  LOP3.LUT R46, R5, R10, RZ, 0x3c, !PT ;  /* 0x0000000a052e7212 */ /* 0x000fe400078e3cff */
[----:B------:R-:W-:Y:S02]  /*d2c0*/  SHF.R.U64 R38, R38, 0x3, RZ ;  /* 0x0000000326267819 */ /* 0x000fe400000012ff */
[----:B------:R-:W-:-:S02]  /*d2d0*/  LOP3.LUT R5, R12, 0x380, RZ, 0xc0, !PT ;  /* 0x000003800c057812 */ /* 0x000fc400078ec0ff */
[----:B------:R-:W-:Y:S02]  /*d2e0*/  LOP3.LUT R13, R14, 0x380, RZ, 0xc0, !PT ;  /* 0x000003800e0d7812 */ /* 0x000fe400078ec0ff */
[----:B------:R-:W-:Y:S01]  /*d2f0*/  LOP3.LUT R38, R38, R39, RZ, 0x3c, !PT ;  /* 0x0000002726267212 */ /* 0x000fe200078e3cff */
[----:B------:R-:W-:Y:S01]  /*d300*/  IMAD.X R39, RZ, RZ, R43, P3 ;  /* 0x000000ffff277224 */ /* 0x000fe200018e062b */
[----:B------:R-:W-:Y:S02]  /*d310*/  SHF.R.U64 R5, R5, 0x3, RZ ;  /* 0x0000000305057819 */ /* 0x000fe400000012ff */
[----:B------:R-:W-:Y:S02]  /*d320*/  IADD3 R21, P3, R42, 0x8000, RZ ;  /* 0x000080002a157810 */ /* 0x000fe40007f7e0ff */
[----:B------:R-:W-:Y:S02]  /*d330*/  SHF.R.U64 R13, R13, 0x3, RZ ;  /* 0x000000030d0d7819 */ /* 0x000fe400000012ff */
[----:B------:R-:W-:-:S02]  /*d340*/  SEL R143, R101, R108, P0 ;  /* 0x0000006c658f7207 */ /* 0x000fc40000000000 */
[----:B------:R-:W-:Y:S02]  /*d350*/  SEL R92, R108, R101, P0 ;  /* 0x000000656c5c7207 */ /* 0x000fe40000000000 */
[----:B------:R-:W-:Y:S02]  /*d360*/  SEL R161, R55, R54, P0 ;  /* 0x0000003637a17207 */ /* 0x000fe40000000000 */
[----:B------:R-:W-:Y:S01]  /*d370*/  SEL R101, R54, R55, P0 ;  /* 0x0000003736657207 */ /* 0x000fe20000000000 */
[----:B------:R-:W-:Y:S01]  /*d380*/  IMAD.X R55, RZ, RZ, R75, P1 ;  /* 0x000000ffff377224 */ /* 0x000fe200008e064b */
[----:B------:R-:W-:Y:S02]  /*d390*/  LOP3.LUT R12, R5, R12, RZ, 0x3c, !PT ;  /* 0x0000000c050c7212 */ /* 0x000fe400078e3cff */
[----:B------:R-:W-:Y:S01]  /*d3a0*/  LOP3.LUT R20, R21, 0x380, RZ, 0xc0, !PT ;  /* 0x0000038015147812 */ /* 0x000fe200078ec0ff */
[----:B------:R-:W0:Y:S01]  /*d3b0*/  LDC R5, c[0x0][0xbe8] ;  /* 0x0002fa00ff057b82 */ /* 0x000e220000000800 */
[----:B------:R-:W-:-:S02]  /*d3c0*/  LOP3.LUT R54, R13, R14, RZ, 0x3c, !PT ;  /* 0x0000000e0d367212 */ /* 0x000fc400078e3cff */
[----:B------:R-:W-:Y:S02]  /*d3d0*/  SHF.R.U64 R20, R20, 0x3, RZ ;  /* 0x0000000314147819 */ /* 0x000fe400000012ff */
[----:B------:R-:W-:Y:S02]  /*d3e0*/  MOV R106, R54 ;  /* 0x00000036006a7202 */ /* 0x000fe40000000f00 */
[----:B--2---:R-:W-:Y:S02]  /*d3f0*/  LOP3.LUT R54, R76, 0x2, RZ, 0x3c, !PT ;  /* 0x000000024c367812 */ /* 0x004fe400078e3cff */
[----:B------:R-:W-:Y:S01]  /*d400*/  LOP3.LUT R20, R20, R21, RZ, 0x3c, !PT ;  /* 0x0000001514147212 */ /* 0x000fe200078e3cff */
[----:B------:R-:W-:Y:S01]  /*d410*/  IMAD.X R21, RZ, RZ, R43, P3 ;  /* 0x000000ffff157224 */ /* 0x000fe200018e062b */
[----:B------:R-:W-:Y:S01]  /*d420*/  IADD3 R11, P3, R42, 0xe000, RZ ;  /* 0x0000e0002a0b7810 */ /* 0x000fe20007f7e0ff */
[----:B------:R-:W-:Y:S01]  /*d430*/  SHFL.IDX PT, R77, R77, R54, 0x1c1f ;  /* 0x001c1f364d4d7589 */ /* 0x000fe200000e0000 */
[----:B------:R-:W-:-:S03]  /*d440*/  MOV R136, R46 ;  /* 0x0000002e00887202 */ /* 0x000fc60000000f00 */
[----:B------:R-:W1:Y:S01]  /*d450*/  SHFL.IDX PT, R46, R107, R76, 0x1c1f ;  /* 0x001c1f4c6b2e7589 */ /* 0x000e6200000e0000 */
[----:B------:R-:W-:Y:S02]  /*d460*/  LOP3.LUT R6, R9, 0x380, RZ, 0xc0, !PT ;  /* 0x0000038009067812 */ /* 0x000fe400078ec0ff */
[----:B------:R-:W-:Y:S02]  /*d470*/  LOP3.LUT R10, R11, 0x380, RZ, 0xc0, !PT ;  /* 0x000003800b0a7812 */ /* 0x000fe400078ec0ff */
[----:B------:R-:W-:Y:S02]  /*d480*/  LOP3.LUT R15, R34, 0x380, RZ, 0xc0, !PT ;  /* 0x00000380220f7812 */ /* 0x000fe400078ec0ff */
[----:B------:R-:W-:Y:S02]  /*d490*/  SHF.R.U64 R6, R6, 0x3, RZ ;  /* 0x0000000306067819 */ /* 0x000fe400000012ff */
[----:B------:R-:W-:Y:S02]  /*d4a0*/  SHF.R.U64 R10, R10, 0x3, RZ ;  /* 0x000000030a0a7819 */ /* 0x000fe400000012ff */
[----:B------:R-:W-:-:S02]  /*d4b0*/  SHF.R.U64 R15, R15, 0x3, RZ ;  /* 0x000000030f0f7819 */ /* 0x000fc400000012ff */
[----:B------:R-:W-:Y:S02]  /*d4c0*/  LOP3.LUT R48, R6, R9, RZ, 0x3c, !PT ;  /* 0x0000000906307212 */ /* 0x000fe400078e3cff */
[----:B------:R-:W-:Y:S02]  /*d4d0*/  LOP3.LUT R6, R7, 0x380, RZ, 0xc0, !PT ;  /* 0x0000038007067812 */ /* 0x000fe400078ec0ff */
[----:B------:R-:W-:Y:S01]  /*d4e0*/  LOP3.LUT R10, R10, R11, RZ, 0x3c, !PT ;  /* 0x0000000b0a0a7212 */ /* 0x000fe200078e3cff */
[----:B------:R-:W-:Y:S01]  /*d4f0*/  IMAD.X R11, RZ, RZ, R43, P3 ;  /* 0x000000ffff0b7224 */ /* 0x000fe200018e062b */
[----:B------:R-:W-:Y:S02]  /*d500*/  LOP3.LUT R70, R15, R34, RZ, 0x3c, !PT ;  /* 0x000000220f467212 */ /* 0x000fe400078e3cff */
[----:B0-----:R-:W-:Y:S02]  /*d510*/  ISETP.NE.AND P3, PT, R5, 0x1, PT ;  /* 0x000000010500780c */ /* 0x001fe40003f65270 */
[----:B------:R-:W-:-:S02]  /*d520*/  SHF.R.U64 R6, R6, 0x3, RZ ;  /* 0x0000000306067819 */ /* 0x000fc400000012ff */
[----:B------:R-:W-:Y:S02]  /*d530*/  LOP3.LUT R15, R26, 0x380, RZ, 0xc0, !PT ;  /* 0x000003801a0f7812 */ /* 0x000fe400078ec0ff */
[----:B------:R-:W-:Y:S02]  /*d540*/  MOV R70, R70 ;  /* 0x0000004600467202 */ /* 0x000fe40000000f00 */
[----:B------:R-:W-:Y:S02]  /*d550*/  MOV R68, R68 ;  /* 0x0000004400447202 */ /* 0x000fe40000000f00 */
[----:B------:R-:W-:Y:S02]  /*d560*/  MOV R69, R66 ;  /* 0x0000004200457202 */ /* 0x000fe40000000f00 */
[----:B------:R-:W-:Y:S01]  /*d570*/  MOV R71, R64 ;  /* 0x0000004000477202 */ /* 0x000fe20000000f00 */
[--C-:B------:R-:W-:Y:S01]  /*d580*/  IMAD.X R51, RZ, RZ, R75.reuse, P6 ;  /* 0x000000ffff337224 */ /* 0x100fe200030e064b */
[----:B------:R-:W-:Y:S01]  /*d590*/  SEL R151, R140, R49, P0 ;  /* 0x000000318c977207 */ /* 0x000fe20000000000 */
[----:B------:R-:W-:Y:S01]  /*d5a0*/  SHFL.IDX PT, R117, R117, R76, 0x1c1f ;  /* 0x001c1f4c75757589 */ /* 0x000fe200000e0000 */
[----:B------:R-:W-:Y:S01]  /*d5b0*/  SEL R95, R49, R140, P0 ;  /* 0x0000008c315f7207 */ /* 0x000fe20000000000 */
[----:B------:R-:W-:Y:S01]  /*d5c0*/  IMAD.X R49, RZ, RZ, R75, P4 ;  /* 0x000000ffff317224 */ /* 0x000fe200020e064b */
[----:B------:R-:W-:Y:S01]  /*d5d0*/  LOP3.LUT R44, R6, R7, RZ, 0x3c, !PT ;  /* 0x00000007062c7212 */ /* 0x000fe200078e3cff */
[----:B------:R-:W-:Y:S01]  /*d5e0*/  SHFL.IDX PT, R145, R145, R76, 0x1c1f ;  /* 0x001c1f4c91917589 */ /* 0x000fe200000e0000 */
[----:B------:R-:W-:-:S02]  /*d5f0*/  MOV R65, R58 ;  /* 0x0000003a00417202 */ /* 0x000fc40000000f00 */
[----:B------:R-:W-:Y:S01]  /*d600*/  MOV R66, R56 ;  /* 0x0000003800427202 */ /* 0x000fe20000000f00 */
[----:B------:R-:W-:Y:S01]  /*d610*/  SHFL.IDX PT, R149, R149, R76, 0x1c1f ;  /* 0x001c1f4c95957589 */ /* 0x000fe200000e0000 */
[----:B------:R-:W-:-:S03]  /*d620*/  SHF.R.U64 R15, R15, 0x3, RZ ;  /* 0x000000030f0f7819 */ /* 0x000fc600000012ff */
[----:B------:R-:W-:Y:S01]  /*d630*/  SHFL.IDX PT, R56, R79, R54, 0x1c1f ;  /* 0x001c1f364f387589 */ /* 0x000fe200000e0000 */
[----:B------:R-:W-:-:S03]  /*d640*/  MOV R134, R44 ;  /* 0x0000002c00867202 */ /* 0x000fc60000000f00 */
[----:B------:R-:W0:Y:S04]  /*d650*/  SHFL.IDX PT, R98, R98, R54, 0x1c1f ;  /* 0x001c1f3662627589 */ /* 0x000e2800000e0000 */
[----:B------:R-:W2:Y:S01]  /*d660*/  SHFL.IDX PT, R58, R93, R54, 0x1c1f ;  /* 0x001c1f365d3a7589 */ /* 0x000ea200000e0000 */
[----:B------:R-:W-:-:S03]  /*d670*/  LOP3.LUT R62, R15, R26, RZ, 0x3c, !PT ;  /* 0x0000001a0f3e7212 */ /* 0x000fc600078e3cff */
[----:B------:R-:W-:Y:S01]  /*d680*/  SHFL.IDX PT, R119, R119, R76, 0x1c1f ;  /* 0x001c1f4c77777589 */ /* 0x000fe200000e0000 */
[----:B-1----:R-:W-:-:S03]  /*d690*/  SEL R44, R46, R77, P0 ;  /* 0x0000004d2e2c7207 */ /* 0x002fc60000000000 */
[----:B------:R-:W1:Y:S01]  /*d6a0*/  SHFL.IDX PT, R80, R80, R54, 0x1c1f ;  /* 0x001c1f3650507589 */ /* 0x000e6200000e0000 */
[----:B------:R-:W-:Y:S02]  /*d6b0*/  MOV R138, R50 ;  /* 0x00000032008a7202 */ /* 0x000fe40000000f00 */
[----:B------:R-:W-:Y:S01]  /*d6c0*/  MOV R116, R48 ;  /* 0x0000003000747202 */ /* 0x000fe20000000f00 */
[----:B------:R-:W-:Y:S01]  /*d6d0*/  SHFL.IDX PT, R50, R115, R76, 0x1c1f ;  /* 0x001c1f4c73327589 */ /* 0x000fe200000e0000 */
[----:B------:R-:W-:Y:S02]  /*d6e0*/  SEL R46, R77, R46, P0 ;  /* 0x0000002e4d2e7207 */ /* 0x000fe40000000000 */
[----:B------:R-:W3:Y:S01]  /*d6f0*/  @P3 LDC R77, c[0x0][0xbec] ;  /* 0x0002fb00ff4d3b82 */ /* 0x000ee20000000800 */
[----:B------:R-:W4:Y:S01]  /*d700*/  SHFL.IDX PT, R49, R78, R54, 0x1c1f ;  /* 0x001c1f364e317589 */ /* 0x000f2200000e0000 */
[----:B------:R-:W-:Y:S02]  /*d710*/  MOV R140, R60 ;  /* 0x0000003c008c7202 */ /* 0x000fe40000000f00 */
[----:B------:R-:W-:Y:S01]  /*d720*/  MOV R64, R62 ;  /* 0x0000003e00407202 */ /* 0x000fe20000000f00 */
[----:B------:R-:W-:Y:S04]  /*d730*/  SHFL.IDX PT, R147, R147, R76, 0x1c1f ;  /* 0x001c1f4c93937589 */ /* 0x000fe800000e0000 */
[----:B------:R-:W3:Y:S01]  /*d740*/  SHFL.IDX PT, R94, R94, R54, 0x1c1f ;  /* 0x001c1f365e5e7589 */ /* 0x000ee200000e0000 */
[----:B------:R-:W-:-:S03]  /*d750*/  IADD3 R41, P4, R42, 0x1000, RZ ;  /* 0x000010002a297810 */ /* 0x000fc60007f9e0ff */
[----:B------:R-:W-:Y:S04]  /*d760*/  SHFL.IDX PT, R151, R151, R76, 0x1c1f ;  /* 0x001c1f4c97977589 */ /* 0x000fe800000e0000 */
[----:B------:R0:W-:Y:S04]  /*d770*/  SHFL.IDX PT, R62, R81, R54, 0x1c1f ;  /* 0x001c1f36513e7589 */ /* 0x0001e800000e0000 */
[----:B------:R-:W3:Y:S04]  /*d780*/  SHFL.IDX PT, R60, R95, R54, 0x1c1f ;  /* 0x001c1f365f3c7589 */ /* 0x000ee800000e0000 */
[----:B------:R-:W3:Y:S01]  /*d790*/  SHFL.IDX PT, R121, R121, R76, 0x1c1f ;  /* 0x001c1f4c79797589 */ /* 0x000ee200000e0000 */
[----:B0-----:R-:W0:Y:S03]  /*d7a0*/  @P3 LDC R81, c[0x0][0xbf0] ;  /* 0x0002fc00ff513b82 */ /* 0x001e260000000800 */
[----:B------:R-:W-:Y:S01]  /*d7b0*/  SHFL.IDX PT, R153, R153, R76, 0x1c1f ;  /* 0x001c1f4c99997589 */ /* 0x000fe200000e0000 */
[----:B------:R-:W-:-:S03]  /*d7c0*/  SEL R167, R118, R105, P0 ;  /* 0x0000006976a77207 */ /* 0x000fc60000000000 */
[----:B------:R-:W0:Y:S01]  /*d7d0*/  SHFL.IDX PT, R96, R96, R54, 0x1c1f ;  /* 0x001c1f3660607589 */ /* 0x000e2200000e0000 */
[----:B------:R-:W-:-:S03]  /*d7e0*/  LOP3.LUT R40, R41, 0x380, RZ, 0xc0, !PT ;  /* 0x0000038029287812 */ /* 0x000fc600078ec0ff */
[----:B------:R-:W-:Y:S04]  /*d7f0*/  SHFL.IDX PT, R123, R123, R76, 0x1c1f ;  /* 0x001c1f4c7b7b7589 */ /* 0x000fe800000e0000 */
[----:B------:R-:W-:Y:S04]  /*d800*/  SHFL.IDX PT, R155, R155, R76, 0x1c1f ;  /* 0x001c1f4c9b9b7589 */ /* 0x000fe800000e0000 */
[----:B------:R-:W0:Y:S04]  /*d810*/  SHFL.IDX PT, R82, R82, R54, 0x1c1f ;  /* 0x001c1f3652527589 */ /* 0x000e2800000e0000 */
[----:B------:R-:W0:Y:S01]  /*d820*/  SHFL.IDX PT, R78, R97, R54, 0x1c1f ;  /* 0x001c1f36614e7589 */ /* 0x000e2200000e0000 */
[----:B------:R-:W-:-:S03]  /*d830*/  SEL R105, R105, R118, P0 ;  /* 0x0000007669697207 */ /* 0x000fc60000000000 */
[----:B------:R-:W-:Y:S01]  /*d840*/  SHFL.IDX PT, R125, R125, R76, 0x1c1f ;  /* 0x001c1f4c7d7d7589 */ /* 0x000fe200000e0000 */
[----:B------:R-:W-:-:S03]  /*d850*/  IMAD.X R53, RZ, RZ, R75, P5 ;  /* 0x000000ffff357224 */ /* 0x000fc600028e064b */
[----:B------:R-:W-:Y:S04]  /*d860*/  SHFL.IDX PT, R157, R157, R76, 0x1c1f ;  /* 0x001c1f4c9d9d7589 */ /* 0x000fe800000e0000 */
[----:B------:R-:W0:Y:S04]  /*d870*/  SHFL.IDX PT, R120, R83, R54, 0x1c1f ;  /* 0x001c1f3653787589 */ /* 0x000e2800000e0000 */
[----:B------:R-:W0:Y:S01]  /*d880*/  SHFL.IDX PT, R124, R99, R54, 0x1c1f ;  /* 0x001c1f36637c7589 */ /* 0x000e2200000e0000 */
[----:B------:R-:W-:-:S03]  /*d890*/  IADD3 R33, P1, R42, 0x4000, RZ ;  /* 0x000040002a217810 */ /* 0x000fc60007f3e0ff */
[----:B------:R-:W-:Y:S04]  /*d8a0*/  SHFL.IDX PT, R127, R127, R76, 0x1c1f ;  /* 0x001c1f4c7f7f7589 */ /* 0x000fe800000e0000 */
[----:B------:R-:W-:Y:S04]  /*d8b0*/  SHFL.IDX PT, R159, R159, R76, 0x1c1f ;  /* 0x001c1f4c9f9f7589 */ /* 0x000fe800000e0000 */
[----:B------:R-:W0:Y:S04]  /*d8c0*/  SHFL.IDX PT, R84, R84, R54, 0x1c1f ;  /* 0x001c1f3654547589 */ /* 0x000e2800000e0000 */
[----:B------:R-:W0:Y:S01]  /*d8d0*/  SHFL.IDX PT, R100, R100, R54, 0x1c1f ;  /* 0x001c1f3664647589 */ /* 0x000e2200000e0000 */
[----:B------:R-:W-:-:S02]  /*d8e0*/  SHF.R.U64 R40, R40, 0x3, RZ ;  /* 0x0000000328287819 */ /* 0x000fc400000012ff */
[----:B------:R-:W-:Y:S01]  /*d8f0*/  MOV R104, R74 ;  /* 0x0000004a00687202 */ /* 0x000fe20000000f00 */
[----:B------:R-:W-:Y:S01]  /*d900*/  SHFL.IDX PT, R129, R129, R76, 0x1c1f ;  /* 0x001c1f4c81817589 */ /* 0x000fe200000e0000 */
[----:B------:R-:W-:Y:S02]  /*d910*/  MOV R72, R72 ;  /* 0x0000004800487202 */ /* 0x000fe40000000f00 */
[----:B------:R-:W-:Y:S01]  /*d920*/  LOP3.LUT R32, R33, 0x380, RZ, 0xc0, !PT ;  /* 0x0000038021207812 */ /* 0x000fe200078ec0ff */
[----:B------:R-:W-:Y:S01]  /*d930*/  SHFL.IDX PT, R131, R131, R76, 0x1c1f ;  /* 0x001c1f4c83837589 */ /* 0x000fe200000e0000 */
[----:B------:R-:W-:-:S03]  /*d940*/  MOV R111, R52 ;  /* 0x00000034006f7202 */ /* 0x000fc60000000f00 */
[----:B------:R-:W-:Y:S01]  /*d950*/  SHFL.IDX PT, R118, R133, R76, 0x1c1f ;  /* 0x001c1f4c85767589 */ /* 0x000fe200000e0000 */
[----:B------:R-:W-:-:S03]  /*d960*/  LOP3.LUT R40, R40, R41, RZ, 0x3c, !PT ;  /* 0x0000002928287212 */ /* 0x000fc600078e3cff */
[----:B------:R-:W-:Y:S01]  /*d970*/  SHFL.IDX PT, R107, R135, R76, 0x1c1f ;  /* 0x001c1f4c876b7589 */ /* 0x000fe200000e0000 */
[----:B------:R-:W-:-:S03]  /*d980*/  SEL R45, R145, R98, P0 ;  /* 0x00000062912d7207 */ /* 0x000fc60000000000 */
[----:B------:R-:W-:Y:S01]  /*d990*/  SHFL.IDX PT, R67, R137, R76, 0x1c1f ;  /* 0x001c1f4c89437589 */ /* 0x000fe200000e0000 */
[----:B------:R-:W-:Y:S01]  /*d9a0*/  SEL R47, R98, R145, P0 ;  /* 0x00000091622f7207 */ /* 0x000fe20000000000 */
[----:B------:R-:W-:Y:S01]  /*d9b0*/  BAR.SYNC.DEFER_BLOCKING 0x1, 0x100 ;  /* 0x0044000000007b1d */ /* 0x000fe20000010000 */
[----:B------:R-:W-:Y:S01]  /*d9c0*/  SEL R52, R117, R56, P0 ;  /* 0x0000003875347207 */ /* 0x000fe20000000000 */
[----:B------:R-:W-:Y:S01]  /*d9d0*/  IMAD.X R41, RZ, RZ, R43, P4 ;  /* 0x000000ffff297224 */ /* 0x000fe200020e062b */
[----:B--2---:R-:W-:Y:S02]  /*d9e0*/  SEL R53, R149, R58, P0 ;  /* 0x0000003a95357207 */ /* 0x004fe40000000000 */
[----:B------:R-:W-:Y:S01]  /*d9f0*/  SEL R55, R58, R149, P0 ;  /* 0x000000953a377207 */ /* 0x000fe20000000000 */
[----:B------:R-:W-:Y:S01]  /*da00*/  SHFL.IDX PT, R75, R139, R76, 0x1c1f ;  /* 0x001c1f4c8b4b7589 */ /* 0x000fe200000e0000 */
[----:B-1----:R-:W-:-:S03]  /*da10*/  SEL R58, R80, R119, P0 ;  /* 0x00000077503a7207 */ /* 0x002fc60000000000 */
        /* <DEDUP_REMOVED lines=9> */
[----:B------:R-:W-:Y:S01]  /*dab0*/  SHFL.IDX PT, R175, R175, R76, 0x1c1f ;  /* 0x001c1f4cafaf7589 */ /* 0x000fe200000e0000 */
[----:B------:R-:W-:-:S03]  /*dac0*/  IADD3 R29, P4, R42, 0x7000, RZ ;  /* 0x000070002a1d7810 */ /* 0x000fc60007f9e0ff */
        /* <DEDUP_REMOVED lines=8> */
[----:B------:R-:W2:Y:S04]  /*db50*/  SHFL.IDX PT, R126, R101, R54, 0x1c1f ;  /* 0x001c1f36657e7589 */ /* 0x000ea800000e0000 */
[----:B------:R-:W2:Y:S04]  /*db60*/  SHFL.IDX PT, R102, R102, R54, 0x1c1f ;  /* 0x001c1f3666667589 */ /* 0x000ea800000e0000 */
[----:B------:R-:W2:Y:S04]  /*db70*/  SHFL.IDX PT, R128, R103, R54, 0x1c1f ;  /* 0x001c1f3667807589 */ /* 0x000ea800000e0000 */
[----:B------:R-:W2:Y:S04]  /*db80*/  SHFL.IDX PT, R130, R105, R54, 0x1c1f ;  /* 0x001c1f3669827589 */ /* 0x000ea800000e0000 */
[----:B------:R-:W2:Y:S04]  /*db90*/  SHFL.IDX PT, R132, R109, R54, 0x1c1f ;  /* 0x001c1f366d847589 */ /* 0x000ea800000e0000 */
[----:B------:R-:W2:Y:S04]  /*dba0*/  SHFL.IDX PT, R79, R110, R54, 0x1c1f ;  /* 0x001c1f366e4f7589 */ /* 0x000ea800000e0000 */
[----:B------:R-:W2:Y:S04]  /*dbb0*/  SHFL.IDX PT, R113, R113, R54, 0x1c1f ;  /* 0x001c1f3671717589 */ /* 0x000ea800000e0000 */
[----:B------:R4:W2:Y:S01]  /*dbc0*/  SHFL.IDX PT, R114, R114, R54, 0x1c1f ;  /* 0x001c1f3672727589 */ /* 0x0008a200000e0000 */
[----:B------:R-:W-:Y:S01]  /*dbd0*/  SHF.R.U64 R32, R32, 0x3, RZ ;  /* 0x0000000320207819 */ /* 0x000fe200000012ff */
[----:B------:R-:W-:Y:S01]  /*dbe0*/  UIMAD UR5, UR10, UR8, URZ ;  /* 0x000000080a0572a4 */ /* 0x000fe2000f8e023f */
[----:B------:R-:W-:Y:S01]  /*dbf0*/  LOP3.LUT R28, R29, 0x380, RZ, 0xc0, !PT ;  /* 0x000003801d1c7812 */ /* 0x000fe200078ec0ff */
[----:B------:R3:W-:Y:S01]  /*dc00*/  STSM.16.M88.4 [R104], R44 ;  /* 0x0000002c68007844 */ /* 0x0007e20000000200 */
[----:B----4-:R-:W-:-:S02]  /*dc10*/  SEL R54, R56, R117, P0 ;  /* 0x0000007538367207 */ /* 0x010fc40000000000 */
[----:B------:R-:W-:Y:S01]  /*dc20*/  SEL R56, R119, R80, P0 ;  /* 0x0000005077387207 */ /* 0x000fe20000000000 */
[----:B------:R-:W-:Y:S01]  /*dc30*/  VIADD R80, R17, UR36 ;  /* 0x0000002411507c36 */ /* 0x000fe20008000000 */
[----:B------:R-:W-:Y:S01]  /*dc40*/  SEL R48, R50, R49, P0 ;  /* 0x0000003132307207 */ /* 0x000fe20000000000 */
[----:B------:R-:W-:Y:S01]  /*dc50*/  UIMAD.WIDE.U32 UR6, UR37, UR8, URZ ;  /* 0x00000008250672a5 */ /* 0x000fe2000f8e003f */
[----:B------:R-:W-:Y:S01]  /*dc60*/  LOP3.LUT R32, R32, R33, RZ, 0x3c, !PT ;  /* 0x0000002120207212 */ /* 0x000fe200078e3cff */
[----:B------:R-:W-:Y:S01]  /*dc70*/  UIMAD UR5, UR37, UR9, UR5 ;  /* 0x00000009250572a4 */ /* 0x000fe2000f8e0205 */
[----:B------:R-:W-:Y:S01]  /*dc80*/  SEL R50, R49, R50, P0 ;  /* 0x0000003231327207 */ /* 0x000fe20000000000 */
[----:B---3--:R-:W-:Y:S01]  /*dc90*/  @P3 IMAD.HI.U32 R44, R80, R77, RZ ;  /* 0x0000004d502c3227 */ /* 0x008fe200078e00ff */
[----:B------:R-:W-:Y:S01]  /*dca0*/  SEL R49, R147, R94, P0 ;  /* 0x0000005e93317207 */ /* 0x000fe20000000000 */
[----:B------:R-:W-:Y:S01]  /*dcb0*/  USHF.R.S32.HI UR12, URZ, 0x1f, UR44 ;  /* 0x0000001f3f0c7899 */ /* 0x000fe2000801142c */
[----:B------:R-:W-:Y:S01]  /*dcc0*/  SEL R51, R94, R147, P0 ;  /* 0x000000935e337207 */ /* 0x000fe20000000000 */
[----:B------:R-:W-:Y:S01]  /*dcd0*/  IMAD.X R33, RZ, RZ, R43, P1 ;  /* 0x000000ffff217224 */ /* 0x000fe200008e062b */
[----:B------:R-:W-:Y:S01]  /*dce0*/  IADD3 R27, P1, R42, 0xa000, RZ ;  /* 0x0000a0002a1b7810 */ /* 0x000fe20007f3e0ff */
[----:B------:R-:W-:Y:S01]  /*dcf0*/  IMAD.MOV.U32 R77, RZ, RZ, R80 ;  /* 0x000000ffff4d7224 */ /* 0x000fe200078e0050 */
[----:B------:R-:W-:Y:S01]  /*dd00*/  SHF.R.U64 R28, R28, 0x3, RZ ;  /* 0x000000031c1c7819 */ /* 0x000fe200000012ff */
[----:B------:R-:W-:Y:S01]  /*dd10*/  ULDC.64 UR8, c[0x0][0xb98] ;  /* 0x0002e60000087ab9 */ /* 0x000fe20000000a00 */
[----:B------:R-:W-:Y:S01]  /*dd20*/  SEL R57, R151, R60, P0 ;  /* 0x0000003c97397207 */ /* 0x000fe20000000000 */
[----:B------:R-:W-:Y:S01]  /*dd30*/  UIADD3 UR7, UR7, UR5, URZ ;  /* 0x0000000507077290 */ /* 0x000fe2000fffe03f */
[----:B------:R-:W-:Y:S01]  /*dd40*/  SEL R59, R60, R151, P0 ;  /* 0x000000973c3b7207 */ /* 0x000fe20000000000 */
[----:B------:R-:W-:Y:S01]  /*dd50*/  UIMAD UR5, UR12, UR8, URZ ;  /* 0x000000080c0572a4 */ /* 0x000fe2000f8e023f */
[----:B0-----:R-:W-:Y:S01]  /*dd60*/  @P3 SHF.R.U32.HI R77, RZ, R81, R44 ;  /* 0x00000051ff4d3219 */ /* 0x001fe2000001162c */
[----:B------:R0:W-:Y:S01]  /*dd70*/  STSM.16.M88.4 [R140], R48 ;  /* 0x000000308c007844 */ /* 0x0001e20000000200 */
[----:B------:R-:W-:-:S02]  /*dd80*/  SEL R60, R121, R62, P0 ;  /* 0x0000003e793c7207 */ /* 0x000fc40000000000 */
[----:B------:R-:W-:Y:S01]  /*dd90*/  LOP3.LUT R26, R27, 0x380, RZ, 0xc0, !PT ;  /* 0x000003801b1a7812 */ /* 0x000fe200078ec0ff */
[----:B------:R-:W-:Y:S01]  /*dda0*/  STSM.16.M88.4 [R138], R52 ;  /* 0x000000348a007844 */ /* 0x000fe20000000200 */
[----:B------:R-:W-:Y:S02]  /*ddb0*/  SEL R62, R62, R121, P0 ;  /* 0x000000793e3e7207 */ /* 0x000fe40000000000 */
[----:B------:R-:W-:Y:S02]  /*ddc0*/  SEL R61, R153, R96, P0 ;  /* 0x00000060993d7207 */ /* 0x000fe40000000000 */
[----:B------:R-:W-:Y:S01]  /*ddd0*/  SEL R63, R96, R153, P0 ;  /* 0x00000099603f7207 */ /* 0x000fe20000000000 */
[----:B------:R3:W-:Y:S01]  /*dde0*/  STSM.16.M88.4 [R136], R56 ;  /* 0x0000003888007844 */ /* 0x0007e20000000200 */
[----:B------:R-:W-:Y:S01]  /*ddf0*/  LOP3.LUT R28, R28, R29, RZ, 0x3c, !PT ;  /* 0x0000001d1c1c7212 */ /* 0x000fe200078e3cff */
[----:B------:R-:W-:Y:S01]  /*de00*/  IMAD.X R29, RZ, RZ, R43, P4 ;  /* 0x000000ffff1d7224 */ /* 0x000fe200020e062b */
[----:B------:R-:W-:-:S02]  /*de10*/  SEL R44, R123, R82, P0 ;  /* 0x000000527b2c7207 */ /* 0x000fc40000000000 */
[----:B------:R-:W-:Y:S02]  /*de20*/  SEL R46, R82, R123, P0 ;  /* 0x0000007b522e7207 */ /* 0x000fe40000000000 */
[----:B------:R-:W-:Y:S02]  /*de30*/  SEL R45, R155, R78, P0 ;  /* 0x0000004e9b2d7207 */ /* 0x000fe40000000000 */
[----:B------:R-:W-:Y:S01]  /*de40*/  SEL R47, R78, R155, P0 ;  /* 0x0000009b4e2f7207 */ /* 0x000fe20000000000 */
[----:B------:R-:W-:Y:S01]  /*de50*/  UIMAD UR5, UR44, UR9, UR5 ;  /* 0x000000092c0572a4 */ /* 0x000fe2000f8e0205 */
[----:B0-----:R-:W-:Y:S02]  /*de60*/  SEL R48, R125, R120, P0 ;  /* 0x000000787d307207 */ /* 0x001fe40000000000 */
[----:B------:R-:W-:Y:S02]  /*de70*/  SEL R50, R120, R125, P0 ;  /* 0x0000007d78327207 */ /* 0x000fe40000000000 */
[----:B------:R-:W-:Y:S01]  /*de80*/  SEL R49, R157, R124, P0 ;  /* 0x0000007c9d317207 */ /* 0x000fe20000000000 */
[----:B---3--:R-:W-:Y:S01]  /*de90*/  IMAD.MOV R56, RZ, RZ, -R77 ;  /* 0x000000ffff387224 */ /* 0x008fe200078e0a4d */
[----:B------:R-:W-:Y:S01]  /*dea0*/  SEL R51, R124, R157, P0 ;  /* 0x0000009d7c337207 */ /* 0x000fe20000000000 */
[----:B------:R-:W-:Y:S01]  /*deb0*/  UIMAD.WIDE.U32 UR6, UR44, UR8, UR6 ;  /* 0x000000082c0672a5 */ /* 0x000fe2000f8e0006 */
[----:B------:R-:W-:-:S02]  /*dec0*/  IADD3 R9, P4, R42, 0xd000, RZ ;  /* 0x0000d0002a097810 */ /* 0x000fc40007f9e0ff */
[----:B------:R-:W-:Y:S02]  /*ded0*/  SEL R52, R127, R84, P0 ;  /* 0x000000547f347207 */ /* 0x000fe40000000000 */
[----:B------:R-:W-:Y:S02]  /*dee0*/  SEL R54, R84, R127, P0 ;  /* 0x0000007f54367207 */ /* 0x000fe40000000000 */
[----:B------:R-:W-:Y:S02]  /*def0*/  SEL R53, R159, R100, P0 ;  /* 0x000000649f357207 */ /* 0x000fe40000000000 */
[----:B------:R-:W-:Y:S01]  /*df00*/  SEL R55, R100, R159, P0 ;  /* 0x0000009f64377207 */ /* 0x000fe20000000000 */
[----:B------:R0:W-:Y:S01]  /*df10*/  STSM.16.M88.4 [R134], R60 ;  /* 0x0000003c86007844 */ /* 0x0001e20000000200 */
[----:B------:R-:W-:Y:S01]  /*df20*/  SHF.R.U64 R26, R26, 0x3, RZ ;  /* 0x000000031a1a7819 */ /* 0x000fe200000012ff */
[--C-:B------:R-:W-:Y:S01]  /*df30*/  IMAD.X R13, RZ, RZ, R43.reuse, P2 ;  /* 0x000000ffff0d7224 */ /* 0x100fe200010e062b */
[----:B------:R-:W-:Y:S01]  /*df40*/  LOP3.LUT R8, R9, 0x380, RZ, 0xc0, !PT ;  /* 0x0000038009087812 */ /* 0x000fe200078ec0ff */
[----:B------:R-:W-:Y:S01]  /*df50*/  STSM.16.M88.4 [R116], R44 ;  /* 0x0000002c74007844 */ /* 0x000fe20000000200 */
[----:B------:R-:W-:Y:S01]  /*df60*/  LOP3.LUT R26, R26, R27, RZ, 0x3c, !PT ;  /* 0x0000001b1a1a7212 */ /* 0x000fe200078e3cff */
[----:B------:R-:W-:Y:S01]  /*df70*/  IMAD.X R27, RZ, RZ, R43, P1 ;  /* 0x000000ffff1b7224 */ /* 0x000fe200008e062b */
[C---:B------:R-:W-:Y:S01]  /*df80*/  IADD3 R35, P6, R42.reuse, 0x5000, RZ ;  /* 0x000050002a237810 */ /* 0x040fe20007fde0ff */
[----:B------:R3:W-:Y:S01]  /*df90*/  STSM.16.M88.4 [R111], R48 ;  /* 0x000000306f007844 */ /* 0x0007e20000000200 */
[----:B------:R-:W-:Y:S01]  /*dfa0*/  IADD3 R31, P5, R42, 0x6000, RZ ;  /* 0x000060002a1f7810 */ /* 0x000fe20007fbe0ff */
[----:B------:R-:W-:-:S02]  /*dfb0*/  ULDC.64 UR8, c[0x0][0xae8] ;  /* 0x0002ba0000087ab9 */ /* 0x000fc40000000a00 */
[----:B------:R4:W-:Y:S01]  /*dfc0*/  STSM.16.M88.4 [R106], R52 ;  /* 0x000000346a007844 */ /* 0x0009e20000000200 */
[----:B0-----:R-:W-:Y:S01]  /*dfd0*/  IMAD R61, R5, R56, R80 ;  /* 0x00000038053d7224 */ /* 0x001fe200078e0250 */
[----:B------:R-:W-:Y:S02]  /*dfe0*/  SHF.R.U64 R8, R8, 0x3, RZ ;  /* 0x0000000308087819 */ /* 0x000fe400000012ff */
[----:B------:R-:W-:Y:S02]  /*dff0*/  LOP3.LUT R34, R35, 0x380, RZ, 0xc0, !PT ;  /* 0x0000038023227812 */ /* 0x000fe400078ec0ff */
[----:B------:R-:W-:Y:S02]  /*e000*/  LOP3.LUT R30, R31, 0x380, RZ, 0xc0, !PT ;  /* 0x000003801f1e7812 */ /* 0x000fe400078ec0ff */
[----:B---3--:R-:W-:Y:S02]  /*e010*/  SHF.R.S32.HI R49, RZ, 0x1f, R77 ;  /* 0x0000001fff317819 */ /* 0x008fe4000001144d */
[----:B------:R-:W-:Y:S01]  /*e020*/  IADD3 R48, P1, R77, UR6, RZ ;  /* 0x000000064d307c10 */ /* 0x000fe2000ff3e0ff */
[----:B----4-:R-:W-:Y:S01]  /*e030*/  IMAD.U32 R52, RZ, RZ, UR5 ;  /* 0x00000005ff347e24 */ /* 0x010fe2000f8e00ff */
[----:B------:R-:W-:-:S02]  /*e040*/  SHF.R.S32.HI R50, RZ, 0x1f, R61 ;  /* 0x0000001fff327819 */ /* 0x000fc4000001143d */
[----:B-1----:R-:W-:Y:S02]  /*e050*/  SEL R58, R122, R129, P0 ;  /* 0x000000817a3a7207 */ /* 0x002fe40000000000 */
[----:B--2---:R-:W-:Y:S02]  /*e060*/  SEL R57, R161, R126, P0 ;  /* 0x0000007ea1397207 */ /* 0x004fe40000000000 */
[----:B------:R-:W-:Y:S02]  /*e070*/  SEL R59, R126, R161, P0 ;  /* 0x000000a17e3b7207 */ /* 0x000fe40000000000 */
[----:B------:R-:W-:Y:S02]  /*e080*/  SEL R44, R131, R86, P0 ;  /* 0x00000056832c7207 */ /* 0x000fe40000000000 */
[----:B------:R-:W-:Y:S02]  /*e090*/  SEL R46, R86, R131, P0 ;  /* 0x00000083562e7207 */ /* 0x000fe40000000000 */
[----:B------:R-:W-:-:S02]  /*e0a0*/  SEL R45, R163, R102, P0 ;  /* 0x00000066a32d7207 */ /* 0x000fc40000000000 */
[----:B------:R-:W-:Y:S01]  /*e0b0*/  SEL R47, R102, R163, P0 ;  /* 0x000000a3662f7207 */ /* 0x000fe20000000000 */
[----:B------:R-:W-:Y:S01]  /*e0c0*/  VIADD R51, R195, UR36 ;  /* 0x00000024c3337c36 */ /* 0x000fe20008000000 */
[----:B------:R-:W-:Y:S01]  /*e0d0*/  IADD3.X R49, R49, UR7, R52, P1, !PT ;  /* 0x0000000731317c10 */ /* 0x000fe20008ffe434 */
[----:B------:R-:W-:Y:S01]  /*e0e0*/  ULDC.64 UR6, c[0x0][0xb88] ;  /* 0x0002e20000067ab9 */ /* 0x000fe20000000a00 */
[----:B------:R-:W-:Y:S01]  /*e0f0*/  LOP3.LUT R8, R8, R9, RZ, 0x3c, !PT ;  /* 0x0000000908087212 */ /* 0x000fe200078e3cff */
[----:B------:R-:W-:Y:S01]  /*e100*/  IMAD R50, R50, UR6, RZ ;  /* 0x0000000632327c24 */ /* 0x000fe2000f8e02ff */
[----:B------:R-:W-:Y:S02]  /*e110*/  LOP3.LUT R9, R42, 0x380, RZ, 0xc0, !PT ;  /* 0x000003802a097812 */ /* 0x000fe400078ec0ff */
[----:B------:R-:W-:Y:S02]  /*e120*/  SHF.R.U64 R34, R34, 0x3, RZ ;  /* 0x0000000322227819 */ /* 0x000fe400000012ff */
[----:B------:R-:W-:-:S02]  /*e130*/  SHF.R.U64 R30, R30, 0x3, RZ ;  /* 0x000000031e1e7819 */ /* 0x000fc400000012ff */
[----:B------:R-:W-:Y:S01]  /*e140*/  SEL R56, R129, R122, P0 ;  /* 0x0000007a81387207 */ /* 0x000fe20000000000 */
[----:B------:R-:W-:Y:S01]  /*e150*/  IMAD.WIDE.U32 R48, R61, UR6, R48 ;  /* 0x000000063d307c25 */ /* 0x000fe2000f8e0030 */
[----:B------:R-:W-:Y:S01]  /*e160*/  SHF.R.U64 R9, R9, 0x3, RZ ;  /* 0x0000000309097819 */ /* 0x000fe200000012ff */
[----:B------:R-:W-:Y:S01]  /*e170*/  ULDC UR5, c[0x0][0xa88] ;  /* 0x0002a20000057ab9 */ /* 0x000fe20000000800 */
[----:B------:R-:W-:Y:S01]  /*e180*/  LOP3.LUT R34, R34, R35, RZ, 0x3c, !PT ;  /* 0x0000002322227212 */ /* 0x000fe200078e3cff */
[----:B------:R-:W-:Y:S01]  /*e190*/  IMAD R61, R61, UR7, R50 ;  /* 0x000000073d3d7c24 */ /* 0x000fe2000f8e0232 */
[----:B------:R-:W-:Y:S01]  /*e1a0*/  LOP3.LUT R30, R30, R31, RZ, 0x3c, !PT ;  /* 0x0000001f1e1e7212 */ /* 0x000fe200078e3cff */
[--C-:B------:R-:W-:Y:S01]  /*e1b0*/  IMAD.X R35, RZ, RZ, R43.reuse, P6 ;  /* 0x000000ffff237224 */ /* 0x100fe200030e062b */
[C---:B------:R-:W-:Y:S01]  /*e1c0*/  IADD3 R15, P6, R42.reuse, 0xb000, RZ ;  /* 0x0000b0002a0f7810 */ /* 0x040fe20007fde0ff */
[--C-:B------:R-:W-:Y:S01]  /*e1d0*/  IMAD.X R31, RZ, RZ, R43.reuse, P5 ;  /* 0x000000ffff1f7224 */ /* 0x100fe200028e062b */
[----:B------:R-:W-:Y:S01]  /*e1e0*/  IADD3 R7, P5, R42, 0xc000, RZ ;  /* 0x0000c0002a077810 */ /* 0x000fe20007fbe0ff */
[----:B------:R-:W-:Y:S01]  /*e1f0*/  STSM.16.M88.4 [R66], R56 ;  /* 0x0000003842007844 */ /* 0x000fe20000000200 */
[----:B------:R-:W-:Y:S01]  /*e200*/  LOP3.LUT R42, R9, R42, RZ, 0x3c, !PT ;  /* 0x0000002a092a7212 */ /* 0x000fe200078e3cff */
[----:B------:R-:W-:Y:S01]  /*e210*/  ULDC.64 UR6, c[0x0][0xb50] ;  /* 0x0002d40000067ab9 */ /* 0x000fe20000000a00 */
[----:B------:R-:W-:Y:S01]  /*e220*/  IMAD.X R9, RZ, RZ, R43, P4 ;  /* 0x000000ffff097224 */ /* 0x000fe200020e062b */
[----:B------:R0:W-:Y:S01]  /*e230*/  STSM.16.M88.4 [R65], R44 ;  /* 0x0000002c41007844 */ /* 0x0001e20000000200 */
[----:B------:R-:W-:Y:S01]  /*e240*/  IMAD R100, R5, UR5, RZ ;  /* 0x0000000505647c24 */ /* 0x000fe2000f8e02ff */
[----:B------:R-:W-:-:S02]  /*e250*/  SEL R52, R118, R87, P0 ;  /* 0x0000005776347207 */ /* 0x000fc40000000000 */
[----:B------:R-:W-:Y:S02]  /*e260*/  SEL R54, R87, R118, P0 ;  /* 0x0000007657367207 */ /* 0x000fe40000000000 */
[----:B------:R-:W-:Y:S02]  /*e270*/  SEL R53, R165, R128, P0 ;  /* 0x00000080a5357207 */ /* 0x000fe40000000000 */
[----:B------:R-:W-:Y:S02]  /*e280*/  SEL R55, R128, R165, P0 ;  /* 0x000000a580377207 */ /* 0x000fe40000000000 */
[----:B------:R-:W-:Y:S02]  /*e290*/  LOP3.LUT P1, RZ, R193, 0x3, RZ, 0xc0, !PT ;  /* 0x00000003c1ff7812 */ /* 0x000fe4000782c0ff */
[C---:B------:R-:W-:Y:S01]  /*e2a0*/  LEA R50, P4, R48.reuse, UR6, 0x2 ;  /* 0x0000000630327c11 */ /* 0x040fe2000f8810ff */
[----:B0-----:R-:W-:Y:S02]  /*e2b0*/  IMAD.IADD R47, R49, 0x1, R61 ;  /* 0x00000001312f7824 */ /* 0x001fe400078e023d */
[C---:B------:R-:W-:Y:S01]  /*e2c0*/  VIADD R45, R51.reuse, 0x8 ;  /* 0x00000008332d7836 */ /* 0x040fe20000000000 */
[----:B------:R-:W-:Y:S01]  /*e2d0*/  ISETP.GE.OR P2, PT, R51, R100, P1 ;  /* 0x000000643300720c */ /* 0x000fe20000f46670 */
[----:B------:R0:W-:Y:S01]  /*e2e0*/  STSM.16.M88.4 [R64], R52 ;  /* 0x0000003440007844 */ /* 0x0001e20000000200 */
[----:B------:R-:W-:-:S02]  /*e2f0*/  LEA.HI.X R48, R48, UR7, R47, 0x2, P4 ;  /* 0x0000000730307c11 */ /* 0x000fc4000a0f142f */
[----:B------:R-:W-:Y:S02]  /*e300*/  ISETP.GE.OR P1, PT, R45, R100, P1 ;  /* 0x000000642d00720c */ /* 0x000fe40000f26670 */
[----:B------:R-:W-:Y:S02]  /*e310*/  SEL R44, R107, R88, P0 ;  /* 0x000000586b2c7207 */ /* 0x000fe40000000000 */
[----:B------:R-:W-:Y:S02]  /*e320*/  SEL R46, R88, R107, P0 ;  /* 0x0000006b582e7207 */ /* 0x000fe40000000000 */
[----:B------:R-:W-:Y:S02]  /*e330*/  SEL R45, R167, R130, P0 ;  /* 0x00000082a72d7207 */ /* 0x000fe40000000000 */
[----:B------:R-:W-:Y:S02]  /*e340*/  SEL R47, R130, R167, P0 ;  /* 0x000000a7822f7207 */ /* 0x000fe40000000000 */
[----:B------:R-:W-:-:S02]  /*e350*/  SEL R66, R76, R67, P0 ;  /* 0x000000434c427207 */ /* 0x000fc40000000000 */
[----:B------:R-:W-:Y:S02]  /*e360*/  SEL R65, R115, R132, P0 ;  /* 0x0000008473417207 */ /* 0x000fe40000000000 */
[----:B0-----:R-:W-:Y:S02]  /*e370*/  SEL R64, R67, R76, P0 ;  /* 0x0000004c43407207 */ /* 0x001fe40000000000 */
[----:B------:R-:W-:Y:S02]  /*e380*/  SEL R67, R132, R115, P0 ;  /* 0x0000007384437207 */ /* 0x000fe40000000000 */
[----:B------:R-:W-:Y:S02]  /*e390*/  SEL R76, R75, R90, P0 ;  /* 0x0000005a4b4c7207 */ /* 0x000fe40000000000 */
[----:B------:R-:W-:Y:S02]  /*e3a0*/  SEL R78, R90, R75, P0 ;  /* 0x0000004b5a4e7207 */ /* 0x000fe40000000000 */
[----:B------:R-:W-:Y:S01]  /*e3b0*/  SEL R77, R112, R79, P0 ;  /* 0x0000004f704d7207 */ /* 0x000fe20000000000 */
[----:B------:R-:W-:Y:S01]  /*e3c0*/  SHFL.IDX PT, R84, R50, RZ, 0x1c1f ;  /* 0x001c1fff32547589 */ /* 0x000fe200000e0000 */
[----:B------:R-:W-:-:S02]  /*e3d0*/  SEL R79, R79, R112, P0 ;  /* 0x000000704f4f7207 */ /* 0x000fc40000000000 */
[----:B------:R-:W-:Y:S01]  /*e3e0*/  SEL R88, R74, R91, P0 ;  /* 0x0000005b4a587207 */ /* 0x000fe20000000000 */
[----:B------:R-:W0:Y:S01]  /*e3f0*/  SHFL.IDX PT, R85, R48, RZ, 0x1c1f ;  /* 0x001c1fff30557589 */ /* 0x000e2200000e0000 */
[----:B------:R-:W-:Y:S02]  /*e400*/  SEL R90, R91, R74, P0 ;  /* 0x0000004a5b5a7207 */ /* 0x000fe40000000000 */
[----:B------:R-:W-:Y:S01]  /*e410*/  SEL R89, R108, R113, P0 ;  /* 0x000000716c597207 */ /* 0x000fe20000000000 */
[----:B------:R1:W-:Y:S01]  /*e420*/  SHFL.IDX PT, R94, R50, 0x1, 0x1c1f ;  /* 0x003c1f00325e7f89 */ /* 0x0003e200000e0000 */
[----:B------:R-:W-:Y:S02]  /*e430*/  SEL R91, R113, R108, P0 ;  /* 0x0000006c715b7207 */ /* 0x000fe40000000000 */
[----:B------:R-:W-:Y:S01]  /*e440*/  SEL R49, R175, R114, P0 ;  /* 0x00000072af317207 */ /* 0x000fe20000000000 */
[----:B------:R2:W3:Y:S01]  /*e450*/  SHFL.IDX PT, R95, R48, 0x1, 0x1c1f ;  /* 0x003c1f00305f7f89 */ /* 0x0004e200000e0000 */
[----:B------:R-:W-:-:S02]  /*e460*/  SEL R51, R114, R175, P0 ;  /* 0x000000af72337207 */ /* 0x000fc40000000000 */
[----:B-1----:R-:W-:Y:S01]  /*e470*/  SEL R50, R92, R73, P0 ;  /* 0x000000495c327207 */ /* 0x002fe20000000000 */
[----:B------:R-:W-:Y:S01]  /*e480*/  STSM.16.M88.4 [R71], R44 ;  /* 0x0000002c47007844 */ /* 0x000fe20000000200 */
[----:B--2---:R-:W-:-:S03]  /*e490*/  SEL R48, R73, R92, P0 ;  /* 0x0000005c49307207 */ /* 0x004fc60000000000 */
[----:B------:R-:W-:Y:S04]  /*e4a0*/  STSM.16.M88.4 [R69], R64 ;  /* 0x0000004045007844 */ /* 0x000fe80000000200 */
[----:B------:R-:W-:Y:S04]  /*e4b0*/  STSM.16.M88.4 [R68], R76 ;  /* 0x0000004c44007844 */ /* 0x000fe80000000200 */
[----:B------:R1:W-:Y:S04]  /*e4c0*/  STSM.16.M88.4 [R70], R88 ;  /* 0x0000005846007844 */ /* 0x0003e80000000200 */
[----:B------:R-:W-:Y:S01]  /*e4d0*/  STSM.16.M88.4 [R72], R48 ;  /* 0x0000003048007844 */ /* 0x000fe20000000200 */
[----:B------:R-:W-:Y:S01]  /*e4e0*/  BAR.SYNC.DEFER_BLOCKING 0x1, 0x100 ;  /* 0x0044000000007b1d */ /* 0x000fe20000010000 */
[----:B------:R-:W-:-:S05]  /*e4f0*/  UIMAD UR5, UR10, UR8, URZ ;  /* 0x000000080a0572a4 */ /* 0x000fca000f8e023f */
[----:B0-----:R-:W-:Y:S01]  /*e500*/  @!P2 ST.E desc[UR50][R84.64], R3 ;  /* 0x000000035400a985 */ /* 0x001fe2000c101932 */
[----:B------:R-:W-:Y:S01]  /*e510*/  UIMAD.WIDE.U32 UR6, UR37, UR8, URZ ;  /* 0x00000008250672a5 */ /* 0x000fe2000f8e003f */
[----:B------:R-:W-:Y:S01]  /*e520*/  LOP3.LUT R6, R7, 0x380, RZ, 0xc0, !PT ;  /* 0x0000038007067812 */ /* 0x000fe200078ec0ff */
[----:B------:R-:W-:Y:S01]  /*e530*/  ULDC.64 UR10, c[0x0][0xaf0] ;  /* 0x0002bc00000a7ab9 */ /* 0x000fe20000000a00 */
[----:B---3--:R0:W-:Y:S04]  /*e540*/  @!P1 ST.E desc[UR50][R94.64], R0 ;  /* 0x000000005e009985 */ /* 0x0081e8000c101932 */
[----:B------:R2:W5:Y:S04]  /*e550*/  LD.E.128 R80, desc[UR50][R32.64] ;  /* 0x0000003220507980 */ /* 0x000568000c101d00 */
[----:B-1----:R1:W5:Y:S01]  /*e560*/  LD.E.128 R68, desc[UR50][R30.64] ;  /* 0x000000321e447980 */ /* 0x002362000c101d00 */
[----:B0-----:R-:W-:-:S03]  /*e570*/  IMAD R0, R23, 0x20, R192 ;  /* 0x0000002017007824 */ /* 0x001fc600078e02c0 */
[----:B------:R0:W5:Y:S01]  /*e580*/  LD.E.128 R92, desc[UR50][R8.64] ;  /* 0x00000032085c7980 */ /* 0x000162000c101d00 */
[----:B--2---:R-:W2:Y:S01]  /*e590*/  @P3 LDC R32, c[0x0][0xbec] ;  /* 0x0002fb00ff203b82 */ /* 0x004ea20000000800 */
[----:B------:R-:W-:Y:S01]  /*e5a0*/  UIMAD UR5, UR37, UR9, UR5 ;  /* 0x00000009250572a4 */ /* 0x000fe2000f8e0205 */
[----:B------:R-:W-:Y:S01]  /*e5b0*/  LOP3.LUT R14, R15, 0x380, RZ, 0xc0, !PT ;  /* 0x000003800f0e7812 */ /* 0x000fe200078ec0ff */
[----:B------:R-:W-:Y:S01]  /*e5c0*/  UIMAD UR8, UR12, UR10, URZ ;  /* 0x0000000a0c0872a4 */ /* 0x000fe2000f8e023f */
[----:B------:R-:W-:Y:S01]  /*e5d0*/  SHF.R.U64 R6, R6, 0x3, RZ ;  /* 0x0000000306067819 */ /* 0x000fe200000012ff */
[----:B------:R-:W5:Y:S03]  /*e5e0*/  LD.E.128 R52, desc[UR50][R42.64] ;  /* 0x000000322a347980 */ /* 0x000f66000c101d00 */
[----:B-1----:R-:W1:Y:S01]  /*e5f0*/  @P3 LDC R31, c[0x0][0xbf0] ;  /* 0x0002fc00ff1f3b82 */ /* 0x002e620000000800 */
[----:B0-----:R-:W-:Y:S01]  /*e600*/  VIADD R9, R0, UR36 ;  /* 0x0000002400097c36 */ /* 0x001fe20008000000 */
[----:B------:R-:W-:Y:S01]  /*e610*/  UIADD3 UR7, UR7, UR5, URZ ;  /* 0x0000000507077290 */ /* 0x000fe2000fffe03f */
[----:B------:R-:W5:Y:S02]  /*e620*/  LD.E.128 R56, desc[UR50][R40.64] ;  /* 0x0000003228387980 */ /* 0x000f64000c101d00 */
[----:B------:R-:W-:Y:S01]  /*e630*/  IMAD.MOV.U32 R3, RZ, RZ, R9 ;  /* 0x000000ffff037224 */ /* 0x000fe200078e0009 */
[----:B------:R-:W-:Y:S01]  /*e640*/  UIMAD UR5, UR44, UR11, UR8 ;  /* 0x0000000b2c0572a4 */ /* 0x000fe2000f8e0208 */
[----:B------:R-:W-:Y:S01]  /*e650*/  SHF.R.U64 R14, R14, 0x3, RZ ;  /* 0x000000030e0e7819 */ /* 0x000fe200000012ff */
[----:B------:R-:W-:Y:S01]  /*e660*/  UIMAD.WIDE.U32 UR6, UR44, UR10, UR6 ;  /* 0x0000000a2c0672a5 */ /* 0x000fe2000f8e0006 */
[----:B------:R-:W-:Y:S01]  /*e670*/  LOP3.LUT R6, R6, R7, RZ, 0x3c, !PT ;  /* 0x0000000706067212 */ /* 0x000fe200078e3cff */
[----:B------:R-:W5:Y:S04]  /*e680*/  LD.E.128 R60, desc[UR50][R38.64] ;  /* 0x00000032263c7980 */ /* 0x000f68000c101d00 */
[----:B------:R-:W5:Y:S01]  /*e690*/  LD.E.128 R44, desc[UR50][R36.64] ;  /* 0x00000032242c7980 */ /* 0x000f62000c101d00 */
[----:B--2---:R-:W-:Y:S01]  /*e6a0*/  @P3 IMAD.HI.U32 R0, R9, R32, RZ ;  /* 0x0000002009003227 */ /* 0x004fe200078e00ff */
[----:B------:R-:W-:Y:S01]  /*e6b0*/  UIADD3 UR5, UR7, UR5, URZ ;  /* 0x0000000507057290 */ /* 0x000fe2000fffe03f */
[----:B------:R-:W-:Y:S01]  /*e6c0*/  LOP3.LUT R14, R14, R15, RZ, 0x3c, !PT ;  /* 0x0000000f0e0e7212 */ /* 0x000fe200078e3cff */
[----:B------:R-:W-:Y:S01]  /*e6d0*/  ULDC.64 UR8, c[0x0][0xae0] ;  /* 0x0002b80000087ab9 */ /* 0x000fe20000000a00 */
[--C-:B------:R-:W-:Y:S01]  /*e6e0*/  IMAD.X R7, RZ, RZ, R43.reuse, P5 ;  /* 0x000000ffff077224 */ /* 0x100fe200028e062b */
[----:B------:R-:W5:Y:S01]  /*e6f0*/  LD.E.128 R64, desc[UR50][R34.64] ;  /* 0x0000003222407980 */ /* 0x000f62000c101d00 */
[----:B-1----:R-:W-:Y:S01]  /*e700*/  @P3 SHF.R.U32.HI R3, RZ, R31, R0 ;  /* 0x0000001fff033219 */ /* 0x002fe20000011600 */
[----:B------:R-:W-:-:S02]  /*e710*/  IMAD.X R15, RZ, RZ, R43, P6 ;  /* 0x000000ffff0f7224 */ /* 0x000fc400030e062b */
[----:B------:R0:W5:Y:S01]  /*e720*/  LD.E.128 R96, desc[UR50][R6.64] ;  /* 0x0000003206607980 */ /* 0x000162000c101d00 */
[--C-:B------:R-:W-:Y:S01]  /*e730*/  SHF.R.S32.HI R0, RZ, 0x1f, R3.reuse ;  /* 0x0000001fff007819 */ /* 0x100fe20000011403 */
[----:B------:R-:W-:Y:S02]  /*e740*/  IMAD.MOV R8, RZ, RZ, -R3 ;  /* 0x000000ffff087224 */ /* 0x000fe400078e0a03 */
[----:B------:R-:W5:Y:S02]  /*e750*/  LD.E.128 R48, desc[UR50][R28.64] ;  /* 0x000000321c307980 */ /* 0x000f64000c101d00 */
[----:B------:R-:W-:Y:S02]  /*e760*/  IMAD R0, R0, UR8, RZ ;  /* 0x0000000800007c24 */ /* 0x000fe4000f8e02ff */
[----:B------:R-:W5:Y:S01]  /*e770*/  LD.E.128 R88, desc[UR50][R20.64] ;  /* 0x0000003214587980 */ /* 0x000f62000c101d00 */
[----:B------:R-:W-:Y:S02]  /*e780*/  IMAD R5, R5, R8, R9 ;  /* 0x0000000805057224 */ /* 0x000fe400078e0209 */
[----:B0-----:R-:W-:Y:S01]  /*e790*/  IMAD.U32 R7, RZ, RZ, UR7 ;  /* 0x00000007ff077e24 */ /* 0x001fe2000f8e00ff */
[----:B------:R-:W5:Y:S01]  /*e7a0*/  LD.E.128 R84, desc[UR50][R24.64] ;  /* 0x0000003218547980 */ /* 0x000f62000c101d00 */
[----:B------:R-:W-:Y:S01]  /*e7b0*/  IMAD.U32 R6, RZ, RZ, UR6 ;  /* 0x00000006ff067e24 */ /* 0x000fe2000f8e00ff */
[----:B------:R-:W-:Y:S01]  /*e7c0*/  ULDC.64 UR6, c[0x0][0xad8] ;  /* 0x0002b60000067ab9 */ /* 0x000fe20000000a00 */
[----:B------:R-:W-:Y:S01]  /*e7d0*/  IMAD.U32 R7, RZ, RZ, UR5 ;  /* 0x00000005ff077e24 */ /* 0x000fe2000f8e00ff */
[----:B------:R-:W5:Y:S01]  /*e7e0*/  LD.E.128 R72, desc[UR50][R26.64] ;  /* 0x000000321a487980 */ /* 0x000f62000c101d00 */
[----:B------:R-:W-:Y:S01]  /*e7f0*/  IMAD R9, R3, UR9, R0 ;  /* 0x0000000903097c24 */ /* 0x000fe2000f8e0200 */
[----:B------:R-:W-:-:S02]  /*e800*/  SHF.R.S32.HI R0, RZ, 0x1f, R5 ;  /* 0x0000001fff007819 */ /* 0x000fc40000011405 */
[----:B------:R-:W5:Y:S01]  /*e810*/  LD.E.128 R76, desc[UR50][R14.64] ;  /* 0x000000320e4c7980 */ /* 0x000f62000c101d00 */
[----:B------:R-:W-:-:S03]  /*e820*/  IMAD.WIDE.U32 R6, R3, UR8, R6 ;  /* 0x0000000803067c25 */ /* 0x000fc6000f8e0006 */
[----:B------:R-:W5:Y:S04]  /*e830*/  LD.E.128 R40, desc[UR50][R10.64] ;  /* 0x000000320a287980 */ /* 0x000f68000c101d00 */
[----:B------:R0:W5:Y:S01]  /*e840*/  LD.E.128 R36, desc[UR50][R12.64] ;  /* 0x000000320c247980 */ /* 0x000162000c101d00 */
[----:B------:R-:W-:Y:S01]  /*e850*/  @!PT LDS RZ, [RZ] ;  /* 0x00000000fffff984 */ /* 0x000fe20000000800 */
[----:B------:R-:W-:Y:S01]  /*e860*/  @!PT LDS RZ, [RZ] ;  /* 0x00000000fffff984 */ /* 0x000fe20000000800 */
[----:B------:R-:W-:Y:S01]  /*e870*/  @!PT LDS RZ, [RZ] ;  /* 0x00000000fffff984 */ /* 0x000fe20000000800 */
[----:B------:R-:W-:Y:S01]  /*e880*/  @!PT LDS RZ, [RZ] ;  /* 0x00000000fffff984 */ /* 0x000fe20000000800 */
[----:B------:R1:W-:Y:S06]  /*e890*/  MEMBAR.ALL.CTA ;  /* 0x0000000000007992 */ /* 0x0003ec0000008000 */
[----:B-1----:R-:W1:Y:S01]  /*e8a0*/  FENCE.VIEW.ASYNC.S ;  /* 0x00000000000073c6 */ /* 0x002e620000000000 */
[----:B------:R-:W-:-:S02]  /*e8b0*/  IMAD.IADD R7, R7, 0x1, R9 ;  /* 0x0000000107077824 */ /* 0x000fc400078e0209 */
[----:B------:R-:W-:Y:S02]  /*e8c0*/  IMAD R0, R0, UR6, RZ ;  /* 0x0000000600007c24 */ /* 0x000fe4000f8e02ff */
[----:B0-----:R-:W-:Y:S02]  /*e8d0*/  VIADD R13, R192, UR36 ;  /* 0x00000024c00d7c36 */ /* 0x001fe40008000000 */
        /* <DEDUP_REMOVED lines=12> */
[----:B-1----:R0:W1:Y:S01]  /*e9a0*/  SHFL.IDX PT, R11, R0, RZ, 0x181f ;  /* 0x00181fff000b7589 */ /* 0x00206200000e0000 */
[----:B------:R-:W-:Y:S01]  /*e9b0*/  ISETP.GE.AND P0, PT, R3, R100, PT ;  /* 0x000000640300720c */ /* 0x000fe20003f06270 */
[----:B------:R-:W-:Y:S01]  /*e9c0*/  BSSY B1, `(.L_x_932) ;  /* 0x0000015000017945 */ /* 0x000fe20003800000 */
[----:B------:R0:W-:Y:S01]  /*e9d0*/  SYNCS.ARRIVE.TRANS64.RED.A1T0 RZ, [R4+URZ], RZ ;  /* 0x000000ff04ff79a7 */ /* 0x0001e2000810043f */
[----:B------:R0:W2:Y:S02]  /*e9e0*/  SHFL.IDX PT, R3, R12, RZ, 0x181f ;  /* 0x00181fff0c037589 */ /* 0x0000a400000e0000 */
[----:B------:R-:W-:Y:S08]  /*e9f0*/  @P2 BRA `(.L_x_933) ;  /* 0x0000000000442947 */ /* 0x000ff00003800000 */
[----:B------:R-:W-:Y:S02]  /*ea00*/  ULDC UR5, c[0x0][0xac8] ;  /* 0x0002b20000057ab9 */ /* 0x000fe40000000800 */
[----:B------:R-:W-:Y:S02]  /*ea10*/  ISETP.GE.AND P5, PT, R16, UR5, PT ;  /* 0x0000000510007c0c */ /* 0x000fe4000bfa6270 */
[----:B------:R-:W-:Y:S02]  /*ea20*/  ISETP.GE.AND P4, PT, R19, UR5, PT ;  /* 0x0000000513007c0c */ /* 0x000fe4000bf86270 */
[----:B------:R-:W-:Y:S02]  /*ea30*/  ISETP.GE.AND P3, PT, R18, UR5, PT ;  /* 0x0000000512007c0c */ /* 0x000fe4000bf66270 */
[----:B------:R-:W-:-:S07]  /*ea40*/  ISETP.GE.AND P2, PT, R22, UR5, PT ;  /* 0x0000000516007c0c */ /* 0x000fce000bf46270 */
[----:B01----:R-:W-:-:S04]  /*ea50*/  @!P5 LEA R4, P6, R16, R11, 0x1 ;  /* 0x0000000b1004d211 */ /* 0x003fc800078c08ff */
        /* <DEDUP_REMOVED lines=11> */
.L_x_933:
[----:B------:R-:W-:Y:S05]  /*eb10*/  BSYNC B1 ;  /* 0x0000000000017941 */ /* 0x000fea0003800000 */
.L_x_932:
        /* <DEDUP_REMOVED lines=9> */
[CC--:B01----:R-:W-:Y:S02]  /*ebb0*/  @!P4 LEA R4, P6, R16.reuse, R11.reuse, 0x1 ;  /* 0x0000000b1004c211 */ /* 0x0c3fe400078c08ff */
[C---:B------:R-:W-:Y:S02]  /*ebc0*/  @!P3 LEA R6, P5, R19.reuse, R11, 0x1 ;  /* 0x0000000b1306b211 */ /* 0x040fe400078a08ff */
[----:B----4-:R-:W-:Y:S02]  /*ebd0*/  @!P4 LEA.HI.X R5, R16, R3, R200, 0x1, P6 ;  /* 0x000000031005c211 */ /* 0x010fe400030f0cc8 */
[----:B------:R-:W-:Y:S02]  /*ebe0*/  @!P2 LEA R8, P6, R18, R11, 0x1 ;  /* 0x0000000b1208a211 */ /* 0x000fe400078c08ff */
[----:B------:R-:W-:Y:S01]  /*ebf0*/  @!P3 LEA.HI.X R7, R19, R3, R199, 0x1, P5 ;  /* 0x000000031307b211 */ /* 0x000fe200028f0cc7 */
[----:B-----5:R3:W-:Y:S01]  /*ec00*/  @!P4 ST.E.128 desc[UR50][R4.64], R56 ;  /* 0x000000380400c985 */ /* 0x0207e2000c101d32 */
[----:B------:R-:W-:-:S02]  /*ec10*/  @!P1 LEA R10, P5, R22, R11, 0x1 ;  /* 0x0000000b160a9211 */ /* 0x000fc400078a08ff */
[-C--:B------:R-:W-:Y:S01]  /*ec20*/  @!P2 LEA.HI.X R9, R18, R3.reuse, R198, 0x1, P6 ;  /* 0x000000031209a211 */ /* 0x080fe200030f0cc6 */
[----:B------:R3:W-:Y:S01]  /*ec30*/  @!P3 ST.E.128 desc[UR50][R6.64], R64 ;  /* 0x000000400600b985 */ /* 0x0007e2000c101d32 */
[----:B------:R-:W-:-:S03]  /*ec40*/  @!P1 LEA.HI.X R11, R22, R3, R197, 0x1, P5 ;  /* 0x00000003160b9211 */ /* 0x000fc600028f0cc5 */
[----:B------:R3:W-:Y:S04]  /*ec50*/  @!P2 ST.E.128 desc[UR50][R8.64], R84 ;  /* 0x000000540800a985 */ /* 0x0007e8000c101d32 */
[----:B------:R3:W-:Y:S02]  /*ec60*/  @!P1 ST.E.128 desc[UR50][R10.64], R92 ;  /* 0x0000005c0a009985 */ /* 0x0007e4000c101d32 */
.L_x_935:
[----:B------:R-:W-:Y:S05]  /*ec70*/  BSYNC B1 ;  /* 0x0000000000017941 */ /* 0x000fea0003800000 */
.L_x_934:
        /* <DEDUP_REMOVED lines=9> */
[-C--:B01----:R-:W-:Y:S02]  /*ed10*/  @!P3 LEA R4, P6, R16, R11.reuse, 0x1 ;  /* 0x0000000b1004b211 */ /* 0x083fe400078c08ff */
[CC--:B------:R-:W-:Y:S02]  /*ed20*/  @!P2 LEA R6, P5, R19.reuse, R11.reuse, 0x1 ;  /* 0x0000000b1306a211 */ /* 0x0c0fe400078a08ff */
[----:B------:R-:W-:Y:S02]  /*ed30*/  @!P1 LEA R8, P4, R18, R11, 0x1 ;  /* 0x0000000b12089211 */ /* 0x000fe400078808ff */
[----:B------:R-:W-:Y:S02]  /*ed40*/  @!P3 LEA.HI.X R5, R16, R3, R200, 0x1, P6 ;  /* 0x000000031005b211 */ /* 0x000fe400030f0cc8 */
[----:B------:R-:W-:Y:S02]  /*ed50*/  @!P0 LEA R10, P6, R22, R11, 0x1 ;  /* 0x0000000b160a8211 */ /* 0x000fe400078c08ff */
[-C--:B------:R-:W-:Y:S01]  /*ed60*/  @!P2 LEA.HI.X R7, R19, R3.reuse, R199, 0x1, P5 ;  /* 0x000000031307a211 */ /* 0x080fe200028f0cc7 */
[----:B-----5:R3:W-:Y:S01]  /*ed70*/  @!P3 ST.E.128 desc[UR50][R4.64], R60 ;  /* 0x0000003c0400b985 */ /* 0x0207e2000c101d32 */
[----:B------:R-:W-:-:S02]  /*ed80*/  @!P1 LEA.HI.X R9, R18, R3, R198, 0x1, P4 ;  /* 0x0000000312099211 */ /* 0x000fc400020f0cc6 */
[----:B------:R-:W-:Y:S01]  /*ed90*/  @!P0 LEA.HI.X R11, R22, R3, R197, 0x1, P6 ;  /* 0x00000003160b8211 */ /* 0x000fe200030f0cc5 */
[----:B------:R3:W-:Y:S04]  /*eda0*/  @!P2 ST.E.128 desc[UR50][R6.64], R68 ;  /* 0x000000440600a985 */ /* 0x0007e8000c101d32 */
[----:B------:R3:W-:Y:S04]  /*edb0*/  @!P1 ST.E.128 desc[UR50][R8.64], R72 ;  /* 0x0000004808009985 */ /* 0x0007e8000c101d32 */
[----:B------:R3:W-:Y:S02]  /*edc0*/  @!P0 ST.E.128 desc[UR50][R10.64], R40 ;  /* 0x000000280a008985 */ /* 0x0007e4000c101d32 */
.L_x_937:
[----:B------:R-:W-:Y:S05]  /*edd0*/  BSYNC B1 ;  /* 0x0000000000017941 */ /* 0x000fea0003800000 */
.L_x_936:
[----:B0-----:R-:W-:Y:S01]  /*ede0*/  VIADD R3, R13, 0x60 ;  /* 0x000000600d037836 */ /* 0x001fe20000000000 */
[----:B-1-3--:R0:W1:Y:S04]  /*edf0*/  SHFL.IDX PT, R11, R12, 0x3, 0x181f ;  /* 0x00781f000c0b7f89 */ /* 0x00a06800000e0000 */
[----:B------:R-:W-:Y:S01]  /*ee00*/  ISETP.GE.AND P0, PT, R3, R100, PT ;  /* 0x000000640300720c */ /* 0x000fe20003f06270 */
[----:B------:R0:W3:-:S12]  /*ee10*/  SHFL.IDX PT, R15, R0, 0x3, 0x181f ;  /* 0x00781f00000f7f89 */ /* 0x0000d800000e0000 */
[----:B0-----:R-:W-:Y:S05]  /*ee20*/  @P0 BRA `(.L_x_938) ;  /* 0x0000000c00200947 */ /* 0x001fea0003800000 */
[----:B------:R-:W-:Y:S02]  /*ee30*/  ULDC UR5, c[0x0][0xac8] ;  /* 0x0002b20000057ab9 */ /* 0x000fe40000000800 */
[----:B------:R-:W-:Y:S02]  /*ee40*/  ISETP.GE.AND P3, PT, R16, UR5, PT ;  /* 0x0000000510007c0c */ /* 0x000fe4000bf66270 */
[----:B------:R-:W-:Y:S02]  /*ee50*/  ISETP.GE.AND P4, PT, R19, UR5, PT ;  /* 0x0000000513007c0c */ /* 0x000fe4000bf86270 */
[----:B------:R-:W-:-:S09]  /*ee60*/  ISETP.GE.AND P5, PT, R18, UR5, PT ;  /* 0x0000000512007c0c */ /* 0x000fd2000bfa6270 */
[-C--:B---3--:R-:W-:Y:S02]  /*ee70*/  @!P3 LEA R4, P0, R16, R15.reuse, 0x1 ;  /* 0x0000000f1004b211 */ /* 0x088fe400078008ff */
[CC--:B------:R-:W-:Y:S02]  /*ee80*/  @!P4 LEA R6, P1, R19.reuse, R15.reuse, 0x1 ;  /* 0x0000000f1306c211 */ /* 0x0c0fe400078208ff */
[----:B------:R-:W-:Y:S02]  /*ee90*/  @!P5 LEA R8, P2, R18, R15, 0x1 ;  /* 0x0000000f1208d211 */ /* 0x000fe400078408ff */
[-C--:B-1----:R-:W-:Y:S02]  /*eea0*/  @!P3 LEA.HI.X R5, R16, R11.reuse, R200, 0x1, P0 ;  /* 0x0000000b1005b211 */ /* 0x082fe400000f0cc8 */
[-C--:B------:R-:W-:Y:S02]  /*eeb0*/  @!P4 LEA.HI.X R7, R19, R11.reuse, R199, 0x1, P1 ;  /* 0x0000000b1307c211 */ /* 0x080fe400008f0cc7 */
[----:B------:R-:W-:Y:S01]  /*eec0*/  @!P5 LEA.HI.X R9, R18, R11, R198, 0x1, P2 ;  /* 0x0000000b1209d211 */ /* 0x000fe200010f0cc6 */
[----:B-----5:R0:W-:Y:S01]  /*eed0*/  @!P3 ST.E.128 desc[UR50][R4.64], R44 ;  /* 0x0000002c0400b985 */ /* 0x0201e2000c101d32 */
        /* <DEDUP_REMOVED lines=8> */
.L_x_931:
[----:B------:R-:W0:Y:S01]  /*ef60*/  LDC R10, c[0x0][0xbe8] ;  /* 0x0002fa00ff0a7b82 */ /* 0x000e220000000800 */
[----:B------:R-:W-:Y:S01]  /*ef70*/  ISETP.GE.AND P0, PT, R201, 0x80, PT ;  /* 0x00000080c900780c */ /* 0x000fe20003f06270 */
[----:B------:R-:W-:Y:S01]  /*ef80*/  USHF.R.S32.HI UR8, URZ, 0x1f, UR37 ;  /* 0x0000001f3f087899 */ /* 0x000fe20008011425 */
[----:B------:R-:W-:Y:S01]  /*ef90*/  BSSY B1, `(.L_x_939) ;  /* 0x000002f000017945 */ /* 0x000fe20003800000 */
[----:B------:R-:W-:Y:S01]  /*efa0*/  USHF.R.S32.HI UR9, URZ, 0x1f, UR44 ;  /* 0x0000001f3f097899 */ /* 0x000fe2000801142c */
[----:B------:R-:W-:Y:S01]  /*efb0*/  IMAD R8, R23, 0x20, R192 ;  /* 0x0000002017087824 */ /* 0x000fe200078e02c0 */
[----:B0-----:R-:W-:-:S13]  /*efc0*/  ISETP.NE.AND P1, PT, R10, 0x1, PT ;  /* 0x000000010a00780c */ /* 0x001fda0003f25270 */
[----:B------:R-:W0:Y:S08]  /*efd0*/  @P1 LDC R9, c[0x0][0xbec] ;  /* 0x0002fb00ff091b82 */ /* 0x000e300000000800 */
[----:B------:R-:W1:Y:S01]  /*efe0*/  @P1 LDC R11, c[0x0][0xbf0] ;  /* 0x0002fc00ff0b1b82 */ /* 0x000e620000000800 */
[----:B------:R-:W-:Y:S05]  /*eff0*/  @P0 BRA `(.L_x_940) ;  /* 0x0000000000a00947 */ /* 0x000fea0003800000 */
[----:B------:R-:W2:Y:S01]  /*f000*/  S2R R0, SR_TID.X ;  /* 0x0000000000007919 */ /* 0x000ea20000002100 */
[----:B------:R-:W3:Y:S01]  /*f010*/  LDC R5, c[0x0][0xbe8] ;  /* 0x0002fa00ff057b82 */ /* 0x000ee20000000800 */
[----:B------:R-:W-:Y:S01]  /*f020*/  IMAD.U32 R6, RZ, RZ, UR36 ;  /* 0x00000024ff067e24 */ /* 0x000fe2000f8e00ff */
[----:B------:R-:W-:Y:S02]  /*f030*/  ULDC UR5, c[0x0][0xa88] ;  /* 0x0002a20000057ab9 */ /* 0x000fe40000000800 */
[----:B---3--:R-:W-:Y:S02]  /*f040*/  IMAD R3, R5, UR5, RZ ;  /* 0x0000000505037c24 */ /* 0x008fe4000f8e02ff */
[----:B--2---:R-:W-:-:S04]  /*f050*/  IADD3 R6, R6, -0x80, R0 ;  /* 0xffffff8006067810 */ /* 0x004fc80007ffe000 */
[----:B------:R-:W-:-:S13]  /*f060*/  ISETP.GE.AND P0, PT, R6, R3, PT ;  /* 0x000000030600720c */ /* 0x000fda0003f06270 */
[----:B------:R-:W-:Y:S05]  /*f070*/  @P0 BRA `(.L_x_940) ;  /* 0x0000000000800947 */ /* 0x000fea0003800000 */
[----:B------:R-:W-:Y:S01]  /*f080*/  ISETP.NE.AND P0, PT, R5, 0x1, PT ;  /* 0x000000010500780c */ /* 0x000fe20003f05270 */
[----:B------:R-:W-:Y:S01]  /*f090*/  ULDC.64 UR10, c[0x0][0xb90] ;  /* 0x0002e400000a7ab9 */ /* 0x000fe20000000a00 */
[----:B------:R-:W-:Y:S01]  /*f0a0*/  IMAD.MOV.U32 R4, RZ, RZ, R6 ;  /* 0x000000ffff047224 */ /* 0x000fe200078e0006 */
[----:B------:R-:W-:Y:S02]  /*f0b0*/  UIMAD UR5, UR8, UR10, URZ ;  /* 0x0000000a080572a4 */ /* 0x000fe4000f8e023f */
[----:B------:R-:W-:Y:S02]  /*f0c0*/  UIMAD.WIDE.U32 UR6, UR37, UR10, URZ ;  /* 0x0000000a250672a5 */ /* 0x000fe4000f8e003f */
[----:B------:R-:W-:-:S03]  /*f0d0*/  UIMAD UR5, UR37, UR11, UR5 ;  /* 0x0000000b250572a4 */ /* 0x000fc6000f8e0205 */
[----:B------:R-:W-:Y:S01]  /*f0e0*/  ULDC.64 UR10, c[0x0][0xb98] ;  /* 0x0002e600000a7ab9 */ /* 0x000fe20000000a00 */
[----:B------:R-:W-:Y:S02]  /*f0f0*/  UIADD3 UR7, UR7, UR5, URZ ;  /* 0x0000000507077290 */ /* 0x000fe4000fffe03f */
[----:B------:R-:W2:Y:S01]  /*f100*/  @P0 LDC R3, c[0x0][0xbec] ;  /* 0x0002fb00ff030b82 */ /* 0x000ea20000000800 */
[----:B------:R-:W-:Y:S02]  /*f110*/  UIMAD UR5, UR9, UR10, URZ ;  /* 0x0000000a090572a4 */ /* 0x000fe4000f8e023f */
[----:B------:R-:W-:Y:S02]  /*f120*/  UIMAD.WIDE.U32 UR6, UR44, UR10, UR6 ;  /* 0x0000000a2c0672a5 */ /* 0x000fe4000f8e0006 */
[----:B------:R-:W-:-:S03]  /*f130*/  UIMAD UR5, UR44, UR11, UR5 ;  /* 0x0000000b2c0572a4 */ /* 0x000fc6000f8e0205 */
[----:B------:R-:W3:Y:S01]  /*f140*/  @P0 LDC R7, c[0x0][0xbf0] ;  /* 0x0002fc00ff070b82 */ /* 0x000ee20000000800 */
[----:B------:R-:W-:Y:S01]  /*f150*/  ULDC.64 UR10, c[0x0][0xb88] ;  /* 0x0002e200000a7ab9 */ /* 0x000fe20000000a00 */
[----:B--2---:R-:W-:-:S05]  /*f160*/  @P0 IMAD.HI.U32 R0, R6, R3, RZ ;  /* 0x0000000306000227 */ /* 0x004fca00078e00ff */
[----:B---3--:R-:W-:-:S05]  /*f170*/  @P0 SHF.R.U32.HI R4, RZ, R7, R0 ;  /* 0x00000007ff040219 */ /* 0x008fca0000011600 */
[----:B------:R-:W-:-:S04]  /*f180*/  IMAD.MOV R3, RZ, RZ, -R4 ;  /* 0x000000ffff037224 */ /* 0x000fc800078e0a04 */
[----:B------:R-:W-:Y:S01]  /*f190*/  IMAD R3, R5, R3, R6 ;  /* 0x0000000305037224 */ /* 0x000fe200078e0206 */
[----:B------:R-:W-:Y:S01]  /*f1a0*/  SHF.R.S32.HI R5, RZ, 0x1f, R4 ;  /* 0x0000001fff057819 */ /* 0x000fe20000011404 */
[----:B------:R-:W-:Y:S01]  /*f1b0*/  IMAD.U32 R6, RZ, RZ, UR5 ;  /* 0x00000005ff067e24 */ /* 0x000fe2000f8e00ff */
[----:B------:R-:W-:Y:S02]  /*f1c0*/  IADD3 R4, P0, R4, UR6, RZ ;  /* 0x0000000604047c10 */ /* 0x000fe4000ff1e0ff */
[----:B------:R-:W-:Y:S02]  /*f1d0*/  SHF.R.S32.HI R0, RZ, 0x1f, R3 ;  /* 0x0000001fff007819 */ /* 0x000fe40000011403 */
[----:B------:R-:W-:Y:S01]  /*f1e0*/  IADD3.X R5, R5, UR7, R6, P0, !PT ;  /* 0x0000000705057c10 */ /* 0x000fe200087fe406 */
[----:B------:R-:W-:Y:S02]  /*f1f0*/  ULDC.64 UR6, c[0x0][0xb50] ;  /* 0x0002d40000067ab9 */ /* 0x000fe40000000a00 */
[----:B------:R-:W-:-:S02]  /*f200*/  IMAD R0, R0, UR10, RZ ;  /* 0x0000000a00007c24 */ /* 0x000fc4000f8e02ff */
[----:B------:R-:W-:-:S04]  /*f210*/  IMAD.WIDE.U32 R4, R3, UR10, R4 ;  /* 0x0000000a03047c25 */ /* 0x000fc8000f8e0004 */
[----:B------:R-:W-:Y:S01]  /*f220*/  IMAD R7, R3, UR11, R0 ;  /* 0x0000000b03077c24 */ /* 0x000fe2000f8e0200 */
[----:B------:R-:W-:-:S03]  /*f230*/  LEA R6, P0, R4, UR6, 0x2 ;  /* 0x0000000604067c11 */ /* 0x000fc6000f8010ff */
[----:B------:R-:W-:-:S05]  /*f240*/  IMAD.IADD R3, R5, 0x1, R7 ;  /* 0x0000000105037824 */ /* 0x000fca00078e0207 */
[----:B------:R-:W-:Y:S01]  /*f250*/  LEA.HI.X R7, R4, UR7, R3, 0x2, P0 ;  /* 0x0000000704077c11 */ /* 0x000fe200080f1403 */
[----:B------:R-:W-:-:S05]  /*f260*/  IMAD.MOV.U32 R3, RZ, RZ, -0x800000 ;  /* 0xff800000ff037424 */ /* 0x000fca00078e00ff */
[----:B------:R2:W-:Y:S02]  /*f270*/  STG.E desc[UR50][R6.64], R3 ;  /* 0x0000000306007986 */ /* 0x0005e4000c101932 */
.L_x_940:
[----:B------:R-:W-:Y:S05]  /*f280*/  BSYNC B1 ;  /* 0x0000000000017941 */ /* 0x000fea0003800000 */
.L_x_939:
[----:B------:R-:W-:Y:S01]  /*f290*/  ULDC.64 UR10, c[0x0][0xae8] ;  /* 0x0002ba00000a7ab9 */ /* 0x000fe20000000a00 */
[----:B------:R-:W-:Y:S01]  /*f2a0*/  VIADD R8, R8, UR36 ;  /* 0x0000002408087c36 */ /* 0x000fe20008000000 */
[----:B------:R-:W-:Y:S01]  /*f2b0*/  UIMAD UR5, UR8, UR10, URZ ;  /* 0x0000000a080572a4 */ /* 0x000fe2000f8e023f */
[----:B------:R-:W-:Y:S01]  /*f2c0*/  BSSY B1, `(.L_x_941) ;  /* 0x000003c000017945 */ /* 0x000fe20003800000 */
[----:B------:R-:W-:Y:S01]  /*f2d0*/  UIMAD.WIDE.U32 UR6, UR37, UR10, URZ ;  /* 0x0000000a250672a5 */ /* 0x000fe2000f8e003f */
[----:B0-----:R-:W-:Y:S01]  /*f2e0*/  @P1 IMAD.HI.U32 R0, R8, R9, RZ ;  /* 0x0000000908001227 */ /* 0x001fe200078e00ff */
[----:B------:R-:W-:-:S03]  /*f2f0*/  UIMAD UR5, UR37, UR11, UR5 ;  /* 0x0000000b250572a4 */ /* 0x000fc6000f8e0205 */
[----:B------:R-:W-:Y:S01]  /*f300*/  ULDC.64 UR10, c[0x0][0xaf0] ;  /* 0x0002bc00000a7ab9 */ /* 0x000fe20000000a00 */
[----:B------:R-:W-:Y:S01]  /*f310*/  UIADD3 UR7, UR7, UR5, URZ ;  /* 0x0000000507077290 */ /* 0x000fe2000fffe03f */
[----:B--2---:R-:W-:Y:S01]  /*f320*/  IMAD.MOV.U32 R3, RZ, RZ, R8 ;  /* 0x000000ffff037224 */ /* 0x004fe200078e0008 */
[----:B------:R-:W-:Y:S01]  /*f330*/  UIMAD UR5, UR9, UR10, URZ ;  /* 0x0000000a090572a4 */ /* 0x000fe2000f8e023f */
[----:B-1----:R-:W-:Y:S01]  /*f340*/  @P1 SHF.R.U32.HI R3, RZ, R11, R0 ;  /* 0x0000000bff031219 */ /* 0x002fe20000011600 */
[----:B------:R-:W-:Y:S02]  /*f350*/  UIMAD.WIDE.U32 UR6, UR44, UR10, UR6 ;  /* 0x0000000a2c0672a5 */ /* 0x000fe4000f8e0006 */
[----:B------:R-:W-:Y:S01]  /*f360*/  UIMAD UR5, UR44, UR11, UR5 ;  /* 0x0000000b2c0572a4 */ /* 0x000fe2000f8e0205 */
[--C-:B------:R-:W-:Y:S01]  /*f370*/  SHF.R.S32.HI R0, RZ, 0x1f, R3.reuse ;  /* 0x0000001fff007819 */ /* 0x100fe20000011403 */
[----:B------:R-:W-:Y:S01]  /*f380*/  IMAD.MOV R7, RZ, RZ, -R3 ;  /* 0x000000ffff077224 */ /* 0x000fe200078e0a03 */
[----:B------:R-:W-:Y:S01]  /*f390*/  ULDC.64 UR8, c[0x0][0xae0] ;  /* 0x0002b80000087ab9 */ /* 0x000fe20000000a00 */
[----:B------:R-:W-:-:S02]  /*f3a0*/  UIADD3 UR5, UR7, UR5, URZ ;  /* 0x0000000507057290 */ /* 0x000fc4000fffe03f */
[----:B------:R-:W-:Y:S02]  /*f3b0*/  IMAD.U32 R5, RZ, RZ, UR7 ;  /* 0x00000007ff057e24 */ /* 0x000fe4000f8e00ff */
[----:B------:R-:W-:Y:S02]  /*f3c0*/  IMAD R0, R0, UR8, RZ ;  /* 0x0000000800007c24 */ /* 0x000fe4000f8e02ff */
[----:B------:R-:W-:Y:S02]  /*f3d0*/  IMAD R7, R10, R7, R8 ;  /* 0x000000070a077224 */ /* 0x000fe400078e0208 */
[----:B------:R-:W-:Y:S01]  /*f3e0*/  IMAD.U32 R4, RZ, RZ, UR6 ;  /* 0x00000006ff047e24 */ /* 0x000fe2000f8e00ff */
[----:B------:R-:W-:Y:S01]  /*f3f0*/  ULDC.64 UR6, c[0x0][0xad8] ;  /* 0x0002b60000067ab9 */ /* 0x000fe20000000a00 */
[----:B------:R-:W-:Y:S01]  /*f400*/  IMAD.U32 R5, RZ, RZ, UR5 ;  /* 0x00000005ff057e24 */ /* 0x000fe2000f8e00ff */
[----:B------:R-:W-:Y:S01]  /*f410*/  ULDC UR5, c[0x0][0xa88] ;  /* 0x0002a20000057ab9 */ /* 0x000fe20000000800 */
[C---:B------:R-:W-:Y:S01]  /*f420*/  IMAD R9, R3.reuse, UR9, R0 ;  /* 0x0000000903097c24 */ /* 0x040fe2000f8e0200 */
[----:B------:R-:W-:Y:S01]  /*f430*/  SHF.R.S32.HI R0, RZ, 0x1f, R7 ;  /* 0x0000001fff007819 */ /* 0x000fe20000011407 */
[----:B------:R-:W-:-:S04]  /*f440*/  IMAD.WIDE.U32 R4, R3, UR8, R4 ;  /* 0x0000000803047c25 */ /* 0x000fc8000f8e0004 */
[----:B------:R-:W-:Y:S02]  /*f450*/  IMAD.IADD R5, R5, 0x1, R9 ;  /* 0x0000000105057824 */ /* 0x000fe400078e0209 */
[----:B------:R-:W-:Y:S02]  /*f460*/  IMAD R6, R0, UR6, RZ ;  /* 0x0000000600067c24 */ /* 0x000fe4000f8e02ff */
[----:B------:R-:W-:Y:S02]  /*f470*/  VIADD R8, R192, UR36 ;  /* 0x00000024c0087c36 */ /* 0x000fe40008000000 */
[----:B------:R-:W-:Y:S02]  /*f480*/  IMAD R9, R10, UR5, RZ ;  /* 0x000000050a097c24 */ /* 0x000fe4000f8e02ff */
[C---:B------:R-:W-:Y:S02]  /*f490*/  IMAD R3, R7.reuse, UR7, R6 ;  /* 0x0000000707037c24 */ /* 0x040fe4000f8e0206 */
[----:B------:R-:W-:Y:S01]  /*f4a0*/  IMAD.WIDE.U32 R4, R7, UR6, R4 ;  /* 0x0000000607047c25 */ /* 0x000fe2000f8e0004 */
[----:B------:R-:W-:Y:S01]  /*f4b0*/  ISETP.GE.AND P2, PT, R8, R9, PT ;  /* 0x000000090800720c */ /* 0x000fe20003f46270 */
[----:B------:R-:W-:-:S02]  /*f4c0*/  ULDC.64 UR6, c[0x0][0xa80] ;  /* 0x0002a00000067ab9 */ /* 0x000fc40000000a00 */
[----:B------:R-:W-:Y:S01]  /*f4d0*/  IMAD.IADD R3, R5, 0x1, R3 ;  /* 0x0000000105037824 */ /* 0x000fe200078e0203 */
[----:B------:R-:W-:Y:S01]  /*f4e0*/  LEA R6, P3, R4, UR6, 0x1 ;  /* 0x0000000604067c11 */ /* 0x000fe2000f8608ff */
[----:B------:R-:W-:-:S03]  /*f4f0*/  VIADD R0, R8, 0x20 ;  /* 0x0000002008007836 */ /* 0x000fc60000000000 */
[----:B------:R-:W-:Y:S01]  /*f500*/  LEA.HI.X R7, R4, UR7, R3, 0x1, P3 ;  /* 0x0000000704077c11 */ /* 0x000fe200098f0c03 */
[----:B------:R0:W1:Y:S01]  /*f510*/  SHFL.IDX PT, R5, R6, RZ, 0x181f ;  /* 0x00181fff06057589 */ /* 0x00006200000e0000 */
[-C--:B------:R-:W-:Y:S01]  /*f520*/  ISETP.GE.AND P1, PT, R0, R9.reuse, PT ;  /* 0x000000090000720c */ /* 0x080fe20003f26270 */
[----:B------:R-:W-:Y:S02]  /*f530*/  VIADD R0, R8, 0x40 ;  /* 0x0000004008007836 */ /* 0x000fe40000000000 */
[----:B------:R0:W2:Y:S03]  /*f540*/  SHFL.IDX PT, R3, R7, RZ, 0x181f ;  /* 0x00181fff07037589 */ /* 0x0000a600000e0000 */
[----:B------:R-:W-:Y:S01]  /*f550*/  ISETP.GE.AND P0, PT, R0, R9, PT ;  /* 0x000000090000720c */ /* 0x000fe20003f06270 */
[----:B------:R-:W-:-:S12]  /*f560*/  @P2 BRA `(.L_x_942) ;  /* 0x0000000000442947 */ /* 0x000fd80003800000 */
        /* <DEDUP_REMOVED lines=17> */
.L_x_942:
[----:B------:R-:W-:Y:S05]  /*f680*/  BSYNC B1 ;  /* 0x0000000000017941 */ /* 0x000fea0003800000 */
.L_x_941:
        /* <DEDUP_REMOVED lines=9> */
[CC--:B-1----:R-:W-:Y:S02]  /*f720*/  @!P4 LEA R10, P6, R16.reuse, R5.reuse, 0x1 ;  /* 0x00000005100ac211 */ /* 0x0c2fe400078c08ff */
[C---:B------:R-:W-:Y:S02]  /*f730*/  @!P3 LEA R12, P5, R19.reuse, R5, 0x1 ;  /* 0x00000005130cb211 */ /* 0x040fe400078a08ff */
        /* <DEDUP_REMOVED lines=10> */
.L_x_944:
[----:B------:R-:W-:Y:S05]  /*f7e0*/  BSYNC B1 ;  /* 0x0000000000017941 */ /* 0x000fea0003800000 */
.L_x_943:
        /* <DEDUP_REMOVED lines=10> */
[CC--:B------:R-:W-:Y:S02]  /*f890*/  @!P2 LEA R12, P5, R19.reuse, R5.reuse, 0x1 ;  /* 0x00000005130ca211 */ /* 0x0c0fe400078a08ff */
        /* <DEDUP_REMOVED lines=10> */
.L_x_946:
[----:B------:R-:W-:Y:S05]  /*f940*/  BSYNC B1 ;  /* 0x0000000000017941 */ /* 0x000fea0003800000 */
.L_x_945:
[----:B------:R-:W-:Y:S01]  /*f950*/  VIADD R0, R8, 0x60 ;  /* 0x0000006008007836 */ /* 0x000fe20000000000 */
[----:B0-----:R0:W0:Y:S04]  /*f960*/  SHFL.IDX PT, R3, R7, 0x3, 0x181f ;  /* 0x00781f0007037f89 */ /* 0x00102800000e0000 */
[----:B------:R-:W-:Y:S01]  /*f970*/  ISETP.GE.AND P0, PT, R0, R9, PT ;  /* 0x000000090000720c */ /* 0x000fe20003f06270 */
[----:B-1-3--:R1:W3:-:S12]  /*f980*/  SHFL.IDX PT, R5, R6, 0x3, 0x181f ;  /* 0x00781f0006057f89 */ /* 0x00a2d800000e0000 */
[----:B-1----:R-:W-:Y:S05]  /*f990*/  @P0 BRA `(.L_x_938) ;  /* 0x0000000000440947 */ /* 0x002fea0003800000 */
[----:B------:R-:W-:Y:S02]  /*f9a0*/  ULDC UR5, c[0x0][0xac8] ;  /* 0x0002b20000057ab9 */ /* 0x000fe40000000800 */
[----:B------:R-:W-:Y:S02]  /*f9b0*/  ISETP.GE.AND P3, PT, R16, UR5, PT ;  /* 0x0000000510007c0c */ /* 0x000fe4000bf66270 */
[----:B------:R-:W-:Y:S02]  /*f9c0*/  ISETP.GE.AND P2, PT, R19, UR5, PT ;  /* 0x0000000513007c0c */ /* 0x000fe4000bf46270 */
[----:B------:R-:W-:Y:S02]  /*f9d0*/  ISETP.GE.AND P1, PT, R18, UR5, PT ;  /* 0x0000000512007c0c */ /* 0x000fe4000bf26270 */
[----:B------:R-:W-:-:S07]  /*f9e0*/  ISETP.GE.AND P0, PT, R22, UR5, PT ;  /* 0x0000000516007c0c */ /* 0x000fce000bf06270 */
[-C--:B--234-:R-:W-:Y:S02]  /*f9f0*/  @!P3 LEA R6, P6, R16, R5.reuse, 0x1 ;  /* 0x000000051006b211 */ /* 0x09cfe400078c08ff */
        /* <DEDUP_REMOVED lines=11> */
.L_x_938:
[----:B------:R-:W-:Y:S05]  /*fab0*/  BSYNC B0 ;  /* 0x0000000000007941 */ /* 0x000fea0003800000 */
.L_x_930:
[----:B------:R-:W-:Y:S02]  /*fac0*/  ULDC UR5, c[0x0][0xc38] ;  /* 0x00030e0000057ab9 */ /* 0x000fe40000000800 */
[----:B------:R-:W-:-:S06]  /*fad0*/  UISETP.GE.AND UP0, UPT, UR4, UR5, UPT ;  /* 0x000000050400728c */ /* 0x000fcc000bf06270 */
[----:B------:R-:W-:-:S13]  /*fae0*/  PLOP3.LUT P0, PT, PT, PT, UP0, 0x80, 0x0 ;  /* 0x000000000000781c */ /* 0x000fda0003f0f008 */
[----:B------:R-:W-:Y:S05]  /*faf0*/  @!P0 BRA `(.L_x_947) ;  /* 0xffffff1000b88947 */ /* 0x000fea000383ffff */
[----:B------:R-:W-:Y:S05]  /*fb00*/  EXIT ;  /* 0x000000000000794d */ /* 0x000fea0003800000 */
.L_x_845:
[----:B------:R-:W-:-:S08]  /*fb10*/  NOP ;  /* 0x0000000000007918 */ /* 0x000fd00000000000 */
[----:B------:R-:W0:-:S00]  /*fb20*/  USETMAXREG.DEALLOC.CTAPOOL 0x18 ;  /* 0x00000018000079c8 */ /* 0x000e0000080e0500 */
[----:B0-----:R-:W2:Y:S01]  /*fb30*/  LDL.LU R2, [R1+0xc] ;  /* 0x00000c0001027983 */ /* 0x001ea20000300800 */
[----:B------:R-:W-:-:S05]  /*fb40*/  LOP3.LUT R0, R0, 0x3, RZ, 0xc0, !PT ;  /* 0x0000000300007812 */ /* 0x000fca00078ec0ff */
[----:B------:R-:W0:Y:S01]  /*fb50*/  S2UR UR6, SR_CTAID.X ;  /* 0x00000000000679c3 */ /* 0x000e220000002500 */
[----:B------:R-:W1:Y:S02]  /*fb60*/  SHFL.IDX PT, R0, R0, RZ, 0x1f ;  /* 0x00001fff00007589 */ /* 0x000e6400000e0000 */
[----:B-1----:R-:W-:-:S05]  /*fb70*/  ISETP.NE.AND P0, PT, R0, RZ, PT ;  /* 0x000000ff0000720c */ /* 0x002fca0003f05270 */
[----:B------:R-:W0:Y:S08]  /*fb80*/  LDC R0, c[0x0][0xc38] ;  /* 0x00030e00ff007b82 */ /* 0x000e300000000800 */
[----:B------:R-:W-:Y:S06]  /*fb90*/  @P0 BAR.ARV 0x4, 0x180 ;  /* 0x0106000000000b1d */ /* 0x000fec0000002000 */
[----:B--2---:R-:W-:-:S04]  /*fba0*/  LOP3.LUT R2, R2, 0xfffffffb, RZ, 0xc0, !PT ;  /* 0xfffffffb02027812 */ /* 0x004fc800078ec0ff */
[----:B------:R-:W-:Y:S02]  /*fbb0*/  @P0 LOP3.LUT R2, R2, 0x4, RZ, 0xfc, !PT ;  /* 0x0000000402020812 */ /* 0x000fe400078efcff */
[----:B0-----:R-:W-:Y:S01]  /*fbc0*/  ISETP.LE.AND P0, PT, R0, UR6, PT ;  /* 0x0000000600007c0c */ /* 0x001fe2000bf03270 */
[----:B------:R-:W-:Y:S02]  /*fbd0*/  IMAD.MOV.U32 R0, RZ, RZ, 0x1 ;  /* 0x00000001ff007424 */ /* 0x000fe400078e00ff */
[----:B------:R0:W-:Y:S04]  /*fbe0*/  STL [R1+0xc], R2 ;  /* 0x00000c0201007387 */ /* 0x0001e80000100800 */
[----:B------:R0:W-:Y:S04]  /*fbf0*/  STL [R1], RZ ;  /* 0x000000ff01007387 */ /* 0x0001e80000100800 */
[----:B------:R0:W-:Y:S04]  /*fc00*/  STL [R1+0x2c], RZ ;  /* 0x00002cff01007387 */ /* 0x0001e80000100800 */
[----:B------:R0:W-:Y:S01]  /*fc10*/  STL [R1+0x8], R0 ;  /* 0x0000080001007387 */ /* 0x0001e20000100800 */
[----:B------:R-:W-:Y:S05]  /*fc20*/  @P0 BRA `(.L_x_948) ;  /* 0x0000004000580947 */ /* 0x000fea0003800000 */
[----:B------:R-:W1:Y:S01]  /*fc30*/  S2R R7, SR_TID.X ;  /* 0x0000000000077919 */ /* 0x000e620000002100 */
        /* <DEDUP_REMOVED lines=9> */
[C---:B0-----:R-:W-:Y:S01]  /*fcd0*/  IMAD.SHL.U32 R0, R7.reuse, 0x40, RZ ;  /* 0x0000004007007824 */ /* 0x041fe200078e00ff */
[C---:B------:R-:W-:Y:S01]  /*fce0*/  LOP3.LUT P0, RZ, R7.reuse, 0x4, RZ, 0xc0, !PT ;  /* 0x0000000407ff7812 */ /* 0x040fe2000780c0ff */
[----:B------:R-:W-:-:S03]  /*fcf0*/  IMAD.SHL.U32 R3, R7, 0x8, RZ ;  /* 0x0000000807037824 */ /* 0x000fc600078e00ff */
[----:B------:R-:W-:-:S04]  /*fd00*/  LOP3.LUT R2, R0, 0x180, RZ, 0xc0, !PT ;  /* 0x0000018000027812 */ /* 0x000fc800078ec0ff */
[----:B------:R-:W-:-:S04]  /*fd10*/  LOP3.LUT R2, R2, 0x10, R7, 0xf8, !PT ;  /* 0x0000001002027812 */ /* 0x000fc800078ef807 */
[----:B------:R-:W-:Y:S02]  /*fd20*/  LOP3.LUT R5, R2, 0x30, R3, 0x78, !PT ;  /* 0x0000003002057812 */ /* 0x000fe400078e7803 */
[----:B------:R-:W-:Y:S02]  /*fd30*/  SHF.R.U32.HI R3, RZ, 0x5, R4 ;  /* 0x00000005ff037819 */ /* 0x000fe40000011604 */
[C---:B------:R-:W-:Y:S02]  /*fd40*/  LOP3.LUT R2, R0.reuse, 0x40, RZ, 0xc0, !PT ;  /* 0x0000004000027812 */ /* 0x040fe400078ec0ff */
[----:B------:R-:W-:-:S03]  /*fd50*/  LOP3.LUT R0, R0, 0x200, RZ, 0xc0, !PT ;  /* 0x0000020000007812 */ /* 0x000fc600078ec0ff */
[----:B------:R-:W-:-:S05]  /*fd60*/  IMAD R2, R3, 0x400, R2 ;  /* 0x0000040003027824 */ /* 0x000fca00078e0202 */
[----:B------:R-:W-:Y:S01]  /*fd70*/  IADD3 R5, R5, R2, R0 ;  /* 0x0000000205057210 */ /* 0x000fe20007ffe000 */
[----:B------:R-:W-:-:S04]  /*fd80*/  IMAD.SHL.U32 R2, R7, 0x80, RZ ;  /* 0x0000008007027824 */ /* 0x000fc800078e00ff */
[----:B------:R0:W-:Y:S01]  /*fd90*/  STL [R1+0x18], R5 ;  /* 0x0000180501007387 */ /* 0x0001e20000100800 */
[----:B------:R-:W-:-:S05]  /*fda0*/  LOP3.LUT R0, R2, 0x380, RZ, 0xc0, !PT ;  /* 0x0000038002007812 */ /* 0x000fca00078ec0ff */
[----:B------:R-:W-:Y:S02]  /*fdb0*/  IMAD R3, R3, 0x10, R0 ;  /* 0x0000001003037824 */ /* 0x000fe400078e0200 */
[----:B------:R-:W-:Y:S01]  /*fdc0*/  IMAD.SHL.U32 R0, R7, 0x10, RZ ;  /* 0x0000001007007824 */ /* 0x000fe200078e00ff */
[----:B0-----:R-:W-:-:S04]  /*fdd0*/  SHF.R.U32.HI R5, RZ, 0x3, R4 ;  /* 0x00000003ff057819 */ /* 0x001fc80000011604 */
[----:B------:R-:W-:-:S04]  /*fde0*/  LOP3.LUT R3, R3, 0x70, R0, 0x78, !PT ;  /* 0x0000007003037812 */ /* 0x000fc800078e7800 */
[----:B------:R-:W-:Y:S01]  /*fdf0*/  LOP3.LUT R6, R3, 0xc00, R2, 0xf8, !PT ;  /* 0x00000c0003067812 */ /* 0x000fe200078ef802 */
[----:B------:R-:W-:Y:S01]  /*fe00*/  IMAD.SHL.U32 R3, R7, 0x2, RZ ;  /* 0x0000000207037824 */ /* 0x000fe200078e00ff */
[----:B------:R-:W-:-:S03]  /*fe10*/  LOP3.LUT R2, R0, 0x3f0, RZ, 0xc0, !PT ;  /* 0x000003f000027812 */ /* 0x000fc600078ec0ff */
[----:B------:R-:W-:Y:S01]  /*fe20*/  STL [R1+0x4], R6 ;  /* 0x0000040601007387 */ /* 0x000fe20000100800 */
[----:B------:R-:W-:Y:S01]  /*fe30*/  LOP3.LUT R3, R2, 0x70, R3, 0x78, !PT ;  /* 0x0000007002037812 */ /* 0x000fe200078e7803 */
[----:B------:R-:W-:Y:S02]  /*fe40*/  IMAD.SHL.U32 R2, R4, 0x10, RZ ;  /* 0x0000001004027824 */ /* 0x000fe400078e00ff */
[C---:B------:R-:W-:Y:S02]  /*fe50*/  VIADD R4, R6.reuse, 0x40 ;  /* 0x0000004006047836 */ /* 0x040fe40000000000 */
[----:B------:R-:W-:Y:S01]  /*fe60*/  @P0 VIADD R4, R6, 0xffffffc0 ;  /* 0xffffffc006040836 */ /* 0x000fe20000000000 */
[----:B------:R-:W-:Y:S01]  /*fe70*/  LOP3.LUT R2, R3, 0x400, R2, 0xf8, !PT ;  /* 0x0000040003027812 */ /* 0x000fe200078ef802 */
[----:B------:R-:W-:-:S04]  /*fe80*/  IMAD.MOV.U32 R3, RZ, RZ, 0x20 ;  /* 0x00000020ff037424 */ /* 0x000fc800078e00ff */
[----:B------:R-:W-:Y:S01]  /*fe90*/  IMAD.IADD R2, R17, 0x1, R2 ;  /* 0x0000000111027824 */ /* 0x000fe200078e0202 */
[----:B------:R-:W-:Y:S02]  /*fea0*/  SEL R3, R3, 0xffffffe0, !P0 ;  /* 0xffffffe003037807 */ /* 0x000fe40004000000 */
[----:B------:R-:W-:Y:S02]  /*feb0*/  LOP3.LUT R3, R0, 0x70, RZ, 0xc0, !PT ;  /* 0x0000007000037812 */ /* 0x000fe400078ec0ff */
[----:B------:R-:W-:Y:S01]  /*fec0*/  LOP3.LUT R0, R5, 0x70, R0, 0xf8, !PT ;  /* 0x0000007005007812 */ /* 0x000fe200078ef800 */
[----:B------:R-:W-:Y:S01]  /*fed0*/  IMAD.U32 R0, RZ, RZ, UR6 ;  /* 0x00000006ff007e24 */ /* 0x000fe2000f8e00ff */
[----:B------:R-:W-:Y:S04]  /*fee0*/  STL [R1+0x24], R2 ;  /* 0x0000240201007387 */ /* 0x000fe80000100800 */
[----:B------:R-:W-:Y:S04]  /*fef0*/  STL [R1+0x2c], RZ ;  /* 0x00002cff01007387 */ /* 0x000fe80000100800 */
[----:B------:R-:W-:Y:S04]  /*ff00*/  STL [R1+0x20], R4 ;  /* 0x0000200401007387 */ /* 0x000fe80000100800 */
[----:B------:R0:W-:Y:S04]  /*ff10*/  STL [R1+0x28], R0 ;  /* 0x0000280001007387 */ /* 0x0001e80000100800 */
[----:B------:R-:W-:Y:S01]  /*ff20*/  STL [R1], RZ ;  /* 0x000000ff01007387 */ /* 0x000fe20000100800 */
[----:B0-----:R-:W-:-:S05]  /*ff30*/  IMAD.MOV.U32 R0, RZ, RZ, 0x1 ;  /* 0x00000001ff007424 */ /* 0x001fca00078e00ff */
[----:B------:R0:W-:Y:S02]  /*ff40*/  STL [R1+0x8], R0 ;  /* 0x0000080001007387 */ /* 0x0001e40000100800 */
[----:B0-----:R-:W-:-:S07]  /*ff50*/  LOP3.LUT R0, R3, 0x80, RZ, 0xfc, !PT ;  /* 0x0000008003007812 */ /* 0x001fce00078efcff */
.L_x_1017:
[----:B------:R-:W2:Y:S01]  /*ff60*/  LDL R0, [R1+0x28] ;  /* 0x0000280001007983 */ /* 0x000ea20000100800 */
[----:B------:R-:W-:Y:S02]  /*ff70*/  ULDC UR8, c[0x0][0xc60] ;  /* 0x0003180000087ab9 */ /* 0x000fe40000000800 */
[----:B------:R-:W-:-:S11]  /*ff80*/  UISETP.NE.AND UP0, UPT, UR8, 0x1, UPT ;  /* 0x000000010800788c */ /* 0x000fd6000bf05270 */
[----:B------:R-:W-:Y:S01]  /*ff90*/  @UP0 ULDC UR4, c[0x0][0xc64] ;  /* 0x0003190000040ab9 */ /* 0x000fe20000000800 */
[----:B------:R-:W-:Y:S01]  /*ffa0*/  @UP0 ULDC UR9, c[0x0][0xc68] ;  /* 0x00031a0000090ab9 */ /* 0x000fe20000000800 */
[C---:B--2---:R-:W-:Y:S02]  /*ffb0*/  R2UR UR7, R0.reuse ;  /* 0x00000000000772ca */ /* 0x044fe400000e0000 */
[----:B------:R-:W-:-:S11]  /*ffc0*/  R2UR UR6, R0 ;  /* 0x00000000000672ca */ /* 0x000fd600000e0000 */
[----:B------:R-:W-:-:S04]  /*ffd0*/  UIMAD.WIDE.U32 UR4, UR7, UR4, URZ ;  /* 0x00000004070472a5 */ /* 0x000fc8000f8e003f */
[----:B------:R-:W-:-:S03]  /*ffe0*/  @UP0 USHF.R.U32.HI UR7, URZ, UR9, UR5 ;  /* 0x000000093f070299 */ /* 0x000fc60008011605 */
[----:B------:R-:W-:Y:S02]  /*fff0*/  ULDC UR4, c[0x0][0xc78] ;  /* 0x00031e0000047ab9 */ /* 0x000fe40000000800 */
[----:B------:R-:W-:Y:S02]  /*10000*/  UISETP.GE.AND UP0, UPT, UR7, UR4, UPT ;  /* 0x000000040700728c */ /* 0x000fe4000bf06270 */
[----:B------:R-:W-:-:S04]  /*10010*/  UIADD3 UR4, -UR7, URZ, URZ ;  /* 0x0000003f07047290 */ /* 0x000fc8000fffe13f */
[----:B------:R-:W-:Y:S01]  /*10020*/  PLOP3.LUT P0, PT, PT, PT, UP0, 0x80, 0x0 ;  /* 0x000000000000781c */ /* 0x000fe20003f0f008 */
[----:B------:R-:W-:-:S12]  /*10030*/  UIMAD UR8, UR8, UR4, UR6 ;  /* 0x00000004080872a4 */ /* 0x000fd8000f8e0206 */
[----:B0-----:R-:W-:Y:S05]  /*10040*/  @!P0 BRA `(.L_x_949) ;  /* 0x0000000000208947 */ /* 0x001fea0003800000 */
        /* <DEDUP_REMOVED lines=8> */
.L_x_949:
[----:B------:R-:W-:Y:S01]  /*100d0*/  ULDC UR9, c[0x0][0xc54] ;  /* 0x0003150000097ab9 */ /* 0x000fe20000000800 */
[----:B------:R-:W-:Y:S01]  /*100e0*/  UMOV UR6, UR8 ;  /* 0x0000000800067c82 */ /* 0x000fe20008000000 */
[----:B------:R-:W-:-:S11]  /*100f0*/  UISETP.NE.AND UP0, UPT, UR9, 0x1, UPT ;  /* 0x000000010900788c */ /* 0x000fd6000bf05270 */
[----:B------:R-:W-:Y:S02]  /*10100*/  @UP0 ULDC.64 UR10, c[0x0][0xc58] ;  /* 0x00031600000a0ab9 */ /* 0x000fe40000000a00 */
[----:B------:R-:W-:-:S04]  /*10110*/  UIMAD.WIDE.U32 UR4, UR8, UR10, URZ ;  /* 0x0000000a080472a5 */ /* 0x000fc8000f8e003f */
[----:B------:R-:W-:-:S04]  /*10120*/  @UP0 USHF.R.U32.HI UR6, URZ, UR11, UR5 ;  /* 0x0000000b3f060299 */ /* 0x000fc80008011605 */
[----:B------:R-:W-:-:S12]  /*10130*/  UIMAD UR4, UR6, UR9, URZ ;  /* 0x00000009060472a4 */ /* 0x000fd8000f8e023f */
.L_x_950:
[----:B------:R-:W-:Y:S02]  /*10140*/  UIADD3 UR4, UR8, -UR4, URZ ;  /* 0x8000000408047290 */ /* 0x000fe4000fffe03f */
[----:B------:R-:W-:Y:S01]  /*10150*/  ULOP3.LUT UR5, URZ, UR6, URZ, 0x33, !UPT ;  /* 0x000000063f057292 */ /* 0x000fe2000f8e333f */
[----:B------:R-:W-:Y:S01]  /*10160*/  ULDC UR14, c[0x0][0xc48] ;  /* 0x00031200000e7ab9 */ /* 0x000fe20000000800 */
[----:B------:R-:W-:Y:S01]  /*10170*/  ULDC UR8, c[0x0][0x448] ;  /* 0x0001120000087ab9 */ /* 0x000fe20000000800 */
[----:B------:R-:W-:Y:S01]  /*10180*/  ULDC UR42, c[0x0][0xc3c] ;  /* 0x00030f00002a7ab9 */ /* 0x000fe20000000800 */
[----:B------:R-:W-:Y:S02]  /*10190*/  UISETP.NE.AND UP2, UPT, UR14, 0x1, UPT ;  /* 0x000000010e00788c */ /* 0x000fe4000bf45270 */
[----:B------:R-:W-:Y:S02]  /*101a0*/  UISETP.NE.AND UP1, UPT, UR8, 0x1, UPT ;  /* 0x000000010800788c */ /* 0x000fe4000bf25270 */
[----:B------:R-:W-:Y:S01]  /*101b0*/  UIADD3 UR42, UR5, UR42, URZ ;  /* 0x0000002a052a7290 */ /* 0x000fe2000fffe03f */
[----:B------:R-:W-:Y:S01]  /*101c0*/  ULDC.64 UR10, c[0x0][0x418] ;  /* 0x00010600000a7ab9 */ /* 0x000fe20000000a00 */
[----:B------:R-:W-:Y:S01]  /*101d0*/  ULDC UR13, c[0x0][0xc54] ;  /* 0x00031500000d7ab9 */ /* 0x000fe20000000800 */
[----:B------:R-:W-:-:S02]  /*101e0*/  UISETP.NE.U32.AND UP0, UPT, UR10, URZ, UPT ;  /* 0x0000003f0a00728c */ /* 0x000fc4000bf05070 */
[----:B------:R-:W-:Y:S02]  /*101f0*/  UIMAD UR13, UR7, UR13, UR4 ;  /* 0x0000000d070d72a4 */ /* 0x000fe4000f8e0204 */
[----:B------:R-:W-:Y:S01]  /*10200*/  USHF.L.U32 UR42, UR42, 0x7, URZ ;  /* 0x000000072a2a7899 */ /* 0x000fe2000800063f */
[----:B------:R-:W-:Y:S01]  /*10210*/  ULDC.64 UR4, c[0x0][0x9e0] ;  /* 0x0002780000047ab9 */ /* 0x000fe20000000a00 */
[----:B------:R-:W-:Y:S02]  /*10220*/  UISETP.NE.AND.EX UP0, UPT, UR11, URZ, UPT, UP0 ;  /* 0x0000003f0b00728c */ /* 0x000fe4000bf05300 */
[----:B------:R-:W-:Y:S02]  /*10230*/  UISETP.GE.AND UP3, UPT, UR5, 0x1, UPT ;  /* 0x000000010500788c */ /* 0x000fe4000bf66270 */
[----:B------:R-:W-:Y:S01]  /*10240*/  UIADD3 UR12, UR42, 0x7f, URZ ;  /* 0x0000007f2a0c7890 */ /* 0x000fe2000fffe03f */
[----:B------:R-:W-:Y:S01]  /*10250*/  ULDC UR10, c[0x0][0x424] ;  /* 0x00010900000a7ab9 */ /* 0x000fe20000000800 */
[----:B------:R-:W-:Y:S01]  /*10260*/  ULDC UR6, c[0x0][0x288] ;  /* 0x0000a20000067ab9 */ /* 0x000fe20000000800 */
[----:B------:R-:W-:Y:S01]  /*10270*/  @UP2 ULDC UR8, c[0x0][0xc4c] ;  /* 0x0003130000082ab9 */ /* 0x000fe20000000800 */
[----:B------:R-:W-:Y:S01]  /*10280*/  @UP1 ULDC UR11, c[0x0][0x44c] ;  /* 0x00011300000b1ab9 */ /* 0x000fe20000000800 */
[----:B------:R-:W-:Y:S01]  /*10290*/  USEL UR15, UR10, 0x1, UP0 ;  /* 0x000000010a0f7887 */ /* 0x000fe20008000000 */
[----:B------:R-:W-:Y:S01]  /*102a0*/  PLOP3.LUT P1, PT, PT, PT, UP3, 0x80, 0x0 ;  /* 0x000000000000781c */ /* 0x000fe20003f2f038 */
[----:B------:R-:W-:-:S02]  /*102b0*/  UIADD3 UR16, -UR6, 0x1, URZ ;  /* 0x0000000106107890 */ /* 0x000fc4000fffe13f */
[----:B------:R-:W-:Y:S02]  /*102c0*/  UIMAD.WIDE.U32 UR8, UR13, UR8, URZ ;  /* 0x000000080d0872a5 */ /* 0x000fe4000f8e003f */
[----:B------:R-:W-:Y:S01]  /*102d0*/  UIMAD.WIDE.U32 UR10, UR12, UR11, URZ ;  /* 0x0000000b0c0a72a5 */ /* 0x000fe2000f8e003f */
[----:B------:R-:W-:Y:S01]  /*102e0*/  ULDC UR7, c[0x0][0x2f0] ;  /* 0x0000bc0000077ab9 */ /* 0x000fe20000000800 */
[----:B------:R-:W-:Y:S01]  /*102f0*/  @UP2 ULDC UR17, c[0x0][0xc50] ;  /* 0x0003140000112ab9 */ /* 0x000fe20000000800 */
[----:B------:R-:W-:Y:S01]  /*10300*/  @UP1 ULDC UR18, c[0x0][0x450] ;  /* 0x0001140000121ab9 */ /* 0x000fe20000000800 */
[----:B------:R-:W-:Y:S01]  /*10310*/  UMOV UR44, UR13 ;  /* 0x0000000d002c7c82 */ /* 0x000fe20008000000 */
[----:B------:R-:W-:Y:S02]  /*10320*/  UIMAD UR16, UR15, UR7, UR16 ;  /* 0x000000070f1072a4 */ /* 0x000fe4000f8e0210 */
[----:B------:R-:W-:Y:S02]  /*10330*/  @UP2 USHF.R.U32.HI UR44, URZ, UR17, UR9 ;  /* 0x000000113f2c2299 */ /* 0x000fe40008011609 */
[----:B------:R-:W-:-:S02]  /*10340*/  @UP1 USHF.R.U32.HI UR12, URZ, UR18, UR11 ;  /* 0x000000123f0c1299 */ /* 0x000fc4000801160b */
[----:B------:R-:W-:Y:S02]  /*10350*/  UIADD3 UR36, -UR44, URZ, URZ ;  /* 0x0000003f2c247290 */ /* 0x000fe4000fffe13f */
[----:B------:R-:W-:Y:S02]  /*10360*/  UIADD3 UR12, UR16, UR12, URZ ;  /* 0x0000000c100c7290 */ /* 0x000fe4000fffe03f */
[----:B------:R-:W-:Y:S02]  /*10370*/  UIMAD UR36, UR14, UR36, UR13 ;  /* 0x000000240e2472a4 */ /* 0x000fe4000f8e020d */
[----:B------:R-:W-:Y:S01]  /*10380*/  UIADD3 UR4, UR12, UR4, URZ ;  /* 0x000000040c047290 */ /* 0x000fe2000fffe03f */
[----:B------:R-:W-:Y:S11]  /*10390*/  @!P1 BRA `(.L_x_951) ;  /* 0x0000000000449947 */ /* 0x000ff60003800000 */
        /* <DEDUP_REMOVED lines=10> */
.L_x_952:
[----:B------:R-:W-:-:S11]  /*10440*/  UISETP.NE.AND UP0, UPT, UR5, 0x1, UPT ;  /* 0x000000010500788c */ /* 0x000fd6000bf05270 */
[----:B------:R-:W-:Y:S02]  /*10450*/  @UP0 ULDC.64 UR12, c[0x0][0x9e8] ;  /* 0x00027a00000c0ab9 */ /* 0x000fe40000000a00 */
[----:B------:R-:W-:-:S04]  /*10460*/  UIMAD.WIDE.U32 UR8, UR10, UR12, URZ ;  /* 0x0000000c0a0872a5 */ /* 0x000fc8000f8e003f */
[----:B------:R-:W-:-:S12]  /*10470*/  @UP0 USHF.R.U32.HI UR10, URZ, UR13, UR9 ;  /* 0x0000000d3f0a0299 */ /* 0x000fd80008011609 */
.L_x_953:
[----:B------:R-:W-:-:S04]  /*10480*/  UIMAD UR10, UR10, UR5, UR5 ;  /* 0x000000050a0a72a4 */ /* 0x000fc8000f8e0205 */
[----:B------:R-:W-:-:S04]  /*10490*/  UISETP.LT.AND UP0, UPT, UR4, UR10, UPT ;  /* 0x0000000a0400728c */ /* 0x000fc8000bf01270 */
[----:B------:R-:W-:-:S12]  /*104a0*/  USEL UR4, UR4, UR10, UP0 ;  /* 0x0000000a04047287 */ /* 0x000fd80008000000 */
.L_x_951:
[----:B------:R-:W-:Y:S02]  /*104b0*/  UIMAD UR12, UR15, UR7, 0x3f ;  /* 0x0000003f0f0c74a4 */ /* 0x000fe4000f8e0207 */
[----:B------:R-:W-:Y:S02]  /*104c0*/  UIADD3 UR4, UR4, 0x3f, URZ ;  /* 0x0000003f04047890 */ /* 0x000fe4000fffe03f */
[----:B------:R-:W-:Y:S02]  /*104d0*/  USHF.R.S32.HI UR13, URZ, 0x1f, UR12 ;  /* 0x0000001f3f0d7899 */ /* 0x000fe4000801140c */
[----:B------:R-:W-:Y:S01]  /*104e0*/  USHF.R.S32.HI UR10, URZ, 0x1f, UR4 ;  /* 0x0000001f3f0a7899 */ /* 0x000fe20008011404 */
[----:B------:R-:W-:Y:S01]  /*104f0*/  @UP1 ULDC UR8, c[0x0][0x44c] ;  /* 0x0001130000081ab9 */ /* 0x000fe20000000800 */
[----:B------:R-:W-:Y:S02]  /*10500*/  ULEA.HI UR13, UR13, UR12, URZ, 0x6 ;  /* 0x0000000c0d0d7291 */ /* 0x000fe4000f8f303f */
[----:B------:R-:W-:-:S02]  /*10510*/  UIMAD.WIDE.U32 UR8, UR42, UR8, URZ ;  /* 0x000000082a0872a5 */ /* 0x000fc4000f8e003f */
[----:B------:R-:W-:Y:S01]  /*10520*/  ULEA.HI UR10, UR10, UR4, URZ, 0x6 ;  /* 0x000000040a0a7291 */ /* 0x000fe2000f8f303f */
[----:B------:R-:W-:Y:S01]  /*10530*/  @UP1 ULDC UR14, c[0x0][0x450] ;  /* 0x00011400000e1ab9 */ /* 0x000fe20000000800 */
[----:B------:R-:W-:Y:S01]  /*10540*/  UMOV UR11, UR42 ;  /* 0x0000002a000b7c82 */ /* 0x000fe20008000000 */
[----:B------:R-:W-:Y:S02]  /*10550*/  UIMAD UR4, UR15, UR7, -UR6 ;  /* 0x000000070f0472a4 */ /* 0x000fe4000f8e0a06 */
[----:B------:R-:W-:Y:S02]  /*10560*/  USHF.R.S32.HI UR13, URZ, 0x6, UR13 ;  /* 0x000000063f0d7899 */ /* 0x000fe4000801140d */
[----:B------:R-:W-:Y:S02]  /*10570*/  USHF.R.S32.HI UR10, URZ, 0x6, UR10 ;  /* 0x000000063f0a7899 */ /* 0x000fe4000801140a */
[----:B------:R-:W-:Y:S02]  /*10580*/  @UP1 USHF.R.U32.HI UR11, URZ, UR14, UR9 ;  /* 0x0000000e3f0b1299 */ /* 0x000fe40008011609 */
[----:B------:R-:W-:-:S02]  /*10590*/  UISETP.LT.AND UP0, UPT, UR13, UR10, UPT ;  /* 0x0000000a0d00728c */ /* 0x000fc4000bf01270 */
[----:B------:R-:W-:Y:S01]  /*105a0*/  UIADD3 UR4, UR4, UR11, URZ ;  /* 0x0000000b04047290 */ /* 0x000fe2000fffe03f */
[----:B------:R-:W-:Y:S01]  /*105b0*/  ULDC UR8, c[0x0][0x9dc] ;  /* 0x0002770000087ab9 */ /* 0x000fe20000000800 */
[----:B------:R-:W-:Y:S02]  /*105c0*/  USEL UR41, UR13, UR10, UP0 ;  /* 0x0000000a0d297287 */ /* 0x000fe40008000000 */
        /* <DEDUP_REMOVED lines=12> */
.L_x_955:
[----:B------:R-:W-:-:S11]  /*10690*/  UISETP.NE.AND UP0, UPT, UR5, 0x1, UPT ;  /* 0x000000010500788c */ /* 0x000fd6000bf05270 */
[----:B------:R-:W-:Y:S02]  /*106a0*/  @UP0 ULDC.64 UR10, c[0x0][0x9e8] ;  /* 0x00027a00000a0ab9 */ /* 0x000fe40000000a00 */
[----:B------:R-:W-:-:S04]  /*106b0*/  UIMAD.WIDE.U32 UR6, UR4, UR10, URZ ;  /* 0x0000000a040672a5 */ /* 0x000fc8000f8e003f */
[----:B------:R-:W-:-:S12]  /*106c0*/  @UP0 USHF.R.U32.HI UR4, URZ, UR11, UR7 ;  /* 0x0000000b3f040299 */ /* 0x000fd80008011607 */
.L_x_956:
[----:B------:R-:W-:-:S04]  /*106d0*/  UIMAD UR4, UR4, UR5, URZ ;  /* 0x00000005040472a4 */ /* 0x000fc8000f8e023f */
[----:B------:R-:W-:-:S04]  /*106e0*/  UISETP.LT.AND UP0, UPT, UR8, UR4, UPT ;  /* 0x000000040800728c */ /* 0x000fc8000bf01270 */
[----:B------:R-:W-:-:S12]  /*106f0*/  USEL UR8, UR8, UR4, !UP0 ;  /* 0x0000000408087287 */ /* 0x000fd8000c000000 */
.L_x_954:
[----:B------:R-:W-:Y:S01]  /*10700*/  USHF.R.S32.HI UR4, URZ, 0x1f, UR8 ;  /* 0x0000001f3f047899 */ /* 0x000fe20008011408 */
[----:B------:R-:W-:Y:S03]  /*10710*/  BSSY B7, `(.L_x_957) ;  /* 0x000034e000077945 */ /* 0x000fe60003800000 */
[----:B------:R-:W-:-:S04]  /*10720*/  ULEA.HI UR4, UR4, UR8, URZ, 0x6 ;  /* 0x0000000804047291 */ /* 0x000fc8000f8f303f */
[----:B------:R-:W-:-:S04]  /*10730*/  USHF.R.S32.HI UR4, URZ, 0x6, UR4 ;  /* 0x000000063f047899 */ /* 0x000fc80008011404 */
[----:B------:R-:W-:-:S04]  /*10740*/  UISETP.LT.AND UP0, UPT, URZ, UR4, UPT ;  /* 0x000000043f00728c */ /* 0x000fc8000bf01270 */
[----:B------:R-:W-:-:S04]  /*10750*/  USEL UR40, URZ, UR4, !UP0 ;  /* 0x000000043f287287 */ /* 0x000fc8000c000000 */
[----:B------:R-:W-:-:S06]  /*10760*/  UISETP.GT.AND UP0, UPT, UR41, UR40, UPT ;  /* 0x000000282900728c */ /* 0x000fcc000bf04270 */
[----:B------:R-:W-:-:S13]  /*10770*/  PLOP3.LUT P0, PT, PT, PT, UP0, 0x80, 0x0 ;  /* 0x000000000000781c */ /* 0x000fda0003f0f008 */
[----:B------:R-:W-:Y:S05]  /*10780*/  @P0 BRA `(.L_x_958) ;  /* 0x0000000000480947 */ /* 0x000fea0003800000 */
[----:B------:R-:W0:Y:S02]  /*10790*/  S2R R0, SR_TID.X ;  /* 0x0000000000007919 */ /* 0x000e240000002100 */
[----:B0-----:R-:W-:-:S04]  /*107a0*/  LOP3.LUT R0, R0, 0x7f, RZ, 0xc0, !PT ;  /* 0x0000007f00007812 */ /* 0x001fc800078ec0ff */
[----:B------:R-:W-:-:S13]  /*107b0*/  ISETP.NE.AND P0, PT, R0, RZ, PT ;  /* 0x000000ff0000720c */ /* 0x000fda0003f05270 */
[----:B------:R-:W-:Y:S05]  /*107c0*/  @P0 BRA `(.L_x_959) ;  /* 0x0000003400080947 */ /* 0x000fea0003800000 */
[----:B------:R-:W0:Y:S01]  /*107d0*/  S2R R3, SR_LANEID ;  /* 0x0000000000037919 */ /* 0x000e220000000000 */
[----:B------:R-:W-:Y:S02]  /*107e0*/  VOTEU.ANY UR4, UPT, PT ;  /* 0x0000000000047886 */ /* 0x000fe400038e0100 */
[----:B------:R-:W0:Y:S08]  /*107f0*/  FLO.U32 R0, UR4 ;  /* 0x0000000400007d00 */ /* 0x000e3000080e0000 */
[----:B------:R-:W1:Y:S01]  /*10800*/  POPC R5, UR4 ;  /* 0x0000000400057d09 */ /* 0x000e620008000000 */
[----:B0-----:R-:W-:-:S02]  /*10810*/  ISETP.EQ.U32.AND P1, PT, R0, R3, PT ;  /* 0x000000030000720c */ /* 0x001fc40003f22070 */
[----:B------:R-:W1:Y:S11]  /*10820*/  LDC.64 R2, c[0x0][0xc80] ;  /* 0x00032000ff027b82 */ /* 0x000e760000000a00 */
[----:B-1----:R-:W2:Y:S01]  /*10830*/  @P1 ATOMG.E.ADD.STRONG.GPU PT, R3, desc[UR50][R2.64], R5 ;  /* 0x00000005020319a8 */ /* 0x002ea200081ee1f2 */
[----:B------:R-:W0:Y:S02]  /*10840*/  S2R R4, SR_LTMASK ;  /* 0x0000000000047919 */ /* 0x000e240000003900 */
[----:B0-----:R-:W-:-:S04]  /*10850*/  LOP3.LUT R4, R4, UR4, RZ, 0xc0, !PT ;  /* 0x0000000404047c12 */ /* 0x001fc8000f8ec0ff */
[----:B------:R-:W0:Y:S01]  /*10860*/  POPC R7, R4 ;  /* 0x0000000400077309 */ /* 0x000e220000000000 */
[----:B--2---:R-:W0:Y:S02]  /*10870*/  SHFL.IDX PT, R0, R3, R0, 0x1f ;  /* 0x00001f0003007589 */ /* 0x004e2400000e0000 */
[----:B0-----:R-:W-:-:S05]  /*10880*/  IADD3 R0, R0, UR43, R7 ;  /* 0x0000002b00007c10 */ /* 0x001fca000fffe007 */
[----:B------:R1:W-:Y:S01]  /*10890*/  STL [R1+0x28], R0 ;  /* 0x0000280001007387 */ /* 0x0003e20000100800 */
[----:B------:R-:W-:Y:S05]  /*108a0*/  BRA `(.L_x_959) ;  /* 0x0000003000d07947 */ /* 0x000fea0003800000 */
.L_x_958:
        /* <DEDUP_REMOVED lines=20> */
.L_x_961:
[----:B------:R-:W-:Y:S05]  /*109f0*/  BSYNC B6 ;  /* 0x0000000000067941 */ /* 0x000fea0003800000 */
.L_x_960:
        /* <DEDUP_REMOVED lines=24> */
.L_x_963:
[----:B------:R-:W-:Y:S05]  /*10b80*/  BSYNC B6 ;  /* 0x0000000000067941 */ /* 0x000fea0003800000 */
.L_x_962:
[----:B------:R-:W-:Y:S01]  /*10b90*/  VIADD R0, R17, 0x8000 ;  /* 0x0000800011007836 */ /* 0x000fe20000000000 */
[----:B------:R-:W-:Y:S04]  /*10ba0*/  BSSY B6, `(.L_x_964) ;  /* 0x0000014000067945 */ /* 0x000fe80003800000 */
[----:B------:R1:W-:Y:S01]  /*10bb0*/  STL [R1+0x14], R0 ;  /* 0x0000140001007387 */ /* 0x0003e20000100800 */
        /* <DEDUP_REMOVED lines=18> */
.L_x_965:
[----:B------:R-:W-:Y:S05]  /*10ce0*/  BSYNC B6 ;  /* 0x0000000000067941 */ /* 0x000fea0003800000 */
.L_x_964:
[----:B------:R-:W-:Y:S01]  /*10cf0*/  IMAD.MOV.U32 R18, RZ, RZ, R16 ;  /* 0x000000ffff127224 */ /* 0x000fe200078e0010 */
        /* <DEDUP_REMOVED lines=19> */
.L_x_967:
[----:B------:R-:W-:Y:S05]  /*10e30*/  BSYNC B6 ;  /* 0x0000000000067941 */ /* 0x000fea0003800000 */
.L_x_966:
[----:B------:R-:W-:Y:S01]  /*10e40*/  ULDC.64 UR4, c[0x0][0x9f8] ;  /* 0x00027e0000047ab9 */ /* 0x000fe20000000a00 */
[----:B------:R-:W-:Y:S01]  /*10e50*/  IMAD.U32 R8, RZ, RZ, UR44 ;  /* 0x0000002cff087e24 */ /* 0x000fe2000f8e00ff */
[----:B------:R-:W-:-:S04]  /*10e60*/  UISETP.NE.U32.AND UP0, UPT, UR4, URZ, UPT ;  /* 0x0000003f0400728c */ /* 0x000fc8000bf05070 */
[----:B------:R-:W-:-:S06]  /*10e70*/  UISETP.NE.AND.EX UP0, UPT, UR5, URZ, UPT, UP0 ;  /* 0x0000003f0500728c */ /* 0x000fcc000bf05300 */
[----:B------:R-:W-:-:S05]  /*10e80*/  PLOP3.LUT P0, PT, PT, PT, UP0, 0x80, 0x0 ;  /* 0x000000000000781c */ /* 0x000fca0003f0f008 */
[----:B------:R-:W-:Y:S02]  /*10e90*/  @UP0 ULDC.64 UR4, c[0x0][0x9f8] ;  /* 0x00027e0000040ab9 */ /* 0x000fe40000000a00 */
[----:B------:R-:W-:-:S06]  /*10ea0*/  @UP0 UIMAD.WIDE UR4, UR44, 0x4, UR4 ;  /* 0x000000042c0408a5 */ /* 0x000fcc000f8e0204 */
[----:B------:R-:W-:Y:S02]  /*10eb0*/  IMAD.U32 R2, RZ, RZ, UR4 ;  /* 0x00000004ff027e24 */ /* 0x000fe4000f8e00ff */
[----:B------:R-:W-:-:S05]  /*10ec0*/  IMAD.U32 R3, RZ, RZ, UR5 ;  /* 0x00000005ff037e24 */ /* 0x000fca000f8e00ff */
[----:B------:R1:W2:Y:S01]  /*10ed0*/  @P0 LDG.E R8, desc[UR50][R2.64] ;  /* 0x0000003202080981 */ /* 0x0002a2000c1e1900 */
[----:B------:R-:W-:Y:S01]  /*10ee0*/  LOP3.LUT R18, R18, 0xfffffffe, RZ, 0xc0, !PT ;  /* 0xfffffffe12127812 */ /* 0x000fe200078ec0ff */
[----:B------:R-:W-:Y:S01]  /*10ef0*/  UMOV UR4, 0xffffffff ;  /* 0xffffffff00047882 */ /* 0x000fe20000000000 */
[----:B------:R-:W3:Y:S01]  /*10f00*/  S2R R19, SR_TID.X ;  /* 0x0000000000137919 */ /* 0x000ee20000002100 */
[----:B-1----:R-:W1:Y:S02]  /*10f10*/  LDC.64 R2, c[0x0][0x418] ;  /* 0x00010600ff027b82 */ /* 0x002e640000000a00 */
[----:B-1----:R-:W-:Y:S02]  /*10f20*/  ISETP.NE.U32.AND P0, PT, R2, RZ, PT ;  /* 0x000000ff0200720c */ /* 0x002fe40003f05070 */
[----:B---3--:R-:W-:Y:S02]  /*10f30*/  SHF.R.U32.HI R19, RZ, 0x5, R19 ;  /* 0x00000005ff137819 */ /* 0x008fe40000011613 */
[----:B------:R-:W-:-:S02]  /*10f40*/  ISETP.NE.AND.EX P1, PT, R3, RZ, PT, P0 ;  /* 0x000000ff0300720c */ /* 0x000fc40003f25300 */
[----:B------:R-:W-:-:S11]  /*10f50*/  LOP3.LUT R19, R19, 0x3, RZ, 0xc0, !PT ;  /* 0x0000000313137812 */ /* 0x000fd600078ec0ff */
[----:B------:R-:W-:Y:S02]  /*10f60*/  @P1 LOP3.LUT R18, R18, 0x1, RZ, 0xfc, !PT ;  /* 0x0000000112121812 */ /* 0x000fe400078efcff */
[----:B--2---:R-:W-:Y:S01]  /*10f70*/  SHF.R.S32.HI R9, RZ, 0x1f, R8 ;  /* 0x0000001fff097819 */ /* 0x004fe20000011408 */
[----:B------:R1:W-:Y:S01]  /*10f80*/  STL [R1+0x10], R8 ;  /* 0x0000100801007387 */ /* 0x0003e20000100800 */
[----:B0-----:R-:W-:-:S03]  /*10f90*/  SEL R16, R8, RZ, !P1 ;  /* 0x000000ff08107207 */ /* 0x001fc60004800000 */
[----:B------:R1:W-:Y:S04]  /*10fa0*/  STL [R1+0x1c], R9 ;  /* 0x00001c0901007387 */ /* 0x0003e80000100800 */
[----:B------:R1:W-:Y:S01]  /*10fb0*/  STL [R1+0xc], R18 ;  /* 0x00000c1201007387 */ /* 0x0003e20000100800 */
[----:B------:R-:W-:Y:S05]  /*10fc0*/  BRA.DIV UR4, `(.L_x_968) ;  /* 0x0000003604547947 */ /* 0x000fea000b800000 */
[----:B------:R0:W2:Y:S02]  /*10fd0*/  SHFL.IDX PT, R14, R19, RZ, 0x1f ;  /* 0x00001fff130e7589 */ /* 0x0000a400000e0000 */
.L_x_1036:
[----:B------:R-:W-:Y:S01]  /*10fe0*/  PLOP3.LUT P2, PT, PT, PT, PT, 0x8, 0x0 ;  /* 0x000000000000781c */ /* 0x000fe20003f4e170 */
[----:B------:R-:W-:Y:S01]  /*10ff0*/  IMAD.MOV.U32 R0, RZ, RZ, R18 ;  /* 0x000000ffff007224 */ /* 0x000fe200078e0012 */
[----:B--2---:R-:W-:-:S04]  /*11000*/  ISETP.NE.AND P0, PT, R14, RZ, PT ;  /* 0x000000ff0e00720c */ /* 0x004fc80003f05270 */
[----:B------:R-:W-:-:S07]  /*11010*/  LOP3.LUT R0, R0, 0xfffffffd, RZ, 0xc0, !PT ;  /* 0xfffffffd00007812 */ /* 0x000fce00078ec0ff */
[----:B------:R-:W-:-:S05]  /*11020*/  @P2 LOP3.LUT R0, R0, 0x2, RZ, 0xfc, !PT ;  /* 0x0000000200002812 */ /* 0x000fca00078efcff */
[----:B------:R2:W-:Y:S01]  /*11030*/  STL [R1+0xc], R0 ;  /* 0x00000c0001007387 */ /* 0x0005e20000100800 */
[----:B------:R-:W-:Y:S05]  /*11040*/  @P0 BRA `(.L_x_969) ;  /* 0x0000000400900947 */ /* 0x000fea0003800000 */
[----:B------:R-:W-:-:S06]  /*11050*/  UIADD3 UR4, UR41, -0x1, URZ ;  /* 0xffffffff29047890 */ /* 0x000fcc000fffe03f */
[----:B--2---:R-:W-:Y:S01]  /*11060*/  IMAD.U32 R0, RZ, RZ, UR4 ;  /* 0x00000004ff007e24 */ /* 0x004fe2000f8e00ff */
[----:B------:R-:W-:-:S03]  /*11070*/  UMOV UR4, 0xffffffff ;  /* 0xffffffff00047882 */ /* 0x000fc60000000000 */
[----:B------:R-:W-:Y:S05]  /*11080*/  BRA.DIV UR4, `(.L_x_970) ;  /* 0x0000003604447947 */ /* 0x000fea000b800000 */
[----:B------:R-:W-:-:S13]  /*11090*/  ELECT P6, URZ, PT ;  /* 0x00000000003f782f */ /* 0x000fda00038c0000 */
.L_x_1039:
[----:B------:R-:W-:Y:S05]  /*110a0*/  @!P6 BRA `(.L_x_969) ;  /* 0x000000040078e947 */ /* 0x000fea0003800000 */
[----:B------:R-:W-:Y:S01]  /*110b0*/  IMAD.MOV.U32 R16, RZ, RZ, R8 ;  /* 0x000000ffff107224 */ /* 0x000fe200078e0008 */
[----:B------:R-:W-:Y:S06]  /*110c0*/  @!P1 BRA `(.L_x_971) ;  /* 0x0000000000449947 */ /* 0x000fec0003800000 */
[----:B------:R-:W2:Y:S01]  /*110d0*/  LDC R7, c[0x0][0x43c] ;  /* 0x00010f00ff077b82 */ /* 0x000ea20000000800 */
[----:B------:R-:W-:Y:S01]  /*110e0*/  ULDC.64 UR4, c[0x0][0x428] ;  /* 0x00010a0000047ab9 */ /* 0x000fe20000000a00 */
[----:B--2---:R-:W-:-:S13]  /*110f0*/  ISETP.NE.AND P0, PT, R7, 0x1, PT ;  /* 0x000000010700780c */ /* 0x004fda0003f05270 */
[----:B------:R-:W2:Y:S02]  /*11100*/  @P0 LDC.64 R4, c[0x0][0x440] ;  /* 0x00011000ff040b82 */ /* 0x000ea40000000a00 */
[----:B--2---:R-:W-:-:S04]  /*11110*/  @P0 IMAD.HI.U32 R6, R0, R4, RZ ;  /* 0x0000000400060227 */ /* 0x004fc800078e00ff */
        /* <DEDUP_REMOVED lines=12> */
.L_x_971:
[----:B------:R-:W3:Y:S04]  /*111e0*/  LDL R4, [R1] ;  /* 0x0000000001047983 */ /* 0x000ee80000100800 */
[----:B--2---:R-:W2:Y:S01]  /*111f0*/  LDL R3, [R1+0x8] ;  /* 0x0000080001037983 */ /* 0x004ea20000100800 */
[----:B------:R-:W4:Y:S02]  /*11200*/  S2R R2, SR_TID.X ;  /* 0x0000000000027919 */ /* 0x000f240000002100 */
[----:B----4-:R-:W-:-:S04]  /*11210*/  LOP3.LUT R2, R2, 0x7f, RZ, 0xc0, !PT ;  /* 0x0000007f02027812 */ /* 0x010fc800078ec0ff */
[----:B------:R-:W-:Y:S01]  /*11220*/  ISETP.NE.AND P0, PT, R2, RZ, PT ;  /* 0x000000ff0200720c */ /* 0x000fe20003f05270 */
[----:B---3--:R-:W-:Y:S01]  /*11230*/  IMAD R4, R4, 0x8, R17 ;  /* 0x0000000804047824 */ /* 0x008fe200078e0211 */
[----:B--2---:R-:W-:-:S04]  /*11240*/  SHF.L.U32 R3, R3, 0x1f, RZ ;  /* 0x0000001f03037819 */ /* 0x004fc800000006ff */
[----:B------:R-:W2:Y:S02]  /*11250*/  SYNCS.PHASECHK.TRANS64.TRYWAIT P1, [R4+URZ+0x28480], R3 ;  /* 0x02848003040075a7 */ /* 0x000ea4000802017f */
[----:B--2---:R-:W-:Y:S05]  /*11260*/  @!P1 BRA `(.L_x_972) ;  /* 0x0000003000ec9947 */ /* 0x004fea0003800000 */
.L_x_1040:
        /* <DEDUP_REMOVED lines=8> */
.L_x_973:
[----:B------:R-:W3:Y:S01]  /*112f0*/  LDL R2, [R1] ;  /* 0x0000000001027983 */ /* 0x000ee20000100800 */
        /* <DEDUP_REMOVED lines=15> */
[----:B---3--:R-:W-:-:S05]  /*113f0*/  IMAD R2, R2, 0x4000, R17 ;  /* 0x0000400002027824 */ /* 0x008fca00078e0211 */
[----:B------:R-:W-:-:S13]  /*11400*/  R2UR UR8, R2 ;  /* 0x00000000020872ca */ /* 0x000fda00000e0000 */
[----:B------:R-:W-:Y:S02]  /*11410*/  UIADD3 UR32, UR8, 0x10000, URZ ;  /* 0x0001000008207890 */ /* 0x000fe4000fffe03f */
[----:B------:R-:W-:-:S07]  /*11420*/  UIADD3 UR8, UR8, 0x12000, URZ ;  /* 0x0001200008087890 */ /* 0x000fce000fffe03f */
[----:B------:R3:W-:Y:S02]  /*11430*/  UTMALDG.4D [UR32], [UR4], desc[UR6] ;  /* 0x00000620040075b4 */ /* 0x0007e40008019000 */
[----:B------:R3:W-:Y:S01]  /*11440*/  UTMALDG.4D [UR8], [UR4], desc[UR6] ;  /* 0x00000608040075b4 */ /* 0x0007e20008019000 */
[----:B------:R-:W4:Y:S02]  /*11450*/  SYNCS.PHASECHK.TRANS64.TRYWAIT P1, [R4+URZ+0x28440], R3 ;  /* 0x02844003040075a7 */ /* 0x000f24000802017f */
[----:B---34-:R-:W-:Y:S05]  /*11460*/  @!P1 BRA `(.L_x_974) ;  /* 0x0000003000809947 */ /* 0x018fea0003800000 */
.L_x_1041:
[----:B------:R-:W-:Y:S05]  /*11470*/  @P0 BRA `(.L_x_975) ;  /* 0x00000000001c0947 */ /* 0x000fea0003800000 */
[----:B------:R-:W4:Y:S01]  /*11480*/  S2R R5, SR_TID.X ;  /* 0x0000000000057919 */ /* 0x000f220000002100 */
[----:B--23--:R-:W-:-:S04]  /*11490*/  IMAD.MOV.U32 R3, RZ, RZ, 0x4000 ;  /* 0x00004000ff037424 */ /* 0x00cfc800078e00ff */
[----:B------:R2:W-:Y:S01]  /*114a0*/  SYNCS.ARRIVE.TRANS64 RZ, [R4+URZ+0x28430], R3 ;  /* 0x0284300304ff79a7 */ /* 0x0005e2000800003f */
[----:B----4-:R-:W-:-:S04]  /*114b0*/  LOP3.LUT R5, R5, 0x1f, RZ, 0xc0, !PT ;  /* 0x0000001f05057812 */ /* 0x010fc800078ec0ff */
[----:B------:R-:W-:-:S13]  /*114c0*/  ISETP.NE.AND P0, PT, R5, RZ, PT ;  /* 0x000000ff0500720c */ /* 0x000fda0003f05270 */
[----:B--2---:R-:W-:Y:S05]  /*114d0*/  @!P0 BRA `(.L_x_975) ;  /* 0x0000000000048947 */ /* 0x004fea0003800000 */
[----:B------:R-:W-:Y:S01]  /*114e0*/  BPT.TRAP 0x1 ;  /* 0x000000040000795c */ /* 0x000fe20000300000 */
.L_x_975:
[----:B--23--:R-:W2:Y:S01]  /*114f0*/  LDL.LU R3, [R1+0xc] ;  /* 0x00000c0001037983 */ /* 0x00cea20000300800 */
        /* <DEDUP_REMOVED lines=25> */
.L_x_969:
[----:B--2---:R-:W-:Y:S01]  /*11690*/  VIADD R0, R17, 0x18000 ;  /* 0x0001800011007836 */ /* 0x004fe20000000000 */
[----:B------:R-:W-:Y:S05]  /*116a0*/  WARPSYNC.ALL ;  /* 0x0000000000007948 */ /* 0x000fea0003800000 */
[----:B------:R-:W-:Y:S01]  /*116b0*/  BAR.SYNC.DEFER_BLOCKING 0x8, 0x180 ;  /* 0x0206000000007b1d */ /* 0x000fe20000010000 */
[----:B------:R-:W-:-:S05]  /*116c0*/  LOP3.LUT P0, RZ, R0, 0x3ff, RZ, 0xc0, !PT ;  /* 0x000003ff00ff7812 */ /* 0x000fca000780c0ff */
[----:B------:R-:W-:Y:S08]  /*116d0*/  BSSY B6, `(.L_x_976) ;  /* 0x0000012000067945 */ /* 0x000ff00003800000 */
[----:B------:R-:W-:Y:S05]  /*116e0*/  @!P0 BRA `(.L_x_977) ;  /* 0x0000000000408947 */ /* 0x000fea0003800000 */
[----:B------:R-:W-:Y:S01]  /*116f0*/  MOV R2, 0x0 ;  /* 0x0000000000027802 */ /* 0x000fe20000000f00 */
[----:B---3--:R-:W-:Y:S01]  /*11700*/  ULDC.64 UR6, c[0x4][0x1c8] ;  /* 0x0100720000067ab9 */ /* 0x008fe20000000a00 */
        /* <DEDUP_REMOVED lines=9> */
[----:B-1----:R-:W-:Y:S02]  /*117a0*/  IMAD.MOV.U32 R8, RZ, RZ, 0x70 ;  /* 0x00000070ff087424 */ /* 0x002fe400078e00ff */
[----:B------:R-:W-:Y:S02]  /*117b0*/  IMAD.MOV.U32 R12, RZ, RZ, 0x1 ;  /* 0x00000001ff0c7424 */ /* 0x000fe400078e00ff */
[----:B------:R-:W-:-:S07]  /*117c0*/  IMAD.MOV.U32 R13, RZ, RZ, RZ ;  /* 0x000000ffff0d7224 */ /* 0x000fce00078e00ff */
[----:B------:R-:W-:-:S07]  /*117d0*/  LEPC R20, `(.L_x_977) ;  /* 0x000000001014794e */ /* 0x000fce0000000000 */
[----:B0-2---:R-:W-:Y:S05]  /*117e0*/  CALL.ABS.NOINC R2 ;  /* 0x0000000002007343 */ /* 0x005fea0003c00000 */
.L_x_977:
[----:B---3--:R-:W-:Y:S05]  /*117f0*/  BSYNC B6 ;  /* 0x0000000000067941 */ /* 0x008fea0003800000 */
.L_x_976:
[----:B------:R2:W5:Y:S01]  /*11800*/  LDL R10, [R1+0x24] ;  /* 0x00002400010a7983 */ /* 0x0005620000100800 */
[----:B-1----:R-:W1:Y:S01]  /*11810*/  LDC R8, c[0x0][0x448] ;  /* 0x00011200ff087b82 */ /* 0x002e620000000800 */
[----:B------:R-:W-:Y:S01]  /*11820*/  USHF.R.S32.HI UR4, URZ, 0x1f, UR36 ;  /* 0x0000001f3f047899 */ /* 0x000fe20008011424 */
[----:B------:R-:W3:Y:S01]  /*11830*/  S2R R2, SR_TID.X ;  /* 0x0000000000027919 */ /* 0x000ee20000002100 */
[----:B------:R-:W-:Y:S01]  /*11840*/  ULDC.64 UR8, c[0x0][0x2d8] ;  /* 0x0000b60000087ab9 */ /* 0x000fe20000000a00 */
[----:B------:R-:W-:Y:S02]  /*11850*/  USHF.R.S32.HI UR7, URZ, 0x1f, UR44 ;  /* 0x0000001f3f077899 */ /* 0x000fe4000801142c */
[----:B------:R-:W-:Y:S01]  /*11860*/  UIMAD UR6, UR4, UR8, URZ ;  /* 0x00000008040672a4 */ /* 0x000fe2000f8e023f */
[----:B0-----:R-:W0:Y:S01]  /*11870*/  S2R R19, SR_TID.X ;  /* 0x0000000000137919 */ /* 0x001e220000002100 */
[----:B------:R-:W-:Y:S02]  /*11880*/  UIMAD.WIDE.U32 UR4, UR36, UR8, URZ ;  /* 0x00000008240472a5 */ /* 0x000fe4000f8e003f */
[----:B------:R-:W-:-:S03]  /*11890*/  UIMAD UR6, UR36, UR9, UR6 ;  /* 0x00000009240672a4 */ /* 0x000fc6000f8e0206 */
[----:B------:R-:W-:Y:S01]  /*118a0*/  ULDC.64 UR8, c[0x0][0x2e0] ;  /* 0x0000b80000087ab9 */ /* 0x000fe20000000a00 */
[----:B------:R-:W-:Y:S02]  /*118b0*/  UIADD3 UR5, UR5, UR6, URZ ;  /* 0x0000000605057290 */ /* 0x000fe4000fffe03f */
[----:B------:R-:W-:Y:S02]  /*118c0*/  UIMAD UR6, UR7, UR8, URZ ;  /* 0x00000008070672a4 */ /* 0x000fe4000f8e023f */
[----:B------:R-:W-:Y:S02]  /*118d0*/  UIMAD.WIDE.U32 UR4, UR44, UR8, UR4 ;  /* 0x000000082c0472a5 */ /* 0x000fe4000f8e0004 */
[----:B------:R-:W-:Y:S01]  /*118e0*/  UIMAD UR6, UR44, UR9, UR6 ;  /* 0x000000092c0672a4 */ /* 0x000fe2000f8e0206 */
[----:B-1----:R-:W-:-:S03]  /*118f0*/  ISETP.NE.AND P0, PT, R8, 0x1, PT ;  /* 0x000000010800780c */ /* 0x002fc60003f05270 */
[----:B------:R-:W-:Y:S01]  /*11900*/  UIADD3 UR6, UR5, UR6, URZ ;  /* 0x0000000605067290 */ /* 0x000fe2000fffe03f */
[----:B------:R-:W-:Y:S02]  /*11910*/  IMAD.U32 R6, RZ, RZ, UR4 ;  /* 0x00000004ff067e24 */ /* 0x000fe4000f8e00ff */
[----:B------:R-:W-:Y:S01]  /*11920*/  IMAD.U32 R7, RZ, RZ, UR5 ;  /* 0x00000005ff077e24 */ /* 0x000fe2000f8e00ff */
[----:B------:R-:W-:Y:S01]  /*11930*/  ULDC.64 UR4, c[0x0][0x2d0] ;  /* 0x0000b40000047ab9 */ /* 0x000fe20000000a00 */
[C---:B---3--:R-:W-:Y:S01]  /*11940*/  LOP3.LUT R18, R2.reuse, 0x7f, RZ, 0xc0, !PT ;  /* 0x0000007f02127812 */ /* 0x048fe200078ec0ff */
[----:B------:R-:W-:-:S04]  /*11950*/  IMAD.SHL.U32 R2, R2, 0x10, RZ ;  /* 0x0000001002027824 */ /* 0x000fc800078e00ff */
[----:B------:R-:W1:Y:S01]  /*11960*/  @P0 LDC R3, c[0x0][0x44c] ;  /* 0x00011300ff030b82 */ /* 0x000e620000000800 */
[----:B------:R-:W-:-:S04]  /*11970*/  SHF.R.U32.HI R18, RZ, 0x3, R18 ;  /* 0x00000003ff127819 */ /* 0x000fc80000011612 */
[----:B------:R-:W-:-:S03]  /*11980*/  LOP3.LUT R2, R18, 0x70, R2, 0xf8, !PT ;  /* 0x0000007012027812 */ /* 0x000fc600078ef802 */
[----:B------:R-:W3:Y:S01]  /*11990*/  @P0 LDC R0, c[0x0][0x450] ;  /* 0x00011400ff000b82 */ /* 0x000ee20000000800 */
[----:B------:R-:W4:Y:S01]  /*119a0*/  S2R R18, SR_TID.X ;  /* 0x0000000000127919 */ /* 0x000f220000002100 */
[----:B------:R-:W-:-:S04]  /*119b0*/  VIADD R2, R2, UR42 ;  /* 0x0000002a02027c36 */ /* 0x000fc80008000000 */
[----:B------:R-:W-:Y:S02]  /*119c0*/  IMAD.MOV.U32 R4, RZ, RZ, R2 ;  /* 0x000000ffff047224 */ /* 0x000fe400078e0002 */
[----:B-1----:R-:W-:-:S05]  /*119d0*/  @P0 IMAD.HI.U32 R3, R2, R3, RZ ;  /* 0x0000000302030227 */ /* 0x002fca00078e00ff */
[----:B---3--:R-:W-:Y:S01]  /*119e0*/  @P0 SHF.R.U32.HI R4, RZ, R0, R3 ;  /* 0x00000000ff040219 */ /* 0x008fe20000011603 */
[----:B------:R-:W-:Y:S01]  /*119f0*/  IMAD.U32 R3, RZ, RZ, UR6 ;  /* 0x00000006ff037e24 */ /* 0x000fe2000f8e00ff */
[----:B------:R-:W-:Y:S02]  /*11a00*/  ULDC.64 UR6, c[0x0][0x280] ;  /* 0x0000a00000067ab9 */ /* 0x000fe40000000a00 */
[--C-:B------:R-:W-:Y:S01]  /*11a10*/  SHF.R.S32.HI R5, RZ, 0x1f, R4.reuse ;  /* 0x0000001fff057819 */ /* 0x100fe20000011404 */
[----:B------:R-:W-:-:S04]  /*11a20*/  IMAD.MOV R0, RZ, RZ, -R4 ;  /* 0x000000ffff007224 */ /* 0x000fc800078e0a04 */
[----:B------:R-:W-:Y:S02]  /*11a30*/  IMAD R0, R8, R0, R2 ;  /* 0x0000000008007224 */ /* 0x000fe400078e0202 */
[----:B------:R-:W-:Y:S02]  /*11a40*/  IMAD.MOV.U32 R2, RZ, RZ, R6 ;  /* 0x000000ffff027224 */ /* 0x000fe400078e0006 */
[----:B------:R-:W-:Y:S02]  /*11a50*/  IMAD R5, R5, UR4, RZ ;  /* 0x0000000405057c24 */ /* 0x000fe4000f8e02ff */
[----:B------:R-:W-:-:S04]  /*11a60*/  IMAD.WIDE.U32 R2, R4, UR4, R2 ;  /* 0x0000000404027c25 */ /* 0x000fc8000f8e0002 */
[----:B------:R-:W-:Y:S01]  /*11a70*/  IMAD R5, R4, UR5, R5 ;  /* 0x0000000504057c24 */ /* 0x000fe2000f8e0205 */
[----:B------:R-:W-:Y:S01]  /*11a80*/  SHF.R.S32.HI R4, RZ, 0x1f, R0 ;  /* 0x0000001fff047819 */ /* 0x000fe20000011400 */
[----:B----4-:R-:W-:Y:S01]  /*11a90*/  IMAD.SHL.U32 R9, R18, 0x10, RZ ;  /* 0x0000001012097824 */ /* 0x010fe200078e00ff */
[----:B------:R-:W-:Y:S01]  /*11aa0*/  ULDC.64 UR4, c[0x0][0x2c8] ;  /* 0x0000b20000047ab9 */ /* 0x000fe20000000a00 */
[----:B------:R-:W-:Y:S02]  /*11ab0*/  IMAD.IADD R3, R3, 0x1, R5 ;  /* 0x0000000103037824 */ /* 0x000fe400078e0205 */
[----:B0-----:R-:W-:Y:S01]  /*11ac0*/  IMAD.SHL.U32 R18, R19, 0x10, RZ ;  /* 0x0000001013127824 */ /* 0x001fe200078e00ff */
[----:B------:R-:W-:Y:S01]  /*11ad0*/  LOP3.LUT R9, R9, 0x70, RZ, 0xc0, !PT ;  /* 0x0000007009097812 */ /* 0x000fe200078ec0ff */
[----:B------:R-:W-:Y:S02]  /*11ae0*/  IMAD R4, R4, UR4, RZ ;  /* 0x0000000404047c24 */ /* 0x000fe4000f8e02ff */
[----:B------:R-:W-:Y:S01]  /*11af0*/  IMAD.WIDE.U32 R2, R0, UR4, R2 ;  /* 0x0000000400027c25 */ /* 0x000fe2000f8e0002 */
[----:B------:R-:W-:Y:S01]  /*11b00*/  LOP3.LUT R18, R18, 0x70, RZ, 0xc0, !PT ;  /* 0x0000007012127812 */ /* 0x000fe200078ec0ff */
[----:B------:R-:W-:Y:S01]  /*11b10*/  ULDC UR4, c[0x0][0x2b8] ;  /* 0x0000ae0000047ab9 */ /* 0x000fe20000000800 */
[----:B------:R-:W-:Y:S01]  /*11b20*/  LOP3.LUT R9, R9, 0x80, RZ, 0xfc, !PT ;  /* 0x0000008009097812 */ /* 0x000fe200078efcff */
[----:B------:R-:W-:Y:S01]  /*11b30*/  IMAD R0, R0, UR5, R4 ;  /* 0x0000000500007c24 */ /* 0x000fe2000f8e0204 */
[----:B------:R-:W-:-:S02]  /*11b40*/  IADD3 R4, P2, R2, UR6, RZ ;  /* 0x0000000602047c10 */ /* 0x000fc4000ff5e0ff */
[----:B------:R-:W-:Y:S02]  /*11b50*/  ISETP.GE.AND P1, PT, R18, UR4, PT ;  /* 0x0000000412007c0c */ /* 0x000fe4000bf26270 */
[----:B------:R-:W-:Y:S01]  /*11b60*/  ISETP.GE.AND P0, PT, R9, UR4, PT ;  /* 0x0000000409007c0c */ /* 0x000fe2000bf06270 */
[----:B------:R-:W-:Y:S01]  /*11b70*/  UMOV UR4, 0xffffffff ;  /* 0xffffffff00047882 */ /* 0x000fe20000000000 */
[----:B------:R-:W-:Y:S02]  /*11b80*/  LOP3.LUT R19, R19, 0x7f, RZ, 0xc0, !PT ;  /* 0x0000007f13137812 */ /* 0x000fe400078ec0ff */
[----:B------:R-:W-:Y:S02]  /*11b90*/  IADD3.X R0, R3, UR7, R0, P2, !PT ;  /* 0x0000000703007c10 */ /* 0x000fe400097fe400 */
[----:B------:R-:W-:Y:S01]  /*11ba0*/  SHF.R.U32.HI R19, RZ, 0x3, R19 ;  /* 0x00000003ff137819 */ /* 0x000fe20000011613 */
[----:B--2---:R-:W-:Y:S06]  /*11bb0*/  BRA.DIV UR4, `(.L_x_978) ;  /* 0x0000002a04c07947 */ /* 0x004fec000b800000 */
[----:B------:R-:W0:Y:S01]  /*11bc0*/  SHFL.IDX PT, R7, R4, RZ, 0x181f ;  /* 0x00181fff04077589 */ /* 0x000e2200000e0000 */
[----:B------:R-:W-:Y:S01]  /*11bd0*/  ULDC UR4, c[0x0][0x288] ;  /* 0x0000a20000047ab9 */ /* 0x000fe20000000800 */
[----:B------:R-:W-:Y:S02]  /*11be0*/  VIADD R3, R19, UR42 ;  /* 0x0000002a13037c36 */ /* 0x000fe40008000000 */
[----:B------:R-:W1:Y:S01]  /*11bf0*/  SHFL.IDX PT, R6, R0, RZ, 0x181f ;  /* 0x00181fff00067589 */ /* 0x000e6200000e0000 */
[----:B------:R-:W-:Y:S02]  /*11c00*/  IMAD R2, R8, UR4, RZ ;  /* 0x0000000408027c24 */ /* 0x000fe4000f8e02ff */
[C---:B------:R-:W-:Y:S01]  /*11c10*/  VIADD R5, R3.reuse, 0x10 ;  /* 0x0000001003057836 */ /* 0x040fe20000000000 */
[----:B------:R-:W-:Y:S02]  /*11c20*/  SHFL.IDX PT, R9, R0, 0x1, 0x181f ;  /* 0x00381f0000097f89 */ /* 0x000fe400000e0000 */
[----:B------:R-:W-:-:S02]  /*11c30*/  ISETP.GE.AND P3, PT, R3, R2, PT ;  /* 0x000000020300720c */ /* 0x000fc40003f66270 */
[----:B------:R-:W-:Y:S02]  /*11c40*/  ISETP.GE.AND P2, PT, R5, R2, PT ;  /* 0x000000020500720c */ /* 0x000fe40003f46270 */
[----:B------:R-:W2:Y:S09]  /*11c50*/  SHFL.IDX PT, R5, R4, 0x1, 0x181f ;  /* 0x00381f0004057f89 */ /* 0x000eb200000e0000 */
[----:B0-----:R-:W-:-:S05]  /*11c60*/  @!P3 IADD3 R7, P4, R18, R7, RZ ;  /* 0x000000071207b210 */ /* 0x001fca0007f9e0ff */
[----:B-1----:R-:W-:-:S05]  /*11c70*/  @!P3 IMAD.X R6, RZ, RZ, R6, P4 ;  /* 0x000000ffff06b224 */ /* 0x002fca00020e0606 */
[----:B------:R-:W-:-:S04]  /*11c80*/  @!P3 LOP3.LUT R7, R7, R6, RZ, 0x3c, !PT ;  /* 0x000000060707b212 */ /* 0x000fc800078e3cff */
[C---:B------:R-:W-:Y:S02]  /*11c90*/  @!P3 LOP3.LUT R6, R7.reuse, R6, RZ, 0x3c, !PT ;  /* 0x000000060706b212 */ /* 0x040fe400078e3cff */
[----:B--2---:R-:W-:Y:S02]  /*11ca0*/  @!P2 IADD3 R8, P4, R18, R5, RZ ;  /* 0x000000051208a210 */ /* 0x004fe40007f9e0ff */
[----:B------:R-:W-:-:S03]  /*11cb0*/  @!P3 LOP3.LUT R7, R7, R6, RZ, 0x3c, !PT ;  /* 0x000000060707b212 */ /* 0x000fc600078e3cff */
[----:B------:R-:W-:Y:S02]  /*11cc0*/  @!P2 IMAD.X R5, RZ, RZ, R9, P4 ;  /* 0x000000ffff05a224 */ /* 0x000fe400020e0609 */
[----:B-----5:R-:W-:Y:S04]  /*11cd0*/  @!P3 LDGSTS.E.BYPASS.LTC128B.128 [R10+0x18000], desc[UR50][R6.64], !P1 ;  /* 0x18000000060abfae */ /* 0x020fe8000c901d72 */
[----:B------:R0:W-:Y:S02]  /*11ce0*/  @!P3 LDGSTS.E.BYPASS.LTC128B.128 [R10+0x1c000], desc[UR50][R6.64+0x80], !P0 ;  /* 0x1c000080060abfae */ /* 0x0001e4000c101d72 */
[----:B0-----:R-:W-:Y:S02]  /*11cf0*/  @!P2 IMAD.MOV.U32 R6, RZ, RZ, R8 ;  /* 0x000000ffff06a224 */ /* 0x001fe400078e0008 */
[----:B------:R-:W-:-:S02]  /*11d00*/  @!P2 IMAD.MOV.U32 R7, RZ, RZ, R5 ;  /* 0x000000ffff07a224 */ /* 0x000fc400078e0005 */
        /* <DEDUP_REMOVED lines=37> */
[----:B------:R-:W-:Y:S02]  /*11f60*/  @!P2 LDGSTS.E.BYPASS.LTC128B.128 [R10+0x1a800], desc[UR50][R6.64], !P1 ;  /* 0x1a800000060aafae */ /* 0x000fe4000c901d72 */
[----:B------:R-:W-:Y:S02]  /*11f70*/  ISETP.GE.AND P3, PT, R5, R2, PT ;  /* 0x000000020500720c */ /* 0x000fe40003f66270 */
[----:B------:R0:W-:Y:S04]  /*11f80*/  @!P2 LDGSTS.E.BYPASS.LTC128B.128 [R10+0x1e800], desc[UR50][R6.64+0x80], !P0 ;  /* 0x1e800080060aafae */ /* 0x0001e8000c101d72 */
[----:B------:R-:W-:Y:S04]  /*11f90*/  SHFL.IDX PT, R5, R0, 0x6, 0x181f ;  /* 0x00d81f0000057f89 */ /* 0x000fe800000e0000 */
[----:B------:R-:W-:Y:S04]  /*11fa0*/  SHFL.IDX PT, R0, R0, 0x7, 0x181f ;  /* 0x00f81f0000007f89 */ /* 0x000fe800000e0000 */
[----:B0-----:R-:W0:Y:S04]  /*11fb0*/  SHFL.IDX PT, R6, R4, 0x6, 0x181f ;  /* 0x00d81f0004067f89 */ /* 0x001e2800000e0000 */
[----:B------:R-:W1:Y:S01]  /*11fc0*/  SHFL.IDX PT, R4, R4, 0x7, 0x181f ;  /* 0x00f81f0004047f89 */ /* 0x000e6200000e0000 */
[----:B0-----:R-:W-:-:S05]  /*11fd0*/  @!P3 IADD3 R6, P2, R18, R6, RZ ;  /* 0x000000061206b210 */ /* 0x001fca0007f5e0ff */
[----:B------:R-:W-:-:S04]  /*11fe0*/  @!P3 IMAD.X R5, RZ, RZ, R5, P2 ;  /* 0x000000ffff05b224 */ /* 0x000fc800010e0605 */
[----:B------:R-:W-:-:S05]  /*11ff0*/  @!P3 IMAD.MOV.U32 R7, RZ, RZ, R5 ;  /* 0x000000ffff07b224 */ /* 0x000fca00078e0005 */
[----:B------:R0:W-:Y:S04]  /*12000*/  @!P3 LDGSTS.E.BYPASS.LTC128B.128 [R10+0x1b000], desc[UR50][R6.64], !P1 ;  /* 0x1b000000060abfae */ /* 0x0001e8000c901d72 */
[----:B-1----:R0:W-:Y:S02]  /*12010*/  @!P3 LDGSTS.E.BYPASS.LTC128B.128 [R10+0x1f000], desc[UR50][R6.64+0x80], !P0 ;  /* 0x1f000080060abfae */ /* 0x0021e4000c101d72 */
.L_x_1058:
        /* <DEDUP_REMOVED lines=11> */
.L_x_980:
[----:B------:R-:W-:Y:S05]  /*120d0*/  BSYNC B0 ;  /* 0x0000000000007941 */ /* 0x000fea0003800000 */
.L_x_979:
[----:B------:R-:W-:Y:S01]  /*120e0*/  NOP ;  /* 0x0000000000007918 */ /* 0x000fe20000000000 */
[----:B------:R-:W-:-:S13]  /*120f0*/  PLOP3.LUT P0, PT, PT, PT, PT, 0x80, 0x0 ;  /* 0x000000000000781c */ /* 0x000fda0003f0f070 */
.L_x_981:
[----:B------:R-:W-:Y:S02]  /*12100*/  PLOP3.LUT P1, PT, P1, P0, PT, 0xa2, 0x0 ;  /* 0x000000000000781c */ /* 0x000fe40000f21472 */
[----:B------:R-:W-:-:S08]  /*12110*/  @P0 R2UR P1, UR4, R17 ;  /* 0x00000000110402ca */ /* 0x000fd00000020000 */
[----:B------:R-:W-:-:S05]  /*12120*/  @P0 PLOP3.LUT P0, PT, P1, PT, PT, 0x80, 0x0 ;  /* 0x000000000000081c */ /* 0x000fca0000f0f070 */
[----:B------:R-:W-:Y:S01]  /*12130*/  @!P1 SYNCS.ARRIVE.TRANS64.RED.A0T1 RZ, [UR4+0x28400], RZ ;  /* 0x028400ffffff99a7 */ /* 0x000fe20008200404 */
[----:B------:R-:W-:Y:S07]  /*12140*/  @!P1 ARRIVES.LDGSTSBAR.64.TRANSCNT [UR4+0x28400] ;  /* 0x02840000ff0099b0 */ /* 0x000fee0008000a84 */
[----:B------:R-:W-:Y:S05]  /*12150*/  @P0 BRA.U.ANY `(.L_x_981) ;  /* 0xfffffffd00e80947 */ /* 0x000fea000393ffff */
[----:B-1----:R-:W2:Y:S02]  /*12160*/  LDL.LU R2, [R1+0x2c] ;  /* 0x00002c0001027983 */ /* 0x002ea40000300800 */
        /* <DEDUP_REMOVED lines=9> */
[----:B------:R-:W2:Y:S03]  /*12200*/  SYNCS.PHASECHK.TRANS64.TRYWAIT P0, [R17+URZ+0x28420], R0 ;  /* 0x02842000110075a7 */ /* 0x000ea6000800017f */
[----:B-12---:R-:W-:Y:S05]  /*12210*/  @!P0 BRA `(.L_x_983) ;  /* 0x0000002c00c08947 */ /* 0x006fea0003800000 */
.L_x_1059:
[----:B------:R-:W-:Y:S05]  /*12220*/  BSYNC B0 ;  /* 0x0000000000007941 */ /* 0x000fea0003800000 */
.L_x_982:
[----:B------:R-:W-:-:S04]  /*12230*/  UIADD3 UR4, UR41, -0x2, URZ ;  /* 0xfffffffe29047890 */ /* 0x000fc8000fffe03f */
[----:B------:R-:W-:-:S06]  /*12240*/  UISETP.GE.AND UP0, UPT, UR4, UR40, UPT ;  /* 0x000000280400728c */ /* 0x000fcc000bf06270 */
[----:B------:R-:W-:-:S13]  /*12250*/  PLOP3.LUT P0, PT, PT, PT, UP0, 0x80, 0x0 ;  /* 0x000000000000781c */ /* 0x000fda0003f0f008 */
[----:B------:R-:W-:Y:S05]  /*12260*/  @!P0 BRA `(.L_x_984) ;  /* 0x0000001000308947 */ /* 0x000fea0003800000 */
[----:B-1----:R1:W5:Y:S04]  /*12270*/  LDL.LU R0, [R1] ;  /* 0x0000000001007983 */ /* 0x0023680000300800 */
[----:B------:R1:W5:Y:S01]  /*12280*/  LDL.LU R3, [R1+0x8] ;  /* 0x0000080001037983 */ /* 0x0003620000300800 */
[----:B------:R-:W-:-:S07]  /*12290*/  IMAD.U32 R2, RZ, RZ, UR4 ;  /* 0x00000004ff027e24 */ /* 0x000fce000f8e00ff */
.L_x_1006:
[----:B0-----:R-:W2:Y:S01]  /*122a0*/  LDL R6, [R1+0xc] ;  /* 0x00000c0001067983 */ /* 0x001ea20000100800 */
[----:B-----5:R-:W-:Y:S01]  /*122b0*/  VIADD R5, R0, 0x1 ;  /* 0x0000000100057836 */ /* 0x020fe20000000000 */
[----:B------:R-:W-:Y:S05]  /*122c0*/  YIELD ;  /* 0x0000000000007946 */ /* 0x000fea0003800000 */
[----:B------:R-:W-:Y:S01]  /*122d0*/  ISETP.NE.AND P0, PT, R5, 0x2, PT ;  /* 0x000000020500780c */ /* 0x000fe20003f05270 */
[----:B------:R-:W-:Y:S03]  /*122e0*/  BSSY B0, `(.L_x_985) ;  /* 0x0000089000007945 */ /* 0x000fe60003800000 */
[----:B------:R-:W-:-:S02]  /*122f0*/  SEL R4, RZ, 0x1, P0 ;  /* 0x00000001ff047807 */ /* 0x000fc40000000000 */
[----:B------:R-:W-:Y:S02]  /*12300*/  SEL R10, R5, RZ, P0 ;  /* 0x000000ff050a7207 */ /* 0x000fe40000000000 */
[----:B------:R-:W-:-:S05]  /*12310*/  LOP3.LUT R9, R3, R4, RZ, 0x3c, !PT ;  /* 0x0000000403097212 */ /* 0x000fca00078e3cff */
[----:B------:R0:W-:Y:S04]  /*12320*/  STL [R1+0x8], R9 ;  /* 0x0000080901007387 */ /* 0x0001e80000100800 */
[----:B------:R0:W-:Y:S01]  /*12330*/  STL [R1], R10 ;  /* 0x0000000a01007387 */ /* 0x0001e20000100800 */
[----:B--2---:R-:W-:-:S13]  /*12340*/  LOP3.LUT P1, RZ, R6, 0x2, RZ, 0xc0, !PT ;  /* 0x0000000206ff7812 */ /* 0x004fda000782c0ff */
[----:B0-----:R-:W-:Y:S05]  /*12350*/  @!P1 BRA `(.L_x_986) ;  /* 0x0000000800049947 */ /* 0x001fea0003800000 */
[----:B------:R-:W-:Y:S01]  /*12360*/  LOP3.LUT P1, RZ, R6, 0x1, RZ, 0xc0, !PT ;  /* 0x0000000106ff7812 */ /* 0x000fe2000782c0ff */
[----:B------:R-:W-:-:S12]  /*12370*/  IMAD.MOV.U32 R8, RZ, RZ, R2 ;  /* 0x000000ffff087224 */ /* 0x000fd800078e0002 */
[----:B------:R-:W-:Y:S05]  /*12380*/  @!P1 BRA `(.L_x_987) ;  /* 0x0000000000509947 */ /* 0x000fea0003800000 */
[----:B------:R-:W2:Y:S01]  /*12390*/  LDL R11, [R1+0x1c] ;  /* 0x00001c00010b7983 */ /* 0x000ea20000100800 */
[----:B------:R-:W0:Y:S01]  /*123a0*/  LDC R8, c[0x0][0x43c] ;  /* 0x00010f00ff087b82 */ /* 0x000e220000000800 */
[----:B------:R-:W-:Y:S02]  /*123b0*/  ULDC.64 UR4, c[0x0][0x428] ;  /* 0x00010a0000047ab9 */ /* 0x000fe40000000a00 */
[----:B------:R-:W3:Y:S01]  /*123c0*/  LDL R7, [R1+0x10] ;  /* 0x0000100001077983 */ /* 0x000ee20000100800 */
        /* <DEDUP_REMOVED lines=9> */
[C---:B---3--:R-:W-:Y:S02]  /*12460*/  IMAD R6, R7.reuse, UR5, R6 ;  /* 0x0000000507067c24 */ /* 0x048fe4000f8e0206 */
[----:B------:R-:W-:Y:S01]  /*12470*/  IMAD.WIDE.U32 R4, R7, UR4, R4 ;  /* 0x0000000407047c25 */ /* 0x000fe2000f8e0004 */
[----:B------:R-:W-:-:S03]  /*12480*/  ULDC.64 UR4, c[0x0][0x418] ;  /* 0x0001060000047ab9 */ /* 0x000fc60000000a00 */
[----:B------:R-:W-:Y:S01]  /*12490*/  IMAD.IADD R5, R6, 0x1, R5 ;  /* 0x0000000106057824 */ /* 0x000fe200078e0205 */
[----:B------:R-:W-:-:S04]  /*124a0*/  LEA R6, P0, R4, UR4, 0x2 ;  /* 0x0000000404067c11 */ /* 0x000fc8000f8010ff */
[----:B------:R-:W-:-:S05]  /*124b0*/  LEA.HI.X R7, R4, UR5, R5, 0x2, P0 ;  /* 0x0000000504077c11 */ /* 0x000fca00080f1405 */
[----:B------:R0:W5:Y:S04]  /*124c0*/  LDG.E R16, desc[UR50][R6.64] ;  /* 0x0000003206107981 */ /* 0x000168000c1e1900 */
.L_x_987:
[----:B0-----:R-:W-:Y:S01]  /*124d0*/  IMAD R6, R10, 0x8, R17 ;  /* 0x000000080a067824 */ /* 0x001fe200078e0211 */
[----:B------:R-:W-:Y:S01]  /*124e0*/  SHF.L.U32 R5, R9, 0x1f, RZ ;  /* 0x0000001f09057819 */ /* 0x000fe200000006ff */
[----:B------:R-:W0:Y:S01]  /*124f0*/  S2R R4, SR_TID.X ;  /* 0x0000000000047919 */ /* 0x000e220000002100 */
[----:B------:R-:W-:Y:S02]  /*12500*/  BSSY B1, `(.L_x_988) ;  /* 0x0000005000017945 */ /* 0x000fe40003800000 */
[----:B------:R-:W2:Y:S01]  /*12510*/  SYNCS.PHASECHK.TRANS64.TRYWAIT P0, [R6+URZ+0x28480], R5 ;  /* 0x02848005060075a7 */ /* 0x000ea2000800017f */
[----:B0-----:R-:W-:-:S04]  /*12520*/  LOP3.LUT R4, R4, 0x7f, RZ, 0xc0, !PT ;  /* 0x0000007f04047812 */ /* 0x001fc800078ec0ff */
[----:B------:R-:W-:Y:S01]  /*12530*/  ISETP.NE.AND P1, PT, R4, RZ, PT ;  /* 0x000000ff0400720c */ /* 0x000fe20003f25270 */
[----:B--2---:R-:W-:-:S12]  /*12540*/  @!P0 BRA `(.L_x_989) ;  /* 0x0000002c00088947 */ /* 0x004fd80003800000 */
.L_x_1060:
[----:B------:R-:W-:Y:S05]  /*12550*/  BSYNC B1 ;  /* 0x0000000000017941 */ /* 0x000fea0003800000 */
.L_x_988:
[----:B------:R-:W-:Y:S04]  /*12560*/  BSSY B1, `(.L_x_990) ;  /* 0x0000009000017945 */ /* 0x000fe80003800000 */
        /* <DEDUP_REMOVED lines=8> */
.L_x_991:
[----:B------:R-:W-:Y:S05]  /*125f0*/  BSYNC B1 ;  /* 0x0000000000017941 */ /* 0x000fea0003800000 */
.L_x_990:
        /* <DEDUP_REMOVED lines=10> */
[----:B--2---:R-:W-:-:S04]  /*126a0*/  IMAD R4, R4, 0x4000, R17 ;  /* 0x0000400004047824 */ /* 0x004fc800078e0211 */
[----:B------:R-:W-:-:S07]  /*126b0*/  VIADD R9, R4, 0x10000 ;  /* 0x0001000004097836 */ /* 0x000fce0000000000 */
.L_x_992:
        /* <DEDUP_REMOVED lines=9> */
[----:B--2---:R-:W-:Y:S05]  /*12750*/  @P0 BRA.U.ANY `(.L_x_992) ;  /* 0xfffffffd00d80947 */ /* 0x004fea000393ffff */
[----:B------:R-:W-:Y:S01]  /*12760*/  IMAD.MOV.U32 R12, RZ, RZ, 0x80 ;  /* 0x00000080ff0c7424 */ /* 0x000fe200078e00ff */
[----:B------:R-:W-:Y:S01]  /*12770*/  PLOP3.LUT P0, PT, PT, PT, PT, 0x80, 0x0 ;  /* 0x000000000000781c */ /* 0x000fe20003f0f070 */
[----:B------:R-:W-:Y:S01]  /*12780*/  VIADD R9, R4, 0x12000 ;  /* 0x0001200004097836 */ /* 0x000fe20000000000 */
[----:B------:R-:W-:Y:S01]  /*12790*/  UMOV UR6, 0x0 ;  /* 0x0000000000067882 */ /* 0x000fe20000000000 */
[----:B------:R-:W-:Y:S01]  /*127a0*/  UMOV UR7, 0x14f00000 ;  /* 0x14f0000000077882 */ /* 0x000fe20000000000 */
[----:B------:R-:W-:-:S15]  /*127b0*/  R2UR UR10, R12 ;  /* 0x000000000c0a72ca */ /* 0x000fde00000e0000 */
.L_x_993:
        /* <DEDUP_REMOVED lines=10> */
[----:B------:R-:W2:Y:S01]  /*12860*/  SYNCS.PHASECHK.TRANS64.TRYWAIT P0, [R6+URZ+0x28440], R5 ;  /* 0x02844005060075a7 */ /* 0x000ea2000800017f */
[----:B------:R-:W-:Y:S04]  /*12870*/  BSSY B1, `(.L_x_994) ;  /* 0x0000002000017945 */ /* 0x000fe80003800000 */
[----:B--2---:R-:W-:Y:S05]  /*12880*/  @!P0 BRA `(.L_x_995) ;  /* 0x00000028004c8947 */ /* 0x004fea0003800000 */
.L_x_1061:
[----:B------:R-:W-:Y:S05]  /*12890*/  BSYNC B1 ;  /* 0x0000000000017941 */ /* 0x000fea0003800000 */
.L_x_994:
[----:B------:R-:W-:Y:S01]  /*128a0*/  BSSY B1, `(.L_x_996) ;  /* 0x000000b000017945 */ /* 0x000fe20003800000 */
[----:B------:R-:W-:Y:S02]  /*128b0*/  IMAD.MOV.U32 R10, RZ, RZ, 0x0 ;  /* 0x00000000ff0a7424 */ /* 0x000fe400078e00ff */
[----:B------:R-:W-:Y:S01]  /*128c0*/  IMAD.MOV.U32 R11, RZ, RZ, 0x14f00000 ;  /* 0x14f00000ff0b7424 */ /* 0x000fe200078e00ff */
[----:B------:R-:W-:Y:S06]  /*128d0*/  @P1 BRA `(.L_x_997) ;  /* 0x00000000001c1947 */ /* 0x000fec0003800000 */
[----:B------:R-:W3:Y:S01]  /*128e0*/  S2R R7, SR_TID.X ;  /* 0x0000000000077919 */ /* 0x000ee20000002100 */
[----:B0-2---:R-:W-:-:S04]  /*128f0*/  IMAD.MOV.U32 R5, RZ, RZ, 0x4000 ;  /* 0x00004000ff057424 */ /* 0x005fc800078e00ff */
[----:B------:R4:W-:Y:S01]  /*12900*/  SYNCS.ARRIVE.TRANS64 RZ, [R6+URZ+0x28430], R5 ;  /* 0x0284300506ff79a7 */ /* 0x0009e2000800003f */
[----:B---3--:R-:W-:-:S04]  /*12910*/  LOP3.LUT R7, R7, 0x1f, RZ, 0xc0, !PT ;  /* 0x0000001f07077812 */ /* 0x008fc800078ec0ff */
[----:B------:R-:W-:-:S13]  /*12920*/  ISETP.NE.AND P0, PT, R7, RZ, PT ;  /* 0x000000ff0700720c */ /* 0x000fda0003f05270 */
[----:B----4-:R-:W-:Y:S05]  /*12930*/  @!P0 BRA `(.L_x_997) ;  /* 0x0000000000048947 */ /* 0x010fea0003800000 */
[----:B------:R-:W-:Y:S01]  /*12940*/  BPT.TRAP 0x1 ;  /* 0x000000040000795c */ /* 0x000fe20000300000 */
.L_x_997:
[----:B------:R-:W-:Y:S05]  /*12950*/  BSYNC B1 ;  /* 0x0000000000017941 */ /* 0x000fea0003800000 */
.L_x_996:
[----:B------:R-:W-:Y:S01]  /*12960*/  R2UR UR10, R13 ;  /* 0x000000000d0a72ca */ /* 0x000fe200000e0000 */
[----:B------:R-:W-:Y:S01]  /*12970*/  UIADD3 UR4, UP0, UR46, 0x370, URZ ;  /* 0x000003702e047890 */ /* 0x000fe2000ff1e03f */
[----:B------:R-:W-:Y:S01]  /*12980*/  R2UR UR6, R10 ;  /* 0x000000000a0672ca */ /* 0x000fe200000e0000 */
[----:B0-2---:R-:W-:Y:S01]  /*12990*/  VIADD R6, R6, 0x28430 ;  /* 0x0002843006067836 */ /* 0x005fe20000000000 */
[----:B------:R-:W-:Y:S01]  /*129a0*/  R2UR UR7, R11 ;  /* 0x000000000b0772ca */ /* 0x000fe200000e0000 */
[----:B------:R-:W-:Y:S01]  /*129b0*/  VIADD R5, R4, 0x20000 ;  /* 0x0002000004057836 */ /* 0x000fe20000000000 */
[----:B------:R-:W-:Y:S01]  /*129c0*/  PLOP3.LUT P0, PT, PT, PT, PT, 0x80, 0x0 ;  /* 0x000000000000781c */ /* 0x000fe20003f0f070 */
[----:B------:R-:W-:-:S12]  /*129d0*/  UIADD3.X UR5, URZ, UR47, URZ, UP0, !UPT ;  /* 0x0000002f3f057290 */ /* 0x000fd800087fe43f */
.L_x_998:
        /* <DEDUP_REMOVED lines=15> */
.L_x_999:
        /* <DEDUP_REMOVED lines=10> */
.L_x_986:
[----:B------:R-:W-:Y:S05]  /*12b70*/  BSYNC B0 ;  /* 0x0000000000007941 */ /* 0x000fea0003800000 */
.L_x_985:
[----:B------:R-:W-:-:S06]  /*12b80*/  UISETP.NE.AND UP0, UPT, UR39, 0x3, UPT ;  /* 0x000000032700788c */ /* 0x000fcc000bf05270 */
[----:B------:R-:W-:-:S13]  /*12b90*/  PLOP3.LUT P0, PT, PT, PT, UP0, 0x80, 0x0 ;  /* 0x000000000000781c */ /* 0x000fda0003f0f008 */
[----:B------:R-:W-:Y:S05]  /*12ba0*/  @!P0 BRA `(.L_x_1000) ;  /* 0x0000000000048947 */ /* 0x000fea0003800000 */
[----:B------:R-:W-:Y:S01]  /*12bb0*/  BPT.TRAP 0x1 ;  /* 0x000000040000795c */ /* 0x000fe20000300000 */
.L_x_1000:
[----:B------:R-:W-:Y:S01]  /*12bc0*/  IMAD.U32 R4, RZ, RZ, UR45 ;  /* 0x0000002dff047e24 */ /* 0x000fe2000f8e00ff */
[----:B------:R-:W-:Y:S01]  /*12bd0*/  BSSY B0, `(.L_x_1001) ;  /* 0x0000007000007945 */ /* 0x000fe20003800000 */
[----:B------:R-:W-:-:S03]  /*12be0*/  IMAD R19, R0, 0x8, R17 ;  /* 0x0000000800137824 */ /* 0x000fc600078e0211 */
[----:B------:R-:W-:Y:S02]  /*12bf0*/  ISETP.NE.AND P0, PT, R4, 0x3, PT ;  /* 0x000000030400780c */ /* 0x000fe40003f05270 */
[----:B------:R-:W-:-:S04]  /*12c00*/  LOP3.LUT R4, R3, 0x1, RZ, 0x3c, !PT ;  /* 0x0000000103047812 */ /* 0x000fc800078e3cff */
[----:B------:R-:W-:-:S04]  /*12c10*/  SHF.L.U32 R4, R4, 0x1f, RZ ;  /* 0x0000001f04047819 */ /* 0x000fc800000006ff */
[----:B------:R-:W0:Y:S02]  /*12c20*/  SYNCS.PHASECHK.TRANS64.TRYWAIT P1, [R19+URZ+0x28470], R4 ;  /* 0x02847004130075a7 */ /* 0x000e24000802017f */
[----:B0-----:R-:W-:Y:S05]  /*12c30*/  @!P1 BRA `(.L_x_1002) ;  /* 0x0000002400749947 */ /* 0x001fea0003800000 */
.L_x_1062:
[----:B------:R-:W-:Y:S05]  /*12c40*/  BSYNC B0 ;  /* 0x0000000000007941 */ /* 0x000fea0003800000 */
.L_x_1001:
[----:B------:R-:W-:Y:S05]  /*12c50*/  @!P0 BRA `(.L_x_1003) ;  /* 0x0000000000048947 */ /* 0x000fea0003800000 */
[----:B------:R-:W-:Y:S01]  /*12c60*/  BPT.TRAP 0x1 ;  /* 0x000000040000795c */ /* 0x000fe20000300000 */
.L_x_1003:
[----:B------:R-:W-:Y:S01]  /*12c70*/  SHF.L.U32 R3, R3, 0x1f, RZ ;  /* 0x0000001f03037819 */ /* 0x000fe200000006ff */
[----:B------:R-:W-:-:S03]  /*12c80*/  IMAD.SHL.U32 R0, R0, 0x4000, RZ ;  /* 0x0000400000007824 */ /* 0x000fc600078e00ff */
[----:B------:R-:W2:Y:S02]  /*12c90*/  SYNCS.PHASECHK.TRANS64.TRYWAIT P1, [R19+URZ+0x28460], R3 ;  /* 0x02846003130075a7 */ /* 0x000ea4000802017f */
[----:B--2---:R-:W-:Y:S05]  /*12ca0*/  @!P1 BRA `(.L_x_1004) ;  /* 0x00000024006c9947 */ /* 0x004fea0003800000 */
.L_x_1063:
[----:B------:R-:W2:Y:S04]  /*12cb0*/  LDL R12, [R1+0x4] ;  /* 0x00000400010c7983 */ /* 0x000ea80000100800 */
[----:B------:R-:W3:Y:S04]  /*12cc0*/  LDL R14, [R1+0x20] ;  /* 0x00002000010e7983 */ /* 0x000ee80000100800 */
[----:B------:R-:W4:Y:S04]  /*12cd0*/  LDL R13, [R1+0x18] ;  /* 0x00001800010d7983 */ /* 0x000f280000100800 */
[----:B------:R0:W-:Y:S04]  /*12ce0*/  STL [R1+0x30], R2 ;  /* 0x0000300201007387 */ /* 0x0001e80000100800 */
[----:B0-----:R-:W4:Y:S01]  /*12cf0*/  LDL R2, [R1+0x14] ;  /* 0x0000140001027983 */ /* 0x001f220000100800 */
[----:B------:R-:W-:Y:S05]  /*12d00*/  WARPSYNC.ALL ;  /* 0x0000000000007948 */ /* 0x000fea0003800000 */
[----:B--2---:R-:W-:-:S05]  /*12d10*/  LOP3.LUT R3, R0, R12, RZ, 0xfc, !PT ;  /* 0x0000000c00037212 */ /* 0x004fca00078efcff */
[----:B------:R-:W-:-:S05]  /*12d20*/  IMAD.IADD R3, R17, 0x1, R3 ;  /* 0x0000000111037824 */ /* 0x000fca00078e0203 */
[----:B------:R-:W0:Y:S01]  /*12d30*/  LDSM.16.MT88.4 R8, [R3+0x10000] ;  /* 0x010000000308783b */ /* 0x000e220000004200 */
[----:B---3--:R-:W-:Y:S02]  /*12d40*/  IADD3 R18, R17, R14, R0 ;  /* 0x0000000e11127210 */ /* 0x008fe40007ffe000 */
[C-C-:B0-----:R-:W-:Y:S02]  /*12d50*/  PRMT R4, R8.reuse, 0x6420, R9.reuse ;  /* 0x0000642008047816 */ /* 0x141fe40000000009 */
[----:B------:R-:W-:Y:S02]  /*12d60*/  PRMT R5, R8, 0x7531, R9 ;  /* 0x0000753108057816 */ /* 0x000fe40000000009 */
[C-C-:B------:R-:W-:Y:S02]  /*12d70*/  PRMT R6, R10.reuse, 0x6420, R11.reuse ;  /* 0x000064200a067816 */ /* 0x140fe4000000000b */
[----:B------:R-:W-:Y:S02]  /*12d80*/  PRMT R7, R10, 0x7531, R11 ;  /* 0x000075310a077816 */ /* 0x000fe4000000000b */
[----:B------:R-:W0:Y:S01]  /*12d90*/  LDSM.16.MT88.4 R8, [R18+0x10000] ;  /* 0x010000001208783b */ /* 0x000e220000004200 */
[----:B----4-:R-:W-:-:S05]  /*12da0*/  IADD3 R3, R2, R0, R13 ;  /* 0x0000000002037210 */ /* 0x010fca0007ffe00d */
[----:B------:R2:W-:Y:S02]  /*12db0*/  STSM.16.M88.4 [R3], R4 ;  /* 0x0000000403007844 */ /* 0x0005e40000000200 */
[----:B--2---:R-:W-:Y:S02]  /*12dc0*/  IMAD.MOV.U32 R6, RZ, RZ, R13 ;  /* 0x000000ffff067224 */ /* 0x004fe400078e000d */
[----:B------:R-:W-:Y:S02]  /*12dd0*/  IMAD.MOV.U32 R7, RZ, RZ, R12 ;  /* 0x000000ffff077224 */ /* 0x000fe400078e000c */
[----:B------:R-:W-:Y:S01]  /*12de0*/  VIADD R4, R0, 0x2000 ;  /* 0x0000200000047836 */ /* 0x000fe20000000000 */
[C-C-:B0-----:R-:W-:Y:S02]  /*12df0*/  PRMT R12, R8.reuse, 0x6420, R9.reuse ;  /* 0x00006420080c7816 */ /* 0x141fe40000000009 */
[----:B------:R-:W-:Y:S02]  /*12e00*/  PRMT R13, R8, 0x7531, R9 ;  /* 0x00007531080d7816 */ /* 0x000fe40000000009 */
[----:B------:R-:W-:-:S02]  /*12e10*/  PRMT R14, R10, 0x6420, R11 ;  /* 0x000064200a0e7816 */ /* 0x000fc4000000000b */
[----:B------:R-:W-:-:S05]  /*12e20*/  PRMT R15, R10, 0x7531, R11 ;  /* 0x000075310a0f7816 */ /* 0x000fca000000000b */
[----:B------:R0:W-:Y:S02]  /*12e30*/  STSM.16.M88.4 [R3+0x1000], R12 ;  /* 0x0010000c03007844 */ /* 0x0001e40000000200 */
[----:B0-----:R-:W-:-:S05]  /*12e40*/  IMAD.MOV.U32 R15, RZ, RZ, R7 ;  /* 0x000000ffff0f7224 */ /* 0x001fca00078e0007 */
[----:B------:R-:W-:-:S05]  /*12e50*/  LOP3.LUT R4, R4, R15, RZ, 0xfc, !PT ;  /* 0x0000000f04047212 */ /* 0x000fca00078efcff */
[----:B------:R-:W-:-:S05]  /*12e60*/  IMAD.IADD R4, R17, 0x1, R4 ;  /* 0x0000000111047824 */ /* 0x000fca00078e0204 */
        /* <DEDUP_REMOVED lines=12> */
[C-C-:B------:R-:W-:Y:S02]  /*12f30*/  PRMT R14, R10.reuse, 0x6420, R11.reuse ;  /* 0x000064200a0e7816 */ /* 0x140fe4000000000b */
[----:B------:R-:W-:-:S05]  /*12f40*/  PRMT R15, R10, 0x7531, R11 ;  /* 0x000075310a0f7816 */ /* 0x000fca000000000b */
[----:B------:R0:W-:Y:S02]  /*12f50*/  STSM.16.M88.4 [R3+0x3000], R12 ;  /* 0x0030000c03007844 */ /* 0x0001e40000000200 */
[----:B0-----:R-:W-:Y:S02]  /*12f60*/  IMAD.MOV.U32 R15, RZ, RZ, R7 ;  /* 0x000000ffff0f7224 */ /* 0x001fe400078e0007 */
[----:B------:R-:W0:Y:S01]  /*12f70*/  S2R R7, SR_TID.X ;  /* 0x0000000000077919 */ /* 0x000e220000002100 */
[----:B------:R-:W-:Y:S02]  /*12f80*/  VIADD R3, R0, 0x1000 ;  /* 0x0000100000037836 */ /* 0x000fe40000000000 */
[----:B------:R-:W-:-:S03]  /*12f90*/  IMAD.MOV.U32 R13, RZ, RZ, 0x20 ;  /* 0x00000020ff0d7424 */ /* 0x000fc600078e00ff */
[----:B------:R-:W-:Y:S01]  /*12fa0*/  LOP3.LUT R3, R3, R15, RZ, 0xfc, !PT ;  /* 0x0000000f03037212 */ /* 0x000fe200078efcff */
[----:B------:R-:W-:-:S04]  /*12fb0*/  IMAD.MOV.U32 R14, RZ, RZ, R6 ;  /* 0x000000ffff0e7224 */ /* 0x000fc800078e0006 */
[----:B------:R-:W-:-:S05]  /*12fc0*/  IMAD.IADD R3, R17, 0x1, R3 ;  /* 0x0000000111037824 */ /* 0x000fca00078e0203 */
[----:B------:R2:W3:Y:S01]  /*12fd0*/  LDSM.16.MT88.4 R8, [R3+0x10000] ;  /* 0x010000000308783b */ /* 0x0004e20000004200 */
[----:B0-----:R-:W-:-:S04]  /*12fe0*/  LOP3.LUT P1, RZ, R7, 0x4, RZ, 0xc0, !PT ;  /* 0x0000000407ff7812 */ /* 0x001fc8000782c0ff */
[----:B------:R-:W-:-:S04]  /*12ff0*/  SEL R13, R13, 0xffffffe0, !P1 ;  /* 0xffffffe00d0d7807 */ /* 0x000fc80004800000 */
[----:B--2---:R-:W-:-:S05]  /*13000*/  IADD3 R3, R14, R0, R13 ;  /* 0x000000000e037210 */ /* 0x004fca0007ffe00d */
[----:B------:R-:W-:Y:S02]  /*13010*/  IMAD.IADD R3, R2, 0x1, R3 ;  /* 0x0000000102037824 */ /* 0x000fe400078e0203 */
[----:B------:R0:W5:Y:S01]  /*13020*/  LDL.LU R2, [R1+0x30] ;  /* 0x0000300001027983 */ /* 0x0001620000300800 */
[C-C-:B---3--:R-:W-:Y:S02]  /*13030*/  PRMT R4, R8.reuse, 0x6420, R9.reuse ;  /* 0x0000642008047816 */ /* 0x148fe40000000009 */
[----:B------:R-:W-:Y:S02]  /*13040*/  PRMT R5, R8, 0x7531, R9 ;  /* 0x0000753108057816 */ /* 0x000fe40000000009 */
[C-C-:B------:R-:W-:Y:S02]  /*13050*/  PRMT R6, R10.reuse, 0x6420, R11.reuse ;  /* 0x000064200a067816 */ /* 0x140fe4000000000b */
[----:B------:R-:W-:Y:S02]  /*13060*/  PRMT R7, R10, 0x7531, R11 ;  /* 0x000075310a077816 */ /* 0x000fe4000000000b */
[----:B------:R-:W2:Y:S01]  /*13070*/  LDSM.16.MT88.4 R8, [R18+0x11000] ;  /* 0x011000001208783b */ /* 0x000ea20000004200 */
[----:B------:R-:W-:-:S03]  /*13080*/  VIADD R0, R0, 0x3000 ;  /* 0x0000300000007836 */ /* 0x000fc60000000000 */
[----:B------:R3:W-:Y:S02]  /*13090*/  STSM.16.M88.4 [R3], R4 ;  /* 0x0000000403007844 */ /* 0x0007e40000000200 */
[----:B---3--:R-:W-:-:S05]  /*130a0*/  IMAD.MOV.U32 R7, RZ, RZ, R15 ;  /* 0x000000ffff077224 */ /* 0x008fca00078e000f */
[----:B------:R-:W-:-:S05]  /*130b0*/  LOP3.LUT R0, R0, R7, RZ, 0xfc, !PT ;  /* 0x0000000700007212 */ /* 0x000fca00078efcff */
[----:B------:R-:W-:Y:S01]  /*130c0*/  IMAD.IADD R0, R17, 0x1, R0 ;  /* 0x0000000111007824 */ /* 0x000fe200078e0200 */
[C-C-:B--2---:R-:W-:Y:S02]  /*130d0*/  PRMT R12, R8.reuse, 0x6420, R9.reuse ;  /* 0x00006420080c7816 */ /* 0x144fe40000000009 */
[----:B------:R-:W-:Y:S02]  /*130e0*/  PRMT R13, R8, 0x7531, R9 ;  /* 0x00007531080d7816 */ /* 0x000fe40000000009 */
[C-C-:B------:R-:W-:Y:S02]  /*130f0*/  PRMT R14, R10.reuse, 0x6420, R11.reuse ;  /* 0x000064200a0e7816 */ /* 0x140fe4000000000b */
[----:B------:R-:W-:-:S05]  /*13100*/  PRMT R15, R10, 0x7531, R11 ;  /* 0x000075310a0f7816 */ /* 0x000fca000000000b */
[----:B------:R-:W-:Y:S04]  /*13110*/  STSM.16.M88.4 [R3+0x1000], R12 ;  /* 0x0010000c03007844 */ /* 0x000fe80000000200 */
[----:B------:R-:W2:Y:S02]  /*13120*/  LDSM.16.MT88.4 R8, [R0+0x10000] ;  /* 0x010000000008783b */ /* 0x000ea40000004200 */
[C-C-:B--2---:R-:W-:Y:S02]  /*13130*/  PRMT R4, R8.reuse, 0x6420, R9.reuse ;  /* 0x0000642008047816 */ /* 0x144fe40000000009 */
[----:B------:R-:W-:Y:S02]  /*13140*/  PRMT R5, R8, 0x7531, R9 ;  /* 0x0000753108057816 */ /* 0x000fe40000000009 */
[----:B------:R-:W-:-:S02]  /*13150*/  PRMT R6, R10, 0x6420, R11 ;  /* 0x000064200a067816 */ /* 0x000fc4000000000b */
[----:B------:R-:W-:Y:S02]  /*13160*/  PRMT R7, R10, 0x7531, R11 ;  /* 0x000075310a077816 */ /* 0x000fe4000000000b */
[----:B------:R-:W2:Y:S04]  /*13170*/  LDSM.16.MT88.4 R8, [R18+0x13000] ;  /* 0x013000001208783b */ /* 0x000ea80000004200 */
[----:B------:R2:W-:Y:S02]  /*13180*/  STSM.16.M88.4 [R3+0x2000], R4 ;  /* 0x0020000403007844 */ /* 0x0005e40000000200 */
[C-C-:B--2---:R-:W-:Y:S02]  /*13190*/  PRMT R4, R8.reuse, 0x6420, R9.reuse ;  /* 0x0000642008047816 */ /* 0x144fe40000000009 */
        /* <DEDUP_REMOVED lines=12> */
.L_x_1005:
[----:B------:R-:W3:Y:S01]  /*13260*/  S2R R0, SR_TID.X ;  /* 0x0000000000007919 */ /* 0x000ee20000002100 */
[----:B--2---:R2:W-:Y:S01]  /*13270*/  SYNCS.ARRIVE.TRANS64.A1T0 RZ, [R19+URZ+0x28450], RZ ;  /* 0x028450ff13ff79a7 */ /* 0x0045e2000810003f */
[----:B0-----:R4:W5:Y:S01]  /*13280*/  LDL R3, [R1+0x8] ;  /* 0x0000080001037983 */ /* 0x0019620000100800 */
[----:B---3--:R-:W-:Y:S01]  /*13290*/  LOP3.LUT R0, R0, 0x7f, RZ, 0xc0, !PT ;  /* 0x0000007f00007812 */ /* 0x008fe200078ec0ff */
[----:B------:R-:W-:Y:S03]  /*132a0*/  BAR.SYNC.DEFER_BLOCKING 0x2, 0x80 ;  /* 0x0082000000007b1d */ /* 0x000fe60000010000 */
[----:B------:R-:W-:-:S03]  /*132b0*/  ISETP.NE.AND P0, PT, R0, RZ, PT ;  /* 0x000000ff0000720c */ /* 0x000fc60003f05270 */
[----:B------:R4:W5:Y:S10]  /*132c0*/  LDL R0, [R1] ;  /* 0x0000000001007983 */ /* 0x0009740000100800 */
[----:B--2---:R-:W-:-:S05]  /*132d0*/  @!P0 VIADD R19, R19, 0x28480 ;  /* 0x0002848013138836 */ /* 0x004fca0000000000 */
[----:B------:R-:W-:-:S04]  /*132e0*/  @!P0 PRMT R19, RZ, 0x654, R19 ;  /* 0x00000654ff138816 */ /* 0x000fc80000000013 */
[----:B------:R4:W-:Y:S01]  /*132f0*/  @!P0 SYNCS.ARRIVE.TRANS64.RED.A1T0 RZ, [R19+URZ], RZ ;  /* 0x000000ff13ff89a7 */ /* 0x0009e2000810043f */
[C---:B-----5:R-:W-:Y:S01]  /*13300*/  ISETP.GT.AND P0, PT, R2.reuse, UR40, PT ;  /* 0x0000002802007c0c */ /* 0x060fe2000bf04270 */
[----:B------:R-:W-:-:S12]  /*13310*/  VIADD R2, R2, 0xffffffff ;  /* 0xffffffff02027836 */ /* 0x000fd80000000000 */
[----:B----4-:R-:W-:Y:S05]  /*13320*/  @P0 BRA `(.L_x_1006) ;  /* 0xffffffec00dc0947 */ /* 0x010fea000383ffff */
.L_x_984:
[----:B------:R-:W2:Y:S01]  /*13330*/  S2R R4, SR_TID.X ;  /* 0x0000000000047919 */ /* 0x000ea20000002100 */
[----:B------:R-:W-:Y:S01]  /*13340*/  BSSY B0, `(.L_x_1007) ;  /* 0x0000011000007945 */ /* 0x000fe20003800000 */
[----:B--2---:R-:W-:-:S04]  /*13350*/  LOP3.LUT R4, R4, 0x7f, RZ, 0xc0, !PT ;  /* 0x0000007f04047812 */ /* 0x004fc800078ec0ff */
[----:B------:R-:W-:-:S13]  /*13360*/  ISETP.NE.AND P0, PT, R4, RZ, PT ;  /* 0x000000ff0400720c */ /* 0x000fda0003f05270 */
[----:B------:R-:W-:Y:S05]  /*13370*/  @P0 BRA `(.L_x_1008) ;  /* 0x0000000000340947 */ /* 0x000fea0003800000 */
[----:B------:R-:W2:Y:S01]  /*13380*/  S2R R3, SR_LANEID ;  /* 0x0000000000037919 */ /* 0x000ea20000000000 */
[----:B------:R-:W-:Y:S01]  /*13390*/  VOTEU.ANY UR4, UPT, PT ;  /* 0x0000000000047886 */ /* 0x000fe200038e0100 */
[----:B------:R-:W3:Y:S01]  /*133a0*/  LDC.64 R4, c[0x0][0xc80] ;  /* 0x00032000ff047b82 */ /* 0x000ee20000000a00 */
[----:B-1----:R-:W2:Y:S08]  /*133b0*/  FLO.U32 R0, UR4 ;  /* 0x0000000400007d00 */ /* 0x002eb000080e0000 */
[----:B------:R-:W3:Y:S01]  /*133c0*/  POPC R2, UR4 ;  /* 0x0000000400027d09 */ /* 0x000ee20008000000 */
[----:B--2---:R-:W-:-:S13]  /*133d0*/  ISETP.EQ.U32.AND P1, PT, R0, R3, PT ;  /* 0x000000030000720c */ /* 0x004fda0003f22070 */
[----:B---3--:R-:W2:Y:S01]  /*133e0*/  @P1 ATOMG.E.ADD.STRONG.GPU PT, R5, desc[UR50][R4.64], R2 ;  /* 0x00000002040519a8 */ /* 0x008ea200081ee1f2 */
[----:B------:R-:W1:Y:S02]  /*133f0*/  S2R R3, SR_LTMASK ;  /* 0x0000000000037919 */ /* 0x000e640000003900 */
[----:B-1----:R-:W-:-:S06]  /*13400*/  LOP3.LUT R3, R3, UR4, RZ, 0xc0, !PT ;  /* 0x0000000403037c12 */ /* 0x002fcc000f8ec0ff */
[----:B------:R-:W1:Y:S01]  /*13410*/  POPC R3, R3 ;  /* 0x0000000300037309 */ /* 0x000e620000000000 */
[----:B--2---:R-:W1:Y:S02]  /*13420*/  SHFL.IDX PT, R0, R5, R0, 0x1f ;  /* 0x00001f0005007589 */ /* 0x004e6400000e0000 */
[----:B-1----:R-:W-:-:S05]  /*13430*/  IADD3 R0, R0, UR43, R3 ;  /* 0x0000002b00007c10 */ /* 0x002fca000fffe003 */
[----:B------:R2:W-:Y:S02]  /*13440*/  STL [R1+0x28], R0 ;  /* 0x0000280001007387 */ /* 0x0005e40000100800 */
.L_x_1008:
[----:B------:R-:W-:Y:S05]  /*13450*/  BSYNC B0 ;  /* 0x0000000000007941 */ /* 0x000fea0003800000 */
.L_x_1007:
[----:B------:R-:W-:-:S06]  /*13460*/  UISETP.NE.AND UP0, UPT, UR39, 0x3, UPT ;  /* 0x000000032700788c */ /* 0x000fcc000bf05270 */
[----:B------:R-:W-:-:S13]  /*13470*/  PLOP3.LUT P1, PT, PT, PT, UP0, 0x80, 0x0 ;  /* 0x000000000000781c */ /* 0x000fda0003f2f008 */
[----:B------:R-:W-:Y:S05]  /*13480*/  @!P1 BRA `(.L_x_1009) ;  /* 0x0000000000049947 */ /* 0x000fea0003800000 */
[----:B------:R-:W-:Y:S01]  /*13490*/  BPT.TRAP 0x1 ;  /* 0x000000040000795c */ /* 0x000fe20000300000 */
.L_x_1009:
[----:B------:R-:W3:Y:S04]  /*134a0*/  LDL R3, [R1+0x8] ;  /* 0x0000080001037983 */ /* 0x000ee80000100800 */
[----:B------:R-:W4:Y:S01]  /*134b0*/  LDL R2, [R1] ;  /* 0x0000000001027983 */ /* 0x000f220000100800 */
[----:B-12---:R-:W-:Y:S01]  /*134c0*/  IMAD.U32 R0, RZ, RZ, UR45 ;  /* 0x0000002dff007e24 */ /* 0x006fe2000f8e00ff */
[----:B------:R-:W-:Y:S04]  /*134d0*/  BSSY B0, `(.L_x_1010) ;  /* 0x0000007000007945 */ /* 0x000fe80003800000 */
[----:B------:R-:W-:-:S02]  /*134e0*/  ISETP.NE.AND P2, PT, R0, 0x3, PT ;  /* 0x000000030000780c */ /* 0x000fc40003f45270 */
[----:B---3--:R-:W-:-:S04]  /*134f0*/  LOP3.LUT R3, R3, 0x1, RZ, 0x3c, !PT ;  /* 0x0000000103037812 */ /* 0x008fc800078e3cff */
[----:B------:R-:W-:Y:S01]  /*13500*/  SHF.L.U32 R3, R3, 0x1f, RZ ;  /* 0x0000001f03037819 */ /* 0x000fe200000006ff */
[----:B----4-:R-:W-:-:S04]  /*13510*/  IMAD R2, R2, 0x8, R17 ;  /* 0x0000000802027824 */ /* 0x010fc800078e0211 */
[----:B------:R-:W1:Y:S02]  /*13520*/  SYNCS.PHASECHK.TRANS64.TRYWAIT P1, [R2+URZ+0x28470], R3 ;  /* 0x02847003020075a7 */ /* 0x000e64000802017f */
[----:B-1----:R-:W-:Y:S05]  /*13530*/  @!P1 BRA `(.L_x_1011) ;  /* 0x0000001c005c9947 */ /* 0x002fea0003800000 */
.L_x_1064:
[----:B------:R-:W-:Y:S05]  /*13540*/  BSYNC B0 ;  /* 0x0000000000007941 */ /* 0x000fea0003800000 */
.L_x_1010:
[----:B------:R-:W-:Y:S05]  /*13550*/  @!P2 BRA `(.L_x_1012) ;  /* 0x000000000004a947 */ /* 0x000fea0003800000 */
[----:B------:R-:W-:Y:S01]  /*13560*/  BPT.TRAP 0x1 ;  /* 0x000000040000795c */ /* 0x000fe20000300000 */
.L_x_1012:
[----:B------:R-:W1:Y:S02]  /*13570*/  LDL R0, [R1+0x8] ;  /* 0x0000080001007983 */ /* 0x000e640000100800 */
[----:B-1----:R-:W-:-:S04]  /*13580*/  SHF.L.U32 R3, R0, 0x1f, RZ ;  /* 0x0000001f00037819 */ /* 0x002fc800000006ff */
[----:B------:R-:W1:Y:S02]  /*13590*/  SYNCS.PHASECHK.TRANS64.TRYWAIT P1, [R2+URZ+0x28460], R3 ;  /* 0x02846003020075a7 */ /* 0x000e64000802017f */
[----:B-1----:R-:W-:Y:S05]  /*135a0*/  @!P1 BRA `(.L_x_1013) ;  /* 0x0000001c00549947 */ /* 0x002fea0003800000 */
.L_x_1065:
[----:B------:R-:W2:Y:S04]  /*135b0*/  LDL R13, [R1+0x20] ;  /* 0x00002000010d7983 */ /* 0x000ea80000100800 */
[----:B------:R-:W3:Y:S04]  /*135c0*/  LDL R12, [R1+0x18] ;  /* 0x00001800010c7983 */ /* 0x000ee80000100800 */
[----:B------:R1:W-:Y:S04]  /*135d0*/  STL [R1+0x30], R2 ;  /* 0x0000300201007387 */ /* 0x0003e80000100800 */
[----:B-1----:R-:W3:Y:S04]  /*135e0*/  LDL.LU R2, [R1+0x14] ;  /* 0x0000140001027983 */ /* 0x002ee80000300800 */
[----:B------:R-:W4:Y:S04]  /*135f0*/  LDL R18, [R1] ;  /* 0x0000000001127983 */ /* 0x000f280000100800 */
[----:B------:R-:W2:Y:S01]  /*13600*/  LDL R19, [R1+0x4] ;  /* 0x0000040001137983 */ /* 0x000ea20000100800 */
[----:B------:R-:W-:Y:S05]  /*13610*/  WARPSYNC.ALL ;  /* 0x0000000000007948 */ /* 0x000fea0003800000 */
[----:B----4-:R-:W-:-:S05]  /*13620*/  IMAD.SHL.U32 R16, R18, 0x4000, RZ ;  /* 0x0000400012107824 */ /* 0x010fca00078e00ff */
[----:B--2---:R-:W-:-:S05]  /*13630*/  LOP3.LUT R0, R16, R19, RZ, 0xfc, !PT ;  /* 0x0000001310007212 */ /* 0x004fca00078efcff */
[----:B------:R-:W-:-:S05]  /*13640*/  IMAD.IADD R0, R17, 0x1, R0 ;  /* 0x0000000111007824 */ /* 0x000fca00078e0200 */
[----:B0-----:R-:W0:Y:S01]  /*13650*/  LDSM.16.MT88.4 R4, [R0+0x10000] ;  /* 0x010000000004783b */ /* 0x001e220000004200 */
[----:B------:R-:W-:Y:S02]  /*13660*/  IADD3 R3, R17, R13, R16 ;  /* 0x0000000d11037210 */ /* 0x000fe40007ffe010 */
[C-C-:B0-----:R-:W-:Y:S02]  /*13670*/  PRMT R8, R4.reuse, 0x6420, R5.reuse ;  /* 0x0000642004087816 */ /* 0x141fe40000000005 */
[----:B------:R-:W-:Y:S02]  /*13680*/  PRMT R9, R4, 0x7531, R5 ;  /* 0x0000753104097816 */ /* 0x000fe40000000005 */
[C-C-:B------:R-:W-:Y:S02]  /*13690*/  PRMT R10, R6.reuse, 0x6420, R7.reuse ;  /* 0x00006420060a7816 */ /* 0x140fe40000000007 */
[----:B------:R-:W-:Y:S02]  /*136a0*/  PRMT R11, R6, 0x7531, R7 ;  /* 0x00007531060b7816 */ /* 0x000fe40000000007 */
[----:B------:R-:W0:Y:S01]  /*136b0*/  LDSM.16.MT88.4 R4, [R3+0x10000] ;  /* 0x010000000304783b */ /* 0x000e220000004200 */
[----:B---3--:R-:W-:-:S05]  /*136c0*/  IADD3 R0, R2, R16, R12 ;  /* 0x0000001002007210 */ /* 0x008fca0007ffe00c */
[----:B------:R0:W-:Y:S02]  /*136d0*/  STSM.16.M88.4 [R0], R8 ;  /* 0x0000000800007844 */ /* 0x0001e40000000200 */
[C-C-:B0-----:R-:W-:Y:S02]  /*136e0*/  PRMT R8, R4.reuse, 0x6420, R5.reuse ;  /* 0x0000642004087816 */ /* 0x141fe40000000005 */
[----:B------:R-:W-:Y:S01]  /*136f0*/  PRMT R9, R4, 0x7531, R5 ;  /* 0x0000753104097816 */ /* 0x000fe20000000005 */
[----:B------:R-:W-:-:S05]  /*13700*/  VIADD R4, R16, 0x2000 ;  /* 0x0000200010047836 */ /* 0x000fca0000000000 */
[----:B------:R-:W-:Y:S02]  /*13710*/  LOP3.LUT R4, R4, R19, RZ, 0xfc, !PT ;  /* 0x0000001304047212 */ /* 0x000fe400078efcff */
[C-C-:B------:R-:W-:Y:S02]  /*13720*/  PRMT R10, R6.reuse, 0x6420, R7.reuse ;  /* 0x00006420060a7816 */ /* 0x140fe40000000007 */
[----:B------:R-:W-:Y:S01]  /*13730*/  PRMT R11, R6, 0x7531, R7 ;  /* 0x00007531060b7816 */ /* 0x000fe20000000007 */
[----:B------:R-:W-:-:S04]  /*13740*/  IMAD.IADD R4, R17, 0x1, R4 ;  /* 0x0000000111047824 */ /* 0x000fc800078e0204 */
[----:B------:R0:W-:Y:S04]  /*13750*/  STSM.16.M88.4 [R0+0x1000], R8 ;  /* 0x0010000800007844 */ /* 0x0001e80000000200 */
[----:B------:R-:W1:Y:S01]  /*13760*/  LDSM.16.MT88.4 R4, [R4+0x10000] ;  /* 0x010000000404783b */ /* 0x000e620000004200 */
        /* <DEDUP_REMOVED lines=12> */
[----:B------:R0:W-:Y:S02]  /*13830*/  STSM.16.M88.4 [R0+0x3000], R8 ;  /* 0x0030000800007844 */ /* 0x0001e40000000200 */
[----:B0-----:R-:W-:Y:S02]  /*13840*/  IMAD.MOV.U32 R11, RZ, RZ, R15 ;  /* 0x000000ffff0b7224 */ /* 0x001fe400078e000f */
[----:B------:R-:W0:Y:S01]  /*13850*/  S2R R15, SR_TID.X ;  /* 0x00000000000f7919 */ /* 0x000e220000002100 */
[----:B------:R-:W-:Y:S02]  /*13860*/  VIADD R0, R16, 0x1000 ;  /* 0x0000100010007836 */ /* 0x000fe40000000000 */
[----:B------:R-:W-:-:S03]  /*13870*/  IMAD.MOV.U32 R10, RZ, RZ, 0x20 ;  /* 0x00000020ff0a7424 */ /* 0x000fc600078e00ff */
[----:B------:R-:W-:-:S05]  /*13880*/  LOP3.LUT R0, R0, R19, RZ, 0xfc, !PT ;  /* 0x0000001300007212 */ /* 0x000fca00078efcff */
[----:B------:R-:W-:-:S05]  /*13890*/  IMAD.IADD R0, R17, 0x1, R0 ;  /* 0x0000000111007824 */ /* 0x000fca00078e0200 */
[----:B------:R1:W2:Y:S01]  /*138a0*/  LDSM.16.MT88.4 R4, [R0+0x10000] ;  /* 0x010000000004783b */ /* 0x0002a20000004200 */
[----:B0-----:R-:W-:-:S04]  /*138b0*/  LOP3.LUT P1, RZ, R15, 0x4, RZ, 0xc0, !PT ;  /* 0x000000040fff7812 */ /* 0x001fc8000782c0ff */
[----:B------:R-:W-:-:S04]  /*138c0*/  SEL R10, R10, 0xffffffe0, !P1 ;  /* 0xffffffe00a0a7807 */ /* 0x000fc80004800000 */
[----:B-1----:R-:W-:-:S05]  /*138d0*/  IADD3 R0, R11, R16, R10 ;  /* 0x000000100b007210 */ /* 0x002fca0007ffe00a */
[----:B------:R-:W-:Y:S02]  /*138e0*/  IMAD.IADD R0, R2, 0x1, R0 ;  /* 0x0000000102007824 */ /* 0x000fe400078e0200 */
[----:B------:R0:W5:Y:S01]  /*138f0*/  LDL.LU R2, [R1+0x30] ;  /* 0x0000300001027983 */ /* 0x0001620000300800 */
[C-C-:B--2---:R-:W-:Y:S02]  /*13900*/  PRMT R12, R4.reuse, 0x6420, R5.reuse ;  /* 0x00006420040c7816 */ /* 0x144fe40000000005 */
[----:B------:R-:W-:Y:S02]  /*13910*/  PRMT R13, R4, 0x7531, R5 ;  /* 0x00007531040d7816 */ /* 0x000fe40000000005 */
[C-C-:B------:R-:W-:Y:S02]  /*13920*/  PRMT R14, R6.reuse, 0x6420, R7.reuse ;  /* 0x00006420060e7816 */ /* 0x140fe40000000007 */
[----:B------:R-:W-:Y:S02]  /*13930*/  PRMT R15, R6, 0x7531, R7 ;  /* 0x00007531060f7816 */ /* 0x000fe40000000007 */
[----:B------:R-:W1:Y:S01]  /*13940*/  LDSM.16.MT88.4 R4, [R3+0x11000] ;  /* 0x011000000304783b */ /* 0x000e620000004200 */
[----:B------:R-:W-:-:S05]  /*13950*/  VIADD R16, R16, 0x3000 ;  /* 0x0000300010107836 */ /* 0x000fca0000000000 */
[----:B------:R-:W-:Y:S01]  /*13960*/  LOP3.LUT R16, R16, R19, RZ, 0xfc, !PT ;  /* 0x0000001310107212 */ /* 0x000fe200078efcff */
[----:B------:R-:W-:Y:S01]  /*13970*/  STSM.16.M88.4 [R0], R12 ;  /* 0x0000000c00007844 */ /* 0x000fe20000000200 */
[C-C-:B-1----:R-:W-:Y:S02]  /*13980*/  PRMT R8, R4.reuse, 0x6420, R5.reuse ;  /* 0x0000642004087816 */ /* 0x142fe40000000005 */
[----:B------:R-:W-:Y:S01]  /*13990*/  PRMT R9, R4, 0x7531, R5 ;  /* 0x0000753104097816 */ /* 0x000fe20000000005 */
[----:B------:R-:W-:Y:S01]  /*139a0*/  IMAD.IADD R4, R17, 0x1, R16 ;  /* 0x0000000111047824 */ /* 0x000fe200078e0210 */
[C-C-:B------:R-:W-:Y:S02]  /*139b0*/  PRMT R10, R6.reuse, 0x6420, R7.reuse ;  /* 0x00006420060a7816 */ /* 0x140fe40000000007 */
[----:B------:R-:W-:-:S05]  /*139c0*/  PRMT R11, R6, 0x7531, R7 ;  /* 0x00007531060b7816 */ /* 0x000fca0000000007 */
[----:B------:R-:W-:Y:S04]  /*139d0*/  STSM.16.M88.4 [R0+0x1000], R8 ;  /* 0x0010000800007844 */ /* 0x000fe80000000200 */
[----:B------:R-:W1:Y:S02]  /*139e0*/  LDSM.16.MT88.4 R4, [R4+0x10000] ;  /* 0x010000000404783b */ /* 0x000e640000004200 */
[C-C-:B-1----:R-:W-:Y:S02]  /*139f0*/  PRMT R12, R4.reuse, 0x6420, R5.reuse ;  /* 0x00006420040c7816 */ /* 0x142fe40000000005 */
[----:B------:R-:W-:Y:S02]  /*13a00*/  PRMT R13, R4, 0x7531, R5 ;  /* 0x00007531040d7816 */ /* 0x000fe40000000005 */
[----:B------:R-:W-:-:S02]  /*13a10*/  PRMT R14, R6, 0x6420, R7 ;  /* 0x00006420060e7816 */ /* 0x000fc40000000007 */
[----:B------:R-:W-:Y:S02]  /*13a20*/  PRMT R15, R6, 0x7531, R7 ;  /* 0x00007531060f7816 */ /* 0x000fe40000000007 */
[----:B------:R-:W1:Y:S04]  /*13a30*/  LDSM.16.MT88.4 R4, [R3+0x13000] ;  /* 0x013000000304783b */ /* 0x000e680000004200 */
[----:B------:R0:W-:Y:S01]  /*13a40*/  STSM.16.M88.4 [R0+0x2000], R12 ;  /* 0x0020000c00007844 */ /* 0x0001e20000000200 */
[C-C-:B-1----:R-:W-:Y:S02]  /*13a50*/  PRMT R8, R4.reuse, 0x6420, R5.reuse ;  /* 0x0000642004087816 */ /* 0x142fe40000000005 */
        /* <DEDUP_REMOVED lines=12> */
.L_x_1014:
[----:B------:R-:W2:Y:S01]  /*13b20*/  LDL.LU R3, [R1+0x8] ;  /* 0x0000080001037983 */ /* 0x000ea20000300800 */
[----:B-1---5:R1:W-:Y:S01]  /*13b30*/  SYNCS.ARRIVE.TRANS64.A1T0 RZ, [R2+URZ+0x28450], RZ ;  /* 0x028450ff02ff79a7 */ /* 0x0223e2000810003f */
[----:B0-----:R-:W-:Y:S01]  /*13b40*/  VIADD R0, R18, 0x1 ;  /* 0x0000000112007836 */ /* 0x001fe20000000000 */
[----:B------:R-:W-:Y:S04]  /*13b50*/  BAR.SYNC.DEFER_BLOCKING 0x2, 0x80 ;  /* 0x0082000000007b1d */ /* 0x000fe80000010000 */
[----:B------:R-:W-:Y:S01]  /*13b60*/  ISETP.NE.AND P1, PT, R0, 0x2, PT ;  /* 0x000000020000780c */ /* 0x000fe20003f25270 */
[----:B-1----:R-:W-:-:S03]  /*13b70*/  @!P0 VIADD R2, R2, 0x28480 ;  /* 0x0002848002028836 */ /* 0x002fc60000000000 */
[----:B------:R-:W-:Y:S02]  /*13b80*/  SEL R0, R0, RZ, P1 ;  /* 0x000000ff00007207 */ /* 0x000fe40000800000 */
[----:B------:R-:W-:-:S03]  /*13b90*/  @!P0 PRMT R2, RZ, 0x654, R2 ;  /* 0x00000654ff028816 */ /* 0x000fc60000000002 */
[----:B------:R0:W-:Y:S01]  /*13ba0*/  STL [R1], R0 ;  /* 0x0000000001007387 */ /* 0x0001e20000100800 */
[----:B------:R1:W-:Y:S02]  /*13bb0*/  @!P0 SYNCS.ARRIVE.TRANS64.RED.A1T0 RZ, [R2+URZ], RZ ;  /* 0x000000ff02ff89a7 */ /* 0x0003e4000810043f */
[----:B-1----:R-:W-:-:S04]  /*13bc0*/  SEL R2, RZ, 0x1, P1 ;  /* 0x00000001ff027807 */ /* 0x002fc80000800000 */
[----:B--2---:R-:W-:-:S05]  /*13bd0*/  LOP3.LUT R3, R3, R2, RZ, 0x3c, !PT ;  /* 0x0000000203037212 */ /* 0x004fca00078e3cff */
[----:B------:R0:W-:Y:S02]  /*13be0*/  STL [R1+0x8], R3 ;  /* 0x0000080301007387 */ /* 0x0001e40000100800 */
.L_x_959:
[----:B------:R-:W-:Y:S05]  /*13bf0*/  BSYNC B7 ;  /* 0x0000000000077941 */ /* 0x000fea0003800000 */
.L_x_957:
[----:B01----:R-:W2:Y:S04]  /*13c00*/  LDL R0, [R1+0xc] ;  /* 0x00000c0001007983 */ /* 0x003ea80000100800 */
[----:B------:R0:W5:Y:S01]  /*13c10*/  LDL R2, [R1+0x28] ;  /* 0x0000280001027983 */ /* 0x0001620000100800 */
[----:B--2---:R-:W-:-:S13]  /*13c20*/  LOP3.LUT P1, RZ, R0, 0x4, RZ, 0xc0, !PT ;  /* 0x0000000400ff7812 */ /* 0x004fda000782c0ff */
[----:B0-----:R-:W-:Y:S05]  /*13c30*/  @!P1 BRA `(.L_x_1015) ;  /* 0x0000000000249947 */ /* 0x001fea0003800000 */
[----:B------:R-:W0:Y:S08]  /*13c40*/  S2UR UR5, SR_CgaCtaId ;  /* 0x00000000000579c3 */ /* 0x000e300000008800 */
[----:B------:R-:W-:Y:S06]  /*13c50*/  BAR.SYNC.DEFER_BLOCKING 0x5, 0x180 ;  /* 0x0146000000007b1d */ /* 0x000fec0000010000 */
[----:B------:R-:W-:-:S02]  /*13c60*/  UMOV UR4, 0x400 ;  /* 0x0000040000047882 */ /* 0x000fc40000000000 */
[----:B0-----:R-:W-:-:S06]  /*13c70*/  ULEA UR4, UR5, UR4, 0x18 ;  /* 0x0000000405047291 */ /* 0x001fcc000f8ec03f */
[----:B------:R-:W-:-:S05]  /*13c80*/  IMAD.U32 R17, RZ, RZ, UR4 ;  /* 0x00000004ff117e24 */ /* 0x000fca000f8e00ff */
[----:B-----5:R-:W0:Y:S04]  /*13c90*/  LDS R2, [R17+0x284d0] ;  /* 0x0284d00011027984 */ /* 0x020e280000000800 */
[----:B0-----:R0:W-:Y:S01]  /*13ca0*/  STL [R1+0x28], R2 ;  /* 0x0000280201007387 */ /* 0x0011e20000100800 */
[----:B------:R-:W-:Y:S06]  /*13cb0*/  BAR.ARV 0x4, 0x180 ;  /* 0x0106000000007b1d */ /* 0x000fec0000002000 */
[----:B------:R-:W-:Y:S05]  /*13cc0*/  BRA `(.L_x_1016) ;  /* 0x0000000000207947 */ /* 0x000fea0003800000 */
.L_x_1015:
[----:B------:R-:W0:Y:S01]  /*13cd0*/  @!P0 S2R R3, SR_CgaCtaId ;  /* 0x0000000000038919 */ /* 0x000e220000008800 */
[----:B------:R-:W-:Y:S01]  /*13ce0*/  @!P0 MOV R0, 0x400 ;  /* 0x0000040000008802 */ /* 0x000fe20000000f00 */
[----:B------:R-:W-:Y:S03]  /*13cf0*/  BAR.SYNC.DEFER_BLOCKING 0x4, 0x180 ;  /* 0x0106000000007b1d */ /* 0x000fe60000010000 */
[----:B0-----:R-:W-:-:S03]  /*13d00*/  @!P0 LEA R17, R3, R0, 0x18 ;  /* 0x0000000003118211 */ /* 0x001fc600078ec0ff */
[----:B-----5:R-:W0:Y:S04]  /*13d10*/  SHFL.IDX PT, R0, R2, RZ, 0x1f ;  /* 0x00001fff02007589 */ /* 0x020e2800000e0000 */
[----:B------:R1:W-:Y:S04]  /*13d20*/  @!P0 STS [R17+0x284d0], R2 ;  /* 0x0284d00211008388 */ /* 0x0003e80000000800 */
[----:B0-----:R1:W-:Y:S01]  /*13d30*/  STL [R1+0x28], R0 ;  /* 0x0000280001007387 */ /* 0x0013e20000100800 */
[----:B------:R-:W-:Y:S06]  /*13d40*/  BAR.ARV 0x5, 0x180 ;  /* 0x0146000000007b1d */ /* 0x000fec0000002000 */
.L_x_1016:
[----:B-1----:R-:W2:Y:S01]  /*13d50*/  LDL R0, [R1+0x28] ;  /* 0x0000280001007983 */ /* 0x002ea20000100800 */
[----:B------:R-:W-:Y:S02]  /*13d60*/  ULDC UR4, c[0x0][0xc38] ;  /* 0x00030e0000047ab9 */ /* 0x000fe40000000800 */
[----:B--2---:R-:W-:-:S13]  /*13d70*/  ISETP.GE.AND P0, PT, R0, UR4, PT ;  /* 0x0000000400007c0c */ /* 0x004fda000bf06270 */
[----:B------:R-:W-:Y:S05]  /*13d80*/  @!P0 BRA `(.L_x_1017) ;  /* 0xffffffc000748947 */ /* 0x000fea000383ffff */
.L_x_948:
[----:B0-----:R-:W2:Y:S01]  /*13d90*/  LDL.LU R0, [R1+0x2c] ;  /* 0x00002c0001007983 */ /* 0x001ea20000300800 */
[----:B------:R-:W-:Y:S01]  /*13da0*/  BSSY B0, `(.L_x_1018) ;  /* 0x000000b000007945 */ /* 0x000fe20003800000 */
[----:B------:R-:W0:Y:S01]  /*13db0*/  S2R R5, SR_CgaCtaId ;  /* 0x0000000000057919 */ /* 0x000e220000008800 */
        /* <DEDUP_REMOVED lines=9> */
.L_x_1066:
[----:B------:R-:W-:Y:S05]  /*13e50*/  BSYNC B0 ;  /* 0x0000000000007941 */ /* 0x000fea0003800000 */
.L_x_1018:
[----:B------:R-:W-:-:S03]  /*13e60*/  UMOV UR4, 0xffffffff ;  /* 0xffffffff00047882 */ /* 0x000fc60000000000 */
[----:B------:R-:W-:Y:S05]  /*13e70*/  BRA.DIV UR4, `(.L_x_1020) ;  /* 0x0000001604487947 */ /* 0x000fea000b800000 */
[----:B------:R-:W1:Y:S02]  /*13e80*/  S2R R2, SR_TID.X ;  /* 0x0000000000027919 */ /* 0x000e640000002100 */
[----:B-1----:R-:W-:-:S04]  /*13e90*/  SHF.R.U32.HI R2, RZ, 0x5, R2 ;  /* 0x00000005ff027819 */ /* 0x002fc80000011602 */
[----:B------:R-:W-:-:S05]  /*13ea0*/  LOP3.LUT R2, R2, 0x3, RZ, 0xc0, !PT ;  /* 0x0000000302027812 */ /* 0x000fca00078ec0ff */
[----:B------:R1:W2:Y:S02]  /*13eb0*/  SHFL.IDX PT, R14, R2, RZ, 0x1f ;  /* 0x00001fff020e7589 */ /* 0x0002a400000e0000 */
.L_x_1069:
[----:B--2---:R-:W-:Y:S01]  /*13ec0*/  ISETP.NE.AND P0, PT, R14, RZ, PT ;  /* 0x000000ff0e00720c */ /* 0x004fe20003f05270 */
[----:B------:R-:W-:-:S12]  /*13ed0*/  BSSY B0, `(.L_x_1021) ;  /* 0x000002e000007945 */ /* 0x000fd80003800000 */
[----:B------:R-:W-:Y:S05]  /*13ee0*/  @P0 BRA `(.L_x_1022) ;  /* 0x0000000000b00947 */ /* 0x000fea0003800000 */
[----:B------:R-:W-:-:S03]  /*13ef0*/  UMOV UR4, 0xffffffff ;  /* 0xffffffff00047882 */ /* 0x000fc60000000000 */
[----:B------:R-:W-:Y:S05]  /*13f00*/  BRA.DIV UR4, `(.L_x_1023) ;  /* 0x0000001604587947 */ /* 0x000fea000b800000 */
[----:B------:R-:W-:-:S13]  /*13f10*/  ELECT P6, URZ, PT ;  /* 0x00000000003f782f */ /* 0x000fda00038c0000 */
.L_x_1072:
[----:B------:R-:W-:Y:S05]  /*13f20*/  @!P6 BRA `(.L_x_1022) ;  /* 0x0000000000a0e947 */ /* 0x000fea0003800000 */
[----:B------:R-:W-:-:S06]  /*13f30*/  ULOP3.LUT UR4, UR38, 0x2, URZ, 0xfc, !UPT ;  /* 0x0000000226047892 */ /* 0x000fcc000f8efc3f */
[----:B-1----:R-:W-:-:S05]  /*13f40*/  IMAD.U32 R2, RZ, RZ, UR4 ;  /* 0x00000004ff027e24 */ /* 0x002fca000f8e00ff */
[----:B------:R-:W-:-:S13]  /*13f50*/  ISETP.NE.AND P0, PT, R2, 0x3, PT ;  /* 0x000000030200780c */ /* 0x000fda0003f05270 */
[----:B------:R-:W-:Y:S05]  /*13f60*/  @!P0 BRA `(.L_x_1024) ;  /* 0x0000000000048947 */ /* 0x000fea0003800000 */
[----:B------:R-:W-:Y:S01]  /*13f70*/  BPT.TRAP 0x1 ;  /* 0x000000040000795c */ /* 0x000fe20000300000 */
.L_x_1024:
[----:B0-----:R-:W2:Y:S04]  /*13f80*/  LDL R3, [R1] ;  /* 0x0000000001037983 */ /* 0x001ea80000100800 */
        /* <DEDUP_REMOVED lines=13> */
.L_x_1073:
[----:B------:R-:W1:Y:S02]  /*14060*/  SYNCS.PHASECHK.TRANS64.TRYWAIT P1, [R7+URZ], R2 ;  /* 0x00000002070075a7 */ /* 0x000e64000802017f */
[----:B-1----:R-:W-:Y:S05]  /*14070*/  @!P1 BRA `(.L_x_1026) ;  /* 0x0000001400309947 */ /* 0x002fea0003800000 */
.L_x_1074:
[----:B------:R-:W-:Y:S05]  /*14080*/  @!P0 BRA `(.L_x_1027) ;  /* 0x0000000000048947 */ /* 0x000fea0003800000 */
[----:B------:R-:W-:Y:S01]  /*14090*/  BPT.TRAP 0x1 ;  /* 0x000000040000795c */ /* 0x000fe20000300000 */
.L_x_1027:
[----:B------:R-:W2:Y:S02]  /*140a0*/  LDL.LU R4, [R1] ;  /* 0x0000000001047983 */ /* 0x000ea40000300800 */
[----:B--2---:R-:W-:-:S04]  /*140b0*/  IMAD R4, R4, 0x8, R0 ;  /* 0x0000000804047824 */ /* 0x004fc800078e0200 */
[----:B------:R-:W2:Y:S02]  /*140c0*/  SYNCS.PHASECHK.TRANS64.TRYWAIT P1, [R4+URZ+0x28460], R5 ;  /* 0x02846005040075a7 */ /* 0x000ea4000802017f */
[----:B--2---:R-:W-:Y:S05]  /*140d0*/  @!P1 BRA `(.L_x_1028) ;  /* 0x00000014002c9947 */ /* 0x004fea0003800000 */
.L_x_1075:
[----:B------:R-:W-:Y:S05]  /*140e0*/  @!P0 BRA `(.L_x_1029) ;  /* 0x0000000000048947 */ /* 0x000fea0003800000 */
[----:B------:R-:W-:Y:S01]  /*140f0*/  BPT.TRAP 0x1 ;  /* 0x000000040000795c */ /* 0x000fe20000300000 */
.L_x_1029:
[----:B------:R-:W-:-:S04]  /*14100*/  IMAD R3, R3, 0x8, R0 ;  /* 0x0000000803037824 */ /* 0x000fc800078e0200 */
[----:B------:R-:W3:Y:S02]  /*14110*/  SYNCS.PHASECHK.TRANS64.TRYWAIT P1, [R3+URZ+0x28460], R2 ;  /* 0x02846002030075a7 */ /* 0x000ee4000802017f */
[----:B---3--:R-:W-:Y:S05]  /*14120*/  @!P1 BRA `(.L_x_1030) ;  /* 0x00000014002c9947 */ /* 0x008fea0003800000 */
.L_x_1076:
[----:B------:R-:W-:Y:S05]  /*14130*/  @!P0 BRA `(.L_x_1031) ;  /* 0x0000000000048947 */ /* 0x000fea0003800000 */
[----:B------:R-:W-:Y:S01]  /*14140*/  BPT.TRAP 0x1 ;  /* 0x000000040000795c */ /* 0x000fe20000300000 */
.L_x_1031:
[----:B------:R-:W4:Y:S02]  /*14150*/  SYNCS.PHASECHK.TRANS64.TRYWAIT P0, [R4+URZ+0x28480], R5 ;  /* 0x02848005040075a7 */ /* 0x000f24000800017f */
[----:B----4-:R-:W-:Y:S05]  /*14160*/  @!P0 BRA `(.L_x_1032) ;  /* 0x0000001400308947 */ /* 0x010fea0003800000 */
.L_x_1033:
[----:B------:R0:W0:Y:S02]  /*14170*/  SYNCS.PHASECHK.TRANS64.TRYWAIT P0, [R3+URZ+0x28480], R2 ;  /* 0x02848002030075a7 */ /* 0x000024000800017f */
[----:B0-----:R-:W-:Y:S05]  /*14180*/  @!P0 NANOSLEEP.SYNCS 0x989680 ;  /* 0x009896800000895d */ /* 0x001fea0003900000 */
[----:B------:R-:W0:Y:S02]  /*14190*/  @!P0 SYNCS.PHASECHK.TRANS64 P0, [R3+URZ+0x28480], R2 ;  /* 0x02848002030085a7 */ /* 0x000e24000800007f */
[----:B0-----:R-:W-:Y:S05]  /*141a0*/  @!P0 BRA `(.L_x_1033) ;  /* 0xfffffffc00f08947 */ /* 0x001fea000383ffff */
.L_x_1022:
[----:B------:R-:W-:Y:S05]  /*141b0*/  BSYNC B0 ;  /* 0x0000000000007941 */ /* 0x000fea0003800000 */
.L_x_1021:
[----:B------:R-:W-:Y:S05]  /*141c0*/  EXIT ;  /* 0x000000000000794d */ /* 0x000fea0003800000 */
.L_x_857:
[----:B0-----:R-:W-:-:S04]  /*141d0*/  IMAD.U32 R3, RZ, RZ, UR41 ;  /* 0x00000029ff037e24 */ /* 0x001fc8000f8e00ff */
[----:B------:R0:W1:Y:S03]  /*141e0*/  SYNCS.PHASECHK.TRANS64.TRYWAIT P1, [R3+URZ+0x28400], R8 ;  /* 0x02840008030075a7 */ /* 0x000066000802017f */
[----:B-1----:R-:W-:Y:S05]  /*141f0*/  @!P1 NANOSLEEP.SYNCS 0x989680 ;  /* 0x009896800000995d */ /* 0x002fea0003900000 */
[----:B------:R-:W1:Y:S02]  /*14200*/  @!P1 SYNCS.PHASECHK.TRANS64 P1, [R3+URZ+0x28400], R8 ;  /* 0x02840008030095a7 */ /* 0x000e64000802007f */
[----:B-1----:R-:W-:Y:S05]  /*14210*/  @!P1 BRA `(.L_x_857) ;  /* 0xfffffffc00ec9947 */ /* 0x002fea000383ffff */
[----:B------:R-:W-:Y:S05]  /*14220*/  BRA `(.L_x_1034) ;  /* 0xfffffedc00587947 */ /* 0x000fea000383ffff */
.L_x_861:
[----:B-1----:R1:W2:Y:S02]  /*14230*/  SYNCS.PHASECHK.TRANS64.TRYWAIT P2, [R6+URZ+0x28430], R3 ;  /* 0x02843003060075a7 */ /* 0x0022a4000804017f */
[----:B--2---:R-:W-:Y:S05]  /*14240*/  @!P2 NANOSLEEP.SYNCS 0x989680 ;  /* 0x009896800000a95d */ /* 0x004fea0003900000 */
[----:B------:R-:W2:Y:S02]  /*14250*/  @!P2 SYNCS.PHASECHK.TRANS64 P2, [R6+URZ+0x28430], R3 ;  /* 0x028430030600a5a7 */ /* 0x000ea4000804007f */
[----:B--2---:R-:W-:Y:S05]  /*14260*/  @!P2 BRA `(.L_x_861) ;  /* 0xfffffffc00f0a947 */ /* 0x004fea000383ffff */
[----:B------:R-:W-:Y:S05]  /*14270*/  BRA `(.L_x_860) ;  /* 0xfffffedc007c7947 */ /* 0x000fea000383ffff */
.L_x_877:
[----:B-1----:R-:W-:-:S04]  /*14280*/  IMAD.U32 R9, RZ, RZ, UR6 ;  /* 0x00000006ff097e24 */ /* 0x002fc8000f8e00ff */
[----:B------:R1:W2:Y:S03]  /*14290*/  SYNCS.PHASECHK.TRANS64.TRYWAIT P2, [R9+URZ+0x28430], R8 ;  /* 0x02843008090075a7 */ /* 0x0002a6000804017f */
[----:B--2---:R-:W-:Y:S05]  /*142a0*/  @!P2 NANOSLEEP.SYNCS 0x989680 ;  /* 0x009896800000a95d */ /* 0x004fea0003900000 */
[----:B------:R-:W2:Y:S02]  /*142b0*/  @!P2 SYNCS.PHASECHK.TRANS64 P2, [R9+URZ+0x28430], R8 ;  /* 0x028430080900a5a7 */ /* 0x000ea4000804007f */
[----:B--2---:R-:W-:Y:S05]  /*142c0*/  @!P2 BRA `(.L_x_877) ;  /* 0xfffffffc00eca947 */ /* 0x004fea000383ffff */
[----:B------:R-:W-:Y:S05]  /*142d0*/  BRA `(.L_x_874) ;  /* 0xffffff04002c7947 */ /* 0x000fea000383ffff */
.L_x_881:
[----:B-1----:R-:W-:-:S04]  /*142e0*/  IMAD.U32 R9, RZ, RZ, UR6 ;  /* 0x00000006ff097e24 */ /* 0x002fc8000f8e00ff */
[----:B------:R1:W2:Y:S03]  /*142f0*/  SYNCS.PHASECHK.TRANS64.TRYWAIT P2, [R9+URZ+0x28450], R8 ;  /* 0x02845008090075a7 */ /* 0x0002a6000804017f */
[----:B--2---:R-:W-:Y:S05]  /*14300*/  @!P2 NANOSLEEP.SYNCS 0x989680 ;  /* 0x009896800000a95d */ /* 0x004fea0003900000 */
[----:B------:R-:W2:Y:S02]  /*14310*/  @!P2 SYNCS.PHASECHK.TRANS64 P2, [R9+URZ+0x28450], R8 ;  /* 0x028450080900a5a7 */ /* 0x000ea4000804007f */
[----:B--2---:R-:W-:Y:S05]  /*14320*/  @!P2 BRA `(.L_x_881) ;  /* 0xfffffffc00eca947 */ /* 0x004fea000383ffff */
[----:B------:R-:W-:Y:S05]  /*14330*/  BRA `(.L_x_878) ;  /* 0xffffff0400f47947 */ /* 0x000fea000383ffff */
.L_x_899:
[----:B-1----:R-:W-:-:S04]  /*14340*/  IMAD.U32 R7, RZ, RZ, UR6 ;  /* 0x00000006ff077e24 */ /* 0x002fc8000f8e00ff */
[----:B------:R1:W2:Y:S03]  /*14350*/  SYNCS.PHASECHK.TRANS64.TRYWAIT P3, [R7+URZ+0x28430], R6 ;  /* 0x02843006070075a7 */ /* 0x0002a6000806017f */
[----:B--2---:R-:W-:Y:S05]  /*14360*/  @!P3 NANOSLEEP.SYNCS 0x989680 ;  /* 0x009896800000b95d */ /* 0x004fea0003900000 */
[----:B------:R-:W2:Y:S02]  /*14370*/  @!P3 SYNCS.PHASECHK.TRANS64 P3, [R7+URZ+0x28430], R6 ;  /* 0x028430060700b5a7 */ /* 0x000ea4000806007f */
[----:B--2---:R-:W-:Y:S05]  /*14380*/  @!P3 BRA `(.L_x_899) ;  /* 0xfffffffc00ecb947 */ /* 0x004fea000383ffff */
[----:B------:R-:W-:Y:S05]  /*14390*/  BRA `(.L_x_896) ;  /* 0xffffff2c00bc7947 */ /* 0x000fea000383ffff */
.L_x_903:
[----:B-1----:R-:W-:-:S04]  /*143a0*/  IMAD.U32 R7, RZ, RZ, UR6 ;  /* 0x00000006ff077e24 */ /* 0x002fc8000f8e00ff */
[----:B------:R1:W2:Y:S03]  /*143b0*/  SYNCS.PHASECHK.TRANS64.TRYWAIT P2, [R7+URZ+0x28450], R6 ;  /* 0x02845006070075a7 */ /* 0x0002a6000804017f */
[----:B--2---:R-:W-:Y:S05]  /*143c0*/  @!P2 NANOSLEEP.SYNCS 0x989680 ;  /* 0x009896800000a95d */ /* 0x004fea0003900000 */
[----:B------:R-:W2:Y:S02]  /*143d0*/  @!P2 SYNCS.PHASECHK.TRANS64 P2, [R7+URZ+0x28450], R6 ;  /* 0x028450060700a5a7 */ /* 0x000ea4000804007f */
[----:B--2---:R-:W-:Y:S05]  /*143e0*/  @!P2 BRA `(.L_x_903) ;  /* 0xfffffffc00eca947 */ /* 0x004fea000383ffff */
[----:B------:R-:W-:Y:S05]  /*143f0*/  BRA `(.L_x_900) ;  /* 0xffffff3000907947 */ /* 0x000fea000383ffff */
.L_x_910:
[----:B-1----:R-:W-:-:S04]  /*14400*/  IMAD.U32 R7, RZ, RZ, UR6 ;  /* 0x00000006ff077e24 */ /* 0x002fc8000f8e00ff */
[----:B------:R1:W2:Y:S03]  /*14410*/  SYNCS.PHASECHK.TRANS64.TRYWAIT P3, [R7+URZ+0x28430], R6 ;  /* 0x02843006070075a7 */ /* 0x0002a6000806017f */
[----:B--2---:R-:W-:Y:S05]  /*14420*/  @!P3 NANOSLEEP.SYNCS 0x989680 ;  /* 0x009896800000b95d */ /* 0x004fea0003900000 */
[----:B------:R-:W2:Y:S02]  /*14430*/  @!P3 SYNCS.PHASECHK.TRANS64 P3, [R7+URZ+0x28430], R6 ;  /* 0x028430060700b5a7 */ /* 0x000ea4000806007f */
[----:B--2---:R-:W-:Y:S05]  /*14440*/  @!P3 BRA `(.L_x_910) ;  /* 0xfffffffc00ecb947 */ /* 0x004fea000383ffff */
[----:B------:R-:W-:Y:S05]  /*14450*/  BRA `(.L_x_907) ;  /* 0xffffff4c000c7947 */ /* 0x000fea000383ffff */
.L_x_914:
[----:B-1----:R-:W-:-:S04]  /*14460*/  IMAD.U32 R7, RZ, RZ, UR6 ;  /* 0x00000006ff077e24 */ /* 0x002fc8000f8e00ff */
[----:B------:R1:W2:Y:S03]  /*14470*/  SYNCS.PHASECHK.TRANS64.TRYWAIT P2, [R7+URZ+0x28450], R6 ;  /* 0x02845006070075a7 */ /* 0x0002a6000804017f */
[----:B--2---:R-:W-:Y:S05]  /*14480*/  @!P2 NANOSLEEP.SYNCS 0x989680 ;  /* 0x009896800000a95d */ /* 0x004fea0003900000 */
[----:B------:R-:W2:Y:S02]  /*14490*/  @!P2 SYNCS.PHASECHK.TRANS64 P2, [R7+URZ+0x28450], R6 ;  /* 0x028450060700a5a7 */ /* 0x000ea4000804007f */
[----:B--2---:R-:W-:Y:S05]  /*144a0*/  @!P2 BRA `(.L_x_914) ;  /* 0xfffffffc00eca947 */ /* 0x004fea000383ffff */
[----:B------:R-:W-:Y:S05]  /*144b0*/  BRA `(.L_x_911) ;  /* 0xffffff4c00e07947 */ /* 0x000fea000383ffff */
.L_x_928:
[----:B-1----:R-:W-:-:S04]  /*144c0*/  IMAD.U32 R5, RZ, RZ, UR9 ;  /* 0x00000009ff057e24 */ /* 0x002fc8000f8e00ff */
[----:B------:R1:W2:Y:S03]  /*144d0*/  SYNCS.PHASECHK.TRANS64.TRYWAIT P1, [R5+URZ+0x28450], R0 ;  /* 0x02845000050075a7 */ /* 0x0002a6000802017f */
[----:B--2---:R-:W-:Y:S05]  /*144e0*/  @!P1 NANOSLEEP.SYNCS 0x989680 ;  /* 0x009896800000995d */ /* 0x004fea0003900000 */
[----:B------:R-:W2:Y:S02]  /*144f0*/  @!P1 SYNCS.PHASECHK.TRANS64 P1, [R5+URZ+0x28450], R0 ;  /* 0x02845000050095a7 */ /* 0x000ea4000802007f */
[----:B--2---:R-:W-:Y:S05]  /*14500*/  @!P1 BRA `(.L_x_928) ;  /* 0xfffffffc00ec9947 */ /* 0x004fea000383ffff */
[----:B------:R-:W-:Y:S05]  /*14510*/  BRA `(.L_x_927) ;  /* 0xffffff7000c07947 */ /* 0x000fea000383ffff */
.L_x_968:
[----:B------:R-:W-:Y:S02]  /*14520*/  IMAD.MOV.U32 R13, RZ, RZ, R19 ;  /* 0x000000ffff0d7224 */ /* 0x000fe400078e0013 */
[----:B------:R-:W-:Y:S02]  /*14530*/  IMAD.MOV.U32 R12, RZ, RZ, RZ ;  /* 0x000000ffff0c7224 */ /* 0x000fe400078e00ff */
[----:B------:R-:W-:Y:S02]  /*14540*/  IMAD.MOV.U32 R11, RZ, RZ, 0x1f ;  /* 0x0000001fff0b7424 */ /* 0x000fe400078e00ff */
[----:B------:R-:W-:-:S07]  /*14550*/  IMAD.MOV.U32 R15, RZ, RZ, -0x1 ;  /* 0xffffffffff0f7424 */ /* 0x000fce00078e00ff */
[----:B-1----:R-:W-:Y:S05]  /*14560*/  WARPSYNC.COLLECTIVE R15, `(.L_x_1035) ;  /* 0x000000000f087348 */ /* 0x002fea0003c00000 */
[----:B------:R0:W2:Y:S02]  /*14570*/  SHFL.IDX P6, R14, R13, R12, R11 ;  /* 0x0000000c0d0e7389 */ /* 0x0000a400000c000b */
[----:B012---:R-:W-:Y:S01]  /*14580*/  ENDCOLLECTIVE ;  /* 0x000000000000791b */ /* 0x007fe20003800000 */
.L_x_1035:
[----:B------:R-:W-:Y:S05]  /*14590*/  BRA `(.L_x_1036) ;  /* 0xffffffc800907947 */ /* 0x000fea000383ffff */
.L_x_970:
[----:B------:R-:W-:Y:S01]  /*145a0*/  BSSY B0, `(.L_x_1037) ;  /* 0x0000006000007945 */ /* 0x000fe20003800000 */
[----:B------:R-:W-:-:S07]  /*145b0*/  IMAD.MOV.U32 R15, RZ, RZ, -0x1 ;  /* 0xffffffffff0f7424 */ /* 0x000fce00078e00ff */
[----:B01----:R-:W-:Y:S05]  /*145c0*/  WARPSYNC.COLLECTIVE R15, `(.L_x_1038) ;  /* 0x000000000f0c7348 */ /* 0x003fea0003c00000 */
[----:B------:R-:W-:Y:S02]  /*145d0*/  ELECT P6, UR62, PT ;  /* 0x00000000003e782f */ /* 0x000fe400038c0000 */
[----:B------:R-:W-:Y:S01]  /*145e0*/  MOV R14, UR62 ;  /* 0x0000003e000e7c02 */ /* 0x000fe20008000f00 */
[----:B01----:R-:W-:Y:S10]  /*145f0*/  ENDCOLLECTIVE ;  /* 0x000000000000791b */ /* 0x003ff40003800000 */
.L_x_1038:
[----:B------:R-:W-:Y:S05]  /*14600*/  BSYNC B0 ;  /* 0x0000000000007941 */ /* 0x000fea0003800000 */
.L_x_1037:
[----:B------:R-:W-:Y:S05]  /*14610*/  BRA `(.L_x_1039) ;  /* 0xffffffc800a07947 */ /* 0x000fea000383ffff */
.L_x_972:
[----:B--2---:R2:W3:Y:S02]  /*14620*/  SYNCS.PHASECHK.TRANS64.TRYWAIT P1, [R4+URZ+0x28480], R3 ;  /* 0x02848003040075a7 */ /* 0x0044e4000802017f */
[----:B---3--:R-:W-:Y:S05]  /*14630*/  @!P1 NANOSLEEP.SYNCS 0x989680 ;  /* 0x009896800000995d */ /* 0x008fea0003900000 */
[----:B------:R-:W3:Y:S02]  /*14640*/  @!P1 SYNCS.PHASECHK.TRANS64 P1, [R4+URZ+0x28480], R3 ;  /* 0x02848003040095a7 */ /* 0x000ee4000802007f */
[----:B---3--:R-:W-:Y:S05]  /*14650*/  @!P1 BRA `(.L_x_972) ;  /* 0xfffffffc00f09947 */ /* 0x008fea000383ffff */
[----:B------:R-:W-:Y:S05]  /*14660*/  BRA `(.L_x_1040) ;  /* 0xffffffcc00007947 */ /* 0x000fea000383ffff */
.L_x_974:
[----:B---3--:R3:W4:Y:S02]  /*14670*/  SYNCS.PHASECHK.TRANS64.TRYWAIT P1, [R4+URZ+0x28440], R3 ;  /* 0x02844003040075a7 */ /* 0x008724000802017f */
[----:B----4-:R-:W-:Y:S05]  /*14680*/  @!P1 NANOSLEEP.SYNCS 0x989680 ;  /* 0x009896800000995d */ /* 0x010fea0003900000 */
[----:B------:R-:W4:Y:S02]  /*14690*/  @!P1 SYNCS.PHASECHK.TRANS64 P1, [R4+URZ+0x28440], R3 ;  /* 0x02844003040095a7 */ /* 0x000f24000802007f */
[----:B----4-:R-:W-:Y:S05]  /*146a0*/  @!P1 BRA `(.L_x_974) ;  /* 0xfffffffc00f09947 */ /* 0x010fea000383ffff */
[----:B------:R-:W-:Y:S05]  /*146b0*/  BRA `(.L_x_1041) ;  /* 0xffffffcc006c7947 */ /* 0x000fea000383ffff */
.L_x_978:
[----:B------:R-:W-:Y:S02]  /*146c0*/  IMAD.MOV.U32 R13, RZ, RZ, R0 ;  /* 0x000000ffff0d7224 */ /* 0x000fe400078e0000 */
[----:B------:R-:W-:Y:S02]  /*146d0*/  IMAD.MOV.U32 R12, RZ, RZ, RZ ;  /* 0x000000ffff0c7224 */ /* 0x000fe400078e00ff */
[----:B------:R-:W-:Y:S02]  /*146e0*/  IMAD.MOV.U32 R11, RZ, RZ, 0x181f ;  /* 0x0000181fff0b7424 */ /* 0x000fe400078e00ff */
[----:B------:R-:W-:Y:S02]  /*146f0*/  IMAD.MOV.U32 R15, RZ, RZ, -0x1 ;  /* 0xffffffffff0f7424 */ /* 0x000fe400078e00ff */
[----:B------:R-:W-:-:S07]  /*14700*/  VIADD R3, R19, UR42 ;  /* 0x0000002a13037c36 */ /* 0x000fce0008000000 */
[----:B-----5:R-:W-:Y:S05]  /*14710*/  WARPSYNC.COLLECTIVE R15, `(.L_x_1042) ;  /* 0x000000000f087348 */ /* 0x020fea0003c00000 */
[----:B------:R0:W1:Y:S02]  /*14720*/  SHFL.IDX P6, R14, R13, R12, R11 ;  /* 0x0000000c0d0e7389 */ /* 0x00006400000c000b */
[----:B01---5:R-:W-:Y:S01]  /*14730*/  ENDCOLLECTIVE ;  /* 0x000000000000791b */ /* 0x023fe20003800000 */
.L_x_1042:
[----:B------:R-:W-:Y:S02]  /*14740*/  VIADD R5, R3, 0x10 ;  /* 0x0000001003057836 */ /* 0x000fe40000000000 */
[----:B------:R-:W-:Y:S02]  /*14750*/  IMAD.MOV.U32 R13, RZ, RZ, R4 ;  /* 0x000000ffff0d7224 */ /* 0x000fe400078e0004 */
[----:B------:R-:W-:-:S07]  /*14760*/  IMAD.MOV.U32 R6, RZ, RZ, R14 ;  /* 0x000000ffff067224 */ /* 0x000fce00078e000e */
[----:B------:R-:W-:Y:S05]  /*14770*/  WARPSYNC.COLLECTIVE R15, `(.L_x_1043) ;  /* 0x000000000f087348 */ /* 0x000fea0003c00000 */
[----:B------:R0:W1:Y:S02]  /*14780*/  SHFL.IDX P6, R14, R13, R12, R11 ;  /* 0x0000000c0d0e7389 */ /* 0x00006400000c000b */
[----:B01----:R-:W-:Y:S01]  /*14790*/  ENDCOLLECTIVE ;  /* 0x000000000000791b */ /* 0x003fe20003800000 */
.L_x_1043:
        /* <DEDUP_REMOVED lines=9> */
.L_x_1044:
        /* <DEDUP_REMOVED lines=10> */
.L_x_1045:
        /* <DEDUP_REMOVED lines=12> */
.L_x_1046:
[----:B------:R-:W-:-:S05]  /*14990*/  @!P2 IADD3 R8, P4, R18, R5, RZ ;  /* 0x000000051208a210 */ /* 0x000fca0007f9e0ff */
[----:B------:R-:W-:Y:S02]  /*149a0*/  @!P2 IMAD.X R5, RZ, RZ, R9, P4 ;  /* 0x000000ffff05a224 */ /* 0x000fe400020e0609 */
        /* <DEDUP_REMOVED lines=14> */
.L_x_1047:
[----:B------:R-:W-:Y:S02]  /*14a90*/  IMAD.MOV.U32 R13, RZ, RZ, R0 ;  /* 0x000000ffff0d7224 */ /* 0x000fe400078e0000 */
[----:B------:R-:W-:Y:S02]  /*14aa0*/  IMAD.MOV.U32 R12, RZ, RZ, 0x3 ;  /* 0x00000003ff0c7424 */ /* 0x000fe400078e00ff */
[----:B------:R-:W-:-:S07]  /*14ab0*/  IMAD.MOV.U32 R6, RZ, RZ, R14 ;  /* 0x000000ffff067224 */ /* 0x000fce00078e000e */
[----:B------:R-:W-:Y:S05]  /*14ac0*/  WARPSYNC.COLLECTIVE R15, `(.L_x_1048) ;  /* 0x000000000f087348 */ /* 0x000fea0003c00000 */
[----:B------:R0:W1:Y:S02]  /*14ad0*/  SHFL.IDX P6, R14, R13, R12, R11 ;  /* 0x0000000c0d0e7389 */ /* 0x00006400000c000b */
[----:B01----:R-:W-:Y:S01]  /*14ae0*/  ENDCOLLECTIVE ;  /* 0x000000000000791b */ /* 0x003fe20003800000 */
.L_x_1048:
        /* <DEDUP_REMOVED lines=15> */
.L_x_1049:
[----:B------:R-:W-:Y:S02]  /*14be0*/  IMAD.MOV.U32 R13, RZ, RZ, R0 ;  /* 0x000000ffff0d7224 */ /* 0x000fe400078e0000 */
[----:B------:R-:W-:Y:S02]  /*14bf0*/  IMAD.MOV.U32 R12, RZ, RZ, 0x4 ;  /* 0x00000004ff0c7424 */ /* 0x000fe400078e00ff */
[----:B------:R-:W-:-:S07]  /*14c00*/  IMAD.MOV.U32 R6, RZ, RZ, R14 ;  /* 0x000000ffff067224 */ /* 0x000fce00078e000e */
[----:B------:R-:W-:Y:S05]  /*14c10*/  WARPSYNC.COLLECTIVE R15, `(.L_x_1050) ;  /* 0x000000000f087348 */ /* 0x000fea0003c00000 */
[----:B------:R0:W1:Y:S02]  /*14c20*/  SHFL.IDX P6, R14, R13, R12, R11 ;  /* 0x0000000c0d0e7389 */ /* 0x00006400000c000b */
[----:B01----:R-:W-:Y:S01]  /*14c30*/  ENDCOLLECTIVE ;  /* 0x000000000000791b */ /* 0x003fe20003800000 */
.L_x_1050:
        /* <DEDUP_REMOVED lines=15> */
.L_x_1051:
[----:B------:R-:W-:Y:S02]  /*14d30*/  IMAD.MOV.U32 R13, RZ, RZ, R0 ;  /* 0x000000ffff0d7224 */ /* 0x000fe400078e0000 */
[----:B------:R-:W-:Y:S02]  /*14d40*/  IMAD.MOV.U32 R12, RZ, RZ, 0x5 ;  /* 0x00000005ff0c7424 */ /* 0x000fe400078e00ff */
[----:B------:R-:W-:-:S07]  /*14d50*/  IMAD.MOV.U32 R6, RZ, RZ, R14 ;  /* 0x000000ffff067224 */ /* 0x000fce00078e000e */
[----:B------:R-:W-:Y:S05]  /*14d60*/  WARPSYNC.COLLECTIVE R15, `(.L_x_1052) ;  /* 0x000000000f087348 */ /* 0x000fea0003c00000 */
[----:B------:R0:W1:Y:S02]  /*14d70*/  SHFL.IDX P6, R14, R13, R12, R11 ;  /* 0x0000000c0d0e7389 */ /* 0x00006400000c000b */
[----:B01----:R-:W-:Y:S01]  /*14d80*/  ENDCOLLECTIVE ;  /* 0x000000000000791b */ /* 0x003fe20003800000 */
.L_x_1052:
        /* <DEDUP_REMOVED lines=15> */
.L_x_1053:
[----:B------:R-:W-:Y:S02]  /*14e80*/  IMAD.MOV.U32 R13, RZ, RZ, R0 ;  /* 0x000000ffff0d7224 */ /* 0x000fe400078e0000 */
[----:B------:R-:W-:Y:S02]  /*14e90*/  IMAD.MOV.U32 R12, RZ, RZ, 0x6 ;  /* 0x00000006ff0c7424 */ /* 0x000fe400078e00ff */
[----:B------:R-:W-:-:S07]  /*14ea0*/  IMAD.MOV.U32 R6, RZ, RZ, R14 ;  /* 0x000000ffff067224 */ /* 0x000fce00078e000e */
[----:B------:R-:W-:Y:S05]  /*14eb0*/  WARPSYNC.COLLECTIVE R15, `(.L_x_1054) ;  /* 0x000000000f087348 */ /* 0x000fea0003c00000 */
[----:B------:R0:W1:Y:S02]  /*14ec0*/  SHFL.IDX P6, R14, R13, R12, R11 ;  /* 0x0000000c0d0e7389 */ /* 0x00006400000c000b */
[----:B01----:R-:W-:Y:S01]  /*14ed0*/  ENDCOLLECTIVE ;  /* 0x000000000000791b */ /* 0x003fe20003800000 */
.L_x_1054:
        /* <DEDUP_REMOVED lines=13> */
.L_x_1055:
[----:B------:R-:W-:-:S05]  /*14fb0*/  VIADD R7, R3, 0x60 ;  /* 0x0000006003077836 */ /* 0x000fca0000000000 */
[----:B------:R-:W-:Y:S01]  /*14fc0*/  ISETP.GE.AND P3, PT, R7, R2, PT ;  /* 0x000000020700720c */ /* 0x000fe20003f66270 */
[----:B------:R-:W-:Y:S02]  /*14fd0*/  IMAD.MOV.U32 R13, RZ, RZ, R0 ;  /* 0x000000ffff0d7224 */ /* 0x000fe400078e0000 */
[----:B------:R-:W-:Y:S02]  /*14fe0*/  IMAD.MOV.U32 R12, RZ, RZ, 0x7 ;  /* 0x00000007ff0c7424 */ /* 0x000fe400078e00ff */
[----:B------:R-:W-:-:S08]  /*14ff0*/  IMAD.MOV.U32 R6, RZ, RZ, R14 ;  /* 0x000000ffff067224 */ /* 0x000fd000078e000e */
[----:B------:R-:W-:Y:S05]  /*15000*/  WARPSYNC.COLLECTIVE R15, `(.L_x_1056) ;  /* 0x000000000f087348 */ /* 0x000fea0003c00000 */
[----:B------:R0:W1:Y:S02]  /*15010*/  SHFL.IDX P6, R14, R13, R12, R11 ;  /* 0x0000000c0d0e7389 */ /* 0x00006400000c000b */
[----:B01----:R-:W-:Y:S01]  /*15020*/  ENDCOLLECTIVE ;  /* 0x000000000000791b */ /* 0x003fe20003800000 */
.L_x_1056:
        /* <DEDUP_REMOVED lines=13> */
.L_x_1057:
[----:B------:R-:W-:Y:S01]  /*15100*/  IMAD.MOV.U32 R4, RZ, RZ, R14 ;  /* 0x000000ffff047224 */ /* 0x000fe200078e000e */
[----:B------:R-:W-:Y:S06]  /*15110*/  BRA `(.L_x_1058) ;  /* 0xffffffcc00c07947 */ /* 0x000fec000383ffff */
.L_x_983:
[----:B-1----:R1:W2:Y:S02]  /*15120*/  SYNCS.PHASECHK.TRANS64.TRYWAIT P0, [R17+URZ+0x28420], R0 ;  /* 0x02842000110075a7 */ /* 0x0022a4000800017f */
[----:B--2---:R-:W-:Y:S05]  /*15130*/  @!P0 NANOSLEEP.SYNCS 0x989680 ;  /* 0x009896800000895d */ /* 0x004fea0003900000 */
[----:B------:R-:W2:Y:S02]  /*15140*/  @!P0 SYNCS.PHASECHK.TRANS64 P0, [R17+URZ+0x28420], R0 ;  /* 0x02842000110085a7 */ /* 0x000ea4000800007f */
[----:B--2---:R-:W-:Y:S05]  /*15150*/  @!P0 BRA `(.L_x_983) ;  /* 0xfffffffc00f08947 */ /* 0x004fea000383ffff */
[----:B------:R-:W-:Y:S05]  /*15160*/  BRA `(.L_x_1059) ;  /* 0xffffffd0002c7947 */ /* 0x000fea000383ffff */
.L_x_989:
[----:B0-----:R0:W2:Y:S02]  /*15170*/  SYNCS.PHASECHK.TRANS64.TRYWAIT P0, [R6+URZ+0x28480], R5 ;  /* 0x02848005060075a7 */ /* 0x0010a4000800017f */
[----:B--2---:R-:W-:Y:S05]  /*15180*/  @!P0 NANOSLEEP.SYNCS 0x989680 ;  /* 0x009896800000895d */ /* 0x004fea0003900000 */
[----:B------:R-:W2:Y:S02]  /*15190*/  @!P0 SYNCS.PHASECHK.TRANS64 P0, [R6+URZ+0x28480], R5 ;  /* 0x02848005060085a7 */ /* 0x000ea4000800007f */
[----:B--2---:R-:W-:Y:S05]  /*151a0*/  @!P0 BRA `(.L_x_989) ;  /* 0xfffffffc00f08947 */ /* 0x004fea000383ffff */
[----:B------:R-:W-:Y:S05]  /*151b0*/  BRA `(.L_x_1060) ;  /* 0xffffffd000e47947 */ /* 0x000fea000383ffff */
.L_x_995:
[----:B--2---:R2:W3:Y:S02]  /*151c0*/  SYNCS.PHASECHK.TRANS64.TRYWAIT P0, [R6+URZ+0x28440], R5 ;  /* 0x02844005060075a7 */ /* 0x0044e4000800017f */
[----:B---3--:R-:W-:Y:S05]  /*151d0*/  @!P0 NANOSLEEP.SYNCS 0x989680 ;  /* 0x009896800000895d */ /* 0x008fea0003900000 */
[----:B------:R-:W3:Y:S02]  /*151e0*/  @!P0 SYNCS.PHASECHK.TRANS64 P0, [R6+URZ+0x28440], R5 ;  /* 0x02844005060085a7 */ /* 0x000ee4000800007f */
[----:B---3--:R-:W-:Y:S05]  /*151f0*/  @!P0 BRA `(.L_x_995) ;  /* 0xfffffffc00f08947 */ /* 0x008fea000383ffff */
[----:B------:R-:W-:Y:S05]  /*15200*/  BRA `(.L_x_1061) ;  /* 0xffffffd400a07947 */ /* 0x000fea000383ffff */
.L_x_1002:
[----:B0-----:R0:W2:Y:S02]  /*15210*/  SYNCS.PHASECHK.TRANS64.TRYWAIT P1, [R19+URZ+0x28470], R4 ;  /* 0x02847004130075a7 */ /* 0x0010a4000802017f */
[----:B--2---:R-:W-:Y:S05]  /*15220*/  @!P1 NANOSLEEP.SYNCS 0x989680 ;  /* 0x009896800000995d */ /* 0x004fea0003900000 */
[----:B------:R-:W2:Y:S02]  /*15230*/  @!P1 SYNCS.PHASECHK.TRANS64 P1, [R19+URZ+0x28470], R4 ;  /* 0x02847004130095a7 */ /* 0x000ea4000802007f */
[----:B--2---:R-:W-:Y:S05]  /*15240*/  @!P1 BRA `(.L_x_1002) ;  /* 0xfffffffc00f09947 */ /* 0x004fea000383ffff */
[----:B------:R-:W-:Y:S05]  /*15250*/  BRA `(.L_x_1062) ;  /* 0xffffffd800787947 */ /* 0x000fea000383ffff */
.L_x_1004:
[----:B--2---:R2:W3:Y:S02]  /*15260*/  SYNCS.PHASECHK.TRANS64.TRYWAIT P1, [R19+URZ+0x28460], R3 ;  /* 0x02846003130075a7 */ /* 0x0044e4000802017f */
[----:B---3--:R-:W-:Y:S05]  /*15270*/  @!P1 NANOSLEEP.SYNCS 0x989680 ;  /* 0x009896800000995d */ /* 0x008fea0003900000 */
[----:B------:R-:W3:Y:S02]  /*15280*/  @!P1 SYNCS.PHASECHK.TRANS64 P1, [R19+URZ+0x28460], R3 ;  /* 0x02846003130095a7 */ /* 0x000ee4000802007f */
[----:B---3--:R-:W-:Y:S05]  /*15290*/  @!P1 BRA `(.L_x_1004) ;  /* 0xfffffffc00f09947 */ /* 0x008fea000383ffff */
[----:B------:R-:W-:Y:S05]  /*152a0*/  BRA `(.L_x_1063) ;  /* 0xffffffd800807947 */ /* 0x000fea000383ffff */
.L_x_1011:
[----:B-1----:R1:W2:Y:S02]  /*152b0*/  SYNCS.PHASECHK.TRANS64.TRYWAIT P1, [R2+URZ+0x28470], R3 ;  /* 0x02847003020075a7 */ /* 0x0022a4000802017f */
[----:B--2---:R-:W-:Y:S05]  /*152c0*/  @!P1 NANOSLEEP.SYNCS 0x989680 ;  /* 0x009896800000995d */ /* 0x004fea0003900000 */
[----:B------:R-:W2:Y:S02]  /*152d0*/  @!P1 SYNCS.PHASECHK.TRANS64 P1, [R2+URZ+0x28470], R3 ;  /* 0x02847003020095a7 */ /* 0x000ea4000802007f */
[----:B--2---:R-:W-:Y:S05]  /*152e0*/  @!P1 BRA `(.L_x_1011) ;  /* 0xfffffffc00f09947 */ /* 0x004fea000383ffff */
[----:B------:R-:W-:Y:S05]  /*152f0*/  BRA `(.L_x_1064) ;  /* 0xffffffe000907947 */ /* 0x000fea000383ffff */
.L_x_1013:
[----:B-1----:R1:W2:Y:S02]  /*15300*/  SYNCS.PHASECHK.TRANS64.TRYWAIT P1, [R2+URZ+0x28460], R3 ;  /* 0x02846003020075a7 */ /* 0x0022a4000802017f */
[----:B--2---:R-:W-:Y:S05]  /*15310*/  @!P1 NANOSLEEP.SYNCS 0x989680 ;  /* 0x009896800000995d */ /* 0x004fea0003900000 */
[----:B------:R-:W2:Y:S02]  /*15320*/  @!P1 SYNCS.PHASECHK.TRANS64 P1, [R2+URZ+0x28460], R3 ;  /* 0x02846003020095a7 */ /* 0x000ea4000802007f */
[----:B--2---:R-:W-:Y:S05]  /*15330*/  @!P1 BRA `(.L_x_1013) ;  /* 0xfffffffc00f09947 */ /* 0x004fea000383ffff */
[----:B------:R-:W-:Y:S05]  /*15340*/  BRA `(.L_x_1065) ;  /* 0xffffffe000987947 */ /* 0x000fea000383ffff */
.L_x_1019:
[----:B0-----:R0:W1:Y:S02]  /*15350*/  SYNCS.PHASECHK.TRANS64.TRYWAIT P0, [R0+URZ+0x28420], R3 ;  /* 0x02842003000075a7 */ /* 0x001064000800017f */
[----:B-1----:R-:W-:Y:S05]  /*15360*/  @!P0 NANOSLEEP.SYNCS 0x989680 ;  /* 0x009896800000895d */ /* 0x002fea0003900000 */
[----:B------:R-:W1:Y:S02]  /*15370*/  @!P0 SYNCS.PHASECHK.TRANS64 P0, [R0+URZ+0x28420], R3 ;  /* 0x02842003000085a7 */ /* 0x000e64000800007f */
[----:B-1----:R-:W-:Y:S05]  /*15380*/  @!P0 BRA `(.L_x_1019) ;  /* 0xfffffffc00f08947 */ /* 0x002fea000383ffff */
[----:B------:R-:W-:Y:S05]  /*15390*/  BRA `(.L_x_1066) ;  /* 0xffffffe800ac7947 */ /* 0x000fea000383ffff */
.L_x_1020:
        /* <DEDUP_REMOVED lines=11> */
.L_x_1068:
[----:B------:R-:W-:Y:S05]  /*15450*/  BSYNC B0 ;  /* 0x0000000000007941 */ /* 0x000fea0003800000 */
.L_x_1067:
[----:B------:R-:W-:Y:S05]  /*15460*/  BRA `(.L_x_1069) ;  /* 0xffffffe800947947 */ /* 0x000fea000383ffff */
.L_x_1023:
[----:B------:R-:W-:Y:S01]  /*15470*/  BSSY B1, `(.L_x_1070) ;  /* 0x0000006000017945 */ /* 0x000fe20003800000 */
[----:B------:R-:W-:-:S07]  /*15480*/  IMAD.MOV.U32 R15, RZ, RZ, -0x1 ;  /* 0xffffffffff0f7424 */ /* 0x000fce00078e00ff */
[----:B01----:R-:W-:Y:S05]  /*15490*/  WARPSYNC.COLLECTIVE R15, `(.L_x_1071) ;  /* 0x000000000f0c7348 */ /* 0x003fea0003c00000 */
[----:B------:R-:W-:Y:S02]  /*154a0*/  ELECT P6, UR62, PT ;  /* 0x00000000003e782f */ /* 0x000fe400038c0000 */
[----:B------:R-:W-:Y:S01]  /*154b0*/  MOV R14, UR62 ;  /* 0x0000003e000e7c02 */ /* 0x000fe20008000f00 */
[----:B01----:R-:W-:Y:S10]  /*154c0*/  ENDCOLLECTIVE ;  /* 0x000000000000791b */ /* 0x003ff40003800000 */
.L_x_1071:
[----:B------:R-:W-:Y:S05]  /*154d0*/  BSYNC B1 ;  /* 0x0000000000017941 */ /* 0x000fea0003800000 */
.L_x_1070:
[----:B------:R-:W-:Y:S05]  /*154e0*/  BRA `(.L_x_1072) ;  /* 0xffffffe8008c7947 */ /* 0x000fea000383ffff */
.L_x_1025:
[----:B0-----:R0:W1:Y:S02]  /*154f0*/  SYNCS.PHASECHK.TRANS64.TRYWAIT P1, [R6+URZ], R5 ;  /* 0x00000005060075a7 */ /* 0x001064000802017f */
[----:B-1----:R-:W-:Y:S05]  /*15500*/  @!P1 NANOSLEEP.SYNCS 0x989680 ;  /* 0x009896800000995d */ /* 0x002fea0003900000 */
[----:B------:R-:W1:Y:S02]  /*15510*/  @!P1 SYNCS.PHASECHK.TRANS64 P1, [R6+URZ], R5 ;  /* 0x00000005060095a7 */ /* 0x000e64000802007f */
[----:B-1----:R-:W-:Y:S05]  /*15520*/  @!P1 BRA `(.L_x_1025) ;  /* 0xfffffffc00f09947 */ /* 0x002fea000383ffff */
[----:B------:R-:W-:Y:S05]  /*15530*/  BRA `(.L_x_1073) ;  /* 0xffffffe800c87947 */ /* 0x000fea000383ffff */
.L_x_1026:
[----:B-1----:R1:W2:Y:S02]  /*15540*/  SYNCS.PHASECHK.TRANS64.TRYWAIT P1, [R7+URZ], R2 ;  /* 0x00000002070075a7 */ /* 0x0022a4000802017f */
[----:B--2---:R-:W-:Y:S05]  /*15550*/  @!P1 NANOSLEEP.SYNCS 0x989680 ;  /* 0x009896800000995d */ /* 0x004fea0003900000 */
[----:B------:R-:W2:Y:S02]  /*15560*/  @!P1 SYNCS.PHASECHK.TRANS64 P1, [R7+URZ], R2 ;  /* 0x00000002070095a7 */ /* 0x000ea4000802007f */
[----:B--2---:R-:W-:Y:S05]  /*15570*/  @!P1 BRA `(.L_x_1026) ;  /* 0xfffffffc00f09947 */ /* 0x004fea000383ffff */
[----:B------:R-:W-:Y:S05]  /*15580*/  BRA `(.L_x_1074) ;  /* 0xffffffe800bc7947 */ /* 0x000fea000383ffff */
.L_x_1028:
[----:B--2---:R2:W3:Y:S02]  /*15590*/  SYNCS.PHASECHK.TRANS64.TRYWAIT P1, [R4+URZ+0x28460], R5 ;  /* 0x02846005040075a7 */ /* 0x0044e4000802017f */
[----:B---3--:R-:W-:Y:S05]  /*155a0*/  @!P1 NANOSLEEP.SYNCS 0x989680 ;  /* 0x009896800000995d */ /* 0x008fea0003900000 */
[----:B------:R-:W3:Y:S02]  /*155b0*/  @!P1 SYNCS.PHASECHK.TRANS64 P1, [R4+URZ+0x28460], R5 ;  /* 0x02846005040095a7 */ /* 0x000ee4000802007f */
[----:B---3--:R-:W-:Y:S05]  /*155c0*/  @!P1 BRA `(.L_x_1028) ;  /* 0xfffffffc00f09947 */ /* 0x008fea000383ffff */
[----:B------:R-:W-:Y:S05]  /*155d0*/  BRA `(.L_x_1075) ;  /* 0xffffffe800c07947 */ /* 0x000fea000383ffff */
.L_x_1030:
[----:B---3--:R3:W4:Y:S02]  /*155e0*/  SYNCS.PHASECHK.TRANS64.TRYWAIT P1, [R3+URZ+0x28460], R2 ;  /* 0x02846002030075a7 */ /* 0x008724000802017f */
[----:B----4-:R-:W-:Y:S05]  /*155f0*/  @!P1 NANOSLEEP.SYNCS 0x989680 ;  /* 0x009896800000995d */ /* 0x010fea0003900000 */
[----:B------:R-:W4:Y:S02]  /*15600*/  @!P1 SYNCS.PHASECHK.TRANS64 P1, [R3+URZ+0x28460], R2 ;  /* 0x02846002030095a7 */ /* 0x000f24000802007f */
[----:B----4-:R-:W-:Y:S05]  /*15610*/  @!P1 BRA `(.L_x_1030) ;  /* 0xfffffffc00f09947 */ /* 0x010fea000383ffff */
[----:B------:R-:W-:Y:S05]  /*15620*/  BRA `(.L_x_1076) ;  /* 0xffffffe800c07947 */ /* 0x000fea000383ffff */
.L_x_1032:
[----:B----4-:R4:W0:Y:S02]  /*15630*/  SYNCS.PHASECHK.TRANS64.TRYWAIT P0, [R4+URZ+0x28480], R5 ;  /* 0x02848005040075a7 */ /* 0x010824000800017f */
[----:B0-----:R-:W-:Y:S05]  /*15640*/  @!P0 NANOSLEEP.SYNCS 0x989680 ;  /* 0x009896800000895d */ /* 0x001fea0003900000 */
[----:B------:R-:W0:Y:S02]  /*15650*/  @!P0 SYNCS.PHASECHK.TRANS64 P0, [R4+URZ+0x28480], R5 ;  /* 0x02848005040085a7 */ /* 0x000e24000800007f */
[----:B0-----:R-:W-:Y:S05]  /*15660*/  @!P0 BRA `(.L_x_1032) ;  /* 0xfffffffc00f08947 */ /* 0x001fea000383ffff */
[----:B------:R-:W-:Y:S05]  /*15670*/  BRA `(.L_x_1033) ;  /* 0xffffffe800bc7947 */ /* 0x000fea000383ffff */
.L_x_1077:
        /* <DEDUP_REMOVED lines=16> */
.L_x_12956:


//--------------------- .text._ZN7cutlass13device_kernelIN5flash11enable_sm90INS1_16FlashAttnFwdSm90INS1_25CollectiveMainloopFwdSm90ILi2EN4cute5tupleIJNS5_1CILi1EEES8_S8_EEENS6_IJNS7_ILi128EEENS7_ILi64EEENS7_ILi256EEEEEELi256ENS_12float_e4m3_tEfNS_4arch4Sm90ELb0ELb1ELb1ELb1ELb0ELb0ELb0ELb1ELb1ELb1ELb0ELb0EEENS1_21CollectiveEpilogueFwdINS6_IJSA_SC_SB_EEES9_NS_10bfloat16_tESG_Li256ELb1ELb1ELb0ELb1EEENS1_36VarlenDynamicPersistentTileSchedulerILi128ELi64ELi256ELi128ELb0ELb1ELb1ELb1ELb0ELb1EEEEEEEEEvNT_6ParamsE --------------------------
	.section	.text._ZN7cutlass13device_kernelIN5flash11enable_sm90INS1_16FlashAttnFwdSm90INS1_25CollectiveMainloopFwdSm90ILi2EN4cute5tupleIJNS5_1CILi1EEES8_S8_EEENS6_IJNS7_ILi128EEENS7_ILi64EEENS7_ILi256EEEEEELi256ENS_12float_e4m3_tEfNS_4arch4Sm90ELb0ELb1ELb1ELb1ELb0ELb0ELb0ELb1ELb1ELb1ELb0ELb0EEENS1_21CollectiveEpilogueFwdINS6_IJSA_SC_SB_EEES9_NS_10bfloat16_tESG_Li256ELb1ELb1ELb0ELb1EEENS1_36VarlenDynamicPersistentTileSchedulerILi128ELi64ELi256ELi128ELb0ELb1ELb1ELb1ELb0ELb1EEEEEEEEEvNT_6ParamsE,"ax",@progbits
	.align	128
.text._ZN7cutlass13device_kernelIN5flash11enable_sm90INS1_16FlashAttnFwdSm90INS1_25CollectiveMainloopFwdSm90ILi2EN4cute5tupleIJNS5_1CILi1EEES8_S8_EEENS6_IJNS7_ILi128EEENS7_ILi64EEENS7_ILi256EEEEEELi256ENS_12float_e4m3_tEfNS_4arch4Sm90ELb0ELb1ELb1ELb1ELb0ELb0ELb0ELb1ELb1ELb1ELb0ELb0EEENS1_21CollectiveEpilogueFwdINS6_IJSA_SC_SB_EEES9_NS_10bfloat16_tESG_Li256ELb1ELb1ELb0ELb1EEENS1_36VarlenDynamicPersistentTileSchedulerILi128ELi64ELi256ELi128ELb0ELb1ELb1ELb1ELb0ELb1EEEEEEEEEvNT_6ParamsE:
        .type           _ZN7cutlass13device_kernelIN5flash11enable_sm90INS1_16FlashAttnFwdSm90INS1_25CollectiveMainloopFwdSm90ILi2EN4cute5tupleIJNS5_1CILi1EEES8_S8_EEENS6_IJNS7_ILi128EEENS7_ILi64EEENS7_ILi256EEEEEELi256ENS_12float_e4m3_tEfNS_4arch4Sm90ELb0ELb1ELb1ELb1ELb0ELb0ELb0ELb1ELb1ELb1ELb0ELb0EEENS1_21CollectiveEpilogueFwdINS6_IJSA_SC_SB_EEES9_NS_10bfloat16_tESG_Li256ELb1ELb1ELb0ELb1EEENS1_36VarlenDynamicPersistentTileSchedulerILi128ELi64ELi256ELi128ELb0ELb1ELb1ELb1ELb0ELb1EEEEEEEEEvNT_6ParamsE,@function
        .size           _ZN7cutlass13device_kernelIN5flash11enable_sm90INS1_16FlashAttnFwdSm90INS1_25CollectiveMainloopFwdSm90ILi2EN4cute5tupleIJNS5_1CILi1EEES8_S8_EEENS6_IJNS7_ILi128EEENS7_ILi64EEENS7_ILi256EEEEEELi256ENS_12float_e4m3_tEfNS_4arch4Sm90ELb0ELb1ELb1ELb1ELb0ELb0ELb0ELb1ELb1ELb1ELb0ELb0EEENS1_21CollectiveEpilogueFwdINS6_IJSA_SC_SB_EEES9_NS_10bfloat16_tESG_Li256ELb1ELb1ELb0ELb1EEENS1_36VarlenDynamicPersistentTileSchedulerILi128ELi64ELi256ELi128ELb0ELb1ELb1ELb1ELb0ELb1EEEEEEEEEvNT_6ParamsE,(.L_x_12957 - _ZN7cutlass13device_kernelIN5flash11enable_sm90INS1_16FlashAttnFwdSm90INS1_25CollectiveMainloopFwdSm90ILi2EN4cute5tupleIJNS5_1CILi1EEES8_S8_EEENS6_IJNS7_ILi128EEENS7_ILi64EEENS7_ILi256EEEEEELi256ENS_12float_e4m3_tEfNS_4arch4Sm90ELb0ELb1ELb1ELb1ELb0ELb0ELb0ELb1ELb1ELb1ELb0ELb0EEENS1_21CollectiveEpilogueFwdINS6_IJSA_SC_SB_EEES9_NS_10bfloat16_tESG_Li256ELb1ELb1ELb0ELb1EEENS1_36VarlenDynamicPersistentTileSchedulerILi128ELi64ELi256ELi128ELb0ELb1ELb1ELb1ELb0ELb1EEEEEEEEEvNT_6ParamsE)
        .other          _ZN7cutlass13device_kernelIN5flash11enable_sm90INS1_16FlashAttnFwdSm90INS1_25CollectiveMainloopFwdSm90ILi2EN4cute5tupleIJNS5_1CILi1EEES8_S8_EEENS6_IJNS7_ILi128EEENS7_ILi64EEENS7_ILi256EEEEEELi256ENS_12float_e4m3_tEfNS_4arch4Sm90ELb0ELb1ELb1ELb1ELb0ELb0ELb0ELb1ELb1ELb1ELb0ELb0EEENS1_21CollectiveEpilogueFwdINS6_IJSA_SC_SB_EEES9_NS_10bfloat16_tESG_Li256ELb1ELb1ELb0ELb1EEENS1_36VarlenDynamicPersistentTileSchedulerILi128ELi64ELi256ELi128ELb0ELb1ELb1ELb1ELb0ELb1EEEEEEEEEvNT_6ParamsE,@"STO_CUDA_ENTRY STV_DEFAULT"
_ZN7cutlass13device_kernelIN5flash11enable_sm90INS1_16FlashAttnFwdSm90INS1_25CollectiveMainloopFwdSm90ILi2EN4cute5tupleIJNS5_1CILi1EEES8_S8_EEENS6_IJNS7_ILi128EEENS7_ILi64EEENS7_ILi256EEEEEELi256ENS_12float_e4m3_tEfNS_4arch4Sm90ELb0ELb1ELb1ELb1ELb0ELb0ELb0ELb1ELb1ELb1ELb0ELb0EEENS1_21CollectiveEpilogueFwdINS6_IJSA_SC_SB_EEES9_NS_10bfloat16_tESG_Li256ELb1ELb1ELb0ELb1EEENS1_36VarlenDynamicPersistentTileSchedulerILi128ELi64ELi256ELi128ELb0ELb1ELb1ELb1ELb0ELb1EEEEEEEEEvNT_6ParamsE:
        /* <DEDUP_REMOVED lines=18> */
.L_x_1079:
[----:B------:R-:W-:Y:S05]  /*0120*/  BSYNC B0 ;  /* 0x0000000000007941 */ /* 0x000fea0003800000 */
.L_x_1078:
        /* <DEDUP_REMOVED lines=41> */
.L_x_1080:
        /* <DEDUP_REMOVED lines=22> */
.L_x_1081:
        /* <DEDUP_REMOVED lines=18> */
.L_x_1082:
        /* <DEDUP_REMOVED lines=22> */
.L_x_1083:
        /* <DEDUP_REMOVED lines=22> */
.L_x_1084:
[----:B------:R-:W-:Y:S01]  /*0900*/  PLOP3.LUT P0, PT, PT, PT, UP0, 0x80, 0x0 ;  /* 0x000000000000781c */ /* 0x000fe20003f0f008 */
[----:B------:R-:W-:Y:S01]  /*0910*/  UMOV UR38, 0x1 ;  /* 0x0000000100267882 */ /* 0x000fe20000000000 */
[----:B------:R-:W-:Y:S01]  /*0920*/  NOP ;  /* 0x0000000000007918 */ /* 0x000fe20000000000 */
[----:B------:R-:W-:Y:S01]  /*0930*/  USEL UR38, UR38, 0x2, !UP0 ;  /* 0x0000000226267887 */ /* 0x000fe2000c000000 */
[----:B------:R-:W-:Y:S01]  /*0940*/  ULDC.64 UR52, c[0x0][0x208] ;  /* 0x0000820000347ab9 */ /* 0x000fe20000000a00 */
[----:B012-4-:R-:W-:Y:S08]  /*0950*/  BAR.SYNC.DEFER_BLOCKING 0x0 ;  /* 0x0000000000007b1d */ /* 0x017ff00000010000 */
[----:B------:R-:W-:Y:S05]  /*0960*/  @!P0 BRA `(.L_x_1085) ;  /* 0x000000f400e48947 */ /* 0x000fea0003800000 */
.L_x_1086:
        /* <DEDUP_REMOVED lines=25> */
[----:B------:R-:W-:Y:S01]  /*0b00*/  R2UR UR48, R7 ;  /* 0x00000000073072ca */ /* 0x000fe200000e0000 */
[----:B------:R-:W-:Y:S01]  /*0b10*/  UMOV UR55, URZ ;  /* 0x0000003f00377c82 */ /* 0x000fe20008000000 */
[CC--:B------:R-:W-:Y:S02]  /*0b20*/  LEA.HI R3, R0.reuse, R201.reuse, RZ, 0x7 ;  /* 0x000000c900037211 */ /* 0x0c0fe400078f38ff */
[----:B------:R-:W-:-:S02]  /*0b30*/  LEA.HI R4, R0, R201, RZ, 0x5 ;  /* 0x000000c900047211 */ /* 0x000fc400078f28ff */
[----:B------:R-:W-:Y:S02]  /*0b40*/  LOP3.LUT R2, R3, 0xffffff80, RZ, 0xc0, !PT ;  /* 0xffffff8003027812 */ /* 0x000fe400078ec0ff */
[----:B------:R-:W-:Y:S01]  /*0b50*/  SHF.R.S32.HI R194, RZ, 0x7, R3 ;  /* 0x00000007ffc27819 */ /* 0x000fe20000011403 */
[----:B------:R-:W-:Y:S02]  /*0b60*/  IMAD.SHL.U32 R6, R4, 0x20, RZ ;  /* 0x0000002004067824 */ /* 0x000fe400078e00ff */
[----:B------:R-:W-:Y:S01]  /*0b70*/  IMAD.IADD R193, R201, 0x1, -R2 ;  /* 0x00000001c9c17824 */ /* 0x000fe200078e0a02 */
[----:B------:R-:W-:Y:S02]  /*0b80*/  LEA.HI R2, R0, R201, RZ, 0x4 ;  /* 0x000000c900027211 */ /* 0x000fe400078f20ff */
[----:B------:R-:W-:Y:S02]  /*0b90*/  LOP3.LUT R7, R6, 0xfffffc00, RZ, 0xc0, !PT ;  /* 0xfffffc0006077812 */ /* 0x000fe400078ec0ff */
[----:B------:R-:W-:-:S02]  /*0ba0*/  SHF.R.S32.HI R8, RZ, 0x1f, R193 ;  /* 0x0000001fff087819 */ /* 0x000fc400000114c1 */
[----:B------:R-:W-:Y:S02]  /*0bb0*/  SHF.R.S32.HI R5, RZ, 0x4, R2 ;  /* 0x00000004ff057819 */ /* 0x000fe40000011402 */
[----:B------:R-:W-:Y:S02]  /*0bc0*/  LEA.HI R9, R8, R193, RZ, 0x2 ;  /* 0x000000c108097211 */ /* 0x000fe400078f10ff */
[C---:B------:R-:W-:Y:S02]  /*0bd0*/  LOP3.LUT R4, R2.reuse, 0x3fffff0, RZ, 0xc0, !PT ;  /* 0x03fffff002047812 */ /* 0x040fe400078ec0ff */
[----:B------:R-:W-:Y:S02]  /*0be0*/  LEA.HI R2, R2, R5, RZ, 0x1 ;  /* 0x0000000502027211 */ /* 0x000fe400078f08ff */
[----:B------:R-:W-:Y:S01]  /*0bf0*/  LEA.HI R6, R0, R201, RZ, 0x2 ;  /* 0x000000c900067211 */ /* 0x000fe200078f10ff */
[----:B------:R-:W-:Y:S01]  /*0c00*/  IMAD.IADD R4, R201, 0x1, -R4 ;  /* 0x00000001c9047824 */ /* 0x000fe200078e0a04 */
[----:B------:R-:W-:-:S02]  /*0c10*/  SHF.R.S32.HI R10, RZ, 0x2, R9 ;  /* 0x00000002ff0a7819 */ /* 0x000fc40000011409 */
        /* <DEDUP_REMOVED lines=35> */
.L_x_1190:
[----:B------:R-:W-:Y:S01]  /*0e50*/  ULDC.64 UR6, c[0x0][0xa28] ;  /* 0x00028a0000067ab9 */ /* 0x000fe20000000a00 */
[----:B------:R-:W-:Y:S01]  /*0e60*/  ULDC UR4, c[0x0][0x424] ;  /* 0x0001090000047ab9 */ /* 0x000fe20000000800 */
[----:B------:R-:W-:-:S04]  /*0e70*/  UISETP.NE.U32.AND UP0, UPT, UR6, URZ, UPT ;  /* 0x0000003f0600728c */ /* 0x000fc8000bf05070 */
[----:B------:R-:W-:-:S03]  /*0e80*/  UISETP.NE.AND.EX UP0, UPT, UR7, URZ, UPT, UP0 ;  /* 0x0000003f0700728c */ /* 0x000fc6000bf05300 */
[----:B------:R-:W-:Y:S02]  /*0e90*/  ULDC.64 UR6, c[0x0][0xa18] ;  /* 0x0002860000067ab9 */ /* 0x000fe40000000a00 */
[----:B------:R-:W-:Y:S01]  /*0ea0*/  UISETP.NE.U32.AND UP1, UPT, UR6, URZ, UPT ;  /* 0x0000003f0600728c */ /* 0x000fe2000bf25070 */
[----:B------:R-:W-:-:S03]  /*0eb0*/  PLOP3.LUT P0, PT, PT, PT, UP0, 0x80, 0x0 ;  /* 0x000000000000781c */ /* 0x000fc60003f0f008 */
[----:B------:R-:W-:-:S03]  /*0ec0*/  UISETP.NE.AND.EX UP1, UPT, UR7, URZ, UPT, UP1 ;  /* 0x0000003f0700728c */ /* 0x000fc6000bf25310 */
[----:B------:R-:W-:Y:S02]  /*0ed0*/  @UP0 ULDC.64 UR6, c[0x0][0xa28] ;  /* 0x00028a0000060ab9 */ /* 0x000fe40000000a00 */
[----:B------:R-:W-:Y:S01]  /*0ee0*/  @UP0 UIMAD.WIDE UR6, UR48, 0x4, UR6 ;  /* 0x00000004300608a5 */ /* 0x000fe2000f8e0206 */
[----:B------:R-:W-:-:S05]  /*0ef0*/  PLOP3.LUT P2, PT, PT, PT, UP1, 0x80, 0x0 ;  /* 0x000000000000781c */ /* 0x000fca0003f4f018 */
[----:B------:R-:W-:Y:S01]  /*0f00*/  @UP1 ULDC.64 UR8, c[0x0][0xa18] ;  /* 0x0002860000081ab9 */ /* 0x000fe20000000a00 */
[----:B0--3--:R-:W-:Y:S02]  /*0f10*/  IMAD.U32 R4, RZ, RZ, UR6 ;  /* 0x00000006ff047e24 */ /* 0x009fe4000f8e00ff */
[----:B--2---:R-:W-:Y:S01]  /*0f20*/  IMAD.U32 R5, RZ, RZ, UR7 ;  /* 0x00000007ff057e24 */ /* 0x004fe2000f8e00ff */
[----:B------:R-:W-:-:S04]  /*0f30*/  @UP1 UIMAD.WIDE UR6, UR48, 0x4, UR8 ;  /* 0x00000004300618a5 */ /* 0x000fc8000f8e0208 */
[----:B------:R-:W2:Y:S02]  /*0f40*/  @P0 LDG.E R4, desc[UR52][R4.64] ;  /* 0x0000003404040981 */ /* 0x000ea4000c1e1900 */
[----:B------:R-:W-:Y:S02]  /*0f50*/  IMAD.U32 R6, RZ, RZ, UR6 ;  /* 0x00000006ff067e24 */ /* 0x000fe4000f8e00ff */
[----:B------:R-:W-:Y:S01]  /*0f60*/  IMAD.U32 R7, RZ, RZ, UR7 ;  /* 0x00000007ff077e24 */ /* 0x000fe2000f8e00ff */
[----:B------:R-:W-:-:S04]  /*0f70*/  ULDC.64 UR6, c[0x0][0x418] ;  /* 0x0001060000067ab9 */ /* 0x000fc80000000a00 */
[----:B------:R-:W3:Y:S01]  /*0f80*/  @P2 LDG.E R6, desc[UR52][R6.64] ;  /* 0x0000003406062981 */ /* 0x000ee2000c1e1900 */
[----:B------:R-:W-:Y:S01]  /*0f90*/  UISETP.NE.U32.AND UP0, UPT, UR6, URZ, UPT ;  /* 0x0000003f0600728c */ /* 0x000fe2000bf05070 */
[----:B------:R-:W-:Y:S01]  /*0fa0*/  UMOV UR37, URZ ;  /* 0x0000003f00257c82 */ /* 0x000fe20008000000 */
[----:B------:R-:W-:Y:S02]  /*0fb0*/  ULDC UR45, c[0x0][0x288] ;  /* 0x0000a200002d7ab9 */ /* 0x000fe40000000800 */
[----:B------:R-:W-:-:S03]  /*0fc0*/  UISETP.NE.AND.EX UP0, UPT, UR7, URZ, UPT, UP0 ;  /* 0x0000003f0700728c */ /* 0x000fc6000bf05300 */
[----:B------:R-:W-:Y:S01]  /*0fd0*/  ULDC.64 UR6, c[0x0][0xa20] ;  /* 0x0002880000067ab9 */ /* 0x000fe20000000a00 */
[----:B------:R-:W-:Y:S01]  /*0fe0*/  USEL UR4, UR4, 0x1, UP0 ;  /* 0x0000000104047887 */ /* 0x000fe20008000000 */
[----:B------:R-:W-:Y:S01]  /*0ff0*/  ISETP.NE.U32.AND P1, PT, RZ, UR6, PT ;  /* 0x00000006ff007c0c */ /* 0x000fe2000bf25070 */
[----:B------:R-:W-:Y:S02]  /*1000*/  ULDC UR6, c[0x0][0x2f0] ;  /* 0x0000bc0000067ab9 */ /* 0x000fe40000000800 */
[----:B------:R-:W-:Y:S01]  /*1010*/  UIMAD UR4, UR4, UR6, URZ ;  /* 0x00000006040472a4 */ /* 0x000fe2000f8e023f */
[----:B------:R-:W-:Y:S02]  /*1020*/  ISETP.NE.AND.EX P1, PT, RZ, UR7, PT, P1 ;  /* 0x00000007ff007c0c */ /* 0x000fe4000bf25310 */
[----:B--2---:R-:W-:Y:S02]  /*1030*/  @P0 R2UR UR37, R4 ;  /* 0x00000000042502ca */ /* 0x004fe400000e0000 */
[----:B---3--:R-:W-:Y:S01]  /*1040*/  @P2 R2UR UR45, R6 ;  /* 0x00000000062d22ca */ /* 0x008fe200000e0000 */
[----:B-1--4-:R-:W-:-:S14]  /*1050*/  @P2 BRA `(.L_x_1087) ;  /* 0x0000000000342947 */ /* 0x012fdc0003800000 */
        /* <DEDUP_REMOVED lines=13> */
.L_x_1087:
[----:B------:R-:W-:Y:S01]  /*1130*/  UMOV UR43, UR49 ;  /* 0x00000031002b7c82 */ /* 0x000fe20008000000 */
[----:B------:R-:W-:Y:S01]  /*1140*/  UMOV UR42, UR48 ;  /* 0x00000030002a7c82 */ /* 0x000fe20008000000 */
[----:B------:R-:W-:Y:S05]  /*1150*/  @!P1 BRA `(.L_x_1088) ;  /* 0x00000000001c9947 */ /* 0x000fea0003800000 */
[----:B------:R-:W-:Y:S02]  /*1160*/  ULDC.64 UR6, c[0x0][0xa20] ;  /* 0x0002880000067ab9 */ /* 0x000fe40000000a00 */
[----:B------:R-:W-:-:S06]  /*1170*/  UIMAD.WIDE UR6, UR48, 0x4, UR6 ;  /* 0x00000004300678a5 */ /* 0x000fcc000f8e0206 */
[----:B------:R-:W-:Y:S02]  /*1180*/  IMAD.U32 R4, RZ, RZ, UR6 ;  /* 0x00000006ff047e24 */ /* 0x000fe4000f8e00ff */
[----:B------:R-:W-:-:S05]  /*1190*/  IMAD.U32 R5, RZ, RZ, UR7 ;  /* 0x00000007ff057e24 */ /* 0x000fca000f8e00ff */
[----:B------:R-:W2:Y:S02]  /*11a0*/  LDG.E R4, desc[UR52][R4.64] ;  /* 0x0000003404047981 */ /* 0x000ea4000c1e1900 */
[----:B--2---:R-:W-:Y:S01]  /*11b0*/  R2UR UR4, R4 ;  /* 0x00000000040472ca */ /* 0x004fe200000e0000 */
[----:B------:R-:W-:-:S14]  /*11c0*/  BRA `(.L_x_1089) ;  /* 0x0000000000347947 */ /* 0x000fdc0003800000 */
.L_x_1088:
        /* <DEDUP_REMOVED lines=13> */
.L_x_1089:
[----:B------:R-:W-:Y:S01]  /*12a0*/  ULDC UR6, c[0x0][0x448] ;  /* 0x0001120000067ab9 */ /* 0x000fe20000000800 */
[----:B------:R-:W-:Y:S02]  /*12b0*/  USHF.L.U32 UR36, UR5, 0x7, URZ ;  /* 0x0000000705247899 */ /* 0x000fe4000800063f */
[----:B------:R-:W-:Y:S02]  /*12c0*/  UISETP.NE.AND UP1, UPT, UR6, 0x1, UPT ;  /* 0x000000010600788c */ /* 0x000fe4000bf25270 */
[----:B------:R-:W-:Y:S02]  /*12d0*/  UIADD3 UR8, UR36, 0x7f, URZ ;  /* 0x0000007f24087890 */ /* 0x000fe4000fffe03f */
[----:B------:R-:W-:-:S03]  /*12e0*/  UIADD3 UR37, -UR37, UR4, URZ ;  /* 0x0000000425257290 */ /* 0x000fc6000fffe13f */
[----:B------:R-:W-:Y:S01]  /*12f0*/  ULDC.64 UR4, c[0x0][0x9e0] ;  /* 0x0002780000047ab9 */ /* 0x000fe20000000a00 */
[----:B------:R-:W-:Y:S02]  /*1300*/  UIADD3 UR9, UR37, 0x1, -UR45 ;  /* 0x0000000125097890 */ /* 0x000fe4000fffe82d */
[----:B------:R-:W-:Y:S01]  /*1310*/  UISETP.GE.AND UP0, UPT, UR5, 0x1, UPT ;  /* 0x000000010500788c */ /* 0x000fe2000bf06270 */
[----:B------:R-:W-:Y:S01]  /*1320*/  @UP1 ULDC UR6, c[0x0][0x44c] ;  /* 0x0001130000061ab9 */ /* 0x000fe20000000800 */
[----:B------:R-:W-:Y:S01]  /*1330*/  @UP1 ULDC UR10, c[0x0][0x450] ;  /* 0x00011400000a1ab9 */ /* 0x000fe20000000800 */
[----:B------:R-:W-:-:S03]  /*1340*/  UIMAD.WIDE.U32 UR6, UR8, UR6, URZ ;  /* 0x00000006080672a5 */ /* 0x000fc6000f8e003f */
[----:B------:R-:W-:Y:S01]  /*1350*/  PLOP3.LUT P1, PT, PT, PT, UP0, 0x80, 0x0 ;  /* 0x000000000000781c */ /* 0x000fe20003f2f008 */
[----:B------:R-:W-:-:S04]  /*1360*/  @UP1 USHF.R.U32.HI UR8, URZ, UR10, UR7 ;  /* 0x0000000a3f081299 */ /* 0x000fc80008011607 */
[----:B------:R-:W-:-:S04]  /*1370*/  UIADD3 UR8, UR9, UR8, URZ ;  /* 0x0000000809087290 */ /* 0x000fc8000fffe03f */
[----:B------:R-:W-:-:S06]  /*1380*/  UIADD3 UR4, UR8, UR4, URZ ;  /* 0x0000000408047290 */ /* 0x000fcc000fffe03f */
[----:B------:R-:W-:Y:S01]  /*1390*/  IMAD.U32 R0, RZ, RZ, UR4 ;  /* 0x00000004ff007e24 */ /* 0x000fe2000f8e00ff */
[----:B------:R-:W-:Y:S06]  /*13a0*/  @!P1 BRA `(.L_x_1090) ;  /* 0x0000000000409947 */ /* 0x000fec0003800000 */
        /* <DEDUP_REMOVED lines=10> */
.L_x_1091:
[----:B------:R-:W-:-:S11]  /*1450*/  UISETP.NE.AND UP0, UPT, UR5, 0x1, UPT ;  /* 0x000000010500788c */ /* 0x000fd6000bf05270 */
[----:B------:R-:W-:Y:S02]  /*1460*/  @UP0 ULDC.64 UR8, c[0x0][0x9e8] ;  /* 0x00027a0000080ab9 */ /* 0x000fe40000000a00 */
[----:B------:R-:W-:-:S04]  /*1470*/  UIMAD.WIDE.U32 UR6, UR4, UR8, URZ ;  /* 0x00000008040672a5 */ /* 0x000fc8000f8e003f */
[----:B------:R-:W-:-:S12]  /*1480*/  @UP0 USHF.R.U32.HI UR4, URZ, UR9, UR7 ;  /* 0x000000093f040299 */ /* 0x000fd80008011607 */
.L_x_1092:
[----:B------:R-:W-:-:S06]  /*1490*/  UIMAD UR4, UR4, UR5, UR5 ;  /* 0x00000005040472a4 */ /* 0x000fcc000f8e0205 */
[----:B------:R-:W-:-:S07]  /*14a0*/  VIMNMX R0, R0, UR4, PT ;  /* 0x0000000400007c48 */ /* 0x000fce000bfe0100 */
.L_x_1090:
[----:B------:R-:W-:Y:S01]  /*14b0*/  UIADD3 UR4, UR37, 0x3f, URZ ;  /* 0x0000003f25047890 */ /* 0x000fe2000fffe03f */
        /* <DEDUP_REMOVED lines=10> */
[----:B------:R-:W-:-:S02]  /*1560*/  UIADD3 UR56, UR37, -UR45, URZ ;  /* 0x8000002d25387290 */ /* 0x000fc4000fffe03f */
        /* <DEDUP_REMOVED lines=17> */
.L_x_1094:
[----:B------:R-:W-:-:S11]  /*1680*/  UISETP.NE.AND UP0, UPT, UR5, 0x1, UPT ;  /* 0x000000010500788c */ /* 0x000fd6000bf05270 */
[----:B------:R-:W-:Y:S02]  /*1690*/  @UP0 ULDC.64 UR10, c[0x0][0x9e8] ;  /* 0x00027a00000a0ab9 */ /* 0x000fe40000000a00 */
[----:B------:R-:W-:-:S04]  /*16a0*/  UIMAD.WIDE.U32 UR6, UR4, UR10, URZ ;  /* 0x0000000a040672a5 */ /* 0x000fc8000f8e003f */
[----:B------:R-:W-:-:S12]  /*16b0*/  @UP0 USHF.R.U32.HI UR4, URZ, UR11, UR7 ;  /* 0x0000000b3f040299 */ /* 0x000fd80008011607 */
.L_x_1095:
[----:B------:R-:W-:-:S04]  /*16c0*/  UIMAD UR4, UR4, UR5, URZ ;  /* 0x00000005040472a4 */ /* 0x000fc8000f8e023f */
[----:B------:R-:W-:-:S04]  /*16d0*/  UISETP.LT.AND UP0, UPT, UR9, UR4, UPT ;  /* 0x000000040900728c */ /* 0x000fc8000bf01270 */
[----:B------:R-:W-:-:S12]  /*16e0*/  USEL UR9, UR9, UR4, !UP0 ;  /* 0x0000000409097287 */ /* 0x000fd8000c000000 */
.L_x_1093:
        /* <DEDUP_REMOVED lines=71> */
[----:B------:R-:W-:Y:S01]  /*1b60*/  IMAD.MOV.U32 R164, RZ, RZ, RZ ;  /* 0x000000ffffa47224 */ /* 0x000fe200078e00ff */
        /* <DEDUP_REMOVED lines=35> */
.L_x_1097:
        /* <DEDUP_REMOVED lines=56> */
.L_x_1294:
[----:B------:R-:W-:Y:S05]  /*2120*/  @!P0 BRA `(.L_x_1099) ;  /* 0x0000000000048947 */ /* 0x000fea0003800000 */
[----:B------:R-:W-:Y:S01]  /*2130*/  BPT.TRAP 0x1 ;  /* 0x000000040000795c */ /* 0x000fe20000300000 */
.L_x_1099:
[----:B------:R-:W-:Y:S02]  /*2140*/  IMAD.U32 R6, RZ, RZ, UR55 ;  /* 0x00000037ff067e24 */ /* 0x000fe4000f8e00ff */
[----:B0-----:R-:W-:-:S03]  /*2150*/  IMAD.U32 R3, RZ, RZ, UR50 ;  /* 0x00000032ff037e24 */ /* 0x001fc6000f8e00ff */
[----:B------:R-:W-:Y:S02]  /*2160*/  LEA R6, R6, UR41, 0x3 ;  /* 0x0000002906067c11 */ /* 0x000fe4000f8e18ff */
[----:B------:R-:W-:-:S04]  /*2170*/  SHF.L.U32 R3, R3, 0x1f, RZ ;  /* 0x0000001f03037819 */ /* 0x000fc800000006ff */
[----:B------:R0:W1:Y:S01]  /*2180*/  SYNCS.PHASECHK.TRANS64.TRYWAIT P2, [R6+URZ+0x28430], R3 ;  /* 0x02843003060075a7 */ /* 0x000062000804017f */
[----:B------:R-:W-:Y:S05]  /*2190*/  @!P0 BRA `(.L_x_1100) ;  /* 0x0000000000048947 */ /* 0x000fea0003800000 */
[----:B------:R-:W-:Y:S01]  /*21a0*/  BPT.TRAP 0x1 ;  /* 0x000000040000795c */ /* 0x000fe20000300000 */
.L_x_1100:
[----:B------:R-:W2:Y:S02]  /*21b0*/  S2R R4, SR_TID.X ;  /* 0x0000000000047919 */ /* 0x000ea40000002100 */
[----:B--2---:R-:W-:Y:S01]  /*21c0*/  LOP3.LUT P1, RZ, R4, 0x7f, RZ, 0xc0, !PT ;  /* 0x0000007f04ff7812 */ /* 0x004fe2000782c0ff */
[----:B-1----:R-:W-:-:S12]  /*21d0*/  @P2 BRA `(.L_x_1101) ;  /* 0x0000000000082947 */ /* 0x002fd80003800000 */
[----:B------:R-:W1:Y:S02]  /*21e0*/  SYNCS.PHASECHK.TRANS64.TRYWAIT P2, [R6+URZ+0x28430], R3 ;  /* 0x02843003060075a7 */ /* 0x000e64000804017f */
[----:B-1----:R-:W-:Y:S05]  /*21f0*/  @!P2 BRA `(.L_x_1102) ;  /* 0x000001400010a947 */ /* 0x002fea0003800000 */
.L_x_1101:
[----:B------:R-:W-:Y:S05]  /*2200*/  WARPSYNC.ALL ;  /* 0x0000000000007948 */ /* 0x000fea0003800000 */
[----:B------:R-:W-:Y:S01]  /*2210*/  UIADD3 UR4, UR41, 0x20000, URZ ;  /* 0x0002000029047890 */ /* 0x000fe2000fffe03f */
[----:B------:R-:W-:Y:S01]  /*2220*/  WARPGROUP.ARRIVE ;  /* 0x00000000000079c5 */ /* 0x000fe20000000000 */
[----:B------:R-:W-:Y:S01]  /*2230*/  ULOP3.LUT UR32, UR54, 0x10000, URZ, 0xfc, !UPT ;  /* 0x0001000036207892 */ /* 0x000fe2000f8efc3f */
[----:B01----:R-:W-:Y:S01]  /*2240*/  VIADD R3, R17, UR36 ;  /* 0x0000002411037c36 */ /* 0x003fe20008000000 */
[----:B------:R-:W-:Y:S01]  /*2250*/  USHF.R.U32.HI UR4, URZ, 0x4, UR4 ;  /* 0x000000043f047899 */ /* 0x000fe20008011604 */
[----:B------:R-:W-:Y:S01]  /*2260*/  UMOV UR33, 0x40000040 ;  /* 0x4000004000217882 */ /* 0x000fe20000000000 */
[----:B------:R-:W-:-:S02]  /*2270*/  UMOV UR35, 0x40000040 ;  /* 0x4000004000237882 */ /* 0x000fc40000000000 */
[----:B------:R-:W-:Y:S01]  /*2280*/  ULOP3.LUT UR4, UR4, 0x3fff, URZ, 0xc0, !UPT ;  /* 0x00003fff04047892 */ /* 0x000fe2000f8ec03f */
[----:B------:R-:W-:Y:S01]  /*2290*/  IMAD.MOV.U32 R4, RZ, RZ, R3 ;  /* 0x000000ffff047224 */ /* 0x000fe200078e0003 */
[----:B------:R-:W-:Y:S01]  /*22a0*/  UMOV UR5, 0x40000040 ;  /* 0x4000004000057882 */ /* 0x000fe20000000000 */
[----:B------:R-:W-:Y:S01]  /*22b0*/  UMOV UR7, 0x40000040 ;  /* 0x4000004000077882 */ /* 0x000fe20000000000 */
[----:B------:R-:W-:Y:S02]  /*22c0*/  ULOP3.LUT UR51, UR4, 0x10000, URZ, 0xfc, !UPT ;  /* 0x0001000004337892 */ /* 0x000fe4000f8efc3f */
[----:B------:R-:W-:Y:S02]  /*22d0*/  UIADD3 UR4, UR32, 0x2, URZ ;  /* 0x0000000220047890 */ /* 0x000fe4000fffe03f */
[----:B------:R-:W-:Y:S02]  /*22e0*/  ULEA UR34, UR55, UR51, 0xa ;  /* 0x0000003337227291 */ /* 0x000fe4000f8e503f */
[----:B------:R-:W-:-:S02]  /*22f0*/  UIADD3 UR8, UR32, 0x4, URZ ;  /* 0x0000000420087890 */ /* 0x000fc4000fffe03f */
        /* <DEDUP_REMOVED lines=39> */
[----:B------:R-:W-:Y:S01]  /*2570*/  IMAD.MOV.U32 R5, RZ, RZ, -0x40 ;  /* 0xffffffc0ff057424 */ /* 0x000fe200078e00ff */
[----:B------:R-:W-:Y:S02]  /*2580*/  ULDC.64 UR6, c[0x0][0x9e0] ;  /* 0x0002780000067ab9 */ /* 0x000fe40000000a00 */
[----:B------:R-:W-:Y:S01]  /*2590*/  @!P1 PRMT R3, RZ, 0x654, R3 ;  /* 0x00000654ff039816 */ /* 0x000fe20000000003 */
[----:B------:R-:W0:Y:S01]  /*25a0*/  SHFL.IDX PT, R6, R4, RZ, 0x1c1f ;  /* 0x001c1fff04067589 */ /* 0x000e2200000e0000 */
[----:B------:R-:W-:-:S06]  /*25b0*/  UISETP.GE.AND UP1, UPT, UR7, 0x1, UPT ;  /* 0x000000010700788c */ /* 0x000fcc000bf26270 */
        /* <DEDUP_REMOVED lines=22> */
[----:B------:R1:W-:Y:S01]  /*2720*/  @!P1 SYNCS.ARRIVE.TRANS64.RED.A1T0 RZ, [R3+URZ], RZ ;  /* 0x000000ff03ff99a7 */ /* 0x0003e2000810043f */
        /* <DEDUP_REMOVED lines=10> */
[----:B--2---:R-:W-:-:S02]  /*27d0*/  IMAD R30, R58, R5, 0x40 ;  /* 0x000000403a1e7424 */ /* 0x004fc400078e0205 */
[C---:B------:R-:W-:Y:S01]  /*27e0*/  FMUL.FTZ R40, R0.reuse, R40 ;  /* 0x0000002800287220 */ /* 0x040fe20000410000 */
[C---:B------:R-:W-:Y:S01]  /*27f0*/  FMUL.FTZ R41, R0.reuse, R41 ;  /* 0x0000002900297220 */ /* 0x040fe20000410000 */
[----:B------:R-:W-:Y:S01]  /*2800*/  FMUL.FTZ R44, R0, R44 ;  /* 0x0000002c002c7220 */ /* 0x000fe20000410000 */
[----:B-1----:R-:W-:Y:S02]  /*2810*/  VIADD R3, R30, 0x1 ;  /* 0x000000011e037836 */ /* 0x002fe40000000000 */
        /* <DEDUP_REMOVED lines=15> */
[----:B------:R-:W-:Y:S01]  /*2910*/  FMUL.FTZ R46, R0, R46 ;  /* 0x0000002e002e7220 */ /* 0x000fe20000410000 */
[----:B------:R-:W-:-:S02]  /*2920*/  IMAD R5, R2, -0x2, R3 ;  /* 0xfffffffe02057824 */ /* 0x000fc400078e0203 */
[C---:B------:R-:W-:Y:S01]  /*2930*/  FMUL.FTZ R31, R0.reuse, R31 ;  /* 0x0000001f001f7220 */ /* 0x040fe20000410000 */
[----:B------:R-:W4:Y:S01]  /*2940*/  MUFU.TANH R24, R24 ;  /* 0x0000001800187308 */ /* 0x000f220000002400 */
[----:B-1----:R-:W-:Y:S02]  /*2950*/  IMAD.U32 R34, RZ, RZ, UR45 ;  /* 0x0000002dff227e24 */ /* 0x002fe4000f8e00ff */
[----:B------:R-:W-:Y:S01]  /*2960*/  FMUL.FTZ R35, R0, R35 ;  /* 0x0000002300237220 */ /* 0x000fe20000410000 */
[----:B------:R-:W-:Y:S02]  /*2970*/  VIADD R3, R30, UR37 ;  /* 0x000000251e037c36 */ /* 0x000fe40008000000 */
[----:B------:R-:W-:Y:S01]  /*2980*/  FMUL.FTZ R27, R0, R27 ;  /* 0x0000001b001b7220 */ /* 0x000fe20000410000 */
[----:B------:R-:W-:Y:S01]  /*2990*/  IADD3 R5, -R34, UR37, R5 ;  /* 0x0000002522057c10 */ /* 0x000fe2000fffe105 */
[----:B------:R-:W1:Y:S04]  /*29a0*/  MUFU.TANH R25, R25 ;  /* 0x0000001900197308 */ /* 0x000e680000002400 */
[----:B------:R-:W-:-:S04]  /*29b0*/  VIADD R34, R5, UR6 ;  /* 0x0000000605227c36 */ /* 0x000fc80008000000 */
        /* <DEDUP_REMOVED lines=25> */
[----:B------:R5:W1:Y:S08]  /*2b50*/  MUFU.TANH R10, R31 ;  /* 0x0000001f000a7308 */ /* 0x000a700000002400 */
[----:B------:R3:W1:Y:S01]  /*2b60*/  MUFU.TANH R12, R35 ;  /* 0x00000023000c7308 */ /* 0x0006620000002400 */
[----:B-----5:R-:W-:-:S05]  /*2b70*/  IMAD R31, R2, -0x2, R3 ;  /* 0xfffffffe021f7824 */ /* 0x020fca00078e0203 */
[----:B0-----:R-:W-:Y:S02]  /*2b80*/  VIADDMNMX R3, R6, R34, R31, PT ;  /* 0x0000002206037246 */ /* 0x001fe4000380011f */
[----:B------:R0:W1:Y:S01]  /*2b90*/  MUFU.TANH R9, R27 ;  /* 0x0000001b00097308 */ /* 0x0000620000002400 */
[----:B---3--:R-:W-:-:S04]  /*2ba0*/  VIADD R35, R5, UR54 ;  /* 0x0000003605237c36 */ /* 0x008fc80008000000 */
[----:B------:R-:W-:Y:S01]  /*2bb0*/  IMAD.IADD R5, R35, 0x1, R6 ;  /* 0x0000000123057824 */ /* 0x000fe200078e0206 */
[----:B0-----:R-:W-:Y:S01]  /*2bc0*/  LEA R27, R58, 0xffffffc0, 0x6 ;  /* 0xffffffc03a1b7811 */ /* 0x001fe200078e30ff */
[----:B--2-4-:R-:W-:Y:S06]  /*2bd0*/  @P2 BRA `(.L_x_1103) ;  /* 0x00000000005c2947 */ /* 0x014fec0003800000 */
[----:B------:R-:W-:Y:S01]  /*2be0*/  IMAD.U32 R7, RZ, RZ, UR45 ;  /* 0x0000002dff077e24 */ /* 0x000fe2000f8e00ff */
[----:B------:R-:W-:Y:S04]  /*2bf0*/  BSSY B0, `(.L_x_1104) ;  /* 0x0000011000007945 */ /* 0x000fe80003800000 */
[----:B------:R-:W-:-:S04]  /*2c00*/  IADD3 R6, -R7, UR37, R6 ;  /* 0x0000002507067c10 */ /* 0x000fc8000fffe106 */
        /* <DEDUP_REMOVED lines=10> */
.L_x_1105:
[----:B------:R-:W-:-:S06]  /*2cb0*/  UISETP.NE.AND UP2, UPT, UR7, 0x1, UPT ;  /* 0x000000010700788c */ /* 0x000fcc000bf45270 */
[----:B------:R-:W-:-:S05]  /*2cc0*/  PLOP3.LUT P2, PT, PT, PT, UP2, 0x80, 0x0 ;  /* 0x000000000000781c */ /* 0x000fca0003f4f028 */
[----:B------:R-:W-:-:S08]  /*2cd0*/  @UP2 ULDC.64 UR10, c[0x0][0x9e8] ;  /* 0x00027a00000a2ab9 */ /* 0x000fd00000000a00 */
[----:B------:R-:W-:-:S05]  /*2ce0*/  @P2 IMAD.HI.U32 R7, R6, UR10, RZ ;  /* 0x0000000a06072c27 */ /* 0x000fca000f8e00ff */
[----:B------:R-:W-:-:S07]  /*2cf0*/  @P2 SHF.R.U32.HI R6, RZ, UR11, R7 ;  /* 0x0000000bff062c19 */ /* 0x000fce0008011607 */
.L_x_1106:
[----:B------:R-:W-:Y:S05]  /*2d00*/  BSYNC B0 ;  /* 0x0000000000007941 */ /* 0x000fea0003800000 */
.L_x_1104:
[----:B------:R-:W-:-:S04]  /*2d10*/  IMAD R7, R6, UR7, -R27 ;  /* 0x0000000706077c24 */ /* 0x000fc8000f8e0a1b */
[----:B------:R-:W-:-:S05]  /*2d20*/  IMAD R6, R2, -0x2, R7 ;  /* 0xfffffffe02067824 */ /* 0x000fca00078e0207 */
[----:B------:R-:W-:Y:S02]  /*2d30*/  VIMNMX R5, R5, R6, !PT ;  /* 0x0000000605057248 */ /* 0x000fe40007fe0100 */
[----:B------:R-:W-:-:S07]  /*2d40*/  VIADDMNMX R3, R6, UR7, R3, PT ;  /* 0x0000000706037c46 */ /* 0x000fce000b800103 */
.L_x_1103:
[C---:B------:R-:W-:Y:S01]  /*2d50*/  ISETP.GE.AND P2, PT, R30.reuse, 0x2, PT ;  /* 0x000000021e00780c */ /* 0x040fe20003f46270 */
[----:B------:R-:W0:Y:S01]  /*2d60*/  SHFL.IDX PT, R4, R4, 0x1, 0x1c1f ;  /* 0x003c1f0004047f89 */ /* 0x000e2200000e0000 */
[C---:B------:R-:W-:Y:S02]  /*2d70*/  ISETP.GE.AND P6, PT, R30.reuse, 0xa, PT ;  /* 0x0000000a1e00780c */ /* 0x040fe40003fc6270 */
[----:B------:R-:W-:Y:S02]  /*2d80*/  ISETP.GT.AND P4, PT, R5, 0x1, !P2 ;  /* 0x000000010500780c */ /* 0x000fe40005784270 */
[----:B------:R-:W-:Y:S02]  /*2d90*/  ISETP.GE.AND P3, PT, R30, 0x9, PT ;  /* 0x000000091e00780c */ /* 0x000fe40003f66270 */
[----:B------:R-:W-:Y:S02]  /*2da0*/  ISETP.LT.OR P4, PT, R3, 0x2, P4 ;  /* 0x000000020300780c */ /* 0x000fe40002781670 */
[----:B------:R-:W-:-:S02]  /*2db0*/  ISETP.GT.AND P5, PT, R5, 0x8, !P3 ;  /* 0x000000080500780c */ /* 0x000fc40005fa4270 */
[----:B-1----:R-:W-:Y:S02]  /*2dc0*/  FSEL R38, R25, -INF , !P4 ;  /* 0xff80000019267808 */ /* 0x002fe40006000000 */
        /* <DEDUP_REMOVED lines=87> */
.L_x_1109:
[----:B------:R-:W-:-:S06]  /*3340*/  UISETP.NE.AND UP2, UPT, UR7, 0x1, UPT ;  /* 0x000000010700788c */ /* 0x000fcc000bf45270 */
[----:B------:R-:W-:-:S05]  /*3350*/  PLOP3.LUT P6, PT, PT, PT, UP2, 0x80, 0x0 ;  /* 0x000000000000781c */ /* 0x000fca0003fcf028 */
[----:B------:R-:W-:-:S08]  /*3360*/  @UP2 ULDC.64 UR10, c[0x0][0x9e8] ;  /* 0x00027a00000a2ab9 */ /* 0x000fd00000000a00 */
[----:B------:R-:W-:Y:S01]  /*3370*/  @P6 IMAD.HI.U32 R7, R4, UR10, RZ ;  /* 0x0000000a04076c27 */ /* 0x000fe2000f8e00ff */
[----:B------:R-:W-:-:S13]  /*3380*/  PLOP3.LUT P6, PT, PT, PT, UP2, 0x80, 0x0 ;  /* 0x000000000000781c */ /* 0x000fda0003fcf028 */
[----:B------:R-:W-:-:S07]  /*3390*/  @P6 SHF.R.U32.HI R4, RZ, UR11, R7 ;  /* 0x0000000bff046c19 */ /* 0x000fce0008011607 */
.L_x_1110:
[----:B------:R-:W-:Y:S05]  /*33a0*/  BSYNC B0 ;  /* 0x0000000000007941 */ /* 0x000fea0003800000 */
.L_x_1108:
[----:B------:R-:W-:-:S04]  /*33b0*/  IMAD R7, R4, UR7, -R27 ;  /* 0x0000000704077c24 */ /* 0x000fc8000f8e0a1b */
[----:B------:R-:W-:-:S05]  /*33c0*/  IMAD R4, R2, -0x2, R7 ;  /* 0xfffffffe02047824 */ /* 0x000fca00078e0207 */
[----:B------:R-:W-:Y:S02]  /*33d0*/  VIMNMX R5, R5, R4, !PT ;  /* 0x0000000405057248 */ /* 0x000fe40007fe0100 */
[----:B------:R-:W-:-:S07]  /*33e0*/  VIADDMNMX R3, R4, UR7, R3, PT ;  /* 0x0000000704037c46 */ /* 0x000fce000b800103 */
.L_x_1107:
[----:B------:R-:W-:Y:S01]  /*33f0*/  ISETP.GT.AND P2, PT, R5, 0x1, !P2 ;  /* 0x000000010500780c */ /* 0x000fe20005744270 */
[----:B------:R-:W-:Y:S01]  /*3400*/  ULDC UR14, c[0x0][0x988] ;  /* 0x00026200000e7ab9 */ /* 0x000fe20000000800 */
[----:B------:R-:W-:Y:S01]  /*3410*/  ISETP.NE.AND P6, PT, R6, RZ, PT ;  /* 0x000000ff0600720c */ /* 0x000fe20003fc5270 */
[----:B------:R-:W-:Y:S01]  /*3420*/  @UP0 ULDC UR10, c[0x0][0x44c] ;  /* 0x00011300000a0ab9 */ /* 0x000fe20000000800 */
[----:B------:R-:W-:Y:S01]  /*3430*/  ISETP.LT.OR P2, PT, R3, 0x2, P2 ;  /* 0x000000020300780c */ /* 0x000fe20001741670 */
[----:B------:R-:W-:Y:S01]  /*3440*/  UIMAD.WIDE.U32 UR10, UR36, UR10, URZ ;  /* 0x0000000a240a72a5 */ /* 0x000fe2000f8e003f */
[----:B------:R-:W-:Y:S01]  /*3450*/  FMNMX.FTZ R6, R28, R38, !PT ;  /* 0x000000261c067209 */ /* 0x000fe20007810000 */
[----:B------:R-:W-:Y:S01]  /*3460*/  @UP0 ULDC UR18, c[0x0][0x450] ;  /* 0x0001140000120ab9 */ /* 0x000fe20000000800 */
[----:B------:R-:W-:Y:S01]  /*3470*/  FSEL R9, R9, -INF , !P2 ;  /* 0xff80000009097808 */ /* 0x000fe20005000000 */
[----:B------:R-:W-:Y:S01]  /*3480*/  UMOV UR15, UR36 ;  /* 0x00000024000f7c82 */ /* 0x000fe20008000000 */
[----:B------:R-:W-:Y:S01]  /*3490*/  ISETP.NE.AND P2, PT, R25, RZ, PT ;  /* 0x000000ff1900720c */ /* 0x000fe20003f45270 */
[----:B------:R-:W-:Y:S01]  /*34a0*/  @UP0 USHF.R.U32.HI UR15, URZ, UR18, UR11 ;  /* 0x000000123f0f0299 */ /* 0x000fe2000801160b */
[----:B------:R-:W-:-:S02]  /*34b0*/  FMNMX.FTZ R6, R42, R6, !PT ;  /* 0x000000062a067209 */ /* 0x000fc40007810000 */
[----:B------:R-:W-:Y:S01]  /*34c0*/  ISETP.GT.AND P2, PT, R5, 0x9, !P2 ;  /* 0x000000090500780c */ /* 0x000fe20005744270 */
[----:B------:R-:W-:Y:S01]  /*34d0*/  UIADD3 UR56, UR56, UR15, URZ ;  /* 0x0000000f38387290 */ /* 0x000fe2000fffe03f */
[----:B------:R-:W-:Y:S02]  /*34e0*/  FMNMX.FTZ R6, R46, R6, !PT ;  /* 0x000000062e067209 */ /* 0x000fe40007810000 */
[----:B------:R-:W-:Y:S01]  /*34f0*/  ISETP.LT.OR P2, PT, R3, 0xa, P2 ;  /* 0x0000000a0300780c */ /* 0x000fe20001741670 */
[----:B------:R-:W-:Y:S01]  /*3500*/  UIADD3 UR6, UR56, UR6, URZ ;  /* 0x0000000638067290 */ /* 0x000fe2000fffe03f */
[----:B------:R-:W-:Y:S02]  /*3510*/  FMNMX.FTZ R6, R56, R6, !PT ;  /* 0x0000000638067209 */ /* 0x000fe40007810000 */
[----:B------:R-:W-:Y:S02]  /*3520*/  FSEL R10, R10, -INF , !P2 ;  /* 0xff8000000a0a7808 */ /* 0x000fe40005000000 */
[----:B------:R-:W-:-:S02]  /*3530*/  ISETP.NE.AND P2, PT, R29, RZ, PT ;  /* 0x000000ff1d00720c */ /* 0x000fc40003f45270 */
[----:B------:R-:W-:Y:S02]  /*3540*/  FMNMX.FTZ R6, R60, R6, !PT ;  /* 0x000000063c067209 */ /* 0x000fe40007810000 */
[----:B------:R-:W-:Y:S02]  /*3550*/  ISETP.GT.AND P2, PT, R5, 0x10, !P2 ;  /* 0x000000100500780c */ /* 0x000fe40005744270 */
[----:B------:R-:W-:Y:S02]  /*3560*/  FMNMX.FTZ R6, R36, R6, !PT ;  /* 0x0000000624067209 */ /* 0x000fe40007810000 */
[----:B------:R-:W-:Y:S02]  /*3570*/  ISETP.LT.OR P2, PT, R3, 0x11, P2 ;  /* 0x000000110300780c */ /* 0x000fe40001741670 */
[----:B------:R-:W-:Y:S02]  /*3580*/  FMNMX.FTZ R6, R62, R6, !PT ;  /* 0x000000063e067209 */ /* 0x000fe40007810000 */
[----:B------:R-:W-:-:S02]  /*3590*/  FSEL R11, R11, -INF , !P2 ;  /* 0xff8000000b0b7808 */ /* 0x000fc40005000000 */
[----:B------:R-:W-:Y:S02]  /*35a0*/  ISETP.NE.AND P2, PT, R32, RZ, PT ;  /* 0x000000ff2000720c */ /* 0x000fe40003f45270 */
[----:B------:R-:W-:Y:S02]  /*35b0*/  FMNMX.FTZ R6, R40, R6, !PT ;  /* 0x0000000628067209 */ /* 0x000fe40007810000 */
[----:B------:R-:W-:Y:S02]  /*35c0*/  ISETP.GT.AND P2, PT, R5, 0x11, !P2 ;  /* 0x000000110500780c */ /* 0x000fe40005744270 */
[----:B------:R-:W-:Y:S02]  /*35d0*/  FMNMX.FTZ R6, R64, R6, !PT ;  /* 0x0000000640067209 */ /* 0x000fe40007810000 */
[----:B------:R-:W-:Y:S02]  /*35e0*/  ISETP.LT.OR P2, PT, R3, 0x12, P2 ;  /* 0x000000120300780c */ /* 0x000fe40001741670 */
[----:B------:R-:W-:-:S02]  /*35f0*/  FMNMX.FTZ R6, R44, R6, !PT ;  /* 0x000000062c067209 */ /* 0x000fc40007810000 */
        /* <DEDUP_REMOVED lines=10> */
[C---:B------:R-:W-:Y:S02]  /*36a0*/  ISETP.GT.AND P2, PT, R5.reuse, 0x19, !P2 ;  /* 0x000000190500780c */ /* 0x040fe40005744270 */
[----:B------:R-:W-:-:S02]  /*36b0*/  ISETP.GT.AND P3, PT, R5, 0x8, !P3 ;  /* 0x000000080500780c */ /* 0x000fc40005f64270 */
[----:B------:R-:W-:Y:S02]  /*36c0*/  ISETP.LT.OR P2, PT, R3, 0x1a, P2 ;  /* 0x0000001a0300780c */ /* 0x000fe40001741670 */
[----:B------:R-:W-:Y:S02]  /*36d0*/  FMNMX.FTZ R25, R70, R6, !PT ;  /* 0x0000000646197209 */ /* 0x000fe40007810000 */
[----:B------:R-:W-:Y:S02]  /*36e0*/  FSEL R14, R14, -INF , !P2 ;  /* 0xff8000000e0e7808 */ /* 0x000fe40005000000 */
[----:B------:R-:W-:Y:S01]  /*36f0*/  ISETP.NE.AND P2, PT, R37, RZ, PT ;  /* 0x000000ff2500720c */ /* 0x000fe20003f45270 */
[----:B------:R-:W0:Y:S01]  /*3700*/  SHFL.BFLY PT, R6, R25, 0x2, 0x1f ;  /* 0x0c401f0019067f89 */ /* 0x000e2200000e0000 */
[----:B------:R-:W-:Y:S02]  /*3710*/  ISETP.LT.OR P3, PT, R3, 0x9, P3 ;  /* 0x000000090300780c */ /* 0x000fe40001f61670 */
[----:B------:R-:W-:-:S02]  /*3720*/  ISETP.GT.AND P2, PT, R5, 0x20, !P2 ;  /* 0x000000200500780c */ /* 0x000fc40005744270 */
[----:B------:R-:W-:Y:S02]  /*3730*/  FSEL R8, R8, -INF , !P3 ;  /* 0xff80000008087808 */ /* 0x000fe40005800000 */
[----:B------:R-:W-:Y:S02]  /*3740*/  ISETP.LT.OR P2, PT, R3, 0x21, P2 ;  /* 0x000000210300780c */ /* 0x000fe40001741670 */
[----:B------:R-:W-:Y:S02]  /*3750*/  ISETP.NE.AND P3, PT, R41, RZ, PT ;  /* 0x000000ff2900720c */ /* 0x000fe40003f65270 */
[----:B------:R-:W-:Y:S02]  /*3760*/  FSEL R15, R15, -INF , !P2 ;  /* 0xff8000000f0f7808 */ /* 0x000fe40005000000 */
[----:B------:R-:W-:Y:S02]  /*3770*/  ISETP.NE.AND P2, PT, R43, RZ, PT ;  /* 0x000000ff2b00720c */ /* 0x000fe40003f45270 */
[----:B------:R-:W-:-:S02]  /*3780*/  ISETP.GT.AND P4, PT, R5, 0x31, !P4 ;  /* 0x000000310500780c */ /* 0x000fc40006784270 */
[C---:B------:R-:W-:Y:S02]  /*3790*/  ISETP.GT.AND P2, PT, R5.reuse, 0x21, !P2 ;  /* 0x000000210500780c */ /* 0x040fe40005744270 */
[----:B------:R-:W-:Y:S02]  /*37a0*/  ISETP.GT.AND P5, PT, R5, 0x38, !P5 ;  /* 0x000000380500780c */ /* 0x000fe40006fa4270 */
[C---:B------:R-:W-:Y:S02]  /*37b0*/  ISETP.LT.OR P2, PT, R3.reuse, 0x22, P2 ;  /* 0x000000220300780c */ /* 0x040fe40001741670 */
[----:B------:R-:W-:Y:S02]  /*37c0*/  ISETP.LT.OR P4, PT, R3, 0x32, P4 ;  /* 0x000000320300780c */ /* 0x000fe40002781670 */
[----:B------:R-:W-:Y:S02]  /*37d0*/  FSEL R20, R20, -INF , !P2 ;  /* 0xff80000014147808 */ /* 0x000fe40005000000 */
[----:B------:R-:W-:-:S02]  /*37e0*/  ISETP.GT.AND P2, PT, R5, 0x28, !P3 ;  /* 0x000000280500780c */ /* 0x000fc40005f44270 */
[----:B------:R-:W-:Y:S02]  /*37f0*/  ISETP.NE.AND P3, PT, R45, RZ, PT ;  /* 0x000000ff2d00720c */ /* 0x000fe40003f65270 */
[----:B------:R-:W-:Y:S02]  /*3800*/  ISETP.LT.OR P2, PT, R3, 0x29, P2 ;  /* 0x000000290300780c */ /* 0x000fe40001741670 */
[----:B------:R-:W-:Y:S02]  /*3810*/  ISETP.GT.AND P3, PT, R5, 0x30, !P3 ;  /* 0x000000300500780c */ /* 0x000fe40005f64270 */
[----:B------:R-:W-:Y:S02]  /*3820*/  FSEL R21, R21, -INF , !P2 ;  /* 0xff80000015157808 */ /* 0x000fe40005000000 */
[----:B------:R-:W-:Y:S02]  /*3830*/  ISETP.GT.AND P2, PT, R5, RZ, !P6 ;  /* 0x000000ff0500720c */ /* 0x000fe40007744270 */
[----:B------:R-:W-:-:S02]  /*3840*/  ISETP.NE.AND P6, PT, R24, RZ, PT ;  /* 0x000000ff1800720c */ /* 0x000fc40003fc5270 */
[C---:B------:R-:W-:Y:S02]  /*3850*/  ISETP.LT.OR P2, PT, R3.reuse, 0x1, P2 ;  /* 0x000000010300780c */ /* 0x040fe40001741670 */
[----:B------:R-:W-:Y:S02]  /*3860*/  ISETP.LT.OR P3, PT, R3, 0x31, P3 ;  /* 0x000000310300780c */ /* 0x000fe40001f61670 */
[----:B------:R-:W-:Y:S02]  /*3870*/  FSEL R4, R26, -INF , !P2 ;  /* 0xff8000001a047808 */ /* 0x000fe40005000000 */
[----:B0-----:R-:W-:Y:S01]  /*3880*/  FMNMX.FTZ R26, R25, R6, !PT ;  /* 0x00000006191a7209 */ /* 0x001fe20007810000 */
[----:B------:R-:W-:Y:S01]  /*3890*/  IMAD.U32 R25, RZ, RZ, UR14 ;  /* 0x0000000eff197e24 */ /* 0x000fe2000f8e00ff */
[----:B------:R-:W-:Y:S02]  /*38a0*/  FMNMX.FTZ R7, R4, R9, !PT ;  /* 0x0000000904077209 */ /* 0x000fe40007810000 */
[----:B------:R-:W-:Y:S01]  /*38b0*/  ISETP.NE.AND P2, PT, R57, RZ, PT ;  /* 0x000000ff3900720c */ /* 0x000fe20003f45270 */
[----:B------:R-:W0:Y:S01]  /*38c0*/  SHFL.BFLY PT, R27, R26, 0x1, 0x1f ;  /* 0x0c201f001a1b7f89 */ /* 0x000e2200000e0000 */
[----:B------:R-:W-:-:S02]  /*38d0*/  FMNMX.FTZ R7, R8, R7, !PT ;  /* 0x0000000708077209 */ /* 0x000fc40007810000 */
[----:B------:R-:W-:Y:S02]  /*38e0*/  ISETP.GT.AND P2, PT, R5, 0x29, !P2 ;  /* 0x000000290500780c */ /* 0x000fe40005744270 */
[----:B------:R-:W-:Y:S02]  /*38f0*/  FMNMX.FTZ R6, R10, R7, !PT ;  /* 0x000000070a067209 */ /* 0x000fe40007810000 */
[----:B------:R-:W-:Y:S02]  /*3900*/  ISETP.LT.OR P2, PT, R3, 0x2a, P2 ;  /* 0x0000002a0300780c */ /* 0x000fe40001741670 */
[----:B------:R-:W-:Y:S02]  /*3910*/  FMNMX.FTZ R7, R11, R6, !PT ;  /* 0x000000060b077209 */ /* 0x000fe40007810000 */
[----:B------:R-:W-:Y:S02]  /*3920*/  ISETP.LT.OR P5, PT, R3, 0x39, P5 ;  /* 0x000000390300780c */ /* 0x000fe40002fa1670 */
[----:B------:R-:W-:-:S04]  /*3930*/  FMNMX.FTZ R24, R12, R7, !PT ;  /* 0x000000070c187209 */ /* 0x000fc80007810000 */
[----:B------:R-:W-:Y:S02]  /*3940*/  FMNMX.FTZ R7, R13, R24, !PT ;  /* 0x000000180d077209 */ /* 0x000fe40007810000 */
[----:B------:R-:W-:Y:S02]  /*3950*/  FSEL R24, R47, -INF , !P2 ;  /* 0xff8000002f187808 */ /* 0x000fe40005000000 */
[----:B0-----:R-:W-:Y:S02]  /*3960*/  FMNMX.FTZ R6, R26, R27, !PT ;  /* 0x0000001b1a067209 */ /* 0x001fe40007810000 */
[----:B------:R-:W-:Y:S02]  /*3970*/  FMNMX.FTZ R26, R14, R7, !PT ;  /* 0x000000070e1a7209 */ /* 0x000fe40007810000 */
[C---:B------:R-:W-:Y:S01]  /*3980*/  FSETP.NEU.FTZ.AND P2, PT, R6.reuse, -INF , PT ;  /* 0xff8000000600780b */ /* 0x040fe20003f5d000 */
[----:B------:R-:W-:-:S01]  /*3990*/  FFMA.FTZ R25, R6, R25, -8 ;  /* 0xc100000006197423 */ /* 0x000fc20000010019 */
[----:B------:R-:W-:-:S04]  /*39a0*/  FMNMX.FTZ R7, R15, R26, !PT ;  /* 0x0000001a0f077209 */ /* 0x000fc80007810000 */
[----:B------:R-:W-:Y:S02]  /*39b0*/  FMNMX.FTZ R26, R20, R7, !PT ;  /* 0x00000007141a7209 */ /* 0x000fe40007810000 */
[----:B------:R-:W-:Y:S02]  /*39c0*/  FSEL R27, R25, RZ, P2 ;  /* 0x000000ff191b7208 */ /* 0x000fe40001000000 */
[----:B------:R-:W-:Y:S02]  /*39d0*/  FMNMX.FTZ R7, R21, R26, !PT ;  /* 0x0000001a15077209 */ /* 0x000fe40007810000 */
[----:B------:R-:W-:Y:S01]  /*39e0*/  ISETP.GT.AND P2, PT, R5, 0x39, !P6 ;  /* 0x000000390500780c */ /* 0x000fe20007744270 */
[--C-:B------:R-:W-:Y:S01]  /*39f0*/  FFMA.FTZ R29, R28, UR14, -R27.reuse ;  /* 0x0000000e1c1d7c23 */ /* 0x100fe2000801081b */
[----:B------:R-:W-:Y:S01]  /*3a00*/  FSEL R5, R50, -INF , !P3 ;  /* 0xff80000032057808 */ /* 0x000fe20005800000 */
[--C-:B------:R-:W-:Y:S01]  /*3a10*/  FFMA.FTZ R39, R44, UR14, -R27.reuse ;  /* 0x0000000e2c277c23 */ /* 0x100fe2000801081b */
[----:B------:R-:W-:Y:S01]  /*3a20*/  FMNMX.FTZ R26, R24, R7, !PT ;  /* 0x00000007181a7209 */ /* 0x000fe20007810000 */
[----:B------:R-:W-:Y:S01]  /*3a30*/  IMAD.U32 R44, RZ, RZ, UR14 ;  /* 0x0000000eff2c7e24 */ /* 0x000fe2000f8e00ff */
[----:B------:R-:W-:Y:S01]  /*3a40*/  FSEL R25, R51, -INF , !P4 ;  /* 0xff80000033197808 */ /* 0x000fe20006000000 */
[--C-:B------:R-:W-:Y:S01]  /*3a50*/  FFMA.FTZ R30, R38, UR14, -R27.reuse ;  /* 0x0000000e261e7c23 */ /* 0x100fe2000801081b */
[----:B------:R-:W-:Y:S01]  /*3a60*/  FMNMX.FTZ R26, R5, R26, !PT ;  /* 0x0000001a051a7209 */ /* 0x000fe20007810000 */
[--C-:B------:R-:W-:Y:S01]  /*3a70*/  FFMA.FTZ R31, R42, UR14, -R27.reuse ;  /* 0x0000000e2a1f7c23 */ /* 0x100fe2000801081b */
[----:B------:R-:W-:Y:S01]  /*3a80*/  ISETP.LT.OR P2, PT, R3, 0x3a, P2 ;  /* 0x0000003a0300780c */ /* 0x000fe20001741670 */
[----:B------:R-:W-:Y:S01]  /*3a90*/  MUFU.EX2 R29, R29 ;  /* 0x0000001d001d7308 */ /* 0x000fe20000000800 */
[----:B------:R-:W-:Y:S01]  /*3aa0*/  FSEL R3, R54, -INF , !P5 ;  /* 0xff80000036037808 */ /* 0x000fe20006800000 */
[--C-:B------:R-:W-:Y:S01]  /*3ab0*/  FFMA.FTZ R32, R46, UR14, -R27.reuse ;  /* 0x0000000e2e207c23 */ /* 0x100fe2000801081b */
[----:B------:R-:W-:Y:S01]  /*3ac0*/  FMNMX.FTZ R28, R25, R26, !PT ;  /* 0x0000001a191c7209 */ /* 0x000fe20007810000 */
[--C-:B------:R-:W-:Y:S01]  /*3ad0*/  FFMA.FTZ R33, R56, UR14, -R27.reuse ;  /* 0x0000000e38217c23 */ /* 0x100fe2000801081b */
[----:B------:R-:W-:Y:S01]  /*3ae0*/  FSEL R26, R55, -INF , !P2 ;  /* 0xff800000371a7808 */ /* 0x000fe20005000000 */
[--C-:B------:R-:W-:Y:S01]  /*3af0*/  FFMA.FTZ R35, R36, UR14, -R27.reuse ;  /* 0x0000000e24237c23 */ /* 0x100fe2000801081b */
[----:B------:R-:W-:Y:S01]  /*3b00*/  FMNMX.FTZ R7, R3, R28, !PT ;  /* 0x0000001c03077209 */ /* 0x000fe20007810000 */
[----:B------:R-:W0:Y:S01]  /*3b10*/  MUFU.EX2 R30, R30 ;  /* 0x0000001e001e7308 */ /* 0x000e220000000800 */
[----:B------:R-:W-:-:S01]  /*3b20*/  FFMA.FTZ R36, R62, UR14, -R27 ;  /* 0x0000000e3e247c23 */ /* 0x000fc2000801081b */
[--C-:B------:R-:W-:Y:S01]  /*3b30*/  FFMA.FTZ R34, R60, UR14, -R27.reuse ;  /* 0x0000000e3c227c23 */ /* 0x100fe2000801081b */
[----:B------:R-:W-:Y:S01]  /*3b40*/  FMNMX.FTZ R7, R26, R7, !PT ;  /* 0x000000071a077209 */ /* 0x000fe20007810000 */
[--C-:B------:R-:W-:Y:S01]  /*3b50*/  FFMA.FTZ R37, R40, UR14, -R27.reuse ;  /* 0x0000000e28257c23 */ /* 0x100fe2000801081b */
[----:B------:R-:W-:-:S01]  /*3b60*/  FFMA.FTZ R40, R66, UR14, -R27 ;  /* 0x0000000e42287c23 */ /* 0x000fc2000801081b */
[--C-:B------:R-:W-:Y:S01]  /*3b70*/  FFMA.FTZ R38, R64, UR14, -R27.reuse ;  /* 0x0000000e40267c23 */ /* 0x100fe2000801081b */
[----:B------:R-:W-:-:S01]  /*3b80*/  FFMA.FTZ R41, R48, UR14, -R27 ;  /* 0x0000000e30297c23 */ /* 0x000fc2000801081b */
[----:B------:R-:W1:Y:S01]  /*3b90*/  SHFL.BFLY PT, R28, R7, 0x2, 0x1f ;  /* 0x0c401f00071c7f89 */ /* 0x000e6200000e0000 */
[----:B------:R-:W2:Y:S01]  /*3ba0*/  MUFU.EX2 R31, R31 ;  /* 0x0000001f001f7308 */ /* 0x000ea20000000800 */
[----:B------:R-:W-:-:S07]  /*3bb0*/  FFMA.FTZ R42, R68, UR14, -R27 ;  /* 0x0000000e442a7c23 */ /* 0x000fce000801081b */
[----:B------:R-:W3:Y:S08]  /*3bc0*/  MUFU.EX2 R32, R32 ;  /* 0x0000002000207308 */ /* 0x000ef00000000800 */
        /* <DEDUP_REMOVED lines=15> */
[----:B------:R-:W-:Y:S01]  /*3cc0*/  MUFU.EX2 R37, R37 ;  /* 0x0000002500257308 */ /* 0x000fe20000000800 */
        /* <DEDUP_REMOVED lines=15> */
[----:B------:R-:W1:Y:S01]  /*3dc0*/  MUFU.EX2 R9, R9 ;  /* 0x0000000900097308 */ /* 0x000e620000000800 */
[----:B------:R-:W-:-:S01]  /*3dd0*/  FFMA.FTZ R3, R3, UR14, -R43 ;  /* 0x0000000e03037c23 */ /* 0x000fc2000801082b */
[----:B------:R-:W-:-:S06]  /*3de0*/  FFMA.FTZ R26, R26, UR14, -R43 ;  /* 0x0000000e1a1a7c23 */ /* 0x000fcc000801082b */
[----:B------:R-:W4:Y:S08]  /*3df0*/  MUFU.EX2 R8, R8 ;  /* 0x0000000800087308 */ /* 0x000f300000000800 */
[----:B------:R0:W5:Y:S08]  /*3e00*/  MUFU.EX2 R45, R10 ;  /* 0x0000000a002d7308 */ /* 0x0001700000000800 */
[----:B------:R-:W5:Y:S01]  /*3e10*/  MUFU.EX2 R11, R11 ;  /* 0x0000000b000b7308 */ /* 0x000f620000000800 */
[----:B0-----:R-:W-:-:S04]  /*3e20*/  FADD.FTZ R10, R29, R30 ;  /* 0x0000001e1d0a7221 */ /* 0x001fc80000010000 */
[----:B--2---:R-:W-:-:S03]  /*3e30*/  FADD.FTZ R47, R31, R10 ;  /* 0x0000000a1f2f7221 */ /* 0x004fc60000010000 */
[----:B------:R-:W0:Y:S01]  /*3e40*/  MUFU.EX2 R12, R12 ;  /* 0x0000000c000c7308 */ /* 0x000e220000000800 */
[----:B---3--:R-:W-:-:S01]  /*3e50*/  FADD.FTZ R10, R32, R47 ;  /* 0x0000002f200a7221 */ /* 0x008fc20000010000 */
[----:B------:R-:W-:Y:S01]  /*3e60*/  F2FP.SATFINITE.E4M3.F32.PACK_AB_MERGE_C R32, R32, R31, RZ ;  /* 0x0000001f2020723e */ /* 0x000fe200048070ff */
[----:B-1----:R-:W-:-:S02]  /*3e70*/  FADD.FTZ R31, R4, R9 ;  /* 0x00000009041f7221 */ /* 0x002fc40000010000 */
[----:B------:R-:W-:Y:S01]  /*3e80*/  FADD.FTZ R47, R33, R10 ;  /* 0x0000000a212f7221 */ /* 0x000fe20000010000 */
[----:B------:R-:W-:Y:S01]  /*3e90*/  F2FP.SATFINITE.E4M3.F32.PACK_AB_MERGE_C R188, R30, R29, R32 ;  /* 0x0000001d1ebc723e */ /* 0x000fe20004807020 */
[----:B----4-:R-:W-:Y:S01]  /*3ea0*/  FADD.FTZ R10, R8, R31 ;  /* 0x0000001f080a7221 */ /* 0x010fe20000010000 */
[----:B------:R-:W1:Y:S01]  /*3eb0*/  MUFU.EX2 R13, R13 ;  /* 0x0000000d000d7308 */ /* 0x000e620000000800 */
[----:B------:R-:W-:Y:S01]  /*3ec0*/  F2FP.SATFINITE.E4M3.F32.PACK_AB_MERGE_C R29, R36, R35, RZ ;  /* 0x00000023241d723e */ /* 0x000fe200048070ff */
[----:B------:R-:W-:Y:S01]  /*3ed0*/  FADD.FTZ R30, R34, R47 ;  /* 0x0000002f221e7221 */ /* 0x000fe20000010000 */
[----:B-----5:R-:W-:-:S01]  /*3ee0*/  FADD.FTZ R10, R45, R10 ;  /* 0x0000000a2d0a7221 */ /* 0x020fc20000010000 */
[----:B------:R-:W-:-:S02]  /*3ef0*/  F2FP.SATFINITE.E4M3.F32.PACK_AB_MERGE_C R32, R40, R39, RZ ;  /* 0x000000272820723e */ /* 0x000fc400048070ff */
[----:B------:R-:W-:Y:S01]  /*3f00*/  F2FP.SATFINITE.E4M3.F32.PACK_AB_MERGE_C R190, R34, R33, R29 ;  /* 0x0000002122be723e */ /* 0x000fe2000480701d */
[----:B------:R-:W-:Y:S01]  /*3f10*/  FADD.FTZ R29, R11, R10 ;  /* 0x0000000a0b1d7221 */ /* 0x000fe20000010000 */
[----:B------:R-:W2:Y:S01]  /*3f20*/  MUFU.EX2 R14, R14 ;  /* 0x0000000e000e7308 */ /* 0x000ea20000000800 */
[----:B------:R-:W-:-:S01]  /*3f30*/  FADD.FTZ R35, R35, R30 ;  /* 0x0000001e23237221 */ /* 0x000fc20000010000 */
[----:B------:R-:W-:Y:S01]  /*3f40*/  F2FP.SATFINITE.E4M3.F32.PACK_AB_MERGE_C R45, R45, R8, RZ ;  /* 0x000000082d2d723e */ /* 0x000fe200048070ff */
[----:B0-----:R-:W-:-:S02]  /*3f50*/  FADD.FTZ R30, R12, R29 ;  /* 0x0000001d0c1e7221 */ /* 0x001fc40000010000 */
[----:B------:R-:W-:Y:S01]  /*3f60*/  FADD.FTZ R36, R36, R35 ;  /* 0x0000002324247221 */ /* 0x000fe20000010000 */
[----:B------:R-:W-:Y:S02]  /*3f70*/  F2FP.SATFINITE.E4M3.F32.PACK_AB_MERGE_C R189, R9, R4, R45 ;  /* 0x0000000409bd723e */ /* 0x000fe4000480702d */
[----:B------:R-:W0:Y:S01]  /*3f80*/  MUFU.EX2 R15, R15 ;  /* 0x0000000f000f7308 */ /* 0x000e220000000800 */
[----:B-1----:R-:W-:-:S01]  /*3f90*/  FADD.FTZ R29, R13, R30 ;  /* 0x0000001e0d1d7221 */ /* 0x002fc20000010000 */
[----:B------:R-:W-:-:S06]  /*3fa0*/  FADD.FTZ R31, R37, R36 ;  /* 0x00000024251f7221 */ /* 0x000fcc0000010000 */
        /* <DEDUP_REMOVED lines=13> */
[----:B------:R-:W-:Y:S01]  /*4080*/  MUFU.EX2 R27, R27 ;  /* 0x0000001b001b7308 */ /* 0x000fe20000000800 */
[----:B0-----:R-:W-:-:S07]  /*4090*/  FADD.FTZ R9, R21, R8 ;  /* 0x0000000815097221 */ /* 0x001fce0000010000 */
[----:B------:R-:W0:Y:S08]  /*40a0*/  MUFU.EX2 R24, R24 ;  /* 0x0000001800187308 */ /* 0x000e300000000800 */
[----:B------:R-:W-:Y:S08]  /*40b0*/  MUFU.EX2 R41, R41 ;  /* 0x0000002900297308 */ /* 0x000ff00000000800 */
[----:B------:R-:W-:Y:S01]  /*40c0*/  MUFU.EX2 R42, R42 ;  /* 0x0000002a002a7308 */ /* 0x000fe20000000800 */
[C---:B0-----:R-:W-:Y:S01]  /*40d0*/  F2FP.SATFINITE.E4M3.F32.PACK_AB_MERGE_C R21, R24.reuse, R21, RZ ;  /* 0x000000151815723e */ /* 0x041fe200048070ff */
        /* <DEDUP_REMOVED lines=30> */
.L_x_1112:
[----:B------:R-:W-:-:S11]  /*42c0*/  UISETP.NE.AND UP2, UPT, UR7, 0x1, UPT ;  /* 0x000000010700788c */ /* 0x000fd6000bf45270 */
[----:B------:R-:W-:Y:S02]  /*42d0*/  @UP2 ULDC.64 UR10, c[0x0][0x9e8] ;  /* 0x00027a00000a2ab9 */ /* 0x000fe40000000a00 */
[----:B------:R-:W-:-:S04]  /*42e0*/  UIMAD.WIDE.U32 UR18, UR15, UR10, URZ ;  /* 0x0000000a0f1272a5 */ /* 0x000fc8000f8e003f */
[----:B------:R-:W-:-:S12]  /*42f0*/  @UP2 USHF.R.U32.HI UR15, URZ, UR11, UR19 ;  /* 0x0000000b3f0f2299 */ /* 0x000fd80008011613 */
.L_x_1113:
[----:B------:R-:W-:-:S04]  /*4300*/  UIMAD UR7, UR15, UR7, UR7 ;  /* 0x000000070f0772a4 */ /* 0x000fc8000f8e0207 */
[----:B------:R-:W-:-:S04]  /*4310*/  UISETP.LT.AND UP2, UPT, UR6, UR7, UPT ;  /* 0x000000070600728c */ /* 0x000fc8000bf41270 */
[----:B------:R-:W-:-:S12]  /*4320*/  USEL UR6, UR6, UR7, UP2 ;  /* 0x0000000706067287 */ /* 0x000fd80009000000 */
.L_x_1111:
        /* <DEDUP_REMOVED lines=75> */
.L_x_1132:
        /* <DEDUP_REMOVED lines=9> */
.L_x_1116:
[----:B------:R-:W-:Y:S01]  /*4870*/  ULEA UR6, UR60, UR41, 0x3 ;  /* 0x000000293c067291 */ /* 0x000fe2000f8e183f */
[----:B------:R-:W-:-:S05]  /*4880*/  IMAD.U32 R8, RZ, RZ, UR59 ;  /* 0x0000003bff087e24 */ /* 0x000fca000f8e00ff */
[----:B------:R-:W-:-:S04]  /*4890*/  SHF.L.U32 R8, R8, 0x1f, RZ ;  /* 0x0000001f08087819 */ /* 0x000fc800000006ff */
[----:B------:R0:W1:Y:S01]  /*48a0*/  SYNCS.PHASECHK.TRANS64.TRYWAIT P2, [UR6+0x28430], R8 ;  /* 0x02843008ff0075a7 */ /* 0x0000620008040146 */
[----:B------:R-:W-:Y:S05]  /*48b0*/  @!P0 BRA `(.L_x_1117) ;  /* 0x0000000000048947 */ /* 0x000fea0003800000 */
[----:B------:R-:W-:Y:S01]  /*48c0*/  BPT.TRAP 0x1 ;  /* 0x000000040000795c */ /* 0x000fe20000300000 */
.L_x_1117:
[----:B-1----:R-:W-:Y:S05]  /*48d0*/  @P2 BRA `(.L_x_1115) ;  /* 0x0000000000082947 */ /* 0x002fea0003800000 */
[----:B------:R-:W1:Y:S02]  /*48e0*/  SYNCS.PHASECHK.TRANS64.TRYWAIT P2, [UR6+0x28430], R8 ;  /* 0x02843008ff0075a7 */ /* 0x000e640008040146 */
[----:B-1----:R-:W-:Y:S05]  /*48f0*/  @!P2 BRA `(.L_x_1118) ;  /* 0x000001180064a947 */ /* 0x002fea0003800000 */
.L_x_1115:
        /* <DEDUP_REMOVED lines=47> */
.L_x_1120:
[----:B------:R-:W-:Y:S01]  /*4bf0*/  ULEA UR6, UR55, UR41, 0x3 ;  /* 0x0000002937067291 */ /* 0x000fe2000f8e183f */
[----:B------:R-:W-:-:S05]  /*4c00*/  IMAD.U32 R8, RZ, RZ, UR50 ;  /* 0x00000032ff087e24 */ /* 0x000fca000f8e00ff */
[----:B------:R-:W-:-:S04]  /*4c10*/  SHF.L.U32 R8, R8, 0x1f, RZ ;  /* 0x0000001f08087819 */ /* 0x000fc800000006ff */
[----:B------:R0:W1:Y:S01]  /*4c20*/  SYNCS.PHASECHK.TRANS64.TRYWAIT P2, [UR6+0x28450], R8 ;  /* 0x02845008ff0075a7 */ /* 0x0000620008040146 */
[----:B------:R-:W-:Y:S05]  /*4c30*/  @!P0 BRA `(.L_x_1121) ;  /* 0x0000000000048947 */ /* 0x000fea0003800000 */
[----:B------:R-:W-:Y:S01]  /*4c40*/  BPT.TRAP 0x1 ;  /* 0x000000040000795c */ /* 0x000fe20000300000 */
.L_x_1121:
[----:B-1----:R-:W-:Y:S05]  /*4c50*/  @P2 BRA `(.L_x_1119) ;  /* 0x0000000000082947 */ /* 0x002fea0003800000 */
[----:B------:R-:W1:Y:S02]  /*4c60*/  SYNCS.PHASECHK.TRANS64.TRYWAIT P2, [UR6+0x28450], R8 ;  /* 0x02845008ff0075a7 */ /* 0x000e640008040146 */
[----:B-1----:R-:W-:Y:S05]  /*4c70*/  @!P2 BRA `(.L_x_1122) ;  /* 0x00000114009ca947 */ /* 0x002fea0003800000 */
.L_x_1119:
[----:B------:R-:W-:Y:S01]  /*4c80*/  UIADD3 UR6, UR41, 0x8000, URZ ;  /* 0x0000800029067890 */ /* 0x000fe2000fffe03f */
[----:B------:R-:W-:Y:S01]  /*4c90*/  WARPGROUP.ARRIVE ;  /* 0x00000000000079c5 */ /* 0x000fe20000000000 */
[----:B------:R-:W-:Y:S01]  /*4ca0*/  UMOV UR7, 0x80000020 ;  /* 0x8000002000077882 */ /* 0x000fe20000000000 */
[----:B------:R-:W-:Y:S01]  /*4cb0*/  PLOP3.LUT P2, PT, PT, PT, UP0, 0x80, 0x0 ;  /* 0x000000000000781c */ /* 0x000fe20003f4f008 */
[----:B------:R-:W-:-:S03]  /*4cc0*/  USHF.R.U32.HI UR6, URZ, 0x4, UR6 ;  /* 0x000000043f067899 */ /* 0x000fc60008011606 */
[----:B------:R-:W2:Y:S01]  /*4cd0*/  S2R R202, SR_TID.X ;  /* 0x0000000000ca7919 */ /* 0x000ea20000002100 */
[----:B------:R-:W-:Y:S01]  /*4ce0*/  PLOP3.LUT P3, PT, PT, PT, UP0, 0x80, 0x0 ;  /* 0x000000000000781c */ /* 0x000fe20003f6f008 */
[C---:B------:R-:W-:Y:S01]  /*4cf0*/  FMUL.FTZ R10, R0.reuse, R154 ;  /* 0x0000009a000a7220 */ /* 0x040fe20000410000 */
[----:B------:R-:W-:Y:S01]  /*4d00*/  ULOP3.LUT UR6, UR6, 0x3fff, URZ, 0xc0, !UPT ;  /* 0x00003fff06067892 */ /* 0x000fe2000f8ec03f */
[C---:B------:R-:W-:Y:S01]  /*4d10*/  FMUL.FTZ R154, R0.reuse, R156 ;  /* 0x0000009c009a7220 */ /* 0x040fe20000410000 */
[C---:B------:R-:W-:Y:S01]  /*4d20*/  FMUL.FTZ R156, R0.reuse, R170 ;  /* 0x000000aa009c7220 */ /* 0x040fe20000410000 */
[----:B------:R-:W-:Y:S01]  /*4d30*/  VIADD R170, R17, UR36 ;  /* 0x0000002411aa7c36 */ /* 0x000fe20008000000 */
[----:B------:R-:W-:Y:S01]  /*4d40*/  ULOP3.LUT UR6, UR6, 0x10000, URZ, 0xfc, !UPT ;  /* 0x0001000006067892 */ /* 0x000fe2000f8efc3f */
[C---:B------:R-:W-:Y:S01]  /*4d50*/  FMUL.FTZ R12, R0.reuse, R158 ;  /* 0x0000009e000c7220 */ /* 0x040fe20000410000 */
[C---:B------:R-:W-:Y:S01]  /*4d60*/  FMUL.FTZ R14, R0.reuse, R162 ;  /* 0x000000a2000e7220 */ /* 0x040fe20000410000 */
[C---:B------:R-:W-:Y:S01]  /*4d70*/  FMUL.FTZ R158, R0.reuse, R174 ;  /* 0x000000ae009e7220 */ /* 0x040fe20000410000 */
[----:B------:R-:W-:Y:S01]  /*4d80*/  ULEA UR6, UR55, UR6, 0xa ;  /* 0x0000000637067291 */ /* 0x000fe2000f8e503f */
[C---:B------:R-:W-:Y:S01]  /*4d90*/  FMUL.FTZ R162, R0.reuse, R178 ;  /* 0x000000b200a27220 */ /* 0x040fe20000410000 */
[----:B------:R-:W-:Y:S01]  /*4da0*/  FMUL.FTZ R11, R0, R155 ;  /* 0x0000009b000b7220 */ /* 0x000fe20000410000 */
[----:B------:R-:W-:-:S02]  /*4db0*/  IMAD.SHL.U32 R178, R5, 0x40, RZ ;  /* 0x0000004005b27824 */ /* 0x000fc400078e00ff */
[C---:B------:R-:W-:Y:S01]  /*4dc0*/  FMUL.FTZ R155, R0.reuse, R157 ;  /* 0x0000009d009b7220 */ /* 0x040fe20000410000 */
[C---:B------:R-:W-:Y:S01]  /*4dd0*/  FMUL.FTZ R157, R0.reuse, R171 ;  /* 0x000000ab009d7220 */ /* 0x040fe20000410000 */
[----:B-1----:R-:W-:Y:S02]  /*4de0*/  IMAD.U32 R9, RZ, RZ, UR60 ;  /* 0x0000003cff097e24 */ /* 0x002fe4000f8e00ff */
        /* <DEDUP_REMOVED lines=11> */
[----:B------:R-:W-:Y:S01]  /*4ea0*/  FMUL.FTZ R167, R0, R168 ;  /* 0x000000a800a77220 */ /* 0x000fe20000410000 */
[----:B------:R-:W-:Y:S01]  /*4eb0*/  IADD3 R173, -R178, 0x1, RZ ;  /* 0x00000001b2ad7810 */ /* 0x000fe20007ffe1ff */
        /* <DEDUP_REMOVED lines=12> */
[----:B------:R-:W-:Y:S01]  /*4f80*/  @!P1 LEA R9, R9, UR41, 0x3 ;  /* 0x0000002909099c11 */ /* 0x000fe2000f8e18ff */
[----:B------:R-:W-:Y:S01]  /*4f90*/  IMAD R173, R2, -0x2, R173 ;  /* 0xfffffffe02ad7824 */ /* 0x000fe200078e02ad */
[----:B--2---:R-:W-:Y:S01]  /*4fa0*/  SHF.R.U32.HI R202, RZ, 0x7, R202 ;  /* 0x00000007ffca7819 */ /* 0x004fe200000116ca */
[----:B------:R-:W-:Y:S01]  /*4fb0*/  IMAD.U32 R182, RZ, RZ, UR45 ;  /* 0x0000002dffb67e24 */ /* 0x000fe2000f8e00ff */
[----:B------:R-:W1:Y:S01]  /*4fc0*/  MUFU.TANH R20, R20 ;  /* 0x0000001400147308 */ /* 0x000e620000002400 */
[----:B------:R-:W-:-:S03]  /*4fd0*/  @!P1 VIADD R9, R9, 0x28440 ;  /* 0x0002844009099836 */ /* 0x000fc60000000000 */
[----:B------:R-:W-:Y:S02]  /*4fe0*/  IADD3 R173, -R182, UR37, R173 ;  /* 0x00000025b6ad7c10 */ /* 0x000fe4000fffe1ad */
[----:B------:R-:W-:Y:S02]  /*4ff0*/  @!P1 PRMT R9, RZ, 0x654, R9 ;  /* 0x00000654ff099816 */ /* 0x000fe40000000009 */
[----:B------:R-:W2:Y:S01]  /*5000*/  MUFU.TANH R21, R21 ;  /* 0x0000001500157308 */ /* 0x000ea20000002400 */
[C---:B------:R-:W-:Y:S02]  /*5010*/  VIADD R182, R173.reuse, UR58 ;  /* 0x0000003aadb67c36 */ /* 0x040fe40008000000 */
[----:B------:R-:W-:-:S05]  /*5020*/  VIADD R183, R173, UR54 ;  /* 0x00000036adb77c36 */ /* 0x000fca0008000000 */
        /* <DEDUP_REMOVED lines=30> */
[----:B------:R-:W-:-:S06]  /*5210*/  WARPGROUP.ARRIVE ;  /* 0x00000000000079c5 */ /* 0x000fcc0000000000 */
[----:B------:R-:W-:Y:S01]  /*5220*/  QGMMA.64x256x32.F32.E4M3.E4M3 R24, R184, gdesc[UR4], R24, gsb0 ;  /* 0x03e00004b8187df3 */ /* 0x000fe20008000818 */
[----:B------:R-:W-:Y:S02]  /*5230*/  @UP0 ULDC UR6, c[0x0][0x44c] ;  /* 0x0001130000060ab9 */ /* 0x000fe40000000800 */
[----:B0-----:R-:W-:Y:S01]  /*5240*/  @P2 IMAD.HI.U32 R8, R170, UR6, RZ ;  /* 0x00000006aa082c27 */ /* 0x001fe2000f8e00ff */
[----:B------:R-:W-:Y:S01]  /*5250*/  @UP0 ULDC UR6, c[0x0][0x450] ;  /* 0x0001140000060ab9 */ /* 0x000fe20000000800 */
[----:B------:R-:W-:-:S03]  /*5260*/  PLOP3.LUT P2, PT, PT, PT, UP1, 0x40, 0x0 ;  /* 0x000000000000781c */ /* 0x000fc60003f4e818 */
[----:B------:R-:W-:Y:S02]  /*5270*/  @P3 SHF.R.U32.HI R170, RZ, UR6, R8 ;  /* 0x00000006ffaa3c19 */ /* 0x000fe40008011608 */
[----:B------:R-:W-:-:S03]  /*5280*/  IADD3 R8, -R202, 0xb, RZ ;  /* 0x0000000bca087810 */ /* 0x000fc60007ffe1ff */
[----:B------:R-:W0:Y:S02]  /*5290*/  SHFL.IDX PT, R174, R170, RZ, 0x1c1f ;  /* 0x001c1fffaaae7589 */ /* 0x000e2400000e0000 */
[--C-:B0-----:R-:W-:Y:S01]  /*52a0*/  IMAD.IADD R179, R183, 0x1, R174.reuse ;  /* 0x00000001b7b37824 */ /* 0x101fe200078e02ae */
[----:B------:R-:W-:Y:S02]  /*52b0*/  WARPGROUP.DEPBAR.LE gsb0, 0x0 ;  /* 0x00008000000079c5 */ /* 0x000fe40000010000 */
[----:B------:R-:W-:Y:S01]  /*52c0*/  FMUL.FTZ R184, R0, R177 ;  /* 0x000000b100b87220 */ /* 0x000fe20000410000 */
[----:B------:R0:W-:Y:S06]  /*52d0*/  BAR.ARV R8, 0x100 ;  /* 0x000400080000751d */ /* 0x0001ec0000002000 */
[----:B------:R-:W0:Y:S01]  /*52e0*/  MUFU.TANH R184, R184 ;  /* 0x000000b800b87308 */ /* 0x000e220000002400 */
[----:B------:R0:W-:Y:S01]  /*52f0*/  @!P1 SYNCS.ARRIVE.TRANS64.RED.A1T0 RZ, [R9+URZ], RZ ;  /* 0x000000ff09ff99a7 */ /* 0x0001e2000810043f */
[----:B------:R-:W-:Y:S01]  /*5300*/  IMAD.IADD R177, R182, 0x1, R174 ;  /* 0x00000001b6b17824 */ /* 0x000fe200078e02ae */
[----:B-1234-:R-:W-:Y:S06]  /*5310*/  @P2 BRA `(.L_x_1123) ;  /* 0x00000000005c2947 */ /* 0x01efec0003800000 */
[----:B------:R-:W-:Y:S01]  /*5320*/  IMAD.U32 R173, RZ, RZ, UR45 ;  /* 0x0000002dffad7e24 */ /* 0x000fe2000f8e00ff */
[----:B------:R-:W-:Y:S04]  /*5330*/  BSSY B0, `(.L_x_1124) ;  /* 0x0000011000007945 */ /* 0x000fe80003800000 */
[----:B------:R-:W-:-:S04]  /*5340*/  IADD3 R173, -R173, UR37, R174 ;  /* 0x00000025adad7c10 */ /* 0x000fc8000fffe1ae */
[----:B------:R-:W-:-:S13]  /*5350*/  ISETP.GT.AND P2, PT, R173, -0x1, PT ;  /* 0xffffffffad00780c */ /* 0x000fda0003f44270 */
[----:B------:R-:W-:Y:S05]  /*5360*/  @P2 BRA `(.L_x_1125) ;  /* 0x0000000000202947 */ /* 0x000fea0003800000 */
[----:B------:R-:W-:Y:S01]  /*5370*/  IMAD.U32 R174, RZ, RZ, UR57 ;  /* 0x00000039ffae7e24 */ /* 0x000fe2000f8e00ff */
[----:B------:R-:W-:-:S04]  /*5380*/  LOP3.LUT R173, RZ, R173, RZ, 0x33, !PT ;  /* 0x000000adffad7212 */ /* 0x000fc800078e33ff */
[----:B------:R-:W-:-:S13]  /*5390*/  ISETP.NE.AND P2, PT, R174, 0x1, PT ;  /* 0x00000001ae00780c */ /* 0x000fda0003f45270 */
[----:B0-----:R-:W0:Y:S02]  /*53a0*/  @P2 LDC.64 R8, c[0x0][0x9e8] ;  /* 0x00027a00ff082b82 */ /* 0x001e240000000a00 */
[----:B0-----:R-:W-:-:S05]  /*53b0*/  @P2 IMAD.HI.U32 R8, R173, R8, RZ ;  /* 0x00000008ad082227 */ /* 0x001fca00078e00ff */
[----:B------:R-:W-:-:S04]  /*53c0*/  @P2 SHF.R.U32.HI R173, RZ, R9, R8 ;  /* 0x00000009ffad2219 */ /* 0x000fc80000011608 */
[----:B------:R-:W-:Y:S01]  /*53d0*/  LOP3.LUT R173, RZ, R173, RZ, 0x33, !PT ;  /* 0x000000adffad7212 */ /* 0x000fe200078e33ff */
[----:B------:R-:W-:Y:S06]  /*53e0*/  BRA `(.L_x_1126) ;  /* 0x0000000000147947 */ /* 0x000fec0003800000 */
.L_x_1125:
[----:B------:R-:W-:-:S05]  /*53f0*/  IMAD.U32 R174, RZ, RZ, UR57 ;  /* 0x00000039ffae7e24 */ /* 0x000fca000f8e00ff */
[----:B------:R-:W-:-:S13]  /*5400*/  ISETP.NE.AND P2, PT, R174, 0x1, PT ;  /* 0x00000001ae00780c */ /* 0x000fda0003f45270 */
[----:B0-----:R-:W0:Y:S02]  /*5410*/  @P2 LDC.64 R8, c[0x0][0x9e8] ;  /* 0x00027a00ff082b82 */ /* 0x001e240000000a00 */
[----:B0-----:R-:W-:-:S05]  /*5420*/  @P2 IMAD.HI.U32 R8, R173, R8, RZ ;  /* 0x00000008ad082227 */ /* 0x001fca00078e00ff */
[----:B------:R-:W-:-:S07]  /*5430*/  @P2 SHF.R.U32.HI R173, RZ, R9, R8 ;  /* 0x00000009ffad2219 */ /* 0x000fce0000011608 */
.L_x_1126:
[----:B------:R-:W-:Y:S05]  /*5440*/  BSYNC B0 ;  /* 0x0000000000007941 */ /* 0x000fea0003800000 */
.L_x_1124:
[----:B------:R-:W-:-:S04]  /*5450*/  IMAD R173, R173, R174, -R178 ;  /* 0x000000aeadad7224 */ /* 0x000fc800078e0ab2 */
[----:B------:R-:W-:-:S05]  /*5460*/  IMAD R8, R2, -0x2, R173 ;  /* 0xfffffffe02087824 */ /* 0x000fca00078e02ad */
[----:B------:R-:W-:Y:S02]  /*5470*/  VIADDMNMX R177, R8, R174, R177, PT ;  /* 0x000000ae08b17246 */ /* 0x000fe400038001b1 */
[----:B------:R-:W-:-:S07]  /*5480*/  VIMNMX R179, R179, R8, !PT ;  /* 0x00000008b3b37248 */ /* 0x000fce0007fe0100 */
.L_x_1123:
[----:B------:R-:W-:Y:S01]  /*5490*/  ISETP.GT.AND P2, PT, R5, -0x1, PT ;  /* 0xffffffff0500780c */ /* 0x000fe20003f44270 */
[----:B0-----:R0:W1:Y:S03]  /*54a0*/  SHFL.IDX PT, R8, R170, 0x1, 0x1c1f ;  /* 0x003c1f00aa087f89 */ /* 0x00106600000e0000 */
[C---:B------:R-:W-:Y:S02]  /*54b0*/  ISETP.GT.AND P5, PT, R179.reuse, RZ, P2 ;  /* 0x000000ffb300720c */ /* 0x040fe400017a4270 */
[----:B------:R-:W-:Y:S02]  /*54c0*/  ISETP.GT.AND P6, PT, R179, 0x8, P2 ;  /* 0x00000008b300780c */ /* 0x000fe400017c4270 */
[C---:B------:R-:W-:Y:S02]  /*54d0*/  ISETP.LT.OR P5, PT, R177.reuse, 0x1, P5 ;  /* 0x00000001b100780c */ /* 0x040fe40002fa1670 */
[----:B------:R-:W-:-:S02]  /*54e0*/  ISETP.LT.OR P6, PT, R177, 0x9, P6 ;  /* 0x00000009b100780c */ /* 0x000fc400037c1670 */
[----:B------:R-:W-:Y:S02]  /*54f0*/  FSEL R175, R20, -INF , !P5 ;  /* 0xff80000014af7808 */ /* 0x000fe40006800000 */
[C---:B------:R-:W-:Y:S02]  /*5500*/  ISETP.GT.AND P5, PT, R179.reuse, 0x10, P2 ;  /* 0x00000010b300780c */ /* 0x040fe400017a4270 */
[----:B------:R-:W-:Y:S02]  /*5510*/  ISETP.GT.AND P4, PT, R179, 0x1, P2 ;  /* 0x00000001b300780c */ /* 0x000fe40001784270 */
[----:B------:R-:W-:Y:S02]  /*5520*/  ISETP.LT.OR P5, PT, R177, 0x11, P5 ;  /* 0x00000011b100780c */ /* 0x000fe40002fa1670 */
[----:B------:R-:W-:Y:S02]  /*5530*/  ISETP.GT.AND P3, PT, R179, 0x9, P2 ;  /* 0x00000009b300780c */ /* 0x000fe40001764270 */
[----:B------:R-:W-:-:S02]  /*5540*/  FSEL R173, R154, -INF , !P6 ;  /* 0xff8000009aad7808 */ /* 0x000fc40007000000 */
[C---:B------:R-:W-:Y:S02]  /*5550*/  ISETP.GT.AND P6, PT, R179.reuse, 0x18, P2 ;  /* 0x00000018b300780c */ /* 0x040fe400017c4270 */
[----:B------:R-:W-:Y:S02]  /*5560*/  FSEL R160, R160, -INF , !P5 ;  /* 0xff800000a0a07808 */ /* 0x000fe40006800000 */
[----:B------:R-:W-:Y:S02]  /*5570*/  ISETP.GT.AND P5, PT, R179, 0x20, P2 ;  /* 0x00000020b300780c */ /* 0x000fe400017a4270 */
[C---:B------:R-:W-:Y:S02]  /*5580*/  ISETP.LT.OR P4, PT, R177.reuse, 0x2, P4 ;  /* 0x00000002b100780c */ /* 0x040fe40002781670 */
[C---:B------:R-:W-:Y:S02]  /*5590*/  ISETP.LT.OR P3, PT, R177.reuse, 0xa, P3 ;  /* 0x0000000ab100780c */ /* 0x040fe40001f61670 */
[----:B------:R-:W-:-:S02]  /*55a0*/  ISETP.LT.OR P6, PT, R177, 0x19, P6 ;  /* 0x00000019b100780c */ /* 0x000fc400037c1670 */
[----:B------:R-:W-:Y:S02]  /*55b0*/  ISETP.LT.OR P5, PT, R177, 0x21, P5 ;  /* 0x00000021b100780c */ /* 0x000fe40002fa1670 */
[----:B------:R-:W-:Y:S02]  /*55c0*/  FSEL R174, R21, -INF , !P4 ;  /* 0xff80000015ae7808 */ /* 0x000fe40006000000 */
[----:B0-----:R-:W-:Y:S02]  /*55d0*/  FSEL R170, R155, -INF , !P3 ;  /* 0xff8000009baa7808 */ /* 0x001fe40005800000 */
[C---:B------:R-:W-:Y:S02]  /*55e0*/  ISETP.GT.AND P4, PT, R179.reuse, 0x11, P2 ;  /* 0x00000011b300780c */ /* 0x040fe40001784270 */
[----:B------:R-:W-:Y:S02]  /*55f0*/  ISETP.GT.AND P3, PT, R179, 0x19, P2 ;  /* 0x00000019b300780c */ /* 0x000fe40001764270 */
[----:B------:R-:W-:-:S02]  /*5600*/  FSEL R164, R164, -INF , !P6 ;  /* 0xff800000a4a47808 */ /* 0x000fc40007000000 */
[----:B------:R-:W-:Y:S02]  /*5610*/  ISETP.GT.AND P6, PT, R179, 0x28, P2 ;  /* 0x00000028b300780c */ /* 0x000fe400017c4270 */
[----:B------:R-:W-:Y:S02]  /*5620*/  FSEL R167, R167, -INF , !P5 ;  /* 0xff800000a7a77808 */ /* 0x000fe40006800000 */
[----:B------:R-:W-:Y:S02]  /*5630*/  ISETP.GT.AND P5, PT, R179, 0x30, P2 ;  /* 0x00000030b300780c */ /* 0x000fe400017a4270 */
[C---:B------:R-:W-:Y:S02]  /*5640*/  ISETP.LT.OR P4, PT, R177.reuse, 0x12, P4 ;  /* 0x00000012b100780c */ /* 0x040fe40002781670 */
[C---:B------:R-:W-:Y:S02]  /*5650*/  ISETP.LT.OR P3, PT, R177.reuse, 0x1a, P3 ;  /* 0x0000001ab100780c */ /* 0x040fe40001f61670 */
[----:B------:R-:W-:-:S02]  /*5660*/  ISETP.LT.OR P6, PT, R177, 0x29, P6 ;  /* 0x00000029b100780c */ /* 0x000fc400037c1670 */
[----:B------:R-:W-:Y:S02]  /*5670*/  ISETP.LT.OR P5, PT, R177, 0x31, P5 ;  /* 0x00000031b100780c */ /* 0x000fe40002fa1670 */
[----:B------:R-:W-:Y:S02]  /*5680*/  FSEL R161, R161, -INF , !P4 ;  /* 0xff800000a1a17808 */ /* 0x000fe40006000000 */
[----:B------:R-:W-:Y:S02]  /*5690*/  FSEL R165, R165, -INF , !P3 ;  /* 0xff800000a5a57808 */ /* 0x000fe40005800000 */
[C---:B------:R-:W-:Y:S02]  /*56a0*/  ISETP.GT.AND P4, PT, R179.reuse, 0x21, P2 ;  /* 0x00000021b300780c */ /* 0x040fe40001784270 */
[----:B------:R-:W-:Y:S02]  /*56b0*/  ISETP.GT.AND P3, PT, R179, 0x29, P2 ;  /* 0x00000029b300780c */ /* 0x000fe40001764270 */
[----:B------:R-:W-:-:S02]  /*56c0*/  FSEL R20, R171, -INF , !P6 ;  /* 0xff800000ab147808 */ /* 0x000fc40007000000 */
[----:B------:R-:W-:Y:S01]  /*56d0*/  FSEL R171, R176, -INF , !P5 ;  /* 0xff800000b0ab7808 */ /* 0x000fe20006800000 */
[----:B-1----:R-:W-:Y:S01]  /*56e0*/  IMAD.IADD R176, R182, 0x1, R8 ;  /* 0x00000001b6b07824 */ /* 0x002fe200078e0208 */
[----:B------:R-:W-:Y:S02]  /*56f0*/  PLOP3.LUT P5, PT, PT, PT, UP1, 0x40, 0x0 ;  /* 0x000000000000781c */ /* 0x000fe40003fae818 */
[C---:B------:R-:W-:Y:S02]  /*5700*/  ISETP.LT.OR P4, PT, R177.reuse, 0x22, P4 ;  /* 0x00000022b100780c */ /* 0x040fe40002781670 */
[----:B------:R-:W-:Y:S02]  /*5710*/  ISETP.LT.OR P3, PT, R177, 0x2a, P3 ;  /* 0x0000002ab100780c */ /* 0x000fe40001f61670 */
[----:B------:R-:W-:Y:S02]  /*5720*/  FSEL R169, R169, -INF , !P4 ;  /* 0xff800000a9a97808 */ /* 0x000fe40006000000 */
[----:B------:R-:W-:-:S02]  /*5730*/  FSEL R154, R172, -INF , !P3 ;  /* 0xff800000ac9a7808 */ /* 0x000fc40005800000 */
[C---:B------:R-:W-:Y:S02]  /*5740*/  ISETP.GT.AND P4, PT, R179.reuse, 0x31, P2 ;  /* 0x00000031b300780c */ /* 0x040fe40001784270 */
[C---:B------:R-:W-:Y:S02]  /*5750*/  ISETP.GT.AND P6, PT, R179.reuse, 0x38, P2 ;  /* 0x00000038b300780c */ /* 0x040fe400017c4270 */
[----:B------:R-:W-:Y:S02]  /*5760*/  ISETP.GT.AND P3, PT, R179, 0x39, P2 ;  /* 0x00000039b300780c */ /* 0x000fe40001764270 */
        /* <DEDUP_REMOVED lines=21> */
.L_x_1129:
[----:B------:R-:W-:-:S05]  /*58c0*/  IMAD.U32 R180, RZ, RZ, UR57 ;  /* 0x00000039ffb47e24 */ /* 0x000fca000f8e00ff */
[----:B------:R-:W-:-:S13]  /*58d0*/  ISETP.NE.AND P3, PT, R180, 0x1, PT ;  /* 0x00000001b400780c */ /* 0x000fda0003f65270 */
[----:B------:R-:W0:Y:S02]  /*58e0*/  @P3 LDC.64 R8, c[0x0][0x9e8] ;  /* 0x00027a00ff083b82 */ /* 0x000e240000000a00 */
[----:B0-----:R-:W-:-:S05]  /*58f0*/  @P3 IMAD.HI.U32 R8, R179, R8, RZ ;  /* 0x00000008b3083227 */ /* 0x001fca00078e00ff */
[----:B------:R-:W-:-:S07]  /*5900*/  @P3 SHF.R.U32.HI R179, RZ, R9, R8 ;  /* 0x00000009ffb33219 */ /* 0x000fce0000011608 */
.L_x_1130:
[----:B------:R-:W-:Y:S05]  /*5910*/  BSYNC B0 ;  /* 0x0000000000007941 */ /* 0x000fea0003800000 */
.L_x_1128:
[----:B------:R-:W-:-:S04]  /*5920*/  IMAD R179, R179, R180, -R178 ;  /* 0x000000b4b3b37224 */ /* 0x000fc800078e0ab2 */
[----:B------:R-:W-:-:S05]  /*5930*/  IMAD R179, R2, -0x2, R179 ;  /* 0xfffffffe02b37824 */ /* 0x000fca00078e02b3 */
[----:B------:R-:W-:Y:S02]  /*5940*/  VIADDMNMX R176, R179, R180, R176, PT ;  /* 0x000000b4b3b07246 */ /* 0x000fe400038001b0 */
[----:B------:R-:W-:-:S07]  /*5950*/  VIMNMX R177, R177, R179, !PT ;  /* 0x000000b3b1b17248 */ /* 0x000fce0007fe0100 */
.L_x_1127:
[----:B------:R-:W-:Y:S01]  /*5960*/  FMNMX.FTZ R9, R175, R6, !PT ;  /* 0x00000006af097209 */ /* 0x000fe20007810000 */
[----:B------:R-:W-:Y:S01]  /*5970*/  UMOV UR14, UR56 ;  /* 0x00000038000e7c82 */ /* 0x000fe20008000000 */
[----:B------:R-:W-:Y:S02]  /*5980*/  ISETP.GT.AND P3, PT, R177, 0x1, P2 ;  /* 0x00000001b100780c */ /* 0x000fe40001764270 */
        /* <DEDUP_REMOVED lines=11> */
[----:B------:R-:W-:Y:S02]  /*5a40*/  FSEL R10, R10, -INF , !P3 ;  /* 0xff8000000a0a7808 */ /* 0x000fe40005800000 */
[----:B------:R-:W-:Y:S02]  /*5a50*/  FMNMX.FTZ R8, R165, R8, !PT ;  /* 0x00000008a5087209 */ /* 0x000fe40007810000 */
[----:B------:R-:W-:Y:S02]  /*5a60*/  ISETP.GT.AND P6, PT, R177, 0x9, P2 ;  /* 0x00000009b100780c */ /* 0x000fe400017c4270 */
[----:B------:R-:W-:Y:S02]  /*5a70*/  FMNMX.FTZ R8, R167, R8, !PT ;  /* 0x00000008a7087209 */ /* 0x000fe40007810000 */
[----:B------:R-:W-:-:S02]  /*5a80*/  ISETP.GT.AND P4, PT, R177, 0x10, P2 ;  /* 0x00000010b100780c */ /* 0x000fc40001784270 */
[----:B------:R-:W-:Y:S02]  /*5a90*/  FMNMX.FTZ R9, R169, R8, !PT ;  /* 0x00000008a9097209 */ /* 0x000fe40007810000 */
[----:B------:R-:W-:Y:S02]  /*5aa0*/  ISETP.LT.OR P5, PT, R176, 0x9, P5 ;  /* 0x00000009b000780c */ /* 0x000fe40002fa1670 */
[----:B------:R-:W-:Y:S02]  /*5ab0*/  FMNMX.FTZ R9, R20, R9, !PT ;  /* 0x0000000914097209 */ /* 0x000fe40007810000 */
[----:B------:R-:W-:Y:S02]  /*5ac0*/  ISETP.LT.OR P6, PT, R176, 0xa, P6 ;  /* 0x0000000ab000780c */ /* 0x000fe400037c1670 */
[----:B------:R-:W-:Y:S02]  /*5ad0*/  FMNMX.FTZ R8, R154, R9, !PT ;  /* 0x000000099a087209 */ /* 0x000fe40007810000 */
[----:B------:R-:W-:-:S02]  /*5ae0*/  FSEL R12, R12, -INF , !P5 ;  /* 0xff8000000c0c7808 */ /* 0x000fc40006800000 */
[----:B------:R-:W-:Y:S02]  /*5af0*/  FMNMX.FTZ R9, R171, R8, !PT ;  /* 0x00000008ab097209 */ /* 0x000fe40007810000 */
[----:B------:R-:W-:Y:S02]  /*5b00*/  ISETP.LT.OR P4, PT, R176, 0x11, P4 ;  /* 0x00000011b000780c */ /* 0x000fe40002781670 */
[----:B------:R-:W-:Y:S02]  /*5b10*/  FMNMX.FTZ R8, R172, R9, !PT ;  /* 0x00000009ac087209 */ /* 0x000fe40007810000 */
[----:B------:R-:W-:Y:S02]  /*5b20*/  ISETP.GT.AND P5, PT, R177, 0x11, P2 ;  /* 0x00000011b100780c */ /* 0x000fe400017a4270 */
[----:B------:R-:W-:Y:S02]  /*5b30*/  FMNMX.FTZ R8, R155, R8, !PT ;  /* 0x000000089b087209 */ /* 0x000fe40007810000 */
[----:B------:R-:W-:-:S02]  /*5b40*/  FSEL R13, R13, -INF , !P6 ;  /* 0xff8000000d0d7808 */ /* 0x000fc40007000000 */
[----:B------:R-:W-:Y:S02]  /*5b50*/  FMNMX.FTZ R9, R21, R8, !PT ;  /* 0x0000000815097209 */ /* 0x000fe40007810000 */
[----:B------:R-:W-:Y:S02]  /*5b60*/  FSEL R14, R14, -INF , !P4 ;  /* 0xff8000000e0e7808 */ /* 0x000fe40006000000 */
[C---:B------:R-:W-:Y:S01]  /*5b70*/  ISETP.GT.AND P4, PT, R177.reuse, 0x19, P2 ;  /* 0x00000019b100780c */ /* 0x040fe20001784270 */
[----:B------:R-:W0:Y:S01]  /*5b80*/  SHFL.BFLY PT, R8, R9, 0x2, 0x1f ;  /* 0x0c401f0009087f89 */ /* 0x000e2200000e0000 */
[----:B------:R-:W-:Y:S02]  /*5b90*/  ISETP.GT.AND P6, PT, R177, 0x18, P2 ;  /* 0x00000018b100780c */ /* 0x000fe400017c4270 */
[C---:B------:R-:W-:Y:S02]  /*5ba0*/  ISETP.LT.OR P5, PT, R176.reuse, 0x12, P5 ;  /* 0x00000012b000780c */ /* 0x040fe40002fa1670 */
[----:B------:R-:W-:-:S02]  /*5bb0*/  ISETP.LT.OR P4, PT, R176, 0x1a, P4 ;  /* 0x0000001ab000780c */ /* 0x000fc40002781670 */
[----:B------:R-:W-:Y:S02]  /*5bc0*/  ISETP.LT.OR P6, PT, R176, 0x19, P6 ;  /* 0x00000019b000780c */ /* 0x000fe400037c1670 */
[----:B------:R-:W-:Y:S02]  /*5bd0*/  FSEL R15, R15, -INF , !P5 ;  /* 0xff8000000f0f7808 */ /* 0x000fe40006800000 */
[----:B------:R-:W-:Y:S02]  /*5be0*/  FSEL R153, R153, -INF , !P4 ;  /* 0xff80000099997808 */ /* 0x000fe40006000000 */
[C---:B------:R-:W-:Y:S02]  /*5bf0*/  ISETP.GT.AND P3, PT, R177.reuse, 0x20, P2 ;  /* 0x00000020b100780c */ /* 0x040fe40001764270 */
[----:B------:R-:W-:Y:S02]  /*5c00*/  FSEL R152, R152, -INF , !P6 ;  /* 0xff80000098987808 */ /* 0x000fe40007000000 */
[----:B------:R-:W-:-:S02]  /*5c10*/  ISETP.GT.AND P5, PT, R177, 0x21, P2 ;  /* 0x00000021b100780c */ /* 0x000fc400017a4270 */
[C---:B------:R-:W-:Y:S02]  /*5c20*/  ISETP.LT.OR P3, PT, R176.reuse, 0x21, P3 ;  /* 0x00000021b000780c */ /* 0x040fe40001f61670 */
[----:B------:R-:W-:Y:S02]  /*5c30*/  ISETP.GT.AND P6, PT, R177, 0x28, P2 ;  /* 0x00000028b100780c */ /* 0x000fe400017c4270 */
[----:B------:R-:W-:Y:S02]  /*5c40*/  ISETP.LT.OR P5, PT, R176, 0x22, P5 ;  /* 0x00000022b000780c */ /* 0x000fe40002fa1670 */
[----:B0-----:R-:W-:Y:S02]  /*5c50*/  FMNMX.FTZ R178, R9, R8, !PT ;  /* 0x0000000809b27209 */ /* 0x001fe40007810000 */
[----:B------:R-:W-:Y:S02]  /*5c60*/  FSEL R156, R156, -INF , !P3 ;  /* 0xff8000009c9c7808 */ /* 0x000fe40005800000 */
[----:B------:R-:W-:Y:S01]  /*5c70*/  ISETP.GT.AND P3, PT, R177, 0x29, P2 ;  /* 0x00000029b100780c */ /* 0x000fe20001764270 */
[----:B------:R-:W0:Y:S01]  /*5c80*/  SHFL.BFLY PT, R179, R178, 0x1, 0x1f ;  /* 0x0c201f00b2b37f89 */ /* 0x000e2200000e0000 */
[----:B------:R-:W-:-:S02]  /*5c90*/  FSEL R157, R157, -INF , !P5 ;  /* 0xff8000009d9d7808 */ /* 0x000fc40006800000 */
[C---:B------:R-:W-:Y:S02]  /*5ca0*/  ISETP.LT.OR P6, PT, R176.reuse, 0x29, P6 ;  /* 0x00000029b000780c */ /* 0x040fe400037c1670 */
[----:B------:R-:W-:Y:S02]  /*5cb0*/  ISETP.GT.AND P5, PT, R177, 0x30, P2 ;  /* 0x00000030b100780c */ /* 0x000fe400017a4270 */
[C---:B------:R-:W-:Y:S02]  /*5cc0*/  ISETP.LT.OR P3, PT, R176.reuse, 0x2a, P3 ;  /* 0x0000002ab000780c */ /* 0x040fe40001f61670 */
[----:B------:R-:W-:Y:S02]  /*5cd0*/  ISETP.LT.OR P5, PT, R176, 0x31, P5 ;  /* 0x00000031b000780c */ /* 0x000fe40002fa1670 */
[----:B------:R-:W-:Y:S02]  /*5ce0*/  FSEL R159, R159, -INF , !P3 ;  /* 0xff8000009f9f7808 */ /* 0x000fe40005800000 */
[----:B------:R-:W-:-:S02]  /*5cf0*/  ISETP.GT.AND P3, PT, R177, 0x38, P2 ;  /* 0x00000038b100780c */ /* 0x000fc40001764270 */
[----:B------:R-:W-:Y:S02]  /*5d00*/  FSEL R162, R162, -INF , !P5 ;  /* 0xff800000a2a27808 */ /* 0x000fe40006800000 */
[----:B------:R-:W-:-:S04]  /*5d10*/  ISETP.LT.OR P3, PT, R176, 0x39, P3 ;  /* 0x00000039b000780c */ /* 0x000fc80001f61670 */
[----:B------:R-:W-:Y:S02]  /*5d20*/  FSEL R166, R166, -INF , !P3 ;  /* 0xff800000a6a67808 */ /* 0x000fe40005800000 */
[----:B0-----:R-:W-:Y:S01]  /*5d30*/  FMNMX.FTZ R8, R178, R179, !PT ;  /* 0x000000b3b2087209 */ /* 0x001fe20007810000 */
[----:B------:R-:W-:Y:S01]  /*5d40*/  IMAD.U32 R179, RZ, RZ, UR14 ;  /* 0x0000000effb37e24 */ /* 0x000fe2000f8e00ff */
[----:B------:R-:W-:Y:S02]  /*5d50*/  FMNMX.FTZ R178, R10, R7, !PT ;  /* 0x000000070ab27209 */ /* 0x000fe40007810000 */
[C---:B------:R-:W-:Y:S01]  /*5d60*/  FSETP.NEU.FTZ.AND P4, PT, R8.reuse, -INF , PT ;  /* 0xff8000000800780b */ /* 0x040fe20003f9d000 */
[----:B------:R-:W-:-:S01]  /*5d70*/  FFMA.FTZ R179, R8, R179, -8 ;  /* 0xc100000008b37423 */ /* 0x000fc200000100b3 */
[----:B------:R-:W-:-:S04]  /*5d80*/  FMNMX.FTZ R9, R11, R178, !PT ;  /* 0x000000b20b097209 */ /* 0x000fc80007810000 */
[----:B------:R-:W-:-:S04]  /*5d90*/  FMNMX.FTZ R178, R12, R9, !PT ;  /* 0x000000090cb27209 */ /* 0x000fc80007810000 */
[----:B------:R-:W-:-:S04]  /*5da0*/  FMNMX.FTZ R9, R13, R178, !PT ;  /* 0x000000b20d097209 */ /* 0x000fc80007810000 */
[----:B------:R-:W-:-:S04]  /*5db0*/  FMNMX.FTZ R178, R14, R9, !PT ;  /* 0x000000090eb27209 */ /* 0x000fc80007810000 */
[----:B------:R-:W-:Y:S02]  /*5dc0*/  FMNMX.FTZ R9, R15, R178, !PT ;  /* 0x000000b20f097209 */ /* 0x000fe40007810000 */
[----:B------:R-:W-:Y:S02]  /*5dd0*/  FSEL R178, R179, RZ, P4 ;  /* 0x000000ffb3b27208 */ /* 0x000fe40002000000 */
[----:B------:R-:W-:Y:S02]  /*5de0*/  FMNMX.FTZ R180, R152, R9, !PT ;  /* 0x0000000998b47209 */ /* 0x000fe40007810000 */
[----:B------:R-:W-:Y:S01]  /*5df0*/  FSEL R9, R158, -INF , !P6 ;  /* 0xff8000009e097808 */ /* 0x000fe20007000000 */
[--C-:B------:R-:W-:Y:S01]  /*5e00*/  FFMA.FTZ R179, R175, UR14, -R178.reuse ;  /* 0x0000000eafb37c23 */ /* 0x100fe200080108b2 */
[----:B------:R-:W-:Y:S01]  /*5e10*/  FMNMX.FTZ R175, R153, R180, !PT ;  /* 0x000000b499af7209 */ /* 0x000fe20007810000 */
[--C-:B------:R-:W-:Y:S01]  /*5e20*/  FFMA.FTZ R173, R173, UR14, -R178.reuse ;  /* 0x0000000eadad7c23 */ /* 0x100fe200080108b2 */
[C---:B------:R-:W-:Y:S01]  /*5e30*/  ISETP.GT.AND P6, PT, R177.reuse, 0x31, P2 ;  /* 0x00000031b100780c */ /* 0x040fe200017c4270 */
        /* <DEDUP_REMOVED lines=15> */
[----:B------:R-:W-:Y:S01]  /*5f30*/  ISETP.LT.OR P2, PT, R176, 0x3a, P2 ;  /* 0x0000003ab000780c */ /* 0x000fe20001741670 */
[----:B------:R-:W-:Y:S01]  /*5f40*/  FFMA.FTZ R155, R155, UR14, -R178 ;  /* 0x0000000e9b9b7c23 */ /* 0x000fe200080108b2 */
[----:B------:R-:W-:Y:S01]  /*5f50*/  FMNMX.FTZ R174, R162, R177, !PT ;  /* 0x000000b1a2ae7209 */ /* 0x000fe20007810000 */
[----:B------:R0:W-:Y:S01]  /*5f60*/  MUFU.EX2 R158, R179 ;  /* 0x000000b3009e7308 */ /* 0x0001e20000000800 */
[----:B------:R-:W-:-:S02]  /*5f70*/  FSEL R168, R168, -INF , !P2 ;  /* 0xff800000a8a87808 */ /* 0x000fc40005000000 */
[----:B------:R-:W-:Y:S01]  /*5f80*/  FMNMX.FTZ R177, R163, R174, !PT ;  /* 0x000000aea3b17209 */ /* 0x000fe20007810000 */
[----:B------:R-:W-:-:S01]  /*5f90*/  FFMA.FTZ R174, R169, UR14, -R178 ;  /* 0x0000000ea9ae7c23 */ /* 0x000fc200080108b2 */
[--C-:B------:R-:W-:Y:S01]  /*5fa0*/  FFMA.FTZ R169, R154, UR14, -R178.reuse ;  /* 0x0000000e9aa97c23 */ /* 0x100fe200080108b2 */
[----:B------:R-:W-:-:S01]  /*5fb0*/  FFMA.FTZ R154, R171, UR14, -R178 ;  /* 0x0000000eab9a7c23 */ /* 0x000fc200080108b2 */
[----:B------:R-:W-:Y:S01]  /*5fc0*/  FMNMX.FTZ R177, R166, R177, !PT ;  /* 0x000000b1a6b17209 */ /* 0x000fe20007810000 */
[----:B------:R-:W-:-:S01]  /*5fd0*/  FFMA.FTZ R171, R172, UR14, -R178 ;  /* 0x0000000eacab7c23 */ /* 0x000fc200080108b2 */
[----:B------:R-:W-:Y:S01]  /*5fe0*/  FFMA.FTZ R178, R21, UR14, -R178 ;  /* 0x0000000e15b27c23 */ /* 0x000fe200080108b2 */
[----:B------:R-:W-:Y:S01]  /*5ff0*/  IMAD.U32 R172, RZ, RZ, UR14 ;  /* 0x0000000effac7e24 */ /* 0x000fe2000f8e00ff */
[----:B------:R-:W-:Y:S01]  /*6000*/  FMNMX.FTZ R177, R168, R177, !PT ;  /* 0x000000b1a8b17209 */ /* 0x000fe20007810000 */
[----:B------:R-:W-:Y:S01]  /*6010*/  MUFU.EX2 R175, R175 ;  /* 0x000000af00af7308 */ /* 0x000fe20000000800 */
[----:B0-----:R-:W-:-:S03]  /*6020*/  FSEL R179, R8, RZ, P4 ;  /* 0x000000ff08b37208 */ /* 0x001fc60002000000 */
[----:B------:R-:W0:Y:S02]  /*6030*/  SHFL.BFLY PT, R176, R177, 0x2, 0x1f ;  /* 0x0c401f00b1b07f89 */ /* 0x000e2400000e0000 */
[----:B------:R-:W-:-:S02]  /*6040*/  FADD.FTZ R179, -R179, R6 ;  /* 0x00000006b3b37221 */ /* 0x000fc40000010100 */
[----:B------:R-:W-:Y:S08]  /*6050*/  MUFU.EX2 R173, R173 ;  /* 0x000000ad00ad7308 */ /* 0x000ff00000000800 */
[----:B------:R-:W-:Y:S08]  /*6060*/  MUFU.EX2 R170, R170 ;  /* 0x000000aa00aa7308 */ /* 0x000ff00000000800 */
[----:B------:R-:W-:Y:S01]  /*6070*/  MUFU.EX2 R160, R160 ;  /* 0x000000a000a07308 */ /* 0x000fe20000000800 */
[----:B0-----:R-:W-:-:S07]  /*6080*/  FMNMX.FTZ R176, R177, R176, !PT ;  /* 0x000000b0b1b07209 */ /* 0x001fce0007810000 */
        /* <DEDUP_REMOVED lines=19> */
[----:B------:R-:W-:-:S01]  /*61c0*/  FFMA.FTZ R15, R152, UR14, -R172 ;  /* 0x0000000e980f7c23 */ /* 0x000fc200080108ac */
[----:B------:R-:W-:Y:S01]  /*61d0*/  FMUL.FTZ R152, R176, UR14 ;  /* 0x0000000eb0987c20 */ /* 0x000fe20008410000 */
[----:B------:R-:W-:Y:S01]  /*61e0*/  MUFU.EX2 R179, R179 ;  /* 0x000000b300b37308 */ /* 0x000fe20000000800 */
[----:B0-----:R-:W-:-:S01]  /*61f0*/  FFMA.FTZ R176, R177, R3, R158 ;  /* 0x00000003b1b07223 */ /* 0x001fc2000001009e */
[--C-:B------:R-:W-:Y:S01]  /*6200*/  FFMA.FTZ R153, R153, UR14, -R172.reuse ;  /* 0x0000000e99997c23 */ /* 0x100fe200080108ac */
[----:B------:R-:W-:-:S01]  /*6210*/  FFMA.FTZ R7, R156, UR14, -R172 ;  /* 0x0000000e9c077c23 */ /* 0x000fc200080108ac */
[----:B------:R-:W-:Y:S01]  /*6220*/  FFMA.FTZ R156, R157, UR14, -R172 ;  /* 0x0000000e9d9c7c23 */ /* 0x000fe200080108ac */
[----:B------:R-:W-:-:S01]  /*6230*/  FADD.FTZ R176, R175, R176 ;  /* 0x000000b0afb07221 */ /* 0x000fc20000010000 */
[--C-:B------:R-:W-:Y:S01]  /*6240*/  FFMA.FTZ R9, R9, UR14, -R172.reuse ;  /* 0x0000000e09097c23 */ /* 0x100fe200080108ac */
[----:B------:R-:W-:-:S01]  /*6250*/  FFMA.FTZ R159, R159, UR14, -R172 ;  /* 0x0000000e9f9f7c23 */ /* 0x000fc200080108ac */
[----:B------:R-:W0:Y:S01]  /*6260*/  MUFU.EX2 R152, R152 ;  /* 0x0000009800987308 */ /* 0x000e220000000800 */
[----:B------:R-:W-:-:S01]  /*6270*/  FFMA.FTZ R162, R162, UR14, -R172 ;  /* 0x0000000ea2a27c23 */ /* 0x000fc200080108ac */
[--C-:B------:R-:W-:Y:S01]  /*6280*/  FFMA.FTZ R163, R163, UR14, -R172.reuse ;  /* 0x0000000ea3a37c23 */ /* 0x100fe200080108ac */
[----:B------:R-:W-:-:S01]  /*6290*/  FFMA.FTZ R166, R166, UR14, -R172 ;  /* 0x0000000ea6a67c23 */ /* 0x000fc200080108ac */
[----:B------:R-:W-:-:S04]  /*62a0*/  FFMA.FTZ R168, R168, UR14, -R172 ;  /* 0x0000000ea8a87c23 */ /* 0x000fc800080108ac */
[----:B------:R-:W1:Y:S08]  /*62b0*/  MUFU.EX2 R10, R10 ;  /* 0x0000000a000a7308 */ /* 0x000e700000000800 */
[----:B------:R-:W2:Y:S01]  /*62c0*/  MUFU.EX2 R11, R11 ;  /* 0x0000000b000b7308 */ /* 0x000ea20000000800 */
[----:B0-----:R-:W-:-:S07]  /*62d0*/  FFMA.FTZ R3, R152, R4, R179 ;  /* 0x0000000498037223 */ /* 0x001fce00000100b3 */
[----:B------:R-:W0:Y:S01]  /*62e0*/  MUFU.EX2 R12, R12 ;  /* 0x0000000c000c7308 */ /* 0x000e220000000800 */
[----:B-1----:R-:W-:-:S01]  /*62f0*/  FADD.FTZ R4, R10, R3 ;  /* 0x000000030a047221 */ /* 0x002fc20000010000 */
[----:B------:R-:W-:-:S04]  /*6300*/  FADD.FTZ R3, R173, R176 ;  /* 0x000000b0ad037221 */ /* 0x000fc80000010000 */
[----:B------:R-:W-:Y:S02]  /*6310*/  FADD.FTZ R3, R170, R3 ;  /* 0x00000003aa037221 */ /* 0x000fe40000010000 */
[----:B------:R-:W1:Y:S02]  /*6320*/  MUFU.EX2 R13, R13 ;  /* 0x0000000d000d7308 */ /* 0x000e640000000800 */
[----:B------:R-:W-:-:S06]  /*6330*/  FADD.FTZ R176, R160, R3 ;  /* 0x00000003a0b07221 */ /* 0x000fcc0000010000 */
[----:B------:R-:W3:Y:S08]  /*6340*/  MUFU.EX2 R14, R14 ;  /* 0x0000000e000e7308 */ /* 0x000ef00000000800 */
[----:B------:R-:W4:Y:S08]  /*6350*/  MUFU.EX2 R15, R15 ;  /* 0x0000000f000f7308 */ /* 0x000f300000000800 */
[----:B------:R2:W5:Y:S08]  /*6360*/  MUFU.EX2 R178, R153 ;  /* 0x0000009900b27308 */ /* 0x0005700000000800 */
[----:B------:R-:W-:Y:S01]  /*6370*/  MUFU.EX2 R167, R167 ;  /* 0x000000a700a77308 */ /* 0x000fe20000000800 */
[----:B--2---:R-:W-:-:S04]  /*6380*/  FADD.FTZ R153, R11, R4 ;  /* 0x000000040b997221 */ /* 0x004fc80000010000 */
[----:B0-----:R-:W-:-:S03]  /*6390*/  FADD.FTZ R4, R12, R153 ;  /* 0x000000990c047221 */ /* 0x001fc60000010000 */
[----:B------:R-:W0:Y:S01]  /*63a0*/  MUFU.EX2 R7, R7 ;  /* 0x0000000700077308 */ /* 0x000e220000000800 */
[----:B-1----:R-:W-:-:S04]  /*63b0*/  FADD.FTZ R3, R13, R4 ;  /* 0x000000040d037221 */ /* 0x002fc80000010000 */
[----:B---3--:R-:W-:-:S03]  /*63c0*/  FADD.FTZ R4, R14, R3 ;  /* 0x000000030e047221 */ /* 0x008fc60000010000 */
[----:B------:R-:W-:Y:S01]  /*63d0*/  MUFU.EX2 R174, R174 ;  /* 0x000000ae00ae7308 */ /* 0x000fe20000000800 */
[----:B----4-:R-:W-:-:S04]  /*63e0*/  FADD.FTZ R4, R15, R4 ;  /* 0x000000040f047221 */ /* 0x010fc80000010000 */
[----:B-----5:R-:W-:-:S03]  /*63f0*/  FADD.FTZ R4, R178, R4 ;  /* 0x00000004b2047221 */ /* 0x020fc60000010000 */
[----:B------:R-:W1:Y:S08]  /*6400*/  MUFU.EX2 R156, R156 ;  /* 0x0000009c009c7308 */ /* 0x000e700000000800 */
[----:B------:R2:W3:Y:S08]  /*6410*/  MUFU.EX2 R180, R9 ;  /* 0x0000000900b47308 */ /* 0x0004f00000000800 */
[----:B------:R-:W4:Y:S01]  /*6420*/  MUFU.EX2 R20, R20 ;  /* 0x0000001400147308 */ /* 0x000f220000000800 */
[----:B--2---:R-:W-:-:S04]  /*6430*/  FADD.FTZ R9, R161, R176 ;  /* 0x000000b0a1097221 */ /* 0x004fc80000010000 */
[----:B------:R-:W-:Y:S01]  /*6440*/  FADD.FTZ R176, R164, R9 ;  /* 0x00000009a4b07221 */ /* 0x000fe20000010000 */
[----:B0-----:R-:W-:-:S02]  /*6450*/  FADD.FTZ R9, R7, R4 ;  /* 0x0000000407097221 */ /* 0x001fc40000010000 */
[----:B------:R-:W0:Y:S01]  /*6460*/  MUFU.EX2 R169, R169 ;  /* 0x000000a900a97308 */ /* 0x000e220000000800 */
[----:B------:R-:W-:-:S01]  /*6470*/  FADD.FTZ R176, R165, R176 ;  /* 0x000000b0a5b07221 */ /* 0x000fc20000010000 */
[----:B-1----:R-:W-:-:S03]  /*6480*/  FADD.FTZ R9, R156, R9 ;  /* 0x000000099c097221 */ /* 0x002fc60000010000 */
[----:B------:R-:W-:Y:S01]  /*6490*/  FADD.FTZ R3, R167, R176 ;  /* 0x000000b0a7037221 */ /* 0x000fe20000010000 */
[----:B---3--:R-:W-:-:S02]  /*64a0*/  FADD.FTZ R9, R180, R9 ;  /* 0x00000009b4097221 */ /* 0x008fc40000010000 */
[----:B------:R-:W1:Y:S01]  /*64b0*/  MUFU.EX2 R159, R159 ;  /* 0x0000009f009f7308 */ /* 0x000e620000000800 */
[----:B------:R-:W-:-:S04]  /*64c0*/  FADD.FTZ R3, R174, R3 ;  /* 0x00000003ae037221 */ /* 0x000fc80000010000 */
[----:B----4-:R-:W-:-:S03]  /*64d0*/  FADD.FTZ R4, R20, R3 ;  /* 0x0000000314047221 */ /* 0x010fc60000010000 */
        /* <DEDUP_REMOVED lines=14> */
[----:B------:R-:W-:Y:S01]  /*65c0*/  FADD.FTZ R3, R6, R3 ;  /* 0x0000000306037221 */ /* 0x000fe20000010000 */
[----:B-1----:R-:W-:-:S04]  /*65d0*/  FADD.FTZ R9, R166, R9 ;  /* 0x00000009a6097221 */ /* 0x002fc80000010000 */
[----:B--2---:R-:W-:Y:S01]  /*65e0*/  FADD.FTZ R4, R168, R9 ;  /* 0x00000009a8047221 */ /* 0x004fe20000010000 */
[----:B------:R-:W-:Y:S06]  /*65f0*/  @!P0 BRA `(.L_x_1131) ;  /* 0x0000000000048947 */ /* 0x000fec0003800000 */
[----:B------:R-:W-:Y:S01]  /*6600*/  BPT.TRAP 0x1 ;  /* 0x000000040000795c */ /* 0x000fe20000300000 */
.L_x_1131:
        /* <DEDUP_REMOVED lines=18> */
[----:B------:R-:W-:Y:S01]  /*6730*/  SYNCS.ARRIVE.TRANS64.RED.A1T0 RZ, [UR6], RZ ;  /* 0x000000ffffff79a7 */ /* 0x000fe20008100406 */
[----:B------:R-:W-:Y:S01]  /*6740*/  F2FP.SATFINITE.E4M3.F32.PACK_AB_MERGE_C R185, R156, R7, R9 ;  /* 0x000000079cb9723e */ /* 0x000fe20004807009 */
[-C--:B------:R-:W-:Y:S01]  /*6750*/  FMUL.FTZ R32, R32, R177.reuse ;  /* 0x000000b120207220 */ /* 0x080fe20000410000 */
        /* <DEDUP_REMOVED lines=134> */
[----:B------:R-:W-:Y:S01]  /*6fc0*/  IMAD.MOV.U32 R7, RZ, RZ, R21 ;  /* 0x000000ffff077224 */ /* 0x000fe200078e0015 */
[----:B------:R-:W-:Y:S01]  /*6fd0*/  UMOV UR55, UR60 ;  /* 0x0000003c00377c82 */ /* 0x000fe20008000000 */
[----:B------:R-:W-:Y:S01]  /*6fe0*/  IMAD.MOV.U32 R6, RZ, RZ, R8 ;  /* 0x000000ffff067224 */ /* 0x000fe200078e0008 */
[----:B------:R-:W-:-:S06]  /*6ff0*/  UMOV UR50, UR59 ;  /* 0x0000003b00327c82 */ /* 0x000fcc0008000000 */
.L_x_1114:
[----:B------:R-:W-:Y:S01]  /*7000*/  ULDC UR6, c[0x0][0x448] ;  /* 0x0001120000067ab9 */ /* 0x000fe20000000800 */
[----:B------:R-:W-:Y:S01]  /*7010*/  ULDC UR15, c[0x0][0x9e4] ;  /* 0x00027900000f7ab9 */ /* 0x000fe20000000800 */
[----:B------:R-:W-:Y:S02]  /*7020*/  UISETP.NE.AND UP0, UPT, UR6, 0x1, UPT ;  /* 0x000000010600788c */ /* 0x000fe4000bf05270 */
[----:B------:R-:W-:Y:S02]  /*7030*/  UISETP.GE.AND UP1, UPT, UR15, 0x1, UPT ;  /* 0x000000010f00788c */ /* 0x000fe4000bf26270 */
[----:B------:R-:W-:Y:S02]  /*7040*/  UIADD3 UR10, UR36, 0x7f, URZ ;  /* 0x0000007f240a7890 */ /* 0x000fe4000fffe03f */
[----:B------:R-:W-:Y:S02]  /*7050*/  UIADD3 UR11, UR37, 0x1, -UR45 ;  /* 0x00000001250b7890 */ /* 0x000fe4000fffe82d */
[----:B------:R-:W-:Y:S01]  /*7060*/  PLOP3.LUT P6, PT, PT, PT, UP1, 0x80, 0x0 ;  /* 0x000000000000781c */ /* 0x000fe20003fcf018 */
[----:B------:R-:W-:-:S02]  /*7070*/  ULDC UR19, c[0x0][0x9dc] ;  /* 0x0002770000137ab9 */ /* 0x000fc40000000800 */
[----:B------:R-:W-:Y:S01]  /*7080*/  @UP0 ULDC UR6, c[0x0][0x44c] ;  /* 0x0001130000060ab9 */ /* 0x000fe20000000800 */
[----:B------:R-:W-:Y:S01]  /*7090*/  @UP0 ULDC UR18, c[0x0][0x450] ;  /* 0x0001140000120ab9 */ /* 0x000fe20000000800 */
[----:B------:R-:W-:-:S04]  /*70a0*/  UIMAD.WIDE.U32 UR6, UR10, UR6, URZ ;  /* 0x000000060a0672a5 */ /* 0x000fc8000f8e003f */
[----:B------:R-:W-:-:S04]  /*70b0*/  @UP0 USHF.R.U32.HI UR10, URZ, UR18, UR7 ;  /* 0x000000123f0a0299 */ /* 0x000fc80008011607 */
[----:B------:R-:W-:-:S04]  /*70c0*/  UIADD3 UR10, UR11, UR10, URZ ;  /* 0x0000000a0b0a7290 */ /* 0x000fc8000fffe03f */
[----:B------:R-:W-:Y:S01]  /*70d0*/  UIADD3 UR19, UR10, -UR19, URZ ;  /* 0x800000130a137290 */ /* 0x000fe2000fffe03f */
[----:B------:R-:W-:Y:S11]  /*70e0*/  @!P6 BRA `(.L_x_1133) ;  /* 0x000000000048e947 */ /* 0x000ff60003800000 */
[----:B------:R-:W-:Y:S02]  /*70f0*/  UMOV UR18, UR10 ;  /* 0x0000000a00127c82 */ /* 0x000fe40008000000 */
        /* <DEDUP_REMOVED lines=10> */
.L_x_1134:
[----:B------:R-:W-:-:S11]  /*71a0*/  UISETP.NE.AND UP1, UPT, UR15, 0x1, UPT ;  /* 0x000000010f00788c */ /* 0x000fd6000bf25270 */
[----:B------:R-:W-:Y:S02]  /*71b0*/  @UP1 ULDC.64 UR6, c[0x0][0x9e8] ;  /* 0x00027a0000061ab9 */ /* 0x000fe40000000a00 */
[----:B------:R-:W-:-:S04]  /*71c0*/  UIMAD.WIDE.U32 UR10, UR18, UR6, URZ ;  /* 0x00000006120a72a5 */ /* 0x000fc8000f8e003f */
[----:B------:R-:W-:-:S12]  /*71d0*/  @UP1 USHF.R.U32.HI UR18, URZ, UR7, UR11 ;  /* 0x000000073f121299 */ /* 0x000fd8000801160b */
.L_x_1135:
[----:B------:R-:W-:-:S04]  /*71e0*/  UIMAD UR15, UR18, UR15, URZ ;  /* 0x0000000f120f72a4 */ /* 0x000fc8000f8e023f */
[----:B------:R-:W-:-:S04]  /*71f0*/  UISETP.LT.AND UP1, UPT, UR19, UR15, UPT ;  /* 0x0000000f1300728c */ /* 0x000fc8000bf21270 */
[----:B------:R-:W-:-:S12]  /*7200*/  USEL UR19, UR19, UR15, !UP1 ;  /* 0x0000000f13137287 */ /* 0x000fd8000c800000 */
.L_x_1133:
[----:B------:R-:W-:-:S04]  /*7210*/  UIADD3 UR19, UR19, 0x3f, URZ ;  /* 0x0000003f13137890 */ /* 0x000fc8000fffe03f */
[----:B------:R-:W-:-:S04]  /*7220*/  USHF.R.S32.HI UR6, URZ, 0x1f, UR19 ;  /* 0x0000001f3f067899 */ /* 0x000fc80008011413 */
[----:B------:R-:W-:-:S04]  /*7230*/  ULEA.HI UR6, UR6, UR19, URZ, 0x6 ;  /* 0x0000001306067291 */ /* 0x000fc8000f8f303f */
[----:B------:R-:W-:-:S04]  /*7240*/  USHF.R.S32.HI UR6, URZ, 0x6, UR6 ;  /* 0x000000063f067899 */ /* 0x000fc80008011406 */
[----:B------:R-:W-:-:S04]  /*7250*/  UISETP.LT.AND UP1, UPT, UR39, UR6, UPT ;  /* 0x000000062700728c */ /* 0x000fc8000bf21270 */
[----:B------:R-:W-:-:S06]  /*7260*/  USEL UR56, UR39, UR6, !UP1 ;  /* 0x0000000627387287 */ /* 0x000fcc000c800000 */
[----:B------:R-:W-:-:S13]  /*7270*/  ISETP.GE.AND P2, PT, R5, UR56, PT ;  /* 0x0000003805007c0c */ /* 0x000fda000bf46270 */
[----:B------:R-:W-:Y:S05]  /*7280*/  @!P2 BRA `(.L_x_1136) ;  /* 0x0000001c006ca947 */ /* 0x000fea0003800000 */
[----:B------:R-:W-:Y:S01]  /*7290*/  IMAD.MOV.U32 R14, RZ, RZ, R7 ;  /* 0x000000ffff0e7224 */ /* 0x000fe200078e0007 */
[----:B------:R-:W-:Y:S01]  /*72a0*/  UMOV UR58, UR55 ;  /* 0x00000037003a7c82 */ /* 0x000fe20008000000 */
[----:B------:R-:W-:Y:S01]  /*72b0*/  IMAD.MOV.U32 R15, RZ, RZ, R6 ;  /* 0x000000ffff0f7224 */ /* 0x000fe200078e0006 */
[----:B------:R-:W-:Y:S01]  /*72c0*/  UMOV UR59, UR50 ;  /* 0x00000032003b7c82 */ /* 0x000fe20008000000 */
[----:B------:R-:W-:-:S05]  /*72d0*/  ULDC UR55, c[0x0][0x988] ;  /* 0x0002620000377ab9 */ /* 0x000fca0000000800 */
.L_x_1146:
[----:B------:R-:W-:Y:S01]  /*72e0*/  ISETP.NE.AND P3, PT, RZ, UR44, PT ;  /* 0x0000002cff007c0c */ /* 0x000fe2000bf65270 */
[----:B------:R-:W-:-:S04]  /*72f0*/  UISETP.NE.AND UP1, UPT, UR58, 0x1, UPT ;  /* 0x000000013a00788c */ /* 0x000fc8000bf25270 */
[----:B------:R-:W-:-:S04]  /*7300*/  USEL UR50, URZ, 0x1, UP1 ;  /* 0x000000013f327887 */ /* 0x000fc80008800000 */
[----:B------:R-:W-:-:S04]  /*7310*/  ULOP3.LUT UR50, UR59, UR50, URZ, 0x3c, !UPT ;  /* 0x000000323b327292 */ /* 0x000fc8000f8e3c3f */
[----:B------:R-:W-:Y:S08]  /*7320*/  @P3 BRA `(.L_x_1137) ;  /* 0x0000000000383947 */ /* 0x000ff00003800000 */
[----:B------:R-:W-:Y:S05]  /*7330*/  @!P0 BRA `(.L_x_1138) ;  /* 0x0000000000048947 */ /* 0x000fea0003800000 */
[----:B------:R-:W-:Y:S01]  /*7340*/  BPT.TRAP 0x1 ;  /* 0x000000040000795c */ /* 0x000fe20000300000 */
.L_x_1138:
        /* <DEDUP_REMOVED lines=9> */
.L_x_1139:
[----:B-1----:R-:W-:Y:S05]  /*73e0*/  @P2 BRA `(.L_x_1137) ;  /* 0x0000000000082947 */ /* 0x002fea0003800000 */
[----:B------:R-:W1:Y:S02]  /*73f0*/  SYNCS.PHASECHK.TRANS64.TRYWAIT P2, [UR6+0x28430], R6 ;  /* 0x02843006ff0075a7 */ /* 0x000e640008040146 */
[----:B-1----:R-:W-:Y:S05]  /*7400*/  @!P2 BRA `(.L_x_1140) ;  /* 0x000000ec00d0a947 */ /* 0x002fea0003800000 */
.L_x_1137:
        /* <DEDUP_REMOVED lines=50> */
.L_x_1142:
[----:B------:R-:W-:Y:S01]  /*7730*/  ULEA UR6, UR58, UR41, 0x3 ;  /* 0x000000293a067291 */ /* 0x000fe2000f8e183f */
[----:B------:R-:W-:-:S05]  /*7740*/  IMAD.U32 R6, RZ, RZ, UR59 ;  /* 0x0000003bff067e24 */ /* 0x000fca000f8e00ff */
[----:B------:R-:W-:-:S04]  /*7750*/  SHF.L.U32 R6, R6, 0x1f, RZ ;  /* 0x0000001f06067819 */ /* 0x000fc800000006ff */
[----:B------:R0:W1:Y:S01]  /*7760*/  SYNCS.PHASECHK.TRANS64.TRYWAIT P2, [UR6+0x28450], R6 ;  /* 0x02845006ff0075a7 */ /* 0x0000620008040146 */
[----:B------:R-:W-:Y:S05]  /*7770*/  @!P0 BRA `(.L_x_1143) ;  /* 0x0000000000048947 */ /* 0x000fea0003800000 */
[----:B------:R-:W-:Y:S01]  /*7780*/  BPT.TRAP 0x1 ;  /* 0x000000040000795c */ /* 0x000fe20000300000 */
.L_x_1143:
[----:B-1----:R-:W-:Y:S05]  /*7790*/  @P2 BRA `(.L_x_1141) ;  /* 0x0000000000082947 */ /* 0x002fea0003800000 */
[----:B------:R-:W1:Y:S02]  /*77a0*/  SYNCS.PHASECHK.TRANS64.TRYWAIT P2, [UR6+0x28450], R6 ;  /* 0x02845006ff0075a7 */ /* 0x000e640008040146 */
[----:B-1----:R-:W-:Y:S05]  /*77b0*/  @!P2 BRA `(.L_x_1144) ;  /* 0x000000e800fca947 */ /* 0x002fea0003800000 */
.L_x_1141:
        /* <DEDUP_REMOVED lines=24> */
[----:B------:R-:W-:Y:S01]  /*7940*/  FMUL.FTZ R163, R0, R165 ;  /* 0x000000a500a37220 */ /* 0x000fe20000410000 */
[----:B------:R-:W-:Y:S01]  /*7950*/  QGMMA.64x256x32.F32.E4M3.E4M3 R24, R188, gdesc[UR4], R24, gsb0 ;  /* 0x03e00004bc187df3 */ /* 0x000fe20008000818 */
[----:B------:R-:W3:Y:S01]  /*7960*/  MUFU.TANH R21, R21 ;  /* 0x0000001500157308 */ /* 0x000ee20000002400 */
[----:B01----:R-:W-:Y:S01]  /*7970*/  FMNMX.FTZ R6, R20, R15, !PT ;  /* 0x0000000f14067209 */ /* 0x003fe20007810000 */
[C---:B------:R-:W-:Y:S01]  /*7980*/  FMUL.FTZ R166, R0.reuse, R169 ;  /* 0x000000a900a67220 */ /* 0x040fe20000410000 */
[C---:B------:R-:W-:Y:S01]  /*7990*/  FMUL.FTZ R169, R0.reuse, R173 ;  /* 0x000000ad00a97220 */ /* 0x040fe20000410000 */
[C---:B------:R-:W-:Y:S01]  /*79a0*/  FMUL.FTZ R153, R0.reuse, R167 ;  /* 0x000000a700997220 */ /* 0x040fe20000410000 */
[C---:B------:R-:W-:Y:S01]  /*79b0*/  FMUL.FTZ R167, R0.reuse, R172 ;  /* 0x000000ac00a77220 */ /* 0x040fe20000410000 */
[C---:B------:R-:W-:Y:S01]  /*79c0*/  FMUL.FTZ R156, R0.reuse, R170 ;  /* 0x000000aa009c7220 */ /* 0x040fe20000410000 */
[----:B------:R-:W-:Y:S01]  /*79d0*/  FMUL.FTZ R161, R0, R175 ;  /* 0x000000af00a17220 */ /* 0x000fe20000410000 */
[----:B------:R-:W0:Y:S01]  /*79e0*/  MUFU.TANH R9, R9 ;  /* 0x0000000900097308 */ /* 0x000e220000002400 */
[----:B--2---:R-:W-:Y:S01]  /*79f0*/  FMNMX.FTZ R168, R8, R14, !PT ;  /* 0x0000000e08a87209 */ /* 0x004fe20007810000 */
[C---:B------:R-:W-:Y:S01]  /*7a00*/  FMUL.FTZ R157, R0.reuse, R171 ;  /* 0x000000ab009d7220 */ /* 0x040fe20000410000 */
[C---:B------:R-:W-:Y:S01]  /*7a10*/  FMUL.FTZ R160, R0.reuse, R174 ;  /* 0x000000ae00a07220 */ /* 0x040fe20000410000 */
[C---:B------:R-:W-:Y:S01]  /*7a20*/  FMUL.FTZ R171, R0.reuse, R177 ;  /* 0x000000b100ab7220 */ /* 0x040fe20000410000 */
[C---:B------:R-:W-:Y:S01]  /*7a30*/  FMUL.FTZ R170, R0.reuse, R176 ;  /* 0x000000b000aa7220 */ /* 0x040fe20000410000 */
[C---:B------:R-:W-:Y:S01]  /*7a40*/  FMUL.FTZ R165, R0.reuse, R178 ;  /* 0x000000b200a57220 */ /* 0x040fe20000410000 */
[----:B------:R-:W-:Y:S01]  /*7a50*/  UIADD3 UR6, UR6, 0x2, URZ ;  /* 0x0000000206067890 */ /* 0x000fe2000fffe03f */
[----:B------:R-:W1:Y:S01]  /*7a60*/  MUFU.TANH R154, R154 ;  /* 0x0000009a009a7308 */ /* 0x000e620000002400 */
[----:B---3--:R-:W-:Y:S01]  /*7a70*/  FMNMX.FTZ R7, R21, R6, !PT ;  /* 0x0000000615077209 */ /* 0x008fe20007810000 */
[----:B------:R-:W-:Y:S01]  /*7a80*/  UMOV UR7, 0x80000020 ;  /* 0x8000002000077882 */ /* 0x000fe20000000000 */
[----:B------:R-:W-:Y:S01]  /*7a90*/  UMOV UR14, UR55 ;  /* 0x00000037000e7c82 */ /* 0x000fe20008000000 */
[----:B------:R-:W2:Y:S04]  /*7aa0*/  S2R R202, SR_TID.X ;  /* 0x0000000000ca7919 */ /* 0x000ea80000002100 */
[----:B------:R-:W3:Y:S01]  /*7ab0*/  MUFU.TANH R10, R10 ;  /* 0x0000000a000a7308 */ /* 0x000ee20000002400 */
[----:B0-----:R-:W-:Y:S01]  /*7ac0*/  FMNMX.FTZ R173, R9, R168, !PT ;  /* 0x000000a809ad7209 */ /* 0x001fe20007810000 */
[----:B------:R-:W-:-:S06]  /*7ad0*/  FMUL.FTZ R168, R0, R179 ;  /* 0x000000b300a87220 */ /* 0x000fcc0000410000 */
[----:B------:R-:W0:Y:S01]  /*7ae0*/  MUFU.TANH R155, R155 ;  /* 0x0000009b009b7308 */ /* 0x000e220000002400 */
[----:B-1----:R-:W-:-:S07]  /*7af0*/  FMNMX.FTZ R6, R154, R7, !PT ;  /* 0x000000079a067209 */ /* 0x002fce0007810000 */
[----:B------:R-:W1:Y:S01]  /*7b00*/  MUFU.TANH R11, R11 ;  /* 0x0000000b000b7308 */ /* 0x000e620000002400 */
[----:B---3--:R-:W-:Y:S01]  /*7b10*/  FMNMX.FTZ R172, R10, R173, !PT ;  /* 0x000000ad0aac7209 */ /* 0x008fe20007810000 */
[----:B------:R-:W-:-:S06]  /*7b20*/  FMUL.FTZ R173, R0, R180 ;  /* 0x000000b400ad7220 */ /* 0x000fcc0000410000 */
[----:B------:R-:W3:Y:S01]  /*7b30*/  MUFU.TANH R158, R158 ;  /* 0x0000009e009e7308 */ /* 0x000ee20000002400 */
[----:B0-----:R-:W-:Y:S02]  /*7b40*/  FMNMX.FTZ R7, R155, R6, !PT ;  /* 0x000000069b077209 */ /* 0x001fe40007810000 */
[----:B--2---:R-:W-:-:S05]  /*7b50*/  SHF.R.U32.HI R202, RZ, 0x7, R202 ;  /* 0x00000007ffca7819 */ /* 0x004fca00000116ca */
[----:B------:R-:W0:Y:S01]  /*7b60*/  MUFU.TANH R12, R12 ;  /* 0x0000000c000c7308 */ /* 0x000e220000002400 */
[----:B-1----:R-:W-:-:S07]  /*7b70*/  FMNMX.FTZ R175, R11, R172, !PT ;  /* 0x000000ac0baf7209 */ /* 0x002fce0007810000 */
[----:B------:R-:W1:Y:S01]  /*7b80*/  MUFU.TANH R159, R159 ;  /* 0x0000009f009f7308 */ /* 0x000e620000002400 */
[----:B---3--:R-:W-:-:S07]  /*7b90*/  FMNMX.FTZ R6, R158, R7, !PT ;  /* 0x000000079e067209 */ /* 0x008fce0007810000 */
[----:B------:R-:W2:Y:S01]  /*7ba0*/  MUFU.TANH R13, R13 ;  /* 0x0000000d000d7308 */ /* 0x000ea20000002400 */
[----:B0-----:R-:W-:Y:S01]  /*7bb0*/  FMNMX.FTZ R172, R12, R175, !PT ;  /* 0x000000af0cac7209 */ /* 0x001fe20007810000 */
[----:B------:R-:W-:Y:S01]  /*7bc0*/  FMUL.FTZ R175, R0, R181 ;  /* 0x000000b500af7220 */ /* 0x000fe20000410000 */
[----:B------:R-:W-:-:S05]  /*7bd0*/  IMAD.U32 R181, RZ, RZ, UR14 ;  /* 0x0000000effb57e24 */ /* 0x000fca000f8e00ff */
        /* <DEDUP_REMOVED lines=41> */
[----:B--2---:R-:W-:Y:S02]  /*7e70*/  FMNMX.FTZ R7, R172, R7, !PT ;  /* 0x00000007ac077209 */ /* 0x004fe40007810000 */
[----:B0-----:R-:W-:Y:S02]  /*7e80*/  FMNMX.FTZ R176, R175, R6, !PT ;  /* 0x00000006afb07209 */ /* 0x001fe40007810000 */
[----:B-1----:R-:W-:-:S03]  /*7e90*/  FMNMX.FTZ R177, R174, R7, !PT ;  /* 0x00000007aeb17209 */ /* 0x002fc60007810000 */
[----:B------:R-:W0:Y:S04]  /*7ea0*/  SHFL.BFLY PT, R7, R176, 0x2, 0x1f ;  /* 0x0c401f00b0077f89 */ /* 0x000e2800000e0000 */
[----:B------:R-:W1:Y:S01]  /*7eb0*/  SHFL.BFLY PT, R6, R177, 0x2, 0x1f ;  /* 0x0c401f00b1067f89 */ /* 0x000e6200000e0000 */
[----:B------:R-:W-:Y:S02]  /*7ec0*/  WARPGROUP.DEPBAR.LE gsb0, 0x0 ;  /* 0x00008000000079c5 */ /* 0x000fe40000010000 */
[----:B------:R-:W-:Y:S01]  /*7ed0*/  WARPGROUP.ARRIVE ;  /* 0x00000000000079c5 */ /* 0x000fe20000000000 */
[----:B0-----:R-:W-:-:S05]  /*7ee0*/  FMNMX.FTZ R178, R176, R7, !PT ;  /* 0x00000007b0b27209 */ /* 0x001fca0007810000 */
[----:B------:R-:W-:Y:S01]  /*7ef0*/  QGMMA.64x256x32.F32.E4M3.E4M3 R24, R184, gdesc[UR4], R24, gsb0 ;  /* 0x03e00004b8187df3 */ /* 0x000fe20008000818 */
[----:B-1----:R-:W-:Y:S01]  /*7f00*/  FMNMX.FTZ R179, R177, R6, !PT ;  /* 0x00000006b1b37209 */ /* 0x002fe20007810000 */
[----:B------:R-:W0:Y:S04]  /*7f10*/  SHFL.BFLY PT, R7, R178, 0x1, 0x1f ;  /* 0x0c201f00b2077f89 */ /* 0x000e2800000e0000 */
[----:B------:R-:W1:Y:S01]  /*7f20*/  SHFL.BFLY PT, R180, R179, 0x1, 0x1f ;  /* 0x0c201f00b3b47f89 */ /* 0x000e6200000e0000 */
[----:B0-----:R-:W-:Y:S02]  /*7f30*/  FMNMX.FTZ R6, R178, R7, !PT ;  /* 0x00000007b2067209 */ /* 0x001fe40007810000 */
[----:B-1----:R-:W-:-:S03]  /*7f40*/  FMNMX.FTZ R7, R179, R180, !PT ;  /* 0x000000b4b3077209 */ /* 0x002fc60007810000 */
[C---:B------:R-:W-:Y:S01]  /*7f50*/  FFMA.FTZ R178, R6.reuse, R181, -8 ;  /* 0xc100000006b27423 */ /* 0x040fe200000100b5 */
[----:B------:R-:W-:-:S01]  /*7f60*/  FADD.FTZ R15, -R6, R15 ;  /* 0x0000000f060f7221 */ /* 0x000fc20000010100 */
[----:B------:R-:W-:Y:S01]  /*7f70*/  IMAD.U32 R180, RZ, RZ, UR14 ;  /* 0x0000000effb47e24 */ /* 0x000fe2000f8e00ff */
[----:B------:R-:W-:Y:S01]  /*7f80*/  IADD3 R181, -R202, 0xb, RZ ;  /* 0x0000000bcab57810 */ /* 0x000fe20007ffe1ff */
        /* <DEDUP_REMOVED lines=15> */
[----:B------:R-:W-:-:S01]  /*8080*/  FFMA.FTZ R171, R173, UR14, -R178 ;  /* 0x0000000eadab7c23 */ /* 0x000fc200080108b2 */
[C---:B------:R-:W-:Y:S01]  /*8090*/  FADD.FTZ R15, -R7.reuse, R14 ;  /* 0x0000000e070f7221 */ /* 0x040fe20000010100 */
[----:B------:R-:W-:-:S01]  /*80a0*/  FFMA.FTZ R173, R7, R180, -8 ;  /* 0xc100000007ad7423 */ /* 0x000fc200000100b4 */
[----:B------:R0:W-:Y:S02]  /*80b0*/  MUFU.EX2 R14, R176 ;  /* 0x000000b0000e7308 */ /* 0x0001e40000000800 */
[----:B------:R-:W-:Y:S01]  /*80c0*/  FMUL.FTZ R15, R15, UR14 ;  /* 0x0000000e0f0f7c20 */ /* 0x000fe20008410000 */
[--C-:B------:R-:W-:Y:S01]  /*80d0*/  FFMA.FTZ R8, R8, UR14, -R173.reuse ;  /* 0x0000000e08087c23 */ /* 0x100fe200080108ad */
[----:B------:R-:W-:-:S01]  /*80e0*/  FFMA.FTZ R9, R9, UR14, -R173 ;  /* 0x0000000e09097c23 */ /* 0x000fc200080108ad */
[--C-:B------:R-:W-:Y:S01]  /*80f0*/  FFMA.FTZ R10, R10, UR14, -R173.reuse ;  /* 0x0000000e0a0a7c23 */ /* 0x100fe200080108ad */
[----:B------:R-:W-:-:S01]  /*8100*/  FFMA.FTZ R11, R11, UR14, -R173 ;  /* 0x0000000e0b0b7c23 */ /* 0x000fc200080108ad */
[--C-:B------:R-:W-:Y:S01]  /*8110*/  FFMA.FTZ R12, R12, UR14, -R173.reuse ;  /* 0x0000000e0c0c7c23 */ /* 0x100fe200080108ad */
[----:B------:R-:W1:Y:S01]  /*8120*/  MUFU.EX2 R177, R177 ;  /* 0x000000b100b17308 */ /* 0x000e620000000800 */
[----:B------:R-:W-:-:S01]  /*8130*/  FFMA.FTZ R13, R13, UR14, -R173 ;  /* 0x0000000e0d0d7c23 */ /* 0x000fc200080108ad */
[----:B0-----:R-:W-:Y:S01]  /*8140*/  FFMA.FTZ R176, R175, UR14, -R178 ;  /* 0x0000000eafb07c23 */ /* 0x001fe200080108b2 */
        /* <DEDUP_REMOVED lines=10> */
[----:B------:R-:W-:-:S03]  /*81f0*/  FFMA.FTZ R173, R174, UR14, -R173 ;  /* 0x0000000eaead7c23 */ /* 0x000fc600080108ad */
[----:B------:R-:W0:Y:S01]  /*8200*/  MUFU.EX2 R8, R8 ;  /* 0x0000000800087308 */ /* 0x000e220000000800 */
[----:B-1----:R-:W-:-:S07]  /*8210*/  FFMA.FTZ R3, R14, R3, R177 ;  /* 0x000000030e037223 */ /* 0x002fce00000100b1 */
        /* <DEDUP_REMOVED lines=25> */
[----:B------:R-:W-:-:S06]  /*83b0*/  IMAD.U32 R160, RZ, RZ, UR57 ;  /* 0x00000039ffa07e24 */ /* 0x000fcc000f8e00ff */
[----:B------:R-:W2:Y:S01]  /*83c0*/  MUFU.EX2 R178, R178 ;  /* 0x000000b200b27308 */ /* 0x000ea20000000800 */
[----:B0-----:R-:W-:-:S07]  /*83d0*/  FADD.FTZ R157, R175, R4 ;  /* 0x00000004af9d7221 */ /* 0x001fce0000010000 */
[----:B------:R-:W0:Y:S01]  /*83e0*/  MUFU.EX2 R163, R163 ;  /* 0x000000a300a37308 */ /* 0x000e220000000800 */
[----:B-1----:R-:W-:-:S01]  /*83f0*/  FADD.FTZ R4, R162, R3 ;  /* 0x00000003a2047221 */ /* 0x002fc20000010000 */
[----:B------:R-:W-:-:S05]  /*8400*/  @!P1 LEA R3, R160, UR41, 0x3 ;  /* 0x00000029a0039c11 */ /* 0x000fca000f8e18ff */
[----:B------:R-:W-:Y:S01]  /*8410*/  @!P1 VIADD R3, R3, 0x28440 ;  /* 0x0002844003039836 */ /* 0x000fe20000000000 */
[----:B------:R-:W1:Y:S01]  /*8420*/  MUFU.EX2 R152, R152 ;  /* 0x0000009800987308 */ /* 0x000e620000000800 */
[----:B--2---:R-:W-:-:S03]  /*8430*/  FADD.FTZ R157, R178, R157 ;  /* 0x0000009db29d7221 */ /* 0x004fc60000010000 */
[----:B------:R-:W-:-:S04]  /*8440*/  @!P1 PRMT R3, RZ, 0x654, R3 ;  /* 0x00000654ff039816 */ /* 0x000fc80000000003 */
[----:B------:R-:W2:Y:S08]  /*8450*/  MUFU.EX2 R164, R164 ;  /* 0x000000a400a47308 */ /* 0x000eb00000000800 */
[----:B------:R-:W3:Y:S08]  /*8460*/  MUFU.EX2 R153, R153 ;  /* 0x0000009900997308 */ /* 0x000ef00000000800 */
[----:B------:R-:W4:Y:S08]  /*8470*/  MUFU.EX2 R166, R166 ;  /* 0x000000a600a67308 */ /* 0x000f300000000800 */
[----:B------:R-:W5:Y:S08]  /*8480*/  MUFU.EX2 R156, R156 ;  /* 0x0000009c009c7308 */ /* 0x000f700000000800 */
[----:B------:R-:W5:Y:S08]  /*8490*/  MUFU.EX2 R167, R167 ;  /* 0x000000a700a77308 */ /* 0x000f700000000800 */
[----:B------:R0:W5:Y:S08]  /*84a0*/  MUFU.EX2 R179, R161 ;  /* 0x000000a100b37308 */ /* 0x0001700000000800 */
[----:B------:R-:W-:Y:S01]  /*84b0*/  MUFU.EX2 R169, R169 ;  /* 0x000000a900a97308 */ /* 0x000fe20000000800 */
[----:B0-----:R-:W-:-:S01]  /*84c0*/  FADD.FTZ R161, R163, R4 ;  /* 0x00000004a3a17221 */ /* 0x001fc20000010000 */
[----:B-1----:R-:W-:-:S03]  /*84d0*/  FADD.FTZ R4, R152, R157 ;  /* 0x0000009d98047221 */ /* 0x002fc60000010000 */
[----:B--2---:R-:W-:Y:S01]  /*84e0*/  FADD.FTZ R161, R164, R161 ;  /* 0x000000a1a4a17221 */ /* 0x004fe20000010000 */
[----:B---3--:R-:W-:-:S02]  /*84f0*/  FADD.FTZ R157, R153, R4 ;  /* 0x00000004999d7221 */ /* 0x008fc40000010000 */
[----:B------:R-:W0:Y:S01]  /*8500*/  MUFU.EX2 R180, R165 ;  /* 0x000000a500b47308 */ /* 0x000e220000000800 */
[----:B----4-:R-:W-:-:S01]  /*8510*/  FADD.FTZ R4, R166, R161 ;  /* 0x000000a1a6047221 */ /* 0x010fc20000010000 */
[----:B-----5:R-:W-:Y:S01]  /*8520*/  FADD.FTZ R157, R156, R157 ;  /* 0x0000009d9c9d7221 */ /* 0x020fe20000010000 */
[----:B------:R-:W-:Y:S02]  /*8530*/  WARPGROUP.DEPBAR.LE gsb0, 0x0 ;  /* 0x00008000000079c5 */ /* 0x000fe40000010000 */
[----:B------:R-:W-:Y:S01]  /*8540*/  FADD.FTZ R4, R167, R4 ;  /* 0x00000004a7047221 */ /* 0x000fe20000010000 */
[----:B------:R-:W-:-:S01]  /*8550*/  FADD.FTZ R157, R179, R157 ;  /* 0x0000009db39d7221 */ /* 0x000fc20000010000 */
[----:B------:R1:W-:Y:S06]  /*8560*/  BAR.ARV R181, 0x100 ;  /* 0x000400b50000751d */ /* 0x0003ec0000002000 */
[----:B------:R-:W2:Y:S01]  /*8570*/  MUFU.EX2 R170, R170 ;  /* 0x000000aa00aa7308 */ /* 0x000ea20000000800 */
[----:B------:R3:W-:Y:S01]  /*8580*/  @!P1 SYNCS.ARRIVE.TRANS64.RED.A1T0 RZ, [R3+URZ], RZ ;  /* 0x000000ff03ff99a7 */ /* 0x0007e2000810043f */
[----:B0-----:R-:W-:-:S06]  /*8590*/  FADD.FTZ R157, R180, R157 ;  /* 0x0000009db49d7221 */ /* 0x001fcc0000010000 */
[----:B------:R-:W0:Y:S01]  /*85a0*/  MUFU.EX2 R168, R168 ;  /* 0x000000a800a87308 */ /* 0x000e220000000800 */
[----:B---3--:R-:W-:-:S07]  /*85b0*/  FADD.FTZ R3, R169, R4 ;  /* 0x00000004a9037221 */ /* 0x008fce0000010000 */
[----:B------:R-:W3:Y:S01]  /*85c0*/  MUFU.EX2 R171, R171 ;  /* 0x000000ab00ab7308 */ /* 0x000ee20000000800 */
[----:B--2---:R-:W-:-:S07]  /*85d0*/  FADD.FTZ R4, R170, R3 ;  /* 0x00000003aa047221 */ /* 0x004fce0000010000 */
[----:B------:R-:W2:Y:S01]  /*85e0*/  MUFU.EX2 R172, R172 ;  /* 0x000000ac00ac7308 */ /* 0x000ea20000000800 */
[----:B0-----:R-:W-:-:S07]  /*85f0*/  FADD.FTZ R157, R168, R157 ;  /* 0x0000009da89d7221 */ /* 0x001fce0000010000 */
[----:B------:R-:W0:Y:S01]  /*8600*/  MUFU.EX2 R176, R176 ;  /* 0x000000b000b07308 */ /* 0x000e220000000800 */
[----:B---3--:R-:W-:-:S07]  /*8610*/  FADD.FTZ R3, R171, R4 ;  /* 0x00000004ab037221 */ /* 0x008fce0000010000 */
[----:B------:R-:W3:Y:S01]  /*8620*/  MUFU.EX2 R173, R173 ;  /* 0x000000ad00ad7308 */ /* 0x000ee20000000800 */
[----:B--2---:R-:W-:-:S01]  /*8630*/  FADD.FTZ R157, R172, R157 ;  /* 0x0000009dac9d7221 */ /* 0x004fc20000010000 */
[----:B0-----:R-:W-:-:S03]  /*8640*/  FADD.FTZ R3, R176, R3 ;  /* 0x00000003b0037221 */ /* 0x001fc60000010000 */
[----:B---3--:R-:W-:Y:S01]  /*8650*/  FADD.FTZ R4, R173, R157 ;  /* 0x0000009dad047221 */ /* 0x008fe20000010000 */
[----:B-1----:R-:W-:Y:S06]  /*8660*/  @!P0 BRA `(.L_x_1145) ;  /* 0x0000000000048947 */ /* 0x002fec0003800000 */
[----:B------:R-:W-:Y:S01]  /*8670*/  BPT.TRAP 0x1 ;  /* 0x000000040000795c */ /* 0x000fe20000300000 */
.L_x_1145:
        /* <DEDUP_REMOVED lines=153> */
[----:B------:R-:W-:Y:S01]  /*9010*/  F2FP.SATFINITE.E4M3.F32.PACK_AB_MERGE_C R187, R168, R180, R11 ;  /* 0x000000b4a8bb723e */ /* 0x000fe2000480700b */
[----:B------:R-:W-:Y:S06]  /*9020*/  @P2 BRA `(.L_x_1146) ;  /* 0xffffffe000ac2947 */ /* 0x000fec000383ffff */
[----:B------:R-:W-:-:S05]  /*9030*/  UMOV UR55, UR57 ;  /* 0x0000003900377c82 */ /* 0x000fca0008000000 */
.L_x_1136:
        /* <DEDUP_REMOVED lines=8> */
[----:B------:R-:W-:-:S05]  /*90c0*/  ULDC UR57, c[0x0][0x9e0] ;  /* 0x0002780000397ab9 */ /* 0x000fca0000000800 */
.L_x_1165:
[----:B------:R-:W-:Y:S01]  /*90d0*/  ISETP.NE.AND P3, PT, RZ, UR44, PT ;  /* 0x0000002cff007c0c */ /* 0x000fe2000bf65270 */
[----:B------:R-:W-:-:S04]  /*90e0*/  UISETP.NE.AND UP1, UPT, UR59, 0x1, UPT ;  /* 0x000000013b00788c */ /* 0x000fc8000bf25270 */
[----:B------:R-:W-:-:S04]  /*90f0*/  USEL UR50, URZ, 0x1, UP1 ;  /* 0x000000013f327887 */ /* 0x000fc80008800000 */
[----:B------:R-:W-:-:S04]  /*9100*/  ULOP3.LUT UR50, UR60, UR50, URZ, 0x3c, !UPT ;  /* 0x000000323c327292 */ /* 0x000fc8000f8e3c3f */
[----:B------:R-:W-:Y:S08]  /*9110*/  @P3 BRA `(.L_x_1148) ;  /* 0x0000000000383947 */ /* 0x000ff00003800000 */
[----:B------:R-:W-:Y:S05]  /*9120*/  @!P0 BRA `(.L_x_1149) ;  /* 0x0000000000048947 */ /* 0x000fea0003800000 */
[----:B------:R-:W-:Y:S01]  /*9130*/  BPT.TRAP 0x1 ;  /* 0x000000040000795c */ /* 0x000fe20000300000 */
.L_x_1149:
        /* <DEDUP_REMOVED lines=9> */
.L_x_1150:
[----:B-1----:R-:W-:Y:S05]  /*91d0*/  @P2 BRA `(.L_x_1148) ;  /* 0x0000000000082947 */ /* 0x002fea0003800000 */
[----:B------:R-:W1:Y:S02]  /*91e0*/  SYNCS.PHASECHK.TRANS64.TRYWAIT P2, [UR6+0x28430], R6 ;  /* 0x02843006ff0075a7 */ /* 0x000e640008040146 */
[----:B-1----:R-:W-:Y:S05]  /*91f0*/  @!P2 BRA `(.L_x_1151) ;  /* 0x000000d00084a947 */ /* 0x002fea0003800000 */
.L_x_1148:
        /* <DEDUP_REMOVED lines=50> */
.L_x_1153:
[----:B------:R-:W-:Y:S01]  /*9520*/  ULEA UR6, UR59, UR41, 0x3 ;  /* 0x000000293b067291 */ /* 0x000fe2000f8e183f */
[----:B------:R-:W-:-:S05]  /*9530*/  IMAD.U32 R6, RZ, RZ, UR60 ;  /* 0x0000003cff067e24 */ /* 0x000fca000f8e00ff */
[----:B------:R-:W-:-:S04]  /*9540*/  SHF.L.U32 R6, R6, 0x1f, RZ ;  /* 0x0000001f06067819 */ /* 0x000fc800000006ff */
[----:B------:R0:W1:Y:S01]  /*9550*/  SYNCS.PHASECHK.TRANS64.TRYWAIT P2, [UR6+0x28450], R6 ;  /* 0x02845006ff0075a7 */ /* 0x0000620008040146 */
[----:B------:R-:W-:Y:S05]  /*9560*/  @!P0 BRA `(.L_x_1154) ;  /* 0x0000000000048947 */ /* 0x000fea0003800000 */
[----:B------:R-:W-:Y:S01]  /*9570*/  BPT.TRAP 0x1 ;  /* 0x000000040000795c */ /* 0x000fe20000300000 */
.L_x_1154:
[----:B-1----:R-:W-:Y:S05]  /*9580*/  @P2 BRA `(.L_x_1152) ;  /* 0x0000000000082947 */ /* 0x002fea0003800000 */
[----:B------:R-:W1:Y:S02]  /*9590*/  SYNCS.PHASECHK.TRANS64.TRYWAIT P2, [UR6+0x28450], R6 ;  /* 0x02845006ff0075a7 */ /* 0x000e640008040146 */
[----:B-1----:R-:W-:Y:S05]  /*95a0*/  @!P2 BRA `(.L_x_1155) ;  /* 0x000000cc00b0a947 */ /* 0x002fea0003800000 */
.L_x_1152:
[----:B------:R-:W-:Y:S01]  /*95b0*/  UIADD3 UR6, UR41, 0x8000, URZ ;  /* 0x0000800029067890 */ /* 0x000fe2000fffe03f */
[----:B------:R-:W-:Y:S01]  /*95c0*/  WARPGROUP.ARRIVE ;  /* 0x00000000000079c5 */ /* 0x000fe20000000000 */
[----:B------:R-:W-:-:S05]  /*95d0*/  UMOV UR7, 0x80000020 ;  /* 0x8000002000077882 */ /* 0x000fca0000000000 */
[----:B------:R-:W2:Y:S01]  /*95e0*/  S2R R202, SR_TID.X ;  /* 0x0000000000ca7919 */ /* 0x000ea20000002100 */
[----:B------:R-:W-:Y:S01]  /*95f0*/  USHF.R.U32.HI UR6, URZ, 0x4, UR6 ;  /* 0x000000043f067899 */ /* 0x000fe20008011606 */
[----:B------:R-:W-:Y:S01]  /*9600*/  PLOP3.LUT P2, PT, PT, PT, UP0, 0x80, 0x0 ;  /* 0x000000000000781c */ /* 0x000fe20003f4f008 */
[----:B01----:R-:W-:Y:S02]  /*9610*/  IMAD.U32 R6, RZ, RZ, UR58 ;  /* 0x0000003aff067e24 */ /* 0x003fe4000f8e00ff */
[C---:B------:R-:W-:Y:S01]  /*9620*/  FMUL.FTZ R11, R0.reuse, R155 ;  /* 0x0000009b000b7220 */ /* 0x040fe20000410000 */
[----:B------:R-:W-:Y:S01]  /*9630*/  ULOP3.LUT UR6, UR6, 0x3fff, URZ, 0xc0, !UPT ;  /* 0x00003fff06067892 */ /* 0x000fe2000f8ec03f */
[C---:B------:R-:W-:Y:S01]  /*9640*/  FMUL.FTZ R155, R0.reuse, R157 ;  /* 0x0000009d009b7220 */ /* 0x040fe20000410000 */
[----:B------:R-:W-:Y:S01]  /*9650*/  FMUL.FTZ R157, R0, R171 ;  /* 0x000000ab009d7220 */ /* 0x000fe20000410000 */
[----:B------:R-:W-:Y:S01]  /*9660*/  @!P1 LEA R6, R6, UR41, 0x3 ;  /* 0x0000002906069c11 */ /* 0x000fe2000f8e18ff */
[----:B------:R-:W-:Y:S01]  /*9670*/  ULOP3.LUT UR6, UR6, 0x10000, URZ, 0xfc, !UPT ;  /* 0x0001000006067892 */ /* 0x000fe2000f8efc3f */
[C---:B------:R-:W-:Y:S01]  /*9680*/  FMUL.FTZ R14, R0.reuse, R163 ;  /* 0x000000a3000e7220 */ /* 0x040fe20000410000 */
[C---:B------:R-:W-:Y:S01]  /*9690*/  FMUL.FTZ R171, R0.reuse, R172 ;  /* 0x000000ac00ab7220 */ /* 0x040fe20000410000 */
[C---:B------:R-:W-:Y:S01]  /*96a0*/  FMUL.FTZ R172, R0.reuse, R173 ;  /* 0x000000ad00ac7220 */ /* 0x040fe20000410000 */
[----:B------:R-:W-:Y:S01]  /*96b0*/  ULEA UR6, UR59, UR6, 0xa ;  /* 0x000000063b067291 */ /* 0x000fe2000f8e503f */
[C---:B------:R-:W-:Y:S01]  /*96c0*/  FMUL.FTZ R163, R0.reuse, R178 ;  /* 0x000000b200a37220 */ /* 0x040fe20000410000 */
[----:B------:R-:W-:Y:S01]  /*96d0*/  FMUL.FTZ R10, R0, R154 ;  /* 0x0000009a000a7220 */ /* 0x000fe20000410000 */
[----:B------:R-:W-:-:S02]  /*96e0*/  @!P1 VIADD R6, R6, 0x28440 ;  /* 0x0002844006069836 */ /* 0x000fc40000000000 */
[C---:B------:R-:W-:Y:S01]  /*96f0*/  FMUL.FTZ R154, R0.reuse, R156 ;  /* 0x0000009c009a7220 */ /* 0x040fe20000410000 */
[----:B------:R-:W-:Y:S02]  /*9700*/  IMAD.SHL.U32 R178, R5, 0x40, RZ ;  /* 0x0000004005b27824 */ /* 0x000fe400078e00ff */
        /* <DEDUP_REMOVED lines=11> */
[----:B------:R-:W-:Y:S01]  /*97c0*/  @!P1 PRMT R6, RZ, 0x654, R6 ;  /* 0x00000654ff069816 */ /* 0x000fe20000000006 */
[C---:B------:R-:W-:Y:S01]  /*97d0*/  FMUL.FTZ R160, R0.reuse, R160 ;  /* 0x000000a000a07220 */ /* 0x040fe20000410000 */
[----:B--2---:R-:W-:Y:S01]  /*97e0*/  SHF.R.U32.HI R202, RZ, 0x7, R202 ;  /* 0x00000007ffca7819 */ /* 0x004fe200000116ca */
        /* <DEDUP_REMOVED lines=13> */
[----:B------:R-:W0:Y:S01]  /*98c0*/  MUFU.TANH R20, R20 ;  /* 0x0000001400147308 */ /* 0x000e220000002400 */
[----:B------:R-:W-:-:S07]  /*98d0*/  FMUL.FTZ R180, R0, R180 ;  /* 0x000000b400b47220 */ /* 0x000fce0000410000 */
[----:B------:R-:W1:Y:S08]  /*98e0*/  MUFU.TANH R21, R21 ;  /* 0x0000001500157308 */ /* 0x000e700000002400 */
        /* <DEDUP_REMOVED lines=30> */
[----:B------:R-:W-:Y:S01]  /*9ad0*/  QGMMA.64x256x32.F32.E4M3.E4M3 R24, R184, gdesc[UR4], R24, gsb0 ;  /* 0x03e00004b8187df3 */ /* 0x000fe20008000818 */
[----:B------:R-:W-:Y:S02]  /*9ae0*/  @UP0 ULDC UR6, c[0x0][0x44c] ;  /* 0x0001130000060ab9 */ /* 0x000fe40000000800 */
[----:B------:R-:W-:Y:S02]  /*9af0*/  WARPGROUP.DEPBAR.LE gsb0, 0x0 ;  /* 0x00008000000079c5 */ /* 0x000fe40000010000 */
[----:B------:R-:W-:Y:S01]  /*9b00*/  FMUL.FTZ R184, R0, R177 ;  /* 0x000000b100b87220 */ /* 0x000fe20000410000 */
[----:B------:R-:W-:Y:S01]  /*9b10*/  VIADD R177, R17, UR36 ;  /* 0x0000002411b17c36 */ /* 0x000fe20008000000 */
[----:B------:R0:W-:Y:S06]  /*9b20*/  BAR.ARV R170, 0x100 ;  /* 0x000400aa0000751d */ /* 0x0001ec0000002000 */
[----:B------:R-:W-:Y:S01]  /*9b30*/  @P2 IMAD.HI.U32 R7, R177, UR6, RZ ;  /* 0x00000006b1072c27 */ /* 0x000fe2000f8e00ff */
[----:B------:R-:W-:Y:S01]  /*9b40*/  @UP0 ULDC UR6, c[0x0][0x450] ;  /* 0x0001140000060ab9 */ /* 0x000fe20000000800 */
[----:B------:R5:W-:Y:S01]  /*9b50*/  @!P1 SYNCS.ARRIVE.TRANS64.RED.A1T0 RZ, [R6+URZ], RZ ;  /* 0x000000ff06ff99a7 */ /* 0x000be2000810043f */
[----:B------:R-:W0:Y:S02]  /*9b60*/  MUFU.TANH R184, R184 ;  /* 0x000000b800b87308 */ /* 0x000e240000002400 */
[----:B------:R-:W-:-:S02]  /*9b70*/  @P2 SHF.R.U32.HI R177, RZ, UR6, R7 ;  /* 0x00000006ffb12c19 */ /* 0x000fc40008011607 */
[----:B------:R-:W-:-:S03]  /*9b80*/  IADD3 R7, -R178, 0x1, RZ ;  /* 0x00000001b2077810 */ /* 0x000fc60007ffe1ff */
[----:B------:R-:W1:Y:S01]  /*9b90*/  SHFL.IDX PT, R173, R177, RZ, 0x1c1f ;  /* 0x001c1fffb1ad7589 */ /* 0x000e6200000e0000 */
[----:B-----5:R-:W-:Y:S01]  /*9ba0*/  IMAD.U32 R6, RZ, RZ, UR45 ;  /* 0x0000002dff067e24 */ /* 0x020fe2000f8e00ff */
[----:B------:R5:W0:Y:S01]  /*9bb0*/  MUFU.TANH R185, R180 ;  /* 0x000000b400b97308 */ /* 0x000a220000002400 */
[----:B------:R-:W-:-:S05]  /*9bc0*/  IMAD R7, R2, -0x2, R7 ;  /* 0xfffffffe02077824 */ /* 0x000fca00078e0207 */
[----:B------:R-:W-:-:S05]  /*9bd0*/  IADD3 R7, -R6, UR37, R7 ;  /* 0x0000002506077c10 */ /* 0x000fca000fffe107 */
[C---:B------:R-:W-:Y:S02]  /*9be0*/  VIADD R182, R7.reuse, UR57 ;  /* 0x0000003907b67c36 */ /* 0x040fe40008000000 */
[----:B------:R-:W-:Y:S02]  /*9bf0*/  VIADD R183, R7, UR54 ;  /* 0x0000003607b77c36 */ /* 0x000fe40008000000 */
[--C-:B-1----:R-:W-:Y:S02]  /*9c00*/  IMAD.IADD R179, R182, 0x1, R173.reuse ;  /* 0x00000001b6b37824 */ /* 0x102fe400078e02ad */
[----:B-----5:R-:W-:Y:S01]  /*9c10*/  IMAD.IADD R180, R183, 0x1, R173 ;  /* 0x00000001b7b47824 */ /* 0x020fe200078e02ad */
[----:B0-234-:R-:W-:Y:S06]  /*9c20*/  @!P6 BRA `(.L_x_1156) ;  /* 0x00000000005ce947 */ /* 0x01dfec0003800000 */
        /* <DEDUP_REMOVED lines=13> */
.L_x_1158:
[----:B------:R-:W-:-:S05]  /*9d00*/  IMAD.U32 R170, RZ, RZ, UR56 ;  /* 0x00000038ffaa7e24 */ /* 0x000fca000f8e00ff */
[----:B------:R-:W-:-:S13]  /*9d10*/  ISETP.NE.AND P2, PT, R170, 0x1, PT ;  /* 0x00000001aa00780c */ /* 0x000fda0003f45270 */
[----:B------:R-:W0:Y:S02]  /*9d20*/  @P2 LDC.64 R6, c[0x0][0x9e8] ;  /* 0x00027a00ff062b82 */ /* 0x000e240000000a00 */
[----:B0-----:R-:W-:-:S05]  /*9d30*/  @P2 IMAD.HI.U32 R6, R173, R6, RZ ;  /* 0x00000006ad062227 */ /* 0x001fca00078e00ff */
[----:B------:R-:W-:-:S07]  /*9d40*/  @P2 SHF.R.U32.HI R173, RZ, R7, R6 ;  /* 0x00000007ffad2219 */ /* 0x000fce0000011606 */
.L_x_1159:
[----:B------:R-:W-:Y:S05]  /*9d50*/  BSYNC B0 ;  /* 0x0000000000007941 */ /* 0x000fea0003800000 */
.L_x_1157:
[----:B------:R-:W-:-:S04]  /*9d60*/  IMAD R173, R173, R170, -R178 ;  /* 0x000000aaadad7224 */ /* 0x000fc800078e0ab2 */
[----:B------:R-:W-:-:S05]  /*9d70*/  IMAD R173, R2, -0x2, R173 ;  /* 0xfffffffe02ad7824 */ /* 0x000fca00078e02ad */
[----:B------:R-:W-:Y:S02]  /*9d80*/  VIADDMNMX R179, R173, R170, R179, PT ;  /* 0x000000aaadb37246 */ /* 0x000fe400038001b3 */
[----:B------:R-:W-:-:S07]  /*9d90*/  VIMNMX R180, R180, R173, !PT ;  /* 0x000000adb4b47248 */ /* 0x000fce0007fe0100 */
.L_x_1156:
[----:B------:R-:W-:Y:S01]  /*9da0*/  ISETP.GT.AND P2, PT, R5, -0x1, PT ;  /* 0xffffffff0500780c */ /* 0x000fe20003f44270 */
[----:B------:R-:W0:Y:S03]  /*9db0*/  SHFL.IDX PT, R6, R177, 0x1, 0x1c1f ;  /* 0x003c1f00b1067f89 */ /* 0x000e2600000e0000 */
[C---:B------:R-:W-:Y:S02]  /*9dc0*/  ISETP.GT.AND P3, PT, R180.reuse, RZ, P2 ;  /* 0x000000ffb400720c */ /* 0x040fe40001764270 */
[C---:B------:R-:W-:Y:S02]  /*9dd0*/  ISETP.GT.AND P5, PT, R180.reuse, 0x1, P2 ;  /* 0x00000001b400780c */ /* 0x040fe400017a4270 */
[----:B------:R-:W-:Y:S02]  /*9de0*/  ISETP.LT.OR P4, PT, R179, 0x1, P3 ;  /* 0x00000001b300780c */ /* 0x000fe40001f81670 */
[----:B------:R-:W-:-:S02]  /*9df0*/  ISETP.GT.AND P3, PT, R180, 0x8, P2 ;  /* 0x00000008b400780c */ /* 0x000fc40001764270 */
[----:B------:R-:W-:Y:S02]  /*9e00*/  FSEL R175, R20, -INF , !P4 ;  /* 0xff80000014af7808 */ /* 0x000fe40006000000 */
[----:B------:R-:W-:Y:S02]  /*9e10*/  ISETP.GT.AND P4, PT, R180, 0x9, P2 ;  /* 0x00000009b400780c */ /* 0x000fe40001784270 */
[C---:B------:R-:W-:Y:S02]  /*9e20*/  ISETP.LT.OR P5, PT, R179.reuse, 0x2, P5 ;  /* 0x00000002b300780c */ /* 0x040fe40002fa1670 */
[C---:B------:R-:W-:Y:S02]  /*9e30*/  ISETP.LT.OR P3, PT, R179.reuse, 0x9, P3 ;  /* 0x00000009b300780c */ /* 0x040fe40001f61670 */
[----:B------:R-:W-:Y:S02]  /*9e40*/  ISETP.LT.OR P4, PT, R179, 0xa, P4 ;  /* 0x0000000ab300780c */ /* 0x000fe40002781670 */
[----:B------:R-:W-:-:S02]  /*9e50*/  FSEL R174, R21, -INF , !P5 ;  /* 0xff80000015ae7808 */ /* 0x000fc40006800000 */
[----:B------:R-:W-:Y:S01]  /*9e60*/  FSEL R173, R154, -INF , !P3 ;  /* 0xff8000009aad7808 */ /* 0x000fe20005800000 */
[----:B0-----:R-:W-:Y:S01]  /*9e70*/  IMAD.IADD R177, R183, 0x1, R6 ;  /* 0x00000001b7b17824 */ /* 0x001fe200078e0206 */
[----:B------:R-:W-:Y:S02]  /*9e80*/  FSEL R170, R155, -INF , !P4 ;  /* 0xff8000009baa7808 */ /* 0x000fe40006000000 */
[C---:B------:R-:W-:Y:S02]  /*9e90*/  ISETP.GT.AND P5, PT, R180.reuse, 0x10, P2 ;  /* 0x00000010b400780c */ /* 0x040fe400017a4270 */
[C---:B------:R-:W-:Y:S02]  /*9ea0*/  ISETP.GT.AND P3, PT, R180.reuse, 0x11, P2 ;  /* 0x00000011b400780c */ /* 0x040fe40001764270 */
[----:B------:R-:W-:Y:S02]  /*9eb0*/  ISETP.GT.AND P4, PT, R180, 0x18, P2 ;  /* 0x00000018b400780c */ /* 0x000fe40001784270 */
[----:B------:R-:W-:-:S02]  /*9ec0*/  ISETP.LT.OR P5, PT, R179, 0x11, P5 ;  /* 0x00000011b300780c */ /* 0x000fc40002fa1670 */
[C---:B------:R-:W-:Y:S02]  /*9ed0*/  ISETP.LT.OR P3, PT, R179.reuse, 0x12, P3 ;  /* 0x00000012b300780c */ /* 0x040fe40001f61670 */
[----:B------:R-:W-:Y:S02]  /*9ee0*/  ISETP.LT.OR P4, PT, R179, 0x19, P4 ;  /* 0x00000019b300780c */ /* 0x000fe40002781670 */
[----:B------:R-:W-:Y:S02]  /*9ef0*/  FSEL R160, R160, -INF , !P5 ;  /* 0xff800000a0a07808 */ /* 0x000fe40006800000 */
[----:B------:R-:W-:Y:S02]  /*9f00*/  FSEL R161, R161, -INF , !P3 ;  /* 0xff800000a1a17808 */ /* 0x000fe40005800000 */
[----:B------:R-:W-:Y:S02]  /*9f10*/  FSEL R164, R164, -INF , !P4 ;  /* 0xff800000a4a47808 */ /* 0x000fe40006000000 */
[----:B------:R-:W-:-:S02]  /*9f20*/  ISETP.GT.AND P5, PT, R180, 0x19, P2 ;  /* 0x00000019b400780c */ /* 0x000fc400017a4270 */
[C---:B------:R-:W-:Y:S02]  /*9f30*/  ISETP.GT.AND P3, PT, R180.reuse, 0x20, P2 ;  /* 0x00000020b400780c */ /* 0x040fe40001764270 */
[----:B------:R-:W-:Y:S02]  /*9f40*/  ISETP.GT.AND P4, PT, R180, 0x21, P2 ;  /* 0x00000021b400780c */ /* 0x000fe40001784270 */
[C---:B------:R-:W-:Y:S02]  /*9f50*/  ISETP.LT.OR P5, PT, R179.reuse, 0x1a, P5 ;  /* 0x0000001ab300780c */ /* 0x040fe40002fa1670 */
[C---:B------:R-:W-:Y:S02]  /*9f60*/  ISETP.LT.OR P3, PT, R179.reuse, 0x21, P3 ;  /* 0x00000021b300780c */ /* 0x040fe40001f61670 */
[----:B------:R-:W-:Y:S02]  /*9f70*/  ISETP.LT.OR P4, PT, R179, 0x22, P4 ;  /* 0x00000022b300780c */ /* 0x000fe40002781670 */
[----:B------:R-:W-:-:S02]  /*9f80*/  FSEL R165, R165, -INF , !P5 ;  /* 0xff800000a5a57808 */ /* 0x000fc40006800000 */
[----:B------:R-:W-:Y:S02]  /*9f90*/  FSEL R168, R168, -INF , !P3 ;  /* 0xff800000a8a87808 */ /* 0x000fe40005800000 */
        /* <DEDUP_REMOVED lines=9> */
[----:B------:R-:W-:Y:S01]  /*a030*/  FSEL R155, R176, -INF , !P4 ;  /* 0xff800000b09b7808 */ /* 0x000fe20006000000 */
[----:B------:R-:W-:Y:S01]  /*a040*/  IMAD.IADD R176, R182, 0x1, R6 ;  /* 0x00000001b6b07824 */ /* 0x000fe200078e0206 */
        /* <DEDUP_REMOVED lines=8> */
[----:B------:R-:W-:Y:S01]  /*a0d0*/  FSEL R154, R181, -INF , !P4 ;  /* 0xff800000b59a7808 */ /* 0x000fe20006000000 */
[----:B------:R-:W-:Y:S06]  /*a0e0*/  @!P6 BRA `(.L_x_1160) ;  /* 0x00000000005ce947 */ /* 0x000fec0003800000 */
        /* <DEDUP_REMOVED lines=13> */
.L_x_1162:
[----:B------:R-:W-:-:S05]  /*a1c0*/  IMAD.U32 R180, RZ, RZ, UR56 ;  /* 0x00000038ffb47e24 */ /* 0x000fca000f8e00ff */
[----:B------:R-:W-:-:S13]  /*a1d0*/  ISETP.NE.AND P3, PT, R180, 0x1, PT ;  /* 0x00000001b400780c */ /* 0x000fda0003f65270 */
[----:B------:R-:W0:Y:S02]  /*a1e0*/  @P3 LDC.64 R6, c[0x0][0x9e8] ;  /* 0x00027a00ff063b82 */ /* 0x000e240000000a00 */
[----:B0-----:R-:W-:-:S05]  /*a1f0*/  @P3 IMAD.HI.U32 R6, R179, R6, RZ ;  /* 0x00000006b3063227 */ /* 0x001fca00078e00ff */
[----:B------:R-:W-:-:S07]  /*a200*/  @P3 SHF.R.U32.HI R179, RZ, R7, R6 ;  /* 0x00000007ffb33219 */ /* 0x000fce0000011606 */
.L_x_1163:
[----:B------:R-:W-:Y:S05]  /*a210*/  BSYNC B0 ;  /* 0x0000000000007941 */ /* 0x000fea0003800000 */
.L_x_1161:
[----:B------:R-:W-:-:S04]  /*a220*/  IMAD R179, R179, R180, -R178 ;  /* 0x000000b4b3b37224 */ /* 0x000fc800078e0ab2 */
[----:B------:R-:W-:-:S05]  /*a230*/  IMAD R179, R2, -0x2, R179 ;  /* 0xfffffffe02b37824 */ /* 0x000fca00078e02b3 */
[----:B------:R-:W-:Y:S02]  /*a240*/  VIADDMNMX R176, R179, R180, R176, PT ;  /* 0x000000b4b3b07246 */ /* 0x000fe400038001b0 */
[----:B------:R-:W-:-:S07]  /*a250*/  VIMNMX R177, R177, R179, !PT ;  /* 0x000000b3b1b17248 */ /* 0x000fce0007fe0100 */
.L_x_1160:
        /* <DEDUP_REMOVED lines=8> */
[C---:B------:R-:W-:Y:S02]  /*a2e0*/  ISETP.GT.AND P4, PT, R177.reuse, RZ, P2 ;  /* 0x000000ffb100720c */ /* 0x040fe40001784270 */
[----:B------:R-:W-:Y:S02]  /*a2f0*/  FMNMX.FTZ R6, R160, R7, !PT ;  /* 0x00000007a0067209 */ /* 0x000fe40007810000 */
[----:B------:R-:W-:Y:S02]  /*a300*/  ISETP.GT.AND P5, PT, R177, 0x9, P2 ;  /* 0x00000009b100780c */ /* 0x000fe400017a4270 */
[----:B------:R-:W-:Y:S02]  /*a310*/  FMNMX.FTZ R7, R161, R6, !PT ;  /* 0x00000006a1077209 */ /* 0x000fe40007810000 */
[----:B------:R-:W-:-:S02]  /*a320*/  ISETP.GT.AND P3, PT, R177, 0x1, P2 ;  /* 0x00000001b100780c */ /* 0x000fc40001764270 */
[----:B------:R-:W-:Y:S02]  /*a330*/  FMNMX.FTZ R6, R164, R7, !PT ;  /* 0x00000007a4067209 */ /* 0x000fe40007810000 */
[C---:B------:R-:W-:Y:S02]  /*a340*/  ISETP.LT.OR P4, PT, R176.reuse, 0x1, P4 ;  /* 0x00000001b000780c */ /* 0x040fe40002781670 */
[----:B------:R-:W-:Y:S02]  /*a350*/  FMNMX.FTZ R7, R165, R6, !PT ;  /* 0x00000006a5077209 */ /* 0x000fe40007810000 */
[----:B------:R-:W-:Y:S02]  /*a360*/  ISETP.LT.OR P5, PT, R176, 0xa, P5 ;  /* 0x0000000ab000780c */ /* 0x000fe40002fa1670 */
[----:B------:R-:W-:Y:S02]  /*a370*/  FMNMX.FTZ R6, R168, R7, !PT ;  /* 0x00000007a8067209 */ /* 0x000fe40007810000 */
[----:B------:R-:W-:-:S02]  /*a380*/  ISETP.LT.OR P3, PT, R176, 0x2, P3 ;  /* 0x00000002b000780c */ /* 0x000fc40001f61670 */
[----:B------:R-:W-:Y:S02]  /*a390*/  FMNMX.FTZ R6, R169, R6, !PT ;  /* 0x00000006a9067209 */ /* 0x000fe40007810000 */
[----:B------:R-:W-:Y:S02]  /*a3a0*/  FSEL R10, R10, -INF , !P4 ;  /* 0xff8000000a0a7808 */ /* 0x000fe40006000000 */
[----:B------:R-:W-:Y:S02]  /*a3b0*/  FMNMX.FTZ R7, R21, R6, !PT ;  /* 0x0000000615077209 */ /* 0x000fe40007810000 */
[----:B------:R-:W-:Y:S02]  /*a3c0*/  FSEL R13, R13, -INF , !P5 ;  /* 0xff8000000d0d7808 */ /* 0x000fe40006800000 */
[----:B------:R-:W-:Y:S02]  /*a3d0*/  FMNMX.FTZ R6, R20, R7, !PT ;  /* 0x0000000714067209 */ /* 0x000fe40007810000 */
[----:B------:R-:W-:-:S02]  /*a3e0*/  FSEL R11, R11, -INF , !P3 ;  /* 0xff8000000b0b7808 */ /* 0x000fc40005800000 */
[----:B------:R-:W-:Y:S02]  /*a3f0*/  FMNMX.FTZ R7, R155, R6, !PT ;  /* 0x000000069b077209 */ /* 0x000fe40007810000 */
[C---:B------:R-:W-:Y:S02]  /*a400*/  ISETP.GT.AND P5, PT, R177.reuse, 0x11, P2 ;  /* 0x00000011b100780c */ /* 0x040fe400017a4270 */
[----:B------:R-:W-:Y:S02]  /*a410*/  FMNMX.FTZ R6, R172, R7, !PT ;  /* 0x00000007ac067209 */ /* 0x000fe40007810000 */
[----:B------:R-:W-:Y:S02]  /*a420*/  ISETP.GT.AND P3, PT, R177, 0x10, P2 ;  /* 0x00000010b100780c */ /* 0x000fe40001764270 */
[----:B------:R-:W-:Y:S02]  /*a430*/  FMNMX.FTZ R7, R171, R6, !PT ;  /* 0x00000006ab077209 */ /* 0x000fe40007810000 */
[----:B------:R-:W-:-:S02]  /*a440*/  ISETP.LT.OR P5, PT, R176, 0x12, P5 ;  /* 0x00000012b000780c */ /* 0x000fc40002fa1670 */
[----:B------:R-:W-:Y:S02]  /*a450*/  FMNMX.FTZ R7, R154, R7, !PT ;  /* 0x000000079a077209 */ /* 0x000fe40007810000 */
[----:B------:R-:W-:Y:S02]  /*a460*/  ISETP.LT.OR P3, PT, R176, 0x11, P3 ;  /* 0x00000011b000780c */ /* 0x000fe40001f61670 */
[----:B------:R-:W-:Y:S01]  /*a470*/  FSEL R14, R14, -INF , !P5 ;  /* 0xff8000000e0e7808 */ /* 0x000fe20006800000 */
[----:B------:R-:W0:Y:S01]  /*a480*/  SHFL.BFLY PT, R6, R7, 0x2, 0x1f ;  /* 0x0c401f0007067f89 */ /* 0x000e2200000e0000 */
[----:B------:R-:W-:Y:S02]  /*a490*/  ISETP.GT.AND P5, PT, R177, 0x20, P2 ;  /* 0x00000020b100780c */ /* 0x000fe400017a4270 */
[----:B------:R-:W-:Y:S02]  /*a4a0*/  FSEL R15, R15, -INF , !P3 ;  /* 0xff8000000f0f7808 */ /* 0x000fe40005800000 */
[----:B------:R-:W-:-:S02]  /*a4b0*/  ISETP.GT.AND P3, PT, R177, 0x18, P2 ;  /* 0x00000018b100780c */ /* 0x000fc40001764270 */
[C---:B------:R-:W-:Y:S02]  /*a4c0*/  ISETP.LT.OR P5, PT, R176.reuse, 0x21, P5 ;  /* 0x00000021b000780c */ /* 0x040fe40002fa1670 */
[----:B------:R-:W-:Y:S02]  /*a4d0*/  ISETP.GT.AND P4, PT, R177, 0x19, P2 ;  /* 0x00000019b100780c */ /* 0x000fe40001784270 */
[----:B------:R-:W-:Y:S02]  /*a4e0*/  ISETP.LT.OR P3, PT, R176, 0x19, P3 ;  /* 0x00000019b000780c */ /* 0x000fe40001f61670 */
[----:B------:R-:W-:Y:S02]  /*a4f0*/  FSEL R156, R156, -INF , !P5 ;  /* 0xff8000009c9c7808 */ /* 0x000fe40006800000 */
[----:B------:R-:W-:Y:S02]  /*a500*/  FSEL R152, R152, -INF , !P3 ;  /* 0xff80000098987808 */ /* 0x000fe40005800000 */
[----:B------:R-:W-:-:S02]  /*a510*/  ISETP.LT.OR P4, PT, R176, 0x1a, P4 ;  /* 0x0000001ab000780c */ /* 0x000fc40002781670 */
[----:B------:R-:W-:Y:S02]  /*a520*/  ISETP.GT.AND P3, PT, R177, 0x21, P2 ;  /* 0x00000021b100780c */ /* 0x000fe40001764270 */
[----:B------:R-:W-:Y:S02]  /*a530*/  FSEL R153, R153, -INF , !P4 ;  /* 0xff80000099997808 */ /* 0x000fe40006000000 */
[----:B------:R-:W-:Y:S02]  /*a540*/  ISETP.GT.AND P4, PT, R177, 0x28, P2 ;  /* 0x00000028b100780c */ /* 0x000fe40001784270 */
[----:B0-----:R-:W-:Y:S02]  /*a550*/  FMNMX.FTZ R178, R7, R6, !PT ;  /* 0x0000000607b27209 */ /* 0x001fe40007810000 */
[C---:B------:R-:W-:Y:S02]  /*a560*/  ISETP.LT.OR P3, PT, R176.reuse, 0x22, P3 ;  /* 0x00000022b000780c */ /* 0x040fe40001f61670 */
[----:B------:R-:W-:Y:S01]  /*a570*/  ISETP.LT.OR P4, PT, R176, 0x29, P4 ;  /* 0x00000029b000780c */ /* 0x000fe20002781670 */
[----:B------:R-:W0:Y:S01]  /*a580*/  SHFL.BFLY PT, R179, R178, 0x1, 0x1f ;  /* 0x0c201f00b2b37f89 */ /* 0x000e2200000e0000 */
[----:B------:R-:W-:-:S02]  /*a590*/  FSEL R157, R157, -INF , !P3 ;  /* 0xff8000009d9d7808 */ /* 0x000fc40005800000 */
[C---:B------:R-:W-:Y:S02]  /*a5a0*/  ISETP.GT.AND P3, PT, R177.reuse, 0x29, P2 ;  /* 0x00000029b100780c */ /* 0x040fe40001764270 */
[----:B------:R-:W-:Y:S02]  /*a5b0*/  FSEL R158, R158, -INF , !P4 ;  /* 0xff8000009e9e7808 */ /* 0x000fe40006000000 */
[----:B------:R-:W-:Y:S02]  /*a5c0*/  ISETP.GT.AND P4, PT, R177, 0x30, P2 ;  /* 0x00000030b100780c */ /* 0x000fe40001784270 */
[C---:B------:R-:W-:Y:S02]  /*a5d0*/  ISETP.LT.OR P3, PT, R176.reuse, 0x2a, P3 ;  /* 0x0000002ab000780c */ /* 0x040fe40001f61670 */
[----:B------:R-:W-:Y:S02]  /*a5e0*/  ISETP.LT.OR P4, PT, R176, 0x31, P4 ;  /* 0x00000031b000780c */ /* 0x000fe40002781670 */
[----:B------:R-:W-:-:S02]  /*a5f0*/  FSEL R159, R159, -INF , !P3 ;  /* 0xff8000009f9f7808 */ /* 0x000fc40005800000 */
[----:B------:R-:W-:Y:S02]  /*a600*/  ISETP.GT.AND P3, PT, R177, 0x31, P2 ;  /* 0x00000031b100780c */ /* 0x000fe40001764270 */
[----:B------:R-:W-:Y:S02]  /*a610*/  FSEL R163, R163, -INF , !P4 ;  /* 0xff800000a3a37808 */ /* 0x000fe40006000000 */
[C---:B------:R-:W-:Y:S02]  /*a620*/  ISETP.GT.AND P4, PT, R177.reuse, 0x38, P2 ;  /* 0x00000038b100780c */ /* 0x040fe40001784270 */
[----:B------:R-:W-:Y:S02]  /*a630*/  ISETP.LT.OR P3, PT, R176, 0x32, P3 ;  /* 0x00000032b000780c */ /* 0x000fe40001f61670 */
[----:B------:R-:W-:Y:S02]  /*a640*/  ISETP.GT.AND P2, PT, R177, 0x39, P2 ;  /* 0x00000039b100780c */ /* 0x000fe40001744270 */
[----:B0-----:R-:W-:Y:S01]  /*a650*/  FMNMX.FTZ R6, R178, R179, !PT ;  /* 0x000000b3b2067209 */ /* 0x001fe20007810000 */
[----:B------:R-:W-:Y:S01]  /*a660*/  IMAD.U32 R179, RZ, RZ, UR14 ;  /* 0x0000000effb37e24 */ /* 0x000fe2000f8e00ff */
[----:B------:R-:W-:-:S02]  /*a670*/  FMNMX.FTZ R178, R10, R9, !PT ;  /* 0x000000090ab27209 */ /* 0x000fc40007810000 */
[----:B------:R-:W-:Y:S02]  /*a680*/  FSETP.NEU.FTZ.AND P5, PT, R6, -INF , PT ;  /* 0xff8000000600780b */ /* 0x000fe40003fbd000 */
[----:B------:R-:W-:Y:S02]  /*a690*/  FMNMX.FTZ R7, R11, R178, !PT ;  /* 0x000000b20b077209 */ /* 0x000fe40007810000 */
[----:B------:R-:W-:Y:S02]  /*a6a0*/  ISETP.LT.OR P4, PT, R176, 0x39, P4 ;  /* 0x00000039b000780c */ /* 0x000fe40002781670 */
[----:B------:R-:W-:Y:S02]  /*a6b0*/  FMNMX.FTZ R178, R12, R7, !PT ;  /* 0x000000070cb27209 */ /* 0x000fe40007810000 */
[----:B------:R-:W-:Y:S02]  /*a6c0*/  FSEL R162, R162, -INF , !P3 ;  /* 0xff800000a2a27808 */ /* 0x000fe40005800000 */
[----:B------:R-:W-:-:S02]  /*a6d0*/  FMNMX.FTZ R178, R13, R178, !PT ;  /* 0x000000b20db27209 */ /* 0x000fc40007810000 */
[----:B------:R-:W-:Y:S02]  /*a6e0*/  ISETP.LT.OR P2, PT, R176, 0x3a, P2 ;  /* 0x0000003ab000780c */ /* 0x000fe40001741670 */
[----:B------:R-:W-:Y:S01]  /*a6f0*/  FMNMX.FTZ R7, R15, R178, !PT ;  /* 0x000000b20f077209 */ /* 0x000fe20007810000 */
[----:B------:R-:W-:-:S01]  /*a700*/  FFMA.FTZ R178, R6, R179, -8 ;  /* 0xc100000006b27423 */ /* 0x000fc200000100b3 */
[----:B------:R-:W-:Y:S02]  /*a710*/  FSEL R166, R166, -INF , !P4 ;  /* 0xff800000a6a67808 */ /* 0x000fe40006000000 */
[----:B------:R-:W-:Y:S02]  /*a720*/  FMNMX.FTZ R179, R14, R7, !PT ;  /* 0x000000070eb37209 */ /* 0x000fe40007810000 */
[----:B------:R-:W-:Y:S02]  /*a730*/  FSEL R7, R178, RZ, P5 ;  /* 0x000000ffb2077208 */ /* 0x000fe40002800000 */
[----:B------:R-:W-:-:S02]  /*a740*/  FMNMX.FTZ R178, R152, R179, !PT ;  /* 0x000000b398b27209 */ /* 0x000fc40007810000 */
[----:B------:R-:W-:Y:S01]  /*a750*/  FSEL R167, R167, -INF , !P2 ;  /* 0xff800000a7a77808 */ /* 0x000fe20005000000 */
        /* <DEDUP_REMOVED lines=22> */
[----:B------:R-:W-:Y:S01]  /*a8c0*/  IMAD.U32 R154, RZ, RZ, UR14 ;  /* 0x0000000eff9a7e24 */ /* 0x000fe2000f8e00ff */
[----:B------:R-:W-:Y:S01]  /*a8d0*/  FSEL R179, R6, RZ, P5 ;  /* 0x000000ff06b37208 */ /* 0x000fe20002800000 */
[----:B------:R-:W-:Y:S01]  /*a8e0*/  MUFU.EX2 R178, R181 ;  /* 0x000000b500b27308 */ /* 0x000fe20000000800 */
[----:B------:R-:W-:-:S03]  /*a8f0*/  FMNMX.FTZ R177, R162, R177, !PT ;  /* 0x000000b1a2b17209 */ /* 0x000fc60007810000 */
[----:B------:R-:W-:Y:S01]  /*a900*/  FADD.FTZ R179, -R179, R8 ;  /* 0x00000008b3b37221 */ /* 0x000fe20000010100 */
[----:B------:R-:W-:-:S03]  /*a910*/  FMNMX.FTZ R174, R166, R177, !PT ;  /* 0x000000b1a6ae7209 */ /* 0x000fc60007810000 */
[----:B------:R-:W-:Y:S01]  /*a920*/  MUFU.EX2 R175, R175 ;  /* 0x000000af00af7308 */ /* 0x000fe20000000800 */
[----:B------:R-:W-:-:S05]  /*a930*/  FMNMX.FTZ R174, R167, R174, !PT ;  /* 0x000000aea7ae7209 */ /* 0x000fca0007810000 */
[----:B------:R-:W0:Y:S02]  /*a940*/  SHFL.BFLY PT, R177, R174, 0x2, 0x1f ;  /* 0x0c401f00aeb17f89 */ /* 0x000e2400000e0000 */
        /* <DEDUP_REMOVED lines=13> */
[----:B------:R-:W-:Y:S01]  /*aa20*/  MUFU.EX2 R168, R168 ;  /* 0x000000a800a87308 */ /* 0x000fe20000000800 */
[----:B------:R-:W-:Y:S02]  /*aa30*/  FSEL R174, R7, RZ, P2 ;  /* 0x000000ff07ae7208 */ /* 0x000fe40001000000 */
[----:B------:R-:W-:-:S03]  /*aa40*/  FSEL R154, R154, RZ, P2 ;  /* 0x000000ff9a9a7208 */ /* 0x000fc60001000000 */
[----:B------:R-:W-:Y:S02]  /*aa50*/  FADD.FTZ R174, -R174, R9 ;  /* 0x00000009aeae7221 */ /* 0x000fe40000010100 */
[----:B------:R-:W0:Y:S01]  /*aa60*/  MUFU.EX2 R177, R177 ;  /* 0x000000b100b17308 */ /* 0x000e220000000800 */
        /* <DEDUP_REMOVED lines=16> */
[----:B0-----:R-:W-:-:S01]  /*ab70*/  FFMA.FTZ R174, R177, R3, R178 ;  /* 0x00000003b1ae7223 */ /* 0x001fc200000100b2 */
[--C-:B------:R-:W-:Y:S01]  /*ab80*/  FFMA.FTZ R162, R162, UR14, -R154.reuse ;  /* 0x0000000ea2a27c23 */ /* 0x100fe2000801089a */
[----:B------:R-:W-:-:S01]  /*ab90*/  FFMA.FTZ R166, R166, UR14, -R154 ;  /* 0x0000000ea6a67c23 */ /* 0x000fc2000801089a */
[----:B------:R-:W-:Y:S01]  /*aba0*/  FFMA.FTZ R154, R167, UR14, -R154 ;  /* 0x0000000ea79a7c23 */ /* 0x000fe2000801089a */
[----:B------:R-:W-:-:S03]  /*abb0*/  FADD.FTZ R174, R175, R174 ;  /* 0x000000aeafae7221 */ /* 0x000fc60000010000 */
[----:B------:R-:W0:Y:S08]  /*abc0*/  MUFU.EX2 R10, R10 ;  /* 0x0000000a000a7308 */ /* 0x000e300000000800 */
[----:B------:R-:W2:Y:S01]  /*abd0*/  MUFU.EX2 R11, R11 ;  /* 0x0000000b000b7308 */ /* 0x000ea20000000800 */
[----:B-1----:R-:W-:-:S07]  /*abe0*/  FFMA.FTZ R3, R152, R4, R179 ;  /* 0x0000000498037223 */ /* 0x002fce00000100b3 */
[----:B------:R-:W1:Y:S01]  /*abf0*/  MUFU.EX2 R12, R12 ;  /* 0x0000000c000c7308 */ /* 0x000e620000000800 */
[----:B0-----:R-:W-:-:S01]  /*ac00*/  FADD.FTZ R4, R10, R3 ;  /* 0x000000030a047221 */ /* 0x001fc20000010000 */
[----:B------:R-:W-:-:S04]  /*ac10*/  FADD.FTZ R3, R173, R174 ;  /* 0x000000aead037221 */ /* 0x000fc80000010000 */
[----:B------:R-:W-:Y:S02]  /*ac20*/  FADD.FTZ R3, R170, R3 ;  /* 0x00000003aa037221 */ /* 0x000fe40000010000 */
[----:B------:R-:W0:Y:S02]  /*ac30*/  MUFU.EX2 R13, R13 ;  /* 0x0000000d000d7308 */ /* 0x000e240000000800 */
[----:B------:R-:W-:-:S06]  /*ac40*/  FADD.FTZ R174, R160, R3 ;  /* 0x00000003a0ae7221 */ /* 0x000fcc0000010000 */
[----:B------:R-:W3:Y:S08]  /*ac50*/  MUFU.EX2 R14, R14 ;  /* 0x0000000e000e7308 */ /* 0x000ef00000000800 */
[----:B------:R-:W4:Y:S08]  /*ac60*/  MUFU.EX2 R15, R15 ;  /* 0x0000000f000f7308 */ /* 0x000f300000000800 */
[----:B------:R2:W5:Y:S08]  /*ac70*/  MUFU.EX2 R176, R153 ;  /* 0x0000009900b07308 */ /* 0x0005700000000800 */
[----:B------:R-:W5:Y:S01]  /*ac80*/  MUFU.EX2 R9, R9 ;  /* 0x0000000900097308 */ /* 0x000f620000000800 */
[----:B--2---:R-:W-:-:S04]  /*ac90*/  FADD.FTZ R153, R11, R4 ;  /* 0x000000040b997221 */ /* 0x004fc80000010000 */
[----:B-1----:R-:W-:Y:S01]  /*aca0*/  FADD.FTZ R4, R12, R153 ;  /* 0x000000990c047221 */ /* 0x002fe20000010000 */
[----:B------:R-:W-:-:S02]  /*acb0*/  FADD.FTZ R153, R161, R174 ;  /* 0x000000aea1997221 */ /* 0x000fc40000010000 */
[----:B------:R-:W1:Y:S01]  /*acc0*/  MUFU.EX2 R169, R169 ;  /* 0x000000a900a97308 */ /* 0x000e620000000800 */
[----:B0-----:R-:W-:-:S04]  /*acd0*/  FADD.FTZ R3, R13, R4 ;  /* 0x000000040d037221 */ /* 0x001fc80000010000 */
[----:B---3--:R-:W-:-:S03]  /*ace0*/  FADD.FTZ R4, R14, R3 ;  /* 0x000000030e047221 */ /* 0x008fc60000010000 */
[----:B------:R-:W0:Y:S01]  /*acf0*/  MUFU.EX2 R156, R156 ;  /* 0x0000009c009c7308 */ /* 0x000e220000000800 */
[----:B----4-:R-:W-:-:S04]  /*ad00*/  FADD.FTZ R4, R15, R4 ;  /* 0x000000040f047221 */ /* 0x010fc80000010000 */
[----:B-----5:R-:W-:-:S03]  /*ad10*/  FADD.FTZ R4, R176, R4 ;  /* 0x00000004b0047221 */ /* 0x020fc60000010000 */
[----:B------:R-:W2:Y:S08]  /*ad20*/  MUFU.EX2 R21, R21 ;  /* 0x0000001500157308 */ /* 0x000eb00000000800 */
[----:B------:R3:W4:Y:S08]  /*ad30*/  MUFU.EX2 R180, R158 ;  /* 0x0000009e00b47308 */ /* 0x0007300000000800 */
[----:B------:R-:W5:Y:S01]  /*ad40*/  MUFU.EX2 R20, R20 ;  /* 0x0000001400147308 */ /* 0x000f620000000800 */
[----:B---3--:R-:W-:-:S04]  /*ad50*/  FADD.FTZ R158, R164, R153 ;  /* 0x00000099a49e7221 */ /* 0x008fc80000010000 */
[----:B------:R-:W-:-:S03]  /*ad60*/  FADD.FTZ R3, R165, R158 ;  /* 0x0000009ea5037221 */ /* 0x000fc60000010000 */
[----:B------:R-:W3:Y:S01]  /*ad70*/  MUFU.EX2 R159, R159 ;  /* 0x0000009f009f7308 */ /* 0x000ee20000000800 */
[----:B------:R-:W-:-:S01]  /*ad80*/  FADD.FTZ R158, R168, R3 ;  /* 0x00000003a89e7221 */ /* 0x000fc20000010000 */
[----:B------:R-:W-:-:S03]  /*ad90*/  FADD.FTZ R3, R9, R4 ;  /* 0x0000000409037221 */ /* 0x000fc60000010000 */
[----:B-1----:R-:W-:Y:S01]  /*ada0*/  FADD.FTZ R158, R169, R158 ;  /* 0x0000009ea99e7221 */ /* 0x002fe20000010000 */
[----:B0-----:R-:W-:-:S02]  /*adb0*/  FADD.FTZ R3, R156, R3 ;  /* 0x000000039c037221 */ /* 0x001fc40000010000 */
[----:B------:R-:W0:Y:S01]  /*adc0*/  MUFU.EX2 R155, R155 ;  /* 0x0000009b009b7308 */ /* 0x000e220000000800 */
[----:B--2---:R-:W-:-:S01]  /*add0*/  FADD.FTZ R153, R21, R158 ;  /* 0x0000009e15997221 */ /* 0x004fc20000010000 */
[----:B----4-:R-:W-:-:S03]  /*ade0*/  FADD.FTZ R3, R180, R3 ;  /* 0x00000003b4037221 */ /* 0x010fc60000010000 */
[----:B-----5:R-:W-:-:S03]  /*adf0*/  FADD.FTZ R4, R20, R153 ;  /* 0x0000009914047221 */ /* 0x020fc60000010000 */
        /* <DEDUP_REMOVED lines=17> */
.L_x_1164:
        /* <DEDUP_REMOVED lines=12> */
[-C--:B------:R-:W-:Y:S01]  /*afd0*/  FMUL.FTZ R25, R25, R177.reuse ;  /* 0x000000b119197220 */ /* 0x080fe20000410000 */
        /* <DEDUP_REMOVED lines=143> */
.L_x_1147:
[----:B------:R-:W-:Y:S06]  /*b8d0*/  BAR.ARV 0x8, 0x180 ;  /* 0x0206000000007b1d */ /* 0x000fec0000002000 */
[----:B------:R-:W-:Y:S05]  /*b8e0*/  @!P0 BRA `(.L_x_1166) ;  /* 0x0000000000048947 */ /* 0x000fea0003800000 */
[----:B------:R-:W-:Y:S01]  /*b8f0*/  BPT.TRAP 0x1 ;  /* 0x000000040000795c */ /* 0x000fe20000300000 */
.L_x_1166:
[----:B------:R-:W-:Y:S01]  /*b900*/  ULEA UR9, UR55, UR41, 0x3 ;  /* 0x0000002937097291 */ /* 0x000fe2000f8e183f */
[----:B------:R-:W-:-:S05]  /*b910*/  IMAD.U32 R0, RZ, RZ, UR50 ;  /* 0x00000032ff007e24 */ /* 0x000fca000f8e00ff */
[----:B------:R-:W-:-:S04]  /*b920*/  SHF.L.U32 R0, R0, 0x1f, RZ ;  /* 0x0000001f00007819 */ /* 0x000fc800000006ff */
[----:B------:R0:W1:Y:S01]  /*b930*/  SYNCS.PHASECHK.TRANS64.TRYWAIT P1, [UR9+0x28450], R0 ;  /* 0x02845000ff0075a7 */ /* 0x0000620008020149 */
[----:B------:R-:W-:Y:S05]  /*b940*/  @!P0 BRA `(.L_x_1167) ;  /* 0x0000000000048947 */ /* 0x000fea0003800000 */
[----:B------:R-:W-:Y:S01]  /*b950*/  BPT.TRAP 0x1 ;  /* 0x000000040000795c */ /* 0x000fe20000300000 */
.L_x_1167:
[----:B-1----:R-:W-:Y:S05]  /*b960*/  @P1 BRA `(.L_x_1168) ;  /* 0x0000000000081947 */ /* 0x002fea0003800000 */
[----:B------:R-:W1:Y:S02]  /*b970*/  SYNCS.PHASECHK.TRANS64.TRYWAIT P1, [UR9+0x28450], R0 ;  /* 0x02845000ff0075a7 */ /* 0x000e640008020149 */
[----:B-1----:R-:W-:Y:S05]  /*b980*/  @!P1 BRA `(.L_x_1169) ;  /* 0x000000a800d09947 */ /* 0x002fea0003800000 */
.L_x_1168:
[----:B------:R-:W-:Y:S01]  /*b990*/  ULDC.64 UR4, c[0x0][0x9a0] ;  /* 0x0002680000047ab9 */ /* 0x000fe20000000a00 */
[----:B------:R-:W-:Y:S01]  /*b9a0*/  UIADD3 UR41, UR41, 0x8000, URZ ;  /* 0x0000800029297890 */ /* 0x000fe2000fffe03f */
[----:B------:R-:W-:Y:S01]  /*b9b0*/  WARPGROUP.ARRIVE ;  /* 0x00000000000079c5 */ /* 0x000fe20000000000 */
[----:B------:R-:W-:Y:S01]  /*b9c0*/  UISETP.NE.U32.AND UP0, UPT, UR4, URZ, UPT ;  /* 0x0000003f0400728c */ /* 0x000fe2000bf05070 */
[----:B-1----:R-:W-:Y:S01]  /*b9d0*/  IMAD.MOV.U32 R5, RZ, RZ, 0x3f800000 ;  /* 0x3f800000ff057424 */ /* 0x002fe200078e00ff */
[----:B------:R-:W-:Y:S02]  /*b9e0*/  USHF.R.U32.HI UR41, URZ, 0x4, UR41 ;  /* 0x000000043f297899 */ /* 0x000fe40008011629 */
[----:B------:R-:W-:Y:S02]  /*b9f0*/  UISETP.NE.AND.EX UP0, UPT, UR5, URZ, UPT, UP0 ;  /* 0x0000003f0500728c */ /* 0x000fe4000bf05300 */
[----:B------:R-:W-:-:S04]  /*ba00*/  ULOP3.LUT UR41, UR41, 0x3fff, URZ, 0xc0, !UPT ;  /* 0x00003fff29297892 */ /* 0x000fc8000f8ec03f */
[----:B------:R-:W-:-:S05]  /*ba10*/  PLOP3.LUT P1, PT, PT, PT, UP0, 0x80, 0x0 ;  /* 0x000000000000781c */ /* 0x000fca0003f2f008 */
[----:B------:R-:W-:Y:S01]  /*ba20*/  @UP0 USHF.R.S32.HI UR8, URZ, 0x1f, UR48 ;  /* 0x0000001f3f080899 */ /* 0x000fe20008011430 */
[----:B------:R-:W-:Y:S01]  /*ba30*/  @UP0 ULDC.64 UR10, c[0x0][0x9c8] ;  /* 0x00027200000a0ab9 */ /* 0x000fe20000000a00 */
[----:B------:R-:W-:Y:S02]  /*ba40*/  @UP0 ULDC.64 UR12, c[0x0][0x9d0] ;  /* 0x00027400000c0ab9 */ /* 0x000fe40000000a00 */
[----:B------:R-:W-:Y:S02]  /*ba50*/  @UP0 UIMAD UR8, UR8, UR10, URZ ;  /* 0x0000000a080802a4 */ /* 0x000fe4000f8e023f */
[----:B------:R-:W-:Y:S02]  /*ba60*/  @UP0 UIMAD.WIDE.U32 UR6, UR48, UR10, URZ ;  /* 0x0000000a300602a5 */ /* 0x000fe4000f8e003f */
[----:B------:R-:W-:Y:S02]  /*ba70*/  ULOP3.LUT UR10, UR41, 0x10000, URZ, 0xfc, !UPT ;  /* 0x00010000290a7892 */ /* 0x000fe4000f8efc3f */
[----:B------:R-:W-:-:S02]  /*ba80*/  @UP0 UIMAD UR8, UR48, UR11, UR8 ;  /* 0x0000000b300802a4 */ /* 0x000fc4000f8e0208 */
[----:B------:R-:W-:Y:S02]  /*ba90*/  @UP0 USHF.R.S32.HI UR11, URZ, 0x1f, UR49 ;  /* 0x0000001f3f0b0899 */ /* 0x000fe40008011431 */
[----:B------:R-:W-:Y:S02]  /*baa0*/  ULEA UR10, UR55, UR10, 0xa ;  /* 0x0000000a370a7291 */ /* 0x000fe4000f8e503f */
[----:B------:R-:W-:Y:S02]  /*bab0*/  @UP0 UIADD3 UR7, UR7, UR8, URZ ;  /* 0x0000000807070290 */ /* 0x000fe4000fffe03f */
[----:B------:R-:W-:Y:S02]  /*bac0*/  @UP0 UIMAD UR8, UR11, UR12, URZ ;  /* 0x0000000c0b0802a4 */ /* 0x000fe4000f8e023f */
[----:B------:R-:W-:Y:S01]  /*bad0*/  @UP0 UIMAD.WIDE.U32 UR6, UR49, UR12, UR6 ;  /* 0x0000000c310602a5 */ /* 0x000fe2000f8e0006 */
[----:B------:R-:W-:Y:S01]  /*bae0*/  UMOV UR11, 0x80000020 ;  /* 0x80000020000b7882 */ /* 0x000fe20000000000 */
[----:B------:R-:W-:-:S09]  /*baf0*/  @UP0 UIMAD UR8, UR49, UR13, UR8 ;  /* 0x0000000d310802a4 */ /* 0x000fd2000f8e0208 */
[----:B------:R-:W-:Y:S01]  /*bb00*/  QGMMA.64x256x32.F32.E4M3.E4M3 R24, R188, gdesc[UR8], R24, gsb0 ;  /* 0x03e00008bc187df3 */ /* 0x000fe20008000818 */
        /* <DEDUP_REMOVED lines=25> */
[----:B------:R-:W0:Y:S08]  /*bca0*/  @P2 MUFU.LG2 R4, R15 ;  /* 0x0000000f00042308 */ /* 0x000e300000000c00 */
[----:B------:R-:W1:Y:S01]  /*bcb0*/  @P3 MUFU.LG2 R11, R11 ;  /* 0x0000000b000b3308 */ /* 0x000e620000000c00 */
[----:B------:R-:W-:Y:S02]  /*bcc0*/  WARPGROUP.DEPBAR.LE gsb0, 0x0 ;  /* 0x00008000000079c5 */ /* 0x000fe40000010000 */
[----:B------:R-:W-:-:S06]  /*bcd0*/  WARPGROUP.ARRIVE ;  /* 0x00000000000079c5 */ /* 0x000fcc0000000000 */
[----:B------:R-:W-:Y:S01]  /*bce0*/  QGMMA.64x256x32.F32.E4M3.E4M3 R24, R184, gdesc[UR8], R24, gsb0 ;  /* 0x03e00008b8187df3 */ /* 0x000fe20008000818 */
[----:B------:R-:W3:Y:S01]  /*bcf0*/  @P1 MUFU.RCP R10, R14 ;  /* 0x0000000e000a1308 */ /* 0x000ee20000001000 */
[----:B------:R-:W-:Y:S02]  /*bd00*/  IMAD.U32 R9, RZ, RZ, UR14 ;  /* 0x0000000eff097e24 */ /* 0x000fe4000f8e00ff */
[----:B------:R-:W-:Y:S02]  /*bd10*/  IMAD.U32 R13, RZ, RZ, UR14 ;  /* 0x0000000eff0d7e24 */ /* 0x000fe4000f8e00ff */
[----:B0-----:R-:W-:Y:S01]  /*bd20*/  @P2 FMUL.FTZ R4, R4, 0.69314718246459960938 ;  /* 0x3f31721804042820 */ /* 0x001fe20000410000 */
[----:B------:R-:W-:Y:S01]  /*bd30*/  @P2 FMUL.FTZ R9, R9, 0.69314718246459960938 ;  /* 0x3f31721809092820 */ /* 0x000fe20000410000 */
[----:B-1----:R-:W-:Y:S01]  /*bd40*/  @P3 FMUL.FTZ R12, R11, 0.69314718246459960938 ;  /* 0x3f3172180b0c3820 */ /* 0x002fe20000410000 */
[----:B------:R-:W-:Y:S01]  /*bd50*/  @P3 FMUL.FTZ R13, R13, 0.69314718246459960938 ;  /* 0x3f3172180d0d3820 */ /* 0x000fe20000410000 */
[----:B------:R-:W-:-:S02]  /*bd60*/  IMAD.MOV.U32 R3, RZ, RZ, -0x800000 ;  /* 0xff800000ff037424 */ /* 0x000fc400078e00ff */
[----:B------:R-:W-:Y:S01]  /*bd70*/  @P2 FFMA.FTZ R3, R9, R6, R4 ;  /* 0x0000000609032223 */ /* 0x000fe20000010004 */
[----:B------:R-:W-:Y:S02]  /*bd80*/  IMAD.MOV.U32 R0, RZ, RZ, -0x800000 ;  /* 0xff800000ff007424 */ /* 0x000fe400078e00ff */
[----:B------:R-:W-:Y:S01]  /*bd90*/  @P3 FFMA.FTZ R0, R13, R7, R12 ;  /* 0x000000070d003223 */ /* 0x000fe2000001000c */
[-C--:B--2---:R-:W-:Y:S01]  /*bda0*/  FMUL.FTZ R20, R8, R5.reuse ;  /* 0x0000000508147220 */ /* 0x084fe20000410000 */
[----:B---3--:R-:W-:Y:S01]  /*bdb0*/  FMUL.FTZ R4, R10, R5 ;  /* 0x000000050a047220 */ /* 0x008fe20000410000 */
[----:B------:R-:W-:Y:S02]  /*bdc0*/  WARPGROUP.DEPBAR.LE gsb0, 0x0 ;  /* 0x00008000000079c5 */ /* 0x000fe40000010000 */
[----:B------:R-:W-:Y:S05]  /*bdd0*/  @!P0 BRA `(.L_x_1170) ;  /* 0x0000000000048947 */ /* 0x000fea0003800000 */
[----:B------:R-:W-:Y:S01]  /*bde0*/  BPT.TRAP 0x1 ;  /* 0x000000040000795c */ /* 0x000fe20000300000 */
.L_x_1170:
        /* <DEDUP_REMOVED lines=31> */
[----:B------:R-:W-:Y:S01]  /*bfe0*/  SYNCS.ARRIVE.TRANS64.RED.A1T0 RZ, [UR4], RZ ;  /* 0x000000ffffff79a7 */ /* 0x000fe20008100404 */
        /* <DEDUP_REMOVED lines=106> */
.L_x_1096:
[----:B------:R-:W0:Y:S01]  /*c690*/  S2R R21, SR_CgaCtaId ;  /* 0x0000000000157919 */ /* 0x000e220000008800 */
[----:B------:R-:W-:Y:S01]  /*c6a0*/  MOV R4, 0x400 ;  /* 0x0000040000047802 */ /* 0x000fe20000000f00 */
[----:B------:R-:W-:Y:S01]  /*c6b0*/  BSSY B0, `(.L_x_1171) ;  /* 0x000039f000007945 */ /* 0x000fe20003800000 */
[----:B------:R-:W-:Y:S02]  /*c6c0*/  BAR.SYNC.DEFER_BLOCKING 0x5, 0x180 ;  /* 0x0146000000007b1d */ /* 0x000fe40000010000 */
[----:B0-----:R-:W-:-:S05]  /*c6d0*/  LEA R4, R21, R4, 0x18 ;  /* 0x0000000415047211 */ /* 0x001fca00078ec0ff */
[----:B------:R-:W0:Y:S02]  /*c6e0*/  LDS.128 R52, [R4+0x284d0] ;  /* 0x0284d00004347984 */ /* 0x000e240000000c00 */
[----:B0-----:R-:W-:Y:S02]  /*c6f0*/  R2UR UR5, R53 ;  /* 0x00000000350572ca */ /* 0x001fe400000e0000 */
[----:B------:R-:W-:Y:S02]  /*c700*/  R2UR UR49, R54 ;  /* 0x00000000363172ca */ /* 0x000fe400000e0000 */
        /* <DEDUP_REMOVED lines=12> */
[----:B------:R-:W-:Y:S01]  /*c7d0*/  F2FP.BF16.F32.PACK_AB R10, R10, R41 ;  /* 0x000000290a0a723e */ /* 0x000fe200000010ff */
[----:B------:R-:W-:Y:S01]  /*c7e0*/  UISETP.NE.U32.AND UP0, UPT, UR6, URZ, UPT ;  /* 0x0000003f0600728c */ /* 0x000fe2000bf05070 */
[----:B------:R-:W-:Y:S02]  /*c7f0*/  F2FP.BF16.F32.PACK_AB R78, R78, R67 ;  /* 0x000000434e4e723e */ /* 0x000fe400000010ff */
[----:B------:R-:W-:Y:S01]  /*c800*/  F2FP.BF16.F32.PACK_AB R44, R44, R81 ;  /* 0x000000512c2c723e */ /* 0x000fe200000010ff */
[----:B------:R-:W-:Y:S01]  /*c810*/  UISETP.NE.AND.EX UP0, UPT, UR7, URZ, UPT, UP0 ;  /* 0x0000003f0700728c */ /* 0x000fe2000bf05300 */
[----:B------:R-:W-:Y:S02]  /*c820*/  F2FP.BF16.F32.PACK_AB R24, R5, R24 ;  /* 0x000000180518723e */ /* 0x000fe400000010ff */
[----:B------:R-:W-:Y:S01]  /*c830*/  F2FP.BF16.F32.PACK_AB R25, R6, R25 ;  /* 0x000000190619723e */ /* 0x000fe200000010ff */
[----:B------:R-:W-:Y:S01]  /*c840*/  ULDC.64 UR6, c[0x0][0xc00] ;  /* 0x0003000000067ab9 */ /* 0x000fe20000000a00 */
[----:B0-----:R-:W-:Y:S01]  /*c850*/  LOP3.LUT P0, R21, R58, 0x3, RZ, 0xc0, !PT ;  /* 0x000000033a157812 */ /* 0x001fe2000780c0ff */
[----:B------:R-:W-:Y:S01]  /*c860*/  UIMAD.WIDE UR6, UR42, 0x4, UR6 ;  /* 0x000000042a0678a5 */ /* 0x000fe2000f8e0206 */
[----:B------:R-:W-:-:S02]  /*c870*/  F2FP.BF16.F32.PACK_AB R32, R7, R32 ;  /* 0x000000200720723e */ /* 0x000fc400000010ff */
[----:B------:R-:W-:Y:S02]  /*c880*/  ISETP.EQ.OR P0, PT, R21, 0x3, !P0 ;  /* 0x000000031500780c */ /* 0x000fe40004702670 */
[----:B------:R-:W-:Y:S02]  /*c890*/  F2FP.BF16.F32.PACK_AB R120, R85, R120 ;  /* 0x000000785578723e */ /* 0x000fe400000010ff */
[----:B------:R-:W-:Y:S02]  /*c8a0*/  SEL R81, R9, R10, P0 ;  /* 0x0000000a09517207 */ /* 0x000fe40000000000 */
[----:B------:R-:W-:Y:S02]  /*c8b0*/  SEL R67, R10, R9, P0 ;  /* 0x000000090a437207 */ /* 0x000fe40000000000 */
[----:B------:R-:W0:Y:S01]  /*c8c0*/  S2R R9, SR_SWINHI ;  /* 0x0000000000097919 */ /* 0x000e220000002f00 */
        /* <DEDUP_REMOVED lines=9> */
[----:B------:R-:W-:Y:S02]  /*c960*/  SEL R36, R121, R120, P0 ;  /* 0x0000007879247207 */ /* 0x000fe40000000000 */
[----:B------:R-:W-:Y:S02]  /*c970*/  SEL R115, R5, R6, P0 ;  /* 0x0000000605737207 */ /* 0x000fe40000000000 */
[----:B------:R-:W-:Y:S02]  /*c980*/  SEL R119, R6, R5, P0 ;  /* 0x0000000506777207 */ /* 0x000fe40000000000 */
[----:B------:R-:W-:Y:S02]  /*c990*/  SEL R121, R7, R160, P0 ;  /* 0x000000a007797207 */ /* 0x000fe40000000000 */
[----:B------:R-:W-:-:S02]  /*c9a0*/  SEL R123, R160, R7, P0 ;  /* 0x00000007a07b7207 */ /* 0x000fc40000000000 */
[----:B------:R-:W-:Y:S02]  /*c9b0*/  F2FP.BF16.F32.PACK_AB R40, R29, R72 ;  /* 0x000000481d28723e */ /* 0x000fe400000010ff */
[----:B------:R-:W-:Y:S02]  /*c9c0*/  F2FP.BF16.F32.PACK_AB R126, R126, R39 ;  /* 0x000000277e7e723e */ /* 0x000fe400000010ff */
[----:B------:R-:W-:Y:S02]  /*c9d0*/  MOV R6, R4 ;  /* 0x0000000400067202 */ /* 0x000fe40000000f00 */
[----:B0-----:R-:W-:Y:S02]  /*c9e0*/  MOV R7, R9 ;  /* 0x0000000900077202 */ /* 0x001fe40000000f00 */
[----:B------:R-:W-:Y:S02]  /*c9f0*/  F2FP.BF16.F32.PACK_AB R127, R127, R38 ;  /* 0x000000267f7f723e */ /* 0x000fe400000010ff */
[----:B------:R-:W-:Y:S01]  /*ca00*/  F2FP.BF16.F32.PACK_AB R33, R8, R33 ;  /* 0x000000210821723e */ /* 0x000fe200000010ff */
[----:B------:R-:W-:Y:S01]  /*ca10*/  IMAD.WIDE R52, R196, 0x2, R6 ;  /* 0x00000002c4347825 */ /* 0x000fe200078e0206 */
        /* <DEDUP_REMOVED lines=12> */
[----:B------:R-:W-:-:S02]  /*cae0*/  IADD3 R10, P2, R52, 0x20, RZ ;  /* 0x00000020340a7810 */ /* 0x000fc40007f5e0ff */
[C---:B------:R-:W-:Y:S02]  /*caf0*/  IADD3 R145, P3, R52.reuse, 0x40, RZ ;  /* 0x0000004034917810 */ /* 0x040fe40007f7e0ff */
[----:B------:R-:W-:Y:S02]  /*cb00*/  IADD3 R147, P4, R52, 0x60, RZ ;  /* 0x0000006034937810 */ /* 0x000fe40007f9e0ff */
[----:B------:R-:W-:Y:S02]  /*cb10*/  F2FP.BF16.F32.PACK_AB R155, R155, R158 ;  /* 0x0000009e9b9b723e */ /* 0x000fe400000010ff */
[----:B------:R-:W-:Y:S01]  /*cb20*/  F2FP.BF16.F32.PACK_AB R156, R153, R156 ;  /* 0x0000009c999c723e */ /* 0x000fe200000010ff */
[----:B------:R-:W-:Y:S01]  /*cb30*/  IMAD.X R55, RZ, RZ, R53, P4 ;  /* 0x000000ffff377224 */ /* 0x000fe200020e0635 */
        /* <DEDUP_REMOVED lines=12> */
[----:B------:R-:W-:Y:S02]  /*cc00*/  F2FP.BF16.F32.PACK_AB R8, R28, R65 ;  /* 0x000000411c08723e */ /* 0x000fe400000010ff */
[----:B------:R-:W-:-:S02]  /*cc10*/  F2FP.BF16.F32.PACK_AB R128, R93, R128 ;  /* 0x000000805d80723e */ /* 0x000fc400000010ff */
[----:B------:R-:W-:Y:S02]  /*cc20*/  F2FP.BF16.F32.PACK_AB R129, R100, R129 ;  /* 0x000000816481723e */ /* 0x000fe400000010ff */
[----:B------:R-:W-:Y:S02]  /*cc30*/  SEL R79, R32, R33, P0 ;  /* 0x00000021204f7207 */ /* 0x000fe40000000000 */
[----:B------:R-:W-:Y:S02]  /*cc40*/  SEL R70, R33, R32, P0 ;  /* 0x0000002021467207 */ /* 0x000fe40000000000 */
[----:B------:R-:W-:Y:S02]  /*cc50*/  SEL R127, R134, R135, P0 ;  /* 0x00000087867f7207 */ /* 0x000fe40000000000 */
[----:B------:R-:W-:Y:S02]  /*cc60*/  SEL R73, R135, R134, P0 ;  /* 0x0000008687497207 */ /* 0x000fe40000000000 */
[----:B------:R-:W-:-:S02]  /*cc70*/  F2FP.BF16.F32.PACK_AB R15, R15, R64 ;  /* 0x000000400f0f723e */ /* 0x000fc400000010ff */
[----:B------:R-:W-:Y:S02]  /*cc80*/  F2FP.BF16.F32.PACK_AB R63, R86, R63 ;  /* 0x0000003f563f723e */ /* 0x000fe400000010ff */
[----:B------:R-:W-:Y:S02]  /*cc90*/  F2FP.BF16.F32.PACK_AB R66, R87, R66 ;  /* 0x000000425742723e */ /* 0x000fe400000010ff */
[----:B------:R-:W-:Y:S02]  /*cca0*/  F2FP.BF16.F32.PACK_AB R46, R111, R46 ;  /* 0x0000002e6f2e723e */ /* 0x000fe400000010ff */
[----:B------:R-:W-:Y:S02]  /*ccb0*/  F2FP.BF16.F32.PACK_AB R112, R77, R112 ;  /* 0x000000704d70723e */ /* 0x000fe400000010ff */
[----:B------:R-:W-:Y:S02]  /*ccc0*/  F2FP.BF16.F32.PACK_AB R113, R84, R113 ;  /* 0x000000715471723e */ /* 0x000fe400000010ff */
[----:B------:R-:W-:-:S02]  /*ccd0*/  SEL R99, R61, R68, P0 ;  /* 0x000000443d637207 */ /* 0x000fc40000000000 */
[----:B------:R-:W-:Y:S01]  /*cce0*/  SEL R33, R68, R61, P0 ;  /* 0x0000003d44217207 */ /* 0x000fe20000000000 */
[----:B------:R-:W-:Y:S01]  /*ccf0*/  IMAD.X R61, RZ, RZ, R53, P2 ;  /* 0x000000ffff3d7224 */ /* 0x000fe200010e0635 */
[----:B------:R-:W-:Y:S02]  /*cd00*/  SEL R97, R69, R76, P0 ;  /* 0x0000004c45617207 */ /* 0x000fe40000000000 */
[----:B------:R-:W-:Y:S02]  /*cd10*/  SEL R34, R76, R69, P0 ;  /* 0x000000454c227207 */ /* 0x000fe40000000000 */
[----:B------:R-:W-:Y:S02]  /*cd20*/  SEL R95, R109, R116, P0 ;  /* 0x000000746d5f7207 */ /* 0x000fe40000000000 */
[----:B------:R-:W-:Y:S02]  /*cd30*/  SEL R39, R116, R109, P0 ;  /* 0x0000006d74277207 */ /* 0x000fe40000000000 */
[----:B------:R-:W-:-:S02]  /*cd40*/  SEL R131, R59, R48, P0 ;  /* 0x000000303b837207 */ /* 0x000fc40000000000 */
[----:B------:R-:W-:Y:S01]  /*cd50*/  SEL R65, R48, R59, P0 ;  /* 0x0000003b30417207 */ /* 0x000fe20000000000 */
[----:B------:R-:W-:Y:S01]  /*cd60*/  IMAD.X R59, RZ, RZ, R53, P3 ;  /* 0x000000ffff3b7224 */ /* 0x000fe200018e0635 */
[----:B------:R-:W-:Y:S02]  /*cd70*/  SEL R135, R142, R143, P0 ;  /* 0x0000008f8e877207 */ /* 0x000fe40000000000 */
[----:B------:R-:W-:Y:S02]  /*cd80*/  SEL R74, R143, R142, P0 ;  /* 0x0000008e8f4a7207 */ /* 0x000fe40000000000 */
[----:B------:R-:W-:Y:S02]  /*cd90*/  F2FP.BF16.F32.PACK_AB R133, R133, R148 ;  /* 0x000000948585723e */ /* 0x000fe400000010ff */
[----:B------:R-:W-:Y:S02]  /*cda0*/  F2FP.BF16.F32.PACK_AB R140, R125, R140 ;  /* 0x0000008c7d8c723e */ /* 0x000fe400000010ff */
[----:B------:R-:W-:-:S02]  /*cdb0*/  F2FP.BF16.F32.PACK_AB R117, R117, R132 ;  /* 0x000000847575723e */ /* 0x000fc400000010ff */
[----:B------:R-:W-:Y:S02]  /*cdc0*/  F2FP.BF16.F32.PACK_AB R136, R101, R136 ;  /* 0x000000886588723e */ /* 0x000fe400000010ff */
[----:B------:R-:W-:Y:S02]  /*cdd0*/  F2FP.BF16.F32.PACK_AB R137, R108, R137 ;  /* 0x000000896c89723e */ /* 0x000fe400000010ff */
        /* <DEDUP_REMOVED lines=12> */
[----:B------:R-:W-:Y:S02]  /*cea0*/  F2FP.BF16.F32.PACK_AB R43, R118, R43 ;  /* 0x0000002b762b723e */ /* 0x000fe400000010ff */
        /* <DEDUP_REMOVED lines=8> */
[----:B------:R-:W-:-:S02]  /*cf30*/  SEL R107, R128, R129, P0 ;  /* 0x00000081806b7207 */ /* 0x000fc40000000000 */
[----:B------:R-:W-:Y:S01]  /*cf40*/  SEL R37, R129, R128, P0 ;  /* 0x0000008081257207 */ /* 0x000fe20000000000 */
[----:B------:R-:W-:Y:S01]  /*cf50*/  IMAD.X R25, RZ, RZ, R53, P4 ;  /* 0x000000ffff197224 */ /* 0x000fe200020e0635 */
[----:B------:R-:W-:Y:S02]  /*cf60*/  F2FP.BF16.F32.PACK_AB R13, R13, R56 ;  /* 0x000000380d0d723e */ /* 0x000fe400000010ff */
[----:B------:R-:W-:Y:S02]  /*cf70*/  F2FP.BF16.F32.PACK_AB R14, R14, R57 ;  /* 0x000000390e0e723e */ /* 0x000fe400000010ff */
        /* <DEDUP_REMOVED lines=12> */
[----:B------:R-:W-:Y:S02]  /*d040*/  SHF.R.U64 R5, R5, 0x3, RZ ;  /* 0x0000000305057819 */ /* 0x000fe400000012ff */
[----:B------:R-:W-:Y:S01]  /*d050*/  F2FP.BF16.F32.PACK_AB R12, R12, R49 ;  /* 0x000000310c0c723e */ /* 0x000fe200000010ff */
[----:B------:R-:W-:Y:S01]  /*d060*/  IMAD.X R49, RZ, RZ, R53, P6 ;  /* 0x000000ffff317224 */ /* 0x000fe200030e0635 */
[----:B------:R-:W-:-:S02]  /*d070*/  SEL R117, R78, R41, P0 ;  /* 0x000000294e757207 */ /* 0x000fc40000000000 */
[----:B------:R-:W-:Y:S01]  /*d080*/  SEL R62, R41, R78, P0 ;  /* 0x0000004e293e7207 */ /* 0x000fe20000000000 */
[--C-:B------:R-:W-:Y:S01]  /*d090*/  IMAD.X R41, RZ, RZ, R53.reuse, P3 ;  /* 0x000000ffff297224 */ /* 0x100fe200018e0635 */
[----:B------:R-:W-:Y:S02]  /*d0a0*/  SEL R133, R51, R50, P0 ;  /* 0x0000003233857207 */ /* 0x000fe40000000000 */
[----:B------:R-:W-:Y:S01]  /*d0b0*/  SEL R66, R50, R51, P0 ;  /* 0x0000003332427207 */ /* 0x000fe20000000000 */
[--C-:B------:R-:W-:Y:S01]  /*d0c0*/  IMAD.X R51, RZ, RZ, R53.reuse, P5 ;  /* 0x000000ffff337224 */ /* 0x100fe200028e0635 */
[----:B------:R-:W-:Y:S02]  /*d0d0*/  SEL R137, R47, R46, P0 ;  /* 0x0000002e2f897207 */ /* 0x000fe40000000000 */
[----:B------:R-:W-:Y:S01]  /*d0e0*/  SEL R68, R46, R47, P0 ;  /* 0x0000002f2e447207 */ /* 0x000fe20000000000 */
[----:B------:R-:W-:Y:S01]  /*d0f0*/  IMAD.X R47, RZ, RZ, R53, P1 ;  /* 0x000000ffff2f7224 */ /* 0x000fe200008e0635 */
[----:B------:R-:W-:-:S02]  /*d100*/  SEL R139, R43, R42, P0 ;  /* 0x0000002a2b8b7207 */ /* 0x000fc40000000000 */
[----:B------:R-:W-:Y:S01]  /*d110*/  SEL R69, R42, R43, P0 ;  /* 0x0000002b2a457207 */ /* 0x000fe20000000000 */
[--C-:B------:R-:W-:Y:S01]  /*d120*/  IMAD.X R43, RZ, RZ, R53.reuse, P2 ;  /* 0x000000ffff2b7224 */ /* 0x100fe200010e0635 */
[----:B------:R-:W-:Y:S02]  /*d130*/  LOP3.LUT R8, R10, 0x380, RZ, 0xc0, !PT ;  /* 0x000003800a087812 */ /* 0x000fe400078ec0ff */
[C---:B------:R-:W-:Y:S02]  /*d140*/  IADD3 R157, P5, R52.reuse, 0x8040, RZ ;  /* 0x00008040349d7810 */ /* 0x040fe40007fbe0ff */
[C---:B------:R-:W-:Y:S02]  /*d150*/  IADD3 R159, P6, R52.reuse, 0x8060, RZ ;  /* 0x00008060349f7810 */ /* 0x040fe40007fde0ff */
[C---:B------:R-:W-:Y:S01]  /*d160*/  IADD3 R44, P1, R52.reuse, 0xc000, RZ ;  /* 0x0000c000342c7810 */ /* 0x040fe20007f3e0ff */
[--C-:B------:R-:W-:Y:S01]  /*d170*/  IMAD.X R27, RZ, RZ, R53.reuse, P5 ;  /* 0x000000ffff1b7224 */ /* 0x100fe200028e0635 */
[C---:B------:R-:W-:Y:S01]  /*d180*/  IADD3 R161, P2, R52.reuse, 0xc020, RZ ;  /* 0x0000c02034a17810 */ /* 0x040fe20007f5e0ff */
[----:B------:R-:W-:Y:S01]  /*d190*/  IMAD.X R15, RZ, RZ, R53, P6 ;  /* 0x000000ffff0f7224 */ /* 0x000fe200030e0635 */
[----:B------:R-:W-:-:S02]  /*d1a0*/  IADD3 R163, P3, R52, 0xc040, RZ ;  /* 0x0000c04034a37810 */ /* 0x000fc40007f7e0ff */
[----:B------:R-:W-:Y:S02]  /*d1b0*/  IADD3 R165, P4, R52, 0xc060, RZ ;  /* 0x0000c06034a57810 */ /* 0x000fe40007f9e0ff */
[----:B------:R-:W-:Y:S02]  /*d1c0*/  F2FP.BF16.F32.PACK_AB R45, R45, R88 ;  /* 0x000000582d2d723e */ /* 0x000fe400000010ff */
[----:B------:R-:W-:Y:S01]  /*d1d0*/  LOP3.LUT R52, R5, R52, RZ, 0x3c, !PT ;  /* 0x0000003405347212 */ /* 0x000fe200078e3cff */
[--C-:B------:R-:W-:Y:S01]  /*d1e0*/  IMAD.X R9, RZ, RZ, R53.reuse, P4 ;  /* 0x000000ffff097224 */ /* 0x100fe200020e0635 */
[----:B------:R-:W-:Y:S02]  /*d1f0*/  SHF.R.U64 R5, R8, 0x3, RZ ;  /* 0x0000000308057819 */ /* 0x000fe400000012ff */
[----:B------:R-:W-:Y:S02]  /*d200*/  SEL R83, R11, R12, P0 ;  /* 0x0000000c0b537207 */ /* 0x000fe40000000000 */
[----:B------:R-:W-:Y:S01]  /*d210*/  SEL R21, R12, R11, P0 ;  /* 0x0000000b0c157207 */ /* 0x000fe20000000000 */
[----:B------:R-:W-:Y:S01]  /*d220*/  IMAD.X R11, RZ, RZ, R53, P3 ;  /* 0x000000ffff0b7224 */ /* 0x000fe200018e0635 */
[----:B------:R-:W-:-:S02]  /*d230*/  SEL R85, R13, R14, P0 ;  /* 0x0000000e0d557207 */ /* 0x000fc40000000000 */
[----:B------:R-:W-:Y:S01]  /*d240*/  SEL R28, R14, R13, P0 ;  /* 0x0000000d0e1c7207 */ /* 0x000fe20000000000 */
[--C-:B------:R-:W-:Y:S01]  /*d250*/  IMAD.X R13, RZ, RZ, R53.reuse, P1 ;  /* 0x000000ffff0d7224 */ /* 0x100fe200008e0635 */
[----:B------:R-:W-:Y:S02]  /*d260*/  SEL R93, R45, R60, P0 ;  /* 0x0000003c2d5d7207 */ /* 0x000fe40000000000 */
[----:B------:R-:W-:Y:S01]  /*d270*/  SEL R32, R60, R45, P0 ;  /* 0x0000002d3c207207 */ /* 0x000fe20000000000 */
[----:B--2---:R-:W-:Y:S01]  /*d280*/  SHFL.IDX PT, R115, R115, R20, 0x1c1f ;  /* 0x001c1f1473737589 */ /* 0x004fe200000e0000 */
[----:B------:R-:W-:Y:S01]  /*d290*/  LOP3.LUT R12, R145, 0x380, RZ, 0xc0, !PT ;  /* 0x00000380910c7812 */ /* 0x000fe200078ec0ff */
[----:B------:R-:W-:Y:S01]  /*d2a0*/  IMAD.X R45, RZ, RZ, R53, P2 ;  /* 0x000000ffff2d7224 */ /* 0x000fe200010e0635 */
[----:B------:R-:W-:Y:S01]  /*d2b0*/  LOP3.LUT R14, R147, 0x380, RZ, 0xc0, !PT ;  /* 0x00000380930e7812 */ /* 0x000fe200078ec0ff */
[----:B------:R-:W-:Y:S01]  /*d2c0*/  SHFL.IDX PT, R79, R79, R20, 0x1c1f ;  /* 0x001c1f144f4f7589 */ /* 0x000fe200000e0000 */
[----:B------:R-:W-:-:S02]  /*d2d0*/  LOP3.LUT R60, R5, R10, RZ, 0x3c, !PT ;  /* 0x0000000a053c7212 */ /* 0x000fc400078e3cff */
[----:B------:R-:W-:Y:S01]  /*d2e0*/  LOP3.LUT R5, R24, 0x380, RZ, 0xc0, !PT ;  /* 0x0000038018057812 */ /* 0x000fe200078ec0ff */
[----:B------:R-:W-:Y:S01]  /*d2f0*/  SHFL.IDX PT, R77, R77, R20, 0x1c1f ;  /* 0x001c1f144d4d7589 */ /* 0x000fe200000e0000 */
[----:B------:R-:W-:Y:S02]  /*d300*/  SHF.R.U64 R8, R12, 0x3, RZ ;  /* 0x000000030c087819 */ /* 0x000fe400000012ff */
[----:B------:R-:W-:Y:S01]  /*d310*/  SHF.R.U64 R12, R14, 0x3, RZ ;  /* 0x000000030e0c7819 */ /* 0x000fe200000012ff */
[----:B------:R-:W-:Y:S01]  /*d320*/  SHFL.IDX PT, R111, R111, R20, 0x1c1f ;  /* 0x001c1f146f6f7589 */ /* 0x000fe200000e0000 */
[----:B------:R-:W-:Y:S02]  /*d330*/  SHF.R.U64 R5, R5, 0x3, RZ ;  /* 0x0000000305057819 */ /* 0x000fe400000012ff */
[----:B------:R-:W-:Y:S01]  /*d340*/  LOP3.LUT R54, R12, R147, RZ, 0x3c, !PT ;  /* 0x000000930c367212 */ /* 0x000fe200078e3cff */
[----:B------:R-:W-:Y:S01]  /*d350*/  SHFL.IDX PT, R121, R121, R20, 0x1c1f ;  /* 0x001c1f1479797589 */ /* 0x000fe200000e0000 */
[----:B------:R-:W-:-:S02]  /*d360*/  LOP3.LUT R12, R153, 0x380, RZ, 0xc0, !PT ;  /* 0x00000380990c7812 */ /* 0x000fc400078ec0ff */
[----:B------:R-:W-:Y:S01]  /*d370*/  LOP3.LUT R50, R5, R24, RZ, 0x3c, !PT ;  /* 0x0000001805327212 */ /* 0x000fe200078e3cff */
[----:B------:R-:W-:Y:S01]  /*d380*/  SHFL.IDX PT, R81, R81, R20, 0x1c1f ;  /* 0x001c1f1451517589 */ /* 0x000fe200000e0000 */
[----:B------:R-:W-:Y:S02]  /*d390*/  LOP3.LUT R5, R26, 0x380, RZ, 0xc0, !PT ;  /* 0x000003801a057812 */ /* 0x000fe400078ec0ff */
        /* <DEDUP_REMOVED lines=8> */
[----:B------:R-:W-:Y:S02]  /*d420*/  LOP3.LUT R58, R8, R145, RZ, 0x3c, !PT ;  /* 0x00000091083a7212 */ /* 0x000fe400078e3cff */
[----:B------:R-:W-:Y:S01]  /*d430*/  LOP3.LUT R5, R44, 0x380, RZ, 0xc0, !PT ;  /* 0x000003802c057812 */ /* 0x000fe200078ec0ff */
[----:B------:R-:W-:Y:S01]  /*d440*/  SHFL.IDX PT, R89, R89, R20, 0x1c1f ;  /* 0x001c1f1459597589 */ /* 0x000fe200000e0000 */
[----:B------:R-:W-:Y:S02]  /*d450*/  LOP3.LUT R8, R149, 0x380, RZ, 0xc0, !PT ;  /* 0x0000038095087812 */ /* 0x000fe400078ec0ff */
[----:B------:R-:W-:Y:S01]  /*d460*/  LOP3.LUT R10, R151, 0x380, RZ, 0xc0, !PT ;  /* 0x00000380970a7812 */ /* 0x000fe200078ec0ff */
[----:B------:R-:W-:Y:S01]  /*d470*/  SHFL.IDX PT, R91, R91, R20, 0x1c1f ;  /* 0x001c1f145b5b7589 */ /* 0x000fe200000e0000 */
[----:B------:R-:W-:-:S02]  /*d480*/  SHF.R.U64 R12, R12, 0x3, RZ ;  /* 0x000000030c0c7819 */ /* 0x000fc400000012ff */
[----:B------:R-:W-:Y:S01]  /*d490*/  SHF.R.U64 R5, R5, 0x3, RZ ;  /* 0x0000000305057819 */ /* 0x000fe200000012ff */
[----:B------:R-:W-:Y:S01]  /*d4a0*/  SHFL.IDX PT, R93, R93, R20, 0x1c1f ;  /* 0x001c1f145d5d7589 */ /* 0x000fe200000e0000 */
[----:B------:R-:W-:Y:S02]  /*d4b0*/  SHF.R.U64 R8, R8, 0x3, RZ ;  /* 0x0000000308087819 */ /* 0x000fe400000012ff */
[----:B------:R-:W-:Y:S01]  /*d4c0*/  SHF.R.U64 R10, R10, 0x3, RZ ;  /* 0x000000030a0a7819 */ /* 0x000fe200000012ff */
[----:B------:R-:W-:Y:S01]  /*d4d0*/  SHFL.IDX PT, R99, R99, R20, 0x1c1f ;  /* 0x001c1f1463637589 */ /* 0x000fe200000e0000 */
[----:B------:R-:W-:Y:S02]  /*d4e0*/  LOP3.LUT R14, R12, R159, RZ, 0x3c, !PT ;  /* 0x0000009f0c0e7212 */ /* 0x000fe400078e3cff */
[----:B------:R-:W-:Y:S01]  /*d4f0*/  MOV R98, R54 ;  /* 0x0000003600627202 */ /* 0x000fe20000000f00 */
[----:B------:R-:W-:Y:S01]  /*d500*/  SHFL.IDX PT, R97, R97, R20, 0x1c1f ;  /* 0x001c1f1461617589 */ /* 0x000fe200000e0000 */
[----:B------:R-:W-:-:S02]  /*d510*/  LOP3.LUT R12, R5, R44, RZ, 0x3c, !PT ;  /* 0x0000002c050c7212 */ /* 0x000fc400078e3cff */
[----:B------:R-:W-:Y:S01]  /*d520*/  MOV R55, R40 ;  /* 0x0000002800377202 */ /* 0x000fe20000000f00 */
[----:B------:R-:W-:Y:S01]  /*d530*/  SHFL.IDX PT, R101, R101, R20, 0x1c1f ;  /* 0x001c1f1465657589 */ /* 0x000fe200000e0000 */
[----:B------:R-:W-:Y:S02]  /*d540*/  LOP3.LUT R48, R8, R149, RZ, 0x3c, !PT ;  /* 0x0000009508307212 */ /* 0x000fe400078e3cff */
[----:B------:R-:W-:Y:S01]  /*d550*/  LOP3.LUT R40, R20, 0x2, RZ, 0x3c, !PT ;  /* 0x0000000214287812 */ /* 0x000fe200078e3cff */
[----:B------:R-:W-:Y:S01]  /*d560*/  SHFL.IDX PT, R105, R105, R20, 0x1c1f ;  /* 0x001c1f1469697589 */ /* 0x000fe200000e0000 */
[----:B------:R-:W-:Y:S02]  /*d570*/  LOP3.LUT R46, R10, R151, RZ, 0x3c, !PT ;  /* 0x000000970a2e7212 */ /* 0x000fe400078e3cff */
[----:B------:R-:W-:Y:S01]  /*d580*/  LOP3.LUT R8, R155, 0x380, RZ, 0xc0, !PT ;  /* 0x000003809b087812 */ /* 0x000fe200078ec0ff */
[----:B------:R-:W-:Y:S01]  /*d590*/  SHFL.IDX PT, R70, R70, R40, 0x1c1f ;  /* 0x001c1f2846467589 */ /* 0x000fe200000e0000 */
[----:B------:R-:W-:-:S02]  /*d5a0*/  LOP3.LUT R10, R157, 0x380, RZ, 0xc0, !PT ;  /* 0x000003809d0a7812 */ /* 0x000fc400078ec0ff */
[----:B------:R-:W-:Y:S01]  /*d5b0*/  MOV R5, R12 ;  /* 0x0000000c00057202 */ /* 0x000fe20000000f00 */
[----:B------:R-:W-:Y:S01]  /*d5c0*/  SHFL.IDX PT, R72, R72, R40, 0x1c1f ;  /* 0x001c1f2848487589 */ /* 0x000fe200000e0000 */
[----:B------:R-:W-:Y:S02]  /*d5d0*/  SHF.R.U64 R8, R8, 0x3, RZ ;  /* 0x0000000308087819 */ /* 0x000fe400000012ff */
[----:B------:R-:W-:Y:S01]  /*d5e0*/  SHF.R.U64 R10, R10, 0x3, RZ ;  /* 0x000000030a0a7819 */ /* 0x000fe200000012ff */
[----:B------:R-:W0:Y:S01]  /*d5f0*/  SHFL.IDX PT, R12, R119, R40, 0x1c1f ;  /* 0x001c1f28770c7589 */ /* 0x000e2200000e0000 */
[----:B------:R-:W-:Y:S02]  /*d600*/  LOP3.LUT R24, R8, R155, RZ, 0x3c, !PT ;  /* 0x0000009b08187212 */ /* 0x000fe400078e3cff */
[----:B------:R-:W-:Y:S01]  /*d610*/  LOP3.LUT R26, R10, R157, RZ, 0x3c, !PT ;  /* 0x0000009d0a1a7212 */ /* 0x000fe200078e3cff */
[----:B------:R-:W1:Y:S01]  /*d620*/  SHFL.IDX PT, R76, R76, R40, 0x1c1f ;  /* 0x001c1f284c4c7589 */ /* 0x000e6200000e0000 */
[----:B------:R-:W-:-:S02]  /*d630*/  MOV R104, R52 ;  /* 0x0000003400687202 */ /* 0x000fc40000000f00 */
[----:B------:R-:W-:Y:S01]  /*d640*/  MOV R96, R50 ;  /* 0x0000003200607202 */ /* 0x000fe20000000f00 */
[----:B------:R-:W-:Y:S01]  /*d650*/  SHFL.IDX PT, R107, R107, R20, 0x1c1f ;  /* 0x001c1f146b6b7589 */ /* 0x000fe200000e0000 */
[----:B------:R-:W-:Y:S02]  /*d660*/  MOV R53, R24 ;  /* 0x0000001800357202 */ /* 0x000fe40000000f00 */
[----:B------:R-:W-:Y:S01]  /*d670*/  LOP3.LUT R8, R161, 0x380, RZ, 0xc0, !PT ;  /* 0x00000380a1087812 */ /* 0x000fe200078ec0ff */
[----:B------:R-:W2:Y:S01]  /*d680*/  SHFL.IDX PT, R24, R123, R40, 0x1c1f ;  /* 0x001c1f287b187589 */ /* 0x000ea200000e0000 */
[----:B------:R-:W-:Y:S02]  /*d690*/  MOV R51, R26 ;  /* 0x0000001a00337202 */ /* 0x000fe40000000f00 */
[----:B------:R-:W-:Y:S01]  /*d6a0*/  LOP3.LUT R10, R163, 0x380, RZ, 0xc0, !PT ;  /* 0x00000380a30a7812 */ /* 0x000fe200078ec0ff */
[----:B------:R-:W3:Y:S01]  /*d6b0*/  SHFL.IDX PT, R26, R67, R40, 0x1c1f ;  /* 0x001c1f28431a7589 */ /* 0x000ee200000e0000 */
[----:B------:R-:W-:-:S02]  /*d6c0*/  LOP3.LUT R78, R165, 0x380, RZ, 0xc0, !PT ;  /* 0x00000380a54e7812 */ /* 0x000fc400078ec0ff */
[----:B------:R-:W-:Y:S01]  /*d6d0*/  MOV R100, R58 ;  /* 0x0000003a00647202 */ /* 0x000fe20000000f00 */
[----:B------:R-:W-:Y:S01]  /*d6e0*/  SHFL.IDX PT, R103, R103, R20, 0x1c1f ;  /* 0x001c1f1467677589 */ /* 0x000fe200000e0000 */
[----:B------:R-:W-:Y:S02]  /*d6f0*/  MOV R102, R60 ;  /* 0x0000003c00667202 */ /* 0x000fe40000000f00 */
[----:B------:R-:W-:Y:S01]  /*d700*/  MOV R59, R42 ;  /* 0x0000002a003b7202 */ /* 0x000fe20000000f00 */
[----:B------:R-:W-:Y:S01]  /*d710*/  SHFL.IDX PT, R95, R95, R20, 0x1c1f ;  /* 0x001c1f145f5f7589 */ /* 0x000fe200000e0000 */
[----:B------:R-:W-:Y:S02]  /*d720*/  SHF.R.U64 R8, R8, 0x3, RZ ;  /* 0x0000000308087819 */ /* 0x000fe400000012ff */
[----:B------:R-:W-:Y:S01]  /*d730*/  MOV R61, R46 ;  /* 0x0000002e003d7202 */ /* 0x000fe20000000f00 */
[----:B------:R-:W-:Y:S01]  /*d740*/  SHFL.IDX PT, R109, R109, R20, 0x1c1f ;  /* 0x001c1f146d6d7589 */ /* 0x000fe200000e0000 */
[----:B------:R-:W-:-:S02]  /*d750*/  SHF.R.U64 R10, R10, 0x3, RZ ;  /* 0x000000030a0a7819 */ /* 0x000fc400000012ff */
[----:B------:R-:W-:Y:S01]  /*d760*/  SHF.R.U64 R78, R78, 0x3, RZ ;  /* 0x000000034e4e7819 */ /* 0x000fe200000012ff */
[----:B------:R-:W-:Y:S01]  /*d770*/  SHFL.IDX PT, R113, R113, R20, 0x1c1f ;  /* 0x001c1f1471717589 */ /* 0x000fe200000e0000 */
[----:B------:R-:W-:Y:S02]  /*d780*/  MOV R94, R48 ;  /* 0x00000030005e7202 */ /* 0x000fe40000000f00 */
[----:B------:R-:W-:Y:S01]  /*d790*/  LOP3.LUT R44, R8, R161, RZ, 0x3c, !PT ;  /* 0x000000a1082c7212 */ /* 0x000fe200078e3cff */
[----:B------:R-:W-:Y:S01]  /*d7a0*/  SHFL.IDX PT, R125, R125, R20, 0x1c1f ;  /* 0x001c1f147d7d7589 */ /* 0x000fe200000e0000 */
[----:B------:R-:W-:Y:S02]  /*d7b0*/  LOP3.LUT R10, R10, R163, RZ, 0x3c, !PT ;  /* 0x000000a30a0a7212 */ /* 0x000fe400078e3cff */
[----:B------:R-:W-:Y:S01]  /*d7c0*/  LOP3.LUT R8, R78, R165, RZ, 0x3c, !PT ;  /* 0x000000a54e087212 */ /* 0x000fe200078e3cff */
[----:B------:R-:W-:Y:S01]  /*d7d0*/  SHFL.IDX PT, R117, R117, R20, 0x1c1f ;  /* 0x001c1f1475757589 */ /* 0x000fe200000e0000 */
[----:B------:R-:W-:-:S02]  /*d7e0*/  MOV R44, R44 ;  /* 0x0000002c002c7202 */ /* 0x000fc40000000f00 */
[----:B------:R-:W-:Y:S01]  /*d7f0*/  MOV R45, R10 ;  /* 0x0000000a002d7202 */ /* 0x000fe20000000f00 */
[----:B------:R-:W-:Y:S01]  /*d800*/  SHFL.IDX PT, R129, R129, R20, 0x1c1f ;  /* 0x001c1f1481817589 */ /* 0x000fe200000e0000 */
[----:B------:R-:W-:Y:S02]  /*d810*/  MOV R47, R8 ;  /* 0x00000008002f7202 */ /* 0x000fe40000000f00 */
[----:B------:R-:W-:Y:S01]  /*d820*/  MOV R49, R14 ;  /* 0x0000000e00317202 */ /* 0x000fe20000000f00 */
[----:B------:R-:W-:Y:S01]  /*d830*/  SHFL.IDX PT, R131, R131, R20, 0x1c1f ;  /* 0x001c1f1483837589 */ /* 0x000fe200000e0000 */
[----:B0-----:R-:W-:Y:S02]  /*d840*/  SEL R9, R115, R12, P0 ;  /* 0x0000000c73097207 */ /* 0x001fe40000000000 */
        /* <DEDUP_REMOVED lines=8> */
[----:B-1----:R-:W-:Y:S02]  /*d8d0*/  SEL R25, R111, R76, P0 ;  /* 0x0000004c6f197207 */ /* 0x002fe40000000000 */
[----:B------:R-:W-:Y:S01]  /*d8e0*/  SEL R27, R76, R111, P0 ;  /* 0x0000006f4c1b7207 */ /* 0x000fe20000000000 */
[----:B------:R-:W-:Y:S01]  /*d8f0*/  SHFL.IDX PT, R141, R141, R20, 0x1c1f ;  /* 0x001c1f148d8d7589 */ /* 0x000fe200000e0000 */
[----:B--2---:R-:W-:-:S02]  /*d900*/  SEL R13, R121, R24, P0 ;  /* 0x00000018790d7207 */ /* 0x004fc40000000000 */
[----:B------:R-:W-:Y:S01]  /*d910*/  SEL R15, R24, R121, P0 ;  /* 0x00000079180f7207 */ /* 0x000fe20000000000 */
[----:B------:R-:W-:Y:S01]  /*d920*/  SHFL.IDX PT, R127, R127, R20, 0x1c1f ;  /* 0x001c1f147f7f7589 */ /* 0x000fe200000e0000 */
[----:B---3--:R-:W-:Y:S02]  /*d930*/  SEL R24, R81, R26, P0 ;  /* 0x0000001a51187207 */ /* 0x008fe40000000000 */
[----:B------:R-:W-:Y:S01]  /*d940*/  SEL R26, R26, R81, P0 ;  /* 0x000000511a1a7207 */ /* 0x000fe20000000000 */
[----:B------:R-:W-:Y:S01]  /*d950*/  SHFL.IDX PT, R135, R135, R20, 0x1c1f ;  /* 0x001c1f1487877589 */ /* 0x000fe200000e0000 */
[----:B------:R-:W-:-:S03]  /*d960*/  PLOP3.LUT P2, PT, PT, PT, UP0, 0x80, 0x0 ;  /* 0x000000000000781c */ /* 0x000fc60003f4f008 */
[----:B------:R-:W-:Y:S04]  /*d970*/  SHFL.IDX PT, R143, R143, R20, 0x1c1f ;  /* 0x001c1f148f8f7589 */ /* 0x000fe800000e0000 */
[----:B------:R-:W0:Y:S04]  /*d980*/  SHFL.IDX PT, R20, R21, R40, 0x1c1f ;  /* 0x001c1f2815147589 */ /* 0x000e2800000e0000 */
[----:B------:R-:W1:Y:S04]  /*d990*/  SHFL.IDX PT, R64, R64, R40, 0x1c1f ;  /* 0x001c1f2840407589 */ /* 0x000e6800000e0000 */
[----:B------:R0:W2:Y:S04]  /*d9a0*/  SHFL.IDX PT, R42, R28, R40, 0x1c1f ;  /* 0x001c1f281c2a7589 */ /* 0x0000a800000e0000 */
[----:B------:R-:W3:Y:S01]  /*d9b0*/  SHFL.IDX PT, R80, R57, R40, 0x1c1f ;  /* 0x001c1f2839507589 */ /* 0x000ee200000e0000 */
[----:B------:R-:W-:Y:S06]  /*d9c0*/  BAR.SYNC.DEFER_BLOCKING 0x1, 0x100 ;  /* 0x0044000000007b1d */ /* 0x000fec0000010000 */
[----:B------:R1:W-:Y:S01]  /*d9d0*/  SHFL.IDX PT, R46, R29, R40, 0x1c1f ;  /* 0x001c1f281d2e7589 */ /* 0x0003e200000e0000 */
[----:B0-----:R-:W-:-:S03]  /*d9e0*/  SEL R28, R83, R20, P0 ;  /* 0x00000014531c7207 */ /* 0x001fc60000000000 */
[----:B------:R-:W-:Y:S04]  /*d9f0*/  SHFL.IDX PT, R56, R56, R40, 0x1c1f ;  /* 0x001c1f2838387589 */ /* 0x000fe800000e0000 */
[----:B------:R0:W-:Y:S01]  /*da00*/  SHFL.IDX PT, R48, R30, R40, 0x1c1f ;  /* 0x001c1f281e307589 */ /* 0x0001e200000e0000 */
[----:B-1----:R-:W-:-:S03]  /*da10*/  SEL R29, R109, R64, P0 ;  /* 0x000000406d1d7207 */ /* 0x002fc60000000000 */
[----:B------:R-:W-:Y:S04]  /*da20*/  SHFL.IDX PT, R62, R62, R40, 0x1c1f ;  /* 0x001c1f283e3e7589 */ /* 0x000fe800000e0000 */
[----:B------:R1:W-:Y:S01]  /*da30*/  SHFL.IDX PT, R50, R31, R40, 0x1c1f ;  /* 0x001c1f281f327589 */ /* 0x0003e200000e0000 */
[----:B0-----:R-:W-:-:S03]  /*da40*/  SEL R30, R20, R83, P0 ;  /* 0x00000053141e7207 */ /* 0x001fc60000000000 */
[----:B------:R-:W-:Y:S04]  /*da50*/  SHFL.IDX PT, R82, R63, R40, 0x1c1f ;  /* 0x001c1f283f527589 */ /* 0x000fe800000e0000 */
[----:B------:R2:W-:Y:S01]  /*da60*/  SHFL.IDX PT, R52, R32, R40, 0x1c1f ;  /* 0x001c1f2820347589 */ /* 0x0005e200000e0000 */
[----:B-1----:R-:W-:-:S03]  /*da70*/  SEL R31, R64, R109, P0 ;  /* 0x0000006d401f7207 */ /* 0x002fc60000000000 */
[----:B------:R-:W-:Y:S04]  /*da80*/  SHFL.IDX PT, R84, R65, R40, 0x1c1f ;  /* 0x001c1f2841547589 */ /* 0x000fe800000e0000 */
[----:B------:R3:W0:Y:S01]  /*da90*/  SHFL.IDX PT, R54, R33, R40, 0x1c1f ;  /* 0x001c1f2821367589 */ /* 0x00062200000e0000 */
[----:B--2---:R-:W-:-:S03]  /*daa0*/  SEL R32, R85, R42, P0 ;  /* 0x0000002a55207207 */ /* 0x004fc60000000000 */
[----:B------:R-:W1:Y:S04]  /*dab0*/  SHFL.IDX PT, R66, R66, R40, 0x1c1f ;  /* 0x001c1f2842427589 */ /* 0x000e6800000e0000 */
[----:B------:R2:W-:Y:S01]  /*dac0*/  SHFL.IDX PT, R58, R34, R40, 0x1c1f ;  /* 0x001c1f28223a7589 */ /* 0x0005e200000e0000 */
[----:B---3--:R-:W-:-:S03]  /*dad0*/  SEL R33, R113, R80, P0 ;  /* 0x0000005071217207 */ /* 0x008fc60000000000 */
[----:B------:R-:W-:Y:S04]  /*dae0*/  SHFL.IDX PT, R68, R68, R40, 0x1c1f ;  /* 0x001c1f2844447589 */ /* 0x000fe800000e0000 */
[----:B------:R3:W-:Y:S01]  /*daf0*/  SHFL.IDX PT, R60, R35, R40, 0x1c1f ;  /* 0x001c1f28233c7589 */ /* 0x0007e200000e0000 */
[----:B--2---:R-:W-:-:S03]  /*db00*/  SEL R34, R42, R85, P0 ;  /* 0x000000552a227207 */ /* 0x004fc60000000000 */
[----:B------:R-:W-:Y:S04]  /*db10*/  SHFL.IDX PT, R86, R69, R40, 0x1c1f ;  /* 0x001c1f2845567589 */ /* 0x000fe800000e0000 */
[----:B------:R2:W-:Y:S01]  /*db20*/  SHFL.IDX PT, R70, R36, R40, 0x1c1f ;  /* 0x001c1f2824467589 */ /* 0x0005e200000e0000 */
[----:B0-----:R-:W-:Y:S02]  /*db30*/  SEL R42, R54, R99, P0 ;  /* 0x00000063362a7207 */ /* 0x001fe40000000000 */
[----:B---3--:R-:W-:Y:S01]  /*db40*/  SEL R35, R80, R113, P0 ;  /* 0x0000007150237207 */ /* 0x008fe20000000000 */
[----:B------:R-:W0:Y:S01]  /*db50*/  SHFL.IDX PT, R88, R71, R40, 0x1c1f ;  /* 0x001c1f2847587589 */ /* 0x000e2200000e0000 */
[----:B-1----:R-:W-:Y:S01]  /*db60*/  SEL R41, R133, R66, P0 ;  /* 0x0000004285297207 */ /* 0x002fe20000000000 */
[----:B------:R-:W-:Y:S01]  /*db70*/  ULDC UR8, c[0x0][0xa88] ;  /* 0x0002a20000087ab9 */ /* 0x000fe20000000800 */
[----:B------:R-:W-:Y:S01]  /*db80*/  SEL R43, R66, R133, P0 ;  /* 0x00000085422b7207 */ /* 0x000fe20000000000 */
[----:B------:R1:W-:Y:S01]  /*db90*/  SHFL.IDX PT, R72, R37, R40, 0x1c1f ;  /* 0x001c1f2825487589 */ /* 0x0003e200000e0000 */
[----:B------:R-:W3:Y:S01]  /*dba0*/  LDC R80, c[0x0][0xbe8] ;  /* 0x0002fa00ff507b82 */ /* 0x000ee20000000800 */
[----:B--2---:R-:W-:-:S02]  /*dbb0*/  SEL R36, R93, R52, P0 ;  /* 0x000000345d247207 */ /* 0x004fc40000000000 */
[----:B------:R2:W-:Y:S04]  /*dbc0*/  SHFL.IDX PT, R76, R38, R40, 0x1c1f ;  /* 0x001c1f28264c7589 */ /* 0x0005e800000e0000 */
[----:B------:R-:W-:Y:S01]  /*dbd0*/  SHFL.IDX PT, R90, R73, R40, 0x1c1f ;  /* 0x001c1f28495a7589 */ /* 0x000fe200000e0000 */
[----:B-1----:R-:W-:-:S03]  /*dbe0*/  SEL R37, R131, R84, P0 ;  /* 0x0000005483257207 */ /* 0x002fc60000000000 */
[----:B------:R1:W-:Y:S01]  /*dbf0*/  SHFL.IDX PT, R78, R39, R40, 0x1c1f ;  /* 0x001c1f28274e7589 */ /* 0x0003e200000e0000 */
[----:B--2---:R-:W-:-:S03]  /*dc00*/  SEL R38, R52, R93, P0 ;  /* 0x0000005d34267207 */ /* 0x004fc60000000000 */
[----:B------:R-:W-:Y:S04]  /*dc10*/  SHFL.IDX PT, R74, R74, R40, 0x1c1f ;  /* 0x001c1f284a4a7589 */ /* 0x000fe800000e0000 */
[----:B------:R2:W4:Y:S01]  /*dc20*/  SHFL.IDX PT, R92, R75, R40, 0x1c1f ;  /* 0x001c1f284b5c7589 */ /* 0x00052200000e0000 */
[----:B0-----:R-:W-:Y:S02]  /*dc30*/  SEL R69, R141, R88, P0 ;  /* 0x000000588d457207 */ /* 0x001fe40000000000 */
[----:B-1----:R-:W-:Y:S01]  /*dc40*/  SEL R39, R84, R131, P0 ;  /* 0x0000008354277207 */ /* 0x002fe20000000000 */
[----:B------:R0:W-:Y:S01]  /*dc50*/  STSM.16.M88.4 [R104], R8 ;  /* 0x0000000868007844 */ /* 0x0001e20000000200 */
[----:B------:R-:W-:-:S03]  /*dc60*/  SEL R71, R88, R141, P0 ;  /* 0x0000008d58477207 */ /* 0x000fc60000000000 */
[----:B------:R1:W-:Y:S01]  /*dc70*/  STSM.16.M88.4 [R102], R12 ;  /* 0x0000000c66007844 */ /* 0x0003e20000000200 */
[----:B--2---:R-:W-:-:S03]  /*dc80*/  SEL R40, R99, R54, P0 ;  /* 0x0000003663287207 */ /* 0x004fc60000000000 */
[----:B------:R2:W-:Y:S04]  /*dc90*/  STSM.16.M88.4 [R100], R24 ;  /* 0x0000001864007844 */ /* 0x0005e80000000200 */
[----:B------:R-:W-:Y:S01]  /*dca0*/  STSM.16.M88.4 [R98], R28 ;  /* 0x0000001c62007844 */ /* 0x000fe20000000200 */
[----:B0-----:R-:W-:-:S03]  /*dcb0*/  SEL R8, R87, R46, P0 ;  /* 0x0000002e57087207 */ /* 0x001fc60000000000 */
[----:B------:R-:W-:Y:S01]  /*dcc0*/  STSM.16.M88.4 [R96], R32 ;  /* 0x0000002060007844 */ /* 0x000fe20000000200 */
[----:B------:R-:W-:Y:S02]  /*dcd0*/  SEL R10, R46, R87, P0 ;  /* 0x000000572e0a7207 */ /* 0x000fe40000000000 */
[----:B------:R-:W-:Y:S02]  /*dce0*/  SEL R9, R125, R56, P0 ;  /* 0x000000387d097207 */ /* 0x000fe40000000000 */
[----:B------:R-:W-:Y:S02]  /*dcf0*/  SEL R11, R56, R125, P0 ;  /* 0x0000007d380b7207 */ /* 0x000fe40000000000 */
[----:B-1----:R-:W-:Y:S02]  /*dd00*/  SEL R12, R89, R48, P0 ;  /* 0x00000030590c7207 */ /* 0x002fe40000000000 */
[----:B------:R-:W-:Y:S01]  /*dd10*/  SEL R14, R48, R89, P0 ;  /* 0x00000059300e7207 */ /* 0x000fe20000000000 */
[----:B------:R0:W-:Y:S01]  /*dd20*/  STSM.16.M88.4 [R94], R8 ;  /* 0x000000085e007844 */ /* 0x0001e20000000200 */
[----:B------:R-:W-:-:S02]  /*dd30*/  SEL R13, R117, R62, P0 ;  /* 0x0000003e750d7207 */ /* 0x000fc40000000000 */
[----:B------:R-:W-:Y:S02]  /*dd40*/  SEL R15, R62, R117, P0 ;  /* 0x000000753e0f7207 */ /* 0x000fe40000000000 */
[----:B--2---:R-:W-:Y:S02]  /*dd50*/  SEL R24, R91, R50, P0 ;  /* 0x000000325b187207 */ /* 0x004fe40000000000 */
[----:B------:R-:W-:Y:S01]  /*dd60*/  SEL R26, R50, R91, P0 ;  /* 0x0000005b321a7207 */ /* 0x000fe20000000000 */
[----:B------:R1:W-:Y:S01]  /*dd70*/  STSM.16.M88.4 [R61], R12 ;  /* 0x0000000c3d007844 */ /* 0x0003e20000000200 */
[----:B------:R-:W-:Y:S02]  /*dd80*/  SEL R25, R129, R82, P0 ;  /* 0x0000005281197207 */ /* 0x000fe40000000000 */
[----:B------:R-:W-:Y:S02]  /*dd90*/  SEL R27, R82, R129, P0 ;  /* 0x00000081521b7207 */ /* 0x000fe40000000000 */
[----:B----4-:R-:W-:-:S02]  /*dda0*/  SEL R77, R143, R92, P0 ;  /* 0x0000005c8f4d7207 */ /* 0x010fc40000000000 */
[----:B------:R-:W-:Y:S01]  /*ddb0*/  SEL R79, R92, R143, P0 ;  /* 0x0000008f5c4f7207 */ /* 0x000fe20000000000 */
[----:B------:R2:W-:Y:S01]  /*ddc0*/  STSM.16.M88.4 [R59], R24 ;  /* 0x000000183b007844 */ /* 0x0005e20000000200 */
[----:B0-----:R-:W-:Y:S02]  /*ddd0*/  SEL R8, R97, R58, P0 ;  /* 0x0000003a61087207 */ /* 0x001fe40000000000 */
[----:B------:R-:W-:Y:S01]  /*dde0*/  SEL R10, R58, R97, P0 ;  /* 0x000000613a0a7207 */ /* 0x000fe20000000000 */
[----:B------:R-:W-:Y:S01]  /*ddf0*/  STSM.16.M88.4 [R55], R36 ;  /* 0x0000002437007844 */ /* 0x000fe20000000200 */
[----:B------:R-:W-:Y:S02]  /*de00*/  SEL R9, R137, R68, P0 ;  /* 0x0000004489097207 */ /* 0x000fe40000000000 */
[----:B------:R-:W-:Y:S01]  /*de10*/  SEL R11, R68, R137, P0 ;  /* 0x00000089440b7207 */ /* 0x000fe20000000000 */
[----:B------:R-:W-:Y:S01]  /*de20*/  STSM.16.M88.4 [R53], R40 ;  /* 0x0000002835007844 */ /* 0x000fe20000000200 */
[----:B-1----:R-:W-:-:S02]  /*de30*/  SEL R12, R101, R60, P0 ;  /* 0x0000003c650c7207 */ /* 0x002fc40000000000 */
[----:B------:R-:W-:Y:S01]  /*de40*/  SEL R14, R60, R101, P0 ;  /* 0x000000653c0e7207 */ /* 0x000fe20000000000 */
[----:B------:R0:W-:Y:S01]  /*de50*/  STSM.16.M88.4 [R51], R8 ;  /* 0x0000000833007844 */ /* 0x0001e20000000200 */
[----:B------:R-:W-:Y:S02]  /*de60*/  SEL R13, R139, R86, P0 ;  /* 0x000000568b0d7207 */ /* 0x000fe40000000000 */
[----:B------:R-:W-:Y:S02]  /*de70*/  SEL R15, R86, R139, P0 ;  /* 0x0000008b560f7207 */ /* 0x000fe40000000000 */
[----:B------:R-:W-:Y:S02]  /*de80*/  SEL R68, R105, R70, P0 ;  /* 0x0000004669447207 */ /* 0x000fe40000000000 */
[----:B------:R-:W-:Y:S01]  /*de90*/  SEL R70, R70, R105, P0 ;  /* 0x0000006946467207 */ /* 0x000fe20000000000 */
[----:B------:R1:W-:Y:S01]  /*dea0*/  STSM.16.M88.4 [R49], R12 ;  /* 0x0000000c31007844 */ /* 0x0003e20000000200 */
[----:B--2---:R-:W-:-:S02]  /*deb0*/  SEL R24, R107, R72, P0 ;  /* 0x000000486b187207 */ /* 0x004fc40000000000 */
[----:B------:R-:W-:Y:S01]  /*dec0*/  SEL R26, R72, R107, P0 ;  /* 0x0000006b481a7207 */ /* 0x000fe20000000000 */
[----:B------:R2:W-:Y:S01]  /*ded0*/  STSM.16.M88.4 [R5], R68 ;  /* 0x0000004405007844 */ /* 0x0005e20000000200 */
[----:B------:R-:W-:Y:S02]  /*dee0*/  SEL R25, R127, R90, P0 ;  /* 0x0000005a7f197207 */ /* 0x000fe40000000000 */
[----:B------:R-:W-:Y:S01]  /*def0*/  SEL R27, R90, R127, P0 ;  /* 0x0000007f5a1b7207 */ /* 0x000fe20000000000 */
[----:B0-----:R-:W-:Y:S02]  /*df00*/  IMAD.U32 R8, RZ, RZ, UR6 ;  /* 0x00000006ff087e24 */ /* 0x001fe4000f8e00ff */
[----:B------:R-:W-:Y:S01]  /*df10*/  IMAD.U32 R9, RZ, RZ, UR7 ;  /* 0x00000007ff097e24 */ /* 0x000fe2000f8e00ff */
[----:B------:R-:W-:Y:S01]  /*df20*/  ULDC.64 UR6, c[0x0][0xc08] ;  /* 0x0003020000067ab9 */ /* 0x000fe20000000a00 */
[----:B------:R-:W-:Y:S01]  /*df30*/  STSM.16.M88.4 [R44], R24 ;  /* 0x000000182c007844 */ /* 0x000fe20000000200 */
[----:B-1----:R-:W-:-:S02]  /*df40*/  SEL R12, R103, R76, P0 ;  /* 0x0000004c670c7207 */ /* 0x002fc40000000000 */
[----:B------:R-:W-:Y:S02]  /*df50*/  SEL R14, R76, R103, P0 ;  /* 0x000000674c0e7207 */ /* 0x000fe40000000000 */
[----:B------:R-:W-:Y:S02]  /*df60*/  SEL R13, R135, R74, P0 ;  /* 0x0000004a870d7207 */ /* 0x000fe40000000000 */
[----:B------:R-:W-:Y:S02]  /*df70*/  SEL R15, R74, R135, P0 ;  /* 0x000000874a0f7207 */ /* 0x000fe40000000000 */
[----:B------:R-:W-:Y:S02]  /*df80*/  SEL R76, R95, R78, P0 ;  /* 0x0000004e5f4c7207 */ /* 0x000fe40000000000 */
[----:B------:R-:W-:Y:S01]  /*df90*/  SEL R78, R78, R95, P0 ;  /* 0x0000005f4e4e7207 */ /* 0x000fe20000000000 */
[----:B------:R0:W-:Y:S04]  /*dfa0*/  STSM.16.M88.4 [R45], R12 ;  /* 0x0000000c2d007844 */ /* 0x0001e80000000200 */
[----:B------:R1:W-:Y:S01]  /*dfb0*/  STSM.16.M88.4 [R47], R76 ;  /* 0x0000004c2f007844 */ /* 0x0003e20000000200 */
[----:B------:R-:W-:Y:S01]  /*dfc0*/  UISETP.NE.U32.AND UP1, UPT, UR6, URZ, UPT ;  /* 0x0000003f0600728c */ /* 0x000fe2000bf25070 */
[----:B------:R-:W-:Y:S03]  /*dfd0*/  BAR.SYNC.DEFER_BLOCKING 0x1, 0x100 ;  /* 0x0044000000007b1d */ /* 0x000fe60000010000 */
[----:B------:R-:W-:-:S06]  /*dfe0*/  UISETP.NE.AND.EX UP1, UPT, UR7, URZ, UPT, UP1 ;  /* 0x0000003f0700728c */ /* 0x000fcc000bf25310 */
[----:B------:R-:W-:-:S05]  /*dff0*/  PLOP3.LUT P0, PT, PT, PT, UP1, 0x80, 0x0 ;  /* 0x000000000000781c */ /* 0x000fca0003f0f018 */
[----:B------:R-:W-:Y:S02]  /*e000*/  @UP1 ULDC.64 UR6, c[0x0][0xc08] ;  /* 0x0003020000061ab9 */ /* 0x000fe40000000a00 */
[----:B------:R-:W-:Y:S01]  /*e010*/  @UP1 UIMAD.WIDE UR6, UR42, 0x4, UR6 ;  /* 0x000000042a0618a5 */ /* 0x000fe2000f8e0206 */
[----:B--2---:R-:W-:-:S05]  /*e020*/  IMAD.U32 R5, RZ, RZ, UR8 ;  /* 0x00000008ff057e24 */ /* 0x004fca000f8e00ff */
[----:B0-----:R-:W-:Y:S02]  /*e030*/  IMAD.U32 R12, RZ, RZ, UR6 ;  /* 0x00000006ff0c7e24 */ /* 0x001fe4000f8e00ff */
[----:B------:R-:W-:Y:S01]  /*e040*/  IMAD.U32 R13, RZ, RZ, UR7 ;  /* 0x00000007ff0d7e24 */ /* 0x000fe2000f8e00ff */
[----:B------:R-:W2:Y:S01]  /*e050*/  @P2 LDG.E R10, desc[UR52][R8.64] ;  /* 0x00000034080a2981 */ /* 0x000ea2000c1e1900 */
[----:B---3--:R-:W-:Y:S01]  /*e060*/  ISETP.NE.AND P1, PT, R80, 0x1, PT ;  /* 0x000000015000780c */ /* 0x008fe20003f25270 */
[----:B------:R-:W-:Y:S02]  /*e070*/  UMOV UR4, URZ ;  /* 0x0000003f00047c82 */ /* 0x000fe40008000000 */
        /* <DEDUP_REMOVED lines=9> */
.L_x_1173:
[----:B------:R-:W-:Y:S01]  /*e110*/  USHF.R.S32.HI UR16, URZ, 0x1f, UR43 ;  /* 0x0000001f3f107899 */ /* 0x000fe2000801142b */
[----:B------:R-:W-:Y:S01]  /*e120*/  VIADD R10, R17, UR36 ;  /* 0x00000024110a7c36 */ /* 0x000fe20008000000 */
[----:B------:R-:W-:Y:S01]  /*e130*/  ULDC.64 UR12, c[0x0][0xb90] ;  /* 0x0002e400000c7ab9 */ /* 0x000fe20000000a00 */
[----:B------:R-:W-:Y:S01]  /*e140*/  USHF.R.S32.HI UR15, URZ, 0x1f, UR42 ;  /* 0x0000001f3f0f7899 */ /* 0x000fe2000801142a */
[----:B------:R-:W-:Y:S01]  /*e150*/  VIADD R26, R195, UR36 ;  /* 0x00000024c31a7c36 */ /* 0x000fe20008000000 */
[----:B------:R-:W-:Y:S01]  /*e160*/  USHF.R.S32.HI UR7, URZ, 0x1f, UR4 ;  /* 0x0000001f3f077899 */ /* 0x000fe20008011404 */
[----:B------:R-:W-:Y:S01]  /*e170*/  @P1 IMAD.HI.U32 R9, R10, R11, RZ ;  /* 0x0000000b0a091227 */ /* 0x000fe200078e00ff */
[----:B------:R-:W-:Y:S01]  /*e180*/  UIMAD UR10, UR16, UR12, URZ ;  /* 0x0000000c100a72a4 */ /* 0x000fe2000f8e023f */
[----:B------:R-:W-:Y:S01]  /*e190*/  UMOV UR6, UR4 ;  /* 0x0000000400067c82 */ /* 0x000fe20008000000 */
[----:B------:R-:W-:Y:S01]  /*e1a0*/  USEL UR15, UR15, URZ, !UP0 ;  /* 0x0000003f0f0f7287 */ /* 0x000fe2000c000000 */
[----:B------:R-:W-:Y:S01]  /*e1b0*/  IMAD.MOV.U32 R8, RZ, RZ, R10 ;  /* 0x000000ffff087224 */ /* 0x000fe200078e000a */
[----:B------:R-:W-:Y:S01]  /*e1c0*/  UIMAD.WIDE.U32 UR8, UR43, UR12, UR6 ;  /* 0x0000000c2b0872a5 */ /* 0x000fe2000f8e0006 */
[----:B------:R-:W-:Y:S01]  /*e1d0*/  @P1 SHF.R.U32.HI R8, RZ, R20, R9 ;  /* 0x00000014ff081219 */ /* 0x000fe20000011609 */
[----:B------:R-:W-:Y:S01]  /*e1e0*/  UIMAD UR10, UR43, UR13, UR10 ;  /* 0x0000000d2b0a72a4 */ /* 0x000fe2000f8e020a */
[----:B------:R-:W-:Y:S01]  /*e1f0*/  IMAD R9, R192, 0x40, R16 ;  /* 0x00000040c0097824 */ /* 0x000fe200078e0210 */
[----:B------:R-:W-:Y:S01]  /*e200*/  USEL UR14, UR42, URZ, !UP0 ;  /* 0x0000003f2a0e7287 */ /* 0x000fe2000c000000 */
[----:B-----5:R-:W-:Y:S01]  /*e210*/  IMAD R83, R5, R80, RZ ;  /* 0x0000005005537224 */ /* 0x020fe200078e02ff */
        /* <DEDUP_REMOVED lines=13> */
[----:B------:R-:W-:Y:S02]  /*e2f0*/  SHF.R.S32.HI R10, RZ, 0x1f, R11 ;  /* 0x0000001fff0a7819 */ /* 0x000fe4000001140b */
[----:B------:R-:W-:Y:S02]  /*e300*/  IADD3 R45, P2, R6, 0x5000, RZ ;  /* 0x00005000062d7810 */ /* 0x000fe40007f5e0ff */
[----:B------:R-:W-:Y:S01]  /*e310*/  IADD3.X R9, R9, UR9, R12, P0, !PT ;  /* 0x0000000909097c10 */ /* 0x000fe200087fe40c */
[----:B------:R-:W-:Y:S01]  /*e320*/  ULDC.64 UR8, c[0x0][0xb88] ;  /* 0x0002e20000087ab9 */ /* 0x000fe20000000a00 */
[----:B------:R-:W-:Y:S01]  /*e330*/  LOP3.LUT R56, R57, 0x380, RZ, 0xc0, !PT ;  /* 0x0000038039387812 */ /* 0x000fe200078ec0ff */
[----:B------:R-:W-:Y:S01]  /*e340*/  IMAD R10, R10, UR8, RZ ;  /* 0x000000080a0a7c24 */ /* 0x000fe2000f8e02ff */
[C---:B------:R-:W-:Y:S01]  /*e350*/  IADD3 R13, P5, R6.reuse, 0x1000, RZ ;  /* 0x00001000060d7810 */ /* 0x040fe20007fbe0ff */
[----:B------:R-:W-:Y:S01]  /*e360*/  IMAD.WIDE.U32 R8, R11, UR8, R8 ;  /* 0x000000080b087c25 */ /* 0x000fe2000f8e0008 */
[----:B------:R-:W-:-:S02]  /*e370*/  IADD3 R25, P4, R6, 0x2000, RZ ;  /* 0x0000200006197810 */ /* 0x000fc40007f9e0ff */
[----:B------:R-:W-:Y:S01]  /*e380*/  LOP3.LUT R44, R45, 0x380, RZ, 0xc0, !PT ;  /* 0x000003802d2c7812 */ /* 0x000fe200078ec0ff */
[----:B------:R-:W-:Y:S01]  /*e390*/  IMAD R15, R11, UR9, R10 ;  /* 0x000000090b0f7c24 */ /* 0x000fe2000f8e020a */
[----:B------:R-:W-:Y:S01]  /*e3a0*/  ULDC.64 UR8, c[0x0][0xb50] ;  /* 0x0002d40000087ab9 */ /* 0x000fe20000000a00 */
[----:B------:R-:W-:Y:S02]  /*e3b0*/  SHF.R.U64 R56, R56, 0x3, RZ ;  /* 0x0000000338387819 */ /* 0x000fe400000012ff */
[----:B------:R-:W-:Y:S01]  /*e3c0*/  IMAD.IADD R9, R9, 0x1, R15 ;  /* 0x0000000109097824 */ /* 0x000fe200078e020f */
[C---:B------:R-:W-:Y:S02]  /*e3d0*/  LEA R11, P0, R8.reuse, UR8, 0x2 ;  /* 0x00000008080b7c11 */ /* 0x040fe4000f8010ff */
[----:B------:R-:W-:Y:S02]  /*e3e0*/  LOP3.LUT R12, R13, 0x380, RZ, 0xc0, !PT ;  /* 0x000003800d0c7812 */ /* 0x000fe400078ec0ff */
[----:B------:R-:W-:Y:S01]  /*e3f0*/  LEA.HI.X R14, R8, UR9, R9, 0x2, P0 ;  /* 0x00000009080e7c11 */ /* 0x000fe200080f1409 */
[----:B------:R-:W-:Y:S01]  /*e400*/  SHFL.IDX PT, R20, R11, RZ, 0x1c1f ;  /* 0x001c1fff0b147589 */ /* 0x000fe200000e0000 */
[----:B------:R-:W-:Y:S01]  /*e410*/  IADD3 R29, P0, R6, 0x3000, RZ ;  /* 0x00003000061d7810 */ /* 0x000fe20007f1e0ff */
[----:B------:R-:W-:Y:S01]  /*e420*/  VIADD R8, R26, 0x8 ;  /* 0x000000081a087836 */ /* 0x000fe20000000000 */
[----:B------:R-:W-:Y:S01]  /*e430*/  LOP3.LUT R24, R25, 0x380, RZ, 0xc0, !PT ;  /* 0x0000038019187812 */ /* 0x000fe200078ec0ff */
[----:B------:R-:W0:Y:S01]  /*e440*/  SHFL.IDX PT, R21, R14, RZ, 0x1c1f ;  /* 0x001c1fff0e157589 */ /* 0x000e2200000e0000 */
[----:B------:R-:W-:-:S02]  /*e450*/  LOP3.LUT R28, R29, 0x380, RZ, 0xc0, !PT ;  /* 0x000003801d1c7812 */ /* 0x000fc400078ec0ff */
[----:B------:R-:W-:Y:S01]  /*e460*/  SHF.R.U64 R44, R44, 0x3, RZ ;  /* 0x000000032c2c7819 */ /* 0x000fe200000012ff */
[----:B------:R-:W-:Y:S01]  /*e470*/  SHFL.IDX PT, R42, R11, 0x1, 0x1c1f ;  /* 0x003c1f000b2a7f89 */ /* 0x000fe200000e0000 */
[----:B------:R-:W-:Y:S02]  /*e480*/  SHF.R.U64 R28, R28, 0x3, RZ ;  /* 0x000000031c1c7819 */ /* 0x000fe400000012ff */
[----:B------:R-:W-:Y:S01]  /*e490*/  LOP3.LUT R56, R56, R57, RZ, 0x3c, !PT ;  /* 0x0000003938387212 */ /* 0x000fe200078e3cff */
[--C-:B------:R-:W-:Y:S01]  /*e4a0*/  IMAD.X R57, RZ, RZ, R7.reuse, P3 ;  /* 0x000000ffff397224 */ /* 0x100fe200018e0607 */
[----:B------:R-:W-:Y:S01]  /*e4b0*/  LOP3.LUT R28, R28, R29, RZ, 0x3c, !PT ;  /* 0x0000001d1c1c7212 */ /* 0x000fe200078e3cff */
[----:B------:R-:W-:Y:S01]  /*e4c0*/  IMAD.X R29, RZ, RZ, R7, P0 ;  /* 0x000000ffff1d7224 */ /* 0x000fe200000e0607 */
[----:B------:R-:W-:Y:S01]  /*e4d0*/  SHF.R.U64 R12, R12, 0x3, RZ ;  /* 0x000000030c0c7819 */ /* 0x000fe200000012ff */
[----:B------:R-:W1:Y:S01]  /*e4e0*/  SHFL.IDX PT, R43, R14, 0x1, 0x1c1f ;  /* 0x003c1f000e2b7f89 */ /* 0x000e6200000e0000 */
[----:B------:R-:W-:-:S02]  /*e4f0*/  SHF.R.U64 R24, R24, 0x3, RZ ;  /* 0x0000000318187819 */ /* 0x000fc400000012ff */
[C---:B------:R-:W-:Y:S02]  /*e500*/  IADD3 R61, P0, R6.reuse, 0x9000, RZ ;  /* 0x00009000063d7810 */ /* 0x040fe40007f1e0ff */
[----:B------:R-:W-:Y:S02]  /*e510*/  IADD3 R49, P3, R6, 0xa000, RZ ;  /* 0x0000a00006317810 */ /* 0x000fe40007f7e0ff */
[----:B------:R-:W-:Y:S01]  /*e520*/  LOP3.LUT R44, R44, R45, RZ, 0x3c, !PT ;  /* 0x0000002d2c2c7212 */ /* 0x000fe200078e3cff */
[--C-:B------:R-:W-:Y:S01]  /*e530*/  IMAD.X R45, RZ, RZ, R7.reuse, P2 ;  /* 0x000000ffff2d7224 */ /* 0x100fe200010e0607 */
[----:B------:R-:W-:Y:S01]  /*e540*/  LOP3.LUT R12, R12, R13, RZ, 0x3c, !PT ;  /* 0x0000000d0c0c7212 */ /* 0x000fe200078e3cff */
[--C-:B------:R-:W-:Y:S01]  /*e550*/  IMAD.X R13, RZ, RZ, R7.reuse, P5 ;  /* 0x000000ffff0d7224 */ /* 0x100fe200028e0607 */
[----:B------:R-:W-:Y:S01]  /*e560*/  LOP3.LUT R24, R24, R25, RZ, 0x3c, !PT ;  /* 0x0000001918187212 */ /* 0x000fe200078e3cff */
[----:B------:R-:W-:Y:S01]  /*e570*/  IMAD.X R25, RZ, RZ, R7, P4 ;  /* 0x000000ffff197224 */ /* 0x000fe200020e0607 */
[----:B------:R-:W-:-:S02]  /*e580*/  LOP3.LUT R60, R61, 0x380, RZ, 0xc0, !PT ;  /* 0x000003803d3c7812 */ /* 0x000fc400078ec0ff */
[C---:B------:R-:W-:Y:S02]  /*e590*/  IADD3 R41, P2, R6.reuse, 0xb000, RZ ;  /* 0x0000b00006297810 */ /* 0x040fe40007f5e0ff */
[----:B------:R-:W-:Y:S02]  /*e5a0*/  LOP3.LUT R48, R49, 0x380, RZ, 0xc0, !PT ;  /* 0x0000038031307812 */ /* 0x000fe400078ec0ff */
[C---:B------:R-:W-:Y:S02]  /*e5b0*/  IADD3 R33, P6, R6.reuse, 0x6000, RZ ;  /* 0x0000600006217810 */ /* 0x040fe40007fde0ff */
[C---:B------:R-:W-:Y:S02]  /*e5c0*/  IADD3 R37, P5, R6.reuse, 0x7000, RZ ;  /* 0x0000700006257810 */ /* 0x040fe40007fbe0ff */
[----:B------:R-:W-:Y:S02]  /*e5d0*/  IADD3 R69, P4, R6, 0x8000, RZ ;  /* 0x0000800006457810 */ /* 0x000fe40007f9e0ff */
[----:B------:R-:W-:-:S02]  /*e5e0*/  SHF.R.U64 R60, R60, 0x3, RZ ;  /* 0x000000033c3c7819 */ /* 0x000fc400000012ff */
[----:B------:R-:W-:Y:S02]  /*e5f0*/  LOP3.LUT R40, R41, 0x380, RZ, 0xc0, !PT ;  /* 0x0000038029287812 */ /* 0x000fe400078ec0ff */
[----:B------:R-:W-:Y:S02]  /*e600*/  SHF.R.U64 R48, R48, 0x3, RZ ;  /* 0x0000000330307819 */ /* 0x000fe400000012ff */
[----:B------:R-:W-:Y:S02]  /*e610*/  LOP3.LUT R32, R33, 0x380, RZ, 0xc0, !PT ;  /* 0x0000038021207812 */ /* 0x000fe400078ec0ff */
[----:B------:R-:W-:Y:S02]  /*e620*/  LOP3.LUT R36, R37, 0x380, RZ, 0xc0, !PT ;  /* 0x0000038025247812 */ /* 0x000fe400078ec0ff */
[----:B------:R-:W-:Y:S02]  /*e630*/  LOP3.LUT R68, R69, 0x380, RZ, 0xc0, !PT ;  /* 0x0000038045447812 */ /* 0x000fe400078ec0ff */
[----:B------:R-:W-:Y:S01]  /*e640*/  LOP3.LUT R60, R60, R61, RZ, 0x3c, !PT ;  /* 0x0000003d3c3c7212 */ /* 0x000fe200078e3cff */
[----:B------:R-:W-:Y:S01]  /*e650*/  IMAD.X R61, RZ, RZ, R7, P0 ;  /* 0x000000ffff3d7224 */ /* 0x000fe200000e0607 */
[----:B------:R-:W-:-:S02]  /*e660*/  SHF.R.U64 R40, R40, 0x3, RZ ;  /* 0x0000000328287819 */ /* 0x000fc400000012ff */
[----:B------:R-:W-:Y:S01]  /*e670*/  LOP3.LUT R48, R48, R49, RZ, 0x3c, !PT ;  /* 0x0000003130307212 */ /* 0x000fe200078e3cff */
[----:B------:R-:W-:Y:S01]  /*e680*/  IMAD.X R49, RZ, RZ, R7, P3 ;  /* 0x000000ffff317224 */ /* 0x000fe200018e0607 */
[----:B------:R-:W-:Y:S02]  /*e690*/  SHF.R.U64 R32, R32, 0x3, RZ ;  /* 0x0000000320207819 */ /* 0x000fe400000012ff */
[----:B------:R-:W-:Y:S02]  /*e6a0*/  SHF.R.U64 R36, R36, 0x3, RZ ;  /* 0x0000000324247819 */ /* 0x000fe400000012ff */
[----:B------:R-:W-:Y:S02]  /*e6b0*/  SHF.R.U64 R68, R68, 0x3, RZ ;  /* 0x0000000344447819 */ /* 0x000fe400000012ff */
[----:B------:R-:W-:Y:S02]  /*e6c0*/  LOP3.LUT P0, RZ, R193, 0x3, RZ, 0xc0, !PT ;  /* 0x00000003c1ff7812 */ /* 0x000fe4000780c0ff */
[----:B------:R-:W-:-:S02]  /*e6d0*/  IADD3 R10, P3, R6, 0xf000, RZ ;  /* 0x0000f000060a7810 */ /* 0x000fc40007f7e0ff */
[----:B------:R-:W-:Y:S01]  /*e6e0*/  LOP3.LUT R40, R40, R41, RZ, 0x3c, !PT ;  /* 0x0000002928287212 */ /* 0x000fe200078e3cff */
[--C-:B------:R-:W-:Y:S01]  /*e6f0*/  IMAD.X R41, RZ, RZ, R7.reuse, P2 ;  /* 0x000000ffff297224 */ /* 0x100fe200010e0607 */
[----:B------:R-:W-:Y:S01]  /*e700*/  LOP3.LUT R32, R32, R33, RZ, 0x3c, !PT ;  /* 0x0000002120207212 */ /* 0x000fe200078e3cff */
[--C-:B------:R-:W-:Y:S01]  /*e710*/  IMAD.X R33, RZ, RZ, R7.reuse, P6 ;  /* 0x000000ffff217224 */ /* 0x100fe200030e0607 */
[----:B------:R-:W-:Y:S01]  /*e720*/  LOP3.LUT R36, R36, R37, RZ, 0x3c, !PT ;  /* 0x0000002524247212 */ /* 0x000fe200078e3cff */
[--C-:B------:R-:W-:Y:S01]  /*e730*/  IMAD.X R37, RZ, RZ, R7.reuse, P5 ;  /* 0x000000ffff257224 */ /* 0x100fe200028e0607 */
[----:B------:R-:W-:Y:S01]  /*e740*/  LOP3.LUT R68, R68, R69, RZ, 0x3c, !PT ;  /* 0x0000004544447212 */ /* 0x000fe200078e3cff */
[--C-:B------:R-:W-:Y:S01]  /*e750*/  IMAD.X R69, RZ, RZ, R7.reuse, P4 ;  /* 0x000000ffff457224 */ /* 0x100fe200020e0607 */
[-C--:B------:R-:W-:Y:S01]  /*e760*/  ISETP.GE.OR P2, PT, R26, R83.reuse, P0 ;  /* 0x000000531a00720c */ /* 0x080fe20000746670 */
[----:B------:R-:W-:Y:S01]  /*e770*/  IMAD.X R53, RZ, RZ, R7, P3 ;  /* 0x000000ffff357224 */ /* 0x000fe200018e0607 */
[----:B------:R-:W-:-:S02]  /*e780*/  ISETP.GE.OR P0, PT, R8, R83, P0 ;  /* 0x000000530800720c */ /* 0x000fc40000706670 */
[----:B------:R-:W-:Y:S02]  /*e790*/  LOP3.LUT R5, R10, 0x380, RZ, 0xc0, !PT ;  /* 0x000003800a057812 */ /* 0x000fe400078ec0ff */
[C---:B------:R-:W-:Y:S02]  /*e7a0*/  IADD3 R77, P6, R6.reuse, 0xc000, RZ ;  /* 0x0000c000064d7810 */ /* 0x040fe40007fde0ff */
[C---:B------:R-:W-:Y:S02]  /*e7b0*/  IADD3 R73, P5, R6.reuse, 0xd000, RZ ;  /* 0x0000d00006497810 */ /* 0x040fe40007fbe0ff */
[C---:B------:R-:W-:Y:S02]  /*e7c0*/  IADD3 R65, P4, R6.reuse, 0xe000, RZ ;  /* 0x0000e00006417810 */ /* 0x040fe40007f9e0ff */
[----:B------:R-:W-:Y:S01]  /*e7d0*/  LOP3.LUT R9, R6, 0x380, RZ, 0xc0, !PT ;  /* 0x0000038006097812 */ /* 0x000fe200078ec0ff */
[----:B0-----:R-:W-:Y:S01]  /*e7e0*/  @!P2 ST.E desc[UR52][R20.64], R3 ;  /* 0x000000031400a985 */ /* 0x001fe2000c101934 */
[----:B------:R-:W-:-:S02]  /*e7f0*/  SHF.R.U64 R5, R5, 0x3, RZ ;  /* 0x0000000305057819 */ /* 0x000fc400000012ff */
[----:B------:R-:W-:Y:S01]  /*e800*/  LOP3.LUT R76, R77, 0x380, RZ, 0xc0, !PT ;  /* 0x000003804d4c7812 */ /* 0x000fe200078ec0ff */
[----:B-1----:R0:W-:Y:S01]  /*e810*/  @!P0 ST.E desc[UR52][R42.64], R0 ;  /* 0x000000002a008985 */ /* 0x0021e2000c101934 */
[----:B------:R-:W-:Y:S02]  /*e820*/  LOP3.LUT R72, R73, 0x380, RZ, 0xc0, !PT ;  /* 0x0000038049487812 */ /* 0x000fe400078ec0ff */
[----:B------:R-:W-:Y:S01]  /*e830*/  LOP3.LUT R64, R65, 0x380, RZ, 0xc0, !PT ;  /* 0x0000038041407812 */ /* 0x000fe200078ec0ff */
[----:B------:R-:W-:Y:S01]  /*e840*/  UIMAD UR8, UR7, UR10, URZ ;  /* 0x0000000a070872a4 */ /* 0x000fe2000f8e023f */
[----:B------:R-:W-:Y:S01]  /*e850*/  SHF.R.U64 R9, R9, 0x3, RZ ;  /* 0x0000000309097819 */ /* 0x000fe200000012ff */
[----:B------:R-:W5:Y:S01]  /*e860*/  LD.E.128 R12, desc[UR52][R12.64] ;  /* 0x000000340c0c7980 */ /* 0x000f62000c101d00 */
[----:B------:R-:W-:Y:S02]  /*e870*/  SHF.R.U64 R76, R76, 0x3, RZ ;  /* 0x000000034c4c7819 */ /* 0x000fe400000012ff */
[----:B------:R-:W-:Y:S01]  /*e880*/  SHF.R.U64 R72, R72, 0x3, RZ ;  /* 0x0000000348487819 */ /* 0x000fe200000012ff */
[----:B------:R-:W5:Y:S01]  /*e890*/  LD.E.128 R24, desc[UR52][R24.64] ;  /* 0x0000003418187980 */ /* 0x000f62000c101d00 */
[----:B------:R-:W-:-:S02]  /*e8a0*/  SHF.R.U64 R64, R64, 0x3, RZ ;  /* 0x0000000340407819 */ /* 0x000fc400000012ff */
[----:B------:R-:W-:Y:S02]  /*e8b0*/  LOP3.LUT R6, R9, R6, RZ, 0x3c, !PT ;  /* 0x0000000609067212 */ /* 0x000fe400078e3cff */
[----:B------:R-:W-:Y:S01]  /*e8c0*/  LOP3.LUT R52, R5, R10, RZ, 0x3c, !PT ;  /* 0x0000000a05347212 */ /* 0x000fe200078e3cff */
[----:B0-----:R-:W-:Y:S01]  /*e8d0*/  IMAD R0, R23, 0x20, R192 ;  /* 0x0000002017007824 */ /* 0x001fe200078e02c0 */
[----:B------:R-:W0:Y:S01]  /*e8e0*/  @P1 LDC R5, c[0x0][0xbec] ;  /* 0x0002fb00ff051b82 */ /* 0x000e220000000800 */
[----:B------:R-:W-:Y:S01]  /*e8f0*/  LOP3.LUT R76, R76, R77, RZ, 0x3c, !PT ;  /* 0x0000004d4c4c7212 */ /* 0x000fe200078e3cff */
[--C-:B------:R-:W-:Y:S01]  /*e900*/  IMAD.X R77, RZ, RZ, R7.reuse, P6 ;  /* 0x000000ffff4d7224 */ /* 0x100fe200030e0607 */
[----:B------:R-:W-:Y:S01]  /*e910*/  LOP3.LUT R72, R72, R73, RZ, 0x3c, !PT ;  /* 0x0000004948487212 */ /* 0x000fe200078e3cff */
[--C-:B------:R-:W-:Y:S01]  /*e920*/  IMAD.X R73, RZ, RZ, R7.reuse, P5 ;  /* 0x000000ffff497224 */ /* 0x100fe200028e0607 */
[----:B------:R-:W-:Y:S01]  /*e930*/  LOP3.LUT R64, R64, R65, RZ, 0x3c, !PT ;  /* 0x0000004140407212 */ /* 0x000fe200078e3cff */
[----:B------:R-:W-:Y:S01]  /*e940*/  IMAD.X R65, RZ, RZ, R7, P4 ;  /* 0x000000ffff417224 */ /* 0x000fe200020e0607 */
[----:B------:R1:W5:Y:S01]  /*e950*/  LD.E.128 R8, desc[UR52][R6.64] ;  /* 0x0000003406087980 */ /* 0x000362000c101d00 */
[----:B------:R-:W-:-:S02]  /*e960*/  UIMAD.WIDE.U32 UR6, UR4, UR10, URZ ;  /* 0x0000000a040672a5 */ /* 0x000fc4000f8e003f */
[----:B------:R-:W-:Y:S01]  /*e970*/  UIMAD UR8, UR4, UR11, UR8 ;  /* 0x0000000b040872a4 */ /* 0x000fe2000f8e0208 */
[----:B------:R-:W-:Y:S01]  /*e980*/  VIADD R20, R0, UR36 ;  /* 0x0000002400147c36 */ /* 0x000fe20008000000 */
[----:B------:R-:W5:Y:S01]  /*e990*/  LD.E.128 R28, desc[UR52][R28.64] ;  /* 0x000000341c1c7980 */ /* 0x000f62000c101d00 */
[----:B------:R-:W-:-:S03]  /*e9a0*/  ULDC.64 UR10, c[0x0][0xae8] ;  /* 0x0002ba00000a7ab9 */ /* 0x000fc60000000a00 */
[----:B------:R-:W5:Y:S01]  /*e9b0*/  LD.E.128 R56, desc[UR52][R56.64] ;  /* 0x0000003438387980 */ /* 0x000f62000c101d00 */
[----:B-1----:R-:W1:Y:S01]  /*e9c0*/  @P1 LDC R7, c[0x0][0xbf0] ;  /* 0x0002fc00ff071b82 */ /* 0x002e620000000800 */
[----:B------:R-:W-:Y:S02]  /*e9d0*/  UIADD3 UR7, UR7, UR8, URZ ;  /* 0x0000000807077290 */ /* 0x000fe4000fffe03f */
[----:B------:R-:W-:Y:S01]  /*e9e0*/  UIMAD UR4, UR16, UR10, URZ ;  /* 0x0000000a100472a4 */ /* 0x000fe2000f8e023f */
[----:B------:R-:W5:Y:S01]  /*e9f0*/  LD.E.128 R44, desc[UR52][R44.64] ;  /* 0x000000342c2c7980 */ /* 0x000f62000c101d00 */
[----:B------:R-:W-:Y:S02]  /*ea00*/  UIMAD.WIDE.U32 UR6, UR43, UR10, UR6 ;  /* 0x0000000a2b0672a5 */ /* 0x000fe4000f8e0006 */
[----:B------:R-:W-:Y:S01]  /*ea10*/  UIMAD UR4, UR43, UR11, UR4 ;  /* 0x0000000b2b0472a4 */ /* 0x000fe2000f8e0204 */
[----:B0-----:R-:W-:Y:S01]  /*ea20*/  @P1 IMAD.HI.U32 R0, R20, R5, RZ ;  /* 0x0000000514001227 */ /* 0x001fe200078e00ff */
[----:B------:R-:W-:Y:S01]  /*ea30*/  ULDC.64 UR8, c[0x0][0xaf0] ;  /* 0x0002bc0000087ab9 */ /* 0x000fe20000000a00 */
[----:B------:R-:W5:Y:S01]  /*ea40*/  LD.E.128 R32, desc[UR52][R32.64] ;  /* 0x0000003420207980 */ /* 0x000f62000c101d00 */
[----:B------:R-:W-:-:S02]  /*ea50*/  UIADD3 UR7, UR7, UR4, URZ ;  /* 0x0000000407077290 */ /* 0x000fc4000fffe03f */
[----:B------:R-:W-:Y:S01]  /*ea60*/  UIMAD UR4, UR15, UR8, URZ ;  /* 0x000000080f0472a4 */ /* 0x000fe2000f8e023f */
[----:B------:R-:W-:Y:S01]  /*ea70*/  IMAD.MOV.U32 R3, RZ, RZ, R20 ;  /* 0x000000ffff037224 */ /* 0x000fe200078e0014 */
[----:B------:R-:W-:Y:S01]  /*ea80*/  UIMAD.WIDE.U32 UR6, UR14, UR8, UR6 ;  /* 0x000000080e0672a5 */ /* 0x000fe2000f8e0006 */
[----:B------:R-:W5:Y:S01]  /*ea90*/  LD.E.128 R36, desc[UR52][R36.64] ;  /* 0x0000003424247980 */ /* 0x000f62000c101d00 */
[----:B------:R-:W-:-:S03]  /*eaa0*/  UIMAD UR4, UR14, UR9, UR4 ;  /* 0x000000090e0472a4 */ /* 0x000fc6000f8e0204 */
[----:B------:R-:W-:Y:S01]  /*eab0*/  ULDC.64 UR8, c[0x0][0xae0] ;  /* 0x0002b80000087ab9 */ /* 0x000fe20000000a00 */
[----:B------:R-:W5:Y:S01]  /*eac0*/  LD.E.128 R68, desc[UR52][R68.64] ;  /* 0x0000003444447980 */ /* 0x000f62000c101d00 */
[----:B-1----:R-:W-:Y:S01]  /*ead0*/  @P1 SHF.R.U32.HI R3, RZ, R7, R0 ;  /* 0x00000007ff031219 */ /* 0x002fe20000011600 */
[----:B------:R-:W-:Y:S02]  /*eae0*/  UIADD3 UR4, UR7, UR4, URZ ;  /* 0x0000000407047290 */ /* 0x000fe4000fffe03f */
[----:B------:R-:W5:Y:S01]  /*eaf0*/  LD.E.128 R60, desc[UR52][R60.64] ;  /* 0x000000343c3c7980 */ /* 0x000f62000c101d00 */
[--C-:B------:R-:W-:Y:S01]  /*eb00*/  SHF.R.S32.HI R0, RZ, 0x1f, R3.reuse ;  /* 0x0000001fff007819 */ /* 0x100fe20000011403 */
[----:B------:R-:W-:Y:S02]  /*eb10*/  IMAD.MOV R5, RZ, RZ, -R3 ;  /* 0x000000ffff057224 */ /* 0x000fe400078e0a03 */
[----:B------:R-:W5:Y:S01]  /*eb20*/  LD.E.128 R48, desc[UR52][R48.64] ;  /* 0x0000003430307980 */ /* 0x000f62000c101d00 */
[----:B------:R-:W-:-:S02]  /*eb30*/  IMAD.U32 R7, RZ, RZ, UR7 ;  /* 0x00000007ff077e24 */ /* 0x000fc4000f8e00ff */
[----:B------:R-:W-:Y:S01]  /*eb40*/  IMAD R0, R0, UR8, RZ ;  /* 0x0000000800007c24 */ /* 0x000fe2000f8e02ff */
[----:B------:R-:W5:Y:S01]  /*eb50*/  LD.E.128 R40, desc[UR52][R40.64] ;  /* 0x0000003428287980 */ /* 0x000f62000c101d00 */
[----:B------:R-:W-:Y:S02]  /*eb60*/  IMAD R5, R80, R5, R20 ;  /* 0x0000000550057224 */ /* 0x000fe400078e0214 */
[----:B------:R-:W-:Y:S01]  /*eb70*/  IMAD.U32 R6, RZ, RZ, UR6 ;  /* 0x00000006ff067e24 */ /* 0x000fe2000f8e00ff */
[----:B------:R-:W5:Y:S01]  /*eb80*/  LD.E.128 R76, desc[UR52][R76.64] ;  /* 0x000000344c4c7980 */ /* 0x000f62000c101d00 */
[----:B------:R-:W-:Y:S01]  /*eb90*/  IMAD.U32 R7, RZ, RZ, UR4 ;  /* 0x00000004ff077e24 */ /* 0x000fe2000f8e00ff */
[----:B------:R-:W-:Y:S01]  /*eba0*/  ULDC.64 UR6, c[0x0][0xad8] ;  /* 0x0002b60000067ab9 */ /* 0x000fe20000000a00 */
[----:B------:R-:W-:Y:S01]  /*ebb0*/  IMAD R21, R3, UR9, R0 ;  /* 0x0000000903157c24 */ /* 0x000fe2000f8e0200 */
[----:B------:R-:W5:Y:S01]  /*ebc0*/  LD.E.128 R72, desc[UR52][R72.64] ;  /* 0x0000003448487980 */ /* 0x000f62000c101d00 */
[----:B------:R-:W-:-:S03]  /*ebd0*/  SHF.R.S32.HI R0, RZ, 0x1f, R5 ;  /* 0x0000001fff007819 */ /* 0x000fc60000011405 */
[----:B------:R-:W5:Y:S01]  /*ebe0*/  LD.E.128 R64, desc[UR52][R64.64] ;  /* 0x0000003440407980 */ /* 0x000f62000c101d00 */
[----:B------:R-:W-:-:S03]  /*ebf0*/  IMAD.WIDE.U32 R6, R3, UR8, R6 ;  /* 0x0000000803067c25 */ /* 0x000fc6000f8e0006 */
[----:B------:R-:W5:Y:S01]  /*ec00*/  LD.E.128 R52, desc[UR52][R52.64] ;  /* 0x0000003434347980 */ /* 0x000f62000c101d00 */
[----:B------:R-:W-:Y:S01]  /*ec10*/  @!PT LDS RZ, [RZ] ;  /* 0x00000000fffff984 */ /* 0x000fe20000000800 */
[----:B------:R-:W-:Y:S01]  /*ec20*/  @!PT LDS RZ, [RZ] ;  /* 0x00000000fffff984 */ /* 0x000fe20000000800 */
[----:B------:R-:W-:Y:S01]  /*ec30*/  @!PT LDS RZ, [RZ] ;  /* 0x00000000fffff984 */ /* 0x000fe20000000800 */
[----:B------:R-:W-:Y:S01]  /*ec40*/  @!PT LDS RZ, [RZ] ;  /* 0x00000000fffff984 */ /* 0x000fe20000000800 */
[----:B------:R0:W-:Y:S06]  /*ec50*/  MEMBAR.ALL.CTA ;  /* 0x0000000000007992 */ /* 0x0001ec0000008000 */
[----:B0-----:R-:W0:Y:S01]  /*ec60*/  FENCE.VIEW.ASYNC.S ;  /* 0x00000000000073c6 */ /* 0x001e220000000000 */
[----:B------:R-:W-:Y:S02]  /*ec70*/  IMAD.IADD R7, R7, 0x1, R21 ;  /* 0x0000000107077824 */ /* 0x000fe400078e0215 */
[----:B------:R-:W-:-:S02]  /*ec80*/  IMAD R20, R0, UR6, RZ ;  /* 0x0000000600147c24 */ /* 0x000fc4000f8e02ff */
[----:B------:R-:W-:Y:S02]  /*ec90*/  VIADD R84, R192, UR36 ;  /* 0x00000024c0547c36 */ /* 0x000fe40008000000 */
[C---:B------:R-:W-:Y:S02]  /*eca0*/  IMAD R3, R5.reuse, UR7, R20 ;  /* 0x0000000705037c24 */ /* 0x040fe4000f8e0214 */
[----:B------:R-:W-:Y:S01]  /*ecb0*/  IMAD.WIDE.U32 R6, R5, UR6, R6 ;  /* 0x0000000605067c25 */ /* 0x000fe2000f8e0006 */
[----:B------:R-:W-:Y:S01]  /*ecc0*/  ISETP.GE.AND P2, PT, R84, R83, PT ;  /* 0x000000535400720c */ /* 0x000fe20003f46270 */
[----:B------:R-:W-:Y:S02]  /*ecd0*/  ULDC.64 UR6, c[0x0][0xa80] ;  /* 0x0002a00000067ab9 */ /* 0x000fe40000000a00 */
[----:B------:R-:W-:Y:S01]  /*ece0*/  IMAD.IADD R3, R7, 0x1, R3 ;  /* 0x0000000107037824 */ /* 0x000fe200078e0203 */
[----:B------:R-:W-:Y:S01]  /*ecf0*/  LEA R82, P3, R6, UR6, 0x1 ;  /* 0x0000000606527c11 */ /* 0x000fe2000f8608ff */
[----:B------:R-:W-:-:S02]  /*ed00*/  VIADD R4, R4, 0x28420 ;  /* 0x0002842004047836 */ /* 0x000fc40000000000 */
[----:B------:R-:W-:Y:S01]  /*ed10*/  VIADD R0, R84, 0x20 ;  /* 0x0000002054007836 */ /* 0x000fe20000000000 */
[----:B------:R-:W-:Y:S02]  /*ed20*/  LEA.HI.X R3, R6, UR7, R3, 0x1, P3 ;  /* 0x0000000706037c11 */ /* 0x000fe400098f0c03 */
[----:B------:R-:W-:Y:S02]  /*ed30*/  PRMT R4, RZ, 0x654, R4 ;  /* 0x00000654ff047816 */ /* 0x000fe40000000004 */
[-C--:B------:R-:W-:Y:S01]  /*ed40*/  ISETP.GE.AND P1, PT, R0, R83.reuse, PT ;  /* 0x000000530000720c */ /* 0x080fe20003f26270 */
[----:B------:R-:W-:Y:S01]  /*ed50*/  VIADD R0, R84, 0x40 ;  /* 0x0000004054007836 */ /* 0x000fe20000000000 */
[----:B0-----:R0:W-:Y:S01]  /*ed60*/  SYNCS.ARRIVE.TRANS64.RED.A1T0 RZ, [R4+URZ], RZ ;  /* 0x000000ff04ff79a7 */ /* 0x0011e2000810043f */
[----:B------:R0:W1:Y:S01]  /*ed70*/  SHFL.IDX PT, R85, R82, RZ, 0x181f ;  /* 0x00181fff52557589 */ /* 0x00006200000e0000 */
[----:B------:R-:W-:Y:S03]  /*ed80*/  BSSY B1, `(.L_x_1174) ;  /* 0x0000015000017945 */ /* 0x000fe60003800000 */
[----:B------:R0:W2:Y:S01]  /*ed90*/  SHFL.IDX PT, R81, R3, RZ, 0x181f ;  /* 0x00181fff03517589 */ /* 0x0000a200000e0000 */
[----:B------:R-:W-:Y:S01]  /*eda0*/  ISETP.GE.AND P0, PT, R0, R83, PT ;  /* 0x000000530000720c */ /* 0x000fe20003f06270 */
[----:B------:R-:W-:-:S12]  /*edb0*/  @P2 BRA `(.L_x_1175) ;  /* 0x0000000000442947 */ /* 0x000fd80003800000 */
        /* <DEDUP_REMOVED lines=17> */
.L_x_1175:
[----:B------:R-:W-:Y:S05]  /*eed0*/  BSYNC B1 ;  /* 0x0000000000017941 */ /* 0x000fea0003800000 */
.L_x_1174:
[----:B---3-5:R3:W4:Y:S01]  /*eee0*/  SHFL.IDX PT, R11, R3, 0x1, 0x181f ;  /* 0x00381f00030b7f89 */ /* 0x02872200000e0000 */
[----:B------:R-:W-:Y:S03]  /*eef0*/  BSSY B1, `(.L_x_1176) ;  /* 0x0000014000017945 */ /* 0x000fe60003800000 */
[----:B------:R3:W0:Y:S01]  /*ef00*/  SHFL.IDX PT, R9, R82, 0x1, 0x181f ;  /* 0x00381f0052097f89 */ /* 0x00062200000e0000 */
[----:B------:R-:W-:Y:S05]  /*ef10*/  @P1 BRA `(.L_x_1177) ;  /* 0x0000000000441947 */ /* 0x000fea0003800000 */
[----:B------:R-:W-:Y:S02]  /*ef20*/  ULDC UR4, c[0x0][0xac8] ;  /* 0x0002b20000047ab9 */ /* 0x000fe40000000800 */
[----:B------:R-:W-:Y:S02]  /*ef30*/  ISETP.GE.AND P4, PT, R16, UR4, PT ;  /* 0x0000000410007c0c */ /* 0x000fe4000bf86270 */
[----:B------:R-:W-:Y:S02]  /*ef40*/  ISETP.GE.AND P3, PT, R19, UR4, PT ;  /* 0x0000000413007c0c */ /* 0x000fe4000bf66270 */
[----:B------:R-:W-:Y:S02]  /*ef50*/  ISETP.GE.AND P2, PT, R18, UR4, PT ;  /* 0x0000000412007c0c */ /* 0x000fe4000bf46270 */
[----:B------:R-:W-:-:S07]  /*ef60*/  ISETP.GE.AND P1, PT, R22, UR4, PT ;  /* 0x0000000416007c0c */ /* 0x000fce000bf26270 */
[CC--:B0-----:R-:W-:Y:S02]  /*ef70*/  @!P4 LEA R4, P6, R16.reuse, R9.reuse, 0x1 ;  /* 0x000000091004c211 */ /* 0x0c1fe400078c08ff */
[C---:B------:R-:W-:Y:S02]  /*ef80*/  @!P3 LEA R6, P5, R19.reuse, R9, 0x1 ;  /* 0x000000091306b211 */ /* 0x040fe400078a08ff */
[----:B----4-:R-:W-:Y:S02]  /*ef90*/  @!P4 LEA.HI.X R5, R16, R11, R200, 0x1, P6 ;  /* 0x0000000b1005c211 */ /* 0x010fe400030f0cc8 */
        /* <DEDUP_REMOVED lines=9> */
.L_x_1177:
[----:B------:R-:W-:Y:S05]  /*f030*/  BSYNC B1 ;  /* 0x0000000000017941 */ /* 0x000fea0003800000 */
.L_x_1176:
[----:B0---4-:R0:W4:Y:S01]  /*f040*/  SHFL.IDX PT, R11, R3, 0x2, 0x181f ;  /* 0x00581f00030b7f89 */ /* 0x01112200000e0000 */
        /* <DEDUP_REMOVED lines=8> */
[-C--:B0-----:R-:W-:Y:S02]  /*f0d0*/  @!P3 LEA R4, P6, R16, R7.reuse, 0x1 ;  /* 0x000000071004b211 */ /* 0x081fe400078c08ff */
[CC--:B------:R-:W-:Y:S02]  /*f0e0*/  @!P2 LEA R6, P5, R19.reuse, R7.reuse, 0x1 ;  /* 0x000000071306a211 */ /* 0x0c0fe400078a08ff */
[----:B------:R-:W-:Y:S02]  /*f0f0*/  @!P1 LEA R8, P4, R18, R7, 0x1 ;  /* 0x0000000712089211 */ /* 0x000fe400078808ff */
[----:B----4-:R-:W-:Y:S02]  /*f100*/  @!P3 LEA.HI.X R5, R16, R11, R200, 0x1, P6 ;  /* 0x0000000b1005b211 */ /* 0x010fe400030f0cc8 */
        /* <DEDUP_REMOVED lines=8> */
.L_x_1179:
[----:B------:R-:W-:Y:S05]  /*f190*/  BSYNC B1 ;  /* 0x0000000000017941 */ /* 0x000fea0003800000 */
.L_x_1178:
[----:B------:R-:W-:Y:S01]  /*f1a0*/  VIADD R0, R84, 0x60 ;  /* 0x0000006054007836 */ /* 0x000fe20000000000 */
[----:B0--3--:R-:W0:Y:S04]  /*f1b0*/  SHFL.IDX PT, R3, R3, 0x3, 0x181f ;  /* 0x00781f0003037f89 */ /* 0x009e2800000e0000 */
[----:B------:R-:W-:Y:S01]  /*f1c0*/  ISETP.GE.AND P0, PT, R0, R83, PT ;  /* 0x000000530000720c */ /* 0x000fe20003f06270 */
[----:B----4-:R3:W4:-:S12]  /*f1d0*/  SHFL.IDX PT, R11, R82, 0x3, 0x181f ;  /* 0x00781f00520b7f89 */ /* 0x01071800000e0000 */
[----:B---3--:R-:W-:Y:S05]  /*f1e0*/  @P0 BRA `(.L_x_1180) ;  /* 0x0000000c00ac0947 */ /* 0x008fea0003800000 */
[----:B------:R-:W-:Y:S02]  /*f1f0*/  ULDC UR4, c[0x0][0xac8] ;  /* 0x0002b20000047ab9 */ /* 0x000fe40000000800 */
[----:B------:R-:W-:Y:S02]  /*f200*/  ISETP.GE.AND P3, PT, R16, UR4, PT ;  /* 0x0000000410007c0c */ /* 0x000fe4000bf66270 */
[----:B------:R-:W-:Y:S02]  /*f210*/  ISETP.GE.AND P4, PT, R19, UR4, PT ;  /* 0x0000000413007c0c */ /* 0x000fe4000bf86270 */
[----:B------:R-:W-:-:S09]  /*f220*/  ISETP.GE.AND P5, PT, R18, UR4, PT ;  /* 0x0000000412007c0c */ /* 0x000fd2000bfa6270 */
[-C--:B----4-:R-:W-:Y:S02]  /*f230*/  @!P3 LEA R4, P0, R16, R11.reuse, 0x1 ;  /* 0x0000000b1004b211 */ /* 0x090fe400078008ff */
[CC--:B------:R-:W-:Y:S02]  /*f240*/  @!P4 LEA R6, P1, R19.reuse, R11.reuse, 0x1 ;  /* 0x0000000b1306c211 */ /* 0x0c0fe400078208ff */
        /* <DEDUP_REMOVED lines=9> */
[----:B---3--:R-:W-:-:S04]  /*f2e0*/  LEA R4, P0, R22, R11, 0x1 ;  /* 0x0000000b16047211 */ /* 0x008fc800078008ff */
[----:B------:R-:W-:-:S05]  /*f2f0*/  LEA.HI.X R5, R22, R3, R197, 0x1, P0 ;  /* 0x0000000316057211 */ /* 0x000fca00000f0cc5 */
[----:B------:R0:W-:Y:S01]  /*f300*/  ST.E.128 desc[UR52][R4.64], R52 ;  /* 0x0000003404007985 */ /* 0x0001e2000c101d34 */
[----:B------:R-:W-:Y:S05]  /*f310*/  BRA `(.L_x_1180) ;  /* 0x0000000c00607947 */ /* 0x000fea0003800000 */
.L_x_1172:
[----:B------:R-:W-:Y:S01]  /*f320*/  ULDC.64 UR6, c[0x0][0xc00] ;  /* 0x0003000000067ab9 */ /* 0x000fe20000000a00 */
[----:B------:R-:W-:Y:S01]  /*f330*/  ULDC UR4, c[0x0][0xa88] ;  /* 0x0002a20000047ab9 */ /* 0x000fe20000000800 */
[----:B------:R-:W-:Y:S01]  /*f340*/  UISETP.NE.U32.AND UP0, UPT, UR6, URZ, UPT ;  /* 0x0000003f0600728c */ /* 0x000fe2000bf05070 */
[----:B------:R-:W0:Y:S03]  /*f350*/  LDC R11, c[0x0][0xbe8] ;  /* 0x0002fa00ff0b7b82 */ /* 0x000e260000000800 */
[----:B------:R-:W-:-:S03]  /*f360*/  UISETP.NE.AND.EX UP0, UPT, UR7, URZ, UPT, UP0 ;  /* 0x0000003f0700728c */ /* 0x000fc6000bf05300 */
[----:B------:R-:W-:Y:S02]  /*f370*/  ULDC.64 UR6, c[0x0][0xc00] ;  /* 0x0003000000067ab9 */ /* 0x000fe40000000a00 */
[----:B------:R-:W-:Y:S01]  /*f380*/  UIMAD.WIDE UR6, UR42, 0x4, UR6 ;  /* 0x000000042a0678a5 */ /* 0x000fe2000f8e0206 */
[----:B------:R-:W-:-:S05]  /*f390*/  PLOP3.LUT P2, PT, PT, PT, UP0, 0x80, 0x0 ;  /* 0x000000000000781c */ /* 0x000fca0003f4f008 */
[----:B------:R-:W-:Y:S02]  /*f3a0*/  IMAD.U32 R4, RZ, RZ, UR6 ;  /* 0x00000006ff047e24 */ /* 0x000fe4000f8e00ff */
[----:B------:R-:W-:Y:S01]  /*f3b0*/  IMAD.U32 R5, RZ, RZ, UR7 ;  /* 0x00000007ff057e24 */ /* 0x000fe2000f8e00ff */
[----:B------:R-:W-:Y:S02]  /*f3c0*/  ULDC.64 UR6, c[0x0][0xc08] ;  /* 0x0003020000067ab9 */ /* 0x000fe40000000a00 */
[----:B------:R-:W-:Y:S01]  /*f3d0*/  UISETP.NE.U32.AND UP1, UPT, UR6, URZ, UPT ;  /* 0x0000003f0600728c */ /* 0x000fe2000bf25070 */
[----:B------:R-:W-:Y:S02]  /*f3e0*/  IMAD.U32 R0, RZ, RZ, UR4 ;  /* 0x00000004ff007e24 */ /* 0x000fe4000f8e00ff */
[----:B------:R-:W2:Y:S01]  /*f3f0*/  @P2 LDG.E R3, desc[UR52][R4.64] ;  /* 0x0000003404032981 */ /* 0x000ea2000c1e1900 */
[----:B------:R-:W-:-:S06]  /*f400*/  UISETP.NE.AND.EX UP1, UPT, UR7, URZ, UPT, UP1 ;  /* 0x0000003f0700728c */ /* 0x000fcc000bf25310 */
[----:B------:R-:W-:-:S05]  /*f410*/  PLOP3.LUT P3, PT, PT, PT, UP1, 0x80, 0x0 ;  /* 0x000000000000781c */ /* 0x000fca0003f6f018 */
        /* <DEDUP_REMOVED lines=8> */
[----:B------:R-:W-:-:S10]  /*f4a0*/  ISETP.GE.AND P1, PT, R201, 0x80, PT ;  /* 0x00000080c900780c */ /* 0x000fd40003f26270 */
[----:B------:R-:W0:Y:S01]  /*f4b0*/  @P0 LDC R9, c[0x0][0xbec] ;  /* 0x0002fb00ff090b82 */ /* 0x000e220000000800 */
[----:B--2---:R-:W-:Y:S01]  /*f4c0*/  @P2 R2UR UR4, R3 ;  /* 0x00000000030422ca */ /* 0x004fe200000e0000 */
[----:B01----:R-:W-:-:S14]  /*f4d0*/  @P3 BRA `(.L_x_1181) ;  /* 0x0000000000103947 */ /* 0x003fdc0003800000 */
[----:B------:R-:W-:Y:S05]  /*f4e0*/  @!P2 BRA `(.L_x_1181) ;  /* 0x00000000000ca947 */ /* 0x000fea0003800000 */
[----:B------:R-:W2:Y:S04]  /*f4f0*/  LDG.E R3, desc[UR52][R4.64] ;  /* 0x0000003404037981 */ /* 0x000ea8000c1e1900 */
[----:B-----5:R-:W2:Y:S02]  /*f500*/  LDG.E R0, desc[UR52][R4.64+0x4] ;  /* 0x0000043404007981 */ /* 0x020ea4000c1e1900 */
[----:B--2---:R-:W-:-:S07]  /*f510*/  IMAD.IADD R0, R0, 0x1, -R3 ;  /* 0x0000000100007824 */ /* 0x004fce00078e0a03 */
.L_x_1181:
[----:B------:R-:W-:Y:S01]  /*f520*/  USHF.R.S32.HI UR6, URZ, 0x1f, UR42 ;  /* 0x0000001f3f067899 */ /* 0x000fe2000801142a */
[----:B------:R-:W-:Y:S01]  /*f530*/  BSSY B1, `(.L_x_1182) ;  /* 0x000002e000017945 */ /* 0x000fe20003800000 */
[----:B------:R-:W-:Y:S02]  /*f540*/  USHF.R.S32.HI UR9, URZ, 0x1f, UR4 ;  /* 0x0000001f3f097899 */ /* 0x000fe40008011404 */
[----:B------:R-:W-:Y:S02]  /*f550*/  USEL UR11, UR42, URZ, !UP0 ;  /* 0x0000003f2a0b7287 */ /* 0x000fe4000c000000 */
[----:B------:R-:W-:Y:S01]  /*f560*/  USEL UR12, UR6, URZ, !UP0 ;  /* 0x0000003f060c7287 */ /* 0x000fe2000c000000 */
[----:B------:R-:W-:Y:S11]  /*f570*/  @P1 BRA `(.L_x_1183) ;  /* 0x0000000000a41947 */ /* 0x000ff60003800000 */
[----:B------:R-:W0:Y:S01]  /*f580*/  S2R R4, SR_TID.X ;  /* 0x0000000000047919 */ /* 0x000e220000002100 */
[----:B------:R-:W1:Y:S01]  /*f590*/  LDC R5, c[0x0][0xbe8] ;  /* 0x0002fa00ff057b82 */ /* 0x000e620000000800 */
[----:B------:R-:W-:Y:S02]  /*f5a0*/  IMAD.U32 R6, RZ, RZ, UR36 ;  /* 0x00000024ff067e24 */ /* 0x000fe4000f8e00ff */
[----:B-1---5:R-:W-:-:S03]  /*f5b0*/  IMAD R3, R0, R5, RZ ;  /* 0x0000000500037224 */ /* 0x022fc600078e02ff */
[----:B0-----:R-:W-:-:S04]  /*f5c0*/  IADD3 R6, R6, -0x80, R4 ;  /* 0xffffff8006067810 */ /* 0x001fc80007ffe004 */
        /* <DEDUP_REMOVED lines=20> */
[----:B------:R-:W-:-:S04]  /*f710*/  IMAD.U32 R8, RZ, RZ, UR8 ;  /* 0x00000008ff087e24 */ /* 0x000fc8000f8e00ff */
[----:B------:R-:W-:-:S04]  /*f720*/  IMAD.MOV R3, RZ, RZ, -R4 ;  /* 0x000000ffff037224 */ /* 0x000fc800078e0a04 */
[----:B------:R-:W-:Y:S01]  /*f730*/  IMAD R3, R5, R3, R6 ;  /* 0x0000000305037224 */ /* 0x000fe200078e0206 */
[----:B------:R-:W-:Y:S02]  /*f740*/  SHF.R.S32.HI R5, RZ, 0x1f, R4 ;  /* 0x0000001fff057819 */ /* 0x000fe40000011404 */
        /* <DEDUP_REMOVED lines=12> */
.L_x_1183:
[----:B------:R-:W-:Y:S05]  /*f810*/  BSYNC B1 ;  /* 0x0000000000017941 */ /* 0x000fea0003800000 */
.L_x_1182:
[----:B------:R-:W1:Y:S01]  /*f820*/  @P0 LDC R5, c[0x0][0xbf0] ;  /* 0x0002fc00ff050b82 */ /* 0x000e620000000800 */
[----:B------:R-:W-:Y:S01]  /*f830*/  ULDC.64 UR14, c[0x0][0xaa0] ;  /* 0x0002a800000e7ab9 */ /* 0x000fe20000000a00 */
[----:B0-----:R-:W-:Y:S01]  /*f840*/  IMAD R3, R23, 0x20, R192 ;  /* 0x0000002017037824 */ /* 0x001fe200078e02c0 */
[----:B------:R-:W-:Y:S01]  /*f850*/  UIMAD UR8, UR9, UR14, URZ ;  /* 0x0000000e090872a4 */ /* 0x000fe2000f8e023f */
[----:B------:R-:W-:Y:S01]  /*f860*/  BSSY B1, `(.L_x_1184) ;  /* 0x0000041000017945 */ /* 0x000fe20003800000 */
[----:B------:R-:W-:Y:S01]  /*f870*/  UIMAD.WIDE.U32 UR6, UR4, UR14, URZ ;  /* 0x0000000e040672a5 */ /* 0x000fe2000f8e003f */
[----:B------:R-:W-:Y:S01]  /*f880*/  VIADD R8, R3, UR36 ;  /* 0x0000002403087c36 */ /* 0x000fe20008000000 */
[----:B------:R-:W-:-:S03]  /*f890*/  UIMAD UR8, UR4, UR15, UR8 ;  /* 0x0000000f040872a4 */ /* 0x000fc6000f8e0208 */
[----:B------:R-:W-:Y:S01]  /*f8a0*/  ULDC.64 UR14, c[0x0][0xae8] ;  /* 0x0002ba00000e7ab9 */ /* 0x000fe20000000a00 */
[----:B------:R-:W-:Y:S01]  /*f8b0*/  UIADD3 UR7, UR7, UR8, URZ ;  /* 0x0000000807077290 */ /* 0x000fe2000fffe03f */
[----:B------:R-:W-:Y:S01]  /*f8c0*/  @P0 IMAD.HI.U32 R4, R8, R9, RZ ;  /* 0x0000000908040227 */ /* 0x000fe200078e00ff */
[----:B------:R-:W-:Y:S02]  /*f8d0*/  UIMAD UR4, UR10, UR14, URZ ;  /* 0x0000000e0a0472a4 */ /* 0x000fe4000f8e023f */
[----:B------:R-:W-:Y:S01]  /*f8e0*/  UIMAD.WIDE.U32 UR6, UR43, UR14, UR6 ;  /* 0x0000000e2b0672a5 */ /* 0x000fe2000f8e0006 */
[----:B------:R-:W-:Y:S01]  /*f8f0*/  IMAD.MOV.U32 R3, RZ, RZ, R8 ;  /* 0x000000ffff037224 */ /* 0x000fe200078e0008 */
[----:B------:R-:W-:Y:S01]  /*f900*/  UIMAD UR4, UR43, UR15, UR4 ;  /* 0x0000000f2b0472a4 */ /* 0x000fe2000f8e0204 */
[----:B------:R-:W-:-:S03]  /*f910*/  ULDC.64 UR8, c[0x0][0xaf0] ;  /* 0x0002bc0000087ab9 */ /* 0x000fc60000000a00 */
[----:B------:R-:W-:Y:S02]  /*f920*/  UIADD3 UR7, UR7, UR4, URZ ;  /* 0x0000000407077290 */ /* 0x000fe4000fffe03f */
        /* <DEDUP_REMOVED lines=10> */
[----:B------:R-:W-:Y:S01]  /*f9d0*/  IMAD.U32 R4, RZ, RZ, UR6 ;  /* 0x00000006ff047e24 */ /* 0x000fe2000f8e00ff */
[----:B------:R-:W-:Y:S01]  /*f9e0*/  ULDC.64 UR6, c[0x0][0xad8] ;  /* 0x0002b60000067ab9 */ /* 0x000fe20000000a00 */
[----:B------:R-:W-:Y:S02]  /*f9f0*/  IMAD.U32 R5, RZ, RZ, UR4 ;  /* 0x00000004ff057e24 */ /* 0x000fe4000f8e00ff */
[----:B------:R-:W-:Y:S02]  /*fa00*/  IMAD R7, R11, R7, R8 ;  /* 0x000000070b077224 */ /* 0x000fe400078e0208 */
[----:B------:R-:W-:-:S02]  /*fa10*/  IMAD R9, R3, UR9, R6 ;  /* 0x0000000903097c24 */ /* 0x000fc4000f8e0206 */
[----:B------:R-:W-:Y:S01]  /*fa20*/  IMAD.WIDE.U32 R4, R3, UR8, R4 ;  /* 0x0000000803047c25 */ /* 0x000fe2000f8e0004 */
[----:B------:R-:W-:-:S03]  /*fa30*/  SHF.R.S32.HI R3, RZ, 0x1f, R7 ;  /* 0x0000001fff037819 */ /* 0x000fc60000011407 */
[----:B------:R-:W-:Y:S02]  /*fa40*/  IMAD.IADD R5, R5, 0x1, R9 ;  /* 0x0000000105057824 */ /* 0x000fe400078e0209 */
[----:B------:R-:W-:Y:S02]  /*fa50*/  IMAD R6, R3, UR6, RZ ;  /* 0x0000000603067c24 */ /* 0x000fe4000f8e02ff */
[----:B------:R-:W-:Y:S02]  /*fa60*/  VIADD R8, R192, UR36 ;  /* 0x00000024c0087c36 */ /* 0x000fe40008000000 */
[----:B-----5:R-:W-:Y:S02]  /*fa70*/  IMAD R11, R0, R11, RZ ;  /* 0x0000000b000b7224 */ /* 0x020fe400078e02ff */
        /* <DEDUP_REMOVED lines=31> */
.L_x_1185:
[----:B------:R-:W-:Y:S05]  /*fc70*/  BSYNC B1 ;  /* 0x0000000000017941 */ /* 0x000fea0003800000 */
.L_x_1184:
[----:B--23--:R2:W3:Y:S01]  /*fc80*/  SHFL.IDX PT, R5, R3, 0x1, 0x181f ;  /* 0x00381f0003057f89 */ /* 0x00c4e200000e0000 */
[----:B------:R-:W-:Y:S03]  /*fc90*/  BSSY B1, `(.L_x_1186) ;  /* 0x0000014000017945 */ /* 0x000fe60003800000 */
[----:B-1----:R2:W1:Y:S01]  /*fca0*/  SHFL.IDX PT, R7, R6, 0x1, 0x181f ;  /* 0x00381f0006077f89 */ /* 0x00246200000e0000 */
        /* <DEDUP_REMOVED lines=8> */
[----:B---3--:R-:W-:Y:S02]  /*fd30*/  @!P4 LEA.HI.X R13, R16, R5, R200, 0x1, P6 ;  /* 0x00000005100dc211 */ /* 0x008fe400030f0cc8 */
        /* <DEDUP_REMOVED lines=9> */
.L_x_1187:
[----:B------:R-:W-:Y:S05]  /*fdd0*/  BSYNC B1 ;  /* 0x0000000000017941 */ /* 0x000fea0003800000 */
.L_x_1186:
[----:B---34-:R3:W4:Y:S01]  /*fde0*/  SHFL.IDX PT, R5, R3, 0x2, 0x181f ;  /* 0x00581f0003057f89 */ /* 0x01872200000e0000 */
        /* <DEDUP_REMOVED lines=11> */
[----:B----4-:R-:W-:Y:S02]  /*fea0*/  @!P3 LEA.HI.X R13, R16, R5, R200, 0x1, P6 ;  /* 0x00000005100db211 */ /* 0x010fe400030f0cc8 */
        /* <DEDUP_REMOVED lines=8> */
.L_x_1189:
[----:B------:R-:W-:Y:S05]  /*ff30*/  BSYNC B1 ;  /* 0x0000000000017941 */ /* 0x000fea0003800000 */
.L_x_1188:
[----:B------:R-:W-:Y:S01]  /*ff40*/  VIADD R0, R8, 0x60 ;  /* 0x0000006008007836 */ /* 0x000fe20000000000 */
[----:B0-23--:R-:W0:Y:S04]  /*ff50*/  SHFL.IDX PT, R3, R3, 0x3, 0x181f ;  /* 0x00781f0003037f89 */ /* 0x00de2800000e0000 */
[----:B------:R-:W-:Y:S01]  /*ff60*/  ISETP.GE.AND P0, PT, R0, R11, PT ;  /* 0x0000000b0000720c */ /* 0x000fe20003f06270 */
[----:B-1--4-:R1:W2:-:S12]  /*ff70*/  SHFL.IDX PT, R5, R6, 0x3, 0x181f ;  /* 0x00781f0006057f89 */ /* 0x01229800000e0000 */
[----:B-1----:R-:W-:Y:S05]  /*ff80*/  @P0 BRA `(.L_x_1180) ;  /* 0x0000000000440947 */ /* 0x002fea0003800000 */
[----:B------:R-:W-:Y:S02]  /*ff90*/  ULDC UR4, c[0x0][0xac8] ;  /* 0x0002b20000047ab9 */ /* 0x000fe40000000800 */
[----:B------:R-:W-:Y:S02]  /*ffa0*/  ISETP.GE.AND P3, PT, R16, UR4, PT ;  /* 0x0000000410007c0c */ /* 0x000fe4000bf66270 */
[----:B------:R-:W-:Y:S02]  /*ffb0*/  ISETP.GE.AND P2, PT, R19, UR4, PT ;  /* 0x0000000413007c0c */ /* 0x000fe4000bf46270 */
[----:B------:R-:W-:Y:S02]  /*ffc0*/  ISETP.GE.AND P1, PT, R18, UR4, PT ;  /* 0x0000000412007c0c */ /* 0x000fe4000bf26270 */
[----:B------:R-:W-:-:S07]  /*ffd0*/  ISETP.GE.AND P0, PT, R22, UR4, PT ;  /* 0x0000000416007c0c */ /* 0x000fce000bf06270 */
[-C--:B--2---:R-:W-:Y:S02]  /*ffe0*/  @!P3 LEA R6, P6, R16, R5.reuse, 0x1 ;  /* 0x000000051006b211 */ /* 0x084fe400078c08ff */
        /* <DEDUP_REMOVED lines=11> */
.L_x_1180:
[----:B------:R-:W-:Y:S05]  /*100a0*/  BSYNC B0 ;  /* 0x0000000000007941 */ /* 0x000fea0003800000 */
.L_x_1171:
[----:B------:R-:W-:Y:S02]  /*100b0*/  ULDC UR4, c[0x0][0xc3c] ;  /* 0x00030f0000047ab9 */ /* 0x000fe40000000800 */
[----:B------:R-:W-:-:S06]  /*100c0*/  UISETP.GE.AND UP0, UPT, UR48, UR4, UPT ;  /* 0x000000043000728c */ /* 0x000fcc000bf06270 */
[----:B------:R-:W-:-:S13]  /*100d0*/  PLOP3.LUT P0, PT, PT, PT, UP0, 0x80, 0x0 ;  /* 0x000000000000781c */ /* 0x000fda0003f0f008 */
[----:B------:R-:W-:Y:S05]  /*100e0*/  @!P0 BRA `(.L_x_1190) ;  /* 0xffffff0c00588947 */ /* 0x000fea000383ffff */
[----:B------:R-:W-:Y:S05]  /*100f0*/  EXIT ;  /* 0x000000000000794d */ /* 0x000fea0003800000 */
.L_x_1085:
[----:B------:R-:W-:-:S08]  /*10100*/  NOP ;  /* 0x0000000000007918 */ /* 0x000fd00000000000 */
[----:B------:R-:W0:-:S00]  /*10110*/  USETMAXREG.DEALLOC.CTAPOOL 0x18 ;  /* 0x00000018000079c8 */ /* 0x000e0000080e0500 */
[----:B0-----:R-:W2:Y:S01]  /*10120*/  LDL.LU R2, [R1+0x18] ;  /* 0x0000180001027983 */ /* 0x001ea20000300800 */
[----:B------:R-:W-:Y:S01]  /*10130*/  LOP3.LUT R0, R0, 0x3, RZ, 0xc0, !PT ;  /* 0x0000000300007812 */ /* 0x000fe200078ec0ff */
[----:B------:R-:W-:-:S05]  /*10140*/  IMAD.MOV.U32 R6, RZ, RZ, RZ ;  /* 0x000000ffff067224 */ /* 0x000fca00078e00ff */
[----:B------:R-:W0:Y:S02]  /*10150*/  SHFL.IDX PT, R0, R0, RZ, 0x1f ;  /* 0x00001fff00007589 */ /* 0x000e2400000e0000 */
[----:B0-----:R-:W-:Y:S02]  /*10160*/  ISETP.NE.AND P0, PT, R0, RZ, PT ;  /* 0x000000ff0000720c */ /* 0x001fe40003f05270 */
        /* <DEDUP_REMOVED lines=15> */
.L_x_1191:
[----:B------:R-:W1:Y:S01]  /*10260*/  S2R R0, SR_TID.X ;  /* 0x0000000000007919 */ /* 0x000e620000002100 */
[----:B------:R-:W-:Y:S01]  /*10270*/  ULDC UR4, c[0x0][0xc3c] ;  /* 0x00030f0000047ab9 */ /* 0x000fe20000000800 */
[----:B-1----:R-:W-:-:S04]  /*10280*/  LOP3.LUT R5, R0, 0x1f, RZ, 0xc0, !PT ;  /* 0x0000001f00057812 */ /* 0x002fc800078ec0ff */
[----:B------:R-:W-:-:S04]  /*10290*/  ISETP.NE.AND P0, PT, R5, 0x1f, PT ;  /* 0x0000001f0500780c */ /* 0x000fc80003f05270 */
[----:B------:R-:W-:-:S13]  /*102a0*/  ISETP.GE.OR P1, PT, R5, UR4, !P0 ;  /* 0x0000000405007c0c */ /* 0x000fda000c726670 */
[----:B0-----:R-:W0:Y:S02]  /*102b0*/  @!P1 LDC.64 R2, c[0x0][0xc80] ;  /* 0x00032000ff029b82 */ /* 0x001e240000000a00 */
        /* <DEDUP_REMOVED lines=18> */
[----:B------:R-:W1:Y:S02]  /*103e0*/  SHFL.UP PT, R2, R3, 0x8, RZ ;  /* 0x0500000003027989 */ /* 0x000e6400000e00ff */
[----:B-1----:R-:W-:-:S05]  /*103f0*/  SEL R2, R2, RZ, P4 ;  /* 0x000000ff02027207 */ /* 0x002fca0002000000 */
[----:B------:R-:W-:-:S05]  /*10400*/  IMAD.IADD R2, R3, 0x1, R2 ;  /* 0x0000000103027824 */ /* 0x000fca00078e0202 */
[----:B------:R-:W1:Y:S02]  /*10410*/  SHFL.UP PT, R4, R2, 0x10, RZ ;  /* 0x0600000002047989 */ /* 0x000e6400000e00ff */
[----:B-1----:R-:W-:-:S05]  /*10420*/  SEL R7, R4, RZ, P5 ;  /* 0x000000ff04077207 */ /* 0x002fca0002800000 */
[----:B------:R-:W-:Y:S02]  /*10430*/  IMAD.IADD R10, R2, 0x1, R7 ;  /* 0x00000001020a7824 */ /* 0x000fe400078e0207 */
[----:B------:R-:W1:Y:S03]  /*10440*/  LDC R7, c[0x0][0xc38] ;  /* 0x00030e00ff077b82 */ /* 0x000e660000000800 */
        /* <DEDUP_REMOVED lines=10> */
.L_x_1197:
        /* <DEDUP_REMOVED lines=14> */
.L_x_1196:
[----:B------:R-:W-:Y:S05]  /*105d0*/  BSYNC B0 ;  /* 0x0000000000007941 */ /* 0x000fea0003800000 */
.L_x_1195:
        /* <DEDUP_REMOVED lines=22> */
.L_x_1193:
[----:B------:R-:W-:Y:S01]  /*10740*/  IMAD.IADD R11, R9, 0x1, -R8 ;  /* 0x00000001090b7824 */ /* 0x000fe200078e0a08 */
[----:B------:R-:W-:-:S03]  /*10750*/  ULDC.64 UR4, c[0x0][0xc90] ;  /* 0x0003240000047ab9 */ /* 0x000fc60000000a00 */
[----:B------:R-:W-:-:S05]  /*10760*/  IMAD R3, R10, R7, R11 ;  /* 0x000000070a037224 */ /* 0x000fca00078e020b */
[----:B------:R-:W-:-:S13]  /*10770*/  ISETP.GT.AND P0, PT, R3, R0, PT ;  /* 0x000000000300720c */ /* 0x000fda0003f04270 */
[----:B------:R-:W-:Y:S02]  /*10780*/  VOTEU.ANY UR7, UPT, !P0 ;  /* 0x0000000000077886 */ /* 0x000fe400040e0100 */
[----:B------:R-:W-:-:S04]  /*10790*/  UPOPC UR6, UR7 ;  /* 0x00000007000672bf */ /* 0x000fc80008000000 */
[----:B------:R-:W-:-:S04]  /*107a0*/  UIADD3 UR44, UR6, UR44, URZ ;  /* 0x0000002c062c7290 */ /* 0x000fc8000fffe03f */
[----:B------:R-:W-:-:S06]  /*107b0*/  UIMAD.WIDE UR4, UR44, 0x4, UR4 ;  /* 0x000000042c0478a5 */ /* 0x000fcc000f8e0204 */
[----:B------:R-:W-:Y:S02]  /*107c0*/  IMAD.U32 R2, RZ, RZ, UR4 ;  /* 0x00000004ff027e24 */ /* 0x000fe4000f8e00ff */
[----:B------:R-:W-:-:S05]  /*107d0*/  IMAD.U32 R3, RZ, RZ, UR5 ;  /* 0x00000005ff037e24 */ /* 0x000fca000f8e00ff */
[----:B------:R-:W2:Y:S01]  /*107e0*/  LDG.E R9, desc[UR52][R2.64] ;  /* 0x0000003402097981 */ /* 0x000ea2000c1e1900 */
[----:B------:R-:W-:Y:S01]  /*107f0*/  IMAD.U32 R15, RZ, RZ, UR6 ;  /* 0x00000006ff0f7e24 */ /* 0x000fe2000f8e00ff */
[----:B------:R-:W-:-:S04]  /*10800*/  ISETP.NE.AND P0, PT, RZ, UR7, PT ;  /* 0x00000007ff007c0c */ /* 0x000fc8000bf05270 */
[----:B------:R-:W2:Y:S02]  /*10810*/  SHFL.IDX PT, R6, R6, R15, 0x1f ;  /* 0x00001f0f06067589 */ /* 0x000ea400000e0000 */
[----:B--2---:R-:W-:-:S05]  /*10820*/  IMAD R8, R6, R9, RZ ;  /* 0x0000000906087224 */ /* 0x004fca00078e02ff */
[----:B------:R-:W-:-:S04]  /*10830*/  IABS R12, R8 ;  /* 0x00000008000c7213 */ /* 0x000fc80000000000 */
[----:B------:R-:W0:Y:S08]  /*10840*/  I2F.RP R13, R12 ;  /* 0x0000000c000d7306 */ /* 0x000e300000209400 */
[----:B0-----:R-:W0:Y:S02]  /*10850*/  MUFU.RCP R13, R13 ;  /* 0x0000000d000d7308 */ /* 0x001e240000001000 */
[----:B0-----:R-:W-:-:S06]  /*10860*/  VIADD R14, R13, 0xffffffe ;  /* 0x0ffffffe0d0e7836 */ /* 0x001fcc0000000000 */
[----:B------:R-:W0:Y:S02]  /*10870*/  F2I.FTZ.U32.TRUNC.NTZ R3, R14 ;  /* 0x0000000e00037305 */ /* 0x000e24000021f000 */
[----:B0-----:R-:W-:Y:S01]  /*10880*/  IMAD.MOV R17, RZ, RZ, -R3 ;  /* 0x000000ffff117224 */ /* 0x001fe200078e0a03 */
[----:B------:R-:W-:Y:S06]  /*10890*/  @!P0 BRA `(.L_x_1198) ;  /* 0x00000000000c8947 */ /* 0x000fec0003800000 */
[----:B------:R-:W-:-:S06]  /*108a0*/  UIADD3 UR4, UR6, -0x1, URZ ;  /* 0xffffffff06047890 */ /* 0x000fcc000fffe03f */
[----:B------:R-:W-:-:S05]  /*108b0*/  IMAD.U32 R13, RZ, RZ, UR4 ;  /* 0x00000004ff0d7e24 */ /* 0x000fca000f8e00ff */
[----:B------:R0:W1:Y:S02]  /*108c0*/  SHFL.IDX PT, R4, R10, R13, 0x1f ;  /* 0x00001f0d0a047589 */ /* 0x00006400000e0000 */
.L_x_1198:
[----:B-1----:R-:W-:Y:S02]  /*108d0*/  IMAD R4, R4, R7, R11 ;  /* 0x0000000704047224 */ /* 0x002fe400078e020b */
        /* <DEDUP_REMOVED lines=19> */
[----:B------:R-:W-:-:S05]  /*10a10*/  @!P1 LOP3.LUT R2, RZ, R8, RZ, 0x33, !PT ;  /* 0x00000008ff029212 */ /* 0x000fca00078e33ff */
[----:B------:R-:W-:Y:S02]  /*10a20*/  IMAD R0, R9, R2, RZ ;  /* 0x0000000209007224 */ /* 0x000fe400078e02ff */
[----:B------:R-:W-:Y:S02]  /*10a30*/  IMAD.MOV R2, RZ, RZ, -R2 ;  /* 0x000000ffff027224 */ /* 0x000fe400078e0a02 */
[----:B-1----:R-:W-:Y:S02]  /*10a40*/  IMAD.MOV R4, RZ, RZ, -R0 ;  /* 0x000000ffff047224 */ /* 0x002fe400078e0a00 */
[----:B------:R-:W-:Y:S02]  /*10a50*/  IMAD R8, R8, R2, R11 ;  /* 0x0000000208087224 */ /* 0x000fe400078e020b */
[----:B------:R-:W-:Y:S01]  /*10a60*/  IMAD.MOV.U32 R2, RZ, RZ, RZ ;  /* 0x000000ffff027224 */ /* 0x000fe200078e00ff */
[----:B------:R-:W-:-:S04]  /*10a70*/  VIADDMNMX R7, R4, R7, R9, PT ;  /* 0x0000000704077246 */ /* 0x000fc80003800109 */
[-C--:B------:R-:W-:Y:S02]  /*10a80*/  IABS R4, R7.reuse ;  /* 0x0000000700047213 */ /* 0x080fe40000000000 */
[----:B0-----:R-:W-:Y:S02]  /*10a90*/  IABS R10, R7 ;  /* 0x00000007000a7213 */ /* 0x001fe40000000000 */
[----:B------:R-:W0:Y:S08]  /*10aa0*/  I2F.RP R9, R4 ;  /* 0x0000000400097306 */ /* 0x000e300000209400 */
[----:B0-----:R-:W0:Y:S02]  /*10ab0*/  MUFU.RCP R9, R9 ;  /* 0x0000000900097308 */ /* 0x001e240000001000 */
[----:B0-----:R-:W-:Y:S01]  /*10ac0*/  VIADD R3, R9, 0xffffffe ;  /* 0x0ffffffe09037836 */ /* 0x001fe20000000000 */
[----:B------:R-:W-:-:S05]  /*10ad0*/  IABS R9, R8 ;  /* 0x0000000800097213 */ /* 0x000fca0000000000 */
[----:B------:R-:W0:Y:S02]  /*10ae0*/  F2I.FTZ.U32.TRUNC.NTZ R3, R3 ;  /* 0x0000000300037305 */ /* 0x000e24000021f000 */
[----:B0-----:R-:W-:-:S04]  /*10af0*/  IMAD.MOV R11, RZ, RZ, -R3 ;  /* 0x000000ffff0b7224 */ /* 0x001fc800078e0a03 */
[----:B------:R-:W-:-:S04]  /*10b00*/  IMAD R11, R11, R4, RZ ;  /* 0x000000040b0b7224 */ /* 0x000fc800078e02ff */
[----:B------:R-:W-:-:S04]  /*10b10*/  IMAD.HI.U32 R2, R3, R11, R2 ;  /* 0x0000000b03027227 */ /* 0x000fc800078e0002 */
        /* <DEDUP_REMOVED lines=9> */
[----:B------:R-:W-:Y:S01]  /*10bb0*/  ISETP.GE.AND P2, PT, R3, RZ, PT ;  /* 0x000000ff0300720c */ /* 0x000fe20003f46270 */
[----:B------:R-:W-:-:S06]  /*10bc0*/  IMAD.IADD R3, R8, 0x1, R0 ;  /* 0x0000000108037824 */ /* 0x000fcc00078e0200 */
[----:B------:R-:W-:-:S06]  /*10bd0*/  @P0 VIADD R2, R2, 0x1 ;  /* 0x0000000102020836 */ /* 0x000fcc0000000000 */
[----:B------:R-:W-:Y:S01]  /*10be0*/  @!P2 IMAD.MOV R2, RZ, RZ, -R2 ;  /* 0x000000ffff02a224 */ /* 0x000fe200078e0a02 */
[----:B------:R-:W-:Y:S01]  /*10bf0*/  @!P1 LOP3.LUT R2, RZ, R7, RZ, 0x33, !PT ;  /* 0x00000007ff029212 */ /* 0x000fe200078e33ff */
[----:B------:R-:W-:-:S04]  /*10c00*/  IMAD.MOV R7, RZ, RZ, -R7 ;  /* 0x000000ffff077224 */ /* 0x000fc800078e0a07 */
[----:B------:R-:W-:-:S05]  /*10c10*/  IMAD R3, R2, R7, R3 ;  /* 0x0000000702037224 */ /* 0x000fca00078e0203 */
[----:B------:R-:W-:Y:S02]  /*10c20*/  R2UR UR36, R3 ;  /* 0x00000000032472ca */ /* 0x000fe400000e0000 */
[----:B------:R-:W-:-:S05]  /*10c30*/  LOP3.LUT R3, RZ, R2, RZ, 0x33, !PT ;  /* 0x00000002ff037212 */ /* 0x000fca00078e33ff */
[----:B------:R-:W-:-:S05]  /*10c40*/  IMAD.IADD R0, R6, 0x1, R3 ;  /* 0x0000000106007824 */ /* 0x000fca00078e0203 */
[----:B------:R1:W-:Y:S01]  /*10c50*/  STL [R1+0x24], R0 ;  /* 0x0000240001007387 */ /* 0x0003e20000100800 */
[----:B------:R-:W-:Y:S05]  /*10c60*/  BRA `(.L_x_1199) ;  /* 0x00000000000c7947 */ /* 0x000fea0003800000 */
.L_x_1194:
[----:B------:R0:W-:Y:S01]  /*10c70*/  STL [R1+0x20], R0 ;  /* 0x0000200001007387 */ /* 0x0001e20000100800 */
[----:B------:R-:W-:-:S03]  /*10c80*/  UMOV UR36, URZ ;  /* 0x0000003f00247c82 */ /* 0x000fc60008000000 */
[----:B------:R0:W-:Y:S02]  /*10c90*/  STL [R1+0x24], RZ ;  /* 0x000024ff01007387 */ /* 0x0001e40000100800 */
.L_x_1199:
[----:B------:R-:W2:Y:S04]  /*10ca0*/  LDL R2, [R1+0x24] ;  /* 0x0000240001027983 */ /* 0x000ea80000100800 */
[----:B------:R-:W3:Y:S01]  /*10cb0*/  LDL R4, [R1+0x20] ;  /* 0x0000200001047983 */ /* 0x000ee20000100800 */
[----:B------:R-:W-:-:S13]  /*10cc0*/  ISETP.NE.AND P0, PT, R5, RZ, PT ;  /* 0x000000ff0500720c */ /* 0x000fda0003f05270 */
[----:B------:R-:W4:Y:S01]  /*10cd0*/  @!P0 S2R R3, SR_CgaCtaId ;  /* 0x0000000000038919 */ /* 0x000f220000008800 */
[----:B01----:R-:W-:Y:S01]  /*10ce0*/  @!P0 MOV R0, 0x400 ;  /* 0x0000040000008802 */ /* 0x003fe20000000f00 */
[----:B------:R-:W-:Y:S02]  /*10cf0*/  IMAD.U32 R6, RZ, RZ, UR36 ;  /* 0x00000024ff067e24 */ /* 0x000fe4000f8e00ff */
[----:B------:R-:W-:Y:S01]  /*10d00*/  IMAD.U32 R7, RZ, RZ, UR44 ;  /* 0x0000002cff077e24 */ /* 0x000fe2000f8e00ff */
[----:B----4-:R-:W-:Y:S01]  /*10d10*/  @!P0 LEA R0, R3, R0, 0x18 ;  /* 0x0000000003008211 */ /* 0x010fe200078ec0ff */
[----:B--2---:R-:W-:-:S05]  /*10d20*/  IMAD.MOV.U32 R5, RZ, RZ, R2 ;  /* 0x000000ffff057224 */ /* 0x004fca00078e0002 */
[----:B---3--:R0:W-:Y:S01]  /*10d30*/  @!P0 STS.128 [R0+0x284d0], R4 ;  /* 0x0284d00400008388 */ /* 0x0081e20000000c00 */
[----:B------:R-:W-:Y:S06]  /*10d40*/  BAR.ARV 0x5, 0x180 ;  /* 0x0146000000007b1d */ /* 0x000fec0000002000 */
.L_x_1192:
[----:B0-----:R-:W-:Y:S01]  /*10d50*/  IMAD.MOV.U32 R0, RZ, RZ, 0x1 ;  /* 0x00000001ff007424 */ /* 0x001fe200078e00ff */
[----:B------:R-:W-:Y:S01]  /*10d60*/  ULDC UR4, c[0x0][0xc3c] ;  /* 0x00030f0000047ab9 */ /* 0x000fe20000000800 */
[----:B------:R0:W-:Y:S01]  /*10d70*/  STL [R1], RZ ;  /* 0x000000ff01007387 */ /* 0x0001e20000100800 */
[----:B------:R-:W-:-:S03]  /*10d80*/  UISETP.GE.AND UP0, UPT, UR44, UR4, UPT ;  /* 0x000000042c00728c */ /* 0x000fc6000bf06270 */
[----:B------:R0:W-:Y:S03]  /*10d90*/  STL [R1+0x8], R0 ;  /* 0x0000080001007387 */ /* 0x0001e60000100800 */
[----:B------:R-:W-:Y:S01]  /*10da0*/  PLOP3.LUT P0, PT, PT, PT, UP0, 0x80, 0x0 ;  /* 0x000000000000781c */ /* 0x000fe20003f0f008 */
[----:B------:R0:W-:-:S12]  /*10db0*/  STL [R1+0x34], RZ ;  /* 0x000034ff01007387 */ /* 0x0001d80000100800 */
[----:B0-----:R-:W-:Y:S05]  /*10dc0*/  @P0 BRA `(.L_x_1200) ;  /* 0x0000004c00f40947 */ /* 0x001fea0003800000 */
[----:B------:R-:W1:Y:S01]  /*10dd0*/  S2R R7, SR_TID.X ;  /* 0x0000000000077919 */ /* 0x000e620000002100 */
[----:B------:R-:W0:Y:S01]  /*10de0*/  S2UR UR5, SR_CgaCtaId ;  /* 0x00000000000579c3 */ /* 0x000e220000008800 */
[----:B------:R-:W-:Y:S01]  /*10df0*/  UMOV UR4, 0x400 ;  /* 0x0000040000047882 */ /* 0x000fe20000000000 */
[----:B------:R-:W-:Y:S01]  /*10e00*/  ULDC UR41, c[0x0][0xc] ;  /* 0x0000030000297ab9 */ /* 0x000fe20000000800 */
[----:B------:R-:W-:Y:S02]  /*10e10*/  ULOP3.LUT UR39, UR38, 0x1, URZ, 0xfc, !UPT ;  /* 0x0000000126277892 */ /* 0x000fe4000f8efc3f */
[----:B------:R-:W-:Y:S01]  /*10e20*/  ULOP3.LUT UR43, UR38, 0x2, URZ, 0xfc, !UPT ;  /* 0x00000002262b7892 */ /* 0x000fe2000f8efc3f */
[----:B------:R-:W-:Y:S01]  /*10e30*/  ULDC.64 UR46, c[0x0][0x198] ;  /* 0x00006600002e7ab9 */ /* 0x000fe20000000a00 */
[----:B0-----:R-:W-:-:S06]  /*10e40*/  ULEA UR4, UR5, UR4, 0x18 ;  /* 0x0000000405047291 */ /* 0x001fcc000f8ec03f */
[----:B------:R-:W-:Y:S01]  /*10e50*/  IMAD.U32 R17, RZ, RZ, UR4 ;  /* 0x00000004ff117e24 */ /* 0x000fe2000f8e00ff */
[C---:B-1----:R-:W-:Y:S01]  /*10e60*/  LOP3.LUT R4, R7.reuse, 0x7f, RZ, 0xc0, !PT ;  /* 0x0000007f07047812 */ /* 0x042fe200078ec0ff */
[C---:B------:R-:W-:Y:S01]  /*10e70*/  IMAD.SHL.U32 R0, R7.reuse, 0x40, RZ ;  /* 0x0000004007007824 */ /* 0x040fe200078e00ff */
        /* <DEDUP_REMOVED lines=31> */
[----:B------:R-:W-:Y:S01]  /*11070*/  IMAD.MOV.U32 R0, RZ, RZ, 0x1 ;  /* 0x00000001ff007424 */ /* 0x000fe200078e00ff */
[----:B------:R-:W-:Y:S04]  /*11080*/  STL [R1+0x30], R2 ;  /* 0x0000300201007387 */ /* 0x000fe80000100800 */
[----:B------:R-:W-:Y:S04]  /*11090*/  STL [R1+0x34], RZ ;  /* 0x000034ff01007387 */ /* 0x000fe80000100800 */
[----:B------:R-:W-:Y:S04]  /*110a0*/  STL [R1+0x2c], R4 ;  /* 0x00002c0401007387 */ /* 0x000fe80000100800 */
[----:B------:R0:W-:Y:S04]  /*110b0*/  STL [R1+0x8], R0 ;  /* 0x0000080001007387 */ /* 0x0001e80000100800 */
[----:B------:R1:W-:Y:S01]  /*110c0*/  STL [R1], RZ ;  /* 0x000000ff01007387 */ /* 0x0003e20000100800 */
[----:B0-----:R-:W-:-:S07]  /*110d0*/  LOP3.LUT R0, R3, 0x80, RZ, 0xfc, !PT ;  /* 0x0000008003007812 */ /* 0x001fce00078efcff */
.L_x_1277:
[----:B------:R-:W-:Y:S01]  /*110e0*/  ULDC.64 UR4, c[0x0][0xa28] ;  /* 0x00028a0000047ab9 */ /* 0x000fe20000000a00 */
[----:B------:R-:W-:Y:S01]  /*110f0*/  IMAD.MOV.U32 R0, RZ, RZ, RZ ;  /* 0x000000ffff007224 */ /* 0x000fe200078e00ff */
[----:B------:R-:W-:Y:S01]  /*11100*/  UISETP.NE.U32.AND UP0, UPT, UR4, URZ, UPT ;  /* 0x0000003f0400728c */ /* 0x000fe2000bf05070 */
[----:B------:R-:W-:Y:S01]  /*11110*/  ULDC.64 UR8, c[0x0][0xa18] ;  /* 0x0002860000087ab9 */ /* 0x000fe20000000a00 */
[----:B------:R-:W-:Y:S02]  /*11120*/  ULDC.64 UR6, c[0x0][0xa00] ;  /* 0x0002800000067ab9 */ /* 0x000fe40000000a00 */
[----:B------:R-:W-:Y:S01]  /*11130*/  UISETP.NE.AND.EX UP0, UPT, UR5, URZ, UPT, UP0 ;  /* 0x0000003f0500728c */ /* 0x000fe2000bf05300 */
[----:B0-2---:R-:W-:Y:S01]  /*11140*/  IMAD.MOV.U32 R4, RZ, RZ, RZ ;  /* 0x000000ffff047224 */ /* 0x005fe200078e00ff */
[----:B------:R-:W-:-:S04]  /*11150*/  ULDC.64 UR10, c[0x0][0xa20] ;  /* 0x00028800000a7ab9 */ /* 0x000fc80000000a00 */
[----:B------:R-:W-:-:S05]  /*11160*/  PLOP3.LUT P0, PT, PT, PT, UP0, 0x80, 0x0 ;  /* 0x000000000000781c */ /* 0x000fca0003f0f008 */
[----:B------:R-:W-:Y:S02]  /*11170*/  @UP0 ULDC.64 UR4, c[0x0][0xa28] ;  /* 0x00028a0000040ab9 */ /* 0x000fe40000000a00 */
[----:B------:R-:W-:-:S06]  /*11180*/  @UP0 UIMAD.WIDE UR4, UR44, 0x4, UR4 ;  /* 0x000000042c0408a5 */ /* 0x000fcc000f8e0204 */
[----:B------:R-:W-:Y:S02]  /*11190*/  IMAD.U32 R2, RZ, RZ, UR4 ;  /* 0x00000004ff027e24 */ /* 0x000fe4000f8e00ff */
[----:B------:R-:W-:Y:S01]  /*111a0*/  IMAD.U32 R3, RZ, RZ, UR5 ;  /* 0x00000005ff037e24 */ /* 0x000fe2000f8e00ff */
[----:B------:R-:W-:Y:S01]  /*111b0*/  ULDC.64 UR4, c[0x0][0xa00] ;  /* 0x0002800000047ab9 */ /* 0x000fe20000000a00 */
[----:B------:R-:W-:-:S03]  /*111c0*/  UISETP.NE.U32.AND UP0, UPT, UR8, URZ, UPT ;  /* 0x0000003f0800728c */ /* 0x000fc6000bf05070 */
[----:B------:R0:W5:Y:S01]  /*111d0*/  @P0 LDG.E R0, desc[UR52][R2.64] ;  /* 0x0000003402000981 */ /* 0x000162000c1e1900 */
[----:B------:R-:W-:Y:S01]  /*111e0*/  ISETP.NE.U32.AND P0, PT, RZ, UR4, PT ;  /* 0x00000004ff007c0c */ /* 0x000fe2000bf05070 */
[----:B------:R-:W-:Y:S02]  /*111f0*/  UISETP.NE.AND.EX UP0, UPT, UR9, URZ, UPT, UP0 ;  /* 0x0000003f0900728c */ /* 0x000fe4000bf05300 */
[----:B------:R-:W-:Y:S01]  /*11200*/  UIMAD.WIDE UR6, UR44, 0x4, UR6 ;  /* 0x000000042c0678a5 */ /* 0x000fe2000f8e0206 */
[----:B------:R-:W-:Y:S01]  /*11210*/  ISETP.NE.AND.EX P0, PT, RZ, UR5, PT, P0 ;  /* 0x00000005ff007c0c */ /* 0x000fe2000bf05300 */
[----:B------:R-:W-:Y:S01]  /*11220*/  ULDC.64 UR4, c[0x0][0xa08] ;  /* 0x0002820000047ab9 */ /* 0x000fe20000000a00 */
[----:B------:R-:W-:Y:S01]  /*11230*/  ULDC.64 UR8, c[0x0][0xa08] ;  /* 0x0002820000087ab9 */ /* 0x000fe20000000a00 */
[----:B------:R-:W-:Y:S01]  /*11240*/  ISETP.NE.U32.AND P1, PT, RZ, UR4, PT ;  /* 0x00000004ff007c0c */ /* 0x000fe2000bf25070 */
[----:B------:R-:W-:Y:S01]  /*11250*/  UIMAD.WIDE UR8, UR44, 0x4, UR8 ;  /* 0x000000042c0878a5 */ /* 0x000fe2000f8e0208 */
[----:B0-----:R-:W-:-:S02]  /*11260*/  IMAD.U32 R2, RZ, RZ, UR6 ;  /* 0x00000006ff027e24 */ /* 0x001fc4000f8e00ff */
[----:B------:R-:W-:Y:S01]  /*11270*/  ISETP.NE.AND.EX P1, PT, RZ, UR5, PT, P1 ;  /* 0x00000005ff007c0c */ /* 0x000fe2000bf25310 */
[----:B------:R-:W-:Y:S01]  /*11280*/  IMAD.U32 R3, RZ, RZ, UR7 ;  /* 0x00000007ff037e24 */ /* 0x000fe2000f8e00ff */
[----:B------:R-:W-:Y:S01]  /*11290*/  @UP0 ULDC.64 UR4, c[0x0][0xa18] ;  /* 0x0002860000040ab9 */ /* 0x000fe20000000a00 */
[----:B------:R-:W-:Y:S01]  /*112a0*/  PLOP3.LUT P3, PT, PT, PT, UP0, 0x80, 0x0 ;  /* 0x000000000000781c */ /* 0x000fe20003f6f008 */
[----:B------:R-:W-:Y:S02]  /*112b0*/  @UP0 UIMAD.WIDE UR4, UR44, 0x4, UR4 ;  /* 0x000000042c0408a5 */ /* 0x000fe4000f8e0204 */
[----:B------:R0:W2:Y:S02]  /*112c0*/  @P0 LDG.E R5, desc[UR52][R2.64] ;  /* 0x0000003402050981 */ /* 0x0000a4000c1e1900 */
[----:B0-----:R-:W-:Y:S02]  /*112d0*/  IMAD.U32 R2, RZ, RZ, UR8 ;  /* 0x00000008ff027e24 */ /* 0x001fe4000f8e00ff */
[----:B------:R-:W-:-:S05]  /*112e0*/  IMAD.U32 R3, RZ, RZ, UR9 ;  /* 0x00000009ff037e24 */ /* 0x000fca000f8e00ff */
[----:B------:R0:W5:Y:S02]  /*112f0*/  @P1 LDG.E R4, desc[UR52][R2.64] ;  /* 0x0000003402041981 */ /* 0x000164000c1e1900 */
[----:B0-----:R-:W-:Y:S02]  /*11300*/  IMAD.U32 R2, RZ, RZ, UR4 ;  /* 0x00000004ff027e24 */ /* 0x001fe4000f8e00ff */
[----:B------:R-:W-:Y:S01]  /*11310*/  IMAD.U32 R3, RZ, RZ, UR5 ;  /* 0x00000005ff037e24 */ /* 0x000fe2000f8e00ff */
[----:B------:R-:W-:-:S04]  /*11320*/  ULDC.64 UR4, c[0x0][0x418] ;  /* 0x0001060000047ab9 */ /* 0x000fc80000000a00 */
[----:B------:R-:W3:Y:S01]  /*11330*/  @P3 LDG.E R2, desc[UR52][R2.64] ;  /* 0x0000003402023981 */ /* 0x000ee2000c1e1900 */
[----:B------:R-:W-:Y:S01]  /*11340*/  UISETP.NE.U32.AND UP0, UPT, UR4, URZ, UPT ;  /* 0x0000003f0400728c */ /* 0x000fe2000bf05070 */
[----:B------:R-:W-:Y:S01]  /*11350*/  ISETP.NE.U32.AND P2, PT, RZ, UR10, PT ;  /* 0x0000000aff007c0c */ /* 0x000fe2000bf45070 */
[----:B------:R-:W-:Y:S01]  /*11360*/  UMOV UR45, URZ ;  /* 0x0000003f002d7c82 */ /* 0x000fe20008000000 */
[----:B------:R-:W-:Y:S01]  /*11370*/  ULDC UR4, c[0x0][0x424] ;  /* 0x0001090000047ab9 */ /* 0x000fe20000000800 */
[----:B------:R-:W-:Y:S01]  /*11380*/  UISETP.NE.AND.EX UP0, UPT, UR5, URZ, UPT, UP0 ;  /* 0x0000003f0500728c */ /* 0x000fe2000bf05300 */
[----:B------:R-:W-:Y:S01]  /*11390*/  ISETP.NE.AND.EX P2, PT, RZ, UR11, PT, P2 ;  /* 0x0000000bff007c0c */ /* 0x000fe2000bf45320 */
[----:B------:R-:W-:Y:S01]  /*113a0*/  ULDC UR42, c[0x0][0x288] ;  /* 0x0000a200002a7ab9 */ /* 0x000fe20000000800 */
[----:B------:R-:W-:Y:S01]  /*113b0*/  ULDC UR5, c[0x0][0x2f0] ;  /* 0x0000bc0000057ab9 */ /* 0x000fe20000000800 */
[----:B------:R-:W-:-:S04]  /*113c0*/  USEL UR4, UR4, 0x1, UP0 ;  /* 0x0000000104047887 */ /* 0x000fc80008000000 */
[----:B------:R-:W-:Y:S01]  /*113d0*/  UIMAD UR4, UR4, UR5, URZ ;  /* 0x00000005040472a4 */ /* 0x000fe2000f8e023f */
[----:B--2---:R-:W-:Y:S02]  /*113e0*/  @P0 R2UR UR45, R5 ;  /* 0x00000000052d02ca */ /* 0x004fe400000e0000 */
[----:B---3--:R-:W-:Y:S01]  /*113f0*/  @P3 R2UR UR42, R2 ;  /* 0x00000000022a32ca */ /* 0x008fe200000e0000 */
[----:B------:R-:W-:-:S14]  /*11400*/  @P3 BRA `(.L_x_1201) ;  /* 0x0000000000243947 */ /* 0x000fdc0003800000 */
[----:B------:R-:W-:Y:S05]  /*11410*/  @!P0 BRA `(.L_x_1201) ;  /* 0x0000000000208947 */ /* 0x000fea0003800000 */
[----:B------:R-:W-:Y:S02]  /*11420*/  IMAD.U32 R2, RZ, RZ, UR6 ;  /* 0x00000006ff027e24 */ /* 0x000fe4000f8e00ff */
[----:B------:R-:W-:-:S05]  /*11430*/  IMAD.U32 R3, RZ, RZ, UR7 ;  /* 0x00000007ff037e24 */ /* 0x000fca000f8e00ff */
[----:B------:R-:W2:Y:S02]  /*11440*/  LDG.E R2, desc[UR52][R2.64] ;  /* 0x0000003402027981 */ /* 0x000ea4000c1e1900 */
[----:B--2---:R-:W-:Y:S01]  /*11450*/  R2UR UR5, R2 ;  /* 0x00000000020572ca */ /* 0x004fe200000e0000 */
[----:B------:R-:W-:-:S06]  /*11460*/  IMAD.U32 R2, RZ, RZ, UR6 ;  /* 0x00000006ff027e24 */ /* 0x000fcc000f8e00ff */
[----:B------:R-:W2:Y:S02]  /*11470*/  LDG.E R2, desc[UR52][R2.64+0x4] ;  /* 0x0000043402027981 */ /* 0x000ea4000c1e1900 */
[----:B--2---:R-:W-:-:S13]  /*11480*/  R2UR UR42, R2 ;  /* 0x00000000022a72ca */ /* 0x004fda00000e0000 */
[----:B------:R-:W-:-:S12]  /*11490*/  UIADD3 UR42, -UR5, UR42, URZ ;  /* 0x0000002a052a7290 */ /* 0x000fd8000fffe13f */
.L_x_1201:
[----:B-----5:R-:W-:-:S05]  /*114a0*/  IMAD.IADD R2, R4, 0x1, R0 ;  /* 0x0000000104027824 */ /* 0x020fca00078e0200 */
[----:B------:R0:W-:Y:S01]  /*114b0*/  STL [R1+0x28], R2 ;  /* 0x0000280201007387 */ /* 0x0001e20000100800 */
[----:B------:R-:W-:Y:S05]  /*114c0*/  @!P2 BRA `(.L_x_1202) ;  /* 0x00000000001ca947 */ /* 0x000fea0003800000 */
[----:B------:R-:W-:Y:S02]  /*114d0*/  ULDC.64 UR4, c[0x0][0xa20] ;  /* 0x0002880000047ab9 */ /* 0x000fe40000000a00 */
[----:B------:R-:W-:-:S06]  /*114e0*/  UIMAD.WIDE UR4, UR44, 0x4, UR4 ;  /* 0x000000042c0478a5 */ /* 0x000fcc000f8e0204 */
[----:B0-----:R-:W-:Y:S02]  /*114f0*/  IMAD.U32 R2, RZ, RZ, UR4 ;  /* 0x00000004ff027e24 */ /* 0x001fe4000f8e00ff */
[----:B------:R-:W-:-:S05]  /*11500*/  IMAD.U32 R3, RZ, RZ, UR5 ;  /* 0x00000005ff037e24 */ /* 0x000fca000f8e00ff */
[----:B------:R-:W2:Y:S02]  /*11510*/  LDG.E R2, desc[UR52][R2.64] ;  /* 0x0000003402027981 */ /* 0x000ea4000c1e1900 */
[----:B--2---:R-:W-:Y:S01]  /*11520*/  R2UR UR4, R2 ;  /* 0x00000000020472ca */ /* 0x004fe200000e0000 */
[----:B------:R-:W-:-:S14]  /*11530*/  BRA `(.L_x_1203) ;  /* 0x0000000000247947 */ /* 0x000fdc0003800000 */
.L_x_1202:
[----:B------:R-:W-:Y:S05]  /*11540*/  @!P1 BRA `(.L_x_1203) ;  /* 0x0000000000209947 */ /* 0x000fea0003800000 */
[----:B0-----:R-:W-:Y:S02]  /*11550*/  IMAD.U32 R2, RZ, RZ, UR8 ;  /* 0x00000008ff027e24 */ /* 0x001fe4000f8e00ff */
[----:B------:R-:W-:-:S05]  /*11560*/  IMAD.U32 R3, RZ, RZ, UR9 ;  /* 0x00000009ff037e24 */ /* 0x000fca000f8e00ff */
[----:B------:R-:W2:Y:S02]  /*11570*/  LDG.E R2, desc[UR52][R2.64] ;  /* 0x0000003402027981 */ /* 0x000ea4000c1e1900 */
[----:B--2---:R-:W-:Y:S01]  /*11580*/  R2UR UR5, R2 ;  /* 0x00000000020572ca */ /* 0x004fe200000e0000 */
[----:B------:R-:W-:-:S06]  /*11590*/  IMAD.U32 R2, RZ, RZ, UR8 ;  /* 0x00000008ff027e24 */ /* 0x000fcc000f8e00ff */
[----:B------:R-:W2:Y:S02]  /*115a0*/  LDG.E R2, desc[UR52][R2.64+0x4] ;  /* 0x0000043402027981 */ /* 0x000ea4000c1e1900 */
[----:B--2---:R-:W-:-:S13]  /*115b0*/  R2UR UR4, R2 ;  /* 0x00000000020472ca */ /* 0x004fda00000e0000 */
[----:B------:R-:W-:-:S12]  /*115c0*/  UIADD3 UR4, -UR5, UR4, URZ ;  /* 0x0000000405047290 */ /* 0x000fd8000fffe13f */
.L_x_1203:
[----:B0-----:R-:W2:Y:S01]  /*115d0*/  LDL.LU R2, [R1+0x24] ;  /* 0x0000240001027983 */ /* 0x001ea20000300800 */
[----:B------:R-:W-:Y:S01]  /*115e0*/  ULDC UR5, c[0x0][0x448] ;  /* 0x0001120000057ab9 */ /* 0x000fe20000000800 */
[----:B------:R-:W-:Y:S01]  /*115f0*/  R2UR UR11, R0 ;  /* 0x00000000000b72ca */ /* 0x000fe200000e0000 */
[----:B------:R-:W-:-:S06]  /*11600*/  UISETP.NE.AND UP0, UPT, UR5, 0x1, UPT ;  /* 0x000000010500788c */ /* 0x000fcc000bf05270 */
[----:B------:R-:W-:Y:S02]  /*11610*/  PLOP3.LUT P0, PT, PT, PT, UP0, 0x80, 0x0 ;  /* 0x000000000000781c */ /* 0x000fe40003f0f008 */
[----:B------:R-:W-:-:S03]  /*11620*/  PLOP3.LUT P1, PT, PT, PT, UP0, 0x80, 0x0 ;  /* 0x000000000000781c */ /* 0x000fc60003f2f008 */
[----:B------:R-:W-:Y:S01]  /*11630*/  @UP0 ULDC UR5, c[0x0][0x44c] ;  /* 0x0001130000050ab9 */ /* 0x000fe20000000800 */
[----:B------:R-:W-:-:S04]  /*11640*/  UIADD3 UR11, -UR11, UR4, URZ ;  /* 0x000000040b0b7290 */ /* 0x000fc8000fffe13f */
[----:B------:R-:W-:Y:S01]  /*11650*/  UIADD3 UR7, UR11, 0x1, -UR42 ;  /* 0x000000010b077890 */ /* 0x000fe2000fffe82a */
[----:B--2---:R-:W-:-:S04]  /*11660*/  IMAD.SHL.U32 R18, R2, 0x80, RZ ;  /* 0x0000008002127824 */ /* 0x004fc800078e00ff */
[----:B------:R-:W-:-:S05]  /*11670*/  VIADD R0, R18, 0x7f ;  /* 0x0000007f12007836 */ /* 0x000fca0000000000 */
[C---:B------:R-:W-:Y:S01]  /*11680*/  R2UR UR6, R0.reuse ;  /* 0x00000000000672ca */ /* 0x040fe200000e0000 */
[----:B------:R-:W-:Y:S01]  /*11690*/  @P0 IMAD.HI.U32 R0, R0, UR5, RZ ;  /* 0x0000000500000c27 */ /* 0x000fe2000f8e00ff */
[----:B------:R-:W-:-:S04]  /*116a0*/  @UP0 ULDC UR5, c[0x0][0x450] ;  /* 0x0001140000050ab9 */ /* 0x000fc80000000800 */
[----:B------:R-:W-:Y:S01]  /*116b0*/  @P0 SHF.R.U32.HI R0, RZ, UR5, R0 ;  /* 0x00000005ff000c19 */ /* 0x000fe20008011600 */
[----:B------:R-:W-:Y:S02]  /*116c0*/  ULDC.64 UR4, c[0x0][0x9e0] ;  /* 0x0002780000047ab9 */ /* 0x000fe40000000a00 */
[----:B------:R-:W-:Y:S01]  /*116d0*/  UISETP.GE.AND UP1, UPT, UR5, 0x1, UPT ;  /* 0x000000010500788c */ /* 0x000fe2000bf26270 */
[----:B------:R-:W-:-:S05]  /*116e0*/  @P1 R2UR UR6, R0 ;  /* 0x00000000000612ca */ /* 0x000fca00000e0000 */
[----:B------:R-:W-:-:S08]  /*116f0*/  PLOP3.LUT P1, PT, PT, PT, UP1, 0x80, 0x0 ;  /* 0x000000000000781c */ /* 0x000fd00003f2f018 */
[----:B------:R-:W-:-:S04]  /*11700*/  UIADD3 UR6, UR7, UR6, URZ ;  /* 0x0000000607067290 */ /* 0x000fc8000fffe03f */
        /* <DEDUP_REMOVED lines=12> */
.L_x_1205:
[----:B------:R-:W-:-:S11]  /*117d0*/  UISETP.NE.AND UP1, UPT, UR5, 0x1, UPT ;  /* 0x000000010500788c */ /* 0x000fd6000bf25270 */
[----:B------:R-:W-:Y:S02]  /*117e0*/  @UP1 ULDC.64 UR12, c[0x0][0x9e8] ;  /* 0x00027a00000c1ab9 */ /* 0x000fe40000000a00 */
[----:B------:R-:W-:-:S04]  /*117f0*/  UIMAD.WIDE.U32 UR6, UR8, UR12, URZ ;  /* 0x0000000c080672a5 */ /* 0x000fc8000f8e003f */
[----:B------:R-:W-:-:S12]  /*11800*/  @UP1 USHF.R.U32.HI UR8, URZ, UR13, UR7 ;  /* 0x0000000d3f081299 */ /* 0x000fd80008011607 */
.L_x_1206:
[----:B------:R-:W-:-:S04]  /*11810*/  UIMAD UR8, UR8, UR5, UR5 ;  /* 0x00000005080872a4 */ /* 0x000fc8000f8e0205 */
[----:B------:R-:W-:-:S04]  /*11820*/  UISETP.LT.AND UP1, UPT, UR4, UR8, UPT ;  /* 0x000000080400728c */ /* 0x000fc8000bf21270 */
[----:B------:R-:W-:-:S12]  /*11830*/  USEL UR4, UR4, UR8, UP1 ;  /* 0x0000000804047287 */ /* 0x000fd80008800000 */
.L_x_1204:
[----:B------:R-:W-:Y:S01]  /*11840*/  R2UR UR12, R18 ;  /* 0x00000000120c72ca */ /* 0x000fe200000e0000 */
[----:B------:R-:W-:Y:S02]  /*11850*/  UIADD3 UR8, UR11, 0x3f, URZ ;  /* 0x0000003f0b087890 */ /* 0x000fe4000fffe03f */
[----:B------:R-:W-:Y:S01]  /*11860*/  UIADD3 UR9, UR4, 0x3f, URZ ;  /* 0x0000003f04097890 */ /* 0x000fe2000fffe03f */
[----:B------:R-:W-:Y:S01]  /*11870*/  @UP0 ULDC UR6, c[0x0][0x44c] ;  /* 0x0001130000060ab9 */ /* 0x000fe20000000800 */
[----:B------:R-:W-:Y:S02]  /*11880*/  USHF.R.S32.HI UR4, URZ, 0x1f, UR8 ;  /* 0x0000001f3f047899 */ /* 0x000fe40008011408 */
[----:B------:R-:W-:Y:S02]  /*11890*/  USHF.R.S32.HI UR10, URZ, 0x1f, UR9 ;  /* 0x0000001f3f0a7899 */ /* 0x000fe40008011409 */
[----:B------:R-:W-:Y:S01]  /*118a0*/  ULEA.HI UR4, UR4, UR8, URZ, 0x6 ;  /* 0x0000000804047291 */ /* 0x000fe2000f8f303f */
[----:B------:R-:W-:-:S03]  /*118b0*/  @UP0 ULDC UR13, c[0x0][0x450] ;  /* 0x00011400000d0ab9 */ /* 0x000fc60000000800 */
[----:B------:R-:W-:Y:S02]  /*118c0*/  UIMAD.WIDE.U32 UR6, UR12, UR6, URZ ;  /* 0x000000060c0672a5 */ /* 0x000fe4000f8e003f */
[----:B------:R-:W-:Y:S01]  /*118d0*/  UMOV UR8, UR12 ;  /* 0x0000000c00087c82 */ /* 0x000fe20008000000 */
[----:B------:R-:W-:Y:S02]  /*118e0*/  ULEA.HI UR10, UR10, UR9, URZ, 0x6 ;  /* 0x000000090a0a7291 */ /* 0x000fe4000f8f303f */
[----:B------:R-:W-:Y:S02]  /*118f0*/  @UP0 USHF.R.U32.HI UR8, URZ, UR13, UR7 ;  /* 0x0000000d3f080299 */ /* 0x000fe40008011607 */
[----:B------:R-:W-:Y:S02]  /*11900*/  USHF.R.S32.HI UR4, URZ, 0x6, UR4 ;  /* 0x000000063f047899 */ /* 0x000fe40008011404 */
[----:B------:R-:W-:Y:S02]  /*11910*/  UIADD3 UR8, UR8, UR11, -UR42 ;  /* 0x0000000b08087290 */ /* 0x000fe4000fffe82a */
[----:B------:R-:W-:Y:S01]  /*11920*/  USHF.R.S32.HI UR10, URZ, 0x6, UR10 ;  /* 0x000000063f0a7899 */ /* 0x000fe2000801140a */
[----:B------:R-:W-:-:S02]  /*11930*/  ULDC UR6, c[0x0][0x9dc] ;  /* 0x0002770000067ab9 */ /* 0x000fc40000000800 */
[----:B------:R-:W-:Y:S02]  /*11940*/  UIADD3 UR6, UR8, -UR6, URZ ;  /* 0x8000000608067290 */ /* 0x000fe4000fffe03f */
[----:B------:R-:W-:-:S04]  /*11950*/  UISETP.LT.AND UP0, UPT, UR4, UR10, UPT ;  /* 0x0000000a0400728c */ /* 0x000fc8000bf01270 */
[----:B------:R-:W-:Y:S01]  /*11960*/  USEL UR40, UR4, UR10, UP0 ;  /* 0x0000000a04287287 */ /* 0x000fe20008000000 */
[----:B------:R-:W-:Y:S01]  /*11970*/  IMAD.U32 R0, RZ, RZ, UR6 ;  /* 0x00000006ff007e24 */ /* 0x000fe2000f8e00ff */
[----:B------:R-:W-:Y:S10]  /*11980*/  @!P1 BRA `(.L_x_1207) ;  /* 0x0000000000409947 */ /* 0x000ff40003800000 */
        /* <DEDUP_REMOVED lines=10> */
.L_x_1208:
[----:B------:R-:W-:-:S11]  /*11a30*/  UISETP.NE.AND UP0, UPT, UR5, 0x1, UPT ;  /* 0x000000010500788c */ /* 0x000fd6000bf05270 */
[----:B------:R-:W-:Y:S02]  /*11a40*/  @UP0 ULDC.64 UR10, c[0x0][0x9e8] ;  /* 0x00027a00000a0ab9 */ /* 0x000fe40000000a00 */
[----:B------:R-:W-:-:S04]  /*11a50*/  UIMAD.WIDE.U32 UR6, UR8, UR10, URZ ;  /* 0x0000000a080672a5 */ /* 0x000fc8000f8e003f */
[----:B------:R-:W-:-:S12]  /*11a60*/  @UP0 USHF.R.U32.HI UR8, URZ, UR11, UR7 ;  /* 0x0000000b3f080299 */ /* 0x000fd80008011607 */
.L_x_1209:
[----:B------:R-:W-:-:S06]  /*11a70*/  UIMAD UR5, UR8, UR5, URZ ;  /* 0x00000005080572a4 */ /* 0x000fcc000f8e023f */
[----:B------:R-:W-:-:S07]  /*11a80*/  VIMNMX R0, R0, UR5, !PT ;  /* 0x0000000500007c48 */ /* 0x000fce000ffe0100 */
.L_x_1207:
[----:B------:R-:W-:Y:S01]  /*11a90*/  SHF.R.S32.HI R2, RZ, 0x1f, R0 ;  /* 0x0000001fff027819 */ /* 0x000fe20000011400 */
[----:B------:R-:W-:Y:S03]  /*11aa0*/  BSSY B7, `(.L_x_1210) ;  /* 0x0000367000077945 */ /* 0x000fe60003800000 */
[----:B------:R-:W-:-:S04]  /*11ab0*/  LEA.HI R2, R2, R0, RZ, 0x6 ;  /* 0x0000000002027211 */ /* 0x000fc800078f30ff */
[----:B------:R-:W-:-:S04]  /*11ac0*/  SHF.R.S32.HI R2, RZ, 0x6, R2 ;  /* 0x00000006ff027819 */ /* 0x000fc80000011402 */
[----:B------:R-:W-:-:S04]  /*11ad0*/  VIMNMX R3, RZ, R2, !PT ;  /* 0x00000002ff037248 */ /* 0x000fc80007fe0100 */
[----:B------:R-:W-:Y:S01]  /*11ae0*/  ISETP.LT.AND P0, PT, R3, UR40, PT ;  /* 0x0000002803007c0c */ /* 0x000fe2000bf01270 */
[----:B------:R0:W-:-:S12]  /*11af0*/  STL [R1+0x24], R3 ;  /* 0x0000240301007387 */ /* 0x0001d80000100800 */
[----:B0-----:R-:W-:Y:S05]  /*11b00*/  @P0 BRA `(.L_x_1211) ;  /* 0x0000000000480947 */ /* 0x001fea0003800000 */
[----:B------:R-:W0:Y:S02]  /*11b10*/  S2R R3, SR_TID.X ;  /* 0x0000000000037919 */ /* 0x000e240000002100 */
[----:B0-----:R-:W-:-:S04]  /*11b20*/  LOP3.LUT R3, R3, 0x7f, RZ, 0xc0, !PT ;  /* 0x0000007f03037812 */ /* 0x001fc800078ec0ff */
[----:B------:R-:W-:-:S13]  /*11b30*/  ISETP.NE.AND P0, PT, R3, RZ, PT ;  /* 0x000000ff0300720c */ /* 0x000fda0003f05270 */
[----:B------:R-:W-:Y:S05]  /*11b40*/  @P0 BRA `(.L_x_1212) ;  /* 0x0000003400700947 */ /* 0x000fea0003800000 */
[----:B------:R-:W0:Y:S01]  /*11b50*/  S2R R3, SR_LANEID ;  /* 0x0000000000037919 */ /* 0x000e220000000000 */
[----:B------:R-:W-:Y:S02]  /*11b60*/  VOTEU.ANY UR4, UPT, PT ;  /* 0x0000000000047886 */ /* 0x000fe400038e0100 */
[----:B------:R-:W0:Y:S08]  /*11b70*/  FLO.U32 R0, UR4 ;  /* 0x0000000400007d00 */ /* 0x000e3000080e0000 */
[----:B------:R-:W2:Y:S01]  /*11b80*/  POPC R5, UR4 ;  /* 0x0000000400057d09 */ /* 0x000ea20008000000 */
[----:B0-----:R-:W-:-:S02]  /*11b90*/  ISETP.EQ.U32.AND P0, PT, R0, R3, PT ;  /* 0x000000030000720c */ /* 0x001fc40003f02070 */
[----:B------:R-:W2:Y:S11]  /*11ba0*/  LDC.64 R2, c[0x0][0xc60] ;  /* 0x00031800ff027b82 */ /* 0x000eb60000000a00 */
[----:B--2---:R-:W2:Y:S01]  /*11bb0*/  @P0 ATOMG.E.ADD.STRONG.GPU PT, R3, desc[UR52][R2.64], R5 ;  /* 0x00000005020309a8 */ /* 0x004ea200081ee1f4 */
[----:B------:R-:W0:Y:S02]  /*11bc0*/  S2R R4, SR_LTMASK ;  /* 0x0000000000047919 */ /* 0x000e240000003900 */
[----:B0-----:R-:W-:-:S04]  /*11bd0*/  LOP3.LUT R4, R4, UR4, RZ, 0xc0, !PT ;  /* 0x0000000404047c12 */ /* 0x001fc8000f8ec0ff */
[----:B------:R-:W0:Y:S01]  /*11be0*/  POPC R7, R4 ;  /* 0x0000000400077309 */ /* 0x000e220000000000 */
[----:B--2---:R-:W0:Y:S02]  /*11bf0*/  SHFL.IDX PT, R0, R3, R0, 0x1f ;  /* 0x00001f0003007589 */ /* 0x004e2400000e0000 */
[----:B0-----:R-:W-:-:S05]  /*11c00*/  IADD3 R0, R0, UR41, R7 ;  /* 0x0000002900007c10 */ /* 0x001fca000fffe007 */
[----:B------:R2:W-:Y:S01]  /*11c10*/  STL [R1+0x20], R0 ;  /* 0x0000200001007387 */ /* 0x0005e20000100800 */
[----:B------:R-:W-:Y:S05]  /*11c20*/  BRA `(.L_x_1212) ;  /* 0x0000003400387947 */ /* 0x000fea0003800000 */
.L_x_1211:
        /* <DEDUP_REMOVED lines=20> */
.L_x_1214:
[----:B------:R-:W-:Y:S05]  /*11d70*/  BSYNC B6 ;  /* 0x0000000000067941 */ /* 0x000fea0003800000 */
.L_x_1213:
        /* <DEDUP_REMOVED lines=8> */
[----:B0-----:R-:W-:Y:S01]  /*11e00*/  MOV R2, 0x0 ;  /* 0x0000000000027802 */ /* 0x001fe20000000f00 */
        /* <DEDUP_REMOVED lines=15> */
.L_x_1216:
[----:B------:R-:W-:Y:S05]  /*11f00*/  BSYNC B6 ;  /* 0x0000000000067941 */ /* 0x000fea0003800000 */
.L_x_1215:
[----:B------:R-:W-:Y:S01]  /*11f10*/  VIADD R0, R17, 0x8000 ;  /* 0x0000800011007836 */ /* 0x000fe20000000000 */
[----:B------:R-:W-:Y:S04]  /*11f20*/  BSSY B6, `(.L_x_1217) ;  /* 0x0000014000067945 */ /* 0x000fe80003800000 */
[----:B------:R2:W-:Y:S01]  /*11f30*/  STL [R1+0xc], R0 ;  /* 0x00000c0001007387 */ /* 0x0005e20000100800 */
[----:B------:R-:W-:-:S13]  /*11f40*/  LOP3.LUT P0, RZ, R0, 0x1bf, RZ, 0xc0, !PT ;  /* 0x000001bf00ff7812 */ /* 0x000fda000780c0ff */
[----:B--2---:R-:W-:Y:S05]  /*11f50*/  @!P0 BRA `(.L_x_1218) ;  /* 0x0000000000408947 */ /* 0x004fea0003800000 */
        /* <DEDUP_REMOVED lines=16> */
.L_x_1218:
[----:B------:R-:W-:Y:S05]  /*12060*/  BSYNC B6 ;  /* 0x0000000000067941 */ /* 0x000fea0003800000 */
.L_x_1217:
[----:B------:R-:W2:Y:S01]  /*12070*/  LDL R19, [R1+0x18] ;  /* 0x0000180001137983 */ /* 0x000ea20000100800 */
[----:B------:R-:W-:Y:S01]  /*12080*/  BSSY B6, `(.L_x_1219) ;  /* 0x0000013000067945 */ /* 0x000fe20003800000 */
[----:B--2---:R-:W-:-:S13]  /*12090*/  LOP3.LUT P6, RZ, R19, 0x1, RZ, 0xc0, !PT ;  /* 0x0000000113ff7812 */ /* 0x004fda00078cc0ff */
        /* <DEDUP_REMOVED lines=17> */
.L_x_1220:
[----:B------:R-:W-:Y:S05]  /*121b0*/  BSYNC B6 ;  /* 0x0000000000067941 */ /* 0x000fea0003800000 */
.L_x_1219:
[----:B------:R-:W-:Y:S01]  /*121c0*/  ULDC.64 UR4, c[0x0][0x9f8] ;  /* 0x00027e0000047ab9 */ /* 0x000fe20000000a00 */
[----:B------:R-:W-:Y:S01]  /*121d0*/  IMAD.U32 R8, RZ, RZ, UR44 ;  /* 0x0000002cff087e24 */ /* 0x000fe2000f8e00ff */
[----:B------:R-:W-:-:S04]  /*121e0*/  UISETP.NE.U32.AND UP0, UPT, UR4, URZ, UPT ;  /* 0x0000003f0400728c */ /* 0x000fc8000bf05070 */
[----:B------:R-:W-:-:S06]  /*121f0*/  UISETP.NE.AND.EX UP0, UPT, UR5, URZ, UPT, UP0 ;  /* 0x0000003f0500728c */ /* 0x000fcc000bf05300 */
[----:B------:R-:W-:-:S05]  /*12200*/  PLOP3.LUT P0, PT, PT, PT, UP0, 0x80, 0x0 ;  /* 0x000000000000781c */ /* 0x000fca0003f0f008 */
[----:B------:R-:W-:Y:S02]  /*12210*/  @UP0 ULDC.64 UR4, c[0x0][0x9f8] ;  /* 0x00027e0000040ab9 */ /* 0x000fe40000000a00 */
[----:B------:R-:W-:-:S06]  /*12220*/  @UP0 UIMAD.WIDE UR4, UR44, 0x4, UR4 ;  /* 0x000000042c0408a5 */ /* 0x000fcc000f8e0204 */
[----:B0-----:R-:W-:Y:S02]  /*12230*/  IMAD.U32 R2, RZ, RZ, UR4 ;  /* 0x00000004ff027e24 */ /* 0x001fe4000f8e00ff */
[----:B------:R-:W-:Y:S01]  /*12240*/  IMAD.U32 R3, RZ, RZ, UR5 ;  /* 0x00000005ff037e24 */ /* 0x000fe2000f8e00ff */
[----:B------:R-:W0:Y:S01]  /*12250*/  S2R R0, SR_TID.X ;  /* 0x0000000000007919 */ /* 0x000e220000002100 */
[----:B------:R-:W-:-:S03]  /*12260*/  ULDC.64 UR4, c[0x0][0xa08] ;  /* 0x0002820000047ab9 */ /* 0x000fc60000000a00 */
[----:B------:R2:W3:Y:S02]  /*12270*/  @P0 LDG.E R8, desc[UR52][R2.64] ;  /* 0x0000003402080981 */ /* 0x0004e4000c1e1900 */
[----:B--2---:R-:W2:Y:S01]  /*12280*/  LDC.64 R2, c[0x0][0x418] ;  /* 0x00010600ff027b82 */ /* 0x004ea20000000a00 */
[----:B0-----:R-:W-:-:S04]  /*12290*/  SHF.R.U32.HI R0, RZ, 0x5, R0 ;  /* 0x00000005ff007819 */ /* 0x001fc80000011600 */
[----:B------:R-:W-:Y:S02]  /*122a0*/  LOP3.LUT R0, R0, 0x3, RZ, 0xc0, !PT ;  /* 0x0000000300007812 */ /* 0x000fe400078ec0ff */
[----:B--2---:R-:W-:Y:S01]  /*122b0*/  LOP3.LUT P0, RZ, R2, UR4, RZ, 0xfc, !PT ;  /* 0x0000000402ff7c12 */ /* 0x004fe2000f80fcff */
[----:B------:R-:W-:-:S03]  /*122c0*/  UMOV UR4, 0xffffffff ;  /* 0xffffffff00047882 */ /* 0x000fc60000000000 */
[----:B------:R-:W-:Y:S02]  /*122d0*/  LOP3.LUT P0, RZ, R3, UR5, RZ, 0xfc, P0 ;  /* 0x0000000503ff7c12 */ /* 0x000fe4000800fcff */
[----:B---3--:R-:W-:Y:S01]  /*122e0*/  SHF.R.S32.HI R9, RZ, 0x1f, R8 ;  /* 0x0000001fff097819 */ /* 0x008fe20000011408 */
[----:B------:R0:W-:Y:S01]  /*122f0*/  STL [R1+0x10], R8 ;  /* 0x0000100801007387 */ /* 0x0001e20000100800 */
[----:B------:R-:W-:-:S03]  /*12300*/  SEL R16, R8, RZ, !P0 ;  /* 0x000000ff08107207 */ /* 0x000fc60004000000 */
[----:B------:R0:W-:Y:S01]  /*12310*/  STL [R1+0x1c], R9 ;  /* 0x00001c0901007387 */ /* 0x0001e20000100800 */
[----:B------:R-:W-:Y:S05]  /*12320*/  BRA.DIV UR4, `(.L_x_1221) ;  /* 0x0000004204807947 */ /* 0x000fea000b800000 */
[----:B------:R2:W3:Y:S02]  /*12330*/  SHFL.IDX PT, R14, R0, RZ, 0x1f ;  /* 0x00001fff000e7589 */ /* 0x0004e400000e0000 */
.L_x_1296:
[----:B------:R-:W-:Y:S02]  /*12340*/  PLOP3.LUT P1, PT, PT, PT, PT, 0x8, 0x0 ;  /* 0x000000000000781c */ /* 0x000fe40003f2e170 */
[----:B------:R-:W-:Y:S02]  /*12350*/  LOP3.LUT R19, R19, 0xfffffffe, RZ, 0xc0, !PT ;  /* 0xfffffffe13137812 */ /* 0x000fe400078ec0ff */
[----:B---3--:R-:W-:-:S09]  /*12360*/  ISETP.NE.AND P0, PT, R14, RZ, PT ;  /* 0x000000ff0e00720c */ /* 0x008fd20003f05270 */
        /* <DEDUP_REMOVED lines=8> */
.L_x_1299:
[----:B------:R-:W-:Y:S05]  /*123f0*/  @!P6 BRA `(.L_x_1222) ;  /* 0x000000040080e947 */ /* 0x000fea0003800000 */
[----:B------:R-:W-:-:S04]  /*12400*/  ISETP.NE.U32.AND P0, PT, R2, RZ, PT ;  /* 0x000000ff0200720c */ /* 0x000fc80003f05070 */
[----:B------:R-:W-:-:S13]  /*12410*/  ISETP.NE.AND.EX P0, PT, R3, RZ, PT, P0 ;  /* 0x000000ff0300720c */ /* 0x000fda0003f05300 */
[----:B------:R-:W-:Y:S05]  /*12420*/  @!P0 BRA `(.L_x_1224) ;  /* 0x0000000000448947 */ /* 0x000fea0003800000 */
        /* <DEDUP_REMOVED lines=17> */
.L_x_1224:
[----:B------:R-:W4:Y:S04]  /*12540*/  LDL R4, [R1] ;  /* 0x0000000001047983 */ /* 0x000f280000100800 */
[----:B--2---:R-:W2:Y:S01]  /*12550*/  LDL R3, [R1+0x8] ;  /* 0x0000080001037983 */ /* 0x004ea20000100800 */
[----:B------:R-:W0:Y:S02]  /*12560*/  S2R R2, SR_TID.X ;  /* 0x0000000000027919 */ /* 0x000e240000002100 */
[----:B0-----:R-:W-:-:S04]  /*12570*/  LOP3.LUT R2, R2, 0x7f, RZ, 0xc0, !PT ;  /* 0x0000007f02027812 */ /* 0x001fc800078ec0ff */
[----:B------:R-:W-:Y:S01]  /*12580*/  ISETP.NE.AND P1, PT, R2, RZ, PT ;  /* 0x000000ff0200720c */ /* 0x000fe20003f25270 */
[----:B----4-:R-:W-:Y:S01]  /*12590*/  IMAD R4, R4, 0x8, R17 ;  /* 0x0000000804047824 */ /* 0x010fe200078e0211 */
[----:B--2---:R-:W-:-:S04]  /*125a0*/  SHF.L.U32 R3, R3, 0x1f, RZ ;  /* 0x0000001f03037819 */ /* 0x004fc800000006ff */
[----:B------:R-:W0:Y:S02]  /*125b0*/  SYNCS.PHASECHK.TRANS64.TRYWAIT P0, [R4+URZ+0x28480], R3 ;  /* 0x02848003040075a7 */ /* 0x000e24000800017f */
[----:B0-----:R-:W-:Y:S05]  /*125c0*/  @!P0 BRA `(.L_x_1225) ;  /* 0x0000004000188947 */ /* 0x001fea0003800000 */
.L_x_1300:
        /* <DEDUP_REMOVED lines=8> */
.L_x_1226:
[----:B------:R-:W2:Y:S04]  /*12650*/  LDL R2, [R1] ;  /* 0x0000000001027983 */ /* 0x000ea80000100800 */
[----:B------:R-:W4:Y:S01]  /*12660*/  LDL R5, [R1+0x28] ;  /* 0x0000280001057983 */ /* 0x000f220000100800 */
[----:B------:R-:W-:Y:S01]  /*12670*/  R2UR UR33, R4 ;  /* 0x00000000042172ca */ /* 0x000fe200000e0000 */
[----:B------:R-:W-:Y:S01]  /*12680*/  UIADD3 UR4, UP0, UR46, 0x470, URZ ;  /* 0x000004702e047890 */ /* 0x000fe2000ff1e03f */
[----:B-----5:R-:W-:Y:S01]  /*12690*/  R2UR UR37, R16 ;  /* 0x00000000102572ca */ /* 0x020fe200000e0000 */
[----:B------:R-:W-:Y:S01]  /*126a0*/  UMOV UR6, 0x0 ;  /* 0x0000000000067882 */ /* 0x000fe20000000000 */
[----:B------:R-:W-:Y:S01]  /*126b0*/  UMOV UR7, 0x14f00000 ;  /* 0x14f0000000077882 */ /* 0x000fe20000000000 */
[----:B------:R-:W-:Y:S01]  /*126c0*/  UIADD3.X UR5, URZ, UR47, URZ, UP0, !UPT ;  /* 0x0000002f3f057290 */ /* 0x000fe200087fe43f */
[----:B------:R-:W-:Y:S01]  /*126d0*/  UMOV UR34, URZ ;  /* 0x0000003f00227c82 */ /* 0x000fe20008000000 */
[----:B------:R-:W-:Y:S01]  /*126e0*/  UMOV UR10, 0x80 ;  /* 0x00000080000a7882 */ /* 0x000fe20000000000 */
[----:B------:R-:W-:-:S05]  /*126f0*/  UMOV UR12, UR36 ;  /* 0x00000024000c7c82 */ /* 0x000fca0008000000 */
[----:B------:R-:W-:Y:S02]  /*12700*/  UIADD3 UR33, UR33, 0x28470, URZ ;  /* 0x0002847021217890 */ /* 0x000fe4000fffe03f */
[----:B------:R-:W-:-:S05]  /*12710*/  UMOV UR13, UR37 ;  /* 0x00000025000d7c82 */ /* 0x000fca0008000000 */
[----:B------:R-:W-:Y:S01]  /*12720*/  UMOV UR9, UR33 ;  /* 0x0000002100097c82 */ /* 0x000fe20008000000 */
[----:B--2---:R-:W-:Y:S02]  /*12730*/  IMAD R2, R2, 0x4000, R17 ;  /* 0x0000400002027824 */ /* 0x004fe400078e0211 */
[----:B----4-:R-:W-:-:S03]  /*12740*/  IMAD R0, R0, 0x40, R5 ;  /* 0x0000004000007824 */ /* 0x010fc600078e0205 */
[----:B------:R-:W-:Y:S02]  /*12750*/  R2UR UR8, R2 ;  /* 0x00000000020872ca */ /* 0x000fe400000e0000 */
[----:B------:R-:W-:-:S11]  /*12760*/  R2UR UR35, R0 ;  /* 0x00000000002372ca */ /* 0x000fd600000e0000 */
[----:B------:R-:W-:Y:S02]  /*12770*/  UIADD3 UR32, UR8, 0x10000, URZ ;  /* 0x0001000008207890 */ /* 0x000fe4000fffe03f */
[----:B------:R-:W-:Y:S01]  /*12780*/  UIADD3 UR8, UR8, 0x12000, URZ ;  /* 0x0001200008087890 */ /* 0x000fe2000fffe03f */
[----:B------:R-:W-:-:S06]  /*12790*/  UMOV UR11, UR35 ;  /* 0x00000023000b7c82 */ /* 0x000fcc0008000000 */
[----:B------:R2:W-:Y:S02]  /*127a0*/  UTMALDG.4D [UR32], [UR4], desc[UR6] ;  /* 0x00000620040075b4 */ /* 0x0005e40008019000 */
[----:B------:R2:W-:Y:S01]  /*127b0*/  UTMALDG.4D [UR8], [UR4], desc[UR6] ;  /* 0x00000608040075b4 */ /* 0x0005e20008019000 */
[----:B------:R-:W4:Y:S02]  /*127c0*/  SYNCS.PHASECHK.TRANS64.TRYWAIT P0, [R4+URZ+0x28440], R3 ;  /* 0x02844003040075a7 */ /* 0x000f24000800017f */
[----:B--2-4-:R-:W-:Y:S05]  /*127d0*/  @!P0 BRA `(.L_x_1227) ;  /* 0x0000003c00a88947 */ /* 0x014fea0003800000 */
.L_x_1301:
[----:B------:R-:W-:Y:S05]  /*127e0*/  @P1 BRA `(.L_x_1228) ;  /* 0x00000000001c1947 */ /* 0x000fea0003800000 */
[----:B------:R-:W4:Y:S01]  /*127f0*/  S2R R5, SR_TID.X ;  /* 0x0000000000057919 */ /* 0x000f220000002100 */
[----:B0-2---:R-:W-:-:S04]  /*12800*/  IMAD.MOV.U32 R3, RZ, RZ, 0x4000 ;  /* 0x00004000ff037424 */ /* 0x005fc800078e00ff */
[----:B------:R0:W-:Y:S01]  /*12810*/  SYNCS.ARRIVE.TRANS64 RZ, [R4+URZ+0x28430], R3 ;  /* 0x0284300304ff79a7 */ /* 0x0001e2000800003f */
[----:B----4-:R-:W-:-:S04]  /*12820*/  LOP3.LUT R5, R5, 0x1f, RZ, 0xc0, !PT ;  /* 0x0000001f05057812 */ /* 0x010fc800078ec0ff */
[----:B------:R-:W-:-:S13]  /*12830*/  ISETP.NE.AND P0, PT, R5, RZ, PT ;  /* 0x000000ff0500720c */ /* 0x000fda0003f05270 */
[----:B0-----:R-:W-:Y:S05]  /*12840*/  @!P0 BRA `(.L_x_1228) ;  /* 0x0000000000048947 */ /* 0x001fea0003800000 */
[----:B------:R-:W-:Y:S01]  /*12850*/  BPT.TRAP 0x1 ;  /* 0x000000040000795c */ /* 0x000fe20000300000 */
.L_x_1228:
[----:B0-2---:R-:W2:Y:S01]  /*12860*/  LDL.LU R3, [R1+0x18] ;  /* 0x0000180001037983 */ /* 0x005ea20000300800 */
        /* <DEDUP_REMOVED lines=25> */
.L_x_1222:
[----:B------:R-:W-:Y:S05]  /*12a00*/  WARPSYNC.ALL ;  /* 0x0000000000007948 */ /* 0x000fea0003800000 */
[----:B--2---:R-:W-:Y:S01]  /*12a10*/  VIADD R0, R17, 0x18000 ;  /* 0x0001800011007836 */ /* 0x004fe20000000000 */
[----:B----4-:R-:W-:Y:S01]  /*12a20*/  USHF.R.S32.HI UR4, URZ, 0x1f, UR45 ;  /* 0x0000001f3f047899 */ /* 0x010fe2000801142d */
[----:B------:R-:W-:Y:S03]  /*12a30*/  BAR.SYNC.DEFER_BLOCKING 0x8, 0x180 ;  /* 0x0206000000007b1d */ /* 0x000fe60000010000 */
[----:B------:R-:W-:-:S03]  /*12a40*/  LOP3.LUT P0, RZ, R0, 0x3ff, RZ, 0xc0, !PT ;  /* 0x000003ff00ff7812 */ /* 0x000fc6000780c0ff */
[----:B------:R-:W-:Y:S01]  /*12a50*/  ULDC.64 UR6, c[0x0][0x298] ;  /* 0x0000a60000067ab9 */ /* 0x000fe20000000a00 */
[----:B------:R-:W-:Y:S01]  /*12a60*/  BSSY B6, `(.L_x_1229) ;  /* 0x0000016000067945 */ /* 0x000fe20003800000 */
[----:B------:R-:W-:Y:S02]  /*12a70*/  UIMAD UR4, UR4, UR6, URZ ;  /* 0x00000006040472a4 */ /* 0x000fe4000f8e023f */
[----:B------:R-:W-:Y:S02]  /*12a80*/  UIMAD.WIDE.U32 UR48, UR45, UR6, URZ ;  /* 0x000000062d3072a5 */ /* 0x000fe4000f8e003f */
[----:B------:R-:W-:-:S04]  /*12a90*/  UIMAD UR4, UR45, UR7, UR4 ;  /* 0x000000072d0472a4 */ /* 0x000fc8000f8e0204 */
[----:B------:R-:W-:Y:S01]  /*12aa0*/  UIADD3 UR37, UR49, UR4, URZ ;  /* 0x0000000431257290 */ /* 0x000fe2000fffe03f */
[----:B------:R-:W-:Y:S11]  /*12ab0*/  @!P0 BRA `(.L_x_1230) ;  /* 0x0000000000408947 */ /* 0x000ff60003800000 */
        /* <DEDUP_REMOVED lines=15> */
[----:B-123--:R-:W-:Y:S05]  /*12bb0*/  CALL.ABS.NOINC R2 ;  /* 0x0000000002007343 */ /* 0x00efea0003c00000 */
.L_x_1230:
[----:B------:R-:W-:Y:S05]  /*12bc0*/  BSYNC B6 ;  /* 0x0000000000067941 */ /* 0x000fea0003800000 */
.L_x_1229:
[----:B------:R-:W2:Y:S01]  /*12bd0*/  S2R R2, SR_TID.X ;  /* 0x0000000000027919 */ /* 0x000ea20000002100 */
[----:B0-----:R-:W0:Y:S01]  /*12be0*/  LDC R8, c[0x0][0x448] ;  /* 0x00011200ff087b82 */ /* 0x001e220000000800 */
[----:B------:R-:W-:Y:S01]  /*12bf0*/  USHF.R.S32.HI UR4, URZ, 0x1f, UR36 ;  /* 0x0000001f3f047899 */ /* 0x000fe20008011424 */
[----:B---3--:R-:W3:Y:S01]  /*12c00*/  S2R R19, SR_TID.X ;  /* 0x0000000000137919 */ /* 0x008ee20000002100 */
[----:B------:R-:W-:Y:S01]  /*12c10*/  ULDC.64 UR10, c[0x0][0xa00] ;  /* 0x00028000000a7ab9 */ /* 0x000fe20000000a00 */
[----:B------:R-:W-:Y:S01]  /*12c20*/  ULDC.64 UR8, c[0x0][0x2d8] ;  /* 0x0000b60000087ab9 */ /* 0x000fe20000000a00 */
[----:B------:R-:W-:Y:S01]  /*12c30*/  UISETP.NE.U32.AND UP0, UPT, UR10, URZ, UPT ;  /* 0x0000003f0a00728c */ /* 0x000fe2000bf05070 */
[----:B------:R-:W4:Y:S01]  /*12c40*/  S2R R9, SR_TID.X ;  /* 0x0000000000097919 */ /* 0x000f220000002100 */
[----:B------:R-:W-:Y:S02]  /*12c50*/  UIMAD UR7, UR4, UR8, URZ ;  /* 0x00000008040772a4 */ /* 0x000fe4000f8e023f */
[----:B------:R-:W-:-:S02]  /*12c60*/  UISETP.NE.AND.EX UP0, UPT, UR11, URZ, UPT, UP0 ;  /* 0x0000003f0b00728c */ /* 0x000fc4000bf05300 */
[----:B------:R-:W-:Y:S01]  /*12c70*/  USHF.R.S32.HI UR6, URZ, 0x1f, UR44 ;  /* 0x0000001f3f067899 */ /* 0x000fe2000801142c */
[----:B------:R-:W-:Y:S01]  /*12c80*/  UMOV UR4, UR48 ;  /* 0x0000003000047c82 */ /* 0x000fe20008000000 */
[----:B------:R-:W-:Y:S01]  /*12c90*/  UMOV UR5, UR37 ;  /* 0x0000002500057c82 */ /* 0x000fe20008000000 */
[----:B------:R-:W-:Y:S02]  /*12ca0*/  UIMAD UR7, UR36, UR9, UR7 ;  /* 0x00000009240772a4 */ /* 0x000fe4000f8e0207 */
[----:B------:R-:W-:Y:S02]  /*12cb0*/  UIMAD.WIDE.U32 UR4, UR36, UR8, UR4 ;  /* 0x00000008240472a5 */ /* 0x000fe4000f8e0004 */
[----:B------:R-:W-:Y:S01]  /*12cc0*/  USEL UR6, UR6, URZ, !UP0 ;  /* 0x0000003f06067287 */ /* 0x000fe2000c000000 */
[----:B------:R-:W-:Y:S01]  /*12cd0*/  ULDC.64 UR8, c[0x0][0x2e0] ;  /* 0x0000b80000087ab9 */ /* 0x000fe20000000a00 */
[----:B------:R-:W-:Y:S01]  /*12ce0*/  UIADD3 UR5, UR5, UR7, URZ ;  /* 0x0000000705057290 */ /* 0x000fe2000fffe03f */
[----:B0-----:R-:W-:Y:S01]  /*12cf0*/  ISETP.NE.AND P0, PT, R8, 0x1, PT ;  /* 0x000000010800780c */ /* 0x001fe20003f05270 */
[----:B------:R-:W-:-:S02]  /*12d00*/  USEL UR7, UR44, URZ, !UP0 ;  /* 0x0000003f2c077287 */ /* 0x000fc4000c000000 */
[----:B------:R-:W-:Y:S02]  /*12d10*/  UIMAD UR6, UR6, UR8, URZ ;  /* 0x00000008060672a4 */ /* 0x000fe4000f8e023f */
[----:B------:R-:W-:Y:S01]  /*12d20*/  UIMAD.WIDE.U32 UR4, UR7, UR8, UR4 ;  /* 0x00000008070472a5 */ /* 0x000fe2000f8e0004 */
[----:B--2---:R-:W-:Y:S01]  /*12d30*/  LOP3.LUT R2, R2, 0x7f, RZ, 0xc0, !PT ;  /* 0x0000007f02027812 */ /* 0x004fe200078ec0ff */
[----:B------:R-:W-:-:S03]  /*12d40*/  UIMAD UR6, UR7, UR9, UR6 ;  /* 0x00000009070672a4 */ /* 0x000fc6000f8e0206 */
[----:B------:R-:W-:Y:S01]  /*12d50*/  SHF.R.U32.HI R2, RZ, 0x3, R2 ;  /* 0x00000003ff027819 */ /* 0x000fe20000011602 */
[----:B---3--:R-:W-:Y:S02]  /*12d60*/  IMAD.SHL.U32 R19, R19, 0x10, RZ ;  /* 0x0000001013137824 */ /* 0x008fe400078e00ff */
[----:B------:R-:W0:Y:S01]  /*12d70*/  @P0 LDC R3, c[0x0][0x450] ;  /* 0x00011400ff030b82 */ /* 0x000e220000000800 */
[----:B------:R-:W-:Y:S01]  /*12d80*/  UIADD3 UR6, UR5, UR6, URZ ;  /* 0x0000000605067290 */ /* 0x000fe2000fffe03f */
[----:B------:R-:W-:Y:S01]  /*12d90*/  IMAD.U32 R6, RZ, RZ, UR4 ;  /* 0x00000004ff067e24 */ /* 0x000fe2000f8e00ff */
[----:B------:R-:W-:Y:S01]  /*12da0*/  LOP3.LUT R19, R2, 0x70, R19, 0xf8, !PT ;  /* 0x0000007002137812 */ /* 0x000fe200078ef813 */
[----:B------:R-:W-:Y:S01]  /*12db0*/  IMAD.U32 R7, RZ, RZ, UR5 ;  /* 0x00000005ff077e24 */ /* 0x000fe2000f8e00ff */
[----:B------:R-:W-:Y:S01]  /*12dc0*/  ULDC.64 UR4, c[0x0][0x2d0] ;  /* 0x0000b40000047ab9 */ /* 0x000fe20000000a00 */
[----:B----4-:R-:W-:Y:S02]  /*12dd0*/  IMAD.SHL.U32 R9, R9, 0x10, RZ ;  /* 0x0000001009097824 */ /* 0x010fe400078e00ff */
[----:B------:R-:W2:Y:S01]  /*12de0*/  @P0 LDC R2, c[0x0][0x44c] ;  /* 0x00011300ff020b82 */ /* 0x000ea20000000800 */
[----:B------:R-:W-:-:S02]  /*12df0*/  IMAD.IADD R0, R19, 0x1, R18 ;  /* 0x0000000113007824 */ /* 0x000fc400078e0212 */
[----:B------:R-:W3:Y:S01]  /*12e00*/  S2R R19, SR_TID.X ;  /* 0x0000000000137919 */ /* 0x000ee20000002100 */
[----:B------:R-:W-:Y:S01]  /*12e10*/  LOP3.LUT R9, R9, 0x70, RZ, 0xc0, !PT ;  /* 0x0000007009097812 */ /* 0x000fe200078ec0ff */
[----:B------:R-:W-:-:S03]  /*12e20*/  IMAD.MOV.U32 R4, RZ, RZ, R0 ;  /* 0x000000ffff047224 */ /* 0x000fc600078e0000 */
[----:B------:R-:W-:Y:S01]  /*12e30*/  LOP3.LUT R9, R9, 0x80, RZ, 0xfc, !PT ;  /* 0x0000008009097812 */ /* 0x000fe200078efcff */
[----:B--2---:R-:W-:-:S05]  /*12e40*/  @P0 IMAD.HI.U32 R2, R0, R2, RZ ;  /* 0x0000000200020227 */ /* 0x004fca00078e00ff */
[----:B0-----:R-:W-:Y:S01]  /*12e50*/  @P0 SHF.R.U32.HI R4, RZ, R3, R2 ;  /* 0x00000003ff040219 */ /* 0x001fe20000011602 */
[----:B------:R-:W-:-:S03]  /*12e60*/  IMAD.U32 R3, RZ, RZ, UR6 ;  /* 0x00000006ff037e24 */ /* 0x000fc6000f8e00ff */
[--C-:B------:R-:W-:Y:S01]  /*12e70*/  SHF.R.S32.HI R5, RZ, 0x1f, R4.reuse ;  /* 0x0000001fff057819 */ /* 0x100fe20000011404 */
[----:B------:R-:W-:Y:S02]  /*12e80*/  IMAD.MOV R2, RZ, RZ, -R4 ;  /* 0x000000ffff027224 */ /* 0x000fe400078e0a04 */
[----:B---3--:R-:W-:Y:S02]  /*12e90*/  IMAD.SHL.U32 R10, R19, 0x10, RZ ;  /* 0x00000010130a7824 */ /* 0x008fe400078e00ff */
[----:B------:R-:W-:Y:S02]  /*12ea0*/  IMAD R0, R8, R2, R0 ;  /* 0x0000000208007224 */ /* 0x000fe400078e0200 */
[----:B------:R-:W-:Y:S01]  /*12eb0*/  IMAD.MOV.U32 R2, RZ, RZ, R6 ;  /* 0x000000ffff027224 */ /* 0x000fe200078e0006 */
[----:B------:R-:W-:Y:S01]  /*12ec0*/  LOP3.LUT R10, R10, 0x70, RZ, 0xc0, !PT ;  /* 0x000000700a0a7812 */ /* 0x000fe200078ec0ff */
[----:B------:R-:W-:Y:S02]  /*12ed0*/  IMAD R5, R5, UR4, RZ ;  /* 0x0000000405057c24 */ /* 0x000fe4000f8e02ff */
[----:B------:R-:W-:-:S04]  /*12ee0*/  IMAD.WIDE.U32 R2, R4, UR4, R2 ;  /* 0x0000000404027c25 */ /* 0x000fc8000f8e0002 */
[----:B------:R-:W-:Y:S01]  /*12ef0*/  IMAD R5, R4, UR5, R5 ;  /* 0x0000000504057c24 */ /* 0x000fe2000f8e0205 */
[----:B------:R-:W-:Y:S01]  /*12f00*/  SHF.R.S32.HI R4, RZ, 0x1f, R0 ;  /* 0x0000001fff047819 */ /* 0x000fe20000011400 */
[----:B------:R-:W-:Y:S02]  /*12f10*/  ULDC.64 UR4, c[0x0][0x2c8] ;  /* 0x0000b20000047ab9 */ /* 0x000fe40000000a00 */
[----:B------:R-:W-:Y:S02]  /*12f20*/  IMAD.IADD R3, R3, 0x1, R5 ;  /* 0x0000000103037824 */ /* 0x000fe400078e0205 */
[----:B------:R-:W-:Y:S02]  /*12f30*/  IMAD R4, R4, UR4, RZ ;  /* 0x0000000404047c24 */ /* 0x000fe4000f8e02ff */
[----:B------:R-:W-:-:S04]  /*12f40*/  IMAD.WIDE.U32 R2, R0, UR4, R2 ;  /* 0x0000000400027c25 */ /* 0x000fc8000f8e0002 */
[----:B------:R-:W-:Y:S01]  /*12f50*/  IMAD R0, R0, UR5, R4 ;  /* 0x0000000500007c24 */ /* 0x000fe2000f8e0204 */
[----:B------:R-:W-:Y:S02]  /*12f60*/  ULDC.64 UR4, c[0x0][0x280] ;  /* 0x0000a00000047ab9 */ /* 0x000fe40000000a00 */
[----:B------:R-:W-:Y:S01]  /*12f70*/  IADD3 R4, P0, R2, UR4, RZ ;  /* 0x0000000402047c10 */ /* 0x000fe2000ff1e0ff */
[----:B------:R-:W-:Y:S02]  /*12f80*/  ULDC UR4, c[0x0][0x2b8] ;  /* 0x0000ae0000047ab9 */ /* 0x000fe40000000800 */
[----:B------:R-:W-:Y:S02]  /*12f90*/  ISETP.GE.AND P1, PT, R9, UR4, PT ;  /* 0x0000000409007c0c */ /* 0x000fe4000bf26270 */
[----:B------:R0:W5:Y:S01]  /*12fa0*/  LDL R9, [R1+0x30] ;  /* 0x0000300001097983 */ /* 0x0001620000100800 */
[----:B------:R-:W-:Y:S02]  /*12fb0*/  IADD3.X R3, R3, UR5, R0, P0, !PT ;  /* 0x0000000503037c10 */ /* 0x000fe400087fe400 */
[----:B------:R-:W-:Y:S01]  /*12fc0*/  ISETP.GE.AND P0, PT, R10, UR4, PT ;  /* 0x000000040a007c0c */ /* 0x000fe2000bf06270 */
[----:B------:R-:W-:Y:S01]  /*12fd0*/  UMOV UR4, 0xffffffff ;  /* 0xffffffff00047882 */ /* 0x000fe20000000000 */
[----:B------:R-:W-:-:S04]  /*12fe0*/  LOP3.LUT R19, R19, 0x7f, RZ, 0xc0, !PT ;  /* 0x0000007f13137812 */ /* 0x000fc800078ec0ff */
[----:B------:R-:W-:Y:S01]  /*12ff0*/  SHF.R.U32.HI R19, RZ, 0x3, R19 ;  /* 0x00000003ff137819 */ /* 0x000fe20000011613 */
[----:B0-----:R-:W-:Y:S06]  /*13000*/  BRA.DIV UR4, `(.L_x_1231) ;  /* 0x0000003604b07947 */ /* 0x001fec000b800000 */
[----:B------:R-:W0:Y:S01]  /*13010*/  SHFL.IDX PT, R7, R4, RZ, 0x181f ;  /* 0x00181fff04077589 */ /* 0x000e2200000e0000 */
[----:B------:R-:W-:Y:S02]  /*13020*/  IMAD.IADD R0, R19, 0x1, R18 ;  /* 0x0000000113007824 */ /* 0x000fe400078e0212 */
[----:B------:R-:W-:Y:S01]  /*13030*/  IMAD R2, R8, UR42, RZ ;  /* 0x0000002a08027c24 */ /* 0x000fe2000f8e02ff */
[----:B------:R-:W2:Y:S01]  /*13040*/  SHFL.IDX PT, R6, R3, RZ, 0x181f ;  /* 0x00181fff03067589 */ /* 0x000ea200000e0000 */
[----:B------:R-:W-:-:S03]  /*13050*/  VIADD R5, R0, 0x10 ;  /* 0x0000001000057836 */ /* 0x000fc60000000000 */
[-C--:B------:R-:W-:Y:S01]  /*13060*/  ISETP.GE.AND P4, PT, R0, R2.reuse, PT ;  /* 0x000000020000720c */ /* 0x080fe20003f86270 */
[----:B------:R-:W-:Y:S01]  /*13070*/  SHFL.IDX PT, R8, R3, 0x1, 0x181f ;  /* 0x00381f0003087f89 */ /* 0x000fe200000e0000 */
[----:B------:R-:W-:-:S03]  /*13080*/  ISETP.GE.AND P2, PT, R5, R2, PT ;  /* 0x000000020500720c */ /* 0x000fc60003f46270 */
[----:B------:R-:W3:Y:S08]  /*13090*/  SHFL.IDX PT, R5, R4, 0x1, 0x181f ;  /* 0x00381f0004057f89 */ /* 0x000ef000000e0000 */
[----:B0-----:R-:W-:-:S05]  /*130a0*/  @!P4 IADD3 R7, P3, R10, R7, RZ ;  /* 0x000000070a07c210 */ /* 0x001fca0007f7e0ff */
[----:B--2---:R-:W-:-:S05]  /*130b0*/  @!P4 IMAD.X R6, RZ, RZ, R6, P3 ;  /* 0x000000ffff06c224 */ /* 0x004fca00018e0606 */
[----:B------:R-:W-:-:S04]  /*130c0*/  @!P4 LOP3.LUT R7, R7, R6, RZ, 0x3c, !PT ;  /* 0x000000060707c212 */ /* 0x000fc800078e3cff */
[----:B------:R-:W-:-:S04]  /*130d0*/  @!P4 LOP3.LUT R6, R7, R6, RZ, 0x3c, !PT ;  /* 0x000000060706c212 */ /* 0x000fc800078e3cff */
[----:B------:R-:W-:-:S05]  /*130e0*/  @!P4 LOP3.LUT R7, R7, R6, RZ, 0x3c, !PT ;  /* 0x000000060707c212 */ /* 0x000fca00078e3cff */
[----:B-----5:R-:W-:Y:S04]  /*130f0*/  @!P4 LDGSTS.E.BYPASS.LTC128B.128 [R9+0x18000], desc[UR52][R6.64], !P0 ;  /* 0x180000000609cfae */ /* 0x020fe8000c101d74 */
[----:B------:R3:W-:Y:S02]  /*13100*/  @!P4 LDGSTS.E.BYPASS.LTC128B.128 [R9+0x1c000], desc[UR52][R6.64+0x80], !P1 ;  /* 0x1c0000800609cfae */ /* 0x0007e4000c901d74 */
[----:B---3--:R-:W-:Y:S01]  /*13110*/  @!P2 IADD3 R7, P3, R10, R5, RZ ;  /* 0x000000050a07a210 */ /* 0x008fe20007f7e0ff */
        /* <DEDUP_REMOVED lines=10> */
[----:B------:R-:W2:Y:S06]  /*131c0*/  SHFL.IDX PT, R6, R3, 0x2, 0x181f ;  /* 0x00581f0003067f89 */ /* 0x000eac00000e0000 */
[----:B0-----:R-:W-:-:S05]  /*131d0*/  @!P2 IADD3 R7, P3, R10, R7, RZ ;  /* 0x000000070a07a210 */ /* 0x001fca0007f7e0ff */
[----:B--2---:R-:W-:-:S05]  /*131e0*/  @!P2 IMAD.X R6, RZ, RZ, R6, P3 ;  /* 0x000000ffff06a224 */ /* 0x004fca00018e0606 */
        /* <DEDUP_REMOVED lines=38> */
[----:B------:R-:W-:-:S03]  /*13450*/  ISETP.GE.AND P2, PT, R5, R2, PT ;  /* 0x000000020500720c */ /* 0x000fc60003f46270 */
[----:B0-----:R-:W0:Y:S04]  /*13460*/  SHFL.IDX PT, R7, R4, 0x6, 0x181f ;  /* 0x00d81f0004077f89 */ /* 0x001e2800000e0000 */
[----:B------:R-:W2:Y:S04]  /*13470*/  SHFL.IDX PT, R6, R3, 0x6, 0x181f ;  /* 0x00d81f0003067f89 */ /* 0x000ea800000e0000 */
[----:B------:R-:W3:Y:S04]  /*13480*/  SHFL.IDX PT, R3, R3, 0x7, 0x181f ;  /* 0x00f81f0003037f89 */ /* 0x000ee800000e0000 */
[----:B------:R-:W4:Y:S01]  /*13490*/  SHFL.IDX PT, R4, R4, 0x7, 0x181f ;  /* 0x00f81f0004047f89 */ /* 0x000f2200000e0000 */
[----:B0-----:R-:W-:-:S05]  /*134a0*/  @!P2 IADD3 R7, P3, R10, R7, RZ ;  /* 0x000000070a07a210 */ /* 0x001fca0007f7e0ff */
[----:B--2---:R-:W-:-:S05]  /*134b0*/  @!P2 IMAD.X R6, RZ, RZ, R6, P3 ;  /* 0x000000ffff06a224 */ /* 0x004fca00018e0606 */
[----:B------:R-:W-:-:S04]  /*134c0*/  @!P2 LOP3.LUT R7, R7, R6, RZ, 0x3c, !PT ;  /* 0x000000060707a212 */ /* 0x000fc800078e3cff */
[----:B------:R-:W-:-:S04]  /*134d0*/  @!P2 LOP3.LUT R6, R7, R6, RZ, 0x3c, !PT ;  /* 0x000000060706a212 */ /* 0x000fc800078e3cff */
[----:B------:R-:W-:-:S05]  /*134e0*/  @!P2 LOP3.LUT R7, R7, R6, RZ, 0x3c, !PT ;  /* 0x000000060707a212 */ /* 0x000fca00078e3cff */
[----:B------:R2:W-:Y:S04]  /*134f0*/  @!P2 LDGSTS.E.BYPASS.LTC128B.128 [R9+0x1b000], desc[UR52][R6.64], !P0 ;  /* 0x1b0000000609afae */ /* 0x0005e8000c101d74 */
[----:B---34-:R2:W-:Y:S02]  /*13500*/  @!P2 LDGSTS.E.BYPASS.LTC128B.128 [R9+0x1f000], desc[UR52][R6.64+0x80], !P1 ;  /* 0x1f0000800609afae */ /* 0x0185e4000c901d74 */
.L_x_1318:
        /* <DEDUP_REMOVED lines=11> */
.L_x_1233:
[----:B------:R-:W-:Y:S05]  /*135c0*/  BSYNC B0 ;  /* 0x0000000000007941 */ /* 0x000fea0003800000 */
.L_x_1232:
[----:B------:R-:W-:Y:S01]  /*135d0*/  NOP ;  /* 0x0000000000007918 */ /* 0x000fe20000000000 */
[----:B------:R-:W-:-:S13]  /*135e0*/  PLOP3.LUT P0, PT, PT, PT, PT, 0x80, 0x0 ;  /* 0x000000000000781c */ /* 0x000fda0003f0f070 */
.L_x_1234:
[----:B------:R-:W-:Y:S02]  /*135f0*/  PLOP3.LUT P1, PT, P1, P0, PT, 0xa2, 0x0 ;  /* 0x000000000000781c */ /* 0x000fe40000f21472 */
[----:B------:R-:W-:-:S08]  /*13600*/  @P0 R2UR P1, UR4, R17 ;  /* 0x00000000110402ca */ /* 0x000fd00000020000 */
        /* <DEDUP_REMOVED lines=14> */
[----:B------:R-:W4:Y:S03]  /*136f0*/  SYNCS.PHASECHK.TRANS64.TRYWAIT P0, [R17+URZ+0x28420], R0 ;  /* 0x02842000110075a7 */ /* 0x000f26000800017f */
[----:B---34-:R-:W-:Y:S05]  /*13700*/  @!P0 BRA `(.L_x_1236) ;  /* 0x0000003800b08947 */ /* 0x018fea0003800000 */
.L_x_1319:
[----:B------:R-:W-:Y:S05]  /*13710*/  BSYNC B0 ;  /* 0x0000000000007941 */ /* 0x000fea0003800000 */
.L_x_1235:
[----:B------:R-:W4:Y:S01]  /*13720*/  LDL R2, [R1+0x24] ;  /* 0x0000240001027983 */ /* 0x000f220000100800 */
[----:B------:R-:W-:-:S06]  /*13730*/  UIADD3 UR4, UR40, -0x2, URZ ;  /* 0xfffffffe28047890 */ /* 0x000fcc000fffe03f */
[----:B----4-:R-:W-:-:S13]  /*13740*/  ISETP.LE.AND P0, PT, R2, UR4, PT ;  /* 0x0000000402007c0c */ /* 0x010fda000bf03270 */
[----:B------:R-:W-:Y:S05]  /*13750*/  @!P0 BRA `(.L_x_1237) ;  /* 0x00000010003c8947 */ /* 0x000fea0003800000 */
[----:B---3--:R3:W5:Y:S04]  /*13760*/  LDL.LU R0, [R1] ;  /* 0x0000000001007983 */ /* 0x0087680000300800 */
[----:B------:R3:W5:Y:S01]  /*13770*/  LDL.LU R3, [R1+0x8] ;  /* 0x0000080001037983 */ /* 0x0007620000300800 */
[----:B------:R-:W-:-:S07]  /*13780*/  IMAD.U32 R2, RZ, RZ, UR4 ;  /* 0x00000004ff027e24 */ /* 0x000fce000f8e00ff */
.L_x_1259:
[----:B------:R-:W4:Y:S01]  /*13790*/  LDL R4, [R1+0x18] ;  /* 0x0000180001047983 */ /* 0x000f220000100800 */
[----:B-----5:R-:W-:Y:S01]  /*137a0*/  VIADD R5, R0, 0x1 ;  /* 0x0000000100057836 */ /* 0x020fe20000000000 */
[----:B------:R-:W-:Y:S05]  /*137b0*/  YIELD ;  /* 0x0000000000007946 */ /* 0x000fea0003800000 */
[C---:B------:R-:W-:Y:S01]  /*137c0*/  ISETP.NE.AND P0, PT, R5.reuse, 0x2, PT ;  /* 0x000000020500780c */ /* 0x040fe20003f05270 */
[----:B------:R-:W-:Y:S03]  /*137d0*/  BSSY B0, `(.L_x_1238) ;  /* 0x000008b000007945 */ /* 0x000fe60003800000 */
[----:B------:R-:W-:-:S02]  /*137e0*/  SEL R10, R5, RZ, P0 ;  /* 0x000000ff050a7207 */ /* 0x000fc40000000000 */
[----:B----4-:R-:W-:Y:S02]  /*137f0*/  LOP3.LUT P1, RZ, R4, 0x1, RZ, 0xc0, !PT ;  /* 0x0000000104ff7812 */ /* 0x010fe4000782c0ff */
[----:B------:R-:W-:-:S04]  /*13800*/  SEL R4, RZ, 0x1, P0 ;  /* 0x00000001ff047807 */ /* 0x000fc80000000000 */
[----:B0-2---:R-:W-:-:S05]  /*13810*/  LOP3.LUT R9, R3, R4, RZ, 0x3c, !PT ;  /* 0x0000000403097212 */ /* 0x005fca00078e3cff */
[----:B------:R0:W-:Y:S04]  /*13820*/  STL [R1+0x8], R9 ;  /* 0x0000080901007387 */ /* 0x0001e80000100800 */
[----:B------:R0:W-:Y:S01]  /*13830*/  STL [R1], R10 ;  /* 0x0000000a01007387 */ /* 0x0001e20000100800 */
[----:B------:R-:W-:Y:S05]  /*13840*/  @!P1 BRA `(.L_x_1239) ;  /* 0x00000008000c9947 */ /* 0x000fea0003800000 */
[----:B------:R-:W-:Y:S01]  /*13850*/  ULDC.64 UR4, c[0x0][0x418] ;  /* 0x0001060000047ab9 */ /* 0x000fe20000000a00 */
[----:B------:R-:W-:Y:S01]  /*13860*/  IMAD.MOV.U32 R8, RZ, RZ, R2 ;  /* 0x000000ffff087224 */ /* 0x000fe200078e0002 */
[----:B------:R-:W-:-:S04]  /*13870*/  ISETP.NE.U32.AND P0, PT, RZ, UR4, PT ;  /* 0x00000004ff007c0c */ /* 0x000fc8000bf05070 */
[----:B------:R-:W-:-:S13]  /*13880*/  ISETP.NE.AND.EX P0, PT, RZ, UR5, PT, P0 ;  /* 0x00000005ff007c0c */ /* 0x000fda000bf05300 */
[----:B------:R-:W-:Y:S05]  /*13890*/  @!P0 BRA `(.L_x_1240) ;  /* 0x00000000004c8947 */ /* 0x000fea0003800000 */
[----:B------:R-:W2:Y:S01]  /*138a0*/  LDL R12, [R1+0x1c] ;  /* 0x00001c00010c7983 */ /* 0x000ea20000100800 */
[----:B------:R-:W4:Y:S01]  /*138b0*/  LDC R7, c[0x0][0x43c] ;  /* 0x00010f00ff077b82 */ /* 0x000f220000000800 */
[----:B------:R-:W-:Y:S02]  /*138c0*/  ULDC.64 UR6, c[0x0][0x428] ;  /* 0x00010a0000067ab9 */ /* 0x000fe40000000a00 */
[----:B------:R-:W3:Y:S01]  /*138d0*/  LDL R11, [R1+0x10] ;  /* 0x00001000010b7983 */ /* 0x000ee20000100800 */
[----:B----4-:R-:W-:-:S13]  /*138e0*/  ISETP.NE.AND P0, PT, R7, 0x1, PT ;  /* 0x000000010700780c */ /* 0x010fda0003f05270 */
[----:B------:R-:W4:Y:S02]  /*138f0*/  @P0 LDC.64 R4, c[0x0][0x440] ;  /* 0x00011000ff040b82 */ /* 0x000f240000000a00 */
[----:B----4-:R-:W-:-:S04]  /*13900*/  @P0 IMAD.HI.U32 R6, R2, R4, RZ ;  /* 0x0000000402060227 */ /* 0x010fc800078e00ff */
[----:B------:R-:W-:Y:S01]  /*13910*/  IMAD.MOV.U32 R4, RZ, RZ, R2 ;  /* 0x000000ffff047224 */ /* 0x000fe200078e0002 */
[----:B------:R-:W-:-:S04]  /*13920*/  @P0 SHF.R.U32.HI R4, RZ, R5, R6 ;  /* 0x00000005ff040219 */ /* 0x000fc80000011606 */
[--C-:B------:R-:W-:Y:S01]  /*13930*/  SHF.R.S32.HI R5, RZ, 0x1f, R4.reuse ;  /* 0x0000001fff057819 */ /* 0x100fe20000011404 */
[----:B------:R-:W-:-:S04]  /*13940*/  IMAD.MOV R8, RZ, RZ, -R4 ;  /* 0x000000ffff087224 */ /* 0x000fc800078e0a04 */
[----:B------:R-:W-:Y:S02]  /*13950*/  IMAD R8, R7, R8, R2 ;  /* 0x0000000807087224 */ /* 0x000fe400078e0202 */
[----:B--2---:R-:W-:-:S04]  /*13960*/  IMAD R6, R12, UR6, RZ ;  /* 0x000000060c067c24 */ /* 0x004fc8000f8e02ff */
[C---:B---3--:R-:W-:Y:S02]  /*13970*/  IMAD R6, R11.reuse, UR7, R6 ;  /* 0x000000070b067c24 */ /* 0x048fe4000f8e0206 */
[----:B------:R-:W-:-:S04]  /*13980*/  IMAD.WIDE.U32 R4, R11, UR6, R4 ;  /* 0x000000060b047c25 */ /* 0x000fc8000f8e0004 */
[----:B------:R-:W-:Y:S01]  /*13990*/  IMAD.IADD R5, R6, 0x1, R5 ;  /* 0x0000000106057824 */ /* 0x000fe200078e0205 */
[----:B------:R-:W-:-:S04]  /*139a0*/  LEA R6, P0, R4, UR4, 0x2 ;  /* 0x0000000404067c11 */ /* 0x000fc8000f8010ff */
[----:B------:R-:W-:-:S05]  /*139b0*/  LEA.HI.X R7, R4, UR5, R5, 0x2, P0 ;  /* 0x0000000504077c11 */ /* 0x000fca00080f1405 */
[----:B------:R2:W5:Y:S04]  /*139c0*/  LDG.E R16, desc[UR52][R6.64] ;  /* 0x0000003406107981 */ /* 0x000568000c1e1900 */
.L_x_1240:
[----:B--2---:R-:W-:Y:S01]  /*139d0*/  IMAD R6, R10, 0x8, R17 ;  /* 0x000000080a067824 */ /* 0x004fe200078e0211 */
[----:B------:R-:W-:Y:S01]  /*139e0*/  SHF.L.U32 R5, R9, 0x1f, RZ ;  /* 0x0000001f09057819 */ /* 0x000fe200000006ff */
[----:B------:R-:W2:Y:S01]  /*139f0*/  S2R R4, SR_TID.X ;  /* 0x0000000000047919 */ /* 0x000ea20000002100 */
[----:B------:R-:W-:Y:S02]  /*13a00*/  BSSY B1, `(.L_x_1241) ;  /* 0x0000005000017945 */ /* 0x000fe40003800000 */
[----:B------:R-:W4:Y:S01]  /*13a10*/  SYNCS.PHASECHK.TRANS64.TRYWAIT P0, [R6+URZ+0x28480], R5 ;  /* 0x02848005060075a7 */ /* 0x000f22000800017f */
[----:B--2---:R-:W-:-:S04]  /*13a20*/  LOP3.LUT R4, R4, 0x7f, RZ, 0xc0, !PT ;  /* 0x0000007f04047812 */ /* 0x004fc800078ec0ff */
[----:B------:R-:W-:Y:S01]  /*13a30*/  ISETP.NE.AND P1, PT, R4, RZ, PT ;  /* 0x000000ff0400720c */ /* 0x000fe20003f25270 */
[----:B----4-:R-:W-:-:S12]  /*13a40*/  @!P0 BRA `(.L_x_1242) ;  /* 0x0000003400f48947 */ /* 0x010fd80003800000 */
.L_x_1320:
[----:B------:R-:W-:Y:S05]  /*13a50*/  BSYNC B1 ;  /* 0x0000000000017941 */ /* 0x000fea0003800000 */
.L_x_1241:
        /* <DEDUP_REMOVED lines=9> */
.L_x_1244:
[----:B------:R-:W-:Y:S05]  /*13af0*/  BSYNC B1 ;  /* 0x0000000000017941 */ /* 0x000fea0003800000 */
.L_x_1243:
[----:B------:R-:W4:Y:S04]  /*13b00*/  LDL R4, [R1] ;  /* 0x0000000001047983 */ /* 0x000f280000100800 */
[----:B------:R-:W2:Y:S01]  /*13b10*/  LDL R7, [R1+0x28] ;  /* 0x0000280001077983 */ /* 0x000ea20000100800 */
[----:B------:R-:W-:Y:S01]  /*13b20*/  IMAD.MOV.U32 R13, RZ, RZ, RZ ;  /* 0x000000ffff0d7224 */ /* 0x000fe200078e00ff */
[----:B------:R-:W-:Y:S01]  /*13b30*/  UIADD3 UR4, UP0, UR46, 0x470, URZ ;  /* 0x000004702e047890 */ /* 0x000fe2000ff1e03f */
[----:B------:R-:W-:Y:S01]  /*13b40*/  PLOP3.LUT P0, PT, PT, PT, PT, 0x80, 0x0 ;  /* 0x000000000000781c */ /* 0x000fe20003f0f070 */
[----:B------:R-:W-:Y:S01]  /*13b50*/  UMOV UR6, 0x0 ;  /* 0x0000000000067882 */ /* 0x000fe20000000000 */
[----:B------:R-:W-:Y:S01]  /*13b60*/  UMOV UR7, 0x14f00000 ;  /* 0x14f0000000077882 */ /* 0x000fe20000000000 */
[----:B------:R-:W-:Y:S01]  /*13b70*/  R2UR UR10, R13 ;  /* 0x000000000d0a72ca */ /* 0x000fe200000e0000 */
[----:B------:R-:W-:Y:S01]  /*13b80*/  UIADD3.X UR5, URZ, UR47, URZ, UP0, !UPT ;  /* 0x0000002f3f057290 */ /* 0x000fe200087fe43f */
[----:B----4-:R-:W-:-:S02]  /*13b90*/  IMAD R4, R4, 0x4000, R17 ;  /* 0x0000400004047824 */ /* 0x010fc400078e0211 */
[----:B--2---:R-:W-:Y:S02]  /*13ba0*/  IMAD R8, R8, 0x40, R7 ;  /* 0x0000004008087824 */ /* 0x004fe400078e0207 */
[----:B------:R-:W-:Y:S02]  /*13bb0*/  VIADD R7, R6, 0x28470 ;  /* 0x0002847006077836 */ /* 0x000fe40000000000 */
[----:B0-----:R-:W-:-:S07]  /*13bc0*/  VIADD R9, R4, 0x10000 ;  /* 0x0001000004097836 */ /* 0x001fce0000000000 */
.L_x_1245:
        /* <DEDUP_REMOVED lines=16> */
.L_x_1246:
        /* <DEDUP_REMOVED lines=13> */
.L_x_1321:
[----:B------:R-:W-:Y:S05]  /*13da0*/  BSYNC B1 ;  /* 0x0000000000017941 */ /* 0x000fea0003800000 */
.L_x_1247:
[----:B------:R-:W-:Y:S01]  /*13db0*/  BSSY B1, `(.L_x_1249) ;  /* 0x000000b000017945 */ /* 0x000fe20003800000 */
[----:B------:R-:W-:Y:S02]  /*13dc0*/  IMAD.MOV.U32 R10, RZ, RZ, 0x0 ;  /* 0x00000000ff0a7424 */ /* 0x000fe400078e00ff */
[----:B------:R-:W-:Y:S01]  /*13dd0*/  IMAD.MOV.U32 R11, RZ, RZ, 0x14f00000 ;  /* 0x14f00000ff0b7424 */ /* 0x000fe200078e00ff */
[----:B------:R-:W-:Y:S06]  /*13de0*/  @P1 BRA `(.L_x_1250) ;  /* 0x00000000001c1947 */ /* 0x000fec0003800000 */
[----:B------:R-:W2:Y:S01]  /*13df0*/  S2R R7, SR_TID.X ;  /* 0x0000000000077919 */ /* 0x000ea20000002100 */
[----:B0-----:R-:W-:-:S04]  /*13e00*/  IMAD.MOV.U32 R5, RZ, RZ, 0x4000 ;  /* 0x00004000ff057424 */ /* 0x001fc800078e00ff */
[----:B------:R4:W-:Y:S01]  /*13e10*/  SYNCS.ARRIVE.TRANS64 RZ, [R6+URZ+0x28430], R5 ;  /* 0x0284300506ff79a7 */ /* 0x0009e2000800003f */
[----:B--2---:R-:W-:-:S04]  /*13e20*/  LOP3.LUT R7, R7, 0x1f, RZ, 0xc0, !PT ;  /* 0x0000001f07077812 */ /* 0x004fc800078ec0ff */
[----:B------:R-:W-:-:S13]  /*13e30*/  ISETP.NE.AND P0, PT, R7, RZ, PT ;  /* 0x000000ff0700720c */ /* 0x000fda0003f05270 */
[----:B----4-:R-:W-:Y:S05]  /*13e40*/  @!P0 BRA `(.L_x_1250) ;  /* 0x0000000000048947 */ /* 0x010fea0003800000 */
[----:B------:R-:W-:Y:S01]  /*13e50*/  BPT.TRAP 0x1 ;  /* 0x000000040000795c */ /* 0x000fe20000300000 */
.L_x_1250:
[----:B------:R-:W-:Y:S05]  /*13e60*/  BSYNC B1 ;  /* 0x0000000000017941 */ /* 0x000fea0003800000 */
.L_x_1249:
[----:B------:R-:W-:Y:S01]  /*13e70*/  R2UR UR10, R13 ;  /* 0x000000000d0a72ca */ /* 0x000fe200000e0000 */
[----:B------:R-:W-:Y:S01]  /*13e80*/  UIADD3 UR4, UP0, UR46, 0x370, URZ ;  /* 0x000003702e047890 */ /* 0x000fe2000ff1e03f */
[----:B------:R-:W-:Y:S01]  /*13e90*/  R2UR UR6, R10 ;  /* 0x000000000a0672ca */ /* 0x000fe200000e0000 */
[----:B0-----:R-:W-:Y:S01]  /*13ea0*/  VIADD R6, R6, 0x28430 ;  /* 0x0002843006067836 */ /* 0x001fe20000000000 */
[----:B------:R-:W-:Y:S01]  /*13eb0*/  R2UR UR7, R11 ;  /* 0x000000000b0772ca */ /* 0x000fe200000e0000 */
[----:B------:R-:W-:Y:S01]  /*13ec0*/  VIADD R5, R4, 0x20000 ;  /* 0x0002000004057836 */ /* 0x000fe20000000000 */
[----:B------:R-:W-:Y:S01]  /*13ed0*/  PLOP3.LUT P0, PT, PT, PT, PT, 0x80, 0x0 ;  /* 0x000000000000781c */ /* 0x000fe20003f0f070 */
[----:B------:R-:W-:-:S12]  /*13ee0*/  UIADD3.X UR5, URZ, UR47, URZ, UP0, !UPT ;  /* 0x0000002f3f057290 */ /* 0x000fd800087fe43f */
.L_x_1251:
        /* <DEDUP_REMOVED lines=15> */
.L_x_1252:
        /* <DEDUP_REMOVED lines=10> */
.L_x_1239:
[----:B------:R-:W-:Y:S05]  /*14080*/  BSYNC B0 ;  /* 0x0000000000007941 */ /* 0x000fea0003800000 */
.L_x_1238:
[----:B------:R-:W-:-:S06]  /*14090*/  UISETP.NE.AND UP0, UPT, UR39, 0x3, UPT ;  /* 0x000000032700788c */ /* 0x000fcc000bf05270 */
[----:B------:R-:W-:-:S13]  /*140a0*/  PLOP3.LUT P0, PT, PT, PT, UP0, 0x80, 0x0 ;  /* 0x000000000000781c */ /* 0x000fda0003f0f008 */
[----:B------:R-:W-:Y:S05]  /*140b0*/  @!P0 BRA `(.L_x_1253) ;  /* 0x0000000000048947 */ /* 0x000fea0003800000 */
[----:B------:R-:W-:Y:S01]  /*140c0*/  BPT.TRAP 0x1 ;  /* 0x000000040000795c */ /* 0x000fe20000300000 */
.L_x_1253:
[----:B------:R-:W-:Y:S01]  /*140d0*/  IMAD.U32 R4, RZ, RZ, UR43 ;  /* 0x0000002bff047e24 */ /* 0x000fe2000f8e00ff */
[----:B------:R-:W-:Y:S01]  /*140e0*/  BSSY B0, `(.L_x_1254) ;  /* 0x0000007000007945 */ /* 0x000fe20003800000 */
[----:B------:R-:W-:-:S03]  /*140f0*/  IMAD R19, R0, 0x8, R17 ;  /* 0x0000000800137824 */ /* 0x000fc600078e0211 */
[----:B------:R-:W-:Y:S02]  /*14100*/  ISETP.NE.AND P1, PT, R4, 0x3, PT ;  /* 0x000000030400780c */ /* 0x000fe40003f25270 */
[----:B------:R-:W-:-:S04]  /*14110*/  LOP3.LUT R4, R3, 0x1, RZ, 0x3c, !PT ;  /* 0x0000000103047812 */ /* 0x000fc800078e3cff */
[----:B------:R-:W-:-:S04]  /*14120*/  SHF.L.U32 R4, R4, 0x1f, RZ ;  /* 0x0000001f04047819 */ /* 0x000fc800000006ff */
[----:B------:R-:W2:Y:S02]  /*14130*/  SYNCS.PHASECHK.TRANS64.TRYWAIT P0, [R19+URZ+0x28470], R4 ;  /* 0x02847004130075a7 */ /* 0x000ea4000800017f */
[----:B--2---:R-:W-:Y:S05]  /*14140*/  @!P0 BRA `(.L_x_1255) ;  /* 0x00000030005c8947 */ /* 0x004fea0003800000 */
.L_x_1322:
[----:B------:R-:W-:Y:S05]  /*14150*/  BSYNC B0 ;  /* 0x0000000000007941 */ /* 0x000fea0003800000 */
.L_x_1254:
[----:B------:R-:W-:Y:S05]  /*14160*/  @!P1 BRA `(.L_x_1256) ;  /* 0x0000000000049947 */ /* 0x000fea0003800000 */
[----:B------:R-:W-:Y:S01]  /*14170*/  BPT.TRAP 0x1 ;  /* 0x000000040000795c */ /* 0x000fe20000300000 */
.L_x_1256:
[----:B------:R-:W-:Y:S01]  /*14180*/  SHF.L.U32 R3, R3, 0x1f, RZ ;  /* 0x0000001f03037819 */ /* 0x000fe200000006ff */
[----:B------:R-:W-:-:S03]  /*14190*/  IMAD.SHL.U32 R0, R0, 0x4000, RZ ;  /* 0x0000400000007824 */ /* 0x000fc600078e00ff */
[----:B------:R-:W4:Y:S02]  /*141a0*/  SYNCS.PHASECHK.TRANS64.TRYWAIT P0, [R19+URZ+0x28460], R3 ;  /* 0x02846003130075a7 */ /* 0x000f24000800017f */
[----:B----4-:R-:W-:Y:S05]  /*141b0*/  @!P0 BRA `(.L_x_1257) ;  /* 0x0000003000548947 */ /* 0x010fea0003800000 */
.L_x_1323:
[----:B------:R-:W4:Y:S04]  /*141c0*/  LDL R12, [R1+0x4] ;  /* 0x00000400010c7983 */ /* 0x000f280000100800 */
[----:B------:R-:W2:Y:S04]  /*141d0*/  LDL R14, [R1+0x2c] ;  /* 0x00002c00010e7983 */ /* 0x000ea80000100800 */
[----:B------:R-:W3:Y:S04]  /*141e0*/  LDL R13, [R1+0x14] ;  /* 0x00001400010d7983 */ /* 0x000ee80000100800 */
[----:B------:R0:W-:Y:S04]  /*141f0*/  STL [R1+0x38], R2 ;  /* 0x0000380201007387 */ /* 0x0001e80000100800 */
[----:B0-----:R-:W3:Y:S01]  /*14200*/  LDL R2, [R1+0xc] ;  /* 0x00000c0001027983 */ /* 0x001ee20000100800 */
[----:B------:R-:W-:Y:S05]  /*14210*/  WARPSYNC.ALL ;  /* 0x0000000000007948 */ /* 0x000fea0003800000 */
[----:B----4-:R-:W-:-:S05]  /*14220*/  LOP3.LUT R3, R0, R12, RZ, 0xfc, !PT ;  /* 0x0000000c00037212 */ /* 0x010fca00078efcff */
[----:B------:R-:W-:-:S05]  /*14230*/  IMAD.IADD R3, R17, 0x1, R3 ;  /* 0x0000000111037824 */ /* 0x000fca00078e0203 */
[----:B------:R-:W0:Y:S01]  /*14240*/  LDSM.16.MT88.4 R8, [R3+0x10000] ;  /* 0x010000000308783b */ /* 0x000e220000004200 */
[----:B--2---:R-:W-:Y:S02]  /*14250*/  IADD3 R18, R17, R14, R0 ;  /* 0x0000000e11127210 */ /* 0x004fe40007ffe000 */
[C-C-:B0-----:R-:W-:Y:S02]  /*14260*/  PRMT R4, R8.reuse, 0x6420, R9.reuse ;  /* 0x0000642008047816 */ /* 0x141fe40000000009 */
[----:B------:R-:W-:Y:S02]  /*14270*/  PRMT R5, R8, 0x7531, R9 ;  /* 0x0000753108057816 */ /* 0x000fe40000000009 */
[C-C-:B------:R-:W-:Y:S02]  /*14280*/  PRMT R6, R10.reuse, 0x6420, R11.reuse ;  /* 0x000064200a067816 */ /* 0x140fe4000000000b */
[----:B------:R-:W-:Y:S02]  /*14290*/  PRMT R7, R10, 0x7531, R11 ;  /* 0x000075310a077816 */ /* 0x000fe4000000000b */
[----:B------:R-:W0:Y:S01]  /*142a0*/  LDSM.16.MT88.4 R8, [R18+0x10000] ;  /* 0x010000001208783b */ /* 0x000e220000004200 */
[----:B---3--:R-:W-:-:S05]  /*142b0*/  IADD3 R3, R2, R0, R13 ;  /* 0x0000000002037210 */ /* 0x008fca0007ffe00d */
        /* <DEDUP_REMOVED lines=75> */
.L_x_1258:
[----:B------:R-:W0:Y:S01]  /*14770*/  S2R R0, SR_TID.X ;  /* 0x0000000000007919 */ /* 0x000e220000002100 */
[----:B--2---:R2:W-:Y:S01]  /*14780*/  SYNCS.ARRIVE.TRANS64.A1T0 RZ, [R19+URZ+0x28450], RZ ;  /* 0x028450ff13ff79a7 */ /* 0x0045e2000810003f */
[----:B0-----:R-:W-:Y:S02]  /*14790*/  LOP3.LUT R3, R0, 0x7f, RZ, 0xc0, !PT ;  /* 0x0000007f00037812 */ /* 0x001fe400078ec0ff */
[----:B------:R-:W3:Y:S01]  /*147a0*/  LDL R0, [R1+0x24] ;  /* 0x0000240001007983 */ /* 0x000ee20000100800 */
[----:B------:R-:W-:Y:S01]  /*147b0*/  BAR.SYNC.DEFER_BLOCKING 0x2, 0x80 ;  /* 0x0082000000007b1d */ /* 0x000fe20000010000 */
[----:B------:R-:W-:-:S05]  /*147c0*/  ISETP.NE.AND P0, PT, R3, RZ, PT ;  /* 0x000000ff0300720c */ /* 0x000fca0003f05270 */
[----:B------:R4:W5:Y:S08]  /*147d0*/  LDL R3, [R1+0x8] ;  /* 0x0000080001037983 */ /* 0x0009700000100800 */
[----:B--2---:R-:W-:-:S05]  /*147e0*/  @!P0 VIADD R19, R19, 0x28480 ;  /* 0x0002848013138836 */ /* 0x004fca0000000000 */
[----:B------:R-:W-:-:S04]  /*147f0*/  @!P0 PRMT R19, RZ, 0x654, R19 ;  /* 0x00000654ff138816 */ /* 0x000fc80000000013 */
[----:B------:R4:W-:Y:S01]  /*14800*/  @!P0 SYNCS.ARRIVE.TRANS64.RED.A1T0 RZ, [R19+URZ], RZ ;  /* 0x000000ff13ff89a7 */ /* 0x0009e2000810043f */
[C---:B---3-5:R-:W-:Y:S01]  /*14810*/  ISETP.GT.AND P0, PT, R2.reuse, R0, PT ;  /* 0x000000000200720c */ /* 0x068fe20003f04270 */
[----:B------:R-:W-:Y:S01]  /*14820*/  VIADD R2, R2, 0xffffffff ;  /* 0xffffffff02027836 */ /* 0x000fe20000000000 */
[----:B------:R4:W5:Y:S11]  /*14830*/  LDL R0, [R1] ;  /* 0x0000000001007983 */ /* 0x0009760000100800 */
[----:B----4-:R-:W-:Y:S05]  /*14840*/  @P0 BRA `(.L_x_1259) ;  /* 0xffffffec00d00947 */ /* 0x010fea000383ffff */
.L_x_1237:
[----:B------:R-:W4:Y:S01]  /*14850*/  S2R R4, SR_TID.X ;  /* 0x0000000000047919 */ /* 0x000f220000002100 */
[----:B------:R-:W-:Y:S01]  /*14860*/  BSSY B0, `(.L_x_1260) ;  /* 0x0000011000007945 */ /* 0x000fe20003800000 */
[----:B----4-:R-:W-:-:S04]  /*14870*/  LOP3.LUT R4, R4, 0x7f, RZ, 0xc0, !PT ;  /* 0x0000007f04047812 */ /* 0x010fc800078ec0ff */
[----:B------:R-:W-:-:S13]  /*14880*/  ISETP.NE.AND P0, PT, R4, RZ, PT ;  /* 0x000000ff0400720c */ /* 0x000fda0003f05270 */
[----:B------:R-:W-:Y:S05]  /*14890*/  @P0 BRA `(.L_x_1261) ;  /* 0x0000000000340947 */ /* 0x000fea0003800000 */
[----:B------:R-:W4:Y:S01]  /*148a0*/  S2R R3, SR_LANEID ;  /* 0x0000000000037919 */ /* 0x000f220000000000 */
[----:B------:R-:W-:Y:S01]  /*148b0*/  VOTEU.ANY UR4, UPT, PT ;  /* 0x0000000000047886 */ /* 0x000fe200038e0100 */
[----:B------:R-:W0:Y:S01]  /*148c0*/  LDC.64 R4, c[0x0][0xc60] ;  /* 0x00031800ff047b82 */ /* 0x000e220000000a00 */
[----:B---3-5:R-:W4:Y:S08]  /*148d0*/  FLO.U32 R0, UR4 ;  /* 0x0000000400007d00 */ /* 0x028f3000080e0000 */
[----:B------:R-:W0:Y:S01]  /*148e0*/  POPC R2, UR4 ;  /* 0x0000000400027d09 */ /* 0x000e220008000000 */
[----:B----4-:R-:W-:-:S13]  /*148f0*/  ISETP.EQ.U32.AND P1, PT, R0, R3, PT ;  /* 0x000000030000720c */ /* 0x010fda0003f22070 */
[----:B0-----:R-:W3:Y:S01]  /*14900*/  @P1 ATOMG.E.ADD.STRONG.GPU PT, R5, desc[UR52][R4.64], R2 ;  /* 0x00000002040519a8 */ /* 0x001ee200081ee1f4 */
[----:B------:R-:W0:Y:S02]  /*14910*/  S2R R3, SR_LTMASK ;  /* 0x0000000000037919 */ /* 0x000e240000003900 */
[----:B0-----:R-:W-:-:S06]  /*14920*/  LOP3.LUT R3, R3, UR4, RZ, 0xc0, !PT ;  /* 0x0000000403037c12 */ /* 0x001fcc000f8ec0ff */
[----:B------:R-:W0:Y:S01]  /*14930*/  POPC R3, R3 ;  /* 0x0000000300037309 */ /* 0x000e220000000000 */
[----:B---3--:R-:W0:Y:S02]  /*14940*/  SHFL.IDX PT, R0, R5, R0, 0x1f ;  /* 0x00001f0005007589 */ /* 0x008e2400000e0000 */
[----:B0-----:R-:W-:-:S05]  /*14950*/  IADD3 R0, R0, UR41, R3 ;  /* 0x0000002900007c10 */ /* 0x001fca000fffe003 */
[----:B------:R4:W-:Y:S02]  /*14960*/  STL [R1+0x20], R0 ;  /* 0x0000200001007387 */ /* 0x0009e40000100800 */
.L_x_1261:
[----:B------:R-:W-:Y:S05]  /*14970*/  BSYNC B0 ;  /* 0x0000000000007941 */ /* 0x000fea0003800000 */
.L_x_1260:
[----:B------:R-:W-:-:S06]  /*14980*/  UISETP.NE.AND UP0, UPT, UR39, 0x3, UPT ;  /* 0x000000032700788c */ /* 0x000fcc000bf05270 */
[----:B------:R-:W-:-:S13]  /*14990*/  PLOP3.LUT P1, PT, PT, PT, UP0, 0x80, 0x0 ;  /* 0x000000000000781c */ /* 0x000fda0003f2f008 */
[----:B------:R-:W-:Y:S05]  /*149a0*/  @!P1 BRA `(.L_x_1262) ;  /* 0x0000000000049947 */ /* 0x000fea0003800000 */
[----:B------:R-:W-:Y:S01]  /*149b0*/  BPT.TRAP 0x1 ;  /* 0x000000040000795c */ /* 0x000fe20000300000 */
.L_x_1262:
[----:B------:R-:W2:Y:S04]  /*149c0*/  LDL R3, [R1+0x8] ;  /* 0x0000080001037983 */ /* 0x000ea80000100800 */
[----:B------:R-:W2:Y:S01]  /*149d0*/  LDL R2, [R1] ;  /* 0x0000000001027983 */ /* 0x000ea20000100800 */
[----:B---345:R-:W-:Y:S01]  /*149e0*/  IMAD.U32 R0, RZ, RZ, UR43 ;  /* 0x0000002bff007e24 */ /* 0x038fe2000f8e00ff */
[----:B------:R-:W-:Y:S04]  /*149f0*/  BSSY B0, `(.L_x_1263) ;  /* 0x0000007000007945 */ /* 0x000fe80003800000 */
[----:B------:R-:W-:-:S02]  /*14a00*/  ISETP.NE.AND P2, PT, R0, 0x3, PT ;  /* 0x000000030000780c */ /* 0x000fc40003f45270 */
[----:B--2---:R-:W-:-:S04]  /*14a10*/  LOP3.LUT R3, R3, 0x1, RZ, 0x3c, !PT ;  /* 0x0000000103037812 */ /* 0x004fc800078e3cff */
[----:B------:R-:W-:Y:S01]  /*14a20*/  SHF.L.U32 R3, R3, 0x1f, RZ ;  /* 0x0000001f03037819 */ /* 0x000fe200000006ff */
[----:B------:R-:W-:-:S04]  /*14a30*/  IMAD R2, R2, 0x8, R17 ;  /* 0x0000000802027824 */ /* 0x000fc800078e0211 */
[----:B------:R-:W2:Y:S02]  /*14a40*/  SYNCS.PHASECHK.TRANS64.TRYWAIT P1, [R2+URZ+0x28470], R3 ;  /* 0x02847003020075a7 */ /* 0x000ea4000802017f */
[----:B--2---:R-:W-:Y:S05]  /*14a50*/  @!P1 BRA `(.L_x_1264) ;  /* 0x0000002800409947 */ /* 0x004fea0003800000 */
.L_x_1324:
[----:B------:R-:W-:Y:S05]  /*14a60*/  BSYNC B0 ;  /* 0x0000000000007941 */ /* 0x000fea0003800000 */
.L_x_1263:
[----:B------:R-:W-:Y:S05]  /*14a70*/  @!P2 BRA `(.L_x_1265) ;  /* 0x000000000004a947 */ /* 0x000fea0003800000 */
[----:B------:R-:W-:Y:S01]  /*14a80*/  BPT.TRAP 0x1 ;  /* 0x000000040000795c */ /* 0x000fe20000300000 */
.L_x_1265:
[----:B------:R-:W2:Y:S02]  /*14a90*/  LDL R0, [R1+0x8] ;  /* 0x0000080001007983 */ /* 0x000ea40000100800 */
[----:B--2---:R-:W-:-:S04]  /*14aa0*/  SHF.L.U32 R3, R0, 0x1f, RZ ;  /* 0x0000001f00037819 */ /* 0x004fc800000006ff */
[----:B------:R-:W2:Y:S02]  /*14ab0*/  SYNCS.PHASECHK.TRANS64.TRYWAIT P1, [R2+URZ+0x28460], R3 ;  /* 0x02846003020075a7 */ /* 0x000ea4000802017f */
[----:B--2---:R-:W-:Y:S05]  /*14ac0*/  @!P1 BRA `(.L_x_1266) ;  /* 0x0000002800389947 */ /* 0x004fea0003800000 */
.L_x_1325:
[----:B------:R-:W3:Y:S04]  /*14ad0*/  LDL R13, [R1+0x2c] ;  /* 0x00002c00010d7983 */ /* 0x000ee80000100800 */
[----:B------:R-:W4:Y:S04]  /*14ae0*/  LDL R12, [R1+0x14] ;  /* 0x00001400010c7983 */ /* 0x000f280000100800 */
[----:B------:R2:W-:Y:S04]  /*14af0*/  STL [R1+0x38], R2 ;  /* 0x0000380201007387 */ /* 0x0005e80000100800 */
[----:B--2---:R-:W4:Y:S04]  /*14b00*/  LDL.LU R2, [R1+0xc] ;  /* 0x00000c0001027983 */ /* 0x004f280000300800 */
[----:B------:R-:W2:Y:S04]  /*14b10*/  LDL R18, [R1] ;  /* 0x0000000001127983 */ /* 0x000ea80000100800 */
[----:B------:R-:W3:Y:S01]  /*14b20*/  LDL R19, [R1+0x4] ;  /* 0x0000040001137983 */ /* 0x000ee20000100800 */
[----:B------:R-:W-:Y:S05]  /*14b30*/  WARPSYNC.ALL ;  /* 0x0000000000007948 */ /* 0x000fea0003800000 */
[----:B--2---:R-:W-:-:S05]  /*14b40*/  IMAD.SHL.U32 R16, R18, 0x4000, RZ ;  /* 0x0000400012107824 */ /* 0x004fca00078e00ff */
[----:B---3--:R-:W-:-:S05]  /*14b50*/  LOP3.LUT R0, R16, R19, RZ, 0xfc, !PT ;  /* 0x0000001310007212 */ /* 0x008fca00078efcff */
        /* <DEDUP_REMOVED lines=8> */
[----:B----4-:R-:W-:-:S05]  /*14be0*/  IADD3 R0, R2, R16, R12 ;  /* 0x0000001002007210 */ /* 0x010fca0007ffe00c */
        /* <DEDUP_REMOVED lines=9> */
[----:B------:R-:W2:Y:S01]  /*14c80*/  LDSM.16.MT88.4 R4, [R4+0x10000] ;  /* 0x010000000404783b */ /* 0x000ea20000004200 */
[----:B0-----:R-:W-:Y:S01]  /*14c90*/  IMAD.MOV.U32 R11, RZ, RZ, R12 ;  /* 0x000000ffff0b7224 */ /* 0x001fe200078e000c */
[C-C-:B--2---:R-:W-:Y:S02]  /*14ca0*/  PRMT R12, R4.reuse, 0x6420, R5.reuse ;  /* 0x00006420040c7816 */ /* 0x144fe40000000005 */
[----:B------:R-:W-:Y:S02]  /*14cb0*/  PRMT R13, R4, 0x7531, R5 ;  /* 0x00007531040d7816 */ /* 0x000fe40000000005 */
[----:B------:R-:W-:-:S02]  /*14cc0*/  PRMT R14, R6, 0x6420, R7 ;  /* 0x00006420060e7816 */ /* 0x000fc40000000007 */
[----:B------:R-:W-:Y:S02]  /*14cd0*/  PRMT R15, R6, 0x7531, R7 ;  /* 0x00007531060f7816 */ /* 0x000fe40000000007 */
[----:B------:R-:W0:Y:S04]  /*14ce0*/  LDSM.16.MT88.4 R4, [R3+0x12000] ;  /* 0x012000000304783b */ /* 0x000e280000004200 */
[----:B------:R2:W-:Y:S02]  /*14cf0*/  STSM.16.M88.4 [R0+0x2000], R12 ;  /* 0x0020000c00007844 */ /* 0x0005e40000000200 */
[----:B--2---:R-:W-:Y:S01]  /*14d00*/  IMAD.MOV.U32 R15, RZ, RZ, R11 ;  /* 0x000000ffff0f7224 */ /* 0x004fe200078e000b */
        /* <DEDUP_REMOVED lines=22> */
[----:B------:R-:W-:-:S05]  /*14e70*/  VIADD R16, R16, 0x3000 ;  /* 0x0000300010107836 */ /* 0x000fca0000000000 */
[----:B------:R-:W-:Y:S01]  /*14e80*/  LOP3.LUT R16, R16, R19, RZ, 0xfc, !PT ;  /* 0x0000001310107212 */ /* 0x000fe200078efcff */
[----:B------:R-:W-:Y:S01]  /*14e90*/  STSM.16.M88.4 [R0], R12 ;  /* 0x0000000c00007844 */ /* 0x000fe20000000200 */
[C-C-:B--2---:R-:W-:Y:S02]  /*14ea0*/  PRMT R8, R4.reuse, 0x6420, R5.reuse ;  /* 0x0000642004087816 */ /* 0x144fe40000000005 */
[----:B------:R-:W-:Y:S01]  /*14eb0*/  PRMT R9, R4, 0x7531, R5 ;  /* 0x0000753104097816 */ /* 0x000fe20000000005 */
[----:B------:R-:W-:Y:S01]  /*14ec0*/  IMAD.IADD R4, R17, 0x1, R16 ;  /* 0x0000000111047824 */ /* 0x000fe200078e0210 */
        /* <DEDUP_REMOVED lines=9> */
[----:B------:R0:W-:Y:S01]  /*14f60*/  STSM.16.M88.4 [R0+0x2000], R12 ;  /* 0x0020000c00007844 */ /* 0x0001e20000000200 */
[C-C-:B--2---:R-:W-:Y:S02]  /*14f70*/  PRMT R8, R4.reuse, 0x6420, R5.reuse ;  /* 0x0000642004087816 */ /* 0x144fe40000000005 */
        /* <DEDUP_REMOVED lines=12> */
.L_x_1267:
[----:B------:R-:W3:Y:S01]  /*15040*/  LDL.LU R3, [R1+0x8] ;  /* 0x0000080001037983 */ /* 0x000ee20000300800 */
[----:B--2--5:R2:W-:Y:S01]  /*15050*/  SYNCS.ARRIVE.TRANS64.A1T0 RZ, [R2+URZ+0x28450], RZ ;  /* 0x028450ff02ff79a7 */ /* 0x0245e2000810003f */
[----:B0-----:R-:W-:Y:S02]  /*15060*/  VIADD R0, R18, 0x1 ;  /* 0x0000000112007836 */ /* 0x001fe40000000000 */
[----:B--2---:R-:W-:-:S05]  /*15070*/  @!P0 VIADD R2, R2, 0x28480 ;  /* 0x0002848002028836 */ /* 0x004fca0000000000 */
[----:B------:R-:W-:Y:S01]  /*15080*/  @!P0 PRMT R2, RZ, 0x654, R2 ;  /* 0x00000654ff028816 */ /* 0x000fe20000000002 */
[----:B------:R-:W-:Y:S06]  /*15090*/  BAR.SYNC.DEFER_BLOCKING 0x2, 0x80 ;  /* 0x0082000000007b1d */ /* 0x000fec0000010000 */
[----:B------:R0:W-:Y:S01]  /*150a0*/  @!P0 SYNCS.ARRIVE.TRANS64.RED.A1T0 RZ, [R2+URZ], RZ ;  /* 0x000000ff02ff89a7 */ /* 0x0001e2000810043f */
[----:B------:R-:W-:-:S04]  /*150b0*/  ISETP.NE.AND P0, PT, R0, 0x2, PT ;  /* 0x000000020000780c */ /* 0x000fc80003f05270 */
[----:B------:R-:W-:Y:S02]  /*150c0*/  SEL R0, R0, RZ, P0 ;  /* 0x000000ff00007207 */ /* 0x000fe40000000000 */
[----:B0-----:R-:W-:-:S03]  /*150d0*/  SEL R2, RZ, 0x1, P0 ;  /* 0x00000001ff027807 */ /* 0x001fc60000000000 */
[----:B------:R0:W-:Y:S01]  /*150e0*/  STL [R1], R0 ;  /* 0x0000000001007387 */ /* 0x0001e20000100800 */
[----:B---3--:R-:W-:-:S05]  /*150f0*/  LOP3.LUT R3, R3, R2, RZ, 0x3c, !PT ;  /* 0x0000000203037212 */ /* 0x008fca00078e3cff */
[----:B------:R0:W-:Y:S02]  /*15100*/  STL [R1+0x8], R3 ;  /* 0x0000080301007387 */ /* 0x0001e40000100800 */
.L_x_1212:
[----:B------:R-:W-:Y:S05]  /*15110*/  BSYNC B7 ;  /* 0x0000000000077941 */ /* 0x000fea0003800000 */
.L_x_1210:
[----:B0-2---:R-:W2:Y:S02]  /*15120*/  LDL R0, [R1+0x18] ;  /* 0x0000180001007983 */ /* 0x005ea40000100800 */
        /* <DEDUP_REMOVED lines=15> */
.L_x_1268:
[----:B------:R-:W0:Y:S01]  /*15220*/  S2R R2, SR_TID.X ;  /* 0x0000000000027919 */ /* 0x000e220000002100 */
[----:B------:R-:W-:Y:S01]  /*15230*/  ULDC UR4, c[0x0][0xc3c] ;  /* 0x00030f0000047ab9 */ /* 0x000fe20000000800 */
[----:B------:R-:W2:Y:S01]  /*15240*/  LDC R10, c[0x0][0xc38] ;  /* 0x00030e00ff0a7b82 */ /* 0x000ea20000000800 */
[----:B------:R-:W3:Y:S01]  /*15250*/  LDL.LU R0, [R1+0x20] ;  /* 0x0000200001007983 */ /* 0x000ee20000300800 */
[----:B0-----:R-:W-:-:S04]  /*15260*/  LOP3.LUT R9, R2, 0x1f, RZ, 0xc0, !PT ;  /* 0x0000001f02097812 */ /* 0x001fc800078ec0ff */
[C---:B------:R-:W-:Y:S01]  /*15270*/  ISETP.NE.AND P0, PT, R9.reuse, 0x1f, PT ;  /* 0x0000001f0900780c */ /* 0x040fe20003f05270 */
[----:B------:R-:W-:-:S05]  /*15280*/  VIADD R5, R9, UR44 ;  /* 0x0000002c09057c36 */ /* 0x000fca0008000000 */
[----:B------:R-:W-:Y:S01]  /*15290*/  ISETP.GE.OR P1, PT, R5, UR4, !P0 ;  /* 0x0000000405007c0c */ /* 0x000fe2000c726670 */
[----:B------:R-:W-:-:S12]  /*152a0*/  ULDC UR4, c[0x0][0xc3c] ;  /* 0x00030f0000047ab9 */ /* 0x000fd80000000800 */
[----:B------:R-:W0:Y:S02]  /*152b0*/  @!P1 LDC.64 R2, c[0x0][0xc80] ;  /* 0x00032000ff029b82 */ /* 0x000e240000000a00 */
[----:B0-----:R-:W-:-:S04]  /*152c0*/  @!P1 IMAD.WIDE R2, R5, 0x4, R2 ;  /* 0x0000000405029825 */ /* 0x001fc800078e0202 */
[----:B------:R-:W-:-:S06]  /*152d0*/  IMAD.MOV.U32 R5, RZ, RZ, RZ ;  /* 0x000000ffff057224 */ /* 0x000fcc00078e00ff */
[----:B------:R-:W4:Y:S01]  /*152e0*/  @!P1 LDG.E R5, desc[UR52][R2.64] ;  /* 0x0000003402059981 */ /* 0x000f22000c1e1900 */
[C---:B------:R-:W-:Y:S02]  /*152f0*/  ISETP.NE.AND P1, PT, R9.reuse, RZ, PT ;  /* 0x000000ff0900720c */ /* 0x040fe40003f25270 */
[C---:B------:R-:W-:Y:S02]  /*15300*/  ISETP.GE.U32.AND P2, PT, R9.reuse, 0x2, PT ;  /* 0x000000020900780c */ /* 0x040fe40003f46070 */
[C---:B------:R-:W-:Y:S02]  /*15310*/  ISETP.GE.U32.AND P3, PT, R9.reuse, 0x4, PT ;  /* 0x000000040900780c */ /* 0x040fe40003f66070 */
[C---:B------:R-:W-:Y:S02]  /*15320*/  ISETP.GE.U32.AND P4, PT, R9.reuse, 0x8, PT ;  /* 0x000000080900780c */ /* 0x040fe40003f86070 */
[----:B------:R-:W-:Y:S01]  /*15330*/  ISETP.GE.U32.AND P5, PT, R9, 0x10, PT ;  /* 0x000000100900780c */ /* 0x000fe20003fa6070 */
[----:B---3--:R-:W-:-:S02]  /*15340*/  IMAD.MOV.U32 R8, RZ, RZ, R0 ;  /* 0x000000ffff087224 */ /* 0x008fc400078e0000 */
[----:B----4-:R-:W0:Y:S02]  /*15350*/  SHFL.UP PT, R0, R5, 0x1, RZ ;  /* 0x0420000005007989 */ /* 0x010e2400000e00ff */
        /* <DEDUP_REMOVED lines=11> */
[----:B------:R-:W0:Y:S04]  /*15410*/  SHFL.UP PT, R0, R7, 0x10, RZ ;  /* 0x0600000007007989 */ /* 0x000e2800000e00ff */
[----:B------:R-:W-:Y:S01]  /*15420*/  SHFL.IDX PT, R6, R8, 0x1, 0x1f ;  /* 0x00201f0008067f89 */ /* 0x000fe200000e0000 */
[----:B0-----:R-:W-:-:S05]  /*15430*/  SEL R0, R0, RZ, P5 ;  /* 0x000000ff00007207 */ /* 0x001fca0002800000 */
[----:B------:R-:W-:-:S05]  /*15440*/  IMAD.IADD R9, R7, 0x1, R0 ;  /* 0x0000000107097824 */ /* 0x000fca00078e0200 */
[----:B------:R-:W2:Y:S04]  /*15450*/  SHFL.IDX PT, R2, R9, 0x1f, 0x1f ;  /* 0x03e01f0009027f89 */ /* 0x000ea800000e0000 */
[----:B------:R-:W0:Y:S01]  /*15460*/  SHFL.IDX PT, R0, R8, RZ, 0x1f ;  /* 0x00001fff08007589 */ /* 0x000e2200000e0000 */
[----:B--2---:R-:W-:-:S04]  /*15470*/  IMAD R2, R2, R10, RZ ;  /* 0x0000000a02027224 */ /* 0x004fc800078e02ff */
[----:B------:R-:W-:-:S05]  /*15480*/  IMAD.IADD R6, R6, 0x1, R2 ;  /* 0x0000000106067824 */ /* 0x000fca00078e0202 */
[----:B0-----:R-:W-:-:S13]  /*15490*/  ISETP.GT.AND P6, PT, R6, R0, PT ;  /* 0x000000000600720c */ /* 0x001fda0003fc4270 */
[----:B------:R-:W-:Y:S05]  /*154a0*/  @P6 BRA `(.L_x_1270) ;  /* 0x0000000000906947 */ /* 0x000fea0003800000 */
.L_x_1274:
        /* <DEDUP_REMOVED lines=14> */
.L_x_1273:
[----:B------:R-:W-:Y:S05]  /*15590*/  BSYNC B0 ;  /* 0x0000000000007941 */ /* 0x000fea0003800000 */
.L_x_1272:
[----:B0----5:R-:W0:Y:S01]  /*155a0*/  SHFL.UP PT, R2, R5, 0x1, RZ ;  /* 0x0420000005027989 */ /* 0x021e2200000e00ff */
[----:B------:R-:W2:Y:S01]  /*155b0*/  LDC R10, c[0x0][0xc38] ;  /* 0x00030e00ff0a7b82 */ /* 0x000ea20000000800 */
        /* <DEDUP_REMOVED lines=14> */
[----:B------:R-:W2:Y:S02]  /*156a0*/  SHFL.IDX PT, R2, R9, 0x1f, 0x1f ;  /* 0x03e01f0009027f89 */ /* 0x000ea400000e0000 */
[----:B--2---:R-:W-:-:S04]  /*156b0*/  IMAD R2, R2, R10, RZ ;  /* 0x0000000a02027224 */ /* 0x004fc800078e02ff */
[----:B------:R-:W-:-:S05]  /*156c0*/  IMAD.IADD R6, R2, 0x1, R6 ;  /* 0x0000000102067824 */ /* 0x000fca00078e0206 */
[----:B------:R-:W-:-:S13]  /*156d0*/  ISETP.GT.AND P6, PT, R6, R0, PT ;  /* 0x000000000600720c */ /* 0x000fda0003fc4270 */
[----:B------:R-:W-:Y:S05]  /*156e0*/  @!P6 BRA `(.L_x_1274) ;  /* 0xfffffffc0070e947 */ /* 0x000fea000383ffff */
.L_x_1270:
        /* <DEDUP_REMOVED lines=10> */
[----:B------:R0:W2:Y:S01]  /*15790*/  LDG.E R7, desc[UR52][R2.64] ;  /* 0x0000003402077981 */ /* 0x0000a2000c1e1900 */
[----:B------:R-:W-:Y:S01]  /*157a0*/  ISETP.NE.AND P0, PT, RZ, UR7, PT ;  /* 0x00000007ff007c0c */ /* 0x000fe2000bf05270 */
[----:B0-----:R-:W-:-:S05]  /*157b0*/  IMAD.U32 R2, RZ, RZ, UR6 ;  /* 0x00000006ff027e24 */ /* 0x001fca000f8e00ff */
[----:B------:R0:W2:Y:S02]  /*157c0*/  SHFL.IDX PT, R5, R5, R2, 0x1f ;  /* 0x00001f0205057589 */ /* 0x0000a400000e0000 */
[----:B0-----:R-:W-:Y:S02]  /*157d0*/  IMAD.MOV.U32 R2, RZ, RZ, RZ ;  /* 0x000000ffff027224 */ /* 0x001fe400078e00ff */
[----:B--2---:R-:W-:-:S05]  /*157e0*/  IMAD R4, R5, R7, RZ ;  /* 0x0000000705047224 */ /* 0x004fca00078e02ff */
[----:B------:R-:W-:Y:S01]  /*157f0*/  IABS R8, R4 ;  /* 0x0000000400087213 */ /* 0x000fe20000000000 */
[----:B------:R-:W-:Y:S06]  /*15800*/  @!P0 BRA `(.L_x_1275) ;  /* 0x00000000000c8947 */ /* 0x000fec0003800000 */
[----:B------:R-:W-:-:S06]  /*15810*/  UIADD3 UR4, UR6, -0x1, URZ ;  /* 0xffffffff06047890 */ /* 0x000fcc000fffe03f */
[----:B------:R-:W-:-:S06]  /*15820*/  IMAD.U32 R2, RZ, RZ, UR4 ;  /* 0x00000004ff027e24 */ /* 0x000fcc000f8e00ff */
[----:B------:R0:W2:Y:S02]  /*15830*/  SHFL.IDX PT, R2, R9, R2, 0x1f ;  /* 0x00001f0209027589 */ /* 0x0000a400000e0000 */
.L_x_1275:
[----:B------:R-:W3:Y:S01]  /*15840*/  I2F.RP R3, R8 ;  /* 0x0000000800037306 */ /* 0x000ee20000209400 */
[----:B0-2---:R-:W-:-:S04]  /*15850*/  IMAD R9, R2, R10, R6 ;  /* 0x0000000a02097224 */ /* 0x005fc800078e0206 */
[----:B------:R-:W-:Y:S01]  /*15860*/  IMAD.IADD R0, R0, 0x1, -R9 ;  /* 0x0000000100007824 */ /* 0x000fe200078e0a09 */
[----:B------:R0:W-:Y:S02]  /*15870*/  STL [R1+0x20], R9 ;  /* 0x0000200901007387 */ /* 0x0001e40000100800 */
[----:B---3--:R-:W2:Y:S02]  /*15880*/  MUFU.RCP R3, R3 ;  /* 0x0000000300037308 */ /* 0x008ea40000001000 */
[----:B--2---:R-:W-:-:S06]  /*15890*/  VIADD R3, R3, 0xffffffe ;  /* 0x0ffffffe03037836 */ /* 0x004fcc0000000000 */
[----:B------:R-:W2:Y:S02]  /*158a0*/  F2I.FTZ.U32.TRUNC.NTZ R3, R3 ;  /* 0x0000000300037305 */ /* 0x000ea4000021f000 */
[----:B--2---:R-:W-:-:S04]  /*158b0*/  IMAD.MOV R2, RZ, RZ, -R3 ;  /* 0x000000ffff027224 */ /* 0x004fc800078e0a03 */
        /* <DEDUP_REMOVED lines=17> */
[----:B------:R-:W-:-:S05]  /*159d0*/  @!P1 LOP3.LUT R2, RZ, R4, RZ, 0x33, !PT ;  /* 0x00000004ff029212 */ /* 0x000fca00078e33ff */
[----:B------:R-:W-:Y:S02]  /*159e0*/  IMAD R6, R7, R2, RZ ;  /* 0x0000000207067224 */ /* 0x000fe400078e02ff */
[----:B------:R-:W-:Y:S02]  /*159f0*/  IMAD.MOV R2, RZ, RZ, -R2 ;  /* 0x000000ffff027224 */ /* 0x000fe400078e0a02 */
[----:B------:R-:W-:Y:S02]  /*15a00*/  IMAD.MOV R3, RZ, RZ, -R6 ;  /* 0x000000ffff037224 */ /* 0x000fe400078e0a06 */
[----:B------:R-:W-:-:S03]  /*15a10*/  IMAD R0, R4, R2, R0 ;  /* 0x0000000204007224 */ /* 0x000fc600078e0200 */
[----:B------:R-:W-:-:S04]  /*15a20*/  VIADDMNMX R7, R3, R10, R7, PT ;  /* 0x0000000a03077246 */ /* 0x000fc80003800107 */
[----:B------:R-:W-:-:S04]  /*15a30*/  IABS R8, R7 ;  /* 0x0000000700087213 */ /* 0x000fc80000000000 */
[----:B------:R-:W2:Y:S08]  /*15a40*/  I2F.RP R3, R8 ;  /* 0x0000000800037306 */ /* 0x000eb00000209400 */
[----:B--2---:R-:W2:Y:S02]  /*15a50*/  MUFU.RCP R3, R3 ;  /* 0x0000000300037308 */ /* 0x004ea40000001000 */
        /* <DEDUP_REMOVED lines=8> */
[----:B------:R-:W-:-:S04]  /*15ae0*/  IMAD.HI.U32 R2, R2, R3, RZ ;  /* 0x0000000302027227 */ /* 0x000fc800078e00ff */
[----:B------:R-:W-:-:S04]  /*15af0*/  IMAD.MOV R4, RZ, RZ, -R4 ;  /* 0x000000ffff047224 */ /* 0x000fc800078e0a04 */
[----:B------:R-:W-:-:S05]  /*15b00*/  IMAD R3, R2, R4, R3 ;  /* 0x0000000402037224 */ /* 0x000fca00078e0203 */
[----:B------:R-:W-:-:S13]  /*15b10*/  ISETP.GT.U32.AND P1, PT, R8, R3, PT ;  /* 0x000000030800720c */ /* 0x000fda0003f24070 */
[----:B------:R-:W-:Y:S02]  /*15b20*/  @!P1 IMAD.IADD R3, R3, 0x1, -R8 ;  /* 0x0000000103039824 */ /* 0x000fe400078e0a08 */
[----:B------:R-:W-:Y:S01]  /*15b30*/  @!P1 VIADD R2, R2, 0x1 ;  /* 0x0000000102029836 */ /* 0x000fe20000000000 */
[----:B------:R-:W-:Y:S02]  /*15b40*/  ISETP.NE.AND P1, PT, R7, RZ, PT ;  /* 0x000000ff0700720c */ /* 0x000fe40003f25270 */
[----:B------:R-:W-:Y:S02]  /*15b50*/  ISETP.GE.U32.AND P0, PT, R3, R8, PT ;  /* 0x000000080300720c */ /* 0x000fe40003f06070 */
[C---:B------:R-:W-:Y:S01]  /*15b60*/  LOP3.LUT R3, R0.reuse, R7, RZ, 0x3c, !PT ;  /* 0x0000000700037212 */ /* 0x040fe200078e3cff */
[----:B------:R-:W-:-:S03]  /*15b70*/  IMAD.IADD R0, R0, 0x1, R6 ;  /* 0x0000000100007824 */ /* 0x000fc600078e0206 */
[----:B------:R-:W-:-:S07]  /*15b80*/  ISETP.GE.AND P2, PT, R3, RZ, PT ;  /* 0x000000ff0300720c */ /* 0x000fce0003f46270 */
[----:B------:R-:W-:-:S06]  /*15b90*/  @P0 VIADD R2, R2, 0x1 ;  /* 0x0000000102020836 */ /* 0x000fcc0000000000 */
[----:B------:R-:W-:Y:S01]  /*15ba0*/  @!P2 IMAD.MOV R2, RZ, RZ, -R2 ;  /* 0x000000ffff02a224 */ /* 0x000fe200078e0a02 */
[----:B------:R-:W-:Y:S01]  /*15bb0*/  @!P1 LOP3.LUT R2, RZ, R7, RZ, 0x33, !PT ;  /* 0x00000007ff029212 */ /* 0x000fe200078e33ff */
[----:B------:R-:W-:-:S04]  /*15bc0*/  IMAD.MOV R7, RZ, RZ, -R7 ;  /* 0x000000ffff077224 */ /* 0x000fc800078e0a07 */
[----:B------:R-:W-:Y:S01]  /*15bd0*/  IMAD R0, R2, R7, R0 ;  /* 0x0000000702007224 */ /* 0x000fe200078e0200 */
[----:B------:R-:W-:-:S04]  /*15be0*/  LOP3.LUT R2, RZ, R2, RZ, 0x33, !PT ;  /* 0x00000002ff027212 */ /* 0x000fc800078e33ff */
[----:B------:R-:W-:Y:S01]  /*15bf0*/  R2UR UR36, R0 ;  /* 0x00000000002472ca */ /* 0x000fe200000e0000 */
[----:B------:R-:W-:-:S05]  /*15c00*/  IMAD.IADD R0, R5, 0x1, R2 ;  /* 0x0000000105007824 */ /* 0x000fca00078e0202 */
[----:B------:R0:W-:Y:S01]  /*15c10*/  STL [R1+0x24], R0 ;  /* 0x0000240001007387 */ /* 0x0001e20000100800 */
[----:B------:R-:W-:Y:S08]  /*15c20*/  BRA `(.L_x_1276) ;  /* 0x0000000000107947 */ /* 0x000ff00003800000 */
.L_x_1271:
[----:B------:R2:W-:Y:S01]  /*15c30*/  STL [R1+0x20], R0 ;  /* 0x0000200001007387 */ /* 0x0005e20000100800 */
[----:B------:R-:W-:Y:S01]  /*15c40*/  ULDC UR44, c[0x0][0xc3c] ;  /* 0x00030f00002c7ab9 */ /* 0x000fe20000000800 */
[----:B------:R-:W-:Y:S02]  /*15c50*/  UMOV UR36, URZ ;  /* 0x0000003f00247c82 */ /* 0x000fe40008000000 */
[----:B------:R2:W-:Y:S03]  /*15c60*/  STL [R1+0x24], RZ ;  /* 0x000024ff01007387 */ /* 0x0005e60000100800 */
.L_x_1276:
[----:B------:R-:W3:Y:S04]  /*15c70*/  LDL R3, [R1+0x20] ;  /* 0x0000200001037983 */ /* 0x000ee80000100800 */
[----:B------:R-:W4:Y:S01]  /*15c80*/  LDL R2, [R1+0x24] ;  /* 0x0000240001027983 */ /* 0x000f220000100800 */
[----:B------:R-:W-:Y:S02]  /*15c90*/  IMAD.U32 R6, RZ, RZ, UR36 ;  /* 0x00000024ff067e24 */ /* 0x000fe4000f8e00ff */
[----:B------:R-:W-:Y:S01]  /*15ca0*/  IMAD.U32 R7, RZ, RZ, UR44 ;  /* 0x0000002cff077e24 */ /* 0x000fe2000f8e00ff */
[----:B0-2---:R-:W0:Y:S02]  /*15cb0*/  S2R R0, SR_TID.X ;  /* 0x0000000000007919 */ /* 0x005e240000002100 */
[----:B0-----:R-:W-:Y:S01]  /*15cc0*/  LOP3.LUT R0, R0, 0x1f, RZ, 0xc0, !PT ;  /* 0x0000001f00007812 */ /* 0x001fe200078ec0ff */
[----:B------:R-:W-:Y:S03]  /*15cd0*/  BAR.SYNC.DEFER_BLOCKING 0x4, 0x180 ;  /* 0x0106000000007b1d */ /* 0x000fe60000010000 */
[----:B------:R-:W-:-:S13]  /*15ce0*/  ISETP.NE.AND P0, PT, R0, RZ, PT ;  /* 0x000000ff0000720c */ /* 0x000fda0003f05270 */
[----:B------:R-:W-:Y:S01]  /*15cf0*/  @!P0 MOV R0, 0x400 ;  /* 0x0000040000008802 */ /* 0x000fe20000000f00 */
[----:B---3--:R-:W-:Y:S02]  /*15d00*/  IMAD.MOV.U32 R4, RZ, RZ, R3 ;  /* 0x000000ffff047224 */ /* 0x008fe400078e0003 */
[----:B------:R-:W0:Y:S01]  /*15d10*/  @!P0 S2R R3, SR_CgaCtaId ;  /* 0x0000000000038919 */ /* 0x000e220000008800 */
[----:B----4-:R-:W-:Y:S01]  /*15d20*/  IMAD.MOV.U32 R5, RZ, RZ, R2 ;  /* 0x000000ffff057224 */ /* 0x010fe200078e0002 */
[----:B0-----:R-:W-:-:S05]  /*15d30*/  @!P0 LEA R17, R3, R0, 0x18 ;  /* 0x0000000003118211 */ /* 0x001fca00078ec0ff */
[----:B------:R2:W-:Y:S01]  /*15d40*/  @!P0 STS.128 [R17+0x284d0], R4 ;  /* 0x0284d00411008388 */ /* 0x0005e20000000c00 */
[----:B------:R-:W-:Y:S06]  /*15d50*/  BAR.ARV 0x5, 0x180 ;  /* 0x0146000000007b1d */ /* 0x000fec0000002000 */
.L_x_1269:
[----:B------:R-:W-:Y:S02]  /*15d60*/  ULDC UR4, c[0x0][0xc3c] ;  /* 0x00030f0000047ab9 */ /* 0x000fe40000000800 */
[----:B------:R-:W-:-:S06]  /*15d70*/  UISETP.GE.AND UP0, UPT, UR44, UR4, UPT ;  /* 0x000000042c00728c */ /* 0x000fcc000bf06270 */
[----:B------:R-:W-:-:S13]  /*15d80*/  PLOP3.LUT P0, PT, PT, PT, UP0, 0x80, 0x0 ;  /* 0x000000000000781c */ /* 0x000fda0003f0f008 */
[----:B------:R-:W-:Y:S05]  /*15d90*/  @!P0 BRA `(.L_x_1277) ;  /* 0xffffffb000d08947 */ /* 0x000fea000383ffff */
.L_x_1200:
[----:B------:R-:W3:Y:S01]  /*15da0*/  LDL.LU R0, [R1+0x34] ;  /* 0x0000340001007983 */ /* 0x000ee20000300800 */
[----:B------:R-:W-:Y:S01]  /*15db0*/  BSSY B0, `(.L_x_1278) ;  /* 0x000000b000007945 */ /* 0x000fe20003800000 */
[----:B012---:R-:W0:Y:S01]  /*15dc0*/  S2R R5, SR_CgaCtaId ;  /* 0x0000000000057919 */ /* 0x007e220000008800 */
[----:B---3--:R-:W-:-:S05]  /*15dd0*/  VIADD R0, R0, 0x1 ;  /* 0x0000000100007836 */ /* 0x008fca0000000000 */
        /* <DEDUP_REMOVED lines=8> */
.L_x_1326:
[----:B------:R-:W-:Y:S05]  /*15e60*/  BSYNC B0 ;  /* 0x0000000000007941 */ /* 0x000fea0003800000 */
.L_x_1278:
[----:B------:R-:W-:-:S03]  /*15e70*/  UMOV UR4, 0xffffffff ;  /* 0xffffffff00047882 */ /* 0x000fc60000000000 */
[----:B------:R-:W-:Y:S05]  /*15e80*/  BRA.DIV UR4, `(.L_x_1280) ;  /* 0x0000001604707947 */ /* 0x000fea000b800000 */
[----:B------:R-:W1:Y:S02]  /*15e90*/  S2R R2, SR_TID.X ;  /* 0x0000000000027919 */ /* 0x000e640000002100 */
[----:B-1----:R-:W-:-:S04]  /*15ea0*/  SHF.R.U32.HI R2, RZ, 0x5, R2 ;  /* 0x00000005ff027819 */ /* 0x002fc80000011602 */
[----:B------:R-:W-:-:S05]  /*15eb0*/  LOP3.LUT R2, R2, 0x3, RZ, 0xc0, !PT ;  /* 0x0000000302027812 */ /* 0x000fca00078ec0ff */
[----:B------:R1:W2:Y:S02]  /*15ec0*/  SHFL.IDX PT, R14, R2, RZ, 0x1f ;  /* 0x00001fff020e7589 */ /* 0x0002a400000e0000 */
.L_x_1329:
[----:B--2---:R-:W-:Y:S01]  /*15ed0*/  ISETP.NE.AND P0, PT, R14, RZ, PT ;  /* 0x000000ff0e00720c */ /* 0x004fe20003f05270 */
[----:B------:R-:W-:-:S12]  /*15ee0*/  BSSY B0, `(.L_x_1281) ;  /* 0x000002e000007945 */ /* 0x000fd80003800000 */
[----:B------:R-:W-:Y:S05]  /*15ef0*/  @P0 BRA `(.L_x_1282) ;  /* 0x0000000000b00947 */ /* 0x000fea0003800000 */
[----:B------:R-:W-:-:S03]  /*15f00*/  UMOV UR4, 0xffffffff ;  /* 0xffffffff00047882 */ /* 0x000fc60000000000 */
[----:B------:R-:W-:Y:S05]  /*15f10*/  BRA.DIV UR4, `(.L_x_1283) ;  /* 0x0000001604807947 */ /* 0x000fea000b800000 */
[----:B------:R-:W-:-:S13]  /*15f20*/  ELECT P6, URZ, PT ;  /* 0x00000000003f782f */ /* 0x000fda00038c0000 */
.L_x_1332:
[----:B------:R-:W-:Y:S05]  /*15f30*/  @!P6 BRA `(.L_x_1282) ;  /* 0x0000000000a0e947 */ /* 0x000fea0003800000 */
[----:B------:R-:W-:-:S06]  /*15f40*/  ULOP3.LUT UR4, UR38, 0x2, URZ, 0xfc, !UPT ;  /* 0x0000000226047892 */ /* 0x000fcc000f8efc3f */
[----:B-1----:R-:W-:-:S05]  /*15f50*/  IMAD.U32 R2, RZ, RZ, UR4 ;  /* 0x00000004ff027e24 */ /* 0x002fca000f8e00ff */
[----:B------:R-:W-:-:S13]  /*15f60*/  ISETP.NE.AND P0, PT, R2, 0x3, PT ;  /* 0x000000030200780c */ /* 0x000fda0003f05270 */
[----:B------:R-:W-:Y:S05]  /*15f70*/  @!P0 BRA `(.L_x_1284) ;  /* 0x0000000000048947 */ /* 0x000fea0003800000 */
[----:B------:R-:W-:Y:S01]  /*15f80*/  BPT.TRAP 0x1 ;  /* 0x000000040000795c */ /* 0x000fe20000300000 */
.L_x_1284:
        /* <DEDUP_REMOVED lines=14> */
.L_x_1333:
[----:B------:R-:W1:Y:S02]  /*16070*/  SYNCS.PHASECHK.TRANS64.TRYWAIT P1, [R7+URZ], R2 ;  /* 0x00000002070075a7 */ /* 0x000e64000802017f */
[----:B-1----:R-:W-:Y:S05]  /*16080*/  @!P1 BRA `(.L_x_1286) ;  /* 0x0000001400589947 */ /* 0x002fea0003800000 */
.L_x_1334:
[----:B------:R-:W-:Y:S05]  /*16090*/  @!P0 BRA `(.L_x_1287) ;  /* 0x0000000000048947 */ /* 0x000fea0003800000 */
[----:B------:R-:W-:Y:S01]  /*160a0*/  BPT.TRAP 0x1 ;  /* 0x000000040000795c */ /* 0x000fe20000300000 */
.L_x_1287:
[----:B------:R-:W2:Y:S02]  /*160b0*/  LDL.LU R4, [R1] ;  /* 0x0000000001047983 */ /* 0x000ea40000300800 */
[----:B--2---:R-:W-:-:S04]  /*160c0*/  IMAD R4, R4, 0x8, R0 ;  /* 0x0000000804047824 */ /* 0x004fc800078e0200 */
[----:B------:R-:W2:Y:S02]  /*160d0*/  SYNCS.PHASECHK.TRANS64.TRYWAIT P1, [R4+URZ+0x28460], R5 ;  /* 0x02846005040075a7 */ /* 0x000ea4000802017f */
[----:B--2---:R-:W-:Y:S05]  /*160e0*/  @!P1 BRA `(.L_x_1288) ;  /* 0x0000001400549947 */ /* 0x004fea0003800000 */
.L_x_1335:
[----:B------:R-:W-:Y:S05]  /*160f0*/  @!P0 BRA `(.L_x_1289) ;  /* 0x0000000000048947 */ /* 0x000fea0003800000 */
[----:B------:R-:W-:Y:S01]  /*16100*/  BPT.TRAP 0x1 ;  /* 0x000000040000795c */ /* 0x000fe20000300000 */
.L_x_1289:
[----:B------:R-:W-:-:S04]  /*16110*/  IMAD R3, R3, 0x8, R0 ;  /* 0x0000000803037824 */ /* 0x000fc800078e0200 */
[----:B------:R-:W3:Y:S02]  /*16120*/  SYNCS.PHASECHK.TRANS64.TRYWAIT P1, [R3+URZ+0x28460], R2 ;  /* 0x02846002030075a7 */ /* 0x000ee4000802017f */
[----:B---3--:R-:W-:Y:S05]  /*16130*/  @!P1 BRA `(.L_x_1290) ;  /* 0x0000001400549947 */ /* 0x008fea0003800000 */
.L_x_1336:
[----:B------:R-:W-:Y:S05]  /*16140*/  @!P0 BRA `(.L_x_1291) ;  /* 0x0000000000048947 */ /* 0x000fea0003800000 */
[----:B------:R-:W-:Y:S01]  /*16150*/  BPT.TRAP 0x1 ;  /* 0x000000040000795c */ /* 0x000fe20000300000 */
.L_x_1291:
[----:B------:R-:W4:Y:S02]  /*16160*/  SYNCS.PHASECHK.TRANS64.TRYWAIT P0, [R4+URZ+0x28480], R5 ;  /* 0x02848005040075a7 */ /* 0x000f24000800017f */
[----:B----4-:R-:W-:Y:S05]  /*16170*/  @!P0 BRA `(.L_x_1292) ;  /* 0x0000001400588947 */ /* 0x010fea0003800000 */
.L_x_1293:
[----:B------:R0:W0:Y:S02]  /*16180*/  SYNCS.PHASECHK.TRANS64.TRYWAIT P0, [R3+URZ+0x28480], R2 ;  /* 0x02848002030075a7 */ /* 0x000024000800017f */
[----:B0-----:R-:W-:Y:S05]  /*16190*/  @!P0 NANOSLEEP.SYNCS 0x989680 ;  /* 0x009896800000895d */ /* 0x001fea0003900000 */
[----:B------:R-:W0:Y:S02]  /*161a0*/  @!P0 SYNCS.PHASECHK.TRANS64 P0, [R3+URZ+0x28480], R2 ;  /* 0x02848002030085a7 */ /* 0x000e24000800007f */
[----:B0-----:R-:W-:Y:S05]  /*161b0*/  @!P0 BRA `(.L_x_1293) ;  /* 0xfffffffc00f08947 */ /* 0x001fea000383ffff */
.L_x_1282:
[----:B------:R-:W-:Y:S05]  /*161c0*/  BSYNC B0 ;  /* 0x0000000000007941 */ /* 0x000fea0003800000 */
.L_x_1281:
[----:B------:R-:W-:Y:S05]  /*161d0*/  EXIT ;  /* 0x000000000000794d */ /* 0x000fea0003800000 */
.L_x_1098:
[----:B0-----:R-:W-:-:S04]  /*161e0*/  IMAD.U32 R3, RZ, RZ, UR41 ;  /* 0x00000029ff037e24 */ /* 0x001fc8000f8e00ff */
[----:B------:R0:W1:Y:S03]  /*161f0*/  SYNCS.PHASECHK.TRANS64.TRYWAIT P1, [R3+URZ+0x28400], R8 ;  /* 0x02840008030075a7 */ /* 0x000066000802017f */
[----:B-1----:R-:W-:Y:S05]  /*16200*/  @!P1 NANOSLEEP.SYNCS 0x989680 ;  /* 0x009896800000995d */ /* 0x002fea0003900000 */
[----:B------:R-:W1:Y:S02]  /*16210*/  @!P1 SYNCS.PHASECHK.TRANS64 P1, [R3+URZ+0x28400], R8 ;  /* 0x02840008030095a7 */ /* 0x000e64000802007f */
[----:B-1----:R-:W-:Y:S05]  /*16220*/  @!P1 BRA `(.L_x_1098) ;  /* 0xfffffffc00ec9947 */ /* 0x002fea000383ffff */
[----:B------:R-:W-:Y:S05]  /*16230*/  BRA `(.L_x_1294) ;  /* 0xfffffebc00b87947 */ /* 0x000fea000383ffff */
.L_x_1102:
[----:B-1----:R1:W2:Y:S02]  /*16240*/  SYNCS.PHASECHK.TRANS64.TRYWAIT P2, [R6+URZ+0x28430], R3 ;  /* 0x02843003060075a7 */ /* 0x0022a4000804017f */
[----:B--2---:R-:W-:Y:S05]  /*16250*/  @!P2 NANOSLEEP.SYNCS 0x989680 ;  /* 0x009896800000a95d */ /* 0x004fea0003900000 */
[----:B------:R-:W2:Y:S02]  /*16260*/  @!P2 SYNCS.PHASECHK.TRANS64 P2, [R6+URZ+0x28430], R3 ;  /* 0x028430030600a5a7 */ /* 0x000ea4000804007f */
[----:B--2---:R-:W-:Y:S05]  /*16270*/  @!P2 BRA `(.L_x_1102) ;  /* 0xfffffffc00f0a947 */ /* 0x004fea000383ffff */
[----:B------:R-:W-:Y:S05]  /*16280*/  BRA `(.L_x_1101) ;  /* 0xfffffebc00dc7947 */ /* 0x000fea000383ffff */
.L_x_1118:
[----:B-1----:R-:W-:-:S04]  /*16290*/  IMAD.U32 R9, RZ, RZ, UR6 ;  /* 0x00000006ff097e24 */ /* 0x002fc8000f8e00ff */
[----:B------:R1:W2:Y:S03]  /*162a0*/  SYNCS.PHASECHK.TRANS64.TRYWAIT P2, [R9+URZ+0x28430], R8 ;  /* 0x02843008090075a7 */ /* 0x0002a6000804017f */
[----:B--2---:R-:W-:Y:S05]  /*162b0*/  @!P2 NANOSLEEP.SYNCS 0x989680 ;  /* 0x009896800000a95d */ /* 0x004fea0003900000 */
[----:B------:R-:W2:Y:S02]  /*162c0*/  @!P2 SYNCS.PHASECHK.TRANS64 P2, [R9+URZ+0x28430], R8 ;  /* 0x028430080900a5a7 */ /* 0x000ea4000804007f */
[----:B--2---:R-:W-:Y:S05]  /*162d0*/  @!P2 BRA `(.L_x_1118) ;  /* 0xfffffffc00eca947 */ /* 0x004fea000383ffff */
[----:B------:R-:W-:Y:S05]  /*162e0*/  BRA `(.L_x_1115) ;  /* 0xfffffee400847947 */ /* 0x000fea000383ffff */
.L_x_1122:
[----:B-1----:R-:W-:-:S04]  /*162f0*/  IMAD.U32 R9, RZ, RZ, UR6 ;  /* 0x00000006ff097e24 */ /* 0x002fc8000f8e00ff */
[----:B------:R1:W2:Y:S03]  /*16300*/  SYNCS.PHASECHK.TRANS64.TRYWAIT P2, [R9+URZ+0x28450], R8 ;  /* 0x02845008090075a7 */ /* 0x0002a6000804017f */
[----:B--2---:R-:W-:Y:S05]  /*16310*/  @!P2 NANOSLEEP.SYNCS 0x989680 ;  /* 0x009896800000a95d */ /* 0x004fea0003900000 */
[----:B------:R-:W2:Y:S02]  /*16320*/  @!P2 SYNCS.PHASECHK.TRANS64 P2, [R9+URZ+0x28450], R8 ;  /* 0x028450080900a5a7 */ /* 0x000ea4000804007f */
[----:B--2---:R-:W-:Y:S05]  /*16330*/  @!P2 BRA `(.L_x_1122) ;  /* 0xfffffffc00eca947 */ /* 0x004fea000383ffff */
[----:B------:R-:W-:Y:S05]  /*16340*/  BRA `(.L_x_1119) ;  /* 0xfffffee8004c7947 */ /* 0x000fea000383ffff */
.L_x_1140:
[----:B-1----:R-:W-:-:S04]  /*16350*/  IMAD.U32 R7, RZ, RZ, UR6 ;  /* 0x00000006ff077e24 */ /* 0x002fc8000f8e00ff */
[----:B------:R1:W2:Y:S03]  /*16360*/  SYNCS.PHASECHK.TRANS64.TRYWAIT P2, [R7+URZ+0x28430], R6 ;  /* 0x02843006070075a7 */ /* 0x0002a6000804017f */
[----:B--2---:R-:W-:Y:S05]  /*16370*/  @!P2 NANOSLEEP.SYNCS 0x989680 ;  /* 0x009896800000a95d */ /* 0x004fea0003900000 */
[----:B------:R-:W2:Y:S02]  /*16380*/  @!P2 SYNCS.PHASECHK.TRANS64 P2, [R7+URZ+0x28430], R6 ;  /* 0x028430060700a5a7 */ /* 0x000ea4000804007f */
[----:B--2---:R-:W-:Y:S05]  /*16390*/  @!P2 BRA `(.L_x_1140) ;  /* 0xfffffffc00eca947 */ /* 0x004fea000383ffff */
[----:B------:R-:W-:Y:S05]  /*163a0*/  BRA `(.L_x_1137) ;  /* 0xffffff1000187947 */ /* 0x000fea000383ffff */
.L_x_1144:
[----:B-1----:R-:W-:-:S04]  /*163b0*/  IMAD.U32 R7, RZ, RZ, UR6 ;  /* 0x00000006ff077e24 */ /* 0x002fc8000f8e00ff */
[----:B------:R1:W2:Y:S03]  /*163c0*/  SYNCS.PHASECHK.TRANS64.TRYWAIT P2, [R7+URZ+0x28450], R6 ;  /* 0x02845006070075a7 */ /* 0x0002a6000804017f */
[----:B--2---:R-:W-:Y:S05]  /*163d0*/  @!P2 NANOSLEEP.SYNCS 0x989680 ;  /* 0x009896800000a95d */ /* 0x004fea0003900000 */
[----:B------:R-:W2:Y:S02]  /*163e0*/  @!P2 SYNCS.PHASECHK.TRANS64 P2, [R7+URZ+0x28450], R6 ;  /* 0x028450060700a5a7 */ /* 0x000ea4000804007f */
[----:B--2---:R-:W-:Y:S05]  /*163f0*/  @!P2 BRA `(.L_x_1144) ;  /* 0xfffffffc00eca947 */ /* 0x004fea000383ffff */
[----:B------:R-:W-:Y:S05]  /*16400*/  BRA `(.L_x_1141) ;  /* 0xffffff1000ec7947 */ /* 0x000fea000383ffff */
.L_x_1151:
[----:B-1----:R-:W-:-:S04]  /*16410*/  IMAD.U32 R7, RZ, RZ, UR6 ;  /* 0x00000006ff077e24 */ /* 0x002fc8000f8e00ff */
[----:B------:R1:W2:Y:S03]  /*16420*/  SYNCS.PHASECHK.TRANS64.TRYWAIT P2, [R7+URZ+0x28430], R6 ;  /* 0x02843006070075a7 */ /* 0x0002a6000804017f */
[----:B--2---:R-:W-:Y:S05]  /*16430*/  @!P2 NANOSLEEP.SYNCS 0x989680 ;  /* 0x009896800000a95d */ /* 0x004fea0003900000 */
[----:B------:R-:W2:Y:S02]  /*16440*/  @!P2 SYNCS.PHASECHK.TRANS64 P2, [R7+URZ+0x28430], R6 ;  /* 0x028430060700a5a7 */ /* 0x000ea4000804007f */
[----:B--2---:R-:W-:Y:S05]  /*16450*/  @!P2 BRA `(.L_x_1151) ;  /* 0xfffffffc00eca947 */ /* 0x004fea000383ffff */
[----:B------:R-:W-:Y:S05]  /*16460*/  BRA `(.L_x_1148) ;  /* 0xffffff2c00647947 */ /* 0x000fea000383ffff */
.L_x_1155:
[----:B-1----:R-:W-:-:S04]  /*16470*/  IMAD.U32 R7, RZ, RZ, UR6 ;  /* 0x00000006ff077e24 */ /* 0x002fc8000f8e00ff */
[----:B------:R1:W2:Y:S03]  /*16480*/  SYNCS.PHASECHK.TRANS64.TRYWAIT P2, [R7+URZ+0x28450], R6 ;  /* 0x02845006070075a7 */ /* 0x0002a6000804017f */
[----:B--2---:R-:W-:Y:S05]  /*16490*/  @!P2 NANOSLEEP.SYNCS 0x989680 ;  /* 0x009896800000a95d */ /* 0x004fea0003900000 */
[----:B------:R-:W2:Y:S02]  /*164a0*/  @!P2 SYNCS.PHASECHK.TRANS64 P2, [R7+URZ+0x28450], R6 ;  /* 0x028450060700a5a7 */ /* 0x000ea4000804007f */
[----:B--2---:R-:W-:Y:S05]  /*164b0*/  @!P2 BRA `(.L_x_1155) ;  /* 0xfffffffc00eca947 */ /* 0x004fea000383ffff */
[----:B------:R-:W-:Y:S05]  /*164c0*/  BRA `(.L_x_1152) ;  /* 0xffffff3000387947 */ /* 0x000fea000383ffff */
.L_x_1169:
[----:B-1----:R-:W-:-:S04]  /*164d0*/  IMAD.U32 R5, RZ, RZ, UR9 ;  /* 0x00000009ff057e24 */ /* 0x002fc8000f8e00ff */
[----:B------:R1:W2:Y:S03]  /*164e0*/  SYNCS.PHASECHK.TRANS64.TRYWAIT P1, [R5+URZ+0x28450], R0 ;  /* 0x02845000050075a7 */ /* 0x0002a6000802017f */
[----:B--2---:R-:W-:Y:S05]  /*164f0*/  @!P1 NANOSLEEP.SYNCS 0x989680 ;  /* 0x009896800000995d */ /* 0x004fea0003900000 */
[----:B------:R-:W2:Y:S02]  /*16500*/  @!P1 SYNCS.PHASECHK.TRANS64 P1, [R5+URZ+0x28450], R0 ;  /* 0x02845000050095a7 */ /* 0x000ea4000802007f */
[----:B--2---:R-:W-:Y:S05]  /*16510*/  @!P1 BRA `(.L_x_1169) ;  /* 0xfffffffc00ec9947 */ /* 0x004fea000383ffff */
[----:B------:R-:W-:Y:S05]  /*16520*/  BRA `(.L_x_1168) ;  /* 0xffffff5400187947 */ /* 0x000fea000383ffff */
.L_x_1221:
[----:B------:R-:W-:Y:S02]  /*16530*/  IMAD.MOV.U32 R13, RZ, RZ, R0 ;  /* 0x000000ffff0d7224 */ /* 0x000fe400078e0000 */
[----:B------:R-:W-:Y:S02]  /*16540*/  IMAD.MOV.U32 R12, RZ, RZ, RZ ;  /* 0x000000ffff0c7224 */ /* 0x000fe400078e00ff */
[----:B------:R-:W-:Y:S02]  /*16550*/  IMAD.MOV.U32 R11, RZ, RZ, 0x1f ;  /* 0x0000001fff0b7424 */ /* 0x000fe400078e00ff */
[----:B------:R-:W-:-:S07]  /*16560*/  IMAD.MOV.U32 R15, RZ, RZ, -0x1 ;  /* 0xffffffffff0f7424 */ /* 0x000fce00078e00ff */
[----:B01----:R-:W-:Y:S05]  /*16570*/  WARPSYNC.COLLECTIVE R15, `(.L_x_1295) ;  /* 0x000000000f087348 */ /* 0x003fea0003c00000 */
[----:B------:R2:W3:Y:S02]  /*16580*/  SHFL.IDX P6, R14, R13, R12, R11 ;  /* 0x0000000c0d0e7389 */ /* 0x0004e400000c000b */
[----:B0123--:R-:W-:Y:S01]  /*16590*/  ENDCOLLECTIVE ;  /* 0x000000000000791b */ /* 0x00ffe20003800000 */
.L_x_1295:
[----:B------:R-:W-:Y:S05]  /*165a0*/  BRA `(.L_x_1296) ;  /* 0xffffffbc00647947 */ /* 0x000fea000383ffff */
.L_x_1223:
[----:B------:R-:W-:Y:S01]  /*165b0*/  BSSY B0, `(.L_x_1297) ;  /* 0x0000006000007945 */ /* 0x000fe20003800000 */
[----:B------:R-:W-:-:S07]  /*165c0*/  IMAD.MOV.U32 R15, RZ, RZ, -0x1 ;  /* 0xffffffffff0f7424 */ /* 0x000fce00078e00ff */
[----:B01-3--:R-:W-:Y:S05]  /*165d0*/  WARPSYNC.COLLECTIVE R15, `(.L_x_1298) ;  /* 0x000000000f0c7348 */ /* 0x00bfea0003c00000 */
[----:B------:R-:W-:Y:S02]  /*165e0*/  ELECT P6, UR62, PT ;  /* 0x00000000003e782f */ /* 0x000fe400038c0000 */
[----:B------:R-:W-:Y:S01]  /*165f0*/  MOV R14, UR62 ;  /* 0x0000003e000e7c02 */ /* 0x000fe20008000f00 */
[----:B01-3--:R-:W-:Y:S10]  /*16600*/  ENDCOLLECTIVE ;  /* 0x000000000000791b */ /* 0x00bff40003800000 */
.L_x_1298:
[----:B------:R-:W-:Y:S05]  /*16610*/  BSYNC B0 ;  /* 0x0000000000007941 */ /* 0x000fea0003800000 */
.L_x_1297:
[----:B------:R-:W-:Y:S05]  /*16620*/  BRA `(.L_x_1299) ;  /* 0xffffffbc00707947 */ /* 0x000fea000383ffff */
.L_x_1225:
[----:B0-----:R0:W2:Y:S02]  /*16630*/  SYNCS.PHASECHK.TRANS64.TRYWAIT P0, [R4+URZ+0x28480], R3 ;  /* 0x02848003040075a7 */ /* 0x0010a4000800017f */
[----:B--2---:R-:W-:Y:S05]  /*16640*/  @!P0 NANOSLEEP.SYNCS 0x989680 ;  /* 0x009896800000895d */ /* 0x004fea0003900000 */
[----:B------:R-:W2:Y:S02]  /*16650*/  @!P0 SYNCS.PHASECHK.TRANS64 P0, [R4+URZ+0x28480], R3 ;  /* 0x02848003040085a7 */ /* 0x000ea4000800007f */
[----:B--2---:R-:W-:Y:S05]  /*16660*/  @!P0 BRA `(.L_x_1225) ;  /* 0xfffffffc00f08947 */ /* 0x004fea000383ffff */
[----:B------:R-:W-:Y:S05]  /*16670*/  BRA `(.L_x_1300) ;  /* 0xffffffbc00d47947 */ /* 0x000fea000383ffff */
.L_x_1227:
[----:B--2---:R2:W4:Y:S02]  /*16680*/  SYNCS.PHASECHK.TRANS64.TRYWAIT P0, [R4+URZ+0x28440], R3 ;  /* 0x02844003040075a7 */ /* 0x004524000800017f */
[----:B----4-:R-:W-:Y:S05]  /*16690*/  @!P0 NANOSLEEP.SYNCS 0x989680 ;  /* 0x009896800000895d */ /* 0x010fea0003900000 */
[----:B------:R-:W4:Y:S02]  /*166a0*/  @!P0 SYNCS.PHASECHK.TRANS64 P0, [R4+URZ+0x28440], R3 ;  /* 0x02844003040085a7 */ /* 0x000f24000800007f */
[----:B----4-:R-:W-:Y:S05]  /*166b0*/  @!P0 BRA `(.L_x_1227) ;  /* 0xfffffffc00f08947 */ /* 0x010fea000383ffff */
[----:B------:R-:W-:Y:S05]  /*166c0*/  BRA `(.L_x_1301) ;  /* 0xffffffc000447947 */ /* 0x000fea000383ffff */
.L_x_1231:
[----:B------:R-:W-:Y:S02]  /*166d0*/  IMAD.MOV.U32 R13, RZ, RZ, R3 ;  /* 0x000000ffff0d7224 */ /* 0x000fe400078e0003 */
[----:B------:R-:W-:Y:S02]  /*166e0*/  IMAD.MOV.U32 R12, RZ, RZ, RZ ;  /* 0x000000ffff0c7224 */ /* 0x000fe400078e00ff */
[----:B------:R-:W-:Y:S02]  /*166f0*/  IMAD.MOV.U32 R11, RZ, RZ, 0x181f ;  /* 0x0000181fff0b7424 */ /* 0x000fe400078e00ff */
[----:B------:R-:W-:Y:S02]  /*16700*/  IMAD.MOV.U32 R15, RZ, RZ, -0x1 ;  /* 0xffffffffff0f7424 */ /* 0x000fe400078e00ff */
[----:B------:R-:W-:Y:S02]  /*16710*/  IMAD R2, R8, UR42, RZ ;  /* 0x0000002a08027c24 */ /* 0x000fe4000f8e02ff */
[----:B------:R-:W-:-:S07]  /*16720*/  IMAD.IADD R0, R19, 0x1, R18 ;  /* 0x0000000113007824 */ /* 0x000fce00078e0212 */
[----:B-1---5:R-:W-:Y:S05]  /*16730*/  WARPSYNC.COLLECTIVE R15, `(.L_x_1302) ;  /* 0x000000000f087348 */ /* 0x022fea0003c00000 */
[----:B------:R0:W2:Y:S02]  /*16740*/  SHFL.IDX P6, R14, R13, R12, R11 ;  /* 0x0000000c0d0e7389 */ /* 0x0000a400000c000b */
[----:B012--5:R-:W-:Y:S01]  /*16750*/  ENDCOLLECTIVE ;  /* 0x000000000000791b */ /* 0x027fe20003800000 */
.L_x_1302:
[C---:B------:R-:W-:Y:S01]  /*16760*/  VIADD R5, R0.reuse, 0x10 ;  /* 0x0000001000057836 */ /* 0x040fe20000000000 */
[----:B------:R-:W-:Y:S01]  /*16770*/  ISETP.GE.AND P2, PT, R0, R2, PT ;  /* 0x000000020000720c */ /* 0x000fe20003f46270 */
[----:B------:R-:W-:Y:S02]  /*16780*/  IMAD.MOV.U32 R13, RZ, RZ, R4 ;  /* 0x000000ffff0d7224 */ /* 0x000fe400078e0004 */
[----:B------:R-:W-:-:S10]  /*16790*/  IMAD.MOV.U32 R6, RZ, RZ, R14 ;  /* 0x000000ffff067224 */ /* 0x000fd400078e000e */
[----:B------:R-:W-:Y:S05]  /*167a0*/  WARPSYNC.COLLECTIVE R15, `(.L_x_1303) ;  /* 0x000000000f087348 */ /* 0x000fea0003c00000 */
[----:B------:R0:W1:Y:S02]  /*167b0*/  SHFL.IDX P6, R14, R13, R12, R11 ;  /* 0x0000000c0d0e7389 */ /* 0x00006400000c000b */
[----:B01----:R-:W-:Y:S01]  /*167c0*/  ENDCOLLECTIVE ;  /* 0x000000000000791b */ /* 0x003fe20003800000 */
.L_x_1303:
[----:B------:R-:W-:Y:S02]  /*167d0*/  IMAD.MOV.U32 R13, RZ, RZ, R3 ;  /* 0x000000ffff0d7224 */ /* 0x000fe400078e0003 */
[----:B------:R-:W-:Y:S02]  /*167e0*/  IMAD.MOV.U32 R12, RZ, RZ, 0x1 ;  /* 0x00000001ff0c7424 */ /* 0x000fe400078e00ff */
[----:B------:R-:W-:-:S07]  /*167f0*/  IMAD.MOV.U32 R7, RZ, RZ, R14 ;  /* 0x000000ffff077224 */ /* 0x000fce00078e000e */
[----:B------:R-:W-:Y:S05]  /*16800*/  WARPSYNC.COLLECTIVE R15, `(.L_x_1304) ;  /* 0x000000000f087348 */ /* 0x000fea0003c00000 */
[----:B------:R0:W1:Y:S02]  /*16810*/  SHFL.IDX P6, R14, R13, R12, R11 ;  /* 0x0000000c0d0e7389 */ /* 0x00006400000c000b */
[----:B01----:R-:W-:Y:S01]  /*16820*/  ENDCOLLECTIVE ;  /* 0x000000000000791b */ /* 0x003fe20003800000 */
.L_x_1304:
        /* <DEDUP_REMOVED lines=10> */
.L_x_1305:
        /* <DEDUP_REMOVED lines=12> */
.L_x_1306:
        /* <DEDUP_REMOVED lines=18> */
.L_x_1307:
[----:B------:R-:W-:Y:S02]  /*16ab0*/  IMAD.MOV.U32 R13, RZ, RZ, R3 ;  /* 0x000000ffff0d7224 */ /* 0x000fe400078e0003 */
[----:B------:R-:W-:Y:S02]  /*16ac0*/  IMAD.MOV.U32 R12, RZ, RZ, 0x3 ;  /* 0x00000003ff0c7424 */ /* 0x000fe400078e00ff */
[----:B------:R-:W-:-:S07]  /*16ad0*/  IMAD.MOV.U32 R7, RZ, RZ, R14 ;  /* 0x000000ffff077224 */ /* 0x000fce00078e000e */
[----:B------:R-:W-:Y:S05]  /*16ae0*/  WARPSYNC.COLLECTIVE R15, `(.L_x_1308) ;  /* 0x000000000f087348 */ /* 0x000fea0003c00000 */
[----:B------:R0:W1:Y:S02]  /*16af0*/  SHFL.IDX P6, R14, R13, R12, R11 ;  /* 0x0000000c0d0e7389 */ /* 0x00006400000c000b */
[----:B01----:R-:W-:Y:S01]  /*16b00*/  ENDCOLLECTIVE ;  /* 0x000000000000791b */ /* 0x003fe20003800000 */
.L_x_1308:
        /* <DEDUP_REMOVED lines=17> */
.L_x_1309:
[----:B------:R-:W-:Y:S02]  /*16c20*/  IMAD.MOV.U32 R13, RZ, RZ, R3 ;  /* 0x000000ffff0d7224 */ /* 0x000fe400078e0003 */
[----:B------:R-:W-:Y:S02]  /*16c30*/  IMAD.MOV.U32 R12, RZ, RZ, 0x4 ;  /* 0x00000004ff0c7424 */ /* 0x000fe400078e00ff */
[----:B------:R-:W-:-:S07]  /*16c40*/  IMAD.MOV.U32 R7, RZ, RZ, R14 ;  /* 0x000000ffff077224 */ /* 0x000fce00078e000e */
[----:B------:R-:W-:Y:S05]  /*16c50*/  WARPSYNC.COLLECTIVE R15, `(.L_x_1310) ;  /* 0x000000000f087348 */ /* 0x000fea0003c00000 */
[----:B------:R0:W1:Y:S02]  /*16c60*/  SHFL.IDX P6, R14, R13, R12, R11 ;  /* 0x0000000c0d0e7389 */ /* 0x00006400000c000b */
[----:B01----:R-:W-:Y:S01]  /*16c70*/  ENDCOLLECTIVE ;  /* 0x000000000000791b */ /* 0x003fe20003800000 */
.L_x_1310:
        /* <DEDUP_REMOVED lines=17> */
.L_x_1311:
[----:B------:R-:W-:Y:S02]  /*16d90*/  IMAD.MOV.U32 R13, RZ, RZ, R3 ;  /* 0x000000ffff0d7224 */ /* 0x000fe400078e0003 */
[----:B------:R-:W-:Y:S02]  /*16da0*/  IMAD.MOV.U32 R12, RZ, RZ, 0x5 ;  /* 0x00000005ff0c7424 */ /* 0x000fe400078e00ff */
[----:B------:R-:W-:-:S07]  /*16db0*/  IMAD.MOV.U32 R7, RZ, RZ, R14 ;  /* 0x000000ffff077224 */ /* 0x000fce00078e000e */
[----:B------:R-:W-:Y:S05]  /*16dc0*/  WARPSYNC.COLLECTIVE R15, `(.L_x_1312) ;  /* 0x000000000f087348 */ /* 0x000fea0003c00000 */
[----:B------:R0:W1:Y:S02]  /*16dd0*/  SHFL.IDX P6, R14, R13, R12, R11 ;  /* 0x0000000c0d0e7389 */ /* 0x00006400000c000b */
[----:B01----:R-:W-:Y:S01]  /*16de0*/  ENDCOLLECTIVE ;  /* 0x000000000000791b */ /* 0x003fe20003800000 */
.L_x_1312:
        /* <DEDUP_REMOVED lines=17> */
.L_x_1313:
[----:B------:R-:W-:Y:S02]  /*16f00*/  IMAD.MOV.U32 R13, RZ, RZ, R3 ;  /* 0x000000ffff0d7224 */ /* 0x000fe400078e0003 */
[----:B------:R-:W-:Y:S02]  /*16f10*/  IMAD.MOV.U32 R12, RZ, RZ, 0x6 ;  /* 0x00000006ff0c7424 */ /* 0x000fe400078e00ff */
[----:B------:R-:W-:-:S07]  /*16f20*/  IMAD.MOV.U32 R7, RZ, RZ, R14 ;  /* 0x000000ffff077224 */ /* 0x000fce00078e000e */
[----:B------:R-:W-:Y:S05]  /*16f30*/  WARPSYNC.COLLECTIVE R15, `(.L_x_1314) ;  /* 0x000000000f087348 */ /* 0x000fea0003c00000 */
[----:B------:R0:W1:Y:S02]  /*16f40*/  SHFL.IDX P6, R14, R13, R12, R11 ;  /* 0x0000000c0d0e7389 */ /* 0x00006400000c000b */
[----:B01----:R-:W-:Y:S01]  /*16f50*/  ENDCOLLECTIVE ;  /* 0x000000000000791b */ /* 0x003fe20003800000 */
.L_x_1314:
        /* <DEDUP_REMOVED lines=16> */
.L_x_1315:
[----:B------:R-:W-:Y:S02]  /*17060*/  IMAD.MOV.U32 R13, RZ, RZ, R3 ;  /* 0x000000ffff0d7224 */ /* 0x000fe400078e0003 */
[----:B------:R-:W-:Y:S02]  /*17070*/  IMAD.MOV.U32 R12, RZ, RZ, 0x7 ;  /* 0x00000007ff0c7424 */ /* 0x000fe400078e00ff */
[----:B------:R-:W-:-:S07]  /*17080*/  IMAD.MOV.U32 R7, RZ, RZ, R14 ;  /* 0x000000ffff077224 */ /* 0x000fce00078e000e */
[----:B------:R-:W-:Y:S05]  /*17090*/  WARPSYNC.COLLECTIVE R15, `(.L_x_1316) ;  /* 0x000000000f087348 */ /* 0x000fea0003c00000 */
[----:B------:R0:W1:Y:S02]  /*170a0*/  SHFL.IDX P6, R14, R13, R12, R11 ;  /* 0x0000000c0d0e7389 */ /* 0x00006400000c000b */
[----:B01----:R-:W-:Y:S01]  /*170b0*/  ENDCOLLECTIVE ;  /* 0x000000000000791b */ /* 0x003fe20003800000 */
.L_x_1316:
        /* <DEDUP_REMOVED lines=10> */
.L_x_1317:
[----:B------:R-:W-:Y:S01]  /*17160*/  @!PT LDS RZ, [RZ] ;  /* 0x00000000fffff984 */ /* 0x000fe20000000800 */
[----:B------:R-:W-:Y:S01]  /*17170*/  @!PT LDS RZ, [RZ] ;  /* 0x00000000fffff984 */ /* 0x000fe20000000800 */
[----:B------:R-:W-:Y:S01]  /*17180*/  @!PT LDS RZ, [RZ] ;  /* 0x00000000fffff984 */ /* 0x000fe20000000800 */
[----:B------:R0:W-:Y:S04]  /*17190*/  @!P2 LDGSTS.E.BYPASS.LTC128B.128 [R9+0x1b000], desc[UR52][R6.64], !P0 ;  /* 0x1b0000000609afae */ /* 0x0001e8000c101d74 */
[----:B------:R0:W-:Y:S01]  /*171a0*/  @!P2 LDGSTS.E.BYPASS.LTC128B.128 [R9+0x1f000], desc[UR52][R6.64+0x80], !P1 ;  /* 0x1f0000800609afae */ /* 0x0001e2000c901d74 */
[----:B------:R-:W-:Y:S01]  /*171b0*/  IMAD.MOV.U32 R4, RZ, RZ, R14 ;  /* 0x000000ffff047224 */ /* 0x000fe200078e000e */
[----:B------:R-:W-:Y:S06]  /*171c0*/  BRA `(.L_x_1318) ;  /* 0xffffffc000d07947 */ /* 0x000fec000383ffff */
.L_x_1236:
[----:B---3--:R3:W4:Y:S02]  /*171d0*/  SYNCS.PHASECHK.TRANS64.TRYWAIT P0, [R17+URZ+0x28420], R0 ;  /* 0x02842000110075a7 */ /* 0x008724000800017f */
[----:B----4-:R-:W-:Y:S05]  /*171e0*/  @!P0 NANOSLEEP.SYNCS 0x989680 ;  /* 0x009896800000895d */ /* 0x010fea0003900000 */
[----:B------:R-:W4:Y:S02]  /*171f0*/  @!P0 SYNCS.PHASECHK.TRANS64 P0, [R17+URZ+0x28420], R0 ;  /* 0x02842000110085a7 */ /* 0x000f24000800007f */
[----:B----4-:R-:W-:Y:S05]  /*17200*/  @!P0 BRA `(.L_x_1236) ;  /* 0xfffffffc00f08947 */ /* 0x010fea000383ffff */
[----:B------:R-:W-:Y:S05]  /*17210*/  BRA `(.L_x_1319) ;  /* 0xffffffc4003c7947 */ /* 0x000fea000383ffff */
.L_x_1242:
[----:B--2---:R2:W4:Y:S02]  /*17220*/  SYNCS.PHASECHK.TRANS64.TRYWAIT P0, [R6+URZ+0x28480], R5 ;  /* 0x02848005060075a7 */ /* 0x004524000800017f */
[----:B----4-:R-:W-:Y:S05]  /*17230*/  @!P0 NANOSLEEP.SYNCS 0x989680 ;  /* 0x009896800000895d */ /* 0x010fea0003900000 */
[----:B------:R-:W4:Y:S02]  /*17240*/  @!P0 SYNCS.PHASECHK.TRANS64 P0, [R6+URZ+0x28480], R5 ;  /* 0x02848005060085a7 */ /* 0x000f24000800007f */
[----:B----4-:R-:W-:Y:S05]  /*17250*/  @!P0 BRA `(.L_x_1242) ;  /* 0xfffffffc00f08947 */ /* 0x010fea000383ffff */
[----:B------:R-:W-:Y:S05]  /*17260*/  BRA `(.L_x_1320) ;  /* 0xffffffc400f87947 */ /* 0x000fea000383ffff */
.L_x_1248:
[----:B0-----:R0:W2:Y:S02]  /*17270*/  SYNCS.PHASECHK.TRANS64.TRYWAIT P0, [R6+URZ+0x28440], R5 ;  /* 0x02844005060075a7 */ /* 0x0010a4000800017f */
[----:B--2---:R-:W-:Y:S05]  /*17280*/  @!P0 NANOSLEEP.SYNCS 0x989680 ;  /* 0x009896800000895d */ /* 0x004fea0003900000 */
[----:B------:R-:W2:Y:S02]  /*17290*/  @!P0 SYNCS.PHASECHK.TRANS64 P0, [R6+URZ+0x28440], R5 ;  /* 0x02844005060085a7 */ /* 0x000ea4000800007f */
[----:B--2---:R-:W-:Y:S05]  /*172a0*/  @!P0 BRA `(.L_x_1248) ;  /* 0xfffffffc00f08947 */ /* 0x004fea000383ffff */
[----:B------:R-:W-:Y:S05]  /*172b0*/  BRA `(.L_x_1321) ;  /* 0xffffffc800b87947 */ /* 0x000fea000383ffff */
.L_x_1255:
[----:B--2---:R2:W4:Y:S02]  /*172c0*/  SYNCS.PHASECHK.TRANS64.TRYWAIT P0, [R19+URZ+0x28470], R4 ;  /* 0x02847004130075a7 */ /* 0x004524000800017f */
[----:B----4-:R-:W-:Y:S05]  /*172d0*/  @!P0 NANOSLEEP.SYNCS 0x989680 ;  /* 0x009896800000895d */ /* 0x010fea0003900000 */
[----:B------:R-:W4:Y:S02]  /*172e0*/  @!P0 SYNCS.PHASECHK.TRANS64 P0, [R19+URZ+0x28470], R4 ;  /* 0x02847004130085a7 */ /* 0x000f24000800007f */
[----:B----4-:R-:W-:Y:S05]  /*172f0*/  @!P0 BRA `(.L_x_1255) ;  /* 0xfffffffc00f08947 */ /* 0x010fea000383ffff */
[----:B------:R-:W-:Y:S05]  /*17300*/  BRA `(.L_x_1322) ;  /* 0xffffffcc00907947 */ /* 0x000fea000383ffff */
.L_x_1257:
[----:B----4-:R4:W0:Y:S02]  /*17310*/  SYNCS.PHASECHK.TRANS64.TRYWAIT P0, [R19+URZ+0x28460], R3 ;  /* 0x02846003130075a7 */ /* 0x010824000800017f */
[----:B0-----:R-:W-:Y:S05]  /*17320*/  @!P0 NANOSLEEP.SYNCS 0x989680 ;  /* 0x009896800000895d */ /* 0x001fea0003900000 */
[----:B------:R-:W0:Y:S02]  /*17330*/  @!P0 SYNCS.PHASECHK.TRANS64 P0, [R19+URZ+0x28460], R3 ;  /* 0x02846003130085a7 */ /* 0x000e24000800007f */
[----:B0-----:R-:W-:Y:S05]  /*17340*/  @!P0 BRA `(.L_x_1257) ;  /* 0xfffffffc00f08947 */ /* 0x001fea000383ffff */
[----:B------:R-:W-:Y:S05]  /*17350*/  BRA `(.L_x_1323) ;  /* 0xffffffcc00987947 */ /* 0x000fea000383ffff */
.L_x_1264:
[----:B--2---:R2:W3:Y:S02]  /*17360*/  SYNCS.PHASECHK.TRANS64.TRYWAIT P1, [R2+URZ+0x28470], R3 ;  /* 0x02847003020075a7 */ /* 0x0044e4000802017f */
[----:B---3--:R-:W-:Y:S05]  /*17370*/  @!P1 NANOSLEEP.SYNCS 0x989680 ;  /* 0x009896800000995d */ /* 0x008fea0003900000 */
[----:B------:R-:W3:Y:S02]  /*17380*/  @!P1 SYNCS.PHASECHK.TRANS64 P1, [R2+URZ+0x28470], R3 ;  /* 0x02847003020095a7 */ /* 0x000ee4000802007f */
[----:B---3--:R-:W-:Y:S05]  /*17390*/  @!P1 BRA `(.L_x_1264) ;  /* 0xfffffffc00f09947 */ /* 0x008fea000383ffff */
[----:B------:R-:W-:Y:S05]  /*173a0*/  BRA `(.L_x_1324) ;  /* 0xffffffd400ac7947 */ /* 0x000fea000383ffff */
.L_x_1266:
[----:B--2---:R2:W3:Y:S02]  /*173b0*/  SYNCS.PHASECHK.TRANS64.TRYWAIT P1, [R2+URZ+0x28460], R3 ;  /* 0x02846003020075a7 */ /* 0x0044e4000802017f */
[----:B---3--:R-:W-:Y:S05]  /*173c0*/  @!P1 NANOSLEEP.SYNCS 0x989680 ;  /* 0x009896800000995d */ /* 0x008fea0003900000 */
[----:B------:R-:W3:Y:S02]  /*173d0*/  @!P1 SYNCS.PHASECHK.TRANS64 P1, [R2+URZ+0x28460], R3 ;  /* 0x02846003020095a7 */ /* 0x000ee4000802007f */
[----:B---3--:R-:W-:Y:S05]  /*173e0*/  @!P1 BRA `(.L_x_1266) ;  /* 0xfffffffc00f09947 */ /* 0x008fea000383ffff */
[----:B------:R-:W-:Y:S05]  /*173f0*/  BRA `(.L_x_1325) ;  /* 0xffffffd400b47947 */ /* 0x000fea000383ffff */
.L_x_1279:
[----:B0-----:R0:W1:Y:S02]  /*17400*/  SYNCS.PHASECHK.TRANS64.TRYWAIT P0, [R0+URZ+0x28420], R3 ;  /* 0x02842003000075a7 */ /* 0x001064000800017f */
[----:B-1----:R-:W-:Y:S05]  /*17410*/  @!P0 NANOSLEEP.SYNCS 0x989680 ;  /* 0x009896800000895d */ /* 0x002fea0003900000 */
[----:B------:R-:W1:Y:S02]  /*17420*/  @!P0 SYNCS.PHASECHK.TRANS64 P0, [R0+URZ+0x28420], R3 ;  /* 0x02842003000085a7 */ /* 0x000e64000800007f */
[----:B-1----:R-:W-:Y:S05]  /*17430*/  @!P0 BRA `(.L_x_1279) ;  /* 0xfffffffc00f08947 */ /* 0x002fea000383ffff */
[----:B------:R-:W-:Y:S05]  /*17440*/  BRA `(.L_x_1326) ;  /* 0xffffffe800847947 */ /* 0x000fea000383ffff */
.L_x_1280:
        /* <DEDUP_REMOVED lines=11> */
.L_x_1328:
[----:B------:R-:W-:Y:S05]  /*17500*/  BSYNC B0 ;  /* 0x0000000000007941 */ /* 0x000fea0003800000 */
.L_x_1327:
[----:B------:R-:W-:Y:S05]  /*17510*/  BRA `(.L_x_1329) ;  /* 0xffffffe8006c7947 */ /* 0x000fea000383ffff */
.L_x_1283:
[----:B------:R-:W-:Y:S01]  /*17520*/  BSSY B1, `(.L_x_1330) ;  /* 0x0000006000017945 */ /* 0x000fe20003800000 */
[----:B------:R-:W-:-:S07]  /*17530*/  IMAD.MOV.U32 R15, RZ, RZ, -0x1 ;  /* 0xffffffffff0f7424 */ /* 0x000fce00078e00ff */
[----:B01----:R-:W-:Y:S05]  /*17540*/  WARPSYNC.COLLECTIVE R15, `(.L_x_1331) ;  /* 0x000000000f0c7348 */ /* 0x003fea0003c00000 */
[----:B------:R-:W-:Y:S02]  /*17550*/  ELECT P6, UR62, PT ;  /* 0x00000000003e782f */ /* 0x000fe400038c0000 */
[----:B------:R-:W-:Y:S01]  /*17560*/  MOV R14, UR62 ;  /* 0x0000003e000e7c02 */ /* 0x000fe20008000f00 */
[----:B01----:R-:W-:Y:S10]  /*17570*/  ENDCOLLECTIVE ;  /* 0x000000000000791b */ /* 0x003ff40003800000 */
.L_x_1331:
[----:B------:R-:W-:Y:S05]  /*17580*/  BSYNC B1 ;  /* 0x0000000000017941 */ /* 0x000fea0003800000 */
.L_x_1330:
[----:B------:R-:W-:Y:S05]  /*17590*/  BRA `(.L_x_1332) ;  /* 0xffffffe800647947 */ /* 0x000fea000383ffff */
.L_x_1285:
[----:B0-----:R0:W1:Y:S02]  /*175a0*/  SYNCS.PHASECHK.TRANS64.TRYWAIT P1, [R6+URZ], R5 ;  /* 0x00000005060075a7 */ /* 0x001064000802017f */
[----:B-1----:R-:W-:Y:S05]  /*175b0*/  @!P1 NANOSLEEP.SYNCS 0x989680 ;  /* 0x009896800000995d */ /* 0x002fea0003900000 */
[----:B------:R-:W1:Y:S02]  /*175c0*/  @!P1 SYNCS.PHASECHK.TRANS64 P1, [R6+URZ], R5 ;  /* 0x00000005060095a7 */ /* 0x000e64000802007f */
[----:B-1----:R-:W-:Y:S05]  /*175d0*/  @!P1 BRA `(.L_x_1285) ;  /* 0xfffffffc00f09947 */ /* 0x002fea000383ffff */
[----:B------:R-:W-:Y:S05]  /*175e0*/  BRA `(.L_x_1333) ;  /* 0xffffffe800a07947 */ /* 0x000fea000383ffff */
.L_x_1286:
[----:B-1----:R1:W2:Y:S02]  /*175f0*/  SYNCS.PHASECHK.TRANS64.TRYWAIT P1, [R7+URZ], R2 ;  /* 0x00000002070075a7 */ /* 0x0022a4000802017f */
[----:B--2---:R-:W-:Y:S05]  /*17600*/  @!P1 NANOSLEEP.SYNCS 0x989680 ;  /* 0x009896800000995d */ /* 0x004fea0003900000 */
[----:B------:R-:W2:Y:S02]  /*17610*/  @!P1 SYNCS.PHASECHK.TRANS64 P1, [R7+URZ], R2 ;  /* 0x00000002070095a7 */ /* 0x000ea4000802007f */
[----:B--2---:R-:W-:Y:S05]  /*17620*/  @!P1 BRA `(.L_x_1286) ;  /* 0xfffffffc00f09947 */ /* 0x004fea000383ffff */
[----:B------:R-:W-:Y:S05]  /*17630*/  BRA `(.L_x_1334) ;  /* 0xffffffe800947947 */ /* 0x000fea000383ffff */
.L_x_1288:
[----:B--2---:R2:W3:Y:S02]  /*17640*/  SYNCS.PHASECHK.TRANS64.TRYWAIT P1, [R4+URZ+0x28460], R5 ;  /* 0x02846005040075a7 */ /* 0x0044e4000802017f */
[----:B---3--:R-:W-:Y:S05]  /*17650*/  @!P1 NANOSLEEP.SYNCS 0x989680 ;  /* 0x009896800000995d */ /* 0x008fea0003900000 */
[----:B------:R-:W3:Y:S02]  /*17660*/  @!P1 SYNCS.PHASECHK.TRANS64 P1, [R4+URZ+0x28460], R5 ;  /* 0x02846005040095a7 */ /* 0x000ee4000802007f */
[----:B---3--:R-:W-:Y:S05]  /*17670*/  @!P1 BRA `(.L_x_1288) ;  /* 0xfffffffc00f09947 */ /* 0x008fea000383ffff */
[----:B------:R-:W-:Y:S05]  /*17680*/  BRA `(.L_x_1335) ;  /* 0xffffffe800987947 */ /* 0x000fea000383ffff */
.L_x_1290:
[----:B---3--:R3:W4:Y:S02]  /*17690*/  SYNCS.PHASECHK.TRANS64.TRYWAIT P1, [R3+URZ+0x28460], R2 ;  /* 0x02846002030075a7 */ /* 0x008724000802017f */
[----:B----4-:R-:W-:Y:S05]  /*176a0*/  @!P1 NANOSLEEP.SYNCS 0x989680 ;  /* 0x009896800000995d */ /* 0x010fea0003900000 */
[----:B------:R-:W4:Y:S02]  /*176b0*/  @!P1 SYNCS.PHASECHK.TRANS64 P1, [R3+URZ+0x28460], R2 ;  /* 0x02846002030095a7 */ /* 0x000f24000802007f */
[----:B----4-:R-:W-:Y:S05]  /*176c0*/  @!P1 BRA `(.L_x_1290) ;  /* 0xfffffffc00f09947 */ /* 0x010fea000383ffff */
[----:B------:R-:W-:Y:S05]  /*176d0*/  BRA `(.L_x_1336) ;  /* 0xffffffe800987947 */ /* 0x000fea000383ffff */
.L_x_1292:
[----:B----4-:R4:W0:Y:S02]  /*176e0*/  SYNCS.PHASECHK.TRANS64.TRYWAIT P0, [R4+URZ+0x28480], R5 ;  /* 0x02848005040075a7 */ /* 0x010824000800017f */
[----:B0-----:R-:W-:Y:S05]  /*176f0*/  @!P0 NANOSLEEP.SYNCS 0x989680 ;  /* 0x009896800000895d */ /* 0x001fea0003900000 */
[----:B------:R-:W0:Y:S02]  /*17700*/  @!P0 SYNCS.PHASECHK.TRANS64 P0, [R4+URZ+0x28480], R5 ;  /* 0x02848005040085a7 */ /* 0x000e24000800007f */
[----:B0-----:R-:W-:Y:S05]  /*17710*/  @!P0 BRA `(.L_x_1292) ;  /* 0xfffffffc00f08947 */ /* 0x001fea000383ffff */
[----:B------:R-:W-:Y:S05]  /*17720*/  BRA `(.L_x_1293) ;  /* 0xffffffe800947947 */ /* 0x000fea000383ffff */
.L_x_1337:
        /* <DEDUP_REMOVED lines=13> */
.L_x_12957:


//--------------------- .text._ZN7cutlass13device_kernelIN5flash11enable_sm90INS1_16FlashAttnFwdSm90INS1_25CollectiveMainloopFwdSm90ILi2EN4cute5tupleIJNS5_1CILi1EEES8_S8_EEENS6_IJNS7_ILi128EEENS7_ILi64EEENS7_ILi256EEEEEELi256ENS_12float_e4m3_tEfNS_4arch4Sm90ELb0ELb1ELb1ELb1ELb0ELb1ELb0ELb1ELb1ELb1ELb0ELb0EEENS1_21CollectiveEpilogueFwdINS6_IJSA_SC_SB_EEES9_NS_10bfloat16_tESG_Li256ELb1ELb1ELb0ELb1EEENS1_36VarlenDynamicPersistentTileSchedulerILi128ELi64ELi256ELi128ELb0ELb1ELb1ELb1ELb0ELb1EEEEEEEEEvNT_6ParamsE --------------------------
	.section	.text._ZN7cutlass13device_kernelIN5flash11enable_sm90INS1_16FlashAttnFwdSm90INS1_25CollectiveMainloopFwdSm90ILi2EN4cute5tupleIJNS5_1CILi1EEES8_S8_EEENS6_IJNS7_ILi128EEENS7_ILi64EEENS7_ILi256EEEEEELi256ENS_12float_e4m3_tEfNS_4arch4Sm90ELb0ELb1ELb1ELb1ELb0ELb1ELb0ELb1ELb1ELb1ELb0ELb0EEENS1_21CollectiveEpilogueFwdINS6_IJSA_SC_SB_EEES9_NS_10bfloat16_tESG_Li256ELb1ELb1ELb0ELb1EEENS1_36VarlenDynamicPersistentTileSchedulerILi128ELi64ELi256ELi128ELb0ELb1ELb1ELb1ELb0ELb1EEEEEEEEEvNT_6ParamsE,"ax",@progbits
	.align	128
.text._ZN7cutlass13device_kernelIN5flash11enable_sm90INS1_16FlashAttnFwdSm90INS1_25CollectiveMainloopFwdSm90ILi2EN4cute5tupleIJNS5_1CILi1EEES8_S8_EEENS6_IJNS7_ILi128EEENS7_ILi64EEENS7_ILi256EEEEEELi256ENS_12float_e4m3_tEfNS_4arch4Sm90ELb0ELb1ELb1ELb1ELb0ELb1ELb0ELb1ELb1ELb1ELb0ELb0EEENS1_21CollectiveEpilogueFwdINS6_IJSA_SC_SB_EEES9_NS_10bfloat16_tESG_Li256ELb1ELb1ELb0ELb1EEENS1_36VarlenDynamicPersistentTileSchedulerILi128ELi64ELi256ELi128ELb0ELb1ELb1ELb1ELb0ELb1EEEEEEEEEvNT_6ParamsE:
        .type           _ZN7cutlass13device_kernelIN5flash11enable_sm90INS1_16FlashAttnFwdSm90INS1_25CollectiveMainloopFwdSm90ILi2EN4cute5tupleIJNS5_1CILi1EEES8_S8_EEENS6_IJNS7_ILi128EEENS7_ILi64EEENS7_ILi256EEEEEELi256ENS_12float_e4m3_tEfNS_4arch4Sm90ELb0ELb1ELb1ELb1ELb0ELb1ELb0ELb1ELb1ELb1ELb0ELb0EEENS1_21CollectiveEpilogueFwdINS6_IJSA_SC_SB_EEES9_NS_10bfloat16_tESG_Li256ELb1ELb1ELb0ELb1EEENS1_36VarlenDynamicPersistentTileSchedulerILi128ELi64ELi256ELi128ELb0ELb1ELb1ELb1ELb0ELb1EEEEEEEEEvNT_6ParamsE,@function
        .size           _ZN7cutlass13device_kernelIN5flash11enable_sm90INS1_16FlashAttnFwdSm90INS1_25CollectiveMainloopFwdSm90ILi2EN4cute5tupleIJNS5_1CILi1EEES8_S8_EEENS6_IJNS7_ILi128EEENS7_ILi64EEENS7_ILi256EEEEEELi256ENS_12float_e4m3_tEfNS_4arch4Sm90ELb0ELb1ELb1ELb1ELb0ELb1ELb0ELb1ELb1ELb1ELb0ELb0EEENS1_21CollectiveEpilogueFwdINS6_IJSA_SC_SB_EEES9_NS_10bfloat16_tESG_Li256ELb1ELb1ELb0ELb1EEENS1_36VarlenDynamicPersistentTileSchedulerILi128ELi64ELi256ELi128ELb0ELb1ELb1ELb1ELb0ELb1EEEEEEEEEvNT_6ParamsE,(.L_x_12958 - _ZN7cutlass13device_kernelIN5flash11enable_sm90INS1_16FlashAttnFwdSm90INS1_25CollectiveMainloopFwdSm90ILi2EN4cute5tupleIJNS5_1CILi1EEES8_S8_EEENS6_IJNS7_ILi128EEENS7_ILi64EEENS7_ILi256EEEEEELi256ENS_12float_e4m3_tEfNS_4arch4Sm90ELb0ELb1ELb1ELb1ELb0ELb1ELb0ELb1ELb1ELb1ELb0ELb0EEENS1_21CollectiveEpilogueFwdINS6_IJSA_SC_SB_EEES9_NS_10bfloat16_tESG_Li256ELb1ELb1ELb0ELb1EEENS1_36VarlenDynamicPersistentTileSchedulerILi128ELi64ELi256ELi128ELb0ELb1ELb1ELb1ELb0ELb1EEEEEEEEEvNT_6ParamsE)
        .other          _ZN7cutlass13device_kernelIN5flash11enable_sm90INS1_16FlashAttnFwdSm90INS1_25CollectiveMainloopFwdSm90ILi2EN4cute5tupleIJNS5_1CILi1EEES8_S8_EEENS6_IJNS7_ILi128EEENS7_ILi64EEENS7_ILi256EEEEEELi256ENS_12float_e4m3_tEfNS_4arch4Sm90ELb0ELb1ELb1ELb1ELb0ELb1ELb0ELb1ELb1ELb1ELb0ELb0EEENS1_21CollectiveEpilogueFwdINS6_IJSA_SC_SB_EEES9_NS_10bfloat16_tESG_Li256ELb1ELb1ELb0ELb1EEENS1_36VarlenDynamicPersistentTileSchedulerILi128ELi64ELi256ELi128ELb0ELb1ELb1ELb1ELb0ELb1EEEEEEEEEvNT_6ParamsE,@"STO_CUDA_ENTRY STV_DEFAULT"
_ZN7cutlass13device_kernelIN5flash11enable_sm90INS1_16FlashAttnFwdSm90INS1_25CollectiveMainloopFwdSm90ILi2EN4cute5tupleIJNS5_1CILi1EEES8_S8_EEENS6_IJNS7_ILi128EEENS7_ILi64EEENS7_ILi256EEEEEELi256ENS_12float_e4m3_tEfNS_4arch4Sm90ELb0ELb1ELb1ELb1ELb0ELb1ELb0ELb1ELb1ELb1ELb0ELb0EEENS1_21CollectiveEpilogueFwdINS6_IJSA_SC_SB_EEES9_NS_10bfloat16_tESG_Li256ELb1ELb1ELb0ELb1EEENS1_36VarlenDynamicPersistentTileSchedulerILi128ELi64ELi256ELi128ELb0ELb1ELb1ELb1ELb0ELb1EEEEEEEEEvNT_6ParamsE:
        /* <DEDUP_REMOVED lines=24> */
.L_x_1339:
[----:B------:R-:W-:Y:S05]  /*0180*/  BSYNC B0 ;  /* 0x0000000000007941 */ /* 0x000fea0003800000 */
.L_x_1338:
        /* <DEDUP_REMOVED lines=41> */
.L_x_1340:
        /* <DEDUP_REMOVED lines=22> */
.L_x_1341:
        /* <DEDUP_REMOVED lines=18> */
.L_x_1342:
        /* <DEDUP_REMOVED lines=22> */
.L_x_1343:
        /* <DEDUP_REMOVED lines=22> */
.L_x_1344:
        /* <DEDUP_REMOVED lines=8> */
.L_x_1347:
        /* <DEDUP_REMOVED lines=20> */
[----:B------:R-:W-:Y:S02]  /*0b20*/  R2UR UR44, R16 ;  /* 0x00000000102c72ca */ /* 0x000fe400000e0000 */
[----:B------:R-:W-:Y:S02]  /*0b30*/  CS2R R192, SRZ ;  /* 0x0000000000c07805 */ /* 0x000fe4000001ff00 */
[----:B------:R-:W-:Y:S01]  /*0b40*/  CS2R R198, SRZ ;  /* 0x0000000000c67805 */ /* 0x000fe2000001ff00 */
[----:B------:R-:W-:Y:S01]  /*0b50*/  ULOP3.LUT UR45, UR40, 0x1, URZ, 0xfc, !UPT ;  /* 0x00000001282d7892 */ /* 0x000fe2000f8efc3f */
[----:B------:R-:W-:-:S07]  /*0b60*/  UMOV UR43, URZ ;  /* 0x0000003f002b7c82 */ /* 0x000fce0008000000 */
[----:B------:R-:W-:Y:S01]  /*0b70*/  UIADD3 UR44, UR44, 0x18000, URZ ;  /* 0x000180002c2c7890 */ /* 0x000fe2000fffe03f */
[----:B0-----:R-:W-:-:S05]  /*0b80*/  VIADD R12, R0, 0xffffff80 ;  /* 0xffffff80000c7836 */ /* 0x001fca0000000000 */
[----:B------:R-:W-:-:S04]  /*0b90*/  SHF.R.S32.HI R0, RZ, 0x1f, R12 ;  /* 0x0000001fff007819 */ /* 0x000fc8000001140c */
[CC--:B------:R-:W-:Y:S02]  /*0ba0*/  LEA.HI R2, R0.reuse, R12.reuse, RZ, 0x7 ;  /* 0x0000000c00027211 */ /* 0x0c0fe400078f38ff */
[-C--:B------:R-:W-:Y:S02]  /*0bb0*/  LEA.HI R4, R0, R12.reuse, RZ, 0x5 ;  /* 0x0000000c00047211 */ /* 0x080fe400078f28ff */
[----:B------:R-:W-:Y:S02]  /*0bc0*/  LOP3.LUT R222, R2, 0xffffff80, RZ, 0xc0, !PT ;  /* 0xffffff8002de7812 */ /* 0x000fe400078ec0ff */
[-C--:B------:R-:W-:Y:S01]  /*0bd0*/  LEA.HI R3, R0, R12.reuse, RZ, 0x4 ;  /* 0x0000000c00037211 */ /* 0x080fe200078f20ff */
[----:B------:R-:W-:Y:S01]  /*0be0*/  IMAD.SHL.U32 R5, R4, 0x20, RZ ;  /* 0x0000002004057824 */ /* 0x000fe200078e00ff */
[----:B------:R-:W-:Y:S01]  /*0bf0*/  LEA.HI R11, R0, R12, RZ, 0x2 ;  /* 0x0000000c000b7211 */ /* 0x000fe200078f10ff */
[----:B------:R-:W-:Y:S01]  /*0c00*/  IMAD.IADD R222, R12, 0x1, -R222 ;  /* 0x000000010cde7824 */ /* 0x000fe200078e0ade */
[----:B------:R-:W-:-:S02]  /*0c10*/  LOP3.LUT R4, R3, 0x3fffff0, RZ, 0xc0, !PT ;  /* 0x03fffff003047812 */ /* 0x000fc400078ec0ff */
[----:B------:R-:W-:Y:S02]  /*0c20*/  LOP3.LUT R5, R5, 0xfffffc00, RZ, 0xc0, !PT ;  /* 0xfffffc0005057812 */ /* 0x000fe400078ec0ff */
[----:B------:R-:W-:Y:S01]  /*0c30*/  SHF.R.S32.HI R7, RZ, 0x1f, R222 ;  /* 0x0000001fff077819 */ /* 0x000fe200000114de */
[----:B------:R-:W-:Y:S01]  /*0c40*/  IMAD.IADD R4, R12, 0x1, -R4 ;  /* 0x000000010c047824 */ /* 0x000fe200078e0a04 */
[----:B------:R-:W-:Y:S02]  /*0c50*/  LEA.HI R17, R0, R12, RZ, 0x3 ;  /* 0x0000000c00117211 */ /* 0x000fe400078f18ff */
[----:B------:R-:W-:Y:S02]  /*0c60*/  LEA.HI R8, R7, R222, RZ, 0x2 ;  /* 0x000000de07087211 */ /* 0x000fe400078f10ff */
[----:B------:R-:W-:Y:S02]  /*0c70*/  LOP3.LUT R11, R11, 0xfffffffc, RZ, 0xc0, !PT ;  /* 0xfffffffc0b0b7812 */ /* 0x000fe400078ec0ff */
[----:B------:R-:W-:-:S02]  /*0c80*/  SHF.R.S32.HI R9, RZ, 0x2, R8 ;  /* 0x00000002ff097819 */ /* 0x000fc40000011408 */
[----:B------:R-:W-:Y:S01]  /*0c90*/  SHF.R.S32.HI R6, RZ, 0x1f, R8 ;  /* 0x0000001fff067819 */ /* 0x000fe20000011408 */
[----:B------:R-:W-:Y:S01]  /*0ca0*/  IMAD.IADD R11, R12, 0x1, -R11 ;  /* 0x000000010c0b7824 */ /* 0x000fe200078e0a0b */
[----:B------:R-:W-:Y:S02]  /*0cb0*/  SHF.R.S32.HI R229, RZ, 0x7, R2 ;  /* 0x00000007ffe57819 */ /* 0x000fe40000011402 */
[----:B------:R-:W-:Y:S02]  /*0cc0*/  LEA.HI R6, R6, R9, RZ, 0x3 ;  /* 0x0000000906067211 */ /* 0x000fe400078f18ff */
[----:B------:R-:W-:Y:S02]  /*0cd0*/  LEA.HI R0, R0, R12, RZ, 0x6 ;  /* 0x0000000c00007211 */ /* 0x000fe400078f30ff */
[----:B------:R-:W-:Y:S01]  /*0ce0*/  LOP3.LUT R10, R6, 0xfffffff8, RZ, 0xc0, !PT ;  /* 0xfffffff8060a7812 */ /* 0x000fe200078ec0ff */
[----:B------:R-:W-:Y:S01]  /*0cf0*/  IMAD R6, R4, 0x40, R5 ;  /* 0x0000004004067824 */ /* 0x000fe200078e0205 */
[----:B------:R-:W-:Y:S01]  /*0d00*/  SHF.R.S32.HI R4, RZ, 0x4, R3 ;  /* 0x00000004ff047819 */ /* 0x000fe20000011403 */
[----:B------:R-:W-:Y:S01]  /*0d10*/  IMAD.SHL.U32 R0, R0, 0x10, RZ ;  /* 0x0000001000007824 */ /* 0x000fe200078e00ff */
[----:B------:R-:W-:Y:S01]  /*0d20*/  LOP3.LUT R215, R17, 0xfffffff8, RZ, 0xc0, !PT ;  /* 0xfffffff811d77812 */ /* 0x000fe200078ec0ff */
[----:B------:R-:W-:Y:S01]  /*0d30*/  IMAD.IADD R10, R9, 0x1, -R10 ;  /* 0x00000001090a7824 */ /* 0x000fe200078e0a0a */
[----:B------:R-:W-:-:S02]  /*0d40*/  LEA.HI R3, R3, R4, RZ, 0x1 ;  /* 0x0000000403037211 */ /* 0x000fc400078f08ff */
[----:B------:R-:W-:Y:S01]  /*0d50*/  LEA.HI R7, R7, R222, RZ, 0x5 ;  /* 0x000000de07077211 */ /* 0x000fe200078f28ff */
[----:B------:R-:W-:Y:S01]  /*0d60*/  IMAD.IADD R215, R12, 0x1, -R215 ;  /* 0x000000010cd77824 */ /* 0x000fe200078e0ad7 */
[----:B------:R-:W-:Y:S02]  /*0d70*/  LEA.HI R2, R2, R229, RZ, 0x1 ;  /* 0x000000e502027211 */ /* 0x000fe400078f08ff */
[----:B------:R-:W-:Y:S01]  /*0d80*/  LOP3.LUT R3, R3, 0x1ffffffe, RZ, 0xc0, !PT ;  /* 0x1ffffffe03037812 */ /* 0x000fe200078ec0ff */
[C---:B------:R-:W-:Y:S01]  /*0d90*/  IMAD.SHL.U32 R22, R215.reuse, 0x10, RZ ;  /* 0x00000010d7167824 */ /* 0x040fe200078e00ff */
[----:B------:R-:W-:Y:S01]  /*0da0*/  SHF.R.S32.HI R17, RZ, 0x3, R17 ;  /* 0x00000003ff117819 */ /* 0x000fe20000011411 */
[----:B------:R-:W-:Y:S01]  /*0db0*/  IMAD.SHL.U32 R18, R215, 0x8, RZ ;  /* 0x00000008d7127824 */ /* 0x000fe200078e00ff */
[----:B------:R-:W-:Y:S02]  /*0dc0*/  SHF.R.S32.HI R7, RZ, 0x5, R7 ;  /* 0x00000005ff077819 */ /* 0x000fe40000011407 */
[----:B------:R-:W-:Y:S01]  /*0dd0*/  LOP3.LUT R2, R2, 0x3fffffe, RZ, 0xc0, !PT ;  /* 0x03fffffe02027812 */ /* 0x000fe200078ec0ff */
[C---:B------:R-:W-:Y:S01]  /*0de0*/  VIADD R218, R17.reuse, 0x20 ;  /* 0x0000002011da7836 */ /* 0x040fe20000000000 */
[----:B------:R-:W-:Y:S01]  /*0df0*/  IADD3 R3, R4, -R3, RZ ;  /* 0x8000000304037210 */ /* 0x000fe20007ffe0ff */
[----:B------:R-:W-:Y:S01]  /*0e00*/  VIADD R237, R17, 0x40 ;  /* 0x0000004011ed7836 */ /* 0x000fe20000000000 */
[----:B------:R-:W-:Y:S01]  /*0e10*/  LEA.HI R5, R11, R11, RZ, 0x1 ;  /* 0x0000000b0b057211 */ /* 0x000fe200078f08ff */
[----:B------:R-:W-:Y:S01]  /*0e20*/  VIADD R236, R17, 0x60 ;  /* 0x0000006011ec7836 */ /* 0x000fe20000000000 */
[----:B------:R-:W-:Y:S01]  /*0e30*/  LOP3.LUT R211, R0, 0xfffffc00, RZ, 0xc0, !PT ;  /* 0xfffffc0000d37812 */ /* 0x000fe200078ec0ff */
[----:B------:R-:W-:Y:S01]  /*0e40*/  IMAD R7, R7, 0x10, R10 ;  /* 0x0000001007077824 */ /* 0x000fe200078e020a */
[----:B------:R-:W-:Y:S01]  /*0e50*/  LOP3.LUT R4, R5, 0x1ffffffe, RZ, 0xc0, !PT ;  /* 0x1ffffffe05047812 */ /* 0x000fe200078ec0ff */
[----:B------:R-:W-:Y:S01]  /*0e60*/  IMAD.IADD R2, R229, 0x1, -R2 ;  /* 0x00000001e5027824 */ /* 0x000fe200078e0a02 */
[----:B------:R-:W-:Y:S01]  /*0e70*/  SHF.R.S32.HI R0, RZ, 0x1f, R237 ;  /* 0x0000001fff007819 */ /* 0x000fe200000114ed */
[----:B------:R-:W-:Y:S01]  /*0e80*/  IMAD R233, R3, 0x8, R6 ;  /* 0x0000000803e97824 */ /* 0x000fe200078e0206 */
[----:B------:R-:W-:Y:S01]  /*0e90*/  SHF.R.S32.HI R3, RZ, 0x1f, R218 ;  /* 0x0000001fff037819 */ /* 0x000fe200000114da */
[----:B------:R-:W-:Y:S01]  /*0ea0*/  IMAD R232, R2, 0x40, R7 ;  /* 0x0000004002e87824 */ /* 0x000fe200078e0207 */
[----:B------:R-:W-:Y:S01]  /*0eb0*/  SHF.L.U32 R208, R17, 0x7, RZ ;  /* 0x0000000711d07819 */ /* 0x000fe200000006ff */
[----:B------:R-:W-:Y:S01]  /*0ec0*/  IMAD.SHL.U32 R206, R218, 0x80, RZ ;  /* 0x00000080dace7824 */ /* 0x000fe200078e00ff */
[----:B------:R-:W-:Y:S01]  /*0ed0*/  SHF.R.S32.HI R5, RZ, 0x1f, R236 ;  /* 0x0000001fff057819 */ /* 0x000fe200000114ec */
[----:B------:R-:W-:Y:S01]  /*0ee0*/  IMAD.SHL.U32 R228, R237, 0x80, RZ ;  /* 0x00000080ede47824 */ /* 0x000fe200078e00ff */
[----:B------:R-:W-:Y:S01]  /*0ef0*/  LEA.HI R3, R3, R218, RZ, 0x3 ;  /* 0x000000da03037211 */ /* 0x000fe200078f18ff */
[----:B------:R-:W-:Y:S01]  /*0f00*/  IMAD.SHL.U32 R227, R236, 0x80, RZ ;  /* 0x00000080ece37824 */ /* 0x000fe200078e00ff */
[----:B------:R-:W-:Y:S01]  /*0f10*/  LEA.HI R2, R0, R237, RZ, 0x3 ;  /* 0x000000ed00027211 */ /* 0x000fe200078f18ff */
[----:B------:R-:W-:Y:S01]  /*0f20*/  IMAD.IADD R205, R11, 0x1, -R4 ;  /* 0x000000010bcd7824 */ /* 0x000fe200078e0a04 */
[----:B------:R-:W-:Y:S01]  /*0f30*/  LOP3.LUT R208, R208, 0x380, RZ, 0xc0, !PT ;  /* 0x00000380d0d07812 */ /* 0x000fe200078ec0ff */
[----:B------:R-:W-:Y:S01]  /*0f40*/  IMAD.SHL.U32 R3, R3, 0x80, RZ ;  /* 0x0000008003037824 */ /* 0x000fe200078e00ff */
[----:B------:R-:W-:Y:S01]  /*0f50*/  LEA.HI R5, R5, R236, RZ, 0x3 ;  /* 0x000000ec05057211 */ /* 0x000fe200078f18ff */
[----:B------:R-:W-:Y:S01]  /*0f60*/  IMAD.SHL.U32 R2, R2, 0x80, RZ ;  /* 0x0000008002027824 */ /* 0x000fe200078e00ff */
[----:B------:R-:W-:Y:S01]  /*0f70*/  LOP3.LUT R0, R208, 0x70, R22, 0xf8, !PT ;  /* 0x00000070d0007812 */ /* 0x000fe200078ef816 */
[----:B------:R-:W-:Y:S01]  /*0f80*/  VIADD R194, R18, 0x40 ;  /* 0x0000004012c27836 */ /* 0x000fe20000000000 */
[----:B------:R-:W-:Y:S01]  /*0f90*/  SHF.R.U32.HI R235, RZ, 0x3, R208 ;  /* 0x00000003ffeb7819 */ /* 0x000fe200000116d0 */
[----:B------:R-:W-:Y:S01]  /*0fa0*/  IMAD.SHL.U32 R230, R5, 0x80, RZ ;  /* 0x0000008005e67824 */ /* 0x000fe200078e00ff */
[----:B------:R-:W-:Y:S01]  /*0fb0*/  LOP3.LUT R206, R206, 0x380, RZ, 0xc0, !PT ;  /* 0x00000380cece7812 */ /* 0x000fe200078ec0ff */
[----:B------:R-:W-:Y:S01]  /*0fc0*/  VIADD R209, R18, 0xc0 ;  /* 0x000000c012d17836 */ /* 0x000fe20000000000 */
[----:B------:R-:W-:Y:S01]  /*0fd0*/  LOP3.LUT R228, R228, 0x380, RZ, 0xc0, !PT ;  /* 0x00000380e4e47812 */ /* 0x000fe200078ec0ff */
[----:B------:R-:W-:Y:S01]  /*0fe0*/  IMAD R205, R205, 0x8, R232 ;  /* 0x00000008cdcd7824 */ /* 0x000fe200078e02e8 */
[----:B------:R-:W-:-:S02]  /*0ff0*/  LOP3.LUT R227, R227, 0x380, RZ, 0xc0, !PT ;  /* 0x00000380e3e37812 */ /* 0x000fc400078ec0ff */
[----:B------:R-:W-:Y:S02]  /*1000*/  LOP3.LUT R213, R211, R0, R235, 0xf6, !PT ;  /* 0x00000000d3d57212 */ /* 0x000fe400078ef6eb */
[----:B------:R-:W-:Y:S02]  /*1010*/  SHF.R.U32.HI R234, RZ, 0x3, R206 ;  /* 0x00000003ffea7819 */ /* 0x000fe400000116ce */
[--C-:B------:R-:W-:Y:S01]  /*1020*/  LOP3.LUT R5, R206, 0x70, R22.reuse, 0xf8, !PT ;  /* 0x00000070ce057812 */ /* 0x100fe200078ef816 */
[----:B------:R-:W-:Y:S01]  /*1030*/  IMAD.IADD R212, R16, 0x1, R213 ;  /* 0x0000000110d47824 */ /* 0x000fe200078e02d5 */
[----:B------:R-:W-:Y:S02]  /*1040*/  LOP3.LUT R0, R228, 0x70, R22, 0xf8, !PT ;  /* 0x00000070e4007812 */ /* 0x000fe400078ef816 */
[----:B------:R-:W-:Y:S02]  /*1050*/  SHF.R.U32.HI R6, RZ, 0x3, R228 ;  /* 0x00000003ff067819 */ /* 0x000fe400000116e4 */
[----:B------:R-:W-:-:S02]  /*1060*/  LOP3.LUT R210, R3, 0xfffffc00, RZ, 0xc0, !PT ;  /* 0xfffffc0003d27812 */ /* 0x000fc400078ec0ff */
[----:B------:R-:W-:Y:S02]  /*1070*/  LOP3.LUT R231, R2, 0xfffffc00, RZ, 0xc0, !PT ;  /* 0xfffffc0002e77812 */ /* 0x000fe400078ec0ff */
[----:B------:R-:W-:Y:S02]  /*1080*/  LOP3.LUT R7, R227, 0x70, R22, 0xf8, !PT ;  /* 0x00000070e3077812 */ /* 0x000fe400078ef816 */
[----:B------:R-:W-:Y:S02]  /*1090*/  SHF.R.U32.HI R4, RZ, 0x3, R227 ;  /* 0x00000003ff047819 */ /* 0x000fe400000116e3 */
[----:B------:R-:W-:Y:S02]  /*10a0*/  LOP3.LUT R230, R230, 0xfffffc00, RZ, 0xc0, !PT ;  /* 0xfffffc00e6e67812 */ /* 0x000fe400078ec0ff */
[----:B------:R-:W-:Y:S02]  /*10b0*/  LOP3.LUT R197, R8, 0x7ffffffc, RZ, 0xc0, !PT ;  /* 0x7ffffffc08c57812 */ /* 0x000fe400078ec0ff */
[----:B------:R-:W-:-:S02]  /*10c0*/  LOP3.LUT R5, R210, R5, R234, 0xf6, !PT ;  /* 0x00000005d2057212 */ /* 0x000fc400078ef6ea */
[----:B------:R-:W-:Y:S01]  /*10d0*/  LOP3.LUT R3, R231, R0, R6, 0xf6, !PT ;  /* 0x00000000e7037212 */ /* 0x000fe200078ef606 */
[----:B------:R-:W-:Y:S01]  /*10e0*/  IMAD.IADD R197, R222, 0x1, -R197 ;  /* 0x00000001dec57824 */ /* 0x000fe200078e0ac5 */
[----:B------:R-:W-:Y:S01]  /*10f0*/  IADD3 R207, R18, 0x80, RZ ;  /* 0x0000008012cf7810 */ /* 0x000fe20007ffe0ff */
[----:B------:R-:W-:Y:S01]  /*1100*/  IMAD.IADD R226, R16, 0x1, R5 ;  /* 0x0000000110e27824 */ /* 0x000fe200078e0205 */
[----:B------:R-:W-:Y:S01]  /*1110*/  LOP3.LUT R7, R230, R7, R4, 0xf6, !PT ;  /* 0x00000007e6077212 */ /* 0x000fe200078ef604 */
[----:B------:R-:W-:Y:S01]  /*1120*/  IMAD.IADD R224, R16, 0x1, R3 ;  /* 0x0000000110e07824 */ /* 0x000fe200078e0203 */
[----:B------:R-:W-:Y:S02]  /*1130*/  SHF.R.S32.HI R221, RZ, 0x1f, R17 ;  /* 0x0000001fffdd7819 */ /* 0x000fe40000011411 */
[----:B------:R-:W-:Y:S02]  /*1140*/  SHF.R.S32.HI R23, RZ, 0x1f, R22 ;  /* 0x0000001fff177819 */ /* 0x000fe40000011416 */
[----:B------:R-:W-:-:S02]  /*1150*/  SHF.R.S32.HI R19, RZ, 0x1f, R18 ;  /* 0x0000001fff137819 */ /* 0x000fc40000011412 */
[----:B------:R-:W-:Y:S02]  /*1160*/  SHF.R.S32.HI R214, RZ, 0x1f, R194 ;  /* 0x0000001fffd67819 */ /* 0x000fe400000114c2 */
[----:B------:R-:W-:Y:S02]  /*1170*/  SHF.R.S32.HI R220, RZ, 0x1f, R207 ;  /* 0x0000001fffdc7819 */ /* 0x000fe400000114cf */
[----:B------:R-:W-:Y:S02]  /*1180*/  SHF.R.S32.HI R219, RZ, 0x1f, R209 ;  /* 0x0000001fffdb7819 */ /* 0x000fe400000114d1 */
[----:B------:R-:W-:-:S07]  /*1190*/  IADD3 R223, R16, R7, RZ ;  /* 0x0000000710df7210 */ /* 0x000fce0007ffe0ff */
.L_x_1577:
[----:B------:R-:W-:Y:S05]  /*11a0*/  YIELD ;  /* 0x0000000000007946 */ /* 0x000fea0003800000 */
[----:B------:R-:W-:Y:S01]  /*11b0*/  ULDC.64 UR4, c[0x0][0xa28] ;  /* 0x00028a0000047ab9 */ /* 0x000fe20000000a00 */
[----:B0-2---:R-:W0:Y:S01]  /*11c0*/  LDC.64 R4, c[0x0][0xa08] ;  /* 0x00028200ff047b82 */ /* 0x005e220000000a00 */
[----:B------:R-:W-:Y:S01]  /*11d0*/  ISETP.NE.U32.AND P1, PT, RZ, UR4, PT ;  /* 0x00000004ff007c0c */ /* 0x000fe2000bf25070 */
[----:B------:R-:W-:Y:S02]  /*11e0*/  IMAD.MOV.U32 R11, RZ, RZ, RZ ;  /* 0x000000ffff0b7224 */ /* 0x000fe400078e00ff */
[----:B------:R-:W-:Y:S01]  /*11f0*/  IMAD.MOV.U32 R25, RZ, RZ, RZ ;  /* 0x000000ffff197224 */ /* 0x000fe200078e00ff */
[----:B------:R-:W-:Y:S01]  /*1200*/  ISETP.NE.AND.EX P1, PT, RZ, UR5, PT, P1 ;  /* 0x00000005ff007c0c */ /* 0x000fe2000bf25310 */
[----:B------:R-:W-:-:S02]  /*1210*/  ULDC.64 UR4, c[0x0][0xa18] ;  /* 0x0002860000047ab9 */ /* 0x000fc40000000a00 */
[----:B------:R-:W-:-:S04]  /*1220*/  ISETP.NE.U32.AND P2, PT, RZ, UR4, PT ;  /* 0x00000004ff007c0c */ /* 0x000fc8000bf45070 */
[----:B------:R-:W-:Y:S01]  /*1230*/  ISETP.NE.AND.EX P2, PT, RZ, UR5, PT, P2 ;  /* 0x00000005ff007c0c */ /* 0x000fe2000bf45320 */
[----:B------:R-:W-:Y:S02]  /*1240*/  ULDC.64 UR4, c[0x0][0xa08] ;  /* 0x0002820000047ab9 */ /* 0x000fe40000000a00 */
[----:B------:R-:W-:-:S03]  /*1250*/  ISETP.NE.U32.AND P0, PT, RZ, UR4, PT ;  /* 0x00000004ff007c0c */ /* 0x000fc6000bf05070 */
[----:B------:R-:W1:Y:S01]  /*1260*/  @P1 LDC.64 R2, c[0x0][0xa28] ;  /* 0x00028a00ff021b82 */ /* 0x000e620000000a00 */
[----:B------:R-:W-:Y:S01]  /*1270*/  ISETP.NE.AND.EX P0, PT, RZ, UR5, PT, P0 ;  /* 0x00000005ff007c0c */ /* 0x000fe2000bf05300 */
[----:B0-----:R-:W-:-:S06]  /*1280*/  IMAD.WIDE R8, R203, 0x4, R4 ;  /* 0x00000004cb087825 */ /* 0x001fcc00078e0204 */
[----:B------:R-:W0:Y:S01]  /*1290*/  @P2 LDC.64 R6, c[0x0][0xa18] ;  /* 0x00028600ff062b82 */ /* 0x000e220000000a00 */
[----:B------:R-:W-:Y:S02]  /*12a0*/  ULDC UR4, c[0x0][0x288] ;  /* 0x0000a20000047ab9 */ /* 0x000fe40000000800 */
[----:B------:R-:W-:Y:S01]  /*12b0*/  IMAD.U32 R195, RZ, RZ, UR4 ;  /* 0x00000004ffc37e24 */ /* 0x000fe2000f8e00ff */
[----:B------:R-:W-:Y:S02]  /*12c0*/  ULDC.64 UR4, c[0x0][0x418] ;  /* 0x0001060000047ab9 */ /* 0x000fe40000000a00 */
[----:B------:R2:W5:Y:S01]  /*12d0*/  @P0 LDG.E R25, desc[UR46][R8.64] ;  /* 0x0000002e08190981 */ /* 0x000562000c1e1900 */
[----:B-1----:R-:W-:-:S05]  /*12e0*/  @P1 IMAD.WIDE R2, R203, 0x4, R2 ;  /* 0x00000004cb021825 */ /* 0x002fca00078e0202 */
[----:B------:R2:W5:Y:S01]  /*12f0*/  @P1 LDG.E R11, desc[UR46][R2.64] ;  /* 0x0000002e020b1981 */ /* 0x000562000c1e1900 */
[----:B0-----:R-:W-:-:S05]  /*1300*/  @P2 IMAD.WIDE R4, R203, 0x4, R6 ;  /* 0x00000004cb042825 */ /* 0x001fca00078e0206 */
        /* <DEDUP_REMOVED lines=8> */
[----:B------:R-:W-:Y:S02]  /*1390*/  IMAD.U32 R46, RZ, RZ, UR5 ;  /* 0x00000005ff2e7e24 */ /* 0x000fe4000f8e00ff */
[----:B------:R-:W-:Y:S01]  /*13a0*/  IMAD.U32 R24, RZ, RZ, UR4 ;  /* 0x00000004ff187e24 */ /* 0x000fe2000f8e00ff */
[----:B--234-:R-:W-:Y:S06]  /*13b0*/  @P2 BRA `(.L_x_1349) ;  /* 0x0000000000242947 */ /* 0x01cfec0003800000 */
        /* <DEDUP_REMOVED lines=9> */
.L_x_1349:
[----:B------:R-:W-:Y:S01]  /*1450*/  ULDC.64 UR4, c[0x0][0xa20] ;  /* 0x0002880000047ab9 */ /* 0x000fe20000000a00 */
[----:B------:R-:W-:Y:S01]  /*1460*/  IMAD.MOV.U32 R216, RZ, RZ, R202 ;  /* 0x000000ffffd87224 */ /* 0x000fe200078e00ca */
[----:B------:R-:W-:Y:S02]  /*1470*/  ISETP.NE.U32.AND P1, PT, RZ, UR4, PT ;  /* 0x00000004ff007c0c */ /* 0x000fe4000bf25070 */
[----:B------:R-:W-:Y:S02]  /*1480*/  MOV R217, R203 ;  /* 0x000000cb00d97202 */ /* 0x000fe40000000f00 */
[----:B------:R-:W-:-:S13]  /*1490*/  ISETP.NE.AND.EX P1, PT, RZ, UR5, PT, P1 ;  /* 0x00000005ff007c0c */ /* 0x000fda000bf25310 */
[----:B------:R-:W-:Y:S05]  /*14a0*/  @!P1 BRA `(.L_x_1350) ;  /* 0x0000000000109947 */ /* 0x000fea0003800000 */
[----:B------:R-:W0:Y:S02]  /*14b0*/  LDC.64 R2, c[0x0][0xa20] ;  /* 0x00028800ff027b82 */ /* 0x000e240000000a00 */
[----:B0-----:R-:W-:-:S05]  /*14c0*/  IMAD.WIDE R2, R203, 0x4, R2 ;  /* 0x00000004cb027825 */ /* 0x001fca00078e0202 */
[----:B------:R0:W5:Y:S01]  /*14d0*/  LDG.E R24, desc[UR46][R2.64] ;  /* 0x0000002e02187981 */ /* 0x000162000c1e1900 */
[----:B------:R-:W-:Y:S05]  /*14e0*/  BRA `(.L_x_1351) ;  /* 0x0000000000107947 */ /* 0x000fea0003800000 */
.L_x_1350:
[----:B------:R-:W-:Y:S05]  /*14f0*/  @!P0 BRA `(.L_x_1351) ;  /* 0x00000000000c8947 */ /* 0x000fea0003800000 */
[----:B------:R-:W2:Y:S04]  /*1500*/  LDG.E R3, desc[UR46][R8.64] ;  /* 0x0000002e08037981 */ /* 0x000ea8000c1e1900 */
[----:B------:R-:W2:Y:S02]  /*1510*/  LDG.E R24, desc[UR46][R8.64+0x4] ;  /* 0x0000042e08187981 */ /* 0x000ea4000c1e1900 */
[----:B--2---:R-:W-:-:S07]  /*1520*/  IMAD.IADD R24, R24, 0x1, -R3 ;  /* 0x0000000118187824 */ /* 0x004fce00078e0a03 */
.L_x_1351:
[----:B------:R-:W-:Y:S01]  /*1530*/  ULDC.64 UR4, c[0x0][0xa10] ;  /* 0x0002840000047ab9 */ /* 0x000fe20000000a00 */
[----:B------:R-:W1:Y:S01]  /*1540*/  LDC R6, c[0x0][0x448] ;  /* 0x00011200ff067b82 */ /* 0x000e620000000800 */
[----:B------:R-:W-:-:S04]  /*1550*/  ISETP.NE.U32.AND P0, PT, RZ, UR4, PT ;  /* 0x00000004ff007c0c */ /* 0x000fc8000bf05070 */
[----:B------:R-:W-:Y:S01]  /*1560*/  ISETP.NE.AND.EX P0, PT, RZ, UR5, PT, P0 ;  /* 0x00000005ff007c0c */ /* 0x000fe2000bf05300 */
[----:B------:R-:W-:Y:S02]  /*1570*/  ULDC.64 UR4, c[0x0][0xa30] ;  /* 0x00028c0000047ab9 */ /* 0x000fe40000000a00 */
[----:B------:R-:W-:Y:S01]  /*1580*/  ISETP.NE.U32.AND P1, PT, RZ, UR4, PT ;  /* 0x00000004ff007c0c */ /* 0x000fe2000bf25070 */
[----:B-----5:R-:W-:Y:S01]  /*1590*/  IMAD.MOV.U32 R87, RZ, RZ, R24 ;  /* 0x000000ffff577224 */ /* 0x020fe200078e0018 */
[----:B------:R-:W2:Y:S02]  /*15a0*/  LDC.64 R12, c[0x0][0x9e0] ;  /* 0x00027800ff0c7b82 */ /* 0x000ea40000000a00 */
[----:B------:R-:W-:-:S06]  /*15b0*/  ISETP.NE.AND.EX P1, PT, RZ, UR5, PT, P1 ;  /* 0x00000005ff007c0c */ /* 0x000fcc000bf25310 */
[----:B0-----:R-:W0:Y:S08]  /*15c0*/  @P0 LDC.64 R2, c[0x0][0xa10] ;  /* 0x00028400ff020b82 */ /* 0x001e300000000a00 */
[----:B------:R-:W3:Y:S01]  /*15d0*/  @P1 LDC.64 R4, c[0x0][0xa30] ;  /* 0x00028c00ff041b82 */ /* 0x000ee20000000a00 */
[----:B0-----:R-:W-:-:S05]  /*15e0*/  @P0 IMAD.WIDE R2, R203, 0x4, R2 ;  /* 0x00000004cb020825 */ /* 0x001fca00078e0202 */
[----:B------:R-:W4:Y:S04]  /*15f0*/  @P0 LDG.E R0, desc[UR46][R2.64] ;  /* 0x0000002e02000981 */ /* 0x000f28000c1e1900 */
[----:B------:R-:W4:Y:S01]  /*1600*/  @P0 LDG.E R7, desc[UR46][R2.64+0x4] ;  /* 0x0000042e02070981 */ /* 0x000f22000c1e1900 */
[----:B---3--:R-:W-:-:S05]  /*1610*/  @P1 IMAD.WIDE R4, R203, 0x4, R4 ;  /* 0x00000004cb041825 */ /* 0x008fca00078e0204 */
[----:B------:R0:W5:Y:S01]  /*1620*/  @P1 LDG.E R87, desc[UR46][R4.64] ;  /* 0x0000002e04571981 */ /* 0x000162000c1e1900 */
[----:B-1----:R-:W-:Y:S01]  /*1630*/  ISETP.NE.AND P1, PT, R6, 0x1, PT ;  /* 0x000000010600780c */ /* 0x002fe20003f25270 */
[----:B------:R-:W-:Y:S01]  /*1640*/  IMAD.SHL.U32 R204, R201, 0x80, RZ ;  /* 0x00000080c9cc7824 */ /* 0x000fe200078e00ff */
[----:B--2---:R-:W-:Y:S01]  /*1650*/  ISETP.GE.AND P2, PT, R13, 0x1, PT ;  /* 0x000000010d00780c */ /* 0x004fe20003f46270 */
[----:B------:R-:W-:-:S10]  /*1660*/  IMAD.IADD R11, R24, 0x1, -R11 ;  /* 0x00000001180b7824 */ /* 0x000fd400078e0a0b */
[----:B------:R-:W1:Y:S08]  /*1670*/  @P1 LDC R9, c[0x0][0x44c] ;  /* 0x00011300ff091b82 */ /* 0x000e700000000800 */
[----:B------:R-:W2:Y:S01]  /*1680*/  @P1 LDC R6, c[0x0][0x450] ;  /* 0x00011400ff061b82 */ /* 0x000ea20000000800 */
[----:B----4-:R-:W-:Y:S02]  /*1690*/  @P0 IMAD.IADD R46, R7, 0x1, -R0 ;  /* 0x00000001072e0824 */ /* 0x010fe400078e0a00 */
[----:B------:R-:W-:-:S02]  /*16a0*/  VIADD R0, R204, 0x7f ;  /* 0x0000007fcc007836 */ /* 0x000fc40000000000 */
[----:B------:R-:W-:Y:S02]  /*16b0*/  IMAD.IADD R196, R11, 0x1, R46 ;  /* 0x000000010bc47824 */ /* 0x000fe400078e022e */
[----:B-1----:R-:W-:-:S03]  /*16c0*/  @P1 IMAD.HI.U32 R3, R0, R9, RZ ;  /* 0x0000000900031227 */ /* 0x002fc600078e00ff */
[C---:B------:R-:W-:Y:S01]  /*16d0*/  IADD3 R49, R196.reuse, 0x1, -R195 ;  /* 0x00000001c4317810 */ /* 0x040fe20007ffe8c3 */
[----:B------:R-:W-:Y:S01]  /*16e0*/  IMAD.MOV.U32 R2, RZ, RZ, R0 ;  /* 0x000000ffff027224 */ /* 0x000fe200078e0000 */
[----:B------:R-:W-:Y:S02]  /*16f0*/  IADD3 R0, R196, 0x3f, RZ ;  /* 0x0000003fc4007810 */ /* 0x000fe40007ffe0ff */
[----:B--2---:R-:W-:Y:S02]  /*1700*/  @P1 SHF.R.U32.HI R2, RZ, R6, R3 ;  /* 0x00000006ff021219 */ /* 0x004fe40000011603 */
[----:B------:R-:W-:-:S03]  /*1710*/  SHF.R.S32.HI R3, RZ, 0x1f, R0 ;  /* 0x0000001fff037819 */ /* 0x000fc60000011400 */
[----:B------:R-:W-:Y:S01]  /*1720*/  IMAD.IADD R7, R49, 0x1, R2 ;  /* 0x0000000131077824 */ /* 0x000fe200078e0202 */
[----:B------:R-:W-:-:S03]  /*1730*/  LEA.HI R3, R3, R0, RZ, 0x6 ;  /* 0x0000000003037211 */ /* 0x000fc600078f30ff */
[----:B------:R-:W-:Y:S01]  /*1740*/  IMAD.IADD R0, R7, 0x1, R12 ;  /* 0x0000000107007824 */ /* 0x000fe200078e020c */
[----:B------:R-:W-:Y:S01]  /*1750*/  SHF.R.S32.HI R56, RZ, 0x6, R3 ;  /* 0x00000006ff387819 */ /* 0x000fe20000011403 */
[----:B0-----:R-:W-:Y:S06]  /*1760*/  @!P2 BRA `(.L_x_1352) ;  /* 0x000000000048a947 */ /* 0x001fec0003800000 */
[C---:B------:R-:W-:Y:S01]  /*1770*/  ISETP.GT.AND P0, PT, R7.reuse, RZ, PT ;  /* 0x000000ff0700720c */ /* 0x040fe20003f04270 */
[----:B------:R-:W-:Y:S01]  /*1780*/  BSSY B0, `(.L_x_1353) ;  /* 0x000000e000007945 */ /* 0x000fe20003800000 */
[----:B------:R-:W-:-:S11]  /*1790*/  VIADD R2, R7, 0xffffffff ;  /* 0xffffffff07027836 */ /* 0x000fd60000000000 */
[----:B------:R-:W-:Y:S05]  /*17a0*/  @P0 BRA `(.L_x_1354) ;  /* 0x00000000001c0947 */ /* 0x000fea0003800000 */
[----:B------:R-:W-:Y:S01]  /*17b0*/  ISETP.NE.AND P0, PT, R13, 0x1, PT ;  /* 0x000000010d00780c */ /* 0x000fe20003f05270 */
[----:B------:R-:W-:-:S12]  /*17c0*/  IMAD.MOV R3, RZ, RZ, -R7 ;  /* 0x000000ffff037224 */ /* 0x000fd800078e0a07 */
[----:B------:R-:W0:Y:S02]  /*17d0*/  @P0 LDC.64 R4, c[0x0][0x9e8] ;  /* 0x00027a00ff040b82 */ /* 0x000e240000000a00 */
[----:B0-----:R-:W-:-:S05]  /*17e0*/  @P0 IMAD.HI.U32 R2, R3, R4, RZ ;  /* 0x0000000403020227 */ /* 0x001fca00078e00ff */
[----:B------:R-:W-:-:S04]  /*17f0*/  @P0 SHF.R.U32.HI R3, RZ, R5, R2 ;  /* 0x00000005ff030219 */ /* 0x000fc80000011602 */
[----:B------:R-:W-:Y:S01]  /*1800*/  LOP3.LUT R2, RZ, R3, RZ, 0x33, !PT ;  /* 0x00000003ff027212 */ /* 0x000fe200078e33ff */
[----:B------:R-:W-:Y:S06]  /*1810*/  BRA `(.L_x_1355) ;  /* 0x0000000000107947 */ /* 0x000fec0003800000 */
.L_x_1354:
[----:B------:R-:W-:-:S13]  /*1820*/  ISETP.NE.AND P0, PT, R13, 0x1, PT ;  /* 0x000000010d00780c */ /* 0x000fda0003f05270 */
[----:B------:R-:W0:Y:S02]  /*1830*/  @P0 LDC.64 R4, c[0x0][0x9e8] ;  /* 0x00027a00ff040b82 */ /* 0x000e240000000a00 */
[----:B0-----:R-:W-:-:S05]  /*1840*/  @P0 IMAD.HI.U32 R4, R2, R4, RZ ;  /* 0x0000000402040227 */ /* 0x001fca00078e00ff */
[----:B------:R-:W-:-:S07]  /*1850*/  @P0 SHF.R.U32.HI R2, RZ, R5, R4 ;  /* 0x00000005ff020219 */ /* 0x000fce0000011604 */
.L_x_1355:
[----:B------:R-:W-:Y:S05]  /*1860*/  BSYNC B0 ;  /* 0x0000000000007941 */ /* 0x000fea0003800000 */
.L_x_1353:
[----:B------:R-:W-:-:S05]  /*1870*/  IMAD R3, R2, R13, R13 ;  /* 0x0000000d02037224 */ /* 0x000fca00078e020d */
[----:B------:R-:W-:-:S07]  /*1880*/  VIMNMX R0, R0, R3, PT ;  /* 0x0000000300007248 */ /* 0x000fce0003fe0100 */
.L_x_1352:
[----:B------:R-:W0:Y:S01]  /*1890*/  @P1 LDC R3, c[0x0][0x44c] ;  /* 0x00011300ff031b82 */ /* 0x000e220000000800 */
[----:B------:R-:W-:Y:S01]  /*18a0*/  IMAD.MOV.U32 R2, RZ, RZ, R204 ;  /* 0x000000ffff027224 */ /* 0x000fe200078e00cc */
[----:B------:R-:W-:Y:S01]  /*18b0*/  ULDC UR4, c[0x0][0x9dc] ;  /* 0x0002770000047ab9 */ /* 0x000fe20000000800 */
[----:B------:R-:W-:-:S05]  /*18c0*/  IMAD.IADD R57, R196, 0x1, -R195 ;  /* 0x00000001c4397824 */ /* 0x000fca00078e0ac3 */
[----:B------:R-:W1:Y:S01]  /*18d0*/  @P1 LDC R4, c[0x0][0x450] ;  /* 0x00011400ff041b82 */ /* 0x000e620000000800 */
[----:B0-----:R-:W-:-:S05]  /*18e0*/  @P1 IMAD.HI.U32 R3, R204, R3, RZ ;  /* 0x00000003cc031227 */ /* 0x001fca00078e00ff */
[----:B-1----:R-:W-:-:S05]  /*18f0*/  @P1 SHF.R.U32.HI R2, RZ, R4, R3 ;  /* 0x00000004ff021219 */ /* 0x002fca0000011603 */
[----:B------:R-:W-:-:S04]  /*1900*/  IMAD.IADD R2, R57, 0x1, R2 ;  /* 0x0000000139027824 */ /* 0x000fc800078e0202 */
[----:B------:R-:W-:Y:S01]  /*1910*/  VIADD R3, R2, -UR4 ;  /* 0x8000000402037c36 */ /* 0x000fe20008000000 */
[----:B------:R-:W-:Y:S06]  /*1920*/  @!P2 BRA `(.L_x_1356) ;  /* 0x000000000044a947 */ /* 0x000fec0003800000 */
[----:B------:R-:W-:Y:S01]  /*1930*/  ISETP.GT.AND P0, PT, R2, -0x1, PT ;  /* 0xffffffff0200780c */ /* 0x000fe20003f04270 */
[----:B------:R-:W-:-:S12]  /*1940*/  BSSY B0, `(.L_x_1357) ;  /* 0x000000d000007945 */ /* 0x000fd80003800000 */
        /* <DEDUP_REMOVED lines=8> */
.L_x_1358:
[----:B------:R-:W-:-:S13]  /*19d0*/  ISETP.NE.AND P0, PT, R13, 0x1, PT ;  /* 0x000000010d00780c */ /* 0x000fda0003f05270 */
[----:B------:R-:W0:Y:S02]  /*19e0*/  @P0 LDC.64 R4, c[0x0][0x9e8] ;  /* 0x00027a00ff040b82 */ /* 0x000e240000000a00 */
[----:B0-----:R-:W-:-:S05]  /*19f0*/  @P0 IMAD.HI.U32 R4, R2, R4, RZ ;  /* 0x0000000402040227 */ /* 0x001fca00078e00ff */
[----:B------:R-:W-:-:S07]  /*1a00*/  @P0 SHF.R.U32.HI R2, RZ, R5, R4 ;  /* 0x00000005ff020219 */ /* 0x000fce0000011604 */
.L_x_1359:
[----:B------:R-:W-:Y:S05]  /*1a10*/  BSYNC B0 ;  /* 0x0000000000007941 */ /* 0x000fea0003800000 */
.L_x_1357:
[----:B------:R-:W-:-:S05]  /*1a20*/  IMAD R2, R2, R13, RZ ;  /* 0x0000000d02027224 */ /* 0x000fca00078e02ff */
[----:B------:R-:W-:-:S07]  /*1a30*/  VIMNMX R3, R3, R2, !PT ;  /* 0x0000000203037248 */ /* 0x000fce0007fe0100 */
.L_x_1356:
[----:B------:R-:W-:Y:S02]  /*1a40*/  IADD3 R0, R0, 0x3f, RZ ;  /* 0x0000003f00007810 */ /* 0x000fe40007ffe0ff */
[----:B------:R-:W-:Y:S02]  /*1a50*/  SHF.R.S32.HI R2, RZ, 0x1f, R3 ;  /* 0x0000001fff027819 */ /* 0x000fe40000011403 */
[----:B------:R-:W-:Y:S02]  /*1a60*/  SHF.R.S32.HI R5, RZ, 0x1f, R0 ;  /* 0x0000001fff057819 */ /* 0x000fe40000011400 */
[----:B------:R-:W-:Y:S02]  /*1a70*/  LEA.HI R2, R2, R3, RZ, 0x6 ;  /* 0x0000000302027211 */ /* 0x000fe400078f30ff */
[----:B------:R-:W-:Y:S02]  /*1a80*/  LEA.HI R5, R5, R0, RZ, 0x6 ;  /* 0x0000000005057211 */ /* 0x000fe400078f30ff */
[----:B------:R-:W-:-:S02]  /*1a90*/  SHF.R.S32.HI R2, RZ, 0x6, R2 ;  /* 0x00000006ff027819 */ /* 0x000fc40000011402 */
[----:B------:R-:W-:Y:S02]  /*1aa0*/  SHF.R.S32.HI R5, RZ, 0x6, R5 ;  /* 0x00000006ff057819 */ /* 0x000fe40000011405 */
[----:B------:R-:W-:Y:S02]  /*1ab0*/  VIMNMX R2, RZ, R2, !PT ;  /* 0x00000002ff027248 */ /* 0x000fe40007fe0100 */
[----:B------:R-:W-:-:S03]  /*1ac0*/  VIMNMX R5, R56, R5, PT ;  /* 0x0000000538057248 */ /* 0x000fc60003fe0100 */
[--C-:B------:R-:W-:Y:S02]  /*1ad0*/  IMAD R2, R2, 0x40, -R11.reuse ;  /* 0x0000004002027824 */ /* 0x100fe400078e0a0b */
[----:B------:R-:W-:-:S03]  /*1ae0*/  IMAD R5, R5, 0x40, -R11 ;  /* 0x0000004005057824 */ /* 0x000fc600078e0a0b */
[----:B------:R-:W-:Y:S02]  /*1af0*/  VIMNMX R2, RZ, R2, !PT ;  /* 0x00000002ff027248 */ /* 0x000fe40007fe0100 */
[----:B------:R-:W-:Y:S02]  /*1b00*/  VIMNMX R5, R5, R46, PT ;  /* 0x0000002e05057248 */ /* 0x000fe40003fe0100 */
[----:B------:R-:W-:Y:S02]  /*1b10*/  SHF.R.U32.HI R48, RZ, 0x6, R2 ;  /* 0x00000006ff307819 */ /* 0x000fe40000011602 */
[----:B------:R-:W-:-:S03]  /*1b20*/  ISETP.GT.AND P0, PT, R5, R2, PT ;  /* 0x000000020500720c */ /* 0x000fc60003f04270 */
[----:B------:R-:W-:-:S10]  /*1b30*/  IMAD.MOV.U32 R47, RZ, RZ, R48 ;  /* 0x000000ffff2f7224 */ /* 0x000fd400078e0030 */
[----:B------:R-:W-:-:S05]  /*1b40*/  @P0 VIADD R0, R5, 0x3f ;  /* 0x0000003f05000836 */ /* 0x000fca0000000000 */
[----:B------:R-:W-:-:S04]  /*1b50*/  @P0 SHF.R.S32.HI R3, RZ, 0x1f, R0 ;  /* 0x0000001fff030819 */ /* 0x000fc80000011400 */
[----:B------:R-:W-:-:S04]  /*1b60*/  @P0 LEA.HI R3, R3, R0, RZ, 0x6 ;  /* 0x0000000003030211 */ /* 0x000fc800078f30ff */
[----:B------:R-:W-:Y:S02]  /*1b70*/  @P0 SHF.R.S32.HI R47, RZ, 0x6, R3 ;  /* 0x00000006ff2f0819 */ /* 0x000fe40000011403 */
[----:B------:R-:W-:Y:S02]  /*1b80*/  PLOP3.LUT P0, PT, PT, PT, PT, 0x80, 0x0 ;  /* 0x000000000000781c */ /* 0x000fe40003f0f070 */
[----:B------:R-:W-:-:S13]  /*1b90*/  ISETP.GT.AND P1, PT, R47, R48, PT ;  /* 0x000000302f00720c */ /* 0x000fda0003f24270 */
[----:B------:R-:W-:Y:S05]  /*1ba0*/  @!P1 BRA `(.L_x_1360) ;  /* 0x0000005800189947 */ /* 0x000fea0003800000 */
        /* <DEDUP_REMOVED lines=13> */
[----:B------:R-:W-:Y:S02]  /*1c80*/  IMAD.U32 R6, RZ, RZ, UR4 ;  /* 0x00000004ff067e24 */ /* 0x000fe4000f8e00ff */
[----:B------:R-:W-:-:S02]  /*1c90*/  IMAD.U32 R11, RZ, RZ, UR7 ;  /* 0x00000007ff0b7e24 */ /* 0x000fc4000f8e00ff */
[----:B------:R-:W-:Y:S02]  /*1ca0*/  IMAD.MOV.U32 R8, RZ, RZ, 0x70 ;  /* 0x00000070ff087424 */ /* 0x000fe400078e00ff */
[----:B------:R-:W-:Y:S02]  /*1cb0*/  IMAD.MOV.U32 R12, RZ, RZ, 0x1 ;  /* 0x00000001ff0c7424 */ /* 0x000fe400078e00ff */
[----:B0-----:R-:W-:-:S07]  /*1cc0*/  IMAD.MOV.U32 R13, RZ, RZ, RZ ;  /* 0x000000ffff0d7224 */ /* 0x001fce00078e00ff */
[----:B------:R-:W-:-:S07]  /*1cd0*/  LEPC R20, `(.L_x_1362) ;  /* 0x000000001014794e */ /* 0x000fce0000000000 */
[----:B-1---5:R-:W-:Y:S05]  /*1ce0*/  CALL.ABS.NOINC R2 ;  /* 0x0000000002007343 */ /* 0x022fea0003c00000 */
.L_x_1362:
[----:B------:R-:W-:Y:S05]  /*1cf0*/  BSYNC B6 ;  /* 0x0000000000067941 */ /* 0x000fea0003800000 */
.L_x_1361:
        /* <DEDUP_REMOVED lines=20> */
.L_x_1364:
[----:B------:R-:W-:Y:S05]  /*1e40*/  BSYNC B6 ;  /* 0x0000000000067941 */ /* 0x000fea0003800000 */
.L_x_1363:
[----:B------:R-:W-:Y:S01]  /*1e50*/  ULDC.64 UR4, c[0x0][0x9f8] ;  /* 0x00027e0000047ab9 */ /* 0x000fe20000000a00 */
[----:B------:R-:W-:Y:S01]  /*1e60*/  IMAD.MOV.U32 R0, RZ, RZ, R203 ;  /* 0x000000ffff007224 */ /* 0x000fe200078e00cb */
[----:B------:R-:W-:Y:S01]  /*1e70*/  ISETP.NE.U32.AND P0, PT, RZ, UR4, PT ;  /* 0x00000004ff007c0c */ /* 0x000fe2000bf05070 */
[----:B------:R-:W0:Y:S01]  /*1e80*/  LDC.64 R74, c[0x0][0x300] ;  /* 0x0000c000ff4a7b82 */ /* 0x000e220000000a00 */
[----:B------:R-:W-:Y:S01]  /*1e90*/  IMAD.IADD R25, R25, 0x1, R24 ;  /* 0x0000000119197824 */ /* 0x000fe200078e0218 */
[----:B------:R-:W-:Y:S01]  /*1ea0*/  ULDC.64 UR6, c[0x0][0xa08] ;  /* 0x0002820000067ab9 */ /* 0x000fe20000000a00 */
[----:B------:R-:W-:Y:S01]  /*1eb0*/  ISETP.NE.AND.EX P0, PT, RZ, UR5, PT, P0 ;  /* 0x00000005ff007c0c */ /* 0x000fe2000bf05300 */
[----:B------:R-:W1:Y:S01]  /*1ec0*/  S2R R20, SR_TID.X ;  /* 0x0000000000147919 */ /* 0x000e620000002100 */
[----:B------:R-:W-:Y:S01]  /*1ed0*/  SHF.R.S32.HI R8, RZ, 0x1f, R202 ;  /* 0x0000001fff087819 */ /* 0x000fe200000114ca */
[----:B------:R-:W-:Y:S02]  /*1ee0*/  ULDC.64 UR4, c[0x0][0x308] ;  /* 0x0000c20000047ab9 */ /* 0x000fe40000000a00 */
[----:B------:R-:W2:Y:S08]  /*1ef0*/  LDC.64 R70, c[0x0][0x3f8] ;  /* 0x0000fe00ff467b82 */ /* 0x000eb00000000a00 */
[----:B------:R-:W3:Y:S08]  /*1f00*/  @P0 LDC.64 R2, c[0x0][0x9f8] ;  /* 0x00027e00ff020b82 */ /* 0x000ef00000000a00 */
[----:B------:R-:W4:Y:S08]  /*1f10*/  LDC R63, c[0x0][0x3f4] ;  /* 0x0000fd00ff3f7b82 */ /* 0x000f300000000800 */
[----:B------:R-:W4:Y:S01]  /*1f20*/  LDC.64 R66, c[0x0][0x408] ;  /* 0x00010200ff427b82 */ /* 0x000f220000000a00 */
[----:B---3--:R-:W-:-:S05]  /*1f30*/  @P0 IMAD.WIDE R2, R203, 0x4, R2 ;  /* 0x00000004cb020825 */ /* 0x008fca00078e0202 */
[----:B------:R3:W4:Y:S01]  /*1f40*/  @P0 LDG.E R0, desc[UR46][R2.64] ;  /* 0x0000002e02000981 */ /* 0x000722000c1e1900 */
[----:B------:R-:W-:Y:S01]  /*1f50*/  SHF.R.S32.HI R12, RZ, 0x1f, R25 ;  /* 0x0000001fff0c7819 */ /* 0x000fe20000011419 */
[-C--:B0-----:R-:W-:Y:S01]  /*1f60*/  IMAD.WIDE.U32 R4, R25, R74.reuse, RZ ;  /* 0x0000004a19047225 */ /* 0x081fe200078e00ff */
[----:B------:R-:W-:Y:S02]  /*1f70*/  ISETP.NE.U32.AND P0, PT, RZ, UR6, PT ;  /* 0x00000006ff007c0c */ /* 0x000fe4000bf05070 */
[----:B-1----:R-:W-:Y:S01]  /*1f80*/  SHF.R.U32.HI R26, RZ, 0x7, R20 ;  /* 0x00000007ff1a7819 */ /* 0x002fe20000011614 */
[-C--:B------:R-:W-:Y:S01]  /*1f90*/  IMAD R6, R12, R74.reuse, RZ ;  /* 0x0000004a0c067224 */ /* 0x080fe200078e02ff */
[----:B------:R-:W-:Y:S01]  /*1fa0*/  ISETP.NE.AND.EX P0, PT, RZ, UR7, PT, P0 ;  /* 0x00000007ff007c0c */ /* 0x000fe2000bf05300 */
[----:B------:R-:W-:Y:S01]  /*1fb0*/  IMAD.WIDE.U32 R78, R17, R74, R22 ;  /* 0x0000004a114e7225 */ /* 0x000fe200078e0016 */
[----:B------:R-:W-:Y:S02]  /*1fc0*/  ISETP.NE.AND P6, PT, R26, 0x1, PT ;  /* 0x000000011a00780c */ /* 0x000fe40003fc5270 */
[----:B-----5:R-:W-:Y:S01]  /*1fd0*/  SHF.R.S32.HI R15, RZ, 0x1f, R87 ;  /* 0x0000001fff0f7819 */ /* 0x020fe20000011457 */
[----:B------:R-:W-:Y:S01]  /*1fe0*/  IMAD R7, R25, R75, R6 ;  /* 0x0000004b19077224 */ /* 0x000fe200078e0206 */
[--C-:B------:R-:W-:Y:S01]  /*1ff0*/  SHF.L.U64.HI R77, R74, 0x6, R75.reuse ;  /* 0x000000064a4d7819 */ /* 0x100fe2000001024b */
[----:B---3--:R-:W-:Y:S01]  /*2000*/  IMAD R3, R8, UR4, RZ ;  /* 0x0000000408037c24 */ /* 0x008fe2000f8e02ff */
[----:B------:R-:W-:Y:S01]  /*2010*/  SHF.L.U64.HI R76, R74, 0x5, R75 ;  /* 0x000000054a4c7819 */ /* 0x000fe2000001024b */
[----:B------:R-:W-:Y:S01]  /*2020*/  VIADD R92, R22, 0x80 ;  /* 0x00000080165c7836 */ /* 0x000fe20000000000 */
[----:B------:R-:W-:Y:S01]  /*2030*/  IADD3 R5, R5, R7, RZ ;  /* 0x0000000705057210 */ /* 0x000fe20007ffe0ff */
[----:B------:R-:W-:Y:S01]  /*2040*/  IMAD R7, R202, UR5, R3 ;  /* 0x00000005ca077c24 */ /* 0x000fe2000f8e0203 */
[--C-:B--2---:R-:W-:Y:S01]  /*2050*/  SHF.L.U64.HI R73, R70, 0x5, R71.reuse ;  /* 0x0000000546497819 */ /* 0x104fe20000010247 */
[----:B------:R-:W-:Y:S01]  /*2060*/  VIADD R64, R26, 0x8 ;  /* 0x000000081a407836 */ /* 0x000fe20000000000 */
[----:B------:R-:W-:Y:S01]  /*2070*/  SHF.L.U64.HI R72, R70, 0x6, R71 ;  /* 0x0000000646487819 */ /* 0x000fe20000010247 */
[----:B------:R-:W-:Y:S01]  /*2080*/  IMAD.WIDE.U32 R2, R202, UR4, R4 ;  /* 0x00000004ca027c25 */ /* 0x000fe2000f8e0004 */
[----:B------:R-:W-:Y:S01]  /*2090*/  ULDC.64 UR4, c[0x0][0x310] ;  /* 0x0000c40000047ab9 */ /* 0x000fe20000000a00 */
[----:B----4-:R-:W-:-:S02]  /*20a0*/  SHF.L.U64.HI R69, R66, 0x5, R67 ;  /* 0x0000000542457819 */ /* 0x010fc40000010243 */
[----:B------:R-:W-:Y:S01]  /*20b0*/  IMAD.IADD R3, R3, 0x1, R7 ;  /* 0x0000000103037824 */ /* 0x000fe200078e0207 */
[----:B------:R-:W-:Y:S02]  /*20c0*/  SHF.L.U64.HI R68, R66, 0x6, R67 ;  /* 0x0000000642447819 */ /* 0x000fe40000010243 */
[----:B------:R-:W-:Y:S02]  /*20d0*/  SHF.R.S32.HI R65, RZ, 0x1f, R218 ;  /* 0x0000001fff417819 */ /* 0x000fe400000114da */
[----:B------:R-:W-:Y:S02]  /*20e0*/  SHF.R.S32.HI R6, RZ, 0x1f, R0 ;  /* 0x0000001fff067819 */ /* 0x000fe40000011400 */
[----:B------:R-:W-:Y:S02]  /*20f0*/  SEL R43, R0, RZ, !P0 ;  /* 0x000000ff002b7207 */ /* 0x000fe40004000000 */
[----:B------:R-:W-:-:S03]  /*2100*/  SEL R6, R6, RZ, !P0 ;  /* 0x000000ff06067207 */ /* 0x000fc60004000000 */
[----:B------:R-:W-:-:S04]  /*2110*/  IMAD.WIDE.U32 R44, R43, UR4, R2 ;  /* 0x000000042b2c7c25 */ /* 0x000fc8000f8e0002 */
[----:B------:R-:W-:Y:S01]  /*2120*/  IMAD R0, R6, UR4, RZ ;  /* 0x0000000406007c24 */ /* 0x000fe2000f8e02ff */
[----:B------:R-:W-:-:S03]  /*2130*/  IADD3 R83, P0, R44, R78, RZ ;  /* 0x0000004e2c537210 */ /* 0x000fc60007f1e0ff */
[----:B------:R-:W-:Y:S01]  /*2140*/  IMAD R85, R43, UR5, R0 ;  /* 0x000000052b557c24 */ /* 0x000fe2000f8e0200 */
[----:B------:R-:W-:Y:S05]  /*2150*/  @!P6 WARPSYNC.ALL ;  /* 0x000000000000e948 */ /* 0x000fea0003800000 */
[----:B------:R-:W-:Y:S01]  /*2160*/  IMAD R0, R221, R74, RZ ;  /* 0x0000004add007224 */ /* 0x000fe200078e02ff */
[----:B------:R-:W-:Y:S01]  /*2170*/  ULDC.64 UR4, c[0x0][0x330] ;  /* 0x0000cc0000047ab9 */ /* 0x000fe20000000a00 */
[----:B------:R-:W-:Y:S02]  /*2180*/  IMAD.IADD R85, R45, 0x1, R85 ;  /* 0x000000012d557824 */ /* 0x000fe400078e0255 */
[----:B------:R-:W-:-:S02]  /*2190*/  IMAD R2, R17, R75, R0 ;  /* 0x0000004b11027224 */ /* 0x000fc400078e0200 */
[----:B------:R-:W-:Y:S02]  /*21a0*/  IMAD R3, R8, UR4, RZ ;  /* 0x0000000408037c24 */ /* 0x000fe4000f8e02ff */
[----:B------:R-:W-:Y:S01]  /*21b0*/  IMAD R0, R221, R70, RZ ;  /* 0x00000046dd007224 */ /* 0x000fe200078e02ff */
[----:B------:R-:W-:Y:S01]  /*21c0*/  IADD3.X R78, R85, R79, R2, P0, !PT ;  /* 0x0000004f554e7210 */ /* 0x000fe200007fe402 */
[----:B------:R-:W-:Y:S01]  /*21d0*/  IMAD.WIDE.U32 R4, R202, UR4, R22 ;  /* 0x00000004ca047c25 */ /* 0x000fe2000f8e0016 */
[----:B------:R-:W-:Y:S01]  /*21e0*/  @!P6 BAR.SYNC.DEFER_BLOCKING 0x9, 0x100 ;  /* 0x024400000000eb1d */ /* 0x000fe20000010000 */
[----:B------:R-:W-:Y:S02]  /*21f0*/  ISETP.GE.AND P0, PT, R22, R63, PT ;  /* 0x0000003f1600720c */ /* 0x000fe40003f06270 */
[----:B------:R-:W-:Y:S02]  /*2200*/  IMAD R3, R202, UR5, R3 ;  /* 0x00000005ca037c24 */ /* 0x000fe4000f8e0203 */
[----:B------:R-:W-:Y:S01]  /*2210*/  IMAD R11, R17, R71, R0 ;  /* 0x00000047110b7224 */ /* 0x000fe200078e0200 */
[----:B------:R-:W-:Y:S01]  /*2220*/  ULDC.64 UR4, c[0x0][0x338] ;  /* 0x0000ce0000047ab9 */ /* 0x000fe20000000a00 */
[C---:B------:R-:W-:Y:S01]  /*2230*/  SEL R9, R63.reuse, RZ, P0 ;  /* 0x000000ff3f097207 */ /* 0x040fe20000000000 */
[----:B------:R-:W-:Y:S01]  /*2240*/  IMAD R0, R6, UR4, RZ ;  /* 0x0000000406007c24 */ /* 0x000fe2000f8e02ff */
[----:B------:R-:W-:Y:S01]  /*2250*/  SHF.L.U32 R63, R63, 0x1, RZ ;  /* 0x000000013f3f7819 */ /* 0x000fe200000006ff */
[----:B------:R-:W-:-:S02]  /*2260*/  IMAD.IADD R5, R5, 0x1, R3 ;  /* 0x0000000105057824 */ /* 0x000fc400078e0203 */
[----:B------:R-:W-:Y:S02]  /*2270*/  IMAD R55, R43, UR5, R0 ;  /* 0x000000052b377c24 */ /* 0x000fe4000f8e0200 */
[----:B------:R-:W-:-:S04]  /*2280*/  IMAD.WIDE.U32 R2, R17, R70, R18 ;  /* 0x0000004611027225 */ /* 0x000fc800078e0012 */
[----:B------:R-:W-:-:S04]  /*2290*/  IMAD.WIDE.U32 R6, R17, R70, R22 ;  /* 0x0000004611067225 */ /* 0x000fc800078e0016 */
[----:B------:R-:W-:Y:S02]  /*22a0*/  IMAD.IADD R0, R22, 0x1, R9 ;  /* 0x0000000116007824 */ /* 0x000fe400078e0209 */
[----:B------:R-:W-:Y:S02]  /*22b0*/  IMAD.IADD R3, R3, 0x1, R11 ;  /* 0x0000000103037824 */ /* 0x000fe400078e020b */
[----:B------:R-:W-:Y:S01]  /*22c0*/  IMAD.IADD R7, R11, 0x1, R7 ;  /* 0x000000010b077824 */ /* 0x000fe200078e0207 */
[----:B------:R-:W-:Y:S01]  /*22d0*/  SHF.R.S32.HI R11, RZ, 0x1f, R0 ;  /* 0x0000001fff0b7819 */ /* 0x000fe20000011400 */
[----:B------:R-:W-:Y:S02]  /*22e0*/  IMAD R8, R221, R66, RZ ;  /* 0x00000042dd087224 */ /* 0x000fe400078e02ff */
[----:B------:R-:W-:Y:S01]  /*22f0*/  IMAD.WIDE.U32 R42, R43, UR4, R4 ;  /* 0x000000042b2a7c25 */ /* 0x000fe2000f8e0004 */
[CC--:B------:R-:W-:Y:S01]  /*2300*/  LEA.HI R10, R11.reuse, R0.reuse, RZ, 0x7 ;  /* 0x000000000b0a7211 */ /* 0x0c0fe200078f38ff */
[----:B------:R-:W-:Y:S01]  /*2310*/  ULDC UR4, c[0x0][0x2f4] ;  /* 0x0000bd0000047ab9 */ /* 0x000fe20000000800 */
[----:B------:R-:W-:Y:S01]  /*2320*/  LEA.HI R11, R11, R0, RZ, 0x4 ;  /* 0x000000000b0b7211 */ /* 0x000fe200078f20ff */
[C---:B------:R-:W-:Y:S01]  /*2330*/  IMAD R13, R17.reuse, R67, R8 ;  /* 0x00000043110d7224 */ /* 0x040fe200078e0208 */
[----:B------:R-:W-:Y:S01]  /*2340*/  SHF.L.U32 R10, R10, 0x6, RZ ;  /* 0x000000060a0a7819 */ /* 0x000fe200000006ff */
[----:B------:R-:W-:Y:S01]  /*2350*/  IMAD.WIDE.U32 R4, R17, R66, R18 ;  /* 0x0000004211047225 */ /* 0x000fe200078e0012 */
[----:B------:R-:W-:-:S02]  /*2360*/  LOP3.LUT R0, R208, 0x70, R11, 0xf8, !PT ;  /* 0x00000070d0007812 */ /* 0x000fc400078ef80b */
[----:B------:R-:W-:Y:S01]  /*2370*/  LOP3.LUT R10, R10, 0xffffe000, RZ, 0xc0, !PT ;  /* 0xffffe0000a0a7812 */ /* 0x000fe200078ec0ff */
[----:B------:R-:W-:Y:S01]  /*2380*/  IMAD.WIDE.U32 R8, R17, R66, R22 ;  /* 0x0000004211087225 */ /* 0x000fe200078e0016 */
[----:B------:R-:W-:Y:S02]  /*2390*/  LOP3.LUT R0, R0, R235, RZ, 0x3c, !PT ;  /* 0x000000eb00007212 */ /* 0x000fe400078e3cff */
[----:B------:R-:W-:Y:S01]  /*23a0*/  LOP3.LUT R61, R11, 0xfffffff0, RZ, 0xc0, !PT ;  /* 0xfffffff00b3d7812 */ /* 0x000fe200078ec0ff */
[----:B------:R-:W-:Y:S01]  /*23b0*/  IMAD.IADD R5, R5, 0x1, R13 ;  /* 0x0000000105057824 */ /* 0x000fe200078e020d */
[----:B------:R-:W-:Y:S01]  /*23c0*/  IADD3 R81, R0, R10, R211 ;  /* 0x0000000a00517210 */ /* 0x000fe20007ffe0d3 */
[----:B------:R-:W-:Y:S01]  /*23d0*/  IMAD.IADD R9, R13, 0x1, R9 ;  /* 0x000000010d097824 */ /* 0x000fe200078e0209 */
[----:B------:R-:W-:Y:S01]  /*23e0*/  LOP3.LUT R13, R206, 0x70, R11, 0xf8, !PT ;  /* 0x00000070ce0d7812 */ /* 0x000fe200078ef80b */
[-C--:B------:R-:W-:Y:S01]  /*23f0*/  IMAD R0, R15, R70.reuse, RZ ;  /* 0x000000460f007224 */ /* 0x080fe200078e02ff */
[----:B------:R-:W-:Y:S01]  /*2400*/  ISETP.GE.AND P2, PT, R92, UR4, PT ;  /* 0x000000045c007c0c */ /* 0x000fe2000bf46270 */
[----:B------:R-:W-:Y:S01]  /*2410*/  IMAD.WIDE.U32 R40, R87, R70, R2 ;  /* 0x0000004657287225 */ /* 0x000fe200078e0002 */
[----:B------:R-:W-:-:S02]  /*2420*/  LOP3.LUT R13, R13, R234, RZ, 0x3c, !PT ;  /* 0x000000ea0d0d7212 */ /* 0x000fc400078e3cff */
[----:B------:R-:W-:Y:S01]  /*2430*/  IADD3 R2, P1, R17, R25, RZ ;  /* 0x0000001911027210 */ /* 0x000fe20007f3e0ff */
[----:B------:R-:W-:Y:S01]  /*2440*/  IMAD.WIDE.U32 R38, R87, R70, R6 ;  /* 0x0000004657267225 */ /* 0x000fe200078e0006 */
[----:B------:R-:W-:Y:S02]  /*2450*/  IADD3 R79, R13, R10, R210 ;  /* 0x0000000a0d4f7210 */ /* 0x000fe40007ffe0d2 */
[----:B------:R-:W-:Y:S01]  /*2460*/  SHF.R.S32.HI R54, RZ, 0x4, R11 ;  /* 0x00000004ff367819 */ /* 0x000fe2000001140b */
[----:B------:R-:W-:Y:S02]  /*2470*/  IMAD R13, R87, R71, R0 ;  /* 0x00000047570d7224 */ /* 0x000fe400078e0200 */
[-C--:B------:R-:W-:Y:S02]  /*2480*/  IMAD R0, R15, R66.reuse, RZ ;  /* 0x000000420f007224 */ /* 0x080fe400078e02ff */
[----:B------:R-:W-:-:S04]  /*2490*/  IMAD.WIDE.U32 R36, R87, R66, R4 ;  /* 0x0000004257247225 */ /* 0x000fc800078e0004 */
[C---:B------:R-:W-:Y:S01]  /*24a0*/  IMAD R7, R87.reuse, R67, R0 ;  /* 0x0000004357077224 */ /* 0x040fe200078e0200 */
[----:B------:R-:W-:Y:S01]  /*24b0*/  SHF.R.S32.HI R0, RZ, 0x1f, R61 ;  /* 0x0000001fff007819 */ /* 0x000fe2000001143d */
[----:B------:R-:W-:-:S04]  /*24c0*/  IMAD.WIDE.U32 R20, R87, R66, R8 ;  /* 0x0000004257147225 */ /* 0x000fc800078e0008 */
[----:B------:R-:W-:Y:S02]  /*24d0*/  IMAD.SHL.U32 R75, R74, 0x40, RZ ;  /* 0x000000404a4b7824 */ /* 0x000fe400078e00ff */
[----:B------:R-:W-:Y:S02]  /*24e0*/  IMAD.SHL.U32 R71, R70, 0x20, RZ ;  /* 0x0000002046477824 */ /* 0x000fe400078e00ff */
[----:B------:R-:W-:Y:S02]  /*24f0*/  IMAD.SHL.U32 R67, R66, 0x20, RZ ;  /* 0x0000002042437824 */ /* 0x000fe400078e00ff */
[----:B------:R-:W-:Y:S01]  /*2500*/  IMAD.X R3, R221, 0x1, R12, P1 ;  /* 0x00000001dd037824 */ /* 0x000fe200008e060c */
[----:B------:R-:W-:Y:S01]  /*2510*/  ISETP.GE.AND P1, PT, R22, UR4, PT ;  /* 0x0000000416007c0c */ /* 0x000fe2000bf26270 */
[----:B------:R-:W-:Y:S02]  /*2520*/  IMAD.SHL.U32 R74, R74, 0x20, RZ ;  /* 0x000000204a4a7824 */ /* 0x000fe400078e00ff */
[----:B------:R-:W-:-:S02]  /*2530*/  IMAD.SHL.U32 R70, R70, 0x40, RZ ;  /* 0x0000004046467824 */ /* 0x000fc400078e00ff */
[----:B------:R-:W-:Y:S02]  /*2540*/  IMAD.SHL.U32 R66, R66, 0x40, RZ ;  /* 0x0000004042427824 */ /* 0x000fe400078e00ff */
[----:B------:R-:W-:Y:S02]  /*2550*/  IMAD.IADD R62, R41, 0x1, R13 ;  /* 0x00000001293e7824 */ /* 0x000fe400078e020d */
[----:B------:R-:W-:Y:S02]  /*2560*/  IMAD.IADD R60, R13, 0x1, R39 ;  /* 0x000000010d3c7824 */ /* 0x000fe400078e0227 */
[----:B------:R-:W-:Y:S02]  /*2570*/  IMAD.IADD R59, R37, 0x1, R7 ;  /* 0x00000001253b7824 */ /* 0x000fe400078e0207 */
[----:B------:R-:W-:Y:S02]  /*2580*/  IMAD.IADD R58, R7, 0x1, R21 ;  /* 0x00000001073a7824 */ /* 0x000fe400078e0215 */
[----:B------:R-:W-:-:S07]  /*2590*/  IMAD.IADD R55, R43, 0x1, R55 ;  /* 0x000000012b377824 */ /* 0x000fce00078e0237 */
.L_x_1412:
[----:B0-----:R-:W0:Y:S01]  /*25a0*/  LDC.64 R50, c[0x0][0x2e8] ;  /* 0x0000ba00ff327b82 */ /* 0x001e220000000a00 */
[----:B------:R-:W-:Y:S01]  /*25b0*/  VIADD R47, R47, 0xffffffff ;  /* 0xffffffff2f2f7836 */ /* 0x000fe20000000000 */
[----:B------:R-:W-:Y:S05]  /*25c0*/  YIELD ;  /* 0x0000000000007946 */ /* 0x000fea0003800000 */
[----:B--23--:R-:W-:Y:S01]  /*25d0*/  SHF.R.S32.HI R11, RZ, 0x1f, R47 ;  /* 0x0000001fff0b7819 */ /* 0x00cfe2000001142f */
[----:B------:R-:W1:Y:S01]  /*25e0*/  LDC R53, c[0x0][0x3f4] ;  /* 0x0000fd00ff357b82 */ /* 0x000e620000000800 */
[-C--:B------:R-:W-:Y:S01]  /*25f0*/  IMAD R4, R77, R47.reuse, RZ ;  /* 0x0000002f4d047224 */ /* 0x080fe200078e02ff */
[----:B------:R-:W-:Y:S01]  /*2600*/  BSSY B0, `(.L_x_1365) ;  /* 0x000048c000007945 */ /* 0x000fe20003800000 */
[----:B------:R-:W-:-:S04]  /*2610*/  IMAD.WIDE.U32 R88, R75, R47, RZ ;  /* 0x0000002f4b587225 */ /* 0x000fc800078e00ff */
[----:B------:R-:W-:Y:S01]  /*2620*/  IMAD R5, R11, R75, R4 ;  /* 0x0000004b0b057224 */ /* 0x000fe200078e0204 */
[----:B------:R-:W-:-:S03]  /*2630*/  IADD3 R13, P3, P4, R83, R88, R74 ;  /* 0x00000058530d7210 */ /* 0x000fc60007c7e04a */
[----:B------:R-:W-:Y:S01]  /*2640*/  IMAD.IADD R91, R89, 0x1, R5 ;  /* 0x00000001595b7824 */ /* 0x000fe200078e0205 */
[----:B------:R-:W-:-:S04]  /*2650*/  LEA R5, R192, R213, 0xe ;  /* 0x000000d5c0057211 */ /* 0x000fc800078e70ff */
[----:B------:R-:W-:Y:S01]  /*2660*/  IADD3.X R4, R78, R91, R76, P3, P4 ;  /* 0x0000005b4e047210 */ /* 0x000fe20001fe844c */
[----:B------:R-:W-:Y:S01]  /*2670*/  IMAD.IADD R82, R16, 0x1, R5 ;  /* 0x0000000110527824 */ /* 0x000fe200078e0205 */
[-C--:B0-----:R-:W-:Y:S02]  /*2680*/  IADD3 R14, P4, P5, R88, R50.reuse, R83 ;  /* 0x00000032580e7210 */ /* 0x081fe40007d9e053 */
[----:B------:R-:W-:Y:S02]  /*2690*/  IADD3 R12, P3, R13, R50, RZ ;  /* 0x000000320d0c7210 */ /* 0x000fe40007f7e0ff */
[----:B------:R-:W-:Y:S02]  /*26a0*/  IADD3.X R15, R91, R51, R78, P4, P5 ;  /* 0x000000335b0f7210 */ /* 0x000fe400027ea44e */
[----:B-1----:R-:W-:Y:S01]  /*26b0*/  ISETP.GE.AND P4, PT, R53, 0x1, PT ;  /* 0x000000013500780c */ /* 0x002fe20003f86270 */
[----:B------:R-:W-:Y:S01]  /*26c0*/  IMAD.X R13, R4, 0x1, R51, P3 ;  /* 0x00000001040d7824 */ /* 0x000fe200018e0633 */
[----:B------:R-:W-:-:S04]  /*26d0*/  ISETP.GT.AND P5, PT, R47, R48, PT ;  /* 0x000000302f00720c */ /* 0x000fc80003fa4270 */
[----:B------:R-:W-:-:S07]  /*26e0*/  P2R R94, PR, RZ, 0x20 ;  /* 0x00000020ff5e7803 */ /* 0x000fce0000000000 */
[----:B----4-:R-:W-:Y:S05]  /*26f0*/  @!P4 BRA `(.L_x_1366) ;  /* 0x000000440088c947 */ /* 0x010fea0003800000 */
[----:B------:R-:W-:Y:S01]  /*2700*/  ULDC.U8 UR4, c[0x0][0x410] ;  /* 0x0001040000047ab9 */ /* 0x000fe20000000000 */
[-C--:B------:R-:W-:Y:S01]  /*2710*/  IMAD R5, R72, R47.reuse, RZ ;  /* 0x0000002f48057224 */ /* 0x080fe200078e02ff */
[----:B------:R-:W-:Y:S01]  /*2720*/  ISETP.NE.AND P3, PT, RZ, UR4, PT ;  /* 0x00000004ff007c0c */ /* 0x000fe2000bf65270 */
[-C--:B------:R-:W-:Y:S02]  /*2730*/  IMAD R7, R68, R47.reuse, RZ ;  /* 0x0000002f44077224 */ /* 0x080fe400078e02ff */
[C---:B------:R-:W-:Y:S02]  /*2740*/  IMAD R9, R11.reuse, R70, R5 ;  /* 0x000000460b097224 */ /* 0x040fe400078e0205 */
[----:B------:R-:W-:Y:S02]  /*2750*/  IMAD R11, R11, R66, R7 ;  /* 0x000000420b0b7224 */ /* 0x000fe400078e0207 */
[----:B------:R-:W-:Y:S02]  /*2760*/  IMAD R84, R47, -0x40, R46 ;  /* 0xffffffc02f547824 */ /* 0x000fe400078e022e */
[----:B------:R-:W-:-:S03]  /*2770*/  IMAD.WIDE.U32 R6, R70, R47, RZ ;  /* 0x0000002f46067225 */ /* 0x000fc600078e00ff */
[----:B------:R-:W-:Y:S01]  /*2780*/  VIMNMX R84, R84, 0x40, PT ;  /* 0x0000004054547848 */ /* 0x000fe20003fe0100 */
[----:B------:R-:W-:-:S04]  /*2790*/  IMAD.WIDE.U32 R4, R66, R47, RZ ;  /* 0x0000002f42047225 */ /* 0x000fc800078e00ff */
        /* <DEDUP_REMOVED lines=27> */
.L_x_1369:
[----:B------:R-:W-:Y:S05]  /*2950*/  BSYNC B1 ;  /* 0x0000000000017941 */ /* 0x000fea0003800000 */
.L_x_1368:
[----:B------:R-:W-:Y:S01]  /*2960*/  ISETP.GE.AND P5, PT, R218, R84, PT ;  /* 0x00000054da00720c */ /* 0x000fe20003fa6270 */
[----:B------:R-:W-:Y:S01]  /*2970*/  BSSY B1, `(.L_x_1370) ;  /* 0x000001b000017945 */ /* 0x000fe20003800000 */
[----:B------:R-:W-:Y:S02]  /*2980*/  CS2R R26, SRZ ;  /* 0x00000000001a7805 */ /* 0x000fe4000001ff00 */
[----:B0-----:R-:W-:Y:S01]  /*2990*/  CS2R R8, SRZ ;  /* 0x0000000000087805 */ /* 0x001fe2000001ff00 */
[----:B-----5:R-:W-:Y:S01]  /*29a0*/  IMAD.MOV.U32 R50, RZ, RZ, R30 ;  /* 0x000000ffff327224 */ /* 0x020fe200078e001e */
[----:B------:R-:W-:Y:S01]  /*29b0*/  CS2R R24, SRZ ;  /* 0x0000000000187805 */ /* 0x000fe2000001ff00 */
[----:B------:R-:W-:-:S06]  /*29c0*/  IMAD.MOV.U32 R104, RZ, RZ, R32 ;  /* 0x000000ffff687224 */ /* 0x000fcc00078e0020 */
        /* <DEDUP_REMOVED lines=21> */
.L_x_1371:
[----:B------:R-:W-:Y:S05]  /*2b20*/  BSYNC B1 ;  /* 0x0000000000017941 */ /* 0x000fea0003800000 */
.L_x_1370:
[----:B------:R-:W-:Y:S01]  /*2b30*/  UISETP.NE.AND UP0, UPT, UR45, 0x3, UPT ;  /* 0x000000032d00788c */ /* 0x000fe2000bf05270 */
[----:B------:R-:W-:Y:S01]  /*2b40*/  IMAD.MOV.U32 R89, RZ, RZ, R28 ;  /* 0x000000ffff597224 */ /* 0x000fe200078e001c */
[----:B-----5:R-:W-:Y:S01]  /*2b50*/  MOV R51, R10 ;  /* 0x0000000a00337202 */ /* 0x020fe20000000f00 */
[----:B------:R-:W-:Y:S02]  /*2b60*/  IMAD.MOV.U32 R101, RZ, RZ, R34 ;  /* 0x000000ffff657224 */ /* 0x000fe400078e0022 */
[----:B------:R-:W-:Y:S01]  /*2b70*/  IMAD.MOV.U32 R86, RZ, RZ, R26 ;  /* 0x000000ffff567224 */ /* 0x000fe200078e001a */
[----:B------:R-:W-:Y:S01]  /*2b80*/  PLOP3.LUT P3, PT, PT, PT, UP0, 0x80, 0x0 ;  /* 0x000000000000781c */ /* 0x000fe20003f6f008 */
[----:B------:R-:W-:Y:S02]  /*2b90*/  IMAD.MOV.U32 R52, RZ, RZ, R8 ;  /* 0x000000ffff347224 */ /* 0x000fe400078e0008 */
[----:B------:R-:W-:-:S10]  /*2ba0*/  IMAD.MOV.U32 R88, RZ, RZ, R24 ;  /* 0x000000ffff587224 */ /* 0x000fd400078e0018 */
[----:B------:R-:W-:Y:S05]  /*2bb0*/  @!P3 BRA `(.L_x_1372) ;  /* 0x000000000004b947 */ /* 0x000fea0003800000 */
[----:B------:R-:W-:Y:S01]  /*2bc0*/  BPT.TRAP 0x1 ;  /* 0x000000040000795c */ /* 0x000fe20000300000 */
.L_x_1372:
[----:B------:R-:W-:Y:S01]  /*2bd0*/  IMAD R80, R192, 0x8, R16 ;  /* 0x00000008c0507824 */ /* 0x000fe200078e0210 */
[----:B------:R-:W-:Y:S01]  /*2be0*/  SHF.L.U32 R93, R198, 0x1f, RZ ;  /* 0x0000001fc65d7819 */ /* 0x000fe200000006ff */
[----:B------:R-:W-:Y:S03]  /*2bf0*/  BSSY B1, `(.L_x_1373) ;  /* 0x0000003000017945 */ /* 0x000fe60003800000 */
[----:B------:R-:W1:Y:S02]  /*2c00*/  SYNCS.PHASECHK.TRANS64.TRYWAIT P6, [R80+URZ+0x28490], R93 ;  /* 0x0284905d500075a7 */ /* 0x000e6400080c017f */
[----:B-1----:R-:W-:Y:S05]  /*2c10*/  @!P6 BRA `(.L_x_1374) ;  /* 0x000002440024e947 */ /* 0x002fea0003800000 */
.L_x_1728:
[----:B------:R-:W-:Y:S05]  /*2c20*/  BSYNC B1 ;  /* 0x0000000000017941 */ /* 0x000fea0003800000 */
.L_x_1373:
[----:B------:R-:W-:Y:S04]  /*2c30*/  BSSY B1, `(.L_x_1375) ;  /* 0x00000eb000017945 */ /* 0x000fe80003800000 */
[----:B------:R-:W-:Y:S05]  /*2c40*/  @P4 BRA `(.L_x_1376) ;  /* 0x0000000c00a44947 */ /* 0x000fea0003800000 */
[----:B------:R-:W-:Y:S04]  /*2c50*/  BSSY B2, `(.L_x_1377) ;  /* 0x0000074000027945 */ /* 0x000fe80003800000 */
[----:B------:R-:W-:Y:S05]  /*2c60*/  @P1 BRA `(.L_x_1378) ;  /* 0x0000000400c81947 */ /* 0x000fea0003800000 */
[----:B0-----:R0:W2:Y:S01]  /*2c70*/  LDS.128 R4, [R82+0x20000] ;  /* 0x0200000052047984 */ /* 0x0010a20000000c00 */
[----:B------:R-:W-:Y:S01]  /*2c80*/  ISETP.GE.AND P4, PT, R18, R53, PT ;  /* 0x000000351200720c */ /* 0x000fe20003f86270 */
[----:B------:R-:W-:-:S12]  /*2c90*/  BSSY B3, `(.L_x_1379) ;  /* 0x000006e000037945 */ /* 0x000fd80003800000 */
[----:B0-----:R-:W-:Y:S05]  /*2ca0*/  @P4 BRA `(.L_x_1380) ;  /* 0x0000000400b04947 */ /* 0x001fea0003800000 */
[----:B------:R-:W-:Y:S01]  /*2cb0*/  SHF.R.U32.HI R95, RZ, 0x10, R35 ;  /* 0x00000010ff5f7819 */ /* 0x000fe20000011623 */
[----:B--2---:R-:W-:Y:S01]  /*2cc0*/  IMAD.MOV.U32 R34, RZ, RZ, R7 ;  /* 0x000000ffff227224 */ /* 0x004fe200078e0007 */
[--C-:B------:R-:W-:Y:S02]  /*2cd0*/  SHF.R.U32.HI R91, RZ, 0x8, R35.reuse ;  /* 0x00000008ff5b7819 */ /* 0x100fe40000011623 */
[----:B------:R-:W-:Y:S02]  /*2ce0*/  LOP3.LUT R90, R35, 0xff, RZ, 0xc0, !PT ;  /* 0x000000ff235a7812 */ /* 0x000fe400078ec0ff */
[----:B------:R-:W-:Y:S02]  /*2cf0*/  SHF.R.U32.HI R35, RZ, 0x18, R35 ;  /* 0x00000018ff237819 */ /* 0x000fe40000011623 */
[----:B------:R-:W-:Y:S02]  /*2d00*/  SHF.R.U32.HI R96, RZ, 0x8, R33 ;  /* 0x00000008ff607819 */ /* 0x000fe40000011621 */
[----:B------:R-:W-:-:S02]  /*2d10*/  LOP3.LUT R32, R33, 0xff, RZ, 0xc0, !PT ;  /* 0x000000ff21207812 */ /* 0x000fc400078ec0ff */
[--C-:B------:R-:W-:Y:S02]  /*2d20*/  SHF.R.U32.HI R97, RZ, 0x18, R33.reuse ;  /* 0x00000018ff617819 */ /* 0x100fe40000011621 */
[----:B------:R-:W-:Y:S01]  /*2d30*/  PRMT R90, R35, 0x654, R90 ;  /* 0x00000654235a7816 */ /* 0x000fe2000000005a */
[----:B------:R-:W-:Y:S01]  /*2d40*/  IMAD.SHL.U32 R35, R91, 0x100, RZ ;  /* 0x000001005b237824 */ /* 0x000fe200078e00ff */
[----:B------:R-:W-:Y:S01]  /*2d50*/  SHF.R.U32.HI R98, RZ, 0x10, R33 ;  /* 0x00000010ff627819 */ /* 0x000fe20000011621 */
[----:B------:R-:W-:Y:S01]  /*2d60*/  IMAD.MOV.U32 R33, RZ, RZ, R6 ;  /* 0x000000ffff217224 */ /* 0x000fe200078e0006 */
[----:B------:R-:W-:Y:S01]  /*2d70*/  PRMT R7, R97, 0x654, R32 ;  /* 0x0000065461077816 */ /* 0x000fe20000000020 */
[----:B------:R-:W-:Y:S01]  /*2d80*/  IMAD.SHL.U32 R6, R96, 0x100, RZ ;  /* 0x0000010060067824 */ /* 0x000fe200078e00ff */
[----:B------:R-:W-:Y:S01]  /*2d90*/  LOP3.LUT R96, R90, 0xff00, R35, 0xf8, !PT ;  /* 0x0000ff005a607812 */ /* 0x000fe200078ef823 */
[----:B------:R-:W-:Y:S01]  /*2da0*/  IMAD.U32 R35, R95, 0x10000, RZ ;  /* 0x000100005f237824 */ /* 0x000fe200078e00ff */
[----:B------:R-:W-:-:S02]  /*2db0*/  F2FP.F16.E4M3.UNPACK_B R90, R101.H1 ;  /* 0x00000065ff5a723e */ /* 0x000fc400030006ff */
[----:B------:R-:W-:Y:S02]  /*2dc0*/  LOP3.LUT R32, R7, 0xff00, R6, 0xf8, !PT ;  /* 0x0000ff0007207812 */ /* 0x000fe400078ef806 */
[----:B------:R-:W-:Y:S01]  /*2dd0*/  SHF.L.U32 R7, R98, 0x10, RZ ;  /* 0x0000001062077819 */ /* 0x000fe200000006ff */
[--C-:B------:R-:W-:Y:S01]  /*2de0*/  HADD2.F32 R95, -RZ, R90.reuse.H0_H0 ;  /* 0x2000005aff5f7230 */ /* 0x100fe20000004100 */
[-C--:B------:R-:W-:Y:S02]  /*2df0*/  F2FP.F16.E4M3.UNPACK_B R6, R5.reuse ;  /* 0x00000005ff06723e */ /* 0x080fe400020006ff */
[----:B------:R-:W-:Y:S02]  /*2e00*/  F2FP.F16.E4M3.UNPACK_B R5, R5.H1 ;  /* 0x00000005ff05723e */ /* 0x000fe400030006ff */
[----:B------:R-:W-:Y:S01]  /*2e10*/  LOP3.LUT R97, R96, 0xff0000, R35, 0xf8, !PT ;  /* 0x00ff000060617812 */ /* 0x000fe200078ef823 */
[----:B------:R-:W-:Y:S01]  /*2e20*/  HADD2.F32 R96, -RZ, R90.H1_H1 ;  /* 0x3000005aff607230 */ /* 0x000fe20000004100 */
[----:B------:R-:W-:Y:S01]  /*2e30*/  LOP3.LUT R91, R32, 0xff0000, R7, 0xf8, !PT ;  /* 0x00ff0000205b7812 */ /* 0x000fe200078ef807 */
[----:B------:R-:W-:Y:S01]  /*2e40*/  HADD2.F32 R7, -RZ, R6.H1_H1 ;  /* 0x30000006ff077230 */ /* 0x000fe20000004100 */
[----:B------:R-:W-:Y:S01]  /*2e50*/  F2FP.F16.E4M3.UNPACK_B R35, R104.H1 ;  /* 0x00000068ff23723e */ /* 0x000fe200030006ff */
[----:B------:R-:W-:-:S02]  /*2e60*/  HADD2.F32 R32, -RZ, R5.H1_H1 ;  /* 0x30000005ff207230 */ /* 0x000fc40000004100 */
[----:B------:R-:W-:Y:S02]  /*2e70*/  HADD2.F32 R6, -RZ, R6.H0_H0 ;  /* 0x20000006ff067230 */ /* 0x000fe40000004100 */
[-C--:B------:R-:W-:Y:S01]  /*2e80*/  FMUL.FTZ R99, R7, R95.reuse ;  /* 0x0000005f07637220 */ /* 0x080fe20000410000 */
[----:B------:R-:W-:Y:S02]  /*2e90*/  HADD2.F32 R90, -RZ, R35.H0_H0 ;  /* 0x20000023ff5a7230 */ /* 0x000fe40000004100 */
[----:B------:R-:W-:Y:S01]  /*2ea0*/  FMUL.FTZ R102, R32, R96 ;  /* 0x0000006020667220 */ /* 0x000fe20000410000 */
        /* <DEDUP_REMOVED lines=11> */
[--C-:B------:R-:W-:Y:S01]  /*2f60*/  HADD2.F32 R95, -RZ, R6.reuse.H1_H1 ;  /* 0x30000006ff5f7230 */ /* 0x100fe20000004100 */
[----:B------:R-:W-:Y:S01]  /*2f70*/  F2FP.F16.E4M3.UNPACK_B R32, R104 ;  /* 0x00000068ff20723e */ /* 0x000fe200020006ff */
[----:B------:R-:W-:Y:S01]  /*2f80*/  HADD2.F32 R90, -RZ, R6.H0_H0 ;  /* 0x20000006ff5a7230 */ /* 0x000fe20000004100 */
[----:B------:R-:W-:Y:S01]  /*2f90*/  F2FP.SATFINITE.E4M3.F32.PACK_AB_MERGE_C R106, R103, R102, RZ ;  /* 0x00000066676a723e */ /* 0x000fe200048070ff */
[----:B------:R-:W-:-:S02]  /*2fa0*/  HADD2.F32 R6, -RZ, R5.H0_H0 ;  /* 0x20000005ff067230 */ /* 0x000fc40000004100 */
[----:B------:R-:W-:Y:S02]  /*2fb0*/  HADD2.F32 R7, -RZ, R5.H1_H1 ;  /* 0x30000005ff077230 */ /* 0x000fe40000004100 */
[--C-:B------:R-:W-:Y:S02]  /*2fc0*/  HADD2.F32 R5, -RZ, R4.reuse.H0_H0 ;  /* 0x20000004ff057230 */ /* 0x100fe40000004100 */
[-C--:B------:R-:W-:Y:S01]  /*2fd0*/  FMUL.FTZ R98, R6, R95.reuse ;  /* 0x0000005f06627220 */ /* 0x080fe20000410000 */
[----:B------:R-:W-:Y:S02]  /*2fe0*/  HADD2.F32 R4, -RZ, R4.H1_H1 ;  /* 0x30000004ff047230 */ /* 0x000fe40000004100 */
[----:B------:R-:W-:Y:S01]  /*2ff0*/  FMUL.FTZ R99, R7, R95 ;  /* 0x0000005f07637220 */ /* 0x000fe20000410000 */
[--C-:B------:R-:W-:Y:S02]  /*3000*/  HADD2.F32 R35, -RZ, R32.reuse.H1_H1 ;  /* 0x30000020ff237230 */ /* 0x100fe40000004100 */
[----:B------:R-:W-:Y:S01]  /*3010*/  FMUL.FTZ R95, R5, R90 ;  /* 0x0000005a055f7220 */ /* 0x000fe20000410000 */
[----:B------:R-:W-:-:S02]  /*3020*/  HADD2.F32 R32, -RZ, R32.H0_H0 ;  /* 0x20000020ff207230 */ /* 0x000fc40000004100 */
[----:B------:R-:W-:Y:S01]  /*3030*/  FMUL.FTZ R96, R4, R90 ;  /* 0x0000005a04607220 */ /* 0x000fe20000410000 */
[----:B------:R-:W-:Y:S01]  /*3040*/  F2FP.F16.E4M3.UNPACK_B R90, R97.H1 ;  /* 0x00000061ff5a723e */ /* 0x000fe200030006ff */
[-C--:B------:R-:W-:Y:S01]  /*3050*/  FFMA.FTZ R7, R7, R35.reuse, R98 ;  /* 0x0000002307077223 */ /* 0x080fe20000010062 */
[----:B------:R-:W-:Y:S01]  /*3060*/  FFMA.FTZ R6, R6, R35, -R99 ;  /* 0x0000002306067223 */ /* 0x000fe20000010863 */
[----:B------:R-:W-:Y:S01]  /*3070*/  FFMA.FTZ R98, R5, R32, -R96 ;  /* 0x0000002005627223 */ /* 0x000fe20000010860 */
[----:B------:R-:W-:Y:S01]  /*3080*/  F2FP.F16.E4M3.UNPACK_B R5, R34.H1 ;  /* 0x00000022ff05723e */ /* 0x000fe200030006ff */
[----:B------:R-:W-:Y:S01]  /*3090*/  FFMA.FTZ R99, R4, R32, R95 ;  /* 0x0000002004637223 */ /* 0x000fe2000001005f */
[----:B------:R-:W-:Y:S01]  /*30a0*/  F2FP.F16.E4M3.UNPACK_B R32, R91.H1 ;  /* 0x0000005bff20723e */ /* 0x000fe200030006ff */
[----:B------:R-:W-:Y:S01]  /*30b0*/  HADD2.F32 R96, -RZ, R90.H1_H1 ;  /* 0x3000005aff607230 */ /* 0x000fe20000004100 */
[----:B------:R-:W-:Y:S01]  /*30c0*/  F2FP.SATFINITE.E4M3.F32.PACK_AB_MERGE_C R105, R7, R6, RZ ;  /* 0x000000060769723e */ /* 0x000fe200048070ff */
[--C-:B------:R-:W-:Y:S01]  /*30d0*/  HADD2.F32 R7, -RZ, R5.reuse.H1_H1 ;  /* 0x30000005ff077230 */ /* 0x100fe20000004100 */
        /* <DEDUP_REMOVED lines=20> */
[--C-:B------:R-:W-:Y:S02]  /*3220*/  HADD2.F32 R5, -RZ, R34.reuse.H0_H0 ;  /* 0x20000022ff057230 */ /* 0x100fe40000004100 */
[----:B------:R-:W-:Y:S01]  /*3230*/  FFMA.FTZ R95, R7, R35, R102 ;  /* 0x00000023075f7223 */ /* 0x000fe20000010066 */
[----:B------:R-:W-:Y:S02]  /*3240*/  HADD2.F32 R33, -RZ, R33.H1_H1 ;  /* 0x30000021ff217230 */ /* 0x000fe40000004100 */
[----:B------:R-:W-:Y:S01]  /*3250*/  FMUL.FTZ R6, R4, R97 ;  /* 0x0000006104067220 */ /* 0x000fe20000410000 */
[----:B------:R-:W-:Y:S01]  /*3260*/  HADD2.F32 R34, -RZ, R34.H1_H1 ;  /* 0x30000022ff227230 */ /* 0x000fe20000004100 */
[----:B------:R-:W-:Y:S01]  /*3270*/  F2FP.SATFINITE.E4M3.F32.PACK_AB_MERGE_C R96, R96, R103, RZ ;  /* 0x000000676060723e */ /* 0x000fe200048070ff */
        /* <DEDUP_REMOVED lines=11> */
[----:B------:R-:W-:-:S02]  /*3330*/  F2FP.SATFINITE.E4M3.F32.PACK_AB_MERGE_C R5, R101, R100, R106 ;  /* 0x000000646505723e */ /* 0x000fc4000480706a */
[----:B------:R-:W-:Y:S02]  /*3340*/  F2FP.SATFINITE.E4M3.F32.PACK_AB_MERGE_C R6, R6, R7, R96 ;  /* 0x000000070606723e */ /* 0x000fe40004807060 */
[----:B------:R-:W-:Y:S02]  /*3350*/  F2FP.SATFINITE.E4M3.F32.PACK_AB_MERGE_C R4, R99, R98, R105 ;  /* 0x000000626304723e */ /* 0x000fe40004807069 */
[----:B------:R-:W-:-:S07]  /*3360*/  F2FP.SATFINITE.E4M3.F32.PACK_AB_MERGE_C R7, R35, R102, R95 ;  /* 0x000000662307723e */ /* 0x000fce000480705f */
.L_x_1380:
[----:B------:R-:W-:Y:S05]  /*3370*/  BSYNC B3 ;  /* 0x0000000000037941 */ /* 0x000fea0003800000 */
.L_x_1379:
[----:B--2---:R2:W-:Y:S02]  /*3380*/  STG.E.128 desc[UR46][R14.64], R4 ;  /* 0x000000040e007986 */ /* 0x0045e4000c101d2e */
.L_x_1378:
[----:B------:R-:W-:Y:S05]  /*3390*/  BSYNC B2 ;  /* 0x0000000000027941 */ /* 0x000fea0003800000 */
.L_x_1377:
[----:B------:R-:W-:Y:S05]  /*33a0*/  @P2 BRA `(.L_x_1376) ;  /* 0x0000000400cc2947 */ /* 0x000fea0003800000 */
[----:B0-2---:R0:W2:Y:S01]  /*33b0*/  LDS.128 R4, [R82+0x22000] ;  /* 0x0220000052047984 */ /* 0x0050a20000000c00 */
[----:B------:R-:W-:Y:S01]  /*33c0*/  ISETP.GE.AND P4, PT, R194, R53, PT ;  /* 0x00000035c200720c */ /* 0x000fe20003f86270 */
[----:B------:R-:W-:-:S12]  /*33d0*/  BSSY B2, `(.L_x_1381) ;  /* 0x000006f000027945 */ /* 0x000fd80003800000 */
[----:B0-----:R-:W-:Y:S05]  /*33e0*/  @P4 BRA `(.L_x_1382) ;  /* 0x0000000400b44947 */ /* 0x001fea0003800000 */
[----:B------:R-:W-:Y:S01]  /*33f0*/  SHF.R.U32.HI R35, RZ, 0x8, R31 ;  /* 0x00000008ff237819 */ /* 0x000fe2000001161f */
[----:B--2---:R-:W-:Y:S01]  /*3400*/  IMAD.MOV.U32 R30, RZ, RZ, R7 ;  /* 0x000000ffff1e7224 */ /* 0x004fe200078e0007 */
[----:B------:R-:W-:Y:S02]  /*3410*/  SHF.R.U32.HI R32, RZ, 0x8, R29 ;  /* 0x00000008ff207819 */ /* 0x000fe4000001161d */
[--C-:B------:R-:W-:Y:S01]  /*3420*/  SHF.R.U32.HI R91, RZ, 0x18, R31.reuse ;  /* 0x00000018ff5b7819 */ /* 0x100fe2000001161f */
[----:B------:R-:W-:Y:S01]  /*3430*/  IMAD.SHL.U32 R7, R35, 0x100, RZ ;  /* 0x0000010023077824 */ /* 0x000fe200078e00ff */
[----:B------:R-:W-:Y:S02]  /*3440*/  LOP3.LUT R28, R31, 0xff, RZ, 0xc0, !PT ;  /* 0x000000ff1f1c7812 */ /* 0x000fe400078ec0ff */
[----:B------:R-:W-:Y:S02]  /*3450*/  SHF.R.U32.HI R33, RZ, 0x10, R31 ;  /* 0x00000010ff217819 */ /* 0x000fe4000001161f */
[----:B------:R-:W-:-:S02]  /*3460*/  SHF.R.U32.HI R90, RZ, 0x18, R29 ;  /* 0x00000018ff5a7819 */ /* 0x000fc4000001161d */
[----:B------:R-:W-:Y:S02]  /*3470*/  LOP3.LUT R31, R29, 0xff, RZ, 0xc0, !PT ;  /* 0x000000ff1d1f7812 */ /* 0x000fe400078ec0ff */
[----:B------:R-:W-:Y:S01]  /*3480*/  SHF.R.U32.HI R34, RZ, 0x10, R29 ;  /* 0x00000010ff227819 */ /* 0x000fe2000001161d */
[----:B------:R-:W-:Y:S01]  /*3490*/  IMAD.MOV.U32 R29, RZ, RZ, R6 ;  /* 0x000000ffff1d7224 */ /* 0x000fe200078e0006 */
[----:B------:R-:W-:Y:S01]  /*34a0*/  PRMT R28, R91, 0x654, R28 ;  /* 0x000006545b1c7816 */ /* 0x000fe2000000001c */
[----:B------:R-:W-:Y:S01]  /*34b0*/  IMAD.SHL.U32 R6, R32, 0x100, RZ ;  /* 0x0000010020067824 */ /* 0x000fe200078e00ff */
[----:B------:R-:W-:Y:S01]  /*34c0*/  PRMT R31, R90, 0x654, R31 ;  /* 0x000006545a1f7816 */ /* 0x000fe2000000001f */
[----:B------:R-:W-:Y:S01]  /*34d0*/  IMAD.U32 R34, R34, 0x10000, RZ ;  /* 0x0001000022227824 */ /* 0x000fe200078e00ff */
        /* <DEDUP_REMOVED lines=94> */
.L_x_1382:
[----:B------:R-:W-:Y:S05]  /*3ac0*/  BSYNC B2 ;  /* 0x0000000000027941 */ /* 0x000fea0003800000 */
.L_x_1381:
[----:B--2---:R3:W-:Y:S02]  /*3ad0*/  STG.E.128 desc[UR46][R14.64+0x80], R4 ;  /* 0x000080040e007986 */ /* 0x0047e4000c101d2e */
.L_x_1376:
[----:B------:R-:W-:Y:S05]  /*3ae0*/  BSYNC B1 ;  /* 0x0000000000017941 */ /* 0x000fea0003800000 */
.L_x_1375:
[----:B------:R-:W-:Y:S05]  /*3af0*/  @P5 BRA `(.L_x_1383) ;  /* 0x0000003000f05947 */ /* 0x000fea0003800000 */
[----:B------:R-:W-:Y:S04]  /*3b00*/  BSSY B1, `(.L_x_1384) ;  /* 0x0000075000017945 */ /* 0x000fe80003800000 */
[----:B------:R-:W-:Y:S05]  /*3b10*/  @P1 BRA `(.L_x_1385) ;  /* 0x0000000400cc1947 */ /* 0x000fea0003800000 */
[----:B0-23--:R0:W2:Y:S01]  /*3b20*/  LDS.128 R4, [R82+0x21000] ;  /* 0x0210000052047984 */ /* 0x00d0a20000000c00 */
[----:B------:R-:W-:Y:S01]  /*3b30*/  ISETP.GE.AND P4, PT, R18, R53, PT ;  /* 0x000000351200720c */ /* 0x000fe20003f86270 */
[----:B------:R-:W-:-:S12]  /*3b40*/  BSSY B2, `(.L_x_1386) ;  /* 0x000006f000027945 */ /* 0x000fd80003800000 */
[----:B0-----:R-:W-:Y:S05]  /*3b50*/  @P4 BRA `(.L_x_1387) ;  /* 0x0000000400b44947 */ /* 0x001fea0003800000 */
[--C-:B------:R-:W-:Y:S01]  /*3b60*/  SHF.R.U32.HI R33, RZ, 0x18, R27.reuse ;  /* 0x00000018ff217819 */ /* 0x100fe2000001161b */
[----:B--2---:R-:W-:Y:S01]  /*3b70*/  IMAD.MOV.U32 R15, RZ, RZ, R6 ;  /* 0x000000ffff0f7224 */ /* 0x004fe200078e0006 */
[----:B------:R-:W-:Y:S02]  /*3b80*/  LOP3.LUT R14, R27, 0xff, RZ, 0xc0, !PT ;  /* 0x000000ff1b0e7812 */ /* 0x000fe400078ec0ff */
[--C-:B------:R-:W-:Y:S02]  /*3b90*/  SHF.R.U32.HI R31, RZ, 0x8, R27.reuse ;  /* 0x00000008ff1f7819 */ /* 0x100fe4000001161b */
[----:B------:R-:W-:Y:S02]  /*3ba0*/  SHF.R.U32.HI R30, RZ, 0x10, R27 ;  /* 0x00000010ff1e7819 */ /* 0x000fe4000001161b */
[--C-:B------:R-:W-:Y:S02]  /*3bb0*/  SHF.R.U32.HI R27, RZ, 0x8, R25.reuse ;  /* 0x00000008ff1b7819 */ /* 0x100fe40000011619 */
[----:B------:R-:W-:-:S02]  /*3bc0*/  SHF.R.U32.HI R29, RZ, 0x18, R25 ;  /* 0x00000018ff1d7819 */ /* 0x000fc40000011619 */
[----:B------:R-:W-:Y:S02]  /*3bd0*/  LOP3.LUT R26, R25, 0xff, RZ, 0xc0, !PT ;  /* 0x000000ff191a7812 */ /* 0x000fe400078ec0ff */
[----:B------:R-:W-:Y:S01]  /*3be0*/  MOV R24, R7 ;  /* 0x0000000700187202 */ /* 0x000fe20000000f00 */
[----:B------:R-:W-:Y:S01]  /*3bf0*/  IMAD.SHL.U32 R7, R31, 0x100, RZ ;  /* 0x000001001f077824 */ /* 0x000fe200078e00ff */
[----:B------:R-:W-:Y:S01]  /*3c00*/  SHF.R.U32.HI R28, RZ, 0x10, R25 ;  /* 0x00000010ff1c7819 */ /* 0x000fe20000011619 */
[----:B------:R-:W-:Y:S01]  /*3c10*/  IMAD.SHL.U32 R25, R27, 0x100, RZ ;  /* 0x000001001b197824 */ /* 0x000fe200078e00ff */
[----:B------:R-:W-:Y:S02]  /*3c20*/  PRMT R14, R33, 0x654, R14 ;  /* 0x00000654210e7816 */ /* 0x000fe4000000000e */
        /* <DEDUP_REMOVED lines=32> */
[--C-:B------:R-:W-:Y:S02]  /*3e30*/  HADD2.F32 R6, -RZ, R5.reuse.H0_H0 ;  /* 0x20000005ff067230 */ /* 0x100fe40000004100 */
        /* <DEDUP_REMOVED lines=10> */
[----:B------:R-:W-:Y:S01]  /*3ee0*/  F2FP.SATFINITE.E4M3.F32.PACK_AB_MERGE_C R88, R35, R34, RZ ;  /* 0x000000222358723e */ /* 0x000fe200048070ff */
        /* <DEDUP_REMOVED lines=52> */
.L_x_1387:
[----:B------:R-:W-:Y:S05]  /*4230*/  BSYNC B2 ;  /* 0x0000000000027941 */ /* 0x000fea0003800000 */
.L_x_1386:
[----:B--2---:R4:W-:Y:S02]  /*4240*/  STG.E.128 desc[UR46][R12.64], R4 ;  /* 0x000000040c007986 */ /* 0x0049e4000c101d2e */
.L_x_1385:
[----:B------:R-:W-:Y:S05]  /*4250*/  BSYNC B1 ;  /* 0x0000000000017941 */ /* 0x000fea0003800000 */
.L_x_1384:
[----:B------:R-:W-:Y:S05]  /*4260*/  @P2 BRA `(.L_x_1383) ;  /* 0x0000002c00142947 */ /* 0x000fea0003800000 */
[----:B0-234-:R0:W2:Y:S01]  /*4270*/  LDS.128 R4, [R82+0x23000] ;  /* 0x0230000052047984 */ /* 0x01d0a20000000c00 */
        /* <DEDUP_REMOVED lines=8> */
[--C-:B------:R-:W-:Y:S02]  /*4300*/  SHF.R.U32.HI R11, RZ, 0x8, R9.reuse ;  /* 0x00000008ff0b7819 */ /* 0x100fe40000011609 */
[----:B------:R-:W-:-:S02]  /*4310*/  SHF.R.U32.HI R15, RZ, 0x10, R9 ;  /* 0x00000010ff0f7819 */ /* 0x000fc40000011609 */
[----:B------:R-:W-:Y:S01]  /*4320*/  LOP3.LUT R14, R9, 0xff0000ff, RZ, 0xc0, !PT ;  /* 0xff0000ff090e7812 */ /* 0x000fe200078ec0ff */
[----:B------:R-:W-:Y:S01]  /*4330*/  IMAD.SHL.U32 R11, R11, 0x100, RZ ;  /* 0x000001000b0b7824 */ /* 0x000fe200078e00ff */
[----:B------:R-:W-:Y:S01]  /*4340*/  PRMT R7, R25, 0x654, R8 ;  /* 0x0000065419077816 */ /* 0x000fe20000000008 */
[----:B------:R-:W-:Y:S01]  /*4350*/  IMAD.MOV.U32 R9, RZ, RZ, R6 ;  /* 0x000000ffff097224 */ /* 0x000fe200078e0006 */
[----:B------:R-:W-:Y:S02]  /*4360*/  SHF.L.U32 R6, R24, 0x8, RZ ;  /* 0x0000000818067819 */ /* 0x000fe400000006ff */
[----:B------:R-:W-:Y:S01]  /*4370*/  LOP3.LUT R24, R14, 0xff00, R11, 0xf8, !PT ;  /* 0x0000ff000e187812 */ /* 0x000fe200078ef80b */
[----:B------:R-:W-:Y:S01]  /*4380*/  IMAD.U32 R11, R15, 0x10000, RZ ;  /* 0x000100000f0b7824 */ /* 0x000fe200078e00ff */
[----:B------:R-:W-:Y:S01]  /*4390*/  LOP3.LUT R8, R7, 0xff00, R6, 0xf8, !PT ;  /* 0x0000ff0007087812 */ /* 0x000fe200078ef806 */
[----:B------:R-:W-:Y:S01]  /*43a0*/  IMAD.U32 R7, R26, 0x10000, RZ ;  /* 0x000100001a077824 */ /* 0x000fe200078e00ff */
[----:B------:R-:W-:-:S02]  /*43b0*/  F2FP.F16.E4M3.UNPACK_B R14, R52.H1 ;  /* 0x00000034ff0e723e */ /* 0x000fc400030006ff */
[----:B------:R-:W-:Y:S02]  /*43c0*/  F2FP.F16.E4M3.UNPACK_B R6, R5 ;  /* 0x00000005ff06723e */ /* 0x000fe400020006ff */
[----:B------:R-:W-:Y:S01]  /*43d0*/  LOP3.LUT R26, R24, 0xff0000, R11, 0xf8, !PT ;  /* 0x00ff0000181a7812 */ /* 0x000fe200078ef80b */
[----:B------:R-:W-:Y:S01]  /*43e0*/  HADD2.F32 R24, -RZ, R14.H0_H0 ;  /* 0x2000000eff187230 */ /* 0x000fe20000004100 */
[----:B------:R-:W-:Y:S01]  /*43f0*/  LOP3.LUT R15, R8, 0xff0000, R7, 0xf8, !PT ;  /* 0x00ff0000080f7812 */ /* 0x000fe200078ef807 */
[----:B------:R-:W-:Y:S01]  /*4400*/  HADD2.F32 R7, -RZ, R6.H1_H1 ;  /* 0x30000006ff077230 */ /* 0x000fe20000004100 */
[----:B------:R-:W-:Y:S01]  /*4410*/  F2FP.F16.E4M3.UNPACK_B R11, R51.H1 ;  /* 0x00000033ff0b723e */ /* 0x000fe200030006ff */
[----:B------:R-:W-:Y:S01]  /*4420*/  HADD2.F32 R25, -RZ, R14.H1_H1 ;  /* 0x3000000eff197230 */ /* 0x000fe20000004100 */
[----:B------:R-:W-:Y:S01]  /*4430*/  F2FP.F16.E4M3.UNPACK_B R5, R5.H1 ;  /* 0x00000005ff05723e */ /* 0x000fe200030006ff */
[----:B------:R-:W-:Y:S02]  /*4440*/  HADD2.F32 R6, -RZ, R6.H0_H0 ;  /* 0x20000006ff067230 */ /* 0x000fe40000004100 */
[----:B------:R-:W-:Y:S01]  /*4450*/  FMUL.FTZ R27, R7, R24 ;  /* 0x00000018071b7220 */ /* 0x000fe20000410000 */
[----:B------:R-:W-:Y:S01]  /*4460*/  HADD2.F32 R14, -RZ, R11.H0_H0 ;  /* 0x2000000bff0e7230 */ /* 0x000fe20000004100 */
[----:B------:R-:W-:Y:S01]  /*4470*/  F2FP.F16.E4M3.UNPACK_B R52, R52 ;  /* 0x00000034ff34723e */ /* 0x000fe200020006ff */
[----:B------:R-:W-:-:S02]  /*4480*/  HADD2.F32 R8, -RZ, R5.H1_H1 ;  /* 0x30000005ff087230 */ /* 0x000fc40000004100 */
        /* <DEDUP_REMOVED lines=27> */
[-C--:B------:R-:W-:Y:S01]  /*4640*/  FFMA.FTZ R27, R5, R51.reuse, -R14 ;  /* 0x00000033051b7223 */ /* 0x080fe2000001080e */
        /* <DEDUP_REMOVED lines=49> */
.L_x_1389:
[----:B------:R-:W-:Y:S05]  /*4960*/  BSYNC B1 ;  /* 0x0000000000017941 */ /* 0x000fea0003800000 */
.L_x_1388:
[----:B--2---:R0:W-:Y:S01]  /*4970*/  STG.E.128 desc[UR46][R12.64+0x80], R4 ;  /* 0x000080040c007986 */ /* 0x0041e2000c101d2e */
[----:B------:R-:W-:Y:S05]  /*4980*/  BRA `(.L_x_1383) ;  /* 0x00000024004c7947 */ /* 0x000fea0003800000 */
.L_x_1367:
[----:B------:R-:W-:Y:S02]  /*4990*/  ISETP.GE.AND P3, PT, R218, R84, PT ;  /* 0x00000054da00720c */ /* 0x000fe40003f66270 */
[----:B------:R-:W-:Y:S02]  /*49a0*/  CS2R R10, SRZ ;  /* 0x00000000000a7805 */ /* 0x000fe4000001ff00 */
[----:B------:R-:W-:Y:S02]  /*49b0*/  CS2R R8, SRZ ;  /* 0x0000000000087805 */ /* 0x000fe4000001ff00 */
[----:B------:R-:W-:-:S13]  /*49c0*/  ISETP.GE.OR P3, PT, R22, R53, P3 ;  /* 0x000000351600720c */ /* 0x000fda0001f66670 */
[----:B------:R-:W-:Y:S01]  /*49d0*/  @!P3 IADD3 R33, P4, P5, R38, R6, R71 ;  /* 0x000000062621b210 */ /* 0x000fe20007d9e047 */
[----:B------:R-:W0:Y:S03]  /*49e0*/  @!P3 LDC.64 R24, c[0x0][0x3e8] ;  /* 0x0000fa00ff18bb82 */ /* 0x000e260000000a00 */
[----:B------:R-:W-:Y:S02]  /*49f0*/  @!P3 IADD3.X R14, R60, R93, R73, P4, P5 ;  /* 0x0000005d3c0eb210 */ /* 0x000fe400027ea449 */
[----:B------:R-:W-:-:S03]  /*4a00*/  ISETP.GE.AND P4, PT, R17, R84, PT ;  /* 0x000000541100720c */ /* 0x000fc60003f86270 */
[----:B------:R-:W1:Y:S01]  /*4a10*/  @!P3 LDC.64 R26, c[0x0][0x400] ;  /* 0x00010000ff1abb82 */ /* 0x000e620000000a00 */
[----:B------:R-:W-:-:S13]  /*4a20*/  ISETP.GE.OR P4, PT, R22, R53, P4 ;  /* 0x000000351600720c */ /* 0x000fda0002786670 */
[----:B------:R-:W2:Y:S08]  /*4a30*/  @!P4 LDC.64 R28, c[0x0][0x3e8] ;  /* 0x0000fa00ff1ccb82 */ /* 0x000eb00000000a00 */
[----:B------:R-:W3:Y:S01]  /*4a40*/  @!P4 LDC.64 R30, c[0x0][0x400] ;  /* 0x00010000ff1ecb82 */ /* 0x000ee20000000a00 */
[----:B--2---:R-:W-:Y:S02]  /*4a50*/  @!P4 IADD3 R28, P5, P6, R38, R28, R6 ;  /* 0x0000001c261cc210 */ /* 0x004fe40007ebe006 */
[----:B------:R-:W-:-:S02]  /*4a60*/  CS2R R6, SRZ ;  /* 0x0000000000067805 */ /* 0x000fc4000001ff00 */
[----:B------:R-:W-:Y:S02]  /*4a70*/  @!P4 IADD3.X R29, R60, R29, R93, P5, P6 ;  /* 0x0000001d3c1dc210 */ /* 0x000fe40002fec45d */
[----:B---3--:R-:W-:-:S04]  /*4a80*/  @!P4 IADD3 R30, P5, P6, R20, R30, R4 ;  /* 0x0000001e141ec210 */ /* 0x008fc80007ebe004 */
[----:B------:R-:W-:Y:S02]  /*4a90*/  @!P4 IADD3.X R31, R58, R31, R52, P5, P6 ;  /* 0x0000001f3a1fc210 */ /* 0x000fe40002fec434 */
[----:B------:R-:W-:Y:S02]  /*4aa0*/  @!P3 IADD3 R35, P5, P6, R20, R4, R67 ;  /* 0x000000041423b210 */ /* 0x000fe40007ebe043 */
[----:B------:R-:W-:Y:S01]  /*4ab0*/  CS2R R4, SRZ ;  /* 0x0000000000047805 */ /* 0x000fe2000001ff00 */
[----:B------:R-:W2:Y:S01]  /*4ac0*/  @!P4 LDG.E.128 R8, desc[UR46][R30.64] ;  /* 0x0000002e1e08c981 */ /* 0x000ea2000c1e1d00 */
[----:B------:R-:W-:-:S04]  /*4ad0*/  @!P3 IADD3.X R12, R58, R52, R69, P5, P6 ;  /* 0x000000343a0cb210 */ /* 0x000fc80002fec445 */
[----:B------:R-:W3:Y:S01]  /*4ae0*/  @!P4 LDG.E.128 R4, desc[UR46][R28.64] ;  /* 0x0000002e1c04c981 */ /* 0x000ee2000c1e1d00 */
[----:B0-----:R-:W-:-:S05]  /*4af0*/  @!P3 IADD3 R32, P4, R33, R24, RZ ;  /* 0x000000182120b210 */ /* 0x001fca0007f9e0ff */
[----:B------:R-:W-:Y:S01]  /*4b00*/  @!P3 IMAD.X R33, R14, 0x1, R25, P4 ;  /* 0x000000010e21b824 */ /* 0x000fe200020e0619 */
[----:B-1----:R-:W-:Y:S02]  /*4b10*/  @!P3 IADD3 R34, P4, R35, R26, RZ ;  /* 0x0000001a2322b210 */ /* 0x002fe40007f9e0ff */
[----:B------:R-:W-:Y:S02]  /*4b20*/  CS2R R14, SRZ ;  /* 0x00000000000e7805 */ /* 0x000fe4000001ff00 */
[----:B------:R-:W-:Y:S01]  /*4b30*/  CS2R R24, SRZ ;  /* 0x0000000000187805 */ /* 0x000fe2000001ff00 */
[----:B------:R-:W-:Y:S01]  /*4b40*/  @!P3 IMAD.X R35, R12, 0x1, R27, P4 ;  /* 0x000000010c23b824 */ /* 0x000fe200020e061b */
[----:B------:R-:W-:Y:S02]  /*4b50*/  CS2R R12, SRZ ;  /* 0x00000000000c7805 */ /* 0x000fe4000001ff00 */
[----:B------:R-:W-:-:S04]  /*4b60*/  CS2R R26, SRZ ;  /* 0x00000000001a7805 */ /* 0x000fc8000001ff00 */
[----:B------:R-:W4:Y:S04]  /*4b70*/  @!P3 LDG.E.128 R12, desc[UR46][R32.64] ;  /* 0x0000002e200cb981 */ /* 0x000f28000c1e1d00 */
[----:B------:R-:W5:Y:S01]  /*4b80*/  @!P3 LDG.E.128 R24, desc[UR46][R34.64] ;  /* 0x0000002e2218b981 */ /* 0x000f62000c1e1d00 */
[----:B------:R-:W-:-:S06]  /*4b90*/  UISETP.NE.AND UP0, UPT, UR45, 0x3, UPT ;  /* 0x000000032d00788c */ /* 0x000fcc000bf05270 */
[----:B------:R-:W-:Y:S02]  /*4ba0*/  PLOP3.LUT P3, PT, PT, PT, UP0, 0x80, 0x0 ;  /* 0x000000000000781c */ /* 0x000fe40003f6f008 */
[----:B------:R-:W-:Y:S02]  /*4bb0*/  ISETP.GE.AND P4, PT, R22, R53, PT ;  /* 0x000000351600720c */ /* 0x000fe40003f86270 */
[----:B--2---:R-:W-:Y:S01]  /*4bc0*/  MOV R105, R10 ;  /* 0x0000000a00697202 */ /* 0x004fe20000000f00 */
[----:B------:R-:W-:Y:S02]  /*4bd0*/  IMAD.MOV.U32 R118, RZ, RZ, R8 ;  /* 0x000000ffff767224 */ /* 0x000fe400078e0008 */
[----:B---3--:R-:W-:Y:S02]  /*4be0*/  IMAD.MOV.U32 R103, RZ, RZ, R6 ;  /* 0x000000ffff677224 */ /* 0x008fe400078e0006 */
[----:B------:R-:W-:Y:S02]  /*4bf0*/  IMAD.MOV.U32 R117, RZ, RZ, R4 ;  /* 0x000000ffff757224 */ /* 0x000fe400078e0004 */
[----:B----4-:R-:W-:-:S02]  /*4c00*/  IMAD.MOV.U32 R86, RZ, RZ, R14 ;  /* 0x000000ffff567224 */ /* 0x010fc400078e000e */
[----:B------:R-:W-:Y:S02]  /*4c10*/  IMAD.MOV.U32 R95, RZ, RZ, R12 ;  /* 0x000000ffff5f7224 */ /* 0x000fe400078e000c */
[----:B-----5:R-:W-:Y:S02]  /*4c20*/  IMAD.MOV.U32 R96, RZ, RZ, R26 ;  /* 0x000000ffff607224 */ /* 0x020fe400078e001a */
[----:B------:R-:W-:Y:S01]  /*4c30*/  IMAD.MOV.U32 R97, RZ, RZ, R24 ;  /* 0x000000ffff617224 */ /* 0x000fe200078e0018 */
[----:B------:R-:W-:Y:S06]  /*4c40*/  @!P3 BRA `(.L_x_1390) ;  /* 0x000000000004b947 */ /* 0x000fec0003800000 */
[----:B------:R-:W-:Y:S01]  /*4c50*/  BPT.TRAP 0x1 ;  /* 0x000000040000795c */ /* 0x000fe20000300000 */
.L_x_1390:
[----:B------:R-:W-:Y:S01]  /*4c60*/  IMAD R80, R192, 0x8, R16 ;  /* 0x00000008c0507824 */ /* 0x000fe200078e0210 */
[----:B------:R-:W-:Y:S01]  /*4c70*/  SHF.L.U32 R93, R198, 0x1f, RZ ;  /* 0x0000001fc65d7819 */ /* 0x000fe200000006ff */
[----:B------:R-:W0:Y:S01]  /*4c80*/  LDC R98, c[0x0][0x2f4] ;  /* 0x0000bd00ff627b82 */ /* 0x000e220000000800 */
[----:B------:R-:W-:Y:S01]  /*4c90*/  BSSY B1, `(.L_x_1391) ;  /* 0x0000006000017945 */ /* 0x000fe20003800000 */
[----:B------:R-:W-:Y:S01]  /*4ca0*/  IMAD.MOV.U32 R89, RZ, RZ, R91 ;  /* 0x000000ffff597224 */ /* 0x000fe200078e005b */
[----:B------:R-:W1:Y:S05]  /*4cb0*/  SYNCS.PHASECHK.TRANS64.TRYWAIT P5, [R80+URZ+0x28490], R93 ;  /* 0x0284905d500075a7 */ /* 0x000e6a00080a017f */
[----:B------:R-:W2:Y:S01]  /*4cc0*/  LDC.64 R52, c[0x0][0x300] ;  /* 0x0000c000ff347b82 */ /* 0x000ea20000000a00 */
[----:B0-----:R-:W-:Y:S01]  /*4cd0*/  IMAD.IADD R100, R98, 0x1, -R63 ;  /* 0x0000000162647824 */ /* 0x001fe200078e0a3f */
[----:B-1----:R-:W-:Y:S06]  /*4ce0*/  @!P5 BRA `(.L_x_1392) ;  /* 0x000002240004d947 */ /* 0x002fec0003800000 */
.L_x_1729:
[----:B------:R-:W-:Y:S05]  /*4cf0*/  BSYNC B1 ;  /* 0x0000000000017941 */ /* 0x000fea0003800000 */
.L_x_1391:
[----:B------:R-:W-:Y:S01]  /*4d00*/  ISETP.GE.OR P5, PT, R17, R84, P1 ;  /* 0x000000541100720c */ /* 0x000fe20000fa6670 */
[----:B------:R-:W-:-:S12]  /*4d10*/  BSSY B1, `(.L_x_1393) ;  /* 0x00000fd000017945 */ /* 0x000fd80003800000 */
[----:B------:R-:W-:Y:S05]  /*4d20*/  @P5 BRA `(.L_x_1394) ;  /* 0x0000000c00ec5947 */ /* 0x000fea0003800000 */
[-C--:B--2---:R-:W-:Y:S01]  /*4d30*/  IMAD R28, R221, R52.reuse, RZ ;  /* 0x00000034dd1c7224 */ /* 0x084fe200078e02ff */
[----:B------:R-:W-:Y:S01]  /*4d40*/  BSSY B2, `(.L_x_1395) ;  /* 0x00000ed000027945 */ /* 0x000fe20003800000 */
[----:B------:R-:W-:-:S04]  /*4d50*/  IMAD.WIDE.U32 R90, R17, R52, R88 ;  /* 0x00000034115a7225 */ /* 0x000fc800078e0058 */
[----:B------:R-:W-:Y:S01]  /*4d60*/  IMAD R29, R17, R53, R28 ;  /* 0x00000035111d7224 */ /* 0x000fe200078e021c */
[----:B------:R-:W-:Y:S02]  /*4d70*/  SEL R28, R63, R100, !P0 ;  /* 0x000000643f1c7207 */ /* 0x000fe40004000000 */
[----:B------:R-:W-:Y:S02]  /*4d80*/  IADD3 R99, P5, P6, R44, R90, R61 ;  /* 0x0000005a2c637210 */ /* 0x000fe40007ebe03d */
[----:B------:R-:W-:Y:S02]  /*4d90*/  IADD3 R104, R29, R91, RZ ;  /* 0x0000005b1d687210 */ /* 0x000fe40007ffe0ff */
[----:B------:R-:W-:Y:S02]  /*4da0*/  SHF.R.S32.HI R29, RZ, 0x1f, R28 ;  /* 0x0000001fff1d7819 */ /* 0x000fe4000001141c */
[----:B------:R-:W-:Y:S02]  /*4db0*/  IADD3.X R102, R85, R104, R0, P5, P6 ;  /* 0x0000006855667210 */ /* 0x000fe40002fec400 */
[----:B------:R-:W-:-:S04]  /*4dc0*/  LEA.HI R29, R29, R28, RZ, 0x5 ;  /* 0x0000001c1d1d7211 */ /* 0x000fc800078f28ff */
[----:B------:R-:W-:-:S04]  /*4dd0*/  LEA.HI.SX32 R29, R29, R54, 0x1b ;  /* 0x000000361d1d7211 */ /* 0x000fc800078fdaff */
[----:B------:R-:W-:Y:S01]  /*4de0*/  SHF.R.S32.HI R28, RZ, 0x1f, R29 ;  /* 0x0000001fff1c7819 */ /* 0x000fe2000001141d */
[----:B------:R-:W-:-:S03]  /*4df0*/  IMAD.SHL.U32 R101, R29, 0x10, RZ ;  /* 0x000000101d657824 */ /* 0x000fc600078e00ff */
[----:B------:R-:W-:Y:S02]  /*4e00*/  LEA.HI R29, R28, R29, RZ, 0x3 ;  /* 0x0000001d1c1d7211 */ /* 0x000fe400078f18ff */
[----:B------:R-:W-:-:S03]  /*4e10*/  LOP3.LUT R28, R208, 0x70, R101, 0xf8, !PT ;  /* 0x00000070d01c7812 */ /* 0x000fc600078ef865 */
[----:B------:R-:W-:Y:S01]  /*4e20*/  IMAD.SHL.U32 R29, R29, 0x400, RZ ;  /* 0x000004001d1d7824 */ /* 0x000fe200078e00ff */
[----:B------:R-:W-:-:S04]  /*4e30*/  LOP3.LUT R30, R28, R235, RZ, 0x3c, !PT ;  /* 0x000000eb1c1e7212 */ /* 0x000fc800078e3cff */
[----:B------:R-:W-:Y:S01]  /*4e40*/  LOP3.LUT R28, R29, 0xffffe000, RZ, 0xc0, !PT ;  /* 0xffffe0001d1c7812 */ /* 0x000fe200078ec0ff */
[----:B------:R-:W-:-:S03]  /*4e50*/  IMAD R29, R192, 0x4000, R81 ;  /* 0x00004000c01d7824 */ /* 0x000fc600078e0251 */
[----:B------:R-:W-:Y:S01]  /*4e60*/  IADD3 R31, R30, R28, R211 ;  /* 0x0000001c1e1f7210 */ /* 0x000fe20007ffe0d3 */
[----:B------:R-:W-:-:S04]  /*4e70*/  IMAD.IADD R29, R16, 0x1, R29 ;  /* 0x00000001101d7824 */ /* 0x000fc800078e021d */
[----:B------:R-:W-:-:S04]  /*4e80*/  IMAD R31, R192, 0x4000, R31 ;  /* 0x00004000c01f7824 */ /* 0x000fc800078e021f */
[----:B------:R-:W-:Y:S02]  /*4e90*/  IMAD.IADD R32, R16, 0x1, R31 ;  /* 0x0000000110207824 */ /* 0x000fe400078e021f */
[----:B------:R-:W1:Y:S04]  /*4ea0*/  LDS.128 R28, [R29+0x20000] ;  /* 0x020000001d1c7984 */ /* 0x000e680000000c00 */
[----:B------:R-:W2:Y:S01]  /*4eb0*/  LDS.128 R32, [R32+0x20000] ;  /* 0x0200000020207984 */ /* 0x000ea20000000c00 */
[----:B------:R-:W-:Y:S05]  /*4ec0*/  @P4 BRA `(.L_x_1396) ;  /* 0x0000000c00504947 */ /* 0x000fea0003800000 */
[--C-:B------:R-:W-:Y:S02]  /*4ed0*/  SHF.R.U32.HI R111, RZ, 0x18, R7.reuse ;  /* 0x00000018ff6f7819 */ /* 0x100fe40000011607 */
[----:B------:R-:W-:Y:S02]  /*4ee0*/  LOP3.LUT R6, R7, 0xff, RZ, 0xc0, !PT ;  /* 0x000000ff07067812 */ /* 0x000fe400078ec0ff */
[--C-:B------:R-:W-:Y:S02]  /*4ef0*/  SHF.R.U32.HI R109, RZ, 0x8, R7.reuse ;  /* 0x00000008ff6d7819 */ /* 0x100fe40000011607 */
[----:B------:R-:W-:Y:S02]  /*4f00*/  SHF.R.U32.HI R108, RZ, 0x10, R7 ;  /* 0x00000010ff6c7819 */ /* 0x000fe40000011607 */
[----:B------:R-:W-:Y:S02]  /*4f10*/  SHF.R.U32.HI R106, RZ, 0x8, R11 ;  /* 0x00000008ff6a7819 */ /* 0x000fe4000001160b */
[----:B------:R-:W-:-:S02]  /*4f20*/  SHF.R.U32.HI R8, RZ, 0x18, R9 ;  /* 0x00000018ff087819 */ /* 0x000fc40000011609 */
[----:B------:R-:W-:Y:S02]  /*4f30*/  LOP3.LUT R7, R9, 0xff, RZ, 0xc0, !PT ;  /* 0x000000ff09077812 */ /* 0x000fe400078ec0ff */
[--C-:B------:R-:W-:Y:S02]  /*4f40*/  SHF.R.U32.HI R107, RZ, 0x8, R9.reuse ;  /* 0x00000008ff6b7819 */ /* 0x100fe40000011609 */
[----:B------:R-:W-:Y:S02]  /*4f50*/  SHF.R.U32.HI R112, RZ, 0x10, R9 ;  /* 0x00000010ff707819 */ /* 0x000fe40000011609 */
[----:B------:R-:W-:Y:S02]  /*4f60*/  SHF.R.U32.HI R10, RZ, 0x18, R11 ;  /* 0x00000018ff0a7819 */ /* 0x000fe4000001160b */
[----:B------:R-:W-:Y:S01]  /*4f70*/  LOP3.LUT R9, R11, 0xff, RZ, 0xc0, !PT ;  /* 0x000000ff0b097812 */ /* 0x000fe200078ec0ff */
[----:B------:R-:W-:Y:S01]  /*4f80*/  IMAD.U32 R112, R112, 0x10000, RZ ;  /* 0x0001000070707824 */ /* 0x000fe200078e00ff */
[----:B------:R-:W-:-:S02]  /*4f90*/  SHF.R.U32.HI R113, RZ, 0x8, R5 ;  /* 0x00000008ff717819 */ /* 0x000fc40000011605 */
[----:B------:R-:W-:Y:S01]  /*4fa0*/  SHF.R.U32.HI R114, RZ, 0x10, R11 ;  /* 0x00000010ff727819 */ /* 0x000fe2000001160b */
[----:B------:R-:W-:Y:S01]  /*4fb0*/  IMAD.SHL.U32 R11, R106, 0x100, RZ ;  /* 0x000001006a0b7824 */ /* 0x000fe200078e00ff */
[----:B------:R-:W-:Y:S02]  /*4fc0*/  SHF.R.U32.HI R115, RZ, 0x18, R5 ;  /* 0x00000018ff737819 */ /* 0x000fe40000011605 */
[----:B------:R-:W-:Y:S01]  /*4fd0*/  LOP3.LUT R4, R5, 0xff, RZ, 0xc0, !PT ;  /* 0x000000ff05047812 */ /* 0x000fe200078ec0ff */
[----:B------:R-:W-:Y:S01]  /*4fe0*/  IMAD.U32 R114, R114, 0x10000, RZ ;  /* 0x0001000072727824 */ /* 0x000fe200078e00ff */
[----:B------:R-:W-:Y:S02]  /*4ff0*/  PRMT R10, R10, 0x654, R9 ;  /* 0x000006540a0a7816 */ /* 0x000fe40000000009 */
[----:B------:R-:W-:Y:S01]  /*5000*/  SHF.R.U32.HI R110, RZ, 0x10, R5 ;  /* 0x00000010ff6e7819 */ /* 0x000fe20000011605 */
[----:B------:R-:W-:Y:S01]  /*5010*/  IMAD.SHL.U32 R5, R113, 0x100, RZ ;  /* 0x0000010071057824 */ /* 0x000fe200078e00ff */
[----:B------:R-:W-:Y:S01]  /*5020*/  PRMT R8, R8, 0x654, R7 ;  /* 0x0000065408087816 */ /* 0x000fe20000000007 */
[----:B------:R-:W-:Y:S01]  /*5030*/  IMAD.SHL.U32 R7, R109, 0x100, RZ ;  /* 0x000001006d077824 */ /* 0x000fe200078e00ff */
[----:B------:R-:W-:-:S02]  /*5040*/  SHF.L.U32 R9, R107, 0x8, RZ ;  /* 0x000000086b097819 */ /* 0x000fc400000006ff */
[----:B------:R-:W-:Y:S02]  /*5050*/  PRMT R4, R115, 0x654, R4 ;  /* 0x0000065473047816 */ /* 0x000fe40000000004 */
[----:B------:R-:W-:Y:S02]  /*5060*/  PRMT R6, R111, 0x654, R6 ;  /* 0x000006546f067816 */ /* 0x000fe40000000006 */
[----:B------:R-:W-:Y:S02]  /*5070*/  LOP3.LUT R111, R10, 0xff00, R11, 0xf8, !PT ;  /* 0x0000ff000a6f7812 */ /* 0x000fe400078ef80b */
[----:B------:R-:W-:Y:S02]  /*5080*/  LOP3.LUT R109, R8, 0xff00, R9, 0xf8, !PT ;  /* 0x0000ff00086d7812 */ /* 0x000fe400078ef809 */
[----:B------:R-:W-:Y:S02]  /*5090*/  F2FP.F16.E4M3.UNPACK_B R107, R118.H1 ;  /* 0x00000076ff6b723e */ /* 0x000fe400030006ff */
[----:B--2---:R-:W-:-:S02]  /*50a0*/  F2FP.F16.E4M3.UNPACK_B R10, R32.H1 ;  /* 0x00000020ff0a723e */ /* 0x004fc400030006ff */
[----:B-1----:R-:W-:Y:S02]  /*50b0*/  F2FP.F16.E4M3.UNPACK_B R8, R28.H1 ;  /* 0x0000001cff08723e */ /* 0x002fe400030006ff */
[----:B------:R-:W-:Y:S01]  /*50c0*/  LOP3.LUT R4, R4, 0xff00, R5, 0xf8, !PT ;  /* 0x0000ff0004047812 */ /* 0x000fe200078ef805 */
[----:B------:R-:W-:Y:S01]  /*50d0*/  IMAD.U32 R5, R110, 0x10000, RZ ;  /* 0x000100006e057824 */ /* 0x000fe200078e00ff */
[----:B------:R-:W-:Y:S01]  /*50e0*/  F2FP.F16.E4M3.UNPACK_B R106, R117.H1 ;  /* 0x00000075ff6a723e */ /* 0x000fe200030006ff */
[----:B------:R-:W-:Y:S01]  /*50f0*/  HADD2.F32 R110, -RZ, R107.H0_H0 ;  /* 0x2000006bff6e7230 */ /* 0x000fe20000004100 */
[----:B------:R-:W-:Y:S01]  /*5100*/  LOP3.LUT R7, R6, 0xff00, R7, 0xf8, !PT ;  /* 0x0000ff0006077812 */ /* 0x000fe200078ef807 */
[----:B------:R-:W-:Y:S01]  /*5110*/  HADD2.F32 R11, -RZ, R10.H0_H0 ;  /* 0x2000000aff0b7230 */ /* 0x000fe20000004100 */
[----:B------:R-:W-:Y:S01]  /*5120*/  LOP3.LUT R6, R4, 0xff0000, R5, 0xf8, !PT ;  /* 0x00ff000004067812 */ /* 0x000fe200078ef805 */
[----:B------:R-:W-:Y:S01]  /*5130*/  HADD2.F32 R9, -RZ, R8.H0_H0 ;  /* 0x20000008ff097230 */ /* 0x000fe20000004100 */
[----:B------:R-:W-:Y:S01]  /*5140*/  F2FP.F16.E4M3.UNPACK_B R32, R32 ;  /* 0x00000020ff20723e */ /* 0x000fe200020006ff */
[----:B------:R-:W-:-:S02]  /*5150*/  IMAD.U32 R4, R108, 0x10000, RZ ;  /* 0x000100006c047824 */ /* 0x000fc400078e00ff */
[-C--:B------:R-:W-:Y:S01]  /*5160*/  FMUL.FTZ R116, R11, R110.reuse ;  /* 0x0000006e0b747220 */ /* 0x080fe20000410000 */
[----:B------:R-:W-:Y:S02]  /*5170*/  HADD2.F32 R108, -RZ, R106.H0_H0 ;  /* 0x2000006aff6c7230 */ /* 0x000fe40000004100 */
[----:B------:R-:W-:Y:S01]  /*5180*/  FMUL.FTZ R110, R9, R110 ;  /* 0x0000006e096e7220 */ /* 0x000fe20000410000 */
[----:B------:R-:W-:Y:S02]  /*5190*/  F2FP.F16.E4M3.UNPACK_B R28, R28 ;  /* 0x0000001cff1c723e */ /* 0x000fe400020006ff */
[----:B------:R-:W-:Y:S01]  /*51a0*/  LOP3.LUT R4, R7, 0xff0000, R4, 0xf8, !PT ;  /* 0x00ff000007047812 */ /* 0x000fe200078ef804 */
[-C--:B------:R-:W-:Y:S01]  /*51b0*/  FFMA.FTZ R113, R11, R108.reuse, R110 ;  /* 0x0000006c0b717223 */ /* 0x080fe2000001006e */
[----:B------:R-:W-:Y:S01]  /*51c0*/  FFMA.FTZ R116, R9, R108, -R116 ;  /* 0x0000006c09747223 */ /* 0x000fe20000010874 */
[----:B------:R-:W-:Y:S01]  /*51d0*/  HADD2.F32 R110, -RZ, R107.H1_H1 ;  /* 0x3000006bff6e7230 */ /* 0x000fe20000004100 */
[----:B------:R-:W-:Y:S01]  /*51e0*/  F2FP.F16.E4M3.UNPACK_B R107, R118 ;  /* 0x00000076ff6b723e */ /* 0x000fe200020006ff */
[----:B------:R-:W-:Y:S01]  /*51f0*/  HADD2.F32 R11, -RZ, R10.H1_H1 ;  /* 0x3000000aff0b7230 */ /* 0x000fe20000004100 */
[----:B------:R-:W-:Y:S01]  /*5200*/  LOP3.LUT R7, R109, 0xff0000, R112, 0xf8, !PT ;  /* 0x00ff00006d077812 */ /* 0x000fe200078ef870 */
[----:B------:R-:W-:Y:S01]  /*5210*/  HADD2.F32 R9, -RZ, R8.H1_H1 ;  /* 0x30000008ff097230 */ /* 0x000fe20000004100 */
[----:B------:R-:W-:Y:S01]  /*5220*/  LOP3.LUT R5, R111, 0xff0000, R114, 0xf8, !PT ;  /* 0x00ff00006f057812 */ /* 0x000fe200078ef872 */
[----:B------:R-:W-:Y:S01]  /*5230*/  HADD2.F32 R108, -RZ, R106.H1_H1 ;  /* 0x3000006aff6c7230 */ /* 0x000fe20000004100 */
[----:B------:R-:W-:Y:S01]  /*5240*/  F2FP.F16.E4M3.UNPACK_B R106, R117 ;  /* 0x00000075ff6a723e */ /* 0x000fe200020006ff */
[----:B------:R-:W-:Y:S01]  /*5250*/  FMUL.FTZ R112, R11, R110 ;  /* 0x0000006e0b707220 */ /* 0x000fe20000410000 */
[----:B------:R-:W-:-:S02]  /*5260*/  HADD2.F32 R109, -RZ, R107.H0_H0 ;  /* 0x2000006bff6d7230 */ /* 0x000fc40000004100 */
        /* <DEDUP_REMOVED lines=26> */
[----:B------:R-:W-:Y:S02]  /*5410*/  HADD2.F32 R107, -RZ, R106.H1_H1 ;  /* 0x3000006aff6b7230 */ /* 0x000fe40000004100 */
[-C--:B------:R-:W-:Y:S01]  /*5420*/  FMUL.FTZ R106, R11, R108.reuse ;  /* 0x0000006c0b6a7220 */ /* 0x080fe20000410000 */
[----:B------:R-:W-:Y:S02]  /*5430*/  HADD2.F32 R32, -RZ, R28.H0_H0 ;  /* 0x2000001cff207230 */ /* 0x000fe40000004100 */
[----:B------:R-:W-:Y:S01]  /*5440*/  FMUL.FTZ R118, R9, R108 ;  /* 0x0000006c09767220 */ /* 0x000fe20000410000 */
[----:B------:R-:W-:Y:S01]  /*5450*/  HADD2.F32 R10, -RZ, R10.H1_H1 ;  /* 0x3000000aff0a7230 */ /* 0x000fe20000004100 */
[----:B------:R-:W-:Y:S01]  /*5460*/  F2FP.F16.E4M3.UNPACK_B R30, R30 ;  /* 0x0000001eff1e723e */ /* 0x000fe200020006ff */
[----:B------:R-:W-:-:S02]  /*5470*/  HADD2.F32 R8, -RZ, R8.H1_H1 ;  /* 0x30000008ff087230 */ /* 0x000fc40000004100 */
[----:B------:R-:W-:Y:S01]  /*5480*/  FFMA.FTZ R108, R9, R32, -R106 ;  /* 0x00000020096c7223 */ /* 0x000fe2000001086a */
[----:B------:R-:W-:Y:S02]  /*5490*/  HADD2.F32 R9, -RZ, R28.H1_H1 ;  /* 0x3000001cff097230 */ /* 0x000fe40000004100 */
[-C--:B------:R-:W-:Y:S01]  /*54a0*/  FMUL.FTZ R117, R10, R107.reuse ;  /* 0x0000006b0a757220 */ /* 0x080fe20000410000 */
[----:B------:R-:W-:Y:S01]  /*54b0*/  F2FP.F16.E4M3.UNPACK_B R34, R34 ;  /* 0x00000022ff22723e */ /* 0x000fe200020006ff */
[C---:B------:R-:W-:Y:S01]  /*54c0*/  FMUL.FTZ R107, R8.reuse, R107 ;  /* 0x0000006b086b7220 */ /* 0x040fe20000410000 */
[----:B------:R-:W-:Y:S01]  /*54d0*/  FFMA.FTZ R118, R11, R32, R118 ;  /* 0x000000200b767223 */ /* 0x000fe20000010076 */
[-C--:B------:R-:W-:Y:S01]  /*54e0*/  FFMA.FTZ R119, R8, R9.reuse, -R117 ;  /* 0x0000000908777223 */ /* 0x080fe20000010875 */
[--C-:B------:R-:W-:Y:S02]  /*54f0*/  HADD2.F32 R11, -RZ, R105.reuse.H0_H0 ;  /* 0x20000069ff0b7230 */ /* 0x100fe40000004100 */
[----:B------:R-:W-:Y:S01]  /*5500*/  FFMA.FTZ R121, R10, R9, R107 ;  /* 0x000000090a797223 */ /* 0x000fe2000001006b */
[----:B------:R-:W-:Y:S01]  /*5510*/  F2FP.F16.E4M3.UNPACK_B R103, R103 ;  /* 0x00000067ff67723e */ /* 0x000fe200020006ff */
[----:B------:R-:W-:Y:S01]  /*5520*/  HADD2.F32 R8, -RZ, R30.H0_H0 ;  /* 0x2000001eff087230 */ /* 0x000fe20000004100 */
[----:B------:R-:W-:Y:S01]  /*5530*/  F2FP.SATFINITE.E4M3.F32.PACK_AB_MERGE_C R119, R119, R108, RZ ;  /* 0x0000006c7777723e */ /* 0x000fe200048070ff */
[----:B------:R-:W-:Y:S01]  /*5540*/  HADD2.F32 R9, -RZ, R34.H0_H0 ;  /* 0x20000022ff097230 */ /* 0x000fe20000004100 */
[----:B------:R-:W-:Y:S01]  /*5550*/  F2FP.SATFINITE.E4M3.F32.PACK_AB_MERGE_C R32, R114, R113, RZ ;  /* 0x000000717220723e */ /* 0x000fe200048070ff */
[----:B------:R-:W-:-:S02]  /*5560*/  HADD2.F32 R105, -RZ, R105.H1_H1 ;  /* 0x30000069ff697230 */ /* 0x000fc40000004100 */
[-C--:B------:R-:W-:Y:S01]  /*5570*/  FMUL.FTZ R28, R8, R11.reuse ;  /* 0x0000000b081c7220 */ /* 0x080fe20000410000 */
[----:B------:R-:W-:Y:S02]  /*5580*/  HADD2.F32 R34, -RZ, R34.H1_H1 ;  /* 0x30000022ff227230 */ /* 0x000fe40000004100 */
[C---:B------:R-:W-:Y:S01]  /*5590*/  FMUL.FTZ R107, R9.reuse, R11 ;  /* 0x0000000b096b7220 */ /* 0x040fe20000410000 */
[----:B------:R-:W-:Y:S01]  /*55a0*/  HADD2.F32 R30, -RZ, R30.H1_H1 ;  /* 0x3000001eff1e7230 */ /* 0x000fe20000004100 */
[----:B------:R-:W-:Y:S01]  /*55b0*/  F2FP.SATFINITE.E4M3.F32.PACK_AB_MERGE_C R32, R112, R111, R32 ;  /* 0x0000006f7020723e */ /* 0x000fe20004807020 */
[--C-:B------:R-:W-:Y:S02]  /*55c0*/  HADD2.F32 R10, -RZ, R103.reuse.H0_H0 ;  /* 0x20000067ff0a7230 */ /* 0x100fe40000004100 */
[-C--:B------:R-:W-:Y:S01]  /*55d0*/  FMUL.FTZ R11, R34, R105.reuse ;  /* 0x00000069220b7220 */ /* 0x080fe20000410000 */
[----:B------:R-:W-:Y:S02]  /*55e0*/  HADD2.F32 R103, -RZ, R103.H1_H1 ;  /* 0x30000067ff677230 */ /* 0x000fe40000004100 */
[----:B------:R-:W-:Y:S01]  /*55f0*/  FMUL.FTZ R105, R30, R105 ;  /* 0x000000691e697220 */ /* 0x000fe20000410000 */
[-C--:B------:R-:W-:Y:S01]  /*5600*/  FFMA.FTZ R107, R8, R10.reuse, -R107 ;  /* 0x0000000a086b7223 */ /* 0x080fe2000001086b */
[----:B------:R-:W-:-:S02]  /*5610*/  FFMA.FTZ R106, R9, R10, R28 ;  /* 0x0000000a096a7223 */ /* 0x000fc4000001001c */
[----:B------:R-:W-:Y:S01]  /*5620*/  FFMA.FTZ R117, R34, R103, R105 ;  /* 0x0000006722757223 */ /* 0x000fe20000010069 */
[----:B------:R-:W-:Y:S01]  /*5630*/  F2FP.F16.E4M3.UNPACK_B R10, R33 ;  /* 0x00000021ff0a723e */ /* 0x000fe200020006ff */
[----:B------:R-:W-:Y:S01]  /*5640*/  FFMA.FTZ R30, R30, R103, -R11 ;  /* 0x000000671e1e7223 */ /* 0x000fe2000001080b */
[----:B------:R-:W-:Y:S02]  /*5650*/  F2FP.F16.E4M3.UNPACK_B R105, R7 ;  /* 0x00000007ff69723e */ /* 0x000fe400020006ff */
[----:B------:R-:W-:Y:S01]  /*5660*/  F2FP.SATFINITE.E4M3.F32.PACK_AB_MERGE_C R34, R121, R118, RZ ;  /* 0x000000767922723e */ /* 0x000fe200048070ff */
[--C-:B------:R-:W-:Y:S01]  /*5670*/  HADD2.F32 R11, -RZ, R10.reuse.H0_H0 ;  /* 0x2000000aff0b7230 */ /* 0x100fe20000004100 */
[----:B------:R-:W-:Y:S01]  /*5680*/  F2FP.F16.E4M3.UNPACK_B R8, R29 ;  /* 0x0000001dff08723e */ /* 0x000fe200020006ff */
[----:B------:R-:W-:Y:S01]  /*5690*/  HADD2.F32 R108, -RZ, R105.H0_H0 ;  /* 0x20000069ff6c7230 */ /* 0x000fe20000004100 */
[----:B------:R-:W-:Y:S01]  /*56a0*/  F2FP.F16.E4M3.UNPACK_B R103, R6 ;  /* 0x00000006ff67723e */ /* 0x000fe200020006ff */
[----:B------:R-:W-:Y:S01]  /*56b0*/  HADD2.F32 R10, -RZ, R10.H1_H1 ;  /* 0x3000000aff0a7230 */ /* 0x000fe20000004100 */
[----:B------:R-:W-:Y:S01]  /*56c0*/  F2FP.SATFINITE.E4M3.F32.PACK_AB_MERGE_C R28, R115, R116, RZ ;  /* 0x00000074731c723e */ /* 0x000fe200048070ff */
[----:B------:R-:W-:Y:S01]  /*56d0*/  HADD2.F32 R9, -RZ, R8.H0_H0 ;  /* 0x20000008ff097230 */ /* 0x000fe20000004100 */
[----:B------:R-:W-:Y:S01]  /*56e0*/  F2FP.SATFINITE.E4M3.F32.PACK_AB_MERGE_C R34, R117, R106, R34 ;  /* 0x0000006a7522723e */ /* 0x000fe20004807022 */
[----:B------:R-:W-:Y:S01]  /*56f0*/  HADD2.F32 R106, -RZ, R103.H0_H0 ;  /* 0x20000067ff6a7230 */ /* 0x000fe20000004100 */
[----:B------:R-:W-:Y:S01]  /*5700*/  F2FP.SATFINITE.E4M3.F32.PACK_AB_MERGE_C R28, R110, R109, R28 ;  /* 0x0000006d6e1c723e */ /* 0x000fe2000480701c */
[----:B------:R-:W-:Y:S01]  /*5710*/  FMUL.FTZ R110, R11, R108 ;  /* 0x0000006c0b6e7220 */ /* 0x000fe20000410000 */
[----:B------:R-:W-:-:S02]  /*5720*/  HADD2.F32 R105, -RZ, R105.H1_H1 ;  /* 0x30000069ff697230 */ /* 0x000fc40000004100 */
[C---:B------:R-:W-:Y:S01]  /*5730*/  FMUL.FTZ R108, R9.reuse, R108 ;  /* 0x0000006c096c7220 */ /* 0x040fe20000410000 */
[----:B------:R-:W-:Y:S02]  /*5740*/  HADD2.F32 R8, -RZ, R8.H1_H1 ;  /* 0x30000008ff087230 */ /* 0x000fe40000004100 */
[----:B------:R-:W-:Y:S01]  /*5750*/  FFMA.FTZ R110, R9, R106, -R110 ;  /* 0x0000006a096e7223 */ /* 0x000fe2000001086e */
[----:B------:R-:W-:Y:S02]  /*5760*/  HADD2.F32 R103, -RZ, R103.H1_H1 ;  /* 0x30000067ff677230 */ /* 0x000fe40000004100 */
[----:B------:R-:W-:Y:S01]  /*5770*/  FMUL.FTZ R9, R10, R105 ;  /* 0x000000690a097220 */ /* 0x000fe20000410000 */
[----:B------:R-:W-:Y:S01]  /*5780*/  F2FP.F16.E4M3.UNPACK_B R29, R29.H1 ;  /* 0x0000001dff1d723e */ /* 0x000fe200030006ff */
[C---:B------:R-:W-:Y:S01]  /*5790*/  FMUL.FTZ R105, R8.reuse, R105 ;  /* 0x0000006908697220 */ /* 0x040fe20000410000 */
[----:B------:R-:W-:Y:S01]  /*57a0*/  F2FP.F16.E4M3.UNPACK_B R33, R33.H1 ;  /* 0x00000021ff21723e */ /* 0x000fe200030006ff */
[----:B------:R-:W-:Y:S01]  /*57b0*/  FFMA.FTZ R109, R8, R103, -R9 ;  /* 0x00000067086d7223 */ /* 0x000fe20000010809 */
[----:B------:R-:W-:Y:S01]  /*57c0*/  F2FP.F16.E4M3.UNPACK_B R9, R7.H1 ;  /* 0x00000007ff09723e */ /* 0x000fe200030006ff */
[----:B------:R-:W-:Y:S01]  /*57d0*/  FFMA.FTZ R111, R10, R103, R105 ;  /* 0x000000670a6f7223 */ /* 0x000fe20000010069 */
[----:B------:R-:W-:Y:S01]  /*57e0*/  F2FP.F16.E4M3.UNPACK_B R6, R6.H1 ;  /* 0x00000006ff06723e */ /* 0x000fe200030006ff */
[----:B------:R-:W-:-:S02]  /*57f0*/  HADD2.F32 R7, -RZ, R29.H0_H0 ;  /* 0x2000001dff077230 */ /* 0x000fc40000004100 */
[----:B------:R-:W-:Y:S01]  /*5800*/  FFMA.FTZ R108, R11, R106, R108 ;  /* 0x0000006a0b6c7223 */ /* 0x000fe2000001006c */
[----:B------:R-:W-:Y:S01]  /*5810*/  HADD2.F32 R8, -RZ, R33.H0_H0 ;  /* 0x20000021ff087230 */ /* 0x000fe20000004100 */
[-C--:B------:R-:W-:Y:S01]  /*5820*/  F2FP.F16.E4M3.UNPACK_B R105, R5.reuse.H1 ;  /* 0x00000005ff69723e */ /* 0x080fe200030006ff */
[--C-:B------:R-:W-:Y:S01]  /*5830*/  HADD2.F32 R10, -RZ, R9.reuse.H0_H0 ;  /* 0x20000009ff0a7230 */ /* 0x100fe20000004100 */
[----:B------:R-:W-:Y:S01]  /*5840*/  F2FP.F16.E4M3.UNPACK_B R103, R5 ;  /* 0x00000005ff67723e */ /* 0x000fe200020006ff */
[----:B------:R-:W-:Y:S01]  /*5850*/  HADD2.F32 R106, -RZ, R9.H1_H1 ;  /* 0x30000009ff6a7230 */ /* 0x000fe20000004100 */
[----:B------:R-:W-:Y:S01]  /*5860*/  F2FP.SATFINITE.E4M3.F32.PACK_AB_MERGE_C R30, R30, R107, R119 ;  /* 0x0000006b1e1e723e */ /* 0x000fe20004807077 */
[----:B------:R-:W-:Y:S02]  /*5870*/  HADD2.F32 R33, -RZ, R33.H1_H1 ;  /* 0x30000021ff217230 */ /* 0x000fe40000004100 */
[----:B------:R-:W-:Y:S01]  /*5880*/  FMUL.FTZ R112, R8, R10 ;  /* 0x0000000a08707220 */ /* 0x000fe20000410000 */
[----:B------:R-:W-:-:S02]  /*5890*/  HADD2.F32 R9, -RZ, R6.H0_H0 ;  /* 0x20000006ff097230 */ /* 0x000fc40000004100 */
[----:B------:R-:W-:Y:S01]  /*58a0*/  FMUL.FTZ R11, R7, R10 ;  /* 0x0000000a070b7220 */ /* 0x000fe20000410000 */
[----:B------:R-:W-:Y:S01]  /*58b0*/  HADD2.F32 R29, -RZ, R29.H1_H1 ;  /* 0x3000001dff1d7230 */ /* 0x000fe20000004100 */
[----:B------:R-:W-:Y:S01]  /*58c0*/  F2FP.F16.E4M3.UNPACK_B R5, R4 ;  /* 0x00000004ff05723e */ /* 0x000fe200020006ff */
[----:B------:R-:W-:Y:S02]  /*58d0*/  HADD2.F32 R10, -RZ, R6.H1_H1 ;  /* 0x30000006ff0a7230 */ /* 0x000fe40000004100 */
[----:B------:R-:W-:Y:S01]  /*58e0*/  FMUL.FTZ R6, R33, R106 ;  /* 0x0000006a21067220 */ /* 0x000fe20000410000 */
[-C--:B------:R-:W-:Y:S01]  /*58f0*/  FFMA.FTZ R112, R7, R9.reuse, -R112 ;  /* 0x0000000907707223 */ /* 0x080fe20000010870 */
[----:B------:R-:W-:Y:S01]  /*5900*/  FFMA.FTZ R113, R8, R9, R11 ;  /* 0x0000000908717223 */ /* 0x000fe2000001000b */
[-C--:B------:R-:W-:Y:S01]  /*5910*/  F2FP.F16.E4M3.UNPACK_B R9, R35.reuse ;  /* 0x00000023ff09723e */ /* 0x080fe200020006ff */
[C---:B------:R-:W-:Y:S01]  /*5920*/  FFMA.FTZ R115, R29.reuse, R10, -R6 ;  /* 0x0000000a1d737223 */ /* 0x040fe20000010806 */
[----:B------:R-:W-:Y:S01]  /*5930*/  F2FP.F16.E4M3.UNPACK_B R35, R35.H1 ;  /* 0x00000023ff23723e */ /* 0x000fe200030006ff */
[----:B------:R-:W-:Y:S01]  /*5940*/  FMUL.FTZ R106, R29, R106 ;  /* 0x0000006a1d6a7220 */ /* 0x000fe20000410000 */
[-C--:B------:R-:W-:Y:S01]  /*5950*/  F2FP.F16.E4M3.UNPACK_B R6, R31.reuse ;  /* 0x0000001fff06723e */ /* 0x080fe200020006ff */
[----:B------:R-:W-:Y:S01]  /*5960*/  HADD2.F32 R107, -RZ, R105.H0_H0 ;  /* 0x20000069ff6b7230 */ /* 0x000fe20000004100 */
[----:B------:R-:W-:Y:S01]  /*5970*/  F2FP.F16.E4M3.UNPACK_B R31, R31.H1 ;  /* 0x0000001fff1f723e */ /* 0x000fe200030006ff */
[----:B------:R-:W-:Y:S01]  /*5980*/  FFMA.FTZ R114, R33, R10, R106 ;  /* 0x0000000a21727223 */ /* 0x000fe2000001006a */
[----:B------:R-:W-:Y:S01]  /*5990*/  F2FP.F16.E4M3.UNPACK_B R11, R4.H1 ;  /* 0x00000004ff0b723e */ /* 0x000fe200030006ff */
[----:B------:R-:W-:Y:S01]  /*59a0*/  HADD2.F32 R4, -RZ, R35.H0_H0 ;  /* 0x20000023ff047230 */ /* 0x000fe20000004100 */
[----:B------:R-:W-:Y:S01]  /*59b0*/  F2FP.SATFINITE.E4M3.F32.PACK_AB_MERGE_C R112, R115, R112, RZ ;  /* 0x000000707370723e */ /* 0x000fe200048070ff */
[----:B------:R-:W-:Y:S01]  /*59c0*/  HADD2.F32 R8, -RZ, R31.H0_H0 ;  /* 0x2000001fff087230 */ /* 0x000fe20000004100 */
[----:B------:R-:W-:Y:S01]  /*59d0*/  F2FP.SATFINITE.E4M3.F32.PACK_AB_MERGE_C R113, R114, R113, RZ ;  /* 0x000000717271723e */ /* 0x000fe200048070ff */
[----:B------:R-:W-:-:S02]  /*59e0*/  HADD2.F32 R33, -RZ, R11.H0_H0 ;  /* 0x2000000bff217230 */ /* 0x000fc40000004100 */
[-C--:B------:R-:W-:Y:S01]  /*59f0*/  FMUL.FTZ R119, R4, R107.reuse ;  /* 0x0000006b04777220 */ /* 0x080fe20000410000 */
[----:B------:R-:W-:Y:S02]  /*5a00*/  HADD2.F32 R7, -RZ, R6.H0_H0 ;  /* 0x20000006ff077230 */ /* 0x000fe40000004100 */
[C---:B------:R-:W-:Y:S01]  /*5a10*/  FMUL.FTZ R107, R8.reuse, R107 ;  /* 0x0000006b086b7220 */ /* 0x040fe20000410000 */
[----:B------:R-:W-:Y:S02]  /*5a20*/  HADD2.F32 R106, -RZ, R103.H0_H0 ;  /* 0x20000067ff6a7230 */ /* 0x000fe40000004100 */
[-C--:B------:R-:W-:Y:S01]  /*5a30*/  FFMA.FTZ R119, R8, R33.reuse, -R119 ;  /* 0x0000002108777223 */ /* 0x080fe20000010877 */
[----:B------:R-:W-:Y:S02]  /*5a40*/  HADD2.F32 R10, -RZ, R9.H0_H0 ;  /* 0x20000009ff0a7230 */ /* 0x000fe40000004100 */
[----:B------:R-:W-:Y:S01]  /*5a50*/  FFMA.FTZ R107, R4, R33, R107 ;  /* 0x00000021046b7223 */ /* 0x000fe2000001006b */
[----:B------:R-:W-:-:S02]  /*5a60*/  HADD2.F32 R29, -RZ, R5.H0_H0 ;  /* 0x20000005ff1d7230 */ /* 0x000fc40000004100 */
[CC--:B------:R-:W-:Y:S01]  /*5a70*/  FMUL.FTZ R117, R7.reuse, R106.reuse ;  /* 0x0000006a07757220 */ /* 0x0c0fe20000410000 */
[----:B------:R-:W-:Y:S02]  /*5a80*/  HADD2.F32 R35, -RZ, R35.H1_H1 ;  /* 0x30000023ff237230 */ /* 0x000fe40000004100 */
[C---:B------:R-:W-:Y:S01]  /*5a90*/  FMUL.FTZ R116, R10.reuse, R106 ;  /* 0x0000006a0a747220 */ /* 0x040fe20000410000 */
[----:B------:R-:W-:Y:S02]  /*5aa0*/  HADD2.F32 R8, -RZ, R105.H1_H1 ;  /* 0x30000069ff087230 */ /* 0x000fe40000004100 */
[-C--:B------:R-:W-:Y:S01]  /*5ab0*/  FFMA.FTZ R117, R10, R29.reuse, R117 ;  /* 0x0000001d0a757223 */ /* 0x080fe20000010075 */
[----:B------:R-:W-:Y:S02]  /*5ac0*/  HADD2.F32 R31, -RZ, R31.H1_H1 ;  /* 0x3000001fff1f7230 */ /* 0x000fe40000004100 */
[----:B------:R-:W-:Y:S01]  /*5ad0*/  FFMA.FTZ R116, R7, R29, -R116 ;  /* 0x0000001d07747223 */ /* 0x000fe20000010874 */
[----:B------:R-:W-:-:S02]  /*5ae0*/  HADD2.F32 R6, -RZ, R6.H1_H1 ;  /* 0x30000006ff067230 */ /* 0x000fc40000004100 */
[-C--:B------:R-:W-:Y:S01]  /*5af0*/  FMUL.FTZ R10, R35, R8.reuse ;  /* 0x00000008230a7220 */ /* 0x080fe20000410000 */
[----:B------:R-:W-:Y:S02]  /*5b00*/  HADD2.F32 R9, -RZ, R9.H1_H1 ;  /* 0x30000009ff097230 */ /* 0x000fe40000004100 */
[----:B------:R-:W-:Y:S01]  /*5b10*/  FMUL.FTZ R106, R31, R8 ;  /* 0x000000081f6a7220 */ /* 0x000fe20000410000 */
[----:B------:R-:W-:Y:S01]  /*5b20*/  HADD2.F32 R103, -RZ, R103.H1_H1 ;  /* 0x30000067ff677230 */ /* 0x000fe20000004100 */
[----:B------:R-:W-:Y:S01]  /*5b30*/  F2FP.SATFINITE.E4M3.F32.PACK_AB_MERGE_C R29, R109, R110, R112 ;  /* 0x0000006e6d1d723e */ /* 0x000fe20004807070 */
[----:B------:R-:W-:Y:S01]  /*5b40*/  HADD2.F32 R4, -RZ, R11.H1_H1 ;  /* 0x3000000bff047230 */ /* 0x000fe20000004100 */
[----:B------:R-:W-:Y:S01]  /*5b50*/  F2FP.SATFINITE.E4M3.F32.PACK_AB_MERGE_C R33, R111, R108, R113 ;  /* 0x0000006c6f21723e */ /* 0x000fe20004807071 */
[----:B------:R-:W-:Y:S02]  /*5b60*/  HADD2.F32 R5, -RZ, R5.H1_H1 ;  /* 0x30000005ff057230 */ /* 0x000fe40000004100 */
[-C--:B------:R-:W-:Y:S01]  /*5b70*/  FMUL.FTZ R7, R9, R103.reuse ;  /* 0x0000006709077220 */ /* 0x080fe20000410000 */
[C---:B------:R-:W-:Y:S01]  /*5b80*/  FMUL.FTZ R8, R6.reuse, R103 ;  /* 0x0000006706087220 */ /* 0x040fe20000410000 */
[-C--:B------:R-:W-:Y:S01]  /*5b90*/  FFMA.FTZ R10, R31, R4.reuse, -R10 ;  /* 0x000000041f0a7223 */ /* 0x080fe2000001080a */
[----:B------:R-:W-:Y:S01]  /*5ba0*/  FFMA.FTZ R106, R35, R4, R106 ;  /* 0x00000004236a7223 */ /* 0x000fe2000001006a */
[-C--:B------:R-:W-:Y:S01]  /*5bb0*/  FFMA.FTZ R7, R6, R5.reuse, -R7 ;  /* 0x0000000506077223 */ /* 0x080fe20000010807 */
[----:B------:R-:W-:-:S02]  /*5bc0*/  FFMA.FTZ R8, R9, R5, R8 ;  /* 0x0000000509087223 */ /* 0x000fc40000010008 */
[----:B------:R-:W-:Y:S02]  /*5bd0*/  F2FP.SATFINITE.E4M3.F32.PACK_AB_MERGE_C R10, R10, R119, RZ ;  /* 0x000000770a0a723e */ /* 0x000fe400048070ff */
[----:B------:R-:W-:Y:S02]  /*5be0*/  F2FP.SATFINITE.E4M3.F32.PACK_AB_MERGE_C R106, R106, R107, RZ ;  /* 0x0000006b6a6a723e */ /* 0x000fe400048070ff */
[----:B------:R-:W-:Y:S02]  /*5bf0*/  F2FP.SATFINITE.E4M3.F32.PACK_AB_MERGE_C R31, R7, R116, R10 ;  /* 0x00000074071f723e */ /* 0x000fe4000480700a */
[----:B------:R-:W-:-:S07]  /*5c00*/  F2FP.SATFINITE.E4M3.F32.PACK_AB_MERGE_C R35, R8, R117, R106 ;  /* 0x000000750823723e */ /* 0x000fce000480706a */
.L_x_1396:
[----:B------:R-:W-:Y:S05]  /*5c10*/  BSYNC B2 ;  /* 0x0000000000027941 */ /* 0x000fea0003800000 */
.L_x_1395:
[----:B------:R-:W-:Y:S02]  /*5c20*/  ISETP.GE.AND P5, PT, R101, R98, PT ;  /* 0x000000626500720c */ /* 0x000fe40003fa6270 */
[----:B------:R-:W-:-:S11]  /*5c30*/  P2R R5, PR, RZ, 0x1 ;  /* 0x00000001ff057803 */ /* 0x000fd60000000000 */
[--C-:B------:R-:W-:Y:S02]  /*5c40*/  @!P5 SHF.R.S32.HI R4, RZ, 0x1f, R101.reuse ;  /* 0x0000001fff04d819 */ /* 0x100fe40000011465 */
[----:B------:R-:W-:-:S04]  /*5c50*/  @!P5 IADD3 R7, P0, P6, R44, R90, R101 ;  /* 0x0000005a2c07d210 */ /* 0x000fc80007e1e065 */
[----:B------:R-:W-:Y:S02]  /*5c60*/  @!P5 IADD3.X R104, R85, R104, R4, P0, P6 ;  /* 0x000000685568d210 */ /* 0x000fe400007ec404 */
[----:B------:R-:W-:Y:S02]  /*5c70*/  IADD3 R4, P6, R99, R50, RZ ;  /* 0x0000003263047210 */ /* 0x000fe40007fde0ff */
[----:B------:R-:W-:-:S03]  /*5c80*/  ISETP.NE.AND P0, PT, R5, RZ, PT ;  /* 0x000000ff0500720c */ /* 0x000fc60003f05270 */
[----:B------:R-:W-:Y:S01]  /*5c90*/  IMAD.X R5, R102, 0x1, R51, P6 ;  /* 0x0000000166057824 */ /* 0x000fe200030e0633 */
[----:B------:R-:W-:-:S04]  /*5ca0*/  @!P5 IADD3 R6, P6, R7, R50, RZ ;  /* 0x000000320706d210 */ /* 0x000fc80007fde0ff */
[----:B-1----:R1:W-:Y:S01]  /*5cb0*/  STG.E.128 desc[UR46][R4.64], R28 ;  /* 0x0000001c04007986 */ /* 0x0023e2000c101d2e */
[----:B------:R-:W-:-:S05]  /*5cc0*/  @!P5 IMAD.X R7, R104, 0x1, R51, P6 ;  /* 0x000000016807d824 */ /* 0x000fca00030e0633 */
[----:B--2---:R1:W-:Y:S03]  /*5cd0*/  @!P5 STG.E.128 desc[UR46][R6.64], R32 ;  /* 0x000000200600d986 */ /* 0x0043e6000c101d2e */
.L_x_1394:
[----:B------:R-:W-:Y:S05]  /*5ce0*/  BSYNC B1 ;  /* 0x0000000000017941 */ /* 0x000fea0003800000 */
.L_x_1393:
[C---:B------:R-:W-:Y:S01]  /*5cf0*/  ISETP.GE.OR P5, PT, R218.reuse, R84, P1 ;  /* 0x00000054da00720c */ /* 0x040fe20000fa6670 */
[-C--:B-12---:R-:W-:Y:S02]  /*5d00*/  IMAD R4, R65, R52.reuse, RZ ;  /* 0x0000003441047224 */ /* 0x086fe400078e02ff */
[----:B------:R-:W-:-:S04]  /*5d10*/  IMAD.WIDE.U32 R88, R218, R52, R88 ;  /* 0x00000034da587225 */ /* 0x000fc800078e0058 */
[----:B------:R-:W-:-:S06]  /*5d20*/  IMAD R53, R218, R53, R4 ;  /* 0x00000035da357224 */ /* 0x000fcc00078e0204 */
[----:B------:R-:W-:Y:S05]  /*5d30*/  @P5 BRA `(.L_x_1383) ;  /* 0x0000001000605947 */ /* 0x000fea0003800000 */
[----:B------:R-:W-:Y:S01]  /*5d40*/  SEL R100, R63, R100, !P0 ;  /* 0x000000643f647207 */ /* 0x000fe20004000000 */
[----:B------:R-:W-:Y:S01]  /*5d50*/  IMAD.IADD R30, R89, 0x1, R53 ;  /* 0x00000001591e7824 */ /* 0x000fe200078e0235 */
[----:B------:R-:W-:Y:S01]  /*5d60*/  IADD3 R29, P5, P6, R44, R88, R61 ;  /* 0x000000582c1d7210 */ /* 0x000fe20007ebe03d */
[----:B------:R-:W-:Y:S01]  /*5d70*/  BSSY B1, `(.L_x_1397) ;  /* 0x00000f0000017945 */ /* 0x000fe20003800000 */
[----:B------:R-:W-:Y:S02]  /*5d80*/  SHF.R.S32.HI R5, RZ, 0x1f, R100 ;  /* 0x0000001fff057819 */ /* 0x000fe40000011464 */
[----:B------:R-:W-:Y:S02]  /*5d90*/  IADD3.X R4, R85, R30, R0, P5, P6 ;  /* 0x0000001e55047210 */ /* 0x000fe40002fec400 */
[----:B------:R-:W-:Y:S02]  /*5da0*/  LEA.HI R5, R5, R100, RZ, 0x5 ;  /* 0x0000006405057211 */ /* 0x000fe400078f28ff */
[----:B------:R-:W-:-:S02]  /*5db0*/  IADD3 R28, P5, R29, R50, RZ ;  /* 0x000000321d1c7210 */ /* 0x000fc40007fbe0ff */
[----:B------:R-:W-:Y:S02]  /*5dc0*/  LEA.HI.SX32 R5, R5, R54, 0x1b ;  /* 0x0000003605057211 */ /* 0x000fe400078fdaff */
[----:B------:R-:W-:Y:S02]  /*5dd0*/  IADD3.X R29, R4, R51, RZ, P5, !PT ;  /* 0x00000033041d7210 */ /* 0x000fe40002ffe4ff */
[----:B------:R-:W-:Y:S01]  /*5de0*/  SHF.R.S32.HI R4, RZ, 0x1f, R5 ;  /* 0x0000001fff047819 */ /* 0x000fe20000011405 */
[----:B------:R-:W-:-:S03]  /*5df0*/  IMAD.SHL.U32 R31, R5, 0x10, RZ ;  /* 0x00000010051f7824 */ /* 0x000fc600078e00ff */
[----:B------:R-:W-:Y:S02]  /*5e00*/  LEA.HI R4, R4, R5, RZ, 0x3 ;  /* 0x0000000504047211 */ /* 0x000fe400078f18ff */
[----:B------:R-:W-:-:S03]  /*5e10*/  LOP3.LUT R5, R206, 0x70, R31, 0xf8, !PT ;  /* 0x00000070ce057812 */ /* 0x000fc600078ef81f */
[----:B------:R-:W-:Y:S01]  /*5e20*/  IMAD.SHL.U32 R4, R4, 0x400, RZ ;  /* 0x0000040004047824 */ /* 0x000fe200078e00ff */
[----:B------:R-:W-:-:S04]  /*5e30*/  LOP3.LUT R5, R5, R234, RZ, 0x3c, !PT ;  /* 0x000000ea05057212 */ /* 0x000fc800078e3cff */
[----:B------:R-:W-:-:S04]  /*5e40*/  LOP3.LUT R4, R4, 0xffffe000, RZ, 0xc0, !PT ;  /* 0xffffe00004047812 */ /* 0x000fc800078ec0ff */
[----:B------:R-:W-:Y:S01]  /*5e50*/  IADD3 R7, R5, R4, R210 ;  /* 0x0000000405077210 */ /* 0x000fe20007ffe0d2 */
[----:B------:R-:W-:-:S04]  /*5e60*/  IMAD R5, R192, 0x4000, R79 ;  /* 0x00004000c0057824 */ /* 0x000fc800078e024f */
        /* <DEDUP_REMOVED lines=8> */
[--C-:B------:R-:W-:Y:S01]  /*5ef0*/  SHF.R.U32.HI R102, RZ, 0x10, R13.reuse ;  /* 0x00000010ff667819 */ /* 0x100fe2000001160d */
[----:B--2---:R-:W-:Y:S01]  /*5f00*/  IMAD.MOV.U32 R24, RZ, RZ, R8 ;  /* 0x000000ffff187224 */ /* 0x004fe200078e0008 */
[----:B------:R-:W-:Y:S01]  /*5f10*/  LOP3.LUT R14, R13, 0xff, RZ, 0xc0, !PT ;  /* 0x000000ff0d0e7812 */ /* 0x000fe200078ec0ff */
[----:B------:R-:W-:Y:S01]  /*5f20*/  IMAD.SHL.U32 R4, R101, 0x100, RZ ;  /* 0x0000010065047824 */ /* 0x000fe200078e00ff */
[----:B------:R-:W-:Y:S01]  /*5f30*/  SHF.R.U32.HI R13, RZ, 0x18, R13 ;  /* 0x00000018ff0d7819 */ /* 0x000fe2000001160d */
[----:B------:R-:W-:Y:S01]  /*5f40*/  IMAD.U32 R8, R102, 0x10000, RZ ;  /* 0x0001000066087824 */ /* 0x000fe200078e00ff */
[----:B------:R-:W-:Y:S02]  /*5f50*/  SHF.R.U32.HI R99, RZ, 0x8, R15 ;  /* 0x00000008ff637819 */ /* 0x000fe4000001160f */
[----:B------:R-:W-:-:S02]  /*5f60*/  PRMT R13, R13, 0x654, R14 ;  /* 0x000006540d0d7816 */ /* 0x000fc4000000000e */
[----:B------:R-:W-:Y:S02]  /*5f70*/  LOP3.LUT R26, R15, 0xff, RZ, 0xc0, !PT ;  /* 0x000000ff0f1a7812 */ /* 0x000fe400078ec0ff */
[----:B------:R-:W-:Y:S02]  /*5f80*/  SHF.R.U32.HI R53, RZ, 0x18, R15 ;  /* 0x00000018ff357819 */ /* 0x000fe4000001160f */
[----:B------:R-:W-:Y:S02]  /*5f90*/  SHF.R.U32.HI R33, RZ, 0x8, R27 ;  /* 0x00000008ff217819 */ /* 0x000fe4000001161b */
[----:B------:R-:W-:Y:S01]  /*5fa0*/  LOP3.LUT R13, R13, 0xff00, R4, 0xf8, !PT ;  /* 0x0000ff000d0d7812 */ /* 0x000fe200078ef804 */
[----:B------:R-:W-:Y:S01]  /*5fb0*/  IMAD.SHL.U32 R4, R99, 0x100, RZ ;  /* 0x0000010063047824 */ /* 0x000fe200078e00ff */
[--C-:B------:R-:W-:Y:S02]  /*5fc0*/  SHF.R.U32.HI R90, RZ, 0x10, R25.reuse ;  /* 0x00000010ff5a7819 */ /* 0x100fe40000011619 */
[----:B------:R-:W-:-:S02]  /*5fd0*/  SHF.R.U32.HI R34, RZ, 0x8, R25 ;  /* 0x00000008ff227819 */ /* 0x000fc40000011619 */
[----:B------:R-:W-:Y:S02]  /*5fe0*/  LOP3.LUT R32, R25, 0xff, RZ, 0xc0, !PT ;  /* 0x000000ff19207812 */ /* 0x000fe400078ec0ff */
[----:B------:R-:W-:Y:S02]  /*5ff0*/  SHF.R.U32.HI R35, RZ, 0x18, R25 ;  /* 0x00000018ff237819 */ /* 0x000fe40000011619 */
[----:B------:R-:W-:Y:S02]  /*6000*/  PRMT R25, R53, 0x654, R26 ;  /* 0x0000065435197816 */ /* 0x000fe4000000001a */
[----:B------:R-:W-:Y:S02]  /*6010*/  SHF.R.U32.HI R52, RZ, 0x10, R27 ;  /* 0x00000010ff347819 */ /* 0x000fe4000001161b */
[----:B------:R-:W-:Y:S01]  /*6020*/  LOP3.LUT R91, R27, 0xff0000ff, RZ, 0xc0, !PT ;  /* 0xff0000ff1b5b7812 */ /* 0x000fe200078ec0ff */
[----:B------:R-:W-:Y:S01]  /*6030*/  IMAD.MOV.U32 R27, RZ, RZ, R10 ;  /* 0x000000ffff1b7224 */ /* 0x000fe200078e000a */
[----:B------:R-:W-:Y:S01]  /*6040*/  SHF.R.U32.HI R100, RZ, 0x10, R15 ;  /* 0x00000010ff647819 */ /* 0x000fe2000001160f */
[----:B------:R-:W-:Y:S01]  /*6050*/  IMAD.SHL.U32 R10, R33, 0x100, RZ ;  /* 0x00000100210a7824 */ /* 0x000fe200078e00ff */
[----:B------:R-:W-:Y:S01]  /*6060*/  MOV R15, R6 ;  /* 0x00000006000f7202 */ /* 0x000fe20000000f00 */
[----:B------:R-:W-:Y:S01]  /*6070*/  IMAD.SHL.U32 R6, R34, 0x100, RZ ;  /* 0x0000010022067824 */ /* 0x000fe200078e00ff */
[----:B------:R-:W-:Y:S01]  /*6080*/  LOP3.LUT R33, R25, 0xff00, R4, 0xf8, !PT ;  /* 0x0000ff0019217812 */ /* 0x000fe200078ef804 */
[----:B------:R-:W-:Y:S01]  /*6090*/  IMAD.U32 R4, R100, 0x10000, RZ ;  /* 0x0001000064047824 */ /* 0x000fe200078e00ff */
[----:B------:R-:W-:-:S02]  /*60a0*/  PRMT R35, R35, 0x654, R32 ;  /* 0x0000065423237816 */ /* 0x000fc40000000020 */
        /* <DEDUP_REMOVED lines=10> */
[----:B------:R-:W-:Y:S01]  /*6150*/  LOP3.LUT R91, R91, 0xff00, R10, 0xf8, !PT ;  /* 0x0000ff005b5b7812 */ /* 0x000fe200078ef80a */
[----:B------:R-:W-:-:S02]  /*6160*/  HADD2.F32 R33, -RZ, R32.H0_H0 ;  /* 0x20000020ff217230 */ /* 0x000fc40000004100 */
[-C--:B------:R-:W-:Y:S01]  /*6170*/  FMUL.FTZ R99, R26, R35.reuse ;  /* 0x000000231a637220 */ /* 0x080fe20000410000 */
[----:B------:R-:W-:Y:S02]  /*6180*/  IMAD.U32 R10, R90, 0x10000, RZ ;  /* 0x000100005a0a7824 */ /* 0x000fe400078e00ff */
[C---:B------:R-:W-:Y:S01]  /*6190*/  FMUL.FTZ R35, R14.reuse, R35 ;  /* 0x000000230e237220 */ /* 0x040fe20000410000 */
[----:B------:R-:W-:Y:S01]  /*61a0*/  F2FP.F16.E4M3.UNPACK_B R97, R97 ;  /* 0x00000061ff61723e */ /* 0x000fe200020006ff */
[-C--:B------:R-:W-:Y:S01]  /*61b0*/  FFMA.FTZ R99, R14, R33.reuse, -R99 ;  /* 0x000000210e637223 */ /* 0x080fe20000010863 */
[----:B------:R-:W-:Y:S02]  /*61c0*/  HADD2.F32 R14, -RZ, R13.H1_H1 ;  /* 0x3000000dff0e7230 */ /* 0x000fe40000004100 */
[----:B------:R-:W-:Y:S01]  /*61d0*/  FFMA.FTZ R90, R26, R33, R35 ;  /* 0x000000211a5a7223 */ /* 0x000fe20000010023 */
[----:B------:R-:W-:Y:S01]  /*61e0*/  HADD2.F32 R35, -RZ, R34.H1_H1 ;  /* 0x30000022ff237230 */ /* 0x000fe20000004100 */
[----:B------:R-:W-:Y:S01]  /*61f0*/  F2FP.F16.E4M3.UNPACK_B R24, R24 ;  /* 0x00000018ff18723e */ /* 0x000fe200020006ff */
[----:B------:R-:W-:Y:S01]  /*6200*/  HADD2.F32 R26, -RZ, R25.H1_H1 ;  /* 0x30000019ff1a7230 */ /* 0x000fe20000004100 */
[----:B------:R-:W-:Y:S01]  /*6210*/  F2FP.F16.E4M3.UNPACK_B R12, R12 ;  /* 0x0000000cff0c723e */ /* 0x000fe200020006ff */
[----:B------:R-:W-:Y:S01]  /*6220*/  HADD2.F32 R33, -RZ, R32.H1_H1 ;  /* 0x30000020ff217230 */ /* 0x000fe20000004100 */
[----:B------:R-:W-:Y:S01]  /*6230*/  LOP3.LUT R10, R53, 0xff0000, R10, 0xf8, !PT ;  /* 0x00ff0000350a7812 */ /* 0x000fe200078ef80a */
[----:B------:R-:W-:Y:S01]  /*6240*/  HADD2.F32 R32, -RZ, R97.H0_H0 ;  /* 0x20000061ff207230 */ /* 0x000fe20000004100 */
[----:B------:R-:W-:Y:S01]  /*6250*/  SHF.L.U32 R6, R52, 0x10, RZ ;  /* 0x0000001034067819 */ /* 0x000fe200000006ff */
[----:B------:R-:W-:Y:S01]  /*6260*/  FMUL.FTZ R53, R26, R35 ;  /* 0x000000231a357220 */ /* 0x000fe20000410000 */
[----:B------:R-:W-:Y:S01]  /*6270*/  F2FP.F16.E4M3.UNPACK_B R95, R95 ;  /* 0x0000005fff5f723e */ /* 0x000fe200020006ff */
[----:B------:R-:W-:Y:S01]  /*6280*/  FMUL.FTZ R35, R14, R35 ;  /* 0x000000230e237220 */ /* 0x000fe20000410000 */
[----:B------:R-:W-:Y:S01]  /*6290*/  HADD2.F32 R25, -RZ, R24.H0_H0 ;  /* 0x20000018ff197230 */ /* 0x000fe20000004100 */
[----:B------:R-:W-:Y:S01]  /*62a0*/  LOP3.LUT R6, R91, 0xff0000, R6, 0xf8, !PT ;  /* 0x00ff00005b067812 */ /* 0x000fe200078ef806 */
[----:B------:R-:W-:-:S02]  /*62b0*/  HADD2.F32 R13, -RZ, R12.H0_H0 ;  /* 0x2000000cff0d7230 */ /* 0x000fc40000004100 */
[-C--:B------:R-:W-:Y:S01]  /*62c0*/  FFMA.FTZ R100, R14, R33.reuse, -R53 ;  /* 0x000000210e647223 */ /* 0x080fe20000010835 */
[----:B------:R-:W-:Y:S01]  /*62d0*/  FFMA.FTZ R91, R26, R33, R35 ;  /* 0x000000211a5b7223 */ /* 0x000fe20000010023 */
[----:B------:R-:W-:Y:S02]  /*62e0*/  HADD2.F32 R14, -RZ, R95.H0_H0 ;  /* 0x2000005fff0e7230 */ /* 0x000fe40000004100 */
[-C--:B------:R-:W-:Y:S01]  /*62f0*/  FMUL.FTZ R26, R25, R32.reuse ;  /* 0x00000020191a7220 */ /* 0x080fe20000410000 */
[----:B------:R-:W-:Y:S01]  /*6300*/  FMUL.FTZ R32, R13, R32 ;  /* 0x000000200d207220 */ /* 0x000fe20000410000 */
[----:B------:R-:W-:Y:S01]  /*6310*/  HADD2.F32 R97, -RZ, R97.H1_H1 ;  /* 0x30000061ff617230 */ /* 0x000fe20000004100 */
[----:B------:R-:W-:Y:S01]  /*6320*/  F2FP.SATFINITE.E4M3.F32.PACK_AB_MERGE_C R99, R100, R99, RZ ;  /* 0x000000636463723e */ /* 0x000fe200048070ff */
[----:B------:R-:W-:Y:S02]  /*6330*/  HADD2.F32 R24, -RZ, R24.H1_H1 ;  /* 0x30000018ff187230 */ /* 0x000fe40000004100 */
[----:B------:R-:W-:Y:S01]  /*6340*/  FFMA.FTZ R35, R25, R14, R32 ;  /* 0x0000000e19237223 */ /* 0x000fe20000010020 */
[----:B------:R-:W-:-:S02]  /*6350*/  HADD2.F32 R12, -RZ, R12.H1_H1 ;  /* 0x3000000cff0c7230 */ /* 0x000fc40000004100 */
        /* <DEDUP_REMOVED lines=21> */
[-C--:B------:R-:W-:Y:S01]  /*64b0*/  FFMA.FTZ R102, R13, R24.reuse, -R102 ;  /* 0x000000180d667223 */ /* 0x080fe20000010866 */
[----:B------:R-:W-:Y:S02]  /*64c0*/  HADD2.F32 R13, -RZ, R26.H1_H1 ;  /* 0x3000001aff0d7230 */ /* 0x000fe40000004100 */
[----:B------:R-:W-:Y:S01]  /*64d0*/  FMUL.FTZ R97, R14, R33 ;  /* 0x000000210e617220 */ /* 0x000fe20000410000 */
        /* <DEDUP_REMOVED lines=10> */
[----:B------:R-:W-:Y:S01]  /*6580*/  F2FP.SATFINITE.E4M3.F32.PACK_AB_MERGE_C R99, R53, R34, R99 ;  /* 0x000000223563723e */ /* 0x000fe20004807063 */
[----:B------:R-:W-:-:S02]  /*6590*/  HADD2.F32 R96, -RZ, R96.H1_H1 ;  /* 0x30000060ff607230 */ /* 0x000fc40000004100 */
[-C--:B------:R-:W-:Y:S01]  /*65a0*/  FMUL.FTZ R25, R13, R24.reuse ;  /* 0x000000180d197220 */ /* 0x080fe20000410000 */
[----:B------:R-:W-:Y:S02]  /*65b0*/  HADD2.F32 R27, -RZ, R27.H1_H1 ;  /* 0x3000001bff1b7230 */ /* 0x000fe40000004100 */
[----:B------:R-:W-:Y:S01]  /*65c0*/  FMUL.FTZ R24, R12, R24 ;  /* 0x000000180c187220 */ /* 0x000fe20000410000 */
[--C-:B------:R-:W-:Y:S01]  /*65d0*/  HADD2.F32 R14, -RZ, R86.reuse.H0_H0 ;  /* 0x20000056ff0e7230 */ /* 0x100fe20000004100 */
[----:B------:R-:W-:Y:S01]  /*65e0*/  F2FP.SATFINITE.E4M3.F32.PACK_AB_MERGE_C R95, R104, R95, RZ ;  /* 0x0000005f685f723e */ /* 0x000fe200048070ff */
[----:B------:R-:W-:Y:S02]  /*65f0*/  HADD2.F32 R15, -RZ, R15.H1_H1 ;  /* 0x3000000fff0f7230 */ /* 0x000fe40000004100 */
[----:B------:R-:W-:Y:S01]  /*6600*/  FMUL.FTZ R32, R27, R96 ;  /* 0x000000601b207220 */ /* 0x000fe20000410000 */
[----:B------:R-:W-:Y:S02]  /*6610*/  HADD2.F32 R86, -RZ, R86.H1_H1 ;  /* 0x30000056ff567230 */ /* 0x000fe40000004100 */
[-C--:B------:R-:W-:Y:S01]  /*6620*/  FFMA.FTZ R26, R12, R14.reuse, -R25 ;  /* 0x0000000e0c1a7223 */ /* 0x080fe20000010819 */
[----:B------:R-:W-:Y:S01]  /*6630*/  FFMA.FTZ R33, R13, R14, R24 ;  /* 0x0000000e0d217223 */ /* 0x000fe20000010018 */
[----:B------:R-:W-:Y:S01]  /*6640*/  F2FP.F16.E4M3.UNPACK_B R14, R9 ;  /* 0x00000009ff0e723e */ /* 0x000fe200020006ff */
[C---:B------:R-:W-:Y:S01]  /*6650*/  FMUL.FTZ R96, R15.reuse, R96 ;  /* 0x000000600f607220 */ /* 0x040fe20000410000 */
[----:B------:R-:W-:Y:S01]  /*6660*/  FFMA.FTZ R13, R15, R86, -R32 ;  /* 0x000000560f0d7223 */ /* 0x000fe20000010820 */
[----:B------:R-:W-:-:S02]  /*6670*/  F2FP.F16.E4M3.UNPACK_B R25, R10 ;  /* 0x0000000aff19723e */ /* 0x000fc400020006ff */
[----:B------:R-:W-:Y:S01]  /*6680*/  F2FP.F16.E4M3.UNPACK_B R12, R5 ;  /* 0x00000005ff0c723e */ /* 0x000fe200020006ff */
[----:B------:R-:W-:Y:S01]  /*6690*/  HADD2.F32 R15, -RZ, R14.H0_H0 ;  /* 0x2000000eff0f7230 */ /* 0x000fe20000004100 */
[----:B------:R-:W-:Y:S01]  /*66a0*/  F2FP.F16.E4M3.UNPACK_B R24, R8 ;  /* 0x00000008ff18723e */ /* 0x000fe200020006ff */
[----:B------:R-:W-:Y:S01]  /*66b0*/  HADD2.F32 R32, -RZ, R25.H0_H0 ;  /* 0x20000019ff207230 */ /* 0x000fe20000004100 */
[----:B------:R-:W-:Y:S01]  /*66c0*/  F2FP.SATFINITE.E4M3.F32.PACK_AB_MERGE_C R100, R13, R26, R97 ;  /* 0x0000001a0d64723e */ /* 0x000fe20004807061 */
[----:B------:R-:W-:Y:S02]  /*66d0*/  HADD2.F32 R13, -RZ, R12.H0_H0 ;  /* 0x2000000cff0d7230 */ /* 0x000fe40000004100 */
[----:B------:R-:W-:Y:S01]  /*66e0*/  FFMA.FTZ R96, R27, R86, R96 ;  /* 0x000000561b607223 */ /* 0x000fe20000010060 */
[----:B------:R-:W-:Y:S02]  /*66f0*/  HADD2.F32 R26, -RZ, R24.H0_H0 ;  /* 0x20000018ff1a7230 */ /* 0x000fe40000004100 */
[----:B------:R-:W-:Y:S01]  /*6700*/  FMUL.FTZ R34, R15, R32 ;  /* 0x000000200f227220 */ /* 0x000fe20000410000 */
[----:B------:R-:W-:-:S02]  /*6710*/  HADD2.F32 R14, -RZ, R14.H1_H1 ;  /* 0x3000000eff0e7230 */ /* 0x000fc40000004100 */
[----:B------:R-:W-:Y:S01]  /*6720*/  FMUL.FTZ R32, R13, R32 ;  /* 0x000000200d207220 */ /* 0x000fe20000410000 */
[----:B------:R-:W-:Y:S01]  /*6730*/  HADD2.F32 R25, -RZ, R25.H1_H1 ;  /* 0x30000019ff197230 */ /* 0x000fe20000004100 */
[----:B------:R-:W-:Y:S01]  /*6740*/  F2FP.SATFINITE.E4M3.F32.PACK_AB_MERGE_C R96, R96, R33, R95 ;  /* 0x000000216060723e */ /* 0x000fe2000480705f */
[----:B------:R-:W-:Y:S02]  /*6750*/  HADD2.F32 R12, -RZ, R12.H1_H1 ;  /* 0x3000000cff0c7230 */ /* 0x000fe40000004100 */
[----:B------:R-:W-:Y:S01]  /*6760*/  FFMA.FTZ R32, R15, R26, R32 ;  /* 0x0000001a0f207223 */ /* 0x000fe20000010020 */
[----:B------:R-:W-:Y:S02]  /*6770*/  HADD2.F32 R15, -RZ, R24.H1_H1 ;  /* 0x30000018ff0f7230 */ /* 0x000fe40000004100 */
[-C--:B------:R-:W-:Y:S01]  /*6780*/  FMUL.FTZ R27, R14, R25.reuse ;  /* 0x000000190e1b7220 */ /* 0x080fe20000410000 */
[----:B------:R-:W-:Y:S01]  /*6790*/  F2FP.SATFINITE.E4M3.F32.PACK_AB_MERGE_C R90, R91, R90, RZ ;  /* 0x0000005a5b5a723e */ /* 0x000fe200048070ff */
[----:B------:R-:W-:Y:S01]  /*67a0*/  FFMA.FTZ R34, R13, R26, -R34 ;  /* 0x0000001a0d227223 */ /* 0x000fe20000010822 */
[C---:B------:R-:W-:Y:S01]  /*67b0*/  FMUL.FTZ R25, R12.reuse, R25 ;  /* 0x000000190c197220 */ /* 0x040fe20000410000 */
[----:B------:R-:W-:Y:S01]  /*67c0*/  FFMA.FTZ R33, R12, R15, -R27 ;  /* 0x0000000f0c217223 */ /* 0x000fe2000001081b */
[----:B------:R-:W-:-:S02]  /*67d0*/  F2FP.F16.E4M3.UNPACK_B R5, R5.H1 ;  /* 0x00000005ff05723e */ /* 0x000fc400030006ff */
[----:B------:R-:W-:Y:S02]  /*67e0*/  F2FP.F16.E4M3.UNPACK_B R13, R9.H1 ;  /* 0x00000009ff0d723e */ /* 0x000fe400030006ff */
[----:B------:R-:W-:Y:S01]  /*67f0*/  F2FP.F16.E4M3.UNPACK_B R12, R10.H1 ;  /* 0x0000000aff0c723e */ /* 0x000fe200030006ff */
[----:B------:R-:W-:Y:S01]  /*6800*/  HADD2.F32 R9, -RZ, R5.H0_H0 ;  /* 0x20000005ff097230 */ /* 0x000fe20000004100 */
[----:B------:R-:W-:Y:S01]  /*6810*/  F2FP.SATFINITE.E4M3.F32.PACK_AB_MERGE_C R101, R52, R35, R90 ;  /* 0x000000233465723e */ /* 0x000fe2000480705a */
[----:B------:R-:W-:Y:S01]  /*6820*/  FFMA.FTZ R35, R14, R15, R25 ;  /* 0x0000000f0e237223 */ /* 0x000fe20000010019 */
[--C-:B------:R-:W-:Y:S01]  /*6830*/  HADD2.F32 R10, -RZ, R13.reuse.H0_H0 ;  /* 0x2000000dff0a7230 */ /* 0x100fe20000004100 */
[----:B------:R-:W-:Y:S01]  /*6840*/  F2FP.F16.E4M3.UNPACK_B R8, R8.H1 ;  /* 0x00000008ff08723e */ /* 0x000fe200030006ff */
[----:B------:R-:W-:Y:S01]  /*6850*/  HADD2.F32 R14, -RZ, R12.H0_H0 ;  /* 0x2000000cff0e7230 */ /* 0x000fe20000004100 */
[----:B------:R-:W-:Y:S01]  /*6860*/  F2FP.F16.E4M3.UNPACK_B R25, R6.H1 ;  /* 0x00000006ff19723e */ /* 0x000fe200030006ff */
[----:B------:R-:W-:-:S02]  /*6870*/  HADD2.F32 R13, -RZ, R13.H1_H1 ;  /* 0x3000000dff0d7230 */ /* 0x000fc40000004100 */
[----:B------:R-:W-:Y:S02]  /*6880*/  HADD2.F32 R24, -RZ, R12.H1_H1 ;  /* 0x3000000cff187230 */ /* 0x000fe40000004100 */
[CC--:B------:R-:W-:Y:S01]  /*6890*/  FMUL.FTZ R26, R10.reuse, R14.reuse ;  /* 0x0000000e0a1a7220 */ /* 0x0c0fe20000410000 */
[----:B------:R-:W-:Y:S02]  /*68a0*/  HADD2.F32 R5, -RZ, R5.H1_H1 ;  /* 0x30000005ff057230 */ /* 0x000fe40000004100 */
[----:B------:R-:W-:Y:S01]  /*68b0*/  FMUL.FTZ R15, R9, R14 ;  /* 0x0000000e090f7220 */ /* 0x000fe20000410000 */
[--C-:B------:R-:W-:Y:S02]  /*68c0*/  HADD2.F32 R12, -RZ, R8.reuse.H0_H0 ;  /* 0x20000008ff0c7230 */ /* 0x100fe40000004100 */
[-C--:B------:R-:W-:Y:S01]  /*68d0*/  FMUL.FTZ R14, R13, R24.reuse ;  /* 0x000000180d0e7220 */ /* 0x080fe20000410000 */
[----:B------:R-:W-:Y:S02]  /*68e0*/  HADD2.F32 R8, -RZ, R8.H1_H1 ;  /* 0x30000008ff087230 */ /* 0x000fe40000004100 */
[----:B------:R-:W-:Y:S01]  /*68f0*/  FMUL.FTZ R24, R5, R24 ;  /* 0x0000001805187220 */ /* 0x000fe20000410000 */
[----:B------:R-:W-:Y:S01]  /*6900*/  FFMA.FTZ R53, R10, R12, R15 ;  /* 0x0000000c0a357223 */ /* 0x000fe2000001000f */
[----:B------:R-:W-:-:S02]  /*6910*/  F2FP.F16.E4M3.UNPACK_B R10, R11 ;  /* 0x0000000bff0a723e */ /* 0x000fc400020006ff */
[----:B------:R-:W-:Y:S01]  /*6920*/  FFMA.FTZ R86, R13, R8, R24 ;  /* 0x000000080d567223 */ /* 0x000fe20000010018 */
[----:B------:R-:W-:Y:S01]  /*6930*/  F2FP.F16.E4M3.UNPACK_B R24, R6 ;  /* 0x00000006ff18723e */ /* 0x000fe200020006ff */
[----:B------:R-:W-:Y:S01]  /*6940*/  FFMA.FTZ R91, R5, R8, -R14 ;  /* 0x00000008055b7223 */ /* 0x000fe2000001080e */
[-C--:B------:R-:W-:Y:S01]  /*6950*/  F2FP.F16.E4M3.UNPACK_B R5, R7.reuse ;  /* 0x00000007ff05723e */ /* 0x080fe200020006ff */
[----:B------:R-:W-:Y:S01]  /*6960*/  FFMA.FTZ R52, R9, R12, -R26 ;  /* 0x0000000c09347223 */ /* 0x000fe2000001081a */
        /* <DEDUP_REMOVED lines=11> */
[----:B------:R-:W-:Y:S01]  /*6a20*/  HADD2.F32 R15, -RZ, R6.H0_H0 ;  /* 0x20000006ff0f7230 */ /* 0x000fe20000004100 */
[----:B------:R-:W-:Y:S01]  /*6a30*/  F2FP.SATFINITE.E4M3.F32.PACK_AB_MERGE_C R52, R91, R52, RZ ;  /* 0x000000345b34723e */ /* 0x000fe200048070ff */
        /* <DEDUP_REMOVED lines=17> */
[-C--:B------:R-:W-:Y:S01]  /*6b50*/  FMUL.FTZ R8, R10, R24.reuse ;  /* 0x000000180a087220 */ /* 0x080fe20000410000 */
[----:B------:R-:W-:Y:S02]  /*6b60*/  HADD2.F32 R6, -RZ, R6.H1_H1 ;  /* 0x30000006ff067230 */ /* 0x000fe40000004100 */
[----:B------:R-:W-:Y:S01]  /*6b70*/  FMUL.FTZ R9, R5, R24 ;  /* 0x0000001805097220 */ /* 0x000fe20000410000 */
[----:B------:R-:W-:Y:S01]  /*6b80*/  F2FP.SATFINITE.E4M3.F32.PACK_AB_MERGE_C R53, R86, R53, RZ ;  /* 0x000000355635723e */ /* 0x000fe200048070ff */
[-C--:B------:R-:W-:Y:S01]  /*6b90*/  FFMA.FTZ R7, R7, R4.reuse, -R12 ;  /* 0x0000000407077223 */ /* 0x080fe2000001080c */
[----:B------:R-:W-:Y:S01]  /*6ba0*/  FFMA.FTZ R14, R11, R4, R14 ;  /* 0x000000040b0e7223 */ /* 0x000fe2000001000e */
[-C--:B------:R-:W-:Y:S01]  /*6bb0*/  FFMA.FTZ R8, R5, R6.reuse, -R8 ;  /* 0x0000000605087223 */ /* 0x080fe20000010808 */
[----:B------:R-:W-:Y:S01]  /*6bc0*/  FFMA.FTZ R6, R10, R6, R9 ;  /* 0x000000060a067223 */ /* 0x000fe20000010009 */
[----:B------:R-:W-:Y:S01]  /*6bd0*/  F2FP.SATFINITE.E4M3.F32.PACK_AB_MERGE_C R5, R33, R34, R52 ;  /* 0x000000222105723e */ /* 0x000fe20004807034 */
[----:B------:R-:W-:Y:S01]  /*6be0*/  IMAD.MOV.U32 R4, RZ, RZ, R99 ;  /* 0x000000ffff047224 */ /* 0x000fe200078e0063 */
[----:B------:R-:W-:Y:S01]  /*6bf0*/  F2FP.SATFINITE.E4M3.F32.PACK_AB_MERGE_C R7, R7, R90, RZ ;  /* 0x0000005a0707723e */ /* 0x000fe200048070ff */
[----:B------:R-:W-:Y:S01]  /*6c00*/  IMAD.MOV.U32 R10, RZ, RZ, R96 ;  /* 0x000000ffff0a7224 */ /* 0x000fe200078e0060 */
[----:B------:R-:W-:-:S02]  /*6c10*/  F2FP.SATFINITE.E4M3.F32.PACK_AB_MERGE_C R14, R14, R97, RZ ;  /* 0x000000610e0e723e */ /* 0x000fc400048070ff */
[----:B------:R-:W-:Y:S01]  /*6c20*/  F2FP.SATFINITE.E4M3.F32.PACK_AB_MERGE_C R7, R8, R95, R7 ;  /* 0x0000005f0807723e */ /* 0x000fe20004807007 */
[----:B------:R-:W-:Y:S01]  /*6c30*/  IMAD.MOV.U32 R8, RZ, RZ, R101 ;  /* 0x000000ffff087224 */ /* 0x000fe200078e0065 */
[----:B------:R-:W-:Y:S01]  /*6c40*/  F2FP.SATFINITE.E4M3.F32.PACK_AB_MERGE_C R11, R6, R27, R14 ;  /* 0x0000001b060b723e */ /* 0x000fe2000480700e */
[----:B------:R-:W-:Y:S01]  /*6c50*/  IMAD.MOV.U32 R6, RZ, RZ, R100 ;  /* 0x000000ffff067224 */ /* 0x000fe200078e0064 */
[----:B------:R-:W-:-:S07]  /*6c60*/  F2FP.SATFINITE.E4M3.F32.PACK_AB_MERGE_C R9, R35, R32, R53 ;  /* 0x000000202309723e */ /* 0x000fce0004807035 */
.L_x_1398:
[----:B------:R-:W-:Y:S05]  /*6c70*/  BSYNC B1 ;  /* 0x0000000000017941 */ /* 0x000fea0003800000 */
.L_x_1397:
[----:B-1----:R1:W-:Y:S01]  /*6c80*/  STG.E.128 desc[UR46][R28.64], R4 ;  /* 0x000000041c007986 */ /* 0x0023e2000c101d2e */
[----:B------:R-:W-:-:S13]  /*6c90*/  ISETP.GE.AND P4, PT, R31, R98, PT ;  /* 0x000000621f00720c */ /* 0x000fda0003f86270 */
[----:B------:R-:W-:Y:S05]  /*6ca0*/  @P4 BRA `(.L_x_1383) ;  /* 0x0000000000844947 */ /* 0x000fea0003800000 */
[--C-:B-1----:R-:W-:Y:S02]  /*6cb0*/  SHF.R.S32.HI R4, RZ, 0x1f, R31.reuse ;  /* 0x0000001fff047819 */ /* 0x102fe4000001141f */
[----:B------:R-:W-:-:S04]  /*6cc0*/  IADD3 R31, P4, P5, R44, R88, R31 ;  /* 0x000000582c1f7210 */ /* 0x000fc80007d9e01f */
[----:B------:R-:W-:Y:S02]  /*6cd0*/  IADD3.X R30, R85, R30, R4, P4, P5 ;  /* 0x0000001e551e7210 */ /* 0x000fe400027ea404 */
[----:B------:R-:W-:-:S05]  /*6ce0*/  IADD3 R50, P4, R31, R50, RZ ;  /* 0x000000321f327210 */ /* 0x000fca0007f9e0ff */
[----:B------:R-:W-:-:S05]  /*6cf0*/  IMAD.X R51, R30, 0x1, R51, P4 ;  /* 0x000000011e337824 */ /* 0x000fca00020e0633 */
[----:B--2---:R1:W-:Y:S01]  /*6d00*/  STG.E.128 desc[UR46][R50.64], R8 ;  /* 0x0000000832007986 */ /* 0x0043e2000c101d2e */
[----:B------:R-:W-:Y:S05]  /*6d10*/  BRA `(.L_x_1383) ;  /* 0x0000000000687947 */ /* 0x000fea0003800000 */
.L_x_1366:
[----:B------:R-:W-:-:S06]  /*6d20*/  UISETP.NE.AND UP0, UPT, UR45, 0x3, UPT ;  /* 0x000000032d00788c */ /* 0x000fcc000bf05270 */
[----:B------:R-:W-:-:S13]  /*6d30*/  PLOP3.LUT P3, PT, PT, PT, UP0, 0x80, 0x0 ;  /* 0x000000000000781c */ /* 0x000fda0003f6f008 */
[----:B------:R-:W-:Y:S05]  /*6d40*/  @!P3 BRA `(.L_x_1399) ;  /* 0x000000000004b947 */ /* 0x000fea0003800000 */
[----:B------:R-:W-:Y:S01]  /*6d50*/  BPT.TRAP 0x1 ;  /* 0x000000040000795c */ /* 0x000fe20000300000 */
.L_x_1399:
[----:B------:R-:W-:Y:S01]  /*6d60*/  IMAD R80, R192, 0x8, R16 ;  /* 0x00000008c0507824 */ /* 0x000fe200078e0210 */
[----:B------:R-:W-:Y:S01]  /*6d70*/  SHF.L.U32 R93, R198, 0x1f, RZ ;  /* 0x0000001fc65d7819 */ /* 0x000fe200000006ff */
[----:B------:R-:W-:Y:S01]  /*6d80*/  IMAD R84, R47, -0x40, R46 ;  /* 0xffffffc02f547824 */ /* 0x000fe200078e022e */
[----:B------:R-:W-:Y:S02]  /*6d90*/  BSSY B1, `(.L_x_1400) ;  /* 0x0000004000017945 */ /* 0x000fe40003800000 */
[----:B------:R-:W0:Y:S02]  /*6da0*/  SYNCS.PHASECHK.TRANS64.TRYWAIT P4, [R80+URZ+0x28490], R93 ;  /* 0x0284905d500075a7 */ /* 0x000e24000808017f */
[----:B------:R-:W-:Y:S01]  /*6db0*/  VIMNMX R84, R84, 0x40, PT ;  /* 0x0000004054547848 */ /* 0x000fe20003fe0100 */
[----:B0-----:R-:W-:Y:S06]  /*6dc0*/  @!P4 BRA `(.L_x_1401) ;  /* 0x0000020000e0c947 */ /* 0x001fec0003800000 */
.L_x_1730:
[----:B------:R-:W-:Y:S05]  /*6dd0*/  BSYNC B1 ;  /* 0x0000000000017941 */ /* 0x000fea0003800000 */
.L_x_1400:
[-C--:B------:R-:W-:Y:S01]  /*6de0*/  ISETP.GE.AND P5, PT, R17, R84.reuse, PT ;  /* 0x000000541100720c */ /* 0x080fe20003fa6270 */
[----:B------:R-:W-:Y:S01]  /*6df0*/  BSSY B1, `(.L_x_1402) ;  /* 0x0000007000017945 */ /* 0x000fe20003800000 */
[----:B------:R-:W-:-:S11]  /*6e00*/  ISETP.GE.AND P4, PT, R218, R84, PT ;  /* 0x00000054da00720c */ /* 0x000fd60003f86270 */
[----:B------:R-:W-:Y:S05]  /*6e10*/  @P5 BRA `(.L_x_1403) ;  /* 0x0000000000105947 */ /* 0x000fea0003800000 */
[----:B------:R-:W1:Y:S04]  /*6e20*/  @!P1 LDS.128 R4, [R82+0x20000] ;  /* 0x0200000052049984 */ /* 0x000e680000000c00 */
[----:B------:R-:W2:Y:S04]  /*6e30*/  @!P2 LDS.128 R8, [R82+0x22000] ;  /* 0x022000005208a984 */ /* 0x000ea80000000c00 */
[----:B-1----:R1:W-:Y:S04]  /*6e40*/  @!P1 STG.E.128 desc[UR46][R14.64], R4 ;  /* 0x000000040e009986 */ /* 0x0023e8000c101d2e */
[----:B--2---:R1:W-:Y:S02]  /*6e50*/  @!P2 STG.E.128 desc[UR46][R14.64+0x80], R8 ;  /* 0x000080080e00a986 */ /* 0x0043e4000c101d2e */
.L_x_1403:
[----:B------:R-:W-:Y:S05]  /*6e60*/  BSYNC B1 ;  /* 0x0000000000017941 */ /* 0x000fea0003800000 */
.L_x_1402:
[----:B------:R-:W-:Y:S05]  /*6e70*/  @P4 BRA `(.L_x_1383) ;  /* 0x0000000000104947 */ /* 0x000fea0003800000 */
[----:B-1----:R-:W1:Y:S04]  /*6e80*/  @!P1 LDS.128 R4, [R82+0x21000] ;  /* 0x0210000052049984 */ /* 0x002e680000000c00 */
[----:B------:R-:W2:Y:S04]  /*6e90*/  @!P2 LDS.128 R8, [R82+0x23000] ;  /* 0x023000005208a984 */ /* 0x000ea80000000c00 */
[----:B-1----:R1:W-:Y:S04]  /*6ea0*/  @!P1 STG.E.128 desc[UR46][R12.64], R4 ;  /* 0x000000040c009986 */ /* 0x0023e8000c101d2e */
[----:B--2---:R1:W-:Y:S02]  /*6eb0*/  @!P2 STG.E.128 desc[UR46][R12.64+0x80], R8 ;  /* 0x000080080c00a986 */ /* 0x0043e4000c101d2e */
.L_x_1383:
[----:B------:R-:W-:Y:S05]  /*6ec0*/  BSYNC B0 ;  /* 0x0000000000007941 */ /* 0x000fea0003800000 */
.L_x_1365:
        /* <DEDUP_REMOVED lines=12> */
[----:B------:R-:W-:-:S05]  /*6f90*/  @!P4 VIADD R4, R80, 0x284a0 ;  /* 0x000284a05004c836 */ /* 0x000fca0000000000 */
[----:B------:R-:W-:-:S04]  /*6fa0*/  @!P4 PRMT R4, RZ, 0x654, R4 ;  /* 0x00000654ff04c816 */ /* 0x000fc80000000004 */
[----:B------:R0:W-:Y:S01]  /*6fb0*/  @!P4 SYNCS.ARRIVE.TRANS64.RED.A1T0 RZ, [R4+URZ], RZ ;  /* 0x000000ff04ffc9a7 */ /* 0x0001e2000810043f */
[----:B------:R-:W-:Y:S05]  /*6fc0*/  @!P3 BRA `(.L_x_1405) ;  /* 0x000000000004b947 */ /* 0x000fea0003800000 */
[----:B------:R-:W-:Y:S01]  /*6fd0*/  BPT.TRAP 0x1 ;  /* 0x000000040000795c */ /* 0x000fe20000300000 */
.L_x_1405:
[----:B------:R-:W-:Y:S05]  /*6fe0*/  BSYNC B0 ;  /* 0x0000000000007941 */ /* 0x000fea0003800000 */
.L_x_1404:
[----:B------:R-:W1:Y:S01]  /*6ff0*/  SYNCS.PHASECHK.TRANS64.TRYWAIT P3, [R80+URZ+0x284b0], R93 ;  /* 0x0284b05d500075a7 */ /* 0x000e62000806017f */
[----:B------:R-:W-:Y:S01]  /*7000*/  ULDC UR41, c[0x0][0x2f4] ;  /* 0x0000bd0000297ab9 */ /* 0x000fe20000000800 */
[----:B------:R-:W-:Y:S01]  /*7010*/  ULDC.64 UR36, c[0x0][0x328] ;  /* 0x0000ca0000247ab9 */ /* 0x000fe20000000a00 */
[----:B------:R-:W-:Y:S01]  /*7020*/  ULDC.64 UR38, c[0x0][0x318] ;  /* 0x0000c60000267ab9 */ /* 0x000fe20000000a00 */
[----:B------:R-:W-:Y:S04]  /*7030*/  BSSY B0, `(.L_x_1406) ;  /* 0x0000002000007945 */ /* 0x000fe80003800000 */
[----:B-1----:R-:W-:Y:S05]  /*7040*/  @!P3 BRA `(.L_x_1407) ;  /* 0x000002000054b947 */ /* 0x002fea0003800000 */
.L_x_1731:
[----:B------:R-:W-:Y:S05]  /*7050*/  BSYNC B0 ;  /* 0x0000000000007941 */ /* 0x000fea0003800000 */
.L_x_1406:
[----:B------:R-:W-:Y:S01]  /*7060*/  ISETP.GE.AND P3, PT, R17, R84, PT ;  /* 0x000000541100720c */ /* 0x000fe20003f66270 */
[----:B------:R-:W-:Y:S01]  /*7070*/  BSSY B0, `(.L_x_1408) ;  /* 0x0000010000007945 */ /* 0x000fe20003800000 */
[----:B------:R-:W-:-:S11]  /*7080*/  IMAD.WIDE R12, R47, 0x40, R2 ;  /* 0x000000402f0c7825 */ /* 0x000fd600078e0202 */
[----:B------:R-:W-:Y:S05]  /*7090*/  @P3 BRA `(.L_x_1409) ;  /* 0x0000000000343947 */ /* 0x000fea0003800000 */
[----:B------:R-:W-:Y:S01]  /*70a0*/  MOV R5, R55 ;  /* 0x0000003700057202 */ /* 0x000fe20000000f00 */
[----:B0-----:R-:W-:Y:S02]  /*70b0*/  IMAD.MOV.U32 R4, RZ, RZ, R42 ;  /* 0x000000ffff047224 */ /* 0x001fe400078e002a */
        /* <DEDUP_REMOVED lines=11> */
.L_x_1409:
[----:B------:R-:W-:Y:S05]  /*7170*/  BSYNC B0 ;  /* 0x0000000000007941 */ /* 0x000fea0003800000 */
.L_x_1408:
[----:B------:R-:W-:Y:S01]  /*7180*/  ISETP.GE.AND P3, PT, R218, R84, PT ;  /* 0x00000054da00720c */ /* 0x000fe20003f66270 */
[----:B------:R-:W-:-:S12]  /*7190*/  BSSY B0, `(.L_x_1410) ;  /* 0x0000011000007945 */ /* 0x000fd80003800000 */
[----:B------:R-:W-:Y:S05]  /*71a0*/  @P3 BRA `(.L_x_1411) ;  /* 0x00000000003c3947 */ /* 0x000fea0003800000 */
[----:B------:R-:W-:Y:S01]  /*71b0*/  IADD3 R7, P3, R12, 0x20, RZ ;  /* 0x000000200c077810 */ /* 0x000fe20007f7e0ff */
[----:B0-----:R-:W-:Y:S02]  /*71c0*/  IMAD.MOV.U32 R4, RZ, RZ, R42 ;  /* 0x000000ffff047224 */ /* 0x001fe400078e002a */
[----:B------:R-:W-:Y:S02]  /*71d0*/  IMAD.MOV.U32 R5, RZ, RZ, R55 ;  /* 0x000000ffff057224 */ /* 0x000fe400078e0037 */
[----:B------:R-:W-:Y:S02]  /*71e0*/  IMAD.X R12, RZ, RZ, R13, P3 ;  /* 0x000000ffff0c7224 */ /* 0x000fe400018e060d */
        /* <DEDUP_REMOVED lines=9> */
[----:B--2---:R-:W0:Y:S04]  /*7280*/  @!P3 LDS.128 R8, [R82+0x13000] ;  /* 0x013000005208b984 */ /* 0x004e280000000c00 */
[----:B0-----:R3:W-:Y:S02]  /*7290*/  @!P3 STG.E.128 desc[UR46][R12.64+0x80], R8 ;  /* 0x000080080c00b986 */ /* 0x0017e4000c101d2e */
.L_x_1411:
[----:B------:R-:W-:Y:S05]  /*72a0*/  BSYNC B0 ;  /* 0x0000000000007941 */ /* 0x000fea0003800000 */
.L_x_1410:
[----:B------:R-:W-:Y:S01]  /*72b0*/  @!PT LDS RZ, [RZ] ;  /* 0x00000000fffff984 */ /* 0x000fe20000000800 */
[----:B------:R-:W-:Y:S01]  /*72c0*/  @!PT LDS RZ, [RZ] ;  /* 0x00000000fffff984 */ /* 0x000fe20000000800 */
[----:B------:R-:W-:Y:S01]  /*72d0*/  @!PT LDS RZ, [RZ] ;  /* 0x00000000fffff984 */ /* 0x000fe20000000800 */
[----:B------:R-:W-:Y:S01]  /*72e0*/  @!PT LDS RZ, [RZ] ;  /* 0x00000000fffff984 */ /* 0x000fe20000000800 */
[----:B------:R4:W-:Y:S06]  /*72f0*/  MEMBAR.ALL.CTA ;  /* 0x0000000000007992 */ /* 0x0009ec0000008000 */
[----:B----4-:R-:W4:Y:S02]  /*7300*/  FENCE.VIEW.ASYNC.S ;  /* 0x00000000000073c6 */ /* 0x010f240000000000 */
[----:B----4-:R4:W-:Y:S01]  /*7310*/  BAR.SYNC.DEFER_BLOCKING R64, 0x80 ;  /* 0x000200400000751d */ /* 0x0109e20000010000 */
[----:B------:R-:W-:Y:S01]  /*7320*/  ISETP.NE.AND P5, PT, R94, RZ, PT ;  /* 0x000000ff5e00720c */ /* 0x000fe20003fa5270 */
[----:B------:R-:W-:-:S02]  /*7330*/  VIADD R192, R192, 0x1 ;  /* 0x00000001c0c07836 */ /* 0x000fc40000000000 */
[----:B-1----:R-:W-:-:S03]  /*7340*/  @!P4 VIADD R80, R80, 0x284c0 ;  /* 0x000284c05050c836 */ /* 0x002fc60000000000 */
[C---:B------:R-:W-:Y:S02]  /*7350*/  ISETP.NE.AND P3, PT, R192.reuse, 0x2, PT ;  /* 0x00000002c000780c */ /* 0x040fe40003f65270 */
[----:B------:R-:W-:Y:S02]  /*7360*/  @!P4 PRMT R80, RZ, 0x654, R80 ;  /* 0x00000654ff50c816 */ /* 0x000fe40000000050 */
[----:B------:R-:W-:Y:S02]  /*7370*/  SEL R5, RZ, 0x1, P3 ;  /* 0x00000001ff057807 */ /* 0x000fe40001800000 */
[----:B------:R-:W-:Y:S02]  /*7380*/  SEL R192, R192, RZ, P3 ;  /* 0x000000ffc0c07207 */ /* 0x000fe40001800000 */
[----:B------:R-:W-:Y:S01]  /*7390*/  LOP3.LUT R198, R198, R5, RZ, 0x3c, !PT ;  /* 0x00000005c6c67212 */ /* 0x000fe200078e3cff */
[----:B------:R4:W-:Y:S01]  /*73a0*/  @!P4 SYNCS.ARRIVE.TRANS64.RED.A1T0 RZ, [R80+URZ], RZ ;  /* 0x000000ff50ffc9a7 */ /* 0x0009e2000810043f */
[----:B------:R-:W-:Y:S05]  /*73b0*/  @P5 BRA `(.L_x_1412) ;  /* 0xffffffb000785947 */ /* 0x000fea000383ffff */
[----:B0-----:R-:W0:Y:S01]  /*73c0*/  S2R R4, SR_TID.X ;  /* 0x0000000000047919 */ /* 0x001e220000002100 */
[----:B------:R-:W-:Y:S02]  /*73d0*/  PLOP3.LUT P0, PT, PT, PT, PT, 0x8, 0x0 ;  /* 0x000000000000781c */ /* 0x000fe40003f0e170 */
[----:B0-----:R-:W-:-:S04]  /*73e0*/  SHF.R.U32.HI R4, RZ, 0x7, R4 ;  /* 0x00000007ff047819 */ /* 0x001fc80000011604 */
[----:B------:R-:W-:-:S13]  /*73f0*/  ISETP.NE.AND P5, PT, R4, 0x1, PT ;  /* 0x000000010400780c */ /* 0x000fda0003fa5270 */
[----:B------:R-:W-:Y:S06]  /*7400*/  @!P5 BAR.ARV 0x9, 0x100 ;  /* 0x024400000000db1d */ /* 0x000fec0000002000 */
.L_x_1360:
[----:B------:R-:W0:Y:S08]  /*7410*/  LDC R0, c[0x0][0x448] ;  /* 0x00011200ff007b82 */ /* 0x000e300000000800 */
[----:B------:R-:W1:Y:S01]  /*7420*/  LDC.64 R6, c[0x0][0x9e0] ;  /* 0x00027800ff067b82 */ /* 0x000e620000000a00 */
[----:B0-----:R-:W-:Y:S01]  /*7430*/  ISETP.NE.AND P1, PT, R0, 0x1, PT ;  /* 0x000000010000780c */ /* 0x001fe20003f25270 */
[----:B------:R-:W-:Y:S01]  /*7440*/  VIADD R0, R204, 0x7f ;  /* 0x0000007fcc007836 */ /* 0x000fe20000000000 */
[----:B-1----:R-:W-:-:S11]  /*7450*/  ISETP.GE.AND P2, PT, R7, 0x1, PT ;  /* 0x000000010700780c */ /* 0x002fd60003f46270 */
[----:B------:R-:W0:Y:S08]  /*7460*/  @P1 LDC R3, c[0x0][0x44c] ;  /* 0x00011300ff031b82 */ /* 0x000e300000000800 */
[----:B------:R-:W1:Y:S01]  /*7470*/  @P1 LDC R2, c[0x0][0x450] ;  /* 0x00011400ff021b82 */ /* 0x000e620000000800 */
[----:B0-----:R-:W-:-:S05]  /*7480*/  @P1 IMAD.HI.U32 R3, R0, R3, RZ ;  /* 0x0000000300031227 */ /* 0x001fca00078e00ff */
[----:B-1----:R-:W-:-:S05]  /*7490*/  @P1 SHF.R.U32.HI R0, RZ, R2, R3 ;  /* 0x00000002ff001219 */ /* 0x002fca0000011603 */
[----:B------:R-:W-:Y:S01]  /*74a0*/  IMAD.IADD R3, R49, 0x1, R0 ;  /* 0x0000000131037824 */ /* 0x000fe200078e0200 */
[----:B------:R-:W-:Y:S06]  /*74b0*/  @P0 BRA `(.L_x_1413) ;  /* 0x00000000000c0947 */ /* 0x000fec0003800000 */
[----:B------:R-:W0:Y:S01]  /*74c0*/  FENCE.VIEW.ASYNC.G ;  /* 0x00000000000073c6 */ /* 0x000e220000000100 */
[----:B------:R-:W-:Y:S05]  /*74d0*/  WARPSYNC.ALL ;  /* 0x0000000000007948 */ /* 0x000fea0003800000 */
[----:B0-----:R-:W-:Y:S06]  /*74e0*/  BAR.ARV 0xc, 0x180 ;  /* 0x0306000000007b1d */ /* 0x001fec0000002000 */
.L_x_1413:
[----:B------:R-:W-:Y:S01]  /*74f0*/  IMAD.IADD R0, R3, 0x1, R6 ;  /* 0x0000000103007824 */ /* 0x000fe200078e0206 */
[----:B------:R-:W-:Y:S06]  /*7500*/  @!P2 BRA `(.L_x_1414) ;  /* 0x000000000048a947 */ /* 0x000fec0003800000 */
[C---:B------:R-:W-:Y:S01]  /*7510*/  ISETP.GT.AND P0, PT, R3.reuse, RZ, PT ;  /* 0x000000ff0300720c */ /* 0x040fe20003f04270 */
[----:B------:R-:W-:Y:S01]  /*7520*/  BSSY B0, `(.L_x_1415) ;  /* 0x000000e000007945 */ /* 0x000fe20003800000 */
[----:B------:R-:W-:-:S11]  /*7530*/  IADD3 R2, R3, -0x1, RZ ;  /* 0xffffffff03027810 */ /* 0x000fd60007ffe0ff */
        /* <DEDUP_REMOVED lines=8> */
.L_x_1416:
[----:B------:R-:W-:-:S13]  /*75c0*/  ISETP.NE.AND P0, PT, R7, 0x1, PT ;  /* 0x000000010700780c */ /* 0x000fda0003f05270 */
[----:B------:R-:W0:Y:S02]  /*75d0*/  @P0 LDC.64 R4, c[0x0][0x9e8] ;  /* 0x00027a00ff040b82 */ /* 0x000e240000000a00 */
[----:B0-----:R-:W-:-:S05]  /*75e0*/  @P0 IMAD.HI.U32 R4, R2, R4, RZ ;  /* 0x0000000402040227 */ /* 0x001fca00078e00ff */
[----:B------:R-:W-:-:S07]  /*75f0*/  @P0 SHF.R.U32.HI R2, RZ, R5, R4 ;  /* 0x00000005ff020219 */ /* 0x000fce0000011604 */
.L_x_1417:
[----:B------:R-:W-:Y:S05]  /*7600*/  BSYNC B0 ;  /* 0x0000000000007941 */ /* 0x000fea0003800000 */
.L_x_1415:
[----:B------:R-:W-:-:S05]  /*7610*/  IMAD R3, R2, R7, R7 ;  /* 0x0000000702037224 */ /* 0x000fca00078e0207 */
[----:B------:R-:W-:-:S07]  /*7620*/  VIMNMX R0, R0, R3, PT ;  /* 0x0000000300007248 */ /* 0x000fce0003fe0100 */
.L_x_1414:
[----:B------:R-:W0:Y:S01]  /*7630*/  @P1 LDC R5, c[0x0][0x44c] ;  /* 0x00011300ff051b82 */ /* 0x000e220000000800 */
[----:B------:R-:W-:Y:S01]  /*7640*/  VIADD R0, R0, 0x3f ;  /* 0x0000003f00007836 */ /* 0x000fe20000000000 */
[----:B------:R-:W-:Y:S01]  /*7650*/  ULDC UR4, c[0x0][0x9dc] ;  /* 0x0002770000047ab9 */ /* 0x000fe20000000800 */
[----:B------:R-:W-:-:S03]  /*7660*/  IMAD.MOV.U32 R2, RZ, RZ, R204 ;  /* 0x000000ffff027224 */ /* 0x000fc600078e00cc */
[----:B------:R-:W-:Y:S02]  /*7670*/  SHF.R.S32.HI R3, RZ, 0x1f, R0 ;  /* 0x0000001fff037819 */ /* 0x000fe40000011400 */
[----:B------:R-:W1:Y:S02]  /*7680*/  @P1 LDC R4, c[0x0][0x450] ;  /* 0x00011400ff041b82 */ /* 0x000e640000000800 */
[----:B------:R-:W-:-:S04]  /*7690*/  LEA.HI R3, R3, R0, RZ, 0x6 ;  /* 0x0000000003037211 */ /* 0x000fc800078f30ff */
[----:B------:R-:W-:-:S04]  /*76a0*/  SHF.R.S32.HI R3, RZ, 0x6, R3 ;  /* 0x00000006ff037819 */ /* 0x000fc80000011403 */
[----:B------:R-:W-:Y:S01]  /*76b0*/  VIMNMX R56, R56, R3, PT ;  /* 0x0000000338387248 */ /* 0x000fe20003fe0100 */
        /* <DEDUP_REMOVED lines=10> */
[----:B--23--:R-:W0:Y:S02]  /*7760*/  @P0 LDC.64 R8, c[0x0][0x9e8] ;  /* 0x00027a00ff080b82 */ /* 0x00ce240000000a00 */
[----:B0-----:R-:W-:-:S05]  /*7770*/  @P0 IMAD.HI.U32 R0, R5, R8, RZ ;  /* 0x0000000805000227 */ /* 0x001fca00078e00ff */
[----:B------:R-:W-:-:S04]  /*7780*/  @P0 SHF.R.U32.HI R5, RZ, R9, R0 ;  /* 0x00000009ff050219 */ /* 0x000fc80000011600 */
[----:B------:R-:W-:Y:S01]  /*7790*/  LOP3.LUT R0, RZ, R5, RZ, 0x33, !PT ;  /* 0x00000005ff007212 */ /* 0x000fe200078e33ff */
[----:B------:R-:W-:Y:S06]  /*77a0*/  BRA `(.L_x_1421) ;  /* 0x0000000000107947 */ /* 0x000fec0003800000 */
.L_x_1420:
[----:B------:R-:W-:-:S13]  /*77b0*/  ISETP.NE.AND P0, PT, R7, 0x1, PT ;  /* 0x000000010700780c */ /* 0x000fda0003f05270 */
[----:B------:R-:W0:Y:S02]  /*77c0*/  @P0 LDC.64 R4, c[0x0][0x9e8] ;  /* 0x00027a00ff040b82 */ /* 0x000e240000000a00 */
[----:B0-----:R-:W-:-:S05]  /*77d0*/  @P0 IMAD.HI.U32 R2, R0, R4, RZ ;  /* 0x0000000400020227 */ /* 0x001fca00078e00ff */
[----:B------:R-:W-:-:S07]  /*77e0*/  @P0 SHF.R.U32.HI R0, RZ, R5, R2 ;  /* 0x00000005ff000219 */ /* 0x000fce0000011602 */
.L_x_1421:
[----:B------:R-:W-:Y:S05]  /*77f0*/  BSYNC B0 ;  /* 0x0000000000007941 */ /* 0x000fea0003800000 */
.L_x_1419:
[----:B------:R-:W-:-:S05]  /*7800*/  IMAD R0, R0, R7, RZ ;  /* 0x0000000700007224 */ /* 0x000fca00078e02ff */
[----:B------:R-:W-:-:S07]  /*7810*/  VIMNMX R3, R3, R0, !PT ;  /* 0x0000000003037248 */ /* 0x000fce0007fe0100 */
.L_x_1418:
[----:B------:R-:W-:Y:S01]  /*7820*/  SHF.R.S32.HI R0, RZ, 0x1f, R3 ;  /* 0x0000001fff007819 */ /* 0x000fe20000011403 */
[----:B------:R-:W-:Y:S01]  /*7830*/  IMAD.MOV.U32 R2, RZ, RZ, RZ ;  /* 0x000000ffff027224 */ /* 0x000fe200078e00ff */
[----:B------:R-:W-:Y:S02]  /*7840*/  PLOP3.LUT P0, PT, PT, PT, PT, 0x80, 0x0 ;  /* 0x000000000000781c */ /* 0x000fe40003f0f070 */
[----:B------:R-:W-:Y:S02]  /*7850*/  CS2R R134, SRZ ;  /* 0x0000000000867805 */ /* 0x000fe4000001ff00 */
[----:B------:R-:W-:Y:S01]  /*7860*/  LEA.HI R3, R0, R3, RZ, 0x6 ;  /* 0x0000000300037211 */ /* 0x000fe200078f30ff */
[----:B------:R-:W-:Y:S01]  /*7870*/  IMAD.MOV.U32 R0, RZ, RZ, RZ ;  /* 0x000000ffff007224 */ /* 0x000fe200078e00ff */
[----:B------:R-:W-:Y:S02]  /*7880*/  CS2R R146, SRZ ;  /* 0x0000000000927805 */ /* 0x000fe4000001ff00 */
[----:B------:R-:W-:-:S02]  /*7890*/  CS2R R116, SRZ ;  /* 0x0000000000747805 */ /* 0x000fc4000001ff00 */
[----:B------:R-:W-:Y:S02]  /*78a0*/  SHF.R.S32.HI R3, RZ, 0x6, R3 ;  /* 0x00000006ff037819 */ /* 0x000fe40000011403 */
[----:B------:R-:W-:Y:S02]  /*78b0*/  CS2R R144, SRZ ;  /* 0x0000000000907805 */ /* 0x000fe4000001ff00 */
[----:B------:R-:W-:Y:S02]  /*78c0*/  CS2R R100, SRZ ;  /* 0x0000000000647805 */ /* 0x000fe4000001ff00 */
[----:B------:R-:W-:Y:S02]  /*78d0*/  CS2R R132, SRZ ;  /* 0x0000000000847805 */ /* 0x000fe4000001ff00 */
[----:B------:R-:W-:Y:S02]  /*78e0*/  VIMNMX R201, RZ, R3, !PT ;  /* 0x00000003ffc97248 */ /* 0x000fe40007fe0100 */
[----:B------:R-:W-:-:S02]  /*78f0*/  CS2R R138, SRZ ;  /* 0x00000000008a7805 */ /* 0x000fc4000001ff00 */
[----:B------:R-:W-:Y:S02]  /*7900*/  CS2R R108, SRZ ;  /* 0x00000000006c7805 */ /* 0x000fe4000001ff00 */
[----:B------:R-:W-:Y:S02]  /*7910*/  CS2R R136, SRZ ;  /* 0x0000000000887805 */ /* 0x000fe4000001ff00 */
[----:B------:R-:W-:Y:S02]  /*7920*/  ISETP.GT.AND P1, PT, R56, R201, PT ;  /* 0x000000c93800720c */ /* 0x000fe40003f24270 */
        /* <DEDUP_REMOVED lines=26> */
[----:B------:R-:W-:Y:S02]  /*7ad0*/  CS2R R82, SRZ ;  /* 0x0000000000527805 */ /* 0x000fe4000001ff00 */
[----:B----4-:R-:W-:-:S02]  /*7ae0*/  CS2R R80, SRZ ;  /* 0x0000000000507805 */ /* 0x010fc4000001ff00 */
        /* <DEDUP_REMOVED lines=11> */
[----:B--2---:R-:W-:-:S02]  /*7ba0*/  CS2R R14, SRZ ;  /* 0x00000000000e7805 */ /* 0x004fc4000001ff00 */
[----:B------:R-:W-:Y:S02]  /*7bb0*/  CS2R R54, SRZ ;  /* 0x0000000000367805 */ /* 0x000fe4000001ff00 */
[----:B---3--:R-:W-:Y:S02]  /*7bc0*/  CS2R R12, SRZ ;  /* 0x00000000000c7805 */ /* 0x008fe4000001ff00 */
[----:B------:R-:W-:Y:S02]  /*7bd0*/  CS2R R50, SRZ ;  /* 0x0000000000327805 */ /* 0x000fe4000001ff00 */
[----:B------:R-:W-:Y:S02]  /*7be0*/  CS2R R48, SRZ ;  /* 0x0000000000307805 */ /* 0x000fe4000001ff00 */
[----:B------:R-:W-:Y:S02]  /*7bf0*/  CS2R R46, SRZ ;  /* 0x00000000002e7805 */ /* 0x000fe4000001ff00 */
        /* <DEDUP_REMOVED lines=12> */
[----:B------:R-:W-:-:S03]  /*7cc0*/  UMOV UR4, 0xffffffff ;  /* 0xffffffff00047882 */ /* 0x000fc60000000000 */
[----:B------:R-:W-:Y:S05]  /*7cd0*/  BRA.DIV UR4, `(.L_x_1423) ;  /* 0x000001f604447947 */ /* 0x000fea000b800000 */
[----:B------:R0:W1:Y:S02]  /*7ce0*/  SHFL.IDX PT, R200, R229, RZ, 0x1f ;  /* 0x00001fffe5c87589 */ /* 0x00006400000e0000 */
.L_x_1734:
[----:B-1----:R-:W-:Y:S01]  /*7cf0*/  LEA.HI R0, R200, R200, RZ, 0x1 ;  /* 0x000000c8c8007211 */ /* 0x002fe200078f08ff */
[----:B------:R-:W-:-:S03]  /*7d00*/  ULOP3.LUT UP0, URZ, UR44, 0x1bf, URZ, 0xc0, !UPT ;  /* 0x000001bf2c3f7892 */ /* 0x000fc6000f80c03f */
[----:B------:R-:W-:-:S03]  /*7d10*/  LOP3.LUT R3, R0, 0x1e, RZ, 0xc0, !PT ;  /* 0x0000001e00037812 */ /* 0x000fc600078ec0ff */
[----:B------:R-:W-:Y:S02]  /*7d20*/  PLOP3.LUT P0, PT, PT, PT, UP0, 0x80, 0x0 ;  /* 0x000000000000781c */ /* 0x000fe40003f0f008 */
[----:B------:R-:W-:-:S05]  /*7d30*/  IMAD.IADD R3, R200, 0x1, -R3 ;  /* 0x00000001c8037824 */ /* 0x000fca00078e0a03 */
        /* <DEDUP_REMOVED lines=8> */
[----:B------:R1:W2:Y:S01]  /*7dc0*/  LDC.64 R2, c[0x4][R0] ;  /* 0x0100000000027b82 */ /* 0x0002a20000000a00 */
[----:B------:R-:W-:Y:S01]  /*7dd0*/  IMAD.U32 R5, RZ, RZ, UR5 ;  /* 0x00000005ff057e24 */ /* 0x000fe2000f8e00ff */
[----:B------:R-:W-:Y:S01]  /*7de0*/  ULDC.64 UR4, c[0x4][0x168] ;  /* 0x01005a0000047ab9 */ /* 0x000fe20000000a00 */
[----:B------:R-:W-:Y:S01]  /*7df0*/  IMAD.U32 R6, RZ, RZ, UR6 ;  /* 0x00000006ff067e24 */ /* 0x000fe2000f8e00ff */
[----:B------:R-:W-:Y:S01]  /*7e00*/  MOV R12, 0x1 ;  /* 0x00000001000c7802 */ /* 0x000fe20000000f00 */
[----:B------:R-:W-:Y:S02]  /*7e10*/  IMAD.U32 R7, RZ, RZ, UR7 ;  /* 0x00000007ff077e24 */ /* 0x000fe4000f8e00ff */
[----:B------:R-:W-:-:S02]  /*7e20*/  IMAD.U32 R10, RZ, RZ, UR4 ;  /* 0x00000004ff0a7e24 */ /* 0x000fc4000f8e00ff */
[----:B------:R-:W-:Y:S02]  /*7e30*/  IMAD.U32 R11, RZ, RZ, UR5 ;  /* 0x00000005ff0b7e24 */ /* 0x000fe4000f8e00ff */
[----:B------:R-:W-:Y:S02]  /*7e40*/  IMAD.MOV.U32 R8, RZ, RZ, 0x70 ;  /* 0x00000070ff087424 */ /* 0x000fe400078e00ff */
[----:B-1----:R-:W-:-:S07]  /*7e50*/  IMAD.MOV.U32 R13, RZ, RZ, RZ ;  /* 0x000000ffff0d7224 */ /* 0x002fce00078e00ff */
[----:B------:R-:W-:-:S07]  /*7e60*/  LEPC R20, `(.L_x_1424) ;  /* 0x000000001014794e */ /* 0x000fce0000000000 */
[----:B0-2--5:R-:W-:Y:S05]  /*7e70*/  CALL.ABS.NOINC R2 ;  /* 0x0000000002007343 */ /* 0x025fea0003c00000 */
.L_x_1424:
[----:B------:R-:W-:Y:S01]  /*7e80*/  ULDC.64 UR4, c[0x0][0x990] ;  /* 0x0002640000047ab9 */ /* 0x000fe20000000a00 */
[----:B------:R-:W-:Y:S01]  /*7e90*/  ULDC.64 UR6, c[0x0][0x998] ;  /* 0x0002660000067ab9 */ /* 0x000fe20000000a00 */
[----:B------:R-:W-:Y:S02]  /*7ea0*/  ISETP.NE.U32.AND P0, PT, RZ, UR4, PT ;  /* 0x00000004ff007c0c */ /* 0x000fe4000bf05070 */
[----:B------:R-:W-:Y:S02]  /*7eb0*/  ISETP.NE.U32.AND P1, PT, RZ, UR6, PT ;  /* 0x00000006ff007c0c */ /* 0x000fe4000bf25070 */
[----:B------:R-:W-:Y:S02]  /*7ec0*/  ISETP.NE.AND.EX P0, PT, RZ, UR5, PT, P0 ;  /* 0x00000005ff007c0c */ /* 0x000fe4000bf05300 */
[----:B------:R-:W-:-:S11]  /*7ed0*/  ISETP.NE.AND.EX P1, PT, RZ, UR7, PT, P1 ;  /* 0x00000007ff007c0c */ /* 0x000fd6000bf25310 */
[----:B------:R-:W1:Y:S01]  /*7ee0*/  @P0 LDC.64 R6, c[0x0][0x9a8] ;  /* 0x00026a00ff060b82 */ /* 0x000e620000000a00 */
[--C-:B------:R-:W-:Y:S02]  /*7ef0*/  @P0 SHF.R.S32.HI R3, RZ, 0x1f, R203.reuse ;  /* 0x0000001fff030819 */ /* 0x100fe400000114cb */
[----:B------:R-:W-:Y:S02]  /*7f00*/  @P1 SHF.R.S32.HI R5, RZ, 0x1f, R203 ;  /* 0x0000001fff051819 */ /* 0x000fe400000114cb */
[----:B------:R-:W-:-:S03]  /*7f10*/  @P0 SHF.R.S32.HI R15, RZ, 0x1f, R202 ;  /* 0x0000001fff0f0819 */ /* 0x000fc600000114ca */
[----:B------:R-:W2:Y:S08]  /*7f20*/  @P1 LDC.64 R8, c[0x0][0x9b8] ;  /* 0x00026e00ff081b82 */ /* 0x000eb00000000a00 */
[----:B------:R-:W3:Y:S08]  /*7f30*/  @P0 LDC.64 R10, c[0x0][0x9b0] ;  /* 0x00026c00ff0a0b82 */ /* 0x000ef00000000a00 */
[----:B------:R-:W4:Y:S01]  /*7f40*/  @P1 LDC.64 R12, c[0x0][0x9c0] ;  /* 0x00027000ff0c1b82 */ /* 0x000f220000000a00 */
[----:B-1----:R-:W-:-:S02]  /*7f50*/  @P0 IMAD R0, R3, R6, RZ ;  /* 0x0000000603000224 */ /* 0x002fc400078e02ff */
[----:B------:R-:W-:-:S04]  /*7f60*/  @P0 IMAD.WIDE.U32 R2, R203, R6, RZ ;  /* 0x00000006cb020225 */ /* 0x000fc800078e00ff */
[----:B------:R-:W-:Y:S02]  /*7f70*/  @P0 IMAD R7, R203, R7, R0 ;  /* 0x00000007cb070224 */ /* 0x000fe400078e0200 */
[-C--:B--2---:R-:W-:Y:S02]  /*7f80*/  @P1 IMAD R4, R5, R8.reuse, RZ ;  /* 0x0000000805041224 */ /* 0x084fe400078e02ff */
[----:B------:R-:W-:Y:S01]  /*7f90*/  @P0 IMAD.IADD R3, R3, 0x1, R7 ;  /* 0x0000000103030824 */ /* 0x000fe200078e0207 */
[----:B------:R-:W-:Y:S01]  /*7fa0*/  @P1 SHF.R.S32.HI R7, RZ, 0x1f, R202 ;  /* 0x0000001fff071819 */ /* 0x000fe200000114ca */
[C---:B------:R-:W-:Y:S02]  /*7fb0*/  @P1 IMAD R9, R203.reuse, R9, R4 ;  /* 0x00000009cb091224 */ /* 0x040fe400078e0204 */
[----:B------:R-:W-:-:S04]  /*7fc0*/  @P1 IMAD.WIDE.U32 R4, R203, R8, RZ ;  /* 0x00000008cb041225 */ /* 0x000fc800078e00ff */
[----:B---3--:R-:W-:Y:S02]  /*7fd0*/  @P0 IMAD R0, R15, R10, RZ ;  /* 0x0000000a0f000224 */ /* 0x008fe400078e02ff */
[----:B------:R-:W-:Y:S02]  /*7fe0*/  @P1 IMAD.IADD R5, R5, 0x1, R9 ;  /* 0x0000000105051824 */ /* 0x000fe400078e0209 */
[C---:B------:R-:W-:Y:S02]  /*7ff0*/  @P0 IMAD R9, R202.reuse, R11, R0 ;  /* 0x0000000bca090224 */ /* 0x040fe400078e0200 */
[----:B----4-:R-:W-:Y:S02]  /*8000*/  @P1 IMAD R6, R7, R12, RZ ;  /* 0x0000000c07061224 */ /* 0x010fe400078e02ff */
[----:B------:R-:W-:-:S04]  /*8010*/  @P0 IMAD.WIDE.U32 R2, R202, R10, R2 ;  /* 0x0000000aca020225 */ /* 0x000fc800078e0002 */
[C---:B------:R-:W-:Y:S02]  /*8020*/  @P1 IMAD R11, R202.reuse, R13, R6 ;  /* 0x0000000dca0b1224 */ /* 0x040fe400078e0206 */
[----:B------:R-:W-:Y:S01]  /*8030*/  @P1 IMAD.WIDE.U32 R6, R202, R12, R4 ;  /* 0x0000000cca061225 */ /* 0x000fe200078e0004 */
[----:B------:R-:W-:Y:S01]  /*8040*/  @P0 LEA R4, P2, R2, UR4, 0x2 ;  /* 0x0000000402040c11 */ /* 0x000fe2000f8410ff */
[----:B------:R-:W-:Y:S02]  /*8050*/  ULDC UR4, c[0x0][0x3f4] ;  /* 0x0000fd0000047ab9 */ /* 0x000fe40000000800 */
[----:B------:R-:W-:Y:S01]  /*8060*/  @P0 IMAD.IADD R5, R3, 0x1, R9 ;  /* 0x0000000103050824 */ /* 0x000fe200078e0209 */
[----:B------:R-:W-:Y:S01]  /*8070*/  @P1 LEA R8, P3, R6, UR6, 0x2 ;  /* 0x0000000606081c11 */ /* 0x000fe2000f8610ff */
[----:B------:R-:W-:Y:S02]  /*8080*/  @P1 IMAD.IADD R3, R7, 0x1, R11 ;  /* 0x0000000107031824 */ /* 0x000fe400078e020b */
[----:B------:R-:W-:Y:S01]  /*8090*/  IMAD.MOV.U32 R0, RZ, RZ, 0x3f800000 ;  /* 0x3f800000ff007424 */ /* 0x000fe200078e00ff */
[----:B------:R-:W-:-:S02]  /*80a0*/  @P0 LEA.HI.X R5, R2, UR5, R5, 0x2, P2 ;  /* 0x0000000502050c11 */ /* 0x000fc400090f1405 */
        /* <DEDUP_REMOVED lines=14> */
[----:B------:R1:W2:Y:S03]  /*8190*/  SYNCS.PHASECHK.TRANS64.TRYWAIT P0, [R16+URZ+0x28400], R3 ;  /* 0x02840003100075a7 */ /* 0x0002a6000800017f */
[----:B--2---:R-:W-:Y:S05]  /*81a0*/  @!P0 NANOSLEEP.SYNCS 0x989680 ;  /* 0x009896800000895d */ /* 0x004fea0003900000 */
[----:B------:R-:W2:Y:S01]  /*81b0*/  @!P0 SYNCS.PHASECHK.TRANS64 P0, [R16+URZ+0x28400], R3 ;  /* 0x02840003100085a7 */ /* 0x000ea2000800007f */
[----:B------:R-:W-:Y:S04]  /*81c0*/  BSSY B0, `(.L_x_1426) ;  /* 0x0000006000007945 */ /* 0x000fe80003800000 */
[----:B--2---:R-:W-:Y:S05]  /*81d0*/  @P0 BRA `(.L_x_1427) ;  /* 0x0000000000100947 */ /* 0x004fea0003800000 */
.L_x_1428:
[----:B--2---:R2:W3:Y:S02]  /*81e0*/  SYNCS.PHASECHK.TRANS64.TRYWAIT P0, [R16+URZ+0x28400], R3 ;  /* 0x02840003100075a7 */ /* 0x0044e4000800017f */
[----:B---3--:R-:W-:Y:S05]  /*81f0*/  @!P0 NANOSLEEP.SYNCS 0x989680 ;  /* 0x009896800000895d */ /* 0x008fea0003900000 */
[----:B------:R-:W3:Y:S02]  /*8200*/  @!P0 SYNCS.PHASECHK.TRANS64 P0, [R16+URZ+0x28400], R3 ;  /* 0x02840003100085a7 */ /* 0x000ee4000800007f */
[----:B---3--:R-:W-:Y:S05]  /*8210*/  @!P0 BRA `(.L_x_1428) ;  /* 0xfffffffc00f08947 */ /* 0x008fea000383ffff */
.L_x_1427:
[----:B------:R-:W-:Y:S05]  /*8220*/  BSYNC B0 ;  /* 0x0000000000007941 */ /* 0x000fea0003800000 */
.L_x_1426:
[----:B------:R-:W-:Y:S05]  /*8230*/  BRA `(.L_x_1429) ;  /* 0x0000009400187947 */ /* 0x000fea0003800000 */
.L_x_1425:
[----:B------:R-:W-:Y:S01]  /*8240*/  ULOP3.LUT UP0, URZ, UR44, 0x3ff, URZ, 0xc0, !UPT ;  /* 0x000003ff2c3f7892 */ /* 0x000fe2000f80c03f */
[----:B-----5:R-:W-:Y:S01]  /*8250*/  SHF.R.S32.HI R0, RZ, 0x1f, R87 ;  /* 0x0000001fff007819 */ /* 0x020fe20000011457 */
[----:B------:R-:W-:Y:S01]  /*8260*/  ULDC.64 UR4, c[0x0][0x3f8] ;  /* 0x0000fe0000047ab9 */ /* 0x000fe20000000a00 */
[----:B------:R-:W-:Y:S01]  /*8270*/  ULDC.64 UR6, c[0x0][0x408] ;  /* 0x0001020000067ab9 */ /* 0x000fe20000000a00 */
[----:B------:R-:W-:Y:S02]  /*8280*/  IMAD.WIDE.U32 R24, R87, UR4, RZ ;  /* 0x0000000457187c25 */ /* 0x000fe4000f8e00ff */
[----:B------:R-:W-:Y:S02]  /*8290*/  PLOP3.LUT P0, PT, PT, PT, UP0, 0x80, 0x0 ;  /* 0x000000000000781c */ /* 0x000fe40003f0f008 */
[C---:B------:R-:W-:Y:S02]  /*82a0*/  IMAD R4, R0.reuse, UR4, RZ ;  /* 0x0000000400047c24 */ /* 0x040fe4000f8e02ff */
[----:B------:R-:W-:-:S02]  /*82b0*/  IMAD R0, R0, UR6, RZ ;  /* 0x0000000600007c24 */ /* 0x000fc4000f8e02ff */
[C---:B------:R-:W-:Y:S02]  /*82c0*/  IMAD R29, R87.reuse, UR5, R4 ;  /* 0x00000005571d7c24 */ /* 0x040fe4000f8e0204 */
[C---:B------:R-:W-:Y:S02]  /*82d0*/  IMAD R31, R87.reuse, UR7, R0 ;  /* 0x00000007571f7c24 */ /* 0x040fe4000f8e0200 */
[----:B------:R-:W-:Y:S01]  /*82e0*/  IMAD.WIDE.U32 R26, R87, UR6, RZ ;  /* 0x00000006571a7c25 */ /* 0x000fe2000f8e00ff */
[----:B------:R-:W-:-:S03]  /*82f0*/  IADD3 R29, R29, R25, RZ ;  /* 0x000000191d1d7210 */ /* 0x000fc60007ffe0ff */
[----:B------:R-:W-:Y:S01]  /*8300*/  IMAD.IADD R31, R31, 0x1, R27 ;  /* 0x000000011f1f7824 */ /* 0x000fe200078e021b */
        /* <DEDUP_REMOVED lines=16> */
[----:B0-2---:R-:W-:Y:S05]  /*8410*/  CALL.ABS.NOINC R14 ;  /* 0x000000000e007343 */ /* 0x005fea0003c00000 */
.L_x_1430:
[----:B------:R-:W-:Y:S01]  /*8420*/  ULDC.U8 UR4, c[0x0][0x410] ;  /* 0x0001040000047ab9 */ /* 0x000fe20000000000 */
[----:B------:R-:W-:Y:S01]  /*8430*/  IMAD.IADD R52, R17, 0x1, R204 ;  /* 0x0000000111347824 */ /* 0x000fe200078e02cc */
[----:B------:R-:W-:Y:S01]  /*8440*/  ISETP.NE.AND P0, PT, RZ, UR4, PT ;  /* 0x00000004ff007c0c */ /* 0x000fe2000bf05270 */
[----:B------:R-:W-:Y:S02]  /*8450*/  BSSY B0, `(.L_x_1431) ;  /* 0x000091c000007945 */ /* 0x000fe40003800000 */
[----:B------:R-:W-:-:S10]  /*8460*/  IMAD R3, R215, 0x20, R52 ;  /* 0x00000020d7037824 */ /* 0x000fd400078e0234 */
[----:B------:R-:W-:Y:S05]  /*8470*/  @!P0 BRA `(.L_x_1432) ;  /* 0x0000004800588947 */ /* 0x000fea0003800000 */
[----:B------:R-:W1:Y:S01]  /*8480*/  LDC R10, c[0x0][0x448] ;  /* 0x00011200ff0a7b82 */ /* 0x000e620000000800 */
[----:B------:R-:W-:Y:S01]  /*8490*/  ULDC.64 UR4, c[0x0][0x3f8] ;  /* 0x0000fe0000047ab9 */ /* 0x000fe20000000a00 */
[----:B------:R-:W-:Y:S01]  /*84a0*/  IMAD.MOV.U32 R4, RZ, RZ, R24 ;  /* 0x000000ffff047224 */ /* 0x000fe200078e0018 */
[----:B------:R-:W-:Y:S01]  /*84b0*/  ULDC.64 UR6, c[0x0][0x408] ;  /* 0x0001020000067ab9 */ /* 0x000fe20000000a00 */
[----:B------:R-:W-:Y:S01]  /*84c0*/  IMAD.MOV.U32 R8, RZ, RZ, R26 ;  /* 0x000000ffff087224 */ /* 0x000fe200078e001a */
[----:B------:R-:W-:Y:S01]  /*84d0*/  ULDC.64 UR8, c[0x0][0x400] ;  /* 0x0001000000087ab9 */ /* 0x000fe20000000a00 */
[----:B------:R-:W-:Y:S01]  /*84e0*/  IMAD.MOV.U32 R9, RZ, RZ, R31 ;  /* 0x000000ffff097224 */ /* 0x000fe200078e001f */
[----:B-1----:R-:W-:-:S13]  /*84f0*/  ISETP.NE.AND P0, PT, R10, 0x1, PT ;  /* 0x000000010a00780c */ /* 0x002fda0003f05270 */
[----:B------:R-:W1:Y:S08]  /*8500*/  @P0 LDC R0, c[0x0][0x44c] ;  /* 0x00011300ff000b82 */ /* 0x000e700000000800 */
[----:B------:R-:W2:Y:S01]  /*8510*/  @P0 LDC R5, c[0x0][0x450] ;  /* 0x00011400ff050b82 */ /* 0x000ea20000000800 */
[----:B-1----:R-:W-:-:S05]  /*8520*/  @P0 IMAD.HI.U32 R0, R3, R0, RZ ;  /* 0x0000000003000227 */ /* 0x002fca00078e00ff */
[----:B--2---:R-:W-:Y:S01]  /*8530*/  @P0 SHF.R.U32.HI R3, RZ, R5, R0 ;  /* 0x00000005ff030219 */ /* 0x004fe20000011600 */
[----:B------:R-:W-:-:S03]  /*8540*/  IMAD.MOV.U32 R5, RZ, RZ, R29 ;  /* 0x000000ffff057224 */ /* 0x000fc600078e001d */
[----:B------:R-:W-:Y:S01]  /*8550*/  SHF.R.S32.HI R0, RZ, 0x1f, R3 ;  /* 0x0000001fff007819 */ /* 0x000fe20000011403 */
[----:B------:R-:W-:-:S04]  /*8560*/  IMAD.WIDE.U32 R4, R3, UR4, R4 ;  /* 0x0000000403047c25 */ /* 0x000fc8000f8e0004 */
[----:B------:R-:W-:Y:S02]  /*8570*/  IMAD R6, R0, UR4, RZ ;  /* 0x0000000400067c24 */ /* 0x000fe4000f8e02ff */
[----:B------:R-:W-:-:S04]  /*8580*/  IMAD.WIDE.U32 R8, R3, UR6, R8 ;  /* 0x0000000603087c25 */ /* 0x000fc8000f8e0008 */
[C---:B------:R-:W-:Y:S01]  /*8590*/  IMAD R7, R3.reuse, UR5, R6 ;  /* 0x0000000503077c24 */ /* 0x040fe2000f8e0206 */
[----:B------:R-:W-:Y:S01]  /*85a0*/  ULDC.64 UR4, c[0x0][0x3e8] ;  /* 0x0000fa0000047ab9 */ /* 0x000fe20000000a00 */
[----:B------:R-:W-:Y:S01]  /*85b0*/  IMAD R6, R0, UR6, RZ ;  /* 0x0000000600067c24 */ /* 0x000fe2000f8e02ff */
[----:B------:R-:W-:Y:S01]  /*85c0*/  IADD3 R0, P0, R4, UR4, RZ ;  /* 0x0000000404007c10 */ /* 0x000fe2000ff1e0ff */
[----:B------:R-:W-:Y:S02]  /*85d0*/  UMOV UR4, 0xffffffff ;  /* 0xffffffff00047882 */ /* 0x000fe40000000000 */
[----:B------:R-:W-:Y:S01]  /*85e0*/  IMAD R3, R3, UR7, R6 ;  /* 0x0000000703037c24 */ /* 0x000fe2000f8e0206 */
[----:B------:R-:W-:Y:S02]  /*85f0*/  IADD3 R6, P1, R8, UR8, RZ ;  /* 0x0000000808067c10 */ /* 0x000fe4000ff3e0ff */
[----:B------:R-:W-:Y:S02]  /*8600*/  IADD3.X R4, R5, UR5, R7, P0, !PT ;  /* 0x0000000505047c10 */ /* 0x000fe400087fe407 */
[----:B------:R-:W-:Y:S01]  /*8610*/  IADD3.X R8, R9, UR9, R3, P1, !PT ;  /* 0x0000000909087c10 */ /* 0x000fe20008ffe403 */
[----:B------:R-:W-:Y:S08]  /*8620*/  BRA.DIV UR4, `(.L_x_1433) ;  /* 0x000001ee041c7947 */ /* 0x000ff0000b800000 */
[----:B------:R1:W2:Y:S04]  /*8630*/  SHFL.IDX PT, R3, R4, RZ, 0x181f ;  /* 0x00181fff04037589 */ /* 0x0002a800000e0000 */
[----:B------:R1:W3:Y:S04]  /*8640*/  SHFL.IDX PT, R5, R0, RZ, 0x181f ;  /* 0x00181fff00057589 */ /* 0x0002e800000e0000 */
[----:B------:R1:W4:Y:S04]  /*8650*/  SHFL.IDX PT, R7, R8, RZ, 0x181f ;  /* 0x00181fff08077589 */ /* 0x00032800000e0000 */
[----:B------:R1:W0:Y:S02]  /*8660*/  SHFL.IDX PT, R14, R6, RZ, 0x181f ;  /* 0x00181fff060e7589 */ /* 0x00022400000e0000 */
.L_x_1740:
[----:B------:R-:W-:Y:S01]  /*8670*/  IMAD R37, R195, R10, RZ ;  /* 0x0000000ac3257224 */ /* 0x000fe200078e02ff */
[----:B------:R-:W-:Y:S01]  /*8680*/  BSSY B1, `(.L_x_1434) ;  /* 0x000001a000017945 */ /* 0x000fe20003800000 */
[----:B------:R-:W-:Y:S02]  /*8690*/  CS2R R24, SRZ ;  /* 0x0000000000187805 */ /* 0x000fe4000001ff00 */
[----:B------:R-:W-:Y:S02]  /*86a0*/  CS2R R38, SRZ ;  /* 0x0000000000267805 */ /* 0x000fe4000001ff00 */
[----:B------:R-:W-:Y:S02]  /*86b0*/  CS2R R30, SRZ ;  /* 0x00000000001e7805 */ /* 0x000fe4000001ff00 */
[----:B------:R-:W-:Y:S02]  /*86c0*/  ISETP.GE.AND P0, PT, R52, R37, PT ;  /* 0x000000253400720c */ /* 0x000fe40003f06270 */
[----:B------:R-:W-:-:S11]  /*86d0*/  CS2R R44, SRZ ;  /* 0x00000000002c7805 */ /* 0x000fd6000001ff00 */
[----:B------:R-:W-:Y:S05]  /*86e0*/  @P0 BRA `(.L_x_1435) ;  /* 0x00000000004c0947 */ /* 0x000fea0003800000 */
[----:B------:R-:W-:Y:S01]  /*86f0*/  ULDC UR4, c[0x0][0x3f4] ;  /* 0x0000fd0000047ab9 */ /* 0x000fe20000000800 */
[----:B------:R-:W-:Y:S02]  /*8700*/  CS2R R24, SRZ ;  /* 0x0000000000187805 */ /* 0x000fe4000001ff00 */
[----:B------:R-:W-:Y:S02]  /*8710*/  ISETP.GE.AND P4, PT, R194, UR4, PT ;  /* 0x00000004c2007c0c */ /* 0x000fe4000bf86270 */
[----:B------:R-:W-:Y:S02]  /*8720*/  CS2R R38, SRZ ;  /* 0x0000000000267805 */ /* 0x000fe4000001ff00 */
[----:B------:R-:W-:Y:S02]  /*8730*/  ISETP.GE.AND P3, PT, R18, UR4, PT ;  /* 0x0000000412007c0c */ /* 0x000fe4000bf66270 */
[----:B------:R-:W-:Y:S02]  /*8740*/  CS2R R44, SRZ ;  /* 0x00000000002c7805 */ /* 0x000fe4000001ff00 */
[----:B------:R-:W-:-:S05]  /*8750*/  CS2R R30, SRZ ;  /* 0x00000000001e7805 */ /* 0x000fca000001ff00 */
[----:B---3--:R-:W-:-:S04]  /*8760*/  @!P4 IADD3 R20, P0, R194, R5, RZ ;  /* 0x00000005c214c210 */ /* 0x008fc80007f1e0ff */
[-C--:B0-----:R-:W-:Y:S02]  /*8770*/  @!P3 IADD3 R12, P1, R18, R14.reuse, RZ ;  /* 0x0000000e120cb210 */ /* 0x081fe40007f3e0ff */
[----:B------:R-:W-:Y:S01]  /*8780*/  @!P4 IADD3 R14, P2, R194, R14, RZ ;  /* 0x0000000ec20ec210 */ /* 0x000fe20007f5e0ff */
[--C-:B--2---:R-:W-:Y:S01]  /*8790*/  @!P4 IMAD.X R21, R3, 0x1, R214.reuse, P0 ;  /* 0x000000010315c824 */ /* 0x104fe200000e06d6 */
[----:B------:R-:W-:Y:S01]  /*87a0*/  @!P3 IADD3 R10, P0, R18, R5, RZ ;  /* 0x00000005120ab210 */ /* 0x000fe20007f1e0ff */
[C---:B----4-:R-:W-:Y:S02]  /*87b0*/  @!P3 IMAD.X R13, R7.reuse, 0x1, R19, P1 ;  /* 0x00000001070db824 */ /* 0x050fe400008e0613 */
[----:B------:R-:W-:Y:S01]  /*87c0*/  @!P4 IMAD.X R15, R7, 0x1, R214, P2 ;  /* 0x00000001070fc824 */ /* 0x000fe200010e06d6 */
[----:B------:R-:W-:Y:S01]  /*87d0*/  @!P3 IADD3.X R11, R3, R19, RZ, P0, !PT ;  /* 0x00000013030bb210 */ /* 0x000fe200007fe4ff */
[----:B------:R0:W5:Y:S04]  /*87e0*/  @!P4 LD.E.64 R24, desc[UR46][R20.64] ;  /* 0x0000002e1418c980 */ /* 0x000168000c101b00 */
[----:B------:R0:W5:Y:S04]  /*87f0*/  @!P3 LD.E.64 R38, desc[UR46][R10.64] ;  /* 0x0000002e0a26b980 */ /* 0x000168000c101b00 */
[----:B------:R0:W5:Y:S04]  /*8800*/  @!P3 LD.E.64 R44, desc[UR46][R12.64] ;  /* 0x0000002e0c2cb980 */ /* 0x000168000c101b00 */
[----:B------:R0:W5:Y:S02]  /*8810*/  @!P4 LD.E.64 R30, desc[UR46][R14.64] ;  /* 0x0000002e0e1ec980 */ /* 0x000164000c101b00 */
.L_x_1435:
[----:B------:R-:W-:Y:S05]  /*8820*/  BSYNC B1 ;  /* 0x0000000000017941 */ /* 0x000fea0003800000 */
.L_x_1434:
[----:B------:R-:W-:Y:S01]  /*8830*/  UMOV UR4, 0xffffffff ;  /* 0xffffffff00047882 */ /* 0x000fe20000000000 */
[----:B------:R-:W-:Y:S02]  /*8840*/  CS2R R26, SRZ ;  /* 0x00000000001a7805 */ /* 0x000fe4000001ff00 */
[----:B------:R-:W-:Y:S05]  /*8850*/  BRA.DIV UR4, `(.L_x_1436) ;  /* 0x000001ee04007947 */ /* 0x000fea000b800000 */
[----:B--2---:R2:W1:Y:S04]  /*8860*/  SHFL.IDX PT, R3, R4, 0x1, 0x181f ;  /* 0x00381f0004037f89 */ /* 0x00446800000e0000 */
[----:B---3--:R2:W3:Y:S04]  /*8870*/  SHFL.IDX PT, R5, R0, 0x1, 0x181f ;  /* 0x00381f0000057f89 */ /* 0x0084e800000e0000 */
[----:B----4-:R2:W4:Y:S04]  /*8880*/  SHFL.IDX PT, R7, R8, 0x1, 0x181f ;  /* 0x00381f0008077f89 */ /* 0x01052800000e0000 */
[----:B0-----:R2:W0:Y:S02]  /*8890*/  SHFL.IDX PT, R14, R6, 0x1, 0x181f ;  /* 0x00381f00060e7f89 */ /* 0x00142400000e0000 */
.L_x_1746:
[----:B------:R-:W-:Y:S01]  /*88a0*/  VIADD R9, R52, 0x20 ;  /* 0x0000002034097836 */ /* 0x000fe20000000000 */
[----:B------:R-:W-:Y:S01]  /*88b0*/  BSSY B1, `(.L_x_1437) ;  /* 0x0000019000017945 */ /* 0x000fe20003800000 */
[----:B------:R-:W-:Y:S02]  /*88c0*/  CS2R R40, SRZ ;  /* 0x0000000000287805 */ /* 0x000fe4000001ff00 */
[----:B------:R-:W-:Y:S02]  /*88d0*/  CS2R R32, SRZ ;  /* 0x0000000000207805 */ /* 0x000fe4000001ff00 */
[----:B------:R-:W-:Y:S02]  /*88e0*/  CS2R R46, SRZ ;  /* 0x00000000002e7805 */ /* 0x000fe4000001ff00 */
[----:B------:R-:W-:-:S13]  /*88f0*/  ISETP.GE.AND P0, PT, R9, R37, PT ;  /* 0x000000250900720c */ /* 0x000fda0003f06270 */
[----:B------:R-:W-:Y:S05]  /*8900*/  @P0 BRA `(.L_x_1438) ;  /* 0x00000000004c0947 */ /* 0x000fea0003800000 */
[----:B------:R-:W-:Y:S01]  /*8910*/  ULDC UR4, c[0x0][0x3f4] ;  /* 0x0000fd0000047ab9 */ /* 0x000fe20000000800 */
[----:B------:R-:W-:Y:S02]  /*8920*/  CS2R R26, SRZ ;  /* 0x00000000001a7805 */ /* 0x000fe4000001ff00 */
[----:B------:R-:W-:Y:S02]  /*8930*/  ISETP.GE.AND P4, PT, R194, UR4, PT ;  /* 0x00000004c2007c0c */ /* 0x000fe4000bf86270 */
[----:B------:R-:W-:Y:S02]  /*8940*/  CS2R R40, SRZ ;  /* 0x0000000000287805 */ /* 0x000fe4000001ff00 */
[----:B------:R-:W-:Y:S02]  /*8950*/  ISETP.GE.AND P3, PT, R18, UR4, PT ;  /* 0x0000000412007c0c */ /* 0x000fe4000bf66270 */
[----:B------:R-:W-:-:S07]  /*8960*/  CS2R R46, SRZ ;  /* 0x00000000002e7805 */ /* 0x000fce000001ff00 */
[----:B---3--:R-:W-:-:S04]  /*8970*/  @!P4 IADD3 R20, P0, R194, R5, RZ ;  /* 0x00000005c214c210 */ /* 0x008fc80007f1e0ff */
[-C--:B0-----:R-:W-:Y:S02]  /*8980*/  @!P3 IADD3 R12, P1, R18, R14.reuse, RZ ;  /* 0x0000000e120cb210 */ /* 0x081fe40007f3e0ff */
[----:B------:R-:W-:Y:S01]  /*8990*/  @!P4 IADD3 R14, P2, R194, R14, RZ ;  /* 0x0000000ec20ec210 */ /* 0x000fe20007f5e0ff */
[--C-:B-1----:R-:W-:Y:S01]  /*89a0*/  @!P4 IMAD.X R21, R3, 0x1, R214.reuse, P0 ;  /* 0x000000010315c824 */ /* 0x102fe200000e06d6 */
[----:B------:R-:W-:Y:S02]  /*89b0*/  @!P3 IADD3 R10, P0, R18, R5, RZ ;  /* 0x00000005120ab210 */ /* 0x000fe40007f1e0ff */
[----:B------:R-:W-:Y:S01]  /*89c0*/  CS2R R32, SRZ ;  /* 0x0000000000207805 */ /* 0x000fe2000001ff00 */
[C-C-:B----4-:R-:W-:Y:S02]  /*89d0*/  @!P3 IMAD.X R13, R7.reuse, 0x1, R19.reuse, P1 ;  /* 0x00000001070db824 */ /* 0x150fe400008e0613 */
[----:B------:R-:W-:Y:S01]  /*89e0*/  @!P4 IMAD.X R15, R7, 0x1, R214, P2 ;  /* 0x00000001070fc824 */ /* 0x000fe200010e06d6 */
[----:B------:R0:W5:Y:S01]  /*89f0*/  @!P4 LD.E.64 R26, desc[UR46][R20.64] ;  /* 0x0000002e141ac980 */ /* 0x000162000c101b00 */
[----:B------:R-:W-:-:S03]  /*8a00*/  @!P3 IMAD.X R11, R3, 0x1, R19, P0 ;  /* 0x00000001030bb824 */ /* 0x000fc600000e0613 */
[----:B------:R0:W5:Y:S04]  /*8a10*/  @!P3 LD.E.64 R46, desc[UR46][R12.64] ;  /* 0x0000002e0c2eb980 */ /* 0x000168000c101b00 */
[----:B------:R0:W5:Y:S04]  /*8a20*/  @!P3 LD.E.64 R40, desc[UR46][R10.64] ;  /* 0x0000002e0a28b980 */ /* 0x000168000c101b00 */
[----:B------:R0:W5:Y:S02]  /*8a30*/  @!P4 LD.E.64 R32, desc[UR46][R14.64] ;  /* 0x0000002e0e20c980 */ /* 0x000164000c101b00 */
.L_x_1438:
[----:B------:R-:W-:Y:S05]  /*8a40*/  BSYNC B1 ;  /* 0x0000000000017941 */ /* 0x000fea0003800000 */
.L_x_1437:
[----:B------:R-:W-:-:S03]  /*8a50*/  UMOV UR4, 0xffffffff ;  /* 0xffffffff00047882 */ /* 0x000fc60000000000 */
[----:B------:R-:W-:Y:S05]  /*8a60*/  BRA.DIV UR4, `(.L_x_1439) ;  /* 0x000001ea04ec7947 */ /* 0x000fea000b800000 */
[----:B-1----:R1:W1:Y:S04]  /*8a70*/  SHFL.IDX PT, R3, R4, 0x2, 0x181f ;  /* 0x00581f0004037f89 */ /* 0x00226800000e0000 */
[----:B---3--:R3:W1:Y:S04]  /*8a80*/  SHFL.IDX PT, R5, R0, 0x2, 0x181f ;  /* 0x00581f0000057f89 */ /* 0x00866800000e0000 */
[----:B----4-:R3:W4:Y:S04]  /*8a90*/  SHFL.IDX PT, R7, R8, 0x2, 0x181f ;  /* 0x00581f0008077f89 */ /* 0x01072800000e0000 */
[----:B0-----:R3:W0:Y:S02]  /*8aa0*/  SHFL.IDX PT, R14, R6, 0x2, 0x181f ;  /* 0x00581f00060e7f89 */ /* 0x00162400000e0000 */
.L_x_1752:
[----:B------:R-:W-:Y:S01]  /*8ab0*/  VIADD R9, R52, 0x40 ;  /* 0x0000004034097836 */ /* 0x000fe20000000000 */
        /* <DEDUP_REMOVED lines=14> */
[----:B-1----:R-:W-:-:S04]  /*8ba0*/  @!P4 IADD3 R20, P0, R194, R5, RZ ;  /* 0x00000005c214c210 */ /* 0x002fc80007f1e0ff */
[C---:B0-----:R-:W-:Y:S02]  /*8bb0*/  @!P3 IADD3 R12, P1, R18.reuse, R14, RZ ;  /* 0x0000000e120cb210 */ /* 0x041fe40007f3e0ff */
[----:B------:R-:W-:Y:S02]  /*8bc0*/  @!P4 IADD3.X R21, R3, R214, RZ, P0, !PT ;  /* 0x000000d60315c210 */ /* 0x000fe400007fe4ff */
[----:B------:R-:W-:Y:S02]  /*8bd0*/  @!P3 IADD3 R10, P0, R18, R5, RZ ;  /* 0x00000005120ab210 */ /* 0x000fe40007f1e0ff */
[----:B------:R-:W-:Y:S01]  /*8be0*/  @!P4 IADD3 R14, P2, R194, R14, RZ ;  /* 0x0000000ec20ec210 */ /* 0x000fe20007f5e0ff */
[--C-:B----4-:R-:W-:Y:S01]  /*8bf0*/  @!P3 IMAD.X R13, R7, 0x1, R19.reuse, P1 ;  /* 0x00000001070db824 */ /* 0x110fe200008e0613 */
[----:B------:R0:W5:Y:S01]  /*8c00*/  @!P4 LD.E.64 R28, desc[UR46][R20.64] ;  /* 0x0000002e141cc980 */ /* 0x000162000c101b00 */
[----:B------:R-:W-:Y:S02]  /*8c10*/  @!P3 IMAD.X R11, R3, 0x1, R19, P0 ;  /* 0x00000001030bb824 */ /* 0x000fe400000e0613 */
[----:B------:R-:W-:Y:S01]  /*8c20*/  @!P4 IMAD.X R15, R7, 0x1, R214, P2 ;  /* 0x00000001070fc824 */ /* 0x000fe200010e06d6 */
[----:B------:R0:W5:Y:S04]  /*8c30*/  @!P3 LD.E.64 R48, desc[UR46][R12.64] ;  /* 0x0000002e0c30b980 */ /* 0x000168000c101b00 */
[----:B------:R0:W5:Y:S04]  /*8c40*/  @!P3 LD.E.64 R42, desc[UR46][R10.64] ;  /* 0x0000002e0a2ab980 */ /* 0x000168000c101b00 */
[----:B------:R0:W5:Y:S02]  /*8c50*/  @!P4 LD.E.64 R34, desc[UR46][R14.64] ;  /* 0x0000002e0e22c980 */ /* 0x000164000c101b00 */
.L_x_1441:
[----:B------:R-:W-:Y:S05]  /*8c60*/  BSYNC B1 ;  /* 0x0000000000017941 */ /* 0x000fea0003800000 */
.L_x_1440:
[----:B------:R-:W-:Y:S01]  /*8c70*/  UMOV UR4, 0xffffffff ;  /* 0xffffffff00047882 */ /* 0x000fe20000000000 */
[----:B0-----:R-:W-:Y:S02]  /*8c80*/  CS2R R20, SRZ ;  /* 0x0000000000147805 */ /* 0x001fe4000001ff00 */
[----:B------:R-:W-:Y:S05]  /*8c90*/  BRA.DIV UR4, `(.L_x_1442) ;  /* 0x000001ea04d07947 */ /* 0x000fea000b800000 */
[----:B-1----:R0:W1:Y:S04]  /*8ca0*/  SHFL.IDX PT, R3, R4, 0x3, 0x181f ;  /* 0x00781f0004037f89 */ /* 0x00206800000e0000 */
[----:B------:R0:W0:Y:S04]  /*8cb0*/  SHFL.IDX PT, R5, R0, 0x3, 0x181f ;  /* 0x00781f0000057f89 */ /* 0x00002800000e0000 */
[----:B----4-:R4:W0:Y:S04]  /*8cc0*/  SHFL.IDX PT, R7, R8, 0x3, 0x181f ;  /* 0x00781f0008077f89 */ /* 0x01082800000e0000 */
[----:B------:R4:W0:Y:S02]  /*8cd0*/  SHFL.IDX PT, R14, R6, 0x3, 0x181f ;  /* 0x00781f00060e7f89 */ /* 0x00082400000e0000 */
.L_x_1758:
[----:B------:R-:W-:Y:S01]  /*8ce0*/  VIADD R52, R52, 0x60 ;  /* 0x0000006034347836 */ /* 0x000fe20000000000 */
[----:B------:R-:W-:Y:S01]  /*8cf0*/  BSSY B1, `(.L_x_1443) ;  /* 0x0000019000017945 */ /* 0x000fe20003800000 */
[----:B------:R-:W-:Y:S02]  /*8d00*/  CS2R R10, SRZ ;  /* 0x00000000000a7805 */ /* 0x000fe4000001ff00 */
[----:B--234-:R-:W-:Y:S02]  /*8d10*/  CS2R R8, SRZ ;  /* 0x0000000000087805 */ /* 0x01cfe4000001ff00 */
        /* <DEDUP_REMOVED lines=9> */
[----:B0-----:R-:W-:-:S04]  /*8db0*/  @!P4 IADD3 R52, P0, R194, R5, RZ ;  /* 0x00000005c234c210 */ /* 0x001fc80007f1e0ff */
[-C--:B------:R-:W-:Y:S02]  /*8dc0*/  @!P3 IADD3 R50, P1, R18, R14.reuse, RZ ;  /* 0x0000000e1232b210 */ /* 0x080fe40007f3e0ff */
[----:B------:R-:W-:Y:S01]  /*8dd0*/  @!P4 IADD3 R14, P2, R194, R14, RZ ;  /* 0x0000000ec20ec210 */ /* 0x000fe20007f5e0ff */
[--C-:B-1----:R-:W-:Y:S01]  /*8de0*/  @!P4 IMAD.X R53, R3, 0x1, R214.reuse, P0 ;  /* 0x000000010335c824 */ /* 0x102fe200000e06d6 */
[----:B------:R-:W-:Y:S02]  /*8df0*/  @!P3 IADD3 R4, P0, R18, R5, RZ ;  /* 0x000000051204b210 */ /* 0x000fe40007f1e0ff */
[----:B------:R-:W-:Y:S01]  /*8e00*/  CS2R R8, SRZ ;  /* 0x0000000000087805 */ /* 0x000fe2000001ff00 */
[C-C-:B------:R-:W-:Y:S02]  /*8e10*/  @!P3 IMAD.X R51, R7.reuse, 0x1, R19.reuse, P1 ;  /* 0x000000010733b824 */ /* 0x140fe400008e0613 */
[----:B------:R-:W-:Y:S01]  /*8e20*/  @!P4 IMAD.X R15, R7, 0x1, R214, P2 ;  /* 0x00000001070fc824 */ /* 0x000fe200010e06d6 */
[----:B------:R2:W5:Y:S01]  /*8e30*/  @!P4 LD.E.64 R20, desc[UR46][R52.64] ;  /* 0x0000002e3414c980 */ /* 0x000562000c101b00 */
[----:B------:R-:W-:-:S03]  /*8e40*/  @!P3 IMAD.X R5, R3, 0x1, R19, P0 ;  /* 0x000000010305b824 */ /* 0x000fc600000e0613 */
[----:B------:R2:W5:Y:S04]  /*8e50*/  @!P3 LD.E.64 R12, desc[UR46][R50.64] ;  /* 0x0000002e320cb980 */ /* 0x000568000c101b00 */
[----:B------:R2:W5:Y:S04]  /*8e60*/  @!P3 LD.E.64 R10, desc[UR46][R4.64] ;  /* 0x0000002e040ab980 */ /* 0x000568000c101b00 */
[----:B------:R2:W5:Y:S02]  /*8e70*/  @!P4 LD.E.64 R8, desc[UR46][R14.64] ;  /* 0x0000002e0e08c980 */ /* 0x000564000c101b00 */
.L_x_1444:
[----:B------:R-:W-:Y:S05]  /*8e80*/  BSYNC B1 ;  /* 0x0000000000017941 */ /* 0x000fea0003800000 */
.L_x_1443:
[----:B------:R-:W-:Y:S01]  /*8e90*/  ULEA.HI UR4, UR43, UR43, URZ, 0x1 ;  /* 0x0000002b2b047291 */ /* 0x000fe2000f8f083f */
[----:B0-----:R-:W-:Y:S01]  /*8ea0*/  VIADDMNMX R0, R37, -R204, 0x80, PT ;  /* 0x0000008025007446 */ /* 0x001fe200038009cc */
[----:B------:R-:W-:Y:S02]  /*8eb0*/  BSSY B1, `(.L_x_1445) ;  /* 0x0000008000017945 */ /* 0x000fe40003800000 */
[----:B------:R-:W-:Y:S01]  /*8ec0*/  ULOP3.LUT UR4, UR4, 0xfffffffe, URZ, 0xc0, !UPT ;  /* 0xfffffffe04047892 */ /* 0x000fe2000f8ec03f */
[----:B------:R-:W-:-:S03]  /*8ed0*/  ISETP.GE.AND P1, PT, R17, R0, PT ;  /* 0x000000001100720c */ /* 0x000fc60003f26270 */
[----:B------:R-:W-:-:S06]  /*8ee0*/  UIADD3 UR4, UR43, -UR4, URZ ;  /* 0x800000042b047290 */ /* 0x000fcc000fffe03f */
[----:B-1----:R-:W-:-:S04]  /*8ef0*/  MOV R3, UR4 ;  /* 0x0000000400037c02 */ /* 0x002fc80008000f00 */
[----:B------:R-:W-:-:S04]  /*8f00*/  SHF.L.U32 R3, R3, 0x1f, RZ ;  /* 0x0000001f03037819 */ /* 0x000fc800000006ff */
[----:B------:R-:W0:Y:S02]  /*8f10*/  SYNCS.PHASECHK.TRANS64.TRYWAIT P0, [R16+URZ+0x28400], R3 ;  /* 0x02840003100075a7 */ /* 0x000e24000800017f */
[----:B0-----:R-:W-:Y:S05]  /*8f20*/  @!P0 BRA `(.L_x_1446) ;  /* 0x000001e8009c8947 */ /* 0x001fea0003800000 */
.L_x_1759:
[----:B------:R-:W-:Y:S05]  /*8f30*/  BSYNC B1 ;  /* 0x0000000000017941 */ /* 0x000fea0003800000 */
.L_x_1445:
[----:B------:R-:W-:Y:S04]  /*8f40*/  BSSY B1, `(.L_x_1447) ;  /* 0x00000f9000017945 */ /* 0x000fe80003800000 */
[----:B------:R-:W-:Y:S05]  /*8f50*/  @P1 BRA `(.L_x_1448) ;  /* 0x0000000c00dc1947 */ /* 0x000fea0003800000 */
[----:B0-----:R-:W0:Y:S01]  /*8f60*/  LDC R3, c[0x0][0x3f4] ;  /* 0x0000fd00ff037b82 */ /* 0x001e220000000800 */
[----:B------:R-:W-:Y:S01]  /*8f70*/  BSSY B2, `(.L_x_1449) ;  /* 0x000007a000027945 */ /* 0x000fe20003800000 */
[-C--:B0-----:R-:W-:Y:S02]  /*8f80*/  ISETP.GE.AND P0, PT, R18, R3.reuse, PT ;  /* 0x000000031200720c */ /* 0x081fe40003f06270 */
[----:B------:R-:W-:-:S11]  /*8f90*/  ISETP.GE.AND P1, PT, R194, R3, PT ;  /* 0x00000003c200720c */ /* 0x000fd60003f26270 */
[----:B------:R-:W-:Y:S05]  /*8fa0*/  @P0 BRA `(.L_x_1450) ;  /* 0x0000000400d80947 */ /* 0x000fea0003800000 */
[----:B--2---:R-:W0:Y:S01]  /*8fb0*/  LDS.128 R4, [R212+0x18000] ;  /* 0x01800000d4047984 */ /* 0x004e220000000c00 */
[----:B-----5:R-:W-:Y:S02]  /*8fc0*/  SHF.R.U32.HI R14, RZ, 0x8, R38 ;  /* 0x00000008ff0e7819 */ /* 0x020fe40000011626 */
[----:B------:R-:W-:Y:S02]  /*8fd0*/  SHF.R.U32.HI R50, RZ, 0x8, R39 ;  /* 0x00000008ff327819 */ /* 0x000fe40000011627 */
[----:B------:R-:W-:Y:S02]  /*8fe0*/  LOP3.LUT R3, R38, 0xff, RZ, 0xc0, !PT ;  /* 0x000000ff26037812 */ /* 0x000fe400078ec0ff */
[----:B------:R-:W-:Y:S02]  /*8ff0*/  LOP3.LUT R14, R14, 0xff, RZ, 0xc0, !PT ;  /* 0x000000ff0e0e7812 */ /* 0x000fe400078ec0ff */
[----:B------:R-:W-:Y:S02]  /*9000*/  SHF.R.U32.HI R52, RZ, 0x8, R45 ;  /* 0x00000008ff347819 */ /* 0x000fe4000001162d */
[----:B------:R-:W-:-:S02]  /*9010*/  LOP3.LUT R15, R39, 0xff, RZ, 0xc0, !PT ;  /* 0x000000ff270f7812 */ /* 0x000fc400078ec0ff */
[----:B------:R-:W-:Y:S02]  /*9020*/  LOP3.LUT R50, R50, 0xff, RZ, 0xc0, !PT ;  /* 0x000000ff32327812 */ /* 0x000fe400078ec0ff */
[----:B------:R-:W-:Y:S02]  /*9030*/  PRMT R3, R14, 0x7604, R3 ;  /* 0x000076040e037816 */ /* 0x000fe40000000003 */
[----:B------:R-:W-:Y:S02]  /*9040*/  SHF.R.U32.HI R54, RZ, 0x10, R39 ;  /* 0x00000010ff367819 */ /* 0x000fe40000011627 */
[----:B------:R-:W-:Y:S02]  /*9050*/  SHF.R.U32.HI R14, RZ, 0x8, R44 ;  /* 0x00000008ff0e7819 */ /* 0x000fe4000001162c */
[----:B------:R-:W-:Y:S02]  /*9060*/  SHF.R.U32.HI R53, RZ, 0x10, R45 ;  /* 0x00000010ff357819 */ /* 0x000fe4000001162d */
[----:B------:R-:W-:-:S02]  /*9070*/  LOP3.LUT R51, R45, 0xff, RZ, 0xc0, !PT ;  /* 0x000000ff2d337812 */ /* 0x000fc400078ec0ff */
[----:B------:R-:W-:Y:S01]  /*9080*/  LOP3.LUT R52, R52, 0xff, RZ, 0xc0, !PT ;  /* 0x000000ff34347812 */ /* 0x000fe200078ec0ff */
[----:B------:R-:W-:Y:S01]  /*9090*/  IMAD.U32 R53, R53, 0x10000, RZ ;  /* 0x0001000035357824 */ /* 0x000fe200078e00ff */
[----:B------:R-:W-:Y:S02]  /*90a0*/  PRMT R15, R50, 0x7604, R15 ;  /* 0x00007604320f7816 */ /* 0x000fe4000000000f */
[----:B------:R-:W-:Y:S01]  /*90b0*/  LOP3.LUT R50, R14, 0xff, RZ, 0xc0, !PT ;  /* 0x000000ff0e327812 */ /* 0x000fe200078ec0ff */
[----:B------:R-:W-:Y:S01]  /*90c0*/  IMAD.U32 R14, R54, 0x10000, RZ ;  /* 0x00010000360e7824 */ /* 0x000fe200078e00ff */
[----:B------:R-:W-:Y:S02]  /*90d0*/  LOP3.LUT R37, R44, 0xff, RZ, 0xc0, !PT ;  /* 0x000000ff2c257812 */ /* 0x000fe400078ec0ff */
[----:B------:R-:W-:Y:S02]  /*90e0*/  PRMT R52, R52, 0x7604, R51 ;  /* 0x0000760434347816 */ /* 0x000fe40000000033 */
[----:B------:R-:W-:-:S02]  /*90f0*/  PRMT R51, R50, 0x7604, R37 ;  /* 0x0000760432337816 */ /* 0x000fc40000000025 */
[----:B------:R-:W-:Y:S02]  /*9100*/  LOP3.LUT R37, R15, 0xff0000, R14, 0xf8, !PT ;  /* 0x00ff00000f257812 */ /* 0x000fe400078ef80e */
[----:B------:R-:W-:Y:S02]  /*9110*/  LOP3.LUT R53, R52, 0xff0000, R53, 0xf8, !PT ;  /* 0x00ff000034357812 */ /* 0x000fe400078ef835 */
[----:B------:R-:W-:Y:S02]  /*9120*/  LOP3.LUT R51, R51, 0xff0000, R44, 0xf8, !PT ;  /* 0x00ff000033337812 */ /* 0x000fe400078ef82c */
[----:B------:R-:W-:Y:S02]  /*9130*/  LOP3.LUT R53, R53, 0xff000000, R45, 0xf8, !PT ;  /* 0xff00000035357812 */ /* 0x000fe400078ef82d */
[----:B------:R-:W-:Y:S02]  /*9140*/  LOP3.LUT R39, R37, 0xff000000, R39, 0xf8, !PT ;  /* 0xff00000025277812 */ /* 0x000fe400078ef827 */
[----:B------:R-:W-:-:S02]  /*9150*/  LOP3.LUT R15, R3, 0xff0000, R38, 0xf8, !PT ;  /* 0x00ff0000030f7812 */ /* 0x000fc400078ef826 */
[----:B------:R-:W-:Y:S02]  /*9160*/  LOP3.LUT R51, R51, 0xff000000, R44, 0xf8, !PT ;  /* 0xff00000033337812 */ /* 0x000fe400078ef82c */
[-C--:B0-----:R-:W-:Y:S02]  /*9170*/  F2FP.F16.E4M3.UNPACK_B R3, R6.reuse.H1 ;  /* 0x00000006ff03723e */ /* 0x081fe400030006ff */
[----:B------:R-:W-:Y:S02]  /*9180*/  F2FP.F16.E4M3.UNPACK_B R52, R53 ;  /* 0x00000035ff34723e */ /* 0x000fe400020006ff */
[----:B------:R-:W-:Y:S01]  /*9190*/  F2FP.F16.E4M3.UNPACK_B R44, R39 ;  /* 0x00000027ff2c723e */ /* 0x000fe200020006ff */
[--C-:B------:R-:W-:Y:S01]  /*91a0*/  HADD2.F32 R14, -RZ, R3.reuse.H1_H1 ;  /* 0x30000003ff0e7230 */ /* 0x100fe20000004100 */
[----:B------:R-:W-:Y:S01]  /*91b0*/  F2FP.F16.E4M3.UNPACK_B R6, R6 ;  /* 0x00000006ff06723e */ /* 0x000fe200020006ff */
[----:B------:R-:W-:Y:S01]  /*91c0*/  HADD2.F32 R54, -RZ, R52.H1_H1 ;  /* 0x30000034ff367230 */ /* 0x000fe20000004100 */
[----:B------:R-:W-:Y:S01]  /*91d0*/  LOP3.LUT R50, R15, 0xff000000, R38, 0xf8, !PT ;  /* 0xff0000000f327812 */ /* 0x000fe200078ef826 */
[----:B------:R-:W-:Y:S01]  /*91e0*/  HADD2.F32 R45, -RZ, R44.H1_H1 ;  /* 0x3000002cff2d7230 */ /* 0x000fe20000004100 */
[-C--:B------:R-:W-:Y:S01]  /*91f0*/  F2FP.F16.E4M3.UNPACK_B R37, R7.reuse ;  /* 0x00000007ff25723e */ /* 0x080fe200020006ff */
[----:B------:R-:W-:Y:S01]  /*9200*/  HADD2.F32 R15, -RZ, R3.H0_H0 ;  /* 0x20000003ff0f7230 */ /* 0x000fe20000004100 */
[----:B------:R-:W-:Y:S01]  /*9210*/  F2FP.F16.E4M3.UNPACK_B R38, R7.H1 ;  /* 0x00000007ff26723e */ /* 0x000fe200030006ff */
[C---:B------:R-:W-:Y:S01]  /*9220*/  FMUL.FTZ R58, R14.reuse, R54 ;  /* 0x000000360e3a7220 */ /* 0x040fe20000410000 */
[----:B------:R-:W-:Y:S01]  /*9230*/  FMUL.FTZ R55, R14, R45 ;  /* 0x0000002d0e377220 */ /* 0x000fe20000410000 */
[-C--:B------:R-:W-:Y:S01]  /*9240*/  F2FP.F16.E4M3.UNPACK_B R7, R5.reuse ;  /* 0x00000005ff07723e */ /* 0x080fe200020006ff */
[----:B------:R-:W-:Y:S01]  /*9250*/  HADD2.F32 R52, -RZ, R52.H0_H0 ;  /* 0x20000034ff347230 */ /* 0x000fe20000004100 */
[----:B------:R-:W-:Y:S01]  /*9260*/  F2FP.F16.E4M3.UNPACK_B R14, R5.H1 ;  /* 0x00000005ff0e723e */ /* 0x000fe200030006ff */
[----:B------:R-:W-:-:S02]  /*9270*/  HADD2.F32 R5, -RZ, R6.H1_H1 ;  /* 0x30000006ff057230 */ /* 0x000fc40000004100 */
[C---:B------:R-:W-:Y:S01]  /*9280*/  FFMA.FTZ R59, R15.reuse, R45, -R58 ;  /* 0x0000002d0f3b7223 */ /* 0x040fe2000001083a */
[----:B------:R-:W-:Y:S02]  /*9290*/  HADD2.F32 R44, -RZ, R44.H0_H0 ;  /* 0x2000002cff2c7230 */ /* 0x000fe40000004100 */
[----:B------:R-:W-:Y:S01]  /*92a0*/  FFMA.FTZ R60, R15, R54, R55 ;  /* 0x000000360f3c7223 */ /* 0x000fe20000010037 */
[----:B------:R-:W-:Y:S01]  /*92b0*/  HADD2.F32 R6, -RZ, R6.H0_H0 ;  /* 0x20000006ff067230 */ /* 0x000fe20000004100 */
[----:B------:R-:W-:Y:S01]  /*92c0*/  F2FP.F16.E4M3.UNPACK_B R53, R53.H1 ;  /* 0x00000035ff35723e */ /* 0x000fe200030006ff */
[C---:B------:R-:W-:Y:S01]  /*92d0*/  FMUL.FTZ R15, R5.reuse, R52 ;  /* 0x00000034050f7220 */ /* 0x040fe20000410000 */
[----:B------:R-:W-:Y:S01]  /*92e0*/  F2FP.F16.E4M3.UNPACK_B R39, R39.H1 ;  /* 0x00000027ff27723e */ /* 0x000fe200030006ff */
[-C--:B------:R-:W-:Y:S01]  /*92f0*/  FMUL.FTZ R45, R5, R44.reuse ;  /* 0x0000002c052d7220 */ /* 0x080fe20000410000 */
[----:B------:R-:W-:Y:S02]  /*9300*/  HADD2.F32 R5, -RZ, R37.H1_H1 ;  /* 0x30000025ff057230 */ /* 0x000fe40000004100 */
[----:B------:R-:W-:Y:S01]  /*9310*/  FFMA.FTZ R55, R6, R44, -R15 ;  /* 0x0000002c06377223 */ /* 0x000fe2000001080f */
[----:B------:R-:W-:-:S02]  /*9320*/  HADD2.F32 R54, -RZ, R53.H0_H0 ;  /* 0x20000035ff367230 */ /* 0x000fc40000004100 */
[----:B------:R-:W-:Y:S01]  /*9330*/  FFMA.FTZ R58, R6, R52, R45 ;  /* 0x00000034063a7223 */ /* 0x000fe2000001002d */
[----:B------:R-:W-:Y:S01]  /*9340*/  HADD2.F32 R44, -RZ, R39.H0_H0 ;  /* 0x20000027ff2c7230 */ /* 0x000fe20000004100 */
[----:B------:R-:W-:Y:S01]  /*9350*/  F2FP.F16.E4M3.UNPACK_B R3, R4 ;  /* 0x00000004ff03723e */ /* 0x000fe200020006ff */
[----:B------:R-:W-:Y:S02]  /*9360*/  HADD2.F32 R53, -RZ, R53.H1_H1 ;  /* 0x30000035ff357230 */ /* 0x000fe40000004100 */
[C---:B------:R-:W-:Y:S01]  /*9370*/  FMUL.FTZ R52, R5.reuse, R54 ;  /* 0x0000003605347220 */ /* 0x040fe20000410000 */
[----:B------:R-:W-:Y:S02]  /*9380*/  HADD2.F32 R6, -RZ, R38.H1_H1 ;  /* 0x30000026ff067230 */ /* 0x000fe40000004100 */
[----:B------:R-:W-:Y:S01]  /*9390*/  FMUL.FTZ R62, R5, R44 ;  /* 0x0000002c053e7220 */ /* 0x000fe20000410000 */
[----:B------:R-:W-:Y:S01]  /*93a0*/  HADD2.F32 R37, -RZ, R37.H0_H0 ;  /* 0x20000025ff257230 */ /* 0x000fe20000004100 */
[----:B------:R-:W-:Y:S01]  /*93b0*/  F2FP.F16.E4M3.UNPACK_B R5, R51 ;  /* 0x00000033ff05723e */ /* 0x000fe200020006ff */
[----:B------:R-:W-:-:S02]  /*93c0*/  HADD2.F32 R39, -RZ, R39.H1_H1 ;  /* 0x30000027ff277230 */ /* 0x000fc40000004100 */
[C---:B------:R-:W-:Y:S01]  /*93d0*/  FMUL.FTZ R15, R6.reuse, R53 ;  /* 0x00000035060f7220 */ /* 0x040fe20000410000 */
[----:B------:R-:W-:Y:S02]  /*93e0*/  HADD2.F32 R38, -RZ, R38.H0_H0 ;  /* 0x20000026ff267230 */ /* 0x000fe40000004100 */
[C---:B------:R-:W-:Y:S01]  /*93f0*/  FFMA.FTZ R61, R37.reuse, R44, -R52 ;  /* 0x0000002c253d7223 */ /* 0x040fe20000010834 */
[----:B------:R-:W-:Y:S01]  /*9400*/  FFMA.FTZ R62, R37, R54, R62 ;  /* 0x00000036253e7223 */ /* 0x000fe2000001003e */
[-C--:B------:R-:W-:Y:S01]  /*9410*/  FMUL.FTZ R37, R6, R39.reuse ;  /* 0x0000002706257220 */ /* 0x080fe20000410000 */
[----:B------:R-:W-:Y:S01]  /*9420*/  F2FP.F16.E4M3.UNPACK_B R4, R4.H1 ;  /* 0x00000004ff04723e */ /* 0x000fe200030006ff */
[C---:B------:R-:W-:Y:S01]  /*9430*/  FFMA.FTZ R54, R38.reuse, R39, -R15 ;  /* 0x0000002726367223 */ /* 0x040fe2000001080f */
[-C--:B------:R-:W-:Y:S01]  /*9440*/  F2FP.F16.E4M3.UNPACK_B R15, R50.reuse ;  /* 0x00000032ff0f723e */ /* 0x080fe200020006ff */
[----:B------:R-:W-:Y:S01]  /*9450*/  FFMA.FTZ R53, R38, R53, R37 ;  /* 0x0000003526357223 */ /* 0x000fe20000010025 */
[--C-:B------:R-:W-:Y:S01]  /*9460*/  HADD2.F32 R39, -RZ, R5.reuse.H1_H1 ;  /* 0x30000005ff277230 */ /* 0x100fe20000004100 */
[----:B------:R-:W-:Y:S01]  /*9470*/  F2FP.F16.E4M3.UNPACK_B R50, R50.H1 ;  /* 0x00000032ff32723e */ /* 0x000fe200030006ff */
[----:B------:R-:W-:Y:S01]  /*9480*/  HADD2.F32 R38, -RZ, R5.H0_H0 ;  /* 0x20000005ff267230 */ /* 0x000fe20000004100 */
[----:B------:R-:W-:Y:S01]  /*9490*/  F2FP.F16.E4M3.UNPACK_B R51, R51.H1 ;  /* 0x00000033ff33723e */ /* 0x000fe200030006ff */
[----:B------:R-:W-:-:S02]  /*94a0*/  HADD2.F32 R6, -RZ, R4.H1_H1 ;  /* 0x30000004ff067230 */ /* 0x000fc40000004100 */
[----:B------:R-:W-:Y:S02]  /*94b0*/  HADD2.F32 R37, -RZ, R15.H1_H1 ;  /* 0x3000000fff257230 */ /* 0x000fe40000004100 */
[----:B------:R-:W-:Y:S02]  /*94c0*/  HADD2.F32 R5, -RZ, R4.H0_H0 ;  /* 0x20000004ff057230 */ /* 0x000fe40000004100 */
[C---:B------:R-:W-:Y:S01]  /*94d0*/  FMUL.FTZ R44, R6.reuse, R39 ;  /* 0x00000027062c7220 */ /* 0x040fe20000410000 */
[----:B------:R-:W-:Y:S02]  /*94e0*/  HADD2.F32 R4, -RZ, R3.H1_H1 ;  /* 0x30000003ff047230 */ /* 0x000fe40000004100 */
[-C--:B------:R-:W-:Y:S01]  /*94f0*/  FMUL.FTZ R52, R6, R37.reuse ;  /* 0x0000002506347220 */ /* 0x080fe20000410000 */
[----:B------:R-:W-:Y:S02]  /*9500*/  HADD2.F32 R15, -RZ, R15.H0_H0 ;  /* 0x2000000fff0f7230 */ /* 0x000fe40000004100 */
[----:B------:R-:W-:Y:S01]  /*9510*/  FFMA.FTZ R44, R5, R37, -R44 ;  /* 0x00000025052c7223 */ /* 0x000fe2000001082c */
[----:B------:R-:W-:-:S02]  /*9520*/  HADD2.F32 R3, -RZ, R3.H0_H0 ;  /* 0x20000003ff037230 */ /* 0x000fc40000004100 */
[CC--:B------:R-:W-:Y:S01]  /*9530*/  FMUL.FTZ R6, R4.reuse, R38.reuse ;  /* 0x0000002604067220 */ /* 0x0c0fe20000410000 */
[----:B------:R-:W-:Y:S01]  /*9540*/  FFMA.FTZ R39, R5, R39, R52 ;  /* 0x0000002705277223 */ /* 0x000fe20000010034 */
[-C--:B------:R-:W-:Y:S01]  /*9550*/  FMUL.FTZ R45, R4, R15.reuse ;  /* 0x0000000f042d7220 */ /* 0x080fe20000410000 */
[----:B------:R-:W-:Y:S02]  /*9560*/  HADD2.F32 R5, -RZ, R50.H1_H1 ;  /* 0x30000032ff057230 */ /* 0x000fe40000004100 */
[C---:B------:R-:W-:Y:S01]  /*9570*/  FFMA.FTZ R37, R3.reuse, R15, -R6 ;  /* 0x0000000f03257223 */ /* 0x040fe20000010806 */
[----:B------:R-:W-:Y:S02]  /*9580*/  HADD2.F32 R4, -RZ, R14.H1_H1 ;  /* 0x3000000eff047230 */ /* 0x000fe40000004100 */
[----:B------:R-:W-:Y:S01]  /*9590*/  FFMA.FTZ R38, R3, R38, R45 ;  /* 0x0000002603267223 */ /* 0x000fe2000001002d */
[--C-:B------:R-:W-:Y:S02]  /*95a0*/  HADD2.F32 R15, -RZ, R51.reuse.H1_H1 ;  /* 0x30000033ff0f7230 */ /* 0x100fe40000004100 */
[----:B------:R-:W-:-:S02]  /*95b0*/  HADD2.F32 R6, -RZ, R51.H0_H0 ;  /* 0x20000033ff067230 */ /* 0x000fc40000004100 */
[C---:B------:R-:W-:Y:S01]  /*95c0*/  FMUL.FTZ R52, R4.reuse, R5 ;  /* 0x0000000504347220 */ /* 0x040fe20000410000 */
[--C-:B------:R-:W-:Y:S02]  /*95d0*/  HADD2.F32 R3, -RZ, R7.reuse.H1_H1 ;  /* 0x30000007ff037230 */ /* 0x100fe40000004100 */
[----:B------:R-:W-:Y:S01]  /*95e0*/  FMUL.FTZ R45, R4, R15 ;  /* 0x0000000f042d7220 */ /* 0x000fe20000410000 */
[----:B------:R-:W-:Y:S02]  /*95f0*/  HADD2.F32 R50, -RZ, R50.H0_H0 ;  /* 0x20000032ff327230 */ /* 0x000fe40000004100 */
[----:B------:R-:W-:Y:S02]  /*9600*/  HADD2.F32 R14, -RZ, R14.H0_H0 ;  /* 0x2000000eff0e7230 */ /* 0x000fe40000004100 */
[C---:B------:R-:W-:Y:S01]  /*9610*/  FMUL.FTZ R4, R3.reuse, R6 ;  /* 0x0000000603047220 */ /* 0x040fe20000410000 */
[----:B------:R-:W-:Y:S02]  /*9620*/  HADD2.F32 R7, -RZ, R7.H0_H0 ;  /* 0x20000007ff077230 */ /* 0x000fe40000004100 */
[-C--:B------:R-:W-:Y:S01]  /*9630*/  FMUL.FTZ R3, R3, R50.reuse ;  /* 0x0000003203037220 */ /* 0x080fe20000410000 */
        /* <DEDUP_REMOVED lines=8> */
[----:B------:R-:W-:Y:S02]  /*96c0*/  F2FP.SATFINITE.E4M3.F32.PACK_AB_MERGE_C R6, R58, R55, R6 ;  /* 0x000000373a06723e */ /* 0x000fe40004807006 */
[----:B------:R-:W-:Y:S02]  /*96d0*/  F2FP.SATFINITE.E4M3.F32.PACK_AB_MERGE_C R7, R62, R61, R7 ;  /* 0x0000003d3e07723e */ /* 0x000fe40004807007 */
[----:B------:R-:W-:-:S02]  /*96e0*/  F2FP.SATFINITE.E4M3.F32.PACK_AB_MERGE_C R4, R38, R37, R4 ;  /* 0x000000252604723e */ /* 0x000fc40004807004 */
[----:B------:R-:W-:-:S05]  /*96f0*/  F2FP.SATFINITE.E4M3.F32.PACK_AB_MERGE_C R5, R14, R5, R45 ;  /* 0x000000050e05723e */ /* 0x000fca000480702d */
[----:B------:R0:W-:Y:S02]  /*9700*/  STS.128 [R212+0x18000], R4 ;  /* 0x01800004d4007388 */ /* 0x0001e40000000c00 */
.L_x_1450:
[----:B------:R-:W-:Y:S05]  /*9710*/  BSYNC B2 ;  /* 0x0000000000027941 */ /* 0x000fea0003800000 */
.L_x_1449:
[----:B------:R-:W-:Y:S05]  /*9720*/  @P1 BRA `(.L_x_1448) ;  /* 0x0000000400e81947 */ /* 0x000fea0003800000 */
[----:B0-2---:R-:W0:Y:S01]  /*9730*/  LDS.128 R4, [R212+0x1c000] ;  /* 0x01c00000d4047984 */ /* 0x005e220000000c00 */
[----:B-----5:R-:W-:Y:S02]  /*9740*/  SHF.R.U32.HI R37, RZ, 0x8, R30 ;  /* 0x00000008ff257819 */ /* 0x020fe4000001161e */
[----:B------:R-:W-:Y:S02]  /*9750*/  SHF.R.U32.HI R39, RZ, 0x8, R31 ;  /* 0x00000008ff277819 */ /* 0x000fe4000001161f */
[----:B------:R-:W-:Y:S02]  /*9760*/  SHF.R.U32.HI R15, RZ, 0x8, R25 ;  /* 0x00000008ff0f7819 */ /* 0x000fe40000011619 */
[----:B------:R-:W-:Y:S02]  /*9770*/  LOP3.LUT R44, R30, 0xff, RZ, 0xc0, !PT ;  /* 0x000000ff1e2c7812 */ /* 0x000fe400078ec0ff */
[----:B------:R-:W-:Y:S02]  /*9780*/  LOP3.LUT R50, R31, 0xff, RZ, 0xc0, !PT ;  /* 0x000000ff1f327812 */ /* 0x000fe400078ec0ff */
[----:B------:R-:W-:-:S02]  /*9790*/  LOP3.LUT R37, R37, 0xff, RZ, 0xc0, !PT ;  /* 0x000000ff25257812 */ /* 0x000fc400078ec0ff */
[----:B------:R-:W-:Y:S02]  /*97a0*/  LOP3.LUT R39, R39, 0xff, RZ, 0xc0, !PT ;  /* 0x000000ff27277812 */ /* 0x000fe400078ec0ff */
[----:B------:R-:W-:Y:S02]  /*97b0*/  SHF.R.U32.HI R3, RZ, 0x8, R24 ;  /* 0x00000008ff037819 */ /* 0x000fe40000011618 */
[----:B------:R-:W-:Y:S02]  /*97c0*/  LOP3.LUT R38, R25, 0xff, RZ, 0xc0, !PT ;  /* 0x000000ff19267812 */ /* 0x000fe400078ec0ff */
[----:B------:R-:W-:Y:S02]  /*97d0*/  LOP3.LUT R15, R15, 0xff, RZ, 0xc0, !PT ;  /* 0x000000ff0f0f7812 */ /* 0x000fe400078ec0ff */
[----:B------:R-:W-:Y:S02]  /*97e0*/  PRMT R45, R37, 0x7604, R44 ;  /* 0x00007604252d7816 */ /* 0x000fe4000000002c */
[----:B------:R-:W-:-:S02]  /*97f0*/  PRMT R51, R39, 0x7604, R50 ;  /* 0x0000760427337816 */ /* 0x000fc40000000032 */
[----:B------:R-:W-:Y:S02]  /*9800*/  SHF.R.U32.HI R37, RZ, 0x10, R25 ;  /* 0x00000010ff257819 */ /* 0x000fe40000011619 */
[----:B------:R-:W-:Y:S02]  /*9810*/  SHF.R.U32.HI R50, RZ, 0x10, R31 ;  /* 0x00000010ff327819 */ /* 0x000fe4000001161f */
[----:B------:R-:W-:Y:S02]  /*9820*/  LOP3.LUT R14, R24, 0xff, RZ, 0xc0, !PT ;  /* 0x000000ff180e7812 */ /* 0x000fe400078ec0ff */
[----:B------:R-:W-:Y:S02]  /*9830*/  LOP3.LUT R3, R3, 0xff, RZ, 0xc0, !PT ;  /* 0x000000ff03037812 */ /* 0x000fe400078ec0ff */
[----:B------:R-:W-:Y:S02]  /*9840*/  PRMT R38, R15, 0x7604, R38 ;  /* 0x000076040f267816 */ /* 0x000fe40000000026 */
[----:B------:R-:W-:-:S02]  /*9850*/  SHF.R.U32.HI R15, RZ, 0x10, R30 ;  /* 0x00000010ff0f7819 */ /* 0x000fc4000001161e */
[----:B------:R-:W-:Y:S02]  /*9860*/  LOP3.LUT R37, R37, 0xff, RZ, 0xc0, !PT ;  /* 0x000000ff25257812 */ /* 0x000fe400078ec0ff */
[----:B------:R-:W-:Y:S02]  /*9870*/  LOP3.LUT R50, R50, 0xff, RZ, 0xc0, !PT ;  /* 0x000000ff32327812 */ /* 0x000fe400078ec0ff */
[----:B------:R-:W-:Y:S02]  /*9880*/  PRMT R14, R3, 0x7604, R14 ;  /* 0x00007604030e7816 */ /* 0x000fe4000000000e */
[----:B------:R-:W-:Y:S02]  /*9890*/  SHF.R.U32.HI R3, RZ, 0x10, R24 ;  /* 0x00000010ff037819 */ /* 0x000fe40000011618 */
[----:B------:R-:W-:Y:S02]  /*98a0*/  LOP3.LUT R44, R15, 0xff, RZ, 0xc0, !PT ;  /* 0x000000ff0f2c7812 */ /* 0x000fe400078ec0ff */
[----:B------:R-:W-:-:S02]  /*98b0*/  PRMT R39, R37, 0x7054, R38 ;  /* 0x0000705425277816 */ /* 0x000fc40000000026 */
[----:B------:R-:W-:Y:S02]  /*98c0*/  PRMT R51, R50, 0x7054, R51 ;  /* 0x0000705432337816 */ /* 0x000fe40000000033 */
[----:B------:R-:W-:Y:S02]  /*98d0*/  LOP3.LUT R3, R3, 0xff, RZ, 0xc0, !PT ;  /* 0x000000ff03037812 */ /* 0x000fe400078ec0ff */
[----:B------:R-:W-:Y:S02]  /*98e0*/  PRMT R45, R44, 0x7054, R45 ;  /* 0x000070542c2d7816 */ /* 0x000fe4000000002d */
[----:B------:R-:W-:Y:S02]  /*98f0*/  LOP3.LUT R51, R51, 0xff000000, R31, 0xf8, !PT ;  /* 0xff00000033337812 */ /* 0x000fe400078ef81f */
[----:B------:R-:W-:Y:S02]  /*9900*/  LOP3.LUT R39, R39, 0xff000000, R25, 0xf8, !PT ;  /* 0xff00000027277812 */ /* 0x000fe400078ef819 */
[----:B------:R-:W-:-:S02]  /*9910*/  PRMT R15, R3, 0x7054, R14 ;  /* 0x00007054030f7816 */ /* 0x000fc4000000000e */
        /* <DEDUP_REMOVED lines=32> */
[----:B------:R-:W-:Y:S02]  /*9b20*/  HADD2.F32 R24, -RZ, R24.H0_H0 ;  /* 0x20000018ff187230 */ /* 0x000fe40000004100 */
[C---:B------:R-:W-:Y:S01]  /*9b30*/  FMUL.FTZ R59, R5.reuse, R31 ;  /* 0x0000001f053b7220 */ /* 0x040fe20000410000 */
[----:B------:R-:W-:Y:S02]  /*9b40*/  HADD2.F32 R51, -RZ, R51.H1_H1 ;  /* 0x30000033ff337230 */ /* 0x000fe40000004100 */
[-C--:B------:R-:W-:Y:S01]  /*9b50*/  FMUL.FTZ R5, R5, R15.reuse ;  /* 0x0000000f05057220 */ /* 0x080fe20000410000 */
[----:B------:R-:W-:Y:S02]  /*9b60*/  HADD2.F32 R6, -RZ, R25.H1_H1 ;  /* 0x30000019ff067230 */ /* 0x000fe40000004100 */
[----:B------:R-:W-:Y:S01]  /*9b70*/  FFMA.FTZ R59, R24, R15, -R59 ;  /* 0x0000000f183b7223 */ /* 0x000fe2000001083b */
[----:B------:R-:W-:-:S02]  /*9b80*/  HADD2.F32 R39, -RZ, R39.H1_H1 ;  /* 0x30000027ff277230 */ /* 0x000fc40000004100 */
[----:B------:R-:W-:Y:S01]  /*9b90*/  FFMA.FTZ R54, R24, R31, R5 ;  /* 0x0000001f18367223 */ /* 0x000fe20000010005 */
[----:B------:R-:W-:Y:S02]  /*9ba0*/  HADD2.F32 R25, -RZ, R25.H0_H0 ;  /* 0x20000019ff197230 */ /* 0x000fe40000004100 */
[C---:B------:R-:W-:Y:S01]  /*9bb0*/  FMUL.FTZ R30, R6.reuse, R51 ;  /* 0x00000033061e7220 */ /* 0x040fe20000410000 */
[----:B------:R-:W-:Y:S01]  /*9bc0*/  F2FP.F16.E4M3.UNPACK_B R5, R45 ;  /* 0x0000002dff05723e */ /* 0x000fe200020006ff */
[-C--:B------:R-:W-:Y:S01]  /*9bd0*/  FMUL.FTZ R24, R6, R39.reuse ;  /* 0x0000002706187220 */ /* 0x080fe20000410000 */
[----:B------:R-:W-:Y:S01]  /*9be0*/  F2FP.F16.E4M3.UNPACK_B R4, R4.H1 ;  /* 0x00000004ff04723e */ /* 0x000fe200030006ff */
[C---:B------:R-:W-:Y:S01]  /*9bf0*/  FFMA.FTZ R39, R25.reuse, R39, -R30 ;  /* 0x0000002719277223 */ /* 0x040fe2000001081e */
[----:B------:R-:W-:Y:S01]  /*9c00*/  F2FP.F16.E4M3.UNPACK_B R15, R37 ;  /* 0x00000025ff0f723e */ /* 0x000fe200020006ff */
        /* <DEDUP_REMOVED lines=14> */
[C---:B------:R-:W-:Y:S01]  /*9cf0*/  FMUL.FTZ R6, R4.reuse, R25 ;  /* 0x0000001904067220 */ /* 0x040fe20000410000 */
[----:B------:R-:W-:Y:S01]  /*9d00*/  FFMA.FTZ R31, R5, R30, R44 ;  /* 0x0000001e051f7223 */ /* 0x000fe2000001002c */
[-C--:B------:R-:W-:Y:S01]  /*9d10*/  FMUL.FTZ R4, R4, R15.reuse ;  /* 0x0000000f04047220 */ /* 0x080fe20000410000 */
[----:B------:R-:W-:Y:S02]  /*9d20*/  HADD2.F32 R5, -RZ, R37.H1_H1 ;  /* 0x30000025ff057230 */ /* 0x000fe40000004100 */
[C---:B------:R-:W-:Y:S01]  /*9d30*/  FFMA.FTZ R30, R3.reuse, R15, -R6 ;  /* 0x0000000f031e7223 */ /* 0x040fe20000010806 */
[--C-:B------:R-:W-:Y:S02]  /*9d40*/  HADD2.F32 R15, -RZ, R45.reuse.H1_H1 ;  /* 0x3000002dff0f7230 */ /* 0x100fe40000004100 */
[----:B------:R-:W-:Y:S01]  /*9d50*/  FFMA.FTZ R25, R3, R25, R4 ;  /* 0x0000001903197223 */ /* 0x000fe20000010004 */
[----:B------:R-:W-:Y:S02]  /*9d60*/  HADD2.F32 R4, -RZ, R14.H1_H1 ;  /* 0x3000000eff047230 */ /* 0x000fe40000004100 */
[----:B------:R-:W-:-:S02]  /*9d70*/  HADD2.F32 R24, -RZ, R45.H0_H0 ;  /* 0x2000002dff187230 */ /* 0x000fc40000004100 */
[----:B------:R-:W-:Y:S02]  /*9d80*/  HADD2.F32 R3, -RZ, R7.H1_H1 ;  /* 0x30000007ff037230 */ /* 0x000fe40000004100 */
[C---:B------:R-:W-:Y:S01]  /*9d90*/  FMUL.FTZ R44, R4.reuse, R5 ;  /* 0x00000005042c7220 */ /* 0x040fe20000410000 */
[----:B------:R-:W-:Y:S02]  /*9da0*/  HADD2.F32 R6, -RZ, R37.H0_H0 ;  /* 0x20000025ff067230 */ /* 0x000fe40000004100 */
[----:B------:R-:W-:Y:S01]  /*9db0*/  FMUL.FTZ R37, R4, R15 ;  /* 0x0000000f04257220 */ /* 0x000fe20000410000 */
        /* <DEDUP_REMOVED lines=17> */
.L_x_1448:
[----:B------:R-:W-:Y:S05]  /*9ed0*/  BSYNC B1 ;  /* 0x0000000000017941 */ /* 0x000fea0003800000 */
.L_x_1447:
[----:B------:R-:W-:Y:S01]  /*9ee0*/  ISETP.GE.AND P0, PT, R218, R0, PT ;  /* 0x00000000da00720c */ /* 0x000fe20003f06270 */
[----:B------:R-:W-:-:S12]  /*9ef0*/  BSSY B1, `(.L_x_1451) ;  /* 0x00000f9000017945 */ /* 0x000fd80003800000 */
[----:B------:R-:W-:Y:S05]  /*9f00*/  @P0 BRA `(.L_x_1452) ;  /* 0x0000000c00dc0947 */ /* 0x000fea0003800000 */
[----:B0-----:R-:W0:Y:S01]  /*9f10*/  LDC R3, c[0x0][0x3f4] ;  /* 0x0000fd00ff037b82 */ /* 0x001e220000000800 */
[----:B------:R-:W-:Y:S01]  /*9f20*/  BSSY B2, `(.L_x_1453) ;  /* 0x000007e000027945 */ /* 0x000fe20003800000 */
[-C--:B0-----:R-:W-:Y:S02]  /*9f30*/  ISETP.GE.AND P0, PT, R18, R3.reuse, PT ;  /* 0x000000031200720c */ /* 0x081fe40003f06270 */
[----:B------:R-:W-:-:S11]  /*9f40*/  ISETP.GE.AND P1, PT, R194, R3, PT ;  /* 0x00000003c200720c */ /* 0x000fd60003f26270 */
[----:B------:R-:W-:Y:S05]  /*9f50*/  @P0 BRA `(.L_x_1454) ;  /* 0x0000000400e80947 */ /* 0x000fea0003800000 */
[----:B-12---:R-:W0:Y:S01]  /*9f60*/  LDS.128 R4, [R212+0x19000] ;  /* 0x01900000d4047984 */ /* 0x006e220000000c00 */
[----:B-----5:R-:W-:Y:S02]  /*9f70*/  SHF.R.U32.HI R3, RZ, 0x8, R40 ;  /* 0x00000008ff037819 */ /* 0x020fe40000011628 */
[----:B------:R-:W-:Y:S02]  /*9f80*/  SHF.R.U32.HI R15, RZ, 0x8, R41 ;  /* 0x00000008ff0f7819 */ /* 0x000fe40000011629 */
[----:B------:R-:W-:Y:S02]  /*9f90*/  SHF.R.U32.HI R37, RZ, 0x8, R47 ;  /* 0x00000008ff257819 */ /* 0x000fe4000001162f */
[----:B------:R-:W-:Y:S02]  /*9fa0*/  LOP3.LUT R14, R40, 0xff, RZ, 0xc0, !PT ;  /* 0x000000ff280e7812 */ /* 0x000fe400078ec0ff */
[----:B------:R-:W-:Y:S02]  /*9fb0*/  SHF.R.U32.HI R25, RZ, 0x8, R46 ;  /* 0x00000008ff197819 */ /* 0x000fe4000001162e */
[----:B------:R-:W-:-:S02]  /*9fc0*/  LOP3.LUT R3, R3, 0xff, RZ, 0xc0, !PT ;  /* 0x000000ff03037812 */ /* 0x000fc400078ec0ff */
[----:B------:R-:W-:Y:S02]  /*9fd0*/  LOP3.LUT R24, R41, 0xff, RZ, 0xc0, !PT ;  /* 0x000000ff29187812 */ /* 0x000fe400078ec0ff */
[----:B------:R-:W-:Y:S02]  /*9fe0*/  LOP3.LUT R38, R47, 0xff, RZ, 0xc0, !PT ;  /* 0x000000ff2f267812 */ /* 0x000fe400078ec0ff */
[----:B------:R-:W-:Y:S02]  /*9ff0*/  LOP3.LUT R15, R15, 0xff, RZ, 0xc0, !PT ;  /* 0x000000ff0f0f7812 */ /* 0x000fe400078ec0ff */
[----:B------:R-:W-:Y:S02]  /*a000*/  LOP3.LUT R37, R37, 0xff, RZ, 0xc0, !PT ;  /* 0x000000ff25257812 */ /* 0x000fe400078ec0ff */
[----:B------:R-:W-:Y:S02]  /*a010*/  LOP3.LUT R30, R25, 0xff, RZ, 0xc0, !PT ;  /* 0x000000ff191e7812 */ /* 0x000fe400078ec0ff */
[----:B------:R-:W-:-:S02]  /*a020*/  PRMT R14, R3, 0x7604, R14 ;  /* 0x00007604030e7816 */ /* 0x000fc4000000000e */
[----:B------:R-:W-:Y:S02]  /*a030*/  PRMT R25, R15, 0x7604, R24 ;  /* 0x000076040f197816 */ /* 0x000fe40000000018 */
[----:B------:R-:W-:Y:S02]  /*a040*/  PRMT R38, R37, 0x7604, R38 ;  /* 0x0000760425267816 */ /* 0x000fe40000000026 */
[----:B------:R-:W-:Y:S02]  /*a050*/  SHF.R.U32.HI R3, RZ, 0x10, R40 ;  /* 0x00000010ff037819 */ /* 0x000fe40000011628 */
[----:B------:R-:W-:Y:S02]  /*a060*/  SHF.R.U32.HI R24, RZ, 0x10, R41 ;  /* 0x00000010ff187819 */ /* 0x000fe40000011629 */
[----:B------:R-:W-:Y:S02]  /*a070*/  SHF.R.U32.HI R37, RZ, 0x10, R47 ;  /* 0x00000010ff257819 */ /* 0x000fe4000001162f */
[----:B------:R-:W-:-:S02]  /*a080*/  LOP3.LUT R31, R46, 0xff, RZ, 0xc0, !PT ;  /* 0x000000ff2e1f7812 */ /* 0x000fc400078ec0ff */
[----:B------:R-:W-:Y:S02]  /*a090*/  SHF.R.U32.HI R15, RZ, 0x10, R46 ;  /* 0x00000010ff0f7819 */ /* 0x000fe4000001162e */
[----:B------:R-:W-:Y:S02]  /*a0a0*/  LOP3.LUT R3, R3, 0xff, RZ, 0xc0, !PT ;  /* 0x000000ff03037812 */ /* 0x000fe400078ec0ff */
[----:B------:R-:W-:Y:S02]  /*a0b0*/  LOP3.LUT R24, R24, 0xff, RZ, 0xc0, !PT ;  /* 0x000000ff18187812 */ /* 0x000fe400078ec0ff */
[----:B------:R-:W-:Y:S02]  /*a0c0*/  LOP3.LUT R37, R37, 0xff, RZ, 0xc0, !PT ;  /* 0x000000ff25257812 */ /* 0x000fe400078ec0ff */
[----:B------:R-:W-:Y:S02]  /*a0d0*/  PRMT R31, R30, 0x7604, R31 ;  /* 0x000076041e1f7816 */ /* 0x000fe4000000001f */
[----:B------:R-:W-:-:S02]  /*a0e0*/  LOP3.LUT R30, R15, 0xff, RZ, 0xc0, !PT ;  /* 0x000000ff0f1e7812 */ /* 0x000fc400078ec0ff */
[----:B------:R-:W-:Y:S02]  /*a0f0*/  PRMT R15, R3, 0x7054, R14 ;  /* 0x00007054030f7816 */ /* 0x000fe4000000000e */
[----:B------:R-:W-:Y:S02]  /*a100*/  PRMT R25, R24, 0x7054, R25 ;  /* 0x0000705418197816 */ /* 0x000fe40000000019 */
[----:B------:R-:W-:Y:S02]  /*a110*/  PRMT R37, R37, 0x7054, R38 ;  /* 0x0000705425257816 */ /* 0x000fe40000000026 */
[----:B------:R-:W-:Y:S02]  /*a120*/  PRMT R31, R30, 0x7054, R31 ;  /* 0x000070541e1f7816 */ /* 0x000fe4000000001f */
[----:B------:R-:W-:Y:S02]  /*a130*/  LOP3.LUT R30, R15, 0xff000000, R40, 0xf8, !PT ;  /* 0xff0000000f1e7812 */ /* 0x000fe400078ef828 */
[----:B------:R-:W-:-:S02]  /*a140*/  LOP3.LUT R38, R37, 0xff000000, R47, 0xf8, !PT ;  /* 0xff00000025267812 */ /* 0x000fc400078ef82f */
[----:B------:R-:W-:Y:S02]  /*a150*/  LOP3.LUT R40, R25, 0xff000000, R41, 0xf8, !PT ;  /* 0xff00000019287812 */ /* 0x000fe400078ef829 */
[----:B------:R-:W-:Y:S02]  /*a160*/  LOP3.LUT R46, R31, 0xff000000, R46, 0xf8, !PT ;  /* 0xff0000001f2e7812 */ /* 0x000fe400078ef82e */
[----:B0-----:R-:W-:Y:S02]  /*a170*/  F2FP.F16.E4M3.UNPACK_B R3, R6.H1 ;  /* 0x00000006ff03723e */ /* 0x001fe400030006ff */
[----:B------:R-:W-:Y:S02]  /*a180*/  F2FP.F16.E4M3.UNPACK_B R39, R38 ;  /* 0x00000026ff27723e */ /* 0x000fe400020006ff */
[----:B------:R-:W-:Y:S01]  /*a190*/  F2FP.F16.E4M3.UNPACK_B R31, R40 ;  /* 0x00000028ff1f723e */ /* 0x000fe200020006ff */
[----:B------:R-:W-:Y:S01]  /*a1a0*/  HADD2.F32 R14, -RZ, R3.H1_H1 ;  /* 0x30000003ff0e7230 */ /* 0x000fe20000004100 */
[----:B------:R-:W-:Y:S01]  /*a1b0*/  F2FP.F16.E4M3.UNPACK_B R6, R6 ;  /* 0x00000006ff06723e */ /* 0x000fe200020006ff */
[----:B------:R-:W-:Y:S01]  /*a1c0*/  HADD2.F32 R41, -RZ, R39.H1_H1 ;  /* 0x30000027ff297230 */ /* 0x000fe20000004100 */
[-C--:B------:R-:W-:Y:S01]  /*a1d0*/  F2FP.F16.E4M3.UNPACK_B R24, R7.reuse ;  /* 0x00000007ff18723e */ /* 0x080fe200020006ff */
[----:B------:R-:W-:Y:S01]  /*a1e0*/  HADD2.F32 R37, -RZ, R31.H1_H1 ;  /* 0x3000001fff257230 */ /* 0x000fe20000004100 */
[----:B------:R-:W-:Y:S01]  /*a1f0*/  F2FP.F16.E4M3.UNPACK_B R25, R7.H1 ;  /* 0x00000007ff19723e */ /* 0x000fe200030006ff */
[----:B------:R-:W-:-:S02]  /*a200*/  HADD2.F32 R15, -RZ, R3.H0_H0 ;  /* 0x20000003ff0f7230 */ /* 0x000fc40000004100 */
[C---:B------:R-:W-:Y:S01]  /*a210*/  FMUL.FTZ R44, R14.reuse, R41 ;  /* 0x000000290e2c7220 */ /* 0x040fe20000410000 */
[----:B------:R-:W-:Y:S01]  /*a220*/  F2FP.F16.E4M3.UNPACK_B R7, R5 ;  /* 0x00000005ff07723e */ /* 0x000fe200020006ff */
[----:B------:R-:W-:Y:S01]  /*a230*/  FMUL.FTZ R50, R14, R37 ;  /* 0x000000250e327220 */ /* 0x000fe20000410000 */
[----:B------:R-:W-:Y:S01]  /*a240*/  F2FP.F16.E4M3.UNPACK_B R14, R5.H1 ;  /* 0x00000005ff0e723e */ /* 0x000fe200030006ff */
[----:B------:R-:W-:Y:S02]  /*a250*/  HADD2.F32 R39, -RZ, R39.H0_H0 ;  /* 0x20000027ff277230 */ /* 0x000fe40000004100 */
[C---:B------:R-:W-:Y:S01]  /*a260*/  FFMA.FTZ R45, R15.reuse, R37, -R44 ;  /* 0x000000250f2d7223 */ /* 0x040fe2000001082c */
[--C-:B------:R-:W-:Y:S02]  /*a270*/  HADD2.F32 R5, -RZ, R6.reuse.H1_H1 ;  /* 0x30000006ff057230 */ /* 0x100fe40000004100 */
[----:B------:R-:W-:Y:S01]  /*a280*/  FFMA.FTZ R50, R15, R41, R50 ;  /* 0x000000290f327223 */ /* 0x000fe20000010032 */
[----:B------:R-:W-:Y:S01]  /*a290*/  HADD2.F32 R31, -RZ, R31.H0_H0 ;  /* 0x2000001fff1f7230 */ /* 0x000fe20000004100 */
[----:B------:R-:W-:Y:S01]  /*a2a0*/  F2FP.F16.E4M3.UNPACK_B R38, R38.H1 ;  /* 0x00000026ff26723e */ /* 0x000fe200030006ff */
[----:B------:R-:W-:Y:S01]  /*a2b0*/  HADD2.F32 R6, -RZ, R6.H0_H0 ;  /* 0x20000006ff067230 */ /* 0x000fe20000004100 */
[----:B------:R-:W-:Y:S01]  /*a2c0*/  F2FP.F16.E4M3.UNPACK_B R40, R40.H1 ;  /* 0x00000028ff28723e */ /* 0x000fe200030006ff */
[C---:B------:R-:W-:Y:S01]  /*a2d0*/  FMUL.FTZ R15, R5.reuse, R39 ;  /* 0x00000027050f7220 */ /* 0x040fe20000410000 */
[----:B------:R-:W-:Y:S01]  /*a2e0*/  FMUL.FTZ R44, R5, R31 ;  /* 0x0000001f052c7220 */ /* 0x000fe20000410000 */
[----:B------:R-:W-:Y:S01]  /*a2f0*/  HADD2.F32 R5, -RZ, R24.H1_H1 ;  /* 0x30000018ff057230 */ /* 0x000fe20000004100 */
[----:B------:R-:W-:Y:S01]  /*a300*/  F2FP.F16.E4M3.UNPACK_B R3, R4 ;  /* 0x00000004ff03723e */ /* 0x000fe200020006ff */
[----:B------:R-:W-:-:S02]  /*a310*/  HADD2.F32 R37, -RZ, R38.H0_H0 ;  /* 0x20000026ff257230 */ /* 0x000fc40000004100 */
[C---:B------:R-:W-:Y:S01]  /*a320*/  FFMA.FTZ R41, R6.reuse, R31, -R15 ;  /* 0x0000001f06297223 */ /* 0x040fe2000001080f */
[----:B------:R-:W-:Y:S02]  /*a330*/  HADD2.F32 R15, -RZ, R40.H0_H0 ;  /* 0x20000028ff0f7230 */ /* 0x000fe40000004100 */
[----:B------:R-:W-:Y:S01]  /*a340*/  FFMA.FTZ R44, R6, R39, R44 ;  /* 0x00000027062c7223 */ /* 0x000fe2000001002c */
[----:B------:R-:W-:Y:S02]  /*a350*/  HADD2.F32 R24, -RZ, R24.H0_H0 ;  /* 0x20000018ff187230 */ /* 0x000fe40000004100 */
[C---:B------:R-:W-:Y:S01]  /*a360*/  FMUL.FTZ R31, R5.reuse, R37 ;  /* 0x00000025051f7220 */ /* 0x040fe20000410000 */
[----:B------:R-:W-:Y:S02]  /*a370*/  HADD2.F32 R38, -RZ, R38.H1_H1 ;  /* 0x30000026ff267230 */ /* 0x000fe40000004100 */
[----:B------:R-:W-:Y:S01]  /*a380*/  FMUL.FTZ R5, R5, R15 ;  /* 0x0000000f05057220 */ /* 0x000fe20000410000 */
[----:B------:R-:W-:-:S02]  /*a390*/  HADD2.F32 R6, -RZ, R25.H1_H1 ;  /* 0x30000019ff067230 */ /* 0x000fc40000004100 */
[C---:B------:R-:W-:Y:S01]  /*a3a0*/  FFMA.FTZ R39, R24.reuse, R15, -R31 ;  /* 0x0000000f18277223 */ /* 0x040fe2000001081f */
[----:B------:R-:W-:Y:S02]  /*a3b0*/  HADD2.F32 R40, -RZ, R40.H1_H1 ;  /* 0x30000028ff287230 */ /* 0x000fe40000004100 */
[----:B------:R-:W-:Y:S01]  /*a3c0*/  FFMA.FTZ R52, R24, R37, R5 ;  /* 0x0000002518347223 */ /* 0x000fe20000010005 */
[----:B------:R-:W-:Y:S02]  /*a3d0*/  HADD2.F32 R25, -RZ, R25.H0_H0 ;  /* 0x20000019ff197230 */ /* 0x000fe40000004100 */
[C---:B------:R-:W-:Y:S01]  /*a3e0*/  FMUL.FTZ R54, R6.reuse, R38 ;  /* 0x0000002606367220 */ /* 0x040fe20000410000 */
[----:B------:R-:W-:Y:S01]  /*a3f0*/  F2FP.F16.E4M3.UNPACK_B R5, R46 ;  /* 0x0000002eff05723e */ /* 0x000fe200020006ff */
[----:B------:R-:W-:Y:S01]  /*a400*/  FMUL.FTZ R24, R6, R40 ;  /* 0x0000002806187220 */ /* 0x000fe20000410000 */
        /* <DEDUP_REMOVED lines=8> */
[----:B------:R-:W-:Y:S01]  /*a490*/  HADD2.F32 R6, -RZ, R4.H1_H1 ;  /* 0x30000004ff067230 */ /* 0x000fe20000004100 */
[----:B------:R-:W-:Y:S01]  /*a4a0*/  F2FP.SATFINITE.E4M3.F32.PACK_AB_MERGE_C R45, R50, R45, RZ ;  /* 0x0000002d322d723e */ /* 0x000fe200048070ff */
[----:B------:R-:W-:-:S02]  /*a4b0*/  HADD2.F32 R24, -RZ, R15.H1_H1 ;  /* 0x3000000fff187230 */ /* 0x000fc40000004100 */
[----:B------:R-:W-:Y:S02]  /*a4c0*/  HADD2.F32 R5, -RZ, R4.H0_H0 ;  /* 0x20000004ff057230 */ /* 0x000fe40000004100 */
[C---:B------:R-:W-:Y:S01]  /*a4d0*/  FMUL.FTZ R38, R6.reuse, R31 ;  /* 0x0000001f06267220 */ /* 0x040fe20000410000 */
[----:B------:R-:W-:Y:S02]  /*a4e0*/  HADD2.F32 R4, -RZ, R3.H1_H1 ;  /* 0x30000003ff047230 */ /* 0x000fe40000004100 */
[-C--:B------:R-:W-:Y:S01]  /*a4f0*/  FMUL.FTZ R40, R6, R24.reuse ;  /* 0x0000001806287220 */ /* 0x080fe20000410000 */
[----:B------:R-:W-:Y:S02]  /*a500*/  HADD2.F32 R15, -RZ, R15.H0_H0 ;  /* 0x2000000fff0f7230 */ /* 0x000fe40000004100 */
[C---:B------:R-:W-:Y:S01]  /*a510*/  FFMA.FTZ R38, R5.reuse, R24, -R38 ;  /* 0x0000001805267223 */ /* 0x040fe20000010826 */
[----:B------:R-:W-:Y:S02]  /*a520*/  HADD2.F32 R3, -RZ, R3.H0_H0 ;  /* 0x20000003ff037230 */ /* 0x000fe40000004100 */
[C---:B------:R-:W-:Y:S01]  /*a530*/  FMUL.FTZ R6, R4.reuse, R25 ;  /* 0x0000001904067220 */ /* 0x040fe20000410000 */
[----:B------:R-:W-:Y:S01]  /*a540*/  FFMA.FTZ R31, R5, R31, R40 ;  /* 0x0000001f051f7223 */ /* 0x000fe20000010028 */
[----:B------:R-:W-:Y:S01]  /*a550*/  FMUL.FTZ R4, R4, R15 ;  /* 0x0000000f04047220 */ /* 0x000fe20000410000 */
[----:B------:R-:W-:-:S02]  /*a560*/  HADD2.F32 R5, -RZ, R30.H1_H1 ;  /* 0x3000001eff057230 */ /* 0x000fc40000004100 */
[C---:B------:R-:W-:Y:S01]  /*a570*/  FFMA.FTZ R24, R3.reuse, R15, -R6 ;  /* 0x0000000f03187223 */ /* 0x040fe20000010806 */
[----:B------:R-:W-:Y:S02]  /*a580*/  HADD2.F32 R15, -RZ, R46.H1_H1 ;  /* 0x3000002eff0f7230 */ /* 0x000fe40000004100 */
[----:B------:R-:W-:Y:S01]  /*a590*/  FFMA.FTZ R25, R3, R25, R4 ;  /* 0x0000001903197223 */ /* 0x000fe20000010004 */
[----:B------:R-:W-:Y:S02]  /*a5a0*/  HADD2.F32 R4, -RZ, R14.H1_H1 ;  /* 0x3000000eff047230 */ /* 0x000fe40000004100 */
[----:B------:R-:W-:Y:S02]  /*a5b0*/  HADD2.F32 R46, -RZ, R46.H0_H0 ;  /* 0x2000002eff2e7230 */ /* 0x000fe40000004100 */
[----:B------:R-:W-:Y:S02]  /*a5c0*/  HADD2.F32 R3, -RZ, R7.H1_H1 ;  /* 0x30000007ff037230 */ /* 0x000fe40000004100 */
[----:B------:R-:W-:Y:S01]  /*a5d0*/  FMUL.FTZ R37, R4, R15 ;  /* 0x0000000f04257220 */ /* 0x000fe20000410000 */
[----:B------:R-:W-:-:S02]  /*a5e0*/  HADD2.F32 R30, -RZ, R30.H0_H0 ;  /* 0x2000001eff1e7230 */ /* 0x000fc40000004100 */
[-C--:B------:R-:W-:Y:S01]  /*a5f0*/  FMUL.FTZ R6, R4, R5.reuse ;  /* 0x0000000504067220 */ /* 0x080fe20000410000 */
        /* <DEDUP_REMOVED lines=11> */
[----:B------:R-:W-:Y:S02]  /*a6b0*/  F2FP.SATFINITE.E4M3.F32.PACK_AB_MERGE_C R6, R44, R41, R45 ;  /* 0x000000292c06723e */ /* 0x000fe4000480702d */
[----:B------:R-:W-:Y:S02]  /*a6c0*/  F2FP.SATFINITE.E4M3.F32.PACK_AB_MERGE_C R7, R52, R39, R7 ;  /* 0x000000273407723e */ /* 0x000fe40004807007 */
[----:B------:R-:W-:Y:S02]  /*a6d0*/  F2FP.SATFINITE.E4M3.F32.PACK_AB_MERGE_C R4, R25, R24, R4 ;  /* 0x000000181904723e */ /* 0x000fe40004807004 */
[----:B------:R-:W-:-:S05]  /*a6e0*/  F2FP.SATFINITE.E4M3.F32.PACK_AB_MERGE_C R5, R46, R5, R37 ;  /* 0x000000052e05723e */ /* 0x000fca0004807025 */
[----:B------:R0:W-:Y:S02]  /*a6f0*/  STS.128 [R212+0x19000], R4 ;  /* 0x01900004d4007388 */ /* 0x0001e40000000c00 */
.L_x_1454:
[----:B------:R-:W-:Y:S05]  /*a700*/  BSYNC B2 ;  /* 0x0000000000027941 */ /* 0x000fea0003800000 */
.L_x_1453:
[----:B------:R-:W-:Y:S05]  /*a710*/  @P1 BRA `(.L_x_1452) ;  /* 0x0000000400d81947 */ /* 0x000fea0003800000 */
[----:B012---:R-:W0:Y:S01]  /*a720*/  LDS.128 R4, [R212+0x1d000] ;  /* 0x01d00000d4047984 */ /* 0x007e220000000c00 */
[----:B-----5:R-:W-:Y:S02]  /*a730*/  SHF.R.U32.HI R14, RZ, 0x8, R26 ;  /* 0x00000008ff0e7819 */ /* 0x020fe4000001161a */
[----:B------:R-:W-:Y:S02]  /*a740*/  LOP3.LUT R3, R26, 0xff, RZ, 0xc0, !PT ;  /* 0x000000ff1a037812 */ /* 0x000fe400078ec0ff */
[----:B------:R-:W-:Y:S02]  /*a750*/  LOP3.LUT R14, R14, 0xff, RZ, 0xc0, !PT ;  /* 0x000000ff0e0e7812 */ /* 0x000fe400078ec0ff */
[----:B------:R-:W-:Y:S02]  /*a760*/  SHF.R.U32.HI R24, RZ, 0x8, R27 ;  /* 0x00000008ff187819 */ /* 0x000fe4000001161b */
[----:B------:R-:W-:Y:S02]  /*a770*/  SHF.R.U32.HI R31, RZ, 0x8, R33 ;  /* 0x00000008ff1f7819 */ /* 0x000fe40000011621 */
[----:B------:R-:W-:-:S02]  /*a780*/  PRMT R3, R14, 0x7604, R3 ;  /* 0x000076040e037816 */ /* 0x000fc40000000003 */
[----:B------:R-:W-:Y:S02]  /*a790*/  LOP3.LUT R15, R27, 0xff, RZ, 0xc0, !PT ;  /* 0x000000ff1b0f7812 */ /* 0x000fe400078ec0ff */
[----:B------:R-:W-:Y:S02]  /*a7a0*/  LOP3.LUT R24, R24, 0xff, RZ, 0xc0, !PT ;  /* 0x000000ff18187812 */ /* 0x000fe400078ec0ff */
        /* <DEDUP_REMOVED lines=17> */
[----:B0-----:R-:W-:-:S02]  /*a8c0*/  F2FP.F16.E4M3.UNPACK_B R3, R6.H1 ;  /* 0x00000006ff03723e */ /* 0x001fc400030006ff */
[--C-:B------:R-:W-:Y:S02]  /*a8d0*/  LOP3.LUT R31, R31, 0xff0000, R32.reuse, 0xf8, !PT ;  /* 0x00ff00001f1f7812 */ /* 0x100fe400078ef820 */
[----:B------:R-:W-:Y:S01]  /*a8e0*/  F2FP.F16.E4M3.UNPACK_B R33, R37 ;  /* 0x00000025ff21723e */ /* 0x000fe200020006ff */
[----:B------:R-:W-:Y:S01]  /*a8f0*/  HADD2.F32 R14, -RZ, R3.H1_H1 ;  /* 0x30000003ff0e7230 */ /* 0x000fe20000004100 */
[----:B------:R-:W-:Y:S02]  /*a900*/  F2FP.F16.E4M3.UNPACK_B R30, R27 ;  /* 0x0000001bff1e723e */ /* 0x000fe400020006ff */
[----:B------:R-:W-:Y:S01]  /*a910*/  LOP3.LUT R32, R31, 0xff000000, R32, 0xf8, !PT ;  /* 0xff0000001f207812 */ /* 0x000fe200078ef820 */
[----:B------:R-:W-:Y:S01]  /*a920*/  HADD2.F32 R38, -RZ, R33.H1_H1 ;  /* 0x30000021ff267230 */ /* 0x000fe20000004100 */
[----:B------:R-:W-:Y:S01]  /*a930*/  F2FP.F16.E4M3.UNPACK_B R6, R6 ;  /* 0x00000006ff06723e */ /* 0x000fe200020006ff */
[----:B------:R-:W-:Y:S01]  /*a940*/  HADD2.F32 R31, -RZ, R30.H1_H1 ;  /* 0x3000001eff1f7230 */ /* 0x000fe20000004100 */
[----:B------:R-:W-:Y:S01]  /*a950*/  LOP3.LUT R26, R15, 0xff000000, R26, 0xf8, !PT ;  /* 0xff0000000f1a7812 */ /* 0x000fe200078ef81a */
[----:B------:R-:W-:Y:S01]  /*a960*/  HADD2.F32 R15, -RZ, R3.H0_H0 ;  /* 0x20000003ff0f7230 */ /* 0x000fe20000004100 */
[-C--:B------:R-:W-:Y:S01]  /*a970*/  F2FP.F16.E4M3.UNPACK_B R24, R7.reuse ;  /* 0x00000007ff18723e */ /* 0x080fe200020006ff */
[C---:B------:R-:W-:Y:S01]  /*a980*/  FMUL.FTZ R40, R14.reuse, R38 ;  /* 0x000000260e287220 */ /* 0x040fe20000410000 */
[----:B------:R-:W-:Y:S01]  /*a990*/  F2FP.F16.E4M3.UNPACK_B R25, R7.H1 ;  /* 0x00000007ff19723e */ /* 0x000fe200030006ff */
        /* <DEDUP_REMOVED lines=78> */
.L_x_1452:
[----:B------:R-:W-:Y:S05]  /*ae80*/  BSYNC B1 ;  /* 0x0000000000017941 */ /* 0x000fea0003800000 */
.L_x_1451:
        /* <DEDUP_REMOVED lines=8> */
[----:B-123--:R-:W0:Y:S01]  /*af10*/  LDS.128 R4, [R212+0x1a000] ;  /* 0x01a00000d4047984 */ /* 0x00ee220000000c00 */
[----:B-----5:R-:W-:Y:S02]  /*af20*/  SHF.R.U32.HI R14, RZ, 0x8, R42 ;  /* 0x00000008ff0e7819 */ /* 0x020fe4000001162a */
[----:B------:R-:W-:Y:S02]  /*af30*/  LOP3.LUT R3, R42, 0xff, RZ, 0xc0, !PT ;  /* 0x000000ff2a037812 */ /* 0x000fe400078ec0ff */
[----:B------:R-:W-:Y:S02]  /*af40*/  LOP3.LUT R14, R14, 0xff, RZ, 0xc0, !PT ;  /* 0x000000ff0e0e7812 */ /* 0x000fe400078ec0ff */
[----:B------:R-:W-:Y:S02]  /*af50*/  SHF.R.U32.HI R24, RZ, 0x8, R43 ;  /* 0x00000008ff187819 */ /* 0x000fe4000001162b */
[----:B------:R-:W-:Y:S02]  /*af60*/  PRMT R3, R14, 0x7604, R3 ;  /* 0x000076040e037816 */ /* 0x000fe40000000003 */
[----:B------:R-:W-:-:S02]  /*af70*/  LOP3.LUT R15, R43, 0xff, RZ, 0xc0, !PT ;  /* 0x000000ff2b0f7812 */ /* 0x000fc400078ec0ff */
[----:B------:R-:W-:Y:S02]  /*af80*/  LOP3.LUT R24, R24, 0xff, RZ, 0xc0, !PT ;  /* 0x000000ff18187812 */ /* 0x000fe400078ec0ff */
[----:B------:R-:W-:Y:S02]  /*af90*/  SHF.R.U32.HI R30, RZ, 0x10, R43 ;  /* 0x00000010ff1e7819 */ /* 0x000fe4000001162b */
[--C-:B------:R-:W-:Y:S02]  /*afa0*/  SHF.R.U32.HI R27, RZ, 0x8, R49.reuse ;  /* 0x00000008ff1b7819 */ /* 0x100fe40000011631 */
[----:B------:R-:W-:Y:S02]  /*afb0*/  SHF.R.U32.HI R14, RZ, 0x8, R48 ;  /* 0x00000008ff0e7819 */ /* 0x000fe40000011630 */
[----:B------:R-:W-:Y:S02]  /*afc0*/  SHF.R.U32.HI R31, RZ, 0x10, R49 ;  /* 0x00000010ff1f7819 */ /* 0x000fe40000011631 */
[----:B------:R-:W-:-:S02]  /*afd0*/  PRMT R15, R24, 0x7604, R15 ;  /* 0x00007604180f7816 */ /* 0x000fc4000000000f */
[----:B------:R-:W-:Y:S01]  /*afe0*/  LOP3.LUT R26, R49, 0xff, RZ, 0xc0, !PT ;  /* 0x000000ff311a7812 */ /* 0x000fe200078ec0ff */
[----:B------:R-:W-:Y:S01]  /*aff0*/  IMAD.U32 R31, R31, 0x10000, RZ ;  /* 0x000100001f1f7824 */ /* 0x000fe200078e00ff */
[----:B------:R-:W-:Y:S02]  /*b000*/  LOP3.LUT R27, R27, 0xff, RZ, 0xc0, !PT ;  /* 0x000000ff1b1b7812 */ /* 0x000fe400078ec0ff */
        /* <DEDUP_REMOVED lines=24> */
[-C--:B------:R-:W-:Y:S01]  /*b190*/  F2FP.F16.E4M3.UNPACK_B R7, R5.reuse ;  /* 0x00000005ff07723e */ /* 0x080fe200020006ff */
[-C--:B------:R-:W-:Y:S01]  /*b1a0*/  FMUL.FTZ R40, R14, R30.reuse ;  /* 0x0000001e0e287220 */ /* 0x080fe20000410000 */
        /* <DEDUP_REMOVED lines=26> */
[CC--:B------:R-:W-:Y:S01]  /*b350*/  FMUL.FTZ R32, R6.reuse, R31.reuse ;  /* 0x0000001f06207220 */ /* 0x0c0fe20000410000 */
[----:B------:R-:W-:Y:S01]  /*b360*/  F2FP.F16.E4M3.UNPACK_B R5, R48 ;  /* 0x00000030ff05723e */ /* 0x000fe200020006ff */
[----:B------:R-:W-:Y:S01]  /*b370*/  FMUL.FTZ R24, R6, R42 ;  /* 0x0000002a06187220 */ /* 0x000fe20000410000 */
        /* <DEDUP_REMOVED lines=47> */
.L_x_1458:
[----:B------:R-:W-:Y:S05]  /*b670*/  BSYNC B2 ;  /* 0x0000000000027941 */ /* 0x000fea0003800000 */
.L_x_1457:
[----:B------:R-:W-:Y:S05]  /*b680*/  @P1 BRA `(.L_x_1456) ;  /* 0x0000000400e81947 */ /* 0x000fea0003800000 */
[----:B0123--:R-:W0:Y:S01]  /*b690*/  LDS.128 R4, [R212+0x1e000] ;  /* 0x01e00000d4047984 */ /* 0x00fe220000000c00 */
        /* <DEDUP_REMOVED lines=42> */
[CC--:B------:R-:W-:Y:S01]  /*b940*/  FMUL.FTZ R38, R14.reuse, R32.reuse ;  /* 0x000000200e267220 */ /* 0x0c0fe20000410000 */
        /* <DEDUP_REMOVED lines=78> */
.L_x_1456:
[----:B------:R-:W-:Y:S05]  /*be30*/  BSYNC B1 ;  /* 0x0000000000017941 */ /* 0x000fea0003800000 */
.L_x_1455:
[----:B------:R-:W-:-:S13]  /*be40*/  ISETP.GE.AND P0, PT, R236, R0, PT ;  /* 0x00000000ec00720c */ /* 0x000fda0003f06270 */
[----:B------:R-:W-:Y:S05]  /*be50*/  @P0 BRA `(.L_x_1459) ;  /* 0x0000005400ec0947 */ /* 0x000fea0003800000 */
[----:B0-----:R-:W0:Y:S01]  /*be60*/  LDC R3, c[0x0][0x3f4] ;  /* 0x0000fd00ff037b82 */ /* 0x001e220000000800 */
[----:B------:R-:W-:Y:S01]  /*be70*/  BSSY B1, `(.L_x_1460) ;  /* 0x000007e000017945 */ /* 0x000fe20003800000 */
[-C--:B0-----:R-:W-:Y:S02]  /*be80*/  ISETP.GE.AND P0, PT, R18, R3.reuse, PT ;  /* 0x000000031200720c */ /* 0x081fe40003f06270 */
[----:B------:R-:W-:-:S11]  /*be90*/  ISETP.GE.AND P1, PT, R194, R3, PT ;  /* 0x00000003c200720c */ /* 0x000fd60003f26270 */
[----:B------:R-:W-:Y:S05]  /*bea0*/  @P0 BRA `(.L_x_1461) ;  /* 0x0000000400e80947 */ /* 0x000fea0003800000 */
[----:B-1234-:R-:W0:Y:S01]  /*beb0*/  LDS.128 R4, [R212+0x1b000] ;  /* 0x01b00000d4047984 */ /* 0x01ee220000000c00 */
[----:B-----5:R-:W-:Y:S02]  /*bec0*/  SHF.R.U32.HI R14, RZ, 0x8, R11 ;  /* 0x00000008ff0e7819 */ /* 0x020fe4000001160b */
[----:B------:R-:W-:Y:S02]  /*bed0*/  SHF.R.U32.HI R26, RZ, 0x8, R13 ;  /* 0x00000008ff1a7819 */ /* 0x000fe4000001160d */
[----:B------:R-:W-:Y:S02]  /*bee0*/  LOP3.LUT R15, R11, 0xff, RZ, 0xc0, !PT ;  /* 0x000000ff0b0f7812 */ /* 0x000fe400078ec0ff */
[----:B------:R-:W-:Y:S02]  /*bef0*/  LOP3.LUT R27, R13, 0xff, RZ, 0xc0, !PT ;  /* 0x000000ff0d1b7812 */ /* 0x000fe400078ec0ff */
[----:B------:R-:W-:Y:S02]  /*bf00*/  LOP3.LUT R14, R14, 0xff, RZ, 0xc0, !PT ;  /* 0x000000ff0e0e7812 */ /* 0x000fe400078ec0ff */
[----:B------:R-:W-:-:S02]  /*bf10*/  LOP3.LUT R26, R26, 0xff, RZ, 0xc0, !PT ;  /* 0x000000ff1a1a7812 */ /* 0x000fc400078ec0ff */
[----:B------:R-:W-:Y:S02]  /*bf20*/  SHF.R.U32.HI R0, RZ, 0x8, R10 ;  /* 0x00000008ff007819 */ /* 0x000fe4000001160a */
[----:B------:R-:W-:Y:S02]  /*bf30*/  SHF.R.U32.HI R24, RZ, 0x8, R12 ;  /* 0x00000008ff187819 */ /* 0x000fe4000001160c */
[----:B------:R-:W-:Y:S02]  /*bf40*/  PRMT R15, R14, 0x7604, R15 ;  /* 0x000076040e0f7816 */ /* 0x000fe4000000000f */
[----:B------:R-:W-:Y:S02]  /*bf50*/  PRMT R27, R26, 0x7604, R27 ;  /* 0x000076041a1b7816 */ /* 0x000fe4000000001b */
[----:B------:R-:W-:Y:S02]  /*bf60*/  SHF.R.U32.HI R14, RZ, 0x10, R11 ;  /* 0x00000010ff0e7819 */ /* 0x000fe4000001160b */
[----:B------:R-:W-:-:S02]  /*bf70*/  SHF.R.U32.HI R26, RZ, 0x10, R13 ;  /* 0x00000010ff1a7819 */ /* 0x000fc4000001160d */
[----:B------:R-:W-:Y:S02]  /*bf80*/  LOP3.LUT R3, R10, 0xff, RZ, 0xc0, !PT ;  /* 0x000000ff0a037812 */ /* 0x000fe400078ec0ff */
[----:B------:R-:W-:Y:S02]  /*bf90*/  LOP3.LUT R25, R12, 0xff, RZ, 0xc0, !PT ;  /* 0x000000ff0c197812 */ /* 0x000fe400078ec0ff */
[----:B------:R-:W-:Y:S02]  /*bfa0*/  LOP3.LUT R0, R0, 0xff, RZ, 0xc0, !PT ;  /* 0x000000ff00007812 */ /* 0x000fe400078ec0ff */
[----:B------:R-:W-:Y:S02]  /*bfb0*/  LOP3.LUT R24, R24, 0xff, RZ, 0xc0, !PT ;  /* 0x000000ff18187812 */ /* 0x000fe400078ec0ff */
[----:B------:R-:W-:Y:S02]  /*bfc0*/  LOP3.LUT R14, R14, 0xff, RZ, 0xc0, !PT ;  /* 0x000000ff0e0e7812 */ /* 0x000fe400078ec0ff */
[----:B------:R-:W-:-:S02]  /*bfd0*/  LOP3.LUT R26, R26, 0xff, RZ, 0xc0, !PT ;  /* 0x000000ff1a1a7812 */ /* 0x000fc400078ec0ff */
[----:B------:R-:W-:Y:S02]  /*bfe0*/  PRMT R3, R0, 0x7604, R3 ;  /* 0x0000760400037816 */ /* 0x000fe40000000003 */
[----:B------:R-:W-:Y:S02]  /*bff0*/  PRMT R25, R24, 0x7604, R25 ;  /* 0x0000760418197816 */ /* 0x000fe40000000019 */
[----:B------:R-:W-:Y:S02]  /*c000*/  SHF.R.U32.HI R0, RZ, 0x10, R10 ;  /* 0x00000010ff007819 */ /* 0x000fe4000001160a */
[----:B------:R-:W-:Y:S02]  /*c010*/  SHF.R.U32.HI R24, RZ, 0x10, R12 ;  /* 0x00000010ff187819 */ /* 0x000fe4000001160c */
[----:B------:R-:W-:Y:S02]  /*c020*/  PRMT R15, R14, 0x7054, R15 ;  /* 0x000070540e0f7816 */ /* 0x000fe4000000000f */
[----:B------:R-:W-:-:S02]  /*c030*/  PRMT R27, R26, 0x7054, R27 ;  /* 0x000070541a1b7816 */ /* 0x000fc4000000001b */
[----:B------:R-:W-:Y:S02]  /*c040*/  LOP3.LUT R0, R0, 0xff, RZ, 0xc0, !PT ;  /* 0x000000ff00007812 */ /* 0x000fe400078ec0ff */
[----:B------:R-:W-:Y:S02]  /*c050*/  LOP3.LUT R24, R24, 0xff, RZ, 0xc0, !PT ;  /* 0x000000ff18187812 */ /* 0x000fe400078ec0ff */
[----:B------:R-:W-:Y:S02]  /*c060*/  LOP3.LUT R27, R27, 0xff000000, R13, 0xf8, !PT ;  /* 0xff0000001b1b7812 */ /* 0x000fe400078ef80d */
[----:B------:R-:W-:Y:S02]  /*c070*/  LOP3.LUT R15, R15, 0xff000000, R11, 0xf8, !PT ;  /* 0xff0000000f0f7812 */ /* 0x000fe400078ef80b */
[----:B------:R-:W-:Y:S02]  /*c080*/  PRMT R3, R0, 0x7054, R3 ;  /* 0x0000705400037816 */ /* 0x000fe40000000003 */
[----:B------:R-:W-:-:S02]  /*c090*/  PRMT R25, R24, 0x7054, R25 ;  /* 0x0000705418197816 */ /* 0x000fc40000000019 */
[-C--:B0-----:R-:W-:Y:S02]  /*c0a0*/  F2FP.F16.E4M3.UNPACK_B R0, R6.reuse.H1 ;  /* 0x00000006ff00723e */ /* 0x081fe400030006ff */
[----:B------:R-:W-:Y:S02]  /*c0b0*/  F2FP.F16.E4M3.UNPACK_B R28, R27 ;  /* 0x0000001bff1c723e */ /* 0x000fe400020006ff */
[----:B------:R-:W-:Y:S01]  /*c0c0*/  F2FP.F16.E4M3.UNPACK_B R24, R15 ;  /* 0x0000000fff18723e */ /* 0x000fe200020006ff */
[----:B------:R-:W-:Y:S01]  /*c0d0*/  HADD2.F32 R11, -RZ, R0.H1_H1 ;  /* 0x30000000ff0b7230 */ /* 0x000fe20000004100 */
[----:B------:R-:W-:Y:S01]  /*c0e0*/  LOP3.LUT R14, R3, 0xff000000, R10, 0xf8, !PT ;  /* 0xff000000030e7812 */ /* 0x000fe200078ef80a */
[----:B------:R-:W-:Y:S01]  /*c0f0*/  HADD2.F32 R29, -RZ, R28.H1_H1 ;  /* 0x3000001cff1d7230 */ /* 0x000fe20000004100 */
[----:B------:R-:W-:Y:S01]  /*c100*/  LOP3.LUT R26, R25, 0xff000000, R12, 0xf8, !PT ;  /* 0xff000000191a7812 */ /* 0x000fe200078ef80c */
[----:B------:R-:W-:Y:S01]  /*c110*/  HADD2.F32 R25, -RZ, R24.H1_H1 ;  /* 0x30000018ff197230 */ /* 0x000fe20000004100 */
[----:B------:R-:W-:Y:S01]  /*c120*/  F2FP.F16.E4M3.UNPACK_B R3, R6 ;  /* 0x00000006ff03723e */ /* 0x000fe200020006ff */
[----:B------:R-:W-:Y:S01]  /*c130*/  HADD2.F32 R10, -RZ, R0.H0_H0 ;  /* 0x20000000ff0a7230 */ /* 0x000fe20000004100 */
[----:B------:R-:W-:Y:S01]  /*c140*/  F2FP.F16.E4M3.UNPACK_B R12, R7 ;  /* 0x00000007ff0c723e */ /* 0x000fe200020006ff */
[C---:B------:R-:W-:Y:S01]  /*c150*/  FMUL.FTZ R31, R11.reuse, R29 ;  /* 0x0000001d0b1f7220 */ /* 0x040fe20000410000 */
[----:B------:R-:W-:Y:S01]  /*c160*/  F2FP.F16.E4M3.UNPACK_B R13, R7.H1 ;  /* 0x00000007ff0d723e */ /* 0x000fe200030006ff */
[----:B------:R-:W-:Y:S01]  /*c170*/  FMUL.FTZ R30, R11, R25 ;  /* 0x000000190b1e7220 */ /* 0x000fe20000410000 */
[-C--:B------:R-:W-:Y:S01]  /*c180*/  F2FP.F16.E4M3.UNPACK_B R6, R5.reuse ;  /* 0x00000005ff06723e */ /* 0x080fe200020006ff */
[----:B------:R-:W-:Y:S01]  /*c190*/  HADD2.F32 R28, -RZ, R28.H0_H0 ;  /* 0x2000001cff1c7230 */ /* 0x000fe20000004100 */
[----:B------:R-:W-:Y:S01]  /*c1a0*/  F2FP.F16.E4M3.UNPACK_B R7, R5.H1 ;  /* 0x00000005ff07723e */ /* 0x000fe200030006ff */
[----:B------:R-:W-:Y:S01]  /*c1b0*/  HADD2.F32 R5, -RZ, R3.H1_H1 ;  /* 0x30000003ff057230 */ /* 0x000fe20000004100 */
[----:B------:R-:W-:Y:S01]  /*c1c0*/  F2FP.F16.E4M3.UNPACK_B R27, R27.H1 ;  /* 0x0000001bff1b723e */ /* 0x000fe200030006ff */
[----:B------:R-:W-:-:S02]  /*c1d0*/  HADD2.F32 R24, -RZ, R24.H0_H0 ;  /* 0x20000018ff187230 */ /* 0x000fc40000004100 */
[C---:B------:R-:W-:Y:S01]  /*c1e0*/  FFMA.FTZ R31, R10.reuse, R25, -R31 ;  /* 0x000000190a1f7223 */ /* 0x040fe2000001081f */
[----:B------:R-:W-:Y:S01]  /*c1f0*/  FFMA.FTZ R30, R10, R29, R30 ;  /* 0x0000001d0a1e7223 */ /* 0x000fe2000001001e */
[----:B------:R-:W-:Y:S01]  /*c200*/  HADD2.F32 R3, -RZ, R3.H0_H0 ;  /* 0x20000003ff037230 */ /* 0x000fe20000004100 */
[----:B------:R-:W-:Y:S01]  /*c210*/  F2FP.F16.E4M3.UNPACK_B R15, R15.H1 ;  /* 0x0000000fff0f723e */ /* 0x000fe200030006ff */
[C---:B------:R-:W-:Y:S01]  /*c220*/  FMUL.FTZ R10, R5.reuse, R28 ;  /* 0x0000001c050a7220 */ /* 0x040fe20000410000 */
[----:B------:R-:W-:Y:S01]  /*c230*/  FMUL.FTZ R25, R5, R24 ;  /* 0x0000001805197220 */ /* 0x000fe20000410000 */
[--C-:B------:R-:W-:Y:S01]  /*c240*/  HADD2.F32 R5, -RZ, R12.reuse.H1_H1 ;  /* 0x3000000cff057230 */ /* 0x100fe20000004100 */
[----:B------:R-:W-:Y:S01]  /*c250*/  F2FP.F16.E4M3.UNPACK_B R0, R4 ;  /* 0x00000004ff00723e */ /* 0x000fe200020006ff */
[----:B------:R-:W-:Y:S02]  /*c260*/  HADD2.F32 R11, -RZ, R27.H0_H0 ;  /* 0x2000001bff0b7230 */ /* 0x000fe40000004100 */
[C---:B------:R-:W-:Y:S01]  /*c270*/  FFMA.FTZ R29, R3.reuse, R24, -R10 ;  /* 0x00000018031d7223 */ /* 0x040fe2000001080a */
[----:B------:R-:W-:Y:S01]  /*c280*/  FFMA.FTZ R28, R3, R28, R25 ;  /* 0x0000001c031c7223 */ /* 0x000fe20000010019 */
[----:B------:R-:W-:Y:S01]  /*c290*/  HADD2.F32 R10, -RZ, R15.H0_H0 ;  /* 0x2000000fff0a7230 */ /* 0x000fe20000004100 */
[----:B------:R-:W-:Y:S01]  /*c2a0*/  F2FP.F16.E4M3.UNPACK_B R4, R4.H1 ;  /* 0x00000004ff04723e */ /* 0x000fe200030006ff */
[----:B------:R-:W-:-:S02]  /*c2b0*/  HADD2.F32 R12, -RZ, R12.H0_H0 ;  /* 0x2000000cff0c7230 */ /* 0x000fc40000004100 */
[CC--:B------:R-:W-:Y:S01]  /*c2c0*/  FMUL.FTZ R25, R5.reuse, R11.reuse ;  /* 0x0000000b05197220 */ /* 0x0c0fe20000410000 */
[----:B------:R-:W-:Y:S02]  /*c2d0*/  HADD2.F32 R24, -RZ, R27.H1_H1 ;  /* 0x3000001bff187230 */ /* 0x000fe40000004100 */
[-C--:B------:R-:W-:Y:S01]  /*c2e0*/  FMUL.FTZ R5, R5, R10.reuse ;  /* 0x0000000a05057220 */ /* 0x080fe20000410000 */
[----:B------:R-:W-:Y:S02]  /*c2f0*/  HADD2.F32 R3, -RZ, R13.H1_H1 ;  /* 0x3000000dff037230 */ /* 0x000fe40000004100 */
[C---:B------:R-:W-:Y:S01]  /*c300*/  FFMA.FTZ R27, R12.reuse, R10, -R25 ;  /* 0x0000000a0c1b7223 */ /* 0x040fe20000010819 */
[----:B------:R-:W-:Y:S02]  /*c310*/  HADD2.F32 R10, -RZ, R15.H1_H1 ;  /* 0x3000000fff0a7230 */ /* 0x000fe40000004100 */
[----:B------:R-:W-:Y:S01]  /*c320*/  FFMA.FTZ R32, R12, R11, R5 ;  /* 0x0000000b0c207223 */ /* 0x000fe20000010005 */
[----:B------:R-:W-:-:S02]  /*c330*/  HADD2.F32 R13, -RZ, R13.H0_H0 ;  /* 0x2000000dff0d7230 */ /* 0x000fc40000004100 */
[C---:B------:R-:W-:Y:S01]  /*c340*/  FMUL.FTZ R34, R3.reuse, R24 ;  /* 0x0000001803227220 */ /* 0x040fe20000410000 */
[----:B------:R-:W-:Y:S01]  /*c350*/  F2FP.F16.E4M3.UNPACK_B R11, R26 ;  /* 0x0000001aff0b723e */ /* 0x000fe200020006ff */
[-C--:B------:R-:W-:Y:S01]  /*c360*/  FMUL.FTZ R12, R3, R10.reuse ;  /* 0x0000000a030c7220 */ /* 0x080fe20000410000 */
[----:B------:R-:W-:Y:S02]  /*c370*/  HADD2.F32 R5, -RZ, R4.H1_H1 ;  /* 0x30000004ff057230 */ /* 0x000fe40000004100 */
        /* <DEDUP_REMOVED lines=8> */
[C---:B------:R-:W-:Y:S01]  /*c400*/  FMUL.FTZ R13, R5.reuse, R15 ;  /* 0x0000000f050d7220 */ /* 0x040fe20000410000 */
[----:B------:R-:W-:Y:S02]  /*c410*/  HADD2.F32 R3, -RZ, R0.H1_H1 ;  /* 0x30000000ff037230 */ /* 0x000fe40000004100 */
[----:B------:R-:W-:Y:S02]  /*c420*/  HADD2.F32 R10, -RZ, R10.H0_H0 ;  /* 0x2000000aff0a7230 */ /* 0x000fe40000004100 */
        /* <DEDUP_REMOVED lines=9> */
[----:B------:R-:W-:-:S02]  /*c4c0*/  HADD2.F32 R4, -RZ, R14.H1_H1 ;  /* 0x3000000eff047230 */ /* 0x000fc40000004100 */
[--C-:B------:R-:W-:Y:S02]  /*c4d0*/  HADD2.F32 R3, -RZ, R7.reuse.H1_H1 ;  /* 0x30000007ff037230 */ /* 0x100fe40000004100 */
[--C-:B------:R-:W-:Y:S02]  /*c4e0*/  HADD2.F32 R10, -RZ, R26.reuse.H1_H1 ;  /* 0x3000001aff0a7230 */ /* 0x100fe40000004100 */
[----:B------:R-:W-:Y:S02]  /*c4f0*/  HADD2.F32 R11, -RZ, R26.H0_H0 ;  /* 0x2000001aff0b7230 */ /* 0x000fe40000004100 */
[C---:B------:R-:W-:Y:S01]  /*c500*/  FMUL.FTZ R15, R3.reuse, R4 ;  /* 0x00000004030f7220 */ /* 0x040fe20000410000 */
[----:B------:R-:W-:Y:S02]  /*c510*/  HADD2.F32 R0, -RZ, R6.H1_H1 ;  /* 0x30000006ff007230 */ /* 0x000fe40000004100 */
[----:B------:R-:W-:Y:S02]  /*c520*/  HADD2.F32 R5, -RZ, R14.H0_H0 ;  /* 0x2000000eff057230 */ /* 0x000fe40000004100 */
[----:B------:R-:W-:Y:S01]  /*c530*/  FMUL.FTZ R14, R3, R10 ;  /* 0x0000000a030e7220 */ /* 0x000fe20000410000 */
[----:B------:R-:W-:-:S02]  /*c540*/  HADD2.F32 R7, -RZ, R7.H0_H0 ;  /* 0x20000007ff077230 */ /* 0x000fc40000004100 */
[C---:B------:R-:W-:Y:S01]  /*c550*/  FMUL.FTZ R3, R0.reuse, R11 ;  /* 0x0000000b00037220 */ /* 0x040fe20000410000 */
[----:B------:R-:W-:Y:S02]  /*c560*/  HADD2.F32 R6, -RZ, R6.H0_H0 ;  /* 0x20000006ff067230 */ /* 0x000fe40000004100 */
[-C--:B------:R-:W-:Y:S01]  /*c570*/  FMUL.FTZ R0, R0, R5.reuse ;  /* 0x0000000500007220 */ /* 0x080fe20000410000 */
[C---:B------:R-:W-:Y:S01]  /*c580*/  FFMA.FTZ R14, R7.reuse, R4, -R14 ;  /* 0x00000004070e7223 */ /* 0x040fe2000001080e */
[----:B------:R-:W-:Y:S01]  /*c590*/  FFMA.FTZ R15, R7, R10, R15 ;  /* 0x0000000a070f7223 */ /* 0x000fe2000001000f */
[C---:B------:R-:W-:Y:S01]  /*c5a0*/  FFMA.FTZ R5, R6.reuse, R5, -R3 ;  /* 0x0000000506057223 */ /* 0x040fe20000010803 */
[----:B------:R-:W-:Y:S01]  /*c5b0*/  FFMA.FTZ R0, R6, R11, R0 ;  /* 0x0000000b06007223 */ /* 0x000fe20000010000 */
[----:B------:R-:W-:Y:S02]  /*c5c0*/  F2FP.SATFINITE.E4M3.F32.PACK_AB_MERGE_C R6, R30, R31, RZ ;  /* 0x0000001f1e06723e */ /* 0x000fe400048070ff */
        /* <DEDUP_REMOVED lines=8> */
.L_x_1461:
[----:B------:R-:W-:Y:S05]  /*c650*/  BSYNC B1 ;  /* 0x0000000000017941 */ /* 0x000fea0003800000 */
.L_x_1460:
[----:B------:R-:W-:Y:S05]  /*c660*/  @P1 BRA `(.L_x_1459) ;  /* 0x0000004c00e81947 */ /* 0x000fea0003800000 */
[----:B01234-:R-:W0:Y:S01]  /*c670*/  LDS.128 R4, [R212+0x1f000] ;  /* 0x01f00000d4047984 */ /* 0x01fe220000000c00 */
        /* <DEDUP_REMOVED lines=9> */
[----:B------:R-:W-:Y:S02]  /*c710*/  LOP3.LUT R0, R20, 0xff, RZ, 0xc0, !PT ;  /* 0x000000ff14007812 */ /* 0x000fe400078ec0ff */
[----:B------:R-:W-:Y:S02]  /*c720*/  LOP3.LUT R3, R3, 0xff, RZ, 0xc0, !PT ;  /* 0x000000ff03037812 */ /* 0x000fe400078ec0ff */
[----:B------:R-:W-:-:S02]  /*c730*/  SHF.R.U32.HI R24, RZ, 0x10, R21 ;  /* 0x00000010ff187819 */ /* 0x000fc40000011615 */
[----:B------:R-:W-:Y:S02]  /*c740*/  SHF.R.U32.HI R11, RZ, 0x8, R8 ;  /* 0x00000008ff0b7819 */ /* 0x000fe40000011608 */
[----:B------:R-:W-:Y:S01]  /*c750*/  PRMT R12, R15, 0x7604, R12 ;  /* 0x000076040f0c7816 */ /* 0x000fe2000000000c */
[----:B------:R-:W-:Y:S01]  /*c760*/  IMAD.U32 R15, R14, 0x10000, RZ ;  /* 0x000100000e0f7824 */ /* 0x000fe200078e00ff */
[----:B------:R-:W-:Y:S02]  /*c770*/  PRMT R3, R3, 0x7604, R0 ;  /* 0x0000760403037816 */ /* 0x000fe40000000000 */
[----:B------:R-:W-:Y:S01]  /*c780*/  LOP3.LUT R13, R11, 0xff, RZ, 0xc0, !PT ;  /* 0x000000ff0b0d7812 */ /* 0x000fe200078ec0ff */
[----:B------:R-:W-:Y:S01]  /*c790*/  IMAD.U32 R11, R24, 0x10000, RZ ;  /* 0x00010000180b7824 */ /* 0x000fe200078e00ff */
[----:B------:R-:W-:Y:S02]  /*c7a0*/  LOP3.LUT R0, R8, 0xff, RZ, 0xc0, !PT ;  /* 0x000000ff08007812 */ /* 0x000fe400078ec0ff */
[----:B------:R-:W-:-:S02]  /*c7b0*/  LOP3.LUT R3, R3, 0xff0000, R20, 0xf8, !PT ;  /* 0x00ff000003037812 */ /* 0x000fc400078ef814 */
[----:B------:R-:W-:Y:S02]  /*c7c0*/  PRMT R13, R13, 0x7604, R0 ;  /* 0x000076040d0d7816 */ /* 0x000fe40000000000 */
[----:B------:R-:W-:Y:S02]  /*c7d0*/  LOP3.LUT R15, R12, 0xff0000, R15, 0xf8, !PT ;  /* 0x00ff00000c0f7812 */ /* 0x000fe400078ef80f */
[----:B------:R-:W-:Y:S02]  /*c7e0*/  LOP3.LUT R11, R10, 0xff0000, R11, 0xf8, !PT ;  /* 0x00ff00000a0b7812 */ /* 0x000fe400078ef80b */
[----:B------:R-:W-:Y:S02]  /*c7f0*/  LOP3.LUT R13, R13, 0xff0000, R8, 0xf8, !PT ;  /* 0x00ff00000d0d7812 */ /* 0x000fe400078ef808 */
[----:B------:R-:W-:Y:S02]  /*c800*/  LOP3.LUT R12, R3, 0xff000000, R20, 0xf8, !PT ;  /* 0xff000000030c7812 */ /* 0x000fe400078ef814 */
[----:B------:R-:W-:-:S02]  /*c810*/  LOP3.LUT R24, R15, 0xff000000, R9, 0xf8, !PT ;  /* 0xff0000000f187812 */ /* 0x000fc400078ef809 */
[----:B------:R-:W-:Y:S02]  /*c820*/  LOP3.LUT R20, R11, 0xff000000, R21, 0xf8, !PT ;  /* 0xff0000000b147812 */ /* 0x000fe400078ef815 */
[----:B0-----:R-:W-:Y:S02]  /*c830*/  F2FP.F16.E4M3.UNPACK_B R0, R6.H1 ;  /* 0x00000006ff00723e */ /* 0x001fe400030006ff */
[----:B------:R-:W-:Y:S02]  /*c840*/  LOP3.LUT R15, R13, 0xff000000, R8, 0xf8, !PT ;  /* 0xff0000000d0f7812 */ /* 0x000fe400078ef808 */
[----:B------:R-:W-:Y:S01]  /*c850*/  F2FP.F16.E4M3.UNPACK_B R21, R24 ;  /* 0x00000018ff15723e */ /* 0x000fe200020006ff */
[--C-:B------:R-:W-:Y:S01]  /*c860*/  HADD2.F32 R9, -RZ, R0.reuse.H1_H1 ;  /* 0x30000000ff097230 */ /* 0x100fe20000004100 */
[----:B------:R-:W-:Y:S01]  /*c870*/  F2FP.F16.E4M3.UNPACK_B R13, R20 ;  /* 0x00000014ff0d723e */ /* 0x000fe200020006ff */
[----:B------:R-:W-:Y:S01]  /*c880*/  HADD2.F32 R8, -RZ, R0.H0_H0 ;  /* 0x20000000ff087230 */ /* 0x000fe20000004100 */
[----:B------:R-:W-:Y:S01]  /*c890*/  F2FP.F16.E4M3.UNPACK_B R3, R6 ;  /* 0x00000006ff03723e */ /* 0x000fe200020006ff */
[----:B------:R-:W-:Y:S01]  /*c8a0*/  HADD2.F32 R25, -RZ, R21.H1_H1 ;  /* 0x30000015ff197230 */ /* 0x000fe20000004100 */
[-C--:B------:R-:W-:Y:S01]  /*c8b0*/  F2FP.F16.E4M3.UNPACK_B R10, R7.reuse ;  /* 0x00000007ff0a723e */ /* 0x080fe200020006ff */
[----:B------:R-:W-:Y:S01]  /*c8c0*/  HADD2.F32 R14, -RZ, R13.H1_H1 ;  /* 0x3000000dff0e7230 */ /* 0x000fe20000004100 */
[----:B------:R-:W-:-:S02]  /*c8d0*/  F2FP.F16.E4M3.UNPACK_B R11, R7.H1 ;  /* 0x00000007ff0b723e */ /* 0x000fc400030006ff */
[C---:B------:R-:W-:Y:S01]  /*c8e0*/  FMUL.FTZ R27, R9.reuse, R25 ;  /* 0x00000019091b7220 */ /* 0x040fe20000410000 */
[-C--:B------:R-:W-:Y:S01]  /*c8f0*/  F2FP.F16.E4M3.UNPACK_B R6, R5.reuse ;  /* 0x00000005ff06723e */ /* 0x080fe200020006ff */
[-C--:B------:R-:W-:Y:S01]  /*c900*/  FMUL.FTZ R26, R9, R14.reuse ;  /* 0x0000000e091a7220 */ /* 0x080fe20000410000 */
[----:B------:R-:W-:Y:S01]  /*c910*/  F2FP.F16.E4M3.UNPACK_B R7, R5.H1 ;  /* 0x00000005ff07723e */ /* 0x000fe200030006ff */
[C---:B------:R-:W-:Y:S01]  /*c920*/  FFMA.FTZ R27, R8.reuse, R14, -R27 ;  /* 0x0000000e081b7223 */ /* 0x040fe2000001081b */
[----:B------:R-:W-:Y:S02]  /*c930*/  HADD2.F32 R14, -RZ, R21.H0_H0 ;  /* 0x20000015ff0e7230 */ /* 0x000fe40000004100 */
[----:B------:R-:W-:Y:S01]  /*c940*/  FFMA.FTZ R28, R8, R25, R26 ;  /* 0x00000019081c7223 */ /* 0x000fe2000001001a */
[----:B------:R-:W-:Y:S01]  /*c950*/  HADD2.F32 R5, -RZ, R3.H1_H1 ;  /* 0x30000003ff057230 */ /* 0x000fe20000004100 */
[----:B------:R-:W-:Y:S01]  /*c960*/  F2FP.F16.E4M3.UNPACK_B R24, R24.H1 ;  /* 0x00000018ff18723e */ /* 0x000fe200030006ff */
[----:B------:R-:W-:Y:S01]  /*c970*/  HADD2.F32 R8, -RZ, R13.H0_H0 ;  /* 0x2000000dff087230 */ /* 0x000fe20000004100 */
[----:B------:R-:W-:Y:S01]  /*c980*/  F2FP.F16.E4M3.UNPACK_B R20, R20.H1 ;  /* 0x00000014ff14723e */ /* 0x000fe200030006ff */
[----:B------:R-:W-:-:S02]  /*c990*/  HADD2.F32 R3, -RZ, R3.H0_H0 ;  /* 0x20000003ff037230 */ /* 0x000fc40000004100 */
[C---:B------:R-:W-:Y:S01]  /*c9a0*/  FMUL.FTZ R26, R5.reuse, R14 ;  /* 0x0000000e051a7220 */ /* 0x040fe20000410000 */
[----:B------:R-:W-:Y:S02]  /*c9b0*/  HADD2.F32 R9, -RZ, R24.H0_H0 ;  /* 0x20000018ff097230 */ /* 0x000fe40000004100 */
[-C--:B------:R-:W-:Y:S01]  /*c9c0*/  FMUL.FTZ R13, R5, R8.reuse ;  /* 0x00000008050d7220 */ /* 0x080fe20000410000 */
[----:B------:R-:W-:Y:S02]  /*c9d0*/  HADD2.F32 R5, -RZ, R10.H1_H1 ;  /* 0x3000000aff057230 */ /* 0x000fe40000004100 */
[C---:B------:R-:W-:Y:S01]  /*c9e0*/  FFMA.FTZ R26, R3.reuse, R8, -R26 ;  /* 0x00000008031a7223 */ /* 0x040fe2000001081a */
[----:B------:R-:W-:Y:S02]  /*c9f0*/  HADD2.F32 R8, -RZ, R20.H0_H0 ;  /* 0x20000014ff087230 */ /* 0x000fe40000004100 */
[----:B------:R-:W-:Y:S01]  /*ca00*/  FFMA.FTZ R25, R3, R14, R13 ;  /* 0x0000000e03197223 */ /* 0x000fe2000001000d */
[----:B------:R-:W-:-:S02]  /*ca10*/  HADD2.F32 R10, -RZ, R10.H0_H0 ;  /* 0x2000000aff0a7230 */ /* 0x000fc40000004100 */
[CC--:B------:R-:W-:Y:S01]  /*ca20*/  FMUL.FTZ R13, R5.reuse, R9.reuse ;  /* 0x00000009050d7220 */ /* 0x0c0fe20000410000 */
[----:B------:R-:W-:Y:S02]  /*ca30*/  HADD2.F32 R24, -RZ, R24.H1_H1 ;  /* 0x30000018ff187230 */ /* 0x000fe40000004100 */
[-C--:B------:R-:W-:Y:S01]  /*ca40*/  FMUL.FTZ R5, R5, R8.reuse ;  /* 0x0000000805057220 */ /* 0x080fe20000410000 */
[--C-:B------:R-:W-:Y:S02]  /*ca50*/  HADD2.F32 R3, -RZ, R11.reuse.H1_H1 ;  /* 0x3000000bff037230 */ /* 0x100fe40000004100 */
[C---:B------:R-:W-:Y:S01]  /*ca60*/  FFMA.FTZ R29, R10.reuse, R8, -R13 ;  /* 0x000000080a1d7223 */ /* 0x040fe2000001080d */
[----:B------:R-:W-:Y:S02]  /*ca70*/  HADD2.F32 R20, -RZ, R20.H1_H1 ;  /* 0x30000014ff147230 */ /* 0x000fe40000004100 */
[----:B------:R-:W-:Y:S01]  /*ca80*/  FFMA.FTZ R30, R10, R9, R5 ;  /* 0x000000090a1e7223 */ /* 0x000fe20000010005 */
[----:B------:R-:W-:-:S02]  /*ca90*/  HADD2.F32 R11, -RZ, R11.H0_H0 ;  /* 0x2000000bff0b7230 */ /* 0x000fc40000004100 */
[C---:B------:R-:W-:Y:S01]  /*caa0*/  FMUL.FTZ R8, R3.reuse, R24 ;  /* 0x0000001803087220 */ /* 0x040fe20000410000 */
[----:B------:R-:W-:Y:S01]  /*cab0*/  F2FP.F16.E4M3.UNPACK_B R0, R4 ;  /* 0x00000004ff00723e */ /* 0x000fe200020006ff */
[-C--:B------:R-:W-:Y:S01]  /*cac0*/  FMUL.FTZ R10, R3, R20.reuse ;  /* 0x00000014030a7220 */ /* 0x080fe20000410000 */
[-C--:B------:R-:W-:Y:S01]  /*cad0*/  F2FP.F16.E4M3.UNPACK_B R9, R15.reuse ;  /* 0x0000000fff09723e */ /* 0x080fe200020006ff */
[C---:B------:R-:W-:Y:S01]  /*cae0*/  FFMA.FTZ R20, R11.reuse, R20, -R8 ;  /* 0x000000140b147223 */ /* 0x040fe20000010808 */
[----:B------:R-:W-:Y:S01]  /*caf0*/  F2FP.F16.E4M3.UNPACK_B R4, R4.H1 ;  /* 0x00000004ff04723e */ /* 0x000fe200030006ff */
[----:B------:R-:W-:Y:S01]  /*cb00*/  FFMA.FTZ R31, R11, R24, R10 ;  /* 0x000000180b1f7223 */ /* 0x000fe2000001000a */
[-C--:B------:R-:W-:Y:S01]  /*cb10*/  F2FP.F16.E4M3.UNPACK_B R8, R12.reuse ;  /* 0x0000000cff08723e */ /* 0x080fe200020006ff */
[--C-:B------:R-:W-:Y:S01]  /*cb20*/  HADD2.F32 R13, -RZ, R9.reuse.H1_H1 ;  /* 0x30000009ff0d7230 */ /* 0x100fe20000004100 */
[----:B------:R-:W-:Y:S01]  /*cb30*/  F2FP.F16.E4M3.UNPACK_B R12, R12.H1 ;  /* 0x0000000cff0c723e */ /* 0x000fe200030006ff */
[----:B------:R-:W-:Y:S01]  /*cb40*/  HADD2.F32 R10, -RZ, R9.H0_H0 ;  /* 0x20000009ff0a7230 */ /* 0x000fe20000004100 */
[----:B------:R-:W-:Y:S01]  /*cb50*/  F2FP.F16.E4M3.UNPACK_B R15, R15.H1 ;  /* 0x0000000fff0f723e */ /* 0x000fe200030006ff */
[----:B------:R-:W-:-:S02]  /*cb60*/  HADD2.F32 R5, -RZ, R4.H1_H1 ;  /* 0x30000004ff057230 */ /* 0x000fc40000004100 */
[----:B------:R-:W-:Y:S02]  /*cb70*/  HADD2.F32 R9, -RZ, R8.H1_H1 ;  /* 0x30000008ff097230 */ /* 0x000fe40000004100 */
[----:B------:R-:W-:Y:S02]  /*cb80*/  HADD2.F32 R3, -RZ, R0.H1_H1 ;  /* 0x30000000ff037230 */ /* 0x000fe40000004100 */
[C---:B------:R-:W-:Y:S01]  /*cb90*/  FMUL.FTZ R11, R5.reuse, R13 ;  /* 0x0000000d050b7220 */ /* 0x040fe20000410000 */
[----:B------:R-:W-:Y:S02]  /*cba0*/  HADD2.F32 R8, -RZ, R8.H0_H0 ;  /* 0x20000008ff087230 */ /* 0x000fe40000004100 */
[----:B------:R-:W-:Y:S01]  /*cbb0*/  FMUL.FTZ R21, R5, R9 ;  /* 0x0000000905157220 */ /* 0x000fe20000410000 */
[----:B------:R-:W-:Y:S02]  /*cbc0*/  HADD2.F32 R4, -RZ, R4.H0_H0 ;  /* 0x20000004ff047230 */ /* 0x000fe40000004100 */
[----:B------:R-:W-:Y:S01]  /*cbd0*/  FMUL.FTZ R5, R3, R10 ;  /* 0x0000000a03057220 */ /* 0x000fe20000410000 */
[----:B------:R-:W-:-:S02]  /*cbe0*/  HADD2.F32 R0, -RZ, R0.H0_H0 ;  /* 0x20000000ff007230 */ /* 0x000fc40000004100 */
[-C--:B------:R-:W-:Y:S01]  /*cbf0*/  FMUL.FTZ R3, R3, R8.reuse ;  /* 0x0000000803037220 */ /* 0x080fe20000410000 */
[C---:B------:R-:W-:Y:S01]  /*cc00*/  FFMA.FTZ R11, R4.reuse, R9, -R11 ;  /* 0x00000009040b7223 */ /* 0x040fe2000001080b */
[----:B------:R-:W-:Y:S01]  /*cc10*/  FFMA.FTZ R14, R4, R13, R21 ;  /* 0x0000000d040e7223 */ /* 0x000fe20000010015 */
[C---:B------:R-:W-:Y:S01]  /*cc20*/  FFMA.FTZ R9, R0.reuse, R8, -R5 ;  /* 0x0000000800097223 */ /* 0x040fe20000010805 */
[----:B------:R-:W-:Y:S01]  /*cc30*/  FFMA.FTZ R10, R0, R10, R3 ;  /* 0x0000000a000a7223 */ /* 0x000fe20000010003 */
[----:B------:R-:W-:Y:S02]  /*cc40*/  HADD2.F32 R4, -RZ, R12.H1_H1 ;  /* 0x3000000cff047230 */ /* 0x000fe40000004100 */
[----:B------:R-:W-:Y:S02]  /*cc50*/  HADD2.F32 R3, -RZ, R7.H1_H1 ;  /* 0x30000007ff037230 */ /* 0x000fe40000004100 */
[--C-:B------:R-:W-:Y:S02]  /*cc60*/  HADD2.F32 R8, -RZ, R15.reuse.H1_H1 ;  /* 0x3000000fff087230 */ /* 0x100fe40000004100 */
[----:B------:R-:W-:-:S02]  /*cc70*/  HADD2.F32 R15, -RZ, R15.H0_H0 ;  /* 0x2000000fff0f7230 */ /* 0x000fc40000004100 */
[C---:B------:R-:W-:Y:S01]  /*cc80*/  FMUL.FTZ R13, R3.reuse, R4 ;  /* 0x00000004030d7220 */ /* 0x040fe20000410000 */
[----:B------:R-:W-:Y:S02]  /*cc90*/  HADD2.F32 R0, -RZ, R6.H1_H1 ;  /* 0x30000006ff007230 */ /* 0x000fe40000004100 */
        /* <DEDUP_REMOVED lines=18> */
[----:B------:R0:W-:Y:S01]  /*cdc0*/  STS.128 [R212+0x1f000], R4 ;  /* 0x01f00004d4007388 */ /* 0x0001e20000000c00 */
[----:B------:R-:W-:Y:S05]  /*cdd0*/  BRA `(.L_x_1459) ;  /* 0x00000048000c7947 */ /* 0x000fea0003800000 */
.L_x_1432:
[----:B------:R-:W1:Y:S01]  /*cde0*/  LDC R0, c[0x0][0x448] ;  /* 0x00011200ff007b82 */ /* 0x000e620000000800 */
[----:B------:R-:W-:Y:S01]  /*cdf0*/  MOV R25, R29 ;  /* 0x0000001d00197202 */ /* 0x000fe20000000f00 */
[----:B------:R-:W-:Y:S01]  /*ce00*/  ULDC.64 UR4, c[0x0][0x3f8] ;  /* 0x0000fe0000047ab9 */ /* 0x000fe20000000a00 */
[----:B------:R-:W-:Y:S01]  /*ce10*/  IMAD.MOV.U32 R27, RZ, RZ, R31 ;  /* 0x000000ffff1b7224 */ /* 0x000fe200078e001f */
[----:B------:R-:W-:Y:S01]  /*ce20*/  ULDC.64 UR6, c[0x0][0x408] ;  /* 0x0001020000067ab9 */ /* 0x000fe20000000a00 */
[----:B------:R-:W-:Y:S01]  /*ce30*/  ULDC.64 UR8, c[0x0][0x400] ;  /* 0x0001000000087ab9 */ /* 0x000fe20000000a00 */
[----:B-1----:R-:W-:-:S13]  /*ce40*/  ISETP.NE.AND P0, PT, R0, 0x1, PT ;  /* 0x000000010000780c */ /* 0x002fda0003f05270 */
[----:B------:R-:W1:Y:S08]  /*ce50*/  @P0 LDC R4, c[0x0][0x44c] ;  /* 0x00011300ff040b82 */ /* 0x000e700000000800 */
[----:B------:R-:W2:Y:S01]  /*ce60*/  @P0 LDC R5, c[0x0][0x450] ;  /* 0x00011400ff050b82 */ /* 0x000ea20000000800 */
[----:B-1----:R-:W-:-:S05]  /*ce70*/  @P0 IMAD.HI.U32 R4, R3, R4, RZ ;  /* 0x0000000403040227 */ /* 0x002fca00078e00ff */
[----:B--2---:R-:W-:-:S04]  /*ce80*/  @P0 SHF.R.U32.HI R3, RZ, R5, R4 ;  /* 0x00000005ff030219 */ /* 0x004fc80000011604 */
[----:B------:R-:W-:Y:S01]  /*ce90*/  SHF.R.S32.HI R4, RZ, 0x1f, R3 ;  /* 0x0000001fff047819 */ /* 0x000fe20000011403 */
[----:B------:R-:W-:-:S04]  /*cea0*/  IMAD.WIDE.U32 R24, R3, UR4, R24 ;  /* 0x0000000403187c25 */ /* 0x000fc8000f8e0018 */
[----:B------:R-:W-:Y:S02]  /*ceb0*/  IMAD R6, R4, UR4, RZ ;  /* 0x0000000404067c24 */ /* 0x000fe4000f8e02ff */
[----:B------:R-:W-:-:S04]  /*cec0*/  IMAD.WIDE.U32 R26, R3, UR6, R26 ;  /* 0x00000006031a7c25 */ /* 0x000fc8000f8e001a */
[----:B------:R-:W-:Y:S01]  /*ced0*/  IMAD R4, R4, UR6, RZ ;  /* 0x0000000604047c24 */ /* 0x000fe2000f8e02ff */
[----:B------:R-:W-:Y:S01]  /*cee0*/  IADD3 R55, P1, R26, UR8, RZ ;  /* 0x000000081a377c10 */ /* 0x000fe2000ff3e0ff */
[C---:B------:R-:W-:Y:S01]  /*cef0*/  IMAD R5, R3.reuse, UR5, R6 ;  /* 0x0000000503057c24 */ /* 0x040fe2000f8e0206 */
[----:B------:R-:W-:Y:S01]  /*cf00*/  ULDC.64 UR4, c[0x0][0x3e8] ;  /* 0x0000fa0000047ab9 */ /* 0x000fe20000000a00 */
[----:B------:R-:W-:Y:S01]  /*cf10*/  IMAD R53, R3, UR7, R4 ;  /* 0x0000000703357c24 */ /* 0x000fe2000f8e0204 */
[----:B------:R-:W-:Y:S01]  /*cf20*/  IADD3 R37, P0, R24, UR4, RZ ;  /* 0x0000000418257c10 */ /* 0x000fe2000ff1e0ff */
[----:B------:R-:W-:-:S03]  /*cf30*/  UMOV UR4, 0xffffffff ;  /* 0xffffffff00047882 */ /* 0x000fc60000000000 */
[----:B------:R-:W-:Y:S02]  /*cf40*/  IADD3.X R10, R25, UR5, R5, P0, !PT ;  /* 0x00000005190a7c10 */ /* 0x000fe400087fe405 */
[----:B------:R-:W-:Y:S01]  /*cf50*/  IADD3.X R53, R27, UR9, R53, P1, !PT ;  /* 0x000000091b357c10 */ /* 0x000fe20008ffe435 */
[----:B------:R-:W-:Y:S06]  /*cf60*/  BRA.DIV UR4, `(.L_x_1462) ;  /* 0x000001aa04a07947 */ /* 0x000fec000b800000 */
[----:B------:R-:W1:Y:S01]  /*cf70*/  LDC R54, c[0x0][0x3f4] ;  /* 0x0000fd00ff367b82 */ /* 0x000e620000000800 */
[----:B------:R-:W2:Y:S01]  /*cf80*/  SHFL.IDX PT, R5, R37, RZ, 0x181f ;  /* 0x00181fff25057589 */ /* 0x000ea200000e0000 */
[----:B------:R-:W-:-:S03]  /*cf90*/  IMAD R59, R195, R0, RZ ;  /* 0x00000000c33b7224 */ /* 0x000fc600078e02ff */
[----:B------:R-:W3:Y:S04]  /*cfa0*/  SHFL.IDX PT, R14, R55, RZ, 0x181f ;  /* 0x00181fff370e7589 */ /* 0x000ee800000e0000 */
[----:B------:R-:W4:Y:S04]  /*cfb0*/  SHFL.IDX PT, R3, R10, RZ, 0x181f ;  /* 0x00181fff0a037589 */ /* 0x000f2800000e0000 */
[----:B------:R-:W5:Y:S01]  /*cfc0*/  SHFL.IDX PT, R7, R53, RZ, 0x181f ;  /* 0x00181fff35077589 */ /* 0x000f6200000e0000 */
[----:B-1----:R-:W-:-:S04]  /*cfd0*/  ISETP.GE.AND P0, PT, R22, R54, PT ;  /* 0x000000361600720c */ /* 0x002fc80003f06270 */
[----:B------:R-:W-:-:S13]  /*cfe0*/  ISETP.GE.OR P1, PT, R52, R59, P0 ;  /* 0x0000003b3400720c */ /* 0x000fda0000726670 */
[C---:B--2---:R-:W-:Y:S02]  /*cff0*/  @!P1 IADD3 R0, P2, R22.reuse, R5, RZ ;  /* 0x0000000516009210 */ /* 0x044fe40007f5e0ff */
[----:B---3--:R-:W-:-:S03]  /*d000*/  @!P1 IADD3 R14, P3, R22, R14, RZ ;  /* 0x0000000e160e9210 */ /* 0x008fc60007f7e0ff */
[--C-:B----4-:R-:W-:Y:S02]  /*d010*/  @!P1 IMAD.X R5, R3, 0x1, R23.reuse, P2 ;  /* 0x0000000103059824 */ /* 0x110fe400010e0617 */
[----:B-----5:R-:W-:Y:S02]  /*d020*/  @!P1 IMAD.X R3, R7, 0x1, R23, P3 ;  /* 0x0000000107039824 */ /* 0x020fe400018e0617 */
[----:B------:R-:W-:Y:S02]  /*d030*/  @!P1 IMAD.MOV.U32 R4, RZ, RZ, R0 ;  /* 0x000000ffff049224 */ /* 0x000fe400078e0000 */
[----:B------:R-:W-:Y:S02]  /*d040*/  @!P1 IMAD.MOV.U32 R24, RZ, RZ, R14 ;  /* 0x000000ffff189224 */ /* 0x000fe400078e000e */
[----:B------:R-:W-:Y:S02]  /*d050*/  @!P1 IMAD.MOV.U32 R25, RZ, RZ, R3 ;  /* 0x000000ffff199224 */ /* 0x000fe400078e0003 */
[----:B------:R-:W2:Y:S04]  /*d060*/  @!P1 LD.E.128 R4, desc[UR46][R4.64] ;  /* 0x0000002e04049980 */ /* 0x000ea8000c101d00 */
[----:B------:R-:W3:Y:S01]  /*d070*/  @!P1 LD.E.128 R24, desc[UR46][R24.64] ;  /* 0x0000002e18189980 */ /* 0x000ee2000c101d00 */
[----:B------:R-:W-:-:S02]  /*d080*/  CS2R R50, SRZ ;  /* 0x0000000000327805 */ /* 0x000fc4000001ff00 */
[----:B------:R-:W-:Y:S02]  /*d090*/  CS2R R40, SRZ ;  /* 0x0000000000287805 */ /* 0x000fe4000001ff00 */
[----:B------:R-:W-:Y:S01]  /*d0a0*/  CS2R R38, SRZ ;  /* 0x0000000000267805 */ /* 0x000fe2000001ff00 */
[----:B------:R1:W4:Y:S01]  /*d0b0*/  SHFL.IDX PT, R3, R10, 0x1, 0x181f ;  /* 0x00381f000a037f89 */ /* 0x00032200000e0000 */
[----:B------:R-:W-:-:S03]  /*d0c0*/  CS2R R20, SRZ ;  /* 0x0000000000147805 */ /* 0x000fc6000001ff00 */
[----:B------:R1:W0:Y:S04]  /*d0d0*/  SHFL.IDX PT, R9, R37, 0x1, 0x181f ;  /* 0x00381f0025097f89 */ /* 0x00022800000e0000 */
[----:B------:R1:W0:Y:S04]  /*d0e0*/  SHFL.IDX PT, R33, R53, 0x1, 0x181f ;  /* 0x00381f0035217f89 */ /* 0x00022800000e0000 */
[----:B------:R1:W0:Y:S01]  /*d0f0*/  SHFL.IDX PT, R14, R55, 0x1, 0x181f ;  /* 0x00381f00370e7f89 */ /* 0x00022200000e0000 */
[----:B--2---:R-:W-:Y:S01]  /*d100*/  @!P1 IMAD.MOV.U32 R50, RZ, RZ, R4 ;  /* 0x000000ffff329224 */ /* 0x004fe200078e0004 */
[----:B------:R-:W-:Y:S01]  /*d110*/  @!P1 MOV R40, R6 ;  /* 0x0000000600289202 */ /* 0x000fe20000000f00 */
[----:B------:R-:W-:Y:S01]  /*d120*/  @!P1 IMAD.MOV.U32 R51, RZ, RZ, R5 ;  /* 0x000000ffff339224 */ /* 0x000fe200078e0005 */
[----:B------:R-:W-:Y:S01]  /*d130*/  CS2R R4, SRZ ;  /* 0x0000000000047805 */ /* 0x000fe2000001ff00 */
[----:B------:R-:W-:-:S02]  /*d140*/  @!P1 IMAD.MOV.U32 R41, RZ, RZ, R7 ;  /* 0x000000ffff299224 */ /* 0x000fc400078e0007 */
[----:B---3--:R-:W-:Y:S02]  /*d150*/  @!P1 IMAD.MOV.U32 R38, RZ, RZ, R24 ;  /* 0x000000ffff269224 */ /* 0x008fe400078e0018 */
[----:B------:R-:W-:Y:S02]  /*d160*/  @!P1 IMAD.MOV.U32 R39, RZ, RZ, R25 ;  /* 0x000000ffff279224 */ /* 0x000fe400078e0019 */
[----:B------:R-:W-:Y:S02]  /*d170*/  @!P1 IMAD.MOV.U32 R20, RZ, RZ, R26 ;  /* 0x000000ffff149224 */ /* 0x000fe400078e001a */
[----:B01--4-:R-:W-:-:S07]  /*d180*/  @!P1 IMAD.MOV.U32 R21, RZ, RZ, R27 ;  /* 0x000000ffff159224 */ /* 0x013fce00078e001b */
.L_x_1769:
[----:B------:R-:W-:Y:S01]  /*d190*/  VIADD R0, R52, 0x20 ;  /* 0x0000002034007836 */ /* 0x000fe20000000000 */
[----:B------:R-:W-:Y:S01]  /*d1a0*/  BSSY B1, `(.L_x_1463) ;  /* 0x0000010000017945 */ /* 0x000fe20003800000 */
[----:B------:R-:W-:Y:S02]  /*d1b0*/  CS2R R6, SRZ ;  /* 0x0000000000067805 */ /* 0x000fe4000001ff00 */
[----:B------:R-:W-:Y:S02]  /*d1c0*/  CS2R R28, SRZ ;  /* 0x00000000001c7805 */ /* 0x000fe4000001ff00 */
[----:B------:R-:W-:Y:S02]  /*d1d0*/  CS2R R30, SRZ ;  /* 0x00000000001e7805 */ /* 0x000fe4000001ff00 */
[----:B------:R-:W-:-:S13]  /*d1e0*/  ISETP.GE.AND P1, PT, R0, R59, PT ;  /* 0x0000003b0000720c */ /* 0x000fda0003f26270 */
[----:B------:R-:W-:Y:S05]  /*d1f0*/  @P1 BRA `(.L_x_1464) ;  /* 0x0000000000281947 */ /* 0x000fea0003800000 */
[----:B------:R-:W-:Y:S02]  /*d200*/  CS2R R6, SRZ ;  /* 0x0000000000067805 */ /* 0x000fe4000001ff00 */
[----:B------:R-:W-:Y:S02]  /*d210*/  CS2R R28, SRZ ;  /* 0x00000000001c7805 */ /* 0x000fe4000001ff00 */
[----:B------:R-:W-:Y:S01]  /*d220*/  CS2R R30, SRZ ;  /* 0x00000000001e7805 */ /* 0x000fe2000001ff00 */
[----:B------:R-:W-:Y:S06]  /*d230*/  @P0 BRA `(.L_x_1464) ;  /* 0x0000000000180947 */ /* 0x000fec0003800000 */
[C---:B------:R-:W-:Y:S02]  /*d240*/  IADD3 R28, P1, R22.reuse, R9, RZ ;  /* 0x00000009161c7210 */ /* 0x040fe40007f3e0ff */
[----:B------:R-:W-:-:S03]  /*d250*/  IADD3 R4, P2, R22, R14, RZ ;  /* 0x0000000e16047210 */ /* 0x000fc60007f5e0ff */
[--C-:B------:R-:W-:Y:S02]  /*d260*/  IMAD.X R29, R3, 0x1, R23.reuse, P1 ;  /* 0x00000001031d7824 */ /* 0x100fe400008e0617 */
[----:B------:R-:W-:-:S04]  /*d270*/  IMAD.X R5, R33, 0x1, R23, P2 ;  /* 0x0000000121057824 */ /* 0x000fc800010e0617 */
[----:B------:R-:W5:Y:S04]  /*d280*/  LD.E.128 R28, desc[UR46][R28.64] ;  /* 0x0000002e1c1c7980 */ /* 0x000f68000c101d00 */
[----:B------:R-:W5:Y:S02]  /*d290*/  LD.E.128 R4, desc[UR46][R4.64] ;  /* 0x0000002e04047980 */ /* 0x000f64000c101d00 */
.L_x_1464:
[----:B------:R-:W-:Y:S05]  /*d2a0*/  BSYNC B1 ;  /* 0x0000000000017941 */ /* 0x000fea0003800000 */
.L_x_1463:
[----:B------:R-:W-:-:S03]  /*d2b0*/  UMOV UR4, 0xffffffff ;  /* 0xffffffff00047882 */ /* 0x000fc60000000000 */
[----:B------:R-:W-:Y:S05]  /*d2c0*/  BRA.DIV UR4, `(.L_x_1465) ;  /* 0x000001aa04f07947 */ /* 0x000fea000b800000 */
[----:B------:R-:W0:Y:S01]  /*d2d0*/  SHFL.IDX PT, R9, R37, 0x2, 0x181f ;  /* 0x00581f0025097f89 */ /* 0x000e2200000e0000 */
[----:B------:R-:W-:-:S03]  /*d2e0*/  IADD3 R0, R52, 0x40, RZ ;  /* 0x0000004034007810 */ /* 0x000fc60007ffe0ff */
[----:B------:R-:W1:Y:S01]  /*d2f0*/  SHFL.IDX PT, R14, R55, 0x2, 0x181f ;  /* 0x00581f00370e7f89 */ /* 0x000e6200000e0000 */
[----:B------:R-:W-:-:S03]  /*d300*/  ISETP.GE.OR P1, PT, R0, R59, P0 ;  /* 0x0000003b0000720c */ /* 0x000fc60000726670 */
[----:B------:R-:W2:Y:S04]  /*d310*/  SHFL.IDX PT, R3, R10, 0x2, 0x181f ;  /* 0x00581f000a037f89 */ /* 0x000ea800000e0000 */
[----:B------:R-:W3:Y:S06]  /*d320*/  SHFL.IDX PT, R25, R53, 0x2, 0x181f ;  /* 0x00581f0035197f89 */ /* 0x000eec00000e0000 */
[----:B0-----:R-:W-:-:S02]  /*d330*/  @!P1 IADD3 R0, P2, R22, R9, RZ ;  /* 0x0000000916009210 */ /* 0x001fc40007f5e0ff */
[----:B-1----:R-:W-:-:S03]  /*d340*/  @!P1 IADD3 R14, P3, R22, R14, RZ ;  /* 0x0000000e160e9210 */ /* 0x002fc60007f7e0ff */
[----:B------:R-:W-:Y:S02]  /*d350*/  @!P1 IMAD.MOV.U32 R8, RZ, RZ, R0 ;  /* 0x000000ffff089224 */ /* 0x000fe400078e0000 */
[--C-:B--2---:R-:W-:Y:S02]  /*d360*/  @!P1 IMAD.X R9, R3, 0x1, R23.reuse, P2 ;  /* 0x0000000103099824 */ /* 0x104fe400010e0617 */
[----:B---3--:R-:W-:Y:S02]  /*d370*/  @!P1 IMAD.X R3, R25, 0x1, R23, P3 ;  /* 0x0000000119039824 */ /* 0x008fe400018e0617 */
[----:B------:R-:W-:Y:S01]  /*d380*/  @!P1 IMAD.MOV.U32 R32, RZ, RZ, R14 ;  /* 0x000000ffff209224 */ /* 0x000fe200078e000e */
[----:B------:R0:W2:Y:S01]  /*d390*/  @!P1 LD.E.128 R24, desc[UR46][R8.64] ;  /* 0x0000002e08189980 */ /* 0x0000a2000c101d00 */
[----:B------:R-:W-:-:S06]  /*d3a0*/  @!P1 IMAD.MOV.U32 R33, RZ, RZ, R3 ;  /* 0x000000ffff219224 */ /* 0x000fcc00078e0003 */
[----:B------:R-:W3:Y:S01]  /*d3b0*/  @!P1 LD.E.128 R32, desc[UR46][R32.64] ;  /* 0x0000002e20209980 */ /* 0x000ee2000c101d00 */
[----:B------:R-:W-:Y:S02]  /*d3c0*/  CS2R R42, SRZ ;  /* 0x00000000002a7805 */ /* 0x000fe4000001ff00 */
[----:B------:R-:W-:Y:S02]  /*d3d0*/  CS2R R44, SRZ ;  /* 0x00000000002c7805 */ /* 0x000fe4000001ff00 */
[----:B------:R-:W-:Y:S01]  /*d3e0*/  CS2R R46, SRZ ;  /* 0x00000000002e7805 */ /* 0x000fe2000001ff00 */
[----:B------:R-:W1:Y:S01]  /*d3f0*/  SHFL.IDX PT, R37, R37, 0x3, 0x181f ;  /* 0x00781f0025257f89 */ /* 0x000e6200000e0000 */
[----:B------:R-:W-:Y:S02]  /*d400*/  CS2R R48, SRZ ;  /* 0x0000000000307805 */ /* 0x000fe4000001ff00 */
[----:B0-----:R-:W-:Y:S01]  /*d410*/  CS2R R8, SRZ ;  /* 0x0000000000087805 */ /* 0x001fe2000001ff00 */
[----:B------:R0:W4:Y:S04]  /*d420*/  SHFL.IDX PT, R3, R10, 0x3, 0x181f ;  /* 0x00781f000a037f89 */ /* 0x00012800000e0000 */
[----:B------:R-:W0:Y:S04]  /*d430*/  SHFL.IDX PT, R55, R55, 0x3, 0x181f ;  /* 0x00781f0037377f89 */ /* 0x000e2800000e0000 */
[----:B------:R-:W0:Y:S01]  /*d440*/  SHFL.IDX PT, R53, R53, 0x3, 0x181f ;  /* 0x00781f0035357f89 */ /* 0x000e2200000e0000 */
[----:B--2---:R-:W-:Y:S01]  /*d450*/  @!P1 IMAD.MOV.U32 R42, RZ, RZ, R24 ;  /* 0x000000ffff2a9224 */ /* 0x004fe200078e0018 */
[----:B------:R-:W-:Y:S01]  /*d460*/  @!P1 MOV R45, R27 ;  /* 0x0000001b002d9202 */ /* 0x000fe20000000f00 */
[----:B------:R-:W-:-:S02]  /*d470*/  @!P1 IMAD.MOV.U32 R43, RZ, RZ, R25 ;  /* 0x000000ffff2b9224 */ /* 0x000fc400078e0019 */
[----:B------:R-:W-:Y:S02]  /*d480*/  @!P1 IMAD.MOV.U32 R44, RZ, RZ, R26 ;  /* 0x000000ffff2c9224 */ /* 0x000fe400078e001a */
[----:B---3--:R-:W-:Y:S02]  /*d490*/  @!P1 IMAD.MOV.U32 R46, RZ, RZ, R32 ;  /* 0x000000ffff2e9224 */ /* 0x008fe400078e0020 */
[----:B------:R-:W-:Y:S02]  /*d4a0*/  @!P1 IMAD.MOV.U32 R47, RZ, RZ, R33 ;  /* 0x000000ffff2f9224 */ /* 0x000fe400078e0021 */
[----:B------:R-:W-:Y:S02]  /*d4b0*/  @!P1 IMAD.MOV.U32 R48, RZ, RZ, R34 ;  /* 0x000000ffff309224 */ /* 0x000fe400078e0022 */
[----:B01--4-:R-:W-:-:S07]  /*d4c0*/  @!P1 IMAD.MOV.U32 R49, RZ, RZ, R35 ;  /* 0x000000ffff319224 */ /* 0x013fce00078e0023 */
.L_x_1779:
        /* <DEDUP_REMOVED lines=17> */
.L_x_1467:
[----:B------:R-:W-:Y:S05]  /*d5e0*/  BSYNC B1 ;  /* 0x0000000000017941 */ /* 0x000fea0003800000 */
.L_x_1466:
[----:B------:R-:W-:Y:S01]  /*d5f0*/  ULEA.HI UR4, UR43, UR43, URZ, 0x1 ;  /* 0x0000002b2b047291 */ /* 0x000fe2000f8f083f */
[----:B------:R-:W-:Y:S01]  /*d600*/  VIADDMNMX R59, R59, -R204, 0x80, PT ;  /* 0x000000803b3b7446 */ /* 0x000fe200038009cc */
[----:B------:R-:W-:Y:S02]  /*d610*/  BSSY B1, `(.L_x_1468) ;  /* 0x000000b000017945 */ /* 0x000fe40003800000 */
[----:B------:R-:W-:Y:S01]  /*d620*/  ULOP3.LUT UR4, UR4, 0xfffffffe, URZ, 0xc0, !UPT ;  /* 0xfffffffe04047892 */ /* 0x000fe2000f8ec03f */
[-C--:B------:R-:W-:Y:S02]  /*d630*/  ISETP.GE.OR P3, PT, R17, R59.reuse, P0 ;  /* 0x0000003b1100720c */ /* 0x080fe40000766670 */
[-C--:B------:R-:W-:Y:S01]  /*d640*/  ISETP.GE.OR P2, PT, R218, R59.reuse, P0 ;  /* 0x0000003bda00720c */ /* 0x080fe20000746670 */
[----:B------:R-:W-:Y:S01]  /*d650*/  UIADD3 UR4, UR43, -UR4, URZ ;  /* 0x800000042b047290 */ /* 0x000fe2000fffe03f */
[-C--:B------:R-:W-:Y:S02]  /*d660*/  ISETP.GE.OR P1, PT, R237, R59.reuse, P0 ;  /* 0x0000003bed00720c */ /* 0x080fe40000726670 */
[----:B------:R-:W-:-:S03]  /*d670*/  ISETP.GE.OR P0, PT, R236, R59, P0 ;  /* 0x0000003bec00720c */ /* 0x000fc60000706670 */
[----:B------:R-:W-:-:S05]  /*d680*/  IMAD.U32 R3, RZ, RZ, UR4 ;  /* 0x00000004ff037e24 */ /* 0x000fca000f8e00ff */
[----:B------:R-:W-:-:S04]  /*d690*/  SHF.L.U32 R3, R3, 0x1f, RZ ;  /* 0x0000001f03037819 */ /* 0x000fc800000006ff */
[----:B------:R-:W0:Y:S02]  /*d6a0*/  SYNCS.PHASECHK.TRANS64.TRYWAIT P4, [R16+URZ+0x28400], R3 ;  /* 0x02840003100075a7 */ /* 0x000e24000808017f */
[----:B0-----:R-:W-:Y:S05]  /*d6b0*/  @!P4 BRA `(.L_x_1469) ;  /* 0x000001ac0018c947 */ /* 0x001fea0003800000 */
.L_x_1780:
[----:B------:R-:W-:Y:S05]  /*d6c0*/  BSYNC B1 ;  /* 0x0000000000017941 */ /* 0x000fea0003800000 */
.L_x_1468:
[----:B------:R-:W-:Y:S04]  /*d6d0*/  BSSY B1, `(.L_x_1470) ;  /* 0x0000100000017945 */ /* 0x000fe80003800000 */
[----:B------:R-:W-:Y:S05]  /*d6e0*/  @P3 BRA `(.L_x_1471) ;  /* 0x0000000c00f83947 */ /* 0x000fea0003800000 */
[----:B------:R-:W-:Y:S02]  /*d6f0*/  SHF.R.U32.HI R0, RZ, 0x8, R50 ;  /* 0x00000008ff007819 */ /* 0x000fe40000011632 */
[----:B------:R-:W-:Y:S02]  /*d700*/  LOP3.LUT R24, R50, 0xff, RZ, 0xc0, !PT ;  /* 0x000000ff32187812 */ /* 0x000fe400078ec0ff */
[----:B0-----:R-:W-:Y:S02]  /*d710*/  LOP3.LUT R3, R0, 0xff, RZ, 0xc0, !PT ;  /* 0x000000ff00037812 */ /* 0x001fe400078ec0ff */
[----:B------:R-:W-:Y:S02]  /*d720*/  LEA.HI R0, R54, R215, RZ, 0x1c ;  /* 0x000000d736007211 */ /* 0x000fe400078fe0ff */
[----:B------:R-:W-:Y:S02]  /*d730*/  PRMT R52, R3, 0x7604, R24 ;  /* 0x0000760403347816 */ /* 0x000fe40000000018 */
[----:B------:R-:W-:-:S02]  /*d740*/  SHF.R.S32.HI R3, RZ, 0x1f, R0 ;  /* 0x0000001fff037819 */ /* 0x000fc40000011400 */
[----:B------:R-:W-:Y:S02]  /*d750*/  SHF.R.U32.HI R33, RZ, 0x8, R41 ;  /* 0x00000008ff217819 */ /* 0x000fe40000011629 */
[----:B------:R-:W-:Y:S02]  /*d760*/  LEA.HI R24, R3, R0, RZ, 0x3 ;  /* 0x0000000003187211 */ /* 0x000fe400078f18ff */
[----:B------:R-:W-:Y:S02]  /*d770*/  SHF.L.U32 R3, R0, 0x4, RZ ;  /* 0x0000000400037819 */ /* 0x000fe400000006ff */
[----:B------:R-:W-:Y:S01]  /*d780*/  SHF.R.U32.HI R25, RZ, 0x8, R51 ;  /* 0x00000008ff197819 */ /* 0x000fe20000011633 */
[----:B------:R-:W-:Y:S01]  /*d790*/  IMAD.SHL.U32 R24, R24, 0x800, RZ ;  /* 0x0000080018187824 */ /* 0x000fe200078e00ff */
[----:B------:R-:W-:Y:S02]  /*d7a0*/  LOP3.LUT R0, R208, 0x70, R3, 0xf8, !PT ;  /* 0x00000070d0007812 */ /* 0x000fe400078ef803 */
[----:B------:R-:W-:-:S02]  /*d7b0*/  LOP3.LUT R32, R41, 0xff, RZ, 0xc0, !PT ;  /* 0x000000ff29207812 */ /* 0x000fc400078ec0ff */
[----:B------:R-:W-:Y:S02]  /*d7c0*/  LOP3.LUT R3, R33, 0xff, RZ, 0xc0, !PT ;  /* 0x000000ff21037812 */ /* 0x000fe400078ec0ff */
[----:B------:R-:W-:Y:S02]  /*d7d0*/  SHF.R.U32.HI R27, RZ, 0x8, R38 ;  /* 0x00000008ff1b7819 */ /* 0x000fe40000011626 */
[----:B------:R-:W-:Y:S02]  /*d7e0*/  LOP3.LUT R0, R0, R235, RZ, 0x3c, !PT ;  /* 0x000000eb00007212 */ /* 0x000fe400078e3cff */
[----:B------:R-:W-:Y:S02]  /*d7f0*/  LOP3.LUT R24, R24, 0xffffc000, RZ, 0xc0, !PT ;  /* 0xffffc00018187812 */ /* 0x000fe400078ec0ff */
[----:B------:R-:W-:Y:S02]  /*d800*/  LOP3.LUT R26, R51, 0xff, RZ, 0xc0, !PT ;  /* 0x000000ff331a7812 */ /* 0x000fe400078ec0ff */
[----:B------:R-:W-:-:S02]  /*d810*/  LOP3.LUT R25, R25, 0xff, RZ, 0xc0, !PT ;  /* 0x000000ff19197812 */ /* 0x000fc400078ec0ff */
[----:B------:R-:W-:Y:S02]  /*d820*/  PRMT R62, R3, 0x7604, R32 ;  /* 0x00007604033e7816 */ /* 0x000fe40000000020 */
[----:B------:R-:W-:Y:S02]  /*d830*/  LOP3.LUT R34, R38, 0xff, RZ, 0xc0, !PT ;  /* 0x000000ff26227812 */ /* 0x000fe400078ec0ff */
[----:B------:R-:W-:Y:S02]  /*d840*/  LOP3.LUT R27, R27, 0xff, RZ, 0xc0, !PT ;  /* 0x000000ff1b1b7812 */ /* 0x000fe400078ec0ff */
[----:B------:R-:W-:Y:S02]  /*d850*/  IADD3 R3, R0, R24, R211 ;  /* 0x0000001800037210 */ /* 0x000fe40007ffe0d3 */
[----:B------:R-:W-:Y:S02]  /*d860*/  SHF.R.U32.HI R0, RZ, 0x8, R39 ;  /* 0x00000008ff007819 */ /* 0x000fe40000011627 */
[----:B------:R-:W-:-:S02]  /*d870*/  PRMT R58, R25, 0x7604, R26 ;  /* 0x00007604193a7816 */ /* 0x000fc4000000001a */
[----:B------:R-:W-:Y:S02]  /*d880*/  SHF.R.U32.HI R25, RZ, 0x8, R40 ;  /* 0x00000008ff197819 */ /* 0x000fe40000011628 */
[----:B------:R-:W-:Y:S02]  /*d890*/  PRMT R59, R27, 0x7604, R34 ;  /* 0x000076041b3b7816 */ /* 0x000fe40000000022 */
[----:B------:R-:W-:Y:S02]  /*d8a0*/  LOP3.LUT R33, R39, 0xff, RZ, 0xc0, !PT ;  /* 0x000000ff27217812 */ /* 0x000fe400078ec0ff */
[----:B------:R-:W-:Y:S02]  /*d8b0*/  SHF.R.U32.HI R32, RZ, 0x8, R20 ;  /* 0x00000008ff207819 */ /* 0x000fe40000011614 */
[----:B------:R-:W-:Y:S02]  /*d8c0*/  SHF.R.U32.HI R34, RZ, 0x8, R21 ;  /* 0x00000008ff227819 */ /* 0x000fe40000011615 */
[----:B------:R-:W-:-:S02]  /*d8d0*/  LOP3.LUT R0, R0, 0xff, RZ, 0xc0, !PT ;  /* 0x000000ff00007812 */ /* 0x000fc400078ec0ff */
[----:B------:R-:W-:Y:S02]  /*d8e0*/  LOP3.LUT R26, R40, 0xff, RZ, 0xc0, !PT ;  /* 0x000000ff281a7812 */ /* 0x000fe400078ec0ff */
[----:B------:R-:W-:Y:S02]  /*d8f0*/  LOP3.LUT R25, R25, 0xff, RZ, 0xc0, !PT ;  /* 0x000000ff19197812 */ /* 0x000fe400078ec0ff */
[----:B------:R-:W-:Y:S02]  /*d900*/  LOP3.LUT R35, R20, 0xff, RZ, 0xc0, !PT ;  /* 0x000000ff14237812 */ /* 0x000fe400078ec0ff */
[----:B------:R-:W-:Y:S02]  /*d910*/  LOP3.LUT R32, R32, 0xff, RZ, 0xc0, !PT ;  /* 0x000000ff20207812 */ /* 0x000fe400078ec0ff */
[----:B------:R-:W-:Y:S02]  /*d920*/  LOP3.LUT R34, R34, 0xff, RZ, 0xc0, !PT ;  /* 0x000000ff22227812 */ /* 0x000fe400078ec0ff */
[----:B------:R-:W-:Y:S01]  /*d930*/  PRMT R61, R0, 0x7604, R33 ;  /* 0x00007604003d7816 */ /* 0x000fe20000000021 */
[----:B------:R-:W-:Y:S01]  /*d940*/  IMAD.IADD R0, R16, 0x1, R3 ;  /* 0x0000000110007824 */ /* 0x000fe200078e0203 */
[----:B------:R-:W-:-:S02]  /*d950*/  LOP3.LUT R37, R21, 0xff, RZ, 0xc0, !PT ;  /* 0x000000ff15257812 */ /* 0x000fc400078ec0ff */
[----:B------:R-:W-:Y:S02]  /*d960*/  PRMT R60, R25, 0x7604, R26 ;  /* 0x00007604193c7816 */ /* 0x000fe4000000001a */
[----:B------:R-:W0:Y:S01]  /*d970*/  LDS.128 R24, [R212+0x18000] ;  /* 0x01800000d4187984 */ /* 0x000e220000000c00 */
[----:B------:R-:W-:Y:S02]  /*d980*/  PRMT R65, R32, 0x7604, R35 ;  /* 0x0000760420417816 */ /* 0x000fe40000000023 */
[----:B------:R-:W-:Y:S02]  /*d990*/  PRMT R69, R34, 0x7604, R37 ;  /* 0x0000760422457816 */ /* 0x000fe40000000025 */
[----:B------:R-:W1:Y:S01]  /*d9a0*/  LDS.128 R32, [R0+0x18000] ;  /* 0x0180000000207984 */ /* 0x000e620000000c00 */
[----:B------:R-:W-:Y:S02]  /*d9b0*/  SHF.R.U32.HI R37, RZ, 0x10, R51 ;  /* 0x00000010ff257819 */ /* 0x000fe40000011633 */
[----:B------:R-:W-:-:S02]  /*d9c0*/  SHF.R.U32.HI R53, RZ, 0x10, R40 ;  /* 0x00000010ff357819 */ /* 0x000fc40000011628 */
[----:B------:R-:W-:Y:S02]  /*d9d0*/  LOP3.LUT R37, R37, 0xff, RZ, 0xc0, !PT ;  /* 0x000000ff25257812 */ /* 0x000fe400078ec0ff */
[----:B------:R-:W-:Y:S02]  /*d9e0*/  SHF.R.U32.HI R55, RZ, 0x10, R41 ;  /* 0x00000010ff377819 */ /* 0x000fe40000011629 */
[----:B------:R-:W-:Y:S02]  /*d9f0*/  PRMT R37, R37, 0x7054, R58 ;  /* 0x0000705425257816 */ /* 0x000fe4000000003a */
[----:B------:R-:W-:Y:S02]  /*da00*/  LOP3.LUT R53, R53, 0xff, RZ, 0xc0, !PT ;  /* 0x000000ff35357812 */ /* 0x000fe400078ec0ff */
[----:B------:R-:W-:Y:S02]  /*da10*/  SHF.R.U32.HI R58, RZ, 0x10, R39 ;  /* 0x00000010ff3a7819 */ /* 0x000fe40000011627 */
[----:B------:R-:W-:-:S02]  /*da20*/  SHF.R.U32.HI R3, RZ, 0x10, R50 ;  /* 0x00000010ff037819 */ /* 0x000fc40000011632 */
[----:B------:R-:W-:Y:S02]  /*da30*/  LOP3.LUT R55, R55, 0xff, RZ, 0xc0, !PT ;  /* 0x000000ff37377812 */ /* 0x000fe400078ec0ff */
[----:B------:R-:W-:Y:S02]  /*da40*/  PRMT R53, R53, 0x7054, R60 ;  /* 0x0000705435357816 */ /* 0x000fe4000000003c */
[----:B------:R-:W-:Y:S02]  /*da50*/  LOP3.LUT R58, R58, 0xff, RZ, 0xc0, !PT ;  /* 0x000000ff3a3a7812 */ /* 0x000fe400078ec0ff */
[----:B------:R-:W-:Y:S02]  /*da60*/  SHF.R.U32.HI R60, RZ, 0x10, R20 ;  /* 0x00000010ff3c7819 */ /* 0x000fe40000011614 */
[----:B------:R-:W-:Y:S02]  /*da70*/  LOP3.LUT R3, R3, 0xff, RZ, 0xc0, !PT ;  /* 0x000000ff03037812 */ /* 0x000fe400078ec0ff */
[----:B------:R-:W-:-:S02]  /*da80*/  PRMT R55, R55, 0x7054, R62 ;  /* 0x0000705437377816 */ /* 0x000fc4000000003e */
[----:B------:R-:W-:Y:S02]  /*da90*/  SHF.R.U32.HI R62, RZ, 0x10, R21 ;  /* 0x00000010ff3e7819 */ /* 0x000fe40000011615 */
[----:B------:R-:W-:Y:S02]  /*daa0*/  PRMT R63, R58, 0x7054, R61 ;  /* 0x000070543a3f7816 */ /* 0x000fe4000000003d */
[----:B------:R-:W-:Y:S02]  /*dab0*/  LOP3.LUT R60, R60, 0xff, RZ, 0xc0, !PT ;  /* 0x000000ff3c3c7812 */ /* 0x000fe400078ec0ff */
[----:B------:R-:W-:Y:S02]  /*dac0*/  PRMT R3, R3, 0x7054, R52 ;  /* 0x0000705403037816 */ /* 0x000fe40000000034 */
[----:B------:R-:W-:Y:S02]  /*dad0*/  SHF.R.U32.HI R52, RZ, 0x10, R38 ;  /* 0x00000010ff347819 */ /* 0x000fe40000011626 */
[----:B------:R-:W-:-:S02]  /*dae0*/  LOP3.LUT R62, R62, 0xff, RZ, 0xc0, !PT ;  /* 0x000000ff3e3e7812 */ /* 0x000fc400078ec0ff */
[----:B------:R-:W-:Y:S02]  /*daf0*/  LOP3.LUT R61, R37, 0xff000000, R51, 0xf8, !PT ;  /* 0xff000000253d7812 */ /* 0x000fe400078ef833 */
[----:B------:R-:W-:Y:S02]  /*db00*/  LOP3.LUT R63, R63, 0xff000000, R39, 0xf8, !PT ;  /* 0xff0000003f3f7812 */ /* 0x000fe400078ef827 */
[----:B------:R-:W-:Y:S02]  /*db10*/  PRMT R67, R60, 0x7054, R65 ;  /* 0x000070543c437816 */ /* 0x000fe40000000041 */
[----:B------:R-:W-:Y:S02]  /*db20*/  LOP3.LUT R60, R3, 0xff000000, R50, 0xf8, !PT ;  /* 0xff000000033c7812 */ /* 0x000fe400078ef832 */
[----:B------:R-:W-:Y:S02]  /*db30*/  LOP3.LUT R64, R55, 0xff000000, R41, 0xf8, !PT ;  /* 0xff00000037407812 */ /* 0x000fe400078ef829 */
[----:B------:R-:W-:-:S02]  /*db40*/  LOP3.LUT R52, R52, 0xff, RZ, 0xc0, !PT ;  /* 0x000000ff34347812 */ /* 0x000fc400078ec0ff */
[----:B------:R-:W-:Y:S02]  /*db50*/  PRMT R69, R62, 0x7054, R69 ;  /* 0x000070543e457816 */ /* 0x000fe40000000045 */
[-C--:B0-----:R-:W-:Y:S02]  /*db60*/  F2FP.F16.E4M3.UNPACK_B R3, R26.reuse ;  /* 0x0000001aff03723e */ /* 0x081fe400020006ff */
[----:B------:R-:W-:Y:S02]  /*db70*/  F2FP.F16.E4M3.UNPACK_B R41, R26.H1 ;  /* 0x0000001aff29723e */ /* 0x000fe400030006ff */
[----:B------:R-:W-:Y:S02]  /*db80*/  F2FP.F16.E4M3.UNPACK_B R62, R61 ;  /* 0x0000003dff3e723e */ /* 0x000fe400020006ff */
[----:B------:R-:W-:Y:S02]  /*db90*/  F2FP.F16.E4M3.UNPACK_B R66, R63 ;  /* 0x0000003fff42723e */ /* 0x000fe400020006ff */
[----:B-1----:R-:W-:-:S02]  /*dba0*/  F2FP.F16.E4M3.UNPACK_B R26, R33 ;  /* 0x00000021ff1a723e */ /* 0x002fc400020006ff */
[----:B------:R-:W-:Y:S02]  /*dbb0*/  PRMT R59, R52, 0x7054, R59 ;  /* 0x00007054343b7816 */ /* 0x000fe4000000003b */
[----:B------:R-:W-:Y:S02]  /*dbc0*/  LOP3.LUT R37, R53, 0xff000000, R40, 0xf8, !PT ;  /* 0xff00000035257812 */ /* 0x000fe400078ef828 */
[----:B------:R-:W-:Y:S01]  /*dbd0*/  LOP3.LUT R20, R67, 0xff000000, R20, 0xf8, !PT ;  /* 0xff00000043147812 */ /* 0x000fe200078ef814 */
[----:B------:R-:W-:Y:S01]  /*dbe0*/  HADD2.F32 R67, -RZ, R66.H0_H0 ;  /* 0x20000042ff437230 */ /* 0x000fe20000004100 */
[----:B------:R-:W-:Y:S01]  /*dbf0*/  LOP3.LUT R69, R69, 0xff000000, R21, 0xf8, !PT ;  /* 0xff00000045457812 */ /* 0x000fe200078ef815 */
[--C-:B------:R-:W-:Y:S01]  /*dc00*/  HADD2.F32 R21, -RZ, R26.reuse.H0_H0 ;  /* 0x2000001aff157230 */ /* 0x100fe20000004100 */
[-C--:B------:R-:W-:Y:S01]  /*dc10*/  F2FP.F16.E4M3.UNPACK_B R39, R25.reuse ;  /* 0x00000019ff27723e */ /* 0x080fe200020006ff */
[----:B------:R-:W-:Y:S01]  /*dc20*/  HADD2.F32 R26, -RZ, R26.H1_H1 ;  /* 0x3000001aff1a7230 */ /* 0x000fe20000004100 */
[----:B------:R-:W-:Y:S01]  /*dc30*/  F2FP.F16.E4M3.UNPACK_B R40, R25.H1 ;  /* 0x00000019ff28723e */ /* 0x000fe200030006ff */
[--C-:B------:R-:W-:Y:S01]  /*dc40*/  HADD2.F32 R25, -RZ, R62.reuse.H0_H0 ;  /* 0x2000003eff197230 */ /* 0x100fe20000004100 */
[----:B------:R-:W-:Y:S01]  /*dc50*/  LOP3.LUT R65, R59, 0xff000000, R38, 0xf8, !PT ;  /* 0xff0000003b417812 */ /* 0x000fe200078ef826 */
[----:B------:R-:W-:Y:S01]  /*dc60*/  HADD2.F32 R62, -RZ, R62.H1_H1 ;  /* 0x3000003eff3e7230 */ /* 0x000fe20000004100 */
[-C--:B------:R-:W-:Y:S01]  /*dc70*/  F2FP.F16.E4M3.UNPACK_B R50, R27.reuse ;  /* 0x0000001bff32723e */ /* 0x080fe200020006ff */
[----:B------:R-:W-:Y:S01]  /*dc80*/  HADD2.F32 R66, -RZ, R66.H1_H1 ;  /* 0x30000042ff427230 */ /* 0x000fe20000004100 */
[----:B------:R-:W-:-:S02]  /*dc90*/  F2FP.F16.E4M3.UNPACK_B R51, R27.H1 ;  /* 0x0000001bff33723e */ /* 0x000fc400030006ff */
[-C--:B------:R-:W-:Y:S01]  /*dca0*/  F2FP.F16.E4M3.UNPACK_B R58, R35.reuse ;  /* 0x00000023ff3a723e */ /* 0x080fe200020006ff */
[C---:B------:R-:W-:Y:S01]  /*dcb0*/  FMUL.FTZ R71, R26.reuse, R62 ;  /* 0x0000003e1a477220 */ /* 0x040fe20000410000 */
[----:B------:R-:W-:Y:S01]  /*dcc0*/  F2FP.F16.E4M3.UNPACK_B R59, R35.H1 ;  /* 0x00000023ff3b723e */ /* 0x000fe200030006ff */
[----:B------:R-:W-:Y:S01]  /*dcd0*/  FMUL.FTZ R68, R26, R66 ;  /* 0x000000421a447220 */ /* 0x000fe20000410000 */
[-C--:B------:R-:W-:Y:S02]  /*dce0*/  F2FP.F16.E4M3.UNPACK_B R27, R24.reuse ;  /* 0x00000018ff1b723e */ /* 0x080fe400020006ff */
[----:B------:R-:W-:Y:S01]  /*dcf0*/  F2FP.F16.E4M3.UNPACK_B R38, R24.H1 ;  /* 0x00000018ff26723e */ /* 0x000fe200030006ff */
[--C-:B------:R-:W-:Y:S01]  /*dd00*/  HADD2.F32 R24, -RZ, R39.reuse.H0_H0 ;  /* 0x20000027ff187230 */ /* 0x100fe20000004100 */
[----:B------:R-:W-:Y:S01]  /*dd10*/  F2FP.F16.E4M3.UNPACK_B R53, R33.H1 ;  /* 0x00000021ff35723e */ /* 0x000fe200030006ff */
[C---:B------:R-:W-:Y:S01]  /*dd20*/  FMUL.FTZ R33, R21.reuse, R67 ;  /* 0x0000004315217220 */ /* 0x040fe20000410000 */
[-C--:B------:R-:W-:Y:S01]  /*dd30*/  F2FP.F16.E4M3.UNPACK_B R35, R32.reuse ;  /* 0x00000020ff23723e */ /* 0x080fe200020006ff */
[----:B------:R-:W-:Y:S01]  /*dd40*/  HADD2.F32 R39, -RZ, R39.H1_H1 ;  /* 0x30000027ff277230 */ /* 0x000fe20000004100 */
[----:B------:R-:W-:Y:S01]  /*dd50*/  F2FP.F16.E4M3.UNPACK_B R52, R32.H1 ;  /* 0x00000020ff34723e */ /* 0x000fe200030006ff */
[-C--:B------:R-:W-:Y:S01]  /*dd60*/  FMUL.FTZ R32, R21, R25.reuse ;  /* 0x0000001915207220 */ /* 0x080fe20000410000 */
[-C--:B------:R-:W-:Y:S01]  /*dd70*/  F2FP.F16.E4M3.UNPACK_B R21, R34.reuse ;  /* 0x00000022ff15723e */ /* 0x080fe200020006ff */
[C---:B------:R-:W-:Y:S01]  /*dd80*/  FFMA.FTZ R25, R24.reuse, R25, -R33 ;  /* 0x0000001918197223 */ /* 0x040fe20000010821 */
[----:B------:R-:W-:Y:S01]  /*dd90*/  F2FP.F16.E4M3.UNPACK_B R55, R34.H1 ;  /* 0x00000022ff37723e */ /* 0x000fe200030006ff */
[----:B------:R-:W-:Y:S01]  /*dda0*/  FFMA.FTZ R33, R24, R67, R32 ;  /* 0x0000004318217223 */ /* 0x000fe20000010020 */
[----:B------:R-:W-:Y:S01]  /*ddb0*/  F2FP.F16.E4M3.UNPACK_B R34, R63.H1 ;  /* 0x0000003fff22723e */ /* 0x000fe200030006ff */
[----:B------:R-:W-:Y:S01]  /*ddc0*/  HADD2.F32 R24, -RZ, R53.H0_H0 ;  /* 0x20000035ff187230 */ /* 0x000fe20000004100 */
[----:B------:R-:W-:Y:S01]  /*ddd0*/  F2FP.F16.E4M3.UNPACK_B R61, R61.H1 ;  /* 0x0000003dff3d723e */ /* 0x000fe200030006ff */
[----:B------:R-:W-:-:S02]  /*dde0*/  HADD2.F32 R32, -RZ, R40.H0_H0 ;  /* 0x20000028ff207230 */ /* 0x000fc40000004100 */
[C---:B------:R-:W-:Y:S01]  /*ddf0*/  FFMA.FTZ R26, R39.reuse, R66, R71 ;  /* 0x00000042271a7223 */ /* 0x040fe20000010047 */
[--C-:B------:R-:W-:Y:S01]  /*de00*/  HADD2.F32 R67, -RZ, R34.reuse.H0_H0 ;  /* 0x20000022ff437230 */ /* 0x100fe20000004100 */
[-C--:B------:R-:W-:Y:S01]  /*de10*/  F2FP.F16.E4M3.UNPACK_B R66, R69.reuse ;  /* 0x00000045ff42723e */ /* 0x080fe200020006ff */
[----:B------:R-:W-:Y:S01]  /*de20*/  HADD2.F32 R63, -RZ, R61.H0_H0 ;  /* 0x2000003dff3f7230 */ /* 0x000fe20000004100 */
[----:B------:R-:W-:Y:S01]  /*de30*/  F2FP.F16.E4M3.UNPACK_B R69, R69.H1 ;  /* 0x00000045ff45723e */ /* 0x000fe200030006ff */
[----:B------:R-:W-:Y:S02]  /*de40*/  HADD2.F32 R53, -RZ, R53.H1_H1 ;  /* 0x30000035ff357230 */ /* 0x000fe40000004100 */
[C---:B------:R-:W-:Y:S01]  /*de50*/  FMUL.FTZ R73, R24.reuse, R67 ;  /* 0x0000004318497220 */ /* 0x040fe20000410000 */
[----:B------:R-:W-:Y:S02]  /*de60*/  HADD2.F32 R61, -RZ, R61.H1_H1 ;  /* 0x3000003dff3d7230 */ /* 0x000fe40000004100 */
[----:B------:R-:W-:Y:S01]  /*de70*/  FMUL.FTZ R70, R24, R63 ;  /* 0x0000003f18467220 */ /* 0x000fe20000410000 */
[----:B------:R-:W-:Y:S01]  /*de80*/  FFMA.FTZ R24, R39, R62, -R68 ;  /* 0x0000003e27187223 */ /* 0x000fe20000010844 */
[----:B------:R-:W-:Y:S01]  /*de90*/  F2FP.F16.E4M3.UNPACK_B R39, R64 ;  /* 0x00000040ff27723e */ /* 0x000fe200020006ff */
[----:B------:R-:W-:-:S02]  /*dea0*/  HADD2.F32 R62, -RZ, R34.H1_H1 ;  /* 0x30000022ff3e7230 */ /* 0x000fc40000004100 */
[C---:B------:R-:W-:Y:S01]  /*deb0*/  FFMA.FTZ R70, R32.reuse, R67, R70 ;  /* 0x0000004320467223 */ /* 0x040fe20000010046 */
[----:B------:R-:W-:Y:S01]  /*dec0*/  FFMA.FTZ R73, R32, R63, -R73 ;  /* 0x0000003f20497223 */ /* 0x000fe20000010849 */
[----:B------:R-:W-:Y:S01]  /*ded0*/  HADD2.F32 R67, -RZ, R66.H0_H0 ;  /* 0x20000042ff437230 */ /* 0x000fe20000004100 */
[----:B------:R-:W-:Y:S01]  /*dee0*/  F2FP.F16.E4M3.UNPACK_B R64, R64.H1 ;  /* 0x00000040ff40723e */ /* 0x000fe200030006ff */
[----:B------:R-:W-:Y:S02]  /*def0*/  HADD2.F32 R34, -RZ, R58.H0_H0 ;  /* 0x2000003aff227230 */ /* 0x000fe40000004100 */
[C---:B------:R-:W-:Y:S01]  /*df00*/  FMUL.FTZ R71, R53.reuse, R62 ;  /* 0x0000003e35477220 */ /* 0x040fe20000410000 */
[----:B------:R-:W-:Y:S02]  /*df10*/  HADD2.F32 R63, -RZ, R39.H0_H0 ;  /* 0x20000027ff3f7230 */ /* 0x000fe40000004100 */
[----:B------:R-:W-:Y:S01]  /*df20*/  FMUL.FTZ R53, R53, R61 ;  /* 0x0000003d35357220 */ /* 0x000fe20000410000 */
[----:B------:R-:W-:-:S02]  /*df30*/  HADD2.F32 R40, -RZ, R40.H1_H1 ;  /* 0x30000028ff287230 */ /* 0x000fc40000004100 */
[C---:B------:R-:W-:Y:S01]  /*df40*/  FMUL.FTZ R75, R34.reuse, R67 ;  /* 0x00000043224b7220 */ /* 0x040fe20000410000 */
[----:B------:R-:W-:Y:S02]  /*df50*/  HADD2.F32 R32, -RZ, R50.H0_H0 ;  /* 0x20000032ff207230 */ /* 0x000fe40000004100 */
[----:B------:R-:W-:Y:S01]  /*df60*/  FMUL.FTZ R34, R34, R63 ;  /* 0x0000003f22227220 */ /* 0x000fe20000410000 */
[----:B------:R-:W-:Y:S02]  /*df70*/  HADD2.F32 R58, -RZ, R58.H1_H1 ;  /* 0x3000003aff3a7230 */ /* 0x000fe40000004100 */
[----:B------:R-:W-:Y:S01]  /*df80*/  FFMA.FTZ R68, R40, R61, -R71 ;  /* 0x0000003d28447223 */ /* 0x000fe20000010847 */
[----:B------:R-:W-:Y:S02]  /*df90*/  HADD2.F32 R61, -RZ, R66.H1_H1 ;  /* 0x30000042ff3d7230 */ /* 0x000fe40000004100 */
[C---:B------:R-:W-:Y:S01]  /*dfa0*/  FFMA.FTZ R75, R32.reuse, R63, -R75 ;  /* 0x0000003f204b7223 */ /* 0x040fe2000001084b */
[----:B------:R-:W-:Y:S01]  /*dfb0*/  FFMA.FTZ R67, R32, R67, R34 ;  /* 0x0000004320437223 */ /* 0x000fe20000010022 */
[----:B------:R-:W-:Y:S01]  /*dfc0*/  FFMA.FTZ R71, R40, R62, R53 ;  /* 0x0000003e28477223 */ /* 0x000fe20000010035 */
[----:B------:R-:W-:-:S02]  /*dfd0*/  HADD2.F32 R39, -RZ, R39.H1_H1 ;  /* 0x30000027ff277230 */ /* 0x000fc40000004100 */
[C---:B------:R-:W-:Y:S01]  /*dfe0*/  FMUL.FTZ R77, R58.reuse, R61 ;  /* 0x0000003d3a4d7220 */ /* 0x040fe20000410000 */
[----:B------:R-:W-:Y:S01]  /*dff0*/  HADD2.F32 R63, -RZ, R69.H0_H0 ;  /* 0x20000045ff3f7230 */ /* 0x000fe20000004100 */
[----:B------:R-:W-:Y:S01]  /*e000*/  F2FP.F16.E4M3.UNPACK_B R40, R65.H1 ;  /* 0x00000041ff28723e */ /* 0x000fe200030006ff */
[----:B------:R-:W-:Y:S02]  /*e010*/  HADD2.F32 R34, -RZ, R59.H0_H0 ;  /* 0x2000003bff227230 */ /* 0x000fe40000004100 */
[----:B------:R-:W-:Y:S01]  /*e020*/  FMUL.FTZ R58, R58, R39 ;  /* 0x000000273a3a7220 */ /* 0x000fe20000410000 */
[----:B------:R-:W-:Y:S01]  /*e030*/  HADD2.F32 R53, -RZ, R64.H0_H0 ;  /* 0x20000040ff357230 */ /* 0x000fe20000004100 */
[----:B------:R-:W-:Y:S01]  /*e040*/  F2FP.F16.E4M3.UNPACK_B R65, R65 ;  /* 0x00000041ff41723e */ /* 0x000fe200020006ff */
[----:B------:R-:W-:Y:S02]  /*e050*/  HADD2.F32 R50, -RZ, R50.H1_H1 ;  /* 0x30000032ff327230 */ /* 0x000fe40000004100 */
[----:B------:R-:W-:Y:S01]  /*e060*/  FMUL.FTZ R79, R34, R63 ;  /* 0x0000003f224f7220 */ /* 0x000fe20000410000 */
[----:B------:R-:W-:-:S02]  /*e070*/  HADD2.F32 R32, -RZ, R51.H0_H0 ;  /* 0x20000033ff207230 */ /* 0x000fc40000004100 */
[----:B------:R-:W-:Y:S01]  /*e080*/  FMUL.FTZ R34, R34, R53 ;  /* 0x0000003522227220 */ /* 0x000fe20000410000 */
[----:B------:R-:W-:Y:S02]  /*e090*/  HADD2.F32 R64, -RZ, R64.H1_H1 ;  /* 0x30000040ff407230 */ /* 0x000fe40000004100 */
[C---:B------:R-:W-:Y:S01]  /*e0a0*/  FFMA.FTZ R72, R50.reuse, R39, -R77 ;  /* 0x0000002732487223 */ /* 0x040fe2000001084d */
[----:B------:R-:W-:Y:S01]  /*e0b0*/  FFMA.FTZ R74, R50, R61, R58 ;  /* 0x0000003d324a7223 */ /* 0x000fe2000001003a */
[C---:B------:R-:W-:Y:S01]  /*e0c0*/  FFMA.FTZ R76, R32.reuse, R63, R34 ;  /* 0x0000003f204c7223 */ /* 0x040fe20000010022 */
[----:B------:R-:W-:Y:S01]  /*e0d0*/  HADD2.F32 R50, -RZ, R69.H1_H1 ;  /* 0x30000045ff327230 */ /* 0x000fe20000004100 */
[-C--:B------:R-:W-:Y:S01]  /*e0e0*/  F2FP.F16.E4M3.UNPACK_B R39, R60.reuse.H1 ;  /* 0x0000003cff27723e */ /* 0x080fe200030006ff */
[----:B------:R-:W-:Y:S02]  /*e0f0*/  HADD2.F32 R59, -RZ, R59.H1_H1 ;  /* 0x3000003bff3b7230 */ /* 0x000fe40000004100 */
[----:B------:R-:W-:Y:S01]  /*e100*/  FFMA.FTZ R79, R32, R53, -R79 ;  /* 0x00000035204f7223 */ /* 0x000fe2000001084f */
[----:B------:R-:W-:Y:S01]  /*e110*/  HADD2.F32 R61, -RZ, R40.H0_H0 ;  /* 0x20000028ff3d7230 */ /* 0x000fe20000004100 */
[----:B------:R-:W-:Y:S01]  /*e120*/  F2FP.F16.E4M3.UNPACK_B R60, R60 ;  /* 0x0000003cff3c723e */ /* 0x000fe200020006ff */
[----:B------:R-:W-:-:S02]  /*e130*/  HADD2.F32 R34, -RZ, R52.H0_H0 ;  /* 0x20000034ff227230 */ /* 0x000fc40000004100 */
[C---:B------:R-:W-:Y:S01]  /*e140*/  FMUL.FTZ R58, R59.reuse, R50 ;  /* 0x000000323b3a7220 */ /* 0x040fe20000410000 */
[----:B------:R-:W-:Y:S02]  /*e150*/  HADD2.F32 R51, -RZ, R51.H1_H1 ;  /* 0x30000033ff337230 */ /* 0x000fe40000004100 */
[-C--:B------:R-:W-:Y:S01]  /*e160*/  FMUL.FTZ R63, R59, R64.reuse ;  /* 0x000000403b3f7220 */ /* 0x080fe20000410000 */
[----:B------:R-:W-:Y:S02]  /*e170*/  HADD2.F32 R53, -RZ, R39.H0_H0 ;  /* 0x20000027ff357230 */ /* 0x000fe40000004100 */
[----:B------:R-:W-:Y:S01]  /*e180*/  FMUL.FTZ R59, R34, R61 ;  /* 0x0000003d223b7220 */ /* 0x000fe20000410000 */
[----:B------:R-:W-:Y:S02]  /*e190*/  HADD2.F32 R32, -RZ, R38.H0_H0 ;  /* 0x20000026ff207230 */ /* 0x000fe40000004100 */
[----:B------:R-:W-:Y:S01]  /*e1a0*/  FFMA.FTZ R78, R51, R64, -R58 ;  /* 0x00000040334e7223 */ /* 0x000fe2000001083a */
[----:B------:R-:W-:-:S02]  /*e1b0*/  HADD2.F32 R52, -RZ, R52.H1_H1 ;  /* 0x30000034ff347230 */ /* 0x000fc40000004100 */
[-C--:B------:R-:W-:Y:S01]  /*e1c0*/  FMUL.FTZ R34, R34, R53.reuse ;  /* 0x0000003522227220 */ /* 0x080fe20000410000 */
[----:B------:R-:W-:Y:S02]  /*e1d0*/  HADD2.F32 R39, -RZ, R39.H1_H1 ;  /* 0x30000027ff277230 */ /* 0x000fe40000004100 */
[C---:B------:R-:W-:Y:S01]  /*e1e0*/  FFMA.FTZ R58, R32.reuse, R53, -R59 ;  /* 0x00000035203a7223 */ /* 0x040fe2000001083b */
[----:B------:R-:W-:Y:S02]  /*e1f0*/  HADD2.F32 R53, -RZ, R40.H1_H1 ;  /* 0x30000028ff357230 */ /* 0x000fe40000004100 */
[----:B------:R-:W-:Y:S01]  /*e200*/  FFMA.FTZ R69, R51, R50, R63 ;  /* 0x0000003233457223 */ /* 0x000fe2000001003f */
[----:B------:R-:W-:Y:S02]  /*e210*/  HADD2.F32 R38, -RZ, R38.H1_H1 ;  /* 0x30000026ff267230 */ /* 0x000fe40000004100 */
[----:B------:R-:W-:Y:S01]  /*e220*/  FFMA.FTZ R61, R32, R61, R34 ;  /* 0x0000003d203d7223 */ /* 0x000fe20000010022 */
[----:B------:R-:W-:-:S02]  /*e230*/  HADD2.F32 R51, -RZ, R65.H0_H0 ;  /* 0x20000041ff337230 */ /* 0x000fc40000004100 */
[C---:B------:R-:W-:Y:S01]  /*e240*/  FMUL.FTZ R59, R52.reuse, R53 ;  /* 0x00000035343b7220 */ /* 0x040fe20000410000 */
[----:B------:R-:W-:Y:S01]  /*e250*/  FMUL.FTZ R52, R52, R39 ;  /* 0x0000002734347220 */ /* 0x000fe20000410000 */
[----:B------:R-:W-:Y:S01]  /*e260*/  HADD2.F32 R34, -RZ, R35.H0_H0 ;  /* 0x20000023ff227230 */ /* 0x000fe20000004100 */
[----:B------:R-:W-:Y:S01]  /*e270*/  F2FP.SATFINITE.E4M3.F32.PACK_AB_MERGE_C R68, R68, R73, RZ ;  /* 0x000000494444723e */ /* 0x000fe200048070ff */
[C---:B------:R-:W-:Y:S01]  /*e280*/  FFMA.FTZ R63, R38.reuse, R39, -R59 ;  /* 0x00000027263f7223 */ /* 0x040fe2000001083b */
[----:B------:R-:W-:Y:S01]  /*e290*/  FFMA.FTZ R52, R38, R53, R52 ;  /* 0x0000003526347223 */ /* 0x000fe20000010034 */
[----:B------:R-:W-:Y:S02]  /*e2a0*/  HADD2.F32 R39, -RZ, R60.H0_H0 ;  /* 0x2000003cff277230 */ /* 0x000fe40000004100 */
[----:B------:R-:W-:Y:S01]  /*e2b0*/  FMUL.FTZ R53, R34, R51 ;  /* 0x0000003322357220 */ /* 0x000fe20000410000 */
[----:B------:R-:W-:Y:S01]  /*e2c0*/  HADD2.F32 R32, -RZ, R27.H0_H0 ;  /* 0x2000001bff207230 */ /* 0x000fe20000004100 */
[----:B------:R-:W-:Y:S01]  /*e2d0*/  F2FP.SATFINITE.E4M3.F32.PACK_AB_MERGE_C R70, R71, R70, RZ ;  /* 0x000000464746723e */ /* 0x000fe200048070ff */
[----:B------:R-:W-:-:S02]  /*e2e0*/  HADD2.F32 R38, -RZ, R65.H1_H1 ;  /* 0x30000041ff267230 */ /* 0x000fc40000004100 */
[-C--:B------:R-:W-:Y:S01]  /*e2f0*/  FMUL.FTZ R59, R34, R39.reuse ;  /* 0x00000027223b7220 */ /* 0x080fe20000410000 */
[----:B------:R-:W-:Y:S02]  /*e300*/  HADD2.F32 R35, -RZ, R35.H1_H1 ;  /* 0x30000023ff237230 */ /* 0x000fe40000004100 */
[C---:B------:R-:W-:Y:S01]  /*e310*/  FFMA.FTZ R53, R32.reuse, R39, -R53 ;  /* 0x0000002720357223 */ /* 0x040fe20000010835 */
[----:B------:R-:W-:Y:S01]  /*e320*/  HADD2.F32 R60, -RZ, R60.H1_H1 ;  /* 0x3000003cff3c7230 */ /* 0x000fe20000004100 */
[----:B------:R-:W-:Y:S01]  /*e330*/  F2FP.F16.E4M3.UNPACK_B R39, R20.H1 ;  /* 0x00000014ff27723e */ /* 0x000fe200030006ff */
[----:B------:R-:W-:Y:S02]  /*e340*/  HADD2.F32 R27, -RZ, R27.H1_H1 ;  /* 0x3000001bff1b7230 */ /* 0x000fe40000004100 */
[C---:B------:R-:W-:Y:S01]  /*e350*/  FMUL.FTZ R40, R35.reuse, R38 ;  /* 0x0000002623287220 */ /* 0x040fe20000410000 */
[----:B------:R-:W-:Y:S01]  /*e360*/  FFMA.FTZ R59, R32, R51, R59 ;  /* 0x00000033203b7223 */ /* 0x000fe2000001003b */
[-C--:B------:R-:W-:Y:S01]  /*e370*/  FMUL.FTZ R35, R35, R60.reuse ;  /* 0x0000003c23237220 */ /* 0x080fe20000410000 */
[----:B------:R-:W-:Y:S01]  /*e380*/  F2FP.F16.E4M3.UNPACK_B R34, R37.H1 ;  /* 0x00000025ff22723e */ /* 0x000fe200030006ff */
[----:B------:R-:W-:Y:S01]  /*e390*/  FFMA.FTZ R60, R27, R60, -R40 ;  /* 0x0000003c1b3c7223 */ /* 0x000fe20000010828 */
[----:B------:R-:W-:-:S02]  /*e3a0*/  HADD2.F32 R40, -RZ, R39.H0_H0 ;  /* 0x20000027ff287230 */ /* 0x000fc40000004100 */
[----:B------:R-:W-:Y:S01]  /*e3b0*/  FFMA.FTZ R50, R27, R38, R35 ;  /* 0x000000261b327223 */ /* 0x000fe20000010023 */
[----:B------:R-:W-:Y:S01]  /*e3c0*/  HADD2.F32 R32, -RZ, R55.H0_H0 ;  /* 0x20000037ff207230 */ /* 0x000fe20000004100 */
[----:B------:R-:W-:Y:S01]  /*e3d0*/  F2FP.F16.E4M3.UNPACK_B R20, R20 ;  /* 0x00000014ff14723e */ /* 0x000fe200020006ff */
[----:B------:R-:W-:Y:S01]  /*e3e0*/  HADD2.F32 R35, -RZ, R34.H0_H0 ;  /* 0x20000022ff237230 */ /* 0x000fe20000004100 */
[----:B------:R-:W-:Y:S01]  /*e3f0*/  F2FP.F16.E4M3.UNPACK_B R37, R37 ;  /* 0x00000025ff25723e */ /* 0x000fe200020006ff */
        /* <DEDUP_REMOVED lines=8> */
[----:B------:R-:W-:Y:S02]  /*e480*/  HADD2.F32 R41, -RZ, R41.H1_H1 ;  /* 0x30000029ff297230 */ /* 0x000fe40000004100 */
[C---:B------:R-:W-:Y:S01]  /*e490*/  FMUL.FTZ R62, R55.reuse, R38 ;  /* 0x00000026373e7220 */ /* 0x040fe20000410000 */
[----:B------:R-:W-:Y:S02]  /*e4a0*/  HADD2.F32 R27, -RZ, R21.H0_H0 ;  /* 0x20000015ff1b7230 */ /* 0x000fe40000004100 */
[----:B------:R-:W-:Y:S01]  /*e4b0*/  FMUL.FTZ R55, R55, R34 ;  /* 0x0000002237377220 */ /* 0x000fe20000410000 */
[----:B------:R-:W-:-:S02]  /*e4c0*/  HADD2.F32 R35, -RZ, R20.H0_H0 ;  /* 0x20000014ff237230 */ /* 0x000fc40000004100 */
[C---:B------:R-:W-:Y:S01]  /*e4d0*/  FFMA.FTZ R64, R41.reuse, R34, -R62 ;  /* 0x0000002229407223 */ /* 0x040fe2000001083e */
[----:B------:R-:W-:Y:S02]  /*e4e0*/  HADD2.F32 R21, -RZ, R21.H1_H1 ;  /* 0x30000015ff157230 */ /* 0x000fe40000004100 */
[----:B------:R-:W-:Y:S01]  /*e4f0*/  FFMA.FTZ R66, R41, R38, R55 ;  /* 0x0000002629427223 */ /* 0x000fe20000010037 */
[----:B------:R-:W-:Y:S01]  /*e500*/  HADD2.F32 R38, -RZ, R20.H1_H1 ;  /* 0x30000014ff267230 */ /* 0x000fe20000004100 */
[----:B------:R-:W-:Y:S01]  /*e510*/  F2FP.SATFINITE.E4M3.F32.PACK_AB_MERGE_C R58, R63, R58, RZ ;  /* 0x0000003a3f3a723e */ /* 0x000fe200048070ff */
[--C-:B------:R-:W-:Y:S01]  /*e520*/  HADD2.F32 R32, -RZ, R37.reuse.H0_H0 ;  /* 0x20000025ff207230 */ /* 0x100fe20000004100 */
[----:B------:R-:W-:Y:S01]  /*e530*/  F2FP.SATFINITE.E4M3.F32.PACK_AB_MERGE_C R39, R64, R39, RZ ;  /* 0x000000274027723e */ /* 0x000fe200048070ff */
[----:B------:R-:W-:Y:S02]  /*e540*/  HADD2.F32 R34, -RZ, R37.H1_H1 ;  /* 0x30000025ff227230 */ /* 0x000fe40000004100 */
[----:B------:R-:W-:Y:S01]  /*e550*/  FMUL.FTZ R37, R27, R35 ;  /* 0x000000231b257220 */ /* 0x000fe20000410000 */
[----:B------:R-:W-:-:S02]  /*e560*/  HADD2.F32 R20, -RZ, R3.H0_H0 ;  /* 0x20000003ff147230 */ /* 0x000fc40000004100 */
[----:B------:R-:W-:Y:S01]  /*e570*/  FMUL.FTZ R62, R21, R38 ;  /* 0x00000026153e7220 */ /* 0x000fe20000410000 */
[----:B------:R-:W-:Y:S02]  /*e580*/  HADD2.F32 R3, -RZ, R3.H1_H1 ;  /* 0x30000003ff037230 */ /* 0x000fe40000004100 */
[----:B------:R-:W-:Y:S01]  /*e590*/  FMUL.FTZ R40, R27, R32 ;  /* 0x000000201b287220 */ /* 0x000fe20000410000 */
[----:B------:R-:W-:Y:S01]  /*e5a0*/  FMUL.FTZ R21, R21, R34 ;  /* 0x0000002215157220 */ /* 0x000fe20000410000 */
[----:B------:R-:W-:Y:S01]  /*e5b0*/  FFMA.FTZ R37, R20, R32, -R37 ;  /* 0x0000002014257223 */ /* 0x000fe20000010825 */
[----:B------:R-:W-:Y:S01]  /*e5c0*/  F2FP.SATFINITE.E4M3.F32.PACK_AB_MERGE_C R27, R78, R79, RZ ;  /* 0x0000004f4e1b723e */ /* 0x000fe200048070ff */
[C---:B------:R-:W-:Y:S01]  /*e5d0*/  FFMA.FTZ R62, R3.reuse, R34, -R62 ;  /* 0x00000022033e7223 */ /* 0x040fe2000001083e */
[----:B------:R-:W-:Y:S01]  /*e5e0*/  FFMA.FTZ R40, R20, R35, R40 ;  /* 0x0000002314287223 */ /* 0x000fe20000010028 */
[----:B------:R-:W-:Y:S01]  /*e5f0*/  FFMA.FTZ R21, R3, R38, R21 ;  /* 0x0000002603157223 */ /* 0x000fe20000010015 */
[----:B------:R-:W-:-:S02]  /*e600*/  F2FP.SATFINITE.E4M3.F32.PACK_AB_MERGE_C R35, R69, R76, RZ ;  /* 0x0000004c4523723e */ /* 0x000fc400048070ff */
[----:B------:R-:W-:Y:S02]  /*e610*/  F2FP.SATFINITE.E4M3.F32.PACK_AB_MERGE_C R32, R52, R61, RZ ;  /* 0x0000003d3420723e */ /* 0x000fe400048070ff */
[----:B------:R-:W-:Y:S02]  /*e620*/  F2FP.SATFINITE.E4M3.F32.PACK_AB_MERGE_C R34, R66, R51, RZ ;  /* 0x000000334222723e */ /* 0x000fe400048070ff */
[----:B------:R-:W-:Y:S02]  /*e630*/  F2FP.SATFINITE.E4M3.F32.PACK_AB_MERGE_C R25, R24, R25, R68 ;  /* 0x000000191819723e */ /* 0x000fe40004807044 */
[----:B------:R-:W-:Y:S02]  /*e640*/  F2FP.SATFINITE.E4M3.F32.PACK_AB_MERGE_C R33, R26, R33, R70 ;  /* 0x000000211a21723e */ /* 0x000fe40004807046 */
[----:B------:R-:W-:Y:S02]  /*e650*/  F2FP.SATFINITE.E4M3.F32.PACK_AB_MERGE_C R27, R72, R75, R27 ;  /* 0x0000004b481b723e */ /* 0x000fe4000480701b */
[----:B------:R-:W-:-:S02]  /*e660*/  F2FP.SATFINITE.E4M3.F32.PACK_AB_MERGE_C R24, R60, R53, R58 ;  /* 0x000000353c18723e */ /* 0x000fc4000480703a */
[----:B------:R-:W-:Y:S02]  /*e670*/  F2FP.SATFINITE.E4M3.F32.PACK_AB_MERGE_C R26, R62, R37, R39 ;  /* 0x000000253e1a723e */ /* 0x000fe40004807027 */
[----:B------:R-:W-:Y:S02]  /*e680*/  F2FP.SATFINITE.E4M3.F32.PACK_AB_MERGE_C R35, R74, R67, R35 ;  /* 0x000000434a23723e */ /* 0x000fe40004807023 */
[----:B------:R-:W-:Y:S01]  /*e690*/  F2FP.SATFINITE.E4M3.F32.PACK_AB_MERGE_C R32, R50, R59, R32 ;  /* 0x0000003b3220723e */ /* 0x000fe20004807020 */
[----:B------:R1:W-:Y:S01]  /*e6a0*/  STS.128 [R212+0x18000], R24 ;  /* 0x01800018d4007388 */ /* 0x0003e20000000c00 */
[----:B------:R-:W-:-:S05]  /*e6b0*/  F2FP.SATFINITE.E4M3.F32.PACK_AB_MERGE_C R34, R21, R40, R34 ;  /* 0x000000281522723e */ /* 0x000fca0004807022 */
[----:B------:R1:W-:Y:S02]  /*e6c0*/  STS.128 [R0+0x18000], R32 ;  /* 0x0180002000007388 */ /* 0x0003e40000000c00 */
.L_x_1471:
[----:B------:R-:W-:Y:S05]  /*e6d0*/  BSYNC B1 ;  /* 0x0000000000017941 */ /* 0x000fea0003800000 */
.L_x_1470:
[----:B------:R-:W-:Y:S04]  /*e6e0*/  BSSY B1, `(.L_x_1472) ;  /* 0x00000f8000017945 */ /* 0x000fe80003800000 */
[----:B------:R-:W-:Y:S05]  /*e6f0*/  @P2 BRA `(.L_x_1473) ;  /* 0x0000000c00d82947 */ /* 0x000fea0003800000 */
[----:B0----5:R-:W-:Y:S02]  /*e700*/  SHF.R.U32.HI R3, RZ, 0x8, R28 ;  /* 0x00000008ff037819 */ /* 0x021fe4000001161c */
[----:B------:R-:W-:Y:S02]  /*e710*/  SHF.R.U32.HI R21, RZ, 0x8, R30 ;  /* 0x00000008ff157819 */ /* 0x000fe4000001161e */
[----:B-1----:R-:W-:Y:S02]  /*e720*/  LOP3.LUT R0, R28, 0xff, RZ, 0xc0, !PT ;  /* 0x000000ff1c007812 */ /* 0x002fe400078ec0ff */
[----:B------:R-:W-:Y:S02]  /*e730*/  LOP3.LUT R3, R3, 0xff, RZ, 0xc0, !PT ;  /* 0x000000ff03037812 */ /* 0x000fe400078ec0ff */
[----:B------:R-:W-:Y:S02]  /*e740*/  LEA.HI R26, R54, R215, RZ, 0x1c ;  /* 0x000000d7361a7211 */ /* 0x000fe400078fe0ff */
[----:B------:R-:W-:-:S02]  /*e750*/  LOP3.LUT R27, R21, 0xff, RZ, 0xc0, !PT ;  /* 0x000000ff151b7812 */ /* 0x000fc400078ec0ff */
[----:B------:R-:W-:Y:S02]  /*e760*/  LOP3.LUT R24, R30, 0xff, RZ, 0xc0, !PT ;  /* 0x000000ff1e187812 */ /* 0x000fe400078ec0ff */
[----:B------:R-:W-:Y:S02]  /*e770*/  PRMT R21, R3, 0x7604, R0 ;  /* 0x0000760403157816 */ /* 0x000fe40000000000 */
[----:B------:R-:W-:Y:S02]  /*e780*/  SHF.R.S32.HI R3, RZ, 0x1f, R26 ;  /* 0x0000001fff037819 */ /* 0x000fe4000001141a */
[----:B------:R-:W-:Y:S02]  /*e790*/  PRMT R37, R27, 0x7604, R24 ;  /* 0x000076041b257816 */ /* 0x000fe40000000018 */
[----:B------:R-:W-:Y:S01]  /*e7a0*/  LEA.HI R27, R3, R26, RZ, 0x3 ;  /* 0x0000001a031b7211 */ /* 0x000fe200078f18ff */
[----:B------:R-:W-:Y:S01]  /*e7b0*/  IMAD.SHL.U32 R3, R26, 0x10, RZ ;  /* 0x000000101a037824 */ /* 0x000fe200078e00ff */
[----:B------:R-:W-:-:S02]  /*e7c0*/  SHF.R.U32.HI R25, RZ, 0x8, R29 ;  /* 0x00000008ff197819 */ /* 0x000fc4000001161d */
[----:B------:R-:W-:Y:S01]  /*e7d0*/  LOP3.LUT R20, R29, 0xff, RZ, 0xc0, !PT ;  /* 0x000000ff1d147812 */ /* 0x000fe200078ec0ff */
[----:B------:R-:W-:Y:S01]  /*e7e0*/  IMAD.SHL.U32 R32, R27, 0x800, RZ ;  /* 0x000008001b207824 */ /* 0x000fe200078e00ff */
[----:B------:R-:W-:Y:S02]  /*e7f0*/  LOP3.LUT R25, R25, 0xff, RZ, 0xc0, !PT ;  /* 0x000000ff19197812 */ /* 0x000fe400078ec0ff */
[----:B------:R-:W-:Y:S02]  /*e800*/  LOP3.LUT R3, R206, 0x70, R3, 0xf8, !PT ;  /* 0x00000070ce037812 */ /* 0x000fe400078ef803 */
[----:B------:R-:W-:Y:S02]  /*e810*/  PRMT R20, R25, 0x7604, R20 ;  /* 0x0000760419147816 */ /* 0x000fe40000000014 */
[----:B------:R-:W-:Y:S02]  /*e820*/  SHF.R.U32.HI R25, RZ, 0x8, R31 ;  /* 0x00000008ff197819 */ /* 0x000fe4000001161f */
[----:B------:R-:W-:-:S02]  /*e830*/  LOP3.LUT R3, R3, R234, RZ, 0x3c, !PT ;  /* 0x000000ea03037212 */ /* 0x000fc400078e3cff */
[----:B------:R-:W-:Y:S02]  /*e840*/  LOP3.LUT R32, R32, 0xffffc000, RZ, 0xc0, !PT ;  /* 0xffffc00020207812 */ /* 0x000fe400078ec0ff */
[----:B------:R-:W-:Y:S02]  /*e850*/  SHF.R.U32.HI R26, RZ, 0x8, R4 ;  /* 0x00000008ff1a7819 */ /* 0x000fe40000011604 */
[----:B------:R-:W-:Y:S02]  /*e860*/  LOP3.LUT R0, R31, 0xff, RZ, 0xc0, !PT ;  /* 0x000000ff1f007812 */ /* 0x000fe400078ec0ff */
[----:B------:R-:W-:Y:S02]  /*e870*/  LOP3.LUT R25, R25, 0xff, RZ, 0xc0, !PT ;  /* 0x000000ff19197812 */ /* 0x000fe400078ec0ff */
[----:B------:R-:W-:Y:S02]  /*e880*/  IADD3 R3, R3, R32, R210 ;  /* 0x0000002003037210 */ /* 0x000fe40007ffe0d2 */
[----:B------:R-:W-:-:S02]  /*e890*/  LOP3.LUT R24, R4, 0xff, RZ, 0xc0, !PT ;  /* 0x000000ff04187812 */ /* 0x000fc400078ec0ff */
[----:B------:R-:W-:Y:S02]  /*e8a0*/  LOP3.LUT R27, R26, 0xff, RZ, 0xc0, !PT ;  /* 0x000000ff1a1b7812 */ /* 0x000fe400078ec0ff */
[----:B------:R-:W-:Y:S01]  /*e8b0*/  PRMT R38, R25, 0x7604, R0 ;  /* 0x0000760419267816 */ /* 0x000fe20000000000 */
[----:B------:R-:W-:Y:S01]  /*e8c0*/  IMAD.IADD R0, R16, 0x1, R3 ;  /* 0x0000000110007824 */ /* 0x000fe200078e0203 */
[----:B------:R-:W-:Y:S02]  /*e8d0*/  PRMT R51, R27, 0x7604, R24 ;  /* 0x000076041b337816 */ /* 0x000fe40000000018 */
[----:B------:R-:W0:Y:S01]  /*e8e0*/  LDS.128 R24, [R226+0x18000] ;  /* 0x01800000e2187984 */ /* 0x000e220000000c00 */
[----:B------:R-:W-:Y:S02]  /*e8f0*/  SHF.R.U32.HI R41, RZ, 0x8, R6 ;  /* 0x00000008ff297819 */ /* 0x000fe40000011606 */
[----:B------:R-:W-:Y:S01]  /*e900*/  SHF.R.U32.HI R53, RZ, 0x8, R7 ;  /* 0x00000008ff357819 */ /* 0x000fe20000011607 */
[----:B------:R-:W1:Y:S01]  /*e910*/  LDS.128 R32, [R0+0x18000] ;  /* 0x0180000000207984 */ /* 0x000e620000000c00 */
[----:B------:R-:W-:-:S02]  /*e920*/  LOP3.LUT R50, R41, 0xff, RZ, 0xc0, !PT ;  /* 0x000000ff29327812 */ /* 0x000fc400078ec0ff */
[----:B------:R-:W-:Y:S02]  /*e930*/  LOP3.LUT R52, R7, 0xff, RZ, 0xc0, !PT ;  /* 0x000000ff07347812 */ /* 0x000fe400078ec0ff */
[----:B------:R-:W-:Y:S02]  /*e940*/  LOP3.LUT R41, R53, 0xff, RZ, 0xc0, !PT ;  /* 0x000000ff35297812 */ /* 0x000fe400078ec0ff */
[----:B------:R-:W-:Y:S02]  /*e950*/  LOP3.LUT R3, R6, 0xff, RZ, 0xc0, !PT ;  /* 0x000000ff06037812 */ /* 0x000fe400078ec0ff */
[----:B------:R-:W-:Y:S02]  /*e960*/  SHF.R.U32.HI R53, RZ, 0x10, R29 ;  /* 0x00000010ff357819 */ /* 0x000fe4000001161d */
[----:B------:R-:W-:Y:S02]  /*e970*/  SHF.R.U32.HI R40, RZ, 0x8, R5 ;  /* 0x00000008ff287819 */ /* 0x000fe40000011605 */
[----:B------:R-:W-:-:S02]  /*e980*/  PRMT R52, R41, 0x7604, R52 ;  /* 0x0000760429347816 */ /* 0x000fc40000000034 */
[----:B------:R-:W-:Y:S02]  /*e990*/  SHF.R.U32.HI R41, RZ, 0x10, R5 ;  /* 0x00000010ff297819 */ /* 0x000fe40000011605 */
[----:B------:R-:W-:Y:S01]  /*e9a0*/  PRMT R55, R50, 0x7604, R3 ;  /* 0x0000760432377816 */ /* 0x000fe20000000003 */
[----:B------:R-:W-:Y:S01]  /*e9b0*/  IMAD.U32 R3, R53, 0x10000, RZ ;  /* 0x0001000035037824 */ /* 0x000fe200078e00ff */
[----:B------:R-:W-:Y:S01]  /*e9c0*/  LOP3.LUT R39, R5, 0xff, RZ, 0xc0, !PT ;  /* 0x000000ff05277812 */ /* 0x000fe200078ec0ff */
[----:B------:R-:W-:Y:S01]  /*e9d0*/  IMAD.U32 R41, R41, 0x10000, RZ ;  /* 0x0001000029297824 */ /* 0x000fe200078e00ff */
[----:B------:R-:W-:Y:S02]  /*e9e0*/  LOP3.LUT R40, R40, 0xff, RZ, 0xc0, !PT ;  /* 0x000000ff28287812 */ /* 0x000fe400078ec0ff */
[----:B------:R-:W-:Y:S02]  /*e9f0*/  SHF.R.U32.HI R59, RZ, 0x10, R7 ;  /* 0x00000010ff3b7819 */ /* 0x000fe40000011607 */
[----:B------:R-:W-:-:S02]  /*ea00*/  PRMT R40, R40, 0x7604, R39 ;  /* 0x0000760428287816 */ /* 0x000fc40000000027 */
[----:B------:R-:W-:Y:S02]  /*ea10*/  LOP3.LUT R3, R20, 0xff0000, R3, 0xf8, !PT ;  /* 0x00ff000014037812 */ /* 0x000fe400078ef803 */
[----:B------:R-:W-:Y:S02]  /*ea20*/  SHF.L.U32 R59, R59, 0x10, RZ ;  /* 0x000000103b3b7819 */ /* 0x000fe400000006ff */
[----:B------:R-:W-:Y:S02]  /*ea30*/  LOP3.LUT R53, R40, 0xff0000, R41, 0xf8, !PT ;  /* 0x00ff000028357812 */ /* 0x000fe400078ef829 */
[----:B------:R-:W-:Y:S02]  /*ea40*/  LOP3.LUT R37, R37, 0xff0000, R30, 0xf8, !PT ;  /* 0x00ff000025257812 */ /* 0x000fe400078ef81e */
[----:B------:R-:W-:Y:S02]  /*ea50*/  LOP3.LUT R41, R3, 0xff000000, R29, 0xf8, !PT ;  /* 0xff00000003297812 */ /* 0x000fe400078ef81d */
[----:B------:R-:W-:-:S02]  /*ea60*/  LOP3.LUT R51, R51, 0xff0000, R4, 0xf8, !PT ;  /* 0x00ff000033337812 */ /* 0x000fc400078ef804 */
[----:B------:R-:W-:Y:S02]  /*ea70*/  LOP3.LUT R3, R55, 0xff0000, R6, 0xf8, !PT ;  /* 0x00ff000037037812 */ /* 0x000fe400078ef806 */
[----:B------:R-:W-:Y:S02]  /*ea80*/  LOP3.LUT R21, R21, 0xff0000, R28, 0xf8, !PT ;  /* 0x00ff000015157812 */ /* 0x000fe400078ef81c */
[----:B------:R-:W-:Y:S02]  /*ea90*/  LOP3.LUT R59, R52, 0xff0000, R59, 0xf8, !PT ;  /* 0x00ff0000343b7812 */ /* 0x000fe400078ef83b */
[----:B------:R-:W-:Y:S02]  /*eaa0*/  LOP3.LUT R53, R53, 0xff000000, R5, 0xf8, !PT ;  /* 0xff00000035357812 */ /* 0x000fe400078ef805 */
[----:B------:R-:W-:Y:S02]  /*eab0*/  LOP3.LUT R20, R37, 0xff000000, R30, 0xf8, !PT ;  /* 0xff00000025147812 */ /* 0x000fe400078ef81e */
[----:B------:R-:W-:-:S02]  /*eac0*/  LOP3.LUT R55, R51, 0xff000000, R4, 0xf8, !PT ;  /* 0xff00000033377812 */ /* 0x000fc400078ef804 */
[----:B------:R-:W-:Y:S02]  /*ead0*/  LOP3.LUT R4, R3, 0xff000000, R6, 0xf8, !PT ;  /* 0xff00000003047812 */ /* 0x000fe400078ef806 */
[-C--:B0-----:R-:W-:Y:S02]  /*eae0*/  F2FP.F16.E4M3.UNPACK_B R29, R27.reuse ;  /* 0x0000001bff1d723e */ /* 0x081fe400020006ff */
[----:B------:R-:W-:Y:S02]  /*eaf0*/  F2FP.F16.E4M3.UNPACK_B R30, R27.H1 ;  /* 0x0000001bff1e723e */ /* 0x000fe400030006ff */
[-C--:B------:R-:W-:Y:S02]  /*eb00*/  F2FP.F16.E4M3.UNPACK_B R3, R26.reuse ;  /* 0x0000001aff03723e */ /* 0x080fe400020006ff */
[----:B------:R-:W-:Y:S02]  /*eb10*/  F2FP.F16.E4M3.UNPACK_B R27, R26.H1 ;  /* 0x0000001aff1b723e */ /* 0x000fe400030006ff */
[----:B------:R-:W-:-:S02]  /*eb20*/  LOP3.LUT R40, R21, 0xff000000, R28, 0xf8, !PT ;  /* 0xff00000015287812 */ /* 0x000fc400078ef81c */
[----:B------:R-:W-:Y:S02]  /*eb30*/  LOP3.LUT R62, R59, 0xff000000, R7, 0xf8, !PT ;  /* 0xff0000003b3e7812 */ /* 0x000fe400078ef807 */
[----:B------:R-:W-:Y:S02]  /*eb40*/  F2FP.F16.E4M3.UNPACK_B R58, R53 ;  /* 0x00000035ff3a723e */ /* 0x000fe400020006ff */
[----:B-1----:R-:W-:Y:S02]  /*eb50*/  F2FP.F16.E4M3.UNPACK_B R26, R33 ;  /* 0x00000021ff1a723e */ /* 0x002fe400020006ff */
[-C--:B------:R-:W-:Y:S01]  /*eb60*/  F2FP.F16.E4M3.UNPACK_B R7, R24.reuse ;  /* 0x00000018ff07723e */ /* 0x080fe200020006ff */
[----:B------:R-:W-:Y:S01]  /*eb70*/  HADD2.F32 R60, -RZ, R58.H0_H0 ;  /* 0x2000003aff3c7230 */ /* 0x000fe20000004100 */
[----:B------:R-:W-:Y:S01]  /*eb80*/  F2FP.F16.E4M3.UNPACK_B R21, R24.H1 ;  /* 0x00000018ff15723e */ /* 0x000fe200030006ff */
[----:B------:R-:W-:Y:S01]  /*eb90*/  HADD2.F32 R5, -RZ, R26.H0_H0 ;  /* 0x2000001aff057230 */ /* 0x000fe20000004100 */
[----:B------:R-:W-:Y:S01]  /*eba0*/  F2FP.F16.E4M3.UNPACK_B R24, R41 ;  /* 0x00000029ff18723e */ /* 0x000fe200020006ff */
[----:B------:R-:W-:Y:S01]  /*ebb0*/  HADD2.F32 R59, -RZ, R58.H1_H1 ;  /* 0x3000003aff3b7230 */ /* 0x000fe20000004100 */
[----:B------:R-:W-:-:S02]  /*ebc0*/  SHF.R.U32.HI R39, RZ, 0x10, R31 ;  /* 0x00000010ff277819 */ /* 0x000fc4000001161f */
[-C--:B------:R-:W-:Y:S01]  /*ebd0*/  F2FP.F16.E4M3.UNPACK_B R6, R25.reuse ;  /* 0x00000019ff06723e */ /* 0x080fe200020006ff */
[----:B------:R-:W-:Y:S01]  /*ebe0*/  HADD2.F32 R50, -RZ, R24.H0_H0 ;  /* 0x20000018ff327230 */ /* 0x000fe20000004100 */
[----:B------:R-:W-:Y:S01]  /*ebf0*/  F2FP.F16.E4M3.UNPACK_B R28, R25.H1 ;  /* 0x00000019ff1c723e */ /* 0x000fe200030006ff */
[----:B------:R-:W-:Y:S02]  /*ec00*/  IMAD.U32 R39, R39, 0x10000, RZ ;  /* 0x0001000027277824 */ /* 0x000fe400078e00ff */
[C---:B------:R-:W-:Y:S01]  /*ec10*/  FMUL.FTZ R64, R5.reuse, R60 ;  /* 0x0000003c05407220 */ /* 0x040fe20000410000 */
[----:B------:R-:W-:Y:S02]  /*ec20*/  HADD2.F32 R25, -RZ, R6.H0_H0 ;  /* 0x20000006ff197230 */ /* 0x000fe40000004100 */
[-C--:B------:R-:W-:Y:S01]  /*ec30*/  FMUL.FTZ R51, R5, R50.reuse ;  /* 0x0000003205337220 */ /* 0x080fe20000410000 */
[----:B------:R-:W-:Y:S02]  /*ec40*/  F2FP.F16.E4M3.UNPACK_B R33, R33.H1 ;  /* 0x00000021ff21723e */ /* 0x000fe400030006ff */
[----:B------:R-:W-:Y:S01]  /*ec50*/  LOP3.LUT R39, R38, 0xff0000, R39, 0xf8, !PT ;  /* 0x00ff000026277812 */ /* 0x000fe200078ef827 */
[C---:B------:R-:W-:Y:S01]  /*ec60*/  FFMA.FTZ R5, R25.reuse, R50, -R64 ;  /* 0x0000003219057223 */ /* 0x040fe20000010840 */
[----:B------:R-:W-:Y:S01]  /*ec70*/  F2FP.F16.E4M3.UNPACK_B R50, R53.H1 ;  /* 0x00000035ff32723e */ /* 0x000fe200030006ff */
[----:B------:R-:W-:Y:S01]  /*ec80*/  FFMA.FTZ R25, R25, R60, R51 ;  /* 0x0000003c19197223 */ /* 0x000fe20000010033 */
[----:B------:R-:W-:Y:S01]  /*ec90*/  LOP3.LUT R52, R39, 0xff000000, R31, 0xf8, !PT ;  /* 0xff00000027347812 */ /* 0x000fe200078ef81f */
[----:B------:R-:W-:Y:S01]  /*eca0*/  HADD2.F32 R51, -RZ, R24.H1_H1 ;  /* 0x30000018ff337230 */ /* 0x000fe20000004100 */
[-C--:B------:R-:W-:Y:S01]  /*ecb0*/  F2FP.F16.E4M3.UNPACK_B R38, R35.reuse ;  /* 0x00000023ff26723e */ /* 0x080fe200020006ff */
[----:B------:R-:W-:Y:S01]  /*ecc0*/  HADD2.F32 R24, -RZ, R6.H1_H1 ;  /* 0x30000006ff187230 */ /* 0x000fe20000004100 */
[----:B------:R-:W-:Y:S01]  /*ecd0*/  F2FP.F16.E4M3.UNPACK_B R39, R35.H1 ;  /* 0x00000023ff27723e */ /* 0x000fe200030006ff */
[----:B------:R-:W-:Y:S01]  /*ece0*/  HADD2.F32 R6, -RZ, R26.H1_H1 ;  /* 0x3000001aff067230 */ /* 0x000fe20000004100 */
[-C--:B------:R-:W-:Y:S01]  /*ecf0*/  F2FP.F16.E4M3.UNPACK_B R35, R34.reuse ;  /* 0x00000022ff23723e */ /* 0x080fe200020006ff */
[----:B------:R-:W-:Y:S01]  /*ed00*/  HADD2.F32 R61, -RZ, R50.H0_H0 ;  /* 0x20000032ff3d7230 */ /* 0x000fe20000004100 */
[----:B------:R-:W-:Y:S01]  /*ed10*/  F2FP.F16.E4M3.UNPACK_B R37, R34.H1 ;  /* 0x00000022ff25723e */ /* 0x000fe200030006ff */
[----:B------:R-:W-:Y:S01]  /*ed20*/  HADD2.F32 R34, -RZ, R33.H0_H0 ;  /* 0x20000021ff227230 */ /* 0x000fe20000004100 */
[----:B------:R-:W-:Y:S01]  /*ed30*/  F2FP.F16.E4M3.UNPACK_B R41, R41.H1 ;  /* 0x00000029ff29723e */ /* 0x000fe200030006ff */
[----:B------:R-:W-:-:S02]  /*ed40*/  HADD2.F32 R26, -RZ, R28.H0_H0 ;  /* 0x2000001cff1a7230 */ /* 0x000fc40000004100 */
[C---:B------:R-:W-:Y:S01]  /*ed50*/  FMUL.FTZ R63, R6.reuse, R59 ;  /* 0x0000003b063f7220 */ /* 0x040fe20000410000 */
[----:B------:R-:W-:Y:S01]  /*ed60*/  FMUL.FTZ R58, R6, R51 ;  /* 0x00000033063a7220 */ /* 0x000fe20000410000 */
[----:B------:R-:W-:Y:S01]  /*ed70*/  FMUL.FTZ R65, R34, R61 ;  /* 0x0000003d22417220 */ /* 0x000fe20000410000 */
[--C-:B------:R-:W-:Y:S02]  /*ed80*/  HADD2.F32 R53, -RZ, R41.reuse.H0_H0 ;  /* 0x20000029ff357230 */ /* 0x100fe40000004100 */
[C---:B------:R-:W-:Y:S01]  /*ed90*/  FFMA.FTZ R6, R24.reuse, R51, -R63 ;  /* 0x0000003318067223 */ /* 0x040fe2000001083f */
[----:B------:R-:W-:Y:S01]  /*eda0*/  FFMA.FTZ R24, R24, R59, R58 ;  /* 0x0000003b18187223 */ /* 0x000fe2000001003a */
[----:B------:R-:W-:Y:S01]  /*edb0*/  F2FP.F16.E4M3.UNPACK_B R58, R62 ;  /* 0x0000003eff3a723e */ /* 0x000fe200020006ff */
[----:B------:R-:W-:Y:S02]  /*edc0*/  HADD2.F32 R41, -RZ, R41.H1_H1 ;  /* 0x30000029ff297230 */ /* 0x000fe40000004100 */
[-C--:B------:R-:W-:Y:S01]  /*edd0*/  FMUL.FTZ R34, R34, R53.reuse ;  /* 0x0000003522227220 */ /* 0x080fe20000410000 */
[C---:B------:R-:W-:Y:S01]  /*ede0*/  FFMA.FTZ R65, R26.reuse, R53, -R65 ;  /* 0x000000351a417223 */ /* 0x040fe20000010841 */
[----:B------:R-:W-:Y:S01]  /*edf0*/  HADD2.F32 R53, -RZ, R50.H1_H1 ;  /* 0x30000032ff357230 */ /* 0x000fe20000004100 */
[----:B------:R-:W-:Y:S01]  /*ee00*/  F2FP.F16.E4M3.UNPACK_B R50, R52 ;  /* 0x00000034ff32723e */ /* 0x000fe200020006ff */
        /* <DEDUP_REMOVED lines=8> */
[----:B------:R-:W-:Y:S01]  /*ee90*/  FMUL.FTZ R64, R33, R41 ;  /* 0x0000002921407220 */ /* 0x000fe20000410000 */
[----:B------:R-:W-:Y:S02]  /*eea0*/  HADD2.F32 R28, -RZ, R28.H1_H1 ;  /* 0x3000001cff1c7230 */ /* 0x000fe40000004100 */
[C---:B------:R-:W-:Y:S01]  /*eeb0*/  FMUL.FTZ R33, R34.reuse, R59 ;  /* 0x0000003b22217220 */ /* 0x040fe20000410000 */
[----:B------:R-:W-:Y:S02]  /*eec0*/  HADD2.F32 R26, -RZ, R29.H0_H0 ;  /* 0x2000001dff1a7230 */ /* 0x000fe40000004100 */
[----:B------:R-:W-:Y:S01]  /*eed0*/  FMUL.FTZ R34, R34, R51 ;  /* 0x0000003322227220 */ /* 0x000fe20000410000 */
[----:B------:R-:W-:-:S02]  /*eee0*/  HADD2.F32 R58, -RZ, R58.H1_H1 ;  /* 0x3000003aff3a7230 */ /* 0x000fc40000004100 */
[C---:B------:R-:W-:Y:S01]  /*eef0*/  FFMA.FTZ R60, R28.reuse, R41, -R63 ;  /* 0x000000291c3c7223 */ /* 0x040fe2000001083f */
[----:B------:R-:W-:Y:S02]  /*ef00*/  HADD2.F32 R38, -RZ, R38.H1_H1 ;  /* 0x30000026ff267230 */ /* 0x000fe40000004100 */
[----:B------:R-:W-:Y:S01]  /*ef10*/  FFMA.FTZ R64, R28, R53, R64 ;  /* 0x000000351c407223 */ /* 0x000fe20000010040 */
[----:B------:R-:W-:Y:S02]  /*ef20*/  HADD2.F32 R50, -RZ, R50.H1_H1 ;  /* 0x30000032ff327230 */ /* 0x000fe40000004100 */
[C---:B------:R-:W-:Y:S01]  /*ef30*/  FFMA.FTZ R53, R26.reuse, R51, -R33 ;  /* 0x000000331a357223 */ /* 0x040fe20000010821 */
[----:B------:R-:W-:Y:S01]  /*ef40*/  FFMA.FTZ R59, R26, R59, R34 ;  /* 0x0000003b1a3b7223 */ /* 0x000fe20000010022 */
[----:B------:R-:W-:Y:S02]  /*ef50*/  HADD2.F32 R29, -RZ, R29.H1_H1 ;  /* 0x3000001dff1d7230 */ /* 0x000fe40000004100 */
[----:B------:R-:W-:Y:S01]  /*ef60*/  FMUL.FTZ R34, R38, R58 ;  /* 0x0000003a26227220 */ /* 0x000fe20000410000 */
[----:B------:R-:W-:-:S02]  /*ef70*/  HADD2.F32 R41, -RZ, R62.H0_H0 ;  /* 0x2000003eff297230 */ /* 0x000fc40000004100 */
[----:B------:R-:W-:Y:S01]  /*ef80*/  FMUL.FTZ R51, R38, R50 ;  /* 0x0000003226337220 */ /* 0x000fe20000410000 */
[----:B------:R-:W-:Y:S01]  /*ef90*/  HADD2.F32 R28, -RZ, R39.H0_H0 ;  /* 0x20000027ff1c7230 */ /* 0x000fe20000004100 */
[----:B------:R-:W-:Y:S01]  /*efa0*/  F2FP.F16.E4M3.UNPACK_B R31, R32 ;  /* 0x00000020ff1f723e */ /* 0x000fe200020006ff */
[----:B------:R-:W-:Y:S02]  /*efb0*/  HADD2.F32 R33, -RZ, R52.H0_H0 ;  /* 0x20000034ff217230 */ /* 0x000fe40000004100 */
[C---:B------:R-:W-:Y:S01]  /*efc0*/  FFMA.FTZ R66, R29.reuse, R50, -R34 ;  /* 0x000000321d427223 */ /* 0x040fe20000010822 */
[----:B------:R-:W-:Y:S02]  /*efd0*/  HADD2.F32 R26, -RZ, R30.H0_H0 ;  /* 0x2000001eff1a7230 */ /* 0x000fe40000004100 */
[C---:B------:R-:W-:Y:S01]  /*efe0*/  FMUL.FTZ R63, R28.reuse, R41 ;  /* 0x000000291c3f7220 */ /* 0x040fe20000410000 */
[----:B------:R-:W-:Y:S01]  /*eff0*/  F2FP.F16.E4M3.UNPACK_B R32, R32.H1 ;  /* 0x00000020ff20723e */ /* 0x000fe200030006ff */
[----:B------:R-:W-:Y:S01]  /*f000*/  FMUL.FTZ R28, R28, R33 ;  /* 0x000000211c1c7220 */ /* 0x000fe20000410000 */
[----:B------:R-:W-:Y:S01]  /*f010*/  FFMA.FTZ R68, R29, R58, R51 ;  /* 0x0000003a1d447223 */ /* 0x000fe20000010033 */
[----:B------:R-:W-:Y:S01]  /*f020*/  F2FP.F16.E4M3.UNPACK_B R34, R55.H1 ;  /* 0x00000037ff22723e */ /* 0x000fe200030006ff */
[----:B------:R-:W-:Y:S01]  /*f030*/  HADD2.F32 R52, -RZ, R52.H1_H1 ;  /* 0x30000034ff347230 */ /* 0x000fe20000004100 */
[----:B------:R-:W-:Y:S01]  /*f040*/  F2FP.F16.E4M3.UNPACK_B R29, R40.H1 ;  /* 0x00000028ff1d723e */ /* 0x000fe200030006ff */
[----:B------:R-:W-:Y:S01]  /*f050*/  FFMA.FTZ R67, R26, R41, R28 ;  /* 0x000000291a437223 */ /* 0x000fe2000001001c */
[----:B------:R-:W-:-:S02]  /*f060*/  HADD2.F32 R62, -RZ, R62.H1_H1 ;  /* 0x3000003eff3e7230 */ /* 0x000fc40000004100 */
[----:B------:R-:W-:Y:S01]  /*f070*/  FFMA.FTZ R63, R26, R33, -R63 ;  /* 0x000000211a3f7223 */ /* 0x000fe2000001083f */
[----:B------:R-:W-:Y:S01]  /*f080*/  HADD2.F32 R39, -RZ, R39.H1_H1 ;  /* 0x30000027ff277230 */ /* 0x000fe20000004100 */
[----:B------:R-:W-:Y:S01]  /*f090*/  F2FP.F16.E4M3.UNPACK_B R55, R55 ;  /* 0x00000037ff37723e */ /* 0x000fe200020006ff */
[----:B------:R-:W-:Y:S01]  /*f0a0*/  HADD2.F32 R41, -RZ, R34.H0_H0 ;  /* 0x20000022ff297230 */ /* 0x000fe20000004100 */
[----:B------:R-:W-:Y:S01]  /*f0b0*/  F2FP.F16.E4M3.UNPACK_B R40, R40 ;  /* 0x00000028ff28723e */ /* 0x000fe200020006ff */
[----:B------:R-:W-:Y:S02]  /*f0c0*/  HADD2.F32 R28, -RZ, R32.H0_H0 ;  /* 0x20000020ff1c7230 */ /* 0x000fe40000004100 */
[C---:B------:R-:W-:Y:S01]  /*f0d0*/  FMUL.FTZ R51, R39.reuse, R62 ;  /* 0x0000003e27337220 */ /* 0x040fe20000410000 */
[----:B------:R-:W-:Y:S02]  /*f0e0*/  HADD2.F32 R33, -RZ, R29.H0_H0 ;  /* 0x2000001dff217230 */ /* 0x000fe40000004100 */
[----:B------:R-:W-:Y:S01]  /*f0f0*/  FMUL.FTZ R69, R39, R52 ;  /* 0x0000003427457220 */ /* 0x000fe20000410000 */
[----:B------:R-:W-:-:S02]  /*f100*/  HADD2.F32 R26, -RZ, R21.H0_H0 ;  /* 0x20000015ff1a7230 */ /* 0x000fc40000004100 */
[C---:B------:R-:W-:Y:S01]  /*f110*/  FMUL.FTZ R39, R28.reuse, R41 ;  /* 0x000000291c277220 */ /* 0x040fe20000410000 */
[----:B------:R-:W-:Y:S02]  /*f120*/  HADD2.F32 R34, -RZ, R34.H1_H1 ;  /* 0x30000022ff227230 */ /* 0x000fe40000004100 */
[-C--:B------:R-:W-:Y:S01]  /*f130*/  FMUL.FTZ R28, R28, R33.reuse ;  /* 0x000000211c1c7220 */ /* 0x080fe20000410000 */
[----:B------:R-:W-:Y:S02]  /*f140*/  HADD2.F32 R32, -RZ, R32.H1_H1 ;  /* 0x30000020ff207230 */ /* 0x000fe40000004100 */
[C---:B------:R-:W-:Y:S01]  /*f150*/  FFMA.FTZ R50, R26.reuse, R33, -R39 ;  /* 0x000000211a327223 */ /* 0x040fe20000010827 */
[----:B------:R-:W-:Y:S02]  /*f160*/  HADD2.F32 R30, -RZ, R30.H1_H1 ;  /* 0x3000001eff1e7230 */ /* 0x000fe40000004100 */
[----:B------:R-:W-:Y:S01]  /*f170*/  FFMA.FTZ R41, R26, R41, R28 ;  /* 0x000000291a297223 */ /* 0x000fe2000001001c */
[----:B------:R-:W-:-:S02]  /*f180*/  HADD2.F32 R29, -RZ, R29.H1_H1 ;  /* 0x3000001dff1d7230 */ /* 0x000fc40000004100 */
[----:B------:R-:W-:Y:S01]  /*f190*/  FMUL.FTZ R28, R32, R34 ;  /* 0x00000022201c7220 */ /* 0x000fe20000410000 */
[----:B------:R-:W-:Y:S02]  /*f1a0*/  HADD2.F32 R21, -RZ, R21.H1_H1 ;  /* 0x30000015ff157230 */ /* 0x000fe40000004100 */
[C---:B------:R-:W-:Y:S01]  /*f1b0*/  FFMA.FTZ R70, R30.reuse, R52, -R51 ;  /* 0x000000341e467223 */ /* 0x040fe20000010833 */
[----:B------:R-:W-:Y:S01]  /*f1c0*/  FFMA.FTZ R62, R30, R62, R69 ;  /* 0x0000003e1e3e7223 */ /* 0x000fe20000010045 */
[-C--:B------:R-:W-:Y:S01]  /*f1d0*/  FMUL.FTZ R33, R32, R29.reuse ;  /* 0x0000001d20217220 */ /* 0x080fe20000410000 */
[----:B------:R-:W-:Y:S02]  /*f1e0*/  HADD2.F32 R30, -RZ, R55.H0_H0 ;  /* 0x20000037ff1e7230 */ /* 0x000fe40000004100 */
[C---:B------:R-:W-:Y:S01]  /*f1f0*/  FFMA.FTZ R51, R21.reuse, R29, -R28 ;  /* 0x0000001d15337223 */ /* 0x040fe2000001081c */
[----:B------:R-:W-:Y:S02]  /*f200*/  HADD2.F32 R26, -RZ, R31.H0_H0 ;  /* 0x2000001fff1a7230 */ /* 0x000fe40000004100 */
[----:B------:R-:W-:Y:S01]  /*f210*/  FFMA.FTZ R52, R21, R34, R33 ;  /* 0x0000002215347223 */ /* 0x000fe20000010021 */
[----:B------:R-:W-:Y:S01]  /*f220*/  HADD2.F32 R28, -RZ, R40.H0_H0 ;  /* 0x20000028ff1c7230 */ /* 0x000fe20000004100 */
[----:B------:R-:W-:Y:S01]  /*f230*/  F2FP.F16.E4M3.UNPACK_B R29, R4.H1 ;  /* 0x00000004ff1d723e */ /* 0x000fe200030006ff */
        /* <DEDUP_REMOVED lines=9> */
[C---:B------:R-:W-:Y:S01]  /*f2d0*/  FMUL.FTZ R28, R31.reuse, R32 ;  /* 0x000000201f1c7220 */ /* 0x040fe20000410000 */
[----:B------:R-:W-:Y:S01]  /*f2e0*/  F2FP.F16.E4M3.UNPACK_B R26, R20.H1 ;  /* 0x00000014ff1a723e */ /* 0x000fe200030006ff */
[-C--:B------:R-:W-:Y:S01]  /*f2f0*/  FMUL.FTZ R39, R31, R40.reuse ;  /* 0x000000281f277220 */ /* 0x080fe20000410000 */
[----:B------:R-:W-:Y:S02]  /*f300*/  HADD2.F32 R30, -RZ, R29.H0_H0 ;  /* 0x2000001dff1e7230 */ /* 0x000fe40000004100 */
[C---:B------:R-:W-:Y:S01]  /*f310*/  FFMA.FTZ R31, R7.reuse, R40, -R28 ;  /* 0x00000028071f7223 */ /* 0x040fe2000001081c */
[----:B------:R-:W-:Y:S02]  /*f320*/  HADD2.F32 R21, -RZ, R37.H0_H0 ;  /* 0x20000025ff157230 */ /* 0x000fe40000004100 */
[----:B------:R-:W-:Y:S01]  /*f330*/  FFMA.FTZ R38, R7, R32, R39 ;  /* 0x0000002007267223 */ /* 0x000fe20000010027 */
[----:B------:R-:W-:Y:S01]  /*f340*/  HADD2.F32 R28, -RZ, R26.H0_H0 ;  /* 0x2000001aff1c7230 */ /* 0x000fe20000004100 */
[----:B------:R-:W-:Y:S01]  /*f350*/  F2FP.F16.E4M3.UNPACK_B R4, R4 ;  /* 0x00000004ff04723e */ /* 0x000fe200020006ff */
[----:B------:R-:W-:-:S02]  /*f360*/  HADD2.F32 R7, -RZ, R27.H0_H0 ;  /* 0x2000001bff077230 */ /* 0x000fc40000004100 */
[C---:B------:R-:W-:Y:S01]  /*f370*/  FMUL.FTZ R40, R21.reuse, R30 ;  /* 0x0000001e15287220 */ /* 0x040fe20000410000 */
[----:B------:R-:W-:Y:S02]  /*f380*/  HADD2.F32 R32, -RZ, R29.H1_H1 ;  /* 0x3000001dff207230 */ /* 0x000fe40000004100 */
[-C--:B------:R-:W-:Y:S01]  /*f390*/  FMUL.FTZ R58, R21, R28.reuse ;  /* 0x0000001c153a7220 */ /* 0x080fe20000410000 */
[----:B------:R-:W-:Y:S02]  /*f3a0*/  HADD2.F32 R37, -RZ, R37.H1_H1 ;  /* 0x30000025ff257230 */ /* 0x000fe40000004100 */
[----:B------:R-:W-:Y:S01]  /*f3b0*/  FFMA.FTZ R40, R7, R28, -R40 ;  /* 0x0000001c07287223 */ /* 0x000fe20000010828 */
[----:B------:R-:W-:Y:S01]  /*f3c0*/  HADD2.F32 R26, -RZ, R26.H1_H1 ;  /* 0x3000001aff1a7230 */ /* 0x000fe20000004100 */
[----:B------:R-:W-:Y:S01]  /*f3d0*/  F2FP.F16.E4M3.UNPACK_B R20, R20 ;  /* 0x00000014ff14723e */ /* 0x000fe200020006ff */
[----:B------:R-:W-:Y:S02]  /*f3e0*/  HADD2.F32 R27, -RZ, R27.H1_H1 ;  /* 0x3000001bff1b7230 */ /* 0x000fe40000004100 */
[----:B------:R-:W-:Y:S01]  /*f3f0*/  FMUL.FTZ R28, R37, R32 ;  /* 0x00000020251c7220 */ /* 0x000fe20000410000 */
[----:B------:R-:W-:Y:S01]  /*f400*/  FFMA.FTZ R58, R7, R30, R58 ;  /* 0x0000001e073a7223 */ /* 0x000fe2000001003a */
[----:B------:R-:W-:Y:S01]  /*f410*/  FMUL.FTZ R37, R37, R26 ;  /* 0x0000001a25257220 */ /* 0x000fe20000410000 */
[----:B------:R-:W-:-:S02]  /*f420*/  HADD2.F32 R7, -RZ, R35.H0_H0 ;  /* 0x20000023ff077230 */ /* 0x000fc40000004100 */
[C---:B------:R-:W-:Y:S01]  /*f430*/  FFMA.FTZ R29, R27.reuse, R26, -R28 ;  /* 0x0000001a1b1d7223 */ /* 0x040fe2000001081c */
[----:B------:R-:W-:Y:S02]  /*f440*/  HADD2.F32 R26, -RZ, R4.H0_H0 ;  /* 0x20000004ff1a7230 */ /* 0x000fe40000004100 */
[----:B------:R-:W-:Y:S01]  /*f450*/  FFMA.FTZ R37, R27, R32, R37 ;  /* 0x000000201b257223 */ /* 0x000fe20000010025 */
[----:B------:R-:W-:Y:S01]  /*f460*/  HADD2.F32 R21, -RZ, R20.H0_H0 ;  /* 0x20000014ff157230 */ /* 0x000fe20000004100 */
[----:B------:R-:W-:Y:S01]  /*f470*/  F2FP.SATFINITE.E4M3.F32.PACK_AB_MERGE_C R60, R60, R65, RZ ;  /* 0x000000413c3c723e */ /* 0x000fe200048070ff */
[----:B------:R-:W-:Y:S02]  /*f480*/  HADD2.F32 R28, -RZ, R4.H1_H1 ;  /* 0x30000004ff1c7230 */ /* 0x000fe40000004100 */
[C---:B------:R-:W-:Y:S01]  /*f490*/  FMUL.FTZ R27, R7.reuse, R26 ;  /* 0x0000001a071b7220 */ /* 0x040fe20000410000 */
[----:B------:R-:W-:Y:S02]  /*f4a0*/  HADD2.F32 R35, -RZ, R35.H1_H1 ;  /* 0x30000023ff237230 */ /* 0x000fe40000004100 */
[----:B------:R-:W-:Y:S01]  /*f4b0*/  FMUL.FTZ R7, R7, R21 ;  /* 0x0000001507077220 */ /* 0x000fe20000410000 */
[----:B------:R-:W-:Y:S01]  /*f4c0*/  HADD2.F32 R20, -RZ, R20.H1_H1 ;  /* 0x30000014ff147230 */ /* 0x000fe20000004100 */
[----:B------:R-:W-:Y:S01]  /*f4d0*/  F2FP.SATFINITE.E4M3.F32.PACK_AB_MERGE_C R61, R64, R61, RZ ;  /* 0x0000003d403d723e */ /* 0x000fe200048070ff */
[----:B------:R-:W-:-:S02]  /*f4e0*/  HADD2.F32 R4, -RZ, R3.H0_H0 ;  /* 0x20000003ff047230 */ /* 0x000fc40000004100 */
[C---:B------:R-:W-:Y:S01]  /*f4f0*/  FMUL.FTZ R30, R35.reuse, R28 ;  /* 0x0000001c231e7220 */ /* 0x040fe20000410000 */
[----:B------:R-:W-:Y:S02]  /*f500*/  HADD2.F32 R3, -RZ, R3.H1_H1 ;  /* 0x30000003ff037230 */ /* 0x000fe40000004100 */
[----:B------:R-:W-:Y:S01]  /*f510*/  FMUL.FTZ R35, R35, R20 ;  /* 0x0000001423237220 */ /* 0x000fe20000410000 */
[----:B------:R-:W-:Y:S01]  /*f520*/  F2FP.SATFINITE.E4M3.F32.PACK_AB_MERGE_C R29, R29, R40, RZ ;  /* 0x000000281d1d723e */ /* 0x000fe200048070ff */
        /* <DEDUP_REMOVED lines=8> */
[----:B------:R-:W-:Y:S02]  /*f5b0*/  F2FP.SATFINITE.E4M3.F32.PACK_AB_MERGE_C R37, R37, R58, RZ ;  /* 0x0000003a2525723e */ /* 0x000fe400048070ff */
[----:B------:R-:W-:Y:S02]  /*f5c0*/  F2FP.SATFINITE.E4M3.F32.PACK_AB_MERGE_C R5, R6, R5, R60 ;  /* 0x000000050605723e */ /* 0x000fe4000480703c */
[----:B------:R-:W-:Y:S02]  /*f5d0*/  F2FP.SATFINITE.E4M3.F32.PACK_AB_MERGE_C R7, R66, R53, R7 ;  /* 0x000000354207723e */ /* 0x000fe40004807007 */
[----:B------:R-:W-:-:S02]  /*f5e0*/  F2FP.SATFINITE.E4M3.F32.PACK_AB_MERGE_C R25, R24, R25, R61 ;  /* 0x000000191819723e */ /* 0x000fc4000480703d */
[----:B------:R-:W-:Y:S02]  /*f5f0*/  F2FP.SATFINITE.E4M3.F32.PACK_AB_MERGE_C R4, R31, R34, R4 ;  /* 0x000000221f04723e */ /* 0x000fe40004807004 */
[----:B------:R-:W-:Y:S02]  /*f600*/  F2FP.SATFINITE.E4M3.F32.PACK_AB_MERGE_C R6, R30, R21, R29 ;  /* 0x000000151e06723e */ /* 0x000fe4000480701d */
[----:B------:R-:W-:Y:S02]  /*f610*/  F2FP.SATFINITE.E4M3.F32.PACK_AB_MERGE_C R27, R68, R59, R27 ;  /* 0x0000003b441b723e */ /* 0x000fe4000480701b */
[----:B------:R-:W-:Y:S01]  /*f620*/  F2FP.SATFINITE.E4M3.F32.PACK_AB_MERGE_C R24, R38, R33, R41 ;  /* 0x000000212618723e */ /* 0x000fe20004807029 */
[----:B------:R2:W-:Y:S01]  /*f630*/  STS.128 [R226+0x18000], R4 ;  /* 0x01800004e2007388 */ /* 0x0005e20000000c00 */
[----:B------:R-:W-:-:S05]  /*f640*/  F2FP.SATFINITE.E4M3.F32.PACK_AB_MERGE_C R26, R35, R26, R37 ;  /* 0x0000001a231a723e */ /* 0x000fca0004807025 */
[----:B------:R2:W-:Y:S02]  /*f650*/  STS.128 [R0+0x18000], R24 ;  /* 0x0180001800007388 */ /* 0x0005e40000000c00 */
.L_x_1473:
[----:B------:R-:W-:Y:S05]  /*f660*/  BSYNC B1 ;  /* 0x0000000000017941 */ /* 0x000fea0003800000 */
.L_x_1472:
[----:B------:R-:W-:Y:S04]  /*f670*/  BSSY B1, `(.L_x_1474) ;  /* 0x0000101000017945 */ /* 0x000fe80003800000 */
[----:B------:R-:W-:Y:S05]  /*f680*/  @P1 BRA `(.L_x_1475) ;  /* 0x0000000c00fc1947 */ /* 0x000fea0003800000 */
[----:B-12---:R-:W-:Y:S02]  /*f690*/  SHF.R.U32.HI R0, RZ, 0x8, R42 ;  /* 0x00000008ff007819 */ /* 0x006fe4000001162a */
[----:B-----5:R-:W-:Y:S02]  /*f6a0*/  LEA.HI R7, R54, R215, RZ, 0x1c ;  /* 0x000000d736077211 */ /* 0x020fe400078fe0ff */
[----:B0-----:R-:W-:Y:S02]  /*f6b0*/  LOP3.LUT R3, R42, 0xff, RZ, 0xc0, !PT ;  /* 0x000000ff2a037812 */ /* 0x001fe400078ec0ff */
[----:B------:R-:W-:Y:S01]  /*f6c0*/  LOP3.LUT R0, R0, 0xff, RZ, 0xc0, !PT ;  /* 0x000000ff00007812 */ /* 0x000fe200078ec0ff */
[----:B------:R-:W-:Y:S01]  /*f6d0*/  IMAD.SHL.U32 R21, R7, 0x10, RZ ;  /* 0x0000001007157824 */ /* 0x000fe200078e00ff */
[----:B------:R-:W-:Y:S02]  /*f6e0*/  SHF.R.S32.HI R24, RZ, 0x1f, R7 ;  /* 0x0000001fff187819 */ /* 0x000fe40000011407 */
[----:B------:R-:W-:-:S02]  /*f6f0*/  SHF.R.U32.HI R4, RZ, 0x8, R43 ;  /* 0x00000008ff047819 */ /* 0x000fc4000001162b */
[----:B------:R-:W-:Y:S02]  /*f700*/  PRMT R20, R0, 0x7604, R3 ;  /* 0x0000760400147816 */ /* 0x000fe40000000003 */
[----:B------:R-:W-:Y:S02]  /*f710*/  LEA.HI R25, R24, R7, RZ, 0x3 ;  /* 0x0000000718197211 */ /* 0x000fe400078f18ff */
[----:B------:R-:W-:Y:S02]  /*f720*/  SHF.R.U32.HI R0, RZ, 0x8, R44 ;  /* 0x00000008ff007819 */ /* 0x000fe4000001162c */
[----:B------:R-:W-:Y:S01]  /*f730*/  LOP3.LUT R5, R43, 0xff, RZ, 0xc0, !PT ;  /* 0x000000ff2b057812 */ /* 0x000fe200078ec0ff */
[----:B------:R-:W-:Y:S01]  /*f740*/  IMAD.SHL.U32 R25, R25, 0x800, RZ ;  /* 0x0000080019197824 */ /* 0x000fe200078e00ff */
[----:B------:R-:W-:Y:S02]  /*f750*/  LOP3.LUT R4, R4, 0xff, RZ, 0xc0, !PT ;  /* 0x000000ff04047812 */ /* 0x000fe400078ec0ff */
[----:B------:R-:W-:-:S02]  /*f760*/  LOP3.LUT R3, R0, 0xff, RZ, 0xc0, !PT ;  /* 0x000000ff00037812 */ /* 0x000fc400078ec0ff */
[----:B------:R-:W-:Y:S02]  /*f770*/  LOP3.LUT R0, R228, 0x70, R21, 0xf8, !PT ;  /* 0x00000070e4007812 */ /* 0x000fe400078ef815 */
[----:B------:R-:W-:Y:S02]  /*f780*/  SHF.R.U32.HI R26, RZ, 0x3, R228 ;  /* 0x00000003ff1a7819 */ /* 0x000fe400000116e4 */
[----:B------:R-:W-:Y:S02]  /*f790*/  PRMT R28, R4, 0x7604, R5 ;  /* 0x00007604041c7816 */ /* 0x000fe40000000005 */
[----:B------:R-:W-:Y:S02]  /*f7a0*/  LOP3.LUT R4, R44, 0xff, RZ, 0xc0, !PT ;  /* 0x000000ff2c047812 */ /* 0x000fe400078ec0ff */
[----:B------:R-:W-:Y:S02]  /*f7b0*/  SHF.R.U32.HI R7, RZ, 0x8, R46 ;  /* 0x00000008ff077819 */ /* 0x000fe4000001162e */
[----:B------:R-:W-:-:S02]  /*f7c0*/  LOP3.LUT R0, R0, R26, RZ, 0x3c, !PT ;  /* 0x0000001a00007212 */ /* 0x000fc400078e3cff */
[----:B------:R-:W-:Y:S02]  /*f7d0*/  LOP3.LUT R25, R25, 0xffffc000, RZ, 0xc0, !PT ;  /* 0xffffc00019197812 */ /* 0x000fe400078ec0ff */
[----:B------:R-:W-:Y:S02]  /*f7e0*/  PRMT R30, R3, 0x7604, R4 ;  /* 0x00007604031e7816 */ /* 0x000fe40000000004 */
[----:B------:R-:W-:Y:S02]  /*f7f0*/  LOP3.LUT R24, R46, 0xff, RZ, 0xc0, !PT ;  /* 0x000000ff2e187812 */ /* 0x000fe400078ec0ff */
[----:B------:R-:W-:Y:S02]  /*f800*/  LOP3.LUT R7, R7, 0xff, RZ, 0xc0, !PT ;  /* 0x000000ff07077812 */ /* 0x000fe400078ec0ff */
[----:B------:R-:W-:Y:S02]  /*f810*/  IADD3 R3, R0, R25, R231 ;  /* 0x0000001900037210 */ /* 0x000fe40007ffe0e7 */
[----:B------:R-:W-:-:S02]  /*f820*/  SHF.R.U32.HI R0, RZ, 0x8, R47 ;  /* 0x00000008ff007819 */ /* 0x000fc4000001162f */
[----:B------:R-:W-:Y:S02]  /*f830*/  PRMT R33, R7, 0x7604, R24 ;  /* 0x0000760407217816 */ /* 0x000fe40000000018 */
[----:B------:R-:W-:Y:S02]  /*f840*/  LOP3.LUT R21, R47, 0xff, RZ, 0xc0, !PT ;  /* 0x000000ff2f157812 */ /* 0x000fe400078ec0ff */
[----:B------:R-:W-:Y:S02]  /*f850*/  SHF.R.U32.HI R24, RZ, 0x8, R48 ;  /* 0x00000008ff187819 */ /* 0x000fe40000011630 */
[----:B------:R-:W-:Y:S02]  /*f860*/  SHF.R.U32.HI R26, RZ, 0x8, R49 ;  /* 0x00000008ff1a7819 */ /* 0x000fe40000011631 */
[----:B------:R-:W-:Y:S02]  /*f870*/  LOP3.LUT R0, R0, 0xff, RZ, 0xc0, !PT ;  /* 0x000000ff00007812 */ /* 0x000fe400078ec0ff */
[----:B------:R-:W-:-:S02]  /*f880*/  SHF.R.U32.HI R5, RZ, 0x8, R45 ;  /* 0x00000008ff057819 */ /* 0x000fc4000001162d */
[----:B------:R-:W-:Y:S02]  /*f890*/  LOP3.LUT R25, R48, 0xff, RZ, 0xc0, !PT ;  /* 0x000000ff30197812 */ /* 0x000fe400078ec0ff */
[----:B------:R-:W-:Y:S02]  /*f8a0*/  LOP3.LUT R24, R24, 0xff, RZ, 0xc0, !PT ;  /* 0x000000ff18187812 */ /* 0x000fe400078ec0ff */
[----:B------:R-:W-:Y:S02]  /*f8b0*/  LOP3.LUT R27, R49, 0xff, RZ, 0xc0, !PT ;  /* 0x000000ff311b7812 */ /* 0x000fe400078ec0ff */
[----:B------:R-:W-:Y:S02]  /*f8c0*/  LOP3.LUT R26, R26, 0xff, RZ, 0xc0, !PT ;  /* 0x000000ff1a1a7812 */ /* 0x000fe400078ec0ff */
[----:B------:R-:W-:Y:S01]  /*f8d0*/  PRMT R35, R0, 0x7604, R21 ;  /* 0x0000760400237816 */ /* 0x000fe20000000015 */
[----:B------:R-:W-:Y:S01]  /*f8e0*/  IMAD.IADD R0, R16, 0x1, R3 ;  /* 0x0000000110007824 */ /* 0x000fe200078e0203 */
[----:B------:R-:W-:-:S02]  /*f8f0*/  LOP3.LUT R6, R45, 0xff, RZ, 0xc0, !PT ;  /* 0x000000ff2d067812 */ /* 0x000fc400078ec0ff */
[----:B------:R-:W-:Y:S02]  /*f900*/  LOP3.LUT R5, R5, 0xff, RZ, 0xc0, !PT ;  /* 0x000000ff05057812 */ /* 0x000fe400078ec0ff */
[----:B------:R-:W-:Y:S02]  /*f910*/  PRMT R37, R24, 0x7604, R25 ;  /* 0x0000760418257816 */ /* 0x000fe40000000019 */
[----:B------:R-:W-:Y:S02]  /*f920*/  PRMT R39, R26, 0x7604, R27 ;  /* 0x000076041a277816 */ /* 0x000fe4000000001b */
[----:B------:R-:W0:Y:S01]  /*f930*/  LDS.128 R24, [R0+0x18000] ;  /* 0x0180000000187984 */ /* 0x000e220000000c00 */
[----:B------:R-:W-:Y:S02]  /*f940*/  PRMT R32, R5, 0x7604, R6 ;  /* 0x0000760405207816 */ /* 0x000fe40000000006 */
[----:B------:R-:W-:Y:S01]  /*f950*/  SHF.R.U32.HI R3, RZ, 0x10, R42 ;  /* 0x00000010ff037819 */ /* 0x000fe2000001162a */
[----:B------:R-:W1:Y:S01]  /*f960*/  LDS.128 R4, [R224+0x18000] ;  /* 0x01800000e0047984 */ /* 0x000e620000000c00 */
[----:B------:R-:W-:-:S02]  /*f970*/  SHF.R.U32.HI R21, RZ, 0x10, R43 ;  /* 0x00000010ff157819 */ /* 0x000fc4000001162b */
[----:B------:R-:W-:Y:S02]  /*f980*/  LOP3.LUT R3, R3, 0xff, RZ, 0xc0, !PT ;  /* 0x000000ff03037812 */ /* 0x000fe400078ec0ff */
[----:B------:R-:W-:Y:S02]  /*f990*/  SHF.R.U32.HI R31, RZ, 0x10, R45 ;  /* 0x00000010ff1f7819 */ /* 0x000fe4000001162d */
[----:B------:R-:W-:Y:S02]  /*f9a0*/  LOP3.LUT R21, R21, 0xff, RZ, 0xc0, !PT ;  /* 0x000000ff15157812 */ /* 0x000fe400078ec0ff */
[----:B------:R-:W-:Y:S02]  /*f9b0*/  SHF.R.U32.HI R29, RZ, 0x10, R44 ;  /* 0x00000010ff1d7819 */ /* 0x000fe4000001162c */
[----:B------:R-:W-:Y:S02]  /*f9c0*/  PRMT R3, R3, 0x7054, R20 ;  /* 0x0000705403037816 */ /* 0x000fe40000000014 */
[----:B------:R-:W-:-:S02]  /*f9d0*/  LOP3.LUT R31, R31, 0xff, RZ, 0xc0, !PT ;  /* 0x000000ff1f1f7812 */ /* 0x000fc400078ec0ff */
[----:B------:R-:W-:Y:S02]  /*f9e0*/  PRMT R21, R21, 0x7054, R28 ;  /* 0x0000705415157816 */ /* 0x000fe4000000001c */
[----:B------:R-:W-:Y:S02]  /*f9f0*/  SHF.R.U32.HI R20, RZ, 0x10, R46 ;  /* 0x00000010ff147819 */ /* 0x000fe4000001162e */
[----:B------:R-:W-:Y:S02]  /*fa00*/  SHF.R.U32.HI R28, RZ, 0x10, R47 ;  /* 0x00000010ff1c7819 */ /* 0x000fe4000001162f */
[----:B------:R-:W-:Y:S02]  /*fa10*/  LOP3.LUT R29, R29, 0xff, RZ, 0xc0, !PT ;  /* 0x000000ff1d1d7812 */ /* 0x000fe400078ec0ff */
[----:B------:R-:W-:Y:S02]  /*fa20*/  PRMT R31, R31, 0x7054, R32 ;  /* 0x000070541f1f7816 */ /* 0x000fe40000000020 */
[----:B------:R-:W-:-:S02]  /*fa30*/  LOP3.LUT R20, R20, 0xff, RZ, 0xc0, !PT ;  /* 0x000000ff14147812 */ /* 0x000fc400078ec0ff */
[----:B------:R-:W-:Y:S02]  /*fa40*/  SHF.R.U32.HI R32, RZ, 0x10, R49 ;  /* 0x00000010ff207819 */ /* 0x000fe40000011631 */
[----:B------:R-:W-:Y:S02]  /*fa50*/  LOP3.LUT R28, R28, 0xff, RZ, 0xc0, !PT ;  /* 0x000000ff1c1c7812 */ /* 0x000fe400078ec0ff */
[----:B------:R-:W-:Y:S02]  /*fa60*/  PRMT R29, R29, 0x7054, R30 ;  /* 0x000070541d1d7816 */ /* 0x000fe4000000001e */
[----:B------:R-:W-:Y:S02]  /*fa70*/  PRMT R33, R20, 0x7054, R33 ;  /* 0x0000705414217816 */ /* 0x000fe40000000021 */
[----:B------:R-:W-:Y:S02]  /*fa80*/  LOP3.LUT R38, R3, 0xff000000, R42, 0xf8, !PT ;  /* 0xff00000003267812 */ /* 0x000fe400078ef82a */
[----:B------:R-:W-:-:S02]  /*fa90*/  LOP3.LUT R32, R32, 0xff, RZ, 0xc0, !PT ;  /* 0x000000ff20207812 */ /* 0x000fc400078ec0ff */
[----:B------:R-:W-:Y:S02]  /*faa0*/  PRMT R35, R28, 0x7054, R35 ;  /* 0x000070541c237816 */ /* 0x000fe40000000023 */
[----:B------:R-:W-:Y:S02]  /*fab0*/  LOP3.LUT R42, R21, 0xff000000, R43, 0xf8, !PT ;  /* 0xff000000152a7812 */ /* 0x000fe400078ef82b */
[----:B------:R-:W-:Y:S02]  /*fac0*/  LOP3.LUT R43, R29, 0xff000000, R44, 0xf8, !PT ;  /* 0xff0000001d2b7812 */ /* 0x000fe400078ef82c */
[----:B------:R-:W-:Y:S02]  /*fad0*/  LOP3.LUT R44, R31, 0xff000000, R45, 0xf8, !PT ;  /* 0xff0000001f2c7812 */ /* 0x000fe400078ef82d */
[----:B------:R-:W-:Y:S02]  /*fae0*/  LOP3.LUT R45, R33, 0xff000000, R46, 0xf8, !PT ;  /* 0xff000000212d7812 */ /* 0x000fe400078ef82e */
[----:B------:R-:W-:-:S02]  /*faf0*/  PRMT R39, R32, 0x7054, R39 ;  /* 0x0000705420277816 */ /* 0x000fc40000000027 */
[----:B------:R-:W-:Y:S02]  /*fb00*/  LOP3.LUT R46, R35, 0xff000000, R47, 0xf8, !PT ;  /* 0xff000000232e7812 */ /* 0x000fe400078ef82f */
[----:B------:R-:W-:Y:S02]  /*fb10*/  SHF.R.U32.HI R30, RZ, 0x10, R48 ;  /* 0x00000010ff1e7819 */ /* 0x000fe40000011630 */
[----:B------:R-:W-:Y:S02]  /*fb20*/  LOP3.LUT R49, R39, 0xff000000, R49, 0xf8, !PT ;  /* 0xff00000027317812 */ /* 0x000fe400078ef831 */
[----:B------:R-:W-:Y:S02]  /*fb30*/  F2FP.F16.E4M3.UNPACK_B R41, R46 ;  /* 0x0000002eff29723e */ /* 0x000fe400020006ff */
[----:B0-----:R-:W-:Y:S02]  /*fb40*/  F2FP.F16.E4M3.UNPACK_B R31, R25 ;  /* 0x00000019ff1f723e */ /* 0x001fe400020006ff */
[----:B------:R-:W-:Y:S01]  /*fb50*/  F2FP.F16.E4M3.UNPACK_B R39, R42 ;  /* 0x0000002aff27723e */ /* 0x000fe200020006ff */
[----:B------:R-:W-:Y:S01]  /*fb60*/  HADD2.F32 R47, -RZ, R41.H0_H0 ;  /* 0x20000029ff2f7230 */ /* 0x000fe20000004100 */
[----:B------:R-:W-:-:S02]  /*fb70*/  LOP3.LUT R30, R30, 0xff, RZ, 0xc0, !PT ;  /* 0x000000ff1e1e7812 */ /* 0x000fc400078ec0ff */
[-C--:B-1----:R-:W-:Y:S01]  /*fb80*/  F2FP.F16.E4M3.UNPACK_B R20, R5.reuse ;  /* 0x00000005ff14723e */ /* 0x082fe200020006ff */
[----:B------:R-:W-:Y:S01]  /*fb90*/  HADD2.F32 R40, -RZ, R39.H0_H0 ;  /* 0x20000027ff287230 */ /* 0x000fe20000004100 */
[----:B------:R-:W-:Y:S01]  /*fba0*/  F2FP.F16.E4M3.UNPACK_B R21, R5.H1 ;  /* 0x00000005ff15723e */ /* 0x000fe200030006ff */
[--C-:B------:R-:W-:Y:S01]  /*fbb0*/  HADD2.F32 R5, -RZ, R31.reuse.H0_H0 ;  /* 0x2000001fff057230 */ /* 0x100fe20000004100 */
[----:B------:R-:W-:Y:S01]  /*fbc0*/  PRMT R37, R30, 0x7054, R37 ;  /* 0x000070541e257816 */ /* 0x000fe20000000025 */
[----:B------:R-:W-:Y:S01]  /*fbd0*/  HADD2.F32 R31, -RZ, R31.H1_H1 ;  /* 0x3000001fff1f7230 */ /* 0x000fe20000004100 */
[-C--:B------:R-:W-:Y:S01]  /*fbe0*/  F2FP.F16.E4M3.UNPACK_B R29, R7.reuse ;  /* 0x00000007ff1d723e */ /* 0x080fe200020006ff */
[----:B------:R-:W-:Y:S01]  /*fbf0*/  HADD2.F32 R39, -RZ, R39.H1_H1 ;  /* 0x30000027ff277230 */ /* 0x000fe20000004100 */
[----:B------:R-:W-:Y:S01]  /*fc00*/  F2FP.F16.E4M3.UNPACK_B R30, R7.H1 ;  /* 0x00000007ff1e723e */ /* 0x000fe200030006ff */
[----:B------:R-:W-:Y:S01]  /*fc10*/  FMUL.FTZ R50, R5, R40 ;  /* 0x0000002805327220 */ /* 0x000fe20000410000 */
[----:B------:R-:W-:-:S02]  /*fc20*/  F2FP.F16.E4M3.UNPACK_B R7, R6 ;  /* 0x00000006ff07723e */ /* 0x000fc400020006ff */
[----:B------:R-:W-:Y:S01]  /*fc30*/  F2FP.F16.E4M3.UNPACK_B R28, R6.H1 ;  /* 0x00000006ff1c723e */ /* 0x000fe200030006ff */
[--C-:B------:R-:W-:Y:S01]  /*fc40*/  HADD2.F32 R6, -RZ, R20.reuse.H0_H0 ;  /* 0x20000014ff067230 */ /* 0x100fe20000004100 */
[----:B------:R-:W-:Y:S01]  /*fc50*/  F2FP.F16.E4M3.UNPACK_B R32, R25.H1 ;  /* 0x00000019ff20723e */ /* 0x000fe200030006ff */
[-C--:B------:R-:W-:Y:S01]  /*fc60*/  FMUL.FTZ R25, R5, R47.reuse ;  /* 0x0000002f05197220 */ /* 0x080fe20000410000 */
[----:B------:R-:W-:Y:S01]  /*fc70*/  F2FP.F16.E4M3.UNPACK_B R46, R46.H1 ;  /* 0x0000002eff2e723e */ /* 0x000fe200030006ff */
[----:B------:R-:W-:Y:S01]  /*fc80*/  HADD2.F32 R20, -RZ, R20.H1_H1 ;  /* 0x30000014ff147230 */ /* 0x000fe20000004100 */
[----:B------:R-:W-:Y:S01]  /*fc90*/  F2FP.F16.E4M3.UNPACK_B R42, R42.H1 ;  /* 0x0000002aff2a723e */ /* 0x000fe200030006ff */
[C---:B------:R-:W-:Y:S01]  /*fca0*/  FFMA.FTZ R5, R6.reuse, R40, -R25 ;  /* 0x0000002806057223 */ /* 0x040fe20000010819 */
[-C--:B------:R-:W-:Y:S01]  /*fcb0*/  F2FP.F16.E4M3.UNPACK_B R33, R26.reuse ;  /* 0x0000001aff21723e */ /* 0x080fe200020006ff */
[----:B------:R-:W-:Y:S01]  /*fcc0*/  FFMA.FTZ R25, R6, R47, R50 ;  /* 0x0000002f06197223 */ /* 0x000fe20000010032 */
[----:B------:R-:W-:Y:S01]  /*fcd0*/  F2FP.F16.E4M3.UNPACK_B R34, R26.H1 ;  /* 0x0000001aff22723e */ /* 0x000fe200030006ff */
[----:B------:R-:W-:Y:S01]  /*fce0*/  HADD2.F32 R40, -RZ, R41.H1_H1 ;  /* 0x30000029ff287230 */ /* 0x000fe20000004100 */
[----:B------:R-:W-:Y:S01]  /*fcf0*/  F2FP.F16.E4M3.UNPACK_B R35, R27 ;  /* 0x0000001bff23723e */ /* 0x000fe200020006ff */
[----:B------:R-:W-:Y:S01]  /*fd00*/  HADD2.F32 R47, -RZ, R46.H0_H0 ;  /* 0x2000002eff2f7230 */ /* 0x000fe20000004100 */
[----:B------:R-:W-:Y:S01]  /*fd10*/  LOP3.LUT R48, R37, 0xff000000, R48, 0xf8, !PT ;  /* 0xff00000025307812 */ /* 0x000fe200078ef830 */
[----:B------:R-:W-:-:S02]  /*fd20*/  HADD2.F32 R26, -RZ, R32.H0_H0 ;  /* 0x20000020ff1a7230 */ /* 0x000fc40000004100 */
[CC--:B------:R-:W-:Y:S01]  /*fd30*/  FMUL.FTZ R51, R31.reuse, R40.reuse ;  /* 0x000000281f337220 */ /* 0x0c0fe20000410000 */
[--C-:B------:R-:W-:Y:S02]  /*fd40*/  HADD2.F32 R41, -RZ, R42.reuse.H0_H0 ;  /* 0x2000002aff297230 */ /* 0x100fe40000004100 */
[----:B------:R-:W-:Y:S01]  /*fd50*/  FMUL.FTZ R31, R31, R39 ;  /* 0x000000271f1f7220 */ /* 0x000fe20000410000 */
[----:B------:R-:W-:Y:S02]  /*fd60*/  HADD2.F32 R6, -RZ, R21.H0_H0 ;  /* 0x20000015ff067230 */ /* 0x000fe40000004100 */
[----:B------:R-:W-:Y:S01]  /*fd70*/  FMUL.FTZ R53, R26, R47 ;  /* 0x0000002f1a357220 */ /* 0x000fe20000410000 */
[----:B------:R-:W-:Y:S01]  /*fd80*/  FFMA.FTZ R50, R20, R39, -R51 ;  /* 0x0000002714327223 */ /* 0x000fe20000010833 */
[----:B------:R-:W-:Y:S01]  /*fd90*/  FMUL.FTZ R26, R26, R41 ;  /* 0x000000291a1a7220 */ /* 0x000fe20000410000 */
[----:B------:R-:W-:Y:S01]  /*fda0*/  F2FP.F16.E4M3.UNPACK_B R39, R49 ;  /* 0x00000031ff27723e */ /* 0x000fe200020006ff */
[----:B------:R-:W-:Y:S01]  /*fdb0*/  FFMA.FTZ R52, R20, R40, R31 ;  /* 0x0000002814347223 */ /* 0x000fe2000001001f */
[C---:B------:R-:W-:Y:S01]  /*fdc0*/  FFMA.FTZ R53, R6.reuse, R41, -R53 ;  /* 0x0000002906357223 */ /* 0x040fe20000010835 */
[----:B------:R-:W-:Y:S01]  /*fdd0*/  FFMA.FTZ R47, R6, R47, R26 ;  /* 0x0000002f062f7223 */ /* 0x000fe2000001001a */
[-C--:B------:R-:W-:Y:S01]  /*fde0*/  F2FP.F16.E4M3.UNPACK_B R26, R44.reuse ;  /* 0x0000002cff1a723e */ /* 0x080fe200020006ff */
[----:B------:R-:W-:Y:S01]  /*fdf0*/  HADD2.F32 R42, -RZ, R42.H1_H1 ;  /* 0x3000002aff2a7230 */ /* 0x000fe20000004100 */
[----:B------:R-:W-:Y:S01]  /*fe00*/  F2FP.F16.E4M3.UNPACK_B R37, R27.H1 ;  /* 0x0000001bff25723e */ /* 0x000fe200030006ff */
[----:B------:R-:W-:Y:S01]  /*fe10*/  HADD2.F32 R32, -RZ, R32.H1_H1 ;  /* 0x30000020ff207230 */ /* 0x000fe20000004100 */
[----:B------:R-:W-:Y:S01]  /*fe20*/  F2FP.F16.E4M3.UNPACK_B R49, R49.H1 ;  /* 0x00000031ff31723e */ /* 0x000fe200030006ff */
[----:B------:R-:W-:Y:S01]  /*fe30*/  HADD2.F32 R41, -RZ, R39.H0_H0 ;  /* 0x20000027ff297230 */ /* 0x000fe20000004100 */
[----:B------:R-:W-:Y:S01]  /*fe40*/  F2FP.F16.E4M3.UNPACK_B R44, R44.H1 ;  /* 0x0000002cff2c723e */ /* 0x000fe200030006ff */
[----:B------:R-:W-:-:S02]  /*fe50*/  HADD2.F32 R20, -RZ, R35.H0_H0 ;  /* 0x20000023ff147230 */ /* 0x000fc40000004100 */
[----:B------:R-:W-:Y:S01]  /*fe60*/  FMUL.FTZ R51, R32, R42 ;  /* 0x0000002a20337220 */ /* 0x000fe20000410000 */
[----:B------:R-:W-:Y:S01]  /*fe70*/  HADD2.F32 R31, -RZ, R26.H0_H0 ;  /* 0x2000001aff1f7230 */ /* 0x000fe20000004100 */
[----:B------:R-:W-:Y:S01]  /*fe80*/  F2FP.F16.E4M3.UNPACK_B R27, R24 ;  /* 0x00000018ff1b723e */ /* 0x000fe200020006ff */
[----:B------:R-:W-:Y:S02]  /*fe90*/  HADD2.F32 R46, -RZ, R46.H1_H1 ;  /* 0x3000002eff2e7230 */ /* 0x000fe40000004100 */
[C---:B------:R-:W-:Y:S01]  /*fea0*/  FMUL.FTZ R55, R20.reuse, R41 ;  /* 0x0000002914377220 */ /* 0x040fe20000410000 */
[----:B------:R-:W-:Y:S02]  /*feb0*/  HADD2.F32 R21, -RZ, R21.H1_H1 ;  /* 0x30000015ff157230 */ /* 0x000fe40000004100 */
[----:B------:R-:W-:Y:S01]  /*fec0*/  FMUL.FTZ R20, R20, R31 ;  /* 0x0000001f14147220 */ /* 0x000fe20000410000 */
[----:B------:R-:W-:Y:S02]  /*fed0*/  HADD2.F32 R6, -RZ, R29.H0_H0 ;  /* 0x2000001dff067230 */ /* 0x000fe40000004100 */
[----:B------:R-:W-:Y:S01]  /*fee0*/  FMUL.FTZ R40, R32, R46 ;  /* 0x0000002e20287220 */ /* 0x000fe20000410000 */
[----:B------:R-:W-:-:S02]  /*fef0*/  HADD2.F32 R32, -RZ, R39.H1_H1 ;  /* 0x30000027ff207230 */ /* 0x000fc40000004100 */
[C---:B------:R-:W-:Y:S01]  /*ff00*/  FFMA.FTZ R46, R21.reuse, R46, R51 ;  /* 0x0000002e152e7223 */ /* 0x040fe20000010033 */
[----:B------:R-:W-:Y:S02]  /*ff10*/  HADD2.F32 R35, -RZ, R35.H1_H1 ;  /* 0x30000023ff237230 */ /* 0x000fe40000004100 */
[C---:B------:R-:W-:Y:S01]  /*ff20*/  FFMA.FTZ R55, R6.reuse, R31, -R55 ;  /* 0x0000001f06377223 */ /* 0x040fe20000010837 */
[----:B------:R-:W-:Y:S01]  /*ff30*/  FFMA.FTZ R51, R6, R41, R20 ;  /* 0x0000002906337223 */ /* 0x000fe20000010014 */
[----:B------:R-:W-:Y:S02]  /*ff40*/  HADD2.F32 R31, -RZ, R49.H0_H0 ;  /* 0x20000031ff1f7230 */ /* 0x000fe40000004100 */
[----:B------:R-:W-:Y:S01]  /*ff50*/  FFMA.FTZ R42, R21, R42, -R40 ;  /* 0x0000002a152a7223 */ /* 0x000fe20000010828 */
[----:B------:R-:W-:Y:S02]  /*ff60*/  HADD2.F32 R20, -RZ, R37.H0_H0 ;  /* 0x20000025ff147230 */ /* 0x000fe40000004100 */
[----:B------:R-:W-:Y:S01]  /*ff70*/  FMUL.FTZ R40, R35, R32 ;  /* 0x0000002023287220 */ /* 0x000fe20000410000 */
[----:B------:R-:W-:Y:S01]  /*ff80*/  HADD2.F32 R26, -RZ, R26.H1_H1 ;  /* 0x3000001aff1a7230 */ /* 0x000fe20000004100 */
[----:B------:R-:W-:Y:S01]  /*ff90*/  F2FP.F16.E4M3.UNPACK_B R24, R24.H1 ;  /* 0x00000018ff18723e */ /* 0x000fe200030006ff */
[----:B------:R-:W-:-:S02]  /*ffa0*/  HADD2.F32 R29, -RZ, R29.H1_H1 ;  /* 0x3000001dff1d7230 */ /* 0x000fc40000004100 */
[C---:B------:R-:W-:Y:S01]  /*ffb0*/  FMUL.FTZ R39, R20.reuse, R31 ;  /* 0x0000001f14277220 */ /* 0x040fe20000410000 */
[----:B------:R-:W-:Y:S02]  /*ffc0*/  HADD2.F32 R21, -RZ, R44.H0_H0 ;  /* 0x2000002cff157230 */ /* 0x000fe40000004100 */
[-C--:B------:R-:W-:Y:S01]  /*ffd0*/  FMUL.FTZ R35, R35, R26.reuse ;  /* 0x0000001a23237220 */ /* 0x080fe20000410000 */
[----:B------:R-:W-:Y:S02]  /*ffe0*/  HADD2.F32 R6, -RZ, R30.H0_H0 ;  /* 0x2000001eff067230 */ /* 0x000fe40000004100 */
[C---:B------:R-:W-:Y:S01]  /*fff0*/  FFMA.FTZ R58, R29.reuse, R26, -R40 ;  /* 0x0000001a1d3a7223 */ /* 0x040fe20000010828 */
[----:B------:R-:W-:Y:S01]  /*10000*/  F2FP.F16.E4M3.UNPACK_B R26, R45.H1 ;  /* 0x0000002dff1a723e */ /* 0x000fe200030006ff */
[-C--:B------:R-:W-:Y:S01]  /*10010*/  FMUL.FTZ R20, R20, R21.reuse ;  /* 0x0000001514147220 */ /* 0x080fe20000410000 */
[----:B------:R-:W-:Y:S01]  /*10020*/  F2FP.F16.E4M3.UNPACK_B R3, R4 ;  /* 0x00000004ff03723e */ /* 0x000fe200020006ff */
[C---:B------:R-:W-:Y:S01]  /*10030*/  FFMA.FTZ R59, R6.reuse, R21, -R39 ;  /* 0x00000015063b7223 */ /* 0x040fe20000010827 */
[----:B------:R-:W-:Y:S01]  /*10040*/  F2FP.F16.E4M3.UNPACK_B R21, R38.H1 ;  /* 0x00000026ff15723e */ /* 0x000fe200030006ff */
[----:B------:R-:W-:Y:S01]  /*10050*/  FFMA.FTZ R61, R6, R31, R20 ;  /* 0x0000001f063d7223 */ /* 0x000fe20000010014 */
[----:B------:R-:W-:Y:S01]  /*10060*/  F2FP.F16.E4M3.UNPACK_B R4, R4.H1 ;  /* 0x00000004ff04723e */ /* 0x000fe200030006ff */
[----:B------:R-:W-:Y:S01]  /*10070*/  FFMA.FTZ R60, R29, R32, R35 ;  /* 0x000000201d3c7223 */ /* 0x000fe20000010023 */
[----:B------:R-:W-:Y:S01]  /*10080*/  HADD2.F32 R31, -RZ, R26.H0_H0 ;  /* 0x2000001aff1f7230 */ /* 0x000fe20000004100 */
[----:B------:R-:W-:Y:S01]  /*10090*/  F2FP.F16.E4M3.UNPACK_B R45, R45 ;  /* 0x0000002dff2d723e */ /* 0x000fe200020006ff */
[----:B------:R-:W-:Y:S01]  /*100a0*/  HADD2.F32 R20, -RZ, R24.H0_H0 ;  /* 0x20000018ff147230 */ /* 0x000fe20000004100 */
[----:B------:R-:W-:Y:S01]  /*100b0*/  F2FP.F16.E4M3.UNPACK_B R38, R38 ;  /* 0x00000026ff26723e */ /* 0x000fe200020006ff */
[----:B------:R-:W-:Y:S01]  /*100c0*/  HADD2.F32 R29, -RZ, R21.H0_H0 ;  /* 0x20000015ff1d7230 */ /* 0x000fe20000004100 */
[----:B------:R-:W-:Y:S01]  /*100d0*/  F2FP.SATFINITE.E4M3.F32.PACK_AB_MERGE_C R42, R42, R53, RZ ;  /* 0x000000352a2a723e */ /* 0x000fe200048070ff */
[----:B------:R-:W-:-:S02]  /*100e0*/  HADD2.F32 R44, -RZ, R44.H1_H1 ;  /* 0x3000002cff2c7230 */ /* 0x000fc40000004100 */
[C---:B------:R-:W-:Y:S01]  /*100f0*/  FMUL.FTZ R35, R20.reuse, R31 ;  /* 0x0000001f14237220 */ /* 0x040fe20000410000 */
[----:B------:R-:W-:Y:S02]  /*10100*/  HADD2.F32 R49, -RZ, R49.H1_H1 ;  /* 0x30000031ff317230 */ /* 0x000fe40000004100 */
[----:B------:R-:W-:Y:S01]  /*10110*/  FMUL.FTZ R20, R20, R29 ;  /* 0x0000001d14147220 */ /* 0x000fe20000410000 */
[----:B------:R-:W-:Y:S01]  /*10120*/  HADD2.F32 R37, -RZ, R37.H1_H1 ;  /* 0x30000025ff257230 */ /* 0x000fe20000004100 */
[----:B------:R-:W-:Y:S01]  /*10130*/  F2FP.SATFINITE.E4M3.F32.PACK_AB_MERGE_C R46, R46, R47, RZ ;  /* 0x0000002f2e2e723e */ /* 0x000fe200048070ff */
[----:B------:R-:W-:Y:S01]  /*10140*/  HADD2.F32 R6, -RZ, R4.H0_H0 ;  /* 0x20000004ff067230 */ /* 0x000fe20000004100 */
[----:B------:R-:W-:Y:S01]  /*10150*/  F2FP.SATFINITE.E4M3.F32.PACK_AB_MERGE_C R5, R50, R5, R42 ;  /* 0x000000053205723e */ /* 0x000fe2000480702a */
[----:B------:R-:W-:Y:S02]  /*10160*/  HADD2.F32 R30, -RZ, R30.H1_H1 ;  /* 0x3000001eff1e7230 */ /* 0x000fe40000004100 */
[C---:B------:R-:W-:Y:S01]  /*10170*/  FMUL.FTZ R39, R37.reuse, R49 ;  /* 0x0000003125277220 */ /* 0x040fe20000410000 */
[----:B------:R-:W-:Y:S01]  /*10180*/  FMUL.FTZ R32, R37, R44 ;  /* 0x0000002c25207220 */ /* 0x000fe20000410000 */
[----:B------:R-:W-:Y:S01]  /*10190*/  FFMA.FTZ R37, R6, R31, R20 ;  /* 0x0000001f06257223 */ /* 0x000fe20000010014 */
[----:B------:R-:W-:-:S02]  /*101a0*/  HADD2.F32 R31, -RZ, R26.H1_H1 ;  /* 0x3000001aff1f7230 */ /* 0x000fc40000004100 */
[C---:B------:R-:W-:Y:S01]  /*101b0*/  FFMA.FTZ R62, R30.reuse, R44, -R39 ;  /* 0x0000002c1e3e7223 */ /* 0x040fe20000010827 */
[----:B------:R-:W-:Y:S02]  /*101c0*/  HADD2.F32 R24, -RZ, R24.H1_H1 ;  /* 0x30000018ff187230 */ /* 0x000fe40000004100 */
[----:B------:R-:W-:Y:S01]  /*101d0*/  FFMA.FTZ R64, R30, R49, R32 ;  /* 0x000000311e407223 */ /* 0x000fe20000010020 */
[----:B------:R-:W-:Y:S02]  /*101e0*/  HADD2.F32 R21, -RZ, R21.H1_H1 ;  /* 0x30000015ff157230 */ /* 0x000fe40000004100 */
[----:B------:R-:W-:Y:S01]  /*101f0*/  FFMA.FTZ R32, R6, R29, -R35 ;  /* 0x0000001d06207223 */ /* 0x000fe20000010823 */
[----:B------:R-:W-:Y:S02]  /*10200*/  HADD2.F32 R4, -RZ, R4.H1_H1 ;  /* 0x30000004ff047230 */ /* 0x000fe40000004100 */
[----:B------:R-:W-:Y:S01]  /*10210*/  FMUL.FTZ R35, R24, R31 ;  /* 0x0000001f18237220 */ /* 0x000fe20000410000 */
[----:B------:R-:W-:-:S02]  /*10220*/  HADD2.F32 R6, -RZ, R27.H0_H0 ;  /* 0x2000001bff067230 */ /* 0x000fc40000004100 */
[-C--:B------:R-:W-:Y:S01]  /*10230*/  FMUL.FTZ R24, R24, R21.reuse ;  /* 0x0000001518187220 */ /* 0x080fe20000410000 */
[--C-:B------:R-:W-:Y:S02]  /*10240*/  HADD2.F32 R29, -RZ, R45.reuse.H0_H0 ;  /* 0x2000002dff1d7230 */ /* 0x100fe40000004100 */
[C---:B------:R-:W-:Y:S01]  /*10250*/  FFMA.FTZ R39, R4.reuse, R21, -R35 ;  /* 0x0000001504277223 */ /* 0x040fe20000010823 */
[----:B------:R-:W-:Y:S02]  /*10260*/  HADD2.F32 R21, -RZ, R38.H0_H0 ;  /* 0x20000026ff157230 */ /* 0x000fe40000004100 */
[----:B------:R-:W-:Y:S01]  /*10270*/  FFMA.FTZ R40, R4, R31, R24 ;  /* 0x0000001f04287223 */ /* 0x000fe20000010018 */
[----:B------:R-:W-:Y:S02]  /*10280*/  HADD2.F32 R20, -RZ, R45.H1_H1 ;  /* 0x3000002dff147230 */ /* 0x000fe40000004100 */
[----:B------:R-:W-:Y:S01]  /*10290*/  FMUL.FTZ R31, R6, R29 ;  /* 0x0000001d061f7220 */ /* 0x000fe20000410000 */
[----:B------:R-:W-:-:S02]  /*102a0*/  HADD2.F32 R27, -RZ, R27.H1_H1 ;  /* 0x3000001bff1b7230 */ /* 0x000fc40000004100 */
[-C--:B------:R-:W-:Y:S01]  /*102b0*/  FMUL.FTZ R35, R6, R21.reuse ;  /* 0x0000001506237220 */ /* 0x080fe20000410000 */
[--C-:B------:R-:W-:Y:S01]  /*102c0*/  HADD2.F32 R4, -RZ, R3.reuse.H0_H0 ;  /* 0x20000003ff047230 */ /* 0x100fe20000004100 */
[----:B------:R-:W-:Y:S01]  /*102d0*/  F2FP.F16.E4M3.UNPACK_B R24, R48.H1 ;  /* 0x00000030ff18723e */ /* 0x000fe200030006ff */
[----:B------:R-:W-:Y:S02]  /*102e0*/  HADD2.F32 R38, -RZ, R38.H1_H1 ;  /* 0x30000026ff267230 */ /* 0x000fe40000004100 */
[C---:B------:R-:W-:Y:S01]  /*102f0*/  FMUL.FTZ R26, R27.reuse, R20 ;  /* 0x000000141b1a7220 */ /* 0x040fe20000410000 */
[----:B------:R-:W-:Y:S02]  /*10300*/  HADD2.F32 R3, -RZ, R3.H1_H1 ;  /* 0x30000003ff037230 */ /* 0x000fe40000004100 */
[C---:B------:R-:W-:Y:S01]  /*10310*/  FFMA.FTZ R31, R4.reuse, R21, -R31 ;  /* 0x00000015041f7223 */ /* 0x040fe2000001081f */
        /* <DEDUP_REMOVED lines=8> */
[--C-:B------:R-:W-:Y:S01]  /*103a0*/  HADD2.F32 R20, -RZ, R6.reuse.H0_H0 ;  /* 0x20000006ff147230 */ /* 0x100fe20000004100 */
[----:B------:R-:W-:Y:S01]  /*103b0*/  F2FP.F16.E4M3.UNPACK_B R43, R43 ;  /* 0x0000002bff2b723e */ /* 0x000fe200020006ff */
[----:B------:R-:W-:Y:S02]  /*103c0*/  HADD2.F32 R21, -RZ, R6.H1_H1 ;  /* 0x30000006ff157230 */ /* 0x000fe40000004100 */
[C---:B------:R-:W-:Y:S01]  /*103d0*/  FMUL.FTZ R6, R4.reuse, R26 ;  /* 0x0000001a04067220 */ /* 0x040fe20000410000 */
[----:B------:R-:W-:Y:S02]  /*103e0*/  HADD2.F32 R3, -RZ, R28.H0_H0 ;  /* 0x2000001cff037230 */ /* 0x000fe40000004100 */
[----:B------:R-:W-:Y:S01]  /*103f0*/  FMUL.FTZ R4, R4, R20 ;  /* 0x0000001404047220 */ /* 0x000fe20000410000 */
[----:B------:R-:W-:Y:S01]  /*10400*/  HADD2.F32 R27, -RZ, R24.H1_H1 ;  /* 0x30000018ff1b7230 */ /* 0x000fe20000004100 */
[----:B------:R-:W-:Y:S01]  /*10410*/  F2FP.SATFINITE.E4M3.F32.PACK_AB_MERGE_C R61, R64, R61, RZ ;  /* 0x0000003d403d723e */ /* 0x000fe200048070ff */
[----:B------:R-:W-:-:S02]  /*10420*/  HADD2.F32 R34, -RZ, R34.H1_H1 ;  /* 0x30000022ff227230 */ /* 0x000fc40000004100 */
[C---:B------:R-:W-:Y:S01]  /*10430*/  FFMA.FTZ R29, R3.reuse, R20, -R6 ;  /* 0x00000014031d7223 */ /* 0x040fe20000010806 */
[----:B------:R-:W-:Y:S01]  /*10440*/  HADD2.F32 R28, -RZ, R28.H1_H1 ;  /* 0x3000001cff1c7230 */ /* 0x000fe20000004100 */
[----:B------:R-:W-:Y:S01]  /*10450*/  F2FP.SATFINITE.E4M3.F32.PACK_AB_MERGE_C R25, R52, R25, R46 ;  /* 0x000000193419723e */ /* 0x000fe2000480702e */
[----:B------:R-:W-:Y:S02]  /*10460*/  HADD2.F32 R20, -RZ, R43.H1_H1 ;  /* 0x3000002bff147230 */ /* 0x000fe40000004100 */
[C---:B------:R-:W-:Y:S01]  /*10470*/  FMUL.FTZ R41, R34.reuse, R27 ;  /* 0x0000001b22297220 */ /* 0x040fe20000410000 */
[-C--:B------:R-:W-:Y:S01]  /*10480*/  FMUL.FTZ R6, R34, R21.reuse ;  /* 0x0000001522067220 */ /* 0x080fe20000410000 */
[----:B------:R-:W-:Y:S01]  /*10490*/  FFMA.FTZ R34, R3, R26, R4 ;  /* 0x0000001a03227223 */ /* 0x000fe20000010004 */
[----:B------:R-:W-:Y:S02]  /*104a0*/  HADD2.F32 R4, -RZ, R33.H0_H0 ;  /* 0x20000021ff047230 */ /* 0x000fe40000004100 */
[C---:B------:R-:W-:Y:S01]  /*104b0*/  FFMA.FTZ R44, R28.reuse, R21, -R41 ;  /* 0x000000151c2c7223 */ /* 0x040fe20000010829 */
[----:B------:R-:W-:Y:S01]  /*104c0*/  FFMA.FTZ R27, R28, R27, R6 ;  /* 0x0000001b1c1b7223 */ /* 0x000fe20000010006 */
[----:B------:R-:W-:-:S02]  /*104d0*/  HADD2.F32 R21, -RZ, R48.H0_H0 ;  /* 0x20000030ff157230 */ /* 0x000fc40000004100 */
[----:B------:R-:W-:Y:S01]  /*104e0*/  HADD2.F32 R6, -RZ, R43.H0_H0 ;  /* 0x2000002bff067230 */ /* 0x000fe20000004100 */
[----:B------:R-:W-:Y:S01]  /*104f0*/  F2FP.SATFINITE.E4M3.F32.PACK_AB_MERGE_C R29, R44, R29, RZ ;  /* 0x0000001d2c1d723e */ /* 0x000fe200048070ff */
[----:B------:R-:W-:Y:S02]  /*10500*/  HADD2.F32 R48, -RZ, R48.H1_H1 ;  /* 0x30000030ff307230 */ /* 0x000fe40000004100 */
[C---:B------:R-:W-:Y:S01]  /*10510*/  FMUL.FTZ R24, R4.reuse, R21 ;  /* 0x0000001504187220 */ /* 0x040fe20000410000 */
[----:B------:R-:W-:Y:S02]  /*10520*/  HADD2.F32 R33, -RZ, R33.H1_H1 ;  /* 0x30000021ff217230 */ /* 0x000fe40000004100 */
[----:B------:R-:W-:Y:S01]  /*10530*/  FMUL.FTZ R4, R4, R6 ;  /* 0x0000000604047220 */ /* 0x000fe20000410000 */
[--C-:B------:R-:W-:Y:S01]  /*10540*/  HADD2.F32 R3, -RZ, R7.reuse.H0_H0 ;  /* 0x20000007ff037230 */ /* 0x100fe20000004100 */
[----:B------:R-:W-:Y:S01]  /*10550*/  F2FP.SATFINITE.E4M3.F32.PACK_AB_MERGE_C R34, R27, R34, RZ ;  /* 0x000000221b22723e */ /* 0x000fe200048070ff */
[----:B------:R-:W-:-:S02]  /*10560*/  HADD2.F32 R7, -RZ, R7.H1_H1 ;  /* 0x30000007ff077230 */ /* 0x000fc40000004100 */
[C---:B------:R-:W-:Y:S01]  /*10570*/  FMUL.FTZ R28, R33.reuse, R48 ;  /* 0x00000030211c7220 */ /* 0x040fe20000410000 */
        /* <DEDUP_REMOVED lines=11> */
[----:B------:R-:W-:Y:S02]  /*10630*/  F2FP.SATFINITE.E4M3.F32.PACK_AB_MERGE_C R27, R60, R51, R61 ;  /* 0x000000333c1b723e */ /* 0x000fe4000480703d */
[----:B------:R-:W-:Y:S01]  /*10640*/  F2FP.SATFINITE.E4M3.F32.PACK_AB_MERGE_C R24, R30, R35, R24 ;  /* 0x000000231e18723e */ /* 0x000fe20004807018 */
[----:B------:R3:W-:Y:S01]  /*10650*/  STS.128 [R224+0x18000], R4 ;  /* 0x01800004e0007388 */ /* 0x0007e20000000c00 */
[----:B------:R-:W-:-:S05]  /*10660*/  F2FP.SATFINITE.E4M3.F32.PACK_AB_MERGE_C R26, R33, R26, R34 ;  /* 0x0000001a211a723e */ /* 0x000fca0004807022 */
[----:B------:R3:W-:Y:S02]  /*10670*/  STS.128 [R0+0x18000], R24 ;  /* 0x0180001800007388 */ /* 0x0007e40000000c00 */
.L_x_1475:
[----:B------:R-:W-:Y:S05]  /*10680*/  BSYNC B1 ;  /* 0x0000000000017941 */ /* 0x000fea0003800000 */
.L_x_1474:
[----:B------:R-:W-:Y:S05]  /*10690*/  @P0 BRA `(.L_x_1459) ;  /* 0x0000000c00dc0947 */ /* 0x000fea0003800000 */
[----:B0----5:R-:W-:Y:S02]  /*106a0*/  SHF.R.U32.HI R3, RZ, 0x8, R12 ;  /* 0x00000008ff037819 */ /* 0x021fe4000001160c */
[----:B-123--:R-:W-:Y:S02]  /*106b0*/  LOP3.LUT R0, R12, 0xff, RZ, 0xc0, !PT ;  /* 0x000000ff0c007812 */ /* 0x00efe400078ec0ff */
[----:B------:R-:W-:Y:S02]  /*106c0*/  SHF.R.U32.HI R7, RZ, 0x8, R14 ;  /* 0x00000008ff077819 */ /* 0x000fe4000001160e */
[----:B------:R-:W-:Y:S02]  /*106d0*/  LOP3.LUT R3, R3, 0xff, RZ, 0xc0, !PT ;  /* 0x000000ff03037812 */ /* 0x000fe400078ec0ff */
[----:B------:R-:W-:Y:S02]  /*106e0*/  LEA.HI R54, R54, R215, RZ, 0x1c ;  /* 0x000000d736367211 */ /* 0x000fe400078fe0ff */
[----:B------:R-:W-:-:S02]  /*106f0*/  LOP3.LUT R6, R14, 0xff, RZ, 0xc0, !PT ;  /* 0x000000ff0e067812 */ /* 0x000fc400078ec0ff */
[----:B------:R-:W-:Y:S02]  /*10700*/  LOP3.LUT R7, R7, 0xff, RZ, 0xc0, !PT ;  /* 0x000000ff07077812 */ /* 0x000fe400078ec0ff */
[----:B------:R-:W-:Y:S01]  /*10710*/  PRMT R21, R3, 0x7604, R0 ;  /* 0x0000760403157816 */ /* 0x000fe20000000000 */
[----:B------:R-:W-:Y:S01]  /*10720*/  IMAD.SHL.U32 R0, R54, 0x10, RZ ;  /* 0x0000001036007824 */ /* 0x000fe200078e00ff */
[----:B------:R-:W-:Y:S02]  /*10730*/  SHF.R.S32.HI R3, RZ, 0x1f, R54 ;  /* 0x0000001fff037819 */ /* 0x000fe40000011436 */
[----:B------:R-:W-:Y:S02]  /*10740*/  PRMT R29, R7, 0x7604, R6 ;  /* 0x00007604071d7816 */ /* 0x000fe40000000006 */
[----:B------:R-:W-:Y:S02]  /*10750*/  LEA.HI R7, R3, R54, RZ, 0x3 ;  /* 0x0000003603077211 */ /* 0x000fe400078f18ff */
[----:B------:R-:W-:-:S02]  /*10760*/  SHF.R.U32.HI R3, RZ, 0x8, R8 ;  /* 0x00000008ff037819 */ /* 0x000fc40000011608 */
[----:B------:R-:W-:Y:S01]  /*10770*/  LOP3.LUT R0, R227, 0x70, R0, 0xf8, !PT ;  /* 0x00000070e3007812 */ /* 0x000fe200078ef800 */
[----:B------:R-:W-:Y:S01]  /*10780*/  IMAD.SHL.U32 R24, R7, 0x800, RZ ;  /* 0x0000080007187824 */ /* 0x000fe200078e00ff */
[----:B------:R-:W-:Y:S02]  /*10790*/  SHF.R.U32.HI R25, RZ, 0x3, R227 ;  /* 0x00000003ff197819 */ /* 0x000fe400000116e3 */
[----:B------:R-:W-:Y:S02]  /*107a0*/  LOP3.LUT R7, R3, 0xff, RZ, 0xc0, !PT ;  /* 0x000000ff03077812 */ /* 0x000fe400078ec0ff */
[----:B------:R-:W-:Y:S02]  /*107b0*/  SHF.R.U32.HI R5, RZ, 0x8, R13 ;  /* 0x00000008ff057819 */ /* 0x000fe4000001160d */
[----:B------:R-:W-:Y:S02]  /*107c0*/  LOP3.LUT R3, R0, R25, RZ, 0x3c, !PT ;  /* 0x0000001900037212 */ /* 0x000fe400078e3cff */
[----:B------:R-:W-:-:S02]  /*107d0*/  LOP3.LUT R24, R24, 0xffffc000, RZ, 0xc0, !PT ;  /* 0xffffc00018187812 */ /* 0x000fc400078ec0ff */
[----:B------:R-:W-:Y:S02]  /*107e0*/  LOP3.LUT R4, R13, 0xff, RZ, 0xc0, !PT ;  /* 0x000000ff0d047812 */ /* 0x000fe400078ec0ff */
[----:B------:R-:W-:Y:S02]  /*107f0*/  LOP3.LUT R5, R5, 0xff, RZ, 0xc0, !PT ;  /* 0x000000ff05057812 */ /* 0x000fe400078ec0ff */
[----:B------:R-:W-:Y:S02]  /*10800*/  IADD3 R3, R3, R24, R230 ;  /* 0x0000001803037210 */ /* 0x000fe40007ffe0e6 */
[----:B------:R-:W-:Y:S02]  /*10810*/  PRMT R20, R5, 0x7604, R4 ;  /* 0x0000760405147816 */ /* 0x000fe40000000004 */
[----:B------:R-:W-:Y:S01]  /*10820*/  SHF.R.U32.HI R24, RZ, 0x8, R9 ;  /* 0x00000008ff187819 */ /* 0x000fe20000011609 */
[----:B------:R-:W-:Y:S01]  /*10830*/  IMAD.IADD R0, R16, 0x1, R3 ;  /* 0x0000000110007824 */ /* 0x000fe200078e0203 */
[----:B------:R-:W-:-:S02]  /*10840*/  SHF.R.U32.HI R5, RZ, 0x8, R15 ;  /* 0x00000008ff057819 */ /* 0x000fc4000001160f */
[----:B------:R-:W-:Y:S02]  /*10850*/  LOP3.LUT R4, R15, 0xff, RZ, 0xc0, !PT ;  /* 0x000000ff0f047812 */ /* 0x000fe400078ec0ff */
[----:B------:R-:W-:Y:S02]  /*10860*/  LOP3.LUT R6, R8, 0xff, RZ, 0xc0, !PT ;  /* 0x000000ff08067812 */ /* 0x000fe400078ec0ff */
[----:B------:R-:W-:Y:S02]  /*10870*/  LOP3.LUT R5, R5, 0xff, RZ, 0xc0, !PT ;  /* 0x000000ff05057812 */ /* 0x000fe400078ec0ff */
[----:B------:R-:W-:Y:S02]  /*10880*/  LOP3.LUT R3, R24, 0xff, RZ, 0xc0, !PT ;  /* 0x000000ff18037812 */ /* 0x000fe400078ec0ff */
[----:B------:R-:W0:Y:S01]  /*10890*/  LDS.128 R24, [R0+0x18000] ;  /* 0x0180000000187984 */ /* 0x000e220000000c00 */
[----:B------:R-:W-:Y:S02]  /*108a0*/  PRMT R28, R5, 0x7604, R4 ;  /* 0x00007604051c7816 */ /* 0x000fe40000000004 */
[----:B------:R-:W-:-:S02]  /*108b0*/  PRMT R33, R7, 0x7604, R6 ;  /* 0x0000760407217816 */ /* 0x000fc40000000006 */
[----:B------:R-:W1:Y:S01]  /*108c0*/  LDS.128 R4, [R223+0x18000] ;  /* 0x01800000df047984 */ /* 0x000e620000000c00 */
[----:B------:R-:W-:Y:S02]  /*108d0*/  SHF.R.U32.HI R35, RZ, 0x8, R11 ;  /* 0x00000008ff237819 */ /* 0x000fe4000001160b */
[----:B------:R-:W-:Y:S02]  /*108e0*/  SHF.R.U32.HI R32, RZ, 0x8, R10 ;  /* 0x00000008ff207819 */ /* 0x000fe4000001160a */
[----:B------:R-:W-:Y:S02]  /*108f0*/  LOP3.LUT R30, R9, 0xff, RZ, 0xc0, !PT ;  /* 0x000000ff091e7812 */ /* 0x000fe400078ec0ff */
[----:B------:R-:W-:Y:S02]  /*10900*/  LOP3.LUT R34, R11, 0xff, RZ, 0xc0, !PT ;  /* 0x000000ff0b227812 */ /* 0x000fe400078ec0ff */
[----:B------:R-:W-:Y:S02]  /*10910*/  LOP3.LUT R35, R35, 0xff, RZ, 0xc0, !PT ;  /* 0x000000ff23237812 */ /* 0x000fe400078ec0ff */
[----:B------:R-:W-:-:S02]  /*10920*/  LOP3.LUT R31, R10, 0xff, RZ, 0xc0, !PT ;  /* 0x000000ff0a1f7812 */ /* 0x000fc400078ec0ff */
[----:B------:R-:W-:Y:S02]  /*10930*/  LOP3.LUT R32, R32, 0xff, RZ, 0xc0, !PT ;  /* 0x000000ff20207812 */ /* 0x000fe400078ec0ff */
[----:B------:R-:W-:Y:S02]  /*10940*/  PRMT R30, R3, 0x7604, R30 ;  /* 0x00007604031e7816 */ /* 0x000fe4000000001e */
[----:B------:R-:W-:Y:S02]  /*10950*/  SHF.R.U32.HI R3, RZ, 0x10, R13 ;  /* 0x00000010ff037819 */ /* 0x000fe4000001160d */
[----:B------:R-:W-:Y:S02]  /*10960*/  PRMT R34, R35, 0x7604, R34 ;  /* 0x0000760423227816 */ /* 0x000fe40000000022 */
[----:B------:R-:W-:Y:S01]  /*10970*/  SHF.R.U32.HI R35, RZ, 0x10, R9 ;  /* 0x00000010ff237819 */ /* 0x000fe20000011609 */
[----:B------:R-:W-:Y:S01]  /*10980*/  IMAD.U32 R3, R3, 0x10000, RZ ;  /* 0x0001000003037824 */ /* 0x000fe200078e00ff */
[----:B------:R-:W-:-:S02]  /*10990*/  PRMT R37, R32, 0x7604, R31 ;  /* 0x0000760420257816 */ /* 0x000fc4000000001f */
[----:B------:R-:W-:Y:S02]  /*109a0*/  SHF.R.U32.HI R31, RZ, 0x10, R15 ;  /* 0x00000010ff1f7819 */ /* 0x000fe4000001160f */
[----:B------:R-:W-:Y:S02]  /*109b0*/  SHF.L.U32 R35, R35, 0x10, RZ ;  /* 0x0000001023237819 */ /* 0x000fe400000006ff */
[----:B------:R-:W-:Y:S01]  /*109c0*/  SHF.R.U32.HI R39, RZ, 0x10, R11 ;  /* 0x00000010ff277819 */ /* 0x000fe2000001160b */
[----:B------:R-:W-:Y:S01]  /*109d0*/  IMAD.U32 R31, R31, 0x10000, RZ ;  /* 0x000100001f1f7824 */ /* 0x000fe200078e00ff */
[----:B------:R-:W-:Y:S02]  /*109e0*/  LOP3.LUT R35, R30, 0xff0000, R35, 0xf8, !PT ;  /* 0x00ff00001e237812 */ /* 0x000fe400078ef823 */
[----:B------:R-:W-:Y:S01]  /*109f0*/  LOP3.LUT R3, R20, 0xff0000, R3, 0xf8, !PT ;  /* 0x00ff000014037812 */ /* 0x000fe200078ef803 */
[----:B------:R-:W-:Y:S01]  /*10a00*/  IMAD.U32 R39, R39, 0x10000, RZ ;  /* 0x0001000027277824 */ /* 0x000fe200078e00ff */
        /* <DEDUP_REMOVED lines=8> */
[----:B------:R-:W-:Y:S02]  /*10a90*/  F2FP.F16.E4M3.UNPACK_B R34, R35 ;  /* 0x00000023ff22723e */ /* 0x000fe400020006ff */
[----:B0-----:R-:W-:Y:S02]  /*10aa0*/  F2FP.F16.E4M3.UNPACK_B R13, R25 ;  /* 0x00000019ff0d723e */ /* 0x001fe400020006ff */
[----:B------:R-:W-:Y:S02]  /*10ab0*/  F2FP.F16.E4M3.UNPACK_B R29, R28 ;  /* 0x0000001cff1d723e */ /* 0x000fe400020006ff */
[----:B------:R-:W-:Y:S01]  /*10ac0*/  LOP3.LUT R33, R33, 0xff000000, R8, 0xf8, !PT ;  /* 0xff00000021217812 */ /* 0x000fe200078ef808 */
[----:B------:R-:W-:Y:S01]  /*10ad0*/  HADD2.F32 R14, -RZ, R13.H0_H0 ;  /* 0x2000000dff0e7230 */ /* 0x000fe20000004100 */
[----:B------:R-:W-:Y:S01]  /*10ae0*/  LOP3.LUT R38, R37, 0xff000000, R10, 0xf8, !PT ;  /* 0xff00000025267812 */ /* 0x000fe200078ef80a */
[--C-:B------:R-:W-:Y:S01]  /*10af0*/  HADD2.F32 R37, -RZ, R34.reuse.H0_H0 ;  /* 0x20000022ff257230 */ /* 0x100fe20000004100 */
[----:B------:R-:W-:Y:S01]  /*10b00*/  LOP3.LUT R32, R31, 0xff000000, R15, 0xf8, !PT ;  /* 0xff0000001f207812 */ /* 0x000fe200078ef80f */
[----:B------:R-:W-:Y:S01]  /*10b10*/  HADD2.F32 R31, -RZ, R29.H0_H0 ;  /* 0x2000001dff1f7230 */ /* 0x000fe20000004100 */
[----:B-1----:R-:W-:Y:S01]  /*10b20*/  F2FP.F16.E4M3.UNPACK_B R8, R5 ;  /* 0x00000005ff08723e */ /* 0x002fe200020006ff */
[----:B------:R-:W-:Y:S01]  /*10b30*/  HADD2.F32 R34, -RZ, R34.H1_H1 ;  /* 0x30000022ff227230 */ /* 0x000fe20000004100 */
[----:B------:R-:W-:Y:S01]  /*10b40*/  LOP3.LUT R39, R39, 0xff000000, R11, 0xf8, !PT ;  /* 0xff00000027277812 */ /* 0x000fe200078ef80b */
[C---:B------:R-:W-:Y:S01]  /*10b50*/  FMUL.FTZ R41, R14.reuse, R37 ;  /* 0x000000250e297220 */ /* 0x040fe20000410000 */
[----:B------:R-:W-:Y:S01]  /*10b60*/  F2FP.F16.E4M3.UNPACK_B R10, R7 ;  /* 0x00000007ff0a723e */ /* 0x000fe200020006ff */
[----:B------:R-:W-:Y:S01]  /*10b70*/  FMUL.FTZ R14, R14, R31 ;  /* 0x0000001f0e0e7220 */ /* 0x000fe20000410000 */
[----:B------:R-:W-:Y:S01]  /*10b80*/  F2FP.F16.E4M3.UNPACK_B R11, R7.H1 ;  /* 0x00000007ff0b723e */ /* 0x000fe200030006ff */
[----:B------:R-:W-:Y:S01]  /*10b90*/  HADD2.F32 R13, -RZ, R13.H1_H1 ;  /* 0x3000000dff0d7230 */ /* 0x000fe20000004100 */
[-C--:B------:R-:W-:Y:S01]  /*10ba0*/  F2FP.F16.E4M3.UNPACK_B R7, R6.reuse ;  /* 0x00000006ff07723e */ /* 0x080fe200020006ff */
[----:B------:R-:W-:Y:S01]  /*10bb0*/  HADD2.F32 R29, -RZ, R29.H1_H1 ;  /* 0x3000001dff1d7230 */ /* 0x000fe20000004100 */
[----:B------:R-:W-:Y:S01]  /*10bc0*/  F2FP.F16.E4M3.UNPACK_B R9, R6.H1 ;  /* 0x00000006ff09723e */ /* 0x000fe200030006ff */
[--C-:B------:R-:W-:Y:S01]  /*10bd0*/  HADD2.F32 R6, -RZ, R8.reuse.H0_H0 ;  /* 0x20000008ff067230 */ /* 0x100fe20000004100 */
[----:B------:R-:W-:Y:S01]  /*10be0*/  F2FP.F16.E4M3.UNPACK_B R25, R25.H1 ;  /* 0x00000019ff19723e */ /* 0x000fe200030006ff */
[----:B------:R-:W-:Y:S01]  /*10bf0*/  HADD2.F32 R8, -RZ, R8.H1_H1 ;  /* 0x30000008ff087230 */ /* 0x000fe20000004100 */
[----:B------:R-:W-:Y:S01]  /*10c00*/  F2FP.F16.E4M3.UNPACK_B R35, R35.H1 ;  /* 0x00000023ff23723e */ /* 0x000fe200030006ff */
[----:B------:R-:W-:Y:S01]  /*10c10*/  FMUL.FTZ R43, R13, R34 ;  /* 0x000000220d2b7220 */ /* 0x000fe20000410000 */
[----:B------:R-:W-:Y:S01]  /*10c20*/  F2FP.F16.E4M3.UNPACK_B R5, R5.H1 ;  /* 0x00000005ff05723e */ /* 0x000fe200030006ff */
[----:B------:R-:W-:Y:S01]  /*10c30*/  FFMA.FTZ R40, R6, R37, R14 ;  /* 0x0000002506287223 */ /* 0x000fe2000001000e */
[----:B------:R-:W-:Y:S01]  /*10c40*/  F2FP.F16.E4M3.UNPACK_B R28, R28.H1 ;  /* 0x0000001cff1c723e */ /* 0x000fe200030006ff */
[----:B------:R-:W-:-:S02]  /*10c50*/  HADD2.F32 R37, -RZ, R35.H0_H0 ;  /* 0x20000023ff257230 */ /* 0x000fc40000004100 */
[----:B------:R-:W-:Y:S01]  /*10c60*/  FFMA.FTZ R41, R6, R31, -R41 ;  /* 0x0000001f06297223 */ /* 0x000fe20000010829 */
[----:B------:R-:W-:Y:S02]  /*10c70*/  HADD2.F32 R14, -RZ, R25.H0_H0 ;  /* 0x20000019ff0e7230 */ /* 0x000fe40000004100 */
[-C--:B------:R-:W-:Y:S01]  /*10c80*/  FMUL.FTZ R13, R13, R29.reuse ;  /* 0x0000001d0d0d7220 */ /* 0x080fe20000410000 */
[----:B------:R-:W-:Y:S02]  /*10c90*/  HADD2.F32 R31, -RZ, R28.H0_H0 ;  /* 0x2000001cff1f7230 */ /* 0x000fe40000004100 */
[----:B------:R-:W-:Y:S01]  /*10ca0*/  FFMA.FTZ R42, R8, R29, -R43 ;  /* 0x0000001d082a7223 */ /* 0x000fe2000001082b */
[----:B------:R-:W-:Y:S02]  /*10cb0*/  HADD2.F32 R6, -RZ, R5.H0_H0 ;  /* 0x20000005ff067230 */ /* 0x000fe40000004100 */
[C---:B------:R-:W-:Y:S01]  /*10cc0*/  FMUL.FTZ R45, R14.reuse, R37 ;  /* 0x000000250e2d7220 */ /* 0x040fe20000410000 */
[----:B------:R-:W-:Y:S01]  /*10cd0*/  F2FP.F16.E4M3.UNPACK_B R20, R27 ;  /* 0x0000001bff14723e */ /* 0x000fe200020006ff */
[-C--:B------:R-:W-:Y:S01]  /*10ce0*/  FMUL.FTZ R14, R14, R31.reuse ;  /* 0x0000001f0e0e7220 */ /* 0x080fe20000410000 */
[----:B------:R-:W-:Y:S01]  /*10cf0*/  FFMA.FTZ R43, R8, R34, R13 ;  /* 0x00000022082b7223 */ /* 0x000fe2000001000d */
[C---:B------:R-:W-:Y:S01]  /*10d00*/  FFMA.FTZ R45, R6.reuse, R31, -R45 ;  /* 0x0000001f062d7223 */ /* 0x040fe2000001082d */
[----:B------:R-:W-:Y:S01]  /*10d10*/  F2FP.F16.E4M3.UNPACK_B R31, R39 ;  /* 0x00000027ff1f723e */ /* 0x000fe200020006ff */
        /* <DEDUP_REMOVED lines=10> */
[----:B------:R-:W-:Y:S01]  /*10dc0*/  HADD2.F32 R28, -RZ, R28.H1_H1 ;  /* 0x3000001cff1c7230 */ /* 0x000fe20000004100 */
[----:B------:R-:W-:Y:S01]  /*10dd0*/  LOP3.LUT R21, R21, 0xff0000, R12, 0xf8, !PT ;  /* 0x00ff000015157812 */ /* 0x000fe200078ef80c */
[----:B------:R-:W-:Y:S02]  /*10de0*/  HADD2.F32 R29, -RZ, R13.H0_H0 ;  /* 0x2000000dff1d7230 */ /* 0x000fe40000004100 */
        /* <DEDUP_REMOVED lines=10> */
[----:B------:R-:W-:Y:S02]  /*10e90*/  HADD2.F32 R13, -RZ, R13.H1_H1 ;  /* 0x3000000dff0d7230 */ /* 0x000fe40000004100 */
[----:B------:R-:W-:Y:S01]  /*10ea0*/  FFMA.FTZ R34, R5, R28, -R34 ;  /* 0x0000001c05227223 */ /* 0x000fe20000010822 */
[----:B------:R-:W-:Y:S02]  /*10eb0*/  HADD2.F32 R14, -RZ, R39.H0_H0 ;  /* 0x20000027ff0e7230 */ /* 0x000fe40000004100 */
[----:B------:R-:W-:Y:S01]  /*10ec0*/  FMUL.FTZ R25, R20, R31 ;  /* 0x0000001f14197220 */ /* 0x000fe20000410000 */
[----:B------:R-:W-:-:S02]  /*10ed0*/  HADD2.F32 R6, -RZ, R27.H0_H0 ;  /* 0x2000001bff067230 */ /* 0x000fc40000004100 */
[----:B------:R-:W-:Y:S01]  /*10ee0*/  FMUL.FTZ R20, R20, R13 ;  /* 0x0000000d14147220 */ /* 0x000fe20000410000 */
[----:B------:R-:W-:Y:S01]  /*10ef0*/  HADD2.F32 R10, -RZ, R10.H1_H1 ;  /* 0x3000000aff0a7230 */ /* 0x000fe20000004100 */
[----:B------:R-:W-:Y:S01]  /*10f00*/  LOP3.LUT R21, R21, 0xff000000, R12, 0xf8, !PT ;  /* 0xff00000015157812 */ /* 0x000fe200078ef80c */
[--C-:B------:R-:W-:Y:S02]  /*10f10*/  HADD2.F32 R8, -RZ, R32.reuse.H0_H0 ;  /* 0x20000020ff087230 */ /* 0x100fe40000004100 */
[----:B------:R-:W-:Y:S01]  /*10f20*/  FMUL.FTZ R28, R6, R14 ;  /* 0x0000000e061c7220 */ /* 0x000fe20000410000 */
[----:B------:R-:W-:Y:S02]  /*10f30*/  HADD2.F32 R5, -RZ, R11.H0_H0 ;  /* 0x2000000bff057230 */ /* 0x000fe40000004100 */
[----:B------:R-:W-:Y:S01]  /*10f40*/  FFMA.FTZ R48, R10, R31, R20 ;  /* 0x0000001f0a307223 */ /* 0x000fe20000010014 */
[----:B------:R-:W-:Y:S01]  /*10f50*/  F2FP.F16.E4M3.UNPACK_B R12, R24 ;  /* 0x00000018ff0c723e */ /* 0x000fe200020006ff */
[-C--:B------:R-:W-:Y:S01]  /*10f60*/  FMUL.FTZ R29, R6, R8.reuse ;  /* 0x00000008061d7220 */ /* 0x080fe20000410000 */
[----:B------:R-:W-:Y:S01]  /*10f70*/  FFMA.FTZ R46, R10, R13, -R25 ;  /* 0x0000000d0a2e7223 */ /* 0x000fe20000010819 */
[C---:B------:R-:W-:Y:S01]  /*10f80*/  FFMA.FTZ R31, R5.reuse, R8, -R28 ;  /* 0x00000008051f7223 */ /* 0x040fe2000001081c */
[----:B------:R-:W-:Y:S01]  /*10f90*/  HADD2.F32 R20, -RZ, R39.H1_H1 ;  /* 0x30000027ff147230 */ /* 0x000fe20000004100 */
[----:B------:R-:W-:Y:S01]  /*10fa0*/  F2FP.F16.E4M3.UNPACK_B R24, R24.H1 ;  /* 0x00000018ff18723e */ /* 0x000fe200030006ff */
[----:B------:R-:W-:Y:S01]  /*10fb0*/  HADD2.F32 R27, -RZ, R27.H1_H1 ;  /* 0x3000001bff1b7230 */ /* 0x000fe20000004100 */
[----:B------:R-:W-:Y:S01]  /*10fc0*/  F2FP.F16.E4M3.UNPACK_B R13, R33.H1 ;  /* 0x00000021ff0d723e */ /* 0x000fe200030006ff */
[----:B------:R-:W-:Y:S01]  /*10fd0*/  HADD2.F32 R32, -RZ, R32.H1_H1 ;  /* 0x30000020ff207230 */ /* 0x000fe20000004100 */
[----:B------:R-:W-:Y:S01]  /*10fe0*/  F2FP.F16.E4M3.UNPACK_B R8, R21.H1 ;  /* 0x00000015ff08723e */ /* 0x000fe200030006ff */
[----:B------:R-:W-:Y:S01]  /*10ff0*/  HADD2.F32 R11, -RZ, R11.H1_H1 ;  /* 0x3000000bff0b7230 */ /* 0x000fe20000004100 */
[----:B------:R-:W-:Y:S01]  /*11000*/  F2FP.F16.E4M3.UNPACK_B R3, R4 ;  /* 0x00000004ff03723e */ /* 0x000fe200020006ff */
[----:B------:R-:W-:Y:S01]  /*11010*/  FFMA.FTZ R49, R5, R14, R29 ;  /* 0x0000000e05317223 */ /* 0x000fe2000001001d */
[----:B------:R-:W-:Y:S01]  /*11020*/  F2FP.F16.E4M3.UNPACK_B R4, R4.H1 ;  /* 0x00000004ff04723e */ /* 0x000fe200030006ff */
[----:B------:R-:W-:Y:S01]  /*11030*/  FMUL.FTZ R50, R27, R20 ;  /* 0x000000141b327220 */ /* 0x000fe20000410000 */
[----:B------:R-:W-:-:S02]  /*11040*/  HADD2.F32 R14, -RZ, R13.H0_H0 ;  /* 0x2000000dff0e7230 */ /* 0x000fc40000004100 */
[-C--:B------:R-:W-:Y:S01]  /*11050*/  FMUL.FTZ R27, R27, R32.reuse ;  /* 0x000000201b1b7220 */ /* 0x080fe20000410000 */
[----:B------:R-:W-:Y:S02]  /*11060*/  HADD2.F32 R6, -RZ, R24.H0_H0 ;  /* 0x20000018ff067230 */ /* 0x000fe40000004100 */
[C---:B------:R-:W-:Y:S01]  /*11070*/  FFMA.FTZ R50, R11.reuse, R32, -R50 ;  /* 0x000000200b327223 */ /* 0x040fe20000010832 */
[----:B------:R-:W-:Y:S02]  /*11080*/  HADD2.F32 R10, -RZ, R8.H0_H0 ;  /* 0x20000008ff0a7230 */ /* 0x000fe40000004100 */
[----:B------:R-:W-:Y:S01]  /*11090*/  FFMA.FTZ R32, R11, R20, R27 ;  /* 0x000000140b207223 */ /* 0x000fe2000001001b */
[----:B------:R-:W-:Y:S02]  /*110a0*/  HADD2.F32 R5, -RZ, R4.H0_H0 ;  /* 0x20000004ff057230 */ /* 0x000fe40000004100 */
[----:B------:R-:W-:Y:S01]  /*110b0*/  FMUL.FTZ R28, R6, R14 ;  /* 0x0000000e061c7220 */ /* 0x000fe20000410000 */
[----:B------:R-:W-:-:S02]  /*110c0*/  HADD2.F32 R13, -RZ, R13.H1_H1 ;  /* 0x3000000dff0d7230 */ /* 0x000fc40000004100 */
[-C--:B------:R-:W-:Y:S01]  /*110d0*/  FMUL.FTZ R25, R6, R10.reuse ;  /* 0x0000000a06197220 */ /* 0x080fe20000410000 */
[----:B------:R-:W-:Y:S01]  /*110e0*/  HADD2.F32 R24, -RZ, R24.H1_H1 ;  /* 0x30000018ff187230 */ /* 0x000fe20000004100 */
[----:B------:R-:W-:Y:S01]  /*110f0*/  F2FP.F16.E4M3.UNPACK_B R33, R33 ;  /* 0x00000021ff21723e */ /* 0x000fe200020006ff */
[----:B------:R-:W-:Y:S01]  /*11100*/  HADD2.F32 R11, -RZ, R8.H1_H1 ;  /* 0x30000008ff0b7230 */ /* 0x000fe20000004100 */
[----:B------:R-:W-:Y:S01]  /*11110*/  F2FP.F16.E4M3.UNPACK_B R21, R21 ;  /* 0x00000015ff15723e */ /* 0x000fe200020006ff */
[C---:B------:R-:W-:Y:S01]  /*11120*/  FFMA.FTZ R28, R5.reuse, R10, -R28 ;  /* 0x0000000a051c7223 */ /* 0x040fe2000001081c */
[----:B------:R-:W-:Y:S01]  /*11130*/  FFMA.FTZ R25, R5, R14, R25 ;  /* 0x0000000e05197223 */ /* 0x000fe20000010019 */
[----:B------:R-:W-:Y:S02]  /*11140*/  HADD2.F32 R4, -RZ, R4.H1_H1 ;  /* 0x30000004ff047230 */ /* 0x000fe40000004100 */
[C---:B------:R-:W-:Y:S01]  /*11150*/  FMUL.FTZ R27, R24.reuse, R13 ;  /* 0x0000000d181b7220 */ /* 0x040fe20000410000 */
[----:B------:R-:W-:Y:S01]  /*11160*/  FMUL.FTZ R24, R24, R11 ;  /* 0x0000000b18187220 */ /* 0x000fe20000410000 */
[----:B------:R-:W-:Y:S01]  /*11170*/  HADD2.F32 R8, -RZ, R33.H0_H0 ;  /* 0x20000021ff087230 */ /* 0x000fe20000004100 */
        /* <DEDUP_REMOVED lines=9> */
[----:B------:R-:W-:Y:S01]  /*11210*/  HADD2.F32 R12, -RZ, R12.H1_H1 ;  /* 0x3000000cff0c7230 */ /* 0x000fe20000004100 */
[----:B------:R-:W-:Y:S01]  /*11220*/  F2FP.F16.E4M3.UNPACK_B R26, R26.H1 ;  /* 0x0000001aff1a723e */ /* 0x000fe200030006ff */
[----:B------:R-:W-:Y:S01]  /*11230*/  HADD2.F32 R21, -RZ, R21.H1_H1 ;  /* 0x30000015ff157230 */ /* 0x000fe20000004100 */
[----:B------:R-:W-:Y:S01]  /*11240*/  F2FP.F16.E4M3.UNPACK_B R10, R38.H1 ;  /* 0x00000026ff0a723e */ /* 0x000fe200030006ff */
[----:B------:R-:W-:Y:S01]  /*11250*/  FFMA.FTZ R13, R4, R6, -R11 ;  /* 0x00000006040d7223 */ /* 0x000fe2000001080b */
[----:B------:R-:W-:-:S02]  /*11260*/  HADD2.F32 R3, -RZ, R3.H1_H1 ;  /* 0x30000003ff037230 */ /* 0x000fc40000004100 */
[----:B------:R-:W-:Y:S01]  /*11270*/  FFMA.FTZ R14, R4, R8, R5 ;  /* 0x00000008040e7223 */ /* 0x000fe20000010005 */
[C---:B------:R-:W-:Y:S01]  /*11280*/  FMUL.FTZ R6, R12.reuse, R33 ;  /* 0x000000210c067220 */ /* 0x040fe20000410000 */
[-C--:B------:R-:W-:Y:S01]  /*11290*/  F2FP.F16.E4M3.UNPACK_B R5, R30.reuse.H1 ;  /* 0x0000001eff05723e */ /* 0x080fe200030006ff */
        /* <DEDUP_REMOVED lines=12> */
[C---:B------:R-:W-:Y:S01]  /*11360*/  FFMA.FTZ R20, R3.reuse, R6, -R20 ;  /* 0x0000000603147223 */ /* 0x040fe20000010814 */
[----:B------:R-:W-:Y:S01]  /*11370*/  HADD2.F32 R5, -RZ, R5.H1_H1 ;  /* 0x30000005ff057230 */ /* 0x000fe20000004100 */
[----:B------:R-:W-:Y:S01]  /*11380*/  F2FP.F16.E4M3.UNPACK_B R38, R38 ;  /* 0x00000026ff26723e */ /* 0x000fe200020006ff */
[----:B------:R-:W-:Y:S02]  /*11390*/  HADD2.F32 R9, -RZ, R9.H1_H1 ;  /* 0x30000009ff097230 */ /* 0x000fe40000004100 */
[C---:B------:R-:W-:Y:S01]  /*113a0*/  FMUL.FTZ R6, R26.reuse, R10 ;  /* 0x0000000a1a067220 */ /* 0x040fe20000410000 */
[----:B------:R-:W-:Y:S01]  /*113b0*/  FFMA.FTZ R21, R3, R8, R4 ;  /* 0x0000000803157223 */ /* 0x000fe20000010004 */
[----:B------:R-:W-:Y:S01]  /*113c0*/  FMUL.FTZ R11, R26, R5 ;  /* 0x000000051a0b7220 */ /* 0x000fe20000410000 */
[----:B------:R-:W-:-:S02]  /*113d0*/  HADD2.F32 R4, -RZ, R15.H0_H0 ;  /* 0x2000000fff047230 */ /* 0x000fc40000004100 */
[C---:B------:R-:W-:Y:S01]  /*113e0*/  FFMA.FTZ R29, R9.reuse, R5, -R6 ;  /* 0x00000005091d7223 */ /* 0x040fe20000010806 */
[----:B------:R-:W-:Y:S02]  /*113f0*/  HADD2.F32 R5, -RZ, R30.H0_H0 ;  /* 0x2000001eff057230 */ /* 0x000fe40000004100 */
[----:B------:R-:W-:Y:S01]  /*11400*/  FFMA.FTZ R26, R9, R10, R11 ;  /* 0x0000000a091a7223 */ /* 0x000fe2000001000b */
[----:B------:R-:W-:Y:S02]  /*11410*/  HADD2.F32 R6, -RZ, R38.H0_H0 ;  /* 0x20000026ff067230 */ /* 0x000fe40000004100 */
[----:B------:R-:W-:Y:S02]  /*11420*/  HADD2.F32 R30, -RZ, R30.H1_H1 ;  /* 0x3000001eff1e7230 */ /* 0x000fe40000004100 */
[C---:B------:R-:W-:Y:S01]  /*11430*/  FMUL.FTZ R9, R4.reuse, R5 ;  /* 0x0000000504097220 */ /* 0x040fe20000410000 */
[----:B------:R-:W-:Y:S02]  /*11440*/  HADD2.F32 R38, -RZ, R38.H1_H1 ;  /* 0x30000026ff267230 */ /* 0x000fe40000004100 */
[----:B------:R-:W-:Y:S01]  /*11450*/  FMUL.FTZ R8, R4, R6 ;  /* 0x0000000604087220 */ /* 0x000fe20000410000 */
[----:B------:R-:W-:Y:S01]  /*11460*/  HADD2.F32 R15, -RZ, R15.H1_H1 ;  /* 0x3000000fff0f7230 */ /* 0x000fe20000004100 */
[----:B------:R-:W-:Y:S01]  /*11470*/  F2FP.SATFINITE.E4M3.F32.PACK_AB_MERGE_C R21, R26, R21, RZ ;  /* 0x000000151a15723e */ /* 0x000fe200048070ff */
[----:B------:R-:W-:-:S02]  /*11480*/  HADD2.F32 R3, -RZ, R7.H0_H0 ;  /* 0x20000007ff037230 */ /* 0x000fc40000004100 */
[----:B------:R-:W-:Y:S02]  /*11490*/  HADD2.F32 R7, -RZ, R7.H1_H1 ;  /* 0x30000007ff077230 */ /* 0x000fe40000004100 */
[C---:B------:R-:W-:Y:S01]  /*114a0*/  FMUL.FTZ R4, R15.reuse, R38 ;  /* 0x000000260f047220 */ /* 0x040fe20000410000 */
[----:B------:R-:W-:Y:S01]  /*114b0*/  FMUL.FTZ R11, R15, R30 ;  /* 0x0000001e0f0b7220 */ /* 0x000fe20000410000 */
        /* <DEDUP_REMOVED lines=16> */
[----:B------:R-:W-:Y:S01]  /*115c0*/  F2FP.SATFINITE.E4M3.F32.PACK_AB_MERGE_C R11, R48, R35, R11 ;  /* 0x00000023300b723e */ /* 0x000fe2000480700b */
[----:B------:R4:W-:Y:S01]  /*115d0*/  STS.128 [R223+0x18000], R4 ;  /* 0x01800004df007388 */ /* 0x0009e20000000c00 */
[----:B------:R-:W-:-:S02]  /*115e0*/  F2FP.SATFINITE.E4M3.F32.PACK_AB_MERGE_C R8, R33, R14, R8 ;  /* 0x0000000e2108723e */ /* 0x000fc40004807008 */
[----:B------:R-:W-:-:S05]  /*115f0*/  F2FP.SATFINITE.E4M3.F32.PACK_AB_MERGE_C R10, R38, R3, R21 ;  /* 0x00000003260a723e */ /* 0x000fca0004807015 */
[----:B------:R4:W-:Y:S02]  /*11600*/  STS.128 [R0+0x18000], R8 ;  /* 0x0180000800007388 */ /* 0x0009e40000000c00 */
.L_x_1459:
[----:B------:R-:W-:Y:S05]  /*11610*/  BSYNC B0 ;  /* 0x0000000000007941 */ /* 0x000fea0003800000 */
.L_x_1431:
[----:B------:R-:W-:Y:S01]  /*11620*/  @!PT LDS RZ, [RZ] ;  /* 0x00000000fffff984 */ /* 0x000fe20000000800 */
[----:B------:R-:W-:Y:S01]  /*11630*/  @!PT LDS RZ, [RZ] ;  /* 0x00000000fffff984 */ /* 0x000fe20000000800 */
[----:B------:R-:W-:Y:S01]  /*11640*/  @!PT LDS RZ, [RZ] ;  /* 0x00000000fffff984 */ /* 0x000fe20000000800 */
[----:B------:R-:W-:Y:S01]  /*11650*/  @!PT LDS RZ, [RZ] ;  /* 0x00000000fffff984 */ /* 0x000fe20000000800 */
[----:B------:R1:W-:Y:S06]  /*11660*/  MEMBAR.ALL.CTA ;  /* 0x0000000000007992 */ /* 0x0003ec0000008000 */
[----:B-1----:R-:W1:Y:S01]  /*11670*/  FENCE.VIEW.ASYNC.S ;  /* 0x00000000000073c6 */ /* 0x002e620000000000 */
[----:B------:R-:W-:Y:S05]  /*11680*/  WARPSYNC.ALL ;  /* 0x0000000000007948 */ /* 0x000fea0003800000 */
[----:B-1----:R-:W-:Y:S06]  /*11690*/  BAR.SYNC.DEFER_BLOCKING 0xd, 0x100 ;  /* 0x0344000000007b1d */ /* 0x002fec0000010000 */
.L_x_1429:
[----:B--234-:R-:W-:-:S05]  /*116a0*/  IMAD.U32 R0, RZ, RZ, UR45 ;  /* 0x0000002dff007e24 */ /* 0x01cfca000f8e00ff */
[----:B------:R-:W-:-:S13]  /*116b0*/  ISETP.NE.AND P0, PT, R0, 0x3, PT ;  /* 0x000000030000780c */ /* 0x000fda0003f05270 */
[----:B------:R-:W-:Y:S05]  /*116c0*/  @!P0 BRA `(.L_x_1476) ;  /* 0x0000000000048947 */ /* 0x000fea0003800000 */
[----:B------:R-:W-:Y:S01]  /*116d0*/  BPT.TRAP 0x1 ;  /* 0x000000040000795c */ /* 0x000fe20000300000 */
.L_x_1476:
[----:B-----5:R-:W-:Y:S01]  /*116e0*/  IMAD R11, R199, 0x8, R16 ;  /* 0x00000008c70b7824 */ /* 0x020fe200078e0210 */
[----:B------:R-:W-:-:S04]  /*116f0*/  SHF.L.U32 R0, R193, 0x1f, RZ ;  /* 0x0000001fc1007819 */ /* 0x000fc800000006ff */
[----:B------:R2:W3:Y:S01]  /*11700*/  SYNCS.PHASECHK.TRANS64.TRYWAIT P2, [R11+URZ+0x28430], R0 ;  /* 0x028430000b0075a7 */ /* 0x0004e2000804017f */
[----:B------:R-:W-:Y:S05]  /*11710*/  @!P0 BRA `(.L_x_1477) ;  /* 0x0000000000048947 */ /* 0x000fea0003800000 */
[----:B------:R-:W-:Y:S01]  /*11720*/  BPT.TRAP 0x1 ;  /* 0x000000040000795c */ /* 0x000fe20000300000 */
.L_x_1477:
[----:B01----:R-:W0:Y:S02]  /*11730*/  S2R R3, SR_TID.X ;  /* 0x0000000000037919 */ /* 0x003e240000002100 */
[----:B0-----:R-:W-:-:S04]  /*11740*/  LOP3.LUT R3, R3, 0x7f, RZ, 0xc0, !PT ;  /* 0x0000007f03037812 */ /* 0x001fc800078ec0ff */
[----:B------:R-:W-:Y:S01]  /*11750*/  ISETP.NE.AND P1, PT, R3, RZ, PT ;  /* 0x000000ff0300720c */ /* 0x000fe20003f25270 */
[----:B---3--:R-:W-:-:S12]  /*11760*/  @P2 BRA `(.L_x_1478) ;  /* 0x0000000000082947 */ /* 0x008fd80003800000 */
[----:B------:R-:W0:Y:S02]  /*11770*/  SYNCS.PHASECHK.TRANS64.TRYWAIT P2, [R11+URZ+0x28430], R0 ;  /* 0x028430000b0075a7 */ /* 0x000e24000804017f */
[----:B0-----:R-:W-:Y:S05]  /*11780*/  @!P2 BRA `(.L_x_1479) ;  /* 0x0000016800f8a947 */ /* 0x001fea0003800000 */
.L_x_1478:
[----:B------:R-:W-:Y:S05]  /*11790*/  WARPSYNC.ALL ;  /* 0x0000000000007948 */ /* 0x000fea0003800000 */
[----:B0-2---:R-:W-:Y:S01]  /*117a0*/  VIADD R0, R16, 0x20000 ;  /* 0x0002000010007836 */ /* 0x005fe20000000000 */
[----:B------:R-:W-:Y:S01]  /*117b0*/  R2UR UR12, R36 ;  /* 0x00000000240c72ca */ /* 0x000fe200000e0000 */
[----:B------:R-:W-:Y:S01]  /*117c0*/  IMAD.MOV.U32 R7, RZ, RZ, 0x40000040 ;  /* 0x40000040ff077424 */ /* 0x000fe200078e00ff */
[----:B------:R-:W-:Y:S01]  /*117d0*/  WARPGROUP.ARRIVE ;  /* 0x00000000000079c5 */ /* 0x000fe20000000000 */
        /* <DEDUP_REMOVED lines=13> */
[----:B------:R-:W-:Y:S01]  /*118b0*/  R2UR UR7, R9 ;  /* 0x00000000090772ca */ /* 0x000fe200000e0000 */
[----:B------:R-:W-:Y:S01]  /*118c0*/  IMAD R6, R199, 0x400, R4 ;  /* 0x00000400c7067824 */ /* 0x000fe200078e0204 */
[----:B------:R-:W-:Y:S01]  /*118d0*/  UIADD3 UR8, UR12, 0x2, URZ ;  /* 0x000000020c087890 */ /* 0x000fe2000fffe03f */
[----:B------:R-:W-:Y:S01]  /*118e0*/  IMAD.MOV.U32 R9, RZ, RZ, 0x40000040 ;  /* 0x40000040ff097424 */ /* 0x000fe200078e00ff */
[----:B------:R-:W-:Y:S01]  /*118f0*/  UIADD3 UR4, UR12, 0x4, URZ ;  /* 0x000000040c047890 */ /* 0x000fe2000fffe03f */
[C---:B------:R-:W-:Y:S01]  /*11900*/  VIADD R8, R6.reuse, 0x2 ;  /* 0x0000000206087836 */ /* 0x040fe20000000000 */
[----:B------:R-:W-:Y:S01]  /*11910*/  R2UR UR14, R6 ;  /* 0x00000000060e72ca */ /* 0x000fe200000e0000 */
[----:B------:R-:W-:Y:S01]  /*11920*/  UIADD3 UR16, UR12, 0x6, URZ ;  /* 0x000000060c107890 */ /* 0x000fe2000fffe03f */
[----:B------:R-:W-:Y:S01]  /*11930*/  R2UR UR19, R9 ;  /* 0x00000000091372ca */ /* 0x000fe200000e0000 */
[----:B------:R-:W-:Y:S01]  /*11940*/  IMAD.MOV.U32 R9, RZ, RZ, 0x40000040 ;  /* 0x40000040ff097424 */ /* 0x000fe200078e00ff */
        /* <DEDUP_REMOVED lines=8> */
[----:B------:R-:W-:-:S02]  /*119d0*/  UIADD3 UR24, UR12, 0x402, URZ ;  /* 0x000004020c187890 */ /* 0x000fc4000fffe03f */
[----:B------:R-:W-:Y:S01]  /*119e0*/  QGMMA.64x64x32.F32.E4M3.E4M3 R24, gdesc[UR12], RZ, !UPT, gsb0 ;  /* 0x00e000000c1879f3 */ /* 0x000fe2000c0008ff */
[----:B------:R-:W-:Y:S01]  /*119f0*/  R2UR UR27, R9 ;  /* 0x00000000091b72ca */ /* 0x000fe200000e0000 */
[----:B------:R-:W-:Y:S01]  /*11a00*/  UMOV UR25, 0x40000040 ;  /* 0x4000004000197882 */ /* 0x000fe20000000000 */
[----:B------:R-:W-:Y:S01]  /*11a10*/  R2UR UR18, R8 ;  /* 0x00000000081272ca */ /* 0x000fe200000e0000 */
[----:B------:R-:W-:Y:S01]  /*11a20*/  VIADD R8, R6, 0x200 ;  /* 0x0000020006087836 */ /* 0x000fe20000000000 */
[----:B------:R-:W-:Y:S01]  /*11a30*/  MOV R9, 0x40000040 ;  /* 0x4000004000097802 */ /* 0x000fe20000000f00 */
[----:B------:R-:W-:Y:S01]  /*11a40*/  UIADD3 UR28, UR12, 0x404, URZ ;  /* 0x000004040c1c7890 */ /* 0x000fe2000fffe03f */
[----:B------:R-:W-:Y:S01]  /*11a50*/  R2UR UR35, R7 ;  /* 0x00000000072372ca */ /* 0x000fe200000e0000 */
[----:B------:R-:W-:Y:S01]  /*11a60*/  UMOV UR29, 0x40000040 ;  /* 0x40000040001d7882 */ /* 0x000fe20000000000 */
[----:B------:R-:W-:Y:S01]  /*11a70*/  R2UR UR22, R8 ;  /* 0x00000000081672ca */ /* 0x000fe200000e0000 */
[----:B------:R-:W-:Y:S01]  /*11a80*/  VIADD R8, R6, 0x202 ;  /* 0x0000020206087836 */ /* 0x000fe20000000000 */
[----:B------:R-:W-:Y:S01]  /*11a90*/  R2UR UR31, R9 ;  /* 0x00000000091f72ca */ /* 0x000fe200000e0000 */
[----:B------:R-:W-:Y:S01]  /*11aa0*/  UIADD3 UR32, UR12, 0x406, URZ ;  /* 0x000004060c207890 */ /* 0x000fe2000fffe03f */
[----:B------:R-:W0:Y:S01]  /*11ab0*/  LDC R3, c[0x0][0x448] ;  /* 0x00011200ff037b82 */ /* 0x000e220000000800 */
[----:B------:R-:W-:Y:S01]  /*11ac0*/  UMOV UR33, 0x40000040 ;  /* 0x4000004000217882 */ /* 0x000fe20000000000 */
[----:B------:R-:W-:Y:S01]  /*11ad0*/  R2UR UR26, R8 ;  /* 0x00000000081a72ca */ /* 0x000fe200000e0000 */
[C---:B------:R-:W-:Y:S01]  /*11ae0*/  VIADD R8, R6.reuse, 0x204 ;  /* 0x0000020406087836 */ /* 0x040fe20000000000 */
[----:B------:R-:W-:Y:S01]  /*11af0*/  ULDC UR55, c[0x0][0x9dc] ;  /* 0x0002770000377ab9 */ /* 0x000fe20000000800 */
[----:B------:R-:W-:Y:S01]  /*11b00*/  VIADD R6, R6, 0x206 ;  /* 0x0000020606067836 */ /* 0x000fe20000000000 */
[----:B------:R-:W-:Y:S01]  /*11b10*/  ULOP3.LUT UR55, URZ, UR55, URZ, 0x33, !UPT ;  /* 0x000000373f377292 */ /* 0x000fe2000f8e333f */
[----:B------:R-:W-:Y:S01]  /*11b20*/  IMAD.IADD R5, R205, 0x1, R204 ;  /* 0x00000001cd057824 */ /* 0x000fe200078e02cc */
[----:B------:R-:W-:Y:S01]  /*11b30*/  R2UR UR30, R8 ;  /* 0x00000000081e72ca */ /* 0x000fe200000e0000 */
[----:B------:R-:W-:Y:S01]  /*11b40*/  IMAD.MOV.U32 R9, RZ, RZ, -0x40 ;  /* 0xffffffc0ff097424 */ /* 0x000fe200078e00ff */
[----:B------:R-:W-:-:S02]  /*11b50*/  R2UR UR34, R6 ;  /* 0x00000000062272ca */ /* 0x000fc400000e0000 */
[----:B0-----:R-:W-:-:S13]  /*11b60*/  ISETP.NE.AND P2, PT, R3, 0x1, PT ;  /* 0x000000010300780c */ /* 0x001fda0003f45270 */
[----:B------:R-:W0:Y:S08]  /*11b70*/  @P2 LDC R6, c[0x0][0x44c] ;  /* 0x00011300ff062b82 */ /* 0x000e300000000800 */
[----:B------:R-:W1:Y:S01]  /*11b80*/  @P2 LDC R8, c[0x0][0x450] ;  /* 0x00011400ff082b82 */ /* 0x000e620000000800 */
[----:B0-----:R-:W-:Y:S01]  /*11b90*/  @P2 IMAD.HI.U32 R3, R5, R6, RZ ;  /* 0x0000000605032227 */ /* 0x001fe200078e00ff */
[----:B------:R-:W-:-:S02]  /*11ba0*/  WARPGROUP.DEPBAR.LE gsb0, 0x0 ;  /* 0x00008000000079c5 */ /* 0x000fc40000010000 */
[----:B------:R-:W-:-:S04]  /*11bb0*/  WARPGROUP.ARRIVE ;  /* 0x00000000000079c5 */ /* 0x000fc80000000000 */
[----:B------:R-:W0:Y:S01]  /*11bc0*/  LDC.64 R6, c[0x0][0x9e0] ;  /* 0x00027800ff067b82 */ /* 0x000e220000000a00 */
[----:B-1----:R-:W-:Y:S01]  /*11bd0*/  @P2 SHF.R.U32.HI R5, RZ, R8, R3 ;  /* 0x00000008ff052219 */ /* 0x002fe20000011603 */
[----:B------:R-:W-:Y:S01]  /*11be0*/  @!P1 VIADD R3, R11, 0x28440 ;  /* 0x000284400b039836 */ /* 0x000fe20000000000 */
[----:B------:R-:W-:Y:S01]  /*11bf0*/  QGMMA.64x64x32.F32.E4M3.E4M3 R24, gdesc[UR8], R24, gsb0 ;  /* 0x00e00000081879f3 */ /* 0x000fe20008000818 */
[----:B------:R-:W-:Y:S02]  /*11c00*/  IMAD R11, R56, R9, 0x40 ;  /* 0x00000040380b7424 */ /* 0x000fe400078e0209 */
[----:B------:R-:W1:Y:S01]  /*11c10*/  SHFL.IDX PT, R10, R5, RZ, 0x1c1f ;  /* 0x001c1fff050a7589 */ /* 0x000e6200000e0000 */
[----:B------:R-:W-:Y:S01]  /*11c20*/  @!P1 PRMT R3, RZ, 0x654, R3 ;  /* 0x00000654ff039816 */ /* 0x000fe20000000003 */
[----:B------:R-:W-:Y:S01]  /*11c30*/  VIADD R8, R11, 0x1 ;  /* 0x000000010b087836 */ /* 0x000fe20000000000 */
[----:B0-----:R-:W-:Y:S01]  /*11c40*/  ISETP.GE.AND P3, PT, R7, 0x1, PT ;  /* 0x000000010700780c */ /* 0x001fe20003f66270 */
[----:B------:R-:W-:-:S02]  /*11c50*/  WARPGROUP.DEPBAR.LE gsb0, 0x0 ;  /* 0x00008000000079c5 */ /* 0x000fc40000010000 */
        /* <DEDUP_REMOVED lines=46> */
[----:B------:R0:W-:Y:S01]  /*11f40*/  @!P1 SYNCS.ARRIVE.TRANS64.RED.A1T0 RZ, [R3+URZ], RZ ;  /* 0x000000ff03ff99a7 */ /* 0x0001e2000810043f */
[----:B------:R-:W2:Y:S01]  /*11f50*/  MUFU.TANH R24, R24 ;  /* 0x0000001800187308 */ /* 0x000ea20000002400 */
[C---:B------:R-:W-:Y:S01]  /*11f60*/  FMUL.FTZ R35, R2.reuse, R35 ;  /* 0x0000002302237220 */ /* 0x040fe20000410000 */
[C---:B------:R-:W-:Y:S01]  /*11f70*/  FMUL.FTZ R38, R2.reuse, R38 ;  /* 0x0000002602267220 */ /* 0x040fe20000410000 */
[C---:B------:R-:W-:Y:S01]  /*11f80*/  FMUL.FTZ R39, R2.reuse, R39 ;  /* 0x0000002702277220 */ /* 0x040fe20000410000 */
[----:B------:R-:W-:Y:S01]  /*11f90*/  FMUL.FTZ R34, R2, R34 ;  /* 0x0000002202227220 */ /* 0x000fe20000410000 */
[----:B0-----:R-:W-:-:S03]  /*11fa0*/  IMAD R3, R197, -0x2, R8 ;  /* 0xfffffffec5037824 */ /* 0x001fc600078e0208 */
[----:B------:R-:W0:Y:S01]  /*11fb0*/  MUFU.TANH R25, R25 ;  /* 0x0000001900197308 */ /* 0x000e220000002400 */
[----:B------:R-:W-:Y:S01]  /*11fc0*/  IMAD.IADD R8, R196, 0x1, R11 ;  /* 0x00000001c4087824 */ /* 0x000fe200078e020b */
[----:B------:R-:W-:-:S06]  /*11fd0*/  IADD3 R3, -R195, R3, R196 ;  /* 0x00000003c3037210 */ /* 0x000fcc0007ffe1c4 */
        /* <DEDUP_REMOVED lines=30> */
[----:B-1----:R-:W-:-:S04]  /*121c0*/  IADD3 R38, R3, R6, RZ ;  /* 0x0000000603267210 */ /* 0x002fc80007ffe0ff */
[----:B------:R-:W-:-:S03]  /*121d0*/  VIADDMNMX R8, R10, R38, R35, PT ;  /* 0x000000260a087246 */ /* 0x000fc60003800123 */
[----:B------:R1:W0:Y:S01]  /*121e0*/  MUFU.TANH R12, R34 ;  /* 0x00000022000c7308 */ /* 0x0002220000002400 */
[----:B-----5:R-:W-:-:S04]  /*121f0*/  VIADD R39, R3, UR55 ;  /* 0x0000003703277c36 */ /* 0x020fc80008000000 */
[----:B------:R-:W-:Y:S01]  /*12200*/  IMAD.IADD R3, R39, 0x1, R10 ;  /* 0x0000000127037824 */ /* 0x000fe200078e020a */
[----:B-1----:R-:W-:Y:S01]  /*12210*/  LEA R34, R56, 0xffffffc0, 0x6 ;  /* 0xffffffc038227811 */ /* 0x002fe200078e30ff */
[----:B--234-:R-:W-:Y:S06]  /*12220*/  @!P3 BRA `(.L_x_1480) ;  /* 0x000000000050b947 */ /* 0x01cfec0003800000 */
[----:B------:R-:W-:Y:S01]  /*12230*/  IADD3 R9, -R195, R196, R10 ;  /* 0x000000c4c3097210 */ /* 0x000fe20007ffe10a */
[----:B------:R-:W-:Y:S03]  /*12240*/  BSSY B0, `(.L_x_1481) ;  /* 0x000000e000007945 */ /* 0x000fe60003800000 */
[----:B------:R-:W-:-:S13]  /*12250*/  ISETP.GT.AND P4, PT, R9, -0x1, PT ;  /* 0xffffffff0900780c */ /* 0x000fda0003f84270 */
[----:B------:R-:W-:Y:S05]  /*12260*/  @P4 BRA `(.L_x_1482) ;  /* 0x00000000001c4947 */ /* 0x000fea0003800000 */
[----:B------:R-:W-:Y:S02]  /*12270*/  ISETP.NE.AND P4, PT, R7, 0x1, PT ;  /* 0x000000010700780c */ /* 0x000fe40003f85270 */
[----:B------:R-:W-:-:S11]  /*12280*/  LOP3.LUT R9, RZ, R9, RZ, 0x33, !PT ;  /* 0x00000009ff097212 */ /* 0x000fd600078e33ff */
[----:B------:R-:W1:Y:S02]  /*12290*/  @P4 LDC.64 R42, c[0x0][0x9e8] ;  /* 0x00027a00ff2a4b82 */ /* 0x000e640000000a00 */
[----:B-1----:R-:W-:-:S05]  /*122a0*/  @P4 IMAD.HI.U32 R10, R9, R42, RZ ;  /* 0x0000002a090a4227 */ /* 0x002fca00078e00ff */
[----:B------:R-:W-:-:S04]  /*122b0*/  @P4 SHF.R.U32.HI R9, RZ, R43, R10 ;  /* 0x0000002bff094219 */ /* 0x000fc8000001160a */
[----:B------:R-:W-:Y:S01]  /*122c0*/  LOP3.LUT R9, RZ, R9, RZ, 0x33, !PT ;  /* 0x00000009ff097212 */ /* 0x000fe200078e33ff */
[----:B------:R-:W-:Y:S06]  /*122d0*/  BRA `(.L_x_1483) ;  /* 0x0000000000107947 */ /* 0x000fec0003800000 */
.L_x_1482:
[----:B------:R-:W-:-:S13]  /*122e0*/  ISETP.NE.AND P4, PT, R7, 0x1, PT ;  /* 0x000000010700780c */ /* 0x000fda0003f85270 */
[----:B------:R-:W1:Y:S02]  /*122f0*/  @P4 LDC.64 R42, c[0x0][0x9e8] ;  /* 0x00027a00ff2a4b82 */ /* 0x000e640000000a00 */
[----:B-1----:R-:W-:-:S05]  /*12300*/  @P4 IMAD.HI.U32 R10, R9, R42, RZ ;  /* 0x0000002a090a4227 */ /* 0x002fca00078e00ff */
[----:B------:R-:W-:-:S07]  /*12310*/  @P4 SHF.R.U32.HI R9, RZ, R43, R10 ;  /* 0x0000002bff094219 */ /* 0x000fce000001160a */
.L_x_1483:
[----:B------:R-:W-:Y:S05]  /*12320*/  BSYNC B0 ;  /* 0x0000000000007941 */ /* 0x000fea0003800000 */
.L_x_1481:
[----:B------:R-:W-:-:S04]  /*12330*/  IMAD R10, R9, R7, -R34 ;  /* 0x00000007090a7224 */ /* 0x000fc800078e0a22 */
[----:B------:R-:W-:-:S05]  /*12340*/  IMAD R10, R197, -0x2, R10 ;  /* 0xfffffffec50a7824 */ /* 0x000fca00078e020a */
[----:B------:R-:W-:Y:S02]  /*12350*/  VIMNMX R3, R3, R10, !PT ;  /* 0x0000000a03037248 */ /* 0x000fe40007fe0100 */
[----:B------:R-:W-:-:S07]  /*12360*/  VIADDMNMX R8, R10, R7, R8, PT ;  /* 0x000000070a087246 */ /* 0x000fce0003800108 */
.L_x_1480:
[C---:B------:R-:W-:Y:S01]  /*12370*/  ISETP.GE.AND P4, PT, R11.reuse, 0x2, PT ;  /* 0x000000020b00780c */ /* 0x040fe20003f86270 */
[----:B------:R-:W1:Y:S01]  /*12380*/  SHFL.IDX PT, R10, R5, 0x1, 0x1c1f ;  /* 0x003c1f00050a7f89 */ /* 0x000e6200000e0000 */
[----:B------:R-:W-:Y:S02]  /*12390*/  ISETP.GE.AND P6, PT, R11, 0x9, PT ;  /* 0x000000090b00780c */ /* 0x000fe40003fc6270 */
[----:B------:R-:W-:-:S04]  /*123a0*/  ISETP.GT.AND P5, PT, R3, 0x1, !P4 ;  /* 0x000000010300780c */ /* 0x000fc800067a4270 */
[----:B------:R-:W-:-:S04]  /*123b0*/  ISETP.LT.OR P5, PT, R8, 0x2, P5 ;  /* 0x000000020800780c */ /* 0x000fc80002fa1670 */
[----:B0-----:R-:W-:Y:S02]  /*123c0*/  FSEL R43, R25, -INF , !P5 ;  /* 0xff800000192b7808 */ /* 0x001fe40006800000 */
        /* <DEDUP_REMOVED lines=17> */
[C---:B------:R-:W-:Y:S02]  /*124e0*/  ISETP.LT.OR P5, PT, R8.reuse, 0x12, P5 ;  /* 0x000000120800780c */ /* 0x040fe40002fa1670 */
        /* <DEDUP_REMOVED lines=53> */
[----:B-1----:R-:W-:-:S03]  /*12840*/  IMAD.IADD R3, R39, 0x1, R10 ;  /* 0x0000000127037824 */ /* 0x002fc600078e020a */
[----:B------:R-:W-:Y:S02]  /*12850*/  ISETP.LT.OR P6, PT, R8, 0x3a, P6 ;  /* 0x0000003a0800780c */ /* 0x000fe400037c1670 */
[----:B------:R-:W-:Y:S02]  /*12860*/  VIADDMNMX R8, R10, R38, R35, PT ;  /* 0x000000260a087246 */ /* 0x000fe40003800123 */
[----:B------:R-:W-:Y:S01]  /*12870*/  FSEL R53, R53, -INF , !P6 ;  /* 0xff80000035357808 */ /* 0x000fe20007000000 */
[----:B------:R-:W-:Y:S08]  /*12880*/  @!P3 BRA `(.L_x_1484) ;  /* 0x000000000050b947 */ /* 0x000ff00003800000 */
[----:B------:R-:W-:Y:S01]  /*12890*/  IADD3 R5, -R195, R196, R10 ;  /* 0x000000c4c3057210 */ /* 0x000fe20007ffe10a */
[----:B------:R-:W-:Y:S03]  /*128a0*/  BSSY B0, `(.L_x_1485) ;  /* 0x000000e000007945 */ /* 0x000fe60003800000 */
        /* <DEDUP_REMOVED lines=9> */
.L_x_1486:
[----:B------:R-:W-:-:S13]  /*12940*/  ISETP.NE.AND P6, PT, R7, 0x1, PT ;  /* 0x000000010700780c */ /* 0x000fda0003fc5270 */
[----:B------:R-:W0:Y:S02]  /*12950*/  @P6 LDC.64 R10, c[0x0][0x9e8] ;  /* 0x00027a00ff0a6b82 */ /* 0x000e240000000a00 */
[----:B0-----:R-:W-:-:S05]  /*12960*/  @P6 IMAD.HI.U32 R10, R5, R10, RZ ;  /* 0x0000000a050a6227 */ /* 0x001fca00078e00ff */
[----:B------:R-:W-:-:S07]  /*12970*/  @P6 SHF.R.U32.HI R5, RZ, R11, R10 ;  /* 0x0000000bff056219 */ /* 0x000fce000001160a */
.L_x_1487:
[----:B------:R-:W-:Y:S05]  /*12980*/  BSYNC B0 ;  /* 0x0000000000007941 */ /* 0x000fea0003800000 */
.L_x_1485:
[----:B------:R-:W-:-:S04]  /*12990*/  IMAD R10, R5, R7, -R34 ;  /* 0x00000007050a7224 */ /* 0x000fc800078e0a22 */
[----:B------:R-:W-:-:S05]  /*129a0*/  IMAD R10, R197, -0x2, R10 ;  /* 0xfffffffec50a7824 */ /* 0x000fca00078e020a */
[----:B------:R-:W-:Y:S02]  /*129b0*/  VIMNMX R3, R3, R10, !PT ;  /* 0x0000000a03037248 */ /* 0x000fe40007fe0100 */
[----:B------:R-:W-:-:S07]  /*129c0*/  VIADDMNMX R8, R10, R7, R8, PT ;  /* 0x000000070a087246 */ /* 0x000fce0003800108 */
.L_x_1484:
[C---:B------:R-:W-:Y:S01]  /*129d0*/  ISETP.GT.AND P4, PT, R3.reuse, 0x1, !P4 ;  /* 0x000000010300780c */ /* 0x040fe20006784270 */
[----:B------:R-:W-:Y:S01]  /*129e0*/  ULDC UR56, c[0x0][0x988] ;  /* 0x0002620000387ab9 */ /* 0x000fe20000000800 */
[----:B------:R-:W-:Y:S02]  /*129f0*/  ISETP.NE.AND P6, PT, R28, RZ, PT ;  /* 0x000000ff1c00720c */ /* 0x000fe40003fc5270 */
[----:B------:R-:W-:Y:S02]  /*12a00*/  ISETP.LT.OR P4, PT, R8, 0x2, P4 ;  /* 0x000000020800780c */ /* 0x000fe40002781670 */
[----:B------:R-:W-:Y:S02]  /*12a10*/  ISETP.GT.AND P5, PT, R3, 0x38, !P5 ;  /* 0x000000380300780c */ /* 0x000fe40006fa4270 */
[----:B------:R-:W-:Y:S02]  /*12a20*/  FSEL R5, R27, -INF , !P4 ;  /* 0xff8000001b057808 */ /* 0x000fe40006000000 */
[----:B------:R-:W-:-:S02]  /*12a30*/  ISETP.NE.AND P4, PT, R25, RZ, PT ;  /* 0x000000ff1900720c */ /* 0x000fc40003f85270 */
[----:B------:R-:W-:Y:S02]  /*12a40*/  ISETP.LT.OR P5, PT, R8, 0x39, P5 ;  /* 0x000000390800780c */ /* 0x000fe40002fa1670 */
[----:B------:R-:W-:-:S04]  /*12a50*/  ISETP.GT.AND P4, PT, R3, 0x8, !P4 ;  /* 0x000000080300780c */ /* 0x000fc80006784270 */
[----:B------:R-:W-:-:S04]  /*12a60*/  ISETP.LT.OR P4, PT, R8, 0x9, P4 ;  /* 0x000000090800780c */ /* 0x000fc80002781670 */
[----:B------:R-:W-:Y:S02]  /*12a70*/  FSEL R10, R30, -INF , !P4 ;  /* 0xff8000001e0a7808 */ /* 0x000fe40006000000 */
[----:B------:R-:W-:Y:S02]  /*12a80*/  ISETP.GT.AND P4, PT, R3, 0x9, !P6 ;  /* 0x000000090300780c */ /* 0x000fe40007784270 */
[----:B------:R-:W-:Y:S02]  /*12a90*/  ISETP.NE.AND P6, PT, R9, RZ, PT ;  /* 0x000000ff0900720c */ /* 0x000fe40003fc5270 */
        /* <DEDUP_REMOVED lines=22> */
[----:B------:R-:W-:Y:S02]  /*12c00*/  FMNMX.FTZ R9, R75, R9, !PT ;  /* 0x000000094b097209 */ /* 0x000fe40007810000 */
[----:B------:R-:W-:Y:S02]  /*12c10*/  FSEL R14, R14, -INF , !P4 ;  /* 0xff8000000e0e7808 */ /* 0x000fe40006000000 */
[----:B------:R-:W-:Y:S02]  /*12c20*/  ISETP.NE.AND P4, PT, R36, RZ, PT ;  /* 0x000000ff2400720c */ /* 0x000fe40003f85270 */
[----:B------:R-:W-:Y:S02]  /*12c30*/  FMNMX.FTZ R9, R45, R9, !PT ;  /* 0x000000092d097209 */ /* 0x000fe40007810000 */
[----:B------:R-:W-:-:S02]  /*12c40*/  ISETP.GT.AND P4, PT, R3, 0x19, !P4 ;  /* 0x000000190300780c */ /* 0x000fc40006784270 */
[----:B------:R-:W-:Y:S02]  /*12c50*/  FMNMX.FTZ R9, R77, R9, !PT ;  /* 0x000000094d097209 */ /* 0x000fe40007810000 */
[----:B------:R-:W-:Y:S02]  /*12c60*/  ISETP.LT.OR P4, PT, R8, 0x1a, P4 ;  /* 0x0000001a0800780c */ /* 0x000fe40002781670 */
[----:B------:R-:W-:Y:S02]  /*12c70*/  FMNMX.FTZ R9, R49, R9, !PT ;  /* 0x0000000931097209 */ /* 0x000fe40007810000 */
[----:B------:R-:W-:Y:S02]  /*12c80*/  FSEL R15, R15, -INF , !P4 ;  /* 0xff8000000f0f7808 */ /* 0x000fe40006000000 */
[----:B------:R-:W-:Y:S02]  /*12c90*/  ISETP.NE.AND P4, PT, R37, RZ, PT ;  /* 0x000000ff2500720c */ /* 0x000fe40003f85270 */
[----:B------:R-:W-:-:S02]  /*12ca0*/  FMNMX.FTZ R9, R79, R9, !PT ;  /* 0x000000094f097209 */ /* 0x000fc40007810000 */
[----:B------:R-:W-:Y:S02]  /*12cb0*/  ISETP.GT.AND P4, PT, R3, 0x20, !P4 ;  /* 0x000000200300780c */ /* 0x000fe40006784270 */
[----:B------:R-:W-:Y:S02]  /*12cc0*/  FMNMX.FTZ R30, R53, R9, !PT ;  /* 0x00000009351e7209 */ /* 0x000fe40007810000 */
[----:B------:R-:W-:-:S03]  /*12cd0*/  ISETP.LT.OR P4, PT, R8, 0x21, P4 ;  /* 0x000000210800780c */ /* 0x000fc60002781670 */
[----:B------:R-:W0:Y:S01]  /*12ce0*/  SHFL.BFLY PT, R9, R30, 0x2, 0x1f ;  /* 0x0c401f001e097f89 */ /* 0x000e2200000e0000 */
[----:B------:R-:W-:Y:S02]  /*12cf0*/  FSEL R20, R20, -INF , !P4 ;  /* 0xff80000014147808 */ /* 0x000fe40006000000 */
[----:B------:R-:W-:-:S04]  /*12d00*/  ISETP.NE.AND P4, PT, R40, RZ, PT ;  /* 0x000000ff2800720c */ /* 0x000fc80003f85270 */
[----:B------:R-:W-:-:S04]  /*12d10*/  ISETP.GT.AND P4, PT, R3, 0x21, !P4 ;  /* 0x000000210300780c */ /* 0x000fc80006784270 */
[----:B------:R-:W-:-:S04]  /*12d20*/  ISETP.LT.OR P4, PT, R8, 0x22, P4 ;  /* 0x000000220800780c */ /* 0x000fc80002781670 */
[----:B------:R-:W-:Y:S02]  /*12d30*/  FSEL R21, R21, -INF , !P4 ;  /* 0xff80000015157808 */ /* 0x000fe40006000000 */
[----:B------:R-:W-:-:S04]  /*12d40*/  ISETP.NE.AND P4, PT, R41, RZ, PT ;  /* 0x000000ff2900720c */ /* 0x000fc80003f85270 */
[----:B------:R-:W-:Y:S02]  /*12d50*/  ISETP.GT.AND P4, PT, R3, 0x28, !P4 ;  /* 0x000000280300780c */ /* 0x000fe40006784270 */
[----:B0-----:R-:W-:Y:S02]  /*12d60*/  FMNMX.FTZ R31, R30, R9, !PT ;  /* 0x000000091e1f7209 */ /* 0x001fe40007810000 */
[----:B------:R-:W-:-:S03]  /*12d70*/  ISETP.LT.OR P4, PT, R8, 0x29, P4 ;  /* 0x000000290800780c */ /* 0x000fc60002781670 */
[----:B------:R-:W0:Y:S01]  /*12d80*/  SHFL.BFLY PT, R28, R31, 0x1, 0x1f ;  /* 0x0c201f001f1c7f89 */ /* 0x000e2200000e0000 */
[----:B------:R-:W-:Y:S02]  /*12d90*/  FSEL R24, R46, -INF , !P4 ;  /* 0xff8000002e187808 */ /* 0x000fe40006000000 */
[----:B------:R-:W-:-:S04]  /*12da0*/  ISETP.NE.AND P4, PT, R44, RZ, PT ;  /* 0x000000ff2c00720c */ /* 0x000fc80003f85270 */
[----:B------:R-:W-:-:S04]  /*12db0*/  ISETP.GT.AND P4, PT, R3, 0x29, !P4 ;  /* 0x000000290300780c */ /* 0x000fc80006784270 */
[----:B------:R-:W-:-:S04]  /*12dc0*/  ISETP.LT.OR P4, PT, R8, 0x2a, P4 ;  /* 0x0000002a0800780c */ /* 0x000fc80002781670 */
[----:B------:R-:W-:Y:S01]  /*12dd0*/  FSEL R25, R47, -INF , !P4 ;  /* 0xff8000002f197808 */ /* 0x000fe20006000000 */
[----:B------:R-:W-:Y:S01]  /*12de0*/  IMAD.U32 R47, RZ, RZ, UR56 ;  /* 0x00000038ff2f7e24 */ /* 0x000fe2000f8e00ff */
[----:B------:R-:W-:-:S04]  /*12df0*/  ISETP.NE.AND P4, PT, R50, RZ, PT ;  /* 0x000000ff3200720c */ /* 0x000fc80003f85270 */
[----:B------:R-:W-:Y:S02]  /*12e00*/  ISETP.GT.AND P4, PT, R3, 0x30, !P4 ;  /* 0x000000300300780c */ /* 0x000fe40006784270 */
[----:B0-----:R-:W-:Y:S01]  /*12e10*/  FMNMX.FTZ R9, R31, R28, !PT ;  /* 0x0000001c1f097209 */ /* 0x001fe20007810000 */
[----:B------:R-:W-:Y:S01]  /*12e20*/  IMAD.U32 R28, RZ, RZ, UR56 ;  /* 0x00000038ff1c7e24 */ /* 0x000fe2000f8e00ff */
[----:B------:R-:W-:-:S03]  /*12e30*/  ISETP.LT.OR P4, PT, R8, 0x31, P4 ;  /* 0x000000310800780c */ /* 0x000fc60002781670 */
[----:B------:R-:W-:Y:S01]  /*12e40*/  FFMA.FTZ R28, R9, R28, -8 ;  /* 0xc1000000091c7423 */ /* 0x000fe2000001001c */
[----:B------:R-:W-:Y:S02]  /*12e50*/  FSEL R26, R26, -INF , !P4 ;  /* 0xff8000001a1a7808 */ /* 0x000fe40006000000 */
[----:B------:R-:W-:-:S04]  /*12e60*/  ISETP.NE.AND P4, PT, R48, RZ, PT ;  /* 0x000000ff3000720c */ /* 0x000fc80003f85270 */
[----:B------:R-:W-:-:S04]  /*12e70*/  ISETP.GT.AND P4, PT, R3, 0x31, !P4 ;  /* 0x000000310300780c */ /* 0x000fc80006784270 */
[----:B------:R-:W-:-:S04]  /*12e80*/  ISETP.LT.OR P4, PT, R8, 0x32, P4 ;  /* 0x000000320800780c */ /* 0x000fc80002781670 */
[----:B------:R-:W-:Y:S02]  /*12e90*/  FSEL R27, R51, -INF , !P4 ;  /* 0xff800000331b7808 */ /* 0x000fe40006000000 */
[----:B------:R-:W-:Y:S02]  /*12ea0*/  ISETP.GT.AND P4, PT, R3, RZ, !P6 ;  /* 0x000000ff0300720c */ /* 0x000fe40007784270 */
[----:B------:R-:W-:Y:S02]  /*12eb0*/  ISETP.NE.AND P6, PT, R52, RZ, PT ;  /* 0x000000ff3400720c */ /* 0x000fe40003fc5270 */
[----:B------:R-:W-:-:S04]  /*12ec0*/  ISETP.LT.OR P4, PT, R8, 0x1, P4 ;  /* 0x000000010800780c */ /* 0x000fc80002781670 */
[----:B------:R-:W-:Y:S02]  /*12ed0*/  FSEL R0, R0, -INF , !P4 ;  /* 0xff80000000007808 */ /* 0x000fe40006000000 */
[----:B------:R-:W-:Y:S02]  /*12ee0*/  FSETP.NEU.FTZ.AND P4, PT, R9, -INF , PT ;  /* 0xff8000000900780b */ /* 0x000fe40003f9d000 */
[----:B------:R-:W-:Y:S02]  /*12ef0*/  FMNMX.FTZ R29, R0, R5, !PT ;  /* 0x00000005001d7209 */ /* 0x000fe40007810000 */
[----:B------:R-:W-:Y:S02]  /*12f00*/  FSEL R32, R28, RZ, P4 ;  /* 0x000000ff1c207208 */ /* 0x000fe40002000000 */
[----:B------:R-:W-:Y:S02]  /*12f10*/  FMNMX.FTZ R28, R10, R29, !PT ;  /* 0x0000001d0a1c7209 */ /* 0x000fe40007810000 */
[----:B------:R-:W-:Y:S01]  /*12f20*/  ISETP.GT.AND P4, PT, R3, 0x39, !P6 ;  /* 0x000000390300780c */ /* 0x000fe20007784270 */
[--C-:B------:R-:W-:Y:S01]  /*12f30*/  FFMA.FTZ R30, R33, UR56, -R32.reuse ;  /* 0x00000038211e7c23 */ /* 0x100fe20008010820 */
[----:B------:R-:W-:Y:S01]  /*12f40*/  FMNMX.FTZ R29, R11, R28, !PT ;  /* 0x0000001c0b1d7209 */ /* 0x000fe20007810000 */
[--C-:B------:R-:W-:Y:S01]  /*12f50*/  FFMA.FTZ R33, R43, UR56, -R32.reuse ;  /* 0x000000382b217c23 */ /* 0x100fe20008010820 */
[----:B------:R-:W-:Y:S01]  /*12f60*/  ISETP.LT.OR P4, PT, R8, 0x3a, P4 ;  /* 0x0000003a0800780c */ /* 0x000fe20002781670 */
[----:B------:R0:W-:Y:S01]  /*12f70*/  MUFU.EX2 R31, R30 ;  /* 0x0000001e001f7308 */ /* 0x0001e20000000800 */
[----:B------:R-:W-:Y:S01]  /*12f80*/  FMNMX.FTZ R28, R12, R29, !PT ;  /* 0x0000001d0c1c7209 */ /* 0x000fe20007810000 */
[--C-:B------:R-:W-:Y:S01]  /*12f90*/  FFMA.FTZ R36, R61, UR56, -R32.reuse ;  /* 0x000000383d247c23 */ /* 0x100fe20008010820 */
[----:B------:R-:W-:Y:S01]  /*12fa0*/  FSEL R3, R54, -INF , !P5 ;  /* 0xff80000036037808 */ /* 0x000fe20006800000 */
[--C-:B------:R-:W-:Y:S01]  /*12fb0*/  FFMA.FTZ R37, R63, UR56, -R32.reuse ;  /* 0x000000383f257c23 */ /* 0x100fe20008010820 */
[----:B------:R-:W-:Y:S01]  /*12fc0*/  FMNMX.FTZ R29, R13, R28, !PT ;  /* 0x0000001c0d1d7209 */ /* 0x000fe20007810000 */
[--C-:B------:R-:W-:Y:S01]  /*12fd0*/  FFMA.FTZ R43, R45, UR56, -R32.reuse ;  /* 0x000000382d2b7c23 */ /* 0x100fe20008010820 */
[----:B------:R-:W-:-:S01]  /*12fe0*/  FFMA.FTZ R39, R67, UR56, -R32 ;  /* 0x0000003843277c23 */ /* 0x000fc20008010820 */
[----:B------:R1:W2:Y:S01]  /*12ff0*/  MUFU.EX2 R34, R33 ;  /* 0x0000002100227308 */ /* 0x0002a20000000800 */
[----:B------:R-:W-:Y:S01]  /*13000*/  FMNMX.FTZ R28, R14, R29, !PT ;  /* 0x0000001d0e1c7209 */ /* 0x000fe20007810000 */
[--C-:B0-----:R-:W-:Y:S01]  /*13010*/  FFMA.FTZ R30, R59, UR56, -R32.reuse ;  /* 0x000000383b1e7c23 */ /* 0x101fe20008010820 */
[----:B------:R-:W-:-:S01]  /*13020*/  FFMA.FTZ R40, R69, UR56, -R32 ;  /* 0x0000003845287c23 */ /* 0x000fc20008010820 */
[--C-:B------:R-:W-:Y:S01]  /*13030*/  FFMA.FTZ R41, R71, UR56, -R32.reuse ;  /* 0x0000003847297c23 */ /* 0x100fe20008010820 */
[----:B------:R-:W-:Y:S01]  /*13040*/  FMNMX.FTZ R29, R15, R28, !PT ;  /* 0x0000001c0f1d7209 */ /* 0x000fe20007810000 */
[--C-:B------:R-:W-:Y:S01]  /*13050*/  FFMA.FTZ R42, R73, UR56, -R32.reuse ;  /* 0x00000038492a7c23 */ /* 0x100fe20008010820 */
[----:B------:R-:W-:-:S01]  /*13060*/  FFMA.FTZ R45, R77, UR56, -R32 ;  /* 0x000000384d2d7c23 */ /* 0x000fc20008010820 */
[----:B------:R-:W0:Y:S01]  /*13070*/  MUFU.EX2 R35, R30 ;  /* 0x0000001e00237308 */ /* 0x000e220000000800 */
[----:B------:R-:W-:Y:S01]  /*13080*/  FMNMX.FTZ R28, R20, R29, !PT ;  /* 0x0000001d141c7209 */ /* 0x000fe20007810000 */
[--C-:B-1----:R-:W-:Y:S01]  /*13090*/  FFMA.FTZ R33, R65, UR56, -R32.reuse ;  /* 0x0000003841217c23 */ /* 0x102fe20008010820 */
[----:B------:R-:W-:-:S02]  /*130a0*/  FFMA.FTZ R46, R49, UR56, -R32 ;  /* 0x00000038312e7c23 */ /* 0x000fc40008010820 */
[----:B------:R-:W-:-:S03]  /*130b0*/  FMNMX.FTZ R29, R21, R28, !PT ;  /* 0x0000001c151d7209 */ /* 0x000fc60007810000 */
[----:B------:R-:W1:Y:S01]  /*130c0*/  MUFU.EX2 R36, R36 ;  /* 0x0000002400247308 */ /* 0x000e620000000800 */
[----:B------:R-:W-:Y:S01]  /*130d0*/  FMNMX.FTZ R28, R24, R29, !PT ;  /* 0x0000001d181c7209 */ /* 0x000fe20007810000 */
[----:B--2---:R-:W-:-:S03]  /*130e0*/  FADD.FTZ R48, R31, R34 ;  /* 0x000000221f307221 */ /* 0x004fc60000010000 */
[----:B------:R-:W-:-:S03]  /*130f0*/  FMNMX.FTZ R29, R25, R28, !PT ;  /* 0x0000001c191d7209 */ /* 0x000fc60007810000 */
[----:B------:R2:W-:Y:S01]  /*13100*/  MUFU.EX2 R38, R33 ;  /* 0x0000002100267308 */ /* 0x0005e20000000800 */
[----:B------:R-:W-:-:S04]  /*13110*/  FMNMX.FTZ R28, R26, R29, !PT ;  /* 0x0000001d1a1c7209 */ /* 0x000fc80007810000 */
[----:B------:R-:W-:Y:S02]  /*13120*/  FMNMX.FTZ R8, R27, R28, !PT ;  /* 0x0000001c1b087209 */ /* 0x000fe40007810000 */
[----:B------:R-:W-:Y:S01]  /*13130*/  FSEL R28, R55, -INF , !P4 ;  /* 0xff800000371c7808 */ /* 0x000fe20006000000 */
[----:B------:R-:W-:Y:S01]  /*13140*/  MUFU.EX2 R37, R37 ;  /* 0x0000002500257308 */ /* 0x000fe20000000800 */
[----:B------:R-:W-:Y:S01]  /*13150*/  FMNMX.FTZ R29, R3, R8, !PT ;  /* 0x00000008031d7209 */ /* 0x000fe20007810000 */
[----:B--2---:R-:W-:-:S03]  /*13160*/  FFMA.FTZ R33, R75, UR56, -R32 ;  /* 0x000000384b217c23 */ /* 0x004fc60008010820 */
[----:B------:R-:W-:-:S03]  /*13170*/  FMNMX.FTZ R29, R28, R29, !PT ;  /* 0x0000001d1c1d7209 */ /* 0x000fc60007810000 */
[----:B------:R0:W-:Y:S02]  /*13180*/  MUFU.EX2 R44, R43 ;  /* 0x0000002b002c7308 */ /* 0x0001e40000000800 */
[----:B------:R-:W2:Y:S06]  /*13190*/  SHFL.BFLY PT, R8, R29, 0x2, 0x1f ;  /* 0x0c401f001d087f89 */ /* 0x000eac00000e0000 */
[----:B------:R-:W-:Y:S01]  /*131a0*/  MUFU.EX2 R33, R33 ;  /* 0x0000002100217308 */ /* 0x000fe20000000800 */
[----:B0-----:R-:W-:-:S07]  /*131b0*/  FADD.FTZ R43, R35, R48 ;  /* 0x00000030232b7221 */ /* 0x001fce0000010000 */
[----:B------:R-:W-:Y:S08]  /*131c0*/  MUFU.EX2 R39, R39 ;  /* 0x0000002700277308 */ /* 0x000ff00000000800 */
[----:B------:R-:W0:Y:S01]  /*131d0*/  MUFU.EX2 R40, R40 ;  /* 0x0000002800287308 */ /* 0x000e220000000800 */
[----:B--2---:R-:W-:-:S05]  /*131e0*/  FMNMX.FTZ R30, R29, R8, !PT ;  /* 0x000000081d1e7209 */ /* 0x004fca0007810000 */
[----:B------:R-:W2:Y:S02]  /*131f0*/  SHFL.BFLY PT, R29, R30, 0x1, 0x1f ;  /* 0x0c201f001e1d7f89 */ /* 0x000ea400000e0000 */
[----:B------:R-:W-:Y:S08]  /*13200*/  MUFU.EX2 R41, R41 ;  /* 0x0000002900297308 */ /* 0x000ff00000000800 */
[----:B------:R-:W-:Y:S08]  /*13210*/  MUFU.EX2 R42, R42 ;  /* 0x0000002a002a7308 */ /* 0x000ff00000000800 */
[----:B------:R-:W-:Y:S01]  /*13220*/  MUFU.EX2 R45, R45 ;  /* 0x0000002d002d7308 */ /* 0x000fe20000000800 */
[----:B--2---:R-:W-:Y:S01]  /*13230*/  FMNMX.FTZ R8, R30, R29, !PT ;  /* 0x0000001d1e087209 */ /* 0x004fe20007810000 */
[--C-:B------:R-:W-:Y:S01]  /*13240*/  FFMA.FTZ R29, R79, UR56, -R32.reuse ;  /* 0x000000384f1d7c23 */ /* 0x100fe20008010820 */
[----:B------:R-:W-:-:S05]  /*13250*/  FFMA.FTZ R32, R53, UR56, -R32 ;  /* 0x0000003835207c23 */ /* 0x000fca0008010820 */
[----:B------:R-:W-:Y:S01]  /*13260*/  MUFU.EX2 R46, R46 ;  /* 0x0000002e002e7308 */ /* 0x000fe20000000800 */
[C---:B------:R-:W-:Y:S01]  /*13270*/  FSETP.NEU.FTZ.AND P4, PT, R8.reuse, -INF , PT ;  /* 0xff8000000800780b */ /* 0x040fe20003f9d000 */
[----:B------:R-:W-:Y:S01]  /*13280*/  FFMA.FTZ R30, R8, R47, -8 ;  /* 0xc1000000081e7423 */ /* 0x000fe2000001002f */
[C---:B-1----:R-:W-:Y:S01]  /*13290*/  F2FP.SATFINITE.E4M3.F32.PACK_AB_MERGE_C R47, R36.reuse, R35, RZ ;  /* 0x00000023242f723e */ /* 0x042fe200048070ff */
[----:B------:R-:W-:Y:S01]  /*132a0*/  FADD.FTZ R36, R36, R43 ;  /* 0x0000002b24247221 */ /* 0x000fe20000010000 */
[----:B0-----:R-:W-:Y:S02]  /*132b0*/  F2FP.SATFINITE.E4M3.F32.PACK_AB_MERGE_C R43, R40, R39, RZ ;  /* 0x00000027282b723e */ /* 0x001fe400048070ff */
[----:B------:R-:W-:Y:S01]  /*132c0*/  FSEL R30, R30, RZ, P4 ;  /* 0x000000ff1e1e7208 */ /* 0x000fe20002000000 */
[----:B------:R-:W-:Y:S01]  /*132d0*/  MUFU.EX2 R29, R29 ;  /* 0x0000001d001d7308 */ /* 0x000fe20000000800 */
[----:B------:R-:W-:Y:S02]  /*132e0*/  F2FP.SATFINITE.E4M3.F32.PACK_AB_MERGE_C R188, R34, R31, R47 ;  /* 0x0000001f22bc723e */ /* 0x000fe4000480702f */
[----:B------:R-:W-:Y:S01]  /*132f0*/  F2FP.SATFINITE.E4M3.F32.PACK_AB_MERGE_C R190, R38, R37, R43 ;  /* 0x0000002526be723e */ /* 0x000fe2000480702b */
        /* <DEDUP_REMOVED lines=17> */
[----:B------:R-:W-:-:S05]  /*13410*/  FFMA.FTZ R28, R28, UR56, -R30 ;  /* 0x000000381c1c7c23 */ /* 0x000fca000801081e */
[----:B------:R-:W1:Y:S08]  /*13420*/  MUFU.EX2 R10, R10 ;  /* 0x0000000a000a7308 */ /* 0x000e700000000800 */
[----:B------:R-:W2:Y:S01]  /*13430*/  MUFU.EX2 R11, R11 ;  /* 0x0000000b000b7308 */ /* 0x000ea20000000800 */
[----:B0-----:R-:W-:-:S07]  /*13440*/  FADD.FTZ R35, R0, R5 ;  /* 0x0000000500237221 */ /* 0x001fce0000010000 */
[----:B------:R-:W0:Y:S01]  /*13450*/  MUFU.EX2 R12, R12 ;  /* 0x0000000c000c7308 */ /* 0x000e220000000800 */
[----:B-1----:R-:W-:-:S01]  /*13460*/  FADD.FTZ R34, R10, R35 ;  /* 0x000000230a227221 */ /* 0x002fc20000010000 */
[----:B------:R-:W-:-:S04]  /*13470*/  FADD.FTZ R35, R37, R36 ;  /* 0x0000002425237221 */ /* 0x000fc80000010000 */
[----:B------:R-:W-:Y:S02]  /*13480*/  FADD.FTZ R36, R38, R35 ;  /* 0x0000002326247221 */ /* 0x000fe40000010000 */
[----:B------:R-:W1:Y:S01]  /*13490*/  MUFU.EX2 R13, R13 ;  /* 0x0000000d000d7308 */ /* 0x000e620000000800 */
[----:B--2---:R-:W-:-:S01]  /*134a0*/  FADD.FTZ R31, R11, R34 ;  /* 0x000000220b1f7221 */ /* 0x004fc20000010000 */
[----:B------:R-:W2:Y:S01]  /*134b0*/  @P2 LDC R35, c[0x0][0x44c] ;  /* 0x00011300ff232b82 */ /* 0x000ea20000000800 */
[----:B------:R-:W-:-:S04]  /*134c0*/  FADD.FTZ R39, R39, R36 ;  /* 0x0000002427277221 */ /* 0x000fc80000010000 */
[----:B------:R-:W-:Y:S01]  /*134d0*/  FADD.FTZ R40, R40, R39 ;  /* 0x0000002728287221 */ /* 0x000fe20000010000 */
[----:B------:R-:W3:Y:S01]  /*134e0*/  MUFU.EX2 R14, R14 ;  /* 0x0000000e000e7308 */ /* 0x000ee20000000800 */
[----:B0-----:R-:W-:-:S07]  /*134f0*/  FADD.FTZ R34, R12, R31 ;  /* 0x0000001f0c227221 */ /* 0x001fce0000010000 */
[----:B------:R-:W0:Y:S01]  /*13500*/  MUFU.EX2 R15, R15 ;  /* 0x0000000f000f7308 */ /* 0x000e220000000800 */
[----:B-1----:R-:W-:-:S01]  /*13510*/  FADD.FTZ R31, R13, R34 ;  /* 0x000000220d1f7221 */ /* 0x002fc20000010000 */
[----:B------:R-:W-:-:S04]  /*13520*/  F2FP.SATFINITE.E4M3.F32.PACK_AB_MERGE_C R34, R44, R33, RZ ;  /* 0x000000212c22723e */ /* 0x000fc800048070ff */
[----:B------:R-:W-:Y:S01]  /*13530*/  F2FP.SATFINITE.E4M3.F32.PACK_AB_MERGE_C R184, R42, R41, R34 ;  /* 0x000000292ab8723e */ /* 0x000fe20004807022 */
[----:B------:R-:W-:-:S01]  /*13540*/  FADD.FTZ R41, R41, R40 ;  /* 0x0000002829297221 */ /* 0x000fc20000010000 */
[----:B------:R-:W1:Y:S01]  /*13550*/  MUFU.EX2 R20, R20 ;  /* 0x0000001400147308 */ /* 0x000e620000000800 */
[----:B---3--:R-:W-:-:S01]  /*13560*/  FADD.FTZ R30, R14, R31 ;  /* 0x0000001f0e1e7221 */ /* 0x008fc20000010000 */
[----:B------:R-:W3:Y:S01]  /*13570*/  @P2 LDC R34, c[0x0][0x450] ;  /* 0x00011400ff222b82 */ /* 0x000ee20000000800 */
[----:B------:R-:W-:-:S01]  /*13580*/  FADD.FTZ R42, R42, R41 ;  /* 0x000000292a2a7221 */ /* 0x000fc20000010000 */
[----:B--2---:R-:W-:-:S04]  /*13590*/  @P2 IMAD.HI.U32 R35, R204, R35, RZ ;  /* 0x00000023cc232227 */ /* 0x004fc800078e00ff */
[----:B------:R-:W-:Y:S01]  /*135a0*/  FADD.FTZ R33, R33, R42 ;  /* 0x0000002a21217221 */ /* 0x000fe20000010000 */
[----:B------:R-:W2:Y:S01]  /*135b0*/  MUFU.EX2 R21, R21 ;  /* 0x0000001500157308 */ /* 0x000ea20000000800 */
[----:B0-----:R-:W-:-:S01]  /*135c0*/  FADD.FTZ R31, R15, R30 ;  /* 0x0000001e0f1f7221 */ /* 0x001fc20000010000 */
[----:B------:R-:W-:Y:S01]  /*135d0*/  F2FP.SATFINITE.E4M3.F32.PACK_AB_MERGE_C R30, R11, R10, RZ ;  /* 0x0000000a0b1e723e */ /* 0x000fe200048070ff */
[----:B------:R-:W-:-:S01]  /*135e0*/  FADD.FTZ R44, R44, R33 ;  /* 0x000000212c2c7221 */ /* 0x000fc20000010000 */
[----:B------:R-:W-:Y:S02]  /*135f0*/  F2FP.SATFINITE.E4M3.F32.PACK_AB_MERGE_C R14, R15, R14, RZ ;  /* 0x0000000e0f0e723e */ /* 0x000fe400048070ff */
[----:B------:R-:W-:Y:S02]  /*13600*/  F2FP.SATFINITE.E4M3.F32.PACK_AB_MERGE_C R189, R5, R0, R30 ;  /* 0x0000000005bd723e */ /* 0x000fe4000480701e */
[----:B------:R-:W0:Y:S01]  /*13610*/  MUFU.EX2 R24, R24 ;  /* 0x0000001800187308 */ /* 0x000e220000000800 */
[----:B-1----:R-:W-:-:S01]  /*13620*/  FADD.FTZ R10, R20, R31 ;  /* 0x0000001f140a7221 */ /* 0x002fc20000010000 */
[----:B------:R-:W-:Y:S01]  /*13630*/  F2FP.SATFINITE.E4M3.F32.PACK_AB_MERGE_C R191, R13, R12, R14 ;  /* 0x0000000c0dbf723e */ /* 0x000fe2000480700e */
[----:B------:R-:W-:-:S05]  /*13640*/  IMAD.MOV.U32 R12, RZ, RZ, R204 ;  /* 0x000000ffff0c7224 */ /* 0x000fca00078e00cc */
[----:B------:R-:W1:Y:S01]  /*13650*/  MUFU.EX2 R25, R25 ;  /* 0x0000001900197308 */ /* 0x000e620000000800 */
[----:B--2---:R-:W-:-:S01]  /*13660*/  FADD.FTZ R11, R21, R10 ;  /* 0x0000000a150b7221 */ /* 0x004fc20000010000 */
[----:B---3--:R-:W-:-:S06]  /*13670*/  @P2 SHF.R.U32.HI R12, RZ, R34, R35 ;  /* 0x00000022ff0c2219 */ /* 0x008fcc0000011623 */
[----:B------:R-:W2:Y:S01]  /*13680*/  MUFU.EX2 R32, R32 ;  /* 0x0000002000207308 */ /* 0x000ea20000000800 */
[----:B0-----:R-:W-:-:S01]  /*13690*/  FADD.FTZ R0, R24, R11 ;  /* 0x0000000b18007221 */ /* 0x001fc20000010000 */
[----:B------:R-:W-:-:S04]  /*136a0*/  IMAD.IADD R11, R57, 0x1, R12 ;  /* 0x00000001390b7824 */ /* 0x000fc800078e020c */
[----:B------:R-:W-:Y:S02]  /*136b0*/  IMAD.IADD R6, R11, 0x1, R6 ;  /* 0x000000010b067824 */ /* 0x000fe400078e0206 */
[----:B------:R-:W0:Y:S01]  /*136c0*/  MUFU.EX2 R26, R26 ;  /* 0x0000001a001a7308 */ /* 0x000e220000000800 */
[C---:B-1----:R-:W-:Y:S01]  /*136d0*/  F2FP.SATFINITE.E4M3.F32.PACK_AB_MERGE_C R24, R25.reuse, R24, RZ ;  /* 0x000000181918723e */ /* 0x042fe200048070ff */
[----:B------:R-:W-:-:S03]  /*136e0*/  FADD.FTZ R25, R25, R0 ;  /* 0x0000000019197221 */ /* 0x000fc60000010000 */
[----:B------:R-:W-:-:S03]  /*136f0*/  F2FP.SATFINITE.E4M3.F32.PACK_AB_MERGE_C R185, R21, R20, R24 ;  /* 0x0000001415b9723e */ /* 0x000fc60004807018 */
[----:B------:R-:W1:Y:S01]  /*13700*/  MUFU.EX2 R27, R27 ;  /* 0x0000001b001b7308 */ /* 0x000e620000000800 */
[----:B--2---:R-:W-:-:S04]  /*13710*/  F2FP.SATFINITE.E4M3.F32.PACK_AB_MERGE_C R5, R32, R29, RZ ;  /* 0x0000001d2005723e */ /* 0x004fc800048070ff */
[----:B------:R-:W-:Y:S01]  /*13720*/  F2FP.SATFINITE.E4M3.F32.PACK_AB_MERGE_C R186, R46, R45, R5 ;  /* 0x0000002d2eba723e */ /* 0x000fe20004807005 */
[----:B------:R-:W-:-:S02]  /*13730*/  FADD.FTZ R45, R45, R44 ;  /* 0x0000002c2d2d7221 */ /* 0x000fc40000010000 */
[----:B------:R-:W2:Y:S01]  /*13740*/  MUFU.EX2 R3, R3 ;  /* 0x0000000300037308 */ /* 0x000ea20000000800 */
[----:B0-----:R-:W-:-:S01]  /*13750*/  FADD.FTZ R0, R26, R25 ;  /* 0x000000191a007221 */ /* 0x001fc20000010000 */
[----:B------:R-:W-:-:S04]  /*13760*/  FADD.FTZ R46, R46, R45 ;  /* 0x0000002d2e2e7221 */ /* 0x000fc80000010000 */
[----:B------:R-:W-:Y:S02]  /*13770*/  FADD.FTZ R29, R29, R46 ;  /* 0x0000002e1d1d7221 */ /* 0x000fe40000010000 */
[----:B------:R-:W0:Y:S01]  /*13780*/  MUFU.EX2 R28, R28 ;  /* 0x0000001c001c7308 */ /* 0x000e220000000800 */
[----:B-1----:R-:W-:-:S04]  /*13790*/  FADD.FTZ R0, R27, R0 ;  /* 0x000000001b007221 */ /* 0x002fc80000010000 */
[----:B--2---:R-:W-:Y:S01]  /*137a0*/  FADD.FTZ R5, R3, R0 ;  /* 0x0000000003057221 */ /* 0x004fe20000010000 */
[----:B0-----:R-:W-:-:S03]  /*137b0*/  F2FP.SATFINITE.E4M3.F32.PACK_AB_MERGE_C R10, R28, R3, RZ ;  /* 0x000000031c0a723e */ /* 0x001fc600048070ff */
[----:B------:R-:W-:Y:S01]  /*137c0*/  FADD.FTZ R0, R28, R5 ;  /* 0x000000051c007221 */ /* 0x000fe20000010000 */
[----:B------:R-:W-:-:S01]  /*137d0*/  FADD.FTZ R3, R32, R29 ;  /* 0x0000001d20037221 */ /* 0x000fc20000010000 */
[----:B------:R-:W-:Y:S01]  /*137e0*/  VIADD R5, R56, 0xfffffffe ;  /* 0xfffffffe38057836 */ /* 0x000fe20000000000 */
[----:B------:R-:W-:Y:S01]  /*137f0*/  F2FP.SATFINITE.E4M3.F32.PACK_AB_MERGE_C R187, R27, R26, R10 ;  /* 0x0000001a1bbb723e */ /* 0x000fe2000480700a */
        /* <DEDUP_REMOVED lines=12> */
.L_x_1490:
[----:B------:R-:W-:-:S13]  /*138c0*/  ISETP.NE.AND P4, PT, R7, 0x1, PT ;  /* 0x000000010700780c */ /* 0x000fda0003f85270 */
[----:B------:R-:W0:Y:S02]  /*138d0*/  @P4 LDC.64 R12, c[0x0][0x9e8] ;  /* 0x00027a00ff0c4b82 */ /* 0x000e240000000a00 */
[----:B0-----:R-:W-:-:S05]  /*138e0*/  @P4 IMAD.HI.U32 R12, R10, R12, RZ ;  /* 0x0000000c0a0c4227 */ /* 0x001fca00078e00ff */
[----:B------:R-:W-:-:S07]  /*138f0*/  @P4 SHF.R.U32.HI R10, RZ, R13, R12 ;  /* 0x0000000dff0a4219 */ /* 0x000fce000001160c */
.L_x_1491:
[----:B------:R-:W-:Y:S05]  /*13900*/  BSYNC B0 ;  /* 0x0000000000007941 */ /* 0x000fea0003800000 */
.L_x_1489:
[----:B------:R-:W-:-:S05]  /*13910*/  IMAD R7, R10, R7, R7 ;  /* 0x000000070a077224 */ /* 0x000fca00078e0207 */
[----:B------:R-:W-:-:S07]  /*13920*/  VIMNMX R6, R6, R7, PT ;  /* 0x0000000706067248 */ /* 0x000fce0003fe0100 */
.L_x_1488:
[----:B------:R-:W-:Y:S01]  /*13930*/  SHF.R.S32.HI R7, RZ, 0x1f, R6 ;  /* 0x0000001fff077819 */ /* 0x000fe20000011406 */
[----:B------:R-:W-:Y:S01]  /*13940*/  ULDC UR52, c[0x0][0x9e4] ;  /* 0x0002790000347ab9 */ /* 0x000fe20000000800 */
[----:B------:R-:W-:Y:S01]  /*13950*/  ULDC UR49, c[0x0][0x9e4] ;  /* 0x0002790000317ab9 */ /* 0x000fe20000000800 */
[----:B------:R-:W-:Y:S01]  /*13960*/  ULDC UR48, c[0x0][0x988] ;  /* 0x0002620000307ab9 */ /* 0x000fe20000000800 */
[----:B------:R-:W-:Y:S01]  /*13970*/  LEA.HI R7, R7, R6, RZ, 0x6 ;  /* 0x0000000607077211 */ /* 0x000fe200078f30ff */
[----:B------:R-:W-:Y:S01]  /*13980*/  ULDC UR51, c[0x0][0x988] ;  /* 0x0002620000337ab9 */ /* 0x000fe20000000800 */
[----:B------:R-:W-:Y:S01]  /*13990*/  ULDC UR50, c[0x0][0x988] ;  /* 0x0002620000327ab9 */ /* 0x000fe20000000800 */
[----:B------:R-:W-:Y:S01]  /*139a0*/  ULDC UR54, c[0x0][0x9e0] ;  /* 0x0002780000367ab9 */ /* 0x000fe20000000800 */
[----:B------:R-:W-:Y:S01]  /*139b0*/  SHF.R.S32.HI R10, RZ, 0x6, R7 ;  /* 0x00000006ff0a7819 */ /* 0x000fe20000011407 */
[----:B------:R-:W-:Y:S01]  /*139c0*/  ULDC UR53, c[0x0][0x9e0] ;  /* 0x0002780000357ab9 */ /* 0x000fe20000000800 */
[----:B------:R-:W-:-:S02]  /*139d0*/  CS2R R150, SRZ ;  /* 0x0000000000967805 */ /* 0x000fc4000001ff00 */
[----:B------:R-:W-:Y:S02]  /*139e0*/  CS2R R148, SRZ ;  /* 0x0000000000947805 */ /* 0x000fe4000001ff00 */
[----:B------:R-:W-:Y:S02]  /*139f0*/  VIMNMX R10, R201, R10, !PT ;  /* 0x0000000ac90a7248 */ /* 0x000fe40007fe0100 */
[----:B------:R-:W-:Y:S02]  /*13a00*/  CS2R R146, SRZ ;  /* 0x0000000000927805 */ /* 0x000fe4000001ff00 */
[----:B------:R-:W-:Y:S02]  /*13a10*/  CS2R R144, SRZ ;  /* 0x0000000000907805 */ /* 0x000fe4000001ff00 */
[----:B------:R-:W-:Y:S02]  /*13a20*/  CS2R R142, SRZ ;  /* 0x00000000008e7805 */ /* 0x000fe4000001ff00 */
[----:B------:R-:W-:-:S02]  /*13a30*/  ISETP.GE.AND P4, PT, R5, R10, PT ;  /* 0x0000000a0500720c */ /* 0x000fc40003f86270 */
        /* <DEDUP_REMOVED lines=59> */
[----:B------:R-:W-:Y:S06]  /*13df0*/  @!P4 BRA `(.L_x_1492) ;  /* 0x00000028003cc947 */ /* 0x000fec0003800000 */
[----:B------:R-:W-:-:S07]  /*13e00*/  IMAD.MOV.U32 R151, RZ, RZ, RZ ;  /* 0x000000ffff977224 */ /* 0x000fce00078e00ff */
.L_x_1511:
[----:B------:R-:W-:Y:S01]  /*13e10*/  VIADD R11, R199, 0x1 ;  /* 0x00000001c70b7836 */ /* 0x000fe20000000000 */
[----:B------:R-:W-:Y:S05]  /*13e20*/  YIELD ;  /* 0x0000000000007946 */ /* 0x000fea0003800000 */
[----:B------:R-:W-:-:S04]  /*13e30*/  ISETP.NE.AND P4, PT, R11, 0x2, PT ;  /* 0x000000020b00780c */ /* 0x000fc80003f85270 */
[----:B------:R-:W-:Y:S02]  /*13e40*/  SEL R6, RZ, 0x1, P4 ;  /* 0x00000001ff067807 */ /* 0x000fe40002000000 */
[----:B------:R-:W-:Y:S02]  /*13e50*/  SEL R11, R11, RZ, P4 ;  /* 0x000000ff0b0b7207 */ /* 0x000fe40002000000 */
[----:B------:R-:W-:Y:S02]  /*13e60*/  ISETP.NE.AND P4, PT, R200, RZ, PT ;  /* 0x000000ffc800720c */ /* 0x000fe40003f85270 */
[----:B------:R-:W-:-:S11]  /*13e70*/  LOP3.LUT R225, R193, R6, RZ, 0x3c, !PT ;  /* 0x00000006c1e17212 */ /* 0x000fd600078e3cff */
[----:B------:R-:W-:Y:S05]  /*13e80*/  @P4 BRA `(.L_x_1493) ;  /* 0x0000000000304947 */ /* 0x000fea0003800000 */
[----:B------:R-:W-:Y:S05]  /*13e90*/  @!P0 BRA `(.L_x_1494) ;  /* 0x0000000000048947 */ /* 0x000fea0003800000 */
[----:B------:R-:W-:Y:S01]  /*13ea0*/  BPT.TRAP 0x1 ;  /* 0x000000040000795c */ /* 0x000fe20000300000 */
.L_x_1494:
[----:B------:R-:W-:Y:S01]  /*13eb0*/  IMAD R7, R11, 0x8, R16 ;  /* 0x000000080b077824 */ /* 0x000fe200078e0210 */
[----:B------:R-:W-:-:S04]  /*13ec0*/  SHF.L.U32 R6, R225, 0x1f, RZ ;  /* 0x0000001fe1067819 */ /* 0x000fc800000006ff */
[----:B------:R0:W1:Y:S01]  /*13ed0*/  SYNCS.PHASECHK.TRANS64.TRYWAIT P5, [R7+URZ+0x28430], R6 ;  /* 0x02843006070075a7 */ /* 0x00006200080a017f */
[----:B------:R-:W-:Y:S05]  /*13ee0*/  @!P0 BRA `(.L_x_1495) ;  /* 0x0000000000048947 */ /* 0x000fea0003800000 */
[----:B------:R-:W-:Y:S01]  /*13ef0*/  BPT.TRAP 0x1 ;  /* 0x000000040000795c */ /* 0x000fe20000300000 */
.L_x_1495:
[----:B------:R-:W-:Y:S04]  /*13f00*/  BSSY B0, `(.L_x_1493) ;  /* 0x0000004000007945 */ /* 0x000fe80003800000 */
[----:B-1----:R-:W-:Y:S05]  /*13f10*/  @P5 BRA `(.L_x_1496) ;  /* 0x0000000000085947 */ /* 0x002fea0003800000 */
[----:B------:R-:W1:Y:S02]  /*13f20*/  SYNCS.PHASECHK.TRANS64.TRYWAIT P5, [R7+URZ+0x28430], R6 ;  /* 0x02843006070075a7 */ /* 0x000e6400080a017f */
[----:B-1----:R-:W-:Y:S05]  /*13f30*/  @!P5 BRA `(.L_x_1497) ;  /* 0x000001440020d947 */ /* 0x002fea0003800000 */
.L_x_1496:
[----:B------:R-:W-:Y:S05]  /*13f40*/  BSYNC B0 ;  /* 0x0000000000007941 */ /* 0x000fea0003800000 */
.L_x_1493:
[----:B01----:R-:W0:Y:S01]  /*13f50*/  S2R R6, SR_TID.X ;  /* 0x0000000000067919 */ /* 0x003e220000002100 */
[----:B------:R-:W-:Y:S05]  /*13f60*/  WARPSYNC.ALL ;  /* 0x0000000000007948 */ /* 0x000fea0003800000 */
[----:B------:R-:W-:Y:S01]  /*13f70*/  MOV R7, 0x40000040 ;  /* 0x4000004000077802 */ /* 0x000fe20000000f00 */
[----:B------:R-:W-:Y:S02]  /*13f80*/  IMAD.MOV.U32 R15, RZ, RZ, 0x40000040 ;  /* 0x40000040ff0f7424 */ /* 0x000fe400078e00ff */
[----:B------:R-:W-:Y:S01]  /*13f90*/  IMAD.MOV.U32 R21, RZ, RZ, 0x40000040 ;  /* 0x40000040ff157424 */ /* 0x000fe200078e00ff */
[----:B------:R-:W-:Y:S01]  /*13fa0*/  R2UR UR15, R7 ;  /* 0x00000000070f72ca */ /* 0x000fe200000e0000 */
[----:B------:R-:W-:Y:S01]  /*13fb0*/  IMAD.MOV.U32 R13, RZ, RZ, 0x40000040 ;  /* 0x40000040ff0d7424 */ /* 0x000fe200078e00ff */
[----:B------:R-:W-:-:S02]  /*13fc0*/  R2UR UR11, R15 ;  /* 0x000000000f0b72ca */ /* 0x000fc400000e0000 */
[----:B------:R-:W-:Y:S02]  /*13fd0*/  R2UR UR7, R21 ;  /* 0x00000000150772ca */ /* 0x000fe400000e0000 */
[----:B------:R-:W-:Y:S02]  /*13fe0*/  R2UR UR19, R13 ;  /* 0x000000000d1372ca */ /* 0x000fe400000e0000 */
[----:B------:R-:W-:Y:S02]  /*13ff0*/  R2UR UR23, R15 ;  /* 0x000000000f1772ca */ /* 0x000fe400000e0000 */
[----:B------:R-:W-:Y:S02]  /*14000*/  R2UR UR27, R13 ;  /* 0x000000000d1b72ca */ /* 0x000fe400000e0000 */
[----:B------:R-:W-:Y:S02]  /*14010*/  R2UR UR31, R21 ;  /* 0x00000000151f72ca */ /* 0x000fe400000e0000 */
[----:B------:R-:W-:-:S02]  /*14020*/  R2UR UR35, R7 ;  /* 0x00000000072372ca */ /* 0x000fc400000e0000 */
[----:B0-----:R-:W-:Y:S01]  /*14030*/  SHF.R.U32.HI R12, RZ, 0x7, R6 ;  /* 0x00000007ff0c7819 */ /* 0x001fe20000011606 */
[----:B------:R-:W-:-:S04]  /*14040*/  IMAD R6, R11, 0x400, R4 ;  /* 0x000004000b067824 */ /* 0x000fc800078e0204 */
[----:B------:R-:W-:Y:S01]  /*14050*/  VIADD R152, R12, 0x8 ;  /* 0x000000080c987836 */ /* 0x000fe20000000000 */
[C---:B------:R-:W-:Y:S01]  /*14060*/  R2UR UR14, R6.reuse ;  /* 0x00000000060e72ca */ /* 0x040fe200000e0000 */
[C---:B------:R-:W-:Y:S02]  /*14070*/  VIADD R14, R6.reuse, 0x2 ;  /* 0x00000002060e7836 */ /* 0x040fe40000000000 */
[C---:B------:R-:W-:Y:S01]  /*14080*/  VIADD R20, R6.reuse, 0x4 ;  /* 0x0000000406147836 */ /* 0x040fe20000000000 */
[----:B------:R0:W-:Y:S01]  /*14090*/  BAR.SYNC.DEFER_BLOCKING R152, 0x100 ;  /* 0x000400980000751d */ /* 0x0001e20000010000 */
[----:B------:R-:W-:Y:S01]  /*140a0*/  VIADD R12, R6, 0x6 ;  /* 0x00000006060c7836 */ /* 0x000fe20000000000 */
[----:B------:R-:W-:Y:S01]  /*140b0*/  R2UR UR10, R14 ;  /* 0x000000000e0a72ca */ /* 0x000fe200000e0000 */
[----:B------:R-:W-:Y:S01]  /*140c0*/  VIADD R14, R6, 0x200 ;  /* 0x00000200060e7836 */ /* 0x000fe20000000000 */
[----:B------:R-:W-:Y:S01]  /*140d0*/  R2UR UR6, R20 ;  /* 0x00000000140672ca */ /* 0x000fe200000e0000 */
[----:B------:R-:W-:Y:S01]  /*140e0*/  VIADD R20, R6, 0x204 ;  /* 0x0000020406147836 */ /* 0x000fe20000000000 */
[----:B------:R-:W-:Y:S01]  /*140f0*/  R2UR UR18, R12 ;  /* 0x000000000c1272ca */ /* 0x000fe200000e0000 */
[----:B------:R-:W-:Y:S01]  /*14100*/  VIADD R12, R6, 0x202 ;  /* 0x00000202060c7836 */ /* 0x000fe20000000000 */
[----:B------:R-:W-:Y:S01]  /*14110*/  R2UR UR22, R14 ;  /* 0x000000000e1672ca */ /* 0x000fe200000e0000 */
[----:B------:R-:W-:Y:S01]  /*14120*/  VIADD R6, R6, 0x206 ;  /* 0x0000020606067836 */ /* 0x000fe20000000000 */
[----:B------:R-:W-:-:S02]  /*14130*/  R2UR UR30, R20 ;  /* 0x00000000141e72ca */ /* 0x000fc400000e0000 */
[----:B------:R-:W-:Y:S02]  /*14140*/  R2UR UR26, R12 ;  /* 0x000000000c1a72ca */ /* 0x000fe400000e0000 */
[----:B------:R-:W-:Y:S01]  /*14150*/  R2UR UR34, R6 ;  /* 0x00000000062272ca */ /* 0x000fe200000e0000 */
[----:B0-----:R-:W-:-:S06]  /*14160*/  WARPGROUP.ARRIVE ;  /* 0x00000000000079c5 */ /* 0x001fcc0000000000 */
        /* <DEDUP_REMOVED lines=23> */
[----:B------:R-:W-:Y:S05]  /*142e0*/  @P4 BRA `(.L_x_1498) ;  /* 0x0000000000284947 */ /* 0x000fea0003800000 */
[----:B------:R-:W-:Y:S05]  /*142f0*/  @!P0 BRA `(.L_x_1499) ;  /* 0x0000000000048947 */ /* 0x000fea0003800000 */
[----:B------:R-:W-:Y:S01]  /*14300*/  BPT.TRAP 0x1 ;  /* 0x000000040000795c */ /* 0x000fe20000300000 */
.L_x_1499:
[----:B------:R-:W-:Y:S02]  /*14310*/  SHF.L.U32 R6, R193, 0x1f, RZ ;  /* 0x0000001fc1067819 */ /* 0x000fe400000006ff */
[----:B------:R-:W-:-:S04]  /*14320*/  LEA R7, R199, R16, 0x3 ;  /* 0x00000010c7077211 */ /* 0x000fc800078e18ff */
[----:B------:R0:W1:Y:S01]  /*14330*/  SYNCS.PHASECHK.TRANS64.TRYWAIT P4, [R7+URZ+0x28450], R6 ;  /* 0x02845006070075a7 */ /* 0x000062000808017f */
[----:B------:R-:W-:Y:S05]  /*14340*/  @!P0 BRA `(.L_x_1500) ;  /* 0x0000000000048947 */ /* 0x000fea0003800000 */
[----:B------:R-:W-:Y:S01]  /*14350*/  BPT.TRAP 0x1 ;  /* 0x000000040000795c */ /* 0x000fe20000300000 */
.L_x_1500:
[----:B-1----:R-:W-:Y:S05]  /*14360*/  @P4 BRA `(.L_x_1498) ;  /* 0x0000000000084947 */ /* 0x002fea0003800000 */
[----:B------:R-:W1:Y:S02]  /*14370*/  SYNCS.PHASECHK.TRANS64.TRYWAIT P4, [R7+URZ+0x28450], R6 ;  /* 0x02845006070075a7 */ /* 0x000e64000808017f */
[----:B-1----:R-:W-:Y:S05]  /*14380*/  @!P4 BRA `(.L_x_1501) ;  /* 0x000001400020c947 */ /* 0x002fea0003800000 */
.L_x_1498:
[----:B01----:R-:W-:Y:S01]  /*14390*/  VIADD R6, R16, 0x8000 ;  /* 0x0000800010067836 */ /* 0x003fe20000000000 */
[----:B------:R-:W-:Y:S05]  /*143a0*/  WARPSYNC.ALL ;  /* 0x0000000000007948 */ /* 0x000fea0003800000 */
[----:B------:R-:W-:Y:S01]  /*143b0*/  SHF.R.U32.HI R6, RZ, 0x4, R6 ;  /* 0x00000004ff067819 */ /* 0x000fe20000011606 */
[----:B------:R-:W-:Y:S01]  /*143c0*/  IMAD.MOV.U32 R7, RZ, RZ, -0x7fffffe0 ;  /* 0x80000020ff077424 */ /* 0x000fe200078e00ff */
[----:B------:R-:W-:Y:S01]  /*143d0*/  WARPGROUP.ARRIVE ;  /* 0x00000000000079c5 */ /* 0x000fe20000000000 */
[----:B------:R-:W0:Y:S01]  /*143e0*/  @P2 LDC R13, c[0x0][0x450] ;  /* 0x00011400ff0d2b82 */ /* 0x000e220000000800 */
[----:B------:R-:W-:-:S04]  /*143f0*/  LOP3.LUT R6, R6, 0x3fff, RZ, 0xc0, !PT ;  /* 0x00003fff06067812 */ /* 0x000fc800078ec0ff */
[----:B------:R-:W1:Y:S01]  /*14400*/  S2R R193, SR_TID.X ;  /* 0x0000000000c17919 */ /* 0x000e620000002100 */
[----:B------:R-:W-:Y:S01]  /*14410*/  R2UR UR7, R7 ;  /* 0x00000000070772ca */ /* 0x000fe200000e0000 */
[----:B------:R-:W-:Y:S01]  /*14420*/  IMAD.MOV.U32 R7, RZ, RZ, -0x7fffffe0 ;  /* 0x80000020ff077424 */ /* 0x000fe200078e00ff */
[----:B------:R-:W-:Y:S01]  /*14430*/  LOP3.LUT R6, R6, 0x10000, RZ, 0xfc, !PT ;  /* 0x0001000006067812 */ /* 0x000fe200078efcff */
[----:B------:R-:W-:Y:S02]  /*14440*/  IMAD.IADD R14, R205, 0x1, R204 ;  /* 0x00000001cd0e7824 */ /* 0x000fe400078e02cc */
[C---:B------:R-:W-:Y:S01]  /*14450*/  FMUL.FTZ R20, R2.reuse, R153 ;  /* 0x0000009902147220 */ /* 0x040fe20000410000 */
[C---:B------:R-:W-:Y:S01]  /*14460*/  FMUL.FTZ R153, R2.reuse, R156 ;  /* 0x0000009c02997220 */ /* 0x040fe20000410000 */
[C---:B------:R-:W-:Y:S01]  /*14470*/  FMUL.FTZ R156, R2.reuse, R163 ;  /* 0x000000a3029c7220 */ /* 0x040fe20000410000 */
[----:B------:R-:W-:Y:S02]  /*14480*/  IMAD R6, R199, 0x400, R6 ;  /* 0x00000400c7067824 */ /* 0x000fe400078e0206 */
[C---:B------:R-:W-:Y:S01]  /*14490*/  FMUL.FTZ R15, R2.reuse, R152 ;  /* 0x00000098020f7220 */ /* 0x040fe20000410000 */
[C---:B------:R-:W-:Y:S01]  /*144a0*/  FMUL.FTZ R163, R2.reuse, R170 ;  /* 0x000000aa02a37220 */ /* 0x040fe20000410000 */
[C---:B------:R-:W-:Y:S01]  /*144b0*/  FMUL.FTZ R152, R2.reuse, R159 ;  /* 0x0000009f02987220 */ /* 0x040fe20000410000 */
[----:B------:R-:W-:Y:S01]  /*144c0*/  FMUL.FTZ R170, R2, R173 ;  /* 0x000000ad02aa7220 */ /* 0x000fe20000410000 */
[C---:B------:R-:W-:Y:S01]  /*144d0*/  R2UR UR6, R6.reuse ;  /* 0x00000000060672ca */ /* 0x040fe200000e0000 */
[----:B------:R-:W-:-:S02]  /*144e0*/  VIADD R6, R6, 0x2 ;  /* 0x0000000206067836 */ /* 0x000fc40000000000 */
[C---:B------:R-:W-:Y:S01]  /*144f0*/  FMUL.FTZ R159, R2.reuse, R166 ;  /* 0x000000a6029f7220 */ /* 0x040fe20000410000 */
[C---:B------:R-:W-:Y:S01]  /*14500*/  FMUL.FTZ R173, R2.reuse, R176 ;  /* 0x000000b002ad7220 */ /* 0x040fe20000410000 */
[C---:B------:R-:W-:Y:S01]  /*14510*/  FMUL.FTZ R12, R2.reuse, R154 ;  /* 0x0000009a020c7220 */ /* 0x040fe20000410000 */
[C---:B------:R-:W-:Y:S01]  /*14520*/  FMUL.FTZ R166, R2.reuse, R169 ;  /* 0x000000a902a67220 */ /* 0x040fe20000410000 */
[----:B------:R-:W-:Y:S01]  /*14530*/  SHF.L.U32 R176, R5, 0x6, RZ ;  /* 0x0000000605b07819 */ /* 0x000fe200000006ff */
[C---:B------:R-:W-:Y:S01]  /*14540*/  FMUL.FTZ R154, R2.reuse, R157 ;  /* 0x0000009d029a7220 */ /* 0x040fe20000410000 */
[C---:B------:R-:W-:Y:S01]  /*14550*/  FMUL.FTZ R21, R2.reuse, R158 ;  /* 0x0000009e02157220 */ /* 0x040fe20000410000 */
[C---:B------:R-:W-:Y:S01]  /*14560*/  FMUL.FTZ R169, R2.reuse, R172 ;  /* 0x000000ac02a97220 */ /* 0x040fe20000410000 */
[C---:B------:R-:W-:Y:S01]  /*14570*/  FMUL.FTZ R157, R2.reuse, R160 ;  /* 0x000000a0029d7220 */ /* 0x040fe20000410000 */
[C---:B------:R-:W-:Y:S01]  /*14580*/  FMUL.FTZ R158, R2.reuse, R161 ;  /* 0x000000a1029e7220 */ /* 0x040fe20000410000 */
[----:B------:R-:W-:Y:S01]  /*14590*/  FMUL.FTZ R172, R2, R179 ;  /* 0x000000b302ac7220 */ /* 0x000fe20000410000 */
[----:B------:R-:W-:Y:S01]  /*145a0*/  QGMMA.64x256x32.F32.E4M3.E4M3 R24, R188, gdesc[UR4], R24, gsb0 ;  /* 0x03e00004bc187df3 */ /* 0x000fe20008000818 */
[----:B------:R-:W-:Y:S01]  /*145b0*/  R2UR UR6, R6 ;  /* 0x00000000060672ca */ /* 0x000fe200000e0000 */
[C---:B------:R-:W-:Y:S01]  /*145c0*/  FMUL.FTZ R161, R2.reuse, R164 ;  /* 0x000000a402a17220 */ /* 0x040fe20000410000 */
[----:B------:R-:W-:Y:S01]  /*145d0*/  R2UR UR7, R7 ;  /* 0x00000000070772ca */ /* 0x000fe200000e0000 */
[C---:B------:R-:W-:Y:S01]  /*145e0*/  FMUL.FTZ R160, R2.reuse, R167 ;  /* 0x000000a702a07220 */ /* 0x040fe20000410000 */
[----:B------:R-:W2:Y:S01]  /*145f0*/  @P2 LDC R7, c[0x0][0x44c] ;  /* 0x00011300ff072b82 */ /* 0x000ea20000000800 */
[C---:B------:R-:W-:Y:S01]  /*14600*/  FMUL.FTZ R179, R2.reuse, R180 ;  /* 0x000000b402b37220 */ /* 0x040fe20000410000 */
[C---:B------:R-:W-:Y:S01]  /*14610*/  FMUL.FTZ R164, R2.reuse, R171 ;  /* 0x000000ab02a47220 */ /* 0x040fe20000410000 */
[----:B------:R-:W-:Y:S01]  /*14620*/  FMUL.FTZ R167, R2, R174 ;  /* 0x000000ae02a77220 */ /* 0x000fe20000410000 */
[----:B------:R-:W-:Y:S01]  /*14630*/  IADD3 R180, -R176, 0x1, RZ ;  /* 0x00000001b0b47810 */ /* 0x000fe20007ffe1ff */
[C---:B------:R-:W-:Y:S01]  /*14640*/  FMUL.FTZ R174, R2.reuse, R177 ;  /* 0x000000b102ae7220 */ /* 0x040fe20000410000 */
[C---:B------:R-:W-:Y:S01]  /*14650*/  FMUL.FTZ R171, R2.reuse, R178 ;  /* 0x000000b202ab7220 */ /* 0x040fe20000410000 */
[C---:B------:R-:W-:Y:S01]  /*14660*/  FMUL.FTZ R178, R2.reuse, R181 ;  /* 0x000000b502b27220 */ /* 0x040fe20000410000 */
[----:B------:R-:W-:Y:S01]  /*14670*/  FMUL.FTZ R177, R2, R183 ;  /* 0x000000b702b17220 */ /* 0x000fe20000410000 */
[----:B------:R-:W-:Y:S01]  /*14680*/  IMAD R180, R197, -0x2, R180 ;  /* 0xfffffffec5b47824 */ /* 0x000fe200078e02b4 */
[----:B-1----:R-:W-:Y:S01]  /*14690*/  SHF.R.U32.HI R193, RZ, 0x7, R193 ;  /* 0x00000007ffc17819 */ /* 0x002fe200000116c1 */
[----:B------:R-:W1:Y:S03]  /*146a0*/  MUFU.TANH R15, R15 ;  /* 0x0000000f000f7308 */ /* 0x000e660000002400 */
[----:B------:R-:W-:-:S05]  /*146b0*/  IADD3 R181, -R195, R180, R196 ;  /* 0x000000b4c3b57210 */ /* 0x000fca0007ffe1c4 */
[----:B------:R-:W3:Y:S01]  /*146c0*/  MUFU.TANH R20, R20 ;  /* 0x0000001400147308 */ /* 0x000ee20000002400 */
[C---:B------:R-:W-:Y:S02]  /*146d0*/  VIADD R180, R181.reuse, UR54 ;  /* 0x00000036b5b47c36 */ /* 0x040fe40008000000 */
[----:B------:R-:W-:Y:S02]  /*146e0*/  VIADD R181, R181, UR55 ;  /* 0x00000037b5b57c36 */ /* 0x000fe40008000000 */
[----:B--2---:R-:W-:-:S03]  /*146f0*/  @P2 IMAD.HI.U32 R6, R14, R7, RZ ;  /* 0x000000070e062227 */ /* 0x004fc600078e00ff */
[----:B------:R-:W2:Y:S02]  /*14700*/  MUFU.TANH R12, R12 ;  /* 0x0000000c000c7308 */ /* 0x000ea40000002400 */
[----:B0-----:R-:W-:Y:S01]  /*14710*/  @P2 SHF.R.U32.HI R14, RZ, R13, R6 ;  /* 0x0000000dff0e2219 */ /* 0x001fe20000011606 */
[C---:B------:R-:W-:Y:S01]  /*14720*/  FMUL.FTZ R13, R2.reuse, R155 ;  /* 0x0000009b020d7220 */ /* 0x040fe20000410000 */
[C---:B------:R-:W-:Y:S01]  /*14730*/  FMUL.FTZ R155, R2.reuse, R162 ;  /* 0x000000a2029b7220 */ /* 0x040fe20000410000 */
[C---:B------:R-:W-:Y:S01]  /*14740*/  FMUL.FTZ R162, R2.reuse, R165 ;  /* 0x000000a502a27220 */ /* 0x040fe20000410000 */
[C---:B------:R-:W-:Y:S01]  /*14750*/  FMUL.FTZ R165, R2.reuse, R168 ;  /* 0x000000a802a57220 */ /* 0x040fe20000410000 */
[C---:B------:R-:W-:Y:S01]  /*14760*/  FMUL.FTZ R168, R2.reuse, R175 ;  /* 0x000000af02a87220 */ /* 0x040fe20000410000 */
[----:B------:R-:W-:Y:S02]  /*14770*/  @!P1 IMAD R6, R11, 0x8, R16 ;  /* 0x000000080b069824 */ /* 0x000fe400078e0210 */
[----:B------:R-:W-:Y:S01]  /*14780*/  FMUL.FTZ R175, R2, R182 ;  /* 0x000000b602af7220 */ /* 0x000fe20000410000 */
[----:B------:R-:W0:Y:S01]  /*14790*/  MUFU.TANH R13, R13 ;  /* 0x0000000d000d7308 */ /* 0x000e220000002400 */
[----:B------:R-:W-:-:S05]  /*147a0*/  @!P1 VIADD R6, R6, 0x28440 ;  /* 0x0002844006069836 */ /* 0x000fca0000000000 */
[----:B------:R-:W-:Y:S02]  /*147b0*/  @!P1 PRMT R7, RZ, 0x654, R6 ;  /* 0x00000654ff079816 */ /* 0x000fe40000000006 */
[----:B------:R-:W4:Y:S01]  /*147c0*/  MUFU.TANH R153, R153 ;  /* 0x0000009900997308 */ /* 0x000f220000002400 */
[----:B------:R-:W-:-:S07]  /*147d0*/  IADD3 R6, -R193, 0xb, RZ ;  /* 0x0000000bc1067810 */ /* 0x000fce0007ffe1ff */
        /* <DEDUP_REMOVED lines=32> */
[----:B------:R0:W-:Y:S06]  /*149e0*/  BAR.ARV R6, 0x100 ;  /* 0x000400060000751d */ /* 0x0001ec0000002000 */
[----:B------:R0:W-:Y:S01]  /*149f0*/  @!P1 SYNCS.ARRIVE.TRANS64.RED.A1T0 RZ, [R7+URZ], RZ ;  /* 0x000000ff07ff99a7 */ /* 0x0001e2000810043f */
[----:B-----5:R-:W-:-:S02]  /*14a00*/  IMAD.IADD R182, R180, 0x1, R184 ;  /* 0x00000001b4b67824 */ /* 0x020fc400078e02b8 */
[----:B------:R-:W-:Y:S01]  /*14a10*/  IMAD.IADD R183, R181, 0x1, R184 ;  /* 0x00000001b5b77824 */ /* 0x000fe200078e02b8 */
[----:B01234-:R-:W-:Y:S06]  /*14a20*/  @!P3 BRA `(.L_x_1502) ;  /* 0x000000000058b947 */ /* 0x01ffec0003800000 */
[----:B------:R-:W-:Y:S01]  /*14a30*/  IADD3 R184, -R195, R196, R184 ;  /* 0x000000c4c3b87210 */ /* 0x000fe20007ffe1b8 */
[----:B------:R-:W-:Y:S03]  /*14a40*/  BSSY B0, `(.L_x_1503) ;  /* 0x0000010000007945 */ /* 0x000fe60003800000 */
        /* <DEDUP_REMOVED lines=10> */
.L_x_1504:
[----:B------:R-:W-:-:S05]  /*14af0*/  IMAD.U32 R185, RZ, RZ, UR52 ;  /* 0x00000034ffb97e24 */ /* 0x000fca000f8e00ff */
[----:B------:R-:W-:-:S13]  /*14b00*/  ISETP.NE.AND P4, PT, R185, 0x1, PT ;  /* 0x00000001b900780c */ /* 0x000fda0003f85270 */
[----:B------:R-:W0:Y:S02]  /*14b10*/  @P4 LDC.64 R6, c[0x0][0x9e8] ;  /* 0x00027a00ff064b82 */ /* 0x000e240000000a00 */
[----:B0-----:R-:W-:-:S05]  /*14b20*/  @P4 IMAD.HI.U32 R6, R184, R6, RZ ;  /* 0x00000006b8064227 */ /* 0x001fca00078e00ff */
[----:B------:R-:W-:-:S07]  /*14b30*/  @P4 SHF.R.U32.HI R184, RZ, R7, R6 ;  /* 0x00000007ffb84219 */ /* 0x000fce0000011606 */
.L_x_1505:
[----:B------:R-:W-:Y:S05]  /*14b40*/  BSYNC B0 ;  /* 0x0000000000007941 */ /* 0x000fea0003800000 */
.L_x_1503:
[----:B------:R-:W-:-:S04]  /*14b50*/  IMAD R184, R184, R185, -R176 ;  /* 0x000000b9b8b87224 */ /* 0x000fc800078e0ab0 */
[----:B------:R-:W-:-:S05]  /*14b60*/  IMAD R184, R197, -0x2, R184 ;  /* 0xfffffffec5b87824 */ /* 0x000fca00078e02b8 */
[----:B------:R-:W-:Y:S02]  /*14b70*/  VIADDMNMX R182, R184, R185, R182, PT ;  /* 0x000000b9b8b67246 */ /* 0x000fe400038001b6 */
[----:B------:R-:W-:-:S07]  /*14b80*/  VIMNMX R183, R183, R184, !PT ;  /* 0x000000b8b7b77248 */ /* 0x000fce0007fe0100 */
.L_x_1502:
[----:B------:R-:W-:Y:S01]  /*14b90*/  ISETP.GT.AND P4, PT, R5, -0x1, PT ;  /* 0xffffffff0500780c */ /* 0x000fe20003f84270 */
[----:B------:R-:W0:Y:S03]  /*14ba0*/  SHFL.IDX PT, R14, R14, 0x1, 0x1c1f ;  /* 0x003c1f000e0e7f89 */ /* 0x000e2600000e0000 */
[----:B------:R-:W-:-:S04]  /*14bb0*/  ISETP.GT.AND P5, PT, R183, RZ, P4 ;  /* 0x000000ffb700720c */ /* 0x000fc800027a4270 */
[----:B------:R-:W-:-:S04]  /*14bc0*/  ISETP.LT.OR P5, PT, R182, 0x1, P5 ;  /* 0x00000001b600780c */ /* 0x000fc80002fa1670 */
[----:B------:R-:W-:Y:S02]  /*14bd0*/  FSEL R184, R15, -INF , !P5 ;  /* 0xff8000000fb87808 */ /* 0x000fe40006800000 */
[----:B------:R-:W-:-:S04]  /*14be0*/  ISETP.GT.AND P5, PT, R183, 0x1, P4 ;  /* 0x00000001b700780c */ /* 0x000fc800027a4270 */
[----:B------:R-:W-:-:S04]  /*14bf0*/  ISETP.LT.OR P5, PT, R182, 0x2, P5 ;  /* 0x00000002b600780c */ /* 0x000fc80002fa1670 */
[----:B------:R-:W-:Y:S02]  /*14c00*/  FSEL R20, R20, -INF , !P5 ;  /* 0xff80000014147808 */ /* 0x000fe40006800000 */
[----:B------:R-:W-:Y:S01]  /*14c10*/  ISETP.GT.AND P5, PT, R183, 0x8, P4 ;  /* 0x00000008b700780c */ /* 0x000fe200027a4270 */
[--C-:B0-----:R-:W-:Y:S02]  /*14c20*/  IMAD.IADD R180, R180, 0x1, R14.reuse ;  /* 0x00000001b4b47824 */ /* 0x101fe400078e020e */
[----:B------:R-:W-:Y:S01]  /*14c30*/  IMAD.IADD R181, R181, 0x1, R14 ;  /* 0x00000001b5b57824 */ /* 0x000fe200078e020e */
[----:B------:R-:W-:-:S04]  /*14c40*/  ISETP.LT.OR P5, PT, R182, 0x9, P5 ;  /* 0x00000009b600780c */ /* 0x000fc80002fa1670 */
[----:B------:R-:W-:Y:S02]  /*14c50*/  FSEL R153, R153, -INF , !P5 ;  /* 0xff80000099997808 */ /* 0x000fe40006800000 */
[----:B------:R-:W-:-:S04]  /*14c60*/  ISETP.GT.AND P5, PT, R183, 0x9, P4 ;  /* 0x00000009b700780c */ /* 0x000fc800027a4270 */
        /* <DEDUP_REMOVED lines=37> */
[----:B------:R-:W-:Y:S01]  /*14ec0*/  FSEL R178, R178, -INF , !P5 ;  /* 0xff800000b2b27808 */ /* 0x000fe20006800000 */
[----:B------:R-:W-:Y:S08]  /*14ed0*/  @!P3 BRA `(.L_x_1506) ;  /* 0x000000000058b947 */ /* 0x000ff00003800000 */
[----:B------:R-:W-:Y:S01]  /*14ee0*/  IADD3 R183, -R195, R196, R14 ;  /* 0x000000c4c3b77210 */ /* 0x000fe20007ffe10e */
[----:B------:R-:W-:Y:S03]  /*14ef0*/  BSSY B0, `(.L_x_1507) ;  /* 0x0000010000007945 */ /* 0x000fe60003800000 */
[----:B------:R-:W-:-:S13]  /*14f00*/  ISETP.GT.AND P5, PT, R183, -0x1, PT ;  /* 0xffffffffb700780c */ /* 0x000fda0003fa4270 */
[----:B------:R-:W-:Y:S05]  /*14f10*/  @P5 BRA `(.L_x_1508) ;  /* 0x0000000000205947 */ /* 0x000fea0003800000 */
[----:B------:R-:W-:Y:S02]  /*14f20*/  MOV R15, UR52 ;  /* 0x00000034000f7c02 */ /* 0x000fe40008000f00 */
[----:B------:R-:W-:Y:S02]  /*14f30*/  LOP3.LUT R183, RZ, R183, RZ, 0x33, !PT ;  /* 0x000000b7ffb77212 */ /* 0x000fe400078e33ff */
[----:B------:R-:W-:-:S13]  /*14f40*/  ISETP.NE.AND P5, PT, R15, 0x1, PT ;  /* 0x000000010f00780c */ /* 0x000fda0003fa5270 */
[----:B------:R-:W0:Y:S02]  /*14f50*/  @P5 LDC.64 R6, c[0x0][0x9e8] ;  /* 0x00027a00ff065b82 */ /* 0x000e240000000a00 */
[----:B0-----:R-:W-:-:S05]  /*14f60*/  @P5 IMAD.HI.U32 R6, R183, R6, RZ ;  /* 0x00000006b7065227 */ /* 0x001fca00078e00ff */
[----:B------:R-:W-:-:S04]  /*14f70*/  @P5 SHF.R.U32.HI R183, RZ, R7, R6 ;  /* 0x00000007ffb75219 */ /* 0x000fc80000011606 */
[----:B------:R-:W-:Y:S01]  /*14f80*/  LOP3.LUT R183, RZ, R183, RZ, 0x33, !PT ;  /* 0x000000b7ffb77212 */ /* 0x000fe200078e33ff */
[----:B------:R-:W-:Y:S06]  /*14f90*/  BRA `(.L_x_1509) ;  /* 0x0000000000147947 */ /* 0x000fec0003800000 */
.L_x_1508:
[----:B------:R-:W-:-:S05]  /*14fa0*/  IMAD.U32 R15, RZ, RZ, UR52 ;  /* 0x00000034ff0f7e24 */ /* 0x000fca000f8e00ff */
[----:B------:R-:W-:-:S13]  /*14fb0*/  ISETP.NE.AND P5, PT, R15, 0x1, PT ;  /* 0x000000010f00780c */ /* 0x000fda0003fa5270 */
[----:B------:R-:W0:Y:S02]  /*14fc0*/  @P5 LDC.64 R6, c[0x0][0x9e8] ;  /* 0x00027a00ff065b82 */ /* 0x000e240000000a00 */
[----:B0-----:R-:W-:-:S05]  /*14fd0*/  @P5 IMAD.HI.U32 R6, R183, R6, RZ ;  /* 0x00000006b7065227 */ /* 0x001fca00078e00ff */
[----:B------:R-:W-:-:S07]  /*14fe0*/  @P5 SHF.R.U32.HI R183, RZ, R7, R6 ;  /* 0x00000007ffb75219 */ /* 0x000fce0000011606 */
.L_x_1509:
[----:B------:R-:W-:Y:S05]  /*14ff0*/  BSYNC B0 ;  /* 0x0000000000007941 */ /* 0x000fea0003800000 */
.L_x_1507:
[----:B------:R-:W-:-:S04]  /*15000*/  IMAD R176, R183, R15, -R176 ;  /* 0x0000000fb7b07224 */ /* 0x000fc800078e0ab0 */
[----:B------:R-:W-:-:S05]  /*15010*/  IMAD R176, R197, -0x2, R176 ;  /* 0xfffffffec5b07824 */ /* 0x000fca00078e02b0 */
[----:B------:R-:W-:Y:S02]  /*15020*/  VIADDMNMX R180, R176, R15, R180, PT ;  /* 0x0000000fb0b47246 */ /* 0x000fe400038001b4 */
[----:B------:R-:W-:-:S07]  /*15030*/  VIMNMX R181, R181, R176, !PT ;  /* 0x000000b0b5b57248 */ /* 0x000fce0007fe0100 */
.L_x_1506:
[----:B------:R-:W-:Y:S01]  /*15040*/  ISETP.GT.AND P5, PT, R181, 0x1, P4 ;  /* 0x00000001b500780c */ /* 0x000fe200027a4270 */
[----:B------:R-:W-:Y:S01]  /*15050*/  UMOV UR56, UR51 ;  /* 0x0000003300387c82 */ /* 0x000fe20008000000 */
[----:B------:R-:W-:Y:S02]  /*15060*/  FMNMX.FTZ R7, R184, R9, !PT ;  /* 0x00000009b8077209 */ /* 0x000fe40007810000 */
[----:B------:R-:W-:Y:S02]  /*15070*/  ISETP.LT.OR P5, PT, R180, 0x2, P5 ;  /* 0x00000002b400780c */ /* 0x000fe40002fa1670 */
[----:B------:R-:W-:Y:S02]  /*15080*/  FMNMX.FTZ R6, R20, R7, !PT ;  /* 0x0000000714067209 */ /* 0x000fe40007810000 */
[----:B------:R-:W-:Y:S02]  /*15090*/  FSEL R13, R13, -INF , !P5 ;  /* 0xff8000000d0d7808 */ /* 0x000fe40006800000 */
[----:B------:R-:W-:-:S02]  /*150a0*/  ISETP.GT.AND P5, PT, R181, 0x8, P4 ;  /* 0x00000008b500780c */ /* 0x000fc400027a4270 */
[----:B------:R-:W-:Y:S02]  /*150b0*/  FMNMX.FTZ R7, R153, R6, !PT ;  /* 0x0000000699077209 */ /* 0x000fe40007810000 */
[----:B------:R-:W-:Y:S02]  /*150c0*/  ISETP.LT.OR P5, PT, R180, 0x9, P5 ;  /* 0x00000009b400780c */ /* 0x000fe40002fa1670 */
[----:B------:R-:W-:Y:S02]  /*150d0*/  FMNMX.FTZ R6, R154, R7, !PT ;  /* 0x000000079a067209 */ /* 0x000fe40007810000 */
[----:B------:R-:W-:Y:S02]  /*150e0*/  FSEL R21, R21, -INF , !P5 ;  /* 0xff80000015157808 */ /* 0x000fe40006800000 */
[----:B------:R-:W-:Y:S02]  /*150f0*/  ISETP.GT.AND P5, PT, R181, 0x9, P4 ;  /* 0x00000009b500780c */ /* 0x000fe400027a4270 */
[----:B------:R-:W-:-:S02]  /*15100*/  FMNMX.FTZ R7, R157, R6, !PT ;  /* 0x000000069d077209 */ /* 0x000fc40007810000 */
[----:B------:R-:W-:Y:S02]  /*15110*/  ISETP.LT.OR P5, PT, R180, 0xa, P5 ;  /* 0x0000000ab400780c */ /* 0x000fe40002fa1670 */
[----:B------:R-:W-:Y:S02]  /*15120*/  FMNMX.FTZ R6, R158, R7, !PT ;  /* 0x000000079e067209 */ /* 0x000fe40007810000 */
[----:B------:R-:W-:Y:S02]  /*15130*/  FSEL R152, R152, -INF , !P5 ;  /* 0xff80000098987808 */ /* 0x000fe40006800000 */
[----:B------:R-:W-:Y:S02]  /*15140*/  ISETP.GT.AND P5, PT, R181, 0x10, P4 ;  /* 0x00000010b500780c */ /* 0x000fe400027a4270 */
[----:B------:R-:W-:Y:S02]  /*15150*/  FMNMX.FTZ R7, R161, R6, !PT ;  /* 0x00000006a1077209 */ /* 0x000fe40007810000 */
[----:B------:R-:W-:-:S02]  /*15160*/  ISETP.LT.OR P5, PT, R180, 0x11, P5 ;  /* 0x00000011b400780c */ /* 0x000fc40002fa1670 */
[----:B------:R-:W-:Y:S02]  /*15170*/  FMNMX.FTZ R6, R162, R7, !PT ;  /* 0x00000007a2067209 */ /* 0x000fe40007810000 */
[----:B------:R-:W-:Y:S02]  /*15180*/  FSEL R155, R155, -INF , !P5 ;  /* 0xff8000009b9b7808 */ /* 0x000fe40006800000 */
[----:B------:R-:W-:Y:S02]  /*15190*/  ISETP.GT.AND P5, PT, R181, 0x11, P4 ;  /* 0x00000011b500780c */ /* 0x000fe400027a4270 */
[----:B------:R-:W-:Y:S02]  /*151a0*/  FMNMX.FTZ R7, R165, R6, !PT ;  /* 0x00000006a5077209 */ /* 0x000fe40007810000 */
[----:B------:R-:W-:Y:S02]  /*151b0*/  ISETP.LT.OR P5, PT, R180, 0x12, P5 ;  /* 0x00000012b400780c */ /* 0x000fe40002fa1670 */
[----:B------:R-:W-:-:S02]  /*151c0*/  FMNMX.FTZ R6, R166, R7, !PT ;  /* 0x00000007a6067209 */ /* 0x000fc40007810000 */
[----:B------:R-:W-:Y:S02]  /*151d0*/  FSEL R156, R156, -INF , !P5 ;  /* 0xff8000009c9c7808 */ /* 0x000fe40006800000 */
[----:B------:R-:W-:Y:S02]  /*151e0*/  ISETP.GT.AND P5, PT, R181, 0x18, P4 ;  /* 0x00000018b500780c */ /* 0x000fe400027a4270 */
[----:B------:R-:W-:Y:S02]  /*151f0*/  FMNMX.FTZ R7, R169, R6, !PT ;  /* 0x00000006a9077209 */ /* 0x000fe40007810000 */
[----:B------:R-:W-:Y:S02]  /*15200*/  ISETP.LT.OR P5, PT, R180, 0x19, P5 ;  /* 0x00000019b400780c */ /* 0x000fe40002fa1670 */
[----:B------:R-:W-:Y:S02]  /*15210*/  FMNMX.FTZ R6, R170, R7, !PT ;  /* 0x00000007aa067209 */ /* 0x000fe40007810000 */
[----:B------:R-:W-:-:S02]  /*15220*/  FSEL R159, R159, -INF , !P5 ;  /* 0xff8000009f9f7808 */ /* 0x000fc40006800000 */
[----:B------:R-:W-:Y:S02]  /*15230*/  ISETP.GT.AND P5, PT, R181, 0x19, P4 ;  /* 0x00000019b500780c */ /* 0x000fe400027a4270 */
        /* <DEDUP_REMOVED lines=9> */
[----:B------:R-:W-:Y:S01]  /*152d0*/  ISETP.GT.AND P5, PT, R181, 0x21, P4 ;  /* 0x00000021b500780c */ /* 0x000fe200027a4270 */
[----:B------:R-:W0:Y:S03]  /*152e0*/  SHFL.BFLY PT, R6, R7, 0x2, 0x1f ;  /* 0x0c401f0007067f89 */ /* 0x000e2600000e0000 */
[----:B------:R-:W-:-:S04]  /*152f0*/  ISETP.LT.OR P5, PT, R180, 0x22, P5 ;  /* 0x00000022b400780c */ /* 0x000fc80002fa1670 */
[----:B------:R-:W-:Y:S02]  /*15300*/  FSEL R164, R164, -INF , !P5 ;  /* 0xff800000a4a47808 */ /* 0x000fe40006800000 */
[----:B------:R-:W-:-:S04]  /*15310*/  ISETP.GT.AND P5, PT, R181, 0x28, P4 ;  /* 0x00000028b500780c */ /* 0x000fc800027a4270 */
[----:B------:R-:W-:-:S04]  /*15320*/  ISETP.LT.OR P5, PT, R180, 0x29, P5 ;  /* 0x00000029b400780c */ /* 0x000fc80002fa1670 */
[----:B------:R-:W-:Y:S02]  /*15330*/  FSEL R167, R167, -INF , !P5 ;  /* 0xff800000a7a77808 */ /* 0x000fe40006800000 */
[----:B------:R-:W-:-:S04]  /*15340*/  ISETP.GT.AND P5, PT, R181, 0x29, P4 ;  /* 0x00000029b500780c */ /* 0x000fc800027a4270 */
[----:B------:R-:W-:Y:S02]  /*15350*/  ISETP.LT.OR P5, PT, R180, 0x2a, P5 ;  /* 0x0000002ab400780c */ /* 0x000fe40002fa1670 */
[----:B0-----:R-:W-:Y:S02]  /*15360*/  FMNMX.FTZ R14, R7, R6, !PT ;  /* 0x00000006070e7209 */ /* 0x001fe40007810000 */
        /* <DEDUP_REMOVED lines=8> */
[----:B------:R-:W-:-:S04]  /*153f0*/  ISETP.GT.AND P5, PT, R181, RZ, P4 ;  /* 0x000000ffb500720c */ /* 0x000fc800027a4270 */
[----:B------:R-:W-:-:S04]  /*15400*/  ISETP.LT.OR P5, PT, R180, 0x1, P5 ;  /* 0x00000001b400780c */ /* 0x000fc80002fa1670 */
[----:B------:R-:W-:Y:S02]  /*15410*/  FSEL R7, R12, -INF , !P5 ;  /* 0xff8000000c077808 */ /* 0x000fe40006800000 */
[----:B------:R-:W-:Y:S02]  /*15420*/  ISETP.GT.AND P5, PT, R181, 0x38, P4 ;  /* 0x00000038b500780c */ /* 0x000fe400027a4270 */
[----:B------:R-:W-:Y:S02]  /*15430*/  FMNMX.FTZ R6, R7, R8, !PT ;  /* 0x0000000807067209 */ /* 0x000fe40007810000 */
[----:B------:R-:W-:Y:S01]  /*15440*/  ISETP.GT.AND P4, PT, R181, 0x39, P4 ;  /* 0x00000039b500780c */ /* 0x000fe20002784270 */
[----:B------:R-:W-:Y:S01]  /*15450*/  IMAD.U32 R181, RZ, RZ, UR56 ;  /* 0x00000038ffb57e24 */ /* 0x000fe2000f8e00ff */
[----:B------:R-:W-:Y:S02]  /*15460*/  FMNMX.FTZ R12, R13, R6, !PT ;  /* 0x000000060d0c7209 */ /* 0x000fe40007810000 */
[----:B0-----:R-:W-:-:S02]  /*15470*/  FMNMX.FTZ R6, R14, R15, !PT ;  /* 0x0000000f0e067209 */ /* 0x001fc40007810000 */
[----:B------:R-:W-:Y:S02]  /*15480*/  FMNMX.FTZ R15, R21, R12, !PT ;  /* 0x0000000c150f7209 */ /* 0x000fe40007810000 */
[----:B------:R-:W-:Y:S02]  /*15490*/  ISETP.LT.OR P5, PT, R180, 0x39, P5 ;  /* 0x00000039b400780c */ /* 0x000fe40002fa1670 */
[----:B------:R-:W-:Y:S01]  /*154a0*/  FMNMX.FTZ R12, R152, R15, !PT ;  /* 0x0000000f980c7209 */ /* 0x000fe20007810000 */
[----:B------:R-:W-:-:S01]  /*154b0*/  FFMA.FTZ R15, R6, R181, -8 ;  /* 0xc1000000060f7423 */ /* 0x000fc200000100b5 */
[----:B------:R-:W-:Y:S02]  /*154c0*/  FSEL R175, R175, -INF , !P5 ;  /* 0xff800000afaf7808 */ /* 0x000fe40006800000 */
[----:B------:R-:W-:Y:S02]  /*154d0*/  FMNMX.FTZ R181, R155, R12, !PT ;  /* 0x0000000c9bb57209 */ /* 0x000fe40007810000 */
[----:B------:R-:W-:-:S02]  /*154e0*/  FSETP.NEU.FTZ.AND P5, PT, R6, -INF , PT ;  /* 0xff8000000600780b */ /* 0x000fc40003fbd000 */
[----:B------:R-:W-:Y:S02]  /*154f0*/  FMNMX.FTZ R12, R156, R181, !PT ;  /* 0x000000b59c0c7209 */ /* 0x000fe40007810000 */
[----:B------:R-:W-:Y:S02]  /*15500*/  FSEL R15, R15, RZ, P5 ;  /* 0x000000ff0f0f7208 */ /* 0x000fe40002800000 */
[----:B------:R-:W-:Y:S02]  /*15510*/  FMNMX.FTZ R181, R159, R12, !PT ;  /* 0x0000000c9fb57209 */ /* 0x000fe40007810000 */
[----:B------:R-:W-:Y:S01]  /*15520*/  ISETP.LT.OR P4, PT, R180, 0x3a, P4 ;  /* 0x0000003ab400780c */ /* 0x000fe20002781670 */
[----:B------:R-:W-:-:S01]  /*15530*/  FFMA.FTZ R180, R153, UR56, -R15 ;  /* 0x0000003899b47c23 */ /* 0x000fc2000801080f */
[----:B------:R-:W-:Y:S01]  /*15540*/  FMNMX.FTZ R14, R160, R181, !PT ;  /* 0x000000b5a00e7209 */ /* 0x000fe20007810000 */
[----:B------:R-:W-:-:S01]  /*15550*/  FFMA.FTZ R181, R20, UR56, -R15 ;  /* 0x0000003814b57c23 */ /* 0x000fc2000801080f */
        /* <DEDUP_REMOVED lines=11> */
[----:B------:R-:W-:Y:S01]  /*15610*/  MUFU.EX2 R181, R181 ;  /* 0x000000b500b57308 */ /* 0x000fe20000000800 */
[----:B------:R-:W-:-:S02]  /*15620*/  FSEL R174, R6, RZ, P5 ;  /* 0x000000ff06ae7208 */ /* 0x000fc40002800000 */
        /* <DEDUP_REMOVED lines=10> */
[----:B------:R-:W-:Y:S01]  /*156d0*/  FADD.FTZ R174, -R174, R9 ;  /* 0x00000009aeae7221 */ /* 0x000fe20000010100 */
[----:B------:R-:W-:Y:S01]  /*156e0*/  MUFU.EX2 R12, R184 ;  /* 0x000000b8000c7308 */ /* 0x000fe20000000800 */
[----:B------:R-:W-:-:S02]  /*156f0*/  FMNMX.FTZ R176, R175, R20, !PT ;  /* 0x00000014afb07209 */ /* 0x000fc40007810000 */
[----:B------:R-:W-:Y:S02]  /*15700*/  FMUL.FTZ R9, R174, UR56 ;  /* 0x00000038ae097c20 */ /* 0x000fe40008410000 */
[----:B------:R-:W-:-:S03]  /*15710*/  FMNMX.FTZ R176, R177, R176, !PT ;  /* 0x000000b0b1b07209 */ /* 0x000fc60007810000 */
[----:B------:R-:W-:Y:S02]  /*15720*/  MUFU.EX2 R14, R180 ;  /* 0x000000b4000e7308 */ /* 0x000fe40000000800 */
[----:B------:R-:W0:Y:S06]  /*15730*/  SHFL.BFLY PT, R183, R176, 0x2, 0x1f ;  /* 0x0c401f00b0b77f89 */ /* 0x000e2c00000e0000 */
[----:B------:R-:W1:Y:S08]  /*15740*/  MUFU.EX2 R9, R9 ;  /* 0x0000000900097308 */ /* 0x000e700000000800 */
[----:B------:R-:W2:Y:S08]  /*15750*/  MUFU.EX2 R153, R153 ;  /* 0x0000009900997308 */ /* 0x000eb00000000800 */
[----:B------:R-:W3:Y:S01]  /*15760*/  MUFU.EX2 R20, R182 ;  /* 0x000000b600147308 */ /* 0x000ee20000000800 */
[----:B-1----:R-:W-:-:S01]  /*15770*/  FFMA.FTZ R178, R9, R3, R12 ;  /* 0x0000000309b27223 */ /* 0x002fc2000001000c */
[----:B0-----:R-:W-:-:S05]  /*15780*/  FMNMX.FTZ R183, R176, R183, !PT ;  /* 0x000000b7b0b77209 */ /* 0x001fca0007810000 */
[----:B------:R-:W0:Y:S01]  /*15790*/  SHFL.BFLY PT, R176, R183, 0x1, 0x1f ;  /* 0x0c201f00b7b07f89 */ /* 0x000e2200000e0000 */
[----:B------:R-:W1:Y:S08]  /*157a0*/  MUFU.EX2 R157, R157 ;  /* 0x0000009d009d7308 */ /* 0x000e700000000800 */
[----:B------:R-:W4:Y:S08]  /*157b0*/  MUFU.EX2 R154, R154 ;  /* 0x0000009a009a7308 */ /* 0x000f300000000800 */
        /* <DEDUP_REMOVED lines=16> */
[----:B------:R-:W-:Y:S01]  /*158c0*/  FFMA.FTZ R156, R156, UR56, -R174 ;  /* 0x000000389c9c7c23 */ /* 0x000fe200080108ae */
[----:B------:R-:W-:-:S01]  /*158d0*/  FADD.FTZ R159, -R159, R8 ;  /* 0x000000089f9f7221 */ /* 0x000fc20000010100 */
[--C-:B------:R-:W-:Y:S01]  /*158e0*/  FFMA.FTZ R160, R160, UR56, -R174.reuse ;  /* 0x00000038a0a07c23 */ /* 0x100fe200080108ae */
[----:B------:R-:W-:-:S01]  /*158f0*/  FFMA.FTZ R164, R164, UR56, -R174 ;  /* 0x00000038a4a47c23 */ /* 0x000fc200080108ae */
[--C-:B------:R-:W-:Y:S01]  /*15900*/  FFMA.FTZ R168, R168, UR56, -R174.reuse ;  /* 0x00000038a8a87c23 */ /* 0x100fe200080108ae */
[----:B------:R-:W-:Y:S01]  /*15910*/  FMUL.FTZ R8, R159, UR56 ;  /* 0x000000389f087c20 */ /* 0x000fe20008410000 */
[----:B------:R-:W-:Y:S01]  /*15920*/  MUFU.EX2 R7, R7 ;  /* 0x0000000700077308 */ /* 0x000fe20000000800 */
[----:B------:R-:W-:-:S01]  /*15930*/  FFMA.FTZ R159, R163, UR56, -R174 ;  /* 0x00000038a39f7c23 */ /* 0x000fc200080108ae */
[----:B------:R-:W-:Y:S01]  /*15940*/  FFMA.FTZ R163, R167, UR56, -R174 ;  /* 0x00000038a7a37c23 */ /* 0x000fe200080108ae */
[----:B------:R-:W-:-:S01]  /*15950*/  FADD.FTZ R167, R181, R178 ;  /* 0x000000b2b5a77221 */ /* 0x000fc20000010000 */
[--C-:B------:R-:W-:Y:S01]  /*15960*/  FFMA.FTZ R171, R171, UR56, -R174.reuse ;  /* 0x00000038abab7c23 */ /* 0x100fe200080108ae */
[----:B------:R-:W-:-:S01]  /*15970*/  FFMA.FTZ R172, R172, UR56, -R174 ;  /* 0x00000038acac7c23 */ /* 0x000fc200080108ae */
[----:B------:R-:W-:Y:S01]  /*15980*/  FFMA.FTZ R175, R175, UR56, -R174 ;  /* 0x00000038afaf7c23 */ /* 0x000fe200080108ae */
[----:B------:R-:W-:-:S01]  /*15990*/  FADD.FTZ R178, R14, R167 ;  /* 0x000000a70eb27221 */ /* 0x000fc20000010000 */
[----:B------:R-:W0:Y:S01]  /*159a0*/  MUFU.EX2 R8, R8 ;  /* 0x0000000800087308 */ /* 0x000e220000000800 */
[----:B------:R-:W-:-:S02]  /*159b0*/  FFMA.FTZ R174, R177, UR56, -R174 ;  /* 0x00000038b1ae7c23 */ /* 0x000fc400080108ae */
[----:B--2---:R-:W-:-:S04]  /*159c0*/  FADD.FTZ R167, R153, R178 ;  /* 0x000000b299a77221 */ /* 0x004fc80000010000 */
[----:B---3--:R-:W-:Y:S01]  /*159d0*/  FADD.FTZ R178, R20, R167 ;  /* 0x000000a714b27221 */ /* 0x008fe20000010000 */
[----:B------:R-:W2:Y:S03]  /*159e0*/  MUFU.EX2 R13, R13 ;  /* 0x0000000d000d7308 */ /* 0x000ea60000000800 */
[----:B-1----:R-:W-:-:S04]  /*159f0*/  FADD.FTZ R167, R157, R178 ;  /* 0x000000b29da77221 */ /* 0x002fc80000010000 */
[----:B----4-:R-:W-:Y:S01]  /*15a00*/  FADD.FTZ R178, R154, R167 ;  /* 0x000000a79ab27221 */ /* 0x010fe20000010000 */
[----:B------:R-:W1:Y:S01]  /*15a10*/  MUFU.EX2 R152, R152 ;  /* 0x0000009800987308 */ /* 0x000e620000000800 */
[----:B0-----:R-:W-:-:S02]  /*15a20*/  FFMA.FTZ R3, R8, R0, R7 ;  /* 0x0000000008037223 */ /* 0x001fc40000010007 */
[----:B------:R-:W-:Y:S02]  /*15a30*/  FADD.FTZ R167, R161, R178 ;  /* 0x000000b2a1a77221 */ /* 0x000fe40000010000 */
[----:B------:R-:W-:-:S02]  /*15a40*/  FADD.FTZ R0, R176, R3 ;  /* 0x00000003b0007221 */ /* 0x000fc40000010000 */
[----:B------:R-:W-:Y:S01]  /*15a50*/  FADD.FTZ R178, R158, R167 ;  /* 0x000000a79eb27221 */ /* 0x000fe20000010000 */
[----:B------:R-:W0:Y:S01]  /*15a60*/  MUFU.EX2 R21, R21 ;  /* 0x0000001500157308 */ /* 0x000e220000000800 */
[----:B--2---:R-:W-:-:S02]  /*15a70*/  FADD.FTZ R3, R13, R0 ;  /* 0x000000000d037221 */ /* 0x004fc40000010000 */
[----:B------:R-:W-:-:S05]  /*15a80*/  FADD.FTZ R167, R165, R178 ;  /* 0x000000b2a5a77221 */ /* 0x000fca0000010000 */
        /* <DEDUP_REMOVED lines=34> */
[----:B--2---:R-:W-:-:S03]  /*15cb0*/  FADD.FTZ R3, R179, R178 ;  /* 0x000000b2b3037221 */ /* 0x004fc60000010000 */
[----:B-1----:R-:W-:Y:S01]  /*15cc0*/  FADD.FTZ R0, R174, R167 ;  /* 0x000000a7ae007221 */ /* 0x002fe20000010000 */
[----:B------:R-:W-:Y:S06]  /*15cd0*/  @!P0 BRA `(.L_x_1510) ;  /* 0x0000000000048947 */ /* 0x000fec0003800000 */
[----:B------:R-:W-:Y:S01]  /*15ce0*/  BPT.TRAP 0x1 ;  /* 0x000000040000795c */ /* 0x000fe20000300000 */
.L_x_1510:
[----:B------:R-:W-:Y:S01]  /*15cf0*/  F2FP.SATFINITE.E4M3.F32.PACK_AB_MERGE_C R188, R153, R14, RZ ;  /* 0x0000000e99bc723e */ /* 0x000fe200048070ff */
[----:B------:R-:W-:Y:S01]  /*15d00*/  IMAD.U32 R14, RZ, RZ, UR42 ;  /* 0x0000002aff0e7e24 */ /* 0x000fe2000f8e00ff */
[----:B------:R-:W-:Y:S01]  /*15d10*/  F2FP.SATFINITE.E4M3.F32.PACK_AB_MERGE_C R13, R152, R13, RZ ;  /* 0x0000000d980d723e */ /* 0x000fe200048070ff */
[-C--:B------:R-:W-:Y:S01]  /*15d20*/  FMUL.FTZ R24, R24, R9.reuse ;  /* 0x0000000918187220 */ /* 0x080fe20000410000 */
[----:B------:R-:W-:Y:S01]  /*15d30*/  F2FP.SATFINITE.E4M3.F32.PACK_AB_MERGE_C R188, R181, R12, R188 ;  /* 0x0000000cb5bc723e */ /* 0x000fe200048070bc */
[----:B------:R-:W-:Y:S01]  /*15d40*/  IMAD R12, R199, 0x8, R16 ;  /* 0x00000008c70c7824 */ /* 0x000fe200078e0210 */
[----:B------:R-:W-:Y:S01]  /*15d50*/  ISETP.GT.AND P4, PT, R5, R10, PT ;  /* 0x0000000a0500720c */ /* 0x000fe20003f84270 */
[----:B------:R-:W-:Y:S01]  /*15d60*/  FMUL.FTZ R25, R25, R9 ;  /* 0x0000000919197220 */ /* 0x000fe20000410000 */
[----:B------:R-:W-:Y:S01]  /*15d70*/  F2FP.SATFINITE.E4M3.F32.PACK_AB_MERGE_C R189, R176, R7, R13 ;  /* 0x00000007b0bd723e */ /* 0x000fe2000480700d */
        /* <DEDUP_REMOVED lines=142> */
[----:B------:R-:W-:Y:S01]  /*16660*/  IMAD.MOV.U32 R199, RZ, RZ, R11 ;  /* 0x000000ffffc77224 */ /* 0x000fe200078e000b */
[----:B------:R-:W-:-:S02]  /*16670*/  F2FP.SATFINITE.E4M3.F32.PACK_AB_MERGE_C R186, R173, R166, R170 ;  /* 0x000000a6adba723e */ /* 0x000fc400048070aa */
[----:B------:R-:W-:Y:S02]  /*16680*/  F2FP.SATFINITE.E4M3.F32.PACK_AB_MERGE_C R187, R172, R171, R174 ;  /* 0x000000abacbb723e */ /* 0x000fe400048070ae */
[----:B------:R-:W-:Y:S01]  /*16690*/  MOV R9, R6 ;  /* 0x0000000600097202 */ /* 0x000fe20000000f00 */
[----:B0-----:R-:W-:Y:S06]  /*166a0*/  @P4 BRA `(.L_x_1511) ;  /* 0xffffffd400d84947 */ /* 0x001fec000383ffff */
[----:B------:R-:W-:Y:S02]  /*166b0*/  IMAD.MOV.U32 R8, RZ, RZ, R15 ;  /* 0x000000ffff087224 */ /* 0x000fe400078e000f */
[----:B------:R-:W-:Y:S02]  /*166c0*/  IMAD.MOV.U32 R9, RZ, RZ, R6 ;  /* 0x000000ffff097224 */ /* 0x000fe400078e0006 */
[----:B------:R-:W-:Y:S02]  /*166d0*/  IMAD.MOV.U32 R199, RZ, RZ, R11 ;  /* 0x000000ffffc77224 */ /* 0x000fe400078e000b */
[----:B------:R-:W-:-:S07]  /*166e0*/  IMAD.MOV.U32 R193, RZ, RZ, R225 ;  /* 0x000000ffffc17224 */ /* 0x000fce00078e00e1 */
.L_x_1492:
[----:B------:R-:W0:Y:S01]  /*166f0*/  LDC R6, c[0x0][0x448] ;  /* 0x00011200ff067b82 */ /* 0x000e220000000800 */
[----:B------:R-:W-:Y:S01]  /*16700*/  IADD3 R11, R196, 0x1, -R195 ;  /* 0x00000001c40b7810 */ /* 0x000fe20007ffe8c3 */
[----:B------:R-:W-:-:S06]  /*16710*/  ULDC UR6, c[0x0][0x9dc] ;  /* 0x0002770000067ab9 */ /* 0x000fcc0000000800 */
[----:B------:R-:W1:Y:S01]  /*16720*/  LDC R12, c[0x0][0x9e4] ;  /* 0x00027900ff0c7b82 */ /* 0x000e620000000800 */
[----:B0-----:R-:W-:Y:S01]  /*16730*/  ISETP.NE.AND P4, PT, R6, 0x1, PT ;  /* 0x000000010600780c */ /* 0x001fe20003f85270 */
[----:B------:R-:W-:Y:S01]  /*16740*/  VIADD R6, R204, 0x7f ;  /* 0x0000007fcc067836 */ /* 0x000fe20000000000 */
[----:B-1----:R-:W-:-:S11]  /*16750*/  ISETP.GE.AND P5, PT, R12, 0x1, PT ;  /* 0x000000010c00780c */ /* 0x002fd60003fa6270 */
[----:B------:R-:W0:Y:S08]  /*16760*/  @P4 LDC R7, c[0x0][0x44c] ;  /* 0x00011300ff074b82 */ /* 0x000e300000000800 */
[----:B------:R-:W1:Y:S01]  /*16770*/  @P4 LDC R10, c[0x0][0x450] ;  /* 0x00011400ff0a4b82 */ /* 0x000e620000000800 */
[----:B0-----:R-:W-:-:S05]  /*16780*/  @P4 IMAD.HI.U32 R7, R6, R7, RZ ;  /* 0x0000000706074227 */ /* 0x001fca00078e00ff */
[----:B-1----:R-:W-:-:S05]  /*16790*/  @P4 SHF.R.U32.HI R6, RZ, R10, R7 ;  /* 0x0000000aff064219 */ /* 0x002fca0000011607 */
[----:B------:R-:W-:-:S05]  /*167a0*/  IMAD.IADD R6, R6, 0x1, R11 ;  /* 0x0000000106067824 */ /* 0x000fca00078e020b */
[----:B------:R-:W-:Y:S01]  /*167b0*/  IADD3 R10, R6, -UR6, RZ ;  /* 0x80000006060a7c10 */ /* 0x000fe2000fffe0ff */
[----:B------:R-:W-:Y:S06]  /*167c0*/  @!P5 BRA `(.L_x_1512) ;  /* 0x000000000048d947 */ /* 0x000fec0003800000 */
[----:B------:R-:W-:Y:S01]  /*167d0*/  IMAD.MOV.U32 R11, RZ, RZ, R6 ;  /* 0x000000ffff0b7224 */ /* 0x000fe200078e0006 */
[----:B------:R-:W-:Y:S04]  /*167e0*/  BSSY B0, `(.L_x_1513) ;  /* 0x000000e000007945 */ /* 0x000fe80003800000 */
        /* <DEDUP_REMOVED lines=9> */
.L_x_1514:
[----:B------:R-:W-:-:S13]  /*16880*/  ISETP.NE.AND P2, PT, R12, 0x1, PT ;  /* 0x000000010c00780c */ /* 0x000fda0003f45270 */
[----:B------:R-:W0:Y:S02]  /*16890*/  @P2 LDC.64 R6, c[0x0][0x9e8] ;  /* 0x00027a00ff062b82 */ /* 0x000e240000000a00 */
[----:B0-----:R-:W-:-:S05]  /*168a0*/  @P2 IMAD.HI.U32 R6, R11, R6, RZ ;  /* 0x000000060b062227 */ /* 0x001fca00078e00ff */
[----:B------:R-:W-:-:S07]  /*168b0*/  @P2 SHF.R.U32.HI R11, RZ, R7, R6 ;  /* 0x00000007ff0b2219 */ /* 0x000fce0000011606 */
.L_x_1515:
[----:B------:R-:W-:Y:S05]  /*168c0*/  BSYNC B0 ;  /* 0x0000000000007941 */ /* 0x000fea0003800000 */
.L_x_1513:
[----:B------:R-:W-:-:S05]  /*168d0*/  IMAD R11, R11, R12, RZ ;  /* 0x0000000c0b0b7224 */ /* 0x000fca00078e02ff */
[----:B------:R-:W-:-:S07]  /*168e0*/  VIMNMX R10, R10, R11, !PT ;  /* 0x0000000b0a0a7248 */ /* 0x000fce0007fe0100 */
.L_x_1512:
[----:B------:R-:W-:-:S05]  /*168f0*/  VIADD R10, R10, 0x3f ;  /* 0x0000003f0a0a7836 */ /* 0x000fca0000000000 */
[----:B------:R-:W-:-:S04]  /*16900*/  SHF.R.S32.HI R7, RZ, 0x1f, R10 ;  /* 0x0000001fff077819 */ /* 0x000fc8000001140a */
[----:B------:R-:W-:-:S04]  /*16910*/  LEA.HI R7, R7, R10, RZ, 0x6 ;  /* 0x0000000a07077211 */ /* 0x000fc800078f30ff */
[----:B------:R-:W-:-:S04]  /*16920*/  SHF.R.S32.HI R10, RZ, 0x6, R7 ;  /* 0x00000006ff0a7819 */ /* 0x000fc80000011407 */
[----:B------:R-:W-:-:S04]  /*16930*/  VIMNMX R10, R201, R10, !PT ;  /* 0x0000000ac90a7248 */ /* 0x000fc80007fe0100 */
[----:B------:R-:W-:-:S13]  /*16940*/  ISETP.GE.AND P2, PT, R5, R10, PT ;  /* 0x0000000a0500720c */ /* 0x000fda0003f46270 */
[----:B------:R-:W-:Y:S05]  /*16950*/  @!P2 BRA `(.L_x_1516) ;  /* 0x0000001c00b0a947 */ /* 0x000fea0003800000 */
[----:B------:R-:W-:Y:S02]  /*16960*/  IMAD.MOV.U32 R11, RZ, RZ, R8 ;  /* 0x000000ffff0b7224 */ /* 0x000fe400078e0008 */
[----:B------:R-:W-:Y:S02]  /*16970*/  IMAD.MOV.U32 R12, RZ, RZ, R9 ;  /* 0x000000ffff0c7224 */ /* 0x000fe400078e0009 */
[----:B------:R-:W-:-:S07]  /*16980*/  IMAD.MOV.U32 R225, RZ, RZ, R193 ;  /* 0x000000ffffe17224 */ /* 0x000fce00078e00c1 */
.L_x_1527:
        /* <DEDUP_REMOVED lines=8> */
.L_x_1518:
[----:B------:R-:W-:-:S05]  /*16a10*/  VIADD R6, R199, 0x1 ;  /* 0x00000001c7067836 */ /* 0x000fca0000000000 */
[----:B------:R-:W-:-:S04]  /*16a20*/  ISETP.NE.AND P3, PT, R6, 0x2, PT ;  /* 0x000000020600780c */ /* 0x000fc80003f65270 */
[----:B------:R-:W-:Y:S02]  /*16a30*/  SEL R7, R6, RZ, P3 ;  /* 0x000000ff06077207 */ /* 0x000fe40001800000 */
[----:B------:R-:W-:-:S03]  /*16a40*/  SHF.L.U32 R6, R193, 0x1f, RZ ;  /* 0x0000001fc1067819 */ /* 0x000fc600000006ff */
[----:B------:R-:W-:-:S04]  /*16a50*/  IMAD R7, R7, 0x8, R16 ;  /* 0x0000000807077824 */ /* 0x000fc800078e0210 */
[----:B------:R0:W1:Y:S01]  /*16a60*/  SYNCS.PHASECHK.TRANS64.TRYWAIT P3, [R7+URZ+0x28430], R6 ;  /* 0x02843006070075a7 */ /* 0x000062000806017f */
[----:B------:R-:W-:Y:S05]  /*16a70*/  @!P0 BRA `(.L_x_1519) ;  /* 0x0000000000048947 */ /* 0x000fea0003800000 */
[----:B------:R-:W-:Y:S01]  /*16a80*/  BPT.TRAP 0x1 ;  /* 0x000000040000795c */ /* 0x000fe20000300000 */
.L_x_1519:
[----:B------:R-:W-:Y:S04]  /*16a90*/  BSSY B0, `(.L_x_1517) ;  /* 0x0000004000007945 */ /* 0x000fe80003800000 */
[----:B-1----:R-:W-:Y:S05]  /*16aa0*/  @P3 BRA `(.L_x_1520) ;  /* 0x0000000000083947 */ /* 0x002fea0003800000 */
[----:B------:R-:W1:Y:S02]  /*16ab0*/  SYNCS.PHASECHK.TRANS64.TRYWAIT P3, [R7+URZ+0x28430], R6 ;  /* 0x02843006070075a7 */ /* 0x000e64000806017f */
[----:B-1----:R-:W-:Y:S05]  /*16ac0*/  @!P3 BRA `(.L_x_1521) ;  /* 0x000001180064b947 */ /* 0x002fea0003800000 */
.L_x_1520:
[----:B------:R-:W-:Y:S05]  /*16ad0*/  BSYNC B0 ;  /* 0x0000000000007941 */ /* 0x000fea0003800000 */
.L_x_1517:
        /* <DEDUP_REMOVED lines=16> */
[----:B------:R-:W-:Y:S02]  /*16be0*/  R2UR UR35, R7 ;  /* 0x00000000072372ca */ /* 0x000fe400000e0000 */
[----:B0-----:R-:W-:-:S04]  /*16bf0*/  SHF.R.U32.HI R6, RZ, 0x7, R6 ;  /* 0x00000007ff067819 */ /* 0x001fc80000011606 */
[----:B------:R-:W-:Y:S01]  /*16c00*/  IADD3 R152, R6, 0x8, RZ ;  /* 0x0000000806987810 */ /* 0x000fe20007ffe0ff */
[----:B------:R-:W-:-:S04]  /*16c10*/  IMAD R6, R13, 0x400, R4 ;  /* 0x000004000d067824 */ /* 0x000fc800078e0204 */
[----:B------:R0:W-:Y:S01]  /*16c20*/  BAR.SYNC.DEFER_BLOCKING R152, 0x100 ;  /* 0x000400980000751d */ /* 0x0001e20000010000 */
[C---:B------:R-:W-:Y:S01]  /*16c30*/  R2UR UR14, R6.reuse ;  /* 0x00000000060e72ca */ /* 0x040fe200000e0000 */
[C---:B------:R-:W-:Y:S02]  /*16c40*/  VIADD R14, R6.reuse, 0x2 ;  /* 0x00000002060e7836 */ /* 0x040fe40000000000 */
[C---:B------:R-:W-:Y:S02]  /*16c50*/  VIADD R20, R6.reuse, 0x4 ;  /* 0x0000000406147836 */ /* 0x040fe40000000000 */
        /* <DEDUP_REMOVED lines=39> */
.L_x_1523:
[----:B------:R-:W-:Y:S01]  /*16ed0*/  SHF.L.U32 R6, R225, 0x1f, RZ ;  /* 0x0000001fe1067819 */ /* 0x000fe200000006ff */
[----:B------:R-:W-:-:S04]  /*16ee0*/  IMAD R7, R199, 0x8, R16 ;  /* 0x00000008c7077824 */ /* 0x000fc800078e0210 */
[----:B------:R0:W1:Y:S01]  /*16ef0*/  SYNCS.PHASECHK.TRANS64.TRYWAIT P2, [R7+URZ+0x28450], R6 ;  /* 0x02845006070075a7 */ /* 0x000062000804017f */
[----:B------:R-:W-:Y:S05]  /*16f00*/  @!P0 BRA `(.L_x_1524) ;  /* 0x0000000000048947 */ /* 0x000fea0003800000 */
[----:B------:R-:W-:Y:S01]  /*16f10*/  BPT.TRAP 0x1 ;  /* 0x000000040000795c */ /* 0x000fe20000300000 */
.L_x_1524:
[----:B-1----:R-:W-:Y:S05]  /*16f20*/  @P2 BRA `(.L_x_1522) ;  /* 0x0000000000082947 */ /* 0x002fea0003800000 */
[----:B------:R-:W1:Y:S02]  /*16f30*/  SYNCS.PHASECHK.TRANS64.TRYWAIT P2, [R7+URZ+0x28450], R6 ;  /* 0x02845006070075a7 */ /* 0x000e64000804017f */
[----:B-1----:R-:W-:Y:S05]  /*16f40*/  @!P2 BRA `(.L_x_1525) ;  /* 0x000001140058a947 */ /* 0x002fea0003800000 */
.L_x_1522:
[----:B01----:R-:W-:Y:S01]  /*16f50*/  VIADD R6, R16, 0x8000 ;  /* 0x0000800010067836 */ /* 0x003fe20000000000 */
[----:B------:R-:W-:Y:S05]  /*16f60*/  WARPSYNC.ALL ;  /* 0x0000000000007948 */ /* 0x000fea0003800000 */
[----:B------:R-:W-:-:S04]  /*16f70*/  SHF.R.U32.HI R6, RZ, 0x4, R6 ;  /* 0x00000004ff067819 */ /* 0x000fc80000011606 */
[----:B------:R-:W-:-:S04]  /*16f80*/  LOP3.LUT R6, R6, 0x3fff, RZ, 0xc0, !PT ;  /* 0x00003fff06067812 */ /* 0x000fc800078ec0ff */
[----:B------:R-:W-:-:S05]  /*16f90*/  LOP3.LUT R6, R6, 0x10000, RZ, 0xfc, !PT ;  /* 0x0001000006067812 */ /* 0x000fca00078efcff */
[----:B------:R-:W-:Y:S01]  /*16fa0*/  IMAD R6, R199, 0x400, R6 ;  /* 0x00000400c7067824 */ /* 0x000fe200078e0206 */
[----:B------:R-:W-:Y:S01]  /*16fb0*/  WARPGROUP.ARRIVE ;  /* 0x00000000000079c5 */ /* 0x000fe20000000000 */
[----:B------:R-:W-:Y:S02]  /*16fc0*/  IMAD.MOV.U32 R7, RZ, RZ, -0x7fffffe0 ;  /* 0x80000020ff077424 */ /* 0x000fe400078e00ff */
[C---:B------:R-:W-:Y:S01]  /*16fd0*/  FMUL.FTZ R14, R2.reuse, R154 ;  /* 0x0000009a020e7220 */ /* 0x040fe20000410000 */
[----:B------:R-:W-:Y:S01]  /*16fe0*/  FMUL.FTZ R15, R2, R155 ;  /* 0x0000009b020f7220 */ /* 0x000fe20000410000 */
[C---:B------:R-:W-:Y:S01]  /*16ff0*/  R2UR UR6, R6.reuse ;  /* 0x00000000060672ca */ /* 0x040fe200000e0000 */
[----:B------:R-:W-:Y:S01]  /*17000*/  VIADD R6, R6, 0x2 ;  /* 0x0000000206067836 */ /* 0x000fe20000000000 */
[----:B------:R-:W-:Y:S01]  /*17010*/  R2UR UR7, R7 ;  /* 0x00000000070772ca */ /* 0x000fe200000e0000 */
[C---:B------:R-:W-:Y:S01]  /*17020*/  FMUL.FTZ R20, R2.reuse, R156 ;  /* 0x0000009c02147220 */ /* 0x040fe20000410000 */
[----:B------:R-:W-:Y:S01]  /*17030*/  MOV R7, 0x80000020 ;  /* 0x8000002000077802 */ /* 0x000fe20000000f00 */
        /* <DEDUP_REMOVED lines=10> */
[----:B------:R-:W-:Y:S01]  /*170e0*/  QGMMA.64x256x32.F32.E4M3.E4M3 R24, R188, gdesc[UR4], R24, gsb0 ;  /* 0x03e00004bc187df3 */ /* 0x000fe20008000818 */
[----:B------:R-:W-:Y:S01]  /*170f0*/  R2UR UR7, R7 ;  /* 0x00000000070772ca */ /* 0x000fe200000e0000 */
[----:B------:R-:W-:Y:S01]  /*17100*/  FMUL.FTZ R7, R2, R152 ;  /* 0x0000009802077220 */ /* 0x000fe20000410000 */
[----:B------:R-:W-:Y:S01]  /*17110*/  R2UR UR6, R6 ;  /* 0x00000000060672ca */ /* 0x000fe200000e0000 */
[C---:B------:R-:W-:Y:S01]  /*17120*/  FMUL.FTZ R6, R2.reuse, R153 ;  /* 0x0000009902067220 */ /* 0x040fe20000410000 */
[C---:B------:R-:W-:Y:S01]  /*17130*/  FMUL.FTZ R152, R2.reuse, R158 ;  /* 0x0000009e02987220 */ /* 0x040fe20000410000 */
[----:B------:R-:W-:Y:S01]  /*17140*/  MUFU.TANH R20, R20 ;  /* 0x0000001400147308 */ /* 0x000fe20000002400 */
[C---:B------:R-:W-:Y:S01]  /*17150*/  FMUL.FTZ R153, R2.reuse, R159 ;  /* 0x0000009f02997220 */ /* 0x040fe20000410000 */
[----:B------:R-:W-:Y:S01]  /*17160*/  FMUL.FTZ R158, R2, R164 ;  /* 0x000000a4029e7220 */ /* 0x000fe20000410000 */
[----:B0-----:R-:W-:Y:S01]  /*17170*/  FMNMX.FTZ R8, R14, R11, !PT ;  /* 0x0000000b0e087209 */ /* 0x001fe20007810000 */
        /* <DEDUP_REMOVED lines=14> */
[----:B------:R-:W-:Y:S01]  /*17260*/  FMUL.FTZ R173, R2, R179 ;  /* 0x000000b302ad7220 */ /* 0x000fe20000410000 */
[----:B------:R-:W-:Y:S01]  /*17270*/  UMOV UR56, UR50 ;  /* 0x0000003200387c82 */ /* 0x000fe20008000000 */
[----:B------:R-:W2:Y:S04]  /*17280*/  S2R R225, SR_TID.X ;  /* 0x0000000000e17919 */ /* 0x000ea80000002100 */
[----:B------:R-:W3:Y:S01]  /*17290*/  MUFU.TANH R152, R152 ;  /* 0x0000009800987308 */ /* 0x000ee20000002400 */
[----:B0-----:R-:W-:-:S07]  /*172a0*/  FMNMX.FTZ R9, R7, R12, !PT ;  /* 0x0000000c07097209 */ /* 0x001fce0007810000 */
[----:B------:R-:W0:Y:S01]  /*172b0*/  MUFU.TANH R21, R21 ;  /* 0x0000001500157308 */ /* 0x000e220000002400 */
[----:B-1----:R-:W-:-:S04]  /*172c0*/  FMNMX.FTZ R9, R6, R9, !PT ;  /* 0x0000000906097209 */ /* 0x002fc80007810000 */
[----:B------:R-:W-:-:S03]  /*172d0*/  FMNMX.FTZ R8, R20, R9, !PT ;  /* 0x0000000914087209 */ /* 0x000fc60007810000 */
[----:B------:R-:W1:Y:S01]  /*172e0*/  MUFU.TANH R153, R153 ;  /* 0x0000009900997308 */ /* 0x000e620000002400 */
[----:B---3--:R-:W-:-:S07]  /*172f0*/  FMNMX.FTZ R174, R152, R175, !PT ;  /* 0x000000af98ae7209 */ /* 0x008fce0007810000 */
[----:B------:R-:W3:Y:S01]  /*17300*/  MUFU.TANH R154, R154 ;  /* 0x0000009a009a7308 */ /* 0x000ee20000002400 */
[----:B0-----:R-:W-:Y:S02]  /*17310*/  FMNMX.FTZ R9, R21, R8, !PT ;  /* 0x0000000815097209 */ /* 0x001fe40007810000 */
[----:B--2---:R-:W-:-:S05]  /*17320*/  SHF.R.U32.HI R225, RZ, 0x7, R225 ;  /* 0x00000007ffe17819 */ /* 0x004fca00000116e1 */
[----:B------:R-:W0:Y:S01]  /*17330*/  MUFU.TANH R156, R156 ;  /* 0x0000009c009c7308 */ /* 0x000e220000002400 */
[----:B-1----:R-:W-:Y:S01]  /*17340*/  FMNMX.FTZ R175, R153, R174, !PT ;  /* 0x000000ae99af7209 */ /* 0x002fe20007810000 */
[----:B------:R-:W-:-:S06]  /*17350*/  FMUL.FTZ R174, R2, R180 ;  /* 0x000000b402ae7220 */ /* 0x000fcc0000410000 */
        /* <DEDUP_REMOVED lines=47> */
[----:B0-----:R-:W-:-:S05]  /*17650*/  FMNMX.FTZ R179, R175, R8, !PT ;  /* 0x00000008afb37209 */ /* 0x001fca0007810000 */
[----:B------:R-:W0:Y:S01]  /*17660*/  SHFL.BFLY PT, R8, R179, 0x2, 0x1f ;  /* 0x0c401f00b3087f89 */ /* 0x000e2200000e0000 */
[----:B-1----:R-:W-:-:S05]  /*17670*/  FMNMX.FTZ R178, R177, R178, !PT ;  /* 0x000000b2b1b27209 */ /* 0x002fca0007810000 */
[----:B------:R-:W1:Y:S01]  /*17680*/  SHFL.BFLY PT, R9, R178, 0x2, 0x1f ;  /* 0x0c401f00b2097f89 */ /* 0x000e6200000e0000 */
[----:B------:R-:W-:Y:S02]  /*17690*/  WARPGROUP.DEPBAR.LE gsb0, 0x0 ;  /* 0x00008000000079c5 */ /* 0x000fe40000010000 */
[----:B------:R-:W-:Y:S01]  /*176a0*/  WARPGROUP.ARRIVE ;  /* 0x00000000000079c5 */ /* 0x000fe20000000000 */
[----:B0-----:R-:W-:-:S05]  /*176b0*/  FMNMX.FTZ R180, R179, R8, !PT ;  /* 0x00000008b3b47209 */ /* 0x001fca0007810000 */
[----:B------:R-:W-:Y:S01]  /*176c0*/  QGMMA.64x256x32.F32.E4M3.E4M3 R24, R184, gdesc[UR4], R24, gsb0 ;  /* 0x03e00004b8187df3 */ /* 0x000fe20008000818 */
[----:B-1----:R-:W-:Y:S01]  /*176d0*/  FMNMX.FTZ R181, R178, R9, !PT ;  /* 0x00000009b2b57209 */ /* 0x002fe20007810000 */
[----:B------:R-:W-:Y:S01]  /*176e0*/  IMAD.U32 R178, RZ, RZ, UR56 ;  /* 0x00000038ffb27e24 */ /* 0x000fe2000f8e00ff */
[----:B------:R-:W0:Y:S04]  /*176f0*/  SHFL.BFLY PT, R9, R180, 0x1, 0x1f ;  /* 0x0c201f00b4097f89 */ /* 0x000e2800000e0000 */
[----:B------:R-:W1:Y:S01]  /*17700*/  SHFL.BFLY PT, R8, R181, 0x1, 0x1f ;  /* 0x0c201f00b5087f89 */ /* 0x000e6200000e0000 */
[----:B0-----:R-:W-:Y:S02]  /*17710*/  FMNMX.FTZ R9, R180, R9, !PT ;  /* 0x00000009b4097209 */ /* 0x001fe40007810000 */
[----:B------:R-:W-:-:S02]  /*17720*/  IADD3 R180, -R225, 0xb, RZ ;  /* 0x0000000be1b47810 */ /* 0x000fc40007ffe1ff */
[----:B-1----:R-:W-:Y:S01]  /*17730*/  FMNMX.FTZ R8, R181, R8, !PT ;  /* 0x00000008b5087209 */ /* 0x002fe20007810000 */
[----:B------:R-:W-:-:S01]  /*17740*/  FFMA.FTZ R178, R9, R178, -8 ;  /* 0xc100000009b27423 */ /* 0x000fc200000100b2 */
[----:B------:R-:W-:Y:S02]  /*17750*/  IMAD.U32 R181, RZ, RZ, UR56 ;  /* 0x00000038ffb57e24 */ /* 0x000fe4000f8e00ff */
[----:B------:R-:W-:-:S01]  /*17760*/  FADD.FTZ R12, -R9, R12 ;  /* 0x0000000c090c7221 */ /* 0x000fc20000010100 */
        /* <DEDUP_REMOVED lines=16> */
[C---:B------:R-:W-:Y:S01]  /*17870*/  FADD.FTZ R11, -R8.reuse, R11 ;  /* 0x0000000b080b7221 */ /* 0x040fe20000010100 */
[----:B------:R-:W-:-:S01]  /*17880*/  FFMA.FTZ R178, R8, R181, -8 ;  /* 0xc100000008b27423 */ /* 0x000fc200000100b5 */
[----:B------:R-:W-:Y:S01]  /*17890*/  FMUL.FTZ R12, R12, UR56 ;  /* 0x000000380c0c7c20 */ /* 0x000fe20008410000 */
[----:B------:R-:W-:Y:S01]  /*178a0*/  MUFU.EX2 R7, R7 ;  /* 0x0000000700077308 */ /* 0x000fe20000000800 */
[----:B------:R-:W-:Y:S01]  /*178b0*/  FMUL.FTZ R11, R11, UR56 ;  /* 0x000000380b0b7c20 */ /* 0x000fe20008410000 */
        /* <DEDUP_REMOVED lines=17> */
[----:B------:R-:W-:-:S05]  /*179d0*/  FFMA.FTZ R177, R177, UR56, -R178 ;  /* 0x00000038b1b17c23 */ /* 0x000fca00080108b2 */
[----:B------:R-:W1:Y:S01]  /*179e0*/  MUFU.EX2 R14, R14 ;  /* 0x0000000e000e7308 */ /* 0x000e620000000800 */
[----:B0-----:R-:W-:-:S07]  /*179f0*/  FFMA.FTZ R3, R12, R3, R7 ;  /* 0x000000030c037223 */ /* 0x001fce0000010007 */
[----:B------:R-:W0:Y:S08]  /*17a00*/  MUFU.EX2 R6, R6 ;  /* 0x0000000600067308 */ /* 0x000e300000000800 */
[----:B------:R-:W2:Y:S01]  /*17a10*/  MUFU.EX2 R15, R15 ;  /* 0x0000000f000f7308 */ /* 0x000ea20000000800 */
[----:B-1----:R-:W-:-:S07]  /*17a20*/  FFMA.FTZ R0, R11, R0, R14 ;  /* 0x000000000b007223 */ /* 0x002fce000001000e */
[----:B------:R1:W-:Y:S01]  /*17a30*/  MUFU.EX2 R175, R179 ;  /* 0x000000b300af7308 */ /* 0x0003e20000000800 */
[----:B0-----:R-:W-:-:S07]  /*17a40*/  FADD.FTZ R3, R6, R3 ;  /* 0x0000000306037221 */ /* 0x001fce0000010000 */
[----:B------:R-:W0:Y:S01]  /*17a50*/  MUFU.EX2 R20, R20 ;  /* 0x0000001400147308 */ /* 0x000e220000000800 */
[----:B-1----:R-:W-:-:S04]  /*17a60*/  @!P1 IMAD R179, R13, 0x8, R16 ;  /* 0x000000080db39824 */ /* 0x002fc800078e0210 */
[----:B------:R-:W-:-:S03]  /*17a70*/  @!P1 VIADD R179, R179, 0x28440 ;  /* 0x00028440b3b39836 */ /* 0x000fc60000000000 */
[----:B------:R-:W1:Y:S02]  /*17a80*/  MUFU.EX2 R152, R152 ;  /* 0x0000009800987308 */ /* 0x000e640000000800 */
[----:B------:R-:W-:-:S06]  /*17a90*/  @!P1 PRMT R179, RZ, 0x654, R179 ;  /* 0x00000654ffb39816 */ /* 0x000fcc00000000b3 */
[----:B------:R-:W3:Y:S08]  /*17aa0*/  MUFU.EX2 R21, R21 ;  /* 0x0000001500157308 */ /* 0x000ef00000000800 */
[----:B------:R-:W4:Y:S08]  /*17ab0*/  MUFU.EX2 R153, R153 ;  /* 0x0000009900997308 */ /* 0x000f300000000800 */
[----:B------:R-:W5:Y:S08]  /*17ac0*/  MUFU.EX2 R154, R154 ;  /* 0x0000009a009a7308 */ /* 0x000f700000000800 */
        /* <DEDUP_REMOVED lines=14> */
[----:B------:R-:W5:Y:S01]  /*17bb0*/  MUFU.EX2 R169, R169 ;  /* 0x000000a900a97308 */ /* 0x000f620000000800 */
[----:B------:R-:W-:-:S02]  /*17bc0*/  WARPGROUP.DEPBAR.LE gsb0, 0x0 ;  /* 0x00008000000079c5 */ /* 0x000fc40000010000 */
[----:B------:R0:W-:Y:S06]  /*17bd0*/  BAR.ARV R180, 0x100 ;  /* 0x000400b40000751d */ /* 0x0001ec0000002000 */
[----:B------:R2:W-:Y:S01]  /*17be0*/  @!P1 SYNCS.ARRIVE.TRANS64.RED.A1T0 RZ, [R179+URZ], RZ ;  /* 0x000000ffb3ff99a7 */ /* 0x0005e2000810043f */
[----:B------:R-:W5:Y:S01]  /*17bf0*/  MUFU.EX2 R170, R170 ;  /* 0x000000aa00aa7308 */ /* 0x000f620000000800 */
[----:B--2---:R-:W-:-:S01]  /*17c00*/  FADD.FTZ R179, R15, R0 ;  /* 0x000000000fb37221 */ /* 0x004fc20000010000 */
[----:B0-----:R-:W-:-:S06]  /*17c10*/  FADD.FTZ R0, R20, R3 ;  /* 0x0000000314007221 */ /* 0x001fcc0000010000 */
[----:B------:R-:W0:Y:S01]  /*17c20*/  MUFU.EX2 R172, R172 ;  /* 0x000000ac00ac7308 */ /* 0x000e220000000800 */
[----:B-1----:R-:W-:-:S01]  /*17c30*/  FADD.FTZ R178, R152, R179 ;  /* 0x000000b398b27221 */ /* 0x002fc20000010000 */
[----:B---3--:R-:W-:-:S03]  /*17c40*/  FADD.FTZ R3, R21, R0 ;  /* 0x0000000015037221 */ /* 0x008fc60000010000 */
[----:B----4-:R-:W-:Y:S01]  /*17c50*/  FADD.FTZ R179, R153, R178 ;  /* 0x000000b299b37221 */ /* 0x010fe20000010000 */
[----:B-----5:R-:W-:-:S02]  /*17c60*/  FADD.FTZ R0, R154, R3 ;  /* 0x000000039a007221 */ /* 0x020fc40000010000 */
[----:B------:R-:W1:Y:S01]  /*17c70*/  MUFU.EX2 R171, R171 ;  /* 0x000000ab00ab7308 */ /* 0x000e620000000800 */
[----:B------:R-:W-:-:S01]  /*17c80*/  FADD.FTZ R178, R156, R179 ;  /* 0x000000b39cb27221 */ /* 0x000fc20000010000 */
[----:B------:R-:W-:-:S03]  /*17c90*/  FADD.FTZ R3, R155, R0 ;  /* 0x000000009b037221 */ /* 0x000fc60000010000 */
[----:B------:R-:W-:Y:S01]  /*17ca0*/  FADD.FTZ R179, R157, R178 ;  /* 0x000000b29db37221 */ /* 0x000fe20000010000 */
[----:B------:R-:W-:-:S02]  /*17cb0*/  FADD.FTZ R0, R158, R3 ;  /* 0x000000039e007221 */ /* 0x000fc40000010000 */
[----:B------:R-:W2:Y:S01]  /*17cc0*/  MUFU.EX2 R173, R173 ;  /* 0x000000ad00ad7308 */ /* 0x000ea20000000800 */
[----:B------:R-:W-:-:S01]  /*17cd0*/  FADD.FTZ R178, R160, R179 ;  /* 0x000000b3a0b27221 */ /* 0x000fc20000010000 */
[----:B------:R-:W-:-:S03]  /*17ce0*/  FADD.FTZ R3, R159, R0 ;  /* 0x000000009f037221 */ /* 0x000fc60000010000 */
[----:B------:R-:W-:Y:S01]  /*17cf0*/  FADD.FTZ R179, R161, R178 ;  /* 0x000000b2a1b37221 */ /* 0x000fe20000010000 */
[----:B------:R-:W-:-:S02]  /*17d00*/  FADD.FTZ R0, R162, R3 ;  /* 0x00000003a2007221 */ /* 0x000fc40000010000 */
[----:B------:R-:W3:Y:S01]  /*17d10*/  MUFU.EX2 R176, R176 ;  /* 0x000000b000b07308 */ /* 0x000ee20000000800 */
[----:B------:R-:W-:-:S01]  /*17d20*/  FADD.FTZ R178, R164, R179 ;  /* 0x000000b3a4b27221 */ /* 0x000fc20000010000 */
[----:B------:R-:W-:-:S03]  /*17d30*/  FADD.FTZ R3, R163, R0 ;  /* 0x00000000a3037221 */ /* 0x000fc60000010000 */
[----:B------:R-:W-:Y:S01]  /*17d40*/  FADD.FTZ R179, R165, R178 ;  /* 0x000000b2a5b37221 */ /* 0x000fe20000010000 */
[----:B------:R-:W-:-:S02]  /*17d50*/  FADD.FTZ R0, R166, R3 ;  /* 0x00000003a6007221 */ /* 0x000fc40000010000 */
[----:B------:R-:W4:Y:S01]  /*17d60*/  MUFU.EX2 R174, R174 ;  /* 0x000000ae00ae7308 */ /* 0x000f220000000800 */
[----:B------:R-:W-:-:S01]  /*17d70*/  FADD.FTZ R178, R168, R179 ;  /* 0x000000b3a8b27221 */ /* 0x000fc20000010000 */
[----:B------:R-:W-:-:S03]  /*17d80*/  FADD.FTZ R3, R167, R0 ;  /* 0x00000000a7037221 */ /* 0x000fc60000010000 */
[----:B------:R-:W-:Y:S01]  /*17d90*/  FADD.FTZ R179, R169, R178 ;  /* 0x000000b2a9b37221 */ /* 0x000fe20000010000 */
[----:B------:R-:W-:-:S02]  /*17da0*/  FADD.FTZ R0, R170, R3 ;  /* 0x00000003aa007221 */ /* 0x000fc40000010000 */
[----:B------:R-:W5:Y:S01]  /*17db0*/  MUFU.EX2 R177, R177 ;  /* 0x000000b100b17308 */ /* 0x000f620000000800 */
[----:B0-----:R-:W-:-:S01]  /*17dc0*/  FADD.FTZ R178, R172, R179 ;  /* 0x000000b3acb27221 */ /* 0x001fc20000010000 */
[----:B-1----:R-:W-:-:S03]  /*17dd0*/  FADD.FTZ R0, R171, R0 ;  /* 0x00000000ab007221 */ /* 0x002fc60000010000 */
[----:B--2---:R-:W-:Y:S01]  /*17de0*/  FADD.FTZ R3, R173, R178 ;  /* 0x000000b2ad037221 */ /* 0x004fe20000010000 */
[----:B------:R-:W-:-:S03]  /*17df0*/  FADD.FTZ R179, R175, R0 ;  /* 0x00000000afb37221 */ /* 0x000fc60000010000 */
[----:B---3--:R-:W-:Y:S01]  /*17e00*/  FADD.FTZ R0, R176, R3 ;  /* 0x00000003b0007221 */ /* 0x008fe20000010000 */
[----:B----4-:R-:W-:-:S03]  /*17e10*/  FADD.FTZ R3, R174, R179 ;  /* 0x000000b3ae037221 */ /* 0x010fc60000010000 */
[----:B-----5:R-:W-:Y:S01]  /*17e20*/  FADD.FTZ R0, R177, R0 ;  /* 0x00000000b1007221 */ /* 0x020fe20000010000 */
[----:B------:R-:W-:Y:S06]  /*17e30*/  @!P0 BRA `(.L_x_1526) ;  /* 0x0000000000048947 */ /* 0x000fec0003800000 */
[----:B------:R-:W-:Y:S01]  /*17e40*/  BPT.TRAP 0x1 ;  /* 0x000000040000795c */ /* 0x000fe20000300000 */
.L_x_1526:
[----:B------:R-:W-:Y:S01]  /*17e50*/  F2FP.SATFINITE.E4M3.F32.PACK_AB_MERGE_C R188, R21, R20, RZ ;  /* 0x0000001415bc723e */ /* 0x000fe200048070ff */
[----:B------:R-:W-:Y:S01]  /*17e60*/  FMUL.FTZ R24, R24, R12 ;  /* 0x0000000c18187220 */ /* 0x000fe20000410000 */
[----:B------:R-:W-:Y:S01]  /*17e70*/  ISETP.GT.AND P2, PT, R5, R10, PT ;  /* 0x0000000a0500720c */ /* 0x000fe20003f44270 */
[----:B------:R-:W-:Y:S01]  /*17e80*/  FMUL.FTZ R25, R25, R12 ;  /* 0x0000000c19197220 */ /* 0x000fe20000410000 */
[----:B------:R-:W-:Y:S01]  /*17e90*/  F2FP.SATFINITE.E4M3.F32.PACK_AB_MERGE_C R188, R6, R7, R188 ;  /* 0x0000000706bc723e */ /* 0x000fe200048070bc */
[----:B------:R-:W-:Y:S01]  /*17ea0*/  IMAD R6, R199, 0x8, R16 ;  /* 0x00000008c7067824 */ /* 0x000fe200078e0210 */
[----:B------:R-:W-:Y:S01]  /*17eb0*/  F2FP.SATFINITE.E4M3.F32.PACK_AB_MERGE_C R152, R153, R152, RZ ;  /* 0x000000989998723e */ /* 0x000fe200048070ff */
[----:B------:R-:W-:Y:S01]  /*17ec0*/  IMAD.U32 R7, RZ, RZ, UR42 ;  /* 0x0000002aff077e24 */ /* 0x000fe2000f8e00ff */
[----:B------:R-:W-:Y:S01]  /*17ed0*/  F2FP.SATFINITE.E4M3.F32.PACK_AB_MERGE_C R158, R159, R158, RZ ;  /* 0x0000009e9f9e723e */ /* 0x000fe200048070ff */
[----:B------:R-:W-:Y:S01]  /*17ee0*/  VIADD R6, R6, 0x28460 ;  /* 0x0002846006067836 */ /* 0x000fe20000000000 */
[----:B------:R-:W-:Y:S01]  /*17ef0*/  F2FP.SATFINITE.E4M3.F32.PACK_AB_MERGE_C R160, R161, R160, RZ ;  /* 0x000000a0a1a0723e */ /* 0x000fe200048070ff */
[----:B------:R-:W-:Y:S01]  /*17f00*/  FMUL.FTZ R28, R28, R12 ;  /* 0x0000000c1c1c7220 */ /* 0x000fe20000410000 */
[----:B------:R-:W-:Y:S01]  /*17f10*/  F2FP.SATFINITE.E4M3.F32.PACK_AB_MERGE_C R166, R167, R166, RZ ;  /* 0x000000a6a7a6723e */ /* 0x000fe200048070ff */
[-C--:B------:R-:W-:Y:S01]  /*17f20*/  FMUL.FTZ R29, R29, R12.reuse ;  /* 0x0000000c1d1d7220 */ /* 0x080fe20000410000 */
[----:B------:R-:W-:Y:S01]  /*17f30*/  PRMT R6, R7, 0x654, R6 ;  /* 0x0000065407067816 */ /* 0x000fe20000000006 */
[----:B------:R-:W-:Y:S01]  /*17f40*/  FMUL.FTZ R32, R32, R12 ;  /* 0x0000000c20207220 */ /* 0x000fe20000410000 */
[----:B------:R-:W-:Y:S01]  /*17f50*/  F2FP.SATFINITE.E4M3.F32.PACK_AB_MERGE_C R168, R169, R168, RZ ;  /* 0x000000a8a9a8723e */ /* 0x000fe200048070ff */
[----:B------:R-:W-:Y:S01]  /*17f60*/  FMUL.FTZ R33, R33, R12 ;  /* 0x0000000c21217220 */ /* 0x000fe20000410000 */
[----:B------:R-:W-:Y:S01]  /*17f70*/  F2FP.SATFINITE.E4M3.F32.PACK_AB_MERGE_C R174, R174, R175, RZ ;  /* 0x000000afaeae723e */ /* 0x000fe200048070ff */
[----:B------:R0:W-:Y:S01]  /*17f80*/  SYNCS.ARRIVE.TRANS64.RED.A1T0 RZ, [R6+URZ], RZ ;  /* 0x000000ff06ff79a7 */ /* 0x0001e2000810043f */
        /* <DEDUP_REMOVED lines=133> */
[----:B------:R-:W-:Y:S02]  /*187e0*/  F2FP.SATFINITE.E4M3.F32.PACK_AB_MERGE_C R187, R173, R172, R176 ;  /* 0x000000acadbb723e */ /* 0x000fe400048070b0 */
[----:B------:R-:W-:Y:S01]  /*187f0*/  MOV R11, R8 ;  /* 0x00000008000b7202 */ /* 0x000fe20000000f00 */
[----:B0-----:R-:W-:Y:S06]  /*18800*/  @P2 BRA `(.L_x_1527) ;  /* 0xffffffe000602947 */ /* 0x001fec000383ffff */
[----:B------:R-:W-:-:S07]  /*18810*/  IMAD.MOV.U32 R199, RZ, RZ, R13 ;  /* 0x000000ffffc77224 */ /* 0x000fce00078e000d */
.L_x_1516:
[----:B------:R-:W-:-:S13]  /*18820*/  ISETP.GE.AND P2, PT, R5, R201, PT ;  /* 0x000000c90500720c */ /* 0x000fda0003f46270 */
[----:B------:R-:W-:Y:S05]  /*18830*/  @!P2 BRA `(.L_x_1528) ;  /* 0x000000280048a947 */ /* 0x000fea0003800000 */
[----:B------:R-:W-:Y:S02]  /*18840*/  IMAD.MOV.U32 R10, RZ, RZ, R8 ;  /* 0x000000ffff0a7224 */ /* 0x000fe400078e0008 */
[----:B------:R-:W-:Y:S02]  /*18850*/  IMAD.MOV.U32 R11, RZ, RZ, R9 ;  /* 0x000000ffff0b7224 */ /* 0x000fe400078e0009 */
[----:B------:R-:W-:-:S07]  /*18860*/  IMAD.MOV.U32 R13, RZ, RZ, R193 ;  /* 0x000000ffff0d7224 */ /* 0x000fce00078e00c1 */
.L_x_1547:
        /* <DEDUP_REMOVED lines=8> */
.L_x_1530:
[----:B------:R-:W-:-:S05]  /*188f0*/  VIADD R6, R199, 0x1 ;  /* 0x00000001c7067836 */ /* 0x000fca0000000000 */
[----:B------:R-:W-:-:S04]  /*18900*/  ISETP.NE.AND P3, PT, R6, 0x2, PT ;  /* 0x000000020600780c */ /* 0x000fc80003f65270 */
[----:B------:R-:W-:Y:S02]  /*18910*/  SEL R7, R6, RZ, P3 ;  /* 0x000000ff06077207 */ /* 0x000fe40001800000 */
[----:B------:R-:W-:Y:S02]  /*18920*/  SHF.L.U32 R6, R193, 0x1f, RZ ;  /* 0x0000001fc1067819 */ /* 0x000fe400000006ff */
[----:B------:R-:W-:-:S04]  /*18930*/  LEA R7, R7, R16, 0x3 ;  /* 0x0000001007077211 */ /* 0x000fc800078e18ff */
[----:B------:R0:W1:Y:S01]  /*18940*/  SYNCS.PHASECHK.TRANS64.TRYWAIT P3, [R7+URZ+0x28430], R6 ;  /* 0x02843006070075a7 */ /* 0x000062000806017f */
[----:B------:R-:W-:Y:S05]  /*18950*/  @!P0 BRA `(.L_x_1531) ;  /* 0x0000000000048947 */ /* 0x000fea0003800000 */
[----:B------:R-:W-:Y:S01]  /*18960*/  BPT.TRAP 0x1 ;  /* 0x000000040000795c */ /* 0x000fe20000300000 */
.L_x_1531:
[----:B------:R-:W-:Y:S04]  /*18970*/  BSSY B0, `(.L_x_1529) ;  /* 0x0000004000007945 */ /* 0x000fe80003800000 */
[----:B-1----:R-:W-:Y:S05]  /*18980*/  @P3 BRA `(.L_x_1532) ;  /* 0x0000000000083947 */ /* 0x002fea0003800000 */
[----:B------:R-:W1:Y:S02]  /*18990*/  SYNCS.PHASECHK.TRANS64.TRYWAIT P3, [R7+URZ+0x28430], R6 ;  /* 0x02843006070075a7 */ /* 0x000e64000806017f */
[----:B-1----:R-:W-:Y:S05]  /*189a0*/  @!P3 BRA `(.L_x_1533) ;  /* 0x000000f800d4b947 */ /* 0x002fea0003800000 */
.L_x_1532:
[----:B------:R-:W-:Y:S05]  /*189b0*/  BSYNC B0 ;  /* 0x0000000000007941 */ /* 0x000fea0003800000 */
.L_x_1529:
        /* <DEDUP_REMOVED lines=17> */
[----:B0-----:R-:W-:-:S05]  /*18ad0*/  SHF.R.U32.HI R6, RZ, 0x7, R6 ;  /* 0x00000007ff067819 */ /* 0x001fca0000011606 */
[----:B------:R-:W-:Y:S02]  /*18ae0*/  VIADD R152, R6, 0x8 ;  /* 0x0000000806987836 */ /* 0x000fe40000000000 */
[----:B------:R-:W-:-:S03]  /*18af0*/  IMAD R6, R12, 0x400, R4 ;  /* 0x000004000c067824 */ /* 0x000fc600078e0204 */
[----:B------:R0:W-:Y:S01]  /*18b00*/  BAR.SYNC.DEFER_BLOCKING R152, 0x100 ;  /* 0x000400980000751d */ /* 0x0001e20000010000 */
[C---:B------:R-:W-:Y:S01]  /*18b10*/  VIADD R14, R6.reuse, 0x2 ;  /* 0x00000002060e7836 */ /* 0x040fe20000000000 */
[C---:B------:R-:W-:Y:S01]  /*18b20*/  R2UR UR14, R6.reuse ;  /* 0x00000000060e72ca */ /* 0x040fe200000e0000 */
        /* <DEDUP_REMOVED lines=40> */
.L_x_1535:
[----:B------:R-:W-:Y:S01]  /*18db0*/  SHF.L.U32 R6, R13, 0x1f, RZ ;  /* 0x0000001f0d067819 */ /* 0x000fe200000006ff */
[----:B------:R-:W-:-:S04]  /*18dc0*/  IMAD R7, R199, 0x8, R16 ;  /* 0x00000008c7077824 */ /* 0x000fc800078e0210 */
[----:B------:R0:W1:Y:S01]  /*18dd0*/  SYNCS.PHASECHK.TRANS64.TRYWAIT P2, [R7+URZ+0x28450], R6 ;  /* 0x02845006070075a7 */ /* 0x000062000804017f */
[----:B------:R-:W-:Y:S05]  /*18de0*/  @!P0 BRA `(.L_x_1536) ;  /* 0x0000000000048947 */ /* 0x000fea0003800000 */
[----:B------:R-:W-:Y:S01]  /*18df0*/  BPT.TRAP 0x1 ;  /* 0x000000040000795c */ /* 0x000fe20000300000 */
.L_x_1536:
[----:B-1----:R-:W-:Y:S05]  /*18e00*/  @P2 BRA `(.L_x_1534) ;  /* 0x0000000000082947 */ /* 0x002fea0003800000 */
[----:B------:R-:W1:Y:S02]  /*18e10*/  SYNCS.PHASECHK.TRANS64.TRYWAIT P2, [R7+URZ+0x28450], R6 ;  /* 0x02845006070075a7 */ /* 0x000e64000804017f */
[----:B-1----:R-:W-:Y:S05]  /*18e20*/  @!P2 BRA `(.L_x_1537) ;  /* 0x000000f400c8a947 */ /* 0x002fea0003800000 */
.L_x_1534:
[----:B01----:R-:W-:Y:S01]  /*18e30*/  VIADD R6, R16, 0x8000 ;  /* 0x0000800010067836 */ /* 0x003fe20000000000 */
[----:B------:R-:W-:Y:S01]  /*18e40*/  MOV R7, 0x80000020 ;  /* 0x8000002000077802 */ /* 0x000fe20000000f00 */
[----:B------:R-:W-:Y:S05]  /*18e50*/  WARPSYNC.ALL ;  /* 0x0000000000007948 */ /* 0x000fea0003800000 */
[----:B------:R-:W-:Y:S01]  /*18e60*/  SHF.R.U32.HI R6, RZ, 0x4, R6 ;  /* 0x00000004ff067819 */ /* 0x000fe20000011606 */
[----:B------:R-:W-:Y:S01]  /*18e70*/  WARPGROUP.ARRIVE ;  /* 0x00000000000079c5 */ /* 0x000fe20000000000 */
[----:B------:R-:W-:Y:S01]  /*18e80*/  R2UR UR7, R7 ;  /* 0x00000000070772ca */ /* 0x000fe200000e0000 */
[----:B------:R-:W-:Y:S01]  /*18e90*/  IMAD.MOV.U32 R7, RZ, RZ, -0x7fffffe0 ;  /* 0x80000020ff077424 */ /* 0x000fe200078e00ff */
[----:B------:R-:W-:-:S03]  /*18ea0*/  LOP3.LUT R6, R6, 0x3fff, RZ, 0xc0, !PT ;  /* 0x00003fff06067812 */ /* 0x000fc600078ec0ff */
[----:B------:R-:W0:Y:S01]  /*18eb0*/  S2R R225, SR_TID.X ;  /* 0x0000000000e17919 */ /* 0x000e220000002100 */
[----:B------:R-:W-:Y:S02]  /*18ec0*/  IMAD.IADD R13, R205, 0x1, R204 ;  /* 0x00000001cd0d7824 */ /* 0x000fe400078e02cc */
[----:B------:R-:W-:Y:S01]  /*18ed0*/  FMUL.FTZ R20, R2, R158 ;  /* 0x0000009e02147220 */ /* 0x000fe20000410000 */
[----:B------:R-:W-:Y:S01]  /*18ee0*/  LOP3.LUT R6, R6, 0x10000, RZ, 0xfc, !PT ;  /* 0x0001000006067812 */ /* 0x000fe200078efcff */
[C---:B------:R-:W-:Y:S01]  /*18ef0*/  FMUL.FTZ R14, R2.reuse, R152 ;  /* 0x00000098020e7220 */ /* 0x040fe20000410000 */
[C---:B------:R-:W-:Y:S01]  /*18f00*/  FMUL.FTZ R158, R2.reuse, R166 ;  /* 0x000000a6029e7220 */ /* 0x040fe20000410000 */
[C---:B------:R-:W-:Y:S01]  /*18f10*/  FMUL.FTZ R152, R2.reuse, R156 ;  /* 0x0000009c02987220 */ /* 0x040fe20000410000 */
[C---:B------:R-:W-:Y:S01]  /*18f20*/  FMUL.FTZ R166, R2.reuse, R174 ;  /* 0x000000ae02a67220 */ /* 0x040fe20000410000 */
[----:B------:R-:W-:Y:S02]  /*18f30*/  IMAD R6, R199, 0x400, R6 ;  /* 0x00000400c7067824 */ /* 0x000fe400078e0206 */
[----:B------:R-:W-:Y:S01]  /*18f40*/  FMUL.FTZ R156, R2, R160 ;  /* 0x000000a0029c7220 */ /* 0x000fe20000410000 */
[----:B------:R-:W-:-:S02]  /*18f50*/  IMAD.SHL.U32 R174, R5, 0x40, RZ ;  /* 0x0000004005ae7824 */ /* 0x000fc400078e00ff */
[C---:B------:R-:W-:Y:S01]  /*18f60*/  FMUL.FTZ R160, R2.reuse, R164 ;  /* 0x000000a402a07220 */ /* 0x040fe20000410000 */
[----:B------:R-:W-:Y:S01]  /*18f70*/  FMUL.FTZ R164, R2, R168 ;  /* 0x000000a802a47220 */ /* 0x000fe20000410000 */
[C---:B------:R-:W-:Y:S01]  /*18f80*/  R2UR UR6, R6.reuse ;  /* 0x00000000060672ca */ /* 0x040fe200000e0000 */
[----:B------:R-:W-:Y:S02]  /*18f90*/  VIADD R6, R6, 0x2 ;  /* 0x0000000206067836 */ /* 0x000fe40000000000 */
[C---:B------:R-:W-:Y:S01]  /*18fa0*/  FMUL.FTZ R168, R2.reuse, R172 ;  /* 0x000000ac02a87220 */ /* 0x040fe20000410000 */
[----:B------:R-:W-:Y:S01]  /*18fb0*/  FMUL.FTZ R172, R2, R176 ;  /* 0x000000b002ac7220 */ /* 0x000fe20000410000 */
[----:B------:R-:W-:Y:S01]  /*18fc0*/  IADD3 R176, -R174, 0x1, RZ ;  /* 0x00000001aeb07810 */ /* 0x000fe20007ffe1ff */
[C---:B------:R-:W-:Y:S01]  /*18fd0*/  FMUL.FTZ R15, R2.reuse, R153 ;  /* 0x00000099020f7220 */ /* 0x040fe20000410000 */
[C---:B------:R-:W-:Y:S01]  /*18fe0*/  FMUL.FTZ R8, R2.reuse, R154 ;  /* 0x0000009a02087220 */ /* 0x040fe20000410000 */
[C---:B------:R-:W-:Y:S01]  /*18ff0*/  FMUL.FTZ R153, R2.reuse, R157 ;  /* 0x0000009d02997220 */ /* 0x040fe20000410000 */
[----:B------:R-:W-:Y:S01]  /*19000*/  FMUL.FTZ R154, R2, R162 ;  /* 0x000000a2029a7220 */ /* 0x000fe20000410000 */
[----:B------:R-:W-:-:S02]  /*19010*/  IMAD R176, R197, -0x2, R176 ;  /* 0xfffffffec5b07824 */ /* 0x000fc400078e02b0 */
[C---:B------:R-:W-:Y:S01]  /*19020*/  FMUL.FTZ R21, R2.reuse, R159 ;  /* 0x0000009f02157220 */ /* 0x040fe20000410000 */
[C---:B------:R-:W-:Y:S01]  /*19030*/  FMUL.FTZ R157, R2.reuse, R161 ;  /* 0x000000a1029d7220 */ /* 0x040fe20000410000 */
[----:B------:R-:W-:Y:S01]  /*19040*/  FMUL.FTZ R162, R2, R170 ;  /* 0x000000aa02a27220 */ /* 0x000fe20000410000 */
[----:B------:R-:W-:Y:S01]  /*19050*/  QGMMA.64x256x32.F32.E4M3.E4M3 R24, R188, gdesc[UR4], R24, gsb0 ;  /* 0x03e00004bc187df3 */ /* 0x000fe20008000818 */
[----:B------:R-:W-:Y:S01]  /*19060*/  R2UR UR6, R6 ;  /* 0x00000000060672ca */ /* 0x000fe200000e0000 */
[C---:B------:R-:W-:Y:S01]  /*19070*/  FMUL.FTZ R9, R2.reuse, R155 ;  /* 0x0000009b02097220 */ /* 0x040fe20000410000 */
[----:B------:R-:W-:Y:S01]  /*19080*/  R2UR UR7, R7 ;  /* 0x00000000070772ca */ /* 0x000fe200000e0000 */
[----:B------:R-:W1:Y:S01]  /*19090*/  @P4 LDC R6, c[0x0][0x44c] ;  /* 0x00011300ff064b82 */ /* 0x000e620000000800 */
[C---:B------:R-:W-:Y:S01]  /*190a0*/  FMUL.FTZ R161, R2.reuse, R165 ;  /* 0x000000a502a17220 */ /* 0x040fe20000410000 */
[C---:B------:R-:W-:Y:S01]  /*190b0*/  FMUL.FTZ R159, R2.reuse, R167 ;  /* 0x000000a7029f7220 */ /* 0x040fe20000410000 */
[C---:B------:R-:W-:Y:S01]  /*190c0*/  FMUL.FTZ R170, R2.reuse, R178 ;  /* 0x000000b202aa7220 */ /* 0x040fe20000410000 */
[C---:B------:R-:W-:Y:S01]  /*190d0*/  FMUL.FTZ R155, R2.reuse, R163 ;  /* 0x000000a3029b7220 */ /* 0x040fe20000410000 */
[C---:B------:R-:W-:Y:S01]  /*190e0*/  FMUL.FTZ R165, R2.reuse, R169 ;  /* 0x000000a902a57220 */ /* 0x040fe20000410000 */
[C---:B------:R-:W-:Y:S01]  /*190f0*/  FMUL.FTZ R167, R2.reuse, R175 ;  /* 0x000000af02a77220 */ /* 0x040fe20000410000 */
[C---:B------:R-:W-:Y:S01]  /*19100*/  FMUL.FTZ R178, R2.reuse, R181 ;  /* 0x000000b502b27220 */ /* 0x040fe20000410000 */
[----:B------:R-:W2:Y:S01]  /*19110*/  @P4 LDC R7, c[0x0][0x450] ;  /* 0x00011400ff074b82 */ /* 0x000ea20000000800 */
[C---:B------:R-:W-:Y:S01]  /*19120*/  FMUL.FTZ R163, R2.reuse, R171 ;  /* 0x000000ab02a37220 */ /* 0x040fe20000410000 */
[C---:B------:R-:W-:Y:S01]  /*19130*/  FMUL.FTZ R169, R2.reuse, R173 ;  /* 0x000000ad02a97220 */ /* 0x040fe20000410000 */
[C---:B------:R-:W-:Y:S01]  /*19140*/  FMUL.FTZ R175, R2.reuse, R177 ;  /* 0x000000b102af7220 */ /* 0x040fe20000410000 */
[----:B------:R-:W-:Y:S01]  /*19150*/  IADD3 R181, -R195, R176, R196 ;  /* 0x000000b0c3b57210 */ /* 0x000fe20007ffe1c4 */
[C---:B------:R-:W-:Y:S01]  /*19160*/  FMUL.FTZ R171, R2.reuse, R179 ;  /* 0x000000b302ab7220 */ /* 0x040fe20000410000 */
[C---:B------:R-:W-:Y:S01]  /*19170*/  FMUL.FTZ R177, R2.reuse, R180 ;  /* 0x000000b402b17220 */ /* 0x040fe20000410000 */
[C---:B------:R-:W-:Y:S01]  /*19180*/  FMUL.FTZ R173, R2.reuse, R182 ;  /* 0x000000b602ad7220 */ /* 0x040fe20000410000 */
[----:B------:R-:W-:Y:S01]  /*19190*/  FMUL.FTZ R176, R2, R183 ;  /* 0x000000b702b07220 */ /* 0x000fe20000410000 */
[----:B0-----:R-:W-:Y:S01]  /*191a0*/  SHF.R.U32.HI R225, RZ, 0x7, R225 ;  /* 0x00000007ffe17819 */ /* 0x001fe200000116e1 */
[----:B------:R-:W0:Y:S01]  /*191b0*/  MUFU.TANH R14, R14 ;  /* 0x0000000e000e7308 */ /* 0x000e220000002400 */
[----:B------:R-:W-:-:S02]  /*191c0*/  VIADD R182, R181, UR53 ;  /* 0x00000035b5b67c36 */ /* 0x000fc40008000000 */
[----:B------:R-:W-:Y:S02]  /*191d0*/  VIADD R181, R181, UR55 ;  /* 0x00000037b5b57c36 */ /* 0x000fe40008000000 */
[----:B-1----:R-:W-:-:S03]  /*191e0*/  @P4 IMAD.HI.U32 R6, R13, R6, RZ ;  /* 0x000000060d064227 */ /* 0x002fc600078e00ff */
[----:B------:R-:W1:Y:S02]  /*191f0*/  MUFU.TANH R15, R15 ;  /* 0x0000000f000f7308 */ /* 0x000e640000002400 */
[----:B--2---:R-:W-:Y:S01]  /*19200*/  @P4 SHF.R.U32.HI R13, RZ, R7, R6 ;  /* 0x00000007ff0d4219 */ /* 0x004fe20000011606 */
[----:B------:R-:W-:-:S05]  /*19210*/  @!P1 IMAD R7, R12, 0x8, R16 ;  /* 0x000000080c079824 */ /* 0x000fca00078e0210 */
[----:B------:R-:W2:Y:S01]  /*19220*/  MUFU.TANH R8, R8 ;  /* 0x0000000800087308 */ /* 0x000ea20000002400 */
[----:B------:R-:W3:Y:S01]  /*19230*/  SHFL.IDX PT, R6, R13, RZ, 0x1c1f ;  /* 0x001c1fff0d067589 */ /* 0x000ee200000e0000 */
[----:B------:R-:W-:-:S06]  /*19240*/  @!P1 VIADD R7, R7, 0x28440 ;  /* 0x0002844007079836 */ /* 0x000fcc0000000000 */
[----:B------:R-:W4:Y:S01]  /*19250*/  MUFU.TANH R9, R9 ;  /* 0x0000000900097308 */ /* 0x000f220000002400 */
[----:B------:R-:W-:-:S07]  /*19260*/  @!P1 PRMT R7, RZ, 0x654, R7 ;  /* 0x00000654ff079816 */ /* 0x000fce0000000007 */
[----:B------:R-:W0:Y:S08]  /*19270*/  MUFU.TANH R152, R152 ;  /* 0x0000009800987308 */ /* 0x000e300000002400 */
[----:B------:R-:W0:Y:S01]  /*19280*/  MUFU.TANH R153, R153 ;  /* 0x0000009900997308 */ /* 0x000e220000002400 */
[----:B---3--:R-:W-:Y:S01]  /*19290*/  IADD3 R180, R182, R6, RZ ;  /* 0x00000006b6b47210 */ /* 0x008fe20007ffe0ff */
[----:B------:R-:W-:-:S06]  /*192a0*/  IMAD.IADD R179, R181, 0x1, R6 ;  /* 0x00000001b5b37824 */ /* 0x000fcc00078e0206 */
[----:B------:R-:W3:Y:S08]  /*192b0*/  MUFU.TANH R20, R20 ;  /* 0x0000001400147308 */ /* 0x000ef00000002400 */
        /* <DEDUP_REMOVED lines=25> */
[----:B------:R-:W-:-:S05]  /*19450*/  WARPGROUP.ARRIVE ;  /* 0x00000000000079c5 */ /* 0x000fca0000000000 */
[----:B------:R-:W0:Y:S01]  /*19460*/  MUFU.TANH R176, R176 ;  /* 0x000000b000b07308 */ /* 0x000e220000002400 */
[----:B------:R-:W-:Y:S03]  /*19470*/  QGMMA.64x256x32.F32.E4M3.E4M3 R24, R184, gdesc[UR4], R24, gsb0 ;  /* 0x03e00004b8187df3 */ /* 0x000fe60008000818 */
[----:B------:R-:W-:Y:S02]  /*19480*/  WARPGROUP.DEPBAR.LE gsb0, 0x0 ;  /* 0x00008000000079c5 */ /* 0x000fe40000010000 */
[----:B------:R-:W-:-:S05]  /*19490*/  IADD3 R184, -R225, 0xb, RZ ;  /* 0x0000000be1b87810 */ /* 0x000fca0007ffe1ff */
[----:B------:R0:W-:Y:S06]  /*194a0*/  BAR.ARV R184, 0x100 ;  /* 0x000400b80000751d */ /* 0x0001ec0000002000 */
[----:B------:R0:W-:Y:S01]  /*194b0*/  @!P1 SYNCS.ARRIVE.TRANS64.RED.A1T0 RZ, [R7+URZ], RZ ;  /* 0x000000ff07ff99a7 */ /* 0x0001e2000810043f */
[----:B-1234-:R-:W-:Y:S05]  /*194c0*/  @!P5 BRA `(.L_x_1538) ;  /* 0x000000000058d947 */ /* 0x01efea0003800000 */
[----:B------:R-:W-:Y:S01]  /*194d0*/  IADD3 R183, -R195, R196, R6 ;  /* 0x000000c4c3b77210 */ /* 0x000fe20007ffe106 */
[----:B------:R-:W-:Y:S03]  /*194e0*/  BSSY B0, `(.L_x_1539) ;  /* 0x0000010000007945 */ /* 0x000fe60003800000 */
        /* <DEDUP_REMOVED lines=10> */
.L_x_1540:
[----:B------:R-:W-:-:S05]  /*19590*/  IMAD.U32 R185, RZ, RZ, UR49 ;  /* 0x00000031ffb97e24 */ /* 0x000fca000f8e00ff */
[----:B------:R-:W-:-:S13]  /*195a0*/  ISETP.NE.AND P2, PT, R185, 0x1, PT ;  /* 0x00000001b900780c */ /* 0x000fda0003f45270 */
[----:B0-----:R-:W0:Y:S02]  /*195b0*/  @P2 LDC.64 R6, c[0x0][0x9e8] ;  /* 0x00027a00ff062b82 */ /* 0x001e240000000a00 */
[----:B0-----:R-:W-:-:S05]  /*195c0*/  @P2 IMAD.HI.U32 R6, R183, R6, RZ ;  /* 0x00000006b7062227 */ /* 0x001fca00078e00ff */
[----:B------:R-:W-:-:S07]  /*195d0*/  @P2 SHF.R.U32.HI R183, RZ, R7, R6 ;  /* 0x00000007ffb72219 */ /* 0x000fce0000011606 */
.L_x_1541:
[----:B------:R-:W-:Y:S05]  /*195e0*/  BSYNC B0 ;  /* 0x0000000000007941 */ /* 0x000fea0003800000 */
.L_x_1539:
[----:B------:R-:W-:-:S04]  /*195f0*/  IMAD R6, R183, R185, -R174 ;  /* 0x000000b9b7067224 */ /* 0x000fc800078e0aae */
[----:B------:R-:W-:-:S05]  /*19600*/  IMAD R6, R197, -0x2, R6 ;  /* 0xfffffffec5067824 */ /* 0x000fca00078e0206 */
[----:B------:R-:W-:Y:S02]  /*19610*/  VIADDMNMX R180, R6, R185, R180, PT ;  /* 0x000000b906b47246 */ /* 0x000fe400038001b4 */
[----:B------:R-:W-:-:S07]  /*19620*/  VIMNMX R179, R179, R6, !PT ;  /* 0x00000006b3b37248 */ /* 0x000fce0007fe0100 */
.L_x_1538:
[----:B------:R-:W-:Y:S01]  /*19630*/  ISETP.GT.AND P2, PT, R5, -0x1, PT ;  /* 0xffffffff0500780c */ /* 0x000fe20003f44270 */
[----:B------:R-:W1:Y:S03]  /*19640*/  SHFL.IDX PT, R13, R13, 0x1, 0x1c1f ;  /* 0x003c1f000d0d7f89 */ /* 0x000e6600000e0000 */
[----:B------:R-:W-:-:S04]  /*19650*/  ISETP.GT.AND P3, PT, R179, RZ, P2 ;  /* 0x000000ffb300720c */ /* 0x000fc80001764270 */
[----:B------:R-:W-:-:S04]  /*19660*/  ISETP.LT.OR P3, PT, R180, 0x1, P3 ;  /* 0x00000001b400780c */ /* 0x000fc80001f61670 */
[----:B0-----:R-:W-:Y:S02]  /*19670*/  FSEL R14, R14, -INF , !P3 ;  /* 0xff8000000e0e7808 */ /* 0x001fe40005800000 */
[----:B------:R-:W-:-:S04]  /*19680*/  ISETP.GT.AND P3, PT, R179, 0x1, P2 ;  /* 0x00000001b300780c */ /* 0x000fc80001764270 */
[----:B------:R-:W-:-:S04]  /*19690*/  ISETP.LT.OR P3, PT, R180, 0x2, P3 ;  /* 0x00000002b400780c */ /* 0x000fc80001f61670 */
[----:B------:R-:W-:Y:S02]  /*196a0*/  FSEL R15, R15, -INF , !P3 ;  /* 0xff8000000f0f7808 */ /* 0x000fe40005800000 */
[----:B------:R-:W-:Y:S01]  /*196b0*/  ISETP.GT.AND P3, PT, R179, 0x8, P2 ;  /* 0x00000008b300780c */ /* 0x000fe20001764270 */
[--C-:B-1----:R-:W-:Y:S02]  /*196c0*/  IMAD.IADD R182, R182, 0x1, R13.reuse ;  /* 0x00000001b6b67824 */ /* 0x102fe400078e020d */
        /* <DEDUP_REMOVED lines=55> */
.L_x_1544:
[----:B------:R-:W-:-:S05]  /*19a40*/  IMAD.U32 R13, RZ, RZ, UR49 ;  /* 0x00000031ff0d7e24 */ /* 0x000fca000f8e00ff */
[----:B------:R-:W-:-:S13]  /*19a50*/  ISETP.NE.AND P3, PT, R13, 0x1, PT ;  /* 0x000000010d00780c */ /* 0x000fda0003f65270 */
[----:B------:R-:W0:Y:S02]  /*19a60*/  @P3 LDC.64 R6, c[0x0][0x9e8] ;  /* 0x00027a00ff063b82 */ /* 0x000e240000000a00 */
[----:B0-----:R-:W-:-:S05]  /*19a70*/  @P3 IMAD.HI.U32 R6, R179, R6, RZ ;  /* 0x00000006b3063227 */ /* 0x001fca00078e00ff */
[----:B------:R-:W-:-:S07]  /*19a80*/  @P3 SHF.R.U32.HI R179, RZ, R7, R6 ;  /* 0x00000007ffb33219 */ /* 0x000fce0000011606 */
.L_x_1545:
[----:B------:R-:W-:Y:S05]  /*19a90*/  BSYNC B0 ;  /* 0x0000000000007941 */ /* 0x000fea0003800000 */
.L_x_1543:
[----:B------:R-:W-:-:S04]  /*19aa0*/  IMAD R174, R179, R13, -R174 ;  /* 0x0000000db3ae7224 */ /* 0x000fc800078e0aae */
[----:B------:R-:W-:-:S05]  /*19ab0*/  IMAD R174, R197, -0x2, R174 ;  /* 0xfffffffec5ae7824 */ /* 0x000fca00078e02ae */
[----:B------:R-:W-:Y:S02]  /*19ac0*/  VIADDMNMX R182, R174, R13, R182, PT ;  /* 0x0000000daeb67246 */ /* 0x000fe400038001b6 */
[----:B------:R-:W-:-:S07]  /*19ad0*/  VIMNMX R181, R181, R174, !PT ;  /* 0x000000aeb5b57248 */ /* 0x000fce0007fe0100 */
.L_x_1542:
        /* <DEDUP_REMOVED lines=49> */
[C---:B------:R-:W-:Y:S02]  /*19df0*/  ISETP.LT.OR P3, PT, R182.reuse, 0x2a, P3 ;  /* 0x0000002ab600780c */ /* 0x040fe40001f61670 */
        /* <DEDUP_REMOVED lines=14> */
[----:B------:R-:W-:Y:S02]  /*19ee0*/  ISETP.LT.OR P3, PT, R182, 0x39, P3 ;  /* 0x00000039b600780c */ /* 0x000fe40001f61670 */
[----:B------:R-:W-:Y:S02]  /*19ef0*/  FMNMX.FTZ R13, R6, R9, !PT ;  /* 0x00000009060d7209 */ /* 0x000fe40007810000 */
[----:B0-----:R-:W-:Y:S01]  /*19f00*/  FMNMX.FTZ R9, R174, R179, !PT ;  /* 0x000000b3ae097209 */ /* 0x001fe20007810000 */
[----:B------:R-:W-:Y:S01]  /*19f10*/  IMAD.U32 R174, RZ, RZ, UR56 ;  /* 0x00000038ffae7e24 */ /* 0x000fe2000f8e00ff */
[----:B------:R-:W-:-:S02]  /*19f20*/  FMNMX.FTZ R8, R20, R13, !PT ;  /* 0x0000000d14087209 */ /* 0x000fc40007810000 */
[----:B------:R-:W-:Y:S02]  /*19f30*/  FSEL R173, R173, -INF , !P3 ;  /* 0xff800000adad7808 */ /* 0x000fe40005800000 */
[----:B------:R-:W-:Y:S01]  /*19f40*/  FMNMX.FTZ R13, R21, R8, !PT ;  /* 0x00000008150d7209 */ /* 0x000fe20007810000 */
[----:B------:R-:W-:-:S01]  /*19f50*/  FFMA.FTZ R8, R9, R174, -8 ;  /* 0xc100000009087423 */ /* 0x000fc200000100ae */
[----:B------:R-:W-:Y:S02]  /*19f60*/  FSETP.NEU.FTZ.AND P3, PT, R9, -INF , PT ;  /* 0xff8000000900780b */ /* 0x000fe40003f7d000 */
[----:B------:R-:W-:Y:S02]  /*19f70*/  FMNMX.FTZ R174, R154, R13, !PT ;  /* 0x0000000d9aae7209 */ /* 0x000fe40007810000 */
[----:B------:R-:W-:Y:S02]  /*19f80*/  FSEL R8, R8, RZ, P3 ;  /* 0x000000ff08087208 */ /* 0x000fe40001800000 */
[----:B------:R-:W-:-:S02]  /*19f90*/  FMNMX.FTZ R13, R155, R174, !PT ;  /* 0x000000ae9b0d7209 */ /* 0x000fc40007810000 */
[----:B------:R-:W-:Y:S01]  /*19fa0*/  ISETP.GT.AND P2, PT, R181, 0x39, P2 ;  /* 0x00000039b500780c */ /* 0x000fe20001744270 */
[----:B------:R-:W-:-:S01]  /*19fb0*/  FFMA.FTZ R180, R15, UR56, -R8 ;  /* 0x000000380fb47c23 */ /* 0x000fc20008010808 */
[----:B------:R-:W-:Y:S01]  /*19fc0*/  FMNMX.FTZ R174, R158, R13, !PT ;  /* 0x0000000d9eae7209 */ /* 0x000fe20007810000 */
[----:B------:R-:W-:-:S01]  /*19fd0*/  FFMA.FTZ R181, R152, UR56, -R8 ;  /* 0x0000003898b57c23 */ /* 0x000fc20008010808 */
[----:B------:R-:W-:Y:S01]  /*19fe0*/  ISETP.LT.OR P2, PT, R182, 0x3a, P2 ;  /* 0x0000003ab600780c */ /* 0x000fe20001741670 */
[----:B------:R-:W-:-:S01]  /*19ff0*/  FFMA.FTZ R14, R14, UR56, -R8 ;  /* 0x000000380e0e7c23 */ /* 0x000fc20008010808 */
[----:B------:R-:W-:Y:S02]  /*1a000*/  FMNMX.FTZ R13, R159, R174, !PT ;  /* 0x000000ae9f0d7209 */ /* 0x000fe40007810000 */
[----:B------:R-:W-:Y:S02]  /*1a010*/  FSEL R176, R176, -INF , !P2 ;  /* 0xff800000b0b07808 */ /* 0x000fe40005000000 */
[----:B------:R-:W-:Y:S01]  /*1a020*/  FMNMX.FTZ R174, R162, R13, !PT ;  /* 0x0000000da2ae7209 */ /* 0x000fe20007810000 */
[----:B------:R-:W-:Y:S03]  /*1a030*/  MUFU.EX2 R14, R14 ;  /* 0x0000000e000e7308 */ /* 0x000fe60000000800 */
[----:B------:R-:W-:-:S04]  /*1a040*/  FMNMX.FTZ R15, R163, R174, !PT ;  /* 0x000000aea30f7209 */ /* 0x000fc80007810000 */
[----:B------:R-:W-:Y:S01]  /*1a050*/  FMNMX.FTZ R152, R166, R15, !PT ;  /* 0x0000000fa6987209 */ /* 0x000fe20007810000 */
[----:B------:R0:W-:Y:S03]  /*1a060*/  MUFU.EX2 R13, R180 ;  /* 0x000000b4000d7308 */ /* 0x0001e60000000800 */
        /* <DEDUP_REMOVED lines=17> */
[----:B------:R-:W-:Y:S04]  /*1a180*/  MUFU.EX2 R15, R181 ;  /* 0x000000b5000f7308 */ /* 0x000fe80000000800 */
[----:B------:R-:W1:Y:S04]  /*1a190*/  SHFL.BFLY PT, R179, R174, 0x2, 0x1f ;  /* 0x0c401f00aeb37f89 */ /* 0x000e6800000e0000 */
[----:B------:R-:W-:Y:S08]  /*1a1a0*/  MUFU.EX2 R152, R152 ;  /* 0x0000009800987308 */ /* 0x000ff00000000800 */
[----:B------:R-:W-:Y:S08]  /*1a1b0*/  MUFU.EX2 R153, R153 ;  /* 0x0000009900997308 */ /* 0x000ff00000000800 */
[----:B------:R-:W-:Y:S01]  /*1a1c0*/  MUFU.EX2 R156, R156 ;  /* 0x0000009c009c7308 */ /* 0x000fe20000000800 */
[----:B-1----:R-:W-:Y:S01]  /*1a1d0*/  FMNMX.FTZ R179, R174, R179, !PT ;  /* 0x000000b3aeb37209 */ /* 0x002fe20007810000 */
[----:B------:R-:W-:Y:S01]  /*1a1e0*/  FFMA.FTZ R174, R177, UR56, -R8 ;  /* 0x00000038b1ae7c23 */ /* 0x000fe20008010808 */
[----:B------:R-:W-:-:S02]  /*1a1f0*/  FSEL R8, R9, RZ, P3 ;  /* 0x000000ff09087208 */ /* 0x000fc40001800000 */
[----:B------:R-:W-:Y:S01]  /*1a200*/  MOV R177, UR56 ;  /* 0x0000003800b17c02 */ /* 0x000fe20008000f00 */
[----:B0-----:R-:W0:Y:S02]  /*1a210*/  SHFL.BFLY PT, R180, R179, 0x1, 0x1f ;  /* 0x0c201f00b3b47f89 */ /* 0x001e2400000e0000 */
[----:B------:R-:W-:Y:S01]  /*1a220*/  MUFU.EX2 R157, R157 ;  /* 0x0000009d009d7308 */ /* 0x000fe20000000800 */
[----:B------:R-:W-:-:S04]  /*1a230*/  FADD.FTZ R11, -R8, R11 ;  /* 0x0000000b080b7221 */ /* 0x000fc80000010100 */
[----:B------:R-:W-:-:S03]  /*1a240*/  FMUL.FTZ R11, R11, UR56 ;  /* 0x000000380b0b7c20 */ /* 0x000fc60008410000 */
[----:B------:R-:W-:Y:S08]  /*1a250*/  MUFU.EX2 R160, R160 ;  /* 0x000000a000a07308 */ /* 0x000ff00000000800 */
[----:B------:R-:W1:Y:S01]  /*1a260*/  MUFU.EX2 R11, R11 ;  /* 0x0000000b000b7308 */ /* 0x000e620000000800 */
[----:B0-----:R-:W-:-:S07]  /*1a270*/  FMNMX.FTZ R8, R179, R180, !PT ;  /* 0x000000b4b3087209 */ /* 0x001fce0007810000 */
[----:B------:R-:W-:Y:S01]  /*1a280*/  MUFU.EX2 R161, R161 ;  /* 0x000000a100a17308 */ /* 0x000fe20000000800 */
[C---:B------:R-:W-:Y:S01]  /*1a290*/  FSETP.NEU.FTZ.AND P2, PT, R8.reuse, -INF , PT ;  /* 0xff8000000800780b */ /* 0x040fe20003f5d000 */
[----:B------:R-:W-:-:S03]  /*1a2a0*/  FFMA.FTZ R177, R8, R177, -8 ;  /* 0xc100000008b17423 */ /* 0x000fc600000100b1 */
[----:B------:R-:W-:-:S03]  /*1a2b0*/  FSEL R179, R8, RZ, P2 ;  /* 0x000000ff08b37208 */ /* 0x000fc60001000000 */
[----:B------:R-:W-:Y:S01]  /*1a2c0*/  MUFU.EX2 R164, R164 ;  /* 0x000000a400a47308 */ /* 0x000fe20000000800 */
[----:B------:R-:W-:Y:S01]  /*1a2d0*/  FSEL R177, R177, RZ, P2 ;  /* 0x000000ffb1b17208 */ /* 0x000fe20001000000 */
[----:B-1----:R-:W-:Y:S01]  /*1a2e0*/  FFMA.FTZ R178, R11, R3, R14 ;  /* 0x000000030bb27223 */ /* 0x002fe2000001000e */
[----:B------:R-:W-:-:S03]  /*1a2f0*/  FADD.FTZ R179, -R179, R10 ;  /* 0x0000000ab3b37221 */ /* 0x000fc60000010100 */
[--C-:B------:R-:W-:Y:S01]  /*1a300*/  FFMA.FTZ R7, R7, UR56, -R177.reuse ;  /* 0x0000003807077c23 */ /* 0x100fe200080108b1 */
[----:B------:R-:W-:-:S01]  /*1a310*/  FFMA.FTZ R6, R6, UR56, -R177 ;  /* 0x0000003806067c23 */ /* 0x000fc200080108b1 */
[----:B------:R-:W-:Y:S01]  /*1a320*/  FMUL.FTZ R10, R179, UR56 ;  /* 0x00000038b30a7c20 */ /* 0x000fe20008410000 */
[----:B------:R-:W-:-:S01]  /*1a330*/  FFMA.FTZ R20, R20, UR56, -R177 ;  /* 0x0000003814147c23 */ /* 0x000fc200080108b1 */
[--C-:B------:R-:W-:Y:S01]  /*1a340*/  FFMA.FTZ R21, R21, UR56, -R177.reuse ;  /* 0x0000003815157c23 */ /* 0x100fe200080108b1 */
[----:B------:R-:W-:-:S01]  /*1a350*/  FFMA.FTZ R154, R154, UR56, -R177 ;  /* 0x000000389a9a7c23 */ /* 0x000fc200080108b1 */
[----:B------:R-:W-:Y:S01]  /*1a360*/  MUFU.EX2 R7, R7 ;  /* 0x0000000700077308 */ /* 0x000fe20000000800 */
[----:B------:R-:W-:-:S01]  /*1a370*/  FFMA.FTZ R155, R155, UR56, -R177 ;  /* 0x000000389b9b7c23 */ /* 0x000fc200080108b1 */
[----:B------:R-:W-:Y:S01]  /*1a380*/  FFMA.FTZ R158, R158, UR56, -R177 ;  /* 0x000000389e9e7c23 */ /* 0x000fe200080108b1 */
[----:B------:R-:W-:-:S01]  /*1a390*/  FADD.FTZ R178, R13, R178 ;  /* 0x000000b20db27221 */ /* 0x000fc20000010000 */
        /* <DEDUP_REMOVED lines=10> */
[----:B------:R-:W-:-:S02]  /*1a440*/  FADD.FTZ R177, R15, R178 ;  /* 0x000000b20fb17221 */ /* 0x000fc40000010000 */
[----:B------:R-:W1:Y:S02]  /*1a450*/  MUFU.EX2 R6, R6 ;  /* 0x0000000600067308 */ /* 0x000e640000000800 */
[----:B------:R-:W-:-:S04]  /*1a460*/  FADD.FTZ R178, R152, R177 ;  /* 0x000000b198b27221 */ /* 0x000fc80000010000 */
[----:B------:R-:W-:Y:S02]  /*1a470*/  FADD.FTZ R177, R153, R178 ;  /* 0x000000b299b17221 */ /* 0x000fe40000010000 */
[----:B------:R-:W2:Y:S01]  /*1a480*/  MUFU.EX2 R20, R20 ;  /* 0x0000001400147308 */ /* 0x000ea20000000800 */
[----:B0-----:R-:W-:-:S01]  /*1a490*/  FFMA.FTZ R3, R10, R0, R7 ;  /* 0x000000000a037223 */ /* 0x001fc20000010007 */
[----:B------:R-:W-:-:S04]  /*1a4a0*/  FADD.FTZ R178, R156, R177 ;  /* 0x000000b19cb27221 */ /* 0x000fc80000010000 */
[----:B------:R-:W-:Y:S02]  /*1a4b0*/  FADD.FTZ R177, R157, R178 ;  /* 0x000000b29db17221 */ /* 0x000fe40000010000 */
[----:B------:R-:W0:Y:S01]  /*1a4c0*/  MUFU.EX2 R21, R21 ;  /* 0x0000001500157308 */ /* 0x000e220000000800 */
[----:B-1----:R-:W-:-:S01]  /*1a4d0*/  FADD.FTZ R3, R6, R3 ;  /* 0x0000000306037221 */ /* 0x002fc20000010000 */
[----:B------:R-:W-:-:S04]  /*1a4e0*/  FADD.FTZ R178, R160, R177 ;  /* 0x000000b1a0b27221 */ /* 0x000fc80000010000 */
[----:B------:R-:W-:Y:S02]  /*1a4f0*/  FADD.FTZ R177, R161, R178 ;  /* 0x000000b2a1b17221 */ /* 0x000fe40000010000 */
[----:B------:R-:W1:Y:S01]  /*1a500*/  MUFU.EX2 R154, R154 ;  /* 0x0000009a009a7308 */ /* 0x000e620000000800 */
[----:B--2---:R-:W-:-:S01]  /*1a510*/  FADD.FTZ R0, R20, R3 ;  /* 0x0000000314007221 */ /* 0x004fc20000010000 */
[----:B------:R-:W-:-:S06]  /*1a520*/  FADD.FTZ R178, R164, R177 ;  /* 0x000000b1a4b27221 */ /* 0x000fcc0000010000 */
        /* <DEDUP_REMOVED lines=35> */
[----:B0-----:R-:W-:Y:S01]  /*1a760*/  FADD.FTZ R0, R176, R177 ;  /* 0x000000b1b0007221 */ /* 0x001fe20000010000 */
[----:B------:R-:W-:Y:S06]  /*1a770*/  @!P0 BRA `(.L_x_1546) ;  /* 0x0000000000048947 */ /* 0x000fec0003800000 */
[----:B------:R-:W-:Y:S01]  /*1a780*/  BPT.TRAP 0x1 ;  /* 0x000000040000795c */ /* 0x000fe20000300000 */
.L_x_1546:
[----:B------:R-:W-:Y:S01]  /*1a790*/  F2FP.SATFINITE.E4M3.F32.PACK_AB_MERGE_C R20, R21, R20, RZ ;  /* 0x000000141514723e */ /* 0x000fe200048070ff */
[----:B------:R-:W-:Y:S01]  /*1a7a0*/  IMAD R21, R199, 0x8, R16 ;  /* 0x00000008c7157824 */ /* 0x000fe200078e0210 */
[----:B------:R-:W-:Y:S01]  /*1a7b0*/  ISETP.GT.AND P2, PT, R5, R201, PT ;  /* 0x000000c90500720c */ /* 0x000fe20003f44270 */
[----:B------:R-:W-:Y:S01]  /*1a7c0*/  FMUL.FTZ R24, R24, R11 ;  /* 0x0000000b18187220 */ /* 0x000fe20000410000 */
[----:B------:R-:W-:Y:S01]  /*1a7d0*/  F2FP.SATFINITE.E4M3.F32.PACK_AB_MERGE_C R189, R6, R7, R20 ;  /* 0x0000000706bd723e */ /* 0x000fe20004807014 */
[----:B------:R-:W-:Y:S01]  /*1a7e0*/  IMAD.U32 R7, RZ, RZ, UR42 ;  /* 0x0000002aff077e24 */ /* 0x000fe2000f8e00ff */
[----:B------:R-:W-:Y:S01]  /*1a7f0*/  F2FP.SATFINITE.E4M3.F32.PACK_AB_MERGE_C R15, R152, R15, RZ ;  /* 0x0000000f980f723e */ /* 0x000fe200048070ff */
[----:B------:R-:W-:Y:S01]  /*1a800*/  VIADD R6, R21, 0x28460 ;  /* 0x0002846015067836 */ /* 0x000fe20000000000 */
[----:B------:R-:W-:Y:S01]  /*1a810*/  F2FP.SATFINITE.E4M3.F32.PACK_AB_MERGE_C R157, R160, R157, RZ ;  /* 0x0000009da09d723e */ /* 0x000fe200048070ff */
[-C--:B------:R-:W-:Y:S01]  /*1a820*/  FMUL.FTZ R25, R25, R11.reuse ;  /* 0x0000000b19197220 */ /* 0x080fe20000410000 */
[----:B------:R-:W-:Y:S01]  /*1a830*/  F2FP.SATFINITE.E4M3.F32.PACK_AB_MERGE_C R158, R159, R158, RZ ;  /* 0x0000009e9f9e723e */ /* 0x000fe200048070ff */
[-C--:B------:R-:W-:Y:S01]  /*1a840*/  FMUL.FTZ R28, R28, R11.reuse ;  /* 0x0000000b1c1c7220 */ /* 0x080fe20000410000 */
[----:B------:R-:W-:Y:S01]  /*1a850*/  PRMT R6, R7, 0x654, R6 ;  /* 0x0000065407067816 */ /* 0x000fe20000000006 */
[----:B------:R-:W-:Y:S01]  /*1a860*/  FMUL.FTZ R29, R29, R11 ;  /* 0x0000000b1d1d7220 */ /* 0x000fe20000410000 */
[----:B------:R-:W-:Y:S01]  /*1a870*/  F2FP.SATFINITE.E4M3.F32.PACK_AB_MERGE_C R165, R168, R165, RZ ;  /* 0x000000a5a8a5723e */ /* 0x000fe200048070ff */
[-C--:B------:R-:W-:Y:S01]  /*1a880*/  FMUL.FTZ R32, R32, R11.reuse ;  /* 0x0000000b20207220 */ /* 0x080fe20000410000 */
[----:B------:R-:W-:Y:S01]  /*1a890*/  F2FP.SATFINITE.E4M3.F32.PACK_AB_MERGE_C R166, R167, R166, RZ ;  /* 0x000000a6a7a6723e */ /* 0x000fe200048070ff */
[----:B------:R0:W-:Y:S01]  /*1a8a0*/  SYNCS.ARRIVE.TRANS64.RED.A1T0 RZ, [R6+URZ], RZ ;  /* 0x000000ff06ff79a7 */ /* 0x0001e2000810043f */
[----:B------:R-:W-:Y:S01]  /*1a8b0*/  F2FP.SATFINITE.E4M3.F32.PACK_AB_MERGE_C R174, R175, R174, RZ ;  /* 0x000000aeafae723e */ /* 0x000fe200048070ff */
[----:B------:R-:W-:Y:S01]  /*1a8c0*/  FMUL.FTZ R33, R33, R11 ;  /* 0x0000000b21217220 */ /* 0x000fe20000410000 */
[----:B------:R-:W-:Y:S01]  /*1a8d0*/  F2FP.SATFINITE.E4M3.F32.PACK_AB_MERGE_C R173, R176, R173, RZ ;  /* 0x000000adb0ad723e */ /* 0x000fe200048070ff */
        /* <DEDUP_REMOVED lines=131> */
[----:B------:R-:W-:Y:S01]  /*1b110*/  F2FP.SATFINITE.E4M3.F32.PACK_AB_MERGE_C R186, R172, R169, R174 ;  /* 0x000000a9acba723e */ /* 0x000fe200048070ae */
[----:B------:R-:W-:Y:S01]  /*1b120*/  IMAD.MOV.U32 R199, RZ, RZ, R12 ;  /* 0x000000ffffc77224 */ /* 0x000fe200078e000c */
[----:B------:R-:W-:Y:S01]  /*1b130*/  F2FP.SATFINITE.E4M3.F32.PACK_AB_MERGE_C R187, R171, R170, R173 ;  /* 0x000000aaabbb723e */ /* 0x000fe200048070ad */
[----:B0-----:R-:W-:Y:S06]  /*1b140*/  @P2 BRA `(.L_x_1547) ;  /* 0xffffffd400c82947 */ /* 0x001fec000383ffff */
[----:B------:R-:W-:-:S07]  /*1b150*/  MOV R199, R12 ;  /* 0x0000000c00c77202 */ /* 0x000fce0000000f00 */
.L_x_1528:
[----:B------:R-:W-:Y:S05]  /*1b160*/  WARPSYNC.ALL ;  /* 0x0000000000007948 */ /* 0x000fea0003800000 */
[----:B------:R-:W-:Y:S06]  /*1b170*/  BAR.ARV 0x8, 0x180 ;  /* 0x0206000000007b1d */ /* 0x000fec0000002000 */
[----:B------:R-:W-:Y:S05]  /*1b180*/  @!P0 BRA `(.L_x_1548) ;  /* 0x0000000000048947 */ /* 0x000fea0003800000 */
[----:B------:R-:W-:Y:S01]  /*1b190*/  BPT.TRAP 0x1 ;  /* 0x000000040000795c */ /* 0x000fe20000300000 */
.L_x_1548:
[----:B------:R-:W-:Y:S01]  /*1b1a0*/  IMAD R12, R199, 0x8, R16 ;  /* 0x00000008c70c7824 */ /* 0x000fe200078e0210 */
[----:B------:R-:W-:-:S04]  /*1b1b0*/  SHF.L.U32 R5, R193, 0x1f, RZ ;  /* 0x0000001fc1057819 */ /* 0x000fc800000006ff */
[----:B------:R0:W1:Y:S01]  /*1b1c0*/  SYNCS.PHASECHK.TRANS64.TRYWAIT P1, [R12+URZ+0x28450], R5 ;  /* 0x028450050c0075a7 */ /* 0x000062000802017f */
[----:B------:R-:W-:Y:S05]  /*1b1d0*/  @!P0 BRA `(.L_x_1549) ;  /* 0x0000000000048947 */ /* 0x000fea0003800000 */
[----:B------:R-:W-:Y:S01]  /*1b1e0*/  BPT.TRAP 0x1 ;  /* 0x000000040000795c */ /* 0x000fe20000300000 */
.L_x_1549:
[----:B-1----:R-:W-:Y:S05]  /*1b1f0*/  @P1 BRA `(.L_x_1550) ;  /* 0x0000000000081947 */ /* 0x002fea0003800000 */
[----:B------:R-:W1:Y:S02]  /*1b200*/  SYNCS.PHASECHK.TRANS64.TRYWAIT P1, [R12+URZ+0x28450], R5 ;  /* 0x028450050c0075a7 */ /* 0x000e64000802017f */
[----:B-1----:R-:W-:Y:S05]  /*1b210*/  @!P1 BRA `(.L_x_1551) ;  /* 0x000000d000e09947 */ /* 0x002fea0003800000 */
.L_x_1550:
[----:B------:R-:W-:Y:S05]  /*1b220*/  WARPSYNC.ALL ;  /* 0x0000000000007948 */ /* 0x000fea0003800000 */
[----:B------:R-:W-:Y:S01]  /*1b230*/  ULDC.64 UR4, c[0x0][0x9a0] ;  /* 0x0002680000047ab9 */ /* 0x000fe20000000a00 */
[----:B------:R-:W-:Y:S01]  /*1b240*/  VIADD R16, R16, 0x8000 ;  /* 0x0000800010107836 */ /* 0x000fe20000000000 */
[----:B------:R-:W-:Y:S01]  /*1b250*/  ISETP.NE.U32.AND P1, PT, RZ, UR4, PT ;  /* 0x00000004ff007c0c */ /* 0x000fe2000bf25070 */
[----:B------:R-:W-:-:S03]  /*1b260*/  WARPGROUP.ARRIVE ;  /* 0x00000000000079c5 */ /* 0x000fc60000000000 */
[----:B------:R-:W-:Y:S02]  /*1b270*/  ISETP.NE.AND.EX P1, PT, RZ, UR5, PT, P1 ;  /* 0x00000005ff007c0c */ /* 0x000fe4000bf25310 */
[----:B------:R-:W-:-:S04]  /*1b280*/  SHF.R.U32.HI R16, RZ, 0x4, R16 ;  /* 0x00000004ff107819 */ /* 0x000fc80000011610 */
[----:B------:R-:W-:-:S04]  /*1b290*/  LOP3.LUT R16, R16, 0x3fff, RZ, 0xc0, !PT ;  /* 0x00003fff10107812 */ /* 0x000fc800078ec0ff */
[----:B------:R-:W-:-:S03]  /*1b2a0*/  LOP3.LUT R16, R16, 0x10000, RZ, 0xfc, !PT ;  /* 0x0001000010107812 */ /* 0x000fc600078efcff */
[----:B01----:R-:W0:Y:S01]  /*1b2b0*/  @P1 LDC.64 R4, c[0x0][0x9c8] ;  /* 0x00027200ff041b82 */ /* 0x003e220000000a00 */
[----:B------:R-:W-:Y:S01]  /*1b2c0*/  @P1 SHF.R.S32.HI R7, RZ, 0x1f, R203 ;  /* 0x0000001fff071819 */ /* 0x000fe200000114cb */
[----:B------:R-:W-:Y:S01]  /*1b2d0*/  IMAD R6, R199, 0x400, R16 ;  /* 0x00000400c7067824 */ /* 0x000fe200078e0210 */
[----:B------:R-:W-:-:S04]  /*1b2e0*/  @P1 SHF.R.S32.HI R13, RZ, 0x1f, R202 ;  /* 0x0000001fff0d1819 */ /* 0x000fc800000114ca */
[----:B------:R-:W-:Y:S01]  /*1b2f0*/  R2UR UR6, R6 ;  /* 0x00000000060672ca */ /* 0x000fe200000e0000 */
[----:B------:R-:W1:Y:S01]  /*1b300*/  @P1 LDC.64 R10, c[0x0][0x9d0] ;  /* 0x00027400ff0a1b82 */ /* 0x000e620000000a00 */
[----:B0-----:R-:W-:Y:S02]  /*1b310*/  @P1 IMAD R2, R7, R4, RZ ;  /* 0x0000000407021224 */ /* 0x001fe400078e02ff */
[----:B------:R-:W-:-:S05]  /*1b320*/  IMAD.MOV.U32 R7, RZ, RZ, -0x7fffffe0 ;  /* 0x80000020ff077424 */ /* 0x000fca00078e00ff */
[----:B------:R-:W-:Y:S01]  /*1b330*/  R2UR UR7, R7 ;  /* 0x00000000070772ca */ /* 0x000fe200000e0000 */
[C---:B------:R-:W-:Y:S02]  /*1b340*/  @P1 IMAD R7, R203.reuse, R5, R2 ;  /* 0x00000005cb071224 */ /* 0x040fe400078e0202 */
[----:B------:R-:W-:-:S04]  /*1b350*/  @P1 IMAD.WIDE.U32 R4, R203, R4, RZ ;  /* 0x00000004cb041225 */ /* 0x000fc800078e00ff */
[-C--:B-1----:R-:W-:Y:S02]  /*1b360*/  @P1 IMAD R2, R13, R10.reuse, RZ ;  /* 0x0000000a0d021224 */ /* 0x082fe400078e02ff */
[----:B------:R-:W-:Y:S02]  /*1b370*/  @P1 IMAD.IADD R5, R5, 0x1, R7 ;  /* 0x0000000105051824 */ /* 0x000fe400078e0207 */
[C---:B------:R-:W-:Y:S02]  /*1b380*/  @P1 IMAD R11, R202.reuse, R11, R2 ;  /* 0x0000000bca0b1224 */ /* 0x040fe400078e0202 */
[----:B------:R-:W-:Y:S01]  /*1b390*/  QGMMA.64x256x32.F32.E4M3.E4M3 R24, R188, gdesc[UR4], R24, gsb0 ;  /* 0x03e00004bc187df3 */ /* 0x000fe20008000818 */
[----:B------:R-:W-:-:S04]  /*1b3a0*/  @P1 IMAD.WIDE.U32 R4, R202, R10, R4 ;  /* 0x0000000aca041225 */ /* 0x000fc800078e0004 */
[----:B------:R-:W-:Y:S01]  /*1b3b0*/  @P1 IMAD.IADD R5, R5, 0x1, R11 ;  /* 0x0000000105051824 */ /* 0x000fe200078e020b */
[----:B------:R-:W-:-:S04]  /*1b3c0*/  @P1 LEA R10, P2, R4, UR4, 0x2 ;  /* 0x00000004040a1c11 */ /* 0x000fc8000f8410ff */
[----:B------:R-:W-:Y:S01]  /*1b3d0*/  @P1 LEA.HI.X R11, R4, UR5, R5, 0x2, P2 ;  /* 0x00000005040b1c11 */ /* 0x000fe200090f1405 */
[----:B------:R-:W-:-:S06]  /*1b3e0*/  IMAD.MOV.U32 R4, RZ, RZ, 0x3f800000 ;  /* 0x3f800000ff047424 */ /* 0x000fcc00078e00ff */
[----:B------:R0:W2:Y:S01]  /*1b3f0*/  @P1 LDG.E R4, desc[UR46][R10.64] ;  /* 0x0000002e0a041981 */ /* 0x0000a2000c1e1900 */
[----:B------:R-:W-:Y:S01]  /*1b400*/  VIADD R6, R6, 0x2 ;  /* 0x0000000206067836 */ /* 0x000fe20000000000 */
[----:B------:R-:W-:-:S04]  /*1b410*/  MOV R7, 0x80000020 ;  /* 0x8000002000077802 */ /* 0x000fc80000000f00 */
[----:B------:R-:W-:Y:S02]  /*1b420*/  R2UR UR6, R6 ;  /* 0x00000000060672ca */ /* 0x000fe400000e0000 */
[----:B------:R-:W-:Y:S01]  /*1b430*/  R2UR UR7, R7 ;  /* 0x00000000070772ca */ /* 0x000fe200000e0000 */
[----:B------:R-:W1:Y:S04]  /*1b440*/  SHFL.BFLY PT, R2, R3, 0x2, 0x1f ;  /* 0x0c401f0003027f89 */ /* 0x000e6800000e0000 */
[----:B------:R-:W3:Y:S01]  /*1b450*/  SHFL.BFLY PT, R7, R0, 0x2, 0x1f ;  /* 0x0c401f0000077f89 */ /* 0x000ee200000e0000 */
[----:B-1----:R-:W-:-:S01]  /*1b460*/  FADD.FTZ R2, R2, R3 ;  /* 0x0000000302027221 */ /* 0x002fc20000010000 */
[----:B---3--:R-:W-:-:S04]  /*1b470*/  FADD.FTZ R7, R7, R0 ;  /* 0x0000000007077221 */ /* 0x008fc80000010000 */
        /* <DEDUP_REMOVED lines=34> */
.L_x_1552:
[-C--:B------:R-:W-:Y:S01]  /*1b6a0*/  FMUL.FTZ R6, R37, R3.reuse ;  /* 0x0000000325067220 */ /* 0x080fe20000410000 */
[-C--:B------:R-:W-:Y:S01]  /*1b6b0*/  FMUL.FTZ R37, R84, R3.reuse ;  /* 0x0000000354257220 */ /* 0x080fe20000410000 */
[-C--:B------:R-:W-:Y:S01]  /*1b6c0*/  FMUL.FTZ R84, R117, R3.reuse ;  /* 0x0000000375547220 */ /* 0x080fe20000410000 */
[-C--:B------:R-:W-:Y:S01]  /*1b6d0*/  FMUL.FTZ R8, R45, R3.reuse ;  /* 0x000000032d087220 */ /* 0x080fe20000410000 */
[-C--:B------:R-:W-:Y:S01]  /*1b6e0*/  FMUL.FTZ R117, R38, R10.reuse ;  /* 0x0000000a26757220 */ /* 0x080fe20000410000 */
[-C--:B------:R-:W-:Y:S01]  /*1b6f0*/  FMUL.FTZ R45, R92, R3.reuse ;  /* 0x000000035c2d7220 */ /* 0x080fe20000410000 */
[-C--:B------:R-:W-:Y:S01]  /*1b700*/  FMUL.FTZ R38, R39, R10.reuse ;  /* 0x0000000a27267220 */ /* 0x080fe20000410000 */
[----:B------:R-:W-:Y:S01]  /*1b710*/  IADD3 R199, R199, 0x1, RZ ;  /* 0x00000001c7c77810 */ /* 0x000fe20007ffe0ff */
[----:B------:R-:W-:Y:S01]  /*1b720*/  FMUL.FTZ R92, R125, R3 ;  /* 0x000000037d5c7220 */ /* 0x000fe20000410000 */
[----:B------:R-:W-:Y:S01]  /*1b730*/  FMUL.FTZ R39, R46, R10 ;  /* 0x0000000a2e277220 */ /* 0x000fe20000410000 */
[----:B------:R-:W-:-:S02]  /*1b740*/  VIADD R12, R12, 0x28460 ;  /* 0x000284600c0c7836 */ /* 0x000fc40000000000 */
[-C--:B------:R-:W-:Y:S01]  /*1b750*/  FMUL.FTZ R46, R47, R10.reuse ;  /* 0x0000000a2f2e7220 */ /* 0x080fe20000410000 */
[----:B------:R-:W-:Y:S02]  /*1b760*/  IMAD.U32 R5, RZ, RZ, UR42 ;  /* 0x0000002aff057e24 */ /* 0x000fe4000f8e00ff */
        /* <DEDUP_REMOVED lines=10> */
[----:B------:R-:W-:Y:S01]  /*1b810*/  PRMT R12, R5, 0x654, R12 ;  /* 0x00000654050c7816 */ /* 0x000fe2000000000c */
        /* <DEDUP_REMOVED lines=73> */
[-C--:B0-----:R-:W-:Y:S01]  /*1bcb0*/  FMUL.FTZ R12, R27, R10.reuse ;  /* 0x0000000a1b0c7220 */ /* 0x081fe20000410000 */
        /* <DEDUP_REMOVED lines=40> */
[----:B------:R-:W-:-:S11]  /*1bf40*/  SEL R199, R199, RZ, P1 ;  /* 0x000000ffc7c77207 */ /* 0x000fd60000800000 */
.L_x_1422:
[----:B------:R-:W-:Y:S05]  /*1bf50*/  WARPSYNC.ALL ;  /* 0x0000000000007948 */ /* 0x000fea0003800000 */
[----:B------:R-:W0:Y:S08]  /*1bf60*/  S2UR UR42, SR_CgaCtaId ;  /* 0x00000000002a79c3 */ /* 0x000e300000008800 */
[----:B------:R-:W-:Y:S06]  /*1bf70*/  BAR.SYNC.DEFER_BLOCKING 0x5, 0x180 ;  /* 0x0146000000007b1d */ /* 0x000fec0000010000 */
[----:B------:R-:W-:Y:S01]  /*1bf80*/  UMOV UR4, 0x400 ;  /* 0x0000040000047882 */ /* 0x000fe20000000000 */
[----:B------:R-:W-:Y:S01]  /*1bf90*/  BSSY B0, `(.L_x_1553) ;  /* 0x0000391000007945 */ /* 0x000fe20003800000 */
[----:B0-----:R-:W-:-:S06]  /*1bfa0*/  ULEA UR4, UR42, UR4, 0x18 ;  /* 0x000000042a047291 */ /* 0x001fcc000f8ec03f */
[----:B------:R-:W-:-:S05]  /*1bfb0*/  IMAD.U32 R16, RZ, RZ, UR4 ;  /* 0x00000004ff107e24 */ /* 0x000fca000f8e00ff */
[----:B------:R0:W1:Y:S01]  /*1bfc0*/  LDS.128 R200, [R16+0x284d0] ;  /* 0x0284d00010c87984 */ /* 0x0000620000000c00 */
[----:B------:R-:W-:Y:S06]  /*1bfd0*/  BAR.ARV 0x4, 0x180 ;  /* 0x0106000000007b1d */ /* 0x000fec0000002000 */
[----:B------:R-:W-:Y:S05]  /*1bfe0*/  @P0 BRA `(.L_x_1554) ;  /* 0x0000002800d40947 */ /* 0x000fea0003800000 */
[----:B-----5:R-:W2:Y:S01]  /*1bff0*/  S2R R87, SR_TID.X ;  /* 0x0000000000577919 */ /* 0x020ea20000002100 */
[----:B------:R-:W-:Y:S01]  /*1c000*/  ULDC.64 UR4, c[0x4][0x140] ;  /* 0x0100500000047ab9 */ /* 0x000fe20000000a00 */
[----:B--2---:R-:W-:-:S05]  /*1c010*/  IMAD.SHL.U32 R3, R87, 0x4, RZ ;  /* 0x0000000457037824 */ /* 0x004fca00078e00ff */
[----:B------:R-:W-:-:S04]  /*1c020*/  LOP3.LUT R3, R3, 0xc, RZ, 0xc0, !PT ;  /* 0x0000000c03037812 */ /* 0x000fc800078ec0ff */
[----:B------:R-:W-:-:S05]  /*1c030*/  IADD3 R26, P0, R3, UR4, RZ ;  /* 0x00000004031a7c10 */ /* 0x000fca000ff1e0ff */
[----:B------:R-:W-:-:S05]  /*1c040*/  IMAD.X R27, RZ, RZ, UR5, P0 ;  /* 0x00000005ff1b7e24 */ /* 0x000fca00080e06ff */
[----:B------:R2:W5:Y:S01]  /*1c050*/  LDG.E.CONSTANT R3, desc[UR46][R26.64] ;  /* 0x0000002e1a037981 */ /* 0x000562000c1e9900 */
[----:B------:R-:W-:Y:S01]  /*1c060*/  F2FP.BF16.F32.PACK_AB R4, R4, R25 ;  /* 0x000000190404723e */ /* 0x000fe200000010ff */
[----:B------:R-:W-:Y:S01]  /*1c070*/  UMOV UR4, 0xffffffff ;  /* 0xffffffff00047882 */ /* 0x000fe20000000000 */
[----:B------:R-:W-:Y:S02]  /*1c080*/  F2FP.BF16.F32.PACK_AB R25, R11, R48 ;  /* 0x000000300b19723e */ /* 0x000fe400000010ff */
[----:B------:R-:W-:Y:S02]  /*1c090*/  F2FP.BF16.F32.PACK_AB R11, R54, R51 ;  /* 0x00000033360b723e */ /* 0x000fe400000010ff */
[----:B------:R-:W-:Y:S02]  /*1c0a0*/  F2FP.BF16.F32.PACK_AB R51, R76, R105 ;  /* 0x000000694c33723e */ /* 0x000fe400000010ff */
[----:B------:R-:W-:Y:S02]  /*1c0b0*/  F2FP.BF16.F32.PACK_AB R120, R77, R120 ;  /* 0x000000784d78723e */ /* 0x000fe400000010ff */
[----:B--2---:R-:W-:-:S02]  /*1c0c0*/  F2FP.BF16.F32.PACK_AB R27, R60, R13 ;  /* 0x0000000d3c1b723e */ /* 0x004fc400000010ff */
[----:B------:R-:W2:Y:S01]  /*1c0d0*/  S2R R13, SR_SWINHI ;  /* 0x00000000000d7919 */ /* 0x000ea20000002f00 */
        /* <DEDUP_REMOVED lines=12> */
[----:B------:R-:W-:Y:S02]  /*1c1a0*/  LOP3.LUT P0, R6, R87, 0x3, RZ, 0xc0, !PT ;  /* 0x0000000357067812 */ /* 0x000fe4000780c0ff */
[----:B------:R-:W-:Y:S02]  /*1c1b0*/  F2FP.BF16.F32.PACK_AB R57, R38, R35 ;  /* 0x000000232639723e */ /* 0x000fe400000010ff */
[----:B------:R-:W-:Y:S02]  /*1c1c0*/  F2FP.BF16.F32.PACK_AB R42, R39, R42 ;  /* 0x0000002a272a723e */ /* 0x000fe400000010ff */
[----:B------:R-:W-:Y:S02]  /*1c1d0*/  F2FP.BF16.F32.PACK_AB R38, R78, R75 ;  /* 0x0000004b4e26723e */ /* 0x000fe400000010ff */
[----:B------:R-:W-:Y:S02]  /*1c1e0*/  MOV R76, R16 ;  /* 0x00000010004c7202 */ /* 0x000fe40000000f00 */
[----:B--2---:R-:W-:-:S02]  /*1c1f0*/  MOV R77, R13 ;  /* 0x0000000d004d7202 */ /* 0x004fc40000000f00 */
[----:B------:R-:W-:Y:S02]  /*1c200*/  F2FP.BF16.F32.PACK_AB R39, R37, R80 ;  /* 0x000000502527723e */ /* 0x000fe400000010ff */
[----:B------:R-:W-:Y:S01]  /*1c210*/  F2FP.BF16.F32.PACK_AB R113, R84, R113 ;  /* 0x000000715471723e */ /* 0x000fe200000010ff */
[----:B------:R-:W-:Y:S01]  /*1c220*/  IMAD.WIDE R68, R233, 0x2, R76 ;  /* 0x00000002e9447825 */ /* 0x000fe200078e024c */
[----:B------:R-:W-:Y:S02]  /*1c230*/  F2FP.BF16.F32.PACK_AB R50, R47, R50 ;  /* 0x000000322f32723e */ /* 0x000fe400000010ff */
[----:B------:R-:W-:Y:S02]  /*1c240*/  F2FP.BF16.F32.PACK_AB R70, R70, R67 ;  /* 0x000000434646723e */ /* 0x000fe400000010ff */
[C---:B------:R-:W-:Y:S02]  /*1c250*/  IADD3 R85, P3, R68.reuse, 0xc060, RZ ;  /* 0x0000c06044557810 */ /* 0x040fe40007f7e0ff */
[----:B------:R-:W-:-:S02]  /*1c260*/  IADD3 R83, P2, R68, 0xc040, RZ ;  /* 0x0000c04044537810 */ /* 0x000fc40007f5e0ff */
[C---:B------:R-:W-:Y:S02]  /*1c270*/  IADD3 R81, P1, R68.reuse, 0xc020, RZ ;  /* 0x0000c02044517810 */ /* 0x040fe40007f3e0ff */
[C---:B------:R-:W-:Y:S02]  /*1c280*/  IADD3 R79, P5, R68.reuse, 0xc000, RZ ;  /* 0x0000c000444f7810 */ /* 0x040fe40007fbe0ff */
[----:B------:R-:W-:Y:S02]  /*1c290*/  IADD3 R87, P4, R68, 0x8060, RZ ;  /* 0x0000806044577810 */ /* 0x000fe40007f9e0ff */
[----:B------:R-:W-:Y:S02]  /*1c2a0*/  LOP3.LUT R84, R85, 0x380, RZ, 0xc0, !PT ;  /* 0x0000038055547812 */ /* 0x000fe400078ec0ff */
[----:B------:R-:W-:Y:S02]  /*1c2b0*/  LOP3.LUT R82, R83, 0x380, RZ, 0xc0, !PT ;  /* 0x0000038053527812 */ /* 0x000fe400078ec0ff */
[----:B------:R-:W-:-:S02]  /*1c2c0*/  LOP3.LUT R80, R81, 0x380, RZ, 0xc0, !PT ;  /* 0x0000038051507812 */ /* 0x000fc400078ec0ff */
[----:B------:R-:W-:Y:S02]  /*1c2d0*/  LOP3.LUT R78, R79, 0x380, RZ, 0xc0, !PT ;  /* 0x000003804f4e7812 */ /* 0x000fe400078ec0ff */
[----:B------:R-:W-:Y:S02]  /*1c2e0*/  LOP3.LUT R86, R87, 0x380, RZ, 0xc0, !PT ;  /* 0x0000038057567812 */ /* 0x000fe400078ec0ff */
[----:B------:R-:W-:Y:S02]  /*1c2f0*/  SHF.R.U64 R84, R84, 0x3, RZ ;  /* 0x0000000354547819 */ /* 0x000fe400000012ff */
[----:B------:R-:W-:Y:S02]  /*1c300*/  SHF.R.U64 R82, R82, 0x3, RZ ;  /* 0x0000000352527819 */ /* 0x000fe400000012ff */
[----:B------:R-:W-:Y:S02]  /*1c310*/  SHF.R.U64 R80, R80, 0x3, RZ ;  /* 0x0000000350507819 */ /* 0x000fe400000012ff */
[----:B------:R-:W-:-:S02]  /*1c320*/  SHF.R.U64 R78, R78, 0x3, RZ ;  /* 0x000000034e4e7819 */ /* 0x000fc400000012ff */
        /* <DEDUP_REMOVED lines=9> */
[----:B------:R-:W-:-:S02]  /*1c3c0*/  F2FP.BF16.F32.PACK_AB R47, R53, R96 ;  /* 0x00000060352f723e */ /* 0x000fc400000010ff */
[----:B------:R-:W-:Y:S02]  /*1c3d0*/  F2FP.BF16.F32.PACK_AB R104, R61, R104 ;  /* 0x000000683d68723e */ /* 0x000fe400000010ff */
[----:B------:R-:W-:Y:S01]  /*1c3e0*/  LOP3.LUT R86, R86, R87, RZ, 0x3c, !PT ;  /* 0x0000005756567212 */ /* 0x000fe200078e3cff */
[----:B------:R-:W-:Y:S01]  /*1c3f0*/  IMAD.X R87, RZ, RZ, R69, P4 ;  /* 0x000000ffff577224 */ /* 0x000fe200020e0645 */
[----:B------:R-:W-:Y:S02]  /*1c400*/  F2FP.BF16.F32.PACK_AB R14, R14, R49 ;  /* 0x000000310e0e723e */ /* 0x000fe400000010ff */
[C---:B------:R-:W-:Y:S02]  /*1c410*/  IADD3 R75, P3, R68.reuse, 0x8040, RZ ;  /* 0x00008040444b7810 */ /* 0x040fe40007f7e0ff */
[C---:B------:R-:W-:Y:S02]  /*1c420*/  IADD3 R67, P2, R68.reuse, 0x8020, RZ ;  /* 0x0000802044437810 */ /* 0x040fe40007f5e0ff */
[----:B------:R-:W-:-:S02]  /*1c430*/  IADD3 R61, P1, R68, 0x8000, RZ ;  /* 0x00008000443d7810 */ /* 0x000fc40007f3e0ff */
[C---:B------:R-:W-:Y:S02]  /*1c440*/  IADD3 R53, P5, R68.reuse, 0x4060, RZ ;  /* 0x0000406044357810 */ /* 0x040fe40007fbe0ff */
[----:B------:R-:W-:Y:S02]  /*1c450*/  IADD3 R49, P4, R68, 0x4040, RZ ;  /* 0x0000404044317810 */ /* 0x000fe40007f9e0ff */
[----:B------:R-:W-:Y:S02]  /*1c460*/  F2FP.BF16.F32.PACK_AB R63, R63, R66 ;  /* 0x000000423f3f723e */ /* 0x000fe400000010ff */
[----:B------:R-:W-:Y:S02]  /*1c470*/  F2FP.BF16.F32.PACK_AB R71, R71, R74 ;  /* 0x0000004a4747723e */ /* 0x000fe400000010ff */
[----:B------:R-:W-:Y:S02]  /*1c480*/  F2FP.BF16.F32.PACK_AB R43, R52, R89 ;  /* 0x00000059342b723e */ /* 0x000fe400000010ff */
[----:B------:R-:W-:-:S02]  /*1c490*/  LOP3.LUT R74, R75, 0x380, RZ, 0xc0, !PT ;  /* 0x000003804b4a7812 */ /* 0x000fc400078ec0ff */
[----:B------:R-:W-:Y:S02]  /*1c4a0*/  LOP3.LUT R66, R67, 0x380, RZ, 0xc0, !PT ;  /* 0x0000038043427812 */ /* 0x000fe400078ec0ff */
[----:B------:R-:W-:Y:S02]  /*1c4b0*/  LOP3.LUT R60, R61, 0x380, RZ, 0xc0, !PT ;  /* 0x000003803d3c7812 */ /* 0x000fe400078ec0ff */
[----:B------:R-:W-:Y:S02]  /*1c4c0*/  LOP3.LUT R52, R53, 0x380, RZ, 0xc0, !PT ;  /* 0x0000038035347812 */ /* 0x000fe400078ec0ff */
[----:B------:R-:W-:Y:S02]  /*1c4d0*/  LOP3.LUT R48, R49, 0x380, RZ, 0xc0, !PT ;  /* 0x0000038031307812 */ /* 0x000fe400078ec0ff */
[----:B------:R-:W-:Y:S02]  /*1c4e0*/  SHF.R.U64 R74, R74, 0x3, RZ ;  /* 0x000000034a4a7819 */ /* 0x000fe400000012ff */
[----:B------:R-:W-:-:S02]  /*1c4f0*/  SHF.R.U64 R66, R66, 0x3, RZ ;  /* 0x0000000342427819 */ /* 0x000fc400000012ff */
[----:B------:R-:W-:Y:S02]  /*1c500*/  SHF.R.U64 R60, R60, 0x3, RZ ;  /* 0x000000033c3c7819 */ /* 0x000fe400000012ff */
[----:B------:R-:W-:Y:S02]  /*1c510*/  SHF.R.U64 R52, R52, 0x3, RZ ;  /* 0x0000000334347819 */ /* 0x000fe400000012ff */
[----:B------:R-:W-:Y:S02]  /*1c520*/  SHF.R.U64 R48, R48, 0x3, RZ ;  /* 0x0000000330307819 */ /* 0x000fe400000012ff */
[----:B------:R-:W-:Y:S02]  /*1c530*/  LOP3.LUT R74, R74, R75, RZ, 0x3c, !PT ;  /* 0x0000004b4a4a7212 */ /* 0x000fe400078e3cff */
        /* <DEDUP_REMOVED lines=8> */
[----:B------:R-:W-:Y:S02]  /*1c5c0*/  IADD3.X R75, RZ, R69, RZ, P3, !PT ;  /* 0x00000045ff4b7210 */ /* 0x000fe40001ffe4ff */
[----:B------:R-:W-:Y:S01]  /*1c5d0*/  LOP3.LUT R48, R48, R49, RZ, 0x3c, !PT ;  /* 0x0000003130307212 */ /* 0x000fe200078e3cff */
[----:B------:R-:W-:Y:S01]  /*1c5e0*/  IMAD.X R49, RZ, RZ, R69, P4 ;  /* 0x000000ffff317224 */ /* 0x000fe200020e0645 */
[----:B------:R-:W-:Y:S02]  /*1c5f0*/  F2FP.BF16.F32.PACK_AB R5, R5, R24 ;  /* 0x000000180505723e */ /* 0x000fe400000010ff */
[----:B------:R-:W-:Y:S02]  /*1c600*/  F2FP.BF16.F32.PACK_AB R72, R29, R72 ;  /* 0x000000481d48723e */ /* 0x000fe400000010ff */
[----:B------:R-:W-:-:S02]  /*1c610*/  ISETP.EQ.OR P0, PT, R6, 0x3, !P0 ;  /* 0x000000030600780c */ /* 0x000fc40004702670 */
[C---:B------:R-:W-:Y:S02]  /*1c620*/  IADD3 R45, P3, R68.reuse, 0x4020, RZ ;  /* 0x00004020442d7810 */ /* 0x040fe40007f7e0ff */
[C---:B------:R-:W-:Y:S02]  /*1c630*/  IADD3 R37, P2, R68.reuse, 0x4000, RZ ;  /* 0x0000400044257810 */ /* 0x040fe40007f5e0ff */
[C---:B------:R-:W-:Y:S02]  /*1c640*/  IADD3 R33, P1, R68.reuse, 0x60, RZ ;  /* 0x0000006044217810 */ /* 0x040fe40007f3e0ff */
[C---:B------:R-:W-:Y:S02]  /*1c650*/  IADD3 R31, P5, R68.reuse, 0x40, RZ ;  /* 0x00000040441f7810 */ /* 0x040fe40007fbe0ff */
[----:B------:R-:W-:Y:S02]  /*1c660*/  IADD3 R29, P4, R68, 0x20, RZ ;  /* 0x00000020441d7810 */ /* 0x000fe40007f9e0ff */
[----:B------:R-:W-:-:S02]  /*1c670*/  F2FP.BF16.F32.PACK_AB R109, R30, R109 ;  /* 0x0000006d1e6d723e */ /* 0x000fc400000010ff */
[----:B------:R-:W-:Y:S02]  /*1c680*/  F2FP.BF16.F32.PACK_AB R7, R7, R32 ;  /* 0x000000200707723e */ /* 0x000fe400000010ff */
[----:B------:R-:W-:Y:S02]  /*1c690*/  F2FP.BF16.F32.PACK_AB R35, R36, R73 ;  /* 0x000000492423723e */ /* 0x000fe400000010ff */
[----:B------:R-:W-:Y:S02]  /*1c6a0*/  SEL R13, R5, R4, P0 ;  /* 0x00000004050d7207 */ /* 0x000fe40000000000 */
[----:B------:R-:W-:Y:S02]  /*1c6b0*/  LOP3.LUT R44, R45, 0x380, RZ, 0xc0, !PT ;  /* 0x000003802d2c7812 */ /* 0x000fe400078ec0ff */
[----:B------:R-:W-:Y:S02]  /*1c6c0*/  LOP3.LUT R36, R37, 0x380, RZ, 0xc0, !PT ;  /* 0x0000038025247812 */ /* 0x000fe400078ec0ff */
[----:B------:R-:W-:-:S02]  /*1c6d0*/  LOP3.LUT R32, R33, 0x380, RZ, 0xc0, !PT ;  /* 0x0000038021207812 */ /* 0x000fc400078ec0ff */
[----:B------:R-:W-:Y:S02]  /*1c6e0*/  LOP3.LUT R30, R31, 0x380, RZ, 0xc0, !PT ;  /* 0x000003801f1e7812 */ /* 0x000fe400078ec0ff */
[----:B------:R-:W-:Y:S02]  /*1c6f0*/  SEL R4, R4, R5, P0 ;  /* 0x0000000504047207 */ /* 0x000fe40000000000 */
[----:B------:R-:W-:Y:S02]  /*1c700*/  LOP3.LUT R28, R29, 0x380, RZ, 0xc0, !PT ;  /* 0x000003801d1c7812 */ /* 0x000fe400078ec0ff */
[----:B------:R-:W-:Y:S02]  /*1c710*/  LOP3.LUT R5, R68, 0x380, RZ, 0xc0, !PT ;  /* 0x0000038044057812 */ /* 0x000fe400078ec0ff */
[----:B------:R-:W-:Y:S02]  /*1c720*/  SHF.R.U64 R44, R44, 0x3, RZ ;  /* 0x000000032c2c7819 */ /* 0x000fe400000012ff */
        /* <DEDUP_REMOVED lines=14> */
[----:B------:R-:W-:Y:S02]  /*1c810*/  LOP3.LUT R68, R5, R68, RZ, 0x3c, !PT ;  /* 0x0000004405447212 */ /* 0x000fe400078e3cff */
[----:B------:R-:W-:Y:S02]  /*1c820*/  IADD3.X R29, RZ, R69, RZ, P4, !PT ;  /* 0x00000045ff1d7210 */ /* 0x000fe400027fe4ff */
        /* <DEDUP_REMOVED lines=9> */
[----:B------:R-:W-:-:S02]  /*1c8c0*/  MOV R98, R86 ;  /* 0x0000005600627202 */ /* 0x000fc40000000f00 */
        /* <DEDUP_REMOVED lines=31> */
[----:B------:R-:W-:Y:S01]  /*1cac0*/  MOV R73, R28 ;  /* 0x0000001c00497202 */ /* 0x000fe20000000f00 */
[----:B------:R-:W-:Y:S06]  /*1cad0*/  BRA.DIV UR4, `(.L_x_1555) ;  /* 0x000000ba04c47947 */ /* 0x000fec000b800000 */
[----:B------:R-:W-:Y:S02]  /*1cae0*/  SEL R30, R27, R20, P0 ;  /* 0x000000141b1e7207 */ /* 0x000fe40000000000 */
[----:B------:R-:W-:Y:S02]  /*1caf0*/  SEL R24, R7, R10, P0 ;  /* 0x0000000a07187207 */ /* 0x000fe40000000000 */
[----:B------:R-:W-:Y:S02]  /*1cb00*/  SEL R27, R20, R27, P0 ;  /* 0x0000001b141b7207 */ /* 0x000fe40000000000 */
[----:B------:R-:W-:Y:S01]  /*1cb10*/  SEL R36, R72, R35, P0 ;  /* 0x0000002348247207 */ /* 0x000fe20000000000 */
[----:B-----5:R-:W-:Y:S01]  /*1cb20*/  SHFL.IDX PT, R30, R30, R3, 0x1c1f ;  /* 0x001c1f031e1e7589 */ /* 0x020fe200000e0000 */
[----:B------:R-:W-:Y:S02]  /*1cb30*/  SEL R31, R35, R72, P0 ;  /* 0x00000048231f7207 */ /* 0x000fe40000000000 */
[----:B------:R-:W-:Y:S01]  /*1cb40*/  SEL R7, R10, R7, P0 ;  /* 0x000000070a077207 */ /* 0x000fe20000000000 */
[----:B------:R-:W-:Y:S01]  /*1cb50*/  SHFL.IDX PT, R24, R24, R3, 0x1c1f ;  /* 0x001c1f0318187589 */ /* 0x000fe200000e0000 */
[----:B------:R-:W-:-:S02]  /*1cb60*/  SEL R26, R40, R41, P0 ;  /* 0x00000029281a7207 */ /* 0x000fc40000000000 */
        /* <DEDUP_REMOVED lines=8> */
[----:B------:R-:W-:Y:S02]  /*1cbf0*/  LOP3.LUT R20, R3, 0x2, RZ, 0x3c, !PT ;  /* 0x0000000203147812 */ /* 0x000fe400078e3cff */
        /* <DEDUP_REMOVED lines=53> */
[----:B------:R-:W3:Y:S01]  /*1cf50*/  SHFL.IDX PT, R58, R56, R3, 0x1c1f ;  /* 0x001c1f03383a7589 */ /* 0x000ee200000e0000 */
[----:B------:R-:W-:Y:S02]  /*1cf60*/  SEL R63, R38, R71, P0 ;  /* 0x00000047263f7207 */ /* 0x000fe40000000000 */
[----:B------:R-:W-:Y:S01]  /*1cf70*/  SEL R108, R105, R118, P0 ;  /* 0x00000076696c7207 */ /* 0x000fe20000000000 */
[----:B------:R-:W4:Y:S01]  /*1cf80*/  SHFL.IDX PT, R38, R36, R3, 0x1c1f ;  /* 0x001c1f0324267589 */ /* 0x000f2200000e0000 */
        /* <DEDUP_REMOVED lines=8> */
[----:B------:R0:W1:Y:S01]  /*1d010*/  SHFL.IDX PT, R21, R8, R20, 0x1c1f ;  /* 0x001c1f1408157589 */ /* 0x00006200000e0000 */
[----:B------:R-:W-:Y:S02]  /*1d020*/  SEL R107, R124, R107, P0 ;  /* 0x0000006b7c6b7207 */ /* 0x000fe40000000000 */
[----:B------:R-:W-:Y:S01]  /*1d030*/  SEL R109, R126, R127, P0 ;  /* 0x0000007f7e6d7207 */ /* 0x000fe20000000000 */
[----:B------:R-:W1:Y:S01]  /*1d040*/  SHFL.IDX PT, R62, R60, R3, 0x1c1f ;  /* 0x001c1f033c3e7589 */ /* 0x000e6200000e0000 */
[----:B------:R-:W-:-:S02]  /*1d050*/  SEL R111, R132, R111, P0 ;  /* 0x0000006f846f7207 */ /* 0x000fc40000000000 */
[----:B------:R-:W-:Y:S01]  /*1d060*/  SEL R6, R135, R134, P0 ;  /* 0x0000008687067207 */ /* 0x000fe20000000000 */
[----:B------:R-:W1:Y:S01]  /*1d070*/  SHFL.IDX PT, R35, R35, R20, 0x1c1f ;  /* 0x001c1f1423237589 */ /* 0x000e6200000e0000 */
[----:B------:R-:W-:Y:S02]  /*1d080*/  SEL R5, R134, R135, P0 ;  /* 0x0000008786057207 */ /* 0x000fe40000000000 */
[----:B--2---:R-:W-:Y:S01]  /*1d090*/  SEL R4, R9, R10, P0 ;  /* 0x0000000a09047207 */ /* 0x004fe20000000000 */
[----:B------:R-:W2:Y:S01]  /*1d0a0*/  SHFL.IDX PT, R37, R37, R20, 0x1c1f ;  /* 0x001c1f1425257589 */ /* 0x000ea200000e0000 */
[----:B0-----:R-:W-:Y:S02]  /*1d0b0*/  SEL R8, R24, R7, P0 ;  /* 0x0000000718087207 */ /* 0x001fe40000000000 */
[----:B---3--:R-:W-:Y:S01]  /*1d0c0*/  SEL R56, R58, R41, P0 ;  /* 0x000000293a387207 */ /* 0x008fe20000000000 */
[----:B------:R-:W0:Y:S01]  /*1d0d0*/  SHFL.IDX PT, R39, R39, R20, 0x1c1f ;  /* 0x001c1f1427277589 */ /* 0x000e2200000e0000 */
[----:B------:R-:W-:-:S02]  /*1d0e0*/  SEL R64, R66, R45, P0 ;  /* 0x0000002d42407207 */ /* 0x000fc40000000000 */
[----:B------:R-:W-:Y:S01]  /*1d0f0*/  SEL R68, R70, R47, P0 ;  /* 0x0000002f46447207 */ /* 0x000fe20000000000 */
[----:B------:R-:W-:Y:S01]  /*1d100*/  SHFL.IDX PT, R74, R72, R3, 0x1c1f ;  /* 0x001c1f03484a7589 */ /* 0x000fe200000e0000 */
[----:B------:R-:W-:Y:S02]  /*1d110*/  SEL R32, R34, R29, P0 ;  /* 0x0000001d22207207 */ /* 0x000fe40000000000 */
[----:B----4-:R-:W-:Y:S01]  /*1d120*/  SEL R36, R38, R31, P0 ;  /* 0x0000001f26247207 */ /* 0x010fe20000000000 */
[----:B------:R-:W-:Y:S01]  /*1d130*/  SHFL.IDX PT, R100, R100, R3, 0x1c1f ;  /* 0x001c1f0364647589 */ /* 0x000fe200000e0000 */
[----:B-1----:R-:W-:Y:S02]  /*1d140*/  SEL R12, R26, R21, P0 ;  /* 0x000000151a0c7207 */ /* 0x002fe40000000000 */
        /* <DEDUP_REMOVED lines=8> */
[----:B--2---:R-:W-:Y:S02]  /*1d1d0*/  SEL R48, R50, R37, P0 ;  /* 0x0000002532307207 */ /* 0x004fe40000000000 */
[----:B------:R-:W-:Y:S01]  /*1d1e0*/  SEL R58, R41, R58, P0 ;  /* 0x0000003a293a7207 */ /* 0x000fe20000000000 */
[----:B------:R-:W1:Y:S01]  /*1d1f0*/  SHFL.IDX PT, R49, R49, R20, 0x1c1f ;  /* 0x001c1f1431317589 */ /* 0x000e6200000e0000 */
[----:B0-----:R-:W-:-:S02]  /*1d200*/  SEL R52, R54, R39, P0 ;  /* 0x0000002736347207 */ /* 0x001fc40000000000 */
[----:B------:R-:W-:Y:S01]  /*1d210*/  SEL R62, R43, R62, P0 ;  /* 0x0000003e2b3e7207 */ /* 0x000fe20000000000 */
[----:B------:R-:W0:Y:S01]  /*1d220*/  SHFL.IDX PT, R65, R65, R20, 0x1c1f ;  /* 0x001c1f1441417589 */ /* 0x000e2200000e0000 */
[----:B------:R-:W-:Y:S02]  /*1d230*/  SEL R66, R45, R66, P0 ;  /* 0x000000422d427207 */ /* 0x000fe40000000000 */
[----:B------:R-:W-:Y:S01]  /*1d240*/  SEL R70, R47, R70, P0 ;  /* 0x000000462f467207 */ /* 0x000fe20000000000 */
[----:B------:R-:W2:Y:S01]  /*1d250*/  SHFL.IDX PT, R69, R69, R20, 0x1c1f ;  /* 0x001c1f1445457589 */ /* 0x000ea200000e0000 */
        /* <DEDUP_REMOVED lines=8> */
[----:B------:R-:W-:Y:S04]  /*1d2e0*/  SHFL.IDX PT, R82, R82, R3, 0x1c1f ;  /* 0x001c1f0352527589 */ /* 0x000fe800000e0000 */
[----:B------:R-:W-:Y:S01]  /*1d2f0*/  SHFL.IDX PT, R84, R84, R3, 0x1c1f ;  /* 0x001c1f0354547589 */ /* 0x000fe200000e0000 */
[----:B-1----:R-:W-:-:S02]  /*1d300*/  SEL R72, R74, R49, P0 ;  /* 0x000000314a487207 */ /* 0x002fc40000000000 */
[----:B------:R-:W-:Y:S01]  /*1d310*/  SEL R74, R49, R74, P0 ;  /* 0x0000004a314a7207 */ /* 0x000fe20000000000 */
[----:B------:R-:W-:Y:S01]  /*1d320*/  SHFL.IDX PT, R86, R86, R3, 0x1c1f ;  /* 0x001c1f0356567589 */ /* 0x000fe200000e0000 */
[----:B0-----:R-:W-:Y:S02]  /*1d330*/  SEL R41, R100, R65, P0 ;  /* 0x0000004164297207 */ /* 0x001fe40000000000 */
[----:B------:R-:W-:Y:S01]  /*1d340*/  SEL R43, R65, R100, P0 ;  /* 0x00000064412b7207 */ /* 0x000fe20000000000 */
[----:B------:R-:W-:Y:S01]  /*1d350*/  SHFL.IDX PT, R88, R88, R3, 0x1c1f ;  /* 0x001c1f0358587589 */ /* 0x000fe200000e0000 */
[----:B--2---:R-:W-:Y:S02]  /*1d360*/  SEL R45, R102, R69, P0 ;  /* 0x00000045662d7207 */ /* 0x004fe40000000000 */
[----:B------:R-:W-:Y:S01]  /*1d370*/  SEL R47, R69, R102, P0 ;  /* 0x00000066452f7207 */ /* 0x000fe20000000000 */
[----:B------:R-:W-:Y:S04]  /*1d380*/  SHFL.IDX PT, R90, R90, R3, 0x1c1f ;  /* 0x001c1f035a5a7589 */ /* 0x000fe800000e0000 */
[----:B------:R-:W-:Y:S04]  /*1d390*/  SHFL.IDX PT, R51, R51, R20, 0x1c1f ;  /* 0x001c1f1433337589 */ /* 0x000fe800000e0000 */
[----:B------:R-:W0:Y:S04]  /*1d3a0*/  SHFL.IDX PT, R53, R53, R20, 0x1c1f ;  /* 0x001c1f1435357589 */ /* 0x000e2800000e0000 */
[----:B------:R-:W1:Y:S04]  /*1d3b0*/  SHFL.IDX PT, R55, R55, R20, 0x1c1f ;  /* 0x001c1f1437377589 */ /* 0x000e6800000e0000 */
[----:B------:R-:W-:Y:S04]  /*1d3c0*/  SHFL.IDX PT, R57, R57, R20, 0x1c1f ;  /* 0x001c1f1439397589 */ /* 0x000fe800000e0000 */
[----:B------:R-:W2:Y:S04]  /*1d3d0*/  SHFL.IDX PT, R59, R59, R20, 0x1c1f ;  /* 0x001c1f143b3b7589 */ /* 0x000ea800000e0000 */
[----:B------:R-:W3:Y:S04]  /*1d3e0*/  SHFL.IDX PT, R61, R61, R20, 0x1c1f ;  /* 0x001c1f143d3d7589 */ /* 0x000ee800000e0000 */
[----:B------:R-:W4:Y:S04]  /*1d3f0*/  SHFL.IDX PT, R63, R63, R20, 0x1c1f ;  /* 0x001c1f143f3f7589 */ /* 0x000f2800000e0000 */
[----:B------:R-:W4:Y:S01]  /*1d400*/  SHFL.IDX PT, R112, R109, R20, 0x1c1f ;  /* 0x001c1f146d707589 */ /* 0x000f2200000e0000 */
[----:B0-----:R-:W-:-:S03]  /*1d410*/  SEL R11, R53, R80, P0 ;  /* 0x00000050350b7207 */ /* 0x001fc60000000000 */
[----:B------:R-:W0:Y:S01]  /*1d420*/  SHFL.IDX PT, R114, R111, R20, 0x1c1f ;  /* 0x001c1f146f727589 */ /* 0x000e2200000e0000 */
[----:B-1----:R-:W-:Y:S02]  /*1d430*/  SEL R13, R82, R55, P0 ;  /* 0x00000037520d7207 */ /* 0x002fe40000000000 */
[----:B------:R-:W-:Y:S01]  /*1d440*/  SEL R15, R55, R82, P0 ;  /* 0x00000052370f7207 */ /* 0x000fe20000000000 */
[----:B------:R-:W-:Y:S04]  /*1d450*/  SHFL.IDX PT, R104, R104, R3, 0x1c1f ;  /* 0x001c1f0368687589 */ /* 0x000fe800000e0000 */
[----:B------:R-:W-:Y:S01]  /*1d460*/  SHFL.IDX PT, R106, R106, R3, 0x1c1f ;  /* 0x001c1f036a6a7589 */ /* 0x000fe200000e0000 */
[----:B--2---:R-:W-:Y:S02]  /*1d470*/  SEL R29, R86, R59, P0 ;  /* 0x0000003b561d7207 */ /* 0x004fe40000000000 */
[----:B------:R-:W-:Y:S01]  /*1d480*/  SEL R31, R59, R86, P0 ;  /* 0x000000563b1f7207 */ /* 0x000fe20000000000 */
[----:B------:R-:W-:Y:S01]  /*1d490*/  SHFL.IDX PT, R108, R108, R3, 0x1c1f ;  /* 0x001c1f036c6c7589 */ /* 0x000fe200000e0000 */
[----:B---3--:R-:W-:-:S02]  /*1d4a0*/  SEL R33, R88, R61, P0 ;  /* 0x0000003d58217207 */ /* 0x008fc40000000000 */
[----:B------:R-:W-:Y:S01]  /*1d4b0*/  SEL R35, R61, R88, P0 ;  /* 0x000000583d237207 */ /* 0x000fe20000000000 */
[----:B------:R-:W-:Y:S01]  /*1d4c0*/  SHFL.IDX PT, R110, R110, R3, 0x1c1f ;  /* 0x001c1f036e6e7589 */ /* 0x000fe200000e0000 */
[----:B----4-:R-:W-:Y:S02]  /*1d4d0*/  SEL R37, R90, R63, P0 ;  /* 0x0000003f5a257207 */ /* 0x010fe40000000000 */
[----:B------:R-:W-:Y:S01]  /*1d4e0*/  SEL R39, R63, R90, P0 ;  /* 0x0000005a3f277207 */ /* 0x000fe20000000000 */
[----:B------:R-:W1:Y:S01]  /*1d4f0*/  SHFL.IDX PT, R101, R101, R20, 0x1c1f ;  /* 0x001c1f1465657589 */ /* 0x000e6200000e0000 */
[----:B------:R-:W-:Y:S02]  /*1d500*/  SEL R65, R67, R112, P0 ;  /* 0x0000007043417207 */ /* 0x000fe40000000000 */
[----:B------:R-:W-:Y:S01]  /*1d510*/  SEL R67, R112, R67, P0 ;  /* 0x0000004370437207 */ /* 0x000fe20000000000 */
[----:B------:R-:W2:Y:S01]  /*1d520*/  SHFL.IDX PT, R103, R103, R20, 0x1c1f ;  /* 0x001c1f1467677589 */ /* 0x000ea200000e0000 */
[----:B0-----:R-:W-:-:S02]  /*1d530*/  SEL R69, R71, R114, P0 ;  /* 0x0000007247457207 */ /* 0x001fc40000000000 */
[----:B------:R-:W-:Y:S01]  /*1d540*/  SEL R71, R114, R71, P0 ;  /* 0x0000004772477207 */ /* 0x000fe20000000000 */
[----:B------:R-:W0:Y:S04]  /*1d550*/  SHFL.IDX PT, R105, R105, R20, 0x1c1f ;  /* 0x001c1f1469697589 */ /* 0x000e2800000e0000 */
[----:B------:R-:W3:Y:S04]  /*1d560*/  SHFL.IDX PT, R107, R107, R20, 0x1c1f ;  /* 0x001c1f146b6b7589 */ /* 0x000ee800000e0000 */
[----:B------:R4:W0:Y:S04]  /*1d570*/  SHFL.IDX PT, R75, R6, R3, 0x1c1f ;  /* 0x001c1f03064b7589 */ /* 0x00082800000e0000 */
[----:B------:R2:W0:Y:S01]  /*1d580*/  SHFL.IDX PT, R116, R5, R20, 0x1c1f ;  /* 0x001c1f1405747589 */ /* 0x00042200000e0000 */
[----:B-1----:R-:W-:-:S02]  /*1d590*/  SEL R49, R104, R101, P0 ;  /* 0x0000006568317207 */ /* 0x002fc40000000000 */
[----:B----4-:R-:W-:Y:S02]  /*1d5a0*/  SEL R6, R10, R9, P0 ;  /* 0x000000090a067207 */ /* 0x010fe40000000000 */
[----:B------:R-:W-:Y:S02]  /*1d5b0*/  SEL R10, R7, R24, P0 ;  /* 0x00000018070a7207 */ /* 0x000fe40000000000 */
[----:B------:R-:W-:Y:S01]  /*1d5c0*/  SEL R24, R28, R25, P0 ;  /* 0x000000191c187207 */ /* 0x000fe20000000000 */
[----:B--2---:R-:W-:Y:S01]  /*1d5d0*/  IMAD.MOV.U32 R20, RZ, RZ, RZ ;  /* 0x000000ffff147224 */ /* 0x004fe200078e00ff */
        /* <DEDUP_REMOVED lines=12> */
[----:B---3--:R-:W-:Y:S02]  /*1d6a0*/  SEL R61, R110, R107, P0 ;  /* 0x0000006b6e3d7207 */ /* 0x008fe40000000000 */
[----:B------:R-:W-:-:S07]  /*1d6b0*/  SEL R63, R107, R110, P0 ;  /* 0x0000006e6b3f7207 */ /* 0x000fce0000000000 */
.L_x_1845:
[----:B------:R-:W-:Y:S05]  /*1d6c0*/  WARPSYNC.ALL ;  /* 0x0000000000007948 */ /* 0x000fea0003800000 */
[----:B------:R-:W-:Y:S06]  /*1d6d0*/  BAR.SYNC.DEFER_BLOCKING 0x1, 0x100 ;  /* 0x0044000000007b1d */ /* 0x000fec0000010000 */
[----:B------:R-:W-:-:S02]  /*1d6e0*/  ULDC.64 UR4, c[0x0][0xc00] ;  /* 0x0003000000047ab9 */ /* 0x000fc40000000a00 */
[----:B------:R-:W0:Y:S01]  /*1d6f0*/  LDC.64 R100, c[0x0][0xc00] ;  /* 0x00030000ff647b82 */ /* 0x000e220000000a00 */
[----:B------:R-:W-:-:S04]  /*1d700*/  ISETP.NE.U32.AND P2, PT, RZ, UR4, PT ;  /* 0x00000004ff007c0c */ /* 0x000fc8000bf45070 */
[----:B------:R-:W-:Y:S01]  /*1d710*/  ISETP.NE.AND.EX P2, PT, RZ, UR5, PT, P2 ;  /* 0x00000005ff007c0c */ /* 0x000fe2000bf45320 */
[----:B------:R-:W-:Y:S02]  /*1d720*/  ULDC.64 UR4, c[0x0][0xc08] ;  /* 0x0003020000047ab9 */ /* 0x000fe40000000a00 */
[----:B------:R-:W1:Y:S01]  /*1d730*/  LDC R3, c[0x0][0xbe8] ;  /* 0x0002fa00ff037b82 */ /* 0x000e620000000800 */
[----:B------:R-:W-:Y:S04]  /*1d740*/  STSM.16.M88.4 [R99], R4 ;  /* 0x0000000463007844 */ /* 0x000fe80000000200 */
[----:B------:R2:W-:Y:S01]  /*1d750*/  STSM.16.M88.4 [R73], R8 ;  /* 0x0000000849007844 */ /* 0x0005e20000000200 */
[----:B0-----:R-:W-:-:S03]  /*1d760*/  IMAD.WIDE R100, R217, 0x4, R100 ;  /* 0x00000004d9647825 */ /* 0x001fc600078e0264 */
[----:B------:R0:W-:Y:S04]  /*1d770*/  STSM.16.M88.4 [R87], R12 ;  /* 0x0000000c57007844 */ /* 0x0001e80000000200 */
[----:B------:R3:W-:Y:S04]  /*1d780*/  STSM.16.M88.4 [R89], R24 ;  /* 0x0000001859007844 */ /* 0x0007e80000000200 */
[----:B------:R3:W-:Y:S01]  /*1d790*/  STSM.16.M88.4 [R91], R28 ;  /* 0x0000001c5b007844 */ /* 0x0007e20000000200 */
[----:B--2---:R-:W-:-:S03]  /*1d7a0*/  SEL R73, R75, R116, P0 ;  /* 0x000000744b497207 */ /* 0x004fc60000000000 */
[----:B------:R3:W-:Y:S01]  /*1d7b0*/  STSM.16.M88.4 [R92], R32 ;  /* 0x000000205c007844 */ /* 0x0007e20000000200 */
[----:B------:R-:W-:Y:S02]  /*1d7c0*/  SEL R75, R116, R75, P0 ;  /* 0x0000004b744b7207 */ /* 0x000fe40000000000 */
[----:B------:R-:W-:Y:S01]  /*1d7d0*/  ISETP.NE.U32.AND P0, PT, RZ, UR4, PT ;  /* 0x00000004ff007c0c */ /* 0x000fe2000bf05070 */
[----:B------:R3:W-:Y:S03]  /*1d7e0*/  STSM.16.M88.4 [R93], R36 ;  /* 0x000000245d007844 */ /* 0x0007e60000000200 */
[----:B------:R-:W-:Y:S01]  /*1d7f0*/  ISETP.NE.AND.EX P0, PT, RZ, UR5, PT, P0 ;  /* 0x00000005ff007c0c */ /* 0x000fe2000bf05300 */
[----:B------:R3:W-:Y:S04]  /*1d800*/  STSM.16.M88.4 [R94], R40 ;  /* 0x000000285e007844 */ /* 0x0007e80000000200 */
[----:B------:R3:W-:Y:S04]  /*1d810*/  STSM.16.M88.4 [R95], R44 ;  /* 0x0000002c5f007844 */ /* 0x0007e80000000200 */
[----:B------:R3:W-:Y:S04]  /*1d820*/  STSM.16.M88.4 [R96], R48 ;  /* 0x0000003060007844 */ /* 0x0007e80000000200 */
[----:B------:R3:W-:Y:S01]  /*1d830*/  STSM.16.M88.4 [R97], R52 ;  /* 0x0000003461007844 */ /* 0x0007e20000000200 */
[----:B------:R-:W2:Y:S03]  /*1d840*/  @P0 LDC.64 R4, c[0x0][0xc08] ;  /* 0x00030200ff040b82 */ /* 0x000ea60000000a00 */
[----:B------:R3:W-:Y:S04]  /*1d850*/  STSM.16.M88.4 [R98], R56 ;  /* 0x0000003862007844 */ /* 0x0007e80000000200 */
[----:B------:R3:W-:Y:S04]  /*1d860*/  STSM.16.M88.4 [R79], R60 ;  /* 0x0000003c4f007844 */ /* 0x0007e80000000200 */
[----:B------:R3:W-:Y:S04]  /*1d870*/  STSM.16.M88.4 [R81], R64 ;  /* 0x0000004051007844 */ /* 0x0007e80000000200 */
[----:B------:R3:W-:Y:S04]  /*1d880*/  STSM.16.M88.4 [R83], R68 ;  /* 0x0000004453007844 */ /* 0x0007e80000000200 */
[----:B------:R3:W-:Y:S01]  /*1d890*/  STSM.16.M88.4 [R85], R72 ;  /* 0x0000004855007844 */ /* 0x0007e20000000200 */
[----:B------:R-:W-:Y:S01]  /*1d8a0*/  BAR.SYNC.DEFER_BLOCKING 0x1, 0x100 ;  /* 0x0044000000007b1d */ /* 0x000fe20000010000 */
[----:B--2---:R-:W-:-:S05]  /*1d8b0*/  @P0 IMAD.WIDE R4, R217, 0x4, R4 ;  /* 0x00000004d9040825 */ /* 0x004fca00078e0204 */
[----:B------:R-:W-:Y:S02]  /*1d8c0*/  ULDC UR4, c[0x0][0xa88] ;  /* 0x0002a20000047ab9 */ /* 0x000fe40000000800 */
[----:B------:R-:W-:Y:S01]  /*1d8d0*/  IMAD.U32 R6, RZ, RZ, UR4 ;  /* 0x00000004ff067e24 */ /* 0x000fe2000f8e00ff */
[----:B------:R3:W5:Y:S01]  /*1d8e0*/  @P2 LDG.E R20, desc[UR46][R100.64] ;  /* 0x0000002e64142981 */ /* 0x000762000c1e1900 */
[----:B-1----:R-:W-:Y:S01]  /*1d8f0*/  ISETP.NE.AND P1, PT, R3, 0x1, PT ;  /* 0x000000010300780c */ /* 0x002fe20003f25270 */
[----:B0-----:R-:W-:-:S03]  /*1d900*/  IMAD.IADD R13, R205, 0x1, R204 ;  /* 0x00000001cd0d7824 */ /* 0x001fc600078e02cc */
[----:B------:R3:W5:Y:S09]  /*1d910*/  @P0 LDG.E R6, desc[UR46][R4.64] ;  /* 0x0000002e04060981 */ /* 0x000772000c1e1900 */
[----:B------:R-:W0:Y:S08]  /*1d920*/  @P1 LDC R8, c[0x0][0xbec] ;  /* 0x0002fb00ff081b82 */ /* 0x000e300000000800 */
[----:B------:R-:W1:Y:S01]  /*1d930*/  @P1 LDC R11, c[0x0][0xbf0] ;  /* 0x0002fc00ff0b1b82 */ /* 0x000e620000000800 */
[----:B---3--:R-:W-:Y:S05]  /*1d940*/  @P0 BRA `(.L_x_1556) ;  /* 0x0000000000100947 */ /* 0x008fea0003800000 */
[----:B------:R-:W-:Y:S05]  /*1d950*/  @!P2 BRA `(.L_x_1556) ;  /* 0x00000000000ca947 */ /* 0x000fea0003800000 */
[----:B------:R-:W2:Y:S04]  /*1d960*/  LDG.E R5, desc[UR46][R100.64] ;  /* 0x0000002e64057981 */ /* 0x000ea8000c1e1900 */
[----:B-----5:R-:W2:Y:S02]  /*1d970*/  LDG.E R6, desc[UR46][R100.64+0x4] ;  /* 0x0000042e64067981 */ /* 0x020ea4000c1e1900 */
[----:B--2---:R-:W-:-:S07]  /*1d980*/  IMAD.IADD R6, R6, 0x1, -R5 ;  /* 0x0000000106067824 */ /* 0x004fce00078e0a05 */
.L_x_1556:
[----:B------:R-:W-:Y:S01]  /*1d990*/  SHF.R.S32.HI R80, RZ, 0x1f, R216 ;  /* 0x0000001fff507819 */ /* 0x000fe200000114d8 */
[----:B0-----:R-:W-:Y:S01]  /*1d9a0*/  @P1 IMAD.HI.U32 R4, R13, R8, RZ ;  /* 0x000000080d041227 */ /* 0x001fe200078e00ff */
[----:B------:R-:W-:Y:S01]  /*1d9b0*/  ULDC.64 UR4, c[0x0][0xb90] ;  /* 0x0002e40000047ab9 */ /* 0x000fe20000000a00 */
[----:B-----5:R-:W-:Y:S01]  /*1d9c0*/  SHF.R.S32.HI R21, RZ, 0x1f, R20 ;  /* 0x0000001fff157819 */ /* 0x020fe20000011414 */
[----:B------:R-:W0:Y:S01]  /*1d9d0*/  @P1 LDC R85, c[0x0][0xbec] ;  /* 0x0002fb00ff551b82 */ /* 0x000e220000000800 */
[----:B------:R-:W-:Y:S01]  /*1d9e0*/  IMAD R9, R80, UR4, RZ ;  /* 0x0000000450097c24 */ /* 0x000fe2000f8e02ff */
[----:B------:R-:W-:Y:S01]  /*1d9f0*/  SHF.R.S32.HI R78, RZ, 0x1f, R217 ;  /* 0x0000001fff4e7819 */ /* 0x000fe200000114d9 */
[----:B------:R-:W-:Y:S01]  /*1da00*/  IMAD.MOV.U32 R7, RZ, RZ, R13 ;  /* 0x000000ffff077224 */ /* 0x000fe200078e000d */
[----:B-1----:R-:W-:Y:S01]  /*1da10*/  @P1 SHF.R.U32.HI R7, RZ, R11, R4 ;  /* 0x0000000bff071219 */ /* 0x002fe20000011604 */
[----:B------:R-:W-:Y:S01]  /*1da20*/  IMAD.WIDE.U32 R4, R216, UR4, R20 ;  /* 0x00000004d8047c25 */ /* 0x000fe2000f8e0014 */
[----:B------:R-:W-:-:S02]  /*1da30*/  SEL R78, R78, RZ, !P2 ;  /* 0x000000ff4e4e7207 */ /* 0x000fc40005000000 */
[----:B------:R-:W-:Y:S01]  /*1da40*/  SEL R79, R217, RZ, !P2 ;  /* 0x000000ffd94f7207 */ /* 0x000fe20005000000 */
[----:B------:R-:W-:Y:S01]  /*1da50*/  IMAD R9, R216, UR5, R9 ;  /* 0x00000005d8097c24 */ /* 0x000fe2000f8e0209 */
[----:B------:R-:W-:Y:S01]  /*1da60*/  ULDC.64 UR4, c[0x0][0xb98] ;  /* 0x0002e60000047ab9 */ /* 0x000fe20000000a00 */
[----:B------:R-:W-:Y:S01]  /*1da70*/  IMAD.MOV R8, RZ, RZ, -R7 ;  /* 0x000000ffff087224 */ /* 0x000fe200078e0a07 */
[----:B------:R-:W1:Y:S01]  /*1da80*/  @P1 LDC R87, c[0x0][0xbf0] ;  /* 0x0002fc00ff571b82 */ /* 0x000e620000000800 */
[----:B------:R-:W-:Y:S02]  /*1da90*/  IMAD.IADD R5, R5, 0x1, R9 ;  /* 0x0000000105057824 */ /* 0x000fe400078e0209 */
[----:B------:R-:W-:Y:S02]  /*1daa0*/  IMAD R9, R3, R8, R13 ;  /* 0x0000000803097224 */ /* 0x000fe400078e020d */
[----:B------:R-:W-:Y:S02]  /*1dab0*/  IMAD R11, R17, 0x40, R18 ;  /* 0x00000040110b7824 */ /* 0x000fe400078e0212 */
[----:B------:R-:W-:-:S02]  /*1dac0*/  IMAD R8, R78, UR4, RZ ;  /* 0x000000044e087c24 */ /* 0x000fc4000f8e02ff */
[----:B------:R-:W-:-:S04]  /*1dad0*/  IMAD.WIDE.U32 R4, R79, UR4, R4 ;  /* 0x000000044f047c25 */ /* 0x000fc8000f8e0004 */
[----:B------:R-:W-:Y:S01]  /*1dae0*/  IMAD.WIDE R76, R11, 0x2, R76 ;  /* 0x000000020b4c7825 */ /* 0x000fe200078e024c */
[----:B------:R-:W-:Y:S02]  /*1daf0*/  SHF.R.S32.HI R11, RZ, 0x1f, R7 ;  /* 0x0000001fff0b7819 */ /* 0x000fe40000011407 */
[----:B------:R-:W-:Y:S01]  /*1db00*/  IADD3 R4, P0, R7, R4, RZ ;  /* 0x0000000407047210 */ /* 0x000fe20007f1e0ff */
[----:B------:R-:W-:Y:S01]  /*1db10*/  IMAD R10, R79, UR5, R8 ;  /* 0x000000054f0a7c24 */ /* 0x000fe2000f8e0208 */
[----:B------:R-:W-:Y:S01]  /*1db20*/  SHF.R.S32.HI R8, RZ, 0x1f, R9 ;  /* 0x0000001fff087819 */ /* 0x000fe20000011409 */
[----:B------:R-:W-:Y:S01]  /*1db30*/  ULDC.64 UR4, c[0x0][0xb88] ;  /* 0x0002e20000047ab9 */ /* 0x000fe20000000a00 */
[----:B------:R-:W-:Y:S01]  /*1db40*/  IADD3 R13, P3, R76, 0x2000, RZ ;  /* 0x000020004c0d7810 */ /* 0x000fe20007f7e0ff */
[----:B------:R-:W-:Y:S01]  /*1db50*/  IMAD R81, R6, R3, RZ ;  /* 0x0000000306517224 */ /* 0x000fe200078e02ff */
[----:B------:R-:W-:Y:S01]  /*1db60*/  IADD3.X R5, R11, R5, R10, P0, !PT ;  /* 0x000000050b057210 */ /* 0x000fe200007fe40a */
[----:B------:R-:W-:Y:S01]  /*1db70*/  IMAD R12, R8, UR4, RZ ;  /* 0x00000004080c7c24 */ /* 0x000fe2000f8e02ff */
[----:B------:R-:W-:-:S02]  /*1db80*/  IADD3 R7, P2, R76, 0x1000, RZ ;  /* 0x000010004c077810 */ /* 0x000fc40007f5e0ff */
[C---:B------:R-:W-:Y:S01]  /*1db90*/  IADD3 R25, P5, R76.reuse, 0x3000, RZ ;  /* 0x000030004c197810 */ /* 0x040fe20007fbe0ff */
[----:B------:R-:W-:Y:S01]  /*1dba0*/  IMAD R11, R9, UR5, R12 ;  /* 0x00000005090b7c24 */ /* 0x000fe2000f8e020c */
[----:B------:R-:W-:Y:S01]  /*1dbb0*/  LOP3.LUT R12, R13, 0x380, RZ, 0xc0, !PT ;  /* 0x000003800d0c7812 */ /* 0x000fe200078ec0ff */
[----:B------:R-:W-:Y:S01]  /*1dbc0*/  IMAD.WIDE.U32 R4, R9, UR4, R4 ;  /* 0x0000000409047c25 */ /* 0x000fe2000f8e0004 */
[----:B------:R-:W-:Y:S01]  /*1dbd0*/  ULDC.64 UR4, c[0x0][0xb50] ;  /* 0x0002d40000047ab9 */ /* 0x000fe20000000a00 */
[----:B------:R-:W-:Y:S02]  /*1dbe0*/  IADD3 R33, P4, R76, 0x5000, RZ ;  /* 0x000050004c217810 */ /* 0x000fe40007f9e0ff */
[----:B------:R-:W-:Y:S01]  /*1dbf0*/  IMAD.X R9, RZ, RZ, R77, P2 ;  /* 0x000000ffff097224 */ /* 0x000fe200010e064d */
[----:B------:R-:W-:Y:S02]  /*1dc00*/  IADD3 R5, R5, R11, RZ ;  /* 0x0000000b05057210 */ /* 0x000fe40007ffe0ff */
[----:B------:R-:W-:-:S02]  /*1dc10*/  LEA R10, P0, R4, UR4, 0x2 ;  /* 0x00000004040a7c11 */ /* 0x000fc4000f8010ff */
[----:B------:R-:W-:Y:S02]  /*1dc20*/  SHF.R.U64 R12, R12, 0x3, RZ ;  /* 0x000000030c0c7819 */ /* 0x000fe400000012ff */
[----:B------:R-:W-:Y:S01]  /*1dc30*/  LEA.HI.X R11, R4, UR5, R5, 0x2, P0 ;  /* 0x00000005040b7c11 */ /* 0x000fe200080f1405 */
[----:B------:R-:W-:Y:S01]  /*1dc40*/  SHFL.IDX PT, R50, R10, RZ, 0x1c1f ;  /* 0x001c1fff0a327589 */ /* 0x000fe200000e0000 */
[----:B------:R-:W-:Y:S01]  /*1dc50*/  IADD3 R29, P0, R76, 0x4000, RZ ;  /* 0x000040004c1d7810 */ /* 0x000fe20007f1e0ff */
[----:B------:R-:W-:Y:S01]  /*1dc60*/  IMAD.IADD R4, R232, 0x1, R204 ;  /* 0x00000001e8047824 */ /* 0x000fe200078e02cc */
[----:B------:R-:W-:Y:S01]  /*1dc70*/  IADD3 R37, P2, R76, 0x6000, RZ ;  /* 0x000060004c257810 */ /* 0x000fe20007f5e0ff */
[----:B------:R-:W2:Y:S01]  /*1dc80*/  SHFL.IDX PT, R51, R11, RZ, 0x1c1f ;  /* 0x001c1fff0b337589 */ /* 0x000ea200000e0000 */
        /* <DEDUP_REMOVED lines=8> */
[----:B------:R-:W3:Y:S01]  /*1dd10*/  SHFL.IDX PT, R55, R11, 0x1, 0x1c1f ;  /* 0x003c1f000b377f89 */ /* 0x000ee200000e0000 */
[----:B------:R-:W-:Y:S01]  /*1dd20*/  LOP3.LUT R28, R28, R29, RZ, 0x3c, !PT ;  /* 0x0000001d1c1c7212 */ /* 0x000fe200078e3cff */
[----:B------:R-:W-:Y:S01]  /*1dd30*/  IMAD.X R29, RZ, RZ, R77, P0 ;  /* 0x000000ffff1d7224 */ /* 0x000fe200000e064d */
[----:B------:R-:W-:Y:S02]  /*1dd40*/  SHF.R.U64 R36, R36, 0x3, RZ ;  /* 0x0000000324247819 */ /* 0x000fe400000012ff */
[----:B------:R-:W-:Y:S02]  /*1dd50*/  IADD3 R49, P0, R76, 0x9000, RZ ;  /* 0x000090004c317810 */ /* 0x000fe40007f1e0ff */
[----:B------:R-:W-:Y:S02]  /*1dd60*/  LOP3.LUT R40, R41, 0x380, RZ, 0xc0, !PT ;  /* 0x0000038029287812 */ /* 0x000fe400078ec0ff */
[----:B------:R-:W-:-:S02]  /*1dd70*/  LOP3.LUT R24, R25, 0x380, RZ, 0xc0, !PT ;  /* 0x0000038019187812 */ /* 0x000fc400078ec0ff */
[----:B------:R-:W-:Y:S02]  /*1dd80*/  LOP3.LUT R32, R33, 0x380, RZ, 0xc0, !PT ;  /* 0x0000038021207812 */ /* 0x000fe400078ec0ff */
[----:B------:R-:W-:Y:S01]  /*1dd90*/  LOP3.LUT R36, R36, R37, RZ, 0x3c, !PT ;  /* 0x0000002524247212 */ /* 0x000fe200078e3cff */
[----:B------:R-:W-:Y:S01]  /*1dda0*/  IMAD.X R37, RZ, RZ, R77, P2 ;  /* 0x000000ffff257224 */ /* 0x000fe200010e064d */
[----:B------:R-:W-:Y:S02]  /*1ddb0*/  LOP3.LUT R48, R49, 0x380, RZ, 0xc0, !PT ;  /* 0x0000038031307812 */ /* 0x000fe400078ec0ff */
[----:B------:R-:W-:Y:S02]  /*1ddc0*/  SHF.R.U64 R40, R40, 0x3, RZ ;  /* 0x0000000328287819 */ /* 0x000fe400000012ff */
[----:B------:R-:W-:Y:S02]  /*1ddd0*/  IADD3 R57, P2, R76, 0xb000, RZ ;  /* 0x0000b0004c397810 */ /* 0x000fe40007f5e0ff */
[----:B------:R-:W-:-:S02]  /*1dde0*/  SHF.R.U64 R24, R24, 0x3, RZ ;  /* 0x0000000318187819 */ /* 0x000fc400000012ff */
[----:B------:R-:W-:Y:S02]  /*1ddf0*/  SHF.R.U64 R32, R32, 0x3, RZ ;  /* 0x0000000320207819 */ /* 0x000fe400000012ff */
[----:B------:R-:W-:Y:S02]  /*1de00*/  SHF.R.U64 R48, R48, 0x3, RZ ;  /* 0x0000000330307819 */ /* 0x000fe400000012ff */
[----:B------:R-:W-:Y:S01]  /*1de10*/  LOP3.LUT R40, R40, R41, RZ, 0x3c, !PT ;  /* 0x0000002928287212 */ /* 0x000fe200078e3cff */
[--C-:B------:R-:W-:Y:S01]  /*1de20*/  IMAD.X R41, RZ, RZ, R77.reuse, P3 ;  /* 0x000000ffff297224 */ /* 0x100fe200018e064d */
[----:B------:R-:W-:Y:S02]  /*1de30*/  LOP3.LUT R56, R57, 0x380, RZ, 0xc0, !PT ;  /* 0x0000038039387812 */ /* 0x000fe400078ec0ff */
[----:B------:R-:W-:Y:S01]  /*1de40*/  LOP3.LUT R24, R24, R25, RZ, 0x3c, !PT ;  /* 0x0000001918187212 */ /* 0x000fe200078e3cff */
[--C-:B------:R-:W-:Y:S01]  /*1de50*/  IMAD.X R25, RZ, RZ, R77.reuse, P5 ;  /* 0x000000ffff197224 */ /* 0x100fe200028e064d */
[----:B------:R-:W-:Y:S01]  /*1de60*/  LOP3.LUT R32, R32, R33, RZ, 0x3c, !PT ;  /* 0x0000002120207212 */ /* 0x000fe200078e3cff */
[----:B------:R-:W-:Y:S01]  /*1de70*/  IMAD.X R33, RZ, RZ, R77, P4 ;  /* 0x000000ffff217224 */ /* 0x000fe200020e064d */
[----:B------:R-:W-:-:S02]  /*1de80*/  IADD3 R61, P3, R76, 0xc000, RZ ;  /* 0x0000c0004c3d7810 */ /* 0x000fc40007f7e0ff */
[C---:B------:R-:W-:Y:S02]  /*1de90*/  IADD3 R45, P5, R76.reuse, 0x8000, RZ ;  /* 0x000080004c2d7810 */ /* 0x040fe40007fbe0ff */
[----:B------:R-:W-:Y:S02]  /*1dea0*/  IADD3 R53, P4, R76, 0xa000, RZ ;  /* 0x0000a0004c357810 */ /* 0x000fe40007f9e0ff */
[----:B------:R-:W-:Y:S02]  /*1deb0*/  LOP3.LUT R48, R48, R49, RZ, 0x3c, !PT ;  /* 0x0000003130307212 */ /* 0x000fe400078e3cff */
[----:B------:R-:W-:Y:S02]  /*1dec0*/  SHF.R.U64 R56, R56, 0x3, RZ ;  /* 0x0000000338387819 */ /* 0x000fe400000012ff */
[----:B------:R-:W-:Y:S02]  /*1ded0*/  IADD3.X R49, RZ, R77, RZ, P0, !PT ;  /* 0x0000004dff317210 */ /* 0x000fe400007fe4ff */
[----:B------:R-:W-:-:S02]  /*1dee0*/  LOP3.LUT R60, R61, 0x380, RZ, 0xc0, !PT ;  /* 0x000003803d3c7812 */ /* 0x000fc400078ec0ff */
[----:B------:R-:W-:Y:S02]  /*1def0*/  LOP3.LUT P0, RZ, R222, 0x3, RZ, 0xc0, !PT ;  /* 0x00000003deff7812 */ /* 0x000fe4000780c0ff */
[----:B------:R-:W-:Y:S02]  /*1df00*/  LOP3.LUT R44, R45, 0x380, RZ, 0xc0, !PT ;  /* 0x000003802d2c7812 */ /* 0x000fe400078ec0ff */
[----:B------:R-:W-:Y:S02]  /*1df10*/  LOP3.LUT R52, R53, 0x380, RZ, 0xc0, !PT ;  /* 0x0000038035347812 */ /* 0x000fe400078ec0ff */
[----:B------:R-:W-:Y:S02]  /*1df20*/  LOP3.LUT R8, R7, 0x380, RZ, 0xc0, !PT ;  /* 0x0000038007087812 */ /* 0x000fe400078ec0ff */
[----:B------:R-:W-:Y:S01]  /*1df30*/  LOP3.LUT R56, R56, R57, RZ, 0x3c, !PT ;  /* 0x0000003938387212 */ /* 0x000fe200078e3cff */
[----:B------:R-:W-:Y:S01]  /*1df40*/  IMAD.X R57, RZ, RZ, R77, P2 ;  /* 0x000000ffff397224 */ /* 0x000fe200010e064d */
[----:B------:R-:W-:-:S02]  /*1df50*/  SHF.R.U64 R60, R60, 0x3, RZ ;  /* 0x000000033c3c7819 */ /* 0x000fc400000012ff */
[C---:B------:R-:W-:Y:S01]  /*1df60*/  ISETP.GE.OR P2, PT, R4.reuse, R81, P0 ;  /* 0x000000510400720c */ /* 0x040fe20000746670 */
[----:B------:R-:W-:Y:S01]  /*1df70*/  VIADD R4, R4, 0x8 ;  /* 0x0000000804047836 */ /* 0x000fe20000000000 */
        /* <DEDUP_REMOVED lines=8> */
[----:B------:R-:W-:Y:S01]  /*1e000*/  IMAD.X R53, RZ, RZ, R77, P4 ;  /* 0x000000ffff357224 */ /* 0x000fe200020e064d */
[----:B------:R-:W-:Y:S01]  /*1e010*/  LOP3.LUT R8, R8, R7, RZ, 0x3c, !PT ;  /* 0x0000000708087212 */ /* 0x000fe200078e3cff */
[----:B------:R-:W-:Y:S01]  /*1e020*/  IMAD R21, R21, UR4, RZ ;  /* 0x0000000415157c24 */ /* 0x000fe2000f8e02ff */
[----:B------:R-:W-:Y:S01]  /*1e030*/  IADD3 R5, P3, R76, 0xf000, RZ ;  /* 0x0000f0004c057810 */ /* 0x000fe20007f7e0ff */
[----:B--2---:R0:W-:Y:S01]  /*1e040*/  @!P2 ST.E desc[UR46][R50.64], R0 ;  /* 0x000000003200a985 */ /* 0x0041e2000c10192e */
[----:B------:R-:W-:-:S02]  /*1e050*/  ISETP.GE.OR P0, PT, R4, R81, P0 ;  /* 0x000000510400720c */ /* 0x000fc40000706670 */
[C---:B------:R-:W-:Y:S01]  /*1e060*/  IADD3 R65, P5, R76.reuse, 0xd000, RZ ;  /* 0x0000d0004c417810 */ /* 0x040fe20007fbe0ff */
[----:B------:R-:W-:Y:S01]  /*1e070*/  IMAD.X R73, RZ, RZ, R77, P3 ;  /* 0x000000ffff497224 */ /* 0x000fe200018e064d */
[C---:B------:R-:W-:Y:S02]  /*1e080*/  IADD3 R69, P4, R76.reuse, 0xe000, RZ ;  /* 0x0000e0004c457810 */ /* 0x040fe40007f9e0ff */
[----:B------:R-:W-:Y:S02]  /*1e090*/  LOP3.LUT R7, R76, 0x380, RZ, 0xc0, !PT ;  /* 0x000003804c077812 */ /* 0x000fe400078ec0ff */
[----:B------:R-:W-:Y:S02]  /*1e0a0*/  LOP3.LUT R4, R5, 0x380, RZ, 0xc0, !PT ;  /* 0x0000038005047812 */ /* 0x000fe400078ec0ff */
[----:B------:R-:W-:Y:S02]  /*1e0b0*/  LOP3.LUT R64, R65, 0x380, RZ, 0xc0, !PT ;  /* 0x0000038041407812 */ /* 0x000fe400078ec0ff */
[----:B------:R-:W-:Y:S01]  /*1e0c0*/  LOP3.LUT R68, R69, 0x380, RZ, 0xc0, !PT ;  /* 0x0000038045447812 */ /* 0x000fe200078ec0ff */
[----:B---3--:R2:W-:Y:S01]  /*1e0d0*/  @!P0 ST.E desc[UR46][R54.64], R2 ;  /* 0x0000000236008985 */ /* 0x0085e2000c10192e */
[----:B------:R-:W-:-:S02]  /*1e0e0*/  SHF.R.U64 R7, R7, 0x3, RZ ;  /* 0x0000000307077819 */ /* 0x000fc400000012ff */
[----:B------:R-:W-:Y:S01]  /*1e0f0*/  SHF.R.U64 R4, R4, 0x3, RZ ;  /* 0x0000000304047819 */ /* 0x000fe200000012ff */
[----:B------:R-:W5:Y:S01]  /*1e100*/  LD.E.128 R8, desc[UR46][R8.64] ;  /* 0x0000002e08087980 */ /* 0x000f62000c101d00 */
[----:B------:R-:W-:Y:S02]  /*1e110*/  SHF.R.U64 R64, R64, 0x3, RZ ;  /* 0x0000000340407819 */ /* 0x000fe400000012ff */
[----:B------:R-:W-:Y:S01]  /*1e120*/  SHF.R.U64 R68, R68, 0x3, RZ ;  /* 0x0000000344447819 */ /* 0x000fe200000012ff */
[----:B------:R-:W5:Y:S01]  /*1e130*/  LD.E.128 R12, desc[UR46][R12.64] ;  /* 0x0000002e0c0c7980 */ /* 0x000f62000c101d00 */
[----:B------:R-:W-:Y:S02]  /*1e140*/  LOP3.LUT R76, R7, R76, RZ, 0x3c, !PT ;  /* 0x0000004c074c7212 */ /* 0x000fe400078e3cff */
[----:B------:R-:W-:Y:S01]  /*1e150*/  LOP3.LUT R64, R64, R65, RZ, 0x3c, !PT ;  /* 0x0000004140407212 */ /* 0x000fe200078e3cff */
[--C-:B------:R-:W-:Y:S01]  /*1e160*/  IMAD.X R65, RZ, RZ, R77.reuse, P5 ;  /* 0x000000ffff417224 */ /* 0x100fe200028e064d */
[----:B------:R-:W-:Y:S01]  /*1e170*/  LOP3.LUT R68, R68, R69, RZ, 0x3c, !PT ;  /* 0x0000004544447212 */ /* 0x000fe200078e3cff */
[----:B------:R-:W-:Y:S01]  /*1e180*/  IMAD.X R69, RZ, RZ, R77, P4 ;  /* 0x000000ffff457224 */ /* 0x000fe200020e064d */
[----:B------:R-:W-:Y:S01]  /*1e190*/  LOP3.LUT R72, R4, R5, RZ, 0x3c, !PT ;  /* 0x0000000504487212 */ /* 0x000fe200078e3cff */
[----:B------:R-:W5:Y:S04]  /*1e1a0*/  LD.E.128 R24, desc[UR46][R24.64] ;  /* 0x0000002e18187980 */ /* 0x000f68000c101d00 */
[----:B------:R3:W5:Y:S04]  /*1e1b0*/  LD.E.128 R4, desc[UR46][R76.64] ;  /* 0x0000002e4c047980 */ /* 0x000768000c101d00 */
[----:B------:R-:W5:Y:S04]  /*1e1c0*/  LD.E.128 R28, desc[UR46][R28.64] ;  /* 0x0000002e1c1c7980 */ /* 0x000f68000c101d00 */
[----:B------:R-:W5:Y:S01]  /*1e1d0*/  LD.E.128 R32, desc[UR46][R32.64] ;  /* 0x0000002e20207980 */ /* 0x000f62000c101d00 */
[----:B---3--:R-:W-:-:S02]  /*1e1e0*/  IMAD R77, R20, UR5, R21 ;  /* 0x00000005144d7c24 */ /* 0x008fc4000f8e0215 */
[----:B------:R-:W-:Y:S01]  /*1e1f0*/  IMAD.WIDE.U32 R20, R20, UR4, RZ ;  /* 0x0000000414147c25 */ /* 0x000fe2000f8e00ff */
[----:B------:R-:W-:Y:S01]  /*1e200*/  ULDC.64 UR4, c[0x0][0xae8] ;  /* 0x0002ba0000047ab9 */ /* 0x000fe20000000a00 */
[----:B------:R-:W5:Y:S03]  /*1e210*/  LD.E.128 R36, desc[UR46][R36.64] ;  /* 0x0000002e24247980 */ /* 0x000f66000c101d00 */
[----:B------:R-:W-:Y:S01]  /*1e220*/  IADD3 R21, R21, R77, RZ ;  /* 0x0000004d15157210 */ /* 0x000fe20007ffe0ff */
[----:B------:R-:W-:Y:S01]  /*1e230*/  IMAD R77, R215, 0x20, R17 ;  /* 0x00000020d74d7824 */ /* 0x000fe200078e0211 */
[----:B------:R-:W5:Y:S03]  /*1e240*/  LD.E.128 R40, desc[UR46][R40.64] ;  /* 0x0000002e28287980 */ /* 0x000f66000c101d00 */
[----:B------:R-:W-:Y:S01]  /*1e250*/  IMAD.IADD R76, R204, 0x1, R77 ;  /* 0x00000001cc4c7824 */ /* 0x000fe200078e024d */
[----:B------:R-:W5:Y:S01]  /*1e260*/  LD.E.128 R44, desc[UR46][R44.64] ;  /* 0x0000002e2c2c7980 */ /* 0x000f62000c101d00 */
[----:B------:R-:W-:-:S02]  /*1e270*/  IMAD R83, R80, UR4, RZ ;  /* 0x0000000450537c24 */ /* 0x000fc4000f8e02ff */
[----:B0-----:R-:W-:Y:S01]  /*1e280*/  @P1 IMAD.HI.U32 R0, R76, R85, RZ ;  /* 0x000000554c001227 */ /* 0x001fe200078e00ff */
[----:B------:R-:W5:Y:S03]  /*1e290*/  LD.E.128 R48, desc[UR46][R48.64] ;  /* 0x0000002e30307980 */ /* 0x000f66000c101d00 */
[C---:B------:R-:W-:Y:S01]  /*1e2a0*/  IMAD R83, R216.reuse, UR5, R83 ;  /* 0x00000005d8537c24 */ /* 0x040fe2000f8e0253 */
[----:B--2---:R-:W5:Y:S01]  /*1e2b0*/  LD.E.128 R52, desc[UR46][R52.64] ;  /* 0x0000002e34347980 */ /* 0x004f62000c101d00 */
[----:B------:R-:W-:Y:S01]  /*1e2c0*/  IMAD.WIDE.U32 R20, R216, UR4, R20 ;  /* 0x00000004d8147c25 */ /* 0x000fe2000f8e0014 */
[----:B------:R-:W-:Y:S02]  /*1e2d0*/  ULDC.64 UR4, c[0x0][0xaf0] ;  /* 0x0002bc0000047ab9 */ /* 0x000fe40000000a00 */
[----:B------:R-:W5:Y:S01]  /*1e2e0*/  LD.E.128 R56, desc[UR46][R56.64] ;  /* 0x0000002e38387980 */ /* 0x000f62000c101d00 */
[----:B------:R-:W-:Y:S01]  /*1e2f0*/  IMAD.MOV.U32 R77, RZ, RZ, R76 ;  /* 0x000000ffff4d7224 */ /* 0x000fe200078e004c */
[----:B-1----:R-:W-:Y:S01]  /*1e300*/  @P1 SHF.R.U32.HI R77, RZ, R87, R0 ;  /* 0x00000057ff4d1219 */ /* 0x002fe20000011600 */
[----:B------:R-:W-:Y:S01]  /*1e310*/  IMAD.IADD R21, R21, 0x1, R83 ;  /* 0x0000000115157824 */ /* 0x000fe200078e0253 */
[----:B------:R-:W5:Y:S01]  /*1e320*/  LD.E.128 R60, desc[UR46][R60.64] ;  /* 0x0000002e3c3c7980 */ /* 0x000f62000c101d00 */
[----:B------:R-:W-:Y:S01]  /*1e330*/  IMAD R78, R78, UR4, RZ ;  /* 0x000000044e4e7c24 */ /* 0x000fe2000f8e02ff */
[--C-:B------:R-:W-:Y:S01]  /*1e340*/  SHF.R.S32.HI R0, RZ, 0x1f, R77.reuse ;  /* 0x0000001fff007819 */ /* 0x100fe2000001144d */
[----:B------:R-:W-:Y:S01]  /*1e350*/  IMAD.MOV R2, RZ, RZ, -R77 ;  /* 0x000000ffff027224 */ /* 0x000fe200078e0a4d */
[----:B------:R-:W5:Y:S01]  /*1e360*/  LD.E.128 R64, desc[UR46][R64.64] ;  /* 0x0000002e40407980 */ /* 0x000f62000c101d00 */
[----:B------:R-:W-:-:S02]  /*1e370*/  IMAD R83, R79, UR5, R78 ;  /* 0x000000054f537c24 */ /* 0x000fc4000f8e024e */
[----:B------:R-:W-:Y:S01]  /*1e380*/  IMAD.WIDE.U32 R20, R79, UR4, R20 ;  /* 0x000000044f147c25 */ /* 0x000fe2000f8e0014 */
[----:B------:R-:W-:Y:S01]  /*1e390*/  ULDC.64 UR4, c[0x0][0xae0] ;  /* 0x0002b80000047ab9 */ /* 0x000fe20000000a00 */
[----:B------:R-:W5:Y:S02]  /*1e3a0*/  LD.E.128 R68, desc[UR46][R68.64] ;  /* 0x0000002e44447980 */ /* 0x000f64000c101d00 */
[----:B------:R-:W-:Y:S02]  /*1e3b0*/  IMAD R0, R0, UR4, RZ ;  /* 0x0000000400007c24 */ /* 0x000fe4000f8e02ff */
[----:B------:R-:W-:Y:S01]  /*1e3c0*/  IMAD R79, R3, R2, R76 ;  /* 0x00000002034f7224 */ /* 0x000fe200078e024c */
[----:B------:R-:W5:Y:S01]  /*1e3d0*/  LD.E.128 R72, desc[UR46][R72.64] ;  /* 0x0000002e48487980 */ /* 0x000f62000c101d00 */
[----:B------:R-:W-:Y:S02]  /*1e3e0*/  IMAD.IADD R21, R21, 0x1, R83 ;  /* 0x0000000115157824 */ /* 0x000fe400078e0253 */
[C---:B------:R-:W-:Y:S01]  /*1e3f0*/  IMAD R83, R77.reuse, UR5, R0 ;  /* 0x000000054d537c24 */ /* 0x040fe2000f8e0200 */
[----:B------:R-:W-:Y:S01]  /*1e400*/  @!PT LDS RZ, [RZ] ;  /* 0x00000000fffff984 */ /* 0x000fe20000000800 */
[----:B------:R-:W-:Y:S01]  /*1e410*/  @!PT LDS RZ, [RZ] ;  /* 0x00000000fffff984 */ /* 0x000fe20000000800 */
[----:B------:R-:W-:Y:S01]  /*1e420*/  @!PT LDS RZ, [RZ] ;  /* 0x00000000fffff984 */ /* 0x000fe20000000800 */
[----:B------:R-:W-:Y:S01]  /*1e430*/  @!PT LDS RZ, [RZ] ;  /* 0x00000000fffff984 */ /* 0x000fe20000000800 */
[----:B------:R0:W-:Y:S06]  /*1e440*/  MEMBAR.ALL.CTA ;  /* 0x0000000000007992 */ /* 0x0001ec0000008000 */
[----:B0-----:R-:W0:Y:S01]  /*1e450*/  FENCE.VIEW.ASYNC.S ;  /* 0x00000000000073c6 */ /* 0x001e220000000000 */
[----:B------:R-:W-:Y:S01]  /*1e460*/  SHF.R.S32.HI R0, RZ, 0x1f, R79 ;  /* 0x0000001fff007819 */ /* 0x000fe2000001144f */
[----:B------:R-:W-:Y:S01]  /*1e470*/  IMAD.WIDE.U32 R2, R77, UR4, R20 ;  /* 0x000000044d027c25 */ /* 0x000fe2000f8e0014 */
[----:B------:R-:W-:-:S03]  /*1e480*/  ULDC.64 UR4, c[0x0][0xad8] ;  /* 0x0002b60000047ab9 */ /* 0x000fc60000000a00 */
[----:B------:R-:W-:Y:S02]  /*1e490*/  IMAD.IADD R204, R17, 0x1, R204 ;  /* 0x0000000111cc7824 */ /* 0x000fe400078e02cc */
[----:B------:R-:W-:Y:S02]  /*1e4a0*/  IMAD.IADD R3, R3, 0x1, R83 ;  /* 0x0000000103037824 */ /* 0x000fe400078e0253 */
[----:B------:R-:W-:Y:S01]  /*1e4b0*/  IMAD R20, R0, UR4, RZ ;  /* 0x0000000400147c24 */ /* 0x000fe2000f8e02ff */
[C---:B------:R-:W-:Y:S01]  /*1e4c0*/  IADD3 R0, R204.reuse, 0x20, RZ ;  /* 0x00000020cc007810 */ /* 0x040fe20007ffe0ff */
[----:B------:R-:W-:Y:S01]  /*1e4d0*/  IMAD.WIDE.U32 R2, R79, UR4, R2 ;  /* 0x000000044f027c25 */ /* 0x000fe2000f8e0002 */
[----:B------:R-:W-:-:S03]  /*1e4e0*/  ISETP.GE.AND P2, PT, R204, R81, PT ;  /* 0x00000051cc00720c */ /* 0x000fc60003f46270 */
[----:B------:R-:W-:Y:S01]  /*1e4f0*/  IMAD R21, R79, UR5, R20 ;  /* 0x000000054f157c24 */ /* 0x000fe2000f8e0214 */
[----:B------:R-:W-:Y:S01]  /*1e500*/  ULDC.64 UR4, c[0x0][0xa80] ;  /* 0x0002a00000047ab9 */ /* 0x000fe20000000a00 */
[----:B------:R-:W-:Y:S01]  /*1e510*/  ISETP.GE.AND P1, PT, R0, R81, PT ;  /* 0x000000510000720c */ /* 0x000fe20003f26270 */
[----:B------:R-:W-:Y:S01]  /*1e520*/  VIADD R0, R16, 0x28420 ;  /* 0x0002842010007836 */ /* 0x000fe20000000000 */
[----:B------:R-:W-:Y:S01]  /*1e530*/  LEA R80, P3, R2, UR4, 0x1 ;  /* 0x0000000402507c11 */ /* 0x000fe2000f8608ff */
[----:B------:R-:W-:-:S03]  /*1e540*/  IMAD.IADD R3, R3, 0x1, R21 ;  /* 0x0000000103037824 */ /* 0x000fc600078e0215 */
[----:B------:R-:W-:Y:S02]  /*1e550*/  PRMT R0, RZ, 0x654, R0 ;  /* 0x00000654ff007816 */ /* 0x000fe40000000000 */
[----:B------:R-:W-:Y:S01]  /*1e560*/  LEA.HI.X R82, R2, UR5, R3, 0x1, P3 ;  /* 0x0000000502527c11 */ /* 0x000fe200098f0c03 */
        /* <DEDUP_REMOVED lines=24> */
.L_x_1558:
[----:B------:R-:W-:Y:S05]  /*1e6f0*/  BSYNC B1 ;  /* 0x0000000000017941 */ /* 0x000fea0003800000 */
.L_x_1557:
[----:B---3--:R3:W4:Y:S01]  /*1e700*/  SHFL.IDX PT, R21, R82, 0x1, 0x181f ;  /* 0x00381f0052157f89 */ /* 0x00872200000e0000 */
        /* <DEDUP_REMOVED lines=8> */
[----:B0-----:R-:W-:-:S04]  /*1e790*/  @!P4 LEA R2, P5, R18, R20, 0x1 ;  /* 0x000000141202c211 */ /* 0x001fc800078a08ff */
        /* <DEDUP_REMOVED lines=11> */
.L_x_1560:
[----:B------:R-:W-:Y:S05]  /*1e850*/  BSYNC B1 ;  /* 0x0000000000017941 */ /* 0x000fea0003800000 */
.L_x_1559:
[----:B0----5:R0:W0:Y:S01]  /*1e860*/  SHFL.IDX PT, R9, R82, 0x2, 0x181f ;  /* 0x00581f0052097f89 */ /* 0x02102200000e0000 */
        /* <DEDUP_REMOVED lines=9> */
[-C--:B------:R-:W-:Y:S02]  /*1e900*/  @!P2 LEA R4, P4, R194, R8.reuse, 0x1 ;  /* 0x00000008c204a211 */ /* 0x080fe400078808ff */
[-C--:B------:R-:W-:Y:S02]  /*1e910*/  @!P3 LEA.HI.X R3, R18, R9.reuse, R19, 0x1, P5 ;  /* 0x000000091203b211 */ /* 0x080fe400028f0c13 */
[-C--:B------:R-:W-:Y:S02]  /*1e920*/  @!P1 LEA R6, P5, R207, R8.reuse, 0x1 ;  /* 0x00000008cf069211 */ /* 0x080fe400078a08ff */
        /* <DEDUP_REMOVED lines=8> */
.L_x_1562:
[----:B------:R-:W-:Y:S05]  /*1e9b0*/  BSYNC B1 ;  /* 0x0000000000017941 */ /* 0x000fea0003800000 */
.L_x_1561:
[----:B------:R-:W-:Y:S01]  /*1e9c0*/  VIADD R0, R204, 0x60 ;  /* 0x00000060cc007836 */ /* 0x000fe20000000000 */
[----:B0-----:R0:W0:Y:S04]  /*1e9d0*/  SHFL.IDX PT, R9, R82, 0x3, 0x181f ;  /* 0x00781f0052097f89 */ /* 0x00102800000e0000 */
[----:B------:R-:W-:Y:S01]  /*1e9e0*/  ISETP.GE.AND P0, PT, R0, R81, PT ;  /* 0x000000510000720c */ /* 0x000fe20003f06270 */
[----:B---3--:R-:W3:-:S12]  /*1e9f0*/  SHFL.IDX PT, R80, R80, 0x3, 0x181f ;  /* 0x00781f0050507f89 */ /* 0x008ed800000e0000 */
[----:B------:R-:W-:Y:S05]  /*1ea00*/  @P0 BRA `(.L_x_1563) ;  /* 0x0000000c00a40947 */ /* 0x000fea0003800000 */
[----:B------:R-:W-:Y:S02]  /*1ea10*/  ULDC UR4, c[0x0][0xac8] ;  /* 0x0002b20000047ab9 */ /* 0x000fe40000000800 */
[----:B------:R-:W-:Y:S02]  /*1ea20*/  ISETP.GE.AND P3, PT, R18, UR4, PT ;  /* 0x0000000412007c0c */ /* 0x000fe4000bf66270 */
[----:B------:R-:W-:Y:S02]  /*1ea30*/  ISETP.GE.AND P4, PT, R194, UR4, PT ;  /* 0x00000004c2007c0c */ /* 0x000fe4000bf86270 */
[----:B------:R-:W-:-:S09]  /*1ea40*/  ISETP.GE.AND P5, PT, R207, UR4, PT ;  /* 0x00000004cf007c0c */ /* 0x000fd2000bfa6270 */
[-C--:B---3--:R-:W-:Y:S02]  /*1ea50*/  @!P3 LEA R2, P0, R18, R80.reuse, 0x1 ;  /* 0x000000501202b211 */ /* 0x088fe400078008ff */
[-C--:B------:R-:W-:Y:S02]  /*1ea60*/  @!P4 LEA R4, P1, R194, R80.reuse, 0x1 ;  /* 0x00000050c204c211 */ /* 0x080fe400078208ff */
[C---:B------:R-:W-:Y:S02]  /*1ea70*/  @!P5 LEA R6, P2, R207.reuse, R80, 0x1 ;  /* 0x00000050cf06d211 */ /* 0x040fe400078408ff */
        /* <DEDUP_REMOVED lines=12> */
.L_x_1554:
[----:B------:R-:W-:Y:S01]  /*1eb40*/  ULDC.64 UR4, c[0x0][0xc00] ;  /* 0x0003000000047ab9 */ /* 0x000fe20000000a00 */
[----:B------:R-:W2:Y:S01]  /*1eb50*/  LDC.64 R2, c[0x0][0xc00] ;  /* 0x00030000ff027b82 */ /* 0x000ea20000000a00 */
[----:B------:R-:W-:Y:S01]  /*1eb60*/  ISETP.NE.U32.AND P0, PT, RZ, UR4, PT ;  /* 0x00000004ff007c0c */ /* 0x000fe2000bf05070 */
[----:B------:R-:W-:-:S03]  /*1eb70*/  IMAD.MOV.U32 R0, RZ, RZ, RZ ;  /* 0x000000ffff007224 */ /* 0x000fc600078e00ff */
[----:B------:R-:W-:Y:S01]  /*1eb80*/  ISETP.NE.AND.EX P0, PT, RZ, UR5, PT, P0 ;  /* 0x00000005ff007c0c */ /* 0x000fe2000bf05300 */
[----:B------:R-:W-:Y:S02]  /*1eb90*/  ULDC.64 UR4, c[0x0][0xc08] ;  /* 0x0003020000047ab9 */ /* 0x000fe40000000a00 */
[----:B------:R-:W-:Y:S01]  /*1eba0*/  ISETP.NE.U32.AND P1, PT, RZ, UR4, PT ;  /* 0x00000004ff007c0c */ /* 0x000fe2000bf25070 */
[----:B------:R-:W3:Y:S03]  /*1ebb0*/  LDC R25, c[0x0][0xbe8] ;  /* 0x0002fa00ff197b82 */ /* 0x000ee60000000800 */
[----:B------:R-:W-:Y:S01]  /*1ebc0*/  ISETP.NE.AND.EX P1, PT, RZ, UR5, PT, P1 ;  /* 0x00000005ff007c0c */ /* 0x000fe2000bf25310 */
[----:B--2---:R-:W-:-:S12]  /*1ebd0*/  IMAD.WIDE R2, R217, 0x4, R2 ;  /* 0x00000004d9027825 */ /* 0x004fd800078e0202 */
[----:B------:R-:W2:Y:S01]  /*1ebe0*/  @P1 LDC.64 R4, c[0x0][0xc08] ;  /* 0x00030200ff041b82 */ /* 0x000ea20000000a00 */
[----:B------:R-:W-:Y:S02]  /*1ebf0*/  ULDC UR4, c[0x0][0xa88] ;  /* 0x0002a20000047ab9 */ /* 0x000fe40000000800 */
[----:B------:R-:W-:Y:S01]  /*1ec00*/  IMAD.U32 R6, RZ, RZ, UR4 ;  /* 0x00000004ff067e24 */ /* 0x000fe2000f8e00ff */
[----:B------:R4:W5:Y:S01]  /*1ec10*/  @P0 LDG.E R0, desc[UR46][R2.64] ;  /* 0x0000002e02000981 */ /* 0x000962000c1e1900 */
[----:B------:R-:W0:Y:S01]  /*1ec20*/  S2R R7, SR_TID.X ;  /* 0x0000000000077919 */ /* 0x000e220000002100 */
[----:B--2---:R-:W-:-:S05]  /*1ec30*/  @P1 IMAD.WIDE R4, R217, 0x4, R4 ;  /* 0x00000004d9041825 */ /* 0x004fca00078e0204 */
[----:B------:R4:W5:Y:S01]  /*1ec40*/  @P1 LDG.E R6, desc[UR46][R4.64] ;  /* 0x0000002e04061981 */ /* 0x000962000c1e1900 */
[----:B---3--:R-:W-:Y:S01]  /*1ec50*/  ISETP.NE.AND P2, PT, R25, 0x1, PT ;  /* 0x000000011900780c */ /* 0x008fe20003f45270 */
[----:B0-----:R-:W-:-:S12]  /*1ec60*/  VIADD R7, R7, 0xffffff80 ;  /* 0xffffff8007077836 */ /* 0x001fd80000000000 */
[----:B------:R-:W0:Y:S01]  /*1ec70*/  @P2 LDC R14, c[0x0][0xbec] ;  /* 0x0002fb00ff0e2b82 */ /* 0x000e220000000800 */
[----:B------:R-:W-:Y:S02]  /*1ec80*/  ISETP.GE.AND P3, PT, R7, 0x80, PT ;  /* 0x000000800700780c */ /* 0x000fe40003f66270 */
[----:B------:R-:W-:-:S05]  /*1ec90*/  SHF.R.S32.HI R7, RZ, 0x1f, R217 ;  /* 0x0000001fff077819 */ /* 0x000fca00000114d9 */
[----:B------:R-:W2:Y:S01]  /*1eca0*/  @P2 LDC R27, c[0x0][0xbf0] ;  /* 0x0002fc00ff1b2b82 */ /* 0x000ea20000000800 */
[----:B----4-:R-:W-:Y:S05]  /*1ecb0*/  @P1 BRA `(.L_x_1564) ;  /* 0x0000000000101947 */ /* 0x010fea0003800000 */
[----:B------:R-:W-:Y:S05]  /*1ecc0*/  @!P0 BRA `(.L_x_1564) ;  /* 0x00000000000c8947 */ /* 0x000fea0003800000 */
[----:B------:R-:W3:Y:S04]  /*1ecd0*/  LDG.E R5, desc[UR46][R2.64] ;  /* 0x0000002e02057981 */ /* 0x000ee8000c1e1900 */
[----:B-----5:R-:W3:Y:S02]  /*1ece0*/  LDG.E R6, desc[UR46][R2.64+0x4] ;  /* 0x0000042e02067981 */ /* 0x020ee4000c1e1900 */
[----:B---3--:R-:W-:-:S07]  /*1ecf0*/  IMAD.IADD R6, R6, 0x1, -R5 ;  /* 0x0000000106067824 */ /* 0x008fce00078e0a05 */
.L_x_1564:
[----:B------:R-:W-:Y:S01]  /*1ed00*/  BSSY B1, `(.L_x_1565) ;  /* 0x000002d000017945 */ /* 0x000fe20003800000 */
[----:B------:R-:W-:Y:S02]  /*1ed10*/  SHF.R.S32.HI R10, RZ, 0x1f, R216 ;  /* 0x0000001fff0a7819 */ /* 0x000fe400000114d8 */
[----:B------:R-:W-:Y:S02]  /*1ed20*/  SEL R13, R217, RZ, !P0 ;  /* 0x000000ffd90d7207 */ /* 0x000fe40004000000 */
[----:B------:R-:W-:Y:S02]  /*1ed30*/  SEL R12, R7, RZ, !P0 ;  /* 0x000000ff070c7207 */ /* 0x000fe40004000000 */
[----:B-----5:R-:W-:Y:S01]  /*1ed40*/  SHF.R.S32.HI R11, RZ, 0x1f, R0 ;  /* 0x0000001fff0b7819 */ /* 0x020fe20000011400 */
[----:B------:R-:W-:Y:S06]  /*1ed50*/  @P3 BRA `(.L_x_1566) ;  /* 0x00000000009c3947 */ /* 0x000fec0003800000 */
[----:B------:R-:W3:Y:S01]  /*1ed60*/  S2R R3, SR_TID.X ;  /* 0x0000000000037919 */ /* 0x000ee20000002100 */
[----:B------:R-:W4:Y:S02]  /*1ed70*/  LDC R9, c[0x0][0xbe8] ;  /* 0x0002fa00ff097b82 */ /* 0x000f240000000800 */
[----:B----4-:R-:W-:Y:S01]  /*1ed80*/  IMAD R2, R6, R9, RZ ;  /* 0x0000000906027224 */ /* 0x010fe200078e02ff */
[----:B---3--:R-:W-:-:S04]  /*1ed90*/  IADD3 R8, R204, -0x80, R3 ;  /* 0xffffff80cc087810 */ /* 0x008fc80007ffe003 */
[----:B------:R-:W-:-:S13]  /*1eda0*/  ISETP.GE.AND P0, PT, R8, R2, PT ;  /* 0x000000020800720c */ /* 0x000fda0003f06270 */
[----:B------:R-:W-:Y:S05]  /*1edb0*/  @P0 BRA `(.L_x_1566) ;  /* 0x0000000000840947 */ /* 0x000fea0003800000 */
[----:B------:R-:W-:Y:S01]  /*1edc0*/  ISETP.NE.AND P0, PT, R9, 0x1, PT ;  /* 0x000000010900780c */ /* 0x000fe20003f05270 */
[----:B------:R-:W-:Y:S01]  /*1edd0*/  ULDC.64 UR4, c[0x0][0xb90] ;  /* 0x0002e40000047ab9 */ /* 0x000fe20000000a00 */
[----:B------:R-:W-:Y:S01]  /*1ede0*/  IMAD.MOV.U32 R2, RZ, RZ, R0 ;  /* 0x000000ffff027224 */ /* 0x000fe200078e0000 */
[----:B------:R-:W-:Y:S01]  /*1edf0*/  MOV R5, R8 ;  /* 0x0000000800057202 */ /* 0x000fe20000000f00 */
[----:B------:R-:W-:Y:S02]  /*1ee00*/  IMAD R7, R10, UR4, RZ ;  /* 0x000000040a077c24 */ /* 0x000fe4000f8e02ff */
[----:B------:R-:W-:Y:S02]  /*1ee10*/  IMAD.MOV.U32 R3, RZ, RZ, R11 ;  /* 0x000000ffff037224 */ /* 0x000fe400078e000b */
[C---:B------:R-:W-:Y:S02]  /*1ee20*/  IMAD R7, R216.reuse, UR5, R7 ;  /* 0x00000005d8077c24 */ /* 0x040fe4000f8e0207 */
[----:B------:R-:W-:Y:S01]  /*1ee30*/  IMAD.WIDE.U32 R2, R216, UR4, R2 ;  /* 0x00000004d8027c25 */ /* 0x000fe2000f8e0002 */
[----:B------:R-:W-:-:S02]  /*1ee40*/  ULDC.64 UR4, c[0x0][0xb98] ;  /* 0x0002e60000047ab9 */ /* 0x000fc40000000a00 */
[----:B------:R-:W3:Y:S01]  /*1ee50*/  @P0 LDC R15, c[0x0][0xbec] ;  /* 0x0002fb00ff0f0b82 */ /* 0x000ee20000000800 */
[----:B------:R-:W-:Y:S02]  /*1ee60*/  IMAD.IADD R3, R3, 0x1, R7 ;  /* 0x0000000103037824 */ /* 0x000fe400078e0207 */
[----:B------:R-:W-:-:S05]  /*1ee70*/  IMAD.WIDE.U32 R2, R13, UR4, R2 ;  /* 0x000000040d027c25 */ /* 0x000fca000f8e0002 */
[----:B------:R-:W4:Y:S01]  /*1ee80*/  @P0 LDC R21, c[0x0][0xbf0] ;  /* 0x0002fc00ff150b82 */ /* 0x000f220000000800 */
[----:B---3--:R-:W-:-:S05]  /*1ee90*/  @P0 IMAD.HI.U32 R4, R8, R15, RZ ;  /* 0x0000000f08040227 */ /* 0x008fca00078e00ff */
[----:B----4-:R-:W-:Y:S01]  /*1eea0*/  @P0 SHF.R.U32.HI R5, RZ, R21, R4 ;  /* 0x00000015ff050219 */ /* 0x010fe20000011604 */
        /* <DEDUP_REMOVED lines=18> */
.L_x_1566:
[----:B------:R-:W-:Y:S05]  /*1efd0*/  BSYNC B1 ;  /* 0x0000000000017941 */ /* 0x000fea0003800000 */
.L_x_1565:
[----:B------:R-:W-:Y:S01]  /*1efe0*/  ULDC.64 UR4, c[0x0][0xaa0] ;  /* 0x0002a80000047ab9 */ /* 0x000fe20000000a00 */
[----:B------:R-:W-:Y:S02]  /*1eff0*/  IMAD R7, R215, 0x20, R17 ;  /* 0x00000020d7077824 */ /* 0x000fe400078e0211 */
[----:B---3--:R-:W-:-:S03]  /*1f000*/  IMAD R3, R11, UR4, RZ ;  /* 0x000000040b037c24 */ /* 0x008fc6000f8e02ff */
[----:B------:R-:W-:Y:S01]  /*1f010*/  IADD3 R9, R204, R7, RZ ;  /* 0x00000007cc097210 */ /* 0x000fe20007ffe0ff */
[C---:B------:R-:W-:Y:S02]  /*1f020*/  IMAD R5, R0.reuse, UR5, R3 ;  /* 0x0000000500057c24 */ /* 0x040fe4000f8e0203 */
[----:B------:R-:W-:Y:S01]  /*1f030*/  IMAD.WIDE.U32 R2, R0, UR4, RZ ;  /* 0x0000000400027c25 */ /* 0x000fe2000f8e00ff */
[----:B------:R-:W-:-:S03]  /*1f040*/  ULDC.64 UR4, c[0x0][0xae8] ;  /* 0x0002ba0000047ab9 */ /* 0x000fc60000000a00 */
[----:B------:R-:W-:Y:S02]  /*1f050*/  IMAD.IADD R3, R3, 0x1, R5 ;  /* 0x0000000103037824 */ /* 0x000fe400078e0205 */
[----:B------:R-:W-:Y:S02]  /*1f060*/  IMAD R7, R10, UR4, RZ ;  /* 0x000000040a077c24 */ /* 0x000fe4000f8e02ff */
[----:B0-----:R-:W-:-:S04]  /*1f070*/  @P2 IMAD.HI.U32 R0, R9, R14, RZ ;  /* 0x0000000e09002227 */ /* 0x001fc800078e00ff */
[C---:B------:R-:W-:Y:S02]  /*1f080*/  IMAD R7, R216.reuse, UR5, R7 ;  /* 0x00000005d8077c24 */ /* 0x040fe4000f8e0207 */
[----:B------:R-:W-:Y:S01]  /*1f090*/  IMAD.WIDE.U32 R2, R216, UR4, R2 ;  /* 0x00000004d8027c25 */ /* 0x000fe2000f8e0002 */
[----:B------:R-:W-:-:S03]  /*1f0a0*/  ULDC.64 UR4, c[0x0][0xaf0] ;  /* 0x0002bc0000047ab9 */ /* 0x000fc60000000a00 */
[----:B------:R-:W-:Y:S01]  /*1f0b0*/  IMAD.MOV.U32 R5, RZ, RZ, R9 ;  /* 0x000000ffff057224 */ /* 0x000fe200078e0009 */
[----:B--2---:R-:W-:Y:S01]  /*1f0c0*/  @P2 SHF.R.U32.HI R5, RZ, R27, R0 ;  /* 0x0000001bff052219 */ /* 0x004fe20000011600 */
[----:B------:R-:W-:Y:S02]  /*1f0d0*/  IMAD R4, R12, UR4, RZ ;  /* 0x000000040c047c24 */ /* 0x000fe4000f8e02ff */
[----:B------:R-:W-:Y:S01]  /*1f0e0*/  IMAD.IADD R3, R3, 0x1, R7 ;  /* 0x0000000103037824 */ /* 0x000fe200078e0207 */
[----:B------:R-:W-:Y:S01]  /*1f0f0*/  SHF.R.S32.HI R0, RZ, 0x1f, R5 ;  /* 0x0000001fff007819 */ /* 0x000fe20000011405 */
[C---:B------:R-:W-:Y:S02]  /*1f100*/  IMAD R7, R13.reuse, UR5, R4 ;  /* 0x000000050d077c24 */ /* 0x040fe4000f8e0204 */
[----:B------:R-:W-:Y:S01]  /*1f110*/  IMAD.WIDE.U32 R2, R13, UR4, R2 ;  /* 0x000000040d027c25 */ /* 0x000fe2000f8e0002 */
[----:B------:R-:W-:-:S03]  /*1f120*/  ULDC.64 UR4, c[0x0][0xae0] ;  /* 0x0002b80000047ab9 */ /* 0x000fc60000000a00 */
[----:B------:R-:W-:Y:S02]  /*1f130*/  IMAD.MOV R4, RZ, RZ, -R5 ;  /* 0x000000ffff047224 */ /* 0x000fe400078e0a05 */
[----:B------:R-:W-:Y:S02]  /*1f140*/  IMAD.IADD R3, R3, 0x1, R7 ;  /* 0x0000000103037824 */ /* 0x000fe400078e0207 */
[----:B------:R-:W-:Y:S02]  /*1f150*/  IMAD R0, R0, UR4, RZ ;  /* 0x0000000400007c24 */ /* 0x000fe4000f8e02ff */
[----:B------:R-:W-:Y:S02]  /*1f160*/  IMAD R7, R25, R4, R9 ;  /* 0x0000000419077224 */ /* 0x000fe400078e0209 */
[C---:B------:R-:W-:Y:S02]  /*1f170*/  IMAD R9, R5.reuse, UR5, R0 ;  /* 0x0000000505097c24 */ /* 0x040fe4000f8e0200 */
[----:B------:R-:W-:Y:S01]  /*1f180*/  IMAD.WIDE.U32 R2, R5, UR4, R2 ;  /* 0x0000000405027c25 */ /* 0x000fe2000f8e0002 */
[----:B------:R-:W-:Y:S01]  /*1f190*/  SHF.R.S32.HI R0, RZ, 0x1f, R7 ;  /* 0x0000001fff007819 */ /* 0x000fe20000011407 */
[----:B------:R-:W-:-:S02]  /*1f1a0*/  ULDC.64 UR4, c[0x0][0xad8] ;  /* 0x0002b60000047ab9 */ /* 0x000fc40000000a00 */
[----:B------:R-:W-:Y:S02]  /*1f1b0*/  IMAD.IADD R3, R3, 0x1, R9 ;  /* 0x0000000103037824 */ /* 0x000fe400078e0209 */
[----:B------:R-:W-:Y:S02]  /*1f1c0*/  IMAD R0, R0, UR4, RZ ;  /* 0x0000000400007c24 */ /* 0x000fe4000f8e02ff */
[----:B------:R-:W-:-:S04]  /*1f1d0*/  IMAD.WIDE.U32 R2, R7, UR4, R2 ;  /* 0x0000000407027c25 */ /* 0x000fc8000f8e0002 */
[----:B------:R-:W-:Y:S01]  /*1f1e0*/  IMAD R7, R7, UR5, R0 ;  /* 0x0000000507077c24 */ /* 0x000fe2000f8e0200 */
[----:B------:R-:W-:Y:S01]  /*1f1f0*/  ULDC.64 UR4, c[0x0][0xa80] ;  /* 0x0002a00000047ab9 */ /* 0x000fe20000000a00 */
[----:B------:R-:W-:Y:S01]  /*1f200*/  IMAD.IADD R204, R17, 0x1, R204 ;  /* 0x0000000111cc7824 */ /* 0x000fe200078e02cc */
[----:B------:R-:W-:Y:S01]  /*1f210*/  LEA R0, P0, R2, UR4, 0x1 ;  /* 0x0000000402007c11 */ /* 0x000fe2000f8008ff */
[----:B------:R-:W-:Y:S01]  /*1f220*/  IMAD.IADD R3, R3, 0x1, R7 ;  /* 0x0000000103037824 */ /* 0x000fe200078e0207 */
[----:B------:R-:W-:-:S04]  /*1f230*/  UMOV UR4, 0xffffffff ;  /* 0xffffffff00047882 */ /* 0x000fc80000000000 */
[----:B------:R-:W-:Y:S01]  /*1f240*/  LEA.HI.X R2, R2, UR5, R3, 0x1, P0 ;  /* 0x0000000502027c11 */ /* 0x000fe200080f0c03 */
[----:B------:R-:W-:Y:S06]  /*1f250*/  BRA.DIV UR4, `(.L_x_1567) ;  /* 0x000000b204e47947 */ /* 0x000fec000b800000 */
[----:B------:R0:W2:Y:S04]  /*1f260*/  SHFL.IDX PT, R3, R2, RZ, 0x181f ;  /* 0x00181fff02037589 */ /* 0x0000a800000e0000 */
[----:B------:R0:W3:Y:S02]  /*1f270*/  SHFL.IDX PT, R14, R0, RZ, 0x181f ;  /* 0x00181fff000e7589 */ /* 0x0000e400000e0000 */
.L_x_1848:
        /* <DEDUP_REMOVED lines=9> */
[-C--:B---3--:R-:W-:Y:S02]  /*1f310*/  @!P3 LEA R4, P5, R18, R14.reuse, 0x1 ;  /* 0x0000000e1204b211 */ /* 0x088fe400078a08ff */
[-C--:B------:R-:W-:Y:S02]  /*1f320*/  @!P2 LEA R6, P4, R194, R14.reuse, 0x1 ;  /* 0x0000000ec206a211 */ /* 0x080fe400078808ff */
[-C--:B--2---:R-:W-:Y:S02]  /*1f330*/  @!P3 LEA.HI.X R5, R18, R3.reuse, R19, 0x1, P5 ;  /* 0x000000031205b211 */ /* 0x084fe400028f0c13 */
[-C--:B------:R-:W-:Y:S02]  /*1f340*/  @!P1 LEA R8, P5, R207, R14.reuse, 0x1 ;  /* 0x0000000ecf089211 */ /* 0x080fe400078a08ff */
        /* <DEDUP_REMOVED lines=8> */
.L_x_1569:
[----:B------:R-:W-:Y:S05]  /*1f3d0*/  BSYNC B1 ;  /* 0x0000000000017941 */ /* 0x000fea0003800000 */
.L_x_1568:
[----:B------:R-:W-:-:S03]  /*1f3e0*/  UMOV UR4, 0xffffffff ;  /* 0xffffffff00047882 */ /* 0x000fc60000000000 */
[----:B------:R-:W-:Y:S05]  /*1f3f0*/  BRA.DIV UR4, `(.L_x_1570) ;  /* 0x000000b204b07947 */ /* 0x000fea000b800000 */
[----:B--2---:R2:W0:Y:S04]  /*1f400*/  SHFL.IDX PT, R3, R2, 0x1, 0x181f ;  /* 0x00381f0002037f89 */ /* 0x00442800000e0000 */
[----:B---34-:R2:W3:Y:S02]  /*1f410*/  SHFL.IDX PT, R14, R0, 0x1, 0x181f ;  /* 0x00381f00000e7f89 */ /* 0x0184e400000e0000 */
.L_x_1852:
        /* <DEDUP_REMOVED lines=11> */
[-C--:B0-----:R-:W-:Y:S02]  /*1f4d0*/  @!P3 LEA.HI.X R5, R18, R3.reuse, R19, 0x1, P5 ;  /* 0x000000031205b211 */ /* 0x081fe400028f0c13 */
        /* <DEDUP_REMOVED lines=9> */
.L_x_1572:
[----:B------:R-:W-:Y:S05]  /*1f570*/  BSYNC B1 ;  /* 0x0000000000017941 */ /* 0x000fea0003800000 */
.L_x_1571:
[----:B------:R-:W-:-:S03]  /*1f580*/  UMOV UR4, 0xffffffff ;  /* 0xffffffff00047882 */ /* 0x000fc60000000000 */
[----:B------:R-:W-:Y:S05]  /*1f590*/  BRA.DIV UR4, `(.L_x_1573) ;  /* 0x000000b204907947 */ /* 0x000fea000b800000 */
[----:B0-----:R0:W0:Y:S04]  /*1f5a0*/  SHFL.IDX PT, R3, R2, 0x2, 0x181f ;  /* 0x00581f0002037f89 */ /* 0x00102800000e0000 */
[----:B---34-:R3:W4:Y:S02]  /*1f5b0*/  SHFL.IDX PT, R14, R0, 0x2, 0x181f ;  /* 0x00581f00000e7f89 */ /* 0x01872400000e0000 */
.L_x_1856:
[----:B------:R-:W-:Y:S01]  /*1f5c0*/  IADD3 R4, R204, 0x40, RZ ;  /* 0x00000040cc047810 */ /* 0x000fe20007ffe0ff */
[----:B------:R-:W-:Y:S03]  /*1f5d0*/  BSSY B1, `(.L_x_1574) ;  /* 0x0000014000017945 */ /* 0x000fe60003800000 */
[----:B------:R-:W-:-:S13]  /*1f5e0*/  ISETP.GE.AND P0, PT, R4, R25, PT ;  /* 0x000000190400720c */ /* 0x000fda0003f06270 */
        /* <DEDUP_REMOVED lines=18> */
.L_x_1575:
[----:B------:R-:W-:Y:S05]  /*1f710*/  BSYNC B1 ;  /* 0x0000000000017941 */ /* 0x000fea0003800000 */
.L_x_1574:
[----:B------:R-:W-:-:S03]  /*1f720*/  UMOV UR4, 0xffffffff ;  /* 0xffffffff00047882 */ /* 0x000fc60000000000 */
[----:B------:R-:W-:Y:S05]  /*1f730*/  BRA.DIV UR4, `(.L_x_1576) ;  /* 0x000000b204707947 */ /* 0x000fea000b800000 */
[----:B0-----:R0:W0:Y:S04]  /*1f740*/  SHFL.IDX PT, R3, R2, 0x3, 0x181f ;  /* 0x00781f0002037f89 */ /* 0x00102800000e0000 */
[----:B----4-:R4:W0:Y:S02]  /*1f750*/  SHFL.IDX PT, R14, R0, 0x3, 0x181f ;  /* 0x00781f00000e7f89 */ /* 0x01082400000e0000 */
.L_x_1860:
[----:B--234-:R-:W-:-:S05]  /*1f760*/  VIADD R0, R204, 0x60 ;  /* 0x00000060cc007836 */ /* 0x01cfca0000000000 */
[----:B------:R-:W-:-:S13]  /*1f770*/  ISETP.GE.AND P0, PT, R0, R25, PT ;  /* 0x000000190000720c */ /* 0x000fda0003f06270 */
        /* <DEDUP_REMOVED lines=18> */
.L_x_1563:
[----:B------:R-:W-:Y:S05]  /*1f8a0*/  BSYNC B0 ;  /* 0x0000000000007941 */ /* 0x000fea0003800000 */
.L_x_1553:
[----:B------:R-:W-:Y:S02]  /*1f8b0*/  ULDC UR4, c[0x0][0xc3c] ;  /* 0x00030f0000047ab9 */ /* 0x000fe40000000800 */
[----:B-1----:R-:W-:-:S13]  /*1f8c0*/  ISETP.GE.AND P0, PT, R203, UR4, PT ;  /* 0x00000004cb007c0c */ /* 0x002fda000bf06270 */
[----:B------:R-:W-:Y:S05]  /*1f8d0*/  @!P0 BRA `(.L_x_1577) ;  /* 0xfffffe1800308947 */ /* 0x000fea000383ffff */
[----:B------:R-:W-:Y:S05]  /*1f8e0*/  BRA `(.L_x_1348) ;  /* 0x0000007400e87947 */ /* 0x000fea0003800000 */
.L_x_1346:
        /* <DEDUP_REMOVED lines=18> */
.L_x_1578:
[----:B------:R-:W1:Y:S01]  /*1fa10*/  S2R R0, SR_TID.X ;  /* 0x0000000000007919 */ /* 0x000e620000002100 */
[----:B------:R-:W-:Y:S01]  /*1fa20*/  ULDC UR4, c[0x0][0xc3c] ;  /* 0x00030f0000047ab9 */ /* 0x000fe20000000800 */
[----:B------:R-:W2:Y:S01]  /*1fa30*/  S2UR UR6, SR_CTAID.X ;  /* 0x00000000000679c3 */ /* 0x000ea20000002500 */
[----:B------:R-:W-:Y:S01]  /*1fa40*/  ULDC UR5, c[0x0][0xc38] ;  /* 0x00030e0000057ab9 */ /* 0x000fe20000000800 */
[----:B-1----:R-:W-:-:S04]  /*1fa50*/  LOP3.LUT R0, R0, 0x1f, RZ, 0xc0, !PT ;  /* 0x0000001f00007812 */ /* 0x002fc800078ec0ff */
[----:B------:R-:W-:-:S04]  /*1fa60*/  ISETP.NE.AND P0, PT, R0, 0x1f, PT ;  /* 0x0000001f0000780c */ /* 0x000fc80003f05270 */
[----:B------:R-:W-:-:S13]  /*1fa70*/  ISETP.GE.OR P1, PT, R0, UR4, !P0 ;  /* 0x0000000400007c0c */ /* 0x000fda000c726670 */
[----:B0-----:R-:W0:Y:S02]  /*1fa80*/  @!P1 LDC.64 R2, c[0x0][0xc80] ;  /* 0x00032000ff029b82 */ /* 0x001e240000000a00 */
[----:B0-----:R-:W-:-:S05]  /*1fa90*/  @!P1 IMAD.WIDE.U32 R2, R0, 0x4, R2 ;  /* 0x0000000400029825 */ /* 0x001fca00078e0002 */
[----:B------:R-:W3:Y:S01]  /*1faa0*/  @!P1 LDG.E R4, desc[UR46][R2.64] ;  /* 0x0000002e02049981 */ /* 0x000ee2000c1e1900 */
[C---:B------:R-:W-:Y:S01]  /*1fab0*/  ISETP.NE.AND P1, PT, R0.reuse, RZ, PT ;  /* 0x000000ff0000720c */ /* 0x040fe20003f25270 */
[----:B------:R-:W-:Y:S01]  /*1fac0*/  UMOV UR4, URZ ;  /* 0x0000003f00047c82 */ /* 0x000fe20008000000 */
[C---:B------:R-:W-:Y:S01]  /*1fad0*/  ISETP.GE.U32.AND P2, PT, R0.reuse, 0x2, PT ;  /* 0x000000020000780c */ /* 0x040fe20003f46070 */
[----:B------:R-:W-:Y:S01]  /*1fae0*/  IMAD.MOV.U32 R16, RZ, RZ, RZ ;  /* 0x000000ffff107224 */ /* 0x000fe200078e00ff */
[C---:B------:R-:W-:Y:S02]  /*1faf0*/  ISETP.GE.U32.AND P3, PT, R0.reuse, 0x4, PT ;  /* 0x000000040000780c */ /* 0x040fe40003f66070 */
[C---:B------:R-:W-:Y:S02]  /*1fb00*/  ISETP.GE.U32.AND P4, PT, R0.reuse, 0x8, PT ;  /* 0x000000080000780c */ /* 0x040fe40003f86070 */
[----:B------:R-:W-:Y:S01]  /*1fb10*/  ISETP.GE.U32.AND P5, PT, R0, 0x10, PT ;  /* 0x000000100000780c */ /* 0x000fe20003fa6070 */
[----:B---3--:R-:W0:Y:S02]  /*1fb20*/  SHFL.UP PT, R5, R4, 0x1, RZ ;  /* 0x0420000004057989 */ /* 0x008e2400000e00ff */
        /* <DEDUP_REMOVED lines=14> */
[----:B------:R-:W0:Y:S02]  /*1fc10*/  SHFL.IDX PT, R6, R5, 0x1f, 0x1f ;  /* 0x03e01f0005067f89 */ /* 0x000e2400000e0000 */
[----:B0-----:R-:W-:-:S05]  /*1fc20*/  IMAD R6, R6, UR5, RZ ;  /* 0x0000000506067c24 */ /* 0x001fca000f8e02ff */
[----:B--2---:R-:W-:Y:S02]  /*1fc30*/  ISETP.GT.AND P6, PT, R6, UR6, PT ;  /* 0x0000000606007c0c */ /* 0x004fe4000bfc4270 */
[----:B------:R-:W-:-:S11]  /*1fc40*/  MOV R3, R6 ;  /* 0x0000000600037202 */ /* 0x000fd60000000f00 */
[----:B------:R-:W-:Y:S05]  /*1fc50*/  @P6 BRA `(.L_x_1580) ;  /* 0x00000000009c6947 */ /* 0x000fea0003800000 */
[----:B------:R-:W0:Y:S01]  /*1fc60*/  LDC R5, c[0x0][0xc3c] ;  /* 0x00030f00ff057b82 */ /* 0x000e220000000800 */
[----:B------:R-:W-:Y:S01]  /*1fc70*/  IMAD.MOV.U32 R6, RZ, RZ, R3 ;  /* 0x000000ffff067224 */ /* 0x000fe200078e0003 */
[----:B------:R-:W-:Y:S01]  /*1fc80*/  UMOV UR4, URZ ;  /* 0x0000003f00047c82 */ /* 0x000fe20008000000 */
[----:B------:R-:W-:Y:S01]  /*1fc90*/  ULDC UR7, c[0x0][0xc3c] ;  /* 0x00030f0000077ab9 */ /* 0x000fe20000000800 */
[----:B------:R-:W-:-:S05]  /*1fca0*/  ULDC UR5, c[0x0][0xc38] ;  /* 0x00030e0000057ab9 */ /* 0x000fca0000000800 */
.L_x_1584:
        /* <DEDUP_REMOVED lines=12> */
.L_x_1583:
[----:B------:R-:W-:Y:S05]  /*1fd70*/  BSYNC B0 ;  /* 0x0000000000007941 */ /* 0x000fea0003800000 */
.L_x_1582:
        /* <DEDUP_REMOVED lines=20> */
[----:B------:R-:W-:-:S07]  /*1fec0*/  IMAD.MOV.U32 R5, RZ, RZ, R9 ;  /* 0x000000ffff057224 */ /* 0x000fce00078e0009 */
.L_x_1580:
[----:B------:R-:W-:-:S04]  /*1fed0*/  IMAD.IADD R6, R6, 0x1, -R3 ;  /* 0x0000000106067824 */ /* 0x000fc800078e0a03 */
[----:B------:R-:W-:-:S05]  /*1fee0*/  IMAD R2, R5, UR5, R6 ;  /* 0x0000000505027c24 */ /* 0x000fca000f8e0206 */
[----:B------:R-:W-:Y:S02]  /*1fef0*/  ISETP.GT.AND P0, PT, R2, UR6, PT ;  /* 0x0000000602007c0c */ /* 0x000fe4000bf04270 */
[----:B------:R-:W0:Y:S11]  /*1ff00*/  LDC.64 R2, c[0x0][0xc90] ;  /* 0x00032400ff027b82 */ /* 0x000e360000000a00 */
[----:B------:R-:W-:-:S04]  /*1ff10*/  VOTE.ANY R11, PT, !P0 ;  /* 0x00000000000b7806 */ /* 0x000fc800040e0100 */
[----:B------:R-:W1:Y:S02]  /*1ff20*/  POPC R7, R11 ;  /* 0x0000000b00077309 */ /* 0x000e640000000000 */
[----:B-1----:R-:W-:-:S04]  /*1ff30*/  VIADD R19, R7, UR4 ;  /* 0x0000000407137c36 */ /* 0x002fc80008000000 */
[----:B0-----:R-:W-:-:S05]  /*1ff40*/  IMAD.WIDE R2, R19, 0x4, R2 ;  /* 0x0000000413027825 */ /* 0x001fca00078e0202 */
[----:B------:R-:W2:Y:S01]  /*1ff50*/  LDG.E R9, desc[UR46][R2.64] ;  /* 0x0000002e02097981 */ /* 0x000ea2000c1e1900 */
[----:B------:R-:W-:-:S03]  /*1ff60*/  ISETP.NE.AND P0, PT, R11, RZ, PT ;  /* 0x000000ff0b00720c */ /* 0x000fc60003f05270 */
[----:B------:R-:W2:Y:S02]  /*1ff70*/  SHFL.IDX PT, R4, R4, R7, 0x1f ;  /* 0x00001f0704047589 */ /* 0x000ea400000e0000 */
[----:B--2---:R-:W-:-:S05]  /*1ff80*/  IMAD R8, R4, R9, RZ ;  /* 0x0000000904087224 */ /* 0x004fca00078e02ff */
[----:B------:R-:W-:-:S04]  /*1ff90*/  IABS R10, R8 ;  /* 0x00000008000a7213 */ /* 0x000fc80000000000 */
[----:B------:R-:W0:Y:S08]  /*1ffa0*/  I2F.RP R12, R10 ;  /* 0x0000000a000c7306 */ /* 0x000e300000209400 */
[----:B0-----:R-:W0:Y:S02]  /*1ffb0*/  MUFU.RCP R12, R12 ;  /* 0x0000000c000c7308 */ /* 0x001e240000001000 */
[----:B0-----:R-:W-:-:S06]  /*1ffc0*/  VIADD R13, R12, 0xffffffe ;  /* 0x0ffffffe0c0d7836 */ /* 0x001fcc0000000000 */
[----:B------:R0:W1:Y:S01]  /*1ffd0*/  F2I.FTZ.U32.TRUNC.NTZ R3, R13 ;  /* 0x0000000d00037305 */ /* 0x000062000021f000 */
[----:B------:R-:W-:Y:S05]  /*1ffe0*/  @!P0 BRA `(.L_x_1585) ;  /* 0x0000000000088947 */ /* 0x000fea0003800000 */
[----:B------:R-:W-:-:S06]  /*1fff0*/  VIADD R16, R7, 0xffffffff ;  /* 0xffffffff07107836 */ /* 0x000fcc0000000000 */
[----:B------:R2:W3:Y:S02]  /*20000*/  SHFL.IDX PT, R16, R5, R16, 0x1f ;  /* 0x00001f1005107589 */ /* 0x0004e400000e0000 */
.L_x_1585:
[----:B-12---:R-:W-:Y:S02]  /*20010*/  IMAD.MOV R5, RZ, RZ, -R3 ;  /* 0x000000ffff057224 */ /* 0x006fe400078e0a03 */
[----:B---3--:R-:W-:Y:S01]  /*20020*/  IMAD R16, R16, UR5, R6 ;  /* 0x0000000510107c24 */ /* 0x008fe2000f8e0206 */
[----:B------:R-:W-:Y:S01]  /*20030*/  IABS R6, R8 ;  /* 0x0000000800067213 */ /* 0x000fe20000000000 */
[----:B------:R-:W-:Y:S02]  /*20040*/  IMAD R5, R5, R10, RZ ;  /* 0x0000000a05057224 */ /* 0x000fe400078e02ff */
[----:B------:R-:W-:Y:S01]  /*20050*/  IMAD.MOV.U32 R2, RZ, RZ, RZ ;  /* 0x000000ffff027224 */ /* 0x000fe200078e00ff */
[----:B------:R-:W-:-:S03]  /*20060*/  IADD3 R6, RZ, -R6, RZ ;  /* 0x80000006ff067210 */ /* 0x000fc60007ffe0ff */
[----:B------:R-:W-:Y:S01]  /*20070*/  IMAD.HI.U32 R2, R3, R5, R2 ;  /* 0x0000000503027227 */ /* 0x000fe200078e0002 */
[----:B------:R-:W-:-:S04]  /*20080*/  IADD3 R5, -R16, UR6, RZ ;  /* 0x0000000610057c10 */ /* 0x000fc8000fffe1ff */
[----:B------:R-:W-:-:S05]  /*20090*/  IABS R3, R5 ;  /* 0x0000000500037213 */ /* 0x000fca0000000000 */
        /* <DEDUP_REMOVED lines=16> */
[----:B------:R-:W-:-:S04]  /*201a0*/  VIADDMNMX R9, R10, UR5, R9, PT ;  /* 0x000000050a097c46 */ /* 0x000fc8000b800109 */
[-C--:B------:R-:W-:Y:S02]  /*201b0*/  IABS R7, R9.reuse ;  /* 0x0000000900077213 */ /* 0x080fe40000000000 */
[----:B------:R-:W-:Y:S02]  /*201c0*/  IABS R8, R9 ;  /* 0x0000000900087213 */ /* 0x000fe40000000000 */
[----:B------:R-:W1:Y:S03]  /*201d0*/  I2F.RP R10, R7 ;  /* 0x00000007000a7306 */ /* 0x000e660000209400 */
[----:B------:R-:W-:-:S05]  /*201e0*/  IMAD.MOV R8, RZ, RZ, -R8 ;  /* 0x000000ffff087224 */ /* 0x000fca00078e0a08 */
[----:B-1----:R-:W1:Y:S02]  /*201f0*/  MUFU.RCP R10, R10 ;  /* 0x0000000a000a7308 */ /* 0x002e640000001000 */
[----:B-1----:R-:W-:-:S06]  /*20200*/  VIADD R3, R10, 0xffffffe ;  /* 0x0ffffffe0a037836 */ /* 0x002fcc0000000000 */
[----:B------:R-:W1:Y:S02]  /*20210*/  F2I.FTZ.U32.TRUNC.NTZ R3, R3 ;  /* 0x0000000300037305 */ /* 0x000e64000021f000 */
[----:B-1----:R-:W-:-:S04]  /*20220*/  IMAD.MOV R2, RZ, RZ, -R3 ;  /* 0x000000ffff027224 */ /* 0x002fc800078e0a03 */
[----:B------:R-:W-:Y:S01]  /*20230*/  IMAD R11, R2, R7, RZ ;  /* 0x00000007020b7224 */ /* 0x000fe200078e02ff */
[----:B------:R-:W-:-:S05]  /*20240*/  MOV R2, RZ ;  /* 0x000000ff00027202 */ /* 0x000fca0000000f00 */
[----:B------:R-:W-:Y:S01]  /*20250*/  IMAD.HI.U32 R2, R3, R11, R2 ;  /* 0x0000000b03027227 */ /* 0x000fe200078e0002 */
[----:B------:R-:W-:Y:S02]  /*20260*/  IABS R11, R5 ;  /* 0x00000005000b7213 */ /* 0x000fe40000000000 */
[C---:B------:R-:W-:Y:S01]  /*20270*/  LOP3.LUT R3, R5.reuse, R9, RZ, 0x3c, !PT ;  /* 0x0000000905037212 */ /* 0x040fe200078e3cff */
[----:B------:R-:W-:Y:S02]  /*20280*/  IMAD.IADD R5, R5, 0x1, R6 ;  /* 0x0000000105057824 */ /* 0x000fe400078e0206 */
[----:B------:R-:W-:Y:S01]  /*20290*/  IMAD.HI.U32 R2, R2, R11, RZ ;  /* 0x0000000b02027227 */ /* 0x000fe200078e00ff */
[----:B------:R-:W-:-:S03]  /*202a0*/  ISETP.GE.AND P2, PT, R3, RZ, PT ;  /* 0x000000ff0300720c */ /* 0x000fc60003f46270 */
[----:B------:R-:W-:-:S05]  /*202b0*/  IMAD R8, R2, R8, R11 ;  /* 0x0000000802087224 */ /* 0x000fca00078e020b */
[----:B------:R-:W-:-:S13]  /*202c0*/  ISETP.GT.U32.AND P1, PT, R7, R8, PT ;  /* 0x000000080700720c */ /* 0x000fda0003f24070 */
[----:B------:R-:W-:Y:S02]  /*202d0*/  @!P1 IMAD.IADD R8, R8, 0x1, -R7 ;  /* 0x0000000108089824 */ /* 0x000fe400078e0a07 */
[----:B------:R-:W-:Y:S01]  /*202e0*/  @!P1 VIADD R2, R2, 0x1 ;  /* 0x0000000102029836 */ /* 0x000fe20000000000 */
[----:B------:R-:W-:Y:S02]  /*202f0*/  ISETP.NE.AND P1, PT, R9, RZ, PT ;  /* 0x000000ff0900720c */ /* 0x000fe40003f25270 */
[----:B------:R-:W-:-:S13]  /*20300*/  ISETP.GE.U32.AND P0, PT, R8, R7, PT ;  /* 0x000000070800720c */ /* 0x000fda0003f06070 */
[----:B------:R-:W-:-:S04]  /*20310*/  @P0 VIADD R2, R2, 0x1 ;  /* 0x0000000102020836 */ /* 0x000fc80000000000 */
[----:B------:R-:W-:Y:S01]  /*20320*/  @!P2 IMAD.MOV R2, RZ, RZ, -R2 ;  /* 0x000000ffff02a224 */ /* 0x000fe200078e0a02 */
[----:B------:R-:W-:Y:S01]  /*20330*/  @!P1 LOP3.LUT R2, RZ, R9, RZ, 0x33, !PT ;  /* 0x00000009ff029212 */ /* 0x000fe200078e33ff */
[----:B------:R-:W-:-:S03]  /*20340*/  IMAD.MOV R9, RZ, RZ, -R9 ;  /* 0x000000ffff097224 */ /* 0x000fc600078e0a09 */
[----:B------:R-:W-:Y:S01]  /*20350*/  LOP3.LUT R17, RZ, R2, RZ, 0x33, !PT ;  /* 0x00000002ff117212 */ /* 0x000fe200078e33ff */
[----:B------:R-:W-:-:S04]  /*20360*/  IMAD R18, R2, R9, R5 ;  /* 0x0000000902127224 */ /* 0x000fc800078e0205 */
[----:B------:R-:W-:Y:S01]  /*20370*/  IMAD.IADD R17, R4, 0x1, R17 ;  /* 0x0000000104117824 */ /* 0x000fe200078e0211 */
[----:B------:R-:W-:Y:S06]  /*20380*/  BRA `(.L_x_1586) ;  /* 0x00000000000c7947 */ /* 0x000fec0003800000 */
.L_x_1581:
[----:B------:R-:W-:Y:S01]  /*20390*/  MOV R17, RZ ;  /* 0x000000ff00117202 */ /* 0x000fe20000000f00 */
[----:B------:R-:W-:Y:S02]  /*203a0*/  IMAD.U32 R16, RZ, RZ, UR6 ;  /* 0x00000006ff107e24 */ /* 0x000fe4000f8e00ff */
[----:B------:R-:W-:-:S07]  /*203b0*/  IMAD.MOV.U32 R18, RZ, RZ, RZ ;  /* 0x000000ffff127224 */ /* 0x000fce00078e00ff */
.L_x_1586:
[----:B------:R-:W-:-:S13]  /*203c0*/  ISETP.NE.AND P0, PT, R0, RZ, PT ;  /* 0x000000ff0000720c */ /* 0x000fda0003f05270 */
[----:B------:R-:W1:Y:S01]  /*203d0*/  @!P0 S2R R3, SR_CgaCtaId ;  /* 0x0000000000038919 */ /* 0x000e620000008800 */
[----:B------:R-:W-:-:S04]  /*203e0*/  @!P0 MOV R0, 0x400 ;  /* 0x0000040000008802 */ /* 0x000fc80000000f00 */
[----:B-1----:R-:W-:-:S05]  /*203f0*/  @!P0 LEA R0, R3, R0, 0x18 ;  /* 0x0000000003008211 */ /* 0x002fca00078ec0ff */
[----:B------:R2:W-:Y:S01]  /*20400*/  @!P0 STS.128 [R0+0x284d0], R16 ;  /* 0x0284d01000008388 */ /* 0x0005e20000000c00 */
[----:B------:R-:W-:Y:S06]  /*20410*/  BAR.ARV 0x5, 0x180 ;  /* 0x0146000000007b1d */ /* 0x000fec0000002000 */
.L_x_1579:
[----:B--2---:R-:W-:Y:S01]  /*20420*/  IMAD.MOV.U32 R0, RZ, RZ, 0x1 ;  /* 0x00000001ff007424 */ /* 0x004fe200078e00ff */
[----:B------:R2:W-:Y:S01]  /*20430*/  STL [R1+0xc], RZ ;  /* 0x00000cff01007387 */ /* 0x0005e20000100800 */
[----:B------:R-:W-:Y:S02]  /*20440*/  ULDC UR4, c[0x0][0xc3c] ;  /* 0x00030f0000047ab9 */ /* 0x000fe40000000800 */
[----:B-1----:R-:W-:Y:S01]  /*20450*/  ISETP.GE.AND P0, PT, R19, UR4, PT ;  /* 0x0000000413007c0c */ /* 0x002fe2000bf06270 */
[----:B------:R2:W-:Y:S04]  /*20460*/  STL [R1+0x1c], R0 ;  /* 0x00001c0001007387 */ /* 0x0005e80000100800 */
[----:B------:R2:W-:Y:S08]  /*20470*/  STL [R1+0x60], RZ ;  /* 0x000060ff01007387 */ /* 0x0005f00000100800 */
[----:B--2---:R-:W-:Y:S05]  /*20480*/  @P0 BRA `(.L_x_1587) ;  /* 0x0000006400fc0947 */ /* 0x004fea0003800000 */
[----:B------:R-:W1:Y:S01]  /*20490*/  S2R R10, SR_TID.X ;  /* 0x00000000000a7919 */ /* 0x000e620000002100 */
[----:B------:R-:W2:Y:S01]  /*204a0*/  S2UR UR5, SR_CgaCtaId ;  /* 0x00000000000579c3 */ /* 0x000ea20000008800 */
[----:B------:R-:W-:Y:S01]  /*204b0*/  UMOV UR4, 0x400 ;  /* 0x0000040000047882 */ /* 0x000fe20000000000 */
[----:B------:R-:W-:Y:S01]  /*204c0*/  BSSY B7, `(.L_x_1587) ;  /* 0x000067b000077945 */ /* 0x000fe20003800000 */
[----:B------:R-:W-:Y:S01]  /*204d0*/  ULDC.64 UR42, c[0x0][0x198] ;  /* 0x00006600002a7ab9 */ /* 0x000fe20000000a00 */
[----:B------:R-:W-:Y:S02]  /*204e0*/  ULOP3.LUT UR36, UR40, 0x1, URZ, 0xfc, !UPT ;  /* 0x0000000128247892 */ /* 0x000fe4000f8efc3f */
[----:B------:R-:W-:Y:S01]  /*204f0*/  ULOP3.LUT UR38, UR40, 0x2, URZ, 0xfc, !UPT ;  /* 0x0000000228267892 */ /* 0x000fe2000f8efc3f */
[----:B------:R-:W-:Y:S01]  /*20500*/  ULDC UR37, c[0x0][0xc] ;  /* 0x0000030000257ab9 */ /* 0x000fe20000000800 */
[----:B--2---:R-:W-:Y:S01]  /*20510*/  ULEA UR4, UR5, UR4, 0x18 ;  /* 0x0000000405047291 */ /* 0x004fe2000f8ec03f */
[C---:B-1----:R-:W-:Y:S01]  /*20520*/  LOP3.LUT R9, R10.reuse, 0x7f, RZ, 0xc0, !PT ;  /* 0x0000007f0a097812 */ /* 0x042fe200078ec0ff */
[C---:B0-----:R-:W-:Y:S01]  /*20530*/  IMAD.SHL.U32 R2, R10.reuse, 0x80, RZ ;  /* 0x000000800a027824 */ /* 0x041fe200078e00ff */
[C---:B------:R-:W-:Y:S01]  /*20540*/  LOP3.LUT P0, RZ, R10.reuse, 0x4, RZ, 0xc0, !PT ;  /* 0x000000040aff7812 */ /* 0x040fe2000780c0ff */
[----:B------:R-:W-:-:S02]  /*20550*/  IMAD.SHL.U32 R5, R10, 0x8, RZ ;  /* 0x000000080a057824 */ /* 0x000fc400078e00ff */
[----:B------:R-:W-:-:S05]  /*20560*/  IMAD.SHL.U32 R0, R9, 0x20, RZ ;  /* 0x0000002009007824 */ /* 0x000fca00078e00ff */
[----:B------:R-:W-:Y:S01]  /*20570*/  LOP3.LUT R3, R0, 0xc00, RZ, 0xc0, !PT ;  /* 0x00000c0000037812 */ /* 0x000fe200078ec0ff */
[----:B------:R-:W-:-:S05]  /*20580*/  IMAD.SHL.U32 R0, R10, 0x40, RZ ;  /* 0x000000400a007824 */ /* 0x000fca00078e00ff */
[--C-:B------:R-:W-:Y:S02]  /*20590*/  LOP3.LUT R3, R3, 0x40, R0.reuse, 0xf8, !PT ;  /* 0x0000004003037812 */ /* 0x100fe400078ef800 */
[----:B------:R-:W-:Y:S02]  /*205a0*/  LOP3.LUT R4, R0, 0x180, RZ, 0xc0, !PT ;  /* 0x0000018000047812 */ /* 0x000fe400078ec0ff */
[----:B------:R-:W-:Y:S02]  /*205b0*/  LOP3.LUT R7, R3, 0x200, R0, 0xf8, !PT ;  /* 0x0000020003077812 */ /* 0x000fe400078ef800 */
[--C-:B------:R-:W-:Y:S02]  /*205c0*/  SHF.R.U32.HI R3, RZ, 0x1, R10.reuse ;  /* 0x00000001ff037819 */ /* 0x100fe4000001160a */
[----:B------:R-:W-:Y:S02]  /*205d0*/  LOP3.LUT R0, R2, 0x380, RZ, 0xc0, !PT ;  /* 0x0000038002007812 */ /* 0x000fe400078ec0ff */
[----:B------:R-:W-:-:S02]  /*205e0*/  LOP3.LUT R4, R4, 0x10, R10, 0xf8, !PT ;  /* 0x0000001004047812 */ /* 0x000fc400078ef80a */
[----:B------:R-:W-:Y:S01]  /*205f0*/  LOP3.LUT R3, R0, 0x30, R3, 0xf8, !PT ;  /* 0x0000003000037812 */ /* 0x000fe200078ef803 */
[----:B------:R-:W-:Y:S01]  /*20600*/  IMAD.SHL.U32 R0, R10, 0x10, RZ ;  /* 0x000000100a007824 */ /* 0x000fe200078e00ff */
[----:B------:R-:W-:Y:S01]  /*20610*/  LOP3.LUT R4, R4, 0x30, R5, 0x78, !PT ;  /* 0x0000003004047812 */ /* 0x000fe200078e7805 */
[----:B------:R-:W-:-:S03]  /*20620*/  IMAD.U32 R5, RZ, RZ, UR4 ;  /* 0x00000004ff057e24 */ /* 0x000fc6000f8e00ff */
[----:B------:R-:W-:Y:S02]  /*20630*/  LOP3.LUT R3, R3, 0x70, R0, 0x78, !PT ;  /* 0x0000007003037812 */ /* 0x000fe400078e7800 */
[----:B------:R-:W-:Y:S02]  /*20640*/  LOP3.LUT R6, R7, R4, RZ, 0xfc, !PT ;  /* 0x0000000407067212 */ /* 0x000fe400078efcff */
[----:B------:R-:W-:Y:S02]  /*20650*/  LOP3.LUT R8, R3, 0xc00, R2, 0xf8, !PT ;  /* 0x00000c0003087812 */ /* 0x000fe400078ef802 */
[----:B------:R-:W-:Y:S01]  /*20660*/  SHF.L.U32 R3, R10, 0x1, RZ ;  /* 0x000000010a037819 */ /* 0x000fe200000006ff */
[----:B------:R-:W-:Y:S01]  /*20670*/  STL [R1+0x8], R6 ;  /* 0x0000080601007387 */ /* 0x000fe20000100800 */
[----:B------:R-:W-:Y:S01]  /*20680*/  LOP3.LUT R2, R0, 0x3f0, RZ, 0xc0, !PT ;  /* 0x000003f000027812 */ /* 0x000fe200078ec0ff */
[----:B------:R-:W-:Y:S01]  /*20690*/  VIADD R4, R8, 0x40 ;  /* 0x0000004008047836 */ /* 0x000fe20000000000 */
[----:B------:R-:W-:Y:S01]  /*206a0*/  SHF.R.U32.HI R7, RZ, 0x3, R9 ;  /* 0x00000003ff077819 */ /* 0x000fe20000011609 */
[----:B------:R-:W-:Y:S01]  /*206b0*/  STL [R1+0x10], R8 ;  /* 0x0000100801007387 */ /* 0x000fe20000100800 */
[----:B------:R-:W-:Y:S01]  /*206c0*/  LOP3.LUT R3, R2, 0x70, R3, 0x78, !PT ;  /* 0x0000007002037812 */ /* 0x000fe200078e7803 */
[----:B------:R-:W-:-:S02]  /*206d0*/  IMAD.SHL.U32 R2, R9, 0x10, RZ ;  /* 0x0000001009027824 */ /* 0x000fc400078e00ff */
[----:B------:R-:W-:-:S03]  /*206e0*/  @P0 VIADD R4, R8, 0xffffffc0 ;  /* 0xffffffc008040836 */ /* 0x000fc60000000000 */
[----:B------:R-:W-:Y:S01]  /*206f0*/  LOP3.LUT R2, R3, 0x400, R2, 0xf8, !PT ;  /* 0x0000040003027812 */ /* 0x000fe200078ef802 */
[----:B------:R-:W-:-:S04]  /*20700*/  IMAD.MOV.U32 R3, RZ, RZ, 0x20 ;  /* 0x00000020ff037424 */ /* 0x000fc800078e00ff */
[----:B------:R-:W-:Y:S01]  /*20710*/  IMAD.IADD R2, R5, 0x1, R2 ;  /* 0x0000000105027824 */ /* 0x000fe200078e0202 */
[----:B------:R-:W-:-:S05]  /*20720*/  SEL R3, R3, 0xffffffe0, !P0 ;  /* 0xffffffe003037807 */ /* 0x000fca0004000000 */
[----:B------:R0:W-:Y:S04]  /*20730*/  STL [R1+0x40], R3 ;  /* 0x0000400301007387 */ /* 0x0001e80000100800 */
[----:B------:R-:W-:Y:S04]  /*20740*/  STL [R1], R5 ;  /* 0x0000000501007387 */ /* 0x000fe80000100800 */
[----:B------:R1:W-:Y:S01]  /*20750*/  STL [R1+0x44], R2 ;  /* 0x0000440201007387 */ /* 0x0003e20000100800 */
[----:B0-----:R-:W-:Y:S02]  /*20760*/  LOP3.LUT R3, R0, 0x70, RZ, 0xc0, !PT ;  /* 0x0000007000037812 */ /* 0x001fe400078ec0ff */
[----:B------:R-:W-:Y:S01]  /*20770*/  LOP3.LUT R0, R7, 0x70, R0, 0xf8, !PT ;  /* 0x0000007007007812 */ /* 0x000fe200078ef800 */
[----:B------:R-:W-:Y:S01]  /*20780*/  IMAD.MOV.U32 R0, RZ, RZ, 0x1 ;  /* 0x00000001ff007424 */ /* 0x000fe200078e00ff */
[----:B------:R-:W-:Y:S04]  /*20790*/  STL [R1+0x60], RZ ;  /* 0x000060ff01007387 */ /* 0x000fe80000100800 */
[----:B------:R0:W-:Y:S01]  /*207a0*/  STL [R1+0x38], R4 ;  /* 0x0000380401007387 */ /* 0x0001e20000100800 */
[----:B-1----:R-:W-:-:S03]  /*207b0*/  LOP3.LUT R2, R3, 0x80, RZ, 0xfc, !PT ;  /* 0x0000008003027812 */ /* 0x002fc600078efcff */
[----:B------:R1:W-:Y:S04]  /*207c0*/  STL [R1+0x20], R0 ;  /* 0x0000200001007387 */ /* 0x0003e80000100800 */
[----:B------:R2:W-:Y:S01]  /*207d0*/  STL [R1+0x14], RZ ;  /* 0x000014ff01007387 */ /* 0x0005e20000100800 */
[----:B0-----:R-:W-:-:S03]  /*207e0*/  IMAD.MOV.U32 R4, RZ, RZ, 0x1 ;  /* 0x00000001ff047424 */ /* 0x001fc600078e00ff */
[----:B------:R2:W-:Y:S01]  /*207f0*/  STL [R1+0xc], RZ ;  /* 0x00000cff01007387 */ /* 0x0005e20000100800 */
[----:B-1----:R-:W-:-:S03]  /*20800*/  LOP3.LUT R0, R6, 0x1000, RZ, 0xfc, !PT ;  /* 0x0000100006007812 */ /* 0x002fc600078efcff */
[----:B------:R2:W-:Y:S04]  /*20810*/  STL [R1+0x1c], R4 ;  /* 0x00001c0401007387 */ /* 0x0005e80000100800 */
[----:B------:R2:W-:Y:S02]  /*20820*/  STL [R1+0x3c], R0 ;  /* 0x00003c0001007387 */ /* 0x0005e40000100800 */
.L_x_1713:
[----:B------:R-:W-:Y:S05]  /*20830*/  YIELD ;  /* 0x0000000000007946 */ /* 0x000fea0003800000 */
[----:B------:R-:W-:Y:S01]  /*20840*/  ULDC.64 UR4, c[0x0][0xa28] ;  /* 0x00028a0000047ab9 */ /* 0x000fe20000000a00 */
[----:B------:R-:W-:Y:S02]  /*20850*/  CS2R R6, SRZ ;  /* 0x0000000000067805 */ /* 0x000fe4000001ff00 */
[----:B------:R-:W-:Y:S01]  /*20860*/  ISETP.NE.U32.AND P0, PT, RZ, UR4, PT ;  /* 0x00000004ff007c0c */ /* 0x000fe2000bf05070 */
[----:B0-2---:R-:W0:Y:S01]  /*20870*/  LDC.64 R12, c[0x0][0xa00] ;  /* 0x00028000ff0c7b82 */ /* 0x005e220000000a00 */
[----:B------:R-:W-:Y:S01]  /*20880*/  ULDC.64 UR6, c[0x0][0xa08] ;  /* 0x0002820000067ab9 */ /* 0x000fe20000000a00 */
[----:B------:R-:W-:Y:S01]  /*20890*/  ULDC.64 UR8, c[0x0][0xa10] ;  /* 0x0002840000087ab9 */ /* 0x000fe20000000a00 */
[----:B------:R-:W-:Y:S01]  /*208a0*/  ISETP.NE.AND.EX P0, PT, RZ, UR5, PT, P0 ;  /* 0x00000005ff007c0c */ /* 0x000fe2000bf05300 */
[----:B------:R-:W-:-:S04]  /*208b0*/  ULDC.64 UR4, c[0x0][0xa18] ;  /* 0x0002860000047ab9 */ /* 0x000fc80000000a00 */
[----:B--2---:R-:W1:Y:S08]  /*208c0*/  LDC.64 R4, c[0x0][0xa08] ;  /* 0x00028200ff047b82 */ /* 0x004e700000000a00 */
[----:B---3--:R-:W2:Y:S02]  /*208d0*/  @P0 LDC.64 R2, c[0x0][0xa28] ;  /* 0x00028a00ff020b82 */ /* 0x008ea40000000a00 */
[----:B--2---:R-:W-:-:S05]  /*208e0*/  @P0 IMAD.WIDE R2, R19, 0x4, R2 ;  /* 0x0000000413020825 */ /* 0x004fca00078e0202 */
[----:B------:R2:W5:Y:S01]  /*208f0*/  @P0 LDG.E R6, desc[UR46][R2.64] ;  /* 0x0000002e02060981 */ /* 0x000562000c1e1900 */
[----:B------:R-:W-:Y:S01]  /*20900*/  ISETP.NE.U32.AND P0, PT, RZ, UR4, PT ;  /* 0x00000004ff007c0c */ /* 0x000fe2000bf05070 */
[C---:B0-----:R-:W-:Y:S01]  /*20910*/  IMAD.WIDE R12, R19.reuse, 0x4, R12 ;  /* 0x00000004130c7825 */ /* 0x041fe200078e020c */
[----:B------:R-:W-:Y:S02]  /*20920*/  ISETP.NE.U32.AND P2, PT, RZ, UR6, PT ;  /* 0x00000006ff007c0c */ /* 0x000fe4000bf45070 */
[----:B------:R-:W-:Y:S01]  /*20930*/  ISETP.NE.AND.EX P0, PT, RZ, UR5, PT, P0 ;  /* 0x00000005ff007c0c */ /* 0x000fe2000bf05300 */
[----:B------:R-:W-:Y:S01]  /*20940*/  ULDC.64 UR4, c[0x0][0xa00] ;  /* 0x0002800000047ab9 */ /* 0x000fe20000000a00 */
[----:B------:R-:W-:Y:S01]  /*20950*/  ISETP.NE.U32.AND P4, PT, RZ, UR8, PT ;  /* 0x00000008ff007c0c */ /* 0x000fe2000bf85070 */
[----:B------:R-:W-:Y:S01]  /*20960*/  IMAD.MOV.U32 R0, RZ, RZ, RZ ;  /* 0x000000ffff007224 */ /* 0x000fe200078e00ff */
[----:B------:R-:W-:Y:S01]  /*20970*/  ISETP.NE.U32.AND P1, PT, RZ, UR4, PT ;  /* 0x00000004ff007c0c */ /* 0x000fe2000bf25070 */
[----:B--2---:R-:W0:Y:S01]  /*20980*/  LDC.64 R2, c[0x0][0xa10] ;  /* 0x00028400ff027b82 */ /* 0x004e220000000a00 */
[----:B------:R-:W-:Y:S01]  /*20990*/  MOV R8, RZ ;  /* 0x000000ff00087202 */ /* 0x000fe20000000f00 */
[----:B-1----:R-:W-:Y:S01]  /*209a0*/  IMAD.WIDE R4, R19, 0x4, R4 ;  /* 0x0000000413047825 */ /* 0x002fe200078e0204 */
[----:B------:R-:W-:-:S05]  /*209b0*/  ISETP.NE.AND.EX P3, PT, RZ, UR5, PT, P1 ;  /* 0x00000005ff007c0c */ /* 0x000fca000bf65310 */
[----:B------:R-:W1:Y:S01]  /*209c0*/  @P0 LDC.64 R10, c[0x0][0xa18] ;  /* 0x00028600ff0a0b82 */ /* 0x000e620000000a00 */
[----:B------:R-:W-:Y:S01]  /*209d0*/  ULDC UR4, c[0x0][0x288] ;  /* 0x0000a20000047ab9 */ /* 0x000fe20000000800 */
[----:B------:R-:W-:Y:S02]  /*209e0*/  ISETP.NE.AND.EX P1, PT, RZ, UR7, PT, P2 ;  /* 0x00000007ff007c0c */ /* 0x000fe4000bf25320 */
[----:B------:R-:W-:-:S04]  /*209f0*/  ISETP.NE.AND.EX P2, PT, RZ, UR9, PT, P4 ;  /* 0x00000009ff007c0c */ /* 0x000fc8000bf45340 */
[----:B------:R-:W2:Y:S07]  /*20a00*/  @P3 LDG.E R7, desc[UR46][R12.64] ;  /* 0x0000002e0c073981 */ /* 0x000eae000c1e1900 */
[----:B------:R-:W5:Y:S01]  /*20a10*/  @P1 LDG.E R8, desc[UR46][R4.64] ;  /* 0x0000002e04081981 */ /* 0x000f62000c1e1900 */
[----:B0-----:R-:W-:-:S05]  /*20a20*/  IMAD.WIDE R2, R19, 0x4, R2 ;  /* 0x0000000413027825 */ /* 0x001fca00078e0202 */
[----:B------:R-:W5:Y:S01]  /*20a30*/  @P2 LDG.E R0, desc[UR46][R2.64] ;  /* 0x0000002e02002981 */ /* 0x000f62000c1e1900 */
[----:B-1----:R-:W-:-:S03]  /*20a40*/  @P0 IMAD.WIDE R10, R19, 0x4, R10 ;  /* 0x00000004130a0825 */ /* 0x002fc600078e020a */
[----:B--2---:R0:W-:Y:S02]  /*20a50*/  STL [R1+0x4c], R7 ;  /* 0x00004c0701007387 */ /* 0x0041e40000100800 */
[----:B0-----:R-:W-:Y:S01]  /*20a60*/  IMAD.U32 R7, RZ, RZ, UR4 ;  /* 0x00000004ff077e24 */ /* 0x001fe2000f8e00ff */
[----:B------:R-:W-:-:S05]  /*20a70*/  ULDC.64 UR4, c[0x0][0x418] ;  /* 0x0001060000047ab9 */ /* 0x000fca0000000a00 */
        /* <DEDUP_REMOVED lines=8> */
[----:B0-----:R-:W-:Y:S01]  /*20b00*/  IMAD.U32 R10, RZ, RZ, UR5 ;  /* 0x00000005ff0a7e24 */ /* 0x001fe2000f8e00ff */
[----:B--2---:R0:W-:Y:S01]  /*20b10*/  STL [R1+0x48], R7 ;  /* 0x0000480701007387 */ /* 0x0041e20000100800 */
[----:B------:R-:W-:Y:S02]  /*20b20*/  IMAD.MOV.U32 R11, RZ, RZ, R7 ;  /* 0x000000ffff0b7224 */ /* 0x000fe400078e0007 */
[----:B0-----:R-:W-:Y:S01]  /*20b30*/  IMAD.U32 R7, RZ, RZ, UR4 ;  /* 0x00000004ff077e24 */ /* 0x001fe2000f8e00ff */
[----:B------:R-:W-:Y:S06]  /*20b40*/  @P0 BRA `(.L_x_1588) ;  /* 0x0000000000140947 */ /* 0x000fec0003800000 */
[----:B------:R-:W-:Y:S05]  /*20b50*/  @!P3 BRA `(.L_x_1588) ;  /* 0x000000000010b947 */ /* 0x000fea0003800000 */
[----:B------:R-:W2:Y:S04]  /*20b60*/  LDG.E R9, desc[UR46][R12.64] ;  /* 0x0000002e0c097981 */ /* 0x000ea8000c1e1900 */
[----:B------:R-:W2:Y:S02]  /*20b70*/  LDG.E R12, desc[UR46][R12.64+0x4] ;  /* 0x0000042e0c0c7981 */ /* 0x000ea4000c1e1900 */
[----:B--2---:R-:W-:-:S05]  /*20b80*/  IMAD.IADD R11, R12, 0x1, -R9 ;  /* 0x000000010c0b7824 */ /* 0x004fca00078e0a09 */
[----:B------:R0:W-:Y:S02]  /*20b90*/  STL [R1+0x48], R11 ;  /* 0x0000480b01007387 */ /* 0x0001e40000100800 */
.L_x_1588:
[----:B-----5:R-:W-:Y:S01]  /*20ba0*/  IMAD.IADD R8, R8, 0x1, R6 ;  /* 0x0000000108087824 */ /* 0x020fe200078e0206 */
[----:B------:R-:W-:Y:S02]  /*20bb0*/  ULDC.64 UR4, c[0x0][0xa20] ;  /* 0x0002880000047ab9 */ /* 0x000fe40000000a00 */
[----:B------:R-:W-:Y:S02]  /*20bc0*/  ISETP.NE.U32.AND P0, PT, RZ, UR4, PT ;  /* 0x00000004ff007c0c */ /* 0x000fe4000bf05070 */
[----:B------:R1:W-:Y:S02]  /*20bd0*/  STL [R1+0x34], R8 ;  /* 0x0000340801007387 */ /* 0x0003e40000100800 */
[----:B------:R-:W-:-:S13]  /*20be0*/  ISETP.NE.AND.EX P0, PT, RZ, UR5, PT, P0 ;  /* 0x00000005ff007c0c */ /* 0x000fda000bf05300 */
[----:B-1----:R-:W-:Y:S05]  /*20bf0*/  @!P0 BRA `(.L_x_1589) ;  /* 0x0000000000108947 */ /* 0x002fea0003800000 */
[----:B------:R-:W1:Y:S02]  /*20c00*/  LDC.64 R4, c[0x0][0xa20] ;  /* 0x00028800ff047b82 */ /* 0x000e640000000a00 */
[----:B-1----:R-:W-:-:S05]  /*20c10*/  IMAD.WIDE R4, R19, 0x4, R4 ;  /* 0x0000000413047825 */ /* 0x002fca00078e0204 */
[----:B------:R1:W5:Y:S01]  /*20c20*/  LDG.E R7, desc[UR46][R4.64] ;  /* 0x0000002e04077981 */ /* 0x000362000c1e1900 */
[----:B------:R-:W-:Y:S05]  /*20c30*/  BRA `(.L_x_1590) ;  /* 0x0000000000107947 */ /* 0x000fea0003800000 */
.L_x_1589:
[----:B------:R-:W-:Y:S05]  /*20c40*/  @!P1 BRA `(.L_x_1590) ;  /* 0x00000000000c9947 */ /* 0x000fea0003800000 */
[----:B------:R-:W2:Y:S04]  /*20c50*/  LDG.E R7, desc[UR46][R4.64] ;  /* 0x0000002e04077981 */ /* 0x000ea8000c1e1900 */
[----:B------:R-:W2:Y:S02]  /*20c60*/  LDG.E R4, desc[UR46][R4.64+0x4] ;  /* 0x0000042e04047981 */ /* 0x000ea4000c1e1900 */
[----:B--2---:R-:W-:-:S07]  /*20c70*/  IMAD.IADD R7, R4, 0x1, -R7 ;  /* 0x0000000104077824 */ /* 0x004fce00078e0a07 */
.L_x_1590:
[----:B-1----:R-:W2:Y:S04]  /*20c80*/  @P2 LDG.E R4, desc[UR46][R2.64] ;  /* 0x0000002e02042981 */ /* 0x002ea8000c1e1900 */
[----:B------:R1:W2:Y:S01]  /*20c90*/  @P2 LDG.E R2, desc[UR46][R2.64+0x4] ;  /* 0x0000042e02022981 */ /* 0x0002a2000c1e1900 */
[----:B------:R-:W-:Y:S02]  /*20ca0*/  IMAD.SHL.U32 R12, R17, 0x80, RZ ;  /* 0x00000080110c7824 */ /* 0x000fe400078e00ff */
[----:B-----5:R-:W-:-:S03]  /*20cb0*/  IMAD.IADD R9, R7, 0x1, -R6 ;  /* 0x0000000107097824 */ /* 0x020fc600078e0a06 */
[----:B------:R3:W-:Y:S01]  /*20cc0*/  STL [R1+0x18], R12 ;  /* 0x0000180c01007387 */ /* 0x0007e20000100800 */
[----:B-1----:R-:W1:Y:S02]  /*20cd0*/  LDC R3, c[0x0][0x448] ;  /* 0x00011200ff037b82 */ /* 0x002e640000000800 */
[----:B-1----:R-:W-:-:S13]  /*20ce0*/  ISETP.NE.AND P1, PT, R3, 0x1, PT ;  /* 0x000000010300780c */ /* 0x002fda0003f25270 */
[----:B------:R-:W1:Y:S08]  /*20cf0*/  @P1 LDC R3, c[0x0][0x44c] ;  /* 0x00011300ff031b82 */ /* 0x000e700000000800 */
[----:B------:R-:W4:Y:S01]  /*20d00*/  @P1 LDC R5, c[0x0][0x450] ;  /* 0x00011400ff051b82 */ /* 0x000f220000000800 */
[----:B--2---:R-:W-:Y:S01]  /*20d10*/  @P2 IADD3 R10, -R4, R2, RZ ;  /* 0x00000002040a2210 */ /* 0x004fe20007ffe1ff */
[----:B------:R-:W-:-:S04]  /*20d20*/  VIADD R2, R12, 0x7f ;  /* 0x0000007f0c027836 */ /* 0x000fc80000000000 */
[----:B------:R-:W-:Y:S02]  /*20d30*/  IMAD.IADD R7, R9, 0x1, R10 ;  /* 0x0000000109077824 */ /* 0x000fe400078e020a */
[----:B-1----:R-:W-:-:S03]  /*20d40*/  @P1 IMAD.HI.U32 R3, R2, R3, RZ ;  /* 0x0000000302031227 */ /* 0x002fc600078e00ff */
[C---:B------:R-:W-:Y:S01]  /*20d50*/  IADD3 R17, R7.reuse, 0x1, -R11 ;  /* 0x0000000107117810 */ /* 0x040fe20007ffe80b */
[----:B------:R-:W-:Y:S01]  /*20d60*/  IMAD.MOV.U32 R6, RZ, RZ, R2 ;  /* 0x000000ffff067224 */ /* 0x000fe200078e0002 */
[----:B----4-:R-:W-:Y:S01]  /*20d70*/  @P1 SHF.R.U32.HI R6, RZ, R5, R3 ;  /* 0x00000005ff061219 */ /* 0x010fe20000011603 */
[----:B------:R-:W-:-:S04]  /*20d80*/  VIADD R2, R7, 0x3f ;  /* 0x0000003f07027836 */ /* 0x000fc80000000000 */
[----:B------:R-:W-:Y:S01]  /*20d90*/  IMAD.IADD R6, R17, 0x1, R6 ;  /* 0x0000000111067824 */ /* 0x000fe200078e0206 */
[----:B------:R-:W-:-:S04]  /*20da0*/  SHF.R.S32.HI R3, RZ, 0x1f, R2 ;  /* 0x0000001fff037819 */ /* 0x000fc80000011402 */
[----:B------:R-:W-:Y:S02]  /*20db0*/  LEA.HI R21, R3, R2, RZ, 0x6 ;  /* 0x0000000203157211 */ /* 0x000fe400078f30ff */
[----:B------:R-:W1:Y:S02]  /*20dc0*/  LDC.64 R2, c[0x0][0x9e0] ;  /* 0x00027800ff027b82 */ /* 0x000e640000000a00 */
[----:B------:R-:W-:Y:S02]  /*20dd0*/  SHF.R.S32.HI R21, RZ, 0x6, R21 ;  /* 0x00000006ff157819 */ /* 0x000fe40000011415 */
[----:B-1----:R-:W-:Y:S01]  /*20de0*/  ISETP.GE.AND P3, PT, R3, 0x1, PT ;  /* 0x000000010300780c */ /* 0x002fe20003f66270 */
[----:B------:R-:W-:-:S12]  /*20df0*/  IMAD.IADD R8, R6, 0x1, R2 ;  /* 0x0000000106087824 */ /* 0x000fd800078e0202 */
[----:B---3--:R-:W-:Y:S05]  /*20e00*/  @!P3 BRA `(.L_x_1591) ;  /* 0x000000000048b947 */ /* 0x008fea0003800000 */
[C---:B------:R-:W-:Y:S01]  /*20e10*/  ISETP.GT.AND P0, PT, R6.reuse, RZ, PT ;  /* 0x000000ff0600720c */ /* 0x040fe20003f04270 */
[----:B------:R-:W-:Y:S01]  /*20e20*/  BSSY B0, `(.L_x_1592) ;  /* 0x000000e000007945 */ /* 0x000fe20003800000 */
[----:B------:R-:W-:-:S11]  /*20e30*/  IADD3 R2, R6, -0x1, RZ ;  /* 0xffffffff06027810 */ /* 0x000fd60007ffe0ff */
[----:B------:R-:W-:Y:S05]  /*20e40*/  @P0 BRA `(.L_x_1593) ;  /* 0x00000000001c0947 */ /* 0x000fea0003800000 */
[----:B------:R-:W-:Y:S01]  /*20e50*/  ISETP.NE.AND P0, PT, R3, 0x1, PT ;  /* 0x000000010300780c */ /* 0x000fe20003f05270 */
[----:B------:R-:W-:-:S12]  /*20e60*/  IMAD.MOV R2, RZ, RZ, -R6 ;  /* 0x000000ffff027224 */ /* 0x000fd800078e0a06 */
[----:B------:R-:W1:Y:S02]  /*20e70*/  @P0 LDC.64 R4, c[0x0][0x9e8] ;  /* 0x00027a00ff040b82 */ /* 0x000e640000000a00 */
[----:B-1----:R-:W-:-:S05]  /*20e80*/  @P0 IMAD.HI.U32 R4, R2, R4, RZ ;  /* 0x0000000402040227 */ /* 0x002fca00078e00ff */
[----:B------:R-:W-:-:S04]  /*20e90*/  @P0 SHF.R.U32.HI R2, RZ, R5, R4 ;  /* 0x00000005ff020219 */ /* 0x000fc80000011604 */
[----:B------:R-:W-:Y:S01]  /*20ea0*/  LOP3.LUT R2, RZ, R2, RZ, 0x33, !PT ;  /* 0x00000002ff027212 */ /* 0x000fe200078e33ff */
[----:B------:R-:W-:Y:S06]  /*20eb0*/  BRA `(.L_x_1594) ;  /* 0x0000000000107947 */ /* 0x000fec0003800000 */
.L_x_1593:
[----:B------:R-:W-:-:S13]  /*20ec0*/  ISETP.NE.AND P0, PT, R3, 0x1, PT ;  /* 0x000000010300780c */ /* 0x000fda0003f05270 */
[----:B------:R-:W1:Y:S02]  /*20ed0*/  @P0 LDC.64 R4, c[0x0][0x9e8] ;  /* 0x00027a00ff040b82 */ /* 0x000e640000000a00 */
[----:B-1----:R-:W-:-:S05]  /*20ee0*/  @P0 IMAD.HI.U32 R4, R2, R4, RZ ;  /* 0x0000000402040227 */ /* 0x002fca00078e00ff */
[----:B------:R-:W-:-:S07]  /*20ef0*/  @P0 SHF.R.U32.HI R2, RZ, R5, R4 ;  /* 0x00000005ff020219 */ /* 0x000fce0000011604 */
.L_x_1594:
[----:B------:R-:W-:Y:S05]  /*20f00*/  BSYNC B0 ;  /* 0x0000000000007941 */ /* 0x000fea0003800000 */
.L_x_1592:
[----:B------:R-:W-:-:S05]  /*20f10*/  IMAD R2, R2, R3, R3 ;  /* 0x0000000302027224 */ /* 0x000fca00078e0203 */
[----:B------:R-:W-:-:S07]  /*20f20*/  VIMNMX R8, R8, R2, PT ;  /* 0x0000000208087248 */ /* 0x000fce0003fe0100 */
.L_x_1591:
[----:B------:R-:W1:Y:S01]  /*20f30*/  @P1 LDC R4, c[0x0][0x44c] ;  /* 0x00011300ff041b82 */ /* 0x000e620000000800 */
[----:B------:R-:W-:Y:S01]  /*20f40*/  IMAD.MOV.U32 R2, RZ, RZ, R12 ;  /* 0x000000ffff027224 */ /* 0x000fe200078e000c */
[----:B------:R-:W-:Y:S01]  /*20f50*/  ULDC UR4, c[0x0][0x9dc] ;  /* 0x0002770000047ab9 */ /* 0x000fe20000000800 */
[----:B------:R-:W-:-:S05]  /*20f60*/  IMAD.IADD R20, R7, 0x1, -R11 ;  /* 0x0000000107147824 */ /* 0x000fca00078e0a0b */
[----:B------:R-:W2:Y:S01]  /*20f70*/  @P1 LDC R5, c[0x0][0x450] ;  /* 0x00011400ff051b82 */ /* 0x000ea20000000800 */
[----:B-1----:R-:W-:-:S05]  /*20f80*/  @P1 IMAD.HI.U32 R4, R12, R4, RZ ;  /* 0x000000040c041227 */ /* 0x002fca00078e00ff */
[----:B--2---:R-:W-:-:S05]  /*20f90*/  @P1 SHF.R.U32.HI R2, RZ, R5, R4 ;  /* 0x00000005ff021219 */ /* 0x004fca0000011604 */
        /* <DEDUP_REMOVED lines=13> */
.L_x_1597:
[----:B------:R-:W-:-:S13]  /*21070*/  ISETP.NE.AND P0, PT, R3, 0x1, PT ;  /* 0x000000010300780c */ /* 0x000fda0003f05270 */
[----:B------:R-:W1:Y:S02]  /*21080*/  @P0 LDC.64 R4, c[0x0][0x9e8] ;  /* 0x00027a00ff040b82 */ /* 0x000e640000000a00 */
[----:B-1----:R-:W-:-:S05]  /*21090*/  @P0 IMAD.HI.U32 R4, R2, R4, RZ ;  /* 0x0000000402040227 */ /* 0x002fca00078e00ff */
[----:B------:R-:W-:-:S07]  /*210a0*/  @P0 SHF.R.U32.HI R2, RZ, R5, R4 ;  /* 0x00000005ff020219 */ /* 0x000fce0000011604 */
.L_x_1598:
[----:B------:R-:W-:Y:S05]  /*210b0*/  BSYNC B0 ;  /* 0x0000000000007941 */ /* 0x000fea0003800000 */
.L_x_1596:
[----:B------:R-:W-:-:S05]  /*210c0*/  IMAD R2, R2, R3, RZ ;  /* 0x0000000302027224 */ /* 0x000fca00078e02ff */
[----:B------:R-:W-:-:S07]  /*210d0*/  VIMNMX R6, R6, R2, !PT ;  /* 0x0000000206067248 */ /* 0x000fce0007fe0100 */
.L_x_1595:
[----:B------:R-:W-:Y:S01]  /*210e0*/  VIADD R8, R8, 0x3f ;  /* 0x0000003f08087836 */ /* 0x000fe20000000000 */
[----:B------:R-:W-:Y:S04]  /*210f0*/  BSSY B0, `(.L_x_1599) ;  /* 0x000012d000007945 */ /* 0x000fe80003800000 */
[----:B------:R-:W-:-:S04]  /*21100*/  SHF.R.S32.HI R2, RZ, 0x1f, R8 ;  /* 0x0000001fff027819 */ /* 0x000fc80000011408 */
[----:B------:R-:W-:Y:S02]  /*21110*/  LEA.HI R4, R2, R8, RZ, 0x6 ;  /* 0x0000000802047211 */ /* 0x000fe400078f30ff */
[----:B------:R-:W-:Y:S02]  /*21120*/  SHF.R.S32.HI R2, RZ, 0x1f, R6 ;  /* 0x0000001fff027819 */ /* 0x000fe40000011406 */
[----:B------:R-:W-:Y:S02]  /*21130*/  SHF.R.S32.HI R4, RZ, 0x6, R4 ;  /* 0x00000006ff047819 */ /* 0x000fe40000011404 */
[----:B------:R-:W-:-:S04]  /*21140*/  LEA.HI R2, R2, R6, RZ, 0x6 ;  /* 0x0000000602027211 */ /* 0x000fc800078f30ff */
[----:B------:R-:W-:-:S04]  /*21150*/  SHF.R.S32.HI R2, RZ, 0x6, R2 ;  /* 0x00000006ff027819 */ /* 0x000fc80000011402 */
[----:B------:R-:W-:Y:S02]  /*21160*/  VIMNMX R3, RZ, R2, !PT ;  /* 0x00000002ff037248 */ /* 0x000fe40007fe0100 */
[----:B------:R-:W-:-:S03]  /*21170*/  VIMNMX R2, R21, R4, PT ;  /* 0x0000000415027248 */ /* 0x000fc60003fe0100 */
[--C-:B------:R-:W-:Y:S02]  /*21180*/  IMAD R3, R3, 0x40, -R9.reuse ;  /* 0x0000004003037824 */ /* 0x100fe400078e0a09 */
[----:B------:R-:W-:-:S03]  /*21190*/  IMAD R2, R2, 0x40, -R9 ;  /* 0x0000004002027824 */ /* 0x000fc600078e0a09 */
[----:B------:R-:W-:Y:S02]  /*211a0*/  VIMNMX R3, RZ, R3, !PT ;  /* 0x00000003ff037248 */ /* 0x000fe40007fe0100 */
[----:B------:R-:W-:-:S04]  /*211b0*/  VIMNMX R2, R2, R10, PT ;  /* 0x0000000a02027248 */ /* 0x000fc80003fe0100 */
[----:B------:R-:W-:Y:S02]  /*211c0*/  ISETP.GT.AND P0, PT, R2, R3, PT ;  /* 0x000000030200720c */ /* 0x000fe40003f04270 */
[----:B------:R-:W-:-:S05]  /*211d0*/  SHF.R.U32.HI R3, RZ, 0x6, R3 ;  /* 0x00000006ff037819 */ /* 0x000fca0000011603 */
[----:B------:R-:W-:-:S06]  /*211e0*/  IMAD.MOV.U32 R8, RZ, RZ, R3 ;  /* 0x000000ffff087224 */ /* 0x000fcc00078e0003 */
[----:B------:R-:W-:-:S04]  /*211f0*/  @P0 IADD3 R2, R2, 0x3f, RZ ;  /* 0x0000003f02020810 */ /* 0x000fc80007ffe0ff */
[----:B------:R-:W-:-:S04]  /*21200*/  @P0 SHF.R.S32.HI R4, RZ, 0x1f, R2 ;  /* 0x0000001fff040819 */ /* 0x000fc80000011402 */
[----:B------:R-:W-:-:S04]  /*21210*/  @P0 LEA.HI R2, R4, R2, RZ, 0x6 ;  /* 0x0000000204020211 */ /* 0x000fc800078f30ff */
[----:B------:R-:W-:Y:S02]  /*21220*/  @P0 SHF.R.S32.HI R8, RZ, 0x6, R2 ;  /* 0x00000006ff080819 */ /* 0x000fe40000011402 */
[----:B------:R-:W-:Y:S02]  /*21230*/  PLOP3.LUT P0, PT, PT, PT, PT, 0x80, 0x0 ;  /* 0x000000000000781c */ /* 0x000fe40003f0f070 */
[----:B------:R-:W-:-:S13]  /*21240*/  ISETP.GT.AND P1, PT, R8, R3, PT ;  /* 0x000000030800720c */ /* 0x000fda0003f24270 */
[----:B------:R-:W-:Y:S05]  /*21250*/  @!P1 BRA `(.L_x_1600) ;  /* 0x0000001000589947 */ /* 0x000fea0003800000 */
[----:B------:R-:W-:Y:S01]  /*21260*/  UMOV UR4, 0xffffffff ;  /* 0xffffffff00047882 */ /* 0x000fe20000000000 */
[----:B------:R-:W-:Y:S02]  /*21270*/  SEL R2, R19, RZ, !P2 ;  /* 0x000000ff13027207 */ /* 0x000fe40005000000 */
[----:B------:R-:W-:Y:S05]  /*21280*/  BRA.DIV UR4, `(.L_x_1601) ;  /* 0x0000009604e47947 */ /* 0x000fea000b800000 */
[----:B------:R-:W1:Y:S02]  /*21290*/  S2R R4, SR_TID.X ;  /* 0x0000000000047919 */ /* 0x000e640000002100 */
[----:B-1----:R-:W-:-:S04]  /*212a0*/  SHF.R.U32.HI R4, RZ, 0x5, R4 ;  /* 0x00000005ff047819 */ /* 0x002fc80000011604 */
[----:B------:R-:W-:-:S05]  /*212b0*/  LOP3.LUT R4, R4, 0x3, RZ, 0xc0, !PT ;  /* 0x0000000304047812 */ /* 0x000fca00078ec0ff */
[----:B------:R1:W2:Y:S02]  /*212c0*/  SHFL.IDX PT, R14, R4, RZ, 0x1f ;  /* 0x00001fff040e7589 */ /* 0x0002a400000e0000 */
.L_x_1863:
[----:B--2---:R-:W-:Y:S02]  /*212d0*/  ISETP.NE.AND P0, PT, R14, RZ, PT ;  /* 0x000000ff0e00720c */ /* 0x004fe40003f05270 */
[----:B------:R-:W-:-:S11]  /*212e0*/  PLOP3.LUT P6, PT, PT, PT, PT, 0x8, 0x0 ;  /* 0x000000000000781c */ /* 0x000fd60003fce170 */
[----:B------:R-:W-:Y:S05]  /*212f0*/  @P0 BRA `(.L_x_1602) ;  /* 0x00000000000c0947 */ /* 0x000fea0003800000 */
[----:B------:R-:W-:-:S03]  /*21300*/  UMOV UR4, 0xffffffff ;  /* 0xffffffff00047882 */ /* 0x000fc60000000000 */
[----:B------:R-:W-:Y:S05]  /*21310*/  BRA.DIV UR4, `(.L_x_1603) ;  /* 0x0000009604f47947 */ /* 0x000fea000b800000 */
[----:B------:R-:W-:-:S13]  /*21320*/  ELECT P6, URZ, PT ;  /* 0x00000000003f782f */ /* 0x000fda00038c0000 */
.L_x_1602:
[----:B-1----:R-:W2:Y:S04]  /*21330*/  LDL R4, [R1+0x60] ;  /* 0x0000600001047983 */ /* 0x002ea80000100800 */
[----:B------:R-:W3:Y:S01]  /*21340*/  LDL R6, [R1] ;  /* 0x0000000001067983 */ /* 0x000ee20000100800 */
[----:B------:R-:W-:Y:S01]  /*21350*/  BSSY B1, `(.L_x_1604) ;  /* 0x0000008000017945 */ /* 0x000fe20003800000 */
[----:B--2---:R-:W-:-:S05]  /*21360*/  VIADD R4, R4, 0x1 ;  /* 0x0000000104047836 */ /* 0x004fca0000000000 */
[----:B------:R-:W-:-:S04]  /*21370*/  LEA.HI R5, R4, R4, RZ, 0x1 ;  /* 0x0000000404057211 */ /* 0x000fc800078f08ff */
[----:B------:R-:W-:-:S05]  /*21380*/  LOP3.LUT R5, R5, 0xfffffffe, RZ, 0xc0, !PT ;  /* 0xfffffffe05057812 */ /* 0x000fca00078ec0ff */
[----:B------:R-:W-:-:S05]  /*21390*/  IMAD.IADD R4, R4, 0x1, -R5 ;  /* 0x0000000104047824 */ /* 0x000fca00078e0a05 */
[----:B------:R-:W-:-:S04]  /*213a0*/  SHF.L.U32 R4, R4, 0x1f, RZ ;  /* 0x0000001f04047819 */ /* 0x000fc800000006ff */
[----:B---3--:R-:W1:Y:S02]  /*213b0*/  SYNCS.PHASECHK.TRANS64.TRYWAIT P0, [R6+URZ+0x28420], R4 ;  /* 0x02842004060075a7 */ /* 0x008e64000800017f */
[----:B-1----:R-:W-:Y:S05]  /*213c0*/  @!P0 BRA `(.L_x_1605) ;  /* 0x0000009400e88947 */ /* 0x002fea0003800000 */
.L_x_1866:
[----:B------:R-:W-:Y:S05]  /*213d0*/  BSYNC B1 ;  /* 0x0000000000017941 */ /* 0x000fea0003800000 */
.L_x_1604:
[----:B------:R-:W-:Y:S04]  /*213e0*/  BSSY B1, `(.L_x_1606) ;  /* 0x0000072000017945 */ /* 0x000fe80003800000 */
[----:B------:R-:W-:Y:S05]  /*213f0*/  @!P6 BRA `(.L_x_1607) ;  /* 0x0000000400c0e947 */ /* 0x000fea0003800000 */
[----:B------:R-:W2:Y:S04]  /*21400*/  LDL R6, [R1] ;  /* 0x0000000001067983 */ /* 0x000ea80000100800 */
[----:B------:R-:W3:Y:S01]  /*21410*/  LDL R7, [R1+0x14] ;  /* 0x0000140001077983 */ /* 0x000ee20000100800 */
[----:B-1----:R-:W1:Y:S01]  /*21420*/  S2R R5, SR_TID.X ;  /* 0x0000000000057919 */ /* 0x002e620000002100 */
[----:B--2---:R-:W-:Y:S02]  /*21430*/  IMAD.MOV.U32 R9, RZ, RZ, R6 ;  /* 0x000000ffff097224 */ /* 0x004fe400078e0006 */
[----:B------:R-:W2:Y:S02]  /*21440*/  LDL R6, [R1+0x20] ;  /* 0x0000200001067983 */ /* 0x000ea40000100800 */
[----:B---3--:R-:W-:Y:S01]  /*21450*/  IMAD R7, R7, 0x8, R9 ;  /* 0x0000000807077824 */ /* 0x008fe200078e0209 */
[----:B-1----:R-:W-:Y:S01]  /*21460*/  LOP3.LUT R5, R5, 0x7f, RZ, 0xc0, !PT ;  /* 0x0000007f05057812 */ /* 0x002fe200078ec0ff */
[----:B------:R-:W-:Y:S03]  /*21470*/  BSSY B2, `(.L_x_1608) ;  /* 0x0000005000027945 */ /* 0x000fe60003800000 */
[----:B------:R-:W-:-:S02]  /*21480*/  ISETP.NE.AND P1, PT, R5, RZ, PT ;  /* 0x000000ff0500720c */ /* 0x000fc40003f25270 */
[----:B--2---:R-:W-:-:S04]  /*21490*/  SHF.L.U32 R10, R6, 0x1f, RZ ;  /* 0x0000001f060a7819 */ /* 0x004fc800000006ff */
[----:B------:R-:W1:Y:S02]  /*214a0*/  SYNCS.PHASECHK.TRANS64.TRYWAIT P0, [R7+URZ+0x284a0], R10 ;  /* 0x0284a00a070075a7 */ /* 0x000e64000800017f */
[----:B-1----:R-:W-:Y:S05]  /*214b0*/  @!P0 BRA `(.L_x_1609) ;  /* 0x0000009400c48947 */ /* 0x002fea0003800000 */
.L_x_1867:
[----:B------:R-:W-:Y:S05]  /*214c0*/  BSYNC B2 ;  /* 0x0000000000027941 */ /* 0x000fea0003800000 */
.L_x_1608:
        /* <DEDUP_REMOVED lines=9> */
.L_x_1611:
[----:B------:R-:W-:Y:S05]  /*21560*/  BSYNC B2 ;  /* 0x0000000000027941 */ /* 0x000fea0003800000 */
.L_x_1610:
[----:B------:R-:W2:Y:S04]  /*21570*/  LDL R6, [R1] ;  /* 0x0000000001067983 */ /* 0x000ea80000100800 */
[----:B------:R-:W2:Y:S01]  /*21580*/  LDL R4, [R1+0x14] ;  /* 0x0000140001047983 */ /* 0x000ea20000100800 */
[----:B------:R-:W-:Y:S01]  /*21590*/  IMAD.MOV.U32 R13, RZ, RZ, RZ ;  /* 0x000000ffff0d7224 */ /* 0x000fe200078e00ff */
[----:B------:R-:W-:Y:S01]  /*215a0*/  UIADD3 UR4, UP0, UR42, 0x570, URZ ;  /* 0x000005702a047890 */ /* 0x000fe2000ff1e03f */
[----:B------:R-:W-:Y:S01]  /*215b0*/  IMAD R5, R8, 0x40, R0 ;  /* 0x0000004008057824 */ /* 0x000fe200078e0200 */
[----:B------:R-:W-:Y:S01]  /*215c0*/  PLOP3.LUT P0, PT, PT, PT, PT, 0x80, 0x0 ;  /* 0x000000000000781c */ /* 0x000fe20003f0f070 */
[----:B------:R-:W-:Y:S01]  /*215d0*/  UMOV UR6, 0x0 ;  /* 0x0000000000067882 */ /* 0x000fe20000000000 */
[----:B------:R-:W-:Y:S01]  /*215e0*/  R2UR UR10, R13 ;  /* 0x000000000d0a72ca */ /* 0x000fe200000e0000 */
[----:B------:R-:W-:Y:S01]  /*215f0*/  VIADD R5, R5, 0xffffffc0 ;  /* 0xffffffc005057836 */ /* 0x000fe20000000000 */
[----:B------:R-:W-:Y:S01]  /*21600*/  UIADD3.X UR5, URZ, UR43, URZ, UP0, !UPT ;  /* 0x0000002b3f057290 */ /* 0x000fe200087fe43f */
[----:B------:R-:W-:Y:S01]  /*21610*/  UMOV UR7, 0x12f00000 ;  /* 0x12f0000000077882 */ /* 0x000fe20000000000 */
[----:B--2---:R-:W-:Y:S01]  /*21620*/  LEA R9, R4, R6, 0xe ;  /* 0x0000000604097211 */ /* 0x004fe200078e70ff */
[----:B------:R-:W-:-:S04]  /*21630*/  VIADD R4, R7, 0x28490 ;  /* 0x0002849007047836 */ /* 0x000fc80000000000 */
[----:B------:R-:W-:-:S07]  /*21640*/  VIADD R6, R9, 0x20000 ;  /* 0x0002000009067836 */ /* 0x000fce0000000000 */
.L_x_1612:
        /* <DEDUP_REMOVED lines=16> */
.L_x_1613:
        /* <DEDUP_REMOVED lines=10> */
[----:B------:R-:W2:Y:S01]  /*217f0*/  SYNCS.PHASECHK.TRANS64.TRYWAIT P0, [R7+URZ+0x284c0], R10 ;  /* 0x0284c00a070075a7 */ /* 0x000ea2000800017f */
[----:B------:R-:W-:Y:S04]  /*21800*/  BSSY B2, `(.L_x_1614) ;  /* 0x0000002000027945 */ /* 0x000fe80003800000 */
[----:B--2---:R-:W-:Y:S05]  /*21810*/  @!P0 BRA `(.L_x_1615) ;  /* 0x0000009400008947 */ /* 0x004fea0003800000 */
.L_x_1868:
[----:B------:R-:W-:Y:S05]  /*21820*/  BSYNC B2 ;  /* 0x0000000000027941 */ /* 0x000fea0003800000 */
.L_x_1614:
[----:B------:R-:W-:Y:S01]  /*21830*/  BSSY B2, `(.L_x_1616) ;  /* 0x000000b000027945 */ /* 0x000fe20003800000 */
[----:B-12---:R-:W-:Y:S02]  /*21840*/  IMAD.MOV.U32 R10, RZ, RZ, 0x0 ;  /* 0x00000000ff0a7424 */ /* 0x006fe400078e00ff */
[----:B0-----:R-:W-:Y:S01]  /*21850*/  IMAD.MOV.U32 R11, RZ, RZ, 0x12f00000 ;  /* 0x12f00000ff0b7424 */ /* 0x001fe200078e00ff */
[----:B------:R-:W-:Y:S06]  /*21860*/  @P1 BRA `(.L_x_1617) ;  /* 0x00000000001c1947 */ /* 0x000fec0003800000 */
[----:B------:R-:W0:Y:S02]  /*21870*/  S2R R4, SR_TID.X ;  /* 0x0000000000047919 */ /* 0x000e240000002100 */
[----:B0-----:R-:W-:Y:S01]  /*21880*/  LOP3.LUT R6, R4, 0x1f, RZ, 0xc0, !PT ;  /* 0x0000001f04067812 */ /* 0x001fe200078ec0ff */
[----:B------:R-:W-:-:S03]  /*21890*/  IMAD.MOV.U32 R4, RZ, RZ, 0x4000 ;  /* 0x00004000ff047424 */ /* 0x000fc600078e00ff */
[----:B------:R-:W-:Y:S01]  /*218a0*/  ISETP.NE.AND P0, PT, R6, RZ, PT ;  /* 0x000000ff0600720c */ /* 0x000fe20003f05270 */
[----:B------:R0:W-:-:S12]  /*218b0*/  SYNCS.ARRIVE.TRANS64 RZ, [R7+URZ+0x284b0], R4 ;  /* 0x0284b00407ff79a7 */ /* 0x0001d8000800003f */
[----:B0-----:R-:W-:Y:S05]  /*218c0*/  @!P0 BRA `(.L_x_1617) ;  /* 0x0000000000048947 */ /* 0x001fea0003800000 */
[----:B------:R-:W-:Y:S01]  /*218d0*/  BPT.TRAP 0x1 ;  /* 0x000000040000795c */ /* 0x000fe20000300000 */
.L_x_1617:
[----:B------:R-:W-:Y:S05]  /*218e0*/  BSYNC B2 ;  /* 0x0000000000027941 */ /* 0x000fea0003800000 */
.L_x_1616:
        /* <DEDUP_REMOVED lines=8> */
.L_x_1618:
        /* <DEDUP_REMOVED lines=15> */
.L_x_1619:
        /* <DEDUP_REMOVED lines=10> */
.L_x_1607:
[----:B------:R-:W-:Y:S05]  /*21b00*/  BSYNC B1 ;  /* 0x0000000000017941 */ /* 0x000fea0003800000 */
.L_x_1606:
[----:B------:R-:W1:Y:S04]  /*21b10*/  LDL.LU R9, [R1+0x14] ;  /* 0x0000140001097983 */ /* 0x000e680000300800 */
[----:B------:R-:W2:Y:S01]  /*21b20*/  LDL.LU R7, [R1+0x20] ;  /* 0x0000200001077983 */ /* 0x000ea20000300800 */
[----:B------:R-:W-:Y:S01]  /*21b30*/  PLOP3.LUT P0, PT, PT, PT, PT, 0x8, 0x0 ;  /* 0x000000000000781c */ /* 0x000fe20003f0e170 */
[----:B-1----:R-:W-:Y:S02]  /*21b40*/  VIADD R4, R9, 0x1 ;  /* 0x0000000109047836 */ /* 0x002fe40000000000 */
[----:B------:R-:W-:-:S03]  /*21b50*/  VIADD R9, R8, 0xfffffffe ;  /* 0xfffffffe08097836 */ /* 0x000fc60000000000 */
[C---:B------:R-:W-:Y:S02]  /*21b60*/  ISETP.NE.AND P1, PT, R4.reuse, 0x2, PT ;  /* 0x000000020400780c */ /* 0x040fe40003f25270 */
[----:B------:R-:W-:Y:S02]  /*21b70*/  ISETP.GE.AND P2, PT, R9, R3, PT ;  /* 0x000000030900720c */ /* 0x000fe40003f46270 */
[----:B------:R-:W-:Y:S02]  /*21b80*/  SEL R5, RZ, 0x1, P1 ;  /* 0x00000001ff057807 */ /* 0x000fe40000800000 */
[----:B------:R-:W-:Y:S02]  /*21b90*/  SEL R4, R4, RZ, P1 ;  /* 0x000000ff04047207 */ /* 0x000fe40000800000 */
[----:B--2---:R-:W-:-:S03]  /*21ba0*/  LOP3.LUT R7, R7, R5, RZ, 0x3c, !PT ;  /* 0x0000000507077212 */ /* 0x004fc600078e3cff */
[----:B------:R1:W-:Y:S04]  /*21bb0*/  STL [R1+0x14], R4 ;  /* 0x0000140401007387 */ /* 0x0003e80000100800 */
[----:B------:R1:W-:Y:S01]  /*21bc0*/  STL [R1+0x20], R7 ;  /* 0x0000200701007387 */ /* 0x0003e20000100800 */
[----:B------:R-:W-:Y:S05]  /*21bd0*/  @!P2 BRA `(.L_x_1600) ;  /* 0x0000000400f8a947 */ /* 0x000fea0003800000 */
.L_x_1634:
[----:B------:R-:W-:Y:S05]  /*21be0*/  YIELD ;  /* 0x0000000000007946 */ /* 0x000fea0003800000 */
[----:B------:R-:W-:Y:S04]  /*21bf0*/  BSSY B1, `(.L_x_1620) ;  /* 0x0000070000017945 */ /* 0x000fe80003800000 */
[----:B--2---:R-:W-:Y:S05]  /*21c00*/  @!P6 BRA `(.L_x_1621) ;  /* 0x0000000400b8e947 */ /* 0x004fea0003800000 */
[----:B-1----:R-:W2:Y:S04]  /*21c10*/  LDL R7, [R1] ;  /* 0x0000000001077983 */ /* 0x002ea80000100800 */
[----:B------:R-:W2:Y:S04]  /*21c20*/  LDL R6, [R1+0x14] ;  /* 0x0000140001067983 */ /* 0x000ea80000100800 */
[----:B------:R-:W3:Y:S01]  /*21c30*/  LDL R5, [R1+0x20] ;  /* 0x0000200001057983 */ /* 0x000ee20000100800 */
[----:B------:R-:W1:Y:S01]  /*21c40*/  S2R R4, SR_TID.X ;  /* 0x0000000000047919 */ /* 0x000e620000002100 */
[----:B------:R-:W-:Y:S01]  /*21c50*/  BSSY B2, `(.L_x_1622) ;  /* 0x0000007000027945 */ /* 0x000fe20003800000 */
[----:B-1----:R-:W-:-:S04]  /*21c60*/  LOP3.LUT R4, R4, 0x7f, RZ, 0xc0, !PT ;  /* 0x0000007f04047812 */ /* 0x002fc800078ec0ff */
[----:B------:R-:W-:Y:S01]  /*21c70*/  ISETP.NE.AND P2, PT, R4, RZ, PT ;  /* 0x000000ff0400720c */ /* 0x000fe20003f45270 */
[----:B--2---:R-:W-:Y:S01]  /*21c80*/  IMAD R8, R6, 0x8, R7 ;  /* 0x0000000806087824 */ /* 0x004fe200078e0207 */
[----:B---3--:R-:W-:-:S04]  /*21c90*/  SHF.L.U32 R7, R5, 0x1f, RZ ;  /* 0x0000001f05077819 */ /* 0x008fc800000006ff */
[----:B------:R-:W1:Y:S02]  /*21ca0*/  SYNCS.PHASECHK.TRANS64.TRYWAIT P1, [R8+URZ+0x284a0], R7 ;  /* 0x0284a007080075a7 */ /* 0x000e64000802017f */
[----:B-1----:R-:W-:Y:S05]  /*21cb0*/  @!P1 BRA `(.L_x_1623) ;  /* 0x0000008c00ec9947 */ /* 0x002fea0003800000 */
.L_x_1869:
[----:B------:R-:W-:Y:S05]  /*21cc0*/  BSYNC B2 ;  /* 0x0000000000027941 */ /* 0x000fea0003800000 */
.L_x_1622:
        /* <DEDUP_REMOVED lines=9> */
.L_x_1625:
[----:B------:R-:W-:Y:S05]  /*21d60*/  BSYNC B2 ;  /* 0x0000000000027941 */ /* 0x000fea0003800000 */
.L_x_1624:
[----:B------:R-:W2:Y:S04]  /*21d70*/  LDL R5, [R1] ;  /* 0x0000000001057983 */ /* 0x000ea80000100800 */
        /* <DEDUP_REMOVED lines=8> */
[----:B--2---:R-:W-:Y:S01]  /*21e00*/  IMAD R6, R4, 0x4000, R5 ;  /* 0x0000400004067824 */ /* 0x004fe200078e0205 */
[----:B------:R-:W-:Y:S01]  /*21e10*/  LEA R5, R9, R0, 0x6 ;  /* 0x0000000009057211 */ /* 0x000fe200078e30ff */
[----:B------:R-:W-:-:S02]  /*21e20*/  VIADD R4, R8, 0x28490 ;  /* 0x0002849008047836 */ /* 0x000fc40000000000 */
[----:B------:R-:W-:-:S09]  /*21e30*/  VIADD R10, R6, 0x20000 ;  /* 0x00020000060a7836 */ /* 0x000fd20000000000 */
.L_x_1626:
        /* <DEDUP_REMOVED lines=16> */
.L_x_1627:
        /* <DEDUP_REMOVED lines=13> */
.L_x_1870:
[----:B------:R-:W-:Y:S05]  /*22010*/  BSYNC B2 ;  /* 0x0000000000027941 */ /* 0x000fea0003800000 */
.L_x_1628:
[----:B------:R-:W-:Y:S01]  /*22020*/  BSSY B2, `(.L_x_1630) ;  /* 0x000000b000027945 */ /* 0x000fe20003800000 */
[----:B------:R-:W-:Y:S02]  /*22030*/  IMAD.MOV.U32 R10, RZ, RZ, 0x0 ;  /* 0x00000000ff0a7424 */ /* 0x000fe400078e00ff */
        /* <DEDUP_REMOVED lines=9> */
.L_x_1631:
[----:B------:R-:W-:Y:S05]  /*220d0*/  BSYNC B2 ;  /* 0x0000000000027941 */ /* 0x000fea0003800000 */
.L_x_1630:
[----:B------:R-:W-:Y:S01]  /*220e0*/  R2UR UR10, R12 ;  /* 0x000000000c0a72ca */ /* 0x000fe200000e0000 */
[----:B------:R-:W-:Y:S01]  /*220f0*/  UIADD3 UR4, UP0, UR42, 0x670, URZ ;  /* 0x000006702a047890 */ /* 0x000fe2000ff1e03f */
[----:B------:R-:W-:Y:S01]  /*22100*/  R2UR UR6, R10 ;  /* 0x000000000a0672ca */ /* 0x000fe200000e0000 */
[----:B-12---:R-:W-:Y:S01]  /*22110*/  VIADD R8, R8, 0x284b0 ;  /* 0x000284b008087836 */ /* 0x006fe20000000000 */
[----:B------:R-:W-:Y:S01]  /*22120*/  R2UR UR7, R11 ;  /* 0x000000000b0772ca */ /* 0x000fe200000e0000 */
[----:B------:R-:W-:Y:S01]  /*22130*/  UIADD3.X UR5, URZ, UR43, URZ, UP0, !UPT ;  /* 0x0000002b3f057290 */ /* 0x000fe200087fe43f */
[----:B------:R-:W-:Y:S02]  /*22140*/  PLOP3.LUT P1, PT, PT, PT, PT, 0x80, 0x0 ;  /* 0x000000000000781c */ /* 0x000fe40003f2f070 */
[----:B------:R-:W-:-:S11]  /*22150*/  IADD3 R4, R6, 0x10000, RZ ;  /* 0x0001000006047810 */ /* 0x000fd60007ffe0ff */
.L_x_1632:
        /* <DEDUP_REMOVED lines=15> */
.L_x_1633:
        /* <DEDUP_REMOVED lines=10> */
.L_x_1621:
[----:B------:R-:W-:Y:S05]  /*222f0*/  BSYNC B1 ;  /* 0x0000000000017941 */ /* 0x000fea0003800000 */
.L_x_1620:
[----:B-1----:R-:W2:Y:S04]  /*22300*/  LDL.LU R4, [R1+0x14] ;  /* 0x0000140001047983 */ /* 0x002ea80000300800 */
        /* <DEDUP_REMOVED lines=11> */
.L_x_1600:
[----:B------:R-:W-:Y:S05]  /*223c0*/  BSYNC B0 ;  /* 0x0000000000007941 */ /* 0x000fea0003800000 */
.L_x_1599:
[----:B-12---:R-:W2:Y:S01]  /*223d0*/  LDL R7, [R1+0x18] ;  /* 0x0000180001077983 */ /* 0x006ea20000100800 */
[----:B------:R-:W1:Y:S01]  /*223e0*/  LDC R0, c[0x0][0x448] ;  /* 0x00011200ff007b82 */ /* 0x000e620000000800 */
[----:B------:R-:W-:Y:S07]  /*223f0*/  @!P0 WARPSYNC.ALL ;  /* 0x0000000000008948 */ /* 0x000fee0003800000 */
[----:B------:R-:W-:Y:S01]  /*22400*/  @!P0 BAR.SYNC.DEFER_BLOCKING 0xc, 0x180 ;  /* 0x0306000000008b1d */ /* 0x000fe20000010000 */
[----:B-1----:R-:W-:-:S13]  /*22410*/  ISETP.NE.AND P1, PT, R0, 0x1, PT ;  /* 0x000000010000780c */ /* 0x002fda0003f25270 */
[----:B------:R-:W1:Y:S08]  /*22420*/  @P1 LDC R2, c[0x0][0x44c] ;  /* 0x00011300ff021b82 */ /* 0x000e700000000800 */
[----:B------:R-:W3:Y:S01]  /*22430*/  @P1 LDC R3, c[0x0][0x450] ;  /* 0x00011400ff031b82 */ /* 0x000ee20000000800 */
[----:B--2---:R-:W-:-:S04]  /*22440*/  VIADD R0, R7, 0x7f ;  /* 0x0000007f07007836 */ /* 0x004fc80000000000 */
[----:B-1----:R-:W-:-:S04]  /*22450*/  @P1 IMAD.HI.U32 R2, R0, R2, RZ ;  /* 0x0000000200021227 */ /* 0x002fc800078e00ff */
[----:B------:R-:W-:Y:S01]  /*22460*/  IMAD.MOV.U32 R6, RZ, RZ, R0 ;  /* 0x000000ffff067224 */ /* 0x000fe200078e0000 */
[----:B---3--:R-:W-:Y:S02]  /*22470*/  @P1 SHF.R.U32.HI R6, RZ, R3, R2 ;  /* 0x00000003ff061219 */ /* 0x008fe40000011602 */
[----:B------:R-:W1:Y:S03]  /*22480*/  LDC.64 R2, c[0x0][0x9e0] ;  /* 0x00027800ff027b82 */ /* 0x000e660000000a00 */
[----:B------:R-:W-:Y:S01]  /*22490*/  IMAD.IADD R6, R17, 0x1, R6 ;  /* 0x0000000111067824 */ /* 0x000fe200078e0206 */
[----:B-1----:R-:W-:-:S03]  /*224a0*/  ISETP.GE.AND P2, PT, R3, 0x1, PT ;  /* 0x000000010300780c */ /* 0x002fc60003f46270 */
[----:B------:R-:W-:-:S10]  /*224b0*/  IMAD.IADD R2, R6, 0x1, R2 ;  /* 0x0000000106027824 */ /* 0x000fd400078e0202 */
[----:B------:R-:W-:Y:S05]  /*224c0*/  @!P2 BRA `(.L_x_1635) ;  /* 0x000000000048a947 */ /* 0x000fea0003800000 */
[C---:B------:R-:W-:Y:S01]  /*224d0*/  ISETP.GT.AND P0, PT, R6.reuse, RZ, PT ;  /* 0x000000ff0600720c */ /* 0x040fe20003f04270 */
[----:B------:R-:W-:Y:S01]  /*224e0*/  BSSY B0, `(.L_x_1636) ;  /* 0x000000e000007945 */ /* 0x000fe20003800000 */
[----:B------:R-:W-:-:S11]  /*224f0*/  VIADD R0, R6, 0xffffffff ;  /* 0xffffffff06007836 */ /* 0x000fd60000000000 */
[----:B------:R-:W-:Y:S05]  /*22500*/  @P0 BRA `(.L_x_1637) ;  /* 0x00000000001c0947 */ /* 0x000fea0003800000 */
[----:B------:R-:W-:Y:S02]  /*22510*/  ISETP.NE.AND P0, PT, R3, 0x1, PT ;  /* 0x000000010300780c */ /* 0x000fe40003f05270 */
[----:B------:R-:W-:-:S11]  /*22520*/  IADD3 R0, -R6, RZ, RZ ;  /* 0x000000ff06007210 */ /* 0x000fd60007ffe1ff */
[----:B------:R-:W1:Y:S02]  /*22530*/  @P0 LDC.64 R4, c[0x0][0x9e8] ;  /* 0x00027a00ff040b82 */ /* 0x000e640000000a00 */
[----:B-1----:R-:W-:-:S05]  /*22540*/  @P0 IMAD.HI.U32 R4, R0, R4, RZ ;  /* 0x0000000400040227 */ /* 0x002fca00078e00ff */
[----:B------:R-:W-:-:S04]  /*22550*/  @P0 SHF.R.U32.HI R0, RZ, R5, R4 ;  /* 0x00000005ff000219 */ /* 0x000fc80000011604 */
[----:B------:R-:W-:Y:S01]  /*22560*/  LOP3.LUT R0, RZ, R0, RZ, 0x33, !PT ;  /* 0x00000000ff007212 */ /* 0x000fe200078e33ff */
[----:B------:R-:W-:Y:S06]  /*22570*/  BRA `(.L_x_1638) ;  /* 0x0000000000107947 */ /* 0x000fec0003800000 */
.L_x_1637:
[----:B------:R-:W-:-:S13]  /*22580*/  ISETP.NE.AND P0, PT, R3, 0x1, PT ;  /* 0x000000010300780c */ /* 0x000fda0003f05270 */
[----:B------:R-:W1:Y:S02]  /*22590*/  @P0 LDC.64 R4, c[0x0][0x9e8] ;  /* 0x00027a00ff040b82 */ /* 0x000e640000000a00 */
[----:B-1----:R-:W-:-:S05]  /*225a0*/  @P0 IMAD.HI.U32 R4, R0, R4, RZ ;  /* 0x0000000400040227 */ /* 0x002fca00078e00ff */
[----:B------:R-:W-:-:S07]  /*225b0*/  @P0 SHF.R.U32.HI R0, RZ, R5, R4 ;  /* 0x00000005ff000219 */ /* 0x000fce0000011604 */
.L_x_1638:
[----:B------:R-:W-:Y:S05]  /*225c0*/  BSYNC B0 ;  /* 0x0000000000007941 */ /* 0x000fea0003800000 */
.L_x_1636:
[----:B------:R-:W-:-:S05]  /*225d0*/  IMAD R0, R0, R3, R3 ;  /* 0x0000000300007224 */ /* 0x000fca00078e0203 */
[----:B------:R-:W-:-:S07]  /*225e0*/  VIMNMX R2, R2, R0, PT ;  /* 0x0000000002027248 */ /* 0x000fce0003fe0100 */
.L_x_1635:
[----:B------:R-:W-:Y:S01]  /*225f0*/  VIADD R2, R2, 0x3f ;  /* 0x0000003f02027836 */ /* 0x000fe20000000000 */
[----:B------:R-:W1:Y:S01]  /*22600*/  @P1 LDC R4, c[0x0][0x450] ;  /* 0x00011400ff041b82 */ /* 0x000e620000000800 */
[----:B------:R-:W-:-:S03]  /*22610*/  ULDC UR4, c[0x0][0x9dc] ;  /* 0x0002770000047ab9 */ /* 0x000fc60000000800 */
[----:B------:R-:W-:-:S04]  /*22620*/  SHF.R.S32.HI R0, RZ, 0x1f, R2 ;  /* 0x0000001fff007819 */ /* 0x000fc80000011402 */
[----:B------:R-:W-:Y:S02]  /*22630*/  LEA.HI R0, R0, R2, RZ, 0x6 ;  /* 0x0000000200007211 */ /* 0x000fe400078f30ff */
[----:B------:R-:W2:Y:S02]  /*22640*/  @P1 LDC R2, c[0x0][0x44c] ;  /* 0x00011300ff021b82 */ /* 0x000ea40000000800 */
[----:B------:R-:W-:-:S04]  /*22650*/  SHF.R.S32.HI R0, RZ, 0x6, R0 ;  /* 0x00000006ff007819 */ /* 0x000fc80000011400 */
[----:B------:R-:W-:Y:S01]  /*22660*/  VIMNMX R6, R21, R0, PT ;  /* 0x0000000015067248 */ /* 0x000fe20003fe0100 */
[----:B------:R-:W-:-:S04]  /*22670*/  IMAD.MOV.U32 R0, RZ, RZ, R7 ;  /* 0x000000ffff007224 */ /* 0x000fc800078e0007 */
[----:B------:R3:W-:Y:S01]  /*22680*/  STL [R1+0x50], R6 ;  /* 0x0000500601007387 */ /* 0x0007e20000100800 */
[----:B--2---:R-:W-:-:S05]  /*22690*/  @P1 IMAD.HI.U32 R2, R7, R2, RZ ;  /* 0x0000000207021227 */ /* 0x004fca00078e00ff */
[----:B-1----:R-:W-:-:S05]  /*226a0*/  @P1 SHF.R.U32.HI R0, RZ, R4, R2 ;  /* 0x00000004ff001219 */ /* 0x002fca0000011602 */
[----:B------:R-:W-:-:S04]  /*226b0*/  IMAD.IADD R0, R20, 0x1, R0 ;  /* 0x0000000114007824 */ /* 0x000fc800078e0200 */
[----:B------:R-:W-:Y:S01]  /*226c0*/  VIADD R2, R0, -UR4 ;  /* 0x8000000400027c36 */ /* 0x000fe20008000000 */
[----:B---3--:R-:W-:Y:S06]  /*226d0*/  @!P2 BRA `(.L_x_1639) ;  /* 0x000000000044a947 */ /* 0x008fec0003800000 */
        /* <DEDUP_REMOVED lines=10> */
.L_x_1641:
[----:B------:R-:W-:-:S13]  /*22780*/  ISETP.NE.AND P0, PT, R3, 0x1, PT ;  /* 0x000000010300780c */ /* 0x000fda0003f05270 */
[----:B------:R-:W1:Y:S02]  /*22790*/  @P0 LDC.64 R4, c[0x0][0x9e8] ;  /* 0x00027a00ff040b82 */ /* 0x000e640000000a00 */
[----:B-1----:R-:W-:-:S05]  /*227a0*/  @P0 IMAD.HI.U32 R4, R0, R4, RZ ;  /* 0x0000000400040227 */ /* 0x002fca00078e00ff */
[----:B------:R-:W-:-:S07]  /*227b0*/  @P0 SHF.R.U32.HI R0, RZ, R5, R4 ;  /* 0x00000005ff000219 */ /* 0x000fce0000011604 */
.L_x_1642:
[----:B------:R-:W-:Y:S05]  /*227c0*/  BSYNC B0 ;  /* 0x0000000000007941 */ /* 0x000fea0003800000 */
.L_x_1640:
[----:B------:R-:W-:-:S05]  /*227d0*/  IMAD R0, R0, R3, RZ ;  /* 0x0000000300007224 */ /* 0x000fca00078e02ff */
[----:B------:R-:W-:-:S07]  /*227e0*/  VIMNMX R2, R2, R0, !PT ;  /* 0x0000000002027248 */ /* 0x000fce0007fe0100 */
.L_x_1639:
[----:B------:R-:W-:-:S04]  /*227f0*/  SHF.R.S32.HI R0, RZ, 0x1f, R2 ;  /* 0x0000001fff007819 */ /* 0x000fc80000011402 */
[----:B------:R-:W-:-:S04]  /*22800*/  LEA.HI R0, R0, R2, RZ, 0x6 ;  /* 0x0000000200007211 */ /* 0x000fc800078f30ff */
[----:B------:R-:W-:-:S04]  /*22810*/  SHF.R.S32.HI R0, RZ, 0x6, R0 ;  /* 0x00000006ff007819 */ /* 0x000fc80000011400 */
[----:B------:R-:W-:-:S04]  /*22820*/  VIMNMX R3, RZ, R0, !PT ;  /* 0x00000000ff037248 */ /* 0x000fc80007fe0100 */
[----:B------:R-:W-:Y:S01]  /*22830*/  ISETP.GT.AND P0, PT, R6, R3, PT ;  /* 0x000000030600720c */ /* 0x000fe20003f04270 */
[----:B------:R1:W-:-:S12]  /*22840*/  STL [R1+0x30], R3 ;  /* 0x0000300301007387 */ /* 0x0003d80000100800 */
[----:B-1----:R-:W-:Y:S05]  /*22850*/  @P0 BRA `(.L_x_1643) ;  /* 0x0000000000440947 */ /* 0x002fea0003800000 */
[----:B------:R-:W1:Y:S02]  /*22860*/  S2R R3, SR_TID.X ;  /* 0x0000000000037919 */ /* 0x000e640000002100 */
[----:B-1----:R-:W-:-:S04]  /*22870*/  LOP3.LUT R3, R3, 0x7f, RZ, 0xc0, !PT ;  /* 0x0000007f03037812 */ /* 0x002fc800078ec0ff */
[----:B------:R-:W-:-:S13]  /*22880*/  ISETP.NE.AND P0, PT, R3, RZ, PT ;  /* 0x000000ff0300720c */ /* 0x000fda0003f05270 */
[----:B------:R-:W-:Y:S05]  /*22890*/  @P0 BRA `(.L_x_1644) ;  /* 0x0000003400d00947 */ /* 0x000fea0003800000 */
[----:B------:R-:W1:Y:S01]  /*228a0*/  S2R R2, SR_LANEID ;  /* 0x0000000000027919 */ /* 0x000e620000000000 */
[----:B------:R-:W-:Y:S01]  /*228b0*/  VOTEU.ANY UR4, UPT, PT ;  /* 0x0000000000047886 */ /* 0x000fe200038e0100 */
[----:B------:R-:W2:Y:S01]  /*228c0*/  LDC.64 R4, c[0x0][0xc60] ;  /* 0x00031800ff047b82 */ /* 0x000ea20000000a00 */
[----:B------:R-:W1:Y:S02]  /*228d0*/  FLO.U32 R0, UR4 ;  /* 0x0000000400007d00 */ /* 0x000e6400080e0000 */
[----:B-1----:R-:W-:-:S06]  /*228e0*/  ISETP.EQ.U32.AND P0, PT, R0, R2, PT ;  /* 0x000000020000720c */ /* 0x002fcc0003f02070 */
[----:B------:R-:W2:Y:S07]  /*228f0*/  POPC R2, UR4 ;  /* 0x0000000400027d09 */ /* 0x000eae0008000000 */
[----:B--2---:R-:W2:Y:S04]  /*22900*/  @P0 ATOMG.E.ADD.STRONG.GPU PT, R2, desc[UR46][R4.64], R2 ;  /* 0x00000002040209a8 */ /* 0x004ea800081ee1ee */
[----:B--2---:R1:W2:Y:S02]  /*22910*/  SHFL.IDX PT, R2, R2, R0, 0x1f ;  /* 0x00001f0002027589 */ /* 0x0042a400000e0000 */
[----:B-1----:R-:W1:Y:S02]  /*22920*/  S2R R0, SR_LTMASK ;  /* 0x0000000000007919 */ /* 0x002e640000003900 */
[----:B-1----:R-:W-:-:S06]  /*22930*/  LOP3.LUT R0, R0, UR4, RZ, 0xc0, !PT ;  /* 0x0000000400007c12 */ /* 0x002fcc000f8ec0ff */
[----:B------:R-:W2:Y:S02]  /*22940*/  POPC R0, R0 ;  /* 0x0000000000007309 */ /* 0x000ea40000000000 */
[----:B--2---:R-:W-:Y:S01]  /*22950*/  IADD3 R16, R2, UR37, R0 ;  /* 0x0000002502107c10 */ /* 0x004fe2000fffe000 */
[----:B------:R-:W-:Y:S06]  /*22960*/  BRA `(.L_x_1644) ;  /* 0x00000034009c7947 */ /* 0x000fec0003800000 */
.L_x_1643:
[----:B------:R-:W2:Y:S01]  /*22970*/  LDL R17, [R1] ;  /* 0x0000000001117983 */ /* 0x000ea20000100800 */
[----:B------:R-:W-:Y:S01]  /*22980*/  BSSY B6, `(.L_x_1645) ;  /* 0x0000014000067945 */ /* 0x000fe20003800000 */
[----:B--2---:R-:W-:-:S05]  /*22990*/  VIADD R0, R17, 0x20000 ;  /* 0x0002000011007836 */ /* 0x004fca0000000000 */
        /* <DEDUP_REMOVED lines=8> */
[----:B------:R-:W1:Y:S01]  /*22a20*/  LDC.64 R2, c[0x4][R2] ;  /* 0x0100000002027b82 */ /* 0x000e620000000a00 */
[----:B------:R-:W-:Y:S02]  /*22a30*/  IMAD.U32 R5, RZ, RZ, UR7 ;  /* 0x00000007ff057e24 */ /* 0x000fe4000f8e00ff */
[----:B------:R-:W-:Y:S02]  /*22a40*/  IMAD.U32 R6, RZ, RZ, UR8 ;  /* 0x00000008ff067e24 */ /* 0x000fe4000f8e00ff */
[----:B------:R-:W-:-:S02]  /*22a50*/  IMAD.U32 R10, RZ, RZ, UR4 ;  /* 0x00000004ff0a7e24 */ /* 0x000fc4000f8e00ff */
[----:B0-----:R-:W-:Y:S02]  /*22a60*/  IMAD.U32 R11, RZ, RZ, UR5 ;  /* 0x00000005ff0b7e24 */ /* 0x001fe4000f8e00ff */
[----:B------:R-:W-:Y:S02]  /*22a70*/  IMAD.MOV.U32 R8, RZ, RZ, 0x70 ;  /* 0x00000070ff087424 */ /* 0x000fe400078e00ff */
[----:B------:R-:W-:Y:S02]  /*22a80*/  IMAD.MOV.U32 R12, RZ, RZ, 0x1 ;  /* 0x00000001ff0c7424 */ /* 0x000fe400078e00ff */
[----:B------:R-:W-:-:S07]  /*22a90*/  IMAD.MOV.U32 R13, RZ, RZ, RZ ;  /* 0x000000ffff0d7224 */ /* 0x000fce00078e00ff */
[----:B------:R-:W-:-:S07]  /*22aa0*/  LEPC R20, `(.L_x_1646) ;  /* 0x000000001014794e */ /* 0x000fce0000000000 */
[----:B-1----:R-:W-:Y:S05]  /*22ab0*/  CALL.ABS.NOINC R2 ;  /* 0x0000000002007343 */ /* 0x002fea0003c00000 */
.L_x_1646:
[----:B------:R-:W-:Y:S05]  /*22ac0*/  BSYNC B6 ;  /* 0x0000000000067941 */ /* 0x000fea0003800000 */
.L_x_1645:
[----:B------:R-:W-:Y:S02]  /*22ad0*/  IMAD.MOV.U32 R2, RZ, RZ, R17 ;  /* 0x000000ffff027224 */ /* 0x000fe400078e0011 */
[----:B------:R-:W2:Y:S01]  /*22ae0*/  LDL.LU R17, [R1+0x28] ;  /* 0x0000280001117983 */ /* 0x000ea20000300800 */
[----:B------:R-:W-:Y:S01]  /*22af0*/  BSSY B6, `(.L_x_1647) ;  /* 0x0000017000067945 */ /* 0x000fe20003800000 */
[----:B------:R-:W-:-:S05]  /*22b00*/  VIADD R0, R2, 0x10000 ;  /* 0x0001000002007836 */ /* 0x000fca0000000000 */
        /* <DEDUP_REMOVED lines=9> */
[----:B------:R-:W-:Y:S01]  /*22ba0*/  IMAD.U32 R4, RZ, RZ, UR6 ;  /* 0x00000006ff047e24 */ /* 0x000fe2000f8e00ff */
[----:B------:R-:W-:Y:S01]  /*22bb0*/  MOV R5, UR7 ;  /* 0x0000000700057c02 */ /* 0x000fe20008000f00 */
[----:B------:R-:W2:Y:S01]  /*22bc0*/  LDC.64 R2, c[0x4][R2] ;  /* 0x0100000002027b82 */ /* 0x000ea20000000a00 */
        /* <DEDUP_REMOVED lines=8> */
[----:B-12---:R-:W-:Y:S05]  /*22c50*/  CALL.ABS.NOINC R2 ;  /* 0x0000000002007343 */ /* 0x006fea0003c00000 */
.L_x_1648:
[----:B------:R-:W-:Y:S05]  /*22c60*/  BSYNC B6 ;  /* 0x0000000000067941 */ /* 0x000fea0003800000 */
.L_x_1647:
[----:B------:R-:W2:Y:S01]  /*22c70*/  LDL R2, [R1] ;  /* 0x0000000001027983 */ /* 0x000ea20000100800 */
[----:B------:R-:W-:Y:S01]  /*22c80*/  BSSY B6, `(.L_x_1649) ;  /* 0x0000015000067945 */ /* 0x000fe20003800000 */
[----:B--2---:R-:W-:-:S05]  /*22c90*/  VIADD R0, R2, 0x8000 ;  /* 0x0000800002007836 */ /* 0x004fca0000000000 */
[----:B------:R2:W-:Y:S01]  /*22ca0*/  STL [R1+0x4], R0 ;  /* 0x0000040001007387 */ /* 0x0005e20000100800 */
[----:B------:R-:W-:-:S13]  /*22cb0*/  LOP3.LUT P0, RZ, R0, 0x1bf, RZ, 0xc0, !PT ;  /* 0x000001bf00ff7812 */ /* 0x000fda000780c0ff */
[----:B--2---:R-:W-:Y:S05]  /*22cc0*/  @!P0 BRA `(.L_x_1650) ;  /* 0x0000000000408947 */ /* 0x004fea0003800000 */
[----:B------:R-:W-:Y:S01]  /*22cd0*/  MOV R2, 0x0 ;  /* 0x0000000000027802 */ /* 0x000fe20000000f00 */
[----:B------:R-:W-:Y:S01]  /*22ce0*/  ULDC.64 UR6, c[0x4][0x1c8] ;  /* 0x0100720000067ab9 */ /* 0x000fe20000000a00 */
[----:B------:R-:W-:Y:S01]  /*22cf0*/  ULDC.64 UR8, c[0x4][0x1d0] ;  /* 0x0100740000087ab9 */ /* 0x000fe20000000a00 */
[----:B------:R-:W-:Y:S01]  /*22d00*/  ULDC.64 UR4, c[0x4][0x158] ;  /* 0x0100560000047ab9 */ /* 0x000fe20000000a00 */
[----:B------:R-:W-:Y:S01]  /*22d10*/  MOV R4, UR6 ;  /* 0x0000000600047c02 */ /* 0x000fe20008000f00 */
[----:B------:R-:W-:Y:S01]  /*22d20*/  IMAD.U32 R5, RZ, RZ, UR7 ;  /* 0x00000007ff057e24 */ /* 0x000fe2000f8e00ff */
        /* <DEDUP_REMOVED lines=10> */
.L_x_1650:
[----:B------:R-:W-:Y:S05]  /*22dd0*/  BSYNC B6 ;  /* 0x0000000000067941 */ /* 0x000fea0003800000 */
.L_x_1649:
[----:B------:R-:W-:Y:S01]  /*22de0*/  LOP3.LUT P6, RZ, R17, 0x1, RZ, 0xc0, !PT ;  /* 0x0000000111ff7812 */ /* 0x000fe200078cc0ff */
[----:B------:R-:W-:-:S12]  /*22df0*/  BSSY B6, `(.L_x_1651) ;  /* 0x0000012000067945 */ /* 0x000fd80003800000 */
[----:B------:R-:W-:Y:S05]  /*22e00*/  @!P6 BRA `(.L_x_1652) ;  /* 0x000000000040e947 */ /* 0x000fea0003800000 */
        /* <DEDUP_REMOVED lines=16> */
.L_x_1652:
[----:B------:R-:W-:Y:S05]  /*22f10*/  BSYNC B6 ;  /* 0x0000000000067941 */ /* 0x000fea0003800000 */
.L_x_1651:
[----:B------:R-:W-:Y:S01]  /*22f20*/  ULDC.64 UR4, c[0x0][0x9f8] ;  /* 0x00027e0000047ab9 */ /* 0x000fe20000000a00 */
[----:B------:R-:W-:Y:S02]  /*22f30*/  MOV R9, R19 ;  /* 0x0000001300097202 */ /* 0x000fe40000000f00 */
[----:B------:R-:W-:-:S04]  /*22f40*/  ISETP.NE.U32.AND P0, PT, RZ, UR4, PT ;  /* 0x00000004ff007c0c */ /* 0x000fc8000bf05070 */
[----:B------:R-:W-:Y:S01]  /*22f50*/  ISETP.NE.AND.EX P0, PT, RZ, UR5, PT, P0 ;  /* 0x00000005ff007c0c */ /* 0x000fe2000bf05300 */
[----:B------:R-:W-:-:S12]  /*22f60*/  ULDC.64 UR4, c[0x0][0xa08] ;  /* 0x0002820000047ab9 */ /* 0x000fd80000000a00 */
[----:B------:R-:W2:Y:S02]  /*22f70*/  @P0 LDC.64 R2, c[0x0][0x9f8] ;  /* 0x00027e00ff020b82 */ /* 0x000ea40000000a00 */
[----:B--2---:R-:W-:-:S05]  /*22f80*/  @P0 IMAD.WIDE R2, R19, 0x4, R2 ;  /* 0x0000000413020825 */ /* 0x004fca00078e0202 */
[----:B------:R2:W3:Y:S02]  /*22f90*/  @P0 LDG.E R9, desc[UR46][R2.64] ;  /* 0x0000002e02090981 */ /* 0x0004e4000c1e1900 */
[----:B--2---:R-:W2:Y:S02]  /*22fa0*/  LDC.64 R2, c[0x0][0x418] ;  /* 0x00010600ff027b82 */ /* 0x004ea40000000a00 */
[----:B--2---:R-:W-:Y:S01]  /*22fb0*/  LOP3.LUT P0, RZ, R2, UR4, RZ, 0xfc, !PT ;  /* 0x0000000402ff7c12 */ /* 0x004fe2000f80fcff */
[----:B------:R-:W-:-:S03]  /*22fc0*/  UMOV UR4, 0xffffffff ;  /* 0xffffffff00047882 */ /* 0x000fc60000000000 */
[----:B------:R-:W-:Y:S02]  /*22fd0*/  LOP3.LUT P0, RZ, R3, UR5, RZ, 0xfc, P0 ;  /* 0x0000000503ff7c12 */ /* 0x000fe4000800fcff */
[----:B---3--:R-:W-:Y:S01]  /*22fe0*/  SHF.R.S32.HI R10, RZ, 0x1f, R9 ;  /* 0x0000001fff0a7819 */ /* 0x008fe20000011409 */
[----:B------:R2:W-:Y:S01]  /*22ff0*/  STL [R1+0x24], R9 ;  /* 0x0000240901007387 */ /* 0x0005e20000100800 */
[----:B-1----:R-:W-:-:S03]  /*23000*/  SEL R17, R9, RZ, !P0 ;  /* 0x000000ff09117207 */ /* 0x002fc60004000000 */
[----:B------:R2:W-:Y:S01]  /*23010*/  STL [R1+0x2c], R10 ;  /* 0x00002c0a01007387 */ /* 0x0005e20000100800 */
[----:B------:R-:W-:Y:S05]  /*23020*/  BRA.DIV UR4, `(.L_x_1653) ;  /* 0x0000007e04387947 */ /* 0x000fea000b800000 */
[----:B------:R-:W1:Y:S02]  /*23030*/  S2R R0, SR_TID.X ;  /* 0x0000000000007919 */ /* 0x000e640000002100 */
[----:B-1----:R-:W-:-:S04]  /*23040*/  SHF.R.U32.HI R0, RZ, 0x5, R0 ;  /* 0x00000005ff007819 */ /* 0x002fc80000011600 */
[----:B------:R-:W-:-:S05]  /*23050*/  LOP3.LUT R0, R0, 0x3, RZ, 0xc0, !PT ;  /* 0x0000000300007812 */ /* 0x000fca00078ec0ff */
[----:B------:R1:W3:Y:S02]  /*23060*/  SHFL.IDX PT, R14, R0, RZ, 0x1f ;  /* 0x00001fff000e7589 */ /* 0x0002e400000e0000 */
.L_x_1873:
[----:B-1----:R-:W4:Y:S01]  /*23070*/  LDL.LU R0, [R1+0x28] ;  /* 0x0000280001007983 */ /* 0x002f220000300800 */
[----:B------:R-:W-:Y:S02]  /*23080*/  PLOP3.LUT P1, PT, PT, PT, PT, 0x8, 0x0 ;  /* 0x000000000000781c */ /* 0x000fe40003f2e170 */
[----:B---3--:R-:W-:Y:S02]  /*23090*/  ISETP.NE.AND P0, PT, R14, RZ, PT ;  /* 0x000000ff0e00720c */ /* 0x008fe40003f05270 */
[----:B----4-:R-:W-:-:S09]  /*230a0*/  LOP3.LUT R0, R0, 0xfffffffe, RZ, 0xc0, !PT ;  /* 0xfffffffe00007812 */ /* 0x010fd200078ec0ff */
[----:B------:R-:W-:-:S05]  /*230b0*/  @P1 LOP3.LUT R0, R0, 0x1, RZ, 0xfc, !PT ;  /* 0x0000000100001812 */ /* 0x000fca00078efcff */
[----:B------:R1:W-:Y:S01]  /*230c0*/  STL [R1+0x28], R0 ;  /* 0x0000280001007387 */ /* 0x0003e20000100800 */
[----:B------:R-:W-:Y:S05]  /*230d0*/  @P0 BRA `(.L_x_1654) ;  /* 0x0000000400980947 */ /* 0x000fea0003800000 */
[----:B------:R-:W-:-:S03]  /*230e0*/  UMOV UR4, 0xffffffff ;  /* 0xffffffff00047882 */ /* 0x000fc60000000000 */
[----:B------:R-:W-:Y:S05]  /*230f0*/  BRA.DIV UR4, `(.L_x_1655) ;  /* 0x0000007e04387947 */ /* 0x000fea000b800000 */
[----:B------:R-:W-:-:S13]  /*23100*/  ELECT P6, URZ, PT ;  /* 0x00000000003f782f */ /* 0x000fda00038c0000 */
.L_x_1876:
[----:B------:R-:W-:Y:S05]  /*23110*/  @!P6 BRA `(.L_x_1654) ;  /* 0x000000040088e947 */ /* 0x000fea0003800000 */
[----:B-1----:R-:W3:Y:S01]  /*23120*/  LDL R0, [R1+0x50] ;  /* 0x0000500001007983 */ /* 0x002ee20000100800 */
[----:B------:R-:W-:-:S04]  /*23130*/  ISETP.NE.U32.AND P0, PT, R2, RZ, PT ;  /* 0x000000ff0200720c */ /* 0x000fc80003f05070 */
[----:B------:R-:W-:Y:S01]  /*23140*/  ISETP.NE.AND.EX P0, PT, R3, RZ, PT, P0 ;  /* 0x000000ff0300720c */ /* 0x000fe20003f05300 */
[----:B---3--:R-:W-:-:S12]  /*23150*/  VIADD R4, R0, 0xffffffff ;  /* 0xffffffff00047836 */ /* 0x008fd80000000000 */
[----:B------:R-:W-:Y:S05]  /*23160*/  @!P0 BRA `(.L_x_1656) ;  /* 0x0000000000488947 */ /* 0x000fea0003800000 */
[----:B------:R-:W1:Y:S01]  /*23170*/  LDC R8, c[0x0][0x43c] ;  /* 0x00010f00ff087b82 */ /* 0x000e620000000800 */
[----:B------:R-:W-:Y:S01]  /*23180*/  IMAD.MOV.U32 R0, RZ, RZ, R4 ;  /* 0x000000ffff007224 */ /* 0x000fe200078e0004 */
[----:B------:R-:W-:Y:S01]  /*23190*/  ULDC.64 UR4, c[0x0][0x428] ;  /* 0x00010a0000047ab9 */ /* 0x000fe20000000a00 */
[----:B-1----:R-:W-:-:S13]  /*231a0*/  ISETP.NE.AND P0, PT, R8, 0x1, PT ;  /* 0x000000010800780c */ /* 0x002fda0003f05270 */
[----:B------:R-:W1:Y:S02]  /*231b0*/  @P0 LDC.64 R6, c[0x0][0x440] ;  /* 0x00011000ff060b82 */ /* 0x000e640000000a00 */
[----:B-1----:R-:W-:-:S05]  /*231c0*/  @P0 IMAD.HI.U32 R6, R4, R6, RZ ;  /* 0x0000000604060227 */ /* 0x002fca00078e00ff */
        /* <DEDUP_REMOVED lines=8> */
[----:B------:R-:W-:-:S03]  /*23250*/  LEA R2, P0, R6, R2, 0x2 ;  /* 0x0000000206027211 */ /* 0x000fc600078010ff */
[----:B------:R-:W-:-:S05]  /*23260*/  IMAD.IADD R0, R7, 0x1, R0 ;  /* 0x0000000107007824 */ /* 0x000fca00078e0200 */
[----:B------:R-:W-:-:S05]  /*23270*/  LEA.HI.X R3, R6, R3, R0, 0x2, P0 ;  /* 0x0000000306037211 */ /* 0x000fca00000f1400 */
[----:B------:R1:W5:Y:S02]  /*23280*/  LDG.E R17, desc[UR46][R2.64] ;  /* 0x0000002e02117981 */ /* 0x000364000c1e1900 */
.L_x_1656:
[----:B--2---:R-:W2:Y:S04]  /*23290*/  LDL R10, [R1] ;  /* 0x00000000010a7983 */ /* 0x004ea80000100800 */
[----:B------:R-:W2:Y:S04]  /*232a0*/  LDL R0, [R1+0xc] ;  /* 0x00000c0001007983 */ /* 0x000ea80000100800 */
[----:B-1----:R-:W3:Y:S01]  /*232b0*/  LDL R2, [R1+0x1c] ;  /* 0x00001c0001027983 */ /* 0x002ee20000100800 */
[----:B------:R-:W1:Y:S02]  /*232c0*/  S2R R9, SR_TID.X ;  /* 0x0000000000097919 */ /* 0x000e640000002100 */
[----:B-1----:R-:W-:-:S04]  /*232d0*/  LOP3.LUT R9, R9, 0x7f, RZ, 0xc0, !PT ;  /* 0x0000007f09097812 */ /* 0x002fc800078ec0ff */
[----:B------:R-:W-:Y:S01]  /*232e0*/  ISETP.NE.AND P1, PT, R9, RZ, PT ;  /* 0x000000ff0900720c */ /* 0x000fe20003f25270 */
[----:B--2---:R-:W-:Y:S01]  /*232f0*/  IMAD R0, R0, 0x8, R10 ;  /* 0x0000000800007824 */ /* 0x004fe200078e020a */
[----:B---3--:R-:W-:-:S04]  /*23300*/  SHF.L.U32 R3, R2, 0x1f, RZ ;  /* 0x0000001f02037819 */ /* 0x008fc800000006ff */
[----:B------:R-:W1:Y:S02]  /*23310*/  SYNCS.PHASECHK.TRANS64.TRYWAIT P0, [R0+URZ+0x28480], R3 ;  /* 0x02848003000075a7 */ /* 0x000e64000800017f */
[----:B-1----:R-:W-:Y:S05]  /*23320*/  @!P0 BRA `(.L_x_1657) ;  /* 0x0000007800cc8947 */ /* 0x002fea0003800000 */
.L_x_1877:
        /* <DEDUP_REMOVED lines=8> */
.L_x_1658:
[----:B------:R-:W2:Y:S04]  /*233b0*/  LDL R6, [R1] ;  /* 0x0000000001067983 */ /* 0x000ea80000100800 */
[----:B------:R-:W2:Y:S04]  /*233c0*/  LDL R2, [R1+0xc] ;  /* 0x00000c0001027983 */ /* 0x000ea80000100800 */
[----:B------:R-:W3:Y:S01]  /*233d0*/  LDL R5, [R1+0x34] ;  /* 0x0000340001057983 */ /* 0x000ee20000100800 */
[----:B------:R-:W-:Y:S01]  /*233e0*/  R2UR UR9, R0 ;  /* 0x00000000000972ca */ /* 0x000fe200000e0000 */
[----:B------:R-:W-:Y:S01]  /*233f0*/  UIADD3 UR4, UP0, UR42, 0x470, URZ ;  /* 0x000004702a047890 */ /* 0x000fe2000ff1e03f */
[----:B------:R-:W-:Y:S01]  /*23400*/  R2UR UR12, R18 ;  /* 0x00000000120c72ca */ /* 0x000fe200000e0000 */
[----:B------:R-:W-:Y:S01]  /*23410*/  UMOV UR10, URZ ;  /* 0x0000003f000a7c82 */ /* 0x000fe20008000000 */
[----:B-----5:R-:W-:Y:S01]  /*23420*/  R2UR UR13, R17 ;  /* 0x00000000110d72ca */ /* 0x020fe200000e0000 */
[----:B------:R-:W-:Y:S01]  /*23430*/  UIADD3.X UR5, URZ, UR43, URZ, UP0, !UPT ;  /* 0x0000002b3f057290 */ /* 0x000fe200087fe43f */
[----:B------:R-:W-:Y:S01]  /*23440*/  UMOV UR6, 0x0 ;  /* 0x0000000000067882 */ /* 0x000fe20000000000 */
[----:B------:R-:W-:Y:S01]  /*23450*/  UMOV UR7, 0x14f00000 ;  /* 0x14f0000000077882 */ /* 0x000fe20000000000 */
[----:B------:R-:W-:-:S05]  /*23460*/  UMOV UR15, 0x80 ;  /* 0x00000080000f7882 */ /* 0x000fca0000000000 */
[----:B------:R-:W-:Y:S01]  /*23470*/  UIADD3 UR9, UR9, 0x28470, URZ ;  /* 0x0002847009097890 */ /* 0x000fe2000fffe03f */
[----:B--2---:R-:W-:Y:S01]  /*23480*/  IMAD R2, R2, 0x4000, R6 ;  /* 0x0000400002027824 */ /* 0x004fe200078e0206 */
[----:B---3--:R-:W-:-:S04]  /*23490*/  LEA R4, R4, R5, 0x6 ;  /* 0x0000000504047211 */ /* 0x008fc800078e30ff */
[----:B------:R-:W-:Y:S02]  /*234a0*/  R2UR UR14, R2 ;  /* 0x00000000020e72ca */ /* 0x000fe400000e0000 */
[----:B------:R-:W-:-:S11]  /*234b0*/  R2UR UR11, R4 ;  /* 0x00000000040b72ca */ /* 0x000fd600000e0000 */
[----:B------:R-:W-:Y:S02]  /*234c0*/  UIADD3 UR8, UR14, 0x10000, URZ ;  /* 0x000100000e087890 */ /* 0x000fe4000fffe03f */
[----:B------:R-:W-:-:S07]  /*234d0*/  UIADD3 UR14, UR14, 0x12000, URZ ;  /* 0x000120000e0e7890 */ /* 0x000fce000fffe03f */
[----:B------:R2:W-:Y:S02]  /*234e0*/  UTMALDG.4D [UR8], [UR4], desc[UR6] ;  /* 0x00000608040075b4 */ /* 0x0005e40008019000 */
[----:B--2---:R-:W-:Y:S01]  /*234f0*/  UMOV UR8, UR14 ;  /* 0x0000000e00087c82 */ /* 0x004fe20008000000 */
[----:B------:R-:W-:Y:S02]  /*23500*/  UMOV UR10, UR15 ;  /* 0x0000000f000a7c82 */ /* 0x000fe40008000000 */
[----:B------:R2:W-:Y:S01]  /*23510*/  UTMALDG.4D [UR8], [UR4], desc[UR6] ;  /* 0x00000608040075b4 */ /* 0x0005e20008019000 */
[----:B------:R-:W3:Y:S02]  /*23520*/  SYNCS.PHASECHK.TRANS64.TRYWAIT P0, [R0+URZ+0x28440], R3 ;  /* 0x02844003000075a7 */ /* 0x000ee4000800017f */
[----:B--23--:R-:W-:Y:S05]  /*23530*/  @!P0 BRA `(.L_x_1659) ;  /* 0x00000078005c8947 */ /* 0x00cfea0003800000 */
.L_x_1878:
        /* <DEDUP_REMOVED lines=8> */
.L_x_1660:
[----:B-12---:R-:W2:Y:S01]  /*235c0*/  LDL.LU R3, [R1+0x28] ;  /* 0x0000280001037983 */ /* 0x006ea20000300800 */
        /* <DEDUP_REMOVED lines=10> */
[----:B------:R-:W-:Y:S01]  /*23670*/  R2UR UR13, R17 ;  /* 0x00000000110d72ca */ /* 0x000fe200000e0000 */
[----:B------:R-:W-:-:S02]  /*23680*/  UMOV UR15, 0x80 ;  /* 0x00000080000f7882 */ /* 0x000fc40000000000 */
[----:B------:R-:W-:Y:S02]  /*23690*/  UIADD3 UR8, UR14, 0x20000, URZ ;  /* 0x000200000e087890 */ /* 0x000fe4000fffe03f */
[----:B------:R-:W-:Y:S02]  /*236a0*/  UIADD3 UR9, UR9, 0x28430, URZ ;  /* 0x0002843009097890 */ /* 0x000fe4000fffe03f */
[----:B------:R-:W-:-:S07]  /*236b0*/  UIADD3 UR14, UR14, 0x22000, URZ ;  /* 0x000220000e0e7890 */ /* 0x000fce000fffe03f */
[----:B------:R1:W-:Y:S02]  /*236c0*/  UTMALDG.4D [UR8], [UR4], desc[UR6] ;  /* 0x00000608040075b4 */ /* 0x0003e40008019000 */
[----:B-1----:R-:W-:Y:S01]  /*236d0*/  UMOV UR8, UR14 ;  /* 0x0000000e00087c82 */ /* 0x002fe20008000000 */
[----:B------:R-:W-:Y:S02]  /*236e0*/  UMOV UR10, UR15 ;  /* 0x0000000f000a7c82 */ /* 0x000fe40008000000 */
[----:B------:R3:W-:Y:S01]  /*236f0*/  UTMALDG.4D [UR8], [UR4], desc[UR6] ;  /* 0x00000608040075b4 */ /* 0x0007e20008019000 */
[----:B--2---:R-:W-:-:S04]  /*23700*/  LOP3.LUT R3, R3, 0xfffffffe, RZ, 0xc0, !PT ;  /* 0xfffffffe03037812 */ /* 0x004fc800078ec0ff */
[----:B------:R-:W-:-:S05]  /*23710*/  @P0 LOP3.LUT R3, R3, 0x1, RZ, 0xfc, !PT ;  /* 0x0000000103030812 */ /* 0x000fca00078efcff */
[----:B------:R3:W-:Y:S01]  /*23720*/  STL [R1+0x28], R3 ;  /* 0x0000280301007387 */ /* 0x0007e20000100800 */
[----:B------:R-:W-:Y:S01]  /*23730*/  NOP ;  /* 0x0000000000007918 */ /* 0x000fe20000000000 */
.L_x_1654:
[----:B------:R-:W4:Y:S04]  /*23740*/  LDL R4, [R1] ;  /* 0x0000000001047983 */ /* 0x000f280000100800 */
[----:B---3--:R-:W1:Y:S01]  /*23750*/  LDL.LU R3, [R1+0x4c] ;  /* 0x00004c0001037983 */ /* 0x008e620000300800 */
[----:B------:R-:W-:Y:S05]  /*23760*/  WARPSYNC.ALL ;  /* 0x0000000000007948 */ /* 0x000fea0003800000 */
[----:B------:R-:W-:Y:S01]  /*23770*/  ULDC.64 UR4, c[0x0][0x298] ;  /* 0x0000a60000047ab9 */ /* 0x000fe20000000a00 */
[----:B------:R-:W-:Y:S01]  /*23780*/  BSSY B6, `(.L_x_1661) ;  /* 0x000001c000067945 */ /* 0x000fe20003800000 */
[----:B------:R-:W-:Y:S01]  /*23790*/  BAR.SYNC.DEFER_BLOCKING 0x8, 0x180 ;  /* 0x0206000000007b1d */ /* 0x000fe20000010000 */
[----:B-1----:R-:W-:-:S05]  /*237a0*/  SHF.R.S32.HI R0, RZ, 0x1f, R3 ;  /* 0x0000001fff007819 */ /* 0x002fca0000011403 */
[----:B------:R-:W-:Y:S02]  /*237b0*/  IMAD R2, R0, UR4, RZ ;  /* 0x0000000400027c24 */ /* 0x000fe4000f8e02ff */
[----:B----4-:R-:W-:Y:S02]  /*237c0*/  VIADD R0, R4, 0x18000 ;  /* 0x0001800004007836 */ /* 0x010fe40000000000 */
[C---:B------:R-:W-:Y:S02]  /*237d0*/  IMAD R2, R3.reuse, UR5, R2 ;  /* 0x0000000503027c24 */ /* 0x040fe4000f8e0202 */
[----:B------:R-:W-:Y:S01]  /*237e0*/  IMAD.WIDE.U32 R4, R3, UR4, RZ ;  /* 0x0000000403047c25 */ /* 0x000fe2000f8e00ff */
[----:B------:R-:W-:-:S03]  /*237f0*/  LOP3.LUT P0, RZ, R0, 0x3ff, RZ, 0xc0, !PT ;  /* 0x000003ff00ff7812 */ /* 0x000fc6000780c0ff */
[----:B------:R-:W-:Y:S01]  /*23800*/  IMAD.IADD R0, R5, 0x1, R2 ;  /* 0x0000000105007824 */ /* 0x000fe200078e0202 */
[----:B------:R1:W-:Y:S04]  /*23810*/  STL.64 [R1+0x58], R4 ;  /* 0x0000580401007387 */ /* 0x0003e80000100a00 */
[----:B------:R1:W-:Y:S05]  /*23820*/  STL [R1+0x4c], R0 ;  /* 0x00004c0001007387 */ /* 0x0003ea0000100800 */
[----:B------:R-:W-:Y:S05]  /*23830*/  @!P0 BRA `(.L_x_1662) ;  /* 0x0000000000408947 */ /* 0x000fea0003800000 */
[----:B------:R-:W-:Y:S01]  /*23840*/  MOV R2, 0x0 ;  /* 0x0000000000027802 */ /* 0x000fe20000000f00 */
[----:B------:R-:W-:Y:S01]  /*23850*/  ULDC.64 UR4, c[0x4][0x1c8] ;  /* 0x0100720000047ab9 */ /* 0x000fe20000000a00 */
[----:B------:R-:W-:Y:S01]  /*23860*/  ULDC.64 UR6, c[0x4][0x1d0] ;  /* 0x0100740000067ab9 */ /* 0x000fe20000000a00 */
[----:B------:R-:W-:Y:S01]  /*23870*/  ULDC.64 UR8, c[0x4][0x138] ;  /* 0x01004e0000087ab9 */ /* 0x000fe20000000a00 */
[----:B-1----:R-:W-:Y:S01]  /*23880*/  IMAD.U32 R4, RZ, RZ, UR4 ;  /* 0x00000004ff047e24 */ /* 0x002fe2000f8e00ff */
[----:B0-----:R-:W-:Y:S01]  /*23890*/  MOV R11, UR9 ;  /* 0x00000009000b7c02 */ /* 0x001fe20008000f00 */
[----:B------:R-:W0:Y:S01]  /*238a0*/  LDC.64 R2, c[0x4][R2] ;  /* 0x0100000002027b82 */ /* 0x000e220000000a00 */
[----:B------:R-:W-:Y:S02]  /*238b0*/  IMAD.U32 R5, RZ, RZ, UR5 ;  /* 0x00000005ff057e24 */ /* 0x000fe4000f8e00ff */
[----:B------:R-:W-:Y:S02]  /*238c0*/  IMAD.U32 R6, RZ, RZ, UR6 ;  /* 0x00000006ff067e24 */ /* 0x000fe4000f8e00ff */
[----:B------:R-:W-:-:S02]  /*238d0*/  IMAD.U32 R7, RZ, RZ, UR7 ;  /* 0x00000007ff077e24 */ /* 0x000fc4000f8e00ff */
[----:B--2---:R-:W-:Y:S02]  /*238e0*/  IMAD.U32 R10, RZ, RZ, UR8 ;  /* 0x00000008ff0a7e24 */ /* 0x004fe4000f8e00ff */
[----:B------:R-:W-:Y:S02]  /*238f0*/  IMAD.MOV.U32 R8, RZ, RZ, 0x70 ;  /* 0x00000070ff087424 */ /* 0x000fe400078e00ff */
[----:B------:R-:W-:Y:S02]  /*23900*/  IMAD.MOV.U32 R12, RZ, RZ, 0x1 ;  /* 0x00000001ff0c7424 */ /* 0x000fe400078e00ff */
[----:B------:R-:W-:-:S07]  /*23910*/  IMAD.MOV.U32 R13, RZ, RZ, RZ ;  /* 0x000000ffff0d7224 */ /* 0x000fce00078e00ff */
[----:B------:R-:W-:-:S07]  /*23920*/  LEPC R20, `(.L_x_1662) ;  /* 0x000000001014794e */ /* 0x000fce0000000000 */
[----:B0-----:R-:W-:Y:S05]  /*23930*/  CALL.ABS.NOINC R2 ;  /* 0x0000000002007343 */ /* 0x001fea0003c00000 */
.L_x_1662:
[----:B------:R-:W-:Y:S05]  /*23940*/  BSYNC B6 ;  /* 0x0000000000067941 */ /* 0x000fea0003800000 */
.L_x_1661:
[----:B-1----:R-:W3:Y:S01]  /*23950*/  LDL.LU R0, [R1+0x4c] ;  /* 0x00004c0001007983 */ /* 0x002ee20000300800 */
[----:B------:R-:W1:Y:S01]  /*23960*/  LDC R7, c[0x0][0x448] ;  /* 0x00011200ff077b82 */ /* 0x000e620000000800 */
[----:B------:R-:W-:Y:S01]  /*23970*/  ULDC.64 UR4, c[0x0][0x2d8] ;  /* 0x0000b60000047ab9 */ /* 0x000fe20000000a00 */
[----:B------:R-:W-:Y:S01]  /*23980*/  ULDC.64 UR6, c[0x0][0x280] ;  /* 0x0000a00000067ab9 */ /* 0x000fe20000000a00 */
[----:B------:R-:W3:Y:S04]  /*23990*/  LDL.LU.64 R2, [R1+0x58] ;  /* 0x0000580001027983 */ /* 0x000ee80000300a00 */
[----:B------:R-:W4:Y:S01]  /*239a0*/  LDL R8, [R1+0x18] ;  /* 0x0000180001087983 */ /* 0x000f220000100800 */
[----:B------:R-:W0:Y:S01]  /*239b0*/  S2R R5, SR_TID.X ;  /* 0x0000000000057919 */ /* 0x000e220000002100 */
[----:B------:R-:W2:Y:S01]  /*239c0*/  S2R R6, SR_TID.X ;  /* 0x0000000000067919 */ /* 0x000ea20000002100 */
[----:B0-----:R-:W-:-:S04]  /*239d0*/  LOP3.LUT R5, R5, 0x7f, RZ, 0xc0, !PT ;  /* 0x0000007f05057812 */ /* 0x001fc800078ec0ff */
[----:B------:R-:W-:Y:S01]  /*239e0*/  SHF.R.U32.HI R5, RZ, 0x3, R5 ;  /* 0x00000003ff057819 */ /* 0x000fe20000011605 */
[----:B--2---:R-:W-:-:S05]  /*239f0*/  IMAD.SHL.U32 R9, R6, 0x10, RZ ;  /* 0x0000001006097824 */ /* 0x004fca00078e00ff */
[----:B------:R-:W-:Y:S01]  /*23a00*/  LOP3.LUT R9, R5, 0x70, R9, 0xf8, !PT ;  /* 0x0000007005097812 */ /* 0x000fe200078ef809 */
[----:B---3--:R-:W-:Y:S01]  /*23a10*/  IMAD.MOV.U32 R3, RZ, RZ, R0 ;  /* 0x000000ffff037224 */ /* 0x008fe200078e0000 */
[----:B------:R-:W-:-:S05]  /*23a20*/  SHF.R.S32.HI R0, RZ, 0x1f, R18 ;  /* 0x0000001fff007819 */ /* 0x000fca0000011412 */
[----:B------:R-:W-:Y:S02]  /*23a30*/  IMAD R0, R0, UR4, RZ ;  /* 0x0000000400007c24 */ /* 0x000fe4000f8e02ff */
[----:B------:R-:W-:-:S04]  /*23a40*/  IMAD.WIDE.U32 R2, R18, UR4, R2 ;  /* 0x0000000412027c25 */ /* 0x000fc8000f8e0002 */
[----:B------:R-:W-:Y:S01]  /*23a50*/  IMAD R0, R18, UR5, R0 ;  /* 0x0000000512007c24 */ /* 0x000fe2000f8e0200 */
[----:B------:R-:W-:Y:S02]  /*23a60*/  ULDC.64 UR4, c[0x0][0xa00] ;  /* 0x0002800000047ab9 */ /* 0x000fe40000000a00 */
[----:B------:R-:W-:Y:S01]  /*23a70*/  ISETP.NE.U32.AND P0, PT, RZ, UR4, PT ;  /* 0x00000004ff007c0c */ /* 0x000fe2000bf05070 */
[----:B------:R-:W-:Y:S01]  /*23a80*/  IMAD.IADD R3, R3, 0x1, R0 ;  /* 0x0000000103037824 */ /* 0x000fe200078e0200 */
[----:B------:R-:W-:Y:S02]  /*23a90*/  SHF.R.S32.HI R0, RZ, 0x1f, R19 ;  /* 0x0000001fff007819 */ /* 0x000fe40000011413 */
[----:B------:R-:W-:Y:S01]  /*23aa0*/  ISETP.NE.AND.EX P0, PT, RZ, UR5, PT, P0 ;  /* 0x00000005ff007c0c */ /* 0x000fe2000bf05300 */
[----:B------:R-:W-:-:S03]  /*23ab0*/  ULDC.64 UR4, c[0x0][0x2e0] ;  /* 0x0000b80000047ab9 */ /* 0x000fc60000000a00 */
[----:B------:R-:W-:Y:S02]  /*23ac0*/  SEL R4, R0, RZ, !P0 ;  /* 0x000000ff00047207 */ /* 0x000fe40004000000 */
[----:B------:R-:W-:Y:S02]  /*23ad0*/  SEL R0, R19, RZ, !P0 ;  /* 0x000000ff13007207 */ /* 0x000fe40004000000 */
[----:B-1----:R-:W-:Y:S01]  /*23ae0*/  ISETP.NE.AND P0, PT, R7, 0x1, PT ;  /* 0x000000010700780c */ /* 0x002fe20003f05270 */
[----:B------:R-:W-:-:S12]  /*23af0*/  IMAD R4, R4, UR4, RZ ;  /* 0x0000000404047c24 */ /* 0x000fd8000f8e02ff */
[----:B------:R-:W0:Y:S01]  /*23b00*/  @P0 LDC R5, c[0x0][0x44c] ;  /* 0x00011300ff050b82 */ /* 0x000e220000000800 */
[----:B------:R-:W-:-:S07]  /*23b10*/  IMAD.WIDE.U32 R2, R0, UR4, R2 ;  /* 0x0000000400027c25 */ /* 0x000fce000f8e0002 */
[----:B------:R-:W1:Y:S01]  /*23b20*/  @P0 LDC R6, c[0x0][0x450] ;  /* 0x00011400ff060b82 */ /* 0x000e620000000800 */
[----:B------:R-:W-:Y:S01]  /*23b30*/  IMAD R0, R0, UR5, R4 ;  /* 0x0000000500007c24 */ /* 0x000fe2000f8e0204 */
[----:B------:R-:W-:Y:S01]  /*23b40*/  ULDC.64 UR4, c[0x0][0x2d0] ;  /* 0x0000b40000047ab9 */ /* 0x000fe20000000a00 */
[----:B----4-:R-:W-:Y:S02]  /*23b50*/  IMAD.IADD R4, R9, 0x1, R8 ;  /* 0x0000000109047824 */ /* 0x010fe400078e0208 */
[----:B------:R-:W2:Y:S01]  /*23b60*/  S2R R9, SR_TID.X ;  /* 0x0000000000097919 */ /* 0x000ea20000002100 */
[----:B------:R-:W-:Y:S02]  /*23b70*/  IMAD.IADD R3, R3, 0x1, R0 ;  /* 0x0000000103037824 */ /* 0x000fe400078e0200 */
[----:B------:R-:W-:Y:S01]  /*23b80*/  MOV R0, R4 ;  /* 0x0000000400007202 */ /* 0x000fe20000000f00 */
[----:B0-----:R-:W-:-:S05]  /*23b90*/  @P0 IMAD.HI.U32 R5, R4, R5, RZ ;  /* 0x0000000504050227 */ /* 0x001fca00078e00ff */
[----:B-1----:R-:W-:-:S05]  /*23ba0*/  @P0 SHF.R.U32.HI R0, RZ, R6, R5 ;  /* 0x00000006ff000219 */ /* 0x002fca0000011605 */
[----:B------:R-:W-:-:S04]  /*23bb0*/  IMAD.MOV R5, RZ, RZ, -R0 ;  /* 0x000000ffff057224 */ /* 0x000fc800078e0a00 */
[----:B------:R-:W-:Y:S01]  /*23bc0*/  IMAD R4, R7, R5, R4 ;  /* 0x0000000507047224 */ /* 0x000fe200078e0204 */
[----:B------:R-:W-:Y:S01]  /*23bd0*/  SHF.R.S32.HI R5, RZ, 0x1f, R0 ;  /* 0x0000001fff057819 */ /* 0x000fe20000011400 */
[----:B------:R-:W-:-:S04]  /*23be0*/  IMAD.WIDE.U32 R2, R0, UR4, R2 ;  /* 0x0000000400027c25 */ /* 0x000fc8000f8e0002 */
[----:B------:R-:W-:Y:S02]  /*23bf0*/  IMAD R5, R5, UR4, RZ ;  /* 0x0000000405057c24 */ /* 0x000fe4000f8e02ff */
[----:B--2---:R-:W-:Y:S02]  /*23c00*/  IMAD.SHL.U32 R9, R9, 0x10, RZ ;  /* 0x0000001009097824 */ /* 0x004fe400078e00ff */
[----:B------:R-:W-:Y:S01]  /*23c10*/  IMAD R0, R0, UR5, R5 ;  /* 0x0000000500007c24 */ /* 0x000fe2000f8e0205 */
[----:B------:R-:W-:Y:S02]  /*23c20*/  ULDC.64 UR4, c[0x0][0x2c8] ;  /* 0x0000b20000047ab9 */ /* 0x000fe40000000a00 */
[----:B------:R-:W-:Y:S01]  /*23c30*/  LOP3.LUT R9, R9, 0x70, RZ, 0xc0, !PT ;  /* 0x0000007009097812 */ /* 0x000fe200078ec0ff */
[----:B------:R-:W-:Y:S01]  /*23c40*/  IMAD.IADD R3, R3, 0x1, R0 ;  /* 0x0000000103037824 */ /* 0x000fe200078e0200 */
[----:B------:R-:W-:Y:S02]  /*23c50*/  SHF.R.S32.HI R0, RZ, 0x1f, R4 ;  /* 0x0000001fff007819 */ /* 0x000fe40000011404 */
[----:B------:R-:W-:Y:S01]  /*23c60*/  LOP3.LUT R9, R9, 0x80, RZ, 0xfc, !PT ;  /* 0x0000008009097812 */ /* 0x000fe200078efcff */
[----:B------:R-:W-:-:S04]  /*23c70*/  IMAD.WIDE.U32 R2, R4, UR4, R2 ;  /* 0x0000000404027c25 */ /* 0x000fc8000f8e0002 */
[----:B------:R-:W-:Y:S01]  /*23c80*/  IMAD R0, R0, UR4, RZ ;  /* 0x0000000400007c24 */ /* 0x000fe2000f8e02ff */
[----:B------:R-:W-:Y:S02]  /*23c90*/  ULDC UR4, c[0x0][0x2b8] ;  /* 0x0000ae0000047ab9 */ /* 0x000fe40000000800 */
[----:B------:R-:W-:Y:S02]  /*23ca0*/  ISETP.GE.AND P1, PT, R9, UR4, PT ;  /* 0x0000000409007c0c */ /* 0x000fe4000bf26270 */
[----:B------:R0:W5:Y:S01]  /*23cb0*/  LDL R9, [R1+0x44] ;  /* 0x0000440001097983 */ /* 0x0001620000100800 */
[----:B------:R-:W1:Y:S01]  /*23cc0*/  S2R R5, SR_TID.X ;  /* 0x0000000000057919 */ /* 0x000e620000002100 */
[----:B------:R-:W-:Y:S01]  /*23cd0*/  IMAD R0, R4, UR5, R0 ;  /* 0x0000000504007c24 */ /* 0x000fe2000f8e0200 */
[----:B------:R-:W-:-:S04]  /*23ce0*/  IADD3 R4, P2, R2, UR6, RZ ;  /* 0x0000000602047c10 */ /* 0x000fc8000ff5e0ff */
[----:B------:R-:W-:Y:S01]  /*23cf0*/  IADD3.X R3, R3, UR7, R0, P2, !PT ;  /* 0x0000000703037c10 */ /* 0x000fe200097fe400 */
[----:B-1----:R-:W-:-:S05]  /*23d00*/  IMAD.SHL.U32 R10, R5, 0x10, RZ ;  /* 0x00000010050a7824 */ /* 0x002fca00078e00ff */
[----:B------:R-:W-:-:S04]  /*23d10*/  LOP3.LUT R10, R10, 0x70, RZ, 0xc0, !PT ;  /* 0x000000700a0a7812 */ /* 0x000fc800078ec0ff */
[----:B------:R-:W-:Y:S01]  /*23d20*/  ISETP.GE.AND P0, PT, R10, UR4, PT ;  /* 0x000000040a007c0c */ /* 0x000fe2000bf06270 */
[----:B------:R-:W-:-:S03]  /*23d30*/  UMOV UR4, 0xffffffff ;  /* 0xffffffff00047882 */ /* 0x000fc60000000000 */
[----:B0-----:R-:W-:Y:S09]  /*23d40*/  BRA.DIV UR4, `(.L_x_1663) ;  /* 0x00000072046c7947 */ /* 0x001ff2000b800000 */
[----:B------:R-:W0:Y:S01]  /*23d50*/  S2R R6, SR_TID.X ;  /* 0x0000000000067919 */ /* 0x000e220000002100 */
[----:B------:R-:W2:Y:S01]  /*23d60*/  LDL.LU R11, [R1+0x18] ;  /* 0x00001800010b7983 */ /* 0x000ea20000300800 */
[----:B0-----:R-:W-:-:S04]  /*23d70*/  LOP3.LUT R6, R6, 0x7f, RZ, 0xc0, !PT ;  /* 0x0000007f06067812 */ /* 0x001fc800078ec0ff */
[----:B------:R-:W-:Y:S02]  /*23d80*/  SHF.R.U32.HI R8, RZ, 0x3, R6 ;  /* 0x00000003ff087819 */ /* 0x000fe40000011606 */
[----:B------:R-:W3:Y:S03]  /*23d90*/  LDL.LU R6, [R1+0x48] ;  /* 0x0000480001067983 */ /* 0x000ee60000300800 */
[----:B--2---:R-:W-:-:S04]  /*23da0*/  IMAD.IADD R0, R8, 0x1, R11 ;  /* 0x0000000108007824 */ /* 0x004fc800078e020b */
[----:B------:R-:W-:Y:S02]  /*23db0*/  VIADD R5, R0, 0x10 ;  /* 0x0000001000057836 */ /* 0x000fe40000000000 */
[----:B---3--:R-:W-:Y:S02]  /*23dc0*/  IMAD R2, R6, R7, RZ ;  /* 0x0000000706027224 */ /* 0x008fe400078e02ff */
[----:B------:R-:W0:Y:S04]  /*23dd0*/  SHFL.IDX PT, R7, R4, RZ, 0x181f ;  /* 0x00181fff04077589 */ /* 0x000e2800000e0000 */
[----:B------:R-:W1:Y:S01]  /*23de0*/  SHFL.IDX PT, R6, R3, RZ, 0x181f ;  /* 0x00181fff03067589 */ /* 0x000e6200000e0000 */
[-C--:B------:R-:W-:Y:S02]  /*23df0*/  ISETP.GE.AND P4, PT, R0, R2.reuse, PT ;  /* 0x000000020000720c */ /* 0x080fe40003f86270 */
[----:B------:R-:W-:-:S02]  /*23e00*/  ISETP.GE.AND P2, PT, R5, R2, PT ;  /* 0x000000020500720c */ /* 0x000fc40003f46270 */
[----:B------:R-:W2:Y:S04]  /*23e10*/  SHFL.IDX PT, R5, R4, 0x1, 0x181f ;  /* 0x00381f0004057f89 */ /* 0x000ea800000e0000 */
[----:B------:R-:W3:Y:S05]  /*23e20*/  SHFL.IDX PT, R8, R3, 0x1, 0x181f ;  /* 0x00381f0003087f89 */ /* 0x000eea00000e0000 */
[----:B0-----:R-:W-:-:S05]  /*23e30*/  @!P4 IADD3 R7, P3, R10, R7, RZ ;  /* 0x000000070a07c210 */ /* 0x001fca0007f7e0ff */
[----:B-1----:R-:W-:-:S05]  /*23e40*/  @!P4 IMAD.X R6, RZ, RZ, R6, P3 ;  /* 0x000000ffff06c224 */ /* 0x002fca00018e0606 */
[----:B------:R-:W-:-:S04]  /*23e50*/  @!P4 LOP3.LUT R7, R7, R6, RZ, 0x3c, !PT ;  /* 0x000000060707c212 */ /* 0x000fc800078e3cff */
[----:B------:R-:W-:-:S04]  /*23e60*/  @!P4 LOP3.LUT R6, R7, R6, RZ, 0x3c, !PT ;  /* 0x000000060706c212 */ /* 0x000fc800078e3cff */
[----:B------:R-:W-:-:S05]  /*23e70*/  @!P4 LOP3.LUT R7, R7, R6, RZ, 0x3c, !PT ;  /* 0x000000060707c212 */ /* 0x000fca00078e3cff */
[----:B-----5:R-:W-:Y:S04]  /*23e80*/  @!P4 LDGSTS.E.BYPASS.LTC128B.128 [R9+0x18000], desc[UR46][R6.64], !P0 ;  /* 0x180000000609cfae */ /* 0x020fe8000c101d6e */
[----:B------:R2:W-:Y:S02]  /*23e90*/  @!P4 LDGSTS.E.BYPASS.LTC128B.128 [R9+0x1c000], desc[UR46][R6.64+0x80], !P1 ;  /* 0x1c0000800609cfae */ /* 0x0005e4000c901d6e */
[----:B--2---:R-:W-:-:S05]  /*23ea0*/  @!P2 IADD3 R7, P3, R10, R5, RZ ;  /* 0x000000050a07a210 */ /* 0x004fca0007f7e0ff */
[----:B---3--:R-:W-:-:S05]  /*23eb0*/  @!P2 IMAD.X R6, RZ, RZ, R8, P3 ;  /* 0x000000ffff06a224 */ /* 0x008fca00018e0608 */
[----:B------:R-:W-:-:S04]  /*23ec0*/  @!P2 LOP3.LUT R7, R7, R6, RZ, 0x3c, !PT ;  /* 0x000000060707a212 */ /* 0x000fc800078e3cff */
[C---:B------:R-:W-:Y:S02]  /*23ed0*/  @!P2 LOP3.LUT R6, R7.reuse, R6, RZ, 0x3c, !PT ;  /* 0x000000060706a212 */ /* 0x040fe400078e3cff */
[----:B------:R-:W-:Y:S02]  /*23ee0*/  IADD3 R5, R0, 0x20, RZ ;  /* 0x0000002000057810 */ /* 0x000fe40007ffe0ff */
[----:B------:R-:W-:-:S05]  /*23ef0*/  @!P2 LOP3.LUT R7, R7, R6, RZ, 0x3c, !PT ;  /* 0x000000060707a212 */ /* 0x000fca00078e3cff */
[----:B------:R-:W-:Y:S04]  /*23f00*/  @!P2 LDGSTS.E.BYPASS.LTC128B.128 [R9+0x18800], desc[UR46][R6.64], !P0 ;  /* 0x188000000609afae */ /* 0x000fe8000c101d6e */
[----:B------:R0:W-:Y:S01]  /*23f10*/  @!P2 LDGSTS.E.BYPASS.LTC128B.128 [R9+0x1c800], desc[UR46][R6.64+0x80], !P1 ;  /* 0x1c8000800609afae */ /* 0x0001e2000c901d6e */
[----:B------:R-:W-:-:S03]  /*23f20*/  ISETP.GE.AND P2, PT, R5, R2, PT ;  /* 0x000000020500720c */ /* 0x000fc60003f46270 */
[----:B------:R-:W1:Y:S04]  /*23f30*/  SHFL.IDX PT, R5, R4, 0x2, 0x181f ;  /* 0x00581f0004057f89 */ /* 0x000e6800000e0000 */
[----:B0-----:R-:W0:Y:S06]  /*23f40*/  SHFL.IDX PT, R6, R3, 0x2, 0x181f ;  /* 0x00581f0003067f89 */ /* 0x001e2c00000e0000 */
[----:B-1----:R-:W-:-:S05]  /*23f50*/  @!P2 IADD3 R5, P3, R10, R5, RZ ;  /* 0x000000050a05a210 */ /* 0x002fca0007f7e0ff */
[----:B0-----:R-:W-:-:S04]  /*23f60*/  @!P2 IMAD.X R6, RZ, RZ, R6, P3 ;  /* 0x000000ffff06a224 */ /* 0x001fc800018e0606 */
[----:B------:R-:W-:Y:S02]  /*23f70*/  @!P2 IMAD.MOV.U32 R7, RZ, RZ, R6 ;  /* 0x000000ffff07a224 */ /* 0x000fe400078e0006 */
[----:B------:R-:W-:Y:S02]  /*23f80*/  @!P2 IMAD.MOV.U32 R6, RZ, RZ, R5 ;  /* 0x000000ffff06a224 */ /* 0x000fe400078e0005 */
[----:B------:R-:W-:-:S03]  /*23f90*/  VIADD R5, R0, 0x30 ;  /* 0x0000003000057836 */ /* 0x000fc60000000000 */
        /* <DEDUP_REMOVED lines=15> */
[----:B-1----:R-:W-:-:S04]  /*24090*/  @!P2 IADD3 R5, P3, R10, R5, RZ ;  /* 0x000000050a05a210 */ /* 0x002fc80007f7e0ff */
[----:B0-----:R-:W-:-:S05]  /*240a0*/  @!P2 IADD3.X R6, RZ, R6, RZ, P3, !PT ;  /* 0x00000006ff06a210 */ /* 0x001fca0001ffe4ff */
        /* <DEDUP_REMOVED lines=19> */
[----:B0-----:R-:W-:-:S05]  /*241e0*/  @!P2 IMAD.X R6, RZ, RZ, R6, P3 ;  /* 0x000000ffff06a224 */ /* 0x001fca00018e0606 */
[----:B------:R-:W-:Y:S01]  /*241f0*/  @!P2 MOV R7, R6 ;  /* 0x000000060007a202 */ /* 0x000fe20000000f00 */
[----:B------:R-:W-:Y:S02]  /*24200*/  @!P2 IMAD.MOV.U32 R6, RZ, RZ, R5 ;  /* 0x000000ffff06a224 */ /* 0x000fe400078e0005 */
[----:B------:R0:W1:Y:S04]  /*24210*/  SHFL.IDX PT, R5, R3, 0x7, 0x181f ;  /* 0x00f81f0003057f89 */ /* 0x00006800000e0000 */
[----:B------:R0:W-:Y:S04]  /*24220*/  @!P2 LDGSTS.E.BYPASS.LTC128B.128 [R9+0x1b000], desc[UR46][R6.64], !P0 ;  /* 0x1b0000000609afae */ /* 0x0001e8000c101d6e */
[----:B------:R0:W-:Y:S04]  /*24230*/  @!P2 LDGSTS.E.BYPASS.LTC128B.128 [R9+0x1f000], desc[UR46][R6.64+0x80], !P1 ;  /* 0x1f0000800609afae */ /* 0x0001e8000c901d6e */
[----:B------:R0:W2:Y:S02]  /*24240*/  SHFL.IDX PT, R3, R4, 0x7, 0x181f ;  /* 0x00f81f0004037f89 */ /* 0x0000a400000e0000 */
.L_x_1895:
[----:B------:R-:W-:Y:S01]  /*24250*/  VIADD R0, R0, 0x70 ;  /* 0x0000007000007836 */ /* 0x000fe20000000000 */
[----:B------:R-:W-:Y:S04]  /*24260*/  BSSY B0, `(.L_x_1664) ;  /* 0x000000a000007945 */ /* 0x000fe80003800000 */
[----:B------:R-:W-:-:S13]  /*24270*/  ISETP.GE.AND P2, PT, R0, R2, PT ;  /* 0x000000020000720c */ /* 0x000fda0003f46270 */
[----:B------:R-:W-:Y:S05]  /*24280*/  @P2 BRA `(.L_x_1665) ;  /* 0x00000000001c2947 */ /* 0x000fea0003800000 */
[----:B--2---:R-:W-:-:S05]  /*24290*/  IADD3 R2, P2, R10, R3, RZ ;  /* 0x000000030a027210 */ /* 0x004fca0007f5e0ff */
[----:B01----:R-:W-:-:S05]  /*242a0*/  IMAD.X R3, RZ, RZ, R5, P2 ;  /* 0x000000ffff037224 */ /* 0x003fca00010e0605 */
[----:B------:R-:W-:Y:S01]  /*242b0*/  @!PT LDS RZ, [RZ] ;  /* 0x00000000fffff984 */ /* 0x000fe20000000800 */
[----:B------:R-:W-:Y:S01]  /*242c0*/  @!PT LDS RZ, [RZ] ;  /* 0x00000000fffff984 */ /* 0x000fe20000000800 */
[----:B------:R-:W-:Y:S01]  /*242d0*/  @!PT LDS RZ, [RZ] ;  /* 0x00000000fffff984 */ /* 0x000fe20000000800 */
[----:B------:R3:W-:Y:S04]  /*242e0*/  LDGSTS.E.BYPASS.LTC128B.128 [R9+0x1b800], desc[UR46][R2.64], !P0 ;  /* 0x1b80000002097fae */ /* 0x0007e8000c101d6e */
[----:B------:R3:W-:Y:S02]  /*242f0*/  LDGSTS.E.BYPASS.LTC128B.128 [R9+0x1f800], desc[UR46][R2.64+0x80], !P1 ;  /* 0x1f80008002097fae */ /* 0x0007e4000c901d6e */
.L_x_1665:
[----:B------:R-:W-:Y:S05]  /*24300*/  BSYNC B0 ;  /* 0x0000000000007941 */ /* 0x000fea0003800000 */
.L_x_1664:
[----:B0--3--:R0:W5:Y:S01]  /*24310*/  LDL R9, [R1] ;  /* 0x0000000001097983 */ /* 0x0091620000100800 */
[----:B------:R-:W-:Y:S01]  /*24320*/  PLOP3.LUT P0, PT, PT, PT, PT, 0x80, 0x0 ;  /* 0x000000000000781c */ /* 0x000fe20003f0f070 */
[----:B------:R-:W-:-:S12]  /*24330*/  NOP ;  /* 0x0000000000007918 */ /* 0x000fd80000000000 */
.L_x_1666:
[----:B------:R-:W3:Y:S01]  /*24340*/  LDL R2, [R1] ;  /* 0x0000000001027983 */ /* 0x000ee20000100800 */
[----:B------:R-:W-:Y:S02]  /*24350*/  PLOP3.LUT P1, PT, P1, P0, PT, 0xa2, 0x0 ;  /* 0x000000000000781c */ /* 0x000fe40000f21472 */
[----:B---3--:R-:W-:-:S08]  /*24360*/  @P0 R2UR P1, UR4, R2 ;  /* 0x00000000020402ca */ /* 0x008fd00000020000 */
        /* <DEDUP_REMOVED lines=16> */
.L_x_1896:
[----:B------:R-:W-:Y:S05]  /*24470*/  BSYNC B0 ;  /* 0x0000000000007941 */ /* 0x000fea0003800000 */
.L_x_1667:
[----:B--2---:R-:W2:Y:S04]  /*24480*/  LDL.LU R2, [R1+0x50] ;  /* 0x0000500001027983 */ /* 0x004ea80000300800 */
[----:B------:R-:W3:Y:S01]  /*24490*/  LDL R3, [R1+0x30] ;  /* 0x0000300001037983 */ /* 0x000ee20000100800 */
[----:B--2---:R-:W-:-:S05]  /*244a0*/  VIADD R2, R2, 0xfffffffe ;  /* 0xfffffffe02027836 */ /* 0x004fca0000000000 */
[----:B---3--:R-:W-:-:S13]  /*244b0*/  ISETP.GE.AND P0, PT, R2, R3, PT ;  /* 0x000000030200720c */ /* 0x008fda0003f06270 */
[----:B------:R-:W-:Y:S05]  /*244c0*/  @!P0 BRA `(.L_x_1669) ;  /* 0x00000010006c8947 */ /* 0x000fea0003800000 */
[----:B------:R2:W5:Y:S04]  /*244d0*/  LDL.LU R0, [R1+0xc] ;  /* 0x00000c0001007983 */ /* 0x0005680000300800 */
[----:B------:R2:W5:Y:S02]  /*244e0*/  LDL.LU R3, [R1+0x1c] ;  /* 0x00001c0001037983 */ /* 0x0005640000300800 */
.L_x_1691:
[----:B------:R-:W3:Y:S01]  /*244f0*/  LDL R4, [R1+0x28] ;  /* 0x0000280001047983 */ /* 0x000ee20000100800 */
[----:B-1---5:R-:W-:Y:S01]  /*24500*/  VIADD R5, R0, 0x1 ;  /* 0x0000000100057836 */ /* 0x022fe20000000000 */
        /* <DEDUP_REMOVED lines=16> */
[----:B------:R-:W4:Y:S01]  /*24610*/  LDC R7, c[0x0][0x43c] ;  /* 0x00010f00ff077b82 */ /* 0x000f220000000800 */
[----:B------:R-:W-:Y:S02]  /*24620*/  ULDC.64 UR6, c[0x0][0x428] ;  /* 0x00010a0000067ab9 */ /* 0x000fe40000000a00 */
[----:B------:R-:W2:Y:S01]  /*24630*/  LDL R11, [R1+0x24] ;  /* 0x00002400010b7983 */ /* 0x000ea20000100800 */
[----:B----4-:R-:W-:-:S13]  /*24640*/  ISETP.NE.AND P0, PT, R7, 0x1, PT ;  /* 0x000000010700780c */ /* 0x010fda0003f05270 */
[----:B------:R-:W4:Y:S02]  /*24650*/  @P0 LDC.64 R4, c[0x0][0x440] ;  /* 0x00011000ff040b82 */ /* 0x000f240000000a00 */
[----:B----4-:R-:W-:Y:S01]  /*24660*/  @P0 IMAD.HI.U32 R6, R2, R4, RZ ;  /* 0x0000000402060227 */ /* 0x010fe200078e00ff */
[----:B------:R-:W-:-:S04]  /*24670*/  MOV R4, R2 ;  /* 0x0000000200047202 */ /* 0x000fc80000000f00 */
[----:B------:R-:W-:-:S04]  /*24680*/  @P0 SHF.R.U32.HI R4, RZ, R5, R6 ;  /* 0x00000005ff040219 */ /* 0x000fc80000011606 */
[--C-:B------:R-:W-:Y:S01]  /*24690*/  SHF.R.S32.HI R5, RZ, 0x1f, R4.reuse ;  /* 0x0000001fff057819 */ /* 0x100fe20000011404 */
[----:B------:R-:W-:-:S04]  /*246a0*/  IMAD.MOV R8, RZ, RZ, -R4 ;  /* 0x000000ffff087224 */ /* 0x000fc800078e0a04 */
[----:B------:R-:W-:Y:S02]  /*246b0*/  IMAD R8, R7, R8, R2 ;  /* 0x0000000807087224 */ /* 0x000fe400078e0202 */
[----:B---3--:R-:W-:-:S04]  /*246c0*/  IMAD R6, R12, UR6, RZ ;  /* 0x000000060c067c24 */ /* 0x008fc8000f8e02ff */
[C---:B--2---:R-:W-:Y:S02]  /*246d0*/  IMAD R6, R11.reuse, UR7, R6 ;  /* 0x000000070b067c24 */ /* 0x044fe4000f8e0206 */
[----:B------:R-:W-:-:S04]  /*246e0*/  IMAD.WIDE.U32 R4, R11, UR6, R4 ;  /* 0x000000060b047c25 */ /* 0x000fc8000f8e0004 */
[----:B------:R-:W-:Y:S01]  /*246f0*/  IMAD.IADD R5, R6, 0x1, R5 ;  /* 0x0000000106057824 */ /* 0x000fe200078e0205 */
[----:B------:R-:W-:-:S04]  /*24700*/  LEA R6, P0, R4, UR4, 0x2 ;  /* 0x0000000404067c11 */ /* 0x000fc8000f8010ff */
[----:B------:R-:W-:-:S05]  /*24710*/  LEA.HI.X R7, R4, UR5, R5, 0x2, P0 ;  /* 0x0000000504077c11 */ /* 0x000fca00080f1405 */
[----:B------:R3:W5:Y:S04]  /*24720*/  LDG.E R17, desc[UR46][R6.64] ;  /* 0x0000002e06117981 */ /* 0x000768000c1e1900 */
.L_x_1672:
[----:B------:R-:W3:Y:S01]  /*24730*/  LDL R5, [R1] ;  /* 0x0000000001057983 */ /* 0x000ee20000100800 */
[----:B------:R-:W4:Y:S01]  /*24740*/  S2R R4, SR_TID.X ;  /* 0x0000000000047919 */ /* 0x000f220000002100 */
[----:B------:R-:W-:Y:S01]  /*24750*/  BSSY B1, `(.L_x_1673) ;  /* 0x0000007000017945 */ /* 0x000fe20003800000 */
[----:B----4-:R-:W-:-:S04]  /*24760*/  LOP3.LUT R4, R4, 0x7f, RZ, 0xc0, !PT ;  /* 0x0000007f04047812 */ /* 0x010fc800078ec0ff */
[----:B------:R-:W-:Y:S01]  /*24770*/  ISETP.NE.AND P1, PT, R4, RZ, PT ;  /* 0x000000ff0400720c */ /* 0x000fe20003f25270 */
[----:B---3--:R-:W-:Y:S01]  /*24780*/  IMAD R6, R10, 0x8, R5 ;  /* 0x000000080a067824 */ /* 0x008fe200078e0205 */
[----:B------:R-:W-:-:S04]  /*24790*/  SHF.L.U32 R5, R9, 0x1f, RZ ;  /* 0x0000001f09057819 */ /* 0x000fc800000006ff */
[----:B------:R-:W3:Y:S02]  /*247a0*/  SYNCS.PHASECHK.TRANS64.TRYWAIT P0, [R6+URZ+0x28480], R5 ;  /* 0x02848005060075a7 */ /* 0x000ee4000800017f */
[----:B---3--:R-:W-:Y:S05]  /*247b0*/  @!P0 BRA `(.L_x_1674) ;  /* 0x0000007000a08947 */ /* 0x008fea0003800000 */
.L_x_1897:
[----:B------:R-:W-:Y:S05]  /*247c0*/  BSYNC B1 ;  /* 0x0000000000017941 */ /* 0x000fea0003800000 */
.L_x_1673:
        /* <DEDUP_REMOVED lines=9> */
.L_x_1676:
[----:B------:R-:W-:Y:S05]  /*24860*/  BSYNC B1 ;  /* 0x0000000000017941 */ /* 0x000fea0003800000 */
.L_x_1675:
[----:B-1----:R-:W4:Y:S04]  /*24870*/  LDL R9, [R1] ;  /* 0x0000000001097983 */ /* 0x002f280000100800 */
[----:B------:R-:W4:Y:S04]  /*24880*/  LDL R4, [R1+0xc] ;  /* 0x00000c0001047983 */ /* 0x000f280000100800 */
        /* <DEDUP_REMOVED lines=9> */
[----:B--2---:R-:W-:-:S03]  /*24920*/  IMAD R8, R8, 0x40, R7 ;  /* 0x0000004008087824 */ /* 0x004fc600078e0207 */
[----:B------:R-:W-:Y:S01]  /*24930*/  IADD3 R9, R4, 0x10000, RZ ;  /* 0x0001000004097810 */ /* 0x000fe20007ffe0ff */
[----:B------:R-:W-:-:S07]  /*24940*/  VIADD R7, R6, 0x28470 ;  /* 0x0002847006077836 */ /* 0x000fce0000000000 */
.L_x_1677:
[----:B------:R-:W-:-:S13]  /*24950*/  @P0 ELECT P2, URZ, PT ;  /* 0x00000000003f082f */ /* 0x000fda0003840000 */
[----:B-----5:R-:W-:Y:S02]  /*24960*/  @P2 R2UR UR13, R17 ;  /* 0x00000000110d22ca */ /* 0x020fe400000e0000 */
        /* <DEDUP_REMOVED lines=14> */
.L_x_1678:
        /* <DEDUP_REMOVED lines=13> */
.L_x_1898:
[----:B------:R-:W-:Y:S05]  /*24b20*/  BSYNC B1 ;  /* 0x0000000000017941 */ /* 0x000fea0003800000 */
.L_x_1679:
[----:B------:R-:W-:Y:S01]  /*24b30*/  BSSY B1, `(.L_x_1681) ;  /* 0x000000b000017945 */ /* 0x000fe20003800000 */
[----:B------:R-:W-:Y:S02]  /*24b40*/  IMAD.MOV.U32 R10, RZ, RZ, 0x0 ;  /* 0x00000000ff0a7424 */ /* 0x000fe400078e00ff */
[----:B------:R-:W-:Y:S01]  /*24b50*/  IMAD.MOV.U32 R11, RZ, RZ, 0x14f00000 ;  /* 0x14f00000ff0b7424 */ /* 0x000fe200078e00ff */
[----:B------:R-:W-:Y:S06]  /*24b60*/  @P1 BRA `(.L_x_1682) ;  /* 0x00000000001c1947 */ /* 0x000fec0003800000 */
[----:B------:R-:W2:Y:S01]  /*24b70*/  S2R R7, SR_TID.X ;  /* 0x0000000000077919 */ /* 0x000ea20000002100 */
[----:B-1-3--:R-:W-:-:S04]  /*24b80*/  IMAD.MOV.U32 R5, RZ, RZ, 0x4000 ;  /* 0x00004000ff057424 */ /* 0x00afc800078e00ff */
[----:B------:R4:W-:Y:S01]  /*24b90*/  SYNCS.ARRIVE.TRANS64 RZ, [R6+URZ+0x28430], R5 ;  /* 0x0284300506ff79a7 */ /* 0x0009e2000800003f */
[----:B--2---:R-:W-:-:S04]  /*24ba0*/  LOP3.LUT R7, R7, 0x1f, RZ, 0xc0, !PT ;  /* 0x0000001f07077812 */ /* 0x004fc800078ec0ff */
[----:B------:R-:W-:-:S13]  /*24bb0*/  ISETP.NE.AND P0, PT, R7, RZ, PT ;  /* 0x000000ff0700720c */ /* 0x000fda0003f05270 */
[----:B----4-:R-:W-:Y:S05]  /*24bc0*/  @!P0 BRA `(.L_x_1682) ;  /* 0x0000000000048947 */ /* 0x010fea0003800000 */
[----:B------:R-:W-:Y:S01]  /*24bd0*/  BPT.TRAP 0x1 ;  /* 0x000000040000795c */ /* 0x000fe20000300000 */
.L_x_1682:
[----:B------:R-:W-:Y:S05]  /*24be0*/  BSYNC B1 ;  /* 0x0000000000017941 */ /* 0x000fea0003800000 */
.L_x_1681:
[----:B------:R-:W-:Y:S01]  /*24bf0*/  R2UR UR10, R13 ;  /* 0x000000000d0a72ca */ /* 0x000fe200000e0000 */
[----:B------:R-:W-:Y:S01]  /*24c00*/  UIADD3 UR4, UP0, UR42, 0x370, URZ ;  /* 0x000003702a047890 */ /* 0x000fe2000ff1e03f */
[----:B------:R-:W-:Y:S01]  /*24c10*/  R2UR UR6, R10 ;  /* 0x000000000a0672ca */ /* 0x000fe200000e0000 */
[----:B-1-3--:R-:W-:Y:S01]  /*24c20*/  VIADD R6, R6, 0x28430 ;  /* 0x0002843006067836 */ /* 0x00afe20000000000 */
[----:B------:R-:W-:Y:S01]  /*24c30*/  R2UR UR7, R11 ;  /* 0x000000000b0772ca */ /* 0x000fe200000e0000 */
[----:B------:R-:W-:Y:S01]  /*24c40*/  VIADD R5, R4, 0x20000 ;  /* 0x0002000004057836 */ /* 0x000fe20000000000 */
[----:B------:R-:W-:Y:S01]  /*24c50*/  PLOP3.LUT P0, PT, PT, PT, PT, 0x80, 0x0 ;  /* 0x000000000000781c */ /* 0x000fe20003f0f070 */
[----:B------:R-:W-:-:S12]  /*24c60*/  UIADD3.X UR5, URZ, UR43, URZ, UP0, !UPT ;  /* 0x0000002b3f057290 */ /* 0x000fd800087fe43f */
.L_x_1683:
        /* <DEDUP_REMOVED lines=10> */
[----:B------:R-:W-:Y:S01]  /*24d10*/  R2UR UR10, R12 ;  /* 0x000000000c0a72ca */ /* 0x000fe200000e0000 */
[----:B------:R-:W-:Y:S01]  /*24d20*/  VIADD R4, R4, 0x22000 ;  /* 0x0002200004047836 */ /* 0x000fe20000000000 */
[----:B------:R-:W-:Y:S02]  /*24d30*/  R2UR UR6, R10 ;  /* 0x000000000a0672ca */ /* 0x000fe400000e0000 */
[----:B------:R-:W-:Y:S02]  /*24d40*/  R2UR UR7, R11 ;  /* 0x000000000b0772ca */ /* 0x000fe400000e0000 */
[----:B------:R-:W-:-:S13]  /*24d50*/  PLOP3.LUT P0, PT, PT, PT, PT, 0x80, 0x0 ;  /* 0x000000000000781c */ /* 0x000fda0003f0f070 */
.L_x_1684:
        /* <DEDUP_REMOVED lines=9> */
[----:B---3--:R-:W-:Y:S05]  /*24df0*/  @P0 BRA.U.ANY `(.L_x_1684) ;  /* 0xfffffffd00d80947 */ /* 0x008fea000393ffff */
.L_x_1671:
[----:B------:R-:W-:Y:S05]  /*24e00*/  BSYNC B0 ;  /* 0x0000000000007941 */ /* 0x000fea0003800000 */
.L_x_1670:
[----:B------:R-:W-:-:S06]  /*24e10*/  UISETP.NE.AND UP0, UPT, UR36, 0x3, UPT ;  /* 0x000000032400788c */ /* 0x000fcc000bf05270 */
[----:B------:R-:W-:-:S13]  /*24e20*/  PLOP3.LUT P0, PT, PT, PT, UP0, 0x80, 0x0 ;  /* 0x000000000000781c */ /* 0x000fda0003f0f008 */
[----:B------:R-:W-:Y:S05]  /*24e30*/  @!P0 BRA `(.L_x_1685) ;  /* 0x0000000000048947 */ /* 0x000fea0003800000 */
[----:B------:R-:W-:Y:S01]  /*24e40*/  BPT.TRAP 0x1 ;  /* 0x000000040000795c */ /* 0x000fe20000300000 */
.L_x_1685:
[----:B------:R-:W3:Y:S01]  /*24e50*/  LDL R5, [R1] ;  /* 0x0000000001057983 */ /* 0x000ee20000100800 */
[----:B------:R-:W-:Y:S01]  /*24e60*/  MOV R4, UR38 ;  /* 0x0000002600047c02 */ /* 0x000fe20008000f00 */
[----:B------:R-:W-:Y:S03]  /*24e70*/  BSSY B0, `(.L_x_1686) ;  /* 0x0000007000007945 */ /* 0x000fe60003800000 */
[----:B------:R-:W-:Y:S02]  /*24e80*/  ISETP.NE.AND P1, PT, R4, 0x3, PT ;  /* 0x000000030400780c */ /* 0x000fe40003f25270 */
[----:B------:R-:W-:-:S04]  /*24e90*/  LOP3.LUT R4, R3, 0x1, RZ, 0x3c, !PT ;  /* 0x0000000103047812 */ /* 0x000fc800078e3cff */
[----:B------:R-:W-:Y:S01]  /*24ea0*/  SHF.L.U32 R4, R4, 0x1f, RZ ;  /* 0x0000001f04047819 */ /* 0x000fe200000006ff */
[----:B---3--:R-:W-:-:S04]  /*24eb0*/  IMAD R20, R0, 0x8, R5 ;  /* 0x0000000800147824 */ /* 0x008fc800078e0205 */
[----:B------:R-:W3:Y:S02]  /*24ec0*/  SYNCS.PHASECHK.TRANS64.TRYWAIT P0, [R20+URZ+0x28470], R4 ;  /* 0x02847004140075a7 */ /* 0x000ee4000800017f */
[----:B---3--:R-:W-:Y:S05]  /*24ed0*/  @!P0 BRA `(.L_x_1687) ;  /* 0x0000006c00008947 */ /* 0x008fea0003800000 */
.L_x_1899:
[----:B------:R-:W-:Y:S05]  /*24ee0*/  BSYNC B0 ;  /* 0x0000000000007941 */ /* 0x000fea0003800000 */
.L_x_1686:
[----:B------:R-:W-:Y:S05]  /*24ef0*/  @!P1 BRA `(.L_x_1688) ;  /* 0x0000000000049947 */ /* 0x000fea0003800000 */
[----:B------:R-:W-:Y:S01]  /*24f00*/  BPT.TRAP 0x1 ;  /* 0x000000040000795c */ /* 0x000fe20000300000 */
.L_x_1688:
[----:B------:R-:W-:Y:S01]  /*24f10*/  SHF.L.U32 R3, R3, 0x1f, RZ ;  /* 0x0000001f03037819 */ /* 0x000fe200000006ff */
[----:B------:R-:W-:-:S03]  /*24f20*/  IMAD.SHL.U32 R0, R0, 0x4000, RZ ;  /* 0x0000400000007824 */ /* 0x000fc600078e00ff */
[----:B------:R-:W4:Y:S02]  /*24f30*/  SYNCS.PHASECHK.TRANS64.TRYWAIT P0, [R20+URZ+0x28460], R3 ;  /* 0x02846003140075a7 */ /* 0x000f24000800017f */
[----:B----4-:R-:W-:Y:S05]  /*24f40*/  @!P0 BRA `(.L_x_1689) ;  /* 0x0000006800f88947 */ /* 0x010fea0003800000 */
.L_x_1900:
[----:B------:R-:W4:Y:S04]  /*24f50*/  LDL R13, [R1+0x10] ;  /* 0x00001000010d7983 */ /* 0x000f280000100800 */
[----:B------:R-:W2:Y:S04]  /*24f60*/  LDL R12, [R1+0x38] ;  /* 0x00003800010c7983 */ /* 0x000ea80000100800 */
[----:B------:R-:W2:Y:S04]  /*24f70*/  LDL R14, [R1+0x4] ;  /* 0x00000400010e7983 */ /* 0x000ea80000100800 */
[----:B------:R0:W-:Y:S04]  /*24f80*/  STL [R1+0x68], R16 ;  /* 0x0000681001007387 */ /* 0x0001e80000100800 */
[----:B0-----:R-:W2:Y:S04]  /*24f90*/  LDL R16, [R1+0x8] ;  /* 0x0000080001107983 */ /* 0x001ea80000100800 */
[----:B------:R0:W-:Y:S04]  /*24fa0*/  STL [R1+0x64], R2 ;  /* 0x0000640201007387 */ /* 0x0001e80000100800 */
[----:B0-----:R-:W3:Y:S01]  /*24fb0*/  LDL R2, [R1] ;  /* 0x0000000001027983 */ /* 0x001ee20000100800 */
[----:B------:R-:W-:Y:S05]  /*24fc0*/  WARPSYNC.ALL ;  /* 0x0000000000007948 */ /* 0x000fea0003800000 */
[C---:B------:R-:W-:Y:S01]  /*24fd0*/  VIADD R21, R0.reuse, 0x1000 ;  /* 0x0000100000157836 */ /* 0x040fe20000000000 */
[----:B----4-:R-:W-:-:S05]  /*24fe0*/  LOP3.LUT R3, R0, R13, RZ, 0xfc, !PT ;  /* 0x0000000d00037212 */ /* 0x010fca00078efcff */
[----:B---3--:R-:W-:-:S05]  /*24ff0*/  IMAD.IADD R3, R2, 0x1, R3 ;  /* 0x0000000102037824 */ /* 0x008fca00078e0203 */
[----:B------:R2:W0:Y:S02]  /*25000*/  LDSM.16.MT88.4 R4, [R3+0x10000] ;  /* 0x010000000304783b */ /* 0x0004240000004200 */
[----:B--2---:R-:W-:Y:S02]  /*25010*/  IADD3 R3, R2, R12, R0 ;  /* 0x0000000c02037210 */ /* 0x004fe40007ffe000 */
[----:B------:R-:W-:Y:S02]  /*25020*/  LOP3.LUT R12, R0, R16, RZ, 0xfc, !PT ;  /* 0x00000010000c7212 */ /* 0x000fe400078efcff */
[C-C-:B0-----:R-:W-:Y:S02]  /*25030*/  PRMT R8, R4.reuse, 0x6420, R5.reuse ;  /* 0x0000642004087816 */ /* 0x141fe40000000005 */
[----:B-1----:R-:W-:Y:S02]  /*25040*/  PRMT R9, R4, 0x7531, R5 ;  /* 0x0000753104097816 */ /* 0x002fe40000000005 */
[----:B------:R-:W-:-:S02]  /*25050*/  PRMT R10, R6, 0x6420, R7 ;  /* 0x00006420060a7816 */ /* 0x000fc40000000007 */
[----:B------:R-:W-:Y:S02]  /*25060*/  PRMT R11, R6, 0x7531, R7 ;  /* 0x00007531060b7816 */ /* 0x000fe40000000007 */
[----:B------:R-:W0:Y:S01]  /*25070*/  LDSM.16.MT88.4 R4, [R3+0x10000] ;  /* 0x010000000304783b */ /* 0x000e220000004200 */
[----:B------:R-:W-:-:S05]  /*25080*/  IMAD.IADD R12, R14, 0x1, R12 ;  /* 0x000000010e0c7824 */ /* 0x000fca00078e020c */
[----:B------:R0:W-:Y:S02]  /*25090*/  STSM.16.M88.4 [R12], R8 ;  /* 0x000000080c007844 */ /* 0x0001e40000000200 */
[C-C-:B0-----:R-:W-:Y:S02]  /*250a0*/  PRMT R8, R4.reuse, 0x6420, R5.reuse ;  /* 0x0000642004087816 */ /* 0x141fe40000000005 */
[----:B------:R-:W-:Y:S02]  /*250b0*/  PRMT R9, R4, 0x7531, R5 ;  /* 0x0000753104097816 */ /* 0x000fe40000000005 */
[----:B------:R-:W-:Y:S02]  /*250c0*/  LOP3.LUT R4, R21, R16, RZ, 0xfc, !PT ;  /* 0x0000001015047212 */ /* 0x000fe400078efcff */
[C-C-:B------:R-:W-:Y:S02]  /*250d0*/  PRMT R10, R6.reuse, 0x6420, R7.reuse ;  /* 0x00006420060a7816 */ /* 0x140fe40000000007 */
[----:B------:R-:W-:Y:S01]  /*250e0*/  PRMT R11, R6, 0x7531, R7 ;  /* 0x00007531060b7816 */ /* 0x000fe20000000007 */
[----:B------:R-:W-:-:S05]  /*250f0*/  IMAD.IADD R4, R14, 0x1, R4 ;  /* 0x000000010e047824 */ /* 0x000fca00078e0204 */
        /* <DEDUP_REMOVED lines=15> */
[----:B-1----:R-:W-:-:S02]  /*251f0*/  VIADD R15, R0, 0x3000 ;  /* 0x00003000000f7836 */ /* 0x002fc40000000000 */
[----:B------:R-:W-:Y:S02]  /*25200*/  IMAD.MOV.U32 R13, RZ, RZ, R10 ;  /* 0x000000ffff0d7224 */ /* 0x000fe400078e000a */
[----:B------:R-:W-:Y:S01]  /*25210*/  IMAD.MOV.U32 R14, RZ, RZ, R11 ;  /* 0x000000ffff0e7224 */ /* 0x000fe200078e000b */
[C-C-:B0-----:R-:W-:Y:S02]  /*25220*/  PRMT R8, R4.reuse, 0x6420, R5.reuse ;  /* 0x0000642004087816 */ /* 0x141fe40000000005 */
[----:B------:R-:W-:Y:S02]  /*25230*/  PRMT R9, R4, 0x7531, R5 ;  /* 0x0000753104097816 */ /* 0x000fe40000000005 */
[----:B------:R-:W-:Y:S02]  /*25240*/  LOP3.LUT R4, R15, R16, RZ, 0xfc, !PT ;  /* 0x000000100f047212 */ /* 0x000fe400078efcff */
[C-C-:B------:R-:W-:Y:S02]  /*25250*/  PRMT R10, R6.reuse, 0x6420, R7.reuse ;  /* 0x00006420060a7816 */ /* 0x140fe40000000007 */
[----:B------:R-:W-:Y:S01]  /*25260*/  PRMT R11, R6, 0x7531, R7 ;  /* 0x00007531060b7816 */ /* 0x000fe20000000007 */
[----:B------:R-:W-:-:S05]  /*25270*/  IMAD.IADD R4, R13, 0x1, R4 ;  /* 0x000000010d047824 */ /* 0x000fca00078e0204 */
[----:B------:R0:W-:Y:S04]  /*25280*/  STSM.16.M88.4 [R4], R8 ;  /* 0x0000000804007844 */ /* 0x0001e80000000200 */
[----:B0-----:R-:W2:Y:S01]  /*25290*/  LDL R8, [R1+0x40] ;  /* 0x0000400001087983 */ /* 0x001ea20000100800 */
[----:B------:R-:W-:-:S05]  /*252a0*/  IMAD.MOV.U32 R10, RZ, RZ, R14 ;  /* 0x000000ffff0a7224 */ /* 0x000fca00078e000e */
[----:B------:R-:W-:-:S05]  /*252b0*/  LOP3.LUT R21, R21, R10, RZ, 0xfc, !PT ;  /* 0x0000000a15157212 */ /* 0x000fca00078efcff */
[----:B------:R-:W-:-:S06]  /*252c0*/  IMAD.IADD R4, R2, 0x1, R21 ;  /* 0x0000000102047824 */ /* 0x000fcc00078e0215 */
[----:B------:R-:W0:Y:S01]  /*252d0*/  LDSM.16.MT88.4 R4, [R4+0x10000] ;  /* 0x010000000404783b */ /* 0x000e220000004200 */
[----:B------:R-:W-:Y:S01]  /*252e0*/  IMAD.MOV.U32 R9, RZ, RZ, R13 ;  /* 0x000000ffff097224 */ /* 0x000fe200078e000d */
[----:B------:R-:W-:Y:S02]  /*252f0*/  MOV R11, R15 ;  /* 0x0000000f000b7202 */ /* 0x000fe40000000f00 */
[C-C-:B0-----:R-:W-:Y:S02]  /*25300*/  PRMT R12, R4.reuse, 0x6420, R5.reuse ;  /* 0x00006420040c7816 */ /* 0x141fe40000000005 */
[----:B------:R-:W-:Y:S02]  /*25310*/  PRMT R13, R4, 0x7531, R5 ;  /* 0x00007531040d7816 */ /* 0x000fe40000000005 */
[C-C-:B------:R-:W-:Y:S02]  /*25320*/  PRMT R14, R6.reuse, 0x6420, R7.reuse ;  /* 0x00006420060e7816 */ /* 0x140fe40000000007 */
[----:B------:R-:W-:-:S02]  /*25330*/  PRMT R15, R6, 0x7531, R7 ;  /* 0x00007531060f7816 */ /* 0x000fc40000000007 */
[----:B------:R-:W0:Y:S01]  /*25340*/  LDSM.16.MT88.4 R4, [R3+0x11000] ;  /* 0x011000000304783b */ /* 0x000e220000004200 */
[----:B--2---:R-:W-:-:S05]  /*25350*/  IMAD.IADD R0, R8, 0x1, R0 ;  /* 0x0000000108007824 */ /* 0x004fca00078e0200 */
[----:B------:R-:W-:Y:S02]  /*25360*/  IADD3 R21, R9, R0, R16 ;  /* 0x0000000009157210 */ /* 0x000fe40007ffe010 */
[----:B------:R1:W5:Y:S04]  /*25370*/  LDL.LU R16, [R1+0x68] ;  /* 0x0000680001107983 */ /* 0x0003680000300800 */
[----:B------:R2:W-:Y:S04]  /*25380*/  STSM.16.M88.4 [R21], R12 ;  /* 0x0000000c15007844 */ /* 0x0005e80000000200 */
[----:B--2---:R-:W2:Y:S01]  /*25390*/  LDL R12, [R1+0x3c] ;  /* 0x00003c00010c7983 */ /* 0x004ea20000100800 */
[----:B------:R-:W-:-:S02]  /*253a0*/  IMAD.MOV.U32 R14, RZ, RZ, R10 ;  /* 0x000000ffff0e7224 */ /* 0x000fc400078e000a */
[----:B------:R-:W-:Y:S01]  /*253b0*/  IMAD.MOV.U32 R15, RZ, RZ, R11 ;  /* 0x000000ffff0f7224 */ /* 0x000fe200078e000b */
[C---:B0-----:R-:W-:Y:S01]  /*253c0*/  PRMT R8, R4.reuse, 0x6420, R5 ;  /* 0x0000642004087816 */ /* 0x041fe20000000005 */
[----:B------:R-:W-:Y:S01]  /*253d0*/  IMAD.MOV.U32 R13, RZ, RZ, R9 ;  /* 0x000000ffff0d7224 */ /* 0x000fe200078e0009 */
[----:B------:R-:W-:Y:S02]  /*253e0*/  PRMT R9, R4, 0x7531, R5 ;  /* 0x0000753104097816 */ /* 0x000fe40000000005 */
[----:B------:R-:W-:-:S05]  /*253f0*/  LOP3.LUT R4, R15, R14, RZ, 0xfc, !PT ;  /* 0x0000000e0f047212 */ /* 0x000fca00078efcff */
[----:B------:R-:W-:Y:S02]  /*25400*/  IMAD.IADD R4, R2, 0x1, R4 ;  /* 0x0000000102047824 */ /* 0x000fe400078e0204 */
[----:B------:R1:W5:Y:S01]  /*25410*/  LDL.LU R2, [R1+0x64] ;  /* 0x0000640001027983 */ /* 0x0003620000300800 */
[C-C-:B------:R-:W-:Y:S02]  /*25420*/  PRMT R10, R6.reuse, 0x6420, R7.reuse ;  /* 0x00006420060a7816 */ /* 0x140fe40000000007 */
[----:B------:R-:W-:Y:S02]  /*25430*/  PRMT R11, R6, 0x7531, R7 ;  /* 0x00007531060b7816 */ /* 0x000fe40000000007 */
[----:B--2---:R-:W-:-:S05]  /*25440*/  IADD3 R0, R13, R12, R0 ;  /* 0x0000000c0d007210 */ /* 0x004fca0007ffe000 */
[----:B------:R-:W-:Y:S04]  /*25450*/  STSM.16.M88.4 [R0], R8 ;  /* 0x0000000800007844 */ /* 0x000fe80000000200 */
        /* <DEDUP_REMOVED lines=20> */
.L_x_1690:
[----:B-1----:R-:W1:Y:S01]  /*255a0*/  S2R R0, SR_TID.X ;  /* 0x0000000000007919 */ /* 0x002e620000002100 */
[----:B0-----:R0:W-:Y:S01]  /*255b0*/  SYNCS.ARRIVE.TRANS64.A1T0 RZ, [R20+URZ+0x28450], RZ ;  /* 0x028450ff14ff79a7 */ /* 0x0011e2000810003f */
[----:B-1----:R-:W-:Y:S02]  /*255c0*/  LOP3.LUT R3, R0, 0x7f, RZ, 0xc0, !PT ;  /* 0x0000007f00037812 */ /* 0x002fe400078ec0ff */
[----:B------:R-:W2:Y:S01]  /*255d0*/  LDL R0, [R1+0x30] ;  /* 0x0000300001007983 */ /* 0x000ea20000100800 */
[----:B------:R-:W-:Y:S01]  /*255e0*/  BAR.SYNC.DEFER_BLOCKING 0x2, 0x80 ;  /* 0x0082000000007b1d */ /* 0x000fe20000010000 */
[----:B------:R-:W-:-:S05]  /*255f0*/  ISETP.NE.AND P0, PT, R3, RZ, PT ;  /* 0x000000ff0300720c */ /* 0x000fca0003f05270 */
[----:B------:R3:W5:Y:S08]  /*25600*/  LDL R3, [R1+0x1c] ;  /* 0x00001c0001037983 */ /* 0x0007700000100800 */
[----:B0-----:R-:W-:-:S05]  /*25610*/  @!P0 VIADD R20, R20, 0x28480 ;  /* 0x0002848014148836 */ /* 0x001fca0000000000 */
[----:B------:R-:W-:-:S04]  /*25620*/  @!P0 PRMT R20, RZ, 0x654, R20 ;  /* 0x00000654ff148816 */ /* 0x000fc80000000014 */
[----:B------:R3:W-:Y:S01]  /*25630*/  @!P0 SYNCS.ARRIVE.TRANS64.RED.A1T0 RZ, [R20+URZ], RZ ;  /* 0x000000ff14ff89a7 */ /* 0x0007e2000810043f */
[C---:B--2--5:R-:W-:Y:S01]  /*25640*/  ISETP.GT.AND P0, PT, R2.reuse, R0, PT ;  /* 0x000000000200720c */ /* 0x064fe20003f04270 */
[----:B------:R-:W-:Y:S01]  /*25650*/  VIADD R2, R2, 0xffffffff ;  /* 0xffffffff02027836 */ /* 0x000fe20000000000 */
[----:B------:R3:W5:Y:S11]  /*25660*/  LDL R0, [R1+0xc] ;  /* 0x00000c0001007983 */ /* 0x0007760000100800 */
[----:B---3--:R-:W-:Y:S05]  /*25670*/  @P0 BRA `(.L_x_1691) ;  /* 0xffffffec009c0947 */ /* 0x008fea000383ffff */
.L_x_1669:
[----:B------:R-:W2:Y:S01]  /*25680*/  S2R R4, SR_TID.X ;  /* 0x0000000000047919 */ /* 0x000ea20000002100 */
[----:B------:R-:W-:Y:S01]  /*25690*/  BSSY B0, `(.L_x_1692) ;  /* 0x0000010000007945 */ /* 0x000fe20003800000 */
[----:B--2---:R-:W-:-:S04]  /*256a0*/  LOP3.LUT R4, R4, 0x7f, RZ, 0xc0, !PT ;  /* 0x0000007f04047812 */ /* 0x004fc800078ec0ff */
[----:B------:R-:W-:-:S13]  /*256b0*/  ISETP.NE.AND P0, PT, R4, RZ, PT ;  /* 0x000000ff0400720c */ /* 0x000fda0003f05270 */
[----:B------:R-:W-:Y:S05]  /*256c0*/  @P0 BRA `(.L_x_1693) ;  /* 0x0000000000300947 */ /* 0x000fea0003800000 */
[----:B------:R-:W2:Y:S01]  /*256d0*/  S2R R2, SR_LANEID ;  /* 0x0000000000027919 */ /* 0x000ea20000000000 */
[----:B------:R-:W-:Y:S01]  /*256e0*/  VOTEU.ANY UR4, UPT, PT ;  /* 0x0000000000047886 */ /* 0x000fe200038e0100 */
[----:B-1----:R-:W1:Y:S01]  /*256f0*/  LDC.64 R4, c[0x0][0xc60] ;  /* 0x00031800ff047b82 */ /* 0x002e620000000a00 */
[----:B-----5:R-:W2:Y:S02]  /*25700*/  FLO.U32 R0, UR4 ;  /* 0x0000000400007d00 */ /* 0x020ea400080e0000 */
[----:B--2---:R-:W-:-:S06]  /*25710*/  ISETP.EQ.U32.AND P1, PT, R0, R2, PT ;  /* 0x000000020000720c */ /* 0x004fcc0003f22070 */
[----:B------:R-:W1:Y:S07]  /*25720*/  POPC R2, UR4 ;  /* 0x0000000400027d09 */ /* 0x000e6e0008000000 */
[----:B-1----:R-:W2:Y:S04]  /*25730*/  @P1 ATOMG.E.ADD.STRONG.GPU PT, R2, desc[UR46][R4.64], R2 ;  /* 0x00000002040219a8 */ /* 0x002ea800081ee1ee */
[----:B--2---:R1:W2:Y:S02]  /*25740*/  SHFL.IDX PT, R2, R2, R0, 0x1f ;  /* 0x00001f0002027589 */ /* 0x0042a400000e0000 */
[----:B-1----:R-:W1:Y:S02]  /*25750*/  S2R R0, SR_LTMASK ;  /* 0x0000000000007919 */ /* 0x002e640000003900 */
[----:B-1----:R-:W-:-:S06]  /*25760*/  LOP3.LUT R0, R0, UR4, RZ, 0xc0, !PT ;  /* 0x0000000400007c12 */ /* 0x002fcc000f8ec0ff */
[----:B------:R-:W2:Y:S02]  /*25770*/  POPC R0, R0 ;  /* 0x0000000000007309 */ /* 0x000ea40000000000 */
[----:B--2---:R-:W-:-:S07]  /*25780*/  IADD3 R16, R2, UR37, R0 ;  /* 0x0000002502107c10 */ /* 0x004fce000fffe000 */
.L_x_1693:
[----:B------:R-:W-:Y:S05]  /*25790*/  BSYNC B0 ;  /* 0x0000000000007941 */ /* 0x000fea0003800000 */
.L_x_1692:
[----:B------:R-:W-:-:S06]  /*257a0*/  UISETP.NE.AND UP0, UPT, UR36, 0x3, UPT ;  /* 0x000000032400788c */ /* 0x000fcc000bf05270 */
[----:B------:R-:W-:-:S13]  /*257b0*/  PLOP3.LUT P1, PT, PT, PT, UP0, 0x80, 0x0 ;  /* 0x000000000000781c */ /* 0x000fda0003f2f008 */
[----:B------:R-:W-:Y:S05]  /*257c0*/  @!P1 BRA `(.L_x_1694) ;  /* 0x0000000000049947 */ /* 0x000fea0003800000 */
[----:B------:R-:W-:Y:S01]  /*257d0*/  BPT.TRAP 0x1 ;  /* 0x000000040000795c */ /* 0x000fe20000300000 */
.L_x_1694:
[----:B------:R-:W2:Y:S04]  /*257e0*/  LDL R2, [R1+0x1c] ;  /* 0x00001c0001027983 */ /* 0x000ea80000100800 */
[----:B------:R-:W3:Y:S04]  /*257f0*/  LDL R4, [R1] ;  /* 0x0000000001047983 */ /* 0x000ee80000100800 */
[----:B------:R-:W3:Y:S01]  /*25800*/  LDL R3, [R1+0xc] ;  /* 0x00000c0001037983 */ /* 0x000ee20000100800 */
[----:B-----5:R-:W-:Y:S01]  /*25810*/  MOV R0, UR38 ;  /* 0x0000002600007c02 */ /* 0x020fe20008000f00 */
[----:B------:R-:W-:Y:S03]  /*25820*/  BSSY B0, `(.L_x_1695) ;  /* 0x0000007000007945 */ /* 0x000fe60003800000 */
[----:B------:R-:W-:-:S02]  /*25830*/  ISETP.NE.AND P2, PT, R0, 0x3, PT ;  /* 0x000000030000780c */ /* 0x000fc40003f45270 */
[----:B--2---:R-:W-:-:S04]  /*25840*/  LOP3.LUT R2, R2, 0x1, RZ, 0x3c, !PT ;  /* 0x0000000102027812 */ /* 0x004fc800078e3cff */
[----:B------:R-:W-:Y:S01]  /*25850*/  SHF.L.U32 R2, R2, 0x1f, RZ ;  /* 0x0000001f02027819 */ /* 0x000fe200000006ff */
[----:B---3--:R-:W-:-:S04]  /*25860*/  IMAD R0, R3, 0x8, R4 ;  /* 0x0000000803007824 */ /* 0x008fc800078e0204 */
[----:B------:R-:W2:Y:S02]  /*25870*/  SYNCS.PHASECHK.TRANS64.TRYWAIT P1, [R0+URZ+0x28470], R2 ;  /* 0x02847002000075a7 */ /* 0x000ea4000802017f */
[----:B--2---:R-:W-:Y:S05]  /*25880*/  @!P1 BRA `(.L_x_1696) ;  /* 0x0000006000bc9947 */ /* 0x004fea0003800000 */
.L_x_1901:
[----:B------:R-:W-:Y:S05]  /*25890*/  BSYNC B0 ;  /* 0x0000000000007941 */ /* 0x000fea0003800000 */
.L_x_1695:
[----:B------:R-:W-:Y:S05]  /*258a0*/  @!P2 BRA `(.L_x_1697) ;  /* 0x000000000004a947 */ /* 0x000fea0003800000 */
[----:B------:R-:W-:Y:S01]  /*258b0*/  BPT.TRAP 0x1 ;  /* 0x000000040000795c */ /* 0x000fe20000300000 */
.L_x_1697:
[----:B--2---:R-:W2:Y:S02]  /*258c0*/  LDL R2, [R1+0x1c] ;  /* 0x00001c0001027983 */ /* 0x004ea40000100800 */
[----:B--2---:R-:W-:-:S04]  /*258d0*/  SHF.L.U32 R2, R2, 0x1f, RZ ;  /* 0x0000001f02027819 */ /* 0x004fc800000006ff */
[----:B------:R-:W2:Y:S02]  /*258e0*/  SYNCS.PHASECHK.TRANS64.TRYWAIT P1, [R0+URZ+0x28460], R2 ;  /* 0x02846002000075a7 */ /* 0x000ea4000802017f */
[----:B--2---:R-:W-:Y:S05]  /*258f0*/  @!P1 BRA `(.L_x_1698) ;  /* 0x0000006000b49947 */ /* 0x004fea0003800000 */
.L_x_1902:
[----:B------:R-:W3:Y:S04]  /*25900*/  LDL R12, [R1+0x38] ;  /* 0x00003800010c7983 */ /* 0x000ee80000100800 */
[----:B------:R4:W-:Y:S04]  /*25910*/  STL [R1+0x6c], R19 ;  /* 0x00006c1301007387 */ /* 0x0009e80000100800 */
[----:B----4-:R-:W4:Y:S04]  /*25920*/  LDL.LU R19, [R1+0x4] ;  /* 0x0000040001137983 */ /* 0x010f280000300800 */
[----:B------:R0:W-:Y:S04]  /*25930*/  STL [R1+0x68], R16 ;  /* 0x0000681001007387 */ /* 0x0001e80000100800 */
[----:B0-----:R-:W3:Y:S04]  /*25940*/  LDL R16, [R1+0x10] ;  /* 0x0000100001107983 */ /* 0x001ee80000100800 */
[----:B------:R2:W-:Y:S04]  /*25950*/  STL [R1+0x64], R0 ;  /* 0x0000640001007387 */ /* 0x0005e80000100800 */
[----:B------:R-:W4:Y:S04]  /*25960*/  LDL R18, [R1+0xc] ;  /* 0x00000c0001127983 */ /* 0x000f280000100800 */
[----:B--2---:R-:W2:Y:S01]  /*25970*/  LDL R0, [R1] ;  /* 0x0000000001007983 */ /* 0x004ea20000100800 */
[----:B------:R-:W-:Y:S05]  /*25980*/  WARPSYNC.ALL ;  /* 0x0000000000007948 */ /* 0x000fea0003800000 */
[----:B----4-:R-:W-:Y:S01]  /*25990*/  IMAD.SHL.U32 R3, R18, 0x4000, RZ ;  /* 0x0000400012037824 */ /* 0x010fe200078e00ff */
[----:B------:R0:W-:Y:S04]  /*259a0*/  STL [R1+0x70], R18 ;  /* 0x0000701201007387 */ /* 0x0001e80000100800 */
[----:B0-----:R-:W4:Y:S01]  /*259b0*/  LDL R18, [R1+0x8] ;  /* 0x0000080001127983 */ /* 0x001f220000100800 */
[----:B---3--:R-:W-:-:S05]  /*259c0*/  LOP3.LUT R2, R3, R16, RZ, 0xfc, !PT ;  /* 0x0000001003027212 */ /* 0x008fca00078efcff */
[----:B--2---:R-:W-:-:S05]  /*259d0*/  IMAD.IADD R2, R0, 0x1, R2 ;  /* 0x0000000100027824 */ /* 0x004fca00078e0202 */
[----:B-1----:R0:W1:Y:S02]  /*259e0*/  LDSM.16.MT88.4 R4, [R2+0x10000] ;  /* 0x010000000204783b */ /* 0x0020640000004200 */
[----:B0-----:R-:W-:Y:S02]  /*259f0*/  IADD3 R2, R0, R12, R3 ;  /* 0x0000000c00027210 */ /* 0x001fe40007ffe003 */
[C-C-:B-1----:R-:W-:Y:S02]  /*25a00*/  PRMT R8, R4.reuse, 0x6420, R5.reuse ;  /* 0x0000642004087816 */ /* 0x142fe40000000005 */
[----:B------:R-:W-:Y:S02]  /*25a10*/  PRMT R9, R4, 0x7531, R5 ;  /* 0x0000753104097816 */ /* 0x000fe40000000005 */
[C-C-:B------:R-:W-:Y:S02]  /*25a20*/  PRMT R10, R6.reuse, 0x6420, R7.reuse ;  /* 0x00006420060a7816 */ /* 0x140fe40000000007 */
[----:B------:R-:W-:-:S02]  /*25a30*/  PRMT R11, R6, 0x7531, R7 ;  /* 0x00007531060b7816 */ /* 0x000fc40000000007 */
[----:B------:R-:W0:Y:S01]  /*25a40*/  LDSM.16.MT88.4 R4, [R2+0x10000] ;  /* 0x010000000204783b */ /* 0x000e220000004200 */
[C---:B------:R-:W-:Y:S01]  /*25a50*/  VIADD R17, R3.reuse, 0x1000 ;  /* 0x0000100003117836 */ /* 0x040fe20000000000 */
[----:B----4-:R-:W-:-:S05]  /*25a60*/  LOP3.LUT R12, R3, R18, RZ, 0xfc, !PT ;  /* 0x00000012030c7212 */ /* 0x010fca00078efcff */
        /* <DEDUP_REMOVED lines=9> */
[----:B0-----:R-:W-:-:S05]  /*25b00*/  VIADD R8, R3, 0x2000 ;  /* 0x0000200003087836 */ /* 0x001fca0000000000 */
[----:B------:R-:W-:-:S05]  /*25b10*/  LOP3.LUT R4, R8, R16, RZ, 0xfc, !PT ;  /* 0x0000001008047212 */ /* 0x000fca00078efcff */
[----:B------:R-:W-:-:S06]  /*25b20*/  IMAD.IADD R4, R0, 0x1, R4 ;  /* 0x0000000100047824 */ /* 0x000fcc00078e0204 */
[----:B------:R-:W0:Y:S01]  /*25b30*/  LDSM.16.MT88.4 R4, [R4+0x10000] ;  /* 0x010000000404783b */ /* 0x000e220000004200 */
[----:B------:R-:W-:-:S04]  /*25b40*/  LOP3.LUT R8, R8, R18, RZ, 0xfc, !PT ;  /* 0x0000001208087212 */ /* 0x000fc800078efcff */
[----:B------:R-:W-:Y:S02]  /*25b50*/  IADD3 R8, R19, R8, RZ ;  /* 0x0000000813087210 */ /* 0x000fe40007ffe0ff */
[C-C-:B0-----:R-:W-:Y:S02]  /*25b60*/  PRMT R12, R4.reuse, 0x6420, R5.reuse ;  /* 0x00006420040c7816 */ /* 0x141fe40000000005 */
[----:B------:R-:W-:Y:S02]  /*25b70*/  PRMT R13, R4, 0x7531, R5 ;  /* 0x00007531040d7816 */ /* 0x000fe40000000005 */
[C-C-:B------:R-:W-:Y:S02]  /*25b80*/  PRMT R14, R6.reuse, 0x6420, R7.reuse ;  /* 0x00006420060e7816 */ /* 0x140fe40000000007 */
[----:B------:R-:W-:Y:S02]  /*25b90*/  PRMT R15, R6, 0x7531, R7 ;  /* 0x00007531060f7816 */ /* 0x000fe40000000007 */
[----:B------:R-:W0:Y:S04]  /*25ba0*/  LDSM.16.MT88.4 R4, [R2+0x12000] ;  /* 0x012000000204783b */ /* 0x000e280000004200 */
[----:B------:R1:W-:Y:S04]  /*25bb0*/  STSM.16.M88.4 [R8], R12 ;  /* 0x0000000c08007844 */ /* 0x0003e80000000200 */
[----:B-1----:R-:W2:Y:S04]  /*25bc0*/  LDL R14, [R1+0x40] ;  /* 0x00004000010e7983 */ /* 0x002ea80000100800 */
[----:B------:R-:W3:Y:S01]  /*25bd0*/  LDL R15, [R1+0x3c] ;  /* 0x00003c00010f7983 */ /* 0x000ee20000100800 */
[----:B------:R-:W-:Y:S01]  /*25be0*/  VIADD R12, R3, 0x3000 ;  /* 0x00003000030c7836 */ /* 0x000fe20000000000 */
[----:B0-----:R-:W-:-:S02]  /*25bf0*/  PRMT R8, R4, 0x6420, R5 ;  /* 0x0000642004087816 */ /* 0x001fc40000000005 */
[----:B------:R-:W-:Y:S02]  /*25c00*/  PRMT R9, R4, 0x7531, R5 ;  /* 0x0000753104097816 */ /* 0x000fe40000000005 */
[----:B------:R-:W-:Y:S02]  /*25c10*/  LOP3.LUT R4, R12, R18, RZ, 0xfc, !PT ;  /* 0x000000120c047212 */ /* 0x000fe400078efcff */
[C-C-:B------:R-:W-:Y:S02]  /*25c20*/  PRMT R10, R6.reuse, 0x6420, R7.reuse ;  /* 0x00006420060a7816 */ /* 0x140fe40000000007 */
[----:B------:R-:W-:Y:S01]  /*25c30*/  PRMT R11, R6, 0x7531, R7 ;  /* 0x00007531060b7816 */ /* 0x000fe20000000007 */
[----:B------:R-:W-:-:S05]  /*25c40*/  IMAD.IADD R4, R19, 0x1, R4 ;  /* 0x0000000113047824 */ /* 0x000fca00078e0204 */
[----:B------:R0:W-:Y:S02]  /*25c50*/  STSM.16.M88.4 [R4], R8 ;  /* 0x0000000804007844 */ /* 0x0001e40000000200 */
[----:B0-----:R-:W-:-:S05]  /*25c60*/  LOP3.LUT R4, R17, R16, RZ, 0xfc, !PT ;  /* 0x0000001011047212 */ /* 0x001fca00078efcff */
[----:B------:R-:W-:-:S06]  /*25c70*/  IMAD.IADD R4, R0, 0x1, R4 ;  /* 0x0000000100047824 */ /* 0x000fcc00078e0204 */
[----:B------:R-:W0:Y:S01]  /*25c80*/  LDSM.16.MT88.4 R4, [R4+0x10000] ;  /* 0x010000000404783b */ /* 0x000e220000004200 */
[----:B------:R-:W-:Y:S02]  /*25c90*/  LOP3.LUT R12, R12, R16, RZ, 0xfc, !PT ;  /* 0x000000100c0c7212 */ /* 0x000fe400078efcff */
[C-C-:B0-----:R-:W-:Y:S02]  /*25ca0*/  PRMT R8, R4.reuse, 0x6420, R5.reuse ;  /* 0x0000642004087816 */ /* 0x141fe40000000005 */
[----:B------:R-:W-:Y:S02]  /*25cb0*/  PRMT R9, R4, 0x7531, R5 ;  /* 0x0000753104097816 */ /* 0x000fe40000000005 */
[C-C-:B------:R-:W-:Y:S02]  /*25cc0*/  PRMT R10, R6.reuse, 0x6420, R7.reuse ;  /* 0x00006420060a7816 */ /* 0x140fe40000000007 */
[----:B------:R-:W-:Y:S02]  /*25cd0*/  PRMT R11, R6, 0x7531, R7 ;  /* 0x00007531060b7816 */ /* 0x000fe40000000007 */
[----:B------:R-:W0:Y:S01]  /*25ce0*/  LDSM.16.MT88.4 R4, [R2+0x11000] ;  /* 0x011000000204783b */ /* 0x000e220000004200 */
[----:B--2---:R-:W-:-:S05]  /*25cf0*/  IMAD.IADD R17, R14, 0x1, R3 ;  /* 0x000000010e117824 */ /* 0x004fca00078e0203 */
[C---:B------:R-:W-:Y:S02]  /*25d00*/  IADD3 R3, R19.reuse, R17, R18 ;  /* 0x0000001113037210 */ /* 0x040fe40007ffe012 */
[----:B------:R1:W5:Y:S01]  /*25d10*/  LDL.LU R18, [R1+0x70] ;  /* 0x0000700001127983 */ /* 0x0003620000300800 */
[----:B---3--:R-:W-:-:S03]  /*25d20*/  IADD3 R17, R19, R15, R17 ;  /* 0x0000000f13117210 */ /* 0x008fc60007ffe011 */
[----:B------:R0:W-:Y:S04]  /*25d30*/  STSM.16.M88.4 [R3], R8 ;  /* 0x0000000803007844 */ /* 0x0001e80000000200 */
[----:B------:R1:W5:Y:S04]  /*25d40*/  LDL.LU R19, [R1+0x6c] ;  /* 0x00006c0001137983 */ /* 0x0003680000300800 */
[----:B------:R1:W5:Y:S01]  /*25d50*/  LDL.LU R16, [R1+0x68] ;  /* 0x0000680001107983 */ /* 0x0003620000300800 */
[C-C-:B0-----:R-:W-:Y:S02]  /*25d60*/  PRMT R8, R4.reuse, 0x6420, R5.reuse ;  /* 0x0000642004087816 */ /* 0x141fe40000000005 */
[----:B------:R-:W-:Y:S01]  /*25d70*/  PRMT R9, R4, 0x7531, R5 ;  /* 0x0000753104097816 */ /* 0x000fe20000000005 */
[----:B------:R-:W-:-:S02]  /*25d80*/  IMAD.IADD R4, R0, 0x1, R12 ;  /* 0x0000000100047824 */ /* 0x000fc400078e020c */
[----:B------:R1:W5:Y:S01]  /*25d90*/  LDL.LU R0, [R1+0x64] ;  /* 0x0000640001007983 */ /* 0x0003620000300800 */
[C-C-:B------:R-:W-:Y:S02]  /*25da0*/  PRMT R10, R6.reuse, 0x6420, R7.reuse ;  /* 0x00006420060a7816 */ /* 0x140fe40000000007 */
[----:B------:R-:W-:-:S05]  /*25db0*/  PRMT R11, R6, 0x7531, R7 ;  /* 0x00007531060b7816 */ /* 0x000fca0000000007 */
        /* <DEDUP_REMOVED lines=21> */
.L_x_1699:
[----:B-1----:R-:W2:Y:S01]  /*25f10*/  LDL.LU R3, [R1+0x1c] ;  /* 0x00001c0001037983 */ /* 0x002ea20000300800 */
[----:B0----5:R0:W-:Y:S02]  /*25f20*/  SYNCS.ARRIVE.TRANS64.A1T0 RZ, [R0+URZ+0x28450], RZ ;  /* 0x028450ff00ff79a7 */ /* 0x0211e4000810003f */
[----:B0-----:R-:W-:-:S05]  /*25f30*/  @!P0 VIADD R0, R0, 0x28480 ;  /* 0x0002848000008836 */ /* 0x001fca0000000000 */
[----:B------:R-:W-:Y:S01]  /*25f40*/  @!P0 PRMT R0, RZ, 0x654, R0 ;  /* 0x00000654ff008816 */ /* 0x000fe20000000000 */
[----:B------:R-:W-:Y:S06]  /*25f50*/  BAR.SYNC.DEFER_BLOCKING 0x2, 0x80 ;  /* 0x0082000000007b1d */ /* 0x000fec0000010000 */
[----:B------:R0:W-:Y:S02]  /*25f60*/  @!P0 SYNCS.ARRIVE.TRANS64.RED.A1T0 RZ, [R0+URZ], RZ ;  /* 0x000000ff00ff89a7 */ /* 0x0001e4000810043f */
[----:B0-----:R-:W-:-:S05]  /*25f70*/  VIADD R0, R18, 0x1 ;  /* 0x0000000112007836 */ /* 0x001fca0000000000 */
[----:B------:R-:W-:-:S04]  /*25f80*/  ISETP.NE.AND P0, PT, R0, 0x2, PT ;  /* 0x000000020000780c */ /* 0x000fc80003f05270 */
[----:B------:R-:W-:Y:S02]  /*25f90*/  SEL R2, RZ, 0x1, P0 ;  /* 0x00000001ff027807 */ /* 0x000fe40000000000 */
[----:B------:R-:W-:-:S05]  /*25fa0*/  SEL R0, R0, RZ, P0 ;  /* 0x000000ff00007207 */ /* 0x000fca0000000000 */
[----:B------:R0:W-:Y:S01]  /*25fb0*/  STL [R1+0xc], R0 ;  /* 0x00000c0001007387 */ /* 0x0001e20000100800 */
[----:B--2---:R-:W-:-:S05]  /*25fc0*/  LOP3.LUT R3, R3, R2, RZ, 0x3c, !PT ;  /* 0x0000000203037212 */ /* 0x004fca00078e3cff */
[----:B------:R0:W-:Y:S02]  /*25fd0*/  STL [R1+0x1c], R3 ;  /* 0x00001c0301007387 */ /* 0x0001e40000100800 */
.L_x_1644:
        /* <DEDUP_REMOVED lines=9> */
[----:B------:R0:W1:Y:S04]  /*26070*/  LDS.128 R16, [R0+0x284d0] ;  /* 0x0284d00000107984 */ /* 0x0000680000000c00 */
[----:B------:R0:W-:Y:S01]  /*26080*/  STL [R1], R0 ;  /* 0x0000000001007387 */ /* 0x0001e20000100800 */
[----:B------:R-:W-:Y:S06]  /*26090*/  BAR.ARV 0x4, 0x180 ;  /* 0x0106000000007b1d */ /* 0x000fec0000002000 */
[----:B------:R-:W-:Y:S05]  /*260a0*/  BRA `(.L_x_1701) ;  /* 0x0000000800e47947 */ /* 0x000fea0003800000 */
.L_x_1700:
        /* <DEDUP_REMOVED lines=35> */
[----:B------:R0:W1:Y:S02]  /*262e0*/  SHFL.IDX PT, R7, R5, 0x1f, 0x1f ;  /* 0x03e01f0005077f89 */ /* 0x00006400000e0000 */
.L_x_1912:
[----:B------:R-:W-:Y:S01]  /*262f0*/  ULDC UR4, c[0x0][0xc38] ;  /* 0x00030e0000047ab9 */ /* 0x000fe20000000800 */
[----:B------:R-:W-:Y:S02]  /*26300*/  IMAD.MOV.U32 R6, RZ, RZ, R5 ;  /* 0x000000ffff067224 */ /* 0x000fe400078e0005 */
[----:B------:R-:W-:-:S04]  /*26310*/  IMAD.U32 R3, RZ, RZ, UR4 ;  /* 0x00000004ff037e24 */ /* 0x000fc8000f8e00ff */
[----:B-1----:R-:W-:-:S05]  /*26320*/  IMAD R7, R7, R3, RZ ;  /* 0x0000000307077224 */ /* 0x002fca00078e02ff */
[----:B------:R-:W-:-:S04]  /*26330*/  IADD3 R4, R4, R7, RZ ;  /* 0x0000000704047210 */ /* 0x000fc80007ffe0ff */
[----:B------:R-:W-:-:S13]  /*26340*/  ISETP.GT.AND P6, PT, R4, R0, PT ;  /* 0x000000000400720c */ /* 0x000fda0003fc4270 */
[----:B------:R-:W-:Y:S05]  /*26350*/  @P6 BRA `(.L_x_1703) ;  /* 0x0000000000a06947 */ /* 0x000fea0003800000 */
.L_x_1708:
[----:B------:R-:W1:Y:S01]  /*26360*/  LDC R2, c[0x0][0xc3c] ;  /* 0x00030f00ff027b82 */ /* 0x000e620000000800 */
[----:B------:R-:W-:-:S05]  /*26370*/  VIADD R19, R19, 0x1f ;  /* 0x0000001f13137836 */ /* 0x000fca0000000000 */
[----:B-1----:R-:W-:-:S13]  /*26380*/  ISETP.GE.AND P6, PT, R19, R2, PT ;  /* 0x000000021300720c */ /* 0x002fda0003fc6270 */
[----:B------:R-:W-:Y:S05]  /*26390*/  @P6 BRA `(.L_x_1704) ;  /* 0x0000000400dc6947 */ /* 0x000fea0003800000 */
[----:B------:R-:W1:Y:S01]  /*263a0*/  S2R R3, SR_TID.X ;  /* 0x0000000000037919 */ /* 0x000e620000002100 */
[----:B------:R-:W-:Y:S01]  /*263b0*/  BSSY B0, `(.L_x_1705) ;  /* 0x0000009000007945 */ /* 0x000fe20003800000 */
[----:B-1----:R-:W-:-:S05]  /*263c0*/  LOP3.LUT R3, R3, 0x1f, RZ, 0xc0, !PT ;  /* 0x0000001f03037812 */ /* 0x002fca00078ec0ff */
[----:B------:R-:W-:-:S05]  /*263d0*/  IMAD.IADD R3, R19, 0x1, R3 ;  /* 0x0000000113037824 */ /* 0x000fca00078e0203 */
[----:B------:R-:W-:Y:S01]  /*263e0*/  ISETP.GE.OR P6, PT, R3, R2, !P0 ;  /* 0x000000020300720c */ /* 0x000fe200047c6670 */
[----:B------:R-:W-:-:S12]  /*263f0*/  IMAD.MOV.U32 R2, RZ, RZ, RZ ;  /* 0x000000ffff027224 */ /* 0x000fd800078e00ff */
[----:B------:R-:W-:Y:S05]  /*26400*/  @P6 BRA `(.L_x_1706) ;  /* 0x00000000000c6947 */ /* 0x000fea0003800000 */
[----:B------:R-:W1:Y:S02]  /*26410*/  LDC.64 R6, c[0x0][0xc80] ;  /* 0x00032000ff067b82 */ /* 0x000e640000000a00 */
[----:B-1----:R-:W-:-:S06]  /*26420*/  IMAD.WIDE R2, R3, 0x4, R6 ;  /* 0x0000000403027825 */ /* 0x002fcc00078e0206 */
[----:B------:R1:W5:Y:S02]  /*26430*/  LDG.E R2, desc[UR46][R2.64] ;  /* 0x0000002e02027981 */ /* 0x000364000c1e1900 */
.L_x_1706:
[----:B------:R-:W-:Y:S05]  /*26440*/  BSYNC B0 ;  /* 0x0000000000007941 */ /* 0x000fea0003800000 */
.L_x_1705:
[----:B------:R-:W-:-:S03]  /*26450*/  UMOV UR4, 0xffffffff ;  /* 0xffffffff00047882 */ /* 0x000fc60000000000 */
[----:B------:R-:W-:Y:S05]  /*26460*/  BRA.DIV UR4, `(.L_x_1707) ;  /* 0x0000005e04287947 */ /* 0x000fea000b800000 */
[----:B-1---5:R-:W1:Y:S02]  /*26470*/  SHFL.UP PT, R3, R2, 0x1, RZ ;  /* 0x0420000002037989 */ /* 0x022e6400000e00ff */
[----:B-1----:R-:W-:-:S05]  /*26480*/  SEL R3, R3, RZ, P1 ;  /* 0x000000ff03037207 */ /* 0x002fca0000800000 */
[----:B------:R-:W-:-:S05]  /*26490*/  IMAD.IADD R3, R2, 0x1, R3 ;  /* 0x0000000102037824 */ /* 0x000fca00078e0203 */
[----:B0-----:R-:W0:Y:S02]  /*264a0*/  SHFL.UP PT, R5, R3, 0x2, RZ ;  /* 0x0440000003057989 */ /* 0x001e2400000e00ff */
        /* <DEDUP_REMOVED lines=11> */
[----:B------:R0:W1:Y:S02]  /*26560*/  SHFL.IDX PT, R7, R5, 0x1f, 0x1f ;  /* 0x03e01f0005077f89 */ /* 0x00006400000e0000 */
.L_x_1920:
[----:B------:R-:W-:Y:S02]  /*26570*/  ULDC UR4, c[0x0][0xc38] ;  /* 0x00030e0000047ab9 */ /* 0x000fe40000000800 */
[----:B------:R-:W-:-:S04]  /*26580*/  IMAD.U32 R3, RZ, RZ, UR4 ;  /* 0x00000004ff037e24 */ /* 0x000fc8000f8e00ff */
[----:B-1----:R-:W-:-:S04]  /*26590*/  IMAD R7, R7, R3, RZ ;  /* 0x0000000307077224 */ /* 0x002fc800078e02ff */
[----:B------:R-:W-:-:S05]  /*265a0*/  IMAD.IADD R4, R7, 0x1, R4 ;  /* 0x0000000107047824 */ /* 0x000fca00078e0204 */
[----:B------:R-:W-:-:S13]  /*265b0*/  ISETP.GT.AND P6, PT, R4, R0, PT ;  /* 0x000000000400720c */ /* 0x000fda0003fc4270 */
[----:B------:R-:W-:Y:S05]  /*265c0*/  @!P6 BRA `(.L_x_1708) ;  /* 0xfffffffc0064e947 */ /* 0x000fea000383ffff */
[----:B------:R-:W-:-:S07]  /*265d0*/  IMAD.MOV.U32 R6, RZ, RZ, R5 ;  /* 0x000000ffff067224 */ /* 0x000fce00078e0005 */
.L_x_1703:
[----:B------:R-:W-:Y:S01]  /*265e0*/  IMAD.IADD R7, R4, 0x1, -R7 ;  /* 0x0000000104077824 */ /* 0x000fe200078e0a07 */
[----:B------:R-:W-:-:S03]  /*265f0*/  UMOV UR4, 0xffffffff ;  /* 0xffffffff00047882 */ /* 0x000fc60000000000 */
[----:B------:R-:W-:-:S05]  /*26600*/  IMAD R4, R6, R3, R7 ;  /* 0x0000000306047224 */ /* 0x000fca00078e0207 */
[----:B------:R-:W-:Y:S01]  /*26610*/  ISETP.GT.AND P6, PT, R4, R0, PT ;  /* 0x000000000400720c */ /* 0x000fe20003fc4270 */
[----:B------:R-:W-:-:S12]  /*26620*/  BRA.DIV UR4, `(.L_x_1709) ;  /* 0x0000005e04907947 */ /* 0x000fd8000b800000 */
[----:B0-----:R-:W-:-:S04]  /*26630*/  VOTE.ANY R5, PT, !P6 ;  /* 0x0000000000057806 */ /* 0x001fc800070e0100 */
[----:B------:R-:W0:Y:S02]  /*26640*/  POPC R4, R5 ;  /* 0x0000000500047309 */ /* 0x000e240000000000 */
[----:B0-----:R0:W1:Y:S02]  /*26650*/  SHFL.IDX PT, R17, R2, R4, 0x1f ;  /* 0x00001f0402117589 */ /* 0x00106400000e0000 */
.L_x_1924:
[----:B------:R-:W-:Y:S01]  /*26660*/  ISETP.NE.AND P0, PT, R5, RZ, PT ;  /* 0x000000ff0500720c */ /* 0x000fe20003f05270 */
[----:B------:R-:W-:-:S12]  /*26670*/  IMAD.MOV.U32 R16, RZ, RZ, RZ ;  /* 0x000000ffff107224 */ /* 0x000fd800078e00ff */
[----:B------:R-:W-:Y:S05]  /*26680*/  @!P0 BRA `(.L_x_1710) ;  /* 0x0000000000148947 */ /* 0x000fea0003800000 */
[----:B------:R-:W-:Y:S01]  /*26690*/  UMOV UR4, 0xffffffff ;  /* 0xffffffff00047882 */ /* 0x000fe20000000000 */
[----:B------:R-:W-:Y:S02]  /*266a0*/  VIADD R12, R4, 0xffffffff ;  /* 0xffffffff040c7836 */ /* 0x000fe40000000000 */
[----:B------:R-:W-:Y:S05]  /*266b0*/  BRA.DIV UR4, `(.L_x_1711) ;  /* 0x0000005e04b47947 */ /* 0x000fea000b800000 */
[----:B------:R2:W3:Y:S02]  /*266c0*/  SHFL.IDX PT, R6, R6, R12, 0x1f ;  /* 0x00001f0c06067589 */ /* 0x0004e400000e0000 */
.L_x_1927:
[----:B---3--:R-:W-:-:S07]  /*266d0*/  IMAD.MOV.U32 R16, RZ, RZ, R6 ;  /* 0x000000ffff107224 */ /* 0x008fce00078e0006 */
.L_x_1710:
[----:B------:R-:W0:Y:S01]  /*266e0*/  LDC.64 R8, c[0x0][0xc90] ;  /* 0x00032400ff087b82 */ /* 0x000e220000000a00 */
[----:B------:R-:W-:-:S04]  /*266f0*/  IMAD.IADD R19, R4, 0x1, R19 ;  /* 0x0000000104137824 */ /* 0x000fc800078e0213 */
[----:B0-----:R-:W-:-:S05]  /*26700*/  IMAD.WIDE R4, R19, 0x4, R8 ;  /* 0x0000000413047825 */ /* 0x001fca00078e0208 */
[----:B------:R-:W1:Y:S01]  /*26710*/  LDG.E R2, desc[UR46][R4.64] ;  /* 0x0000002e04027981 */ /* 0x000e62000c1e1900 */
[----:B------:R-:W-:-:S04]  /*26720*/  IMAD R16, R16, R3, R7 ;  /* 0x0000000310107224 */ /* 0x000fc800078e0207 */
[----:B------:R-:W-:Y:S02]  /*26730*/  IMAD.IADD R0, R0, 0x1, -R16 ;  /* 0x0000000100007824 */ /* 0x000fe400078e0a10 */
[----:B-1----:R-:W-:-:S05]  /*26740*/  IMAD R8, R17, R2, RZ ;  /* 0x0000000211087224 */ /* 0x002fca00078e02ff */
[----:B------:R-:W-:-:S04]  /*26750*/  IABS R6, R8 ;  /* 0x0000000800067213 */ /* 0x000fc80000000000 */
[----:B------:R-:W0:Y:S08]  /*26760*/  I2F.RP R4, R6 ;  /* 0x0000000600047306 */ /* 0x000e300000209400 */
[----:B0-----:R-:W0:Y:S02]  /*26770*/  MUFU.RCP R4, R4 ;  /* 0x0000000400047308 */ /* 0x001e240000001000 */
[----:B0-----:R-:W-:-:S06]  /*26780*/  IADD3 R4, R4, 0xffffffe, RZ ;  /* 0x0ffffffe04047810 */ /* 0x001fcc0007ffe0ff */
[----:B------:R-:W0:Y:S02]  /*26790*/  F2I.FTZ.U32.TRUNC.NTZ R5, R4 ;  /* 0x0000000400057305 */ /* 0x000e24000021f000 */
[----:B0-----:R-:W-:-:S04]  /*267a0*/  IMAD.MOV R4, RZ, RZ, -R5 ;  /* 0x000000ffff047224 */ /* 0x001fc800078e0a05 */
        /* <DEDUP_REMOVED lines=19> */
[----:B------:R-:W-:-:S03]  /*268e0*/  IMAD.MOV R4, RZ, RZ, -R4 ;  /* 0x000000ffff047224 */ /* 0x000fc600078e0a04 */
[----:B------:R-:W-:Y:S01]  /*268f0*/  IADD3 R5, -R7, RZ, RZ ;  /* 0x000000ff07057210 */ /* 0x000fe20007ffe1ff */
[----:B------:R-:W-:-:S03]  /*26900*/  IMAD R0, R8, R4, R0 ;  /* 0x0000000408007224 */ /* 0x000fc600078e0200 */
[----:B------:R-:W-:-:S04]  /*26910*/  VIADDMNMX R5, R5, R3, R2, PT ;  /* 0x0000000305057246 */ /* 0x000fc80003800102 */
[----:B------:R-:W-:-:S04]  /*26920*/  IABS R6, R5 ;  /* 0x0000000500067213 */ /* 0x000fc80000000000 */
[----:B------:R-:W0:Y:S08]  /*26930*/  I2F.RP R2, R6 ;  /* 0x0000000600027306 */ /* 0x000e300000209400 */
        /* <DEDUP_REMOVED lines=9> */
[----:B------:R-:W-:-:S04]  /*269d0*/  IMAD.MOV R2, RZ, RZ, -R2 ;  /* 0x000000ffff027224 */ /* 0x000fc800078e0a02 */
[----:B------:R-:W-:Y:S02]  /*269e0*/  IMAD.MOV.U32 R4, RZ, RZ, R2 ;  /* 0x000000ffff047224 */ /* 0x000fe400078e0002 */
[----:B------:R-:W-:-:S04]  /*269f0*/  IMAD.HI.U32 R2, R8, R3, RZ ;  /* 0x0000000308027227 */ /* 0x000fc800078e00ff */
        /* <DEDUP_REMOVED lines=9> */
[----:B------:R-:W-:-:S06]  /*26a90*/  @P0 IADD3 R2, R2, 0x1, RZ ;  /* 0x0000000102020810 */ /* 0x000fcc0007ffe0ff */
[----:B------:R-:W-:Y:S01]  /*26aa0*/  @!P2 IMAD.MOV R2, RZ, RZ, -R2 ;  /* 0x000000ffff02a224 */ /* 0x000fe200078e0a02 */
[----:B------:R-:W-:Y:S01]  /*26ab0*/  @!P1 LOP3.LUT R2, RZ, R5, RZ, 0x33, !PT ;  /* 0x00000005ff029212 */ /* 0x000fe200078e33ff */
[----:B------:R-:W-:-:S04]  /*26ac0*/  IMAD.MOV R5, RZ, RZ, -R5 ;  /* 0x000000ffff057224 */ /* 0x000fc800078e0a05 */
[----:B------:R-:W-:Y:S01]  /*26ad0*/  IMAD R18, R2, R5, R0 ;  /* 0x0000000502127224 */ /* 0x000fe200078e0200 */
[----:B------:R-:W-:-:S05]  /*26ae0*/  LOP3.LUT R2, RZ, R2, RZ, 0x33, !PT ;  /* 0x00000002ff027212 */ /* 0x000fca00078e33ff */
[----:B------:R-:W-:Y:S01]  /*26af0*/  IMAD.IADD R17, R17, 0x1, R2 ;  /* 0x0000000111117824 */ /* 0x000fe200078e0202 */
[----:B------:R-:W-:Y:S06]  /*26b00*/  BRA `(.L_x_1712) ;  /* 0x00000000001c7947 */ /* 0x000fec0003800000 */
.L_x_1704:
[----:B------:R-:W-:Y:S01]  /*26b10*/  UMOV UR4, URZ ;  /* 0x0000003f00047c82 */ /* 0x000fe20008000000 */
[----:B------:R-:W-:Y:S01]  /*26b20*/  UMOV UR5, URZ ;  /* 0x0000003f00057c82 */ /* 0x000fe20008000000 */
[----:B------:R-:W-:Y:S01]  /*26b30*/  ULDC UR6, c[0x0][0xc3c] ;  /* 0x00030f0000067ab9 */ /* 0x000fe20000000800 */
[----:B------:R-:W-:Y:S02]  /*26b40*/  IMAD.MOV.U32 R16, RZ, RZ, R0 ;  /* 0x000000ffff107224 */ /* 0x000fe400078e0000 */
[----:B------:R-:W-:Y:S02]  /*26b50*/  IMAD.U32 R17, RZ, RZ, UR4 ;  /* 0x00000004ff117e24 */ /* 0x000fe4000f8e00ff */
[----:B------:R-:W-:Y:S02]  /*26b60*/  IMAD.U32 R18, RZ, RZ, UR5 ;  /* 0x00000005ff127e24 */ /* 0x000fe4000f8e00ff */
[----:B------:R-:W-:-:S07]  /*26b70*/  IMAD.U32 R19, RZ, RZ, UR6 ;  /* 0x00000006ff137e24 */ /* 0x000fce000f8e00ff */
.L_x_1712:
[----:B------:R3:W4:Y:S01]  /*26b80*/  LDL R3, [R1] ;  /* 0x0000000001037983 */ /* 0x0007220000100800 */
[----:B------:R-:W1:Y:S01]  /*26b90*/  S2R R0, SR_TID.X ;  /* 0x0000000000007919 */ /* 0x000e620000002100 */
[----:B------:R-:W-:Y:S05]  /*26ba0*/  WARPSYNC.ALL ;  /* 0x0000000000007948 */ /* 0x000fea0003800000 */
[----:B-1----:R-:W-:Y:S01]  /*26bb0*/  LOP3.LUT R0, R0, 0x1f, RZ, 0xc0, !PT ;  /* 0x0000001f00007812 */ /* 0x002fe200078ec0ff */
[----:B------:R-:W-:Y:S03]  /*26bc0*/  BAR.SYNC.DEFER_BLOCKING 0x4, 0x180 ;  /* 0x0106000000007b1d */ /* 0x000fe60000010000 */
[----:B------:R-:W-:-:S13]  /*26bd0*/  ISETP.NE.AND P0, PT, R0, RZ, PT ;  /* 0x000000ff0000720c */ /* 0x000fda0003f05270 */
[----:B------:R-:W4:Y:S01]  /*26be0*/  @!P0 S2R R0, SR_CgaCtaId ;  /* 0x0000000000008919 */ /* 0x000f220000008800 */
[----:B------:R-:W-:-:S04]  /*26bf0*/  @!P0 MOV R2, 0x400 ;  /* 0x0000040000028802 */ /* 0x000fc80000000f00 */
[----:B----4-:R-:W-:-:S05]  /*26c00*/  @!P0 LEA R3, R0, R2, 0x18 ;  /* 0x0000000200038211 */ /* 0x010fca00078ec0ff */
[----:B------:R3:W-:Y:S04]  /*26c10*/  @!P0 STS.128 [R3+0x284d0], R16 ;  /* 0x0284d01003008388 */ /* 0x0007e80000000c00 */
[----:B------:R3:W-:Y:S01]  /*26c20*/  @!P0 STL [R1], R3 ;  /* 0x0000000301008387 */ /* 0x0007e20000100800 */
[----:B------:R-:W-:Y:S06]  /*26c30*/  BAR.ARV 0x5, 0x180 ;  /* 0x0146000000007b1d */ /* 0x000fec0000002000 */
.L_x_1701:
[----:B------:R-:W-:Y:S02]  /*26c40*/  ULDC UR4, c[0x0][0xc3c] ;  /* 0x00030f0000047ab9 */ /* 0x000fe40000000800 */
[----:B-1----:R-:W-:-:S13]  /*26c50*/  ISETP.GE.AND P0, PT, R19, UR4, PT ;  /* 0x0000000413007c0c */ /* 0x002fda000bf06270 */
[----:B------:R-:W-:Y:S05]  /*26c60*/  @!P0 BRA `(.L_x_1713) ;  /* 0xffffff9800f08947 */ /* 0x000fea000383ffff */
[----:B------:R-:W-:Y:S05]  /*26c70*/  BSYNC B7 ;  /* 0x0000000000077941 */ /* 0x000fea0003800000 */
.L_x_1587:
[----:B0-----:R-:W4:Y:S01]  /*26c80*/  LDL.LU R0, [R1+0x60] ;  /* 0x0000600001007983 */ /* 0x001f220000300800 */
[----:B------:R-:W-:Y:S01]  /*26c90*/  BSSY B0, `(.L_x_1714) ;  /* 0x000000b000007945 */ /* 0x000fe20003800000 */
[----:B------:R-:W0:Y:S01]  /*26ca0*/  S2R R5, SR_CgaCtaId ;  /* 0x0000000000057919 */ /* 0x000e220000008800 */
[----:B----4-:R-:W-:-:S04]  /*26cb0*/  IADD3 R0, R0, 0x1, RZ ;  /* 0x0000000100007810 */ /* 0x010fc80007ffe0ff */
[----:B------:R-:W-:-:S04]  /*26cc0*/  LEA.HI R2, R0, R0, RZ, 0x1 ;  /* 0x0000000000027211 */ /* 0x000fc800078f08ff */
[----:B---3--:R-:W-:-:S05]  /*26cd0*/  LOP3.LUT R3, R2, 0xfffffffe, RZ, 0xc0, !PT ;  /* 0xfffffffe02037812 */ /* 0x008fca00078ec0ff */
[----:B------:R-:W-:Y:S01]  /*26ce0*/  IMAD.IADD R3, R0, 0x1, -R3 ;  /* 0x0000000100037824 */ /* 0x000fe200078e0a03 */
[----:B------:R-:W-:-:S04]  /*26cf0*/  MOV R0, 0x400 ;  /* 0x0000040000007802 */ /* 0x000fc80000000f00 */
[----:B0-----:R-:W-:Y:S02]  /*26d00*/  LEA R0, R5, R0, 0x18 ;  /* 0x0000000005007211 */ /* 0x001fe400078ec0ff */
[----:B------:R-:W-:-:S04]  /*26d10*/  SHF.L.U32 R3, R3, 0x1f, RZ ;  /* 0x0000001f03037819 */ /* 0x000fc800000006ff */
[----:B------:R-:W0:Y:S02]  /*26d20*/  SYNCS.PHASECHK.TRANS64.TRYWAIT P0, [R0+URZ+0x28420], R3 ;  /* 0x02842003000075a7 */ /* 0x000e24000800017f */
[----:B0-----:R-:W-:Y:S05]  /*26d30*/  @!P0 BRA `(.L_x_1715) ;  /* 0x00000058003c8947 */ /* 0x001fea0003800000 */
.L_x_1928:
[----:B------:R-:W-:Y:S05]  /*26d40*/  BSYNC B0 ;  /* 0x0000000000007941 */ /* 0x000fea0003800000 */
.L_x_1714:
[----:B------:R-:W-:-:S03]  /*26d50*/  UMOV UR4, 0xffffffff ;  /* 0xffffffff00047882 */ /* 0x000fc60000000000 */
[----:B------:R-:W-:Y:S05]  /*26d60*/  BRA.DIV UR4, `(.L_x_1716) ;  /* 0x0000005a04447947 */ /* 0x000fea000b800000 */
[----:B------:R-:W1:Y:S02]  /*26d70*/  S2R R2, SR_TID.X ;  /* 0x0000000000027919 */ /* 0x000e640000002100 */
[----:B-1----:R-:W-:-:S04]  /*26d80*/  SHF.R.U32.HI R2, RZ, 0x5, R2 ;  /* 0x00000005ff027819 */ /* 0x002fc80000011602 */
[----:B------:R-:W-:-:S05]  /*26d90*/  LOP3.LUT R2, R2, 0x3, RZ, 0xc0, !PT ;  /* 0x0000000302027812 */ /* 0x000fca00078ec0ff */
[----:B------:R1:W3:Y:S02]  /*26da0*/  SHFL.IDX PT, R14, R2, RZ, 0x1f ;  /* 0x00001fff020e7589 */ /* 0x0002e400000e0000 */
.L_x_1931:
[----:B---3--:R-:W-:-:S13]  /*26db0*/  ISETP.NE.AND P0, PT, R14, RZ, PT ;  /* 0x000000ff0e00720c */ /* 0x008fda0003f05270 */
[----:B------:R-:W-:Y:S05]  /*26dc0*/  @P0 BRA `(.L_x_1348) ;  /* 0x0000000000b00947 */ /* 0x000fea0003800000 */
[----:B------:R-:W-:-:S03]  /*26dd0*/  UMOV UR4, 0xffffffff ;  /* 0xffffffff00047882 */ /* 0x000fc60000000000 */
[----:B------:R-:W-:Y:S05]  /*26de0*/  BRA.DIV UR4, `(.L_x_1717) ;  /* 0x0000005a04587947 */ /* 0x000fea000b800000 */
[----:B------:R-:W-:-:S13]  /*26df0*/  ELECT P6, URZ, PT ;  /* 0x00000000003f782f */ /* 0x000fda00038c0000 */
.L_x_1934:
[----:B------:R-:W-:Y:S05]  /*26e00*/  @!P6 BRA `(.L_x_1348) ;  /* 0x0000000000a0e947 */ /* 0x000fea0003800000 */
[----:B------:R-:W-:-:S06]  /*26e10*/  ULOP3.LUT UR4, UR40, 0x2, URZ, 0xfc, !UPT ;  /* 0x0000000228047892 */ /* 0x000fcc000f8efc3f */
[----:B-1----:R-:W-:-:S05]  /*26e20*/  IMAD.U32 R2, RZ, RZ, UR4 ;  /* 0x00000004ff027e24 */ /* 0x002fca000f8e00ff */
[----:B------:R-:W-:-:S13]  /*26e30*/  ISETP.NE.AND P0, PT, R2, 0x3, PT ;  /* 0x000000030200780c */ /* 0x000fda0003f05270 */
[----:B------:R-:W-:Y:S05]  /*26e40*/  @!P0 BRA `(.L_x_1718) ;  /* 0x0000000000048947 */ /* 0x000fea0003800000 */
[----:B------:R-:W-:Y:S01]  /*26e50*/  BPT.TRAP 0x1 ;  /* 0x000000040000795c */ /* 0x000fe20000300000 */
.L_x_1718:
[----:B0-----:R-:W3:Y:S04]  /*26e60*/  LDL R3, [R1+0xc] ;  /* 0x00000c0001037983 */ /* 0x001ee80000100800 */
[----:B------:R-:W4:Y:S01]  /*26e70*/  LDL.LU R7, [R1+0x1c] ;  /* 0x00001c0001077983 */ /* 0x000f220000300800 */
[----:B------:R-:W-:-:S04]  /*26e80*/  VIADD R2, R0, 0x28440 ;  /* 0x0002844000027836 */ /* 0x000fc80000000000 */
[C---:B---3--:R-:W-:Y:S02]  /*26e90*/  IMAD R6, R3.reuse, 0x8, R2 ;  /* 0x0000000803067824 */ /* 0x048fe400078e0202 */
[----:B------:R-:W-:Y:S01]  /*26ea0*/  VIADD R3, R3, 0x1 ;  /* 0x0000000103037836 */ /* 0x000fe20000000000 */
[----:B----4-:R-:W-:-:S04]  /*26eb0*/  SHF.L.U32 R5, R7, 0x1f, RZ ;  /* 0x0000001f07057819 */ /* 0x010fc800000006ff */
        /* <DEDUP_REMOVED lines=8> */
.L_x_1935:
[----:B------:R-:W1:Y:S02]  /*26f40*/  SYNCS.PHASECHK.TRANS64.TRYWAIT P1, [R7+URZ], R2 ;  /* 0x00000002070075a7 */ /* 0x000e64000802017f */
[----:B-1----:R-:W-:Y:S05]  /*26f50*/  @!P1 BRA `(.L_x_1720) ;  /* 0x0000005800309947 */ /* 0x002fea0003800000 */
.L_x_1936:
[----:B------:R-:W-:Y:S05]  /*26f60*/  @!P0 BRA `(.L_x_1721) ;  /* 0x0000000000048947 */ /* 0x000fea0003800000 */
[----:B------:R-:W-:Y:S01]  /*26f70*/  BPT.TRAP 0x1 ;  /* 0x000000040000795c */ /* 0x000fe20000300000 */
.L_x_1721:
[----:B------:R-:W3:Y:S02]  /*26f80*/  LDL.LU R4, [R1+0xc] ;  /* 0x00000c0001047983 */ /* 0x000ee40000300800 */
[----:B---3--:R-:W-:-:S04]  /*26f90*/  IMAD R4, R4, 0x8, R0 ;  /* 0x0000000804047824 */ /* 0x008fc800078e0200 */
[----:B------:R-:W3:Y:S02]  /*26fa0*/  SYNCS.PHASECHK.TRANS64.TRYWAIT P1, [R4+URZ+0x28460], R5 ;  /* 0x02846005040075a7 */ /* 0x000ee4000802017f */
[----:B---3--:R-:W-:Y:S05]  /*26fb0*/  @!P1 BRA `(.L_x_1722) ;  /* 0x00000058002c9947 */ /* 0x008fea0003800000 */
.L_x_1937:
[----:B------:R-:W-:Y:S05]  /*26fc0*/  @!P0 BRA `(.L_x_1723) ;  /* 0x0000000000048947 */ /* 0x000fea0003800000 */
[----:B------:R-:W-:Y:S01]  /*26fd0*/  BPT.TRAP 0x1 ;  /* 0x000000040000795c */ /* 0x000fe20000300000 */
.L_x_1723:
[----:B------:R-:W-:-:S04]  /*26fe0*/  IMAD R3, R3, 0x8, R0 ;  /* 0x0000000803037824 */ /* 0x000fc800078e0200 */
[----:B------:R-:W4:Y:S02]  /*26ff0*/  SYNCS.PHASECHK.TRANS64.TRYWAIT P1, [R3+URZ+0x28460], R2 ;  /* 0x02846002030075a7 */ /* 0x000f24000802017f */
[----:B----4-:R-:W-:Y:S05]  /*27000*/  @!P1 BRA `(.L_x_1724) ;  /* 0x00000058002c9947 */ /* 0x010fea0003800000 */
.L_x_1938:
[----:B------:R-:W-:Y:S05]  /*27010*/  @!P0 BRA `(.L_x_1725) ;  /* 0x0000000000048947 */ /* 0x000fea0003800000 */
[----:B------:R-:W-:Y:S01]  /*27020*/  BPT.TRAP 0x1 ;  /* 0x000000040000795c */ /* 0x000fe20000300000 */
.L_x_1725:
[----:B------:R-:W5:Y:S02]  /*27030*/  SYNCS.PHASECHK.TRANS64.TRYWAIT P0, [R4+URZ+0x28480], R5 ;  /* 0x02848005040075a7 */ /* 0x000f64000800017f */
[----:B-----5:R-:W-:Y:S05]  /*27040*/  @!P0 BRA `(.L_x_1726) ;  /* 0x0000005800308947 */ /* 0x020fea0003800000 */
.L_x_1727:
[----:B------:R0:W0:Y:S02]  /*27050*/  SYNCS.PHASECHK.TRANS64.TRYWAIT P0, [R3+URZ+0x28480], R2 ;  /* 0x02848002030075a7 */ /* 0x000024000800017f */
[----:B0-----:R-:W-:Y:S05]  /*27060*/  @!P0 NANOSLEEP.SYNCS 0x989680 ;  /* 0x009896800000895d */ /* 0x001fea0003900000 */
[----:B------:R-:W0:Y:S02]  /*27070*/  @!P0 SYNCS.PHASECHK.TRANS64 P0, [R3+URZ+0x28480], R2 ;  /* 0x02848002030085a7 */ /* 0x000e24000800007f */
[----:B0-----:R-:W-:Y:S05]  /*27080*/  @!P0 BRA `(.L_x_1727) ;  /* 0xfffffffc00f08947 */ /* 0x001fea000383ffff */
.L_x_1348:
[----:B------:R-:W-:Y:S05]  /*27090*/  BSYNC B8 ;  /* 0x0000000000087941 */ /* 0x000fea0003800000 */
.L_x_1345:
[----:B------:R-:W-:Y:S05]  /*270a0*/  EXIT ;  /* 0x000000000000794d */ /* 0x000fea0003800000 */
.L_x_1374:
[----:B-1----:R1:W2:Y:S02]  /*270b0*/  SYNCS.PHASECHK.TRANS64.TRYWAIT P6, [R80+URZ+0x28490], R93 ;  /* 0x0284905d500075a7 */ /* 0x0022a400080c017f */
[----:B--2---:R-:W-:Y:S05]  /*270c0*/  @!P6 NANOSLEEP.SYNCS 0x989680 ;  /* 0x009896800000e95d */ /* 0x004fea0003900000 */
[----:B------:R-:W2:Y:S02]  /*270d0*/  @!P6 SYNCS.PHASECHK.TRANS64 P6, [R80+URZ+0x28490], R93 ;  /* 0x0284905d5000e5a7 */ /* 0x000ea400080c007f */
[----:B--2---:R-:W-:Y:S05]  /*270e0*/  @!P6 BRA `(.L_x_1374) ;  /* 0xfffffffc00f0e947 */ /* 0x004fea000383ffff */
[----:B------:R-:W-:Y:S05]  /*270f0*/  BRA `(.L_x_1728) ;  /* 0xfffffdb800c87947 */ /* 0x000fea000383ffff */
.L_x_1392:
[----:B0-----:R0:W1:Y:S02]  /*27100*/  SYNCS.PHASECHK.TRANS64.TRYWAIT P5, [R80+URZ+0x28490], R93 ;  /* 0x0284905d500075a7 */ /* 0x00106400080a017f */
[----:B-1----:R-:W-:Y:S05]  /*27110*/  @!P5 NANOSLEEP.SYNCS 0x989680 ;  /* 0x009896800000d95d */ /* 0x002fea0003900000 */
[----:B------:R-:W1:Y:S02]  /*27120*/  @!P5 SYNCS.PHASECHK.TRANS64 P5, [R80+URZ+0x28490], R93 ;  /* 0x0284905d5000d5a7 */ /* 0x000e6400080a007f */
[----:B-1----:R-:W-:Y:S05]  /*27130*/  @!P5 BRA `(.L_x_1392) ;  /* 0xfffffffc00f0d947 */ /* 0x002fea000383ffff */
[----:B------:R-:W-:Y:S05]  /*27140*/  BRA `(.L_x_1729) ;  /* 0xfffffdd800e87947 */ /* 0x000fea000383ffff */
.L_x_1401:
[----:B0-----:R0:W1:Y:S02]  /*27150*/  SYNCS.PHASECHK.TRANS64.TRYWAIT P4, [R80+URZ+0x28490], R93 ;  /* 0x0284905d500075a7 */ /* 0x001064000808017f */
[----:B-1----:R-:W-:Y:S05]  /*27160*/  @!P4 NANOSLEEP.SYNCS 0x989680 ;  /* 0x009896800000c95d */ /* 0x002fea0003900000 */
[----:B------:R-:W1:Y:S02]  /*27170*/  @!P4 SYNCS.PHASECHK.TRANS64 P4, [R80+URZ+0x28490], R93 ;  /* 0x0284905d5000c5a7 */ /* 0x000e64000808007f */
[----:B-1----:R-:W-:Y:S05]  /*27180*/  @!P4 BRA `(.L_x_1401) ;  /* 0xfffffffc00f0c947 */ /* 0x002fea000383ffff */
[----:B------:R-:W-:Y:S05]  /*27190*/  BRA `(.L_x_1730) ;  /* 0xfffffdfc000c7947 */ /* 0x000fea000383ffff */
.L_x_1407:
[----:B-1----:R1:W2:Y:S02]  /*271a0*/  SYNCS.PHASECHK.TRANS64.TRYWAIT P3, [R80+URZ+0x284b0], R93 ;  /* 0x0284b05d500075a7 */ /* 0x0022a4000806017f */
[----:B--2---:R-:W-:Y:S05]  /*271b0*/  @!P3 NANOSLEEP.SYNCS 0x989680 ;  /* 0x009896800000b95d */ /* 0x004fea0003900000 */
[----:B------:R-:W2:Y:S02]  /*271c0*/  @!P3 SYNCS.PHASECHK.TRANS64 P3, [R80+URZ+0x284b0], R93 ;  /* 0x0284b05d5000b5a7 */ /* 0x000ea4000806007f */
[----:B--2---:R-:W-:Y:S05]  /*271d0*/  @!P3 BRA `(.L_x_1407) ;  /* 0xfffffffc00f0b947 */ /* 0x004fea000383ffff */
[----:B------:R-:W-:Y:S05]  /*271e0*/  BRA `(.L_x_1731) ;  /* 0xfffffdfc00987947 */ /* 0x000fea000383ffff */
.L_x_1423:
[----:B------:R-:W-:Y:S01]  /*271f0*/  BSSY B0, `(.L_x_1732) ;  /* 0x0000008000007945 */ /* 0x000fe20003800000 */
[----:B------:R-:W-:Y:S01]  /*27200*/  MOV R13, R229 ;  /* 0x000000e5000d7202 */ /* 0x000fe20000000f00 */
[----:B------:R-:W-:Y:S02]  /*27210*/  IMAD.MOV.U32 R12, RZ, RZ, RZ ;  /* 0x000000ffff0c7224 */ /* 0x000fe400078e00ff */
[----:B------:R-:W-:Y:S02]  /*27220*/  IMAD.MOV.U32 R11, RZ, RZ, 0x1f ;  /* 0x0000001fff0b7424 */ /* 0x000fe400078e00ff */
[----:B------:R-:W-:-:S07]  /*27230*/  IMAD.MOV.U32 R15, RZ, RZ, -0x1 ;  /* 0xffffffffff0f7424 */ /* 0x000fce00078e00ff */
[----:B-----5:R-:W-:Y:S05]  /*27240*/  WARPSYNC.COLLECTIVE R15, `(.L_x_1733) ;  /* 0x000000000f087348 */ /* 0x020fea0003c00000 */
[----:B------:R0:W1:Y:S02]  /*27250*/  SHFL.IDX P6, R14, R13, R12, R11 ;  /* 0x0000000c0d0e7389 */ /* 0x00006400000c000b */
[----:B01---5:R-:W-:Y:S01]  /*27260*/  ENDCOLLECTIVE ;  /* 0x000000000000791b */ /* 0x023fe20003800000 */
.L_x_1733:
[----:B------:R-:W-:Y:S05]  /*27270*/  BSYNC B0 ;  /* 0x0000000000007941 */ /* 0x000fea0003800000 */
.L_x_1732:
[----:B------:R-:W-:Y:S01]  /*27280*/  IMAD.MOV.U32 R200, RZ, RZ, R14 ;  /* 0x000000ffffc87224 */ /* 0x000fe200078e000e */
[----:B------:R-:W-:Y:S06]  /*27290*/  BRA `(.L_x_1734) ;  /* 0xfffffe0800947947 */ /* 0x000fec000383ffff */
.L_x_1433:
[----:B------:R-:W-:Y:S01]  /*272a0*/  BSSY B1, `(.L_x_1735) ;  /* 0x0000008000017945 */ /* 0x000fe20003800000 */
[----:B------:R-:W-:Y:S02]  /*272b0*/  IMAD.MOV.U32 R13, RZ, RZ, R4 ;  /* 0x000000ffff0d7224 */ /* 0x000fe400078e0004 */
[----:B------:R-:W-:Y:S02]  /*272c0*/  IMAD.MOV.U32 R12, RZ, RZ, RZ ;  /* 0x000000ffff0c7224 */ /* 0x000fe400078e00ff */
[----:B------:R-:W-:Y:S02]  /*272d0*/  IMAD.MOV.U32 R11, RZ, RZ, 0x181f ;  /* 0x0000181fff0b7424 */ /* 0x000fe400078e00ff */
[----:B------:R-:W-:-:S07]  /*272e0*/  IMAD.MOV.U32 R15, RZ, RZ, -0x1 ;  /* 0xffffffffff0f7424 */ /* 0x000fce00078e00ff */
[----:B0-----:R-:W-:Y:S05]  /*272f0*/  WARPSYNC.COLLECTIVE R15, `(.L_x_1736) ;  /* 0x000000000f087348 */ /* 0x001fea0003c00000 */
[----:B------:R1:W2:Y:S02]  /*27300*/  SHFL.IDX P6, R14, R13, R12, R11 ;  /* 0x0000000c0d0e7389 */ /* 0x0002a400000c000b */
[----:B012---:R-:W-:Y:S01]  /*27310*/  ENDCOLLECTIVE ;  /* 0x000000000000791b */ /* 0x007fe20003800000 */
.L_x_1736:
[----:B------:R-:W-:Y:S05]  /*27320*/  BSYNC B1 ;  /* 0x0000000000017941 */ /* 0x000fea0003800000 */
.L_x_1735:
[----:B------:R-:W-:Y:S01]  /*27330*/  IMAD.MOV.U32 R13, RZ, RZ, R0 ;  /* 0x000000ffff0d7224 */ /* 0x000fe200078e0000 */
[----:B------:R-:W-:Y:S01]  /*27340*/  MOV R3, R14 ;  /* 0x0000000e00037202 */ /* 0x000fe20000000f00 */
[----:B------:R-:W-:Y:S02]  /*27350*/  IMAD.MOV.U32 R12, RZ, RZ, RZ ;  /* 0x000000ffff0c7224 */ /* 0x000fe400078e00ff */
[----:B------:R-:W-:Y:S02]  /*27360*/  IMAD.MOV.U32 R11, RZ, RZ, 0x181f ;  /* 0x0000181fff0b7424 */ /* 0x000fe400078e00ff */
[----:B------:R-:W-:-:S07]  /*27370*/  IMAD.MOV.U32 R15, RZ, RZ, -0x1 ;  /* 0xffffffffff0f7424 */ /* 0x000fce00078e00ff */
[----:B------:R-:W-:Y:S05]  /*27380*/  WARPSYNC.COLLECTIVE R15, `(.L_x_1737) ;  /* 0x000000000f087348 */ /* 0x000fea0003c00000 */
[----:B------:R0:W1:Y:S02]  /*27390*/  SHFL.IDX P6, R14, R13, R12, R11 ;  /* 0x0000000c0d0e7389 */ /* 0x00006400000c000b */
[----:B01----:R-:W-:Y:S01]  /*273a0*/  ENDCOLLECTIVE ;  /* 0x000000000000791b */ /* 0x003fe20003800000 */
.L_x_1737:
[----:B------:R-:W-:Y:S02]  /*273b0*/  IMAD.MOV.U32 R13, RZ, RZ, R8 ;  /* 0x000000ffff0d7224 */ /* 0x000fe400078e0008 */
[----:B------:R-:W-:-:S07]  /*273c0*/  IMAD.MOV.U32 R5, RZ, RZ, R14 ;  /* 0x000000ffff057224 */ /* 0x000fce00078e000e */
[----:B------:R-:W-:Y:S05]  /*273d0*/  WARPSYNC.COLLECTIVE R15, `(.L_x_1738) ;  /* 0x000000000f087348 */ /* 0x000fea0003c00000 */
[----:B------:R0:W1:Y:S02]  /*273e0*/  SHFL.IDX P6, R14, R13, R12, R11 ;  /* 0x0000000c0d0e7389 */ /* 0x00006400000c000b */
[----:B01----:R-:W-:Y:S01]  /*273f0*/  ENDCOLLECTIVE ;  /* 0x000000000000791b */ /* 0x003fe20003800000 */
.L_x_1738:
[----:B------:R-:W-:Y:S02]  /*27400*/  IMAD.MOV.U32 R13, RZ, RZ, R6 ;  /* 0x000000ffff0d7224 */ /* 0x000fe400078e0006 */
[----:B------:R-:W-:-:S07]  /*27410*/  IMAD.MOV.U32 R7, RZ, RZ, R14 ;  /* 0x000000ffff077224 */ /* 0x000fce00078e000e */
[----:B------:R-:W-:Y:S05]  /*27420*/  WARPSYNC.COLLECTIVE R15, `(.L_x_1739) ;  /* 0x000000000f087348 */ /* 0x000fea0003c00000 */
[----:B------:R0:W1:Y:S02]  /*27430*/  SHFL.IDX P6, R14, R13, R12, R11 ;  /* 0x0000000c0d0e7389 */ /* 0x00006400000c000b */
[----:B01----:R-:W-:Y:S01]  /*27440*/  ENDCOLLECTIVE ;  /* 0x000000000000791b */ /* 0x003fe20003800000 */
.L_x_1739:
[----:B------:R-:W-:Y:S05]  /*27450*/  BRA `(.L_x_1740) ;  /* 0xfffffe1000847947 */ /* 0x000fea000383ffff */
.L_x_1436:
[----:B------:R-:W-:Y:S01]  /*27460*/  BSSY B1, `(.L_x_1741) ;  /* 0x0000008000017945 */ /* 0x000fe20003800000 */
[----:B0-----:R-:W-:Y:S01]  /*27470*/  MOV R13, R4 ;  /* 0x00000004000d7202 */ /* 0x001fe20000000f00 */
[----:B------:R-:W-:Y:S02]  /*27480*/  IMAD.MOV.U32 R12, RZ, RZ, 0x1 ;  /* 0x00000001ff0c7424 */ /* 0x000fe400078e00ff */
[----:B------:R-:W-:Y:S02]  /*27490*/  IMAD.MOV.U32 R11, RZ, RZ, 0x181f ;  /* 0x0000181fff0b7424 */ /* 0x000fe400078e00ff */
[----:B------:R-:W-:-:S07]  /*274a0*/  IMAD.MOV.U32 R15, RZ, RZ, -0x1 ;  /* 0xffffffffff0f7424 */ /* 0x000fce00078e00ff */
[----:B-12345:R-:W-:Y:S05]  /*274b0*/  WARPSYNC.COLLECTIVE R15, `(.L_x_1742) ;  /* 0x000000000f087348 */ /* 0x03efea0003c00000 */
[----:B------:R0:W0:Y:S02]  /*274c0*/  SHFL.IDX P6, R14, R13, R12, R11 ;  /* 0x0000000c0d0e7389 */ /* 0x00002400000c000b */
[----:B012345:R-:W-:Y:S01]  /*274d0*/  ENDCOLLECTIVE ;  /* 0x000000000000791b */ /* 0x03ffe20003800000 */
.L_x_1742:
[----:B------:R-:W-:Y:S05]  /*274e0*/  BSYNC B1 ;  /* 0x0000000000017941 */ /* 0x000fea0003800000 */
.L_x_1741:
[----:B------:R-:W-:Y:S02]  /*274f0*/  IMAD.MOV.U32 R13, RZ, RZ, R0 ;  /* 0x000000ffff0d7224 */ /* 0x000fe400078e0000 */
[----:B------:R-:W-:Y:S02]  /*27500*/  IMAD.MOV.U32 R12, RZ, RZ, 0x1 ;  /* 0x00000001ff0c7424 */ /* 0x000fe400078e00ff */
[----:B------:R-:W-:Y:S02]  /*27510*/  IMAD.MOV.U32 R11, RZ, RZ, 0x181f ;  /* 0x0000181fff0b7424 */ /* 0x000fe400078e00ff */
[----:B------:R-:W-:Y:S02]  /*27520*/  IMAD.MOV.U32 R15, RZ, RZ, -0x1 ;  /* 0xffffffffff0f7424 */ /* 0x000fe400078e00ff */
[----:B------:R-:W-:-:S07]  /*27530*/  IMAD.MOV.U32 R3, RZ, RZ, R14 ;  /* 0x000000ffff037224 */ /* 0x000fce00078e000e */
[----:B------:R-:W-:Y:S05]  /*27540*/  WARPSYNC.COLLECTIVE R15, `(.L_x_1743) ;  /* 0x000000000f087348 */ /* 0x000fea0003c00000 */
[----:B------:R0:W1:Y:S02]  /*27550*/  SHFL.IDX P6, R14, R13, R12, R11 ;  /* 0x0000000c0d0e7389 */ /* 0x00006400000c000b */
[----:B01----:R-:W-:Y:S01]  /*27560*/  ENDCOLLECTIVE ;  /* 0x000000000000791b */ /* 0x003fe20003800000 */
.L_x_1743:
[----:B------:R-:W-:Y:S01]  /*27570*/  IMAD.MOV.U32 R13, RZ, RZ, R8 ;  /* 0x000000ffff0d7224 */ /* 0x000fe200078e0008 */
[----:B------:R-:W-:-:S07]  /*27580*/  MOV R5, R14 ;  /* 0x0000000e00057202 */ /* 0x000fce0000000f00 */
[----:B------:R-:W-:Y:S05]  /*27590*/  WARPSYNC.COLLECTIVE R15, `(.L_x_1744) ;  /* 0x000000000f087348 */ /* 0x000fea0003c00000 */
[----:B------:R0:W1:Y:S02]  /*275a0*/  SHFL.IDX P6, R14, R13, R12, R11 ;  /* 0x0000000c0d0e7389 */ /* 0x00006400000c000b */
[----:B01----:R-:W-:Y:S01]  /*275b0*/  ENDCOLLECTIVE ;  /* 0x000000000000791b */ /* 0x003fe20003800000 */
.L_x_1744:
[----:B------:R-:W-:Y:S02]  /*275c0*/  IMAD.MOV.U32 R13, RZ, RZ, R6 ;  /* 0x000000ffff0d7224 */ /* 0x000fe400078e0006 */
[----:B------:R-:W-:-:S07]  /*275d0*/  IMAD.MOV.U32 R7, RZ, RZ, R14 ;  /* 0x000000ffff077224 */ /* 0x000fce00078e000e */
[----:B------:R-:W-:Y:S05]  /*275e0*/  WARPSYNC.COLLECTIVE R15, `(.L_x_1745) ;  /* 0x000000000f087348 */ /* 0x000fea0003c00000 */
[----:B------:R0:W1:Y:S02]  /*275f0*/  SHFL.IDX P6, R14, R13, R12, R11 ;  /* 0x0000000c0d0e7389 */ /* 0x00006400000c000b */
[----:B01----:R-:W-:Y:S01]  /*27600*/  ENDCOLLECTIVE ;  /* 0x000000000000791b */ /* 0x003fe20003800000 */
.L_x_1745:
[----:B------:R-:W-:Y:S05]  /*27610*/  BRA `(.L_x_1746) ;  /* 0xfffffe1000a07947 */ /* 0x000fea000383ffff */
.L_x_1439:
[----:B------:R-:W-:Y:S01]  /*27620*/  BSSY B1, `(.L_x_1747) ;  /* 0x0000008000017945 */ /* 0x000fe20003800000 */
[----:B0-----:R-:W-:Y:S02]  /*27630*/  IMAD.MOV.U32 R13, RZ, RZ, R4 ;  /* 0x000000ffff0d7224 */ /* 0x001fe400078e0004 */
[----:B------:R-:W-:Y:S02]  /*27640*/  IMAD.MOV.U32 R12, RZ, RZ, 0x2 ;  /* 0x00000002ff0c7424 */ /* 0x000fe400078e00ff */
[----:B------:R-:W-:Y:S02]  /*27650*/  IMAD.MOV.U32 R11, RZ, RZ, 0x181f ;  /* 0x0000181fff0b7424 */ /* 0x000fe400078e00ff */
[----:B------:R-:W-:-:S07]  /*27660*/  IMAD.MOV.U32 R15, RZ, RZ, -0x1 ;  /* 0xffffffffff0f7424 */ /* 0x000fce00078e00ff */
[----:B-12345:R-:W-:Y:S05]  /*27670*/  WARPSYNC.COLLECTIVE R15, `(.L_x_1748) ;  /* 0x000000000f087348 */ /* 0x03efea0003c00000 */
[----:B------:R0:W0:Y:S02]  /*27680*/  SHFL.IDX P6, R14, R13, R12, R11 ;  /* 0x0000000c0d0e7389 */ /* 0x00002400000c000b */
[----:B012345:R-:W-:Y:S01]  /*27690*/  ENDCOLLECTIVE ;  /* 0x000000000000791b */ /* 0x03ffe20003800000 */
.L_x_1748:
[----:B------:R-:W-:Y:S05]  /*276a0*/  BSYNC B1 ;  /* 0x0000000000017941 */ /* 0x000fea0003800000 */
.L_x_1747:
[----:B------:R-:W-:Y:S01]  /*276b0*/  MOV R13, R0 ;  /* 0x00000000000d7202 */ /* 0x000fe20000000f00 */
[----:B------:R-:W-:Y:S02]  /*276c0*/  IMAD.MOV.U32 R12, RZ, RZ, 0x2 ;  /* 0x00000002ff0c7424 */ /* 0x000fe400078e00ff */
[----:B------:R-:W-:Y:S02]  /*276d0*/  IMAD.MOV.U32 R11, RZ, RZ, 0x181f ;  /* 0x0000181fff0b7424 */ /* 0x000fe400078e00ff */
[----:B------:R-:W-:Y:S02]  /*276e0*/  IMAD.MOV.U32 R15, RZ, RZ, -0x1 ;  /* 0xffffffffff0f7424 */ /* 0x000fe400078e00ff */
[----:B------:R-:W-:-:S07]  /*276f0*/  IMAD.MOV.U32 R3, RZ, RZ, R14 ;  /* 0x000000ffff037224 */ /* 0x000fce00078e000e */
[----:B------:R-:W-:Y:S05]  /*27700*/  WARPSYNC.COLLECTIVE R15, `(.L_x_1749) ;  /* 0x000000000f087348 */ /* 0x000fea0003c00000 */
[----:B------:R0:W1:Y:S02]  /*27710*/  SHFL.IDX P6, R14, R13, R12, R11 ;  /* 0x0000000c0d0e7389 */ /* 0x00006400000c000b */
[----:B01----:R-:W-:Y:S01]  /*27720*/  ENDCOLLECTIVE ;  /* 0x000000000000791b */ /* 0x003fe20003800000 */
.L_x_1749:
[----:B------:R-:W-:Y:S02]  /*27730*/  IMAD.MOV.U32 R13, RZ, RZ, R8 ;  /* 0x000000ffff0d7224 */ /* 0x000fe400078e0008 */
[----:B------:R-:W-:-:S07]  /*27740*/  IMAD.MOV.U32 R5, RZ, RZ, R14 ;  /* 0x000000ffff057224 */ /* 0x000fce00078e000e */
[----:B------:R-:W-:Y:S05]  /*27750*/  WARPSYNC.COLLECTIVE R15, `(.L_x_1750) ;  /* 0x000000000f087348 */ /* 0x000fea0003c00000 */
[----:B------:R0:W1:Y:S02]  /*27760*/  SHFL.IDX P6, R14, R13, R12, R11 ;  /* 0x0000000c0d0e7389 */ /* 0x00006400000c000b */
[----:B01----:R-:W-:Y:S01]  /*27770*/  ENDCOLLECTIVE ;  /* 0x000000000000791b */ /* 0x003fe20003800000 */
.L_x_1750:
[----:B------:R-:W-:Y:S02]  /*27780*/  IMAD.MOV.U32 R13, RZ, RZ, R6 ;  /* 0x000000ffff0d7224 */ /* 0x000fe400078e0006 */
[----:B------:R-:W-:-:S07]  /*27790*/  IMAD.MOV.U32 R7, RZ, RZ, R14 ;  /* 0x000000ffff077224 */ /* 0x000fce00078e000e */
[----:B------:R-:W-:Y:S05]  /*277a0*/  WARPSYNC.COLLECTIVE R15, `(.L_x_1751) ;  /* 0x000000000f087348 */ /* 0x000fea0003c00000 */
[----:B------:R0:W1:Y:S02]  /*277b0*/  SHFL.IDX P6, R14, R13, R12, R11 ;  /* 0x0000000c0d0e7389 */ /* 0x00006400000c000b */
[----:B01----:R-:W-:Y:S01]  /*277c0*/  ENDCOLLECTIVE ;  /* 0x000000000000791b */ /* 0x003fe20003800000 */
.L_x_1751:
[----:B------:R-:W-:Y:S05]  /*277d0*/  BRA `(.L_x_1752) ;  /* 0xfffffe1000b47947 */ /* 0x000fea000383ffff */
.L_x_1442:
[----:B------:R-:W-:Y:S01]  /*277e0*/  BSSY B1, `(.L_x_1753) ;  /* 0x0000008000017945 */ /* 0x000fe20003800000 */
[----:B------:R-:W-:Y:S01]  /*277f0*/  IMAD.MOV.U32 R13, RZ, RZ, R4 ;  /* 0x000000ffff0d7224 */ /* 0x000fe200078e0004 */
[----:B------:R-:W-:Y:S01]  /*27800*/  MOV R12, 0x3 ;  /* 0x00000003000c7802 */ /* 0x000fe20000000f00 */
[----:B------:R-:W-:Y:S02]  /*27810*/  IMAD.MOV.U32 R11, RZ, RZ, 0x181f ;  /* 0x0000181fff0b7424 */ /* 0x000fe400078e00ff */
[----:B------:R-:W-:-:S07]  /*27820*/  IMAD.MOV.U32 R15, RZ, RZ, -0x1 ;  /* 0xffffffffff0f7424 */ /* 0x000fce00078e00ff */
[----:B-12345:R-:W-:Y:S05]  /*27830*/  WARPSYNC.COLLECTIVE R15, `(.L_x_1754) ;  /* 0x000000000f087348 */ /* 0x03efea0003c00000 */
[----:B------:R0:W0:Y:S02]  /*27840*/  SHFL.IDX P6, R14, R13, R12, R11 ;  /* 0x0000000c0d0e7389 */ /* 0x00002400000c000b */
[----:B012345:R-:W-:Y:S01]  /*27850*/  ENDCOLLECTIVE ;  /* 0x000000000000791b */ /* 0x03ffe20003800000 */
.L_x_1754:
[----:B------:R-:W-:Y:S05]  /*27860*/  BSYNC B1 ;  /* 0x0000000000017941 */ /* 0x000fea0003800000 */
.L_x_1753:
        /* <DEDUP_REMOVED lines=8> */
.L_x_1755:
[----:B------:R-:W-:Y:S01]  /*278f0*/  MOV R13, R8 ;  /* 0x00000008000d7202 */ /* 0x000fe20000000f00 */
[----:B------:R-:W-:-:S07]  /*27900*/  IMAD.MOV.U32 R5, RZ, RZ, R14 ;  /* 0x000000ffff057224 */ /* 0x000fce00078e000e */
[----:B------:R-:W-:Y:S05]  /*27910*/  WARPSYNC.COLLECTIVE R15, `(.L_x_1756) ;  /* 0x000000000f087348 */ /* 0x000fea0003c00000 */
[----:B------:R0:W1:Y:S02]  /*27920*/  SHFL.IDX P6, R14, R13, R12, R11 ;  /* 0x0000000c0d0e7389 */ /* 0x00006400000c000b */
[----:B01----:R-:W-:Y:S01]  /*27930*/  ENDCOLLECTIVE ;  /* 0x000000000000791b */ /* 0x003fe20003800000 */
.L_x_1756:
[----:B------:R-:W-:Y:S02]  /*27940*/  IMAD.MOV.U32 R13, RZ, RZ, R6 ;  /* 0x000000ffff0d7224 */ /* 0x000fe400078e0006 */
[----:B------:R-:W-:-:S07]  /*27950*/  IMAD.MOV.U32 R7, RZ, RZ, R14 ;  /* 0x000000ffff077224 */ /* 0x000fce00078e000e */
[----:B------:R-:W-:Y:S05]  /*27960*/  WARPSYNC.COLLECTIVE R15, `(.L_x_1757) ;  /* 0x000000000f087348 */ /* 0x000fea0003c00000 */
[----:B------:R0:W1:Y:S02]  /*27970*/  SHFL.IDX P6, R14, R13, R12, R11 ;  /* 0x0000000c0d0e7389 */ /* 0x00006400000c000b */
[----:B01----:R-:W-:Y:S01]  /*27980*/  ENDCOLLECTIVE ;  /* 0x000000000000791b */ /* 0x003fe20003800000 */
.L_x_1757:
[----:B------:R-:W-:Y:S05]  /*27990*/  BRA `(.L_x_1758) ;  /* 0xfffffe1000d07947 */ /* 0x000fea000383ffff */
.L_x_1446:
[----:B0-----:R0:W1:Y:S02]  /*279a0*/  SYNCS.PHASECHK.TRANS64.TRYWAIT P0, [R16+URZ+0x28400], R3 ;  /* 0x02840003100075a7 */ /* 0x001064000800017f */
[----:B-1----:R-:W-:Y:S05]  /*279b0*/  @!P0 NANOSLEEP.SYNCS 0x989680 ;  /* 0x009896800000895d */ /* 0x002fea0003900000 */
[----:B------:R-:W1:Y:S02]  /*279c0*/  @!P0 SYNCS.PHASECHK.TRANS64 P0, [R16+URZ+0x28400], R3 ;  /* 0x02840003100085a7 */ /* 0x000e64000800007f */
[----:B-1----:R-:W-:Y:S05]  /*279d0*/  @!P0 BRA `(.L_x_1446) ;  /* 0xfffffffc00f08947 */ /* 0x002fea000383ffff */
[----:B------:R-:W-:Y:S05]  /*279e0*/  BRA `(.L_x_1759) ;  /* 0xfffffe1400507947 */ /* 0x000fea000383ffff */
.L_x_1462:
[----:B------:R-:W1:Y:S01]  /*279f0*/  LDC R54, c[0x0][0x3f4] ;  /* 0x0000fd00ff367b82 */ /* 0x000e620000000800 */
[----:B------:R-:W-:Y:S01]  /*27a00*/  BSSY B1, `(.L_x_1760) ;  /* 0x0000008000017945 */ /* 0x000fe20003800000 */
[----:B------:R-:W-:Y:S02]  /*27a10*/  IMAD.MOV.U32 R13, RZ, RZ, R10 ;  /* 0x000000ffff0d7224 */ /* 0x000fe400078e000a */
[----:B------:R-:W-:Y:S02]  /*27a20*/  IMAD.MOV.U32 R12, RZ, RZ, RZ ;  /* 0x000000ffff0c7224 */ /* 0x000fe400078e00ff */
[----:B------:R-:W-:Y:S02]  /*27a30*/  IMAD.MOV.U32 R11, RZ, RZ, 0x181f ;  /* 0x0000181fff0b7424 */ /* 0x000fe400078e00ff */
[----:B------:R-:W-:-:S07]  /*27a40*/  IMAD.MOV.U32 R15, RZ, RZ, -0x1 ;  /* 0xffffffffff0f7424 */ /* 0x000fce00078e00ff */
[----:B01----:R-:W-:Y:S05]  /*27a50*/  WARPSYNC.COLLECTIVE R15, `(.L_x_1761) ;  /* 0x000000000f087348 */ /* 0x003fea0003c00000 */
[----:B------:R2:W3:Y:S02]  /*27a60*/  SHFL.IDX P6, R14, R13, R12, R11 ;  /* 0x0000000c0d0e7389 */ /* 0x0004e400000c000b */
[----:B0123--:R-:W-:Y:S01]  /*27a70*/  ENDCOLLECTIVE ;  /* 0x000000000000791b */ /* 0x00ffe20003800000 */
.L_x_1761:
[----:B------:R-:W-:Y:S05]  /*27a80*/  BSYNC B1 ;  /* 0x0000000000017941 */ /* 0x000fea0003800000 */
.L_x_1760:
[----:B------:R-:W-:Y:S01]  /*27a90*/  IMAD.MOV.U32 R13, RZ, RZ, R37 ;  /* 0x000000ffff0d7224 */ /* 0x000fe200078e0025 */
[----:B------:R-:W-:Y:S01]  /*27aa0*/  MOV R12, RZ ;  /* 0x000000ff000c7202 */ /* 0x000fe20000000f00 */
[----:B------:R-:W-:Y:S01]  /*27ab0*/  IMAD.MOV.U32 R11, RZ, RZ, 0x181f ;  /* 0x0000181fff0b7424 */ /* 0x000fe200078e00ff */
[----:B------:R-:W-:Y:S01]  /*27ac0*/  ISETP.GE.AND P0, PT, R22, R54, PT ;  /* 0x000000361600720c */ /* 0x000fe20003f06270 */
[----:B------:R-:W-:Y:S02]  /*27ad0*/  IMAD.MOV.U32 R15, RZ, RZ, -0x1 ;  /* 0xffffffffff0f7424 */ /* 0x000fe400078e00ff */
[----:B------:R-:W-:Y:S02]  /*27ae0*/  IMAD.MOV.U32 R3, RZ, RZ, R14 ;  /* 0x000000ffff037224 */ /* 0x000fe400078e000e */
[----:B------:R-:W-:-:S08]  /*27af0*/  IMAD R59, R195, R0, RZ ;  /* 0x00000000c33b7224 */ /* 0x000fd000078e02ff */
[----:B------:R-:W-:Y:S05]  /*27b00*/  WARPSYNC.COLLECTIVE R15, `(.L_x_1762) ;  /* 0x000000000f087348 */ /* 0x000fea0003c00000 */
[----:B------:R0:W1:Y:S02]  /*27b10*/  SHFL.IDX P6, R14, R13, R12, R11 ;  /* 0x0000000c0d0e7389 */ /* 0x00006400000c000b */
[----:B01----:R-:W-:Y:S01]  /*27b20*/  ENDCOLLECTIVE ;  /* 0x000000000000791b */ /* 0x003fe20003800000 */
.L_x_1762:
[----:B------:R-:W-:Y:S01]  /*27b30*/  ISETP.GE.OR P1, PT, R52, R59, P0 ;  /* 0x0000003b3400720c */ /* 0x000fe20000726670 */
[----:B------:R-:W-:Y:S02]  /*27b40*/  IMAD.MOV.U32 R13, RZ, RZ, R53 ;  /* 0x000000ffff0d7224 */ /* 0x000fe400078e0035 */
[----:B------:R-:W-:-:S10]  /*27b50*/  IMAD.MOV.U32 R5, RZ, RZ, R14 ;  /* 0x000000ffff057224 */ /* 0x000fd400078e000e */
[----:B------:R-:W-:Y:S05]  /*27b60*/  WARPSYNC.COLLECTIVE R15, `(.L_x_1763) ;  /* 0x000000000f087348 */ /* 0x000fea0003c00000 */
[----:B------:R0:W1:Y:S02]  /*27b70*/  SHFL.IDX P6, R14, R13, R12, R11 ;  /* 0x0000000c0d0e7389 */ /* 0x00006400000c000b */
[----:B01----:R-:W-:Y:S01]  /*27b80*/  ENDCOLLECTIVE ;  /* 0x000000000000791b */ /* 0x003fe20003800000 */
.L_x_1763:
[----:B------:R-:W-:-:S04]  /*27b90*/  @!P1 IADD3 R0, P2, R22, R5, RZ ;  /* 0x0000000516009210 */ /* 0x000fc80007f5e0ff */
[----:B------:R-:W-:Y:S01]  /*27ba0*/  @!P1 MOV R4, R0 ;  /* 0x0000000000049202 */ /* 0x000fe20000000f00 */
[----:B------:R-:W-:Y:S02]  /*27bb0*/  @!P1 IMAD.X R5, R3, 0x1, R23, P2 ;  /* 0x0000000103059824 */ /* 0x000fe400010e0617 */
[----:B------:R-:W-:Y:S02]  /*27bc0*/  IMAD.MOV.U32 R13, RZ, RZ, R55 ;  /* 0x000000ffff0d7224 */ /* 0x000fe400078e0037 */
[----:B------:R-:W-:-:S07]  /*27bd0*/  IMAD.MOV.U32 R7, RZ, RZ, R14 ;  /* 0x000000ffff077224 */ /* 0x000fce00078e000e */
[----:B------:R-:W-:Y:S05]  /*27be0*/  WARPSYNC.COLLECTIVE R15, `(.L_x_1764) ;  /* 0x000000000f087348 */ /* 0x000fea0003c00000 */
[----:B------:R0:W1:Y:S02]  /*27bf0*/  SHFL.IDX P6, R14, R13, R12, R11 ;  /* 0x0000000c0d0e7389 */ /* 0x00006400000c000b */
[----:B01----:R-:W-:Y:S01]  /*27c00*/  ENDCOLLECTIVE ;  /* 0x000000000000791b */ /* 0x003fe20003800000 */
.L_x_1764:
[----:B------:R-:W-:-:S05]  /*27c10*/  @!P1 IADD3 R14, P3, R22, R14, RZ ;  /* 0x0000000e160e9210 */ /* 0x000fca0007f7e0ff */
[----:B------:R-:W-:Y:S02]  /*27c20*/  @!P1 IMAD.X R3, R7, 0x1, R23, P3 ;  /* 0x0000000107039824 */ /* 0x000fe400018e0617 */
[----:B------:R-:W-:Y:S01]  /*27c30*/  @!P1 IMAD.MOV.U32 R24, RZ, RZ, R14 ;  /* 0x000000ffff189224 */ /* 0x000fe200078e000e */
[----:B------:R-:W5:Y:S01]  /*27c40*/  @!P1 LD.E.128 R4, desc[UR46][R4.64] ;  /* 0x0000002e04049980 */ /* 0x000f62000c101d00 */
[----:B------:R-:W-:-:S06]  /*27c50*/  @!P1 IMAD.MOV.U32 R25, RZ, RZ, R3 ;  /* 0x000000ffff199224 */ /* 0x000fcc00078e0003 */
[----:B------:R-:W5:Y:S01]  /*27c60*/  @!P1 LD.E.128 R24, desc[UR46][R24.64] ;  /* 0x0000002e18189980 */ /* 0x000f62000c101d00 */
[----:B------:R-:W-:Y:S01]  /*27c70*/  IMAD.MOV.U32 R13, RZ, RZ, R10 ;  /* 0x000000ffff0d7224 */ /* 0x000fe200078e000a */
[----:B------:R-:W-:Y:S01]  /*27c80*/  CS2R R50, SRZ ;  /* 0x0000000000327805 */ /* 0x000fe2000001ff00 */
[----:B------:R-:W-:Y:S01]  /*27c90*/  IMAD.MOV.U32 R12, RZ, RZ, 0x1 ;  /* 0x00000001ff0c7424 */ /* 0x000fe200078e00ff */
[----:B------:R-:W-:Y:S02]  /*27ca0*/  CS2R R40, SRZ ;  /* 0x0000000000287805 */ /* 0x000fe4000001ff00 */
[----:B------:R-:W-:Y:S02]  /*27cb0*/  CS2R R38, SRZ ;  /* 0x0000000000267805 */ /* 0x000fe4000001ff00 */
[----:B------:R-:W-:-:S07]  /*27cc0*/  CS2R R20, SRZ ;  /* 0x0000000000147805 */ /* 0x000fce000001ff00 */
[----:B-----5:R-:W-:Y:S05]  /*27cd0*/  WARPSYNC.COLLECTIVE R15, `(.L_x_1765) ;  /* 0x000000000f087348 */ /* 0x020fea0003c00000 */
[----:B------:R0:W1:Y:S02]  /*27ce0*/  SHFL.IDX P6, R14, R13, R12, R11 ;  /* 0x0000000c0d0e7389 */ /* 0x00006400000c000b */
[----:B01---5:R-:W-:Y:S01]  /*27cf0*/  ENDCOLLECTIVE ;  /* 0x000000000000791b */ /* 0x023fe20003800000 */
.L_x_1765:
[----:B------:R-:W-:Y:S02]  /*27d00*/  IMAD.MOV.U32 R13, RZ, RZ, R37 ;  /* 0x000000ffff0d7224 */ /* 0x000fe400078e0025 */
[----:B------:R-:W-:-:S07]  /*27d10*/  IMAD.MOV.U32 R3, RZ, RZ, R14 ;  /* 0x000000ffff037224 */ /* 0x000fce00078e000e */
[----:B------:R-:W-:Y:S05]  /*27d20*/  WARPSYNC.COLLECTIVE R15, `(.L_x_1766) ;  /* 0x000000000f087348 */ /* 0x000fea0003c00000 */
[----:B------:R0:W1:Y:S02]  /*27d30*/  SHFL.IDX P6, R14, R13, R12, R11 ;  /* 0x0000000c0d0e7389 */ /* 0x00006400000c000b */
[----:B01----:R-:W-:Y:S01]  /*27d40*/  ENDCOLLECTIVE ;  /* 0x000000000000791b */ /* 0x003fe20003800000 */
.L_x_1766:
[----:B------:R-:W-:Y:S02]  /*27d50*/  IMAD.MOV.U32 R13, RZ, RZ, R53 ;  /* 0x000000ffff0d7224 */ /* 0x000fe400078e0035 */
[----:B------:R-:W-:-:S07]  /*27d60*/  IMAD.MOV.U32 R9, RZ, RZ, R14 ;  /* 0x000000ffff097224 */ /* 0x000fce00078e000e */
[----:B------:R-:W-:Y:S05]  /*27d70*/  WARPSYNC.COLLECTIVE R15, `(.L_x_1767) ;  /* 0x000000000f087348 */ /* 0x000fea0003c00000 */
[----:B------:R0:W1:Y:S02]  /*27d80*/  SHFL.IDX P6, R14, R13, R12, R11 ;  /* 0x0000000c0d0e7389 */ /* 0x00006400000c000b */
[----:B01----:R-:W-:Y:S01]  /*27d90*/  ENDCOLLECTIVE ;  /* 0x000000000000791b */ /* 0x003fe20003800000 */
.L_x_1767:
[----:B------:R-:W-:Y:S01]  /*27da0*/  IMAD.MOV.U32 R13, RZ, RZ, R55 ;  /* 0x000000ffff0d7224 */ /* 0x000fe200078e0037 */
[----:B------:R-:W-:-:S07]  /*27db0*/  MOV R33, R14 ;  /* 0x0000000e00217202 */ /* 0x000fce0000000f00 */
[----:B------:R-:W-:Y:S05]  /*27dc0*/  WARPSYNC.COLLECTIVE R15, `(.L_x_1768) ;  /* 0x000000000f087348 */ /* 0x000fea0003c00000 */
[----:B------:R0:W1:Y:S02]  /*27dd0*/  SHFL.IDX P6, R14, R13, R12, R11 ;  /* 0x0000000c0d0e7389 */ /* 0x00006400000c000b */
[----:B01----:R-:W-:Y:S01]  /*27de0*/  ENDCOLLECTIVE ;  /* 0x000000000000791b */ /* 0x003fe20003800000 */
.L_x_1768:
[----:B------:R-:W-:Y:S02]  /*27df0*/  @!P1 IMAD.MOV.U32 R50, RZ, RZ, R4 ;  /* 0x000000ffff329224 */ /* 0x000fe400078e0004 */
[----:B------:R-:W-:Y:S01]  /*27e00*/  @!P1 IMAD.MOV.U32 R51, RZ, RZ, R5 ;  /* 0x000000ffff339224 */ /* 0x000fe200078e0005 */
[----:B------:R-:W-:Y:S01]  /*27e10*/  CS2R R4, SRZ ;  /* 0x0000000000047805 */ /* 0x000fe2000001ff00 */
[----:B------:R-:W-:Y:S02]  /*27e20*/  @!P1 IMAD.MOV.U32 R40, RZ, RZ, R6 ;  /* 0x000000ffff289224 */ /* 0x000fe400078e0006 */
[----:B------:R-:W-:Y:S01]  /*27e30*/  @!P1 IMAD.MOV.U32 R41, RZ, RZ, R7 ;  /* 0x000000ffff299224 */ /* 0x000fe200078e0007 */
[----:B------:R-:W-:Y:S01]  /*27e40*/  @!P1 MOV R21, R27 ;  /* 0x0000001b00159202 */ /* 0x000fe20000000f00 */
[----:B------:R-:W-:Y:S02]  /*27e50*/  @!P1 IMAD.MOV.U32 R38, RZ, RZ, R24 ;  /* 0x000000ffff269224 */ /* 0x000fe400078e0018 */
[----:B------:R-:W-:-:S02]  /*27e60*/  @!P1 IMAD.MOV.U32 R39, RZ, RZ, R25 ;  /* 0x000000ffff279224 */ /* 0x000fc400078e0019 */
[----:B------:R-:W-:Y:S01]  /*27e70*/  @!P1 IMAD.MOV.U32 R20, RZ, RZ, R26 ;  /* 0x000000ffff149224 */ /* 0x000fe200078e001a */
[----:B------:R-:W-:Y:S06]  /*27e80*/  BRA `(.L_x_1769) ;  /* 0xfffffe5000c07947 */ /* 0x000fec000383ffff */
.L_x_1465:
[----:B------:R-:W-:Y:S01]  /*27e90*/  BSSY B1, `(.L_x_1770) ;  /* 0x0000008000017945 */ /* 0x000fe20003800000 */
[----:B------:R-:W-:Y:S02]  /*27ea0*/  IMAD.MOV.U32 R13, RZ, RZ, R10 ;  /* 0x000000ffff0d7224 */ /* 0x000fe400078e000a */
[----:B------:R-:W-:Y:S02]  /*27eb0*/  IMAD.MOV.U32 R12, RZ, RZ, 0x2 ;  /* 0x00000002ff0c7424 */ /* 0x000fe400078e00ff */
[----:B------:R-:W-:Y:S02]  /*27ec0*/  IMAD.MOV.U32 R11, RZ, RZ, 0x181f ;  /* 0x0000181fff0b7424 */ /* 0x000fe400078e00ff */
[----:B------:R-:W-:-:S07]  /*27ed0*/  IMAD.MOV.U32 R15, RZ, RZ, -0x1 ;  /* 0xffffffffff0f7424 */ /* 0x000fce00078e00ff */
[----:B-----5:R-:W-:Y:S05]  /*27ee0*/  WARPSYNC.COLLECTIVE R15, `(.L_x_1771) ;  /* 0x000000000f087348 */ /* 0x020fea0003c00000 */
[----:B------:R0:W1:Y:S02]  /*27ef0*/  SHFL.IDX P6, R14, R13, R12, R11 ;  /* 0x0000000c0d0e7389 */ /* 0x00006400000c000b */
[----:B01---5:R-:W-:Y:S01]  /*27f00*/  ENDCOLLECTIVE ;  /* 0x000000000000791b */ /* 0x023fe20003800000 */
.L_x_1771:
[----:B------:R-:W-:Y:S05]  /*27f10*/  BSYNC B1 ;  /* 0x0000000000017941 */ /* 0x000fea0003800000 */
.L_x_1770:
[----:B------:R-:W-:Y:S01]  /*27f20*/  IMAD.MOV.U32 R13, RZ, RZ, R37 ;  /* 0x000000ffff0d7224 */ /* 0x000fe200078e0025 */
[----:B------:R-:W-:Y:S01]  /*27f30*/  MOV R15, 0xffffffff ;  /* 0xffffffff000f7802 */ /* 0x000fe20000000f00 */
[----:B------:R-:W-:Y:S02]  /*27f40*/  IMAD.MOV.U32 R12, RZ, RZ, 0x2 ;  /* 0x00000002ff0c7424 */ /* 0x000fe400078e00ff */
[----:B------:R-:W-:Y:S02]  /*27f50*/  IMAD.MOV.U32 R11, RZ, RZ, 0x181f ;  /* 0x0000181fff0b7424 */ /* 0x000fe400078e00ff */
[----:B------:R-:W-:Y:S02]  /*27f60*/  IMAD.MOV.U32 R3, RZ, RZ, R14 ;  /* 0x000000ffff037224 */ /* 0x000fe400078e000e */
[----:B------:R-:W-:-:S07]  /*27f70*/  VIADD R0, R52, 0x40 ;  /* 0x0000004034007836 */ /* 0x000fce0000000000 */
[----:B------:R-:W-:Y:S05]  /*27f80*/  WARPSYNC.COLLECTIVE R15, `(.L_x_1772) ;  /* 0x000000000f087348 */ /* 0x000fea0003c00000 */
[----:B------:R0:W1:Y:S02]  /*27f90*/  SHFL.IDX P6, R14, R13, R12, R11 ;  /* 0x0000000c0d0e7389 */ /* 0x00006400000c000b */
[----:B01----:R-:W-:Y:S01]  /*27fa0*/  ENDCOLLECTIVE ;  /* 0x000000000000791b */ /* 0x003fe20003800000 */
.L_x_1772:
[----:B------:R-:W-:Y:S01]  /*27fb0*/  ISETP.GE.OR P1, PT, R0, R59, P0 ;  /* 0x0000003b0000720c */ /* 0x000fe20000726670 */
[----:B------:R-:W-:Y:S02]  /*27fc0*/  IMAD.MOV.U32 R13, RZ, RZ, R53 ;  /* 0x000000ffff0d7224 */ /* 0x000fe400078e0035 */
[----:B------:R-:W-:-:S10]  /*27fd0*/  IMAD.MOV.U32 R9, RZ, RZ, R14 ;  /* 0x000000ffff097224 */ /* 0x000fd400078e000e */
[----:B------:R-:W-:Y:S05]  /*27fe0*/  WARPSYNC.COLLECTIVE R15, `(.L_x_1773) ;  /* 0x000000000f087348 */ /* 0x000fea0003c00000 */
[----:B------:R0:W1:Y:S02]  /*27ff0*/  SHFL.IDX P6, R14, R13, R12, R11 ;  /* 0x0000000c0d0e7389 */ /* 0x00006400000c000b */
[----:B01----:R-:W-:Y:S01]  /*28000*/  ENDCOLLECTIVE ;  /* 0x000000000000791b */ /* 0x003fe20003800000 */
.L_x_1773:
[----:B------:R-:W-:-:S05]  /*28010*/  @!P1 IADD3 R0, P2, R22, R9, RZ ;  /* 0x0000000916009210 */ /* 0x000fca0007f5e0ff */
[----:B------:R-:W-:Y:S02]  /*28020*/  @!P1 IMAD.X R9, R3, 0x1, R23, P2 ;  /* 0x0000000103099824 */ /* 0x000fe400010e0617 */
[----:B------:R-:W-:Y:S02]  /*28030*/  @!P1 IMAD.MOV.U32 R8, RZ, RZ, R0 ;  /* 0x000000ffff089224 */ /* 0x000fe400078e0000 */
[----:B------:R-:W-:Y:S02]  /*28040*/  IMAD.MOV.U32 R13, RZ, RZ, R55 ;  /* 0x000000ffff0d7224 */ /* 0x000fe400078e0037 */
[----:B------:R-:W-:-:S07]  /*28050*/  IMAD.MOV.U32 R25, RZ, RZ, R14 ;  /* 0x000000ffff197224 */ /* 0x000fce00078e000e */
[----:B------:R-:W-:Y:S05]  /*28060*/  WARPSYNC.COLLECTIVE R15, `(.L_x_1774) ;  /* 0x000000000f087348 */ /* 0x000fea0003c00000 */
[----:B------:R0:W1:Y:S02]  /*28070*/  SHFL.IDX P6, R14, R13, R12, R11 ;  /* 0x0000000c0d0e7389 */ /* 0x00006400000c000b */
[----:B01----:R-:W-:Y:S01]  /*28080*/  ENDCOLLECTIVE ;  /* 0x000000000000791b */ /* 0x003fe20003800000 */
.L_x_1774:
[----:B------:R-:W-:-:S05]  /*28090*/  @!P1 IADD3 R14, P3, R22, R14, RZ ;  /* 0x0000000e160e9210 */ /* 0x000fca0007f7e0ff */
[----:B------:R-:W-:Y:S01]  /*280a0*/  @!P1 IMAD.X R3, R25, 0x1, R23, P3 ;  /* 0x0000000119039824 */ /* 0x000fe200018e0617 */
[----:B------:R-:W-:Y:S01]  /*280b0*/  @!P1 MOV R32, R14 ;  /* 0x0000000e00209202 */ /* 0x000fe20000000f00 */
[----:B------:R0:W5:Y:S02]  /*280c0*/  @!P1 LD.E.128 R24, desc[UR46][R8.64] ;  /* 0x0000002e08189980 */ /* 0x000164000c101d00 */
[----:B------:R-:W-:-:S06]  /*280d0*/  @!P1 IMAD.MOV.U32 R33, RZ, RZ, R3 ;  /* 0x000000ffff219224 */ /* 0x000fcc00078e0003 */
[----:B------:R-:W5:Y:S01]  /*280e0*/  @!P1 LD.E.128 R32, desc[UR46][R32.64] ;  /* 0x0000002e20209980 */ /* 0x000f62000c101d00 */
[----:B------:R-:W-:Y:S01]  /*280f0*/  IMAD.MOV.U32 R13, RZ, RZ, R10 ;  /* 0x000000ffff0d7224 */ /* 0x000fe200078e000a */
[----:B------:R-:W-:Y:S01]  /*28100*/  CS2R R42, SRZ ;  /* 0x00000000002a7805 */ /* 0x000fe2000001ff00 */
[----:B------:R-:W-:Y:S01]  /*28110*/  IMAD.MOV.U32 R12, RZ, RZ, 0x3 ;  /* 0x00000003ff0c7424 */ /* 0x000fe200078e00ff */
[----:B------:R-:W-:Y:S02]  /*28120*/  CS2R R44, SRZ ;  /* 0x00000000002c7805 */ /* 0x000fe4000001ff00 */
[----:B------:R-:W-:Y:S02]  /*28130*/  CS2R R46, SRZ ;  /* 0x00000000002e7805 */ /* 0x000fe4000001ff00 */
[----:B------:R-:W-:Y:S02]  /*28140*/  CS2R R48, SRZ ;  /* 0x0000000000307805 */ /* 0x000fe4000001ff00 */
[----:B0-----:R-:W-:-:S07]  /*28150*/  CS2R R8, SRZ ;  /* 0x0000000000087805 */ /* 0x001fce000001ff00 */
[----:B-----5:R-:W-:Y:S05]  /*28160*/  WARPSYNC.COLLECTIVE R15, `(.L_x_1775) ;  /* 0x000000000f087348 */ /* 0x020fea0003c00000 */
[----:B------:R0:W1:Y:S02]  /*28170*/  SHFL.IDX P6, R14, R13, R12, R11 ;  /* 0x0000000c0d0e7389 */ /* 0x00006400000c000b */
[----:B01---5:R-:W-:Y:S01]  /*28180*/  ENDCOLLECTIVE ;  /* 0x000000000000791b */ /* 0x023fe20003800000 */
.L_x_1775:
[----:B------:R-:W-:Y:S02]  /*28190*/  IMAD.MOV.U32 R13, RZ, RZ, R37 ;  /* 0x000000ffff0d7224 */ /* 0x000fe400078e0025 */
[----:B------:R-:W-:-:S07]  /*281a0*/  IMAD.MOV.U32 R3, RZ, RZ, R14 ;  /* 0x000000ffff037224 */ /* 0x000fce00078e000e */
[----:B------:R-:W-:Y:S05]  /*281b0*/  WARPSYNC.COLLECTIVE R15, `(.L_x_1776) ;  /* 0x000000000f087348 */ /* 0x000fea0003c00000 */
[----:B------:R0:W1:Y:S02]  /*281c0*/  SHFL.IDX P6, R14, R13, R12, R11 ;  /* 0x0000000c0d0e7389 */ /* 0x00006400000c000b */
[----:B01----:R-:W-:Y:S01]  /*281d0*/  ENDCOLLECTIVE ;  /* 0x000000000000791b */ /* 0x003fe20003800000 */
.L_x_1776:
[----:B------:R-:W-:Y:S02]  /*281e0*/  IMAD.MOV.U32 R13, RZ, RZ, R53 ;  /* 0x000000ffff0d7224 */ /* 0x000fe400078e0035 */
[----:B------:R-:W-:-:S07]  /*281f0*/  IMAD.MOV.U32 R37, RZ, RZ, R14 ;  /* 0x000000ffff257224 */ /* 0x000fce00078e000e */
[----:B------:R-:W-:Y:S05]  /*28200*/  WARPSYNC.COLLECTIVE R15, `(.L_x_1777) ;  /* 0x000000000f087348 */ /* 0x000fea0003c00000 */
[----:B------:R0:W1:Y:S02]  /*28210*/  SHFL.IDX P6, R14, R13, R12, R11 ;  /* 0x0000000c0d0e7389 */ /* 0x00006400000c000b */
[----:B01----:R-:W-:Y:S01]  /*28220*/  ENDCOLLECTIVE ;  /* 0x000000000000791b */ /* 0x003fe20003800000 */
.L_x_1777:
[----:B------:R-:W-:Y:S01]  /*28230*/  MOV R13, R55 ;  /* 0x00000037000d7202 */ /* 0x000fe20000000f00 */
[----:B------:R-:W-:-:S07]  /*28240*/  IMAD.MOV.U32 R53, RZ, RZ, R14 ;  /* 0x000000ffff357224 */ /* 0x000fce00078e000e */
[----:B------:R-:W-:Y:S05]  /*28250*/  WARPSYNC.COLLECTIVE R15, `(.L_x_1778) ;  /* 0x000000000f087348 */ /* 0x000fea0003c00000 */
[----:B------:R0:W1:Y:S02]  /*28260*/  SHFL.IDX P6, R14, R13, R12, R11 ;  /* 0x0000000c0d0e7389 */ /* 0x00006400000c000b */
[----:B01----:R-:W-:Y:S01]  /*28270*/  ENDCOLLECTIVE ;  /* 0x000000000000791b */ /* 0x003fe20003800000 */
.L_x_1778:
[----:B------:R-:W-:Y:S02]  /*28280*/  IMAD.MOV.U32 R55, RZ, RZ, R14 ;  /* 0x000000ffff377224 */ /* 0x000fe400078e000e */
[----:B------:R-:W-:Y:S02]  /*28290*/  @!P1 IMAD.MOV.U32 R42, RZ, RZ, R24 ;  /* 0x000000ffff2a9224 */ /* 0x000fe400078e0018 */
[----:B------:R-:W-:Y:S02]  /*282a0*/  @!P1 IMAD.MOV.U32 R43, RZ, RZ, R25 ;  /* 0x000000ffff2b9224 */ /* 0x000fe400078e0019 */
[----:B------:R-:W-:Y:S02]  /*282b0*/  @!P1 IMAD.MOV.U32 R44, RZ, RZ, R26 ;  /* 0x000000ffff2c9224 */ /* 0x000fe400078e001a */
[----:B------:R-:W-:Y:S02]  /*282c0*/  @!P1 IMAD.MOV.U32 R45, RZ, RZ, R27 ;  /* 0x000000ffff2d9224 */ /* 0x000fe400078e001b */
[----:B------:R-:W-:Y:S01]  /*282d0*/  @!P1 IMAD.MOV.U32 R46, RZ, RZ, R32 ;  /* 0x000000ffff2e9224 */ /* 0x000fe200078e0020 */
[----:B------:R-:W-:Y:S01]  /*282e0*/  @!P1 MOV R49, R35 ;  /* 0x0000002300319202 */ /* 0x000fe20000000f00 */
[----:B------:R-:W-:-:S02]  /*282f0*/  @!P1 IMAD.MOV.U32 R47, RZ, RZ, R33 ;  /* 0x000000ffff2f9224 */ /* 0x000fc400078e0021 */
[----:B------:R-:W-:Y:S01]  /*28300*/  @!P1 IMAD.MOV.U32 R48, RZ, RZ, R34 ;  /* 0x000000ffff309224 */ /* 0x000fe200078e0022 */
[----:B------:R-:W-:Y:S06]  /*28310*/  BRA `(.L_x_1779) ;  /* 0xfffffe50006c7947 */ /* 0x000fec000383ffff */
.L_x_1469:
[----:B0-----:R0:W1:Y:S02]  /*28320*/  SYNCS.PHASECHK.TRANS64.TRYWAIT P4, [R16+URZ+0x28400], R3 ;  /* 0x02840003100075a7 */ /* 0x001064000808017f */
[----:B-1----:R-:W-:Y:S05]  /*28330*/  @!P4 NANOSLEEP.SYNCS 0x989680 ;  /* 0x009896800000c95d */ /* 0x002fea0003900000 */
[----:B------:R-:W1:Y:S02]  /*28340*/  @!P4 SYNCS.PHASECHK.TRANS64 P4, [R16+URZ+0x28400], R3 ;  /* 0x028400031000c5a7 */ /* 0x000e64000808007f */
[----:B-1----:R-:W-:Y:S05]  /*28350*/  @!P4 BRA `(.L_x_1469) ;  /* 0xfffffffc00f0c947 */ /* 0x002fea000383ffff */
[----:B------:R-:W-:Y:S05]  /*28360*/  BRA `(.L_x_1780) ;  /* 0xfffffe5000d47947 */ /* 0x000fea000383ffff */
.L_x_1479:
[----:B0-----:R0:W1:Y:S02]  /*28370*/  SYNCS.PHASECHK.TRANS64.TRYWAIT P2, [R11+URZ+0x28430], R0 ;  /* 0x028430000b0075a7 */ /* 0x001064000804017f */
[----:B-1----:R-:W-:Y:S05]  /*28380*/  @!P2 NANOSLEEP.SYNCS 0x989680 ;  /* 0x009896800000a95d */ /* 0x002fea0003900000 */
[----:B------:R-:W1:Y:S02]  /*28390*/  @!P2 SYNCS.PHASECHK.TRANS64 P2, [R11+URZ+0x28430], R0 ;  /* 0x028430000b00a5a7 */ /* 0x000e64000804007f */
[----:B-1----:R-:W-:Y:S05]  /*283a0*/  @!P2 BRA `(.L_x_1479) ;  /* 0xfffffffc00f0a947 */ /* 0x002fea000383ffff */
[----:B------:R-:W-:Y:S05]  /*283b0*/  BRA `(.L_x_1478) ;  /* 0xfffffe9000f47947 */ /* 0x000fea000383ffff */
.L_x_1497:
[----:B-1----:R1:W2:Y:S02]  /*283c0*/  SYNCS.PHASECHK.TRANS64.TRYWAIT P5, [R7+URZ+0x28430], R6 ;  /* 0x02843006070075a7 */ /* 0x0022a400080a017f */
[----:B--2---:R-:W-:Y:S05]  /*283d0*/  @!P5 NANOSLEEP.SYNCS 0x989680 ;  /* 0x009896800000d95d */ /* 0x004fea0003900000 */
[----:B------:R-:W2:Y:S02]  /*283e0*/  @!P5 SYNCS.PHASECHK.TRANS64 P5, [R7+URZ+0x28430], R6 ;  /* 0x028430060700d5a7 */ /* 0x000ea400080a007f */
[----:B--2---:R-:W-:Y:S05]  /*283f0*/  @!P5 BRA `(.L_x_1497) ;  /* 0xfffffffc00f0d947 */ /* 0x004fea000383ffff */
[----:B------:R-:W-:Y:S05]  /*28400*/  BRA `(.L_x_1496) ;  /* 0xfffffeb800cc7947 */ /* 0x000fea000383ffff */
.L_x_1501:
[----:B-1----:R1:W2:Y:S02]  /*28410*/  SYNCS.PHASECHK.TRANS64.TRYWAIT P4, [R7+URZ+0x28450], R6 ;  /* 0x02845006070075a7 */ /* 0x0022a4000808017f */
[----:B--2---:R-:W-:Y:S05]  /*28420*/  @!P4 NANOSLEEP.SYNCS 0x989680 ;  /* 0x009896800000c95d */ /* 0x004fea0003900000 */
[----:B------:R-:W2:Y:S02]  /*28430*/  @!P4 SYNCS.PHASECHK.TRANS64 P4, [R7+URZ+0x28450], R6 ;  /* 0x028450060700c5a7 */ /* 0x000ea4000808007f */
[----:B--2---:R-:W-:Y:S05]  /*28440*/  @!P4 BRA `(.L_x_1501) ;  /* 0xfffffffc00f0c947 */ /* 0x004fea000383ffff */
[----:B------:R-:W-:Y:S05]  /*28450*/  BRA `(.L_x_1498) ;  /* 0xfffffebc00cc7947 */ /* 0x000fea000383ffff */
.L_x_1521:
[----:B-1----:R1:W2:Y:S02]  /*28460*/  SYNCS.PHASECHK.TRANS64.TRYWAIT P3, [R7+URZ+0x28430], R6 ;  /* 0x02843006070075a7 */ /* 0x0022a4000806017f */
[----:B--2---:R-:W-:Y:S05]  /*28470*/  @!P3 NANOSLEEP.SYNCS 0x989680 ;  /* 0x009896800000b95d */ /* 0x004fea0003900000 */
[----:B------:R-:W2:Y:S02]  /*28480*/  @!P3 SYNCS.PHASECHK.TRANS64 P3, [R7+URZ+0x28430], R6 ;  /* 0x028430060700b5a7 */ /* 0x000ea4000806007f */
[----:B--2---:R-:W-:Y:S05]  /*28490*/  @!P3 BRA `(.L_x_1521) ;  /* 0xfffffffc00f0b947 */ /* 0x004fea000383ffff */
[----:B------:R-:W-:Y:S05]  /*284a0*/  BRA `(.L_x_1520) ;  /* 0xfffffee400887947 */ /* 0x000fea000383ffff */
.L_x_1525:
[----:B-1----:R1:W2:Y:S02]  /*284b0*/  SYNCS.PHASECHK.TRANS64.TRYWAIT P2, [R7+URZ+0x28450], R6 ;  /* 0x02845006070075a7 */ /* 0x0022a4000804017f */
[----:B--2---:R-:W-:Y:S05]  /*284c0*/  @!P2 NANOSLEEP.SYNCS 0x989680 ;  /* 0x009896800000a95d */ /* 0x004fea0003900000 */
[----:B------:R-:W2:Y:S02]  /*284d0*/  @!P2 SYNCS.PHASECHK.TRANS64 P2, [R7+URZ+0x28450], R6 ;  /* 0x028450060700a5a7 */ /* 0x000ea4000804007f */
[----:B--2---:R-:W-:Y:S05]  /*284e0*/  @!P2 BRA `(.L_x_1525) ;  /* 0xfffffffc00f0a947 */ /* 0x004fea000383ffff */
[----:B------:R-:W-:Y:S05]  /*284f0*/  BRA `(.L_x_1522) ;  /* 0xfffffee800947947 */ /* 0x000fea000383ffff */
.L_x_1533:
[----:B-1----:R1:W2:Y:S02]  /*28500*/  SYNCS.PHASECHK.TRANS64.TRYWAIT P3, [R7+URZ+0x28430], R6 ;  /* 0x02843006070075a7 */ /* 0x0022a4000806017f */
[----:B--2---:R-:W-:Y:S05]  /*28510*/  @!P3 NANOSLEEP.SYNCS 0x989680 ;  /* 0x009896800000b95d */ /* 0x004fea0003900000 */
[----:B------:R-:W2:Y:S02]  /*28520*/  @!P3 SYNCS.PHASECHK.TRANS64 P3, [R7+URZ+0x28430], R6 ;  /* 0x028430060700b5a7 */ /* 0x000ea4000806007f */
[----:B--2---:R-:W-:Y:S05]  /*28530*/  @!P3 BRA `(.L_x_1533) ;  /* 0xfffffffc00f0b947 */ /* 0x004fea000383ffff */
[----:B------:R-:W-:Y:S05]  /*28540*/  BRA `(.L_x_1532) ;  /* 0xffffff0400187947 */ /* 0x000fea000383ffff */
.L_x_1537:
[----:B-1----:R1:W2:Y:S02]  /*28550*/  SYNCS.PHASECHK.TRANS64.TRYWAIT P2, [R7+URZ+0x28450], R6 ;  /* 0x02845006070075a7 */ /* 0x0022a4000804017f */
[----:B--2---:R-:W-:Y:S05]  /*28560*/  @!P2 NANOSLEEP.SYNCS 0x989680 ;  /* 0x009896800000a95d */ /* 0x004fea0003900000 */
[----:B------:R-:W2:Y:S02]  /*28570*/  @!P2 SYNCS.PHASECHK.TRANS64 P2, [R7+URZ+0x28450], R6 ;  /* 0x028450060700a5a7 */ /* 0x000ea4000804007f */
[----:B--2---:R-:W-:Y:S05]  /*28580*/  @!P2 BRA `(.L_x_1537) ;  /* 0xfffffffc00f0a947 */ /* 0x004fea000383ffff */
[----:B------:R-:W-:Y:S05]  /*28590*/  BRA `(.L_x_1534) ;  /* 0xffffff0800247947 */ /* 0x000fea000383ffff */
.L_x_1551:
[----:B-1----:R1:W2:Y:S02]  /*285a0*/  SYNCS.PHASECHK.TRANS64.TRYWAIT P1, [R12+URZ+0x28450], R5 ;  /* 0x028450050c0075a7 */ /* 0x0022a4000802017f */
[----:B--2---:R-:W-:Y:S05]  /*285b0*/  @!P1 NANOSLEEP.SYNCS 0x989680 ;  /* 0x009896800000995d */ /* 0x004fea0003900000 */
[----:B------:R-:W2:Y:S02]  /*285c0*/  @!P1 SYNCS.PHASECHK.TRANS64 P1, [R12+URZ+0x28450], R5 ;  /* 0x028450050c0095a7 */ /* 0x000ea4000802007f */
[----:B--2---:R-:W-:Y:S05]  /*285d0*/  @!P1 BRA `(.L_x_1551) ;  /* 0xfffffffc00f09947 */ /* 0x004fea000383ffff */
[----:B------:R-:W-:Y:S05]  /*285e0*/  BRA `(.L_x_1550) ;  /* 0xffffff2c000c7947 */ /* 0x000fea000383ffff */
.L_x_1555:
        /* <DEDUP_REMOVED lines=9> */
[----:B------:R-:W-:Y:S01]  /*28680*/  SEL R29, R15, R64, P0 ;  /* 0x000000400f1d7207 */ /* 0x000fe20000000000 */
[----:B------:R-:W-:Y:S01]  /*28690*/  IMAD.MOV.U32 R15, RZ, RZ, -0x1 ;  /* 0xffffffffff0f7424 */ /* 0x000fe200078e00ff */
[----:B------:R-:W-:Y:S02]  /*286a0*/  SEL R78, R109, R12, P0 ;  /* 0x0000000c6d4e7207 */ /* 0x000fe40000000000 */
[----:B------:R-:W-:Y:S01]  /*286b0*/  SEL R51, R12, R109, P0 ;  /* 0x0000006d0c337207 */ /* 0x000fe20000000000 */
[----:B-----5:R-:W-:Y:S01]  /*286c0*/  IMAD.MOV.U32 R12, RZ, RZ, R3 ;  /* 0x000000ffff0c7224 */ /* 0x020fe200078e0003 */
[----:B------:R-:W-:-:S02]  /*286d0*/  SEL R84, R50, R11, P0 ;  /* 0x0000000b32547207 */ /* 0x000fc40000000000 */
[----:B------:R-:W-:Y:S01]  /*286e0*/  SEL R57, R11, R50, P0 ;  /* 0x000000320b397207 */ /* 0x000fe20000000000 */
[----:B------:R-:W-:Y:S01]  /*286f0*/  IMAD.MOV.U32 R11, RZ, RZ, 0x1c1f ;  /* 0x00001c1fff0b7424 */ /* 0x000fe200078e00ff */
[----:B------:R-:W-:Y:S02]  /*28700*/  SEL R28, R25, R14, P0 ;  /* 0x0000000e191c7207 */ /* 0x000fe40000000000 */
[----:B------:R-:W-:-:S07]  /*28710*/  SEL R25, R14, R25, P0 ;  /* 0x000000190e197207 */ /* 0x000fce0000000000 */
[----:B01----:R-:W-:Y:S05]  /*28720*/  WARPSYNC.COLLECTIVE R15, `(.L_x_1781) ;  /* 0x000000000f087348 */ /* 0x003fea0003c00000 */
[----:B------:R2:W3:Y:S02]  /*28730*/  SHFL.IDX P6, R14, R13, R12, R11 ;  /* 0x0000000c0d0e7389 */ /* 0x0004e400000c000b */
[----:B0123--:R-:W-:Y:S01]  /*28740*/  ENDCOLLECTIVE ;  /* 0x000000000000791b */ /* 0x00ffe20003800000 */
.L_x_1781:
[----:B------:R-:W-:Y:S02]  /*28750*/  SEL R30, R27, R20, P0 ;  /* 0x000000141b1e7207 */ /* 0x000fe40000000000 */
[----:B------:R-:W-:Y:S02]  /*28760*/  SEL R27, R20, R27, P0 ;  /* 0x0000001b141b7207 */ /* 0x000fe40000000000 */
[----:B------:R-:W-:Y:S02]  /*28770*/  LOP3.LUT R20, R3, 0x2, RZ, 0x3c, !PT ;  /* 0x0000000203147812 */ /* 0x000fe400078e3cff */
[----:B------:R-:W-:Y:S02]  /*28780*/  SEL R82, R42, R9, P0 ;  /* 0x000000092a527207 */ /* 0x000fe40000000000 */
[----:B------:R-:W-:Y:S02]  /*28790*/  SEL R55, R9, R42, P0 ;  /* 0x0000002a09377207 */ /* 0x000fe40000000000 */
[----:B------:R-:W-:-:S02]  /*287a0*/  SEL R24, R7, R10, P0 ;  /* 0x0000000a07187207 */ /* 0x000fc40000000000 */
[----:B------:R-:W-:Y:S01]  /*287b0*/  SEL R7, R10, R7, P0 ;  /* 0x000000070a077207 */ /* 0x000fe20000000000 */
[----:B------:R-:W-:Y:S01]  /*287c0*/  IMAD.MOV.U32 R13, RZ, RZ, R4 ;  /* 0x000000ffff0d7224 */ /* 0x000fe200078e0004 */
[----:B------:R-:W-:Y:S01]  /*287d0*/  SEL R36, R72, R35, P0 ;  /* 0x0000002348247207 */ /* 0x000fe20000000000 */
[----:B------:R-:W-:Y:S01]  /*287e0*/  IMAD.MOV.U32 R12, RZ, RZ, R20 ;  /* 0x000000ffff0c7224 */ /* 0x000fe200078e0014 */
        /* <DEDUP_REMOVED lines=9> */
.L_x_1782:
        /* <DEDUP_REMOVED lines=18> */
.L_x_1783:
        /* <DEDUP_REMOVED lines=19> */
.L_x_1784:
        /* <DEDUP_REMOVED lines=11> */
[----:B------:R-:W-:Y:S01]  /*28b80*/  SEL R4, R9, R10, P0 ;  /* 0x0000000a09047207 */ /* 0x000fe20000000000 */
[----:B------:R-:W-:-:S07]  /*28b90*/  IMAD.MOV.U32 R7, RZ, RZ, R14 ;  /* 0x000000ffff077224 */ /* 0x000fce00078e000e */
[----:B------:R-:W-:Y:S05]  /*28ba0*/  WARPSYNC.COLLECTIVE R15, `(.L_x_1785) ;  /* 0x000000000f087348 */ /* 0x000fea0003c00000 */
[----:B------:R0:W1:Y:S02]  /*28bb0*/  SHFL.IDX P6, R14, R13, R12, R11 ;  /* 0x0000000c0d0e7389 */ /* 0x00006400000c000b */
[----:B01----:R-:W-:Y:S01]  /*28bc0*/  ENDCOLLECTIVE ;  /* 0x000000000000791b */ /* 0x003fe20003800000 */
.L_x_1785:
[----:B------:R-:W-:Y:S01]  /*28bd0*/  IMAD.MOV.U32 R13, RZ, RZ, R8 ;  /* 0x000000ffff0d7224 */ /* 0x000fe200078e0008 */
[----:B------:R-:W-:Y:S02]  /*28be0*/  MOV R12, R20 ;  /* 0x00000014000c7202 */ /* 0x000fe40000000f00 */
[----:B------:R-:W-:Y:S01]  /*28bf0*/  SEL R8, R24, R7, P0 ;  /* 0x0000000718087207 */ /* 0x000fe20000000000 */
[----:B------:R-:W-:-:S07]  /*28c00*/  IMAD.MOV.U32 R26, RZ, RZ, R14 ;  /* 0x000000ffff1a7224 */ /* 0x000fce00078e000e */
[----:B------:R-:W-:Y:S05]  /*28c10*/  WARPSYNC.COLLECTIVE R15, `(.L_x_1786) ;  /* 0x000000000f087348 */ /* 0x000fea0003c00000 */
[----:B------:R0:W1:Y:S02]  /*28c20*/  SHFL.IDX P6, R14, R13, R12, R11 ;  /* 0x0000000c0d0e7389 */ /* 0x00006400000c000b */
[----:B01----:R-:W-:Y:S01]  /*28c30*/  ENDCOLLECTIVE ;  /* 0x000000000000791b */ /* 0x003fe20003800000 */
.L_x_1786:
[----:B------:R-:W-:Y:S02]  /*28c40*/  IMAD.MOV.U32 R13, RZ, RZ, R28 ;  /* 0x000000ffff0d7224 */ /* 0x000fe400078e001c */
[----:B------:R-:W-:Y:S02]  /*28c50*/  IMAD.MOV.U32 R12, RZ, RZ, R3 ;  /* 0x000000ffff0c7224 */ /* 0x000fe400078e0003 */
[----:B------:R-:W-:-:S07]  /*28c60*/  IMAD.MOV.U32 R21, RZ, RZ, R14 ;  /* 0x000000ffff157224 */ /* 0x000fce00078e000e */
[----:B------:R-:W-:Y:S05]  /*28c70*/  WARPSYNC.COLLECTIVE R15, `(.L_x_1787) ;  /* 0x000000000f087348 */ /* 0x000fea0003c00000 */
[----:B------:R0:W1:Y:S02]  /*28c80*/  SHFL.IDX P6, R14, R13, R12, R11 ;  /* 0x0000000c0d0e7389 */ /* 0x00006400000c000b */
[----:B01----:R-:W-:Y:S01]  /*28c90*/  ENDCOLLECTIVE ;  /* 0x000000000000791b */ /* 0x003fe20003800000 */
.L_x_1787:
[----:B------:R-:W-:Y:S02]  /*28ca0*/  IMAD.MOV.U32 R13, RZ, RZ, R25 ;  /* 0x000000ffff0d7224 */ /* 0x000fe400078e0019 */
[----:B------:R-:W-:Y:S02]  /*28cb0*/  IMAD.MOV.U32 R12, RZ, RZ, R20 ;  /* 0x000000ffff0c7224 */ /* 0x000fe400078e0014 */
[----:B------:R-:W-:-:S07]  /*28cc0*/  IMAD.MOV.U32 R28, RZ, RZ, R14 ;  /* 0x000000ffff1c7224 */ /* 0x000fce00078e000e */
[----:B------:R-:W-:Y:S05]  /*28cd0*/  WARPSYNC.COLLECTIVE R15, `(.L_x_1788) ;  /* 0x000000000f087348 */ /* 0x000fea0003c00000 */
[----:B------:R0:W1:Y:S02]  /*28ce0*/  SHFL.IDX P6, R14, R13, R12, R11 ;  /* 0x0000000c0d0e7389 */ /* 0x00006400000c000b */
[----:B01----:R-:W-:Y:S01]  /*28cf0*/  ENDCOLLECTIVE ;  /* 0x000000000000791b */ /* 0x003fe20003800000 */
.L_x_1788:
[----:B------:R-:W-:Y:S01]  /*28d00*/  IMAD.MOV.U32 R13, RZ, RZ, R30 ;  /* 0x000000ffff0d7224 */ /* 0x000fe200078e001e */
[----:B------:R-:W-:Y:S01]  /*28d10*/  MOV R12, R3 ;  /* 0x00000003000c7202 */ /* 0x000fe20000000f00 */
[----:B------:R-:W-:-:S07]  /*28d20*/  IMAD.MOV.U32 R25, RZ, RZ, R14 ;  /* 0x000000ffff197224 */ /* 0x000fce00078e000e */
[----:B------:R-:W-:Y:S05]  /*28d30*/  WARPSYNC.COLLECTIVE R15, `(.L_x_1789) ;  /* 0x000000000f087348 */ /* 0x000fea0003c00000 */
[----:B------:R0:W1:Y:S02]  /*28d40*/  SHFL.IDX P6, R14, R13, R12, R11 ;  /* 0x0000000c0d0e7389 */ /* 0x00006400000c000b */
[----:B01----:R-:W-:Y:S01]  /*28d50*/  ENDCOLLECTIVE ;  /* 0x000000000000791b */ /* 0x003fe20003800000 */
.L_x_1789:
[----:B------:R-:W-:Y:S02]  /*28d60*/  IMAD.MOV.U32 R13, RZ, RZ, R27 ;  /* 0x000000ffff0d7224 */ /* 0x000fe400078e001b */
[----:B------:R-:W-:Y:S02]  /*28d70*/  IMAD.MOV.U32 R12, RZ, RZ, R20 ;  /* 0x000000ffff0c7224 */ /* 0x000fe400078e0014 */
[----:B------:R-:W-:-:S07]  /*28d80*/  IMAD.MOV.U32 R30, RZ, RZ, R14 ;  /* 0x000000ffff1e7224 */ /* 0x000fce00078e000e */
[----:B------:R-:W-:Y:S05]  /*28d90*/  WARPSYNC.COLLECTIVE R15, `(.L_x_1790) ;  /* 0x000000000f087348 */ /* 0x000fea0003c00000 */
[----:B------:R0:W1:Y:S02]  /*28da0*/  SHFL.IDX P6, R14, R13, R12, R11 ;  /* 0x0000000c0d0e7389 */ /* 0x00006400000c000b */
[----:B01----:R-:W-:Y:S01]  /*28db0*/  ENDCOLLECTIVE ;  /* 0x000000000000791b */ /* 0x003fe20003800000 */
.L_x_1790:
[----:B------:R-:W-:Y:S02]  /*28dc0*/  IMAD.MOV.U32 R13, RZ, RZ, R32 ;  /* 0x000000ffff0d7224 */ /* 0x000fe400078e0020 */
[----:B------:R-:W-:Y:S02]  /*28dd0*/  IMAD.MOV.U32 R12, RZ, RZ, R3 ;  /* 0x000000ffff0c7224 */ /* 0x000fe400078e0003 */
[----:B------:R-:W-:-:S07]  /*28de0*/  IMAD.MOV.U32 R27, RZ, RZ, R14 ;  /* 0x000000ffff1b7224 */ /* 0x000fce00078e000e */
[----:B------:R-:W-:Y:S05]  /*28df0*/  WARPSYNC.COLLECTIVE R15, `(.L_x_1791) ;  /* 0x000000000f087348 */ /* 0x000fea0003c00000 */
[----:B------:R0:W1:Y:S02]  /*28e00*/  SHFL.IDX P6, R14, R13, R12, R11 ;  /* 0x0000000c0d0e7389 */ /* 0x00006400000c000b */
[----:B01----:R-:W-:Y:S01]  /*28e10*/  ENDCOLLECTIVE ;  /* 0x000000000000791b */ /* 0x003fe20003800000 */
.L_x_1791:
[----:B------:R-:W-:Y:S01]  /*28e20*/  IMAD.MOV.U32 R13, RZ, RZ, R29 ;  /* 0x000000ffff0d7224 */ /* 0x000fe200078e001d */
[----:B------:R-:W-:Y:S01]  /*28e30*/  MOV R12, R20 ;  /* 0x00000014000c7202 */ /* 0x000fe20000000f00 */
[----:B------:R-:W-:-:S07]  /*28e40*/  IMAD.MOV.U32 R34, RZ, RZ, R14 ;  /* 0x000000ffff227224 */ /* 0x000fce00078e000e */
[----:B------:R-:W-:Y:S05]  /*28e50*/  WARPSYNC.COLLECTIVE R15, `(.L_x_1792) ;  /* 0x000000000f087348 */ /* 0x000fea0003c00000 */
[----:B------:R0:W1:Y:S02]  /*28e60*/  SHFL.IDX P6, R14, R13, R12, R11 ;  /* 0x0000000c0d0e7389 */ /* 0x00006400000c000b */
[----:B01----:R-:W-:Y:S01]  /*28e70*/  ENDCOLLECTIVE ;  /* 0x000000000000791b */ /* 0x003fe20003800000 */
.L_x_1792:
[----:B------:R-:W-:Y:S02]  /*28e80*/  IMAD.MOV.U32 R13, RZ, RZ, R36 ;  /* 0x000000ffff0d7224 */ /* 0x000fe400078e0024 */
[----:B------:R-:W-:Y:S02]  /*28e90*/  IMAD.MOV.U32 R12, RZ, RZ, R3 ;  /* 0x000000ffff0c7224 */ /* 0x000fe400078e0003 */
[----:B------:R-:W-:-:S07]  /*28ea0*/  IMAD.MOV.U32 R29, RZ, RZ, R14 ;  /* 0x000000ffff1d7224 */ /* 0x000fce00078e000e */
[----:B------:R-:W-:Y:S05]  /*28eb0*/  WARPSYNC.COLLECTIVE R15, `(.L_x_1793) ;  /* 0x000000000f087348 */ /* 0x000fea0003c00000 */
[----:B------:R0:W1:Y:S02]  /*28ec0*/  SHFL.IDX P6, R14, R13, R12, R11 ;  /* 0x0000000c0d0e7389 */ /* 0x00006400000c000b */
[----:B01----:R-:W-:Y:S01]  /*28ed0*/  ENDCOLLECTIVE ;  /* 0x000000000000791b */ /* 0x003fe20003800000 */
.L_x_1793:
[----:B------:R-:W-:Y:S02]  /*28ee0*/  SEL R32, R34, R29, P0 ;  /* 0x0000001d22207207 */ /* 0x000fe40000000000 */
[----:B------:R-:W-:Y:S01]  /*28ef0*/  SEL R34, R29, R34, P0 ;  /* 0x000000221d227207 */ /* 0x000fe20000000000 */
[----:B------:R-:W-:Y:S02]  /*28f00*/  IMAD.MOV.U32 R13, RZ, RZ, R31 ;  /* 0x000000ffff0d7224 */ /* 0x000fe400078e001f */
[----:B------:R-:W-:Y:S02]  /*28f10*/  IMAD.MOV.U32 R12, RZ, RZ, R20 ;  /* 0x000000ffff0c7224 */ /* 0x000fe400078e0014 */
[----:B------:R-:W-:-:S07]  /*28f20*/  IMAD.MOV.U32 R38, RZ, RZ, R14 ;  /* 0x000000ffff267224 */ /* 0x000fce00078e000e */
[----:B------:R-:W-:Y:S05]  /*28f30*/  WARPSYNC.COLLECTIVE R15, `(.L_x_1794) ;  /* 0x000000000f087348 */ /* 0x000fea0003c00000 */
[----:B------:R0:W1:Y:S02]  /*28f40*/  SHFL.IDX P6, R14, R13, R12, R11 ;  /* 0x0000000c0d0e7389 */ /* 0x00006400000c000b */
[----:B01----:R-:W-:Y:S01]  /*28f50*/  ENDCOLLECTIVE ;  /* 0x000000000000791b */ /* 0x003fe20003800000 */
.L_x_1794:
[----:B------:R-:W-:Y:S01]  /*28f60*/  IMAD.MOV.U32 R13, RZ, RZ, R40 ;  /* 0x000000ffff0d7224 */ /* 0x000fe200078e0028 */
[----:B------:R-:W-:Y:S01]  /*28f70*/  MOV R12, R3 ;  /* 0x00000003000c7202 */ /* 0x000fe20000000f00 */
[----:B------:R-:W-:-:S07]  /*28f80*/  IMAD.MOV.U32 R31, RZ, RZ, R14 ;  /* 0x000000ffff1f7224 */ /* 0x000fce00078e000e */
[----:B------:R-:W-:Y:S05]  /*28f90*/  WARPSYNC.COLLECTIVE R15, `(.L_x_1795) ;  /* 0x000000000f087348 */ /* 0x000fea0003c00000 */
[----:B------:R0:W1:Y:S02]  /*28fa0*/  SHFL.IDX P6, R14, R13, R12, R11 ;  /* 0x0000000c0d0e7389 */ /* 0x00006400000c000b */
[----:B01----:R-:W-:Y:S01]  /*28fb0*/  ENDCOLLECTIVE ;  /* 0x000000000000791b */ /* 0x003fe20003800000 */
.L_x_1795:
        /* <DEDUP_REMOVED lines=8> */
.L_x_1796:
[----:B------:R-:W-:Y:S02]  /*29040*/  IMAD.MOV.U32 R13, RZ, RZ, R44 ;  /* 0x000000ffff0d7224 */ /* 0x000fe400078e002c */
[----:B------:R-:W-:Y:S02]  /*29050*/  IMAD.MOV.U32 R12, RZ, RZ, R3 ;  /* 0x000000ffff0c7224 */ /* 0x000fe400078e0003 */
[----:B------:R-:W-:-:S07]  /*29060*/  IMAD.MOV.U32 R33, RZ, RZ, R14 ;  /* 0x000000ffff217224 */ /* 0x000fce00078e000e */
[----:B------:R-:W-:Y:S05]  /*29070*/  WARPSYNC.COLLECTIVE R15, `(.L_x_1797) ;  /* 0x000000000f087348 */ /* 0x000fea0003c00000 */
[----:B------:R0:W1:Y:S02]  /*29080*/  SHFL.IDX P6, R14, R13, R12, R11 ;  /* 0x0000000c0d0e7389 */ /* 0x00006400000c000b */
[----:B01----:R-:W-:Y:S01]  /*29090*/  ENDCOLLECTIVE ;  /* 0x000000000000791b */ /* 0x003fe20003800000 */
.L_x_1797:
[----:B------:R-:W-:Y:S02]  /*290a0*/  SEL R40, R42, R33, P0 ;  /* 0x000000212a287207 */ /* 0x000fe40000000000 */
[----:B------:R-:W-:Y:S01]  /*290b0*/  SEL R42, R33, R42, P0 ;  /* 0x0000002a212a7207 */ /* 0x000fe20000000000 */
[----:B------:R-:W-:Y:S01]  /*290c0*/  IMAD.MOV.U32 R13, RZ, RZ, R35 ;  /* 0x000000ffff0d7224 */ /* 0x000fe200078e0023 */
[----:B------:R-:W-:Y:S01]  /*290d0*/  MOV R12, R20 ;  /* 0x00000014000c7202 */ /* 0x000fe20000000f00 */
[----:B------:R-:W-:-:S07]  /*290e0*/  IMAD.MOV.U32 R46, RZ, RZ, R14 ;  /* 0x000000ffff2e7224 */ /* 0x000fce00078e000e */
[----:B------:R-:W-:Y:S05]  /*290f0*/  WARPSYNC.COLLECTIVE R15, `(.L_x_1798) ;  /* 0x000000000f087348 */ /* 0x000fea0003c00000 */
[----:B------:R0:W1:Y:S02]  /*29100*/  SHFL.IDX P6, R14, R13, R12, R11 ;  /* 0x0000000c0d0e7389 */ /* 0x00006400000c000b */
[----:B01----:R-:W-:Y:S01]  /*29110*/  ENDCOLLECTIVE ;  /* 0x000000000000791b */ /* 0x003fe20003800000 */
.L_x_1798:
[----:B------:R-:W-:Y:S02]  /*29120*/  IMAD.MOV.U32 R13, RZ, RZ, R48 ;  /* 0x000000ffff0d7224 */ /* 0x000fe400078e0030 */
[----:B------:R-:W-:Y:S02]  /*29130*/  IMAD.MOV.U32 R12, RZ, RZ, R3 ;  /* 0x000000ffff0c7224 */ /* 0x000fe400078e0003 */
[----:B------:R-:W-:-:S07]  /*29140*/  IMAD.MOV.U32 R35, RZ, RZ, R14 ;  /* 0x000000ffff237224 */ /* 0x000fce00078e000e */
[----:B------:R-:W-:Y:S05]  /*29150*/  WARPSYNC.COLLECTIVE R15, `(.L_x_1799) ;  /* 0x000000000f087348 */ /* 0x000fea0003c00000 */
[----:B------:R0:W1:Y:S02]  /*29160*/  SHFL.IDX P6, R14, R13, R12, R11 ;  /* 0x0000000c0d0e7389 */ /* 0x00006400000c000b */
[----:B01----:R-:W-:Y:S01]  /*29170*/  ENDCOLLECTIVE ;  /* 0x000000000000791b */ /* 0x003fe20003800000 */
.L_x_1799:
        /* <DEDUP_REMOVED lines=8> */
.L_x_1800:
[----:B------:R-:W-:Y:S01]  /*29200*/  IMAD.MOV.U32 R13, RZ, RZ, R52 ;  /* 0x000000ffff0d7224 */ /* 0x000fe200078e0034 */
[----:B------:R-:W-:Y:S01]  /*29210*/  MOV R12, R3 ;  /* 0x00000003000c7202 */ /* 0x000fe20000000f00 */
[----:B------:R-:W-:-:S07]  /*29220*/  IMAD.MOV.U32 R37, RZ, RZ, R14 ;  /* 0x000000ffff257224 */ /* 0x000fce00078e000e */
[----:B------:R-:W-:Y:S05]  /*29230*/  WARPSYNC.COLLECTIVE R15, `(.L_x_1801) ;  /* 0x000000000f087348 */ /* 0x000fea0003c00000 */
[----:B------:R0:W1:Y:S02]  /*29240*/  SHFL.IDX P6, R14, R13, R12, R11 ;  /* 0x0000000c0d0e7389 */ /* 0x00006400000c000b */
[----:B01----:R-:W-:Y:S01]  /*29250*/  ENDCOLLECTIVE ;  /* 0x000000000000791b */ /* 0x003fe20003800000 */
.L_x_1801:
        /* <DEDUP_REMOVED lines=8> */
.L_x_1802:
[----:B------:R-:W-:Y:S02]  /*292e0*/  IMAD.MOV.U32 R13, RZ, RZ, R56 ;  /* 0x000000ffff0d7224 */ /* 0x000fe400078e0038 */
[----:B------:R-:W-:Y:S02]  /*292f0*/  IMAD.MOV.U32 R12, RZ, RZ, R3 ;  /* 0x000000ffff0c7224 */ /* 0x000fe400078e0003 */
[----:B------:R-:W-:-:S07]  /*29300*/  IMAD.MOV.U32 R39, RZ, RZ, R14 ;  /* 0x000000ffff277224 */ /* 0x000fce00078e000e */
[----:B------:R-:W-:Y:S05]  /*29310*/  WARPSYNC.COLLECTIVE R15, `(.L_x_1803) ;  /* 0x000000000f087348 */ /* 0x000fea0003c00000 */
[----:B------:R0:W1:Y:S02]  /*29320*/  SHFL.IDX P6, R14, R13, R12, R11 ;  /* 0x0000000c0d0e7389 */ /* 0x00006400000c000b */
[----:B01----:R-:W-:Y:S01]  /*29330*/  ENDCOLLECTIVE ;  /* 0x000000000000791b */ /* 0x003fe20003800000 */
.L_x_1803:
        /* <DEDUP_REMOVED lines=8> */
.L_x_1804:
[----:B------:R-:W-:Y:S02]  /*293c0*/  IMAD.MOV.U32 R13, RZ, RZ, R60 ;  /* 0x000000ffff0d7224 */ /* 0x000fe400078e003c */
[----:B------:R-:W-:Y:S02]  /*293d0*/  IMAD.MOV.U32 R12, RZ, RZ, R3 ;  /* 0x000000ffff0c7224 */ /* 0x000fe400078e0003 */
[----:B------:R-:W-:-:S07]  /*293e0*/  IMAD.MOV.U32 R41, RZ, RZ, R14 ;  /* 0x000000ffff297224 */ /* 0x000fce00078e000e */
[----:B------:R-:W-:Y:S05]  /*293f0*/  WARPSYNC.COLLECTIVE R15, `(.L_x_1805) ;  /* 0x000000000f087348 */ /* 0x000fea0003c00000 */
[----:B------:R0:W1:Y:S02]  /*29400*/  SHFL.IDX P6, R14, R13, R12, R11 ;  /* 0x0000000c0d0e7389 */ /* 0x00006400000c000b */
[----:B01----:R-:W-:Y:S01]  /*29410*/  ENDCOLLECTIVE ;  /* 0x000000000000791b */ /* 0x003fe20003800000 */
.L_x_1805:
        /* <DEDUP_REMOVED lines=8> */
.L_x_1806:
[----:B------:R-:W-:Y:S01]  /*294a0*/  IMAD.MOV.U32 R13, RZ, RZ, R64 ;  /* 0x000000ffff0d7224 */ /* 0x000fe200078e0040 */
[----:B------:R-:W-:Y:S01]  /*294b0*/  MOV R12, R3 ;  /* 0x00000003000c7202 */ /* 0x000fe20000000f00 */
[----:B------:R-:W-:-:S07]  /*294c0*/  IMAD.MOV.U32 R43, RZ, RZ, R14 ;  /* 0x000000ffff2b7224 */ /* 0x000fce00078e000e */
[----:B------:R-:W-:Y:S05]  /*294d0*/  WARPSYNC.COLLECTIVE R15, `(.L_x_1807) ;  /* 0x000000000f087348 */ /* 0x000fea0003c00000 */
[----:B------:R0:W1:Y:S02]  /*294e0*/  SHFL.IDX P6, R14, R13, R12, R11 ;  /* 0x0000000c0d0e7389 */ /* 0x00006400000c000b */
[----:B01----:R-:W-:Y:S01]  /*294f0*/  ENDCOLLECTIVE ;  /* 0x000000000000791b */ /* 0x003fe20003800000 */
.L_x_1807:
        /* <DEDUP_REMOVED lines=8> */
.L_x_1808:
[----:B------:R-:W-:Y:S02]  /*29580*/  IMAD.MOV.U32 R13, RZ, RZ, R68 ;  /* 0x000000ffff0d7224 */ /* 0x000fe400078e0044 */
[----:B------:R-:W-:Y:S02]  /*29590*/  IMAD.MOV.U32 R12, RZ, RZ, R3 ;  /* 0x000000ffff0c7224 */ /* 0x000fe400078e0003 */
[----:B------:R-:W-:-:S07]  /*295a0*/  IMAD.MOV.U32 R45, RZ, RZ, R14 ;  /* 0x000000ffff2d7224 */ /* 0x000fce00078e000e */
[----:B------:R-:W-:Y:S05]  /*295b0*/  WARPSYNC.COLLECTIVE R15, `(.L_x_1809) ;  /* 0x000000000f087348 */ /* 0x000fea0003c00000 */
[----:B------:R0:W1:Y:S02]  /*295c0*/  SHFL.IDX P6, R14, R13, R12, R11 ;  /* 0x0000000c0d0e7389 */ /* 0x00006400000c000b */
[----:B01----:R-:W-:Y:S01]  /*295d0*/  ENDCOLLECTIVE ;  /* 0x000000000000791b */ /* 0x003fe20003800000 */
.L_x_1809:
        /* <DEDUP_REMOVED lines=8> */
.L_x_1810:
[----:B------:R-:W-:Y:S02]  /*29660*/  IMAD.MOV.U32 R13, RZ, RZ, R72 ;  /* 0x000000ffff0d7224 */ /* 0x000fe400078e0048 */
[----:B------:R-:W-:Y:S02]  /*29670*/  IMAD.MOV.U32 R12, RZ, RZ, R3 ;  /* 0x000000ffff0c7224 */ /* 0x000fe400078e0003 */
[----:B------:R-:W-:-:S07]  /*29680*/  IMAD.MOV.U32 R47, RZ, RZ, R14 ;  /* 0x000000ffff2f7224 */ /* 0x000fce00078e000e */
[----:B------:R-:W-:Y:S05]  /*29690*/  WARPSYNC.COLLECTIVE R15, `(.L_x_1811) ;  /* 0x000000000f087348 */ /* 0x000fea0003c00000 */
[----:B------:R0:W1:Y:S02]  /*296a0*/  SHFL.IDX P6, R14, R13, R12, R11 ;  /* 0x0000000c0d0e7389 */ /* 0x00006400000c000b */
[----:B01----:R-:W-:Y:S01]  /*296b0*/  ENDCOLLECTIVE ;  /* 0x000000000000791b */ /* 0x003fe20003800000 */
.L_x_1811:
        /* <DEDUP_REMOVED lines=8> */
.L_x_1812:
[----:B------:R-:W-:Y:S01]  /*29740*/  IMAD.MOV.U32 R13, RZ, RZ, R78 ;  /* 0x000000ffff0d7224 */ /* 0x000fe200078e004e */
[----:B------:R-:W-:Y:S01]  /*29750*/  MOV R12, R3 ;  /* 0x00000003000c7202 */ /* 0x000fe20000000f00 */
[----:B------:R-:W-:-:S07]  /*29760*/  IMAD.MOV.U32 R49, RZ, RZ, R14 ;  /* 0x000000ffff317224 */ /* 0x000fce00078e000e */
[----:B------:R-:W-:Y:S05]  /*29770*/  WARPSYNC.COLLECTIVE R15, `(.L_x_1813) ;  /* 0x000000000f087348 */ /* 0x000fea0003c00000 */
[----:B------:R0:W1:Y:S02]  /*29780*/  SHFL.IDX P6, R14, R13, R12, R11 ;  /* 0x0000000c0d0e7389 */ /* 0x00006400000c000b */
[----:B01----:R-:W-:Y:S01]  /*29790*/  ENDCOLLECTIVE ;  /* 0x000000000000791b */ /* 0x003fe20003800000 */
.L_x_1813:
        /* <DEDUP_REMOVED lines=8> */
.L_x_1814:
[----:B------:R-:W-:Y:S02]  /*29820*/  IMAD.MOV.U32 R13, RZ, RZ, R80 ;  /* 0x000000ffff0d7224 */ /* 0x000fe400078e0050 */
[----:B------:R-:W-:Y:S02]  /*29830*/  IMAD.MOV.U32 R12, RZ, RZ, R3 ;  /* 0x000000ffff0c7224 */ /* 0x000fe400078e0003 */
[----:B------:R-:W-:-:S07]  /*29840*/  IMAD.MOV.U32 R51, RZ, RZ, R14 ;  /* 0x000000ffff337224 */ /* 0x000fce00078e000e */
[----:B------:R-:W-:Y:S05]  /*29850*/  WARPSYNC.COLLECTIVE R15, `(.L_x_1815) ;  /* 0x000000000f087348 */ /* 0x000fea0003c00000 */
[----:B------:R0:W1:Y:S02]  /*29860*/  SHFL.IDX P6, R14, R13, R12, R11 ;  /* 0x0000000c0d0e7389 */ /* 0x00006400000c000b */
[----:B01----:R-:W-:Y:S01]  /*29870*/  ENDCOLLECTIVE ;  /* 0x000000000000791b */ /* 0x003fe20003800000 */
.L_x_1815:
[----:B------:R-:W-:Y:S01]  /*29880*/  IMAD.MOV.U32 R13, RZ, RZ, R53 ;  /* 0x000000ffff0d7224 */ /* 0x000fe200078e0035 */
[----:B------:R-:W-:Y:S01]  /*29890*/  MOV R12, R20 ;  /* 0x00000014000c7202 */ /* 0x000fe20000000f00 */
[----:B------:R-:W-:-:S07]  /*298a0*/  IMAD.MOV.U32 R80, RZ, RZ, R14 ;  /* 0x000000ffff507224 */ /* 0x000fce00078e000e */
[----:B------:R-:W-:Y:S05]  /*298b0*/  WARPSYNC.COLLECTIVE R15, `(.L_x_1816) ;  /* 0x000000000f087348 */ /* 0x000fea0003c00000 */
[----:B------:R0:W1:Y:S02]  /*298c0*/  SHFL.IDX P6, R14, R13, R12, R11 ;  /* 0x0000000c0d0e7389 */ /* 0x00006400000c000b */
[----:B01----:R-:W-:Y:S01]  /*298d0*/  ENDCOLLECTIVE ;  /* 0x000000000000791b */ /* 0x003fe20003800000 */
.L_x_1816:
[----:B------:R-:W-:Y:S02]  /*298e0*/  IMAD.MOV.U32 R13, RZ, RZ, R82 ;  /* 0x000000ffff0d7224 */ /* 0x000fe400078e0052 */
[----:B------:R-:W-:Y:S02]  /*298f0*/  IMAD.MOV.U32 R12, RZ, RZ, R3 ;  /* 0x000000ffff0c7224 */ /* 0x000fe400078e0003 */
[----:B------:R-:W-:-:S07]  /*29900*/  IMAD.MOV.U32 R53, RZ, RZ, R14 ;  /* 0x000000ffff357224 */ /* 0x000fce00078e000e */
[----:B------:R-:W-:Y:S05]  /*29910*/  WARPSYNC.COLLECTIVE R15, `(.L_x_1817) ;  /* 0x000000000f087348 */ /* 0x000fea0003c00000 */
[----:B------:R0:W1:Y:S02]  /*29920*/  SHFL.IDX P6, R14, R13, R12, R11 ;  /* 0x0000000c0d0e7389 */ /* 0x00006400000c000b */
[----:B01----:R-:W-:Y:S01]  /*29930*/  ENDCOLLECTIVE ;  /* 0x000000000000791b */ /* 0x003fe20003800000 */
.L_x_1817:
[----:B------:R-:W-:Y:S02]  /*29940*/  IMAD.MOV.U32 R13, RZ, RZ, R55 ;  /* 0x000000ffff0d7224 */ /* 0x000fe400078e0037 */
[----:B------:R-:W-:Y:S02]  /*29950*/  IMAD.MOV.U32 R12, RZ, RZ, R20 ;  /* 0x000000ffff0c7224 */ /* 0x000fe400078e0014 */
[----:B------:R-:W-:-:S07]  /*29960*/  IMAD.MOV.U32 R82, RZ, RZ, R14 ;  /* 0x000000ffff527224 */ /* 0x000fce00078e000e */
[----:B------:R-:W-:Y:S05]  /*29970*/  WARPSYNC.COLLECTIVE R15, `(.L_x_1818) ;  /* 0x000000000f087348 */ /* 0x000fea0003c00000 */
[----:B------:R0:W1:Y:S02]  /*29980*/  SHFL.IDX P6, R14, R13, R12, R11 ;  /* 0x0000000c0d0e7389 */ /* 0x00006400000c000b */
[----:B01----:R-:W-:Y:S01]  /*29990*/  ENDCOLLECTIVE ;  /* 0x000000000000791b */ /* 0x003fe20003800000 */
.L_x_1818:
[----:B------:R-:W-:Y:S01]  /*299a0*/  IMAD.MOV.U32 R13, RZ, RZ, R84 ;  /* 0x000000ffff0d7224 */ /* 0x000fe200078e0054 */
[----:B------:R-:W-:Y:S01]  /*299b0*/  MOV R12, R3 ;  /* 0x00000003000c7202 */ /* 0x000fe20000000f00 */
[----:B------:R-:W-:-:S07]  /*299c0*/  IMAD.MOV.U32 R55, RZ, RZ, R14 ;  /* 0x000000ffff377224 */ /* 0x000fce00078e000e */
[----:B------:R-:W-:Y:S05]  /*299d0*/  WARPSYNC.COLLECTIVE R15, `(.L_x_1819) ;  /* 0x000000000f087348 */ /* 0x000fea0003c00000 */
[----:B------:R0:W1:Y:S02]  /*299e0*/  SHFL.IDX P6, R14, R13, R12, R11 ;  /* 0x0000000c0d0e7389 */ /* 0x00006400000c000b */
[----:B01----:R-:W-:Y:S01]  /*299f0*/  ENDCOLLECTIVE ;  /* 0x000000000000791b */ /* 0x003fe20003800000 */
.L_x_1819:
[----:B------:R-:W-:Y:S02]  /*29a00*/  IMAD.MOV.U32 R13, RZ, RZ, R57 ;  /* 0x000000ffff0d7224 */ /* 0x000fe400078e0039 */
[----:B------:R-:W-:Y:S02]  /*29a10*/  IMAD.MOV.U32 R12, RZ, RZ, R20 ;  /* 0x000000ffff0c7224 */ /* 0x000fe400078e0014 */
[----:B------:R-:W-:-:S07]  /*29a20*/  IMAD.MOV.U32 R84, RZ, RZ, R14 ;  /* 0x000000ffff547224 */ /* 0x000fce00078e000e */
[----:B------:R-:W-:Y:S05]  /*29a30*/  WARPSYNC.COLLECTIVE R15, `(.L_x_1820) ;  /* 0x000000000f087348 */ /* 0x000fea0003c00000 */
[----:B------:R0:W1:Y:S02]  /*29a40*/  SHFL.IDX P6, R14, R13, R12, R11 ;  /* 0x0000000c0d0e7389 */ /* 0x00006400000c000b */
[----:B01----:R-:W-:Y:S01]  /*29a50*/  ENDCOLLECTIVE ;  /* 0x000000000000791b */ /* 0x003fe20003800000 */
.L_x_1820:
[----:B------:R-:W-:Y:S02]  /*29a60*/  IMAD.MOV.U32 R13, RZ, RZ, R86 ;  /* 0x000000ffff0d7224 */ /* 0x000fe400078e0056 */
[----:B------:R-:W-:Y:S02]  /*29a70*/  IMAD.MOV.U32 R12, RZ, RZ, R3 ;  /* 0x000000ffff0c7224 */ /* 0x000fe400078e0003 */
[----:B------:R-:W-:-:S07]  /*29a80*/  IMAD.MOV.U32 R57, RZ, RZ, R14 ;  /* 0x000000ffff397224 */ /* 0x000fce00078e000e */
[----:B------:R-:W-:Y:S05]  /*29a90*/  WARPSYNC.COLLECTIVE R15, `(.L_x_1821) ;  /* 0x000000000f087348 */ /* 0x000fea0003c00000 */
[----:B------:R0:W1:Y:S02]  /*29aa0*/  SHFL.IDX P6, R14, R13, R12, R11 ;  /* 0x0000000c0d0e7389 */ /* 0x00006400000c000b */
[----:B01----:R-:W-:Y:S01]  /*29ab0*/  ENDCOLLECTIVE ;  /* 0x000000000000791b */ /* 0x003fe20003800000 */
.L_x_1821:
[----:B------:R-:W-:Y:S01]  /*29ac0*/  IMAD.MOV.U32 R13, RZ, RZ, R59 ;  /* 0x000000ffff0d7224 */ /* 0x000fe200078e003b */
[----:B------:R-:W-:Y:S01]  /*29ad0*/  MOV R12, R20 ;  /* 0x00000014000c7202 */ /* 0x000fe20000000f00 */
[----:B------:R-:W-:-:S07]  /*29ae0*/  IMAD.MOV.U32 R86, RZ, RZ, R14 ;  /* 0x000000ffff567224 */ /* 0x000fce00078e000e */
[----:B------:R-:W-:Y:S05]  /*29af0*/  WARPSYNC.COLLECTIVE R15, `(.L_x_1822) ;  /* 0x000000000f087348 */ /* 0x000fea0003c00000 */
[----:B------:R0:W1:Y:S02]  /*29b00*/  SHFL.IDX P6, R14, R13, R12, R11 ;  /* 0x0000000c0d0e7389 */ /* 0x00006400000c000b */
[----:B01----:R-:W-:Y:S01]  /*29b10*/  ENDCOLLECTIVE ;  /* 0x000000000000791b */ /* 0x003fe20003800000 */
.L_x_1822:
[----:B------:R-:W-:Y:S02]  /*29b20*/  IMAD.MOV.U32 R13, RZ, RZ, R88 ;  /* 0x000000ffff0d7224 */ /* 0x000fe400078e0058 */
[----:B------:R-:W-:Y:S02]  /*29b30*/  IMAD.MOV.U32 R12, RZ, RZ, R3 ;  /* 0x000000ffff0c7224 */ /* 0x000fe400078e0003 */
[----:B------:R-:W-:-:S07]  /*29b40*/  IMAD.MOV.U32 R59, RZ, RZ, R14 ;  /* 0x000000ffff3b7224 */ /* 0x000fce00078e000e */
[----:B------:R-:W-:Y:S05]  /*29b50*/  WARPSYNC.COLLECTIVE R15, `(.L_x_1823) ;  /* 0x000000000f087348 */ /* 0x000fea0003c00000 */
[----:B------:R0:W1:Y:S02]  /*29b60*/  SHFL.IDX P6, R14, R13, R12, R11 ;  /* 0x0000000c0d0e7389 */ /* 0x00006400000c000b */
[----:B01----:R-:W-:Y:S01]  /*29b70*/  ENDCOLLECTIVE ;  /* 0x000000000000791b */ /* 0x003fe20003800000 */
.L_x_1823:
        /* <DEDUP_REMOVED lines=8> */
.L_x_1824:
[----:B------:R-:W-:Y:S01]  /*29c00*/  IMAD.MOV.U32 R13, RZ, RZ, R90 ;  /* 0x000000ffff0d7224 */ /* 0x000fe200078e005a */
[----:B------:R-:W-:Y:S01]  /*29c10*/  MOV R12, R3 ;  /* 0x00000003000c7202 */ /* 0x000fe20000000f00 */
[----:B------:R-:W-:-:S07]  /*29c20*/  IMAD.MOV.U32 R61, RZ, RZ, R14 ;  /* 0x000000ffff3d7224 */ /* 0x000fce00078e000e */
[----:B------:R-:W-:Y:S05]  /*29c30*/  WARPSYNC.COLLECTIVE R15, `(.L_x_1825) ;  /* 0x000000000f087348 */ /* 0x000fea0003c00000 */
[----:B------:R0:W1:Y:S02]  /*29c40*/  SHFL.IDX P6, R14, R13, R12, R11 ;  /* 0x0000000c0d0e7389 */ /* 0x00006400000c000b */
[----:B01----:R-:W-:Y:S01]  /*29c50*/  ENDCOLLECTIVE ;  /* 0x000000000000791b */ /* 0x003fe20003800000 */
.L_x_1825:
        /* <DEDUP_REMOVED lines=8> */
.L_x_1826:
[----:B------:R-:W-:Y:S02]  /*29ce0*/  IMAD.MOV.U32 R13, RZ, RZ, R100 ;  /* 0x000000ffff0d7224 */ /* 0x000fe400078e0064 */
[----:B------:R-:W-:Y:S02]  /*29cf0*/  IMAD.MOV.U32 R12, RZ, RZ, R3 ;  /* 0x000000ffff0c7224 */ /* 0x000fe400078e0003 */
[----:B------:R-:W-:-:S07]  /*29d00*/  IMAD.MOV.U32 R63, RZ, RZ, R14 ;  /* 0x000000ffff3f7224 */ /* 0x000fce00078e000e */
[----:B------:R-:W-:Y:S05]  /*29d10*/  WARPSYNC.COLLECTIVE R15, `(.L_x_1827) ;  /* 0x000000000f087348 */ /* 0x000fea0003c00000 */
[----:B------:R0:W1:Y:S02]  /*29d20*/  SHFL.IDX P6, R14, R13, R12, R11 ;  /* 0x0000000c0d0e7389 */ /* 0x00006400000c000b */
[----:B01----:R-:W-:Y:S01]  /*29d30*/  ENDCOLLECTIVE ;  /* 0x000000000000791b */ /* 0x003fe20003800000 */
.L_x_1827:
        /* <DEDUP_REMOVED lines=8> */
.L_x_1828:
[----:B------:R-:W-:Y:S02]  /*29dc0*/  IMAD.MOV.U32 R13, RZ, RZ, R102 ;  /* 0x000000ffff0d7224 */ /* 0x000fe400078e0066 */
[----:B------:R-:W-:Y:S02]  /*29dd0*/  IMAD.MOV.U32 R12, RZ, RZ, R3 ;  /* 0x000000ffff0c7224 */ /* 0x000fe400078e0003 */
[----:B------:R-:W-:-:S07]  /*29de0*/  IMAD.MOV.U32 R65, RZ, RZ, R14 ;  /* 0x000000ffff417224 */ /* 0x000fce00078e000e */
[----:B------:R-:W-:Y:S05]  /*29df0*/  WARPSYNC.COLLECTIVE R15, `(.L_x_1829) ;  /* 0x000000000f087348 */ /* 0x000fea0003c00000 */
[----:B------:R0:W1:Y:S02]  /*29e00*/  SHFL.IDX P6, R14, R13, R12, R11 ;  /* 0x0000000c0d0e7389 */ /* 0x00006400000c000b */
[----:B01----:R-:W-:Y:S01]  /*29e10*/  ENDCOLLECTIVE ;  /* 0x000000000000791b */ /* 0x003fe20003800000 */
.L_x_1829:
        /* <DEDUP_REMOVED lines=8> */
.L_x_1830:
[----:B------:R-:W-:Y:S01]  /*29ea0*/  IMAD.MOV.U32 R13, RZ, RZ, R104 ;  /* 0x000000ffff0d7224 */ /* 0x000fe200078e0068 */
[----:B------:R-:W-:Y:S01]  /*29eb0*/  MOV R12, R3 ;  /* 0x00000003000c7202 */ /* 0x000fe20000000f00 */
[----:B------:R-:W-:-:S07]  /*29ec0*/  IMAD.MOV.U32 R69, RZ, RZ, R14 ;  /* 0x000000ffff457224 */ /* 0x000fce00078e000e */
[----:B------:R-:W-:Y:S05]  /*29ed0*/  WARPSYNC.COLLECTIVE R15, `(.L_x_1831) ;  /* 0x000000000f087348 */ /* 0x000fea0003c00000 */
[----:B------:R0:W1:Y:S02]  /*29ee0*/  SHFL.IDX P6, R14, R13, R12, R11 ;  /* 0x0000000c0d0e7389 */ /* 0x00006400000c000b */
[----:B01----:R-:W-:Y:S01]  /*29ef0*/  ENDCOLLECTIVE ;  /* 0x000000000000791b */ /* 0x003fe20003800000 */
.L_x_1831:
        /* <DEDUP_REMOVED lines=8> */
.L_x_1832:
[----:B------:R-:W-:Y:S02]  /*29f80*/  IMAD.MOV.U32 R13, RZ, RZ, R106 ;  /* 0x000000ffff0d7224 */ /* 0x000fe400078e006a */
[----:B------:R-:W-:Y:S02]  /*29f90*/  IMAD.MOV.U32 R12, RZ, RZ, R3 ;  /* 0x000000ffff0c7224 */ /* 0x000fe400078e0003 */
[----:B------:R-:W-:-:S07]  /*29fa0*/  IMAD.MOV.U32 R101, RZ, RZ, R14 ;  /* 0x000000ffff657224 */ /* 0x000fce00078e000e */
[----:B------:R-:W-:Y:S05]  /*29fb0*/  WARPSYNC.COLLECTIVE R15, `(.L_x_1833) ;  /* 0x000000000f087348 */ /* 0x000fea0003c00000 */
[----:B------:R0:W1:Y:S02]  /*29fc0*/  SHFL.IDX P6, R14, R13, R12, R11 ;  /* 0x0000000c0d0e7389 */ /* 0x00006400000c000b */
[----:B01----:R-:W-:Y:S01]  /*29fd0*/  ENDCOLLECTIVE ;  /* 0x000000000000791b */ /* 0x003fe20003800000 */
.L_x_1833:
[----:B------:R-:W-:Y:S01]  /*29fe0*/  SEL R49, R104, R101, P0 ;  /* 0x0000006568317207 */ /* 0x000fe20000000000 */
[----:B------:R-:W-:Y:S01]  /*29ff0*/  IMAD.MOV.U32 R13, RZ, RZ, R103 ;  /* 0x000000ffff0d7224 */ /* 0x000fe200078e0067 */
[----:B------:R-:W-:Y:S01]  /*2a000*/  MOV R12, R20 ;  /* 0x00000014000c7202 */ /* 0x000fe20000000f00 */
[----:B------:R-:W-:-:S07]  /*2a010*/  IMAD.MOV.U32 R106, RZ, RZ, R14 ;  /* 0x000000ffff6a7224 */ /* 0x000fce00078e000e */
[----:B------:R-:W-:Y:S05]  /*2a020*/  WARPSYNC.COLLECTIVE R15, `(.L_x_1834) ;  /* 0x000000000f087348 */ /* 0x000fea0003c00000 */
[----:B------:R0:W1:Y:S02]  /*2a030*/  SHFL.IDX P6, R14, R13, R12, R11 ;  /* 0x0000000c0d0e7389 */ /* 0x00006400000c000b */
[----:B01----:R-:W-:Y:S01]  /*2a040*/  ENDCOLLECTIVE ;  /* 0x000000000000791b */ /* 0x003fe20003800000 */
.L_x_1834:
[----:B------:R-:W-:Y:S02]  /*2a050*/  IMAD.MOV.U32 R13, RZ, RZ, R108 ;  /* 0x000000ffff0d7224 */ /* 0x000fe400078e006c */
[----:B------:R-:W-:Y:S02]  /*2a060*/  IMAD.MOV.U32 R12, RZ, RZ, R3 ;  /* 0x000000ffff0c7224 */ /* 0x000fe400078e0003 */
[----:B------:R-:W-:-:S07]  /*2a070*/  IMAD.MOV.U32 R103, RZ, RZ, R14 ;  /* 0x000000ffff677224 */ /* 0x000fce00078e000e */
[----:B------:R-:W-:Y:S05]  /*2a080*/  WARPSYNC.COLLECTIVE R15, `(.L_x_1835) ;  /* 0x000000000f087348 */ /* 0x000fea0003c00000 */
[----:B------:R0:W1:Y:S02]  /*2a090*/  SHFL.IDX P6, R14, R13, R12, R11 ;  /* 0x0000000c0d0e7389 */ /* 0x00006400000c000b */
[----:B01----:R-:W-:Y:S01]  /*2a0a0*/  ENDCOLLECTIVE ;  /* 0x000000000000791b */ /* 0x003fe20003800000 */
.L_x_1835:
[----:B------:R-:W-:Y:S02]  /*2a0b0*/  IMAD.MOV.U32 R13, RZ, RZ, R105 ;  /* 0x000000ffff0d7224 */ /* 0x000fe400078e0069 */
[----:B------:R-:W-:Y:S02]  /*2a0c0*/  IMAD.MOV.U32 R12, RZ, RZ, R20 ;  /* 0x000000ffff0c7224 */ /* 0x000fe400078e0014 */
[----:B------:R-:W-:-:S07]  /*2a0d0*/  IMAD.MOV.U32 R108, RZ, RZ, R14 ;  /* 0x000000ffff6c7224 */ /* 0x000fce00078e000e */
[----:B------:R-:W-:Y:S05]  /*2a0e0*/  WARPSYNC.COLLECTIVE R15, `(.L_x_1836) ;  /* 0x000000000f087348 */ /* 0x000fea0003c00000 */
[----:B------:R0:W1:Y:S02]  /*2a0f0*/  SHFL.IDX P6, R14, R13, R12, R11 ;  /* 0x0000000c0d0e7389 */ /* 0x00006400000c000b */
[----:B01----:R-:W-:Y:S01]  /*2a100*/  ENDCOLLECTIVE ;  /* 0x000000000000791b */ /* 0x003fe20003800000 */
.L_x_1836:
[----:B------:R-:W-:Y:S01]  /*2a110*/  IMAD.MOV.U32 R13, RZ, RZ, R110 ;  /* 0x000000ffff0d7224 */ /* 0x000fe200078e006e */
[----:B------:R-:W-:Y:S01]  /*2a120*/  MOV R12, R3 ;  /* 0x00000003000c7202 */ /* 0x000fe20000000f00 */
[----:B------:R-:W-:-:S07]  /*2a130*/  IMAD.MOV.U32 R105, RZ, RZ, R14 ;  /* 0x000000ffff697224 */ /* 0x000fce00078e000e */
[----:B------:R-:W-:Y:S05]  /*2a140*/  WARPSYNC.COLLECTIVE R15, `(.L_x_1837) ;  /* 0x000000000f087348 */ /* 0x000fea0003c00000 */
[----:B------:R0:W1:Y:S02]  /*2a150*/  SHFL.IDX P6, R14, R13, R12, R11 ;  /* 0x0000000c0d0e7389 */ /* 0x00006400000c000b */
[----:B01----:R-:W-:Y:S01]  /*2a160*/  ENDCOLLECTIVE ;  /* 0x000000000000791b */ /* 0x003fe20003800000 */
.L_x_1837:
[----:B------:R-:W-:Y:S01]  /*2a170*/  SEL R59, R105, R108, P0 ;  /* 0x0000006c693b7207 */ /* 0x000fe20000000000 */
[----:B------:R-:W-:Y:S02]  /*2a180*/  IMAD.MOV.U32 R13, RZ, RZ, R107 ;  /* 0x000000ffff0d7224 */ /* 0x000fe400078e006b */
[----:B------:R-:W-:Y:S02]  /*2a190*/  IMAD.MOV.U32 R12, RZ, RZ, R20 ;  /* 0x000000ffff0c7224 */ /* 0x000fe400078e0014 */
[----:B------:R-:W-:-:S07]  /*2a1a0*/  IMAD.MOV.U32 R110, RZ, RZ, R14 ;  /* 0x000000ffff6e7224 */ /* 0x000fce00078e000e */
[----:B------:R-:W-:Y:S05]  /*2a1b0*/  WARPSYNC.COLLECTIVE R15, `(.L_x_1838) ;  /* 0x000000000f087348 */ /* 0x000fea0003c00000 */
[----:B------:R0:W1:Y:S02]  /*2a1c0*/  SHFL.IDX P6, R14, R13, R12, R11 ;  /* 0x0000000c0d0e7389 */ /* 0x00006400000c000b */
[----:B01----:R-:W-:Y:S01]  /*2a1d0*/  ENDCOLLECTIVE ;  /* 0x000000000000791b */ /* 0x003fe20003800000 */
.L_x_1838:
[----:B------:R-:W-:Y:S02]  /*2a1e0*/  IMAD.MOV.U32 R13, RZ, RZ, R112 ;  /* 0x000000ffff0d7224 */ /* 0x000fe400078e0070 */
[----:B------:R-:W-:Y:S02]  /*2a1f0*/  IMAD.MOV.U32 R12, RZ, RZ, R3 ;  /* 0x000000ffff0c7224 */ /* 0x000fe400078e0003 */
[----:B------:R-:W-:-:S07]  /*2a200*/  IMAD.MOV.U32 R107, RZ, RZ, R14 ;  /* 0x000000ffff6b7224 */ /* 0x000fce00078e000e */
[----:B------:R-:W-:Y:S05]  /*2a210*/  WARPSYNC.COLLECTIVE R15, `(.L_x_1839) ;  /* 0x000000000f087348 */ /* 0x000fea0003c00000 */
[----:B------:R0:W1:Y:S02]  /*2a220*/  SHFL.IDX P6, R14, R13, R12, R11 ;  /* 0x0000000c0d0e7389 */ /* 0x00006400000c000b */
[----:B01----:R-:W-:Y:S01]  /*2a230*/  ENDCOLLECTIVE ;  /* 0x000000000000791b */ /* 0x003fe20003800000 */
.L_x_1839:
        /* <DEDUP_REMOVED lines=8> */
.L_x_1840:
[----:B------:R-:W-:Y:S02]  /*2a2c0*/  IMAD.MOV.U32 R13, RZ, RZ, R114 ;  /* 0x000000ffff0d7224 */ /* 0x000fe400078e0072 */
[----:B------:R-:W-:Y:S02]  /*2a2d0*/  IMAD.MOV.U32 R12, RZ, RZ, R3 ;  /* 0x000000ffff0c7224 */ /* 0x000fe400078e0003 */
[----:B------:R-:W-:-:S07]  /*2a2e0*/  IMAD.MOV.U32 R112, RZ, RZ, R14 ;  /* 0x000000ffff707224 */ /* 0x000fce00078e000e */
[----:B------:R-:W-:Y:S05]  /*2a2f0*/  WARPSYNC.COLLECTIVE R15, `(.L_x_1841) ;  /* 0x000000000f087348 */ /* 0x000fea0003c00000 */
[----:B------:R0:W1:Y:S02]  /*2a300*/  SHFL.IDX P6, R14, R13, R12, R11 ;  /* 0x0000000c0d0e7389 */ /* 0x00006400000c000b */
[----:B01----:R-:W-:Y:S01]  /*2a310*/  ENDCOLLECTIVE ;  /* 0x000000000000791b */ /* 0x003fe20003800000 */
.L_x_1841:
        /* <DEDUP_REMOVED lines=8> */
.L_x_1842:
        /* <DEDUP_REMOVED lines=11> */
.L_x_1843:
[----:B------:R-:W-:Y:S02]  /*2a450*/  SEL R69, R71, R114, P0 ;  /* 0x0000007247457207 */ /* 0x000fe40000000000 */
[----:B------:R-:W-:Y:S01]  /*2a460*/  SEL R71, R114, R71, P0 ;  /* 0x0000004772477207 */ /* 0x000fe20000000000 */
[----:B------:R-:W-:Y:S01]  /*2a470*/  IMAD.MOV.U32 R13, RZ, RZ, R5 ;  /* 0x000000ffff0d7224 */ /* 0x000fe200078e0005 */
[----:B------:R-:W-:Y:S01]  /*2a480*/  SEL R5, R78, R51, P0 ;  /* 0x000000334e057207 */ /* 0x000fe20000000000 */
[----:B------:R-:W-:Y:S01]  /*2a490*/  IMAD.MOV.U32 R12, RZ, RZ, R20 ;  /* 0x000000ffff0c7224 */ /* 0x000fe200078e0014 */
[----:B------:R-:W-:Y:S01]  /*2a4a0*/  SEL R51, R101, R104, P0 ;  /* 0x0000006865337207 */ /* 0x000fe20000000000 */
[----:B------:R-:W-:Y:S02]  /*2a4b0*/  IMAD.MOV.U32 R20, RZ, RZ, RZ ;  /* 0x000000ffff147224 */ /* 0x000fe400078e00ff */
[----:B------:R-:W-:-:S07]  /*2a4c0*/  IMAD.MOV.U32 R75, RZ, RZ, R14 ;  /* 0x000000ffff4b7224 */ /* 0x000fce00078e000e */
[----:B------:R-:W-:Y:S05]  /*2a4d0*/  WARPSYNC.COLLECTIVE R15, `(.L_x_1844) ;  /* 0x000000000f087348 */ /* 0x000fea0003c00000 */
[----:B------:R0:W1:Y:S02]  /*2a4e0*/  SHFL.IDX P6, R14, R13, R12, R11 ;  /* 0x0000000c0d0e7389 */ /* 0x00006400000c000b */
[----:B01----:R-:W-:Y:S01]  /*2a4f0*/  ENDCOLLECTIVE ;  /* 0x000000000000791b */ /* 0x003fe20003800000 */
.L_x_1844:
        /* <DEDUP_REMOVED lines=13> */
[----:B------:R-:W-:Y:S01]  /*2a5d0*/  SEL R57, R108, R105, P0 ;  /* 0x000000696c397207 */ /* 0x000fe20000000000 */
[----:B------:R-:W-:Y:S06]  /*2a5e0*/  BRA `(.L_x_1845) ;  /* 0xffffff3000347947 */ /* 0x000fec000383ffff */
.L_x_1567:
[----:B------:R-:W-:Y:S01]  /*2a5f0*/  IMAD.MOV.U32 R13, RZ, RZ, R2 ;  /* 0x000000ffff0d7224 */ /* 0x000fe200078e0002 */
[----:B------:R-:W-:Y:S01]  /*2a600*/  MOV R15, 0xffffffff ;  /* 0xffffffff000f7802 */ /* 0x000fe20000000f00 */
[----:B------:R-:W-:Y:S02]  /*2a610*/  IMAD.MOV.U32 R12, RZ, RZ, RZ ;  /* 0x000000ffff0c7224 */ /* 0x000fe400078e00ff */
[----:B------:R-:W-:-:S07]  /*2a620*/  IMAD.MOV.U32 R11, RZ, RZ, 0x181f ;  /* 0x0000181fff0b7424 */ /* 0x000fce00078e00ff */
[----:B-1----:R-:W-:Y:S05]  /*2a630*/  WARPSYNC.COLLECTIVE R15, `(.L_x_1846) ;  /* 0x000000000f087348 */ /* 0x002fea0003c00000 */
[----:B------:R0:W2:Y:S02]  /*2a640*/  SHFL.IDX P6, R14, R13, R12, R11 ;  /* 0x0000000c0d0e7389 */ /* 0x0000a400000c000b */
[----:B012---:R-:W-:Y:S01]  /*2a650*/  ENDCOLLECTIVE ;  /* 0x000000000000791b */ /* 0x007fe20003800000 */
.L_x_1846:
[----:B------:R-:W-:Y:S02]  /*2a660*/  IMAD.MOV.U32 R13, RZ, RZ, R0 ;  /* 0x000000ffff0d7224 */ /* 0x000fe400078e0000 */
[----:B------:R-:W-:-:S07]  /*2a670*/  IMAD.MOV.U32 R3, RZ, RZ, R14 ;  /* 0x000000ffff037224 */ /* 0x000fce00078e000e */
[----:B------:R-:W-:Y:S05]  /*2a680*/  WARPSYNC.COLLECTIVE R15, `(.L_x_1847) ;  /* 0x000000000f087348 */ /* 0x000fea0003c00000 */
[----:B------:R0:W1:Y:S02]  /*2a690*/  SHFL.IDX P6, R14, R13, R12, R11 ;  /* 0x0000000c0d0e7389 */ /* 0x00006400000c000b */
[----:B01----:R-:W-:Y:S01]  /*2a6a0*/  ENDCOLLECTIVE ;  /* 0x000000000000791b */ /* 0x003fe20003800000 */
.L_x_1847:
[----:B------:R-:W-:Y:S05]  /*2a6b0*/  BRA `(.L_x_1848) ;  /* 0xffffff4800f07947 */ /* 0x000fea000383ffff */
.L_x_1570:
[----:B------:R-:W-:Y:S01]  /*2a6c0*/  BSSY B1, `(.L_x_1849) ;  /* 0x0000008000017945 */ /* 0x000fe20003800000 */
[----:B------:R-:W-:Y:S02]  /*2a6d0*/  IMAD.MOV.U32 R13, RZ, RZ, R2 ;  /* 0x000000ffff0d7224 */ /* 0x000fe400078e0002 */
[----:B------:R-:W-:Y:S02]  /*2a6e0*/  IMAD.MOV.U32 R12, RZ, RZ, 0x1 ;  /* 0x00000001ff0c7424 */ /* 0x000fe400078e00ff */
[----:B------:R-:W-:Y:S02]  /*2a6f0*/  IMAD.MOV.U32 R11, RZ, RZ, 0x181f ;  /* 0x0000181fff0b7424 */ /* 0x000fe400078e00ff */
[----:B----4-:R-:W-:-:S07]  /*2a700*/  IMAD.MOV.U32 R15, RZ, RZ, -0x1 ;  /* 0xffffffffff0f7424 */ /* 0x010fce00078e00ff */
[----:B0123--:R-:W-:Y:S05]  /*2a710*/  WARPSYNC.COLLECTIVE R15, `(.L_x_1850) ;  /* 0x000000000f087348 */ /* 0x00ffea0003c00000 */
[----:B---3--:R3:W4:Y:S02]  /*2a720*/  SHFL.IDX P6, R14, R13, R12, R11 ;  /* 0x0000000c0d0e7389 */ /* 0x00872400000c000b */
[----:B01234-:R-:W-:Y:S01]  /*2a730*/  ENDCOLLECTIVE ;  /* 0x000000000000791b */ /* 0x01ffe20003800000 */
.L_x_1850:
[----:B------:R-:W-:Y:S05]  /*2a740*/  BSYNC B1 ;  /* 0x0000000000017941 */ /* 0x000fea0003800000 */
.L_x_1849:
[----:B------:R-:W-:Y:S01]  /*2a750*/  IMAD.MOV.U32 R13, RZ, RZ, R0 ;  /* 0x000000ffff0d7224 */ /* 0x000fe200078e0000 */
[----:B------:R-:W-:Y:S01]  /*2a760*/  MOV R12, 0x1 ;  /* 0x00000001000c7802 */ /* 0x000fe20000000f00 */
[----:B------:R-:W-:Y:S02]  /*2a770*/  IMAD.MOV.U32 R11, RZ, RZ, 0x181f ;  /* 0x0000181fff0b7424 */ /* 0x000fe400078e00ff */
[----:B------:R-:W-:Y:S02]  /*2a780*/  IMAD.MOV.U32 R15, RZ, RZ, -0x1 ;  /* 0xffffffffff0f7424 */ /* 0x000fe400078e00ff */
[----:B------:R-:W-:-:S07]  /*2a790*/  IMAD.MOV.U32 R3, RZ, RZ, R14 ;  /* 0x000000ffff037224 */ /* 0x000fce00078e000e */
[----:B------:R-:W-:Y:S05]  /*2a7a0*/  WARPSYNC.COLLECTIVE R15, `(.L_x_1851) ;  /* 0x000000000f087348 */ /* 0x000fea0003c00000 */
[----:B------:R0:W1:Y:S02]  /*2a7b0*/  SHFL.IDX P6, R14, R13, R12, R11 ;  /* 0x0000000c0d0e7389 */ /* 0x00006400000c000b */
[----:B01----:R-:W-:Y:S01]  /*2a7c0*/  ENDCOLLECTIVE ;  /* 0x000000000000791b */ /* 0x003fe20003800000 */
.L_x_1851:
[----:B------:R-:W-:Y:S05]  /*2a7d0*/  BRA `(.L_x_1852) ;  /* 0xffffff4c00107947 */ /* 0x000fea000383ffff */
.L_x_1573:
        /* <DEDUP_REMOVED lines=8> */
.L_x_1854:
[----:B------:R-:W-:Y:S05]  /*2a860*/  BSYNC B1 ;  /* 0x0000000000017941 */ /* 0x000fea0003800000 */
.L_x_1853:
        /* <DEDUP_REMOVED lines=8> */
.L_x_1855:
[----:B------:R-:W-:Y:S05]  /*2a8f0*/  BRA `(.L_x_1856) ;  /* 0xffffff4c00307947 */ /* 0x000fea000383ffff */
.L_x_1576:
[----:B------:R-:W-:Y:S01]  /*2a900*/  BSSY B1, `(.L_x_1857) ;  /* 0x0000008000017945 */ /* 0x000fe20003800000 */
[----:B------:R-:W-:Y:S02]  /*2a910*/  IMAD.MOV.U32 R13, RZ, RZ, R2 ;  /* 0x000000ffff0d7224 */ /* 0x000fe400078e0002 */
[----:B------:R-:W-:Y:S02]  /*2a920*/  IMAD.MOV.U32 R12, RZ, RZ, 0x3 ;  /* 0x00000003ff0c7424 */ /* 0x000fe400078e00ff */
[----:B------:R-:W-:Y:S02]  /*2a930*/  IMAD.MOV.U32 R11, RZ, RZ, 0x181f ;  /* 0x0000181fff0b7424 */ /* 0x000fe400078e00ff */
[----:B0-----:R-:W-:-:S07]  /*2a940*/  IMAD.MOV.U32 R15, RZ, RZ, -0x1 ;  /* 0xffffffffff0f7424 */ /* 0x001fce00078e00ff */
[----:B-1234-:R-:W-:Y:S05]  /*2a950*/  WARPSYNC.COLLECTIVE R15, `(.L_x_1858) ;  /* 0x000000000f087348 */ /* 0x01efea0003c00000 */
[----:B----4-:R0:W4:Y:S02]  /*2a960*/  SHFL.IDX P6, R14, R13, R12, R11 ;  /* 0x0000000c0d0e7389 */ /* 0x01012400000c000b */
[----:B01234-:R-:W-:Y:S01]  /*2a970*/  ENDCOLLECTIVE ;  /* 0x000000000000791b */ /* 0x01ffe20003800000 */
.L_x_1858:
[----:B------:R-:W-:Y:S05]  /*2a980*/  BSYNC B1 ;  /* 0x0000000000017941 */ /* 0x000fea0003800000 */
.L_x_1857:
        /* <DEDUP_REMOVED lines=8> */
.L_x_1859:
[----:B------:R-:W-:Y:S05]  /*2aa10*/  BRA `(.L_x_1860) ;  /* 0xffffff4c00507947 */ /* 0x000fea000383ffff */
.L_x_1601:
[----:B------:R-:W1:Y:S01]  /*2aa20*/  S2R R5, SR_TID.X ;  /* 0x0000000000057919 */ /* 0x000e620000002100 */
[----:B------:R-:W-:Y:S01]  /*2aa30*/  BSSY B1, `(.L_x_1861) ;  /* 0x000000a000017945 */ /* 0x000fe20003800000 */
[----:B------:R-:W-:Y:S02]  /*2aa40*/  IMAD.MOV.U32 R12, RZ, RZ, RZ ;  /* 0x000000ffff0c7224 */ /* 0x000fe400078e00ff */
[----:B0-----:R-:W-:Y:S02]  /*2aa50*/  IMAD.MOV.U32 R11, RZ, RZ, 0x1f ;  /* 0x0000001fff0b7424 */ /* 0x001fe400078e00ff */
[----:B------:R-:W-:Y:S01]  /*2aa60*/  IMAD.MOV.U32 R15, RZ, RZ, -0x1 ;  /* 0xffffffffff0f7424 */ /* 0x000fe200078e00ff */
[----:B-1----:R-:W-:-:S04]  /*2aa70*/  SHF.R.U32.HI R5, RZ, 0x5, R5 ;  /* 0x00000005ff057819 */ /* 0x002fc80000011605 */
[----:B------:R-:W-:-:S05]  /*2aa80*/  LOP3.LUT R5, R5, 0x3, RZ, 0xc0, !PT ;  /* 0x0000000305057812 */ /* 0x000fca00078ec0ff */
[----:B------:R-:W-:-:S07]  /*2aa90*/  IMAD.MOV.U32 R13, RZ, RZ, R5 ;  /* 0x000000ffff0d7224 */ /* 0x000fce00078e0005 */
[----:B------:R-:W-:Y:S05]  /*2aaa0*/  WARPSYNC.COLLECTIVE R15, `(.L_x_1862) ;  /* 0x000000000f087348 */ /* 0x000fea0003c00000 */
[----:B------:R0:W1:Y:S02]  /*2aab0*/  SHFL.IDX P6, R14, R13, R12, R11 ;  /* 0x0000000c0d0e7389 */ /* 0x00006400000c000b */
[----:B01----:R-:W-:Y:S01]  /*2aac0*/  ENDCOLLECTIVE ;  /* 0x000000000000791b */ /* 0x003fe20003800000 */
.L_x_1862:
[----:B------:R-:W-:Y:S05]  /*2aad0*/  BSYNC B1 ;  /* 0x0000000000017941 */ /* 0x000fea0003800000 */
.L_x_1861:
[----:B------:R-:W-:Y:S05]  /*2aae0*/  BRA `(.L_x_1863) ;  /* 0xffffff6400f87947 */ /* 0x000fea000383ffff */
.L_x_1603:
[----:B------:R-:W-:Y:S01]  /*2aaf0*/  BSSY B1, `(.L_x_1864) ;  /* 0x0000006000017945 */ /* 0x000fe20003800000 */
[----:B------:R-:W-:-:S07]  /*2ab00*/  IMAD.MOV.U32 R15, RZ, RZ, -0x1 ;  /* 0xffffffffff0f7424 */ /* 0x000fce00078e00ff */
[----:B01----:R-:W-:Y:S05]  /*2ab10*/  WARPSYNC.COLLECTIVE R15, `(.L_x_1865) ;  /* 0x000000000f0c7348 */ /* 0x003fea0003c00000 */
[----:B------:R-:W-:Y:S02]  /*2ab20*/  ELECT P6, UR62, PT ;  /* 0x00000000003e782f */ /* 0x000fe400038c0000 */
[----:B------:R-:W-:Y:S01]  /*2ab30*/  MOV R14, UR62 ;  /* 0x0000003e000e7c02 */ /* 0x000fe20008000f00 */
[----:B01----:R-:W-:Y:S10]  /*2ab40*/  ENDCOLLECTIVE ;  /* 0x000000000000791b */ /* 0x003ff40003800000 */
.L_x_1865:
[----:B------:R-:W-:Y:S05]  /*2ab50*/  BSYNC B1 ;  /* 0x0000000000017941 */ /* 0x000fea0003800000 */
.L_x_1864:
[----:B------:R-:W-:Y:S05]  /*2ab60*/  BRA `(.L_x_1602) ;  /* 0xffffff6400f07947 */ /* 0x000fea000383ffff */
.L_x_1605:
[----:B-1----:R-:W2:Y:S02]  /*2ab70*/  LDL R5, [R1] ;  /* 0x0000000001057983 */ /* 0x002ea40000100800 */
[----:B--2---:R1:W2:Y:S02]  /*2ab80*/  SYNCS.PHASECHK.TRANS64.TRYWAIT P0, [R5+URZ+0x28420], R4 ;  /* 0x02842004050075a7 */ /* 0x0042a4000800017f */
[----:B--2---:R-:W-:Y:S05]  /*2ab90*/  @!P0 NANOSLEEP.SYNCS 0x989680 ;  /* 0x009896800000895d */ /* 0x004fea0003900000 */
[----:B------:R-:W2:Y:S02]  /*2aba0*/  @!P0 SYNCS.PHASECHK.TRANS64 P0, [R5+URZ+0x28420], R4 ;  /* 0x02842004050085a7 */ /* 0x000ea4000800007f */
[----:B--2---:R-:W-:Y:S05]  /*2abb0*/  @!P0 BRA `(.L_x_1605) ;  /* 0xfffffffc00ec8947 */ /* 0x004fea000383ffff */
[----:B------:R-:W-:Y:S05]  /*2abc0*/  BRA `(.L_x_1866) ;  /* 0xffffff6800007947 */ /* 0x000fea000383ffff */
.L_x_1609:
[----:B-1----:R1:W2:Y:S02]  /*2abd0*/  SYNCS.PHASECHK.TRANS64.TRYWAIT P0, [R7+URZ+0x284a0], R10 ;  /* 0x0284a00a070075a7 */ /* 0x0022a4000800017f */
[----:B--2---:R-:W-:Y:S05]  /*2abe0*/  @!P0 NANOSLEEP.SYNCS 0x989680 ;  /* 0x009896800000895d */ /* 0x004fea0003900000 */
[----:B------:R-:W2:Y:S02]  /*2abf0*/  @!P0 SYNCS.PHASECHK.TRANS64 P0, [R7+URZ+0x284a0], R10 ;  /* 0x0284a00a070085a7 */ /* 0x000ea4000800007f */
[----:B--2---:R-:W-:Y:S05]  /*2ac00*/  @!P0 BRA `(.L_x_1609) ;  /* 0xfffffffc00f08947 */ /* 0x004fea000383ffff */
[----:B------:R-:W-:Y:S05]  /*2ac10*/  BRA `(.L_x_1867) ;  /* 0xffffff6800287947 */ /* 0x000fea000383ffff */
.L_x_1615:
[----:B--2---:R2:W3:Y:S02]  /*2ac20*/  SYNCS.PHASECHK.TRANS64.TRYWAIT P0, [R7+URZ+0x284c0], R10 ;  /* 0x0284c00a070075a7 */ /* 0x0044e4000800017f */
[----:B---3--:R-:W-:Y:S05]  /*2ac30*/  @!P0 NANOSLEEP.SYNCS 0x989680 ;  /* 0x009896800000895d */ /* 0x008fea0003900000 */
[----:B------:R-:W3:Y:S02]  /*2ac40*/  @!P0 SYNCS.PHASECHK.TRANS64 P0, [R7+URZ+0x284c0], R10 ;  /* 0x0284c00a070085a7 */ /* 0x000ee4000800007f */
[----:B---3--:R-:W-:Y:S05]  /*2ac50*/  @!P0 BRA `(.L_x_1615) ;  /* 0xfffffffc00f08947 */ /* 0x008fea000383ffff */
[----:B------:R-:W-:Y:S05]  /*2ac60*/  BRA `(.L_x_1868) ;  /* 0xffffff6800ec7947 */ /* 0x000fea000383ffff */
.L_x_1623:
[----:B-1----:R1:W2:Y:S02]  /*2ac70*/  SYNCS.PHASECHK.TRANS64.TRYWAIT P1, [R8+URZ+0x284a0], R7 ;  /* 0x0284a007080075a7 */ /* 0x0022a4000802017f */
[----:B--2---:R-:W-:Y:S05]  /*2ac80*/  @!P1 NANOSLEEP.SYNCS 0x989680 ;  /* 0x009896800000995d */ /* 0x004fea0003900000 */
[----:B------:R-:W2:Y:S02]  /*2ac90*/  @!P1 SYNCS.PHASECHK.TRANS64 P1, [R8+URZ+0x284a0], R7 ;  /* 0x0284a007080095a7 */ /* 0x000ea4000802007f */
[----:B--2---:R-:W-:Y:S05]  /*2aca0*/  @!P1 BRA `(.L_x_1623) ;  /* 0xfffffffc00f09947 */ /* 0x004fea000383ffff */
[----:B------:R-:W-:Y:S05]  /*2acb0*/  BRA `(.L_x_1869) ;  /* 0xffffff7000007947 */ /* 0x000fea000383ffff */
.L_x_1629:
[----:B--2---:R2:W3:Y:S02]  /*2acc0*/  SYNCS.PHASECHK.TRANS64.TRYWAIT P1, [R8+URZ+0x284c0], R7 ;  /* 0x0284c007080075a7 */ /* 0x0044e4000802017f */
[----:B---3--:R-:W-:Y:S05]  /*2acd0*/  @!P1 NANOSLEEP.SYNCS 0x989680 ;  /* 0x009896800000995d */ /* 0x008fea0003900000 */
[----:B------:R-:W3:Y:S02]  /*2ace0*/  @!P1 SYNCS.PHASECHK.TRANS64 P1, [R8+URZ+0x284c0], R7 ;  /* 0x0284c007080095a7 */ /* 0x000ee4000802007f */
[----:B---3--:R-:W-:Y:S05]  /*2acf0*/  @!P1 BRA `(.L_x_1629) ;  /* 0xfffffffc00f09947 */ /* 0x008fea000383ffff */
[----:B------:R-:W-:Y:S05]  /*2ad00*/  BRA `(.L_x_1870) ;  /* 0xffffff7000c07947 */ /* 0x000fea000383ffff */
.L_x_1653:
[----:B------:R-:W1:Y:S01]  /*2ad10*/  S2R R0, SR_TID.X ;  /* 0x0000000000007919 */ /* 0x000e620000002100 */
[----:B------:R-:W-:Y:S01]  /*2ad20*/  BSSY B0, `(.L_x_1871) ;  /* 0x000000a000007945 */ /* 0x000fe20003800000 */
[----:B------:R-:W-:Y:S01]  /*2ad30*/  MOV R12, RZ ;  /* 0x000000ff000c7202 */ /* 0x000fe20000000f00 */
[----:B0-----:R-:W-:Y:S02]  /*2ad40*/  IMAD.MOV.U32 R11, RZ, RZ, 0x1f ;  /* 0x0000001fff0b7424 */ /* 0x001fe400078e00ff */
[----:B------:R-:W-:Y:S01]  /*2ad50*/  IMAD.MOV.U32 R15, RZ, RZ, -0x1 ;  /* 0xffffffffff0f7424 */ /* 0x000fe200078e00ff */
[----:B-1----:R-:W-:-:S04]  /*2ad60*/  SHF.R.U32.HI R0, RZ, 0x5, R0 ;  /* 0x00000005ff007819 */ /* 0x002fc80000011600 */
[----:B------:R-:W-:-:S05]  /*2ad70*/  LOP3.LUT R0, R0, 0x3, RZ, 0xc0, !PT ;  /* 0x0000000300007812 */ /* 0x000fca00078ec0ff */
[----:B------:R-:W-:-:S07]  /*2ad80*/  IMAD.MOV.U32 R13, RZ, RZ, R0 ;  /* 0x000000ffff0d7224 */ /* 0x000fce00078e0000 */
[----:B--2---:R-:W-:Y:S05]  /*2ad90*/  WARPSYNC.COLLECTIVE R15, `(.L_x_1872) ;  /* 0x000000000f087348 */ /* 0x004fea0003c00000 */
[----:B------:R0:W1:Y:S02]  /*2ada0*/  SHFL.IDX P6, R14, R13, R12, R11 ;  /* 0x0000000c0d0e7389 */ /* 0x00006400000c000b */
[----:B012---:R-:W-:Y:S01]  /*2adb0*/  ENDCOLLECTIVE ;  /* 0x000000000000791b */ /* 0x007fe20003800000 */
.L_x_1872:
[----:B------:R-:W-:Y:S05]  /*2adc0*/  BSYNC B0 ;  /* 0x0000000000007941 */ /* 0x000fea0003800000 */
.L_x_1871:
[----:B------:R-:W-:Y:S05]  /*2add0*/  BRA `(.L_x_1873) ;  /* 0xffffff8000a47947 */ /* 0x000fea000383ffff */
.L_x_1655:
[----:B------:R-:W-:Y:S01]  /*2ade0*/  BSSY B0, `(.L_x_1874) ;  /* 0x0000006000007945 */ /* 0x000fe20003800000 */
[----:B------:R-:W-:-:S07]  /*2adf0*/  IMAD.MOV.U32 R15, RZ, RZ, -0x1 ;  /* 0xffffffffff0f7424 */ /* 0x000fce00078e00ff */
[----:B012---:R-:W-:Y:S05]  /*2ae00*/  WARPSYNC.COLLECTIVE R15, `(.L_x_1875) ;  /* 0x000000000f0c7348 */ /* 0x007fea0003c00000 */
[----:B------:R-:W-:Y:S02]  /*2ae10*/  ELECT P6, UR62, PT ;  /* 0x00000000003e782f */ /* 0x000fe400038c0000 */
[----:B------:R-:W-:Y:S01]  /*2ae20*/  MOV R14, UR62 ;  /* 0x0000003e000e7c02 */ /* 0x000fe20008000f00 */
[----:B012---:R-:W-:Y:S10]  /*2ae30*/  ENDCOLLECTIVE ;  /* 0x000000000000791b */ /* 0x007ff40003800000 */
.L_x_1875:
[----:B------:R-:W-:Y:S05]  /*2ae40*/  BSYNC B0 ;  /* 0x0000000000007941 */ /* 0x000fea0003800000 */
.L_x_1874:
[----:B------:R-:W-:Y:S05]  /*2ae50*/  BRA `(.L_x_1876) ;  /* 0xffffff8000ac7947 */ /* 0x000fea000383ffff */
.L_x_1657:
[----:B-1----:R1:W2:Y:S02]  /*2ae60*/  SYNCS.PHASECHK.TRANS64.TRYWAIT P0, [R0+URZ+0x28480], R3 ;  /* 0x02848003000075a7 */ /* 0x0022a4000800017f */
[----:B--2---:R-:W-:Y:S05]  /*2ae70*/  @!P0 NANOSLEEP.SYNCS 0x989680 ;  /* 0x009896800000895d */ /* 0x004fea0003900000 */
[----:B------:R-:W2:Y:S02]  /*2ae80*/  @!P0 SYNCS.PHASECHK.TRANS64 P0, [R0+URZ+0x28480], R3 ;  /* 0x02848003000085a7 */ /* 0x000ea4000800007f */
[----:B--2---:R-:W-:Y:S05]  /*2ae90*/  @!P0 BRA `(.L_x_1657) ;  /* 0xfffffffc00f08947 */ /* 0x004fea000383ffff */
[----:B------:R-:W-:Y:S05]  /*2aea0*/  BRA `(.L_x_1877) ;  /* 0xffffff8400207947 */ /* 0x000fea000383ffff */
.L_x_1659:
[----:B--2---:R2:W3:Y:S02]  /*2aeb0*/  SYNCS.PHASECHK.TRANS64.TRYWAIT P0, [R0+URZ+0x28440], R3 ;  /* 0x02844003000075a7 */ /* 0x0044e4000800017f */
[----:B---3--:R-:W-:Y:S05]  /*2aec0*/  @!P0 NANOSLEEP.SYNCS 0x989680 ;  /* 0x009896800000895d */ /* 0x008fea0003900000 */
[----:B------:R-:W3:Y:S02]  /*2aed0*/  @!P0 SYNCS.PHASECHK.TRANS64 P0, [R0+URZ+0x28440], R3 ;  /* 0x02844003000085a7 */ /* 0x000ee4000800007f */
[----:B---3--:R-:W-:Y:S05]  /*2aee0*/  @!P0 BRA `(.L_x_1659) ;  /* 0xfffffffc00f08947 */ /* 0x008fea000383ffff */
[----:B------:R-:W-:Y:S05]  /*2aef0*/  BRA `(.L_x_1878) ;  /* 0xffffff8400907947 */ /* 0x000fea000383ffff */
.L_x_1663:
[----:B------:R-:W2:Y:S01]  /*2af00*/  LDL.LU R11, [R1+0x48] ;  /* 0x00004800010b7983 */ /* 0x000ea20000300800 */
[----:B------:R-:W-:Y:S01]  /*2af10*/  IMAD.MOV.U32 R13, RZ, RZ, R3 ;  /* 0x000000ffff0d7224 */ /* 0x000fe200078e0003 */
[----:B------:R-:W-:Y:S01]  /*2af20*/  LOP3.LUT R5, R5, 0x7f, RZ, 0xc0, !PT ;  /* 0x0000007f05057812 */ /* 0x000fe200078ec0ff */
[----:B------:R-:W-:Y:S02]  /*2af30*/  IMAD.MOV.U32 R12, RZ, RZ, RZ ;  /* 0x000000ffff0c7224 */ /* 0x000fe400078e00ff */
[----:B------:R-:W-:Y:S01]  /*2af40*/  IMAD.MOV.U32 R15, RZ, RZ, -0x1 ;  /* 0xffffffffff0f7424 */ /* 0x000fe200078e00ff */
[----:B------:R-:W-:-:S05]  /*2af50*/  SHF.R.U32.HI R5, RZ, 0x3, R5 ;  /* 0x00000003ff057819 */ /* 0x000fca0000011605 */
[----:B------:R-:W-:-:S04]  /*2af60*/  IMAD.IADD R0, R5, 0x1, R8 ;  /* 0x0000000105007824 */ /* 0x000fc800078e0208 */
[----:B------:R-:W-:Y:S02]  /*2af70*/  VIADD R5, R0, 0x10 ;  /* 0x0000001000057836 */ /* 0x000fe40000000000 */
[----:B--2---:R-:W-:Y:S02]  /*2af80*/  IMAD R2, R11, R7, RZ ;  /* 0x000000070b027224 */ /* 0x004fe400078e02ff */
[----:B------:R-:W-:-:S03]  /*2af90*/  IMAD.MOV.U32 R11, RZ, RZ, 0x181f ;  /* 0x0000181fff0b7424 */ /* 0x000fc600078e00ff */
[----:B------:R-:W-:-:S13]  /*2afa0*/  ISETP.GE.AND P2, PT, R0, R2, PT ;  /* 0x000000020000720c */ /* 0x000fda0003f46270 */
[----:B-----5:R-:W-:Y:S05]  /*2afb0*/  WARPSYNC.COLLECTIVE R15, `(.L_x_1879) ;  /* 0x000000000f087348 */ /* 0x020fea0003c00000 */
[----:B------:R0:W1:Y:S02]  /*2afc0*/  SHFL.IDX P6, R14, R13, R12, R11 ;  /* 0x0000000c0d0e7389 */ /* 0x00006400000c000b */
[----:B01---5:R-:W-:Y:S01]  /*2afd0*/  ENDCOLLECTIVE ;  /* 0x000000000000791b */ /* 0x023fe20003800000 */
.L_x_1879:
[----:B------:R-:W-:Y:S01]  /*2afe0*/  MOV R13, R4 ;  /* 0x00000004000d7202 */ /* 0x000fe20000000f00 */
[----:B------:R-:W-:-:S07]  /*2aff0*/  IMAD.MOV.U32 R6, RZ, RZ, R14 ;  /* 0x000000ffff067224 */ /* 0x000fce00078e000e */
[----:B------:R-:W-:Y:S05]  /*2b000*/  WARPSYNC.COLLECTIVE R15, `(.L_x_1880) ;  /* 0x000000000f087348 */ /* 0x000fea0003c00000 */
[----:B------:R0:W1:Y:S02]  /*2b010*/  SHFL.IDX P6, R14, R13, R12, R11 ;  /* 0x0000000c0d0e7389 */ /* 0x00006400000c000b */
[----:B01----:R-:W-:Y:S01]  /*2b020*/  ENDCOLLECTIVE ;  /* 0x000000000000791b */ /* 0x003fe20003800000 */
.L_x_1880:
[----:B------:R-:W-:Y:S02]  /*2b030*/  IMAD.MOV.U32 R13, RZ, RZ, R3 ;  /* 0x000000ffff0d7224 */ /* 0x000fe400078e0003 */
[----:B------:R-:W-:Y:S02]  /*2b040*/  IMAD.MOV.U32 R12, RZ, RZ, 0x1 ;  /* 0x00000001ff0c7424 */ /* 0x000fe400078e00ff */
[----:B------:R-:W-:-:S07]  /*2b050*/  IMAD.MOV.U32 R7, RZ, RZ, R14 ;  /* 0x000000ffff077224 */ /* 0x000fce00078e000e */
[----:B------:R-:W-:Y:S05]  /*2b060*/  WARPSYNC.COLLECTIVE R15, `(.L_x_1881) ;  /* 0x000000000f087348 */ /* 0x000fea0003c00000 */
[----:B------:R0:W1:Y:S02]  /*2b070*/  SHFL.IDX P6, R14, R13, R12, R11 ;  /* 0x0000000c0d0e7389 */ /* 0x00006400000c000b */
[----:B01----:R-:W-:Y:S01]  /*2b080*/  ENDCOLLECTIVE ;  /* 0x000000000000791b */ /* 0x003fe20003800000 */
.L_x_1881:
        /* <DEDUP_REMOVED lines=10> */
.L_x_1882:
[----:B------:R-:W-:Y:S01]  /*2b130*/  @!PT LDS RZ, [RZ] ;  /* 0x00000000fffff984 */ /* 0x000fe20000000800 */
[----:B------:R-:W-:Y:S01]  /*2b140*/  @!PT LDS RZ, [RZ] ;  /* 0x00000000fffff984 */ /* 0x000fe20000000800 */
[----:B------:R-:W-:Y:S01]  /*2b150*/  @!PT LDS RZ, [RZ] ;  /* 0x00000000fffff984 */ /* 0x000fe20000000800 */
[----:B------:R0:W-:Y:S04]  /*2b160*/  @!P2 LDGSTS.E.BYPASS.LTC128B.128 [R9+0x18000], desc[UR46][R6.64], !P0 ;  /* 0x180000000609afae */ /* 0x0001e8000c101d6e */
[----:B------:R0:W-:Y:S01]  /*2b170*/  @!P2 LDGSTS.E.BYPASS.LTC128B.128 [R9+0x1c000], desc[UR46][R6.64+0x80], !P1 ;  /* 0x1c0000800609afae */ /* 0x0001e2000c901d6e */
[----:B------:R-:W-:Y:S01]  /*2b180*/  ISETP.GE.AND P2, PT, R5, R2, PT ;  /* 0x000000020500720c */ /* 0x000fe20003f46270 */
[----:B------:R-:W-:Y:S02]  /*2b190*/  IMAD.MOV.U32 R13, RZ, RZ, R3 ;  /* 0x000000ffff0d7224 */ /* 0x000fe400078e0003 */
[----:B------:R-:W-:Y:S01]  /*2b1a0*/  IMAD.MOV.U32 R12, RZ, RZ, 0x2 ;  /* 0x00000002ff0c7424 */ /* 0x000fe200078e00ff */
[----:B------:R-:W-:-:S09]  /*2b1b0*/  MOV R5, R14 ;  /* 0x0000000e00057202 */ /* 0x000fd20000000f00 */
[----:B0-----:R-:W-:Y:S05]  /*2b1c0*/  WARPSYNC.COLLECTIVE R15, `(.L_x_1883) ;  /* 0x000000000f087348 */ /* 0x001fea0003c00000 */
[----:B------:R1:W2:Y:S02]  /*2b1d0*/  SHFL.IDX P6, R14, R13, R12, R11 ;  /* 0x0000000c0d0e7389 */ /* 0x0002a400000c000b */
[----:B012---:R-:W-:Y:S01]  /*2b1e0*/  ENDCOLLECTIVE ;  /* 0x000000000000791b */ /* 0x007fe20003800000 */
.L_x_1883:
        /* <DEDUP_REMOVED lines=17> */
.L_x_1884:
[----:B------:R-:W-:Y:S02]  /*2b300*/  IMAD.MOV.U32 R13, RZ, RZ, R3 ;  /* 0x000000ffff0d7224 */ /* 0x000fe400078e0003 */
[----:B------:R-:W-:Y:S02]  /*2b310*/  IMAD.MOV.U32 R12, RZ, RZ, 0x3 ;  /* 0x00000003ff0c7424 */ /* 0x000fe400078e00ff */
[----:B------:R-:W-:-:S07]  /*2b320*/  IMAD.MOV.U32 R5, RZ, RZ, R14 ;  /* 0x000000ffff057224 */ /* 0x000fce00078e000e */
[----:B------:R-:W-:Y:S05]  /*2b330*/  WARPSYNC.COLLECTIVE R15, `(.L_x_1885) ;  /* 0x000000000f087348 */ /* 0x000fea0003c00000 */
[----:B------:R0:W1:Y:S02]  /*2b340*/  SHFL.IDX P6, R14, R13, R12, R11 ;  /* 0x0000000c0d0e7389 */ /* 0x00006400000c000b */
[----:B01----:R-:W-:Y:S01]  /*2b350*/  ENDCOLLECTIVE ;  /* 0x000000000000791b */ /* 0x003fe20003800000 */
.L_x_1885:
[----:B------:R-:W-:-:S05]  /*2b360*/  @!P2 IADD3 R5, P3, R10, R5, RZ ;  /* 0x000000050a05a210 */ /* 0x000fca0007f7e0ff */
[----:B------:R-:W-:-:S05]  /*2b370*/  @!P2 IMAD.X R6, RZ, RZ, R6, P3 ;  /* 0x000000ffff06a224 */ /* 0x000fca00018e0606 */
[----:B------:R-:W-:Y:S01]  /*2b380*/  @!P2 MOV R7, R6 ;  /* 0x000000060007a202 */ /* 0x000fe20000000f00 */
[----:B------:R-:W-:Y:S02]  /*2b390*/  @!P2 IMAD.MOV.U32 R6, RZ, RZ, R5 ;  /* 0x000000ffff06a224 */ /* 0x000fe400078e0005 */
[----:B------:R-:W-:Y:S02]  /*2b3a0*/  IMAD.MOV.U32 R13, RZ, RZ, R4 ;  /* 0x000000ffff0d7224 */ /* 0x000fe400078e0004 */
[----:B------:R-:W-:Y:S01]  /*2b3b0*/  VIADD R5, R0, 0x30 ;  /* 0x0000003000057836 */ /* 0x000fe20000000000 */
        /* <DEDUP_REMOVED lines=10> */
.L_x_1886:
[----:B------:R-:W-:Y:S02]  /*2b460*/  IMAD.MOV.U32 R13, RZ, RZ, R3 ;  /* 0x000000ffff0d7224 */ /* 0x000fe400078e0003 */
[----:B------:R-:W-:Y:S02]  /*2b470*/  IMAD.MOV.U32 R12, RZ, RZ, 0x4 ;  /* 0x00000004ff0c7424 */ /* 0x000fe400078e00ff */
[----:B------:R-:W-:-:S07]  /*2b480*/  IMAD.MOV.U32 R5, RZ, RZ, R14 ;  /* 0x000000ffff057224 */ /* 0x000fce00078e000e */
[----:B------:R-:W-:Y:S05]  /*2b490*/  WARPSYNC.COLLECTIVE R15, `(.L_x_1887) ;  /* 0x000000000f087348 */ /* 0x000fea0003c00000 */
[----:B------:R0:W1:Y:S02]  /*2b4a0*/  SHFL.IDX P6, R14, R13, R12, R11 ;  /* 0x0000000c0d0e7389 */ /* 0x00006400000c000b */
[----:B01----:R-:W-:Y:S01]  /*2b4b0*/  ENDCOLLECTIVE ;  /* 0x000000000000791b */ /* 0x003fe20003800000 */
.L_x_1887:
        /* <DEDUP_REMOVED lines=16> */
.L_x_1888:
[----:B------:R-:W-:Y:S02]  /*2b5c0*/  IMAD.MOV.U32 R13, RZ, RZ, R3 ;  /* 0x000000ffff0d7224 */ /* 0x000fe400078e0003 */
[----:B------:R-:W-:Y:S02]  /*2b5d0*/  IMAD.MOV.U32 R12, RZ, RZ, 0x5 ;  /* 0x00000005ff0c7424 */ /* 0x000fe400078e00ff */
[----:B------:R-:W-:-:S07]  /*2b5e0*/  IMAD.MOV.U32 R5, RZ, RZ, R14 ;  /* 0x000000ffff057224 */ /* 0x000fce00078e000e */
[----:B------:R-:W-:Y:S05]  /*2b5f0*/  WARPSYNC.COLLECTIVE R15, `(.L_x_1889) ;  /* 0x000000000f087348 */ /* 0x000fea0003c00000 */
[----:B------:R0:W1:Y:S02]  /*2b600*/  SHFL.IDX P6, R14, R13, R12, R11 ;  /* 0x0000000c0d0e7389 */ /* 0x00006400000c000b */
[----:B01----:R-:W-:Y:S01]  /*2b610*/  ENDCOLLECTIVE ;  /* 0x000000000000791b */ /* 0x003fe20003800000 */
.L_x_1889:
        /* <DEDUP_REMOVED lines=16> */
.L_x_1890:
[----:B------:R-:W-:Y:S02]  /*2b720*/  IMAD.MOV.U32 R13, RZ, RZ, R3 ;  /* 0x000000ffff0d7224 */ /* 0x000fe400078e0003 */
[----:B------:R-:W-:Y:S02]  /*2b730*/  IMAD.MOV.U32 R12, RZ, RZ, 0x6 ;  /* 0x00000006ff0c7424 */ /* 0x000fe400078e00ff */
[----:B------:R-:W-:-:S07]  /*2b740*/  IMAD.MOV.U32 R5, RZ, RZ, R14 ;  /* 0x000000ffff057224 */ /* 0x000fce00078e000e */
[----:B------:R-:W-:Y:S05]  /*2b750*/  WARPSYNC.COLLECTIVE R15, `(.L_x_1891) ;  /* 0x000000000f087348 */ /* 0x000fea0003c00000 */
[----:B------:R0:W1:Y:S02]  /*2b760*/  SHFL.IDX P6, R14, R13, R12, R11 ;  /* 0x0000000c0d0e7389 */ /* 0x00006400000c000b */
[----:B01----:R-:W-:Y:S01]  /*2b770*/  ENDCOLLECTIVE ;  /* 0x000000000000791b */ /* 0x003fe20003800000 */
.L_x_1891:
[----:B------:R-:W-:-:S05]  /*2b780*/  @!P2 IADD3 R5, P3, R10, R5, RZ ;  /* 0x000000050a05a210 */ /* 0x000fca0007f7e0ff */
[----:B------:R-:W-:-:S05]  /*2b790*/  @!P2 IMAD.X R6, RZ, RZ, R6, P3 ;  /* 0x000000ffff06a224 */ /* 0x000fca00018e0606 */
[----:B------:R-:W-:Y:S01]  /*2b7a0*/  @!P2 MOV R7, R6 ;  /* 0x000000060007a202 */ /* 0x000fe20000000f00 */
[----:B------:R-:W-:Y:S02]  /*2b7b0*/  @!P2 IMAD.MOV.U32 R6, RZ, RZ, R5 ;  /* 0x000000ffff06a224 */ /* 0x000fe400078e0005 */
[----:B------:R-:W-:-:S03]  /*2b7c0*/  IMAD.MOV.U32 R13, RZ, RZ, R4 ;  /* 0x000000ffff0d7224 */ /* 0x000fc600078e0004 */
        /* <DEDUP_REMOVED lines=9> */
.L_x_1892:
        /* <DEDUP_REMOVED lines=8> */
.L_x_1893:
[----:B------:R-:W-:-:S05]  /*2b8e0*/  @!P2 IADD3 R5, P3, R10, R5, RZ ;  /* 0x000000050a05a210 */ /* 0x000fca0007f7e0ff */
[----:B------:R-:W-:-:S05]  /*2b8f0*/  @!P2 IMAD.X R6, RZ, RZ, R6, P3 ;  /* 0x000000ffff06a224 */ /* 0x000fca00018e0606 */
[----:B------:R-:W-:Y:S01]  /*2b900*/  @!P2 MOV R7, R6 ;  /* 0x000000060007a202 */ /* 0x000fe20000000f00 */
[----:B------:R-:W-:Y:S02]  /*2b910*/  IMAD.MOV.U32 R13, RZ, RZ, R4 ;  /* 0x000000ffff0d7224 */ /* 0x000fe400078e0004 */
        /* <DEDUP_REMOVED lines=10> */
.L_x_1894:
[----:B------:R-:W-:Y:S01]  /*2b9c0*/  IMAD.MOV.U32 R3, RZ, RZ, R14 ;  /* 0x000000ffff037224 */ /* 0x000fe200078e000e */
[----:B------:R-:W-:Y:S06]  /*2b9d0*/  BRA `(.L_x_1895) ;  /* 0xffffff88001c7947 */ /* 0x000fec000383ffff */
.L_x_1668:
[----:B--2---:R-:W2:Y:S02]  /*2b9e0*/  LDL R2, [R1] ;  /* 0x0000000001027983 */ /* 0x004ea40000100800 */
[----:B--2---:R2:W3:Y:S02]  /*2b9f0*/  SYNCS.PHASECHK.TRANS64.TRYWAIT P0, [R2+URZ+0x28420], R0 ;  /* 0x02842000020075a7 */ /* 0x0044e4000800017f */
[----:B---3--:R-:W-:Y:S05]  /*2ba00*/  @!P0 NANOSLEEP.SYNCS 0x989680 ;  /* 0x009896800000895d */ /* 0x008fea0003900000 */
[----:B------:R-:W3:Y:S02]  /*2ba10*/  @!P0 SYNCS.PHASECHK.TRANS64 P0, [R2+URZ+0x28420], R0 ;  /* 0x02842000020085a7 */ /* 0x000ee4000800007f */
[----:B---3--:R-:W-:Y:S05]  /*2ba20*/  @!P0 BRA `(.L_x_1668) ;  /* 0xfffffffc00ec8947 */ /* 0x008fea000383ffff */
[----:B------:R-:W-:Y:S05]  /*2ba30*/  BRA `(.L_x_1896) ;  /* 0xffffff88008c7947 */ /* 0x000fea000383ffff */
.L_x_1674:
[----:B---3--:R3:W4:Y:S02]  /*2ba40*/  SYNCS.PHASECHK.TRANS64.TRYWAIT P0, [R6+URZ+0x28480], R5 ;  /* 0x02848005060075a7 */ /* 0x008724000800017f */
[----:B----4-:R-:W-:Y:S05]  /*2ba50*/  @!P0 NANOSLEEP.SYNCS 0x989680 ;  /* 0x009896800000895d */ /* 0x010fea0003900000 */
[----:B------:R-:W4:Y:S02]  /*2ba60*/  @!P0 SYNCS.PHASECHK.TRANS64 P0, [R6+URZ+0x28480], R5 ;  /* 0x02848005060085a7 */ /* 0x000f24000800007f */
[----:B----4-:R-:W-:Y:S05]  /*2ba70*/  @!P0 BRA `(.L_x_1674) ;  /* 0xfffffffc00f08947 */ /* 0x010fea000383ffff */
[----:B------:R-:W-:Y:S05]  /*2ba80*/  BRA `(.L_x_1897) ;  /* 0xffffff8c004c7947 */ /* 0x000fea000383ffff */
.L_x_1680:
[----:B-1----:R1:W2:Y:S02]  /*2ba90*/  SYNCS.PHASECHK.TRANS64.TRYWAIT P0, [R6+URZ+0x28440], R5 ;  /* 0x02844005060075a7 */ /* 0x0022a4000800017f */
[----:B--2---:R-:W-:Y:S05]  /*2baa0*/  @!P0 NANOSLEEP.SYNCS 0x989680 ;  /* 0x009896800000895d */ /* 0x004fea0003900000 */
[----:B------:R-:W2:Y:S02]  /*2bab0*/  @!P0 SYNCS.PHASECHK.TRANS64 P0, [R6+URZ+0x28440], R5 ;  /* 0x02844005060085a7 */ /* 0x000ea4000800007f */
[----:B--2---:R-:W-:Y:S05]  /*2bac0*/  @!P0 BRA `(.L_x_1680) ;  /* 0xfffffffc00f08947 */ /* 0x004fea000383ffff */
[----:B------:R-:W-:Y:S05]  /*2bad0*/  BRA `(.L_x_1898) ;  /* 0xffffff9000107947 */ /* 0x000fea000383ffff */
.L_x_1687:
[----:B---3--:R3:W4:Y:S02]  /*2bae0*/  SYNCS.PHASECHK.TRANS64.TRYWAIT P0, [R20+URZ+0x28470], R4 ;  /* 0x02847004140075a7 */ /* 0x008724000800017f */
[----:B----4-:R-:W-:Y:S05]  /*2baf0*/  @!P0 NANOSLEEP.SYNCS 0x989680 ;  /* 0x009896800000895d */ /* 0x010fea0003900000 */
[----:B------:R-:W4:Y:S02]  /*2bb00*/  @!P0 SYNCS.PHASECHK.TRANS64 P0, [R20+URZ+0x28470], R4 ;  /* 0x02847004140085a7 */ /* 0x000f24000800007f */
[----:B----4-:R-:W-:Y:S05]  /*2bb10*/  @!P0 BRA `(.L_x_1687) ;  /* 0xfffffffc00f08947 */ /* 0x010fea000383ffff */
[----:B------:R-:W-:Y:S05]  /*2bb20*/  BRA `(.L_x_1899) ;  /* 0xffffff9000ec7947 */ /* 0x000fea000383ffff */
.L_x_1689:
[----:B----4-:R4:W0:Y:S02]  /*2bb30*/  SYNCS.PHASECHK.TRANS64.TRYWAIT P0, [R20+URZ+0x28460], R3 ;  /* 0x02846003140075a7 */ /* 0x010824000800017f */
[----:B0-----:R-:W-:Y:S05]  /*2bb40*/  @!P0 NANOSLEEP.SYNCS 0x989680 ;  /* 0x009896800000895d */ /* 0x001fea0003900000 */
[----:B------:R-:W0:Y:S02]  /*2bb50*/  @!P0 SYNCS.PHASECHK.TRANS64 P0, [R20+URZ+0x28460], R3 ;  /* 0x02846003140085a7 */ /* 0x000e24000800007f */
[----:B0-----:R-:W-:Y:S05]  /*2bb60*/  @!P0 BRA `(.L_x_1689) ;  /* 0xfffffffc00f08947 */ /* 0x001fea000383ffff */
[----:B------:R-:W-:Y:S05]  /*2bb70*/  BRA `(.L_x_1900) ;  /* 0xffffff9000f47947 */ /* 0x000fea000383ffff */
.L_x_1696:
[----:B--2---:R2:W3:Y:S02]  /*2bb80*/  SYNCS.PHASECHK.TRANS64.TRYWAIT P1, [R0+URZ+0x28470], R2 ;  /* 0x02847002000075a7 */ /* 0x0044e4000802017f */
[----:B---3--:R-:W-:Y:S05]  /*2bb90*/  @!P1 NANOSLEEP.SYNCS 0x989680 ;  /* 0x009896800000995d */ /* 0x008fea0003900000 */
[----:B------:R-:W3:Y:S02]  /*2bba0*/  @!P1 SYNCS.PHASECHK.TRANS64 P1, [R0+URZ+0x28470], R2 ;  /* 0x02847002000095a7 */ /* 0x000ee4000802007f */
[----:B---3--:R-:W-:Y:S05]  /*2bbb0*/  @!P1 BRA `(.L_x_1696) ;  /* 0xfffffffc00f09947 */ /* 0x008fea000383ffff */
[----:B------:R-:W-:Y:S05]  /*2bbc0*/  BRA `(.L_x_1901) ;  /* 0xffffff9c00307947 */ /* 0x000fea000383ffff */
.L_x_1698:
[----:B--2---:R2:W3:Y:S02]  /*2bbd0*/  SYNCS.PHASECHK.TRANS64.TRYWAIT P1, [R0+URZ+0x28460], R2 ;  /* 0x02846002000075a7 */ /* 0x0044e4000802017f */
[----:B---3--:R-:W-:Y:S05]  /*2bbe0*/  @!P1 NANOSLEEP.SYNCS 0x989680 ;  /* 0x009896800000995d */ /* 0x008fea0003900000 */
[----:B------:R-:W3:Y:S02]  /*2bbf0*/  @!P1 SYNCS.PHASECHK.TRANS64 P1, [R0+URZ+0x28460], R2 ;  /* 0x02846002000095a7 */ /* 0x000ee4000802007f */
[----:B---3--:R-:W-:Y:S05]  /*2bc00*/  @!P1 BRA `(.L_x_1698) ;  /* 0xfffffffc00f09947 */ /* 0x008fea000383ffff */
[----:B------:R-:W-:Y:S05]  /*2bc10*/  BRA `(.L_x_1902) ;  /* 0xffffff9c00387947 */ /* 0x000fea000383ffff */
.L_x_1702:
        /* <DEDUP_REMOVED lines=8> */
.L_x_1904:
[----:B------:R-:W-:Y:S05]  /*2bca0*/  BSYNC B0 ;  /* 0x0000000000007941 */ /* 0x000fea0003800000 */
.L_x_1903:
[----:B------:R-:W-:Y:S02]  /*2bcb0*/  IMAD.MOV.U32 R13, RZ, RZ, R16 ;  /* 0x000000ffff0d7224 */ /* 0x000fe400078e0010 */
[----:B------:R-:W-:Y:S02]  /*2bcc0*/  IMAD.MOV.U32 R12, RZ, RZ, 0x1 ;  /* 0x00000001ff0c7424 */ /* 0x000fe400078e00ff */
[----:B------:R-:W-:Y:S02]  /*2bcd0*/  IMAD.MOV.U32 R11, RZ, RZ, 0x1f ;  /* 0x0000001fff0b7424 */ /* 0x000fe400078e00ff */
[----:B------:R-:W-:Y:S02]  /*2bce0*/  IMAD.MOV.U32 R15, RZ, RZ, -0x1 ;  /* 0xffffffffff0f7424 */ /* 0x000fe400078e00ff */
[----:B------:R-:W-:Y:S02]  /*2bcf0*/  IMAD.IADD R5, R19, 0x1, R6 ;  /* 0x0000000113057824 */ /* 0x000fe400078e0206 */
[----:B------:R-:W-:-:S07]  /*2bd00*/  IMAD.MOV.U32 R0, RZ, RZ, R14 ;  /* 0x000000ffff007224 */ /* 0x000fce00078e000e */
[----:B------:R-:W-:Y:S05]  /*2bd10*/  WARPSYNC.COLLECTIVE R15, `(.L_x_1905) ;  /* 0x000000000f087348 */ /* 0x000fea0003c00000 */
[----:B------:R0:W1:Y:S02]  /*2bd20*/  SHFL.IDX P6, R14, R13, R12, R11 ;  /* 0x0000000c0d0e7389 */ /* 0x00006400000c000b */
[----:B01----:R-:W-:Y:S01]  /*2bd30*/  ENDCOLLECTIVE ;  /* 0x000000000000791b */ /* 0x003fe20003800000 */
.L_x_1905:
        /* <DEDUP_REMOVED lines=10> */
[C---:B------:R-:W-:Y:S02]  /*2bde0*/  ISETP.GE.U32.AND P5, PT, R6.reuse, 0x10, PT ;  /* 0x000000100600780c */ /* 0x040fe40003fa6070 */
[----:B0-----:R-:W-:Y:S01]  /*2bdf0*/  MOV R2, RZ ;  /* 0x000000ff00027202 */ /* 0x001fe20000000f00 */
[----:B--2---:R-:W-:Y:S01]  /*2be00*/  @!P1 IMAD.MOV.U32 R2, RZ, RZ, R3 ;  /* 0x000000ffff029224 */ /* 0x004fe200078e0003 */
[----:B------:R-:W-:-:S03]  /*2be10*/  ISETP.NE.AND P1, PT, R6, RZ, PT ;  /* 0x000000ff0600720c */ /* 0x000fc60003f25270 */
[----:B------:R-:W-:-:S10]  /*2be20*/  IMAD.MOV.U32 R13, RZ, RZ, R2 ;  /* 0x000000ffff0d7224 */ /* 0x000fd400078e0002 */
[----:B------:R-:W-:Y:S05]  /*2be30*/  WARPSYNC.COLLECTIVE R15, `(.L_x_1906) ;  /* 0x000000000f087348 */ /* 0x000fea0003c00000 */
[----:B------:R0:W1:Y:S02]  /*2be40*/  SHFL.UP P6, R14, R13, R12, R11 ;  /* 0x0400000c0d0e7389 */ /* 0x00006400000c000b */
[----:B01----:R-:W-:Y:S01]  /*2be50*/  ENDCOLLECTIVE ;  /* 0x000000000000791b */ /* 0x003fe20003800000 */
.L_x_1906:
[----:B------:R-:W-:Y:S02]  /*2be60*/  IMAD.MOV.U32 R12, RZ, RZ, 0x2 ;  /* 0x00000002ff0c7424 */ /* 0x000fe400078e00ff */
[----:B------:R-:W-:-:S05]  /*2be70*/  IMAD.MOV.U32 R3, RZ, RZ, R14 ;  /* 0x000000ffff037224 */ /* 0x000fca00078e000e */
[----:B------:R-:W-:-:S05]  /*2be80*/  SEL R3, R3, RZ, P1 ;  /* 0x000000ff03037207 */ /* 0x000fca0000800000 */
[----:B------:R-:W-:-:S04]  /*2be90*/  IMAD.IADD R3, R2, 0x1, R3 ;  /* 0x0000000102037824 */ /* 0x000fc800078e0203 */
[----:B------:R-:W-:-:S07]  /*2bea0*/  IMAD.MOV.U32 R13, RZ, RZ, R3 ;  /* 0x000000ffff0d7224 */ /* 0x000fce00078e0003 */
[----:B------:R-:W-:Y:S05]  /*2beb0*/  WARPSYNC.COLLECTIVE R15, `(.L_x_1907) ;  /* 0x000000000f087348 */ /* 0x000fea0003c00000 */
[----:B------:R0:W1:Y:S02]  /*2bec0*/  SHFL.UP P6, R14, R13, R12, R11 ;  /* 0x0400000c0d0e7389 */ /* 0x00006400000c000b */
[----:B01----:R-:W-:Y:S01]  /*2bed0*/  ENDCOLLECTIVE ;  /* 0x000000000000791b */ /* 0x003fe20003800000 */
.L_x_1907:
        /* <DEDUP_REMOVED lines=8> */
.L_x_1908:
        /* <DEDUP_REMOVED lines=8> */
.L_x_1909:
        /* <DEDUP_REMOVED lines=8> */
.L_x_1910:
[----:B------:R-:W-:Y:S02]  /*2c060*/  IMAD.MOV.U32 R12, RZ, RZ, 0x1f ;  /* 0x0000001fff0c7424 */ /* 0x000fe400078e00ff */
[----:B------:R-:W-:Y:S02]  /*2c070*/  IMAD.MOV.U32 R11, RZ, RZ, 0x1f ;  /* 0x0000001fff0b7424 */ /* 0x000fe400078e00ff */
[----:B------:R-:W-:-:S05]  /*2c080*/  IMAD.MOV.U32 R5, RZ, RZ, R14 ;  /* 0x000000ffff057224 */ /* 0x000fca00078e000e */
[----:B------:R-:W-:-:S05]  /*2c090*/  SEL R5, R5, RZ, P5 ;  /* 0x000000ff05057207 */ /* 0x000fca0002800000 */
[----:B------:R-:W-:-:S04]  /*2c0a0*/  IMAD.IADD R5, R3, 0x1, R5 ;  /* 0x0000000103057824 */ /* 0x000fc800078e0205 */
[----:B------:R-:W-:-:S07]  /*2c0b0*/  IMAD.MOV.U32 R13, RZ, RZ, R5 ;  /* 0x000000ffff0d7224 */ /* 0x000fce00078e0005 */
[----:B------:R-:W-:Y:S05]  /*2c0c0*/  WARPSYNC.COLLECTIVE R15, `(.L_x_1911) ;  /* 0x000000000f087348 */ /* 0x000fea0003c00000 */
[----:B------:R0:W1:Y:S02]  /*2c0d0*/  SHFL.IDX P6, R14, R13, R12, R11 ;  /* 0x0000000c0d0e7389 */ /* 0x00006400000c000b */
[----:B01----:R-:W-:Y:S01]  /*2c0e0*/  ENDCOLLECTIVE ;  /* 0x000000000000791b */ /* 0x003fe20003800000 */
.L_x_1911:
[----:B------:R-:W-:Y:S01]  /*2c0f0*/  IMAD.MOV.U32 R7, RZ, RZ, R14 ;  /* 0x000000ffff077224 */ /* 0x000fe200078e000e */
[----:B------:R-:W-:Y:S06]  /*2c100*/  BRA `(.L_x_1912) ;  /* 0xffffffa000787947 */ /* 0x000fec000383ffff */
.L_x_1707:
[----:B------:R-:W-:Y:S01]  /*2c110*/  BSSY B0, `(.L_x_1913) ;  /* 0x0000008000007945 */ /* 0x000fe20003800000 */
[----:B-----5:R-:W-:Y:S01]  /*2c120*/  IMAD.MOV.U32 R13, RZ, RZ, R2 ;  /* 0x000000ffff0d7224 */ /* 0x020fe200078e0002 */
[----:B------:R-:W-:Y:S01]  /*2c130*/  MOV R12, 0x1 ;  /* 0x00000001000c7802 */ /* 0x000fe20000000f00 */
[----:B------:R-:W-:Y:S02]  /*2c140*/  IMAD.MOV.U32 R11, RZ, RZ, RZ ;  /* 0x000000ffff0b7224 */ /* 0x000fe400078e00ff */
[----:B------:R-:W-:-:S07]  /*2c150*/  IMAD.MOV.U32 R15, RZ, RZ, -0x1 ;  /* 0xffffffffff0f7424 */ /* 0x000fce00078e00ff */
[----:B01----:R-:W-:Y:S05]  /*2c160*/  WARPSYNC.COLLECTIVE R15, `(.L_x_1914) ;  /* 0x000000000f087348 */ /* 0x003fea0003c00000 */
[----:B------:R2:W3:Y:S02]  /*2c170*/  SHFL.UP P6, R14, R13, R12, R11 ;  /* 0x0400000c0d0e7389 */ /* 0x0004e400000c000b */
[----:B0123--:R-:W-:Y:S01]  /*2c180*/  ENDCOLLECTIVE ;  /* 0x000000000000791b */ /* 0x00ffe20003800000 */
.L_x_1914:
[----:B------:R-:W-:Y:S05]  /*2c190*/  BSYNC B0 ;  /* 0x0000000000007941 */ /* 0x000fea0003800000 */
.L_x_1913:
[----:B------:R-:W-:Y:S02]  /*2c1a0*/  IMAD.MOV.U32 R3, RZ, RZ, R14 ;  /* 0x000000ffff037224 */ /* 0x000fe400078e000e */
[----:B------:R-:W-:Y:S02]  /*2c1b0*/  IMAD.MOV.U32 R12, RZ, RZ, 0x2 ;  /* 0x00000002ff0c7424 */ /* 0x000fe400078e00ff */
[----:B------:R-:W-:Y:S01]  /*2c1c0*/  IMAD.MOV.U32 R11, RZ, RZ, RZ ;  /* 0x000000ffff0b7224 */ /* 0x000fe200078e00ff */
[----:B------:R-:W-:Y:S01]  /*2c1d0*/  SEL R3, R3, RZ, P1 ;  /* 0x000000ff03037207 */ /* 0x000fe20000800000 */
[----:B------:R-:W-:-:S04]  /*2c1e0*/  IMAD.MOV.U32 R15, RZ, RZ, -0x1 ;  /* 0xffffffffff0f7424 */ /* 0x000fc800078e00ff */
[----:B------:R-:W-:-:S04]  /*2c1f0*/  IMAD.IADD R3, R2, 0x1, R3 ;  /* 0x0000000102037824 */ /* 0x000fc800078e0203 */
[----:B------:R-:W-:-:S07]  /*2c200*/  IMAD.MOV.U32 R13, RZ, RZ, R3 ;  /* 0x000000ffff0d7224 */ /* 0x000fce00078e0003 */
[----:B------:R-:W-:Y:S05]  /*2c210*/  WARPSYNC.COLLECTIVE R15, `(.L_x_1915) ;  /* 0x000000000f087348 */ /* 0x000fea0003c00000 */
[----:B------:R0:W1:Y:S02]  /*2c220*/  SHFL.UP P6, R14, R13, R12, R11 ;  /* 0x0400000c0d0e7389 */ /* 0x00006400000c000b */
[----:B01----:R-:W-:Y:S01]  /*2c230*/  ENDCOLLECTIVE ;  /* 0x000000000000791b */ /* 0x003fe20003800000 */
.L_x_1915:
[----:B------:R-:W-:Y:S01]  /*2c240*/  IMAD.MOV.U32 R12, RZ, RZ, 0x4 ;  /* 0x00000004ff0c7424 */ /* 0x000fe200078e00ff */
[----:B------:R-:W-:-:S04]  /*2c250*/  MOV R5, R14 ;  /* 0x0000000e00057202 */ /* 0x000fc80000000f00 */
[----:B------:R-:W-:-:S05]  /*2c260*/  SEL R5, R5, RZ, P2 ;  /* 0x000000ff05057207 */ /* 0x000fca0001000000 */
[----:B------:R-:W-:-:S04]  /*2c270*/  IMAD.IADD R3, R3, 0x1, R5 ;  /* 0x0000000103037824 */ /* 0x000fc800078e0205 */
[----:B------:R-:W-:-:S07]  /*2c280*/  IMAD.MOV.U32 R13, RZ, RZ, R3 ;  /* 0x000000ffff0d7224 */ /* 0x000fce00078e0003 */
[----:B------:R-:W-:Y:S05]  /*2c290*/  WARPSYNC.COLLECTIVE R15, `(.L_x_1916) ;  /* 0x000000000f087348 */ /* 0x000fea0003c00000 */
[----:B------:R0:W1:Y:S02]  /*2c2a0*/  SHFL.UP P6, R14, R13, R12, R11 ;  /* 0x0400000c0d0e7389 */ /* 0x00006400000c000b */
[----:B01----:R-:W-:Y:S01]  /*2c2b0*/  ENDCOLLECTIVE ;  /* 0x000000000000791b */ /* 0x003fe20003800000 */
.L_x_1916:
        /* <DEDUP_REMOVED lines=8> */
.L_x_1917:
        /* <DEDUP_REMOVED lines=8> */
.L_x_1918:
        /* <DEDUP_REMOVED lines=9> */
.L_x_1919:
[----:B------:R-:W-:Y:S01]  /*2c450*/  IMAD.MOV.U32 R7, RZ, RZ, R14 ;  /* 0x000000ffff077224 */ /* 0x000fe200078e000e */
[----:B------:R-:W-:Y:S06]  /*2c460*/  BRA `(.L_x_1920) ;  /* 0xffffffa000407947 */ /* 0x000fec000383ffff */
.L_x_1709:
[----:B------:R-:W-:Y:S01]  /*2c470*/  BSSY B0, `(.L_x_1921) ;  /* 0x0000006000007945 */ /* 0x000fe20003800000 */
[----:B------:R-:W-:Y:S02]  /*2c480*/  PLOP3.LUT P6, PT, P6, PT, PT, 0x8, 0x0 ;  /* 0x000000000000781c */ /* 0x000fe400037ce170 */
[----:B------:R-:W-:-:S11]  /*2c490*/  MOV R15, 0xffffffff ;  /* 0xffffffff000f7802 */ /* 0x000fd60000000f00 */
[----:B0-----:R-:W-:Y:S05]  /*2c4a0*/  WARPSYNC.COLLECTIVE R15, `(.L_x_1922) ;  /* 0x000000000f087348 */ /* 0x001fea0003c00000 */
[----:B------:R-:W-:Y:S01]  /*2c4b0*/  VOTE.ANY R14, PT, P6 ;  /* 0x00000000000e7806 */ /* 0x000fe200030e0100 */
[----:B0-----:R-:W-:Y:S06]  /*2c4c0*/  ENDCOLLECTIVE ;  /* 0x000000000000791b */ /* 0x001fec0003800000 */
.L_x_1922:
[----:B------:R-:W-:Y:S05]  /*2c4d0*/  BSYNC B0 ;  /* 0x0000000000007941 */ /* 0x000fea0003800000 */
.L_x_1921:
[----:B------:R-:W-:Y:S02]  /*2c4e0*/  IMAD.MOV.U32 R5, RZ, RZ, R14 ;  /* 0x000000ffff057224 */ /* 0x000fe400078e000e */
[----:B------:R-:W-:Y:S02]  /*2c4f0*/  IMAD.MOV.U32 R13, RZ, RZ, R2 ;  /* 0x000000ffff0d7224 */ /* 0x000fe400078e0002 */
[----:B------:R-:W0:Y:S01]  /*2c500*/  POPC R4, R5 ;  /* 0x0000000500047309 */ /* 0x000e220000000000 */
[----:B------:R-:W-:Y:S02]  /*2c510*/  IMAD.MOV.U32 R11, RZ, RZ, 0x1f ;  /* 0x0000001fff0b7424 */ /* 0x000fe400078e00ff */
[----:B------:R-:W-:Y:S02]  /*2c520*/  IMAD.MOV.U32 R15, RZ, RZ, -0x1 ;  /* 0xffffffffff0f7424 */ /* 0x000fe400078e00ff */
[----:B0-----:R-:W-:-:S07]  /*2c530*/  IMAD.MOV.U32 R12, RZ, RZ, R4 ;  /* 0x000000ffff0c7224 */ /* 0x001fce00078e0004 */
[----:B------:R-:W-:Y:S05]  /*2c540*/  WARPSYNC.COLLECTIVE R15, `(.L_x_1923) ;  /* 0x000000000f087348 */ /* 0x000fea0003c00000 */
[----:B------:R0:W1:Y:S02]  /*2c550*/  SHFL.IDX P6, R14, R13, R12, R11 ;  /* 0x0000000c0d0e7389 */ /* 0x00006400000c000b */
[----:B01----:R-:W-:Y:S01]  /*2c560*/  ENDCOLLECTIVE ;  /* 0x000000000000791b */ /* 0x003fe20003800000 */
.L_x_1923:
[----:B------:R-:W-:Y:S01]  /*2c570*/  IMAD.MOV.U32 R17, RZ, RZ, R14 ;  /* 0x000000ffff117224 */ /* 0x000fe200078e000e */
[----:B------:R-:W-:Y:S06]  /*2c580*/  BRA `(.L_x_1924) ;  /* 0xffffffa000347947 */ /* 0x000fec000383ffff */
.L_x_1711:
[----:B------:R-:W-:Y:S01]  /*2c590*/  BSSY B0, `(.L_x_1925) ;  /* 0x0000007000007945 */ /* 0x000fe20003800000 */
[----:B------:R-:W-:Y:S01]  /*2c5a0*/  IMAD.MOV.U32 R13, RZ, RZ, R6 ;  /* 0x000000ffff0d7224 */ /* 0x000fe200078e0006 */
[----:B------:R-:W-:Y:S01]  /*2c5b0*/  MOV R15, 0xffffffff ;  /* 0xffffffff000f7802 */ /* 0x000fe20000000f00 */
[----:B------:R-:W-:-:S07]  /*2c5c0*/  IMAD.MOV.U32 R11, RZ, RZ, 0x1f ;  /* 0x0000001fff0b7424 */ /* 0x000fce00078e00ff */
[----:B01----:R-:W-:Y:S05]  /*2c5d0*/  WARPSYNC.COLLECTIVE R15, `(.L_x_1926) ;  /* 0x000000000f087348 */ /* 0x003fea0003c00000 */
[----:B------:R2:W3:Y:S02]  /*2c5e0*/  SHFL.IDX P6, R14, R13, R12, R11 ;  /* 0x0000000c0d0e7389 */ /* 0x0004e400000c000b */
[----:B0123--:R-:W-:Y:S01]  /*2c5f0*/  ENDCOLLECTIVE ;  /* 0x000000000000791b */ /* 0x00ffe20003800000 */
.L_x_1926:
[----:B------:R-:W-:Y:S05]  /*2c600*/  BSYNC B0 ;  /* 0x0000000000007941 */ /* 0x000fea0003800000 */
.L_x_1925:
[----:B------:R-:W-:Y:S01]  /*2c610*/  IMAD.MOV.U32 R6, RZ, RZ, R14 ;  /* 0x000000ffff067224 */ /* 0x000fe200078e000e */
[----:B------:R-:W-:Y:S06]  /*2c620*/  BRA `(.L_x_1927) ;  /* 0xffffffa000287947 */ /* 0x000fec000383ffff */
.L_x_1715:
[----:B0-----:R0:W1:Y:S02]  /*2c630*/  SYNCS.PHASECHK.TRANS64.TRYWAIT P0, [R0+URZ+0x28420], R3 ;  /* 0x02842003000075a7 */ /* 0x001064000800017f */
[----:B-1----:R-:W-:Y:S05]  /*2c640*/  @!P0 NANOSLEEP.SYNCS 0x989680 ;  /* 0x009896800000895d */ /* 0x002fea0003900000 */
[----:B------:R-:W1:Y:S02]  /*2c650*/  @!P0 SYNCS.PHASECHK.TRANS64 P0, [R0+URZ+0x28420], R3 ;  /* 0x02842003000085a7 */ /* 0x000e64000800007f */
[----:B-1----:R-:W-:Y:S05]  /*2c660*/  @!P0 BRA `(.L_x_1715) ;  /* 0xfffffffc00f08947 */ /* 0x002fea000383ffff */
[----:B------:R-:W-:Y:S05]  /*2c670*/  BRA `(.L_x_1928) ;  /* 0xffffffa400b07947 */ /* 0x000fea000383ffff */
.L_x_1716:
[----:B------:R-:W1:Y:S01]  /*2c680*/  S2R R2, SR_TID.X ;  /* 0x0000000000027919 */ /* 0x000e620000002100 */
[----:B------:R-:W-:Y:S01]  /*2c690*/  BSSY B0, `(.L_x_1929) ;  /* 0x000000a000007945 */ /* 0x000fe20003800000 */
[----:B--2---:R-:W-:Y:S02]  /*2c6a0*/  IMAD.MOV.U32 R12, RZ, RZ, RZ ;  /* 0x000000ffff0c7224 */ /* 0x004fe400078e00ff */
        /* <DEDUP_REMOVED lines=8> */
.L_x_1930:
[----:B------:R-:W-:Y:S05]  /*2c730*/  BSYNC B0 ;  /* 0x0000000000007941 */ /* 0x000fea0003800000 */
.L_x_1929:
[----:B------:R-:W-:Y:S05]  /*2c740*/  BRA `(.L_x_1931) ;  /* 0xffffffa400987947 */ /* 0x000fea000383ffff */
.L_x_1717:
[----:B------:R-:W-:Y:S01]  /*2c750*/  BSSY B0, `(.L_x_1932) ;  /* 0x0000006000007945 */ /* 0x000fe20003800000 */
[----:B------:R-:W-:-:S07]  /*2c760*/  IMAD.MOV.U32 R15, RZ, RZ, -0x1 ;  /* 0xffffffffff0f7424 */ /* 0x000fce00078e00ff */
[----:B012---:R-:W-:Y:S05]  /*2c770*/  WARPSYNC.COLLECTIVE R15, `(.L_x_1933) ;  /* 0x000000000f0c7348 */ /* 0x007fea0003c00000 */
[----:B------:R-:W-:Y:S02]  /*2c780*/  ELECT P6, UR62, PT ;  /* 0x00000000003e782f */ /* 0x000fe400038c0000 */
[----:B------:R-:W-:Y:S01]  /*2c790*/  MOV R14, UR62 ;  /* 0x0000003e000e7c02 */ /* 0x000fe20008000f00 */
[----:B012---:R-:W-:Y:S10]  /*2c7a0*/  ENDCOLLECTIVE ;  /* 0x000000000000791b */ /* 0x007ff40003800000 */
.L_x_1933:
[----:B------:R-:W-:Y:S05]  /*2c7b0*/  BSYNC B0 ;  /* 0x0000000000007941 */ /* 0x000fea0003800000 */
.L_x_1932:
[----:B------:R-:W-:Y:S05]  /*2c7c0*/  BRA `(.L_x_1934) ;  /* 0xffffffa4008c7947 */ /* 0x000fea000383ffff */
.L_x_1719:
[----:B0-----:R0:W1:Y:S02]  /*2c7d0*/  SYNCS.PHASECHK.TRANS64.TRYWAIT P1, [R6+URZ], R5 ;  /* 0x00000005060075a7 */ /* 0x001064000802017f */
[----:B-1----:R-:W-:Y:S05]  /*2c7e0*/  @!P1 NANOSLEEP.SYNCS 0x989680 ;  /* 0x009896800000995d */ /* 0x002fea0003900000 */
[----:B------:R-:W1:Y:S02]  /*2c7f0*/  @!P1 SYNCS.PHASECHK.TRANS64 P1, [R6+URZ], R5 ;  /* 0x00000005060095a7 */ /* 0x000e64000802007f */
[----:B-1----:R-:W-:Y:S05]  /*2c800*/  @!P1 BRA `(.L_x_1719) ;  /* 0xfffffffc00f09947 */ /* 0x002fea000383ffff */
[----:B------:R-:W-:Y:S05]  /*2c810*/  BRA `(.L_x_1935) ;  /* 0xffffffa400c87947 */ /* 0x000fea000383ffff */
.L_x_1720:
[----:B-1----:R1:W3:Y:S02]  /*2c820*/  SYNCS.PHASECHK.TRANS64.TRYWAIT P1, [R7+URZ], R2 ;  /* 0x00000002070075a7 */ /* 0x0022e4000802017f */
[----:B---3--:R-:W-:Y:S05]  /*2c830*/  @!P1 NANOSLEEP.SYNCS 0x989680 ;  /* 0x009896800000995d */ /* 0x008fea0003900000 */
[----:B------:R-:W3:Y:S02]  /*2c840*/  @!P1 SYNCS.PHASECHK.TRANS64 P1, [R7+URZ], R2 ;  /* 0x00000002070095a7 */ /* 0x000ee4000802007f */
[----:B---3--:R-:W-:Y:S05]  /*2c850*/  @!P1 BRA `(.L_x_1720) ;  /* 0xfffffffc00f09947 */ /* 0x008fea000383ffff */
[----:B------:R-:W-:Y:S05]  /*2c860*/  BRA `(.L_x_1936) ;  /* 0xffffffa400bc7947 */ /* 0x000fea000383ffff */
.L_x_1722:
[----:B---3--:R3:W4:Y:S02]  /*2c870*/  SYNCS.PHASECHK.TRANS64.TRYWAIT P1, [R4+URZ+0x28460], R5 ;  /* 0x02846005040075a7 */ /* 0x008724000802017f */
[----:B----4-:R-:W-:Y:S05]  /*2c880*/  @!P1 NANOSLEEP.SYNCS 0x989680 ;  /* 0x009896800000995d */ /* 0x010fea0003900000 */
[----:B------:R-:W4:Y:S02]  /*2c890*/  @!P1 SYNCS.PHASECHK.TRANS64 P1, [R4+URZ+0x28460], R5 ;  /* 0x02846005040095a7 */ /* 0x000f24000802007f */
[----:B----4-:R-:W-:Y:S05]  /*2c8a0*/  @!P1 BRA `(.L_x_1722) ;  /* 0xfffffffc00f09947 */ /* 0x010fea000383ffff */
[----:B------:R-:W-:Y:S05]  /*2c8b0*/  BRA `(.L_x_1937) ;  /* 0xffffffa400c07947 */ /* 0x000fea000383ffff */
.L_x_1724:
[----:B----4-:R4:W0:Y:S02]  /*2c8c0*/  SYNCS.PHASECHK.TRANS64.TRYWAIT P1, [R3+URZ+0x28460], R2 ;  /* 0x02846002030075a7 */ /* 0x010824000802017f */
[----:B0-----:R-:W-:Y:S05]  /*2c8d0*/  @!P1 NANOSLEEP.SYNCS 0x989680 ;  /* 0x009896800000995d */ /* 0x001fea0003900000 */
[----:B------:R-:W0:Y:S02]  /*2c8e0*/  @!P1 SYNCS.PHASECHK.TRANS64 P1, [R3+URZ+0x28460], R2 ;  /* 0x02846002030095a7 */ /* 0x000e24000802007f */
[----:B0-----:R-:W-:Y:S05]  /*2c8f0*/  @!P1 BRA `(.L_x_1724) ;  /* 0xfffffffc00f09947 */ /* 0x001fea000383ffff */
[----:B------:R-:W-:Y:S05]  /*2c900*/  BRA `(.L_x_1938) ;  /* 0xffffffa400c07947 */ /* 0x000fea000383ffff */
.L_x_1726:
[----:B------:R0:W0:Y:S02]  /*2c910*/  SYNCS.PHASECHK.TRANS64.TRYWAIT P0, [R4+URZ+0x28480], R5 ;  /* 0x02848005040075a7 */ /* 0x000024000800017f */
[----:B0-----:R-:W-:Y:S05]  /*2c920*/  @!P0 NANOSLEEP.SYNCS 0x989680 ;  /* 0x009896800000895d */ /* 0x001fea0003900000 */
[----:B------:R-:W0:Y:S02]  /*2c930*/  @!P0 SYNCS.PHASECHK.TRANS64 P0, [R4+URZ+0x28480], R5 ;  /* 0x02848005040085a7 */ /* 0x000e24000800007f */
[----:B0-----:R-:W-:Y:S05]  /*2c940*/  @!P0 BRA `(.L_x_1726) ;  /* 0xfffffffc00f08947 */ /* 0x001fea000383ffff */
[----:B------:R-:W-:Y:S05]  /*2c950*/  BRA `(.L_x_1727) ;  /* 0xffffffa400bc7947 */ /* 0x000fea000383ffff */
.L_x_1939:
        /* <DEDUP_REMOVED lines=10> */
.L_x_12958:


//--------------------- .text._ZN7cutlass13device_kernelIN5flash11enable_sm90INS1_16FlashAttnFwdSm90INS1_25CollectiveMainloopFwdSm90ILi2EN4cute5tupleIJNS5_1CILi1EEES8_S8_EEENS6_IJNS7_ILi128EEESA_NS7_ILi256EEEEEELi256ENS_12float_e4m3_tEfNS_4arch4Sm90ELb1ELb0ELb1ELb0ELb0ELb0ELb0ELb1ELb1ELb1ELb0ELb0EEENS1_21CollectiveEpilogueFwdINS6_IJSA_SB_SA_EEES9_NS_10bfloat16_tESF_Li256ELb0ELb1ELb0ELb1EEENS1_30DynamicPersistentTileSchedulerILi256ELi128ELb0ELb1ELb1EEEEEEEEEvNT_6ParamsE --------------------------
	.section	.text._ZN7cutlass13device_kernelIN5flash11enable_sm90INS1_16FlashAttnFwdSm90INS1_25CollectiveMainloopFwdSm90ILi2EN4cute5tupleIJNS5_1CILi1EEES8_S8_EEENS6_IJNS7_ILi128EEESA_NS7_ILi256EEEEEELi256ENS_12float_e4m3_tEfNS_4arch4Sm90ELb1ELb0ELb1ELb0ELb0ELb0ELb0ELb1ELb1ELb1ELb0ELb0EEENS1_21CollectiveEpilogueFwdINS6_IJSA_SB_SA_EEES9_NS_10bfloat16_tESF_Li256ELb0ELb1ELb0ELb1EEENS1_30DynamicPersistentTileSchedulerILi256ELi128ELb0ELb1ELb1EEEEEEEEEvNT_6ParamsE,"ax",@progbits
	.align	128
.text._ZN7cutlass13device_kernelIN5flash11enable_sm90INS1_16FlashAttnFwdSm90INS1_25CollectiveMainloopFwdSm90ILi2EN4cute5tupleIJNS5_1CILi1EEES8_S8_EEENS6_IJNS7_ILi128EEESA_NS7_ILi256EEEEEELi256ENS_12float_e4m3_tEfNS_4arch4Sm90ELb1ELb0ELb1ELb0ELb0ELb0ELb0ELb1ELb1ELb1ELb0ELb0EEENS1_21CollectiveEpilogueFwdINS6_IJSA_SB_SA_EEES9_NS_10bfloat16_tESF_Li256ELb0ELb1ELb0ELb1EEENS1_30DynamicPersistentTileSchedulerILi256ELi128ELb0ELb1ELb1EEEEEEEEEvNT_6ParamsE:
        .type           _ZN7cutlass13device_kernelIN5flash11enable_sm90INS1_16FlashAttnFwdSm90INS1_25CollectiveMainloopFwdSm90ILi2EN4cute5tupleIJNS5_1CILi1EEES8_S8_EEENS6_IJNS7_ILi128EEESA_NS7_ILi256EEEEEELi256ENS_12float_e4m3_tEfNS_4arch4Sm90ELb1ELb0ELb1ELb0ELb0ELb0ELb0ELb1ELb1ELb1ELb0ELb0EEENS1_21CollectiveEpilogueFwdINS6_IJSA_SB_SA_EEES9_NS_10bfloat16_tESF_Li256ELb0ELb1ELb0ELb1EEENS1_30DynamicPersistentTileSchedulerILi256ELi128ELb0ELb1ELb1EEEEEEEEEvNT_6ParamsE,@function
        .size           _ZN7cutlass13device_kernelIN5flash11enable_sm90INS1_16FlashAttnFwdSm90INS1_25CollectiveMainloopFwdSm90ILi2EN4cute5tupleIJNS5_1CILi1EEES8_S8_EEENS6_IJNS7_ILi128EEESA_NS7_ILi256EEEEEELi256ENS_12float_e4m3_tEfNS_4arch4Sm90ELb1ELb0ELb1ELb0ELb0ELb0ELb0ELb1ELb1ELb1ELb0ELb0EEENS1_21CollectiveEpilogueFwdINS6_IJSA_SB_SA_EEES9_NS_10bfloat16_tESF_Li256ELb0ELb1ELb0ELb1EEENS1_30DynamicPersistentTileSchedulerILi256ELi128ELb0ELb1ELb1EEEEEEEEEvNT_6ParamsE,(.L_x_12959 - _ZN7cutlass13device_kernelIN5flash11enable_sm90INS1_16FlashAttnFwdSm90INS1_25CollectiveMainloopFwdSm90ILi2EN4cute5tupleIJNS5_1CILi1EEES8_S8_EEENS6_IJNS7_ILi128EEESA_NS7_ILi256EEEEEELi256ENS_12float_e4m3_tEfNS_4arch4Sm90ELb1ELb0ELb1ELb0ELb0ELb0ELb0ELb1ELb1ELb1ELb0ELb0EEENS1_21CollectiveEpilogueFwdINS6_IJSA_SB_SA_EEES9_NS_10bfloat16_tESF_Li256ELb0ELb1ELb0ELb1EEENS1_30DynamicPersistentTileSchedulerILi256ELi128ELb0ELb1ELb1EEEEEEEEEvNT_6ParamsE)
        .other          _ZN7cutlass13device_kernelIN5flash11enable_sm90INS1_16FlashAttnFwdSm90INS1_25CollectiveMainloopFwdSm90ILi2EN4cute5tupleIJNS5_1CILi1EEES8_S8_EEENS6_IJNS7_ILi128EEESA_NS7_ILi256EEEEEELi256ENS_12float_e4m3_tEfNS_4arch4Sm90ELb1ELb0ELb1ELb0ELb0ELb0ELb0ELb1ELb1ELb1ELb0ELb0EEENS1_21CollectiveEpilogueFwdINS6_IJSA_SB_SA_EEES9_NS_10bfloat16_tESF_Li256ELb0ELb1ELb0ELb1EEENS1_30DynamicPersistentTileSchedulerILi256ELi128ELb0ELb1ELb1EEEEEEEEEvNT_6ParamsE,@"STO_CUDA_ENTRY STV_DEFAULT"
_ZN7cutlass13device_kernelIN5flash11enable_sm90INS1_16FlashAttnFwdSm90INS1_25CollectiveMainloopFwdSm90ILi2EN4cute5tupleIJNS5_1CILi1EEES8_S8_EEENS6_IJNS7_ILi128EEESA_NS7_ILi256EEEEEELi256ENS_12float_e4m3_tEfNS_4arch4Sm90ELb1ELb0ELb1ELb0ELb0ELb0ELb0ELb1ELb1ELb1ELb0ELb0EEENS1_21CollectiveEpilogueFwdINS6_IJSA_SB_SA_EEES9_NS_10bfloat16_tESF_Li256ELb0ELb1ELb0ELb1EEENS1_30DynamicPersistentTileSchedulerILi256ELi128ELb0ELb1ELb1EEEEEEEEEvNT_6ParamsE:
        /* <DEDUP_REMOVED lines=18> */
.L_x_1941:
[----:B------:R-:W-:Y:S05]  /*0120*/  BSYNC B0 ;  /* 0x0000000000007941 */ /* 0x000fea0003800000 */
.L_x_1940:
        /* <DEDUP_REMOVED lines=41> */
.L_x_1942:
        /* <DEDUP_REMOVED lines=22> */
.L_x_1943:
        /* <DEDUP_REMOVED lines=18> */
.L_x_1944:
        /* <DEDUP_REMOVED lines=22> */
.L_x_1945:
        /* <DEDUP_REMOVED lines=22> */
.L_x_1946:
[----:B------:R-:W-:Y:S01]  /*0900*/  PLOP3.LUT P0, PT, PT, PT, UP0, 0x80, 0x0 ;  /* 0x000000000000781c */ /* 0x000fe20003f0f008 */
[----:B------:R-:W-:Y:S01]  /*0910*/  UMOV UR38, 0x1 ;  /* 0x0000000100267882 */ /* 0x000fe20000000000 */
[----:B------:R-:W-:Y:S01]  /*0920*/  NOP ;  /* 0x0000000000007918 */ /* 0x000fe20000000000 */
[----:B------:R-:W-:Y:S01]  /*0930*/  USEL UR38, UR38, 0x2, !UP0 ;  /* 0x0000000226267887 */ /* 0x000fe2000c000000 */
[----:B------:R-:W-:Y:S01]  /*0940*/  ULDC.64 UR46, c[0x0][0x208] ;  /* 0x00008200002e7ab9 */ /* 0x000fe20000000a00 */
[----:B012-4-:R-:W-:Y:S08]  /*0950*/  BAR.SYNC.DEFER_BLOCKING 0x0 ;  /* 0x0000000000007b1d */ /* 0x017ff00000010000 */
[----:B------:R-:W-:Y:S05]  /*0960*/  @!P0 BRA `(.L_x_1947) ;  /* 0x000000e400988947 */ /* 0x000fea0003800000 */
.L_x_1948:
        /* <DEDUP_REMOVED lines=23> */
[-C--:B------:R-:W-:Y:S01]  /*0ae0*/  LEA.HI R3, R0, R12.reuse, RZ, 0x4 ;  /* 0x0000000c00037211 */ /* 0x080fe200078f20ff */
[----:B------:R-:W-:Y:S01]  /*0af0*/  IMAD.SHL.U32 R5, R4, 0x20, RZ ;  /* 0x0000002004057824 */ /* 0x000fe200078e00ff */
[----:B------:R-:W-:Y:S01]  /*0b00*/  LEA.HI R11, R0, R12, RZ, 0x2 ;  /* 0x0000000c000b7211 */ /* 0x000fe200078f10ff */
[----:B------:R-:W-:Y:S01]  /*0b10*/  IMAD.IADD R234, R12, 0x1, -R234 ;  /* 0x000000010cea7824 */ /* 0x000fe200078e0aea */
[----:B------:R-:W-:-:S02]  /*0b20*/  SHF.R.S32.HI R6, RZ, 0x4, R3 ;  /* 0x00000004ff067819 */ /* 0x000fc40000011403 */
[----:B------:R-:W-:Y:S02]  /*0b30*/  LOP3.LUT R4, R3, 0x3fffff0, RZ, 0xc0, !PT ;  /* 0x03fffff003047812 */ /* 0x000fe400078ec0ff */
[----:B------:R-:W-:Y:S02]  /*0b40*/  SHF.R.S32.HI R7, RZ, 0x1f, R234 ;  /* 0x0000001fff077819 */ /* 0x000fe400000114ea */
[----:B------:R-:W-:Y:S01]  /*0b50*/  LOP3.LUT R11, R11, 0xfffffffc, RZ, 0xc0, !PT ;  /* 0xfffffffc0b0b7812 */ /* 0x000fe200078ec0ff */
[----:B------:R-:W-:Y:S01]  /*0b60*/  IMAD.IADD R4, R12, 0x1, -R4 ;  /* 0x000000010c047824 */ /* 0x000fe200078e0a04 */
[----:B------:R-:W-:Y:S02]  /*0b70*/  LEA.HI R8, R7, R234, RZ, 0x2 ;  /* 0x000000ea07087211 */ /* 0x000fe400078f10ff */
[----:B------:R-:W-:Y:S01]  /*0b80*/  LEA.HI R0, R0, R12, RZ, 0x3 ;  /* 0x0000000c00007211 */ /* 0x000fe200078f18ff */
[----:B------:R-:W-:Y:S01]  /*0b90*/  IMAD.IADD R11, R12, 0x1, -R11 ;  /* 0x000000010c0b7824 */ /* 0x000fe200078e0a0b */
[----:B------:R-:W-:-:S02]  /*0ba0*/  SHF.R.S32.HI R9, RZ, 0x2, R8 ;  /* 0x00000002ff097819 */ /* 0x000fc40000011408 */
[----:B------:R-:W-:Y:S02]  /*0bb0*/  SHF.R.S32.HI R10, RZ, 0x1f, R8 ;  /* 0x0000001fff0a7819 */ /* 0x000fe40000011408 */
[----:B------:R-:W-:Y:S02]  /*0bc0*/  SHF.R.S32.HI R235, RZ, 0x7, R2 ;  /* 0x00000007ffeb7819 */ /* 0x000fe40000011402 */
[----:B------:R-:W-:Y:S02]  /*0bd0*/  LEA.HI R10, R10, R9, RZ, 0x3 ;  /* 0x000000090a0a7211 */ /* 0x000fe400078f18ff */
[----:B------:R-:W-:Y:S02]  /*0be0*/  LEA.HI R3, R3, R6, RZ, 0x1 ;  /* 0x0000000603037211 */ /* 0x000fe400078f08ff */
[----:B------:R-:W-:Y:S02]  /*0bf0*/  LOP3.LUT R5, R5, 0xfffffc00, RZ, 0xc0, !PT ;  /* 0xfffffc0005057812 */ /* 0x000fe400078ec0ff */
[----:B------:R-:W-:-:S02]  /*0c00*/  LOP3.LUT R232, R0, 0xfffffff8, RZ, 0xc0, !PT ;  /* 0xfffffff800e87812 */ /* 0x000fc400078ec0ff */
[----:B------:R-:W-:Y:S01]  /*0c10*/  LOP3.LUT R10, R10, 0xfffffff8, RZ, 0xc0, !PT ;  /* 0xfffffff80a0a7812 */ /* 0x000fe200078ec0ff */
[----:B------:R-:W-:Y:S01]  /*0c20*/  IMAD R4, R4, 0x40, R5 ;  /* 0x0000004004047824 */ /* 0x000fe200078e0205 */
[----:B------:R-:W-:Y:S01]  /*0c30*/  LEA.HI R7, R7, R234, RZ, 0x5 ;  /* 0x000000ea07077211 */ /* 0x000fe200078f28ff */
[----:B------:R-:W-:Y:S01]  /*0c40*/  IMAD.IADD R232, R12, 0x1, -R232 ;  /* 0x000000010ce87824 */ /* 0x000fe200078e0ae8 */
[----:B------:R-:W-:Y:S01]  /*0c50*/  LEA.HI R2, R2, R235, RZ, 0x1 ;  /* 0x000000eb02027211 */ /* 0x000fe200078f08ff */
[----:B------:R-:W-:Y:S01]  /*0c60*/  IMAD.IADD R10, R9, 0x1, -R10 ;  /* 0x00000001090a7824 */ /* 0x000fe200078e0a0a */
[----:B------:R-:W-:Y:S01]  /*0c70*/  LOP3.LUT R3, R3, 0x1ffffffe, RZ, 0xc0, !PT ;  /* 0x1ffffffe03037812 */ /* 0x000fe200078ec0ff */
[----:B------:R-:W-:Y:S01]  /*0c80*/  IMAD.SHL.U32 R16, R232, 0x8, RZ ;  /* 0x00000008e8107824 */ /* 0x000fe200078e00ff */
[----:B------:R-:W-:Y:S02]  /*0c90*/  SHF.R.S32.HI R7, RZ, 0x5, R7 ;  /* 0x00000005ff077819 */ /* 0x000fe40000011407 */
[----:B------:R-:W-:Y:S01]  /*0ca0*/  LEA.HI R5, R11, R11, RZ, 0x1 ;  /* 0x0000000b0b057211 */ /* 0x000fe200078f08ff */
[----:B------:R-:W-:Y:S01]  /*0cb0*/  IMAD.IADD R3, R6, 0x1, -R3 ;  /* 0x0000000106037824 */ /* 0x000fe200078e0a03 */
        /* <DEDUP_REMOVED lines=9> */
[----:B------:R-:W-:-:S02]  /*0d50*/  VIADD R23, R16, 0xc0 ;  /* 0x000000c010177836 */ /* 0x000fc40000000000 */
[----:B------:R-:W-:Y:S02]  /*0d60*/  IMAD.IADD R11, R11, 0x1, -R6 ;  /* 0x000000010b0b7824 */ /* 0x000fe400078e0a06 */
[----:B------:R-:W-:Y:S01]  /*0d70*/  IMAD R236, R2, 0x40, R7 ;  /* 0x0000004002ec7824 */ /* 0x000fe200078e0207 */
[----:B------:R-:W-:Y:S01]  /*0d80*/  SHF.R.S32.HI R2, RZ, 0x1f, R19 ;  /* 0x0000001fff027819 */ /* 0x000fe20000011413 */
[----:B------:R-:W-:Y:S01]  /*0d90*/  IMAD R237, R3, 0x8, R4 ;  /* 0x0000000803ed7824 */ /* 0x000fe200078e0204 */
[----:B------:R-:W-:Y:S01]  /*0da0*/  SHF.R.S32.HI R3, RZ, 0x1f, R22 ;  /* 0x0000001fff037819 */ /* 0x000fe20000011416 */
[----:B------:R-:W-:Y:S01]  /*0db0*/  IMAD.IADD R17, R234, 0x1, -R17 ;  /* 0x00000001ea117824 */ /* 0x000fe200078e0a11 */
[----:B------:R-:W-:Y:S01]  /*0dc0*/  SHF.R.S32.HI R0, RZ, 0x1f, R23 ;  /* 0x0000001fff007819 */ /* 0x000fe20000011417 */
[----:B------:R-:W-:-:S07]  /*0dd0*/  IMAD R18, R11, 0x8, R236 ;  /* 0x000000080b127824 */ /* 0x000fce00078e02ec */
.L_x_2002:
        /* <DEDUP_REMOVED lines=21> */
.L_x_1949:
[----:B------:R-:W-:Y:S01]  /*0f30*/  ULDC UR7, c[0x0][0xc54] ;  /* 0x0003150000077ab9 */ /* 0x000fe20000000800 */
[----:B------:R-:W-:Y:S01]  /*0f40*/  UMOV UR6, UR9 ;  /* 0x0000000900067c82 */ /* 0x000fe20008000000 */
[----:B------:R-:W-:-:S11]  /*0f50*/  UISETP.NE.AND UP0, UPT, UR7, 0x1, UPT ;  /* 0x000000010700788c */ /* 0x000fd6000bf05270 */
[----:B------:R-:W-:Y:S02]  /*0f60*/  @UP0 ULDC.64 UR10, c[0x0][0xc58] ;  /* 0x00031600000a0ab9 */ /* 0x000fe40000000a00 */
[----:B------:R-:W-:-:S04]  /*0f70*/  UIMAD.WIDE.U32 UR4, UR9, UR10, URZ ;  /* 0x0000000a090472a5 */ /* 0x000fc8000f8e003f */
[----:B------:R-:W-:-:S04]  /*0f80*/  @UP0 USHF.R.U32.HI UR6, URZ, UR11, UR5 ;  /* 0x0000000b3f060299 */ /* 0x000fc80008011605 */
[----:B------:R-:W-:-:S12]  /*0f90*/  UIMAD UR4, UR6, UR7, URZ ;  /* 0x00000007060472a4 */ /* 0x000fd8000f8e023f */
.L_x_1950:
[----:B------:R-:W-:Y:S01]  /*0fa0*/  ULDC.64 UR10, c[0x0][0x418] ;  /* 0x00010600000a7ab9 */ /* 0x000fe20000000a00 */
[----:B------:R-:W-:Y:S01]  /*0fb0*/  ULOP3.LUT UR6, URZ, UR6, URZ, 0x33, !UPT ;  /* 0x000000063f067292 */ /* 0x000fe2000f8e333f */
[----:B------:R-:W-:Y:S01]  /*0fc0*/  PLOP3.LUT P0, PT, PT, PT, PT, 0x80, 0x0 ;  /* 0x000000000000781c */ /* 0x000fe20003f0f070 */
[----:B------:R-:W-:Y:S01]  /*0fd0*/  UISETP.NE.U32.AND UP0, UPT, UR10, URZ, UPT ;  /* 0x0000003f0a00728c */ /* 0x000fe2000bf05070 */
[----:B------:R-:W-:Y:S01]  /*0fe0*/  IMAD.MOV.U32 R0, RZ, RZ, RZ ;  /* 0x000000ffff007224 */ /* 0x000fe200078e00ff */
[----:B------:R-:W-:Y:S01]  /*0ff0*/  ULDC UR5, c[0x0][0xc3c] ;  /* 0x00030f0000057ab9 */ /* 0x000fe20000000800 */
[----:B------:R-:W-:Y:S01]  /*1000*/  UIADD3 UR4, UR9, -UR4, URZ ;  /* 0x8000000409047290 */ /* 0x000fe2000fffe03f */
[----:B------:R-:W-:Y:S01]  /*1010*/  IMAD.MOV.U32 R2, RZ, RZ, RZ ;  /* 0x000000ffff027224 */ /* 0x000fe200078e00ff */
[----:B------:R-:W-:Y:S01]  /*1020*/  UISETP.NE.AND.EX UP0, UPT, UR11, URZ, UPT, UP0 ;  /* 0x0000003f0b00728c */ /* 0x000fe2000bf05300 */
[----:B------:R-:W-:Y:S01]  /*1030*/  CS2R R150, SRZ ;  /* 0x0000000000967805 */ /* 0x000fe2000001ff00 */
[----:B------:R-:W-:Y:S01]  /*1040*/  UIADD3 UR6, UR6, UR5, URZ ;  /* 0x0000000506067290 */ /* 0x000fe2000fffe03f */
[----:B------:R-:W-:Y:S01]  /*1050*/  CS2R R26, SRZ ;  /* 0x00000000001a7805 */ /* 0x000fe2000001ff00 */
[----:B------:R-:W-:Y:S01]  /*1060*/  ULDC UR11, c[0x0][0x448] ;  /* 0x00011200000b7ab9 */ /* 0x000fe20000000800 */
[----:B------:R-:W-:Y:S01]  /*1070*/  ULDC UR10, c[0x0][0xc54] ;  /* 0x00031500000a7ab9 */ /* 0x000fe20000000800 */
[----:B------:R-:W-:Y:S01]  /*1080*/  UISETP.NE.AND UP2, UPT, UR11, 0x1, UPT ;  /* 0x000000010b00788c */ /* 0x000fe2000bf45270 */
[----:B------:R-:W-:Y:S01]  /*1090*/  CS2R R92, SRZ ;  /* 0x00000000005c7805 */ /* 0x000fe2000001ff00 */
[----:B------:R-:W-:Y:S01]  /*10a0*/  USHF.L.U32 UR36, UR6, 0x7, URZ ;  /* 0x0000000706247899 */ /* 0x000fe2000800063f */
[----:B------:R-:W-:Y:S01]  /*10b0*/  CS2R R144, SRZ ;  /* 0x0000000000907805 */ /* 0x000fe2000001ff00 */
[----:B------:R-:W-:Y:S01]  /*10c0*/  UIMAD UR10, UR8, UR10, UR4 ;  /* 0x0000000a080a72a4 */ /* 0x000fe2000f8e0204 */
[----:B------:R-:W-:Y:S01]  /*10d0*/  CS2R R142, SRZ ;  /* 0x00000000008e7805 */ /* 0x000fe2000001ff00 */
[----:B------:R-:W-:Y:S01]  /*10e0*/  UIADD3 UR6, UR36, 0x7f, URZ ;  /* 0x0000007f24067890 */ /* 0x000fe2000fffe03f */
[----:B------:R-:W-:Y:S01]  /*10f0*/  CS2R R30, SRZ ;  /* 0x00000000001e7805 */ /* 0x000fe2000001ff00 */
[----:B------:R-:W-:Y:S01]  /*1100*/  ULDC UR49, c[0x0][0x424] ;  /* 0x0001090000317ab9 */ /* 0x000fe20000000800 */
[----:B------:R-:W-:Y:S01]  /*1110*/  ULDC UR7, c[0x0][0x288] ;  /* 0x0000a20000077ab9 */ /* 0x000fe20000000800 */
[----:B------:R-:W-:Y:S01]  /*1120*/  USEL UR49, UR49, 0x1, UP0 ;  /* 0x0000000131317887 */ /* 0x000fe20008000000 */
[----:B------:R-:W-:Y:S01]  /*1130*/  CS2R R84, SRZ ;  /* 0x0000000000547805 */ /* 0x000fe2000001ff00 */
[----:B------:R-:W-:Y:S01]  /*1140*/  @UP2 ULDC UR4, c[0x0][0x44c] ;  /* 0x0001130000042ab9 */ /* 0x000fe20000000800 */
[----:B------:R-:W-:Y:S01]  /*1150*/  UIADD3 UR7, -UR7, 0x80, URZ ;  /* 0x0000008007077890 */ /* 0x000fe2000fffe13f */
[----:B------:R-:W-:Y:S01]  /*1160*/  CS2R R136, SRZ ;  /* 0x0000000000887805 */ /* 0x000fe2000001ff00 */
[----:B------:R-:W-:Y:S01]  /*1170*/  UIMAD.WIDE.U32 UR4, UR6, UR4, URZ ;  /* 0x00000004060472a5 */ /* 0x000fe2000f8e003f */
[----:B------:R-:W-:Y:S01]  /*1180*/  CS2R R134, SRZ ;  /* 0x0000000000867805 */ /* 0x000fe2000001ff00 */
[----:B------:R-:W-:Y:S01]  /*1190*/  ULDC UR9, c[0x0][0x2f0] ;  /* 0x0000bc0000097ab9 */ /* 0x000fe20000000800 */
[----:B------:R-:W-:Y:S01]  /*11a0*/  @UP2 ULDC UR11, c[0x0][0x450] ;  /* 0x00011400000b2ab9 */ /* 0x000fe20000000800 */
[----:B------:R-:W-:Y:S01]  /*11b0*/  UIMAD UR7, UR49, UR9, UR7 ;  /* 0x00000009310772a4 */ /* 0x000fe2000f8e0207 */
[----:B------:R-:W-:Y:S01]  /*11c0*/  CS2R R34, SRZ ;  /* 0x0000000000227805 */ /* 0x000fe2000001ff00 */
[----:B------:R-:W-:Y:S01]  /*11d0*/  @UP2 USHF.R.U32.HI UR6, URZ, UR11, UR5 ;  /* 0x0000000b3f062299 */ /* 0x000fe20008011605 */
[----:B------:R-:W-:Y:S01]  /*11e0*/  CS2R R76, SRZ ;  /* 0x00000000004c7805 */ /* 0x000fe2000001ff00 */
[----:B------:R-:W-:Y:S01]  /*11f0*/  UIMAD UR4, UR49, UR9, 0x7f ;  /* 0x0000007f310474a4 */ /* 0x000fe2000f8e0209 */
[----:B------:R-:W-:Y:S01]  /*1200*/  CS2R R128, SRZ ;  /* 0x0000000000807805 */ /* 0x000fe2000001ff00 */
[----:B------:R-:W-:Y:S01]  /*1210*/  UIADD3 UR6, UR7, UR6, URZ ;  /* 0x0000000607067290 */ /* 0x000fe2000fffe03f */
[----:B------:R-:W-:Y:S01]  /*1220*/  CS2R R126, SRZ ;  /* 0x00000000007e7805 */ /* 0x000fe2000001ff00 */
[----:B------:R-:W-:Y:S01]  /*1230*/  USHF.R.S32.HI UR5, URZ, 0x1f, UR4 ;  /* 0x0000001f3f057899 */ /* 0x000fe20008011404 */
[----:B------:R-:W-:Y:S01]  /*1240*/  CS2R R38, SRZ ;  /* 0x0000000000267805 */ /* 0x000fe2000001ff00 */
[----:B------:R-:W-:Y:S01]  /*1250*/  USHF.R.S32.HI UR7, URZ, 0x1f, UR6 ;  /* 0x0000001f3f077899 */ /* 0x000fe20008011406 */
[----:B------:R-:W-:Y:S01]  /*1260*/  CS2R R68, SRZ ;  /* 0x0000000000447805 */ /* 0x000fe2000001ff00 */
[----:B------:R-:W-:Y:S01]  /*1270*/  ULEA.HI UR5, UR5, UR4, URZ, 0x7 ;  /* 0x0000000405057291 */ /* 0x000fe2000f8f383f */
[----:B------:R-:W-:Y:S01]  /*1280*/  CS2R R120, SRZ ;  /* 0x0000000000787805 */ /* 0x000fe2000001ff00 */
[----:B------:R-:W-:Y:S01]  /*1290*/  ULEA.HI UR7, UR7, UR6, URZ, 0x7 ;  /* 0x0000000607077291 */ /* 0x000fe2000f8f383f */
[----:B------:R-:W-:Y:S01]  /*12a0*/  CS2R R118, SRZ ;  /* 0x0000000000767805 */ /* 0x000fe2000001ff00 */
[----:B------:R-:W-:Y:S01]  /*12b0*/  USHF.R.S32.HI UR51, URZ, 0x7, UR5 ;  /* 0x000000073f337899 */ /* 0x000fe20008011405 */
[----:B------:R-:W-:Y:S01]  /*12c0*/  CS2R R42, SRZ ;  /* 0x00000000002a7805 */ /* 0x000fe2000001ff00 */
[----:B------:R-:W-:Y:S01]  /*12d0*/  USHF.R.S32.HI UR7, URZ, 0x7, UR7 ;  /* 0x000000073f077899 */ /* 0x000fe20008011407 */
[----:B------:R-:W-:Y:S01]  /*12e0*/  CS2R R60, SRZ ;  /* 0x00000000003c7805 */ /* 0x000fe2000001ff00 */
[----:B------:R-:W-:Y:S01]  /*12f0*/  ULDC UR37, c[0x0][0xc48] ;  /* 0x0003120000257ab9 */ /* 0x000fe20000000800 */
[----:B------:R-:W-:Y:S01]  /*1300*/  UMOV UR42, UR10 ;  /* 0x0000000a002a7c82 */ /* 0x000fe20008000000 */
[----:B------:R-:W-:Y:S01]  /*1310*/  UISETP.LT.AND UP0, UPT, UR51, UR7, UPT ;  /* 0x000000073300728c */ /* 0x000fe2000bf01270 */
[----:B------:R-:W-:Y:S01]  /*1320*/  CS2R R112, SRZ ;  /* 0x0000000000707805 */ /* 0x000fe2000001ff00 */
[----:B------:R-:W-:Y:S01]  /*1330*/  UISETP.NE.AND UP1, UPT, UR37, 0x1, UPT ;  /* 0x000000012500788c */ /* 0x000fe2000bf25270 */
[----:B------:R-:W-:Y:S01]  /*1340*/  CS2R R110, SRZ ;  /* 0x00000000006e7805 */ /* 0x000fe2000001ff00 */
[----:B------:R-:W-:Y:S01]  /*1350*/  USEL UR51, UR51, UR7, UP0 ;  /* 0x0000000733337287 */ /* 0x000fe20008000000 */
[----:B------:R-:W-:-:S02]  /*1360*/  CS2R R46, SRZ ;  /* 0x00000000002e7805 */ /* 0x000fc4000001ff00 */
[----:B------:R-:W-:Y:S02]  /*1370*/  CS2R R52, SRZ ;  /* 0x0000000000347805 */ /* 0x000fe4000001ff00 */
[----:B------:R-:W-:Y:S01]  /*1380*/  CS2R R104, SRZ ;  /* 0x0000000000687805 */ /* 0x000fe2000001ff00 */
[----:B------:R-:W-:Y:S01]  /*1390*/  UISETP.GE.AND UP0, UPT, UR51, 0x1, UPT ;  /* 0x000000013300788c */ /* 0x000fe2000bf06270 */
[----:B------:R-:W-:Y:S02]  /*13a0*/  CS2R R102, SRZ ;  /* 0x0000000000667805 */ /* 0x000fe4000001ff00 */
[----:B------:R-:W-:Y:S02]  /*13b0*/  CS2R R50, SRZ ;  /* 0x0000000000327805 */ /* 0x000fe4000001ff00 */
[----:B------:R-:W-:Y:S02]  /*13c0*/  CS2R R44, SRZ ;  /* 0x00000000002c7805 */ /* 0x000fe4000001ff00 */
[----:B------:R-:W-:Y:S01]  /*13d0*/  CS2R R96, SRZ ;  /* 0x0000000000607805 */ /* 0x000fe2000001ff00 */
[----:B------:R-:W-:Y:S01]  /*13e0*/  @UP1 ULDC UR8, c[0x0][0xc4c] ;  /* 0x0003130000081ab9 */ /* 0x000fe20000000800 */
[----:B------:R-:W-:Y:S01]  /*13f0*/  PLOP3.LUT P1, PT, PT, PT, UP0, 0x80, 0x0 ;  /* 0x000000000000781c */ /* 0x000fe20003f2f008 */
[----:B------:R-:W-:Y:S01]  /*1400*/  UIMAD.WIDE.U32 UR4, UR10, UR8, URZ ;  /* 0x000000080a0472a5 */ /* 0x000fe2000f8e003f */
[----:B------:R-:W-:Y:S01]  /*1410*/  CS2R R94, SRZ ;  /* 0x00000000005e7805 */ /* 0x000fe2000001ff00 */
[----:B------:R-:W-:Y:S01]  /*1420*/  @UP1 ULDC UR6, c[0x0][0xc50] ;  /* 0x0003140000061ab9 */ /* 0x000fe20000000800 */
[----:B------:R-:W-:Y:S01]  /*1430*/  CS2R R54, SRZ ;  /* 0x0000000000367805 */ /* 0x000fe2000001ff00 */
[----:B------:R-:W-:Y:S01]  /*1440*/  @UP1 USHF.R.U32.HI UR42, URZ, UR6, UR5 ;  /* 0x000000063f2a1299 */ /* 0x000fe20008011605 */
[----:B------:R-:W-:-:S02]  /*1450*/  CS2R R36, SRZ ;  /* 0x0000000000247805 */ /* 0x000fc4000001ff00 */
[----:B------:R-:W-:Y:S02]  /*1460*/  CS2R R88, SRZ ;  /* 0x0000000000587805 */ /* 0x000fe4000001ff00 */
[----:B------:R-:W-:Y:S01]  /*1470*/  CS2R R86, SRZ ;  /* 0x0000000000567805 */ /* 0x000fe2000001ff00 */
[----:B------:R-:W-:Y:S01]  /*1480*/  UIADD3 UR4, -UR42, URZ, URZ ;  /* 0x0000003f2a047290 */ /* 0x000fe2000fffe13f */
[----:B------:R-:W-:Y:S02]  /*1490*/  CS2R R58, SRZ ;  /* 0x00000000003a7805 */ /* 0x000fe4000001ff00 */
[----:B------:R-:W-:Y:S02]  /*14a0*/  CS2R R28, SRZ ;  /* 0x00000000001c7805 */ /* 0x000fe4000001ff00 */
[----:B------:R-:W-:Y:S01]  /*14b0*/  CS2R R80, SRZ ;  /* 0x0000000000507805 */ /* 0x000fe2000001ff00 */
[----:B------:R-:W-:Y:S01]  /*14c0*/  UIMAD UR37, UR37, UR4, UR10 ;  /* 0x00000004252572a4 */ /* 0x000fe2000f8e020a */
[----:B------:R-:W-:-:S02]  /*14d0*/  CS2R R78, SRZ ;  /* 0x00000000004e7805 */ /* 0x000fc4000001ff00 */
[----:B------:R-:W-:Y:S02]  /*14e0*/  CS2R R62, SRZ ;  /* 0x00000000003e7805 */ /* 0x000fe4000001ff00 */
[----:B------:R-:W-:Y:S02]  /*14f0*/  CS2R R20, SRZ ;  /* 0x0000000000147805 */ /* 0x000fe4000001ff00 */
        /* <DEDUP_REMOVED lines=58> */
.L_x_1952:
        /* <DEDUP_REMOVED lines=19> */
[----:B------:R-:W-:Y:S02]  /*19d0*/  @UP1 USHF.R.S32.HI UR19, URZ, 0x1f, UR37 ;  /* 0x0000001f3f131899 */ /* 0x000fe40008011425 */
[----:B------:R-:W-:Y:S02]  /*19e0*/  @UP1 UIMAD.WIDE.U32 UR8, UR42, UR14, URZ ;  /* 0x0000000e2a0812a5 */ /* 0x000fe4000f8e003f */
[----:B------:R-:W-:Y:S02]  /*19f0*/  @UP1 UIMAD UR18, UR42, UR15, UR10 ;  /* 0x0000000f2a1212a4 */ /* 0x000fe4000f8e020a */
[----:B------:R-:W-:Y:S01]  /*1a00*/  @UP0 UIADD3 UR13, UR13, UR17, URZ ;  /* 0x000000110d0d0290 */ /* 0x000fe2000fffe03f */
[----:B------:R-:W-:Y:S01]  /*1a10*/  @UP0 ULDC.64 UR14, c[0x0][0x9b0] ;  /* 0x00026c00000e0ab9 */ /* 0x000fe20000000a00 */
[----:B------:R-:W-:Y:S01]  /*1a20*/  @UP1 ULDC.64 UR10, c[0x0][0x9c0] ;  /* 0x00027000000a1ab9 */ /* 0x000fe20000000a00 */
[----:B------:R-:W-:-:S02]  /*1a30*/  @UP0 UIMAD UR16, UR16, UR14, URZ ;  /* 0x0000000e101002a4 */ /* 0x000fc4000f8e023f */
[----:B------:R-:W-:Y:S02]  /*1a40*/  @UP1 UIMAD UR17, UR19, UR10, URZ ;  /* 0x0000000a131112a4 */ /* 0x000fe4000f8e023f */
[----:B------:R-:W-:Y:S02]  /*1a50*/  @UP1 UIADD3 UR9, UR9, UR18, URZ ;  /* 0x0000001209091290 */ /* 0x000fe4000fffe03f */
[----:B------:R-:W-:Y:S02]  /*1a60*/  @UP0 UIMAD UR16, UR37, UR15, UR16 ;  /* 0x0000000f251002a4 */ /* 0x000fe4000f8e0210 */
[----:B------:R-:W-:Y:S02]  /*1a70*/  @UP1 UIMAD UR17, UR37, UR11, UR17 ;  /* 0x0000000b251112a4 */ /* 0x000fe4000f8e0211 */
[----:B------:R-:W-:Y:S02]  /*1a80*/  @UP0 UIMAD.WIDE.U32 UR14, UR37, UR14, UR12 ;  /* 0x0000000e250e02a5 */ /* 0x000fe4000f8e000c */
        /* <DEDUP_REMOVED lines=25> */
.L_x_2083:
[----:B------:R-:W-:Y:S05]  /*1c20*/  @!P0 BRA `(.L_x_1954) ;  /* 0x0000000000048947 */ /* 0x000fea0003800000 */
[----:B------:R-:W-:Y:S01]  /*1c30*/  BPT.TRAP 0x1 ;  /* 0x000000040000795c */ /* 0x000fe20000300000 */
.L_x_1954:
[----:B------:R-:W-:Y:S02]  /*1c40*/  IMAD.U32 R2, RZ, RZ, UR50 ;  /* 0x00000032ff027e24 */ /* 0x000fe4000f8e00ff */
[----:B0-----:R-:W-:-:S03]  /*1c50*/  IMAD.U32 R3, RZ, RZ, UR43 ;  /* 0x0000002bff037e24 */ /* 0x001fc6000f8e00ff */
[----:B------:R-:W-:Y:S02]  /*1c60*/  LEA R2, R2, UR41, 0x3 ;  /* 0x0000002902027c11 */ /* 0x000fe4000f8e18ff */
[----:B------:R-:W-:-:S04]  /*1c70*/  SHF.L.U32 R3, R3, 0x1f, RZ ;  /* 0x0000001f03037819 */ /* 0x000fc800000006ff */
[----:B------:R0:W1:Y:S01]  /*1c80*/  SYNCS.PHASECHK.TRANS64.TRYWAIT P2, [R2+URZ+0x38830], R3 ;  /* 0x03883003020075a7 */ /* 0x000062000804017f */
[----:B------:R-:W-:Y:S05]  /*1c90*/  @!P0 BRA `(.L_x_1955) ;  /* 0x0000000000048947 */ /* 0x000fea0003800000 */
[----:B------:R-:W-:Y:S01]  /*1ca0*/  BPT.TRAP 0x1 ;  /* 0x000000040000795c */ /* 0x000fe20000300000 */
.L_x_1955:
[----:B------:R-:W2:Y:S02]  /*1cb0*/  S2R R4, SR_TID.X ;  /* 0x0000000000047919 */ /* 0x000ea40000002100 */
[----:B--2---:R-:W-:Y:S01]  /*1cc0*/  LOP3.LUT P1, RZ, R4, 0x7f, RZ, 0xc0, !PT ;  /* 0x0000007f04ff7812 */ /* 0x004fe2000782c0ff */
[----:B-1----:R-:W-:-:S12]  /*1cd0*/  @P2 BRA `(.L_x_1956) ;  /* 0x0000000000082947 */ /* 0x002fd80003800000 */
[----:B------:R-:W1:Y:S02]  /*1ce0*/  SYNCS.PHASECHK.TRANS64.TRYWAIT P2, [R2+URZ+0x38830], R3 ;  /* 0x03883003020075a7 */ /* 0x000e64000804017f */
[----:B-1----:R-:W-:Y:S05]  /*1cf0*/  @!P2 BRA `(.L_x_1957) ;  /* 0x00000120003ca947 */ /* 0x002fea0003800000 */
.L_x_1956:
[----:B------:R-:W-:Y:S05]  /*1d00*/  WARPSYNC.ALL ;  /* 0x0000000000007948 */ /* 0x000fea0003800000 */
[----:B------:R-:W-:Y:S01]  /*1d10*/  UIADD3 UR4, UR41, 0x28400, URZ ;  /* 0x0002840029047890 */ /* 0x000fe2000fffe03f */
[----:B------:R-:W-:Y:S01]  /*1d20*/  WARPGROUP.ARRIVE ;  /* 0x00000000000079c5 */ /* 0x000fe20000000000 */
[----:B------:R-:W-:Y:S01]  /*1d30*/  ULOP3.LUT UR32, UR52, 0x10000, URZ, 0xfc, !UPT ;  /* 0x0001000034207892 */ /* 0x000fe2000f8efc3f */
[----:B01----:R-:W-:Y:S01]  /*1d40*/  @!P1 VIADD R2, R2, 0x38840 ;  /* 0x0003884002029836 */ /* 0x003fe20000000000 */
[----:B------:R-:W-:Y:S01]  /*1d50*/  USHF.R.U32.HI UR4, URZ, 0x4, UR4 ;  /* 0x000000043f047899 */ /* 0x000fe20008011604 */
[----:B------:R-:W-:Y:S01]  /*1d60*/  CS2R R150, SRZ ;  /* 0x0000000000967805 */ /* 0x000fe2000001ff00 */
[----:B------:R-:W-:Y:S01]  /*1d70*/  UMOV UR33, 0x40000040 ;  /* 0x4000004000217882 */ /* 0x000fe20000000000 */
[----:B------:R-:W-:Y:S01]  /*1d80*/  UMOV UR35, 0x40000040 ;  /* 0x4000004000237882 */ /* 0x000fe20000000000 */
[----:B------:R-:W-:Y:S01]  /*1d90*/  ULOP3.LUT UR4, UR4, 0x3fff, URZ, 0xc0, !UPT ;  /* 0x00003fff04047892 */ /* 0x000fe2000f8ec03f */
[----:B------:R-:W-:Y:S01]  /*1da0*/  @!P1 PRMT R2, RZ, 0x654, R2 ;  /* 0x00000654ff029816 */ /* 0x000fe20000000002 */
[----:B------:R-:W-:Y:S01]  /*1db0*/  UMOV UR5, 0x40000040 ;  /* 0x4000004000057882 */ /* 0x000fe20000000000 */
[----:B------:R-:W-:Y:S01]  /*1dc0*/  UMOV UR7, 0x40000040 ;  /* 0x4000004000077882 */ /* 0x000fe20000000000 */
[----:B------:R-:W-:Y:S01]  /*1dd0*/  ULOP3.LUT UR48, UR4, 0x10000, URZ, 0xfc, !UPT ;  /* 0x0001000004307892 */ /* 0x000fe2000f8efc3f */
[----:B------:R-:W-:Y:S01]  /*1de0*/  CS2R R148, SRZ ;  /* 0x0000000000947805 */ /* 0x000fe2000001ff00 */
[----:B------:R-:W-:Y:S01]  /*1df0*/  UIADD3 UR4, UR32, 0x2, URZ ;  /* 0x0000000220047890 */ /* 0x000fe2000fffe03f */
[----:B------:R-:W-:Y:S01]  /*1e00*/  CS2R R146, SRZ ;  /* 0x0000000000927805 */ /* 0x000fe2000001ff00 */
[----:B------:R-:W-:Y:S01]  /*1e10*/  ULEA UR34, UR50, UR48, 0xb ;  /* 0x0000003032227291 */ /* 0x000fe2000f8e583f */
[----:B------:R-:W-:Y:S01]  /*1e20*/  CS2R R144, SRZ ;  /* 0x0000000000907805 */ /* 0x000fe2000001ff00 */
[----:B------:R-:W-:Y:S01]  /*1e30*/  UIADD3 UR8, UR32, 0x4, URZ ;  /* 0x0000000420087890 */ /* 0x000fe2000fffe03f */
[----:B------:R-:W-:Y:S01]  /*1e40*/  CS2R R142, SRZ ;  /* 0x00000000008e7805 */ /* 0x000fe2000001ff00 */
[----:B------:R-:W-:Y:S01]  /*1e50*/  UIADD3 UR6, UR34, 0x2, URZ ;  /* 0x0000000222067890 */ /* 0x000fe2000fffe03f */
[----:B------:R-:W-:Y:S01]  /*1e60*/  CS2R R140, SRZ ;  /* 0x00000000008c7805 */ /* 0x000fe2000001ff00 */
[----:B------:R-:W-:Y:S01]  /*1e70*/  UIADD3 UR10, UR34, 0x4, URZ ;  /* 0x00000004220a7890 */ /* 0x000fe2000fffe03f */
[----:B------:R-:W-:Y:S01]  /*1e80*/  CS2R R138, SRZ ;  /* 0x00000000008a7805 */ /* 0x000fe2000001ff00 */
[----:B------:R-:W-:Y:S01]  /*1e90*/  UMOV UR9, 0x40000040 ;  /* 0x4000004000097882 */ /* 0x000fe20000000000 */
[----:B------:R-:W-:Y:S01]  /*1ea0*/  QGMMA.64x128x32.F32.E4M3.E4M3 R24, gdesc[UR32], RZ, !UPT, gsb0 ;  /* 0x01e00000201879f3 */ /* 0x000fe2000c0008ff */
[----:B------:R-:W-:Y:S01]  /*1eb0*/  UMOV UR11, 0x40000040 ;  /* 0x40000040000b7882 */ /* 0x000fe20000000000 */
[----:B------:R-:W-:Y:S01]  /*1ec0*/  UIADD3 UR12, UR32, 0x6, URZ ;  /* 0x00000006200c7890 */ /* 0x000fe2000fffe03f */
[----:B------:R-:W-:Y:S01]  /*1ed0*/  CS2R R136, SRZ ;  /* 0x0000000000887805 */ /* 0x000fe2000001ff00 */
[----:B------:R-:W-:Y:S01]  /*1ee0*/  UIADD3 UR14, UR34, 0x6, URZ ;  /* 0x00000006220e7890 */ /* 0x000fe2000fffe03f */
[----:B------:R-:W-:Y:S01]  /*1ef0*/  CS2R R134, SRZ ;  /* 0x0000000000867805 */ /* 0x000fe2000001ff00 */
[----:B------:R-:W-:Y:S01]  /*1f00*/  UMOV UR13, 0x40000040 ;  /* 0x40000040000d7882 */ /* 0x000fe20000000000 */
        /* <DEDUP_REMOVED lines=25> */
[----:B------:R-:W-:Y:S01]  /*20a0*/  UIADD3 UR52, UR51, -0x2, URZ ;  /* 0xfffffffe33347890 */ /* 0x000fe2000fffe03f */
        /* <DEDUP_REMOVED lines=14> */
[----:B------:R-:W-:Y:S02]  /*2190*/  WARPGROUP.DEPBAR.LE gsb0, 0x0 ;  /* 0x00008000000079c5 */ /* 0x000fe40000010000 */
[----:B------:R-:W-:-:S06]  /*21a0*/  WARPGROUP.ARRIVE ;  /* 0x00000000000079c5 */ /* 0x000fcc0000000000 */
[----:B------:R-:W-:Y:S01]  /*21b0*/  QGMMA.64x128x32.F32.E4M3.E4M3 R24, gdesc[UR4], R24, gsb0 ;  /* 0x01e00000041879f3 */ /* 0x000fe20008000818 */
[----:B------:R-:W-:Y:S02]  /*21c0*/  ULDC UR6, c[0x0][0x448] ;  /* 0x0001120000067ab9 */ /* 0x000fe40000000800 */
[----:B------:R-:W-:-:S06]  /*21d0*/  UISETP.NE.AND UP0, UPT, UR6, 0x1, UPT ;  /* 0x000000010600788c */ /* 0x000fcc000bf05270 */
[----:B------:R-:W-:-:S05]  /*21e0*/  PLOP3.LUT P2, PT, PT, PT, UP0, 0x80, 0x0 ;  /* 0x000000000000781c */ /* 0x000fca0003f4f008 */
[----:B------:R-:W-:Y:S01]  /*21f0*/  @UP0 ULDC UR6, c[0x0][0x44c] ;  /* 0x0001130000060ab9 */ /* 0x000fe20000000800 */
[----:B------:R-:W-:Y:S02]  /*2200*/  WARPGROUP.DEPBAR.LE gsb0, 0x0 ;  /* 0x00008000000079c5 */ /* 0x000fe40000010000 */
[----:B------:R-:W-:-:S06]  /*2210*/  WARPGROUP.ARRIVE ;  /* 0x00000000000079c5 */ /* 0x000fcc0000000000 */
[----:B------:R-:W-:Y:S01]  /*2220*/  QGMMA.64x128x32.F32.E4M3.E4M3 R24, gdesc[UR8], R24, gsb0 ;  /* 0x01e00000081879f3 */ /* 0x000fe20008000818 */
[----:B------:R-:W-:Y:S02]  /*2230*/  @UP0 ULDC UR10, c[0x0][0x44c] ;  /* 0x00011300000a0ab9 */ /* 0x000fe40000000800 */
[----:B------:R-:W-:Y:S01]  /*2240*/  UIMAD.WIDE.U32 UR10, UR36, UR10, URZ ;  /* 0x0000000a240a72a5 */ /* 0x000fe2000f8e003f */
[----:B------:R-:W-:Y:S02]  /*2250*/  WARPGROUP.DEPBAR.LE gsb0, 0x0 ;  /* 0x00008000000079c5 */ /* 0x000fe40000010000 */
[----:B------:R-:W-:-:S06]  /*2260*/  WARPGROUP.ARRIVE ;  /* 0x00000000000079c5 */ /* 0x000fcc0000000000 */
[----:B------:R-:W-:Y:S01]  /*2270*/  QGMMA.64x128x32.F32.E4M3.E4M3 R24, gdesc[UR12], R24, gsb0 ;  /* 0x01e000000c1879f3 */ /* 0x000fe20008000818 */
[----:B------:R-:W-:Y:S01]  /*2280*/  ULDC UR14, c[0x0][0x2f0] ;  /* 0x0000bc00000e7ab9 */ /* 0x000fe20000000800 */
[----:B------:R-:W-:Y:S01]  /*2290*/  ULDC UR15, c[0x0][0x288] ;  /* 0x0000a200000f7ab9 */ /* 0x000fe20000000800 */
        /* <DEDUP_REMOVED lines=17> */
[----:B------:R0:W1:Y:S01]  /*23b0*/  MUFU.TANH R32, R26 ;  /* 0x0000001a00207308 */ /* 0x0000620000002400 */
[C---:B------:R-:W-:Y:S01]  /*23c0*/  FMUL.FTZ R14, R0.reuse, R33 ;  /* 0x00000021000e7220 */ /* 0x040fe20000410000 */
[C---:B------:R-:W-:Y:S01]  /*23d0*/  FMUL.FTZ R20, R0.reuse, R24 ;  /* 0x0000001800147220 */ /* 0x040fe20000410000 */
[C---:B------:R-:W-:Y:S01]  /*23e0*/  FMUL.FTZ R24, R0.reuse, R29 ;  /* 0x0000001d00187220 */ /* 0x040fe20000410000 */
[C---:B------:R-:W-:Y:S01]  /*23f0*/  FMUL.FTZ R30, R0.reuse, R30 ;  /* 0x0000001e001e7220 */ /* 0x040fe20000410000 */
[C---:B------:R-:W-:Y:S01]  /*2400*/  FMUL.FTZ R4, R0.reuse, R56 ;  /* 0x0000003800047220 */ /* 0x040fe20000410000 */
[----:B------:R-:W-:Y:S01]  /*2410*/  FMUL.FTZ R7, R0, R52 ;  /* 0x0000003400077220 */ /* 0x000fe20000410000 */
[----:B------:R-:W-:Y:S01]  /*2420*/  IMAD.U32 R52, RZ, RZ, UR14 ;  /* 0x0000000eff347e24 */ /* 0x000fe2000f8e00ff */
[----:B------:R2:W-:Y:S01]  /*2430*/  MUFU.TANH R33, R27 ;  /* 0x0000001b00217308 */ /* 0x0005e20000002400 */
[----:B0-----:R-:W-:-:S02]  /*2440*/  VIADD R26, R18, UR36 ;  /* 0x00000024121a7c36 */ /* 0x001fc40008000000 */
[C---:B------:R-:W-:Y:S01]  /*2450*/  FMUL.FTZ R31, R0.reuse, R31 ;  /* 0x0000001f001f7220 */ /* 0x040fe20000410000 */
[C---:B------:R-:W-:Y:S01]  /*2460*/  FMUL.FTZ R35, R0.reuse, R35 ;  /* 0x0000002300237220 */ /* 0x040fe20000410000 */
[C---:B------:R-:W-:Y:S01]  /*2470*/  FMUL.FTZ R34, R0.reuse, R34 ;  /* 0x0000002200227220 */ /* 0x040fe20000410000 */
[C---:B------:R-:W-:Y:S01]  /*2480*/  FMUL.FTZ R15, R0.reuse, R36 ;  /* 0x00000024000f7220 */ /* 0x040fe20000410000 */
[C---:B------:R-:W-:Y:S01]  /*2490*/  FMUL.FTZ R47, R0.reuse, R47 ;  /* 0x0000002f002f7220 */ /* 0x040fe20000410000 */
[----:B------:R-:W-:Y:S01]  /*24a0*/  FMUL.FTZ R54, R0, R54 ;  /* 0x0000003600367220 */ /* 0x000fe20000410000 */
[----:B------:R0:W3:Y:S01]  /*24b0*/  MUFU.TANH R56, R30 ;  /* 0x0000001e00387308 */ /* 0x0000e20000002400 */
[----:B--2---:R-:W-:Y:S01]  /*24c0*/  @P2 IMAD.HI.U32 R27, R26, UR6, RZ ;  /* 0x000000061a1b2c27 */ /* 0x004fe2000f8e00ff */
[----:B------:R-:W-:-:S03]  /*24d0*/  @UP0 ULDC UR6, c[0x0][0x450] ;  /* 0x0001140000060ab9 */ /* 0x000fc60000000800 */
[C---:B------:R-:W-:Y:S01]  /*24e0*/  FMUL.FTZ R55, R0.reuse, R55 ;  /* 0x0000003700377220 */ /* 0x040fe20000410000 */
[C---:B------:R-:W-:Y:S01]  /*24f0*/  FMUL.FTZ R10, R0.reuse, R44 ;  /* 0x0000002c000a7220 */ /* 0x040fe20000410000 */
[C---:B------:R-:W-:Y:S01]  /*2500*/  FMUL.FTZ R38, R0.reuse, R38 ;  /* 0x0000002600267220 */ /* 0x040fe20000410000 */
[----:B------:R-:W-:Y:S01]  /*2510*/  @P2 SHF.R.U32.HI R26, RZ, UR6, R27 ;  /* 0x00000006ff1a2c19 */ /* 0x000fe2000801161b */
[----:B------:R-:W-:Y:S01]  /*2520*/  UMOV UR6, 0xffffff80 ;  /* 0xffffff8000067882 */ /* 0x000fe20000000000 */
[----:B------:R-:W2:Y:S01]  /*2530*/  MUFU.TANH R31, R31 ;  /* 0x0000001f001f7308 */ /* 0x000ea20000002400 */
[----:B------:R-:W-:Y:S01]  /*2540*/  UIMAD UR6, UR51, UR6, 0x80 ;  /* 0x00000080330674a4 */ /* 0x000fe2000f8e0206 */
[C---:B------:R-:W-:Y:S01]  /*2550*/  FMUL.FTZ R13, R0.reuse, R37 ;  /* 0x00000025000d7220 */ /* 0x040fe20000410000 */
[----:B------:R-:W4:Y:S01]  /*2560*/  SHFL.IDX PT, R29, R26, 0x1, 0x1c1f ;  /* 0x003c1f001a1d7f89 */ /* 0x000f2200000e0000 */
[C---:B------:R-:W-:Y:S01]  /*2570*/  FMUL.FTZ R39, R0.reuse, R39 ;  /* 0x0000002700277220 */ /* 0x040fe20000410000 */
[----:B------:R-:W-:Y:S01]  /*2580*/  UIADD3 UR7, UR6, 0x1, URZ ;  /* 0x0000000106077890 */ /* 0x000fe2000fffe03f */
[C---:B------:R-:W-:Y:S01]  /*2590*/  FMUL.FTZ R42, R0.reuse, R42 ;  /* 0x0000002a002a7220 */ /* 0x040fe20000410000 */
[----:B------:R-:W-:Y:S01]  /*25a0*/  UIMAD UR6, UR49, UR14, UR6 ;  /* 0x0000000e310672a4 */ /* 0x000fe2000f8e0206 */
[----:B------:R5:W-:Y:S01]  /*25b0*/  MUFU.TANH R36, R35 ;  /* 0x0000002300247308 */ /* 0x000be20000002400 */
[C---:B------:R-:W-:Y:S01]  /*25c0*/  FMUL.FTZ R3, R0.reuse, R57 ;  /* 0x0000003900037220 */ /* 0x040fe20000410000 */
[----:B------:R-:W-:Y:S01]  /*25d0*/  FMUL.FTZ R59, R0, R59 ;  /* 0x0000003b003b7220 */ /* 0x000fe20000410000 */
[----:B0-----:R-:W-:-:S02]  /*25e0*/  IMAD.U32 R30, RZ, RZ, UR7 ;  /* 0x00000007ff1e7e24 */ /* 0x001fc4000f8e00ff */
[C---:B------:R-:W-:Y:S01]  /*25f0*/  FMUL.FTZ R43, R0.reuse, R43 ;  /* 0x0000002b002b7220 */ /* 0x040fe20000410000 */
[C---:B------:R-:W-:Y:S01]  /*2600*/  FMUL.FTZ R12, R0.reuse, R40 ;  /* 0x00000028000c7220 */ /* 0x040fe20000410000 */
[C---:B------:R-:W-:Y:S01]  /*2610*/  FMUL.FTZ R62, R0.reuse, R62 ;  /* 0x0000003e003e7220 */ /* 0x040fe20000410000 */
[C---:B------:R-:W-:Y:S01]  /*2620*/  IMAD R27, R17.reuse, -0x2, R30 ;  /* 0xfffffffe111b7824 */ /* 0x040fe200078e021e */
[----:B------:R-:W0:Y:S01]  /*2630*/  MUFU.TANH R34, R34 ;  /* 0x0000002200227308 */ /* 0x000e220000002400 */
[----:B------:R-:W-:Y:S02]  /*2640*/  IMAD.U32 R30, RZ, RZ, UR6 ;  /* 0x00000006ff1e7e24 */ /* 0x000fe4000f8e00ff */
[----:B------:R-:W-:Y:S01]  /*2650*/  FMUL.FTZ R46, R0, R46 ;  /* 0x0000002e002e7220 */ /* 0x000fe20000410000 */
[----:B------:R-:W-:Y:S02]  /*2660*/  IMAD R52, R52, UR49, R27 ;  /* 0x0000003134347c24 */ /* 0x000fe4000f8e021b */
[----:B------:R-:W-:Y:S01]  /*2670*/  FMUL.FTZ R11, R0, R41 ;  /* 0x00000029000b7220 */ /* 0x000fe20000410000 */
[----:B------:R-:W-:-:S02]  /*2680*/  IMAD R27, R17, -0x2, R30 ;  /* 0xfffffffe111b7824 */ /* 0x000fc400078e021e */
[C---:B------:R-:W-:Y:S01]  /*2690*/  FMUL.FTZ R63, R0.reuse, R63 ;  /* 0x0000003f003f7220 */ /* 0x040fe20000410000 */
[C---:B------:R-:W-:Y:S01]  /*26a0*/  FMUL.FTZ R50, R0.reuse, R50 ;  /* 0x0000003200327220 */ /* 0x040fe20000410000 */
[----:B------:R-:W-:Y:S01]  /*26b0*/  MUFU.TANH R44, R47 ;  /* 0x0000002f002c7308 */ /* 0x000fe20000002400 */
[C---:B------:R-:W-:Y:S01]  /*26c0*/  FMUL.FTZ R6, R0.reuse, R49 ;  /* 0x0000003100067220 */ /* 0x040fe20000410000 */
[C---:B------:R-:W-:Y:S01]  /*26d0*/  FMUL.FTZ R51, R0.reuse, R51 ;  /* 0x0000003300337220 */ /* 0x040fe20000410000 */
[----:B----4-:R-:W-:Y:S01]  /*26e0*/  IADD3 R30, R29, -UR15, R52 ;  /* 0x8000000f1d1e7c10 */ /* 0x010fe2000fffe034 */
[C---:B------:R-:W-:Y:S01]  /*26f0*/  FMUL.FTZ R9, R0.reuse, R48 ;  /* 0x0000003000097220 */ /* 0x040fe20000410000 */
[C---:B------:R-:W-:Y:S01]  /*2700*/  FMUL.FTZ R58, R0.reuse, R58 ;  /* 0x0000003a003a7220 */ /* 0x040fe20000410000 */
[C---:B------:R-:W-:Y:S01]  /*2710*/  FMUL.FTZ R8, R0.reuse, R45 ;  /* 0x0000002d00087220 */ /* 0x040fe20000410000 */
[----:B-----5:R-:W-:Y:S01]  /*2720*/  VIMNMX R35, R27, R30, PT ;  /* 0x0000001e1b237248 */ /* 0x020fe20003fe0100 */
[----:B------:R1:W-:Y:S01]  /*2730*/  MUFU.TANH R47, R54 ;  /* 0x00000036002f7308 */ /* 0x0003e20000002400 */
[C---:B------:R-:W-:Y:S01]  /*2740*/  FMUL.FTZ R66, R0.reuse, R66 ;  /* 0x0000004200427220 */ /* 0x040fe20000410000 */
[C---:B------:R-:W-:Y:S01]  /*2750*/  FMUL.FTZ R67, R0.reuse, R67 ;  /* 0x0000004300437220 */ /* 0x040fe20000410000 */
[C---:B------:R-:W-:Y:S01]  /*2760*/  ISETP.GT.AND P3, PT, R35.reuse, RZ, PT ;  /* 0x000000ff2300720c */ /* 0x040fe20003f64270 */
[C---:B------:R-:W-:Y:S01]  /*2770*/  FMUL.FTZ R70, R0.reuse, R70 ;  /* 0x0000004600467220 */ /* 0x040fe20000410000 */
[C---:B------:R-:W-:Y:S01]  /*2780*/  ISETP.GT.AND P4, PT, R35.reuse, 0x1, PT ;  /* 0x000000012300780c */ /* 0x040fe20003f84270 */
[----:B------:R-:W-:Y:S01]  /*2790*/  FMUL.FTZ R71, R0, R71 ;  /* 0x0000004700477220 */ /* 0x000fe20000410000 */
[C---:B------:R-:W-:Y:S01]  /*27a0*/  ISETP.GT.AND P5, PT, R35.reuse, 0x8, PT ;  /* 0x000000082300780c */ /* 0x040fe20003fa4270 */
[----:B------:R4:W-:Y:S01]  /*27b0*/  MUFU.TANH R37, R55 ;  /* 0x0000003700257308 */ /* 0x0009e20000002400 */
[----:B-1----:R-:W-:Y:S01]  /*27c0*/  FSEL R54, R32, -INF , P3 ;  /* 0xff80000020367808 */ /* 0x002fe20001800000 */
[C---:B------:R-:W-:Y:S01]  /*27d0*/  FMUL.FTZ R74, R0.reuse, R74 ;  /* 0x0000004a004a7220 */ /* 0x040fe20000410000 */
[----:B------:R-:W-:Y:S01]  /*27e0*/  ISETP.GT.AND P3, PT, R35, 0x9, PT ;  /* 0x000000092300780c */ /* 0x000fe20003f64270 */
[----:B------:R-:W-:Y:S01]  /*27f0*/  FMUL.FTZ R75, R0, R75 ;  /* 0x0000004b004b7220 */ /* 0x000fe20000410000 */
[----:B---3--:R-:W-:Y:S01]  /*2800*/  FSEL R56, R56, -INF , P5 ;  /* 0xff80000038387808 */ /* 0x008fe20002800000 */
[C---:B------:R-:W-:Y:S01]  /*2810*/  FMUL.FTZ R78, R0.reuse, R78 ;  /* 0x0000004e004e7220 */ /* 0x040fe20000410000 */
[----:B--2---:R-:W-:Y:S01]  /*2820*/  FSEL R57, R31, -INF , P3 ;  /* 0xff8000001f397808 */ /* 0x004fe20001800000 */
[----:B------:R-:W-:Y:S01]  /*2830*/  MUFU.TANH R38, R38 ;  /* 0x0000002600267308 */ /* 0x000fe20000002400 */
[----:B----4-:R-:W-:Y:S01]  /*2840*/  FSEL R55, R33, -INF , P4 ;  /* 0xff80000021377808 */ /* 0x010fe20002000000 */
[C---:B------:R-:W-:Y:S01]  /*2850*/  FMUL.FTZ R79, R0.reuse, R79 ;  /* 0x0000004f004f7220 */ /* 0x040fe20000410000 */
[C---:B------:R-:W-:Y:S01]  /*2860*/  ISETP.GT.AND P4, PT, R35.reuse, 0x10, PT ;  /* 0x000000102300780c */ /* 0x040fe20003f84270 */
[----:B------:R-:W-:Y:S01]  /*2870*/  FMUL.FTZ R82, R0, R82 ;  /* 0x0000005200527220 */ /* 0x000fe20000410000 */
[----:B------:R-:W-:Y:S01]  /*2880*/  FMNMX.FTZ R29, R54, R55, !PT ;  /* 0x00000037361d7209 */ /* 0x000fe20007810000 */
[----:B------:R-:W-:Y:S01]  /*2890*/  FMUL.FTZ R83, R0, R83 ;  /* 0x0000005300537220 */ /* 0x000fe20000410000 */
[----:B------:R-:W-:Y:S01]  /*28a0*/  ISETP.GT.AND P3, PT, R35, 0x11, PT ;  /* 0x000000112300780c */ /* 0x000fe20003f64270 */
[----:B------:R-:W1:Y:S01]  /*28b0*/  MUFU.TANH R39, R39 ;  /* 0x0000002700277308 */ /* 0x000e620000002400 */
[----:B------:R-:W-:Y:S01]  /*28c0*/  FMNMX.FTZ R30, R56, R29, !PT ;  /* 0x0000001d381e7209 */ /* 0x000fe20007810000 */
[C---:B------:R-:W-:Y:S01]  /*28d0*/  FMUL.FTZ R86, R0.reuse, R86 ;  /* 0x0000005600567220 */ /* 0x040fe20000410000 */
[C---:B------:R-:W-:Y:S01]  /*28e0*/  FMUL.FTZ R87, R0.reuse, R87 ;  /* 0x0000005700577220 */ /* 0x040fe20000410000 */
[C---:B------:R-:W-:Y:S01]  /*28f0*/  FMUL.FTZ R5, R0.reuse, R53 ;  /* 0x0000003500057220 */ /* 0x040fe20000410000 */
[----:B------:R-:W-:Y:S01]  /*2900*/  FMNMX.FTZ R30, R57, R30, !PT ;  /* 0x0000001e391e7209 */ /* 0x000fe20007810000 */
[C---:B------:R-:W-:Y:S01]  /*2910*/  FMUL.FTZ R61, R0.reuse, R61 ;  /* 0x0000003d003d7220 */ /* 0x040fe20000410000 */
[----:B------:R-:W-:Y:S01]  /*2920*/  FMUL.FTZ R28, R0, R28 ;  /* 0x0000001c001c7220 */ /* 0x000fe20000410000 */
[----:B------:R-:W2:Y:S01]  /*2930*/  MUFU.TANH R42, R42 ;  /* 0x0000002a002a7308 */ /* 0x000ea20000002400 */
[----:B------:R-:W-:Y:S01]  /*2940*/  ULDC UR6, c[0x0][0x988] ;  /* 0x0002620000067ab9 */ /* 0x000fe20000000800 */
[----:B------:R-:W-:-:S02]  /*2950*/  VIADD R52, R52, -UR15 ;  /* 0x8000000f34347c36 */ /* 0x000fc40008000000 */
        /* <DEDUP_REMOVED lines=14> */
[----:B0-----:R-:W-:Y:S01]  /*2a40*/  FSEL R59, R34, -INF , P4 ;  /* 0xff800000223b7808 */ /* 0x001fe20002000000 */
[----:B------:R-:W-:Y:S01]  /*2a50*/  FMUL.FTZ R85, R0, R85 ;  /* 0x0000005500557220 */ /* 0x000fe20000410000 */
[----:B------:R-:W-:Y:S01]  /*2a60*/  ISETP.GT.AND P4, PT, R35, 0x18, PT ;  /* 0x000000182300780c */ /* 0x000fe20003f84270 */
[----:B------:R0:W-:Y:S01]  /*2a70*/  @!P1 SYNCS.ARRIVE.TRANS64.RED.A1T0 RZ, [R2+URZ], RZ ;  /* 0x000000ff02ff99a7 */ /* 0x0001e2000810043f */
[----:B------:R-:W-:Y:S01]  /*2a80*/  FMNMX.FTZ R29, R59, R30, !PT ;  /* 0x0000001e3b1d7209 */ /* 0x000fe20007810000 */
[----:B------:R-:W-:-:S02]  /*2a90*/  UIMAD UR14, UR49, UR14, -UR15 ;  /* 0x0000000e310e72a4 */ /* 0x000fc4000f8e0a0f */
[----:B------:R3:W-:Y:S01]  /*2aa0*/  MUFU.TANH R41, R62 ;  /* 0x0000003e00297308 */ /* 0x0007e20000002400 */
[----:B------:R-:W-:Y:S01]  /*2ab0*/  @UP0 ULDC UR15, c[0x0][0x450] ;  /* 0x00011400000f0ab9 */ /* 0x000fe20000000800 */
[----:B------:R-:W-:Y:S01]  /*2ac0*/  UMOV UR7, UR36 ;  /* 0x0000002400077c82 */ /* 0x000fe20008000000 */
[----:B------:R-:W-:-:S04]  /*2ad0*/  @UP0 USHF.R.U32.HI UR7, URZ, UR15, UR11 ;  /* 0x0000000f3f070299 */ /* 0x000fc8000801160b */
[----:B------:R-:W-:Y:S01]  /*2ae0*/  UIADD3 UR14, UR14, UR7, URZ ;  /* 0x000000070e0e7290 */ /* 0x000fe2000fffe03f */
[----:B------:R-:W4:Y:S01]  /*2af0*/  MUFU.TANH R46, R46 ;  /* 0x0000002e002e7308 */ /* 0x000f220000002400 */
[----:B---3--:R-:W-:Y:S02]  /*2b00*/  FSEL R62, R36, -INF , P3 ;  /* 0xff800000243e7808 */ /* 0x008fe40001800000 */
[----:B------:R-:W-:Y:S01]  /*2b10*/  ISETP.GT.AND P3, PT, R35, 0x19, PT ;  /* 0x000000192300780c */ /* 0x000fe20003f64270 */
[----:B------:R-:W-:Y:S01]  /*2b20*/  USHF.R.S32.HI UR7, URZ, 0x1f, UR14 ;  /* 0x0000001f3f077899 */ /* 0x000fe2000801140e */
[----:B------:R-:W-:Y:S02]  /*2b30*/  FMNMX.FTZ R30, R62, R29, !PT ;  /* 0x0000001d3e1e7209 */ /* 0x000fe40007810000 */
[----:B-1----:R-:W-:Y:S01]  /*2b40*/  FSEL R88, R39, -INF , P3 ;  /* 0xff80000027587808 */ /* 0x002fe20001800000 */
[----:B------:R1:W-:Y:S01]  /*2b50*/  MUFU.TANH R32, R63 ;  /* 0x0000003f00207308 */ /* 0x0003e20000002400 */
[----:B------:R-:W-:Y:S01]  /*2b60*/  ISETP.GT.AND P3, PT, R35, 0x21, PT ;  /* 0x000000212300780c */ /* 0x000fe20003f64270 */
[----:B------:R-:W-:-:S04]  /*2b70*/  ULEA.HI UR7, UR7, UR14, URZ, 0x7 ;  /* 0x0000000e07077291 */ /* 0x000fc8000f8f383f */
[----:B------:R-:W-:Y:S02]  /*2b80*/  USHF.R.S32.HI UR7, URZ, 0x7, UR7 ;  /* 0x000000073f077899 */ /* 0x000fe40008011407 */
[----:B------:R4:W3:Y:S01]  /*2b90*/  MUFU.TANH R49, R50 ;  /* 0x0000003200317308 */ /* 0x0008e20000002400 */
[----:B-1----:R-:W-:Y:S01]  /*2ba0*/  FSEL R63, R38, -INF , P4 ;  /* 0xff800000263f7808 */ /* 0x002fe20002000000 */
[----:B------:R-:W-:Y:S01]  /*2bb0*/  UISETP.LT.AND UP1, UPT, URZ, UR7, UPT ;  /* 0x000000073f00728c */ /* 0x000fe2000bf21270 */
[----:B------:R-:W-:Y:S02]  /*2bc0*/  ISETP.GT.AND P4, PT, R35, 0x20, PT ;  /* 0x000000202300780c */ /* 0x000fe40003f84270 */
[----:B------:R-:W-:Y:S01]  /*2bd0*/  FMNMX.FTZ R29, R63, R30, !PT ;  /* 0x0000001e3f1d7209 */ /* 0x000fe20007810000 */
[----:B------:R-:W-:Y:S01]  /*2be0*/  USEL UR51, URZ, UR7, !UP1 ;  /* 0x000000073f337287 */ /* 0x000fe2000c800000 */
[----:B--2---:R-:W-:Y:S01]  /*2bf0*/  FSEL R89, R42, -INF , P4 ;  /* 0xff8000002a597808 */ /* 0x004fe20002000000 */
[----:B------:R1:W2:Y:S01]  /*2c00*/  MUFU.TANH R48, R51 ;  /* 0x0000003300307308 */ /* 0x0002a20000002400 */
[----:B------:R-:W-:Y:S01]  /*2c10*/  FMNMX.FTZ R30, R88, R29, !PT ;  /* 0x0000001d581e7209 */ /* 0x000fe20007810000 */
[----:B------:R-:W-:Y:S01]  /*2c20*/  UISETP.GE.AND UP1, UPT, UR52, UR51, UPT ;  /* 0x000000333400728c */ /* 0x000fe2000bf26270 */
[----:B------:R-:W-:-:S02]  /*2c30*/  ISETP.GT.AND P4, PT, R35, 0x28, PT ;  /* 0x000000282300780c */ /* 0x000fc40003f84270 */
[----:B------:R-:W-:Y:S02]  /*2c40*/  FMNMX.FTZ R30, R89, R30, !PT ;  /* 0x0000001e591e7209 */ /* 0x000fe40007810000 */
[----:B----4-:R-:W-:Y:S01]  /*2c50*/  FSEL R50, R46, -INF , P4 ;  /* 0xff8000002e327808 */ /* 0x010fe20002000000 */
[----:B------:R-:W4:Y:S01]  /*2c60*/  MUFU.TANH R45, R58 ;  /* 0x0000003a002d7308 */ /* 0x000f220000002400 */
[----:B-1----:R-:W-:Y:S02]  /*2c70*/  FSEL R51, R43, -INF , P3 ;  /* 0xff8000002b337808 */ /* 0x002fe40001800000 */
[----:B------:R-:W-:Y:S02]  /*2c80*/  ISETP.GT.AND P3, PT, R35, 0x29, PT ;  /* 0x000000292300780c */ /* 0x000fe40003f64270 */
[----:B------:R-:W-:Y:S02]  /*2c90*/  FMNMX.FTZ R29, R51, R30, !PT ;  /* 0x0000001e331d7209 */ /* 0x000fe40007810000 */
[----:B------:R-:W-:Y:S01]  /*2ca0*/  ISETP.GT.AND P4, PT, R35, 0x30, PT ;  /* 0x000000302300780c */ /* 0x000fe20003f84270 */
[----:B------:R-:W1:Y:S01]  /*2cb0*/  MUFU.TANH R66, R66 ;  /* 0x0000004200427308 */ /* 0x000e620000002400 */
[----:B------:R-:W-:-:S02]  /*2cc0*/  FSEL R44, R44, -INF , P3 ;  /* 0xff8000002c2c7808 */ /* 0x000fc40001800000 */
[----:B------:R-:W-:Y:S02]  /*2cd0*/  FMNMX.FTZ R29, R50, R29, !PT ;  /* 0x0000001d321d7209 */ /* 0x000fe40007810000 */
[----:B------:R-:W-:Y:S02]  /*2ce0*/  ISETP.GT.AND P3, PT, R35, 0x31, PT ;  /* 0x000000312300780c */ /* 0x000fe40003f64270 */
[----:B---3--:R-:W-:Y:S01]  /*2cf0*/  FSEL R49, R49, -INF , P4 ;  /* 0xff80000031317808 */ /* 0x008fe20002000000 */
[----:B------:R-:W3:Y:S01]  /*2d00*/  MUFU.TANH R38, R67 ;  /* 0x0000004300267308 */ /* 0x000ee20000002400 */
[----:B------:R-:W-:Y:S02]  /*2d10*/  FMNMX.FTZ R30, R44, R29, !PT ;  /* 0x0000001d2c1e7209 */ /* 0x000fe40007810000 */
[----:B------:R-:W-:Y:S02]  /*2d20*/  ISETP.GT.AND P4, PT, R35, 0x38, PT ;  /* 0x000000382300780c */ /* 0x000fe40003f84270 */
[----:B--2---:R-:W-:-:S02]  /*2d30*/  FSEL R48, R48, -INF , P3 ;  /* 0xff80000030307808 */ /* 0x004fc40001800000 */
[----:B------:R-:W-:Y:S01]  /*2d40*/  FMNMX.FTZ R29, R49, R30, !PT ;  /* 0x0000001e311d7209 */ /* 0x000fe20007810000 */
[----:B------:R-:W2:Y:S01]  /*2d50*/  MUFU.TANH R70, R70 ;  /* 0x0000004600467308 */ /* 0x000ea20000002400 */
[----:B------:R-:W-:Y:S02]  /*2d60*/  ISETP.GT.AND P3, PT, R35, 0x39, PT ;  /* 0x000000392300780c */ /* 0x000fe40003f64270 */
[----:B------:R-:W-:Y:S02]  /*2d70*/  FSEL R47, R47, -INF , P4 ;  /* 0xff8000002f2f7808 */ /* 0x000fe40002000000 */
[----:B------:R-:W-:Y:S02]  /*2d80*/  FMNMX.FTZ R30, R48, R29, !PT ;  /* 0x0000001d301e7209 */ /* 0x000fe40007810000 */
[----:B------:R-:W-:Y:S01]  /*2d90*/  ISETP.GT.AND P4, PT, R35, 0x40, PT ;  /* 0x000000402300780c */ /* 0x000fe20003f84270 */
[----:B------:R-:W5:Y:S01]  /*2da0*/  MUFU.TANH R71, R71 ;  /* 0x0000004700477308 */ /* 0x000f620000002400 */
[----:B------:R-:W-:-:S02]  /*2db0*/  FSEL R46, R37, -INF , P3 ;  /* 0xff800000252e7808 */ /* 0x000fc40001800000 */
[----:B------:R-:W-:Y:S02]  /*2dc0*/  FMNMX.FTZ R29, R47, R30, !PT ;  /* 0x0000001e2f1d7209 */ /* 0x000fe40007810000 */
[----:B------:R-:W-:Y:S02]  /*2dd0*/  ISETP.GT.AND P3, PT, R35, 0x41, PT ;  /* 0x000000412300780c */ /* 0x000fe40003f64270 */
[----:B----4-:R-:W-:Y:S01]  /*2de0*/  FSEL R45, R45, -INF , P4 ;  /* 0xff8000002d2d7808 */ /* 0x010fe20002000000 */
[----:B------:R-:W4:Y:S01]  /*2df0*/  MUFU.TANH R74, R74 ;  /* 0x0000004a004a7308 */ /* 0x000f220000002400 */
[----:B------:R-:W-:Y:S02]  /*2e00*/  FMNMX.FTZ R30, R46, R29, !PT ;  /* 0x0000001d2e1e7209 */ /* 0x000fe40007810000 */
[----:B------:R-:W-:Y:S02]  /*2e10*/  ISETP.GT.AND P4, PT, R35, 0x48, PT ;  /* 0x000000482300780c */ /* 0x000fe40003f84270 */
[----:B------:R-:W-:-:S02]  /*2e20*/  FSEL R43, R40, -INF , P3 ;  /* 0xff800000282b7808 */ /* 0x000fc40001800000 */
[----:B------:R-:W-:Y:S01]  /*2e30*/  FMNMX.FTZ R30, R45, R30, !PT ;  /* 0x0000001e2d1e7209 */ /* 0x000fe20007810000 */
[----:B------:R-:W0:Y:S01]  /*2e40*/  MUFU.TANH R75, R75 ;  /* 0x0000004b004b7308 */ /* 0x000e220000002400 */
[----:B------:R-:W-:Y:S02]  /*2e50*/  ISETP.GT.AND P3, PT, R35, 0x49, PT ;  /* 0x000000492300780c */ /* 0x000fe40003f64270 */
[----:B------:R-:W-:Y:S02]  /*2e60*/  FSEL R42, R41, -INF , P4 ;  /* 0xff800000292a7808 */ /* 0x000fe40002000000 */
[----:B------:R-:W-:Y:S02]  /*2e70*/  FMNMX.FTZ R29, R43, R30, !PT ;  /* 0x0000001e2b1d7209 */ /* 0x000fe40007810000 */
[----:B------:R-:W-:Y:S01]  /*2e80*/  ISETP.GT.AND P4, PT, R35, 0x50, PT ;  /* 0x000000502300780c */ /* 0x000fe20003f84270 */
[----:B------:R-:W0:Y:S01]  /*2e90*/  MUFU.TANH R78, R78 ;  /* 0x0000004e004e7308 */ /* 0x000e220000002400 */
[----:B------:R-:W-:-:S02]  /*2ea0*/  FSEL R39, R32, -INF , P3 ;  /* 0xff80000020277808 */ /* 0x000fc40001800000 */
[----:B------:R-:W-:Y:S02]  /*2eb0*/  FMNMX.FTZ R30, R42, R29, !PT ;  /* 0x0000001d2a1e7209 */ /* 0x000fe40007810000 */
[----:B------:R-:W-:Y:S02]  /*2ec0*/  ISETP.GT.AND P3, PT, R35, 0x51, PT ;  /* 0x000000512300780c */ /* 0x000fe40003f64270 */
[----:B-1----:R-:W-:Y:S01]  /*2ed0*/  FSEL R41, R66, -INF , P4 ;  /* 0xff80000042297808 */ /* 0x002fe20002000000 */
[----:B------:R-:W1:Y:S01]  /*2ee0*/  MUFU.TANH R79, R79 ;  /* 0x0000004f004f7308 */ /* 0x000e620000002400 */
[----:B------:R-:W-:Y:S02]  /*2ef0*/  FMNMX.FTZ R30, R39, R30, !PT ;  /* 0x0000001e271e7209 */ /* 0x000fe40007810000 */
[----:B------:R-:W-:Y:S02]  /*2f00*/  ISETP.GT.AND P4, PT, R35, 0x58, PT ;  /* 0x000000582300780c */ /* 0x000fe40003f84270 */
[----:B---3--:R-:W-:-:S02]  /*2f10*/  FSEL R38, R38, -INF , P3 ;  /* 0xff80000026267808 */ /* 0x008fc40001800000 */
[----:B------:R-:W-:Y:S01]  /*2f20*/  FMNMX.FTZ R29, R41, R30, !PT ;  /* 0x0000001e291d7209 */ /* 0x000fe20007810000 */
[----:B------:R-:W3:Y:S01]  /*2f30*/  MUFU.TANH R82, R82 ;  /* 0x0000005200527308 */ /* 0x000ee20000002400 */
[C---:B------:R-:W-:Y:S02]  /*2f40*/  ISETP.GT.AND P3, PT, R35.reuse, 0x59, PT ;  /* 0x000000592300780c */ /* 0x040fe40003f64270 */
[----:B--2---:R-:W-:Y:S02]  /*2f50*/  FSEL R40, R70, -INF , P4 ;  /* 0xff80000046287808 */ /* 0x004fe40002000000 */
[----:B------:R-:W-:Y:S02]  /*2f60*/  FMNMX.FTZ R29, R38, R29, !PT ;  /* 0x0000001d261d7209 */ /* 0x000fe40007810000 */
[----:B------:R-:W-:Y:S01]  /*2f70*/  ISETP.GT.AND P4, PT, R35, 0x60, PT ;  /* 0x000000602300780c */ /* 0x000fe20003f84270 */
[----:B------:R-:W2:Y:S01]  /*2f80*/  MUFU.TANH R83, R83 ;  /* 0x0000005300537308 */ /* 0x000ea20000002400 */
[----:B-----5:R-:W-:-:S02]  /*2f90*/  FSEL R37, R71, -INF , P3 ;  /* 0xff80000047257808 */ /* 0x020fc40001800000 */
[----:B------:R-:W-:Y:S02]  /*2fa0*/  FMNMX.FTZ R32, R40, R29, !PT ;  /* 0x0000001d28207209 */ /* 0x000fe40007810000 */
[----:B------:R-:W-:Y:S02]  /*2fb0*/  ISETP.GT.AND P3, PT, R35, 0x61, PT ;  /* 0x000000612300780c */ /* 0x000fe40003f64270 */
[----:B----4-:R-:W-:Y:S01]  /*2fc0*/  FSEL R30, R74, -INF , P4 ;  /* 0xff8000004a1e7808 */ /* 0x010fe20002000000 */
[----:B------:R-:W4:Y:S01]  /*2fd0*/  MUFU.TANH R36, R86 ;  /* 0x0000005600247308 */ /* 0x000f220000002400 */
[----:B------:R-:W-:Y:S02]  /*2fe0*/  FMNMX.FTZ R31, R37, R32, !PT ;  /* 0x00000020251f7209 */ /* 0x000fe40007810000 */
[----:B------:R-:W-:Y:S02]  /*2ff0*/  ISETP.GT.AND P4, PT, R35, 0x68, PT ;  /* 0x000000682300780c */ /* 0x000fe40003f84270 */
[----:B0-----:R-:W-:-:S02]  /*3000*/  FSEL R29, R75, -INF , P3 ;  /* 0xff8000004b1d7808 */ /* 0x001fc40001800000 */
[----:B------:R-:W-:Y:S01]  /*3010*/  FMNMX.FTZ R32, R30, R31, !PT ;  /* 0x0000001f1e207209 */ /* 0x000fe20007810000 */
[----:B------:R-:W0:Y:S01]  /*3020*/  MUFU.TANH R87, R87 ;  /* 0x0000005700577308 */ /* 0x000e220000002400 */
[----:B------:R-:W-:Y:S02]  /*3030*/  ISETP.GT.AND P3, PT, R35, 0x69, PT ;  /* 0x000000692300780c */ /* 0x000fe40003f64270 */
[----:B------:R-:W-:Y:S02]  /*3040*/  FSEL R31, R78, -INF , P4 ;  /* 0xff8000004e1f7808 */ /* 0x000fe40002000000 */
[----:B------:R-:W-:Y:S02]  /*3050*/  FMNMX.FTZ R34, R29, R32, !PT ;  /* 0x000000201d227209 */ /* 0x000fe40007810000 */
[----:B------:R-:W-:Y:S01]  /*3060*/  ISETP.GT.AND P4, PT, R35, 0x70, PT ;  /* 0x000000702300780c */ /* 0x000fe20003f84270 */
[----:B------:R5:W-:Y:S01]  /*3070*/  MUFU.TANH R71, R61 ;  /* 0x0000003d00477308 */ /* 0x000be20000002400 */
[----:B-1----:R-:W-:-:S02]  /*3080*/  FSEL R32, R79, -INF , P3 ;  /* 0xff8000004f207808 */ /* 0x002fc40001800000 */
[----:B------:R-:W-:Y:S02]  /*3090*/  FMNMX.FTZ R33, R31, R34, !PT ;  /* 0x000000221f217209 */ /* 0x000fe40007810000 */
[C---:B------:R-:W-:Y:S02]  /*30a0*/  ISETP.GT.AND P3, PT, R35.reuse, 0x71, PT ;  /* 0x000000712300780c */ /* 0x040fe40003f64270 */
[----:B---3--:R-:W-:Y:S01]  /*30b0*/  FSEL R34, R82, -INF , P4 ;  /* 0xff80000052227808 */ /* 0x008fe20002000000 */
[----:B------:R-:W1:Y:S01]  /*30c0*/  MUFU.TANH R20, R20 ;  /* 0x0000001400147308 */ /* 0x000e620000002400 */
[----:B------:R-:W-:Y:S02]  /*30d0*/  FMNMX.FTZ R53, R32, R33, !PT ;  /* 0x0000002120357209 */ /* 0x000fe40007810000 */
[----:B------:R-:W-:Y:S02]  /*30e0*/  ISETP.GT.AND P4, PT, R35, 0x78, PT ;  /* 0x000000782300780c */ /* 0x000fe40003f84270 */
[----:B--2---:R-:W-:-:S02]  /*30f0*/  FSEL R33, R83, -INF , P3 ;  /* 0xff80000053217808 */ /* 0x004fc40001800000 */
[----:B------:R-:W-:Y:S01]  /*3100*/  FMNMX.FTZ R58, R34, R53, !PT ;  /* 0x00000035223a7209 */ /* 0x000fe20007810000 */
[----:B------:R-:W2:Y:S01]  /*3110*/  MUFU.TANH R21, R21 ;  /* 0x0000001500157308 */ /* 0x000ea20000002400 */
[----:B------:R-:W-:Y:S02]  /*3120*/  ISETP.GT.AND P3, PT, R35, 0x79, PT ;  /* 0x000000792300780c */ /* 0x000fe40003f64270 */
[----:B----4-:R-:W-:Y:S02]  /*3130*/  FSEL R36, R36, -INF , P4 ;  /* 0xff80000024247808 */ /* 0x010fe40002000000 */
[----:B------:R-:W-:Y:S02]  /*3140*/  FMNMX.FTZ R53, R33, R58, !PT ;  /* 0x0000003a21357209 */ /* 0x000fe40007810000 */
[----:B0-----:R-:W-:Y:S01]  /*3150*/  FSEL R35, R87, -INF , P3 ;  /* 0xff80000057237808 */ /* 0x001fe20001800000 */
[----:B------:R-:W0:Y:S01]  /*3160*/  MUFU.TANH R28, R28 ;  /* 0x0000001c001c7308 */ /* 0x000e220000002400 */
[----:B------:R-:W-:-:S04]  /*3170*/  FMNMX.FTZ R58, R36, R53, !PT ;  /* 0x00000035243a7209 */ /* 0x000fc80007810000 */
[----:B------:R-:W-:-:S03]  /*3180*/  FMNMX.FTZ R58, R35, R58, !PT ;  /* 0x0000003a233a7209 */ /* 0x000fc60007810000 */
[----:B------:R-:W3:Y:S02]  /*3190*/  MUFU.TANH R24, R24 ;  /* 0x0000001800187308 */ /* 0x000ee40000002400 */
[----:B------:R-:W4:Y:S06]  /*31a0*/  SHFL.BFLY PT, R53, R58, 0x2, 0x1f ;  /* 0x0c401f003a357f89 */ /* 0x000f2c00000e0000 */
[----:B------:R-:W3:Y:S08]  /*31b0*/  MUFU.TANH R25, R25 ;  /* 0x0000001900197308 */ /* 0x000ef00000002400 */
[----:B------:R-:W3:Y:S08]  /*31c0*/  MUFU.TANH R14, R14 ;  /* 0x0000000e000e7308 */ /* 0x000ef00000002400 */
[----:B------:R-:W3:Y:S01]  /*31d0*/  MUFU.TANH R15, R15 ;  /* 0x0000000f000f7308 */ /* 0x000ee20000002400 */
[----:B----4-:R-:W-:-:S02]  /*31e0*/  FMNMX.FTZ R170, R58, R53, !PT ;  /* 0x000000353aaa7209 */ /* 0x010fc40007810000 */
[----:B------:R-:W4:Y:S04]  /*31f0*/  SHFL.IDX PT, R53, R26, RZ, 0x1c1f ;  /* 0x001c1fff1a357589 */ /* 0x000f2800000e0000 */
[----:B-----5:R-:W5:Y:S01]  /*3200*/  SHFL.BFLY PT, R61, R170, 0x1, 0x1f ;  /* 0x0c201f00aa3d7f89 */ /* 0x020f6200000e0000 */
[----:B------:R-:W3:Y:S08]  /*3210*/  MUFU.TANH R13, R13 ;  /* 0x0000000d000d7308 */ /* 0x000ef00000002400 */
[----:B------:R-:W3:Y:S08]  /*3220*/  MUFU.TANH R12, R12 ;  /* 0x0000000c000c7308 */ /* 0x000ef00000002400 */
[----:B------:R-:W3:Y:S01]  /*3230*/  MUFU.TANH R11, R11 ;  /* 0x0000000b000b7308 */ /* 0x000ee20000002400 */
[----:B----4-:R-:W-:-:S02]  /*3240*/  VIADDMNMX R52, R53, R52, R27, PT ;  /* 0x0000003435347246 */ /* 0x010fc4000380011b */
[----:B-----5:R-:W-:Y:S01]  /*3250*/  FMNMX.FTZ R170, R170, R61, !PT ;  /* 0x0000003daaaa7209 */ /* 0x020fe20007810000 */
[----:B------:R-:W-:Y:S01]  /*3260*/  IMAD.U32 R61, RZ, RZ, UR6 ;  /* 0x00000006ff3d7e24 */ /* 0x000fe2000f8e00ff */
[----:B------:R-:W-:-:S03]  /*3270*/  ISETP.GT.AND P4, PT, R52, 0x1, PT ;  /* 0x000000013400780c */ /* 0x000fc60003f84270 */
[----:B------:R-:W4:Y:S01]  /*3280*/  MUFU.TANH R10, R10 ;  /* 0x0000000a000a7308 */ /* 0x000f220000002400 */
[C---:B------:R-:W-:Y:S01]  /*3290*/  FSETP.NEU.FTZ.AND P3, PT, R170.reuse, -INF , PT ;  /* 0xff800000aa00780b */ /* 0x040fe20003f7d000 */
[----:B------:R-:W-:-:S01]  /*32a0*/  FFMA.FTZ R58, R170, R61, -8 ;  /* 0xc1000000aa3a7423 */ /* 0x000fc2000001003d */
[----:B------:R-:W-:-:S04]  /*32b0*/  ISETP.GT.AND P5, PT, R52, 0x8, PT ;  /* 0x000000083400780c */ /* 0x000fc80003fa4270 */
[----:B------:R-:W-:Y:S01]  /*32c0*/  FSEL R78, R58, RZ, P3 ;  /* 0x000000ff3a4e7208 */ /* 0x000fe20001800000 */
[----:B------:R-:W5:Y:S01]  /*32d0*/  MUFU.TANH R8, R8 ;  /* 0x0000000800087308 */ /* 0x000f620000002400 */
[----:B------:R-:W-:-:S03]  /*32e0*/  ISETP.GT.AND P3, PT, R52, RZ, PT ;  /* 0x000000ff3400720c */ /* 0x000fc60003f64270 */
[--C-:B------:R-:W-:Y:S01]  /*32f0*/  FFMA.FTZ R26, R54, UR6, -R78.reuse ;  /* 0x00000006361a7c23 */ /* 0x100fe2000801084e */
[----:B-1----:R-:W-:Y:S01]  /*3300*/  FSEL R53, R20, -INF , P3 ;  /* 0xff80000014357808 */ /* 0x002fe20001800000 */
[--C-:B------:R-:W-:Y:S01]  /*3310*/  FFMA.FTZ R27, R55, UR6, -R78.reuse ;  /* 0x00000006371b7c23 */ /* 0x100fe2000801084e */
[----:B--2---:R-:W-:Y:S01]  /*3320*/  FSEL R54, R21, -INF , P4 ;  /* 0xff80000015367808 */ /* 0x004fe20002000000 */
[--C-:B------:R-:W-:Y:S01]  /*3330*/  FFMA.FTZ R20, R56, UR6, -R78.reuse ;  /* 0x0000000638147c23 */ /* 0x100fe2000801084e */
[----:B0-----:R-:W-:Y:S01]  /*3340*/  FSEL R55, R28, -INF , P5 ;  /* 0xff8000001c377808 */ /* 0x001fe20002800000 */
[--C-:B------:R-:W-:Y:S01]  /*3350*/  FFMA.FTZ R21, R57, UR6, -R78.reuse ;  /* 0x0000000639157c23 */ /* 0x100fe2000801084e */
[C---:B------:R-:W-:Y:S01]  /*3360*/  ISETP.GT.AND P3, PT, R52.reuse, 0x9, PT ;  /* 0x000000093400780c */ /* 0x040fe20003f64270 */
[----:B------:R0:W-:Y:S01]  /*3370*/  MUFU.TANH R70, R60 ;  /* 0x0000003c00467308 */ /* 0x0001e20000002400 */
[----:B------:R-:W-:Y:S01]  /*3380*/  FMNMX.FTZ R28, R53, R54, !PT ;  /* 0x00000036351c7209 */ /* 0x000fe20007810000 */
[--C-:B------:R-:W-:Y:S01]  /*3390*/  FFMA.FTZ R35, R35, UR6, -R78.reuse ;  /* 0x0000000623237c23 */ /* 0x100fe2000801084e */
[----:B------:R-:W-:Y:S01]  /*33a0*/  ISETP.GT.AND P4, PT, R52, 0x10, PT ;  /* 0x000000103400780c */ /* 0x000fe20003f84270 */
[--C-:B------:R-:W-:Y:S01]  /*33b0*/  FFMA.FTZ R88, R88, UR6, -R78.reuse ;  /* 0x0000000658587c23 */ /* 0x100fe2000801084e */
[----:B---3--:R-:W-:Y:S01]  /*33c0*/  FSEL R56, R24, -INF , P3 ;  /* 0xff80000018387808 */ /* 0x008fe20001800000 */
[--C-:B------:R-:W-:Y:S01]  /*33d0*/  FFMA.FTZ R44, R44, UR6, -R78.reuse ;  /* 0x000000062c2c7c23 */ /* 0x100fe2000801084e */
[----:B------:R-:W-:Y:S01]  /*33e0*/  FMNMX.FTZ R61, R55, R28, !PT ;  /* 0x0000001c373d7209 */ /* 0x000fe20007810000 */
[----:B------:R-:W-:Y:S01]  /*33f0*/  MUFU.TANH R9, R9 ;  /* 0x0000000900097308 */ /* 0x000fe20000002400 */
[----:B------:R-:W-:Y:S01]  /*3400*/  ISETP.GT.AND P3, PT, R52, 0x11, PT ;  /* 0x000000113400780c */ /* 0x000fe20003f64270 */
[--C-:B------:R-:W-:Y:S01]  /*3410*/  FFMA.FTZ R28, R32, UR6, -R78.reuse ;  /* 0x00000006201c7c23 */ /* 0x100fe2000801084e */
[----:B------:R-:W-:Y:S01]  /*3420*/  FSEL R57, R25, -INF , P4 ;  /* 0xff80000019397808 */ /* 0x000fe20002000000 */
[--C-:B------:R-:W-:Y:S01]  /*3430*/  FFMA.FTZ R42, R42, UR6, -R78.reuse ;  /* 0x000000062a2a7c23 */ /* 0x100fe2000801084e */
[----:B------:R-:W-:Y:S01]  /*3440*/  FMNMX.FTZ R24, R56, R61, !PT ;  /* 0x0000003d38187209 */ /* 0x000fe20007810000 */
[--C-:B------:R-:W-:Y:S01]  /*3450*/  FFMA.FTZ R39, R39, UR6, -R78.reuse ;  /* 0x0000000627277c23 */ /* 0x100fe2000801084e */
[----:B------:R-:W-:Y:S01]  /*3460*/  ISETP.GT.AND P4, PT, R52, 0x18, PT ;  /* 0x000000183400780c */ /* 0x000fe20003f84270 */
[----:B------:R-:W1:Y:S01]  /*3470*/  MUFU.TANH R6, R6 ;  /* 0x0000000600067308 */ /* 0x000e620000002400 */
[----:B------:R-:W-:Y:S01]  /*3480*/  FSEL R58, R14, -INF , P3 ;  /* 0xff8000000e3a7808 */ /* 0x000fe20001800000 */
[--C-:B------:R-:W-:Y:S01]  /*3490*/  FFMA.FTZ R14, R59, UR6, -R78.reuse ;  /* 0x000000063b0e7c23 */ /* 0x100fe2000801084e */
[----:B------:R-:W-:Y:S01]  /*34a0*/  FMNMX.FTZ R25, R57, R24, !PT ;  /* 0x0000001839197209 */ /* 0x000fe20007810000 */
[--C-:B------:R-:W-:Y:S01]  /*34b0*/  FFMA.FTZ R40, R40, UR6, -R78.reuse ;  /* 0x0000000628287c23 */ /* 0x100fe2000801084e */
[----:B------:R-:W-:Y:S01]  /*34c0*/  ISETP.GT.AND P3, PT, R52, 0x19, PT ;  /* 0x000000193400780c */ /* 0x000fe20003f64270 */
[----:B------:R-:W-:Y:S01]  /*34d0*/  FFMA.FTZ R31, R31, UR6, -R78 ;  /* 0x000000061f1f7c23 */ /* 0x000fe2000801084e */
[----:B------:R-:W-:Y:S01]  /*34e0*/  FSEL R59, R15, -INF , P4 ;  /* 0xff8000000f3b7808 */ /* 0x000fe20002000000 */
[----:B------:R-:W2:Y:S01]  /*34f0*/  MUFU.TANH R7, R7 ;  /* 0x0000000700077308 */ /* 0x000ea20000002400 */
[----:B------:R-:W-:-:S02]  /*3500*/  FMNMX.FTZ R24, R58, R25, !PT ;  /* 0x000000193a187209 */ /* 0x000fc40007810000 */
[----:B------:R-:W-:Y:S02]  /*3510*/  ISETP.GT.AND P4, PT, R52, 0x20, PT ;  /* 0x000000203400780c */ /* 0x000fe40003f84270 */
[----:B0-----:R-:W-:Y:S01]  /*3520*/  FSEL R60, R13, -INF , P3 ;  /* 0xff8000000d3c7808 */ /* 0x001fe20001800000 */
[--C-:B------:R-:W-:Y:S01]  /*3530*/  FFMA.FTZ R13, R62, UR6, -R78.reuse ;  /* 0x000000063e0d7c23 */ /* 0x100fe2000801084e */
[----:B------:R-:W-:Y:S01]  /*3540*/  FMNMX.FTZ R15, R59, R24, !PT ;  /* 0x000000183b0f7209 */ /* 0x000fe20007810000 */
[----:B------:R-:W0:Y:S01]  /*3550*/  MUFU.TANH R5, R5 ;  /* 0x0000000500057308 */ /* 0x000e220000002400 */
[----:B------:R-:W-:Y:S02]  /*3560*/  ISETP.GT.AND P3, PT, R52, 0x21, PT ;  /* 0x000000213400780c */ /* 0x000fe40003f64270 */
[----:B------:R-:W-:Y:S02]  /*3570*/  FSEL R61, R12, -INF , P4 ;  /* 0xff8000000c3d7808 */ /* 0x000fe40002000000 */
[----:B------:R-:W-:Y:S01]  /*3580*/  FMNMX.FTZ R12, R60, R15, !PT ;  /* 0x0000000f3c0c7209 */ /* 0x000fe20007810000 */
[----:B------:R-:W-:Y:S01]  /*3590*/  FFMA.FTZ R15, R63, UR6, -R78 ;  /* 0x000000063f0f7c23 */ /* 0x000fe2000801084e */
[----:B------:R-:W-:Y:S01]  /*35a0*/  FSEL R62, R11, -INF , P3 ;  /* 0xff8000000b3e7808 */ /* 0x000fe20001800000 */
[----:B------:R5:W-:Y:S01]  /*35b0*/  MUFU.TANH R74, R64 ;  /* 0x00000040004a7308 */ /* 0x000be20000002400 */
[----:B------:R-:W-:-:S02]  /*35c0*/  ISETP.GT.AND P4, PT, R52, 0x28, PT ;  /* 0x000000283400780c */ /* 0x000fc40003f84270 */
[----:B------:R-:W-:Y:S02]  /*35d0*/  FMNMX.FTZ R11, R61, R12, !PT ;  /* 0x0000000c3d0b7209 */ /* 0x000fe40007810000 */
[----:B------:R-:W-:Y:S02]  /*35e0*/  ISETP.GT.AND P3, PT, R52, 0x29, PT ;  /* 0x000000293400780c */ /* 0x000fe40003f64270 */
[----:B----4-:R-:W-:Y:S01]  /*35f0*/  FSEL R63, R10, -INF , P4 ;  /* 0xff8000000a3f7808 */ /* 0x010fe20002000000 */
[----:B------:R-:W3:Y:S01]  /*3600*/  MUFU.TANH R4, R4 ;  /* 0x0000000400047308 */ /* 0x000ee20000002400 */
[----:B------:R-:W-:Y:S02]  /*3610*/  FMNMX.FTZ R12, R62, R11, !PT ;  /* 0x0000000b3e0c7209 */ /* 0x000fe40007810000 */
[----:B------:R-:W-:Y:S02]  /*3620*/  ISETP.GT.AND P4, PT, R52, 0x30, PT ;  /* 0x000000303400780c */ /* 0x000fe40003f84270 */
[----:B-----5:R-:W-:-:S02]  /*3630*/  FSEL R64, R8, -INF , P3 ;  /* 0xff80000008407808 */ /* 0x020fc40001800000 */
[----:B------:R-:W-:Y:S01]  /*3640*/  FMNMX.FTZ R11, R63, R12, !PT ;  /* 0x0000000c3f0b7209 */ /* 0x000fe20007810000 */
[----:B------:R4:W-:Y:S01]  /*3650*/  MUFU.TANH R75, R65 ;  /* 0x00000041004b7308 */ /* 0x0009e20000002400 */
[----:B------:R-:W-:Y:S01]  /*3660*/  ISETP.GT.AND P3, PT, R52, 0x31, PT ;  /* 0x000000313400780c */ /* 0x000fe20003f64270 */
[--C-:B------:R-:W-:Y:S01]  /*3670*/  FFMA.FTZ R12, R49, UR6, -R78.reuse ;  /* 0x00000006310c7c23 */ /* 0x100fe2000801084e */
[----:B------:R-:W-:Y:S02]  /*3680*/  FMNMX.FTZ R8, R64, R11, !PT ;  /* 0x0000000b40087209 */ /* 0x000fe40007810000 */
[----:B-1----:R-:W-:Y:S01]  /*3690*/  FSEL R66, R6, -INF , P3 ;  /* 0xff80000006427808 */ /* 0x002fe20001800000 */
[----:B------:R-:W-:-:S01]  /*36a0*/  FFMA.FTZ R6, R89, UR6, -R78 ;  /* 0x0000000659067c23 */ /* 0x000fc2000801084e */
[----:B------:R-:W-:Y:S01]  /*36b0*/  ISETP.GT.AND P3, PT, R52, 0x39, PT ;  /* 0x000000393400780c */ /* 0x000fe20003f64270 */
[----:B------:R-:W1:Y:S01]  /*36c0*/  MUFU.TANH R3, R3 ;  /* 0x0000000300037308 */ /* 0x000e620000002400 */
[----:B----4-:R-:W-:-:S02]  /*36d0*/  FSEL R65, R9, -INF , P4 ;  /* 0xff80000009417808 */ /* 0x010fc40002000000 */
[----:B------:R-:W-:Y:S02]  /*36e0*/  ISETP.GT.AND P4, PT, R52, 0x38, PT ;  /* 0x000000383400780c */ /* 0x000fe40003f84270 */
[----:B------:R-:W-:Y:S02]  /*36f0*/  FMNMX.FTZ R11, R65, R8, !PT ;  /* 0x00000008410b7209 */ /* 0x000fe40007810000 */
[----:B--2---:R-:W-:Y:S01]  /*3700*/  FSEL R67, R7, -INF , P4 ;  /* 0xff80000007437808 */ /* 0x004fe20002000000 */
[----:B------:R0:W2:Y:S01]  /*3710*/  MUFU.TANH R79, R68 ;  /* 0x00000044004f7308 */ /* 0x0000a20000002400 */
[----:B------:R-:W-:Y:S02]  /*3720*/  FMNMX.FTZ R8, R66, R11, !PT ;  /* 0x0000000b42087209 */ /* 0x000fe40007810000 */
[----:B------:R-:W-:Y:S02]  /*3730*/  ISETP.GT.AND P4, PT, R52, 0x40, PT ;  /* 0x000000403400780c */ /* 0x000fe40003f84270 */
[----:B------:R-:W-:-:S03]  /*3740*/  FMNMX.FTZ R7, R67, R8, !PT ;  /* 0x0000000843077209 */ /* 0x000fc60007810000 */
[----:B------:R1:W4:Y:S01]  /*3750*/  MUFU.TANH R82, R69 ;  /* 0x0000004500527308 */ /* 0x0003220000002400 */
[----:B0-----:R-:W-:Y:S01]  /*3760*/  FSEL R68, R5, -INF , P3 ;  /* 0xff80000005447808 */ /* 0x001fe20001800000 */
[--C-:B------:R-:W-:Y:S01]  /*3770*/  FFMA.FTZ R5, R51, UR6, -R78.reuse ;  /* 0x0000000633057c23 */ /* 0x100fe2000801084e */
[----:B---3--:R-:W-:Y:S02]  /*3780*/  FSEL R51, R4, -INF , P4 ;  /* 0xff80000004337808 */ /* 0x008fe40002000000 */
[----:B------:R-:W-:Y:S02]  /*3790*/  ISETP.GT.AND P3, PT, R52, 0x41, PT ;  /* 0x000000413400780c */ /* 0x000fe40003f64270 */
[----:B------:R-:W-:Y:S01]  /*37a0*/  FMNMX.FTZ R4, R68, R7, !PT ;  /* 0x0000000744047209 */ /* 0x000fe20007810000 */
[----:B------:R0:W3:Y:S01]  /*37b0*/  MUFU.TANH R83, R72 ;  /* 0x0000004800537308 */ /* 0x0000e20000002400 */
[----:B------:R-:W-:Y:S02]  /*37c0*/  ISETP.GT.AND P4, PT, R52, 0x48, PT ;  /* 0x000000483400780c */ /* 0x000fe40003f84270 */
[----:B-1----:R-:W-:Y:S01]  /*37d0*/  FSEL R69, R3, -INF , P3 ;  /* 0xff80000003457808 */ /* 0x002fe20001800000 */
[----:B------:R-:W-:-:S01]  /*37e0*/  FFMA.FTZ R3, R50, UR6, -R78 ;  /* 0x0000000632037c23 */ /* 0x000fc2000801084e */
[----:B------:R-:W-:-:S02]  /*37f0*/  FMNMX.FTZ R4, R51, R4, !PT ;  /* 0x0000000433047209 */ /* 0x000fc40007810000 */
[----:B------:R-:W-:Y:S01]  /*3800*/  ISETP.GT.AND P3, PT, R52, 0x49, PT ;  /* 0x000000493400780c */ /* 0x000fe20003f64270 */
[----:B------:R4:W1:Y:S01]  /*3810*/  MUFU.TANH R86, R73 ;  /* 0x0000004900567308 */ /* 0x0008620000002400 */
[----:B------:R-:W-:Y:S02]  /*3820*/  FSEL R50, R70, -INF , P4 ;  /* 0xff80000046327808 */ /* 0x000fe40002000000 */
[----:B------:R-:W-:Y:S02]  /*3830*/  FMNMX.FTZ R7, R69, R4, !PT ;  /* 0x0000000445077209 */ /* 0x000fe40007810000 */
[----:B------:R-:W-:Y:S02]  /*3840*/  ISETP.GT.AND P4, PT, R52, 0x50, PT ;  /* 0x000000503400780c */ /* 0x000fe40003f84270 */
[----:B------:R-:W-:Y:S01]  /*3850*/  FSEL R70, R71, -INF , P3 ;  /* 0xff80000047467808 */ /* 0x000fe20001800000 */
[----:B------:R-:W5:Y:S01]  /*3860*/  MUFU.TANH R76, R76 ;  /* 0x0000004c004c7308 */ /* 0x000f620000002400 */
[----:B------:R-:W-:-:S02]  /*3870*/  FMNMX.FTZ R7, R50, R7, !PT ;  /* 0x0000000732077209 */ /* 0x000fc40007810000 */
[----:B------:R-:W-:Y:S02]  /*3880*/  ISETP.GT.AND P3, PT, R52, 0x51, PT ;  /* 0x000000513400780c */ /* 0x000fe40003f64270 */
[----:B------:R-:W-:Y:S02]  /*3890*/  FSEL R71, R74, -INF , P4 ;  /* 0xff8000004a477808 */ /* 0x000fe40002000000 */
[----:B------:R-:W-:Y:S01]  /*38a0*/  FMNMX.FTZ R4, R70, R7, !PT ;  /* 0x0000000746047209 */ /* 0x000fe20007810000 */
[----:B------:R-:W5:Y:S01]  /*38b0*/  MUFU.TANH R87, R77 ;  /* 0x0000004d00577308 */ /* 0x000f620000002400 */
[----:B------:R-:W-:Y:S02]  /*38c0*/  ISETP.GT.AND P4, PT, R52, 0x58, PT ;  /* 0x000000583400780c */ /* 0x000fe40003f84270 */
[----:B0-----:R-:W-:Y:S02]  /*38d0*/  FSEL R72, R75, -INF , P3 ;  /* 0xff8000004b487808 */ /* 0x001fe40001800000 */
[----:B------:R-:W-:-:S02]  /*38e0*/  FMNMX.FTZ R7, R71, R4, !PT ;  /* 0x0000000447077209 */ /* 0x000fc40007810000 */
[----:B------:R-:W-:Y:S01]  /*38f0*/  ISETP.GT.AND P3, PT, R52, 0x59, PT ;  /* 0x000000593400780c */ /* 0x000fe20003f64270 */
[----:B------:R-:W-:Y:S01]  /*3900*/  MUFU.TANH R80, R80 ;  /* 0x0000005000507308 */ /* 0x000fe20000002400 */
[----:B--2---:R-:W-:Y:S02]  /*3910*/  FSEL R49, R79, -INF , P4 ;  /* 0xff8000004f317808 */ /* 0x004fe40002000000 */
[----:B------:R-:W-:Y:S01]  /*3920*/  FMNMX.FTZ R8, R72, R7, !PT ;  /* 0x0000000748087209 */ /* 0x000fe20007810000 */
[----:B------:R-:W-:-:S01]  /*3930*/  FFMA.FTZ R7, R48, UR6, -R78 ;  /* 0x0000000630077c23 */ /* 0x000fc2000801084e */
[----:B------:R-:W-:Y:S02]  /*3940*/  ISETP.GT.AND P4, PT, R52, 0x60, PT ;  /* 0x000000603400780c */ /* 0x000fe40003f84270 */
[----:B----4-:R-:W-:Y:S01]  /*3950*/  FSEL R73, R82, -INF , P3 ;  /* 0xff80000052497808 */ /* 0x010fe20001800000 */
[----:B------:R-:W0:Y:S01]  /*3960*/  MUFU.TANH R81, R81 ;  /* 0x0000005100517308 */ /* 0x000e220000002400 */
[----:B------:R-:W-:-:S02]  /*3970*/  FMNMX.FTZ R8, R49, R8, !PT ;  /* 0x0000000831087209 */ /* 0x000fc40007810000 */
[C---:B------:R-:W-:Y:S02]  /*3980*/  ISETP.GT.AND P3, PT, R52.reuse, 0x61, PT ;  /* 0x000000613400780c */ /* 0x040fe40003f64270 */
[----:B---3--:R-:W-:Y:S02]  /*3990*/  FSEL R48, R83, -INF , P4 ;  /* 0xff80000053307808 */ /* 0x008fe40002000000 */
[----:B------:R-:W-:Y:S02]  /*39a0*/  CS2R R82, SRZ ;  /* 0x0000000000527805 */ /* 0x000fe4000001ff00 */
[----:B------:R-:W-:Y:S01]  /*39b0*/  FMNMX.FTZ R11, R73, R8, !PT ;  /* 0x00000008490b7209 */ /* 0x000fe20007810000 */
[----:B------:R2:W-:Y:S01]  /*39c0*/  MUFU.EX2 R4, R12 ;  /* 0x0000000c00047308 */ /* 0x0005e20000000800 */
[----:B------:R-:W-:Y:S02]  /*39d0*/  ISETP.GT.AND P4, PT, R52, 0x68, PT ;  /* 0x000000683400780c */ /* 0x000fe40003f84270 */
[----:B-1----:R-:W-:-:S02]  /*39e0*/  FSEL R74, R86, -INF , P3 ;  /* 0xff800000564a7808 */ /* 0x002fc40001800000 */
[----:B------:R-:W-:Y:S02]  /*39f0*/  FMNMX.FTZ R11, R48, R11, !PT ;  /* 0x0000000b300b7209 */ /* 0x000fe40007810000 */
[----:B------:R-:W-:Y:S01]  /*3a00*/  ISETP.GT.AND P3, PT, R52, 0x69, PT ;  /* 0x000000693400780c */ /* 0x000fe20003f64270 */
[----:B------:R-:W1:Y:S01]  /*3a10*/  MUFU.TANH R84, R84 ;  /* 0x0000005400547308 */ /* 0x000e620000002400 */
[----:B--2---:R-:W-:-:S01]  /*3a20*/  FFMA.FTZ R12, R47, UR6, -R78 ;  /* 0x000000062f0c7c23 */ /* 0x004fc2000801084e */
[----:B-----5:R-:W-:Y:S02]  /*3a30*/  FSEL R47, R76, -INF , P4 ;  /* 0xff8000004c2f7808 */ /* 0x020fe40002000000 */
[----:B------:R-:W-:Y:S02]  /*3a40*/  FMNMX.FTZ R8, R74, R11, !PT ;  /* 0x0000000b4a087209 */ /* 0x000fe40007810000 */
[----:B------:R-:W-:Y:S02]  /*3a50*/  ISETP.GT.AND P4, PT, R52, 0x70, PT ;  /* 0x000000703400780c */ /* 0x000fe40003f84270 */
[----:B------:R-:W2:Y:S01]  /*3a60*/  MUFU.TANH R85, R85 ;  /* 0x0000005500557308 */ /* 0x000ea20000002400 */
[----:B------:R-:W-:-:S02]  /*3a70*/  FSEL R75, R87, -INF , P3 ;  /* 0xff800000574b7808 */ /* 0x000fc40001800000 */
[----:B------:R-:W-:Y:S02]  /*3a80*/  CS2R R86, SRZ ;  /* 0x0000000000567805 */ /* 0x000fe4000001ff00 */
[----:B------:R-:W-:Y:S02]  /*3a90*/  FMNMX.FTZ R8, R47, R8, !PT ;  /* 0x000000082f087209 */ /* 0x000fe40007810000 */
[C---:B------:R-:W-:Y:S02]  /*3aa0*/  ISETP.GT.AND P3, PT, R52.reuse, 0x71, PT ;  /* 0x000000713400780c */ /* 0x040fe40003f64270 */
[----:B------:R-:W-:Y:S01]  /*3ab0*/  FMNMX.FTZ R11, R75, R8, !PT ;  /* 0x000000084b0b7209 */ /* 0x000fe20007810000 */
[----:B------:R3:W-:Y:S01]  /*3ac0*/  MUFU.EX2 R10, R15 ;  /* 0x0000000f000a7308 */ /* 0x0007e20000000800 */
[----:B0-----:R-:W-:Y:S01]  /*3ad0*/  FSEL R76, R81, -INF , P3 ;  /* 0xff800000514c7808 */ /* 0x001fe20001800000 */
[----:B------:R-:W-:Y:S01]  /*3ae0*/  FFMA.FTZ R8, R45, UR6, -R78 ;  /* 0x000000062d087c23 */ /* 0x000fe2000801084e */
[----:B------:R-:W-:-:S05]  /*3af0*/  ISETP.GT.AND P3, PT, R52, 0x79, PT ;  /* 0x000000793400780c */ /* 0x000fca0003f64270 */
[----:B------:R0:W-:Y:S01]  /*3b00*/  MUFU.EX2 R77, R12 ;  /* 0x0000000c004d7308 */ /* 0x0001e20000000800 */
[----:B---3--:R-:W-:-:S01]  /*3b10*/  FFMA.FTZ R15, R46, UR6, -R78 ;  /* 0x000000062e0f7c23 */ /* 0x008fc2000801084e */
[----:B------:R-:W-:Y:S02]  /*3b20*/  FSEL R46, R80, -INF , P4 ;  /* 0xff800000502e7808 */ /* 0x000fe40002000000 */
[----:B------:R-:W-:Y:S02]  /*3b30*/  ISETP.GT.AND P4, PT, R52, 0x78, PT ;  /* 0x000000783400780c */ /* 0x000fe40003f84270 */
[----:B------:R-:W-:Y:S02]  /*3b40*/  FMNMX.FTZ R11, R46, R11, !PT ;  /* 0x0000000b2e0b7209 */ /* 0x000fe40007810000 */
[----:B-1----:R-:W-:Y:S01]  /*3b50*/  FSEL R45, R84, -INF , P4 ;  /* 0xff800000542d7808 */ /* 0x002fe20002000000 */
[----:B------:R1:W3:Y:S01]  /*3b60*/  MUFU.EX2 R80, R15 ;  /* 0x0000000f00507308 */ /* 0x0002e20000000800 */
[----:B0-----:R-:W-:Y:S01]  /*3b70*/  FMNMX.FTZ R12, R76, R11, !PT ;  /* 0x0000000b4c0c7209 */ /* 0x001fe20007810000 */
[----:B------:R-:W-:Y:S01]  /*3b80*/  FFMA.FTZ R11, R43, UR6, -R78 ;  /* 0x000000062b0b7c23 */ /* 0x000fe2000801084e */
[----:B--2---:R-:W-:-:S02]  /*3b90*/  FSEL R52, R85, -INF , P3 ;  /* 0xff80000055347808 */ /* 0x004fc40001800000 */
[----:B------:R-:W-:-:S03]  /*3ba0*/  CS2R R84, SRZ ;  /* 0x0000000000547805 */ /* 0x000fc6000001ff00 */
[----:B------:R-:W-:Y:S01]  /*3bb0*/  MUFU.EX2 R26, R26 ;  /* 0x0000001a001a7308 */ /* 0x000fe20000000800 */
[----:B-1----:R-:W-:Y:S01]  /*3bc0*/  FMNMX.FTZ R15, R45, R12, !PT ;  /* 0x0000000c2d0f7209 */ /* 0x002fe20007810000 */
[--C-:B------:R-:W-:Y:S01]  /*3bd0*/  FFMA.FTZ R12, R41, UR6, -R78.reuse ;  /* 0x00000006290c7c23 */ /* 0x100fe2000801084e */
[----:B------:R-:W-:-:S01]  /*3be0*/  FFMA.FTZ R41, R37, UR6, -R78 ;  /* 0x0000000625297c23 */ /* 0x000fc2000801084e */
[--C-:B------:R-:W-:Y:S01]  /*3bf0*/  FFMA.FTZ R37, R30, UR6, -R78.reuse ;  /* 0x000000061e257c23 */ /* 0x100fe2000801084e */
[----:B------:R-:W-:Y:S01]  /*3c00*/  FMNMX.FTZ R24, R52, R15, !PT ;  /* 0x0000000f34187209 */ /* 0x000fe20007810000 */
[--C-:B------:R-:W-:Y:S01]  /*3c10*/  FFMA.FTZ R15, R38, UR6, -R78.reuse ;  /* 0x00000006260f7c23 */ /* 0x100fe2000801084e */
[----:B------:R-:W-:-:S01]  /*3c20*/  FFMA.FTZ R38, R29, UR6, -R78 ;  /* 0x000000061d267c23 */ /* 0x000fc2000801084e */
[----:B------:R-:W-:Y:S01]  /*3c30*/  MUFU.EX2 R27, R27 ;  /* 0x0000001b001b7308 */ /* 0x000fe20000000800 */
[----:B------:R-:W-:-:S01]  /*3c40*/  FFMA.FTZ R29, R33, UR6, -R78 ;  /* 0x00000006211d7c23 */ /* 0x000fc2000801084e */
[----:B------:R-:W0:Y:S01]  /*3c50*/  SHFL.BFLY PT, R25, R24, 0x2, 0x1f ;  /* 0x0c401f0018197f89 */ /* 0x000e2200000e0000 */
[----:B---3--:R-:W-:-:S05]  /*3c60*/  F2FP.SATFINITE.E4M3.F32.PACK_AB_MERGE_C R227, R80, R77, RZ ;  /* 0x0000004d50e3723e */ /* 0x008fca00048070ff */
[----:B------:R-:W-:Y:S08]  /*3c70*/  MUFU.EX2 R20, R20 ;  /* 0x0000001400147308 */ /* 0x000ff00000000800 */
[----:B------:R-:W1:Y:S08]  /*3c80*/  MUFU.EX2 R21, R21 ;  /* 0x0000001500157308 */ /* 0x000e700000000800 */
[----:B------:R-:W-:Y:S01]  /*3c90*/  MUFU.EX2 R14, R14 ;  /* 0x0000000e000e7308 */ /* 0x000fe20000000800 */
[----:B0-----:R-:W-:Y:S01]  /*3ca0*/  FMNMX.FTZ R25, R24, R25, !PT ;  /* 0x0000001918197209 */ /* 0x001fe20007810000 */
[----:B------:R-:W-:-:S04]  /*3cb0*/  FFMA.FTZ R24, R34, UR6, -R78 ;  /* 0x0000000622187c23 */ /* 0x000fc8000801084e */
[----:B------:R-:W0:Y:S02]  /*3cc0*/  SHFL.BFLY PT, R30, R25, 0x1, 0x1f ;  /* 0x0c201f00191e7f89 */ /* 0x000e2400000e0000 */
[----:B------:R-:W-:Y:S01]  /*3cd0*/  MUFU.EX2 R13, R13 ;  /* 0x0000000d000d7308 */ /* 0x000fe20000000800 */
[----:B-1----:R-:W-:-:S04]  /*3ce0*/  F2FP.SATFINITE.E4M3.F32.PACK_AB_MERGE_C R229, R21, R20, RZ ;  /* 0x0000001415e5723e */ /* 0x002fc800048070ff */
[----:B------:R-:W-:-:S03]  /*3cf0*/  F2FP.SATFINITE.E4M3.F32.PACK_AB_MERGE_C R229, R27, R26, R229 ;  /* 0x0000001a1be5723e */ /* 0x000fc600048070e5 */
[----:B------:R1:W2:Y:S08]  /*3d00*/  MUFU.EX2 R9, R88 ;  /* 0x0000005800097308 */ /* 0x0002b00000000800 */
[----:B------:R-:W-:Y:S01]  /*3d10*/  MUFU.EX2 R6, R6 ;  /* 0x0000000600067308 */ /* 0x000fe20000000800 */
[----:B-1----:R-:W-:Y:S02]  /*3d20*/  CS2R R88, SRZ ;  /* 0x0000000000587805 */ /* 0x002fe4000001ff00 */
[----:B0-----:R-:W-:Y:S01]  /*3d30*/  FMNMX.FTZ R161, R25, R30, !PT ;  /* 0x0000001e19a17209 */ /* 0x001fe20007810000 */
[----:B------:R-:W-:-:S02]  /*3d40*/  IMAD.U32 R30, RZ, RZ, UR6 ;  /* 0x00000006ff1e7e24 */ /* 0x000fc4000f8e00ff */
[----:B------:R-:W-:Y:S02]  /*3d50*/  FFMA.FTZ R25, R36, UR6, -R78 ;  /* 0x0000000624197c23 */ /* 0x000fe4000801084e */
[----:B------:R-:W-:Y:S01]  /*3d60*/  MUFU.EX2 R5, R5 ;  /* 0x0000000500057308 */ /* 0x000fe20000000800 */
[C---:B------:R-:W-:Y:S01]  /*3d70*/  FSETP.NEU.FTZ.AND P3, PT, R161.reuse, -INF , PT ;  /* 0xff800000a100780b */ /* 0x040fe20003f7d000 */
[----:B------:R-:W-:Y:S01]  /*3d80*/  FFMA.FTZ R30, R161, R30, -8 ;  /* 0xc1000000a11e7423 */ /* 0x000fe2000001001e */
[----:B--2---:R-:W-:-:S04]  /*3d90*/  F2FP.SATFINITE.E4M3.F32.PACK_AB_MERGE_C R231, R9, R10, RZ ;  /* 0x0000000a09e7723e */ /* 0x004fc800048070ff */
[----:B------:R-:W-:Y:S01]  /*3da0*/  FSEL R32, R30, RZ, P3 ;  /* 0x000000ff1e207208 */ /* 0x000fe20001800000 */
[----:B------:R-:W-:Y:S01]  /*3db0*/  MUFU.EX2 R3, R3 ;  /* 0x0000000300037308 */ /* 0x000fe20000000800 */
[----:B------:R-:W-:Y:S02]  /*3dc0*/  PLOP3.LUT P3, PT, PT, PT, UP1, 0x80, 0x0 ;  /* 0x000000000000781c */ /* 0x000fe40003f6f018 */
        /* <DEDUP_REMOVED lines=32> */
[----:B0-----:R-:W-:-:S01]  /*3fd0*/  FADD.FTZ R36, R53, R54 ;  /* 0x0000003635247221 */ /* 0x001fc20000010000 */
[--C-:B------:R-:W-:Y:S01]  /*3fe0*/  FFMA.FTZ R75, R75, UR6, -R32.reuse ;  /* 0x000000064b4b7c23 */ /* 0x100fe20008010820 */
[----:B------:R-:W-:-:S01]  /*3ff0*/  FFMA.FTZ R46, R46, UR6, -R32 ;  /* 0x000000062e2e7c23 */ /* 0x000fc20008010820 */
[--C-:B------:R-:W-:Y:S01]  /*4000*/  FFMA.FTZ R76, R76, UR6, -R32.reuse ;  /* 0x000000064c4c7c23 */ /* 0x100fe20008010820 */
[----:B------:R-:W-:-:S01]  /*4010*/  FFMA.FTZ R45, R45, UR6, -R32 ;  /* 0x000000062d2d7c23 */ /* 0x000fc20008010820 */
[----:B------:R-:W-:-:S02]  /*4020*/  FFMA.FTZ R32, R52, UR6, -R32 ;  /* 0x0000000634207c23 */ /* 0x000fc40008010820 */
[----:B------:R-:W0:Y:S08]  /*4030*/  MUFU.EX2 R57, R57 ;  /* 0x0000003900397308 */ /* 0x000e300000000800 */
[----:B------:R3:W-:Y:S08]  /*4040*/  MUFU.EX2 R30, R35 ;  /* 0x00000023001e7308 */ /* 0x0007f00000000800 */
[----:B------:R-:W4:Y:S01]  /*4050*/  MUFU.EX2 R58, R58 ;  /* 0x0000003a003a7308 */ /* 0x000f220000000800 */
[----:B---3--:R-:W-:-:S04]  /*4060*/  FADD.FTZ R35, R26, R27 ;  /* 0x0000001b1a237221 */ /* 0x008fc80000010000 */
[----:B------:R-:W-:Y:S01]  /*4070*/  FADD.FTZ R78, R20, R35 ;  /* 0x00000023144e7221 */ /* 0x000fe20000010000 */
[----:B-1----:R-:W-:-:S01]  /*4080*/  FADD.FTZ R35, R55, R36 ;  /* 0x0000002437237221 */ /* 0x002fc20000010000 */
[----:B--2---:R-:W-:Y:S01]  /*4090*/  F2FP.SATFINITE.E4M3.F32.PACK_AB_MERGE_C R55, R56, R55, RZ ;  /* 0x000000373837723e */ /* 0x004fe200048070ff */
[----:B------:R-:W1:Y:S01]  /*40a0*/  MUFU.EX2 R59, R59 ;  /* 0x0000003b003b7308 */ /* 0x000e620000000800 */
[----:B------:R-:W-:-:S01]  /*40b0*/  FADD.FTZ R43, R21, R78 ;  /* 0x0000004e152b7221 */ /* 0x000fc20000010000 */
[----:B------:R-:W-:Y:S01]  /*40c0*/  FADD.FTZ R36, R56, R35 ;  /* 0x0000002338247221 */ /* 0x000fe20000010000 */
[----:B------:R-:W-:Y:S02]  /*40d0*/  F2FP.SATFINITE.E4M3.F32.PACK_AB_MERGE_C R228, R54, R53, R55 ;  /* 0x0000003536e4723e */ /* 0x000fe40004807037 */
[----:B------:R-:W-:Y:S01]  /*40e0*/  CS2R R54, SRZ ;  /* 0x0000000000367805 */ /* 0x000fe2000001ff00 */
[----:B------:R-:W-:-:S01]  /*40f0*/  FADD.FTZ R78, R14, R43 ;  /* 0x0000002b0e4e7221 */ /* 0x000fc20000010000 */
[----:B0-----:R-:W-:Y:S01]  /*4100*/  FADD.FTZ R35, R57, R36 ;  /* 0x0000002439237221 */ /* 0x001fe20000010000 */
[----:B------:R-:W-:Y:S01]  /*4110*/  CS2R R52, SRZ ;  /* 0x0000000000347805 */ /* 0x000fe2000001ff00 */
[----:B------:R-:W0:Y:S01]  /*4120*/  MUFU.EX2 R60, R60 ;  /* 0x0000003c003c7308 */ /* 0x000e220000000800 */
[----:B------:R-:W-:-:S01]  /*4130*/  FADD.FTZ R43, R13, R78 ;  /* 0x0000004e0d2b7221 */ /* 0x000fc20000010000 */
[----:B----4-:R-:W-:Y:S01]  /*4140*/  FADD.FTZ R2, R58, R35 ;  /* 0x000000233a027221 */ /* 0x010fe20000010000 */
[----:B------:R-:W-:-:S02]  /*4150*/  CS2R R78, SRZ ;  /* 0x00000000004e7805 */ /* 0x000fc4000001ff00 */
[----:B------:R-:W-:-:S03]  /*4160*/  FADD.FTZ R36, R10, R43 ;  /* 0x0000002b0a247221 */ /* 0x000fc60000010000 */
[----:B------:R-:W2:Y:S01]  /*4170*/  MUFU.EX2 R61, R61 ;  /* 0x0000003d003d7308 */ /* 0x000ea20000000800 */
[----:B-1----:R-:W-:-:S01]  /*4180*/  FADD.FTZ R35, R59, R2 ;  /* 0x000000023b237221 */ /* 0x002fc20000010000 */
[----:B------:R-:W-:-:S04]  /*4190*/  FADD.FTZ R43, R9, R36 ;  /* 0x00000024092b7221 */ /* 0x000fc80000010000 */
[----:B------:R-:W-:Y:S02]  /*41a0*/  FADD.FTZ R36, R6, R43 ;  /* 0x0000002b06247221 */ /* 0x000fe40000010000 */
[----:B------:R-:W-:Y:S01]  /*41b0*/  MUFU.EX2 R62, R62 ;  /* 0x0000003e003e7308 */ /* 0x000fe20000000800 */
[----:B0-----:R-:W-:-:S01]  /*41c0*/  FADD.FTZ R2, R60, R35 ;  /* 0x000000233c027221 */ /* 0x001fc20000010000 */
[----:B------:R-:W-:-:S04]  /*41d0*/  F2FP.SATFINITE.E4M3.F32.PACK_AB_MERGE_C R59, R60, R59, RZ ;  /* 0x0000003b3c3b723e */ /* 0x000fc800048070ff */
[----:B------:R-:W-:Y:S02]  /*41e0*/  F2FP.SATFINITE.E4M3.F32.PACK_AB_MERGE_C R230, R58, R57, R59 ;  /* 0x000000393ae6723e */ /* 0x000fe4000480703b */
[----:B------:R-:W-:Y:S01]  /*41f0*/  CS2R R58, SRZ ;  /* 0x00000000003a7805 */ /* 0x000fe2000001ff00 */
[----:B------:R-:W-:Y:S01]  /*4200*/  MUFU.EX2 R63, R63 ;  /* 0x0000003f003f7308 */ /* 0x000fe20000000800 */
[----:B--2---:R-:W-:-:S01]  /*4210*/  FADD.FTZ R35, R61, R2 ;  /* 0x000000023d237221 */ /* 0x004fc20000010000 */
[----:B------:R-:W-:-:S06]  /*4220*/  CS2R R56, SRZ ;  /* 0x0000000000387805 */ /* 0x000fcc000001ff00 */
[----:B------:R-:W0:Y:S08]  /*4230*/  MUFU.EX2 R44, R44 ;  /* 0x0000002c002c7308 */ /* 0x000e300000000800 */
[----:B------:R-:W-:Y:S08]  /*4240*/  MUFU.EX2 R64, R64 ;  /* 0x0000004000407308 */ /* 0x000ff00000000800 */
[----:B------:R-:W-:Y:S01]  /*4250*/  MUFU.EX2 R65, R65 ;  /* 0x0000004100417308 */ /* 0x000fe20000000800 */
[----:B0-----:R-:W-:-:S04]  /*4260*/  F2FP.SATFINITE.E4M3.F32.PACK_AB_MERGE_C R225, R44, R3, RZ ;  /* 0x000000032ce1723e */ /* 0x001fc800048070ff */
[----:B------:R-:W-:-:S03]  /*4270*/  F2FP.SATFINITE.E4M3.F32.PACK_AB_MERGE_C R225, R5, R6, R225 ;  /* 0x0000000605e1723e */ /* 0x000fc600048070e1 */
[----:B------:R-:W0:Y:S08]  /*4280*/  MUFU.EX2 R7, R7 ;  /* 0x0000000700077308 */ /* 0x000e300000000800 */
[----:B------:R1:W-:Y:S08]  /*4290*/  MUFU.EX2 R33, R70 ;  /* 0x0000004600217308 */ /* 0x0003f00000000800 */
[----:B------:R-:W2:Y:S01]  /*42a0*/  MUFU.EX2 R66, R66 ;  /* 0x0000004200427308 */ /* 0x000ea20000000800 */
[----:B-1----:R-:W-:-:S01]  /*42b0*/  FADD.FTZ R70, R5, R36 ;  /* 0x0000002405467221 */ /* 0x002fc20000010000 */
[----:B------:R-:W-:Y:S01]  /*42c0*/  FADD.FTZ R36, R62, R35 ;  /* 0x000000233e247221 */ /* 0x000fe20000010000 */
[----:B0-----:R-:W-:-:S02]  /*42d0*/  F2FP.SATFINITE.E4M3.F32.PACK_AB_MERGE_C R227, R7, R4, R227 ;  /* 0x0000000407e3723e */ /* 0x001fc400048070e3 */
[----:B------:R-:W-:Y:S01]  /*42e0*/  FADD.FTZ R43, R3, R70 ;  /* 0x00000046032b7221 */ /* 0x000fe20000010000 */
[----:B------:R-:W-:-:S01]  /*42f0*/  FADD.FTZ R35, R63, R36 ;  /* 0x000000243f237221 */ /* 0x000fc20000010000 */
[----:B------:R-:W-:Y:S01]  /*4300*/  F2FP.SATFINITE.E4M3.F32.PACK_AB_MERGE_C R63, R64, R63, RZ ;  /* 0x0000003f403f723e */ /* 0x000fe200048070ff */
[----:B------:R-:W0:Y:S01]  /*4310*/  MUFU.EX2 R67, R67 ;  /* 0x0000004300437308 */ /* 0x000e220000000800 */
[----:B------:R-:W-:-:S01]  /*4320*/  FADD.FTZ R43, R44, R43 ;  /* 0x0000002b2c2b7221 */ /* 0x000fc20000010000 */
[----:B------:R-:W-:Y:S01]  /*4330*/  FADD.FTZ R36, R64, R35 ;  /* 0x0000002340247221 */ /* 0x000fe20000010000 */
[----:B------:R-:W-:Y:S02]  /*4340*/  F2FP.SATFINITE.E4M3.F32.PACK_AB_MERGE_C R224, R62, R61, R63 ;  /* 0x0000003d3ee0723e */ /* 0x000fe4000480703f */
[----:B------:R-:W-:Y:S01]  /*4350*/  CS2R R62, SRZ ;  /* 0x00000000003e7805 */ /* 0x000fe2000001ff00 */
[----:B------:R-:W-:-:S01]  /*4360*/  FADD.FTZ R70, R4, R43 ;  /* 0x0000002b04467221 */ /* 0x000fc20000010000 */
[----:B------:R-:W-:Y:S01]  /*4370*/  FADD.FTZ R35, R65, R36 ;  /* 0x0000002441237221 */ /* 0x000fe20000010000 */
[----:B------:R-:W-:Y:S01]  /*4380*/  CS2R R60, SRZ ;  /* 0x00000000003c7805 */ /* 0x000fe2000001ff00 */
[----:B------:R-:W1:Y:S01]  /*4390*/  MUFU.EX2 R68, R68 ;  /* 0x0000004400447308 */ /* 0x000e620000000800 */
[----:B------:R-:W-:-:S01]  /*43a0*/  FADD.FTZ R70, R7, R70 ;  /* 0x0000004607467221 */ /* 0x000fc20000010000 */
[----:B--2---:R-:W-:-:S03]  /*43b0*/  FADD.FTZ R10, R66, R35 ;  /* 0x00000023420a7221 */ /* 0x004fc60000010000 */
[----:B------:R-:W-:-:S03]  /*43c0*/  FADD.FTZ R21, R77, R70 ;  /* 0x000000464d157221 */ /* 0x000fc60000010000 */
[----:B------:R-:W2:Y:S01]  /*43d0*/  MUFU.EX2 R8, R8 ;  /* 0x0000000800087308 */ /* 0x000ea20000000800 */
[----:B0-----:R-:W-:-:S01]  /*43e0*/  FADD.FTZ R3, R67, R10 ;  /* 0x0000000a43037221 */ /* 0x001fc20000010000 */
[----:B------:R-:W-:Y:S01]  /*43f0*/  FADD.FTZ R21, R80, R21 ;  /* 0x0000001550157221 */ /* 0x000fe20000010000 */
[----:B------:R-:W-:-:S05]  /*4400*/  CS2R R80, SRZ ;  /* 0x0000000000507805 */ /* 0x000fca000001ff00 */
[----:B------:R-:W0:Y:S01]  /*4410*/  MUFU.EX2 R51, R51 ;  /* 0x0000003300337308 */ /* 0x000e220000000800 */
[----:B-1----:R-:W-:-:S01]  /*4420*/  FADD.FTZ R10, R68, R3 ;  /* 0x00000003440a7221 */ /* 0x002fc20000010000 */
[----:B------:R-:W-:-:S04]  /*4430*/  F2FP.SATFINITE.E4M3.F32.PACK_AB_MERGE_C R67, R68, R67, RZ ;  /* 0x000000434443723e */ /* 0x000fc800048070ff */
[----:B------:R-:W-:Y:S02]  /*4440*/  F2FP.SATFINITE.E4M3.F32.PACK_AB_MERGE_C R226, R66, R65, R67 ;  /* 0x0000004142e2723e */ /* 0x000fe40004807043 */
[----:B------:R-:W-:Y:S01]  /*4450*/  CS2R R66, SRZ ;  /* 0x0000000000427805 */ /* 0x000fe2000001ff00 */
[----:B------:R-:W1:Y:S01]  /*4460*/  MUFU.EX2 R11, R11 ;  /* 0x0000000b000b7308 */ /* 0x000e620000000800 */
[----:B--2---:R-:W-:-:S01]  /*4470*/  FADD.FTZ R20, R8, R21 ;  /* 0x0000001508147221 */ /* 0x004fc20000010000 */
[----:B------:R-:W-:-:S06]  /*4480*/  CS2R R64, SRZ ;  /* 0x0000000000407805 */ /* 0x000fcc000001ff00 */
[----:B------:R2:W3:Y:S01]  /*4490*/  MUFU.EX2 R34, R69 ;  /* 0x0000004500227308 */ /* 0x0004e20000000800 */
[----:B0-----:R-:W-:-:S07]  /*44a0*/  FADD.FTZ R3, R51, R10 ;  /* 0x0000000a33037221 */ /* 0x001fce0000010000 */
[----:B------:R-:W0:Y:S01]  /*44b0*/  MUFU.EX2 R42, R42 ;  /* 0x0000002a002a7308 */ /* 0x000e220000000800 */
[----:B-1----:R-:W-:-:S01]  /*44c0*/  FADD.FTZ R21, R11, R20 ;  /* 0x000000140b157221 */ /* 0x002fc20000010000 */
[----:B--2---:R-:W-:-:S06]  /*44d0*/  CS2R R68, SRZ ;  /* 0x0000000000447805 */ /* 0x004fcc000001ff00 */
[----:B------:R-:W1:Y:S01]  /*44e0*/  MUFU.EX2 R50, R50 ;  /* 0x0000003200327308 */ /* 0x000e620000000800 */
[----:B---3--:R-:W-:-:S07]  /*44f0*/  FADD.FTZ R3, R34, R3 ;  /* 0x0000000322037221 */ /* 0x008fce0000010000 */
[----:B------:R-:W2:Y:S01]  /*4500*/  MUFU.EX2 R39, R39 ;  /* 0x0000002700277308 */ /* 0x000ea20000000800 */
[----:B0-----:R-:W-:-:S07]  /*4510*/  FADD.FTZ R36, R42, R21 ;  /* 0x000000152a247221 */ /* 0x001fce0000010000 */
[----:B------:R-:W0:Y:S01]  /*4520*/  MUFU.EX2 R12, R12 ;  /* 0x0000000c000c7308 */ /* 0x000e220000000800 */
[----:B-1----:R-:W-:-:S01]  /*4530*/  FADD.FTZ R20, R50, R3 ;  /* 0x0000000332147221 */ /* 0x002fc20000010000 */
[----:B------:R-:W-:-:S03]  /*4540*/  F2FP.SATFINITE.E4M3.F32.PACK_AB_MERGE_C R50, R33, R50, RZ ;  /* 0x000000322132723e */ /* 0x000fc600048070ff */
[----:B------:R-:W-:Y:S01]  /*4550*/  FADD.FTZ R20, R33, R20 ;  /* 0x0000001421147221 */ /* 0x000fe20000010000 */
[----:B------:R-:W-:Y:S02]  /*4560*/  F2FP.SATFINITE.E4M3.F32.PACK_AB_MERGE_C R220, R34, R51, R50 ;  /* 0x0000003322dc723e */ /* 0x000fe40004807032 */
[----:B------:R-:W-:Y:S01]  /*4570*/  CS2R R50, SRZ ;  /* 0x0000000000327805 */ /* 0x000fe2000001ff00 */
[----:B------:R-:W1:Y:S01]  /*4580*/  MUFU.EX2 R71, R71 ;  /* 0x0000004700477308 */ /* 0x000e620000000800 */
[C---:B--2---:R-:W-:Y:S01]  /*4590*/  F2FP.SATFINITE.E4M3.F32.PACK_AB_MERGE_C R221, R39.reuse, R42, RZ ;  /* 0x0000002a27dd723e */ /* 0x044fe200048070ff */
[----:B------:R-:W-:Y:S01]  /*45a0*/  FADD.FTZ R39, R39, R36 ;  /* 0x0000002427277221 */ /* 0x000fe20000010000 */
[----:B------:R-:W-:Y:S02]  /*45b0*/  CS2R R42, SRZ ;  /* 0x00000000002a7805 */ /* 0x000fe4000001ff00 */
[----:B------:R-:W-:Y:S02]  /*45c0*/  CS2R R34, SRZ ;  /* 0x0000000000227805 */ /* 0x000fe4000001ff00 */
[----:B------:R-:W-:Y:S01]  /*45d0*/  F2FP.SATFINITE.E4M3.F32.PACK_AB_MERGE_C R221, R11, R8, R221 ;  /* 0x000000080bdd723e */ /* 0x000fe200048070dd */
[----:B------:R-:W2:Y:S01]  /*45e0*/  MUFU.EX2 R15, R15 ;  /* 0x0000000f000f7308 */ /* 0x000ea20000000800 */
[----:B0-----:R-:W-:-:S07]  /*45f0*/  FADD.FTZ R26, R12, R39 ;  /* 0x000000270c1a7221 */ /* 0x001fce0000010000 */
[----:B------:R-:W0:Y:S01]  /*4600*/  MUFU.EX2 R72, R72 ;  /* 0x0000004800487308 */ /* 0x000e220000000800 */
[----:B-1----:R-:W-:-:S07]  /*4610*/  FADD.FTZ R3, R71, R20 ;  /* 0x0000001447037221 */ /* 0x002fce0000010000 */
[----:B------:R-:W1:Y:S01]  /*4620*/  MUFU.EX2 R40, R40 ;  /* 0x0000002800287308 */ /* 0x000e620000000800 */
[----:B--2---:R-:W-:-:S01]  /*4630*/  FADD.FTZ R5, R15, R26 ;  /* 0x0000001a0f057221 */ /* 0x004fc20000010000 */
[----:B------:R-:W-:-:S06]  /*4640*/  CS2R R26, SRZ ;  /* 0x00000000001a7805 */ /* 0x000fcc000001ff00 */
[----:B------:R-:W2:Y:S01]  /*4650*/  MUFU.EX2 R49, R49 ;  /* 0x0000003100317308 */ /* 0x000ea20000000800 */
[----:B0-----:R-:W-:-:S07]  /*4660*/  FADD.FTZ R4, R72, R3 ;  /* 0x0000000348047221 */ /* 0x001fce0000010000 */
[----:B------:R-:W0:Y:S01]  /*4670*/  MUFU.EX2 R41, R41 ;  /* 0x0000002900297308 */ /* 0x000e220000000800 */
[----:B-1----:R-:W-:-:S07]  /*4680*/  FADD.FTZ R6, R40, R5 ;  /* 0x0000000528067221 */ /* 0x002fce0000010000 */
[----:B------:R-:W1:Y:S01]  /*4690*/  MUFU.EX2 R2, R73 ;  /* 0x0000004900027308 */ /* 0x000e620000000800 */
[----:B--2---:R-:W-:-:S07]  /*46a0*/  FADD.FTZ R5, R49, R4 ;  /* 0x0000000431057221 */ /* 0x004fce0000010000 */
[----:B------:R-:W-:Y:S01]  /*46b0*/  MUFU.EX2 R31, R31 ;  /* 0x0000001f001f7308 */ /* 0x000fe20000000800 */
[----:B0-----:R-:W-:-:S01]  /*46c0*/  FADD.FTZ R6, R41, R6 ;  /* 0x0000000629067221 */ /* 0x001fc20000010000 */
[----:B------:R-:W-:-:S04]  /*46d0*/  F2FP.SATFINITE.E4M3.F32.PACK_AB_MERGE_C R40, R41, R40, RZ ;  /* 0x000000282928723e */ /* 0x000fc800048070ff */
[----:B------:R-:W-:Y:S02]  /*46e0*/  F2FP.SATFINITE.E4M3.F32.PACK_AB_MERGE_C R223, R15, R12, R40 ;  /* 0x0000000c0fdf723e */ /* 0x000fe40004807028 */
[----:B------:R-:W-:Y:S01]  /*46f0*/  CS2R R40, SRZ ;  /* 0x0000000000287805 */ /* 0x000fe2000001ff00 */
[----:B------:R-:W0:Y:S01]  /*4700*/  MUFU.EX2 R28, R28 ;  /* 0x0000001c001c7308 */ /* 0x000e220000000800 */
[----:B-1----:R-:W-:-:S01]  /*4710*/  FADD.FTZ R5, R2, R5 ;  /* 0x0000000502057221 */ /* 0x002fc20000010000 */
[----:B------:R-:W-:-:S04]  /*4720*/  F2FP.SATFINITE.E4M3.F32.PACK_AB_MERGE_C R49, R2, R49, RZ ;  /* 0x000000310231723e */ /* 0x000fc800048070ff */
[----:B------:R-:W-:Y:S02]  /*4730*/  F2FP.SATFINITE.E4M3.F32.PACK_AB_MERGE_C R222, R72, R71, R49 ;  /* 0x0000004748de723e */ /* 0x000fe40004807031 */
[----:B------:R-:W-:Y:S01]  /*4740*/  CS2R R72, SRZ ;  /* 0x0000000000487805 */ /* 0x000fe2000001ff00 */
[----:B------:R-:W1:Y:S01]  /*4750*/  MUFU.EX2 R37, R37 ;  /* 0x0000002500257308 */ /* 0x000e620000000800 */
[----:B------:R-:W-:-:S07]  /*4760*/  CS2R R70, SRZ ;  /* 0x0000000000467805 */ /* 0x000fce000001ff00 */
[----:B------:R-:W2:Y:S01]  /*4770*/  MUFU.EX2 R48, R48 ;  /* 0x0000003000307308 */ /* 0x000ea20000000800 */
[----:B0-----:R-:W-:-:S07]  /*4780*/  F2FP.SATFINITE.E4M3.F32.PACK_AB_MERGE_C R4, R28, R31, RZ ;  /* 0x0000001f1c04723e */ /* 0x001fce00048070ff */
[----:B------:R-:W0:Y:S01]  /*4790*/  MUFU.EX2 R38, R38 ;  /* 0x0000002600267308 */ /* 0x000e220000000800 */
[----:B-1----:R-:W-:-:S07]  /*47a0*/  FADD.FTZ R7, R37, R6 ;  /* 0x0000000625077221 */ /* 0x002fce0000010000 */
[----:B------:R-:W1:Y:S01]  /*47b0*/  MUFU.EX2 R9, R74 ;  /* 0x0000004a00097308 */ /* 0x000e620000000800 */
[----:B--2---:R-:W-:-:S07]  /*47c0*/  FADD.FTZ R2, R48, R5 ;  /* 0x0000000530027221 */ /* 0x004fce0000010000 */
[----:B------:R-:W2:Y:S01]  /*47d0*/  MUFU.EX2 R47, R47 ;  /* 0x0000002f002f7308 */ /* 0x000ea20000000800 */
[C---:B0-----:R-:W-:Y:S01]  /*47e0*/  F2FP.SATFINITE.E4M3.F32.PACK_AB_MERGE_C R217, R38.reuse, R37, R4 ;  /* 0x0000002526d9723e */ /* 0x041fe20004807004 */
[----:B------:R-:W-:Y:S01]  /*47f0*/  FADD.FTZ R38, R38, R7 ;  /* 0x0000000726267221 */ /* 0x000fe20000010000 */
[----:B------:R-:W-:-:S03]  /*4800*/  CS2R R36, SRZ ;  /* 0x0000000000247805 */ /* 0x000fc6000001ff00 */
[----:B------:R-:W-:Y:S01]  /*4810*/  FADD.FTZ R31, R31, R38 ;  /* 0x000000261f1f7221 */ /* 0x000fe20000010000 */
[----:B------:R-:W-:Y:S01]  /*4820*/  CS2R R38, SRZ ;  /* 0x0000000000267805 */ /* 0x000fe2000001ff00 */
[----:B------:R0:W3:Y:S01]  /*4830*/  MUFU.EX2 R10, R75 ;  /* 0x0000004b000a7308 */ /* 0x0000e20000000800 */
[----:B-1----:R-:W-:-:S01]  /*4840*/  FADD.FTZ R2, R9, R2 ;  /* 0x0000000209027221 */ /* 0x002fc20000010000 */
[----:B------:R-:W-:-:S06]  /*4850*/  FADD.FTZ R31, R28, R31 ;  /* 0x0000001f1c1f7221 */ /* 0x000fcc0000010000 */
[----:B------:R-:W1:Y:S01]  /*4860*/  MUFU.EX2 R24, R24 ;  /* 0x0000001800187308 */ /* 0x000e620000000800 */
[----:B--2---:R-:W-:-:S01]  /*4870*/  FADD.FTZ R5, R47, R2 ;  /* 0x000000022f057221 */ /* 0x004fc20000010000 */
[----:B0-----:R-:W-:-:S06]  /*4880*/  CS2R R74, SRZ ;  /* 0x00000000004a7805 */ /* 0x001fcc000001ff00 */
[----:B------:R-:W0:Y:S01]  /*4890*/  MUFU.EX2 R46, R46 ;  /* 0x0000002e002e7308 */ /* 0x000e220000000800 */
[----:B---3--:R-:W-:-:S01]  /*48a0*/  FADD.FTZ R5, R10, R5 ;  /* 0x000000050a057221 */ /* 0x008fc20000010000 */
[----:B------:R-:W-:-:S04]  /*48b0*/  F2FP.SATFINITE.E4M3.F32.PACK_AB_MERGE_C R47, R10, R47, RZ ;  /* 0x0000002f0a2f723e */ /* 0x000fc800048070ff */
[----:B------:R-:W-:Y:S02]  /*48c0*/  F2FP.SATFINITE.E4M3.F32.PACK_AB_MERGE_C R216, R9, R48, R47 ;  /* 0x0000003009d8723e */ /* 0x000fe4000480702f */
[----:B------:R-:W-:Y:S01]  /*48d0*/  CS2R R48, SRZ ;  /* 0x0000000000307805 */ /* 0x000fe2000001ff00 */
[----:B------:R-:W2:Y:S01]  /*48e0*/  MUFU.EX2 R29, R29 ;  /* 0x0000001d001d7308 */ /* 0x000ea20000000800 */
[----:B-1----:R-:W-:-:S07]  /*48f0*/  FADD.FTZ R4, R24, R31 ;  /* 0x0000001f18047221 */ /* 0x002fce0000010000 */
[----:B------:R1:W3:Y:S01]  /*4900*/  MUFU.EX2 R3, R76 ;  /* 0x0000004c00037308 */ /* 0x0002e20000000800 */
[----:B0-----:R-:W-:-:S07]  /*4910*/  FADD.FTZ R2, R46, R5 ;  /* 0x000000052e027221 */ /* 0x001fce0000010000 */
[----:B------:R-:W0:Y:S01]  /*4920*/  MUFU.EX2 R25, R25 ;  /* 0x0000001900197308 */ /* 0x000e220000000800 */
[----:B--2---:R-:W-:-:S01]  /*4930*/  FADD.FTZ R4, R29, R4 ;  /* 0x000000041d047221 */ /* 0x004fc20000010000 */
[----:B-1----:R-:W-:-:S06]  /*4940*/  CS2R R76, SRZ ;  /* 0x00000000004c7805 */ /* 0x002fcc000001ff00 */
[----:B------:R-:W-:Y:S01]  /*4950*/  MUFU.EX2 R45, R45 ;  /* 0x0000002d002d7308 */ /* 0x000fe20000000800 */
[----:B---3--:R-:W-:-:S07]  /*4960*/  FADD.FTZ R2, R3, R2 ;  /* 0x0000000203027221 */ /* 0x008fce0000010000 */
[----:B------:R-:W1:Y:S01]  /*4970*/  MUFU.EX2 R32, R32 ;  /* 0x0000002000207308 */ /* 0x000e620000000800 */
[----:B0-----:R-:W-:Y:S01]  /*4980*/  F2FP.SATFINITE.E4M3.F32.PACK_AB_MERGE_C R6, R30, R25, RZ ;  /* 0x000000191e06723e */ /* 0x001fe200048070ff */
[----:B------:R-:W-:-:S03]  /*4990*/  FADD.FTZ R25, R25, R4 ;  /* 0x0000000419197221 */ /* 0x000fc60000010000 */
[----:B------:R-:W-:Y:S02]  /*49a0*/  F2FP.SATFINITE.E4M3.F32.PACK_AB_MERGE_C R219, R29, R24, R6 ;  /* 0x000000181ddb723e */ /* 0x000fe40004807006 */
[----:B------:R-:W-:Y:S02]  /*49b0*/  CS2R R28, SRZ ;  /* 0x00000000001c7805 */ /* 0x000fe4000001ff00 */
[----:B-1----:R-:W-:Y:S01]  /*49c0*/  F2FP.SATFINITE.E4M3.F32.PACK_AB_MERGE_C R5, R32, R45, RZ ;  /* 0x0000002d2005723e */ /* 0x002fe200048070ff */
[----:B------:R-:W-:-:S01]  /*49d0*/  FADD.FTZ R45, R45, R2 ;  /* 0x000000022d2d7221 */ /* 0x000fc20000010000 */
[----:B------:R-:W-:Y:S01]  /*49e0*/  FADD.FTZ R2, R30, R25 ;  /* 0x000000191e027221 */ /* 0x000fe20000010000 */
[----:B------:R-:W-:Y:S02]  /*49f0*/  CS2R R30, SRZ ;  /* 0x00000000001e7805 */ /* 0x000fe4000001ff00 */
[----:B------:R-:W-:Y:S01]  /*4a00*/  F2FP.SATFINITE.E4M3.F32.PACK_AB_MERGE_C R218, R3, R46, R5 ;  /* 0x0000002e03da723e */ /* 0x000fe20004807005 */
[----:B------:R-:W-:-:S01]  /*4a10*/  FADD.FTZ R3, R32, R45 ;  /* 0x0000002d20037221 */ /* 0x000fc20000010000 */
[----:B------:R-:W-:-:S02]  /*4a20*/  CS2R R46, SRZ ;  /* 0x00000000002e7805 */ /* 0x000fc4000001ff00 */
[----:B------:R-:W-:Y:S02]  /*4a30*/  CS2R R44, SRZ ;  /* 0x00000000002c7805 */ /* 0x000fe4000001ff00 */
[----:B------:R-:W-:Y:S02]  /*4a40*/  CS2R R32, SRZ ;  /* 0x0000000000207805 */ /* 0x000fe4000001ff00 */
[----:B------:R-:W-:Y:S01]  /*4a50*/  CS2R R24, SRZ ;  /* 0x0000000000187805 */ /* 0x000fe2000001ff00 */
[----:B------:R-:W-:Y:S06]  /*4a60*/  @!P3 BRA `(.L_x_1958) ;  /* 0x00000034003cb947 */ /* 0x000fec0003800000 */
[----:B------:R-:W-:Y:S01]  /*4a70*/  IMAD.MOV.U32 R5, RZ, RZ, R170 ;  /* 0x000000ffff057224 */ /* 0x000fe200078e00aa */
[----:B------:R-:W-:Y:S01]  /*4a80*/  UMOV UR55, UR50 ;  /* 0x0000003200377c82 */ /* 0x000fe20008000000 */
[----:B------:R-:W-:Y:S01]  /*4a90*/  IMAD.MOV.U32 R4, RZ, RZ, R161 ;  /* 0x000000ffff047224 */ /* 0x000fe200078e00a1 */
[----:B------:R-:W-:Y:S01]  /*4aa0*/  UMOV UR56, UR43 ;  /* 0x0000002b00387c82 */ /* 0x000fe20008000000 */
[----:B------:R-:W-:Y:S01]  /*4ab0*/  IMAD.MOV.U32 R151, RZ, RZ, RZ ;  /* 0x000000ffff977224 */ /* 0x000fe200078e00ff */
[----:B------:R-:W-:Y:S01]  /*4ac0*/  ULDC UR53, c[0x0][0x288] ;  /* 0x0000a20000357ab9 */ /* 0x000fe20000000800 */
[----:B------:R-:W-:-:S05]  /*4ad0*/  ULDC UR50, c[0x0][0x988] ;  /* 0x0002620000327ab9 */ /* 0x000fca0000000800 */
.L_x_1968:
[----:B------:R-:W-:Y:S01]  /*4ae0*/  ISETP.NE.AND P4, PT, RZ, UR40, PT ;  /* 0x00000028ff007c0c */ /* 0x000fe2000bf85270 */
[----:B------:R-:W-:-:S04]  /*4af0*/  UISETP.NE.AND UP1, UPT, UR55, 0x1, UPT ;  /* 0x000000013700788c */ /* 0x000fc8000bf25270 */
[----:B------:R-:W-:-:S04]  /*4b00*/  USEL UR43, URZ, 0x1, UP1 ;  /* 0x000000013f2b7887 */ /* 0x000fc80008800000 */
[----:B------:R-:W-:-:S04]  /*4b10*/  ULOP3.LUT UR43, UR56, UR43, URZ, 0x3c, !UPT ;  /* 0x0000002b382b7292 */ /* 0x000fc8000f8e3c3f */
[----:B------:R-:W-:Y:S08]  /*4b20*/  @P4 BRA `(.L_x_1959) ;  /* 0x0000000000384947 */ /* 0x000ff00003800000 */
[----:B------:R-:W-:Y:S05]  /*4b30*/  @!P0 BRA `(.L_x_1960) ;  /* 0x0000000000048947 */ /* 0x000fea0003800000 */
[----:B------:R-:W-:Y:S01]  /*4b40*/  BPT.TRAP 0x1 ;  /* 0x000000040000795c */ /* 0x000fe20000300000 */
.L_x_1960:
        /* <DEDUP_REMOVED lines=9> */
.L_x_1961:
[----:B-1----:R-:W-:Y:S05]  /*4be0*/  @P3 BRA `(.L_x_1959) ;  /* 0x0000000000083947 */ /* 0x002fea0003800000 */
[----:B------:R-:W1:Y:S02]  /*4bf0*/  SYNCS.PHASECHK.TRANS64.TRYWAIT P3, [UR6+0x38830], R6 ;  /* 0x03883006ff0075a7 */ /* 0x000e640008060146 */
[----:B-1----:R-:W-:Y:S05]  /*4c00*/  @!P3 BRA `(.L_x_1962) ;  /* 0x000000f0008cb947 */ /* 0x002fea0003800000 */
.L_x_1959:
        /* <DEDUP_REMOVED lines=50> */
.L_x_1964:
[----:B------:R-:W-:Y:S01]  /*4f30*/  ULEA UR6, UR55, UR41, 0x3 ;  /* 0x0000002937067291 */ /* 0x000fe2000f8e183f */
[----:B------:R-:W-:-:S05]  /*4f40*/  IMAD.U32 R6, RZ, RZ, UR56 ;  /* 0x00000038ff067e24 */ /* 0x000fca000f8e00ff */
[----:B------:R-:W-:-:S04]  /*4f50*/  SHF.L.U32 R6, R6, 0x1f, RZ ;  /* 0x0000001f06067819 */ /* 0x000fc800000006ff */
[----:B------:R0:W1:Y:S01]  /*4f60*/  SYNCS.PHASECHK.TRANS64.TRYWAIT P3, [UR6+0x38850], R6 ;  /* 0x03885006ff0075a7 */ /* 0x0000620008060146 */
[----:B------:R-:W-:Y:S05]  /*4f70*/  @!P0 BRA `(.L_x_1965) ;  /* 0x0000000000048947 */ /* 0x000fea0003800000 */
[----:B------:R-:W-:Y:S01]  /*4f80*/  BPT.TRAP 0x1 ;  /* 0x000000040000795c */ /* 0x000fe20000300000 */
.L_x_1965:
[----:B-1----:R-:W-:Y:S05]  /*4f90*/  @P3 BRA `(.L_x_1963) ;  /* 0x0000000000083947 */ /* 0x002fea0003800000 */
[----:B------:R-:W1:Y:S02]  /*4fa0*/  SYNCS.PHASECHK.TRANS64.TRYWAIT P3, [UR6+0x38850], R6 ;  /* 0x03885006ff0075a7 */ /* 0x000e640008060146 */
[----:B-1----:R-:W-:Y:S05]  /*4fb0*/  @!P3 BRA `(.L_x_1966) ;  /* 0x000000ec00b8b947 */ /* 0x002fea0003800000 */
.L_x_1963:
[----:B------:R-:W-:Y:S01]  /*4fc0*/  UIADD3 UR6, UR41, 0x400, URZ ;  /* 0x0000040029067890 */ /* 0x000fe2000fffe03f */
[----:B------:R-:W-:Y:S01]  /*4fd0*/  WARPGROUP.ARRIVE ;  /* 0x00000000000079c5 */ /* 0x000fe20000000000 */
[----:B------:R-:W-:Y:S01]  /*4fe0*/  UMOV UR7, 0x40000040 ;  /* 0x4000004000077882 */ /* 0x000fe20000000000 */
[C---:B------:R-:W-:Y:S01]  /*4ff0*/  FMUL.FTZ R21, R0.reuse, R163 ;  /* 0x000000a300157220 */ /* 0x040fe20000410000 */
[----:B------:R-:W-:Y:S01]  /*5000*/  USHF.R.U32.HI UR6, URZ, 0x4, UR6 ;  /* 0x000000043f067899 */ /* 0x000fe20008011606 */
[----:B------:R-:W-:Y:S01]  /*5010*/  FMUL.FTZ R163, R0, R175 ;  /* 0x000000af00a37220 */ /* 0x000fe20000410000 */
[----:B------:R-:W-:Y:S02]  /*5020*/  VIADD R175, R18, UR36 ;  /* 0x0000002412af7c36 */ /* 0x000fe40008000000 */
[C---:B------:R-:W-:Y:S01]  /*5030*/  FMUL.FTZ R15, R0.reuse, R161 ;  /* 0x000000a1000f7220 */ /* 0x040fe20000410000 */
[----:B------:R-:W-:Y:S01]  /*5040*/  ULOP3.LUT UR6, UR6, 0x3fff, URZ, 0xc0, !UPT ;  /* 0x00003fff06067892 */ /* 0x000fe2000f8ec03f */
[C---:B------:R-:W-:Y:S01]  /*5050*/  FMUL.FTZ R161, R0.reuse, R173 ;  /* 0x000000ad00a17220 */ /* 0x040fe20000410000 */
[C---:B------:R-:W-:Y:S01]  /*5060*/  FMUL.FTZ R10, R0.reuse, R156 ;  /* 0x0000009c000a7220 */ /* 0x040fe20000410000 */
[C---:B------:R-:W-:Y:S01]  /*5070*/  FMUL.FTZ R156, R0.reuse, R168 ;  /* 0x000000a8009c7220 */ /* 0x040fe20000410000 */
[----:B------:R-:W-:Y:S01]  /*5080*/  ULOP3.LUT UR6, UR6, 0x10000, URZ, 0xfc, !UPT ;  /* 0x0001000006067892 */ /* 0x000fe2000f8efc3f */
[C---:B------:R-:W-:Y:S01]  /*5090*/  FMUL.FTZ R168, R0.reuse, R180 ;  /* 0x000000b400a87220 */ /* 0x040fe20000410000 */
[C---:B------:R-:W-:Y:S01]  /*50a0*/  FMUL.FTZ R12, R0.reuse, R158 ;  /* 0x0000009e000c7220 */ /* 0x040fe20000410000 */
[----:B------:R-:W2:Y:S01]  /*50b0*/  LDC R180, c[0x0][0x2f0] ;  /* 0x0000bc00ffb47b82 */ /* 0x000ea20000000800 */
[----:B------:R-:W-:Y:S01]  /*50c0*/  ULEA UR10, UR55, UR6, 0xb ;  /* 0x00000006370a7291 */ /* 0x000fe2000f8e583f */
[C---:B------:R-:W-:Y:S01]  /*50d0*/  FMUL.FTZ R158, R0.reuse, R170 ;  /* 0x000000aa009e7220 */ /* 0x040fe20000410000 */
[C---:B------:R-:W-:Y:S01]  /*50e0*/  FMUL.FTZ R170, R0.reuse, R182 ;  /* 0x000000b600aa7220 */ /* 0x040fe20000410000 */
[C---:B------:R-:W-:Y:S01]  /*50f0*/  FMUL.FTZ R14, R0.reuse, R160 ;  /* 0x000000a0000e7220 */ /* 0x040fe20000410000 */
[C---:B01----:R-:W-:Y:S01]  /*5100*/  FMUL.FTZ R6, R0.reuse, R152 ;  /* 0x0000009800067220 */ /* 0x043fe20000410000 */
[C---:B------:R-:W-:Y:S01]  /*5110*/  FMUL.FTZ R160, R0.reuse, R172 ;  /* 0x000000ac00a07220 */ /* 0x040fe20000410000 */
[C---:B------:R-:W-:Y:S01]  /*5120*/  FMUL.FTZ R172, R0.reuse, R184 ;  /* 0x000000b800ac7220 */ /* 0x040fe20000410000 */
[----:B------:R-:W-:Y:S01]  /*5130*/  UMOV UR6, UR10 ;  /* 0x0000000a00067c82 */ /* 0x000fe20008000000 */
[----:B------:R-:W-:Y:S01]  /*5140*/  IMAD.MOV.U32 R184, RZ, RZ, -0x2 ;  /* 0xfffffffeffb87424 */ /* 0x000fe200078e00ff */
[----:B------:R-:W-:Y:S01]  /*5150*/  QGMMA.64x256x32.F32.E4M3.E4M3 R24, R228, gdesc[UR4], R24, gsb0 ;  /* 0x03e00004e4187df3 */ /* 0x000fe20008000818 */
[----:B------:R-:W-:Y:S01]  /*5160*/  UIADD3 UR6, UR10, 0x2, URZ ;  /* 0x000000020a067890 */ /* 0x000fe2000fffe03f */
[C---:B------:R-:W-:Y:S01]  /*5170*/  FMUL.FTZ R7, R0.reuse, R153 ;  /* 0x0000009900077220 */ /* 0x040fe20000410000 */
[----:B------:R-:W-:Y:S01]  /*5180*/  UMOV UR7, 0x40000040 ;  /* 0x4000004000077882 */ /* 0x000fe20000000000 */
        /* <DEDUP_REMOVED lines=18> */
[----:B------:R-:W3:Y:S01]  /*52b0*/  MUFU.TANH R10, R10 ;  /* 0x0000000a000a7308 */ /* 0x000ee20000002400 */
[C---:B------:R-:W-:Y:S01]  /*52c0*/  FMUL.FTZ R20, R0.reuse, R162 ;  /* 0x000000a200147220 */ /* 0x040fe20000410000 */
[C---:B------:R-:W-:Y:S01]  /*52d0*/  FMUL.FTZ R162, R0.reuse, R174 ;  /* 0x000000ae00a27220 */ /* 0x040fe20000410000 */
[C---:B------:R-:W-:Y:S01]  /*52e0*/  FMUL.FTZ R174, R0.reuse, R185 ;  /* 0x000000b900ae7220 */ /* 0x040fe20000410000 */
[C---:B------:R-:W-:Y:S01]  /*52f0*/  FMUL.FTZ R8, R0.reuse, R154 ;  /* 0x0000009a00087220 */ /* 0x040fe20000410000 */
[C---:B------:R-:W-:Y:S01]  /*5300*/  FMUL.FTZ R154, R0.reuse, R166 ;  /* 0x000000a6009a7220 */ /* 0x040fe20000410000 */
[C---:B------:R-:W-:Y:S01]  /*5310*/  FMUL.FTZ R166, R0.reuse, R178 ;  /* 0x000000b200a67220 */ /* 0x040fe20000410000 */
[C---:B------:R-:W-:Y:S01]  /*5320*/  FMUL.FTZ R178, R0.reuse, R188 ;  /* 0x000000bc00b27220 */ /* 0x040fe20000410000 */
[----:B------:R-:W4:Y:S01]  /*5330*/  MUFU.TANH R11, R11 ;  /* 0x0000000b000b7308 */ /* 0x000f220000002400 */
[C---:B------:R-:W-:Y:S01]  /*5340*/  FMUL.FTZ R185, R0.reuse, R196 ;  /* 0x000000c400b97220 */ /* 0x040fe20000410000 */
[C---:B------:R-:W-:Y:S01]  /*5350*/  FMUL.FTZ R188, R0.reuse, R201 ;  /* 0x000000c900bc7220 */ /* 0x040fe20000410000 */
[C---:B------:R-:W-:Y:S01]  /*5360*/  FMUL.FTZ R205, R0.reuse, R205 ;  /* 0x000000cd00cd7220 */ /* 0x040fe20000410000 */
[C---:B------:R-:W-:Y:S01]  /*5370*/  FMUL.FTZ R212, R0.reuse, R212 ;  /* 0x000000d400d47220 */ /* 0x040fe20000410000 */
[C---:B------:R-:W-:Y:S01]  /*5380*/  FMUL.FTZ R213, R0.reuse, R213 ;  /* 0x000000d500d57220 */ /* 0x040fe20000410000 */
[C---:B------:R-:W-:Y:S01]  /*5390*/  FMUL.FTZ R201, R0.reuse, R206 ;  /* 0x000000ce00c97220 */ /* 0x040fe20000410000 */
[C---:B------:R-:W-:Y:S01]  /*53a0*/  FMUL.FTZ R190, R0.reuse, R190 ;  /* 0x000000be00be7220 */ /* 0x040fe20000410000 */
[----:B------:R-:W5:Y:S01]  /*53b0*/  MUFU.TANH R14, R14 ;  /* 0x0000000e000e7308 */ /* 0x000f620000002400 */
[C---:B------:R-:W-:Y:S01]  /*53c0*/  FMUL.FTZ R194, R0.reuse, R194 ;  /* 0x000000c200c27220 */ /* 0x040fe20000410000 */
[----:B------:R-:W-:-:S06]  /*53d0*/  FMUL.FTZ R195, R0, R195 ;  /* 0x000000c300c37220 */ /* 0x000fcc0000410000 */
[----:B------:R-:W5:Y:S08]  /*53e0*/  MUFU.TANH R15, R15 ;  /* 0x0000000f000f7308 */ /* 0x000f700000002400 */
        /* <DEDUP_REMOVED lines=28> */
[----:B------:R-:W-:-:S05]  /*55b0*/  WARPGROUP.ARRIVE ;  /* 0x00000000000079c5 */ /* 0x000fca0000000000 */
[----:B------:R-:W-:Y:S01]  /*55c0*/  MUFU.TANH R162, R162 ;  /* 0x000000a200a27308 */ /* 0x000fe20000002400 */
[----:B------:R-:W0:Y:S01]  /*55d0*/  S2R R231, SR_TID.X ;  /* 0x0000000000e77919 */ /* 0x000e220000002100 */
[----:B------:R-:W-:Y:S01]  /*55e0*/  QGMMA.64x256x32.F32.E4M3.E4M3 R24, R224, gdesc[UR4], R24, gsb0 ;  /* 0x03e00004e0187df3 */ /* 0x000fe20008000818 */
[----:B------:R-:W-:Y:S01]  /*55f0*/  UIADD3 UR6, UR10, 0x4, URZ ;  /* 0x000000040a067890 */ /* 0x000fe2000fffe03f */
[----:B------:R-:W-:-:S04]  /*5600*/  UMOV UR7, 0x40000040 ;  /* 0x4000004000077882 */ /* 0x000fc80000000000 */
[----:B------:R-:W-:Y:S08]  /*5610*/  MUFU.TANH R163, R163 ;  /* 0x000000a300a37308 */ /* 0x000ff00000002400 */
[----:B------:R-:W-:Y:S08]  /*5620*/  MUFU.TANH R166, R166 ;  /* 0x000000a600a67308 */ /* 0x000ff00000002400 */
[----:B------:R-:W-:Y:S08]  /*5630*/  MUFU.TANH R167, R167 ;  /* 0x000000a700a77308 */ /* 0x000ff00000002400 */
[----:B------:R-:W-:Y:S01]  /*5640*/  MUFU.TANH R170, R170 ;  /* 0x000000aa00aa7308 */ /* 0x000fe20000002400 */
[----:B0-----:R-:W-:-:S07]  /*5650*/  SHF.R.U32.HI R231, RZ, 0x7, R231 ;  /* 0x00000007ffe77819 */ /* 0x001fce00000116e7 */
        /* <DEDUP_REMOVED lines=15> */
[----:B------:R-:W-:Y:S02]  /*5750*/  @UP0 ULDC UR6, c[0x0][0x44c] ;  /* 0x0001130000060ab9 */ /* 0x000fe40000000800 */
[----:B------:R-:W-:Y:S01]  /*5760*/  @P2 IMAD.HI.U32 R173, R175, UR6, RZ ;  /* 0x00000006afad2c27 */ /* 0x000fe2000f8e00ff */
[----:B------:R-:W-:-:S04]  /*5770*/  @UP0 ULDC UR6, c[0x0][0x450] ;  /* 0x0001140000060ab9 */ /* 0x000fc80000000800 */
[----:B------:R-:W-:Y:S01]  /*5780*/  @P2 SHF.R.U32.HI R175, RZ, UR6, R173 ;  /* 0x00000006ffaf2c19 */ /* 0x000fe200080116ad */
[----:B------:R-:W-:Y:S01]  /*5790*/  UMOV UR6, 0xffffff80 ;  /* 0xffffff8000067882 */ /* 0x000fe20000000000 */
[C---:B------:R-:W-:Y:S01]  /*57a0*/  FMUL.FTZ R173, R0.reuse, R186 ;  /* 0x000000ba00ad7220 */ /* 0x040fe20000410000 */
[----:B------:R-:W-:Y:S01]  /*57b0*/  UIMAD UR6, UR52, UR6, 0x1 ;  /* 0x00000001340674a4 */ /* 0x000fe2000f8e0206 */
[----:B------:R-:W-:Y:S01]  /*57c0*/  FMUL.FTZ R186, R0, R197 ;  /* 0x000000c500ba7220 */ /* 0x000fe20000410000 */
[----:B------:R-:W0:Y:S03]  /*57d0*/  SHFL.IDX PT, R182, R175, RZ, 0x1c1f ;  /* 0x001c1fffafb67589 */ /* 0x000e2600000e0000 */
[----:B------:R-:W-:Y:S01]  /*57e0*/  MUFU.TANH R173, R173 ;  /* 0x000000ad00ad7308 */ /* 0x000fe20000002400 */
[----:B------:R-:W-:Y:S01]  /*57f0*/  IMAD R177, R17, R184, UR6 ;  /* 0x0000000611b17e24 */ /* 0x000fe2000f8e02b8 */
[----:B------:R-:W-:-:S02]  /*5800*/  UMOV UR6, UR50 ;  /* 0x0000003200067c82 */ /* 0x000fc40008000000 */
[----:B------:R-:W-:Y:S02]  /*5810*/  IMAD.U32 R206, RZ, RZ, UR6 ;  /* 0x00000006ffce7e24 */ /* 0x000fe4000f8e00ff */
[----:B--2---:R-:W-:Y:S02]  /*5820*/  IMAD R177, R180, UR49, R177 ;  /* 0x00000031b4b17c24 */ /* 0x004fe4000f8e02b1 */
[C---:B------:R-:W-:Y:S01]  /*5830*/  FMUL.FTZ R180, R0.reuse, R192 ;  /* 0x000000c000b47220 */ /* 0x040fe20000410000 */
[----:B------:R-:W-:Y:S01]  /*5840*/  MUFU.TANH R186, R186 ;  /* 0x000000ba00ba7308 */ /* 0x000fe20000002400 */
[----:B------:R-:W-:-:S07]  /*5850*/  FMUL.FTZ R192, R0, R208 ;  /* 0x000000d000c07220 */ /* 0x000fce0000410000 */
[----:B------:R-:W2:Y:S01]  /*5860*/  MUFU.TANH R180, R180 ;  /* 0x000000b400b47308 */ /* 0x000ea20000002400 */
[----:B0-----:R-:W-:-:S07]  /*5870*/  IADD3 R181, R182, -UR53, R177 ;  /* 0x80000035b6b57c10 */ /* 0x001fce000fffe0b1 */
[----:B------:R-:W-:Y:S01]  /*5880*/  MUFU.TANH R192, R192 ;  /* 0x000000c000c07308 */ /* 0x000fe20000002400 */
[C---:B------:R-:W-:Y:S02]  /*5890*/  ISETP.GT.AND P3, PT, R181.reuse, RZ, PT ;  /* 0x000000ffb500720c */ /* 0x040fe40003f64270 */
[C---:B------:R-:W-:Y:S02]  /*58a0*/  ISETP.GT.AND P4, PT, R181.reuse, 0x1, PT ;  /* 0x00000001b500780c */ /* 0x040fe40003f84270 */
[----:B------:R-:W-:Y:S02]  /*58b0*/  FSEL R183, R6, -INF , P3 ;  /* 0xff80000006b77808 */ /* 0x000fe40001800000 */
[----:B------:R-:W-:Y:S01]  /*58c0*/  ISETP.GT.AND P3, PT, R181, 0x8, PT ;  /* 0x00000008b500780c */ /* 0x000fe20003f64270 */
[----:B------:R0:W2:Y:S01]  /*58d0*/  MUFU.TANH R6, R193 ;  /* 0x000000c100067308 */ /* 0x0000a20000002400 */
[----:B-1----:R-:W-:Y:S02]  /*58e0*/  FSEL R7, R7, -INF , P4 ;  /* 0xff80000007077808 */ /* 0x002fe40002000000 */
[----:B------:R-:W-:-:S02]  /*58f0*/  FMNMX.FTZ R182, R183, R4, !PT ;  /* 0x00000004b7b67209 */ /* 0x000fc40007810000 */
[----:B------:R-:W-:Y:S02]  /*5900*/  ISETP.GT.AND P4, PT, R181, 0x9, PT ;  /* 0x00000009b500780c */ /* 0x000fe40003f84270 */
[----:B---3--:R-:W-:Y:S02]  /*5910*/  FSEL R10, R10, -INF , P3 ;  /* 0xff8000000a0a7808 */ /* 0x008fe40001800000 */
[----:B------:R-:W-:Y:S02]  /*5920*/  FMNMX.FTZ R187, R7, R182, !PT ;  /* 0x000000b607bb7209 */ /* 0x000fe40007810000 */
[----:B------:R-:W-:Y:S02]  /*5930*/  ISETP.GT.AND P3, PT, R181, 0x10, PT ;  /* 0x00000010b500780c */ /* 0x000fe40003f64270 */
[----:B----4-:R-:W-:Y:S02]  /*5940*/  FSEL R11, R11, -INF , P4 ;  /* 0xff8000000b0b7808 */ /* 0x010fe40002000000 */
[----:B------:R-:W-:Y:S01]  /*5950*/  FMNMX.FTZ R182, R10, R187, !PT ;  /* 0x000000bb0ab67209 */ /* 0x000fe20007810000 */
[----:B------:R-:W-:Y:S01]  /*5960*/  FMUL.FTZ R187, R0, R200 ;  /* 0x000000c800bb7220 */ /* 0x000fe20000410000 */
[----:B------:R-:W-:-:S02]  /*5970*/  ISETP.GT.AND P4, PT, R181, 0x11, PT ;  /* 0x00000011b500780c */ /* 0x000fc40003f84270 */
[----:B-----5:R-:W-:Y:S02]  /*5980*/  FSEL R14, R14, -INF , P3 ;  /* 0xff8000000e0e7808 */ /* 0x020fe40001800000 */
[----:B------:R-:W-:Y:S01]  /*5990*/  FMNMX.FTZ R189, R11, R182, !PT ;  /* 0x000000b60bbd7209 */ /* 0x000fe20007810000 */
[----:B------:R-:W1:Y:S01]  /*59a0*/  MUFU.TANH R187, R187 ;  /* 0x000000bb00bb7308 */ /* 0x000e620000002400 */
[----:B------:R-:W-:Y:S02]  /*59b0*/  ISETP.GT.AND P3, PT, R181, 0x18, PT ;  /* 0x00000018b500780c */ /* 0x000fe40003f64270 */
[----:B------:R-:W-:Y:S02]  /*59c0*/  FSEL R15, R15, -INF , P4 ;  /* 0xff8000000f0f7808 */ /* 0x000fe40002000000 */
[----:B------:R-:W-:Y:S02]  /*59d0*/  FMNMX.FTZ R182, R14, R189, !PT ;  /* 0x000000bd0eb67209 */ /* 0x000fe40007810000 */
[----:B------:R-:W-:-:S02]  /*59e0*/  ISETP.GT.AND P4, PT, R181, 0x19, PT ;  /* 0x00000019b500780c */ /* 0x000fc40003f84270 */
[----:B------:R-:W-:Y:S02]  /*59f0*/  FSEL R152, R152, -INF , P3 ;  /* 0xff80000098987808 */ /* 0x000fe40001800000 */
[----:B------:R-:W-:Y:S02]  /*5a00*/  FMNMX.FTZ R189, R15, R182, !PT ;  /* 0x000000b60fbd7209 */ /* 0x000fe40007810000 */
[----:B------:R-:W-:Y:S02]  /*5a10*/  ISETP.GT.AND P3, PT, R181, 0x20, PT ;  /* 0x00000020b500780c */ /* 0x000fe40003f64270 */
[----:B------:R-:W-:Y:S02]  /*5a20*/  FSEL R153, R153, -INF , P4 ;  /* 0xff80000099997808 */ /* 0x000fe40002000000 */
[----:B------:R-:W-:Y:S01]  /*5a30*/  FMNMX.FTZ R182, R152, R189, !PT ;  /* 0x000000bd98b67209 */ /* 0x000fe20007810000 */
[C---:B------:R-:W-:Y:S01]  /*5a40*/  FMUL.FTZ R189, R0.reuse, R204 ;  /* 0x000000cc00bd7220 */ /* 0x040fe20000410000 */
[----:B------:R-:W-:Y:S01]  /*5a50*/  ISETP.GT.AND P4, PT, R181, 0x21, PT ;  /* 0x00000021b500780c */ /* 0x000fe20003f84270 */
[----:B------:R-:W-:Y:S01]  /*5a60*/  FMUL.FTZ R204, R0, R211 ;  /* 0x000000d300cc7220 */ /* 0x000fe20000410000 */
[----:B------:R-:W-:-:S02]  /*5a70*/  FSEL R156, R156, -INF , P3 ;  /* 0xff8000009c9c7808 */ /* 0x000fc40001800000 */
[----:B0-----:R-:W-:Y:S01]  /*5a80*/  FMNMX.FTZ R193, R153, R182, !PT ;  /* 0x000000b699c17209 */ /* 0x001fe20007810000 */
[----:B------:R-:W0:Y:S01]  /*5a90*/  MUFU.TANH R189, R189 ;  /* 0x000000bd00bd7308 */ /* 0x000e220000002400 */
[----:B------:R-:W-:Y:S02]  /*5aa0*/  ISETP.GT.AND P3, PT, R181, 0x28, PT ;  /* 0x00000028b500780c */ /* 0x000fe40003f64270 */
[----:B------:R-:W-:Y:S02]  /*5ab0*/  FSEL R157, R157, -INF , P4 ;  /* 0xff8000009d9d7808 */ /* 0x000fe40002000000 */
[----:B------:R-:W-:Y:S02]  /*5ac0*/  FMNMX.FTZ R182, R156, R193, !PT ;  /* 0x000000c19cb67209 */ /* 0x000fe40007810000 */
[----:B------:R-:W-:Y:S01]  /*5ad0*/  ISETP.GT.AND P4, PT, R181, 0x29, PT ;  /* 0x00000029b500780c */ /* 0x000fe20003f84270 */
[----:B------:R-:W-:Y:S01]  /*5ae0*/  MUFU.TANH R204, R204 ;  /* 0x000000cc00cc7308 */ /* 0x000fe20000002400 */
[----:B------:R-:W-:-:S02]  /*5af0*/  FSEL R160, R160, -INF , P3 ;  /* 0xff800000a0a07808 */ /* 0x000fc40001800000 */
[----:B------:R-:W-:Y:S02]  /*5b00*/  FMNMX.FTZ R193, R157, R182, !PT ;  /* 0x000000b69dc17209 */ /* 0x000fe40007810000 */
[----:B------:R-:W-:Y:S02]  /*5b10*/  ISETP.GT.AND P3, PT, R181, 0x30, PT ;  /* 0x00000030b500780c */ /* 0x000fe40003f64270 */
[----:B------:R-:W-:Y:S02]  /*5b20*/  FSEL R182, R161, -INF , P4 ;  /* 0xff800000a1b67808 */ /* 0x000fe40002000000 */
[----:B------:R-:W-:Y:S01]  /*5b30*/  FMNMX.FTZ R193, R160, R193, !PT ;  /* 0x000000c1a0c17209 */ /* 0x000fe20007810000 */
[----:B------:R-:W3:Y:S01]  /*5b40*/  MUFU.TANH R161, R205 ;  /* 0x000000cd00a17308 */ /* 0x000ee20000002400 */
[----:B------:R-:W-:Y:S02]  /*5b50*/  ISETP.GT.AND P4, PT, R181, 0x31, PT ;  /* 0x00000031b500780c */ /* 0x000fe40003f84270 */
[----:B------:R-:W-:-:S02]  /*5b60*/  FSEL R164, R164, -INF , P3 ;  /* 0xff800000a4a47808 */ /* 0x000fc40001800000 */
[----:B------:R-:W-:Y:S02]  /*5b70*/  FMNMX.FTZ R193, R182, R193, !PT ;  /* 0x000000c1b6c17209 */ /* 0x000fe40007810000 */
[----:B------:R-:W-:Y:S02]  /*5b80*/  ISETP.GT.AND P3, PT, R181, 0x38, PT ;  /* 0x00000038b500780c */ /* 0x000fe40003f64270 */
[----:B------:R-:W-:Y:S02]  /*5b90*/  FSEL R165, R165, -INF , P4 ;  /* 0xff800000a5a57808 */ /* 0x000fe40002000000 */
[----:B------:R-:W-:Y:S01]  /*5ba0*/  FMNMX.FTZ R184, R164, R193, !PT ;  /* 0x000000c1a4b87209 */ /* 0x000fe20007810000 */
[----:B------:R-:W-:Y:S01]  /*5bb0*/  FMUL.FTZ R193, R0, R209 ;  /* 0x000000d100c17220 */ /* 0x000fe20000410000 */
[----:B------:R-:W-:Y:S02]  /*5bc0*/  ISETP.GT.AND P4, PT, R181, 0x39, PT ;  /* 0x00000039b500780c */ /* 0x000fe40003f84270 */
[----:B------:R-:W-:-:S02]  /*5bd0*/  FSEL R168, R168, -INF , P3 ;  /* 0xff800000a8a87808 */ /* 0x000fc40001800000 */
[----:B------:R-:W-:Y:S01]  /*5be0*/  FMNMX.FTZ R197, R165, R184, !PT ;  /* 0x000000b8a5c57209 */ /* 0x000fe20007810000 */
[----:B------:R-:W4:Y:S01]  /*5bf0*/  MUFU.TANH R193, R193 ;  /* 0x000000c100c17308 */ /* 0x000f220000002400 */
[----:B------:R-:W-:Y:S02]  /*5c00*/  ISETP.GT.AND P3, PT, R181, 0x40, PT ;  /* 0x00000040b500780c */ /* 0x000fe40003f64270 */
[----:B------:R-:W-:Y:S02]  /*5c10*/  FSEL R169, R169, -INF , P4 ;  /* 0xff800000a9a97808 */ /* 0x000fe40002000000 */
[----:B------:R-:W-:Y:S02]  /*5c20*/  FMNMX.FTZ R184, R168, R197, !PT ;  /* 0x000000c5a8b87209 */ /* 0x000fe40007810000 */
[----:B------:R-:W-:Y:S02]  /*5c30*/  ISETP.GT.AND P4, PT, R181, 0x41, PT ;  /* 0x00000041b500780c */ /* 0x000fe40003f84270 */
[----:B------:R-:W-:-:S02]  /*5c40*/  FSEL R172, R172, -INF , P3 ;  /* 0xff800000acac7808 */ /* 0x000fc40001800000 */
[----:B------:R-:W-:Y:S02]  /*5c50*/  FMNMX.FTZ R197, R169, R184, !PT ;  /* 0x000000b8a9c57209 */ /* 0x000fe40007810000 */
[C---:B------:R-:W-:Y:S02]  /*5c60*/  ISETP.GT.AND P5, PT, R181.reuse, 0x48, PT ;  /* 0x00000048b500780c */ /* 0x040fe40003fa4270 */
[----:B------:R-:W-:Y:S02]  /*5c70*/  FSEL R174, R174, -INF , P4 ;  /* 0xff800000aeae7808 */ /* 0x000fe40002000000 */
[----:B------:R-:W-:Y:S02]  /*5c80*/  FMNMX.FTZ R197, R172, R197, !PT ;  /* 0x000000c5acc57209 */ /* 0x000fe40007810000 */
[----:B------:R-:W-:Y:S02]  /*5c90*/  ISETP.GT.AND P3, PT, R181, 0x49, PT ;  /* 0x00000049b500780c */ /* 0x000fe40003f64270 */
[----:B------:R-:W-:-:S02]  /*5ca0*/  FSEL R178, R178, -INF , P5 ;  /* 0xff800000b2b27808 */ /* 0x000fc40002800000 */
[----:B------:R-:W-:Y:S02]  /*5cb0*/  FMNMX.FTZ R197, R174, R197, !PT ;  /* 0x000000c5aec57209 */ /* 0x000fe40007810000 */
[----:B------:R-:W-:Y:S02]  /*5cc0*/  ISETP.GT.AND P4, PT, R181, 0x50, PT ;  /* 0x00000050b500780c */ /* 0x000fe40003f84270 */
[----:B------:R-:W-:Y:S02]  /*5cd0*/  FSEL R179, R179, -INF , P3 ;  /* 0xff800000b3b37808 */ /* 0x000fe40001800000 */
[----:B------:R-:W-:Y:S02]  /*5ce0*/  FMNMX.FTZ R184, R178, R197, !PT ;  /* 0x000000c5b2b87209 */ /* 0x000fe40007810000 */
[----:B------:R-:W-:Y:S02]  /*5cf0*/  ISETP.GT.AND P5, PT, R181, 0x51, PT ;  /* 0x00000051b500780c */ /* 0x000fe40003fa4270 */
[----:B--2---:R-:W-:-:S02]  /*5d00*/  FSEL R180, R180, -INF , P4 ;  /* 0xff800000b4b47808 */ /* 0x004fc40002000000 */
        /* <DEDUP_REMOVED lines=10> */
[C---:B------:R-:W-:Y:S02]  /*5db0*/  ISETP.GT.AND P5, PT, R181.reuse, 0x61, PT ;  /* 0x00000061b500780c */ /* 0x040fe40003fa4270 */
[----:B------:R-:W-:-:S02]  /*5dc0*/  ISETP.GT.AND P6, PT, R181, 0x68, PT ;  /* 0x00000068b500780c */ /* 0x000fc40003fc4270 */
[----:B------:R-:W-:Y:S02]  /*5dd0*/  ISETP.GT.AND P3, PT, R181, 0x69, PT ;  /* 0x00000069b500780c */ /* 0x000fe40003f64270 */
[----:B-1----:R-:W-:Y:S02]  /*5de0*/  FSEL R187, R187, -INF , P4 ;  /* 0xff800000bbbb7808 */ /* 0x002fe40002000000 */
[----:B------:R-:W-:Y:S01]  /*5df0*/  FMNMX.FTZ R196, R186, R197, !PT ;  /* 0x000000c5bac47209 */ /* 0x000fe20007810000 */
[----:B------:R-:W-:Y:S01]  /*5e00*/  FMUL.FTZ R197, R0, R198 ;  /* 0x000000c600c57220 */ /* 0x000fe20000410000 */
[----:B------:R-:W-:Y:S01]  /*5e10*/  FSEL R6, R188, -INF , P5 ;  /* 0xff800000bc067808 */ /* 0x000fe20002800000 */
[C---:B------:R-:W-:Y:S01]  /*5e20*/  FMUL.FTZ R198, R0.reuse, R199 ;  /* 0x000000c700c67220 */ /* 0x040fe20000410000 */
[----:B0-----:R-:W-:Y:S01]  /*5e30*/  FSEL R188, R189, -INF , P6 ;  /* 0xff800000bdbc7808 */ /* 0x001fe20003000000 */
[C---:B------:R-:W-:Y:S01]  /*5e40*/  FMUL.FTZ R199, R0.reuse, R202 ;  /* 0x000000ca00c77220 */ /* 0x040fe20000410000 */
[----:B---3--:R-:W-:Y:S01]  /*5e50*/  FSEL R189, R161, -INF , P3 ;  /* 0xff800000a1bd7808 */ /* 0x008fe20001800000 */
[----:B------:R-:W-:Y:S01]  /*5e60*/  FMUL.FTZ R202, R0, R207 ;  /* 0x000000cf00ca7220 */ /* 0x000fe20000410000 */
[----:B------:R-:W-:Y:S01]  /*5e70*/  FMNMX.FTZ R161, R187, R196, !PT ;  /* 0x000000c4bba17209 */ /* 0x000fe20007810000 */
[----:B------:R-:W-:Y:S01]  /*5e80*/  MUFU.TANH R197, R197 ;  /* 0x000000c500c57308 */ /* 0x000fe20000002400 */
[----:B------:R-:W-:-:S02]  /*5e90*/  ISETP.GT.AND P4, PT, R181, 0x70, PT ;  /* 0x00000070b500780c */ /* 0x000fc40003f84270 */
[C---:B------:R-:W-:Y:S02]  /*5ea0*/  ISETP.GT.AND P5, PT, R181.reuse, 0x71, PT ;  /* 0x00000071b500780c */ /* 0x040fe40003fa4270 */
[C---:B------:R-:W-:Y:S02]  /*5eb0*/  ISETP.GT.AND P6, PT, R181.reuse, 0x78, PT ;  /* 0x00000078b500780c */ /* 0x040fe40003fc4270 */
[----:B------:R-:W-:Y:S01]  /*5ec0*/  ISETP.GT.AND P3, PT, R181, 0x79, PT ;  /* 0x00000079b500780c */ /* 0x000fe20003f64270 */
[----:B------:R-:W-:Y:S01]  /*5ed0*/  MUFU.TANH R198, R198 ;  /* 0x000000c600c67308 */ /* 0x000fe20000002400 */
[----:B------:R-:W-:Y:S02]  /*5ee0*/  FMNMX.FTZ R161, R6, R161, !PT ;  /* 0x000000a106a17209 */ /* 0x000fe40007810000 */
[----:B------:R-:W-:Y:S02]  /*5ef0*/  FSEL R192, R192, -INF , P4 ;  /* 0xff800000c0c07808 */ /* 0x000fe40002000000 */
[----:B------:R-:W-:-:S02]  /*5f00*/  FMNMX.FTZ R196, R188, R161, !PT ;  /* 0x000000a1bcc47209 */ /* 0x000fc40007810000 */
[----:B----4-:R-:W-:Y:S01]  /*5f10*/  FSEL R193, R193, -INF , P5 ;  /* 0xff800000c1c17808 */ /* 0x010fe20002800000 */
[----:B------:R-:W0:Y:S01]  /*5f20*/  MUFU.TANH R181, R212 ;  /* 0x000000d400b57308 */ /* 0x000e220000002400 */
[----:B------:R-:W-:Y:S01]  /*5f30*/  FMNMX.FTZ R161, R189, R196, !PT ;  /* 0x000000c4bda17209 */ /* 0x000fe20007810000 */
[----:B------:R-:W-:Y:S01]  /*5f40*/  FMUL.FTZ R196, R0, R191 ;  /* 0x000000bf00c47220 */ /* 0x000fe20000410000 */
[----:B------:R-:W-:Y:S02]  /*5f50*/  FSEL R191, R213, -INF , P3 ;  /* 0xff800000d5bf7808 */ /* 0x000fe40001800000 */
[----:B------:R-:W-:-:S03]  /*5f60*/  FMNMX.FTZ R200, R192, R161, !PT ;  /* 0x000000a1c0c87209 */ /* 0x000fc60007810000 */
[----:B------:R-:W1:Y:S01]  /*5f70*/  MUFU.TANH R196, R196 ;  /* 0x000000c400c47308 */ /* 0x000e620000002400 */
[----:B------:R-:W-:-:S07]  /*5f80*/  FMNMX.FTZ R200, R193, R200, !PT ;  /* 0x000000c8c1c87209 */ /* 0x000fce0007810000 */
[----:B------:R-:W2:Y:S01]  /*5f90*/  MUFU.TANH R199, R199 ;  /* 0x000000c700c77308 */ /* 0x000ea20000002400 */
[----:B0-----:R-:W-:-:S04]  /*5fa0*/  FSEL R181, R181, -INF , P6 ;  /* 0xff800000b5b57808 */ /* 0x001fc80003000000 */
[----:B------:R-:W-:-:S03]  /*5fb0*/  FMNMX.FTZ R200, R181, R200, !PT ;  /* 0x000000c8b5c87209 */ /* 0x000fc60007810000 */
[----:B------:R-:W-:Y:S01]  /*5fc0*/  MUFU.TANH R202, R202 ;  /* 0x000000ca00ca7308 */ /* 0x000fe20000002400 */
[----:B------:R-:W-:-:S05]  /*5fd0*/  FMNMX.FTZ R161, R191, R200, !PT ;  /* 0x000000c8bfa17209 */ /* 0x000fca0007810000 */
[----:B------:R-:W0:Y:S01]  /*5fe0*/  SHFL.BFLY PT, R200, R161, 0x2, 0x1f ;  /* 0x0c401f00a1c87f89 */ /* 0x000e2200000e0000 */
[----:B------:R-:W-:Y:S02]  /*5ff0*/  WARPGROUP.DEPBAR.LE gsb0, 0x0 ;  /* 0x00008000000079c5 */ /* 0x000fe40000010000 */
[----:B0-----:R-:W-:Y:S01]  /*6000*/  FMNMX.FTZ R205, R161, R200, !PT ;  /* 0x000000c8a1cd7209 */ /* 0x001fe20007810000 */
[C---:B------:R-:W-:Y:S01]  /*6010*/  FMUL.FTZ R200, R0.reuse, R203 ;  /* 0x000000cb00c87220 */ /* 0x040fe20000410000 */
[----:B------:R-:W-:Y:S02]  /*6020*/  FMUL.FTZ R203, R0, R210 ;  /* 0x000000d200cb7220 */ /* 0x000fe40000410000 */
[----:B------:R-:W0:Y:S03]  /*6030*/  SHFL.IDX PT, R210, R175, 0x1, 0x1c1f ;  /* 0x003c1f00afd27f89 */ /* 0x000e2600000e0000 */
[----:B------:R-:W3:Y:S01]  /*6040*/  MUFU.TANH R200, R200 ;  /* 0x000000c800c87308 */ /* 0x000ee20000002400 */
[----:B------:R-:W4:Y:S07]  /*6050*/  SHFL.BFLY PT, R208, R205, 0x1, 0x1f ;  /* 0x0c201f00cdd07f89 */ /* 0x000f2e00000e0000 */
[----:B------:R-:W5:Y:S01]  /*6060*/  MUFU.TANH R203, R203 ;  /* 0x000000cb00cb7308 */ /* 0x000f620000002400 */
[----:B0-----:R-:W-:-:S02]  /*6070*/  IADD3 R177, R210, -UR53, R177 ;  /* 0x80000035d2b17c10 */ /* 0x001fc4000fffe0b1 */
[----:B----4-:R-:W-:Y:S01]  /*6080*/  FMNMX.FTZ R161, R205, R208, !PT ;  /* 0x000000d0cda17209 */ /* 0x010fe20007810000 */
[C---:B------:R-:W-:Y:S01]  /*6090*/  FMUL.FTZ R205, R0.reuse, R214 ;  /* 0x000000d600cd7220 */ /* 0x040fe20000410000 */
[----:B------:R-:W-:Y:S01]  /*60a0*/  ISETP.GT.AND P5, PT, R177, RZ, PT ;  /* 0x000000ffb100720c */ /* 0x000fe20003fa4270 */
[----:B------:R-:W-:Y:S01]  /*60b0*/  FMUL.FTZ R208, R0, R215 ;  /* 0x000000d700d07220 */ /* 0x000fe20000410000 */
[C---:B------:R-:W-:Y:S01]  /*60c0*/  FSETP.NEU.FTZ.AND P3, PT, R161.reuse, -INF , PT ;  /* 0xff800000a100780b */ /* 0x040fe20003f7d000 */
[----:B------:R-:W-:-:S01]  /*60d0*/  FFMA.FTZ R207, R161, R206, -8 ;  /* 0xc1000000a1cf7423 */ /* 0x000fc200000100ce */
[C---:B------:R-:W-:Y:S01]  /*60e0*/  ISETP.GT.AND P4, PT, R177.reuse, 0x1, PT ;  /* 0x00000001b100780c */ /* 0x040fe20003f84270 */
[----:B------:R-:W0:Y:S01]  /*60f0*/  MUFU.TANH R205, R205 ;  /* 0x000000cd00cd7308 */ /* 0x000e220000002400 */
[----:B------:R-:W-:Y:S02]  /*6100*/  ISETP.GT.AND P6, PT, R177, 0x8, PT ;  /* 0x00000008b100780c */ /* 0x000fe40003fc4270 */
[----:B------:R-:W-:-:S02]  /*6110*/  FSEL R207, R207, RZ, P3 ;  /* 0x000000ffcfcf7208 */ /* 0x000fc40001800000 */
[----:B------:R-:W-:Y:S02]  /*6120*/  FSEL R9, R9, -INF , P4 ;  /* 0xff80000009097808 */ /* 0x000fe40002000000 */
[----:B------:R-:W-:Y:S01]  /*6130*/  FSEL R12, R12, -INF , P6 ;  /* 0xff8000000c0c7808 */ /* 0x000fe20003000000 */
[----:B------:R-:W-:-:S01]  /*6140*/  FFMA.FTZ R206, R183, UR6, -R207 ;  /* 0x00000006b7ce7c23 */ /* 0x000fc200080108cf */
[--C-:B------:R-:W-:Y:S01]  /*6150*/  FFMA.FTZ R183, R10, UR6, -R207.reuse ;  /* 0x000000060ab77c23 */ /* 0x100fe200080108cf */
[----:B------:R-:W-:Y:S01]  /*6160*/  FSEL R10, R8, -INF , P5 ;  /* 0xff800000080a7808 */ /* 0x000fe20002800000 */
[----:B------:R-:W4:Y:S01]  /*6170*/  MUFU.TANH R208, R208 ;  /* 0x000000d000d07308 */ /* 0x000f220000002400 */
[----:B------:R-:W-:Y:S01]  /*6180*/  ISETP.GT.AND P5, PT, R177, 0x9, PT ;  /* 0x00000009b100780c */ /* 0x000fe20003fa4270 */
[--C-:B------:R-:W-:Y:S01]  /*6190*/  FFMA.FTZ R7, R7, UR6, -R207.reuse ;  /* 0x0000000607077c23 */ /* 0x100fe200080108cf */
[----:B------:R-:W-:Y:S01]  /*61a0*/  FMNMX.FTZ R210, R10, R5, !PT ;  /* 0x000000050ad27209 */ /* 0x000fe20007810000 */
[--C-:B------:R-:W-:Y:S01]  /*61b0*/  FFMA.FTZ R11, R11, UR6, -R207.reuse ;  /* 0x000000060b0b7c23 */ /* 0x100fe200080108cf */
[----:B------:R-:W-:Y:S01]  /*61c0*/  ISETP.GT.AND P4, PT, R177, 0x10, PT ;  /* 0x00000010b100780c */ /* 0x000fe20003f84270 */
[--C-:B------:R-:W-:Y:S01]  /*61d0*/  FFMA.FTZ R14, R14, UR6, -R207.reuse ;  /* 0x000000060e0e7c23 */ /* 0x100fe200080108cf */
[----:B------:R-:W-:Y:S01]  /*61e0*/  FMNMX.FTZ R175, R9, R210, !PT ;  /* 0x000000d209af7209 */ /* 0x000fe20007810000 */
[----:B------:R1:W-:Y:S01]  /*61f0*/  MUFU.EX2 R8, R183 ;  /* 0x000000b700087308 */ /* 0x0003e20000000800 */
[----:B------:R-:W-:Y:S01]  /*6200*/  FSEL R13, R13, -INF , P5 ;  /* 0xff8000000d0d7808 */ /* 0x000fe20002800000 */
[--C-:B------:R-:W-:Y:S01]  /*6210*/  FFMA.FTZ R15, R15, UR6, -R207.reuse ;  /* 0x000000060f0f7c23 */ /* 0x100fe200080108cf */
[----:B------:R-:W-:Y:S01]  /*6220*/  FMNMX.FTZ R210, R12, R175, !PT ;  /* 0x000000af0cd27209 */ /* 0x000fe20007810000 */
[--C-:B------:R-:W-:Y:S01]  /*6230*/  FFMA.FTZ R152, R152, UR6, -R207.reuse ;  /* 0x0000000698987c23 */ /* 0x100fe200080108cf */
[----:B------:R-:W-:Y:S01]  /*6240*/  ISETP.GT.AND P6, PT, R177, 0x11, PT ;  /* 0x00000011b100780c */ /* 0x000fe20003fc4270 */
[--C-:B------:R-:W-:Y:S01]  /*6250*/  FFMA.FTZ R153, R153, UR6, -R207.reuse ;  /* 0x0000000699997c23 */ /* 0x100fe200080108cf */
[----:B------:R-:W-:Y:S01]  /*6260*/  FSEL R20, R20, -INF , P4 ;  /* 0xff80000014147808 */ /* 0x000fe20002000000 */
[--C-:B------:R-:W-:Y:S01]  /*6270*/  FFMA.FTZ R156, R156, UR6, -R207.reuse ;  /* 0x000000069c9c7c23 */ /* 0x100fe200080108cf */
[----:B------:R-:W-:Y:S01]  /*6280*/  FMNMX.FTZ R175, R13, R210, !PT ;  /* 0x000000d20daf7209 */ /* 0x000fe20007810000 */
[--C-:B-1----:R-:W-:Y:S01]  /*6290*/  FFMA.FTZ R183, R182, UR6, -R207.reuse ;  /* 0x00000006b6b77c23 */ /* 0x102fe200080108cf */
[----:B------:R-:W-:Y:S01]  /*62a0*/  ISETP.GT.AND P5, PT, R177, 0x18, PT ;  /* 0x00000018b100780c */ /* 0x000fe20003fa4270 */
[--C-:B------:R-:W-:Y:S01]  /*62b0*/  FFMA.FTZ R182, R187, UR6, -R207.reuse ;  /* 0x00000006bbb67c23 */ /* 0x100fe200080108cf */
        /* <DEDUP_REMOVED lines=25> */
[----:B------:R-:W-:Y:S01]  /*6450*/  FFMA.FTZ R181, R181, UR6, -R207 ;  /* 0x00000006b5b57c23 */ /* 0x000fe200080108cf */
[----:B------:R-:W-:Y:S01]  /*6460*/  FMNMX.FTZ R210, R158, R175, !PT ;  /* 0x000000af9ed27209 */ /* 0x000fe20007810000 */
[----:B------:R-:W-:Y:S01]  /*6470*/  MUFU.EX2 R206, R206 ;  /* 0x000000ce00ce7308 */ /* 0x000fe20000000800 */
[----:B------:R-:W-:-:S02]  /*6480*/  ISETP.GT.AND P6, PT, R177, 0x29, PT ;  /* 0x00000029b100780c */ /* 0x000fc40003fc4270 */
[----:B------:R-:W-:Y:S02]  /*6490*/  FSEL R162, R162, -INF , P4 ;  /* 0xff800000a2a27808 */ /* 0x000fe40002000000 */
[----:B------:R-:W-:Y:S02]  /*64a0*/  FMNMX.FTZ R175, R159, R210, !PT ;  /* 0x000000d29faf7209 */ /* 0x000fe40007810000 */
[----:B------:R-:W-:Y:S01]  /*64b0*/  ISETP.GT.AND P5, PT, R177, 0x30, PT ;  /* 0x00000030b100780c */ /* 0x000fe20003fa4270 */
[----:B------:R-:W-:Y:S01]  /*64c0*/  MUFU.EX2 R7, R7 ;  /* 0x0000000700077308 */ /* 0x000fe20000000800 */
[----:B------:R-:W-:Y:S02]  /*64d0*/  FSEL R163, R163, -INF , P6 ;  /* 0xff800000a3a37808 */ /* 0x000fe40003000000 */
[----:B------:R-:W-:Y:S02]  /*64e0*/  FMNMX.FTZ R210, R162, R175, !PT ;  /* 0x000000afa2d27209 */ /* 0x000fe40007810000 */
[----:B------:R-:W-:-:S02]  /*64f0*/  ISETP.GT.AND P4, PT, R177, 0x31, PT ;  /* 0x00000031b100780c */ /* 0x000fc40003f84270 */
[----:B------:R-:W-:Y:S01]  /*6500*/  FSEL R166, R166, -INF , P5 ;  /* 0xff800000a6a67808 */ /* 0x000fe20002800000 */
[----:B------:R-:W-:Y:S01]  /*6510*/  MUFU.EX2 R11, R11 ;  /* 0x0000000b000b7308 */ /* 0x000fe20000000800 */
[----:B------:R-:W-:Y:S02]  /*6520*/  FMNMX.FTZ R175, R163, R210, !PT ;  /* 0x000000d2a3af7209 */ /* 0x000fe40007810000 */
[----:B------:R-:W-:Y:S02]  /*6530*/  ISETP.GT.AND P6, PT, R177, 0x38, PT ;  /* 0x00000038b100780c */ /* 0x000fe40003fc4270 */
[----:B------:R-:W-:Y:S02]  /*6540*/  FSEL R167, R167, -INF , P4 ;  /* 0xff800000a7a77808 */ /* 0x000fe40002000000 */
        /* <DEDUP_REMOVED lines=20> */
[C---:B------:R-:W-:Y:S01]  /*6690*/  ISETP.GT.AND P6, PT, R177.reuse, 0x50, PT ;  /* 0x00000050b100780c */ /* 0x040fe20003fc4270 */
        /* <DEDUP_REMOVED lines=19> */
[----:B--2---:R-:W-:Y:S01]  /*67d0*/  FSEL R199, R199, -INF , P5 ;  /* 0xff800000c7c77808 */ /* 0x004fe20002800000 */
[----:B------:R-:W-:Y:S01]  /*67e0*/  MUFU.EX2 R164, R164 ;  /* 0x000000a400a47308 */ /* 0x000fe20000000800 */
[----:B------:R-:W-:Y:S02]  /*67f0*/  FMNMX.FTZ R170, R198, R209, !PT ;  /* 0x000000d1c6aa7209 */ /* 0x000fe40007810000 */
[----:B------:R-:W-:Y:S02]  /*6800*/  ISETP.GT.AND P6, PT, R177, 0x68, PT ;  /* 0x00000068b100780c */ /* 0x000fe40003fc4270 */
[----:B---3--:R-:W-:Y:S02]  /*6810*/  FSEL R200, R200, -INF , P4 ;  /* 0xff800000c8c87808 */ /* 0x008fe40002000000 */
        /* <DEDUP_REMOVED lines=10> */
[----:B-----5:R-:W-:Y:S01]  /*68c0*/  FSEL R203, R203, -INF , P4 ;  /* 0xff800000cbcb7808 */ /* 0x020fe20002000000 */
[----:B------:R-:W-:Y:S01]  /*68d0*/  MUFU.EX2 R169, R169 ;  /* 0x000000a900a97308 */ /* 0x000fe20000000800 */
[----:B------:R-:W-:Y:S02]  /*68e0*/  FMNMX.FTZ R170, R202, R209, !PT ;  /* 0x000000d1caaa7209 */ /* 0x000fe40007810000 */
[----:B------:R-:W-:Y:S02]  /*68f0*/  ISETP.GT.AND P5, PT, R177, 0x78, PT ;  /* 0x00000078b100780c */ /* 0x000fe40003fa4270 */
[----:B------:R-:W-:Y:S02]  /*6900*/  FSEL R204, R204, -INF , P6 ;  /* 0xff800000cccc7808 */ /* 0x000fe40003000000 */
[----:B------:R-:W-:Y:S01]  /*6910*/  FMNMX.FTZ R209, R203, R170, !PT ;  /* 0x000000aacbd17209 */ /* 0x000fe20007810000 */
[----:B------:R-:W-:Y:S01]  /*6920*/  MUFU.EX2 R172, R172 ;  /* 0x000000ac00ac7308 */ /* 0x000fe20000000800 */
[----:B------:R-:W-:Y:S01]  /*6930*/  ISETP.GT.AND P4, PT, R177, 0x79, PT ;  /* 0x00000079b100780c */ /* 0x000fe20003f84270 */
[--C-:B------:R-:W-:Y:S01]  /*6940*/  FFMA.FTZ R177, R174, UR6, -R207.reuse ;  /* 0x00000006aeb17c23 */ /* 0x100fe200080108cf */
[----:B0-----:R-:W-:Y:S01]  /*6950*/  FSEL R205, R205, -INF , P5 ;  /* 0xff800000cdcd7808 */ /* 0x001fe20002800000 */
[--C-:B------:R-:W-:Y:S01]  /*6960*/  FFMA.FTZ R174, R178, UR6, -R207.reuse ;  /* 0x00000006b2ae7c23 */ /* 0x100fe200080108cf */
[----:B------:R-:W-:Y:S01]  /*6970*/  FMNMX.FTZ R170, R204, R209, !PT ;  /* 0x000000d1ccaa7209 */ /* 0x000fe20007810000 */
[--C-:B------:R-:W-:Y:S01]  /*6980*/  FFMA.FTZ R178, R180, UR6, -R207.reuse ;  /* 0x00000006b4b27c23 */ /* 0x100fe200080108cf */
[----:B----4-:R-:W-:Y:S01]  /*6990*/  FSEL R208, R208, -INF , P4 ;  /* 0xff800000d0d07808 */ /* 0x010fe20002000000 */
[--C-:B------:R-:W-:Y:S01]  /*69a0*/  FFMA.FTZ R180, R185, UR6, -R207.reuse ;  /* 0x00000006b9b47c23 */ /* 0x100fe200080108cf */
[----:B------:R-:W-:Y:S01]  /*69b0*/  FMNMX.FTZ R209, R205, R170, !PT ;  /* 0x000000aacdd17209 */ /* 0x000fe20007810000 */
[--C-:B------:R-:W-:Y:S01]  /*69c0*/  FFMA.FTZ R185, R186, UR6, -R207.reuse ;  /* 0x00000006bab97c23 */ /* 0x100fe200080108cf */
[----:B------:R-:W-:-:S01]  /*69d0*/  FFMA.FTZ R186, R191, UR6, -R207 ;  /* 0x00000006bfba7c23 */ /* 0x000fc200080108cf */
[----:B------:R-:W-:Y:S01]  /*69e0*/  MUFU.EX2 R177, R177 ;  /* 0x000000b100b17308 */ /* 0x000fe20000000800 */
[----:B------:R-:W-:Y:S01]  /*69f0*/  FMNMX.FTZ R170, R208, R209, !PT ;  /* 0x000000d1d0aa7209 */ /* 0x000fe20007810000 */
[--C-:B------:R-:W-:Y:S01]  /*6a00*/  FFMA.FTZ R209, R184, UR6, -R207.reuse ;  /* 0x00000006b8d17c23 */ /* 0x100fe200080108cf */
[----:B------:R-:W-:-:S03]  /*6a10*/  FFMA.FTZ R184, R192, UR6, -R207 ;  /* 0x00000006c0b87c23 */ /* 0x000fc600080108cf */
        /* <DEDUP_REMOVED lines=11> */
[----:B------:R-:W-:-:S03]  /*6ad0*/  IMAD.U32 R211, RZ, RZ, UR6 ;  /* 0x00000006ffd37e24 */ /* 0x000fc6000f8e00ff */
[C---:B------:R-:W-:Y:S01]  /*6ae0*/  FSETP.NEU.FTZ.AND P4, PT, R170.reuse, -INF , PT ;  /* 0xff800000aa00780b */ /* 0x040fe20003f9d000 */
[----:B------:R-:W-:-:S02]  /*6af0*/  FFMA.FTZ R188, R170, R211, -8 ;  /* 0xc1000000aabc7423 */ /* 0x000fc400000100d3 */
[----:B------:R-:W-:Y:S01]  /*6b00*/  MUFU.EX2 R187, R187 ;  /* 0x000000bb00bb7308 */ /* 0x000fe20000000800 */
[----:B------:R-:W-:Y:S02]  /*6b10*/  FSEL R192, R170, RZ, P4 ;  /* 0x000000ffaac07208 */ /* 0x000fe40002000000 */
[----:B------:R-:W-:-:S03]  /*6b20*/  FSEL R188, R188, RZ, P4 ;  /* 0x000000ffbcbc7208 */ /* 0x000fc60002000000 */
[----:B------:R-:W-:Y:S02]  /*6b30*/  FADD.FTZ R192, -R192, R5 ;  /* 0x00000005c0c07221 */ /* 0x000fe40000010100 */
        /* <DEDUP_REMOVED lines=15> */
[----:B------:R-:W-:Y:S01]  /*6c30*/  FSEL R167, R161, RZ, P3 ;  /* 0x000000ffa1a77208 */ /* 0x000fe20001800000 */
[--C-:B------:R-:W-:Y:S01]  /*6c40*/  FFMA.FTZ R207, R175, UR6, -R188.reuse ;  /* 0x00000006afcf7c23 */ /* 0x100fe200080108bc */
[----:B------:R-:W-:Y:S01]  /*6c50*/  FMUL.FTZ R192, R192, UR6 ;  /* 0x00000006c0c07c20 */ /* 0x000fe20008410000 */
[----:B------:R-:W-:Y:S01]  /*6c60*/  MUFU.EX2 R191, R191 ;  /* 0x000000bf00bf7308 */ /* 0x000fe20000000800 */
[----:B------:R-:W-:-:S01]  /*6c70*/  FFMA.FTZ R176, R176, UR6, -R188 ;  /* 0x00000006b0b07c23 */ /* 0x000fc200080108bc */
[----:B------:R-:W-:-:S04]  /*6c80*/  FADD.FTZ R167, -R167, R4 ;  /* 0x00000004a7a77221 */ /* 0x000fc80000010100 */
[----:B------:R-:W-:Y:S01]  /*6c90*/  FMUL.FTZ R175, R167, UR6 ;  /* 0x00000006a7af7c20 */ /* 0x000fe20008410000 */
[----:B------:R-:W-:-:S01]  /*6ca0*/  FFMA.FTZ R167, R171, UR6, -R188 ;  /* 0x00000006aba77c23 */ /* 0x000fc200080108bc */
[----:B------:R-:W-:Y:S01]  /*6cb0*/  MUFU.EX2 R192, R192 ;  /* 0x000000c000c07308 */ /* 0x000fe20000000800 */
[----:B------:R-:W-:-:S01]  /*6cc0*/  FFMA.FTZ R171, R173, UR6, -R188 ;  /* 0x00000006adab7c23 */ /* 0x000fc200080108bc */
[----:B------:R-:W-:-:S06]  /*6cd0*/  FFMA.FTZ R173, R190, UR6, -R188 ;  /* 0x00000006bead7c23 */ /* 0x000fcc00080108bc */
[----:B------:R-:W0:Y:S08]  /*6ce0*/  MUFU.EX2 R5, R175 ;  /* 0x000000af00057308 */ /* 0x000e300000000800 */
[----:B------:R-:W1:Y:S08]  /*6cf0*/  MUFU.EX2 R10, R10 ;  /* 0x0000000a000a7308 */ /* 0x000e700000000800 */
[----:B------:R-:W2:Y:S01]  /*6d00*/  MUFU.EX2 R9, R9 ;  /* 0x0000000900097308 */ /* 0x000ea20000000800 */
[----:B0-----:R-:W-:-:S01]  /*6d10*/  FFMA.FTZ R190, R5, R3, R206 ;  /* 0x0000000305be7223 */ /* 0x001fc200000100ce */
[----:B------:R-:W-:-:S03]  /*6d20*/  FFMA.FTZ R3, R192, R2, R191 ;  /* 0x00000002c0037223 */ /* 0x000fc600000100bf */
[----:B------:R-:W-:Y:S01]  /*6d30*/  FADD.FTZ R175, R7, R190 ;  /* 0x000000be07af7221 */ /* 0x000fe20000010000 */
[----:B------:R-:W-:-:S02]  /*6d40*/  FFMA.FTZ R190, R196, UR6, -R188 ;  /* 0x00000006c4be7c23 */ /* 0x000fc400080108bc */
[----:B------:R-:W0:Y:S01]  /*6d50*/  MUFU.EX2 R12, R12 ;  /* 0x0000000c000c7308 */ /* 0x000e220000000800 */
[----:B-1----:R-:W-:-:S01]  /*6d60*/  FADD.FTZ R2, R10, R3 ;  /* 0x000000030a027221 */ /* 0x002fc20000010000 */
[----:B------:R-:W-:Y:S01]  /*6d70*/  FADD.FTZ R196, R8, R175 ;  /* 0x000000af08c47221 */ /* 0x000fe20000010000 */
[----:B------:R-:W-:-:S05]  /*6d80*/  FFMA.FTZ R175, R194, UR6, -R188 ;  /* 0x00000006c2af7c23 */ /* 0x000fca00080108bc */
[----:B------:R-:W1:Y:S01]  /*6d90*/  MUFU.EX2 R13, R13 ;  /* 0x0000000d000d7308 */ /* 0x000e620000000800 */
[----:B--2---:R-:W-:-:S07]  /*6da0*/  FADD.FTZ R3, R9, R2 ;  /* 0x0000000209037221 */ /* 0x004fce0000010000 */
[----:B------:R-:W2:Y:S01]  /*6db0*/  MUFU.EX2 R20, R20 ;  /* 0x0000001400147308 */ /* 0x000ea20000000800 */
[----:B0-----:R-:W-:-:S07]  /*6dc0*/  FADD.FTZ R2, R12, R3 ;  /* 0x000000030c027221 */ /* 0x001fce0000010000 */
[----:B------:R-:W0:Y:S01]  /*6dd0*/  MUFU.EX2 R21, R21 ;  /* 0x0000001500157308 */ /* 0x000e220000000800 */
[----:B-1----:R-:W-:-:S07]  /*6de0*/  FADD.FTZ R3, R13, R2 ;  /* 0x000000020d037221 */ /* 0x002fce0000010000 */
[----:B------:R1:W-:Y:S01]  /*6df0*/  MUFU.EX2 R4, R207 ;  /* 0x000000cf00047308 */ /* 0x0003e20000000800 */
[----:B--2---:R-:W-:-:S07]  /*6e00*/  FADD.FTZ R2, R20, R3 ;  /* 0x0000000314027221 */ /* 0x004fce0000010000 */
[----:B------:R-:W2:Y:S01]  /*6e10*/  MUFU.EX2 R154, R154 ;  /* 0x0000009a009a7308 */ /* 0x000ea20000000800 */
[----:B-1----:R-:W-:-:S01]  /*6e20*/  FADD.FTZ R207, R11, R196 ;  /* 0x000000c40bcf7221 */ /* 0x002fc20000010000 */
[----:B0-----:R-:W-:-:S03]  /*6e30*/  FADD.FTZ R3, R21, R2 ;  /* 0x0000000215037221 */ /* 0x001fc60000010000 */
[----:B------:R-:W-:-:S03]  /*6e40*/  FADD.FTZ R194, R14, R207 ;  /* 0x000000cf0ec27221 */ /* 0x000fc60000010000 */
[----:B------:R-:W0:Y:S01]  /*6e50*/  MUFU.EX2 R155, R155 ;  /* 0x0000009b009b7308 */ /* 0x000e220000000800 */
[----:B------:R-:W-:-:S01]  /*6e60*/  FADD.FTZ R207, R15, R194 ;  /* 0x000000c20fcf7221 */ /* 0x000fc20000010000 */
[--C-:B------:R-:W-:Y:S01]  /*6e70*/  FFMA.FTZ R194, R195, UR6, -R188.reuse ;  /* 0x00000006c3c27c23 */ /* 0x100fe200080108bc */
[----:B------:R-:W-:-:S02]  /*6e80*/  FFMA.FTZ R195, R197, UR6, -R188 ;  /* 0x00000006c5c37c23 */ /* 0x000fc400080108bc */
[----:B------:R-:W-:-:S03]  /*6e90*/  FADD.FTZ R196, R152, R207 ;  /* 0x000000cf98c47221 */ /* 0x000fc60000010000 */
[----:B------:R-:W1:Y:S01]  /*6ea0*/  MUFU.EX2 R158, R158 ;  /* 0x0000009e009e7308 */ /* 0x000e620000000800 */
[----:B------:R-:W-:-:S01]  /*6eb0*/  FADD.FTZ R207, R153, R196 ;  /* 0x000000c499cf7221 */ /* 0x000fc20000010000 */
[----:B--2---:R-:W-:-:S03]  /*6ec0*/  FADD.FTZ R2, R154, R3 ;  /* 0x000000039a027221 */ /* 0x004fc60000010000 */
[----:B------:R-:W-:-:S03]  /*6ed0*/  FADD.FTZ R196, R156, R207 ;  /* 0x000000cf9cc47221 */ /* 0x000fc60000010000 */
[----:B------:R-:W2:Y:S01]  /*6ee0*/  MUFU.EX2 R159, R159 ;  /* 0x0000009f009f7308 */ /* 0x000ea20000000800 */
[----:B0-----:R-:W-:-:S01]  /*6ef0*/  FADD.FTZ R3, R155, R2 ;  /* 0x000000029b037221 */ /* 0x001fc20000010000 */
[----:B------:R-:W-:Y:S01]  /*6f00*/  FADD.FTZ R197, R157, R196 ;  /* 0x000000c49dc57221 */ /* 0x000fe20000010000 */
[----:B------:R-:W-:-:S03]  /*6f10*/  FFMA.FTZ R196, R198, UR6, -R188 ;  /* 0x00000006c6c47c23 */ /* 0x000fc600080108bc */
[----:B------:R-:W-:Y:S01]  /*6f20*/  FADD.FTZ R198, R160, R197 ;  /* 0x000000c5a0c67221 */ /* 0x000fe20000010000 */
[----:B------:R-:W-:-:S01]  /*6f30*/  FFMA.FTZ R197, R199, UR6, -R188 ;  /* 0x00000006c7c57c23 */ /* 0x000fc200080108bc */
[----:B------:R-:W0:Y:S01]  /*6f40*/  MUFU.EX2 R162, R162 ;  /* 0x000000a200a27308 */ /* 0x000e220000000800 */
[----:B-1----:R-:W-:-:S01]  /*6f50*/  FADD.FTZ R2, R158, R3 ;  /* 0x000000039e027221 */ /* 0x002fc20000010000 */
[----:B------:R-:W-:-:S04]  /*6f60*/  FADD.FTZ R207, R183, R198 ;  /* 0x000000c6b7cf7221 */ /* 0x000fc80000010000 */
[----:B------:R-:W-:Y:S02]  /*6f70*/  FADD.FTZ R198, R164, R207 ;  /* 0x000000cfa4c67221 */ /* 0x000fe40000010000 */
[----:B------:R-:W1:Y:S01]  /*6f80*/  MUFU.EX2 R163, R163 ;  /* 0x000000a300a37308 */ /* 0x000e620000000800 */
[----:B--2---:R-:W-:-:S01]  /*6f90*/  FADD.FTZ R3, R159, R2 ;  /* 0x000000029f037221 */ /* 0x004fc20000010000 */
[----:B------:R-:W-:Y:S01]  /*6fa0*/  FADD.FTZ R199, R165, R198 ;  /* 0x000000c6a5c77221 */ /* 0x000fe20000010000 */
[----:B------:R-:W-:-:S05]  /*6fb0*/  FFMA.FTZ R198, R200, UR6, -R188 ;  /* 0x00000006c8c67c23 */ /* 0x000fca00080108bc */
[----:B------:R-:W2:Y:S01]  /*6fc0*/  MUFU.EX2 R166, R166 ;  /* 0x000000a600a67308 */ /* 0x000ea20000000800 */
[----:B0-----:R-:W-:-:S07]  /*6fd0*/  FADD.FTZ R2, R162, R3 ;  /* 0x00000003a2027221 */ /* 0x001fce0000010000 */
[----:B------:R-:W0:Y:S01]  /*6fe0*/  MUFU.EX2 R167, R167 ;  /* 0x000000a700a77308 */ /* 0x000e220000000800 */
[----:B-1----:R-:W-:-:S01]  /*6ff0*/  FADD.FTZ R3, R163, R2 ;  /* 0x00000002a3037221 */ /* 0x002fc20000010000 */
[----:B------:R-:W-:Y:S01]  /*7000*/  FADD.FTZ R2, R168, R199 ;  /* 0x000000c7a8027221 */ /* 0x000fe20000010000 */
[----:B------:R-:W-:-:S05]  /*7010*/  FFMA.FTZ R199, R201, UR6, -R188 ;  /* 0x00000006c9c77c23 */ /* 0x000fca00080108bc */
[----:B------:R-:W1:Y:S01]  /*7020*/  MUFU.EX2 R171, R171 ;  /* 0x000000ab00ab7308 */ /* 0x000e620000000800 */
[----:B--2---:R-:W-:-:S04]  /*7030*/  FADD.FTZ R3, R166, R3 ;  /* 0x00000003a6037221 */ /* 0x004fc80000010000 */
[----:B------:R-:W-:Y:S01]  /*7040*/  FADD.FTZ R200, R4, R3 ;  /* 0x0000000304c87221 */ /* 0x000fe20000010000 */
[----:B------:R-:W-:-:S02]  /*7050*/  FADD.FTZ R3, R169, R2 ;  /* 0x00000002a9037221 */ /* 0x000fc40000010000 */
[----:B------:R-:W2:Y:S01]  /*7060*/  MUFU.EX2 R176, R176 ;  /* 0x000000b000b07308 */ /* 0x000ea20000000800 */
[----:B0-----:R-:W-:-:S01]  /*7070*/  FADD.FTZ R200, R167, R200 ;  /* 0x000000c8a7c87221 */ /* 0x001fc20000010000 */
[----:B------:R-:W-:-:S04]  /*7080*/  FADD.FTZ R2, R172, R3 ;  /* 0x00000003ac027221 */ /* 0x000fc80000010000 */
[----:B------:R-:W-:Y:S02]  /*7090*/  FADD.FTZ R201, R177, R2 ;  /* 0x00000002b1c97221 */ /* 0x000fe40000010000 */
[----:B------:R-:W0:Y:S01]  /*70a0*/  MUFU.EX2 R173, R173 ;  /* 0x000000ad00ad7308 */ /* 0x000e220000000800 */
[----:B-1----:R-:W-:-:S01]  /*70b0*/  FADD.FTZ R3, R171, R200 ;  /* 0x000000c8ab037221 */ /* 0x002fc20000010000 */
[----:B------:R-:W-:Y:S01]  /*70c0*/  FFMA.FTZ R200, R202, UR6, -R188 ;  /* 0x00000006cac87c23 */ /* 0x000fe200080108bc */
[----:B------:R-:W-:-:S05]  /*70d0*/  FADD.FTZ R202, R174, R201 ;  /* 0x000000c9aeca7221 */ /* 0x000fca0000010000 */
[----:B------:R-:W1:Y:S01]  /*70e0*/  MUFU.EX2 R190, R190 ;  /* 0x000000be00be7308 */ /* 0x000e620000000800 */
[----:B--2---:R-:W-:-:S01]  /*70f0*/  FADD.FTZ R2, R176, R3 ;  /* 0x00000003b0027221 */ /* 0x004fc20000010000 */
[----:B------:R-:W-:Y:S01]  /*7100*/  FFMA.FTZ R3, R203, UR6, -R188 ;  /* 0x00000006cb037c23 */ /* 0x000fe200080108bc */
[----:B------:R-:W-:-:S01]  /*7110*/  FADD.FTZ R203, R179, R202 ;  /* 0x000000cab3cb7221 */ /* 0x000fc20000010000 */
[----:B------:R-:W-:-:S04]  /*7120*/  FFMA.FTZ R202, R205, UR6, -R188 ;  /* 0x00000006cdca7c23 */ /* 0x000fc800080108bc */
[----:B------:R-:W2:Y:S01]  /*7130*/  MUFU.EX2 R175, R175 ;  /* 0x000000af00af7308 */ /* 0x000ea20000000800 */
[----:B0-----:R-:W-:-:S07]  /*7140*/  FADD.FTZ R201, R173, R2 ;  /* 0x00000002adc97221 */ /* 0x001fce0000010000 */
[----:B------:R-:W0:Y:S01]  /*7150*/  MUFU.EX2 R194, R194 ;  /* 0x000000c200c27308 */ /* 0x000e220000000800 */
[----:B-1----:R-:W-:-:S01]  /*7160*/  FADD.FTZ R2, R190, R201 ;  /* 0x000000c9be027221 */ /* 0x002fc20000010000 */
[----:B------:R-:W-:Y:S01]  /*7170*/  FFMA.FTZ R201, R204, UR6, -R188 ;  /* 0x00000006ccc97c23 */ /* 0x000fe200080108bc */
[----:B------:R-:W-:-:S01]  /*7180*/  FADD.FTZ R204, R178, R203 ;  /* 0x000000cbb2cc7221 */ /* 0x000fc20000010000 */
[----:B------:R-:W-:Y:S01]  /*7190*/  FFMA.FTZ R203, R208, UR6, -R188 ;  /* 0x00000006d0cb7c23 */ /* 0x000fe200080108bc */
[----:B------:R-:W-:Y:S02]  /*71a0*/  IMAD.U32 R208, RZ, RZ, UR54 ;  /* 0x00000036ffd07e24 */ /* 0x000fe4000f8e00ff */
[----:B------:R-:W-:Y:S01]  /*71b0*/  FADD.FTZ R207, R209, R204 ;  /* 0x000000ccd1cf7221 */ /* 0x000fe20000010000 */
[----:B------:R-:W1:Y:S01]  /*71c0*/  MUFU.EX2 R195, R195 ;  /* 0x000000c300c37308 */ /* 0x000e620000000800 */
[----:B--2---:R-:W-:-:S02]  /*71d0*/  FADD.FTZ R205, R175, R2 ;  /* 0x00000002afcd7221 */ /* 0x004fc40000010000 */
[----:B------:R-:W-:-:S04]  /*71e0*/  FADD.FTZ R204, R180, R207 ;  /* 0x000000cfb4cc7221 */ /* 0x000fc80000010000 */
[----:B------:R-:W-:Y:S01]  /*71f0*/  FADD.FTZ R207, R185, R204 ;  /* 0x000000ccb9cf7221 */ /* 0x000fe20000010000 */
[----:B------:R-:W2:Y:S01]  /*7200*/  MUFU.EX2 R196, R196 ;  /* 0x000000c400c47308 */ /* 0x000ea20000000800 */
[----:B0-----:R-:W-:-:S07]  /*7210*/  FADD.FTZ R2, R194, R205 ;  /* 0x000000cdc2027221 */ /* 0x001fce0000010000 */
[----:B------:R-:W0:Y:S01]  /*7220*/  MUFU.EX2 R197, R197 ;  /* 0x000000c500c57308 */ /* 0x000e220000000800 */
[----:B-1----:R-:W-:-:S01]  /*7230*/  FADD.FTZ R205, R195, R2 ;  /* 0x00000002c3cd7221 */ /* 0x002fc20000010000 */
[----:B------:R-:W-:Y:S01]  /*7240*/  @!P1 LEA R2, R208, UR41, 0x3 ;  /* 0x00000029d0029c11 */ /* 0x000fe2000f8e18ff */
[----:B------:R-:W-:-:S04]  /*7250*/  FADD.FTZ R208, R182, R207 ;  /* 0x000000cfb6d07221 */ /* 0x000fc80000010000 */
[----:B------:R-:W-:Y:S01]  /*7260*/  @!P1 VIADD R2, R2, 0x38840 ;  /* 0x0003884002029836 */ /* 0x000fe20000000000 */
[----:B------:R-:W1:Y:S01]  /*7270*/  MUFU.EX2 R198, R198 ;  /* 0x000000c600c67308 */ /* 0x000e620000000800 */
[----:B--2---:R-:W-:-:S01]  /*7280*/  FADD.FTZ R204, R196, R205 ;  /* 0x000000cdc4cc7221 */ /* 0x004fc20000010000 */
[----:B------:R-:W-:-:S04]  /*7290*/  FADD.FTZ R207, R187, R208 ;  /* 0x000000d0bbcf7221 */ /* 0x000fc80000010000 */
[----:B------:R-:W-:Y:S02]  /*72a0*/  FADD.FTZ R208, R6, R207 ;  /* 0x000000cf06d07221 */ /* 0x000fe40000010000 */
[----:B------:R-:W2:Y:S01]  /*72b0*/  MUFU.EX2 R199, R199 ;  /* 0x000000c700c77308 */ /* 0x000ea20000000800 */
[----:B0-----:R-:W-:-:S07]  /*72c0*/  FADD.FTZ R205, R197, R204 ;  /* 0x000000ccc5cd7221 */ /* 0x001fce0000010000 */
[----:B------:R-:W-:Y:S01]  /*72d0*/  MUFU.EX2 R189, R189 ;  /* 0x000000bd00bd7308 */ /* 0x000fe20000000800 */
[----:B-1----:R-:W-:-:S07]  /*72e0*/  FADD.FTZ R204, R198, R205 ;  /* 0x000000cdc6cc7221 */ /* 0x002fce0000010000 */
[----:B------:R-:W0:Y:S01]  /*72f0*/  MUFU.EX2 R200, R200 ;  /* 0x000000c800c87308 */ /* 0x000e220000000800 */
[----:B--2---:R-:W-:-:S07]  /*7300*/  FADD.FTZ R205, R199, R204 ;  /* 0x000000ccc7cd7221 */ /* 0x004fce0000010000 */
[----:B------:R-:W-:Y:S08]  /*7310*/  MUFU.EX2 R184, R184 ;  /* 0x000000b800b87308 */ /* 0x000ff00000000800 */
[----:B------:R1:W2:Y:S01]  /*7320*/  MUFU.EX2 R188, R3 ;  /* 0x0000000300bc7308 */ /* 0x0002a20000000800 */
[----:B0-----:R-:W-:-:S07]  /*7330*/  FADD.FTZ R205, R200, R205 ;  /* 0x000000cdc8cd7221 */ /* 0x001fce0000010000 */
[----:B------:R-:W-:Y:S01]  /*7340*/  MUFU.EX2 R193, R193 ;  /* 0x000000c100c17308 */ /* 0x000fe20000000800 */
[----:B-1----:R-:W-:Y:S02]  /*7350*/  @!P1 PRMT R3, RZ, 0x654, R2 ;  /* 0x00000654ff039816 */ /* 0x002fe40000000002 */
[----:B------:R-:W-:-:S05]  /*7360*/  IADD3 R2, -R231, 0xb, RZ ;  /* 0x0000000be7027810 */ /* 0x000fca0007ffe1ff */
[----:B------:R-:W0:Y:S01]  /*7370*/  MUFU.EX2 R201, R201 ;  /* 0x000000c900c97308 */ /* 0x000e220000000800 */
[----:B------:R1:W-:Y:S06]  /*7380*/  BAR.ARV R2, 0x100 ;  /* 0x000400020000751d */ /* 0x0003ec0000002000 */
[----:B------:R3:W-:Y:S01]  /*7390*/  @!P1 SYNCS.ARRIVE.TRANS64.RED.A1T0 RZ, [R3+URZ], RZ ;  /* 0x000000ff03ff99a7 */ /* 0x0007e2000810043f */
[----:B------:R-:W4:Y:S01]  /*73a0*/  MUFU.EX2 R181, R181 ;  /* 0x000000b500b57308 */ /* 0x000f220000000800 */
[----:B---3--:R-:W-:-:S07]  /*73b0*/  FADD.FTZ R3, R189, R208 ;  /* 0x000000d0bd037221 */ /* 0x008fce0000010000 */
[----:B------:R-:W1:Y:S01]  /*73c0*/  MUFU.EX2 R202, R202 ;  /* 0x000000ca00ca7308 */ /* 0x000e620000000800 */
[----:B--2---:R-:W-:-:S01]  /*73d0*/  FADD.FTZ R208, R188, R205 ;  /* 0x000000cdbcd07221 */ /* 0x004fc20000010000 */
[----:B------:R-:W-:-:S03]  /*73e0*/  FADD.FTZ R204, R184, R3 ;  /* 0x00000003b8cc7221 */ /* 0x000fc60000010000 */
[----:B0-----:R-:W-:Y:S01]  /*73f0*/  FADD.FTZ R3, R201, R208 ;  /* 0x000000d0c9037221 */ /* 0x001fe20000010000 */
[----:B------:R-:W-:-:S02]  /*7400*/  FADD.FTZ R204, R193, R204 ;  /* 0x000000ccc1cc7221 */ /* 0x000fc40000010000 */
[----:B------:R-:W0:Y:S02]  /*7410*/  MUFU.EX2 R186, R186 ;  /* 0x000000ba00ba7308 */ /* 0x000e240000000800 */
[----:B----4-:R-:W-:-:S06]  /*7420*/  FADD.FTZ R205, R181, R204 ;  /* 0x000000ccb5cd7221 */ /* 0x010fcc0000010000 */
[----:B------:R-:W2:Y:S01]  /*7430*/  MUFU.EX2 R203, R203 ;  /* 0x000000cb00cb7308 */ /* 0x000ea20000000800 */
[----:B-1----:R-:W-:-:S01]  /*7440*/  FADD.FTZ R2, R202, R3 ;  /* 0x00000003ca027221 */ /* 0x002fc20000010000 */
[----:B0-----:R-:W-:-:S03]  /*7450*/  FADD.FTZ R3, R186, R205 ;  /* 0x000000cdba037221 */ /* 0x001fc60000010000 */
[----:B--2---:R-:W-:Y:S01]  /*7460*/  FADD.FTZ R2, R203, R2 ;  /* 0x00000002cb027221 */ /* 0x004fe20000010000 */
[----:B------:R-:W-:Y:S06]  /*7470*/  @!P0 BRA `(.L_x_1967) ;  /* 0x0000000000048947 */ /* 0x000fec0003800000 */
[----:B------:R-:W-:Y:S01]  /*7480*/  BPT.TRAP 0x1 ;  /* 0x000000040000795c */ /* 0x000fe20000300000 */
.L_x_1967:
[----:B------:R-:W-:Y:S01]  /*7490*/  UISETP.GT.AND UP1, UPT, UR52, UR51, UPT ;  /* 0x000000333400728c */ /* 0x000fe2000bf24270 */
[----:B------:R-:W-:Y:S01]  /*74a0*/  F2FP.SATFINITE.E4M3.F32.PACK_AB_MERGE_C R4, R167, R4, RZ ;  /* 0x00000004a704723e */ /* 0x000fe200048070ff */
[----:B------:R-:W-:Y:S01]  /*74b0*/  ULEA UR7, UR55, UR41, 0x3 ;  /* 0x0000002937077291 */ /* 0x000fe2000f8e183f */
[----:B------:R-:W-:Y:S01]  /*74c0*/  F2FP.SATFINITE.E4M3.F32.PACK_AB_MERGE_C R8, R11, R8, RZ ;  /* 0x000000080b08723e */ /* 0x000fe200048070ff */
[----:B------:R-:W-:Y:S01]  /*74d0*/  UIADD3 UR52, UR52, -0x1, URZ ;  /* 0xffffffff34347890 */ /* 0x000fe2000fffe03f */
[----:B------:R-:W-:Y:S01]  /*74e0*/  F2FP.SATFINITE.E4M3.F32.PACK_AB_MERGE_C R9, R12, R9, RZ ;  /* 0x000000090c09723e */ /* 0x000fe200048070ff */
[----:B------:R-:W-:Y:S01]  /*74f0*/  UIADD3 UR7, UR7, 0x38860, URZ ;  /* 0x0003886007077890 */ /* 0x000fe2000fffe03f */
[----:B------:R-:W-:Y:S01]  /*7500*/  PLOP3.LUT P3, PT, PT, PT, UP1, 0x80, 0x0 ;  /* 0x000000000000781c */ /* 0x000fe20003f6f018 */
[----:B------:R-:W-:Y:S01]  /*7510*/  UMOV UR56, UR43 ;  /* 0x0000002b00387c82 */ /* 0x000fe20008000000 */
[----:B------:R-:W-:Y:S01]  /*7520*/  F2FP.SATFINITE.E4M3.F32.PACK_AB_MERGE_C R152, R153, R152, RZ ;  /* 0x000000989998723e */ /* 0x000fe200048070ff */
[----:B------:R-:W-:Y:S01]  /*7530*/  UPRMT UR7, UR39, 0x654, UR7 ;  /* 0x0000065427077896 */ /* 0x000fe20008000007 */
[----:B------:R-:W-:Y:S01]  /*7540*/  F2FP.SATFINITE.E4M3.F32.PACK_AB_MERGE_C R21, R154, R21, RZ ;  /* 0x000000159a15723e */ /* 0x000fe200048070ff */
[----:B------:R-:W-:Y:S01]  /*7550*/  UMOV UR55, UR54 ;  /* 0x0000003600377c82 */ /* 0x000fe20008000000 */
        /* <DEDUP_REMOVED lines=160> */
.L_x_1958:
[----:B------:R-:W-:-:S13]  /*7f60*/  ISETP.LE.AND P2, PT, RZ, UR52, PT ;  /* 0x00000034ff007c0c */ /* 0x000fda000bf43270 */
[----:B------:R-:W-:Y:S05]  /*7f70*/  @!P2 BRA `(.L_x_1969) ;  /* 0x0000002800c8a947 */ /* 0x000fea0003800000 */
[----:B------:R-:W-:Y:S01]  /*7f80*/  IMAD.MOV.U32 R5, RZ, RZ, R170 ;  /* 0x000000ffff057224 */ /* 0x000fe200078e00aa */
[----:B------:R-:W-:Y:S01]  /*7f90*/  UMOV UR53, UR43 ;  /* 0x0000002b00357c82 */ /* 0x000fe20008000000 */
[----:B------:R-:W-:Y:S01]  /*7fa0*/  IMAD.MOV.U32 R4, RZ, RZ, R161 ;  /* 0x000000ffff047224 */ /* 0x000fe200078e00a1 */
[----:B------:R-:W-:Y:S01]  /*7fb0*/  UMOV UR51, UR50 ;  /* 0x0000003200337c82 */ /* 0x000fe20008000000 */
[----:B------:R-:W-:-:S05]  /*7fc0*/  ULDC UR49, c[0x0][0x988] ;  /* 0x0002620000317ab9 */ /* 0x000fca0000000800 */
.L_x_1979:
        /* <DEDUP_REMOVED lines=9> */
.L_x_1971:
[----:B------:R-:W-:Y:S01]  /*8060*/  ULEA UR6, UR50, UR41, 0x3 ;  /* 0x0000002932067291 */ /* 0x000fe2000f8e183f */
[----:B------:R-:W-:-:S05]  /*8070*/  IMAD.U32 R6, RZ, RZ, UR43 ;  /* 0x0000002bff067e24 */ /* 0x000fca000f8e00ff */
[----:B------:R-:W-:-:S04]  /*8080*/  SHF.L.U32 R6, R6, 0x1f, RZ ;  /* 0x0000001f06067819 */ /* 0x000fc800000006ff */
[----:B------:R0:W1:Y:S01]  /*8090*/  SYNCS.PHASECHK.TRANS64.TRYWAIT P2, [UR6+0x38830], R6 ;  /* 0x03883006ff0075a7 */ /* 0x0000620008040146 */
[----:B------:R-:W-:Y:S05]  /*80a0*/  @!P0 BRA `(.L_x_1972) ;  /* 0x0000000000048947 */ /* 0x000fea0003800000 */
[----:B------:R-:W-:Y:S01]  /*80b0*/  BPT.TRAP 0x1 ;  /* 0x000000040000795c */ /* 0x000fe20000300000 */
.L_x_1972:
[----:B-1----:R-:W-:Y:S05]  /*80c0*/  @P2 BRA `(.L_x_1970) ;  /* 0x0000000000082947 */ /* 0x002fea0003800000 */
[----:B------:R-:W1:Y:S02]  /*80d0*/  SYNCS.PHASECHK.TRANS64.TRYWAIT P2, [UR6+0x38830], R6 ;  /* 0x03883006ff0075a7 */ /* 0x000e640008040146 */
[----:B-1----:R-:W-:Y:S05]  /*80e0*/  @!P2 BRA `(.L_x_1973) ;  /* 0x000000bc0084a947 */ /* 0x002fea0003800000 */
.L_x_1970:
        /* <DEDUP_REMOVED lines=47> */
.L_x_1975:
[----:B------:R-:W-:Y:S01]  /*83e0*/  ULEA UR6, UR51, UR41, 0x3 ;  /* 0x0000002933067291 */ /* 0x000fe2000f8e183f */
[----:B------:R-:W-:-:S05]  /*83f0*/  IMAD.U32 R6, RZ, RZ, UR53 ;  /* 0x00000035ff067e24 */ /* 0x000fca000f8e00ff */
[----:B------:R-:W-:-:S04]  /*8400*/  SHF.L.U32 R6, R6, 0x1f, RZ ;  /* 0x0000001f06067819 */ /* 0x000fc800000006ff */
[----:B------:R0:W1:Y:S01]  /*8410*/  SYNCS.PHASECHK.TRANS64.TRYWAIT P2, [UR6+0x38850], R6 ;  /* 0x03885006ff0075a7 */ /* 0x0000620008040146 */
[----:B------:R-:W-:Y:S05]  /*8420*/  @!P0 BRA `(.L_x_1976) ;  /* 0x0000000000048947 */ /* 0x000fea0003800000 */
[----:B------:R-:W-:Y:S01]  /*8430*/  BPT.TRAP 0x1 ;  /* 0x000000040000795c */ /* 0x000fe20000300000 */
.L_x_1976:
[----:B-1----:R-:W-:Y:S05]  /*8440*/  @P2 BRA `(.L_x_1974) ;  /* 0x0000000000082947 */ /* 0x002fea0003800000 */
[----:B------:R-:W1:Y:S02]  /*8450*/  SYNCS.PHASECHK.TRANS64.TRYWAIT P2, [UR6+0x38850], R6 ;  /* 0x03885006ff0075a7 */ /* 0x000e640008040146 */
[----:B-1----:R-:W-:Y:S05]  /*8460*/  @!P2 BRA `(.L_x_1977) ;  /* 0x000000b800bca947 */ /* 0x002fea0003800000 */
.L_x_1974:
        /* <DEDUP_REMOVED lines=29> */
[----:B0-----:R-:W-:Y:S01]  /*8640*/  FMNMX.FTZ R161, R7, R4, !PT ;  /* 0x0000000407a17209 */ /* 0x001fe20007810000 */
[C---:B------:R-:W-:Y:S01]  /*8650*/  FMUL.FTZ R164, R0.reuse, R175 ;  /* 0x000000af00a47220 */ /* 0x040fe20000410000 */
[C---:B------:R-:W-:Y:S01]  /*8660*/  FMUL.FTZ R153, R0.reuse, R165 ;  /* 0x000000a500997220 */ /* 0x040fe20000410000 */
[C---:B------:R-:W-:Y:S01]  /*8670*/  FMUL.FTZ R175, R0.reuse, R185 ;  /* 0x000000b900af7220 */ /* 0x040fe20000410000 */
[----:B------:R-:W-:Y:S01]  /*8680*/  FMUL.FTZ R185, R0, R195 ;  /* 0x000000c300b97220 */ /* 0x000fe20000410000 */
        /* <DEDUP_REMOVED lines=12> */
[C---:B------:R-:W-:Y:S01]  /*8750*/  FMUL.FTZ R160, R0.reuse, R172 ;  /* 0x000000ac00a07220 */ /* 0x040fe20000410000 */
        /* <DEDUP_REMOVED lines=11> */
[----:B------:R-:W-:Y:S01]  /*8810*/  FMUL.FTZ R178, R0, R188 ;  /* 0x000000bc00b27220 */ /* 0x000fe20000410000 */
        /* <DEDUP_REMOVED lines=96> */
[----:B0-----:R-:W-:-:S05]  /*8e20*/  SHF.R.U32.HI R231, RZ, 0x7, R231 ;  /* 0x00000007ffe77819 */ /* 0x001fca00000116e7 */
[----:B------:R-:W0:Y:S01]  /*8e30*/  MUFU.TANH R182, R182 ;  /* 0x000000b600b67308 */ /* 0x000e220000002400 */
[----:B--2---:R-:W-:Y:S02]  /*8e40*/  FMNMX.FTZ R161, R179, R170, !PT ;  /* 0x000000aab3a17209 */ /* 0x004fe40007810000 */
[----:B------:R-:W-:-:S05]  /*8e50*/  IADD3 R210, -R231, 0xb, RZ ;  /* 0x0000000be7d27810 */ /* 0x000fca0007ffe1ff */
        /* <DEDUP_REMOVED lines=63> */
[----:B0-----:R-:W-:Y:S01]  /*9250*/  FMNMX.FTZ R161, R208, R161, !PT ;  /* 0x000000a1d0a17209 */ /* 0x001fe20007810000 */
[----:B------:R-:W-:Y:S01]  /*9260*/  IMAD.U32 R208, RZ, RZ, UR50 ;  /* 0x00000032ffd07e24 */ /* 0x000fe2000f8e00ff */
[----:B-1----:R-:W-:-:S03]  /*9270*/  FMNMX.FTZ R170, R209, R170, !PT ;  /* 0x000000aad1aa7209 */ /* 0x002fc60007810000 */
[----:B------:R-:W-:Y:S01]  /*9280*/  FADD.FTZ R4, -R161, R4 ;  /* 0x00000004a1047221 */ /* 0x000fe20000010100 */
[----:B------:R-:W-:Y:S01]  /*9290*/  @!P1 LEA R208, R208, UR41, 0x3 ;  /* 0x00000029d0d09c11 */ /* 0x000fe2000f8e18ff */
[----:B------:R-:W-:Y:S01]  /*92a0*/  FADD.FTZ R5, -R170, R5 ;  /* 0x00000005aa057221 */ /* 0x000fe20000010100 */
[----:B------:R-:W-:Y:S02]  /*92b0*/  WARPGROUP.DEPBAR.LE gsb0, 0x0 ;  /* 0x00008000000079c5 */ /* 0x000fe40000010000 */
[----:B------:R-:W-:-:S15]  /*92c0*/  WARPGROUP.ARRIVE ;  /* 0x00000000000079c5 */ /* 0x000fde0000000000 */
[----:B------:R-:W-:Y:S01]  /*92d0*/  QGMMA.64x256x32.F32.E4M3.E4M3 R24, R216, gdesc[UR4], R24, gsb0 ;  /* 0x03e00004d8187df3 */ /* 0x000fe20008000818 */
[----:B------:R-:W-:Y:S02]  /*92e0*/  UMOV UR6, UR49 ;  /* 0x0000003100067c82 */ /* 0x000fe40008000000 */
[----:B------:R-:W-:Y:S02]  /*92f0*/  IMAD.U32 R206, RZ, RZ, UR6 ;  /* 0x00000006ffce7e24 */ /* 0x000fe4000f8e00ff */
[----:B------:R-:W-:Y:S01]  /*9300*/  FMUL.FTZ R4, R4, UR6 ;  /* 0x0000000604047c20 */ /* 0x000fe20008410000 */
[----:B------:R-:W-:Y:S02]  /*9310*/  IMAD.U32 R209, RZ, RZ, UR6 ;  /* 0x00000006ffd17e24 */ /* 0x000fe4000f8e00ff */
[----:B------:R-:W-:Y:S01]  /*9320*/  FMUL.FTZ R5, R5, UR6 ;  /* 0x0000000605057c20 */ /* 0x000fe20008410000 */
[----:B------:R-:W-:Y:S02]  /*9330*/  FFMA.FTZ R206, R161, R206, -8 ;  /* 0xc1000000a1ce7423 */ /* 0x000fe400000100ce */
[----:B------:R-:W-:Y:S02]  /*9340*/  MUFU.EX2 R4, R4 ;  /* 0x0000000400047308 */ /* 0x000fe40000000800 */
        /* <DEDUP_REMOVED lines=21> */
[----:B------:R-:W-:Y:S01]  /*94a0*/  FFMA.FTZ R203, R170, R209, -8 ;  /* 0xc1000000aacb7423 */ /* 0x000fe200000100d1 */
[----:B------:R-:W-:-:S01]  /*94b0*/  FFMA.FTZ R7, R7, UR6, -R206 ;  /* 0x0000000607077c23 */ /* 0x000fc200080108ce */
[----:B------:R-:W-:Y:S01]  /*94c0*/  FFMA.FTZ R6, R6, UR6, -R206 ;  /* 0x0000000606067c23 */ /* 0x000fe200080108ce */
[----:B------:R-:W-:Y:S01]  /*94d0*/  MUFU.EX2 R5, R5 ;  /* 0x0000000500057308 */ /* 0x000fe20000000800 */
[----:B------:R-:W-:-:S01]  /*94e0*/  FFMA.FTZ R8, R8, UR6, -R203 ;  /* 0x0000000608087c23 */ /* 0x000fc200080108cb */
[----:B------:R-:W-:Y:S01]  /*94f0*/  FFMA.FTZ R9, R9, UR6, -R203 ;  /* 0x0000000609097c23 */ /* 0x000fe200080108cb */
[----:B------:R-:W-:-:S01]  /*9500*/  FFMA.FTZ R10, R10, UR6, -R206 ;  /* 0x000000060a0a7c23 */ /* 0x000fc200080108ce */
[----:B------:R-:W-:Y:S01]  /*9510*/  FFMA.FTZ R12, R12, UR6, -R203 ;  /* 0x000000060c0c7c23 */ /* 0x000fe200080108cb */
[----:B------:R-:W-:-:S01]  /*9520*/  FFMA.FTZ R11, R11, UR6, -R206 ;  /* 0x000000060b0b7c23 */ /* 0x000fc200080108ce */
[----:B------:R-:W-:Y:S01]  /*9530*/  FFMA.FTZ R13, R13, UR6, -R203 ;  /* 0x000000060d0d7c23 */ /* 0x000fe200080108cb */
[----:B------:R-:W-:-:S01]  /*9540*/  FFMA.FTZ R14, R14, UR6, -R206 ;  /* 0x000000060e0e7c23 */ /* 0x000fc200080108ce */
[----:B------:R-:W0:Y:S01]  /*9550*/  MUFU.EX2 R7, R7 ;  /* 0x0000000700077308 */ /* 0x000e220000000800 */
[----:B------:R-:W-:-:S01]  /*9560*/  FFMA.FTZ R20, R20, UR6, -R203 ;  /* 0x0000000614147c23 */ /* 0x000fc200080108cb */
[----:B------:R-:W-:Y:S01]  /*9570*/  FFMA.FTZ R15, R15, UR6, -R206 ;  /* 0x000000060f0f7c23 */ /* 0x000fe200080108ce */
[----:B------:R-:W-:-:S01]  /*9580*/  FFMA.FTZ R21, R21, UR6, -R203 ;  /* 0x0000000615157c23 */ /* 0x000fc200080108cb */
[----:B------:R-:W-:Y:S01]  /*9590*/  FFMA.FTZ R152, R152, UR6, -R206 ;  /* 0x0000000698987c23 */ /* 0x000fe200080108ce */
[----:B------:R-:W-:-:S01]  /*95a0*/  FFMA.FTZ R154, R154, UR6, -R203 ;  /* 0x000000069a9a7c23 */ /* 0x000fc200080108cb */
[----:B------:R-:W-:Y:S01]  /*95b0*/  FFMA.FTZ R153, R153, UR6, -R206 ;  /* 0x0000000699997c23 */ /* 0x000fe200080108ce */
        /* <DEDUP_REMOVED lines=27> */
[--C-:B------:R-:W-:Y:S01]  /*9770*/  FFMA.FTZ R192, R192, UR6, -R203.reuse ;  /* 0x00000006c0c07c23 */ /* 0x100fe200080108cb */
[----:B------:R-:W-:-:S01]  /*9780*/  FFMA.FTZ R193, R193, UR6, -R203 ;  /* 0x00000006c1c17c23 */ /* 0x000fc200080108cb */
[--C-:B------:R-:W-:Y:S01]  /*9790*/  FFMA.FTZ R196, R196, UR6, -R203.reuse ;  /* 0x00000006c4c47c23 */ /* 0x100fe200080108cb */
[----:B------:R-:W-:-:S01]  /*97a0*/  FFMA.FTZ R197, R197, UR6, -R203 ;  /* 0x00000006c5c57c23 */ /* 0x000fc200080108cb */
[--C-:B------:R-:W-:Y:S01]  /*97b0*/  FFMA.FTZ R200, R200, UR6, -R203.reuse ;  /* 0x00000006c8c87c23 */ /* 0x100fe200080108cb */
[----:B------:R-:W-:-:S01]  /*97c0*/  FFMA.FTZ R201, R201, UR6, -R203 ;  /* 0x00000006c9c97c23 */ /* 0x000fc200080108cb */
        /* <DEDUP_REMOVED lines=48> */
[----:B------:R-:W-:-:S06]  /*9ad0*/  WARPGROUP.DEPBAR.LE gsb0, 0x0 ;  /* 0x00008000000079c5 */ /* 0x000fcc0000010000 */
        /* <DEDUP_REMOVED lines=22> */
[--C-:B------:R-:W-:Y:S01]  /*9c40*/  FFMA.FTZ R3, R204, UR6, -R203.reuse ;  /* 0x00000006cc037c23 */ /* 0x100fe200080108cb */
[----:B------:R-:W-:-:S05]  /*9c50*/  FFMA.FTZ R204, R205, UR6, -R203 ;  /* 0x00000006cdcc7c23 */ /* 0x000fca00080108cb */
        /* <DEDUP_REMOVED lines=20> */
[----:B------:R-:W-:-:S05]  /*9da0*/  @!P1 VIADD R2, R208, 0x38840 ;  /* 0x00038840d0029836 */ /* 0x000fca0000000000 */
[----:B------:R-:W-:Y:S01]  /*9db0*/  @!P1 PRMT R2, RZ, 0x654, R2 ;  /* 0x00000654ff029816 */ /* 0x000fe20000000002 */
[----:B------:R-:W2:Y:S01]  /*9dc0*/  MUFU.EX2 R190, R190 ;  /* 0x000000be00be7308 */ /* 0x000ea20000000800 */
[----:B0-----:R-:W-:-:S01]  /*9dd0*/  FADD.FTZ R205, R187, R206 ;  /* 0x000000cebbcd7221 */ /* 0x001fc20000010000 */
[----:B------:R0:W-:Y:S06]  /*9de0*/  BAR.ARV R210, 0x100 ;  /* 0x000400d20000751d */ /* 0x0001ec0000002000 */
[----:B------:R-:W3:Y:S01]  /*9df0*/  MUFU.EX2 R193, R193 ;  /* 0x000000c100c17308 */ /* 0x000ee20000000800 */
[----:B-1----:R-:W-:-:S01]  /*9e00*/  FADD.FTZ R206, R192, R203 ;  /* 0x000000cbc0ce7221 */ /* 0x002fc20000010000 */
[----:B------:R1:W-:Y:S06]  /*9e10*/  @!P1 SYNCS.ARRIVE.TRANS64.RED.A1T0 RZ, [R2+URZ], RZ ;  /* 0x000000ff02ff99a7 */ /* 0x0003ec000810043f */
[----:B------:R-:W4:Y:S01]  /*9e20*/  MUFU.EX2 R191, R191 ;  /* 0x000000bf00bf7308 */ /* 0x000f220000000800 */
[----:B--2---:R-:W-:-:S07]  /*9e30*/  FADD.FTZ R208, R190, R205 ;  /* 0x000000cdbed07221 */ /* 0x004fce0000010000 */
[----:B------:R-:W2:Y:S01]  /*9e40*/  MUFU.EX2 R196, R196 ;  /* 0x000000c400c47308 */ /* 0x000ea20000000800 */
[----:B---3--:R-:W-:-:S07]  /*9e50*/  FADD.FTZ R205, R193, R206 ;  /* 0x000000cec1cd7221 */ /* 0x008fce0000010000 */
[----:B------:R-:W1:Y:S01]  /*9e60*/  MUFU.EX2 R194, R194 ;  /* 0x000000c200c27308 */ /* 0x000e620000000800 */
[----:B----4-:R-:W-:-:S07]  /*9e70*/  FADD.FTZ R209, R191, R208 ;  /* 0x000000d0bfd17221 */ /* 0x010fce0000010000 */
[----:B------:R-:W3:Y:S01]  /*9e80*/  MUFU.EX2 R197, R197 ;  /* 0x000000c500c57308 */ /* 0x000ee20000000800 */
[----:B--2---:R-:W-:-:S07]  /*9e90*/  FADD.FTZ R206, R196, R205 ;  /* 0x000000cdc4ce7221 */ /* 0x004fce0000010000 */
[----:B------:R-:W2:Y:S01]  /*9ea0*/  MUFU.EX2 R195, R195 ;  /* 0x000000c300c37308 */ /* 0x000ea20000000800 */
[----:B-1----:R-:W-:-:S07]  /*9eb0*/  FADD.FTZ R2, R194, R209 ;  /* 0x000000d1c2027221 */ /* 0x002fce0000010000 */
[----:B------:R-:W1:Y:S01]  /*9ec0*/  MUFU.EX2 R200, R200 ;  /* 0x000000c800c87308 */ /* 0x000e620000000800 */
[----:B---3--:R-:W-:-:S07]  /*9ed0*/  FADD.FTZ R205, R197, R206 ;  /* 0x000000cec5cd7221 */ /* 0x008fce0000010000 */
[----:B------:R-:W3:Y:S08]  /*9ee0*/  MUFU.EX2 R198, R198 ;  /* 0x000000c600c67308 */ /* 0x000ef00000000800 */
[----:B------:R-:W4:Y:S08]  /*9ef0*/  MUFU.EX2 R201, R201 ;  /* 0x000000c900c97308 */ /* 0x000f300000000800 */
[----:B------:R-:W5:Y:S08]  /*9f00*/  MUFU.EX2 R199, R199 ;  /* 0x000000c700c77308 */ /* 0x000f700000000800 */
[----:B------:R2:W0:Y:S08]  /*9f10*/  MUFU.EX2 R203, R3 ;  /* 0x0000000300cb7308 */ /* 0x0004300000000800 */
[----:B------:R-:W0:Y:S01]  /*9f20*/  MUFU.EX2 R202, R202 ;  /* 0x000000ca00ca7308 */ /* 0x000e220000000800 */
[----:B--2---:R-:W-:-:S01]  /*9f30*/  FADD.FTZ R3, R195, R2 ;  /* 0x00000002c3037221 */ /* 0x004fc20000010000 */
[----:B-1----:R-:W-:-:S03]  /*9f40*/  FADD.FTZ R2, R200, R205 ;  /* 0x000000cdc8027221 */ /* 0x002fc60000010000 */
[----:B---3--:R-:W-:Y:S01]  /*9f50*/  FADD.FTZ R206, R198, R3 ;  /* 0x00000003c6ce7221 */ /* 0x008fe20000010000 */
[----:B----4-:R-:W-:-:S02]  /*9f60*/  FADD.FTZ R2, R201, R2 ;  /* 0x00000002c9027221 */ /* 0x010fc40000010000 */
[----:B------:R-:W1:Y:S01]  /*9f70*/  MUFU.EX2 R204, R204 ;  /* 0x000000cc00cc7308 */ /* 0x000e620000000800 */
[----:B-----5:R-:W-:-:S01]  /*9f80*/  FADD.FTZ R3, R199, R206 ;  /* 0x000000cec7037221 */ /* 0x020fc20000010000 */
[----:B0-----:R-:W-:-:S03]  /*9f90*/  FADD.FTZ R205, R203, R2 ;  /* 0x00000002cbcd7221 */ /* 0x001fc60000010000 */
[----:B------:R-:W-:Y:S01]  /*9fa0*/  FADD.FTZ R3, R202, R3 ;  /* 0x00000003ca037221 */ /* 0x000fe20000010000 */
[----:B-1----:R-:W-:-:S01]  /*9fb0*/  FADD.FTZ R2, R204, R205 ;  /* 0x000000cdcc027221 */ /* 0x002fc20000010000 */
[----:B------:R-:W-:Y:S06]  /*9fc0*/  @!P0 BRA `(.L_x_1978) ;  /* 0x0000000000048947 */ /* 0x000fec0003800000 */
[----:B------:R-:W-:Y:S01]  /*9fd0*/  BPT.TRAP 0x1 ;  /* 0x000000040000795c */ /* 0x000fe20000300000 */
.L_x_1978:
        /* <DEDUP_REMOVED lines=14> */
[----:B------:R-:W-:Y:S01]  /*a0c0*/  FMUL.FTZ R24, R24, R4 ;  /* 0x0000000418187220 */ /* 0x000fe20000410000 */
        /* <DEDUP_REMOVED lines=17> */
[-C--:B------:R-:W-:Y:S01]  /*a1e0*/  FMUL.FTZ R40, R40, R4.reuse ;  /* 0x0000000428287220 */ /* 0x080fe20000410000 */
        /* <DEDUP_REMOVED lines=139> */
.L_x_1969:
[----:B------:R-:W-:Y:S06]  /*aaa0*/  BAR.ARV 0x8, 0x180 ;  /* 0x0206000000007b1d */ /* 0x000fec0000002000 */
[----:B------:R-:W-:Y:S05]  /*aab0*/  @!P0 BRA `(.L_x_1980) ;  /* 0x0000000000048947 */ /* 0x000fea0003800000 */
[----:B------:R-:W-:Y:S01]  /*aac0*/  BPT.TRAP 0x1 ;  /* 0x000000040000795c */ /* 0x000fe20000300000 */
.L_x_1980:
[----:B------:R-:W-:Y:S01]  /*aad0*/  ULEA UR11, UR50, UR41, 0x3 ;  /* 0x00000029320b7291 */ /* 0x000fe2000f8e183f */
[----:B------:R-:W-:-:S05]  /*aae0*/  IMAD.U32 R0, RZ, RZ, UR43 ;  /* 0x0000002bff007e24 */ /* 0x000fca000f8e00ff */
[----:B------:R-:W-:-:S04]  /*aaf0*/  SHF.L.U32 R0, R0, 0x1f, RZ ;  /* 0x0000001f00007819 */ /* 0x000fc800000006ff */
[----:B------:R0:W1:Y:S01]  /*ab00*/  SYNCS.PHASECHK.TRANS64.TRYWAIT P1, [UR11+0x38850], R0 ;  /* 0x03885000ff0075a7 */ /* 0x000062000802014b */
[----:B------:R-:W-:Y:S05]  /*ab10*/  @!P0 BRA `(.L_x_1981) ;  /* 0x0000000000048947 */ /* 0x000fea0003800000 */
[----:B------:R-:W-:Y:S01]  /*ab20*/  BPT.TRAP 0x1 ;  /* 0x000000040000795c */ /* 0x000fe20000300000 */
.L_x_1981:
[----:B-1----:R-:W-:Y:S05]  /*ab30*/  @P1 BRA `(.L_x_1982) ;  /* 0x0000000000081947 */ /* 0x002fea0003800000 */
[----:B------:R-:W1:Y:S02]  /*ab40*/  SYNCS.PHASECHK.TRANS64.TRYWAIT P1, [UR11+0x38850], R0 ;  /* 0x03885000ff0075a7 */ /* 0x000e64000802014b */
[----:B-1----:R-:W-:Y:S05]  /*ab50*/  @!P1 BRA `(.L_x_1983) ;  /* 0x0000009400189947 */ /* 0x002fea0003800000 */
.L_x_1982:
[----:B------:R-:W-:Y:S01]  /*ab60*/  UIADD3 UR41, UR41, 0x400, URZ ;  /* 0x0000040029297890 */ /* 0x000fe2000fffe03f */
[----:B------:R-:W-:Y:S01]  /*ab70*/  WARPGROUP.ARRIVE ;  /* 0x00000000000079c5 */ /* 0x000fe20000000000 */
[----:B------:R-:W-:Y:S01]  /*ab80*/  UMOV UR15, 0x40000040 ;  /* 0x40000040000f7882 */ /* 0x000fe20000000000 */
[----:B------:R-:W-:Y:S01]  /*ab90*/  ULDC.64 UR12, c[0x0][0x9a0] ;  /* 0x00026800000c7ab9 */ /* 0x000fe20000000a00 */
[----:B------:R-:W-:Y:S01]  /*aba0*/  USHF.R.U32.HI UR41, URZ, 0x4, UR41 ;  /* 0x000000043f297899 */ /* 0x000fe20008011629 */
[----:B------:R-:W-:Y:S01]  /*abb0*/  IMAD.MOV.U32 R6, RZ, RZ, 0x3f800000 ;  /* 0x3f800000ff067424 */ /* 0x000fe200078e00ff */
[----:B------:R-:W-:Y:S02]  /*abc0*/  UISETP.NE.U32.AND UP0, UPT, UR12, URZ, UPT ;  /* 0x0000003f0c00728c */ /* 0x000fe4000bf05070 */
[----:B------:R-:W-:Y:S02]  /*abd0*/  ULOP3.LUT UR41, UR41, 0x3fff, URZ, 0xc0, !UPT ;  /* 0x00003fff29297892 */ /* 0x000fe4000f8ec03f */
[----:B------:R-:W-:-:S02]  /*abe0*/  UISETP.NE.AND.EX UP0, UPT, UR13, URZ, UPT, UP0 ;  /* 0x0000003f0d00728c */ /* 0x000fc4000bf05300 */
[----:B------:R-:W-:-:S04]  /*abf0*/  ULOP3.LUT UR10, UR41, 0x10000, URZ, 0xfc, !UPT ;  /* 0x00010000290a7892 */ /* 0x000fc8000f8efc3f */
[----:B------:R-:W-:Y:S01]  /*ac00*/  ULEA UR10, UR50, UR10, 0xb ;  /* 0x0000000a320a7291 */ /* 0x000fe2000f8e583f */
[----:B------:R-:W-:-:S03]  /*ac10*/  PLOP3.LUT P1, PT, PT, PT, UP0, 0x80, 0x0 ;  /* 0x000000000000781c */ /* 0x000fc60003f2f008 */
[----:B------:R-:W-:Y:S02]  /*ac20*/  UIADD3 UR4, UR10, 0x2, URZ ;  /* 0x000000020a047890 */ /* 0x000fe4000fffe03f */
[----:B------:R-:W-:Y:S01]  /*ac30*/  @UP0 USHF.R.S32.HI UR7, URZ, 0x1f, UR42 ;  /* 0x0000001f3f070899 */ /* 0x000fe2000801142a */
[----:B------:R-:W-:Y:S01]  /*ac40*/  UMOV UR14, UR10 ;  /* 0x0000000a000e7c82 */ /* 0x000fe20008000000 */
[----:B------:R-:W-:Y:S01]  /*ac50*/  @UP0 ULDC.64 UR8, c[0x0][0x9c8] ;  /* 0x0002720000080ab9 */ /* 0x000fe20000000a00 */
[----:B------:R-:W-:Y:S02]  /*ac60*/  QGMMA.64x256x32.F32.E4M3.E4M3 R24, R228, gdesc[UR12], R24, gsb0 ;  /* 0x03e0000ce4187df3 */ /* 0x000fe40008000818 */
[----:B------:R-:W-:Y:S01]  /*ac70*/  UMOV UR14, UR4 ;  /* 0x00000004000e7c82 */ /* 0x000fe20008000000 */
[----:B------:R-:W-:Y:S01]  /*ac80*/  UMOV UR15, 0x40000040 ;  /* 0x40000040000f7882 */ /* 0x000fe20000000000 */
[----:B------:R-:W-:Y:S02]  /*ac90*/  @UP0 UIMAD UR7, UR7, UR8, URZ ;  /* 0x00000008070702a4 */ /* 0x000fe4000f8e023f */
[----:B------:R-:W-:-:S02]  /*aca0*/  @UP0 UIMAD.WIDE.U32 UR4, UR42, UR8, URZ ;  /* 0x000000082a0402a5 */ /* 0x000fc4000f8e003f */
[----:B------:R-:W-:Y:S02]  /*acb0*/  @UP0 UIMAD UR7, UR42, UR9, UR7 ;  /* 0x000000092a0702a4 */ /* 0x000fe4000f8e0207 */
[----:B------:R-:W-:Y:S02]  /*acc0*/  @UP0 USHF.R.S32.HI UR8, URZ, 0x1f, UR37 ;  /* 0x0000001f3f080899 */ /* 0x000fe40008011425 */
[----:B------:R-:W-:Y:S01]  /*acd0*/  @UP0 UIADD3 UR5, UR5, UR7, URZ ;  /* 0x0000000705050290 */ /* 0x000fe2000fffe03f */
[----:B------:R-:W-:Y:S02]  /*ace0*/  WARPGROUP.DEPBAR.LE gsb0, 0x0 ;  /* 0x00008000000079c5 */ /* 0x000fe40000010000 */
[----:B------:R-:W-:-:S13]  /*acf0*/  WARPGROUP.ARRIVE ;  /* 0x00000000000079c5 */ /* 0x000fda0000000000 */
[----:B------:R-:W-:Y:S01]  /*ad00*/  QGMMA.64x256x32.F32.E4M3.E4M3 R24, R224, gdesc[UR12], R24, gsb0 ;  /* 0x03e0000ce0187df3 */ /* 0x000fe20008000818 */
[----:B------:R-:W-:Y:S02]  /*ad10*/  @UP0 ULDC.64 UR14, c[0x0][0x9d0] ;  /* 0x00027400000e0ab9 */ /* 0x000fe40000000a00 */
[----:B------:R-:W-:Y:S02]  /*ad20*/  @UP0 UIMAD UR7, UR8, UR14, URZ ;  /* 0x0000000e080702a4 */ /* 0x000fe4000f8e023f */
[----:B------:R-:W-:Y:S02]  /*ad30*/  UIADD3 UR8, UR10, 0x4, URZ ;  /* 0x000000040a087890 */ /* 0x000fe4000fffe03f */
[----:B------:R-:W-:Y:S02]  /*ad40*/  @UP0 UIMAD UR7, UR37, UR15, UR7 ;  /* 0x0000000f250702a4 */ /* 0x000fe4000f8e0207 */
[----:B------:R-:W-:Y:S01]  /*ad50*/  @UP0 UIMAD.WIDE.U32 UR4, UR37, UR14, UR4 ;  /* 0x0000000e250402a5 */ /* 0x000fe2000f8e0004 */
[----:B------:R-:W-:-:S02]  /*ad60*/  UMOV UR15, 0x40000040 ;  /* 0x40000040000f7882 */ /* 0x000fc40000000000 */
[----:B------:R-:W-:Y:S01]  /*ad70*/  UMOV UR14, UR8 ;  /* 0x00000008000e7c82 */ /* 0x000fe20008000000 */
[----:B------:R-:W-:Y:S02]  /*ad80*/  @UP0 UIADD3 UR5, UR5, UR7, URZ ;  /* 0x0000000705050290 */ /* 0x000fe4000fffe03f */
[----:B------:R-:W-:-:S04]  /*ad90*/  @UP0 ULEA UR8, UP1, UR4, UR12, 0x2 ;  /* 0x0000000c04080291 */ /* 0x000fc8000f82103f */
[----:B------:R-:W-:Y:S02]  /*ada0*/  @UP0 ULEA.HI.X UR9, UR4, UR13, UR5, 0x2, UP1 ;  /* 0x0000000d04090291 */ /* 0x000fe400088f1405 */
[----:B------:R-:W-:-:S04]  /*adb0*/  IMAD.U32 R4, RZ, RZ, UR8 ;  /* 0x00000008ff047e24 */ /* 0x000fc8000f8e00ff */
[----:B-1----:R-:W-:-:S05]  /*adc0*/  IMAD.U32 R5, RZ, RZ, UR9 ;  /* 0x00000009ff057e24 */ /* 0x002fca000f8e00ff */
[----:B------:R1:W2:Y:S01]  /*add0*/  @P1 LDG.E R6, desc[UR46][R4.64] ;  /* 0x0000002e04061981 */ /* 0x0002a2000c1e1900 */
[----:B------:R-:W-:Y:S01]  /*ade0*/  UIADD3 UR10, UR10, 0x6, URZ ;  /* 0x000000060a0a7890 */ /* 0x000fe2000fffe03f */
[----:B------:R-:W-:Y:S02]  /*adf0*/  WARPGROUP.DEPBAR.LE gsb0, 0x0 ;  /* 0x00008000000079c5 */ /* 0x000fe40000010000 */
[----:B------:R-:W-:-:S06]  /*ae00*/  WARPGROUP.ARRIVE ;  /* 0x00000000000079c5 */ /* 0x000fcc0000000000 */
[----:B------:R-:W-:Y:S01]  /*ae10*/  QGMMA.64x256x32.F32.E4M3.E4M3 R24, R220, gdesc[UR12], R24, gsb0 ;  /* 0x03e0000cdc187df3 */ /* 0x000fe20008000818 */
[----:B------:R-:W-:Y:S01]  /*ae20*/  UMOV UR14, UR10 ;  /* 0x0000000a000e7c82 */ /* 0x000fe20008000000 */
[----:B------:R-:W-:Y:S01]  /*ae30*/  UMOV UR15, 0x40000040 ;  /* 0x40000040000f7882 */ /* 0x000fe20000000000 */
[----:B0-----:R-:W0:Y:S04]  /*ae40*/  SHFL.BFLY PT, R0, R3, 0x2, 0x1f ;  /* 0x0c401f0003007f89 */ /* 0x001e2800000e0000 */
[----:B------:R-:W3:Y:S01]  /*ae50*/  SHFL.BFLY PT, R9, R2, 0x2, 0x1f ;  /* 0x0c401f0002097f89 */ /* 0x000ee200000e0000 */
[----:B0-----:R-:W-:-:S01]  /*ae60*/  FADD.FTZ R0, R0, R3 ;  /* 0x0000000300007221 */ /* 0x001fc20000010000 */
[----:B---3--:R-:W-:-:S04]  /*ae70*/  FADD.FTZ R9, R9, R2 ;  /* 0x0000000209097221 */ /* 0x008fc80000010000 */
[----:B------:R-:W0:Y:S04]  /*ae80*/  SHFL.BFLY PT, R7, R0, 0x1, 0x1f ;  /* 0x0c201f0000077f89 */ /* 0x000e2800000e0000 */
[----:B------:R-:W3:Y:S01]  /*ae90*/  SHFL.BFLY PT, R8, R9, 0x1, 0x1f ;  /* 0x0c201f0009087f89 */ /* 0x000ee200000e0000 */
[----:B------:R-:W-:Y:S02]  /*aea0*/  IMAD.MOV.U32 R3, RZ, RZ, RZ ;  /* 0x000000ffff037224 */ /* 0x000fe400078e00ff */
[----:B0-----:R-:W-:Y:S01]  /*aeb0*/  FADD.FTZ R10, R0, R7 ;  /* 0x00000007000a7221 */ /* 0x001fe20000010000 */
[----:B---3--:R-:W-:-:S04]  /*aec0*/  FADD.FTZ R11, R9, R8 ;  /* 0x00000008090b7221 */ /* 0x008fc80000010000 */
[C---:B------:R-:W-:Y:S01]  /*aed0*/  FSETP.NE.FTZ.AND P1, PT, R10.reuse, RZ, PT ;  /* 0x000000ff0a00720b */ /* 0x040fe20003f35000 */
[----:B-1----:R-:W-:Y:S01]  /*aee0*/  FMUL.FTZ R5, R10, 0.00390625 ;  /* 0x3b8000000a057820 */ /* 0x002fe20000410000 */
[----:B------:R-:W-:-:S04]  /*aef0*/  FMUL.FTZ R8, R11, 0.00390625 ;  /* 0x3b8000000b087820 */ /* 0x000fc80000410000 */
[----:B------:R-:W-:Y:S02]  /*af00*/  FSETP.NE.FTZ.AND P2, PT, R5, RZ, PT ;  /* 0x000000ff0500720b */ /* 0x000fe40003f55000 */
[----:B------:R-:W-:-:S05]  /*af10*/  FSETP.NE.FTZ.AND P3, PT, R8, RZ, PT ;  /* 0x000000ff0800720b */ /* 0x000fca0003f75000 */
[----:B------:R-:W-:Y:S01]  /*af20*/  @P1 MUFU.RCP R3, R10 ;  /* 0x0000000a00031308 */ /* 0x000fe20000001000 */
[----:B------:R-:W-:Y:S01]  /*af30*/  FSETP.NE.FTZ.AND P1, PT, R11, RZ, PT ;  /* 0x000000ff0b00720b */ /* 0x000fe20003f35000 */
[----:B------:R-:W-:-:S06]  /*af40*/  IMAD.MOV.U32 R7, RZ, RZ, RZ ;  /* 0x000000ffff077224 */ /* 0x000fcc00078e00ff */
[----:B------:R-:W0:Y:S08]  /*af50*/  @P2 MUFU.LG2 R5, R5 ;  /* 0x0000000500052308 */ /* 0x000e300000000c00 */
[----:B------:R-:W1:Y:S08]  /*af60*/  @P3 MUFU.LG2 R8, R8 ;  /* 0x0000000800083308 */ /* 0x000e700000000c00 */
[----:B------:R-:W3:Y:S01]  /*af70*/  @P1 MUFU.RCP R7, R11 ;  /* 0x0000000b00071308 */ /* 0x000ee20000001000 */
[----:B------:R-:W-:-:S02]  /*af80*/  IMAD.U32 R9, RZ, RZ, UR6 ;  /* 0x00000006ff097e24 */ /* 0x000fc4000f8e00ff */
[----:B------:R-:W-:Y:S02]  /*af90*/  IMAD.U32 R4, RZ, RZ, UR6 ;  /* 0x00000006ff047e24 */ /* 0x000fe4000f8e00ff */
[----:B0-----:R-:W-:Y:S01]  /*afa0*/  @P2 FMUL.FTZ R5, R5, 0.69314718246459960938 ;  /* 0x3f31721805052820 */ /* 0x001fe20000410000 */
[----:B------:R-:W-:Y:S01]  /*afb0*/  @P3 FMUL.FTZ R10, R9, 0.69314718246459960938 ;  /* 0x3f317218090a3820 */ /* 0x000fe20000410000 */
[----:B------:R-:W-:Y:S02]  /*afc0*/  WARPGROUP.DEPBAR.LE gsb0, 0x0 ;  /* 0x00008000000079c5 */ /* 0x000fe40000010000 */
[----:B------:R-:W-:-:S06]  /*afd0*/  WARPGROUP.ARRIVE ;  /* 0x00000000000079c5 */ /* 0x000fcc0000000000 */
[----:B------:R-:W-:Y:S01]  /*afe0*/  QGMMA.64x256x32.F32.E4M3.E4M3 R24, R216, gdesc[UR12], R24, gsb0 ;  /* 0x03e0000cd8187df3 */ /* 0x000fe20008000818 */
[----:B------:R-:W-:Y:S01]  /*aff0*/  @P2 FMUL.FTZ R4, R4, 0.69314718246459960938 ;  /* 0x3f31721804042820 */ /* 0x000fe20000410000 */
[----:B-1----:R-:W-:Y:S01]  /*b000*/  @P3 FMUL.FTZ R9, R8, 0.69314718246459960938 ;  /* 0x3f31721808093820 */ /* 0x002fe20000410000 */
[----:B------:R-:W-:Y:S02]  /*b010*/  IMAD.MOV.U32 R2, RZ, RZ, -0x800000 ;  /* 0xff800000ff027424 */ /* 0x000fe400078e00ff */
[----:B--2---:R-:W-:Y:S01]  /*b020*/  FMUL.FTZ R152, R3, R6 ;  /* 0x0000000603987220 */ /* 0x004fe20000410000 */
[----:B------:R-:W-:Y:S02]  /*b030*/  IMAD.MOV.U32 R0, RZ, RZ, -0x800000 ;  /* 0xff800000ff007424 */ /* 0x000fe400078e00ff */
[----:B------:R-:W-:Y:S01]  /*b040*/  @P2 FFMA.FTZ R2, R4, R161, R5 ;  /* 0x000000a104022223 */ /* 0x000fe20000010005 */
[----:B------:R-:W-:-:S01]  /*b050*/  @P3 FFMA.FTZ R0, R10, R170, R9 ;  /* 0x000000aa0a003223 */ /* 0x000fc20000010009 */
[----:B---3--:R-:W-:Y:S01]  /*b060*/  FMUL.FTZ R3, R7, R6 ;  /* 0x0000000607037220 */ /* 0x008fe20000410000 */
[----:B------:R-:W-:-:S02]  /*b070*/  WARPGROUP.DEPBAR.LE gsb0, 0x0 ;  /* 0x00008000000079c5 */ /* 0x000fc40000010000 */
[----:B------:R-:W-:Y:S05]  /*b080*/  @!P0 BRA `(.L_x_1984) ;  /* 0x0000000000048947 */ /* 0x000fea0003800000 */
[----:B------:R-:W-:Y:S01]  /*b090*/  BPT.TRAP 0x1 ;  /* 0x000000040000795c */ /* 0x000fe20000300000 */
.L_x_1984:
        /* <DEDUP_REMOVED lines=138> */
.L_x_1951:
        /* <DEDUP_REMOVED lines=70> */
[----:B------:R-:W-:Y:S01]  /*bda0*/  USHF.R.S32.HI UR10, URZ, 0x1f, UR37 ;  /* 0x0000001f3f0a7899 */ /* 0x000fe20008011425 */
[----:B------:R-:W-:Y:S01]  /*bdb0*/  LOP3.LUT R40, R40, 0xc, RZ, 0xc0, !PT ;  /* 0x0000000c28287812 */ /* 0x000fe200078ec0ff */
[----:B------:R-:W-:Y:S01]  /*bdc0*/  ULDC.64 UR8, c[0x0][0xb90] ;  /* 0x0002e40000087ab9 */ /* 0x000fe20000000a00 */
[----:B------:R-:W-:-:S02]  /*bdd0*/  F2FP.BF16.F32.PACK_AB R6, R148, R153 ;  /* 0x000000999406723e */ /* 0x000fc400000010ff */
[----:B------:R-:W-:Y:S02]  /*bde0*/  IADD3 R74, P0, R40, UR6, RZ ;  /* 0x00000006284a7c10 */ /* 0x000fe4000ff1e0ff */
[----:B------:R-:W-:Y:S02]  /*bdf0*/  F2FP.BF16.F32.PACK_AB R5, R156, R159 ;  /* 0x0000009f9c05723e */ /* 0x000fe400000010ff */
[----:B------:R-:W-:Y:S01]  /*be00*/  F2FP.BF16.F32.PACK_AB R4, R154, R157 ;  /* 0x0000009d9a04723e */ /* 0x000fe200000010ff */
[----:B------:R-:W-:Y:S01]  /*be10*/  IMAD.X R75, RZ, RZ, UR7, P0 ;  /* 0x00000007ff4b7e24 */ /* 0x000fe200080e06ff */
[----:B------:R-:W-:-:S04]  /*be20*/  F2FP.BF16.F32.PACK_AB R7, R152, R155 ;  /* 0x0000009b9807723e */ /* 0x000fc800000010ff */
[----:B------:R0:W2:Y:S01]  /*be30*/  LDG.E.CONSTANT R74, desc[UR46][R74.64] ;  /* 0x0000002e4a4a7981 */ /* 0x0000a2000c1e9900 */
[----:B------:R-:W-:Y:S01]  /*be40*/  LOP3.LUT P0, R40, R82, 0x3, RZ, 0xc0, !PT ;  /* 0x0000000352287812 */ /* 0x000fe2000780c0ff */
[----:B------:R-:W-:Y:S01]  /*be50*/  UIMAD UR5, UR10, UR8, URZ ;  /* 0x000000080a0572a4 */ /* 0x000fe2000f8e023f */
[----:B------:R-:W-:Y:S01]  /*be60*/  F2FP.BF16.F32.PACK_AB R49, R76, R129 ;  /* 0x000000814c31723e */ /* 0x000fe200000010ff */
[----:B------:R-:W-:Y:S01]  /*be70*/  UIMAD.WIDE.U32 UR6, UR37, UR8, URZ ;  /* 0x00000008250672a5 */ /* 0x000fe2000f8e003f */
[----:B------:R-:W-:Y:S01]  /*be80*/  ISETP.EQ.OR P0, PT, R40, 0x3, !P0 ;  /* 0x000000032800780c */ /* 0x000fe20004702670 */
[----:B------:R-:W-:Y:S01]  /*be90*/  UIMAD UR5, UR37, UR9, UR5 ;  /* 0x00000009250572a4 */ /* 0x000fe2000f8e0205 */
[----:B------:R-:W-:Y:S01]  /*bea0*/  F2FP.BF16.F32.PACK_AB R89, R84, R137 ;  /* 0x000000895459723e */ /* 0x000fe200000010ff */
[----:B------:R-:W-:Y:S01]  /*beb0*/  USHF.R.S32.HI UR12, URZ, 0x1f, UR42 ;  /* 0x0000001f3f0c7899 */ /* 0x000fe2000801142a */
[----:B------:R-:W-:Y:S01]  /*bec0*/  SEL R115, R9, R8, P0 ;  /* 0x0000000809737207 */ /* 0x000fe20000000000 */
[----:B------:R-:W-:Y:S01]  /*bed0*/  ULDC.64 UR8, c[0x0][0xb98] ;  /* 0x0002e60000087ab9 */ /* 0x000fe20000000a00 */
[----:B------:R-:W-:Y:S01]  /*bee0*/  SEL R77, R8, R9, P0 ;  /* 0x00000009084d7207 */ /* 0x000fe20000000000 */
[----:B------:R-:W-:Y:S01]  /*bef0*/  UIADD3 UR7, UR7, UR5, URZ ;  /* 0x0000000507077290 */ /* 0x000fe2000fffe03f */
[----:B------:R-:W1:Y:S01]  /*bf00*/  S2R R8, SR_SWINHI ;  /* 0x0000000000087919 */ /* 0x000e620000002f00 */
[----:B------:R-:W-:Y:S01]  /*bf10*/  SEL R141, R93, R92, P0 ;  /* 0x0000005c5d8d7207 */ /* 0x000fe20000000000 */
[----:B------:R-:W-:Y:S01]  /*bf20*/  UIMAD UR5, UR12, UR8, URZ ;  /* 0x000000080c0572a4 */ /* 0x000fe2000f8e023f */
[----:B------:R-:W-:Y:S01]  /*bf30*/  SEL R90, R92, R93, P0 ;  /* 0x0000005d5c5a7207 */ /* 0x000fe20000000000 */
[----:B------:R-:W-:Y:S01]  /*bf40*/  UIMAD.WIDE.U32 UR6, UR42, UR8, UR6 ;  /* 0x000000082a0672a5 */ /* 0x000fe2000f8e0006 */
[----:B------:R-:W-:Y:S01]  /*bf50*/  SEL R149, R124, R41, P0 ;  /* 0x000000297c957207 */ /* 0x000fe20000000000 */
[----:B------:R-:W-:Y:S01]  /*bf60*/  UIMAD UR5, UR42, UR9, UR5 ;  /* 0x000000092a0572a4 */ /* 0x000fe2000f8e0205 */
[----:B------:R-:W-:-:S02]  /*bf70*/  SEL R93, R41, R124, P0 ;  /* 0x0000007c295d7207 */ /* 0x000fc40000000000 */
[----:B------:R-:W-:Y:S01]  /*bf80*/  SEL R153, R70, R71, P0 ;  /* 0x0000004746997207 */ /* 0x000fe20000000000 */
[----:B------:R-:W-:Y:S01]  /*bf90*/  ULDC.64 UR8, c[0x0][0xae8] ;  /* 0x0002ba0000087ab9 */ /* 0x000fe20000000a00 */
[----:B------:R-:W-:Y:S02]  /*bfa0*/  SEL R95, R71, R70, P0 ;  /* 0x00000046475f7207 */ /* 0x000fe40000000000 */
[----:B------:R-:W-:Y:S02]  /*bfb0*/  SEL R125, R29, R28, P0 ;  /* 0x0000001c1d7d7207 */ /* 0x000fe40000000000 */
[----:B------:R-:W-:Y:S02]  /*bfc0*/  SEL R82, R28, R29, P0 ;  /* 0x0000001d1c527207 */ /* 0x000fe40000000000 */
[----:B------:R-:W-:Y:S02]  /*bfd0*/  SEL R143, R5, R4, P0 ;  /* 0x00000004058f7207 */ /* 0x000fe40000000000 */
[----:B------:R-:W-:Y:S01]  /*bfe0*/  SEL R96, R4, R5, P0 ;  /* 0x0000000504607207 */ /* 0x000fe20000000000 */
[----:B------:R-:W-:Y:S01]  /*bff0*/  IMAD R5, R233, 0x40, R16 ;  /* 0x00000040e9057824 */ /* 0x000fe200078e0210 */
[----:B------:R-:W-:-:S02]  /*c000*/  SEL R173, R27, R26, P0 ;  /* 0x0000001a1bad7207 */ /* 0x000fc40000000000 */
[----:B------:R-:W-:Y:S02]  /*c010*/  SEL R113, R26, R27, P0 ;  /* 0x0000001b1a717207 */ /* 0x000fe40000000000 */
[----:B------:R-:W-:Y:S02]  /*c020*/  SEL R135, R69, R68, P0 ;  /* 0x0000004445877207 */ /* 0x000fe40000000000 */
[----:B------:R-:W-:Y:S02]  /*c030*/  SEL R87, R68, R69, P0 ;  /* 0x0000004544577207 */ /* 0x000fe40000000000 */
[----:B------:R-:W-:Y:S02]  /*c040*/  SEL R107, R24, R25, P0 ;  /* 0x00000019186b7207 */ /* 0x000fe40000000000 */
[----:B0-----:R-:W-:Y:S02]  /*c050*/  SEL R75, R25, R24, P0 ;  /* 0x00000018194b7207 */ /* 0x001fe40000000000 */
[----:B------:R-:W-:-:S02]  /*c060*/  MOV R40, R3 ;  /* 0x0000000300287202 */ /* 0x000fc40000000f00 */
[----:B-1----:R-:W-:Y:S02]  /*c070*/  MOV R41, R8 ;  /* 0x0000000800297202 */ /* 0x002fe40000000f00 */
[----:B------:R-:W-:Y:S02]  /*c080*/  SEL R119, R13, R12, P0 ;  /* 0x0000000c0d777207 */ /* 0x000fe40000000000 */
[----:B------:R-:W-:Y:S01]  /*c090*/  SEL R79, R12, R13, P0 ;  /* 0x0000000d0c4f7207 */ /* 0x000fe20000000000 */
[--C-:B------:R-:W-:Y:S01]  /*c0a0*/  IMAD.WIDE R72, R237, 0x2, R40.reuse ;  /* 0x00000002ed487825 */ /* 0x100fe200078e0228 */
[----:B------:R-:W-:Y:S02]  /*c0b0*/  SEL R121, R15, R14, P0 ;  /* 0x0000000e0f797207 */ /* 0x000fe40000000000 */
[----:B------:R-:W-:Y:S01]  /*c0c0*/  SEL R80, R14, R15, P0 ;  /* 0x0000000f0e507207 */ /* 0x000fe20000000000 */
[----:B------:R-:W-:Y:S01]  /*c0d0*/  IMAD.WIDE R40, R5, 0x2, R40 ;  /* 0x0000000205287825 */ /* 0x000fe200078e0228 */
[----:B------:R-:W-:-:S02]  /*c0e0*/  IADD3 R71, P4, R72, 0xc060, RZ ;  /* 0x0000c06048477810 */ /* 0x000fc40007f9e0ff */
[C---:B------:R-:W-:Y:S02]  /*c0f0*/  IADD3 R29, P3, R72.reuse, 0xc040, RZ ;  /* 0x0000c040481d7810 */ /* 0x040fe40007f7e0ff */
[----:B------:R-:W-:Y:S02]  /*c100*/  LOP3.LUT R70, R71, 0x380, RZ, 0xc0, !PT ;  /* 0x0000038047467812 */ /* 0x000fe400078ec0ff */
[----:B------:R-:W-:Y:S01]  /*c110*/  IADD3 R27, P2, R72, 0xc020, RZ ;  /* 0x0000c020481b7810 */ /* 0x000fe20007f5e0ff */
[--C-:B------:R-:W-:Y:S01]  /*c120*/  IMAD.X R69, RZ, RZ, R73.reuse, P3 ;  /* 0x000000ffff457224 */ /* 0x100fe200018e0649 */
[----:B------:R-:W-:Y:S02]  /*c130*/  SHF.R.U64 R70, R70, 0x3, RZ ;  /* 0x0000000346467819 */ /* 0x000fe400000012ff */
[----:B------:R-:W-:Y:S01]  /*c140*/  SEL R123, R21, R20, P0 ;  /* 0x00000014157b7207 */ /* 0x000fe20000000000 */
[--C-:B------:R-:W-:Y:S01]  /*c150*/  IMAD.X R67, RZ, RZ, R73.reuse, P2 ;  /* 0x000000ffff437224 */ /* 0x100fe200010e0649 */
[----:B------:R-:W-:Y:S01]  /*c160*/  LOP3.LUT R70, R70, R71, RZ, 0x3c, !PT ;  /* 0x0000004746467212 */ /* 0x000fe200078e3cff */
[----:B------:R-:W-:Y:S01]  /*c170*/  IMAD.X R71, RZ, RZ, R73, P4 ;  /* 0x000000ffff477224 */ /* 0x000fe200020e0649 */
[----:B------:R-:W-:-:S02]  /*c180*/  SEL R81, R20, R21, P0 ;  /* 0x0000001514517207 */ /* 0x000fc40000000000 */
[----:B------:R-:W-:Y:S02]  /*c190*/  SEL R145, R7, R6, P0 ;  /* 0x0000000607917207 */ /* 0x000fe40000000000 */
[----:B------:R-:W-:Y:S02]  /*c1a0*/  SEL R92, R6, R7, P0 ;  /* 0x00000007065c7207 */ /* 0x000fe40000000000 */
[C---:B------:R-:W-:Y:S02]  /*c1b0*/  LOP3.LUT R5, R72.reuse, 0x380, RZ, 0xc0, !PT ;  /* 0x0000038048057812 */ /* 0x040fe400078ec0ff */
[C---:B------:R-:W-:Y:S02]  /*c1c0*/  IADD3 R14, P1, R72.reuse, 0xc000, RZ ;  /* 0x0000c000480e7810 */ /* 0x040fe40007f3e0ff */
[C---:B------:R-:W-:Y:S02]  /*c1d0*/  IADD3 R25, P6, R72.reuse, 0x8060, RZ ;  /* 0x0000806048197810 */ /* 0x040fe40007fde0ff */
[C---:B------:R-:W-:Y:S01]  /*c1e0*/  IADD3 R7, P5, R72.reuse, 0x20, RZ ;  /* 0x0000002048077810 */ /* 0x040fe20007fbe0ff */
[----:B------:R-:W-:Y:S01]  /*c1f0*/  IMAD.X R65, RZ, RZ, R73, P1 ;  /* 0x000000ffff417224 */ /* 0x000fe200008e0649 */
[----:B------:R-:W-:-:S02]  /*c200*/  IADD3 R21, P4, R72, 0x8040, RZ ;  /* 0x0000804048157810 */ /* 0x000fc40007f9e0ff */
[C---:B------:R-:W-:Y:S02]  /*c210*/  IADD3 R15, P3, R72.reuse, 0x8020, RZ ;  /* 0x00008020480f7810 */ /* 0x040fe40007f7e0ff */
[----:B------:R-:W-:Y:S02]  /*c220*/  IADD3 R12, P2, R72, 0x8000, RZ ;  /* 0x00008000480c7810 */ /* 0x000fe40007f5e0ff */
[----:B------:R-:W-:Y:S01]  /*c230*/  SHF.R.U64 R5, R5, 0x3, RZ ;  /* 0x0000000305057819 */ /* 0x000fe200000012ff */
[--C-:B------:R-:W-:Y:S01]  /*c240*/  IMAD.X R57, RZ, RZ, R73.reuse, P3 ;  /* 0x000000ffff397224 */ /* 0x100fe200018e0649 */
        /* <DEDUP_REMOVED lines=13> */
[----:B------:R-:W-:Y:S02]  /*c320*/  SEL R78, R10, R11, P0 ;  /* 0x0000000b0a4e7207 */ /* 0x000fe40000000000 */
[C---:B------:R-:W-:Y:S02]  /*c330*/  IADD3 R13, P1, R72.reuse, 0x4060, RZ ;  /* 0x00004060480d7810 */ /* 0x040fe40007f3e0ff */
[C---:B------:R-:W-:Y:S02]  /*c340*/  IADD3 R9, P6, R72.reuse, 0x40, RZ ;  /* 0x0000004048097810 */ /* 0x040fe40007fde0ff */
[C---:B------:R-:W-:Y:S02]  /*c350*/  IADD3 R10, P5, R72.reuse, 0x4040, RZ ;  /* 0x00004040480a7810 */ /* 0x040fe40007fbe0ff */
[C---:B------:R-:W-:Y:S02]  /*c360*/  IADD3 R8, P4, R72.reuse, 0x4020, RZ ;  /* 0x0000402048087810 */ /* 0x040fe40007f9e0ff */
[----:B------:R-:W-:-:S02]  /*c370*/  IADD3 R6, P3, R72, 0x4000, RZ ;  /* 0x0000400048067810 */ /* 0x000fc40007f7e0ff */
[----:B------:R-:W-:Y:S02]  /*c380*/  IADD3 R11, P2, R72, 0x60, RZ ;  /* 0x00000060480b7810 */ /* 0x000fe40007f5e0ff */
[----:B------:R-:W-:Y:S02]  /*c390*/  LOP3.LUT R72, R5, R72, RZ, 0x3c, !PT ;  /* 0x0000004805487212 */ /* 0x000fe400078e3cff */
[----:B------:R-:W-:Y:S02]  /*c3a0*/  LOP3.LUT R5, R14, 0x380, RZ, 0xc0, !PT ;  /* 0x000003800e057812 */ /* 0x000fe400078ec0ff */
[----:B------:R-:W-:Y:S02]  /*c3b0*/  SEL R165, R43, R42, P0 ;  /* 0x0000002a2ba57207 */ /* 0x000fe40000000000 */
[----:B------:R-:W-:Y:S02]  /*c3c0*/  SHF.R.U64 R5, R5, 0x3, RZ ;  /* 0x0000000305057819 */ /* 0x000fe400000012ff */
[----:B------:R-:W-:Y:S01]  /*c3d0*/  SEL R104, R42, R43, P0 ;  /* 0x0000002b2a687207 */ /* 0x000fe20000000000 */
[----:B------:R-:W-:Y:S01]  /*c3e0*/  IMAD.X R43, RZ, RZ, R73, P3 ;  /* 0x000000ffff2b7224 */ /* 0x000fe200018e0649 */
[----:B------:R-:W-:-:S02]  /*c3f0*/  LOP3.LUT R64, R5, R14, RZ, 0x3c, !PT ;  /* 0x0000000e05407212 */ /* 0x000fc400078e3cff */
[----:B------:R-:W-:Y:S02]  /*c400*/  LOP3.LUT R5, R12, 0x380, RZ, 0xc0, !PT ;  /* 0x000003800c057812 */ /* 0x000fe400078ec0ff */
[----:B------:R-:W-:Y:S02]  /*c410*/  SEL R127, R37, R36, P0 ;  /* 0x00000024257f7207 */ /* 0x000fe40000000000 */
[----:B------:R-:W-:Y:S02]  /*c420*/  SHF.R.U64 R5, R5, 0x3, RZ ;  /* 0x0000000305057819 */ /* 0x000fe400000012ff */
[----:B------:R-:W-:Y:S02]  /*c430*/  SEL R83, R36, R37, P0 ;  /* 0x0000002524537207 */ /* 0x000fe40000000000 */
[----:B------:R-:W-:Y:S02]  /*c440*/  LOP3.LUT R54, R5, R12, RZ, 0x3c, !PT ;  /* 0x0000000c05367212 */ /* 0x000fe400078e3cff */
[----:B------:R-:W-:-:S02]  /*c450*/  LOP3.LUT R5, R8, 0x380, RZ, 0xc0, !PT ;  /* 0x0000038008057812 */ /* 0x000fc400078ec0ff */
[----:B------:R-:W-:Y:S02]  /*c460*/  LOP3.LUT R20, R27, 0x380, RZ, 0xc0, !PT ;  /* 0x000003801b147812 */ /* 0x000fe400078ec0ff */
[----:B------:R-:W-:Y:S02]  /*c470*/  SHF.R.U64 R5, R5, 0x3, RZ ;  /* 0x0000000305057819 */ /* 0x000fe400000012ff */
[----:B------:R-:W-:Y:S02]  /*c480*/  IADD3 R37, P3, R40, 0x2000, RZ ;  /* 0x0000200028257810 */ /* 0x000fe40007f7e0ff */
[----:B------:R-:W-:Y:S02]  /*c490*/  LOP3.LUT R4, R25, 0x380, RZ, 0xc0, !PT ;  /* 0x0000038019047812 */ /* 0x000fe400078ec0ff */
[----:B------:R-:W-:Y:S02]  /*c4a0*/  SEL R129, R45, R44, P0 ;  /* 0x0000002c2d817207 */ /* 0x000fe40000000000 */
[----:B------:R-:W-:Y:S01]  /*c4b0*/  SEL R84, R44, R45, P0 ;  /* 0x0000002d2c547207 */ /* 0x000fe20000000000 */
[----:B------:R-:W-:Y:S01]  /*c4c0*/  IMAD.X R45, RZ, RZ, R73, P2 ;  /* 0x000000ffff2d7224 */ /* 0x000fe200010e0649 */
[----:B------:R-:W-:-:S02]  /*c4d0*/  SEL R151, R108, R109, P0 ;  /* 0x0000006d6c977207 */ /* 0x000fc40000000000 */
[----:B------:R-:W-:Y:S02]  /*c4e0*/  SEL R94, R109, R108, P0 ;  /* 0x0000006c6d5e7207 */ /* 0x000fe40000000000 */
[----:B------:R-:W-:Y:S02]  /*c4f0*/  SEL R163, R47, R46, P0 ;  /* 0x0000002e2fa37207 */ /* 0x000fe40000000000 */
[----:B------:R-:W-:Y:S01]  /*c500*/  SEL R102, R46, R47, P0 ;  /* 0x0000002f2e667207 */ /* 0x000fe20000000000 */
[----:B------:R-:W-:Y:S01]  /*c510*/  IMAD.X R47, RZ, RZ, R73, P4 ;  /* 0x000000ffff2f7224 */ /* 0x000fe200020e0649 */
[----:B------:R-:W-:Y:S02]  /*c520*/  SEL R169, R35, R34, P0 ;  /* 0x0000002223a97207 */ /* 0x000fe40000000000 */
[----:B------:R-:W-:Y:S02]  /*c530*/  SEL R109, R34, R35, P0 ;  /* 0x00000023226d7207 */ /* 0x000fe40000000000 */
[----:B------:R-:W-:-:S02]  /*c540*/  LOP3.LUT R46, R5, R8, RZ, 0x3c, !PT ;  /* 0x00000008052e7212 */ /* 0x000fc400078e3cff */
[----:B------:R-:W-:Y:S02]  /*c550*/  SHF.R.U64 R20, R20, 0x3, RZ ;  /* 0x0000000314147819 */ /* 0x000fe400000012ff */
[----:B------:R-:W-:Y:S02]  /*c560*/  LOP3.LUT R5, R6, 0x380, RZ, 0xc0, !PT ;  /* 0x0000038006057812 */ /* 0x000fe400078ec0ff */
[----:B------:R-:W-:Y:S02]  /*c570*/  LOP3.LUT R36, R37, 0x380, RZ, 0xc0, !PT ;  /* 0x0000038025247812 */ /* 0x000fe400078ec0ff */
[----:B------:R-:W-:Y:S02]  /*c580*/  IADD3 R35, P2, R40, 0x3000, RZ ;  /* 0x0000300028237810 */ /* 0x000fe40007f5e0ff */
[----:B------:R-:W-:Y:S02]  /*c590*/  SHF.R.U64 R4, R4, 0x3, RZ ;  /* 0x0000000304047819 */ /* 0x000fe400000012ff */
[----:B------:R-:W-:-:S02]  /*c5a0*/  LOP3.LUT R14, R15, 0x380, RZ, 0xc0, !PT ;  /* 0x000003800f0e7812 */ /* 0x000fc400078ec0ff */
[----:B------:R-:W-:Y:S02]  /*c5b0*/  LOP3.LUT R66, R20, R27, RZ, 0x3c, !PT ;  /* 0x0000001b14427212 */ /* 0x000fe400078e3cff */
[----:B------:R-:W-:Y:S02]  /*c5c0*/  SHF.R.U64 R5, R5, 0x3, RZ ;  /* 0x0000000305057819 */ /* 0x000fe400000012ff */
[----:B------:R-:W-:Y:S02]  /*c5d0*/  SHF.R.U64 R36, R36, 0x3, RZ ;  /* 0x0000000324247819 */ /* 0x000fe400000012ff */
[----:B------:R-:W-:Y:S02]  /*c5e0*/  LOP3.LUT R34, R35, 0x380, RZ, 0xc0, !PT ;  /* 0x0000038023227812 */ /* 0x000fe400078ec0ff */
[----:B------:R-:W-:Y:S02]  /*c5f0*/  LOP3.LUT R62, R4, R25, RZ, 0x3c, !PT ;  /* 0x00000019043e7212 */ /* 0x000fe400078e3cff */
[----:B------:R-:W-:-:S02]  /*c600*/  LOP3.LUT R20, R21, 0x380, RZ, 0xc0, !PT ;  /* 0x0000038015147812 */ /* 0x000fc400078ec0ff */
[----:B------:R-:W-:Y:S02]  /*c610*/  SHF.R.U64 R14, R14, 0x3, RZ ;  /* 0x000000030e0e7819 */ /* 0x000fe400000012ff */
[----:B------:R-:W-:Y:S02]  /*c620*/  LOP3.LUT R4, R7, 0x380, RZ, 0xc0, !PT ;  /* 0x0000038007047812 */ /* 0x000fe400078ec0ff */
[----:B------:R-:W-:Y:S02]  /*c630*/  LOP3.LUT R12, R13, 0x380, RZ, 0xc0, !PT ;  /* 0x000003800d0c7812 */ /* 0x000fe400078ec0ff */
[----:B------:R-:W-:Y:S02]  /*c640*/  LOP3.LUT R42, R5, R6, RZ, 0x3c, !PT ;  /* 0x00000006052a7212 */ /* 0x000fe400078e3cff */
[----:B------:R-:W-:Y:S01]  /*c650*/  LOP3.LUT R36, R36, R37, RZ, 0x3c, !PT ;  /* 0x0000002524247212 */ /* 0x000fe200078e3cff */
[----:B------:R-:W-:Y:S01]  /*c660*/  IMAD.X R37, RZ, RZ, R41, P3 ;  /* 0x000000ffff257224 */ /* 0x000fe200018e0629 */
[----:B------:R-:W-:-:S02]  /*c670*/  SHF.R.U64 R34, R34, 0x3, RZ ;  /* 0x0000000322227819 */ /* 0x000fc400000012ff */
[----:B------:R-:W-:Y:S02]  /*c680*/  SHF.R.U64 R20, R20, 0x3, RZ ;  /* 0x0000000314147819 */ /* 0x000fe400000012ff */
[----:B------:R-:W-:Y:S02]  /*c690*/  LOP3.LUT R56, R14, R15, RZ, 0x3c, !PT ;  /* 0x0000000f0e387212 */ /* 0x000fe400078e3cff */
[----:B------:R-:W-:Y:S02]  /*c6a0*/  SHF.R.U64 R4, R4, 0x3, RZ ;  /* 0x0000000304047819 */ /* 0x000fe400000012ff */
[----:B------:R-:W-:Y:S02]  /*c6b0*/  IADD3 R15, P3, R40, 0x8000, RZ ;  /* 0x00008000280f7810 */ /* 0x000fe40007f7e0ff */
[----:B------:R-:W-:Y:S02]  /*c6c0*/  SEL R147, R91, R132, P0 ;  /* 0x000000845b937207 */ /* 0x000fe40000000000 */
[----:B------:R-:W-:-:S02]  /*c6d0*/  SHF.R.U64 R12, R12, 0x3, RZ ;  /* 0x000000030c0c7819 */ /* 0x000fc400000012ff */
[----:B------:R-:W-:Y:S02]  /*c6e0*/  SEL R91, R132, R91, P0 ;  /* 0x0000005b845b7207 */ /* 0x000fe40000000000 */
[----:B------:R-:W-:Y:S01]  /*c6f0*/  LOP3.LUT R34, R34, R35, RZ, 0x3c, !PT ;  /* 0x0000002322227212 */ /* 0x000fe200078e3cff */
[----:B------:R-:W-:Y:S01]  /*c700*/  IMAD.X R35, RZ, RZ, R41, P2 ;  /* 0x000000ffff237224 */ /* 0x000fe200010e0629 */
[----:B------:R-:W-:Y:S02]  /*c710*/  SEL R131, R53, R52, P0 ;  /* 0x0000003435837207 */ /* 0x000fe40000000000 */
[----:B------:R-:W-:Y:S01]  /*c720*/  SEL R85, R52, R53, P0 ;  /* 0x0000003534557207 */ /* 0x000fe20000000000 */
[----:B------:R-:W-:Y:S01]  /*c730*/  IMAD.X R53, RZ, RZ, R73, P1 ;  /* 0x000000ffff357224 */ /* 0x000fe200008e0649 */
[----:B------:R-:W-:Y:S02]  /*c740*/  LOP3.LUT R60, R20, R21, RZ, 0x3c, !PT ;  /* 0x00000015143c7212 */ /* 0x000fe400078e3cff */
[----:B------:R-:W-:-:S02]  /*c750*/  MOV R132, R42 ;  /* 0x0000002a00847202 */ /* 0x000fc40000000f00 */
[----:B------:R-:W-:Y:S01]  /*c760*/  LOP3.LUT R58, R4, R7, RZ, 0x3c, !PT ;  /* 0x00000007043a7212 */ /* 0x000fe200078e3cff */
[----:B------:R-:W0:Y:S01]  /*c770*/  LDC R42, c[0x0][0xbe8] ;  /* 0x0002fa00ff2a7b82 */ /* 0x000e220000000800 */
[----:B------:R-:W-:Y:S02]  /*c780*/  IADD3 R21, P2, R40, 0x9000, RZ ;  /* 0x0000900028157810 */ /* 0x000fe40007f5e0ff */
[----:B------:R-:W-:Y:S02]  /*c790*/  LOP3.LUT R14, R15, 0x380, RZ, 0xc0, !PT ;  /* 0x000003800f0e7812 */ /* 0x000fe400078ec0ff */
[----:B------:R-:W-:Y:S02]  /*c7a0*/  LOP3.LUT R24, R29, 0x380, RZ, 0xc0, !PT ;  /* 0x000003801d187812 */ /* 0x000fe400078ec0ff */
[----:B------:R-:W-:Y:S02]  /*c7b0*/  LOP3.LUT R4, R9, 0x380, RZ, 0xc0, !PT ;  /* 0x0000038009047812 */ /* 0x000fe400078ec0ff */
[----:B------:R-:W-:-:S02]  /*c7c0*/  LOP3.LUT R52, R12, R13, RZ, 0x3c, !PT ;  /* 0x0000000d0c347212 */ /* 0x000fc400078e3cff */
[----:B------:R-:W-:Y:S02]  /*c7d0*/  LOP3.LUT R20, R21, 0x380, RZ, 0xc0, !PT ;  /* 0x0000038015147812 */ /* 0x000fe400078ec0ff */
[----:B------:R-:W-:Y:S02]  /*c7e0*/  SHF.R.U64 R14, R14, 0x3, RZ ;  /* 0x000000030e0e7819 */ /* 0x000fe400000012ff */
[----:B------:R-:W-:Y:S02]  /*c7f0*/  SHF.R.U64 R24, R24, 0x3, RZ ;  /* 0x0000000318187819 */ /* 0x000fe400000012ff */
[----:B------:R-:W-:Y:S02]  /*c800*/  SHF.R.U64 R4, R4, 0x3, RZ ;  /* 0x0000000304047819 */ /* 0x000fe400000012ff */
[----:B------:R-:W-:Y:S02]  /*c810*/  MOV R105, R52 ;  /* 0x0000003400697202 */ /* 0x000fe40000000f00 */
[----:B------:R-:W-:-:S02]  /*c820*/  SHF.R.U64 R20, R20, 0x3, RZ ;  /* 0x0000000314147819 */ /* 0x000fc400000012ff */
[----:B------:R-:W-:Y:S01]  /*c830*/  LOP3.LUT R14, R14, R15, RZ, 0x3c, !PT ;  /* 0x0000000f0e0e7212 */ /* 0x000fe200078e3cff */
[----:B------:R-:W-:Y:S01]  /*c840*/  IMAD.X R15, RZ, RZ, R41, P3 ;  /* 0x000000ffff0f7224 */ /* 0x000fe200018e0629 */
[----:B------:R-:W-:Y:S02]  /*c850*/  LOP3.LUT R68, R24, R29, RZ, 0x3c, !PT ;  /* 0x0000001d18447212 */ /* 0x000fe400078e3cff */
[----:B------:R-:W-:Y:S02]  /*c860*/  LOP3.LUT R7, R10, 0x380, RZ, 0xc0, !PT ;  /* 0x000003800a077812 */ /* 0x000fe400078ec0ff */
[----:B------:R-:W-:Y:S02]  /*c870*/  LOP3.LUT R48, R4, R9, RZ, 0x3c, !PT ;  /* 0x0000000904307212 */ /* 0x000fe400078e3cff */
[----:B------:R-:W-:Y:S02]  /*c880*/  IADD3 R9, P3, R40, 0xe000, RZ ;  /* 0x0000e00028097810 */ /* 0x000fe40007f7e0ff */
[----:B------:R-:W-:-:S02]  /*c890*/  MOV R114, R46 ;  /* 0x0000002e00727202 */ /* 0x000fc40000000f00 */
[----:B------:R-:W-:Y:S01]  /*c8a0*/  LOP3.LUT R20, R20, R21, RZ, 0x3c, !PT ;  /* 0x0000001514147212 */ /* 0x000fe200078e3cff */
[----:B------:R-:W-:Y:S01]  /*c8b0*/  IMAD.X R21, RZ, RZ, R41, P2 ;  /* 0x000000ffff157224 */ /* 0x000fe200010e0629 */
[----:B------:R-:W-:Y:S02]  /*c8c0*/  SHF.R.U64 R7, R7, 0x3, RZ ;  /* 0x0000000307077819 */ /* 0x000fe400000012ff */
[----:B------:R-:W-:Y:S02]  /*c8d0*/  MOV R68, R68 ;  /* 0x0000004400447202 */ /* 0x000fe40000000f00 */
[----:B------:R-:W-:Y:S02]  /*c8e0*/  LOP3.LUT R8, R9, 0x380, RZ, 0xc0, !PT ;  /* 0x0000038009087812 */ /* 0x000fe400078ec0ff */
[----:B------:R-:W-:Y:S02]  /*c8f0*/  IADD3 R103, P2, R40, 0xf000, RZ ;  /* 0x0000f00028677810 */ /* 0x000fe40007f5e0ff */
[----:B------:R-:W-:-:S02]  /*c900*/  MOV R69, R66 ;  /* 0x0000004200457202 */ /* 0x000fc40000000f00 */
[----:B------:R-:W-:Y:S02]  /*c910*/  MOV R66, R54 ;  /* 0x0000003600427202 */ /* 0x000fe40000000f00 */
[----:B------:R-:W-:Y:S02]  /*c920*/  SEL R161, R51, R50, P0 ;  /* 0x0000003233a17207 */ /* 0x000fe40000000000 */
[----:B------:R-:W-:Y:S01]  /*c930*/  SEL R101, R50, R51, P0 ;  /* 0x0000003332657207 */ /* 0x000fe20000000000 */
[----:B------:R-:W-:Y:S01]  /*c940*/  IMAD.X R51, RZ, RZ, R73, P5 ;  /* 0x000000ffff337224 */ /* 0x000fe200028e0649 */
[----:B------:R-:W-:Y:S02]  /*c950*/  LOP3.LUT R50, R7, R10, RZ, 0x3c, !PT ;  /* 0x0000000a07327212 */ /* 0x000fe400078e3cff */
[----:B------:R-:W-:Y:S02]  /*c960*/  SHF.R.U64 R8, R8, 0x3, RZ ;  /* 0x0000000308087819 */ /* 0x000fe400000012ff */
[----:B------:R-:W-:-:S02]  /*c970*/  LOP3.LUT R10, R103, 0x380, RZ, 0xc0, !PT ;  /* 0x00000380670a7812 */ /* 0x000fc400078ec0ff */
[----:B------:R-:W-:Y:S02]  /*c980*/  LOP3.LUT R4, R11, 0x380, RZ, 0xc0, !PT ;  /* 0x000003800b047812 */ /* 0x000fe400078ec0ff */
[----:B------:R-:W-:Y:S01]  /*c990*/  LOP3.LUT R8, R8, R9, RZ, 0x3c, !PT ;  /* 0x0000000908087212 */ /* 0x000fe200078e3cff */
[----:B------:R-:W-:Y:S01]  /*c9a0*/  IMAD.X R9, RZ, RZ, R41, P3 ;  /* 0x000000ffff097224 */ /* 0x000fe200018e0629 */
[----:B------:R-:W-:Y:S02]  /*c9b0*/  SHF.R.U64 R10, R10, 0x3, RZ ;  /* 0x000000030a0a7819 */ /* 0x000fe400000012ff */
[----:B--2---:R-:W-:Y:S01]  /*c9c0*/  LOP3.LUT R53, R74, 0x2, RZ, 0x3c, !PT ;  /* 0x000000024a357812 */ /* 0x004fe200078e3cff */
[----:B------:R-:W-:Y:S01]  /*c9d0*/  SHFL.IDX PT, R46, R107, R74, 0x1c1f ;  /* 0x001c1f4a6b2e7589 */ /* 0x000fe200000e0000 */
[----:B0-----:R-:W-:Y:S02]  /*c9e0*/  ISETP.NE.AND P3, PT, R42, 0x1, PT ;  /* 0x000000012a00780c */ /* 0x001fe40003f65270 */
[----:B------:R-:W-:Y:S01]  /*c9f0*/  SHF.R.U64 R4, R4, 0x3, RZ ;  /* 0x0000000304047819 */ /* 0x000fe200000012ff */
[----:B------:R-:W0:Y:S01]  /*ca00*/  SHFL.IDX PT, R75, R75, R53, 0x1c1f ;  /* 0x001c1f354b4b7589 */ /* 0x000e2200000e0000 */
[----:B------:R-:W-:-:S02]  /*ca10*/  LOP3.LUT R10, R10, R103, RZ, 0x3c, !PT ;  /* 0x000000670a0a7212 */ /* 0x000fc400078e3cff */
[----:B------:R-:W-:Y:S01]  /*ca20*/  MOV R103, R72 ;  /* 0x0000004800677202 */ /* 0x000fe20000000f00 */
[----:B------:R-:W-:Y:S01]  /*ca30*/  SHFL.IDX PT, R54, R115, R74, 0x1c1f ;  /* 0x001c1f4a73367589 */ /* 0x000fe200000e0000 */
[----:B------:R-:W-:Y:S02]  /*ca40*/  MOV R72, R70 ;  /* 0x0000004600487202 */ /* 0x000fe40000000f00 */
[----:B------:R-:W-:Y:S01]  /*ca50*/  SEL R137, R128, R49, P0 ;  /* 0x0000003180897207 */ /* 0x000fe20000000000 */
[----:B------:R-:W1:Y:S01]  /*ca60*/  SHFL.IDX PT, R77, R77, R53, 0x1c1f ;  /* 0x001c1f354d4d7589 */ /* 0x000e6200000e0000 */
[----:B------:R-:W-:Y:S01]  /*ca70*/  SEL R88, R49, R128, P0 ;  /* 0x0000008031587207 */ /* 0x000fe20000000000 */
[----:B------:R-:W-:Y:S01]  /*ca80*/  IMAD.X R49, RZ, RZ, R73, P6 ;  /* 0x000000ffff317224 */ /* 0x000fe200030e0649 */
[----:B------:R-:W-:Y:S01]  /*ca90*/  MOV R70, R64 ;  /* 0x0000004000467202 */ /* 0x000fe20000000f00 */
[----:B------:R-:W-:Y:S01]  /*caa0*/  SHFL.IDX PT, R143, R143, R74, 0x1c1f ;  /* 0x001c1f4a8f8f7589 */ /* 0x000fe200000e0000 */
[----:B------:R-:W-:Y:S01]  /*cab0*/  LOP3.LUT R44, R4, R11, RZ, 0x3c, !PT ;  /* 0x0000000b042c7212 */ /* 0x000fe200078e3cff */
[----:B------:R-:W-:Y:S01]  /*cac0*/  IMAD.X R11, RZ, RZ, R41, P2 ;  /* 0x000000ffff0b7224 */ /* 0x000fe200010e0629 */
[----:B------:R-:W-:Y:S01]  /*cad0*/  MOV R65, R56 ;  /* 0x0000003800417202 */ /* 0x000fe20000000f00 */
[----:B------:R-:W-:Y:S01]  /*cae0*/  SHFL.IDX PT, R147, R147, R74, 0x1c1f ;  /* 0x001c1f4a93937589 */ /* 0x000fe200000e0000 */
[----:B------:R-:W-:-:S02]  /*caf0*/  SEL R111, R32, R33, P0 ;  /* 0x00000021206f7207 */ /* 0x000fc40000000000 */
[----:B------:R-:W-:Y:S01]  /*cb00*/  SEL R76, R33, R32, P0 ;  /* 0x00000020214c7207 */ /* 0x000fe20000000000 */
[----:B------:R-:W2:Y:S01]  /*cb10*/  SHFL.IDX PT, R96, R96, R53, 0x1c1f ;  /* 0x001c1f3560607589 */ /* 0x000ea200000e0000 */
[----:B------:R-:W-:Y:S02]  /*cb20*/  SEL R139, R136, R89, P0 ;  /* 0x00000059888b7207 */ /* 0x000fe40000000000 */
[----:B------:R-:W-:Y:S01]  /*cb30*/  SEL R89, R89, R136, P0 ;  /* 0x0000008859597207 */ /* 0x000fe20000000000 */
[----:B------:R-:W3:Y:S01]  /*cb40*/  SHFL.IDX PT, R56, R91, R53, 0x1c1f ;  /* 0x001c1f355b387589 */ /* 0x000ee200000e0000 */
[----:B------:R-:W-:Y:S02]  /*cb50*/  MOV R134, R44 ;  /* 0x0000002c00867202 */ /* 0x000fe40000000f00 */
[----:B------:R-:W-:Y:S01]  /*cb60*/  MOV R136, R48 ;  /* 0x0000003000887202 */ /* 0x000fe20000000f00 */
[----:B------:R-:W-:Y:S01]  /*cb70*/  SHFL.IDX PT, R117, R117, R74, 0x1c1f ;  /* 0x001c1f4a75757589 */ /* 0x000fe200000e0000 */
[----:B------:R-:W-:-:S02]  /*cb80*/  MOV R110, R50 ;  /* 0x00000032006e7202 */ /* 0x000fc40000000f00 */
[----:B0-----:R-:W-:Y:S01]  /*cb90*/  SEL R44, R46, R75, P0 ;  /* 0x0000004b2e2c7207 */ /* 0x001fe20000000000 */
[----:B------:R-:W0:Y:S01]  /*cba0*/  SHFL.IDX PT, R78, R78, R53, 0x1c1f ;  /* 0x001c1f354e4e7589 */ /* 0x000e2200000e0000 */
[----:B------:R-:W-:Y:S02]  /*cbb0*/  SEL R46, R75, R46, P0 ;  /* 0x0000002e4b2e7207 */ /* 0x000fe40000000000 */
[----:B------:R-:W4:Y:S01]  /*cbc0*/  @P3 LDC R75, c[0x0][0xbec] ;  /* 0x0002fb00ff4b3b82 */ /* 0x000f220000000800 */
[----:B------:R-:W-:Y:S01]  /*cbd0*/  SHFL.IDX PT, R50, R111, R74, 0x1c1f ;  /* 0x001c1f4a6f327589 */ /* 0x000fe200000e0000 */
[----:B------:R-:W-:Y:S02]  /*cbe0*/  MOV R64, R60 ;  /* 0x0000003c00407202 */ /* 0x000fe40000000f00 */
[----:B------:R-:W-:Y:S01]  /*cbf0*/  SEL R167, R39, R38, P0 ;  /* 0x0000002627a77207 */ /* 0x000fe20000000000 */
[----:B------:R-:W0:Y:S01]  /*cc00*/  SHFL.IDX PT, R49, R76, R53, 0x1c1f ;  /* 0x001c1f354c317589 */ /* 0x000e2200000e0000 */
[----:B------:R-:W-:-:S02]  /*cc10*/  SEL R171, R31, R30, P0 ;  /* 0x0000001e1fab7207 */ /* 0x000fc40000000000 */
[----:B------:R-:W-:Y:S01]  /*cc20*/  MOV R71, R62 ;  /* 0x0000003e00477202 */ /* 0x000fe20000000f00 */
[----:B------:R-:W-:Y:S01]  /*cc30*/  SHFL.IDX PT, R145, R145, R74, 0x1c1f ;  /* 0x001c1f4a91917589 */ /* 0x000fe200000e0000 */
[----:B-1----:R-:W-:Y:S02]  /*cc40*/  SEL R52, R54, R77, P0 ;  /* 0x0000004d36347207 */ /* 0x002fe40000000000 */
[----:B------:R-:W-:Y:S01]  /*cc50*/  SEL R54, R77, R54, P0 ;  /* 0x000000364d367207 */ /* 0x000fe20000000000 */
[----:B------:R-:W1:Y:S01]  /*cc60*/  SHFL.IDX PT, R92, R92, R53, 0x1c1f ;  /* 0x001c1f355c5c7589 */ /* 0x000e6200000e0000 */
[----:B------:R-:W-:Y:S01]  /*cc70*/  SEL R108, R38, R39, P0 ;  /* 0x00000027266c7207 */ /* 0x000fe20000000000 */
[----:B------:R-:W4:Y:S01]  /*cc80*/  @P3 LDC R77, c[0x0][0xbf0] ;  /* 0x0002fc00ff4d3b82 */ /* 0x000f220000000800 */
[----:B------:R-:W-:Y:S01]  /*cc90*/  IADD3 R39, P4, R40, 0x1000, RZ ;  /* 0x0000100028277810 */ /* 0x000fe20007f9e0ff */
[----:B------:R-:W-:Y:S01]  /*cca0*/  SHFL.IDX PT, R149, R149, R74, 0x1c1f ;  /* 0x001c1f4a95957589 */ /* 0x000fe200000e0000 */
[----:B------:R-:W-:-:S02]  /*ccb0*/  SEL R112, R30, R31, P0 ;  /* 0x0000001f1e707207 */ /* 0x000fc40000000000 */
[----:B------:R-:W-:Y:S01]  /*ccc0*/  LOP3.LUT R38, R39, 0x380, RZ, 0xc0, !PT ;  /* 0x0000038027267812 */ /* 0x000fe200078ec0ff */
[----:B------:R-:W1:Y:S01]  /*ccd0*/  SHFL.IDX PT, R60, R93, R53, 0x1c1f ;  /* 0x001c1f355d3c7589 */ /* 0x000e6200000e0000 */
[----:B------:R-:W-:Y:S02]  /*cce0*/  IADD3 R31, P1, R40, 0x4000, RZ ;  /* 0x00004000281f7810 */ /* 0x000fe40007f3e0ff */
[----:B------:R-:W-:Y:S01]  /*ccf0*/  SHF.R.U64 R38, R38, 0x3, RZ ;  /* 0x0000000326267819 */ /* 0x000fe200000012ff */
[----:B------:R-:W-:Y:S01]  /*cd00*/  SHFL.IDX PT, R119, R119, R74, 0x1c1f ;  /* 0x001c1f4a77777589 */ /* 0x000fe200000e0000 */
[----:B------:R-:W-:Y:S02]  /*cd10*/  LOP3.LUT R30, R31, 0x380, RZ, 0xc0, !PT ;  /* 0x000003801f1e7812 */ /* 0x000fe400078ec0ff */
[----:B------:R-:W-:Y:S01]  /*cd20*/  LOP3.LUT R38, R38, R39, RZ, 0x3c, !PT ;  /* 0x0000002726267212 */ /* 0x000fe200078e3cff */
[----:B------:R-:W1:Y:S01]  /*cd30*/  SHFL.IDX PT, R62, R79, R53, 0x1c1f ;  /* 0x001c1f354f3e7589 */ /* 0x000e6200000e0000 */
[----:B------:R-:W-:Y:S01]  /*cd40*/  MOV R138, R58 ;  /* 0x0000003a008a7202 */ /* 0x000fe20000000f00 */
[----:B------:R-:W-:Y:S01]  /*cd50*/  IMAD.X R39, RZ, RZ, R41, P4 ;  /* 0x000000ffff277224 */ /* 0x000fe200020e0629 */
[----:B--2---:R-:W-:Y:S01]  /*cd60*/  SEL R45, R143, R96, P0 ;  /* 0x000000608f2d7207 */ /* 0x004fe20000000000 */
[----:B------:R-:W-:Y:S01]  /*cd70*/  SHFL.IDX PT, R151, R151, R74, 0x1c1f ;  /* 0x001c1f4a97977589 */ /* 0x000fe200000e0000 */
[----:B------:R-:W-:-:S02]  /*cd80*/  SEL R47, R96, R143, P0 ;  /* 0x0000008f602f7207 */ /* 0x000fc40000000000 */
[----:B---3--:R-:W-:Y:S01]  /*cd90*/  SEL R55, R56, R147, P0 ;  /* 0x0000009338377207 */ /* 0x008fe20000000000 */
[----:B------:R-:W-:Y:S01]  /*cda0*/  BAR.SYNC.DEFER_BLOCKING 0x1, 0x100 ;  /* 0x0044000000007b1d */ /* 0x000fe20000010000 */
[----:B0-----:R-:W-:Y:S02]  /*cdb0*/  SEL R58, R78, R117, P0 ;  /* 0x000000754e3a7207 */ /* 0x001fe40000000000 */
[----:B------:R-:W-:Y:S02]  /*cdc0*/  IADD3 R27, P4, R40, 0x7000, RZ ;  /* 0x00007000281b7810 */ /* 0x000fe40007f9e0ff */
[----:B------:R-:W-:Y:S02]  /*cdd0*/  SHF.R.U64 R30, R30, 0x3, RZ ;  /* 0x000000031e1e7819 */ /* 0x000fe400000012ff */
[----:B------:R-:W-:Y:S01]  /*cde0*/  SEL R48, R50, R49, P0 ;  /* 0x0000003132307207 */ /* 0x000fe20000000000 */
[----:B------:R-:W0:Y:S01]  /*cdf0*/  SHFL.IDX PT, R94, R94, R53, 0x1c1f ;  /* 0x001c1f355e5e7589 */ /* 0x000e2200000e0000 */
[----:B------:R-:W-:-:S02]  /*ce00*/  LOP3.LUT R26, R27, 0x380, RZ, 0xc0, !PT ;  /* 0x000003801b1a7812 */ /* 0x000fc400078ec0ff */
[----:B------:R-:W-:Y:S01]  /*ce10*/  SEL R50, R49, R50, P0 ;  /* 0x0000003231327207 */ /* 0x000fe20000000000 */
[----:B------:R-:W-:Y:S01]  /*ce20*/  SHFL.IDX PT, R121, R121, R74, 0x1c1f ;  /* 0x001c1f4a79797589 */ /* 0x000fe200000e0000 */
[----:B------:R-:W-:Y:S01]  /*ce30*/  LOP3.LUT R30, R30, R31, RZ, 0x3c, !PT ;  /* 0x0000001f1e1e7212 */ /* 0x000fe200078e3cff */
[----:B------:R-:W-:Y:S01]  /*ce40*/  IMAD.X R31, RZ, RZ, R41, P1 ;  /* 0x000000ffff1f7224 */ /* 0x000fe200008e0629 */
[----:B-1----:R-:W-:Y:S01]  /*ce50*/  SEL R49, R145, R92, P0 ;  /* 0x0000005c91317207 */ /* 0x002fe20000000000 */
[----:B------:R-:W-:Y:S01]  /*ce60*/  SHFL.IDX PT, R123, R123, R74, 0x1c1f ;  /* 0x001c1f4a7b7b7589 */ /* 0x000fe200000e0000 */
[----:B------:R-:W-:Y:S02]  /*ce70*/  SEL R51, R92, R145, P0 ;  /* 0x000000915c337207 */ /* 0x000fe40000000000 */
[----:B------:R-:W-:Y:S01]  /*ce80*/  SEL R57, R149, R60, P0 ;  /* 0x0000003c95397207 */ /* 0x000fe20000000000 */
[----:B------:R-:W-:Y:S01]  /*ce90*/  SHFL.IDX PT, R125, R125, R74, 0x1c1f ;  /* 0x001c1f4a7d7d7589 */ /* 0x000fe200000e0000 */
[----:B------:R-:W-:-:S02]  /*cea0*/  SEL R59, R60, R149, P0 ;  /* 0x000000953c3b7207 */ /* 0x000fc40000000000 */
[----:B------:R-:W-:Y:S01]  /*ceb0*/  IADD3 R25, P1, R40, 0xa000, RZ ;  /* 0x0000a00028197810 */ /* 0x000fe20007f3e0ff */
[----:B------:R-:W-:Y:S01]  /*cec0*/  SHFL.IDX PT, R127, R127, R74, 0x1c1f ;  /* 0x001c1f4a7f7f7589 */ /* 0x000fe200000e0000 */
[----:B------:R-:W-:Y:S02]  /*ced0*/  SEL R60, R119, R62, P0 ;  /* 0x0000003e773c7207 */ /* 0x000fe40000000000 */
[----:B------:R-:W-:Y:S01]  /*cee0*/  SHF.R.U64 R26, R26, 0x3, RZ ;  /* 0x000000031a1a7819 */ /* 0x000fe200000012ff */
[----:B------:R-:W-:Y:S01]  /*cef0*/  SHFL.IDX PT, R129, R129, R74, 0x1c1f ;  /* 0x001c1f4a81817589 */ /* 0x000fe200000e0000 */
[----:B------:R-:W-:Y:S02]  /*cf00*/  SEL R62, R62, R119, P0 ;  /* 0x000000773e3e7207 */ /* 0x000fe40000000000 */
[----:B------:R-:W-:Y:S01]  /*cf10*/  LOP3.LUT R24, R25, 0x380, RZ, 0xc0, !PT ;  /* 0x0000038019187812 */ /* 0x000fe200078ec0ff */
[----:B------:R-:W-:Y:S01]  /*cf20*/  SHFL.IDX PT, R116, R131, R74, 0x1c1f ;  /* 0x001c1f4a83747589 */ /* 0x000fe200000e0000 */
[----:B0-----:R-:W-:-:S02]  /*cf30*/  SEL R61, R151, R94, P0 ;  /* 0x0000005e973d7207 */ /* 0x001fc40000000000 */
[----:B------:R-:W-:Y:S01]  /*cf40*/  SEL R63, R94, R151, P0 ;  /* 0x000000975e3f7207 */ /* 0x000fe20000000000 */
[----:B------:R-:W-:Y:S01]  /*cf50*/  SHFL.IDX PT, R106, R133, R74, 0x1c1f ;  /* 0x001c1f4a856a7589 */ /* 0x000fe200000e0000 */
[----:B------:R-:W-:Y:S01]  /*cf60*/  LOP3.LUT R26, R26, R27, RZ, 0x3c, !PT ;  /* 0x0000001b1a1a7212 */ /* 0x000fe200078e3cff */
[--C-:B------:R-:W-:Y:S01]  /*cf70*/  IMAD.X R27, RZ, RZ, R41.reuse, P4 ;  /* 0x000000ffff1b7224 */ /* 0x100fe200020e0629 */
[----:B------:R-:W-:Y:S01]  /*cf80*/  IADD3 R7, P4, R40, 0xd000, RZ ;  /* 0x0000d00028077810 */ /* 0x000fe20007f9e0ff */
[----:B------:R-:W-:Y:S01]  /*cf90*/  SHFL.IDX PT, R67, R135, R74, 0x1c1f ;  /* 0x001c1f4a87437589 */ /* 0x000fe200000e0000 */
[----:B------:R-:W-:Y:S02]  /*cfa0*/  SHF.R.U64 R24, R24, 0x3, RZ ;  /* 0x0000000318187819 */ /* 0x000fe400000012ff */
[----:B------:R-:W-:Y:S01]  /*cfb0*/  LOP3.LUT R6, R7, 0x380, RZ, 0xc0, !PT ;  /* 0x0000038007067812 */ /* 0x000fe200078ec0ff */
[----:B------:R-:W-:Y:S01]  /*cfc0*/  SHFL.IDX PT, R100, R137, R74, 0x1c1f ;  /* 0x001c1f4a89647589 */ /* 0x000fe200000e0000 */
[----:B------:R-:W-:Y:S01]  /*cfd0*/  LOP3.LUT R24, R24, R25, RZ, 0x3c, !PT ;  /* 0x0000001918187212 */ /* 0x000fe200078e3cff */
[----:B------:R-:W-:Y:S01]  /*cfe0*/  IMAD.X R25, RZ, RZ, R41, P1 ;  /* 0x000000ffff197224 */ /* 0x000fe200008e0629 */
[C---:B------:R-:W-:Y:S01]  /*cff0*/  IADD3 R33, P6, R40.reuse, 0x5000, RZ ;  /* 0x0000500028217810 */ /* 0x040fe20007fde0ff */
[----:B------:R-:W-:Y:S01]  /*d000*/  SHFL.IDX PT, R73, R139, R74, 0x1c1f ;  /* 0x001c1f4a8b497589 */ /* 0x000fe200000e0000 */
[----:B------:R-:W-:-:S02]  /*d010*/  IADD3 R29, P5, R40, 0x6000, RZ ;  /* 0x00006000281d7810 */ /* 0x000fc40007fbe0ff */
[----:B------:R-:W-:Y:S01]  /*d020*/  SHF.R.U64 R6, R6, 0x3, RZ ;  /* 0x0000000306067819 */ /* 0x000fe200000012ff */
[----:B------:R-:W-:Y:S01]  /*d030*/  SHFL.IDX PT, R43, R141, R74, 0x1c1f ;  /* 0x001c1f4a8d2b7589 */ /* 0x000fe200000e0000 */
[----:B------:R-:W-:Y:S02]  /*d040*/  LOP3.LUT R32, R33, 0x380, RZ, 0xc0, !PT ;  /* 0x0000038021207812 */ /* 0x000fe400078ec0ff */
[----:B------:R-:W-:Y:S01]  /*d050*/  LOP3.LUT R28, R29, 0x380, RZ, 0xc0, !PT ;  /* 0x000003801d1c7812 */ /* 0x000fe200078ec0ff */
[----:B------:R-:W-:Y:S01]  /*d060*/  SHFL.IDX PT, R153, R153, R74, 0x1c1f ;  /* 0x001c1f4a99997589 */ /* 0x000fe200000e0000 */
[----:B------:R-:W-:Y:S02]  /*d070*/  LOP3.LUT R6, R6, R7, RZ, 0x3c, !PT ;  /* 0x0000000706067212 */ /* 0x000fe400078e3cff */
[----:B------:R-:W-:Y:S01]  /*d080*/  LOP3.LUT R7, R40, 0x380, RZ, 0xc0, !PT ;  /* 0x0000038028077812 */ /* 0x000fe200078ec0ff */
[----:B------:R-:W-:Y:S01]  /*d090*/  SHFL.IDX PT, R155, R155, R74, 0x1c1f ;  /* 0x001c1f4a9b9b7589 */ /* 0x000fe200000e0000 */
[----:B------:R-:W-:-:S02]  /*d0a0*/  SHF.R.U64 R32, R32, 0x3, RZ ;  /* 0x0000000320207819 */ /* 0x000fc400000012ff */
[----:B------:R-:W-:Y:S01]  /*d0b0*/  SHF.R.U64 R28, R28, 0x3, RZ ;  /* 0x000000031c1c7819 */ /* 0x000fe200000012ff */
[----:B------:R-:W-:Y:S01]  /*d0c0*/  SHFL.IDX PT, R157, R157, R74, 0x1c1f ;  /* 0x001c1f4a9d9d7589 */ /* 0x000fe200000e0000 */
[----:B------:R-:W-:Y:S02]  /*d0d0*/  SHF.R.U64 R7, R7, 0x3, RZ ;  /* 0x0000000307077819 */ /* 0x000fe400000012ff */
[----:B------:R-:W-:Y:S01]  /*d0e0*/  LOP3.LUT R32, R32, R33, RZ, 0x3c, !PT ;  /* 0x0000002120207212 */ /* 0x000fe200078e3cff */
[----:B------:R-:W-:Y:S01]  /*d0f0*/  SHFL.IDX PT, R159, R159, R74, 0x1c1f ;  /* 0x001c1f4a9f9f7589 */ /* 0x000fe200000e0000 */
[----:B------:R-:W-:Y:S01]  /*d100*/  LOP3.LUT R28, R28, R29, RZ, 0x3c, !PT ;  /* 0x0000001d1c1c7212 */ /* 0x000fe200078e3cff */
[--C-:B------:R-:W-:Y:S01]  /*d110*/  IMAD.X R33, RZ, RZ, R41.reuse, P6 ;  /* 0x000000ffff217224 */ /* 0x100fe200030e0629 */
[C---:B------:R-:W-:Y:S01]  /*d120*/  IADD3 R13, P6, R40.reuse, 0xb000, RZ ;  /* 0x0000b000280d7810 */ /* 0x040fe20007fde0ff */
[----:B------:R-:W-:Y:S01]  /*d130*/  SHFL.IDX PT, R161, R161, R74, 0x1c1f ;  /* 0x001c1f4aa1a17589 */ /* 0x000fe200000e0000 */
[----:B------:R-:W-:Y:S01]  /*d140*/  IMAD.X R29, RZ, RZ, R41, P5 ;  /* 0x000000ffff1d7224 */ /* 0x000fe200028e0629 */
[----:B------:R-:W-:-:S02]  /*d150*/  IADD3 R5, P5, R40, 0xc000, RZ ;  /* 0x0000c00028057810 */ /* 0x000fc40007fbe0ff */
[----:B------:R-:W-:Y:S01]  /*d160*/  SHFL.IDX PT, R163, R163, R74, 0x1c1f ;  /* 0x001c1f4aa3a37589 */ /* 0x000fe200000e0000 */
[----:B------:R-:W-:Y:S01]  /*d170*/  LOP3.LUT R40, R7, R40, RZ, 0x3c, !PT ;  /* 0x0000002807287212 */ /* 0x000fe200078e3cff */
[--C-:B------:R-:W-:Y:S01]  /*d180*/  IMAD.X R7, RZ, RZ, R41.reuse, P4 ;  /* 0x000000ffff077224 */ /* 0x100fe200020e0629 */
[----:B------:R-:W-:Y:S01]  /*d190*/  LOP3.LUT R4, R5, 0x380, RZ, 0xc0, !PT ;  /* 0x0000038005047812 */ /* 0x000fe200078ec0ff */
[----:B------:R-:W-:Y:S01]  /*d1a0*/  SHFL.IDX PT, R165, R165, R74, 0x1c1f ;  /* 0x001c1f4aa5a57589 */ /* 0x000fe200000e0000 */
[----:B------:R-:W-:Y:S02]  /*d1b0*/  LOP3.LUT R12, R13, 0x380, RZ, 0xc0, !PT ;  /* 0x000003800d0c7812 */ /* 0x000fe400078ec0ff */
[----:B------:R-:W-:Y:S01]  /*d1c0*/  SHF.R.U64 R4, R4, 0x3, RZ ;  /* 0x0000000304047819 */ /* 0x000fe200000012ff */
[----:B------:R-:W-:Y:S01]  /*d1d0*/  SHFL.IDX PT, R115, R167, R74, 0x1c1f ;  /* 0x001c1f4aa7737589 */ /* 0x000fe200000e0000 */
[----:B------:R-:W-:Y:S02]  /*d1e0*/  SHF.R.U64 R12, R12, 0x3, RZ ;  /* 0x000000030c0c7819 */ /* 0x000fe400000012ff */
[----:B------:R-:W-:Y:S01]  /*d1f0*/  LOP3.LUT R4, R4, R5, RZ, 0x3c, !PT ;  /* 0x0000000504047212 */ /* 0x000fe200078e3cff */
[----:B------:R-:W-:Y:S01]  /*d200*/  SHFL.IDX PT, R111, R169, R74, 0x1c1f ;  /* 0x001c1f4aa96f7589 */ /* 0x000fe200000e0000 */
[--C-:B------:R-:W-:Y:S01]  /*d210*/  IMAD.X R5, RZ, RZ, R41.reuse, P5 ;  /* 0x000000ffff057224 */ /* 0x100fe200028e0629 */
[----:B------:R-:W-:Y:S01]  /*d220*/  LOP3.LUT R12, R12, R13, RZ, 0x3c, !PT ;  /* 0x0000000d0c0c7212 */ /* 0x000fe200078e3cff */
[----:B------:R-:W-:Y:S01]  /*d230*/  IMAD.X R13, RZ, RZ, R41, P6 ;  /* 0x000000ffff0d7224 */ /* 0x000fe200030e0629 */
        /* <DEDUP_REMOVED lines=21> */
[----:B------:R-:W0:Y:S04]  /*d390*/  SHFL.IDX PT, R128, R109, R53, 0x1c1f ;  /* 0x001c1f356d807589 */ /* 0x000e2800000e0000 */
[----:B------:R-:W1:Y:S04]  /*d3a0*/  SHFL.IDX PT, R112, R112, R53, 0x1c1f ;  /* 0x001c1f3570707589 */ /* 0x000e6800000e0000 */
[----:B------:R2:W3:Y:S04]  /*d3b0*/  SHFL.IDX PT, R130, R113, R53, 0x1c1f ;  /* 0x001c1f3571827589 */ /* 0x0004e800000e0000 */
[----:B------:R4:W-:Y:S04]  /*d3c0*/  STSM.16.M88.4 [R103], R44 ;  /* 0x0000002c67007844 */ /* 0x0009e80000000200 */
[----:B------:R1:W-:Y:S01]  /*d3d0*/  STSM.16.M88.4 [R138], R48 ;  /* 0x000000308a007844 */ /* 0x0003e20000000200 */
[----:B--2---:R-:W-:-:S02]  /*d3e0*/  SEL R53, R147, R56, P0 ;  /* 0x0000003893357207 */ /* 0x004fc40000000000 */
[----:B------:R-:W-:Y:S01]  /*d3f0*/  SEL R56, R117, R78, P0 ;  /* 0x0000004e75387207 */ /* 0x000fe20000000000 */
[----:B------:R-:W-:Y:S02]  /*d400*/  VIADD R78, R18, UR36 ;  /* 0x00000024124e7c36 */ /* 0x000fe40008000000 */
[----:B------:R2:W-:Y:S01]  /*d410*/  STSM.16.M88.4 [R136], R52 ;  /* 0x0000003488007844 */ /* 0x0005e20000000200 */
[----:B0-----:R-:W-:-:S03]  /*d420*/  SEL R79, R128, R111, P0 ;  /* 0x0000006f804f7207 */ /* 0x001fc60000000000 */
[----:B------:R-:W-:Y:S01]  /*d430*/  STSM.16.M88.4 [R134], R56 ;  /* 0x0000003886007844 */ /* 0x000fe20000000200 */
[----:B----4-:R-:W-:Y:S01]  /*d440*/  @P3 IMAD.HI.U32 R44, R78, R75, RZ ;  /* 0x0000004b4e2c3227 */ /* 0x010fe200078e00ff */
[----:B------:R-:W-:Y:S02]  /*d450*/  SEL R46, R80, R121, P0 ;  /* 0x00000079502e7207 */ /* 0x000fe40000000000 */
[----:B------:R-:W-:Y:S01]  /*d460*/  SEL R45, R153, R74, P0 ;  /* 0x0000004a992d7207 */ /* 0x000fe20000000000 */
[----:B------:R-:W-:Y:S01]  /*d470*/  IMAD.MOV.U32 R75, RZ, RZ, R78 ;  /* 0x000000ffff4b7224 */ /* 0x000fe200078e004e */
[----:B------:R-:W-:Y:S01]  /*d480*/  @P3 SHF.R.U32.HI R75, RZ, R77, R44 ;  /* 0x0000004dff4b3219 */ /* 0x000fe2000001162c */
[----:B------:R0:W-:Y:S01]  /*d490*/  STSM.16.M88.4 [R132], R60 ;  /* 0x0000003c84007844 */ /* 0x0001e20000000200 */
[----:B------:R-:W-:Y:S02]  /*d4a0*/  SEL R44, R121, R80, P0 ;  /* 0x00000050792c7207 */ /* 0x000fe40000000000 */
[----:B------:R-:W-:-:S02]  /*d4b0*/  SEL R47, R74, R153, P0 ;  /* 0x000000994a2f7207 */ /* 0x000fc40000000000 */
[----:B-1----:R-:W-:Y:S02]  /*d4c0*/  SEL R48, R123, R118, P0 ;  /* 0x000000767b307207 */ /* 0x002fe40000000000 */
[----:B------:R-:W-:Y:S01]  /*d4d0*/  SEL R50, R118, R123, P0 ;  /* 0x0000007b76327207 */ /* 0x000fe20000000000 */
[----:B------:R1:W-:Y:S01]  /*d4e0*/  STSM.16.M88.4 [R114], R44 ;  /* 0x0000002c72007844 */ /* 0x0003e20000000200 */
[----:B------:R-:W-:Y:S02]  /*d4f0*/  SEL R49, R155, R124, P0 ;  /* 0x0000007c9b317207 */ /* 0x000fe40000000000 */
[----:B------:R-:W-:Y:S02]  /*d500*/  SEL R51, R124, R155, P0 ;  /* 0x0000009b7c337207 */ /* 0x000fe40000000000 */
[----:B--2---:R-:W-:Y:S02]  /*d510*/  SEL R52, R125, R82, P0 ;  /* 0x000000527d347207 */ /* 0x004fe40000000000 */
[----:B------:R-:W-:Y:S01]  /*d520*/  SEL R54, R82, R125, P0 ;  /* 0x0000007d52367207 */ /* 0x000fe20000000000 */
[----:B0-----:R-:W-:Y:S01]  /*d530*/  IMAD.MOV R61, RZ, RZ, -R75 ;  /* 0x000000ffff3d7224 */ /* 0x001fe200078e0a4b */
[----:B------:R-:W-:Y:S01]  /*d540*/  SEL R53, R157, R98, P0 ;  /* 0x000000629d357207 */ /* 0x000fe20000000000 */
[----:B------:R0:W-:Y:S01]  /*d550*/  STSM.16.M88.4 [R110], R48 ;  /* 0x000000306e007844 */ /* 0x0001e20000000200 */
[----:B------:R-:W-:Y:S01]  /*d560*/  SEL R55, R98, R157, P0 ;  /* 0x0000009d62377207 */ /* 0x000fe20000000000 */
[----:B------:R-:W-:Y:S01]  /*d570*/  IMAD R61, R42, R61, R78 ;  /* 0x0000003d2a3d7224 */ /* 0x000fe200078e024e */
[----:B------:R-:W-:-:S02]  /*d580*/  SEL R56, R127, R120, P0 ;  /* 0x000000787f387207 */ /* 0x000fc40000000000 */
[----:B------:R-:W-:Y:S01]  /*d590*/  SEL R58, R120, R127, P0 ;  /* 0x0000007f783a7207 */ /* 0x000fe20000000000 */
[----:B------:R2:W-:Y:S01]  /*d5a0*/  STSM.16.M88.4 [R105], R52 ;  /* 0x0000003469007844 */ /* 0x0005e20000000200 */
[----:B------:R-:W-:Y:S02]  /*d5b0*/  SEL R57, R159, R86, P0 ;  /* 0x000000569f397207 */ /* 0x000fe40000000000 */
[----:B------:R-:W-:Y:S02]  /*d5c0*/  SEL R59, R86, R159, P0 ;  /* 0x0000009f563b7207 */ /* 0x000fe40000000000 */
[----:B-1----:R-:W-:Y:S02]  /*d5d0*/  SEL R44, R129, R84, P0 ;  /* 0x00000054812c7207 */ /* 0x002fe40000000000 */
[----:B------:R-:W-:Y:S01]  /*d5e0*/  SEL R46, R84, R129, P0 ;  /* 0x00000081542e7207 */ /* 0x000fe20000000000 */
[----:B------:R1:W-:Y:S01]  /*d5f0*/  STSM.16.M88.4 [R66], R56 ;  /* 0x0000003842007844 */ /* 0x0003e20000000200 */
[----:B------:R-:W-:Y:S01]  /*d600*/  SEL R45, R161, R88, P0 ;  /* 0x00000058a12d7207 */ /* 0x000fe20000000000 */
[----:B0-----:R-:W-:Y:S01]  /*d610*/  VIADD R51, R236, UR36 ;  /* 0x00000024ec337c36 */ /* 0x001fe20008000000 */
[----:B------:R-:W-:-:S02]  /*d620*/  SHF.R.S32.HI R49, RZ, 0x1f, R75 ;  /* 0x0000001fff317819 */ /* 0x000fc4000001144b */
[----:B------:R-:W-:Y:S02]  /*d630*/  IADD3 R48, P1, R75, UR6, RZ ;  /* 0x000000064b307c10 */ /* 0x000fe4000ff3e0ff */
[----:B------:R-:W-:Y:S01]  /*d640*/  SHF.R.S32.HI R50, RZ, 0x1f, R61 ;  /* 0x0000001fff327819 */ /* 0x000fe2000001143d */
[----:B--2---:R-:W-:Y:S01]  /*d650*/  IMAD.U32 R52, RZ, RZ, UR5 ;  /* 0x00000005ff347e24 */ /* 0x004fe2000f8e00ff */
[----:B------:R-:W-:Y:S01]  /*d660*/  SEL R47, R88, R161, P0 ;  /* 0x000000a1582f7207 */ /* 0x000fe20000000000 */
[----:B------:R-:W-:Y:S01]  /*d670*/  ULDC UR5, c[0x0][0xa88] ;  /* 0x0002a20000057ab9 */ /* 0x000fe20000000800 */
[----:B------:R-:W-:Y:S01]  /*d680*/  SEL R54, R85, R116, P0 ;  /* 0x0000007455367207 */ /* 0x000fe20000000000 */
[----:B------:R-:W-:Y:S01]  /*d690*/  IMAD R104, R42, UR5, RZ ;  /* 0x000000052a687c24 */ /* 0x000fe2000f8e02ff */
[----:B------:R-:W-:Y:S01]  /*d6a0*/  IADD3.X R49, R49, UR7, R52, P1, !PT ;  /* 0x0000000731317c10 */ /* 0x000fe20008ffe434 */
[----:B------:R-:W-:Y:S01]  /*d6b0*/  ULDC.64 UR6, c[0x0][0xb88] ;  /* 0x0002e20000067ab9 */ /* 0x000fe20000000a00 */
[----:B------:R0:W-:Y:S01]  /*d6c0*/  STSM.16.M88.4 [R65], R44 ;  /* 0x0000002c41007844 */ /* 0x0001e20000000200 */
[----:B------:R-:W-:Y:S01]  /*d6d0*/  IMAD R50, R50, UR6, RZ ;  /* 0x0000000632327c24 */ /* 0x000fe2000f8e02ff */
[----:B------:R-:W-:Y:S01]  /*d6e0*/  SEL R52, R116, R85, P0 ;  /* 0x0000005574347207 */ /* 0x000fe20000000000 */
[----:B------:R-:W-:Y:S01]  /*d6f0*/  IMAD.WIDE.U32 R48, R61, UR6, R48 ;  /* 0x000000063d307c25 */ /* 0x000fe2000f8e0030 */
[----:B------:R-:W-:-:S02]  /*d700*/  SEL R53, R163, R102, P0 ;  /* 0x00000066a3357207 */ /* 0x000fc40000000000 */
[----:B------:R-:W-:Y:S01]  /*d710*/  SEL R55, R102, R163, P0 ;  /* 0x000000a366377207 */ /* 0x000fe20000000000 */
[----:B------:R-:W-:Y:S01]  /*d720*/  IMAD R61, R61, UR7, R50 ;  /* 0x000000073d3d7c24 */ /* 0x000fe2000f8e0232 */
[----:B------:R-:W-:Y:S01]  /*d730*/  ULDC.64 UR6, c[0x0][0xb50] ;  /* 0x0002d40000067ab9 */ /* 0x000fe20000000a00 */
[----:B------:R-:W-:Y:S02]  /*d740*/  LOP3.LUT P1, RZ, R234, 0x3, RZ, 0xc0, !PT ;  /* 0x00000003eaff7812 */ /* 0x000fe4000782c0ff */
[----:B------:R-:W-:Y:S01]  /*d750*/  LEA R50, P4, R48, UR6, 0x2 ;  /* 0x0000000630327c11 */ /* 0x000fe2000f8810ff */
[----:B------:R2:W-:Y:S01]  /*d760*/  STSM.16.M88.4 [R64], R52 ;  /* 0x0000003440007844 */ /* 0x0005e20000000200 */
[----:B------:R-:W-:Y:S02]  /*d770*/  ISETP.GE.OR P2, PT, R51, R104, P1 ;  /* 0x000000683300720c */ /* 0x000fe40000f46670 */
[----:B-1----:R-:W-:Y:S01]  /*d780*/  SEL R66, R76, R67, P0 ;  /* 0x000000434c427207 */ /* 0x002fe20000000000 */
[----:B0-----:R-:W-:Y:S01]  /*d790*/  IMAD.IADD R47, R49, 0x1, R61 ;  /* 0x00000001312f7824 */ /* 0x001fe200078e023d */
[----:B------:R-:W-:Y:S01]  /*d7a0*/  SEL R44, R106, R131, P0 ;  /* 0x000000836a2c7207 */ /* 0x000fe20000000000 */
[----:B------:R-:W-:Y:S01]  /*d7b0*/  VIADD R45, R51, 0x8 ;  /* 0x00000008332d7836 */ /* 0x000fe20000000000 */
[----:B------:R-:W-:Y:S01]  /*d7c0*/  SEL R46, R131, R106, P0 ;  /* 0x0000006a832e7207 */ /* 0x000fe20000000000 */
[----:B------:R-:W-:Y:S01]  /*d7d0*/  SHFL.IDX PT, R74, R50, RZ, 0x1c1f ;  /* 0x001c1fff324a7589 */ /* 0x000fe200000e0000 */
[----:B------:R-:W-:-:S02]  /*d7e0*/  LEA.HI.X R48, R48, UR7, R47, 0x2, P4 ;  /* 0x0000000730307c11 */ /* 0x000fc4000a0f142f */
[----:B------:R-:W-:Y:S01]  /*d7f0*/  ISETP.GE.OR P1, PT, R45, R104, P1 ;  /* 0x000000682d00720c */ /* 0x000fe20000f26670 */
[----:B------:R-:W-:Y:S01]  /*d800*/  SHFL.IDX PT, R88, R50, 0x1, 0x1c1f ;  /* 0x003c1f0032587f89 */ /* 0x000fe200000e0000 */
[----:B------:R-:W-:Y:S02]  /*d810*/  SEL R45, R165, R126, P0 ;  /* 0x0000007ea52d7207 */ /* 0x000fe40000000000 */
[----:B------:R-:W-:Y:S01]  /*d820*/  SEL R47, R126, R165, P0 ;  /* 0x000000a57e2f7207 */ /* 0x000fe20000000000 */
[----:B------:R-:W0:Y:S01]  /*d830*/  SHFL.IDX PT, R75, R48, RZ, 0x1c1f ;  /* 0x001c1fff304b7589 */ /* 0x000e2200000e0000 */
[----:B--2---:R-:W-:Y:S02]  /*d840*/  SEL R64, R67, R76, P0 ;  /* 0x0000004c43407207 */ /* 0x004fe40000000000 */
[----:B------:R-:W-:Y:S01]  /*d850*/  SEL R65, R115, R108, P0 ;  /* 0x0000006c73417207 */ /* 0x000fe20000000000 */
[----:B------:R1:W2:Y:S01]  /*d860*/  SHFL.IDX PT, R89, R48, 0x1, 0x1c1f ;  /* 0x003c1f0030597f89 */ /* 0x0002a200000e0000 */
[----:B------:R-:W-:-:S02]  /*d870*/  SEL R67, R108, R115, P0 ;  /* 0x000000736c437207 */ /* 0x000fc40000000000 */
[----:B------:R-:W-:Y:S01]  /*d880*/  SEL R76, R100, R133, P0 ;  /* 0x00000085644c7207 */ /* 0x000fe20000000000 */
[----:B------:R-:W-:Y:S01]  /*d890*/  STSM.16.M88.4 [R71], R44 ;  /* 0x0000002c47007844 */ /* 0x000fe20000000200 */
[----:B------:R-:W-:Y:S02]  /*d8a0*/  SEL R78, R133, R100, P0 ;  /* 0x00000064854e7207 */ /* 0x000fe40000000000 */
[----:B------:R-:W-:Y:S01]  /*d8b0*/  SEL R77, R111, R128, P0 ;  /* 0x000000806f4d7207 */ /* 0x000fe20000000000 */
[----:B------:R-:W-:Y:S01]  /*d8c0*/  STSM.16.M88.4 [R70], R64 ;  /* 0x0000004046007844 */ /* 0x000fe20000000200 */
[----:B------:R-:W-:Y:S02]  /*d8d0*/  SEL R120, R73, R122, P0 ;  /* 0x0000007a49787207 */ /* 0x000fe40000000000 */
[----:B------:R-:W-:Y:S01]  /*d8e0*/  SEL R122, R122, R73, P0 ;  /* 0x000000497a7a7207 */ /* 0x000fe20000000000 */
[----:B------:R-:W-:Y:S01]  /*d8f0*/  STSM.16.M88.4 [R69], R76 ;  /* 0x0000004c45007844 */ /* 0x000fe20000000200 */
[----:B------:R-:W-:-:S02]  /*d900*/  SEL R121, R107, R112, P0 ;  /* 0x000000706b797207 */ /* 0x000fc40000000000 */
[----:B------:R-:W-:Y:S02]  /*d910*/  SEL R123, R112, R107, P0 ;  /* 0x0000006b707b7207 */ /* 0x000fe40000000000 */
[----:B---3--:R-:W-:Y:S02]  /*d920*/  SEL R49, R173, R130, P0 ;  /* 0x00000082ad317207 */ /* 0x008fe40000000000 */
[----:B------:R-:W-:Y:S01]  /*d930*/  SEL R51, R130, R173, P0 ;  /* 0x000000ad82337207 */ /* 0x000fe20000000000 */
[----:B------:R3:W-:Y:S01]  /*d940*/  STSM.16.M88.4 [R68], R120 ;  /* 0x0000007844007844 */ /* 0x0007e20000000200 */
[----:B-1----:R-:W-:Y:S02]  /*d950*/  SEL R48, R43, R90, P0 ;  /* 0x0000005a2b307207 */ /* 0x002fe40000000000 */
[----:B------:R-:W-:-:S05]  /*d960*/  SEL R50, R90, R43, P0 ;  /* 0x0000002b5a327207 */ /* 0x000fca0000000000 */
[----:B------:R-:W-:Y:S01]  /*d970*/  STSM.16.M88.4 [R72], R48 ;  /* 0x0000003048007844 */ /* 0x000fe20000000200 */
[----:B------:R-:W-:Y:S01]  /*d980*/  BAR.SYNC.DEFER_BLOCKING 0x1, 0x100 ;  /* 0x0044000000007b1d */ /* 0x000fe20000010000 */
[----:B------:R-:W-:-:S05]  /*d990*/  UIMAD UR5, UR10, UR8, URZ ;  /* 0x000000080a0572a4 */ /* 0x000fca000f8e023f */
[----:B0-----:R-:W-:Y:S01]  /*d9a0*/  @!P2 ST.E desc[UR46][R74.64], R2 ;  /* 0x000000024a00a985 */ /* 0x001fe2000c10192e */
[----:B------:R-:W-:Y:S01]  /*d9b0*/  UIMAD.WIDE.U32 UR6, UR37, UR8, URZ ;  /* 0x00000008250672a5 */ /* 0x000fe2000f8e003f */
[----:B------:R-:W-:Y:S02]  /*d9c0*/  ULDC.64 UR10, c[0x0][0xaf0] ;  /* 0x0002bc00000a7ab9 */ /* 0x000fe40000000a00 */
[----:B--2---:R0:W-:Y:S04]  /*d9d0*/  @!P1 ST.E desc[UR46][R88.64], R0 ;  /* 0x0000000058009985 */ /* 0x0041e8000c10192e */
[----:B------:R1:W5:Y:S04]  /*d9e0*/  LD.E.128 R80, desc[UR46][R30.64] ;  /* 0x0000002e1e507980 */ /* 0x000368000c101d00 */
[----:B---3--:R2:W5:Y:S01]  /*d9f0*/  LD.E.128 R68, desc[UR46][R28.64] ;  /* 0x0000002e1c447980 */ /* 0x008562000c101d00 */
[----:B0-----:R-:W-:Y:S01]  /*da00*/  IMAD R0, R232, 0x20, R233 ;  /* 0x00000020e8007824 */ /* 0x001fe200078e02e9 */
[----:B------:R-:W-:Y:S01]  /*da10*/  UIMAD UR5, UR37, UR9, UR5 ;  /* 0x00000009250572a4 */ /* 0x000fe2000f8e0205 */
[----:B-1----:R-:W0:Y:S01]  /*da20*/  @P3 LDC R31, c[0x0][0xbec] ;  /* 0x0002fb00ff1f3b82 */ /* 0x002e220000000800 */
[----:B------:R-:W-:Y:S01]  /*da30*/  UIMAD UR8, UR12, UR10, URZ ;  /* 0x0000000a0c0872a4 */ /* 0x000fe2000f8e023f */
[----:B------:R1:W5:Y:S04]  /*da40*/  LD.E.128 R96, desc[UR46][R6.64] ;  /* 0x0000002e06607980 */ /* 0x000368000c101d00 */
[----:B------:R-:W5:Y:S02]  /*da50*/  LD.E.128 R88, desc[UR46][R8.64] ;  /* 0x0000002e08587980 */ /* 0x000f64000c101d00 */
[----:B--2---:R-:W2:Y:S01]  /*da60*/  @P3 LDC R29, c[0x0][0xbf0] ;  /* 0x0002fc00ff1d3b82 */ /* 0x004ea20000000800 */
[----:B------:R-:W-:Y:S01]  /*da70*/  VIADD R2, R0, UR36 ;  /* 0x0000002400027c36 */ /* 0x000fe20008000000 */
[----:B------:R-:W-:Y:S01]  /*da80*/  UIADD3 UR7, UR7, UR5, URZ ;  /* 0x0000000507077290 */ /* 0x000fe2000fffe03f */
[----:B------:R3:W5:Y:S02]  /*da90*/  LD.E.128 R100, desc[UR46][R4.64] ;  /* 0x0000002e04647980 */ /* 0x000764000c101d00 */
[----:B-1----:R-:W-:Y:S01]  /*daa0*/  IMAD.MOV.U32 R7, RZ, RZ, R2 ;  /* 0x000000ffff077224 */ /* 0x002fe200078e0002 */
[----:B------:R-:W-:Y:S01]  /*dab0*/  UIMAD UR5, UR42, UR11, UR8 ;  /* 0x0000000b2a0572a4 */ /* 0x000fe2000f8e0208 */
[----:B------:R-:W5:Y:S01]  /*dac0*/  LD.E.128 R56, desc[UR46][R38.64] ;  /* 0x0000002e26387980 */ /* 0x000f62000c101d00 */
[----:B------:R-:W-:Y:S01]  /*dad0*/  UIMAD.WIDE.U32 UR6, UR42, UR10, UR6 ;  /* 0x0000000a2a0672a5 */ /* 0x000fe2000f8e0006 */
[----:B------:R-:W-:-:S02]  /*dae0*/  ULDC.64 UR8, c[0x0][0xae0] ;  /* 0x0002b80000087ab9 */ /* 0x000fc40000000a00 */
[----:B------:R-:W5:Y:S04]  /*daf0*/  LD.E.128 R60, desc[UR46][R36.64] ;  /* 0x0000002e243c7980 */ /* 0x000f68000c101d00 */
[----:B------:R-:W5:Y:S01]  /*db00*/  LD.E.128 R52, desc[UR46][R40.64] ;  /* 0x0000002e28347980 */ /* 0x000f62000c101d00 */
[----:B0-----:R-:W-:Y:S01]  /*db10*/  @P3 IMAD.HI.U32 R0, R2, R31, RZ ;  /* 0x0000001f02003227 */ /* 0x001fe200078e00ff */
[----:B------:R-:W-:Y:S02]  /*db20*/  UIADD3 UR5, UR7, UR5, URZ ;  /* 0x0000000507057290 */ /* 0x000fe4000fffe03f */
[----:B------:R-:W5:Y:S01]  /*db30*/  LD.E.128 R44, desc[UR46][R34.64] ;  /* 0x0000002e222c7980 */ /* 0x000f62000c101d00 */
[----:B---3--:R-:W-:Y:S02]  /*db40*/  IMAD.U32 R5, RZ, RZ, UR7 ;  /* 0x00000007ff057e24 */ /* 0x008fe4000f8e00ff */
[----:B------:R-:W-:Y:S01]  /*db50*/  IMAD.U32 R4, RZ, RZ, UR6 ;  /* 0x00000006ff047e24 */ /* 0x000fe2000f8e00ff */
[----:B------:R-:W5:Y:S01]  /*db60*/  LD.E.128 R64, desc[UR46][R32.64] ;  /* 0x0000002e20407980 */ /* 0x000f62000c101d00 */
[----:B--2---:R-:W-:Y:S01]  /*db70*/  @P3 SHF.R.U32.HI R7, RZ, R29, R0 ;  /* 0x0000001dff073219 */ /* 0x004fe20000011600 */
[----:B------:R-:W-:Y:S01]  /*db80*/  IMAD.U32 R5, RZ, RZ, UR5 ;  /* 0x00000005ff057e24 */ /* 0x000fe2000f8e00ff */
[----:B------:R-:W-:Y:S01]  /*db90*/  ULDC.64 UR6, c[0x0][0xad8] ;  /* 0x0002b60000067ab9 */ /* 0x000fe20000000a00 */
[----:B------:R-:W5:Y:S01]  /*dba0*/  LD.E.128 R48, desc[UR46][R26.64] ;  /* 0x0000002e1a307980 */ /* 0x000f62000c101d00 */
[--C-:B------:R-:W-:Y:S01]  /*dbb0*/  SHF.R.S32.HI R0, RZ, 0x1f, R7.reuse ;  /* 0x0000001fff007819 */ /* 0x100fe20000011407 */
[----:B------:R-:W-:-:S02]  /*dbc0*/  IMAD.MOV R9, RZ, RZ, -R7 ;  /* 0x000000ffff097224 */ /* 0x000fc400078e0a07 */
[----:B------:R-:W5:Y:S02]  /*dbd0*/  LD.E.128 R92, desc[UR46][R14.64] ;  /* 0x0000002e0e5c7980 */ /* 0x000f64000c101d00 */
[----:B------:R-:W-:Y:S02]  /*dbe0*/  IMAD R0, R0, UR8, RZ ;  /* 0x0000000800007c24 */ /* 0x000fe4000f8e02ff */
[----:B------:R-:W-:Y:S01]  /*dbf0*/  IMAD R9, R42, R9, R2 ;  /* 0x000000092a097224 */ /* 0x000fe200078e0202 */
[----:B------:R-:W5:Y:S01]  /*dc00*/  LD.E.128 R84, desc[UR46][R20.64] ;  /* 0x0000002e14547980 */ /* 0x000f62000c101d00 */
[----:B------:R-:W-:-:S03]  /*dc10*/  IMAD.WIDE.U32 R4, R7, UR8, R4 ;  /* 0x0000000807047c25 */ /* 0x000fc6000f8e0004 */
[----:B------:R-:W5:Y:S04]  /*dc20*/  LD.E.128 R72, desc[UR46][R24.64] ;  /* 0x0000002e18487980 */ /* 0x000f68000c101d00 */
        /* <DEDUP_REMOVED lines=8> */
[----:B0-----:R-:W-:Y:S01]  /*dcb0*/  IMAD R11, R7, UR9, R0 ;  /* 0x00000009070b7c24 */ /* 0x001fe2000f8e0200 */
[----:B------:R-:W-:Y:S01]  /*dcc0*/  SHF.R.S32.HI R0, RZ, 0x1f, R9 ;  /* 0x0000001fff007819 */ /* 0x000fe20000011409 */
[----:B------:R-:W-:-:S02]  /*dcd0*/  VIADD R13, R233, UR36 ;  /* 0x00000024e90d7c36 */ /* 0x000fc40008000000 */
[----:B------:R-:W-:Y:S02]  /*dce0*/  IMAD.IADD R5, R5, 0x1, R11 ;  /* 0x0000000105057824 */ /* 0x000fe400078e020b */
[----:B------:R-:W-:Y:S02]  /*dcf0*/  IMAD R0, R0, UR6, RZ ;  /* 0x0000000600007c24 */ /* 0x000fe4000f8e02ff */
[----:B------:R-:W-:Y:S01]  /*dd00*/  IMAD.WIDE.U32 R4, R9, UR6, R4 ;  /* 0x0000000609047c25 */ /* 0x000fe2000f8e0004 */
[----:B------:R-:W-:-:S03]  /*dd10*/  ISETP.GE.AND P2, PT, R13, R104, PT ;  /* 0x000000680d00720c */ /* 0x000fc60003f46270 */
[----:B------:R-:W-:Y:S01]  /*dd20*/  IMAD R11, R9, UR7, R0 ;  /* 0x00000007090b7c24 */ /* 0x000fe2000f8e0200 */
[----:B------:R-:W-:Y:S01]  /*dd30*/  ULDC.64 UR6, c[0x0][0xa80] ;  /* 0x0002a00000067ab9 */ /* 0x000fe20000000a00 */
[----:B------:R-:W-:Y:S01]  /*dd40*/  VIADD R3, R3, 0x38820 ;  /* 0x0003882003037836 */ /* 0x000fe20000000000 */
[C---:B------:R-:W-:Y:S01]  /*dd50*/  LEA R0, P3, R4.reuse, UR6, 0x1 ;  /* 0x0000000604007c11 */ /* 0x040fe2000f8608ff */
[----:B------:R-:W-:Y:S02]  /*dd60*/  IMAD.IADD R5, R5, 0x1, R11 ;  /* 0x0000000105057824 */ /* 0x000fe400078e020b */
[----:B------:R-:W-:Y:S01]  /*dd70*/  VIADD R7, R13, 0x20 ;  /* 0x000000200d077836 */ /* 0x000fe20000000000 */
[----:B------:R-:W-:Y:S02]  /*dd80*/  PRMT R3, RZ, 0x654, R3 ;  /* 0x00000654ff037816 */ /* 0x000fe40000000003 */
[----:B------:R-:W-:Y:S02]  /*dd90*/  LEA.HI.X R10, R4, UR7, R5, 0x1, P3 ;  /* 0x00000007040a7c11 */ /* 0x000fe400098f0c05 */
[-C--:B------:R-:W-:Y:S01]  /*dda0*/  ISETP.GE.AND P1, PT, R7, R104.reuse, PT ;  /* 0x000000680700720c */ /* 0x080fe20003f26270 */
[----:B------:R-:W-:Y:S01]  /*ddb0*/  VIADD R7, R13, 0x40 ;  /* 0x000000400d077836 */ /* 0x000fe20000000000 */
[----:B-1----:R0:W-:Y:S01]  /*ddc0*/  SYNCS.ARRIVE.TRANS64.RED.A1T0 RZ, [R3+URZ], RZ ;  /* 0x000000ff03ff79a7 */ /* 0x0021e2000810043f */
[----:B------:R0:W1:Y:S01]  /*ddd0*/  SHFL.IDX PT, R8, R0, RZ, 0x181f ;  /* 0x00181fff00087589 */ /* 0x00006200000e0000 */
[----:B------:R-:W-:Y:S03]  /*dde0*/  BSSY B1, `(.L_x_1987) ;  /* 0x0000019000017945 */ /* 0x000fe60003800000 */
[----:B------:R0:W2:Y:S01]  /*ddf0*/  SHFL.IDX PT, R9, R10, RZ, 0x181f ;  /* 0x00181fff0a097589 */ /* 0x0000a200000e0000 */
[----:B------:R-:W-:-:S02]  /*de00*/  ISETP.GE.AND P0, PT, R7, R104, PT ;  /* 0x000000680700720c */ /* 0x000fc40003f06270 */
[----:B------:R-:W-:Y:S02]  /*de10*/  SHF.R.S32.HI R140, RZ, 0x1f, R23 ;  /* 0x0000001fff8c7819 */ /* 0x000fe40000011417 */
        /* <DEDUP_REMOVED lines=21> */
.L_x_1988:
[----:B------:R-:W-:Y:S05]  /*df70*/  BSYNC B1 ;  /* 0x0000000000017941 */ /* 0x000fea0003800000 */
.L_x_1987:
[----:B0-2---:R0:W2:Y:S01]  /*df80*/  SHFL.IDX PT, R9, R10, 0x1, 0x181f ;  /* 0x00381f000a097f89 */ /* 0x0050a200000e0000 */
        /* <DEDUP_REMOVED lines=10> */
[-C--:B--2---:R-:W-:Y:S02]  /*e030*/  @!P4 LEA.HI.X R3, R16, R9.reuse, R148, 0x1, P6 ;  /* 0x000000091003c211 */ /* 0x084fe400030f0c94 */
[-C--:B------:R-:W-:Y:S02]  /*e040*/  @!P2 LEA R6, P6, R19, R8.reuse, 0x1 ;  /* 0x000000081306a211 */ /* 0x080fe400078c08ff */
        /* <DEDUP_REMOVED lines=8> */
.L_x_1990:
[----:B------:R-:W-:Y:S05]  /*e0d0*/  BSYNC B1 ;  /* 0x0000000000017941 */ /* 0x000fea0003800000 */
.L_x_1989:
        /* <DEDUP_REMOVED lines=11> */
[-C--:B------:R-:W-:Y:S02]  /*e190*/  @!P1 LEA R6, P4, R19, R8.reuse, 0x1 ;  /* 0x0000000813069211 */ /* 0x080fe400078808ff */
[-C--:B---3--:R-:W-:Y:S02]  /*e1a0*/  @!P3 LEA.HI.X R3, R16, R9.reuse, R148, 0x1, P6 ;  /* 0x000000091003b211 */ /* 0x088fe400030f0c94 */
        /* <DEDUP_REMOVED lines=8> */
.L_x_1992:
[----:B------:R-:W-:Y:S05]  /*e230*/  BSYNC B1 ;  /* 0x0000000000017941 */ /* 0x000fea0003800000 */
.L_x_1991:
[----:B----4-:R-:W-:Y:S01]  /*e240*/  VIADD R3, R13, 0x60 ;  /* 0x000000600d037836 */ /* 0x010fe20000000000 */
[----:B0-2---:R-:W0:Y:S04]  /*e250*/  SHFL.IDX PT, R10, R10, 0x3, 0x181f ;  /* 0x00781f000a0a7f89 */ /* 0x005e2800000e0000 */
[----:B------:R-:W-:Y:S01]  /*e260*/  ISETP.GE.AND P0, PT, R3, R104, PT ;  /* 0x000000680300720c */ /* 0x000fe20003f06270 */
[----:B------:R-:W2:-:S12]  /*e270*/  SHFL.IDX PT, R0, R0, 0x3, 0x181f ;  /* 0x00781f0000007f89 */ /* 0x000e9800000e0000 */
[----:B------:R-:W-:Y:S05]  /*e280*/  @P0 BRA `(.L_x_1993) ;  /* 0x0000000c00380947 */ /* 0x000fea0003800000 */
[----:B------:R-:W-:Y:S02]  /*e290*/  ULDC UR5, c[0x0][0xac8] ;  /* 0x0002b20000057ab9 */ /* 0x000fe40000000800 */
[----:B------:R-:W-:Y:S02]  /*e2a0*/  ISETP.GE.AND P3, PT, R16, UR5, PT ;  /* 0x0000000510007c0c */ /* 0x000fe4000bf66270 */
[----:B------:R-:W-:Y:S02]  /*e2b0*/  ISETP.GE.AND P4, PT, R22, UR5, PT ;  /* 0x0000000516007c0c */ /* 0x000fe4000bf86270 */
[----:B------:R-:W-:-:S09]  /*e2c0*/  ISETP.GE.AND P5, PT, R19, UR5, PT ;  /* 0x0000000513007c0c */ /* 0x000fd2000bfa6270 */
[-C--:B--2---:R-:W-:Y:S02]  /*e2d0*/  @!P3 LEA R2, P0, R16, R0.reuse, 0x1 ;  /* 0x000000001002b211 */ /* 0x084fe400078008ff */
[-C--:B------:R-:W-:Y:S02]  /*e2e0*/  @!P4 LEA R4, P1, R22, R0.reuse, 0x1 ;  /* 0x000000001604c211 */ /* 0x080fe400078208ff */
[C---:B------:R-:W-:Y:S02]  /*e2f0*/  @!P5 LEA R6, P2, R19.reuse, R0, 0x1 ;  /* 0x000000001306d211 */ /* 0x040fe400078408ff */
[-C--:B0-----:R-:W-:Y:S02]  /*e300*/  @!P3 LEA.HI.X R3, R16, R10.reuse, R148, 0x1, P0 ;  /* 0x0000000a1003b211 */ /* 0x081fe400000f0c94 */
[-C--:B------:R-:W-:Y:S02]  /*e310*/  @!P4 LEA.HI.X R5, R22, R10.reuse, R146, 0x1, P1 ;  /* 0x0000000a1605c211 */ /* 0x080fe400008f0c92 */
[----:B------:R-:W-:Y:S01]  /*e320*/  @!P5 LEA.HI.X R7, R19, R10, R142, 0x1, P2 ;  /* 0x0000000a1307d211 */ /* 0x000fe200010f0c8e */
[----:B-----5:R4:W-:Y:S01]  /*e330*/  @!P3 ST.E.128 desc[UR46][R2.64], R44 ;  /* 0x0000002c0200b985 */ /* 0x0209e2000c101d2e */
        /* <DEDUP_REMOVED lines=8> */
.L_x_1986:
[----:B------:R-:W0:Y:S01]  /*e3c0*/  LDC R8, c[0x0][0xbe8] ;  /* 0x0002fa00ff087b82 */ /* 0x000e220000000800 */
[----:B------:R-:W1:Y:S01]  /*e3d0*/  S2R R0, SR_TID.X ;  /* 0x0000000000007919 */ /* 0x000e620000002100 */
[----:B------:R-:W-:Y:S01]  /*e3e0*/  USHF.R.S32.HI UR8, URZ, 0x1f, UR37 ;  /* 0x0000001f3f087899 */ /* 0x000fe20008011425 */
[----:B------:R-:W-:Y:S01]  /*e3f0*/  BSSY B1, `(.L_x_1994) ;  /* 0x0000031000017945 */ /* 0x000fe20003800000 */
[----:B------:R-:W-:Y:S01]  /*e400*/  USHF.R.S32.HI UR9, URZ, 0x1f, UR42 ;  /* 0x0000001f3f097899 */ /* 0x000fe2000801142a */
[----:B------:R-:W-:Y:S01]  /*e410*/  IMAD R6, R232, 0x20, R233 ;  /* 0x00000020e8067824 */ /* 0x000fe200078e02e9 */
[----:B0-----:R-:W-:Y:S01]  /*e420*/  ISETP.NE.AND P1, PT, R8, 0x1, PT ;  /* 0x000000010800780c */ /* 0x001fe20003f25270 */
[----:B-1----:R-:W-:-:S12]  /*e430*/  VIADD R0, R0, 0xffffff80 ;  /* 0xffffff8000007836 */ /* 0x002fd80000000000 */
[----:B------:R-:W0:Y:S01]  /*e440*/  @P1 LDC R9, c[0x0][0xbec] ;  /* 0x0002fb00ff091b82 */ /* 0x000e220000000800 */
[----:B------:R-:W-:-:S07]  /*e450*/  ISETP.GE.AND P0, PT, R0, 0x80, PT ;  /* 0x000000800000780c */ /* 0x000fce0003f06270 */
[----:B------:R-:W1:Y:S06]  /*e460*/  @P1 LDC R11, c[0x0][0xbf0] ;  /* 0x0002fc00ff0b1b82 */ /* 0x000e6c0000000800 */
        /* <DEDUP_REMOVED lines=41> */
.L_x_1995:
[----:B------:R-:W-:Y:S05]  /*e700*/  BSYNC B1 ;  /* 0x0000000000017941 */ /* 0x000fea0003800000 */
.L_x_1994:
[----:B------:R-:W-:Y:S01]  /*e710*/  ULDC.64 UR10, c[0x0][0xae8] ;  /* 0x0002ba00000a7ab9 */ /* 0x000fe20000000a00 */
[----:B------:R-:W-:Y:S01]  /*e720*/  VIADD R6, R6, UR36 ;  /* 0x0000002406067c36 */ /* 0x000fe20008000000 */
[----:B------:R-:W-:Y:S01]  /*e730*/  UIMAD UR5, UR8, UR10, URZ ;  /* 0x0000000a080572a4 */ /* 0x000fe2000f8e023f */
[----:B------:R-:W-:Y:S01]  /*e740*/  BSSY B1, `(.L_x_1996) ;  /* 0x0000040000017945 */ /* 0x000fe20003800000 */
[----:B------:R-:W-:Y:S01]  /*e750*/  UIMAD.WIDE.U32 UR6, UR37, UR10, URZ ;  /* 0x0000000a250672a5 */ /* 0x000fe2000f8e003f */
[----:B0-----:R-:W-:Y:S01]  /*e760*/  @P1 IMAD.HI.U32 R0, R6, R9, RZ ;  /* 0x0000000906001227 */ /* 0x001fe200078e00ff */
[----:B------:R-:W-:Y:S01]  /*e770*/  UIMAD UR5, UR37, UR11, UR5 ;  /* 0x0000000b250572a4 */ /* 0x000fe2000f8e0205 */
[----:B------:R-:W-:Y:S02]  /*e780*/  SHF.R.S32.HI R20, RZ, 0x1f, R23 ;  /* 0x0000001fff147819 */ /* 0x000fe40000011417 */
[----:B------:R-:W-:Y:S01]  /*e790*/  ULDC.64 UR10, c[0x0][0xaf0] ;  /* 0x0002bc00000a7ab9 */ /* 0x000fe20000000a00 */
[----:B------:R-:W-:Y:S01]  /*e7a0*/  UIADD3 UR7, UR7, UR5, URZ ;  /* 0x0000000507077290 */ /* 0x000fe2000fffe03f */
[----:B--2---:R-:W-:Y:S01]  /*e7b0*/  IMAD.MOV.U32 R5, RZ, RZ, R6 ;  /* 0x000000ffff057224 */ /* 0x004fe200078e0006 */
[----:B------:R-:W-:Y:S01]  /*e7c0*/  UIMAD UR5, UR9, UR10, URZ ;  /* 0x0000000a090572a4 */ /* 0x000fe2000f8e023f */
[----:B-1----:R-:W-:Y:S01]  /*e7d0*/  @P1 SHF.R.U32.HI R5, RZ, R11, R0 ;  /* 0x0000000bff051219 */ /* 0x002fe20000011600 */
[----:B------:R-:W-:Y:S01]  /*e7e0*/  UIMAD.WIDE.U32 UR6, UR42, UR10, UR6 ;  /* 0x0000000a2a0672a5 */ /* 0x000fe2000f8e0006 */
[----:B------:R-:W-:Y:S01]  /*e7f0*/  SHF.R.S32.HI R21, RZ, 0x1f, R19 ;  /* 0x0000001fff157819 */ /* 0x000fe20000011413 */
[----:B------:R-:W-:Y:S01]  /*e800*/  UIMAD UR5, UR42, UR11, UR5 ;  /* 0x0000000b2a0572a4 */ /* 0x000fe2000f8e0205 */
[--C-:B------:R-:W-:Y:S01]  /*e810*/  SHF.R.S32.HI R0, RZ, 0x1f, R5.reuse ;  /* 0x0000001fff007819 */ /* 0x100fe20000011405 */
[----:B------:R-:W-:Y:S01]  /*e820*/  IMAD.MOV R7, RZ, RZ, -R5 ;  /* 0x000000ffff077224 */ /* 0x000fe200078e0a05 */
[----:B------:R-:W-:Y:S01]  /*e830*/  ULDC.64 UR8, c[0x0][0xae0] ;  /* 0x0002b80000087ab9 */ /* 0x000fe20000000a00 */
[----:B------:R-:W-:-:S02]  /*e840*/  UIADD3 UR5, UR7, UR5, URZ ;  /* 0x0000000507057290 */ /* 0x000fc4000fffe03f */
[----:B------:R-:W-:Y:S01]  /*e850*/  IMAD.U32 R3, RZ, RZ, UR7 ;  /* 0x00000007ff037e24 */ /* 0x000fe2000f8e00ff */
[----:B------:R-:W-:Y:S01]  /*e860*/  SHF.R.S32.HI R24, RZ, 0x1f, R22 ;  /* 0x0000001fff187819 */ /* 0x000fe20000011416 */
[----:B------:R-:W-:Y:S01]  /*e870*/  IMAD R0, R0, UR8, RZ ;  /* 0x0000000800007c24 */ /* 0x000fe2000f8e02ff */
[----:B------:R-:W-:Y:S01]  /*e880*/  SHF.R.S32.HI R25, RZ, 0x1f, R16 ;  /* 0x0000001fff197819 */ /* 0x000fe20000011410 */
        /* <DEDUP_REMOVED lines=43> */
.L_x_1997:
[----:B------:R-:W-:Y:S05]  /*eb40*/  BSYNC B1 ;  /* 0x0000000000017941 */ /* 0x000fea0003800000 */
.L_x_1996:
        /* <DEDUP_REMOVED lines=21> */
.L_x_1999:
[----:B------:R-:W-:Y:S05]  /*eca0*/  BSYNC B1 ;  /* 0x0000000000017941 */ /* 0x000fea0003800000 */
.L_x_1998:
        /* <DEDUP_REMOVED lines=21> */
.L_x_2001:
[----:B------:R-:W-:Y:S05]  /*ee00*/  BSYNC B1 ;  /* 0x0000000000017941 */ /* 0x000fea0003800000 */
.L_x_2000:
[----:B---3--:R-:W-:Y:S01]  /*ee10*/  VIADD R3, R6, 0x60 ;  /* 0x0000006006037836 */ /* 0x008fe20000000000 */
[----:B0-----:R0:W3:Y:S04]  /*ee20*/  SHFL.IDX PT, R0, R5, 0x3, 0x181f ;  /* 0x00781f0005007f89 */ /* 0x0010e800000e0000 */
[----:B------:R-:W-:Y:S01]  /*ee30*/  ISETP.GE.AND P0, PT, R3, R9, PT ;  /* 0x000000090300720c */ /* 0x000fe20003f06270 */
[----:B-1----:R0:W1:-:S12]  /*ee40*/  SHFL.IDX PT, R2, R4, 0x3, 0x181f ;  /* 0x00781f0004027f89 */ /* 0x00205800000e0000 */
[----:B0-----:R-:W-:Y:S05]  /*ee50*/  @P0 BRA `(.L_x_1993) ;  /* 0x0000000000440947 */ /* 0x001fea0003800000 */
[----:B------:R-:W-:Y:S02]  /*ee60*/  ULDC UR5, c[0x0][0xac8] ;  /* 0x0002b20000057ab9 */ /* 0x000fe40000000800 */
[----:B------:R-:W-:Y:S02]  /*ee70*/  ISETP.GE.AND P3, PT, R16, UR5, PT ;  /* 0x0000000510007c0c */ /* 0x000fe4000bf66270 */
[----:B------:R-:W-:Y:S02]  /*ee80*/  ISETP.GE.AND P2, PT, R22, UR5, PT ;  /* 0x0000000516007c0c */ /* 0x000fe4000bf46270 */
[----:B------:R-:W-:Y:S02]  /*ee90*/  ISETP.GE.AND P1, PT, R19, UR5, PT ;  /* 0x0000000513007c0c */ /* 0x000fe4000bf26270 */
[----:B------:R-:W-:-:S07]  /*eea0*/  ISETP.GE.AND P0, PT, R23, UR5, PT ;  /* 0x0000000517007c0c */ /* 0x000fce000bf06270 */
[-C--:B-12-4-:R-:W-:Y:S02]  /*eeb0*/  @!P3 LEA R4, P6, R16, R2.reuse, 0x1 ;  /* 0x000000021004b211 */ /* 0x096fe400078c08ff */
[-C--:B------:R-:W-:Y:S02]  /*eec0*/  @!P2 LEA R6, P5, R22, R2.reuse, 0x1 ;  /* 0x000000021606a211 */ /* 0x080fe400078a08ff */
[----:B------:R-:W-:Y:S02]  /*eed0*/  @!P1 LEA R8, P4, R19, R2, 0x1 ;  /* 0x0000000213089211 */ /* 0x000fe400078808ff */
[----:B---3--:R-:W-:Y:S02]  /*eee0*/  @!P3 LEA.HI.X R5, R16, R0, R25, 0x1, P6 ;  /* 0x000000001005b211 */ /* 0x008fe400030f0c19 */
        /* <DEDUP_REMOVED lines=8> */
.L_x_1993:
[----:B------:R-:W-:Y:S05]  /*ef70*/  BSYNC B0 ;  /* 0x0000000000007941 */ /* 0x000fea0003800000 */
.L_x_1985:
[----:B------:R-:W-:Y:S02]  /*ef80*/  ULDC UR5, c[0x0][0xc38] ;  /* 0x00030e0000057ab9 */ /* 0x000fe40000000800 */
[----:B------:R-:W-:-:S06]  /*ef90*/  UISETP.GE.AND UP0, UPT, UR4, UR5, UPT ;  /* 0x000000050400728c */ /* 0x000fcc000bf06270 */
[----:B------:R-:W-:-:S13]  /*efa0*/  PLOP3.LUT P0, PT, PT, PT, UP0, 0x80, 0x0 ;  /* 0x000000000000781c */ /* 0x000fda0003f0f008 */
[----:B------:R-:W-:Y:S05]  /*efb0*/  @!P0 BRA `(.L_x_2002) ;  /* 0xffffff1c00888947 */ /* 0x000fea000383ffff */
[----:B------:R-:W-:Y:S05]  /*efc0*/  EXIT ;  /* 0x000000000000794d */ /* 0x000fea0003800000 */
.L_x_1947:
        /* <DEDUP_REMOVED lines=14> */
[----:B------:R0:W-:Y:S04]  /*f0b0*/  STL [R1+0x34], RZ ;  /* 0x000034ff01007387 */ /* 0x0001e80000100800 */
        /* <DEDUP_REMOVED lines=40> */
[----:B------:R-:W-:Y:S01]  /*f340*/  IMAD.U32 R0, RZ, RZ, UR6 ;  /* 0x00000006ff007e24 */ /* 0x000fe2000f8e00ff */
[----:B------:R-:W-:Y:S04]  /*f350*/  STL [R1+0x1c], R3 ;  /* 0x00001c0301007387 */ /* 0x000fe80000100800 */
[----:B------:R0:W-:Y:S04]  /*f360*/  STL [R1+0x20], R5 ;  /* 0x0000200501007387 */ /* 0x0001e80000100800 */
[----:B------:R1:W-:Y:S04]  /*f370*/  STL [R1+0x2c], R2 ;  /* 0x00002c0201007387 */ /* 0x0003e80000100800 */
[----:B------:R-:W-:Y:S01]  /*f380*/  STL [R1+0x4], RZ ;  /* 0x000004ff01007387 */ /* 0x000fe20000100800 */
[----:B0-----:R-:W-:-:S03]  /*f390*/  IMAD.IADD R5, R3, 0x1, R5 ;  /* 0x0000000103057824 */ /* 0x001fc600078e0205 */
[----:B------:R0:W-:Y:S01]  /*f3a0*/  STL [R1+0x30], R0 ;  /* 0x0000300001007387 */ /* 0x0001e20000100800 */
[----:B-1----:R-:W-:-:S03]  /*f3b0*/  LOP3.LUT R2, R4, 0x80, RZ, 0xfc, !PT ;  /* 0x0000008004027812 */ /* 0x002fc600078efcff */
[----:B------:R-:W-:Y:S01]  /*f3c0*/  STL [R1+0x34], RZ ;  /* 0x000034ff01007387 */ /* 0x000fe20000100800 */
[----:B0-----:R-:W-:-:S05]  /*f3d0*/  IMAD.MOV.U32 R0, RZ, RZ, 0x1 ;  /* 0x00000001ff007424 */ /* 0x001fca00078e00ff */
[----:B------:R0:W-:Y:S04]  /*f3e0*/  STL [R1+0xc], R0 ;  /* 0x00000c0001007387 */ /* 0x0001e80000100800 */
[----:B------:R1:W-:Y:S01]  /*f3f0*/  STL [R1+0x24], R5 ;  /* 0x0000240501007387 */ /* 0x0003e20000100800 */
[----:B0-----:R-:W-:-:S05]  /*f400*/  IMAD.IADD R0, R3, 0x1, R18 ;  /* 0x0000000103007824 */ /* 0x001fca00078e0212 */
[----:B------:R1:W-:Y:S02]  /*f410*/  STL [R1+0x28], R0 ;  /* 0x0000280001007387 */ /* 0x0003e40000100800 */
.L_x_2066:
[----:B-1----:R-:W2:Y:S01]  /*f420*/  LDL R0, [R1+0x30] ;  /* 0x0000300001007983 */ /* 0x002ea20000100800 */
        /* <DEDUP_REMOVED lines=22> */
.L_x_2004:
[----:B------:R-:W-:Y:S01]  /*f590*/  ULDC UR8, c[0x0][0xc54] ;  /* 0x0003150000087ab9 */ /* 0x000fe20000000800 */
[----:B------:R-:W-:Y:S01]  /*f5a0*/  UMOV UR5, UR9 ;  /* 0x0000000900057c82 */ /* 0x000fe20008000000 */
[----:B------:R-:W-:-:S11]  /*f5b0*/  UISETP.NE.AND UP0, UPT, UR8, 0x1, UPT ;  /* 0x000000010800788c */ /* 0x000fd6000bf05270 */
[----:B------:R-:W-:Y:S02]  /*f5c0*/  @UP0 ULDC.64 UR10, c[0x0][0xc58] ;  /* 0x00031600000a0ab9 */ /* 0x000fe40000000a00 */
[----:B------:R-:W-:-:S04]  /*f5d0*/  UIMAD.WIDE.U32 UR6, UR9, UR10, URZ ;  /* 0x0000000a090672a5 */ /* 0x000fc8000f8e003f */
[----:B------:R-:W-:-:S04]  /*f5e0*/  @UP0 USHF.R.U32.HI UR5, URZ, UR11, UR7 ;  /* 0x0000000b3f050299 */ /* 0x000fc80008011607 */
[----:B------:R-:W-:-:S12]  /*f5f0*/  UIMAD UR8, UR5, UR8, URZ ;  /* 0x00000008050872a4 */ /* 0x000fd8000f8e023f */
.L_x_2005:
[----:B------:R-:W-:Y:S01]  /*f600*/  ULOP3.LUT UR41, URZ, UR5, URZ, 0x33, !UPT ;  /* 0x000000053f297292 */ /* 0x000fe2000f8e333f */
[----:B------:R-:W-:Y:S01]  /*f610*/  BSSY B7, `(.L_x_2006) ;  /* 0x000041a000077945 */ /* 0x000fe20003800000 */
[----:B------:R-:W-:Y:S01]  /*f620*/  ULDC UR10, c[0x0][0x448] ;  /* 0x00011200000a7ab9 */ /* 0x000fe20000000800 */
[----:B------:R-:W-:Y:S01]  /*f630*/  ULDC UR5, c[0x0][0xc3c] ;  /* 0x00030f0000057ab9 */ /* 0x000fe20000000800 */
[----:B------:R-:W-:Y:S01]  /*f640*/  UISETP.NE.AND UP1, UPT, UR10, 0x1, UPT ;  /* 0x000000010a00788c */ /* 0x000fe2000bf25270 */
[----:B------:R-:W-:Y:S01]  /*f650*/  ULDC.64 UR6, c[0x0][0x418] ;  /* 0x0001060000067ab9 */ /* 0x000fe20000000a00 */
[----:B------:R-:W-:Y:S02]  /*f660*/  UIADD3 UR41, UR41, UR5, URZ ;  /* 0x0000000529297290 */ /* 0x000fe4000fffe03f */
[----:B------:R-:W-:Y:S02]  /*f670*/  UISETP.NE.U32.AND UP0, UPT, UR6, URZ, UPT ;  /* 0x0000003f0600728c */ /* 0x000fe4000bf05070 */
[----:B------:R-:W-:-:S02]  /*f680*/  USHF.L.U32 UR5, UR41, 0x7, URZ ;  /* 0x0000000729057899 */ /* 0x000fc4000800063f */
[----:B------:R-:W-:Y:S02]  /*f690*/  UISETP.NE.AND.EX UP0, UPT, UR7, URZ, UPT, UP0 ;  /* 0x0000003f0700728c */ /* 0x000fe4000bf05300 */
[----:B------:R-:W-:Y:S01]  /*f6a0*/  UIADD3 UR5, UR5, 0x7f, URZ ;  /* 0x0000007f05057890 */ /* 0x000fe2000fffe03f */
[----:B------:R-:W-:Y:S01]  /*f6b0*/  ULDC UR7, c[0x0][0x288] ;  /* 0x0000a20000077ab9 */ /* 0x000fe20000000800 */
[----:B------:R-:W-:Y:S01]  /*f6c0*/  ULDC UR6, c[0x0][0x424] ;  /* 0x0001090000067ab9 */ /* 0x000fe20000000800 */
[----:B------:R-:W-:Y:S02]  /*f6d0*/  UIADD3 UR13, -UR7, 0x80, URZ ;  /* 0x00000080070d7890 */ /* 0x000fe4000fffe13f */
[----:B------:R-:W-:Y:S01]  /*f6e0*/  USEL UR11, UR6, 0x1, UP0 ;  /* 0x00000001060b7887 */ /* 0x000fe20008000000 */
[----:B------:R-:W-:Y:S01]  /*f6f0*/  @UP1 ULDC UR7, c[0x0][0x44c] ;  /* 0x0001130000071ab9 */ /* 0x000fe20000000800 */
[----:B------:R-:W-:Y:S01]  /*f700*/  ULDC UR12, c[0x0][0x2f0] ;  /* 0x0000bc00000c7ab9 */ /* 0x000fe20000000800 */
[----:B------:R-:W-:Y:S01]  /*f710*/  UIMAD.WIDE.U32 UR6, UR5, UR7, URZ ;  /* 0x00000007050672a5 */ /* 0x000fe2000f8e003f */
[----:B------:R-:W-:Y:S01]  /*f720*/  @UP1 ULDC UR14, c[0x0][0x450] ;  /* 0x00011400000e1ab9 */ /* 0x000fe20000000800 */
[----:B------:R-:W-:-:S02]  /*f730*/  UIMAD UR13, UR11, UR12, UR13 ;  /* 0x0000000c0b0d72a4 */ /* 0x000fc4000f8e020d */
[----:B------:R-:W-:Y:S02]  /*f740*/  @UP1 USHF.R.U32.HI UR5, URZ, UR14, UR7 ;  /* 0x0000000e3f051299 */ /* 0x000fe40008011607 */
[----:B------:R-:W-:Y:S02]  /*f750*/  UIMAD UR11, UR11, UR12, 0x7f ;  /* 0x0000007f0b0b74a4 */ /* 0x000fe4000f8e020c */
[----:B------:R-:W-:Y:S02]  /*f760*/  UIADD3 UR5, UR13, UR5, URZ ;  /* 0x000000050d057290 */ /* 0x000fe4000fffe03f */
[----:B------:R-:W-:Y:S02]  /*f770*/  UIADD3 UR8, UR9, -UR8, URZ ;  /* 0x8000000809087290 */ /* 0x000fe4000fffe03f */
[----:B------:R-:W-:Y:S02]  /*f780*/  USHF.R.S32.HI UR9, URZ, 0x1f, UR11 ;  /* 0x0000001f3f097899 */ /* 0x000fe4000801140b */
[----:B------:R-:W-:-:S02]  /*f790*/  USHF.R.S32.HI UR6, URZ, 0x1f, UR5 ;  /* 0x0000001f3f067899 */ /* 0x000fc40008011405 */
[----:B------:R-:W-:Y:S02]  /*f7a0*/  ULEA.HI UR9, UR9, UR11, URZ, 0x7 ;  /* 0x0000000b09097291 */ /* 0x000fe4000f8f383f */
[----:B------:R-:W-:Y:S01]  /*f7b0*/  ULEA.HI UR6, UR6, UR5, URZ, 0x7 ;  /* 0x0000000506067291 */ /* 0x000fe2000f8f383f */
[----:B------:R-:W-:Y:S01]  /*f7c0*/  ULDC UR10, c[0x0][0xc48] ;  /* 0x00031200000a7ab9 */ /* 0x000fe20000000800 */
[----:B------:R-:W-:Y:S02]  /*f7d0*/  USHF.R.S32.HI UR9, URZ, 0x7, UR9 ;  /* 0x000000073f097899 */ /* 0x000fe40008011409 */
[----:B------:R-:W-:Y:S02]  /*f7e0*/  USHF.R.S32.HI UR6, URZ, 0x7, UR6 ;  /* 0x000000073f067899 */ /* 0x000fe40008011406 */
[----:B------:R-:W-:Y:S02]  /*f7f0*/  UISETP.NE.AND UP0, UPT, UR10, 0x1, UPT ;  /* 0x000000010a00788c */ /* 0x000fe4000bf05270 */
[----:B------:R-:W-:Y:S01]  /*f800*/  UISETP.LT.AND UP1, UPT, UR9, UR6, UPT ;  /* 0x000000060900728c */ /* 0x000fe2000bf21270 */
[----:B------:R-:W-:-:S03]  /*f810*/  ULDC UR7, c[0x0][0xc54] ;  /* 0x0003150000077ab9 */ /* 0x000fc60000000800 */
[----:B------:R-:W-:Y:S02]  /*f820*/  USEL UR40, UR9, UR6, UP1 ;  /* 0x0000000609287287 */ /* 0x000fe40008800000 */
[----:B------:R-:W-:-:S03]  /*f830*/  UIMAD UR8, UR4, UR7, UR8 ;  /* 0x00000007040872a4 */ /* 0x000fc6000f8e0208 */
[----:B------:R-:W-:Y:S01]  /*f840*/  @UP0 ULDC UR4, c[0x0][0xc4c] ;  /* 0x0003130000040ab9 */ /* 0x000fe20000000800 */
[----:B------:R-:W-:Y:S01]  /*f850*/  ISETP.LT.AND P0, PT, RZ, UR40, PT ;  /* 0x00000028ff007c0c */ /* 0x000fe2000bf01270 */
[----:B------:R-:W-:Y:S01]  /*f860*/  UIMAD.WIDE.U32 UR4, UR8, UR4, URZ ;  /* 0x00000004080472a5 */ /* 0x000fe2000f8e003f */
[----:B------:R-:W-:Y:S01]  /*f870*/  @UP0 ULDC UR7, c[0x0][0xc50] ;  /* 0x0003140000070ab9 */ /* 0x000fe20000000800 */
[----:B------:R-:W-:Y:S02]  /*f880*/  UMOV UR43, UR8 ;  /* 0x00000008002b7c82 */ /* 0x000fe40008000000 */
[----:B------:R-:W-:-:S04]  /*f890*/  @UP0 USHF.R.U32.HI UR43, URZ, UR7, UR5 ;  /* 0x000000073f2b0299 */ /* 0x000fc80008011605 */
[----:B------:R-:W-:-:S04]  /*f8a0*/  UIADD3 UR36, -UR43, URZ, URZ ;  /* 0x0000003f2b247290 */ /* 0x000fc8000fffe13f */
[----:B------:R-:W-:Y:S01]  /*f8b0*/  UIMAD UR36, UR10, UR36, UR8 ;  /* 0x000000240a2472a4 */ /* 0x000fe2000f8e0208 */
[----:B------:R-:W-:Y:S11]  /*f8c0*/  @P0 BRA `(.L_x_2007) ;  /* 0x0000000000480947 */ /* 0x000ff60003800000 */
        /* <DEDUP_REMOVED lines=18> */
.L_x_2007:
        /* <DEDUP_REMOVED lines=20> */
.L_x_2010:
[----:B------:R-:W-:Y:S05]  /*fb30*/  BSYNC B6 ;  /* 0x0000000000067941 */ /* 0x000fea0003800000 */
.L_x_2009:
        /* <DEDUP_REMOVED lines=24> */
.L_x_2012:
[----:B------:R-:W-:Y:S05]  /*fcc0*/  BSYNC B6 ;  /* 0x0000000000067941 */ /* 0x000fea0003800000 */
.L_x_2011:
        /* <DEDUP_REMOVED lines=21> */
.L_x_2014:
[----:B------:R-:W-:Y:S05]  /*fe20*/  BSYNC B6 ;  /* 0x0000000000067941 */ /* 0x000fea0003800000 */
.L_x_2013:
        /* <DEDUP_REMOVED lines=20> */
.L_x_2016:
[----:B------:R-:W-:Y:S05]  /*ff70*/  BSYNC B6 ;  /* 0x0000000000067941 */ /* 0x000fea0003800000 */
.L_x_2015:
        /* <DEDUP_REMOVED lines=26> */
.L_x_2085:
[----:B------:R-:W-:Y:S01]  /*10120*/  PLOP3.LUT P2, PT, PT, PT, PT, 0x8, 0x0 ;  /* 0x000000000000781c */ /* 0x000fe20003f4e170 */
[----:B0-----:R-:W-:Y:S01]  /*10130*/  IMAD.MOV.U32 R0, RZ, RZ, R19 ;  /* 0x000000ffff007224 */ /* 0x001fe200078e0013 */
[----:B--2---:R-:W-:-:S04]  /*10140*/  ISETP.NE.AND P0, PT, R14, RZ, PT ;  /* 0x000000ff0e00720c */ /* 0x004fc80003f05270 */
[----:B------:R-:W-:-:S07]  /*10150*/  LOP3.LUT R0, R0, 0xfffffffd, RZ, 0xc0, !PT ;  /* 0xfffffffd00007812 */ /* 0x000fce00078ec0ff */
[----:B------:R-:W-:-:S05]  /*10160*/  @P2 LOP3.LUT R0, R0, 0x2, RZ, 0xfc, !PT ;  /* 0x0000000200002812 */ /* 0x000fca00078efcff */
[----:B------:R0:W-:Y:S01]  /*10170*/  STL [R1+0x10], R0 ;  /* 0x0000100001007387 */ /* 0x0001e20000100800 */
[----:B------:R-:W-:Y:S05]  /*10180*/  @P0 BRA `(.L_x_2018) ;  /* 0x0000000400900947 */ /* 0x000fea0003800000 */
[----:B------:R-:W-:-:S06]  /*10190*/  UIADD3 UR4, UR40, -0x1, URZ ;  /* 0xffffffff28047890 */ /* 0x000fcc000fffe03f */
[----:B0-----:R-:W-:Y:S01]  /*101a0*/  IMAD.U32 R0, RZ, RZ, UR4 ;  /* 0x00000004ff007e24 */ /* 0x001fe2000f8e00ff */
[----:B------:R-:W-:-:S03]  /*101b0*/  UMOV UR4, 0xffffffff ;  /* 0xffffffff00047882 */ /* 0x000fc60000000000 */
[----:B------:R-:W-:Y:S05]  /*101c0*/  BRA.DIV UR4, `(.L_x_2019) ;  /* 0x0000003e04b47947 */ /* 0x000fea000b800000 */
[----:B------:R-:W-:-:S13]  /*101d0*/  ELECT P6, URZ, PT ;  /* 0x00000000003f782f */ /* 0x000fda00038c0000 */
.L_x_2088:
[----:B------:R-:W-:Y:S05]  /*101e0*/  @!P6 BRA `(.L_x_2018) ;  /* 0x000000040078e947 */ /* 0x000fea0003800000 */
[----:B------:R-:W-:Y:S01]  /*101f0*/  IMAD.MOV.U32 R16, RZ, RZ, R8 ;  /* 0x000000ffff107224 */ /* 0x000fe200078e0008 */
[----:B------:R-:W-:Y:S06]  /*10200*/  @!P1 BRA `(.L_x_2020) ;  /* 0x0000000000449947 */ /* 0x000fec0003800000 */
        /* <DEDUP_REMOVED lines=17> */
.L_x_2020:
[----:B------:R-:W2:Y:S04]  /*10320*/  LDL R4, [R1+0x4] ;  /* 0x0000040001047983 */ /* 0x000ea80000100800 */
[----:B0-----:R-:W3:Y:S01]  /*10330*/  LDL R3, [R1+0xc] ;  /* 0x00000c0001037983 */ /* 0x001ee20000100800 */
[----:B------:R-:W0:Y:S02]  /*10340*/  S2R R2, SR_TID.X ;  /* 0x0000000000027919 */ /* 0x000e240000002100 */
[----:B0-----:R-:W-:-:S04]  /*10350*/  LOP3.LUT R2, R2, 0x7f, RZ, 0xc0, !PT ;  /* 0x0000007f02027812 */ /* 0x001fc800078ec0ff */
[----:B------:R-:W-:Y:S01]  /*10360*/  ISETP.NE.AND P0, PT, R2, RZ, PT ;  /* 0x000000ff0200720c */ /* 0x000fe20003f05270 */
[----:B--2---:R-:W-:Y:S01]  /*10370*/  IMAD R4, R4, 0x8, R17 ;  /* 0x0000000804047824 */ /* 0x004fe200078e0211 */
[----:B---3--:R-:W-:-:S04]  /*10380*/  SHF.L.U32 R3, R3, 0x1f, RZ ;  /* 0x0000001f03037819 */ /* 0x008fc800000006ff */
[----:B------:R-:W0:Y:S02]  /*10390*/  SYNCS.PHASECHK.TRANS64.TRYWAIT P1, [R4+URZ+0x38880], R3 ;  /* 0x03888003040075a7 */ /* 0x000e24000802017f */
[----:B0-----:R-:W-:Y:S05]  /*103a0*/  @!P1 BRA `(.L_x_2021) ;  /* 0x0000003c005c9947 */ /* 0x001fea0003800000 */
.L_x_2089:
        /* <DEDUP_REMOVED lines=8> */
.L_x_2022:
[----:B------:R-:W2:Y:S01]  /*10430*/  LDL R2, [R1+0x4] ;  /* 0x0000040001027983 */ /* 0x000ea20000100800 */
        /* <DEDUP_REMOVED lines=21> */
[----:B------:R-:W3:Y:S02]  /*10590*/  SYNCS.PHASECHK.TRANS64.TRYWAIT P1, [R4+URZ+0x38840], R3 ;  /* 0x03884003040075a7 */ /* 0x000ee4000802017f */
[----:B--23--:R-:W-:Y:S05]  /*105a0*/  @!P1 BRA `(.L_x_2023) ;  /* 0x0000003800f09947 */ /* 0x00cfea0003800000 */
.L_x_2090:
[----:B------:R-:W-:Y:S05]  /*105b0*/  @P0 BRA `(.L_x_2024) ;  /* 0x00000000001c0947 */ /* 0x000fea0003800000 */
[----:B------:R-:W3:Y:S01]  /*105c0*/  S2R R5, SR_TID.X ;  /* 0x0000000000057919 */ /* 0x000ee20000002100 */
[----:B0-2---:R-:W-:-:S04]  /*105d0*/  IMAD.MOV.U32 R3, RZ, RZ, 0x8000 ;  /* 0x00008000ff037424 */ /* 0x005fc800078e00ff */
[----:B------:R4:W-:Y:S01]  /*105e0*/  SYNCS.ARRIVE.TRANS64 RZ, [R4+URZ+0x38830], R3 ;  /* 0x0388300304ff79a7 */ /* 0x0009e2000800003f */
[----:B---3--:R-:W-:-:S04]  /*105f0*/  LOP3.LUT R5, R5, 0x1f, RZ, 0xc0, !PT ;  /* 0x0000001f05057812 */ /* 0x008fc800078ec0ff */
[----:B------:R-:W-:-:S13]  /*10600*/  ISETP.NE.AND P0, PT, R5, RZ, PT ;  /* 0x000000ff0500720c */ /* 0x000fda0003f05270 */
[----:B----4-:R-:W-:Y:S05]  /*10610*/  @!P0 BRA `(.L_x_2024) ;  /* 0x0000000000048947 */ /* 0x010fea0003800000 */
[----:B------:R-:W-:Y:S01]  /*10620*/  BPT.TRAP 0x1 ;  /* 0x000000040000795c */ /* 0x000fe20000300000 */
.L_x_2024:
        /* <DEDUP_REMOVED lines=26> */
.L_x_2018:
[----:B0-----:R-:W-:Y:S01]  /*107d0*/  VIADD R0, R17, 0x20400 ;  /* 0x0002040011007836 */ /* 0x001fe20000000000 */
        /* <DEDUP_REMOVED lines=20> */
[----:B0-----:R-:W-:Y:S05]  /*10920*/  CALL.ABS.NOINC R2 ;  /* 0x0000000002007343 */ /* 0x001fea0003c00000 */
.L_x_2026:
[----:B---3--:R-:W-:Y:S05]  /*10930*/  BSYNC B6 ;  /* 0x0000000000067941 */ /* 0x008fea0003800000 */
.L_x_2025:
[----:B------:R-:W0:Y:S01]  /*10940*/  S2R R2, SR_TID.X ;  /* 0x0000000000027919 */ /* 0x000e220000002100 */
[----:B-1----:R-:W1:Y:S01]  /*10950*/  LDC R8, c[0x0][0x448] ;  /* 0x00011200ff087b82 */ /* 0x002e620000000800 */
[----:B------:R-:W-:Y:S01]  /*10960*/  USHF.R.S32.HI UR4, URZ, 0x1f, UR36 ;  /* 0x0000001f3f047899 */ /* 0x000fe20008011424 */
[----:B------:R-:W2:Y:S01]  /*10970*/  S2R R19, SR_TID.X ;  /* 0x0000000000137919 */ /* 0x000ea20000002100 */
[----:B------:R-:W-:Y:S01]  /*10980*/  ULDC.64 UR8, c[0x0][0x2d8] ;  /* 0x0000b60000087ab9 */ /* 0x000fe20000000a00 */
[----:B------:R-:W-:Y:S02]  /*10990*/  USHF.R.S32.HI UR7, URZ, 0x1f, UR43 ;  /* 0x0000001f3f077899 */ /* 0x000fe4000801142b */
[----:B------:R-:W-:Y:S01]  /*109a0*/  UIMAD UR6, UR4, UR8, URZ ;  /* 0x00000008040672a4 */ /* 0x000fe2000f8e023f */
[----:B------:R-:W3:Y:S01]  /*109b0*/  S2R R9, SR_TID.X ;  /* 0x0000000000097919 */ /* 0x000ee20000002100 */
        /* <DEDUP_REMOVED lines=12> */
[----:B0-----:R-:W-:Y:S01]  /*10a80*/  LOP3.LUT R2, R2, 0x7f, RZ, 0xc0, !PT ;  /* 0x0000007f02027812 */ /* 0x001fe200078ec0ff */
[----:B--2---:R-:W-:-:S03]  /*10a90*/  IMAD.SHL.U32 R19, R19, 0x10, RZ ;  /* 0x0000001013137824 */ /* 0x004fc600078e00ff */
[----:B------:R-:W-:Y:S01]  /*10aa0*/  SHF.R.U32.HI R2, RZ, 0x3, R2 ;  /* 0x00000003ff027819 */ /* 0x000fe20000011602 */
[----:B------:R-:W0:Y:S03]  /*10ab0*/  @P0 LDC R3, c[0x0][0x44c] ;  /* 0x00011300ff030b82 */ /* 0x000e260000000800 */
[----:B------:R-:W-:Y:S01]  /*10ac0*/  LOP3.LUT R19, R2, 0x70, R19, 0xf8, !PT ;  /* 0x0000007002137812 */ /* 0x000fe200078ef813 */
[----:B------:R-:W-:-:S04]  /*10ad0*/  IMAD.U32 R2, RZ, RZ, UR41 ;  /* 0x00000029ff027e24 */ /* 0x000fc8000f8e00ff */
[----:B------:R-:W1:Y:S01]  /*10ae0*/  @P0 LDC R0, c[0x0][0x450] ;  /* 0x00011400ff000b82 */ /* 0x000e620000000800 */
[----:B------:R-:W-:Y:S02]  /*10af0*/  IMAD R2, R2, 0x80, R19 ;  /* 0x0000008002027824 */ /* 0x000fe400078e0213 */
[----:B------:R-:W2:Y:S02]  /*10b00*/  S2R R19, SR_TID.X ;  /* 0x0000000000137919 */ /* 0x000ea40000002100 */
[----:B------:R-:W-:Y:S02]  /*10b10*/  IMAD.MOV.U32 R4, RZ, RZ, R2 ;  /* 0x000000ffff047224 */ /* 0x000fe400078e0002 */
[----:B0-----:R-:W-:-:S05]  /*10b20*/  @P0 IMAD.HI.U32 R3, R2, R3, RZ ;  /* 0x0000000302030227 */ /* 0x001fca00078e00ff */
[----:B-1----:R-:W-:Y:S01]  /*10b30*/  @P0 SHF.R.U32.HI R4, RZ, R0, R3 ;  /* 0x00000000ff040219 */ /* 0x002fe20000011603 */
[----:B------:R-:W-:Y:S01]  /*10b40*/  IMAD.U32 R3, RZ, RZ, UR6 ;  /* 0x00000006ff037e24 */ /* 0x000fe2000f8e00ff */
[----:B------:R-:W-:Y:S02]  /*10b50*/  ULDC.64 UR6, c[0x0][0x280] ;  /* 0x0000a00000067ab9 */ /* 0x000fe40000000a00 */
[--C-:B------:R-:W-:Y:S01]  /*10b60*/  SHF.R.S32.HI R5, RZ, 0x1f, R4.reuse ;  /* 0x0000001fff057819 */ /* 0x100fe20000011404 */
[----:B------:R-:W-:-:S04]  /*10b70*/  IMAD.MOV R0, RZ, RZ, -R4 ;  /* 0x000000ffff007224 */ /* 0x000fc800078e0a04 */
[----:B------:R-:W-:Y:S02]  /*10b80*/  IMAD R0, R8, R0, R2 ;  /* 0x0000000008007224 */ /* 0x000fe400078e0202 */
[----:B------:R-:W-:Y:S02]  /*10b90*/  IMAD.MOV.U32 R2, RZ, RZ, R6 ;  /* 0x000000ffff027224 */ /* 0x000fe400078e0006 */
[----:B------:R-:W-:Y:S02]  /*10ba0*/  IMAD R5, R5, UR4, RZ ;  /* 0x0000000405057c24 */ /* 0x000fe4000f8e02ff */
[----:B--2---:R-:W-:Y:S02]  /*10bb0*/  IMAD.SHL.U32 R10, R19, 0x10, RZ ;  /* 0x00000010130a7824 */ /* 0x004fe400078e00ff */
[----:B------:R-:W-:-:S03]  /*10bc0*/  IMAD.WIDE.U32 R2, R4, UR4, R2 ;  /* 0x0000000404027c25 */ /* 0x000fc6000f8e0002 */
[----:B------:R-:W-:Y:S01]  /*10bd0*/  LOP3.LUT R10, R10, 0x70, RZ, 0xc0, !PT ;  /* 0x000000700a0a7812 */ /* 0x000fe200078ec0ff */
[----:B------:R-:W-:Y:S01]  /*10be0*/  IMAD R5, R4, UR5, R5 ;  /* 0x0000000504057c24 */ /* 0x000fe2000f8e0205 */
[----:B------:R-:W-:Y:S01]  /*10bf0*/  SHF.R.S32.HI R4, RZ, 0x1f, R0 ;  /* 0x0000001fff047819 */ /* 0x000fe20000011400 */
[----:B------:R-:W-:Y:S01]  /*10c00*/  ULDC.64 UR4, c[0x0][0x2c8] ;  /* 0x0000b20000047ab9 */ /* 0x000fe20000000a00 */
[----:B------:R-:W-:Y:S01]  /*10c10*/  LOP3.LUT R10, R10, 0x80, RZ, 0xfc, !PT ;  /* 0x000000800a0a7812 */ /* 0x000fe200078efcff */
[----:B------:R-:W-:Y:S02]  /*10c20*/  IMAD.IADD R3, R3, 0x1, R5 ;  /* 0x0000000103037824 */ /* 0x000fe400078e0205 */
[----:B------:R-:W-:Y:S02]  /*10c30*/  IMAD R4, R4, UR4, RZ ;  /* 0x0000000404047c24 */ /* 0x000fe4000f8e02ff */
[----:B------:R-:W-:Y:S01]  /*10c40*/  IMAD.WIDE.U32 R2, R0, UR4, R2 ;  /* 0x0000000400027c25 */ /* 0x000fe2000f8e0002 */
[----:B------:R-:W-:-:S02]  /*10c50*/  ULDC UR4, c[0x0][0x2b8] ;  /* 0x0000ae0000047ab9 */ /* 0x000fc40000000800 */
[----:B------:R-:W-:Y:S01]  /*10c60*/  ISETP.GE.AND P0, PT, R10, UR4, PT ;  /* 0x000000040a007c0c */ /* 0x000fe2000bf06270 */
[----:B---3--:R-:W-:Y:S01]  /*10c70*/  IMAD.SHL.U32 R19, R9, 0x10, RZ ;  /* 0x0000001009137824 */ /* 0x008fe200078e00ff */
[----:B------:R0:W5:Y:S01]  /*10c80*/  LDL R10, [R1+0x2c] ;  /* 0x00002c00010a7983 */ /* 0x0001620000100800 */
[----:B------:R-:W-:-:S03]  /*10c90*/  IMAD R4, R0, UR5, R4 ;  /* 0x0000000500047c24 */ /* 0x000fc6000f8e0204 */
[----:B------:R-:W-:Y:S02]  /*10ca0*/  LOP3.LUT R19, R19, 0x70, RZ, 0xc0, !PT ;  /* 0x0000007013137812 */ /* 0x000fe400078ec0ff */
[----:B------:R-:W-:Y:S02]  /*10cb0*/  IADD3 R0, P2, R2, UR6, RZ ;  /* 0x0000000602007c10 */ /* 0x000fe4000ff5e0ff */
[----:B------:R-:W-:Y:S01]  /*10cc0*/  ISETP.GE.AND P1, PT, R19, UR4, PT ;  /* 0x0000000413007c0c */ /* 0x000fe2000bf26270 */
[----:B------:R-:W-:Y:S01]  /*10cd0*/  UMOV UR4, 0xffffffff ;  /* 0xffffffff00047882 */ /* 0x000fe20000000000 */
[----:B------:R-:W-:Y:S02]  /*10ce0*/  IADD3.X R2, R3, UR7, R4, P2, !PT ;  /* 0x0000000703027c10 */ /* 0x000fe400097fe404 */
[----:B0-----:R-:W-:Y:S09]  /*10cf0*/  BRA.DIV UR4, `(.L_x_2027) ;  /* 0x0000003604307947 */ /* 0x001ff2000b800000 */
[----:B------:R-:W0:Y:S01]  /*10d00*/  S2R R6, SR_TID.X ;  /* 0x0000000000067919 */ /* 0x000e220000002100 */
[----:B------:R-:W-:Y:S01]  /*10d10*/  IMAD.U32 R4, RZ, RZ, UR41 ;  /* 0x00000029ff047e24 */ /* 0x000fe2000f8e00ff */
[----:B------:R-:W-:Y:S01]  /*10d20*/  ULDC UR4, c[0x0][0x288] ;  /* 0x0000a20000047ab9 */ /* 0x000fe20000000800 */
[----:B------:R-:W1:Y:S01]  /*10d30*/  SHFL.IDX PT, R7, R0, RZ, 0x181f ;  /* 0x00181fff00077589 */ /* 0x000e6200000e0000 */
[----:B------:R-:W-:-:S03]  /*10d40*/  IMAD R3, R8, UR4, RZ ;  /* 0x0000000408037c24 */ /* 0x000fc6000f8e02ff */
[----:B------:R-:W-:Y:S01]  /*10d50*/  SHFL.IDX PT, R9, R2, 0x1, 0x181f ;  /* 0x00381f0002097f89 */ /* 0x000fe200000e0000 */
[----:B0-----:R-:W-:-:S04]  /*10d60*/  LOP3.LUT R6, R6, 0x7f, RZ, 0xc0, !PT ;  /* 0x0000007f06067812 */ /* 0x001fc800078ec0ff */
[----:B------:R-:W-:-:S05]  /*10d70*/  SHF.R.U32.HI R6, RZ, 0x3, R6 ;  /* 0x00000003ff067819 */ /* 0x000fca0000011606 */
[----:B------:R-:W-:Y:S02]  /*10d80*/  IMAD R4, R4, 0x80, R6 ;  /* 0x0000008004047824 */ /* 0x000fe400078e0206 */
[----:B------:R-:W0:Y:S02]  /*10d90*/  SHFL.IDX PT, R6, R2, RZ, 0x181f ;  /* 0x00181fff02067589 */ /* 0x000e2400000e0000 */
[C---:B------:R-:W-:Y:S01]  /*10da0*/  VIADD R5, R4.reuse, 0x10 ;  /* 0x0000001004057836 */ /* 0x040fe20000000000 */
[----:B------:R-:W-:-:S04]  /*10db0*/  ISETP.GE.AND P3, PT, R4, R3, PT ;  /* 0x000000030400720c */ /* 0x000fc80003f66270 */
[----:B------:R-:W-:Y:S02]  /*10dc0*/  ISETP.GE.AND P2, PT, R5, R3, PT ;  /* 0x000000030500720c */ /* 0x000fe40003f46270 */
[----:B------:R-:W2:Y:S07]  /*10dd0*/  SHFL.IDX PT, R5, R0, 0x1, 0x181f ;  /* 0x00381f0000057f89 */ /* 0x000eae00000e0000 */
[----:B-1----:R-:W-:-:S05]  /*10de0*/  @!P3 IADD3 R7, P4, R19, R7, RZ ;  /* 0x000000071307b210 */ /* 0x002fca0007f9e0ff */
[----:B0-----:R-:W-:-:S05]  /*10df0*/  @!P3 IMAD.X R6, RZ, RZ, R6, P4 ;  /* 0x000000ffff06b224 */ /* 0x001fca00020e0606 */
[----:B------:R-:W-:-:S04]  /*10e00*/  @!P3 LOP3.LUT R7, R7, R6, RZ, 0x3c, !PT ;  /* 0x000000060707b212 */ /* 0x000fc800078e3cff */
[----:B------:R-:W-:Y:S02]  /*10e10*/  @!P3 LOP3.LUT R6, R7, R6, RZ, 0x3c, !PT ;  /* 0x000000060706b212 */ /* 0x000fe400078e3cff */
        /* <DEDUP_REMOVED lines=48> */
[----:B-1----:R-:W-:Y:S01]  /*11120*/  @!P2 IMAD.X R6, RZ, RZ, R6, P3 ;  /* 0x000000ffff06a224 */ /* 0x002fe200018e0606 */
[----:B------:R-:W-:Y:S02]  /*11130*/  ISETP.GE.AND P3, PT, R5, R3, PT ;  /* 0x000000030500720c */ /* 0x000fe40003f66270 */
[----:B------:R-:W-:Y:S02]  /*11140*/  SHFL.IDX PT, R5, R2, 0x7, 0x181f ;  /* 0x00f81f0002057f89 */ /* 0x000fe400000e0000 */
[----:B------:R-:W-:-:S04]  /*11150*/  @!P2 LOP3.LUT R7, R7, R6, RZ, 0x3c, !PT ;  /* 0x000000060707a212 */ /* 0x000fc800078e3cff */
[----:B------:R-:W-:-:S04]  /*11160*/  @!P2 LOP3.LUT R6, R7, R6, RZ, 0x3c, !PT ;  /* 0x000000060706a212 */ /* 0x000fc800078e3cff */
[----:B------:R-:W-:-:S05]  /*11170*/  @!P2 LOP3.LUT R7, R7, R6, RZ, 0x3c, !PT ;  /* 0x000000060707a212 */ /* 0x000fca00078e3cff */
[----:B------:R-:W-:Y:S04]  /*11180*/  @!P2 LDGSTS.E.BYPASS.LTC128B.128 [R10+0x22c00], desc[UR46][R6.64], !P1 ;  /* 0x22c00000060aafae */ /* 0x000fe8000c901d6e */
[----:B------:R0:W-:Y:S04]  /*11190*/  @!P2 LDGSTS.E.BYPASS.LTC128B.128 [R10+0x26c00], desc[UR46][R6.64+0x80], !P0 ;  /* 0x26c00080060aafae */ /* 0x0001e8000c101d6e */
        /* <DEDUP_REMOVED lines=10> */
.L_x_2107:
        /* <DEDUP_REMOVED lines=11> */
.L_x_2029:
[----:B------:R-:W-:Y:S05]  /*112f0*/  BSYNC B0 ;  /* 0x0000000000007941 */ /* 0x000fea0003800000 */
.L_x_2028:
[----:B------:R-:W-:Y:S01]  /*11300*/  NOP ;  /* 0x0000000000007918 */ /* 0x000fe20000000000 */
[----:B------:R-:W-:-:S13]  /*11310*/  PLOP3.LUT P0, PT, PT, PT, PT, 0x80, 0x0 ;  /* 0x000000000000781c */ /* 0x000fda0003f0f070 */
.L_x_2030:
        /* <DEDUP_REMOVED lines=18> */
.L_x_2108:
[----:B------:R-:W-:Y:S05]  /*11440*/  BSYNC B0 ;  /* 0x0000000000007941 */ /* 0x000fea0003800000 */
.L_x_2031:
[----:B------:R-:W-:-:S06]  /*11450*/  UISETP.GE.AND UP0, UPT, UR40, 0x2, UPT ;  /* 0x000000022800788c */ /* 0x000fcc000bf06270 */
[----:B------:R-:W-:-:S13]  /*11460*/  PLOP3.LUT P0, PT, PT, PT, UP0, 0x80, 0x0 ;  /* 0x000000000000781c */ /* 0x000fda0003f0f008 */
[----:B------:R-:W-:Y:S05]  /*11470*/  @!P0 BRA `(.L_x_2033) ;  /* 0x0000001400608947 */ /* 0x000fea0003800000 */
[----:B--2---:R2:W5:Y:S01]  /*11480*/  LDL.LU R0, [R1+0xc] ;  /* 0x00000c0001007983 */ /* 0x0045620000300800 */
[----:B------:R-:W-:-:S03]  /*11490*/  UIADD3 UR4, UR40, -0x2, URZ ;  /* 0xfffffffe28047890 */ /* 0x000fc6000fffe03f */
[----:B------:R2:W5:Y:S03]  /*114a0*/  LDL.LU R3, [R1+0x4] ;  /* 0x0000040001037983 */ /* 0x0005660000300800 */
[----:B------:R-:W-:-:S07]  /*114b0*/  IMAD.U32 R2, RZ, RZ, UR4 ;  /* 0x00000004ff027e24 */ /* 0x000fce000f8e00ff */
.L_x_2055:
[----:B01----:R-:W3:Y:S01]  /*114c0*/  LDL R6, [R1+0x10] ;  /* 0x0000100001067983 */ /* 0x003ee20000100800 */
        /* <DEDUP_REMOVED lines=8> */
[----:B------:R0:W-:Y:S01]  /*11550*/  STL [R1+0x4], R10 ;  /* 0x0000040a01007387 */ /* 0x0001e20000100800 */
[----:B---3--:R-:W-:-:S13]  /*11560*/  LOP3.LUT P1, RZ, R6, 0x2, RZ, 0xc0, !PT ;  /* 0x0000000206ff7812 */ /* 0x008fda000782c0ff */
[----:B0-----:R-:W-:Y:S05]  /*11570*/  @!P1 BRA `(.L_x_2035) ;  /* 0x0000000800049947 */ /* 0x001fea0003800000 */
[----:B------:R-:W-:Y:S01]  /*11580*/  LOP3.LUT P1, RZ, R6, 0x1, RZ, 0xc0, !PT ;  /* 0x0000000106ff7812 */ /* 0x000fe2000782c0ff */
[----:B------:R-:W-:-:S12]  /*11590*/  IMAD.MOV.U32 R8, RZ, RZ, R2 ;  /* 0x000000ffff087224 */ /* 0x000fd800078e0002 */
[----:B------:R-:W-:Y:S05]  /*115a0*/  @!P1 BRA `(.L_x_2036) ;  /* 0x0000000000509947 */ /* 0x000fea0003800000 */
[----:B------:R-:W3:Y:S01]  /*115b0*/  LDL R12, [R1+0x18] ;  /* 0x00001800010c7983 */ /* 0x000ee20000100800 */
[----:B------:R-:W0:Y:S01]  /*115c0*/  LDC R7, c[0x0][0x43c] ;  /* 0x00010f00ff077b82 */ /* 0x000e220000000800 */
[----:B------:R-:W-:Y:S02]  /*115d0*/  ULDC.64 UR4, c[0x0][0x428] ;  /* 0x00010a0000047ab9 */ /* 0x000fe40000000a00 */
[----:B------:R-:W4:Y:S01]  /*115e0*/  LDL R11, [R1+0x14] ;  /* 0x00001400010b7983 */ /* 0x000f220000100800 */
[----:B0-----:R-:W-:-:S13]  /*115f0*/  ISETP.NE.AND P0, PT, R7, 0x1, PT ;  /* 0x000000010700780c */ /* 0x001fda0003f05270 */
[----:B------:R-:W0:Y:S02]  /*11600*/  @P0 LDC.64 R4, c[0x0][0x440] ;  /* 0x00011000ff040b82 */ /* 0x000e240000000a00 */
[----:B0-----:R-:W-:-:S04]  /*11610*/  @P0 IMAD.HI.U32 R6, R2, R4, RZ ;  /* 0x0000000402060227 */ /* 0x001fc800078e00ff */
[----:B------:R-:W-:Y:S01]  /*11620*/  IMAD.MOV.U32 R4, RZ, RZ, R2 ;  /* 0x000000ffff047224 */ /* 0x000fe200078e0002 */
[----:B------:R-:W-:-:S04]  /*11630*/  @P0 SHF.R.U32.HI R4, RZ, R5, R6 ;  /* 0x00000005ff040219 */ /* 0x000fc80000011606 */
[--C-:B------:R-:W-:Y:S01]  /*11640*/  SHF.R.S32.HI R5, RZ, 0x1f, R4.reuse ;  /* 0x0000001fff057819 */ /* 0x100fe20000011404 */
[----:B------:R-:W-:-:S04]  /*11650*/  IMAD.MOV R8, RZ, RZ, -R4 ;  /* 0x000000ffff087224 */ /* 0x000fc800078e0a04 */
[----:B------:R-:W-:Y:S02]  /*11660*/  IMAD R8, R7, R8, R2 ;  /* 0x0000000807087224 */ /* 0x000fe400078e0202 */
[----:B---3--:R-:W-:-:S04]  /*11670*/  IMAD R6, R12, UR4, RZ ;  /* 0x000000040c067c24 */ /* 0x008fc8000f8e02ff */
[C---:B----4-:R-:W-:Y:S02]  /*11680*/  IMAD R6, R11.reuse, UR5, R6 ;  /* 0x000000050b067c24 */ /* 0x050fe4000f8e0206 */
[----:B------:R-:W-:Y:S01]  /*11690*/  IMAD.WIDE.U32 R4, R11, UR4, R4 ;  /* 0x000000040b047c25 */ /* 0x000fe2000f8e0004 */
[----:B------:R-:W-:-:S03]  /*116a0*/  ULDC.64 UR4, c[0x0][0x418] ;  /* 0x0001060000047ab9 */ /* 0x000fc60000000a00 */
[----:B------:R-:W-:Y:S01]  /*116b0*/  IMAD.IADD R5, R6, 0x1, R5 ;  /* 0x0000000106057824 */ /* 0x000fe200078e0205 */
[----:B------:R-:W-:-:S04]  /*116c0*/  LEA R6, P0, R4, UR4, 0x2 ;  /* 0x0000000404067c11 */ /* 0x000fc8000f8010ff */
[----:B------:R-:W-:-:S05]  /*116d0*/  LEA.HI.X R7, R4, UR5, R5, 0x2, P0 ;  /* 0x0000000504077c11 */ /* 0x000fca00080f1405 */
[----:B------:R0:W5:Y:S04]  /*116e0*/  LDG.E R16, desc[UR46][R6.64] ;  /* 0x0000002e06107981 */ /* 0x000168000c1e1900 */
.L_x_2036:
[----:B0-----:R-:W-:Y:S01]  /*116f0*/  IMAD R6, R10, 0x8, R17 ;  /* 0x000000080a067824 */ /* 0x001fe200078e0211 */
[----:B------:R-:W-:Y:S01]  /*11700*/  SHF.L.U32 R5, R9, 0x1f, RZ ;  /* 0x0000001f09057819 */ /* 0x000fe200000006ff */
[----:B------:R-:W0:Y:S01]  /*11710*/  S2R R4, SR_TID.X ;  /* 0x0000000000047919 */ /* 0x000e220000002100 */
[----:B------:R-:W-:Y:S02]  /*11720*/  BSSY B1, `(.L_x_2037) ;  /* 0x0000005000017945 */ /* 0x000fe40003800000 */
[----:B------:R-:W1:Y:S01]  /*11730*/  SYNCS.PHASECHK.TRANS64.TRYWAIT P0, [R6+URZ+0x38880], R5 ;  /* 0x03888005060075a7 */ /* 0x000e62000800017f */
[----:B0-----:R-:W-:-:S04]  /*11740*/  LOP3.LUT R4, R4, 0x7f, RZ, 0xc0, !PT ;  /* 0x0000007f04047812 */ /* 0x001fc800078ec0ff */
[----:B------:R-:W-:Y:S01]  /*11750*/  ISETP.NE.AND P1, PT, R4, RZ, PT ;  /* 0x000000ff0400720c */ /* 0x000fe20003f25270 */
[----:B-1----:R-:W-:-:S12]  /*11760*/  @!P0 BRA `(.L_x_2038) ;  /* 0x0000003400748947 */ /* 0x002fd80003800000 */
.L_x_2109:
[----:B------:R-:W-:Y:S05]  /*11770*/  BSYNC B1 ;  /* 0x0000000000017941 */ /* 0x000fea0003800000 */
.L_x_2037:
        /* <DEDUP_REMOVED lines=9> */
.L_x_2040:
[----:B------:R-:W-:Y:S05]  /*11810*/  BSYNC B1 ;  /* 0x0000000000017941 */ /* 0x000fea0003800000 */
.L_x_2039:
[----:B------:R-:W3:Y:S01]  /*11820*/  LDL R4, [R1+0x4] ;  /* 0x0000040001047983 */ /* 0x000ee20000100800 */
        /* <DEDUP_REMOVED lines=9> */
[----:B---3--:R-:W-:-:S04]  /*118c0*/  IMAD R4, R4, 0x8000, R17 ;  /* 0x0000800004047824 */ /* 0x008fc800078e0211 */
[----:B------:R-:W-:-:S07]  /*118d0*/  VIADD R9, R4, 0x10400 ;  /* 0x0001040004097836 */ /* 0x000fce0000000000 */
.L_x_2041:
        /* <DEDUP_REMOVED lines=16> */
.L_x_2042:
        /* <DEDUP_REMOVED lines=13> */
.L_x_2110:
[----:B------:R-:W-:Y:S05]  /*11ab0*/  BSYNC B1 ;  /* 0x0000000000017941 */ /* 0x000fea0003800000 */
.L_x_2043:
        /* <DEDUP_REMOVED lines=11> */
.L_x_2046:
[----:B------:R-:W-:Y:S05]  /*11b70*/  BSYNC B1 ;  /* 0x0000000000017941 */ /* 0x000fea0003800000 */
.L_x_2045:
        /* <DEDUP_REMOVED lines=8> */
.L_x_2047:
        /* <DEDUP_REMOVED lines=15> */
.L_x_2048:
        /* <DEDUP_REMOVED lines=10> */
.L_x_2035:
[----:B------:R-:W-:Y:S05]  /*11d90*/  BSYNC B0 ;  /* 0x0000000000007941 */ /* 0x000fea0003800000 */
.L_x_2034:
[----:B------:R-:W-:-:S06]  /*11da0*/  UISETP.NE.AND UP0, UPT, UR39, 0x3, UPT ;  /* 0x000000032700788c */ /* 0x000fcc000bf05270 */
[----:B------:R-:W-:-:S13]  /*11db0*/  PLOP3.LUT P0, PT, PT, PT, UP0, 0x80, 0x0 ;  /* 0x000000000000781c */ /* 0x000fda0003f0f008 */
[----:B------:R-:W-:Y:S05]  /*11dc0*/  @!P0 BRA `(.L_x_2049) ;  /* 0x0000000000048947 */ /* 0x000fea0003800000 */
[----:B------:R-:W-:Y:S01]  /*11dd0*/  BPT.TRAP 0x1 ;  /* 0x000000040000795c */ /* 0x000fe20000300000 */
.L_x_2049:
        /* <DEDUP_REMOVED lines=8> */
.L_x_2111:
[----:B------:R-:W-:Y:S05]  /*11e60*/  BSYNC B0 ;  /* 0x0000000000007941 */ /* 0x000fea0003800000 */
.L_x_2050:
[----:B------:R-:W-:Y:S05]  /*11e70*/  @!P0 BRA `(.L_x_2052) ;  /* 0x0000000000048947 */ /* 0x000fea0003800000 */
[----:B------:R-:W-:Y:S01]  /*11e80*/  BPT.TRAP 0x1 ;  /* 0x000000040000795c */ /* 0x000fe20000300000 */
.L_x_2052:
[----:B0-----:R-:W-:Y:S01]  /*11e90*/  SHF.L.U32 R4, R0, 0x1f, RZ ;  /* 0x0000001f00047819 */ /* 0x001fe200000006ff */
[----:B------:R-:W-:-:S03]  /*11ea0*/  IMAD.SHL.U32 R0, R3, 0x8000, RZ ;  /* 0x0000800003007824 */ /* 0x000fc600078e00ff */
[----:B------:R-:W0:Y:S02]  /*11eb0*/  SYNCS.PHASECHK.TRANS64.TRYWAIT P1, [R19+URZ+0x38860], R4 ;  /* 0x03886004130075a7 */ /* 0x000e24000802017f */
[----:B0-----:R-:W-:Y:S05]  /*11ec0*/  @!P1 BRA `(.L_x_2053) ;  /* 0x0000002c00d89947 */ /* 0x001fea0003800000 */
.L_x_2112:
[----:B------:R-:W3:Y:S04]  /*11ed0*/  LDL R14, [R1+0x28] ;  /* 0x00002800010e7983 */ /* 0x000ee80000100800 */
[----:B------:R-:W4:Y:S04]  /*11ee0*/  LDL R13, [R1+0x8] ;  /* 0x00000800010d7983 */ /* 0x000f280000100800 */
[----:B------:R-:W4:Y:S01]  /*11ef0*/  LDL R12, [R1] ;  /* 0x00000000010c7983 */ /* 0x000f220000100800 */
[----:B------:R-:W-:Y:S01]  /*11f00*/  LOP3.LUT R3, R0, R18, RZ, 0xfc, !PT ;  /* 0x0000001200037212 */ /* 0x000fe200078efcff */
[----:B------:R-:W-:Y:S05]  /*11f10*/  WARPSYNC.ALL ;  /* 0x0000000000007948 */ /* 0x000fea0003800000 */
[----:B------:R-:W-:-:S05]  /*11f20*/  IMAD.IADD R3, R17, 0x1, R3 ;  /* 0x0000000111037824 */ /* 0x000fca00078e0203 */
[----:B------:R-:W0:Y:S02]  /*11f30*/  LDSM.16.MT88.4 R8, [R3+0x10400] ;  /* 0x010400000308783b */ /* 0x000e240000004200 */
[C-C-:B0-----:R-:W-:Y:S02]  /*11f40*/  PRMT R4, R8.reuse, 0x6420, R9.reuse ;  /* 0x0000642008047816 */ /* 0x141fe40000000009 */
        /* <DEDUP_REMOVED lines=158> */
.L_x_2054:
        /* <DEDUP_REMOVED lines=13> */
.L_x_2033:
        /* <DEDUP_REMOVED lines=18> */
.L_x_2057:
[----:B------:R-:W-:Y:S05]  /*12b20*/  BSYNC B0 ;  /* 0x0000000000007941 */ /* 0x000fea0003800000 */
.L_x_2056:
[----:B------:R-:W-:-:S06]  /*12b30*/  UISETP.NE.AND UP0, UPT, UR39, 0x3, UPT ;  /* 0x000000032700788c */ /* 0x000fcc000bf05270 */
[----:B------:R-:W-:-:S13]  /*12b40*/  PLOP3.LUT P1, PT, PT, PT, UP0, 0x80, 0x0 ;  /* 0x000000000000781c */ /* 0x000fda0003f2f008 */
[----:B------:R-:W-:Y:S05]  /*12b50*/  @!P1 BRA `(.L_x_2058) ;  /* 0x0000000000049947 */ /* 0x000fea0003800000 */
[----:B------:R-:W-:Y:S01]  /*12b60*/  BPT.TRAP 0x1 ;  /* 0x000000040000795c */ /* 0x000fe20000300000 */
.L_x_2058:
        /* <DEDUP_REMOVED lines=10> */
.L_x_2113:
[----:B------:R-:W-:Y:S05]  /*12c10*/  BSYNC B0 ;  /* 0x0000000000007941 */ /* 0x000fea0003800000 */
.L_x_2059:
[----:B------:R-:W-:Y:S05]  /*12c20*/  @!P2 BRA `(.L_x_2061) ;  /* 0x000000000004a947 */ /* 0x000fea0003800000 */
[----:B------:R-:W-:Y:S01]  /*12c30*/  BPT.TRAP 0x1 ;  /* 0x000000040000795c */ /* 0x000fe20000300000 */
.L_x_2061:
[----:B--2---:R-:W2:Y:S02]  /*12c40*/  LDL R0, [R1+0xc] ;  /* 0x00000c0001007983 */ /* 0x004ea40000100800 */
[----:B--2---:R-:W-:-:S04]  /*12c50*/  SHF.L.U32 R0, R0, 0x1f, RZ ;  /* 0x0000001f00007819 */ /* 0x004fc800000006ff */
[----:B------:R-:W2:Y:S02]  /*12c60*/  SYNCS.PHASECHK.TRANS64.TRYWAIT P1, [R2+URZ+0x38860], R0 ;  /* 0x03886000020075a7 */ /* 0x000ea4000802017f */
[----:B--2---:R-:W-:Y:S05]  /*12c70*/  @!P1 BRA `(.L_x_2062) ;  /* 0x0000002000949947 */ /* 0x004fea0003800000 */
.L_x_2114:
        /* <DEDUP_REMOVED lines=166> */
.L_x_2063:
[----:B------:R-:W2:Y:S01]  /*136e0*/  LDL.LU R3, [R1+0xc] ;  /* 0x00000c0001037983 */ /* 0x000ea20000300800 */
[----:B0-----:R0:W-:Y:S01]  /*136f0*/  SYNCS.ARRIVE.TRANS64.A1T0 RZ, [R2+URZ+0x38850], RZ ;  /* 0x038850ff02ff79a7 */ /* 0x0011e2000810003f */
[----:B-1----:R-:W-:Y:S01]  /*13700*/  VIADD R0, R19, 0x1 ;  /* 0x0000000113007836 */ /* 0x002fe20000000000 */
[----:B------:R-:W-:Y:S04]  /*13710*/  BAR.SYNC.DEFER_BLOCKING 0x2, 0x80 ;  /* 0x0082000000007b1d */ /* 0x000fe80000010000 */
[----:B------:R-:W-:Y:S01]  /*13720*/  ISETP.NE.AND P1, PT, R0, 0x2, PT ;  /* 0x000000020000780c */ /* 0x000fe20003f25270 */
[----:B0-----:R-:W-:-:S03]  /*13730*/  @!P0 VIADD R2, R2, 0x38880 ;  /* 0x0003888002028836 */ /* 0x001fc60000000000 */
[----:B------:R-:W-:Y:S02]  /*13740*/  SEL R0, R0, RZ, P1 ;  /* 0x000000ff00007207 */ /* 0x000fe40000800000 */
[----:B------:R-:W-:-:S03]  /*13750*/  @!P0 PRMT R2, RZ, 0x654, R2 ;  /* 0x00000654ff028816 */ /* 0x000fc60000000002 */
[----:B------:R0:W-:Y:S01]  /*13760*/  STL [R1+0x4], R0 ;  /* 0x0000040001007387 */ /* 0x0001e20000100800 */
[----:B------:R1:W-:Y:S02]  /*13770*/  @!P0 SYNCS.ARRIVE.TRANS64.RED.A1T0 RZ, [R2+URZ], RZ ;  /* 0x000000ff02ff89a7 */ /* 0x0003e4000810043f */
[----:B-1----:R-:W-:-:S04]  /*13780*/  SEL R2, RZ, 0x1, P1 ;  /* 0x00000001ff027807 */ /* 0x002fc80000800000 */
[----:B--2---:R-:W-:-:S05]  /*13790*/  LOP3.LUT R3, R3, R2, RZ, 0x3c, !PT ;  /* 0x0000000203037212 */ /* 0x004fca00078e3cff */
[----:B------:R0:W-:Y:S02]  /*137a0*/  STL [R1+0xc], R3 ;  /* 0x00000c0301007387 */ /* 0x0001e40000100800 */
.L_x_2008:
[----:B------:R-:W-:Y:S05]  /*137b0*/  BSYNC B7 ;  /* 0x0000000000077941 */ /* 0x000fea0003800000 */
.L_x_2006:
        /* <DEDUP_REMOVED lines=13> */
.L_x_2064:
        /* <DEDUP_REMOVED lines=8> */
.L_x_2065:
[----:B-1----:R-:W2:Y:S01]  /*13910*/  LDL R0, [R1+0x30] ;  /* 0x0000300001007983 */ /* 0x002ea20000100800 */
[----:B------:R-:W-:Y:S02]  /*13920*/  ULDC UR4, c[0x0][0xc38] ;  /* 0x00030e0000047ab9 */ /* 0x000fe40000000800 */
[----:B--2---:R-:W-:-:S13]  /*13930*/  ISETP.GE.AND P0, PT, R0, UR4, PT ;  /* 0x0000000400007c0c */ /* 0x004fda000bf06270 */
[----:B------:R-:W-:Y:S05]  /*13940*/  @!P0 BRA `(.L_x_2066) ;  /* 0xffffffb800b48947 */ /* 0x000fea000383ffff */
.L_x_2003:
        /* <DEDUP_REMOVED lines=12> */
.L_x_2115:
[----:B------:R-:W-:Y:S05]  /*13a10*/  BSYNC B0 ;  /* 0x0000000000007941 */ /* 0x000fea0003800000 */
.L_x_2067:
[----:B------:R-:W-:-:S03]  /*13a20*/  UMOV UR4, 0xffffffff ;  /* 0xffffffff00047882 */ /* 0x000fc60000000000 */
[----:B------:R-:W-:Y:S05]  /*13a30*/  BRA.DIV UR4, `(.L_x_2069) ;  /* 0x00000016044c7947 */ /* 0x000fea000b800000 */
[----:B------:R-:W1:Y:S02]  /*13a40*/  S2R R2, SR_TID.X ;  /* 0x0000000000027919 */ /* 0x000e640000002100 */
[----:B-1----:R-:W-:-:S04]  /*13a50*/  SHF.R.U32.HI R2, RZ, 0x5, R2 ;  /* 0x00000005ff027819 */ /* 0x002fc80000011602 */
[----:B------:R-:W-:-:S05]  /*13a60*/  LOP3.LUT R2, R2, 0x3, RZ, 0xc0, !PT ;  /* 0x0000000302027812 */ /* 0x000fca00078ec0ff */
[----:B------:R1:W2:Y:S02]  /*13a70*/  SHFL.IDX PT, R14, R2, RZ, 0x1f ;  /* 0x00001fff020e7589 */ /* 0x0002a400000e0000 */
.L_x_2118:
[----:B--2---:R-:W-:Y:S01]  /*13a80*/  ISETP.NE.AND P0, PT, R14, RZ, PT ;  /* 0x000000ff0e00720c */ /* 0x004fe20003f05270 */
[----:B------:R-:W-:-:S12]  /*13a90*/  BSSY B0, `(.L_x_2070) ;  /* 0x000002e000007945 */ /* 0x000fd80003800000 */
[----:B------:R-:W-:Y:S05]  /*13aa0*/  @P0 BRA `(.L_x_2071) ;  /* 0x0000000000b00947 */ /* 0x000fea0003800000 */
[----:B------:R-:W-:-:S03]  /*13ab0*/  UMOV UR4, 0xffffffff ;  /* 0xffffffff00047882 */ /* 0x000fc60000000000 */
[----:B------:R-:W-:Y:S05]  /*13ac0*/  BRA.DIV UR4, `(.L_x_2072) ;  /* 0x00000016045c7947 */ /* 0x000fea000b800000 */
[----:B------:R-:W-:-:S13]  /*13ad0*/  ELECT P6, URZ, PT ;  /* 0x00000000003f782f */ /* 0x000fda00038c0000 */
.L_x_2121:
[----:B------:R-:W-:Y:S05]  /*13ae0*/  @!P6 BRA `(.L_x_2071) ;  /* 0x0000000000a0e947 */ /* 0x000fea0003800000 */
[----:B------:R-:W-:-:S06]  /*13af0*/  ULOP3.LUT UR4, UR38, 0x2, URZ, 0xfc, !UPT ;  /* 0x0000000226047892 */ /* 0x000fcc000f8efc3f */
[----:B-1----:R-:W-:-:S05]  /*13b00*/  IMAD.U32 R2, RZ, RZ, UR4 ;  /* 0x00000004ff027e24 */ /* 0x002fca000f8e00ff */
[----:B------:R-:W-:-:S13]  /*13b10*/  ISETP.NE.AND P0, PT, R2, 0x3, PT ;  /* 0x000000030200780c */ /* 0x000fda0003f05270 */
[----:B------:R-:W-:Y:S05]  /*13b20*/  @!P0 BRA `(.L_x_2073) ;  /* 0x0000000000048947 */ /* 0x000fea0003800000 */
[----:B------:R-:W-:Y:S01]  /*13b30*/  BPT.TRAP 0x1 ;  /* 0x000000040000795c */ /* 0x000fe20000300000 */
.L_x_2073:
        /* <DEDUP_REMOVED lines=14> */
.L_x_2122:
[----:B------:R-:W1:Y:S02]  /*13c20*/  SYNCS.PHASECHK.TRANS64.TRYWAIT P1, [R7+URZ], R2 ;  /* 0x00000002070075a7 */ /* 0x000e64000802017f */
[----:B-1----:R-:W-:Y:S05]  /*13c30*/  @!P1 BRA `(.L_x_2075) ;  /* 0x0000001400349947 */ /* 0x002fea0003800000 */
.L_x_2123:
[----:B------:R-:W-:Y:S05]  /*13c40*/  @!P0 BRA `(.L_x_2076) ;  /* 0x0000000000048947 */ /* 0x000fea0003800000 */
[----:B------:R-:W-:Y:S01]  /*13c50*/  BPT.TRAP 0x1 ;  /* 0x000000040000795c */ /* 0x000fe20000300000 */
.L_x_2076:
[----:B------:R-:W2:Y:S02]  /*13c60*/  LDL.LU R4, [R1+0x4] ;  /* 0x0000040001047983 */ /* 0x000ea40000300800 */
[----:B--2---:R-:W-:-:S04]  /*13c70*/  IMAD R4, R4, 0x8, R0 ;  /* 0x0000000804047824 */ /* 0x004fc800078e0200 */
[----:B------:R-:W2:Y:S02]  /*13c80*/  SYNCS.PHASECHK.TRANS64.TRYWAIT P1, [R4+URZ+0x38860], R5 ;  /* 0x03886005040075a7 */ /* 0x000ea4000802017f */
[----:B--2---:R-:W-:Y:S05]  /*13c90*/  @!P1 BRA `(.L_x_2077) ;  /* 0x0000001400309947 */ /* 0x004fea0003800000 */
.L_x_2124:
[----:B------:R-:W-:Y:S05]  /*13ca0*/  @!P0 BRA `(.L_x_2078) ;  /* 0x0000000000048947 */ /* 0x000fea0003800000 */
[----:B------:R-:W-:Y:S01]  /*13cb0*/  BPT.TRAP 0x1 ;  /* 0x000000040000795c */ /* 0x000fe20000300000 */
.L_x_2078:
[----:B------:R-:W-:-:S04]  /*13cc0*/  IMAD R3, R3, 0x8, R0 ;  /* 0x0000000803037824 */ /* 0x000fc800078e0200 */
[----:B------:R-:W3:Y:S02]  /*13cd0*/  SYNCS.PHASECHK.TRANS64.TRYWAIT P1, [R3+URZ+0x38860], R2 ;  /* 0x03886002030075a7 */ /* 0x000ee4000802017f */
[----:B---3--:R-:W-:Y:S05]  /*13ce0*/  @!P1 BRA `(.L_x_2079) ;  /* 0x0000001400309947 */ /* 0x008fea0003800000 */
.L_x_2125:
[----:B------:R-:W-:Y:S05]  /*13cf0*/  @!P0 BRA `(.L_x_2080) ;  /* 0x0000000000048947 */ /* 0x000fea0003800000 */
[----:B------:R-:W-:Y:S01]  /*13d00*/  BPT.TRAP 0x1 ;  /* 0x000000040000795c */ /* 0x000fe20000300000 */
.L_x_2080:
[----:B------:R-:W4:Y:S02]  /*13d10*/  SYNCS.PHASECHK.TRANS64.TRYWAIT P0, [R4+URZ+0x38880], R5 ;  /* 0x03888005040075a7 */ /* 0x000f24000800017f */
[----:B----4-:R-:W-:Y:S05]  /*13d20*/  @!P0 BRA `(.L_x_2081) ;  /* 0x0000001400348947 */ /* 0x010fea0003800000 */
.L_x_2082:
[----:B------:R0:W0:Y:S02]  /*13d30*/  SYNCS.PHASECHK.TRANS64.TRYWAIT P0, [R3+URZ+0x38880], R2 ;  /* 0x03888002030075a7 */ /* 0x000024000800017f */
[----:B0-----:R-:W-:Y:S05]  /*13d40*/  @!P0 NANOSLEEP.SYNCS 0x989680 ;  /* 0x009896800000895d */ /* 0x001fea0003900000 */
[----:B------:R-:W0:Y:S02]  /*13d50*/  @!P0 SYNCS.PHASECHK.TRANS64 P0, [R3+URZ+0x38880], R2 ;  /* 0x03888002030085a7 */ /* 0x000e24000800007f */
[----:B0-----:R-:W-:Y:S05]  /*13d60*/  @!P0 BRA `(.L_x_2082) ;  /* 0xfffffffc00f08947 */ /* 0x001fea000383ffff */
.L_x_2071:
[----:B------:R-:W-:Y:S05]  /*13d70*/  BSYNC B0 ;  /* 0x0000000000007941 */ /* 0x000fea0003800000 */
.L_x_2070:
[----:B------:R-:W-:Y:S05]  /*13d80*/  EXIT ;  /* 0x000000000000794d */ /* 0x000fea0003800000 */
.L_x_1953:
[----:B0-----:R-:W-:-:S04]  /*13d90*/  IMAD.U32 R3, RZ, RZ, UR41 ;  /* 0x00000029ff037e24 */ /* 0x001fc8000f8e00ff */
[----:B------:R0:W1:Y:S03]  /*13da0*/  SYNCS.PHASECHK.TRANS64.TRYWAIT P1, [R3+URZ+0x38800], R6 ;  /* 0x03880006030075a7 */ /* 0x000066000802017f */
[----:B-1----:R-:W-:Y:S05]  /*13db0*/  @!P1 NANOSLEEP.SYNCS 0x989680 ;  /* 0x009896800000995d */ /* 0x002fea0003900000 */
[----:B------:R-:W1:Y:S02]  /*13dc0*/  @!P1 SYNCS.PHASECHK.TRANS64 P1, [R3+URZ+0x38800], R6 ;  /* 0x03880006030095a7 */ /* 0x000e64000802007f */
[----:B-1----:R-:W-:Y:S05]  /*13dd0*/  @!P1 BRA `(.L_x_1953) ;  /* 0xfffffffc00ec9947 */ /* 0x002fea000383ffff */
[----:B------:R-:W-:Y:S05]  /*13de0*/  BRA `(.L_x_2083) ;  /* 0xfffffedc008c7947 */ /* 0x000fea000383ffff */
.L_x_1957:
[----:B-1----:R1:W2:Y:S02]  /*13df0*/  SYNCS.PHASECHK.TRANS64.TRYWAIT P2, [R2+URZ+0x38830], R3 ;  /* 0x03883003020075a7 */ /* 0x0022a4000804017f */
[----:B--2---:R-:W-:Y:S05]  /*13e00*/  @!P2 NANOSLEEP.SYNCS 0x989680 ;  /* 0x009896800000a95d */ /* 0x004fea0003900000 */
[----:B------:R-:W2:Y:S02]  /*13e10*/  @!P2 SYNCS.PHASECHK.TRANS64 P2, [R2+URZ+0x38830], R3 ;  /* 0x038830030200a5a7 */ /* 0x000ea4000804007f */
[----:B--2---:R-:W-:Y:S05]  /*13e20*/  @!P2 BRA `(.L_x_1957) ;  /* 0xfffffffc00f0a947 */ /* 0x004fea000383ffff */
[----:B------:R-:W-:Y:S05]  /*13e30*/  BRA `(.L_x_1956) ;  /* 0xfffffedc00b07947 */ /* 0x000fea000383ffff */
.L_x_1962:
[----:B-1----:R-:W-:-:S04]  /*13e40*/  IMAD.U32 R7, RZ, RZ, UR6 ;  /* 0x00000006ff077e24 */ /* 0x002fc8000f8e00ff */
[----:B------:R1:W2:Y:S03]  /*13e50*/  SYNCS.PHASECHK.TRANS64.TRYWAIT P3, [R7+URZ+0x38830], R6 ;  /* 0x03883006070075a7 */ /* 0x0002a6000806017f */
[----:B--2---:R-:W-:Y:S05]  /*13e60*/  @!P3 NANOSLEEP.SYNCS 0x989680 ;  /* 0x009896800000b95d */ /* 0x004fea0003900000 */
[----:B------:R-:W2:Y:S02]  /*13e70*/  @!P3 SYNCS.PHASECHK.TRANS64 P3, [R7+URZ+0x38830], R6 ;  /* 0x038830060700b5a7 */ /* 0x000ea4000806007f */
[----:B--2---:R-:W-:Y:S05]  /*13e80*/  @!P3 BRA `(.L_x_1962) ;  /* 0xfffffffc00ecb947 */ /* 0x004fea000383ffff */
[----:B------:R-:W-:Y:S05]  /*13e90*/  BRA `(.L_x_1959) ;  /* 0xffffff0c005c7947 */ /* 0x000fea000383ffff */
.L_x_1966:
[----:B-1----:R-:W-:-:S04]  /*13ea0*/  IMAD.U32 R7, RZ, RZ, UR6 ;  /* 0x00000006ff077e24 */ /* 0x002fc8000f8e00ff */
[----:B------:R1:W2:Y:S03]  /*13eb0*/  SYNCS.PHASECHK.TRANS64.TRYWAIT P3, [R7+URZ+0x38850], R6 ;  /* 0x03885006070075a7 */ /* 0x0002a6000806017f */
[----:B--2---:R-:W-:Y:S05]  /*13ec0*/  @!P3 NANOSLEEP.SYNCS 0x989680 ;  /* 0x009896800000b95d */ /* 0x004fea0003900000 */
[----:B------:R-:W2:Y:S02]  /*13ed0*/  @!P3 SYNCS.PHASECHK.TRANS64 P3, [R7+URZ+0x38850], R6 ;  /* 0x038850060700b5a7 */ /* 0x000ea4000806007f */
[----:B--2---:R-:W-:Y:S05]  /*13ee0*/  @!P3 BRA `(.L_x_1966) ;  /* 0xfffffffc00ecb947 */ /* 0x004fea000383ffff */
[----:B------:R-:W-:Y:S05]  /*13ef0*/  BRA `(.L_x_1963) ;  /* 0xffffff1000307947 */ /* 0x000fea000383ffff */
.L_x_1973:
[----:B-1----:R-:W-:-:S04]  /*13f00*/  IMAD.U32 R7, RZ, RZ, UR6 ;  /* 0x00000006ff077e24 */ /* 0x002fc8000f8e00ff */
[----:B------:R1:W2:Y:S03]  /*13f10*/  SYNCS.PHASECHK.TRANS64.TRYWAIT P2, [R7+URZ+0x38830], R6 ;  /* 0x03883006070075a7 */ /* 0x0002a6000804017f */
[----:B--2---:R-:W-:Y:S05]  /*13f20*/  @!P2 NANOSLEEP.SYNCS 0x989680 ;  /* 0x009896800000a95d */ /* 0x004fea0003900000 */
[----:B------:R-:W2:Y:S02]  /*13f30*/  @!P2 SYNCS.PHASECHK.TRANS64 P2, [R7+URZ+0x38830], R6 ;  /* 0x038830060700a5a7 */ /* 0x000ea4000804007f */
[----:B--2---:R-:W-:Y:S05]  /*13f40*/  @!P2 BRA `(.L_x_1973) ;  /* 0xfffffffc00eca947 */ /* 0x004fea000383ffff */
[----:B------:R-:W-:Y:S05]  /*13f50*/  BRA `(.L_x_1970) ;  /* 0xffffff4000647947 */ /* 0x000fea000383ffff */
.L_x_1977:
[----:B-1----:R-:W-:-:S04]  /*13f60*/  IMAD.U32 R7, RZ, RZ, UR6 ;  /* 0x00000006ff077e24 */ /* 0x002fc8000f8e00ff */
[----:B------:R1:W2:Y:S03]  /*13f70*/  SYNCS.PHASECHK.TRANS64.TRYWAIT P2, [R7+URZ+0x38850], R6 ;  /* 0x03885006070075a7 */ /* 0x0002a6000804017f */
[----:B--2---:R-:W-:Y:S05]  /*13f80*/  @!P2 NANOSLEEP.SYNCS 0x989680 ;  /* 0x009896800000a95d */ /* 0x004fea0003900000 */
[----:B------:R-:W2:Y:S02]  /*13f90*/  @!P2 SYNCS.PHASECHK.TRANS64 P2, [R7+URZ+0x38850], R6 ;  /* 0x038850060700a5a7 */ /* 0x000ea4000804007f */
[----:B--2---:R-:W-:Y:S05]  /*13fa0*/  @!P2 BRA `(.L_x_1977) ;  /* 0xfffffffc00eca947 */ /* 0x004fea000383ffff */
[----:B------:R-:W-:Y:S05]  /*13fb0*/  BRA `(.L_x_1974) ;  /* 0xffffff44002c7947 */ /* 0x000fea000383ffff */
.L_x_1983:
[----:B-1----:R-:W-:-:S04]  /*13fc0*/  IMAD.U32 R5, RZ, RZ, UR11 ;  /* 0x0000000bff057e24 */ /* 0x002fc8000f8e00ff */
[----:B------:R1:W2:Y:S03]  /*13fd0*/  SYNCS.PHASECHK.TRANS64.TRYWAIT P1, [R5+URZ+0x38850], R0 ;  /* 0x03885000050075a7 */ /* 0x0002a6000802017f */
[----:B--2---:R-:W-:Y:S05]  /*13fe0*/  @!P1 NANOSLEEP.SYNCS 0x989680 ;  /* 0x009896800000995d */ /* 0x004fea0003900000 */
[----:B------:R-:W2:Y:S02]  /*13ff0*/  @!P1 SYNCS.PHASECHK.TRANS64 P1, [R5+URZ+0x38850], R0 ;  /* 0x03885000050095a7 */ /* 0x000ea4000802007f */
[----:B--2---:R-:W-:Y:S05]  /*14000*/  @!P1 BRA `(.L_x_1983) ;  /* 0xfffffffc00ec9947 */ /* 0x004fea000383ffff */
[----:B------:R-:W-:Y:S05]  /*14010*/  BRA `(.L_x_1982) ;  /* 0xffffff6800d07947 */ /* 0x000fea000383ffff */
.L_x_2017:
[----:B------:R-:W-:Y:S02]  /*14020*/  IMAD.MOV.U32 R13, RZ, RZ, R0 ;  /* 0x000000ffff0d7224 */ /* 0x000fe400078e0000 */
[----:B------:R-:W-:Y:S02]  /*14030*/  IMAD.MOV.U32 R12, RZ, RZ, RZ ;  /* 0x000000ffff0c7224 */ /* 0x000fe400078e00ff */
[----:B------:R-:W-:Y:S02]  /*14040*/  IMAD.MOV.U32 R11, RZ, RZ, 0x1f ;  /* 0x0000001fff0b7424 */ /* 0x000fe400078e00ff */
[----:B------:R-:W-:-:S07]  /*14050*/  IMAD.MOV.U32 R15, RZ, RZ, -0x1 ;  /* 0xffffffffff0f7424 */ /* 0x000fce00078e00ff */
[----:B-1----:R-:W-:Y:S05]  /*14060*/  WARPSYNC.COLLECTIVE R15, `(.L_x_2084) ;  /* 0x000000000f087348 */ /* 0x002fea0003c00000 */
[----:B------:R0:W2:Y:S02]  /*14070*/  SHFL.IDX P6, R14, R13, R12, R11 ;  /* 0x0000000c0d0e7389 */ /* 0x0000a400000c000b */
[----:B012---:R-:W-:Y:S01]  /*14080*/  ENDCOLLECTIVE ;  /* 0x000000000000791b */ /* 0x007fe20003800000 */
.L_x_2084:
[----:B------:R-:W-:Y:S05]  /*14090*/  BRA `(.L_x_2085) ;  /* 0xffffffc000207947 */ /* 0x000fea000383ffff */
.L_x_2019:
[----:B------:R-:W-:Y:S01]  /*140a0*/  BSSY B0, `(.L_x_2086) ;  /* 0x0000006000007945 */ /* 0x000fe20003800000 */
[----:B------:R-:W-:-:S07]  /*140b0*/  IMAD.MOV.U32 R15, RZ, RZ, -0x1 ;  /* 0xffffffffff0f7424 */ /* 0x000fce00078e00ff */
[----:B-1----:R-:W-:Y:S05]  /*140c0*/  WARPSYNC.COLLECTIVE R15, `(.L_x_2087) ;  /* 0x000000000f0c7348 */ /* 0x002fea0003c00000 */
[----:B------:R-:W-:Y:S02]  /*140d0*/  ELECT P6, UR62, PT ;  /* 0x00000000003e782f */ /* 0x000fe400038c0000 */
[----:B------:R-:W-:Y:S01]  /*140e0*/  MOV R14, UR62 ;  /* 0x0000003e000e7c02 */ /* 0x000fe20008000f00 */
[----:B-1----:R-:W-:Y:S10]  /*140f0*/  ENDCOLLECTIVE ;  /* 0x000000000000791b */ /* 0x002ff40003800000 */
.L_x_2087:
[----:B------:R-:W-:Y:S05]  /*14100*/  BSYNC B0 ;  /* 0x0000000000007941 */ /* 0x000fea0003800000 */
.L_x_2086:
[----:B------:R-:W-:Y:S05]  /*14110*/  BRA `(.L_x_2088) ;  /* 0xffffffc000307947 */ /* 0x000fea000383ffff */
.L_x_2021:
[----:B0-----:R0:W2:Y:S02]  /*14120*/  SYNCS.PHASECHK.TRANS64.TRYWAIT P1, [R4+URZ+0x38880], R3 ;  /* 0x03888003040075a7 */ /* 0x0010a4000802017f */
[----:B--2---:R-:W-:Y:S05]  /*14130*/  @!P1 NANOSLEEP.SYNCS 0x989680 ;  /* 0x009896800000995d */ /* 0x004fea0003900000 */
[----:B------:R-:W2:Y:S02]  /*14140*/  @!P1 SYNCS.PHASECHK.TRANS64 P1, [R4+URZ+0x38880], R3 ;  /* 0x03888003040095a7 */ /* 0x000ea4000802007f */
[----:B--2---:R-:W-:Y:S05]  /*14150*/  @!P1 BRA `(.L_x_2021) ;  /* 0xfffffffc00f09947 */ /* 0x004fea000383ffff */
[----:B------:R-:W-:Y:S05]  /*14160*/  BRA `(.L_x_2089) ;  /* 0xffffffc000907947 */ /* 0x000fea000383ffff */
.L_x_2023:
[----:B--2---:R2:W3:Y:S02]  /*14170*/  SYNCS.PHASECHK.TRANS64.TRYWAIT P1, [R4+URZ+0x38840], R3 ;  /* 0x03884003040075a7 */ /* 0x0044e4000802017f */
[----:B---3--:R-:W-:Y:S05]  /*14180*/  @!P1 NANOSLEEP.SYNCS 0x989680 ;  /* 0x009896800000995d */ /* 0x008fea0003900000 */
[----:B------:R-:W3:Y:S02]  /*14190*/  @!P1 SYNCS.PHASECHK.TRANS64 P1, [R4+URZ+0x38840], R3 ;  /* 0x03884003040095a7 */ /* 0x000ee4000802007f */
[----:B---3--:R-:W-:Y:S05]  /*141a0*/  @!P1 BRA `(.L_x_2023) ;  /* 0xfffffffc00f09947 */ /* 0x008fea000383ffff */
[----:B------:R-:W-:Y:S05]  /*141b0*/  BRA `(.L_x_2090) ;  /* 0xffffffc000fc7947 */ /* 0x000fea000383ffff */
.L_x_2027:
[----:B------:R-:W-:Y:S01]  /*141c0*/  IMAD.MOV.U32 R13, RZ, RZ, R2 ;  /* 0x000000ffff0d7224 */ /* 0x000fe200078e0002 */
[----:B------:R-:W-:Y:S01]  /*141d0*/  LOP3.LUT R9, R9, 0x7f, RZ, 0xc0, !PT ;  /* 0x0000007f09097812 */ /* 0x000fe200078ec0ff */
[----:B------:R-:W-:Y:S02]  /*141e0*/  IMAD.MOV.U32 R12, RZ, RZ, RZ ;  /* 0x000000ffff0c7224 */ /* 0x000fe400078e00ff */
[----:B------:R-:W-:Y:S01]  /*141f0*/  IMAD.MOV.U32 R11, RZ, RZ, 0x181f ;  /* 0x0000181fff0b7424 */ /* 0x000fe200078e00ff */
[----:B------:R-:W-:Y:S01]  /*14200*/  SHF.R.U32.HI R5, RZ, 0x3, R9 ;  /* 0x00000003ff057819 */ /* 0x000fe20000011609 */
[----:B------:R-:W-:Y:S02]  /*14210*/  IMAD.MOV.U32 R15, RZ, RZ, -0x1 ;  /* 0xffffffffff0f7424 */ /* 0x000fe400078e00ff */
[----:B------:R-:W-:-:S07]  /*14220*/  IMAD.U32 R4, RZ, RZ, UR41 ;  /* 0x00000029ff047e24 */ /* 0x000fce000f8e00ff */
[----:B-----5:R-:W-:Y:S05]  /*14230*/  WARPSYNC.COLLECTIVE R15, `(.L_x_2091) ;  /* 0x000000000f087348 */ /* 0x020fea0003c00000 */
[----:B------:R0:W1:Y:S02]  /*14240*/  SHFL.IDX P6, R14, R13, R12, R11 ;  /* 0x0000000c0d0e7389 */ /* 0x00006400000c000b */
[----:B01---5:R-:W-:Y:S01]  /*14250*/  ENDCOLLECTIVE ;  /* 0x000000000000791b */ /* 0x023fe20003800000 */
.L_x_2091:
[----:B------:R-:W-:-:S04]  /*14260*/  IMAD R4, R4, 0x80, R5 ;  /* 0x0000008004047824 */ /* 0x000fc800078e0205 */
[----:B------:R-:W-:Y:S02]  /*14270*/  VIADD R5, R4, 0x10 ;  /* 0x0000001004057836 */ /* 0x000fe40000000000 */
[----:B------:R-:W-:Y:S02]  /*14280*/  IMAD.MOV.U32 R13, RZ, RZ, R0 ;  /* 0x000000ffff0d7224 */ /* 0x000fe400078e0000 */
[----:B------:R-:W-:-:S07]  /*14290*/  IMAD.MOV.U32 R6, RZ, RZ, R14 ;  /* 0x000000ffff067224 */ /* 0x000fce00078e000e */
[----:B------:R-:W-:Y:S05]  /*142a0*/  WARPSYNC.COLLECTIVE R15, `(.L_x_2092) ;  /* 0x000000000f087348 */ /* 0x000fea0003c00000 */
[----:B------:R0:W1:Y:S02]  /*142b0*/  SHFL.IDX P6, R14, R13, R12, R11 ;  /* 0x0000000c0d0e7389 */ /* 0x00006400000c000b */
[----:B01----:R-:W-:Y:S01]  /*142c0*/  ENDCOLLECTIVE ;  /* 0x000000000000791b */ /* 0x003fe20003800000 */
.L_x_2092:
        /* <DEDUP_REMOVED lines=9> */
.L_x_2093:
        /* <DEDUP_REMOVED lines=10> */
.L_x_2094:
        /* <DEDUP_REMOVED lines=12> */
.L_x_2095:
[----:B------:R-:W-:-:S05]  /*144c0*/  @!P2 IADD3 R8, P4, R19, R5, RZ ;  /* 0x000000051308a210 */ /* 0x000fca0007f9e0ff */
[----:B------:R-:W-:Y:S02]  /*144d0*/  @!P2 IMAD.X R5, RZ, RZ, R9, P4 ;  /* 0x000000ffff05a224 */ /* 0x000fe400020e0609 */
[----:B------:R-:W-:Y:S02]  /*144e0*/  @!P2 IMAD.MOV.U32 R6, RZ, RZ, R8 ;  /* 0x000000ffff06a224 */ /* 0x000fe400078e0008 */
[----:B------:R-:W-:Y:S02]  /*144f0*/  @!P2 IMAD.MOV.U32 R7, RZ, RZ, R5 ;  /* 0x000000ffff07a224 */ /* 0x000fe400078e0005 */
[----:B------:R-:W-:Y:S02]  /*14500*/  IMAD.MOV.U32 R13, RZ, RZ, R0 ;  /* 0x000000ffff0d7224 */ /* 0x000fe400078e0000 */
[C---:B------:R-:W-:Y:S01]  /*14510*/  VIADD R5, R4.reuse, 0x20 ;  /* 0x0000002004057836 */ /* 0x040fe20000000000 */
[----:B------:R-:W-:Y:S01]  /*14520*/  @!PT LDS RZ, [RZ] ;  /* 0x00000000fffff984 */ /* 0x000fe20000000800 */
[----:B------:R-:W-:Y:S01]  /*14530*/  @!PT LDS RZ, [RZ] ;  /* 0x00000000fffff984 */ /* 0x000fe20000000800 */
[----:B------:R-:W-:Y:S01]  /*14540*/  @!PT LDS RZ, [RZ] ;  /* 0x00000000fffff984 */ /* 0x000fe20000000800 */
[----:B------:R-:W-:Y:S01]  /*14550*/  @!P2 LDGSTS.E.BYPASS.LTC128B.128 [R10+0x20c00], desc[UR46][R6.64], !P1 ;  /* 0x20c00000060aafae */ /* 0x000fe2000c901d6e */
[----:B------:R-:W-:-:S03]  /*14560*/  VIADD R8, R4, 0x60 ;  /* 0x0000006004087836 */ /* 0x000fc60000000000 */
[----:B------:R0:W-:Y:S01]  /*14570*/  @!P2 LDGSTS.E.BYPASS.LTC128B.128 [R10+0x24c00], desc[UR46][R6.64+0x80], !P0 ;  /* 0x24c00080060aafae */ /* 0x0001e2000c101d6e */
[----:B------:R-:W-:Y:S01]  /*14580*/  ISETP.GE.AND P2, PT, R5, R3, PT ;  /* 0x000000030500720c */ /* 0x000fe20003f46270 */
[----:B------:R-:W-:Y:S02]  /*14590*/  VIADD R5, R4, 0x30 ;  /* 0x0000003004057836 */ /* 0x000fe40000000000 */
[----:B0-----:R-:W-:-:S10]  /*145a0*/  IMAD.MOV.U32 R6, RZ, RZ, R14 ;  /* 0x000000ffff067224 */ /* 0x001fd400078e000e */
[----:B------:R-:W-:Y:S05]  /*145b0*/  WARPSYNC.COLLECTIVE R15, `(.L_x_2096) ;  /* 0x000000000f087348 */ /* 0x000fea0003c00000 */
[----:B------:R0:W1:Y:S02]  /*145c0*/  SHFL.IDX P6, R14, R13, R12, R11 ;  /* 0x0000000c0d0e7389 */ /* 0x00006400000c000b */
[----:B01----:R-:W-:Y:S01]  /*145d0*/  ENDCOLLECTIVE ;  /* 0x000000000000791b */ /* 0x003fe20003800000 */
.L_x_2096:
[----:B------:R-:W-:Y:S02]  /*145e0*/  IMAD.MOV.U32 R13, RZ, RZ, R2 ;  /* 0x000000ffff0d7224 */ /* 0x000fe400078e0002 */
[----:B------:R-:W-:Y:S02]  /*145f0*/  IMAD.MOV.U32 R12, RZ, RZ, 0x3 ;  /* 0x00000003ff0c7424 */ /* 0x000fe400078e00ff */
[----:B------:R-:W-:-:S07]  /*14600*/  IMAD.MOV.U32 R7, RZ, RZ, R14 ;  /* 0x000000ffff077224 */ /* 0x000fce00078e000e */
[----:B------:R-:W-:Y:S05]  /*14610*/  WARPSYNC.COLLECTIVE R15, `(.L_x_2097) ;  /* 0x000000000f087348 */ /* 0x000fea0003c00000 */
[----:B------:R0:W1:Y:S02]  /*14620*/  SHFL.IDX P6, R14, R13, R12, R11 ;  /* 0x0000000c0d0e7389 */ /* 0x00006400000c000b */
[----:B01----:R-:W-:Y:S01]  /*14630*/  ENDCOLLECTIVE ;  /* 0x000000000000791b */ /* 0x003fe20003800000 */
.L_x_2097:
        /* <DEDUP_REMOVED lines=17> */
.L_x_2098:
[----:B------:R-:W-:Y:S02]  /*14750*/  IMAD.MOV.U32 R13, RZ, RZ, R2 ;  /* 0x000000ffff0d7224 */ /* 0x000fe400078e0002 */
[----:B------:R-:W-:Y:S02]  /*14760*/  IMAD.MOV.U32 R12, RZ, RZ, 0x4 ;  /* 0x00000004ff0c7424 */ /* 0x000fe400078e00ff */
[----:B------:R-:W-:-:S07]  /*14770*/  IMAD.MOV.U32 R7, RZ, RZ, R14 ;  /* 0x000000ffff077224 */ /* 0x000fce00078e000e */
[----:B------:R-:W-:Y:S05]  /*14780*/  WARPSYNC.COLLECTIVE R15, `(.L_x_2099) ;  /* 0x000000000f087348 */ /* 0x000fea0003c00000 */
[----:B------:R0:W1:Y:S02]  /*14790*/  SHFL.IDX P6, R14, R13, R12, R11 ;  /* 0x0000000c0d0e7389 */ /* 0x00006400000c000b */
[----:B01----:R-:W-:Y:S01]  /*147a0*/  ENDCOLLECTIVE ;  /* 0x000000000000791b */ /* 0x003fe20003800000 */
.L_x_2099:
        /* <DEDUP_REMOVED lines=17> */
.L_x_2100:
[----:B------:R-:W-:Y:S02]  /*148c0*/  IMAD.MOV.U32 R13, RZ, RZ, R2 ;  /* 0x000000ffff0d7224 */ /* 0x000fe400078e0002 */
[----:B------:R-:W-:Y:S02]  /*148d0*/  IMAD.MOV.U32 R12, RZ, RZ, 0x5 ;  /* 0x00000005ff0c7424 */ /* 0x000fe400078e00ff */
[----:B------:R-:W-:-:S07]  /*148e0*/  IMAD.MOV.U32 R7, RZ, RZ, R14 ;  /* 0x000000ffff077224 */ /* 0x000fce00078e000e */
[----:B------:R-:W-:Y:S05]  /*148f0*/  WARPSYNC.COLLECTIVE R15, `(.L_x_2101) ;  /* 0x000000000f087348 */ /* 0x000fea0003c00000 */
[----:B------:R0:W1:Y:S02]  /*14900*/  SHFL.IDX P6, R14, R13, R12, R11 ;  /* 0x0000000c0d0e7389 */ /* 0x00006400000c000b */
[----:B01----:R-:W-:Y:S01]  /*14910*/  ENDCOLLECTIVE ;  /* 0x000000000000791b */ /* 0x003fe20003800000 */
.L_x_2101:
        /* <DEDUP_REMOVED lines=16> */
.L_x_2102:
[----:B------:R-:W-:Y:S02]  /*14a20*/  IMAD.MOV.U32 R13, RZ, RZ, R2 ;  /* 0x000000ffff0d7224 */ /* 0x000fe400078e0002 */
[----:B------:R-:W-:Y:S02]  /*14a30*/  IMAD.MOV.U32 R12, RZ, RZ, 0x6 ;  /* 0x00000006ff0c7424 */ /* 0x000fe400078e00ff */
[----:B------:R-:W-:-:S07]  /*14a40*/  IMAD.MOV.U32 R7, RZ, RZ, R14 ;  /* 0x000000ffff077224 */ /* 0x000fce00078e000e */
[----:B------:R-:W-:Y:S05]  /*14a50*/  WARPSYNC.COLLECTIVE R15, `(.L_x_2103) ;  /* 0x000000000f087348 */ /* 0x000fea0003c00000 */
[----:B------:R0:W1:Y:S02]  /*14a60*/  SHFL.IDX P6, R14, R13, R12, R11 ;  /* 0x0000000c0d0e7389 */ /* 0x00006400000c000b */
[----:B01----:R-:W-:Y:S01]  /*14a70*/  ENDCOLLECTIVE ;  /* 0x000000000000791b */ /* 0x003fe20003800000 */
.L_x_2103:
[----:B------:R-:W-:-:S05]  /*14a80*/  @!P2 IADD3 R7, P3, R19, R7, RZ ;  /* 0x000000071307a210 */ /* 0x000fca0007f7e0ff */
[----:B------:R-:W-:Y:S01]  /*14a90*/  @!P2 IMAD.X R6, RZ, RZ, R6, P3 ;  /* 0x000000ffff06a224 */ /* 0x000fe200018e0606 */
[----:B------:R-:W-:-:S04]  /*14aa0*/  ISETP.GE.AND P3, PT, R8, R3, PT ;  /* 0x000000030800720c */ /* 0x000fc80003f66270 */
        /* <DEDUP_REMOVED lines=13> */
.L_x_2104:
[----:B------:R-:W-:Y:S02]  /*14b80*/  IMAD.MOV.U32 R13, RZ, RZ, R2 ;  /* 0x000000ffff0d7224 */ /* 0x000fe400078e0002 */
[----:B------:R-:W-:Y:S02]  /*14b90*/  IMAD.MOV.U32 R12, RZ, RZ, 0x7 ;  /* 0x00000007ff0c7424 */ /* 0x000fe400078e00ff */
[----:B------:R-:W-:-:S07]  /*14ba0*/  IMAD.MOV.U32 R7, RZ, RZ, R14 ;  /* 0x000000ffff077224 */ /* 0x000fce00078e000e */
[----:B------:R-:W-:Y:S05]  /*14bb0*/  WARPSYNC.COLLECTIVE R15, `(.L_x_2105) ;  /* 0x000000000f087348 */ /* 0x000fea0003c00000 */
[----:B------:R0:W1:Y:S02]  /*14bc0*/  SHFL.IDX P6, R14, R13, R12, R11 ;  /* 0x0000000c0d0e7389 */ /* 0x00006400000c000b */
[----:B01----:R-:W-:Y:S01]  /*14bd0*/  ENDCOLLECTIVE ;  /* 0x000000000000791b */ /* 0x003fe20003800000 */
.L_x_2105:
        /* <DEDUP_REMOVED lines=10> */
.L_x_2106:
[----:B------:R-:W-:Y:S01]  /*14c80*/  @!PT LDS RZ, [RZ] ;  /* 0x00000000fffff984 */ /* 0x000fe20000000800 */
[----:B------:R-:W-:Y:S01]  /*14c90*/  @!PT LDS RZ, [RZ] ;  /* 0x00000000fffff984 */ /* 0x000fe20000000800 */
[----:B------:R-:W-:Y:S01]  /*14ca0*/  @!PT LDS RZ, [RZ] ;  /* 0x00000000fffff984 */ /* 0x000fe20000000800 */
[----:B------:R1:W-:Y:S04]  /*14cb0*/  @!P3 LDGSTS.E.BYPASS.LTC128B.128 [R10+0x23400], desc[UR46][R6.64], !P1 ;  /* 0x23400000060abfae */ /* 0x0003e8000c901d6e */
[----:B------:R1:W-:Y:S01]  /*14cc0*/  @!P3 LDGSTS.E.BYPASS.LTC128B.128 [R10+0x27400], desc[UR46][R6.64+0x80], !P0 ;  /* 0x27400080060abfae */ /* 0x0003e2000c101d6e */
[----:B------:R-:W-:Y:S01]  /*14cd0*/  IMAD.MOV.U32 R0, RZ, RZ, R14 ;  /* 0x000000ffff007224 */ /* 0x000fe200078e000e */
[----:B------:R-:W-:Y:S06]  /*14ce0*/  BRA `(.L_x_2107) ;  /* 0xffffffc400547947 */ /* 0x000fec000383ffff */
.L_x_2032:
[----:B--2---:R2:W3:Y:S02]  /*14cf0*/  SYNCS.PHASECHK.TRANS64.TRYWAIT P0, [R17+URZ+0x38820], R0 ;  /* 0x03882000110075a7 */ /* 0x0044e4000800017f */
[----:B---3--:R-:W-:Y:S05]  /*14d00*/  @!P0 NANOSLEEP.SYNCS 0x989680 ;  /* 0x009896800000895d */ /* 0x008fea0003900000 */
[----:B------:R-:W3:Y:S02]  /*14d10*/  @!P0 SYNCS.PHASECHK.TRANS64 P0, [R17+URZ+0x38820], R0 ;  /* 0x03882000110085a7 */ /* 0x000ee4000800007f */
[----:B---3--:R-:W-:Y:S05]  /*14d20*/  @!P0 BRA `(.L_x_2032) ;  /* 0xfffffffc00f08947 */ /* 0x008fea000383ffff */
[----:B------:R-:W-:Y:S05]  /*14d30*/  BRA `(.L_x_2108) ;  /* 0xffffffc400c07947 */ /* 0x000fea000383ffff */
.L_x_2038:
[----:B0-----:R0:W1:Y:S02]  /*14d40*/  SYNCS.PHASECHK.TRANS64.TRYWAIT P0, [R6+URZ+0x38880], R5 ;  /* 0x03888005060075a7 */ /* 0x001064000800017f */
[----:B-1----:R-:W-:Y:S05]  /*14d50*/  @!P0 NANOSLEEP.SYNCS 0x989680 ;  /* 0x009896800000895d */ /* 0x002fea0003900000 */
[----:B------:R-:W1:Y:S02]  /*14d60*/  @!P0 SYNCS.PHASECHK.TRANS64 P0, [R6+URZ+0x38880], R5 ;  /* 0x03888005060085a7 */ /* 0x000e64000800007f */
[----:B-1----:R-:W-:Y:S05]  /*14d70*/  @!P0 BRA `(.L_x_2038) ;  /* 0xfffffffc00f08947 */ /* 0x002fea000383ffff */
[----:B------:R-:W-:Y:S05]  /*14d80*/  BRA `(.L_x_2109) ;  /* 0xffffffc800787947 */ /* 0x000fea000383ffff */
.L_x_2044:
[----:B-1----:R1:W3:Y:S02]  /*14d90*/  SYNCS.PHASECHK.TRANS64.TRYWAIT P0, [R6+URZ+0x38840], R5 ;  /* 0x03884005060075a7 */ /* 0x0022e4000800017f */
[----:B---3--:R-:W-:Y:S05]  /*14da0*/  @!P0 NANOSLEEP.SYNCS 0x989680 ;  /* 0x009896800000895d */ /* 0x008fea0003900000 */
[----:B------:R-:W3:Y:S02]  /*14db0*/  @!P0 SYNCS.PHASECHK.TRANS64 P0, [R6+URZ+0x38840], R5 ;  /* 0x03884005060085a7 */ /* 0x000ee4000800007f */
[----:B---3--:R-:W-:Y:S05]  /*14dc0*/  @!P0 BRA `(.L_x_2044) ;  /* 0xfffffffc00f08947 */ /* 0x008fea000383ffff */
[----:B------:R-:W-:Y:S05]  /*14dd0*/  BRA `(.L_x_2110) ;  /* 0xffffffcc00347947 */ /* 0x000fea000383ffff */
.L_x_2051:
[----:B0-----:R0:W1:Y:S02]  /*14de0*/  SYNCS.PHASECHK.TRANS64.TRYWAIT P1, [R19+URZ+0x38870], R4 ;  /* 0x03887004130075a7 */ /* 0x001064000802017f */
[----:B-1----:R-:W-:Y:S05]  /*14df0*/  @!P1 NANOSLEEP.SYNCS 0x989680 ;  /* 0x009896800000995d */ /* 0x002fea0003900000 */
[----:B------:R-:W1:Y:S02]  /*14e00*/  @!P1 SYNCS.PHASECHK.TRANS64 P1, [R19+URZ+0x38870], R4 ;  /* 0x03887004130095a7 */ /* 0x000e64000802007f */
[----:B-1----:R-:W-:Y:S05]  /*14e10*/  @!P1 BRA `(.L_x_2051) ;  /* 0xfffffffc00f09947 */ /* 0x002fea000383ffff */
[----:B------:R-:W-:Y:S05]  /*14e20*/  BRA `(.L_x_2111) ;  /* 0xffffffd0000c7947 */ /* 0x000fea000383ffff */
.L_x_2053:
[----:B0-----:R0:W1:Y:S02]  /*14e30*/  SYNCS.PHASECHK.TRANS64.TRYWAIT P1, [R19+URZ+0x38860], R4 ;  /* 0x03886004130075a7 */ /* 0x001064000802017f */
[----:B-1----:R-:W-:Y:S05]  /*14e40*/  @!P1 NANOSLEEP.SYNCS 0x989680 ;  /* 0x009896800000995d */ /* 0x002fea0003900000 */
[----:B------:R-:W1:Y:S02]  /*14e50*/  @!P1 SYNCS.PHASECHK.TRANS64 P1, [R19+URZ+0x38860], R4 ;  /* 0x03886004130095a7 */ /* 0x000e64000802007f */
[----:B-1----:R-:W-:Y:S05]  /*14e60*/  @!P1 BRA `(.L_x_2053) ;  /* 0xfffffffc00f09947 */ /* 0x002fea000383ffff */
[----:B------:R-:W-:Y:S05]  /*14e70*/  BRA `(.L_x_2112) ;  /* 0xffffffd000147947 */ /* 0x000fea000383ffff */
.L_x_2060:
[----:B--2---:R2:W3:Y:S02]  /*14e80*/  SYNCS.PHASECHK.TRANS64.TRYWAIT P1, [R2+URZ+0x38870], R0 ;  /* 0x03887000020075a7 */ /* 0x0044e4000802017f */
[----:B---3--:R-:W-:Y:S05]  /*14e90*/  @!P1 NANOSLEEP.SYNCS 0x989680 ;  /* 0x009896800000995d */ /* 0x008fea0003900000 */
[----:B------:R-:W3:Y:S02]  /*14ea0*/  @!P1 SYNCS.PHASECHK.TRANS64 P1, [R2+URZ+0x38870], R0 ;  /* 0x03887000020095a7 */ /* 0x000ee4000802007f */
[----:B---3--:R-:W-:Y:S05]  /*14eb0*/  @!P1 BRA `(.L_x_2060) ;  /* 0xfffffffc00f09947 */ /* 0x008fea000383ffff */
[----:B------:R-:W-:Y:S05]  /*14ec0*/  BRA `(.L_x_2113) ;  /* 0xffffffdc00507947 */ /* 0x000fea000383ffff */
.L_x_2062:
[----:B--2---:R2:W3:Y:S02]  /*14ed0*/  SYNCS.PHASECHK.TRANS64.TRYWAIT P1, [R2+URZ+0x38860], R0 ;  /* 0x03886000020075a7 */ /* 0x0044e4000802017f */
[----:B---3--:R-:W-:Y:S05]  /*14ee0*/  @!P1 NANOSLEEP.SYNCS 0x989680 ;  /* 0x009896800000995d */ /* 0x008fea0003900000 */
[----:B------:R-:W3:Y:S02]  /*14ef0*/  @!P1 SYNCS.PHASECHK.TRANS64 P1, [R2+URZ+0x38860], R0 ;  /* 0x03886000020095a7 */ /* 0x000ee4000802007f */
[----:B---3--:R-:W-:Y:S05]  /*14f00*/  @!P1 BRA `(.L_x_2062) ;  /* 0xfffffffc00f09947 */ /* 0x008fea000383ffff */
[----:B------:R-:W-:Y:S05]  /*14f10*/  BRA `(.L_x_2114) ;  /* 0xffffffdc00587947 */ /* 0x000fea000383ffff */
.L_x_2068:
[----:B0-----:R0:W1:Y:S02]  /*14f20*/  SYNCS.PHASECHK.TRANS64.TRYWAIT P0, [R0+URZ+0x38820], R3 ;  /* 0x03882003000075a7 */ /* 0x001064000800017f */
[----:B-1----:R-:W-:Y:S05]  /*14f30*/  @!P0 NANOSLEEP.SYNCS 0x989680 ;  /* 0x009896800000895d */ /* 0x002fea0003900000 */
[----:B------:R-:W1:Y:S02]  /*14f40*/  @!P0 SYNCS.PHASECHK.TRANS64 P0, [R0+URZ+0x38820], R3 ;  /* 0x03882003000085a7 */ /* 0x000e64000800007f */
[----:B-1----:R-:W-:Y:S05]  /*14f50*/  @!P0 BRA `(.L_x_2068) ;  /* 0xfffffffc00f08947 */ /* 0x002fea000383ffff */
[----:B------:R-:W-:Y:S05]  /*14f60*/  BRA `(.L_x_2115) ;  /* 0xffffffe800a87947 */ /* 0x000fea000383ffff */
.L_x_2069:
        /* <DEDUP_REMOVED lines=11> */
.L_x_2117:
[----:B------:R-:W-:Y:S05]  /*15020*/  BSYNC B0 ;  /* 0x0000000000007941 */ /* 0x000fea0003800000 */
.L_x_2116:
[----:B------:R-:W-:Y:S05]  /*15030*/  BRA `(.L_x_2118) ;  /* 0xffffffe800907947 */ /* 0x000fea000383ffff */
.L_x_2072:
[----:B------:R-:W-:Y:S01]  /*15040*/  BSSY B1, `(.L_x_2119) ;  /* 0x0000006000017945 */ /* 0x000fe20003800000 */
[----:B------:R-:W-:-:S07]  /*15050*/  IMAD.MOV.U32 R15, RZ, RZ, -0x1 ;  /* 0xffffffffff0f7424 */ /* 0x000fce00078e00ff */
[----:B01----:R-:W-:Y:S05]  /*15060*/  WARPSYNC.COLLECTIVE R15, `(.L_x_2120) ;  /* 0x000000000f0c7348 */ /* 0x003fea0003c00000 */
[----:B------:R-:W-:Y:S02]  /*15070*/  ELECT P6, UR62, PT ;  /* 0x00000000003e782f */ /* 0x000fe400038c0000 */
[----:B------:R-:W-:Y:S01]  /*15080*/  MOV R14, UR62 ;  /* 0x0000003e000e7c02 */ /* 0x000fe20008000f00 */
[----:B01----:R-:W-:Y:S10]  /*15090*/  ENDCOLLECTIVE ;  /* 0x000000000000791b */ /* 0x003ff40003800000 */
.L_x_2120:
[----:B------:R-:W-:Y:S05]  /*150a0*/  BSYNC B1 ;  /* 0x0000000000017941 */ /* 0x000fea0003800000 */
.L_x_2119:
[----:B------:R-:W-:Y:S05]  /*150b0*/  BRA `(.L_x_2121) ;  /* 0xffffffe800887947 */ /* 0x000fea000383ffff */
.L_x_2074:
[----:B0-----:R0:W1:Y:S02]  /*150c0*/  SYNCS.PHASECHK.TRANS64.TRYWAIT P1, [R6+URZ], R5 ;  /* 0x00000005060075a7 */ /* 0x001064000802017f */
[----:B-1----:R-:W-:Y:S05]  /*150d0*/  @!P1 NANOSLEEP.SYNCS 0x989680 ;  /* 0x009896800000995d */ /* 0x002fea0003900000 */
[----:B------:R-:W1:Y:S02]  /*150e0*/  @!P1 SYNCS.PHASECHK.TRANS64 P1, [R6+URZ], R5 ;  /* 0x00000005060095a7 */ /* 0x000e64000802007f */
[----:B-1----:R-:W-:Y:S05]  /*150f0*/  @!P1 BRA `(.L_x_2074) ;  /* 0xfffffffc00f09947 */ /* 0x002fea000383ffff */
[----:B------:R-:W-:Y:S05]  /*15100*/  BRA `(.L_x_2122) ;  /* 0xffffffe800c47947 */ /* 0x000fea000383ffff */
.L_x_2075:
[----:B-1----:R1:W2:Y:S02]  /*15110*/  SYNCS.PHASECHK.TRANS64.TRYWAIT P1, [R7+URZ], R2 ;  /* 0x00000002070075a7 */ /* 0x0022a4000802017f */
[----:B--2---:R-:W-:Y:S05]  /*15120*/  @!P1 NANOSLEEP.SYNCS 0x989680 ;  /* 0x009896800000995d */ /* 0x004fea0003900000 */
[----:B------:R-:W2:Y:S02]  /*15130*/  @!P1 SYNCS.PHASECHK.TRANS64 P1, [R7+URZ], R2 ;  /* 0x00000002070095a7 */ /* 0x000ea4000802007f */
[----:B--2---:R-:W-:Y:S05]  /*15140*/  @!P1 BRA `(.L_x_2075) ;  /* 0xfffffffc00f09947 */ /* 0x004fea000383ffff */
[----:B------:R-:W-:Y:S05]  /*15150*/  BRA `(.L_x_2123) ;  /* 0xffffffe800b87947 */ /* 0x000fea000383ffff */
.L_x_2077:
[----:B--2---:R2:W3:Y:S02]  /*15160*/  SYNCS.PHASECHK.TRANS64.TRYWAIT P1, [R4+URZ+0x38860], R5 ;  /* 0x03886005040075a7 */ /* 0x0044e4000802017f */
[----:B---3--:R-:W-:Y:S05]  /*15170*/  @!P1 NANOSLEEP.SYNCS 0x989680 ;  /* 0x009896800000995d */ /* 0x008fea0003900000 */
[----:B------:R-:W3:Y:S02]  /*15180*/  @!P1 SYNCS.PHASECHK.TRANS64 P1, [R4+URZ+0x38860], R5 ;  /* 0x03886005040095a7 */ /* 0x000ee4000802007f */
[----:B---3--:R-:W-:Y:S05]  /*15190*/  @!P1 BRA `(.L_x_2077) ;  /* 0xfffffffc00f09947 */ /* 0x008fea000383ffff */
[----:B------:R-:W-:Y:S05]  /*151a0*/  BRA `(.L_x_2124) ;  /* 0xffffffe800bc7947 */ /* 0x000fea000383ffff */
.L_x_2079:
[----:B---3--:R3:W4:Y:S02]  /*151b0*/  SYNCS.PHASECHK.TRANS64.TRYWAIT P1, [R3+URZ+0x38860], R2 ;  /* 0x03886002030075a7 */ /* 0x008724000802017f */
[----:B----4-:R-:W-:Y:S05]  /*151c0*/  @!P1 NANOSLEEP.SYNCS 0x989680 ;  /* 0x009896800000995d */ /* 0x010fea0003900000 */
[----:B------:R-:W4:Y:S02]  /*151d0*/  @!P1 SYNCS.PHASECHK.TRANS64 P1, [R3+URZ+0x38860], R2 ;  /* 0x03886002030095a7 */ /* 0x000f24000802007f */
[----:B----4-:R-:W-:Y:S05]  /*151e0*/  @!P1 BRA `(.L_x_2079) ;  /* 0xfffffffc00f09947 */ /* 0x010fea000383ffff */
[----:B------:R-:W-:Y:S05]  /*151f0*/  BRA `(.L_x_2125) ;  /* 0xffffffe800bc7947 */ /* 0x000fea000383ffff */
.L_x_2081:
[----:B----4-:R4:W0:Y:S02]  /*15200*/  SYNCS.PHASECHK.TRANS64.TRYWAIT P0, [R4+URZ+0x38880], R5 ;  /* 0x03888005040075a7 */ /* 0x010824000800017f */
[----:B0-----:R-:W-:Y:S05]  /*15210*/  @!P0 NANOSLEEP.SYNCS 0x989680 ;  /* 0x009896800000895d */ /* 0x001fea0003900000 */
[----:B------:R-:W0:Y:S02]  /*15220*/  @!P0 SYNCS.PHASECHK.TRANS64 P0, [R4+URZ+0x38880], R5 ;  /* 0x03888005040085a7 */ /* 0x000e24000800007f */
[----:B0-----:R-:W-:Y:S05]  /*15230*/  @!P0 BRA `(.L_x_2081) ;  /* 0xfffffffc00f08947 */ /* 0x001fea000383ffff */
[----:B------:R-:W-:Y:S05]  /*15240*/  BRA `(.L_x_2082) ;  /* 0xffffffe800b87947 */ /* 0x000fea000383ffff */
.L_x_2126:
        /* <DEDUP_REMOVED lines=11> */
.L_x_12959:


//--------------------- .text._ZN7cutlass13device_kernelIN5flash11enable_sm90INS1_16FlashAttnFwdSm90INS1_25CollectiveMainloopFwdSm90ILi2EN4cute5tupleIJNS5_1CILi1EEES8_S8_EEENS6_IJNS7_ILi128EEESA_NS7_ILi256EEEEEELi256ENS_12float_e4m3_tEfNS_4arch4Sm90ELb1ELb0ELb1ELb1ELb0ELb0ELb0ELb1ELb1ELb1ELb0ELb0EEENS1_21CollectiveEpilogueFwdINS6_IJSA_SB_SA_EEES9_NS_10bfloat16_tESF_Li256ELb1ELb1ELb0ELb1EEENS1_36VarlenDynamicPersistentTileSchedulerILi128ELi128ELi256ELi128ELb0ELb1ELb1ELb1ELb1ELb1EEEEEEEEEvNT_6ParamsE --------------------------
	.section	.text._ZN7cutlass13device_kernelIN5flash11enable_sm90INS1_16FlashAttnFwdSm90INS1_25CollectiveMainloopFwdSm90ILi2EN4cute5tupleIJNS5_1CILi1EEES8_S8_EEENS6_IJNS7_ILi128EEESA_NS7_ILi256EEEEEELi256ENS_12float_e4m3_tEfNS_4arch4Sm90ELb1ELb0ELb1ELb1ELb0ELb0ELb0ELb1ELb1ELb1ELb0ELb0EEENS1_21CollectiveEpilogueFwdINS6_IJSA_SB_SA_EEES9_NS_10bfloat16_tESF_Li256ELb1ELb1ELb0ELb1EEENS1_36VarlenDynamicPersistentTileSchedulerILi128ELi128ELi256ELi128ELb0ELb1ELb1ELb1ELb1ELb1EEEEEEEEEvNT_6ParamsE,"ax",@progbits
	.align	128
.text._ZN7cutlass13device_kernelIN5flash11enable_sm90INS1_16FlashAttnFwdSm90INS1_25CollectiveMainloopFwdSm90ILi2EN4cute5tupleIJNS5_1CILi1EEES8_S8_EEENS6_IJNS7_ILi128EEESA_NS7_ILi256EEEEEELi256ENS_12float_e4m3_tEfNS_4arch4Sm90ELb1ELb0ELb1ELb1ELb0ELb0ELb0ELb1ELb1ELb1ELb0ELb0EEENS1_21CollectiveEpilogueFwdINS6_IJSA_SB_SA_EEES9_NS_10bfloat16_tESF_Li256ELb1ELb1ELb0ELb1EEENS1_36VarlenDynamicPersistentTileSchedulerILi128ELi128ELi256ELi128ELb0ELb1ELb1ELb1ELb1ELb1EEEEEEEEEvNT_6ParamsE:
        .type           _ZN7cutlass13device_kernelIN5flash11enable_sm90INS1_16FlashAttnFwdSm90INS1_25CollectiveMainloopFwdSm90ILi2EN4cute5tupleIJNS5_1CILi1EEES8_S8_EEENS6_IJNS7_ILi128EEESA_NS7_ILi256EEEEEELi256ENS_12float_e4m3_tEfNS_4arch4Sm90ELb1ELb0ELb1ELb1ELb0ELb0ELb0ELb1ELb1ELb1ELb0ELb0EEENS1_21CollectiveEpilogueFwdINS6_IJSA_SB_SA_EEES9_NS_10bfloat16_tESF_Li256ELb1ELb1ELb0ELb1EEENS1_36VarlenDynamicPersistentTileSchedulerILi128ELi128ELi256ELi128ELb0ELb1ELb1ELb1ELb1ELb1EEEEEEEEEvNT_6ParamsE,@function
        .size           _ZN7cutlass13device_kernelIN5flash11enable_sm90INS1_16FlashAttnFwdSm90INS1_25CollectiveMainloopFwdSm90ILi2EN4cute5tupleIJNS5_1CILi1EEES8_S8_EEENS6_IJNS7_ILi128EEESA_NS7_ILi256EEEEEELi256ENS_12float_e4m3_tEfNS_4arch4Sm90ELb1ELb0ELb1ELb1ELb0ELb0ELb0ELb1ELb1ELb1ELb0ELb0EEENS1_21CollectiveEpilogueFwdINS6_IJSA_SB_SA_EEES9_NS_10bfloat16_tESF_Li256ELb1ELb1ELb0ELb1EEENS1_36VarlenDynamicPersistentTileSchedulerILi128ELi128ELi256ELi128ELb0ELb1ELb1ELb1ELb1ELb1EEEEEEEEEvNT_6ParamsE,(.L_x_12960 - _ZN7cutlass13device_kernelIN5flash11enable_sm90INS1_16FlashAttnFwdSm90INS1_25CollectiveMainloopFwdSm90ILi2EN4cute5tupleIJNS5_1CILi1EEES8_S8_EEENS6_IJNS7_ILi128EEESA_NS7_ILi256EEEEEELi256ENS_12float_e4m3_tEfNS_4arch4Sm90ELb1ELb0ELb1ELb1ELb0ELb0ELb0ELb1ELb1ELb1ELb0ELb0EEENS1_21CollectiveEpilogueFwdINS6_IJSA_SB_SA_EEES9_NS_10bfloat16_tESF_Li256ELb1ELb1ELb0ELb1EEENS1_36VarlenDynamicPersistentTileSchedulerILi128ELi128ELi256ELi128ELb0ELb1ELb1ELb1ELb1ELb1EEEEEEEEEvNT_6ParamsE)
        .other          _ZN7cutlass13device_kernelIN5flash11enable_sm90INS1_16FlashAttnFwdSm90INS1_25CollectiveMainloopFwdSm90ILi2EN4cute5tupleIJNS5_1CILi1EEES8_S8_EEENS6_IJNS7_ILi128EEESA_NS7_ILi256EEEEEELi256ENS_12float_e4m3_tEfNS_4arch4Sm90ELb1ELb0ELb1ELb1ELb0ELb0ELb0ELb1ELb1ELb1ELb0ELb0EEENS1_21CollectiveEpilogueFwdINS6_IJSA_SB_SA_EEES9_NS_10bfloat16_tESF_Li256ELb1ELb1ELb0ELb1EEENS1_36VarlenDynamicPersistentTileSchedulerILi128ELi128ELi256ELi128ELb0ELb1ELb1ELb1ELb1ELb1EEEEEEEEEvNT_6ParamsE,@"STO_CUDA_ENTRY STV_DEFAULT"
_ZN7cutlass13device_kernelIN5flash11enable_sm90INS1_16FlashAttnFwdSm90INS1_25CollectiveMainloopFwdSm90ILi2EN4cute5tupleIJNS5_1CILi1EEES8_S8_EEENS6_IJNS7_ILi128EEESA_NS7_ILi256EEEEEELi256ENS_12float_e4m3_tEfNS_4arch4Sm90ELb1ELb0ELb1ELb1ELb0ELb0ELb0ELb1ELb1ELb1ELb0ELb0EEENS1_21CollectiveEpilogueFwdINS6_IJSA_SB_SA_EEES9_NS_10bfloat16_tESF_Li256ELb1ELb1ELb0ELb1EEENS1_36VarlenDynamicPersistentTileSchedulerILi128ELi128ELi256ELi128ELb0ELb1ELb1ELb1ELb1ELb1EEEEEEEEEvNT_6ParamsE:
        /* <DEDUP_REMOVED lines=18> */
.L_x_2128:
[----:B------:R-:W-:Y:S05]  /*0120*/  BSYNC B0 ;  /* 0x0000000000007941 */ /* 0x000fea0003800000 */
.L_x_2127:
        /* <DEDUP_REMOVED lines=41> */
.L_x_2129:
        /* <DEDUP_REMOVED lines=22> */
.L_x_2130:
        /* <DEDUP_REMOVED lines=18> */
.L_x_2131:
        /* <DEDUP_REMOVED lines=22> */
.L_x_2132:
        /* <DEDUP_REMOVED lines=22> */
.L_x_2133:
[----:B------:R-:W-:Y:S01]  /*0900*/  PLOP3.LUT P0, PT, PT, PT, UP0, 0x80, 0x0 ;  /* 0x000000000000781c */ /* 0x000fe20003f0f008 */
[----:B------:R-:W-:Y:S01]  /*0910*/  UMOV UR38, 0x1 ;  /* 0x0000000100267882 */ /* 0x000fe20000000000 */
[----:B------:R-:W-:Y:S01]  /*0920*/  NOP ;  /* 0x0000000000007918 */ /* 0x000fe20000000000 */
[----:B------:R-:W-:Y:S01]  /*0930*/  USEL UR38, UR38, 0x2, !UP0 ;  /* 0x0000000226267887 */ /* 0x000fe2000c000000 */
[----:B------:R-:W-:Y:S01]  /*0940*/  ULDC.64 UR50, c[0x0][0x208] ;  /* 0x0000820000327ab9 */ /* 0x000fe20000000a00 */
[----:B012-4-:R-:W-:Y:S08]  /*0950*/  BAR.SYNC.DEFER_BLOCKING 0x0 ;  /* 0x0000000000007b1d */ /* 0x017ff00000010000 */
[----:B------:R-:W-:Y:S05]  /*0960*/  @!P0 BRA `(.L_x_2134) ;  /* 0x000000e800f08947 */ /* 0x000fea0003800000 */
.L_x_2135:
        /* <DEDUP_REMOVED lines=29> */
[-C--:B------:R-:W-:Y:S01]  /*0b40*/  LEA.HI R3, R0, R12.reuse, RZ, 0x4 ;  /* 0x0000000c00037211 */ /* 0x080fe200078f20ff */
[----:B------:R-:W-:Y:S01]  /*0b50*/  IMAD.SHL.U32 R5, R4, 0x20, RZ ;  /* 0x0000002004057824 */ /* 0x000fe200078e00ff */
[----:B------:R-:W-:Y:S01]  /*0b60*/  LEA.HI R11, R0, R12, RZ, 0x2 ;  /* 0x0000000c000b7211 */ /* 0x000fe200078f10ff */
[----:B------:R-:W-:Y:S01]  /*0b70*/  IMAD.IADD R234, R12, 0x1, -R234 ;  /* 0x000000010cea7824 */ /* 0x000fe200078e0aea */
[----:B------:R-:W-:Y:S02]  /*0b80*/  SHF.R.S32.HI R6, RZ, 0x4, R3 ;  /* 0x00000004ff067819 */ /* 0x000fe40000011403 */
[----:B------:R-:W-:Y:S02]  /*0b90*/  LOP3.LUT R4, R3, 0x3fffff0, RZ, 0xc0, !PT ;  /* 0x03fffff003047812 */ /* 0x000fe400078ec0ff */
[----:B------:R-:W-:-:S02]  /*0ba0*/  SHF.R.S32.HI R7, RZ, 0x1f, R234 ;  /* 0x0000001fff077819 */ /* 0x000fc400000114ea */
[----:B------:R-:W-:Y:S01]  /*0bb0*/  LOP3.LUT R11, R11, 0xfffffffc, RZ, 0xc0, !PT ;  /* 0xfffffffc0b0b7812 */ /* 0x000fe200078ec0ff */
[----:B------:R-:W-:Y:S01]  /*0bc0*/  IMAD.IADD R4, R12, 0x1, -R4 ;  /* 0x000000010c047824 */ /* 0x000fe200078e0a04 */
[----:B------:R-:W-:Y:S02]  /*0bd0*/  LEA.HI R8, R7, R234, RZ, 0x2 ;  /* 0x000000ea07087211 */ /* 0x000fe400078f10ff */
[----:B------:R-:W-:Y:S01]  /*0be0*/  LEA.HI R0, R0, R12, RZ, 0x3 ;  /* 0x0000000c00007211 */ /* 0x000fe200078f18ff */
[----:B------:R-:W-:Y:S01]  /*0bf0*/  IMAD.IADD R11, R12, 0x1, -R11 ;  /* 0x000000010c0b7824 */ /* 0x000fe200078e0a0b */
[--C-:B------:R-:W-:Y:S02]  /*0c00*/  SHF.R.S32.HI R9, RZ, 0x2, R8.reuse ;  /* 0x00000002ff097819 */ /* 0x100fe40000011408 */
[----:B------:R-:W-:Y:S02]  /*0c10*/  SHF.R.S32.HI R10, RZ, 0x1f, R8 ;  /* 0x0000001fff0a7819 */ /* 0x000fe40000011408 */
[----:B------:R-:W-:-:S02]  /*0c20*/  SHF.R.S32.HI R235, RZ, 0x7, R2 ;  /* 0x00000007ffeb7819 */ /* 0x000fc40000011402 */
[----:B------:R-:W-:Y:S02]  /*0c30*/  LEA.HI R10, R10, R9, RZ, 0x3 ;  /* 0x000000090a0a7211 */ /* 0x000fe400078f18ff */
[----:B------:R-:W-:Y:S02]  /*0c40*/  LEA.HI R3, R3, R6, RZ, 0x1 ;  /* 0x0000000603037211 */ /* 0x000fe400078f08ff */
[----:B------:R-:W-:Y:S02]  /*0c50*/  LOP3.LUT R5, R5, 0xfffffc00, RZ, 0xc0, !PT ;  /* 0xfffffc0005057812 */ /* 0x000fe400078ec0ff */
[----:B------:R-:W-:Y:S02]  /*0c60*/  LOP3.LUT R232, R0, 0xfffffff8, RZ, 0xc0, !PT ;  /* 0xfffffff800e87812 */ /* 0x000fe400078ec0ff */
        /* <DEDUP_REMOVED lines=8> */
[----:B------:R-:W-:-:S02]  /*0cf0*/  SHF.R.S32.HI R7, RZ, 0x5, R7 ;  /* 0x00000005ff077819 */ /* 0x000fc40000011407 */
        /* <DEDUP_REMOVED lines=20> */
.L_x_2192:
        /* <DEDUP_REMOVED lines=14> */
[----:B------:R-:W-:-:S04]  /*0f20*/  @UP0 ULEA UR6, UP2, UR36, UR6, 0x2 ;  /* 0x0000000624060291 */ /* 0x000fc8000f84103f */
[----:B------:R-:W-:Y:S02]  /*0f30*/  @UP0 ULEA.HI.X UR7, UR36, UR7, UR37, 0x2, UP2 ;  /* 0x0000000724070291 */ /* 0x000fe400090f1425 */
[----:B------:R-:W-:Y:S01]  /*0f40*/  @UP1 ULEA UR8, UP0, UR36, UR8, 0x2 ;  /* 0x0000000824081291 */ /* 0x000fe2000f80103f */
[----:B------:R-:W-:-:S03]  /*0f50*/  IMAD.U32 R2, RZ, RZ, UR6 ;  /* 0x00000006ff027e24 */ /* 0x000fc6000f8e00ff */
[----:B------:R-:W-:Y:S01]  /*0f60*/  @UP1 ULEA.HI.X UR9, UR36, UR9, UR37, 0x2, UP0 ;  /* 0x0000000924091291 */ /* 0x000fe200080f1425 */
[----:B------:R-:W-:Y:S01]  /*0f70*/  IMAD.U32 R3, RZ, RZ, UR7 ;  /* 0x00000007ff037e24 */ /* 0x000fe2000f8e00ff */
[----:B------:R-:W-:Y:S01]  /*0f80*/  ULDC.64 UR6, c[0x0][0x418] ;  /* 0x0001060000067ab9 */ /* 0x000fe20000000a00 */
[----:B------:R-:W-:-:S03]  /*0f90*/  IMAD.U32 R4, RZ, RZ, UR8 ;  /* 0x00000008ff047e24 */ /* 0x000fc6000f8e00ff */
[----:B------:R-:W-:Y:S01]  /*0fa0*/  IMAD.U32 R5, RZ, RZ, UR9 ;  /* 0x00000009ff057e24 */ /* 0x000fe2000f8e00ff */
[----:B------:R-:W2:Y:S01]  /*0fb0*/  @P0 LDG.E R2, desc[UR50][R2.64] ;  /* 0x0000003202020981 */ /* 0x000ea2000c1e1900 */
[----:B------:R-:W-:Y:S01]  /*0fc0*/  UISETP.NE.U32.AND UP0, UPT, UR6, URZ, UPT ;  /* 0x0000003f0600728c */ /* 0x000fe2000bf05070 */
[----:B------:R-:W-:Y:S02]  /*0fd0*/  ULDC.64 UR8, c[0x0][0xa20] ;  /* 0x0002880000087ab9 */ /* 0x000fe40000000a00 */
[----:B---3--:R-:W3:Y:S01]  /*0fe0*/  @P2 LDG.E R4, desc[UR50][R4.64] ;  /* 0x0000003204042981 */ /* 0x008ee2000c1e1900 */
[----:B------:R-:W-:Y:S01]  /*0ff0*/  UISETP.NE.AND.EX UP0, UPT, UR7, URZ, UPT, UP0 ;  /* 0x0000003f0700728c */ /* 0x000fe2000bf05300 */
[----:B------:R-:W-:Y:S01]  /*1000*/  ISETP.NE.U32.AND P1, PT, RZ, UR8, PT ;  /* 0x00000008ff007c0c */ /* 0x000fe2000bf25070 */
[----:B------:R-:W-:Y:S01]  /*1010*/  ULDC UR6, c[0x0][0x2f0] ;  /* 0x0000bc0000067ab9 */ /* 0x000fe20000000800 */
[----:B------:R-:W-:Y:S01]  /*1020*/  UMOV UR49, URZ ;  /* 0x0000003f00317c82 */ /* 0x000fe20008000000 */
[----:B------:R-:W-:Y:S01]  /*1030*/  USEL UR4, UR4, 0x1, UP0 ;  /* 0x0000000104047887 */ /* 0x000fe20008000000 */
[----:B------:R-:W-:Y:S01]  /*1040*/  ISETP.NE.AND.EX P1, PT, RZ, UR9, PT, P1 ;  /* 0x00000009ff007c0c */ /* 0x000fe2000bf25310 */
[----:B------:R-:W-:-:S02]  /*1050*/  ULDC UR52, c[0x0][0x288] ;  /* 0x0000a20000347ab9 */ /* 0x000fc40000000800 */
[----:B------:R-:W-:Y:S01]  /*1060*/  UIMAD UR4, UR4, UR6, URZ ;  /* 0x00000006040472a4 */ /* 0x000fe2000f8e023f */
[----:B--2---:R-:W-:Y:S02]  /*1070*/  @P0 R2UR UR49, R2 ;  /* 0x00000000023102ca */ /* 0x004fe400000e0000 */
        /* <DEDUP_REMOVED lines=15> */
.L_x_2136:
[----:B------:R-:W-:Y:S01]  /*1170*/  UMOV UR42, UR47 ;  /* 0x0000002f002a7c82 */ /* 0x000fe20008000000 */
[----:B------:R-:W-:Y:S05]  /*1180*/  @!P1 BRA `(.L_x_2137) ;  /* 0x00000000001c9947 */ /* 0x000fea0003800000 */
[----:B------:R-:W-:-:S04]  /*1190*/  ULEA UR4, UP0, UR36, UR8, 0x2 ;  /* 0x0000000824047291 */ /* 0x000fc8000f80103f */
[----:B------:R-:W-:Y:S02]  /*11a0*/  ULEA.HI.X UR6, UR36, UR9, UR37, 0x2, UP0 ;  /* 0x0000000924067291 */ /* 0x000fe400080f1425 */
[----:B------:R-:W-:-:S04]  /*11b0*/  IMAD.U32 R2, RZ, RZ, UR4 ;  /* 0x00000004ff027e24 */ /* 0x000fc8000f8e00ff */
[----:B------:R-:W-:-:S05]  /*11c0*/  IMAD.U32 R3, RZ, RZ, UR6 ;  /* 0x00000006ff037e24 */ /* 0x000fca000f8e00ff */
[----:B------:R-:W2:Y:S02]  /*11d0*/  LDG.E R2, desc[UR50][R2.64] ;  /* 0x0000003202027981 */ /* 0x000ea4000c1e1900 */
[----:B--2---:R-:W-:Y:S01]  /*11e0*/  R2UR UR4, R2 ;  /* 0x00000000020472ca */ /* 0x004fe200000e0000 */
[----:B------:R-:W-:-:S14]  /*11f0*/  BRA `(.L_x_2138) ;  /* 0x0000000000347947 */ /* 0x000fdc0003800000 */
.L_x_2137:
        /* <DEDUP_REMOVED lines=13> */
.L_x_2138:
[----:B------:R-:W-:Y:S01]  /*12d0*/  UIADD3 UR49, -UR49, UR4, URZ ;  /* 0x0000000431317290 */ /* 0x000fe2000fffe13f */
[----:B------:R-:W-:Y:S01]  /*12e0*/  PLOP3.LUT P0, PT, PT, PT, PT, 0x80, 0x0 ;  /* 0x000000000000781c */ /* 0x000fe20003f0f070 */
[----:B------:R-:W-:Y:S01]  /*12f0*/  USHF.L.U32 UR39, UR5, 0x7, URZ ;  /* 0x0000000705277899 */ /* 0x000fe2000800063f */
[----:B------:R-:W-:Y:S01]  /*1300*/  IMAD.MOV.U32 R0, RZ, RZ, RZ ;  /* 0x000000ffff007224 */ /* 0x000fe200078e00ff */
[----:B------:R-:W-:Y:S01]  /*1310*/  ULDC UR4, c[0x0][0x448] ;  /* 0x0001120000047ab9 */ /* 0x000fe20000000800 */
[----:B------:R-:W-:Y:S01]  /*1320*/  UIADD3 UR7, UR49, 0x80, -UR52 ;  /* 0x0000008031077890 */ /* 0x000fe2000fffe834 */
[----:B------:R-:W-:Y:S01]  /*1330*/  IMAD.MOV.U32 R2, RZ, RZ, RZ ;  /* 0x000000ffff027224 */ /* 0x000fe200078e00ff */
[----:B------:R-:W-:Y:S01]  /*1340*/  UISETP.NE.AND UP0, UPT, UR4, 0x1, UPT ;  /* 0x000000010400788c */ /* 0x000fe2000bf05270 */
[----:B------:R-:W-:Y:S01]  /*1350*/  CS2R R150, SRZ ;  /* 0x0000000000967805 */ /* 0x000fe2000001ff00 */
[----:B------:R-:W-:Y:S01]  /*1360*/  UIADD3 UR6, UR39, 0x7f, URZ ;  /* 0x0000007f27067890 */ /* 0x000fe2000fffe03f */
        /* <DEDUP_REMOVED lines=8> */
[----:B------:R-:W-:Y:S01]  /*13f0*/  @UP0 ULDC UR4, c[0x0][0x44c] ;  /* 0x0001130000040ab9 */ /* 0x000fe20000000800 */
[----:B------:R-:W-:Y:S01]  /*1400*/  @UP0 ULDC UR8, c[0x0][0x450] ;  /* 0x0001140000080ab9 */ /* 0x000fe20000000800 */
[----:B------:R-:W-:Y:S01]  /*1410*/  UIMAD.WIDE.U32 UR4, UR6, UR4, URZ ;  /* 0x00000004060472a5 */ /* 0x000fe2000f8e003f */
[----:B------:R-:W-:Y:S01]  /*1420*/  CS2R R34, SRZ ;  /* 0x0000000000227805 */ /* 0x000fe2000001ff00 */
[----:B------:R-:W-:Y:S01]  /*1430*/  UIADD3 UR4, UR49, 0x7f, URZ ;  /* 0x0000007f31047890 */ /* 0x000fe2000fffe03f */
[----:B------:R-:W-:Y:S01]  /*1440*/  CS2R R92, SRZ ;  /* 0x00000000005c7805 */ /* 0x000fe2000001ff00 */
[----:B------:R-:W-:Y:S01]  /*1450*/  @UP0 USHF.R.U32.HI UR6, URZ, UR8, UR5 ;  /* 0x000000083f060299 */ /* 0x000fe20008011605 */
[----:B------:R-:W-:Y:S01]  /*1460*/  CS2R R128, SRZ ;  /* 0x0000000000807805 */ /* 0x000fe2000001ff00 */
[----:B------:R-:W-:Y:S01]  /*1470*/  USHF.R.S32.HI UR5, URZ, 0x1f, UR4 ;  /* 0x0000001f3f057899 */ /* 0x000fe20008011404 */
[----:B------:R-:W-:Y:S01]  /*1480*/  CS2R R126, SRZ ;  /* 0x00000000007e7805 */ /* 0x000fe2000001ff00 */
[----:B------:R-:W-:Y:S01]  /*1490*/  UIADD3 UR6, UR7, UR6, URZ ;  /* 0x0000000607067290 */ /* 0x000fe2000fffe03f */
[----:B------:R-:W-:Y:S01]  /*14a0*/  CS2R R38, SRZ ;  /* 0x0000000000267805 */ /* 0x000fe2000001ff00 */
[----:B------:R-:W-:Y:S01]  /*14b0*/  ULEA.HI UR5, UR5, UR4, URZ, 0x7 ;  /* 0x0000000405057291 */ /* 0x000fe2000f8f383f */
[----:B------:R-:W-:Y:S01]  /*14c0*/  CS2R R84, SRZ ;  /* 0x0000000000547805 */ /* 0x000fe2000001ff00 */
[----:B------:R-:W-:Y:S01]  /*14d0*/  USHF.R.S32.HI UR7, URZ, 0x1f, UR6 ;  /* 0x0000001f3f077899 */ /* 0x000fe20008011406 */
[----:B------:R-:W-:Y:S01]  /*14e0*/  CS2R R120, SRZ ;  /* 0x0000000000787805 */ /* 0x000fe2000001ff00 */
[----:B------:R-:W-:Y:S01]  /*14f0*/  USHF.R.S32.HI UR5, URZ, 0x7, UR5 ;  /* 0x000000073f057899 */ /* 0x000fe20008011405 */
[----:B------:R-:W-:Y:S01]  /*1500*/  CS2R R118, SRZ ;  /* 0x0000000000767805 */ /* 0x000fe2000001ff00 */
[----:B------:R-:W-:Y:S01]  /*1510*/  ULEA.HI UR7, UR7, UR6, URZ, 0x7 ;  /* 0x0000000607077291 */ /* 0x000fe2000f8f383f */
[----:B------:R-:W-:-:S02]  /*1520*/  CS2R R42, SRZ ;  /* 0x00000000002a7805 */ /* 0x000fc4000001ff00 */
[----:B------:R-:W-:Y:S02]  /*1530*/  CS2R R76, SRZ ;  /* 0x00000000004c7805 */ /* 0x000fe4000001ff00 */
[----:B------:R-:W-:Y:S01]  /*1540*/  CS2R R112, SRZ ;  /* 0x0000000000707805 */ /* 0x000fe2000001ff00 */
[----:B------:R-:W-:Y:S01]  /*1550*/  USHF.R.S32.HI UR7, URZ, 0x7, UR7 ;  /* 0x000000073f077899 */ /* 0x000fe20008011407 */
[----:B------:R-:W-:Y:S02]  /*1560*/  CS2R R110, SRZ ;  /* 0x00000000006e7805 */ /* 0x000fe4000001ff00 */
[----:B------:R-:W-:Y:S02]  /*1570*/  CS2R R46, SRZ ;  /* 0x00000000002e7805 */ /* 0x000fe4000001ff00 */
[----:B------:R-:W-:Y:S01]  /*1580*/  CS2R R68, SRZ ;  /* 0x0000000000447805 */ /* 0x000fe2000001ff00 */
[----:B------:R-:W-:Y:S01]  /*1590*/  UISETP.LT.AND UP0, UPT, UR5, UR7, UPT ;  /* 0x000000070500728c */ /* 0x000fe2000bf01270 */
[----:B------:R-:W-:-:S02]  /*15a0*/  CS2R R104, SRZ ;  /* 0x0000000000687805 */ /* 0x000fc4000001ff00 */
[----:B------:R-:W-:Y:S02]  /*15b0*/  CS2R R102, SRZ ;  /* 0x0000000000667805 */ /* 0x000fe4000001ff00 */
[----:B------:R-:W-:Y:S01]  /*15c0*/  CS2R R50, SRZ ;  /* 0x0000000000327805 */ /* 0x000fe2000001ff00 */
[----:B------:R-:W-:Y:S01]  /*15d0*/  USEL UR54, UR5, UR7, UP0 ;  /* 0x0000000705367287 */ /* 0x000fe20008000000 */
[----:B------:R-:W-:Y:S02]  /*15e0*/  CS2R R60, SRZ ;  /* 0x00000000003c7805 */ /* 0x000fe4000001ff00 */
[----:B------:R-:W-:Y:S02]  /*15f0*/  CS2R R96, SRZ ;  /* 0x0000000000607805 */ /* 0x000fe4000001ff00 */
[----:B------:R-:W-:Y:S01]  /*1600*/  CS2R R94, SRZ ;  /* 0x00000000005e7805 */ /* 0x000fe2000001ff00 */
[----:B------:R-:W-:Y:S01]  /*1610*/  UISETP.GE.AND UP0, UPT, UR54, 0x1, UPT ;  /* 0x000000013600788c */ /* 0x000fe2000bf06270 */
[----:B------:R-:W-:-:S02]  /*1620*/  CS2R R58, SRZ ;  /* 0x00000000003a7805 */ /* 0x000fc4000001ff00 */
[----:B------:R-:W-:Y:S02]  /*1630*/  CS2R R44, SRZ ;  /* 0x00000000002c7805 */ /* 0x000fe4000001ff00 */
[----:B------:R-:W-:Y:S02]  /*1640*/  CS2R R88, SRZ ;  /* 0x0000000000587805 */ /* 0x000fe4000001ff00 */
[----:B------:R-:W-:Y:S02]  /*1650*/  CS2R R86, SRZ ;  /* 0x0000000000567805 */ /* 0x000fe4000001ff00 */
[----:B------:R-:W-:Y:S02]  /*1660*/  CS2R R62, SRZ ;  /* 0x00000000003e7805 */ /* 0x000fe4000001ff00 */
[----:B------:R-:W-:Y:S02]  /*1670*/  PLOP3.LUT P1, PT, PT, PT, UP0, 0x80, 0x0 ;  /* 0x000000000000781c */ /* 0x000fe40003f2f008 */
        /* <DEDUP_REMOVED lines=62> */
.L_x_2140:
        /* <DEDUP_REMOVED lines=54> */
.L_x_2290:
[----:B------:R-:W-:Y:S05]  /*1dc0*/  @!P0 BRA `(.L_x_2142) ;  /* 0x0000000000048947 */ /* 0x000fea0003800000 */
[----:B------:R-:W-:Y:S01]  /*1dd0*/  BPT.TRAP 0x1 ;  /* 0x000000040000795c */ /* 0x000fe20000300000 */
.L_x_2142:
[----:B------:R-:W-:Y:S02]  /*1de0*/  IMAD.U32 R2, RZ, RZ, UR53 ;  /* 0x00000035ff027e24 */ /* 0x000fe4000f8e00ff */
[----:B0-----:R-:W-:-:S03]  /*1df0*/  IMAD.U32 R3, RZ, RZ, UR44 ;  /* 0x0000002cff037e24 */ /* 0x001fc6000f8e00ff */
[----:B------:R-:W-:Y:S02]  /*1e00*/  LEA R2, R2, UR41, 0x3 ;  /* 0x0000002902027c11 */ /* 0x000fe4000f8e18ff */
[----:B------:R-:W-:-:S04]  /*1e10*/  SHF.L.U32 R3, R3, 0x1f, RZ ;  /* 0x0000001f03037819 */ /* 0x000fc800000006ff */
[----:B------:R0:W1:Y:S01]  /*1e20*/  SYNCS.PHASECHK.TRANS64.TRYWAIT P2, [R2+URZ+0x38830], R3 ;  /* 0x03883003020075a7 */ /* 0x000062000804017f */
[----:B------:R-:W-:Y:S05]  /*1e30*/  @!P0 BRA `(.L_x_2143) ;  /* 0x0000000000048947 */ /* 0x000fea0003800000 */
[----:B------:R-:W-:Y:S01]  /*1e40*/  BPT.TRAP 0x1 ;  /* 0x000000040000795c */ /* 0x000fe20000300000 */
.L_x_2143:
[----:B------:R-:W2:Y:S02]  /*1e50*/  S2R R4, SR_TID.X ;  /* 0x0000000000047919 */ /* 0x000ea40000002100 */
[----:B--2---:R-:W-:Y:S01]  /*1e60*/  LOP3.LUT P1, RZ, R4, 0x7f, RZ, 0xc0, !PT ;  /* 0x0000007f04ff7812 */ /* 0x004fe2000782c0ff */
[----:B-1----:R-:W-:-:S12]  /*1e70*/  @P2 BRA `(.L_x_2144) ;  /* 0x0000000000082947 */ /* 0x002fd80003800000 */
[----:B------:R-:W1:Y:S02]  /*1e80*/  SYNCS.PHASECHK.TRANS64.TRYWAIT P2, [R2+URZ+0x38830], R3 ;  /* 0x03883003020075a7 */ /* 0x000e64000804017f */
[----:B-1----:R-:W-:Y:S05]  /*1e90*/  @!P2 BRA `(.L_x_2145) ;  /* 0x0000013c0038a947 */ /* 0x002fea0003800000 */
.L_x_2144:
        /* <DEDUP_REMOVED lines=88> */
[----:B------:R-:W-:Y:S02]  /*2420*/  @UP0 ULDC UR14, c[0x0][0x450] ;  /* 0x00011400000e0ab9 */ /* 0x000fe40000000800 */
        /* <DEDUP_REMOVED lines=26> */
[----:B0-----:R-:W-:-:S02]  /*25d0*/  VIADD R26, R18, UR39 ;  /* 0x00000027121a7c36 */ /* 0x001fc40008000000 */
[C---:B------:R-:W-:Y:S01]  /*25e0*/  FMUL.FTZ R24, R0.reuse, R29 ;  /* 0x0000001d00187220 */ /* 0x040fe20000410000 */
[C---:B------:R-:W-:Y:S01]  /*25f0*/  FMUL.FTZ R7, R0.reuse, R52 ;  /* 0x0000003400077220 */ /* 0x040fe20000410000 */
[----:B------:R-:W-:Y:S02]  /*2600*/  IMAD.U32 R52, RZ, RZ, UR52 ;  /* 0x00000034ff347e24 */ /* 0x000fe4000f8e00ff */
[C---:B------:R-:W-:Y:S01]  /*2610*/  FMUL.FTZ R31, R0.reuse, R31 ;  /* 0x0000001f001f7220 */ /* 0x040fe20000410000 */
[C---:B------:R-:W-:Y:S01]  /*2620*/  FMUL.FTZ R35, R0.reuse, R35 ;  /* 0x0000002300237220 */ /* 0x040fe20000410000 */
[----:B------:R-:W-:Y:S01]  /*2630*/  FMUL.FTZ R47, R0, R47 ;  /* 0x0000002f002f7220 */ /* 0x000fe20000410000 */
[----:B------:R0:W2:Y:S01]  /*2640*/  MUFU.TANH R56, R30 ;  /* 0x0000001e00387308 */ /* 0x0000a20000002400 */
[----:B-1----:R-:W-:Y:S01]  /*2650*/  @P2 IMAD.HI.U32 R27, R26, UR6, RZ ;  /* 0x000000061a1b2c27 */ /* 0x002fe2000f8e00ff */
[----:B------:R-:W-:-:S03]  /*2660*/  @UP0 ULDC UR6, c[0x0][0x450] ;  /* 0x0001140000060ab9 */ /* 0x000fc60000000800 */
[C---:B------:R-:W-:Y:S01]  /*2670*/  FMUL.FTZ R54, R0.reuse, R54 ;  /* 0x0000003600367220 */ /* 0x040fe20000410000 */
[C---:B------:R-:W-:Y:S01]  /*2680*/  FMUL.FTZ R55, R0.reuse, R55 ;  /* 0x0000003700377220 */ /* 0x040fe20000410000 */
[C---:B------:R-:W-:Y:S01]  /*2690*/  FMUL.FTZ R10, R0.reuse, R44 ;  /* 0x0000002c000a7220 */ /* 0x040fe20000410000 */
[----:B------:R-:W-:Y:S01]  /*26a0*/  @P2 SHF.R.U32.HI R26, RZ, UR6, R27 ;  /* 0x00000006ff1a2c19 */ /* 0x000fe2000801161b */
[----:B------:R-:W-:Y:S01]  /*26b0*/  UMOV UR6, 0xffffff80 ;  /* 0xffffff8000067882 */ /* 0x000fe20000000000 */
[----:B------:R1:W-:Y:S01]  /*26c0*/  MUFU.TANH R36, R34 ;  /* 0x0000002200247308 */ /* 0x0003e20000002400 */
[----:B------:R-:W-:Y:S01]  /*26d0*/  UIMAD UR6, UR54, UR6, 0x80 ;  /* 0x00000080360674a4 */ /* 0x000fe2000f8e0206 */
[C---:B------:R-:W-:Y:S01]  /*26e0*/  FMUL.FTZ R38, R0.reuse, R38 ;  /* 0x0000002600267220 */ /* 0x040fe20000410000 */
[----:B0-----:R-:W0:Y:S01]  /*26f0*/  SHFL.IDX PT, R30, R26, 0x1, 0x1c1f ;  /* 0x003c1f001a1e7f89 */ /* 0x001e2200000e0000 */
[C---:B------:R-:W-:Y:S01]  /*2700*/  FMUL.FTZ R13, R0.reuse, R37 ;  /* 0x00000025000d7220 */ /* 0x040fe20000410000 */
[----:B------:R-:W-:Y:S01]  /*2710*/  UIADD3 UR7, UR6, 0x1, URZ ;  /* 0x0000000106077890 */ /* 0x000fe2000fffe03f */
[C---:B------:R-:W-:Y:S01]  /*2720*/  FMUL.FTZ R39, R0.reuse, R39 ;  /* 0x0000002700277220 */ /* 0x040fe20000410000 */
[----:B------:R-:W-:Y:S01]  /*2730*/  UIADD3 UR6, UR49, UR6, URZ ;  /* 0x0000000631067290 */ /* 0x000fe2000fffe03f */
[----:B------:R-:W3:Y:S01]  /*2740*/  MUFU.TANH R31, R31 ;  /* 0x0000001f001f7308 */ /* 0x000ee20000002400 */
[C---:B------:R-:W-:Y:S01]  /*2750*/  FMUL.FTZ R42, R0.reuse, R42 ;  /* 0x0000002a002a7220 */ /* 0x040fe20000410000 */
[----:B------:R-:W-:Y:S01]  /*2760*/  FMUL.FTZ R3, R0, R57 ;  /* 0x0000003900037220 */ /* 0x000fe20000410000 */
[----:B------:R-:W-:-:S02]  /*2770*/  IMAD.U32 R40, RZ, RZ, UR7 ;  /* 0x00000007ff287e24 */ /* 0x000fc4000f8e00ff */
[C---:B------:R-:W-:Y:S01]  /*2780*/  FMUL.FTZ R59, R0.reuse, R59 ;  /* 0x0000003b003b7220 */ /* 0x040fe20000410000 */
[----:B-1----:R-:W-:Y:S02]  /*2790*/  IMAD.U32 R34, RZ, RZ, UR6 ;  /* 0x00000006ff227e24 */ /* 0x002fe4000f8e00ff */
[C---:B------:R-:W-:Y:S01]  /*27a0*/  FMUL.FTZ R43, R0.reuse, R43 ;  /* 0x0000002b002b7220 */ /* 0x040fe20000410000 */
[C---:B------:R-:W-:Y:S01]  /*27b0*/  IMAD R29, R17.reuse, -0x2, R40 ;  /* 0xfffffffe111d7824 */ /* 0x040fe200078e0228 */
[----:B------:R-:W-:Y:S01]  /*27c0*/  MUFU.TANH R44, R47 ;  /* 0x0000002f002c7308 */ /* 0x000fe20000002400 */
[----:B------:R-:W-:Y:S02]  /*27d0*/  IMAD R27, R17, -0x2, R34 ;  /* 0xfffffffe111b7824 */ /* 0x000fe400078e0222 */
[C---:B------:R-:W-:Y:S01]  /*27e0*/  FMUL.FTZ R62, R0.reuse, R62 ;  /* 0x0000003e003e7220 */ /* 0x040fe20000410000 */
[----:B------:R-:W-:Y:S01]  /*27f0*/  FMUL.FTZ R46, R0, R46 ;  /* 0x0000002e002e7220 */ /* 0x000fe20000410000 */
[----:B------:R-:W-:Y:S01]  /*2800*/  IADD3 R52, -R52, UR49, R29 ;  /* 0x0000003134347c10 */ /* 0x000fe2000fffe11d */
[C---:B------:R-:W-:Y:S01]  /*2810*/  FMUL.FTZ R11, R0.reuse, R41 ;  /* 0x00000029000b7220 */ /* 0x040fe20000410000 */
[C---:B------:R-:W-:Y:S01]  /*2820*/  FMUL.FTZ R63, R0.reuse, R63 ;  /* 0x0000003f003f7220 */ /* 0x040fe20000410000 */
[C---:B------:R-:W-:Y:S01]  /*2830*/  FMUL.FTZ R50, R0.reuse, R50 ;  /* 0x0000003200327220 */ /* 0x040fe20000410000 */
[----:B------:R-:W1:Y:S01]  /*2840*/  MUFU.TANH R35, R35 ;  /* 0x0000002300237308 */ /* 0x000e620000002400 */
[C---:B------:R-:W-:Y:S01]  /*2850*/  FMUL.FTZ R6, R0.reuse, R49 ;  /* 0x0000003100067220 */ /* 0x040fe20000410000 */
[----:B------:R-:W-:Y:S01]  /*2860*/  FMUL.FTZ R51, R0, R51 ;  /* 0x0000003300337220 */ /* 0x000fe20000410000 */
[----:B0-----:R-:W-:Y:S01]  /*2870*/  VIADDMNMX R34, R30, R52, R27, PT ;  /* 0x000000341e227246 */ /* 0x001fe2000380011b */
[C---:B------:R-:W-:Y:S01]  /*2880*/  FMUL.FTZ R9, R0.reuse, R48 ;  /* 0x0000003000097220 */ /* 0x040fe20000410000 */
[C---:B------:R-:W-:Y:S01]  /*2890*/  FMUL.FTZ R58, R0.reuse, R58 ;  /* 0x0000003a003a7220 */ /* 0x040fe20000410000 */
[----:B------:R-:W-:Y:S01]  /*28a0*/  FMUL.FTZ R8, R0, R45 ;  /* 0x0000002d00087220 */ /* 0x000fe20000410000 */
[C---:B------:R-:W-:Y:S01]  /*28b0*/  ISETP.GT.AND P3, PT, R34.reuse, RZ, PT ;  /* 0x000000ff2200720c */ /* 0x040fe20003f64270 */
[----:B------:R0:W-:Y:S01]  /*28c0*/  MUFU.TANH R47, R54 ;  /* 0x00000036002f7308 */ /* 0x0001e20000002400 */
[----:B------:R-:W-:Y:S01]  /*28d0*/  ISETP.GT.AND P4, PT, R34, 0x1, PT ;  /* 0x000000012200780c */ /* 0x000fe20003f84270 */
[----:B------:R-:W-:Y:S01]  /*28e0*/  FMUL.FTZ R66, R0, R66 ;  /* 0x0000004200427220 */ /* 0x000fe20000410000 */
[----:B------:R-:W-:Y:S01]  /*28f0*/  ISETP.GT.AND P5, PT, R34, 0x8, PT ;  /* 0x000000082200780c */ /* 0x000fe20003fa4270 */
[C---:B------:R-:W-:Y:S01]  /*2900*/  FMUL.FTZ R67, R0.reuse, R67 ;  /* 0x0000004300437220 */ /* 0x040fe20000410000 */
[C---:B------:R-:W-:Y:S01]  /*2910*/  FMUL.FTZ R70, R0.reuse, R70 ;  /* 0x0000004600467220 */ /* 0x040fe20000410000 */
[----:B------:R-:W-:Y:S01]  /*2920*/  FMUL.FTZ R71, R0, R71 ;  /* 0x0000004700477220 */ /* 0x000fe20000410000 */
[----:B--2---:R-:W-:Y:S01]  /*2930*/  FSEL R56, R56, -INF , P5 ;  /* 0xff80000038387808 */ /* 0x004fe20002800000 */
[----:B------:R2:W-:Y:S01]  /*2940*/  MUFU.TANH R37, R55 ;  /* 0x0000003700257308 */ /* 0x0005e20000002400 */
[----:B0-----:R-:W-:Y:S01]  /*2950*/  FSEL R54, R32, -INF , P3 ;  /* 0xff80000020367808 */ /* 0x001fe20001800000 */
[----:B------:R-:W-:Y:S01]  /*2960*/  FMUL.FTZ R74, R0, R74 ;  /* 0x0000004a004a7220 */ /* 0x000fe20000410000 */
[----:B------:R-:W-:Y:S01]  /*2970*/  ISETP.GT.AND P3, PT, R34, 0x9, PT ;  /* 0x000000092200780c */ /* 0x000fe20003f64270 */
[C---:B------:R-:W-:Y:S01]  /*2980*/  FMUL.FTZ R75, R0.reuse, R75 ;  /* 0x0000004b004b7220 */ /* 0x040fe20000410000 */
[C---:B------:R-:W-:Y:S01]  /*2990*/  FMUL.FTZ R78, R0.reuse, R78 ;  /* 0x0000004e004e7220 */ /* 0x040fe20000410000 */
[C---:B------:R-:W-:Y:S01]  /*29a0*/  FMUL.FTZ R79, R0.reuse, R79 ;  /* 0x0000004f004f7220 */ /* 0x040fe20000410000 */
[----:B---3--:R-:W-:Y:S01]  /*29b0*/  FSEL R57, R31, -INF , P3 ;  /* 0xff8000001f397808 */ /* 0x008fe20001800000 */
[----:B------:R-:W-:Y:S01]  /*29c0*/  MUFU.TANH R38, R38 ;  /* 0x0000002600267308 */ /* 0x000fe20000002400 */
[----:B--2---:R-:W-:Y:S01]  /*29d0*/  FSEL R55, R33, -INF , P4 ;  /* 0xff80000021377808 */ /* 0x004fe20002000000 */
[----:B------:R-:W-:Y:S01]  /*29e0*/  FMUL.FTZ R82, R0, R82 ;  /* 0x0000005200527220 */ /* 0x000fe20000410000 */
[----:B------:R-:W-:Y:S01]  /*29f0*/  ISETP.GT.AND P4, PT, R34, 0x10, PT ;  /* 0x000000102200780c */ /* 0x000fe20003f84270 */
[----:B------:R-:W-:Y:S01]  /*2a00*/  FMUL.FTZ R83, R0, R83 ;  /* 0x0000005300537220 */ /* 0x000fe20000410000 */
[----:B------:R-:W-:Y:S01]  /*2a10*/  FMNMX.FTZ R29, R54, R55, !PT ;  /* 0x00000037361d7209 */ /* 0x000fe20007810000 */
[----:B------:R-:W-:Y:S01]  /*2a20*/  FMUL.FTZ R86, R0, R86 ;  /* 0x0000005600567220 */ /* 0x000fe20000410000 */
[----:B------:R-:W-:Y:S01]  /*2a30*/  ISETP.GT.AND P3, PT, R34, 0x11, PT ;  /* 0x000000112200780c */ /* 0x000fe20003f64270 */
[----:B------:R-:W0:Y:S01]  /*2a40*/  MUFU.TANH R39, R39 ;  /* 0x0000002700277308 */ /* 0x000e220000002400 */
[----:B------:R-:W-:Y:S01]  /*2a50*/  FMNMX.FTZ R30, R56, R29, !PT ;  /* 0x0000001d381e7209 */ /* 0x000fe20007810000 */
[C---:B------:R-:W-:Y:S01]  /*2a60*/  FMUL.FTZ R87, R0.reuse, R87 ;  /* 0x0000005700577220 */ /* 0x040fe20000410000 */
[C---:B------:R-:W-:Y:S01]  /*2a70*/  FMUL.FTZ R5, R0.reuse, R53 ;  /* 0x0000003500057220 */ /* 0x040fe20000410000 */
[C---:B------:R-:W-:Y:S01]  /*2a80*/  FMUL.FTZ R61, R0.reuse, R61 ;  /* 0x0000003d003d7220 */ /* 0x040fe20000410000 */
[----:B------:R-:W-:Y:S01]  /*2a90*/  FMNMX.FTZ R30, R57, R30, !PT ;  /* 0x0000001e391e7209 */ /* 0x000fe20007810000 */
[C---:B------:R-:W-:Y:S01]  /*2aa0*/  FMUL.FTZ R28, R0.reuse, R28 ;  /* 0x0000001c001c7220 */ /* 0x040fe20000410000 */
[----:B------:R-:W-:Y:S01]  /*2ab0*/  ULDC UR6, c[0x0][0x988] ;  /* 0x0002620000067ab9 */ /* 0x000fe20000000800 */
        /* <DEDUP_REMOVED lines=14> */
[----:B------:R-:W-:Y:S01]  /*2ba0*/  FMUL.FTZ R85, R0, R85 ;  /* 0x0000005500557220 */ /* 0x000fe20000410000 */
[----:B------:R4:W-:Y:S01]  /*2bb0*/  @!P1 SYNCS.ARRIVE.TRANS64.RED.A1T0 RZ, [R2+URZ], RZ ;  /* 0x000000ff02ff99a7 */ /* 0x0009e2000810043f */
[----:B------:R-:W-:Y:S01]  /*2bc0*/  MUFU.TANH R43, R43 ;  /* 0x0000002b002b7308 */ /* 0x000fe20000002400 */
[----:B---3--:R-:W-:Y:S01]  /*2bd0*/  FSEL R59, R36, -INF , P4 ;  /* 0xff800000243b7808 */ /* 0x008fe20002000000 */
[----:B------:R-:W-:Y:S01]  /*2be0*/  UMOV UR7, UR39 ;  /* 0x0000002700077c82 */ /* 0x000fe20008000000 */
[----:B------:R-:W-:Y:S01]  /*2bf0*/  ISETP.GT.AND P4, PT, R34, 0x18, PT ;  /* 0x000000182200780c */ /* 0x000fe20003f84270 */
[----:B------:R-:W-:Y:S01]  /*2c00*/  @UP0 USHF.R.U32.HI UR7, URZ, UR14, UR11 ;  /* 0x0000000e3f070299 */ /* 0x000fe2000801160b */
[----:B------:R-:W-:-:S03]  /*2c10*/  FMNMX.FTZ R29, R59, R30, !PT ;  /* 0x0000001e3b1d7209 */ /* 0x000fc60007810000 */
[----:B------:R1:W-:Y:S01]  /*2c20*/  MUFU.TANH R41, R62 ;  /* 0x0000003e00297308 */ /* 0x0003e20000002400 */
[----:B------:R-:W-:-:S04]  /*2c30*/  UIADD3 UR7, UR7, UR49, -UR52 ;  /* 0x0000003107077290 */ /* 0x000fc8000fffe834 */
[----:B------:R-:W-:-:S03]  /*2c40*/  USHF.R.S32.HI UR10, URZ, 0x1f, UR7 ;  /* 0x0000001f3f0a7899 */ /* 0x000fc60008011407 */
[----:B------:R-:W3:Y:S01]  /*2c50*/  MUFU.TANH R46, R46 ;  /* 0x0000002e002e7308 */ /* 0x000ee20000002400 */
[----:B-1----:R-:W-:Y:S01]  /*2c60*/  FSEL R62, R35, -INF , P3 ;  /* 0xff800000233e7808 */ /* 0x002fe20001800000 */
[----:B------:R-:W-:Y:S01]  /*2c70*/  ULEA.HI UR10, UR10, UR7, URZ, 0x7 ;  /* 0x000000070a0a7291 */ /* 0x000fe2000f8f383f */
[----:B------:R-:W-:Y:S02]  /*2c80*/  ISETP.GT.AND P3, PT, R34, 0x19, PT ;  /* 0x000000192200780c */ /* 0x000fe40003f64270 */
[----:B------:R-:W-:Y:S01]  /*2c90*/  FMNMX.FTZ R30, R62, R29, !PT ;  /* 0x0000001d3e1e7209 */ /* 0x000fe20007810000 */
[----:B------:R-:W-:Y:S01]  /*2ca0*/  USHF.R.S32.HI UR10, URZ, 0x7, UR10 ;  /* 0x000000073f0a7899 */ /* 0x000fe2000801140a */
[----:B0-----:R-:W-:Y:S01]  /*2cb0*/  FSEL R88, R39, -INF , P3 ;  /* 0xff80000027587808 */ /* 0x001fe20001800000 */
[----:B------:R0:W-:Y:S01]  /*2cc0*/  MUFU.TANH R32, R63 ;  /* 0x0000003f00207308 */ /* 0x0001e20000002400 */
[----:B------:R-:W-:Y:S01]  /*2cd0*/  ISETP.GT.AND P3, PT, R34, 0x21, PT ;  /* 0x000000212200780c */ /* 0x000fe20003f64270 */
[----:B------:R-:W-:-:S04]  /*2ce0*/  UISETP.LT.AND UP1, UPT, URZ, UR10, UPT ;  /* 0x0000000a3f00728c */ /* 0x000fc8000bf21270 */
[----:B------:R-:W-:Y:S02]  /*2cf0*/  USEL UR54, URZ, UR10, !UP1 ;  /* 0x0000000a3f367287 */ /* 0x000fe4000c800000 */
[----:B------:R3:W1:Y:S01]  /*2d00*/  MUFU.TANH R49, R50 ;  /* 0x0000003200317308 */ /* 0x0006620000002400 */
[----:B0-----:R-:W-:Y:S01]  /*2d10*/  FSEL R63, R38, -INF , P4 ;  /* 0xff800000263f7808 */ /* 0x001fe20002000000 */
[----:B------:R-:W-:Y:S01]  /*2d20*/  UISETP.GE.AND UP1, UPT, UR55, UR54, UPT ;  /* 0x000000363700728c */ /* 0x000fe2000bf26270 */
[----:B------:R-:W-:Y:S02]  /*2d30*/  ISETP.GT.AND P4, PT, R34, 0x20, PT ;  /* 0x000000202200780c */ /* 0x000fe40003f84270 */
[----:B------:R-:W-:Y:S02]  /*2d40*/  FMNMX.FTZ R29, R63, R30, !PT ;  /* 0x0000001e3f1d7209 */ /* 0x000fe40007810000 */
[----:B--2---:R-:W-:Y:S01]  /*2d50*/  FSEL R89, R42, -INF , P4 ;  /* 0xff8000002a597808 */ /* 0x004fe20002000000 */
[----:B------:R0:W2:Y:S01]  /*2d60*/  MUFU.TANH R48, R51 ;  /* 0x0000003300307308 */ /* 0x0000a20000002400 */
[----:B------:R-:W-:-:S02]  /*2d70*/  FMNMX.FTZ R30, R88, R29, !PT ;  /* 0x0000001d581e7209 */ /* 0x000fc40007810000 */
[----:B------:R-:W-:Y:S02]  /*2d80*/  ISETP.GT.AND P4, PT, R34, 0x28, PT ;  /* 0x000000282200780c */ /* 0x000fe40003f84270 */
[----:B------:R-:W-:Y:S02]  /*2d90*/  FMNMX.FTZ R30, R89, R30, !PT ;  /* 0x0000001e591e7209 */ /* 0x000fe40007810000 */
[----:B---3--:R-:W-:Y:S01]  /*2da0*/  FSEL R50, R46, -INF , P4 ;  /* 0xff8000002e327808 */ /* 0x008fe20002000000 */
[----:B------:R-:W3:Y:S01]  /*2db0*/  MUFU.TANH R45, R58 ;  /* 0x0000003a002d7308 */ /* 0x000ee20000002400 */
[----:B0-----:R-:W-:Y:S02]  /*2dc0*/  FSEL R51, R43, -INF , P3 ;  /* 0xff8000002b337808 */ /* 0x001fe40001800000 */
[----:B------:R-:W-:Y:S02]  /*2dd0*/  ISETP.GT.AND P3, PT, R34, 0x29, PT ;  /* 0x000000292200780c */ /* 0x000fe40003f64270 */
[----:B------:R-:W-:-:S02]  /*2de0*/  FMNMX.FTZ R29, R51, R30, !PT ;  /* 0x0000001e331d7209 */ /* 0x000fc40007810000 */
[----:B------:R-:W-:Y:S01]  /*2df0*/  ISETP.GT.AND P4, PT, R34, 0x30, PT ;  /* 0x000000302200780c */ /* 0x000fe20003f84270 */
[----:B------:R-:W0:Y:S01]  /*2e00*/  MUFU.TANH R66, R66 ;  /* 0x0000004200427308 */ /* 0x000e220000002400 */
[----:B------:R-:W-:Y:S02]  /*2e10*/  FSEL R44, R44, -INF , P3 ;  /* 0xff8000002c2c7808 */ /* 0x000fe40001800000 */
[----:B------:R-:W-:Y:S02]  /*2e20*/  FMNMX.FTZ R29, R50, R29, !PT ;  /* 0x0000001d321d7209 */ /* 0x000fe40007810000 */
[----:B------:R-:W-:Y:S02]  /*2e30*/  ISETP.GT.AND P3, PT, R34, 0x31, PT ;  /* 0x000000312200780c */ /* 0x000fe40003f64270 */
[----:B-1----:R-:W-:Y:S01]  /*2e40*/  FSEL R49, R49, -INF , P4 ;  /* 0xff80000031317808 */ /* 0x002fe20002000000 */
[----:B------:R-:W1:Y:S01]  /*2e50*/  MUFU.TANH R38, R67 ;  /* 0x0000004300267308 */ /* 0x000e620000002400 */
[----:B------:R-:W-:-:S02]  /*2e60*/  FMNMX.FTZ R30, R44, R29, !PT ;  /* 0x0000001d2c1e7209 */ /* 0x000fc40007810000 */
[----:B------:R-:W-:Y:S02]  /*2e70*/  ISETP.GT.AND P4, PT, R34, 0x38, PT ;  /* 0x000000382200780c */ /* 0x000fe40003f84270 */
[----:B--2---:R-:W-:Y:S02]  /*2e80*/  FSEL R48, R48, -INF , P3 ;  /* 0xff80000030307808 */ /* 0x004fe40001800000 */
[----:B------:R-:W-:Y:S01]  /*2e90*/  FMNMX.FTZ R29, R49, R30, !PT ;  /* 0x0000001e311d7209 */ /* 0x000fe20007810000 */
[----:B------:R-:W2:Y:S01]  /*2ea0*/  MUFU.TANH R70, R70 ;  /* 0x0000004600467308 */ /* 0x000ea20000002400 */
[----:B------:R-:W-:Y:S02]  /*2eb0*/  ISETP.GT.AND P3, PT, R34, 0x39, PT ;  /* 0x000000392200780c */ /* 0x000fe40003f64270 */
[----:B------:R-:W-:Y:S02]  /*2ec0*/  FSEL R47, R47, -INF , P4 ;  /* 0xff8000002f2f7808 */ /* 0x000fe40002000000 */
[----:B------:R-:W-:-:S02]  /*2ed0*/  FMNMX.FTZ R30, R48, R29, !PT ;  /* 0x0000001d301e7209 */ /* 0x000fc40007810000 */
[C---:B------:R-:W-:Y:S01]  /*2ee0*/  ISETP.GT.AND P4, PT, R34.reuse, 0x40, PT ;  /* 0x000000402200780c */ /* 0x040fe20003f84270 */
[----:B------:R-:W5:Y:S01]  /*2ef0*/  MUFU.TANH R71, R71 ;  /* 0x0000004700477308 */ /* 0x000f620000002400 */
[----:B------:R-:W-:Y:S02]  /*2f00*/  FSEL R46, R37, -INF , P3 ;  /* 0xff800000252e7808 */ /* 0x000fe40001800000 */
[----:B------:R-:W-:Y:S02]  /*2f10*/  FMNMX.FTZ R29, R47, R30, !PT ;  /* 0x0000001e2f1d7209 */ /* 0x000fe40007810000 */
[----:B------:R-:W-:Y:S02]  /*2f20*/  ISETP.GT.AND P3, PT, R34, 0x41, PT ;  /* 0x000000412200780c */ /* 0x000fe40003f64270 */
[----:B---3--:R-:W-:Y:S01]  /*2f30*/  FSEL R45, R45, -INF , P4 ;  /* 0xff8000002d2d7808 */ /* 0x008fe20002000000 */
[----:B------:R-:W3:Y:S01]  /*2f40*/  MUFU.TANH R36, R74 ;  /* 0x0000004a00247308 */ /* 0x000ee20000002400 */
[----:B------:R-:W-:-:S02]  /*2f50*/  FMNMX.FTZ R30, R46, R29, !PT ;  /* 0x0000001d2e1e7209 */ /* 0x000fc40007810000 */
[----:B------:R-:W-:Y:S02]  /*2f60*/  ISETP.GT.AND P4, PT, R34, 0x48, PT ;  /* 0x000000482200780c */ /* 0x000fe40003f84270 */
[----:B------:R-:W-:Y:S02]  /*2f70*/  FSEL R43, R40, -INF , P3 ;  /* 0xff800000282b7808 */ /* 0x000fe40001800000 */
[----:B------:R-:W-:Y:S01]  /*2f80*/  FMNMX.FTZ R30, R45, R30, !PT ;  /* 0x0000001e2d1e7209 */ /* 0x000fe20007810000 */
[----:B------:R-:W4:Y:S01]  /*2f90*/  MUFU.TANH R75, R75 ;  /* 0x0000004b004b7308 */ /* 0x000f220000002400 */
[----:B------:R-:W-:Y:S02]  /*2fa0*/  ISETP.GT.AND P3, PT, R34, 0x49, PT ;  /* 0x000000492200780c */ /* 0x000fe40003f64270 */
[----:B------:R-:W-:Y:S02]  /*2fb0*/  FSEL R42, R41, -INF , P4 ;  /* 0xff800000292a7808 */ /* 0x000fe40002000000 */
[----:B------:R-:W-:-:S02]  /*2fc0*/  FMNMX.FTZ R29, R43, R30, !PT ;  /* 0x0000001e2b1d7209 */ /* 0x000fc40007810000 */
[----:B------:R-:W-:Y:S01]  /*2fd0*/  ISETP.GT.AND P4, PT, R34, 0x50, PT ;  /* 0x000000502200780c */ /* 0x000fe20003f84270 */
[----:B------:R-:W4:Y:S01]  /*2fe0*/  MUFU.TANH R78, R78 ;  /* 0x0000004e004e7308 */ /* 0x000f220000002400 */
[----:B------:R-:W-:Y:S02]  /*2ff0*/  FSEL R39, R32, -INF , P3 ;  /* 0xff80000020277808 */ /* 0x000fe40001800000 */
[----:B------:R-:W-:Y:S02]  /*3000*/  FMNMX.FTZ R30, R42, R29, !PT ;  /* 0x0000001d2a1e7209 */ /* 0x000fe40007810000 */
[----:B------:R-:W-:Y:S02]  /*3010*/  ISETP.GT.AND P3, PT, R34, 0x51, PT ;  /* 0x000000512200780c */ /* 0x000fe40003f64270 */
[----:B0-----:R-:W-:Y:S01]  /*3020*/  FSEL R41, R66, -INF , P4 ;  /* 0xff80000042297808 */ /* 0x001fe20002000000 */
[----:B------:R-:W0:Y:S01]  /*3030*/  MUFU.TANH R79, R79 ;  /* 0x0000004f004f7308 */ /* 0x000e220000002400 */
[----:B------:R-:W-:-:S02]  /*3040*/  FMNMX.FTZ R30, R39, R30, !PT ;  /* 0x0000001e271e7209 */ /* 0x000fc40007810000 */
[----:B------:R-:W-:Y:S02]  /*3050*/  ISETP.GT.AND P4, PT, R34, 0x58, PT ;  /* 0x000000582200780c */ /* 0x000fe40003f84270 */
[----:B-1----:R-:W-:Y:S02]  /*3060*/  FSEL R38, R38, -INF , P3 ;  /* 0xff80000026267808 */ /* 0x002fe40001800000 */
[----:B------:R-:W-:Y:S01]  /*3070*/  FMNMX.FTZ R29, R41, R30, !PT ;  /* 0x0000001e291d7209 */ /* 0x000fe20007810000 */
[----:B------:R-:W1:Y:S01]  /*3080*/  MUFU.TANH R82, R82 ;  /* 0x0000005200527308 */ /* 0x000e620000002400 */
[----:B------:R-:W-:Y:S02]  /*3090*/  ISETP.GT.AND P3, PT, R34, 0x59, PT ;  /* 0x000000592200780c */ /* 0x000fe40003f64270 */
[----:B--2---:R-:W-:Y:S02]  /*30a0*/  FSEL R40, R70, -INF , P4 ;  /* 0xff80000046287808 */ /* 0x004fe40002000000 */
[----:B------:R-:W-:-:S02]  /*30b0*/  FMNMX.FTZ R29, R38, R29, !PT ;  /* 0x0000001d261d7209 */ /* 0x000fc40007810000 */
[----:B------:R-:W-:Y:S01]  /*30c0*/  ISETP.GT.AND P4, PT, R34, 0x60, PT ;  /* 0x000000602200780c */ /* 0x000fe20003f84270 */
[----:B------:R-:W2:Y:S01]  /*30d0*/  MUFU.TANH R83, R83 ;  /* 0x0000005300537308 */ /* 0x000ea20000002400 */
[----:B-----5:R-:W-:Y:S02]  /*30e0*/  FSEL R37, R71, -INF , P3 ;  /* 0xff80000047257808 */ /* 0x020fe40001800000 */
[----:B------:R-:W-:Y:S02]  /*30f0*/  FMNMX.FTZ R30, R40, R29, !PT ;  /* 0x0000001d281e7209 */ /* 0x000fe40007810000 */
[----:B------:R-:W-:Y:S02]  /*3100*/  ISETP.GT.AND P3, PT, R34, 0x61, PT ;  /* 0x000000612200780c */ /* 0x000fe40003f64270 */
[----:B---3--:R-:W-:Y:S01]  /*3110*/  FSEL R36, R36, -INF , P4 ;  /* 0xff80000024247808 */ /* 0x008fe20002000000 */
[----:B------:R-:W3:Y:S01]  /*3120*/  MUFU.TANH R86, R86 ;  /* 0x0000005600567308 */ /* 0x000ee20000002400 */
[----:B------:R-:W-:-:S02]  /*3130*/  FMNMX.FTZ R31, R37, R30, !PT ;  /* 0x0000001e251f7209 */ /* 0x000fc40007810000 */
[----:B------:R-:W-:Y:S02]  /*3140*/  ISETP.GT.AND P4, PT, R34, 0x68, PT ;  /* 0x000000682200780c */ /* 0x000fe40003f84270 */
[----:B----4-:R-:W-:Y:S02]  /*3150*/  FSEL R29, R75, -INF , P3 ;  /* 0xff8000004b1d7808 */ /* 0x010fe40001800000 */
[----:B------:R-:W-:Y:S01]  /*3160*/  FMNMX.FTZ R32, R36, R31, !PT ;  /* 0x0000001f24207209 */ /* 0x000fe20007810000 */
[----:B------:R-:W4:Y:S01]  /*3170*/  MUFU.TANH R87, R87 ;  /* 0x0000005700577308 */ /* 0x000f220000002400 */
[----:B------:R-:W-:Y:S02]  /*3180*/  ISETP.GT.AND P3, PT, R34, 0x69, PT ;  /* 0x000000692200780c */ /* 0x000fe40003f64270 */
[----:B------:R-:W-:Y:S02]  /*3190*/  FSEL R30, R78, -INF , P4 ;  /* 0xff8000004e1e7808 */ /* 0x000fe40002000000 */
[----:B------:R-:W-:-:S02]  /*31a0*/  FMNMX.FTZ R33, R29, R32, !PT ;  /* 0x000000201d217209 */ /* 0x000fc40007810000 */
[----:B------:R-:W-:Y:S01]  /*31b0*/  ISETP.GT.AND P4, PT, R34, 0x70, PT ;  /* 0x000000702200780c */ /* 0x000fe20003f84270 */
[----:B------:R5:W-:Y:S01]  /*31c0*/  MUFU.TANH R71, R61 ;  /* 0x0000003d00477308 */ /* 0x000be20000002400 */
[----:B0-----:R-:W-:Y:S02]  /*31d0*/  FSEL R31, R79, -INF , P3 ;  /* 0xff8000004f1f7808 */ /* 0x001fe40001800000 */
[----:B------:R-:W-:Y:S02]  /*31e0*/  FMNMX.FTZ R32, R30, R33, !PT ;  /* 0x000000211e207209 */ /* 0x000fe40007810000 */
[----:B------:R-:W-:Y:S02]  /*31f0*/  ISETP.GT.AND P3, PT, R34, 0x71, PT ;  /* 0x000000712200780c */ /* 0x000fe40003f64270 */
[----:B-1----:R-:W-:Y:S01]  /*3200*/  FSEL R33, R82, -INF , P4 ;  /* 0xff80000052217808 */ /* 0x002fe20002000000 */
[----:B------:R-:W0:Y:S01]  /*3210*/  MUFU.TANH R20, R20 ;  /* 0x0000001400147308 */ /* 0x000e220000002400 */
[----:B------:R-:W-:-:S02]  /*3220*/  FMNMX.FTZ R58, R31, R32, !PT ;  /* 0x000000201f3a7209 */ /* 0x000fc40007810000 */
[C---:B------:R-:W-:Y:S02]  /*3230*/  ISETP.GT.AND P4, PT, R34.reuse, 0x78, PT ;  /* 0x000000782200780c */ /* 0x040fe40003f84270 */
[----:B--2---:R-:W-:Y:S02]  /*3240*/  FSEL R32, R83, -INF , P3 ;  /* 0xff80000053207808 */ /* 0x004fe40001800000 */
[----:B------:R-:W-:Y:S01]  /*3250*/  FMNMX.FTZ R35, R33, R58, !PT ;  /* 0x0000003a21237209 */ /* 0x000fe20007810000 */
[----:B------:R-:W1:Y:S01]  /*3260*/  MUFU.TANH R21, R21 ;  /* 0x0000001500157308 */ /* 0x000e620000002400 */
[----:B------:R-:W-:Y:S02]  /*3270*/  ISETP.GT.AND P3, PT, R34, 0x79, PT ;  /* 0x000000792200780c */ /* 0x000fe40003f64270 */
[----:B---3--:R-:W-:Y:S02]  /*3280*/  FSEL R34, R86, -INF , P4 ;  /* 0xff80000056227808 */ /* 0x008fe40002000000 */
[----:B------:R-:W-:-:S02]  /*3290*/  FMNMX.FTZ R53, R32, R35, !PT ;  /* 0x0000002320357209 */ /* 0x000fc40007810000 */
[----:B----4-:R-:W-:Y:S01]  /*32a0*/  FSEL R35, R87, -INF , P3 ;  /* 0xff80000057237808 */ /* 0x010fe20001800000 */
[----:B------:R-:W2:Y:S01]  /*32b0*/  MUFU.TANH R28, R28 ;  /* 0x0000001c001c7308 */ /* 0x000ea20000002400 */
        /* <DEDUP_REMOVED lines=25> */
[----:B0-----:R-:W-:Y:S01]  /*3450*/  FSEL R52, R20, -INF , P3 ;  /* 0xff80000014347808 */ /* 0x001fe20001800000 */
[--C-:B------:R-:W-:Y:S01]  /*3460*/  FFMA.FTZ R26, R54, UR6, -R78.reuse ;  /* 0x00000006361a7c23 */ /* 0x100fe2000801084e */
[----:B-1----:R-:W-:Y:S01]  /*3470*/  FSEL R55, R21, -INF , P4 ;  /* 0xff80000015377808 */ /* 0x002fe20002000000 */
[--C-:B------:R-:W-:Y:S01]  /*3480*/  FFMA.FTZ R20, R56, UR6, -R78.reuse ;  /* 0x0000000638147c23 */ /* 0x100fe2000801084e */
[----:B------:R-:W-:Y:S01]  /*3490*/  ISETP.GT.AND P3, PT, R53, 0x9, PT ;  /* 0x000000093500780c */ /* 0x000fe20003f64270 */
[----:B------:R0:W-:Y:S01]  /*34a0*/  MUFU.TANH R70, R60 ;  /* 0x0000003c00467308 */ /* 0x0001e20000002400 */
[----:B--2---:R-:W-:Y:S01]  /*34b0*/  FSEL R54, R28, -INF , P5 ;  /* 0xff8000001c367808 */ /* 0x004fe20002800000 */
[--C-:B------:R-:W-:Y:S01]  /*34c0*/  FFMA.FTZ R28, R57, UR6, -R78.reuse ;  /* 0x00000006391c7c23 */ /* 0x100fe2000801084e */
[----:B------:R-:W-:Y:S01]  /*34d0*/  FMNMX.FTZ R21, R52, R55, !PT ;  /* 0x0000003734157209 */ /* 0x000fe20007810000 */
[--C-:B------:R-:W-:Y:S01]  /*34e0*/  FFMA.FTZ R88, R88, UR6, -R78.reuse ;  /* 0x0000000658587c23 */ /* 0x100fe2000801084e */
[----:B------:R-:W-:Y:S01]  /*34f0*/  ISETP.GT.AND P4, PT, R53, 0x10, PT ;  /* 0x000000103500780c */ /* 0x000fe20003f84270 */
[--C-:B------:R-:W-:Y:S01]  /*3500*/  FFMA.FTZ R39, R39, UR6, -R78.reuse ;  /* 0x0000000627277c23 */ /* 0x100fe2000801084e */
[----:B---3--:R-:W-:Y:S01]  /*3510*/  FSEL R56, R24, -INF , P3 ;  /* 0xff80000018387808 */ /* 0x008fe20001800000 */
[----:B------:R-:W-:Y:S01]  /*3520*/  MUFU.TANH R9, R9 ;  /* 0x0000000900097308 */ /* 0x000fe20000002400 */
[----:B------:R-:W-:Y:S01]  /*3530*/  FMNMX.FTZ R61, R54, R21, !PT ;  /* 0x00000015363d7209 */ /* 0x000fe20007810000 */
[--C-:B------:R-:W-:Y:S01]  /*3540*/  FFMA.FTZ R44, R44, UR6, -R78.reuse ;  /* 0x000000062c2c7c23 */ /* 0x100fe2000801084e */
[----:B------:R-:W-:Y:S01]  /*3550*/  ISETP.GT.AND P3, PT, R53, 0x11, PT ;  /* 0x000000113500780c */ /* 0x000fe20003f64270 */
[--C-:B------:R-:W-:Y:S01]  /*3560*/  FFMA.FTZ R42, R42, UR6, -R78.reuse ;  /* 0x000000062a2a7c23 */ /* 0x100fe2000801084e */
[----:B------:R-:W-:Y:S01]  /*3570*/  FSEL R57, R25, -INF , P4 ;  /* 0xff80000019397808 */ /* 0x000fe20002000000 */
[--C-:B------:R-:W-:Y:S01]  /*3580*/  FFMA.FTZ R35, R35, UR6, -R78.reuse ;  /* 0x0000000623237c23 */ /* 0x100fe2000801084e */
[----:B------:R-:W-:Y:S01]  /*3590*/  FMNMX.FTZ R24, R56, R61, !PT ;  /* 0x0000003d38187209 */ /* 0x000fe20007810000 */
[----:B------:R-:W1:Y:S01]  /*35a0*/  MUFU.TANH R6, R6 ;  /* 0x0000000600067308 */ /* 0x000e620000002400 */
[----:B------:R-:W-:Y:S01]  /*35b0*/  ISETP.GT.AND P4, PT, R53, 0x18, PT ;  /* 0x000000183500780c */ /* 0x000fe20003f84270 */
[--C-:B------:R-:W-:Y:S01]  /*35c0*/  FFMA.FTZ R40, R40, UR6, -R78.reuse ;  /* 0x0000000628287c23 */ /* 0x100fe2000801084e */
[----:B------:R-:W-:Y:S01]  /*35d0*/  FSEL R58, R14, -INF , P3 ;  /* 0xff8000000e3a7808 */ /* 0x000fe20001800000 */
[--C-:B------:R-:W-:Y:S01]  /*35e0*/  FFMA.FTZ R14, R59, UR6, -R78.reuse ;  /* 0x000000063b0e7c23 */ /* 0x100fe2000801084e */
[----:B------:R-:W-:Y:S01]  /*35f0*/  FMNMX.FTZ R25, R57, R24, !PT ;  /* 0x0000001839197209 */ /* 0x000fe20007810000 */
[----:B------:R-:W-:Y:S01]  /*3600*/  FFMA.FTZ R36, R36, UR6, -R78 ;  /* 0x0000000624247c23 */ /* 0x000fe2000801084e */
[----:B------:R-:W-:Y:S01]  /*3610*/  ISETP.GT.AND P3, PT, R53, 0x19, PT ;  /* 0x000000193500780c */ /* 0x000fe20003f64270 */
[----:B------:R-:W2:Y:S01]  /*3620*/  MUFU.TANH R7, R7 ;  /* 0x0000000700077308 */ /* 0x000ea20000002400 */
[----:B------:R-:W-:-:S02]  /*3630*/  FSEL R59, R15, -INF , P4 ;  /* 0xff8000000f3b7808 */ /* 0x000fc40002000000 */
[----:B------:R-:W-:Y:S02]  /*3640*/  FMNMX.FTZ R24, R58, R25, !PT ;  /* 0x000000193a187209 */ /* 0x000fe40007810000 */
[----:B------:R-:W-:Y:S02]  /*3650*/  ISETP.GT.AND P4, PT, R53, 0x20, PT ;  /* 0x000000203500780c */ /* 0x000fe40003f84270 */
[----:B0-----:R-:W-:Y:S01]  /*3660*/  FSEL R60, R13, -INF , P3 ;  /* 0xff8000000d3c7808 */ /* 0x001fe20001800000 */
[----:B------:R-:W-:-:S01]  /*3670*/  FFMA.FTZ R13, R62, UR6, -R78 ;  /* 0x000000063e0d7c23 */ /* 0x000fc2000801084e */
[----:B------:R-:W-:Y:S01]  /*3680*/  FMNMX.FTZ R15, R59, R24, !PT ;  /* 0x000000183b0f7209 */ /* 0x000fe20007810000 */
[----:B------:R-:W0:Y:S01]  /*3690*/  MUFU.TANH R5, R5 ;  /* 0x0000000500057308 */ /* 0x000e220000002400 */
[----:B------:R-:W-:Y:S02]  /*36a0*/  ISETP.GT.AND P3, PT, R53, 0x21, PT ;  /* 0x000000213500780c */ /* 0x000fe40003f64270 */
[----:B------:R-:W-:-:S02]  /*36b0*/  FSEL R61, R12, -INF , P4 ;  /* 0xff8000000c3d7808 */ /* 0x000fc40002000000 */
[----:B------:R-:W-:Y:S01]  /*36c0*/  FMNMX.FTZ R12, R60, R15, !PT ;  /* 0x0000000f3c0c7209 */ /* 0x000fe20007810000 */
[----:B------:R-:W-:Y:S01]  /*36d0*/  FFMA.FTZ R15, R63, UR6, -R78 ;  /* 0x000000063f0f7c23 */ /* 0x000fe2000801084e */
[----:B------:R-:W-:Y:S01]  /*36e0*/  FSEL R62, R11, -INF , P3 ;  /* 0xff8000000b3e7808 */ /* 0x000fe20001800000 */
[----:B------:R5:W-:Y:S01]  /*36f0*/  MUFU.TANH R74, R64 ;  /* 0x00000040004a7308 */ /* 0x000be20000002400 */
[----:B------:R-:W-:Y:S02]  /*3700*/  ISETP.GT.AND P4, PT, R53, 0x28, PT ;  /* 0x000000283500780c */ /* 0x000fe40003f84270 */
[----:B------:R-:W-:Y:S02]  /*3710*/  FMNMX.FTZ R11, R61, R12, !PT ;  /* 0x0000000c3d0b7209 */ /* 0x000fe40007810000 */
[----:B------:R-:W-:Y:S02]  /*3720*/  ISETP.GT.AND P3, PT, R53, 0x29, PT ;  /* 0x000000293500780c */ /* 0x000fe40003f64270 */
[----:B----4-:R-:W-:Y:S01]  /*3730*/  FSEL R63, R10, -INF , P4 ;  /* 0xff8000000a3f7808 */ /* 0x010fe20002000000 */
[----:B------:R-:W3:Y:S01]  /*3740*/  MUFU.TANH R4, R4 ;  /* 0x0000000400047308 */ /* 0x000ee20000002400 */
[----:B------:R-:W-:-:S02]  /*3750*/  FMNMX.FTZ R12, R62, R11, !PT ;  /* 0x0000000b3e0c7209 */ /* 0x000fc40007810000 */
[----:B------:R-:W-:Y:S02]  /*3760*/  ISETP.GT.AND P4, PT, R53, 0x30, PT ;  /* 0x000000303500780c */ /* 0x000fe40003f84270 */
[----:B-----5:R-:W-:Y:S02]  /*3770*/  FSEL R64, R8, -INF , P3 ;  /* 0xff80000008407808 */ /* 0x020fe40001800000 */
        /* <DEDUP_REMOVED lines=21> */
[C---:B------:R-:W-:Y:S02]  /*38d0*/  ISETP.GT.AND P3, PT, R53.reuse, 0x41, PT ;  /* 0x000000413500780c */ /* 0x040fe40003f64270 */
        /* <DEDUP_REMOVED lines=14> */
[C---:B------:R-:W-:Y:S02]  /*39c0*/  ISETP.GT.AND P3, PT, R53.reuse, 0x51, PT ;  /* 0x000000513500780c */ /* 0x040fe40003f64270 */
        /* <DEDUP_REMOVED lines=15> */
[----:B------:R-:W-:Y:S02]  /*3ac0*/  ISETP.GT.AND P3, PT, R53, 0x61, PT ;  /* 0x000000613500780c */ /* 0x000fe40003f64270 */
        /* <DEDUP_REMOVED lines=17> */
[----:B------:R-:W-:Y:S02]  /*3be0*/  ISETP.GT.AND P3, PT, R53, 0x71, PT ;  /* 0x000000713500780c */ /* 0x000fe40003f64270 */
        /* <DEDUP_REMOVED lines=15> */
[----:B------:R-:W-:Y:S02]  /*3ce0*/  CS2R R84, SRZ ;  /* 0x0000000000547805 */ /* 0x000fe4000001ff00 */
[----:B------:R-:W-:Y:S01]  /*3cf0*/  FMNMX.FTZ R12, R45, R12, !PT ;  /* 0x0000000c2d0c7209 */ /* 0x000fe20007810000 */
[----:B------:R0:W-:Y:S03]  /*3d00*/  MUFU.EX2 R21, R28 ;  /* 0x0000001c00157308 */ /* 0x0001e60000000800 */
[----:B------:R-:W-:Y:S01]  /*3d10*/  FMNMX.FTZ R24, R53, R12, !PT ;  /* 0x0000000c35187209 */ /* 0x000fe20007810000 */
[--C-:B-1----:R-:W-:Y:S01]  /*3d20*/  FFMA.FTZ R15, R38, UR6, -R78.reuse ;  /* 0x00000006260f7c23 */ /* 0x102fe2000801084e */
[----:B------:R-:W-:-:S01]  /*3d30*/  FFMA.FTZ R12, R41, UR6, -R78 ;  /* 0x00000006290c7c23 */ /* 0x000fc2000801084e */
[--C-:B------:R-:W-:Y:S01]  /*3d40*/  FFMA.FTZ R41, R37, UR6, -R78.reuse ;  /* 0x0000000625297c23 */ /* 0x100fe2000801084e */
[----:B------:R-:W-:-:S01]  /*3d50*/  FFMA.FTZ R37, R30, UR6, -R78 ;  /* 0x000000061e257c23 */ /* 0x000fc2000801084e */
[----:B------:R-:W1:Y:S01]  /*3d60*/  SHFL.BFLY PT, R25, R24, 0x2, 0x1f ;  /* 0x0c401f0018197f89 */ /* 0x000e6200000e0000 */
[----:B------:R-:W-:Y:S01]  /*3d70*/  IMAD.U32 R30, RZ, RZ, UR6 ;  /* 0x00000006ff1e7e24 */ /* 0x000fe2000f8e00ff */
[----:B------:R-:W-:Y:S01]  /*3d80*/  MUFU.EX2 R26, R26 ;  /* 0x0000001a001a7308 */ /* 0x000fe20000000800 */
[----:B0-----:R-:W-:-:S01]  /*3d90*/  FFMA.FTZ R28, R31, UR6, -R78 ;  /* 0x000000061f1c7c23 */ /* 0x001fc2000801084e */
[----:B---3--:R-:W-:-:S06]  /*3da0*/  F2FP.SATFINITE.E4M3.F32.PACK_AB_MERGE_C R227, R80, R77, RZ ;  /* 0x0000004d50e3723e */ /* 0x008fcc00048070ff */
[----:B------:R-:W0:Y:S08]  /*3db0*/  MUFU.EX2 R27, R27 ;  /* 0x0000001b001b7308 */ /* 0x000e300000000800 */
[----:B------:R-:W2:Y:S01]  /*3dc0*/  MUFU.EX2 R20, R20 ;  /* 0x0000001400147308 */ /* 0x000ea20000000800 */
[----:B-1----:R-:W-:Y:S01]  /*3dd0*/  FMNMX.FTZ R25, R24, R25, !PT ;  /* 0x0000001918197209 */ /* 0x002fe20007810000 */
[----:B------:R-:W-:-:S06]  /*3de0*/  FFMA.FTZ R24, R33, UR6, -R78 ;  /* 0x0000000621187c23 */ /* 0x000fcc000801084e */
[----:B------:R-:W-:Y:S01]  /*3df0*/  MUFU.EX2 R14, R14 ;  /* 0x0000000e000e7308 */ /* 0x000fe20000000800 */
[----:B0-----:R-:W-:-:S01]  /*3e00*/  FADD.FTZ R81, R26, R27 ;  /* 0x0000001b1a517221 */ /* 0x001fc20000010000 */
[----:B------:R-:W0:Y:S06]  /*3e10*/  SHFL.BFLY PT, R38, R25, 0x1, 0x1f ;  /* 0x0c201f0019267f89 */ /* 0x000e2c00000e0000 */
[----:B------:R-:W-:Y:S01]  /*3e20*/  MUFU.EX2 R13, R13 ;  /* 0x0000000d000d7308 */ /* 0x000fe20000000800 */
[----:B--2---:R-:W-:-:S04]  /*3e30*/  F2FP.SATFINITE.E4M3.F32.PACK_AB_MERGE_C R229, R21, R20, RZ ;  /* 0x0000001415e5723e */ /* 0x004fc800048070ff */
[----:B------:R-:W-:-:S03]  /*3e40*/  F2FP.SATFINITE.E4M3.F32.PACK_AB_MERGE_C R229, R27, R26, R229 ;  /* 0x0000001a1be5723e */ /* 0x000fc600048070e5 */
[----:B------:R1:W2:Y:S08]  /*3e50*/  MUFU.EX2 R9, R88 ;  /* 0x0000005800097308 */ /* 0x0002b00000000800 */
[----:B------:R3:W-:Y:S01]  /*3e60*/  MUFU.EX2 R43, R39 ;  /* 0x00000027002b7308 */ /* 0x0007e20000000800 */
[----:B-1----:R-:W-:Y:S02]  /*3e70*/  CS2R R88, SRZ ;  /* 0x0000000000587805 */ /* 0x002fe4000001ff00 */
[----:B0-----:R-:W-:Y:S01]  /*3e80*/  FMNMX.FTZ R161, R25, R38, !PT ;  /* 0x0000002619a17209 */ /* 0x001fe20007810000 */
[----:B------:R-:W-:-:S01]  /*3e90*/  FFMA.FTZ R25, R34, UR6, -R78 ;  /* 0x0000000622197c23 */ /* 0x000fc2000801084e */
[----:B------:R-:W-:-:S02]  /*3ea0*/  FADD.FTZ R38, R20, R81 ;  /* 0x0000005114267221 */ /* 0x000fc40000010000 */
[C---:B------:R-:W-:Y:S01]  /*3eb0*/  FSETP.NEU.FTZ.AND P3, PT, R161.reuse, -INF , PT ;  /* 0xff800000a100780b */ /* 0x040fe20003f7d000 */
[----:B------:R-:W-:Y:S01]  /*3ec0*/  FFMA.FTZ R30, R161, R30, -8 ;  /* 0xc1000000a11e7423 */ /* 0x000fe2000001001e */
[----:B---3--:R-:W-:-:S01]  /*3ed0*/  FFMA.FTZ R39, R29, UR6, -R78 ;  /* 0x000000061d277c23 */ /* 0x008fc2000801084e */
[----:B------:R-:W-:Y:S01]  /*3ee0*/  MUFU.EX2 R6, R6 ;  /* 0x0000000600067308 */ /* 0x000fe20000000800 */
[----:B------:R-:W-:-:S01]  /*3ef0*/  FFMA.FTZ R29, R32, UR6, -R78 ;  /* 0x00000006201d7c23 */ /* 0x000fc2000801084e */
[----:B--2---:R-:W-:Y:S02]  /*3f00*/  F2FP.SATFINITE.E4M3.F32.PACK_AB_MERGE_C R231, R9, R10, RZ ;  /* 0x0000000a09e7723e */ /* 0x004fe400048070ff */
[----:B------:R-:W-:Y:S02]  /*3f10*/  FSEL R31, R30, RZ, P3 ;  /* 0x000000ff1e1f7208 */ /* 0x000fe40001800000 */
[----:B------:R-:W-:Y:S02]  /*3f20*/  PLOP3.LUT P3, PT, PT, PT, UP1, 0x80, 0x0 ;  /* 0x000000000000781c */ /* 0x000fe40003f6f018 */
        /* <DEDUP_REMOVED lines=38> */
[----:B------:R-:W-:-:S02]  /*4190*/  F2FP.SATFINITE.E4M3.F32.PACK_AB_MERGE_C R231, R13, R14, R231 ;  /* 0x0000000e0de7723e */ /* 0x000fc400048070e7 */
[----:B------:R-:W0:Y:S01]  /*41a0*/  MUFU.EX2 R57, R57 ;  /* 0x0000003900397308 */ /* 0x000e220000000800 */
[----:B-1----:R-:W-:-:S01]  /*41b0*/  FADD.FTZ R34, R54, R79 ;  /* 0x0000004f36227221 */ /* 0x002fc20000010000 */
[----:B------:R-:W-:-:S04]  /*41c0*/  FADD.FTZ R79, R21, R38 ;  /* 0x00000026154f7221 */ /* 0x000fc80000010000 */
[----:B------:R-:W-:Y:S02]  /*41d0*/  FADD.FTZ R38, R14, R79 ;  /* 0x0000004f0e267221 */ /* 0x000fe40000010000 */
[----:B------:R-:W1:Y:S01]  /*41e0*/  MUFU.EX2 R58, R58 ;  /* 0x0000003a003a7308 */ /* 0x000e620000000800 */
[----:B--2---:R-:W-:-:S01]  /*41f0*/  FADD.FTZ R34, R33, R34 ;  /* 0x0000002221227221 */ /* 0x004fc20000010000 */
[----:B------:R-:W-:Y:S01]  /*4200*/  FADD.FTZ R79, R13, R38 ;  /* 0x000000260d4f7221 */ /* 0x000fe20000010000 */
[----:B------:R-:W-:-:S04]  /*4210*/  F2FP.SATFINITE.E4M3.F32.PACK_AB_MERGE_C R33, R33, R54, RZ ;  /* 0x000000362121723e */ /* 0x000fc800048070ff */
[----:B------:R-:W-:Y:S01]  /*4220*/  F2FP.SATFINITE.E4M3.F32.PACK_AB_MERGE_C R228, R55, R52, R33 ;  /* 0x0000003437e4723e */ /* 0x000fe20004807021 */
[----:B------:R-:W2:Y:S01]  /*4230*/  MUFU.EX2 R59, R59 ;  /* 0x0000003b003b7308 */ /* 0x000ea20000000800 */
[----:B------:R-:W-:-:S07]  /*4240*/  CS2R R54, SRZ ;  /* 0x0000000000367805 */ /* 0x000fce000001ff00 */
[----:B------:R-:W3:Y:S08]  /*4250*/  MUFU.EX2 R60, R60 ;  /* 0x0000003c003c7308 */ /* 0x000ef00000000800 */
[----:B------:R-:W4:Y:S08]  /*4260*/  MUFU.EX2 R61, R61 ;  /* 0x0000003d003d7308 */ /* 0x000f300000000800 */
[----:B------:R0:W-:Y:S08]  /*4270*/  MUFU.EX2 R32, R69 ;  /* 0x0000004500207308 */ /* 0x0001f00000000800 */
[----:B------:R-:W5:Y:S01]  /*4280*/  MUFU.EX2 R62, R62 ;  /* 0x0000003e003e7308 */ /* 0x000f620000000800 */
[----:B0-----:R-:W-:-:S01]  /*4290*/  FADD.FTZ R69, R57, R34 ;  /* 0x0000002239457221 */ /* 0x001fc20000010000 */
[----:B------:R-:W-:-:S03]  /*42a0*/  FADD.FTZ R34, R10, R79 ;  /* 0x0000004f0a227221 */ /* 0x000fc60000010000 */
[----:B-1----:R-:W-:Y:S01]  /*42b0*/  FADD.FTZ R2, R58, R69 ;  /* 0x000000453a027221 */ /* 0x002fe20000010000 */
[----:B------:R-:W-:-:S02]  /*42c0*/  FADD.FTZ R79, R9, R34 ;  /* 0x00000022094f7221 */ /* 0x000fc40000010000 */
[----:B------:R-:W0:Y:S01]  /*42d0*/  MUFU.EX2 R3, R3 ;  /* 0x0000000300037308 */ /* 0x000e220000000800 */
[----:B--2---:R-:W-:-:S01]  /*42e0*/  FADD.FTZ R69, R59, R2 ;  /* 0x000000023b457221 */ /* 0x004fc20000010000 */
[----:B------:R-:W-:Y:S01]  /*42f0*/  FADD.FTZ R34, R6, R79 ;  /* 0x0000004f06227221 */ /* 0x000fe20000010000 */
[C---:B---3--:R-:W-:Y:S02]  /*4300*/  F2FP.SATFINITE.E4M3.F32.PACK_AB_MERGE_C R59, R60.reuse, R59, RZ ;  /* 0x0000003b3c3b723e */ /* 0x048fe400048070ff */
[----:B------:R-:W-:Y:S01]  /*4310*/  FADD.FTZ R2, R60, R69 ;  /* 0x000000453c027221 */ /* 0x000fe20000010000 */
[----:B------:R-:W-:-:S01]  /*4320*/  FADD.FTZ R38, R5, R34 ;  /* 0x0000002205267221 */ /* 0x000fc20000010000 */
[----:B------:R-:W-:Y:S01]  /*4330*/  F2FP.SATFINITE.E4M3.F32.PACK_AB_MERGE_C R230, R58, R57, R59 ;  /* 0x000000393ae6723e */ /* 0x000fe2000480703b */
[----:B------:R-:W1:Y:S01]  /*4340*/  MUFU.EX2 R63, R63 ;  /* 0x0000003f003f7308 */ /* 0x000e620000000800 */
[----:B----4-:R-:W-:-:S01]  /*4350*/  FADD.FTZ R69, R61, R2 ;  /* 0x000000023d457221 */ /* 0x010fc20000010000 */
[----:B------:R-:W-:-:S02]  /*4360*/  CS2R R58, SRZ ;  /* 0x00000000003a7805 */ /* 0x000fc4000001ff00 */
[----:B------:R-:W-:Y:S01]  /*4370*/  CS2R R56, SRZ ;  /* 0x0000000000387805 */ /* 0x000fe2000001ff00 */
[----:B-----5:R-:W-:-:S03]  /*4380*/  FADD.FTZ R34, R62, R69 ;  /* 0x000000453e227221 */ /* 0x020fc60000010000 */
[----:B------:R-:W2:Y:S01]  /*4390*/  MUFU.EX2 R44, R44 ;  /* 0x0000002c002c7308 */ /* 0x000ea20000000800 */
[----:B0-----:R-:W-:-:S07]  /*43a0*/  FADD.FTZ R79, R3, R38 ;  /* 0x00000026034f7221 */ /* 0x001fce0000010000 */
[----:B------:R-:W0:Y:S01]  /*43b0*/  MUFU.EX2 R64, R64 ;  /* 0x0000004000407308 */ /* 0x000e220000000800 */
[----:B-1----:R-:W-:-:S07]  /*43c0*/  FADD.FTZ R69, R63, R34 ;  /* 0x000000223f457221 */ /* 0x002fce0000010000 */
[----:B------:R-:W1:Y:S01]  /*43d0*/  MUFU.EX2 R65, R65 ;  /* 0x0000004100417308 */ /* 0x000e620000000800 */
[----:B--2---:R-:W-:-:S01]  /*43e0*/  FADD.FTZ R79, R44, R79 ;  /* 0x0000004f2c4f7221 */ /* 0x004fc20000010000 */
[----:B------:R-:W-:-:S03]  /*43f0*/  F2FP.SATFINITE.E4M3.F32.PACK_AB_MERGE_C R225, R44, R3, RZ ;  /* 0x000000032ce1723e */ /* 0x000fc600048070ff */
[----:B------:R-:W-:Y:S01]  /*4400*/  FADD.FTZ R38, R4, R79 ;  /* 0x0000004f04267221 */ /* 0x000fe20000010000 */
[----:B------:R-:W-:Y:S02]  /*4410*/  F2FP.SATFINITE.E4M3.F32.PACK_AB_MERGE_C R225, R5, R6, R225 ;  /* 0x0000000605e1723e */ /* 0x000fe400048070e1 */
[----:B------:R-:W-:Y:S01]  /*4420*/  CS2R R78, SRZ ;  /* 0x00000000004e7805 */ /* 0x000fe2000001ff00 */
[----:B------:R-:W2:Y:S01]  /*4430*/  MUFU.EX2 R7, R7 ;  /* 0x0000000700077308 */ /* 0x000ea20000000800 */
[----:B0-----:R-:W-:-:S01]  /*4440*/  FADD.FTZ R34, R64, R69 ;  /* 0x0000004540227221 */ /* 0x001fc20000010000 */
[----:B------:R-:W-:-:S04]  /*4450*/  F2FP.SATFINITE.E4M3.F32.PACK_AB_MERGE_C R63, R64, R63, RZ ;  /* 0x0000003f403f723e */ /* 0x000fc800048070ff */
[----:B------:R-:W-:Y:S02]  /*4460*/  F2FP.SATFINITE.E4M3.F32.PACK_AB_MERGE_C R224, R62, R61, R63 ;  /* 0x0000003d3ee0723e */ /* 0x000fe4000480703f */
[----:B------:R-:W-:Y:S01]  /*4470*/  CS2R R62, SRZ ;  /* 0x00000000003e7805 */ /* 0x000fe2000001ff00 */
[----:B------:R-:W0:Y:S01]  /*4480*/  MUFU.EX2 R66, R66 ;  /* 0x0000004200427308 */ /* 0x000e220000000800 */
[----:B-1----:R-:W-:-:S01]  /*4490*/  FADD.FTZ R53, R65, R34 ;  /* 0x0000002241357221 */ /* 0x002fc20000010000 */
[----:B------:R-:W-:-:S06]  /*44a0*/  CS2R R60, SRZ ;  /* 0x00000000003c7805 */ /* 0x000fcc000001ff00 */
[----:B------:R-:W1:Y:S01]  /*44b0*/  MUFU.EX2 R67, R67 ;  /* 0x0000004300437308 */ /* 0x000e620000000800 */
[----:B--2---:R-:W-:-:S01]  /*44c0*/  FADD.FTZ R38, R7, R38 ;  /* 0x0000002607267221 */ /* 0x004fc20000010000 */
[----:B------:R-:W-:-:S03]  /*44d0*/  F2FP.SATFINITE.E4M3.F32.PACK_AB_MERGE_C R227, R7, R4, R227 ;  /* 0x0000000407e3723e */ /* 0x000fc600048070e3 */
[----:B------:R-:W-:-:S03]  /*44e0*/  FADD.FTZ R21, R77, R38 ;  /* 0x000000264d157221 */ /* 0x000fc60000010000 */
[----:B------:R-:W2:Y:S01]  /*44f0*/  MUFU.EX2 R68, R68 ;  /* 0x0000004400447308 */ /* 0x000ea20000000800 */
[----:B0-----:R-:W-:-:S01]  /*4500*/  FADD.FTZ R10, R66, R53 ;  /* 0x00000035420a7221 */ /* 0x001fc20000010000 */
[----:B------:R-:W-:Y:S01]  /*4510*/  FADD.FTZ R21, R80, R21 ;  /* 0x0000001550157221 */ /* 0x000fe20000010000 */
[----:B------:R-:W-:Y:S02]  /*4520*/  CS2R R80, SRZ ;  /* 0x0000000000507805 */ /* 0x000fe4000001ff00 */
[----:B------:R-:W-:-:S03]  /*4530*/  CS2R R52, SRZ ;  /* 0x0000000000347805 */ /* 0x000fc6000001ff00 */
[----:B------:R-:W0:Y:S01]  /*4540*/  MUFU.EX2 R8, R8 ;  /* 0x0000000800087308 */ /* 0x000e220000000800 */
[----:B-1----:R-:W-:-:S07]  /*4550*/  FADD.FTZ R3, R67, R10 ;  /* 0x0000000a43037221 */ /* 0x002fce0000010000 */
[----:B------:R-:W1:Y:S01]  /*4560*/  MUFU.EX2 R51, R51 ;  /* 0x0000003300337308 */ /* 0x000e620000000800 */
[----:B--2---:R-:W-:-:S01]  /*4570*/  FADD.FTZ R10, R68, R3 ;  /* 0x00000003440a7221 */ /* 0x004fc20000010000 */
[----:B------:R-:W-:Y:S02]  /*4580*/  F2FP.SATFINITE.E4M3.F32.PACK_AB_MERGE_C R67, R68, R67, RZ ;  /* 0x000000434443723e */ /* 0x000fe400048070ff */
[----:B------:R-:W-:Y:S02]  /*4590*/  CS2R R68, SRZ ;  /* 0x0000000000447805 */ /* 0x000fe4000001ff00 */
[----:B------:R-:W-:Y:S02]  /*45a0*/  F2FP.SATFINITE.E4M3.F32.PACK_AB_MERGE_C R226, R66, R65, R67 ;  /* 0x0000004142e2723e */ /* 0x000fe40004807043 */
[----:B------:R-:W-:Y:S01]  /*45b0*/  CS2R R66, SRZ ;  /* 0x0000000000427805 */ /* 0x000fe2000001ff00 */
[----:B------:R-:W2:Y:S01]  /*45c0*/  MUFU.EX2 R11, R11 ;  /* 0x0000000b000b7308 */ /* 0x000ea20000000800 */
[----:B0-----:R-:W-:-:S01]  /*45d0*/  FADD.FTZ R20, R8, R21 ;  /* 0x0000001508147221 */ /* 0x001fc20000010000 */
[----:B------:R-:W-:-:S06]  /*45e0*/  CS2R R64, SRZ ;  /* 0x0000000000407805 */ /* 0x000fcc000001ff00 */
[----:B------:R-:W0:Y:S01]  /*45f0*/  MUFU.EX2 R42, R42 ;  /* 0x0000002a002a7308 */ /* 0x000e220000000800 */
[----:B-1----:R-:W-:-:S04]  /*4600*/  FADD.FTZ R3, R51, R10 ;  /* 0x0000000a33037221 */ /* 0x002fc80000010000 */
[----:B------:R-:W-:-:S03]  /*4610*/  FADD.FTZ R3, R32, R3 ;  /* 0x0000000320037221 */ /* 0x000fc60000010000 */
[----:B------:R-:W1:Y:S01]  /*4620*/  MUFU.EX2 R50, R50 ;  /* 0x0000003200327308 */ /* 0x000e620000000800 */
[----:B--2---:R-:W-:-:S07]  /*4630*/  FADD.FTZ R21, R11, R20 ;  /* 0x000000140b157221 */ /* 0x004fce0000010000 */
[----:B------:R-:W-:Y:S01]  /*4640*/  MUFU.EX2 R30, R35 ;  /* 0x00000023001e7308 */ /* 0x000fe20000000800 */
[----:B0-----:R-:W-:-:S01]  /*4650*/  FADD.FTZ R34, R42, R21 ;  /* 0x000000152a227221 */ /* 0x001fc20000010000 */
[----:B------:R-:W-:-:S03]  /*4660*/  F2FP.SATFINITE.E4M3.F32.PACK_AB_MERGE_C R221, R43, R42, RZ ;  /* 0x0000002a2bdd723e */ /* 0x000fc600048070ff */
[----:B------:R-:W-:Y:S01]  /*4670*/  FADD.FTZ R43, R43, R34 ;  /* 0x000000222b2b7221 */ /* 0x000fe20000010000 */
[----:B------:R-:W-:Y:S02]  /*4680*/  F2FP.SATFINITE.E4M3.F32.PACK_AB_MERGE_C R221, R11, R8, R221 ;  /* 0x000000080bdd723e */ /* 0x000fe400048070dd */
[----:B------:R-:W0:Y:S01]  /*4690*/  MUFU.EX2 R35, R70 ;  /* 0x0000004600237308 */ /* 0x000e220000000800 */
[----:B-1----:R-:W-:-:S07]  /*46a0*/  FADD.FTZ R20, R50, R3 ;  /* 0x0000000332147221 */ /* 0x002fce0000010000 */
[----:B------:R-:W1:Y:S08]  /*46b0*/  MUFU.EX2 R12, R12 ;  /* 0x0000000c000c7308 */ /* 0x000e700000000800 */
[----:B------:R-:W2:Y:S01]  /*46c0*/  MUFU.EX2 R71, R71 ;  /* 0x0000004700477308 */ /* 0x000ea20000000800 */
[----:B0-----:R-:W-:-:S01]  /*46d0*/  FADD.FTZ R20, R35, R20 ;  /* 0x0000001423147221 */ /* 0x001fc20000010000 */
[----:B------:R-:W-:-:S02]  /*46e0*/  F2FP.SATFINITE.E4M3.F32.PACK_AB_MERGE_C R50, R35, R50, RZ ;  /* 0x000000322332723e */ /* 0x000fc400048070ff */
[----:B------:R-:W-:Y:S02]  /*46f0*/  CS2R R34, SRZ ;  /* 0x0000000000227805 */ /* 0x000fe4000001ff00 */
[----:B------:R-:W-:Y:S02]  /*4700*/  F2FP.SATFINITE.E4M3.F32.PACK_AB_MERGE_C R220, R32, R51, R50 ;  /* 0x0000003320dc723e */ /* 0x000fe40004807032 */
[----:B------:R-:W-:Y:S01]  /*4710*/  CS2R R50, SRZ ;  /* 0x0000000000327805 */ /* 0x000fe2000001ff00 */
[----:B------:R-:W0:Y:S01]  /*4720*/  MUFU.EX2 R15, R15 ;  /* 0x0000000f000f7308 */ /* 0x000e220000000800 */
[----:B-1----:R-:W-:-:S01]  /*4730*/  FADD.FTZ R26, R12, R43 ;  /* 0x0000002b0c1a7221 */ /* 0x002fc20000010000 */
[----:B------:R-:W-:Y:S02]  /*4740*/  CS2R R42, SRZ ;  /* 0x00000000002a7805 */ /* 0x000fe4000001ff00 */
[----:B------:R-:W-:-:S04]  /*4750*/  CS2R R32, SRZ ;  /* 0x0000000000207805 */ /* 0x000fc8000001ff00 */
[----:B------:R-:W1:Y:S01]  /*4760*/  MUFU.EX2 R72, R72 ;  /* 0x0000004800487308 */ /* 0x000e620000000800 */
[----:B--2---:R-:W-:-:S07]  /*4770*/  FADD.FTZ R3, R71, R20 ;  /* 0x0000001447037221 */ /* 0x004fce0000010000 */
[----:B------:R-:W2:Y:S01]  /*4780*/  MUFU.EX2 R40, R40 ;  /* 0x0000002800287308 */ /* 0x000ea20000000800 */
[----:B0-----:R-:W-:-:S01]  /*4790*/  FADD.FTZ R5, R15, R26 ;  /* 0x0000001a0f057221 */ /* 0x001fc20000010000 */
[----:B------:R-:W-:-:S06]  /*47a0*/  CS2R R26, SRZ ;  /* 0x00000000001a7805 */ /* 0x000fcc000001ff00 */
[----:B------:R-:W0:Y:S01]  /*47b0*/  MUFU.EX2 R49, R49 ;  /* 0x0000003100317308 */ /* 0x000e220000000800 */
[----:B-1----:R-:W-:-:S07]  /*47c0*/  FADD.FTZ R4, R72, R3 ;  /* 0x0000000348047221 */ /* 0x002fce0000010000 */
[----:B------:R-:W1:Y:S01]  /*47d0*/  MUFU.EX2 R41, R41 ;  /* 0x0000002900297308 */ /* 0x000e620000000800 */
[----:B--2---:R-:W-:-:S07]  /*47e0*/  FADD.FTZ R6, R40, R5 ;  /* 0x0000000528067221 */ /* 0x004fce0000010000 */
[----:B------:R-:W2:Y:S01]  /*47f0*/  MUFU.EX2 R2, R73 ;  /* 0x0000004900027308 */ /* 0x000ea20000000800 */
[----:B0-----:R-:W-:-:S07]  /*4800*/  FADD.FTZ R5, R49, R4 ;  /* 0x0000000431057221 */ /* 0x001fce0000010000 */
[----:B------:R-:W-:Y:S01]  /*4810*/  MUFU.EX2 R37, R37 ;  /* 0x0000002500257308 */ /* 0x000fe20000000800 */
[C---:B-1----:R-:W-:Y:S01]  /*4820*/  F2FP.SATFINITE.E4M3.F32.PACK_AB_MERGE_C R40, R41.reuse, R40, RZ ;  /* 0x000000282928723e */ /* 0x042fe200048070ff */
[----:B------:R-:W-:-:S03]  /*4830*/  FADD.FTZ R41, R41, R6 ;  /* 0x0000000629297221 */ /* 0x000fc60000010000 */
[----:B------:R-:W-:-:S03]  /*4840*/  F2FP.SATFINITE.E4M3.F32.PACK_AB_MERGE_C R223, R15, R12, R40 ;  /* 0x0000000c0fdf723e */ /* 0x000fc60004807028 */
[----:B------:R-:W0:Y:S01]  /*4850*/  MUFU.EX2 R28, R28 ;  /* 0x0000001c001c7308 */ /* 0x000e220000000800 */
[----:B--2---:R-:W-:-:S01]  /*4860*/  FADD.FTZ R5, R2, R5 ;  /* 0x0000000502057221 */ /* 0x004fc20000010000 */
        /* <DEDUP_REMOVED lines=8> */
[----:B-1----:R-:W-:-:S01]  /*48f0*/  FADD.FTZ R4, R36, R41 ;  /* 0x0000002924047221 */ /* 0x002fc20000010000 */
[----:B------:R-:W-:-:S06]  /*4900*/  CS2R R40, SRZ ;  /* 0x0000000000287805 */ /* 0x000fcc000001ff00 */
[----:B------:R-:W1:Y:S01]  /*4910*/  MUFU.EX2 R9, R74 ;  /* 0x0000004a00097308 */ /* 0x000e620000000800 */
[----:B--2---:R-:W-:-:S07]  /*4920*/  FADD.FTZ R2, R48, R5 ;  /* 0x0000000530027221 */ /* 0x004fce0000010000 */
[----:B------:R-:W2:Y:S01]  /*4930*/  MUFU.EX2 R47, R47 ;  /* 0x0000002f002f7308 */ /* 0x000ea20000000800 */
[C---:B0-----:R-:W-:Y:S01]  /*4940*/  F2FP.SATFINITE.E4M3.F32.PACK_AB_MERGE_C R217, R39.reuse, R36, R6 ;  /* 0x0000002427d9723e */ /* 0x041fe20004807006 */
[----:B------:R-:W-:Y:S01]  /*4950*/  FADD.FTZ R6, R39, R4 ;  /* 0x0000000427067221 */ /* 0x000fe20000010000 */
[----:B------:R-:W-:-:S03]  /*4960*/  CS2R R38, SRZ ;  /* 0x0000000000267805 */ /* 0x000fc6000001ff00 */
[----:B------:R-:W-:Y:S02]  /*4970*/  FADD.FTZ R37, R37, R6 ;  /* 0x0000000625257221 */ /* 0x000fe40000010000 */
        /* <DEDUP_REMOVED lines=12> */
[----:B-1----:R-:W-:-:S01]  /*4a40*/  FADD.FTZ R6, R24, R37 ;  /* 0x0000002518067221 */ /* 0x002fc20000010000 */
[----:B------:R-:W-:-:S06]  /*4a50*/  CS2R R36, SRZ ;  /* 0x0000000000247805 */ /* 0x000fcc000001ff00 */
        /* <DEDUP_REMOVED lines=27> */
[----:B------:R-:W-:-:S06]  /*4c10*/  ULDC UR53, c[0x0][0x988] ;  /* 0x0002620000357ab9 */ /* 0x000fcc0000000800 */
.L_x_2156:
[----:B------:R-:W-:Y:S01]  /*4c20*/  ISETP.NE.AND P4, PT, RZ, UR43, PT ;  /* 0x0000002bff007c0c */ /* 0x000fe2000bf85270 */
[----:B------:R-:W-:-:S04]  /*4c30*/  UISETP.NE.AND UP1, UPT, UR57, 0x1, UPT ;  /* 0x000000013900788c */ /* 0x000fc8000bf25270 */
[----:B------:R-:W-:-:S04]  /*4c40*/  USEL UR44, URZ, 0x1, UP1 ;  /* 0x000000013f2c7887 */ /* 0x000fc80008800000 */
[----:B------:R-:W-:-:S04]  /*4c50*/  ULOP3.LUT UR44, UR58, UR44, URZ, 0x3c, !UPT ;  /* 0x0000002c3a2c7292 */ /* 0x000fc8000f8e3c3f */
[----:B------:R-:W-:Y:S08]  /*4c60*/  @P4 BRA `(.L_x_2147) ;  /* 0x0000000000384947 */ /* 0x000ff00003800000 */
[----:B------:R-:W-:Y:S05]  /*4c70*/  @!P0 BRA `(.L_x_2148) ;  /* 0x0000000000048947 */ /* 0x000fea0003800000 */
[----:B------:R-:W-:Y:S01]  /*4c80*/  BPT.TRAP 0x1 ;  /* 0x000000040000795c */ /* 0x000fe20000300000 */
.L_x_2148:
        /* <DEDUP_REMOVED lines=9> */
.L_x_2149:
[----:B-1----:R-:W-:Y:S05]  /*4d20*/  @P3 BRA `(.L_x_2147) ;  /* 0x0000000000083947 */ /* 0x002fea0003800000 */
[----:B------:R-:W1:Y:S02]  /*4d30*/  SYNCS.PHASECHK.TRANS64.TRYWAIT P3, [UR6+0x38830], R6 ;  /* 0x03883006ff0075a7 */ /* 0x000e640008060146 */
[----:B-1----:R-:W-:Y:S05]  /*4d40*/  @!P3 BRA `(.L_x_2150) ;  /* 0x0000010c00a0b947 */ /* 0x002fea0003800000 */
.L_x_2147:
        /* <DEDUP_REMOVED lines=50> */
.L_x_2152:
[----:B------:R-:W-:Y:S01]  /*5070*/  ULEA UR6, UR57, UR41, 0x3 ;  /* 0x0000002939067291 */ /* 0x000fe2000f8e183f */
[----:B------:R-:W-:-:S05]  /*5080*/  IMAD.U32 R6, RZ, RZ, UR58 ;  /* 0x0000003aff067e24 */ /* 0x000fca000f8e00ff */
[----:B------:R-:W-:-:S04]  /*5090*/  SHF.L.U32 R6, R6, 0x1f, RZ ;  /* 0x0000001f06067819 */ /* 0x000fc800000006ff */
[----:B------:R0:W1:Y:S01]  /*50a0*/  SYNCS.PHASECHK.TRANS64.TRYWAIT P3, [UR6+0x38850], R6 ;  /* 0x03885006ff0075a7 */ /* 0x0000620008060146 */
[----:B------:R-:W-:Y:S05]  /*50b0*/  @!P0 BRA `(.L_x_2153) ;  /* 0x0000000000048947 */ /* 0x000fea0003800000 */
[----:B------:R-:W-:Y:S01]  /*50c0*/  BPT.TRAP 0x1 ;  /* 0x000000040000795c */ /* 0x000fe20000300000 */
.L_x_2153:
[----:B-1----:R-:W-:Y:S05]  /*50d0*/  @P3 BRA `(.L_x_2151) ;  /* 0x0000000000083947 */ /* 0x002fea0003800000 */
[----:B------:R-:W1:Y:S02]  /*50e0*/  SYNCS.PHASECHK.TRANS64.TRYWAIT P3, [UR6+0x38850], R6 ;  /* 0x03885006ff0075a7 */ /* 0x000e640008060146 */
[----:B-1----:R-:W-:Y:S05]  /*50f0*/  @!P3 BRA `(.L_x_2154) ;  /* 0x0000010800ccb947 */ /* 0x002fea0003800000 */
.L_x_2151:
        /* <DEDUP_REMOVED lines=15> */
[C---:B------:R-:W-:Y:S01]  /*51f0*/  FMUL.FTZ R156, R0.reuse, R168 ;  /* 0x000000a8009c7220 */ /* 0x040fe20000410000 */
[----:B------:R-:W-:Y:S01]  /*5200*/  ULEA UR10, UR57, UR6, 0xb ;  /* 0x00000006390a7291 */ /* 0x000fe2000f8e583f */
[----:B------:R-:W-:Y:S01]  /*5210*/  FMUL.FTZ R168, R0, R180 ;  /* 0x000000b400a87220 */ /* 0x000fe20000410000 */
[----:B------:R-:W-:-:S02]  /*5220*/  IMAD.MOV.U32 R180, RZ, RZ, -0x2 ;  /* 0xfffffffeffb47424 */ /* 0x000fc400078e00ff */
[C---:B01----:R-:W-:Y:S01]  /*5230*/  FMUL.FTZ R6, R0.reuse, R152 ;  /* 0x0000009800067220 */ /* 0x043fe20000410000 */
[C---:B------:R-:W-:Y:S01]  /*5240*/  FMUL.FTZ R7, R0.reuse, R153 ;  /* 0x0000009900077220 */ /* 0x040fe20000410000 */
[C---:B------:R-:W-:Y:S01]  /*5250*/  FMUL.FTZ R153, R0.reuse, R165 ;  /* 0x000000a500997220 */ /* 0x040fe20000410000 */
[C---:B------:R-:W-:Y:S01]  /*5260*/  FMUL.FTZ R165, R0.reuse, R177 ;  /* 0x000000b100a57220 */ /* 0x040fe20000410000 */
[----:B------:R-:W-:Y:S01]  /*5270*/  UMOV UR6, UR10 ;  /* 0x0000000a00067c82 */ /* 0x000fe20008000000 */
[C---:B------:R-:W-:Y:S01]  /*5280*/  FMUL.FTZ R11, R0.reuse, R157 ;  /* 0x0000009d000b7220 */ /* 0x040fe20000410000 */
[----:B------:R-:W-:Y:S01]  /*5290*/  QGMMA.64x256x32.F32.E4M3.E4M3 R24, R228, gdesc[UR4], R24, gsb0 ;  /* 0x03e00004e4187df3 */ /* 0x000fe20008000818 */
[----:B------:R-:W-:Y:S01]  /*52a0*/  UIADD3 UR6, UR10, 0x2, URZ ;  /* 0x000000020a067890 */ /* 0x000fe2000fffe03f */
[----:B------:R-:W0:Y:S01]  /*52b0*/  MUFU.TANH R6, R6 ;  /* 0x0000000600067308 */ /* 0x000e220000002400 */
[----:B------:R-:W-:Y:S01]  /*52c0*/  UMOV UR7, 0x40000040 ;  /* 0x4000004000077882 */ /* 0x000fe20000000000 */
        /* <DEDUP_REMOVED lines=35> */
[----:B------:R-:W-:-:S03]  /*5500*/  FMUL.FTZ R195, R0, R195 ;  /* 0x000000c300c37220 */ /* 0x000fc60000410000 */
        /* <DEDUP_REMOVED lines=31> */
[----:B------:R-:W0:Y:S01]  /*5700*/  S2R R231, SR_TID.X ;  /* 0x0000000000e77919 */ /* 0x000e220000002100 */
[----:B------:R-:W-:Y:S01]  /*5710*/  MUFU.TANH R163, R163 ;  /* 0x000000a300a37308 */ /* 0x000fe20000002400 */
[----:B------:R-:W-:Y:S01]  /*5720*/  QGMMA.64x256x32.F32.E4M3.E4M3 R24, R224, gdesc[UR4], R24, gsb0 ;  /* 0x03e00004e0187df3 */ /* 0x000fe20008000818 */
[----:B------:R-:W-:Y:S01]  /*5730*/  UIADD3 UR6, UR10, 0x4, URZ ;  /* 0x000000040a067890 */ /* 0x000fe2000fffe03f */
[----:B------:R-:W-:-:S05]  /*5740*/  UMOV UR7, 0x40000040 ;  /* 0x4000004000077882 */ /* 0x000fca0000000000 */
        /* <DEDUP_REMOVED lines=30> */
[----:B------:R-:W-:Y:S01]  /*5930*/  UMOV UR6, UR53 ;  /* 0x0000003500067c82 */ /* 0x000fe20008000000 */
[----:B------:R-:W-:-:S02]  /*5940*/  IMAD.U32 R180, RZ, RZ, UR52 ;  /* 0x00000034ffb47e24 */ /* 0x000fc4000f8e00ff */
[----:B------:R-:W-:-:S03]  /*5950*/  IMAD.U32 R206, RZ, RZ, UR6 ;  /* 0x00000006ffce7e24 */ /* 0x000fc6000f8e00ff */
[----:B------:R-:W-:Y:S01]  /*5960*/  IADD3 R177, -R180, UR49, R177 ;  /* 0x00000031b4b17c10 */ /* 0x000fe2000fffe1b1 */
[C---:B------:R-:W-:Y:S01]  /*5970*/  FMUL.FTZ R180, R0.reuse, R192 ;  /* 0x000000c000b47220 */ /* 0x040fe20000410000 */
[----:B------:R-:W-:Y:S01]  /*5980*/  MUFU.TANH R186, R186 ;  /* 0x000000ba00ba7308 */ /* 0x000fe20000002400 */
[----:B------:R-:W-:-:S07]  /*5990*/  FMUL.FTZ R192, R0, R208 ;  /* 0x000000d000c07220 */ /* 0x000fce0000410000 */
[----:B------:R-:W5:Y:S01]  /*59a0*/  MUFU.TANH R180, R180 ;  /* 0x000000b400b47308 */ /* 0x000f620000002400 */
[----:B0-----:R-:W-:-:S05]  /*59b0*/  IMAD.IADD R181, R177, 0x1, R182 ;  /* 0x00000001b1b57824 */ /* 0x001fca00078e02b6 */
[C---:B------:R-:W-:Y:S02]  /*59c0*/  ISETP.GT.AND P3, PT, R181.reuse, RZ, PT ;  /* 0x000000ffb500720c */ /* 0x040fe40003f64270 */
[----:B------:R-:W-:Y:S01]  /*59d0*/  MUFU.TANH R192, R192 ;  /* 0x000000c000c07308 */ /* 0x000fe20000002400 */
[C---:B------:R-:W-:Y:S02]  /*59e0*/  ISETP.GT.AND P4, PT, R181.reuse, 0x1, PT ;  /* 0x00000001b500780c */ /* 0x040fe40003f84270 */
[----:B------:R-:W-:Y:S02]  /*59f0*/  FSEL R183, R6, -INF , P3 ;  /* 0xff80000006b77808 */ /* 0x000fe40001800000 */
[----:B------:R-:W-:Y:S02]  /*5a00*/  ISETP.GT.AND P3, PT, R181, 0x8, PT ;  /* 0x00000008b500780c */ /* 0x000fe40003f64270 */
[----:B-1----:R-:W-:Y:S01]  /*5a10*/  FSEL R7, R7, -INF , P4 ;  /* 0xff80000007077808 */ /* 0x002fe20002000000 */
[----:B------:R0:W1:Y:S01]  /*5a20*/  MUFU.TANH R6, R193 ;  /* 0x000000c100067308 */ /* 0x0000620000002400 */
[----:B------:R-:W-:-:S02]  /*5a30*/  FMNMX.FTZ R182, R183, R4, !PT ;  /* 0x00000004b7b67209 */ /* 0x000fc40007810000 */
[----:B------:R-:W-:Y:S02]  /*5a40*/  ISETP.GT.AND P4, PT, R181, 0x9, PT ;  /* 0x00000009b500780c */ /* 0x000fe40003f84270 */
[----:B--2---:R-:W-:Y:S02]  /*5a50*/  FSEL R10, R10, -INF , P3 ;  /* 0xff8000000a0a7808 */ /* 0x004fe40001800000 */
[----:B------:R-:W-:Y:S02]  /*5a60*/  FMNMX.FTZ R187, R7, R182, !PT ;  /* 0x000000b607bb7209 */ /* 0x000fe40007810000 */
[----:B------:R-:W-:Y:S02]  /*5a70*/  ISETP.GT.AND P3, PT, R181, 0x10, PT ;  /* 0x00000010b500780c */ /* 0x000fe40003f64270 */
[----:B---3--:R-:W-:Y:S02]  /*5a80*/  FSEL R11, R11, -INF , P4 ;  /* 0xff8000000b0b7808 */ /* 0x008fe40002000000 */
[----:B------:R-:W-:Y:S01]  /*5a90*/  FMNMX.FTZ R182, R10, R187, !PT ;  /* 0x000000bb0ab67209 */ /* 0x000fe20007810000 */
[----:B------:R-:W-:Y:S01]  /*5aa0*/  FMUL.FTZ R187, R0, R200 ;  /* 0x000000c800bb7220 */ /* 0x000fe20000410000 */
[----:B------:R-:W-:-:S02]  /*5ab0*/  ISETP.GT.AND P4, PT, R181, 0x11, PT ;  /* 0x00000011b500780c */ /* 0x000fc40003f84270 */
[----:B----4-:R-:W-:Y:S02]  /*5ac0*/  FSEL R14, R14, -INF , P3 ;  /* 0xff8000000e0e7808 */ /* 0x010fe40001800000 */
[----:B------:R-:W-:Y:S01]  /*5ad0*/  FMNMX.FTZ R189, R11, R182, !PT ;  /* 0x000000b60bbd7209 */ /* 0x000fe20007810000 */
[----:B------:R-:W2:Y:S01]  /*5ae0*/  MUFU.TANH R187, R187 ;  /* 0x000000bb00bb7308 */ /* 0x000ea20000002400 */
[----:B------:R-:W-:Y:S02]  /*5af0*/  ISETP.GT.AND P3, PT, R181, 0x18, PT ;  /* 0x00000018b500780c */ /* 0x000fe40003f64270 */
[----:B-----5:R-:W-:Y:S02]  /*5b00*/  FSEL R15, R15, -INF , P4 ;  /* 0xff8000000f0f7808 */ /* 0x020fe40002000000 */
        /* <DEDUP_REMOVED lines=51> */
[----:B------:R-:W-:-:S02]  /*5e40*/  FSEL R180, R180, -INF , P4 ;  /* 0xff800000b4b47808 */ /* 0x000fc40002000000 */
[----:B------:R-:W-:Y:S02]  /*5e50*/  FMNMX.FTZ R197, R179, R184, !PT ;  /* 0x000000b8b3c57209 */ /* 0x000fe40007810000 */
[C---:B------:R-:W-:Y:S02]  /*5e60*/  ISETP.GT.AND P6, PT, R181.reuse, 0x58, PT ;  /* 0x00000058b500780c */ /* 0x040fe40003fc4270 */
[----:B-1----:R-:W-:Y:S02]  /*5e70*/  FSEL R184, R6, -INF , P5 ;  /* 0xff80000006b87808 */ /* 0x002fe40002800000 */
        /* <DEDUP_REMOVED lines=10> */
[----:B--2---:R-:W-:Y:S02]  /*5f20*/  FSEL R187, R187, -INF , P4 ;  /* 0xff800000bbbb7808 */ /* 0x004fe40002000000 */
        /* <DEDUP_REMOVED lines=35> */
[C---:B------:R-:W-:Y:S02]  /*6160*/  FMUL.FTZ R203, R0.reuse, R210 ;  /* 0x000000d200cb7220 */ /* 0x040fe40000410000 */
[----:B------:R-:W0:Y:S03]  /*6170*/  SHFL.IDX PT, R210, R175, 0x1, 0x1c1f ;  /* 0x003c1f00afd27f89 */ /* 0x000e2600000e0000 */
[----:B------:R-:W3:Y:S01]  /*6180*/  MUFU.TANH R200, R200 ;  /* 0x000000c800c87308 */ /* 0x000ee20000002400 */
[----:B------:R-:W4:Y:S07]  /*6190*/  SHFL.BFLY PT, R208, R205, 0x1, 0x1f ;  /* 0x0c201f00cdd07f89 */ /* 0x000f2e00000e0000 */
[----:B------:R-:W5:Y:S01]  /*61a0*/  MUFU.TANH R203, R203 ;  /* 0x000000cb00cb7308 */ /* 0x000f620000002400 */
[----:B0-----:R-:W-:Y:S01]  /*61b0*/  IMAD.IADD R177, R177, 0x1, R210 ;  /* 0x00000001b1b17824 */ /* 0x001fe200078e02d2 */
[----:B----4-:R-:W-:Y:S01]  /*61c0*/  FMNMX.FTZ R161, R205, R208, !PT ;  /* 0x000000d0cda17209 */ /* 0x010fe20007810000 */
[----:B------:R-:W-:-:S03]  /*61d0*/  FMUL.FTZ R205, R0, R214 ;  /* 0x000000d600cd7220 */ /* 0x000fc60000410000 */
[----:B------:R-:W-:Y:S01]  /*61e0*/  ISETP.GT.AND P5, PT, R177, RZ, PT ;  /* 0x000000ffb100720c */ /* 0x000fe20003fa4270 */
[----:B------:R-:W-:Y:S01]  /*61f0*/  FMUL.FTZ R208, R0, R215 ;  /* 0x000000d700d07220 */ /* 0x000fe20000410000 */
[C---:B------:R-:W-:Y:S01]  /*6200*/  FSETP.NEU.FTZ.AND P3, PT, R161.reuse, -INF , PT ;  /* 0xff800000a100780b */ /* 0x040fe20003f7d000 */
[----:B------:R-:W-:-:S01]  /*6210*/  FFMA.FTZ R207, R161, R206, -8 ;  /* 0xc1000000a1cf7423 */ /* 0x000fc200000100ce */
[C---:B------:R-:W-:Y:S01]  /*6220*/  ISETP.GT.AND P4, PT, R177.reuse, 0x1, PT ;  /* 0x00000001b100780c */ /* 0x040fe20003f84270 */
[----:B------:R-:W0:Y:S01]  /*6230*/  MUFU.TANH R205, R205 ;  /* 0x000000cd00cd7308 */ /* 0x000e220000002400 */
[----:B------:R-:W-:Y:S02]  /*6240*/  ISETP.GT.AND P6, PT, R177, 0x8, PT ;  /* 0x00000008b100780c */ /* 0x000fe40003fc4270 */
[----:B------:R-:W-:Y:S02]  /*6250*/  FSEL R207, R207, RZ, P3 ;  /* 0x000000ffcfcf7208 */ /* 0x000fe40001800000 */
[----:B------:R-:W-:-:S02]  /*6260*/  FSEL R9, R9, -INF , P4 ;  /* 0xff80000009097808 */ /* 0x000fc40002000000 */
        /* <DEDUP_REMOVED lines=310> */
.L_x_2155:
        /* <DEDUP_REMOVED lines=173> */
.L_x_2146:
[----:B------:R-:W-:-:S13]  /*80a0*/  ISETP.LE.AND P2, PT, RZ, UR55, PT ;  /* 0x00000037ff007c0c */ /* 0x000fda000bf43270 */
[----:B------:R-:W-:Y:S05]  /*80b0*/  @!P2 BRA `(.L_x_2157) ;  /* 0x0000002800c8a947 */ /* 0x000fea0003800000 */
[----:B------:R-:W-:Y:S01]  /*80c0*/  IMAD.MOV.U32 R5, RZ, RZ, R170 ;  /* 0x000000ffff057224 */ /* 0x000fe200078e00aa */
[----:B------:R-:W-:Y:S01]  /*80d0*/  UMOV UR54, UR44 ;  /* 0x0000002c00367c82 */ /* 0x000fe20008000000 */
[----:B------:R-:W-:Y:S01]  /*80e0*/  IMAD.MOV.U32 R4, RZ, RZ, R161 ;  /* 0x000000ffff047224 */ /* 0x000fe200078e00a1 */
[----:B------:R-:W-:Y:S01]  /*80f0*/  UMOV UR52, UR53 ;  /* 0x0000003500347c82 */ /* 0x000fe20008000000 */
[----:B------:R-:W-:-:S05]  /*8100*/  ULDC UR49, c[0x0][0x988] ;  /* 0x0002620000317ab9 */ /* 0x000fca0000000800 */
.L_x_2167:
        /* <DEDUP_REMOVED lines=9> */
.L_x_2159:
[----:B------:R-:W-:Y:S01]  /*81a0*/  ULEA UR6, UR53, UR41, 0x3 ;  /* 0x0000002935067291 */ /* 0x000fe2000f8e183f */
[----:B------:R-:W-:-:S05]  /*81b0*/  IMAD.U32 R6, RZ, RZ, UR44 ;  /* 0x0000002cff067e24 */ /* 0x000fca000f8e00ff */
[----:B------:R-:W-:-:S04]  /*81c0*/  SHF.L.U32 R6, R6, 0x1f, RZ ;  /* 0x0000001f06067819 */ /* 0x000fc800000006ff */
[----:B------:R0:W1:Y:S01]  /*81d0*/  SYNCS.PHASECHK.TRANS64.TRYWAIT P2, [UR6+0x38830], R6 ;  /* 0x03883006ff0075a7 */ /* 0x0000620008040146 */
[----:B------:R-:W-:Y:S05]  /*81e0*/  @!P0 BRA `(.L_x_2160) ;  /* 0x0000000000048947 */ /* 0x000fea0003800000 */
[----:B------:R-:W-:Y:S01]  /*81f0*/  BPT.TRAP 0x1 ;  /* 0x000000040000795c */ /* 0x000fe20000300000 */
.L_x_2160:
[----:B-1----:R-:W-:Y:S05]  /*8200*/  @P2 BRA `(.L_x_2158) ;  /* 0x0000000000082947 */ /* 0x002fea0003800000 */
[----:B------:R-:W1:Y:S02]  /*8210*/  SYNCS.PHASECHK.TRANS64.TRYWAIT P2, [UR6+0x38830], R6 ;  /* 0x03883006ff0075a7 */ /* 0x000e640008040146 */
[----:B-1----:R-:W-:Y:S05]  /*8220*/  @!P2 BRA `(.L_x_2161) ;  /* 0x000000d80098a947 */ /* 0x002fea0003800000 */
.L_x_2158:
        /* <DEDUP_REMOVED lines=47> */
.L_x_2163:
[----:B------:R-:W-:Y:S01]  /*8520*/  ULEA UR6, UR52, UR41, 0x3 ;  /* 0x0000002934067291 */ /* 0x000fe2000f8e183f */
[----:B------:R-:W-:-:S05]  /*8530*/  IMAD.U32 R6, RZ, RZ, UR54 ;  /* 0x00000036ff067e24 */ /* 0x000fca000f8e00ff */
[----:B------:R-:W-:-:S04]  /*8540*/  SHF.L.U32 R6, R6, 0x1f, RZ ;  /* 0x0000001f06067819 */ /* 0x000fc800000006ff */
[----:B------:R0:W1:Y:S01]  /*8550*/  SYNCS.PHASECHK.TRANS64.TRYWAIT P2, [UR6+0x38850], R6 ;  /* 0x03885006ff0075a7 */ /* 0x0000620008040146 */
[----:B------:R-:W-:Y:S05]  /*8560*/  @!P0 BRA `(.L_x_2164) ;  /* 0x0000000000048947 */ /* 0x000fea0003800000 */
[----:B------:R-:W-:Y:S01]  /*8570*/  BPT.TRAP 0x1 ;  /* 0x000000040000795c */ /* 0x000fe20000300000 */
.L_x_2164:
[----:B-1----:R-:W-:Y:S05]  /*8580*/  @P2 BRA `(.L_x_2162) ;  /* 0x0000000000082947 */ /* 0x002fea0003800000 */
[----:B------:R-:W1:Y:S02]  /*8590*/  SYNCS.PHASECHK.TRANS64.TRYWAIT P2, [UR6+0x38850], R6 ;  /* 0x03885006ff0075a7 */ /* 0x000e640008040146 */
[----:B-1----:R-:W-:Y:S05]  /*85a0*/  @!P2 BRA `(.L_x_2165) ;  /* 0x000000d400d0a947 */ /* 0x002fea0003800000 */
.L_x_2162:
        /* <DEDUP_REMOVED lines=439> */
.L_x_2166:
        /* <DEDUP_REMOVED lines=172> */
.L_x_2157:
[----:B------:R-:W-:Y:S06]  /*abe0*/  BAR.ARV 0x8, 0x180 ;  /* 0x0206000000007b1d */ /* 0x000fec0000002000 */
[----:B------:R-:W-:Y:S05]  /*abf0*/  @!P0 BRA `(.L_x_2168) ;  /* 0x0000000000048947 */ /* 0x000fea0003800000 */
[----:B------:R-:W-:Y:S01]  /*ac00*/  BPT.TRAP 0x1 ;  /* 0x000000040000795c */ /* 0x000fe20000300000 */
.L_x_2168:
[----:B------:R-:W-:Y:S01]  /*ac10*/  ULEA UR16, UR53, UR41, 0x3 ;  /* 0x0000002935107291 */ /* 0x000fe2000f8e183f */
[----:B------:R-:W-:-:S05]  /*ac20*/  IMAD.U32 R0, RZ, RZ, UR44 ;  /* 0x0000002cff007e24 */ /* 0x000fca000f8e00ff */
[----:B------:R-:W-:-:S04]  /*ac30*/  SHF.L.U32 R0, R0, 0x1f, RZ ;  /* 0x0000001f00007819 */ /* 0x000fc800000006ff */
[----:B------:R0:W1:Y:S01]  /*ac40*/  SYNCS.PHASECHK.TRANS64.TRYWAIT P1, [UR16+0x38850], R0 ;  /* 0x03885000ff0075a7 */ /* 0x0000620008020150 */
[----:B------:R-:W-:Y:S05]  /*ac50*/  @!P0 BRA `(.L_x_2169) ;  /* 0x0000000000048947 */ /* 0x000fea0003800000 */
[----:B------:R-:W-:Y:S01]  /*ac60*/  BPT.TRAP 0x1 ;  /* 0x000000040000795c */ /* 0x000fe20000300000 */
.L_x_2169:
[----:B-1----:R-:W-:Y:S05]  /*ac70*/  @P1 BRA `(.L_x_2170) ;  /* 0x0000000000081947 */ /* 0x002fea0003800000 */
[----:B------:R-:W1:Y:S02]  /*ac80*/  SYNCS.PHASECHK.TRANS64.TRYWAIT P1, [UR16+0x38850], R0 ;  /* 0x03885000ff0075a7 */ /* 0x000e640008020150 */
[----:B-1----:R-:W-:Y:S05]  /*ac90*/  @!P1 BRA `(.L_x_2171) ;  /* 0x000000b0002c9947 */ /* 0x002fea0003800000 */
.L_x_2170:
        /* <DEDUP_REMOVED lines=11> */
[----:B------:R-:W-:-:S04]  /*ad50*/  PLOP3.LUT P1, PT, PT, PT, UP0, 0x80, 0x0 ;  /* 0x000000000000781c */ /* 0x000fc80003f2f008 */
[----:B------:R-:W-:Y:S01]  /*ad60*/  @UP0 ULDC.64 UR12, c[0x0][0x9c8] ;  /* 0x00027200000c0ab9 */ /* 0x000fe20000000a00 */
[----:B------:R-:W-:Y:S01]  /*ad70*/  @UP0 ULDC.64 UR14, c[0x0][0x9d0] ;  /* 0x00027400000e0ab9 */ /* 0x000fe20000000a00 */
[----:B------:R-:W-:Y:S01]  /*ad80*/  UMOV UR10, UR7 ;  /* 0x00000007000a7c82 */ /* 0x000fe20008000000 */
[----:B------:R-:W-:-:S09]  /*ad90*/  @UP0 UIMAD.WIDE.U32 UR8, UR36, UR12, URZ ;  /* 0x0000000c240802a5 */ /* 0x000fd2000f8e003f */
[----:B------:R-:W-:Y:S01]  /*ada0*/  QGMMA.64x256x32.F32.E4M3.E4M3 R24, R228, gdesc[UR8], R24, gsb0 ;  /* 0x03e00008e4187df3 */ /* 0x000fe20008000818 */
[----:B------:R-:W-:Y:S01]  /*adb0*/  UIADD3 UR10, UR7, 0x2, URZ ;  /* 0x00000002070a7890 */ /* 0x000fe2000fffe03f */
[----:B------:R-:W-:Y:S01]  /*adc0*/  UMOV UR11, 0x40000040 ;  /* 0x40000040000b7882 */ /* 0x000fe20000000000 */
[----:B------:R-:W-:Y:S02]  /*add0*/  WARPGROUP.DEPBAR.LE gsb0, 0x0 ;  /* 0x00008000000079c5 */ /* 0x000fe40000010000 */
[----:B------:R-:W-:-:S15]  /*ade0*/  WARPGROUP.ARRIVE ;  /* 0x00000000000079c5 */ /* 0x000fde0000000000 */
[----:B------:R-:W-:-:S08]  /*adf0*/  NOP ;  /* 0x0000000000007918 */ /* 0x000fd00000000000 */
[----:B------:R-:W-:Y:S01]  /*ae00*/  QGMMA.64x256x32.F32.E4M3.E4M3 R24, R224, gdesc[UR8], R24, gsb0 ;  /* 0x03e00008e0187df3 */ /* 0x000fe20008000818 */
[----:B------:R-:W-:Y:S02]  /*ae10*/  @UP0 UIMAD UR10, UR37, UR12, URZ ;  /* 0x0000000c250a02a4 */ /* 0x000fe4000f8e023f */
[----:B------:R-:W-:Y:S02]  /*ae20*/  @UP0 USHF.R.S32.HI UR11, URZ, 0x1f, UR47 ;  /* 0x0000001f3f0b0899 */ /* 0x000fe4000801142f */
[----:B------:R-:W-:Y:S02]  /*ae30*/  @UP0 UIMAD UR10, UR36, UR13, UR10 ;  /* 0x0000000d240a02a4 */ /* 0x000fe4000f8e020a */
[----:B------:R-:W-:Y:S02]  /*ae40*/  @UP0 UIMAD UR11, UR11, UR14, URZ ;  /* 0x0000000e0b0b02a4 */ /* 0x000fe4000f8e023f */
[----:B------:R-:W-:Y:S02]  /*ae50*/  @UP0 UIADD3 UR9, UR9, UR10, URZ ;  /* 0x0000000a09090290 */ /* 0x000fe4000fffe03f */
[----:B------:R-:W-:-:S02]  /*ae60*/  UIADD3 UR10, UR7, 0x4, URZ ;  /* 0x00000004070a7890 */ /* 0x000fc4000fffe03f */
[----:B------:R-:W-:Y:S02]  /*ae70*/  @UP0 UIMAD UR12, UR47, UR15, UR11 ;  /* 0x0000000f2f0c02a4 */ /* 0x000fe4000f8e020b */
[----:B------:R-:W-:Y:S01]  /*ae80*/  @UP0 UIMAD.WIDE.U32 UR8, UR47, UR14, UR8 ;  /* 0x0000000e2f0802a5 */ /* 0x000fe2000f8e0008 */
[----:B------:R-:W-:-:S03]  /*ae90*/  UMOV UR11, 0x40000040 ;  /* 0x40000040000b7882 */ /* 0x000fc60000000000 */
        /* <DEDUP_REMOVED lines=50> */
.L_x_2172:
        /* <DEDUP_REMOVED lines=138> */
.L_x_2139:
        /* <DEDUP_REMOVED lines=38> */
[----:B------:R-:W-:Y:S02]  /*bcc0*/  SEL R119, R5, R4, P0 ;  /* 0x0000000405777207 */ /* 0x000fe40000000000 */
[----:B------:R-:W-:Y:S02]  /*bcd0*/  SEL R80, R4, R5, P0 ;  /* 0x0000000504507207 */ /* 0x000fe40000000000 */
        /* <DEDUP_REMOVED lines=9> */
[----:B-1----:R-:W-:Y:S02]  /*bd70*/  MOV R5, R8 ;  /* 0x0000000800057202 */ /* 0x002fe40000000f00 */
[----:B------:R-:W-:Y:S02]  /*bd80*/  F2FP.BF16.F32.PACK_AB R21, R21, R64 ;  /* 0x000000401515723e */ /* 0x000fe400000010ff */
[----:B------:R-:W-:Y:S01]  /*bd90*/  F2FP.BF16.F32.PACK_AB R20, R20, R65 ;  /* 0x000000411414723e */ /* 0x000fe200000010ff */
[----:B------:R-:W-:Y:S01]  /*bda0*/  IMAD.WIDE R56, R237, 0x2, R4 ;  /* 0x00000002ed387825 */ /* 0x000fe200078e0204 */
        /* <DEDUP_REMOVED lines=22> */
[----:B0-----:R-:W-:Y:S02]  /*bf10*/  SEL R13, R14, R15, P0 ;  /* 0x0000000f0e0d7207 */ /* 0x001fe40000000000 */
[----:B------:R-:W-:Y:S02]  /*bf20*/  SEL R109, R148, R141, P0 ;  /* 0x0000008d946d7207 */ /* 0x000fe40000000000 */
[----:B------:R-:W-:Y:S02]  /*bf30*/  SEL R64, R141, R148, P0 ;  /* 0x000000948d407207 */ /* 0x000fe40000000000 */
[----:B------:R-:W-:Y:S02]  /*bf40*/  F2FP.BF16.F32.PACK_AB R59, R94, R59 ;  /* 0x0000003b5e3b723e */ /* 0x000fe400000010ff */
        /* <DEDUP_REMOVED lines=30> */
[----:B------:R-:W-:Y:S02]  /*c130*/  F2FP.BF16.F32.PACK_AB R44, R44, R89 ;  /* 0x000000592c2c723e */ /* 0x000fe400000010ff */
[----:B------:R-:W-:-:S02]  /*c140*/  SEL R99, R61, R60, P0 ;  /* 0x0000003c3d637207 */ /* 0x000fc40000000000 */
[----:B------:R-:W-:Y:S01]  /*c150*/  SEL R32, R60, R61, P0 ;  /* 0x0000003d3c207207 */ /* 0x000fe20000000000 */
[--C-:B------:R-:W-:Y:S01]  /*c160*/  IMAD.X R61, RZ, RZ, R57.reuse, P2 ;  /* 0x000000ffff3d7224 */ /* 0x100fe200010e0639 */
[----:B------:R-:W-:Y:S02]  /*c170*/  SEL R156, R156, R7, P0 ;  /* 0x000000079c9c7207 */ /* 0x000fe40000000000 */
[----:B------:R-:W-:Y:S02]  /*c180*/  SEL R125, R59, R58, P0 ;  /* 0x0000003a3b7d7207 */ /* 0x000fe40000000000 */
[----:B------:R-:W-:Y:S01]  /*c190*/  SEL R65, R58, R59, P0 ;  /* 0x0000003b3a417207 */ /* 0x000fe20000000000 */
[----:B------:R-:W-:Y:S01]  /*c1a0*/  IMAD.X R59, RZ, RZ, R57, P3 ;  /* 0x000000ffff3b7224 */ /* 0x000fe200018e0639 */
[----:B------:R-:W-:Y:S02]  /*c1b0*/  SEL R127, R134, R135, P0 ;  /* 0x00000087867f7207 */ /* 0x000fe40000000000 */
[----:B------:R-:W-:-:S02]  /*c1c0*/  SEL R73, R135, R134, P0 ;  /* 0x0000008687497207 */ /* 0x000fc40000000000 */
        /* <DEDUP_REMOVED lines=15> */
[C---:B------:R-:W-:Y:S02]  /*c2c0*/  IADD3 R28, P5, R56.reuse, 0x4000, RZ ;  /* 0x00004000381c7810 */ /* 0x040fe40007fbe0ff */
[C---:B------:R-:W-:Y:S02]  /*c2d0*/  IADD3 R145, P6, R56.reuse, 0x4020, RZ ;  /* 0x0000402038917810 */ /* 0x040fe40007fde0ff */
[----:B------:R-:W-:-:S02]  /*c2e0*/  IADD3 R147, P1, R56, 0x4040, RZ ;  /* 0x0000404038937810 */ /* 0x000fc40007f3e0ff */
[C---:B------:R-:W-:Y:S01]  /*c2f0*/  IADD3 R149, P2, R56.reuse, 0x4060, RZ ;  /* 0x0000406038957810 */ /* 0x040fe20007f5e0ff */
[--C-:B------:R-:W-:Y:S01]  /*c300*/  IMAD.X R49, RZ, RZ, R57.reuse, P6 ;  /* 0x000000ffff317224 */ /* 0x100fe200030e0639 */
[C---:B------:R-:W-:Y:S02]  /*c310*/  IADD3 R30, P3, R56.reuse, 0x8000, RZ ;  /* 0x00008000381e7810 */ /* 0x040fe40007f7e0ff */
[----:B------:R-:W-:Y:S02]  /*c320*/  IADD3 R151, P4, R56, 0x8020, RZ ;  /* 0x0000802038977810 */ /* 0x000fe40007f9e0ff */
[----:B------:R-:W-:Y:S02]  /*c330*/  F2FP.BF16.F32.PACK_AB R154, R154, R155 ;  /* 0x0000009b9a9a723e */ /* 0x000fe400000010ff */
[----:B------:R-:W-:Y:S01]  /*c340*/  F2FP.BF16.F32.PACK_AB R153, R152, R153 ;  /* 0x000000999899723e */ /* 0x000fe200000010ff */
[----:B------:R-:W-:Y:S01]  /*c350*/  IMAD.X R29, RZ, RZ, R57, P4 ;  /* 0x000000ffff1d7224 */ /* 0x000fe200020e0639 */
[----:B------:R-:W-:-:S02]  /*c360*/  F2FP.BF16.F32.PACK_AB R45, R45, R88 ;  /* 0x000000582d2d723e */ /* 0x000fc400000010ff */
[----:B------:R-:W-:Y:S02]  /*c370*/  SEL R97, R69, R68, P0 ;  /* 0x0000004445617207 */ /* 0x000fe40000000000 */
[----:B------:R-:W-:Y:S02]  /*c380*/  SEL R33, R68, R69, P0 ;  /* 0x0000004544217207 */ /* 0x000fe40000000000 */
[----:B------:R-:W-:Y:S02]  /*c390*/  SEL R105, R120, R121, P0 ;  /* 0x0000007978697207 */ /* 0x000fe40000000000 */
[----:B------:R-:W-:Y:S02]  /*c3a0*/  SEL R35, R121, R120, P0 ;  /* 0x0000007879237207 */ /* 0x000fe40000000000 */
[----:B------:R-:W-:Y:S02]  /*c3b0*/  SEL R107, R128, R129, P0 ;  /* 0x00000081806b7207 */ /* 0x000fe40000000000 */
[----:B------:R-:W-:-:S02]  /*c3c0*/  SEL R36, R129, R128, P0 ;  /* 0x0000008081247207 */ /* 0x000fc40000000000 */
[----:B------:R-:W-:Y:S02]  /*c3d0*/  SHF.R.U64 R7, R7, 0x3, RZ ;  /* 0x0000000307077819 */ /* 0x000fe400000012ff */
        /* <DEDUP_REMOVED lines=12> */
[----:B------:R-:W-:Y:S02]  /*c4a0*/  LOP3.LUT R8, R10, 0x380, RZ, 0xc0, !PT ;  /* 0x000003800a087812 */ /* 0x000fe400078ec0ff */
[----:B------:R-:W-:Y:S02]  /*c4b0*/  SEL R93, R45, R44, P0 ;  /* 0x0000002c2d5d7207 */ /* 0x000fe40000000000 */
[----:B------:R-:W-:-:S02]  /*c4c0*/  SEL R21, R44, R45, P0 ;  /* 0x0000002d2c157207 */ /* 0x000fc40000000000 */
[----:B------:R-:W-:Y:S02]  /*c4d0*/  SEL R111, R154, R153, P0 ;  /* 0x000000999a6f7207 */ /* 0x000fe40000000000 */
[----:B------:R-:W-:Y:S02]  /*c4e0*/  SEL R76, R153, R154, P0 ;  /* 0x0000009a994c7207 */ /* 0x000fe40000000000 */
[C---:B------:R-:W-:Y:S02]  /*c4f0*/  IADD3 R153, P5, R56.reuse, 0x8040, RZ ;  /* 0x0000804038997810 */ /* 0x040fe40007fbe0ff */
[C---:B------:R-:W-:Y:S02]  /*c500*/  IADD3 R155, P6, R56.reuse, 0x8060, RZ ;  /* 0x00008060389b7810 */ /* 0x040fe40007fde0ff */
[C---:B------:R-:W-:Y:S01]  /*c510*/  IADD3 R44, P1, R56.reuse, 0xc000, RZ ;  /* 0x0000c000382c7810 */ /* 0x040fe20007f3e0ff */
[----:B------:R-:W-:Y:S01]  /*c520*/  IMAD.X R31, RZ, RZ, R57, P5 ;  /* 0x000000ffff1f7224 */ /* 0x000fe200028e0639 */
[----:B------:R-:W-:-:S02]  /*c530*/  IADD3 R157, P2, R56, 0xc020, RZ ;  /* 0x0000c020389d7810 */ /* 0x000fc40007f5e0ff */
[C---:B------:R-:W-:Y:S02]  /*c540*/  IADD3 R159, P3, R56.reuse, 0xc040, RZ ;  /* 0x0000c040389f7810 */ /* 0x040fe40007f7e0ff */
[----:B------:R-:W-:Y:S01]  /*c550*/  IADD3 R161, P4, R56, 0xc060, RZ ;  /* 0x0000c06038a17810 */ /* 0x000fe20007f9e0ff */
[--C-:B------:R-:W-:Y:S01]  /*c560*/  IMAD.X R45, RZ, RZ, R57.reuse, P2 ;  /* 0x000000ffff2d7224 */ /* 0x100fe200010e0639 */
[----:B------:R-:W-:Y:S01]  /*c570*/  LOP3.LUT R56, R7, R56, RZ, 0x3c, !PT ;  /* 0x0000003807387212 */ /* 0x000fe200078e3cff */
[--C-:B------:R-:W-:Y:S01]  /*c580*/  IMAD.X R11, RZ, RZ, R57.reuse, P3 ;  /* 0x000000ffff0b7224 */ /* 0x100fe200018e0639 */
[----:B------:R-:W-:Y:S01]  /*c590*/  SHF.R.U64 R7, R8, 0x3, RZ ;  /* 0x0000000308077819 */ /* 0x000fe200000012ff */
[----:B------:R-:W-:Y:S01]  /*c5a0*/  IMAD.X R9, RZ, RZ, R57, P4 ;  /* 0x000000ffff097224 */ /* 0x000fe200020e0639 */
[----:B------:R-:W-:Y:S02]  /*c5b0*/  SEL R77, R24, R25, P0 ;  /* 0x00000019184d7207 */ /* 0x000fe40000000000 */
[----:B------:R-:W-:-:S02]  /*c5c0*/  LOP3.LUT R60, R7, R10, RZ, 0x3c, !PT ;  /* 0x0000000a073c7212 */ /* 0x000fc400078e3cff */
[----:B------:R-:W-:Y:S02]  /*c5d0*/  LOP3.LUT R7, R28, 0x380, RZ, 0xc0, !PT ;  /* 0x000003801c077812 */ /* 0x000fe400078ec0ff */
[----:B------:R-:W-:Y:S01]  /*c5e0*/  SEL R72, R25, R24, P0 ;  /* 0x0000001819487207 */ /* 0x000fe20000000000 */
[----:B------:R-:W-:Y:S01]  /*c5f0*/  IMAD.X R25, RZ, RZ, R57, P1 ;  /* 0x000000ffff197224 */ /* 0x000fe200008e0639 */
[----:B------:R-:W-:Y:S02]  /*c600*/  SHF.R.U64 R7, R7, 0x3, RZ ;  /* 0x0000000307077819 */ /* 0x000fe400000012ff */
[----:B------:R-:W-:Y:S02]  /*c610*/  LOP3.LUT R24, R141, 0x380, RZ, 0xc0, !PT ;  /* 0x000003808d187812 */ /* 0x000fe400078ec0ff */
[----:B------:R-:W-:Y:S02]  /*c620*/  LOP3.LUT R50, R7, R28, RZ, 0x3c, !PT ;  /* 0x0000001c07327212 */ /* 0x000fe400078e3cff */
[----:B------:R-:W-:Y:S01]  /*c630*/  LOP3.LUT R7, R30, 0x380, RZ, 0xc0, !PT ;  /* 0x000003801e077812 */ /* 0x000fe200078ec0ff */
[----:B--2---:R-:W-:Y:S01]  /*c640*/  SHFL.IDX PT, R111, R111, R12, 0x1c1f ;  /* 0x001c1f0c6f6f7589 */ /* 0x004fe200000e0000 */
[----:B------:R-:W-:-:S02]  /*c650*/  SHF.R.U64 R8, R24, 0x3, RZ ;  /* 0x0000000318087819 */ /* 0x000fc400000012ff */
[----:B------:R-:W-:Y:S01]  /*c660*/  SHF.R.U64 R7, R7, 0x3, RZ ;  /* 0x0000000307077819 */ /* 0x000fe200000012ff */
[----:B------:R-:W-:Y:S01]  /*c670*/  SHFL.IDX PT, R119, R119, R12, 0x1c1f ;  /* 0x001c1f0c77777589 */ /* 0x000fe200000e0000 */
[----:B------:R-:W-:Y:S02]  /*c680*/  F2FP.BF16.F32.PACK_AB R27, R150, R27 ;  /* 0x0000001b961b723e */ /* 0x000fe400000010ff */
[----:B------:R-:W-:Y:S01]  /*c690*/  LOP3.LUT R58, R8, R141, RZ, 0x3c, !PT ;  /* 0x0000008d083a7212 */ /* 0x000fe200078e3cff */
[----:B------:R-:W-:Y:S01]  /*c6a0*/  SHFL.IDX PT, R79, R79, R12, 0x1c1f ;  /* 0x001c1f0c4f4f7589 */ /* 0x000fe200000e0000 */
[----:B------:R-:W-:Y:S02]  /*c6b0*/  LOP3.LUT R40, R7, R30, RZ, 0x3c, !PT ;  /* 0x0000001e07287212 */ /* 0x000fe400078e3cff */
[----:B------:R-:W-:Y:S01]  /*c6c0*/  SEL R139, R27, R26, P0 ;  /* 0x0000001a1b8b7207 */ /* 0x000fe20000000000 */
[----:B------:R-:W-:Y:S01]  /*c6d0*/  SHFL.IDX PT, R77, R77, R12, 0x1c1f ;  /* 0x001c1f0c4d4d7589 */ /* 0x000fe200000e0000 */
[----:B------:R-:W-:Y:S01]  /*c6e0*/  SEL R75, R26, R27, P0 ;  /* 0x0000001b1a4b7207 */ /* 0x000fe20000000000 */
[----:B------:R-:W-:Y:S01]  /*c6f0*/  IMAD.X R27, RZ, RZ, R57, P6 ;  /* 0x000000ffff1b7224 */ /* 0x000fe200030e0639 */
[----:B------:R-:W-:Y:S01]  /*c700*/  LOP3.LUT R26, R143, 0x380, RZ, 0xc0, !PT ;  /* 0x000003808f1a7812 */ /* 0x000fe200078ec0ff */
[----:B------:R-:W-:Y:S01]  /*c710*/  SHFL.IDX PT, R81, R81, R12, 0x1c1f ;  /* 0x001c1f0c51517589 */ /* 0x000fe200000e0000 */
[----:B------:R-:W-:-:S02]  /*c720*/  MOV R96, R58 ;  /* 0x0000003a00607202 */ /* 0x000fc40000000f00 */
[----:B------:R-:W-:Y:S01]  /*c730*/  MOV R59, R40 ;  /* 0x00000028003b7202 */ /* 0x000fe20000000f00 */
[----:B------:R-:W-:Y:S01]  /*c740*/  SHFL.IDX PT, R117, R117, R12, 0x1c1f ;  /* 0x001c1f0c75757589 */ /* 0x000fe200000e0000 */
[----:B------:R-:W-:Y:S02]  /*c750*/  LOP3.LUT R8, R145, 0x380, RZ, 0xc0, !PT ;  /* 0x0000038091087812 */ /* 0x000fe400078ec0ff */
[----:B------:R-:W-:Y:S01]  /*c760*/  LOP3.LUT R41, R12, 0x2, RZ, 0x3c, !PT ;  /* 0x000000020c297812 */ /* 0x000fe200078e3cff */
[----:B------:R-:W-:Y:S01]  /*c770*/  SHFL.IDX PT, R83, R83, R12, 0x1c1f ;  /* 0x001c1f0c53537589 */ /* 0x000fe200000e0000 */
[----:B------:R-:W-:Y:S02]  /*c780*/  LOP3.LUT R10, R147, 0x380, RZ, 0xc0, !PT ;  /* 0x00000380930a7812 */ /* 0x000fe400078ec0ff */
[----:B------:R-:W-:Y:S01]  /*c790*/  F2FP.BF16.F32.PACK_AB R63, R86, R63 ;  /* 0x0000003f563f723e */ /* 0x000fe200000010ff */
[----:B------:R-:W0:Y:S01]  /*c7a0*/  SHFL.IDX PT, R76, R76, R41, 0x1c1f ;  /* 0x001c1f294c4c7589 */ /* 0x000e2200000e0000 */
[----:B------:R-:W-:-:S02]  /*c7b0*/  SHF.R.U64 R24, R26, 0x3, RZ ;  /* 0x000000031a187819 */ /* 0x000fc400000012ff */
[----:B------:R-:W-:Y:S01]  /*c7c0*/  SHF.R.U64 R8, R8, 0x3, RZ ;  /* 0x0000000308087819 */ /* 0x000fe200000012ff */
[----:B------:R-:W1:Y:S01]  /*c7d0*/  SHFL.IDX PT, R80, R80, R41, 0x1c1f ;  /* 0x001c1f2950507589 */ /* 0x000e6200000e0000 */
[----:B------:R-:W-:Y:S02]  /*c7e0*/  SHF.R.U64 R10, R10, 0x3, RZ ;  /* 0x000000030a0a7819 */ /* 0x000fe400000012ff */
[----:B------:R-:W-:Y:S01]  /*c7f0*/  SEL R123, R63, R48, P0 ;  /* 0x000000303f7b7207 */ /* 0x000fe20000000000 */
[----:B------:R-:W2:Y:S01]  /*c800*/  SHFL.IDX PT, R70, R70, R41, 0x1c1f ;  /* 0x001c1f2946467589 */ /* 0x000ea200000e0000 */
[----:B------:R-:W-:Y:S02]  /*c810*/  LOP3.LUT R52, R24, R143, RZ, 0x3c, !PT ;  /* 0x0000008f18347212 */ /* 0x000fe400078e3cff */
[----:B------:R-:W-:Y:S01]  /*c820*/  SEL R63, R48, R63, P0 ;  /* 0x0000003f303f7207 */ /* 0x000fe20000000000 */
[----:B------:R-:W3:Y:S01]  /*c830*/  SHFL.IDX PT, R72, R72, R41, 0x1c1f ;  /* 0x001c1f2948487589 */ /* 0x000ee200000e0000 */
[----:B------:R-:W-:-:S02]  /*c840*/  LOP3.LUT R24, R149, 0x380, RZ, 0xc0, !PT ;  /* 0x0000038095187812 */ /* 0x000fc400078ec0ff */
[----:B------:R-:W-:Y:S01]  /*c850*/  LOP3.LUT R48, R8, R145, RZ, 0x3c, !PT ;  /* 0x0000009108307212 */ /* 0x000fe200078e3cff */
[----:B------:R-:W4:Y:S01]  /*c860*/  SHFL.IDX PT, R156, R156, R41, 0x1c1f ;  /* 0x001c1f299c9c7589 */ /* 0x000f2200000e0000 */
[----:B------:R-:W-:Y:S02]  /*c870*/  LOP3.LUT R46, R10, R147, RZ, 0x3c, !PT ;  /* 0x000000930a2e7212 */ /* 0x000fe400078e3cff */
[----:B------:R-:W-:Y:S01]  /*c880*/  LOP3.LUT R8, R151, 0x380, RZ, 0xc0, !PT ;  /* 0x0000038097087812 */ /* 0x000fe200078ec0ff */
[----:B------:R-:W-:Y:S01]  /*c890*/  SHFL.IDX PT, R109, R109, R12, 0x1c1f ;  /* 0x001c1f0c6d6d7589 */ /* 0x000fe200000e0000 */
[----:B------:R-:W-:Y:S02]  /*c8a0*/  LOP3.LUT R10, R153, 0x380, RZ, 0xc0, !PT ;  /* 0x00000380990a7812 */ /* 0x000fe400078ec0ff */
[----:B------:R-:W-:Y:S01]  /*c8b0*/  SHF.R.U64 R24, R24, 0x3, RZ ;  /* 0x0000000318187819 */ /* 0x000fe200000012ff */
[----:B------:R-:W-:Y:S01]  /*c8c0*/  SHFL.IDX PT, R6, R6, R41, 0x1c1f ;  /* 0x001c1f2906067589 */ /* 0x000fe200000e0000 */
[----:B------:R-:W-:-:S02]  /*c8d0*/  SHF.R.U64 R8, R8, 0x3, RZ ;  /* 0x0000000308087819 */ /* 0x000fc400000012ff */
[----:B------:R-:W-:Y:S01]  /*c8e0*/  SHF.R.U64 R10, R10, 0x3, RZ ;  /* 0x000000030a0a7819 */ /* 0x000fe200000012ff */
[----:B------:R-:W-:Y:S01]  /*c8f0*/  SHFL.IDX PT, R64, R64, R41, 0x1c1f ;  /* 0x001c1f2940407589 */ /* 0x000fe200000e0000 */
[----:B------:R-:W-:Y:S02]  /*c900*/  LOP3.LUT R42, R24, R149, RZ, 0x3c, !PT ;  /* 0x00000095182a7212 */ /* 0x000fe400078e3cff */
[----:B------:R-:W-:Y:S01]  /*c910*/  LOP3.LUT R24, R155, 0x380, RZ, 0xc0, !PT ;  /* 0x000003809b187812 */ /* 0x000fe200078ec0ff */
[----:B------:R-:W-:Y:S01]  /*c920*/  SHFL.IDX PT, R85, R85, R12, 0x1c1f ;  /* 0x001c1f0c55557589 */ /* 0x000fe200000e0000 */
[----:B------:R-:W-:Y:S02]  /*c930*/  LOP3.LUT R28, R8, R151, RZ, 0x3c, !PT ;  /* 0x00000097081c7212 */ /* 0x000fe400078e3cff */
[----:B------:R-:W-:Y:S01]  /*c940*/  LOP3.LUT R7, R44, 0x380, RZ, 0xc0, !PT ;  /* 0x000003802c077812 */ /* 0x000fe200078ec0ff */
[----:B------:R-:W-:Y:S01]  /*c950*/  SHFL.IDX PT, R113, R113, R12, 0x1c1f ;  /* 0x001c1f0c71717589 */ /* 0x000fe200000e0000 */
[----:B------:R-:W-:-:S02]  /*c960*/  LOP3.LUT R30, R10, R153, RZ, 0x3c, !PT ;  /* 0x000000990a1e7212 */ /* 0x000fc400078e3cff */
[----:B------:R-:W-:Y:S01]  /*c970*/  LOP3.LUT R8, R157, 0x380, RZ, 0xc0, !PT ;  /* 0x000003809d087812 */ /* 0x000fe200078ec0ff */
[----:B------:R-:W-:Y:S01]  /*c980*/  SHFL.IDX PT, R40, R13, R41, 0x1c1f ;  /* 0x001c1f290d287589 */ /* 0x000fe200000e0000 */
[----:B------:R-:W-:Y:S02]  /*c990*/  LOP3.LUT R10, R159, 0x380, RZ, 0xc0, !PT ;  /* 0x000003809f0a7812 */ /* 0x000fe400078ec0ff */
[----:B------:R-:W-:Y:S01]  /*c9a0*/  LOP3.LUT R78, R161, 0x380, RZ, 0xc0, !PT ;  /* 0x00000380a14e7812 */ /* 0x000fe200078ec0ff */
[----:B------:R-:W-:Y:S01]  /*c9b0*/  SHFL.IDX PT, R54, R54, R41, 0x1c1f ;  /* 0x001c1f2936367589 */ /* 0x000fe200000e0000 */
[----:B------:R-:W-:Y:S02]  /*c9c0*/  SHF.R.U64 R24, R24, 0x3, RZ ;  /* 0x0000000318187819 */ /* 0x000fe400000012ff */
[----:B------:R-:W-:Y:S01]  /*c9d0*/  SHF.R.U64 R7, R7, 0x3, RZ ;  /* 0x0000000307077819 */ /* 0x000fe200000012ff */
[----:B------:R-:W-:Y:S01]  /*c9e0*/  SHFL.IDX PT, R87, R87, R12, 0x1c1f ;  /* 0x001c1f0c57577589 */ /* 0x000fe200000e0000 */
[----:B------:R-:W-:-:S02]  /*c9f0*/  SHF.R.U64 R8, R8, 0x3, RZ ;  /* 0x0000000308087819 */ /* 0x000fc400000012ff */
[----:B------:R-:W-:Y:S01]  /*ca00*/  SHF.R.U64 R10, R10, 0x3, RZ ;  /* 0x000000030a0a7819 */ /* 0x000fe200000012ff */
[----:B------:R-:W-:Y:S01]  /*ca10*/  SHFL.IDX PT, R115, R115, R12, 0x1c1f ;  /* 0x001c1f0c73737589 */ /* 0x000fe200000e0000 */
[----:B------:R-:W-:Y:S02]  /*ca20*/  SHF.R.U64 R78, R78, 0x3, RZ ;  /* 0x000000034e4e7819 */ /* 0x000fe400000012ff */
[----:B------:R-:W-:Y:S01]  /*ca30*/  MOV R92, R50 ;  /* 0x00000032005c7202 */ /* 0x000fe20000000f00 */
[----:B------:R-:W-:Y:S01]  /*ca40*/  SHFL.IDX PT, R89, R89, R12, 0x1c1f ;  /* 0x001c1f0c59597589 */ /* 0x000fe200000e0000 */
[----:B------:R-:W-:Y:S02]  /*ca50*/  LOP3.LUT R26, R24, R155, RZ, 0x3c, !PT ;  /* 0x0000009b181a7212 */ /* 0x000fe400078e3cff */
[----:B------:R-:W-:Y:S01]  /*ca60*/  MOV R51, R30 ;  /* 0x0000001e00337202 */ /* 0x000fe20000000f00 */
[----:B------:R-:W-:Y:S01]  /*ca70*/  SHFL.IDX PT, R121, R121, R12, 0x1c1f ;  /* 0x001c1f0c79797589 */ /* 0x000fe200000e0000 */
[----:B------:R-:W-:-:S02]  /*ca80*/  LOP3.LUT R24, R7, R44, RZ, 0x3c, !PT ;  /* 0x0000002c07187212 */ /* 0x000fc400078e3cff */
[----:B------:R-:W-:Y:S01]  /*ca90*/  LOP3.LUT R44, R8, R157, RZ, 0x3c, !PT ;  /* 0x0000009d082c7212 */ /* 0x000fe200078e3cff */
[----:B------:R-:W4:Y:S01]  /*caa0*/  SHFL.IDX PT, R30, R67, R41, 0x1c1f ;  /* 0x001c1f29431e7589 */ /* 0x000f2200000e0000 */
[----:B------:R-:W-:Y:S02]  /*cab0*/  LOP3.LUT R10, R10, R159, RZ, 0x3c, !PT ;  /* 0x0000009f0a0a7212 */ /* 0x000fe400078e3cff */
[----:B------:R-:W-:Y:S01]  /*cac0*/  LOP3.LUT R8, R78, R161, RZ, 0x3c, !PT ;  /* 0x000000a14e087212 */ /* 0x000fe200078e3cff */
[----:B------:R-:W-:Y:S01]  /*cad0*/  SHFL.IDX PT, R62, R62, R41, 0x1c1f ;  /* 0x001c1f293e3e7589 */ /* 0x000fe200000e0000 */
[----:B------:R-:W-:Y:S02]  /*cae0*/  MOV R94, R52 ;  /* 0x00000034005e7202 */ /* 0x000fe40000000f00 */
[----:B------:R-:W-:Y:S01]  /*caf0*/  MOV R100, R56 ;  /* 0x0000003800647202 */ /* 0x000fe20000000f00 */
[----:B------:R-:W-:Y:S01]  /*cb00*/  SHFL.IDX PT, R91, R91, R12, 0x1c1f ;  /* 0x001c1f0c5b5b7589 */ /* 0x000fe200000e0000 */
[----:B------:R-:W-:-:S02]  /*cb10*/  MOV R53, R28 ;  /* 0x0000001c00357202 */ /* 0x000fc40000000f00 */
[----:B------:R-:W-:Y:S01]  /*cb20*/  MOV R98, R60 ;  /* 0x0000003c00627202 */ /* 0x000fe20000000f00 */
[----:B------:R-:W-:Y:S01]  /*cb30*/  SHFL.IDX PT, R123, R123, R12, 0x1c1f ;  /* 0x001c1f0c7b7b7589 */ /* 0x000fe200000e0000 */
[----:B------:R-:W-:Y:S02]  /*cb40*/  MOV R57, R42 ;  /* 0x0000002a00397202 */ /* 0x000fe40000000f00 */
[----:B0-----:R-:W-:Y:S01]  /*cb50*/  SEL R29, R111, R76, P0 ;  /* 0x0000004c6f1d7207 */ /* 0x001fe20000000000 */
[----:B------:R0:W-:Y:S01]  /*cb60*/  SHFL.IDX PT, R42, R14, R41, 0x1c1f ;  /* 0x001c1f290e2a7589 */ /* 0x0001e200000e0000 */
[----:B------:R-:W-:Y:S02]  /*cb70*/  SEL R31, R76, R111, P0 ;  /* 0x0000006f4c1f7207 */ /* 0x000fe40000000000 */
[----:B------:R-:W-:Y:S01]  /*cb80*/  MOV R61, R46 ;  /* 0x0000002e003d7202 */ /* 0x000fe20000000f00 */
[----:B------:R-:W-:Y:S01]  /*cb90*/  SHFL.IDX PT, R76, R39, R41, 0x1c1f ;  /* 0x001c1f29274c7589 */ /* 0x000fe200000e0000 */
[----:B------:R-:W-:-:S02]  /*cba0*/  MOV R44, R44 ;  /* 0x0000002c002c7202 */ /* 0x000fc40000000f00 */
[----:B------:R-:W-:Y:S01]  /*cbb0*/  MOV R45, R10 ;  /* 0x0000000a002d7202 */ /* 0x000fe20000000f00 */
[----:B------:R0:W-:Y:S01]  /*cbc0*/  SHFL.IDX PT, R46, R15, R41, 0x1c1f ;  /* 0x001c1f290f2e7589 */ /* 0x0001e200000e0000 */
[----:B------:R-:W-:Y:S02]  /*cbd0*/  MOV R47, R8 ;  /* 0x00000008002f7202 */ /* 0x000fe40000000f00 */
[----:B------:R-:W-:Y:S01]  /*cbe0*/  MOV R90, R48 ;  /* 0x00000030005a7202 */ /* 0x000fe20000000f00 */
[----:B------:R-:W-:Y:S01]  /*cbf0*/  SHFL.IDX PT, R20, R20, R41, 0x1c1f ;  /* 0x001c1f2914147589 */ /* 0x000fe200000e0000 */
[----:B-1----:R-:W-:Y:S02]  /*cc00*/  SEL R9, R119, R80, P0 ;  /* 0x0000005077097207 */ /* 0x002fe40000000000 */
[----:B------:R-:W-:Y:S01]  /*cc10*/  SEL R11, R80, R119, P0 ;  /* 0x00000077500b7207 */ /* 0x000fe20000000000 */
[----:B------:R-:W-:Y:S01]  /*cc20*/  SHFL.IDX PT, R78, R63, R41, 0x1c1f ;  /* 0x001c1f293f4e7589 */ /* 0x000fe200000e0000 */
[----:B------:R-:W-:-:S02]  /*cc30*/  MOV R49, R26 ;  /* 0x0000001a00317202 */ /* 0x000fc40000000f00 */
[----:B------:R-:W-:Y:S01]  /*cc40*/  MOV R7, R24 ;  /* 0x0000001800077202 */ /* 0x000fe20000000f00 */
[----:B------:R-:W-:Y:S01]  /*cc50*/  SHFL.IDX PT, R93, R93, R12, 0x1c1f ;  /* 0x001c1f0c5d5d7589 */ /* 0x000fe200000e0000 */
[----:B--2---:R-:W-:Y:S02]  /*cc60*/  SEL R24, R79, R70, P0 ;  /* 0x000000464f187207 */ /* 0x004fe40000000000 */
[----:B------:R-:W-:Y:S01]  /*cc70*/  SEL R26, R70, R79, P0 ;  /* 0x0000004f461a7207 */ /* 0x000fe20000000000 */
[----:B------:R-:W-:Y:S01]  /*cc80*/  SHFL.IDX PT, R125, R125, R12, 0x1c1f ;  /* 0x001c1f0c7d7d7589 */ /* 0x000fe200000e0000 */
[----:B---3--:R-:W-:Y:S02]  /*cc90*/  SEL R8, R77, R72, P0 ;  /* 0x000000484d087207 */ /* 0x008fe40000000000 */
[----:B------:R-:W-:Y:S01]  /*cca0*/  SEL R10, R72, R77, P0 ;  /* 0x0000004d480a7207 */ /* 0x000fe20000000000 */
[----:B------:R-:W-:Y:S01]  /*ccb0*/  BAR.SYNC.DEFER_BLOCKING 0x1, 0x100 ;  /* 0x0044000000007b1d */ /* 0x000fe20000010000 */
[----:B----4-:R-:W-:-:S02]  /*ccc0*/  SEL R25, R117, R156, P0 ;  /* 0x0000009c75197207 */ /* 0x010fc40000000000 */
[----:B------:R-:W-:Y:S02]  /*ccd0*/  SEL R27, R156, R117, P0 ;  /* 0x000000759c1b7207 */ /* 0x000fe40000000000 */
[----:B------:R-:W-:Y:S02]  /*cce0*/  SEL R28, R81, R30, P0 ;  /* 0x0000001e511c7207 */ /* 0x000fe40000000000 */
[----:B------:R-:W-:Y:S01]  /*ccf0*/  SEL R30, R30, R81, P0 ;  /* 0x000000511e1e7207 */ /* 0x000fe20000000000 */
[----:B------:R-:W-:Y:S01]  /*cd00*/  SHFL.IDX PT, R48, R21, R41, 0x1c1f ;  /* 0x001c1f2915307589 */ /* 0x000fe200000e0000 */
[----:B0-----:R-:W-:Y:S01]  /*cd10*/  SEL R14, R6, R83, P0 ;  /* 0x00000053060e7207 */ /* 0x001fe20000000000 */
[----:B------:R-:W-:Y:S01]  /*cd20*/  ULDC UR8, c[0x0][0xa88] ;  /* 0x0002a20000087ab9 */ /* 0x000fe20000000800 */
[----:B------:R-:W-:Y:S01]  /*cd30*/  SEL R13, R109, R64, P0 ;  /* 0x000000406d0d7207 */ /* 0x000fe20000000000 */
[----:B------:R-:W0:Y:S01]  /*cd40*/  SHFL.IDX PT, R80, R65, R41, 0x1c1f ;  /* 0x001c1f2941507589 */ /* 0x000e2200000e0000 */
[----:B------:R-:W-:Y:S01]  /*cd50*/  SEL R15, R64, R109, P0 ;  /* 0x0000006d400f7207 */ /* 0x000fe20000000000 */
[----:B------:R-:W1:Y:S01]  /*cd60*/  LDC R81, c[0x0][0xbe8] ;  /* 0x0002fa00ff517b82 */ /* 0x000e620000000800 */
[----:B------:R-:W-:Y:S01]  /*cd70*/  PLOP3.LUT P2, PT, PT, PT, UP0, 0x80, 0x0 ;  /* 0x000000000000781c */ /* 0x000fe20003f4f008 */
[----:B------:R-:W-:Y:S04]  /*cd80*/  SHFL.IDX PT, R99, R99, R12, 0x1c1f ;  /* 0x001c1f0c63637589 */ /* 0x000fe800000e0000 */
[----:B------:R-:W-:Y:S04]  /*cd90*/  SHFL.IDX PT, R129, R129, R12, 0x1c1f ;  /* 0x001c1f0c81817589 */ /* 0x000fe800000e0000 */
[----:B------:R2:W-:Y:S04]  /*cda0*/  SHFL.IDX PT, R50, R32, R41, 0x1c1f ;  /* 0x001c1f2920327589 */ /* 0x0005e800000e0000 */
[----:B------:R-:W3:Y:S04]  /*cdb0*/  SHFL.IDX PT, R66, R66, R41, 0x1c1f ;  /* 0x001c1f2942427589 */ /* 0x000ee800000e0000 */
[----:B------:R-:W-:Y:S01]  /*cdc0*/  SHFL.IDX PT, R97, R97, R12, 0x1c1f ;  /* 0x001c1f0c61617589 */ /* 0x000fe200000e0000 */
[----:B--2---:R-:W-:-:S03]  /*cdd0*/  SEL R32, R85, R40, P0 ;  /* 0x0000002855207207 */ /* 0x004fc60000000000 */
[----:B------:R-:W-:Y:S01]  /*cde0*/  SHFL.IDX PT, R101, R101, R12, 0x1c1f ;  /* 0x001c1f0c65657589 */ /* 0x000fe200000e0000 */
[----:B0-----:R-:W-:-:S03]  /*cdf0*/  SEL R39, R80, R125, P0 ;  /* 0x0000007d50277207 */ /* 0x001fc60000000000 */
[----:B------:R-:W-:Y:S04]  /*ce00*/  SHFL.IDX PT, R131, R131, R12, 0x1c1f ;  /* 0x001c1f0c83837589 */ /* 0x000fe800000e0000 */
[----:B------:R0:W-:Y:S04]  /*ce10*/  SHFL.IDX PT, R52, R33, R41, 0x1c1f ;  /* 0x001c1f2921347589 */ /* 0x0001e800000e0000 */
[----:B------:R2:W-:Y:S04]  /*ce20*/  SHFL.IDX PT, R56, R34, R41, 0x1c1f ;  /* 0x001c1f2922387589 */ /* 0x0005e800000e0000 */
[----:B------:R-:W-:Y:S01]  /*ce30*/  SHFL.IDX PT, R68, R68, R41, 0x1c1f ;  /* 0x001c1f2944447589 */ /* 0x000fe200000e0000 */
[----:B---3--:R-:W-:-:S02]  /*ce40*/  SEL R43, R66, R129, P0 ;  /* 0x00000081422b7207 */ /* 0x008fc40000000000 */
[----:B0-----:R-:W-:Y:S01]  /*ce50*/  SEL R33, R113, R54, P0 ;  /* 0x0000003671217207 */ /* 0x001fe20000000000 */
[----:B------:R-:W-:Y:S01]  /*ce60*/  SHFL.IDX PT, R105, R105, R12, 0x1c1f ;  /* 0x001c1f0c69697589 */ /* 0x000fe200000e0000 */
[----:B--2---:R-:W-:-:S03]  /*ce70*/  SEL R34, R40, R85, P0 ;  /* 0x0000005528227207 */ /* 0x004fc60000000000 */
[----:B------:R-:W-:Y:S01]  /*ce80*/  SHFL.IDX PT, R133, R133, R12, 0x1c1f ;  /* 0x001c1f0c85857589 */ /* 0x000fe200000e0000 */
[----:B------:R-:W-:-:S03]  /*ce90*/  SEL R40, R99, R50, P0 ;  /* 0x0000003263287207 */ /* 0x000fc60000000000 */
[----:B------:R0:W-:Y:S04]  /*cea0*/  SHFL.IDX PT, R58, R35, R41, 0x1c1f ;  /* 0x001c1f29233a7589 */ /* 0x0001e800000e0000 */
[----:B------:R-:W-:Y:S04]  /*ceb0*/  SHFL.IDX PT, R82, R69, R41, 0x1c1f ;  /* 0x001c1f2945527589 */ /* 0x000fe800000e0000 */
[----:B------:R-:W-:Y:S01]  /*cec0*/  SHFL.IDX PT, R137, R137, R12, 0x1c1f ;  /* 0x001c1f0c89897589 */ /* 0x000fe200000e0000 */
[----:B0-----:R-:W-:-:S03]  /*ced0*/  SEL R35, R54, R113, P0 ;  /* 0x0000007136237207 */ /* 0x001fc60000000000 */
[----:B------:R-:W-:Y:S04]  /*cee0*/  SHFL.IDX PT, R84, R71, R41, 0x1c1f ;  /* 0x001c1f2947547589 */ /* 0x000fe800000e0000 */
[----:B------:R-:W-:Y:S04]  /*cef0*/  SHFL.IDX PT, R107, R107, R12, 0x1c1f ;  /* 0x001c1f0c6b6b7589 */ /* 0x000fe800000e0000 */
[----:B------:R-:W-:Y:S04]  /*cf00*/  SHFL.IDX PT, R103, R103, R12, 0x1c1f ;  /* 0x001c1f0c67677589 */ /* 0x000fe800000e0000 */
[----:B------:R-:W-:Y:S04]  /*cf10*/  SHFL.IDX PT, R127, R127, R12, 0x1c1f ;  /* 0x001c1f0c7f7f7589 */ /* 0x000fe800000e0000 */
[----:B------:R0:W-:Y:S04]  /*cf20*/  SHFL.IDX PT, R60, R36, R41, 0x1c1f ;  /* 0x001c1f29243c7589 */ /* 0x0001e800000e0000 */
[----:B------:R2:W-:Y:S04]  /*cf30*/  SHFL.IDX PT, R70, R37, R41, 0x1c1f ;  /* 0x001c1f2925467589 */ /* 0x0005e800000e0000 */
[----:B------:R-:W-:Y:S01]  /*cf40*/  SHFL.IDX PT, R86, R73, R41, 0x1c1f ;  /* 0x001c1f2949567589 */ /* 0x000fe200000e0000 */
[----:B0-----:R-:W-:-:S03]  /*cf50*/  SEL R36, R93, R48, P0 ;  /* 0x000000305d247207 */ /* 0x001fc60000000000 */
[----:B------:R-:W-:Y:S01]  /*cf60*/  SHFL.IDX PT, R135, R135, R12, 0x1c1f ;  /* 0x001c1f0c87877589 */ /* 0x000fe200000e0000 */
[----:B--2---:R-:W-:-:S03]  /*cf70*/  SEL R37, R125, R80, P0 ;  /* 0x000000507d257207 */ /* 0x004fc60000000000 */
[----:B------:R-:W0:Y:S04]  /*cf80*/  SHFL.IDX PT, R74, R74, R41, 0x1c1f ;  /* 0x001c1f294a4a7589 */ /* 0x000e2800000e0000 */
[----:B------:R-:W-:Y:S04]  /*cf90*/  SHFL.IDX PT, R95, R95, R12, 0x1c1f ;  /* 0x001c1f0c5f5f7589 */ /* 0x000fe800000e0000 */
[----:B------:R2:W-:Y:S04]  /*cfa0*/  SHFL.IDX PT, R139, R139, R12, 0x1c1f ;  /* 0x001c1f0c8b8b7589 */ /* 0x0005e800000e0000 */
[----:B------:R3:W-:Y:S04]  /*cfb0*/  SHFL.IDX PT, R72, R38, R41, 0x1c1f ;  /* 0x001c1f2926487589 */ /* 0x0007e800000e0000 */
[----:B------:R4:W1:Y:S01]  /*cfc0*/  SHFL.IDX PT, R88, R75, R41, 0x1c1f ;  /* 0x001c1f294b587589 */ /* 0x00086200000e0000 */
[----:B--2---:R-:W-:-:S03]  /*cfd0*/  SEL R12, R83, R6, P0 ;  /* 0x00000006530c7207 */ /* 0x004fc60000000000 */
[----:B------:R2:W-:Y:S01]  /*cfe0*/  STSM.16.M88.4 [R100], R8 ;  /* 0x0000000864007844 */ /* 0x0005e20000000200 */
[----:B---3--:R-:W-:-:S03]  /*cff0*/  SEL R38, R48, R93, P0 ;  /* 0x0000005d30267207 */ /* 0x008fc60000000000 */
[----:B------:R3:W-:Y:S01]  /*d000*/  STSM.16.M88.4 [R98], R24 ;  /* 0x0000001862007844 */ /* 0x0007e20000000200 */
[----:B0-----:R-:W-:Y:S02]  /*d010*/  SEL R69, R135, R74, P0 ;  /* 0x0000004a87457207 */ /* 0x001fe40000000000 */
[----:B----4-:R-:W-:Y:S01]  /*d020*/  SEL R41, R129, R66, P0 ;  /* 0x0000004281297207 */ /* 0x010fe20000000000 */
[----:B------:R0:W-:Y:S01]  /*d030*/  STSM.16.M88.4 [R96], R28 ;  /* 0x0000001c60007844 */ /* 0x0001e20000000200 */
[----:B------:R-:W-:-:S03]  /*d040*/  SEL R71, R74, R135, P0 ;  /* 0x000000874a477207 */ /* 0x000fc60000000000 */
[----:B------:R4:W-:Y:S01]  /*d050*/  STSM.16.M88.4 [R94], R12 ;  /* 0x0000000c5e007844 */ /* 0x0009e20000000200 */
[----:B--2---:R-:W-:-:S03]  /*d060*/  SEL R8, R87, R42, P0 ;  /* 0x0000002a57087207 */ /* 0x004fc60000000000 */
[----:B------:R-:W-:Y:S01]  /*d070*/  STSM.16.M88.4 [R92], R32 ;  /* 0x000000205c007844 */ /* 0x000fe20000000200 */
[----:B------:R-:W-:Y:S02]  /*d080*/  SEL R10, R42, R87, P0 ;  /* 0x000000572a0a7207 */ /* 0x000fe40000000000 */
[----:B------:R-:W-:Y:S02]  /*d090*/  SEL R9, R115, R76, P0 ;  /* 0x0000004c73097207 */ /* 0x000fe40000000000 */
[----:B------:R-:W-:Y:S02]  /*d0a0*/  SEL R11, R76, R115, P0 ;  /* 0x000000734c0b7207 */ /* 0x000fe40000000000 */
[----:B---3--:R-:W-:Y:S02]  /*d0b0*/  SEL R24, R89, R46, P0 ;  /* 0x0000002e59187207 */ /* 0x008fe40000000000 */
[----:B------:R-:W-:Y:S01]  /*d0c0*/  SEL R26, R46, R89, P0 ;  /* 0x000000592e1a7207 */ /* 0x000fe20000000000 */
[----:B------:R2:W-:Y:S01]  /*d0d0*/  STSM.16.M88.4 [R90], R8 ;  /* 0x000000085a007844 */ /* 0x0005e20000000200 */
[----:B------:R-:W-:-:S02]  /*d0e0*/  SEL R25, R121, R62, P0 ;  /* 0x0000003e79197207 */ /* 0x000fc40000000000 */
[----:B------:R-:W-:Y:S02]  /*d0f0*/  SEL R27, R62, R121, P0 ;  /* 0x000000793e1b7207 */ /* 0x000fe40000000000 */
[----:B0-----:R-:W-:Y:S02]  /*d100*/  SEL R28, R91, R20, P0 ;  /* 0x000000145b1c7207 */ /* 0x001fe40000000000 */
[----:B------:R-:W-:Y:S01]  /*d110*/  SEL R30, R20, R91, P0 ;  /* 0x0000005b141e7207 */ /* 0x000fe20000000000 */
[----:B------:R-:W-:Y:S01]  /*d120*/  STSM.16.M88.4 [R61], R24 ;  /* 0x000000183d007844 */ /* 0x000fe20000000200 */
[----:B------:R-:W-:Y:S02]  /*d130*/  SEL R29, R123, R78, P0 ;  /* 0x0000004e7b1d7207 */ /* 0x000fe40000000000 */
[----:B------:R-:W-:Y:S02]  /*d140*/  SEL R31, R78, R123, P0 ;  /* 0x0000007b4e1f7207 */ /* 0x000fe40000000000 */
[----:B------:R-:W-:-:S02]  /*d150*/  SEL R42, R50, R99, P0 ;  /* 0x00000063322a7207 */ /* 0x000fc40000000000 */
[----:B----4-:R-:W-:Y:S01]  /*d160*/  SEL R12, R101, R56, P0 ;  /* 0x00000038650c7207 */ /* 0x010fe20000000000 */
[----:B------:R0:W-:Y:S01]  /*d170*/  STSM.16.M88.4 [R57], R28 ;  /* 0x0000001c39007844 */ /* 0x0001e20000000200 */
[----:B--2---:R-:W-:Y:S02]  /*d180*/  SEL R8, R97, R52, P0 ;  /* 0x0000003461087207 */ /* 0x004fe40000000000 */
[----:B------:R-:W-:Y:S01]  /*d190*/  SEL R10, R52, R97, P0 ;  /* 0x00000061340a7207 */ /* 0x000fe20000000000 */
[----:B------:R2:W-:Y:S01]  /*d1a0*/  STSM.16.M88.4 [R59], R36 ;  /* 0x000000243b007844 */ /* 0x0005e20000000200 */
[----:B------:R-:W-:Y:S02]  /*d1b0*/  SEL R9, R131, R68, P0 ;  /* 0x0000004483097207 */ /* 0x000fe40000000000 */
[----:B------:R-:W-:Y:S01]  /*d1c0*/  SEL R11, R68, R131, P0 ;  /* 0x00000083440b7207 */ /* 0x000fe20000000000 */
[----:B------:R-:W-:Y:S01]  /*d1d0*/  STSM.16.M88.4 [R53], R40 ;  /* 0x0000002835007844 */ /* 0x000fe20000000200 */
[----:B------:R-:W-:-:S02]  /*d1e0*/  SEL R14, R56, R101, P0 ;  /* 0x00000065380e7207 */ /* 0x000fc40000000000 */
[----:B------:R-:W-:Y:S01]  /*d1f0*/  SEL R13, R133, R82, P0 ;  /* 0x00000052850d7207 */ /* 0x000fe20000000000 */
[----:B------:R3:W-:Y:S01]  /*d200*/  STSM.16.M88.4 [R51], R8 ;  /* 0x0000000833007844 */ /* 0x0007e20000000200 */
[----:B------:R-:W-:Y:S02]  /*d210*/  SEL R15, R82, R133, P0 ;  /* 0x00000085520f7207 */ /* 0x000fe40000000000 */
[----:B------:R-:W-:Y:S02]  /*d220*/  SEL R56, R105, R58, P0 ;  /* 0x0000003a69387207 */ /* 0x000fe40000000000 */
[----:B------:R-:W-:Y:S01]  /*d230*/  SEL R58, R58, R105, P0 ;  /* 0x000000693a3a7207 */ /* 0x000fe20000000000 */
[----:B------:R4:W-:Y:S01]  /*d240*/  STSM.16.M88.4 [R49], R12 ;  /* 0x0000000c31007844 */ /* 0x0009e20000000200 */
[----:B0-----:R-:W-:Y:S02]  /*d250*/  SEL R57, R137, R84, P0 ;  /* 0x0000005489397207 */ /* 0x001fe40000000000 */
[----:B--2---:R-:W-:-:S02]  /*d260*/  SEL R59, R84, R137, P0 ;  /* 0x00000089543b7207 */ /* 0x004fc40000000000 */
[----:B------:R-:W-:Y:S02]  /*d270*/  SEL R24, R107, R60, P0 ;  /* 0x0000003c6b187207 */ /* 0x000fe40000000000 */
[----:B------:R-:W-:Y:S01]  /*d280*/  SEL R26, R60, R107, P0 ;  /* 0x0000006b3c1a7207 */ /* 0x000fe20000000000 */
[----:B------:R0:W-:Y:S01]  /*d290*/  STSM.16.M88.4 [R7], R56 ;  /* 0x0000003807007844 */ /* 0x0001e20000000200 */
[----:B------:R-:W-:Y:S01]  /*d2a0*/  SEL R25, R127, R86, P0 ;  /* 0x000000567f197207 */ /* 0x000fe20000000000 */
[----:B---3--:R-:W-:Y:S01]  /*d2b0*/  IMAD.U32 R8, RZ, RZ, UR6 ;  /* 0x00000006ff087e24 */ /* 0x008fe2000f8e00ff */
[----:B------:R-:W-:Y:S01]  /*d2c0*/  SEL R27, R86, R127, P0 ;  /* 0x0000007f561b7207 */ /* 0x000fe20000000000 */
[----:B------:R-:W-:Y:S01]  /*d2d0*/  IMAD.U32 R9, RZ, RZ, UR7 ;  /* 0x00000007ff097e24 */ /* 0x000fe2000f8e00ff */
[----:B------:R-:W-:Y:S01]  /*d2e0*/  SEL R68, R103, R70, P0 ;  /* 0x0000004667447207 */ /* 0x000fe20000000000 */
[----:B------:R-:W-:Y:S01]  /*d2f0*/  ULDC.64 UR6, c[0x0][0xc08] ;  /* 0x0003020000067ab9 */ /* 0x000fe20000000a00 */
[----:B------:R-:W-:Y:S01]  /*d300*/  SEL R70, R70, R103, P0 ;  /* 0x0000006746467207 */ /* 0x000fe20000000000 */
[----:B------:R2:W-:Y:S01]  /*d310*/  STSM.16.M88.4 [R44], R24 ;  /* 0x000000182c007844 */ /* 0x0005e20000000200 */
[----:B-1----:R-:W-:-:S02]  /*d320*/  SEL R29, R139, R88, P0 ;  /* 0x000000588b1d7207 */ /* 0x002fc40000000000 */
[----:B------:R-:W-:Y:S01]  /*d330*/  SEL R31, R88, R139, P0 ;  /* 0x0000008b581f7207 */ /* 0x000fe20000000000 */
[----:B------:R2:W-:Y:S01]  /*d340*/  STSM.16.M88.4 [R45], R68 ;  /* 0x000000442d007844 */ /* 0x0005e20000000200 */
[----:B------:R-:W-:Y:S02]  /*d350*/  SEL R28, R95, R72, P0 ;  /* 0x000000485f1c7207 */ /* 0x000fe40000000000 */
[----:B------:R-:W-:Y:S01]  /*d360*/  SEL R30, R72, R95, P0 ;  /* 0x0000005f481e7207 */ /* 0x000fe20000000000 */
[----:B------:R-:W-:-:S04]  /*d370*/  UISETP.NE.U32.AND UP1, UPT, UR6, URZ, UPT ;  /* 0x0000003f0600728c */ /* 0x000fc8000bf25070 */
[----:B------:R2:W-:Y:S01]  /*d380*/  STSM.16.M88.4 [R47], R28 ;  /* 0x0000001c2f007844 */ /* 0x0005e20000000200 */
[----:B------:R-:W-:Y:S01]  /*d390*/  BAR.SYNC.DEFER_BLOCKING 0x1, 0x100 ;  /* 0x0044000000007b1d */ /* 0x000fe20000010000 */
[----:B------:R-:W-:-:S06]  /*d3a0*/  UISETP.NE.AND.EX UP1, UPT, UR7, URZ, UPT, UP1 ;  /* 0x0000003f0700728c */ /* 0x000fcc000bf25310 */
[----:B------:R-:W-:-:S05]  /*d3b0*/  PLOP3.LUT P0, PT, PT, PT, UP1, 0x80, 0x0 ;  /* 0x000000000000781c */ /* 0x000fca0003f0f018 */
[----:B------:R-:W-:-:S04]  /*d3c0*/  @UP1 ULEA UR6, UP2, UR36, UR6, 0x2 ;  /* 0x0000000624061291 */ /* 0x000fc8000f84103f */
[----:B------:R-:W-:Y:S01]  /*d3d0*/  @UP1 ULEA.HI.X UR7, UR36, UR7, UR37, 0x2, UP2 ;  /* 0x0000000724071291 */ /* 0x000fe200090f1425 */
[----:B------:R-:W-:Y:S02]  /*d3e0*/  IMAD.U32 R10, RZ, RZ, UR8 ;  /* 0x00000008ff0a7e24 */ /* 0x000fe4000f8e00ff */
[----:B----4-:R-:W-:-:S03]  /*d3f0*/  IMAD.U32 R14, RZ, RZ, UR6 ;  /* 0x00000006ff0e7e24 */ /* 0x010fc6000f8e00ff */
[----:B------:R-:W-:Y:S01]  /*d400*/  IMAD.U32 R15, RZ, RZ, UR7 ;  /* 0x00000007ff0f7e24 */ /* 0x000fe2000f8e00ff */
[----:B------:R-:W3:Y:S01]  /*d410*/  @P2 LDG.E R6, desc[UR50][R8.64] ;  /* 0x0000003208062981 */ /* 0x000ee2000c1e1900 */
[----:B------:R-:W-:Y:S01]  /*d420*/  ISETP.NE.AND P1, PT, R81, 0x1, PT ;  /* 0x000000015100780c */ /* 0x000fe20003f25270 */
[----:B------:R-:W-:Y:S02]  /*d430*/  UMOV UR4, URZ ;  /* 0x0000003f00047c82 */ /* 0x000fe40008000000 */
[----:B------:R2:W5:Y:S10]  /*d440*/  @P0 LDG.E R10, desc[UR50][R14.64] ;  /* 0x000000320e0a0981 */ /* 0x000574000c1e1900 */
[----:B0-----:R-:W0:Y:S08]  /*d450*/  @P1 LDC R7, c[0x0][0xbec] ;  /* 0x0002fb00ff071b82 */ /* 0x001e300000000800 */
[----:B------:R-:W1:Y:S01]  /*d460*/  @P1 LDC R12, c[0x0][0xbf0] ;  /* 0x0002fc00ff0c1b82 */ /* 0x000e620000000800 */
[----:B---3--:R-:W-:Y:S01]  /*d470*/  @P2 R2UR UR4, R6 ;  /* 0x00000000060422ca */ /* 0x008fe200000e0000 */
[----:B012---:R-:W-:-:S14]  /*d480*/  @P0 BRA `(.L_x_2175) ;  /* 0x0000000000100947 */ /* 0x007fdc0003800000 */
[----:B------:R-:W-:Y:S05]  /*d490*/  @!P2 BRA `(.L_x_2175) ;  /* 0x00000000000ca947 */ /* 0x000fea0003800000 */
[----:B------:R-:W2:Y:S04]  /*d4a0*/  LDG.E R11, desc[UR50][R8.64] ;  /* 0x00000032080b7981 */ /* 0x000ea8000c1e1900 */
[----:B-----5:R-:W2:Y:S02]  /*d4b0*/  LDG.E R10, desc[UR50][R8.64+0x4] ;  /* 0x00000432080a7981 */ /* 0x020ea4000c1e1900 */
[----:B--2---:R-:W-:-:S07]  /*d4c0*/  IMAD.IADD R10, R10, 0x1, -R11 ;  /* 0x000000010a0a7824 */ /* 0x004fce00078e0a0b */
.L_x_2175:
[----:B------:R-:W-:Y:S01]  /*d4d0*/  USHF.R.S32.HI UR14, URZ, 0x1f, UR42 ;  /* 0x0000001f3f0e7899 */ /* 0x000fe2000801142a */
[----:B------:R-:W-:Y:S01]  /*d4e0*/  VIADD R14, R18, UR39 ;  /* 0x00000027120e7c36 */ /* 0x000fe20008000000 */
[----:B------:R-:W-:Y:S01]  /*d4f0*/  ULDC.64 UR12, c[0x0][0xb90] ;  /* 0x0002e400000c7ab9 */ /* 0x000fe20000000a00 */
[----:B------:R-:W-:Y:S01]  /*d500*/  USHF.R.S32.HI UR9, URZ, 0x1f, UR4 ;  /* 0x0000001f3f097899 */ /* 0x000fe20008011404 */
[----:B------:R-:W-:Y:S01]  /*d510*/  VIADD R26, R236, UR39 ;  /* 0x00000027ec1a7c36 */ /* 0x000fe20008000000 */
        /* <DEDUP_REMOVED lines=21> */
[----:B-----5:R-:W-:Y:S01]  /*d670*/  IMAD R85, R10, R81, RZ ;  /* 0x000000510a557224 */ /* 0x020fe200078e02ff */
[----:B------:R-:W-:Y:S01]  /*d680*/  IADD3 R6, P0, R6, UR6, RZ ;  /* 0x0000000606067c10 */ /* 0x000fe2000ff1e0ff */
[----:B------:R-:W-:Y:S01]  /*d690*/  ULDC.64 UR10, c[0x0][0xaa0] ;  /* 0x0002a800000a7ab9 */ /* 0x000fe20000000a00 */
[----:B------:R-:W-:Y:S01]  /*d6a0*/  IMAD.U32 R12, RZ, RZ, UR8 ;  /* 0x00000008ff0c7e24 */ /* 0x000fe2000f8e00ff */
[----:B------:R-:W-:-:S02]  /*d6b0*/  SHF.R.S32.HI R8, RZ, 0x1f, R9 ;  /* 0x0000001fff087819 */ /* 0x000fc40000011409 */
[----:B------:R-:W-:Y:S02]  /*d6c0*/  LOP3.LUT R28, R29, 0x380, RZ, 0xc0, !PT ;  /* 0x000003801d1c7812 */ /* 0x000fe400078ec0ff */
[----:B------:R-:W-:Y:S01]  /*d6d0*/  IADD3.X R7, R7, UR7, R12, P0, !PT ;  /* 0x0000000707077c10 */ /* 0x000fe200087fe40c */
[----:B------:R-:W-:Y:S01]  /*d6e0*/  ULDC.64 UR6, c[0x0][0xb88] ;  /* 0x0002e20000067ab9 */ /* 0x000fe20000000a00 */
[----:B------:R-:W-:Y:S01]  /*d6f0*/  SHF.R.U64 R28, R28, 0x3, RZ ;  /* 0x000000031c1c7819 */ /* 0x000fe200000012ff */
[----:B------:R-:W-:Y:S01]  /*d700*/  IMAD R14, R8, UR6, RZ ;  /* 0x00000006080e7c24 */ /* 0x000fe2000f8e02ff */
[----:B------:R-:W-:Y:S01]  /*d710*/  IADD3 R13, P4, R4, 0x2000, RZ ;  /* 0x00002000040d7810 */ /* 0x000fe20007f9e0ff */
[C---:B------:R-:W-:Y:S01]  /*d720*/  IMAD.WIDE.U32 R6, R9.reuse, UR6, R6 ;  /* 0x0000000609067c25 */ /* 0x040fe2000f8e0006 */
[----:B------:R-:W-:Y:S02]  /*d730*/  LOP3.LUT R28, R28, R29, RZ, 0x3c, !PT ;  /* 0x0000001d1c1c7212 */ /* 0x000fe400078e3cff */
[----:B------:R-:W-:Y:S01]  /*d740*/  IADD3 R57, P3, R4, 0x4000, RZ ;  /* 0x0000400004397810 */ /* 0x000fe20007f7e0ff */
[----:B------:R-:W-:Y:S01]  /*d750*/  IMAD R15, R9, UR7, R14 ;  /* 0x00000007090f7c24 */ /* 0x000fe2000f8e020e */
[----:B------:R-:W-:Y:S01]  /*d760*/  ULDC.64 UR6, c[0x0][0xb50] ;  /* 0x0002d40000067ab9 */ /* 0x000fe20000000a00 */
[----:B------:R-:W-:Y:S01]  /*d770*/  IMAD.X R29, RZ, RZ, R5, P2 ;  /* 0x000000ffff1d7224 */ /* 0x000fe200010e0605 */
[----:B------:R-:W-:Y:S01]  /*d780*/  LEA R14, P0, R6, UR6, 0x2 ;  /* 0x00000006060e7c11 */ /* 0x000fe2000f8010ff */
[----:B------:R-:W-:Y:S01]  /*d790*/  IMAD.IADD R7, R7, 0x1, R15 ;  /* 0x0000000107077824 */ /* 0x000fe200078e020f */
[----:B------:R-:W-:-:S02]  /*d7a0*/  IADD3 R41, P2, R4, 0xb000, RZ ;  /* 0x0000b00004297810 */ /* 0x000fc40007f5e0ff */
[----:B------:R-:W-:Y:S01]  /*d7b0*/  LOP3.LUT R12, R13, 0x380, RZ, 0xc0, !PT ;  /* 0x000003800d0c7812 */ /* 0x000fe200078ec0ff */
[----:B------:R-:W-:Y:S01]  /*d7c0*/  SHFL.IDX PT, R20, R14, RZ, 0x1c1f ;  /* 0x001c1fff0e147589 */ /* 0x000fe200000e0000 */
[----:B------:R-:W-:Y:S01]  /*d7d0*/  LEA.HI.X R15, R6, UR7, R7, 0x2, P0 ;  /* 0x00000007060f7c11 */ /* 0x000fe200080f1407 */
[----:B------:R-:W-:Y:S01]  /*d7e0*/  VIADD R6, R26, 0x8 ;  /* 0x000000081a067836 */ /* 0x000fe20000000000 */
[----:B------:R-:W-:Y:S01]  /*d7f0*/  IADD3 R25, P0, R4, 0x3000, RZ ;  /* 0x0000300004197810 */ /* 0x000fe20007f1e0ff */
[----:B------:R-:W-:Y:S01]  /*d800*/  SHFL.IDX PT, R42, R14, 0x1, 0x1c1f ;  /* 0x003c1f000e2a7f89 */ /* 0x000fe200000e0000 */
[----:B------:R-:W-:Y:S02]  /*d810*/  LOP3.LUT R40, R41, 0x380, RZ, 0xc0, !PT ;  /* 0x0000038029287812 */ /* 0x000fe400078ec0ff */
[----:B------:R-:W-:Y:S01]  /*d820*/  LOP3.LUT R24, R25, 0x380, RZ, 0xc0, !PT ;  /* 0x0000038019187812 */ /* 0x000fe200078ec0ff */
[----:B------:R-:W1:Y:S01]  /*d830*/  SHFL.IDX PT, R21, R15, RZ, 0x1c1f ;  /* 0x001c1fff0f157589 */ /* 0x000e6200000e0000 */
[----:B------:R-:W-:-:S02]  /*d840*/  SHF.R.U64 R40, R40, 0x3, RZ ;  /* 0x0000000328287819 */ /* 0x000fc400000012ff */
[----:B------:R-:W-:Y:S01]  /*d850*/  SHF.R.U64 R24, R24, 0x3, RZ ;  /* 0x0000000318187819 */ /* 0x000fe200000012ff */
[----:B------:R-:W2:Y:S01]  /*d860*/  SHFL.IDX PT, R43, R15, 0x1, 0x1c1f ;  /* 0x003c1f000f2b7f89 */ /* 0x000ea200000e0000 */
[----:B------:R-:W-:Y:S01]  /*d870*/  LOP3.LUT R40, R40, R41, RZ, 0x3c, !PT ;  /* 0x0000002928287212 */ /* 0x000fe200078e3cff */
[--C-:B------:R-:W-:Y:S01]  /*d880*/  IMAD.X R41, RZ, RZ, R5.reuse, P2 ;  /* 0x000000ffff297224 */ /* 0x100fe200010e0605 */
[----:B------:R-:W-:Y:S01]  /*d890*/  LOP3.LUT R24, R24, R25, RZ, 0x3c, !PT ;  /* 0x0000001918187212 */ /* 0x000fe200078e3cff */
[----:B------:R-:W-:Y:S01]  /*d8a0*/  IMAD.X R25, RZ, RZ, R5, P0 ;  /* 0x000000ffff197224 */ /* 0x000fe200000e0605 */
[----:B------:R-:W-:Y:S02]  /*d8b0*/  IADD3 R61, P0, R4, 0x9000, RZ ;  /* 0x00009000043d7810 */ /* 0x000fe40007f1e0ff */
[----:B------:R-:W-:Y:S02]  /*d8c0*/  LOP3.LUT R56, R57, 0x380, RZ, 0xc0, !PT ;  /* 0x0000038039387812 */ /* 0x000fe400078ec0ff */
[----:B------:R-:W-:-:S02]  /*d8d0*/  LOP3.LUT R60, R61, 0x380, RZ, 0xc0, !PT ;  /* 0x000003803d3c7812 */ /* 0x000fc400078ec0ff */
[----:B------:R-:W-:Y:S02]  /*d8e0*/  IADD3 R11, P5, R4, 0x1000, RZ ;  /* 0x00001000040b7810 */ /* 0x000fe40007fbe0ff */
[----:B------:R-:W-:Y:S02]  /*d8f0*/  SHF.R.U64 R60, R60, 0x3, RZ ;  /* 0x000000033c3c7819 */ /* 0x000fe400000012ff */
[----:B------:R-:W-:Y:S01]  /*d900*/  SHF.R.U64 R12, R12, 0x3, RZ ;  /* 0x000000030c0c7819 */ /* 0x000fe200000012ff */
[--C-:B------:R-:W-:Y:S01]  /*d910*/  IMAD.X R9, RZ, RZ, R5.reuse, P5 ;  /* 0x000000ffff097224 */ /* 0x100fe200028e0605 */
[----:B------:R-:W-:Y:S01]  /*d920*/  LOP3.LUT R60, R60, R61, RZ, 0x3c, !PT ;  /* 0x0000003d3c3c7212 */ /* 0x000fe200078e3cff */
[----:B------:R-:W-:Y:S01]  /*d930*/  IMAD.X R61, RZ, RZ, R5, P0 ;  /* 0x000000ffff3d7224 */ /* 0x000fe200000e0605 */
[----:B------:R-:W-:Y:S02]  /*d940*/  LOP3.LUT P0, RZ, R234, 0x3, RZ, 0xc0, !PT ;  /* 0x00000003eaff7812 */ /* 0x000fe4000780c0ff */
[----:B------:R-:W-:-:S02]  /*d950*/  SHF.R.U64 R56, R56, 0x3, RZ ;  /* 0x0000000338387819 */ /* 0x000fc400000012ff */
[-C--:B------:R-:W-:Y:S02]  /*d960*/  ISETP.GE.OR P2, PT, R26, R85.reuse, P0 ;  /* 0x000000551a00720c */ /* 0x080fe40000746670 */
[----:B------:R-:W-:Y:S02]  /*d970*/  ISETP.GE.OR P0, PT, R6, R85, P0 ;  /* 0x000000550600720c */ /* 0x000fe40000706670 */
        /* <DEDUP_REMOVED lines=8> */
[----:B-1----:R1:W-:Y:S01]  /*da00*/  @!P2 ST.E desc[UR50][R20.64], R2 ;  /* 0x000000021400a985 */ /* 0x0023e2000c101932 */
        /* <DEDUP_REMOVED lines=8> */
[----:B------:R-:W-:-:S02]  /*da90*/  LOP3.LUT R44, R45, 0x380, RZ, 0xc0, !PT ;  /* 0x000003802d2c7812 */ /* 0x000fc400078ec0ff */
[----:B------:R-:W-:Y:S01]  /*daa0*/  LOP3.LUT R8, R11, 0x380, RZ, 0xc0, !PT ;  /* 0x000003800b087812 */ /* 0x000fe200078ec0ff */
[----:B-1----:R-:W1:Y:S01]  /*dab0*/  @P1 LDC R21, c[0x0][0xbec] ;  /* 0x0002fb00ff151b82 */ /* 0x002e620000000800 */
[----:B------:R-:W-:Y:S01]  /*dac0*/  SHF.R.U64 R32, R32, 0x3, RZ ;  /* 0x0000000320207819 */ /* 0x000fe200000012ff */
[----:B------:R-:W-:Y:S01]  /*dad0*/  UIADD3 UR7, UR7, UR8, URZ ;  /* 0x0000000807077290 */ /* 0x000fe2000fffe03f */
[----:B------:R-:W-:Y:S01]  /*dae0*/  SHF.R.U64 R36, R36, 0x3, RZ ;  /* 0x0000000324247819 */ /* 0x000fe200000012ff */
[----:B------:R-:W-:Y:S01]  /*daf0*/  UIMAD UR4, UR14, UR10, URZ ;  /* 0x0000000a0e0472a4 */ /* 0x000fe2000f8e023f */
[----:B------:R-:W-:Y:S01]  /*db00*/  SHF.R.U64 R68, R68, 0x3, RZ ;  /* 0x0000000344447819 */ /* 0x000fe200000012ff */
[----:B--2---:R-:W-:Y:S01]  /*db10*/  IMAD R0, R232, 0x20, R233 ;  /* 0x00000020e8007824 */ /* 0x004fe200078e02e9 */
[----:B------:R-:W-:Y:S01]  /*db20*/  SHF.R.U64 R44, R44, 0x3, RZ ;  /* 0x000000032c2c7819 */ /* 0x000fe200000012ff */
[----:B------:R-:W-:Y:S01]  /*db30*/  UIMAD UR4, UR42, UR11, UR4 ;  /* 0x0000000b2a0472a4 */ /* 0x000fe2000f8e0204 */
[----:B------:R-:W-:Y:S01]  /*db40*/  LOP3.LUT R32, R32, R33, RZ, 0x3c, !PT ;  /* 0x0000002120207212 */ /* 0x000fe200078e3cff */
[----:B------:R-:W-:Y:S01]  /*db50*/  VIADD R52, R0, UR39 ;  /* 0x0000002700347c36 */ /* 0x000fe20008000000 */
[----:B------:R-:W-:Y:S01]  /*db60*/  LOP3.LUT R36, R36, R37, RZ, 0x3c, !PT ;  /* 0x0000002524247212 */ /* 0x000fe200078e3cff */
[--C-:B------:R-:W-:Y:S01]  /*db70*/  IMAD.X R33, RZ, RZ, R5.reuse, P6 ;  /* 0x000000ffff217224 */ /* 0x100fe200030e0605 */
[----:B------:R-:W-:Y:S01]  /*db80*/  LOP3.LUT R68, R68, R69, RZ, 0x3c, !PT ;  /* 0x0000004544447212 */ /* 0x000fe200078e3cff */
[--C-:B------:R-:W-:Y:S01]  /*db90*/  IMAD.X R37, RZ, RZ, R5.reuse, P5 ;  /* 0x000000ffff257224 */ /* 0x100fe200028e0605 */
[----:B------:R-:W-:Y:S01]  /*dba0*/  LOP3.LUT R44, R44, R45, RZ, 0x3c, !PT ;  /* 0x0000002d2c2c7212 */ /* 0x000fe200078e3cff */
[--C-:B------:R-:W-:Y:S01]  /*dbb0*/  IMAD.X R69, RZ, RZ, R5.reuse, P4 ;  /* 0x000000ffff457224 */ /* 0x100fe200020e0605 */
[----:B------:R-:W-:Y:S01]  /*dbc0*/  UIMAD.WIDE.U32 UR6, UR42, UR10, UR6 ;  /* 0x0000000a2a0672a5 */ /* 0x000fe2000f8e0006 */
[----:B------:R-:W-:Y:S01]  /*dbd0*/  SHF.R.U64 R8, R8, 0x3, RZ ;  /* 0x0000000308087819 */ /* 0x000fe200000012ff */
[--C-:B------:R-:W-:Y:S01]  /*dbe0*/  IMAD.X R45, RZ, RZ, R5.reuse, P3 ;  /* 0x000000ffff2d7224 */ /* 0x100fe200018e0605 */
[C---:B------:R-:W-:Y:S01]  /*dbf0*/  IADD3 R77, P6, R4.reuse, 0xc000, RZ ;  /* 0x0000c000044d7810 */ /* 0x040fe20007fde0ff */
[----:B------:R-:W-:Y:S01]  /*dc00*/  ULDC.64 UR8, c[0x0][0xaf0] ;  /* 0x0002bc0000087ab9 */ /* 0x000fe20000000a00 */
[C---:B------:R-:W-:Y:S01]  /*dc10*/  IADD3 R73, P5, R4.reuse, 0xd000, RZ ;  /* 0x0000d00004497810 */ /* 0x040fe20007fbe0ff */
[----:B------:R-:W5:Y:S01]  /*dc20*/  LD.E.128 R12, desc[UR50][R12.64] ;  /* 0x000000320c0c7980 */ /* 0x000f62000c101d00 */
[----:B------:R-:W-:Y:S01]  /*dc30*/  IADD3 R65, P4, R4, 0xe000, RZ ;  /* 0x0000e00004417810 */ /* 0x000fe20007f9e0ff */
[----:B-1----:R-:W-:Y:S01]  /*dc40*/  @P1 IMAD.HI.U32 R0, R52, R21, RZ ;  /* 0x0000001534001227 */ /* 0x002fe200078e00ff */
[----:B------:R-:W-:Y:S01]  /*dc50*/  IADD3 R7, P3, R4, 0xf000, RZ ;  /* 0x0000f00004077810 */ /* 0x000fe20007f7e0ff */
[----:B------:R-:W-:Y:S01]  /*dc60*/  UIADD3 UR7, UR7, UR4, URZ ;  /* 0x0000000407077290 */ /* 0x000fe2000fffe03f */
[----:B------:R-:W-:Y:S01]  /*dc70*/  LOP3.LUT R8, R8, R11, RZ, 0x3c, !PT ;  /* 0x0000000b08087212 */ /* 0x000fe200078e3cff */
[----:B------:R-:W-:Y:S01]  /*dc80*/  UIMAD UR4, UR37, UR8, URZ ;  /* 0x00000008250472a4 */ /* 0x000fe2000f8e023f */
[----:B------:R-:W-:Y:S01]  /*dc90*/  LOP3.LUT R76, R77, 0x380, RZ, 0xc0, !PT ;  /* 0x000003804d4c7812 */ /* 0x000fe200078ec0ff */
[----:B------:R-:W-:Y:S01]  /*dca0*/  IMAD.MOV.U32 R53, RZ, RZ, R52 ;  /* 0x000000ffff357224 */ /* 0x000fe200078e0034 */
[----:B------:R-:W-:Y:S01]  /*dcb0*/  LOP3.LUT R72, R73, 0x380, RZ, 0xc0, !PT ;  /* 0x0000038049487812 */ /* 0x000fe200078ec0ff */
[----:B------:R-:W-:Y:S01]  /*dcc0*/  IMAD.X R49, RZ, RZ, R5, P3 ;  /* 0x000000ffff317224 */ /* 0x000fe200018e0605 */
[----:B------:R-:W-:Y:S01]  /*dcd0*/  LOP3.LUT R64, R65, 0x380, RZ, 0xc0, !PT ;  /* 0x0000038041407812 */ /* 0x000fe200078ec0ff */
[----:B------:R-:W5:Y:S01]  /*dce0*/  LD.E.128 R24, desc[UR50][R24.64] ;  /* 0x0000003218187980 */ /* 0x000f62000c101d00 */
[----:B------:R-:W-:-:S02]  /*dcf0*/  LOP3.LUT R11, R4, 0x380, RZ, 0xc0, !PT ;  /* 0x00000380040b7812 */ /* 0x000fc400078ec0ff */
[----:B------:R-:W-:Y:S01]  /*dd00*/  LOP3.LUT R6, R7, 0x380, RZ, 0xc0, !PT ;  /* 0x0000038007067812 */ /* 0x000fe200078ec0ff */
[----:B------:R-:W-:Y:S01]  /*dd10*/  UIMAD UR4, UR36, UR9, UR4 ;  /* 0x00000009240472a4 */ /* 0x000fe2000f8e0204 */
[----:B0-----:R-:W-:Y:S01]  /*dd20*/  @P1 SHF.R.U32.HI R53, RZ, R83, R0 ;  /* 0x00000053ff351219 */ /* 0x001fe20000011600 */
[----:B------:R-:W-:Y:S01]  /*dd30*/  UIMAD.WIDE.U32 UR6, UR36, UR8, UR6 ;  /* 0x00000008240672a5 */ /* 0x000fe2000f8e0006 */
[----:B------:R-:W-:Y:S01]  /*dd40*/  SHF.R.U64 R76, R76, 0x3, RZ ;  /* 0x000000034c4c7819 */ /* 0x000fe200000012ff */
[----:B------:R-:W5:Y:S01]  /*dd50*/  LD.E.128 R56, desc[UR50][R56.64] ;  /* 0x0000003238387980 */ /* 0x000f62000c101d00 */
[----:B------:R-:W-:Y:S02]  /*dd60*/  SHF.R.U64 R72, R72, 0x3, RZ ;  /* 0x0000000348487819 */ /* 0x000fe400000012ff */
[----:B------:R-:W-:Y:S01]  /*dd70*/  SHF.R.U64 R64, R64, 0x3, RZ ;  /* 0x0000000340407819 */ /* 0x000fe200000012ff */
[----:B------:R-:W5:Y:S01]  /*dd80*/  LD.E.128 R28, desc[UR50][R28.64] ;  /* 0x000000321c1c7980 */ /* 0x000f62000c101d00 */
[----:B------:R-:W-:-:S02]  /*dd90*/  SHF.R.U64 R11, R11, 0x3, RZ ;  /* 0x000000030b0b7819 */ /* 0x000fc400000012ff */
        /* <DEDUP_REMOVED lines=11> */
[----:B------:R-:W-:Y:S01]  /*de50*/  ULDC.64 UR8, c[0x0][0xae0] ;  /* 0x0002b80000087ab9 */ /* 0x000fe20000000a00 */
[----:B------:R-:W-:Y:S01]  /*de60*/  LOP3.LUT R48, R6, R7, RZ, 0x3c, !PT ;  /* 0x0000000706307212 */ /* 0x000fe200078e3cff */
[----:B------:R-:W-:Y:S01]  /*de70*/  IMAD R0, R0, UR8, RZ ;  /* 0x0000000800007c24 */ /* 0x000fe2000f8e02ff */
[----:B------:R-:W5:Y:S01]  /*de80*/  LD.E.128 R8, desc[UR50][R8.64] ;  /* 0x0000003208087980 */ /* 0x000f62000c101d00 */
[----:B------:R-:W-:-:S02]  /*de90*/  IMAD R81, R81, R2, R52 ;  /* 0x0000000251517224 */ /* 0x000fc400078e0234 */
[----:B------:R-:W-:Y:S01]  /*dea0*/  IMAD.U32 R21, RZ, RZ, UR7 ;  /* 0x00000007ff157e24 */ /* 0x000fe2000f8e00ff */
[----:B------:R-:W5:Y:S01]  /*deb0*/  LD.E.128 R4, desc[UR50][R4.64] ;  /* 0x0000003204047980 */ /* 0x000f62000c101d00 */
[----:B------:R-:W-:Y:S01]  /*dec0*/  IMAD.U32 R20, RZ, RZ, UR6 ;  /* 0x00000006ff147e24 */ /* 0x000fe2000f8e00ff */
[----:B------:R-:W-:Y:S01]  /*ded0*/  ULDC.64 UR6, c[0x0][0xad8] ;  /* 0x0002b60000067ab9 */ /* 0x000fe20000000a00 */
[----:B------:R-:W-:Y:S01]  /*dee0*/  IMAD.U32 R21, RZ, RZ, UR4 ;  /* 0x00000004ff157e24 */ /* 0x000fe2000f8e00ff */
[----:B------:R-:W5:Y:S01]  /*def0*/  LD.E.128 R32, desc[UR50][R32.64] ;  /* 0x0000003220207980 */ /* 0x000f62000c101d00 */
[C---:B------:R-:W-:Y:S01]  /*df00*/  IMAD R83, R53.reuse, UR9, R0 ;  /* 0x0000000935537c24 */ /* 0x040fe2000f8e0200 */
[----:B------:R-:W-:Y:S02]  /*df10*/  SHF.R.S32.HI R0, RZ, 0x1f, R81 ;  /* 0x0000001fff007819 */ /* 0x000fe40000011451 */
[----:B------:R-:W5:Y:S01]  /*df20*/  LD.E.128 R36, desc[UR50][R36.64] ;  /* 0x0000003224247980 */ /* 0x000f62000c101d00 */
[----:B------:R-:W-:-:S03]  /*df30*/  IMAD.WIDE.U32 R20, R53, UR8, R20 ;  /* 0x0000000835147c25 */ /* 0x000fc6000f8e0014 */
        /* <DEDUP_REMOVED lines=16> */
[----:B------:R-:W-:Y:S02]  /*e040*/  VIADD R84, R233, UR39 ;  /* 0x00000027e9547c36 */ /* 0x000fe40008000000 */
        /* <DEDUP_REMOVED lines=39> */
.L_x_2177:
[----:B------:R-:W-:Y:S05]  /*e2c0*/  BSYNC B1 ;  /* 0x0000000000017941 */ /* 0x000fea0003800000 */
.L_x_2176:
        /* <DEDUP_REMOVED lines=21> */
.L_x_2179:
[----:B------:R-:W-:Y:S05]  /*e420*/  BSYNC B1 ;  /* 0x0000000000017941 */ /* 0x000fea0003800000 */
.L_x_2178:
        /* <DEDUP_REMOVED lines=21> */
.L_x_2181:
[----:B------:R-:W-:Y:S05]  /*e580*/  BSYNC B1 ;  /* 0x0000000000017941 */ /* 0x000fea0003800000 */
.L_x_2180:
        /* <DEDUP_REMOVED lines=24> */
.L_x_2174:
        /* <DEDUP_REMOVED lines=35> */
.L_x_2183:
[----:B------:R-:W-:Y:S01]  /*e940*/  USEL UR36, UR36, URZ, !UP0 ;  /* 0x0000003f24247287 */ /* 0x000fe2000c000000 */
[----:B------:R-:W-:Y:S01]  /*e950*/  BSSY B1, `(.L_x_2184) ;  /* 0x000002c000017945 */ /* 0x000fe20003800000 */
[----:B------:R-:W-:-:S03]  /*e960*/  USEL UR37, UR37, URZ, !UP0 ;  /* 0x0000003f25257287 */ /* 0x000fc6000c000000 */
[----:B------:R-:W-:Y:S09]  /*e970*/  @P1 BRA `(.L_x_2185) ;  /* 0x0000000000a41947 */ /* 0x000ff20003800000 */
        /* <DEDUP_REMOVED lines=41> */
.L_x_2185:
[----:B------:R-:W-:Y:S05]  /*ec10*/  BSYNC B1 ;  /* 0x0000000000017941 */ /* 0x000fea0003800000 */
.L_x_2184:
[----:B0-----:R-:W0:Y:S01]  /*ec20*/  @P0 LDC R3, c[0x0][0xbf0] ;  /* 0x0002fc00ff030b82 */ /* 0x001e220000000800 */
[----:B------:R-:W-:Y:S01]  /*ec30*/  ULDC.64 UR12, c[0x0][0xaa0] ;  /* 0x0002a800000c7ab9 */ /* 0x000fe20000000a00 */
[----:B------:R-:W-:Y:S01]  /*ec40*/  IMAD R2, R232, 0x20, R233 ;  /* 0x00000020e8027824 */ /* 0x000fe200078e02e9 */
[----:B------:R-:W-:Y:S01]  /*ec50*/  UIMAD UR8, UR9, UR12, URZ ;  /* 0x0000000c090872a4 */ /* 0x000fe2000f8e023f */
[----:B------:R-:W-:Y:S01]  /*ec60*/  BSSY B1, `(.L_x_2186) ;  /* 0x0000045000017945 */ /* 0x000fe20003800000 */
[----:B------:R-:W-:Y:S01]  /*ec70*/  UIMAD.WIDE.U32 UR6, UR4, UR12, URZ ;  /* 0x0000000c040672a5 */ /* 0x000fe2000f8e003f */
[----:B------:R-:W-:Y:S01]  /*ec80*/  VIADD R6, R2, UR39 ;  /* 0x0000002702067c36 */ /* 0x000fe20008000000 */
[----:B------:R-:W-:Y:S01]  /*ec90*/  UIMAD UR8, UR4, UR13, UR8 ;  /* 0x0000000d040872a4 */ /* 0x000fe2000f8e0208 */
[----:B------:R-:W-:Y:S02]  /*eca0*/  SHF.R.S32.HI R20, RZ, 0x1f, R23 ;  /* 0x0000001fff147819 */ /* 0x000fe40000011417 */
        /* <DEDUP_REMOVED lines=64> */
.L_x_2187:
[----:B------:R-:W-:Y:S05]  /*f0b0*/  BSYNC B1 ;  /* 0x0000000000017941 */ /* 0x000fea0003800000 */
.L_x_2186:
        /* <DEDUP_REMOVED lines=21> */
.L_x_2189:
[----:B------:R-:W-:Y:S05]  /*f210*/  BSYNC B1 ;  /* 0x0000000000017941 */ /* 0x000fea0003800000 */
.L_x_2188:
        /* <DEDUP_REMOVED lines=21> */
.L_x_2191:
[----:B------:R-:W-:Y:S05]  /*f370*/  BSYNC B1 ;  /* 0x0000000000017941 */ /* 0x000fea0003800000 */
.L_x_2190:
        /* <DEDUP_REMOVED lines=22> */
.L_x_2182:
[----:B------:R-:W-:Y:S05]  /*f4e0*/  BSYNC B0 ;  /* 0x0000000000007941 */ /* 0x000fea0003800000 */
.L_x_2173:
[----:B------:R-:W-:Y:S02]  /*f4f0*/  ULDC UR4, c[0x0][0xc3c] ;  /* 0x00030f0000047ab9 */ /* 0x000fe40000000800 */
[----:B------:R-:W-:-:S13]  /*f500*/  ISETP.GE.AND P0, PT, R55, UR4, PT ;  /* 0x0000000437007c0c */ /* 0x000fda000bf06270 */
[----:B------:R-:W-:Y:S05]  /*f510*/  @!P0 BRA `(.L_x_2192) ;  /* 0xffffff1800488947 */ /* 0x000fea000383ffff */
[----:B------:R-:W-:Y:S05]  /*f520*/  EXIT ;  /* 0x000000000000794d */ /* 0x000fea0003800000 */
.L_x_2134:
[----:B------:R-:W-:-:S08]  /*f530*/  NOP ;  /* 0x0000000000007918 */ /* 0x000fd00000000000 */
[----:B------:R-:W0:-:S00]  /*f540*/  USETMAXREG.DEALLOC.CTAPOOL 0x18 ;  /* 0x00000018000079c8 */ /* 0x000e0000080e0500 */
[----:B0-----:R-:W-:Y:S01]  /*f550*/  LOP3.LUT R0, R0, 0x3, RZ, 0xc0, !PT ;  /* 0x0000000300007812 */ /* 0x001fe200078ec0ff */
[----:B------:R-:W-:-:S05]  /*f560*/  IMAD.MOV.U32 R6, RZ, RZ, RZ ;  /* 0x000000ffff067224 */ /* 0x000fca00078e00ff */
[----:B------:R-:W0:Y:S02]  /*f570*/  SHFL.IDX PT, R0, R0, RZ, 0x1f ;  /* 0x00001fff00007589 */ /* 0x000e2400000e0000 */
[----:B0-----:R-:W-:-:S04]  /*f580*/  ISETP.NE.AND P0, PT, R0, RZ, PT ;  /* 0x000000ff0000720c */ /* 0x001fc80003f05270 */
[----:B------:R-:W-:-:S05]  /*f590*/  P2R R0, PR, RZ, 0x1 ;  /* 0x00000001ff007803 */ /* 0x000fca0000000000 */
[----:B------:R0:W-:Y:S04]  /*f5a0*/  STL [R1+0x44], R0 ;  /* 0x0000440001007387 */ /* 0x0001e80000100800 */
        /* <DEDUP_REMOVED lines=12> */
.L_x_2193:
[----:B0-----:R-:W0:Y:S01]  /*f670*/  S2R R0, SR_TID.X ;  /* 0x0000000000007919 */ /* 0x001e220000002100 */
        /* <DEDUP_REMOVED lines=40> */
.L_x_2199:
        /* <DEDUP_REMOVED lines=14> */
.L_x_2198:
[----:B------:R-:W-:Y:S05]  /*f9e0*/  BSYNC B0 ;  /* 0x0000000000007941 */ /* 0x000fea0003800000 */
.L_x_2197:
        /* <DEDUP_REMOVED lines=22> */
.L_x_2195:
        /* <DEDUP_REMOVED lines=25> */
.L_x_2200:
        /* <DEDUP_REMOVED lines=58> */
.L_x_2196:
[----:B------:R0:W-:Y:S01]  /*10080*/  STL [R1+0x20], R0 ;  /* 0x0000200001007387 */ /* 0x0001e20000100800 */
[----:B------:R-:W-:-:S03]  /*10090*/  UMOV UR36, URZ ;  /* 0x0000003f00247c82 */ /* 0x000fc60008000000 */
[----:B------:R0:W-:Y:S02]  /*100a0*/  STL [R1+0x24], RZ ;  /* 0x000024ff01007387 */ /* 0x0001e40000100800 */
.L_x_2201:
        /* <DEDUP_REMOVED lines=11> */
.L_x_2194:
[----:B0-2---:R-:W-:Y:S01]  /*10160*/  IMAD.MOV.U32 R0, RZ, RZ, 0x1 ;  /* 0x00000001ff007424 */ /* 0x005fe200078e00ff */
[----:B------:R-:W-:Y:S01]  /*10170*/  ULDC UR4, c[0x0][0xc3c] ;  /* 0x00030f0000047ab9 */ /* 0x000fe20000000800 */
[----:B------:R0:W-:Y:S01]  /*10180*/  STL [R1+0x40], RZ ;  /* 0x000040ff01007387 */ /* 0x0001e20000100800 */
[----:B------:R-:W-:-:S03]  /*10190*/  UISETP.GE.AND UP0, UPT, UR42, UR4, UPT ;  /* 0x000000042a00728c */ /* 0x000fc6000bf06270 */
[----:B------:R0:W-:Y:S03]  /*101a0*/  STL [R1+0xc], R0 ;  /* 0x00000c0001007387 */ /* 0x0001e60000100800 */
[----:B------:R-:W-:Y:S01]  /*101b0*/  PLOP3.LUT P0, PT, PT, PT, UP0, 0x80, 0x0 ;  /* 0x000000000000781c */ /* 0x000fe20003f0f008 */
[----:B------:R0:W-:-:S12]  /*101c0*/  STL [R1+0x4], RZ ;  /* 0x000004ff01007387 */ /* 0x0001d80000100800 */
[----:B0-----:R-:W-:Y:S05]  /*101d0*/  @P0 BRA `(.L_x_2202) ;  /* 0x0000005400400947 */ /* 0x001fea0003800000 */
[----:B-1----:R-:W0:Y:S01]  /*101e0*/  S2R R4, SR_TID.X ;  /* 0x0000000000047919 */ /* 0x002e220000002100 */
[----:B------:R-:W1:Y:S01]  /*101f0*/  S2UR UR5, SR_CgaCtaId ;  /* 0x00000000000579c3 */ /* 0x000e620000008800 */
[----:B------:R-:W-:Y:S01]  /*10200*/  UMOV UR4, 0x400 ;  /* 0x0000040000047882 */ /* 0x000fe20000000000 */
[----:B------:R-:W-:Y:S01]  /*10210*/  ULDC UR40, c[0x0][0xc] ;  /* 0x0000030000287ab9 */ /* 0x000fe20000000800 */
[----:B------:R-:W-:Y:S02]  /*10220*/  ULOP3.LUT UR39, UR38, 0x1, URZ, 0xfc, !UPT ;  /* 0x0000000126277892 */ /* 0x000fe4000f8efc3f */
[----:B------:R-:W-:Y:S01]  /*10230*/  ULOP3.LUT UR41, UR38, 0x2, URZ, 0xfc, !UPT ;  /* 0x0000000226297892 */ /* 0x000fe2000f8efc3f */
[----:B------:R-:W-:Y:S01]  /*10240*/  ULDC.64 UR48, c[0x0][0x198] ;  /* 0x0000660000307ab9 */ /* 0x000fe20000000a00 */
[----:B-1----:R-:W-:-:S06]  /*10250*/  ULEA UR4, UR5, UR4, 0x18 ;  /* 0x0000000405047291 */ /* 0x002fcc000f8ec03f */
[----:B------:R-:W-:Y:S01]  /*10260*/  IMAD.U32 R17, RZ, RZ, UR4 ;  /* 0x00000004ff117e24 */ /* 0x000fe2000f8e00ff */
[C---:B0-----:R-:W-:Y:S01]  /*10270*/  LOP3.LUT R6, R4.reuse, 0x7f, RZ, 0xc0, !PT ;  /* 0x0000007f04067812 */ /* 0x041fe200078ec0ff */
[C---:B------:R-:W-:Y:S01]  /*10280*/  IMAD.SHL.U32 R18, R4.reuse, 0x80, RZ ;  /* 0x0000008004127824 */ /* 0x040fe200078e00ff */
[----:B------:R-:W-:Y:S02]  /*10290*/  R2P PR, R4, 0x6 ;  /* 0x0000000604007804 */ /* 0x000fe40000000000 */
[----:B------:R-:W-:Y:S02]  /*102a0*/  SHF.R.U32.HI R3, RZ, 0x5, R6 ;  /* 0x00000005ff037819 */ /* 0x000fe40000011606 */
[C---:B------:R-:W-:Y:S02]  /*102b0*/  LOP3.LUT R2, R18.reuse, 0x400, RZ, 0xc0, !PT ;  /* 0x0000040012027812 */ /* 0x040fe400078ec0ff */
        /* <DEDUP_REMOVED lines=35> */
.L_x_2273:
[----:B------:R-:W-:Y:S01]  /*104f0*/  ULDC.64 UR4, c[0x0][0xc88] ;  /* 0x0003220000047ab9 */ /* 0x000fe20000000a00 */
[----:B-1----:R-:W-:Y:S01]  /*10500*/  IMAD.MOV.U32 R0, RZ, RZ, RZ ;  /* 0x000000ffff007224 */ /* 0x002fe200078e00ff */
[----:B------:R-:W-:Y:S01]  /*10510*/  UIMAD.WIDE UR4, UR42, 0x4, UR4 ;  /* 0x000000042a0478a5 */ /* 0x000fe2000f8e0204 */
[----:B------:R-:W-:Y:S01]  /*10520*/  ULDC.64 UR8, c[0x0][0xa18] ;  /* 0x0002860000087ab9 */ /* 0x000fe20000000a00 */
[----:B------:R-:W-:-:S04]  /*10530*/  ULDC.64 UR6, c[0x0][0xa08] ;  /* 0x0002820000067ab9 */ /* 0x000fc80000000a00 */
[----:B------:R-:W-:Y:S02]  /*10540*/  IMAD.U32 R2, RZ, RZ, UR4 ;  /* 0x00000004ff027e24 */ /* 0x000fe4000f8e00ff */
[----:B------:R-:W-:Y:S01]  /*10550*/  IMAD.U32 R3, RZ, RZ, UR5 ;  /* 0x00000005ff037e24 */ /* 0x000fe2000f8e00ff */
[----:B------:R-:W-:-:S04]  /*10560*/  ULDC.64 UR4, c[0x0][0xa28] ;  /* 0x00028a0000047ab9 */ /* 0x000fc80000000a00 */
[----:B------:R-:W2:Y:S01]  /*10570*/  LDG.E R2, desc[UR50][R2.64] ;  /* 0x0000003202027981 */ /* 0x000ea2000c1e1900 */
[----:B------:R-:W-:-:S04]  /*10580*/  UISETP.NE.U32.AND UP0, UPT, UR4, URZ, UPT ;  /* 0x0000003f0400728c */ /* 0x000fc8000bf05070 */
[----:B------:R-:W-:-:S06]  /*10590*/  UISETP.NE.AND.EX UP0, UPT, UR5, URZ, UPT, UP0 ;  /* 0x0000003f0500728c */ /* 0x000fcc000bf05300 */
[----:B------:R-:W-:Y:S02]  /*105a0*/  PLOP3.LUT P0, PT, PT, PT, UP0, 0x80, 0x0 ;  /* 0x000000000000781c */ /* 0x000fe40003f0f008 */
[----:B------:R-:W-:-:S04]  /*105b0*/  ISETP.NE.U32.AND P1, PT, RZ, UR6, PT ;  /* 0x00000006ff007c0c */ /* 0x000fc8000bf25070 */
[----:B------:R-:W-:Y:S01]  /*105c0*/  ISETP.NE.AND.EX P1, PT, RZ, UR7, PT, P1 ;  /* 0x00000007ff007c0c */ /* 0x000fe2000bf25310 */
[----:B------:R-:W-:Y:S01]  /*105d0*/  IMAD.MOV.U32 R8, RZ, RZ, RZ ;  /* 0x000000ffff087224 */ /* 0x000fe200078e00ff */
[----:B--2---:R-:W-:-:S13]  /*105e0*/  R2UR UR43, R2 ;  /* 0x00000000022b72ca */ /* 0x004fda00000e0000 */
[----:B------:R-:W-:Y:S02]  /*105f0*/  USHF.R.S32.HI UR46, URZ, 0x1f, UR43 ;  /* 0x0000001f3f2e7899 */ /* 0x000fe4000801142b */
[----:B------:R-:W-:-:S04]  /*10600*/  @UP0 ULEA UR4, UP1, UR43, UR4, 0x2 ;  /* 0x000000042b040291 */ /* 0x000fc8000f82103f */
[----:B------:R-:W-:Y:S02]  /*10610*/  @UP0 ULEA.HI.X UR5, UR43, UR5, UR46, 0x2, UP1 ;  /* 0x000000052b050291 */ /* 0x000fe400088f142e */
[----:B------:R-:W-:Y:S01]  /*10620*/  IMAD.U32 R2, RZ, RZ, UR4 ;  /* 0x00000004ff027e24 */ /* 0x000fe2000f8e00ff */
[----:B------:R-:W-:-:S03]  /*10630*/  USHF.L.U32 UR44, UR43, 0x2, URZ ;  /* 0x000000022b2c7899 */ /* 0x000fc6000800063f */
[----:B------:R-:W-:Y:S01]  /*10640*/  IMAD.U32 R3, RZ, RZ, UR5 ;  /* 0x00000005ff037e24 */ /* 0x000fe2000f8e00ff */
[----:B------:R-:W-:Y:S01]  /*10650*/  ULDC.64 UR4, c[0x0][0xa00] ;  /* 0x0002800000047ab9 */ /* 0x000fe20000000a00 */
[----:B------:R-:W-:-:S03]  /*10660*/  USHF.L.U64.HI UR45, UR43, 0x2, UR46 ;  /* 0x000000022b2d7899 */ /* 0x000fc6000801022e */
[----:B0-----:R0:W5:Y:S01]  /*10670*/  @P0 LDG.E R0, desc[UR50][R2.64] ;  /* 0x0000003202000981 */ /* 0x001162000c1e1900 */
[----:B------:R-:W-:Y:S01]  /*10680*/  ISETP.NE.U32.AND P0, PT, RZ, UR4, PT ;  /* 0x00000004ff007c0c */ /* 0x000fe2000bf05070 */
[----:B------:R-:W-:Y:S02]  /*10690*/  UIADD3 UR4, UP0, UR44, UR4, URZ ;  /* 0x000000042c047290 */ /* 0x000fe4000ff1e03f */
[----:B------:R-:W-:Y:S01]  /*106a0*/  UIADD3 UR6, UP1, UR44, UR6, URZ ;  /* 0x000000062c067290 */ /* 0x000fe2000ff3e03f */
[----:B------:R-:W-:Y:S01]  /*106b0*/  ISETP.NE.AND.EX P0, PT, RZ, UR5, PT, P0 ;  /* 0x00000005ff007c0c */ /* 0x000fe2000bf05300 */
[----:B------:R-:W-:Y:S02]  /*106c0*/  UIADD3.X UR5, UR45, UR5, URZ, UP0, !UPT ;  /* 0x000000052d057290 */ /* 0x000fe400087fe43f */
[----:B------:R-:W-:Y:S02]  /*106d0*/  UISETP.NE.U32.AND UP0, UPT, UR8, URZ, UPT ;  /* 0x0000003f0800728c */ /* 0x000fe4000bf05070 */
[----:B------:R-:W-:Y:S01]  /*106e0*/  UIADD3.X UR7, UR45, UR7, URZ, UP1, !UPT ;  /* 0x000000072d077290 */ /* 0x000fe20008ffe43f */
[----:B0-----:R-:W-:Y:S01]  /*106f0*/  IMAD.U32 R2, RZ, RZ, UR4 ;  /* 0x00000004ff027e24 */ /* 0x001fe2000f8e00ff */
[----:B------:R-:W-:Y:S01]  /*10700*/  UISETP.NE.AND.EX UP0, UPT, UR9, URZ, UPT, UP0 ;  /* 0x0000003f0900728c */ /* 0x000fe2000bf05300 */
[----:B------:R-:W-:-:S02]  /*10710*/  IMAD.U32 R3, RZ, RZ, UR5 ;  /* 0x00000005ff037e24 */ /* 0x000fc4000f8e00ff */
[----:B------:R-:W-:Y:S02]  /*10720*/  IMAD.U32 R4, RZ, RZ, UR6 ;  /* 0x00000006ff047e24 */ /* 0x000fe4000f8e00ff */
[----:B------:R-:W-:Y:S01]  /*10730*/  IMAD.U32 R5, RZ, RZ, UR7 ;  /* 0x00000007ff057e24 */ /* 0x000fe2000f8e00ff */
[----:B------:R-:W-:-:S05]  /*10740*/  PLOP3.LUT P2, PT, PT, PT, UP0, 0x80, 0x0 ;  /* 0x000000000000781c */ /* 0x000fca0003f4f008 */
[----:B------:R-:W-:Y:S01]  /*10750*/  @UP0 UIADD3 UR4, UP1, UR44, UR8, URZ ;  /* 0x000000082c040290 */ /* 0x000fe2000ff3e03f */
[----:B------:R0:W5:Y:S03]  /*10760*/  @P1 LDG.E R8, desc[UR50][R4.64] ;  /* 0x0000003204081981 */ /* 0x000166000c1e1900 */
[----:B------:R-:W-:Y:S01]  /*10770*/  @UP0 UIADD3.X UR5, UR45, UR9, URZ, UP1, !UPT ;  /* 0x000000092d050290 */ /* 0x000fe20008ffe43f */
[----:B------:R0:W5:Y:S01]  /*10780*/  @P0 LDG.E R9, desc[UR50][R2.64] ;  /* 0x0000003202090981 */ /* 0x000162000c1e1900 */
[----:B------:R-:W-:Y:S01]  /*10790*/  ULDC UR6, c[0x0][0x288] ;  /* 0x0000a20000067ab9 */ /* 0x000fe20000000800 */
[----:B------:R-:W-:Y:S02]  /*107a0*/  IMAD.U32 R6, RZ, RZ, UR4 ;  /* 0x00000004ff067e24 */ /* 0x000fe4000f8e00ff */
[----:B------:R-:W-:Y:S02]  /*107b0*/  IMAD.U32 R10, RZ, RZ, UR6 ;  /* 0x00000006ff0a7e24 */ /* 0x000fe4000f8e00ff */
[----:B------:R-:W-:-:S05]  /*107c0*/  IMAD.U32 R7, RZ, RZ, UR5 ;  /* 0x00000005ff077e24 */ /* 0x000fca000f8e00ff */
[----:B------:R-:W2:Y:S04]  /*107d0*/  @P2 LDG.E R10, desc[UR50][R6.64] ;  /* 0x00000032060a2981 */ /* 0x000ea8000c1e1900 */
[----:B--2---:R0:W-:Y:S01]  /*107e0*/  STL [R1+0x28], R10 ;  /* 0x0000280a01007387 */ /* 0x0041e20000100800 */
[----:B------:R-:W-:Y:S05]  /*107f0*/  @P2 BRA `(.L_x_2203) ;  /* 0x0000000000142947 */ /* 0x000fea0003800000 */
[----:B------:R-:W-:Y:S05]  /*10800*/  @!P0 BRA `(.L_x_2203) ;  /* 0x0000000000108947 */ /* 0x000fea0003800000 */
[----:B------:R-:W2:Y:S04]  /*10810*/  LDG.E R6, desc[UR50][R2.64] ;  /* 0x0000003202067981 */ /* 0x000ea8000c1e1900 */
[----:B0-----:R-:W2:Y:S02]  /*10820*/  LDG.E R2, desc[UR50][R2.64+0x4] ;  /* 0x0000043202027981 */ /* 0x001ea4000c1e1900 */
[----:B--2---:R-:W-:-:S05]  /*10830*/  IMAD.IADD R2, R2, 0x1, -R6 ;  /* 0x0000000102027824 */ /* 0x004fca00078e0a06 */
[----:B------:R1:W-:Y:S02]  /*10840*/  STL [R1+0x28], R2 ;  /* 0x0000280201007387 */ /* 0x0003e40000100800 */
.L_x_2203:
[----:B-----5:R-:W-:Y:S01]  /*10850*/  IMAD.IADD R6, R8, 0x1, R0 ;  /* 0x0000000108067824 */ /* 0x020fe200078e0200 */
[----:B------:R-:W-:Y:S01]  /*10860*/  ULDC.64 UR4, c[0x0][0x418] ;  /* 0x0001060000047ab9 */ /* 0x000fe20000000a00 */
[----:B0-----:R-:W-:Y:S01]  /*10870*/  IMAD.U32 R3, RZ, RZ, UR43 ;  /* 0x0000002bff037e24 */ /* 0x001fe2000f8e00ff */
[----:B------:R-:W-:Y:S01]  /*10880*/  UISETP.NE.U32.AND UP0, UPT, UR4, URZ, UPT ;  /* 0x0000003f0400728c */ /* 0x000fe2000bf05070 */
[----:B------:R-:W-:Y:S01]  /*10890*/  UMOV UR47, URZ ;  /* 0x0000003f002f7c82 */ /* 0x000fe20008000000 */
[----:B------:R-:W-:Y:S01]  /*108a0*/  ULDC.64 UR6, c[0x0][0xa20] ;  /* 0x0002880000067ab9 */ /* 0x000fe20000000a00 */
[----:B------:R0:W-:Y:S01]  /*108b0*/  STL [R1+0x1c], R6 ;  /* 0x00001c0601007387 */ /* 0x0001e20000100800 */
[----:B------:R-:W-:Y:S01]  /*108c0*/  @P0 R2UR UR47, R9 ;  /* 0x00000000092f02ca */ /* 0x000fe200000e0000 */
[----:B------:R-:W-:Y:S01]  /*108d0*/  UISETP.NE.AND.EX UP0, UPT, UR5, URZ, UPT, UP0 ;  /* 0x0000003f0500728c */ /* 0x000fe2000bf05300 */
[----:B------:R-:W-:Y:S01]  /*108e0*/  ISETP.NE.U32.AND P0, PT, RZ, UR6, PT ;  /* 0x00000006ff007c0c */ /* 0x000fe2000bf05070 */
[----:B------:R0:W-:Y:S01]  /*108f0*/  STL [R1+0x10], R3 ;  /* 0x0000100301007387 */ /* 0x0001e20000100800 */
[----:B------:R-:W-:Y:S01]  /*10900*/  ULDC UR4, c[0x0][0x424] ;  /* 0x0001090000047ab9 */ /* 0x000fe20000000800 */
[----:B------:R-:W-:Y:S01]  /*10910*/  ULDC UR5, c[0x0][0x2f0] ;  /* 0x0000bc0000057ab9 */ /* 0x000fe20000000800 */
[----:B------:R-:W-:Y:S01]  /*10920*/  ISETP.NE.AND.EX P0, PT, RZ, UR7, PT, P0 ;  /* 0x00000007ff007c0c */ /* 0x000fe2000bf05300 */
[----:B------:R-:W-:-:S04]  /*10930*/  USEL UR4, UR4, 0x1, UP0 ;  /* 0x0000000104047887 */ /* 0x000fc80008000000 */
[----:B------:R-:W-:-:S06]  /*10940*/  UIMAD UR4, UR4, UR5, URZ ;  /* 0x00000005040472a4 */ /* 0x000fcc000f8e023f */
[----:B-1----:R-:W-:Y:S02]  /*10950*/  IMAD.U32 R2, RZ, RZ, UR4 ;  /* 0x00000004ff027e24 */ /* 0x002fe4000f8e00ff */
[----:B0-----:R-:W-:Y:S05]  /*10960*/  @!P0 BRA `(.L_x_2204) ;  /* 0x0000000000188947 */ /* 0x001fea0003800000 */
[----:B------:R-:W-:-:S04]  /*10970*/  UIADD3 UR4, UP0, UR44, UR6, URZ ;  /* 0x000000062c047290 */ /* 0x000fc8000ff1e03f */
[----:B------:R-:W-:Y:S02]  /*10980*/  UIADD3.X UR5, UR45, UR7, URZ, UP0, !UPT ;  /* 0x000000072d057290 */ /* 0x000fe400087fe43f */
[----:B------:R-:W-:-:S04]  /*10990*/  IMAD.U32 R2, RZ, RZ, UR4 ;  /* 0x00000004ff027e24 */ /* 0x000fc8000f8e00ff */
[----:B------:R-:W-:-:S05]  /*109a0*/  IMAD.U32 R3, RZ, RZ, UR5 ;  /* 0x00000005ff037e24 */ /* 0x000fca000f8e00ff */
[----:B------:R0:W5:Y:S01]  /*109b0*/  LDG.E R2, desc[UR50][R2.64] ;  /* 0x0000003202027981 */ /* 0x000162000c1e1900 */
[----:B------:R-:W-:Y:S05]  /*109c0*/  BRA `(.L_x_2205) ;  /* 0x0000000000107947 */ /* 0x000fea0003800000 */
.L_x_2204:
[----:B------:R-:W-:Y:S05]  /*109d0*/  @!P1 BRA `(.L_x_2205) ;  /* 0x00000000000c9947 */ /* 0x000fea0003800000 */
[----:B------:R-:W2:Y:S04]  /*109e0*/  LDG.E R2, desc[UR50][R4.64] ;  /* 0x0000003204027981 */ /* 0x000ea8000c1e1900 */
[----:B------:R-:W2:Y:S02]  /*109f0*/  LDG.E R4, desc[UR50][R4.64+0x4] ;  /* 0x0000043204047981 */ /* 0x000ea4000c1e1900 */
[----:B--2---:R-:W-:-:S07]  /*10a00*/  IMAD.IADD R2, R4, 0x1, -R2 ;  /* 0x0000000104027824 */ /* 0x004fce00078e0a02 */
.L_x_2205:
[----:B------:R-:W2:Y:S04]  /*10a10*/  LDL R4, [R1+0x28] ;  /* 0x0000280001047983 */ /* 0x000ea80000100800 */
[----:B0-----:R-:W3:Y:S01]  /*10a20*/  LDL R3, [R1+0x24] ;  /* 0x0000240001037983 */ /* 0x001ee20000100800 */
[----:B-----5:R-:W-:Y:S01]  /*10a30*/  IMAD.IADD R2, R2, 0x1, -R0 ;  /* 0x0000000102027824 */ /* 0x020fe200078e0a00 */
[----:B------:R-:W-:Y:S01]  /*10a40*/  BSSY B7, `(.L_x_2206) ;  /* 0x00003ff000077945 */ /* 0x000fe20003800000 */
[----:B------:R-:W0:Y:S02]  /*10a50*/  LDC R0, c[0x0][0x448] ;  /* 0x00011200ff007b82 */ /* 0x000e240000000800 */
[----:B0-----:R-:W-:-:S13]  /*10a60*/  ISETP.NE.AND P0, PT, R0, 0x1, PT ;  /* 0x000000010000780c */ /* 0x001fda0003f05270 */
[----:B------:R-:W0:Y:S01]  /*10a70*/  @P0 LDC R0, c[0x0][0x450] ;  /* 0x00011400ff000b82 */ /* 0x000e220000000800 */
[----:B--2---:R-:W-:-:S07]  /*10a80*/  IMAD.MOV.U32 R5, RZ, RZ, R4 ;  /* 0x000000ffff057224 */ /* 0x004fce00078e0004 */
[----:B------:R-:W1:Y:S01]  /*10a90*/  @P0 LDC R4, c[0x0][0x44c] ;  /* 0x00011300ff040b82 */ /* 0x000e620000000800 */
[----:B---3--:R-:W-:-:S04]  /*10aa0*/  IMAD.SHL.U32 R3, R3, 0x80, RZ ;  /* 0x0000008003037824 */ /* 0x008fc800078e00ff */
[----:B------:R-:W-:-:S04]  /*10ab0*/  VIADD R3, R3, 0x7f ;  /* 0x0000007f03037836 */ /* 0x000fc80000000000 */
[----:B-1----:R-:W-:-:S05]  /*10ac0*/  @P0 IMAD.HI.U32 R4, R3, R4, RZ ;  /* 0x0000000403040227 */ /* 0x002fca00078e00ff */
[----:B0-----:R-:W-:Y:S02]  /*10ad0*/  @P0 SHF.R.U32.HI R3, RZ, R0, R4 ;  /* 0x00000000ff030219 */ /* 0x001fe40000011604 */
[C---:B------:R-:W-:Y:S01]  /*10ae0*/  IADD3 R0, R2.reuse, 0x80, -R5 ;  /* 0x0000008002007810 */ /* 0x040fe20007ffe805 */
[----:B------:R-:W-:-:S04]  /*10af0*/  VIADD R2, R2, 0x7f ;  /* 0x0000007f02027836 */ /* 0x000fc80000000000 */
[----:B------:R-:W-:Y:S01]  /*10b00*/  IMAD.IADD R0, R0, 0x1, R3 ;  /* 0x0000000100007824 */ /* 0x000fe200078e0203 */
[----:B------:R-:W-:-:S04]  /*10b10*/  SHF.R.S32.HI R3, RZ, 0x1f, R2 ;  /* 0x0000001fff037819 */ /* 0x000fc80000011402 */
[----:B------:R-:W-:Y:S02]  /*10b20*/  LEA.HI R3, R3, R2, RZ, 0x7 ;  /* 0x0000000203037211 */ /* 0x000fe400078f38ff */
[----:B------:R-:W-:Y:S02]  /*10b30*/  SHF.R.S32.HI R2, RZ, 0x1f, R0 ;  /* 0x0000001fff027819 */ /* 0x000fe40000011400 */
[----:B------:R-:W-:Y:S02]  /*10b40*/  SHF.R.S32.HI R3, RZ, 0x7, R3 ;  /* 0x00000007ff037819 */ /* 0x000fe40000011403 */
[----:B------:R-:W-:-:S04]  /*10b50*/  LEA.HI R2, R2, R0, RZ, 0x7 ;  /* 0x0000000002027211 */ /* 0x000fc800078f38ff */
[----:B------:R-:W-:-:S04]  /*10b60*/  SHF.R.S32.HI R2, RZ, 0x7, R2 ;  /* 0x00000007ff027819 */ /* 0x000fc80000011402 */
[----:B------:R-:W-:-:S04]  /*10b70*/  VIMNMX R19, R3, R2, PT ;  /* 0x0000000203137248 */ /* 0x000fc80003fe0100 */
[----:B------:R-:W-:-:S13]  /*10b80*/  ISETP.GT.AND P0, PT, R19, RZ, PT ;  /* 0x000000ff1300720c */ /* 0x000fda0003f04270 */
        /* <DEDUP_REMOVED lines=19> */
.L_x_2207:
        /* <DEDUP_REMOVED lines=20> */
.L_x_2210:
[----:B------:R-:W-:Y:S05]  /*10e00*/  BSYNC B6 ;  /* 0x0000000000067941 */ /* 0x000fea0003800000 */
.L_x_2209:
[----:B------:R-:W-:Y:S01]  /*10e10*/  VIADD R0, R17, 0x10400 ;  /* 0x0001040011007836 */ /* 0x000fe20000000000 */
[----:B------:R-:W-:Y:S04]  /*10e20*/  BSSY B6, `(.L_x_2211) ;  /* 0x0000014000067945 */ /* 0x000fe80003800000 */
[----:B------:R-:W-:-:S04]  /*10e30*/  LOP3.LUT P0, RZ, R0, 0x3ff, RZ, 0xc0, !PT ;  /* 0x000003ff00ff7812 */ /* 0x000fc8000780c0ff */
[----:B------:R-:W-:-:S09]  /*10e40*/  P2R R16, PR, RZ, 0x1 ;  /* 0x00000001ff107803 */ /* 0x000fd20000000000 */
        /* <DEDUP_REMOVED lines=17> */
.L_x_2212:
[----:B------:R-:W-:Y:S05]  /*10f60*/  BSYNC B6 ;  /* 0x0000000000067941 */ /* 0x000fea0003800000 */
.L_x_2211:
[----:B------:R-:W-:Y:S01]  /*10f70*/  VIADD R0, R17, 0x400 ;  /* 0x0000040011007836 */ /* 0x000fe20000000000 */
[----:B------:R-:W-:Y:S04]  /*10f80*/  BSSY B6, `(.L_x_2213) ;  /* 0x0000014000067945 */ /* 0x000fe80003800000 */
[----:B------:R0:W-:Y:S01]  /*10f90*/  STL [R1], R0 ;  /* 0x0000000001007387 */ /* 0x0001e20000100800 */
[----:B------:R-:W-:-:S13]  /*10fa0*/  LOP3.LUT P0, RZ, R0, 0x3ff, RZ, 0xc0, !PT ;  /* 0x000003ff00ff7812 */ /* 0x000fda000780c0ff */
[----:B0-----:R-:W-:Y:S05]  /*10fb0*/  @!P0 BRA `(.L_x_2214) ;  /* 0x0000000000408947 */ /* 0x001fea0003800000 */
        /* <DEDUP_REMOVED lines=16> */
.L_x_2214:
[----:B------:R-:W-:Y:S05]  /*110c0*/  BSYNC B6 ;  /* 0x0000000000067941 */ /* 0x000fea0003800000 */
.L_x_2213:
[----:B------:R-:W-:Y:S01]  /*110d0*/  ISETP.NE.AND P6, PT, R16, RZ, PT ;  /* 0x000000ff1000720c */ /* 0x000fe20003fc5270 */
[----:B------:R-:W-:-:S12]  /*110e0*/  BSSY B6, `(.L_x_2215) ;  /* 0x0000012000067945 */ /* 0x000fd80003800000 */
        /* <DEDUP_REMOVED lines=17> */
.L_x_2216:
[----:B------:R-:W-:Y:S05]  /*11200*/  BSYNC B6 ;  /* 0x0000000000067941 */ /* 0x000fea0003800000 */
.L_x_2215:
        /* <DEDUP_REMOVED lines=9> */
[----:B------:R-:W0:Y:S01]  /*112a0*/  S2R R0, SR_TID.X ;  /* 0x0000000000007919 */ /* 0x000e220000002100 */
[----:B------:R-:W-:-:S03]  /*112b0*/  ULDC.64 UR4, c[0x0][0xa08] ;  /* 0x0002820000047ab9 */ /* 0x000fc60000000a00 */
[----:B--2---:R1:W2:Y:S01]  /*112c0*/  @P0 LDG.E R8, desc[UR50][R2.64] ;  /* 0x0000003202080981 */ /* 0x0042a2000c1e1900 */
[----:B0-----:R-:W-:-:S04]  /*112d0*/  SHF.R.U32.HI R0, RZ, 0x5, R0 ;  /* 0x00000005ff007819 */ /* 0x001fc80000011600 */
[----:B------:R-:W-:Y:S01]  /*112e0*/  LOP3.LUT R0, R0, 0x3, RZ, 0xc0, !PT ;  /* 0x0000000300007812 */ /* 0x000fe200078ec0ff */
[----:B-1----:R-:W0:Y:S01]  /*112f0*/  LDC.64 R2, c[0x0][0x418] ;  /* 0x00010600ff027b82 */ /* 0x002e220000000a00 */
        /* <DEDUP_REMOVED lines=8> */
[----:B------:R0:W2:Y:S02]  /*11380*/  SHFL.IDX PT, R14, R0, RZ, 0x1f ;  /* 0x00001fff000e7589 */ /* 0x0000a400000e0000 */
.L_x_2292:
[----:B------:R-:W-:Y:S02]  /*11390*/  PLOP3.LUT P1, PT, PT, PT, PT, 0x8, 0x0 ;  /* 0x000000000000781c */ /* 0x000fe40003f2e170 */
[----:B--2---:R-:W-:Y:S02]  /*113a0*/  ISETP.NE.AND P0, PT, R14, RZ, PT ;  /* 0x000000ff0e00720c */ /* 0x004fe40003f05270 */
[----:B0-----:R-:W-:-:S05]  /*113b0*/  P2R R0, PR, RZ, 0x2 ;  /* 0x00000002ff007803 */ /* 0x001fca0000000000 */
[----:B------:R0:W-:Y:S06]  /*113c0*/  STL [R1+0x18], R0 ;  /* 0x0000180001007387 */ /* 0x0001ec0000100800 */
[----:B------:R-:W-:Y:S05]  /*113d0*/  @P0 BRA `(.L_x_2218) ;  /* 0x00000004008c0947 */ /* 0x000fea0003800000 */
[----:B------:R-:W-:Y:S01]  /*113e0*/  UMOV UR4, 0xffffffff ;  /* 0xffffffff00047882 */ /* 0x000fe20000000000 */
[----:B0-----:R-:W-:Y:S02]  /*113f0*/  VIADD R0, R19, 0xffffffff ;  /* 0xffffffff13007836 */ /* 0x001fe40000000000 */
[----:B------:R-:W-:Y:S05]  /*11400*/  BRA.DIV UR4, `(.L_x_2219) ;  /* 0x0000004a04887947 */ /* 0x000fea000b800000 */
[----:B------:R-:W-:-:S13]  /*11410*/  ELECT P6, URZ, PT ;  /* 0x00000000003f782f */ /* 0x000fda00038c0000 */
.L_x_2295:
        /* <DEDUP_REMOVED lines=21> */
.L_x_2220:
[----:B0-----:R-:W2:Y:S04]  /*11570*/  LDL R2, [R1+0x4] ;  /* 0x0000040001027983 */ /* 0x001ea80000100800 */
[----:B------:R-:W3:Y:S01]  /*11580*/  LDL R3, [R1+0xc] ;  /* 0x00000c0001037983 */ /* 0x000ee20000100800 */
[----:B-1----:R-:W0:Y:S02]  /*11590*/  S2R R8, SR_TID.X ;  /* 0x0000000000087919 */ /* 0x002e240000002100 */
[----:B0-----:R-:W-:-:S04]  /*115a0*/  LOP3.LUT R8, R8, 0x7f, RZ, 0xc0, !PT ;  /* 0x0000007f08087812 */ /* 0x001fc800078ec0ff */
[----:B------:R-:W-:Y:S01]  /*115b0*/  ISETP.NE.AND P1, PT, R8, RZ, PT ;  /* 0x000000ff0800720c */ /* 0x000fe20003f25270 */
[----:B--2---:R-:W-:Y:S01]  /*115c0*/  IMAD R2, R2, 0x8, R17 ;  /* 0x0000000802027824 */ /* 0x004fe200078e0211 */
[----:B---3--:R-:W-:-:S04]  /*115d0*/  SHF.L.U32 R4, R3, 0x1f, RZ ;  /* 0x0000001f03047819 */ /* 0x008fc800000006ff */
[----:B------:R-:W0:Y:S02]  /*115e0*/  SYNCS.PHASECHK.TRANS64.TRYWAIT P0, [R2+URZ+0x38880], R4 ;  /* 0x03888004020075a7 */ /* 0x000e24000800017f */
[----:B0-----:R-:W-:Y:S05]  /*115f0*/  @!P0 BRA `(.L_x_2221) ;  /* 0x00000048002c8947 */ /* 0x001fea0003800000 */
.L_x_2296:
        /* <DEDUP_REMOVED lines=8> */
.L_x_2222:
[----:B------:R-:W2:Y:S04]  /*11680*/  LDL R3, [R1+0x4] ;  /* 0x0000040001037983 */ /* 0x000ea80000100800 */
[----:B------:R-:W3:Y:S01]  /*11690*/  LDL R5, [R1+0x1c] ;  /* 0x00001c0001057983 */ /* 0x000ee20000100800 */
        /* <DEDUP_REMOVED lines=13> */
[----:B---3--:R-:W-:-:S03]  /*11770*/  IMAD R0, R0, 0x80, R5 ;  /* 0x0000008000007824 */ /* 0x008fc600078e0205 */
[----:B------:R-:W-:Y:S02]  /*11780*/  R2UR UR8, R3 ;  /* 0x00000000030872ca */ /* 0x000fe400000e0000 */
[----:B------:R-:W-:-:S11]  /*11790*/  R2UR UR35, R0 ;  /* 0x00000000002372ca */ /* 0x000fd600000e0000 */
[----:B------:R-:W-:Y:S02]  /*117a0*/  UIADD3 UR32, UR8, 0x10400, URZ ;  /* 0x0001040008207890 */ /* 0x000fe4000fffe03f */
[----:B------:R-:W-:Y:S01]  /*117b0*/  UIADD3 UR8, UR8, 0x14400, URZ ;  /* 0x0001440008087890 */ /* 0x000fe2000fffe03f */
[----:B------:R-:W-:-:S06]  /*117c0*/  UMOV UR11, UR35 ;  /* 0x00000023000b7c82 */ /* 0x000fcc0008000000 */
[----:B------:R1:W-:Y:S02]  /*117d0*/  UTMALDG.4D [UR32], [UR4], desc[UR6] ;  /* 0x00000620040075b4 */ /* 0x0003e40008019000 */
[----:B------:R1:W-:Y:S01]  /*117e0*/  UTMALDG.4D [UR8], [UR4], desc[UR6] ;  /* 0x00000608040075b4 */ /* 0x0003e20008019000 */
[----:B------:R-:W2:Y:S02]  /*117f0*/  SYNCS.PHASECHK.TRANS64.TRYWAIT P0, [R2+URZ+0x38840], R4 ;  /* 0x03884004020075a7 */ /* 0x000ea4000800017f */
[----:B-12---:R-:W-:Y:S05]  /*11800*/  @!P0 BRA `(.L_x_2223) ;  /* 0x0000004400bc8947 */ /* 0x006fea0003800000 */
.L_x_2297:
        /* <DEDUP_REMOVED lines=8> */
.L_x_2224:
[----:B------:R-:W-:Y:S01]  /*11890*/  R2UR UR8, R3 ;  /* 0x00000000030872ca */ /* 0x000fe200000e0000 */
[----:B------:R-:W-:Y:S01]  /*118a0*/  UIADD3 UR4, UP0, UR48, 0x370, URZ ;  /* 0x0000037030047890 */ /* 0x000fe2000ff1e03f */
[----:B------:R-:W-:Y:S01]  /*118b0*/  R2UR UR17, R2 ;  /* 0x00000000021172ca */ /* 0x000fe200000e0000 */
[----:B------:R-:W-:Y:S01]  /*118c0*/  UMOV UR6, 0x0 ;  /* 0x0000000000067882 */ /* 0x000fe20000000000 */
[----:B------:R-:W-:Y:S01]  /*118d0*/  R2UR UR19, R0 ;  /* 0x00000000001372ca */ /* 0x000fe200000e0000 */
[----:B------:R-:W-:Y:S01]  /*118e0*/  UIADD3.X UR5, URZ, UR49, URZ, UP0, !UPT ;  /* 0x000000313f057290 */ /* 0x000fe200087fe43f */
[----:B------:R-:W-:Y:S01]  /*118f0*/  R2UR UR21, R16 ;  /* 0x00000000101572ca */ /* 0x000fe200000e0000 */
[----:B------:R-:W-:Y:S01]  /*11900*/  UMOV UR7, 0x14f00000 ;  /* 0x14f0000000077882 */ /* 0x000fe20000000000 */
[----:B------:R-:W-:Y:S01]  /*11910*/  PLOP3.LUT P0, PT, PT, PT, PT, 0x80, 0x0 ;  /* 0x000000000000781c */ /* 0x000fe20003f0f070 */
[----:B------:R-:W-:Y:S01]  /*11920*/  UMOV UR18, URZ ;  /* 0x0000003f00127c82 */ /* 0x000fe20008000000 */
[----:B------:R-:W-:Y:S01]  /*11930*/  UMOV UR20, UR36 ;  /* 0x0000002400147c82 */ /* 0x000fe20008000000 */
[----:B------:R-:W-:Y:S01]  /*11940*/  UMOV UR10, 0x80 ;  /* 0x00000080000a7882 */ /* 0x000fe20000000000 */
[----:B------:R-:W-:Y:S01]  /*11950*/  P2R R0, PR, RZ, 0x1 ;  /* 0x00000001ff007803 */ /* 0x000fe20000000000 */
[----:B------:R-:W-:-:S02]  /*11960*/  UIADD3 UR16, UR8, 0x28400, URZ ;  /* 0x0002840008107890 */ /* 0x000fc4000fffe03f */
[----:B------:R-:W-:Y:S02]  /*11970*/  UIADD3 UR17, UR17, 0x38830, URZ ;  /* 0x0003883011117890 */ /* 0x000fe4000fffe03f */
[----:B------:R-:W-:Y:S01]  /*11980*/  UIADD3 UR8, UR8, 0x2c400, URZ ;  /* 0x0002c40008087890 */ /* 0x000fe2000fffe03f */
[----:B------:R2:W-:Y:S01]  /*11990*/  STL [R1+0x18], R0 ;  /* 0x0000180001007387 */ /* 0x0005e20000100800 */
[----:B------:R-:W-:Y:S01]  /*119a0*/  UMOV UR12, UR36 ;  /* 0x00000024000c7c82 */ /* 0x000fe20008000000 */
[----:B------:R-:W-:Y:S01]  /*119b0*/  UMOV UR11, UR19 ;  /* 0x00000013000b7c82 */ /* 0x000fe20008000000 */
[----:B------:R-:W-:Y:S01]  /*119c0*/  UMOV UR13, UR21 ;  /* 0x00000015000d7c82 */ /* 0x000fe20008000000 */
[----:B------:R-:W-:Y:S02]  /*119d0*/  UMOV UR9, UR17 ;  /* 0x0000001100097c82 */ /* 0x000fe40008000000 */
[----:B------:R2:W-:Y:S02]  /*119e0*/  UTMALDG.4D [UR16], [UR4], desc[UR6] ;  /* 0x00000610040075b4 */ /* 0x0005e40008019000 */
[----:B------:R2:W-:Y:S01]  /*119f0*/  UTMALDG.4D [UR8], [UR4], desc[UR6] ;  /* 0x00000608040075b4 */ /* 0x0005e20008019000 */
[----:B------:R-:W-:-:S02]  /*11a00*/  NOP ;  /* 0x0000000000007918 */ /* 0x000fc40000000000 */
.L_x_2218:
[----:B------:R-:W-:Y:S05]  /*11a10*/  WARPSYNC.ALL ;  /* 0x0000000000007948 */ /* 0x000fea0003800000 */
[----:B0-2---:R-:W-:Y:S01]  /*11a20*/  VIADD R0, R17, 0x20400 ;  /* 0x0002040011007836 */ /* 0x005fe20000000000 */
[----:B------:R-:W-:Y:S01]  /*11a30*/  USHF.R.S32.HI UR4, URZ, 0x1f, UR47 ;  /* 0x0000001f3f047899 */ /* 0x000fe2000801142f */
        /* <DEDUP_REMOVED lines=15> */
[----:B-1----:R-:W-:Y:S01]  /*11b30*/  MOV R2, 0x0 ;  /* 0x0000000000027802 */ /* 0x002fe20000000f00 */
        /* <DEDUP_REMOVED lines=15> */
.L_x_2226:
[----:B------:R-:W-:Y:S05]  /*11c30*/  BSYNC B6 ;  /* 0x0000000000067941 */ /* 0x000fea0003800000 */
.L_x_2225:
[----:B-1----:R-:W2:Y:S01]  /*11c40*/  LDL R8, [R1+0x24] ;  /* 0x0000240001087983 */ /* 0x002ea20000100800 */
[----:B------:R-:W0:Y:S01]  /*11c50*/  LDC R6, c[0x0][0x448] ;  /* 0x00011200ff067b82 */ /* 0x000e220000000800 */
[----:B------:R-:W-:Y:S01]  /*11c60*/  ULDC.64 UR8, c[0x0][0x2d8] ;  /* 0x0000b60000087ab9 */ /* 0x000fe20000000a00 */
[----:B------:R-:W1:Y:S01]  /*11c70*/  S2R R2, SR_TID.X ;  /* 0x0000000000027919 */ /* 0x000e620000002100 */
[----:B0-----:R-:W-:Y:S02]  /*11c80*/  ISETP.NE.AND P0, PT, R6, 0x1, PT ;  /* 0x000000010600780c */ /* 0x001fe40003f05270 */
[----:B-1----:R-:W-:-:S11]  /*11c90*/  LOP3.LUT R0, R2, 0x7f, RZ, 0xc0, !PT ;  /* 0x0000007f02007812 */ /* 0x002fd600078ec0ff */
[----:B------:R-:W0:Y:S01]  /*11ca0*/  @P0 LDC R3, c[0x0][0x44c] ;  /* 0x00011300ff030b82 */ /* 0x000e220000000800 */
[----:B------:R-:W-:Y:S01]  /*11cb0*/  IMAD.SHL.U32 R2, R2, 0x10, RZ ;  /* 0x0000001002027824 */ /* 0x000fe200078e00ff */
[----:B------:R-:W-:-:S06]  /*11cc0*/  SHF.R.U32.HI R0, RZ, 0x3, R0 ;  /* 0x00000003ff007819 */ /* 0x000fcc0000011600 */
[----:B------:R-:W1:Y:S01]  /*11cd0*/  @P0 LDC R4, c[0x0][0x450] ;  /* 0x00011400ff040b82 */ /* 0x000e620000000800 */
[----:B------:R-:W-:Y:S01]  /*11ce0*/  LOP3.LUT R2, R0, 0x70, R2, 0xf8, !PT ;  /* 0x0000007000027812 */ /* 0x000fe200078ef802 */
[----:B------:R-:W3:Y:S01]  /*11cf0*/  S2R R9, SR_TID.X ;  /* 0x0000000000097919 */ /* 0x000ee20000002100 */
[----:B------:R-:W-:Y:S01]  /*11d00*/  UIMAD UR6, UR44, UR8, URZ ;  /* 0x000000082c0672a4 */ /* 0x000fe2000f8e023f */
[----:B------:R-:W-:Y:S01]  /*11d10*/  UMOV UR4, UR52 ;  /* 0x0000003400047c82 */ /* 0x000fe20008000000 */
[----:B------:R-:W-:Y:S02]  /*11d20*/  UMOV UR5, UR45 ;  /* 0x0000002d00057c82 */ /* 0x000fe40008000000 */
[----:B------:R-:W-:Y:S02]  /*11d30*/  UIMAD UR6, UR36, UR9, UR6 ;  /* 0x00000009240672a4 */ /* 0x000fe4000f8e0206 */
[----:B------:R-:W-:-:S03]  /*11d40*/  UIMAD.WIDE.U32 UR4, UR36, UR8, UR4 ;  /* 0x00000008240472a5 */ /* 0x000fc6000f8e0004 */
[----:B------:R-:W-:Y:S01]  /*11d50*/  ULDC.64 UR8, c[0x0][0x2e0] ;  /* 0x0000b80000087ab9 */ /* 0x000fe20000000a00 */
[----:B------:R-:W-:Y:S02]  /*11d60*/  UIADD3 UR5, UR5, UR6, URZ ;  /* 0x0000000605057290 */ /* 0x000fe4000fffe03f */
[----:B------:R-:W-:Y:S02]  /*11d70*/  UIMAD UR6, UR37, UR8, URZ ;  /* 0x00000008250672a4 */ /* 0x000fe4000f8e023f */
[----:B------:R-:W-:Y:S02]  /*11d80*/  UIMAD.WIDE.U32 UR4, UR43, UR8, UR4 ;  /* 0x000000082b0472a5 */ /* 0x000fe4000f8e0004 */
[----:B------:R-:W-:-:S03]  /*11d90*/  UIMAD UR6, UR43, UR9, UR6 ;  /* 0x000000092b0672a4 */ /* 0x000fc6000f8e0206 */
[----:B------:R-:W-:Y:S01]  /*11da0*/  ULDC.64 UR8, c[0x0][0x2d0] ;  /* 0x0000b40000087ab9 */ /* 0x000fe20000000a00 */
[----:B------:R-:W-:Y:S01]  /*11db0*/  UIADD3 UR5, UR5, UR6, URZ ;  /* 0x0000000605057290 */ /* 0x000fe2000fffe03f */
[----:B---3--:R-:W-:-:S05]  /*11dc0*/  IMAD.SHL.U32 R9, R9, 0x10, RZ ;  /* 0x0000001009097824 */ /* 0x008fca00078e00ff */
[----:B------:R-:W-:-:S04]  /*11dd0*/  LOP3.LUT R9, R9, 0x70, RZ, 0xc0, !PT ;  /* 0x0000007009097812 */ /* 0x000fc800078ec0ff */
[----:B------:R-:W-:Y:S01]  /*11de0*/  LOP3.LUT R9, R9, 0x80, RZ, 0xfc, !PT ;  /* 0x0000008009097812 */ /* 0x000fe200078efcff */
[----:B--2---:R-:W-:-:S04]  /*11df0*/  IMAD R2, R8, 0x80, R2 ;  /* 0x0000008008027824 */ /* 0x004fc800078e0202 */
[----:B0-----:R-:W-:-:S04]  /*11e00*/  @P0 IMAD.HI.U32 R3, R2, R3, RZ ;  /* 0x0000000302030227 */ /* 0x001fc800078e00ff */
[----:B------:R-:W-:Y:S01]  /*11e10*/  IMAD.MOV.U32 R0, RZ, RZ, R2 ;  /* 0x000000ffff007224 */ /* 0x000fe200078e0002 */
[----:B-1----:R-:W-:-:S05]  /*11e20*/  @P0 SHF.R.U32.HI R0, RZ, R4, R3 ;  /* 0x00000004ff000219 */ /* 0x002fca0000011603 */
[----:B------:R-:W-:-:S04]  /*11e30*/  IMAD.MOV R4, RZ, RZ, -R0 ;  /* 0x000000ffff047224 */ /* 0x000fc800078e0a00 */
[----:B------:R-:W-:Y:S01]  /*11e40*/  IMAD R4, R6, R4, R2 ;  /* 0x0000000406047224 */ /* 0x000fe200078e0202 */
[----:B------:R-:W-:-:S05]  /*11e50*/  SHF.R.S32.HI R2, RZ, 0x1f, R0 ;  /* 0x0000001fff027819 */ /* 0x000fca0000011400 */
[----:B------:R-:W-:Y:S02]  /*11e60*/  IMAD R3, R2, UR8, RZ ;  /* 0x0000000802037c24 */ /* 0x000fe4000f8e02ff */
[----:B------:R-:W-:Y:S02]  /*11e70*/  IMAD.U32 R2, RZ, RZ, UR8 ;  /* 0x00000008ff027e24 */ /* 0x000fe4000f8e00ff */
[C---:B------:R-:W-:Y:S02]  /*11e80*/  IMAD R5, R0.reuse, UR9, R3 ;  /* 0x0000000900057c24 */ /* 0x040fe4000f8e0203 */
[----:B------:R-:W-:Y:S01]  /*11e90*/  IMAD.WIDE.U32 R2, R0, R2, UR4 ;  /* 0x0000000400027e25 */ /* 0x000fe2000f8e0002 */
[----:B------:R-:W-:Y:S01]  /*11ea0*/  SHF.R.S32.HI R0, RZ, 0x1f, R4 ;  /* 0x0000001fff007819 */ /* 0x000fe20000011404 */
[----:B------:R-:W-:Y:S02]  /*11eb0*/  ULDC.64 UR4, c[0x0][0x2c8] ;  /* 0x0000b20000047ab9 */ /* 0x000fe40000000a00 */
[----:B------:R-:W-:-:S02]  /*11ec0*/  IMAD.IADD R3, R3, 0x1, R5 ;  /* 0x0000000103037824 */ /* 0x000fc400078e0205 */
        /* <DEDUP_REMOVED lines=8> */
[----:B------:R-:W1:Y:S01]  /*11f50*/  S2R R7, SR_TID.X ;  /* 0x0000000000077919 */ /* 0x000e620000002100 */
        /* <DEDUP_REMOVED lines=11> */
[----:B--2---:R-:W-:Y:S02]  /*12010*/  IMAD R4, R7, 0x80, R8 ;  /* 0x0000008007047824 */ /* 0x004fe400078e0208 */
[----:B------:R-:W0:Y:S04]  /*12020*/  SHFL.IDX PT, R7, R2, RZ, 0x181f ;  /* 0x00181fff02077589 */ /* 0x000e2800000e0000 */
[----:B------:R-:W-:Y:S01]  /*12030*/  SHFL.IDX PT, R8, R0, 0x1, 0x181f ;  /* 0x00381f0000087f89 */ /* 0x000fe200000e0000 */
[----:B---3--:R-:W-:-:S03]  /*12040*/  IMAD R3, R5, R6, RZ ;  /* 0x0000000605037224 */ /* 0x008fc600078e02ff */
[----:B------:R-:W1:Y:S02]  /*12050*/  SHFL.IDX PT, R6, R0, RZ, 0x181f ;  /* 0x00181fff00067589 */ /* 0x000e6400000e0000 */
[C---:B------:R-:W-:Y:S01]  /*12060*/  ISETP.GE.AND P4, PT, R4.reuse, R3, PT ;  /* 0x000000030400720c */ /* 0x040fe20003f86270 */
[----:B------:R-:W-:-:S05]  /*12070*/  VIADD R5, R4, 0x10 ;  /* 0x0000001004057836 */ /* 0x000fca0000000000 */
[----:B------:R-:W-:Y:S02]  /*12080*/  ISETP.GE.AND P2, PT, R5, R3, PT ;  /* 0x000000030500720c */ /* 0x000fe40003f46270 */
[----:B------:R-:W2:Y:S05]  /*12090*/  SHFL.IDX PT, R5, R2, 0x1, 0x181f ;  /* 0x00381f0002057f89 */ /* 0x000eaa00000e0000 */
        /* <DEDUP_REMOVED lines=8> */
[----:B------:R-:W-:-:S05]  /*12120*/  @!P2 IMAD.X R6, RZ, RZ, R8, P3 ;  /* 0x000000ffff06a224 */ /* 0x000fca00018e0608 */
[----:B------:R-:W-:-:S04]  /*12130*/  @!P2 LOP3.LUT R7, R7, R6, RZ, 0x3c, !PT ;  /* 0x000000060707a212 */ /* 0x000fc800078e3cff */
[----:B------:R-:W-:Y:S01]  /*12140*/  @!P2 LOP3.LUT R6, R7, R6, RZ, 0x3c, !PT ;  /* 0x000000060706a212 */ /* 0x000fe200078e3cff */
[----:B------:R-:W-:-:S03]  /*12150*/  VIADD R5, R4, 0x20 ;  /* 0x0000002004057836 */ /* 0x000fc60000000000 */
        /* <DEDUP_REMOVED lines=49> */
[----:B------:R-:W-:Y:S01]  /*12470*/  @!P2 IMAD.MOV.U32 R6, RZ, RZ, R5 ;  /* 0x000000ffff06a224 */ /* 0x000fe200078e0005 */
[----:B------:R-:W0:Y:S04]  /*12480*/  SHFL.IDX PT, R0, R0, 0x7, 0x181f ;  /* 0x00f81f0000007f89 */ /* 0x000e2800000e0000 */
[----:B------:R1:W-:Y:S04]  /*12490*/  @!P2 LDGSTS.E.BYPASS.LTC128B.128 [R9+0x23400], desc[UR50][R6.64], !P0 ;  /* 0x234000000609afae */ /* 0x0003e8000c101d72 */
[----:B------:R1:W-:Y:S04]  /*124a0*/  @!P2 LDGSTS.E.BYPASS.LTC128B.128 [R9+0x27400], desc[UR50][R6.64+0x80], !P1 ;  /* 0x274000800609afae */ /* 0x0003e8000c901d72 */
[----:B------:R-:W2:Y:S02]  /*124b0*/  SHFL.IDX PT, R2, R2, 0x7, 0x181f ;  /* 0x00f81f0002027f89 */ /* 0x000ea400000e0000 */
.L_x_2314:
[----:B------:R-:W-:Y:S01]  /*124c0*/  VIADD R4, R4, 0x70 ;  /* 0x0000007004047836 */ /* 0x000fe20000000000 */
[----:B------:R-:W-:Y:S04]  /*124d0*/  BSSY B0, `(.L_x_2228) ;  /* 0x000000a000007945 */ /* 0x000fe80003800000 */
[----:B------:R-:W-:-:S13]  /*124e0*/  ISETP.GE.AND P2, PT, R4, R3, PT ;  /* 0x000000030400720c */ /* 0x000fda0003f46270 */
[----:B------:R-:W-:Y:S05]  /*124f0*/  @P2 BRA `(.L_x_2229) ;  /* 0x00000000001c2947 */ /* 0x000fea0003800000 */
[----:B--2---:R-:W-:-:S05]  /*12500*/  IADD3 R2, P2, R10, R2, RZ ;  /* 0x000000020a027210 */ /* 0x004fca0007f5e0ff */
[----:B0-----:R-:W-:-:S05]  /*12510*/  IMAD.X R3, RZ, RZ, R0, P2 ;  /* 0x000000ffff037224 */ /* 0x001fca00010e0600 */
[----:B------:R-:W-:Y:S01]  /*12520*/  @!PT LDS RZ, [RZ] ;  /* 0x00000000fffff984 */ /* 0x000fe20000000800 */
[----:B------:R-:W-:Y:S01]  /*12530*/  @!PT LDS RZ, [RZ] ;  /* 0x00000000fffff984 */ /* 0x000fe20000000800 */
[----:B------:R-:W-:Y:S01]  /*12540*/  @!PT LDS RZ, [RZ] ;  /* 0x00000000fffff984 */ /* 0x000fe20000000800 */
[----:B------:R3:W-:Y:S04]  /*12550*/  LDGSTS.E.BYPASS.LTC128B.128 [R9+0x23c00], desc[UR50][R2.64], !P0 ;  /* 0x23c0000002097fae */ /* 0x0007e8000c101d72 */
[----:B------:R3:W-:Y:S02]  /*12560*/  LDGSTS.E.BYPASS.LTC128B.128 [R9+0x27c00], desc[UR50][R2.64+0x80], !P1 ;  /* 0x27c0008002097fae */ /* 0x0007e4000c901d72 */
.L_x_2229:
[----:B------:R-:W-:Y:S05]  /*12570*/  BSYNC B0 ;  /* 0x0000000000007941 */ /* 0x000fea0003800000 */
.L_x_2228:
[----:B------:R-:W-:Y:S01]  /*12580*/  NOP ;  /* 0x0000000000007918 */ /* 0x000fe20000000000 */
[----:B------:R-:W-:-:S13]  /*12590*/  PLOP3.LUT P0, PT, PT, PT, PT, 0x80, 0x0 ;  /* 0x000000000000781c */ /* 0x000fda0003f0f070 */
.L_x_2230:
[----:B------:R-:W-:Y:S02]  /*125a0*/  PLOP3.LUT P1, PT, P1, P0, PT, 0xa2, 0x0 ;  /* 0x000000000000781c */ /* 0x000fe40000f21472 */
[----:B------:R-:W-:-:S08]  /*125b0*/  @P0 R2UR P1, UR4, R17 ;  /* 0x00000000110402ca */ /* 0x000fd00000020000 */
[----:B------:R-:W-:-:S05]  /*125c0*/  @P0 PLOP3.LUT P0, PT, P1, PT, PT, 0x80, 0x0 ;  /* 0x000000000000081c */ /* 0x000fca0000f0f070 */
[----:B------:R-:W-:Y:S01]  /*125d0*/  @!P1 SYNCS.ARRIVE.TRANS64.RED.A0T1 RZ, [UR4+0x38800], RZ ;  /* 0x038800ffffff99a7 */ /* 0x000fe20008200404 */
[----:B------:R-:W-:Y:S07]  /*125e0*/  @!P1 ARRIVES.LDGSTSBAR.64.TRANSCNT [UR4+0x38800] ;  /* 0x03880000ff0099b0 */ /* 0x000fee0008000a84 */
[----:B------:R-:W-:Y:S05]  /*125f0*/  @P0 BRA.U.ANY `(.L_x_2230) ;  /* 0xfffffffd00e80947 */ /* 0x000fea000393ffff */
[----:B--23--:R-:W2:Y:S02]  /*12600*/  LDL.LU R2, [R1+0x40] ;  /* 0x0000400001027983 */ /* 0x00cea40000300800 */
[----:B--2---:R-:W-:-:S05]  /*12610*/  VIADD R2, R2, 0x1 ;  /* 0x0000000102027836 */ /* 0x004fca0000000000 */
[----:B------:R2:W-:Y:S01]  /*12620*/  STL [R1+0x40], R2 ;  /* 0x0000400201007387 */ /* 0x0005e20000100800 */
[----:B0-----:R-:W-:-:S04]  /*12630*/  LEA.HI R0, R2, R2, RZ, 0x1 ;  /* 0x0000000202007211 */ /* 0x001fc800078f08ff */
[----:B------:R-:W-:-:S05]  /*12640*/  LOP3.LUT R0, R0, 0xfffffffe, RZ, 0xc0, !PT ;  /* 0xfffffffe00007812 */ /* 0x000fca00078ec0ff */
[----:B------:R-:W-:-:S05]  /*12650*/  IMAD.IADD R0, R2, 0x1, -R0 ;  /* 0x0000000102007824 */ /* 0x000fca00078e0a00 */
[----:B------:R-:W-:Y:S01]  /*12660*/  SHF.L.U32 R0, R0, 0x1f, RZ ;  /* 0x0000001f00007819 */ /* 0x000fe200000006ff */
[----:B------:R-:W-:Y:S01]  /*12670*/  NOP ;  /* 0x0000000000007918 */ /* 0x000fe20000000000 */
[----:B------:R2:W-:Y:S01]  /*12680*/  SYNCS.ARRIVE.TRANS64.A1T0 RZ, [R17+URZ+0x38800], RZ ;  /* 0x038800ff11ff79a7 */ /* 0x0005e2000810003f */
[----:B------:R-:W-:Y:S01]  /*12690*/  BSSY B0, `(.L_x_2231) ;  /* 0x0000003000007945 */ /* 0x000fe20003800000 */
[----:B------:R-:W0:Y:S03]  /*126a0*/  SYNCS.PHASECHK.TRANS64.TRYWAIT P0, [R17+URZ+0x38820], R0 ;  /* 0x03882000110075a7 */ /* 0x000e26000800017f */
[----:B0-2---:R-:W-:Y:S05]  /*126b0*/  @!P0 BRA `(.L_x_2232) ;  /* 0x0000004000dc8947 */ /* 0x005fea0003800000 */
.L_x_2315:
[----:B------:R-:W-:Y:S05]  /*126c0*/  BSYNC B0 ;  /* 0x0000000000007941 */ /* 0x000fea0003800000 */
.L_x_2231:
[----:B------:R-:W-:-:S13]  /*126d0*/  ISETP.GE.AND P0, PT, R19, 0x2, PT ;  /* 0x000000021300780c */ /* 0x000fda0003f06270 */
[----:B------:R-:W-:Y:S05]  /*126e0*/  @!P0 BRA `(.L_x_2233) ;  /* 0x0000001400648947 */ /* 0x000fea0003800000 */
[----:B0-----:R0:W5:Y:S01]  /*126f0*/  LDL.LU R0, [R1+0xc] ;  /* 0x00000c0001007983 */ /* 0x0011620000300800 */
[----:B------:R-:W-:-:S03]  /*12700*/  VIADD R2, R19, 0xfffffffe ;  /* 0xfffffffe13027836 */ /* 0x000fc60000000000 */
[----:B------:R0:W5:Y:S04]  /*12710*/  LDL.LU R3, [R1+0x4] ;  /* 0x0000040001037983 */ /* 0x0001680000300800 */
.L_x_2255:
[----:B------:R-:W2:Y:S01]  /*12720*/  LDL R4, [R1+0x18] ;  /* 0x0000180001047983 */ /* 0x000ea20000100800 */
[----:B-----5:R-:W-:Y:S01]  /*12730*/  VIADD R5, R3, 0x1 ;  /* 0x0000000103057836 */ /* 0x020fe20000000000 */
[----:B------:R-:W-:Y:S05]  /*12740*/  YIELD ;  /* 0x0000000000007946 */ /* 0x000fea0003800000 */
[C---:B------:R-:W-:Y:S01]  /*12750*/  ISETP.NE.AND P0, PT, R5.reuse, 0x2, PT ;  /* 0x000000020500780c */ /* 0x040fe20003f05270 */
[----:B------:R-:W-:Y:S03]  /*12760*/  BSSY B0, `(.L_x_2234) ;  /* 0x000008b000007945 */ /* 0x000fe60003800000 */
[----:B------:R-:W-:-:S02]  /*12770*/  SEL R10, R5, RZ, P0 ;  /* 0x000000ff050a7207 */ /* 0x000fc40000000000 */
[----:B--2---:R-:W-:Y:S02]  /*12780*/  ISETP.NE.AND P1, PT, R4, RZ, PT ;  /* 0x000000ff0400720c */ /* 0x004fe40003f25270 */
[----:B------:R-:W-:-:S04]  /*12790*/  SEL R4, RZ, 0x1, P0 ;  /* 0x00000001ff047807 */ /* 0x000fc80000000000 */
[----:B-1----:R-:W-:-:S05]  /*127a0*/  LOP3.LUT R9, R0, R4, RZ, 0x3c, !PT ;  /* 0x0000000400097212 */ /* 0x002fca00078e3cff */
        /* <DEDUP_REMOVED lines=8> */
[----:B------:R-:W2:Y:S01]  /*12830*/  LDL R12, [R1+0x14] ;  /* 0x00001400010c7983 */ /* 0x000ea20000100800 */
[----:B------:R-:W3:Y:S01]  /*12840*/  LDC R7, c[0x0][0x43c] ;  /* 0x00010f00ff077b82 */ /* 0x000ee20000000800 */
[----:B------:R-:W-:Y:S02]  /*12850*/  ULDC.64 UR6, c[0x0][0x428] ;  /* 0x00010a0000067ab9 */ /* 0x000fe40000000a00 */
[----:B------:R-:W4:Y:S01]  /*12860*/  LDL R11, [R1+0x10] ;  /* 0x00001000010b7983 */ /* 0x000f220000100800 */
[----:B---3--:R-:W-:-:S13]  /*12870*/  ISETP.NE.AND P0, PT, R7, 0x1, PT ;  /* 0x000000010700780c */ /* 0x008fda0003f05270 */
[----:B------:R-:W3:Y:S02]  /*12880*/  @P0 LDC.64 R4, c[0x0][0x440] ;  /* 0x00011000ff040b82 */ /* 0x000ee40000000a00 */
[----:B---3--:R-:W-:-:S04]  /*12890*/  @P0 IMAD.HI.U32 R6, R2, R4, RZ ;  /* 0x0000000402060227 */ /* 0x008fc800078e00ff */
[----:B------:R-:W-:Y:S01]  /*128a0*/  IMAD.MOV.U32 R4, RZ, RZ, R2 ;  /* 0x000000ffff047224 */ /* 0x000fe200078e0002 */
[----:B------:R-:W-:-:S04]  /*128b0*/  @P0 SHF.R.U32.HI R4, RZ, R5, R6 ;  /* 0x00000005ff040219 */ /* 0x000fc80000011606 */
[--C-:B------:R-:W-:Y:S01]  /*128c0*/  SHF.R.S32.HI R5, RZ, 0x1f, R4.reuse ;  /* 0x0000001fff057819 */ /* 0x100fe20000011404 */
[----:B------:R-:W-:-:S04]  /*128d0*/  IMAD.MOV R8, RZ, RZ, -R4 ;  /* 0x000000ffff087224 */ /* 0x000fc800078e0a04 */
[----:B------:R-:W-:Y:S02]  /*128e0*/  IMAD R8, R7, R8, R2 ;  /* 0x0000000807087224 */ /* 0x000fe400078e0202 */
[----:B--2---:R-:W-:-:S04]  /*128f0*/  IMAD R6, R12, UR6, RZ ;  /* 0x000000060c067c24 */ /* 0x004fc8000f8e02ff */
[C---:B----4-:R-:W-:Y:S02]  /*12900*/  IMAD R6, R11.reuse, UR7, R6 ;  /* 0x000000070b067c24 */ /* 0x050fe4000f8e0206 */
[----:B------:R-:W-:-:S04]  /*12910*/  IMAD.WIDE.U32 R4, R11, UR6, R4 ;  /* 0x000000060b047c25 */ /* 0x000fc8000f8e0004 */
[----:B------:R-:W-:Y:S01]  /*12920*/  IMAD.IADD R5, R6, 0x1, R5 ;  /* 0x0000000106057824 */ /* 0x000fe200078e0205 */
[----:B------:R-:W-:-:S04]  /*12930*/  LEA R6, P0, R4, UR4, 0x2 ;  /* 0x0000000404067c11 */ /* 0x000fc8000f8010ff */
[----:B------:R-:W-:-:S05]  /*12940*/  LEA.HI.X R7, R4, UR5, R5, 0x2, P0 ;  /* 0x0000000504077c11 */ /* 0x000fca00080f1405 */
[----:B------:R2:W5:Y:S04]  /*12950*/  LDG.E R16, desc[UR50][R6.64] ;  /* 0x0000003206107981 */ /* 0x000568000c1e1900 */
.L_x_2236:
[----:B--2---:R-:W-:Y:S01]  /*12960*/  IMAD R6, R10, 0x8, R17 ;  /* 0x000000080a067824 */ /* 0x004fe200078e0211 */
[----:B------:R-:W-:Y:S01]  /*12970*/  SHF.L.U32 R5, R9, 0x1f, RZ ;  /* 0x0000001f09057819 */ /* 0x000fe200000006ff */
[----:B------:R-:W2:Y:S01]  /*12980*/  S2R R4, SR_TID.X ;  /* 0x0000000000047919 */ /* 0x000ea20000002100 */
[----:B------:R-:W-:Y:S02]  /*12990*/  BSSY B1, `(.L_x_2237) ;  /* 0x0000005000017945 */ /* 0x000fe40003800000 */
[----:B------:R-:W3:Y:S01]  /*129a0*/  SYNCS.PHASECHK.TRANS64.TRYWAIT P0, [R6+URZ+0x38880], R5 ;  /* 0x03888005060075a7 */ /* 0x000ee2000800017f */
[----:B--2---:R-:W-:-:S04]  /*129b0*/  LOP3.LUT R4, R4, 0x7f, RZ, 0xc0, !PT ;  /* 0x0000007f04047812 */ /* 0x004fc800078ec0ff */
[----:B------:R-:W-:Y:S01]  /*129c0*/  ISETP.NE.AND P1, PT, R4, RZ, PT ;  /* 0x000000ff0400720c */ /* 0x000fe20003f25270 */
[----:B---3--:R-:W-:-:S12]  /*129d0*/  @!P0 BRA `(.L_x_2238) ;  /* 0x0000004000288947 */ /* 0x008fd80003800000 */
.L_x_2316:
[----:B------:R-:W-:Y:S05]  /*129e0*/  BSYNC B1 ;  /* 0x0000000000017941 */ /* 0x000fea0003800000 */
.L_x_2237:
        /* <DEDUP_REMOVED lines=9> */
.L_x_2240:
[----:B------:R-:W-:Y:S05]  /*12a80*/  BSYNC B1 ;  /* 0x0000000000017941 */ /* 0x000fea0003800000 */
.L_x_2239:
        /* <DEDUP_REMOVED lines=9> */
[----:B---3--:R-:W-:-:S02]  /*12b20*/  IMAD R4, R4, 0x8000, R17 ;  /* 0x0000800004047824 */ /* 0x008fc400078e0211 */
[----:B----4-:R-:W-:Y:S02]  /*12b30*/  IMAD R8, R8, 0x80, R7 ;  /* 0x0000008008087824 */ /* 0x010fe400078e0207 */
[----:B------:R-:W-:Y:S02]  /*12b40*/  VIADD R7, R6, 0x38870 ;  /* 0x0003887006077836 */ /* 0x000fe40000000000 */
[----:B-1----:R-:W-:-:S07]  /*12b50*/  VIADD R9, R4, 0x10400 ;  /* 0x0001040004097836 */ /* 0x002fce0000000000 */
.L_x_2241:
        /* <DEDUP_REMOVED lines=16> */
.L_x_2242:
        /* <DEDUP_REMOVED lines=13> */
.L_x_2317:
[----:B------:R-:W-:Y:S05]  /*12d30*/  BSYNC B1 ;  /* 0x0000000000017941 */ /* 0x000fea0003800000 */
.L_x_2243:
[----:B------:R-:W-:Y:S01]  /*12d40*/  BSSY B1, `(.L_x_2245) ;  /* 0x000000b000017945 */ /* 0x000fe20003800000 */
[----:B------:R-:W-:Y:S02]  /*12d50*/  IMAD.MOV.U32 R10, RZ, RZ, 0x0 ;  /* 0x00000000ff0a7424 */ /* 0x000fe400078e00ff */
[----:B------:R-:W-:Y:S01]  /*12d60*/  IMAD.MOV.U32 R11, RZ, RZ, 0x14f00000 ;  /* 0x14f00000ff0b7424 */ /* 0x000fe200078e00ff */
[----:B------:R-:W-:Y:S06]  /*12d70*/  @P1 BRA `(.L_x_2246) ;  /* 0x00000000001c1947 */ /* 0x000fec0003800000 */
[----:B------:R-:W3:Y:S01]  /*12d80*/  S2R R7, SR_TID.X ;  /* 0x0000000000077919 */ /* 0x000ee20000002100 */
[----:B-12---:R-:W-:-:S04]  /*12d90*/  IMAD.MOV.U32 R5, RZ, RZ, 0x8000 ;  /* 0x00008000ff057424 */ /* 0x006fc800078e00ff */
[----:B------:R4:W-:Y:S01]  /*12da0*/  SYNCS.ARRIVE.TRANS64 RZ, [R6+URZ+0x38830], R5 ;  /* 0x0388300506ff79a7 */ /* 0x0009e2000800003f */
[----:B---3--:R-:W-:-:S04]  /*12db0*/  LOP3.LUT R7, R7, 0x1f, RZ, 0xc0, !PT ;  /* 0x0000001f07077812 */ /* 0x008fc800078ec0ff */
[----:B------:R-:W-:-:S13]  /*12dc0*/  ISETP.NE.AND P0, PT, R7, RZ, PT ;  /* 0x000000ff0700720c */ /* 0x000fda0003f05270 */
[----:B----4-:R-:W-:Y:S05]  /*12dd0*/  @!P0 BRA `(.L_x_2246) ;  /* 0x0000000000048947 */ /* 0x010fea0003800000 */
[----:B------:R-:W-:Y:S01]  /*12de0*/  BPT.TRAP 0x1 ;  /* 0x000000040000795c */ /* 0x000fe20000300000 */
.L_x_2246:
[----:B------:R-:W-:Y:S05]  /*12df0*/  BSYNC B1 ;  /* 0x0000000000017941 */ /* 0x000fea0003800000 */
.L_x_2245:
[----:B------:R-:W-:Y:S01]  /*12e00*/  R2UR UR10, R13 ;  /* 0x000000000d0a72ca */ /* 0x000fe200000e0000 */
[----:B------:R-:W-:Y:S01]  /*12e10*/  UIADD3 UR4, UP0, UR48, 0x370, URZ ;  /* 0x0000037030047890 */ /* 0x000fe2000ff1e03f */
[----:B------:R-:W-:Y:S01]  /*12e20*/  R2UR UR6, R10 ;  /* 0x000000000a0672ca */ /* 0x000fe200000e0000 */
[----:B-12---:R-:W-:Y:S01]  /*12e30*/  VIADD R6, R6, 0x38830 ;  /* 0x0003883006067836 */ /* 0x006fe20000000000 */
[----:B------:R-:W-:Y:S01]  /*12e40*/  R2UR UR7, R11 ;  /* 0x000000000b0772ca */ /* 0x000fe200000e0000 */
[----:B------:R-:W-:Y:S01]  /*12e50*/  VIADD R5, R4, 0x28400 ;  /* 0x0002840004057836 */ /* 0x000fe20000000000 */
[----:B------:R-:W-:Y:S01]  /*12e60*/  PLOP3.LUT P0, PT, PT, PT, PT, 0x80, 0x0 ;  /* 0x000000000000781c */ /* 0x000fe20003f0f070 */
[----:B------:R-:W-:-:S12]  /*12e70*/  UIADD3.X UR5, URZ, UR49, URZ, UP0, !UPT ;  /* 0x000000313f057290 */ /* 0x000fd800087fe43f */
.L_x_2247:
        /* <DEDUP_REMOVED lines=15> */
.L_x_2248:
        /* <DEDUP_REMOVED lines=10> */
.L_x_2235:
[----:B------:R-:W-:Y:S05]  /*13010*/  BSYNC B0 ;  /* 0x0000000000007941 */ /* 0x000fea0003800000 */
.L_x_2234:
[----:B------:R-:W-:-:S06]  /*13020*/  UISETP.NE.AND UP0, UPT, UR39, 0x3, UPT ;  /* 0x000000032700788c */ /* 0x000fcc000bf05270 */
[----:B------:R-:W-:-:S13]  /*13030*/  PLOP3.LUT P0, PT, PT, PT, UP0, 0x80, 0x0 ;  /* 0x000000000000781c */ /* 0x000fda0003f0f008 */
[----:B------:R-:W-:Y:S05]  /*13040*/  @!P0 BRA `(.L_x_2249) ;  /* 0x0000000000048947 */ /* 0x000fea0003800000 */
[----:B------:R-:W-:Y:S01]  /*13050*/  BPT.TRAP 0x1 ;  /* 0x000000040000795c */ /* 0x000fe20000300000 */
.L_x_2249:
        /* <DEDUP_REMOVED lines=8> */
.L_x_2318:
[----:B------:R-:W-:Y:S05]  /*130e0*/  BSYNC B0 ;  /* 0x0000000000007941 */ /* 0x000fea0003800000 */
.L_x_2250:
[----:B------:R-:W-:Y:S05]  /*130f0*/  @!P1 BRA `(.L_x_2252) ;  /* 0x0000000000049947 */ /* 0x000fea0003800000 */
[----:B------:R-:W-:Y:S01]  /*13100*/  BPT.TRAP 0x1 ;  /* 0x000000040000795c */ /* 0x000fe20000300000 */
.L_x_2252:
[----:B--2---:R-:W-:Y:S01]  /*13110*/  SHF.L.U32 R4, R0, 0x1f, RZ ;  /* 0x0000001f00047819 */ /* 0x004fe200000006ff */
[----:B------:R-:W-:-:S03]  /*13120*/  IMAD.SHL.U32 R0, R3, 0x8000, RZ ;  /* 0x0000800003007824 */ /* 0x000fc600078e00ff */
[----:B------:R-:W2:Y:S02]  /*13130*/  SYNCS.PHASECHK.TRANS64.TRYWAIT P0, [R19+URZ+0x38860], R4 ;  /* 0x03886004130075a7 */ /* 0x000ea4000800017f */
[----:B--2---:R-:W-:Y:S05]  /*13140*/  @!P0 BRA `(.L_x_2253) ;  /* 0x0000003800888947 */ /* 0x004fea0003800000 */
.L_x_2319:
[----:B------:R-:W3:Y:S04]  /*13150*/  LDL R14, [R1+0x38] ;  /* 0x00003800010e7983 */ /* 0x000ee80000100800 */
[----:B------:R-:W4:Y:S04]  /*13160*/  LDL R13, [R1+0x8] ;  /* 0x00000800010d7983 */ /* 0x000f280000100800 */
[----:B------:R-:W4:Y:S01]  /*13170*/  LDL R12, [R1] ;  /* 0x00000000010c7983 */ /* 0x000f220000100800 */
[----:B------:R-:W-:Y:S01]  /*13180*/  LOP3.LUT R3, R0, R18, RZ, 0xfc, !PT ;  /* 0x0000001200037212 */ /* 0x000fe200078efcff */
[----:B------:R-:W-:Y:S05]  /*13190*/  WARPSYNC.ALL ;  /* 0x0000000000007948 */ /* 0x000fea0003800000 */
[----:B------:R-:W-:-:S05]  /*131a0*/  IMAD.IADD R3, R17, 0x1, R3 ;  /* 0x0000000111037824 */ /* 0x000fca00078e0203 */
[----:B-1----:R-:W2:Y:S02]  /*131b0*/  LDSM.16.MT88.4 R8, [R3+0x10400] ;  /* 0x010400000308783b */ /* 0x002ea40000004200 */
[C-C-:B--2---:R-:W-:Y:S02]  /*131c0*/  PRMT R4, R8.reuse, 0x6420, R9.reuse ;  /* 0x0000642008047816 */ /* 0x144fe40000000009 */
[----:B------:R-:W-:Y:S02]  /*131d0*/  PRMT R5, R8, 0x7531, R9 ;  /* 0x0000753108057816 */ /* 0x000fe40000000009 */
[C-C-:B------:R-:W-:Y:S02]  /*131e0*/  PRMT R6, R10.reuse, 0x6420, R11.reuse ;  /* 0x000064200a067816 */ /* 0x140fe4000000000b */
[----:B------:R-:W-:Y:S02]  /*131f0*/  PRMT R7, R10, 0x7531, R11 ;  /* 0x000075310a077816 */ /* 0x000fe4000000000b */
[----:B---3--:R-:W-:-:S05]  /*13200*/  IADD3 R20, R17, R14, R0 ;  /* 0x0000000e11147210 */ /* 0x008fca0007ffe000 */
[----:B------:R-:W1:Y:S01]  /*13210*/  LDSM.16.MT88.4 R8, [R20+0x10400] ;  /* 0x010400001408783b */ /* 0x000e620000004200 */
[----:B----4-:R-:W-:-:S05]  /*13220*/  IADD3 R3, R12, R0, R13 ;  /* 0x000000000c037210 */ /* 0x010fca0007ffe00d */
[----:B------:R2:W-:Y:S02]  /*13230*/  STSM.16.M88.4 [R3], R4 ;  /* 0x0000000403007844 */ /* 0x0005e40000000200 */
[----:B--2---:R-:W-:Y:S02]  /*13240*/  VIADD R4, R0, 0x4000 ;  /* 0x0000400000047836 */ /* 0x004fe40000000000 */
[----:B------:R-:W-:Y:S02]  /*13250*/  IMAD.MOV.U32 R6, RZ, RZ, R13 ;  /* 0x000000ffff067224 */ /* 0x000fe400078e000d */
[----:B------:R-:W-:Y:S01]  /*13260*/  IMAD.MOV.U32 R7, RZ, RZ, R12 ;  /* 0x000000ffff077224 */ /* 0x000fe200078e000c */
[----:B------:R-:W-:-:S05]  /*13270*/  LOP3.LUT R4, R4, R18, RZ, 0xfc, !PT ;  /* 0x0000001204047212 */ /* 0x000fca00078efcff */
[----:B------:R-:W-:Y:S01]  /*13280*/  IMAD.IADD R4, R17, 0x1, R4 ;  /* 0x0000000111047824 */ /* 0x000fe200078e0204 */
[C-C-:B-1----:R-:W-:Y:S02]  /*13290*/  PRMT R12, R8.reuse, 0x6420, R9.reuse ;  /* 0x00006420080c7816 */ /* 0x142fe40000000009 */
[----:B------:R-:W-:Y:S02]  /*132a0*/  PRMT R13, R8, 0x7531, R9 ;  /* 0x00007531080d7816 */ /* 0x000fe40000000009 */
[C-C-:B------:R-:W-:Y:S02]  /*132b0*/  PRMT R14, R10.reuse, 0x6420, R11.reuse ;  /* 0x000064200a0e7816 */ /* 0x140fe4000000000b */
[----:B------:R-:W-:-:S05]  /*132c0*/  PRMT R15, R10, 0x7531, R11 ;  /* 0x000075310a0f7816 */ /* 0x000fca000000000b */
[----:B------:R1:W-:Y:S04]  /*132d0*/  STSM.16.M88.4 [R3+0x2000], R12 ;  /* 0x0020000c03007844 */ /* 0x0003e80000000200 */
[----:B------:R-:W2:Y:S01]  /*132e0*/  LDSM.16.MT88.4 R8, [R4+0x10400] ;  /* 0x010400000408783b */ /* 0x000ea20000004200 */
[----:B-1----:R-:W-:Y:S02]  /*132f0*/  IMAD.MOV.U32 R14, RZ, RZ, R6 ;  /* 0x000000ffff0e7224 */ /* 0x002fe400078e0006 */
[----:B------:R-:W-:Y:S01]  /*13300*/  IMAD.MOV.U32 R15, RZ, RZ, R7 ;  /* 0x000000ffff0f7224 */ /* 0x000fe200078e0007 */
[C-C-:B--2---:R-:W-:Y:S02]  /*13310*/  PRMT R4, R8.reuse, 0x6420, R9.reuse ;  /* 0x0000642008047816 */ /* 0x144fe40000000009 */
[----:B------:R-:W-:-:S02]  /*13320*/  PRMT R5, R8, 0x7531, R9 ;  /* 0x0000753108057816 */ /* 0x000fc40000000009 */
[C-C-:B------:R-:W-:Y:S02]  /*13330*/  PRMT R6, R10.reuse, 0x6420, R11.reuse ;  /* 0x000064200a067816 */ /* 0x140fe4000000000b */
[----:B------:R-:W-:Y:S02]  /*13340*/  PRMT R7, R10, 0x7531, R11 ;  /* 0x000075310a077816 */ /* 0x000fe4000000000b */
[----:B------:R-:W1:Y:S04]  /*13350*/  LDSM.16.MT88.4 R8, [R20+0x14400] ;  /* 0x014400001408783b */ /* 0x000e680000004200 */
[----:B------:R2:W-:Y:S02]  /*13360*/  STSM.16.M88.4 [R3+0x4000], R4 ;  /* 0x0040000403007844 */ /* 0x0005e40000000200 */
[----:B--2---:R-:W-:-:S02]  /*13370*/  IMAD.MOV.U32 R6, RZ, RZ, R14 ;  /* 0x000000ffff067224 */ /* 0x004fc400078e000e */
[----:B------:R-:W-:Y:S01]  /*13380*/  IMAD.MOV.U32 R7, RZ, RZ, R15 ;  /* 0x000000ffff077224 */ /* 0x000fe200078e000f */
[C-C-:B-1----:R-:W-:Y:S02]  /*13390*/  PRMT R12, R8.reuse, 0x6420, R9.reuse ;  /* 0x00006420080c7816 */ /* 0x142fe40000000009 */
[----:B------:R-:W-:Y:S02]  /*133a0*/  PRMT R13, R8, 0x7531, R9 ;  /* 0x00007531080d7816 */ /* 0x000fe40000000009 */
[C-C-:B------:R-:W-:Y:S02]  /*133b0*/  PRMT R14, R10.reuse, 0x6420, R11.reuse ;  /* 0x000064200a0e7816 */ /* 0x140fe4000000000b */
[----:B------:R-:W-:-:S05]  /*133c0*/  PRMT R15, R10, 0x7531, R11 ;  /* 0x000075310a0f7816 */ /* 0x000fca000000000b */
[----:B------:R1:W-:Y:S04]  /*133d0*/  STSM.16.M88.4 [R3+0x6000], R12 ;  /* 0x0060000c03007844 */ /* 0x0003e80000000200 */
[----:B-1----:R-:W2:Y:S01]  /*133e0*/  LDL R13, [R1+0x30] ;  /* 0x00003000010d7983 */ /* 0x002ea20000100800 */
[----:B------:R-:W-:Y:S02]  /*133f0*/  VIADD R3, R0, 0x1000 ;  /* 0x0000100000037836 */ /* 0x000fe40000000000 */
[----:B------:R-:W-:Y:S02]  /*13400*/  IMAD.MOV.U32 R14, RZ, RZ, R6 ;  /* 0x000000ffff0e7224 */ /* 0x000fe400078e0006 */
[----:B------:R-:W-:Y:S01]  /*13410*/  IMAD.MOV.U32 R15, RZ, RZ, R7 ;  /* 0x000000ffff0f7224 */ /* 0x000fe200078e0007 */
[----:B------:R-:W-:-:S05]  /*13420*/  LOP3.LUT R3, R3, R18, RZ, 0xfc, !PT ;  /* 0x0000001203037212 */ /* 0x000fca00078efcff */
[----:B------:R-:W-:-:S05]  /*13430*/  IMAD.IADD R3, R17, 0x1, R3 ;  /* 0x0000000111037824 */ /* 0x000fca00078e0203 */
[----:B------:R-:W1:Y:S02]  /*13440*/  LDSM.16.MT88.4 R8, [R3+0x10400] ;  /* 0x010400000308783b */ /* 0x000e640000004200 */
[C-C-:B-1----:R-:W-:Y:S02]  /*13450*/  PRMT R4, R8.reuse, 0x6420, R9.reuse ;  /* 0x0000642008047816 */ /* 0x142fe40000000009 */
[----:B------:R-:W-:Y:S02]  /*13460*/  PRMT R5, R8, 0x7531, R9 ;  /* 0x0000753108057816 */ /* 0x000fe40000000009 */
[C-C-:B------:R-:W-:Y:S02]  /*13470*/  PRMT R6, R10.reuse, 0x6420, R11.reuse ;  /* 0x000064200a067816 */ /* 0x140fe4000000000b */
[----:B------:R-:W-:Y:S02]  /*13480*/  PRMT R7, R10, 0x7531, R11 ;  /* 0x000075310a077816 */ /* 0x000fe4000000000b */
[----:B------:R-:W1:Y:S02]  /*13490*/  LDSM.16.MT88.4 R8, [R20+0x11400] ;  /* 0x011400001408783b */ /* 0x000e640000004200 */
[----:B-1----:R-:W-:-:S02]  /*134a0*/  PRMT R12, R8, 0x6420, R9 ;  /* 0x00006420080c7816 */ /* 0x002fc40000000009 */
[----:B--2---:R-:W-:Y:S02]  /*134b0*/  IADD3 R3, R14, R0, R13 ;  /* 0x000000000e037210 */ /* 0x004fe40007ffe00d */
[----:B------:R-:W-:-:S03]  /*134c0*/  PRMT R13, R8, 0x7531, R9 ;  /* 0x00007531080d7816 */ /* 0x000fc60000000009 */
[----:B------:R-:W-:-:S05]  /*134d0*/  IMAD.IADD R3, R15, 0x1, R3 ;  /* 0x000000010f037824 */ /* 0x000fca00078e0203 */
[----:B------:R1:W-:Y:S02]  /*134e0*/  STSM.16.M88.4 [R3], R4 ;  /* 0x0000000403007844 */ /* 0x0003e40000000200 */
[----:B-1----:R-:W-:Y:S02]  /*134f0*/  VIADD R4, R0, 0x5000 ;  /* 0x0000500000047836 */ /* 0x002fe40000000000 */
[----:B------:R-:W-:Y:S01]  /*13500*/  IMAD.MOV.U32 R6, RZ, RZ, R14 ;  /* 0x000000ffff067224 */ /* 0x000fe200078e000e */
[----:B------:R-:W-:Y:S01]  /*13510*/  PRMT R14, R10, 0x6420, R11 ;  /* 0x000064200a0e7816 */ /* 0x000fe2000000000b */
[----:B------:R-:W-:Y:S01]  /*13520*/  IMAD.MOV.U32 R7, RZ, RZ, R15 ;  /* 0x000000ffff077224 */ /* 0x000fe200078e000f */
[----:B------:R-:W-:Y:S02]  /*13530*/  LOP3.LUT R4, R4, R18, RZ, 0xfc, !PT ;  /* 0x0000001204047212 */ /* 0x000fe400078efcff */
[----:B------:R-:W-:-:S03]  /*13540*/  PRMT R15, R10, 0x7531, R11 ;  /* 0x000075310a0f7816 */ /* 0x000fc6000000000b */
[----:B------:R-:W-:Y:S02]  /*13550*/  IMAD.IADD R4, R17, 0x1, R4 ;  /* 0x0000000111047824 */ /* 0x000fe400078e0204 */
[----:B------:R1:W-:Y:S04]  /*13560*/  STSM.16.M88.4 [R3+0x2000], R12 ;  /* 0x0020000c03007844 */ /* 0x0003e80000000200 */
[----:B------:R-:W2:Y:S01]  /*13570*/  LDSM.16.MT88.4 R8, [R4+0x10400] ;  /* 0x010400000408783b */ /* 0x000ea20000004200 */
[----:B-1----:R-:W-:Y:S02]  /*13580*/  IMAD.MOV.U32 R14, RZ, RZ, R6 ;  /* 0x000000ffff0e7224 */ /* 0x002fe400078e0006 */
[----:B------:R-:W-:Y:S01]  /*13590*/  IMAD.MOV.U32 R15, RZ, RZ, R7 ;  /* 0x000000ffff0f7224 */ /* 0x000fe200078e0007 */
[----:B--2---:R-:W-:-:S02]  /*135a0*/  PRMT R4, R8, 0x6420, R9 ;  /* 0x0000642008047816 */ /* 0x004fc40000000009 */
[----:B------:R-:W-:Y:S02]  /*135b0*/  PRMT R5, R8, 0x7531, R9 ;  /* 0x0000753108057816 */ /* 0x000fe40000000009 */
        /* <DEDUP_REMOVED lines=63> */
[----:B------:R-:W1:Y:S01]  /*139b0*/  LDSM.16.MT88.4 R8, [R20+0x13400] ;  /* 0x013400001408783b */ /* 0x000e620000004200 */
[----:B--2---:R-:W-:Y:S01]  /*139c0*/  IADD3 R3, R14, R13, R0 ;  /* 0x0000000d0e037210 */ /* 0x004fe20007ffe000 */
[----:B------:R-:W-:-:S04]  /*139d0*/  VIADD R0, R0, 0x7000 ;  /* 0x0000700000007836 */ /* 0x000fc80000000000 */
[----:B------:R-:W-:Y:S01]  /*139e0*/  IMAD.IADD R3, R15, 0x1, R3 ;  /* 0x000000010f037824 */ /* 0x000fe200078e0203 */
[----:B------:R-:W-:-:S04]  /*139f0*/  LOP3.LUT R0, R0, R18, RZ, 0xfc, !PT ;  /* 0x0000001200007212 */ /* 0x000fc800078efcff */
[----:B------:R1:W-:Y:S01]  /*13a00*/  STSM.16.M88.4 [R3], R4 ;  /* 0x0000000403007844 */ /* 0x0003e20000000200 */
[----:B------:R-:W-:Y:S01]  /*13a10*/  IMAD.IADD R0, R17, 0x1, R0 ;  /* 0x0000000111007824 */ /* 0x000fe200078e0200 */
[C-C-:B-1----:R-:W-:Y:S02]  /*13a20*/  PRMT R4, R8.reuse, 0x6420, R9.reuse ;  /* 0x0000642008047816 */ /* 0x142fe40000000009 */
[----:B------:R-:W-:Y:S02]  /*13a30*/  PRMT R5, R8, 0x7531, R9 ;  /* 0x0000753108057816 */ /* 0x000fe40000000009 */
        /* <DEDUP_REMOVED lines=9> */
[----:B------:R1:W-:Y:S02]  /*13ad0*/  STSM.16.M88.4 [R3+0x4000], R4 ;  /* 0x0040000403007844 */ /* 0x0003e40000000200 */
[C-C-:B-1----:R-:W-:Y:S02]  /*13ae0*/  PRMT R4, R8.reuse, 0x6420, R9.reuse ;  /* 0x0000642008047816 */ /* 0x142fe40000000009 */
        /* <DEDUP_REMOVED lines=12> */
.L_x_2254:
[----:B------:R-:W3:Y:S01]  /*13bb0*/  S2R R0, SR_TID.X ;  /* 0x0000000000007919 */ /* 0x000ee20000002100 */
[----:B--2---:R2:W-:Y:S01]  /*13bc0*/  SYNCS.ARRIVE.TRANS64.A1T0 RZ, [R19+URZ+0x38850], RZ ;  /* 0x038850ff13ff79a7 */ /* 0x0045e2000810003f */
[----:B-1----:R4:W5:Y:S01]  /*13bd0*/  LDL R3, [R1+0x4] ;  /* 0x0000040001037983 */ /* 0x0029620000100800 */
[----:B---3--:R-:W-:Y:S01]  /*13be0*/  LOP3.LUT R0, R0, 0x7f, RZ, 0xc0, !PT ;  /* 0x0000007f00007812 */ /* 0x008fe200078ec0ff */
[----:B------:R-:W-:Y:S03]  /*13bf0*/  BAR.SYNC.DEFER_BLOCKING 0x2, 0x80 ;  /* 0x0082000000007b1d */ /* 0x000fe60000010000 */
[----:B------:R-:W-:-:S03]  /*13c00*/  ISETP.NE.AND P0, PT, R0, RZ, PT ;  /* 0x000000ff0000720c */ /* 0x000fc60003f05270 */
[----:B------:R4:W5:Y:S10]  /*13c10*/  LDL R0, [R1+0xc] ;  /* 0x00000c0001007983 */ /* 0x0009740000100800 */
[----:B--2---:R-:W-:-:S05]  /*13c20*/  @!P0 VIADD R19, R19, 0x38880 ;  /* 0x0003888013138836 */ /* 0x004fca0000000000 */
[----:B------:R-:W-:-:S04]  /*13c30*/  @!P0 PRMT R19, RZ, 0x654, R19 ;  /* 0x00000654ff138816 */ /* 0x000fc80000000013 */
[----:B------:R4:W-:Y:S01]  /*13c40*/  @!P0 SYNCS.ARRIVE.TRANS64.RED.A1T0 RZ, [R19+URZ], RZ ;  /* 0x000000ff13ff89a7 */ /* 0x0009e2000810043f */
[C---:B------:R-:W-:Y:S01]  /*13c50*/  ISETP.GT.AND P0, PT, R2.reuse, RZ, PT ;  /* 0x000000ff0200720c */ /* 0x040fe20003f04270 */
[----:B------:R-:W-:-:S12]  /*13c60*/  VIADD R2, R2, 0xffffffff ;  /* 0xffffffff02027836 */ /* 0x000fd80000000000 */
[----:B----4-:R-:W-:Y:S05]  /*13c70*/  @P0 BRA `(.L_x_2255) ;  /* 0xffffffe800a80947 */ /* 0x010fea000383ffff */
.L_x_2233:
        /* <DEDUP_REMOVED lines=8> */
[----:B0----5:R-:W2:Y:S02]  /*13d00*/  FLO.U32 R0, UR4 ;  /* 0x0000000400007d00 */ /* 0x021ea400080e0000 */
[----:B--2---:R-:W-:-:S06]  /*13d10*/  ISETP.EQ.U32.AND P1, PT, R0, R2, PT ;  /* 0x000000020000720c */ /* 0x004fcc0003f22070 */
[----:B------:R-:W3:Y:S07]  /*13d20*/  POPC R2, UR4 ;  /* 0x0000000400027d09 */ /* 0x000eee0008000000 */
[----:B---3--:R-:W2:Y:S04]  /*13d30*/  @P1 ATOMG.E.ADD.STRONG.GPU PT, R2, desc[UR50][R4.64], R2 ;  /* 0x00000002040219a8 */ /* 0x008ea800081ee1f2 */
[----:B--2---:R0:W2:Y:S02]  /*13d40*/  SHFL.IDX PT, R2, R2, R0, 0x1f ;  /* 0x00001f0002027589 */ /* 0x0040a400000e0000 */
[----:B0-----:R-:W0:Y:S02]  /*13d50*/  S2R R0, SR_LTMASK ;  /* 0x0000000000007919 */ /* 0x001e240000003900 */
[----:B0-----:R-:W-:-:S06]  /*13d60*/  LOP3.LUT R0, R0, UR4, RZ, 0xc0, !PT ;  /* 0x0000000400007c12 */ /* 0x001fcc000f8ec0ff */
[----:B------:R-:W2:Y:S02]  /*13d70*/  POPC R0, R0 ;  /* 0x0000000000007309 */ /* 0x000ea40000000000 */
[----:B--2---:R-:W-:-:S05]  /*13d80*/  IADD3 R0, R2, UR40, R0 ;  /* 0x0000002802007c10 */ /* 0x004fca000fffe000 */
[----:B------:R2:W-:Y:S02]  /*13d90*/  STL [R1+0x20], R0 ;  /* 0x0000200001007387 */ /* 0x0005e40000100800 */
.L_x_2257:
[----:B------:R-:W-:Y:S05]  /*13da0*/  BSYNC B0 ;  /* 0x0000000000007941 */ /* 0x000fea0003800000 */
.L_x_2256:
[----:B------:R-:W-:-:S06]  /*13db0*/  UISETP.NE.AND UP0, UPT, UR39, 0x3, UPT ;  /* 0x000000032700788c */ /* 0x000fcc000bf05270 */
[----:B------:R-:W-:-:S13]  /*13dc0*/  PLOP3.LUT P1, PT, PT, PT, UP0, 0x80, 0x0 ;  /* 0x000000000000781c */ /* 0x000fda0003f2f008 */
[----:B------:R-:W-:Y:S05]  /*13dd0*/  @!P1 BRA `(.L_x_2258) ;  /* 0x0000000000049947 */ /* 0x000fea0003800000 */
[----:B------:R-:W-:Y:S01]  /*13de0*/  BPT.TRAP 0x1 ;  /* 0x000000040000795c */ /* 0x000fe20000300000 */
.L_x_2258:
[----:B-----5:R-:W3:Y:S04]  /*13df0*/  LDL R3, [R1+0xc] ;  /* 0x00000c0001037983 */ /* 0x020ee80000100800 */
[----:B------:R-:W4:Y:S01]  /*13e00*/  LDL R2, [R1+0x4] ;  /* 0x0000040001027983 */ /* 0x000f220000100800 */
[----:B0-2---:R-:W-:Y:S01]  /*13e10*/  IMAD.U32 R0, RZ, RZ, UR41 ;  /* 0x00000029ff007e24 */ /* 0x005fe2000f8e00ff */
[----:B------:R-:W-:Y:S04]  /*13e20*/  BSSY B0, `(.L_x_2259) ;  /* 0x0000007000007945 */ /* 0x000fe80003800000 */
[----:B------:R-:W-:-:S02]  /*13e30*/  ISETP.NE.AND P2, PT, R0, 0x3, PT ;  /* 0x000000030000780c */ /* 0x000fc40003f45270 */
[----:B---3--:R-:W-:-:S04]  /*13e40*/  LOP3.LUT R0, R3, 0x1, RZ, 0x3c, !PT ;  /* 0x0000000103007812 */ /* 0x008fc800078e3cff */
[----:B------:R-:W-:Y:S01]  /*13e50*/  SHF.L.U32 R0, R0, 0x1f, RZ ;  /* 0x0000001f00007819 */ /* 0x000fe200000006ff */
[----:B----4-:R-:W-:-:S04]  /*13e60*/  IMAD R2, R2, 0x8, R17 ;  /* 0x0000000802027824 */ /* 0x010fc800078e0211 */
[----:B------:R-:W0:Y:S02]  /*13e70*/  SYNCS.PHASECHK.TRANS64.TRYWAIT P1, [R2+URZ+0x38870], R0 ;  /* 0x03887000020075a7 */ /* 0x000e24000802017f */
[----:B0-----:R-:W-:Y:S05]  /*13e80*/  @!P1 BRA `(.L_x_2260) ;  /* 0x0000002c004c9947 */ /* 0x001fea0003800000 */
.L_x_2320:
[----:B------:R-:W-:Y:S05]  /*13e90*/  BSYNC B0 ;  /* 0x0000000000007941 */ /* 0x000fea0003800000 */
.L_x_2259:
[----:B------:R-:W-:Y:S05]  /*13ea0*/  @!P2 BRA `(.L_x_2261) ;  /* 0x000000000004a947 */ /* 0x000fea0003800000 */
[----:B------:R-:W-:Y:S01]  /*13eb0*/  BPT.TRAP 0x1 ;  /* 0x000000040000795c */ /* 0x000fe20000300000 */
.L_x_2261:
[----:B0-----:R-:W2:Y:S02]  /*13ec0*/  LDL R0, [R1+0xc] ;  /* 0x00000c0001007983 */ /* 0x001ea40000100800 */
[----:B--2---:R-:W-:-:S04]  /*13ed0*/  SHF.L.U32 R0, R0, 0x1f, RZ ;  /* 0x0000001f00007819 */ /* 0x004fc800000006ff */
[----:B------:R-:W0:Y:S02]  /*13ee0*/  SYNCS.PHASECHK.TRANS64.TRYWAIT P1, [R2+URZ+0x38860], R0 ;  /* 0x03886000020075a7 */ /* 0x000e24000802017f */
[----:B0-----:R-:W-:Y:S05]  /*13ef0*/  @!P1 BRA `(.L_x_2262) ;  /* 0x0000002c00449947 */ /* 0x001fea0003800000 */
.L_x_2321:
[----:B------:R-:W2:Y:S04]  /*13f00*/  LDL R3, [R1+0x38] ;  /* 0x0000380001037983 */ /* 0x000ea80000100800 */
[----:B------:R-:W3:Y:S04]  /*13f10*/  LDL R13, [R1+0x8] ;  /* 0x00000800010d7983 */ /* 0x000ee80000100800 */
[----:B------:R-:W3:Y:S04]  /*13f20*/  LDL.LU R12, [R1] ;  /* 0x00000000010c7983 */ /* 0x000ee80000300800 */
[----:B------:R-:W4:Y:S01]  /*13f30*/  LDL R19, [R1+0x4] ;  /* 0x0000040001137983 */ /* 0x000f220000100800 */
[----:B------:R-:W-:Y:S05]  /*13f40*/  WARPSYNC.ALL ;  /* 0x0000000000007948 */ /* 0x000fea0003800000 */
[----:B----4-:R-:W-:-:S05]  /*13f50*/  IMAD.SHL.U32 R16, R19, 0x8000, RZ ;  /* 0x0000800013107824 */ /* 0x010fca00078e00ff */
[----:B0-----:R-:W-:Y:S02]  /*13f60*/  LOP3.LUT R0, R16, R18, RZ, 0xfc, !PT ;  /* 0x0000001210007212 */ /* 0x001fe400078efcff */
[----:B--2---:R-:W-:-:S03]  /*13f70*/  IADD3 R3, R17, R3, R16 ;  /* 0x0000000311037210 */ /* 0x004fc60007ffe010 */
[----:B------:R-:W-:-:S05]  /*13f80*/  IMAD.IADD R0, R17, 0x1, R0 ;  /* 0x0000000111007824 */ /* 0x000fca00078e0200 */
[----:B-1----:R3:W0:Y:S02]  /*13f90*/  LDSM.16.MT88.4 R4, [R0+0x10400] ;  /* 0x010400000004783b */ /* 0x0026240000004200 */
[----:B---3--:R-:W-:Y:S02]  /*13fa0*/  IADD3 R0, R12, R16, R13 ;  /* 0x000000100c007210 */ /* 0x008fe40007ffe00d */
        /* <DEDUP_REMOVED lines=155> */
.L_x_2263:
        /* <DEDUP_REMOVED lines=13> */
.L_x_2208:
[----:B------:R-:W-:Y:S05]  /*14a30*/  BSYNC B7 ;  /* 0x0000000000077941 */ /* 0x000fea0003800000 */
.L_x_2206:
[----:B01----:R-:W2:Y:S02]  /*14a40*/  LDL R0, [R1+0x44] ;  /* 0x0000440001007983 */ /* 0x003ea40000100800 */
[----:B--2---:R-:W-:-:S13]  /*14a50*/  ISETP.NE.AND P0, PT, R0, RZ, PT ;  /* 0x000000ff0000720c */ /* 0x004fda0003f05270 */
        /* <DEDUP_REMOVED lines=14> */
.L_x_2264:
[----:B------:R-:W2:Y:S01]  /*14b40*/  LDL.LU R0, [R1+0x20] ;  /* 0x0000200001007983 */ /* 0x000ea20000300800 */
[----:B------:R-:W-:Y:S01]  /*14b50*/  ULDC UR4, c[0x0][0xc3c] ;  /* 0x00030f0000047ab9 */ /* 0x000fe20000000800 */
        /* <DEDUP_REMOVED lines=9> */
[----:B-1----:R-:W-:-:S04]  /*14bf0*/  @!P1 IMAD.WIDE R2, R0, 0x4, R2 ;  /* 0x0000000400029825 */ /* 0x002fc800078e0202 */
[----:B------:R-:W-:-:S06]  /*14c00*/  IMAD.MOV.U32 R0, RZ, RZ, RZ ;  /* 0x000000ffff007224 */ /* 0x000fcc00078e00ff */
[----:B------:R-:W2:Y:S01]  /*14c10*/  @!P1 LDG.E R0, desc[UR50][R2.64] ;  /* 0x0000003202009981 */ /* 0x000ea2000c1e1900 */
[C---:B------:R-:W-:Y:S02]  /*14c20*/  ISETP.NE.AND P1, PT, R4.reuse, RZ, PT ;  /* 0x000000ff0400720c */ /* 0x040fe40003f25270 */
[C---:B------:R-:W-:Y:S02]  /*14c30*/  ISETP.GE.U32.AND P2, PT, R4.reuse, 0x2, PT ;  /* 0x000000020400780c */ /* 0x040fe40003f46070 */
[C---:B------:R-:W-:Y:S02]  /*14c40*/  ISETP.GE.U32.AND P3, PT, R4.reuse, 0x4, PT ;  /* 0x000000040400780c */ /* 0x040fe40003f66070 */
[C---:B------:R-:W-:Y:S02]  /*14c50*/  ISETP.GE.U32.AND P4, PT, R4.reuse, 0x8, PT ;  /* 0x000000080400780c */ /* 0x040fe40003f86070 */
[----:B------:R-:W-:Y:S02]  /*14c60*/  ISETP.GE.U32.AND P5, PT, R4, 0x10, PT ;  /* 0x000000100400780c */ /* 0x000fe40003fa6070 */
[----:B------:R-:W-:Y:S04]  /*14c70*/  SHFL.IDX PT, R4, R5, 0x1, 0x1f ;  /* 0x00201f0005047f89 */ /* 0x000fe800000e0000 */
[----:B------:R-:W-:Y:S04]  /*14c80*/  SHFL.IDX PT, R5, R5, RZ, 0x1f ;  /* 0x00001fff05057589 */ /* 0x000fe800000e0000 */
        /* <DEDUP_REMOVED lines=15> */
[----:B------:R-:W0:Y:S02]  /*14d80*/  SHFL.IDX PT, R2, R3, 0x1f, 0x1f ;  /* 0x03e01f0003027f89 */ /* 0x000e2400000e0000 */
[----:B0-----:R-:W-:-:S04]  /*14d90*/  IMAD R2, R2, R9, RZ ;  /* 0x0000000902027224 */ /* 0x001fc800078e02ff */
[----:B------:R-:W-:-:S05]  /*14da0*/  IMAD.IADD R4, R4, 0x1, R2 ;  /* 0x0000000104047824 */ /* 0x000fca00078e0202 */
[----:B------:R-:W-:-:S13]  /*14db0*/  ISETP.GT.AND P6, PT, R4, R5, PT ;  /* 0x000000050400720c */ /* 0x000fda0003fc4270 */
[----:B------:R-:W-:Y:S05]  /*14dc0*/  @P6 BRA `(.L_x_2266) ;  /* 0x0000000000906947 */ /* 0x000fea0003800000 */
.L_x_2270:
[----:B------:R-:W-:-:S04]  /*14dd0*/  UIADD3 UR42, UR42, 0x1f, URZ ;  /* 0x0000001f2a2a7890 */ /* 0x000fc8000fffe03f */
[----:B------:R-:W-:-:S06]  /*14de0*/  UISETP.GE.AND UP0, UPT, UR42, UR4, UPT ;  /* 0x000000042a00728c */ /* 0x000fcc000bf06270 */
[----:B------:R-:W-:-:S13]  /*14df0*/  PLOP3.LUT P6, PT, PT, PT, UP0, 0x40, 0x0 ;  /* 0x000000000000781c */ /* 0x000fda0003fce808 */
[----:B------:R-:W-:Y:S05]  /*14e00*/  @!P6 BRA `(.L_x_2267) ;  /* 0x0000000400d4e947 */ /* 0x000fea0003800000 */
[----:B------:R-:W0:Y:S01]  /*14e10*/  S2R R0, SR_TID.X ;  /* 0x0000000000007919 */ /* 0x000e220000002100 */
[----:B------:R-:W-:Y:S01]  /*14e20*/  BSSY B0, `(.L_x_2268) ;  /* 0x0000009000007945 */ /* 0x000fe20003800000 */
[----:B0-----:R-:W-:-:S05]  /*14e30*/  LOP3.LUT R0, R0, 0x1f, RZ, 0xc0, !PT ;  /* 0x0000001f00007812 */ /* 0x001fca00078ec0ff */
[----:B------:R-:W-:Y:S02]  /*14e40*/  VIADD R6, R0, UR42 ;  /* 0x0000002a00067c36 */ /* 0x000fe40008000000 */
[----:B------:R-:W-:-:S03]  /*14e50*/  IMAD.MOV.U32 R0, RZ, RZ, RZ ;  /* 0x000000ffff007224 */ /* 0x000fc600078e00ff */
[----:B------:R-:W-:-:S13]  /*14e60*/  ISETP.GE.OR P6, PT, R6, UR4, !P0 ;  /* 0x0000000406007c0c */ /* 0x000fda000c7c6670 */
[----:B------:R-:W-:Y:S05]  /*14e70*/  @P6 BRA `(.L_x_2269) ;  /* 0x00000000000c6947 */ /* 0x000fea0003800000 */
[----:B------:R-:W0:Y:S02]  /*14e80*/  LDC.64 R2, c[0x0][0xc80] ;  /* 0x00032000ff027b82 */ /* 0x000e240000000a00 */
[----:B0-----:R-:W-:-:S05]  /*14e90*/  IMAD.WIDE R2, R6, 0x4, R2 ;  /* 0x0000000406027825 */ /* 0x001fca00078e0202 */
[----:B------:R0:W5:Y:S02]  /*14ea0*/  LDG.E R0, desc[UR50][R2.64] ;  /* 0x0000003202007981 */ /* 0x000164000c1e1900 */
.L_x_2269:
[----:B------:R-:W-:Y:S05]  /*14eb0*/  BSYNC B0 ;  /* 0x0000000000007941 */ /* 0x000fea0003800000 */
.L_x_2268:
        /* <DEDUP_REMOVED lines=21> */
.L_x_2266:
        /* <DEDUP_REMOVED lines=12> */
[----:B------:R-:W-:Y:S01]  /*150d0*/  ISETP.NE.AND P0, PT, RZ, UR7, PT ;  /* 0x00000007ff007c0c */ /* 0x000fe2000bf05270 */
[----:B------:R-:W-:-:S03]  /*150e0*/  IMAD.MOV.U32 R8, RZ, RZ, RZ ;  /* 0x000000ffff087224 */ /* 0x000fc600078e00ff */
[----:B------:R-:W2:Y:S02]  /*150f0*/  SHFL.IDX PT, R0, R0, R4, 0x1f ;  /* 0x00001f0400007589 */ /* 0x000ea400000e0000 */
[----:B--2---:R-:W-:-:S05]  /*15100*/  IMAD R4, R0, R6, RZ ;  /* 0x0000000600047224 */ /* 0x004fca00078e02ff */
[----:B------:R-:W-:Y:S02]  /*15110*/  IABS R7, R4 ;  /* 0x0000000400077213 */ /* 0x000fe40000000000 */
[----:B------:R-:W-:Y:S05]  /*15120*/  @!P0 BRA `(.L_x_2271) ;  /* 0x00000000000c8947 */ /* 0x000fea0003800000 */
[----:B------:R-:W-:-:S06]  /*15130*/  UIADD3 UR4, UR6, -0x1, URZ ;  /* 0xffffffff06047890 */ /* 0x000fcc000fffe03f */
[----:B------:R-:W-:-:S06]  /*15140*/  IMAD.U32 R8, RZ, RZ, UR4 ;  /* 0x00000004ff087e24 */ /* 0x000fcc000f8e00ff */
[----:B------:R0:W1:Y:S02]  /*15150*/  SHFL.IDX PT, R8, R3, R8, 0x1f ;  /* 0x00001f0803087589 */ /* 0x00006400000e0000 */
.L_x_2271:
[----:B0-----:R-:W0:Y:S01]  /*15160*/  I2F.RP R3, R7 ;  /* 0x0000000700037306 */ /* 0x001e220000209400 */
[----:B-1----:R-:W-:-:S05]  /*15170*/  IMAD R10, R8, R9, R2 ;  /* 0x00000009080a7224 */ /* 0x002fca00078e0202 */
[----:B------:R1:W-:Y:S02]  /*15180*/  STL [R1+0x20], R10 ;  /* 0x0000200a01007387 */ /* 0x0003e40000100800 */
[----:B0-----:R-:W0:Y:S02]  /*15190*/  MUFU.RCP R3, R3 ;  /* 0x0000000300037308 */ /* 0x001e240000001000 */
[----:B0-----:R-:W-:-:S06]  /*151a0*/  VIADD R3, R3, 0xffffffe ;  /* 0x0ffffffe03037836 */ /* 0x001fcc0000000000 */
[----:B------:R-:W0:Y:S02]  /*151b0*/  F2I.FTZ.U32.TRUNC.NTZ R3, R3 ;  /* 0x0000000300037305 */ /* 0x000e24000021f000 */
[----:B0-----:R-:W-:-:S04]  /*151c0*/  IMAD.MOV R2, RZ, RZ, -R3 ;  /* 0x000000ffff027224 */ /* 0x001fc800078e0a03 */
[----:B------:R-:W-:Y:S02]  /*151d0*/  IMAD R8, R2, R7, RZ ;  /* 0x0000000702087224 */ /* 0x000fe400078e02ff */
[----:B------:R-:W-:-:S04]  /*151e0*/  IMAD.MOV.U32 R2, RZ, RZ, RZ ;  /* 0x000000ffff027224 */ /* 0x000fc800078e00ff */
[----:B------:R-:W-:Y:S01]  /*151f0*/  IMAD.HI.U32 R3, R3, R8, R2 ;  /* 0x0000000803037227 */ /* 0x000fe200078e0002 */
[----:B------:R-:W-:-:S03]  /*15200*/  IABS R8, R4 ;  /* 0x0000000400087213 */ /* 0x000fc60000000000 */
[----:B------:R-:W-:Y:S02]  /*15210*/  IMAD.IADD R2, R5, 0x1, -R10 ;  /* 0x0000000105027824 */ /* 0x000fe400078e0a0a */
[----:B------:R-:W-:-:S03]  /*15220*/  IMAD.MOV R8, RZ, RZ, -R8 ;  /* 0x000000ffff087224 */ /* 0x000fc600078e0a08 */
        /* <DEDUP_REMOVED lines=10> */
[----:B------:R-:W-:-:S04]  /*152d0*/  @P0 VIADD R3, R3, 0x1 ;  /* 0x0000000103030836 */ /* 0x000fc80000000000 */
[----:B------:R-:W-:-:S04]  /*152e0*/  IMAD.MOV.U32 R8, RZ, RZ, R3 ;  /* 0x000000ffff087224 */ /* 0x000fc800078e0003 */
[----:B------:R-:W-:Y:S01]  /*152f0*/  @!P2 IMAD.MOV R8, RZ, RZ, -R8 ;  /* 0x000000ffff08a224 */ /* 0x000fe200078e0a08 */
[----:B------:R-:W-:-:S05]  /*15300*/  @!P1 LOP3.LUT R8, RZ, R4, RZ, 0x33, !PT ;  /* 0x00000004ff089212 */ /* 0x000fca00078e33ff */
[----:B------:R-:W-:Y:S02]  /*15310*/  IMAD R5, R6, R8, RZ ;  /* 0x0000000806057224 */ /* 0x000fe400078e02ff */
[----:B------:R-:W-:Y:S02]  /*15320*/  IMAD.MOV R8, RZ, RZ, -R8 ;  /* 0x000000ffff087224 */ /* 0x000fe400078e0a08 */
[----:B------:R-:W-:Y:S02]  /*15330*/  IMAD.MOV R3, RZ, RZ, -R5 ;  /* 0x000000ffff037224 */ /* 0x000fe400078e0a05 */
[----:B------:R-:W-:-:S03]  /*15340*/  IMAD R8, R4, R8, R2 ;  /* 0x0000000804087224 */ /* 0x000fc600078e0202 */
[----:B------:R-:W-:Y:S01]  /*15350*/  VIADDMNMX R6, R3, R9, R6, PT ;  /* 0x0000000903067246 */ /* 0x000fe20003800106 */
[----:B------:R-:W-:-:S03]  /*15360*/  IMAD.IADD R5, R8, 0x1, R5 ;  /* 0x0000000108057824 */ /* 0x000fc600078e0205 */
        /* <DEDUP_REMOVED lines=31> */
.L_x_2267:
[----:B------:R0:W-:Y:S01]  /*15560*/  STL [R1+0x20], R5 ;  /* 0x0000200501007387 */ /* 0x0001e20000100800 */
[----:B------:R-:W-:Y:S01]  /*15570*/  ULDC UR42, c[0x0][0xc3c] ;  /* 0x00030f00002a7ab9 */ /* 0x000fe20000000800 */
[----:B------:R-:W-:Y:S02]  /*15580*/  UMOV UR36, URZ ;  /* 0x0000003f00247c82 */ /* 0x000fe40008000000 */
[----:B------:R0:W-:Y:S03]  /*15590*/  STL [R1+0x24], RZ ;  /* 0x000024ff01007387 */ /* 0x0001e60000100800 */
.L_x_2272:
[----:B------:R-:W2:Y:S04]  /*155a0*/  LDL R3, [R1+0x20] ;  /* 0x0000200001037983 */ /* 0x000ea80000100800 */
[----:B------:R-:W3:Y:S01]  /*155b0*/  LDL R2, [R1+0x24] ;  /* 0x0000240001027983 */ /* 0x000ee20000100800 */
[----:B------:R-:W-:Y:S02]  /*155c0*/  IMAD.U32 R6, RZ, RZ, UR36 ;  /* 0x00000024ff067e24 */ /* 0x000fe4000f8e00ff */
[----:B------:R-:W-:Y:S01]  /*155d0*/  IMAD.U32 R7, RZ, RZ, UR42 ;  /* 0x0000002aff077e24 */ /* 0x000fe2000f8e00ff */
[----:B-1----:R-:W1:Y:S02]  /*155e0*/  S2R R0, SR_TID.X ;  /* 0x0000000000007919 */ /* 0x002e640000002100 */
[----:B-1----:R-:W-:Y:S01]  /*155f0*/  LOP3.LUT R0, R0, 0x1f, RZ, 0xc0, !PT ;  /* 0x0000001f00007812 */ /* 0x002fe200078ec0ff */
[----:B------:R-:W-:Y:S03]  /*15600*/  BAR.SYNC.DEFER_BLOCKING 0x4, 0x180 ;  /* 0x0106000000007b1d */ /* 0x000fe60000010000 */
[----:B------:R-:W-:-:S13]  /*15610*/  ISETP.NE.AND P0, PT, R0, RZ, PT ;  /* 0x000000ff0000720c */ /* 0x000fda0003f05270 */
[----:B------:R-:W1:Y:S01]  /*15620*/  @!P0 S2R R0, SR_CgaCtaId ;  /* 0x0000000000008919 */ /* 0x000e620000008800 */
[----:B--2---:R-:W-:Y:S02]  /*15630*/  IMAD.MOV.U32 R4, RZ, RZ, R3 ;  /* 0x000000ffff047224 */ /* 0x004fe400078e0003 */
[----:B---3--:R-:W-:Y:S01]  /*15640*/  IMAD.MOV.U32 R3, RZ, RZ, R2 ;  /* 0x000000ffff037224 */ /* 0x008fe200078e0002 */
[----:B------:R-:W-:-:S03]  /*15650*/  @!P0 MOV R2, 0x400 ;  /* 0x0000040000028802 */ /* 0x000fc60000000f00 */
[----:B0-----:R-:W-:Y:S01]  /*15660*/  IMAD.MOV.U32 R5, RZ, RZ, R3 ;  /* 0x000000ffff057224 */ /* 0x001fe200078e0003 */
[----:B-1----:R-:W-:-:S05]  /*15670*/  @!P0 LEA R17, R0, R2, 0x18 ;  /* 0x0000000200118211 */ /* 0x002fca00078ec0ff */
[----:B------:R1:W-:Y:S01]  /*15680*/  @!P0 STS.128 [R17+0x388d0], R4 ;  /* 0x0388d00411008388 */ /* 0x0003e20000000c00 */
[----:B------:R-:W-:Y:S06]  /*15690*/  BAR.ARV 0x5, 0x180 ;  /* 0x0146000000007b1d */ /* 0x000fec0000002000 */
.L_x_2265:
[----:B------:R-:W-:Y:S02]  /*156a0*/  ULDC UR4, c[0x0][0xc3c] ;  /* 0x00030f0000047ab9 */ /* 0x000fe40000000800 */
[----:B------:R-:W-:-:S06]  /*156b0*/  UISETP.GE.AND UP0, UPT, UR42, UR4, UPT ;  /* 0x000000042a00728c */ /* 0x000fcc000bf06270 */
[----:B------:R-:W-:-:S13]  /*156c0*/  PLOP3.LUT P0, PT, PT, PT, UP0, 0x80, 0x0 ;  /* 0x000000000000781c */ /* 0x000fda0003f0f008 */
[----:B------:R-:W-:Y:S05]  /*156d0*/  @!P0 BRA `(.L_x_2273) ;  /* 0xffffffac00848947 */ /* 0x000fea000383ffff */
.L_x_2202:
        /* <DEDUP_REMOVED lines=12> */
.L_x_2322:
[----:B------:R-:W-:Y:S05]  /*157a0*/  BSYNC B0 ;  /* 0x0000000000007941 */ /* 0x000fea0003800000 */
.L_x_2274:
[----:B------:R-:W-:-:S03]  /*157b0*/  UMOV UR4, 0xffffffff ;  /* 0xffffffff00047882 */ /* 0x000fc60000000000 */
[----:B------:R-:W-:Y:S05]  /*157c0*/  BRA.DIV UR4, `(.L_x_2276) ;  /* 0x0000001604387947 */ /* 0x000fea000b800000 */
[----:B------:R-:W1:Y:S02]  /*157d0*/  S2R R2, SR_TID.X ;  /* 0x0000000000027919 */ /* 0x000e640000002100 */
[----:B-1----:R-:W-:-:S04]  /*157e0*/  SHF.R.U32.HI R2, RZ, 0x5, R2 ;  /* 0x00000005ff027819 */ /* 0x002fc80000011602 */
[----:B------:R-:W-:-:S05]  /*157f0*/  LOP3.LUT R2, R2, 0x3, RZ, 0xc0, !PT ;  /* 0x0000000302027812 */ /* 0x000fca00078ec0ff */
[----:B------:R1:W2:Y:S02]  /*15800*/  SHFL.IDX PT, R14, R2, RZ, 0x1f ;  /* 0x00001fff020e7589 */ /* 0x0002a400000e0000 */
.L_x_2325:
[----:B--2---:R-:W-:Y:S01]  /*15810*/  ISETP.NE.AND P0, PT, R14, RZ, PT ;  /* 0x000000ff0e00720c */ /* 0x004fe20003f05270 */
[----:B------:R-:W-:-:S12]  /*15820*/  BSSY B0, `(.L_x_2277) ;  /* 0x000002e000007945 */ /* 0x000fd80003800000 */
[----:B------:R-:W-:Y:S05]  /*15830*/  @P0 BRA `(.L_x_2278) ;  /* 0x0000000000b00947 */ /* 0x000fea0003800000 */
[----:B------:R-:W-:-:S03]  /*15840*/  UMOV UR4, 0xffffffff ;  /* 0xffffffff00047882 */ /* 0x000fc60000000000 */
[----:B------:R-:W-:Y:S05]  /*15850*/  BRA.DIV UR4, `(.L_x_2279) ;  /* 0x0000001604487947 */ /* 0x000fea000b800000 */
[----:B------:R-:W-:-:S13]  /*15860*/  ELECT P6, URZ, PT ;  /* 0x00000000003f782f */ /* 0x000fda00038c0000 */
.L_x_2328:
[----:B------:R-:W-:Y:S05]  /*15870*/  @!P6 BRA `(.L_x_2278) ;  /* 0x0000000000a0e947 */ /* 0x000fea0003800000 */
[----:B------:R-:W-:-:S06]  /*15880*/  ULOP3.LUT UR4, UR38, 0x2, URZ, 0xfc, !UPT ;  /* 0x0000000226047892 */ /* 0x000fcc000f8efc3f */
[----:B-1----:R-:W-:-:S05]  /*15890*/  IMAD.U32 R2, RZ, RZ, UR4 ;  /* 0x00000004ff027e24 */ /* 0x002fca000f8e00ff */
[----:B------:R-:W-:-:S13]  /*158a0*/  ISETP.NE.AND P0, PT, R2, 0x3, PT ;  /* 0x000000030200780c */ /* 0x000fda0003f05270 */
[----:B------:R-:W-:Y:S05]  /*158b0*/  @!P0 BRA `(.L_x_2280) ;  /* 0x0000000000048947 */ /* 0x000fea0003800000 */
[----:B------:R-:W-:Y:S01]  /*158c0*/  BPT.TRAP 0x1 ;  /* 0x000000040000795c */ /* 0x000fe20000300000 */
.L_x_2280:
        /* <DEDUP_REMOVED lines=14> */
.L_x_2329:
[----:B------:R-:W1:Y:S02]  /*159b0*/  SYNCS.PHASECHK.TRANS64.TRYWAIT P1, [R7+URZ], R2 ;  /* 0x00000002070075a7 */ /* 0x000e64000802017f */
[----:B-1----:R-:W-:Y:S05]  /*159c0*/  @!P1 BRA `(.L_x_2282) ;  /* 0x0000001400209947 */ /* 0x002fea0003800000 */
.L_x_2330:
[----:B------:R-:W-:Y:S05]  /*159d0*/  @!P0 BRA `(.L_x_2283) ;  /* 0x0000000000048947 */ /* 0x000fea0003800000 */
[----:B------:R-:W-:Y:S01]  /*159e0*/  BPT.TRAP 0x1 ;  /* 0x000000040000795c */ /* 0x000fe20000300000 */
.L_x_2283:
[----:B------:R-:W2:Y:S02]  /*159f0*/  LDL.LU R4, [R1+0x4] ;  /* 0x0000040001047983 */ /* 0x000ea40000300800 */
[----:B--2---:R-:W-:-:S04]  /*15a00*/  IMAD R4, R4, 0x8, R0 ;  /* 0x0000000804047824 */ /* 0x004fc800078e0200 */
[----:B------:R-:W2:Y:S02]  /*15a10*/  SYNCS.PHASECHK.TRANS64.TRYWAIT P1, [R4+URZ+0x38860], R5 ;  /* 0x03886005040075a7 */ /* 0x000ea4000802017f */
[----:B--2---:R-:W-:Y:S05]  /*15a20*/  @!P1 BRA `(.L_x_2284) ;  /* 0x00000014001c9947 */ /* 0x004fea0003800000 */
.L_x_2331:
[----:B------:R-:W-:Y:S05]  /*15a30*/  @!P0 BRA `(.L_x_2285) ;  /* 0x0000000000048947 */ /* 0x000fea0003800000 */
[----:B------:R-:W-:Y:S01]  /*15a40*/  BPT.TRAP 0x1 ;  /* 0x000000040000795c */ /* 0x000fe20000300000 */
.L_x_2285:
[----:B------:R-:W-:-:S04]  /*15a50*/  IMAD R3, R3, 0x8, R0 ;  /* 0x0000000803037824 */ /* 0x000fc800078e0200 */
[----:B------:R-:W3:Y:S02]  /*15a60*/  SYNCS.PHASECHK.TRANS64.TRYWAIT P1, [R3+URZ+0x38860], R2 ;  /* 0x03886002030075a7 */ /* 0x000ee4000802017f */
[----:B---3--:R-:W-:Y:S05]  /*15a70*/  @!P1 BRA `(.L_x_2286) ;  /* 0x00000014001c9947 */ /* 0x008fea0003800000 */
.L_x_2332:
[----:B------:R-:W-:Y:S05]  /*15a80*/  @!P0 BRA `(.L_x_2287) ;  /* 0x0000000000048947 */ /* 0x000fea0003800000 */
[----:B------:R-:W-:Y:S01]  /*15a90*/  BPT.TRAP 0x1 ;  /* 0x000000040000795c */ /* 0x000fe20000300000 */
.L_x_2287:
[----:B------:R-:W4:Y:S02]  /*15aa0*/  SYNCS.PHASECHK.TRANS64.TRYWAIT P0, [R4+URZ+0x38880], R5 ;  /* 0x03888005040075a7 */ /* 0x000f24000800017f */
[----:B----4-:R-:W-:Y:S05]  /*15ab0*/  @!P0 BRA `(.L_x_2288) ;  /* 0x0000001400208947 */ /* 0x010fea0003800000 */
.L_x_2289:
[----:B------:R0:W0:Y:S02]  /*15ac0*/  SYNCS.PHASECHK.TRANS64.TRYWAIT P0, [R3+URZ+0x38880], R2 ;  /* 0x03888002030075a7 */ /* 0x000024000800017f */
[----:B0-----:R-:W-:Y:S05]  /*15ad0*/  @!P0 NANOSLEEP.SYNCS 0x989680 ;  /* 0x009896800000895d */ /* 0x001fea0003900000 */
[----:B------:R-:W0:Y:S02]  /*15ae0*/  @!P0 SYNCS.PHASECHK.TRANS64 P0, [R3+URZ+0x38880], R2 ;  /* 0x03888002030085a7 */ /* 0x000e24000800007f */
[----:B0-----:R-:W-:Y:S05]  /*15af0*/  @!P0 BRA `(.L_x_2289) ;  /* 0xfffffffc00f08947 */ /* 0x001fea000383ffff */
.L_x_2278:
[----:B------:R-:W-:Y:S05]  /*15b00*/  BSYNC B0 ;  /* 0x0000000000007941 */ /* 0x000fea0003800000 */
.L_x_2277:
[----:B------:R-:W-:Y:S05]  /*15b10*/  EXIT ;  /* 0x000000000000794d */ /* 0x000fea0003800000 */
.L_x_2141:
[----:B0-----:R-:W-:-:S04]  /*15b20*/  IMAD.U32 R3, RZ, RZ, UR41 ;  /* 0x00000029ff037e24 */ /* 0x001fc8000f8e00ff */
[----:B------:R0:W1:Y:S03]  /*15b30*/  SYNCS.PHASECHK.TRANS64.TRYWAIT P1, [R3+URZ+0x38800], R6 ;  /* 0x03880006030075a7 */ /* 0x000066000802017f */
[----:B-1----:R-:W-:Y:S05]  /*15b40*/  @!P1 NANOSLEEP.SYNCS 0x989680 ;  /* 0x009896800000995d */ /* 0x002fea0003900000 */
[----:B------:R-:W1:Y:S02]  /*15b50*/  @!P1 SYNCS.PHASECHK.TRANS64 P1, [R3+URZ+0x38800], R6 ;  /* 0x03880006030095a7 */ /* 0x000e64000802007f */
[----:B-1----:R-:W-:Y:S05]  /*15b60*/  @!P1 BRA `(.L_x_2141) ;  /* 0xfffffffc00ec9947 */ /* 0x002fea000383ffff */
[----:B------:R-:W-:Y:S05]  /*15b70*/  BRA `(.L_x_2290) ;  /* 0xfffffec000907947 */ /* 0x000fea000383ffff */
.L_x_2145:
[----:B-1----:R1:W2:Y:S02]  /*15b80*/  SYNCS.PHASECHK.TRANS64.TRYWAIT P2, [R2+URZ+0x38830], R3 ;  /* 0x03883003020075a7 */ /* 0x0022a4000804017f */
[----:B--2---:R-:W-:Y:S05]  /*15b90*/  @!P2 NANOSLEEP.SYNCS 0x989680 ;  /* 0x009896800000a95d */ /* 0x004fea0003900000 */
[----:B------:R-:W2:Y:S02]  /*15ba0*/  @!P2 SYNCS.PHASECHK.TRANS64 P2, [R2+URZ+0x38830], R3 ;  /* 0x038830030200a5a7 */ /* 0x000ea4000804007f */
[----:B--2---:R-:W-:Y:S05]  /*15bb0*/  @!P2 BRA `(.L_x_2145) ;  /* 0xfffffffc00f0a947 */ /* 0x004fea000383ffff */
[----:B------:R-:W-:Y:S05]  /*15bc0*/  BRA `(.L_x_2144) ;  /* 0xfffffec000b47947 */ /* 0x000fea000383ffff */
.L_x_2150:
[----:B-1----:R-:W-:-:S04]  /*15bd0*/  IMAD.U32 R7, RZ, RZ, UR6 ;  /* 0x00000006ff077e24 */ /* 0x002fc8000f8e00ff */
[----:B------:R1:W2:Y:S03]  /*15be0*/  SYNCS.PHASECHK.TRANS64.TRYWAIT P3, [R7+URZ+0x38830], R6 ;  /* 0x03883006070075a7 */ /* 0x0002a6000806017f */
[----:B--2---:R-:W-:Y:S05]  /*15bf0*/  @!P3 NANOSLEEP.SYNCS 0x989680 ;  /* 0x009896800000b95d */ /* 0x004fea0003900000 */
[----:B------:R-:W2:Y:S02]  /*15c00*/  @!P3 SYNCS.PHASECHK.TRANS64 P3, [R7+URZ+0x38830], R6 ;  /* 0x038830060700b5a7 */ /* 0x000ea4000806007f */
[----:B--2---:R-:W-:Y:S05]  /*15c10*/  @!P3 BRA `(.L_x_2150) ;  /* 0xfffffffc00ecb947 */ /* 0x004fea000383ffff */
[----:B------:R-:W-:Y:S05]  /*15c20*/  BRA `(.L_x_2147) ;  /* 0xfffffef000487947 */ /* 0x000fea000383ffff */
.L_x_2154:
[----:B-1----:R-:W-:-:S04]  /*15c30*/  IMAD.U32 R7, RZ, RZ, UR6 ;  /* 0x00000006ff077e24 */ /* 0x002fc8000f8e00ff */
[----:B------:R1:W2:Y:S03]  /*15c40*/  SYNCS.PHASECHK.TRANS64.TRYWAIT P3, [R7+URZ+0x38850], R6 ;  /* 0x03885006070075a7 */ /* 0x0002a6000806017f */
[----:B--2---:R-:W-:Y:S05]  /*15c50*/  @!P3 NANOSLEEP.SYNCS 0x989680 ;  /* 0x009896800000b95d */ /* 0x004fea0003900000 */
[----:B------:R-:W2:Y:S02]  /*15c60*/  @!P3 SYNCS.PHASECHK.TRANS64 P3, [R7+URZ+0x38850], R6 ;  /* 0x038850060700b5a7 */ /* 0x000ea4000806007f */
[----:B--2---:R-:W-:Y:S05]  /*15c70*/  @!P3 BRA `(.L_x_2154) ;  /* 0xfffffffc00ecb947 */ /* 0x004fea000383ffff */
[----:B------:R-:W-:Y:S05]  /*15c80*/  BRA `(.L_x_2151) ;  /* 0xfffffef4001c7947 */ /* 0x000fea000383ffff */
.L_x_2161:
[----:B-1----:R-:W-:-:S04]  /*15c90*/  IMAD.U32 R7, RZ, RZ, UR6 ;  /* 0x00000006ff077e24 */ /* 0x002fc8000f8e00ff */
[----:B------:R1:W2:Y:S03]  /*15ca0*/  SYNCS.PHASECHK.TRANS64.TRYWAIT P2, [R7+URZ+0x38830], R6 ;  /* 0x03883006070075a7 */ /* 0x0002a6000804017f */
[----:B--2---:R-:W-:Y:S05]  /*15cb0*/  @!P2 NANOSLEEP.SYNCS 0x989680 ;  /* 0x009896800000a95d */ /* 0x004fea0003900000 */
[----:B------:R-:W2:Y:S02]  /*15cc0*/  @!P2 SYNCS.PHASECHK.TRANS64 P2, [R7+URZ+0x38830], R6 ;  /* 0x038830060700a5a7 */ /* 0x000ea4000804007f */
[----:B--2---:R-:W-:Y:S05]  /*15cd0*/  @!P2 BRA `(.L_x_2161) ;  /* 0xfffffffc00eca947 */ /* 0x004fea000383ffff */
[----:B------:R-:W-:Y:S05]  /*15ce0*/  BRA `(.L_x_2158) ;  /* 0xffffff2400507947 */ /* 0x000fea000383ffff */
.L_x_2165:
[----:B-1----:R-:W-:-:S04]  /*15cf0*/  IMAD.U32 R7, RZ, RZ, UR6 ;  /* 0x00000006ff077e24 */ /* 0x002fc8000f8e00ff */
[----:B------:R1:W2:Y:S03]  /*15d00*/  SYNCS.PHASECHK.TRANS64.TRYWAIT P2, [R7+URZ+0x38850], R6 ;  /* 0x03885006070075a7 */ /* 0x0002a6000804017f */
[----:B--2---:R-:W-:Y:S05]  /*15d10*/  @!P2 NANOSLEEP.SYNCS 0x989680 ;  /* 0x009896800000a95d */ /* 0x004fea0003900000 */
[----:B------:R-:W2:Y:S02]  /*15d20*/  @!P2 SYNCS.PHASECHK.TRANS64 P2, [R7+URZ+0x38850], R6 ;  /* 0x038850060700a5a7 */ /* 0x000ea4000804007f */
[----:B--2---:R-:W-:Y:S05]  /*15d30*/  @!P2 BRA `(.L_x_2165) ;  /* 0xfffffffc00eca947 */ /* 0x004fea000383ffff */
[----:B------:R-:W-:Y:S05]  /*15d40*/  BRA `(.L_x_2162) ;  /* 0xffffff2800187947 */ /* 0x000fea000383ffff */
.L_x_2171:
[----:B-1----:R-:W-:-:S04]  /*15d50*/  IMAD.U32 R5, RZ, RZ, UR16 ;  /* 0x00000010ff057e24 */ /* 0x002fc8000f8e00ff */
[----:B------:R1:W2:Y:S03]  /*15d60*/  SYNCS.PHASECHK.TRANS64.TRYWAIT P1, [R5+URZ+0x38850], R0 ;  /* 0x03885000050075a7 */ /* 0x0002a6000802017f */
[----:B--2---:R-:W-:Y:S05]  /*15d70*/  @!P1 NANOSLEEP.SYNCS 0x989680 ;  /* 0x009896800000995d */ /* 0x004fea0003900000 */
[----:B------:R-:W2:Y:S02]  /*15d80*/  @!P1 SYNCS.PHASECHK.TRANS64 P1, [R5+URZ+0x38850], R0 ;  /* 0x03885000050095a7 */ /* 0x000ea4000802007f */
[----:B--2---:R-:W-:Y:S05]  /*15d90*/  @!P1 BRA `(.L_x_2171) ;  /* 0xfffffffc00ec9947 */ /* 0x004fea000383ffff */
[----:B------:R-:W-:Y:S05]  /*15da0*/  BRA `(.L_x_2170) ;  /* 0xffffff4c00bc7947 */ /* 0x000fea000383ffff */
.L_x_2217:
[----:B------:R-:W-:Y:S02]  /*15db0*/  IMAD.MOV.U32 R13, RZ, RZ, R0 ;  /* 0x000000ffff0d7224 */ /* 0x000fe400078e0000 */
[----:B------:R-:W-:Y:S02]  /*15dc0*/  IMAD.MOV.U32 R12, RZ, RZ, RZ ;  /* 0x000000ffff0c7224 */ /* 0x000fe400078e00ff */
[----:B------:R-:W-:Y:S02]  /*15dd0*/  IMAD.MOV.U32 R11, RZ, RZ, 0x1f ;  /* 0x0000001fff0b7424 */ /* 0x000fe400078e00ff */
[----:B------:R-:W-:-:S07]  /*15de0*/  IMAD.MOV.U32 R15, RZ, RZ, -0x1 ;  /* 0xffffffffff0f7424 */ /* 0x000fce00078e00ff */
[----:B-1----:R-:W-:Y:S05]  /*15df0*/  WARPSYNC.COLLECTIVE R15, `(.L_x_2291) ;  /* 0x000000000f087348 */ /* 0x002fea0003c00000 */
[----:B------:R0:W2:Y:S02]  /*15e00*/  SHFL.IDX P6, R14, R13, R12, R11 ;  /* 0x0000000c0d0e7389 */ /* 0x0000a400000c000b */
[----:B012---:R-:W-:Y:S01]  /*15e10*/  ENDCOLLECTIVE ;  /* 0x000000000000791b */ /* 0x007fe20003800000 */
.L_x_2291:
[----:B------:R-:W-:Y:S05]  /*15e20*/  BRA `(.L_x_2292) ;  /* 0xffffffb400587947 */ /* 0x000fea000383ffff */
.L_x_2219:
[----:B------:R-:W-:Y:S01]  /*15e30*/  BSSY B0, `(.L_x_2293) ;  /* 0x0000006000007945 */ /* 0x000fe20003800000 */
[----:B------:R-:W-:-:S07]  /*15e40*/  IMAD.MOV.U32 R15, RZ, RZ, -0x1 ;  /* 0xffffffffff0f7424 */ /* 0x000fce00078e00ff */
[----:B-1----:R-:W-:Y:S05]  /*15e50*/  WARPSYNC.COLLECTIVE R15, `(.L_x_2294) ;  /* 0x000000000f0c7348 */ /* 0x002fea0003c00000 */
[----:B------:R-:W-:Y:S02]  /*15e60*/  ELECT P6, UR62, PT ;  /* 0x00000000003e782f */ /* 0x000fe400038c0000 */
[----:B------:R-:W-:Y:S01]  /*15e70*/  MOV R14, UR62 ;  /* 0x0000003e000e7c02 */ /* 0x000fe20008000f00 */
[----:B-1----:R-:W-:Y:S10]  /*15e80*/  ENDCOLLECTIVE ;  /* 0x000000000000791b */ /* 0x002ff40003800000 */
.L_x_2294:
[----:B------:R-:W-:Y:S05]  /*15e90*/  BSYNC B0 ;  /* 0x0000000000007941 */ /* 0x000fea0003800000 */
.L_x_2293:
[----:B------:R-:W-:Y:S05]  /*15ea0*/  BRA `(.L_x_2295) ;  /* 0xffffffb4005c7947 */ /* 0x000fea000383ffff */
.L_x_2221:
[----:B0-----:R0:W1:Y:S02]  /*15eb0*/  SYNCS.PHASECHK.TRANS64.TRYWAIT P0, [R2+URZ+0x38880], R4 ;  /* 0x03888004020075a7 */ /* 0x001064000800017f */
[----:B-1----:R-:W-:Y:S05]  /*15ec0*/  @!P0 NANOSLEEP.SYNCS 0x989680 ;  /* 0x009896800000895d */ /* 0x002fea0003900000 */
[----:B------:R-:W1:Y:S02]  /*15ed0*/  @!P0 SYNCS.PHASECHK.TRANS64 P0, [R2+URZ+0x38880], R4 ;  /* 0x03888004020085a7 */ /* 0x000e64000800007f */
[----:B-1----:R-:W-:Y:S05]  /*15ee0*/  @!P0 BRA `(.L_x_2221) ;  /* 0xfffffffc00f08947 */ /* 0x002fea000383ffff */
[----:B------:R-:W-:Y:S05]  /*15ef0*/  BRA `(.L_x_2296) ;  /* 0xffffffb400c07947 */ /* 0x000fea000383ffff */
.L_x_2223:
[----:B-1----:R1:W2:Y:S02]  /*15f00*/  SYNCS.PHASECHK.TRANS64.TRYWAIT P0, [R2+URZ+0x38840], R4 ;  /* 0x03884004020075a7 */ /* 0x0022a4000800017f */
[----:B--2---:R-:W-:Y:S05]  /*15f10*/  @!P0 NANOSLEEP.SYNCS 0x989680 ;  /* 0x009896800000895d */ /* 0x004fea0003900000 */
[----:B------:R-:W2:Y:S02]  /*15f20*/  @!P0 SYNCS.PHASECHK.TRANS64 P0, [R2+URZ+0x38840], R4 ;  /* 0x03884004020085a7 */ /* 0x000ea4000800007f */
[----:B--2---:R-:W-:Y:S05]  /*15f30*/  @!P0 BRA `(.L_x_2223) ;  /* 0xfffffffc00f08947 */ /* 0x004fea000383ffff */
[----:B------:R-:W-:Y:S05]  /*15f40*/  BRA `(.L_x_2297) ;  /* 0xffffffb800307947 */ /* 0x000fea000383ffff */
.L_x_2227:
[----:B------:R-:W2:Y:S01]  /*15f50*/  LDL.LU R11, [R1+0x28] ;  /* 0x00002800010b7983 */ /* 0x000ea20000300800 */
[----:B------:R-:W-:Y:S01]  /*15f60*/  IMAD.MOV.U32 R13, RZ, RZ, R0 ;  /* 0x000000ffff0d7224 */ /* 0x000fe200078e0000 */
[----:B------:R-:W-:Y:S01]  /*15f70*/  LOP3.LUT R7, R7, 0x7f, RZ, 0xc0, !PT ;  /* 0x0000007f07077812 */ /* 0x000fe200078ec0ff */
[----:B------:R-:W-:Y:S02]  /*15f80*/  IMAD.MOV.U32 R12, RZ, RZ, RZ ;  /* 0x000000ffff0c7224 */ /* 0x000fe400078e00ff */
[----:B------:R-:W-:Y:S01]  /*15f90*/  IMAD.MOV.U32 R15, RZ, RZ, -0x1 ;  /* 0xffffffffff0f7424 */ /* 0x000fe200078e00ff */
[----:B------:R-:W-:-:S05]  /*15fa0*/  SHF.R.U32.HI R4, RZ, 0x3, R7 ;  /* 0x00000003ff047819 */ /* 0x000fca0000011607 */
[----:B------:R-:W-:-:S04]  /*15fb0*/  IMAD R4, R8, 0x80, R4 ;  /* 0x0000008008047824 */ /* 0x000fc800078e0204 */
[----:B------:R-:W-:Y:S02]  /*15fc0*/  VIADD R5, R4, 0x10 ;  /* 0x0000001004057836 */ /* 0x000fe40000000000 */
[----:B--2---:R-:W-:Y:S02]  /*15fd0*/  IMAD R3, R11, R6, RZ ;  /* 0x000000060b037224 */ /* 0x004fe400078e02ff */
[----:B------:R-:W-:-:S03]  /*15fe0*/  IMAD.MOV.U32 R11, RZ, RZ, 0x181f ;  /* 0x0000181fff0b7424 */ /* 0x000fc600078e00ff */
[----:B------:R-:W-:-:S13]  /*15ff0*/  ISETP.GE.AND P2, PT, R4, R3, PT ;  /* 0x000000030400720c */ /* 0x000fda0003f46270 */
[----:B-----5:R-:W-:Y:S05]  /*16000*/  WARPSYNC.COLLECTIVE R15, `(.L_x_2298) ;  /* 0x000000000f087348 */ /* 0x020fea0003c00000 */
[----:B------:R0:W1:Y:S02]  /*16010*/  SHFL.IDX P6, R14, R13, R12, R11 ;  /* 0x0000000c0d0e7389 */ /* 0x00006400000c000b */
[----:B01---5:R-:W-:Y:S01]  /*16020*/  ENDCOLLECTIVE ;  /* 0x000000000000791b */ /* 0x023fe20003800000 */
.L_x_2298:
[----:B------:R-:W-:Y:S02]  /*16030*/  IMAD.MOV.U32 R13, RZ, RZ, R2 ;  /* 0x000000ffff0d7224 */ /* 0x000fe400078e0002 */
[----:B------:R-:W-:-:S07]  /*16040*/  IMAD.MOV.U32 R6, RZ, RZ, R14 ;  /* 0x000000ffff067224 */ /* 0x000fce00078e000e */
[----:B------:R-:W-:Y:S05]  /*16050*/  WARPSYNC.COLLECTIVE R15, `(.L_x_2299) ;  /* 0x000000000f087348 */ /* 0x000fea0003c00000 */
[----:B------:R0:W1:Y:S02]  /*16060*/  SHFL.IDX P6, R14, R13, R12, R11 ;  /* 0x0000000c0d0e7389 */ /* 0x00006400000c000b */
[----:B01----:R-:W-:Y:S01]  /*16070*/  ENDCOLLECTIVE ;  /* 0x000000000000791b */ /* 0x003fe20003800000 */
.L_x_2299:
[----:B------:R-:W-:Y:S02]  /*16080*/  IMAD.MOV.U32 R13, RZ, RZ, R0 ;  /* 0x000000ffff0d7224 */ /* 0x000fe400078e0000 */
[----:B------:R-:W-:Y:S02]  /*16090*/  IMAD.MOV.U32 R12, RZ, RZ, 0x1 ;  /* 0x00000001ff0c7424 */ /* 0x000fe400078e00ff */
[----:B------:R-:W-:-:S07]  /*160a0*/  IMAD.MOV.U32 R7, RZ, RZ, R14 ;  /* 0x000000ffff077224 */ /* 0x000fce00078e000e */
[----:B------:R-:W-:Y:S05]  /*160b0*/  WARPSYNC.COLLECTIVE R15, `(.L_x_2300) ;  /* 0x000000000f087348 */ /* 0x000fea0003c00000 */
[----:B------:R0:W1:Y:S02]  /*160c0*/  SHFL.IDX P6, R14, R13, R12, R11 ;  /* 0x0000000c0d0e7389 */ /* 0x00006400000c000b */
[----:B01----:R-:W-:Y:S01]  /*160d0*/  ENDCOLLECTIVE ;  /* 0x000000000000791b */ /* 0x003fe20003800000 */
.L_x_2300:
        /* <DEDUP_REMOVED lines=10> */
.L_x_2301:
        /* <DEDUP_REMOVED lines=12> */
.L_x_2302:
[----:B------:R-:W-:Y:S01]  /*16240*/  @!P2 IADD3 R7, P3, R10, R5, RZ ;  /* 0x000000050a07a210 */ /* 0x000fe20007f7e0ff */
[----:B------:R-:W-:-:S04]  /*16250*/  VIADD R5, R4, 0x20 ;  /* 0x0000002004057836 */ /* 0x000fc80000000000 */
[----:B------:R-:W-:Y:S02]  /*16260*/  @!P2 IMAD.X R6, RZ, RZ, R8, P3 ;  /* 0x000000ffff06a224 */ /* 0x000fe400018e0608 */
[----:B------:R-:W-:-:S03]  /*16270*/  VIADD R8, R4, 0x60 ;  /* 0x0000006004087836 */ /* 0x000fc60000000000 */
        /* <DEDUP_REMOVED lines=14> */
.L_x_2303:
[----:B------:R-:W-:Y:S02]  /*16360*/  IMAD.MOV.U32 R13, RZ, RZ, R0 ;  /* 0x000000ffff0d7224 */ /* 0x000fe400078e0000 */
[----:B------:R-:W-:Y:S02]  /*16370*/  IMAD.MOV.U32 R12, RZ, RZ, 0x3 ;  /* 0x00000003ff0c7424 */ /* 0x000fe400078e00ff */
[----:B------:R-:W-:-:S07]  /*16380*/  IMAD.MOV.U32 R5, RZ, RZ, R14 ;  /* 0x000000ffff057224 */ /* 0x000fce00078e000e */
[----:B------:R-:W-:Y:S05]  /*16390*/  WARPSYNC.COLLECTIVE R15, `(.L_x_2304) ;  /* 0x000000000f087348 */ /* 0x000fea0003c00000 */
[----:B------:R0:W1:Y:S02]  /*163a0*/  SHFL.IDX P6, R14, R13, R12, R11 ;  /* 0x0000000c0d0e7389 */ /* 0x00006400000c000b */
[----:B01----:R-:W-:Y:S01]  /*163b0*/  ENDCOLLECTIVE ;  /* 0x000000000000791b */ /* 0x003fe20003800000 */
.L_x_2304:
[----:B------:R-:W-:-:S05]  /*163c0*/  @!P2 IADD3 R5, P3, R10, R5, RZ ;  /* 0x000000050a05a210 */ /* 0x000fca0007f7e0ff */
[----:B------:R-:W-:-:S04]  /*163d0*/  @!P2 IMAD.X R6, RZ, RZ, R6, P3 ;  /* 0x000000ffff06a224 */ /* 0x000fc800018e0606 */
[----:B------:R-:W-:Y:S02]  /*163e0*/  @!P2 IMAD.MOV.U32 R7, RZ, RZ, R6 ;  /* 0x000000ffff07a224 */ /* 0x000fe400078e0006 */
        /* <DEDUP_REMOVED lines=13> */
.L_x_2305:
[----:B------:R-:W-:Y:S02]  /*164c0*/  IMAD.MOV.U32 R13, RZ, RZ, R0 ;  /* 0x000000ffff0d7224 */ /* 0x000fe400078e0000 */
[----:B------:R-:W-:Y:S02]  /*164d0*/  IMAD.MOV.U32 R12, RZ, RZ, 0x4 ;  /* 0x00000004ff0c7424 */ /* 0x000fe400078e00ff */
[----:B------:R-:W-:-:S07]  /*164e0*/  IMAD.MOV.U32 R5, RZ, RZ, R14 ;  /* 0x000000ffff057224 */ /* 0x000fce00078e000e */
[----:B------:R-:W-:Y:S05]  /*164f0*/  WARPSYNC.COLLECTIVE R15, `(.L_x_2306) ;  /* 0x000000000f087348 */ /* 0x000fea0003c00000 */
[----:B------:R0:W1:Y:S02]  /*16500*/  SHFL.IDX P6, R14, R13, R12, R11 ;  /* 0x0000000c0d0e7389 */ /* 0x00006400000c000b */
[----:B01----:R-:W-:Y:S01]  /*16510*/  ENDCOLLECTIVE ;  /* 0x000000000000791b */ /* 0x003fe20003800000 */
.L_x_2306:
        /* <DEDUP_REMOVED lines=16> */
.L_x_2307:
[----:B------:R-:W-:Y:S02]  /*16620*/  IMAD.MOV.U32 R13, RZ, RZ, R0 ;  /* 0x000000ffff0d7224 */ /* 0x000fe400078e0000 */
[----:B------:R-:W-:Y:S02]  /*16630*/  IMAD.MOV.U32 R12, RZ, RZ, 0x5 ;  /* 0x00000005ff0c7424 */ /* 0x000fe400078e00ff */
[----:B------:R-:W-:-:S07]  /*16640*/  IMAD.MOV.U32 R5, RZ, RZ, R14 ;  /* 0x000000ffff057224 */ /* 0x000fce00078e000e */
[----:B------:R-:W-:Y:S05]  /*16650*/  WARPSYNC.COLLECTIVE R15, `(.L_x_2308) ;  /* 0x000000000f087348 */ /* 0x000fea0003c00000 */
[----:B------:R0:W1:Y:S02]  /*16660*/  SHFL.IDX P6, R14, R13, R12, R11 ;  /* 0x0000000c0d0e7389 */ /* 0x00006400000c000b */
[----:B01----:R-:W-:Y:S01]  /*16670*/  ENDCOLLECTIVE ;  /* 0x000000000000791b */ /* 0x003fe20003800000 */
.L_x_2308:
        /* <DEDUP_REMOVED lines=16> */
.L_x_2309:
[----:B------:R-:W-:Y:S02]  /*16780*/  IMAD.MOV.U32 R13, RZ, RZ, R0 ;  /* 0x000000ffff0d7224 */ /* 0x000fe400078e0000 */
[----:B------:R-:W-:Y:S02]  /*16790*/  IMAD.MOV.U32 R12, RZ, RZ, 0x6 ;  /* 0x00000006ff0c7424 */ /* 0x000fe400078e00ff */
[----:B------:R-:W-:-:S07]  /*167a0*/  IMAD.MOV.U32 R5, RZ, RZ, R14 ;  /* 0x000000ffff057224 */ /* 0x000fce00078e000e */
[----:B------:R-:W-:Y:S05]  /*167b0*/  WARPSYNC.COLLECTIVE R15, `(.L_x_2310) ;  /* 0x000000000f087348 */ /* 0x000fea0003c00000 */
[----:B------:R0:W1:Y:S02]  /*167c0*/  SHFL.IDX P6, R14, R13, R12, R11 ;  /* 0x0000000c0d0e7389 */ /* 0x00006400000c000b */
[----:B01----:R-:W-:Y:S01]  /*167d0*/  ENDCOLLECTIVE ;  /* 0x000000000000791b */ /* 0x003fe20003800000 */
.L_x_2310:
[----:B------:R-:W-:-:S05]  /*167e0*/  @!P2 IADD3 R5, P3, R10, R5, RZ ;  /* 0x000000050a05a210 */ /* 0x000fca0007f7e0ff */
[----:B------:R-:W-:-:S04]  /*167f0*/  @!P2 IMAD.X R6, RZ, RZ, R6, P3 ;  /* 0x000000ffff06a224 */ /* 0x000fc800018e0606 */
[----:B------:R-:W-:Y:S02]  /*16800*/  @!P2 IMAD.MOV.U32 R7, RZ, RZ, R6 ;  /* 0x000000ffff07a224 */ /* 0x000fe400078e0006 */
[----:B------:R-:W-:Y:S02]  /*16810*/  @!P2 IMAD.MOV.U32 R6, RZ, RZ, R5 ;  /* 0x000000ffff06a224 */ /* 0x000fe400078e0005 */
[----:B------:R-:W-:-:S03]  /*16820*/  IMAD.MOV.U32 R13, RZ, RZ, R2 ;  /* 0x000000ffff0d7224 */ /* 0x000fc600078e0002 */
        /* <DEDUP_REMOVED lines=10> */
.L_x_2311:
[----:B------:R-:W-:Y:S02]  /*168d0*/  IMAD.MOV.U32 R13, RZ, RZ, R0 ;  /* 0x000000ffff0d7224 */ /* 0x000fe400078e0000 */
[----:B------:R-:W-:Y:S02]  /*168e0*/  IMAD.MOV.U32 R12, RZ, RZ, 0x7 ;  /* 0x00000007ff0c7424 */ /* 0x000fe400078e00ff */
[----:B------:R-:W-:-:S07]  /*168f0*/  IMAD.MOV.U32 R5, RZ, RZ, R14 ;  /* 0x000000ffff057224 */ /* 0x000fce00078e000e */
[----:B------:R-:W-:Y:S05]  /*16900*/  WARPSYNC.COLLECTIVE R15, `(.L_x_2312) ;  /* 0x000000000f087348 */ /* 0x000fea0003c00000 */
[----:B------:R0:W1:Y:S02]  /*16910*/  SHFL.IDX P6, R14, R13, R12, R11 ;  /* 0x0000000c0d0e7389 */ /* 0x00006400000c000b */
[----:B01----:R-:W-:Y:S01]  /*16920*/  ENDCOLLECTIVE ;  /* 0x000000000000791b */ /* 0x003fe20003800000 */
.L_x_2312:
[----:B------:R-:W-:-:S05]  /*16930*/  @!P2 IADD3 R5, P3, R10, R5, RZ ;  /* 0x000000050a05a210 */ /* 0x000fca0007f7e0ff */
[----:B------:R-:W-:-:S04]  /*16940*/  @!P2 IMAD.X R6, RZ, RZ, R6, P3 ;  /* 0x000000ffff06a224 */ /* 0x000fc800018e0606 */
[----:B------:R-:W-:Y:S02]  /*16950*/  @!P2 IMAD.MOV.U32 R7, RZ, RZ, R6 ;  /* 0x000000ffff07a224 */ /* 0x000fe400078e0006 */
        /* <DEDUP_REMOVED lines=11> */
.L_x_2313:
[----:B------:R-:W-:Y:S01]  /*16a10*/  IMAD.MOV.U32 R2, RZ, RZ, R14 ;  /* 0x000000ffff027224 */ /* 0x000fe200078e000e */
[----:B------:R-:W-:Y:S06]  /*16a20*/  BRA `(.L_x_2314) ;  /* 0xffffffb800a47947 */ /* 0x000fec000383ffff */
.L_x_2232:
[----:B0-----:R0:W2:Y:S02]  /*16a30*/  SYNCS.PHASECHK.TRANS64.TRYWAIT P0, [R17+URZ+0x38820], R0 ;  /* 0x03882000110075a7 */ /* 0x0010a4000800017f */
[----:B--2---:R-:W-:Y:S05]  /*16a40*/  @!P0 NANOSLEEP.SYNCS 0x989680 ;  /* 0x009896800000895d */ /* 0x004fea0003900000 */
[----:B------:R-:W2:Y:S02]  /*16a50*/  @!P0 SYNCS.PHASECHK.TRANS64 P0, [R17+URZ+0x38820], R0 ;  /* 0x03882000110085a7 */ /* 0x000ea4000800007f */
[----:B--2---:R-:W-:Y:S05]  /*16a60*/  @!P0 BRA `(.L_x_2232) ;  /* 0xfffffffc00f08947 */ /* 0x004fea000383ffff */
[----:B------:R-:W-:Y:S05]  /*16a70*/  BRA `(.L_x_2315) ;  /* 0xffffffbc00107947 */ /* 0x000fea000383ffff */
.L_x_2238:
[----:B--2---:R2:W3:Y:S02]  /*16a80*/  SYNCS.PHASECHK.TRANS64.TRYWAIT P0, [R6+URZ+0x38880], R5 ;  /* 0x03888005060075a7 */ /* 0x0044e4000800017f */
[----:B---3--:R-:W-:Y:S05]  /*16a90*/  @!P0 NANOSLEEP.SYNCS 0x989680 ;  /* 0x009896800000895d */ /* 0x008fea0003900000 */
[----:B------:R-:W3:Y:S02]  /*16aa0*/  @!P0 SYNCS.PHASECHK.TRANS64 P0, [R6+URZ+0x38880], R5 ;  /* 0x03888005060085a7 */ /* 0x000ee4000800007f */
[----:B---3--:R-:W-:Y:S05]  /*16ab0*/  @!P0 BRA `(.L_x_2238) ;  /* 0xfffffffc00f08947 */ /* 0x008fea000383ffff */
[----:B------:R-:W-:Y:S05]  /*16ac0*/  BRA `(.L_x_2316) ;  /* 0xffffffbc00c47947 */ /* 0x000fea000383ffff */
.L_x_2244:
[----:B-1----:R1:W3:Y:S02]  /*16ad0*/  SYNCS.PHASECHK.TRANS64.TRYWAIT P0, [R6+URZ+0x38840], R5 ;  /* 0x03884005060075a7 */ /* 0x0022e4000800017f */
[----:B---3--:R-:W-:Y:S05]  /*16ae0*/  @!P0 NANOSLEEP.SYNCS 0x989680 ;  /* 0x009896800000895d */ /* 0x008fea0003900000 */
[----:B------:R-:W3:Y:S02]  /*16af0*/  @!P0 SYNCS.PHASECHK.TRANS64 P0, [R6+URZ+0x38840], R5 ;  /* 0x03884005060085a7 */ /* 0x000ee4000800007f */
[----:B---3--:R-:W-:Y:S05]  /*16b00*/  @!P0 BRA `(.L_x_2244) ;  /* 0xfffffffc00f08947 */ /* 0x008fea000383ffff */
[----:B------:R-:W-:Y:S05]  /*16b10*/  BRA `(.L_x_2317) ;  /* 0xffffffc000847947 */ /* 0x000fea000383ffff */
.L_x_2251:
[----:B--2---:R2:W3:Y:S02]  /*16b20*/  SYNCS.PHASECHK.TRANS64.TRYWAIT P0, [R19+URZ+0x38870], R4 ;  /* 0x03887004130075a7 */ /* 0x0044e4000800017f */
[----:B---3--:R-:W-:Y:S05]  /*16b30*/  @!P0 NANOSLEEP.SYNCS 0x989680 ;  /* 0x009896800000895d */ /* 0x008fea0003900000 */
[----:B------:R-:W3:Y:S02]  /*16b40*/  @!P0 SYNCS.PHASECHK.TRANS64 P0, [R19+URZ+0x38870], R4 ;  /* 0x03887004130085a7 */ /* 0x000ee4000800007f */
[----:B---3--:R-:W-:Y:S05]  /*16b50*/  @!P0 BRA `(.L_x_2251) ;  /* 0xfffffffc00f08947 */ /* 0x008fea000383ffff */
[----:B------:R-:W-:Y:S05]  /*16b60*/  BRA `(.L_x_2318) ;  /* 0xffffffc4005c7947 */ /* 0x000fea000383ffff */
.L_x_2253:
[----:B--2---:R2:W3:Y:S02]  /*16b70*/  SYNCS.PHASECHK.TRANS64.TRYWAIT P0, [R19+URZ+0x38860], R4 ;  /* 0x03886004130075a7 */ /* 0x0044e4000800017f */
[----:B---3--:R-:W-:Y:S05]  /*16b80*/  @!P0 NANOSLEEP.SYNCS 0x989680 ;  /* 0x009896800000895d */ /* 0x008fea0003900000 */
[----:B------:R-:W3:Y:S02]  /*16b90*/  @!P0 SYNCS.PHASECHK.TRANS64 P0, [R19+URZ+0x38860], R4 ;  /* 0x03886004130085a7 */ /* 0x000ee4000800007f */
[----:B---3--:R-:W-:Y:S05]  /*16ba0*/  @!P0 BRA `(.L_x_2253) ;  /* 0xfffffffc00f08947 */ /* 0x008fea000383ffff */
[----:B------:R-:W-:Y:S05]  /*16bb0*/  BRA `(.L_x_2319) ;  /* 0xffffffc400647947 */ /* 0x000fea000383ffff */
.L_x_2260:
[----:B0-----:R0:W2:Y:S02]  /*16bc0*/  SYNCS.PHASECHK.TRANS64.TRYWAIT P1, [R2+URZ+0x38870], R0 ;  /* 0x03887000020075a7 */ /* 0x0010a4000802017f */
[----:B--2---:R-:W-:Y:S05]  /*16bd0*/  @!P1 NANOSLEEP.SYNCS 0x989680 ;  /* 0x009896800000995d */ /* 0x004fea0003900000 */
[----:B------:R-:W2:Y:S02]  /*16be0*/  @!P1 SYNCS.PHASECHK.TRANS64 P1, [R2+URZ+0x38870], R0 ;  /* 0x03887000020095a7 */ /* 0x000ea4000802007f */
[----:B--2---:R-:W-:Y:S05]  /*16bf0*/  @!P1 BRA `(.L_x_2260) ;  /* 0xfffffffc00f09947 */ /* 0x004fea000383ffff */
[----:B------:R-:W-:Y:S05]  /*16c00*/  BRA `(.L_x_2320) ;  /* 0xffffffd000a07947 */ /* 0x000fea000383ffff */
.L_x_2262:
[----:B0-----:R0:W2:Y:S02]  /*16c10*/  SYNCS.PHASECHK.TRANS64.TRYWAIT P1, [R2+URZ+0x38860], R0 ;  /* 0x03886000020075a7 */ /* 0x0010a4000802017f */
[----:B--2---:R-:W-:Y:S05]  /*16c20*/  @!P1 NANOSLEEP.SYNCS 0x989680 ;  /* 0x009896800000995d */ /* 0x004fea0003900000 */
[----:B------:R-:W2:Y:S02]  /*16c30*/  @!P1 SYNCS.PHASECHK.TRANS64 P1, [R2+URZ+0x38860], R0 ;  /* 0x03886000020095a7 */ /* 0x000ea4000802007f */
[----:B--2---:R-:W-:Y:S05]  /*16c40*/  @!P1 BRA `(.L_x_2262) ;  /* 0xfffffffc00f09947 */ /* 0x004fea000383ffff */
[----:B------:R-:W-:Y:S05]  /*16c50*/  BRA `(.L_x_2321) ;  /* 0xffffffd000a87947 */ /* 0x000fea000383ffff */
.L_x_2275:
[----:B0-----:R0:W1:Y:S02]  /*16c60*/  SYNCS.PHASECHK.TRANS64.TRYWAIT P0, [R0+URZ+0x38820], R3 ;  /* 0x03882003000075a7 */ /* 0x001064000800017f */
[----:B-1----:R-:W-:Y:S05]  /*16c70*/  @!P0 NANOSLEEP.SYNCS 0x989680 ;  /* 0x009896800000895d */ /* 0x002fea0003900000 */
[----:B------:R-:W1:Y:S02]  /*16c80*/  @!P0 SYNCS.PHASECHK.TRANS64 P0, [R0+URZ+0x38820], R3 ;  /* 0x03882003000085a7 */ /* 0x000e64000800007f */
[----:B-1----:R-:W-:Y:S05]  /*16c90*/  @!P0 BRA `(.L_x_2275) ;  /* 0xfffffffc00f08947 */ /* 0x002fea000383ffff */
[----:B------:R-:W-:Y:S05]  /*16ca0*/  BRA `(.L_x_2322) ;  /* 0xffffffe800bc7947 */ /* 0x000fea000383ffff */
.L_x_2276:
        /* <DEDUP_REMOVED lines=11> */
.L_x_2324:
[----:B------:R-:W-:Y:S05]  /*16d60*/  BSYNC B0 ;  /* 0x0000000000007941 */ /* 0x000fea0003800000 */
.L_x_2323:
[----:B------:R-:W-:Y:S05]  /*16d70*/  BRA `(.L_x_2325) ;  /* 0xffffffe800a47947 */ /* 0x000fea000383ffff */
.L_x_2279:
[----:B------:R-:W-:Y:S01]  /*16d80*/  BSSY B1, `(.L_x_2326) ;  /* 0x0000006000017945 */ /* 0x000fe20003800000 */
[----:B------:R-:W-:-:S07]  /*16d90*/  IMAD.MOV.U32 R15, RZ, RZ, -0x1 ;  /* 0xffffffffff0f7424 */ /* 0x000fce00078e00ff */
[----:B01----:R-:W-:Y:S05]  /*16da0*/  WARPSYNC.COLLECTIVE R15, `(.L_x_2327) ;  /* 0x000000000f0c7348 */ /* 0x003fea0003c00000 */
[----:B------:R-:W-:Y:S02]  /*16db0*/  ELECT P6, UR62, PT ;  /* 0x00000000003e782f */ /* 0x000fe400038c0000 */
[----:B------:R-:W-:Y:S01]  /*16dc0*/  MOV R14, UR62 ;  /* 0x0000003e000e7c02 */ /* 0x000fe20008000f00 */
[----:B01----:R-:W-:Y:S10]  /*16dd0*/  ENDCOLLECTIVE ;  /* 0x000000000000791b */ /* 0x003ff40003800000 */
.L_x_2327:
[----:B------:R-:W-:Y:S05]  /*16de0*/  BSYNC B1 ;  /* 0x0000000000017941 */ /* 0x000fea0003800000 */
.L_x_2326:
[----:B------:R-:W-:Y:S05]  /*16df0*/  BRA `(.L_x_2328) ;  /* 0xffffffe8009c7947 */ /* 0x000fea000383ffff */
.L_x_2281:
[----:B0-----:R0:W1:Y:S02]  /*16e00*/  SYNCS.PHASECHK.TRANS64.TRYWAIT P1, [R6+URZ], R5 ;  /* 0x00000005060075a7 */ /* 0x001064000802017f */
[----:B-1----:R-:W-:Y:S05]  /*16e10*/  @!P1 NANOSLEEP.SYNCS 0x989680 ;  /* 0x009896800000995d */ /* 0x002fea0003900000 */
[----:B------:R-:W1:Y:S02]  /*16e20*/  @!P1 SYNCS.PHASECHK.TRANS64 P1, [R6+URZ], R5 ;  /* 0x00000005060095a7 */ /* 0x000e64000802007f */
[----:B-1----:R-:W-:Y:S05]  /*16e30*/  @!P1 BRA `(.L_x_2281) ;  /* 0xfffffffc00f09947 */ /* 0x002fea000383ffff */
[----:B------:R-:W-:Y:S05]  /*16e40*/  BRA `(.L_x_2329) ;  /* 0xffffffe800d87947 */ /* 0x000fea000383ffff */
.L_x_2282:
[----:B-1----:R1:W2:Y:S02]  /*16e50*/  SYNCS.PHASECHK.TRANS64.TRYWAIT P1, [R7+URZ], R2 ;  /* 0x00000002070075a7 */ /* 0x0022a4000802017f */
[----:B--2---:R-:W-:Y:S05]  /*16e60*/  @!P1 NANOSLEEP.SYNCS 0x989680 ;  /* 0x009896800000995d */ /* 0x004fea0003900000 */
[----:B------:R-:W2:Y:S02]  /*16e70*/  @!P1 SYNCS.PHASECHK.TRANS64 P1, [R7+URZ], R2 ;  /* 0x00000002070095a7 */ /* 0x000ea4000802007f */
[----:B--2---:R-:W-:Y:S05]  /*16e80*/  @!P1 BRA `(.L_x_2282) ;  /* 0xfffffffc00f09947 */ /* 0x004fea000383ffff */
[----:B------:R-:W-:Y:S05]  /*16e90*/  BRA `(.L_x_2330) ;  /* 0xffffffe800cc7947 */ /* 0x000fea000383ffff */
.L_x_2284:
[----:B--2---:R2:W3:Y:S02]  /*16ea0*/  SYNCS.PHASECHK.TRANS64.TRYWAIT P1, [R4+URZ+0x38860], R5 ;  /* 0x03886005040075a7 */ /* 0x0044e4000802017f */
[----:B---3--:R-:W-:Y:S05]  /*16eb0*/  @!P1 NANOSLEEP.SYNCS 0x989680 ;  /* 0x009896800000995d */ /* 0x008fea0003900000 */
[----:B------:R-:W3:Y:S02]  /*16ec0*/  @!P1 SYNCS.PHASECHK.TRANS64 P1, [R4+URZ+0x38860], R5 ;  /* 0x03886005040095a7 */ /* 0x000ee4000802007f */
[----:B---3--:R-:W-:Y:S05]  /*16ed0*/  @!P1 BRA `(.L_x_2284) ;  /* 0xfffffffc00f09947 */ /* 0x008fea000383ffff */
[----:B------:R-:W-:Y:S05]  /*16ee0*/  BRA `(.L_x_2331) ;  /* 0xffffffe800d07947 */ /* 0x000fea000383ffff */
.L_x_2286:
[----:B---3--:R3:W4:Y:S02]  /*16ef0*/  SYNCS.PHASECHK.TRANS64.TRYWAIT P1, [R3+URZ+0x38860], R2 ;  /* 0x03886002030075a7 */ /* 0x008724000802017f */
[----:B----4-:R-:W-:Y:S05]  /*16f00*/  @!P1 NANOSLEEP.SYNCS 0x989680 ;  /* 0x009896800000995d */ /* 0x010fea0003900000 */
[----:B------:R-:W4:Y:S02]  /*16f10*/  @!P1 SYNCS.PHASECHK.TRANS64 P1, [R3+URZ+0x38860], R2 ;  /* 0x03886002030095a7 */ /* 0x000f24000802007f */
[----:B----4-:R-:W-:Y:S05]  /*16f20*/  @!P1 BRA `(.L_x_2286) ;  /* 0xfffffffc00f09947 */ /* 0x010fea000383ffff */
[----:B------:R-:W-:Y:S05]  /*16f30*/  BRA `(.L_x_2332) ;  /* 0xffffffe800d07947 */ /* 0x000fea000383ffff */
.L_x_2288:
[----:B----4-:R4:W0:Y:S02]  /*16f40*/  SYNCS.PHASECHK.TRANS64.TRYWAIT P0, [R4+URZ+0x38880], R5 ;  /* 0x03888005040075a7 */ /* 0x010824000800017f */
[----:B0-----:R-:W-:Y:S05]  /*16f50*/  @!P0 NANOSLEEP.SYNCS 0x989680 ;  /* 0x009896800000895d */ /* 0x001fea0003900000 */
[----:B------:R-:W0:Y:S02]  /*16f60*/  @!P0 SYNCS.PHASECHK.TRANS64 P0, [R4+URZ+0x38880], R5 ;  /* 0x03888005040085a7 */ /* 0x000e24000800007f */
[----:B0-----:R-:W-:Y:S05]  /*16f70*/  @!P0 BRA `(.L_x_2288) ;  /* 0xfffffffc00f08947 */ /* 0x001fea000383ffff */
[----:B------:R-:W-:Y:S05]  /*16f80*/  BRA `(.L_x_2289) ;  /* 0xffffffe800cc7947 */ /* 0x000fea000383ffff */
.L_x_2333:
        /* <DEDUP_REMOVED lines=15> */
.L_x_12960:


//--------------------- .text._ZN7cutlass13device_kernelIN5flash11enable_sm90INS1_16FlashAttnFwdSm90INS1_25CollectiveMainloopFwdSm90ILi2EN4cute5tupleIJNS5_1CILi1EEES8_S8_EEENS6_IJNS7_ILi128EEESA_NS7_ILi256EEEEEELi256ENS_12float_e4m3_tEfNS_4arch4Sm90ELb1ELb0ELb1ELb1ELb0ELb1ELb0ELb1ELb1ELb1ELb0ELb0EEENS1_21CollectiveEpilogueFwdINS6_IJSA_SB_SA_EEES9_NS_10bfloat16_tESF_Li256ELb1ELb1ELb0ELb1EEENS1_36VarlenDynamicPersistentTileSchedulerILi128ELi128ELi256ELi128ELb0ELb1ELb1ELb1ELb1ELb1EEEEEEEEEvNT_6ParamsE --------------------------
	.section	.text._ZN7cutlass13device_kernelIN5flash11enable_sm90INS1_16FlashAttnFwdSm90INS1_25CollectiveMainloopFwdSm90ILi2EN4cute5tupleIJNS5_1CILi1EEES8_S8_EEENS6_IJNS7_ILi128EEESA_NS7_ILi256EEEEEELi256ENS_12float_e4m3_tEfNS_4arch4Sm90ELb1ELb0ELb1ELb1ELb0ELb1ELb0ELb1ELb1ELb1ELb0ELb0EEENS1_21CollectiveEpilogueFwdINS6_IJSA_SB_SA_EEES9_NS_10bfloat16_tESF_Li256ELb1ELb1ELb0ELb1EEENS1_36VarlenDynamicPersistentTileSchedulerILi128ELi128ELi256ELi128ELb0ELb1ELb1ELb1ELb1ELb1EEEEEEEEEvNT_6ParamsE,"ax",@progbits
	.align	128
.text._ZN7cutlass13device_kernelIN5flash11enable_sm90INS1_16FlashAttnFwdSm90INS1_25CollectiveMainloopFwdSm90ILi2EN4cute5tupleIJNS5_1CILi1EEES8_S8_EEENS6_IJNS7_ILi128EEESA_NS7_ILi256EEEEEELi256ENS_12float_e4m3_tEfNS_4arch4Sm90ELb1ELb0ELb1ELb1ELb0ELb1ELb0ELb1ELb1ELb1ELb0ELb0EEENS1_21CollectiveEpilogueFwdINS6_IJSA_SB_SA_EEES9_NS_10bfloat16_tESF_Li256ELb1ELb1ELb0ELb1EEENS1_36VarlenDynamicPersistentTileSchedulerILi128ELi128ELi256ELi128ELb0ELb1ELb1ELb1ELb1ELb1EEEEEEEEEvNT_6ParamsE:
        .type           _ZN7cutlass13device_kernelIN5flash11enable_sm90INS1_16FlashAttnFwdSm90INS1_25CollectiveMainloopFwdSm90ILi2EN4cute5tupleIJNS5_1CILi1EEES8_S8_EEENS6_IJNS7_ILi128EEESA_NS7_ILi256EEEEEELi256ENS_12float_e4m3_tEfNS_4arch4Sm90ELb1ELb0ELb1ELb1ELb0ELb1ELb0ELb1ELb1ELb1ELb0ELb0EEENS1_21CollectiveEpilogueFwdINS6_IJSA_SB_SA_EEES9_NS_10bfloat16_tESF_Li256ELb1ELb1ELb0ELb1EEENS1_36VarlenDynamicPersistentTileSchedulerILi128ELi128ELi256ELi128ELb0ELb1ELb1ELb1ELb1ELb1EEEEEEEEEvNT_6ParamsE,@function
        .size           _ZN7cutlass13device_kernelIN5flash11enable_sm90INS1_16FlashAttnFwdSm90INS1_25CollectiveMainloopFwdSm90ILi2EN4cute5tupleIJNS5_1CILi1EEES8_S8_EEENS6_IJNS7_ILi128EEESA_NS7_ILi256EEEEEELi256ENS_12float_e4m3_tEfNS_4arch4Sm90ELb1ELb0ELb1ELb1ELb0ELb1ELb0ELb1ELb1ELb1ELb0ELb0EEENS1_21CollectiveEpilogueFwdINS6_IJSA_SB_SA_EEES9_NS_10bfloat16_tESF_Li256ELb1ELb1ELb0ELb1EEENS1_36VarlenDynamicPersistentTileSchedulerILi128ELi128ELi256ELi128ELb0ELb1ELb1ELb1ELb1ELb1EEEEEEEEEvNT_6ParamsE,(.L_x_12961 - _ZN7cutlass13device_kernelIN5flash11enable_sm90INS1_16FlashAttnFwdSm90INS1_25CollectiveMainloopFwdSm90ILi2EN4cute5tupleIJNS5_1CILi1EEES8_S8_EEENS6_IJNS7_ILi128EEESA_NS7_ILi256EEEEEELi256ENS_12float_e4m3_tEfNS_4arch4Sm90ELb1ELb0ELb1ELb1ELb0ELb1ELb0ELb1ELb1ELb1ELb0ELb0EEENS1_21CollectiveEpilogueFwdINS6_IJSA_SB_SA_EEES9_NS_10bfloat16_tESF_Li256ELb1ELb1ELb0ELb1EEENS1_36VarlenDynamicPersistentTileSchedulerILi128ELi128ELi256ELi128ELb0ELb1ELb1ELb1ELb1ELb1EEEEEEEEEvNT_6ParamsE)
        .other          _ZN7cutlass13device_kernelIN5flash11enable_sm90INS1_16FlashAttnFwdSm90INS1_25CollectiveMainloopFwdSm90ILi2EN4cute5tupleIJNS5_1CILi1EEES8_S8_EEENS6_IJNS7_ILi128EEESA_NS7_ILi256EEEEEELi256ENS_12float_e4m3_tEfNS_4arch4Sm90ELb1ELb0ELb1ELb1ELb0ELb1ELb0ELb1ELb1ELb1ELb0ELb0EEENS1_21CollectiveEpilogueFwdINS6_IJSA_SB_SA_EEES9_NS_10bfloat16_tESF_Li256ELb1ELb1ELb0ELb1EEENS1_36VarlenDynamicPersistentTileSchedulerILi128ELi128ELi256ELi128ELb0ELb1ELb1ELb1ELb1ELb1EEEEEEEEEvNT_6ParamsE,@"STO_CUDA_ENTRY STV_DEFAULT"
_ZN7cutlass13device_kernelIN5flash11enable_sm90INS1_16FlashAttnFwdSm90INS1_25CollectiveMainloopFwdSm90ILi2EN4cute5tupleIJNS5_1CILi1EEES8_S8_EEENS6_IJNS7_ILi128EEESA_NS7_ILi256EEEEEELi256ENS_12float_e4m3_tEfNS_4arch4Sm90ELb1ELb0ELb1ELb1ELb0ELb1ELb0ELb1ELb1ELb1ELb0ELb0EEENS1_21CollectiveEpilogueFwdINS6_IJSA_SB_SA_EEES9_NS_10bfloat16_tESF_Li256ELb1ELb1ELb0ELb1EEENS1_36VarlenDynamicPersistentTileSchedulerILi128ELi128ELi256ELi128ELb0ELb1ELb1ELb1ELb1ELb1EEEEEEEEEvNT_6ParamsE:
        /* <DEDUP_REMOVED lines=24> */
.L_x_2335:
[----:B------:R-:W-:Y:S05]  /*0180*/  BSYNC B0 ;  /* 0x0000000000007941 */ /* 0x000fea0003800000 */
.L_x_2334:
        /* <DEDUP_REMOVED lines=41> */
.L_x_2336:
        /* <DEDUP_REMOVED lines=22> */
.L_x_2337:
        /* <DEDUP_REMOVED lines=18> */
.L_x_2338:
        /* <DEDUP_REMOVED lines=22> */
.L_x_2339:
        /* <DEDUP_REMOVED lines=22> */
.L_x_2340:
        /* <DEDUP_REMOVED lines=8> */
.L_x_2343:
        /* <DEDUP_REMOVED lines=22> */
[----:B------:R-:W-:Y:S01]  /*0b40*/  CS2R R234, SRZ ;  /* 0x0000000000ea7805 */ /* 0x000fe2000001ff00 */
[----:B------:R-:W-:Y:S01]  /*0b50*/  IMAD.MOV.U32 R236, RZ, RZ, RZ ;  /* 0x000000ffffec7224 */ /* 0x000fe200078e00ff */
[----:B------:R-:W-:Y:S01]  /*0b60*/  ULOP3.LUT UR45, UR40, 0x1, URZ, 0xfc, !UPT ;  /* 0x00000001282d7892 */ /* 0x000fe2000f8efc3f */
[----:B------:R-:W-:-:S08]  /*0b70*/  UMOV UR43, URZ ;  /* 0x0000003f002b7c82 */ /* 0x000fd00008000000 */
[----:B------:R-:W-:Y:S01]  /*0b80*/  UIADD3 UR44, UR44, 0x20400, URZ ;  /* 0x000204002c2c7890 */ /* 0x000fe2000fffe03f */
[----:B0-----:R-:W-:-:S05]  /*0b90*/  VIADD R0, R0, 0xffffff80 ;  /* 0xffffff8000007836 */ /* 0x001fca0000000000 */
[----:B------:R-:W-:-:S04]  /*0ba0*/  SHF.R.S32.HI R3, RZ, 0x1f, R0 ;  /* 0x0000001fff037819 */ /* 0x000fc80000011400 */
[CC--:B------:R-:W-:Y:S02]  /*0bb0*/  LEA.HI R2, R3.reuse, R0.reuse, RZ, 0x7 ;  /* 0x0000000003027211 */ /* 0x0c0fe400078f38ff */
[CC--:B------:R-:W-:Y:S02]  /*0bc0*/  LEA.HI R5, R3.reuse, R0.reuse, RZ, 0x4 ;  /* 0x0000000003057211 */ /* 0x0c0fe400078f20ff */
[CC--:B------:R-:W-:Y:S02]  /*0bd0*/  LEA.HI R19, R3.reuse, R0.reuse, RZ, 0x3 ;  /* 0x0000000003137211 */ /* 0x0c0fe400078f18ff */
[CC--:B------:R-:W-:Y:S02]  /*0be0*/  LEA.HI R8, R3.reuse, R0.reuse, RZ, 0x2 ;  /* 0x0000000003087211 */ /* 0x0c0fe400078f10ff */
[CC--:B------:R-:W-:Y:S02]  /*0bf0*/  LEA.HI R6, R3.reuse, R0.reuse, RZ, 0x5 ;  /* 0x0000000003067211 */ /* 0x0c0fe400078f28ff */
[----:B------:R-:W-:-:S02]  /*0c00*/  LEA.HI R4, R3, R0, RZ, 0x6 ;  /* 0x0000000003047211 */ /* 0x000fc400078f30ff */
[----:B------:R-:W-:Y:S01]  /*0c10*/  LOP3.LUT R9, R2, 0xffffff80, RZ, 0xc0, !PT ;  /* 0xffffff8002097812 */ /* 0x000fe200078ec0ff */
[----:B------:R-:W-:Y:S01]  /*0c20*/  IMAD.SHL.U32 R6, R6, 0x20, RZ ;  /* 0x0000002006067824 */ /* 0x000fe200078e00ff */
[----:B------:R-:W-:Y:S01]  /*0c30*/  LOP3.LUT R7, R5, 0x3fffff0, RZ, 0xc0, !PT ;  /* 0x03fffff005077812 */ /* 0x000fe200078ec0ff */
[----:B------:R-:W-:Y:S01]  /*0c40*/  IMAD.SHL.U32 R4, R4, 0x10, RZ ;  /* 0x0000001004047824 */ /* 0x000fe200078e00ff */
[----:B------:R-:W-:Y:S01]  /*0c50*/  LOP3.LUT R3, R19, 0xfffffff8, RZ, 0xc0, !PT ;  /* 0xfffffff813037812 */ /* 0x000fe200078ec0ff */
[----:B------:R-:W-:Y:S01]  /*0c60*/  IMAD.IADD R9, R0, 0x1, -R9 ;  /* 0x0000000100097824 */ /* 0x000fe200078e0a09 */
[----:B------:R-:W-:Y:S01]  /*0c70*/  LOP3.LUT R11, R8, 0xfffffffc, RZ, 0xc0, !PT ;  /* 0xfffffffc080b7812 */ /* 0x000fe200078ec0ff */
[----:B------:R-:W-:Y:S01]  /*0c80*/  IMAD.IADD R7, R0, 0x1, -R7 ;  /* 0x0000000100077824 */ /* 0x000fe200078e0a07 */
[----:B------:R-:W-:Y:S01]  /*0c90*/  LOP3.LUT R6, R6, 0xfffffc00, RZ, 0xc0, !PT ;  /* 0xfffffc0006067812 */ /* 0x000fe200078ec0ff */
[C---:B------:R-:W-:Y:S01]  /*0ca0*/  IMAD.IADD R22, R0.reuse, 0x1, -R3 ;  /* 0x0000000100167824 */ /* 0x040fe200078e0a03 */
[----:B------:R-:W-:-:S02]  /*0cb0*/  IADD3 R13, R0, -R11, RZ ;  /* 0x8000000b000d7210 */ /* 0x000fc40007ffe0ff */
[----:B------:R-:W-:Y:S01]  /*0cc0*/  SHF.R.S32.HI R0, RZ, 0x4, R5 ;  /* 0x00000004ff007819 */ /* 0x000fe20000011405 */
[----:B------:R-:W-:Y:S01]  /*0cd0*/  IMAD R6, R7, 0x40, R6 ;  /* 0x0000004007067824 */ /* 0x000fe200078e0206 */
[----:B------:R-:W-:Y:S01]  /*0ce0*/  SHF.R.S32.HI R3, RZ, 0x7, R2 ;  /* 0x00000007ff037819 */ /* 0x000fe20000011402 */
[C---:B------:R-:W-:Y:S01]  /*0cf0*/  IMAD.SHL.U32 R16, R22.reuse, 0x10, RZ ;  /* 0x0000001016107824 */ /* 0x040fe200078e00ff */
[----:B------:R-:W-:Y:S01]  /*0d00*/  LEA.HI R5, R5, R0, RZ, 0x1 ;  /* 0x0000000005057211 */ /* 0x000fe200078f08ff */
[----:B------:R-:W-:Y:S01]  /*0d10*/  IMAD.SHL.U32 R22, R22, 0x8, RZ ;  /* 0x0000000816167824 */ /* 0x000fe200078e00ff */
[----:B------:R-:W-:Y:S02]  /*0d20*/  SHF.R.S32.HI R8, RZ, 0x1f, R9 ;  /* 0x0000001fff087819 */ /* 0x000fe40000011409 */
[----:B------:R-:W-:Y:S01]  /*0d30*/  LEA.HI R2, R2, R3, RZ, 0x1 ;  /* 0x0000000302027211 */ /* 0x000fe200078f08ff */
[----:B------:R-:W-:Y:S01]  /*0d40*/  VIADD R233, R22, 0x40 ;  /* 0x0000004016e97836 */ /* 0x000fe20000000000 */
[----:B------:R-:W-:-:S02]  /*0d50*/  LOP3.LUT R5, R5, 0x1ffffffe, RZ, 0xc0, !PT ;  /* 0x1ffffffe05057812 */ /* 0x000fc400078ec0ff */
[----:B------:R-:W-:Y:S02]  /*0d60*/  SHF.R.S32.HI R19, RZ, 0x3, R19 ;  /* 0x00000003ff137819 */ /* 0x000fe40000011413 */
[-C--:B------:R-:W-:Y:S01]  /*0d70*/  LEA.HI R10, R8, R9.reuse, RZ, 0x2 ;  /* 0x00000009080a7211 */ /* 0x080fe200078f10ff */
[----:B------:R-:W-:Y:S01]  /*0d80*/  IMAD.IADD R5, R0, 0x1, -R5 ;  /* 0x0000000100057824 */ /* 0x000fe200078e0a05 */
[----:B------:R-:W-:Y:S01]  /*0d90*/  LOP3.LUT R2, R2, 0x3fffffe, RZ, 0xc0, !PT ;  /* 0x03fffffe02027812 */ /* 0x000fe200078ec0ff */
[----:B------:R-:W-:Y:S01]  /*0da0*/  VIADD R7, R19, 0x40 ;  /* 0x0000004013077836 */ /* 0x000fe20000000000 */
[--C-:B------:R-:W-:Y:S02]  /*0db0*/  SHF.R.S32.HI R11, RZ, 0x2, R10.reuse ;  /* 0x00000002ff0b7819 */ /* 0x100fe4000001140a */
[----:B------:R-:W-:Y:S01]  /*0dc0*/  SHF.R.S32.HI R12, RZ, 0x1f, R10 ;  /* 0x0000001fff0c7819 */ /* 0x000fe2000001140a */
[----:B------:R-:W-:Y:S01]  /*0dd0*/  IMAD.IADD R2, R3, 0x1, -R2 ;  /* 0x0000000103027824 */ /* 0x000fe200078e0a02 */
[----:B------:R-:W-:Y:S01]  /*0de0*/  LEA.HI R8, R8, R9, RZ, 0x5 ;  /* 0x0000000908087211 */ /* 0x000fe200078f28ff */
[----:B------:R-:W-:Y:S01]  /*0df0*/  IMAD R3, R5, 0x8, R6 ;  /* 0x0000000805037824 */ /* 0x000fe200078e0206 */
[----:B------:R-:W-:-:S02]  /*0e00*/  LEA.HI R12, R12, R11, RZ, 0x3 ;  /* 0x0000000b0c0c7211 */ /* 0x000fc400078f18ff */
[----:B------:R-:W-:Y:S02]  /*0e10*/  SHF.R.S32.HI R5, RZ, 0x1f, R7 ;  /* 0x0000001fff057819 */ /* 0x000fe40000011407 */
[----:B------:R-:W-:Y:S01]  /*0e20*/  LOP3.LUT R12, R12, 0xfffffff8, RZ, 0xc0, !PT ;  /* 0xfffffff80c0c7812 */ /* 0x000fe200078ec0ff */
[----:B------:R0:W-:Y:S01]  /*0e30*/  STL [R1+0x78], R3 ;  /* 0x0000780301007387 */ /* 0x0001e20000100800 */
[----:B------:R-:W-:Y:S02]  /*0e40*/  LEA.HI R5, R5, R7, RZ, 0x3 ;  /* 0x0000000705057211 */ /* 0x000fe400078f18ff */
[----:B------:R-:W-:Y:S02]  /*0e50*/  LEA.HI R0, R13, R13, RZ, 0x1 ;  /* 0x0000000d0d007211 */ /* 0x000fe400078f08ff */
[----:B------:R-:W-:Y:S01]  /*0e60*/  IADD3 R11, R11, -R12, RZ ;  /* 0x8000000c0b0b7210 */ /* 0x000fe20007ffe0ff */
[----:B------:R-:W-:Y:S01]  /*0e70*/  IMAD.SHL.U32 R5, R5, 0x80, RZ ;  /* 0x0000008005057824 */ /* 0x000fe200078e00ff */
[----:B------:R-:W-:-:S02]  /*0e80*/  SHF.R.S32.HI R8, RZ, 0x5, R8 ;  /* 0x00000005ff087819 */ /* 0x000fc40000011408 */
[----:B------:R-:W-:Y:S01]  /*0e90*/  LOP3.LUT R0, R0, 0x1ffffffe, RZ, 0xc0, !PT ;  /* 0x1ffffffe00007812 */ /* 0x000fe200078ec0ff */
[----:B0-----:R-:W-:Y:S01]  /*0ea0*/  IMAD.SHL.U32 R3, R7, 0x80, RZ ;  /* 0x0000008007037824 */ /* 0x001fe200078e00ff */
[----:B------:R-:W-:Y:S01]  /*0eb0*/  LOP3.LUT R10, R10, 0x7ffffffc, RZ, 0xc0, !PT ;  /* 0x7ffffffc0a0a7812 */ /* 0x000fe200078ec0ff */
[----:B------:R-:W-:Y:S01]  /*0ec0*/  IMAD R11, R8, 0x10, R11 ;  /* 0x00000010080b7824 */ /* 0x000fe200078e020b */
[----:B------:R-:W-:Y:S01]  /*0ed0*/  LOP3.LUT R5, R5, 0xfffffc00, RZ, 0xc0, !PT ;  /* 0xfffffc0005057812 */ /* 0x000fe200078ec0ff */
[----:B------:R-:W-:Y:S01]  /*0ee0*/  IMAD.IADD R13, R13, 0x1, -R0 ;  /* 0x000000010d0d7824 */ /* 0x000fe200078e0a00 */
[----:B------:R-:W-:Y:S01]  /*0ef0*/  LOP3.LUT R3, R3, 0x380, RZ, 0xc0, !PT ;  /* 0x0000038003037812 */ /* 0x000fe200078ec0ff */
[----:B------:R-:W-:Y:S01]  /*0f00*/  IMAD R2, R2, 0x40, R11 ;  /* 0x0000004002027824 */ /* 0x000fe200078e020b */
[----:B------:R-:W-:Y:S01]  /*0f10*/  IADD3 R6, R9, -R10, RZ ;  /* 0x8000000a09067210 */ /* 0x000fe20007ffe0ff */
[----:B------:R0:W-:Y:S01]  /*0f20*/  STL [R1+0x34], R5 ;  /* 0x0000340501007387 */ /* 0x0001e20000100800 */
[----:B------:R-:W-:Y:S01]  /*0f30*/  SHF.R.U32.HI R0, RZ, 0x3, R3 ;  /* 0x00000003ff007819 */ /* 0x000fe20000011603 */
[----:B------:R-:W-:Y:S01]  /*0f40*/  VIADD R7, R19, 0x20 ;  /* 0x0000002013077836 */ /* 0x000fe20000000000 */
[----:B------:R-:W-:Y:S01]  /*0f50*/  LOP3.LUT R3, R3, 0x70, R16, 0xf8, !PT ;  /* 0x0000007003037812 */ /* 0x000fe200078ef810 */
[----:B------:R1:W-:Y:S01]  /*0f60*/  STL [R1+0x44], R6 ;  /* 0x0000440601007387 */ /* 0x0003e20000100800 */
[----:B------:R-:W-:-:S02]  /*0f70*/  LOP3.LUT R9, R4, 0xfffffc00, RZ, 0xc0, !PT ;  /* 0xfffffc0004097812 */ /* 0x000fc400078ec0ff */
[----:B------:R-:W-:Y:S01]  /*0f80*/  SHF.R.S32.HI R17, RZ, 0x1f, R16 ;  /* 0x0000001fff117819 */ /* 0x000fe20000011410 */
[----:B------:R-:W-:Y:S01]  /*0f90*/  STL [R1+0x14], R25 ;  /* 0x0000141901007387 */ /* 0x000fe20000100800 */
[----:B0-----:R-:W-:Y:S01]  /*0fa0*/  LOP3.LUT R5, R5, R3, R0, 0xf6, !PT ;  /* 0x0000000305057212 */ /* 0x001fe200078ef600 */
[----:B------:R-:W-:Y:S01]  /*0fb0*/  IMAD R0, R13, 0x8, R2 ;  /* 0x000000080d007824 */ /* 0x000fe200078e0202 */
[----:B------:R-:W-:Y:S02]  /*0fc0*/  SHF.R.S32.HI R2, RZ, 0x1f, R19 ;  /* 0x0000001fff027819 */ /* 0x000fe40000011413 */
[----:B-1----:R-:W-:Y:S02]  /*0fd0*/  IADD3 R6, R19, 0x60, RZ ;  /* 0x0000006013067810 */ /* 0x002fe40007ffe0ff */
[----:B------:R0:W-:Y:S01]  /*0fe0*/  STL [R1+0x48], R0 ;  /* 0x0000480001007387 */ /* 0x0001e20000100800 */
[----:B------:R-:W-:Y:S02]  /*0ff0*/  SHF.R.S32.HI R2, RZ, 0x1f, R7 ;  /* 0x0000001fff027819 */ /* 0x000fe40000011407 */
[----:B------:R-:W-:Y:S01]  /*1000*/  SHF.R.S32.HI R4, RZ, 0x1f, R6 ;  /* 0x0000001fff047819 */ /* 0x000fe20000011406 */
[----:B------:R-:W-:Y:S01]  /*1010*/  IMAD.SHL.U32 R3, R6, 0x80, RZ ;  /* 0x0000008006037824 */ /* 0x000fe200078e00ff */
[----:B------:R-:W-:Y:S01]  /*1020*/  LEA.HI R2, R2, R7, RZ, 0x3 ;  /* 0x0000000702027211 */ /* 0x000fe200078f18ff */
[----:B------:R-:W-:Y:S01]  /*1030*/  STL [R1+0x18], R26 ;  /* 0x0000181a01007387 */ /* 0x000fe20000100800 */
[----:B------:R-:W-:-:S02]  /*1040*/  LEA.HI R4, R4, R6, RZ, 0x3 ;  /* 0x0000000604047211 */ /* 0x000fc400078f18ff */
[----:B------:R-:W-:Y:S01]  /*1050*/  LOP3.LUT R6, R3, 0x380, RZ, 0xc0, !PT ;  /* 0x0000038003067812 */ /* 0x000fe200078ec0ff */
[----:B0-----:R-:W-:Y:S01]  /*1060*/  IMAD.SHL.U32 R0, R19, 0x80, RZ ;  /* 0x0000008013007824 */ /* 0x001fe200078e00ff */
[----:B------:R-:W-:Y:S01]  /*1070*/  STL [R1+0x1c], R27 ;  /* 0x00001c1b01007387 */ /* 0x000fe20000100800 */
[----:B------:R-:W-:Y:S02]  /*1080*/  IMAD.SHL.U32 R2, R2, 0x80, RZ ;  /* 0x0000008002027824 */ /* 0x000fe400078e00ff */
[----:B------:R-:W-:Y:S01]  /*1090*/  IMAD.SHL.U32 R4, R4, 0x80, RZ ;  /* 0x0000008004047824 */ /* 0x000fe200078e00ff */
[----:B------:R-:W-:Y:S01]  /*10a0*/  LOP3.LUT R8, R0, 0x380, RZ, 0xc0, !PT ;  /* 0x0000038000087812 */ /* 0x000fe200078ec0ff */
[----:B------:R-:W-:Y:S01]  /*10b0*/  IMAD.SHL.U32 R0, R7, 0x80, RZ ;  /* 0x0000008007007824 */ /* 0x000fe200078e00ff */
[----:B------:R-:W-:Y:S01]  /*10c0*/  LOP3.LUT R2, R2, 0xfffffc00, RZ, 0xc0, !PT ;  /* 0xfffffc0002027812 */ /* 0x000fe200078ec0ff */
[----:B------:R-:W-:Y:S01]  /*10d0*/  STL [R1+0x3c], R9 ;  /* 0x00003c0901007387 */ /* 0x000fe20000100800 */
[----:B------:R-:W-:-:S02]  /*10e0*/  SHF.R.U32.HI R10, RZ, 0x3, R8 ;  /* 0x00000003ff0a7819 */ /* 0x000fc40000011608 */
[----:B------:R-:W-:Y:S01]  /*10f0*/  LOP3.LUT R7, R0, 0x380, RZ, 0xc0, !PT ;  /* 0x0000038000077812 */ /* 0x000fe200078ec0ff */
[----:B------:R-:W-:Y:S01]  /*1100*/  STL [R1+0x38], R2 ;  /* 0x0000380201007387 */ /* 0x000fe20000100800 */
[----:B------:R-:W-:Y:S02]  /*1110*/  LOP3.LUT R0, R8, 0x70, R16, 0xf8, !PT ;  /* 0x0000007008007812 */ /* 0x000fe400078ef810 */
[----:B------:R-:W-:Y:S02]  /*1120*/  LOP3.LUT R4, R4, 0xfffffc00, RZ, 0xc0, !PT ;  /* 0xfffffc0004047812 */ /* 0x000fe400078ec0ff */
[----:B------:R-:W-:Y:S02]  /*1130*/  LOP3.LUT R0, R9, R0, R10, 0xf6, !PT ;  /* 0x0000000009007212 */ /* 0x000fe400078ef60a */
[----:B------:R-:W-:Y:S01]  /*1140*/  SHF.R.U32.HI R8, RZ, 0x3, R7 ;  /* 0x00000003ff087819 */ /* 0x000fe20000011607 */
[----:B------:R0:W-:Y:S01]  /*1150*/  STL [R1+0x30], R4 ;  /* 0x0000300401007387 */ /* 0x0001e20000100800 */
[----:B------:R-:W-:-:S02]  /*1160*/  LOP3.LUT R3, R7, 0x70, R16, 0xf8, !PT ;  /* 0x0000007007037812 */ /* 0x000fc400078ef810 */
[----:B------:R-:W-:Y:S01]  /*1170*/  SHF.R.U32.HI R7, RZ, 0x3, R6 ;  /* 0x00000003ff077819 */ /* 0x000fe20000011606 */
[----:B------:R1:W-:Y:S01]  /*1180*/  STL [R1+0x4c], R0 ;  /* 0x00004c0001007387 */ /* 0x0003e20000100800 */
[----:B------:R-:W-:Y:S02]  /*1190*/  LOP3.LUT R6, R6, 0x70, R16, 0xf8, !PT ;  /* 0x0000007006067812 */ /* 0x000fe400078ef810 */
[----:B------:R-:W-:Y:S02]  /*11a0*/  LOP3.LUT R3, R2, R3, R8, 0xf6, !PT ;  /* 0x0000000302037212 */ /* 0x000fe400078ef608 */
[----:B------:R-:W-:Y:S01]  /*11b0*/  LOP3.LUT R7, R4, R6, R7, 0xf6, !PT ;  /* 0x0000000604077212 */ /* 0x000fe200078ef607 */
[C---:B0-----:R-:W-:Y:S02]  /*11c0*/  IMAD.IADD R4, R18.reuse, 0x1, R5 ;  /* 0x0000000112047824 */ /* 0x041fe400078e0205 */
[C---:B------:R-:W-:Y:S01]  /*11d0*/  IMAD.IADD R2, R18.reuse, 0x1, R3 ;  /* 0x0000000112027824 */ /* 0x040fe200078e0203 */
[----:B-1----:R-:W-:-:S05]  /*11e0*/  IADD3 R0, R18, R0, RZ ;  /* 0x0000000012007210 */ /* 0x002fca0007ffe0ff */
[----:B------:R0:W-:Y:S04]  /*11f0*/  STL [R1+0x40], R0 ;  /* 0x0000400001007387 */ /* 0x0001e80000100800 */
[----:B------:R1:W-:Y:S04]  /*1200*/  STL [R1+0x70], R4 ;  /* 0x0000700401007387 */ /* 0x0003e80000100800 */
[----:B------:R1:W-:Y:S01]  /*1210*/  STL [R1+0x74], R2 ;  /* 0x0000740201007387 */ /* 0x0003e20000100800 */
[----:B0-----:R-:W-:-:S05]  /*1220*/  IMAD.IADD R0, R18, 0x1, R7 ;  /* 0x0000000112007824 */ /* 0x001fca00078e0207 */
[----:B------:R1:W-:Y:S02]  /*1230*/  STL [R1+0x6c], R0 ;  /* 0x00006c0001007387 */ /* 0x0003e40000100800 */
.L_x_2549:
        /* <DEDUP_REMOVED lines=9> */
[----:B------:R-:W-:Y:S01]  /*12d0*/  ISETP.NE.AND.EX P1, PT, RZ, UR5, PT, P1 ;  /* 0x00000005ff007c0c */ /* 0x000fe2000bf25310 */
[----:B------:R-:W-:Y:S01]  /*12e0*/  IMAD.MOV.U32 R29, RZ, RZ, RZ ;  /* 0x000000ffff1d7224 */ /* 0x000fe200078e00ff */
[----:B------:R-:W-:-:S04]  /*12f0*/  ISETP.NE.U32.AND P0, PT, RZ, UR6, PT ;  /* 0x00000006ff007c0c */ /* 0x000fc8000bf05070 */
        /* <DEDUP_REMOVED lines=11> */
[----:B------:R-:W-:Y:S01]  /*13b0*/  IADD3 R8, P3, R28, UR6, RZ ;  /* 0x000000061c087c10 */ /* 0x000fe2000ff7e0ff */
[----:B------:R1:W5:Y:S01]  /*13c0*/  @P1 LDG.E R3, desc[UR46][R4.64] ;  /* 0x0000002e04031981 */ /* 0x000362000c1e1900 */
[----:B------:R-:W-:-:S02]  /*13d0*/  ISETP.NE.AND.EX P2, PT, RZ, UR9, PT, P2 ;  /* 0x00000009ff007c0c */ /* 0x000fc4000bf45320 */
[----:B------:R-:W-:Y:S01]  /*13e0*/  MOV R2, UR4 ;  /* 0x0000000400027c02 */ /* 0x000fe20008000f00 */
[----:B------:R-:W-:Y:S01]  /*13f0*/  ULDC.64 UR4, c[0x0][0x418] ;  /* 0x0001060000047ab9 */ /* 0x000fe20000000a00 */
[----:B------:R-:W-:-:S05]  /*1400*/  IADD3.X R9, R30, UR7, RZ, P3, !PT ;  /* 0x000000071e097c10 */ /* 0x000fca0009ffe4ff */
[----:B------:R1:W5:Y:S04]  /*1410*/  @P0 LDG.E R29, desc[UR46][R8.64] ;  /* 0x0000002e081d0981 */ /* 0x000368000c1e1900 */
[----:B0-----:R-:W-:-:S04]  /*1420*/  @P2 IADD3 R6, P1, R28, UR8, RZ ;  /* 0x000000081c062c10 */ /* 0x001fc8000ff3e0ff */
[----:B------:R-:W-:-:S05]  /*1430*/  @P2 IADD3.X R7, R30, UR9, RZ, P1, !PT ;  /* 0x000000091e072c10 */ /* 0x000fca0008ffe4ff */
[----:B------:R-:W2:Y:S01]  /*1440*/  @P2 LDG.E R2, desc[UR46][R6.64] ;  /* 0x0000002e06022981 */ /* 0x000ea2000c1e1900 */
[----:B------:R-:W-:-:S03]  /*1450*/  UISETP.NE.U32.AND UP0, UPT, UR4, URZ, UPT ;  /* 0x0000003f0400728c */ /* 0x000fc6000bf05070 */
[----:B------:R-:W-:Y:S01]  /*1460*/  ULDC UR4, c[0x0][0x424] ;  /* 0x0001090000047ab9 */ /* 0x000fe20000000800 */
[----:B------:R-:W-:-:S03]  /*1470*/  UISETP.NE.AND.EX UP0, UPT, UR5, URZ, UPT, UP0 ;  /* 0x0000003f0500728c */ /* 0x000fc6000bf05300 */
[----:B------:R-:W-:Y:S01]  /*1480*/  ULDC UR5, c[0x0][0x2f0] ;  /* 0x0000bc0000057ab9 */ /* 0x000fe20000000800 */
[----:B------:R-:W-:-:S04]  /*1490*/  USEL UR4, UR4, 0x1, UP0 ;  /* 0x0000000104047887 */ /* 0x000fc80008000000 */
[----:B------:R-:W-:-:S03]  /*14a0*/  UIMAD UR4, UR4, UR5, URZ ;  /* 0x00000005040472a4 */ /* 0x000fc6000f8e023f */
[----:B------:R-:W-:-:S03]  /*14b0*/  ULDC UR5, c[0x0][0x348] ;  /* 0x0000d20000057ab9 */ /* 0x000fc60000000800 */
[----:B------:R-:W-:Y:S02]  /*14c0*/  IMAD.U32 R26, RZ, RZ, UR4 ;  /* 0x00000004ff1a7e24 */ /* 0x000fe4000f8e00ff */
[----:B------:R-:W-:Y:S01]  /*14d0*/  IMAD.MOV.U32 R27, RZ, RZ, R0 ;  /* 0x000000ffff1b7224 */ /* 0x000fe200078e0000 */
[----:B--2---:R0:W-:Y:S01]  /*14e0*/  STL [R1+0x4], R2 ;  /* 0x0000040201007387 */ /* 0x0041e20000100800 */
[----:B------:R-:W-:Y:S02]  /*14f0*/  IMAD.MOV.U32 R10, RZ, RZ, R2 ;  /* 0x000000ffff0a7224 */ /* 0x000fe400078e0002 */
[----:B0-----:R-:W-:Y:S01]  /*1500*/  IMAD.U32 R2, RZ, RZ, UR5 ;  /* 0x00000005ff027e24 */ /* 0x001fe2000f8e00ff */
[----:B-1-3--:R-:W-:Y:S06]  /*1510*/  @P2 BRA `(.L_x_2345) ;  /* 0x0000000000282947 */ /* 0x00afec0003800000 */
[----:B------:R-:W-:Y:S02]  /*1520*/  ULDC.64 UR4, c[0x0][0xa00] ;  /* 0x0002800000047ab9 */ /* 0x000fe40000000a00 */
[----:B------:R-:W-:-:S04]  /*1530*/  ISETP.NE.U32.AND P1, PT, RZ, UR4, PT ;  /* 0x00000004ff007c0c */ /* 0x000fc8000bf25070 */
[----:B------:R-:W-:-:S13]  /*1540*/  ISETP.NE.AND.EX P1, PT, RZ, UR5, PT, P1 ;  /* 0x00000005ff007c0c */ /* 0x000fda000bf25310 */
[----:B------:R-:W-:Y:S05]  /*1550*/  @!P1 BRA `(.L_x_2345) ;  /* 0x0000000000189947 */ /* 0x000fea0003800000 */
[----:B------:R-:W0:Y:S02]  /*1560*/  LDC.64 R4, c[0x0][0xa00] ;  /* 0x00028000ff047b82 */ /* 0x000e240000000a00 */
[----:B0-----:R-:W-:-:S05]  /*1570*/  IMAD.WIDE R4, R27, 0x4, R4 ;  /* 0x000000041b047825 */ /* 0x001fca00078e0204 */
[----:B------:R-:W2:Y:S04]  /*1580*/  LDG.E R0, desc[UR46][R4.64] ;  /* 0x0000002e04007981 */ /* 0x000ea8000c1e1900 */
[----:B------:R-:W2:Y:S02]  /*1590*/  LDG.E R7, desc[UR46][R4.64+0x4] ;  /* 0x0000042e04077981 */ /* 0x000ea4000c1e1900 */
[----:B--2---:R-:W-:-:S05]  /*15a0*/  IMAD.IADD R10, R7, 0x1, -R0 ;  /* 0x00000001070a7824 */ /* 0x004fca00078e0a00 */
[----:B------:R0:W-:Y:S02]  /*15b0*/  STL [R1+0x4], R10 ;  /* 0x0000040a01007387 */ /* 0x0001e40000100800 */
.L_x_2345:
[----:B------:R-:W2:Y:S01]  /*15c0*/  LDL R31, [R1+0x18] ;  /* 0x00001800011f7983 */ /* 0x000ea20000100800 */
[----:B------:R-:W-:Y:S02]  /*15d0*/  ULDC.64 UR4, c[0x0][0xa20] ;  /* 0x0002880000047ab9 */ /* 0x000fe40000000a00 */
[----:B------:R-:W-:-:S04]  /*15e0*/  ISETP.NE.U32.AND P1, PT, RZ, UR4, PT ;  /* 0x00000004ff007c0c */ /* 0x000fc8000bf25070 */
[----:B------:R-:W-:Y:S01]  /*15f0*/  ISETP.NE.AND.EX P1, PT, RZ, UR5, PT, P1 ;  /* 0x00000005ff007c0c */ /* 0x000fe2000bf25310 */
[----:B--2---:R1:W-:-:S12]  /*1600*/  STL [R1+0x50], R31 ;  /* 0x0000501f01007387 */ /* 0x0043d80000100800 */
[----:B------:R-:W-:Y:S05]  /*1610*/  @!P1 BRA `(.L_x_2346) ;  /* 0x0000000000109947 */ /* 0x000fea0003800000 */
[----:B------:R-:W-:-:S04]  /*1620*/  IADD3 R4, P0, R28, UR4, RZ ;  /* 0x000000041c047c10 */ /* 0x000fc8000ff1e0ff */
[----:B------:R-:W-:-:S05]  /*1630*/  IADD3.X R5, R30, UR5, RZ, P0, !PT ;  /* 0x000000051e057c10 */ /* 0x000fca00087fe4ff */
[----:B------:R2:W5:Y:S01]  /*1640*/  LDG.E R26, desc[UR46][R4.64] ;  /* 0x0000002e041a7981 */ /* 0x000562000c1e1900 */
[----:B------:R-:W-:Y:S05]  /*1650*/  BRA `(.L_x_2347) ;  /* 0x0000000000107947 */ /* 0x000fea0003800000 */
.L_x_2346:
[----:B------:R-:W-:Y:S05]  /*1660*/  @!P0 BRA `(.L_x_2347) ;  /* 0x00000000000c8947 */ /* 0x000fea0003800000 */
[----:B------:R-:W2:Y:S04]  /*1670*/  LDG.E R5, desc[UR46][R8.64] ;  /* 0x0000002e08057981 */ /* 0x000ea8000c1e1900 */
[----:B------:R-:W2:Y:S02]  /*1680*/  LDG.E R26, desc[UR46][R8.64+0x4] ;  /* 0x0000042e081a7981 */ /* 0x000ea4000c1e1900 */
[----:B--2---:R-:W-:-:S07]  /*1690*/  IMAD.IADD R26, R26, 0x1, -R5 ;  /* 0x000000011a1a7824 */ /* 0x004fce00078e0a05 */
.L_x_2347:
[----:B------:R-:W-:Y:S01]  /*16a0*/  ULDC.64 UR4, c[0x0][0xa10] ;  /* 0x0002840000047ab9 */ /* 0x000fe20000000a00 */
[----:B------:R-:W3:Y:S01]  /*16b0*/  LDL.LU R12, [R1+0x14] ;  /* 0x00001400010c7983 */ /* 0x000ee20000300800 */
[----:B------:R-:W-:Y:S01]  /*16c0*/  ISETP.NE.U32.AND P0, PT, RZ, UR4, PT ;  /* 0x00000004ff007c0c */ /* 0x000fe2000bf05070 */
[----:B------:R-:W4:Y:S03]  /*16d0*/  LDC R8, c[0x0][0x448] ;  /* 0x00011200ff087b82 */ /* 0x000f260000000800 */
[----:B------:R-:W-:Y:S01]  /*16e0*/  ISETP.NE.AND.EX P0, PT, RZ, UR5, PT, P0 ;  /* 0x00000005ff007c0c */ /* 0x000fe2000bf05300 */
[----:B------:R-:W-:-:S12]  /*16f0*/  ULDC.64 UR4, c[0x0][0xa30] ;  /* 0x00028c0000047ab9 */ /* 0x000fd80000000a00 */
[----:B--2---:R-:W2:Y:S02]  /*1700*/  @P0 LDC.64 R4, c[0x0][0xa10] ;  /* 0x00028400ff040b82 */ /* 0x004ea40000000a00 */
[----:B--2---:R-:W-:-:S05]  /*1710*/  @P0 IMAD.WIDE R4, R27, 0x4, R4 ;  /* 0x000000041b040825 */ /* 0x004fca00078e0204 */
[----:B------:R-:W2:Y:S04]  /*1720*/  @P0 LDG.E R0, desc[UR46][R4.64] ;  /* 0x0000002e04000981 */ /* 0x000ea8000c1e1900 */
[----:B------:R0:W2:Y:S01]  /*1730*/  @P0 LDG.E R9, desc[UR46][R4.64+0x4] ;  /* 0x0000042e04090981 */ /* 0x0000a2000c1e1900 */
[----:B------:R-:W-:Y:S02]  /*1740*/  ISETP.NE.U32.AND P1, PT, RZ, UR4, PT ;  /* 0x00000004ff007c0c */ /* 0x000fe4000bf25070 */
[----:B-----5:R-:W-:Y:S02]  /*1750*/  MOV R113, R26 ;  /* 0x0000001a00717202 */ /* 0x020fe40000000f00 */
[----:B------:R-:W-:-:S13]  /*1760*/  ISETP.NE.AND.EX P1, PT, RZ, UR5, PT, P1 ;  /* 0x00000005ff007c0c */ /* 0x000fda000bf25310 */
[----:B------:R-:W-:-:S04]  /*1770*/  @P1 IADD3 R6, P2, R28, UR4, RZ ;  /* 0x000000041c061c10 */ /* 0x000fc8000ff5e0ff */
[----:B------:R-:W-:-:S05]  /*1780*/  @P1 IADD3.X R7, R30, UR5, RZ, P2, !PT ;  /* 0x000000051e071c10 */ /* 0x000fca00097fe4ff */
[----:B------:R1:W5:Y:S01]  /*1790*/  @P1 LDG.E R113, desc[UR46][R6.64] ;  /* 0x0000002e06711981 */ /* 0x000362000c1e1900 */
[----:B----4-:R-:W-:-:S13]  /*17a0*/  ISETP.NE.AND P1, PT, R8, 0x1, PT ;  /* 0x000000010800780c */ /* 0x010fda0003f25270 */
[----:B------:R-:W4:Y:S08]  /*17b0*/  @P1 LDC R11, c[0x0][0x44c] ;  /* 0x00011300ff0b1b82 */ /* 0x000f300000000800 */
[----:B0-----:R-:W0:Y:S01]  /*17c0*/  @P1 LDC R5, c[0x0][0x450] ;  /* 0x00011400ff051b82 */ /* 0x001e220000000800 */
[----:B---3--:R-:W-:-:S04]  /*17d0*/  IMAD.SHL.U32 R12, R12, 0x80, RZ ;  /* 0x000000800c0c7824 */ /* 0x008fc800078e00ff */
[----:B------:R-:W-:Y:S01]  /*17e0*/  VIADD R4, R12, 0x7f ;  /* 0x0000007f0c047836 */ /* 0x000fe20000000000 */
[----:B------:R3:W-:Y:S01]  /*17f0*/  STL [R1], R12 ;  /* 0x0000000c01007387 */ /* 0x0007e20000100800 */
[----:B--2---:R-:W-:Y:S02]  /*1800*/  @P0 IMAD.IADD R2, R9, 0x1, -R0 ;  /* 0x0000000109020824 */ /* 0x004fe400078e0a00 */
[----:B------:R-:W-:Y:S02]  /*1810*/  IMAD.IADD R9, R26, 0x1, -R3 ;  /* 0x000000011a097824 */ /* 0x000fe400078e0a03 */
[----:B----4-:R-:W-:-:S04]  /*1820*/  @P1 IMAD.HI.U32 R0, R4, R11, RZ ;  /* 0x0000000b04001227 */ /* 0x010fc800078e00ff */
[----:B-1----:R-:W-:Y:S01]  /*1830*/  IMAD.IADD R6, R9, 0x1, R2 ;  /* 0x0000000109067824 */ /* 0x002fe200078e0202 */
[----:B0-----:R-:W-:Y:S01]  /*1840*/  @P1 SHF.R.U32.HI R4, RZ, R5, R0 ;  /* 0x00000005ff041219 */ /* 0x001fe20000011600 */
[----:B------:R-:W-:Y:S02]  /*1850*/  IMAD.MOV R24, RZ, RZ, -R9 ;  /* 0x000000ffff187224 */ /* 0x000fe400078e0a09 */
[C---:B------:R-:W-:Y:S01]  /*1860*/  VIADD R0, R6.reuse, 0x7f ;  /* 0x0000007f06007836 */ /* 0x040fe20000000000 */
[----:B------:R-:W-:Y:S01]  /*1870*/  IADD3 R126, R6, 0x80, -R10 ;  /* 0x00000080067e7810 */ /* 0x000fe20007ffe80a */
[----:B------:R3:W-:Y:S01]  /*1880*/  STL [R1+0xc], R6 ;  /* 0x00000c0601007387 */ /* 0x0007e20000100800 */
[----:B------:R-:W-:Y:S02]  /*1890*/  VIMNMX R24, RZ, R24, !PT ;  /* 0x00000018ff187248 */ /* 0x000fe40007fe0100 */
[----:B------:R-:W-:Y:S02]  /*18a0*/  IADD3 R4, R126, R4, RZ ;  /* 0x000000047e047210 */ /* 0x000fe40007ffe0ff */
[----:B------:R-:W-:-:S02]  /*18b0*/  SHF.R.S32.HI R3, RZ, 0x1f, R0 ;  /* 0x0000001fff037819 */ /* 0x000fc40000011400 */
[----:B------:R-:W-:Y:S02]  /*18c0*/  SHF.R.S32.HI R5, RZ, 0x1f, R4 ;  /* 0x0000001fff057819 */ /* 0x000fe40000011404 */
[----:B------:R-:W-:Y:S02]  /*18d0*/  LEA.HI R3, R3, R0, RZ, 0x7 ;  /* 0x0000000003037211 */ /* 0x000fe400078f38ff */
[----:B------:R-:W-:Y:S02]  /*18e0*/  LEA.HI R5, R5, R4, RZ, 0x7 ;  /* 0x0000000405057211 */ /* 0x000fe400078f38ff */
[----:B------:R-:W-:Y:S02]  /*18f0*/  SHF.R.S32.HI R127, RZ, 0x7, R3 ;  /* 0x00000007ff7f7819 */ /* 0x000fe40000011403 */
[----:B------:R-:W-:-:S04]  /*1900*/  SHF.R.S32.HI R0, RZ, 0x7, R5 ;  /* 0x00000007ff007819 */ /* 0x000fc80000011405 */
[----:B------:R-:W-:-:S05]  /*1910*/  VIMNMX R0, R127, R0, PT ;  /* 0x000000007f007248 */ /* 0x000fca0003fe0100 */
[----:B------:R-:W-:-:S05]  /*1920*/  IMAD R3, R0, 0x80, -R9 ;  /* 0x0000008000037824 */ /* 0x000fca00078e0a09 */
[----:B------:R-:W-:-:S04]  /*1930*/  VIMNMX R3, R3, R2, PT ;  /* 0x0000000203037248 */ /* 0x000fc80003fe0100 */
        /* <DEDUP_REMOVED lines=9> */
[----:B---3--:R-:W-:Y:S05]  /*19d0*/  @!P1 BRA `(.L_x_2348) ;  /* 0x000000a800f49947 */ /* 0x008fea0003800000 */
        /* <DEDUP_REMOVED lines=9> */
[----:B------:R-:W-:Y:S01]  /*1a70*/  MOV R5, UR5 ;  /* 0x0000000500057c02 */ /* 0x000fe20008000f00 */
[----:B------:R-:W-:Y:S01]  /*1a80*/  ULDC.64 UR4, c[0x4][0x1d0] ;  /* 0x0100740000047ab9 */ /* 0x000fe20000000a00 */
[----:B------:R-:W-:Y:S01]  /*1a90*/  IMAD.U32 R10, RZ, RZ, UR6 ;  /* 0x00000006ff0a7e24 */ /* 0x000fe2000f8e00ff */
[----:B------:R-:W-:Y:S01]  /*1aa0*/  MOV R13, RZ ;  /* 0x000000ff000d7202 */ /* 0x000fe20000000f00 */
[----:B------:R-:W-:Y:S02]  /*1ab0*/  IMAD.U32 R6, RZ, RZ, UR4 ;  /* 0x00000004ff067e24 */ /* 0x000fe4000f8e00ff */
[----:B------:R-:W-:-:S02]  /*1ac0*/  IMAD.U32 R7, RZ, RZ, UR5 ;  /* 0x00000005ff077e24 */ /* 0x000fc4000f8e00ff */
[----:B------:R-:W-:Y:S02]  /*1ad0*/  IMAD.U32 R11, RZ, RZ, UR7 ;  /* 0x00000007ff0b7e24 */ /* 0x000fe4000f8e00ff */
[----:B------:R-:W-:Y:S02]  /*1ae0*/  IMAD.MOV.U32 R8, RZ, RZ, 0x70 ;  /* 0x00000070ff087424 */ /* 0x000fe400078e00ff */
[----:B0-----:R-:W-:-:S07]  /*1af0*/  IMAD.MOV.U32 R12, RZ, RZ, 0x1 ;  /* 0x00000001ff0c7424 */ /* 0x001fce00078e00ff */
[----:B------:R-:W-:-:S07]  /*1b00*/  LEPC R20, `(.L_x_2350) ;  /* 0x000000001014794e */ /* 0x000fce0000000000 */
[----:B-1---5:R-:W-:Y:S05]  /*1b10*/  CALL.ABS.NOINC R14 ;  /* 0x000000000e007343 */ /* 0x022fea0003c00000 */
.L_x_2350:
[----:B------:R-:W-:Y:S05]  /*1b20*/  BSYNC B6 ;  /* 0x0000000000067941 */ /* 0x000fea0003800000 */
.L_x_2349:
        /* <DEDUP_REMOVED lines=20> */
.L_x_2352:
[----:B------:R-:W-:Y:S05]  /*1c70*/  BSYNC B6 ;  /* 0x0000000000067941 */ /* 0x000fea0003800000 */
.L_x_2351:
[----:B------:R-:W-:Y:S01]  /*1c80*/  ULDC.64 UR4, c[0x0][0x9f8] ;  /* 0x00027e0000047ab9 */ /* 0x000fe20000000a00 */
[----:B------:R-:W0:Y:S01]  /*1c90*/  S2R R20, SR_TID.X ;  /* 0x0000000000147919 */ /* 0x000e220000002100 */
[----:B------:R-:W-:Y:S01]  /*1ca0*/  ISETP.NE.U32.AND P0, PT, RZ, UR4, PT ;  /* 0x00000004ff007c0c */ /* 0x000fe2000bf05070 */
[----:B------:R-:W-:Y:S01]  /*1cb0*/  IMAD.IADD R88, R29, 0x1, R26 ;  /* 0x000000011d587824 */ /* 0x000fe200078e021a */
[----:B------:R-:W1:Y:S01]  /*1cc0*/  LDC.64 R104, c[0x0][0x300] ;  /* 0x0000c000ff687b82 */ /* 0x000e620000000a00 */
[----:B------:R-:W2:Y:S01]  /*1cd0*/  LDL R26, [R1+0x38] ;  /* 0x00003800011a7983 */ /* 0x000ea20000100800 */
[----:B------:R-:W-:Y:S01]  /*1ce0*/  ISETP.NE.AND.EX P0, PT, RZ, UR5, PT, P0 ;  /* 0x00000005ff007c0c */ /* 0x000fe2000bf05300 */
[----:B------:R-:W-:Y:S02]  /*1cf0*/  ULDC.64 UR6, c[0x0][0xa08] ;  /* 0x0002820000067ab9 */ /* 0x000fe40000000a00 */
[----:B------:R-:W3:Y:S01]  /*1d00*/  LDL R21, [R1+0x34] ;  /* 0x0000340001157983 */ /* 0x000ee20000100800 */
[----:B------:R-:W-:-:S02]  /*1d10*/  SHF.R.S32.HI R8, RZ, 0x1f, R31 ;  /* 0x0000001fff087819 */ /* 0x000fc4000001141f */
[----:B------:R-:W4:Y:S07]  /*1d20*/  LDC R37, c[0x0][0x3f4] ;  /* 0x0000fd00ff257b82 */ /* 0x000f2e0000000800 */
[----:B------:R-:W-:Y:S01]  /*1d30*/  @P0 IADD3 R4, P1, R28, UR4, RZ ;  /* 0x000000041c040c10 */ /* 0x000fe2000ff3e0ff */
[----:B------:R-:W4:Y:S01]  /*1d40*/  LDC.64 R32, c[0x0][0x3f8] ;  /* 0x0000fe00ff207b82 */ /* 0x000f220000000a00 */
[----:B------:R-:W2:Y:S02]  /*1d50*/  LDL R28, [R1+0x3c] ;  /* 0x00003c00011c7983 */ /* 0x000ea40000100800 */
[----:B------:R-:W-:Y:S01]  /*1d60*/  @P0 IADD3.X R5, R30, UR5, RZ, P1, !PT ;  /* 0x000000051e050c10 */ /* 0x000fe20008ffe4ff */
[----:B------:R-:W-:-:S04]  /*1d70*/  ULDC.64 UR4, c[0x0][0x308] ;  /* 0x0000c20000047ab9 */ /* 0x000fc80000000a00 */
[----:B------:R0:W3:Y:S01]  /*1d80*/  @P0 LDG.E R27, desc[UR46][R4.64] ;  /* 0x0000002e041b0981 */ /* 0x0000e2000c1e1900 */
[----:B------:R-:W-:Y:S01]  /*1d90*/  SHF.R.S32.HI R41, RZ, 0x1f, R88 ;  /* 0x0000001fff297819 */ /* 0x000fe20000011458 */
[CC--:B-1----:R-:W-:Y:S01]  /*1da0*/  IMAD.WIDE.U32 R6, R88.reuse, R104.reuse, RZ ;  /* 0x0000006858067225 */ /* 0x0c2fe200078e00ff */
[----:B------:R-:W-:Y:S02]  /*1db0*/  ISETP.NE.U32.AND P0, PT, RZ, UR6, PT ;  /* 0x00000006ff007c0c */ /* 0x000fe4000bf05070 */
[----:B0-----:R-:W-:Y:S01]  /*1dc0*/  SHF.R.U32.HI R34, RZ, 0x7, R20 ;  /* 0x00000007ff227819 */ /* 0x001fe20000011614 */
[----:B------:R-:W-:Y:S01]  /*1dd0*/  IMAD R0, R41, R104, RZ ;  /* 0x0000006829007224 */ /* 0x000fe200078e02ff */
[----:B------:R-:W2:Y:S01]  /*1de0*/  LDL R20, [R1+0x30] ;  /* 0x0000300001147983 */ /* 0x000ea20000100800 */
[----:B------:R-:W-:Y:S02]  /*1df0*/  ISETP.NE.AND.EX P0, PT, RZ, UR7, PT, P0 ;  /* 0x00000007ff007c0c */ /* 0x000fe4000bf05300 */
[----:B------:R-:W-:Y:S01]  /*1e00*/  IMAD R3, R88, R105, R0 ;  /* 0x0000006958037224 */ /* 0x000fe200078e0200 */
[----:B------:R-:W-:Y:S01]  /*1e10*/  ISETP.NE.AND P6, PT, R34, 0x1, PT ;  /* 0x000000012200780c */ /* 0x000fe20003fc5270 */
[----:B------:R-:W-:-:S02]  /*1e20*/  IMAD R0, R8, UR4, RZ ;  /* 0x0000000408007c24 */ /* 0x000fc4000f8e02ff */
[----:B------:R-:W-:Y:S02]  /*1e30*/  IMAD.IADD R7, R7, 0x1, R3 ;  /* 0x0000000107077824 */ /* 0x000fe400078e0203 */
[C---:B------:R-:W-:Y:S02]  /*1e40*/  IMAD R3, R31.reuse, UR5, R0 ;  /* 0x000000051f037c24 */ /* 0x040fe4000f8e0200 */
[----:B------:R-:W-:Y:S01]  /*1e50*/  IMAD.WIDE.U32 R4, R31, UR4, R6 ;  /* 0x000000041f047c25 */ /* 0x000fe2000f8e0006 */
[----:B------:R-:W-:-:S03]  /*1e60*/  ULDC.64 UR4, c[0x0][0x310] ;  /* 0x0000c40000047ab9 */ /* 0x000fc60000000a00 */
[----:B------:R-:W-:Y:S01]  /*1e70*/  IMAD.IADD R5, R5, 0x1, R3 ;  /* 0x0000000105057824 */ /* 0x000fe200078e0203 */
[----:B----4-:R-:W-:Y:S02]  /*1e80*/  ISETP.GE.AND P2, PT, R16, R37, PT ;  /* 0x000000251000720c */ /* 0x010fe40003f46270 */
[----:B------:R-:W-:Y:S02]  /*1e90*/  SHF.R.S32.HI R36, RZ, 0x1f, R19 ;  /* 0x0000001fff247819 */ /* 0x000fe40000011413 */
[C---:B------:R-:W-:Y:S01]  /*1ea0*/  IADD3 R29, R19.reuse, 0x40, RZ ;  /* 0x00000040131d7810 */ /* 0x040fe20007ffe0ff */
[----:B------:R-:W-:Y:S01]  /*1eb0*/  VIADD R30, R19, 0x20 ;  /* 0x00000020131e7836 */ /* 0x000fe20000000000 */
[----:B------:R-:W-:-:S03]  /*1ec0*/  SHF.R.S32.HI R23, RZ, 0x1f, R22 ;  /* 0x0000001fff177819 */ /* 0x000fc60000011416 */
[----:B------:R-:W-:Y:S02]  /*1ed0*/  IMAD.SHL.U32 R29, R29, 0x80, RZ ;  /* 0x000000801d1d7824 */ /* 0x000fe400078e00ff */
[----:B------:R-:W-:-:S03]  /*1ee0*/  IMAD.SHL.U32 R30, R30, 0x80, RZ ;  /* 0x000000801e1e7824 */ /* 0x000fc600078e00ff */
[----:B------:R-:W-:Y:S02]  /*1ef0*/  LOP3.LUT R29, R29, 0x380, RZ, 0xc0, !PT ;  /* 0x000003801d1d7812 */ /* 0x000fe400078ec0ff */
[----:B------:R-:W-:Y:S02]  /*1f00*/  LOP3.LUT R30, R30, 0x380, RZ, 0xc0, !PT ;  /* 0x000003801e1e7812 */ /* 0x000fe400078ec0ff */
[----:B------:R-:W-:Y:S02]  /*1f10*/  SHF.R.U32.HI R132, RZ, 0x3, R29 ;  /* 0x00000003ff847819 */ /* 0x000fe4000001161d */
[----:B------:R-:W-:-:S04]  /*1f20*/  SHF.L.U32 R35, R19, 0x7, RZ ;  /* 0x0000000713237819 */ /* 0x000fc800000006ff */
[----:B------:R-:W-:Y:S01]  /*1f30*/  LOP3.LUT R35, R35, 0x380, RZ, 0xc0, !PT ;  /* 0x0000038023237812 */ /* 0x000fe200078ec0ff */
[C---:B------:R-:W-:Y:S01]  /*1f40*/  IMAD.WIDE.U32 R10, R19.reuse, R32, R16 ;  /* 0x00000020130a7225 */ /* 0x040fe200078e0010 */
[C---:B------:R-:W-:Y:S02]  /*1f50*/  SHF.L.U64.HI R91, R104.reuse, 0x5, R105 ;  /* 0x00000005685b7819 */ /* 0x040fe40000010269 */
[----:B------:R-:W-:Y:S01]  /*1f60*/  SHF.L.U32 R90, R104, 0x5, RZ ;  /* 0x00000005685a7819 */ /* 0x000fe200000006ff */
[----:B------:R-:W-:-:S04]  /*1f70*/  IMAD.WIDE.U32 R46, R19, R104, R16 ;  /* 0x00000068132e7225 */ /* 0x000fc800078e0010 */
[----:B------:R-:W-:-:S04]  /*1f80*/  IMAD.WIDE.U32 R130, R19, R104, R90 ;  /* 0x0000006813827225 */ /* 0x000fc800078e005a */
[----:B------:R-:W-:-:S05]  /*1f90*/  VIADD R38, R19, 0x20 ;  /* 0x0000002013267836 */ /* 0x000fca0000000000 */
[----:B------:R-:W-:Y:S01]  /*1fa0*/  SHF.R.S32.HI R118, RZ, 0x1f, R38 ;  /* 0x0000001fff767819 */ /* 0x000fe20000011426 */
[----:B------:R-:W-:Y:S02]  /*1fb0*/  VIADD R38, R19, 0x60 ;  /* 0x0000006013267836 */ /* 0x000fe40000000000 */
[----:B------:R-:W-:Y:S02]  /*1fc0*/  VIADD R119, R34, 0x8 ;  /* 0x0000000822777836 */ /* 0x000fe40000000000 */
[----:B------:R-:W-:Y:S01]  /*1fd0*/  IMAD.SHL.U32 R34, R37, 0x2, RZ ;  /* 0x0000000225227824 */ /* 0x000fe200078e00ff */
[----:B------:R-:W-:Y:S01]  /*1fe0*/  SHF.R.S32.HI R116, RZ, 0x1f, R38 ;  /* 0x0000001fff747819 */ /* 0x000fe20000011426 */
[----:B------:R-:W-:Y:S01]  /*1ff0*/  IMAD.SHL.U32 R125, R104, 0x80, RZ ;  /* 0x00000080687d7824 */ /* 0x000fe200078e00ff */
[----:B---3--:R-:W-:Y:S02]  /*2000*/  SHF.R.S32.HI R0, RZ, 0x1f, R27 ;  /* 0x0000001fff007819 */ /* 0x008fe4000001141b */
[----:B------:R-:W-:-:S02]  /*2010*/  SEL R101, R27, RZ, !P0 ;  /* 0x000000ff1b657207 */ /* 0x000fc40004000000 */
[----:B------:R-:W-:-:S03]  /*2020*/  SEL R9, R0, RZ, !P0 ;  /* 0x000000ff00097207 */ /* 0x000fc60004000000 */
[----:B------:R-:W-:Y:S02]  /*2030*/  IMAD.WIDE.U32 R102, R101, UR4, R4 ;  /* 0x0000000465667c25 */ /* 0x000fe4000f8e0004 */
[----:B------:R-:W0:Y:S02]  /*2040*/  LDC.64 R4, c[0x0][0x408] ;  /* 0x00010200ff047b82 */ /* 0x000e240000000a00 */
[----:B------:R-:W-:-:S04]  /*2050*/  IMAD R0, R9, UR4, RZ ;  /* 0x0000000409007c24 */ /* 0x000fc8000f8e02ff */
[----:B------:R-:W-:Y:S01]  /*2060*/  IMAD R43, R101, UR5, R0 ;  /* 0x00000005652b7c24 */ /* 0x000fe2000f8e0200 */
[----:B------:R-:W-:Y:S05]  /*2070*/  @!P6 WARPSYNC.ALL ;  /* 0x000000000000e948 */ /* 0x000fea0003800000 */
[----:B------:R-:W-:Y:S02]  /*2080*/  ULDC.64 UR4, c[0x0][0x330] ;  /* 0x0000cc0000047ab9 */ /* 0x000fe40000000a00 */
[----:B------:R-:W-:Y:S02]  /*2090*/  IMAD R0, R8, UR4, RZ ;  /* 0x0000000408007c24 */ /* 0x000fe4000f8e02ff */
[----:B------:R-:W-:-:S04]  /*20a0*/  IMAD.WIDE.U32 R6, R31, UR4, R16 ;  /* 0x000000041f067c25 */ /* 0x000fc8000f8e0010 */
[----:B------:R-:W-:Y:S01]  /*20b0*/  IMAD R3, R31, UR5, R0 ;  /* 0x000000051f037c24 */ /* 0x000fe2000f8e0200 */
[----:B------:R-:W-:-:S04]  /*20c0*/  ULDC.64 UR4, c[0x0][0x338] ;  /* 0x0000ce0000047ab9 */ /* 0x000fc80000000a00 */
[----:B------:R-:W-:Y:S02]  /*20d0*/  IADD3 R7, R7, R3, RZ ;  /* 0x0000000307077210 */ /* 0x000fe40007ffe0ff */
[----:B------:R-:W-:Y:S01]  /*20e0*/  SEL R3, R37, RZ, P2 ;  /* 0x000000ff25037207 */ /* 0x000fe20001000000 */
[----:B------:R-:W-:-:S04]  /*20f0*/  VIADD R27, R19, 0x60 ;  /* 0x00000060131b7836 */ /* 0x000fc80000000000 */
[----:B------:R-:W-:Y:S02]  /*2100*/  IMAD.IADD R3, R16, 0x1, R3 ;  /* 0x0000000110037824 */ /* 0x000fe400078e0203 */
[-C--:B0-----:R-:W-:Y:S02]  /*2110*/  IMAD R12, R36, R4.reuse, RZ ;  /* 0x00000004240c7224 */ /* 0x081fe400078e02ff */
[----:B------:R-:W-:Y:S01]  /*2120*/  IMAD.SHL.U32 R27, R27, 0x80, RZ ;  /* 0x000000801b1b7824 */ /* 0x000fe200078e00ff */
[----:B------:R-:W-:Y:S01]  /*2130*/  SHF.R.S32.HI R14, RZ, 0x1f, R3 ;  /* 0x0000001fff0e7819 */ /* 0x000fe20000011403 */
[----:B------:R-:W-:Y:S02]  /*2140*/  IMAD R0, R9, UR4, RZ ;  /* 0x0000000409007c24 */ /* 0x000fe4000f8e02ff */
[----:B------:R-:W-:Y:S01]  /*2150*/  IMAD.WIDE.U32 R8, R19, R4, R22 ;  /* 0x0000000413087225 */ /* 0x000fe200078e0016 */
[----:B------:R-:W-:-:S03]  /*2160*/  LEA.HI R106, R14, R3, RZ, 0x4 ;  /* 0x000000030e6a7211 */ /* 0x000fc600078f20ff */
[----:B------:R-:W-:Y:S01]  /*2170*/  IMAD R93, R19, R5, R12 ;  /* 0x00000005135d7224 */ /* 0x000fe200078e020c */
[----:B------:R-:W-:Y:S01]  /*2180*/  LOP3.LUT R27, R27, 0x380, RZ, 0xc0, !PT ;  /* 0x000003801b1b7812 */ /* 0x000fe200078ec0ff */
[----:B------:R-:W-:-:S04]  /*2190*/  IMAD.WIDE.U32 R12, R19, R4, R16 ;  /* 0x00000004130c7225 */ /* 0x000fc800078e0010 */
[----:B------:R-:W-:Y:S02]  /*21a0*/  IMAD.IADD R95, R9, 0x1, R93 ;  /* 0x00000001095f7824 */ /* 0x000fe400078e025d */
[----:B------:R-:W-:Y:S01]  /*21b0*/  IMAD.IADD R93, R93, 0x1, R13 ;  /* 0x000000015d5d7824 */ /* 0x000fe200078e020d */
[----:B------:R-:W-:Y:S01]  /*21c0*/  LOP3.LUT R13, R29, 0x70, R106, 0xf8, !PT ;  /* 0x000000701d0d7812 */ /* 0x000fe200078ef86a */
[----:B------:R-:W-:Y:S01]  /*21d0*/  IMAD.MOV.U32 R92, RZ, RZ, R12 ;  /* 0x000000ffff5c7224 */ /* 0x000fe200078e000c */
[--C-:B------:R-:W-:Y:S01]  /*21e0*/  LOP3.LUT R12, R27, 0x70, R106.reuse, 0xf8, !PT ;  /* 0x000000701b0c7812 */ /* 0x100fe200078ef86a */
[C---:B------:R-:W-:Y:S02]  /*21f0*/  VIADD R27, R19.reuse, 0x60 ;  /* 0x00000060131b7836 */ /* 0x040fe40000000000 */
[C---:B------:R-:W-:Y:S01]  /*2200*/  VIADD R29, R19.reuse, 0x20 ;  /* 0x00000020131d7836 */ /* 0x040fe20000000000 */
[----:B------:R-:W-:Y:S01]  /*2210*/  LOP3.LUT R9, R30, 0x70, R106, 0xf8, !PT ;  /* 0x000000701e097812 */ /* 0x000fe200078ef86a */
[----:B------:R-:W-:-:S02]  /*2220*/  IMAD.SHL.U32 R30, R19, 0x80, RZ ;  /* 0x00000080131e7824 */ /* 0x000fc400078e00ff */
[----:B------:R-:W-:Y:S02]  /*2230*/  IMAD.SHL.U32 R27, R27, 0x80, RZ ;  /* 0x000000801b1b7824 */ /* 0x000fe400078e00ff */
[----:B------:R-:W-:Y:S02]  /*2240*/  IMAD.SHL.U32 R29, R29, 0x80, RZ ;  /* 0x000000801d1d7824 */ /* 0x000fe400078e00ff */
[----:B------:R-:W-:Y:S01]  /*2250*/  IMAD.MOV.U32 R94, RZ, RZ, R8 ;  /* 0x000000ffff5e7224 */ /* 0x000fe200078e0008 */
[----:B------:R-:W-:Y:S02]  /*2260*/  LEA.HI R8, R14, R3, RZ, 0x7 ;  /* 0x000000030e087211 */ /* 0x000fe400078f38ff */
[----:B------:R-:W-:Y:S02]  /*2270*/  LOP3.LUT R30, R30, 0x380, RZ, 0xc0, !PT ;  /* 0x000003801e1e7812 */ /* 0x000fe400078ec0ff */
[----:B------:R-:W-:Y:S02]  /*2280*/  LOP3.LUT R29, R29, 0x380, RZ, 0xc0, !PT ;  /* 0x000003801d1d7812 */ /* 0x000fe400078ec0ff */
[----:B------:R-:W-:Y:S01]  /*2290*/  LOP3.LUT R27, R27, 0x380, RZ, 0xc0, !PT ;  /* 0x000003801b1b7812 */ /* 0x000fe200078ec0ff */
[----:B------:R-:W-:Y:S01]  /*22a0*/  IMAD.SHL.U32 R8, R8, 0x80, RZ ;  /* 0x0000008008087824 */ /* 0x000fe200078e00ff */
[----:B------:R-:W-:Y:S01]  /*22b0*/  LOP3.LUT R3, R35, 0x70, R106, 0xf8, !PT ;  /* 0x0000007023037812 */ /* 0x000fe200078ef86a */
[----:B------:R-:W-:Y:S01]  /*22c0*/  IMAD R51, R101, UR5, R0 ;  /* 0x0000000565337c24 */ /* 0x000fe2000f8e0200 */
[----:B------:R-:W-:Y:S01]  /*22d0*/  SHF.R.U32.HI R30, RZ, 0x3, R30 ;  /* 0x00000003ff1e7819 */ /* 0x000fe2000001161e */
[----:B------:R-:W-:Y:S01]  /*22e0*/  IMAD R0, R36, R32, RZ ;  /* 0x0000002024007224 */ /* 0x000fe200078e02ff */
[----:B------:R-:W-:-:S02]  /*22f0*/  SHF.R.U32.HI R29, RZ, 0x3, R29 ;  /* 0x00000003ff1d7819 */ /* 0x000fc4000001161d */
[----:B------:R-:W-:Y:S01]  /*2300*/  SHF.R.U32.HI R27, RZ, 0x3, R27 ;  /* 0x00000003ff1b7819 */ /* 0x000fe2000001161b */
[----:B------:R-:W-:Y:S01]  /*2310*/  IMAD.WIDE.U32 R100, R101, UR4, R6 ;  /* 0x0000000465647c25 */ /* 0x000fe2000f8e0006 */
[----:B------:R-:W-:Y:S01]  /*2320*/  LOP3.LUT R8, R8, 0xffffc000, RZ, 0xc0, !PT ;  /* 0xffffc00008087812 */ /* 0x000fe200078ec0ff */
[----:B------:R-:W-:Y:S01]  /*2330*/  ULDC UR4, c[0x0][0x2f4] ;  /* 0x0000bd0000047ab9 */ /* 0x000fe20000000800 */
[----:B------:R-:W-:Y:S01]  /*2340*/  LOP3.LUT R3, R3, R30, RZ, 0x3c, !PT ;  /* 0x0000001e03037212 */ /* 0x000fe200078e3cff */
[C---:B------:R-:W-:Y:S01]  /*2350*/  IMAD R15, R19.reuse, R33, R0 ;  /* 0x00000021130f7224 */ /* 0x040fe200078e0200 */
[----:B-----5:R-:W-:Y:S01]  /*2360*/  SHF.R.S32.HI R31, RZ, 0x1f, R113 ;  /* 0x0000001fff1f7819 */ /* 0x020fe20000011471 */
[----:B------:R-:W-:Y:S01]  /*2370*/  IMAD.WIDE.U32 R6, R19, R32, R22 ;  /* 0x0000002013067225 */ /* 0x000fe200078e0016 */
[----:B------:R-:W-:Y:S02]  /*2380*/  LOP3.LUT R9, R9, R29, RZ, 0x3c, !PT ;  /* 0x0000001d09097212 */ /* 0x000fe400078e3cff */
[----:B------:R-:W-:-:S02]  /*2390*/  LOP3.LUT R13, R13, R132, RZ, 0x3c, !PT ;  /* 0x000000840d0d7212 */ /* 0x000fc400078e3cff */
[----:B------:R-:W-:Y:S02]  /*23a0*/  LOP3.LUT R27, R12, R27, RZ, 0x3c, !PT ;  /* 0x0000001b0c1b7212 */ /* 0x000fe400078e3cff */
[-C--:B--2---:R-:W-:Y:S01]  /*23b0*/  IADD3 R30, R3, R8.reuse, R28 ;  /* 0x00000008031e7210 */ /* 0x084fe20007ffe01c */
[----:B------:R-:W-:Y:S01]  /*23c0*/  IMAD.IADD R7, R7, 0x1, R15 ;  /* 0x0000000107077824 */ /* 0x000fe200078e020f */
[-C--:B------:R-:W-:Y:S01]  /*23d0*/  IADD3 R29, R9, R8.reuse, R26 ;  /* 0x00000008091d7210 */ /* 0x080fe20007ffe01a */
[----:B------:R-:W-:Y:S01]  /*23e0*/  IMAD.IADD R11, R15, 0x1, R11 ;  /* 0x000000010f0b7824 */ /* 0x000fe200078e020b */
[-C--:B------:R-:W-:Y:S02]  /*23f0*/  IADD3 R28, R13, R8.reuse, R21 ;  /* 0x000000080d1c7210 */ /* 0x080fe40007ffe015 */
[----:B------:R-:W-:Y:S01]  /*2400*/  IADD3 R27, R27, R8, R20 ;  /* 0x000000081b1b7210 */ /* 0x000fe20007ffe014 */
[----:B------:R-:W-:Y:S01]  /*2410*/  IMAD R8, R31, R4, RZ ;  /* 0x000000041f087224 */ /* 0x000fe200078e02ff */
[----:B------:R-:W-:Y:S01]  /*2420*/  SHF.L.U64.HI R12, R4, 0x5, R5 ;  /* 0x00000005040c7819 */ /* 0x000fe20000010205 */
[----:B------:R-:W-:-:S04]  /*2430*/  IMAD.WIDE.U32 R98, R113, R32, R6 ;  /* 0x0000002071627225 */ /* 0x000fc800078e0006 */
[C---:B------:R-:W-:Y:S01]  /*2440*/  IMAD.WIDE.U32 R96, R113.reuse, R32, R10 ;  /* 0x0000002071607225 */ /* 0x040fe200078e000a */
[C-C-:B------:R-:W-:Y:S02]  /*2450*/  SHF.L.U64.HI R11, R4.reuse, 0x6, R5.reuse ;  /* 0x00000006040b7819 */ /* 0x140fe40000010205 */
[C---:B------:R-:W-:Y:S01]  /*2460*/  SHF.L.U64.HI R10, R4.reuse, 0x7, R5 ;  /* 0x00000007040a7819 */ /* 0x040fe20000010205 */
[----:B------:R-:W-:Y:S02]  /*2470*/  IMAD R49, R113, R5, R8 ;  /* 0x0000000571317224 */ /* 0x000fe400078e0208 */
[----:B------:R-:W-:Y:S02]  /*2480*/  VIADD R35, R19, 0x40 ;  /* 0x0000004013237836 */ /* 0x000fe40000000000 */
[C---:B------:R-:W-:Y:S02]  /*2490*/  IMAD.SHL.U32 R9, R4.reuse, 0x20, RZ ;  /* 0x0000002004097824 */ /* 0x040fe400078e00ff */
[----:B------:R-:W-:-:S02]  /*24a0*/  IMAD.SHL.U32 R8, R4, 0x40, RZ ;  /* 0x0000004004087824 */ /* 0x000fc400078e00ff */
[----:B------:R-:W-:-:S04]  /*24b0*/  IMAD.WIDE.U32 R94, R113, R4, R94 ;  /* 0x00000004715e7225 */ /* 0x000fc800078e005e */
[----:B------:R-:W-:-:S04]  /*24c0*/  IMAD.WIDE.U32 R92, R113, R4, R92 ;  /* 0x00000004715c7225 */ /* 0x000fc800078e005c */
[----:B------:R-:W-:Y:S02]  /*24d0*/  IMAD.SHL.U32 R7, R4, 0x80, RZ ;  /* 0x0000008004077824 */ /* 0x000fe400078e00ff */
[----:B------:R-:W-:Y:S01]  /*24e0*/  IMAD R4, R36, R104, RZ ;  /* 0x0000006824047224 */ /* 0x000fe200078e02ff */
[----:B------:R-:W-:Y:S02]  /*24f0*/  SHF.R.S32.HI R117, RZ, 0x1f, R35 ;  /* 0x0000001fff757819 */ /* 0x000fe40000011423 */
[C---:B------:R-:W-:Y:S01]  /*2500*/  IADD3 R88, P0, R19.reuse, R88, RZ ;  /* 0x0000005813587210 */ /* 0x040fe20007f1e0ff */
[----:B------:R-:W-:Y:S02]  /*2510*/  IMAD R35, R19, R105, R4 ;  /* 0x0000006913237224 */ /* 0x000fe400078e0204 */
[----:B------:R-:W-:Y:S01]  /*2520*/  IMAD R14, R31, R32, RZ ;  /* 0x000000201f0e7224 */ /* 0x000fe200078e02ff */
[----:B------:R-:W-:Y:S01]  /*2530*/  IADD3 R4, P1, R90, R130, RZ ;  /* 0x000000825a047210 */ /* 0x000fe20007f3e0ff */
[----:B------:R-:W-:-:S02]  /*2540*/  IMAD.IADD R5, R35, 0x1, R131 ;  /* 0x0000000123057824 */ /* 0x000fc400078e0283 */
[----:B------:R-:W-:Y:S01]  /*2550*/  IMAD.X R89, R36, 0x1, R41, P0 ;  /* 0x0000000124597824 */ /* 0x000fe200000e0629 */
[----:B------:R-:W-:Y:S01]  /*2560*/  IADD3 R40, P0, R102, R46, RZ ;  /* 0x0000002e66287210 */ /* 0x000fe20007f1e0ff */
[----:B------:R-:W-:Y:S01]  /*2570*/  IMAD R39, R113, R33, R14 ;  /* 0x0000002171277224 */ /* 0x000fe200078e020e */
[C-C-:B------:R-:W-:Y:S01]  /*2580*/  SHF.L.U64.HI R26, R32.reuse, 0x5, R33.reuse ;  /* 0x00000005201a7819 */ /* 0x140fe20000010221 */
[C---:B------:R-:W-:Y:S01]  /*2590*/  IMAD.SHL.U32 R14, R32.reuse, 0x40, RZ ;  /* 0x00000040200e7824 */ /* 0x040fe200078e00ff */
[C-C-:B------:R-:W-:Y:S01]  /*25a0*/  SHF.L.U64.HI R21, R32.reuse, 0x6, R33.reuse ;  /* 0x0000000620157819 */ /* 0x140fe20000010221 */
[C---:B------:R-:W-:Y:S01]  /*25b0*/  IMAD.SHL.U32 R13, R32.reuse, 0x80, RZ ;  /* 0x00000080200d7824 */ /* 0x040fe200078e00ff */
[C---:B------:R-:W-:Y:S01]  /*25c0*/  SHF.L.U64.HI R20, R32.reuse, 0x7, R33 ;  /* 0x0000000720147819 */ /* 0x040fe20000010221 */
[----:B------:R-:W-:Y:S01]  /*25d0*/  IMAD.IADD R35, R47, 0x1, R35 ;  /* 0x000000012f237824 */ /* 0x000fe200078e0223 */
[----:B------:R-:W-:Y:S01]  /*25e0*/  SHF.L.U32 R15, R32, 0x5, RZ ;  /* 0x00000005200f7819 */ /* 0x000fe200000006ff */
[----:B------:R-:W-:Y:S01]  /*25f0*/  IMAD.IADD R42, R103, 0x1, R43 ;  /* 0x00000001672a7824 */ /* 0x000fe200078e022b */
[----:B------:R-:W-:Y:S01]  /*2600*/  IADD3.X R32, R5, R91, RZ, P1, !PT ;  /* 0x0000005b05207210 */ /* 0x000fe20000ffe4ff */
[----:B------:R-:W-:Y:S01]  /*2610*/  VIADD R6, R16, 0x80 ;  /* 0x0000008010067836 */ /* 0x000fe20000000000 */
[----:B------:R-:W-:-:S02]  /*2620*/  P2R R0, PR, RZ, 0x4 ;  /* 0x00000004ff007803 */ /* 0x000fc40000000000 */
[----:B------:R-:W-:Y:S01]  /*2630*/  IADD3 R33, P1, R4, R90, RZ ;  /* 0x0000005a04217210 */ /* 0x000fe20007f3e0ff */
[--C-:B------:R-:W-:Y:S01]  /*2640*/  IMAD.X R45, R35, 0x1, R42.reuse, P0 ;  /* 0x00000001232d7824 */ /* 0x100fe200000e062a */
[----:B------:R-:W-:Y:S02]  /*2650*/  IADD3 R43, P3, R102, 0x80, RZ ;  /* 0x00000080662b7810 */ /* 0x000fe40007f7e0ff */
[----:B------:R-:W-:Y:S02]  /*2660*/  IADD3 R44, P2, R40, 0x80, RZ ;  /* 0x00000080282c7810 */ /* 0x000fe40007f5e0ff */
[----:B------:R-:W-:Y:S01]  /*2670*/  LOP3.LUT R41, R106, 0xfffffff0, RZ, 0xc0, !PT ;  /* 0xfffffff06a297812 */ /* 0x000fe200078ec0ff */
[----:B------:R-:W-:Y:S01]  /*2680*/  IMAD.X R36, R32, 0x1, R91, P1 ;  /* 0x0000000120247824 */ /* 0x000fe200008e065b */
[C---:B------:R-:W-:Y:S01]  /*2690*/  SHF.L.U64.HI R3, R104.reuse, 0x7, R105 ;  /* 0x0000000768037819 */ /* 0x040fe20000010269 */
[----:B------:R-:W-:Y:S01]  /*26a0*/  IMAD.IADD R37, R99, 0x1, R39 ;  /* 0x0000000163257824 */ /* 0x000fe200078e0227 */
[----:B------:R-:W-:Y:S01]  /*26b0*/  SHF.L.U64.HI R31, R104, 0x6, R105 ;  /* 0x00000006681f7819 */ /* 0x000fe20000010269 */
[----:B------:R-:W-:Y:S01]  /*26c0*/  IMAD.IADD R38, R39, 0x1, R97 ;  /* 0x0000000127267824 */ /* 0x000fe200078e0261 */
[----:B------:R-:W-:Y:S01]  /*26d0*/  IADD3 R39, R95, R49, RZ ;  /* 0x000000315f277210 */ /* 0x000fe20007ffe0ff */
[----:B------:R-:W-:Y:S01]  /*26e0*/  IMAD.IADD R105, R49, 0x1, R93 ;  /* 0x0000000131697824 */ /* 0x000fe200078e025d */
[----:B------:R-:W-:Y:S01]  /*26f0*/  @!P6 BAR.SYNC.DEFER_BLOCKING 0x9, 0x100 ;  /* 0x024400000000eb1d */ /* 0x000fe20000010000 */
[----:B------:R-:W-:Y:S01]  /*2700*/  ISETP.GE.AND P0, PT, R16, UR4, PT ;  /* 0x0000000410007c0c */ /* 0x000fe2000bf06270 */
[----:B------:R-:W-:Y:S01]  /*2710*/  IMAD.X R108, RZ, RZ, R42, P3 ;  /* 0x000000ffff6c7224 */ /* 0x000fe200018e062a */
[----:B------:R-:W-:Y:S01]  /*2720*/  ISETP.GE.AND P1, PT, R6, UR4, PT ;  /* 0x0000000406007c0c */ /* 0x000fe2000bf26270 */
[----:B------:R-:W-:Y:S01]  /*2730*/  IMAD.X R109, RZ, RZ, R45, P2 ;  /* 0x000000ffff6d7224 */ /* 0x000fe200010e062d */
[----:B------:R-:W-:Y:S01]  /*2740*/  SHF.R.S32.HI R106, RZ, 0x4, R106 ;  /* 0x00000004ff6a7819 */ /* 0x000fe2000001146a */
[----:B------:R-:W-:Y:S01]  /*2750*/  IMAD.IADD R110, R101, 0x1, R51 ;  /* 0x00000001656e7824 */ /* 0x000fe200078e0233 */
[----:B------:R-:W-:-:S09]  /*2760*/  SHF.R.S32.HI R107, RZ, 0x1f, R41 ;  /* 0x0000001fff6b7819 */ /* 0x000fd20000011429 */
.L_x_2436:
[----:B------:R-:W2:Y:S01]  /*2770*/  LDL R48, [R1+0x4c] ;  /* 0x00004c0001307983 */ /* 0x000ea20000100800 */
[----:B------:R-:W0:Y:S01]  /*2780*/  LDC R122, c[0x0][0x3f4] ;  /* 0x0000fd00ff7a7b82 */ /* 0x000e220000000800 */
[----:B------:R-:W-:Y:S01]  /*2790*/  IADD3 R25, R25, -0x1, RZ ;  /* 0xffffffff19197810 */ /* 0x000fe20007ffe0ff */
[----:B------:R-:W-:Y:S05]  /*27a0*/  YIELD ;  /* 0x0000000000007946 */ /* 0x000fea0003800000 */
[----:B------:R-:W-:Y:S01]  /*27b0*/  ISETP.GT.AND P3, PT, R25, R24, PT ;  /* 0x000000181900720c */ /* 0x000fe20003f64270 */
[----:B------:R-:W-:Y:S03]  /*27c0*/  BSSY B0, `(.L_x_2353) ;  /* 0x0000961000007945 */ /* 0x000fe60003800000 */
[----:B------:R-:W-:-:S02]  /*27d0*/  P2R R112, PR, RZ, 0x8 ;  /* 0x00000008ff707803 */ /* 0x000fc40000000000 */
[----:B0-----:R-:W-:Y:S01]  /*27e0*/  ISETP.GE.AND P2, PT, R122, 0x1, PT ;  /* 0x000000017a00780c */ /* 0x001fe20003f46270 */
[----:B--2---:R-:W-:-:S04]  /*27f0*/  IMAD R49, R232, 0x8000, R48 ;  /* 0x00008000e8317824 */ /* 0x004fc800078e0230 */
[----:B------:R-:W-:-:S08]  /*2800*/  IMAD.IADD R114, R18, 0x1, R49 ;  /* 0x0000000112727824 */ /* 0x000fd000078e0231 */
        /* <DEDUP_REMOVED lines=43> */
.L_x_2357:
[----:B------:R-:W-:Y:S05]  /*2ac0*/  BSYNC B1 ;  /* 0x0000000000017941 */ /* 0x000fea0003800000 */
.L_x_2356:
[----:B0-----:R-:W-:Y:S01]  /*2ad0*/  VIADD R52, R19, 0x20 ;  /* 0x0000002013347836 */ /* 0x001fe20000000000 */
[----:B------:R-:W-:Y:S01]  /*2ae0*/  BSSY B1, `(.L_x_2358) ;  /* 0x0000024000017945 */ /* 0x000fe20003800000 */
[----:B------:R-:W-:Y:S02]  /*2af0*/  CS2R R72, SRZ ;  /* 0x0000000000487805 */ /* 0x000fe4000001ff00 */
[----:B------:R-:W-:Y:S02]  /*2b00*/  CS2R R70, SRZ ;  /* 0x0000000000467805 */ /* 0x000fe4000001ff00 */
[----:B------:R-:W-:Y:S02]  /*2b10*/  CS2R R60, SRZ ;  /* 0x00000000003c7805 */ /* 0x000fe4000001ff00 */
[----:B------:R-:W-:Y:S02]  /*2b20*/  ISETP.GE.AND P3, PT, R52, R115, PT ;  /* 0x000000733400720c */ /* 0x000fe40003f66270 */
[----:B------:R-:W-:-:S02]  /*2b30*/  CS2R R52, SRZ ;  /* 0x0000000000347805 */ /* 0x000fc4000001ff00 */
[----:B------:R-:W-:Y:S02]  /*2b40*/  CS2R R64, SRZ ;  /* 0x0000000000407805 */ /* 0x000fe4000001ff00 */
[----:B------:R-:W-:Y:S02]  /*2b50*/  CS2R R62, SRZ ;  /* 0x00000000003e7805 */ /* 0x000fe4000001ff00 */
[----:B------:R-:W-:Y:S02]  /*2b60*/  CS2R R66, SRZ ;  /* 0x0000000000427805 */ /* 0x000fe4000001ff00 */
[----:B------:R-:W-:Y:S02]  /*2b70*/  CS2R R56, SRZ ;  /* 0x0000000000387805 */ /* 0x000fe4000001ff00 */
[----:B------:R-:W-:Y:S02]  /*2b80*/  CS2R R54, SRZ ;  /* 0x0000000000367805 */ /* 0x000fe4000001ff00 */
[----:B------:R-:W-:-:S02]  /*2b90*/  CS2R R58, SRZ ;  /* 0x00000000003a7805 */ /* 0x000fc4000001ff00 */
[----:B-----5:R-:W-:Y:S01]  /*2ba0*/  MOV R135, R76 ;  /* 0x0000004c00877202 */ /* 0x020fe20000000f00 */
[----:B------:R-:W-:Y:S01]  /*2bb0*/  IMAD.MOV.U32 R143, RZ, RZ, R80 ;  /* 0x000000ffff8f7224 */ /* 0x000fe200078e0050 */
[----:B------:R-:W-:Y:S01]  /*2bc0*/  CS2R R74, SRZ ;  /* 0x00000000004a7805 */ /* 0x000fe2000001ff00 */
        /* <DEDUP_REMOVED lines=21> */
.L_x_2359:
[----:B------:R-:W-:Y:S05]  /*2d20*/  BSYNC B1 ;  /* 0x0000000000017941 */ /* 0x000fea0003800000 */
.L_x_2358:
        /* <DEDUP_REMOVED lines=25> */
.L_x_2361:
[----:B------:R-:W-:Y:S05]  /*2ec0*/  BSYNC B1 ;  /* 0x0000000000017941 */ /* 0x000fea0003800000 */
.L_x_2360:
[----:B0-----:R-:W-:Y:S01]  /*2ed0*/  VIADD R84, R19, 0x60 ;  /* 0x0000006013547836 */ /* 0x001fe20000000000 */
[----:B------:R-:W-:Y:S04]  /*2ee0*/  BSSY B1, `(.L_x_2362) ;  /* 0x000001d000017945 */ /* 0x000fe80003800000 */
        /* <DEDUP_REMOVED lines=28> */
.L_x_2363:
[----:B------:R-:W-:Y:S05]  /*30b0*/  BSYNC B1 ;  /* 0x0000000000017941 */ /* 0x000fea0003800000 */
.L_x_2362:
[----:B------:R-:W-:Y:S01]  /*30c0*/  UISETP.NE.AND UP0, UPT, UR45, 0x3, UPT ;  /* 0x000000032d00788c */ /* 0x000fe2000bf05270 */
[----:B------:R-:W-:Y:S01]  /*30d0*/  IMAD.MOV.U32 R142, RZ, RZ, R78 ;  /* 0x000000ffff8e7224 */ /* 0x000fe200078e004e */
[----:B-----5:R-:W-:Y:S01]  /*30e0*/  MOV R128, R60 ;  /* 0x0000003c00807202 */ /* 0x020fe20000000f00 */
[----:B------:R-:W-:Y:S01]  /*30f0*/  IMAD.MOV.U32 R153, RZ, RZ, R82 ;  /* 0x000000ffff997224 */ /* 0x000fe200078e0052 */
[----:B------:R-:W-:Y:S01]  /*3100*/  MOV R86, R58 ;  /* 0x0000003a00567202 */ /* 0x000fe20000000f00 */
[----:B------:R-:W-:Y:S01]  /*3110*/  IMAD.MOV.U32 R136, RZ, RZ, R68 ;  /* 0x000000ffff887224 */ /* 0x000fe200078e0044 */
[----:B------:R-:W-:Y:S01]  /*3120*/  PLOP3.LUT P5, PT, PT, PT, UP0, 0x80, 0x0 ;  /* 0x000000000000781c */ /* 0x000fe20003faf008 */
[----:B------:R-:W-:Y:S02]  /*3130*/  IMAD.MOV.U32 R138, RZ, RZ, R72 ;  /* 0x000000ffff8a7224 */ /* 0x000fe400078e0048 */
[----:B------:R-:W-:Y:S02]  /*3140*/  IMAD.MOV.U32 R137, RZ, RZ, R70 ;  /* 0x000000ffff897224 */ /* 0x000fe400078e0046 */
[----:B------:R-:W-:-:S02]  /*3150*/  IMAD.MOV.U32 R139, RZ, RZ, R74 ;  /* 0x000000ffff8b7224 */ /* 0x000fc400078e004a */
[----:B------:R-:W-:Y:S02]  /*3160*/  IMAD.MOV.U32 R133, RZ, RZ, R64 ;  /* 0x000000ffff857224 */ /* 0x000fe400078e0040 */
[----:B------:R-:W-:Y:S02]  /*3170*/  IMAD.MOV.U32 R129, RZ, RZ, R62 ;  /* 0x000000ffff817224 */ /* 0x000fe400078e003e */
[----:B------:R-:W-:Y:S02]  /*3180*/  IMAD.MOV.U32 R134, RZ, RZ, R66 ;  /* 0x000000ffff867224 */ /* 0x000fe400078e0042 */
[----:B------:R-:W-:Y:S02]  /*3190*/  IMAD.MOV.U32 R84, RZ, RZ, R52 ;  /* 0x000000ffff547224 */ /* 0x000fe400078e0034 */
[----:B------:R-:W-:Y:S02]  /*31a0*/  IMAD.MOV.U32 R87, RZ, RZ, R56 ;  /* 0x000000ffff577224 */ /* 0x000fe400078e0038 */
[----:B------:R-:W-:Y:S01]  /*31b0*/  IMAD.MOV.U32 R85, RZ, RZ, R54 ;  /* 0x000000ffff557224 */ /* 0x000fe200078e0036 */
[----:B------:R-:W-:Y:S06]  /*31c0*/  @!P5 BRA `(.L_x_2364) ;  /* 0x000000000004d947 */ /* 0x000fec0003800000 */
[----:B------:R-:W-:Y:S01]  /*31d0*/  BPT.TRAP 0x1 ;  /* 0x000000040000795c */ /* 0x000fe20000300000 */
.L_x_2364:
[----:B------:R-:W-:Y:S01]  /*31e0*/  IMAD R111, R232, 0x8, R18 ;  /* 0x00000008e86f7824 */ /* 0x000fe200078e0212 */
[----:B------:R-:W-:Y:S01]  /*31f0*/  SHF.L.U32 R124, R236, 0x1f, RZ ;  /* 0x0000001fec7c7819 */ /* 0x000fe200000006ff */
[----:B------:R-:W-:Y:S03]  /*3200*/  BSSY B1, `(.L_x_2365) ;  /* 0x0000003000017945 */ /* 0x000fe60003800000 */
[----:B------:R-:W1:Y:S02]  /*3210*/  SYNCS.PHASECHK.TRANS64.TRYWAIT P6, [R111+URZ+0x38890], R124 ;  /* 0x0388907c6f0075a7 */ /* 0x000e6400080c017f */
[----:B-1----:R-:W-:Y:S05]  /*3220*/  @!P6 BRA `(.L_x_2366) ;  /* 0x0000029000c8e947 */ /* 0x002fea0003800000 */
.L_x_2684:
[----:B------:R-:W-:Y:S05]  /*3230*/  BSYNC B1 ;  /* 0x0000000000017941 */ /* 0x000fea0003800000 */
.L_x_2365:
[----:B------:R-:W-:Y:S04]  /*3240*/  BSSY B1, `(.L_x_2367) ;  /* 0x00000f0000017945 */ /* 0x000fe80003800000 */
[----:B------:R-:W-:Y:S05]  /*3250*/  @P2 BRA `(.L_x_2368) ;  /* 0x0000000c00b82947 */ /* 0x000fea0003800000 */
[----:B------:R-:W-:Y:S01]  /*3260*/  IADD3 R140, P2, R46, R120, RZ ;  /* 0x000000782e8c7210 */ /* 0x000fe20007f5e0ff */
[----:B------:R-:W-:Y:S04]  /*3270*/  BSSY B2, `(.L_x_2369) ;  /* 0x0000077000027945 */ /* 0x000fe80003800000 */
[----:B------:R-:W-:Y:S01]  /*3280*/  IMAD.X R141, R123, 0x1, R35, P2 ;  /* 0x000000017b8d7824 */ /* 0x000fe200010e0623 */
[----:B------:R-:W-:Y:S07]  /*3290*/  @P0 BRA `(.L_x_2370) ;  /* 0x0000000400d00947 */ /* 0x000fee0003800000 */
        /* <DEDUP_REMOVED lines=111> */
.L_x_2372:
[----:B------:R-:W-:Y:S05]  /*3990*/  BSYNC B3 ;  /* 0x0000000000037941 */ /* 0x000fea0003800000 */
.L_x_2371:
[----:B------:R-:W-:Y:S02]  /*39a0*/  ULDC.64 UR4, c[0x0][0x2e8] ;  /* 0x0000ba0000047ab9 */ /* 0x000fe40000000a00 */
[----:B------:R-:W-:-:S04]  /*39b0*/  IADD3 R80, P2, P6, R140, UR4, R102 ;  /* 0x000000048c507c10 */ /* 0x000fc8000fe5e066 */
[----:B------:R-:W-:-:S05]  /*39c0*/  IADD3.X R81, R141, UR5, R42, P2, P6 ;  /* 0x000000058d517c10 */ /* 0x000fca00097ec42a */
[----:B--2---:R2:W-:Y:S04]  /*39d0*/  STG.E.128 desc[UR46][R80.64], R48 ;  /* 0x0000003050007986 */ /* 0x0045e8000c101d2e */
.L_x_2370:
[----:B------:R-:W-:Y:S05]  /*39e0*/  BSYNC B2 ;  /* 0x0000000000027941 */ /* 0x000fea0003800000 */
.L_x_2369:
        /* <DEDUP_REMOVED lines=20> */
[----:B------:R-:W-:Y:S01]  /*3b30*/  LOP3.LUT R77, R77, 0xff00, R78, 0xf8, !PT ;  /* 0x0000ff004d4d7812 */ /* 0x000fe200078ef84e */
[----:B------:R-:W-:Y:S01]  /*3b40*/  IMAD.U32 R78, R82, 0x10000, RZ ;  /* 0x00010000524e7824 */ /* 0x000fe200078e00ff */
[----:B------:R-:W-:-:S02]  /*3b50*/  LOP3.LUT R80, R79, 0xff00, R80, 0xf8, !PT ;  /* 0x0000ff004f507812 */ /* 0x000fc400078ef850 */
        /* <DEDUP_REMOVED lines=8> */
[----:B------:R-:W-:Y:S02]  /*3be0*/  HADD2.F32 R143, -RZ, R79.H1_H1 ;  /* 0x3000004fff8f7230 */ /* 0x000fe40000004100 */
[----:B------:R-:W-:Y:S01]  /*3bf0*/  FMUL.FTZ R147, R77, R83 ;  /* 0x000000534d937220 */ /* 0x000fe20000410000 */
[----:B------:R-:W-:-:S02]  /*3c00*/  HADD2.F32 R81, -RZ, R80.H0_H0 ;  /* 0x20000050ff517230 */ /* 0x000fc40000004100 */
        /* <DEDUP_REMOVED lines=78> */
.L_x_2374:
[----:B------:R-:W-:Y:S05]  /*40f0*/  BSYNC B2 ;  /* 0x0000000000027941 */ /* 0x000fea0003800000 */
.L_x_2373:
[----:B------:R-:W-:Y:S02]  /*4100*/  ULDC.64 UR4, c[0x0][0x2e8] ;  /* 0x0000ba0000047ab9 */ /* 0x000fe40000000a00 */
[----:B------:R-:W-:-:S04]  /*4110*/  IADD3 R76, P2, P6, R43, UR4, R140 ;  /* 0x000000042b4c7c10 */ /* 0x000fc8000fe5e08c */
[----:B------:R-:W-:-:S05]  /*4120*/  IADD3.X R77, R108, UR5, R141, P2, P6 ;  /* 0x000000056c4d7c10 */ /* 0x000fca00097ec48d */
[----:B--2---:R3:W-:Y:S04]  /*4130*/  STG.E.128 desc[UR46][R76.64], R48 ;  /* 0x000000304c007986 */ /* 0x0047e8000c101d2e */
.L_x_2368:
[----:B------:R-:W-:Y:S05]  /*4140*/  BSYNC B1 ;  /* 0x0000000000017941 */ /* 0x000fea0003800000 */
.L_x_2367:
        /* <DEDUP_REMOVED lines=117> */
.L_x_2380:
[----:B------:R-:W-:Y:S05]  /*48a0*/  BSYNC B3 ;  /* 0x0000000000037941 */ /* 0x000fea0003800000 */
.L_x_2379:
[----:B------:R-:W-:Y:S02]  /*48b0*/  ULDC.64 UR4, c[0x0][0x2e8] ;  /* 0x0000ba0000047ab9 */ /* 0x000fe40000000a00 */
[----:B------:R-:W-:-:S04]  /*48c0*/  IADD3 R72, P2, P3, R76, UR4, R102 ;  /* 0x000000044c487c10 */ /* 0x000fc8000fb5e066 */
[----:B------:R-:W-:-:S05]  /*48d0*/  IADD3.X R73, R77, UR5, R42, P2, P3 ;  /* 0x000000054d497c10 */ /* 0x000fca00097e642a */
[----:B--2---:R3:W-:Y:S04]  /*48e0*/  STG.E.128 desc[UR46][R72.64], R48 ;  /* 0x0000003048007986 */ /* 0x0047e8000c101d2e */
.L_x_2378:
[----:B------:R-:W-:Y:S05]  /*48f0*/  BSYNC B2 ;  /* 0x0000000000027941 */ /* 0x000fea0003800000 */
.L_x_2377:
[----:B------:R-:W-:Y:S05]  /*4900*/  @P1 BRA `(.L_x_2376) ;  /* 0x0000000400d01947 */ /* 0x000fea0003800000 */
[----:B0-23--:R0:W2:Y:S01]  /*4910*/  LDS.128 R48, [R114+0x2d400] ;  /* 0x02d4000072307984 */ /* 0x00d0a20000000c00 */
[----:B------:R-:W-:Y:S01]  /*4920*/  ISETP.GE.AND P2, PT, R233, R122, PT ;  /* 0x0000007ae900720c */ /* 0x000fe20003f46270 */
[----:B------:R-:W-:-:S12]  /*4930*/  BSSY B2, `(.L_x_2381) ;  /* 0x000006d000027945 */ /* 0x000fd80003800000 */
[----:B0-----:R-:W-:Y:S05]  /*4940*/  @P2 BRA `(.L_x_2382) ;  /* 0x0000000400ac2947 */ /* 0x001fea0003800000 */
[----:B------:R-:W-:Y:S02]  /*4950*/  SHF.R.U32.HI R73, RZ, 0x8, R71 ;  /* 0x00000008ff497819 */ /* 0x000fe40000011647 */
[--C-:B------:R-:W-:Y:S02]  /*4960*/  SHF.R.U32.HI R78, RZ, 0x10, R69.reuse ;  /* 0x00000010ff4e7819 */ /* 0x100fe40000011645 */
[--C-:B------:R-:W-:Y:S02]  /*4970*/  SHF.R.U32.HI R74, RZ, 0x8, R69.reuse ;  /* 0x00000008ff4a7819 */ /* 0x100fe40000011645 */
[----:B------:R-:W-:Y:S02]  /*4980*/  LOP3.LUT R68, R69, 0xff, RZ, 0xc0, !PT ;  /* 0x000000ff45447812 */ /* 0x000fe400078ec0ff */
[----:B------:R-:W-:Y:S02]  /*4990*/  SHF.R.U32.HI R79, RZ, 0x18, R69 ;  /* 0x00000018ff4f7819 */ /* 0x000fe40000011645 */
[----:B------:R-:W-:-:S02]  /*49a0*/  LOP3.LUT R69, R71, 0xff, RZ, 0xc0, !PT ;  /* 0x000000ff47457812 */ /* 0x000fc400078ec0ff */
[--C-:B------:R-:W-:Y:S02]  /*49b0*/  SHF.R.U32.HI R72, RZ, 0x18, R71.reuse ;  /* 0x00000018ff487819 */ /* 0x100fe40000011647 */
[----:B------:R-:W-:Y:S01]  /*49c0*/  SHF.R.U32.HI R75, RZ, 0x10, R71 ;  /* 0x00000010ff4b7819 */ /* 0x000fe20000011647 */
[----:B------:R-:W-:Y:S01]  /*49d0*/  IMAD.SHL.U32 R71, R73, 0x100, RZ ;  /* 0x0000010049477824 */ /* 0x000fe200078e00ff */
[----:B------:R-:W-:Y:S01]  /*49e0*/  PRMT R72, R72, 0x654, R69 ;  /* 0x0000065448487816 */ /* 0x000fe20000000045 */
[----:B------:R-:W-:Y:S01]  /*49f0*/  IMAD.SHL.U32 R69, R74, 0x100, RZ ;  /* 0x000001004a457824 */ /* 0x000fe200078e00ff */
[----:B------:R-:W-:Y:S01]  /*4a00*/  PRMT R70, R79, 0x654, R68 ;  /* 0x000006544f467816 */ /* 0x000fe20000000044 */
[----:B--2---:R-:W-:Y:S01]  /*4a10*/  IMAD.MOV.U32 R68, RZ, RZ, R48 ;  /* 0x000000ffff447224 */ /* 0x004fe200078e0030 */
[----:B------:R-:W-:Y:S01]  /*4a20*/  LOP3.LUT R74, R72, 0xff00, R71, 0xf8, !PT ;  /* 0x0000ff00484a7812 */ /* 0x000fe200078ef847 */
[----:B------:R-:W-:Y:S01]  /*4a30*/  IMAD.U32 R71, R75, 0x10000, RZ ;  /* 0x000100004b477824 */ /* 0x000fe200078e00ff */
[----:B------:R-:W-:-:S02]  /*4a40*/  LOP3.LUT R70, R70, 0xff00, R69, 0xf8, !PT ;  /* 0x0000ff0046467812 */ /* 0x000fc400078ef845 */
        /* <DEDUP_REMOVED lines=91> */
.L_x_2382:
[----:B------:R-:W-:Y:S05]  /*5000*/  BSYNC B2 ;  /* 0x0000000000027941 */ /* 0x000fea0003800000 */
.L_x_2381:
[----:B------:R-:W-:Y:S02]  /*5010*/  ULDC.64 UR4, c[0x0][0x2e8] ;  /* 0x0000ba0000047ab9 */ /* 0x000fe40000000a00 */
[----:B------:R-:W-:-:S04]  /*5020*/  IADD3 R68, P2, P3, R43, UR4, R76 ;  /* 0x000000042b447c10 */ /* 0x000fc8000fb5e04c */
[----:B------:R-:W-:-:S05]  /*5030*/  IADD3.X R69, R108, UR5, R77, P2, P3 ;  /* 0x000000056c457c10 */ /* 0x000fca00097e644d */
[----:B--2---:R4:W-:Y:S04]  /*5040*/  STG.E.128 desc[UR46][R68.64], R48 ;  /* 0x0000003044007986 */ /* 0x0049e8000c101d2e */
.L_x_2376:
[----:B------:R-:W-:Y:S05]  /*5050*/  BSYNC B1 ;  /* 0x0000000000017941 */ /* 0x000fea0003800000 */
.L_x_2375:
        /* <DEDUP_REMOVED lines=11> */
[----:B------:R-:W-:Y:S01]  /*5110*/  SHF.R.U32.HI R71, RZ, 0x8, R67 ;  /* 0x00000008ff477819 */ /* 0x000fe20000011643 */
[----:B--2---:R-:W-:Y:S01]  /*5120*/  IMAD.MOV.U32 R66, RZ, RZ, R51 ;  /* 0x000000ffff427224 */ /* 0x004fe200078e0033 */
[--C-:B------:R-:W-:Y:S02]  /*5130*/  SHF.R.U32.HI R74, RZ, 0x10, R65.reuse ;  /* 0x00000010ff4a7819 */ /* 0x100fe40000011641 */
[--C-:B------:R-:W-:Y:S02]  /*5140*/  SHF.R.U32.HI R72, RZ, 0x8, R65.reuse ;  /* 0x00000008ff487819 */ /* 0x100fe40000011641 */
[----:B------:R-:W-:Y:S02]  /*5150*/  LOP3.LUT R64, R65, 0xff, RZ, 0xc0, !PT ;  /* 0x000000ff41407812 */ /* 0x000fe400078ec0ff */
[----:B------:R-:W-:Y:S01]  /*5160*/  SHF.R.U32.HI R75, RZ, 0x18, R65 ;  /* 0x00000018ff4b7819 */ /* 0x000fe20000011641 */
[----:B------:R-:W-:Y:S01]  /*5170*/  IMAD.SHL.U32 R51, R72, 0x100, RZ ;  /* 0x0000010048337824 */ /* 0x000fe200078e00ff */
[----:B------:R-:W-:-:S02]  /*5180*/  LOP3.LUT R65, R67, 0xff, RZ, 0xc0, !PT ;  /* 0x000000ff43417812 */ /* 0x000fc400078ec0ff */
[--C-:B------:R-:W-:Y:S02]  /*5190*/  SHF.R.U32.HI R70, RZ, 0x18, R67.reuse ;  /* 0x00000018ff467819 */ /* 0x100fe40000011643 */
[----:B------:R-:W-:Y:S01]  /*51a0*/  SHF.R.U32.HI R73, RZ, 0x10, R67 ;  /* 0x00000010ff497819 */ /* 0x000fe20000011643 */
[----:B------:R-:W-:Y:S01]  /*51b0*/  IMAD.SHL.U32 R67, R71, 0x100, RZ ;  /* 0x0000010047437824 */ /* 0x000fe200078e00ff */
[----:B------:R-:W-:Y:S02]  /*51c0*/  PRMT R70, R70, 0x654, R65 ;  /* 0x0000065446467816 */ /* 0x000fe40000000041 */
[----:B------:R-:W-:Y:S02]  /*51d0*/  PRMT R64, R75, 0x654, R64 ;  /* 0x000006544b407816 */ /* 0x000fe40000000040 */
[----:B------:R-:W-:Y:S01]  /*51e0*/  LOP3.LUT R72, R70, 0xff00, R67, 0xf8, !PT ;  /* 0x0000ff0046487812 */ /* 0x000fe200078ef843 */
[----:B------:R-:W-:Y:S01]  /*51f0*/  IMAD.U32 R67, R73, 0x10000, RZ ;  /* 0x0001000049437824 */ /* 0x000fe200078e00ff */
[----:B------:R-:W-:Y:S01]  /*5200*/  LOP3.LUT R65, R64, 0xff00, R51, 0xf8, !PT ;  /* 0x0000ff0040417812 */ /* 0x000fe200078ef833 */
[----:B------:R-:W-:Y:S01]  /*5210*/  IMAD.U32 R64, R74, 0x10000, RZ ;  /* 0x000100004a407824 */ /* 0x000fe200078e00ff */
[----:B------:R-:W-:-:S02]  /*5220*/  F2FP.F16.E4M3.UNPACK_B R70, R134.H1 ;  /* 0x00000086ff46723e */ /* 0x000fc400030006ff */
[----:B------:R-:W-:Y:S02]  /*5230*/  F2FP.F16.E4M3.UNPACK_B R51, R49 ;  /* 0x00000031ff33723e */ /* 0x000fe400020006ff */
[----:B------:R-:W-:Y:S01]  /*5240*/  LOP3.LUT R73, R72, 0xff0000, R67, 0xf8, !PT ;  /* 0x00ff000048497812 */ /* 0x000fe200078ef843 */
[--C-:B------:R-:W-:Y:S01]  /*5250*/  HADD2.F32 R72, -RZ, R70.reuse.H0_H0 ;  /* 0x20000046ff487230 */ /* 0x100fe20000004100 */
[----:B------:R-:W-:Y:S01]  /*5260*/  LOP3.LUT R71, R65, 0xff0000, R64, 0xf8, !PT ;  /* 0x00ff000041477812 */ /* 0x000fe200078ef840 */
[--C-:B------:R-:W-:Y:S01]  /*5270*/  HADD2.F32 R64, -RZ, R51.reuse.H1_H1 ;  /* 0x30000033ff407230 */ /* 0x100fe20000004100 */
        /* <DEDUP_REMOVED lines=10> */
[----:B------:R-:W-:Y:S01]  /*5320*/  FFMA.FTZ R77, R51, R70, -R76 ;  /* 0x00000046334d7223 */ /* 0x000fe2000001084c */
[----:B------:R-:W-:Y:S02]  /*5330*/  HADD2.F32 R72, -RZ, R67.H1_H1 ;  /* 0x30000043ff487230 */ /* 0x000fe40000004100 */
[----:B------:R-:W-:Y:S01]  /*5340*/  FMUL.FTZ R76, R65, R74 ;  /* 0x0000004a414c7220 */ /* 0x000fe20000410000 */
[----:B------:R-:W-:Y:S01]  /*5350*/  FFMA.FTZ R78, R64, R70, R75 ;  /* 0x00000046404e7223 */ /* 0x000fe2000001004b */
[C---:B------:R-:W-:Y:S01]  /*5360*/  FMUL.FTZ R80, R49.reuse, R74 ;  /* 0x0000004a31507220 */ /* 0x040fe20000410000 */
[----:B------:R-:W-:Y:S01]  /*5370*/  F2FP.F16.E4M3.UNPACK_B R133, R133 ;  /* 0x00000085ff85723e */ /* 0x000fe200020006ff */
[----:B------:R-:W-:Y:S01]  /*5380*/  FFMA.FTZ R74, R49, R72, -R76 ;  /* 0x00000048314a7223 */ /* 0x000fe2000001084c */
[-C--:B------:R-:W-:Y:S01]  /*5390*/  F2FP.F16.E4M3.UNPACK_B R49, R48.reuse.H1 ;  /* 0x00000030ff31723e */ /* 0x080fe200030006ff */
[--C-:B------:R-:W-:Y:S01]  /*53a0*/  HADD2.F32 R67, -RZ, R134.reuse.H1_H1 ;  /* 0x30000086ff437230 */ /* 0x100fe20000004100 */
[----:B------:R-:W-:Y:S01]  /*53b0*/  F2FP.F16.E4M3.UNPACK_B R48, R48 ;  /* 0x00000030ff30723e */ /* 0x000fe200020006ff */
[----:B------:R-:W-:-:S02]  /*53c0*/  HADD2.F32 R134, -RZ, R134.H0_H0 ;  /* 0x20000086ff867230 */ /* 0x000fc40000004100 */
[----:B------:R-:W-:Y:S01]  /*53d0*/  FFMA.FTZ R79, R65, R72, R80 ;  /* 0x00000048414f7223 */ /* 0x000fe20000010050 */
[--C-:B------:R-:W-:Y:S02]  /*53e0*/  HADD2.F32 R51, -RZ, R49.reuse.H0_H0 ;  /* 0x20000031ff337230 */ /* 0x100fe40000004100 */
[----:B------:R-:W-:Y:S02]  /*53f0*/  HADD2.F32 R64, -RZ, R49.H1_H1 ;  /* 0x30000031ff407230 */ /* 0x000fe40000004100 */
[--C-:B------:R-:W-:Y:S02]  /*5400*/  HADD2.F32 R49, -RZ, R48.reuse.H0_H0 ;  /* 0x20000030ff317230 */ /* 0x100fe40000004100 */
[-C--:B------:R-:W-:Y:S01]  /*5410*/  FMUL.FTZ R75, R51, R67.reuse ;  /* 0x00000043334b7220 */ /* 0x080fe20000410000 */
[----:B------:R-:W-:Y:S02]  /*5420*/  HADD2.F32 R48, -RZ, R48.H1_H1 ;  /* 0x30000030ff307230 */ /* 0x000fe40000004100 */
[----:B------:R-:W-:Y:S01]  /*5430*/  FMUL.FTZ R72, R64, R67 ;  /* 0x0000004340487220 */ /* 0x000fe20000410000 */
[----:B------:R-:W-:-:S02]  /*5440*/  HADD2.F32 R65, -RZ, R133.H1_H1 ;  /* 0x30000085ff417230 */ /* 0x000fc40000004100 */
[-C--:B------:R-:W-:Y:S01]  /*5450*/  FMUL.FTZ R67, R49, R134.reuse ;  /* 0x0000008631437220 */ /* 0x080fe20000410000 */
[----:B------:R-:W-:Y:S02]  /*5460*/  HADD2.F32 R133, -RZ, R133.H0_H0 ;  /* 0x20000085ff857230 */ /* 0x000fe40000004100 */
[----:B------:R-:W-:Y:S01]  /*5470*/  FMUL.FTZ R70, R48, R134 ;  /* 0x0000008630467220 */ /* 0x000fe20000410000 */
[----:B------:R-:W-:Y:S01]  /*5480*/  F2FP.SATFINITE.E4M3.F32.PACK_AB_MERGE_C R83, R79, R74, RZ ;  /* 0x0000004a4f53723e */ /* 0x000fe200048070ff */
[-C--:B------:R-:W-:Y:S01]  /*5490*/  FFMA.FTZ R72, R51, R65.reuse, -R72 ;  /* 0x0000004133487223 */ /* 0x080fe20000010848 */
[----:B------:R-:W-:Y:S01]  /*54a0*/  FFMA.FTZ R65, R64, R65, R75 ;  /* 0x0000004140417223 */ /* 0x000fe2000001004b */
        /* <DEDUP_REMOVED lines=39> */
[C---:B------:R-:W-:Y:S01]  /*5720*/  FMUL.FTZ R67, R49.reuse, R70 ;  /* 0x0000004631437220 */ /* 0x040fe20000410000 */
[-C--:B------:R-:W-:Y:S01]  /*5730*/  FFMA.FTZ R51, R48, R71.reuse, -R51 ;  /* 0x0000004730337223 */ /* 0x080fe20000010833 */
[----:B------:R-:W-:Y:S01]  /*5740*/  FFMA.FTZ R50, R50, R71, R73 ;  /* 0x0000004732327223 */ /* 0x000fe20000010049 */
[-C--:B------:R-:W-:Y:S01]  /*5750*/  FFMA.FTZ R64, R49, R65.reuse, -R64 ;  /* 0x0000004131407223 */ /* 0x080fe20000010840 */
[----:B------:R-:W-:Y:S01]  /*5760*/  FFMA.FTZ R67, R66, R65, R67 ;  /* 0x0000004142437223 */ /* 0x000fe20000010043 */
[----:B------:R-:W-:-:S02]  /*5770*/  F2FP.SATFINITE.E4M3.F32.PACK_AB_MERGE_C R80, R81, R80, RZ ;  /* 0x000000505150723e */ /* 0x000fc400048070ff */
[----:B------:R-:W-:Y:S02]  /*5780*/  F2FP.SATFINITE.E4M3.F32.PACK_AB_MERGE_C R50, R50, R51, R72 ;  /* 0x000000333232723e */ /* 0x000fe40004807048 */
[----:B------:R-:W-:Y:S02]  /*5790*/  F2FP.SATFINITE.E4M3.F32.PACK_AB_MERGE_C R49, R78, R77, R83 ;  /* 0x0000004d4e31723e */ /* 0x000fe40004807053 */
[----:B------:R-:W-:Y:S02]  /*57a0*/  F2FP.SATFINITE.E4M3.F32.PACK_AB_MERGE_C R48, R76, R75, R82 ;  /* 0x0000004b4c30723e */ /* 0x000fe40004807052 */
[----:B------:R-:W-:-:S07]  /*57b0*/  F2FP.SATFINITE.E4M3.F32.PACK_AB_MERGE_C R51, R67, R64, R80 ;  /* 0x000000404333723e */ /* 0x000fce0004807050 */
.L_x_2388:
[----:B------:R-:W-:Y:S05]  /*57c0*/  BSYNC B3 ;  /* 0x0000000000037941 */ /* 0x000fea0003800000 */
.L_x_2387:
[----:B------:R-:W-:Y:S02]  /*57d0*/  ULDC.64 UR4, c[0x0][0x2e8] ;  /* 0x0000ba0000047ab9 */ /* 0x000fe40000000a00 */
[----:B------:R-:W-:-:S04]  /*57e0*/  IADD3 R64, P2, P3, R68, UR4, R102 ;  /* 0x0000000444407c10 */ /* 0x000fc8000fb5e066 */
[----:B------:R-:W-:-:S05]  /*57f0*/  IADD3.X R65, R69, UR5, R42, P2, P3 ;  /* 0x0000000545417c10 */ /* 0x000fca00097e642a */
[----:B--2---:R4:W-:Y:S04]  /*5800*/  STG.E.128 desc[UR46][R64.64], R48 ;  /* 0x0000003040007986 */ /* 0x0049e8000c101d2e */
.L_x_2386:
[----:B------:R-:W-:Y:S05]  /*5810*/  BSYNC B2 ;  /* 0x0000000000027941 */ /* 0x000fea0003800000 */
.L_x_2385:
[----:B------:R-:W-:Y:S05]  /*5820*/  @P1 BRA `(.L_x_2384) ;  /* 0x0000000400d81947 */ /* 0x000fea0003800000 */
        /* <DEDUP_REMOVED lines=10> */
[----:B--2---:R-:W-:Y:S01]  /*58d0*/  MOV R62, R51 ;  /* 0x00000033003e7202 */ /* 0x004fe20000000f00 */
[----:B------:R-:W-:Y:S01]  /*58e0*/  IMAD.SHL.U32 R51, R71, 0x100, RZ ;  /* 0x0000010047337824 */ /* 0x000fe200078e00ff */
[----:B------:R-:W-:Y:S01]  /*58f0*/  SHF.R.U32.HI R66, RZ, 0x10, R63 ;  /* 0x00000010ff427819 */ /* 0x000fe2000001163f */
[----:B------:R-:W-:Y:S01]  /*5900*/  IMAD.SHL.U32 R63, R65, 0x100, RZ ;  /* 0x00000100413f7824 */ /* 0x000fe200078e00ff */
[----:B------:R-:W-:Y:S01]  /*5910*/  SHF.R.U32.HI R70, RZ, 0x10, R61 ;  /* 0x00000010ff467819 */ /* 0x000fe2000001163d */
[----:B------:R-:W-:Y:S01]  /*5920*/  IMAD.MOV.U32 R61, RZ, RZ, R50 ;  /* 0x000000ffff3d7224 */ /* 0x000fe200078e0032 */
[----:B------:R-:W-:Y:S01]  /*5930*/  PRMT R60, R73, 0x654, R60 ;  /* 0x00000654493c7816 */ /* 0x000fe2000000003c */
[----:B------:R-:W-:Y:S01]  /*5940*/  IMAD.U32 R66, R66, 0x10000, RZ ;  /* 0x0001000042427824 */ /* 0x000fe200078e00ff */
[----:B------:R-:W-:Y:S02]  /*5950*/  PRMT R64, R67, 0x654, R64 ;  /* 0x0000065443407816 */ /* 0x000fe40000000040 */
        /* <DEDUP_REMOVED lines=94> */
.L_x_2390:
[----:B------:R-:W-:Y:S05]  /*5f40*/  BSYNC B2 ;  /* 0x0000000000027941 */ /* 0x000fea0003800000 */
.L_x_2389:
[----:B------:R-:W-:Y:S02]  /*5f50*/  ULDC.64 UR4, c[0x0][0x2e8] ;  /* 0x0000ba0000047ab9 */ /* 0x000fe40000000a00 */
[----:B------:R-:W-:-:S04]  /*5f60*/  IADD3 R60, P2, P3, R43, UR4, R68 ;  /* 0x000000042b3c7c10 */ /* 0x000fc8000fb5e044 */
[----:B------:R-:W-:-:S05]  /*5f70*/  IADD3.X R61, R108, UR5, R69, P2, P3 ;  /* 0x000000056c3d7c10 */ /* 0x000fca00097e6445 */
[----:B--2---:R0:W-:Y:S04]  /*5f80*/  STG.E.128 desc[UR46][R60.64], R48 ;  /* 0x000000303c007986 */ /* 0x0041e8000c101d2e */
.L_x_2384:
[----:B------:R-:W-:Y:S05]  /*5f90*/  BSYNC B1 ;  /* 0x0000000000017941 */ /* 0x000fea0003800000 */
.L_x_2383:
        /* <DEDUP_REMOVED lines=118> */
.L_x_2395:
[----:B------:R-:W-:Y:S05]  /*6700*/  BSYNC B2 ;  /* 0x0000000000027941 */ /* 0x000fea0003800000 */
.L_x_2394:
[----:B------:R-:W-:Y:S02]  /*6710*/  ULDC.64 UR4, c[0x0][0x2e8] ;  /* 0x0000ba0000047ab9 */ /* 0x000fe40000000a00 */
[----:B------:R-:W-:-:S04]  /*6720*/  IADD3 R56, P2, P3, R120, UR4, R102 ;  /* 0x0000000478387c10 */ /* 0x000fc8000fb5e066 */
[----:B------:R-:W-:-:S05]  /*6730*/  IADD3.X R57, R123, UR5, R42, P2, P3 ;  /* 0x000000057b397c10 */ /* 0x000fca00097e642a */
[----:B--2---:R0:W-:Y:S04]  /*6740*/  STG.E.128 desc[UR46][R56.64], R48 ;  /* 0x0000003038007986 */ /* 0x0041e8000c101d2e */
.L_x_2393:
[----:B------:R-:W-:Y:S05]  /*6750*/  BSYNC B1 ;  /* 0x0000000000017941 */ /* 0x000fea0003800000 */
.L_x_2392:
[----:B------:R-:W-:Y:S05]  /*6760*/  @P1 BRA `(.L_x_2391) ;  /* 0x0000005400981947 */ /* 0x000fea0003800000 */
[----:B0-234-:R0:W2:Y:S01]  /*6770*/  LDS.128 R48, [R114+0x2f400] ;  /* 0x02f4000072307984 */ /* 0x01d0a20000000c00 */
[----:B------:R-:W-:Y:S01]  /*6780*/  ISETP.GE.AND P2, PT, R233, R122, PT ;  /* 0x0000007ae900720c */ /* 0x000fe20003f46270 */
[----:B------:R-:W-:-:S12]  /*6790*/  BSSY B1, `(.L_x_2396) ;  /* 0x000006d000017945 */ /* 0x000fd80003800000 */
[----:B0-----:R-:W-:Y:S05]  /*67a0*/  @P2 BRA `(.L_x_2397) ;  /* 0x0000000400ac2947 */ /* 0x001fea0003800000 */
[----:B------:R-:W-:Y:S02]  /*67b0*/  SHF.R.U32.HI R57, RZ, 0x8, R55 ;  /* 0x00000008ff397819 */ /* 0x000fe40000011637 */
[--C-:B------:R-:W-:Y:S02]  /*67c0*/  SHF.R.U32.HI R58, RZ, 0x8, R53.reuse ;  /* 0x00000008ff3a7819 */ /* 0x100fe40000011635 */
[----:B------:R-:W-:Y:S02]  /*67d0*/  LOP3.LUT R52, R53, 0xff, RZ, 0xc0, !PT ;  /* 0x000000ff35347812 */ /* 0x000fe400078ec0ff */
[--C-:B------:R-:W-:Y:S02]  /*67e0*/  SHF.R.U32.HI R61, RZ, 0x18, R53.reuse ;  /* 0x00000018ff3d7819 */ /* 0x100fe40000011635 */
[----:B------:R-:W-:Y:S01]  /*67f0*/  SHF.R.U32.HI R60, RZ, 0x10, R53 ;  /* 0x00000010ff3c7819 */ /* 0x000fe20000011635 */
[----:B--2---:R-:W-:Y:S01]  /*6800*/  IMAD.MOV.U32 R53, RZ, RZ, R50 ;  /* 0x000000ffff357224 */ /* 0x004fe200078e0032 */
[----:B------:R-:W-:Y:S01]  /*6810*/  SHF.R.U32.HI R59, RZ, 0x10, R55 ;  /* 0x00000010ff3b7819 */ /* 0x000fe20000011637 */
[----:B------:R-:W-:Y:S01]  /*6820*/  IMAD.SHL.U32 R50, R58, 0x100, RZ ;  /* 0x000001003a327824 */ /* 0x000fe200078e00ff */
[----:B------:R-:W-:Y:S01]  /*6830*/  LOP3.LUT R56, R55, 0xff0000ff, RZ, 0xc0, !PT ;  /* 0xff0000ff37387812 */ /* 0x000fe200078ec0ff */
[----:B------:R-:W-:Y:S01]  /*6840*/  IMAD.SHL.U32 R55, R57, 0x100, RZ ;  /* 0x0000010039377824 */ /* 0x000fe200078e00ff */
[----:B------:R-:W-:-:S02]  /*6850*/  MOV R54, R51 ;  /* 0x0000003300367202 */ /* 0x000fc40000000f00 */
[----:B------:R-:W-:Y:S02]  /*6860*/  PRMT R51, R61, 0x654, R52 ;  /* 0x000006543d337816 */ /* 0x000fe40000000034 */
[----:B------:R-:W-:Y:S01]  /*6870*/  LOP3.LUT R58, R56, 0xff00, R55, 0xf8, !PT ;  /* 0x0000ff00383a7812 */ /* 0x000fe200078ef837 */
[----:B------:R-:W-:Y:S01]  /*6880*/  IMAD.U32 R55, R59, 0x10000, RZ ;  /* 0x000100003b377824 */ /* 0x000fe200078e00ff */
[----:B------:R-:W-:Y:S01]  /*6890*/  LOP3.LUT R52, R51, 0xff00, R50, 0xf8, !PT ;  /* 0x0000ff0033347812 */ /* 0x000fe200078ef832 */
[----:B------:R-:W-:Y:S01]  /*68a0*/  IMAD.U32 R51, R60, 0x10000, RZ ;  /* 0x000100003c337824 */ /* 0x000fe200078e00ff */
        /* <DEDUP_REMOVED lines=91> */
.L_x_2397:
[----:B------:R-:W-:Y:S05]  /*6e60*/  BSYNC B1 ;  /* 0x0000000000017941 */ /* 0x000fea0003800000 */
.L_x_2396:
[----:B------:R-:W-:Y:S02]  /*6e70*/  ULDC.64 UR4, c[0x0][0x2e8] ;  /* 0x0000ba0000047ab9 */ /* 0x000fe40000000a00 */
[----:B------:R-:W-:-:S04]  /*6e80*/  IADD3 R120, P2, P3, R43, UR4, R120 ;  /* 0x000000042b787c10 */ /* 0x000fc8000fb5e078 */
[----:B------:R-:W-:-:S05]  /*6e90*/  IADD3.X R121, R108, UR5, R123, P2, P3 ;  /* 0x000000056c797c10 */ /* 0x000fca00097e647b */
[----:B--2---:R0:W-:Y:S01]  /*6ea0*/  STG.E.128 desc[UR46][R120.64], R48 ;  /* 0x0000003078007986 */ /* 0x0041e2000c101d2e */
[----:B------:R-:W-:Y:S05]  /*6eb0*/  BRA `(.L_x_2391) ;  /* 0x0000004c00c47947 */ /* 0x000fea0003800000 */
.L_x_2355:
[C---:B------:R-:W-:Y:S01]  /*6ec0*/  ISETP.GE.AND P5, PT, R19.reuse, R115, PT ;  /* 0x000000731300720c */ /* 0x040fe20003fa6270 */
[C---:B------:R-:W-:Y:S01]  /*6ed0*/  VIADD R61, R19.reuse, 0x20 ;  /* 0x00000020133d7836 */ /* 0x040fe20000000000 */
[----:B------:R-:W-:Y:S02]  /*6ee0*/  IADD3 R52, R19, 0x60, RZ ;  /* 0x0000006013347810 */ /* 0x000fe40007ffe0ff */
[----:B------:R-:W-:Y:S02]  /*6ef0*/  ISETP.GE.OR P5, PT, R16, R122, P5 ;  /* 0x0000007a1000720c */ /* 0x000fe40002fa6670 */
[----:B------:R-:W-:-:S11]  /*6f00*/  P2R R60, PR, RZ, 0x1 ;  /* 0x00000001ff3c7803 */ /* 0x000fd60000000000 */
        /* <DEDUP_REMOVED lines=12> */
[----:B------:R-:W-:-:S04]  /*6fd0*/  @!P2 IMAD R53, R53, 0x60, RZ ;  /* 0x000000603535a824 */ /* 0x000fc800078e02ff */
[----:B------:R-:W-:Y:S01]  /*6fe0*/  @!P2 IMAD.IADD R53, R55, 0x1, R53 ;  /* 0x000000013735a824 */ /* 0x000fe200078e0235 */
[----:B--2---:R-:W-:-:S04]  /*6ff0*/  @!P2 IADD3 R80, P3, P4, R96, R80, R54 ;  /* 0x000000506050a210 */ /* 0x004fc80007c7e036 */
        /* <DEDUP_REMOVED lines=9> */
[----:B------:R-:W-:Y:S01]  /*7090*/  ISETP.GE.AND P4, PT, R61, R115, PT ;  /* 0x000000733d00720c */ /* 0x000fe20003f86270 */
[----:B------:R-:W-:-:S03]  /*70a0*/  VIADD R61, R19, 0x40 ;  /* 0x00000040133d7836 */ /* 0x000fc60000000000 */
        /* <DEDUP_REMOVED lines=17> */
[----:B------:R-:W-:Y:S02]  /*71c0*/  ISETP.NE.AND P0, PT, R60, RZ, PT ;  /* 0x000000ff3c00720c */ /* 0x000fe40003f05270 */
[----:B------:R-:W-:Y:S02]  /*71d0*/  @!P4 IADD3.X R65, R54, R65, RZ, P6, !PT ;  /* 0x000000413641c210 */ /* 0x000fe400037fe4ff */
[----:B------:R-:W-:-:S02]  /*71e0*/  CS2R R54, SRZ ;  /* 0x0000000000367805 */ /* 0x000fc4000001ff00 */
[----:B-1----:R-:W-:-:S05]  /*71f0*/  @!P4 IADD3 R66, P6, R53, R66, RZ ;  /* 0x000000423542c210 */ /* 0x002fca0007fde0ff */
        /* <DEDUP_REMOVED lines=14> */
[----:B------:R-:W-:Y:S01]  /*72e0*/  CS2R R76, SRZ ;  /* 0x00000000004c7805 */ /* 0x000fe2000001ff00 */
[----:B------:R-:W-:Y:S01]  /*72f0*/  @!P3 IMAD.X R85, R124, 0x1, R85, P6 ;  /* 0x000000017c55b824 */ /* 0x000fe200030e0655 */
        /* <DEDUP_REMOVED lines=18> */
[----:B-----5:R-:W-:Y:S02]  /*7420*/  IMAD.MOV.U32 R144, RZ, RZ, R62 ;  /* 0x000000ffff907224 */ /* 0x020fe400078e003e */
[----:B------:R-:W-:-:S02]  /*7430*/  IMAD.MOV.U32 R143, RZ, RZ, R60 ;  /* 0x000000ffff8f7224 */ /* 0x000fc400078e003c */
[----:B------:R-:W-:Y:S02]  /*7440*/  IMAD.MOV.U32 R133, RZ, RZ, R74 ;  /* 0x000000ffff857224 */ /* 0x000fe400078e004a */
[----:B------:R-:W-:Y:S02]  /*7450*/  IMAD.MOV.U32 R134, RZ, RZ, R72 ;  /* 0x000000ffff867224 */ /* 0x000fe400078e0048 */
[----:B------:R-:W-:Y:S02]  /*7460*/  IMAD.MOV.U32 R135, RZ, RZ, R78 ;  /* 0x000000ffff877224 */ /* 0x000fe400078e004e */
[----:B------:R-:W-:Y:S02]  /*7470*/  IMAD.MOV.U32 R136, RZ, RZ, R76 ;  /* 0x000000ffff887224 */ /* 0x000fe400078e004c */
[----:B----4-:R-:W-:Y:S02]  /*7480*/  IMAD.MOV.U32 R145, RZ, RZ, R58 ;  /* 0x000000ffff917224 */ /* 0x010fe400078e003a */
[----:B------:R-:W-:-:S02]  /*7490*/  IMAD.MOV.U32 R146, RZ, RZ, R56 ;  /* 0x000000ffff927224 */ /* 0x000fc400078e0038 */
[----:B------:R-:W-:Y:S02]  /*74a0*/  IMAD.MOV.U32 R138, RZ, RZ, R66 ;  /* 0x000000ffff8a7224 */ /* 0x000fe400078e0042 */
[----:B------:R-:W-:Y:S01]  /*74b0*/  IMAD.MOV.U32 R140, RZ, RZ, R64 ;  /* 0x000000ffff8c7224 */ /* 0x000fe200078e0040 */
[----:B------:R-:W-:Y:S01]  /*74c0*/  MOV R141, R70 ;  /* 0x00000046008d7202 */ /* 0x000fe20000000f00 */
[----:B------:R-:W-:Y:S01]  /*74d0*/  IMAD.MOV.U32 R142, RZ, RZ, R68 ;  /* 0x000000ffff8e7224 */ /* 0x000fe200078e0044 */
[----:B------:R-:W-:Y:S06]  /*74e0*/  @!P5 BRA `(.L_x_2398) ;  /* 0x000000000004d947 */ /* 0x000fec0003800000 */
[----:B------:R-:W-:Y:S01]  /*74f0*/  BPT.TRAP 0x1 ;  /* 0x000000040000795c */ /* 0x000fe20000300000 */
.L_x_2398:
[----:B------:R-:W-:Y:S01]  /*7500*/  IMAD R111, R232, 0x8, R18 ;  /* 0x00000008e86f7824 */ /* 0x000fe200078e0212 */
[----:B------:R-:W-:Y:S01]  /*7510*/  SHF.L.U32 R124, R236, 0x1f, RZ ;  /* 0x0000001fec7c7819 */ /* 0x000fe200000006ff */
[----:B------:R-:W0:Y:S01]  /*7520*/  LDC R137, c[0x0][0x2f4] ;  /* 0x0000bd00ff897b82 */ /* 0x000e220000000800 */
[----:B------:R-:W-:Y:S01]  /*7530*/  MOV R121, R123 ;  /* 0x0000007b00797202 */ /* 0x000fe20000000f00 */
[----:B------:R-:W-:Y:S01]  /*7540*/  BSSY B1, `(.L_x_2399) ;  /* 0x0000005000017945 */ /* 0x000fe20003800000 */
[----:B------:R-:W1:Y:S05]  /*7550*/  SYNCS.PHASECHK.TRANS64.TRYWAIT P3, [R111+URZ+0x38890], R124 ;  /* 0x0388907c6f0075a7 */ /* 0x000e6a000806017f */
[----:B------:R-:W2:Y:S01]  /*7560*/  LDC.64 R122, c[0x0][0x300] ;  /* 0x0000c000ff7a7b82 */ /* 0x000ea20000000a00 */
[----:B0-----:R-:W-:Y:S01]  /*7570*/  IMAD.IADD R139, R137, 0x1, -R34 ;  /* 0x00000001898b7824 */ /* 0x001fe200078e0a22 */
[----:B-1----:R-:W-:Y:S06]  /*7580*/  @!P3 BRA `(.L_x_2400) ;  /* 0x000002500004b947 */ /* 0x002fec0003800000 */
.L_x_2685:
[----:B------:R-:W-:Y:S05]  /*7590*/  BSYNC B1 ;  /* 0x0000000000017941 */ /* 0x000fea0003800000 */
.L_x_2399:
[----:B------:R-:W-:Y:S01]  /*75a0*/  ISETP.GE.OR P3, PT, R19, R115, P0 ;  /* 0x000000731300720c */ /* 0x000fe20000766670 */
[----:B------:R-:W-:-:S12]  /*75b0*/  BSSY B1, `(.L_x_2401) ;  /* 0x0000104000017945 */ /* 0x000fd80003800000 */
[----:B------:R-:W-:Y:S05]  /*75c0*/  @P3 BRA `(.L_x_2402) ;  /* 0x0000001000083947 */ /* 0x000fea0003800000 */
[----:B------:R-:W3:Y:S01]  /*75d0*/  LDL R82, [R1+0x3c] ;  /* 0x00003c0001527983 */ /* 0x000ee20000100800 */
[----:B------:R-:W-:Y:S02]  /*75e0*/  SHF.R.S32.HI R80, RZ, 0x1f, R19 ;  /* 0x0000001fff507819 */ /* 0x000fe40000011413 */
[----:B------:R-:W-:-:S03]  /*75f0*/  ISETP.NE.AND P6, PT, R0, RZ, PT ;  /* 0x000000ff0000720c */ /* 0x000fc60003fc5270 */
[----:B--2---:R-:W-:-:S04]  /*7600*/  IMAD R80, R80, R122, RZ ;  /* 0x0000007a50507224 */ /* 0x004fc800078e02ff */
[----:B------:R-:W-:Y:S01]  /*7610*/  IMAD R147, R19, R123, R80 ;  /* 0x0000007b13937224 */ /* 0x000fe200078e0250 */
[----:B------:R-:W-:-:S04]  /*7620*/  SEL R80, R34, R139, !P6 ;  /* 0x0000008b22507207 */ /* 0x000fc80007000000 */
[----:B------:R-:W-:-:S04]  /*7630*/  SHF.R.S32.HI R81, RZ, 0x1f, R80 ;  /* 0x0000001fff517819 */ /* 0x000fc80000011450 */
[----:B------:R-:W-:-:S04]  /*7640*/  LEA.HI R81, R81, R80, RZ, 0x5 ;  /* 0x0000005051517211 */ /* 0x000fc800078f28ff */
[----:B------:R-:W-:Y:S01]  /*7650*/  LEA.HI.SX32 R81, R81, R106, 0x1b ;  /* 0x0000006a51517211 */ /* 0x000fe200078fdaff */
[C---:B------:R-:W-:Y:S02]  /*7660*/  IMAD.SHL.U32 R83, R19.reuse, 0x80, RZ ;  /* 0x0000008013537824 */ /* 0x040fe400078e00ff */
[----:B------:R-:W-:Y:S01]  /*7670*/  IMAD.SHL.U32 R84, R19, 0x80, RZ ;  /* 0x0000008013547824 */ /* 0x000fe200078e00ff */
[----:B------:R-:W-:Y:S01]  /*7680*/  SHF.R.S32.HI R80, RZ, 0x1f, R81 ;  /* 0x0000001fff507819 */ /* 0x000fe20000011451 */
[----:B------:R-:W-:Y:S01]  /*7690*/  IMAD.SHL.U32 R149, R81, 0x10, RZ ;  /* 0x0000001051957824 */ /* 0x000fe200078e00ff */
[----:B------:R-:W-:Y:S02]  /*76a0*/  LOP3.LUT R83, R83, 0x380, RZ, 0xc0, !PT ;  /* 0x0000038053537812 */ /* 0x000fe400078ec0ff */
[----:B------:R-:W-:Y:S02]  /*76b0*/  LEA.HI R81, R80, R81, RZ, 0x3 ;  /* 0x0000005150517211 */ /* 0x000fe400078f18ff */
[----:B------:R-:W-:-:S02]  /*76c0*/  LOP3.LUT R84, R84, 0x380, RZ, 0xc0, !PT ;  /* 0x0000038054547812 */ /* 0x000fc400078ec0ff */
[----:B------:R-:W-:Y:S01]  /*76d0*/  SHF.R.U32.HI R83, RZ, 0x3, R83 ;  /* 0x00000003ff537819 */ /* 0x000fe20000011653 */
[----:B------:R-:W-:Y:S01]  /*76e0*/  IMAD.SHL.U32 R81, R81, 0x800, RZ ;  /* 0x0000080051517824 */ /* 0x000fe200078e00ff */
[----:B------:R-:W-:-:S04]  /*76f0*/  LOP3.LUT R80, R84, 0x70, R149, 0xf8, !PT ;  /* 0x0000007054507812 */ /* 0x000fc800078ef895 */
[----:B------:R-:W-:Y:S02]  /*7700*/  LOP3.LUT R80, R80, R83, RZ, 0x3c, !PT ;  /* 0x0000005350507212 */ /* 0x000fe400078e3cff */
[----:B------:R-:W-:Y:S01]  /*7710*/  LOP3.LUT R81, R81, 0xffffc000, RZ, 0xc0, !PT ;  /* 0xffffc00051517812 */ /* 0x000fe200078ec0ff */
[----:B------:R-:W-:Y:S01]  /*7720*/  IMAD.WIDE.U32 R128, R19, R122, R120 ;  /* 0x0000007a13807225 */ /* 0x000fe200078e0078 */
[----:B------:R-:W-:Y:S03]  /*7730*/  BSSY B2, `(.L_x_2403) ;  /* 0x00000e0000027945 */ /* 0x000fe60003800000 */
[----:B------:R-:W-:Y:S01]  /*7740*/  IMAD.IADD R147, R147, 0x1, R129 ;  /* 0x0000000193937824 */ /* 0x000fe200078e0281 */
[----:B------:R-:W-:-:S04]  /*7750*/  IADD3 R148, P3, P4, R102, R128, R41 ;  /* 0x0000008066947210 */ /* 0x000fc80007c7e029 */
[----:B------:R-:W-:Y:S02]  /*7760*/  IADD3.X R154, R42, R147, R107, P3, P4 ;  /* 0x000000932a9a7210 */ /* 0x000fe40001fe846b */
        /* <DEDUP_REMOVED lines=17> */
[--C-:B------:R-:W-:Y:S02]  /*7880*/  SHF.R.U32.HI R52, RZ, 0x18, R53.reuse ;  /* 0x00000018ff347819 */ /* 0x100fe40000011635 */
[----:B------:R-:W-:Y:S02]  /*7890*/  LOP3.LUT R51, R53, 0xff, RZ, 0xc0, !PT ;  /* 0x000000ff35337812 */ /* 0x000fe400078ec0ff */
[----:B------:R-:W-:Y:S02]  /*78a0*/  PRMT R48, R165, 0x654, R48 ;  /* 0x00000654a5307816 */ /* 0x000fe40000000030 */
[----:B------:R-:W-:-:S02]  /*78b0*/  SHF.R.U32.HI R156, RZ, 0x8, R53 ;  /* 0x00000008ff9c7819 */ /* 0x000fc40000011635 */
[----:B------:R-:W-:Y:S02]  /*78c0*/  SHF.R.U32.HI R160, RZ, 0x10, R53 ;  /* 0x00000010ffa07819 */ /* 0x000fe40000011635 */
[--C-:B------:R-:W-:Y:S02]  /*78d0*/  SHF.R.U32.HI R54, RZ, 0x18, R55.reuse ;  /* 0x00000018ff367819 */ /* 0x100fe40000011637 */
[----:B------:R-:W-:Y:S01]  /*78e0*/  LOP3.LUT R53, R55, 0xff, RZ, 0xc0, !PT ;  /* 0x000000ff37357812 */ /* 0x000fe200078ec0ff */
[----:B------:R-:W-:Y:S01]  /*78f0*/  IMAD.U32 R160, R160, 0x10000, RZ ;  /* 0x00010000a0a07824 */ /* 0x000fe200078e00ff */
[----:B------:R-:W-:Y:S02]  /*7900*/  SHF.R.U32.HI R155, RZ, 0x8, R55 ;  /* 0x00000008ff9b7819 */ /* 0x000fe40000011637 */
[----:B------:R-:W-:Y:S01]  /*7910*/  PRMT R52, R52, 0x654, R51 ;  /* 0x0000065434347816 */ /* 0x000fe20000000033 */
[----:B------:R-:W-:Y:S01]  /*7920*/  IMAD.SHL.U32 R51, R157, 0x100, RZ ;  /* 0x000001009d337824 */ /* 0x000fe200078e00ff */
[----:B------:R-:W-:Y:S01]  /*7930*/  LOP3.LUT R48, R48, 0xff00, R49, 0xf8, !PT ;  /* 0x0000ff0030307812 */ /* 0x000fe200078ef831 */
[----:B------:R-:W-:Y:S01]  /*7940*/  IMAD.U32 R49, R161, 0x10000, RZ ;  /* 0x00010000a1317824 */ /* 0x000fe200078e00ff */
[----:B------:R-:W-:-:S02]  /*7950*/  PRMT R50, R159, 0x654, R50 ;  /* 0x000006549f327816 */ /* 0x000fc40000000032 */
[----:B------:R-:W-:Y:S02]  /*7960*/  SHF.R.U32.HI R162, RZ, 0x10, R55 ;  /* 0x00000010ffa27819 */ /* 0x000fe40000011637 */
[----:B------:R-:W-:Y:S01]  /*7970*/  PRMT R54, R54, 0x654, R53 ;  /* 0x0000065436367816 */ /* 0x000fe20000000035 */
[----:B------:R-:W-:Y:S01]  /*7980*/  IMAD.SHL.U32 R53, R156, 0x100, RZ ;  /* 0x000001009c357824 */ /* 0x000fe200078e00ff */
[----:B------:R-:W-:Y:S01]  /*7990*/  SHF.L.U32 R55, R155, 0x8, RZ ;  /* 0x000000089b377819 */ /* 0x000fe200000006ff */
[----:B------:R-:W-:Y:S01]  /*79a0*/  IMAD.U32 R162, R162, 0x10000, RZ ;  /* 0x00010000a2a27824 */ /* 0x000fe200078e00ff */
[----:B------:R-:W-:Y:S02]  /*79b0*/  LOP3.LUT R51, R50, 0xff00, R51, 0xf8, !PT ;  /* 0x0000ff0032337812 */ /* 0x000fe400078ef833 */
[----:B------:R-:W-:Y:S01]  /*79c0*/  LOP3.LUT R50, R48, 0xff0000, R49, 0xf8, !PT ;  /* 0x00ff000030327812 */ /* 0x000fe200078ef831 */
[----:B------:R-:W-:Y:S01]  /*79d0*/  IMAD.U32 R48, R158, 0x10000, RZ ;  /* 0x000100009e307824 */ /* 0x000fe200078e00ff */
[----:B------:R-:W-:-:S02]  /*79e0*/  LOP3.LUT R159, R54, 0xff00, R55, 0xf8, !PT ;  /* 0x0000ff00369f7812 */ /* 0x000fc400078ef837 */
        /* <DEDUP_REMOVED lines=112> */
[----:B------:R-:W-:Y:S02]  /*80f0*/  HADD2.F32 R150, -RZ, R85.H0_H0 ;  /* 0x20000055ff967230 */ /* 0x000fe40000004100 */
[----:B------:R-:W-:Y:S01]  /*8100*/  FFMA.FTZ R54, R54, R151, R153 ;  /* 0x0000009736367223 */ /* 0x000fe20000010099 */
[----:B------:R-:W-:Y:S01]  /*8110*/  F2FP.F16.E4M3.UNPACK_B R50, R50.H1 ;  /* 0x00000032ff32723e */ /* 0x000fe200030006ff */
[----:B------:R-:W-:Y:S01]  /*8120*/  HADD2.F32 R153, -RZ, R152.H0_H0 ;  /* 0x20000098ff997230 */ /* 0x000fe20000004100 */
[----:B------:R-:W-:Y:S01]  /*8130*/  F2FP.SATFINITE.E4M3.F32.PACK_AB_MERGE_C R160, R160, R165, RZ ;  /* 0x000000a5a0a0723e */ /* 0x000fe200048070ff */
[----:B------:R-:W-:Y:S01]  /*8140*/  HADD2.F32 R51, -RZ, R81.H0_H0 ;  /* 0x20000051ff337230 */ /* 0x000fe20000004100 */
[----:B------:R-:W-:Y:S01]  /*8150*/  F2FP.F16.E4M3.UNPACK_B R155, R49 ;  /* 0x00000031ff9b723e */ /* 0x000fe200020006ff */
[----:B------:R-:W-:-:S02]  /*8160*/  HADD2.F32 R85, -RZ, R85.H1_H1 ;  /* 0x30000055ff557230 */ /* 0x000fc40000004100 */
[-C--:B------:R-:W-:Y:S01]  /*8170*/  FMUL.FTZ R158, R150, R153.reuse ;  /* 0x00000099969e7220 */ /* 0x080fe20000410000 */
[----:B------:R-:W-:Y:S02]  /*8180*/  HADD2.F32 R156, -RZ, R152.H1_H1 ;  /* 0x30000098ff9c7230 */ /* 0x000fe40000004100 */
[----:B------:R-:W-:Y:S01]  /*8190*/  FMUL.FTZ R153, R51, R153 ;  /* 0x0000009933997220 */ /* 0x000fe20000410000 */
[----:B------:R-:W-:Y:S01]  /*81a0*/  HADD2.F32 R81, -RZ, R81.H1_H1 ;  /* 0x30000051ff517230 */ /* 0x000fe20000004100 */
[----:B------:R-:W-:Y:S01]  /*81b0*/  F2FP.SATFINITE.E4M3.F32.PACK_AB_MERGE_C R82, R82, R161, R160 ;  /* 0x000000a15252723e */ /* 0x000fe200048070a0 */
[--C-:B------:R-:W-:Y:S02]  /*81c0*/  HADD2.F32 R151, -RZ, R50.reuse.H0_H0 ;  /* 0x20000032ff977230 */ /* 0x100fe40000004100 */
        /* <DEDUP_REMOVED lines=9> */
[----:B------:R-:W-:Y:S01]  /*8260*/  F2FP.F16.E4M3.UNPACK_B R87, R87.H1 ;  /* 0x00000057ff57723e */ /* 0x000fe200030006ff */
[----:B------:R-:W-:Y:S01]  /*8270*/  HADD2.F32 R85, -RZ, R150.H0_H0 ;  /* 0x20000096ff557230 */ /* 0x000fe20000004100 */
[----:B------:R-:W-:Y:S01]  /*8280*/  F2FP.F16.E4M3.UNPACK_B R156, R49.H1 ;  /* 0x00000031ff9c723e */ /* 0x000fe200030006ff */
[----:B------:R-:W-:Y:S01]  /*8290*/  HADD2.F32 R158, -RZ, R155.H0_H0 ;  /* 0x2000009bff9e7230 */ /* 0x000fe20000004100 */
[----:B------:R-:W-:Y:S01]  /*82a0*/  F2FP.F16.E4M3.UNPACK_B R83, R83.H1 ;  /* 0x00000053ff53723e */ /* 0x000fe200030006ff */
[----:B------:R-:W-:Y:S01]  /*82b0*/  HADD2.F32 R51, -RZ, R50.H0_H0 ;  /* 0x20000032ff337230 */ /* 0x000fe20000004100 */
[-C--:B------:R-:W-:Y:S01]  /*82c0*/  F2FP.F16.E4M3.UNPACK_B R49, R48.reuse ;  /* 0x00000030ff31723e */ /* 0x080fe200020006ff */
[----:B------:R-:W-:Y:S01]  /*82d0*/  HADD2.F32 R157, -RZ, R156.H0_H0 ;  /* 0x2000009cff9d7230 */ /* 0x000fe20000004100 */
[----:B------:R-:W-:Y:S01]  /*82e0*/  F2FP.F16.E4M3.UNPACK_B R151, R48.H1 ;  /* 0x00000030ff97723e */ /* 0x000fe200030006ff */
[----:B------:R-:W-:-:S02]  /*82f0*/  HADD2.F32 R48, -RZ, R87.H0_H0 ;  /* 0x20000057ff307230 */ /* 0x000fc40000004100 */
[-C--:B------:R-:W-:Y:S01]  /*8300*/  FMUL.FTZ R164, R85, R158.reuse ;  /* 0x0000009e55a47220 */ /* 0x080fe20000410000 */
[----:B------:R-:W-:Y:S02]  /*8310*/  HADD2.F32 R81, -RZ, R83.H0_H0 ;  /* 0x20000053ff517230 */ /* 0x000fe40000004100 */
[----:B------:R-:W-:Y:S01]  /*8320*/  FMUL.FTZ R158, R51, R158 ;  /* 0x0000009e339e7220 */ /* 0x000fe20000410000 */
[----:B------:R-:W-:Y:S02]  /*8330*/  HADD2.F32 R152, -RZ, R49.H0_H0 ;  /* 0x20000031ff987230 */ /* 0x000fe40000004100 */
[-C--:B------:R-:W-:Y:S01]  /*8340*/  FMUL.FTZ R166, R48, R157.reuse ;  /* 0x0000009d30a67220 */ /* 0x080fe20000410000 */
[----:B------:R-:W-:Y:S02]  /*8350*/  HADD2.F32 R153, -RZ, R151.H0_H0 ;  /* 0x20000097ff997230 */ /* 0x000fe40000004100 */
[----:B------:R-:W-:Y:S01]  /*8360*/  FMUL.FTZ R157, R81, R157 ;  /* 0x0000009d519d7220 */ /* 0x000fe20000410000 */
[----:B------:R-:W-:-:S02]  /*8370*/  HADD2.F32 R87, -RZ, R87.H1_H1 ;  /* 0x30000057ff577230 */ /* 0x000fc40000004100 */
[-C--:B------:R-:W-:Y:S01]  /*8380*/  FFMA.FTZ R164, R51, R152.reuse, -R164 ;  /* 0x0000009833a47223 */ /* 0x080fe200000108a4 */
[----:B------:R-:W-:Y:S02]  /*8390*/  HADD2.F32 R156, -RZ, R156.H1_H1 ;  /* 0x3000009cff9c7230 */ /* 0x000fe40000004100 */
[----:B------:R-:W-:Y:S01]  /*83a0*/  FFMA.FTZ R158, R85, R152, R158 ;  /* 0x00000098559e7223 */ /* 0x000fe2000001009e */
[----:B------:R-:W-:Y:S02]  /*83b0*/  HADD2.F32 R83, -RZ, R83.H1_H1 ;  /* 0x30000053ff537230 */ /* 0x000fe40000004100 */
[----:B------:R-:W-:Y:S01]  /*83c0*/  FFMA.FTZ R157, R48, R153, R157 ;  /* 0x00000099309d7223 */ /* 0x000fe2000001009d */
[----:B------:R-:W-:Y:S02]  /*83d0*/  HADD2.F32 R150, -RZ, R150.H1_H1 ;  /* 0x30000096ff967230 */ /* 0x000fe40000004100 */
[----:B------:R-:W-:Y:S01]  /*83e0*/  FMUL.FTZ R152, R87, R156 ;  /* 0x0000009c57987220 */ /* 0x000fe20000410000 */
[----:B------:R-:W-:-:S02]  /*83f0*/  HADD2.F32 R155, -RZ, R155.H1_H1 ;  /* 0x3000009bff9b7230 */ /* 0x000fc40000004100 */
[----:B------:R-:W-:Y:S01]  /*8400*/  FMUL.FTZ R156, R83, R156 ;  /* 0x0000009c539c7220 */ /* 0x000fe20000410000 */
[----:B------:R-:W-:Y:S02]  /*8410*/  HADD2.F32 R50, -RZ, R50.H1_H1 ;  /* 0x30000032ff327230 */ /* 0x000fe40000004100 */
[----:B------:R-:W-:Y:S01]  /*8420*/  FFMA.FTZ R166, R81, R153, -R166 ;  /* 0x0000009951a67223 */ /* 0x000fe200000108a6 */
        /* <DEDUP_REMOVED lines=11> */
[----:B------:R-:W-:Y:S02]  /*84e0*/  F2FP.SATFINITE.E4M3.F32.PACK_AB_MERGE_C R156, R156, R157, RZ ;  /* 0x0000009d9c9c723e */ /* 0x000fe400048070ff */
[----:B------:R-:W-:Y:S02]  /*84f0*/  F2FP.SATFINITE.E4M3.F32.PACK_AB_MERGE_C R81, R55, R52, R159 ;  /* 0x000000343751723e */ /* 0x000fe4000480709f */
[----:B------:R-:W-:Y:S02]  /*8500*/  F2FP.SATFINITE.E4M3.F32.PACK_AB_MERGE_C R83, R51, R164, R83 ;  /* 0x000000a43353723e */ /* 0x000fe40004807053 */
[----:B------:R-:W-:Y:S02]  /*8510*/  F2FP.SATFINITE.E4M3.F32.PACK_AB_MERGE_C R85, R54, R53, R160 ;  /* 0x000000353655723e */ /* 0x000fe400048070a0 */
[----:B------:R-:W-:-:S07]  /*8520*/  F2FP.SATFINITE.E4M3.F32.PACK_AB_MERGE_C R87, R155, R158, R156 ;  /* 0x0000009e9b57723e */ /* 0x000fce000480709c */
.L_x_2404:
[----:B------:R-:W-:Y:S05]  /*8530*/  BSYNC B2 ;  /* 0x0000000000027941 */ /* 0x000fea0003800000 */
.L_x_2403:
        /* <DEDUP_REMOVED lines=11> */
.L_x_2402:
[----:B------:R-:W-:Y:S05]  /*85f0*/  BSYNC B1 ;  /* 0x0000000000017941 */ /* 0x000fea0003800000 */
.L_x_2401:
[----:B-1----:R-:W-:Y:S01]  /*8600*/  VIADD R49, R19, 0x20 ;  /* 0x0000002013317836 */ /* 0x002fe20000000000 */
[----:B------:R-:W-:Y:S04]  /*8610*/  BSSY B1, `(.L_x_2405) ;  /* 0x000010d000017945 */ /* 0x000fe80003800000 */
        /* <DEDUP_REMOVED lines=13> */
[----:B------:R-:W-:-:S02]  /*86f0*/  IMAD.SHL.U32 R51, R51, 0x80, RZ ;  /* 0x0000008033337824 */ /* 0x000fc400078e00ff */
[----:B------:R-:W-:Y:S01]  /*8700*/  IMAD.SHL.U32 R52, R52, 0x80, RZ ;  /* 0x0000008034347824 */ /* 0x000fe200078e00ff */
[----:B------:R-:W-:Y:S01]  /*8710*/  LEA.HI R49, R49, R48, RZ, 0x5 ;  /* 0x0000003031317211 */ /* 0x000fe200078f28ff */
[----:B------:R-:W-:Y:S01]  /*8720*/  IMAD.IADD R83, R81, 0x1, R83 ;  /* 0x0000000151537824 */ /* 0x000fe200078e0253 */
[----:B------:R-:W-:Y:S02]  /*8730*/  LOP3.LUT R51, R51, 0x380, RZ, 0xc0, !PT ;  /* 0x0000038033337812 */ /* 0x000fe400078ec0ff */
[----:B------:R-:W-:Y:S02]  /*8740*/  LEA.HI.SX32 R49, R49, R106, 0x1b ;  /* 0x0000006a31317211 */ /* 0x000fe400078fdaff */
[----:B------:R-:W-:Y:S02]  /*8750*/  LOP3.LUT R52, R52, 0x380, RZ, 0xc0, !PT ;  /* 0x0000038034347812 */ /* 0x000fe400078ec0ff */
[----:B------:R-:W-:Y:S02]  /*8760*/  SHF.R.S32.HI R48, RZ, 0x1f, R49 ;  /* 0x0000001fff307819 */ /* 0x000fe40000011431 */
[----:B------:R-:W-:-:S02]  /*8770*/  SHF.L.U32 R85, R49, 0x4, RZ ;  /* 0x0000000431557819 */ /* 0x000fc400000006ff */
[----:B------:R-:W-:Y:S02]  /*8780*/  LEA.HI R49, R48, R49, RZ, 0x3 ;  /* 0x0000003130317211 */ /* 0x000fe400078f18ff */
[----:B------:R-:W-:Y:S02]  /*8790*/  SHF.R.U32.HI R51, RZ, 0x3, R51 ;  /* 0x00000003ff337819 */ /* 0x000fe40000011633 */
[----:B------:R-:W-:Y:S01]  /*87a0*/  LOP3.LUT R48, R52, 0x70, R85, 0xf8, !PT ;  /* 0x0000007034307812 */ /* 0x000fe200078ef855 */
[----:B------:R-:W-:Y:S01]  /*87b0*/  IMAD.SHL.U32 R49, R49, 0x800, RZ ;  /* 0x0000080031317824 */ /* 0x000fe200078e00ff */
[----:B------:R-:W-:Y:S02]  /*87c0*/  IADD3.X R86, R42, R83, R107, P3, P4 ;  /* 0x000000532a567210 */ /* 0x000fe40001fe846b */
[----:B------:R-:W-:Y:S02]  /*87d0*/  LOP3.LUT R48, R48, R51, RZ, 0x3c, !PT ;  /* 0x0000003330307212 */ /* 0x000fe400078e3cff */
[----:B------:R-:W-:-:S04]  /*87e0*/  LOP3.LUT R49, R49, 0xffffc000, RZ, 0xc0, !PT ;  /* 0xffffc00031317812 */ /* 0x000fc800078ec0ff */
[----:B---3--:R-:W-:Y:S01]  /*87f0*/  IADD3 R51, R48, R49, R50 ;  /* 0x0000003130337210 */ /* 0x008fe20007ffe032 */
[----:B------:R-:W-:-:S03]  /*8800*/  IMAD R49, R232, 0x8000, R29 ;  /* 0x00008000e8317824 */ /* 0x000fc600078e021d */
[----:B------:R-:W-:Y:S01]  /*8810*/  LEA R51, R232, R51, 0xf ;  /* 0x00000033e8337211 */ /* 0x000fe200078e78ff */
[----:B------:R-:W-:-:S04]  /*8820*/  IMAD.IADD R49, R18, 0x1, R49 ;  /* 0x0000000112317824 */ /* 0x000fc800078e0231 */
[----:B------:R-:W-:Y:S02]  /*8830*/  IMAD.IADD R52, R18, 0x1, R51 ;  /* 0x0000000112347824 */ /* 0x000fe400078e0233 */
[----:B------:R-:W1:Y:S04]  /*8840*/  LDS.128 R48, [R49+0x28400] ;  /* 0x0284000031307984 */ /* 0x000e680000000c00 */
[----:B------:R-:W2:Y:S01]  /*8850*/  LDS.128 R52, [R52+0x28400] ;  /* 0x0284000034347984 */ /* 0x000ea20000000c00 */
[----:B------:R-:W-:Y:S05]  /*8860*/  @P2 BRA `(.L_x_2408) ;  /* 0x0000000c006c2947 */ /* 0x000fea0003800000 */
[----:B------:R-:W-:Y:S01]  /*8870*/  SHF.R.U32.HI R154, RZ, 0x8, R57 ;  /* 0x00000008ff9a7819 */ /* 0x000fe20000011639 */
[----:B-1----:R-:W-:Y:S01]  /*8880*/  IMAD.MOV.U32 R56, RZ, RZ, R49 ;  /* 0x000000ffff387224 */ /* 0x002fe200078e0031 */
[----:B------:R-:W-:Y:S01]  /*8890*/  LOP3.LUT R58, R57, 0xff, RZ, 0xc0, !PT ;  /* 0x000000ff393a7812 */ /* 0x000fe200078ec0ff */
[----:B------:R-:W-:Y:S01]  /*88a0*/  IMAD.MOV.U32 R60, RZ, RZ, R48 ;  /* 0x000000ffff3c7224 */ /* 0x000fe200078e0030 */
[----:B------:R-:W-:Y:S01]  /*88b0*/  SHF.R.U32.HI R153, RZ, 0x18, R57 ;  /* 0x00000018ff997819 */ /* 0x000fe20000011639 */
[----:B--2---:R-:W-:Y:S01]  /*88c0*/  IMAD.MOV.U32 R62, RZ, RZ, R52 ;  /* 0x000000ffff3e7224 */ /* 0x004fe200078e0034 */
[----:B------:R-:W-:Y:S02]  /*88d0*/  SHF.R.U32.HI R149, RZ, 0x8, R59 ;  /* 0x00000008ff957819 */ /* 0x000fe4000001163b */
[----:B------:R-:W-:Y:S02]  /*88e0*/  PRMT R49, R153, 0x654, R58 ;  /* 0x0000065499317816 */ /* 0x000fe4000000003a */
[----:B------:R-:W-:-:S02]  /*88f0*/  SHF.L.U32 R48, R154, 0x8, RZ ;  /* 0x000000089a307819 */ /* 0x000fc400000006ff */
[----:B------:R-:W-:Y:S02]  /*8900*/  SHF.R.U32.HI R152, RZ, 0x10, R59 ;  /* 0x00000010ff987819 */ /* 0x000fe4000001163b */
[----:B------:R-:W-:Y:S02]  /*8910*/  LOP3.LUT R84, R59, 0xff, RZ, 0xc0, !PT ;  /* 0x000000ff3b547812 */ /* 0x000fe400078ec0ff */
[----:B------:R-:W-:Y:S02]  /*8920*/  SHF.R.U32.HI R129, RZ, 0x8, R63 ;  /* 0x00000008ff817819 */ /* 0x000fe4000001163f */
[----:B------:R-:W-:Y:S02]  /*8930*/  SHF.R.U32.HI R59, RZ, 0x18, R59 ;  /* 0x00000018ff3b7819 */ /* 0x000fe4000001163b */
[--C-:B------:R-:W-:Y:S01]  /*8940*/  SHF.R.U32.HI R151, RZ, 0x10, R61.reuse ;  /* 0x00000010ff977819 */ /* 0x100fe2000001163d */
[----:B------:R-:W-:Y:S01]  /*8950*/  IMAD.SHL.U32 R58, R129, 0x100, RZ ;  /* 0x00000100813a7824 */ /* 0x000fe200078e00ff */
[----:B------:R-:W-:-:S02]  /*8960*/  SHF.R.U32.HI R147, RZ, 0x8, R61 ;  /* 0x00000008ff937819 */ /* 0x000fc4000001163d */
[----:B------:R-:W-:Y:S02]  /*8970*/  LOP3.LUT R87, R61, 0xff, RZ, 0xc0, !PT ;  /* 0x000000ff3d577812 */ /* 0x000fe400078ec0ff */
[----:B------:R-:W-:Y:S01]  /*8980*/  SHF.R.U32.HI R150, RZ, 0x18, R61 ;  /* 0x00000018ff967819 */ /* 0x000fe2000001163d */
[----:B------:R-:W-:Y:S01]  /*8990*/  IMAD.SHL.U32 R52, R147, 0x100, RZ ;  /* 0x0000010093347824 */ /* 0x000fe200078e00ff */
[----:B------:R-:W-:Y:S02]  /*89a0*/  LOP3.LUT R61, R63, 0xff, RZ, 0xc0, !PT ;  /* 0x000000ff3f3d7812 */ /* 0x000fe400078ec0ff */
[----:B------:R-:W-:Y:S02]  /*89b0*/  SHF.R.U32.HI R128, RZ, 0x18, R63 ;  /* 0x00000018ff807819 */ /* 0x000fe4000001163f */
[----:B------:R-:W-:Y:S01]  /*89c0*/  LOP3.LUT R49, R49, 0xff00, R48, 0xf8, !PT ;  /* 0x0000ff0031317812 */ /* 0x000fe200078ef830 */
[----:B------:R-:W-:Y:S01]  /*89d0*/  IMAD.SHL.U32 R48, R149, 0x100, RZ ;  /* 0x0000010095307824 */ /* 0x000fe200078e00ff */
[----:B------:R-:W-:Y:S01]  /*89e0*/  SHF.R.U32.HI R155, RZ, 0x10, R57 ;  /* 0x00000010ff9b7819 */ /* 0x000fe20000011639 */
[----:B------:R-:W-:Y:S01]  /*89f0*/  IMAD.MOV.U32 R57, RZ, RZ, R50 ;  /* 0x000000ffff397224 */ /* 0x000fe200078e0032 */
[----:B------:R-:W-:-:S02]  /*8a00*/  PRMT R59, R59, 0x654, R84 ;  /* 0x000006543b3b7816 */ /* 0x000fc40000000054 */
[----:B------:R-:W-:Y:S01]  /*8a10*/  PRMT R61, R128, 0x654, R61 ;  /* 0x00000654803d7816 */ /* 0x000fe2000000003d */
[----:B------:R-:W-:Y:S01]  /*8a20*/  IMAD.U32 R50, R155, 0x10000, RZ ;  /* 0x000100009b327824 */ /* 0x000fe200078e00ff */
[----:B------:R-:W-:Y:S01]  /*8a30*/  LOP3.LUT R59, R59, 0xff00, R48, 0xf8, !PT ;  /* 0x0000ff003b3b7812 */ /* 0x000fe200078ef830 */
[----:B------:R-:W-:Y:S01]  /*8a40*/  IMAD.U32 R48, R152, 0x10000, RZ ;  /* 0x0001000098307824 */ /* 0x000fe200078e00ff */
[----:B------:R-:W-:Y:S02]  /*8a50*/  SHF.R.U32.HI R148, RZ, 0x10, R63 ;  /* 0x00000010ff947819 */ /* 0x000fe4000001163f */
[----:B------:R-:W-:Y:S02]  /*8a60*/  LOP3.LUT R149, R61, 0xff00, R58, 0xf8, !PT ;  /* 0x0000ff003d957812 */ /* 0x000fe400078ef83a */
[----:B------:R-:W-:Y:S02]  /*8a70*/  F2FP.F16.E4M3.UNPACK_B R129, R143.H1 ;  /* 0x0000008fff81723e */ /* 0x000fe400030006ff */
[----:B------:R-:W-:-:S02]  /*8a80*/  F2FP.F16.E4M3.UNPACK_B R63, R62.H1 ;  /* 0x0000003eff3f723e */ /* 0x000fc400030006ff */
[----:B------:R-:W-:Y:S02]  /*8a90*/  F2FP.F16.E4M3.UNPACK_B R61, R60.H1 ;  /* 0x0000003cff3d723e */ /* 0x000fe400030006ff */
[----:B------:R-:W-:Y:S02]  /*8aa0*/  PRMT R87, R150, 0x654, R87 ;  /* 0x0000065496577816 */ /* 0x000fe40000000057 */
[----:B------:R-:W-:Y:S01]  /*8ab0*/  LOP3.LUT R50, R49, 0xff0000, R50, 0xf8, !PT ;  /* 0x00ff000031327812 */ /* 0x000fe200078ef832 */
[----:B------:R-:W-:Y:S01]  /*8ac0*/  HADD2.F32 R49, -RZ, R129.H0_H0 ;  /* 0x20000081ff317230 */ /* 0x000fe20000004100 */
[----:B------:R-:W-:Y:S01]  /*8ad0*/  LOP3.LUT R48, R59, 0xff0000, R48, 0xf8, !PT ;  /* 0x00ff00003b307812 */ /* 0x000fe200078ef830 */
[----:B------:R-:W-:Y:S01]  /*8ae0*/  HADD2.F32 R59, -RZ, R63.H0_H0 ;  /* 0x2000003fff3b7230 */ /* 0x000fe20000004100 */
[----:B------:R-:W-:Y:S01]  /*8af0*/  F2FP.F16.E4M3.UNPACK_B R84, R146.H1 ;  /* 0x00000092ff54723e */ /* 0x000fe200030006ff */
[----:B------:R-:W-:Y:S01]  /*8b00*/  HADD2.F32 R58, -RZ, R61.H0_H0 ;  /* 0x2000003dff3a7230 */ /* 0x000fe20000004100 */
[----:B------:R-:W-:Y:S01]  /*8b10*/  LOP3.LUT R147, R87, 0xff00, R52, 0xf8, !PT ;  /* 0x0000ff0057937812 */ /* 0x000fe200078ef834 */
[----:B------:R-:W-:Y:S01]  /*8b20*/  IMAD.U32 R52, R151, 0x10000, RZ ;  /* 0x0001000097347824 */ /* 0x000fe200078e00ff */
[----:B------:R-:W-:Y:S01]  /*8b30*/  SHF.L.U32 R128, R148, 0x10, RZ ;  /* 0x0000001094807819 */ /* 0x000fe200000006ff */
[----:B------:R-:W-:-:S02]  /*8b40*/  HADD2.F32 R87, -RZ, R84.H0_H0 ;  /* 0x20000054ff577230 */ /* 0x000fc40000004100 */
[-C--:B------:R-:W-:Y:S01]  /*8b50*/  FMUL.FTZ R151, R59, R49.reuse ;  /* 0x000000313b977220 */ /* 0x080fe20000410000 */
[C---:B------:R-:W-:Y:S01]  /*8b60*/  FMUL.FTZ R148, R58.reuse, R49 ;  /* 0x000000313a947220 */ /* 0x040fe20000410000 */
[----:B------:R-:W-:Y:S01]  /*8b70*/  LOP3.LUT R49, R149, 0xff0000, R128, 0xf8, !PT ;  /* 0x00ff000095317812 */ /* 0x000fe200078ef880 */
[----:B------:R-:W-:Y:S02]  /*8b80*/  HADD2.F32 R128, -RZ, R84.H1_H1 ;  /* 0x30000054ff807230 */ /* 0x000fe40000004100 */
        /* <DEDUP_REMOVED lines=9> */
[----:B------:R-:W-:Y:S01]  /*8c20*/  FMUL.FTZ R150, R61, R84 ;  /* 0x000000543d967220 */ /* 0x000fe20000410000 */
[----:B------:R-:W-:Y:S01]  /*8c30*/  F2FP.F16.E4M3.UNPACK_B R146, R146 ;  /* 0x00000092ff92723e */ /* 0x000fe200020006ff */
[----:B------:R-:W-:Y:S01]  /*8c40*/  FMUL.FTZ R148, R87, R84 ;  /* 0x0000005457947220 */ /* 0x000fe20000410000 */
[----:B------:R-:W-:Y:S01]  /*8c50*/  HADD2.F32 R84, -RZ, R63.H0_H0 ;  /* 0x2000003fff547230 */ /* 0x000fe20000004100 */
[----:B------:R-:W-:Y:S01]  /*8c60*/  LOP3.LUT R52, R147, 0xff0000, R52, 0xf8, !PT ;  /* 0x00ff000093347812 */ /* 0x000fe200078ef834 */
[----:B------:R-:W-:Y:S02]  /*8c70*/  HADD2.F32 R62, -RZ, R60.H0_H0 ;  /* 0x2000003cff3e7230 */ /* 0x000fe40000004100 */
[----:B------:R-:W-:Y:S01]  /*8c80*/  FFMA.FTZ R154, R87, R128, R150 ;  /* 0x00000080579a7223 */ /* 0x000fe20000010096 */
[----:B------:R-:W-:Y:S02]  /*8c90*/  HADD2.F32 R87, -RZ, R146.H0_H0 ;  /* 0x20000092ff577230 */ /* 0x000fe40000004100 */
[----:B------:R-:W-:Y:S01]  /*8ca0*/  FMUL.FTZ R147, R84, R129 ;  /* 0x0000008154937220 */ /* 0x000fe20000410000 */
[----:B------:R-:W-:-:S02]  /*8cb0*/  HADD2.F32 R143, -RZ, R143.H1_H1 ;  /* 0x3000008fff8f7230 */ /* 0x000fc40000004100 */
[C---:B------:R-:W-:Y:S01]  /*8cc0*/  FMUL.FTZ R129, R62.reuse, R129 ;  /* 0x000000813e817220 */ /* 0x040fe20000410000 */
[----:B------:R-:W-:Y:S02]  /*8cd0*/  HADD2.F32 R63, -RZ, R63.H1_H1 ;  /* 0x3000003fff3f7230 */ /* 0x000fe40000004100 */
[----:B------:R-:W-:Y:S01]  /*8ce0*/  FFMA.FTZ R61, R61, R128, -R148 ;  /* 0x000000803d3d7223 */ /* 0x000fe20000010894 */
[-C--:B------:R-:W-:Y:S01]  /*8cf0*/  FFMA.FTZ R147, R62, R87.reuse, -R147 ;  /* 0x000000573e937223 */ /* 0x080fe20000010893 */
[----:B------:R-:W-:Y:S01]  /*8d00*/  FFMA.FTZ R148, R84, R87, R129 ;  /* 0x0000005754947223 */ /* 0x000fe20000010081 */
[----:B------:R-:W-:Y:S02]  /*8d10*/  HADD2.F32 R60, -RZ, R60.H1_H1 ;  /* 0x3000003cff3c7230 */ /* 0x000fe40000004100 */
[-C--:B------:R-:W-:Y:S01]  /*8d20*/  FMUL.FTZ R87, R63, R143.reuse ;  /* 0x0000008f3f577220 */ /* 0x080fe20000410000 */
[----:B------:R-:W-:Y:S01]  /*8d30*/  HADD2.F32 R146, -RZ, R146.H1_H1 ;  /* 0x30000092ff927230 */ /* 0x000fe20000004100 */
[----:B------:R-:W-:Y:S01]  /*8d40*/  F2FP.F16.E4M3.UNPACK_B R62, R144.H1 ;  /* 0x00000090ff3e723e */ /* 0x000fe200030006ff */
[----:B------:R-:W-:Y:S01]  /*8d50*/  FMUL.FTZ R152, R60, R143 ;  /* 0x0000008f3c987220 */ /* 0x000fe20000410000 */
[----:B------:R-:W-:-:S02]  /*8d60*/  F2FP.F16.E4M3.UNPACK_B R84, R54.H1 ;  /* 0x00000036ff54723e */ /* 0x000fc400030006ff */
[-C--:B------:R-:W-:Y:S01]  /*8d70*/  FFMA.FTZ R150, R60, R146.reuse, -R87 ;  /* 0x000000923c967223 */ /* 0x080fe20000010857 */
[----:B------:R-:W-:Y:S01]  /*8d80*/  F2FP.F16.E4M3.UNPACK_B R60, R57.H1 ;  /* 0x00000039ff3c723e */ /* 0x000fe200030006ff */
[--C-:B------:R-:W-:Y:S01]  /*8d90*/  HADD2.F32 R129, -RZ, R62.reuse.H0_H0 ;  /* 0x2000003eff817230 */ /* 0x100fe20000004100 */
[----:B------:R-:W-:Y:S01]  /*8da0*/  F2FP.F16.E4M3.UNPACK_B R128, R145.H1 ;  /* 0x00000091ff80723e */ /* 0x000fe200030006ff */
[----:B------:R-:W-:Y:S02]  /*8db0*/  HADD2.F32 R143, -RZ, R62.H1_H1 ;  /* 0x3000003eff8f7230 */ /* 0x000fe40000004100 */
[----:B------:R-:W-:Y:S01]  /*8dc0*/  FFMA.FTZ R149, R63, R146, R152 ;  /* 0x000000923f957223 */ /* 0x000fe20000010098 */
[----:B------:R-:W-:Y:S01]  /*8dd0*/  HADD2.F32 R87, -RZ, R84.H0_H0 ;  /* 0x20000054ff577230 */ /* 0x000fe20000004100 */
[----:B------:R-:W-:Y:S01]  /*8de0*/  F2FP.F16.E4M3.UNPACK_B R144, R144 ;  /* 0x00000090ff90723e */ /* 0x000fe200020006ff */
[----:B------:R-:W-:Y:S01]  /*8df0*/  HADD2.F32 R62, -RZ, R60.H0_H0 ;  /* 0x2000003cff3e7230 */ /* 0x000fe20000004100 */
[----:B------:R-:W-:Y:S01]  /*8e00*/  F2FP.F16.E4M3.UNPACK_B R57, R57 ;  /* 0x00000039ff39723e */ /* 0x000fe200020006ff */
[----:B------:R-:W-:-:S02]  /*8e10*/  HADD2.F32 R84, -RZ, R84.H1_H1 ;  /* 0x30000054ff547230 */ /* 0x000fc40000004100 */
[CC--:B------:R-:W-:Y:S01]  /*8e20*/  FMUL.FTZ R151, R87.reuse, R129.reuse ;  /* 0x0000008157977220 */ /* 0x0c0fe20000410000 */
[----:B------:R-:W-:Y:S02]  /*8e30*/  HADD2.F32 R60, -RZ, R60.H1_H1 ;  /* 0x3000003cff3c7230 */ /* 0x000fe40000004100 */
[----:B------:R-:W-:Y:S01]  /*8e40*/  FMUL.FTZ R146, R62, R129 ;  /* 0x000000813e927220 */ /* 0x000fe20000410000 */
[--C-:B------:R-:W-:Y:S02]  /*8e50*/  HADD2.F32 R129, -RZ, R128.reuse.H1_H1 ;  /* 0x30000080ff817230 */ /* 0x100fe40000004100 */
[-C--:B------:R-:W-:Y:S01]  /*8e60*/  FMUL.FTZ R153, R84, R143.reuse ;  /* 0x0000008f54997220 */ /* 0x080fe20000410000 */
[----:B------:R-:W-:Y:S02]  /*8e70*/  HADD2.F32 R63, -RZ, R128.H0_H0 ;  /* 0x20000080ff3f7230 */ /* 0x000fe40000004100 */
[C---:B------:R-:W-:Y:S01]  /*8e80*/  FMUL.FTZ R143, R60.reuse, R143 ;  /* 0x0000008f3c8f7220 */ /* 0x040fe20000410000 */
[----:B------:R-:W-:Y:S01]  /*8e90*/  F2FP.F16.E4M3.UNPACK_B R145, R145 ;  /* 0x00000091ff91723e */ /* 0x000fe200020006ff */
[----:B------:R-:W-:Y:S01]  /*8ea0*/  FFMA.FTZ R152, R60, R129, -R153 ;  /* 0x000000813c987223 */ /* 0x000fe20000010899 */
[----:B------:R-:W-:Y:S01]  /*8eb0*/  F2FP.F16.E4M3.UNPACK_B R60, R54 ;  /* 0x00000036ff3c723e */ /* 0x000fe200020006ff */
[-C--:B------:R-:W-:Y:S01]  /*8ec0*/  FFMA.FTZ R151, R62, R63.reuse, -R151 ;  /* 0x0000003f3e977223 */ /* 0x080fe20000010897 */
[----:B------:R-:W-:Y:S01]  /*8ed0*/  FFMA.FTZ R146, R87, R63, R146 ;  /* 0x0000003f57927223 */ /* 0x000fe20000010092 */
[----:B------:R-:W-:-:S02]  /*8ee0*/  HADD2.F32 R87, -RZ, R144.H0_H0 ;  /* 0x20000090ff577230 */ /* 0x000fc40000004100 */
[----:B------:R-:W-:Y:S01]  /*8ef0*/  FFMA.FTZ R153, R84, R129, R143 ;  /* 0x0000008154997223 */ /* 0x000fe2000001008f */
[----:B------:R-:W-:Y:S01]  /*8f00*/  HADD2.F32 R62, -RZ, R60.H0_H0 ;  /* 0x2000003cff3e7230 */ /* 0x000fe20000004100 */
[----:B------:R-:W-:Y:S01]  /*8f10*/  F2FP.SATFINITE.E4M3.F32.PACK_AB_MERGE_C R58, R61, R58, RZ ;  /* 0x0000003a3d3a723e */ /* 0x000fe200048070ff */
[--C-:B------:R-:W-:Y:S01]  /*8f20*/  HADD2.F32 R54, -RZ, R57.reuse.H0_H0 ;  /* 0x20000039ff367230 */ /* 0x100fe20000004100 */
[----:B------:R-:W-:Y:S01]  /*8f30*/  F2FP.F16.E4M3.UNPACK_B R61, R56 ;  /* 0x00000038ff3d723e */ /* 0x000fe200020006ff */
[----:B------:R-:W-:Y:S02]  /*8f40*/  HADD2.F32 R144, -RZ, R144.H1_H1 ;  /* 0x30000090ff907230 */ /* 0x000fe40000004100 */
[-C--:B------:R-:W-:Y:S01]  /*8f50*/  FMUL.FTZ R129, R62, R87.reuse ;  /* 0x000000573e817220 */ /* 0x080fe20000410000 */
[----:B------:R-:W-:Y:S02]  /*8f60*/  HADD2.F32 R60, -RZ, R60.H1_H1 ;  /* 0x3000003cff3c7230 */ /* 0x000fe40000004100 */
[----:B------:R-:W-:Y:S01]  /*8f70*/  FMUL.FTZ R87, R54, R87 ;  /* 0x0000005736577220 */ /* 0x000fe20000410000 */
[----:B------:R-:W-:Y:S01]  /*8f80*/  HADD2.F32 R57, -RZ, R57.H1_H1 ;  /* 0x30000039ff397230 */ /* 0x000fe20000004100 */
[----:B------:R-:W-:Y:S01]  /*8f90*/  F2FP.SATFINITE.E4M3.F32.PACK_AB_MERGE_C R151, R152, R151, RZ ;  /* 0x000000979897723e */ /* 0x000fe200048070ff */
[----:B------:R-:W-:-:S02]  /*8fa0*/  HADD2.F32 R63, -RZ, R145.H0_H0 ;  /* 0x20000091ff3f7230 */ /* 0x000fc40000004100 */
[-C--:B------:R-:W-:Y:S01]  /*8fb0*/  FMUL.FTZ R128, R60, R144.reuse ;  /* 0x000000903c807220 */ /* 0x080fe20000410000 */
[----:B------:R-:W-:Y:S02]  /*8fc0*/  HADD2.F32 R145, -RZ, R145.H1_H1 ;  /* 0x30000091ff917230 */ /* 0x000fe40000004100 */
[----:B------:R-:W-:Y:S01]  /*8fd0*/  FMUL.FTZ R143, R57, R144 ;  /* 0x00000090398f7220 */ /* 0x000fe20000410000 */
[----:B------:R-:W-:Y:S01]  /*8fe0*/  F2FP.SATFINITE.E4M3.F32.PACK_AB_MERGE_C R146, R153, R146, RZ ;  /* 0x000000929992723e */ /* 0x000fe200048070ff */
[-C--:B------:R-:W-:Y:S01]  /*8ff0*/  FFMA.FTZ R54, R54, R63.reuse, -R129 ;  /* 0x0000003f36367223 */ /* 0x080fe20000010881 */
[----:B------:R-:W-:Y:S01]  /*9000*/  FFMA.FTZ R84, R62, R63, R87 ;  /* 0x0000003f3e547223 */ /* 0x000fe20000010057 */
[----:B------:R-:W-:Y:S01]  /*9010*/  F2FP.F16.E4M3.UNPACK_B R62, R53 ;  /* 0x00000035ff3e723e */ /* 0x000fe200020006ff */
[-C--:B------:R-:W-:Y:S01]  /*9020*/  FFMA.FTZ R57, R57, R145.reuse, -R128 ;  /* 0x0000009139397223 */ /* 0x080fe20000010880 */
[----:B------:R-:W-:Y:S01]  /*9030*/  F2FP.F16.E4M3.UNPACK_B R129, R52 ;  /* 0x00000034ff81723e */ /* 0x000fe200020006ff */
[----:B------:R-:W-:Y:S01]  /*9040*/  FFMA.FTZ R145, R60, R145, R143 ;  /* 0x000000913c917223 */ /* 0x000fe2000001008f */
[----:B------:R-:W-:Y:S01]  /*9050*/  F2FP.F16.E4M3.UNPACK_B R87, R50 ;  /* 0x00000032ff57723e */ /* 0x000fe200020006ff */
[----:B------:R-:W-:Y:S01]  /*9060*/  HADD2.F32 R63, -RZ, R62.H0_H0 ;  /* 0x2000003eff3f7230 */ /* 0x000fe20000004100 */
[----:B------:R-:W-:Y:S01]  /*9070*/  F2FP.SATFINITE.E4M3.F32.PACK_AB_MERGE_C R57, R57, R54, R151 ;  /* 0x000000363939723e */ /* 0x000fe20004807097 */
[----:B------:R-:W-:Y:S01]  /*9080*/  HADD2.F32 R143, -RZ, R129.H0_H0 ;  /* 0x20000081ff8f7230 */ /* 0x000fe20000004100 */
[----:B------:R-:W-:Y:S01]  /*9090*/  F2FP.SATFINITE.E4M3.F32.PACK_AB_MERGE_C R54, R145, R84, R146 ;  /* 0x000000549136723e */ /* 0x000fe20004807092 */
[----:B------:R-:W-:Y:S01]  /*90a0*/  HADD2.F32 R60, -RZ, R61.H0_H0 ;  /* 0x2000003dff3c7230 */ /* 0x000fe20000004100 */
[----:B------:R-:W-:Y:S01]  /*90b0*/  F2FP.F16.E4M3.UNPACK_B R56, R56.H1 ;  /* 0x00000038ff38723e */ /* 0x000fe200030006ff */
[----:B------:R-:W-:-:S02]  /*90c0*/  HADD2.F32 R128, -RZ, R87.H0_H0 ;  /* 0x20000057ff807230 */ /* 0x000fc40000004100 */
[CC--:B------:R-:W-:Y:S01]  /*90d0*/  FMUL.FTZ R145, R63.reuse, R143.reuse ;  /* 0x0000008f3f917220 */ /* 0x0c0fe20000410000 */
[----:B------:R-:W-:Y:S02]  /*90e0*/  HADD2.F32 R84, -RZ, R62.H1_H1 ;  /* 0x3000003eff547230 */ /* 0x000fe40000004100 */
[C---:B------:R-:W-:Y:S01]  /*90f0*/  FMUL.FTZ R144, R60.reuse, R143 ;  /* 0x0000008f3c907220 */ /* 0x040fe20000410000 */
[----:B------:R-:W-:Y:S02]  /*9100*/  HADD2.F32 R129, -RZ, R129.H1_H1 ;  /* 0x30000081ff817230 */ /* 0x000fe40000004100 */
[-C--:B------:R-:W-:Y:S01]  /*9110*/  FFMA.FTZ R60, R60, R128.reuse, -R145 ;  /* 0x000000803c3c7223 */ /* 0x080fe20000010891 */
[----:B------:R-:W-:Y:S02]  /*9120*/  HADD2.F32 R62, -RZ, R61.H1_H1 ;  /* 0x3000003dff3e7230 */ /* 0x000fe40000004100 */
[----:B------:R-:W-:Y:S01]  /*9130*/  FFMA.FTZ R61, R63, R128, R144 ;  /* 0x000000803f3d7223 */ /* 0x000fe20000010090 */
[----:B------:R-:W-:-:S02]  /*9140*/  HADD2.F32 R87, -RZ, R87.H1_H1 ;  /* 0x30000057ff577230 */ /* 0x000fc40000004100 */
[----:B------:R-:W-:Y:S01]  /*9150*/  FMUL.FTZ R143, R84, R129 ;  /* 0x00000081548f7220 */ /* 0x000fe20000410000 */
[----:B------:R-:W-:Y:S01]  /*9160*/  F2FP.F16.E4M3.UNPACK_B R63, R53.H1 ;  /* 0x00000035ff3f723e */ /* 0x000fe200030006ff */
[C---:B------:R-:W-:Y:S01]  /*9170*/  FMUL.FTZ R129, R62.reuse, R129 ;  /* 0x000000813e817220 */ /* 0x040fe20000410000 */
[----:B------:R-:W-:Y:S01]  /*9180*/  F2FP.F16.E4M3.UNPACK_B R128, R52.H1 ;  /* 0x00000034ff80723e */ /* 0x000fe200030006ff */
[-C--:B------:R-:W-:Y:S01]  /*9190*/  FFMA.FTZ R53, R62, R87.reuse, -R143 ;  /* 0x000000573e357223 */ /* 0x080fe2000001088f */
[----:B------:R-:W-:Y:S01]  /*91a0*/  F2FP.F16.E4M3.UNPACK_B R50, R50.H1 ;  /* 0x00000032ff32723e */ /* 0x000fe200030006ff */
[----:B------:R-:W-:Y:S01]  /*91b0*/  FFMA.FTZ R52, R84, R87, R129 ;  /* 0x0000005754347223 */ /* 0x000fe20000010081 */
[----:B------:R-:W-:Y:S01]  /*91c0*/  HADD2.F32 R84, -RZ, R63.H0_H0 ;  /* 0x2000003fff547230 */ /* 0x000fe20000004100 */
[----:B------:R-:W-:Y:S01]  /*91d0*/  F2FP.SATFINITE.E4M3.F32.PACK_AB_MERGE_C R154, R154, R59, RZ ;  /* 0x0000003b9a9a723e */ /* 0x000fe200048070ff */
[----:B------:R-:W-:Y:S01]  /*91e0*/  HADD2.F32 R129, -RZ, R128.H0_H0 ;  /* 0x20000080ff817230 */ /* 0x000fe20000004100 */
[----:B------:R-:W-:Y:S01]  /*91f0*/  F2FP.SATFINITE.E4M3.F32.PACK_AB_MERGE_C R59, R150, R147, R58 ;  /* 0x00000093963b723e */ /* 0x000fe2000480703a */
[----:B------:R-:W-:Y:S01]  /*9200*/  HADD2.F32 R62, -RZ, R56.H0_H0 ;  /* 0x20000038ff3e7230 */ /* 0x000fe20000004100 */
[----:B------:R-:W-:Y:S01]  /*9210*/  F2FP.SATFINITE.E4M3.F32.PACK_AB_MERGE_C R58, R149, R148, R154 ;  /* 0x00000094953a723e */ /* 0x000fe2000480709a */
[----:B------:R-:W-:-:S02]  /*9220*/  HADD2.F32 R87, -RZ, R50.H0_H0 ;  /* 0x20000032ff577230 */ /* 0x000fc40000004100 */
[-C--:B------:R-:W-:Y:S01]  /*9230*/  FMUL.FTZ R145, R84, R129.reuse ;  /* 0x0000008154917220 */ /* 0x080fe20000410000 */
[----:B------:R-:W-:Y:S02]  /*9240*/  HADD2.F32 R56, -RZ, R56.H1_H1 ;  /* 0x30000038ff387230 */ /* 0x000fe40000004100 */
[----:B------:R-:W-:Y:S01]  /*9250*/  FMUL.FTZ R129, R62, R129 ;  /* 0x000000813e817220 */ /* 0x000fe20000410000 */
[----:B------:R-:W-:Y:S01]  /*9260*/  HADD2.F32 R143, -RZ, R128.H1_H1 ;  /* 0x30000080ff8f7230 */ /* 0x000fe20000004100 */
[----:B------:R-:W-:Y:S01]  /*9270*/  F2FP.F16.E4M3.UNPACK_B R144, R49.H1 ;  /* 0x00000031ff90723e */ /* 0x000fe200030006ff */
[----:B------:R-:W-:Y:S02]  /*9280*/  HADD2.F32 R63, -RZ, R63.H1_H1 ;  /* 0x3000003fff3f7230 */ /* 0x000fe40000004100 */
[----:B------:R-:W-:Y:S01]  /*9290*/  FFMA.FTZ R148, R84, R87, R129 ;  /* 0x0000005754947223 */ /* 0x000fe20000010081 */
[----:B------:R-:W-:Y:S02]  /*92a0*/  HADD2.F32 R128, -RZ, R50.H1_H1 ;  /* 0x30000032ff807230 */ /* 0x000fe40000004100 */
[----:B------:R-:W-:Y:S01]  /*92b0*/  FMUL.FTZ R84, R56, R143 ;  /* 0x0000008f38547220 */ /* 0x000fe20000410000 */
[----:B------:R-:W-:Y:S01]  /*92c0*/  F2FP.F16.E4M3.UNPACK_B R50, R51 ;  /* 0x00000033ff32723e */ /* 0x000fe200020006ff */
[C---:B------:R-:W-:Y:S01]  /*92d0*/  FMUL.FTZ R147, R63.reuse, R143 ;  /* 0x0000008f3f937220 */ /* 0x040fe20000410000 */
[----:B------:R-:W-:Y:S01]  /*92e0*/  F2FP.F16.E4M3.UNPACK_B R51, R51.H1 ;  /* 0x00000033ff33723e */ /* 0x000fe200030006ff */
[-C--:B------:R-:W-:Y:S01]  /*92f0*/  FFMA.FTZ R151, R63, R128.reuse, R84 ;  /* 0x000000803f977223 */ /* 0x080fe20000010054 */
[----:B------:R-:W-:Y:S01]  /*9300*/  F2FP.F16.E4M3.UNPACK_B R63, R55.H1 ;  /* 0x00000037ff3f723e */ /* 0x000fe200030006ff */
[----:B------:R-:W-:Y:S01]  /*9310*/  FFMA.FTZ R146, R62, R87, -R145 ;  /* 0x000000573e927223 */ /* 0x000fe20000010891 */
[----:B------:R-:W-:Y:S01]  /*9320*/  F2FP.F16.E4M3.UNPACK_B R143, R49 ;  /* 0x00000031ff8f723e */ /* 0x000fe200020006ff */
[----:B------:R-:W-:Y:S01]  /*9330*/  FFMA.FTZ R149, R56, R128, -R147 ;  /* 0x0000008038957223 */ /* 0x000fe20000010893 */
[-C--:B------:R-:W-:Y:S01]  /*9340*/  F2FP.F16.E4M3.UNPACK_B R49, R48.reuse ;  /* 0x00000030ff31723e */ /* 0x080fe200020006ff */
[----:B------:R-:W-:Y:S01]  /*9350*/  HADD2.F32 R147, -RZ, R144.H0_H0 ;  /* 0x20000090ff937230 */ /* 0x000fe20000004100 */
[----:B------:R-:W-:Y:S01]  /*9360*/  F2FP.F16.E4M3.UNPACK_B R87, R48.H1 ;  /* 0x00000030ff57723e */ /* 0x000fe200030006ff */
[----:B------:R-:W-:Y:S01]  /*9370*/  HADD2.F32 R48, -RZ, R63.H0_H0 ;  /* 0x2000003fff307230 */ /* 0x000fe20000004100 */
[----:B------:R-:W-:Y:S01]  /*9380*/  F2FP.F16.E4M3.UNPACK_B R62, R55 ;  /* 0x00000037ff3e723e */ /* 0x000fe200020006ff */
        /* <DEDUP_REMOVED lines=8> */
[----:B------:R-:W-:Y:S02]  /*9410*/  HADD2.F32 R63, -RZ, R63.H1_H1 ;  /* 0x3000003fff3f7230 */ /* 0x000fe40000004100 */
[----:B------:R-:W-:Y:S01]  /*9420*/  FFMA.FTZ R147, R48, R129, R147 ;  /* 0x0000008130937223 */ /* 0x000fe20000010093 */
[----:B------:R-:W-:-:S02]  /*9430*/  HADD2.F32 R144, -RZ, R144.H1_H1 ;  /* 0x30000090ff907230 */ /* 0x000fc40000004100 */
[-C--:B------:R-:W-:Y:S01]  /*9440*/  FMUL.FTZ R150, R84, R145.reuse ;  /* 0x0000009154967220 */ /* 0x080fe20000410000 */
[----:B------:R-:W-:Y:S01]  /*9450*/  HADD2.F32 R51, -RZ, R51.H1_H1 ;  /* 0x30000033ff337230 */ /* 0x000fe20000004100 */
[----:B------:R-:W-:Y:S01]  /*9460*/  F2FP.SATFINITE.E4M3.F32.PACK_AB_MERGE_C R148, R151, R148, RZ ;  /* 0x000000949794723e */ /* 0x000fe200048070ff */
        /* <DEDUP_REMOVED lines=22> */
[----:B------:R-:W-:Y:S02]  /*95d0*/  F2FP.SATFINITE.E4M3.F32.PACK_AB_MERGE_C R49, R53, R60, R146 ;  /* 0x0000003c3531723e */ /* 0x000fe40004807092 */
[----:B------:R-:W-:Y:S02]  /*95e0*/  F2FP.SATFINITE.E4M3.F32.PACK_AB_MERGE_C R51, R55, R150, R56 ;  /* 0x000000963733723e */ /* 0x000fe40004807038 */
[----:B------:R-:W-:Y:S01]  /*95f0*/  F2FP.SATFINITE.E4M3.F32.PACK_AB_MERGE_C R53, R52, R61, R148 ;  /* 0x0000003d3435723e */ /* 0x000fe20004807094 */
[----:B------:R-:W-:Y:S01]  /*9600*/  IMAD.MOV.U32 R52, RZ, RZ, R58 ;  /* 0x000000ffff347224 */ /* 0x000fe200078e003a */
[----:B------:R-:W-:-:S07]  /*9610*/  F2FP.SATFINITE.E4M3.F32.PACK_AB_MERGE_C R55, R62, R145, R144 ;  /* 0x000000913e37723e */ /* 0x000fce0004807090 */
.L_x_2408:
[----:B------:R-:W-:Y:S05]  /*9620*/  BSYNC B2 ;  /* 0x0000000000027941 */ /* 0x000fea0003800000 */
.L_x_2407:
        /* <DEDUP_REMOVED lines=11> */
.L_x_2406:
[----:B------:R-:W-:Y:S05]  /*96e0*/  BSYNC B1 ;  /* 0x0000000000017941 */ /* 0x000fea0003800000 */
.L_x_2405:
        /* <DEDUP_REMOVED lines=11> */
[----:B------:R-:W-:Y:S01]  /*97a0*/  VIADD R51, R19, 0x40 ;  /* 0x0000004013337836 */ /* 0x000fe20000000000 */
[----:B------:R-:W-:Y:S01]  /*97b0*/  IADD3 R58, P3, P4, R102, R56, R41 ;  /* 0x00000038663a7210 */ /* 0x000fe20007c7e029 */
[----:B------:R-:W-:Y:S01]  /*97c0*/  IMAD.IADD R59, R57, 0x1, R59 ;  /* 0x00000001393b7824 */ /* 0x000fe200078e023b */
[----:B------:R-:W-:-:S02]  /*97d0*/  SHF.R.S32.HI R49, RZ, 0x1f, R48 ;  /* 0x0000001fff317819 */ /* 0x000fc40000011430 */
[----:B------:R-:W-:Y:S02]  /*97e0*/  SHF.L.U32 R51, R51, 0x7, RZ ;  /* 0x0000000733337819 */ /* 0x000fe400000006ff */
[----:B------:R-:W-:Y:S02]  /*97f0*/  LEA.HI R49, R49, R48, RZ, 0x5 ;  /* 0x0000003031317211 */ /* 0x000fe400078f28ff */
[----:B------:R-:W-:Y:S02]  /*9800*/  LOP3.LUT R51, R51, 0x380, RZ, 0xc0, !PT ;  /* 0x0000038033337812 */ /* 0x000fe400078ec0ff */
[----:B------:R-:W-:Y:S02]  /*9810*/  LEA.HI.SX32 R49, R49, R106, 0x1b ;  /* 0x0000006a31317211 */ /* 0x000fe400078fdaff */
[----:B------:R-:W-:Y:S02]  /*9820*/  IADD3.X R80, R42, R59, R107, P3, P4 ;  /* 0x0000003b2a507210 */ /* 0x000fe40001fe846b */
[----:B------:R-:W-:Y:S01]  /*9830*/  SHF.R.S32.HI R48, RZ, 0x1f, R49 ;  /* 0x0000001fff307819 */ /* 0x000fe20000011431 */
[----:B------:R-:W-:-:S03]  /*9840*/  IMAD.SHL.U32 R61, R49, 0x10, RZ ;  /* 0x00000010313d7824 */ /* 0x000fc600078e00ff */
[----:B------:R-:W-:Y:S02]  /*9850*/  LEA.HI R48, R48, R49, RZ, 0x3 ;  /* 0x0000003130307211 */ /* 0x000fe400078f18ff */
[----:B------:R-:W-:-:S03]  /*9860*/  LOP3.LUT R49, R51, 0x70, R61, 0xf8, !PT ;  /* 0x0000007033317812 */ /* 0x000fc600078ef83d */
[----:B------:R-:W-:Y:S01]  /*9870*/  IMAD.SHL.U32 R48, R48, 0x800, RZ ;  /* 0x0000080030307824 */ /* 0x000fe200078e00ff */
[----:B------:R-:W-:-:S04]  /*9880*/  LOP3.LUT R49, R49, R132, RZ, 0x3c, !PT ;  /* 0x0000008431317212 */ /* 0x000fc800078e3cff */
[----:B------:R-:W-:-:S04]  /*9890*/  LOP3.LUT R48, R48, 0xffffc000, RZ, 0xc0, !PT ;  /* 0xffffc00030307812 */ /* 0x000fc800078ec0ff */
[----:B---3--:R-:W-:Y:S01]  /*98a0*/  IADD3 R51, R49, R48, R50 ;  /* 0x0000003031337210 */ /* 0x008fe20007ffe032 */
        /* <DEDUP_REMOVED lines=12> */
[----:B------:R-:W-:Y:S01]  /*9970*/  IMAD.MOV.U32 R62, RZ, RZ, R54 ;  /* 0x000000ffff3e7224 */ /* 0x000fe200078e0036 */
[----:B------:R-:W-:Y:S02]  /*9980*/  SHF.R.U32.HI R128, RZ, 0x10, R65 ;  /* 0x00000010ff807819 */ /* 0x000fe40000011641 */
[----:B------:R-:W-:Y:S01]  /*9990*/  MOV R65, R48 ;  /* 0x0000003000417202 */ /* 0x000fe20000000f00 */
[----:B------:R-:W-:Y:S01]  /*99a0*/  IMAD.SHL.U32 R48, R143, 0x100, RZ ;  /* 0x000001008f307824 */ /* 0x000fe200078e00ff */
[----:B------:R-:W-:-:S02]  /*99b0*/  PRMT R63, R144, 0x654, R63 ;  /* 0x00000654903f7816 */ /* 0x000fc4000000003f */
        /* <DEDUP_REMOVED lines=8> */
[----:B------:R-:W-:Y:S02]  /*9a40*/  LOP3.LUT R66, R69, 0xff, RZ, 0xc0, !PT ;  /* 0x000000ff45427812 */ /* 0x000fe400078ec0ff */
[----:B------:R-:W-:Y:S01]  /*9a50*/  LOP3.LUT R48, R63, 0xff00, R48, 0xf8, !PT ;  /* 0x0000ff003f307812 */ /* 0x000fe200078ef830 */
[----:B------:R-:W-:Y:S01]  /*9a60*/  IMAD.U32 R63, R128, 0x10000, RZ ;  /* 0x00010000803f7824 */ /* 0x000fe200078e00ff */
[----:B------:R-:W-:Y:S01]  /*9a70*/  SHF.R.U32.HI R84, RZ, 0x10, R69 ;  /* 0x00000010ff547819 */ /* 0x000fe20000011645 */
[----:B------:R-:W-:Y:S01]  /*9a80*/  IMAD.SHL.U32 R69, R81, 0x100, RZ ;  /* 0x0000010051457824 */ /* 0x000fe200078e00ff */
[----:B------:R-:W-:Y:S01]  /*9a90*/  PRMT R50, R82, 0x654, R67 ;  /* 0x0000065452327816 */ /* 0x000fe20000000043 */
[----:B------:R-:W-:Y:S01]  /*9aa0*/  IMAD.SHL.U32 R67, R87, 0x100, RZ ;  /* 0x0000010057437824 */ /* 0x000fe200078e00ff */
[----:B------:R-:W-:-:S02]  /*9ab0*/  PRMT R66, R85, 0x654, R66 ;  /* 0x0000065455427816 */ /* 0x000fc40000000042 */
[----:B------:R-:W-:Y:S02]  /*9ac0*/  SHF.R.U32.HI R70, RZ, 0x8, R71 ;  /* 0x00000008ff467819 */ /* 0x000fe40000011647 */
[----:B------:R-:W-:Y:S02]  /*9ad0*/  PRMT R64, R129, 0x654, R64 ;  /* 0x0000065481407816 */ /* 0x000fe40000000040 */
[----:B------:R-:W-:Y:S01]  /*9ae0*/  LOP3.LUT R52, R48, 0xff0000, R63, 0xf8, !PT ;  /* 0x00ff000030347812 */ /* 0x000fe200078ef83f */
[----:B------:R-:W-:Y:S01]  /*9af0*/  IMAD.U32 R63, R86, 0x10000, RZ ;  /* 0x00010000563f7824 */ /* 0x000fe200078e00ff */
[----:B------:R-:W-:Y:S02]  /*9b00*/  SHF.R.U32.HI R83, RZ, 0x10, R71 ;  /* 0x00000010ff537819 */ /* 0x000fe40000011647 */
[----:B------:R-:W-:Y:S02]  /*9b10*/  LOP3.LUT R54, R66, 0xff00, R69, 0xf8, !PT ;  /* 0x0000ff0042367812 */ /* 0x000fe400078ef845 */
[----:B------:R-:W-:Y:S01]  /*9b20*/  SHF.L.U32 R71, R70, 0x8, RZ ;  /* 0x0000000846477819 */ /* 0x000fe200000006ff */
        /* <DEDUP_REMOVED lines=70> */
[--C-:B------:R-:W-:Y:S01]  /*9f90*/  HADD2.F32 R62, -RZ, R60.reuse.H0_H0 ;  /* 0x2000003cff3e7230 */ /* 0x100fe20000004100 */
        /* <DEDUP_REMOVED lines=8> */
[----:B------:R-:W-:-:S02]  /*a020*/  HADD2.F32 R60, -RZ, R60.H1_H1 ;  /* 0x3000003cff3c7230 */ /* 0x000fc40000004100 */
[-C--:B------:R-:W-:Y:S01]  /*a030*/  FMUL.FTZ R71, R66, R69.reuse ;  /* 0x0000004542477220 */ /* 0x080fe20000410000 */
[--C-:B------:R-:W-:Y:S02]  /*a040*/  HADD2.F32 R67, -RZ, R138.reuse.H0_H0 ;  /* 0x2000008aff437230 */ /* 0x100fe40000004100 */
[----:B------:R-:W-:Y:S01]  /*a050*/  FMUL.FTZ R69, R62, R69 ;  /* 0x000000453e457220 */ /* 0x000fe20000410000 */
[----:B------:R-:W-:Y:S02]  /*a060*/  HADD2.F32 R138, -RZ, R138.H1_H1 ;  /* 0x3000008aff8a7230 */ /* 0x000fe40000004100 */
[CC--:B------:R-:W-:Y:S01]  /*a070*/  FMUL.FTZ R85, R65.reuse, R141.reuse ;  /* 0x0000008d41557220 */ /* 0x0c0fe20000410000 */
[----:B------:R-:W-:Y:S01]  /*a080*/  FMUL.FTZ R68, R60, R141 ;  /* 0x0000008d3c447220 */ /* 0x000fe20000410000 */
[-C--:B------:R-:W-:Y:S01]  /*a090*/  FFMA.FTZ R62, R62, R67.reuse, -R71 ;  /* 0x000000433e3e7223 */ /* 0x080fe20000010847 */
[----:B------:R-:W-:Y:S01]  /*a0a0*/  FFMA.FTZ R69, R66, R67, R69 ;  /* 0x0000004342457223 */ /* 0x000fe20000010045 */
[----:B------:R-:W-:Y:S01]  /*a0b0*/  F2FP.F16.E4M3.UNPACK_B R67, R53 ;  /* 0x00000035ff43723e */ /* 0x000fe200020006ff */
[----:B------:R-:W-:Y:S01]  /*a0c0*/  FFMA.FTZ R85, R60, R138, -R85 ;  /* 0x0000008a3c557223 */ /* 0x000fe20000010855 */
[----:B------:R-:W-:Y:S01]  /*a0d0*/  F2FP.F16.E4M3.UNPACK_B R81, R54 ;  /* 0x00000036ff51723e */ /* 0x000fe200020006ff */
[----:B------:R-:W-:Y:S01]  /*a0e0*/  FFMA.FTZ R60, R65, R138, R68 ;  /* 0x0000008a413c7223 */ /* 0x000fe20000010044 */
[----:B------:R-:W-:Y:S01]  /*a0f0*/  F2FP.F16.E4M3.UNPACK_B R66, R49 ;  /* 0x00000031ff42723e */ /* 0x000fe200020006ff */
[----:B------:R-:W-:Y:S01]  /*a100*/  HADD2.F32 R68, -RZ, R67.H0_H0 ;  /* 0x20000043ff447230 */ /* 0x000fe20000004100 */
[----:B------:R-:W-:Y:S01]  /*a110*/  F2FP.SATFINITE.E4M3.F32.PACK_AB_MERGE_C R142, R143, R142, RZ ;  /* 0x0000008e8f8e723e */ /* 0x000fe200048070ff */
[----:B------:R-:W-:Y:S01]  /*a120*/  HADD2.F32 R82, -RZ, R81.H0_H0 ;  /* 0x20000051ff527230 */ /* 0x000fe20000004100 */
[----:B------:R-:W-:Y:S01]  /*a130*/  F2FP.F16.E4M3.UNPACK_B R70, R52 ;  /* 0x00000034ff46723e */ /* 0x000fe200020006ff */
[----:B------:R-:W-:Y:S01]  /*a140*/  HADD2.F32 R65, -RZ, R66.H0_H0 ;  /* 0x20000042ff417230 */ /* 0x000fe20000004100 */
[----:B------:R-:W-:Y:S01]  /*a150*/  F2FP.SATFINITE.E4M3.F32.PACK_AB_MERGE_C R60, R60, R69, R142 ;  /* 0x000000453c3c723e */ /* 0x000fe2000480708e */
[----:B------:R-:W-:-:S02]  /*a160*/  HADD2.F32 R69, -RZ, R67.H1_H1 ;  /* 0x30000043ff457230 */ /* 0x000fc40000004100 */
[-C--:B------:R-:W-:Y:S01]  /*a170*/  FMUL.FTZ R84, R68, R82.reuse ;  /* 0x0000005244547220 */ /* 0x080fe20000410000 */
[----:B------:R-:W-:Y:S02]  /*a180*/  HADD2.F32 R71, -RZ, R70.H0_H0 ;  /* 0x20000046ff477230 */ /* 0x000fe40000004100 */
[C---:B------:R-:W-:Y:S01]  /*a190*/  FMUL.FTZ R67, R65.reuse, R82 ;  /* 0x0000005241437220 */ /* 0x040fe20000410000 */
[----:B------:R-:W-:Y:S01]  /*a1a0*/  HADD2.F32 R81, -RZ, R81.H1_H1 ;  /* 0x30000051ff517230 */ /* 0x000fe20000004100 */
[----:B------:R-:W-:Y:S01]  /*a1b0*/  F2FP.SATFINITE.E4M3.F32.PACK_AB_MERGE_C R63, R140, R83, R87 ;  /* 0x000000538c3f723e */ /* 0x000fe20004807057 */
[----:B------:R-:W-:Y:S02]  /*a1c0*/  HADD2.F32 R66, -RZ, R66.H1_H1 ;  /* 0x30000042ff427230 */ /* 0x000fe40000004100 */
[-C--:B------:R-:W-:Y:S01]  /*a1d0*/  FFMA.FTZ R65, R65, R71.reuse, -R84 ;  /* 0x0000004741417223 */ /* 0x080fe20000010854 */
[----:B------:R-:W-:Y:S01]  /*a1e0*/  FFMA.FTZ R83, R68, R71, R67 ;  /* 0x0000004744537223 */ /* 0x000fe20000010043 */
[----:B------:R-:W-:-:S02]  /*a1f0*/  HADD2.F32 R70, -RZ, R70.H1_H1 ;  /* 0x30000046ff467230 */ /* 0x000fc40000004100 */
[CC--:B------:R-:W-:Y:S01]  /*a200*/  FMUL.FTZ R71, R69.reuse, R81.reuse ;  /* 0x0000005145477220 */ /* 0x0c0fe20000410000 */
[C---:B------:R-:W-:Y:S01]  /*a210*/  FMUL.FTZ R68, R66.reuse, R81 ;  /* 0x0000005142447220 */ /* 0x040fe20000410000 */
[----:B------:R-:W-:Y:S02]  /*a220*/  F2FP.F16.E4M3.UNPACK_B R49, R49.H1 ;  /* 0x00000031ff31723e */ /* 0x000fe400030006ff */
[-C--:B------:R-:W-:Y:S01]  /*a230*/  FFMA.FTZ R84, R66, R70.reuse, -R71 ;  /* 0x0000004642547223 */ /* 0x080fe20000010847 */
[----:B------:R-:W-:Y:S01]  /*a240*/  F2FP.F16.E4M3.UNPACK_B R67, R53.H1 ;  /* 0x00000035ff43723e */ /* 0x000fe200030006ff */
[----:B------:R-:W-:Y:S01]  /*a250*/  FFMA.FTZ R86, R69, R70, R68 ;  /* 0x0000004645567223 */ /* 0x000fe20000010044 */
[----:B------:R-:W-:Y:S01]  /*a260*/  F2FP.F16.E4M3.UNPACK_B R66, R54.H1 ;  /* 0x00000036ff42723e */ /* 0x000fe200030006ff */
[----:B------:R-:W-:Y:S01]  /*a270*/  HADD2.F32 R53, -RZ, R49.H0_H0 ;  /* 0x20000031ff357230 */ /* 0x000fe20000004100 */
[----:B------:R-:W-:Y:S01]  /*a280*/  F2FP.F16.E4M3.UNPACK_B R52, R52.H1 ;  /* 0x00000034ff34723e */ /* 0x000fe200030006ff */
[--C-:B------:R-:W-:Y:S01]  /*a290*/  HADD2.F32 R54, -RZ, R67.reuse.H0_H0 ;  /* 0x20000043ff367230 */ /* 0x100fe20000004100 */
[----:B------:R-:W-:Y:S01]  /*a2a0*/  F2FP.SATFINITE.E4M3.F32.PACK_AB_MERGE_C R128, R129, R128, RZ ;  /* 0x000000808180723e */ /* 0x000fe200048070ff */
[--C-:B------:R-:W-:Y:S01]  /*a2b0*/  HADD2.F32 R68, -RZ, R66.reuse.H0_H0 ;  /* 0x20000042ff447230 */ /* 0x100fe20000004100 */
[----:B------:R-:W-:Y:S01]  /*a2c0*/  F2FP.F16.E4M3.UNPACK_B R71, R50.H1 ;  /* 0x00000032ff47723e */ /* 0x000fe200030006ff */
[----:B------:R-:W-:Y:S01]  /*a2d0*/  HADD2.F32 R67, -RZ, R67.H1_H1 ;  /* 0x30000043ff437230 */ /* 0x000fe20000004100 */
[----:B------:R-:W-:Y:S01]  /*a2e0*/  F2FP.SATFINITE.E4M3.F32.PACK_AB_MERGE_C R62, R85, R62, R128 ;  /* 0x0000003e553e723e */ /* 0x000fe20004807080 */
[----:B------:R-:W-:-:S02]  /*a2f0*/  HADD2.F32 R70, -RZ, R66.H1_H1 ;  /* 0x30000042ff467230 */ /* 0x000fc40000004100 */
        /* <DEDUP_REMOVED lines=59> */
[----:B------:R-:W-:Y:S02]  /*a6b0*/  F2FP.SATFINITE.E4M3.F32.PACK_AB_MERGE_C R55, R50, R81, R68 ;  /* 0x000000513237723e */ /* 0x000fe40004807044 */
[----:B------:R-:W-:Y:S02]  /*a6c0*/  F2FP.SATFINITE.E4M3.F32.PACK_AB_MERGE_C R53, R86, R83, R87 ;  /* 0x000000535635723e */ /* 0x000fe40004807057 */
[----:B------:R-:W-:-:S07]  /*a6d0*/  MOV R50, R62 ;  /* 0x0000003e00327202 */ /* 0x000fce0000000f00 */
.L_x_2412:
[----:B------:R-:W-:Y:S05]  /*a6e0*/  BSYNC B2 ;  /* 0x0000000000027941 */ /* 0x000fea0003800000 */
.L_x_2411:
        /* <DEDUP_REMOVED lines=11> */
.L_x_2410:
[----:B------:R-:W-:Y:S05]  /*a7a0*/  BSYNC B1 ;  /* 0x0000000000017941 */ /* 0x000fea0003800000 */
.L_x_2409:
[----:B-1----:R-:W-:Y:S02]  /*a7b0*/  VIADD R49, R19, 0x60 ;  /* 0x0000006013317836 */ /* 0x002fe40000000000 */
[-C--:B--2---:R-:W-:Y:S02]  /*a7c0*/  IMAD R48, R116, R122.reuse, RZ ;  /* 0x0000007a74307224 */ /* 0x084fe400078e02ff */
[C---:B------:R-:W-:Y:S01]  /*a7d0*/  IMAD.WIDE.U32 R120, R49.reuse, R122, R120 ;  /* 0x0000007a31787225 */ /* 0x040fe200078e0078 */
[----:B------:R-:W-:-:S03]  /*a7e0*/  ISETP.GE.OR P3, PT, R49, R115, P0 ;  /* 0x000000733100720c */ /* 0x000fc60000766670 */
[----:B------:R-:W-:-:S10]  /*a7f0*/  IMAD R61, R49, R123, R48 ;  /* 0x0000007b313d7224 */ /* 0x000fd400078e0230 */
[----:B------:R-:W-:Y:S05]  /*a800*/  @P3 BRA `(.L_x_2391) ;  /* 0x0000001400703947 */ /* 0x000fea0003800000 */
[----:B------:R-:W2:Y:S01]  /*a810*/  LDL R49, [R1+0x30] ;  /* 0x0000300001317983 */ /* 0x000ea20000100800 */
[----:B------:R-:W1:Y:S01]  /*a820*/  LDC.64 R56, c[0x0][0x2e8] ;  /* 0x0000ba00ff387b82 */ /* 0x000e620000000a00 */
[----:B------:R-:W-:Y:S01]  /*a830*/  IMAD.IADD R61, R121, 0x1, R61 ;  /* 0x00000001793d7824 */ /* 0x000fe200078e023d */
[----:B------:R-:W-:Y:S01]  /*a840*/  IADD3 R59, P3, P4, R102, R120, R41 ;  /* 0x00000078663b7210 */ /* 0x000fe20007c7e029 */
[C---:B------:R-:W-:Y:S01]  /*a850*/  VIADD R50, R19.reuse, 0x60 ;  /* 0x0000006013327836 */ /* 0x040fe20000000000 */
[----:B------:R-:W-:Y:S01]  /*a860*/  ISETP.NE.AND P6, PT, R0, RZ, PT ;  /* 0x000000ff0000720c */ /* 0x000fe20003fc5270 */
[----:B------:R-:W-:Y:S01]  /*a870*/  VIADD R51, R19, 0x60 ;  /* 0x0000006013337836 */ /* 0x000fe20000000000 */
[----:B------:R-:W-:Y:S01]  /*a880*/  IADD3.X R48, R42, R61, R107, P3, P4 ;  /* 0x0000003d2a307210 */ /* 0x000fe20001fe846b */
[----:B------:R-:W-:Y:S01]  /*a890*/  BSSY B1, `(.L_x_2413) ;  /* 0x00000f5000017945 */ /* 0x000fe20003800000 */
[----:B------:R-:W-:Y:S01]  /*a8a0*/  SEL R139, R34, R139, !P6 ;  /* 0x0000008b228b7207 */ /* 0x000fe20007000000 */
[----:B------:R-:W-:Y:S01]  /*a8b0*/  IMAD.SHL.U32 R51, R51, 0x80, RZ ;  /* 0x0000008033337824 */ /* 0x000fe200078e00ff */
[----:B------:R-:W-:-:S04]  /*a8c0*/  SHF.L.U32 R50, R50, 0x7, RZ ;  /* 0x0000000732327819 */ /* 0x000fc800000006ff */
[----:B------:R-:W-:Y:S02]  /*a8d0*/  LOP3.LUT R51, R51, 0x380, RZ, 0xc0, !PT ;  /* 0x0000038033337812 */ /* 0x000fe400078ec0ff */
[----:B------:R-:W-:-:S04]  /*a8e0*/  LOP3.LUT R50, R50, 0x380, RZ, 0xc0, !PT ;  /* 0x0000038032327812 */ /* 0x000fc800078ec0ff */
[----:B------:R-:W-:Y:S02]  /*a8f0*/  SHF.R.U32.HI R50, RZ, 0x3, R50 ;  /* 0x00000003ff327819 */ /* 0x000fe40000011632 */
[----:B-1----:R-:W-:-:S05]  /*a900*/  IADD3 R58, P3, R59, R56, RZ ;  /* 0x000000383b3a7210 */ /* 0x002fca0007f7e0ff */
[----:B------:R-:W-:Y:S01]  /*a910*/  IMAD.X R59, R48, 0x1, R57, P3 ;  /* 0x00000001303b7824 */ /* 0x000fe200018e0639 */
[----:B------:R-:W-:-:S04]  /*a920*/  SHF.R.S32.HI R48, RZ, 0x1f, R139 ;  /* 0x0000001fff307819 */ /* 0x000fc8000001148b */
        /* <DEDUP_REMOVED lines=22> */
[----:B------:R-:W-:Y:S01]  /*aa90*/  IMAD.SHL.U32 R48, R80, 0x100, RZ ;  /* 0x0000010050307824 */ /* 0x000fe200078e00ff */
[----:B------:R-:W-:Y:S01]  /*aaa0*/  SHF.R.U32.HI R81, RZ, 0x10, R73 ;  /* 0x00000010ff517819 */ /* 0x000fe20000011649 */
[----:B------:R-:W-:Y:S01]  /*aab0*/  IMAD.MOV.U32 R60, RZ, RZ, R50 ;  /* 0x000000ffff3c7224 */ /* 0x000fe200078e0032 */
[--C-:B------:R-:W-:Y:S02]  /*aac0*/  SHF.R.U32.HI R73, RZ, 0x8, R75.reuse ;  /* 0x00000008ff497819 */ /* 0x100fe4000001164b */
[----:B------:R-:W-:Y:S01]  /*aad0*/  PRMT R65, R65, 0x654, R62 ;  /* 0x0000065441417816 */ /* 0x000fe2000000003e */
[----:B------:R-:W-:Y:S01]  /*aae0*/  IMAD.U32 R52, R81, 0x10000, RZ ;  /* 0x0001000051347824 */ /* 0x000fe200078e00ff */
[----:B------:R-:W-:Y:S01]  /*aaf0*/  LOP3.LUT R66, R75, 0xff, RZ, 0xc0, !PT ;  /* 0x000000ff4b427812 */ /* 0x000fe200078ec0ff */
[----:B------:R-:W-:Y:S01]  /*ab00*/  IMAD.MOV.U32 R62, RZ, RZ, R54 ;  /* 0x000000ffff3e7224 */ /* 0x000fe200078e0036 */
[----:B------:R-:W-:-:S02]  /*ab10*/  SHF.R.U32.HI R69, RZ, 0x18, R75 ;  /* 0x00000018ff457819 */ /* 0x000fc4000001164b */
[----:B------:R-:W-:Y:S01]  /*ab20*/  LOP3.LUT R65, R65, 0xff00, R48, 0xf8, !PT ;  /* 0x0000ff0041417812 */ /* 0x000fe200078ef830 */
[----:B------:R-:W-:Y:S01]  /*ab30*/  IMAD.SHL.U32 R48, R73, 0x100, RZ ;  /* 0x0000010049307824 */ /* 0x000fe200078e00ff */
[----:B------:R-:W-:Y:S02]  /*ab40*/  SHF.R.U32.HI R78, RZ, 0x10, R75 ;  /* 0x00000010ff4e7819 */ /* 0x000fe4000001164b */
[--C-:B------:R-:W-:Y:S02]  /*ab50*/  SHF.R.U32.HI R72, RZ, 0x8, R77.reuse ;  /* 0x00000008ff487819 */ /* 0x100fe4000001164d */
[----:B------:R-:W-:Y:S02]  /*ab60*/  PRMT R69, R69, 0x654, R66 ;  /* 0x0000065445457816 */ /* 0x000fe40000000042 */
[----:B------:R-:W-:Y:S02]  /*ab70*/  LOP3.LUT R68, R77, 0xff, RZ, 0xc0, !PT ;  /* 0x000000ff4d447812 */ /* 0x000fe400078ec0ff */
[----:B------:R-:W-:-:S02]  /*ab80*/  SHF.R.U32.HI R71, RZ, 0x18, R77 ;  /* 0x00000018ff477819 */ /* 0x000fc4000001164d */
[----:B------:R-:W-:Y:S02]  /*ab90*/  SHF.R.U32.HI R70, RZ, 0x8, R79 ;  /* 0x00000008ff467819 */ /* 0x000fe4000001164f */
[----:B------:R-:W-:Y:S02]  /*aba0*/  SHF.L.U32 R50, R72, 0x8, RZ ;  /* 0x0000000848327819 */ /* 0x000fe400000006ff */
[----:B------:R-:W-:Y:S01]  /*abb0*/  LOP3.LUT R69, R69, 0xff00, R48, 0xf8, !PT ;  /* 0x0000ff0045457812 */ /* 0x000fe200078ef830 */
[----:B------:R-:W-:Y:S01]  /*abc0*/  IMAD.U32 R48, R78, 0x10000, RZ ;  /* 0x000100004e307824 */ /* 0x000fe200078e00ff */
[----:B------:R-:W-:Y:S01]  /*abd0*/  LOP3.LUT R52, R65, 0xff0000, R52, 0xf8, !PT ;  /* 0x00ff000041347812 */ /* 0x000fe200078ef834 */
[----:B------:R-:W-:Y:S01]  /*abe0*/  IMAD.SHL.U32 R54, R70, 0x100, RZ ;  /* 0x0000010046367824 */ /* 0x000fe200078e00ff */
[----:B------:R-:W-:Y:S02]  /*abf0*/  PRMT R71, R71, 0x654, R68 ;  /* 0x0000065447477816 */ /* 0x000fe40000000044 */
[----:B------:R-:W-:-:S02]  /*ac00*/  F2FP.F16.E4M3.UNPACK_B R72, R136.H1 ;  /* 0x00000088ff48723e */ /* 0x000fc400030006ff */
[----:B------:R-:W-:Y:S02]  /*ac10*/  F2FP.F16.E4M3.UNPACK_B R65, R64.H1 ;  /* 0x00000040ff41723e */ /* 0x000fe400030006ff */
[----:B------:R-:W-:Y:S02]  /*ac20*/  F2FP.F16.E4M3.UNPACK_B R68, R67.H1 ;  /* 0x00000043ff44723e */ /* 0x000fe400030006ff */
[----:B------:R-:W-:Y:S01]  /*ac30*/  SHF.R.U32.HI R76, RZ, 0x10, R77 ;  /* 0x00000010ff4c7819 */ /* 0x000fe2000001164d */
[----:B------:R-:W-:Y:S01]  /*ac40*/  HADD2.F32 R66, -RZ, R65.H0_H0 ;  /* 0x20000041ff427230 */ /* 0x000fe20000004100 */
        /* <DEDUP_REMOVED lines=12> */
[----:B------:R-:W-:Y:S01]  /*ad10*/  SHF.R.U32.HI R74, RZ, 0x10, R79 ;  /* 0x00000010ff4a7819 */ /* 0x000fe2000001164f */
[----:B------:R-:W-:Y:S01]  /*ad20*/  HADD2.F32 R70, -RZ, R70.H1_H1 ;  /* 0x30000046ff467230 */ /* 0x000fe20000004100 */
[----:B------:R-:W-:Y:S01]  /*ad30*/  F2FP.F16.E4M3.UNPACK_B R136, R136 ;  /* 0x00000088ff88723e */ /* 0x000fe200020006ff */
[-C--:B------:R-:W-:Y:S01]  /*ad40*/  FFMA.FTZ R76, R69, R71.reuse, R76 ;  /* 0x00000047454c7223 */ /* 0x080fe2000001004c */
[----:B------:R-:W-:Y:S01]  /*ad50*/  FFMA.FTZ R77, R66, R71, -R77 ;  /* 0x00000047424d7223 */ /* 0x000fe2000001084d */
[----:B------:R-:W-:Y:S01]  /*ad60*/  HADD2.F32 R69, -RZ, R68.H1_H1 ;  /* 0x30000044ff457230 */ /* 0x000fe20000004100 */
[----:B------:R-:W-:Y:S01]  /*ad70*/  F2FP.F16.E4M3.UNPACK_B R67, R67 ;  /* 0x00000043ff43723e */ /* 0x000fe200020006ff */
[----:B------:R-:W-:Y:S01]  /*ad80*/  HADD2.F32 R66, -RZ, R65.H1_H1 ;  /* 0x30000041ff427230 */ /* 0x000fe20000004100 */
[----:B------:R-:W-:Y:S01]  /*ad90*/  F2FP.F16.E4M3.UNPACK_B R64, R64 ;  /* 0x00000040ff40723e */ /* 0x000fe200020006ff */
[----:B------:R-:W-:Y:S01]  /*ada0*/  IMAD.U32 R74, R74, 0x10000, RZ ;  /* 0x000100004a4a7824 */ /* 0x000fe200078e00ff */
[----:B------:R-:W-:Y:S01]  /*adb0*/  LOP3.LUT R54, R73, 0xff0000, R54, 0xf8, !PT ;  /* 0x00ff000049367812 */ /* 0x000fe200078ef836 */
[----:B------:R-:W-:Y:S01]  /*adc0*/  FMUL.FTZ R73, R69, R72 ;  /* 0x0000004845497220 */ /* 0x000fe20000410000 */
[----:B------:R-:W-:Y:S01]  /*add0*/  F2FP.F16.E4M3.UNPACK_B R134, R134 ;  /* 0x00000086ff86723e */ /* 0x000fe200020006ff */
[----:B------:R-:W-:-:S02]  /*ade0*/  HADD2.F32 R71, -RZ, R136.H0_H0 ;  /* 0x20000088ff477230 */ /* 0x000fc40000004100 */
[C---:B------:R-:W-:Y:S01]  /*adf0*/  FMUL.FTZ R72, R66.reuse, R72 ;  /* 0x0000004842487220 */ /* 0x040fe20000410000 */
[--C-:B------:R-:W-:Y:S01]  /*ae00*/  HADD2.F32 R68, -RZ, R67.reuse.H0_H0 ;  /* 0x20000043ff447230 */ /* 0x100fe20000004100 */
[----:B------:R-:W-:Y:S01]  /*ae10*/  LOP3.LUT R50, R75, 0xff0000, R74, 0xf8, !PT ;  /* 0x00ff00004b327812 */ /* 0x000fe200078ef84a */
[----:B------:R-:W-:Y:S02]  /*ae20*/  HADD2.F32 R65, -RZ, R64.H0_H0 ;  /* 0x20000040ff417230 */ /* 0x000fe40000004100 */
[-C--:B------:R-:W-:Y:S01]  /*ae30*/  FFMA.FTZ R74, R66, R70.reuse, -R73 ;  /* 0x00000046424a7223 */ /* 0x080fe20000010849 */
[----:B------:R-:W-:Y:S01]  /*ae40*/  FFMA.FTZ R79, R69, R70, R72 ;  /* 0x00000046454f7223 */ /* 0x000fe20000010048 */
[----:B------:R-:W-:Y:S02]  /*ae50*/  HADD2.F32 R136, -RZ, R136.H1_H1 ;  /* 0x30000088ff887230 */ /* 0x000fe40000004100 */
[----:B------:R-:W-:Y:S01]  /*ae60*/  FMUL.FTZ R70, R68, R71 ;  /* 0x0000004744467220 */ /* 0x000fe20000410000 */
[----:B------:R-:W-:-:S02]  /*ae70*/  HADD2.F32 R67, -RZ, R67.H1_H1 ;  /* 0x30000043ff437230 */ /* 0x000fc40000004100 */
[----:B------:R-:W-:Y:S01]  /*ae80*/  FMUL.FTZ R71, R65, R71 ;  /* 0x0000004741477220 */ /* 0x000fe20000410000 */
[----:B------:R-:W-:Y:S02]  /*ae90*/  HADD2.F32 R66, -RZ, R134.H0_H0 ;  /* 0x20000086ff427230 */ /* 0x000fe40000004100 */
[----:B------:R-:W-:Y:S02]  /*aea0*/  HADD2.F32 R64, -RZ, R64.H1_H1 ;  /* 0x30000040ff407230 */ /* 0x000fe40000004100 */
[----:B------:R-:W-:Y:S01]  /*aeb0*/  FMUL.FTZ R69, R67, R136 ;  /* 0x0000008843457220 */ /* 0x000fe20000410000 */
[----:B------:R-:W-:Y:S02]  /*aec0*/  HADD2.F32 R134, -RZ, R134.H1_H1 ;  /* 0x30000086ff867230 */ /* 0x000fe40000004100 */
[-C--:B------:R-:W-:Y:S01]  /*aed0*/  FFMA.FTZ R72, R65, R66.reuse, -R70 ;  /* 0x0000004241487223 */ /* 0x080fe20000010846 */
[----:B------:R-:W-:Y:S01]  /*aee0*/  FFMA.FTZ R73, R68, R66, R71 ;  /* 0x0000004244497223 */ /* 0x000fe20000010047 */
        /* <DEDUP_REMOVED lines=12> */
[----:B------:R-:W-:Y:S01]  /*afb0*/  FMUL.FTZ R78, R68, R70 ;  /* 0x00000046444e7220 */ /* 0x000fe20000410000 */
        /* <DEDUP_REMOVED lines=10> */
[----:B------:R-:W-:Y:S01]  /*b060*/  F2FP.F16.E4M3.UNPACK_B R133, R133 ;  /* 0x00000085ff85723e */ /* 0x000fe200020006ff */
[-C--:B------:R-:W-:Y:S01]  /*b070*/  FFMA.FTZ R83, R64, R69.reuse, -R65 ;  /* 0x0000004540537223 */ /* 0x080fe20000010841 */
[----:B------:R-:W-:Y:S01]  /*b080*/  F2FP.F16.E4M3.UNPACK_B R64, R62 ;  /* 0x0000003eff40723e */ /* 0x000fe200020006ff */
[--C-:B------:R-:W-:Y:S02]  /*b090*/  HADD2.F32 R67, -RZ, R135.reuse.H0_H0 ;  /* 0x20000087ff437230 */ /* 0x100fe40000004100 */
[----:B------:R-:W-:Y:S01]  /*b0a0*/  FFMA.FTZ R82, R66, R69, R71 ;  /* 0x0000004542527223 */ /* 0x000fe20000010047 */
[----:B------:R-:W-:-:S02]  /*b0b0*/  HADD2.F32 R135, -RZ, R135.H1_H1 ;  /* 0x30000087ff877230 */ /* 0x000fc40000004100 */
[----:B------:R-:W-:Y:S02]  /*b0c0*/  HADD2.F32 R65, -RZ, R64.H0_H0 ;  /* 0x20000040ff417230 */ /* 0x000fe40000004100 */
[----:B------:R-:W-:Y:S01]  /*b0d0*/  HADD2.F32 R62, -RZ, R60.H0_H0 ;  /* 0x2000003cff3e7230 */ /* 0x000fe20000004100 */
[----:B------:R-:W-:Y:S01]  /*b0e0*/  F2FP.SATFINITE.E4M3.F32.PACK_AB_MERGE_C R81, R82, R81, RZ ;  /* 0x000000515251723e */ /* 0x000fe200048070ff */
[----:B------:R-:W-:Y:S02]  /*b0f0*/  HADD2.F32 R64, -RZ, R64.H1_H1 ;  /* 0x30000040ff407230 */ /* 0x000fe40000004100 */
[-C--:B------:R-:W-:Y:S01]  /*b100*/  FMUL.FTZ R69, R65, R67.reuse ;  /* 0x0000004341457220 */ /* 0x080fe20000410000 */
[----:B------:R-:W-:Y:S02]  /*b110*/  HADD2.F32 R60, -RZ, R60.H1_H1 ;  /* 0x3000003cff3c7230 */ /* 0x000fe40000004100 */
[----:B------:R-:W-:Y:S01]  /*b120*/  FMUL.FTZ R68, R62, R67 ;  /* 0x000000433e447220 */ /* 0x000fe20000410000 */
[----:B------:R-:W-:-:S02]  /*b130*/  HADD2.F32 R66, -RZ, R133.H0_H0 ;  /* 0x20000085ff427230 */ /* 0x000fc40000004100 */
[-C--:B------:R-:W-:Y:S01]  /*b140*/  FMUL.FTZ R71, R64, R135.reuse ;  /* 0x0000008740477220 */ /* 0x080fe20000410000 */
[----:B------:R-:W-:Y:S02]  /*b150*/  HADD2.F32 R133, -RZ, R133.H1_H1 ;  /* 0x30000085ff857230 */ /* 0x000fe40000004100 */
[----:B------:R-:W-:Y:S01]  /*b160*/  FMUL.FTZ R135, R60, R135 ;  /* 0x000000873c877220 */ /* 0x000fe20000410000 */
[-C--:B------:R-:W-:Y:S01]  /*b170*/  FFMA.FTZ R65, R65, R66.reuse, R68 ;  /* 0x0000004241417223 */ /* 0x080fe20000010044 */
[----:B------:R-:W-:Y:S01]  /*b180*/  FFMA.FTZ R67, R62, R66, -R69 ;  /* 0x000000423e437223 */ /* 0x000fe20000010845 */
[-C--:B------:R-:W-:Y:S01]  /*b190*/  FFMA.FTZ R78, R60, R133.reuse, -R71 ;  /* 0x000000853c4e7223 */ /* 0x080fe20000010847 */
[----:B------:R-:W-:Y:S01]  /*b1a0*/  FFMA.FTZ R80, R64, R133, R135 ;  /* 0x0000008540507223 */ /* 0x000fe20000010087 */
[----:B------:R-:W-:Y:S02]  /*b1b0*/  F2FP.F16.E4M3.UNPACK_B R68, R53 ;  /* 0x00000035ff44723e */ /* 0x000fe400020006ff */
[----:B------:R-:W-:-:S02]  /*b1c0*/  F2FP.F16.E4M3.UNPACK_B R71, R54 ;  /* 0x00000036ff47723e */ /* 0x000fc400020006ff */
[----:B------:R-:W-:Y:S01]  /*b1d0*/  F2FP.SATFINITE.E4M3.F32.PACK_AB_MERGE_C R64, R83, R70, RZ ;  /* 0x000000465340723e */ /* 0x000fe200048070ff */
[--C-:B------:R-:W-:Y:S01]  /*b1e0*/  HADD2.F32 R69, -RZ, R68.reuse.H0_H0 ;  /* 0x20000044ff457230 */ /* 0x100fe20000004100 */
[----:B------:R-:W-:Y:S01]  /*b1f0*/  F2FP.F16.E4M3.UNPACK_B R66, R49 ;  /* 0x00000031ff42723e */ /* 0x000fe200020006ff */
[----:B------:R-:W-:Y:S01]  /*b200*/  HADD2.F32 R68, -RZ, R68.H1_H1 ;  /* 0x30000044ff447230 */ /* 0x000fe20000004100 */
[----:B------:R-:W-:Y:S01]  /*b210*/  F2FP.SATFINITE.E4M3.F32.PACK_AB_MERGE_C R60, R74, R77, RZ ;  /* 0x0000004d4a3c723e */ /* 0x000fe200048070ff */
[--C-:B------:R-:W-:Y:S01]  /*b220*/  HADD2.F32 R74, -RZ, R71.reuse.H0_H0 ;  /* 0x20000047ff4a7230 */ /* 0x100fe20000004100 */
[----:B------:R-:W-:Y:S01]  /*b230*/  F2FP.F16.E4M3.UNPACK_B R70, R52 ;  /* 0x00000034ff46723e */ /* 0x000fe200020006ff */
[----:B------:R-:W-:Y:S01]  /*b240*/  HADD2.F32 R71, -RZ, R71.H1_H1 ;  /* 0x30000047ff477230 */ /* 0x000fe20000004100 */
[----:B------:R-:W-:Y:S01]  /*b250*/  F2FP.SATFINITE.E4M3.F32.PACK_AB_MERGE_C R64, R78, R67, R64 ;  /* 0x000000434e40723e */ /* 0x000fe20004807040 */
[----:B------:R-:W-:Y:S01]  /*b260*/  HADD2.F32 R67, -RZ, R66.H0_H0 ;  /* 0x20000042ff437230 */ /* 0x000fe20000004100 */
[----:B------:R-:W-:Y:S01]  /*b270*/  F2FP.SATFINITE.E4M3.F32.PACK_AB_MERGE_C R62, R79, R76, RZ ;  /* 0x0000004c4f3e723e */ /* 0x000fe200048070ff */
[----:B------:R-:W-:Y:S01]  /*b280*/  FMUL.FTZ R76, R69, R74 ;  /* 0x0000004a454c7220 */ /* 0x000fe20000410000 */
[----:B------:R-:W-:Y:S01]  /*b290*/  F2FP.SATFINITE.E4M3.F32.PACK_AB_MERGE_C R60, R75, R72, R60 ;  /* 0x000000484b3c723e */ /* 0x000fe2000480703c */
[----:B------:R-:W-:-:S02]  /*b2a0*/  HADD2.F32 R72, -RZ, R70.H0_H0 ;  /* 0x20000046ff487230 */ /* 0x000fc40000004100 */
[----:B------:R-:W-:Y:S01]  /*b2b0*/  FMUL.FTZ R74, R67, R74 ;  /* 0x0000004a434a7220 */ /* 0x000fe20000410000 */
[----:B------:R-:W-:Y:S01]  /*b2c0*/  F2FP.SATFINITE.E4M3.F32.PACK_AB_MERGE_C R62, R136, R73, R62 ;  /* 0x00000049883e723e */ /* 0x000fe2000480703e */
[----:B------:R-:W-:Y:S02]  /*b2d0*/  HADD2.F32 R66, -RZ, R66.H1_H1 ;  /* 0x30000042ff427230 */ /* 0x000fe40000004100 */
[-C--:B------:R-:W-:Y:S01]  /*b2e0*/  FMUL.FTZ R73, R68, R71.reuse ;  /* 0x0000004744497220 */ /* 0x080fe20000410000 */
[-C--:B------:R-:W-:Y:S01]  /*b2f0*/  FFMA.FTZ R74, R69, R72.reuse, R74 ;  /* 0x00000048454a7223 */ /* 0x080fe2000001004a */
[----:B------:R-:W-:Y:S02]  /*b300*/  HADD2.F32 R69, -RZ, R70.H1_H1 ;  /* 0x30000046ff457230 */ /* 0x000fe40000004100 */
[----:B------:R-:W-:Y:S01]  /*b310*/  FFMA.FTZ R76, R67, R72, -R76 ;  /* 0x00000048434c7223 */ /* 0x000fe2000001084c */
[C---:B------:R-:W-:Y:S01]  /*b320*/  FMUL.FTZ R71, R66.reuse, R71 ;  /* 0x0000004742477220 */ /* 0x040fe20000410000 */
[----:B------:R-:W-:Y:S01]  /*b330*/  F2FP.F16.E4M3.UNPACK_B R49, R49.H1 ;  /* 0x00000031ff31723e */ /* 0x000fe200030006ff */
[----:B------:R-:W-:Y:S01]  /*b340*/  FFMA.FTZ R75, R66, R69, -R73 ;  /* 0x00000045424b7223 */ /* 0x000fe20000010849 */
[----:B------:R-:W-:Y:S01]  /*b350*/  F2FP.F16.E4M3.UNPACK_B R67, R53.H1 ;  /* 0x00000035ff43723e */ /* 0x000fe200030006ff */
[----:B------:R-:W-:Y:S01]  /*b360*/  FFMA.FTZ R77, R68, R69, R71 ;  /* 0x00000045444d7223 */ /* 0x000fe20000010047 */
[----:B------:R-:W-:Y:S01]  /*b370*/  F2FP.F16.E4M3.UNPACK_B R66, R54.H1 ;  /* 0x00000036ff42723e */ /* 0x000fe200030006ff */
[----:B------:R-:W-:Y:S01]  /*b380*/  HADD2.F32 R53, -RZ, R49.H0_H0 ;  /* 0x20000031ff357230 */ /* 0x000fe20000004100 */
[----:B------:R-:W-:Y:S01]  /*b390*/  F2FP.F16.E4M3.UNPACK_B R52, R52.H1 ;  /* 0x00000034ff34723e */ /* 0x000fe200030006ff */
[--C-:B------:R-:W-:Y:S01]  /*b3a0*/  HADD2.F32 R54, -RZ, R67.reuse.H0_H0 ;  /* 0x20000043ff367230 */ /* 0x100fe20000004100 */
[----:B------:R-:W-:Y:S01]  /*b3b0*/  F2FP.SATFINITE.E4M3.F32.PACK_AB_MERGE_C R65, R80, R65, R81 ;  /* 0x000000415041723e */ /* 0x000fe20004807051 */
        /* <DEDUP_REMOVED lines=61> */
[----:B------:R-:W-:Y:S02]  /*b790*/  F2FP.SATFINITE.E4M3.F32.PACK_AB_MERGE_C R51, R52, R83, R51 ;  /* 0x000000533433723e */ /* 0x000fe40004807033 */
[----:B------:R-:W-:Y:S01]  /*b7a0*/  F2FP.SATFINITE.E4M3.F32.PACK_AB_MERGE_C R55, R50, R73, R68 ;  /* 0x000000493237723e */ /* 0x000fe20004807044 */
[----:B------:R-:W-:Y:S01]  /*b7b0*/  IMAD.MOV.U32 R50, RZ, RZ, R64 ;  /* 0x000000ffff327224 */ /* 0x000fe200078e0040 */
[----:B------:R-:W-:Y:S02]  /*b7c0*/  F2FP.SATFINITE.E4M3.F32.PACK_AB_MERGE_C R53, R77, R74, R79 ;  /* 0x0000004a4d35723e */ /* 0x000fe4000480704f */
[----:B------:R-:W-:-:S07]  /*b7d0*/  MOV R52, R62 ;  /* 0x0000003e00347202 */ /* 0x000fce0000000f00 */
.L_x_2414:
[----:B------:R-:W-:Y:S05]  /*b7e0*/  BSYNC B1 ;  /* 0x0000000000017941 */ /* 0x000fea0003800000 */
.L_x_2413:
        /* <DEDUP_REMOVED lines=10> */
.L_x_2354:
[----:B------:R-:W-:-:S06]  /*b890*/  UISETP.NE.AND UP0, UPT, UR45, 0x3, UPT ;  /* 0x000000032d00788c */ /* 0x000fcc000bf05270 */
[----:B------:R-:W-:-:S13]  /*b8a0*/  PLOP3.LUT P5, PT, PT, PT, UP0, 0x80, 0x0 ;  /* 0x000000000000781c */ /* 0x000fda0003faf008 */
[----:B------:R-:W-:Y:S05]  /*b8b0*/  @!P5 BRA `(.L_x_2415) ;  /* 0x000000000004d947 */ /* 0x000fea0003800000 */
[----:B------:R-:W-:Y:S01]  /*b8c0*/  BPT.TRAP 0x1 ;  /* 0x000000040000795c */ /* 0x000fe20000300000 */
.L_x_2415:
        /* <DEDUP_REMOVED lines=9> */
.L_x_2686:
[----:B------:R-:W-:Y:S05]  /*b960*/  BSYNC B1 ;  /* 0x0000000000017941 */ /* 0x000fea0003800000 */
.L_x_2416:
        /* <DEDUP_REMOVED lines=16> */
.L_x_2419:
[----:B------:R-:W-:Y:S05]  /*ba70*/  BSYNC B1 ;  /* 0x0000000000017941 */ /* 0x000fea0003800000 */
.L_x_2418:
[----:B-1----:R-:W-:Y:S01]  /*ba80*/  VIADD R48, R19, 0x20 ;  /* 0x0000002013307836 */ /* 0x002fe20000000000 */
[----:B------:R-:W-:Y:S04]  /*ba90*/  BSSY B1, `(.L_x_2420) ;  /* 0x000000f000017945 */ /* 0x000fe80003800000 */
[----:B------:R-:W-:-:S13]  /*baa0*/  ISETP.GE.AND P2, PT, R48, R115, PT ;  /* 0x000000733000720c */ /* 0x000fda0003f46270 */
[----:B------:R-:W-:Y:S05]  /*bab0*/  @P2 BRA `(.L_x_2421) ;  /* 0x0000000000302947 */ /* 0x000fea0003800000 */
[----:B------:R-:W1:Y:S01]  /*bac0*/  @!P0 LDC.64 R58, c[0x0][0x2e8] ;  /* 0x0000ba00ff3a8b82 */ /* 0x000e620000000a00 */
[----:B------:R-:W-:Y:S01]  /*bad0*/  IADD3 R49, P2, R90, R56, RZ ;  /* 0x000000385a317210 */ /* 0x000fe20007f5e0ff */
[----:B------:R-:W-:Y:S03]  /*bae0*/  @!P1 LDS.128 R52, [R114+0x2d400] ;  /* 0x02d4000072349984 */ /* 0x000fe60000000c00 */
[----:B------:R-:W-:-:S03]  /*baf0*/  IADD3.X R48, R62, R91, RZ, P2, !PT ;  /* 0x0000005b3e307210 */ /* 0x000fc600017fe4ff */
        /* <DEDUP_REMOVED lines=8> */
.L_x_2421:
[----:B------:R-:W-:Y:S05]  /*bb80*/  BSYNC B1 ;  /* 0x0000000000017941 */ /* 0x000fea0003800000 */
.L_x_2420:
        /* <DEDUP_REMOVED lines=16> */
.L_x_2423:
[----:B------:R-:W-:Y:S05]  /*bc90*/  BSYNC B1 ;  /* 0x0000000000017941 */ /* 0x000fea0003800000 */
.L_x_2422:
[----:B-1----:R-:W-:-:S05]  /*bca0*/  VIADD R48, R19, 0x60 ;  /* 0x0000006013307836 */ /* 0x002fca0000000000 */
        /* <DEDUP_REMOVED lines=18> */
.L_x_2391:
[----:B------:R-:W-:Y:S05]  /*bdd0*/  BSYNC B0 ;  /* 0x0000000000007941 */ /* 0x000fea0003800000 */
.L_x_2353:
        /* <DEDUP_REMOVED lines=17> */
.L_x_2425:
[----:B------:R-:W-:Y:S05]  /*bef0*/  BSYNC B0 ;  /* 0x0000000000007941 */ /* 0x000fea0003800000 */
.L_x_2424:
[----:B------:R-:W1:Y:S01]  /*bf00*/  SYNCS.PHASECHK.TRANS64.TRYWAIT P3, [R111+URZ+0x388b0], R124 ;  /* 0x0388b07c6f0075a7 */ /* 0x000e62000806017f */
[----:B------:R-:W-:Y:S01]  /*bf10*/  ULDC UR41, c[0x0][0x2f4] ;  /* 0x0000bd0000297ab9 */ /* 0x000fe20000000800 */
[----:B------:R-:W-:Y:S01]  /*bf20*/  ULDC.64 UR36, c[0x0][0x328] ;  /* 0x0000ca0000247ab9 */ /* 0x000fe20000000a00 */
[----:B------:R-:W-:Y:S01]  /*bf30*/  ULDC.64 UR38, c[0x0][0x318] ;  /* 0x0000c60000267ab9 */ /* 0x000fe20000000a00 */
[----:B------:R-:W-:Y:S04]  /*bf40*/  BSSY B0, `(.L_x_2426) ;  /* 0x0000002000007945 */ /* 0x000fe80003800000 */
[----:B-1----:R-:W-:Y:S05]  /*bf50*/  @!P3 BRA `(.L_x_2427) ;  /* 0x0000020400b8b947 */ /* 0x002fea0003800000 */
.L_x_2687:
[----:B------:R-:W-:Y:S05]  /*bf60*/  BSYNC B0 ;  /* 0x0000000000007941 */ /* 0x000fea0003800000 */
.L_x_2426:
        /* <DEDUP_REMOVED lines=17> */
.L_x_2429:
[----:B------:R-:W-:Y:S05]  /*c080*/  BSYNC B0 ;  /* 0x0000000000007941 */ /* 0x000fea0003800000 */
.L_x_2428:
[----:B0-2---:R-:W-:Y:S01]  /*c090*/  VIADD R48, R19, 0x20 ;  /* 0x0000002013307836 */ /* 0x005fe20000000000 */
[----:B------:R-:W-:Y:S04]  /*c0a0*/  BSSY B0, `(.L_x_2430) ;  /* 0x0000012000007945 */ /* 0x000fe80003800000 */
[----:B------:R-:W-:-:S13]  /*c0b0*/  ISETP.GE.AND P3, PT, R48, R115, PT ;  /* 0x000000733000720c */ /* 0x000fda0003f66270 */
[----:B------:R-:W-:Y:S05]  /*c0c0*/  @P3 BRA `(.L_x_2431) ;  /* 0x00000000003c3947 */ /* 0x000fea0003800000 */
[----:B------:R-:W-:Y:S01]  /*c0d0*/  IADD3 R51, P3, R52, 0x20, RZ ;  /* 0x0000002034337810 */ /* 0x000fe20007f7e0ff */
[----:B------:R-:W-:Y:S02]  /*c0e0*/  IMAD.MOV.U32 R48, RZ, RZ, R100 ;  /* 0x000000ffff307224 */ /* 0x000fe400078e0064 */
[----:B------:R-:W-:Y:S02]  /*c0f0*/  IMAD.MOV.U32 R49, RZ, RZ, R110 ;  /* 0x000000ffff317224 */ /* 0x000fe400078e006e */
[----:B------:R-:W-:Y:S02]  /*c100*/  IMAD.X R50, RZ, RZ, R53, P3 ;  /* 0x000000ffff327224 */ /* 0x000fe400018e0635 */
        /* <DEDUP_REMOVED lines=11> */
.L_x_2431:
[----:B------:R-:W-:Y:S05]  /*c1c0*/  BSYNC B0 ;  /* 0x0000000000007941 */ /* 0x000fea0003800000 */
.L_x_2430:
[----:B0-----:R-:W-:Y:S01]  /*c1d0*/  IADD3 R48, R19, 0x40, RZ ;  /* 0x0000004013307810 */ /* 0x001fe20007ffe0ff */
[----:B------:R-:W-:Y:S03]  /*c1e0*/  BSSY B0, `(.L_x_2432) ;  /* 0x0000012000007945 */ /* 0x000fe60003800000 */
        /* <DEDUP_REMOVED lines=17> */
.L_x_2433:
[----:B------:R-:W-:Y:S05]  /*c300*/  BSYNC B0 ;  /* 0x0000000000007941 */ /* 0x000fea0003800000 */
.L_x_2432:
[----:B0-----:R-:W-:Y:S01]  /*c310*/  VIADD R48, R19, 0x60 ;  /* 0x0000006013307836 */ /* 0x001fe20000000000 */
[----:B------:R-:W-:Y:S04]  /*c320*/  BSSY B0, `(.L_x_2434) ;  /* 0x0000012000007945 */ /* 0x000fe80003800000 */
[----:B------:R-:W-:-:S13]  /*c330*/  ISETP.GE.AND P3, PT, R48, R115, PT ;  /* 0x000000733000720c */ /* 0x000fda0003f66270 */
[----:B------:R-:W-:Y:S05]  /*c340*/  @P3 BRA `(.L_x_2435) ;  /* 0x00000000003c3947 */ /* 0x000fea0003800000 */
[----:B------:R-:W-:Y:S01]  /*c350*/  IADD3 R51, P3, R52, 0x60, RZ ;  /* 0x0000006034337810 */ /* 0x000fe20007f7e0ff */
[----:B------:R-:W-:Y:S01]  /*c360*/  IMAD.MOV.U32 R48, RZ, RZ, R100 ;  /* 0x000000ffff307224 */ /* 0x000fe200078e0064 */
[----:B------:R-:W-:-:S03]  /*c370*/  MOV R49, R110 ;  /* 0x0000006e00317202 */ /* 0x000fc60000000f00 */
        /* <DEDUP_REMOVED lines=12> */
.L_x_2435:
[----:B------:R-:W-:Y:S05]  /*c440*/  BSYNC B0 ;  /* 0x0000000000007941 */ /* 0x000fea0003800000 */
.L_x_2434:
        /* <DEDUP_REMOVED lines=8> */
[----:B------:R-:W-:Y:S01]  /*c4d0*/  ISETP.NE.AND P3, PT, R112, RZ, PT ;  /* 0x000000ff7000720c */ /* 0x000fe20003f65270 */
[----:B------:R-:W-:-:S02]  /*c4e0*/  VIADD R232, R232, 0x1 ;  /* 0x00000001e8e87836 */ /* 0x000fc40000000000 */
[----:B------:R-:W-:-:S04]  /*c4f0*/  @!P2 PRMT R111, RZ, 0x654, R111 ;  /* 0x00000654ff6fa816 */ /* 0x000fc8000000006f */
[----:B------:R1:W-:Y:S01]  /*c500*/  @!P2 SYNCS.ARRIVE.TRANS64.RED.A1T0 RZ, [R111+URZ], RZ ;  /* 0x000000ff6fffa9a7 */ /* 0x0003e2000810043f */
        /* <DEDUP_REMOVED lines=10> */
.L_x_2348:
[----:B------:R-:W2:Y:S01]  /*c5b0*/  LDL R2, [R1] ;  /* 0x0000000001027983 */ /* 0x000ea20000100800 */
[----:B------:R-:W0:Y:S01]  /*c5c0*/  LDC R0, c[0x0][0x448] ;  /* 0x00011200ff007b82 */ /* 0x000e220000000800 */
[----:B------:R-:W-:Y:S02]  /*c5d0*/  MOV R150, RZ ;  /* 0x000000ff00967202 */ /* 0x000fe40000000f00 */
        /* <DEDUP_REMOVED lines=14> */
[----:B------:R-:W-:-:S02]  /*c6c0*/  CS2R R102, SRZ ;  /* 0x0000000000667805 */ /* 0x000fc4000001ff00 */
[----:B------:R-:W-:Y:S01]  /*c6d0*/  CS2R R148, SRZ ;  /* 0x0000000000947805 */ /* 0x000fe2000001ff00 */
[----:B------:R-:W-:Y:S01]  /*c6e0*/  IMAD.MOV.U32 R123, RZ, RZ, RZ ;  /* 0x000000ffff7b7224 */ /* 0x000fe200078e00ff */
[----:B------:R-:W-:Y:S02]  /*c6f0*/  CS2R R68, SRZ ;  /* 0x0000000000447805 */ /* 0x000fe4000001ff00 */
[----:B------:R-:W-:Y:S02]  /*c700*/  CS2R R120, SRZ ;  /* 0x0000000000787805 */ /* 0x000fe4000001ff00 */
[----:B------:R-:W-:Y:S02]  /*c710*/  CS2R R94, SRZ ;  /* 0x00000000005e7805 */ /* 0x000fe4000001ff00 */
[----:B------:R-:W-:Y:S02]  /*c720*/  CS2R R140, SRZ ;  /* 0x00000000008c7805 */ /* 0x000fe4000001ff00 */
[----:B------:R-:W-:-:S02]  /*c730*/  MOV R115, RZ ;  /* 0x000000ff00737202 */ /* 0x000fc40000000f00 */
[----:B------:R-:W-:Y:S02]  /*c740*/  CS2R R116, SRZ ;  /* 0x0000000000747805 */ /* 0x000fe4000001ff00 */
[----:B0-----:R-:W-:Y:S02]  /*c750*/  ISETP.NE.AND P1, PT, R0, 0x1, PT ;  /* 0x000000010000780c */ /* 0x001fe40003f25270 */
        /* <DEDUP_REMOVED lines=11> */
[----:B------:R-:W-:Y:S01]  /*c810*/  CS2R R74, SRZ ;  /* 0x00000000004a7805 */ /* 0x000fe2000001ff00 */
[----:B------:R-:W0:Y:S01]  /*c820*/  @P1 LDC R0, c[0x0][0x44c] ;  /* 0x00011300ff001b82 */ /* 0x000e220000000800 */
[----:B------:R-:W-:Y:S01]  /*c830*/  IMAD.MOV.U32 R91, RZ, RZ, RZ ;  /* 0x000000ffff5b7224 */ /* 0x000fe200078e00ff */
[----:B------:R-:W-:Y:S02]  /*c840*/  CS2R R36, SRZ ;  /* 0x0000000000247805 */ /* 0x000fe4000001ff00 */
[----:B------:R-:W-:-:S02]  /*c850*/  CS2R R88, SRZ ;  /* 0x0000000000587805 */ /* 0x000fc4000001ff00 */
[----:B------:R-:W-:Y:S02]  /*c860*/  CS2R R38, SRZ ;  /* 0x0000000000267805 */ /* 0x000fe4000001ff00 */
[----:B------:R-:W-:Y:S02]  /*c870*/  CS2R R62, SRZ ;  /* 0x00000000003e7805 */ /* 0x000fe4000001ff00 */
[----:B------:R-:W-:Y:S02]  /*c880*/  CS2R R82, SRZ ;  /* 0x0000000000527805 */ /* 0x000fe4000001ff00 */
[----:B------:R-:W-:Y:S01]  /*c890*/  CS2R R28, SRZ ;  /* 0x00000000001c7805 */ /* 0x000fe2000001ff00 */
[----:B------:R-:W1:Y:S01]  /*c8a0*/  @P1 LDC R5, c[0x0][0x450] ;  /* 0x00011400ff051b82 */ /* 0x000e620000000800 */
        /* <DEDUP_REMOVED lines=25> */
[----:B------:R-:W-:Y:S01]  /*ca40*/  MOV R4, RZ ;  /* 0x000000ff00047202 */ /* 0x000fe20000000f00 */
[----:B------:R-:W-:Y:S02]  /*ca50*/  IMAD.MOV.U32 R25, RZ, RZ, RZ ;  /* 0x000000ffff197224 */ /* 0x000fe400078e00ff */
[----:B--2---:R-:W-:-:S04]  /*ca60*/  VIADD R3, R2, 0x7f ;  /* 0x0000007f02037836 */ /* 0x004fc80000000000 */
[----:B0-----:R-:W-:-:S05]  /*ca70*/  @P1 IMAD.HI.U32 R0, R3, R0, RZ ;  /* 0x0000000003001227 */ /* 0x001fca00078e00ff */
[----:B-1----:R-:W-:Y:S02]  /*ca80*/  @P1 SHF.R.U32.HI R3, RZ, R5, R0 ;  /* 0x00000005ff031219 */ /* 0x002fe40000011600 */
[----:B------:R-:W-:-:S03]  /*ca90*/  PLOP3.LUT P1, PT, PT, PT, PT, 0x80, 0x0 ;  /* 0x000000000000781c */ /* 0x000fc60003f2f070 */
[----:B------:R-:W-:Y:S02]  /*caa0*/  IMAD.IADD R3, R126, 0x1, R3 ;  /* 0x000000017e037824 */ /* 0x000fe400078e0203 */
[----:B------:R-:W-:-:S03]  /*cab0*/  IMAD.MOV.U32 R126, RZ, RZ, RZ ;  /* 0x000000ffff7e7224 */ /* 0x000fc600078e00ff */
[----:B------:R-:W-:-:S04]  /*cac0*/  SHF.R.S32.HI R0, RZ, 0x1f, R3 ;  /* 0x0000001fff007819 */ /* 0x000fc80000011403 */
[----:B------:R-:W-:-:S04]  /*cad0*/  LEA.HI R0, R0, R3, RZ, 0x7 ;  /* 0x0000000300007211 */ /* 0x000fc800078f38ff */
[----:B------:R-:W-:Y:S01]  /*cae0*/  SHF.R.S32.HI R2, RZ, 0x7, R0 ;  /* 0x00000007ff027819 */ /* 0x000fe20000011400 */
[----:B------:R-:W-:-:S03]  /*caf0*/  IMAD.MOV.U32 R0, RZ, RZ, RZ ;  /* 0x000000ffff007224 */ /* 0x000fc600078e00ff */
[----:B------:R-:W-:Y:S01]  /*cb00*/  VIMNMX R127, R127, R2, PT ;  /* 0x000000027f7f7248 */ /* 0x000fe20003fe0100 */
[----:B------:R-:W-:-:S03]  /*cb10*/  IMAD.MOV.U32 R2, RZ, RZ, RZ ;  /* 0x000000ffff027224 */ /* 0x000fc600078e00ff */
[----:B------:R-:W-:Y:S01]  /*cb20*/  ISETP.GE.AND P2, PT, R127, 0x1, PT ;  /* 0x000000017f00780c */ /* 0x000fe20003f46270 */
[----:B------:R-:W-:-:S12]  /*cb30*/  @P0 BRA `(.L_x_2437) ;  /* 0x00000000000c0947 */ /* 0x000fd80003800000 */
[----:B------:R-:W0:Y:S01]  /*cb40*/  FENCE.VIEW.ASYNC.G ;  /* 0x00000000000073c6 */ /* 0x000e220000000100 */
[----:B------:R-:W-:Y:S05]  /*cb50*/  WARPSYNC.ALL ;  /* 0x0000000000007948 */ /* 0x000fea0003800000 */
[----:B0-----:R-:W-:Y:S06]  /*cb60*/  BAR.ARV 0xc, 0x180 ;  /* 0x0306000000007b1d */ /* 0x001fec0000002000 */
.L_x_2437:
[----:B------:R-:W-:Y:S02]  /*cb70*/  IMAD.MOV.U32 R5, RZ, RZ, RZ ;  /* 0x000000ffff057224 */ /* 0x000fe400078e00ff */
[----:B------:R-:W-:Y:S01]  /*cb80*/  IMAD.MOV.U32 R24, RZ, RZ, RZ ;  /* 0x000000ffff187224 */ /* 0x000fe200078e00ff */
[----:B------:R-:W-:Y:S06]  /*cb90*/  @!P2 BRA `(.L_x_2438) ;  /* 0x0000013c0094a947 */ /* 0x000fec0003800000 */
[----:B------:R-:W0:Y:S01]  /*cba0*/  S2R R3, SR_TID.X ;  /* 0x0000000000037919 */ /* 0x000e220000002100 */
[----:B------:R-:W-:Y:S01]  /*cbb0*/  UMOV UR4, 0xffffffff ;  /* 0xffffffff00047882 */ /* 0x000fe20000000000 */
[----:B0-----:R-:W-:-:S05]  /*cbc0*/  VIADD R54, R3, 0xffffff80 ;  /* 0xffffff8003367836 */ /* 0x001fca0000000000 */
[----:B------:R-:W-:-:S04]  /*cbd0*/  SHF.R.S32.HI R33, RZ, 0x1f, R54 ;  /* 0x0000001fff217819 */ /* 0x000fc80000011436 */
[----:B------:R-:W-:-:S04]  /*cbe0*/  LEA.HI R13, R33, R54, RZ, 0x7 ;  /* 0x00000036210d7211 */ /* 0x000fc800078f38ff */
[----:B------:R-:W-:Y:S01]  /*cbf0*/  SHF.R.S32.HI R13, RZ, 0x7, R13 ;  /* 0x00000007ff0d7819 */ /* 0x000fe2000001140d */
[----:B------:R-:W-:Y:S06]  /*cc00*/  BRA.DIV UR4, `(.L_x_2439) ;  /* 0x000001fa04a07947 */ /* 0x000fec000b800000 */
[----:B------:R0:W1:Y:S02]  /*cc10*/  SHFL.IDX PT, R237, R13, RZ, 0x1f ;  /* 0x00001fff0ded7589 */ /* 0x00006400000e0000 */
.L_x_2690:
[----:B-1----:R-:W-:Y:S01]  /*cc20*/  LEA.HI R0, R237, R237, RZ, 0x1 ;  /* 0x000000eded007211 */ /* 0x002fe200078f08ff */
[----:B------:R-:W-:-:S03]  /*cc30*/  IMAD.U32 R2, RZ, RZ, UR44 ;  /* 0x0000002cff027e24 */ /* 0x000fc6000f8e00ff */
[----:B------:R-:W-:Y:S02]  /*cc40*/  LOP3.LUT R0, R0, 0x1e, RZ, 0xc0, !PT ;  /* 0x0000001e00007812 */ /* 0x000fe400078ec0ff */
[----:B------:R-:W-:-:S03]  /*cc50*/  LOP3.LUT P0, RZ, R2, 0x3ff, RZ, 0xc0, !PT ;  /* 0x000003ff02ff7812 */ /* 0x000fc6000780c0ff */
[----:B------:R-:W-:Y:S01]  /*cc60*/  IMAD.IADD R0, R237, 0x1, -R0 ;  /* 0x00000001ed007824 */ /* 0x000fe200078e0a00 */
[----:B------:R-:W-:-:S04]  /*cc70*/  P2R R24, PR, RZ, 0x1 ;  /* 0x00000001ff187803 */ /* 0x000fc80000000000 */
[----:B------:R-:W-:-:S04]  /*cc80*/  LEA R0, R0, UR44, 0xd ;  /* 0x0000002c00007c11 */ /* 0x000fc8000f8e68ff */
[----:B------:R-:W-:-:S04]  /*cc90*/  SHF.R.U32.HI R0, RZ, 0x4, R0 ;  /* 0x00000004ff007819 */ /* 0x000fc80000011600 */
[----:B------:R-:W-:Y:S01]  /*cca0*/  LOP3.LUT R52, R0, 0x3fff, RZ, 0xc0, !PT ;  /* 0x00003fff00347812 */ /* 0x000fe200078ec0ff */
[----:B------:R-:W-:Y:S06]  /*ccb0*/  @!P0 BRA `(.L_x_2440) ;  /* 0x0000000000408947 */ /* 0x000fec0003800000 */
[----:B------:R-:W-:Y:S01]  /*ccc0*/  MOV R0, 0x0 ;  /* 0x0000000000007802 */ /* 0x000fe20000000f00 */
[----:B------:R-:W-:Y:S01]  /*ccd0*/  ULDC.64 UR4, c[0x4][0x1c8] ;  /* 0x0100720000047ab9 */ /* 0x000fe20000000a00 */
[----:B------:R-:W-:Y:S01]  /*cce0*/  ULDC.64 UR6, c[0x4][0x1d0] ;  /* 0x0100740000067ab9 */ /* 0x000fe20000000a00 */
[----:B------:R-:W-:Y:S01]  /*ccf0*/  MOV R4, UR4 ;  /* 0x0000000400047c02 */ /* 0x000fe20008000f00 */
        /* <DEDUP_REMOVED lines=9> */
[----:B01----:R-:W-:-:S07]  /*cd90*/  IMAD.MOV.U32 R13, RZ, RZ, RZ ;  /* 0x000000ffff0d7224 */ /* 0x003fce00078e00ff */
[----:B------:R-:W-:-:S07]  /*cda0*/  LEPC R20, `(.L_x_2440) ;  /* 0x000000001014794e */ /* 0x000fce0000000000 */
[----:B--2--5:R-:W-:Y:S05]  /*cdb0*/  CALL.ABS.NOINC R2 ;  /* 0x0000000002007343 */ /* 0x024fea0003c00000 */
.L_x_2440:
        /* <DEDUP_REMOVED lines=10> */
[----:B------:R-:W1:Y:S08]  /*ce60*/  @P1 LDC.64 R8, c[0x0][0x9b8] ;  /* 0x00026e00ff081b82 */ /* 0x000e700000000a00 */
[----:B------:R-:W4:Y:S08]  /*ce70*/  @P0 LDC.64 R10, c[0x0][0x9b0] ;  /* 0x00026c00ff0a0b82 */ /* 0x000f300000000a00 */
[----:B0-----:R-:W0:Y:S01]  /*ce80*/  @P1 LDC.64 R12, c[0x0][0x9c0] ;  /* 0x00027000ff0c1b82 */ /* 0x001e220000000a00 */
[----:B--2---:R-:W-:-:S02]  /*ce90*/  @P0 IMAD R0, R2, R6, RZ ;  /* 0x0000000602000224 */ /* 0x004fc400078e02ff */
[----:B-1----:R-:W-:Y:S02]  /*cea0*/  @P1 IMAD R4, R2, R8, RZ ;  /* 0x0000000802041224 */ /* 0x002fe400078e02ff */
[C---:B---3--:R-:W-:Y:S02]  /*ceb0*/  @P0 IMAD R7, R21.reuse, R7, R0 ;  /* 0x0000000715070224 */ /* 0x048fe400078e0200 */
[----:B------:R-:W-:Y:S01]  /*cec0*/  @P0 IMAD.WIDE.U32 R2, R21, R6, RZ ;  /* 0x0000000615020225 */ /* 0x000fe200078e00ff */
[----:B----4-:R-:W-:-:S03]  /*ced0*/  @P0 SHF.R.S32.HI R15, RZ, 0x1f, R20 ;  /* 0x0000001fff0f0819 */ /* 0x010fc60000011414 */
[----:B------:R-:W-:Y:S01]  /*cee0*/  @P0 IMAD.IADD R3, R3, 0x1, R7 ;  /* 0x0000000103030824 */ /* 0x000fe200078e0207 */
[----:B------:R-:W-:Y:S01]  /*cef0*/  @P1 SHF.R.S32.HI R7, RZ, 0x1f, R20 ;  /* 0x0000001fff071819 */ /* 0x000fe20000011414 */
[C---:B------:R-:W-:Y:S02]  /*cf00*/  @P1 IMAD R9, R21.reuse, R9, R4 ;  /* 0x0000000915091224 */ /* 0x040fe400078e0204 */
[----:B------:R-:W-:-:S04]  /*cf10*/  @P1 IMAD.WIDE.U32 R4, R21, R8, RZ ;  /* 0x0000000815041225 */ /* 0x000fc800078e00ff */
[----:B------:R-:W-:Y:S02]  /*cf20*/  @P0 IMAD R0, R15, R10, RZ ;  /* 0x0000000a0f000224 */ /* 0x000fe400078e02ff */
[----:B0-----:R-:W-:Y:S02]  /*cf30*/  @P1 IMAD R6, R7, R12, RZ ;  /* 0x0000000c07061224 */ /* 0x001fe400078e02ff */
[----:B------:R-:W-:Y:S02]  /*cf40*/  @P1 IMAD.IADD R5, R5, 0x1, R9 ;  /* 0x0000000105051824 */ /* 0x000fe400078e0209 */
        /* <DEDUP_REMOVED lines=30> */
.L_x_2444:
[----:B-1----:R1:W2:Y:S02]  /*d130*/  SYNCS.PHASECHK.TRANS64.TRYWAIT P0, [R18+URZ+0x38800], R3 ;  /* 0x03880003120075a7 */ /* 0x0022a4000800017f */
[----:B--2---:R-:W-:Y:S05]  /*d140*/  @!P0 NANOSLEEP.SYNCS 0x989680 ;  /* 0x009896800000895d */ /* 0x004fea0003900000 */
[----:B------:R-:W2:Y:S02]  /*d150*/  @!P0 SYNCS.PHASECHK.TRANS64 P0, [R18+URZ+0x38800], R3 ;  /* 0x03880003120085a7 */ /* 0x000ea4000800007f */
[----:B--2---:R-:W-:Y:S05]  /*d160*/  @!P0 BRA `(.L_x_2444) ;  /* 0xfffffffc00f08947 */ /* 0x004fea000383ffff */
.L_x_2443:
[----:B------:R-:W-:Y:S05]  /*d170*/  BSYNC B0 ;  /* 0x0000000000007941 */ /* 0x000fea0003800000 */
.L_x_2442:
[----:B------:R-:W-:Y:S05]  /*d180*/  BRA `(.L_x_2445) ;  /* 0x0000009400d47947 */ /* 0x000fea0003800000 */
.L_x_2441:
[----:B------:R-:W-:Y:S01]  /*d190*/  ISETP.NE.AND P0, PT, R24, RZ, PT ;  /* 0x000000ff1800720c */ /* 0x000fe20003f05270 */
[----:B------:R-:W-:Y:S01]  /*d1a0*/  ULDC.64 UR4, c[0x0][0x3f8] ;  /* 0x0000fe0000047ab9 */ /* 0x000fe20000000a00 */
[----:B-----5:R-:W-:Y:S01]  /*d1b0*/  SHF.R.S32.HI R0, RZ, 0x1f, R113 ;  /* 0x0000001fff007819 */ /* 0x020fe20000011471 */
[----:B------:R-:W-:Y:S01]  /*d1c0*/  ULDC.64 UR6, c[0x0][0x408] ;  /* 0x0001020000067ab9 */ /* 0x000fe20000000a00 */
[----:B------:R-:W-:-:S04]  /*d1d0*/  IMAD.WIDE.U32 R24, R113, UR4, RZ ;  /* 0x0000000471187c25 */ /* 0x000fc8000f8e00ff */
[C---:B------:R-:W-:Y:S02]  /*d1e0*/  IMAD R4, R0.reuse, UR4, RZ ;  /* 0x0000000400047c24 */ /* 0x040fe4000f8e02ff */
[----:B------:R-:W-:Y:S02]  /*d1f0*/  IMAD R0, R0, UR6, RZ ;  /* 0x0000000600007c24 */ /* 0x000fe4000f8e02ff */
[C---:B------:R-:W-:Y:S02]  /*d200*/  IMAD R29, R113.reuse, UR5, R4 ;  /* 0x00000005711d7c24 */ /* 0x040fe4000f8e0204 */
[C---:B------:R-:W-:Y:S02]  /*d210*/  IMAD R31, R113.reuse, UR7, R0 ;  /* 0x00000007711f7c24 */ /* 0x040fe4000f8e0200 */
[----:B------:R-:W-:-:S04]  /*d220*/  IMAD.WIDE.U32 R26, R113, UR6, RZ ;  /* 0x00000006711a7c25 */ /* 0x000fc8000f8e00ff */
[----:B------:R-:W-:Y:S02]  /*d230*/  IMAD.IADD R29, R29, 0x1, R25 ;  /* 0x000000011d1d7824 */ /* 0x000fe400078e0219 */
[----:B------:R-:W-:Y:S01]  /*d240*/  IMAD.IADD R31, R31, 0x1, R27 ;  /* 0x000000011f1f7824 */ /* 0x000fe200078e021b */
        /* <DEDUP_REMOVED lines=16> */
[----:B-1----:R-:W-:Y:S05]  /*d350*/  CALL.ABS.NOINC R14 ;  /* 0x000000000e007343 */ /* 0x002fea0003c00000 */
.L_x_2446:
[----:B------:R-:W2:Y:S01]  /*d360*/  LDL R55, [R1] ;  /* 0x0000000001377983 */ /* 0x000ea20000100800 */
[----:B------:R-:W-:Y:S01]  /*d370*/  ULDC.U8 UR4, c[0x0][0x410] ;  /* 0x0001040000047ab9 */ /* 0x000fe20000000000 */
[----:B------:R-:W-:Y:S01]  /*d380*/  LEA.HI R33, R33, R54, RZ, 0x3 ;  /* 0x0000003621217211 */ /* 0x000fe200078f18ff */
[----:B------:R-:W-:Y:S01]  /*d390*/  BSSY B0, `(.L_x_2447) ;  /* 0x000094c000007945 */ /* 0x000fe20003800000 */
[----:B------:R-:W-:Y:S02]  /*d3a0*/  ISETP.NE.AND P0, PT, RZ, UR4, PT ;  /* 0x00000004ff007c0c */ /* 0x000fe4000bf05270 */
[----:B------:R-:W-:-:S04]  /*d3b0*/  LOP3.LUT R33, R33, 0xfffffff8, RZ, 0xc0, !PT ;  /* 0xfffffff821217812 */ /* 0x000fc800078ec0ff */
[----:B------:R-:W-:Y:S01]  /*d3c0*/  IADD3 R54, R54, -R33, RZ ;  /* 0x8000002136367210 */ /* 0x000fe20007ffe0ff */
[----:B--2---:R-:W-:-:S04]  /*d3d0*/  IMAD.IADD R59, R19, 0x1, R55 ;  /* 0x00000001133b7824 */ /* 0x004fc800078e0237 */
[----:B------:R-:W-:Y:S02]  /*d3e0*/  IMAD R3, R54, 0x20, R59 ;  /* 0x0000002036037824 */ /* 0x000fe400078e023b */
[----:B------:R-:W-:Y:S05]  /*d3f0*/  @!P0 BRA `(.L_x_2448) ;  /* 0x0000004800808947 */ /* 0x000fea0003800000 */
[----:B------:R-:W0:Y:S01]  /*d400*/  LDC R54, c[0x0][0x448] ;  /* 0x00011200ff367b82 */ /* 0x000e220000000800 */
[----:B------:R-:W-:Y:S01]  /*d410*/  IMAD.MOV.U32 R8, RZ, RZ, R24 ;  /* 0x000000ffff087224 */ /* 0x000fe200078e0018 */
[----:B------:R-:W-:Y:S01]  /*d420*/  ULDC.64 UR4, c[0x0][0x3f8] ;  /* 0x0000fe0000047ab9 */ /* 0x000fe20000000a00 */
[----:B------:R-:W-:Y:S01]  /*d430*/  IMAD.MOV.U32 R9, RZ, RZ, R29 ;  /* 0x000000ffff097224 */ /* 0x000fe200078e001d */
[----:B------:R-:W-:Y:S01]  /*d440*/  ULDC.64 UR6, c[0x0][0x408] ;  /* 0x0001020000067ab9 */ /* 0x000fe20000000a00 */
[----:B------:R-:W-:Y:S01]  /*d450*/  IMAD.MOV.U32 R10, RZ, RZ, R26 ;  /* 0x000000ffff0a7224 */ /* 0x000fe200078e001a */
[----:B------:R-:W-:Y:S01]  /*d460*/  ULDC.64 UR8, c[0x0][0x400] ;  /* 0x0001000000087ab9 */ /* 0x000fe20000000a00 */
[----:B------:R-:W-:Y:S01]  /*d470*/  IMAD.MOV.U32 R11, RZ, RZ, R31 ;  /* 0x000000ffff0b7224 */ /* 0x000fe200078e001f */
[----:B------:R-:W-:Y:S02]  /*d480*/  SHF.R.S32.HI R53, RZ, 0x1f, R233 ;  /* 0x0000001fff357819 */ /* 0x000fe400000114e9 */
[----:B------:R-:W-:-:S02]  /*d490*/  SHF.R.S32.HI R49, RZ, 0x1f, R22 ;  /* 0x0000001fff317819 */ /* 0x000fc40000011416 */
[----:B0-----:R-:W-:-:S13]  /*d4a0*/  ISETP.NE.AND P0, PT, R54, 0x1, PT ;  /* 0x000000013600780c */ /* 0x001fda0003f05270 */
[----:B------:R-:W0:Y:S08]  /*d4b0*/  @P0 LDC R0, c[0x0][0x44c] ;  /* 0x00011300ff000b82 */ /* 0x000e300000000800 */
[----:B------:R-:W1:Y:S01]  /*d4c0*/  @P0 LDC R5, c[0x0][0x450] ;  /* 0x00011400ff050b82 */ /* 0x000e620000000800 */
[----:B0-----:R-:W-:-:S05]  /*d4d0*/  @P0 IMAD.HI.U32 R0, R3, R0, RZ ;  /* 0x0000000003000227 */ /* 0x001fca00078e00ff */
[----:B-1----:R-:W-:-:S04]  /*d4e0*/  @P0 SHF.R.U32.HI R3, RZ, R5, R0 ;  /* 0x00000005ff030219 */ /* 0x002fc80000011600 */
        /* <DEDUP_REMOVED lines=14> */
[----:B------:R0:W1:Y:S04]  /*d5d0*/  SHFL.IDX PT, R0, R6, RZ, 0x181f ;  /* 0x00181fff06007589 */ /* 0x00006800000e0000 */
[----:B------:R0:W2:Y:S04]  /*d5e0*/  SHFL.IDX PT, R3, R5, RZ, 0x181f ;  /* 0x00181fff05037589 */ /* 0x0000a800000e0000 */
[----:B------:R0:W3:Y:S04]  /*d5f0*/  SHFL.IDX PT, R4, R8, RZ, 0x181f ;  /* 0x00181fff08047589 */ /* 0x0000e800000e0000 */
[----:B------:R0:W4:Y:S02]  /*d600*/  SHFL.IDX PT, R14, R7, RZ, 0x181f ;  /* 0x00181fff070e7589 */ /* 0x00012400000e0000 */
.L_x_2696:
[----:B------:R-:W5:Y:S01]  /*d610*/  LDL R9, [R1+0x4] ;  /* 0x0000040001097983 */ /* 0x000f620000100800 */
[----:B------:R-:W-:Y:S01]  /*d620*/  BSSY B1, `(.L_x_2450) ;  /* 0x000001b000017945 */ /* 0x000fe20003800000 */
[----:B------:R-:W-:Y:S02]  /*d630*/  CS2R R20, SRZ ;  /* 0x0000000000147805 */ /* 0x000fe4000001ff00 */
[----:B------:R-:W-:Y:S02]  /*d640*/  CS2R R44, SRZ ;  /* 0x00000000002c7805 */ /* 0x000fe4000001ff00 */
[----:B------:R-:W-:Y:S02]  /*d650*/  CS2R R26, SRZ ;  /* 0x00000000001a7805 */ /* 0x000fe4000001ff00 */
[----:B------:R-:W-:Y:S01]  /*d660*/  CS2R R46, SRZ ;  /* 0x00000000002e7805 */ /* 0x000fe2000001ff00 */
[----:B-----5:R-:W-:-:S05]  /*d670*/  IMAD R54, R9, R54, RZ ;  /* 0x0000003609367224 */ /* 0x020fca00078e02ff */
[----:B------:R-:W-:-:S13]  /*d680*/  ISETP.GE.AND P0, PT, R59, R54, PT ;  /* 0x000000363b00720c */ /* 0x000fda0003f06270 */
        /* <DEDUP_REMOVED lines=8> */
[----:B--2---:R-:W-:-:S04]  /*d710*/  @!P4 IADD3 R24, P0, R233, R3, RZ ;  /* 0x00000003e918c210 */ /* 0x004fc80007f1e0ff */
[-C--:B----4-:R-:W-:Y:S02]  /*d720*/  @!P3 IADD3 R12, P1, R22, R14.reuse, RZ ;  /* 0x0000000e160cb210 */ /* 0x090fe40007f3e0ff */
[----:B------:R-:W-:Y:S01]  /*d730*/  @!P4 IADD3 R14, P2, R233, R14, RZ ;  /* 0x0000000ee90ec210 */ /* 0x000fe20007f5e0ff */
[----:B-1----:R-:W-:Y:S01]  /*d740*/  @!P4 IMAD.X R25, R0, 0x1, R53, P0 ;  /* 0x000000010019c824 */ /* 0x002fe200000e0635 */
[----:B------:R-:W-:Y:S01]  /*d750*/  @!P3 IADD3 R10, P0, R22, R3, RZ ;  /* 0x00000003160ab210 */ /* 0x000fe20007f1e0ff */
[C---:B---3--:R-:W-:Y:S02]  /*d760*/  @!P3 IMAD.X R13, R4.reuse, 0x1, R49, P1 ;  /* 0x00000001040db824 */ /* 0x048fe400008e0631 */
[----:B------:R-:W-:Y:S01]  /*d770*/  @!P4 IMAD.X R15, R4, 0x1, R53, P2 ;  /* 0x00000001040fc824 */ /* 0x000fe200010e0635 */
[----:B------:R-:W-:Y:S01]  /*d780*/  @!P3 IADD3.X R11, R0, R49, RZ, P0, !PT ;  /* 0x00000031000bb210 */ /* 0x000fe200007fe4ff */
[----:B------:R1:W5:Y:S04]  /*d790*/  @!P4 LD.E.64 R20, desc[UR46][R24.64] ;  /* 0x0000002e1814c980 */ /* 0x000368000c101b00 */
[----:B------:R1:W5:Y:S04]  /*d7a0*/  @!P3 LD.E.64 R44, desc[UR46][R10.64] ;  /* 0x0000002e0a2cb980 */ /* 0x000368000c101b00 */
[----:B------:R1:W5:Y:S04]  /*d7b0*/  @!P3 LD.E.64 R46, desc[UR46][R12.64] ;  /* 0x0000002e0c2eb980 */ /* 0x000368000c101b00 */
[----:B------:R1:W5:Y:S02]  /*d7c0*/  @!P4 LD.E.64 R26, desc[UR46][R14.64] ;  /* 0x0000002e0e1ac980 */ /* 0x000364000c101b00 */
.L_x_2451:
[----:B------:R-:W-:Y:S05]  /*d7d0*/  BSYNC B1 ;  /* 0x0000000000017941 */ /* 0x000fea0003800000 */
.L_x_2450:
[----:B------:R-:W-:Y:S01]  /*d7e0*/  UMOV UR4, 0xffffffff ;  /* 0xffffffff00047882 */ /* 0x000fe20000000000 */
[----:B-1----:R-:W-:Y:S02]  /*d7f0*/  CS2R R24, SRZ ;  /* 0x0000000000187805 */ /* 0x002fe4000001ff00 */
[----:B------:R-:W-:Y:S05]  /*d800*/  BRA.DIV UR4, `(.L_x_2452) ;  /* 0x000001f204387947 */ /* 0x000fea000b800000 */
[----:B------:R1:W0:Y:S04]  /*d810*/  SHFL.IDX PT, R0, R6, 0x1, 0x181f ;  /* 0x00381f0006007f89 */ /* 0x00022800000e0000 */
[----:B--2---:R1:W2:Y:S04]  /*d820*/  SHFL.IDX PT, R3, R5, 0x1, 0x181f ;  /* 0x00381f0005037f89 */ /* 0x0042a800000e0000 */
[----:B---3--:R1:W3:Y:S04]  /*d830*/  SHFL.IDX PT, R4, R8, 0x1, 0x181f ;  /* 0x00381f0008047f89 */ /* 0x0082e800000e0000 */
[----:B----4-:R1:W4:Y:S02]  /*d840*/  SHFL.IDX PT, R14, R7, 0x1, 0x181f ;  /* 0x00381f00070e7f89 */ /* 0x01032400000e0000 */
.L_x_2702:
        /* <DEDUP_REMOVED lines=13> */
[----:B--2---:R-:W-:-:S04]  /*d920*/  @!P4 IADD3 R30, P0, R233, R3, RZ ;  /* 0x00000003e91ec210 */ /* 0x004fc80007f1e0ff */
[-C--:B----4-:R-:W-:Y:S01]  /*d930*/  @!P3 IADD3 R12, P1, R22, R14.reuse, RZ ;  /* 0x0000000e160cb210 */ /* 0x090fe20007f3e0ff */
[----:B0-----:R-:W-:Y:S01]  /*d940*/  @!P4 IMAD.X R31, R0, 0x1, R53, P0 ;  /* 0x00000001001fc824 */ /* 0x001fe200000e0635 */
[----:B------:R-:W-:Y:S02]  /*d950*/  @!P3 IADD3 R10, P0, R22, R3, RZ ;  /* 0x00000003160ab210 */ /* 0x000fe40007f1e0ff */
[----:B------:R-:W-:Y:S02]  /*d960*/  @!P4 IADD3 R14, P2, R233, R14, RZ ;  /* 0x0000000ee90ec210 */ /* 0x000fe40007f5e0ff */
[----:B------:R-:W-:Y:S01]  /*d970*/  CS2R R28, SRZ ;  /* 0x00000000001c7805 */ /* 0x000fe2000001ff00 */
[--C-:B---3--:R-:W-:Y:S01]  /*d980*/  @!P3 IMAD.X R13, R4, 0x1, R49.reuse, P1 ;  /* 0x00000001040db824 */ /* 0x108fe200008e0631 */
[----:B------:R0:W5:Y:S01]  /*d990*/  @!P4 LD.E.64 R24, desc[UR46][R30.64] ;  /* 0x0000002e1e18c980 */ /* 0x000162000c101b00 */
[----:B------:R-:W-:Y:S01]  /*d9a0*/  @!P3 IMAD.X R11, R0, 0x1, R49, P0 ;  /* 0x00000001000bb824 */ /* 0x000fe200000e0631 */
[----:B------:R-:W-:-:S02]  /*d9b0*/  @!P4 IADD3.X R15, R4, R53, RZ, P2, !PT ;  /* 0x00000035040fc210 */ /* 0x000fc400017fe4ff */
[----:B------:R0:W5:Y:S04]  /*d9c0*/  @!P3 LD.E.64 R38, desc[UR46][R12.64] ;  /* 0x0000002e0c26b980 */ /* 0x000168000c101b00 */
[----:B------:R0:W5:Y:S04]  /*d9d0*/  @!P3 LD.E.64 R36, desc[UR46][R10.64] ;  /* 0x0000002e0a24b980 */ /* 0x000168000c101b00 */
[----:B------:R0:W5:Y:S02]  /*d9e0*/  @!P4 LD.E.64 R28, desc[UR46][R14.64] ;  /* 0x0000002e0e1cc980 */ /* 0x000164000c101b00 */
.L_x_2454:
[----:B------:R-:W-:Y:S05]  /*d9f0*/  BSYNC B1 ;  /* 0x0000000000017941 */ /* 0x000fea0003800000 */
.L_x_2453:
[----:B------:R-:W-:-:S03]  /*da00*/  UMOV UR4, 0xffffffff ;  /* 0xffffffff00047882 */ /* 0x000fc60000000000 */
[----:B------:R-:W-:Y:S05]  /*da10*/  BRA.DIV UR4, `(.L_x_2455) ;  /* 0x000001f204247947 */ /* 0x000fea000b800000 */
[----:B0-----:R0:W0:Y:S04]  /*da20*/  SHFL.IDX PT, R0, R6, 0x2, 0x181f ;  /* 0x00581f0006007f89 */ /* 0x00102800000e0000 */
[----:B--2---:R2:W0:Y:S04]  /*da30*/  SHFL.IDX PT, R3, R5, 0x2, 0x181f ;  /* 0x00581f0005037f89 */ /* 0x00442800000e0000 */
[----:B---3--:R2:W3:Y:S04]  /*da40*/  SHFL.IDX PT, R4, R8, 0x2, 0x181f ;  /* 0x00581f0008047f89 */ /* 0x0084e800000e0000 */
[----:B----4-:R2:W4:Y:S02]  /*da50*/  SHFL.IDX PT, R14, R7, 0x2, 0x181f ;  /* 0x00581f00070e7f89 */ /* 0x01052400000e0000 */
.L_x_2708:
        /* <DEDUP_REMOVED lines=15> */
[-C--:B----4-:R-:W-:Y:S02]  /*db50*/  @!P3 IADD3 R12, P1, R22, R14.reuse, RZ ;  /* 0x0000000e160cb210 */ /* 0x090fe40007f3e0ff */
[----:B------:R-:W-:Y:S01]  /*db60*/  @!P4 IADD3 R14, P2, R233, R14, RZ ;  /* 0x0000000ee90ec210 */ /* 0x000fe20007f5e0ff */
[----:B------:R-:W-:Y:S01]  /*db70*/  @!P4 IMAD.X R35, R0, 0x1, R53, P0 ;  /* 0x000000010023c824 */ /* 0x000fe200000e0635 */
[----:B------:R-:W-:Y:S02]  /*db80*/  @!P3 IADD3 R10, P0, R22, R3, RZ ;  /* 0x00000003160ab210 */ /* 0x000fe40007f1e0ff */
[----:B------:R-:W-:Y:S01]  /*db90*/  CS2R R32, SRZ ;  /* 0x0000000000207805 */ /* 0x000fe2000001ff00 */
[C---:B---3--:R-:W-:Y:S02]  /*dba0*/  @!P3 IMAD.X R13, R4.reuse, 0x1, R49, P1 ;  /* 0x00000001040db824 */ /* 0x048fe400008e0631 */
[----:B------:R-:W-:Y:S01]  /*dbb0*/  @!P4 IMAD.X R15, R4, 0x1, R53, P2 ;  /* 0x00000001040fc824 */ /* 0x000fe200010e0635 */
[----:B------:R0:W5:Y:S01]  /*dbc0*/  @!P4 LD.E.64 R30, desc[UR46][R34.64] ;  /* 0x0000002e221ec980 */ /* 0x000162000c101b00 */
[----:B------:R-:W-:-:S03]  /*dbd0*/  @!P3 IMAD.X R11, R0, 0x1, R49, P0 ;  /* 0x00000001000bb824 */ /* 0x000fc600000e0631 */
[----:B------:R0:W5:Y:S04]  /*dbe0*/  @!P3 LD.E.64 R42, desc[UR46][R12.64] ;  /* 0x0000002e0c2ab980 */ /* 0x000168000c101b00 */
[----:B------:R0:W5:Y:S04]  /*dbf0*/  @!P3 LD.E.64 R40, desc[UR46][R10.64] ;  /* 0x0000002e0a28b980 */ /* 0x000168000c101b00 */
[----:B------:R0:W5:Y:S02]  /*dc00*/  @!P4 LD.E.64 R32, desc[UR46][R14.64] ;  /* 0x0000002e0e20c980 */ /* 0x000164000c101b00 */
.L_x_2457:
[----:B------:R-:W-:Y:S05]  /*dc10*/  BSYNC B1 ;  /* 0x0000000000017941 */ /* 0x000fea0003800000 */
.L_x_2456:
[----:B------:R-:W-:Y:S01]  /*dc20*/  UMOV UR4, 0xffffffff ;  /* 0xffffffff00047882 */ /* 0x000fe20000000000 */
[----:B0-----:R-:W-:Y:S02]  /*dc30*/  CS2R R34, SRZ ;  /* 0x0000000000227805 */ /* 0x001fe4000001ff00 */
[----:B------:R-:W-:Y:S05]  /*dc40*/  BRA.DIV UR4, `(.L_x_2458) ;  /* 0x000001f204087947 */ /* 0x000fea000b800000 */
[----:B------:R0:W0:Y:S04]  /*dc50*/  SHFL.IDX PT, R0, R6, 0x3, 0x181f ;  /* 0x00781f0006007f89 */ /* 0x00002800000e0000 */
[----:B------:R0:W0:Y:S04]  /*dc60*/  SHFL.IDX PT, R3, R5, 0x3, 0x181f ;  /* 0x00781f0005037f89 */ /* 0x00002800000e0000 */
[----:B---3--:R3:W0:Y:S04]  /*dc70*/  SHFL.IDX PT, R4, R8, 0x3, 0x181f ;  /* 0x00781f0008047f89 */ /* 0x00862800000e0000 */
[----:B----4-:R3:W4:Y:S02]  /*dc80*/  SHFL.IDX PT, R14, R7, 0x3, 0x181f ;  /* 0x00781f00070e7f89 */ /* 0x01072400000e0000 */
.L_x_2714:
[----:B------:R-:W-:Y:S01]  /*dc90*/  VIADD R59, R59, 0x60 ;  /* 0x000000603b3b7836 */ /* 0x000fe20000000000 */
[----:B------:R-:W-:Y:S01]  /*dca0*/  BSSY B1, `(.L_x_2459) ;  /* 0x0000019000017945 */ /* 0x000fe20003800000 */
[----:B------:R-:W-:Y:S02]  /*dcb0*/  CS2R R10, SRZ ;  /* 0x00000000000a7805 */ /* 0x000fe4000001ff00 */
[----:B-123--:R-:W-:Y:S02]  /*dcc0*/  CS2R R8, SRZ ;  /* 0x0000000000087805 */ /* 0x00efe4000001ff00 */
        /* <DEDUP_REMOVED lines=10> */
[CC--:B0-----:R-:W-:Y:S02]  /*dd70*/  @!P4 IADD3 R6, P0, R22.reuse, R3.reuse, RZ ;  /* 0x000000031606c210 */ /* 0x0c1fe40007f1e0ff */
[-C--:B----4-:R-:W-:Y:S02]  /*dd80*/  @!P4 IADD3 R48, P1, R22, R14.reuse, RZ ;  /* 0x0000000e1630c210 */ /* 0x090fe40007f3e0ff */
[C---:B------:R-:W-:Y:S01]  /*dd90*/  @!P5 IADD3 R14, P3, R233.reuse, R14, RZ ;  /* 0x0000000ee90ed210 */ /* 0x040fe20007f7e0ff */
[--C-:B------:R-:W-:Y:S01]  /*dda0*/  @!P4 IMAD.X R7, R0, 0x1, R49.reuse, P0 ;  /* 0x000000010007c824 */ /* 0x100fe200000e0631 */
[----:B------:R-:W-:Y:S01]  /*ddb0*/  @!P5 IADD3 R50, P2, R233, R3, RZ ;  /* 0x00000003e932d210 */ /* 0x000fe20007f5e0ff */
[C---:B------:R-:W-:Y:S02]  /*ddc0*/  @!P4 IMAD.X R49, R4.reuse, 0x1, R49, P1 ;  /* 0x000000010431c824 */ /* 0x040fe400008e0631 */
[----:B------:R-:W-:Y:S01]  /*ddd0*/  @!P5 IMAD.X R15, R4, 0x1, R53, P3 ;  /* 0x00000001040fd824 */ /* 0x000fe200018e0635 */
[----:B------:R-:W-:Y:S01]  /*dde0*/  @!P5 IADD3.X R51, R0, R53, RZ, P2, !PT ;  /* 0x000000350033d210 */ /* 0x000fe200017fe4ff */
[----:B------:R1:W5:Y:S04]  /*ddf0*/  @!P4 LD.E.64 R10, desc[UR46][R6.64] ;  /* 0x0000002e060ac980 */ /* 0x000368000c101b00 */
[----:B------:R1:W5:Y:S04]  /*de00*/  @!P5 LD.E.64 R34, desc[UR46][R50.64] ;  /* 0x0000002e3222d980 */ /* 0x000368000c101b00 */
[----:B------:R1:W5:Y:S04]  /*de10*/  @!P4 LD.E.64 R12, desc[UR46][R48.64] ;  /* 0x0000002e300cc980 */ /* 0x000368000c101b00 */
[----:B------:R1:W5:Y:S02]  /*de20*/  @!P5 LD.E.64 R8, desc[UR46][R14.64] ;  /* 0x0000002e0e08d980 */ /* 0x000364000c101b00 */
.L_x_2460:
[----:B------:R-:W-:Y:S05]  /*de30*/  BSYNC B1 ;  /* 0x0000000000017941 */ /* 0x000fea0003800000 */
.L_x_2459:
[----:B------:R-:W-:Y:S01]  /*de40*/  ULEA.HI UR4, UR43, UR43, URZ, 0x1 ;  /* 0x0000002b2b047291 */ /* 0x000fe2000f8f083f */
[----:B0-----:R-:W-:Y:S01]  /*de50*/  VIADDMNMX R0, R54, -R55, 0x80, PT ;  /* 0x0000008036007446 */ /* 0x001fe20003800937 */
[----:B------:R-:W-:Y:S02]  /*de60*/  BSSY B1, `(.L_x_2461) ;  /* 0x0000008000017945 */ /* 0x000fe40003800000 */
[----:B------:R-:W-:Y:S01]  /*de70*/  ULOP3.LUT UR4, UR4, 0xfffffffe, URZ, 0xc0, !UPT ;  /* 0xfffffffe04047892 */ /* 0x000fe2000f8ec03f */
[----:B------:R-:W-:-:S03]  /*de80*/  ISETP.GE.AND P1, PT, R19, R0, PT ;  /* 0x000000001300720c */ /* 0x000fc60003f26270 */
[----:B------:R-:W-:-:S06]  /*de90*/  UIADD3 UR4, UR43, -UR4, URZ ;  /* 0x800000042b047290 */ /* 0x000fcc000fffe03f */
[----:B------:R-:W-:-:S05]  /*dea0*/  IMAD.U32 R3, RZ, RZ, UR4 ;  /* 0x00000004ff037e24 */ /* 0x000fca000f8e00ff */
[----:B------:R-:W-:-:S04]  /*deb0*/  SHF.L.U32 R3, R3, 0x1f, RZ ;  /* 0x0000001f03037819 */ /* 0x000fc800000006ff */
[----:B------:R-:W0:Y:S02]  /*dec0*/  SYNCS.PHASECHK.TRANS64.TRYWAIT P0, [R18+URZ+0x38800], R3 ;  /* 0x03880003120075a7 */ /* 0x000e24000800017f */
[----:B0-----:R-:W-:Y:S05]  /*ded0*/  @!P0 BRA `(.L_x_2462) ;  /* 0x000001ec00d48947 */ /* 0x001fea0003800000 */
.L_x_2715:
[----:B------:R-:W-:Y:S05]  /*dee0*/  BSYNC B1 ;  /* 0x0000000000017941 */ /* 0x000fea0003800000 */
.L_x_2461:
[----:B------:R-:W-:Y:S04]  /*def0*/  BSSY B1, `(.L_x_2463) ;  /* 0x00000fa000017945 */ /* 0x000fe80003800000 */
[----:B------:R-:W-:Y:S05]  /*df00*/  @P1 BRA `(.L_x_2464) ;  /* 0x0000000c00e01947 */ /* 0x000fea0003800000 */
[----:B------:R2:W5:Y:S01]  /*df10*/  LDL R63, [R1+0x40] ;  /* 0x00004000013f7983 */ /* 0x0005620000100800 */
[----:B0-----:R-:W0:Y:S01]  /*df20*/  LDC R3, c[0x0][0x3f4] ;  /* 0x0000fd00ff037b82 */ /* 0x001e220000000800 */
[----:B------:R-:W-:Y:S01]  /*df30*/  BSSY B2, `(.L_x_2465) ;  /* 0x000007a000027945 */ /* 0x000fe20003800000 */
[-C--:B0-----:R-:W-:Y:S02]  /*df40*/  ISETP.GE.AND P0, PT, R22, R3.reuse, PT ;  /* 0x000000031600720c */ /* 0x081fe40003f06270 */
[----:B------:R-:W-:-:S11]  /*df50*/  ISETP.GE.AND P1, PT, R233, R3, PT ;  /* 0x00000003e900720c */ /* 0x000fd60003f26270 */
[----:B--2---:R-:W-:Y:S05]  /*df60*/  @P0 BRA `(.L_x_2466) ;  /* 0x0000000400d80947 */ /* 0x004fea0003800000 */
[----:B-1---5:R-:W0:Y:S01]  /*df70*/  LDS.128 R4, [R63+0x20400] ;  /* 0x020400003f047984 */ /* 0x022e220000000c00 */
[----:B----4-:R-:W-:Y:S02]  /*df80*/  SHF.R.U32.HI R14, RZ, 0x8, R44 ;  /* 0x00000008ff0e7819 */ /* 0x010fe4000001162c */
        /* <DEDUP_REMOVED lines=95> */
[--C-:B------:R-:W-:Y:S02]  /*e580*/  HADD2.F32 R3, -RZ, R7.reuse.H1_H1 ;  /* 0x30000007ff037230 */ /* 0x100fe40000004100 */
[C---:B------:R-:W-:Y:S01]  /*e590*/  FMUL.FTZ R49, R4.reuse, R15 ;  /* 0x0000000f04317220 */ /* 0x040fe20000410000 */
        /* <DEDUP_REMOVED lines=19> */
.L_x_2466:
[----:B------:R-:W-:Y:S05]  /*e6d0*/  BSYNC B2 ;  /* 0x0000000000027941 */ /* 0x000fea0003800000 */
.L_x_2465:
[----:B------:R-:W-:Y:S05]  /*e6e0*/  @P1 BRA `(.L_x_2464) ;  /* 0x0000000400e81947 */ /* 0x000fea0003800000 */
[----:B01---5:R-:W0:Y:S01]  /*e6f0*/  LDS.128 R4, [R63+0x24400] ;  /* 0x024400003f047984 */ /* 0x023e220000000c00 */
[----:B------:R-:W-:Y:S02]  /*e700*/  SHF.R.U32.HI R15, RZ, 0x8, R21 ;  /* 0x00000008ff0f7819 */ /* 0x000fe40000011615 */
        /* <DEDUP_REMOVED lines=8> */
[----:B------:R-:W-:Y:S02]  /*e790*/  PRMT R45, R15, 0x7604, R44 ;  /* 0x000076040f2d7816 */ /* 0x000fe4000000002c */
[----:B------:R-:W-:Y:S02]  /*e7a0*/  PRMT R49, R48, 0x7604, R49 ;  /* 0x0000760430317816 */ /* 0x000fe40000000031 */
[----:B------:R-:W-:-:S02]  /*e7b0*/  SHF.R.U32.HI R44, RZ, 0x10, R21 ;  /* 0x00000010ff2c7819 */ /* 0x000fc40000011615 */
[----:B------:R-:W-:Y:S02]  /*e7c0*/  SHF.R.U32.HI R48, RZ, 0x10, R27 ;  /* 0x00000010ff307819 */ /* 0x000fe4000001161b */
[----:B----4-:R-:W-:Y:S02]  /*e7d0*/  LOP3.LUT R14, R20, 0xff, RZ, 0xc0, !PT ;  /* 0x000000ff140e7812 */ /* 0x010fe400078ec0ff */
[----:B------:R-:W-:Y:S02]  /*e7e0*/  LOP3.LUT R47, R26, 0xff, RZ, 0xc0, !PT ;  /* 0x000000ff1a2f7812 */ /* 0x000fe400078ec0ff */
[----:B------:R-:W-:Y:S02]  /*e7f0*/  LOP3.LUT R3, R3, 0xff, RZ, 0xc0, !PT ;  /* 0x000000ff03037812 */ /* 0x000fe400078ec0ff */
[----:B------:R-:W-:Y:S02]  /*e800*/  SHF.R.U32.HI R15, RZ, 0x10, R26 ;  /* 0x00000010ff0f7819 */ /* 0x000fe4000001161a */
[----:B------:R-:W-:-:S02]  /*e810*/  LOP3.LUT R44, R44, 0xff, RZ, 0xc0, !PT ;  /* 0x000000ff2c2c7812 */ /* 0x000fc400078ec0ff */
[----:B------:R-:W-:Y:S02]  /*e820*/  LOP3.LUT R48, R48, 0xff, RZ, 0xc0, !PT ;  /* 0x000000ff30307812 */ /* 0x000fe400078ec0ff */
[----:B------:R-:W-:Y:S02]  /*e830*/  PRMT R14, R3, 0x7604, R14 ;  /* 0x00007604030e7816 */ /* 0x000fe4000000000e */
        /* <DEDUP_REMOVED lines=101> */
.L_x_2464:
[----:B------:R-:W-:Y:S05]  /*ee90*/  BSYNC B1 ;  /* 0x0000000000017941 */ /* 0x000fea0003800000 */
.L_x_2463:
[----:B0-----:R-:W-:Y:S01]  /*eea0*/  IADD3 R3, R19, 0x20, RZ ;  /* 0x0000002013037810 */ /* 0x001fe20007ffe0ff */
[----:B------:R-:W-:Y:S03]  /*eeb0*/  BSSY B1, `(.L_x_2467) ;  /* 0x00000fb000017945 */ /* 0x000fe60003800000 */
[----:B------:R-:W-:-:S13]  /*eec0*/  ISETP.GE.AND P0, PT, R3, R0, PT ;  /* 0x000000000300720c */ /* 0x000fda0003f06270 */
[----:B------:R-:W-:Y:S05]  /*eed0*/  @P0 BRA `(.L_x_2468) ;  /* 0x0000000c00e00947 */ /* 0x000fea0003800000 */
[----:B------:R0:W5:Y:S01]  /*eee0*/  LDL R53, [R1+0x40] ;  /* 0x0000400001357983 */ /* 0x0001620000100800 */
[----:B------:R-:W3:Y:S01]  /*eef0*/  LDC R3, c[0x0][0x3f4] ;  /* 0x0000fd00ff037b82 */ /* 0x000ee20000000800 */
[----:B------:R-:W-:Y:S01]  /*ef00*/  BSSY B2, `(.L_x_2469) ;  /* 0x000007e000027945 */ /* 0x000fe20003800000 */
[-C--:B---3--:R-:W-:Y:S02]  /*ef10*/  ISETP.GE.AND P0, PT, R22, R3.reuse, PT ;  /* 0x000000031600720c */ /* 0x088fe40003f06270 */
[----:B------:R-:W-:-:S11]  /*ef20*/  ISETP.GE.AND P1, PT, R233, R3, PT ;  /* 0x00000003e900720c */ /* 0x000fd60003f26270 */
[----:B0-----:R-:W-:Y:S05]  /*ef30*/  @P0 BRA `(.L_x_2470) ;  /* 0x0000000400e80947 */ /* 0x001fea0003800000 */
[----:B-12--5:R-:W0:Y:S01]  /*ef40*/  LDS.128 R4, [R53+0x21400] ;  /* 0x0214000035047984 */ /* 0x026e220000000c00 */
[----:B------:R-:W-:Y:S02]  /*ef50*/  SHF.R.U32.HI R3, RZ, 0x8, R36 ;  /* 0x00000008ff037819 */ /* 0x000fe40000011624 */
[----:B------:R-:W-:Y:S02]  /*ef60*/  SHF.R.U32.HI R15, RZ, 0x8, R37 ;  /* 0x00000008ff0f7819 */ /* 0x000fe40000011625 */
[----:B------:R-:W-:Y:S02]  /*ef70*/  SHF.R.U32.HI R44, RZ, 0x8, R39 ;  /* 0x00000008ff2c7819 */ /* 0x000fe40000011627 */
[----:B----4-:R-:W-:Y:S02]  /*ef80*/  LOP3.LUT R14, R36, 0xff, RZ, 0xc0, !PT ;  /* 0x000000ff240e7812 */ /* 0x010fe400078ec0ff */
        /* <DEDUP_REMOVED lines=117> */
.L_x_2470:
[----:B------:R-:W-:Y:S05]  /*f6e0*/  BSYNC B2 ;  /* 0x0000000000027941 */ /* 0x000fea0003800000 */
.L_x_2469:
[----:B------:R-:W-:Y:S05]  /*f6f0*/  @P1 BRA `(.L_x_2468) ;  /* 0x0000000400d81947 */ /* 0x000fea0003800000 */
[----:B012--5:R-:W0:Y:S01]  /*f700*/  LDS.128 R4, [R53+0x25400] ;  /* 0x0254000035047984 */ /* 0x027e220000000c00 */
        /* <DEDUP_REMOVED lines=117> */
.L_x_2468:
[----:B------:R-:W-:Y:S05]  /*fe60*/  BSYNC B1 ;  /* 0x0000000000017941 */ /* 0x000fea0003800000 */
.L_x_2467:
[----:B------:R-:W-:Y:S01]  /*fe70*/  VIADD R3, R19, 0x40 ;  /* 0x0000004013037836 */ /* 0x000fe20000000000 */
[----:B------:R-:W-:Y:S04]  /*fe80*/  BSSY B1, `(.L_x_2471) ;  /* 0x00000fb000017945 */ /* 0x000fe80003800000 */
[----:B------:R-:W-:-:S13]  /*fe90*/  ISETP.GE.AND P0, PT, R3, R0, PT ;  /* 0x000000000300720c */ /* 0x000fda0003f06270 */
[----:B------:R-:W-:Y:S05]  /*fea0*/  @P0 BRA `(.L_x_2472) ;  /* 0x0000000c00e00947 */ /* 0x000fea0003800000 */
[----:B-----5:R0:W5:Y:S01]  /*feb0*/  LDL R45, [R1+0x40] ;  /* 0x00004000012d7983 */ /* 0x0201620000100800 */
[----:B------:R-:W1:Y:S01]  /*fec0*/  LDC R3, c[0x0][0x3f4] ;  /* 0x0000fd00ff037b82 */ /* 0x000e620000000800 */
[----:B------:R-:W-:Y:S01]  /*fed0*/  BSSY B2, `(.L_x_2473) ;  /* 0x000007a000027945 */ /* 0x000fe20003800000 */
[-C--:B-1----:R-:W-:Y:S02]  /*fee0*/  ISETP.GE.AND P0, PT, R22, R3.reuse, PT ;  /* 0x000000031600720c */ /* 0x082fe40003f06270 */
[----:B------:R-:W-:-:S11]  /*fef0*/  ISETP.GE.AND P1, PT, R233, R3, PT ;  /* 0x00000003e900720c */ /* 0x000fd60003f26270 */
[----:B0-----:R-:W-:Y:S05]  /*ff00*/  @P0 BRA `(.L_x_2474) ;  /* 0x0000000400d80947 */ /* 0x001fea0003800000 */
[----:B--23-5:R-:W0:Y:S01]  /*ff10*/  LDS.128 R4, [R45+0x22400] ;  /* 0x022400002d047984 */ /* 0x02ce220000000c00 */
[----:B----4-:R-:W-:Y:S02]  /*ff20*/  SHF.R.U32.HI R14, RZ, 0x8, R40 ;  /* 0x00000008ff0e7819 */ /* 0x010fe40000011628 */
        /* <DEDUP_REMOVED lines=116> */
.L_x_2474:
[----:B------:R-:W-:Y:S05]  /*10670*/  BSYNC B2 ;  /* 0x0000000000027941 */ /* 0x000fea0003800000 */
.L_x_2473:
[----:B------:R-:W-:Y:S05]  /*10680*/  @P1 BRA `(.L_x_2472) ;  /* 0x0000000400e81947 */ /* 0x000fea0003800000 */
[----:B0-23-5:R-:W0:Y:S01]  /*10690*/  LDS.128 R4, [R45+0x26400] ;  /* 0x026400002d047984 */ /* 0x02de220000000c00 */
        /* <DEDUP_REMOVED lines=121> */
.L_x_2472:
[----:B------:R-:W-:Y:S05]  /*10e30*/  BSYNC B1 ;  /* 0x0000000000017941 */ /* 0x000fea0003800000 */
.L_x_2471:
[----:B------:R-:W-:-:S05]  /*10e40*/  VIADD R3, R19, 0x60 ;  /* 0x0000006013037836 */ /* 0x000fca0000000000 */
        /* <DEDUP_REMOVED lines=94> */
[----:B------:R-:W-:Y:S01]  /*11430*/  HADD2.F32 R3, -RZ, R0.H1_H1 ;  /* 0x30000000ff037230 */ /* 0x000fe20000004100 */
[----:B------:R-:W-:Y:S01]  /*11440*/  F2FP.SATFINITE.E4M3.F32.PACK_AB_MERGE_C R28, R28, R29, RZ ;  /* 0x0000001d1c1c723e */ /* 0x000fe200048070ff */
[----:B------:R-:W-:Y:S02]  /*11450*/  HADD2.F32 R10, -RZ, R10.H0_H0 ;  /* 0x2000000aff0a7230 */ /* 0x000fe40000004100 */
[-C--:B------:R-:W-:Y:S01]  /*11460*/  FMUL.FTZ R21, R5, R11.reuse ;  /* 0x0000000b05157220 */ /* 0x080fe20000410000 */
[----:B------:R-:W-:Y:S02]  /*11470*/  HADD2.F32 R4, -RZ, R4.H0_H0 ;  /* 0x20000004ff047230 */ /* 0x000fe40000004100 */
[C---:B------:R-:W-:Y:S01]  /*11480*/  FMUL.FTZ R5, R3.reuse, R12 ;  /* 0x0000000c03057220 */ /* 0x040fe20000410000 */
[----:B------:R-:W-:Y:S02]  /*11490*/  HADD2.F32 R0, -RZ, R0.H0_H0 ;  /* 0x20000000ff007230 */ /* 0x000fe40000004100 */
[----:B------:R-:W-:Y:S01]  /*114a0*/  FMUL.FTZ R3, R3, R10 ;  /* 0x0000000a03037220 */ /* 0x000fe20000410000 */
[----:B------:R-:W-:Y:S01]  /*114b0*/  F2FP.SATFINITE.E4M3.F32.PACK_AB_MERGE_C R31, R31, R32, RZ ;  /* 0x000000201f1f723e */ /* 0x000fe200048070ff */
[C---:B------:R-:W-:Y:S01]  /*114c0*/  FFMA.FTZ R20, R4.reuse, R11, -R13 ;  /* 0x0000000b04147223 */ /* 0x040fe2000001080d */
[----:B------:R-:W-:Y:S01]  /*114d0*/  FFMA.FTZ R21, R4, R15, R21 ;  /* 0x0000000f04157223 */ /* 0x000fe20000010015 */
[C---:B------:R-:W-:Y:S01]  /*114e0*/  FFMA.FTZ R13, R0.reuse, R10, -R5 ;  /* 0x0000000a000d7223 */ /* 0x040fe20000010805 */
[----:B------:R-:W-:Y:S01]  /*114f0*/  FFMA.FTZ R12, R0, R12, R3 ;  /* 0x0000000c000c7223 */ /* 0x000fe20000010003 */
[----:B------:R-:W-:-:S02]  /*11500*/  HADD2.F32 R4, -RZ, R14.H1_H1 ;  /* 0x3000000eff047230 */ /* 0x000fc40000004100 */
[--C-:B------:R-:W-:Y:S01]  /*11510*/  HADD2.F32 R3, -RZ, R7.reuse.H1_H1 ;  /* 0x30000007ff037230 */ /* 0x100fe20000004100 */
[----:B------:R-:W-:Y:S01]  /*11520*/  F2FP.SATFINITE.E4M3.F32.PACK_AB_MERGE_C R20, R21, R20, RZ ;  /* 0x000000141514723e */ /* 0x000fe200048070ff */
[--C-:B------:R-:W-:Y:S02]  /*11530*/  HADD2.F32 R10, -RZ, R24.reuse.H1_H1 ;  /* 0x30000018ff0a7230 */ /* 0x100fe40000004100 */
[----:B------:R-:W-:Y:S02]  /*11540*/  HADD2.F32 R11, -RZ, R24.H0_H0 ;  /* 0x20000018ff0b7230 */ /* 0x000fe40000004100 */
[C---:B------:R-:W-:Y:S01]  /*11550*/  FMUL.FTZ R15, R3.reuse, R4 ;  /* 0x00000004030f7220 */ /* 0x040fe20000410000 */
[----:B------:R-:W-:Y:S01]  /*11560*/  HADD2.F32 R0, -RZ, R6.H1_H1 ;  /* 0x30000006ff007230 */ /* 0x000fe20000004100 */
[----:B------:R-:W-:Y:S01]  /*11570*/  F2FP.SATFINITE.E4M3.F32.PACK_AB_MERGE_C R12, R12, R13, R20 ;  /* 0x0000000d0c0c723e */ /* 0x000fe20004807014 */
        /* <DEDUP_REMOVED lines=9> */
[----:B------:R-:W-:-:S03]  /*11610*/  FFMA.FTZ R0, R6, R11, R0 ;  /* 0x0000000b06007223 */ /* 0x000fc60000010000 */
[----:B------:R-:W-:Y:S02]  /*11620*/  F2FP.SATFINITE.E4M3.F32.PACK_AB_MERGE_C R4, R15, R14, RZ ;  /* 0x0000000e0f04723e */ /* 0x000fe400048070ff */
[----:B------:R-:W-:Y:S02]  /*11630*/  F2FP.SATFINITE.E4M3.F32.PACK_AB_MERGE_C R14, R26, R27, R28 ;  /* 0x0000001b1a0e723e */ /* 0x000fe4000480701c */
[----:B------:R-:W-:Y:S02]  /*11640*/  F2FP.SATFINITE.E4M3.F32.PACK_AB_MERGE_C R15, R30, R25, R31 ;  /* 0x000000191e0f723e */ /* 0x000fe4000480701f */
[----:B------:R-:W-:-:S05]  /*11650*/  F2FP.SATFINITE.E4M3.F32.PACK_AB_MERGE_C R13, R0, R3, R4 ;  /* 0x00000003000d723e */ /* 0x000fca0004807004 */
[----:B------:R0:W-:Y:S02]  /*11660*/  STS.128 [R33+0x23400], R12 ;  /* 0x0234000c21007388 */ /* 0x0001e40000000c00 */
.L_x_2477:
[----:B------:R-:W-:Y:S05]  /*11670*/  BSYNC B1 ;  /* 0x0000000000017941 */ /* 0x000fea0003800000 */
.L_x_2476:
[----:B------:R-:W-:Y:S05]  /*11680*/  @P1 BRA `(.L_x_2475) ;  /* 0x0000005000701947 */ /* 0x000fea0003800000 */
[----:B--23-5:R-:W1:Y:S01]  /*11690*/  LDS.128 R4, [R33+0x27400] ;  /* 0x0274000021047984 */ /* 0x02ce620000000c00 */
[----:B------:R-:W-:Y:S02]  /*116a0*/  SHF.R.U32.HI R11, RZ, 0x8, R35 ;  /* 0x00000008ff0b7819 */ /* 0x000fe40000011623 */
[----:B0-----:R-:W-:Y:S02]  /*116b0*/  SHF.R.U32.HI R15, RZ, 0x8, R9 ;  /* 0x00000008ff0f7819 */ /* 0x001fe40000011609 */
[----:B------:R-:W-:Y:S02]  /*116c0*/  SHF.R.U32.HI R3, RZ, 0x8, R34 ;  /* 0x00000008ff037819 */ /* 0x000fe40000011622 */
[----:B------:R-:W-:Y:S02]  /*116d0*/  LOP3.LUT R10, R35, 0xff, RZ, 0xc0, !PT ;  /* 0x000000ff230a7812 */ /* 0x000fe400078ec0ff */
[----:B------:R-:W-:Y:S02]  /*116e0*/  LOP3.LUT R11, R11, 0xff, RZ, 0xc0, !PT ;  /* 0x000000ff0b0b7812 */ /* 0x000fe400078ec0ff */
[----:B------:R-:W-:-:S02]  /*116f0*/  LOP3.LUT R12, R9, 0xff, RZ, 0xc0, !PT ;  /* 0x000000ff090c7812 */ /* 0x000fc400078ec0ff */
[----:B------:R-:W-:Y:S02]  /*11700*/  LOP3.LUT R15, R15, 0xff, RZ, 0xc0, !PT ;  /* 0x000000ff0f0f7812 */ /* 0x000fe400078ec0ff */
[----:B----4-:R-:W-:Y:S02]  /*11710*/  SHF.R.U32.HI R14, RZ, 0x10, R9 ;  /* 0x00000010ff0e7819 */ /* 0x010fe40000011609 */
[----:B------:R-:W-:Y:S02]  /*11720*/  LOP3.LUT R0, R34, 0xff, RZ, 0xc0, !PT ;  /* 0x000000ff22007812 */ /* 0x000fe400078ec0ff */
[----:B------:R-:W-:Y:S02]  /*11730*/  LOP3.LUT R3, R3, 0xff, RZ, 0xc0, !PT ;  /* 0x000000ff03037812 */ /* 0x000fe400078ec0ff */
[----:B------:R-:W-:Y:S02]  /*11740*/  PRMT R10, R11, 0x7604, R10 ;  /* 0x000076040b0a7816 */ /* 0x000fe4000000000a */
[----:B------:R-:W-:-:S02]  /*11750*/  SHF.R.U32.HI R11, RZ, 0x8, R8 ;  /* 0x00000008ff0b7819 */ /* 0x000fc40000011608 */
[----:B------:R-:W-:Y:S02]  /*11760*/  SHF.R.U32.HI R20, RZ, 0x10, R35 ;  /* 0x00000010ff147819 */ /* 0x000fe40000011623 */
[----:B------:R-:W-:Y:S01]  /*11770*/  PRMT R12, R15, 0x7604, R12 ;  /* 0x000076040f0c7816 */ /* 0x000fe2000000000c */
[----:B------:R-:W-:Y:S01]  /*11780*/  IMAD.U32 R15, R14, 0x10000, RZ ;  /* 0x000100000e0f7824 */ /* 0x000fe200078e00ff */
[----:B------:R-:W-:Y:S02]  /*11790*/  PRMT R3, R3, 0x7604, R0 ;  /* 0x0000760403037816 */ /* 0x000fe40000000000 */
[----:B------:R-:W-:Y:S02]  /*117a0*/  LOP3.LUT R0, R8, 0xff, RZ, 0xc0, !PT ;  /* 0x000000ff08007812 */ /* 0x000fe400078ec0ff */
[----:B------:R-:W-:Y:S02]  /*117b0*/  LOP3.LUT R13, R11, 0xff, RZ, 0xc0, !PT ;  /* 0x000000ff0b0d7812 */ /* 0x000fe400078ec0ff */
[----:B------:R-:W-:-:S02]  /*117c0*/  SHF.L.U32 R11, R20, 0x10, RZ ;  /* 0x00000010140b7819 */ /* 0x000fc400000006ff */
[----:B------:R-:W-:Y:S02]  /*117d0*/  PRMT R13, R13, 0x7604, R0 ;  /* 0x000076040d0d7816 */ /* 0x000fe40000000000 */
[----:B------:R-:W-:Y:S02]  /*117e0*/  LOP3.LUT R3, R3, 0xff0000, R34, 0xf8, !PT ;  /* 0x00ff000003037812 */ /* 0x000fe400078ef822 */
[----:B------:R-:W-:Y:S02]  /*117f0*/  LOP3.LUT R15, R12, 0xff0000, R15, 0xf8, !PT ;  /* 0x00ff00000c0f7812 */ /* 0x000fe400078ef80f */
[----:B------:R-:W-:Y:S02]  /*11800*/  LOP3.LUT R11, R10, 0xff0000, R11, 0xf8, !PT ;  /* 0x00ff00000a0b7812 */ /* 0x000fe400078ef80b */
[----:B------:R-:W-:Y:S02]  /*11810*/  LOP3.LUT R13, R13, 0xff0000, R8, 0xf8, !PT ;  /* 0x00ff00000d0d7812 */ /* 0x000fe400078ef808 */
[----:B------:R-:W-:-:S02]  /*11820*/  LOP3.LUT R12, R3, 0xff000000, R34, 0xf8, !PT ;  /* 0xff000000030c7812 */ /* 0x000fc400078ef822 */
[----:B------:R-:W-:Y:S02]  /*11830*/  LOP3.LUT R20, R15, 0xff000000, R9, 0xf8, !PT ;  /* 0xff0000000f147812 */ /* 0x000fe400078ef809 */
[----:B------:R-:W-:Y:S02]  /*11840*/  LOP3.LUT R34, R11, 0xff000000, R35, 0xf8, !PT ;  /* 0xff0000000b227812 */ /* 0x000fe400078ef823 */
[----:B-1----:R-:W-:Y:S02]  /*11850*/  F2FP.F16.E4M3.UNPACK_B R0, R6.H1 ;  /* 0x00000006ff00723e */ /* 0x002fe400030006ff */
        /* <DEDUP_REMOVED lines=65> */
[----:B------:R-:W-:Y:S01]  /*11c70*/  HADD2.F32 R3, -RZ, R7.H1_H1 ;  /* 0x30000007ff037230 */ /* 0x000fe20000004100 */
[----:B------:R-:W-:Y:S01]  /*11c80*/  F2FP.SATFINITE.E4M3.F32.PACK_AB_MERGE_C R11, R14, R11, RZ ;  /* 0x0000000b0e0b723e */ /* 0x000fe200048070ff */
        /* <DEDUP_REMOVED lines=21> */
[----:B------:R0:W-:Y:S01]  /*11de0*/  STS.128 [R33+0x27400], R4 ;  /* 0x0274000421007388 */ /* 0x0001e20000000c00 */
[----:B------:R-:W-:Y:S05]  /*11df0*/  BRA `(.L_x_2475) ;  /* 0x0000004800947947 */ /* 0x000fea0003800000 */
.L_x_2448:
[----:B------:R-:W0:Y:S01]  /*11e00*/  LDC R50, c[0x0][0x448] ;  /* 0x00011200ff327b82 */ /* 0x000e220000000800 */
[----:B------:R-:W-:Y:S01]  /*11e10*/  IMAD.MOV.U32 R25, RZ, RZ, R29 ;  /* 0x000000ffff197224 */ /* 0x000fe200078e001d */
[----:B------:R-:W-:Y:S01]  /*11e20*/  ULDC.64 UR4, c[0x0][0x3f8] ;  /* 0x0000fe0000047ab9 */ /* 0x000fe20000000a00 */
[----:B------:R-:W-:Y:S01]  /*11e30*/  IMAD.MOV.U32 R27, RZ, RZ, R31 ;  /* 0x000000ffff1b7224 */ /* 0x000fe200078e001f */
[----:B------:R-:W-:Y:S01]  /*11e40*/  ULDC.64 UR6, c[0x0][0x408] ;  /* 0x0001020000067ab9 */ /* 0x000fe20000000a00 */
[----:B------:R-:W-:Y:S01]  /*11e50*/  ULDC.64 UR8, c[0x0][0x400] ;  /* 0x0001000000087ab9 */ /* 0x000fe20000000a00 */
        /* <DEDUP_REMOVED lines=19> */
[----:B------:R-:W2:Y:S01]  /*11f90*/  LDL R0, [R1+0x4] ;  /* 0x0000040001007983 */ /* 0x000ea20000100800 */
[----:B------:R-:W0:Y:S03]  /*11fa0*/  LDC R57, c[0x0][0x3f4] ;  /* 0x0000fd00ff397b82 */ /* 0x000e260000000800 */
[----:B------:R-:W1:Y:S04]  /*11fb0*/  SHFL.IDX PT, R5, R51, RZ, 0x181f ;  /* 0x00181fff33057589 */ /* 0x000e6800000e0000 */
[----:B------:R-:W3:Y:S04]  /*11fc0*/  SHFL.IDX PT, R14, R55, RZ, 0x181f ;  /* 0x00181fff370e7589 */ /* 0x000ee800000e0000 */
[----:B------:R-:W4:Y:S04]  /*11fd0*/  SHFL.IDX PT, R3, R10, RZ, 0x181f ;  /* 0x00181fff0a037589 */ /* 0x000f2800000e0000 */
[----:B------:R-:W5:Y:S01]  /*11fe0*/  SHFL.IDX PT, R7, R53, RZ, 0x181f ;  /* 0x00181fff35077589 */ /* 0x000f6200000e0000 */
[----:B0-----:R-:W-:Y:S01]  /*11ff0*/  ISETP.GE.AND P0, PT, R16, R57, PT ;  /* 0x000000391000720c */ /* 0x001fe20003f06270 */
[----:B--2---:R-:W-:-:S05]  /*12000*/  IMAD R50, R0, R50, RZ ;  /* 0x0000003200327224 */ /* 0x004fca00078e02ff */
[----:B------:R-:W-:-:S13]  /*12010*/  ISETP.GE.OR P1, PT, R59, R50, P0 ;  /* 0x000000323b00720c */ /* 0x000fda0000726670 */
[C---:B-1----:R-:W-:Y:S02]  /*12020*/  @!P1 IADD3 R0, P2, R16.reuse, R5, RZ ;  /* 0x0000000510009210 */ /* 0x042fe40007f5e0ff */
[----:B---3--:R-:W-:-:S03]  /*12030*/  @!P1 IADD3 R14, P3, R16, R14, RZ ;  /* 0x0000000e100e9210 */ /* 0x008fc60007f7e0ff */
[--C-:B----4-:R-:W-:Y:S02]  /*12040*/  @!P1 IMAD.X R5, R3, 0x1, R17.reuse, P2 ;  /* 0x0000000103059824 */ /* 0x110fe400010e0611 */
[----:B-----5:R-:W-:Y:S02]  /*12050*/  @!P1 IMAD.X R3, R7, 0x1, R17, P3 ;  /* 0x0000000107039824 */ /* 0x020fe400018e0611 */
[----:B------:R-:W-:Y:S01]  /*12060*/  @!P1 IMAD.MOV.U32 R4, RZ, RZ, R0 ;  /* 0x000000ffff049224 */ /* 0x000fe200078e0000 */
[----:B------:R-:W-:Y:S01]  /*12070*/  @!P1 MOV R26, R14 ;  /* 0x0000000e001a9202 */ /* 0x000fe20000000f00 */
[----:B------:R-:W-:-:S04]  /*12080*/  @!P1 IMAD.MOV.U32 R27, RZ, RZ, R3 ;  /* 0x000000ffff1b9224 */ /* 0x000fc800078e0003 */
[----:B------:R-:W2:Y:S04]  /*12090*/  @!P1 LD.E.128 R4, desc[UR46][R4.64] ;  /* 0x0000002e04049980 */ /* 0x000ea8000c101d00 */
[----:B------:R-:W3:Y:S01]  /*120a0*/  @!P1 LD.E.128 R36, desc[UR46][R26.64] ;  /* 0x0000002e1a249980 */ /* 0x000ee2000c101d00 */
[----:B------:R-:W-:Y:S02]  /*120b0*/  CS2R R32, SRZ ;  /* 0x0000000000207805 */ /* 0x000fe4000001ff00 */
[----:B------:R-:W-:Y:S02]  /*120c0*/  CS2R R28, SRZ ;  /* 0x00000000001c7805 */ /* 0x000fe4000001ff00 */
[----:B------:R-:W-:Y:S01]  /*120d0*/  CS2R R30, SRZ ;  /* 0x00000000001e7805 */ /* 0x000fe2000001ff00 */
[----:B------:R0:W1:Y:S01]  /*120e0*/  SHFL.IDX PT, R3, R10, 0x1, 0x181f ;  /* 0x00381f000a037f89 */ /* 0x00006200000e0000 */
[----:B------:R-:W-:-:S03]  /*120f0*/  CS2R R20, SRZ ;  /* 0x0000000000147805 */ /* 0x000fc6000001ff00 */
[----:B------:R0:W4:Y:S04]  /*12100*/  SHFL.IDX PT, R9, R51, 0x1, 0x181f ;  /* 0x00381f0033097f89 */ /* 0x00012800000e0000 */
[----:B------:R0:W0:Y:S04]  /*12110*/  SHFL.IDX PT, R25, R53, 0x1, 0x181f ;  /* 0x00381f0035197f89 */ /* 0x00002800000e0000 */
[----:B------:R0:W0:Y:S01]  /*12120*/  SHFL.IDX PT, R14, R55, 0x1, 0x181f ;  /* 0x00381f00370e7f89 */ /* 0x00002200000e0000 */
[----:B--2---:R-:W-:Y:S02]  /*12130*/  @!P1 IMAD.MOV.U32 R32, RZ, RZ, R4 ;  /* 0x000000ffff209224 */ /* 0x004fe400078e0004 */
[----:B------:R-:W-:Y:S01]  /*12140*/  @!P1 IMAD.MOV.U32 R33, RZ, RZ, R5 ;  /* 0x000000ffff219224 */ /* 0x000fe200078e0005 */
[----:B------:R-:W-:Y:S01]  /*12150*/  CS2R R4, SRZ ;  /* 0x0000000000047805 */ /* 0x000fe2000001ff00 */
[----:B------:R-:W-:Y:S01]  /*12160*/  @!P1 IMAD.MOV.U32 R28, RZ, RZ, R6 ;  /* 0x000000ffff1c9224 */ /* 0x000fe200078e0006 */
[----:B---3--:R-:W-:Y:S01]  /*12170*/  @!P1 MOV R31, R37 ;  /* 0x00000025001f9202 */ /* 0x008fe20000000f00 */
[----:B------:R-:W-:-:S02]  /*12180*/  @!P1 IMAD.MOV.U32 R29, RZ, RZ, R7 ;  /* 0x000000ffff1d9224 */ /* 0x000fc400078e0007 */
[----:B------:R-:W-:Y:S02]  /*12190*/  @!P1 IMAD.MOV.U32 R30, RZ, RZ, R36 ;  /* 0x000000ffff1e9224 */ /* 0x000fe400078e0024 */
[----:B------:R-:W-:Y:S02]  /*121a0*/  @!P1 IMAD.MOV.U32 R20, RZ, RZ, R38 ;  /* 0x000000ffff149224 */ /* 0x000fe400078e0026 */
[----:B01--4-:R-:W-:-:S07]  /*121b0*/  @!P1 IMAD.MOV.U32 R21, RZ, RZ, R39 ;  /* 0x000000ffff159224 */ /* 0x013fce00078e0027 */
.L_x_2725:
[----:B------:R-:W-:Y:S01]  /*121c0*/  VIADD R7, R59, 0x20 ;  /* 0x000000203b077836 */ /* 0x000fe20000000000 */
[----:B------:R-:W-:Y:S01]  /*121d0*/  BSSY B1, `(.L_x_2479) ;  /* 0x0000010000017945 */ /* 0x000fe20003800000 */
[----:B------:R-:W-:Y:S02]  /*121e0*/  CS2R R40, SRZ ;  /* 0x0000000000287805 */ /* 0x000fe4000001ff00 */
[----:B------:R-:W-:Y:S02]  /*121f0*/  CS2R R42, SRZ ;  /* 0x00000000002a7805 */ /* 0x000fe4000001ff00 */
[----:B------:R-:W-:Y:S02]  /*12200*/  ISETP.GE.AND P1, PT, R7, R50, PT ;  /* 0x000000320700720c */ /* 0x000fe40003f26270 */
[----:B------:R-:W-:-:S11]  /*12210*/  CS2R R6, SRZ ;  /* 0x0000000000067805 */ /* 0x000fd6000001ff00 */
        /* <DEDUP_REMOVED lines=11> */
.L_x_2480:
[----:B------:R-:W-:Y:S05]  /*122d0*/  BSYNC B1 ;  /* 0x0000000000017941 */ /* 0x000fea0003800000 */
.L_x_2479:
[----:B------:R-:W-:-:S03]  /*122e0*/  UMOV UR4, 0xffffffff ;  /* 0xffffffff00047882 */ /* 0x000fc60000000000 */
[----:B------:R-:W-:Y:S05]  /*122f0*/  BRA.DIV UR4, `(.L_x_2481) ;  /* 0x000001b2040c7947 */ /* 0x000fea000b800000 */
[----:B------:R-:W0:Y:S01]  /*12300*/  SHFL.IDX PT, R9, R51, 0x2, 0x181f ;  /* 0x00581f0033097f89 */ /* 0x000e2200000e0000 */
[----:B------:R-:W-:-:S03]  /*12310*/  VIADD R11, R59, 0x40 ;  /* 0x000000403b0b7836 */ /* 0x000fc60000000000 */
[----:B------:R-:W1:Y:S02]  /*12320*/  SHFL.IDX PT, R14, R55, 0x2, 0x181f ;  /* 0x00581f00370e7f89 */ /* 0x000e6400000e0000 */
[----:B------:R-:W-:Y:S02]  /*12330*/  ISETP.GE.OR P1, PT, R11, R50, P0 ;  /* 0x000000320b00720c */ /* 0x000fe40000726670 */
[----:B------:R-:W2:Y:S04]  /*12340*/  SHFL.IDX PT, R3, R10, 0x2, 0x181f ;  /* 0x00581f000a037f89 */ /* 0x000ea800000e0000 */
[----:B------:R-:W3:Y:S07]  /*12350*/  SHFL.IDX PT, R25, R53, 0x2, 0x181f ;  /* 0x00581f0035197f89 */ /* 0x000eee00000e0000 */
[----:B0-----:R-:W-:-:S02]  /*12360*/  @!P1 IADD3 R0, P2, R16, R9, RZ ;  /* 0x0000000910009210 */ /* 0x001fc40007f5e0ff */
[----:B-1----:R-:W-:-:S03]  /*12370*/  @!P1 IADD3 R14, P3, R16, R14, RZ ;  /* 0x0000000e100e9210 */ /* 0x002fc60007f7e0ff */
[----:B------:R-:W-:Y:S01]  /*12380*/  @!P1 IMAD.MOV.U32 R8, RZ, RZ, R0 ;  /* 0x000000ffff089224 */ /* 0x000fe200078e0000 */
[----:B--2---:R-:W-:Y:S01]  /*12390*/  @!P1 IADD3.X R9, R3, R17, RZ, P2, !PT ;  /* 0x0000001103099210 */ /* 0x004fe200017fe4ff */
[----:B---3--:R-:W-:Y:S02]  /*123a0*/  @!P1 IMAD.X R3, R25, 0x1, R17, P3 ;  /* 0x0000000119039824 */ /* 0x008fe400018e0611 */
[----:B------:R-:W-:Y:S02]  /*123b0*/  @!P1 IMAD.MOV.U32 R44, RZ, RZ, R14 ;  /* 0x000000ffff2c9224 */ /* 0x000fe400078e000e */
        /* <DEDUP_REMOVED lines=20> */
.L_x_2735:
        /* <DEDUP_REMOVED lines=13> */
[----:B------:R-:W-:Y:S01]  /*125d0*/  IMAD.X R9, R53, 0x1, R17, P2 ;  /* 0x0000000135097824 */ /* 0x000fe200010e0611 */
[----:B------:R-:W-:-:S05]  /*125e0*/  IADD3.X R13, R3, R17, RZ, P1, !PT ;  /* 0x00000011030d7210 */ /* 0x000fca0000ffe4ff */
[----:B------:R-:W5:Y:S04]  /*125f0*/  LD.E.128 R8, desc[UR46][R8.64] ;  /* 0x0000002e08087980 */ /* 0x000f68000c101d00 */
[----:B------:R-:W5:Y:S02]  /*12600*/  LD.E.128 R12, desc[UR46][R12.64] ;  /* 0x0000002e0c0c7980 */ /* 0x000f64000c101d00 */
.L_x_2483:
[----:B------:R-:W-:Y:S05]  /*12610*/  BSYNC B1 ;  /* 0x0000000000017941 */ /* 0x000fea0003800000 */
.L_x_2482:
[----:B------:R-:W2:Y:S01]  /*12620*/  LDL R0, [R1] ;  /* 0x0000000001007983 */ /* 0x000ea20000100800 */
[----:B------:R-:W-:Y:S01]  /*12630*/  ULEA.HI UR4, UR43, UR43, URZ, 0x1 ;  /* 0x0000002b2b047291 */ /* 0x000fe2000f8f083f */
[C---:B------:R-:W-:Y:S01]  /*12640*/  VIADD R25, R19.reuse, 0x20 ;  /* 0x0000002013197836 */ /* 0x040fe20000000000 */
[----:B------:R-:W-:Y:S01]  /*12650*/  BSSY B1, `(.L_x_2484) ;  /* 0x000000e000017945 */ /* 0x000fe20003800000 */
[----:B------:R-:W-:Y:S01]  /*12660*/  VIADD R24, R19, 0x40 ;  /* 0x0000004013187836 */ /* 0x000fe20000000000 */
[----:B------:R-:W-:-:S04]  /*12670*/  ULOP3.LUT UR4, UR4, 0xfffffffe, URZ, 0xc0, !UPT ;  /* 0xfffffffe04047892 */ /* 0x000fc8000f8ec03f */
[----:B------:R-:W-:-:S06]  /*12680*/  UIADD3 UR4, UR43, -UR4, URZ ;  /* 0x800000042b047290 */ /* 0x000fcc000fffe03f */
[----:B------:R-:W-:-:S05]  /*12690*/  IMAD.U32 R3, RZ, RZ, UR4 ;  /* 0x00000004ff037e24 */ /* 0x000fca000f8e00ff */
[----:B------:R-:W-:-:S04]  /*126a0*/  SHF.L.U32 R3, R3, 0x1f, RZ ;  /* 0x0000001f03037819 */ /* 0x000fc800000006ff */
[----:B------:R-:W0:Y:S01]  /*126b0*/  SYNCS.PHASECHK.TRANS64.TRYWAIT P4, [R18+URZ+0x38800], R3 ;  /* 0x03880003120075a7 */ /* 0x000e22000808017f */
[----:B--2---:R-:W-:Y:S01]  /*126c0*/  VIADDMNMX R50, R50, -R0, 0x80, PT ;  /* 0x0000008032327446 */ /* 0x004fe20003800900 */
[----:B------:R-:W-:-:S03]  /*126d0*/  VIADD R0, R19, 0x60 ;  /* 0x0000006013007836 */ /* 0x000fc60000000000 */
[-C--:B------:R-:W-:Y:S02]  /*126e0*/  ISETP.GE.OR P3, PT, R19, R50.reuse, P0 ;  /* 0x000000321300720c */ /* 0x080fe40000766670 */
[-C--:B------:R-:W-:Y:S02]  /*126f0*/  ISETP.GE.OR P2, PT, R25, R50.reuse, P0 ;  /* 0x000000321900720c */ /* 0x080fe40000746670 */
[-C--:B------:R-:W-:Y:S02]  /*12700*/  ISETP.GE.OR P1, PT, R24, R50.reuse, P0 ;  /* 0x000000321800720c */ /* 0x080fe40000726670 */
[----:B------:R-:W-:Y:S01]  /*12710*/  ISETP.GE.OR P0, PT, R0, R50, P0 ;  /* 0x000000320000720c */ /* 0x000fe20000706670 */
[----:B0-----:R-:W-:-:S12]  /*12720*/  @!P4 BRA `(.L_x_2485) ;  /* 0x000001b00024c947 */ /* 0x001fd80003800000 */
.L_x_2736:
[----:B------:R-:W-:Y:S05]  /*12730*/  BSYNC B1 ;  /* 0x0000000000017941 */ /* 0x000fea0003800000 */
.L_x_2484:
[----:B------:R-:W-:Y:S04]  /*12740*/  BSSY B1, `(.L_x_2486) ;  /* 0x0000107000017945 */ /* 0x000fe80003800000 */
[----:B------:R-:W-:Y:S05]  /*12750*/  @P3 BRA `(.L_x_2487) ;  /* 0x0000001000143947 */ /* 0x000fea0003800000 */
[----:B------:R-:W2:Y:S04]  /*12760*/  LDL R46, [R1+0x3c] ;  /* 0x00003c00012e7983 */ /* 0x000ea80000100800 */
[----:B------:R-:W3:Y:S01]  /*12770*/  LDL R75, [R1+0x40] ;  /* 0x00004000014b7983 */ /* 0x000ee20000100800 */
[----:B------:R-:W-:Y:S02]  /*12780*/  SHF.R.U32.HI R0, RZ, 0x8, R32 ;  /* 0x00000008ff007819 */ /* 0x000fe40000011620 */
[----:B------:R-:W-:Y:S02]  /*12790*/  LOP3.LUT R24, R32, 0xff, RZ, 0xc0, !PT ;  /* 0x000000ff20187812 */ /* 0x000fe400078ec0ff */
[----:B0-----:R-:W-:Y:S02]  /*127a0*/  LOP3.LUT R3, R0, 0xff, RZ, 0xc0, !PT ;  /* 0x000000ff00037812 */ /* 0x001fe400078ec0ff */
[----:B------:R-:W-:-:S02]  /*127b0*/  LEA.HI R0, R57, R54, RZ, 0x1c ;  /* 0x0000003639007211 */ /* 0x000fc400078fe0ff */
[----:B------:R-:W-:Y:S02]  /*127c0*/  PRMT R50, R3, 0x7604, R24 ;  /* 0x0000760403327816 */ /* 0x000fe40000000018 */
[----:B------:R-:W-:Y:S02]  /*127d0*/  SHF.R.S32.HI R3, RZ, 0x1f, R0 ;  /* 0x0000001fff037819 */ /* 0x000fe40000011400 */
[----:B------:R-:W-:Y:S02]  /*127e0*/  SHF.L.U32 R47, R19, 0x7, RZ ;  /* 0x00000007132f7819 */ /* 0x000fe400000006ff */
[----:B------:R-:W-:Y:S01]  /*127f0*/  LEA.HI R3, R3, R0, RZ, 0x3 ;  /* 0x0000000003037211 */ /* 0x000fe200078f18ff */
[----:B------:R-:W-:Y:S01]  /*12800*/  IMAD.SHL.U32 R0, R0, 0x10, RZ ;  /* 0x0000001000007824 */ /* 0x000fe200078e00ff */
[----:B------:R-:W-:Y:S02]  /*12810*/  LOP3.LUT R47, R47, 0x380, RZ, 0xc0, !PT ;  /* 0x000003802f2f7812 */ /* 0x000fe400078ec0ff */
[----:B------:R-:W-:Y:S01]  /*12820*/  SHF.R.U32.HI R25, RZ, 0x8, R33 ;  /* 0x00000008ff197819 */ /* 0x000fe20000011621 */
[----:B------:R-:W-:Y:S01]  /*12830*/  IMAD.SHL.U32 R3, R3, 0x800, RZ ;  /* 0x0000080003037824 */ /* 0x000fe200078e00ff */
[----:B------:R-:W-:Y:S01]  /*12840*/  LOP3.LUT R0, R47, 0x70, R0, 0xf8, !PT ;  /* 0x000000702f007812 */ /* 0x000fe200078ef800 */
[----:B------:R-:W-:Y:S01]  /*12850*/  IMAD.SHL.U32 R47, R19, 0x80, RZ ;  /* 0x00000080132f7824 */ /* 0x000fe200078e00ff */
[----:B------:R-:W-:-:S02]  /*12860*/  SHF.R.U32.HI R44, RZ, 0x8, R30 ;  /* 0x00000008ff2c7819 */ /* 0x000fc4000001161e */
[----:B------:R-:W-:Y:S02]  /*12870*/  LOP3.LUT R3, R3, 0xffffc000, RZ, 0xc0, !PT ;  /* 0xffffc00003037812 */ /* 0x000fe400078ec0ff */
[----:B------:R-:W-:Y:S02]  /*12880*/  LOP3.LUT R47, R47, 0x380, RZ, 0xc0, !PT ;  /* 0x000003802f2f7812 */ /* 0x000fe400078ec0ff */
[----:B------:R-:W-:Y:S02]  /*12890*/  LOP3.LUT R26, R33, 0xff, RZ, 0xc0, !PT ;  /* 0x000000ff211a7812 */ /* 0x000fe400078ec0ff */
[----:B------:R-:W-:Y:S02]  /*128a0*/  SHF.R.U32.HI R47, RZ, 0x3, R47 ;  /* 0x00000003ff2f7819 */ /* 0x000fe4000001162f */
[----:B------:R-:W-:Y:S02]  /*128b0*/  LOP3.LUT R25, R25, 0xff, RZ, 0xc0, !PT ;  /* 0x000000ff19197812 */ /* 0x000fe400078ec0ff */
[----:B------:R-:W-:-:S02]  /*128c0*/  LOP3.LUT R0, R0, R47, RZ, 0x3c, !PT ;  /* 0x0000002f00007212 */ /* 0x000fc400078e3cff */
[----:B------:R-:W-:Y:S02]  /*128d0*/  LOP3.LUT R45, R30, 0xff, RZ, 0xc0, !PT ;  /* 0x000000ff1e2d7812 */ /* 0x000fe400078ec0ff */
[----:B------:R-:W-:Y:S02]  /*128e0*/  LOP3.LUT R44, R44, 0xff, RZ, 0xc0, !PT ;  /* 0x000000ff2c2c7812 */ /* 0x000fe400078ec0ff */
[----:B------:R-:W-:Y:S02]  /*128f0*/  PRMT R56, R25, 0x7604, R26 ;  /* 0x0000760419387816 */ /* 0x000fe4000000001a */
[----:B------:R-:W-:Y:S02]  /*12900*/  SHF.R.U32.HI R24, RZ, 0x8, R28 ;  /* 0x00000008ff187819 */ /* 0x000fe4000001161c */
[----:B------:R-:W-:Y:S02]  /*12910*/  SHF.R.U32.HI R26, RZ, 0x8, R29 ;  /* 0x00000008ff1a7819 */ /* 0x000fe4000001161d */
[----:B------:R-:W-:-:S02]  /*12920*/  PRMT R59, R44, 0x7604, R45 ;  /* 0x000076042c3b7816 */ /* 0x000fc4000000002d */
[----:B------:R-:W-:Y:S02]  /*12930*/  LOP3.LUT R45, R31, 0xff, RZ, 0xc0, !PT ;  /* 0x000000ff1f2d7812 */ /* 0x000fe400078ec0ff */
[----:B------:R-:W-:Y:S02]  /*12940*/  SHF.R.U32.HI R44, RZ, 0x8, R20 ;  /* 0x00000008ff2c7819 */ /* 0x000fe40000011614 */
[----:B------:R-:W-:Y:S02]  /*12950*/  LOP3.LUT R25, R28, 0xff, RZ, 0xc0, !PT ;  /* 0x000000ff1c197812 */ /* 0x000fe400078ec0ff */
[----:B------:R-:W-:Y:S02]  /*12960*/  LOP3.LUT R27, R29, 0xff, RZ, 0xc0, !PT ;  /* 0x000000ff1d1b7812 */ /* 0x000fe400078ec0ff */
[----:B------:R-:W-:Y:S02]  /*12970*/  LOP3.LUT R24, R24, 0xff, RZ, 0xc0, !PT ;  /* 0x000000ff18187812 */ /* 0x000fe400078ec0ff */
[----:B------:R-:W-:-:S02]  /*12980*/  LOP3.LUT R26, R26, 0xff, RZ, 0xc0, !PT ;  /* 0x000000ff1a1a7812 */ /* 0x000fc400078ec0ff */
[----:B------:R-:W-:Y:S02]  /*12990*/  LOP3.LUT R47, R20, 0xff, RZ, 0xc0, !PT ;  /* 0x000000ff142f7812 */ /* 0x000fe400078ec0ff */
[----:B------:R-:W-:Y:S02]  /*129a0*/  LOP3.LUT R44, R44, 0xff, RZ, 0xc0, !PT ;  /* 0x000000ff2c2c7812 */ /* 0x000fe400078ec0ff */
[----:B------:R-:W-:Y:S02]  /*129b0*/  LOP3.LUT R51, R21, 0xff, RZ, 0xc0, !PT ;  /* 0x000000ff15337812 */ /* 0x000fe400078ec0ff */
[----:B------:R-:W-:Y:S02]  /*129c0*/  PRMT R58, R24, 0x7604, R25 ;  /* 0x00007604183a7816 */ /* 0x000fe40000000019 */
        /* <DEDUP_REMOVED lines=8> */
[----:B------:R-:W-:Y:S02]  /*12a50*/  PRMT R55, R55, 0x7054, R60 ;  /* 0x0000705437377816 */ /* 0x000fe4000000003c */
[----:B------:R-:W-:Y:S02]  /*12a60*/  SHF.R.U32.HI R60, RZ, 0x10, R21 ;  /* 0x00000010ff3c7819 */ /* 0x000fe40000011615 */
[----:B------:R-:W-:Y:S02]  /*12a70*/  LOP3.LUT R58, R58, 0xff, RZ, 0xc0, !PT ;  /* 0x000000ff3a3a7812 */ /* 0x000fe400078ec0ff */
[----:B------:R-:W-:Y:S02]  /*12a80*/  LOP3.LUT R60, R60, 0xff, RZ, 0xc0, !PT ;  /* 0x000000ff3c3c7812 */ /* 0x000fe400078ec0ff */
[----:B------:R-:W-:Y:S02]  /*12a90*/  PRMT R65, R58, 0x7054, R65 ;  /* 0x000070543a417816 */ /* 0x000fe40000000041 */
[----:B------:R-:W-:-:S02]  /*12aa0*/  LOP3.LUT R28, R53, 0xff000000, R28, 0xf8, !PT ;  /* 0xff000000351c7812 */ /* 0x000fc400078ef81c */
[----:B--2---:R-:W-:Y:S02]  /*12ab0*/  IADD3 R3, R0, R3, R46 ;  /* 0x0000000300037210 */ /* 0x004fe40007ffe02e */
[----:B------:R-:W-:Y:S02]  /*12ac0*/  SHF.R.U32.HI R0, RZ, 0x8, R31 ;  /* 0x00000008ff007819 */ /* 0x000fe4000001161f */
[----:B------:R-:W-:Y:S01]  /*12ad0*/  SHF.R.U32.HI R46, RZ, 0x8, R21 ;  /* 0x00000008ff2e7819 */ /* 0x000fe20000011615 */
[----:B---3--:R-:W0:Y:S01]  /*12ae0*/  LDS.128 R24, [R75+0x20400] ;  /* 0x020400004b187984 */ /* 0x008e220000000c00 */
[----:B------:R-:W-:Y:S02]  /*12af0*/  LOP3.LUT R0, R0, 0xff, RZ, 0xc0, !PT ;  /* 0x000000ff00007812 */ /* 0x000fe400078ec0ff */
[----:B------:R-:W-:Y:S02]  /*12b00*/  LOP3.LUT R46, R46, 0xff, RZ, 0xc0, !PT ;  /* 0x000000ff2e2e7812 */ /* 0x000fe400078ec0ff */
[----:B------:R-:W-:Y:S01]  /*12b10*/  PRMT R61, R0, 0x7604, R45 ;  /* 0x00007604003d7816 */ /* 0x000fe2000000002d */
[----:B------:R-:W-:Y:S01]  /*12b20*/  IMAD.IADD R0, R18, 0x1, R3 ;  /* 0x0000000112007824 */ /* 0x000fe200078e0203 */
[----:B------:R-:W-:-:S02]  /*12b30*/  PRMT R67, R46, 0x7604, R51 ;  /* 0x000076042e437816 */ /* 0x000fc40000000033 */
[----:B------:R-:W-:Y:S02]  /*12b40*/  SHF.R.U32.HI R51, RZ, 0x10, R33 ;  /* 0x00000010ff337819 */ /* 0x000fe40000011621 */
[----:B------:R-:W1:Y:S01]  /*12b50*/  LDS.128 R44, [R0+0x20400] ;  /* 0x02040000002c7984 */ /* 0x000e620000000c00 */
        /* <DEDUP_REMOVED lines=10> */
[----:B------:R-:W-:-:S02]  /*12c00*/  PRMT R59, R50, 0x7054, R59 ;  /* 0x00007054323b7816 */ /* 0x000fc4000000003b */
[----:B------:R-:W-:Y:S02]  /*12c10*/  LOP3.LUT R63, R63, 0xff000000, R31, 0xf8, !PT ;  /* 0xff0000003f3f7812 */ /* 0x000fe400078ef81f */
[----:B------:R-:W-:Y:S02]  /*12c20*/  LOP3.LUT R56, R3, 0xff000000, R32, 0xf8, !PT ;  /* 0xff00000003387812 */ /* 0x000fe400078ef820 */
[----:B------:R-:W-:Y:S02]  /*12c30*/  LOP3.LUT R58, R51, 0xff000000, R33, 0xf8, !PT ;  /* 0xff000000333a7812 */ /* 0x000fe400078ef821 */
[-C--:B0-----:R-:W-:Y:S02]  /*12c40*/  F2FP.F16.E4M3.UNPACK_B R31, R27.reuse ;  /* 0x0000001bff1f723e */ /* 0x081fe400020006ff */
[----:B------:R-:W-:Y:S02]  /*12c50*/  F2FP.F16.E4M3.UNPACK_B R32, R27.H1 ;  /* 0x0000001bff20723e */ /* 0x000fe400030006ff */
[----:B------:R-:W-:-:S02]  /*12c60*/  PRMT R69, R60, 0x7054, R67 ;  /* 0x000070543c457816 */ /* 0x000fc40000000043 */
[-C--:B------:R-:W-:Y:S02]  /*12c70*/  F2FP.F16.E4M3.UNPACK_B R3, R26.reuse ;  /* 0x0000001aff03723e */ /* 0x080fe400020006ff */
[----:B------:R-:W-:Y:S02]  /*12c80*/  F2FP.F16.E4M3.UNPACK_B R27, R26.H1 ;  /* 0x0000001aff1b723e */ /* 0x000fe400030006ff */
[----:B------:R-:W-:Y:S02]  /*12c90*/  LOP3.LUT R62, R59, 0xff000000, R30, 0xf8, !PT ;  /* 0xff0000003b3e7812 */ /* 0x000fe400078ef81e */
[----:B------:R-:W-:Y:S02]  /*12ca0*/  F2FP.F16.E4M3.UNPACK_B R64, R63 ;  /* 0x0000003fff40723e */ /* 0x000fe400020006ff */
[----:B-1----:R-:W-:Y:S02]  /*12cb0*/  F2FP.F16.E4M3.UNPACK_B R26, R45 ;  /* 0x0000002dff1a723e */ /* 0x002fe400020006ff */
[----:B------:R-:W-:Y:S01]  /*12cc0*/  F2FP.F16.E4M3.UNPACK_B R59, R58 ;  /* 0x0000003aff3b723e */ /* 0x000fe200020006ff */
[--C-:B------:R-:W-:Y:S01]  /*12cd0*/  HADD2.F32 R66, -RZ, R64.reuse.H0_H0 ;  /* 0x20000040ff427230 */ /* 0x100fe20000004100 */
[----:B------:R-:W-:Y:S01]  /*12ce0*/  LOP3.LUT R69, R69, 0xff000000, R21, 0xf8, !PT ;  /* 0xff00000045457812 */ /* 0x000fe200078ef815 */
[----:B------:R-:W-:Y:S01]  /*12cf0*/  HADD2.F32 R64, -RZ, R64.H1_H1 ;  /* 0x30000040ff407230 */ /* 0x000fe20000004100 */
[-C--:B------:R-:W-:Y:S01]  /*12d00*/  F2FP.F16.E4M3.UNPACK_B R21, R25.reuse ;  /* 0x00000019ff15723e */ /* 0x080fe200020006ff */
[----:B------:R-:W-:Y:S01]  /*12d10*/  HADD2.F32 R60, -RZ, R59.H0_H0 ;  /* 0x2000003bff3c7230 */ /* 0x000fe20000004100 */
[----:B------:R-:W-:Y:S01]  /*12d20*/  F2FP.F16.E4M3.UNPACK_B R30, R25.H1 ;  /* 0x00000019ff1e723e */ /* 0x000fe200030006ff */
[--C-:B------:R-:W-:Y:S01]  /*12d30*/  HADD2.F32 R25, -RZ, R26.reuse.H0_H0 ;  /* 0x2000001aff197230 */ /* 0x100fe20000004100 */
[----:B------:R-:W-:Y:S01]  /*12d40*/  LOP3.LUT R61, R55, 0xff000000, R29, 0xf8, !PT ;  /* 0xff000000373d7812 */ /* 0x000fe200078ef81d */
[----:B------:R-:W-:Y:S01]  /*12d50*/  HADD2.F32 R29, -RZ, R21.H0_H0 ;  /* 0x20000015ff1d7230 */ /* 0x000fe20000004100 */
[-C--:B------:R-:W-:Y:S01]  /*12d60*/  F2FP.F16.E4M3.UNPACK_B R53, R47.reuse ;  /* 0x0000002fff35723e */ /* 0x080fe200020006ff */
[----:B------:R-:W-:Y:S01]  /*12d70*/  HADD2.F32 R59, -RZ, R59.H1_H1 ;  /* 0x3000003bff3b7230 */ /* 0x000fe20000004100 */
[----:B------:R-:W-:Y:S01]  /*12d80*/  F2FP.F16.E4M3.UNPACK_B R55, R47.H1 ;  /* 0x0000002fff37723e */ /* 0x000fe200030006ff */
[C---:B------:R-:W-:Y:S01]  /*12d90*/  FMUL.FTZ R68, R25.reuse, R66 ;  /* 0x0000004219447220 */ /* 0x040fe20000410000 */
[----:B------:R-:W-:Y:S01]  /*12da0*/  F2FP.F16.E4M3.UNPACK_B R45, R45.H1 ;  /* 0x0000002dff2d723e */ /* 0x000fe200030006ff */
[----:B------:R-:W-:Y:S01]  /*12db0*/  FMUL.FTZ R47, R25, R60 ;  /* 0x0000003c192f7220 */ /* 0x000fe20000410000 */
[----:B------:R-:W-:Y:S01]  /*12dc0*/  F2FP.F16.E4M3.UNPACK_B R58, R58.H1 ;  /* 0x0000003aff3a723e */ /* 0x000fe200030006ff */
[C---:B------:R-:W-:Y:S01]  /*12dd0*/  FFMA.FTZ R25, R29.reuse, R60, -R68 ;  /* 0x0000003c1d197223 */ /* 0x040fe20000010844 */
[----:B------:R-:W-:Y:S01]  /*12de0*/  F2FP.F16.E4M3.UNPACK_B R50, R46 ;  /* 0x0000002eff32723e */ /* 0x000fe200020006ff */
[----:B------:R-:W-:Y:S01]  /*12df0*/  FFMA.FTZ R29, R29, R66, R47 ;  /* 0x000000421d1d7223 */ /* 0x000fe2000001002f */
[----:B------:R-:W-:Y:S01]  /*12e00*/  F2FP.F16.E4M3.UNPACK_B R51, R46.H1 ;  /* 0x0000002eff33723e */ /* 0x000fe200030006ff */
[----:B------:R-:W-:Y:S01]  /*12e10*/  HADD2.F32 R46, -RZ, R26.H1_H1 ;  /* 0x3000001aff2e7230 */ /* 0x000fe20000004100 */
[----:B------:R-:W-:Y:S01]  /*12e20*/  F2FP.F16.E4M3.UNPACK_B R63, R63.H1 ;  /* 0x0000003fff3f723e */ /* 0x000fe200030006ff */
[----:B------:R-:W-:Y:S01]  /*12e30*/  HADD2.F32 R47, -RZ, R45.H0_H0 ;  /* 0x2000002dff2f7230 */ /* 0x000fe20000004100 */
[----:B------:R-:W-:Y:S01]  /*12e40*/  LOP3.LUT R67, R65, 0xff000000, R20, 0xf8, !PT ;  /* 0xff00000041437812 */ /* 0x000fe200078ef814 */
[----:B------:R-:W-:-:S02]  /*12e50*/  HADD2.F32 R60, -RZ, R58.H0_H0 ;  /* 0x2000003aff3c7230 */ /* 0x000fc40000004100 */
[C---:B------:R-:W-:Y:S01]  /*12e60*/  FMUL.FTZ R66, R46.reuse, R64 ;  /* 0x000000402e427220 */ /* 0x040fe20000410000 */
[----:B------:R-:W-:Y:S02]  /*12e70*/  HADD2.F32 R65, -RZ, R63.H0_H0 ;  /* 0x2000003fff417230 */ /* 0x000fe40000004100 */
[----:B------:R-:W-:Y:S01]  /*12e80*/  FMUL.FTZ R71, R46, R59 ;  /* 0x0000003b2e477220 */ /* 0x000fe20000410000 */
[----:B------:R-:W-:Y:S02]  /*12e90*/  HADD2.F32 R26, -RZ, R30.H0_H0 ;  /* 0x2000001eff1a7230 */ /* 0x000fe40000004100 */
[C---:B------:R-:W-:Y:S01]  /*12ea0*/  FMUL.FTZ R46, R47.reuse, R60 ;  /* 0x0000003c2f2e7220 */ /* 0x040fe20000410000 */
[----:B------:R-:W-:Y:S02]  /*12eb0*/  HADD2.F32 R21, -RZ, R21.H1_H1 ;  /* 0x30000015ff157230 */ /* 0x000fe40000004100 */
[----:B------:R-:W-:Y:S01]  /*12ec0*/  FMUL.FTZ R73, R47, R65 ;  /* 0x000000412f497220 */ /* 0x000fe20000410000 */
[----:B------:R-:W-:-:S02]  /*12ed0*/  HADD2.F32 R58, -RZ, R58.H1_H1 ;  /* 0x3000003aff3a7230 */ /* 0x000fc40000004100 */
[C---:B------:R-:W-:Y:S01]  /*12ee0*/  FFMA.FTZ R65, R26.reuse, R65, R46 ;  /* 0x000000411a417223 */ /* 0x040fe2000001002e */
[----:B------:R-:W-:Y:S01]  /*12ef0*/  F2FP.F16.E4M3.UNPACK_B R46, R61 ;  /* 0x0000003dff2e723e */ /* 0x000fe200020006ff */
[C---:B------:R-:W-:Y:S01]  /*12f00*/  FFMA.FTZ R66, R21.reuse, R59, -R66 ;  /* 0x0000003b15427223 */ /* 0x040fe20000010842 */
[----:B------:R-:W-:Y:S01]  /*12f10*/  FFMA.FTZ R73, R26, R60, -R73 ;  /* 0x0000003c1a497223 */ /* 0x000fe20000010849 */
[-C--:B------:R-:W-:Y:S01]  /*12f20*/  F2FP.F16.E4M3.UNPACK_B R59, R69.reuse ;  /* 0x00000045ff3b723e */ /* 0x080fe200020006ff */
[----:B------:R-:W-:Y:S02]  /*12f30*/  HADD2.F32 R63, -RZ, R63.H1_H1 ;  /* 0x3000003fff3f7230 */ /* 0x000fe40000004100 */
[----:B------:R-:W-:Y:S01]  /*12f40*/  FFMA.FTZ R64, R21, R64, R71 ;  /* 0x0000004015407223 */ /* 0x000fe20000010047 */
[----:B------:R-:W-:Y:S01]  /*12f50*/  HADD2.F32 R45, -RZ, R45.H1_H1 ;  /* 0x3000002dff2d7230 */ /* 0x000fe20000004100 */
[----:B------:R-:W-:Y:S01]  /*12f60*/  F2FP.F16.E4M3.UNPACK_B R69, R69.H1 ;  /* 0x00000045ff45723e */ /* 0x000fe200030006ff */
[----:B------:R-:W-:Y:S01]  /*12f70*/  HADD2.F32 R26, -RZ, R53.H0_H0 ;  /* 0x20000035ff1a7230 */ /* 0x000fe20000004100 */
[----:B------:R-:W-:Y:S01]  /*12f80*/  F2FP.F16.E4M3.UNPACK_B R61, R61.H1 ;  /* 0x0000003dff3d723e */ /* 0x000fe200030006ff */
[----:B------:R-:W-:-:S02]  /*12f90*/  HADD2.F32 R47, -RZ, R46.H0_H0 ;  /* 0x2000002eff2f7230 */ /* 0x000fc40000004100 */
[C---:B------:R-:W-:Y:S01]  /*12fa0*/  FMUL.FTZ R71, R45.reuse, R63 ;  /* 0x0000003f2d477220 */ /* 0x040fe20000410000 */
[----:B------:R-:W-:Y:S02]  /*12fb0*/  HADD2.F32 R30, -RZ, R30.H1_H1 ;  /* 0x3000001eff1e7230 */ /* 0x000fe40000004100 */
[-C--:B------:R-:W-:Y:S01]  /*12fc0*/  FMUL.FTZ R70, R45, R58.reuse ;  /* 0x0000003a2d467220 */ /* 0x080fe20000410000 */
[----:B------:R-:W-:Y:S02]  /*12fd0*/  HADD2.F32 R60, -RZ, R59.H0_H0 ;  /* 0x2000003bff3c7230 */ /* 0x000fe40000004100 */
[----:B------:R-:W-:Y:S01]  /*12fe0*/  FMUL.FTZ R45, R26, R47 ;  /* 0x0000002f1a2d7220 */ /* 0x000fe20000410000 */
[----:B------:R-:W-:Y:S02]  /*12ff0*/  HADD2.F32 R21, -RZ, R31.H0_H0 ;  /* 0x2000001fff157230 */ /* 0x000fe40000004100 */
[C---:B------:R-:W-:Y:S01]  /*13000*/  FFMA.FTZ R70, R30.reuse, R63, R70 ;  /* 0x0000003f1e467223 */ /* 0x040fe20000010046 */
[----:B------:R-:W-:Y:S01]  /*13010*/  FFMA.FTZ R68, R30, R58, -R71 ;  /* 0x0000003a1e447223 */ /* 0x000fe20000010847 */
[----:B------:R-:W-:Y:S01]  /*13020*/  FMUL.FTZ R72, R26, R60 ;  /* 0x0000003c1a487220 */ /* 0x000fe20000410000 */
[----:B------:R-:W-:-:S02]  /*13030*/  HADD2.F32 R26, -RZ, R55.H0_H0 ;  /* 0x20000037ff1a7230 */ /* 0x000fc40000004100 */
[C---:B------:R-:W-:Y:S01]  /*13040*/  FFMA.FTZ R63, R21.reuse, R60, R45 ;  /* 0x0000003c153f7223 */ /* 0x040fe2000001002d */
[----:B------:R-:W-:Y:S02]  /*13050*/  HADD2.F32 R45, -RZ, R69.H0_H0 ;  /* 0x20000045ff2d7230 */ /* 0x000fe40000004100 */
[----:B------:R-:W-:Y:S01]  /*13060*/  FFMA.FTZ R72, R21, R47, -R72 ;  /* 0x0000002f15487223 */ /* 0x000fe20000010848 */
[----:B------:R-:W-:Y:S01]  /*13070*/  HADD2.F32 R30, -RZ, R61.H0_H0 ;  /* 0x2000003dff1e7230 */ /* 0x000fe20000004100 */
[----:B------:R-:W-:Y:S01]  /*13080*/  F2FP.F16.E4M3.UNPACK_B R33, R44 ;  /* 0x0000002cff21723e */ /* 0x000fe200020006ff */
[----:B------:R-:W-:Y:S02]  /*13090*/  HADD2.F32 R58, -RZ, R59.H1_H1 ;  /* 0x3000003bff3a7230 */ /* 0x000fe40000004100 */
[C---:B------:R-:W-:Y:S01]  /*130a0*/  FMUL.FTZ R76, R26.reuse, R45 ;  /* 0x0000002d1a4c7220 */ /* 0x040fe20000410000 */
[----:B------:R-:W-:Y:S02]  /*130b0*/  HADD2.F32 R53, -RZ, R53.H1_H1 ;  /* 0x30000035ff357230 */ /* 0x000fe40000004100 */
[----:B------:R-:W-:Y:S01]  /*130c0*/  FMUL.FTZ R26, R26, R30 ;  /* 0x0000001e1a1a7220 */ /* 0x000fe20000410000 */
[----:B------:R-:W-:Y:S01]  /*130d0*/  HADD2.F32 R21, -RZ, R32.H0_H0 ;  /* 0x20000020ff157230 */ /* 0x000fe20000004100 */
[----:B------:R-:W-:Y:S01]  /*130e0*/  F2FP.F16.E4M3.UNPACK_B R44, R44.H1 ;  /* 0x0000002cff2c723e */ /* 0x000fe200030006ff */
[----:B------:R-:W-:-:S02]  /*130f0*/  HADD2.F32 R46, -RZ, R46.H1_H1 ;  /* 0x3000002eff2e7230 */ /* 0x000fc40000004100 */
[----:B------:R-:W-:Y:S01]  /*13100*/  FMUL.FTZ R60, R53, R58 ;  /* 0x0000003a353c7220 */ /* 0x000fe20000410000 */
[----:B------:R-:W-:Y:S02]  /*13110*/  HADD2.F32 R31, -RZ, R31.H1_H1 ;  /* 0x3000001fff1f7230 */ /* 0x000fe40000004100 */
[C---:B------:R-:W-:Y:S01]  /*13120*/  FFMA.FTZ R76, R21.reuse, R30, -R76 ;  /* 0x0000001e154c7223 */ /* 0x040fe2000001084c */
[----:B------:R-:W-:Y:S01]  /*13130*/  FFMA.FTZ R71, R21, R45, R26 ;  /* 0x0000002d15477223 */ /* 0x000fe2000001001a */
[----:B------:R-:W-:Y:S01]  /*13140*/  FMUL.FTZ R53, R53, R46 ;  /* 0x0000002e35357220 */ /* 0x000fe20000410000 */
[----:B------:R-:W-:Y:S01]  /*13150*/  F2FP.F16.E4M3.UNPACK_B R45, R62.H1 ;  /* 0x0000003eff2d723e */ /* 0x000fe200030006ff */
[C---:B------:R-:W-:Y:S01]  /*13160*/  FFMA.FTZ R59, R31.reuse, R46, -R60 ;  /* 0x0000002e1f3b7223 */ /* 0x040fe2000001083c */
[----:B------:R-:W-:Y:S01]  /*13170*/  F2FP.F16.E4M3.UNPACK_B R30, R56.H1 ;  /* 0x00000038ff1e723e */ /* 0x000fe200030006ff */
[----:B------:R-:W-:Y:S01]  /*13180*/  FFMA.FTZ R74, R31, R58, R53 ;  /* 0x0000003a1f4a7223 */ /* 0x000fe20000010035 */
[-C--:B------:R-:W-:Y:S01]  /*13190*/  F2FP.F16.E4M3.UNPACK_B R20, R24.reuse ;  /* 0x00000018ff14723e */ /* 0x080fe200020006ff */
[----:B------:R-:W-:Y:S01]  /*131a0*/  HADD2.F32 R46, -RZ, R45.H0_H0 ;  /* 0x2000002dff2e7230 */ /* 0x000fe20000004100 */
[----:B------:R-:W-:Y:S01]  /*131b0*/  F2FP.F16.E4M3.UNPACK_B R24, R24.H1 ;  /* 0x00000018ff18723e */ /* 0x000fe200030006ff */
[----:B------:R-:W-:Y:S01]  /*131c0*/  HADD2.F32 R26, -RZ, R44.H0_H0 ;  /* 0x2000002cff1a7230 */ /* 0x000fe20000004100 */
[----:B------:R-:W-:Y:S01]  /*131d0*/  F2FP.F16.E4M3.UNPACK_B R62, R62 ;  /* 0x0000003eff3e723e */ /* 0x000fe200020006ff */
[----:B------:R-:W-:Y:S01]  /*131e0*/  HADD2.F32 R31, -RZ, R30.H0_H0 ;  /* 0x2000001eff1f7230 */ /* 0x000fe20000004100 */
[----:B------:R-:W-:Y:S01]  /*131f0*/  F2FP.F16.E4M3.UNPACK_B R56, R56 ;  /* 0x00000038ff38723e */ /* 0x000fe200020006ff */
        /* <DEDUP_REMOVED lines=10> */
[----:B------:R-:W-:Y:S01]  /*132a0*/  HADD2.F32 R21, -RZ, R30.H1_H1 ;  /* 0x3000001eff157230 */ /* 0x000fe20000004100 */
[----:B------:R-:W-:Y:S01]  /*132b0*/  F2FP.SATFINITE.E4M3.F32.PACK_AB_MERGE_C R68, R68, R73, RZ ;  /* 0x000000494444723e */ /* 0x000fe200048070ff */
[----:B------:R-:W-:Y:S02]  /*132c0*/  HADD2.F32 R61, -RZ, R61.H1_H1 ;  /* 0x3000003dff3d7230 */ /* 0x000fe40000004100 */
[C---:B------:R-:W-:Y:S01]  /*132d0*/  FMUL.FTZ R31, R44.reuse, R45 ;  /* 0x0000002d2c1f7220 */ /* 0x040fe20000410000 */
[----:B------:R-:W-:Y:S02]  /*132e0*/  HADD2.F32 R32, -RZ, R32.H1_H1 ;  /* 0x30000020ff207230 */ /* 0x000fe40000004100 */
[----:B------:R-:W-:Y:S01]  /*132f0*/  FMUL.FTZ R44, R44, R21 ;  /* 0x000000152c2c7220 */ /* 0x000fe20000410000 */
[----:B------:R-:W-:Y:S02]  /*13300*/  HADD2.F32 R24, -RZ, R24.H1_H1 ;  /* 0x30000018ff187230 */ /* 0x000fe40000004100 */
[----:B------:R-:W-:Y:S01]  /*13310*/  FMUL.FTZ R60, R55, R61 ;  /* 0x0000003d373c7220 */ /* 0x000fe20000410000 */
[----:B------:R-:W-:-:S02]  /*13320*/  HADD2.F32 R30, -RZ, R62.H0_H0 ;  /* 0x2000003eff1e7230 */ /* 0x000fc40000004100 */
[----:B------:R-:W-:Y:S01]  /*13330*/  FFMA.FTZ R61, R32, R61, -R53 ;  /* 0x0000003d203d7223 */ /* 0x000fe20000010835 */
[----:B------:R-:W-:Y:S02]  /*13340*/  HADD2.F32 R26, -RZ, R33.H0_H0 ;  /* 0x20000021ff1a7230 */ /* 0x000fe40000004100 */
[C---:B------:R-:W-:Y:S01]  /*13350*/  FFMA.FTZ R53, R24.reuse, R21, -R31 ;  /* 0x0000001518357223 */ /* 0x040fe2000001081f */
[----:B------:R-:W-:Y:S01]  /*13360*/  FFMA.FTZ R55, R24, R45, R44 ;  /* 0x0000002d18377223 */ /* 0x000fe2000001002c */
[----:B------:R-:W-:Y:S02]  /*13370*/  HADD2.F32 R24, -RZ, R56.H0_H0 ;  /* 0x20000038ff187230 */ /* 0x000fe40000004100 */
[----:B------:R-:W-:Y:S01]  /*13380*/  FFMA.FTZ R78, R32, R69, R60 ;  /* 0x00000045204e7223 */ /* 0x000fe2000001003c */
[----:B------:R-:W-:Y:S02]  /*13390*/  HADD2.F32 R21, -RZ, R20.H0_H0 ;  /* 0x20000014ff157230 */ /* 0x000fe40000004100 */
[----:B------:R-:W-:Y:S01]  /*133a0*/  FMUL.FTZ R32, R26, R30 ;  /* 0x0000001e1a207220 */ /* 0x000fe20000410000 */
[----:B------:R-:W-:-:S02]  /*133b0*/  HADD2.F32 R62, -RZ, R62.H1_H1 ;  /* 0x3000003eff3e7230 */ /* 0x000fc40000004100 */
[-C--:B------:R-:W-:Y:S01]  /*133c0*/  FMUL.FTZ R26, R26, R24.reuse ;  /* 0x000000181a1a7220 */ /* 0x080fe20000410000 */
[----:B------:R-:W-:Y:S01]  /*133d0*/  HADD2.F32 R33, -RZ, R33.H1_H1 ;  /* 0x30000021ff217230 */ /* 0x000fe20000004100 */
[----:B------:R-:W-:Y:S01]  /*133e0*/  F2FP.F16.E4M3.UNPACK_B R31, R67.H1 ;  /* 0x00000043ff1f723e */ /* 0x000fe200030006ff */
[----:B------:R-:W-:Y:S02]  /*133f0*/  HADD2.F32 R56, -RZ, R56.H1_H1 ;  /* 0x30000038ff387230 */ /* 0x000fe40000004100 */
[----:B------:R-:W-:Y:S01]  /*13400*/  FFMA.FTZ R44, R21, R24, -R32 ;  /* 0x00000018152c7223 */ /* 0x000fe20000010820 */
[----:B------:R-:W-:Y:S02]  /*13410*/  HADD2.F32 R20, -RZ, R20.H1_H1 ;  /* 0x30000014ff147230 */ /* 0x000fe40000004100 */
[----:B------:R-:W-:Y:S01]  /*13420*/  FMUL.FTZ R47, R33, R62 ;  /* 0x0000003e212f7220 */ /* 0x000fe20000410000 */
[----:B------:R-:W-:Y:S01]  /*13430*/  FFMA.FTZ R45, R21, R30, R26 ;  /* 0x0000001e152d7223 */ /* 0x000fe2000001001a */
[----:B------:R-:W-:Y:S01]  /*13440*/  F2FP.F16.E4M3.UNPACK_B R24, R28.H1 ;  /* 0x0000001cff18723e */ /* 0x000fe200030006ff */
[----:B------:R-:W-:Y:S01]  /*13450*/  FMUL.FTZ R33, R33, R56 ;  /* 0x0000003821217220 */ /* 0x000fe20000410000 */
[----:B------:R-:W-:-:S02]  /*13460*/  HADD2.F32 R30, -RZ, R31.H0_H0 ;  /* 0x2000001fff1e7230 */ /* 0x000fc40000004100 */
[C---:B------:R-:W-:Y:S01]  /*13470*/  FFMA.FTZ R47, R20.reuse, R56, -R47 ;  /* 0x00000038142f7223 */ /* 0x040fe2000001082f */
[----:B------:R-:W-:Y:S02]  /*13480*/  HADD2.F32 R21, -RZ, R51.H0_H0 ;  /* 0x20000033ff157230 */ /* 0x000fe40000004100 */
[----:B------:R-:W-:Y:S01]  /*13490*/  FFMA.FTZ R62, R20, R62, R33 ;  /* 0x0000003e143e7223 */ /* 0x000fe20000010021 */
[----:B------:R-:W-:Y:S01]  /*134a0*/  HADD2.F32 R26, -RZ, R24.H0_H0 ;  /* 0x20000018ff1a7230 */ /* 0x000fe20000004100 */
[----:B------:R-:W-:Y:S01]  /*134b0*/  F2FP.F16.E4M3.UNPACK_B R28, R28 ;  /* 0x0000001cff1c723e */ /* 0x000fe200020006ff */
[----:B------:R-:W-:Y:S02]  /*134c0*/  HADD2.F32 R20, -RZ, R27.H0_H0 ;  /* 0x2000001bff147230 */ /* 0x000fe40000004100 */
[C---:B------:R-:W-:Y:S01]  /*134d0*/  FMUL.FTZ R33, R21.reuse, R30 ;  /* 0x0000001e15217220 */ /* 0x040fe20000410000 */
[----:B------:R-:W-:Y:S02]  /*134e0*/  HADD2.F32 R32, -RZ, R31.H1_H1 ;  /* 0x3000001fff207230 */ /* 0x000fe40000004100 */
[----:B------:R-:W-:Y:S01]  /*134f0*/  FMUL.FTZ R21, R21, R26 ;  /* 0x0000001a15157220 */ /* 0x000fe20000410000 */
[----:B------:R-:W-:-:S02]  /*13500*/  HADD2.F32 R51, -RZ, R51.H1_H1 ;  /* 0x30000033ff337230 */ /* 0x000fc40000004100 */
[----:B------:R-:W-:Y:S01]  /*13510*/  FFMA.FTZ R33, R20, R26, -R33 ;  /* 0x0000001a14217223 */ /* 0x000fe20000010821 */
[----:B------:R-:W-:Y:S01]  /*13520*/  HADD2.F32 R24, -RZ, R24.H1_H1 ;  /* 0x30000018ff187230 */ /* 0x000fe20000004100 */
[----:B------:R-:W-:Y:S01]  /*13530*/  F2FP.F16.E4M3.UNPACK_B R67, R67 ;  /* 0x00000043ff43723e */ /* 0x000fe200020006ff */
[----:B------:R-:W-:Y:S02]  /*13540*/  HADD2.F32 R27, -RZ, R27.H1_H1 ;  /* 0x3000001bff1b7230 */ /* 0x000fe40000004100 */
[C---:B------:R-:W-:Y:S01]  /*13550*/  FMUL.FTZ R26, R51.reuse, R32 ;  /* 0x00000020331a7220 */ /* 0x040fe20000410000 */
[----:B------:R-:W-:Y:S01]  /*13560*/  F2FP.SATFINITE.E4M3.F32.PACK_AB_MERGE_C R65, R70, R65, RZ ;  /* 0x000000414641723e */ /* 0x000fe200048070ff */
[----:B------:R-:W-:Y:S01]  /*13570*/  FMUL.FTZ R31, R51, R24 ;  /* 0x00000018331f7220 */ /* 0x000fe20000410000 */
[----:B------:R-:W-:Y:S01]  /*13580*/  FFMA.FTZ R51, R20, R30, R21 ;  /* 0x0000001e14337223 */ /* 0x000fe20000010015 */
[----:B------:R-:W-:Y:S01]  /*13590*/  FFMA.FTZ R56, R27, R24, -R26 ;  /* 0x000000181b387223 */ /* 0x000fe2000001081a */
[----:B------:R-:W-:-:S02]  /*135a0*/  HADD2.F32 R24, -RZ, R28.H0_H0 ;  /* 0x2000001cff187230 */ /* 0x000fc40000004100 */
[----:B------:R-:W-:Y:S01]  /*135b0*/  FFMA.FTZ R60, R27, R32, R31 ;  /* 0x000000201b3c7223 */ /* 0x000fe2000001001f */
[--C-:B------:R-:W-:Y:S01]  /*135c0*/  HADD2.F32 R26, -RZ, R67.reuse.H0_H0 ;  /* 0x20000043ff1a7230 */ /* 0x100fe20000004100 */
[----:B------:R-:W-:Y:S01]  /*135d0*/  F2FP.SATFINITE.E4M3.F32.PACK_AB_MERGE_C R25, R66, R25, R68 ;  /* 0x000000194219723e */ /* 0x000fe20004807044 */
[--C-:B------:R-:W-:Y:S01]  /*135e0*/  HADD2.F32 R21, -RZ, R50.reuse.H0_H0 ;  /* 0x20000032ff157230 */ /* 0x100fe20000004100 */
[----:B------:R-:W-:Y:S01]  /*135f0*/  F2FP.SATFINITE.E4M3.F32.PACK_AB_MERGE_C R33, R56, R33, RZ ;  /* 0x000000213821723e */ /* 0x000fe200048070ff */
[----:B------:R-:W-:Y:S01]  /*13600*/  HADD2.F32 R67, -RZ, R67.H1_H1 ;  /* 0x30000043ff437230 */ /* 0x000fe20000004100 */
[----:B------:R-:W-:Y:S01]  /*13610*/  F2FP.SATFINITE.E4M3.F32.PACK_AB_MERGE_C R51, R60, R51, RZ ;  /* 0x000000333c33723e */ /* 0x000fe200048070ff */
[----:B------:R-:W-:Y:S02]  /*13620*/  HADD2.F32 R50, -RZ, R50.H1_H1 ;  /* 0x30000032ff327230 */ /* 0x000fe40000004100 */
[----:B------:R-:W-:Y:S01]  /*13630*/  FMUL.FTZ R31, R21, R24 ;  /* 0x00000018151f7220 */ /* 0x000fe20000410000 */
[----:B------:R-:W-:-:S02]  /*13640*/  HADD2.F32 R28, -RZ, R28.H1_H1 ;  /* 0x3000001cff1c7230 */ /* 0x000fc40000004100 */
[----:B------:R-:W-:Y:S01]  /*13650*/  FMUL.FTZ R27, R21, R26 ;  /* 0x0000001a151b7220 */ /* 0x000fe20000410000 */
[--C-:B------:R-:W-:Y:S02]  /*13660*/  HADD2.F32 R20, -RZ, R3.reuse.H0_H0 ;  /* 0x20000003ff147230 */ /* 0x100fe40000004100 */
[C---:B------:R-:W-:Y:S01]  /*13670*/  FMUL.FTZ R32, R50.reuse, R67 ;  /* 0x0000004332207220 */ /* 0x040fe20000410000 */
[----:B------:R-:W-:Y:S02]  /*13680*/  HADD2.F32 R3, -RZ, R3.H1_H1 ;  /* 0x30000003ff037230 */ /* 0x000fe40000004100 */
[----:B------:R-:W-:Y:S01]  /*13690*/  FMUL.FTZ R50, R50, R28 ;  /* 0x0000001c32327220 */ /* 0x000fe20000410000 */
[----:B------:R-:W-:Y:S01]  /*136a0*/  F2FP.SATFINITE.E4M3.F32.PACK_AB_MERGE_C R29, R64, R29, R65 ;  /* 0x0000001d401d723e */ /* 0x000fe20004807041 */
[C---:B------:R-:W-:Y:S01]  /*136b0*/  FFMA.FTZ R30, R20.reuse, R26, R31 ;  /* 0x0000001a141e7223 */ /* 0x040fe2000001001f */
[----:B------:R-:W-:Y:S01]  /*136c0*/  FFMA.FTZ R21, R20, R24, -R27 ;  /* 0x0000001814157223 */ /* 0x000fe2000001081b */
        /* <DEDUP_REMOVED lines=10> */
[----:B------:R-:W-:Y:S01]  /*13770*/  F2FP.SATFINITE.E4M3.F32.PACK_AB_MERGE_C R28, R62, R45, R28 ;  /* 0x0000002d3e1c723e */ /* 0x000fe2000480701c */
[----:B------:R1:W-:Y:S01]  /*13780*/  STS.128 [R75+0x20400], R24 ;  /* 0x020400184b007388 */ /* 0x0003e20000000c00 */
[----:B------:R-:W-:-:S05]  /*13790*/  F2FP.SATFINITE.E4M3.F32.PACK_AB_MERGE_C R30, R3, R30, R51 ;  /* 0x0000001e031e723e */ /* 0x000fca0004807033 */
[----:B------:R1:W-:Y:S02]  /*137a0*/  STS.128 [R0+0x20400], R28 ;  /* 0x0204001c00007388 */ /* 0x0003e40000000c00 */
.L_x_2487:
[----:B------:R-:W-:Y:S05]  /*137b0*/  BSYNC B1 ;  /* 0x0000000000017941 */ /* 0x000fea0003800000 */
.L_x_2486:
[----:B------:R-:W-:Y:S04]  /*137c0*/  BSSY B1, `(.L_x_2488) ;  /* 0x0000101000017945 */ /* 0x000fe80003800000 */
[----:B------:R-:W-:Y:S05]  /*137d0*/  @P2 BRA `(.L_x_2489) ;  /* 0x0000000c00fc2947 */ /* 0x000fea0003800000 */
[----:B-1----:R-:W2:Y:S04]  /*137e0*/  LDL R28, [R1+0x38] ;  /* 0x00003800011c7983 */ /* 0x002ea80000100800 */
[----:B------:R-:W3:Y:S01]  /*137f0*/  LDL R69, [R1+0x74] ;  /* 0x0000740001457983 */ /* 0x000ee20000100800 */
[----:B0----5:R-:W-:Y:S01]  /*13800*/  SHF.R.U32.HI R3, RZ, 0x8, R40 ;  /* 0x00000008ff037819 */ /* 0x021fe20000011628 */
[----:B------:R-:W-:Y:S01]  /*13810*/  VIADD R29, R19, 0x20 ;  /* 0x00000020131d7836 */ /* 0x000fe20000000000 */
[----:B------:R-:W-:Y:S02]  /*13820*/  SHF.R.U32.HI R21, RZ, 0x8, R42 ;  /* 0x00000008ff157819 */ /* 0x000fe4000001162a */
[----:B------:R-:W-:Y:S01]  /*13830*/  LOP3.LUT R0, R40, 0xff, RZ, 0xc0, !PT ;  /* 0x000000ff28007812 */ /* 0x000fe200078ec0ff */
[----:B------:R-:W-:Y:S01]  /*13840*/  IMAD.SHL.U32 R29, R29, 0x80, RZ ;  /* 0x000000801d1d7824 */ /* 0x000fe200078e00ff */
[----:B------:R-:W-:-:S02]  /*13850*/  LOP3.LUT R3, R3, 0xff, RZ, 0xc0, !PT ;  /* 0x000000ff03037812 */ /* 0x000fc400078ec0ff */
[----:B------:R-:W-:Y:S02]  /*13860*/  LEA.HI R26, R57, R54, RZ, 0x1c ;  /* 0x00000036391a7211 */ /* 0x000fe400078fe0ff */
[----:B------:R-:W-:Y:S02]  /*13870*/  LOP3.LUT R27, R21, 0xff, RZ, 0xc0, !PT ;  /* 0x000000ff151b7812 */ /* 0x000fe400078ec0ff */
[----:B------:R-:W-:Y:S01]  /*13880*/  PRMT R21, R3, 0x7604, R0 ;  /* 0x0000760403157816 */ /* 0x000fe20000000000 */
[----:B------:R-:W-:Y:S01]  /*13890*/  IMAD.SHL.U32 R0, R26, 0x10, RZ ;  /* 0x000000101a007824 */ /* 0x000fe200078e00ff */
[----:B------:R-:W-:Y:S02]  /*138a0*/  LOP3.LUT R29, R29, 0x380, RZ, 0xc0, !PT ;  /* 0x000003801d1d7812 */ /* 0x000fe400078ec0ff */
[----:B------:R-:W-:Y:S02]  /*138b0*/  LOP3.LUT R24, R42, 0xff, RZ, 0xc0, !PT ;  /* 0x000000ff2a187812 */ /* 0x000fe400078ec0ff */
[----:B------:R-:W-:-:S02]  /*138c0*/  LOP3.LUT R0, R29, 0x70, R0, 0xf8, !PT ;  /* 0x000000701d007812 */ /* 0x000fc400078ef800 */
[----:B------:R-:W-:Y:S02]  /*138d0*/  IADD3 R29, R19, 0x20, RZ ;  /* 0x00000020131d7810 */ /* 0x000fe40007ffe0ff */
[----:B------:R-:W-:Y:S02]  /*138e0*/  SHF.R.S32.HI R3, RZ, 0x1f, R26 ;  /* 0x0000001fff037819 */ /* 0x000fe4000001141a */
[----:B------:R-:W-:Y:S01]  /*138f0*/  PRMT R33, R27, 0x7604, R24 ;  /* 0x000076041b217816 */ /* 0x000fe20000000018 */
[----:B------:R-:W-:Y:S01]  /*13900*/  IMAD.SHL.U32 R29, R29, 0x80, RZ ;  /* 0x000000801d1d7824 */ /* 0x000fe200078e00ff */
[----:B------:R-:W-:Y:S02]  /*13910*/  LEA.HI R27, R3, R26, RZ, 0x3 ;  /* 0x0000001a031b7211 */ /* 0x000fe400078f18ff */
[----:B------:R-:W-:Y:S02]  /*13920*/  SHF.R.U32.HI R24, RZ, 0x8, R43 ;  /* 0x00000008ff187819 */ /* 0x000fe4000001162b */
[----:B------:R-:W-:Y:S01]  /*13930*/  LOP3.LUT R29, R29, 0x380, RZ, 0xc0, !PT ;  /* 0x000003801d1d7812 */ /* 0x000fe200078ec0ff */
[----:B------:R-:W-:Y:S01]  /*13940*/  IMAD.SHL.U32 R27, R27, 0x800, RZ ;  /* 0x000008001b1b7824 */ /* 0x000fe200078e00ff */
[----:B------:R-:W-:-:S02]  /*13950*/  LOP3.LUT R3, R43, 0xff, RZ, 0xc0, !PT ;  /* 0x000000ff2b037812 */ /* 0x000fc400078ec0ff */
[----:B------:R-:W-:Y:S02]  /*13960*/  SHF.R.U32.HI R29, RZ, 0x3, R29 ;  /* 0x00000003ff1d7819 */ /* 0x000fe4000001161d */
[----:B------:R-:W-:Y:S02]  /*13970*/  LOP3.LUT R24, R24, 0xff, RZ, 0xc0, !PT ;  /* 0x000000ff18187812 */ /* 0x000fe400078ec0ff */
[----:B------:R-:W-:Y:S02]  /*13980*/  LOP3.LUT R0, R0, R29, RZ, 0x3c, !PT ;  /* 0x0000001d00007212 */ /* 0x000fe400078e3cff */
[----:B------:R-:W-:Y:S02]  /*13990*/  LOP3.LUT R29, R27, 0xffffc000, RZ, 0xc0, !PT ;  /* 0xffffc0001b1d7812 */ /* 0x000fe400078ec0ff */
[----:B------:R-:W-:Y:S02]  /*139a0*/  SHF.R.U32.HI R25, RZ, 0x8, R41 ;  /* 0x00000008ff197819 */ /* 0x000fe40000011629 */
[----:B------:R-:W-:-:S02]  /*139b0*/  PRMT R32, R24, 0x7604, R3 ;  /* 0x0000760418207816 */ /* 0x000fc40000000003 */
[----:B------:R-:W-:Y:S02]  /*139c0*/  LOP3.LUT R20, R41, 0xff, RZ, 0xc0, !PT ;  /* 0x000000ff29147812 */ /* 0x000fe400078ec0ff */
[----:B------:R-:W-:Y:S02]  /*139d0*/  LOP3.LUT R25, R25, 0xff, RZ, 0xc0, !PT ;  /* 0x000000ff19197812 */ /* 0x000fe400078ec0ff */
[----:B------:R-:W-:Y:S02]  /*139e0*/  SHF.R.U32.HI R26, RZ, 0x8, R4 ;  /* 0x00000008ff1a7819 */ /* 0x000fe40000011604 */
[----:B------:R-:W-:Y:S02]  /*139f0*/  PRMT R20, R25, 0x7604, R20 ;  /* 0x0000760419147816 */ /* 0x000fe40000000014 */
[----:B------:R-:W-:Y:S02]  /*13a00*/  LOP3.LUT R25, R4, 0xff, RZ, 0xc0, !PT ;  /* 0x000000ff04197812 */ /* 0x000fe400078ec0ff */
[----:B------:R-:W-:-:S02]  /*13a10*/  LOP3.LUT R26, R26, 0xff, RZ, 0xc0, !PT ;  /* 0x000000ff1a1a7812 */ /* 0x000fc400078ec0ff */
[----:B------:R-:W-:Y:S02]  /*13a20*/  SHF.R.U32.HI R46, RZ, 0x8, R6 ;  /* 0x00000008ff2e7819 */ /* 0x000fe40000011606 */
[----:B------:R-:W-:Y:S02]  /*13a30*/  PRMT R47, R26, 0x7604, R25 ;  /* 0x000076041a2f7816 */ /* 0x000fe40000000019 */
[----:B------:R-:W-:Y:S02]  /*13a40*/  LOP3.LUT R44, R5, 0xff, RZ, 0xc0, !PT ;  /* 0x000000ff052c7812 */ /* 0x000fe400078ec0ff */
[----:B------:R-:W-:Y:S02]  /*13a50*/  LOP3.LUT R45, R6, 0xff, RZ, 0xc0, !PT ;  /* 0x000000ff062d7812 */ /* 0x000fe400078ec0ff */
[----:B------:R-:W-:Y:S02]  /*13a60*/  LOP3.LUT R46, R46, 0xff, RZ, 0xc0, !PT ;  /* 0x000000ff2e2e7812 */ /* 0x000fe400078ec0ff */
[----:B------:R-:W-:-:S02]  /*13a70*/  SHF.R.U32.HI R53, RZ, 0x10, R5 ;  /* 0x00000010ff357819 */ /* 0x000fc40000011605 */
[----:B------:R-:W-:Y:S02]  /*13a80*/  SHF.R.U32.HI R51, RZ, 0x8, R7 ;  /* 0x00000008ff337819 */ /* 0x000fe40000011607 */
[----:B------:R-:W-:Y:S01]  /*13a90*/  PRMT R55, R46, 0x7604, R45 ;  /* 0x000076042e377816 */ /* 0x000fe2000000002d */
[----:B------:R-:W-:Y:S01]  /*13aa0*/  IMAD.U32 R53, R53, 0x10000, RZ ;  /* 0x0001000035357824 */ /* 0x000fe200078e00ff */
[----:B------:R-:W-:Y:S02]  /*13ab0*/  SHF.R.U32.HI R45, RZ, 0x10, R43 ;  /* 0x00000010ff2d7819 */ /* 0x000fe4000001162b */
[----:B------:R-:W-:Y:S02]  /*13ac0*/  LOP3.LUT R50, R7, 0xff, RZ, 0xc0, !PT ;  /* 0x000000ff07327812 */ /* 0x000fe400078ec0ff */
[----:B------:R-:W-:Y:S01]  /*13ad0*/  LOP3.LUT R51, R51, 0xff, RZ, 0xc0, !PT ;  /* 0x000000ff33337812 */ /* 0x000fe200078ec0ff */
[----:B------:R-:W-:Y:S01]  /*13ae0*/  IMAD.U32 R45, R45, 0x10000, RZ ;  /* 0x000100002d2d7824 */ /* 0x000fe200078e00ff */
[----:B------:R-:W-:-:S02]  /*13af0*/  SHF.R.U32.HI R59, RZ, 0x10, R7 ;  /* 0x00000010ff3b7819 */ /* 0x000fc40000011607 */
[----:B------:R-:W-:Y:S02]  /*13b00*/  PRMT R50, R51, 0x7604, R50 ;  /* 0x0000760433327816 */ /* 0x000fe40000000032 */
[----:B------:R-:W-:Y:S02]  /*13b10*/  SHF.L.U32 R59, R59, 0x10, RZ ;  /* 0x000000103b3b7819 */ /* 0x000fe400000006ff */
[--C-:B------:R-:W-:Y:S02]  /*13b20*/  LOP3.LUT R55, R55, 0xff0000, R6.reuse, 0xf8, !PT ;  /* 0x00ff000037377812 */ /* 0x100fe400078ef806 */
[----:B------:R-:W-:Y:S02]  /*13b30*/  LOP3.LUT R59, R50, 0xff0000, R59, 0xf8, !PT ;  /* 0x00ff0000323b7812 */ /* 0x000fe400078ef83b */
[----:B------:R-:W-:Y:S02]  /*13b40*/  LOP3.LUT R51, R32, 0xff0000, R45, 0xf8, !PT ;  /* 0x00ff000020337812 */ /* 0x000fe400078ef82d */
[----:B------:R-:W-:-:S02]  /*13b50*/  LOP3.LUT R58, R55, 0xff000000, R6, 0xf8, !PT ;  /* 0xff000000373a7812 */ /* 0x000fc400078ef806 */
[----:B------:R-:W-:Y:S02]  /*13b60*/  LOP3.LUT R59, R59, 0xff000000, R7, 0xf8, !PT ;  /* 0xff0000003b3b7812 */ /* 0x000fe400078ef807 */
[----:B------:R-:W-:Y:S02]  /*13b70*/  LOP3.LUT R51, R51, 0xff000000, R43, 0xf8, !PT ;  /* 0xff00000033337812 */ /* 0x000fe400078ef82b */
[----:B------:R-:W-:Y:S02]  /*13b80*/  LOP3.LUT R33, R33, 0xff0000, R42, 0xf8, !PT ;  /* 0x00ff000021217812 */ /* 0x000fe400078ef82a */
[----:B------:R-:W-:Y:S02]  /*13b90*/  LOP3.LUT R21, R21, 0xff0000, R40, 0xf8, !PT ;  /* 0x00ff000015157812 */ /* 0x000fe400078ef828 */
[----:B--2---:R-:W-:Y:S02]  /*13ba0*/  IADD3 R3, R0, R29, R28 ;  /* 0x0000001d00037210 */ /* 0x004fe40007ffe01c */
[----:B------:R-:W-:Y:S01]  /*13bb0*/  SHF.R.U32.HI R28, RZ, 0x8, R5 ;  /* 0x00000008ff1c7819 */ /* 0x000fe20000011605 */
[----:B---3--:R-:W0:Y:S02]  /*13bc0*/  LDS.128 R24, [R69+0x20400] ;  /* 0x0204000045187984 */ /* 0x008e240000000c00 */
[----:B------:R-:W-:Y:S01]  /*13bd0*/  IMAD.IADD R0, R18, 0x1, R3 ;  /* 0x0000000112007824 */ /* 0x000fe200078e0203 */
[----:B------:R-:W-:-:S04]  /*13be0*/  LOP3.LUT R3, R28, 0xff, RZ, 0xc0, !PT ;  /* 0x000000ff1c037812 */ /* 0x000fc800078ec0ff */
[----:B------:R-:W1:Y:S01]  /*13bf0*/  LDS.128 R28, [R0+0x20400] ;  /* 0x02040000001c7984 */ /* 0x000e620000000c00 */
[----:B------:R-:W-:Y:S02]  /*13c00*/  PRMT R44, R3, 0x7604, R44 ;  /* 0x00007604032c7816 */ /* 0x000fe4000000002c */
[----:B------:R-:W-:Y:S02]  /*13c10*/  SHF.R.U32.HI R3, RZ, 0x10, R41 ;  /* 0x00000010ff037819 */ /* 0x000fe40000011629 */
[----:B------:R-:W-:Y:S02]  /*13c20*/  LOP3.LUT R53, R44, 0xff0000, R53, 0xf8, !PT ;  /* 0x00ff00002c357812 */ /* 0x000fe400078ef835 */
[----:B------:R-:W-:Y:S01]  /*13c30*/  LOP3.LUT R44, R21, 0xff000000, R40, 0xf8, !PT ;  /* 0xff000000152c7812 */ /* 0x000fe200078ef828 */
[----:B------:R-:W-:Y:S01]  /*13c40*/  IMAD.U32 R3, R3, 0x10000, RZ ;  /* 0x0001000003037824 */ /* 0x000fe200078e00ff */
[----:B------:R-:W-:-:S04]  /*13c50*/  LOP3.LUT R53, R53, 0xff000000, R5, 0xf8, !PT ;  /* 0xff00000035357812 */ /* 0x000fc800078ef805 */
[----:B------:R-:W-:Y:S02]  /*13c60*/  LOP3.LUT R3, R20, 0xff0000, R3, 0xf8, !PT ;  /* 0x00ff000014037812 */ /* 0x000fe400078ef803 */
[----:B------:R-:W-:Y:S02]  /*13c70*/  F2FP.F16.E4M3.UNPACK_B R55, R53 ;  /* 0x00000035ff37723e */ /* 0x000fe400020006ff */
[----:B------:R-:W-:Y:S02]  /*13c80*/  LOP3.LUT R45, R3, 0xff000000, R41, 0xf8, !PT ;  /* 0xff000000032d7812 */ /* 0x000fe400078ef829 */
[--C-:B------:R-:W-:Y:S01]  /*13c90*/  LOP3.LUT R3, R47, 0xff0000, R4.reuse, 0xf8, !PT ;  /* 0x00ff00002f037812 */ /* 0x100fe200078ef804 */
[--C-:B------:R-:W-:Y:S01]  /*13ca0*/  HADD2.F32 R56, -RZ, R55.reuse.H0_H0 ;  /* 0x20000037ff387230 */ /* 0x100fe20000004100 */
[----:B------:R-:W-:Y:S01]  /*13cb0*/  F2FP.F16.E4M3.UNPACK_B R43, R45 ;  /* 0x0000002dff2b723e */ /* 0x000fe200020006ff */
[----:B------:R-:W-:Y:S01]  /*13cc0*/  HADD2.F32 R55, -RZ, R55.H1_H1 ;  /* 0x30000037ff377230 */ /* 0x000fe20000004100 */
[----:B------:R-:W-:-:S02]  /*13cd0*/  LOP3.LUT R50, R3, 0xff000000, R4, 0xf8, !PT ;  /* 0xff00000003327812 */ /* 0x000fc400078ef804 */
[----:B------:R-:W-:Y:S01]  /*13ce0*/  LOP3.LUT R47, R33, 0xff000000, R42, 0xf8, !PT ;  /* 0xff000000212f7812 */ /* 0x000fe200078ef82a */
[--C-:B------:R-:W-:Y:S01]  /*13cf0*/  HADD2.F32 R46, -RZ, R43.reuse.H0_H0 ;  /* 0x2000002bff2e7230 */ /* 0x100fe20000004100 */
[----:B------:R-:W-:Y:S01]  /*13d00*/  F2FP.F16.E4M3.UNPACK_B R53, R53.H1 ;  /* 0x00000035ff35723e */ /* 0x000fe200030006ff */
[----:B------:R-:W-:Y:S01]  /*13d10*/  HADD2.F32 R43, -RZ, R43.H1_H1 ;  /* 0x3000002bff2b7230 */ /* 0x000fe20000004100 */
[----:B------:R-:W-:Y:S02]  /*13d20*/  F2FP.F16.E4M3.UNPACK_B R45, R45.H1 ;  /* 0x0000002dff2d723e */ /* 0x000fe400030006ff */
[-C--:B0-----:R-:W-:Y:S02]  /*13d30*/  F2FP.F16.E4M3.UNPACK_B R4, R25.reuse ;  /* 0x00000019ff04723e */ /* 0x081fe400020006ff */
[----:B------:R-:W-:Y:S02]  /*13d40*/  F2FP.F16.E4M3.UNPACK_B R6, R25.H1 ;  /* 0x00000019ff06723e */ /* 0x000fe400030006ff */
[----:B------:R-:W-:Y:S01]  /*13d50*/  F2FP.F16.E4M3.UNPACK_B R21, R27 ;  /* 0x0000001bff15723e */ /* 0x000fe200020006ff */
[--C-:B------:R-:W-:Y:S01]  /*13d60*/  HADD2.F32 R25, -RZ, R4.reuse.H0_H0 ;  /* 0x20000004ff197230 */ /* 0x100fe20000004100 */
[----:B-1----:R-:W-:Y:S01]  /*13d70*/  F2FP.F16.E4M3.UNPACK_B R7, R29 ;  /* 0x0000001dff07723e */ /* 0x002fe200020006ff */
[----:B------:R-:W-:Y:S01]  /*13d80*/  HADD2.F32 R4, -RZ, R4.H1_H1 ;  /* 0x30000004ff047230 */ /* 0x000fe20000004100 */
[----:B------:R-:W-:-:S02]  /*13d90*/  F2FP.F16.E4M3.UNPACK_B R41, R31 ;  /* 0x0000001fff29723e */ /* 0x000fc400020006ff */
[----:B------:R-:W-:Y:S01]  /*13da0*/  F2FP.F16.E4M3.UNPACK_B R42, R31.H1 ;  /* 0x0000001fff2a723e */ /* 0x000fe200030006ff */
[--C-:B------:R-:W-:Y:S01]  /*13db0*/  HADD2.F32 R5, -RZ, R7.reuse.H0_H0 ;  /* 0x20000007ff057230 */ /* 0x100fe20000004100 */
[----:B------:R-:W-:Y:S02]  /*13dc0*/  F2FP.F16.E4M3.UNPACK_B R32, R29.H1 ;  /* 0x0000001dff20723e */ /* 0x000fe400030006ff */
[----:B------:R-:W-:Y:S02]  /*13dd0*/  F2FP.F16.E4M3.UNPACK_B R33, R30 ;  /* 0x0000001eff21723e */ /* 0x000fe400020006ff */
[C---:B------:R-:W-:Y:S01]  /*13de0*/  FMUL.FTZ R60, R5.reuse, R56 ;  /* 0x00000038053c7220 */ /* 0x040fe20000410000 */
[----:B------:R-:W-:Y:S01]  /*13df0*/  FMUL.FTZ R31, R5, R46 ;  /* 0x0000002e051f7220 */ /* 0x000fe20000410000 */
[----:B------:R-:W-:Y:S01]  /*13e00*/  F2FP.F16.E4M3.UNPACK_B R40, R30.H1 ;  /* 0x0000001eff28723e */ /* 0x000fe200030006ff */
[----:B------:R-:W-:Y:S02]  /*13e10*/  HADD2.F32 R30, -RZ, R7.H1_H1 ;  /* 0x30000007ff1e7230 */ /* 0x000fe40000004100 */
[C---:B------:R-:W-:Y:S01]  /*13e20*/  FFMA.FTZ R5, R25.reuse, R46, -R60 ;  /* 0x0000002e19057223 */ /* 0x040fe2000001083c */
[----:B------:R-:W-:Y:S01]  /*13e30*/  FFMA.FTZ R25, R25, R56, R31 ;  /* 0x0000003819197223 */ /* 0x000fe2000001001f */
[----:B------:R-:W-:Y:S01]  /*13e40*/  HADD2.F32 R56, -RZ, R53.H0_H0 ;  /* 0x20000035ff387230 */ /* 0x000fe20000004100 */
[----:B------:R-:W-:Y:S01]  /*13e50*/  F2FP.F16.E4M3.UNPACK_B R27, R27.H1 ;  /* 0x0000001bff1b723e */ /* 0x000fe200030006ff */
[----:B------:R-:W-:-:S02]  /*13e60*/  HADD2.F32 R31, -RZ, R32.H0_H0 ;  /* 0x20000020ff1f7230 */ /* 0x000fc40000004100 */
[C---:B------:R-:W-:Y:S01]  /*13e70*/  FMUL.FTZ R61, R30.reuse, R55 ;  /* 0x000000371e3d7220 */ /* 0x040fe20000410000 */
[----:B------:R-:W-:Y:S02]  /*13e80*/  HADD2.F32 R46, -RZ, R45.H0_H0 ;  /* 0x2000002dff2e7230 */ /* 0x000fe40000004100 */
[-C--:B------:R-:W-:Y:S01]  /*13e90*/  FMUL.FTZ R30, R30, R43.reuse ;  /* 0x0000002b1e1e7220 */ /* 0x080fe20000410000 */
[----:B------:R-:W-:Y:S02]  /*13ea0*/  HADD2.F32 R7, -RZ, R6.H0_H0 ;  /* 0x20000006ff077230 */ /* 0x000fe40000004100 */
[C---:B------:R-:W-:Y:S01]  /*13eb0*/  FMUL.FTZ R64, R31.reuse, R56 ;  /* 0x000000381f407220 */ /* 0x040fe20000410000 */
[C---:B------:R-:W-:Y:S01]  /*13ec0*/  FFMA.FTZ R60, R4.reuse, R43, -R61 ;  /* 0x0000002b043c7223 */ /* 0x040fe2000001083d */
[----:B------:R-:W-:Y:S01]  /*13ed0*/  FMUL.FTZ R31, R31, R46 ;  /* 0x0000002e1f1f7220 */ /* 0x000fe20000410000 */
[----:B------:R-:W-:Y:S01]  /*13ee0*/  F2FP.F16.E4M3.UNPACK_B R43, R59 ;  /* 0x0000003bff2b723e */ /* 0x000fe200020006ff */
[----:B------:R-:W-:Y:S01]  /*13ef0*/  FFMA.FTZ R62, R4, R55, R30 ;  /* 0x00000037043e7223 */ /* 0x000fe2000001001e */
[----:B------:R-:W-:-:S02]  /*13f00*/  HADD2.F32 R53, -RZ, R53.H1_H1 ;  /* 0x30000035ff357230 */ /* 0x000fc40000004100 */
[C---:B------:R-:W-:Y:S01]  /*13f10*/  FFMA.FTZ R64, R7.reuse, R46, -R64 ;  /* 0x0000002e07407223 */ /* 0x040fe20000010840 */
[----:B------:R-:W-:Y:S02]  /*13f20*/  HADD2.F32 R32, -RZ, R32.H1_H1 ;  /* 0x30000020ff207230 */ /* 0x000fe40000004100 */
[----:B------:R-:W-:Y:S01]  /*13f30*/  FFMA.FTZ R56, R7, R56, R31 ;  /* 0x0000003807387223 */ /* 0x000fe2000001001f */
[----:B------:R-:W-:Y:S01]  /*13f40*/  HADD2.F32 R45, -RZ, R45.H1_H1 ;  /* 0x3000002dff2d7230 */ /* 0x000fe20000004100 */
[----:B------:R-:W-:Y:S01]  /*13f50*/  F2FP.F16.E4M3.UNPACK_B R30, R51 ;  /* 0x00000033ff1e723e */ /* 0x000fe200020006ff */
[----:B------:R-:W-:Y:S02]  /*13f60*/  HADD2.F32 R46, -RZ, R43.H0_H0 ;  /* 0x2000002bff2e7230 */ /* 0x000fe40000004100 */
[C---:B------:R-:W-:Y:S01]  /*13f70*/  FMUL.FTZ R55, R32.reuse, R53 ;  /* 0x0000003520377220 */ /* 0x040fe20000410000 */
[----:B------:R-:W-:Y:S02]  /*13f80*/  HADD2.F32 R7, -RZ, R41.H0_H0 ;  /* 0x20000029ff077230 */ /* 0x000fe40000004100 */
[----:B------:R-:W-:Y:S01]  /*13f90*/  FMUL.FTZ R32, R32, R45 ;  /* 0x0000002d20207220 */ /* 0x000fe20000410000 */
[----:B------:R-:W-:Y:S01]  /*13fa0*/  HADD2.F32 R6, -RZ, R6.H1_H1 ;  /* 0x30000006ff067230 */ /* 0x000fe20000004100 */
[----:B------:R-:W-:Y:S01]  /*13fb0*/  F2FP.F16.E4M3.UNPACK_B R59, R59.H1 ;  /* 0x0000003bff3b723e */ /* 0x000fe200030006ff */
[----:B------:R-:W-:-:S02]  /*13fc0*/  HADD2.F32 R31, -RZ, R30.H0_H0 ;  /* 0x2000001eff1f7230 */ /* 0x000fc40000004100 */
[C---:B------:R-:W-:Y:S01]  /*13fd0*/  FMUL.FTZ R61, R7.reuse, R46 ;  /* 0x0000002e073d7220 */ /* 0x040fe20000410000 */
[----:B------:R-:W-:Y:S02]  /*13fe0*/  HADD2.F32 R4, -RZ, R21.H0_H0 ;  /* 0x20000015ff047230 */ /* 0x000fe40000004100 */
[C---:B------:R-:W-:Y:S01]  /*13ff0*/  FFMA.FTZ R53, R6.reuse, R53, R32 ;  /* 0x0000003506357223 */ /* 0x040fe20000010020 */
[----:B------:R-:W-:Y:S01]  /*14000*/  FFMA.FTZ R55, R6, R45, -R55 ;  /* 0x0000002d06377223 */ /* 0x000fe20000010837 */
[-C--:B------:R-:W-:Y:S01]  /*14010*/  FMUL.FTZ R7, R7, R31.reuse ;  /* 0x0000001f07077220 */ /* 0x080fe20000410000 */
[----:B------:R-:W-:Y:S02]  /*14020*/  HADD2.F32 R32, -RZ, R43.H1_H1 ;  /* 0x3000002bff207230 */ /* 0x000fe40000004100 */
[----:B------:R-:W-:Y:S01]  /*14030*/  FFMA.FTZ R61, R4, R31, -R61 ;  /* 0x0000001f043d7223 */ /* 0x000fe2000001083d */
[----:B------:R-:W-:Y:S01]  /*14040*/  F2FP.F16.E4M3.UNPACK_B R51, R51.H1 ;  /* 0x00000033ff33723e */ /* 0x000fe200030006ff */
[----:B------:R-:W-:-:S02]  /*14050*/  HADD2.F32 R41, -RZ, R41.H1_H1 ;  /* 0x30000029ff297230 */ /* 0x000fc40000004100 */
[----:B------:R-:W-:Y:S01]  /*14060*/  FFMA.FTZ R46, R4, R46, R7 ;  /* 0x0000002e042e7223 */ /* 0x000fe20000010007 */
[----:B------:R-:W-:Y:S01]  /*14070*/  HADD2.F32 R31, -RZ, R59.H0_H0 ;  /* 0x2000003bff1f7230 */ /* 0x000fe20000004100 */
[----:B------:R-:W-:Y:S01]  /*14080*/  F2FP.F16.E4M3.UNPACK_B R29, R28 ;  /* 0x0000001cff1d723e */ /* 0x000fe200020006ff */
[----:B------:R-:W-:Y:S02]  /*14090*/  HADD2.F32 R6, -RZ, R42.H0_H0 ;  /* 0x2000002aff067230 */ /* 0x000fe40000004100 */
[----:B------:R-:W-:Y:S01]  /*140a0*/  FMUL.FTZ R66, R41, R32 ;  /* 0x0000002029427220 */ /* 0x000fe20000410000 */
[----:B------:R-:W-:Y:S01]  /*140b0*/  HADD2.F32 R30, -RZ, R30.H1_H1 ;  /* 0x3000001eff1e7230 */ /* 0x000fe20000004100 */
[----:B------:R-:W-:Y:S01]  /*140c0*/  F2FP.F16.E4M3.UNPACK_B R28, R28.H1 ;  /* 0x0000001cff1c723e */ /* 0x000fe200030006ff */
[----:B------:R-:W-:Y:S02]  /*140d0*/  HADD2.F32 R21, -RZ, R21.H1_H1 ;  /* 0x30000015ff157230 */ /* 0x000fe40000004100 */
[----:B------:R-:W-:Y:S01]  /*140e0*/  FMUL.FTZ R43, R6, R31 ;  /* 0x0000001f062b7220 */ /* 0x000fe20000410000 */
[----:B------:R-:W-:-:S02]  /*140f0*/  HADD2.F32 R7, -RZ, R51.H0_H0 ;  /* 0x20000033ff077230 */ /* 0x000fc40000004100 */
[-C--:B------:R-:W-:Y:S01]  /*14100*/  FMUL.FTZ R41, R41, R30.reuse ;  /* 0x0000001e29297220 */ /* 0x080fe20000410000 */
[----:B------:R-:W-:Y:S02]  /*14110*/  HADD2.F32 R4, -RZ, R27.H0_H0 ;  /* 0x2000001bff047230 */ /* 0x000fe40000004100 */
[C---:B------:R-:W-:Y:S01]  /*14120*/  FFMA.FTZ R66, R21.reuse, R30, -R66 ;  /* 0x0000001e15427223 */ /* 0x040fe20000010842 */
[----:B------:R-:W-:Y:S01]  /*14130*/  F2FP.F16.E4M3.UNPACK_B R30, R50.H1 ;  /* 0x00000032ff1e723e */ /* 0x000fe200030006ff */
[-C--:B------:R-:W-:Y:S01]  /*14140*/  FMUL.FTZ R6, R6, R7.reuse ;  /* 0x0000000706067220 */ /* 0x080fe20000410000 */
[----:B------:R-:W-:Y:S02]  /*14150*/  HADD2.F32 R59, -RZ, R59.H1_H1 ;  /* 0x3000003bff3b7230 */ /* 0x000fe40000004100 */
[C---:B------:R-:W-:Y:S01]  /*14160*/  FFMA.FTZ R65, R4.reuse, R7, -R43 ;  /* 0x0000000704417223 */ /* 0x040fe2000001082b */
[----:B------:R-:W-:Y:S01]  /*14170*/  HADD2.F32 R42, -RZ, R42.H1_H1 ;  /* 0x3000002aff2a7230 */ /* 0x000fe20000004100 */
[----:B------:R-:W-:Y:S01]  /*14180*/  F2FP.F16.E4M3.UNPACK_B R7, R44.H1 ;  /* 0x0000002cff07723e */ /* 0x000fe200030006ff */
[----:B------:R-:W-:Y:S01]  /*14190*/  HADD2.F32 R51, -RZ, R51.H1_H1 ;  /* 0x30000033ff337230 */ /* 0x000fe20000004100 */
[----:B------:R-:W-:Y:S01]  /*141a0*/  F2FP.F16.E4M3.UNPACK_B R3, R24 ;  /* 0x00000018ff03723e */ /* 0x000fe200020006ff */
[----:B------:R-:W-:Y:S01]  /*141b0*/  FFMA.FTZ R63, R21, R32, R41 ;  /* 0x00000020153f7223 */ /* 0x000fe20000010029 */
[----:B------:R-:W-:Y:S01]  /*141c0*/  FFMA.FTZ R67, R4, R31, R6 ;  /* 0x0000001f04437223 */ /* 0x000fe20000010006 */
[----:B------:R-:W-:Y:S01]  /*141d0*/  F2FP.F16.E4M3.UNPACK_B R24, R24.H1 ;  /* 0x00000018ff18723e */ /* 0x000fe200030006ff */
[----:B------:R-:W-:-:S02]  /*141e0*/  HADD2.F32 R27, -RZ, R27.H1_H1 ;  /* 0x3000001bff1b7230 */ /* 0x000fc40000004100 */
[C---:B------:R-:W-:Y:S01]  /*141f0*/  FMUL.FTZ R32, R42.reuse, R59 ;  /* 0x0000003b2a207220 */ /* 0x040fe20000410000 */
[----:B------:R-:W-:Y:S02]  /*14200*/  HADD2.F32 R31, -RZ, R30.H0_H0 ;  /* 0x2000001eff1f7230 */ /* 0x000fe40000004100 */
[-C--:B------:R-:W-:Y:S01]  /*14210*/  FMUL.FTZ R42, R42, R51.reuse ;  /* 0x000000332a2a7220 */ /* 0x080fe20000410000 */
[----:B------:R-:W-:Y:S02]  /*14220*/  HADD2.F32 R6, -RZ, R28.H0_H0 ;  /* 0x2000001cff067230 */ /* 0x000fe40000004100 */
[C---:B------:R-:W-:Y:S01]  /*14230*/  FFMA.FTZ R68, R27.reuse, R51, -R32 ;  /* 0x000000331b447223 */ /* 0x040fe20000010820 */
[----:B------:R-:W-:Y:S02]  /*14240*/  HADD2.F32 R21, -RZ, R7.H0_H0 ;  /* 0x20000007ff157230 */ /* 0x000fe40000004100 */
[----:B------:R-:W-:Y:S01]  /*14250*/  FFMA.FTZ R70, R27, R59, R42 ;  /* 0x0000003b1b467223 */ /* 0x000fe2000001002a */
[----:B------:R-:W-:-:S02]  /*14260*/  HADD2.F32 R4, -RZ, R24.H0_H0 ;  /* 0x20000018ff047230 */ /* 0x000fc40000004100 */
[C---:B------:R-:W-:Y:S01]  /*14270*/  FMUL.FTZ R41, R6.reuse, R31 ;  /* 0x0000001f06297220 */ /* 0x040fe20000410000 */
[----:B------:R-:W-:Y:S02]  /*14280*/  HADD2.F32 R27, -RZ, R30.H1_H1 ;  /* 0x3000001eff1b7230 */ /* 0x000fe40000004100 */
[----:B------:R-:W-:Y:S01]  /*14290*/  FMUL.FTZ R6, R6, R21 ;  /* 0x0000001506067220 */ /* 0x000fe20000410000 */
[----:B------:R-:W-:Y:S01]  /*142a0*/  HADD2.F32 R28, -RZ, R28.H1_H1 ;  /* 0x3000001cff1c7230 */ /* 0x000fe20000004100 */
[----:B------:R-:W-:Y:S01]  /*142b0*/  F2FP.F16.E4M3.UNPACK_B R50, R50 ;  /* 0x00000032ff32723e */ /* 0x000fe200020006ff */
[----:B------:R-:W-:Y:S02]  /*142c0*/  HADD2.F32 R7, -RZ, R7.H1_H1 ;  /* 0x30000007ff077230 */ /* 0x000fe40000004100 */
[----:B------:R-:W-:Y:S01]  /*142d0*/  FFMA.FTZ R42, R4, R31, R6 ;  /* 0x0000001f042a7223 */ /* 0x000fe20000010006 */
[----:B------:R-:W-:Y:S01]  /*142e0*/  HADD2.F32 R24, -RZ, R24.H1_H1 ;  /* 0x30000018ff187230 */ /* 0x000fe20000004100 */
[----:B------:R-:W-:Y:S01]  /*142f0*/  F2FP.F16.E4M3.UNPACK_B R44, R44 ;  /* 0x0000002cff2c723e */ /* 0x000fe200020006ff */
[----:B------:R-:W-:Y:S01]  /*14300*/  FMUL.FTZ R31, R28, R27 ;  /* 0x0000001b1c1f7220 */ /* 0x000fe20000410000 */
[----:B------:R-:W-:Y:S01]  /*14310*/  FFMA.FTZ R32, R4, R21, -R41 ;  /* 0x0000001504207223 */ /* 0x000fe20000010829 */
[----:B------:R-:W-:Y:S01]  /*14320*/  FMUL.FTZ R28, R28, R7 ;  /* 0x000000071c1c7220 */ /* 0x000fe20000410000 */
[----:B------:R-:W-:-:S02]  /*14330*/  HADD2.F32 R21, -RZ, R50.H0_H0 ;  /* 0x20000032ff157230 */ /* 0x000fc40000004100 */
[C---:B------:R-:W-:Y:S01]  /*14340*/  FFMA.FTZ R43, R24.reuse, R7, -R31 ;  /* 0x00000007182b7223 */ /* 0x040fe2000001081f */
[--C-:B------:R-:W-:Y:S02]  /*14350*/  HADD2.F32 R6, -RZ, R29.reuse.H0_H0 ;  /* 0x2000001dff067230 */ /* 0x100fe40000004100 */
[----:B------:R-:W-:Y:S01]  /*14360*/  FFMA.FTZ R45, R24, R27, R28 ;  /* 0x0000001b182d7223 */ /* 0x000fe2000001001c */
[----:B------:R-:W-:Y:S01]  /*14370*/  HADD2.F32 R7, -RZ, R44.H0_H0 ;  /* 0x2000002cff077230 */ /* 0x000fe20000004100 */
[----:B------:R-:W-:Y:S01]  /*14380*/  F2FP.F16.E4M3.UNPACK_B R24, R58.H1 ;  /* 0x0000003aff18723e */ /* 0x000fe200030006ff */
        /* <DEDUP_REMOVED lines=8> */
[----:B------:R-:W-:Y:S01]  /*14410*/  HADD2.F32 R3, -RZ, R3.H1_H1 ;  /* 0x30000003ff037230 */ /* 0x000fe20000004100 */
[----:B------:R-:W-:Y:S01]  /*14420*/  F2FP.F16.E4M3.UNPACK_B R26, R26.H1 ;  /* 0x0000001aff1a723e */ /* 0x000fe200030006ff */
[C---:B------:R-:W-:Y:S01]  /*14430*/  FFMA.FTZ R28, R4.reuse, R7, -R27 ;  /* 0x00000007041c7223 */ /* 0x040fe2000001081b */
[----:B------:R-:W-:Y:S01]  /*14440*/  FFMA.FTZ R31, R4, R21, R31 ;  /* 0x00000015041f7223 */ /* 0x000fe2000001001f */
[----:B------:R-:W-:Y:S01]  /*14450*/  F2FP.F16.E4M3.UNPACK_B R6, R47.H1 ;  /* 0x0000002fff06723e */ /* 0x000fe200030006ff */
[-C--:B------:R-:W-:Y:S01]  /*14460*/  FMUL.FTZ R29, R29, R44.reuse ;  /* 0x0000002c1d1d7220 */ /* 0x080fe20000410000 */
[----:B------:R-:W-:Y:S02]  /*14470*/  HADD2.F32 R27, -RZ, R24.H0_H0 ;  /* 0x20000018ff1b7230 */ /* 0x000fe40000004100 */
[----:B------:R-:W-:Y:S01]  /*14480*/  FFMA.FTZ R41, R3, R44, -R30 ;  /* 0x0000002c03297223 */ /* 0x000fe2000001081e */
[----:B------:R-:W-:-:S02]  /*14490*/  HADD2.F32 R4, -RZ, R40.H0_H0 ;  /* 0x20000028ff047230 */ /* 0x000fc40000004100 */
[----:B------:R-:W-:Y:S01]  /*144a0*/  FFMA.FTZ R50, R3, R50, R29 ;  /* 0x0000003203327223 */ /* 0x000fe2000001001d */
[--C-:B------:R-:W-:Y:S01]  /*144b0*/  HADD2.F32 R7, -RZ, R6.reuse.H0_H0 ;  /* 0x20000006ff077230 */ /* 0x100fe20000004100 */
[----:B------:R-:W-:Y:S01]  /*144c0*/  F2FP.F16.E4M3.UNPACK_B R58, R58 ;  /* 0x0000003aff3a723e */ /* 0x000fe200020006ff */
[----:B------:R-:W-:Y:S02]  /*144d0*/  HADD2.F32 R21, -RZ, R6.H1_H1 ;  /* 0x30000006ff157230 */ /* 0x000fe40000004100 */
[C---:B------:R-:W-:Y:S01]  /*144e0*/  FMUL.FTZ R6, R4.reuse, R27 ;  /* 0x0000001b04067220 */ /* 0x040fe20000410000 */
[----:B------:R-:W-:Y:S02]  /*144f0*/  HADD2.F32 R3, -RZ, R26.H0_H0 ;  /* 0x2000001aff037230 */ /* 0x000fe40000004100 */
[----:B------:R-:W-:Y:S01]  /*14500*/  FMUL.FTZ R4, R4, R7 ;  /* 0x0000000704047220 */ /* 0x000fe20000410000 */
[----:B------:R-:W-:Y:S01]  /*14510*/  HADD2.F32 R29, -RZ, R24.H1_H1 ;  /* 0x30000018ff1d7230 */ /* 0x000fe20000004100 */
[----:B------:R-:W-:Y:S01]  /*14520*/  F2FP.F16.E4M3.UNPACK_B R47, R47 ;  /* 0x0000002fff2f723e */ /* 0x000fe200020006ff */
[----:B------:R-:W-:-:S02]  /*14530*/  HADD2.F32 R40, -RZ, R40.H1_H1 ;  /* 0x30000028ff287230 */ /* 0x000fc40000004100 */
[C---:B------:R-:W-:Y:S01]  /*14540*/  FFMA.FTZ R30, R3.reuse, R7, -R6 ;  /* 0x00000007031e7223 */ /* 0x040fe20000010806 */
[----:B------:R-:W-:Y:S02]  /*14550*/  HADD2.F32 R26, -RZ, R26.H1_H1 ;  /* 0x3000001aff1a7230 */ /* 0x000fe40000004100 */
[----:B------:R-:W-:Y:S01]  /*14560*/  FFMA.FTZ R27, R3, R27, R4 ;  /* 0x0000001b031b7223 */ /* 0x000fe20000010004 */
[----:B------:R-:W-:Y:S02]  /*14570*/  HADD2.F32 R4, -RZ, R33.H0_H0 ;  /* 0x20000021ff047230 */ /* 0x000fe40000004100 */
[C---:B------:R-:W-:Y:S01]  /*14580*/  FMUL.FTZ R7, R40.reuse, R29 ;  /* 0x0000001d28077220 */ /* 0x040fe20000410000 */
[----:B------:R-:W-:Y:S02]  /*14590*/  HADD2.F32 R6, -RZ, R47.H0_H0 ;  /* 0x2000002fff067230 */ /* 0x000fe40000004100 */
[----:B------:R-:W-:Y:S01]  /*145a0*/  FMUL.FTZ R40, R40, R21 ;  /* 0x0000001528287220 */ /* 0x000fe20000410000 */
[----:B------:R-:W-:-:S02]  /*145b0*/  HADD2.F32 R33, -RZ, R33.H1_H1 ;  /* 0x30000021ff217230 */ /* 0x000fc40000004100 */
[C---:B------:R-:W-:Y:S01]  /*145c0*/  FFMA.FTZ R51, R26.reuse, R21, -R7 ;  /* 0x000000151a337223 */ /* 0x040fe20000010807 */
[--C-:B------:R-:W-:Y:S02]  /*145d0*/  HADD2.F32 R7, -RZ, R58.reuse.H0_H0 ;  /* 0x2000003aff077230 */ /* 0x100fe40000004100 */
[----:B------:R-:W-:Y:S01]  /*145e0*/  FFMA.FTZ R40, R26, R29, R40 ;  /* 0x0000001d1a287223 */ /* 0x000fe20000010028 */
[----:B------:R-:W-:Y:S01]  /*145f0*/  HADD2.F32 R58, -RZ, R58.H1_H1 ;  /* 0x3000003aff3a7230 */ /* 0x000fe20000004100 */
[----:B------:R-:W-:Y:S01]  /*14600*/  F2FP.SATFINITE.E4M3.F32.PACK_AB_MERGE_C R55, R55, R64, RZ ;  /* 0x000000403737723e */ /* 0x000fe200048070ff */
[----:B------:R-:W-:Y:S02]  /*14610*/  HADD2.F32 R47, -RZ, R47.H1_H1 ;  /* 0x3000002fff2f7230 */ /* 0x000fe40000004100 */
[C---:B------:R-:W-:Y:S01]  /*14620*/  FMUL.FTZ R24, R4.reuse, R7 ;  /* 0x0000000704187220 */ /* 0x040fe20000410000 */
[--C-:B------:R-:W-:Y:S02]  /*14630*/  HADD2.F32 R3, -RZ, R20.reuse.H0_H0 ;  /* 0x20000014ff037230 */ /* 0x100fe40000004100 */
[----:B------:R-:W-:Y:S01]  /*14640*/  FMUL.FTZ R4, R4, R6 ;  /* 0x0000000604047220 */ /* 0x000fe20000410000 */
        /* <DEDUP_REMOVED lines=14> */
[----:B------:R-:W-:Y:S02]  /*14730*/  F2FP.SATFINITE.E4M3.F32.PACK_AB_MERGE_C R5, R60, R5, R55 ;  /* 0x000000053c05723e */ /* 0x000fe40004807037 */
[----:B------:R-:W-:-:S02]  /*14740*/  F2FP.SATFINITE.E4M3.F32.PACK_AB_MERGE_C R7, R66, R61, R7 ;  /* 0x0000003d4207723e */ /* 0x000fc40004807007 */
[----:B------:R-:W-:Y:S02]  /*14750*/  F2FP.SATFINITE.E4M3.F32.PACK_AB_MERGE_C R4, R41, R28, R4 ;  /* 0x0000001c2904723e */ /* 0x000fe40004807004 */
[----:B------:R-:W-:Y:S02]  /*14760*/  F2FP.SATFINITE.E4M3.F32.PACK_AB_MERGE_C R6, R21, R6, R30 ;  /* 0x000000061506723e */ /* 0x000fe4000480701e */
[----:B------:R-:W-:Y:S02]  /*14770*/  F2FP.SATFINITE.E4M3.F32.PACK_AB_MERGE_C R25, R62, R25, R53 ;  /* 0x000000193e19723e */ /* 0x000fe40004807035 */
[----:B------:R-:W-:Y:S01]  /*14780*/  F2FP.SATFINITE.E4M3.F32.PACK_AB_MERGE_C R27, R63, R46, R67 ;  /* 0x0000002e3f1b723e */ /* 0x000fe20004807043 */
[----:B------:R2:W-:Y:S01]  /*14790*/  STS.128 [R69+0x20400], R4 ;  /* 0x0204000445007388 */ /* 0x0005e20000000c00 */
[----:B------:R-:W-:Y:S02]  /*147a0*/  F2FP.SATFINITE.E4M3.F32.PACK_AB_MERGE_C R24, R50, R31, R24 ;  /* 0x0000001f3218723e */ /* 0x000fe40004807018 */
[----:B------:R-:W-:-:S05]  /*147b0*/  F2FP.SATFINITE.E4M3.F32.PACK_AB_MERGE_C R26, R33, R26, R40 ;  /* 0x0000001a211a723e */ /* 0x000fca0004807028 */
[----:B------:R2:W-:Y:S02]  /*147c0*/  STS.128 [R0+0x20400], R24 ;  /* 0x0204001800007388 */ /* 0x0005e40000000c00 */
.L_x_2489:
[----:B------:R-:W-:Y:S05]  /*147d0*/  BSYNC B1 ;  /* 0x0000000000017941 */ /* 0x000fea0003800000 */
.L_x_2488:
[----:B------:R-:W-:Y:S04]  /*147e0*/  BSSY B1, `(.L_x_2490) ;  /* 0x0000106000017945 */ /* 0x000fe80003800000 */
[----:B------:R-:W-:Y:S05]  /*147f0*/  @P1 BRA `(.L_x_2491) ;  /* 0x0000001000101947 */ /* 0x000fea0003800000 */
[----:B-12---:R-:W2:Y:S04]  /*14800*/  LDL R26, [R1+0x34] ;  /* 0x00003400011a7983 */ /* 0x006ea80000100800 */
[----:B------:R-:W3:Y:S01]  /*14810*/  LDL R61, [R1+0x70] ;  /* 0x00007000013d7983 */ /* 0x000ee20000100800 */
[----:B------:R-:W-:Y:S01]  /*14820*/  VIADD R21, R19, 0x40 ;  /* 0x0000004013157836 */ /* 0x000fe20000000000 */
[----:B-----5:R-:W-:Y:S02]  /*14830*/  LEA.HI R7, R57, R54, RZ, 0x1c ;  /* 0x0000003639077211 */ /* 0x020fe400078fe0ff */
[----:B------:R-:W-:Y:S01]  /*14840*/  SHF.R.U32.HI R0, RZ, 0x8, R34 ;  /* 0x00000008ff007819 */ /* 0x000fe20000011622 */
[----:B------:R-:W-:Y:S01]  /*14850*/  IMAD.SHL.U32 R21, R21, 0x80, RZ ;  /* 0x0000008015157824 */ /* 0x000fe200078e00ff */
[----:B------:R-:W-:Y:S01]  /*14860*/  SHF.R.S32.HI R24, RZ, 0x1f, R7 ;  /* 0x0000001fff187819 */ /* 0x000fe20000011407 */
[----:B------:R-:W-:Y:S01]  /*14870*/  IMAD.SHL.U32 R20, R7, 0x10, RZ ;  /* 0x0000001007147824 */ /* 0x000fe200078e00ff */
[----:B0-----:R-:W-:-:S02]  /*14880*/  LOP3.LUT R3, R0, 0xff, RZ, 0xc0, !PT ;  /* 0x000000ff00037812 */ /* 0x001fc400078ec0ff */
[----:B------:R-:W-:Y:S02]  /*14890*/  LOP3.LUT R21, R21, 0x380, RZ, 0xc0, !PT ;  /* 0x0000038015157812 */ /* 0x000fe400078ec0ff */
[----:B------:R-:W-:Y:S02]  /*148a0*/  LOP3.LUT R4, R34, 0xff, RZ, 0xc0, !PT ;  /* 0x000000ff22047812 */ /* 0x000fe400078ec0ff */
[----:B------:R-:W-:Y:S02]  /*148b0*/  SHF.R.U32.HI R25, RZ, 0x3, R21 ;  /* 0x00000003ff197819 */ /* 0x000fe40000011615 */
[----:B------:R-:W-:Y:S02]  /*148c0*/  LOP3.LUT R0, R21, 0x70, R20, 0xf8, !PT ;  /* 0x0000007015007812 */ /* 0x000fe400078ef814 */
[----:B------:R-:W-:Y:S02]  /*148d0*/  LEA.HI R21, R24, R7, RZ, 0x3 ;  /* 0x0000000718157211 */ /* 0x000fe400078f18ff */
[----:B------:R-:W-:-:S02]  /*148e0*/  PRMT R20, R3, 0x7604, R4 ;  /* 0x0000760403147816 */ /* 0x000fc40000000004 */
[----:B------:R-:W-:Y:S01]  /*148f0*/  SHF.R.U32.HI R3, RZ, 0x8, R36 ;  /* 0x00000008ff037819 */ /* 0x000fe20000011624 */
[----:B------:R-:W-:Y:S01]  /*14900*/  IMAD.SHL.U32 R21, R21, 0x800, RZ ;  /* 0x0000080015157824 */ /* 0x000fe200078e00ff */
[----:B------:R-:W-:Y:S02]  /*14910*/  LOP3.LUT R4, R36, 0xff, RZ, 0xc0, !PT ;  /* 0x000000ff24047812 */ /* 0x000fe400078ec0ff */
[----:B------:R-:W-:Y:S02]  /*14920*/  LOP3.LUT R3, R3, 0xff, RZ, 0xc0, !PT ;  /* 0x000000ff03037812 */ /* 0x000fe400078ec0ff */
[----:B------:R-:W-:Y:S02]  /*14930*/  LOP3.LUT R0, R0, R25, RZ, 0x3c, !PT ;  /* 0x0000001900007212 */ /* 0x000fe400078e3cff */
[----:B------:R-:W-:Y:S02]  /*14940*/  SHF.R.U32.HI R7, RZ, 0x8, R38 ;  /* 0x00000008ff077819 */ /* 0x000fe40000011626 */
[----:B------:R-:W-:-:S02]  /*14950*/  LOP3.LUT R21, R21, 0xffffc000, RZ, 0xc0, !PT ;  /* 0xffffc00015157812 */ /* 0x000fc400078ec0ff */
[----:B------:R-:W-:Y:S02]  /*14960*/  PRMT R30, R3, 0x7604, R4 ;  /* 0x00007604031e7816 */ /* 0x000fe40000000004 */
[----:B------:R-:W-:Y:S02]  /*14970*/  SHF.R.U32.HI R5, RZ, 0x8, R35 ;  /* 0x00000008ff057819 */ /* 0x000fe40000011623 */
[----:B------:R-:W-:Y:S02]  /*14980*/  LOP3.LUT R24, R38, 0xff, RZ, 0xc0, !PT ;  /* 0x000000ff26187812 */ /* 0x000fe400078ec0ff */
[----:B------:R-:W-:Y:S02]  /*14990*/  LOP3.LUT R7, R7, 0xff, RZ, 0xc0, !PT ;  /* 0x000000ff07077812 */ /* 0x000fe400078ec0ff */
[----:B------:R-:W-:Y:S02]  /*149a0*/  LOP3.LUT R6, R35, 0xff, RZ, 0xc0, !PT ;  /* 0x000000ff23067812 */ /* 0x000fe400078ec0ff */
[----:B------:R-:W-:-:S02]  /*149b0*/  LOP3.LUT R5, R5, 0xff, RZ, 0xc0, !PT ;  /* 0x000000ff05057812 */ /* 0x000fc400078ec0ff */
[----:B------:R-:W-:Y:S02]  /*149c0*/  PRMT R33, R7, 0x7604, R24 ;  /* 0x0000760407217816 */ /* 0x000fe40000000018 */
[----:B------:R-:W-:Y:S02]  /*149d0*/  SHF.R.U32.HI R24, RZ, 0x8, R48 ;  /* 0x00000008ff187819 */ /* 0x000fe40000011630 */
[----:B------:R-:W-:Y:S02]  /*149e0*/  PRMT R28, R5, 0x7604, R6 ;  /* 0x00007604051c7816 */ /* 0x000fe40000000006 */
[----:B------:R-:W-:Y:S02]  /*149f0*/  SHF.R.U32.HI R5, RZ, 0x8, R37 ;  /* 0x00000008ff057819 */ /* 0x000fe40000011625 */
[----:B------:R-:W-:Y:S02]  /*14a00*/  LOP3.LUT R25, R48, 0xff, RZ, 0xc0, !PT ;  /* 0x000000ff30197812 */ /* 0x000fe400078ec0ff */
[----:B------:R-:W-:-:S02]  /*14a10*/  LOP3.LUT R24, R24, 0xff, RZ, 0xc0, !PT ;  /* 0x000000ff18187812 */ /* 0x000fc400078ec0ff */
[----:B------:R-:W-:Y:S02]  /*14a20*/  LOP3.LUT R27, R49, 0xff, RZ, 0xc0, !PT ;  /* 0x000000ff311b7812 */ /* 0x000fe400078ec0ff */
[----:B------:R-:W-:Y:S02]  /*14a30*/  LOP3.LUT R6, R37, 0xff, RZ, 0xc0, !PT ;  /* 0x000000ff25067812 */ /* 0x000fe400078ec0ff */
[----:B------:R-:W-:Y:S02]  /*14a40*/  LOP3.LUT R5, R5, 0xff, RZ, 0xc0, !PT ;  /* 0x000000ff05057812 */ /* 0x000fe400078ec0ff */
[----:B------:R-:W-:Y:S02]  /*14a50*/  PRMT R45, R24, 0x7604, R25 ;  /* 0x00007604182d7816 */ /* 0x000fe40000000019 */
[----:B------:R-:W-:Y:S02]  /*14a60*/  PRMT R32, R5, 0x7604, R6 ;  /* 0x0000760405207816 */ /* 0x000fe40000000006 */
[----:B------:R-:W-:-:S02]  /*14a70*/  SHF.R.U32.HI R29, RZ, 0x10, R36 ;  /* 0x00000010ff1d7819 */ /* 0x000fc40000011624 */
[----:B------:R-:W-:Y:S02]  /*14a80*/  SHF.R.U32.HI R31, RZ, 0x10, R37 ;  /* 0x00000010ff1f7819 */ /* 0x000fe40000011625 */
[----:B------:R-:W-:Y:S02]  /*14a90*/  LOP3.LUT R29, R29, 0xff, RZ, 0xc0, !PT ;  /* 0x000000ff1d1d7812 */ /* 0x000fe400078ec0ff */
[----:B------:R-:W-:Y:S02]  /*14aa0*/  LOP3.LUT R31, R31, 0xff, RZ, 0xc0, !PT ;  /* 0x000000ff1f1f7812 */ /* 0x000fe400078ec0ff */
[----:B------:R-:W-:Y:S02]  /*14ab0*/  PRMT R29, R29, 0x7054, R30 ;  /* 0x000070541d1d7816 */ /* 0x000fe4000000001e */
[----:B------:R-:W-:Y:S02]  /*14ac0*/  SHF.R.U32.HI R30, RZ, 0x10, R48 ;  /* 0x00000010ff1e7819 */ /* 0x000fe40000011630 */
[----:B------:R-:W-:-:S02]  /*14ad0*/  PRMT R31, R31, 0x7054, R32 ;  /* 0x000070541f1f7816 */ /* 0x000fc40000000020 */
[----:B------:R-:W-:Y:S02]  /*14ae0*/  LOP3.LUT R30, R30, 0xff, RZ, 0xc0, !PT ;  /* 0x000000ff1e1e7812 */ /* 0x000fe400078ec0ff */
[----:B------:R-:W-:Y:S02]  /*14af0*/  SHF.R.U32.HI R32, RZ, 0x10, R49 ;  /* 0x00000010ff207819 */ /* 0x000fe40000011631 */
[----:B------:R-:W-:Y:S02]  /*14b00*/  PRMT R45, R30, 0x7054, R45 ;  /* 0x000070541e2d7816 */ /* 0x000fe4000000002d */
[----:B------:R-:W-:Y:S02]  /*14b10*/  LOP3.LUT R32, R32, 0xff, RZ, 0xc0, !PT ;  /* 0x000000ff20207812 */ /* 0x000fe400078ec0ff */
[----:B------:R-:W-:Y:S02]  /*14b20*/  LOP3.LUT R42, R31, 0xff000000, R37, 0xf8, !PT ;  /* 0xff0000001f2a7812 */ /* 0x000fe400078ef825 */
[----:B------:R-:W-:-:S02]  /*14b30*/  LOP3.LUT R44, R45, 0xff000000, R48, 0xf8, !PT ;  /* 0xff0000002d2c7812 */ /* 0x000fc400078ef830 */
[----:B--2---:R-:W-:Y:S02]  /*14b40*/  IADD3 R3, R0, R21, R26 ;  /* 0x0000001500037210 */ /* 0x004fe40007ffe01a */
[----:B------:R-:W-:Y:S02]  /*14b50*/  SHF.R.U32.HI R0, RZ, 0x8, R39 ;  /* 0x00000008ff007819 */ /* 0x000fe40000011627 */
[----:B------:R-:W-:Y:S01]  /*14b60*/  LOP3.LUT R21, R39, 0xff, RZ, 0xc0, !PT ;  /* 0x000000ff27157812 */ /* 0x000fe200078ec0ff */
[----:B---3--:R-:W0:Y:S01]  /*14b70*/  LDS.128 R4, [R61+0x20400] ;  /* 0x020400003d047984 */ /* 0x008e220000000c00 */
[----:B------:R-:W-:Y:S02]  /*14b80*/  SHF.R.U32.HI R26, RZ, 0x8, R49 ;  /* 0x00000008ff1a7819 */ /* 0x000fe40000011631 */
[----:B------:R-:W-:Y:S02]  /*14b90*/  LOP3.LUT R0, R0, 0xff, RZ, 0xc0, !PT ;  /* 0x000000ff00007812 */ /* 0x000fe400078ec0ff */
[----:B------:R-:W-:-:S02]  /*14ba0*/  LOP3.LUT R26, R26, 0xff, RZ, 0xc0, !PT ;  /* 0x000000ff1a1a7812 */ /* 0x000fc400078ec0ff */
[----:B------:R-:W-:Y:S01]  /*14bb0*/  PRMT R41, R0, 0x7604, R21 ;  /* 0x0000760400297816 */ /* 0x000fe20000000015 */
[----:B------:R-:W-:Y:S01]  /*14bc0*/  IMAD.IADD R0, R18, 0x1, R3 ;  /* 0x0000000112007824 */ /* 0x000fe200078e0203 */
[----:B------:R-:W-:Y:S02]  /*14bd0*/  PRMT R47, R26, 0x7604, R27 ;  /* 0x000076041a2f7816 */ /* 0x000fe4000000001b */
[----:B------:R-:W-:Y:S02]  /*14be0*/  SHF.R.U32.HI R21, RZ, 0x10, R35 ;  /* 0x00000010ff157819 */ /* 0x000fe40000011623 */
[----:B------:R-:W1:Y:S01]  /*14bf0*/  LDS.128 R24, [R0+0x20400] ;  /* 0x0204000000187984 */ /* 0x000e620000000c00 */
[----:B------:R-:W-:Y:S02]  /*14c00*/  SHF.R.U32.HI R3, RZ, 0x10, R34 ;  /* 0x00000010ff037819 */ /* 0x000fe40000011622 */
[----:B------:R-:W-:Y:S02]  /*14c10*/  LOP3.LUT R21, R21, 0xff, RZ, 0xc0, !PT ;  /* 0x000000ff15157812 */ /* 0x000fe400078ec0ff */
[----:B------:R-:W-:-:S02]  /*14c20*/  LOP3.LUT R3, R3, 0xff, RZ, 0xc0, !PT ;  /* 0x000000ff03037812 */ /* 0x000fc400078ec0ff */
[----:B------:R-:W-:Y:S02]  /*14c30*/  PRMT R21, R21, 0x7054, R28 ;  /* 0x0000705415157816 */ /* 0x000fe4000000001c */
[----:B------:R-:W-:Y:S02]  /*14c40*/  SHF.R.U32.HI R28, RZ, 0x10, R39 ;  /* 0x00000010ff1c7819 */ /* 0x000fe40000011627 */
[----:B------:R-:W-:Y:S02]  /*14c50*/  PRMT R3, R3, 0x7054, R20 ;  /* 0x0000705403037816 */ /* 0x000fe40000000014 */
[----:B------:R-:W-:Y:S02]  /*14c60*/  LOP3.LUT R28, R28, 0xff, RZ, 0xc0, !PT ;  /* 0x000000ff1c1c7812 */ /* 0x000fe400078ec0ff */
[----:B------:R-:W-:Y:S02]  /*14c70*/  SHF.R.U32.HI R20, RZ, 0x10, R38 ;  /* 0x00000010ff147819 */ /* 0x000fe40000011626 */
[----:B------:R-:W-:-:S02]  /*14c80*/  PRMT R43, R28, 0x7054, R41 ;  /* 0x000070541c2b7816 */ /* 0x000fc40000000029 */
[----:B------:R-:W-:Y:S02]  /*14c90*/  LOP3.LUT R35, R21, 0xff000000, R35, 0xf8, !PT ;  /* 0xff00000015237812 */ /* 0x000fe400078ef823 */
[----:B------:R-:W-:Y:S02]  /*14ca0*/  LOP3.LUT R43, R43, 0xff000000, R39, 0xf8, !PT ;  /* 0xff0000002b2b7812 */ /* 0x000fe400078ef827 */
[----:B------:R-:W-:Y:S02]  /*14cb0*/  LOP3.LUT R20, R20, 0xff, RZ, 0xc0, !PT ;  /* 0x000000ff14147812 */ /* 0x000fe400078ec0ff */
[----:B------:R-:W-:Y:S02]  /*14cc0*/  LOP3.LUT R41, R29, 0xff000000, R36, 0xf8, !PT ;  /* 0xff0000001d297812 */ /* 0x000fe400078ef824 */
[----:B------:R-:W-:Y:S02]  /*14cd0*/  F2FP.F16.E4M3.UNPACK_B R36, R35 ;  /* 0x00000023ff24723e */ /* 0x000fe400020006ff */
[----:B------:R-:W-:-:S02]  /*14ce0*/  F2FP.F16.E4M3.UNPACK_B R39, R43 ;  /* 0x0000002bff27723e */ /* 0x000fc400020006ff */
[----:B------:R-:W-:Y:S01]  /*14cf0*/  PRMT R33, R20, 0x7054, R33 ;  /* 0x0000705414217816 */ /* 0x000fe20000000021 */
[----:B------:R-:W-:Y:S01]  /*14d00*/  HADD2.F32 R37, -RZ, R36.H0_H0 ;  /* 0x20000024ff257230 */ /* 0x000fe20000004100 */
[----:B------:R-:W-:Y:S01]  /*14d10*/  PRMT R47, R32, 0x7054, R47 ;  /* 0x00007054202f7816 */ /* 0x000fe2000000002f */
[----:B------:R-:W-:Y:S01]  /*14d20*/  HADD2.F32 R45, -RZ, R39.H0_H0 ;  /* 0x20000027ff2d7230 */ /* 0x000fe20000004100 */
[----:B0-----:R-:W-:Y:S02]  /*14d30*/  F2FP.F16.E4M3.UNPACK_B R20, R5 ;  /* 0x00000005ff14723e */ /* 0x001fe400020006ff */
[-C--:B------:R-:W-:Y:S02]  /*14d40*/  F2FP.F16.E4M3.UNPACK_B R28, R7.reuse ;  /* 0x00000007ff1c723e */ /* 0x080fe400020006ff */
[----:B------:R-:W-:Y:S02]  /*14d50*/  F2FP.F16.E4M3.UNPACK_B R29, R7.H1 ;  /* 0x00000007ff1d723e */ /* 0x000fe400030006ff */
[----:B-1----:R-:W-:-:S02]  /*14d60*/  F2FP.F16.E4M3.UNPACK_B R30, R25 ;  /* 0x00000019ff1e723e */ /* 0x002fc400020006ff */
[-C--:B------:R-:W-:Y:S02]  /*14d70*/  F2FP.F16.E4M3.UNPACK_B R7, R6.reuse ;  /* 0x00000006ff07723e */ /* 0x080fe400020006ff */
[----:B------:R-:W-:Y:S01]  /*14d80*/  F2FP.F16.E4M3.UNPACK_B R21, R6.H1 ;  /* 0x00000006ff15723e */ /* 0x000fe200030006ff */
[----:B------:R-:W-:Y:S01]  /*14d90*/  HADD2.F32 R32, -RZ, R30.H0_H0 ;  /* 0x2000001eff207230 */ /* 0x000fe20000004100 */
[----:B------:R-:W-:Y:S01]  /*14da0*/  LOP3.LUT R48, R47, 0xff000000, R49, 0xf8, !PT ;  /* 0xff0000002f307812 */ /* 0x000fe200078ef831 */
[----:B------:R-:W-:Y:S01]  /*14db0*/  HADD2.F32 R6, -RZ, R20.H0_H0 ;  /* 0x20000014ff067230 */ /* 0x000fe20000004100 */
[----:B------:R-:W-:Y:S01]  /*14dc0*/  F2FP.F16.E4M3.UNPACK_B R31, R25.H1 ;  /* 0x00000019ff1f723e */ /* 0x000fe200030006ff */
[----:B------:R-:W-:Y:S02]  /*14dd0*/  HADD2.F32 R30, -RZ, R30.H1_H1 ;  /* 0x3000001eff1e7230 */ /* 0x000fe40000004100 */
[C---:B------:R-:W-:Y:S01]  /*14de0*/  FMUL.FTZ R50, R32.reuse, R37 ;  /* 0x0000002520327220 */ /* 0x040fe20000410000 */
[----:B------:R-:W-:Y:S01]  /*14df0*/  FMUL.FTZ R47, R32, R45 ;  /* 0x0000002d202f7220 */ /* 0x000fe20000410000 */
[----:B------:R-:W-:Y:S01]  /*14e00*/  F2FP.F16.E4M3.UNPACK_B R43, R43.H1 ;  /* 0x0000002bff2b723e */ /* 0x000fe200030006ff */
[----:B------:R-:W-:-:S02]  /*14e10*/  HADD2.F32 R20, -RZ, R20.H1_H1 ;  /* 0x30000014ff147230 */ /* 0x000fc40000004100 */
[C---:B------:R-:W-:Y:S01]  /*14e20*/  FFMA.FTZ R50, R6.reuse, R45, R50 ;  /* 0x0000002d06327223 */ /* 0x040fe20000010032 */
[----:B------:R-:W-:Y:S01]  /*14e30*/  FFMA.FTZ R46, R6, R37, -R47 ;  /* 0x00000025062e7223 */ /* 0x000fe2000001082f */
[----:B------:R-:W-:Y:S01]  /*14e40*/  HADD2.F32 R45, -RZ, R39.H1_H1 ;  /* 0x30000027ff2d7230 */ /* 0x000fe20000004100 */
[----:B------:R-:W-:Y:S01]  /*14e50*/  F2FP.F16.E4M3.UNPACK_B R35, R35.H1 ;  /* 0x00000023ff23723e */ /* 0x000fe200030006ff */
[----:B------:R-:W-:Y:S01]  /*14e60*/  HADD2.F32 R37, -RZ, R36.H1_H1 ;  /* 0x30000024ff257230 */ /* 0x000fe20000004100 */
[----:B------:R-:W-:Y:S01]  /*14e70*/  LOP3.LUT R40, R3, 0xff000000, R34, 0xf8, !PT ;  /* 0xff00000003287812 */ /* 0x000fe200078ef822 */
[----:B------:R-:W-:Y:S01]  /*14e80*/  HADD2.F32 R47, -RZ, R43.H0_H0 ;  /* 0x2000002bff2f7230 */ /* 0x000fe20000004100 */
[----:B------:R-:W-:Y:S01]  /*14e90*/  LOP3.LUT R38, R33, 0xff000000, R38, 0xf8, !PT ;  /* 0xff00000021267812 */ /* 0x000fe200078ef826 */
[----:B------:R-:W-:Y:S01]  /*14ea0*/  HADD2.F32 R39, -RZ, R35.H0_H0 ;  /* 0x20000023ff277230 */ /* 0x000fe20000004100 */
[----:B------:R-:W-:Y:S01]  /*14eb0*/  F2FP.F16.E4M3.UNPACK_B R33, R27 ;  /* 0x0000001bff21723e */ /* 0x000fe200020006ff */
[C---:B------:R-:W-:Y:S01]  /*14ec0*/  FMUL.FTZ R49, R30.reuse, R45 ;  /* 0x0000002d1e317220 */ /* 0x040fe20000410000 */
[----:B------:R-:W-:Y:S01]  /*14ed0*/  F2FP.F16.E4M3.UNPACK_B R34, R27.H1 ;  /* 0x0000001bff22723e */ /* 0x000fe200030006ff */
[-C--:B------:R-:W-:Y:S01]  /*14ee0*/  FMUL.FTZ R30, R30, R37.reuse ;  /* 0x000000251e1e7220 */ /* 0x080fe20000410000 */
[-C--:B------:R-:W-:Y:S01]  /*14ef0*/  F2FP.F16.E4M3.UNPACK_B R27, R26.reuse ;  /* 0x0000001aff1b723e */ /* 0x080fe200020006ff */
[C---:B------:R-:W-:Y:S01]  /*14f00*/  FFMA.FTZ R49, R20.reuse, R37, -R49 ;  /* 0x0000002514317223 */ /* 0x040fe20000010831 */
[----:B------:R-:W-:Y:S01]  /*14f10*/  F2FP.F16.E4M3.UNPACK_B R32, R26.H1 ;  /* 0x0000001aff20723e */ /* 0x000fe200030006ff */
[----:B------:R-:W-:Y:S01]  /*14f20*/  HADD2.F32 R26, -RZ, R31.H0_H0 ;  /* 0x2000001fff1a7230 */ /* 0x000fe20000004100 */
[----:B------:R-:W-:Y:S01]  /*14f30*/  F2FP.F16.E4M3.UNPACK_B R5, R5.H1 ;  /* 0x00000005ff05723e */ /* 0x000fe200030006ff */
[----:B------:R-:W-:Y:S01]  /*14f40*/  FFMA.FTZ R45, R20, R45, R30 ;  /* 0x0000002d142d7223 */ /* 0x000fe2000001001e */
[----:B------:R-:W-:Y:S01]  /*14f50*/  F2FP.F16.E4M3.UNPACK_B R37, R48 ;  /* 0x00000030ff25723e */ /* 0x000fe200020006ff */
[----:B------:R-:W-:-:S02]  /*14f60*/  HADD2.F32 R20, -RZ, R33.H0_H0 ;  /* 0x20000021ff147230 */ /* 0x000fc40000004100 */
[C---:B------:R-:W-:Y:S01]  /*14f70*/  FMUL.FTZ R51, R26.reuse, R47 ;  /* 0x0000002f1a337220 */ /* 0x040fe20000410000 */
[----:B------:R-:W-:Y:S02]  /*14f80*/  HADD2.F32 R6, -RZ, R5.H0_H0 ;  /* 0x20000005ff067230 */ /* 0x000fe40000004100 */
[-C--:B------:R-:W-:Y:S01]  /*14f90*/  FMUL.FTZ R26, R26, R39.reuse ;  /* 0x000000271a1a7220 */ /* 0x080fe20000410000 */
[----:B------:R-:W-:Y:S01]  /*14fa0*/  F2FP.F16.E4M3.UNPACK_B R30, R42 ;  /* 0x0000002aff1e723e */ /* 0x000fe200020006ff */
[----:B------:R-:W-:Y:S01]  /*14fb0*/  HADD2.F32 R36, -RZ, R43.H1_H1 ;  /* 0x3000002bff247230 */ /* 0x000fe20000004100 */
[----:B------:R-:W-:Y:S01]  /*14fc0*/  F2FP.F16.E4M3.UNPACK_B R48, R48.H1 ;  /* 0x00000030ff30723e */ /* 0x000fe200030006ff */
[C---:B------:R-:W-:Y:S01]  /*14fd0*/  FFMA.FTZ R51, R6.reuse, R39, -R51 ;  /* 0x0000002706337223 */ /* 0x040fe20000010833 */
[----:B------:R-:W-:Y:S01]  /*14fe0*/  FFMA.FTZ R47, R6, R47, R26 ;  /* 0x0000002f062f7223 */ /* 0x000fe2000001001a */
[----:B------:R-:W-:Y:S01]  /*14ff0*/  HADD2.F32 R26, -RZ, R35.H1_H1 ;  /* 0x30000023ff1a7230 */ /* 0x000fe20000004100 */
[----:B------:R-:W-:Y:S01]  /*15000*/  F2FP.F16.E4M3.UNPACK_B R42, R42.H1 ;  /* 0x0000002aff2a723e */ /* 0x000fe200030006ff */
[----:B------:R-:W-:Y:S01]  /*15010*/  HADD2.F32 R39, -RZ, R37.H0_H0 ;  /* 0x20000025ff277230 */ /* 0x000fe20000004100 */
[-C--:B------:R-:W-:Y:S01]  /*15020*/  F2FP.F16.E4M3.UNPACK_B R25, R24.reuse ;  /* 0x00000018ff19723e */ /* 0x080fe200020006ff */
[----:B------:R-:W-:Y:S01]  /*15030*/  HADD2.F32 R31, -RZ, R31.H1_H1 ;  /* 0x3000001fff1f7230 */ /* 0x000fe20000004100 */
[----:B------:R-:W-:Y:S01]  /*15040*/  F2FP.F16.E4M3.UNPACK_B R24, R24.H1 ;  /* 0x00000018ff18723e */ /* 0x000fe200030006ff */
[----:B------:R-:W-:-:S02]  /*15050*/  HADD2.F32 R35, -RZ, R30.H0_H0 ;  /* 0x2000001eff237230 */ /* 0x000fc40000004100 */
[C---:B------:R-:W-:Y:S01]  /*15060*/  FMUL.FTZ R43, R20.reuse, R39 ;  /* 0x00000027142b7220 */ /* 0x040fe20000410000 */
[----:B------:R-:W-:Y:S02]  /*15070*/  HADD2.F32 R5, -RZ, R5.H1_H1 ;  /* 0x30000005ff057230 */ /* 0x000fe40000004100 */
[C---:B------:R-:W-:Y:S01]  /*15080*/  FMUL.FTZ R56, R31.reuse, R36 ;  /* 0x000000241f387220 */ /* 0x040fe20000410000 */
[----:B------:R-:W-:Y:S02]  /*15090*/  HADD2.F32 R6, -RZ, R28.H0_H0 ;  /* 0x2000001cff067230 */ /* 0x000fe40000004100 */
[-C--:B------:R-:W-:Y:S01]  /*150a0*/  FMUL.FTZ R20, R20, R35.reuse ;  /* 0x0000002314147220 */ /* 0x080fe20000410000 */
[-C--:B------:R-:W-:Y:S01]  /*150b0*/  FMUL.FTZ R31, R31, R26.reuse ;  /* 0x0000001a1f1f7220 */ /* 0x080fe20000410000 */
[----:B------:R-:W-:Y:S01]  /*150c0*/  FFMA.FTZ R56, R5, R26, -R56 ;  /* 0x0000001a05387223 */ /* 0x000fe20000010838 */
[----:B------:R-:W-:Y:S02]  /*150d0*/  HADD2.F32 R26, -RZ, R48.H0_H0 ;  /* 0x20000030ff1a7230 */ /* 0x000fe40000004100 */
[C---:B------:R-:W-:Y:S01]  /*150e0*/  FFMA.FTZ R43, R6.reuse, R35, -R43 ;  /* 0x00000023062b7223 */ /* 0x040fe2000001082b */
[----:B------:R-:W-:Y:S01]  /*150f0*/  FFMA.FTZ R53, R6, R39, R20 ;  /* 0x0000002706357223 */ /* 0x000fe20000010014 */
[----:B------:R-:W-:-:S02]  /*15100*/  HADD2.F32 R6, -RZ, R34.H0_H0 ;  /* 0x20000022ff067230 */ /* 0x000fc40000004100 */
[----:B------:R-:W-:Y:S01]  /*15110*/  FFMA.FTZ R36, R5, R36, R31 ;  /* 0x0000002405247223 */ /* 0x000fe2000001001f */
[----:B------:R-:W-:Y:S01]  /*15120*/  HADD2.F32 R30, -RZ, R30.H1_H1 ;  /* 0x3000001eff1e7230 */ /* 0x000fe20000004100 */
[----:B------:R-:W-:Y:S01]  /*15130*/  F2FP.F16.E4M3.UNPACK_B R3, R4 ;  /* 0x00000004ff03723e */ /* 0x000fe200020006ff */
[----:B------:R-:W-:Y:S02]  /*15140*/  HADD2.F32 R37, -RZ, R37.H1_H1 ;  /* 0x30000025ff257230 */ /* 0x000fe40000004100 */
[----:B------:R-:W-:Y:S01]  /*15150*/  FMUL.FTZ R62, R6, R26 ;  /* 0x0000001a063e7220 */ /* 0x000fe20000410000 */
[----:B------:R-:W-:Y:S01]  /*15160*/  HADD2.F32 R33, -RZ, R33.H1_H1 ;  /* 0x30000021ff217230 */ /* 0x000fe20000004100 */
[----:B------:R-:W-:Y:S01]  /*15170*/  F2FP.F16.E4M3.UNPACK_B R4, R4.H1 ;  /* 0x00000004ff04723e */ /* 0x000fe200030006ff */
[----:B------:R-:W-:Y:S02]  /*15180*/  HADD2.F32 R20, -RZ, R42.H0_H0 ;  /* 0x2000002aff147230 */ /* 0x000fe40000004100 */
[----:B------:R-:W-:-:S02]  /*15190*/  HADD2.F32 R5, -RZ, R29.H0_H0 ;  /* 0x2000001dff057230 */ /* 0x000fc40000004100 */
[CC--:B------:R-:W-:Y:S01]  /*151a0*/  FMUL.FTZ R31, R33.reuse, R37.reuse ;  /* 0x00000025211f7220 */ /* 0x0c0fe20000410000 */
[----:B------:R-:W-:Y:S02]  /*151b0*/  HADD2.F32 R28, -RZ, R28.H1_H1 ;  /* 0x3000001cff1c7230 */ /* 0x000fe40000004100 */
[----:B------:R-:W-:Y:S01]  /*151c0*/  FMUL.FTZ R60, R33, R30 ;  /* 0x0000001e213c7220 */ /* 0x000fe20000410000 */
[-C--:B------:R-:W-:Y:S01]  /*151d0*/  FMUL.FTZ R33, R6, R20.reuse ;  /* 0x0000001406217220 */ /* 0x080fe20000410000 */
[C---:B------:R-:W-:Y:S01]  /*151e0*/  FFMA.FTZ R62, R5.reuse, R20, -R62 ;  /* 0x00000014053e7223 */ /* 0x040fe2000001083e */
[----:B------:R-:W-:Y:S01]  /*151f0*/  F2FP.F16.E4M3.UNPACK_B R20, R40.H1 ;  /* 0x00000028ff14723e */ /* 0x000fe200030006ff */
[C---:B------:R-:W-:Y:S01]  /*15200*/  FFMA.FTZ R58, R28.reuse, R30, -R31 ;  /* 0x0000001e1c3a7223 */ /* 0x040fe2000001081f */
[----:B------:R-:W-:Y:S01]  /*15210*/  FFMA.FTZ R60, R28, R37, R60 ;  /* 0x000000251c3c7223 */ /* 0x000fe2000001003c */
[----:B------:R-:W-:Y:S01]  /*15220*/  F2FP.F16.E4M3.UNPACK_B R28, R38.H1 ;  /* 0x00000026ff1c723e */ /* 0x000fe200030006ff */
[----:B------:R-:W-:Y:S01]  /*15230*/  FFMA.FTZ R55, R5, R26, R33 ;  /* 0x0000001a05377223 */ /* 0x000fe20000010021 */
[----:B------:R-:W-:Y:S01]  /*15240*/  HADD2.F32 R6, -RZ, R24.H0_H0 ;  /* 0x20000018ff067230 */ /* 0x000fe20000004100 */
[----:B------:R-:W-:Y:S01]  /*15250*/  F2FP.F16.E4M3.UNPACK_B R38, R38 ;  /* 0x00000026ff26723e */ /* 0x000fe200020006ff */
[----:B------:R-:W-:Y:S01]  /*15260*/  HADD2.F32 R26, -RZ, R20.H0_H0 ;  /* 0x20000014ff1a7230 */ /* 0x000fe20000004100 */
[----:B------:R-:W-:Y:S01]  /*15270*/  F2FP.F16.E4M3.UNPACK_B R40, R40 ;  /* 0x00000028ff28723e */ /* 0x000fe200020006ff */
[----:B------:R-:W-:-:S02]  /*15280*/  HADD2.F32 R42, -RZ, R42.H1_H1 ;  /* 0x3000002aff2a7230 */ /* 0x000fc40000004100 */
[----:B------:R-:W-:Y:S02]  /*15290*/  HADD2.F32 R48, -RZ, R48.H1_H1 ;  /* 0x30000030ff307230 */ /* 0x000fe40000004100 */
[----:B------:R-:W-:Y:S01]  /*152a0*/  FMUL.FTZ R31, R6, R26 ;  /* 0x0000001a061f7220 */ /* 0x000fe20000410000 */
[----:B------:R-:W-:Y:S02]  /*152b0*/  HADD2.F32 R34, -RZ, R34.H1_H1 ;  /* 0x30000022ff227230 */ /* 0x000fe40000004100 */
[----:B------:R-:W-:Y:S02]  /*152c0*/  HADD2.F32 R30, -RZ, R28.H0_H0 ;  /* 0x2000001cff1e7230 */ /* 0x000fe40000004100 */
[----:B------:R-:W-:Y:S02]  /*152d0*/  HADD2.F32 R5, -RZ, R4.H0_H0 ;  /* 0x20000004ff057230 */ /* 0x000fe40000004100 */
[----:B------:R-:W-:Y:S01]  /*152e0*/  FMUL.FTZ R64, R34, R48 ;  /* 0x0000003022407220 */ /* 0x000fe20000410000 */
[----:B------:R-:W-:-:S02]  /*152f0*/  HADD2.F32 R29, -RZ, R29.H1_H1 ;  /* 0x3000001dff1d7230 */ /* 0x000fc40000004100 */
[----:B------:R-:W-:Y:S01]  /*15300*/  FMUL.FTZ R33, R34, R42 ;  /* 0x0000002a22217220 */ /* 0x000fe20000410000 */
[-C--:B------:R-:W-:Y:S01]  /*15310*/  FMUL.FTZ R34, R6, R30.reuse ;  /* 0x0000001e06227220 */ /* 0x080fe20000410000 */
[----:B------:R-:W-:Y:S01]  /*15320*/  FFMA.FTZ R30, R5, R30, R31 ;  /* 0x0000001e051e7223 */ /* 0x000fe2000001001f */
[----:B------:R-:W-:Y:S02]  /*15330*/  HADD2.F32 R31, -RZ, R28.H1_H1 ;  /* 0x3000001cff1f7230 */ /* 0x000fe40000004100 */
[C---:B------:R-:W-:Y:S01]  /*15340*/  FFMA.FTZ R59, R29.reuse, R42, -R64 ;  /* 0x0000002a1d3b7223 */ /* 0x040fe20000010840 */
[----:B------:R-:W-:Y:S01]  /*15350*/  FFMA.FTZ R48, R29, R48, R33 ;  /* 0x000000301d307223 */ /* 0x000fe20000010021 */
[----:B------:R-:W-:Y:S02]  /*15360*/  HADD2.F32 R24, -RZ, R24.H1_H1 ;  /* 0x30000018ff187230 */ /* 0x000fe40000004100 */
[----:B------:R-:W-:Y:S01]  /*15370*/  FFMA.FTZ R34, R5, R26, -R34 ;  /* 0x0000001a05227223 */ /* 0x000fe20000010822 */
[----:B------:R-:W-:-:S02]  /*15380*/  HADD2.F32 R29, -RZ, R20.H1_H1 ;  /* 0x30000014ff1d7230 */ /* 0x000fc40000004100 */
[----:B------:R-:W-:Y:S02]  /*15390*/  HADD2.F32 R4, -RZ, R4.H1_H1 ;  /* 0x30000004ff047230 */ /* 0x000fe40000004100 */
        /* <DEDUP_REMOVED lines=12> */
[----:B------:R-:W-:Y:S01]  /*15460*/  F2FP.F16.E4M3.UNPACK_B R24, R44.H1 ;  /* 0x0000002cff18723e */ /* 0x000fe200030006ff */
[----:B------:R-:W-:Y:S02]  /*15470*/  HADD2.F32 R40, -RZ, R40.H1_H1 ;  /* 0x30000028ff287230 */ /* 0x000fe40000004100 */
[C---:B------:R-:W-:Y:S01]  /*15480*/  FFMA.FTZ R29, R4.reuse, R6, -R29 ;  /* 0x00000006041d7223 */ /* 0x040fe2000001081d */
[----:B------:R-:W-:Y:S02]  /*15490*/  HADD2.F32 R3, -RZ, R3.H1_H1 ;  /* 0x30000003ff037230 */ /* 0x000fe40000004100 */
[C---:B------:R-:W-:Y:S01]  /*154a0*/  FMUL.FTZ R6, R25.reuse, R38 ;  /* 0x0000002619067220 */ /* 0x040fe20000410000 */
        /* <DEDUP_REMOVED lines=15> */
[----:B------:R-:W-:Y:S01]  /*155a0*/  HADD2.F32 R5, -RZ, R5.H1_H1 ;  /* 0x30000005ff057230 */ /* 0x000fe20000004100 */
[----:B------:R-:W-:Y:S01]  /*155b0*/  F2FP.F16.E4M3.UNPACK_B R44, R44 ;  /* 0x0000002cff2c723e */ /* 0x000fe200020006ff */
[----:B------:R-:W-:Y:S02]  /*155c0*/  HADD2.F32 R21, -RZ, R21.H1_H1 ;  /* 0x30000015ff157230 */ /* 0x000fe40000004100 */
[C---:B------:R-:W-:Y:S01]  /*155d0*/  FMUL.FTZ R6, R32.reuse, R24 ;  /* 0x0000001820067220 */ /* 0x040fe20000410000 */
[-C--:B------:R-:W-:Y:S01]  /*155e0*/  FMUL.FTZ R25, R32, R5.reuse ;  /* 0x0000000520197220 */ /* 0x080fe20000410000 */
[----:B------:R-:W-:Y:S02]  /*155f0*/  FFMA.FTZ R32, R3, R20, R4 ;  /* 0x0000001403207223 */ /* 0x000fe40000010004 */
[----:B------:R-:W-:Y:S01]  /*15600*/  FFMA.FTZ R37, R21, R5, -R6 ;  /* 0x0000000515257223 */ /* 0x000fe20000010806 */
[----:B------:R-:W-:-:S02]  /*15610*/  HADD2.F32 R5, -RZ, R41.H0_H0 ;  /* 0x20000029ff057230 */ /* 0x000fc40000004100 */
[----:B------:R-:W-:Y:S01]  /*15620*/  FFMA.FTZ R39, R21, R24, R25 ;  /* 0x0000001815277223 */ /* 0x000fe20000010019 */
[--C-:B------:R-:W-:Y:S02]  /*15630*/  HADD2.F32 R20, -RZ, R44.reuse.H0_H0 ;  /* 0x2000002cff147230 */ /* 0x100fe40000004100 */
[--C-:B------:R-:W-:Y:S01]  /*15640*/  HADD2.F32 R4, -RZ, R27.reuse.H0_H0 ;  /* 0x2000001bff047230 */ /* 0x100fe20000004100 */
[----:B------:R-:W-:Y:S01]  /*15650*/  F2FP.SATFINITE.E4M3.F32.PACK_AB_MERGE_C R28, R37, R28, RZ ;  /* 0x0000001c251c723e */ /* 0x000fe200048070ff */
[----:B------:R-:W-:Y:S01]  /*15660*/  HADD2.F32 R44, -RZ, R44.H1_H1 ;  /* 0x3000002cff2c7230 */ /* 0x000fe20000004100 */
[----:B------:R-:W-:Y:S01]  /*15670*/  F2FP.SATFINITE.E4M3.F32.PACK_AB_MERGE_C R32, R39, R32, RZ ;  /* 0x000000202720723e */ /* 0x000fe200048070ff */
[----:B------:R-:W-:Y:S02]  /*15680*/  HADD2.F32 R27, -RZ, R27.H1_H1 ;  /* 0x3000001bff1b7230 */ /* 0x000fe40000004100 */
[----:B------:R-:W-:Y:S01]  /*15690*/  FMUL.FTZ R24, R4, R20 ;  /* 0x0000001404187220 */ /* 0x000fe20000410000 */
[----:B------:R-:W-:-:S02]  /*156a0*/  HADD2.F32 R6, -RZ, R41.H1_H1 ;  /* 0x30000029ff067230 */ /* 0x000fc40000004100 */
[-C--:B------:R-:W-:Y:S01]  /*156b0*/  FMUL.FTZ R25, R4, R5.reuse ;  /* 0x0000000504197220 */ /* 0x080fe20000410000 */
[--C-:B------:R-:W-:Y:S02]  /*156c0*/  HADD2.F32 R3, -RZ, R7.reuse.H0_H0 ;  /* 0x20000007ff037230 */ /* 0x100fe40000004100 */
[C---:B------:R-:W-:Y:S01]  /*156d0*/  FMUL.FTZ R4, R27.reuse, R44 ;  /* 0x0000002c1b047220 */ /* 0x040fe20000410000 */
[----:B------:R-:W-:Y:S02]  /*156e0*/  HADD2.F32 R7, -RZ, R7.H1_H1 ;  /* 0x30000007ff077230 */ /* 0x000fe40000004100 */
        /* <DEDUP_REMOVED lines=21> */
.L_x_2491:
[----:B------:R-:W-:Y:S05]  /*15840*/  BSYNC B1 ;  /* 0x0000000000017941 */ /* 0x000fea0003800000 */
.L_x_2490:
[----:B------:R-:W-:Y:S05]  /*15850*/  @P0 BRA `(.L_x_2475) ;  /* 0x0000000c00fc0947 */ /* 0x000fea0003800000 */
[----:B-123--:R-:W2:Y:S04]  /*15860*/  LDL R24, [R1+0x30] ;  /* 0x0000300001187983 */ /* 0x00eea80000100800 */
[----:B------:R-:W3:Y:S01]  /*15870*/  LDL R49, [R1+0x6c] ;  /* 0x00006c0001317983 */ /* 0x000ee20000100800 */
[----:B0----5:R-:W-:Y:S02]  /*15880*/  SHF.R.U32.HI R3, RZ, 0x8, R12 ;  /* 0x00000008ff037819 */ /* 0x021fe4000001160c */
[----:B------:R-:W-:Y:S02]  /*15890*/  IADD3 R25, R19, 0x60, RZ ;  /* 0x0000006013197810 */ /* 0x000fe40007ffe0ff */
[----:B------:R-:W-:Y:S02]  /*158a0*/  LEA.HI R54, R57, R54, RZ, 0x1c ;  /* 0x0000003639367211 */ /* 0x000fe400078fe0ff */
[----:B------:R-:W-:Y:S01]  /*158b0*/  LOP3.LUT R0, R12, 0xff, RZ, 0xc0, !PT ;  /* 0x000000ff0c007812 */ /* 0x000fe200078ec0ff */
[----:B------:R-:W-:Y:S01]  /*158c0*/  IMAD.SHL.U32 R25, R25, 0x80, RZ ;  /* 0x0000008019197824 */ /* 0x000fe200078e00ff */
[----:B------:R-:W-:-:S02]  /*158d0*/  LOP3.LUT R3, R3, 0xff, RZ, 0xc0, !PT ;  /* 0x000000ff03037812 */ /* 0x000fc400078ec0ff */
[----:B------:R-:W-:Y:S02]  /*158e0*/  SHF.R.U32.HI R7, RZ, 0x8, R14 ;  /* 0x00000008ff077819 */ /* 0x000fe4000001160e */
[----:B------:R-:W-:Y:S01]  /*158f0*/  PRMT R21, R3, 0x7604, R0 ;  /* 0x0000760403157816 */ /* 0x000fe20000000000 */
[----:B------:R-:W-:Y:S01]  /*15900*/  IMAD.SHL.U32 R0, R54, 0x10, RZ ;  /* 0x0000001036007824 */ /* 0x000fe200078e00ff */
[----:B------:R-:W-:Y:S02]  /*15910*/  LOP3.LUT R25, R25, 0x380, RZ, 0xc0, !PT ;  /* 0x0000038019197812 */ /* 0x000fe400078ec0ff */
[----:B------:R-:W-:Y:S02]  /*15920*/  LOP3.LUT R6, R14, 0xff, RZ, 0xc0, !PT ;  /* 0x000000ff0e067812 */ /* 0x000fe400078ec0ff */
[----:B------:R-:W-:Y:S01]  /*15930*/  LOP3.LUT R0, R25, 0x70, R0, 0xf8, !PT ;  /* 0x0000007019007812 */ /* 0x000fe200078ef800 */
[----:B------:R-:W-:Y:S01]  /*15940*/  VIADD R25, R19, 0x60 ;  /* 0x0000006013197836 */ /* 0x000fe20000000000 */
[----:B------:R-:W-:-:S02]  /*15950*/  LOP3.LUT R7, R7, 0xff, RZ, 0xc0, !PT ;  /* 0x000000ff07077812 */ /* 0x000fc400078ec0ff */
[----:B------:R-:W-:Y:S01]  /*15960*/  SHF.R.U32.HI R5, RZ, 0x8, R13 ;  /* 0x00000008ff057819 */ /* 0x000fe2000001160d */
[----:B------:R-:W-:Y:S01]  /*15970*/  IMAD.SHL.U32 R25, R25, 0x80, RZ ;  /* 0x0000008019197824 */ /* 0x000fe200078e00ff */
[----:B------:R-:W-:Y:S02]  /*15980*/  SHF.R.S32.HI R3, RZ, 0x1f, R54 ;  /* 0x0000001fff037819 */ /* 0x000fe40000011436 */
[----:B------:R-:W-:Y:S02]  /*15990*/  PRMT R29, R7, 0x7604, R6 ;  /* 0x00007604071d7816 */ /* 0x000fe40000000006 */
[----:B------:R-:W-:Y:S02]  /*159a0*/  LOP3.LUT R4, R13, 0xff, RZ, 0xc0, !PT ;  /* 0x000000ff0d047812 */ /* 0x000fe400078ec0ff */
[----:B------:R-:W-:Y:S02]  /*159b0*/  LOP3.LUT R5, R5, 0xff, RZ, 0xc0, !PT ;  /* 0x000000ff05057812 */ /* 0x000fe400078ec0ff */
[----:B------:R-:W-:-:S02]  /*159c0*/  LEA.HI R7, R3, R54, RZ, 0x3 ;  /* 0x0000003603077211 */ /* 0x000fc400078f18ff */
[----:B------:R-:W-:Y:S02]  /*159d0*/  LOP3.LUT R25, R25, 0x380, RZ, 0xc0, !PT ;  /* 0x0000038019197812 */ /* 0x000fe400078ec0ff */
[----:B------:R-:W-:Y:S01]  /*159e0*/  PRMT R20, R5, 0x7604, R4 ;  /* 0x0000760405147816 */ /* 0x000fe20000000004 */
[----:B------:R-:W-:Y:S01]  /*159f0*/  IMAD.SHL.U32 R7, R7, 0x800, RZ ;  /* 0x0000080007077824 */ /* 0x000fe200078e00ff */
[----:B------:R-:W-:Y:S02]  /*15a00*/  SHF.R.U32.HI R4, RZ, 0x8, R15 ;  /* 0x00000008ff047819 */ /* 0x000fe4000001160f */
[----:B------:R-:W-:Y:S02]  /*15a10*/  SHF.R.U32.HI R25, RZ, 0x3, R25 ;  /* 0x00000003ff197819 */ /* 0x000fe40000011619 */
[----:B------:R-:W-:Y:S02]  /*15a20*/  LOP3.LUT R3, R15, 0xff, RZ, 0xc0, !PT ;  /* 0x000000ff0f037812 */ /* 0x000fe400078ec0ff */
[----:B------:R-:W-:-:S02]  /*15a30*/  LOP3.LUT R4, R4, 0xff, RZ, 0xc0, !PT ;  /* 0x000000ff04047812 */ /* 0x000fc400078ec0ff */
[----:B------:R-:W-:Y:S02]  /*15a40*/  LOP3.LUT R0, R0, R25, RZ, 0x3c, !PT ;  /* 0x0000001900007212 */ /* 0x000fe400078e3cff */
[----:B------:R-:W-:Y:S02]  /*15a50*/  LOP3.LUT R25, R7, 0xffffc000, RZ, 0xc0, !PT ;  /* 0xffffc00007197812 */ /* 0x000fe400078ec0ff */
[----:B------:R-:W-:Y:S02]  /*15a60*/  PRMT R28, R4, 0x7604, R3 ;  /* 0x00007604041c7816 */ /* 0x000fe40000000003 */
[----:B------:R-:W-:Y:S02]  /*15a70*/  SHF.R.U32.HI R6, RZ, 0x8, R8 ;  /* 0x00000008ff067819 */ /* 0x000fe40000011608 */
        /* <DEDUP_REMOVED lines=8> */
[----:B------:R-:W-:Y:S02]  /*15b00*/  PRMT R34, R35, 0x7604, R34 ;  /* 0x0000760423227816 */ /* 0x000fe40000000022 */
[----:B------:R-:W-:Y:S02]  /*15b10*/  SHF.R.U32.HI R35, RZ, 0x10, R9 ;  /* 0x00000010ff237819 */ /* 0x000fe40000011609 */
[----:B------:R-:W-:Y:S02]  /*15b20*/  LOP3.LUT R31, R10, 0xff, RZ, 0xc0, !PT ;  /* 0x000000ff0a1f7812 */ /* 0x000fe400078ec0ff */
[----:B------:R-:W-:Y:S01]  /*15b30*/  LOP3.LUT R32, R32, 0xff, RZ, 0xc0, !PT ;  /* 0x000000ff20207812 */ /* 0x000fe200078ec0ff */
[----:B------:R-:W-:Y:S01]  /*15b40*/  IMAD.U32 R35, R35, 0x10000, RZ ;  /* 0x0001000023237824 */ /* 0x000fe200078e00ff */
[----:B------:R-:W-:Y:S02]  /*15b50*/  SHF.R.U32.HI R39, RZ, 0x10, R11 ;  /* 0x00000010ff277819 */ /* 0x000fe4000001160b */
[----:B------:R-:W-:-:S02]  /*15b60*/  PRMT R37, R32, 0x7604, R31 ;  /* 0x0000760420257816 */ /* 0x000fc4000000001f */
[----:B------:R-:W-:Y:S01]  /*15b70*/  SHF.R.U32.HI R31, RZ, 0x10, R15 ;  /* 0x00000010ff1f7819 */ /* 0x000fe2000001160f */
[----:B------:R-:W-:Y:S01]  /*15b80*/  IMAD.U32 R39, R39, 0x10000, RZ ;  /* 0x0001000027277824 */ /* 0x000fe200078e00ff */
[----:B------:R-:W-:Y:S02]  /*15b90*/  LOP3.LUT R29, R29, 0xff0000, R14, 0xf8, !PT ;  /* 0x00ff00001d1d7812 */ /* 0x000fe400078ef80e */
[----:B------:R-:W-:Y:S02]  /*15ba0*/  SHF.L.U32 R31, R31, 0x10, RZ ;  /* 0x000000101f1f7819 */ /* 0x000fe400000006ff */
        /* <DEDUP_REMOVED lines=8> */
[----:B------:R-:W-:-:S04]  /*15c30*/  LOP3.LUT R21, R21, 0xff0000, R12, 0xf8, !PT ;  /* 0x00ff000015157812 */ /* 0x000fc800078ef80c */
        /* <DEDUP_REMOVED lines=14> */
[-C--:B------:R-:W-:Y:S02]  /*15d20*/  F2FP.F16.E4M3.UNPACK_B R34, R35.reuse ;  /* 0x00000023ff22723e */ /* 0x080fe400020006ff */
[----:B------:R-:W-:Y:S02]  /*15d30*/  LOP3.LUT R28, R3, 0xff000000, R13, 0xf8, !PT ;  /* 0xff000000031c7812 */ /* 0x000fe400078ef80d */
[----:B------:R-:W-:Y:S01]  /*15d40*/  F2FP.F16.E4M3.UNPACK_B R35, R35.H1 ;  /* 0x00000023ff23723e */ /* 0x000fe200030006ff */
[--C-:B------:R-:W-:Y:S01]  /*15d50*/  HADD2.F32 R37, -RZ, R34.reuse.H0_H0 ;  /* 0x20000022ff257230 */ /* 0x100fe20000004100 */
[-C--:B------:R-:W-:Y:S01]  /*15d60*/  F2FP.F16.E4M3.UNPACK_B R29, R28.reuse ;  /* 0x0000001cff1d723e */ /* 0x080fe200020006ff */
[----:B------:R-:W-:Y:S01]  /*15d70*/  HADD2.F32 R34, -RZ, R34.H1_H1 ;  /* 0x30000022ff227230 */ /* 0x000fe20000004100 */
[----:B------:R-:W-:-:S03]  /*15d80*/  F2FP.F16.E4M3.UNPACK_B R28, R28.H1 ;  /* 0x0000001cff1c723e */ /* 0x000fc600030006ff */
[--C-:B------:R-:W-:Y:S02]  /*15d90*/  HADD2.F32 R31, -RZ, R29.reuse.H0_H0 ;  /* 0x2000001dff1f7230 */ /* 0x100fe40000004100 */
[----:B------:R-:W-:Y:S01]  /*15da0*/  HADD2.F32 R29, -RZ, R29.H1_H1 ;  /* 0x3000001dff1d7230 */ /* 0x000fe20000004100 */
[----:B0-----:R-:W-:Y:S02]  /*15db0*/  F2FP.F16.E4M3.UNPACK_B R8, R5 ;  /* 0x00000005ff08723e */ /* 0x001fe400020006ff */
[-C--:B------:R-:W-:Y:S02]  /*15dc0*/  F2FP.F16.E4M3.UNPACK_B R10, R7.reuse ;  /* 0x00000007ff0a723e */ /* 0x080fe400020006ff */
[----:B------:R-:W-:Y:S02]  /*15dd0*/  F2FP.F16.E4M3.UNPACK_B R11, R7.H1 ;  /* 0x00000007ff0b723e */ /* 0x000fe400030006ff */
[----:B-1----:R-:W-:Y:S02]  /*15de0*/  F2FP.F16.E4M3.UNPACK_B R13, R25 ;  /* 0x00000019ff0d723e */ /* 0x002fe400020006ff */
[----:B------:R-:W-:-:S02]  /*15df0*/  F2FP.F16.E4M3.UNPACK_B R7, R6 ;  /* 0x00000006ff07723e */ /* 0x000fc400020006ff */
[----:B------:R-:W-:Y:S01]  /*15e00*/  F2FP.F16.E4M3.UNPACK_B R9, R6.H1 ;  /* 0x00000006ff09723e */ /* 0x000fe200030006ff */
[--C-:B------:R-:W-:Y:S01]  /*15e10*/  HADD2.F32 R14, -RZ, R13.reuse.H0_H0 ;  /* 0x2000000dff0e7230 */ /* 0x100fe20000004100 */
[----:B------:R-:W-:Y:S01]  /*15e20*/  F2FP.F16.E4M3.UNPACK_B R25, R25.H1 ;  /* 0x00000019ff19723e */ /* 0x000fe200030006ff */
[--C-:B------:R-:W-:Y:S01]  /*15e30*/  HADD2.F32 R6, -RZ, R8.reuse.H0_H0 ;  /* 0x20000008ff067230 */ /* 0x100fe20000004100 */
[----:B------:R-:W-:Y:S01]  /*15e40*/  F2FP.F16.E4M3.UNPACK_B R5, R5.H1 ;  /* 0x00000005ff05723e */ /* 0x000fe200030006ff */
[----:B------:R-:W-:Y:S02]  /*15e50*/  HADD2.F32 R13, -RZ, R13.H1_H1 ;  /* 0x3000000dff0d7230 */ /* 0x000fe40000004100 */
[C---:B------:R-:W-:Y:S01]  /*15e60*/  FMUL.FTZ R41, R14.reuse, R37 ;  /* 0x000000250e297220 */ /* 0x040fe20000410000 */
[----:B------:R-:W-:Y:S01]  /*15e70*/  FMUL.FTZ R14, R14, R31 ;  /* 0x0000001f0e0e7220 */ /* 0x000fe20000410000 */
[----:B------:R-:W-:Y:S01]  /*15e80*/  HADD2.F32 R8, -RZ, R8.H1_H1 ;  /* 0x30000008ff087230 */ /* 0x000fe20000004100 */
[----:B------:R-:W-:Y:S01]  /*15e90*/  F2FP.F16.E4M3.UNPACK_B R20, R27 ;  /* 0x0000001bff14723e */ /* 0x000fe200020006ff */
[C---:B------:R-:W-:Y:S01]  /*15ea0*/  FFMA.FTZ R41, R6.reuse, R31, -R41 ;  /* 0x0000001f06297223 */ /* 0x040fe20000010829 */
[----:B------:R-:W-:Y:S01]  /*15eb0*/  FFMA.FTZ R38, R6, R37, R14 ;  /* 0x0000002506267223 */ /* 0x000fe2000001000e */
[----:B------:R-:W-:-:S02]  /*15ec0*/  HADD2.F32 R37, -RZ, R35.H0_H0 ;  /* 0x20000023ff257230 */ /* 0x000fc40000004100 */
[CC--:B------:R-:W-:Y:S01]  /*15ed0*/  FMUL.FTZ R43, R13.reuse, R34.reuse ;  /* 0x000000220d2b7220 */ /* 0x0c0fe20000410000 */
[----:B------:R-:W-:Y:S02]  /*15ee0*/  HADD2.F32 R14, -RZ, R25.H0_H0 ;  /* 0x20000019ff0e7230 */ /* 0x000fe40000004100 */
[-C--:B------:R-:W-:Y:S01]  /*15ef0*/  FMUL.FTZ R13, R13, R29.reuse ;  /* 0x0000001d0d0d7220 */ /* 0x080fe20000410000 */
[----:B------:R-:W-:Y:S02]  /*15f00*/  HADD2.F32 R31, -RZ, R28.H0_H0 ;  /* 0x2000001cff1f7230 */ /* 0x000fe40000004100 */
[----:B------:R-:W-:Y:S01]  /*15f10*/  FFMA.FTZ R40, R8, R29, -R43 ;  /* 0x0000001d08287223 */ /* 0x000fe2000001082b */
[----:B------:R-:W-:Y:S02]  /*15f20*/  HADD2.F32 R6, -RZ, R5.H0_H0 ;  /* 0x20000005ff067230 */ /* 0x000fe40000004100 */
[----:B------:R-:W-:Y:S01]  /*15f30*/  FMUL.FTZ R45, R14, R37 ;  /* 0x000000250e2d7220 */ /* 0x000fe20000410000 */
[----:B------:R-:W-:Y:S01]  /*15f40*/  FFMA.FTZ R43, R8, R34, R13 ;  /* 0x00000022082b7223 */ /* 0x000fe2000001000d */
[-C--:B------:R-:W-:Y:S01]  /*15f50*/  FMUL.FTZ R14, R14, R31.reuse ;  /* 0x0000001f0e0e7220 */ /* 0x080fe20000410000 */
[-C--:B------:R-:W-:Y:S01]  /*15f60*/  F2FP.F16.E4M3.UNPACK_B R13, R32.reuse ;  /* 0x00000020ff0d723e */ /* 0x080fe200020006ff */
[C---:B------:R-:W-:Y:S01]  /*15f70*/  FFMA.FTZ R45, R6.reuse, R31, -R45 ;  /* 0x0000001f062d7223 */ /* 0x040fe2000001082d */
[----:B------:R-:W-:Y:S01]  /*15f80*/  F2FP.F16.E4M3.UNPACK_B R31, R39 ;  /* 0x00000027ff1f723e */ /* 0x000fe200020006ff */
[----:B------:R-:W-:Y:S01]  /*15f90*/  FFMA.FTZ R37, R6, R37, R14 ;  /* 0x0000002506257223 */ /* 0x000fe2000001000e */
[----:B------:R-:W-:Y:S01]  /*15fa0*/  HADD2.F32 R14, -RZ, R35.H1_H1 ;  /* 0x30000023ff0e7230 */ /* 0x000fe20000004100 */
[----:B------:R-:W-:Y:S01]  /*15fb0*/  F2FP.F16.E4M3.UNPACK_B R27, R27.H1 ;  /* 0x0000001bff1b723e */ /* 0x000fe200030006ff */
[----:B------:R-:W-:Y:S01]  /*15fc0*/  HADD2.F32 R25, -RZ, R25.H1_H1 ;  /* 0x30000019ff197230 */ /* 0x000fe20000004100 */
[----:B------:R-:W-:Y:S01]  /*15fd0*/  F2FP.F16.E4M3.UNPACK_B R39, R39.H1 ;  /* 0x00000027ff27723e */ /* 0x000fe200030006ff */
[----:B------:R-:W-:Y:S01]  /*15fe0*/  HADD2.F32 R35, -RZ, R31.H0_H0 ;  /* 0x2000001fff237230 */ /* 0x000fe20000004100 */
[----:B------:R-:W-:Y:S01]  /*15ff0*/  F2FP.F16.E4M3.UNPACK_B R32, R32.H1 ;  /* 0x00000020ff20723e */ /* 0x000fe200030006ff */
[----:B------:R-:W-:-:S02]  /*16000*/  HADD2.F32 R8, -RZ, R20.H0_H0 ;  /* 0x20000014ff087230 */ /* 0x000fc40000004100 */
[C---:B------:R-:W-:Y:S01]  /*16010*/  FMUL.FTZ R34, R25.reuse, R14 ;  /* 0x0000000e19227220 */ /* 0x040fe20000410000 */
[----:B------:R-:W-:Y:S01]  /*16020*/  HADD2.F32 R28, -RZ, R28.H1_H1 ;  /* 0x3000001cff1c7230 */ /* 0x000fe20000004100 */
[----:B------:R-:W-:Y:S01]  /*16030*/  F2FP.F16.E4M3.UNPACK_B R12, R24 ;  /* 0x00000018ff0c723e */ /* 0x000fe200020006ff */
        /* <DEDUP_REMOVED lines=18> */
[----:B------:R-:W-:Y:S01]  /*16160*/  F2FP.F16.E4M3.UNPACK_B R24, R24.H1 ;  /* 0x00000018ff18723e */ /* 0x000fe200030006ff */
[----:B------:R-:W-:Y:S02]  /*16170*/  HADD2.F32 R8, -RZ, R32.H0_H0 ;  /* 0x20000020ff087230 */ /* 0x000fe40000004100 */
[----:B------:R-:W-:Y:S01]  /*16180*/  FMUL.FTZ R28, R6, R14 ;  /* 0x0000000e061c7220 */ /* 0x000fe20000410000 */
[----:B------:R-:W-:Y:S02]  /*16190*/  HADD2.F32 R5, -RZ, R11.H0_H0 ;  /* 0x2000000bff057230 */ /* 0x000fe40000004100 */
[C---:B------:R-:W-:Y:S01]  /*161a0*/  FFMA.FTZ R46, R10.reuse, R31, R20 ;  /* 0x0000001f0a2e7223 */ /* 0x040fe20000010014 */
[----:B------:R-:W-:Y:S01]  /*161b0*/  FFMA.FTZ R44, R10, R13, -R25 ;  /* 0x0000000d0a2c7223 */ /* 0x000fe20000010819 */
[----:B------:R-:W-:Y:S01]  /*161c0*/  FMUL.FTZ R29, R6, R8 ;  /* 0x00000008061d7220 */ /* 0x000fe20000410000 */
[----:B------:R-:W-:-:S02]  /*161d0*/  HADD2.F32 R20, -RZ, R39.H1_H1 ;  /* 0x30000027ff147230 */ /* 0x000fc40000004100 */
[C---:B------:R-:W-:Y:S01]  /*161e0*/  FFMA.FTZ R31, R5.reuse, R8, -R28 ;  /* 0x00000008051f7223 */ /* 0x040fe2000001081c */
[----:B------:R-:W-:Y:S01]  /*161f0*/  HADD2.F32 R27, -RZ, R27.H1_H1 ;  /* 0x3000001bff1b7230 */ /* 0x000fe20000004100 */
[----:B------:R-:W-:Y:S01]  /*16200*/  F2FP.F16.E4M3.UNPACK_B R13, R33.H1 ;  /* 0x00000021ff0d723e */ /* 0x000fe200030006ff */
[----:B------:R-:W-:Y:S01]  /*16210*/  HADD2.F32 R32, -RZ, R32.H1_H1 ;  /* 0x30000020ff207230 */ /* 0x000fe20000004100 */
[----:B------:R-:W-:Y:S01]  /*16220*/  F2FP.F16.E4M3.UNPACK_B R8, R21.H1 ;  /* 0x00000015ff08723e */ /* 0x000fe200030006ff */
[----:B------:R-:W-:Y:S01]  /*16230*/  FFMA.FTZ R48, R5, R14, R29 ;  /* 0x0000000e05307223 */ /* 0x000fe2000001001d */
[-C--:B------:R-:W-:Y:S01]  /*16240*/  F2FP.F16.E4M3.UNPACK_B R3, R4.reuse ;  /* 0x00000004ff03723e */ /* 0x080fe200020006ff */
[----:B------:R-:W-:Y:S01]  /*16250*/  HADD2.F32 R11, -RZ, R11.H1_H1 ;  /* 0x3000000bff0b7230 */ /* 0x000fe20000004100 */
        /* <DEDUP_REMOVED lines=95> */
.L_x_2475:
[----:B------:R-:W-:Y:S05]  /*16850*/  BSYNC B0 ;  /* 0x0000000000007941 */ /* 0x000fea0003800000 */
.L_x_2447:
        /* <DEDUP_REMOVED lines=8> */
.L_x_2445:
[----:B--234-:R-:W-:-:S05]  /*168e0*/  IMAD.U32 R0, RZ, RZ, UR45 ;  /* 0x0000002dff007e24 */ /* 0x01cfca000f8e00ff */
[----:B------:R-:W-:-:S13]  /*168f0*/  ISETP.NE.AND P1, PT, R0, 0x3, PT ;  /* 0x000000030000780c */ /* 0x000fda0003f25270 */
[----:B------:R-:W-:Y:S05]  /*16900*/  @!P1 BRA `(.L_x_2492) ;  /* 0x0000000000049947 */ /* 0x000fea0003800000 */
[----:B------:R-:W-:Y:S01]  /*16910*/  BPT.TRAP 0x1 ;  /* 0x000000040000795c */ /* 0x000fe20000300000 */
.L_x_2492:
[----:B------:R-:W-:Y:S01]  /*16920*/  IMAD R0, R234, 0x8, R18 ;  /* 0x00000008ea007824 */ /* 0x000fe200078e0212 */
[----:B01----:R-:W-:-:S04]  /*16930*/  SHF.L.U32 R3, R235, 0x1f, RZ ;  /* 0x0000001feb037819 */ /* 0x003fc800000006ff */
[----:B------:R0:W1:Y:S01]  /*16940*/  SYNCS.PHASECHK.TRANS64.TRYWAIT P0, [R0+URZ+0x38830], R3 ;  /* 0x03883003000075a7 */ /* 0x000062000800017f */
[----:B------:R-:W-:Y:S05]  /*16950*/  @!P1 BRA `(.L_x_2493) ;  /* 0x0000000000049947 */ /* 0x000fea0003800000 */
[----:B------:R-:W-:Y:S01]  /*16960*/  BPT.TRAP 0x1 ;  /* 0x000000040000795c */ /* 0x000fe20000300000 */
.L_x_2493:
[----:B-----5:R-:W2:Y:S02]  /*16970*/  S2R R4, SR_TID.X ;  /* 0x0000000000047919 */ /* 0x020ea40000002100 */
[----:B--2---:R-:W-:-:S04]  /*16980*/  LOP3.LUT R4, R4, 0x7f, RZ, 0xc0, !PT ;  /* 0x0000007f04047812 */ /* 0x004fc800078ec0ff */
[----:B------:R-:W-:Y:S01]  /*16990*/  ISETP.NE.AND P2, PT, R4, RZ, PT ;  /* 0x000000ff0400720c */ /* 0x000fe20003f45270 */
[----:B-1----:R-:W-:-:S12]  /*169a0*/  @P0 BRA `(.L_x_2494) ;  /* 0x0000000000080947 */ /* 0x002fd80003800000 */
[----:B------:R-:W1:Y:S02]  /*169b0*/  SYNCS.PHASECHK.TRANS64.TRYWAIT P0, [R0+URZ+0x38830], R3 ;  /* 0x03883003000075a7 */ /* 0x000e64000800017f */
[----:B-1----:R-:W-:Y:S05]  /*169c0*/  @!P0 BRA `(.L_x_2495) ;  /* 0x0000016c00908947 */ /* 0x002fea0003800000 */
.L_x_2494:
[----:B------:R-:W-:Y:S05]  /*169d0*/  WARPSYNC.ALL ;  /* 0x0000000000007948 */ /* 0x000fea0003800000 */
[----:B01----:R-:W-:Y:S01]  /*169e0*/  VIADD R3, R18, 0x28400 ;  /* 0x0002840012037836 */ /* 0x003fe20000000000 */
[----:B------:R-:W-:Y:S01]  /*169f0*/  R2UR UR12, R52 ;  /* 0x00000000340c72ca */ /* 0x000fe200000e0000 */
[----:B------:R-:W2:Y:S01]  /*16a00*/  LDL R91, [R1+0x48] ;  /* 0x00004800015b7983 */ /* 0x000ea20000100800 */
[----:B------:R-:W-:Y:S01]  /*16a10*/  MOV R5, 0x40000040 ;  /* 0x4000004000057802 */ /* 0x000fe20000000f00 */
[----:B------:R-:W-:Y:S01]  /*16a20*/  UMOV UR13, 0x40000040 ;  /* 0x40000040000d7882 */ /* 0x000fe20000000000 */
[----:B------:R-:W-:Y:S01]  /*16a30*/  SHF.R.U32.HI R3, RZ, 0x4, R3 ;  /* 0x00000004ff037819 */ /* 0x000fe20000011603 */
[----:B------:R-:W-:Y:S01]  /*16a40*/  IMAD.MOV.U32 R9, RZ, RZ, 0x40000040 ;  /* 0x40000040ff097424 */ /* 0x000fe200078e00ff */
[----:B------:R-:W-:Y:S01]  /*16a50*/  UMOV UR9, 0x40000040 ;  /* 0x4000004000097882 */ /* 0x000fe20000000000 */
[----:B------:R-:W-:Y:S01]  /*16a60*/  UMOV UR5, 0x40000040 ;  /* 0x4000004000057882 */ /* 0x000fe20000000000 */
[----:B------:R-:W-:Y:S01]  /*16a70*/  LOP3.LUT R3, R3, 0x3fff, RZ, 0xc0, !PT ;  /* 0x00003fff03037812 */ /* 0x000fe200078ec0ff */
[----:B------:R-:W-:Y:S01]  /*16a80*/  UMOV UR17, 0x40000040 ;  /* 0x4000004000117882 */ /* 0x000fe20000000000 */
[----:B------:R-:W-:Y:S01]  /*16a90*/  UMOV UR21, 0x40000040 ;  /* 0x4000004000157882 */ /* 0x000fe20000000000 */
[----:B------:R-:W-:Y:S01]  /*16aa0*/  UMOV UR25, 0x40000040 ;  /* 0x4000004000197882 */ /* 0x000fe20000000000 */
[----:B------:R-:W-:Y:S01]  /*16ab0*/  LOP3.LUT R6, R3, 0x10000, RZ, 0xfc, !PT ;  /* 0x0001000003067812 */ /* 0x000fe200078efcff */
[----:B------:R-:W2:Y:S01]  /*16ac0*/  LDL R92, [R1] ;  /* 0x00000000015c7983 */ /* 0x000ea20000100800 */
[----:B------:R-:W-:-:S03]  /*16ad0*/  UMOV UR29, 0x40000040 ;  /* 0x40000040001d7882 */ /* 0x000fc60000000000 */
[----:B------:R-:W3:Y:S01]  /*16ae0*/  LDL R89, [R1+0x44] ;  /* 0x0000440001597983 */ /* 0x000ee20000100800 */
[----:B------:R-:W-:Y:S01]  /*16af0*/  IMAD R4, R234, 0x800, R6 ;  /* 0x00000800ea047824 */ /* 0x000fe200078e0206 */
[----:B------:R-:W-:Y:S02]  /*16b00*/  R2UR UR15, R5 ;  /* 0x00000000050f72ca */ /* 0x000fe400000e0000 */
[----:B------:R-:W4:Y:S04]  /*16b10*/  LDL R88, [R1+0xc] ;  /* 0x00000c0001587983 */ /* 0x000f280000100800 */
[----:B------:R-:W5:Y:S01]  /*16b20*/  LDL R90, [R1+0x4] ;  /* 0x00000400015a7983 */ /* 0x000f620000100800 */
[----:B------:R-:W-:Y:S01]  /*16b30*/  R2UR UR14, R4 ;  /* 0x00000000040e72ca */ /* 0x000fe200000e0000 */
[----:B------:R-:W-:Y:S01]  /*16b40*/  ULOP3.LUT UR12, UR12, 0x10000, URZ, 0xfc, !UPT ;  /* 0x000100000c0c7892 */ /* 0x000fe2000f8efc3f */
[----:B------:R-:W-:Y:S01]  /*16b50*/  WARPGROUP.ARRIVE ;  /* 0x00000000000079c5 */ /* 0x000fe20000000000 */
[----:B------:R-:W-:Y:S01]  /*16b60*/  UMOV UR33, 0x40000040 ;  /* 0x4000004000217882 */ /* 0x000fe20000000000 */
[----:B------:R-:W-:Y:S01]  /*16b70*/  @!P2 VIADD R0, R0, 0x38840 ;  /* 0x000388400000a836 */ /* 0x000fe20000000000 */
[----:B------:R-:W-:Y:S01]  /*16b80*/  ULDC UR48, c[0x0][0x988] ;  /* 0x0002620000307ab9 */ /* 0x000fe20000000800 */
[----:B------:R-:W-:-:S07]  /*16b90*/  ULDC UR49, c[0x0][0x988] ;  /* 0x0002620000317ab9 */ /* 0x000fce0000000800 */
[----:B------:R-:W-:Y:S01]  /*16ba0*/  QGMMA.64x128x32.F32.E4M3.E4M3 R24, gdesc[UR12], RZ, !UPT, gsb0 ;  /* 0x01e000000c1879f3 */ /* 0x000fe2000c0008ff */
[----:B------:R-:W-:Y:S01]  /*16bb0*/  VIADD R8, R4, 0x2 ;  /* 0x0000000204087836 */ /* 0x000fe20000000000 */
[----:B------:R-:W-:-:S04]  /*16bc0*/  R2UR UR11, R9 ;  /* 0x00000000090b72ca */ /* 0x000fc800000e0000 */
[----:B------:R-:W-:Y:S01]  /*16bd0*/  R2UR UR10, R8 ;  /* 0x00000000080a72ca */ /* 0x000fe200000e0000 */
[----:B------:R-:W-:Y:S01]  /*16be0*/  UIADD3 UR8, UR12, 0x2, URZ ;  /* 0x000000020c087890 */ /* 0x000fe2000fffe03f */
[----:B------:R-:W-:Y:S02]  /*16bf0*/  VIADD R8, R4, 0x4 ;  /* 0x0000000404087836 */ /* 0x000fe40000000000 */
[----:B------:R-:W-:-:S03]  /*16c00*/  IMAD.MOV.U32 R9, RZ, RZ, 0x40000040 ;  /* 0x40000040ff097424 */ /* 0x000fc600078e00ff */
[----:B------:R-:W-:Y:S02]  /*16c10*/  R2UR UR6, R8 ;  /* 0x00000000080672ca */ /* 0x000fe400000e0000 */
[----:B------:R-:W-:Y:S01]  /*16c20*/  R2UR UR7, R9 ;  /* 0x00000000090772ca */ /* 0x000fe200000e0000 */
[----:B------:R-:W-:Y:S01]  /*16c30*/  UIADD3 UR4, UR12, 0x4, URZ ;  /* 0x000000040c047890 */ /* 0x000fe2000fffe03f */
[----:B------:R-:W-:Y:S02]  /*16c40*/  WARPGROUP.DEPBAR.LE gsb0, 0x0 ;  /* 0x00008000000079c5 */ /* 0x000fe40000010000 */
[----:B------:R-:W-:-:S06]  /*16c50*/  WARPGROUP.ARRIVE ;  /* 0x00000000000079c5 */ /* 0x000fcc0000000000 */
[----:B------:R-:W-:Y:S01]  /*16c60*/  QGMMA.64x128x32.F32.E4M3.E4M3 R24, gdesc[UR8], R24, gsb0 ;  /* 0x01e00000081879f3 */ /* 0x000fe20008000818 */
        /* <DEDUP_REMOVED lines=8> */
[----:B------:R-:W-:Y:S01]  /*16cf0*/  IMAD.MOV.U32 R9, RZ, RZ, 0x40000040 ;  /* 0x40000040ff097424 */ /* 0x000fe200078e00ff */
[----:B------:R-:W-:Y:S01]  /*16d00*/  IADD3 R8, R4, 0x400, RZ ;  /* 0x0000040004087810 */ /* 0x000fe20007ffe0ff */
[----:B------:R-:W-:Y:S02]  /*16d10*/  UIADD3 UR20, UR12, 0x400, URZ ;  /* 0x000004000c147890 */ /* 0x000fe4000fffe03f */
[----:B------:R-:W-:Y:S01]  /*16d20*/  UIADD3 UR24, UR12, 0x402, URZ ;  /* 0x000004020c187890 */ /* 0x000fe2000fffe03f */
[----:B------:R-:W-:Y:S01]  /*16d30*/  R2UR UR22, R8 ;  /* 0x00000000081672ca */ /* 0x000fe200000e0000 */
[----:B------:R-:W-:Y:S01]  /*16d40*/  UIADD3 UR28, UR12, 0x404, URZ ;  /* 0x000004040c1c7890 */ /* 0x000fe2000fffe03f */
[----:B------:R-:W-:Y:S02]  /*16d50*/  R2UR UR23, R9 ;  /* 0x00000000091772ca */ /* 0x000fe400000e0000 */
[----:B------:R-:W-:Y:S01]  /*16d60*/  MOV R5, 0x40000040 ;  /* 0x4000004000057802 */ /* 0x000fe20000000f00 */
[----:B------:R-:W-:Y:S01]  /*16d70*/  UIADD3 UR32, UR12, 0x406, URZ ;  /* 0x000004060c207890 */ /* 0x000fe2000fffe03f */
[----:B------:R-:W-:Y:S01]  /*16d80*/  ULDC UR6, c[0x0][0x988] ;  /* 0x0002620000067ab9 */ /* 0x000fe20000000800 */
[----:B------:R-:W-:-:S02]  /*16d90*/  WARPGROUP.DEPBAR.LE gsb0, 0x0 ;  /* 0x00008000000079c5 */ /* 0x000fc40000010000 */
[----:B------:R-:W-:-:S06]  /*16da0*/  WARPGROUP.ARRIVE ;  /* 0x00000000000079c5 */ /* 0x000fcc0000000000 */
[----:B------:R-:W-:Y:S01]  /*16db0*/  QGMMA.64x128x32.F32.E4M3.E4M3 R24, gdesc[UR16], R24, gsb0 ;  /* 0x01e00000101879f3 */ /* 0x000fe20008000818 */
[----:B------:R-:W-:Y:S02]  /*16dc0*/  VIADD R8, R4, 0x402 ;  /* 0x0000040204087836 */ /* 0x000fe40000000000 */
[----:B------:R-:W-:-:S03]  /*16dd0*/  IMAD.MOV.U32 R9, RZ, RZ, 0x40000040 ;  /* 0x40000040ff097424 */ /* 0x000fc600078e00ff */
[----:B------:R-:W-:Y:S02]  /*16de0*/  R2UR UR26, R8 ;  /* 0x00000000081a72ca */ /* 0x000fe400000e0000 */
[----:B------:R-:W-:Y:S01]  /*16df0*/  R2UR UR27, R9 ;  /* 0x00000000091b72ca */ /* 0x000fe200000e0000 */
[----:B------:R-:W-:Y:S02]  /*16e00*/  WARPGROUP.DEPBAR.LE gsb0, 0x0 ;  /* 0x00008000000079c5 */ /* 0x000fe40000010000 */
        /* <DEDUP_REMOVED lines=9> */
[----:B------:R-:W-:Y:S01]  /*16ea0*/  VIADD R4, R4, 0x406 ;  /* 0x0000040604047836 */ /* 0x000fe20000000000 */
[----:B------:R-:W-:-:S04]  /*16eb0*/  R2UR UR35, R5 ;  /* 0x00000000052372ca */ /* 0x000fc800000e0000 */
[----:B------:R-:W-:Y:S01]  /*16ec0*/  R2UR UR34, R4 ;  /* 0x00000000042272ca */ /* 0x000fe200000e0000 */
[----:B------:R-:W-:Y:S02]  /*16ed0*/  WARPGROUP.DEPBAR.LE gsb0, 0x0 ;  /* 0x00008000000079c5 */ /* 0x000fe40000010000 */
[----:B------:R-:W-:-:S06]  /*16ee0*/  WARPGROUP.ARRIVE ;  /* 0x00000000000079c5 */ /* 0x000fcc0000000000 */
[----:B------:R-:W-:Y:S03]  /*16ef0*/  QGMMA.64x128x32.F32.E4M3.E4M3 R24, gdesc[UR28], R24, gsb0 ;  /* 0x01e000001c1879f3 */ /* 0x000fe60008000818 */
[----:B------:R-:W-:Y:S02]  /*16f00*/  WARPGROUP.DEPBAR.LE gsb0, 0x0 ;  /* 0x00008000000079c5 */ /* 0x000fe40000010000 */
[----:B------:R-:W-:-:S07]  /*16f10*/  WARPGROUP.ARRIVE ;  /* 0x00000000000079c5 */ /* 0x000fce0000000000 */
[----:B------:R-:W-:Y:S03]  /*16f20*/  QGMMA.64x128x32.F32.E4M3.E4M3 R24, gdesc[UR32], R24, gsb0 ;  /* 0x01e00000201879f3 */ /* 0x000fe60008000818 */
[----:B------:R-:W-:Y:S02]  /*16f30*/  WARPGROUP.DEPBAR.LE gsb0, 0x0 ;  /* 0x00008000000079c5 */ /* 0x000fe40000010000 */
[C---:B------:R-:W-:Y:S02]  /*16f40*/  FMUL.FTZ R7, R2.reuse, R32 ;  /* 0x0000002002077220 */ /* 0x040fe40000410000 */
[----:B------:R-:W0:Y:S01]  /*16f50*/  LDC R32, c[0x0][0x448] ;  /* 0x00011200ff207b82 */ /* 0x000e220000000800 */
[C---:B------:R-:W-:Y:S01]  /*16f60*/  FMUL.FTZ R27, R2.reuse, R27 ;  /* 0x0000001b021b7220 */ /* 0x040fe20000410000 */
[----:B------:R-:W-:-:S03]  /*16f70*/  FMUL.FTZ R30, R2, R30 ;  /* 0x0000001e021e7220 */ /* 0x000fc60000410000 */
[----:B------:R1:W-:Y:S01]  /*16f80*/  MUFU.TANH R111, R27 ;  /* 0x0000001b006f7308 */ /* 0x0003e20000002400 */
[----:B0-----:R-:W-:-:S07]  /*16f90*/  ISETP.NE.AND P0, PT, R32, 0x1, PT ;  /* 0x000000012000780c */ /* 0x001fce0003f05270 */
[----:B------:R0:W-:Y:S06]  /*16fa0*/  MUFU.TANH R109, R30 ;  /* 0x0000001e006d7308 */ /* 0x0001ec0000002400 */
[----:B-1----:R-:W1:Y:S08]  /*16fb0*/  @P0 LDC R27, c[0x0][0x44c] ;  /* 0x00011300ff1b0b82 */ /* 0x002e700000000800 */
[----:B0-----:R-:W0:Y:S01]  /*16fc0*/  @P0 LDC R30, c[0x0][0x450] ;  /* 0x00011400ff1e0b82 */ /* 0x001e220000000800 */
[----:B------:R-:W-:-:S04]  /*16fd0*/  FMUL.FTZ R26, R2, R26 ;  /* 0x0000001a021a7220 */ /* 0x000fc80000410000 */
[----:B------:R2:W5:Y:S02]  /*16fe0*/  MUFU.TANH R113, R26 ;  /* 0x0000001a00717308 */ /* 0x0005640000002400 */
[----:B--2---:R-:W-:-:S04]  /*16ff0*/  IMAD.IADD R26, R91, 0x1, R92 ;  /* 0x000000015b1a7824 */ /* 0x004fc800078e025c */
[----:B-1----:R-:W-:-:S05]  /*17000*/  @P0 IMAD.HI.U32 R27, R26, R27, RZ ;  /* 0x0000001b1a1b0227 */ /* 0x002fca00078e00ff */
[----:B0-----:R-:W-:Y:S01]  /*17010*/  @P0 SHF.R.U32.HI R26, RZ, R30, R27 ;  /* 0x0000001eff1a0219 */ /* 0x001fe2000001161b */
[----:B------:R-:W-:-:S04]  /*17020*/  IMAD.MOV.U32 R30, RZ, RZ, -0x80 ;  /* 0xffffff80ff1e7424 */ /* 0x000fc800078e00ff */
[----:B------:R-:W0:Y:S01]  /*17030*/  SHFL.IDX PT, R32, R26, 0x1, 0x1c1f ;  /* 0x003c1f001a207f89 */ /* 0x000e2200000e0000 */
[----:B------:R-:W-:Y:S01]  /*17040*/  FMUL.FTZ R31, R2, R31 ;  /* 0x0000001f021f7220 */ /* 0x000fe20000410000 */
[----:B------:R-:W-:-:S03]  /*17050*/  IMAD R30, R127, R30, 0x80 ;  /* 0x000000807f1e7424 */ /* 0x000fc600078e021e */
[----:B------:R1:W2:Y:S01]  /*17060*/  MUFU.TANH R107, R31 ;  /* 0x0000001f006b7308 */ /* 0x0002a20000002400 */
[----:B------:R-:W-:Y:S01]  /*17070*/  FMUL.FTZ R27, R2, R55 ;  /* 0x00000037021b7220 */ /* 0x000fe20000410000 */
[----:B-1----:R-:W-:Y:S02]  /*17080*/  VIADD R31, R30, 0x1 ;  /* 0x000000011e1f7836 */ /* 0x002fe40000000000 */
[----:B----4-:R-:W-:Y:S02]  /*17090*/  IMAD.IADD R30, R88, 0x1, R30 ;  /* 0x00000001581e7824 */ /* 0x010fe400078e021e */
[C---:B---3--:R-:W-:Y:S02]  /*170a0*/  IMAD R31, R89.reuse, -0x2, R31 ;  /* 0xfffffffe591f7824 */ /* 0x048fe400078e021f */
[----:B------:R-:W-:-:S03]  /*170b0*/  IMAD R30, R89, -0x2, R30 ;  /* 0xfffffffe591e7824 */ /* 0x000fc600078e021e */
[----:B-----5:R-:W-:Y:S01]  /*170c0*/  IADD3 R55, -R90, R31, R88 ;  /* 0x0000001f5a377210 */ /* 0x020fe20007ffe158 */
[C---:B------:R-:W-:Y:S01]  /*170d0*/  FMUL.FTZ R34, R2.reuse, R34 ;  /* 0x0000002202227220 */ /* 0x040fe20000410000 */
[----:B------:R-:W-:Y:S02]  /*170e0*/  FMUL.FTZ R35, R2, R35 ;  /* 0x0000002302237220 */ /* 0x000fe40000410000 */
[----:B0-----:R-:W-:Y:S01]  /*170f0*/  VIADDMNMX R32, R32, R55, R30, PT ;  /* 0x0000003720207246 */ /* 0x001fe2000380011e */
[----:B------:R0:W1:Y:S01]  /*17100*/  MUFU.TANH R105, R34 ;  /* 0x0000002200697308 */ /* 0x0000620000002400 */
[----:B------:R-:W-:Y:S02]  /*17110*/  FMUL.FTZ R38, R2, R38 ;  /* 0x0000002602267220 */ /* 0x000fe40000410000 */
[C---:B------:R-:W-:Y:S02]  /*17120*/  ISETP.GT.AND P4, PT, R32.reuse, RZ, PT ;  /* 0x000000ff2000720c */ /* 0x040fe40003f84270 */
[----:B------:R-:W-:Y:S01]  /*17130*/  ISETP.GT.AND P5, PT, R32, 0x1, PT ;  /* 0x000000012000780c */ /* 0x000fe20003fa4270 */
[----:B------:R-:W-:Y:S01]  /*17140*/  FMUL.FTZ R39, R2, R39 ;  /* 0x0000002702277220 */ /* 0x000fe20000410000 */
[----:B------:R-:W-:Y:S01]  /*17150*/  ISETP.GT.AND P3, PT, R32, 0x8, PT ;  /* 0x000000082000780c */ /* 0x000fe20003f64270 */
[----:B------:R-:W3:Y:S01]  /*17160*/  MUFU.TANH R35, R35 ;  /* 0x0000002300237308 */ /* 0x000ee20000002400 */
[----:B------:R-:W-:-:S02]  /*17170*/  FSEL R113, R113, -INF , P4 ;  /* 0xff80000071717808 */ /* 0x000fc40002000000 */
[----:B------:R-:W-:Y:S01]  /*17180*/  FSEL R111, R111, -INF , P5 ;  /* 0xff8000006f6f7808 */ /* 0x000fe20002800000 */
[----:B------:R-:W-:Y:S01]  /*17190*/  FMUL.FTZ R42, R2, R42 ;  /* 0x0000002a022a7220 */ /* 0x000fe20000410000 */
[----:B------:R-:W-:Y:S02]  /*171a0*/  ISETP.GT.AND P4, PT, R32, 0x9, PT ;  /* 0x000000092000780c */ /* 0x000fe40003f84270 */
[----:B------:R-:W-:Y:S01]  /*171b0*/  FSEL R109, R109, -INF , P3 ;  /* 0xff8000006d6d7808 */ /* 0x000fe20001800000 */
[----:B------:R-:W4:Y:S01]  /*171c0*/  MUFU.TANH R38, R38 ;  /* 0x0000002600267308 */ /* 0x000f220000002400 */
[----:B0-----:R-:W-:Y:S01]  /*171d0*/  FMNMX.FTZ R34, R113, R111, !PT ;  /* 0x0000006f71227209 */ /* 0x001fe20007810000 */
[----:B------:R-:W-:Y:S01]  /*171e0*/  FMUL.FTZ R43, R2, R43 ;  /* 0x0000002b022b7220 */ /* 0x000fe20000410000 */
[----:B------:R-:W-:Y:S02]  /*171f0*/  ISETP.GT.AND P3, PT, R32, 0x10, PT ;  /* 0x000000102000780c */ /* 0x000fe40003f64270 */
[----:B--2---:R-:W-:-:S02]  /*17200*/  FSEL R107, R107, -INF , P4 ;  /* 0xff8000006b6b7808 */ /* 0x004fc40002000000 */
[----:B------:R-:W-:Y:S01]  /*17210*/  FMNMX.FTZ R34, R109, R34, !PT ;  /* 0x000000226d227209 */ /* 0x000fe20007810000 */
[----:B------:R-:W0:Y:S01]  /*17220*/  MUFU.TANH R39, R39 ;  /* 0x0000002700277308 */ /* 0x000e220000002400 */
[----:B------:R-:W-:Y:S01]  /*17230*/  ISETP.GT.AND P4, PT, R32, 0x11, PT ;  /* 0x000000112000780c */ /* 0x000fe20003f84270 */
[----:B------:R-:W-:Y:S01]  /*17240*/  FMUL.FTZ R46, R2, R46 ;  /* 0x0000002e022e7220 */ /* 0x000fe20000410000 */
[----:B-1----:R-:W-:Y:S02]  /*17250*/  FSEL R105, R105, -INF , P3 ;  /* 0xff80000069697808 */ /* 0x002fe40001800000 */
[----:B------:R-:W-:-:S03]  /*17260*/  FMNMX.FTZ R34, R107, R34, !PT ;  /* 0x000000226b227209 */ /* 0x000fc60007810000 */
[----:B------:R-:W1:Y:S01]  /*17270*/  MUFU.TANH R42, R42 ;  /* 0x0000002a002a7308 */ /* 0x000e620000002400 */
[----:B------:R-:W-:Y:S01]  /*17280*/  ISETP.GT.AND P3, PT, R32, 0x18, PT ;  /* 0x000000182000780c */ /* 0x000fe20003f64270 */
[----:B------:R-:W-:Y:S01]  /*17290*/  FMUL.FTZ R47, R2, R47 ;  /* 0x0000002f022f7220 */ /* 0x000fe20000410000 */
[----:B---3--:R-:W-:Y:S02]  /*172a0*/  FSEL R103, R35, -INF , P4 ;  /* 0xff80000023677808 */ /* 0x008fe40002000000 */
[----:B------:R-:W-:-:S03]  /*172b0*/  FMNMX.FTZ R34, R105, R34, !PT ;  /* 0x0000002269227209 */ /* 0x000fc60007810000 */
[----:B------:R-:W2:Y:S01]  /*172c0*/  MUFU.TANH R43, R43 ;  /* 0x0000002b002b7308 */ /* 0x000ea20000002400 */
[----:B------:R-:W-:Y:S01]  /*172d0*/  ISETP.GT.AND P4, PT, R32, 0x19, PT ;  /* 0x000000192000780c */ /* 0x000fe20003f84270 */
[----:B------:R-:W-:Y:S01]  /*172e0*/  FMUL.FTZ R50, R2, R50 ;  /* 0x0000003202327220 */ /* 0x000fe20000410000 */
[----:B----4-:R-:W-:Y:S02]  /*172f0*/  FSEL R101, R38, -INF , P3 ;  /* 0xff80000026657808 */ /* 0x010fe40001800000 */
[----:B------:R-:W-:-:S03]  /*17300*/  FMNMX.FTZ R34, R103, R34, !PT ;  /* 0x0000002267227209 */ /* 0x000fc60007810000 */
[----:B------:R-:W3:Y:S01]  /*17310*/  MUFU.TANH R46, R46 ;  /* 0x0000002e002e7308 */ /* 0x000ee20000002400 */
[----:B------:R-:W-:Y:S01]  /*17320*/  ISETP.GT.AND P3, PT, R32, 0x20, PT ;  /* 0x000000202000780c */ /* 0x000fe20003f64270 */
[----:B------:R-:W-:Y:S01]  /*17330*/  FMUL.FTZ R51, R2, R51 ;  /* 0x0000003302337220 */ /* 0x000fe20000410000 */
[----:B0-----:R-:W-:Y:S02]  /*17340*/  FSEL R99, R39, -INF , P4 ;  /* 0xff80000027637808 */ /* 0x001fe40002000000 */
[----:B------:R-:W-:-:S03]  /*17350*/  FMNMX.FTZ R34, R101, R34, !PT ;  /* 0x0000002265227209 */ /* 0x000fc60007810000 */
[----:B------:R-:W0:Y:S01]  /*17360*/  MUFU.TANH R47, R47 ;  /* 0x0000002f002f7308 */ /* 0x000e220000002400 */
[----:B------:R-:W-:Y:S01]  /*17370*/  ISETP.GT.AND P4, PT, R32, 0x21, PT ;  /* 0x000000212000780c */ /* 0x000fe20003f84270 */
[----:B------:R-:W-:Y:S01]  /*17380*/  FMUL.FTZ R54, R2, R54 ;  /* 0x0000003602367220 */ /* 0x000fe20000410000 */
[----:B-1----:R-:W-:Y:S02]  /*17390*/  FSEL R97, R42, -INF , P3 ;  /* 0xff8000002a617808 */ /* 0x002fe40001800000 */
[----:B------:R-:W-:-:S03]  /*173a0*/  FMNMX.FTZ R34, R99, R34, !PT ;  /* 0x0000002263227209 */ /* 0x000fc60007810000 */
[----:B------:R-:W1:Y:S01]  /*173b0*/  MUFU.TANH R50, R50 ;  /* 0x0000003200327308 */ /* 0x000e620000002400 */
[----:B------:R-:W-:Y:S02]  /*173c0*/  ISETP.GT.AND P3, PT, R32, 0x28, PT ;  /* 0x000000282000780c */ /* 0x000fe40003f64270 */
[----:B--2---:R-:W-:Y:S02]  /*173d0*/  FSEL R95, R43, -INF , P4 ;  /* 0xff8000002b5f7808 */ /* 0x004fe40002000000 */
[----:B------:R-:W-:-:S03]  /*173e0*/  FMNMX.FTZ R34, R97, R34, !PT ;  /* 0x0000002261227209 */ /* 0x000fc60007810000 */
[----:B------:R-:W2:Y:S01]  /*173f0*/  MUFU.TANH R51, R51 ;  /* 0x0000003300337308 */ /* 0x000ea20000002400 */
[----:B------:R-:W-:Y:S02]  /*17400*/  ISETP.GT.AND P4, PT, R32, 0x29, PT ;  /* 0x000000292000780c */ /* 0x000fe40003f84270 */
[----:B---3--:R-:W-:Y:S02]  /*17410*/  FSEL R93, R46, -INF , P3 ;  /* 0xff8000002e5d7808 */ /* 0x008fe40001800000 */
[----:B------:R-:W-:-:S03]  /*17420*/  FMNMX.FTZ R34, R95, R34, !PT ;  /* 0x000000225f227209 */ /* 0x000fc60007810000 */
[----:B------:R-:W3:Y:S01]  /*17430*/  MUFU.TANH R54, R54 ;  /* 0x0000003600367308 */ /* 0x000ee20000002400 */
[C---:B------:R-:W-:Y:S01]  /*17440*/  FMUL.FTZ R10, R2.reuse, R33 ;  /* 0x00000021020a7220 */ /* 0x040fe20000410000 */
[----:B------:R-:W-:Y:S01]  /*17450*/  FMUL.FTZ R58, R2, R58 ;  /* 0x0000003a023a7220 */ /* 0x000fe20000410000 */
[----:B------:R-:W-:Y:S01]  /*17460*/  ISETP.GT.AND P3, PT, R32, 0x30, PT ;  /* 0x000000302000780c */ /* 0x000fe20003f64270 */
[C---:B------:R-:W-:Y:S01]  /*17470*/  FMUL.FTZ R3, R2.reuse, R24 ;  /* 0x0000001802037220 */ /* 0x040fe20000410000 */
[----:B0-----:R-:W-:Y:S01]  /*17480*/  FSEL R91, R47, -INF , P4 ;  /* 0xff8000002f5b7808 */ /* 0x001fe20002000000 */
[C---:B------:R-:W-:Y:S01]  /*17490*/  FMUL.FTZ R59, R2.reuse, R59 ;  /* 0x0000003b023b7220 */ /* 0x040fe20000410000 */
[----:B------:R-:W-:Y:S01]  /*174a0*/  FMNMX.FTZ R34, R93, R34, !PT ;  /* 0x000000225d227209 */ /* 0x000fe20007810000 */
[----:B------:R0:W-:Y:S01]  /*174b0*/  MUFU.TANH R33, R27 ;  /* 0x0000001b00217308 */ /* 0x0001e20000002400 */
[----:B------:R-:W-:Y:S01]  /*174c0*/  FMUL.FTZ R24, R2, R49 ;  /* 0x0000003102187220 */ /* 0x000fe20000410000 */
[----:B------:R-:W-:Y:S01]  /*174d0*/  ISETP.GT.AND P4, PT, R32, 0x31, PT ;  /* 0x000000312000780c */ /* 0x000fe20003f84270 */
[----:B------:R-:W-:Y:S01]  /*174e0*/  FMUL.FTZ R62, R2, R62 ;  /* 0x0000003e023e7220 */ /* 0x000fe20000410000 */
[----:B-1----:R-:W-:-:S02]  /*174f0*/  FSEL R89, R50, -INF , P3 ;  /* 0xff80000032597808 */ /* 0x002fc40001800000 */
[----:B------:R-:W-:Y:S02]  /*17500*/  FMNMX.FTZ R34, R91, R34, !PT ;  /* 0x000000225b227209 */ /* 0x000fe40007810000 */
[----:B------:R-:W1:Y:S01]  /*17510*/  MUFU.TANH R49, R58 ;  /* 0x0000003a00317308 */ /* 0x000e620000002400 */
[C---:B------:R-:W-:Y:S01]  /*17520*/  FMUL.FTZ R67, R2.reuse, R67 ;  /* 0x0000004302437220 */ /* 0x040fe20000410000 */
[----:B0-----:R-:W-:Y:S01]  /*17530*/  FMUL.FTZ R27, R2, R71 ;  /* 0x00000047021b7220 */ /* 0x001fe20000410000 */
[----:B------:R-:W-:Y:S02]  /*17540*/  ISETP.GT.AND P3, PT, R32, 0x38, PT ;  /* 0x000000382000780c */ /* 0x000fe40003f64270 */
[----:B--2---:R-:W-:Y:S02]  /*17550*/  FSEL R71, R51, -INF , P4 ;  /* 0xff80000033477808 */ /* 0x004fe40002000000 */
[----:B------:R-:W-:Y:S01]  /*17560*/  FMNMX.FTZ R34, R89, R34, !PT ;  /* 0x0000002259227209 */ /* 0x000fe20007810000 */
[----:B------:R-:W0:Y:S01]  /*17570*/  MUFU.TANH R59, R59 ;  /* 0x0000003b003b7308 */ /* 0x000e220000002400 */
[C---:B------:R-:W-:Y:S01]  /*17580*/  FMUL.FTZ R12, R2.reuse, R37 ;  /* 0x00000025020c7220 */ /* 0x040fe20000410000 */
[----:B------:R-:W-:Y:S01]  /*17590*/  FMUL.FTZ R63, R2, R63 ;  /* 0x0000003f023f7220 */ /* 0x000fe20000410000 */
[----:B------:R-:W-:Y:S01]  /*175a0*/  ISETP.GT.AND P4, PT, R32, 0x39, PT ;  /* 0x000000392000780c */ /* 0x000fe20003f84270 */
[----:B------:R-:W-:Y:S01]  /*175b0*/  FMUL.FTZ R66, R2, R66 ;  /* 0x0000004202427220 */ /* 0x000fe20000410000 */
[----:B------:R-:W-:-:S03]  /*175c0*/  FMNMX.FTZ R34, R71, R34, !PT ;  /* 0x0000002247227209 */ /* 0x000fc60007810000 */
[----:B------:R-:W-:Y:S08]  /*175d0*/  MUFU.TANH R62, R62 ;  /* 0x0000003e003e7308 */ /* 0x000ff00000002400 */
[----:B------:R3:W-:Y:S02]  /*175e0*/  MUFU.TANH R37, R67 ;  /* 0x0000004300257308 */ /* 0x0007e40000002400 */
[----:B---3--:R-:W-:-:S06]  /*175f0*/  FSEL R67, R54, -INF , P3 ;  /* 0xff80000036437808 */ /* 0x008fcc0001800000 */
[----:B------:R2:W3:Y:S01]  /*17600*/  MUFU.TANH R31, R63 ;  /* 0x0000003f001f7308 */ /* 0x0004e20000002400 */
[C---:B------:R-:W-:Y:S02]  /*17610*/  ISETP.GT.AND P3, PT, R32.reuse, 0x40, PT ;  /* 0x000000402000780c */ /* 0x040fe40003f64270 */
[----:B------:R-:W-:Y:S02]  /*17620*/  FMNMX.FTZ R34, R67, R34, !PT ;  /* 0x0000002243227209 */ /* 0x000fe40007810000 */
[----:B-1----:R-:W-:Y:S02]  /*17630*/  FSEL R49, R49, -INF , P3 ;  /* 0xff80000031317808 */ /* 0x002fe40001800000 */
[----:B--2---:R-:W-:Y:S01]  /*17640*/  FSEL R63, R33, -INF , P4 ;  /* 0xff800000213f7808 */ /* 0x004fe20002000000 */
[----:B------:R-:W1:Y:S01]  /*17650*/  MUFU.TANH R66, R66 ;  /* 0x0000004200427308 */ /* 0x000e620000002400 */
[----:B------:R-:W-:Y:S02]  /*17660*/  ISETP.GT.AND P4, PT, R32, 0x41, PT ;  /* 0x000000412000780c */ /* 0x000fe40003f84270 */
[----:B------:R-:W-:Y:S01]  /*17670*/  FMNMX.FTZ R34, R63, R34, !PT ;  /* 0x000000223f227209 */ /* 0x000fe20007810000 */
[----:B------:R-:W-:Y:S01]  /*17680*/  FMUL.FTZ R70, R2, R70 ;  /* 0x0000004602467220 */ /* 0x000fe20000410000 */
[----:B------:R-:W-:-:S02]  /*17690*/  ISETP.GT.AND P3, PT, R32, 0x48, PT ;  /* 0x000000482000780c */ /* 0x000fc40003f64270 */
[----:B0-----:R-:W-:Y:S02]  /*176a0*/  FSEL R33, R59, -INF , P4 ;  /* 0xff8000003b217808 */ /* 0x001fe40002000000 */
[----:B------:R-:W-:Y:S01]  /*176b0*/  FMNMX.FTZ R34, R49, R34, !PT ;  /* 0x0000002231227209 */ /* 0x000fe20007810000 */
[----:B------:R-:W-:Y:S01]  /*176c0*/  FMUL.FTZ R13, R2, R41 ;  /* 0x00000029020d7220 */ /* 0x000fe20000410000 */
[----:B------:R-:W0:Y:S01]  /*176d0*/  MUFU.TANH R39, R70 ;  /* 0x0000004600277308 */ /* 0x000e220000002400 */
[----:B------:R-:W-:Y:S02]  /*176e0*/  ISETP.GT.AND P4, PT, R32, 0x49, PT ;  /* 0x000000492000780c */ /* 0x000fe40003f84270 */
[----:B------:R-:W-:Y:S01]  /*176f0*/  FMNMX.FTZ R34, R33, R34, !PT ;  /* 0x0000002221227209 */ /* 0x000fe20007810000 */
[----:B------:R-:W-:-:S04]  /*17700*/  FMUL.FTZ R74, R2, R74 ;  /* 0x0000004a024a7220 */ /* 0x000fc80000410000 */
[----:B------:R2:W4:Y:S01]  /*17710*/  MUFU.TANH R41, R27 ;  /* 0x0000001b00297308 */ /* 0x0005220000002400 */
[----:B---3--:R-:W-:Y:S01]  /*17720*/  FSEL R31, R31, -INF , P4 ;  /* 0xff8000001f1f7808 */ /* 0x008fe20002000000 */
[----:B------:R-:W-:Y:S01]  /*17730*/  FMUL.FTZ R75, R2, R75 ;  /* 0x0000004b024b7220 */ /* 0x000fe20000410000 */
[----:B--2---:R-:W-:Y:S02]  /*17740*/  FSEL R27, R62, -INF , P3 ;  /* 0xff8000003e1b7808 */ /* 0x004fe40001800000 */
[C---:B------:R-:W-:Y:S02]  /*17750*/  ISETP.GT.AND P3, PT, R32.reuse, 0x50, PT ;  /* 0x000000502000780c */ /* 0x040fe40003f64270 */
[----:B------:R-:W-:Y:S01]  /*17760*/  FMNMX.FTZ R34, R27, R34, !PT ;  /* 0x000000221b227209 */ /* 0x000fe20007810000 */
[----:B------:R-:W2:Y:S01]  /*17770*/  MUFU.TANH R43, R74 ;  /* 0x0000004a002b7308 */ /* 0x000ea20000002400 */
[----:B------:R-:W-:Y:S02]  /*17780*/  ISETP.GT.AND P4, PT, R32, 0x51, PT ;  /* 0x000000512000780c */ /* 0x000fe40003f84270 */
[----:B-1----:R-:W-:-:S02]  /*17790*/  FSEL R35, R66, -INF , P3 ;  /* 0xff80000042237808 */ /* 0x002fc40001800000 */
[----:B------:R-:W-:Y:S01]  /*177a0*/  FMNMX.FTZ R34, R31, R34, !PT ;  /* 0x000000221f227209 */ /* 0x000fe20007810000 */
[C---:B------:R-:W-:Y:S01]  /*177b0*/  FMUL.FTZ R20, R2.reuse, R45 ;  /* 0x0000002d02147220 */ /* 0x040fe20000410000 */
[----:B------:R-:W-:Y:S01]  /*177c0*/  FMUL.FTZ R78, R2, R78 ;  /* 0x0000004e024e7220 */ /* 0x000fe20000410000 */
[----:B------:R-:W1:Y:S01]  /*177d0*/  MUFU.TANH R45, R75 ;  /* 0x0000004b002d7308 */ /* 0x000e620000002400 */
[----:B------:R-:W-:Y:S02]  /*177e0*/  ISETP.GT.AND P3, PT, R32, 0x58, PT ;  /* 0x000000582000780c */ /* 0x000fe40003f64270 */
[----:B------:R-:W-:Y:S02]  /*177f0*/  FSEL R37, R37, -INF , P4 ;  /* 0xff80000025257808 */ /* 0x000fe40002000000 */
[----:B------:R-:W-:Y:S01]  /*17800*/  FMNMX.FTZ R34, R35, R34, !PT ;  /* 0x0000002223227209 */ /* 0x000fe20007810000 */
[----:B------:R-:W-:Y:S01]  /*17810*/  FMUL.FTZ R79, R2, R79 ;  /* 0x0000004f024f7220 */ /* 0x000fe20000410000 */
[----:B------:R-:W-:Y:S01]  /*17820*/  ISETP.GT.AND P4, PT, R32, 0x59, PT ;  /* 0x000000592000780c */ /* 0x000fe20003f84270 */
[----:B------:R-:W3:Y:S01]  /*17830*/  MUFU.TANH R47, R78 ;  /* 0x0000004e002f7308 */ /* 0x000ee20000002400 */
[----:B0-----:R-:W-:-:S02]  /*17840*/  FSEL R39, R39, -INF , P3 ;  /* 0xff80000027277808 */ /* 0x001fc40001800000 */
[----:B------:R-:W-:Y:S01]  /*17850*/  FMNMX.FTZ R34, R37, R34, !PT ;  /* 0x0000002225227209 */ /* 0x000fe20007810000 */
[----:B------:R-:W-:Y:S01]  /*17860*/  FMUL.FTZ R82, R2, R82 ;  /* 0x0000005202527220 */ /* 0x000fe20000410000 */
[----:B------:R-:W-:Y:S01]  /*17870*/  ISETP.GT.AND P3, PT, R32, 0x60, PT ;  /* 0x000000602000780c */ /* 0x000fe20003f64270 */
[C---:B------:R-:W-:Y:S01]  /*17880*/  FMUL.FTZ R5, R2.reuse, R28 ;  /* 0x0000001c02057220 */ /* 0x040fe20000410000 */
[----:B----4-:R-:W-:Y:S01]  /*17890*/  FSEL R41, R41, -INF , P4 ;  /* 0xff80000029297808 */ /* 0x010fe20002000000 */
[----:B------:R-:W0:Y:S01]  /*178a0*/  MUFU.TANH R51, R79 ;  /* 0x0000004f00337308 */ /* 0x000e220000002400 */
[----:B------:R-:W-:Y:S01]  /*178b0*/  FMNMX.FTZ R34, R39, R34, !PT ;  /* 0x0000002227227209 */ /* 0x000fe20007810000 */
[C---:B------:R-:W-:Y:S01]  /*178c0*/  FMUL.FTZ R28, R2.reuse, R53 ;  /* 0x00000035021c7220 */ /* 0x040fe20000410000 */
[----:B------:R-:W-:Y:S01]  /*178d0*/  FMUL.FTZ R83, R2, R83 ;  /* 0x0000005302537220 */ /* 0x000fe20000410000 */
[----:B------:R-:W-:Y:S01]  /*178e0*/  ISETP.GT.AND P4, PT, R32, 0x61, PT ;  /* 0x000000612000780c */ /* 0x000fe20003f84270 */
[----:B------:R-:W-:Y:S01]  /*178f0*/  FMUL.FTZ R8, R2, R29 ;  /* 0x0000001d02087220 */ /* 0x000fe20000410000 */
[----:B--2---:R-:W-:-:S02]  /*17900*/  FSEL R43, R43, -INF , P3 ;  /* 0xff8000002b2b7808 */ /* 0x004fc40001800000 */
[----:B------:R-:W2:Y:S01]  /*17910*/  MUFU.TANH R53, R82 ;  /* 0x0000005200357308 */ /* 0x000ea20000002400 */
[----:B------:R-:W-:Y:S01]  /*17920*/  FMNMX.FTZ R34, R41, R34, !PT ;  /* 0x0000002229227209 */ /* 0x000fe20007810000 */
[C---:B------:R-:W-:Y:S01]  /*17930*/  FMUL.FTZ R86, R2.reuse, R86 ;  /* 0x0000005602567220 */ /* 0x040fe20000410000 */
[----:B------:R-:W-:Y:S01]  /*17940*/  FMUL.FTZ R29, R2, R57 ;  /* 0x00000039021d7220 */ /* 0x000fe20000410000 */
[----:B------:R-:W-:Y:S02]  /*17950*/  ISETP.GT.AND P3, PT, R32, 0x68, PT ;  /* 0x000000682000780c */ /* 0x000fe40003f64270 */
[----:B-1----:R-:W-:Y:S02]  /*17960*/  FSEL R45, R45, -INF , P4 ;  /* 0xff8000002d2d7808 */ /* 0x002fe40002000000 */
[----:B------:R-:W1:Y:S01]  /*17970*/  MUFU.TANH R57, R83 ;  /* 0x0000005300397308 */ /* 0x000e620000002400 */
[----:B------:R-:W-:Y:S01]  /*17980*/  FMNMX.FTZ R34, R43, R34, !PT ;  /* 0x000000222b227209 */ /* 0x000fe20007810000 */
[----:B------:R-:W-:Y:S01]  /*17990*/  FMUL.FTZ R87, R2, R87 ;  /* 0x0000005702577220 */ /* 0x000fe20000410000 */
[----:B------:R-:W-:-:S02]  /*179a0*/  ISETP.GT.AND P4, PT, R32, 0x69, PT ;  /* 0x000000692000780c */ /* 0x000fc40003f84270 */
[----:B---3--:R-:W-:Y:S02]  /*179b0*/  FSEL R47, R47, -INF , P3 ;  /* 0xff8000002f2f7808 */ /* 0x008fe40001800000 */
[----:B------:R-:W-:Y:S01]  /*179c0*/  FMNMX.FTZ R34, R45, R34, !PT ;  /* 0x000000222d227209 */ /* 0x000fe20007810000 */
[----:B------:R-:W3:Y:S01]  /*179d0*/  MUFU.TANH R86, R86 ;  /* 0x0000005600567308 */ /* 0x000ee20000002400 */
[----:B------:R-:W-:Y:S02]  /*179e0*/  ISETP.GT.AND P3, PT, R32, 0x70, PT ;  /* 0x000000702000780c */ /* 0x000fe40003f64270 */
[----:B0-----:R-:W-:Y:S02]  /*179f0*/  FSEL R51, R51, -INF , P4 ;  /* 0xff80000033337808 */ /* 0x001fe40002000000 */
[----:B------:R-:W-:-:S03]  /*17a00*/  FMNMX.FTZ R34, R47, R34, !PT ;  /* 0x000000222f227209 */ /* 0x000fc60007810000 */
[----:B------:R-:W0:Y:S01]  /*17a10*/  MUFU.TANH R59, R87 ;  /* 0x00000057003b7308 */ /* 0x000e220000002400 */
[C---:B------:R-:W-:Y:S02]  /*17a20*/  ISETP.GT.AND P4, PT, R32.reuse, 0x71, PT ;  /* 0x000000712000780c */ /* 0x040fe40003f84270 */
[----:B--2---:R-:W-:Y:S02]  /*17a30*/  FSEL R53, R53, -INF , P3 ;  /* 0xff80000035357808 */ /* 0x004fe40001800000 */
[----:B------:R-:W-:Y:S02]  /*17a40*/  FMNMX.FTZ R34, R51, R34, !PT ;  /* 0x0000002233227209 */ /* 0x000fe40007810000 */
[----:B------:R-:W-:Y:S02]  /*17a50*/  ISETP.GT.AND P3, PT, R32, 0x78, PT ;  /* 0x000000782000780c */ /* 0x000fe40003f64270 */
[----:B-1----:R-:W-:Y:S02]  /*17a60*/  FSEL R57, R57, -INF , P4 ;  /* 0xff80000039397808 */ /* 0x002fe40002000000 */
[----:B------:R-:W-:-:S02]  /*17a70*/  FMNMX.FTZ R34, R53, R34, !PT ;  /* 0x0000002235227209 */ /* 0x000fc40007810000 */
[----:B------:R-:W-:Y:S01]  /*17a80*/  ISETP.GT.AND P4, PT, R32, 0x79, PT ;  /* 0x000000792000780c */ /* 0x000fe20003f84270 */
[----:B------:R-:W-:Y:S01]  /*17a90*/  FMUL.FTZ R32, R2, R61 ;  /* 0x0000003d02207220 */ /* 0x000fe20000410000 */
[----:B---3--:R-:W-:Y:S02]  /*17aa0*/  FSEL R61, R86, -INF , P3 ;  /* 0xff800000563d7808 */ /* 0x008fe40001800000 */
[----:B------:R-:W-:Y:S02]  /*17ab0*/  FMNMX.FTZ R34, R57, R34, !PT ;  /* 0x0000002239227209 */ /* 0x000fe40007810000 */
[----:B0-----:R-:W-:Y:S02]  /*17ac0*/  FSEL R59, R59, -INF , P4 ;  /* 0xff8000003b3b7808 */ /* 0x001fe40002000000 */
[----:B------:R-:W-:-:S04]  /*17ad0*/  FMNMX.FTZ R34, R61, R34, !PT ;  /* 0x000000223d227209 */ /* 0x000fc80007810000 */
[----:B------:R-:W-:-:S05]  /*17ae0*/  FMNMX.FTZ R34, R59, R34, !PT ;  /* 0x000000223b227209 */ /* 0x000fca0007810000 */
[----:B------:R-:W0:Y:S01]  /*17af0*/  SHFL.BFLY PT, R75, R34, 0x2, 0x1f ;  /* 0x0c401f00224b7f89 */ /* 0x000e2200000e0000 */
[----:B------:R-:W-:Y:S02]  /*17b00*/  FMUL.FTZ R9, R2, R36 ;  /* 0x0000002402097220 */ /* 0x000fe40000410000 */
[----:B------:R1:W-:Y:S02]  /*17b10*/  MUFU.TANH R36, R32 ;  /* 0x0000002000247308 */ /* 0x0003e40000002400 */
[----:B-1----:R-:W1:Y:S01]  /*17b20*/  SHFL.IDX PT, R32, R26, RZ, 0x1c1f ;  /* 0x001c1fff1a207589 */ /* 0x002e6200000e0000 */
[----:B0-----:R-:W-:-:S05]  /*17b30*/  FMNMX.FTZ R75, R34, R75, !PT ;  /* 0x0000004b224b7209 */ /* 0x001fca0007810000 */
[----:B------:R-:W0:Y:S01]  /*17b40*/  SHFL.BFLY PT, R34, R75, 0x1, 0x1f ;  /* 0x0c201f004b227f89 */ /* 0x000e2200000e0000 */
[----:B------:R-:W-:Y:S01]  /*17b50*/  FMUL.FTZ R4, R2, R25 ;  /* 0x0000001902047220 */ /* 0x000fe20000410000 */
[----:B------:R-:W-:Y:S01]  /*17b60*/  MUFU.TANH R3, R3 ;  /* 0x0000000300037308 */ /* 0x000fe20000002400 */
[----:B------:R-:W-:-:S07]  /*17b70*/  IMAD.U32 R164, RZ, RZ, UR6 ;  /* 0x00000006ffa47e24 */ /* 0x000fce000f8e00ff */
[----:B------:R-:W2:Y:S01]  /*17b80*/  MUFU.TANH R4, R4 ;  /* 0x0000000400047308 */ /* 0x000ea20000002400 */
[----:B-1----:R-:W-:-:S07]  /*17b90*/  VIADDMNMX R32, R32, R55, R30, PT ;  /* 0x0000003720207246 */ /* 0x002fce000380011e */
[----:B------:R-:W1:Y:S01]  /*17ba0*/  MUFU.TANH R5, R5 ;  /* 0x0000000500057308 */ /* 0x000e620000002400 */
[----:B0-----:R-:W-:-:S07]  /*17bb0*/  FMNMX.FTZ R165, R75, R34, !PT ;  /* 0x000000224ba57209 */ /* 0x001fce0007810000 */
[----:B------:R-:W-:Y:S01]  /*17bc0*/  MUFU.TANH R8, R8 ;  /* 0x0000000800087308 */ /* 0x000fe20000002400 */
[----:B------:R-:W-:Y:S01]  /*17bd0*/  FMUL.FTZ R73, R2, R73 ;  /* 0x0000004902497220 */ /* 0x000fe20000410000 */
[C---:B------:R-:W-:Y:S01]  /*17be0*/  FSETP.NEU.FTZ.AND P3, PT, R165.reuse, -INF , PT ;  /* 0xff800000a500780b */ /* 0x040fe20003f7d000 */
[----:B------:R-:W-:-:S01]  /*17bf0*/  FFMA.FTZ R42, R165, R164, -8 ;  /* 0xc1000000a52a7423 */ /* 0x000fc200000100a4 */
[C---:B------:R-:W-:Y:S02]  /*17c00*/  ISETP.GT.AND P4, PT, R32.reuse, RZ, PT ;  /* 0x000000ff2000720c */ /* 0x040fe40003f84270 */
[----:B------:R-:W-:Y:S02]  /*17c10*/  ISETP.GT.AND P5, PT, R32, 0x1, PT ;  /* 0x000000012000780c */ /* 0x000fe40003fa4270 */
[----:B------:R-:W0:Y:S01]  /*17c20*/  MUFU.TANH R7, R7 ;  /* 0x0000000700077308 */ /* 0x000e220000002400 */
[C---:B------:R-:W-:Y:S01]  /*17c30*/  FMUL.FTZ R14, R2.reuse, R44 ;  /* 0x0000002c020e7220 */ /* 0x040fe20000410000 */
[----:B------:R-:W-:Y:S01]  /*17c40*/  FMUL.FTZ R65, R2, R65 ;  /* 0x0000004102417220 */ /* 0x000fe20000410000 */
[----:B------:R-:W-:-:S02]  /*17c50*/  FSEL R42, R42, RZ, P3 ;  /* 0x000000ff2a2a7208 */ /* 0x000fc40001800000 */
[----:B------:R-:W-:Y:S02]  /*17c60*/  ISETP.GT.AND P3, PT, R32, 0x8, PT ;  /* 0x000000082000780c */ /* 0x000fe40003f64270 */
[----:B--2---:R-:W-:Y:S01]  /*17c70*/  FSEL R44, R4, -INF , P5 ;  /* 0xff800000042c7808 */ /* 0x004fe20002800000 */
[----:B------:R-:W-:Y:S01]  /*17c80*/  MUFU.TANH R10, R10 ;  /* 0x0000000a000a7308 */ /* 0x000fe20000002400 */
[C---:B------:R-:W-:Y:S01]  /*17c90*/  FMUL.FTZ R69, R2.reuse, R69 ;  /* 0x0000004502457220 */ /* 0x040fe20000410000 */
[----:B------:R-:W-:-:S06]  /*17ca0*/  FMUL.FTZ R11, R2, R40 ;  /* 0x00000028020b7220 */ /* 0x000fcc0000410000 */
[----:B------:R2:W-:Y:S02]  /*17cb0*/  MUFU.TANH R46, R73 ;  /* 0x00000049002e7308 */ /* 0x0005e40000002400 */
[----:B--2---:R-:W-:-:S06]  /*17cc0*/  FSEL R73, R3, -INF , P4 ;  /* 0xff80000003497808 */ /* 0x004fcc0002000000 */
[----:B------:R-:W2:Y:S01]  /*17cd0*/  MUFU.TANH R9, R9 ;  /* 0x0000000900097308 */ /* 0x000ea20000002400 */
[----:B------:R-:W-:Y:S02]  /*17ce0*/  ISETP.GT.AND P4, PT, R32, 0x9, PT ;  /* 0x000000092000780c */ /* 0x000fe40003f84270 */
[----:B------:R-:W-:-:S05]  /*17cf0*/  FMNMX.FTZ R30, R73, R44, !PT ;  /* 0x0000002c491e7209 */ /* 0x000fca0007810000 */
[----:B------:R1:W-:Y:S01]  /*17d00*/  MUFU.TANH R38, R65 ;  /* 0x0000004100267308 */ /* 0x0003e20000002400 */
[----:B------:R-:W-:Y:S01]  /*17d10*/  FMUL.FTZ R77, R2, R77 ;  /* 0x0000004d024d7220 */ /* 0x000fe20000410000 */
[----:B-1----:R-:W-:-:S06]  /*17d20*/  FSEL R65, R5, -INF , P3 ;  /* 0xff80000005417808 */ /* 0x002fcc0001800000 */
[----:B------:R-:W-:Y:S01]  /*17d30*/  MUFU.TANH R12, R12 ;  /* 0x0000000c000c7308 */ /* 0x000fe20000002400 */
[----:B------:R-:W-:Y:S02]  /*17d40*/  ISETP.GT.AND P3, PT, R32, 0x10, PT ;  /* 0x000000102000780c */ /* 0x000fe40003f64270 */
[----:B------:R-:W-:-:S05]  /*17d50*/  FMNMX.FTZ R30, R65, R30, !PT ;  /* 0x0000001e411e7209 */ /* 0x000fca0007810000 */
[----:B------:R1:W-:Y:S01]  /*17d60*/  MUFU.TANH R40, R69 ;  /* 0x0000004500287308 */ /* 0x0003e20000002400 */
[----:B0-----:R-:W-:Y:S01]  /*17d70*/  FSEL R75, R7, -INF , P3 ;  /* 0xff800000074b7808 */ /* 0x001fe20001800000 */
[----:B------:R-:W-:Y:S01]  /*17d80*/  FMUL.FTZ R15, R2, R48 ;  /* 0x00000030020f7220 */ /* 0x000fe20000410000 */
[----:B-1----:R-:W-:-:S05]  /*17d90*/  FSEL R69, R8, -INF , P4 ;  /* 0xff80000008457808 */ /* 0x002fca0002000000 */
[----:B------:R-:W0:Y:S01]  /*17da0*/  MUFU.TANH R11, R11 ;  /* 0x0000000b000b7308 */ /* 0x000e220000002400 */
[C---:B------:R-:W-:Y:S02]  /*17db0*/  ISETP.GT.AND P4, PT, R32.reuse, 0x11, PT ;  /* 0x000000112000780c */ /* 0x040fe40003f84270 */
[----:B------:R-:W-:Y:S02]  /*17dc0*/  FMNMX.FTZ R30, R69, R30, !PT ;  /* 0x0000001e451e7209 */ /* 0x000fe40007810000 */
[----:B------:R-:W-:Y:S02]  /*17dd0*/  ISETP.GT.AND P3, PT, R32, 0x18, PT ;  /* 0x000000182000780c */ /* 0x000fe40003f64270 */
[----:B------:R-:W-:Y:S01]  /*17de0*/  FMNMX.FTZ R30, R75, R30, !PT ;  /* 0x0000001e4b1e7209 */ /* 0x000fe20007810000 */
[----:B------:R-:W-:Y:S01]  /*17df0*/  MUFU.TANH R13, R13 ;  /* 0x0000000d000d7308 */ /* 0x000fe20000002400 */
[----:B------:R-:W-:Y:S01]  /*17e00*/  FMUL.FTZ R81, R2, R81 ;  /* 0x0000005102517220 */ /* 0x000fe20000410000 */
[----:B--2---:R-:W-:-:S06]  /*17e10*/  FSEL R79, R9, -INF , P3 ;  /* 0xff800000094f7808 */ /* 0x004fcc0001800000 */
[----:B------:R1:W-:Y:S01]  /*17e20*/  MUFU.TANH R48, R77 ;  /* 0x0000004d00307308 */ /* 0x0003e20000002400 */
[----:B------:R-:W-:Y:S02]  /*17e30*/  ISETP.GT.AND P3, PT, R32, 0x20, PT ;  /* 0x000000202000780c */ /* 0x000fe40003f64270 */
[----:B-1----:R-:W-:-:S05]  /*17e40*/  FSEL R77, R10, -INF , P4 ;  /* 0xff8000000a4d7808 */ /* 0x002fca0002000000 */
[----:B------:R-:W1:Y:S01]  /*17e50*/  MUFU.TANH R14, R14 ;  /* 0x0000000e000e7308 */ /* 0x000e620000002400 */
[----:B------:R-:W-:Y:S02]  /*17e60*/  ISETP.GT.AND P4, PT, R32, 0x19, PT ;  /* 0x000000192000780c */ /* 0x000fe40003f84270 */
[----:B------:R-:W-:Y:S01]  /*17e70*/  FMNMX.FTZ R30, R77, R30, !PT ;  /* 0x0000001e4d1e7209 */ /* 0x000fe20007810000 */
[----:B------:R-:W-:-:S03]  /*17e80*/  FMUL.FTZ R85, R2, R85 ;  /* 0x0000005502557220 */ /* 0x000fc60000410000 */
[----:B------:R-:W-:Y:S01]  /*17e90*/  FMNMX.FTZ R30, R79, R30, !PT ;  /* 0x0000001e4f1e7209 */ /* 0x000fe20007810000 */
[----:B------:R-:W2:Y:S01]  /*17ea0*/  MUFU.TANH R20, R20 ;  /* 0x0000001400147308 */ /* 0x000ea20000002400 */
[----:B0-----:R-:W-:Y:S01]  /*17eb0*/  FSEL R83, R11, -INF , P3 ;  /* 0xff8000000b537808 */ /* 0x001fe20001800000 */
[----:B------:R-:W-:-:S06]  /*17ec0*/  FMUL.FTZ R21, R2, R52 ;  /* 0x0000003402157220 */ /* 0x000fcc0000410000 */
[----:B------:R0:W-:Y:S01]  /*17ed0*/  MUFU.TANH R50, R81 ;  /* 0x0000005100327308 */ /* 0x0001e20000002400 */
[----:B------:R-:W-:Y:S02]  /*17ee0*/  ISETP.GT.AND P3, PT, R32, 0x28, PT ;  /* 0x000000282000780c */ /* 0x000fe40003f64270 */
[----:B0-----:R-:W-:-:S05]  /*17ef0*/  FSEL R81, R12, -INF , P4 ;  /* 0xff8000000c517808 */ /* 0x001fca0002000000 */
[----:B------:R-:W0:Y:S01]  /*17f00*/  MUFU.TANH R15, R15 ;  /* 0x0000000f000f7308 */ /* 0x000e220000002400 */
[----:B------:R-:W-:Y:S02]  /*17f10*/  ISETP.GT.AND P4, PT, R32, 0x21, PT ;  /* 0x000000212000780c */ /* 0x000fe40003f84270 */
[----:B------:R-:W-:-:S04]  /*17f20*/  FMNMX.FTZ R30, R81, R30, !PT ;  /* 0x0000001e511e7209 */ /* 0x000fc80007810000 */
[----:B------:R-:W-:Y:S01]  /*17f30*/  FMNMX.FTZ R30, R83, R30, !PT ;  /* 0x0000001e531e7209 */ /* 0x000fe20007810000 */
[----:B------:R-:W3:Y:S01]  /*17f40*/  MUFU.TANH R24, R24 ;  /* 0x0000001800187308 */ /* 0x000ee20000002400 */
[----:B-1----:R-:W-:Y:S01]  /*17f50*/  FSEL R87, R14, -INF , P3 ;  /* 0xff8000000e577808 */ /* 0x002fe20001800000 */
[----:B------:R-:W-:-:S06]  /*17f60*/  FMUL.FTZ R25, R2, R56 ;  /* 0x0000003802197220 */ /* 0x000fcc0000410000 */
[----:B------:R1:W-:Y:S01]  /*17f70*/  MUFU.TANH R34, R85 ;  /* 0x0000005500227308 */ /* 0x0003e20000002400 */
[----:B------:R-:W-:-:S01]  /*17f80*/  FFMA.FTZ R10, R99, R164, -R42 ;  /* 0x000000a4630a7223 */ /* 0x000fc2000001082a */
[----:B-1----:R-:W-:-:S06]  /*17f90*/  FSEL R85, R13, -INF , P4 ;  /* 0xff8000000d557808 */ /* 0x002fcc0002000000 */
[----:B------:R-:W1:Y:S01]  /*17fa0*/  MUFU.TANH R21, R21 ;  /* 0x0000001500157308 */ /* 0x000e620000002400 */
[C---:B------:R-:W-:Y:S02]  /*17fb0*/  ISETP.GT.AND P4, PT, R32.reuse, 0x29, PT ;  /* 0x000000292000780c */ /* 0x040fe40003f84270 */
[----:B------:R-:W-:Y:S02]  /*17fc0*/  FMNMX.FTZ R30, R85, R30, !PT ;  /* 0x0000001e551e7209 */ /* 0x000fe40007810000 */
[----:B------:R-:W-:Y:S02]  /*17fd0*/  ISETP.GT.AND P3, PT, R32, 0x30, PT ;  /* 0x000000302000780c */ /* 0x000fe40003f64270 */
[----:B--2---:R-:W-:Y:S01]  /*17fe0*/  FSEL R99, R20, -INF , P4 ;  /* 0xff80000014637808 */ /* 0x004fe20002000000 */
[----:B------:R-:W2:Y:S01]  /*17ff0*/  MUFU.TANH R28, R28 ;  /* 0x0000001c001c7308 */ /* 0x000ea20000002400 */
[----:B------:R-:W-:Y:S01]  /*18000*/  FMNMX.FTZ R30, R87, R30, !PT ;  /* 0x0000001e571e7209 */ /* 0x000fe20007810000 */
[----:B------:R-:W-:Y:S01]  /*18010*/  FFMA.FTZ R7, R101, R164, -R42 ;  /* 0x000000a465077223 */ /* 0x000fe2000001082a */
[----:B------:R-:W-:Y:S01]  /*18020*/  ISETP.GT.AND P4, PT, R32, 0x31, PT ;  /* 0x000000312000780c */ /* 0x000fe20003f84270 */
[----:B------:R-:W-:Y:S01]  /*18030*/  FMUL.FTZ R60, R2, R60 ;  /* 0x0000003c023c7220 */ /* 0x000fe20000410000 */
[----:B0-----:R-:W-:-:S02]  /*18040*/  FSEL R101, R15, -INF , P3 ;  /* 0xff8000000f657808 */ /* 0x001fc40001800000 */
[----:B------:R-:W-:Y:S01]  /*18050*/  FMNMX.FTZ R30, R99, R30, !PT ;  /* 0x0000001e631e7209 */ /* 0x000fe20007810000 */
[----:B------:R-:W0:Y:S01]  /*18060*/  MUFU.TANH R25, R25 ;  /* 0x0000001900197308 */ /* 0x000e220000002400 */
[----:B------:R-:W-:-:S01]  /*18070*/  FFMA.FTZ R225, R97, R164, -R42 ;  /* 0x000000a461e17223 */ /* 0x000fc2000001082a */
[----:B------:R-:W-:Y:S02]  /*18080*/  ISETP.GT.AND P3, PT, R32, 0x38, PT ;  /* 0x000000382000780c */ /* 0x000fe40003f64270 */
[----:B---3--:R-:W-:Y:S02]  /*18090*/  FSEL R97, R24, -INF , P4 ;  /* 0xff80000018617808 */ /* 0x008fe40002000000 */
[----:B------:R-:W-:Y:S02]  /*180a0*/  FMNMX.FTZ R30, R101, R30, !PT ;  /* 0x0000001e651e7209 */ /* 0x000fe40007810000 */
[----:B------:R-:W3:Y:S01]  /*180b0*/  MUFU.TANH R29, R29 ;  /* 0x0000001d001d7308 */ /* 0x000ee20000002400 */
[----:B------:R-:W-:-:S01]  /*180c0*/  FFMA.FTZ R8, R103, R164, -R42 ;  /* 0x000000a467087223 */ /* 0x000fc2000001082a */
[----:B------:R-:W-:Y:S01]  /*180d0*/  ISETP.GT.AND P4, PT, R32, 0x39, PT ;  /* 0x000000392000780c */ /* 0x000fe20003f84270 */
[----:B------:R-:W-:Y:S01]  /*180e0*/  FMUL.FTZ R64, R2, R64 ;  /* 0x0000004002407220 */ /* 0x000fe20000410000 */
[----:B-1----:R-:W-:-:S02]  /*180f0*/  FSEL R103, R21, -INF , P3 ;  /* 0xff80000015677808 */ /* 0x002fc40001800000 */
[----:B------:R-:W-:Y:S02]  /*18100*/  FMNMX.FTZ R30, R97, R30, !PT ;  /* 0x0000001e611e7209 */ /* 0x000fe40007810000 */
[----:B------:R-:W1:Y:S01]  /*18110*/  MUFU.TANH R60, R60 ;  /* 0x0000003c003c7308 */ /* 0x000e620000002400 */
[----:B------:R-:W-:-:S01]  /*18120*/  FFMA.FTZ R12, R95, R164, -R42 ;  /* 0x000000a45f0c7223 */ /* 0x000fc2000001082a */
[----:B------:R-:W-:Y:S02]  /*18130*/  ISETP.GT.AND P3, PT, R32, 0x40, PT ;  /* 0x000000402000780c */ /* 0x000fe40003f64270 */
[----:B--2---:R-:W-:Y:S02]  /*18140*/  FSEL R95, R28, -INF , P4 ;  /* 0xff8000001c5f7808 */ /* 0x004fe40002000000 */
[----:B------:R-:W-:Y:S01]  /*18150*/  FMNMX.FTZ R30, R103, R30, !PT ;  /* 0x0000001e671e7209 */ /* 0x000fe20007810000 */
[----:B------:R-:W-:-:S01]  /*18160*/  FFMA.FTZ R5, R105, R164, -R42 ;  /* 0x000000a469057223 */ /* 0x000fc2000001082a */
[----:B------:R-:W2:Y:S01]  /*18170*/  MUFU.TANH R64, R64 ;  /* 0x0000004000407308 */ /* 0x000ea20000002400 */
[----:B------:R-:W-:Y:S01]  /*18180*/  ISETP.GT.AND P4, PT, R32, 0x41, PT ;  /* 0x000000412000780c */ /* 0x000fe20003f84270 */
[----:B------:R-:W-:Y:S01]  /*18190*/  FMUL.FTZ R68, R2, R68 ;  /* 0x0000004402447220 */ /* 0x000fe20000410000 */
[----:B0-----:R-:W-:-:S02]  /*181a0*/  FSEL R105, R25, -INF , P3 ;  /* 0xff80000019697808 */ /* 0x001fc40001800000 */
[----:B------:R-:W-:Y:S01]  /*181b0*/  FMNMX.FTZ R30, R95, R30, !PT ;  /* 0x0000001e5f1e7209 */ /* 0x000fe20007810000 */
[----:B------:R-:W-:-:S01]  /*181c0*/  FFMA.FTZ R9, R93, R164, -R42 ;  /* 0x000000a45d097223 */ /* 0x000fc2000001082a */
[----:B------:R-:W-:Y:S02]  /*181d0*/  ISETP.GT.AND P3, PT, R32, 0x48, PT ;  /* 0x000000482000780c */ /* 0x000fe40003f64270 */
[----:B---3--:R-:W-:Y:S02]  /*181e0*/  FSEL R93, R29, -INF , P4 ;  /* 0xff8000001d5d7808 */ /* 0x008fe40002000000 */
[----:B------:R-:W-:Y:S01]  /*181f0*/  FMNMX.FTZ R30, R105, R30, !PT ;  /* 0x0000001e691e7209 */ /* 0x000fe20007810000 */
[----:B------:R-:W0:Y:S01]  /*18200*/  MUFU.TANH R68, R68 ;  /* 0x0000004400447308 */ /* 0x000e220000002400 */
[----:B------:R-:W-:-:S01]  /*18210*/  FFMA.FTZ R4, R107, R164, -R42 ;  /* 0x000000a46b047223 */ /* 0x000fc2000001082a */
[----:B------:R-:W-:Y:S01]  /*18220*/  ISETP.GT.AND P4, PT, R32, 0x49, PT ;  /* 0x000000492000780c */ /* 0x000fe20003f84270 */
[----:B------:R-:W-:Y:S01]  /*18230*/  FMUL.FTZ R72, R2, R72 ;  /* 0x0000004802487220 */ /* 0x000fe20000410000 */
[----:B-1----:R-:W-:-:S02]  /*18240*/  FSEL R107, R60, -INF , P3 ;  /* 0xff8000003c6b7808 */ /* 0x002fc40001800000 */
[----:B------:R-:W-:Y:S01]  /*18250*/  FMNMX.FTZ R30, R93, R30, !PT ;  /* 0x0000001e5d1e7209 */ /* 0x000fe20007810000 */
[-CC-:B------:R-:W-:Y:S01]  /*18260*/  FFMA.FTZ R109, R109, R164.reuse, -R42.reuse ;  /* 0x000000a46d6d7223 */ /* 0x180fe2000001082a */
[----:B------:R-:W-:-:S01]  /*18270*/  FFMA.FTZ R14, R91, R164, -R42 ;  /* 0x000000a45b0e7223 */ /* 0x000fc2000001082a */
[----:B------:R-:W-:Y:S02]  /*18280*/  ISETP.GT.AND P3, PT, R32, 0x50, PT ;  /* 0x000000502000780c */ /* 0x000fe40003f64270 */
[----:B------:R-:W-:Y:S02]  /*18290*/  FSEL R91, R36, -INF , P4 ;  /* 0xff800000245b7808 */ /* 0x000fe40002000000 */
[----:B------:R-:W-:Y:S01]  /*182a0*/  FMNMX.FTZ R30, R107, R30, !PT ;  /* 0x0000001e6b1e7209 */ /* 0x000fe20007810000 */
[----:B------:R-:W1:Y:S01]  /*182b0*/  MUFU.TANH R72, R72 ;  /* 0x0000004800487308 */ /* 0x000e620000002400 */
[----:B------:R-:W-:Y:S01]  /*182c0*/  ISETP.GT.AND P4, PT, R32, 0x51, PT ;  /* 0x000000512000780c */ /* 0x000fe20003f84270 */
[----:B------:R-:W-:Y:S01]  /*182d0*/  FMUL.FTZ R76, R2, R76 ;  /* 0x0000004c024c7220 */ /* 0x000fe20000410000 */
[----:B------:R-:W-:Y:S01]  /*182e0*/  FMNMX.FTZ R30, R91, R30, !PT ;  /* 0x0000001e5b1e7209 */ /* 0x000fe20007810000 */
[----:B------:R-:W-:-:S04]  /*182f0*/  FFMA.FTZ R111, R111, R164, -R42 ;  /* 0x000000a46f6f7223 */ /* 0x000fc8000001082a */
[----:B------:R2:W-:Y:S01]  /*18300*/  MUFU.EX2 R3, R109 ;  /* 0x0000006d00037308 */ /* 0x0005e20000000800 */
[----:B------:R-:W-:-:S01]  /*18310*/  FFMA.FTZ R227, R89, R164, -R42 ;  /* 0x000000a459e37223 */ /* 0x000fc2000001082a */
[----:B------:R-:W-:Y:S02]  /*18320*/  FSEL R89, R38, -INF , P4 ;  /* 0xff80000026597808 */ /* 0x000fe40002000000 */
[----:B--2---:R-:W-:Y:S02]  /*18330*/  FSEL R109, R64, -INF , P3 ;  /* 0xff800000406d7808 */ /* 0x004fe40001800000 */
[C---:B------:R-:W-:Y:S02]  /*18340*/  ISETP.GT.AND P3, PT, R32.reuse, 0x58, PT ;  /* 0x000000582000780c */ /* 0x040fe40003f64270 */
[----:B------:R-:W-:Y:S01]  /*18350*/  FMNMX.FTZ R30, R109, R30, !PT ;  /* 0x0000001e6d1e7209 */ /* 0x000fe20007810000 */
[----:B------:R-:W2:Y:S01]  /*18360*/  MUFU.TANH R76, R76 ;  /* 0x0000004c004c7308 */ /* 0x000ea20000002400 */
[----:B------:R-:W-:Y:S01]  /*18370*/  ISETP.GT.AND P4, PT, R32, 0x59, PT ;  /* 0x000000592000780c */ /* 0x000fe20003f84270 */
[----:B------:R-:W-:Y:S01]  /*18380*/  FMUL.FTZ R80, R2, R80 ;  /* 0x0000005002507220 */ /* 0x000fe20000410000 */
[----:B------:R-:W-:Y:S01]  /*18390*/  FMNMX.FTZ R30, R89, R30, !PT ;  /* 0x0000001e591e7209 */ /* 0x000fe20007810000 */
[----:B------:R-:W-:-:S04]  /*183a0*/  FFMA.FTZ R113, R113, R164, -R42 ;  /* 0x000000a471717223 */ /* 0x000fc8000001082a */
[----:B------:R0:W-:Y:S01]  /*183b0*/  MUFU.EX2 R55, R111 ;  /* 0x0000006f00377308 */ /* 0x0001e20000000800 */
[----:B------:R-:W-:-:S01]  /*183c0*/  FFMA.FTZ R20, R71, R164, -R42 ;  /* 0x000000a447147223 */ /* 0x000fc2000001082a */
[----:B------:R-:W-:Y:S02]  /*183d0*/  FSEL R71, R40, -INF , P4 ;  /* 0xff80000028477808 */ /* 0x000fe40002000000 */
[----:B0-----:R-:W-:Y:S02]  /*183e0*/  FSEL R111, R68, -INF , P3 ;  /* 0xff800000446f7808 */ /* 0x001fe40001800000 */
[C---:B------:R-:W-:Y:S02]  /*183f0*/  ISETP.GT.AND P3, PT, R32.reuse, 0x60, PT ;  /* 0x000000602000780c */ /* 0x040fe40003f64270 */
[----:B------:R-:W-:Y:S01]  /*18400*/  FMNMX.FTZ R30, R111, R30, !PT ;  /* 0x0000001e6f1e7209 */ /* 0x000fe20007810000 */
[----:B------:R-:W0:Y:S01]  /*18410*/  MUFU.TANH R80, R80 ;  /* 0x0000005000507308 */ /* 0x000e220000002400 */
[----:B------:R-:W-:Y:S01]  /*18420*/  ISETP.GT.AND P4, PT, R32, 0x61, PT ;  /* 0x000000612000780c */ /* 0x000fe20003f84270 */
[----:B------:R-:W-:Y:S01]  /*18430*/  FMUL.FTZ R84, R2, R84 ;  /* 0x0000005402547220 */ /* 0x000fe20000410000 */
[----:B------:R-:W-:Y:S01]  /*18440*/  FMNMX.FTZ R30, R71, R30, !PT ;  /* 0x0000001e471e7209 */ /* 0x000fe20007810000 */
[----:B------:R-:W-:-:S04]  /*18450*/  FFMA.FTZ R11, R67, R164, -R42 ;  /* 0x000000a4430b7223 */ /* 0x000fc8000001082a */
[----:B------:R1:W-:Y:S01]  /*18460*/  MUFU.EX2 R26, R113 ;  /* 0x00000071001a7308 */ /* 0x0003e20000000800 */
[----:B------:R-:W-:Y:S02]  /*18470*/  FSEL R67, R46, -INF , P4 ;  /* 0xff8000002e437808 */ /* 0x000fe40002000000 */
[----:B-1----:R-:W-:Y:S02]  /*18480*/  FSEL R113, R72, -INF , P3 ;  /* 0xff80000048717808 */ /* 0x002fe40001800000 */
[C---:B------:R-:W-:Y:S02]  /*18490*/  ISETP.GT.AND P3, PT, R32.reuse, 0x68, PT ;  /* 0x000000682000780c */ /* 0x040fe40003f64270 */
[----:B------:R-:W-:Y:S01]  /*184a0*/  FMNMX.FTZ R30, R113, R30, !PT ;  /* 0x0000001e711e7209 */ /* 0x000fe20007810000 */
[----:B------:R-:W1:Y:S01]  /*184b0*/  MUFU.TANH R84, R84 ;  /* 0x0000005400547308 */ /* 0x000e620000002400 */
[----:B------:R-:W-:Y:S02]  /*184c0*/  ISETP.GT.AND P4, PT, R32, 0x69, PT ;  /* 0x000000692000780c */ /* 0x000fe40003f84270 */
[----:B--2---:R-:W-:-:S02]  /*184d0*/  FSEL R115, R76, -INF , P3 ;  /* 0xff8000004c737808 */ /* 0x004fc40001800000 */
[----:B------:R-:W-:Y:S01]  /*184e0*/  FMNMX.FTZ R30, R67, R30, !PT ;  /* 0x0000001e431e7209 */ /* 0x000fe20007810000 */
[----:B------:R-:W-:Y:S01]  /*184f0*/  FFMA.FTZ R24, R63, R164, -R42 ;  /* 0x000000a43f187223 */ /* 0x000fe2000001082a */
[----:B------:R-:W-:Y:S02]  /*18500*/  ISETP.GT.AND P3, PT, R32, 0x70, PT ;  /* 0x000000702000780c */ /* 0x000fe40003f64270 */
[----:B------:R-:W-:Y:S02]  /*18510*/  FSEL R63, R48, -INF , P4 ;  /* 0xff800000303f7808 */ /* 0x000fe40002000000 */
[----:B------:R-:W-:Y:S02]  /*18520*/  FMNMX.FTZ R30, R115, R30, !PT ;  /* 0x0000001e731e7209 */ /* 0x000fe40007810000 */
[----:B------:R-:W-:Y:S02]  /*18530*/  ISETP.GT.AND P4, PT, R32, 0x71, PT ;  /* 0x000000712000780c */ /* 0x000fe40003f84270 */
[----:B0-----:R-:W-:-:S02]  /*18540*/  FSEL R117, R80, -INF , P3 ;  /* 0xff80000050757808 */ /* 0x001fc40001800000 */
[----:B------:R-:W-:Y:S01]  /*18550*/  FMNMX.FTZ R30, R63, R30, !PT ;  /* 0x0000001e3f1e7209 */ /* 0x000fe20007810000 */
[----:B------:R-:W-:-:S01]  /*18560*/  FFMA.FTZ R221, R49, R164, -R42 ;  /* 0x000000a431dd7223 */ /* 0x000fc2000001082a */
[----:B------:R-:W-:Y:S02]  /*18570*/  ISETP.GT.AND P3, PT, R32, 0x78, PT ;  /* 0x000000782000780c */ /* 0x000fe40003f64270 */
[----:B------:R-:W-:Y:S02]  /*18580*/  FSEL R49, R50, -INF , P4 ;  /* 0xff80000032317808 */ /* 0x000fe40002000000 */
[----:B------:R-:W-:Y:S02]  /*18590*/  FMNMX.FTZ R30, R117, R30, !PT ;  /* 0x0000001e751e7209 */ /* 0x000fe40007810000 */
[----:B------:R-:W-:Y:S02]  /*185a0*/  ISETP.GT.AND P4, PT, R32, 0x79, PT ;  /* 0x000000792000780c */ /* 0x000fe40003f84270 */
[----:B-1----:R-:W-:-:S02]  /*185b0*/  FSEL R119, R84, -INF , P3 ;  /* 0xff80000054777808 */ /* 0x002fc40001800000 */
[----:B------:R-:W-:Y:S01]  /*185c0*/  FMNMX.FTZ R30, R49, R30, !PT ;  /* 0x0000001e311e7209 */ /* 0x000fe20007810000 */
[----:B------:R-:W-:Y:S01]  /*185d0*/  FFMA.FTZ R28, R33, R164, -R42 ;  /* 0x000000a4211c7223 */ /* 0x000fe2000001082a */
[----:B------:R-:W-:Y:S02]  /*185e0*/  FSEL R33, R34, -INF , P4 ;  /* 0xff80000022217808 */ /* 0x000fe40002000000 */
[----:B------:R-:W-:-:S04]  /*185f0*/  FMNMX.FTZ R30, R119, R30, !PT ;  /* 0x0000001e771e7209 */ /* 0x000fc80007810000 */
[----:B------:R-:W-:-:S05]  /*18600*/  FMNMX.FTZ R25, R33, R30, !PT ;  /* 0x0000001e21197209 */ /* 0x000fca0007810000 */
[----:B------:R-:W0:Y:S01]  /*18610*/  SHFL.BFLY PT, R36, R25, 0x2, 0x1f ;  /* 0x0c401f0019247f89 */ /* 0x000e2200000e0000 */
[----:B------:R-:W-:-:S01]  /*18620*/  FFMA.FTZ R30, R31, R164, -R42 ;  /* 0x000000a41f1e7223 */ /* 0x000fc2000001082a */
[----:B0-----:R-:W-:-:S05]  /*18630*/  FMNMX.FTZ R31, R25, R36, !PT ;  /* 0x00000024191f7209 */ /* 0x001fca0007810000 */
[----:B------:R-:W0:Y:S01]  /*18640*/  SHFL.BFLY PT, R40, R31, 0x1, 0x1f ;  /* 0x0c201f001f287f89 */ /* 0x000e2200000e0000 */
[----:B------:R-:W-:-:S01]  /*18650*/  FFMA.FTZ R21, R35, R164, -R42 ;  /* 0x000000a423157223 */ /* 0x000fc2000001082a */
[----:B0-----:R-:W-:-:S04]  /*18660*/  FMNMX.FTZ R191, R31, R40, !PT ;  /* 0x000000281fbf7209 */ /* 0x001fc80007810000 */
[C---:B------:R-:W-:Y:S01]  /*18670*/  FSETP.NEU.FTZ.AND P3, PT, R191.reuse, -INF , PT ;  /* 0xff800000bf00780b */ /* 0x040fe20003f7d000 */
[----:B------:R-:W-:-:S05]  /*18680*/  FFMA.FTZ R35, R191, R164, -8 ;  /* 0xc1000000bf237423 */ /* 0x000fca00000100a4 */
[----:B------:R-:W-:-:S05]  /*18690*/  FSEL R46, R35, RZ, P3 ;  /* 0x000000ff232e7208 */ /* 0x000fca0001800000 */
[-CC-:B------:R-:W-:Y:S01]  /*186a0*/  FFMA.FTZ R73, R73, R164.reuse, -R46.reuse ;  /* 0x000000a449497223 */ /* 0x180fe2000001082e */
[----:B------:R-:W-:-:S01]  /*186b0*/  FFMA.FTZ R44, R44, R164, -R46 ;  /* 0x000000a42c2c7223 */ /* 0x000fc2000001082e */
[-CC-:B------:R-:W-:Y:S01]  /*186c0*/  FFMA.FTZ R65, R65, R164.reuse, -R46.reuse ;  /* 0x000000a441417223 */ /* 0x180fe2000001082e */
[----:B------:R-:W-:Y:S01]  /*186d0*/  MUFU.EX2 R4, R4 ;  /* 0x0000000400047308 */ /* 0x000fe20000000800 */
[----:B------:R-:W-:-:S01]  /*186e0*/  FFMA.FTZ R69, R69, R164, -R46 ;  /* 0x000000a445457223 */ /* 0x000fc2000001082e */
[----:B------:R-:W-:-:S06]  /*186f0*/  FFMA.FTZ R75, R75, R164, -R46 ;  /* 0x000000a44b4b7223 */ /* 0x000fcc000001082e */
[----:B------:R-:W-:Y:S08]  /*18700*/  MUFU.EX2 R73, R73 ;  /* 0x0000004900497308 */ /* 0x000ff00000000800 */
[----:B------:R-:W0:Y:S08]  /*18710*/  MUFU.EX2 R44, R44 ;  /* 0x0000002c002c7308 */ /* 0x000e300000000800 */
[----:B------:R-:W1:Y:S01]  /*18720*/  MUFU.EX2 R65, R65 ;  /* 0x0000004100417308 */ /* 0x000e620000000800 */
[----:B------:R-:W-:-:S01]  /*18730*/  FFMA.FTZ R77, R77, R164, -R46 ;  /* 0x000000a44d4d7223 */ /* 0x000fc2000001082e */
[----:B------:R-:W-:-:S06]  /*18740*/  FADD.FTZ R56, R26, R55 ;  /* 0x000000371a387221 */ /* 0x000fcc0000010000 */
[----:B------:R-:W2:Y:S01]  /*18750*/  MUFU.EX2 R5, R5 ;  /* 0x0000000500057308 */ /* 0x000ea20000000800 */
[----:B------:R-:W-:-:S07]  /*18760*/  FFMA.FTZ R79, R79, R164, -R46 ;  /* 0x000000a44f4f7223 */ /* 0x000fce000001082e */
[----:B------:R-:W3:Y:S01]  /*18770*/  MUFU.EX2 R48, R69 ;  /* 0x0000004500307308 */ /* 0x000ee20000000800 */
[----:B------:R-:W-:-:S01]  /*18780*/  FADD.FTZ R35, R3, R56 ;  /* 0x0000003803237221 */ /* 0x000fc20000010000 */
[----:B0-----:R-:W-:-:S06]  /*18790*/  FADD.FTZ R56, R73, R44 ;  /* 0x0000002c49387221 */ /* 0x001fcc0000010000 */
[----:B------:R-:W0:Y:S08]  /*187a0*/  MUFU.EX2 R8, R8 ;  /* 0x0000000800087308 */ /* 0x000e300000000800 */
[----:B------:R-:W4:Y:S01]  /*187b0*/  MUFU.EX2 R75, R75 ;  /* 0x0000004b004b7308 */ /* 0x000f220000000800 */
[----:B------:R-:W-:-:S01]  /*187c0*/  FFMA.FTZ R81, R81, R164, -R46 ;  /* 0x000000a451517223 */ /* 0x000fc2000001082e */
[----:B------:R-:W-:-:S06]  /*187d0*/  FADD.FTZ R58, R4, R35 ;  /* 0x00000023043a7221 */ /* 0x000fcc0000010000 */
[----:B------:R-:W5:Y:S01]  /*187e0*/  MUFU.EX2 R7, R7 ;  /* 0x0000000700077308 */ /* 0x000f620000000800 */
[----:B-1----:R-:W-:-:S01]  /*187f0*/  FADD.FTZ R35, R65, R56 ;  /* 0x0000003841237221 */ /* 0x002fc20000010000 */
[----:B------:R-:W-:-:S06]  /*18800*/  FFMA.FTZ R83, R83, R164, -R46 ;  /* 0x000000a453537223 */ /* 0x000fcc000001082e */
[----:B------:R-:W1:Y:S01]  /*18810*/  MUFU.EX2 R230, R77 ;  /* 0x0000004d00e67308 */ /* 0x000e620000000800 */
[----:B------:R-:W-:-:S01]  /*18820*/  FFMA.FTZ R34, R37, R164, -R42 ;  /* 0x000000a425227223 */ /* 0x000fc2000001082a */
[----:B--2---:R-:W-:-:S06]  /*18830*/  FADD.FTZ R37, R5, R58 ;  /* 0x0000003a05257221 */ /* 0x004fcc0000010000 */
[----:B------:R-:W2:Y:S01]  /*18840*/  MUFU.EX2 R10, R10 ;  /* 0x0000000a000a7308 */ /* 0x000ea20000000800 */
[----:B---3--:R-:W-:-:S07]  /*18850*/  FADD.FTZ R56, R48, R35 ;  /* 0x0000002330387221 */ /* 0x008fce0000010000 */
[----:B------:R-:W3:Y:S01]  /*18860*/  MUFU.EX2 R79, R79 ;  /* 0x0000004f004f7308 */ /* 0x000ee20000000800 */
[----:B------:R-:W-:-:S01]  /*18870*/  FFMA.FTZ R85, R85, R164, -R46 ;  /* 0x000000a455557223 */ /* 0x000fc2000001082e */
[----:B0-----:R-:W-:-:S06]  /*18880*/  FADD.FTZ R58, R8, R37 ;  /* 0x00000025083a7221 */ /* 0x001fcc0000010000 */
[----:B------:R-:W0:Y:S01]  /*18890*/  MUFU.EX2 R225, R225 ;  /* 0x000000e100e17308 */ /* 0x000e220000000800 */
[----:B----4-:R-:W-:-:S01]  /*188a0*/  FADD.FTZ R35, R75, R56 ;  /* 0x000000384b237221 */ /* 0x010fc20000010000 */
[----:B------:R-:W-:-:S06]  /*188b0*/  FFMA.FTZ R87, R87, R164, -R46 ;  /* 0x000000a457577223 */ /* 0x000fcc000001082e */
[----:B------:R-:W4:Y:S01]  /*188c0*/  MUFU.EX2 R50, R81 ;  /* 0x0000005100327308 */ /* 0x000f220000000800 */
[----:B-----5:R-:W-:-:S01]  /*188d0*/  FADD.FTZ R37, R7, R58 ;  /* 0x0000003a07257221 */ /* 0x020fc20000010000 */
[----:B-1----:R-:W-:-:S06]  /*188e0*/  FADD.FTZ R56, R230, R35 ;  /* 0x00000023e6387221 */ /* 0x002fcc0000010000 */
[----:B------:R-:W1:Y:S08]  /*188f0*/  MUFU.EX2 R12, R12 ;  /* 0x0000000c000c7308 */ /* 0x000e700000000800 */
[----:B------:R-:W5:Y:S01]  /*18900*/  MUFU.EX2 R83, R83 ;  /* 0x0000005300537308 */ /* 0x000f620000000800 */
[----:B------:R-:W-:-:S01]  /*18910*/  FFMA.FTZ R99, R99, R164, -R46 ;  /* 0x000000a463637223 */ /* 0x000fc2000001082e */
[----:B--2---:R-:W-:-:S06]  /*18920*/  FADD.FTZ R58, R10, R37 ;  /* 0x000000250a3a7221 */ /* 0x004fcc0000010000 */
[----:B------:R-:W2:Y:S01]  /*18930*/  MUFU.EX2 R9, R9 ;  /* 0x0000000900097308 */ /* 0x000ea20000000800 */
[----:B---3--:R-:W-:-:S01]  /*18940*/  FADD.FTZ R35, R79, R56 ;  /* 0x000000384f237221 */ /* 0x008fc20000010000 */
[----:B------:R-:W-:-:S06]  /*18950*/  FFMA.FTZ R101, R101, R164, -R46 ;  /* 0x000000a465657223 */ /* 0x000fcc000001082e */
[----:B------:R-:W3:Y:S01]  /*18960*/  MUFU.EX2 R224, R85 ;  /* 0x0000005500e07308 */ /* 0x000ee20000000800 */
[----:B0-----:R-:W-:-:S01]  /*18970*/  FADD.FTZ R37, R225, R58 ;  /* 0x0000003ae1257221 */ /* 0x001fc20000010000 */
[----:B----4-:R-:W-:-:S06]  /*18980*/  FADD.FTZ R56, R50, R35 ;  /* 0x0000002332387221 */ /* 0x010fcc0000010000 */
[----:B------:R-:W0:Y:S08]  /*18990*/  MUFU.EX2 R14, R14 ;  /* 0x0000000e000e7308 */ /* 0x000e300000000800 */
[----:B------:R-:W4:Y:S01]  /*189a0*/  MUFU.EX2 R87, R87 ;  /* 0x0000005700577308 */ /* 0x000f220000000800 */
[----:B------:R-:W-:-:S01]  /*189b0*/  FFMA.FTZ R97, R97, R164, -R46 ;  /* 0x000000a461617223 */ /* 0x000fc2000001082e */
[----:B-1----:R-:W-:-:S06]  /*189c0*/  FADD.FTZ R58, R12, R37 ;  /* 0x000000250c3a7221 */ /* 0x002fcc0000010000 */
[----:B------:R-:W1:Y:S01]  /*189d0*/  MUFU.EX2 R227, R227 ;  /* 0x000000e300e37308 */ /* 0x000e620000000800 */
[----:B-----5:R-:W-:-:S01]  /*189e0*/  FADD.FTZ R35, R83, R56 ;  /* 0x0000003853237221 */ /* 0x020fc20000010000 */
[----:B------:R-:W-:-:S06]  /*189f0*/  FFMA.FTZ R103, R103, R164, -R46 ;  /* 0x000000a467677223 */ /* 0x000fcc000001082e */
[----:B------:R-:W5:Y:S01]  /*18a00*/  MUFU.EX2 R52, R99 ;  /* 0x0000006300347308 */ /* 0x000f620000000800 */
[----:B--2---:R-:W-:-:S01]  /*18a10*/  FADD.FTZ R37, R9, R58 ;  /* 0x0000003a09257221 */ /* 0x004fc20000010000 */
[----:B------:R-:W-:-:S06]  /*18a20*/  F2FP.SATFINITE.E4M3.F32.PACK_AB_MERGE_C R229, R4, R3, RZ ;  /* 0x0000000304e5723e */ /* 0x000fcc00048070ff */
[----:B------:R-:W2:Y:S01]  /*18a30*/  MUFU.EX2 R20, R20 ;  /* 0x0000001400147308 */ /* 0x000ea20000000800 */
[----:B---3--:R-:W-:-:S07]  /*18a40*/  FADD.FTZ R4, R224, R35 ;  /* 0x00000023e0047221 */ /* 0x008fce0000010000 */
[----:B------:R-:W3:Y:S01]  /*18a50*/  MUFU.EX2 R101, R101 ;  /* 0x0000006500657308 */ /* 0x000ee20000000800 */
[----:B------:R-:W-:-:S01]  /*18a60*/  FFMA.FTZ R95, R95, R164, -R46 ;  /* 0x000000a45f5f7223 */ /* 0x000fc2000001082e */
[----:B------:R-:W-:Y:S01]  /*18a70*/  F2FP.SATFINITE.E4M3.F32.PACK_AB_MERGE_C R231, R10, R7, RZ ;  /* 0x000000070ae7723e */ /* 0x000fe200048070ff */
[----:B0-----:R-:W-:-:S05]  /*18a80*/  FADD.FTZ R10, R14, R37 ;  /* 0x000000250e0a7221 */ /* 0x001fca0000010000 */
[----:B------:R-:W0:Y:S01]  /*18a90*/  MUFU.EX2 R11, R11 ;  /* 0x0000000b000b7308 */ /* 0x000e220000000800 */
[----:B----4-:R-:W-:-:S01]  /*18aa0*/  FADD.FTZ R3, R87, R4 ;  /* 0x0000000457037221 */ /* 0x010fc20000010000 */
[----:B------:R-:W-:-:S06]  /*18ab0*/  FFMA.FTZ R105, R105, R164, -R46 ;  /* 0x000000a469697223 */ /* 0x000fcc000001082e */
[----:B------:R-:W4:Y:S01]  /*18ac0*/  MUFU.EX2 R226, R97 ;  /* 0x0000006100e27308 */ /* 0x000f220000000800 */
[----:B-1----:R-:W-:-:S07]  /*18ad0*/  FADD.FTZ R7, R227, R10 ;  /* 0x0000000ae3077221 */ /* 0x002fce0000010000 */
[----:B------:R-:W1:Y:S01]  /*18ae0*/  MUFU.EX2 R24, R24 ;  /* 0x0000001800187308 */ /* 0x000e620000000800 */
[----:B------:R-:W-:-:S01]  /*18af0*/  FFMA.FTZ R13, R27, R164, -R42 ;  /* 0x000000a41b0d7223 */ /* 0x000fc2000001082a */
[----:B-----5:R-:W-:-:S06]  /*18b00*/  FADD.FTZ R4, R52, R3 ;  /* 0x0000000334047221 */ /* 0x020fcc0000010000 */
[----:B------:R-:W5:Y:S01]  /*18b10*/  MUFU.EX2 R103, R103 ;  /* 0x0000006700677308 */ /* 0x000f620000000800 */
        /* <DEDUP_REMOVED lines=8> */
[----:B------:R-:W-:Y:S01]  /*18ba0*/  @!P2 PRMT R0, RZ, 0x654, R0 ;  /* 0x00000654ff00a816 */ /* 0x000fe20000000000 */
[----:B----4-:R-:W-:-:S06]  /*18bb0*/  FADD.FTZ R4, R226, R3 ;  /* 0x00000003e2047221 */ /* 0x010fcc0000010000 */
[----:B------:R-:W4:Y:S01]  /*18bc0*/  MUFU.EX2 R105, R105 ;  /* 0x0000006900697308 */ /* 0x000f220000000800 */
[----:B------:R-:W-:-:S01]  /*18bd0*/  FFMA.FTZ R91, R91, R164, -R46 ;  /* 0x000000a45b5b7223 */ /* 0x000fc2000001082e */
[C---:B-1----:R-:W-:Y:S01]  /*18be0*/  F2FP.SATFINITE.E4M3.F32.PACK_AB_MERGE_C R11, R24.reuse, R11, RZ ;  /* 0x0000000b180b723e */ /* 0x042fe200048070ff */
[----:B------:R-:W-:-:S05]  /*18bf0*/  FADD.FTZ R24, R24, R7 ;  /* 0x0000000718187221 */ /* 0x000fca0000010000 */
[----:B------:R-:W1:Y:S01]  /*18c00*/  MUFU.EX2 R13, R13 ;  /* 0x0000000d000d7308 */ /* 0x000e620000000800 */
[----:B-----5:R-:W-:-:S01]  /*18c10*/  FADD.FTZ R3, R103, R4 ;  /* 0x0000000467037221 */ /* 0x020fc20000010000 */
[----:B------:R5:W-:Y:S06]  /*18c20*/  @!P2 SYNCS.ARRIVE.TRANS64.RED.A1T0 RZ, [R0+URZ], RZ ;  /* 0x000000ff00ffa9a7 */ /* 0x000bec000810043f */
[----:B------:R-:W1:Y:S01]  /*18c30*/  MUFU.EX2 R220, R93 ;  /* 0x0000005d00dc7308 */ /* 0x000e620000000800 */
[----:B------:R-:W-:-:S01]  /*18c40*/  FFMA.FTZ R109, R109, R164, -R46 ;  /* 0x000000a46d6d7223 */ /* 0x000fc2000001082e */
[----:B------:R-:W-:Y:S01]  /*18c50*/  F2FP.SATFINITE.E4M3.F32.PACK_AB_MERGE_C R231, R8, R5, R231 ;  /* 0x0000000508e7723e */ /* 0x000fe200048070e7 */
[----:B--2---:R-:W-:-:S01]  /*18c60*/  FADD.FTZ R5, R221, R24 ;  /* 0x00000018dd057221 */ /* 0x004fc20000010000 */
[----:B---3--:R-:W-:-:S04]  /*18c70*/  F2FP.SATFINITE.E4M3.F32.PACK_AB_MERGE_C R103, R54, R103, RZ ;  /* 0x000000673667723e */ /* 0x008fc800048070ff */
[----:B------:R-:W2:Y:S01]  /*18c80*/  MUFU.EX2 R107, R107 ;  /* 0x0000006b006b7308 */ /* 0x000ea20000000800 */
[----:B------:R-:W-:-:S01]  /*18c90*/  FADD.FTZ R54, R54, R3 ;  /* 0x0000000336367221 */ /* 0x000fc20000010000 */
[----:B------:R-:W-:Y:S01]  /*18ca0*/  FFMA.FTZ R89, R89, R164, -R46 ;  /* 0x000000a459597223 */ /* 0x000fe2000001082e */
[----:B0-----:R-:W-:-:S01]  /*18cb0*/  FADD.FTZ R8, R28, R5 ;  /* 0x000000051c087221 */ /* 0x001fc20000010000 */
[-CC-:B------:R-:W-:Y:S01]  /*18cc0*/  FFMA.FTZ R111, R111, R164.reuse, -R46.reuse ;  /* 0x000000a46f6f7223 */ /* 0x180fe2000001082e */
[----:B------:R-:W-:-:S01]  /*18cd0*/  FFMA.FTZ R71, R71, R164, -R46 ;  /* 0x000000a447477223 */ /* 0x000fc2000001082e */
[-CC-:B------:R-:W-:Y:S01]  /*18ce0*/  FFMA.FTZ R113, R113, R164.reuse, -R46.reuse ;  /* 0x000000a471717223 */ /* 0x180fe2000001082e */
[----:B------:R-:W-:-:S01]  /*18cf0*/  FFMA.FTZ R67, R67, R164, -R46 ;  /* 0x000000a443437223 */ /* 0x000fc2000001082e */
[----:B-----5:R-:W0:Y:S01]  /*18d00*/  MUFU.EX2 R0, R91 ;  /* 0x0000005b00007308 */ /* 0x020e220000000800 */
[----:B----4-:R-:W-:-:S01]  /*18d10*/  FADD.FTZ R3, R105, R54 ;  /* 0x0000003669037221 */ /* 0x010fc20000010000 */
[----:B-1----:R-:W-:Y:S01]  /*18d20*/  FADD.FTZ R5, R13, R8 ;  /* 0x000000080d057221 */ /* 0x002fe20000010000 */
[----:B------:R-:W-:-:S01]  /*18d30*/  FFMA.FTZ R115, R115, R164, -R46 ;  /* 0x000000a473737223 */ /* 0x000fc2000001082e */
[-CC-:B------:R-:W-:Y:S01]  /*18d40*/  FFMA.FTZ R63, R63, R164.reuse, -R46.reuse ;  /* 0x000000a43f3f7223 */ /* 0x180fe2000001082e */
[----:B------:R-:W-:-:S01]  /*18d50*/  FFMA.FTZ R117, R117, R164, -R46 ;  /* 0x000000a475757223 */ /* 0x000fc2000001082e */
[-CC-:B------:R-:W-:Y:S01]  /*18d60*/  FFMA.FTZ R49, R49, R164.reuse, -R46.reuse ;  /* 0x000000a431317223 */ /* 0x180fe2000001082e */
[----:B------:R-:W-:-:S01]  /*18d70*/  FFMA.FTZ R119, R119, R164, -R46 ;  /* 0x000000a477777223 */ /* 0x000fc2000001082e */
[----:B------:R-:W1:Y:S01]  /*18d80*/  MUFU.EX2 R109, R109 ;  /* 0x0000006d006d7308 */ /* 0x000e620000000800 */
[----:B------:R-:W-:-:S01]  /*18d90*/  FADD.FTZ R8, R220, R3 ;  /* 0x00000003dc087221 */ /* 0x000fc20000010000 */
[-C--:B------:R-:W-:Y:S01]  /*18da0*/  FFMA.FTZ R33, R33, R164.reuse, -R46 ;  /* 0x000000a421217223 */ /* 0x080fe2000001082e */
[----:B------:R-:W-:-:S01]  /*18db0*/  FFMA.FTZ R32, R39, R164, -R42 ;  /* 0x000000a427207223 */ /* 0x000fc2000001082a */
[----:B------:R-:W-:Y:S01]  /*18dc0*/  FFMA.FTZ R15, R41, R164, -R42 ;  /* 0x000000a4290f7223 */ /* 0x000fe2000001082a */
[----:B------:R-:W3:Y:S03]  /*18dd0*/  @P0 LDC R7, c[0x0][0x44c] ;  /* 0x00011300ff070b82 */ /* 0x000ee60000000800 */
[----:B------:R-:W4:Y:S01]  /*18de0*/  MUFU.EX2 R222, R89 ;  /* 0x0000005900de7308 */ /* 0x000f220000000800 */
[----:B--2---:R-:W-:-:S01]  /*18df0*/  FADD.FTZ R3, R107, R8 ;  /* 0x000000086b037221 */ /* 0x004fc20000010000 */
[----:B0-----:R-:W-:-:S06]  /*18e00*/  F2FP.SATFINITE.E4M3.F32.PACK_AB_MERGE_C R107, R0, R107, RZ ;  /* 0x0000006b006b723e */ /* 0x001fcc00048070ff */
[----:B------:R-:W0:Y:S01]  /*18e10*/  MUFU.EX2 R111, R111 ;  /* 0x0000006f006f7308 */ /* 0x000e220000000800 */
[----:B------:R-:W-:-:S07]  /*18e20*/  FADD.FTZ R0, R0, R3 ;  /* 0x0000000300007221 */ /* 0x000fce0000010000 */
[----:B------:R-:W2:Y:S01]  /*18e30*/  MUFU.EX2 R46, R71 ;  /* 0x00000047002e7308 */ /* 0x000ea20000000800 */
[----:B-1----:R-:W-:-:S07]  /*18e40*/  FADD.FTZ R3, R109, R0 ;  /* 0x000000006d037221 */ /* 0x002fce0000010000 */
[----:B------:R-:W1:Y:S01]  /*18e50*/  MUFU.EX2 R113, R113 ;  /* 0x0000007100717308 */ /* 0x000e620000000800 */
[----:B----4-:R-:W-:-:S01]  /*18e60*/  FADD.FTZ R8, R222, R3 ;  /* 0x00000003de087221 */ /* 0x010fc20000010000 */
[-CC-:B------:R-:W-:Y:S01]  /*18e70*/  FFMA.FTZ R25, R43, R164.reuse, -R42.reuse ;  /* 0x000000a42b197223 */ /* 0x180fe2000001082a */
[----:B------:R-:W-:-:S05]  /*18e80*/  FFMA.FTZ R36, R45, R164, -R42 ;  /* 0x000000a42d247223 */ /* 0x000fca000001082a */
[----:B------:R-:W4:Y:S01]  /*18e90*/  MUFU.EX2 R216, R67 ;  /* 0x0000004300d87308 */ /* 0x000f220000000800 */
[----:B------:R-:W-:-:S01]  /*18ea0*/  FFMA.FTZ R27, R47, R164, -R42 ;  /* 0x000000a42f1b7223 */ /* 0x000fc2000001082a */
[-CC-:B------:R-:W-:Y:S01]  /*18eb0*/  FFMA.FTZ R38, R51, R164.reuse, -R42.reuse ;  /* 0x000000a433267223 */ /* 0x180fe2000001082a */
[----:B------:R-:W-:-:S01]  /*18ec0*/  FFMA.FTZ R29, R53, R164, -R42 ;  /* 0x000000a4351d7223 */ /* 0x000fc2000001082a */
[-CC-:B------:R-:W-:Y:S01]  /*18ed0*/  FFMA.FTZ R57, R57, R164.reuse, -R42.reuse ;  /* 0x000000a439397223 */ /* 0x180fe2000001082a */
[----:B------:R-:W-:-:S03]  /*18ee0*/  FFMA.FTZ R31, R61, R164, -R42 ;  /* 0x000000a43d1f7223 */ /* 0x000fc6000001082a */
[----:B------:R-:W5:Y:S01]  /*18ef0*/  MUFU.EX2 R30, R30 ;  /* 0x0000001e001e7308 */ /* 0x000f620000000800 */
[----:B------:R-:W-:Y:S01]  /*18f00*/  F2FP.SATFINITE.E4M3.F32.PACK_AB_MERGE_C R227, R20, R227, R11 ;  /* 0x000000e314e3723e */ /* 0x000fe2000480700b */
[----:B0-----:R-:W-:Y:S01]  /*18f10*/  FADD.FTZ R3, R111, R8 ;  /* 0x000000086f037221 */ /* 0x001fe20000010000 */
[----:B------:R-:W-:-:S01]  /*18f20*/  FFMA.FTZ R42, R59, R164, -R42 ;  /* 0x000000a43b2a7223 */ /* 0x000fc2000001082a */
[----:B------:R-:W0:Y:S04]  /*18f30*/  @P0 LDC R11, c[0x0][0x450] ;  /* 0x00011400ff0b0b82 */ /* 0x000e280000000800 */
[----:B------:R-:W-:Y:S01]  /*18f40*/  MUFU.EX2 R32, R32 ;  /* 0x0000002000207308 */ /* 0x000fe20000000800 */
[----:B--2---:R-:W-:-:S07]  /*18f50*/  F2FP.SATFINITE.E4M3.F32.PACK_AB_MERGE_C R111, R46, R111, RZ ;  /* 0x0000006f2e6f723e */ /* 0x004fce00048070ff */
[----:B------:R-:W2:Y:S01]  /*18f60*/  MUFU.EX2 R15, R15 ;  /* 0x0000000f000f7308 */ /* 0x000ea20000000800 */
[----:B------:R-:W-:-:S07]  /*18f70*/  FADD.FTZ R46, R46, R3 ;  /* 0x000000032e2e7221 */ /* 0x000fce0000010000 */
[----:B------:R-:W-:Y:S08]  /*18f80*/  MUFU.EX2 R115, R115 ;  /* 0x0000007300737308 */ /* 0x000ff00000000800 */
[----:B------:R-:W3:Y:S01]  /*18f90*/  MUFU.EX2 R4, R63 ;  /* 0x0000003f00047308 */ /* 0x000ee20000000800 */
[----:B-1----:R-:W-:-:S07]  /*18fa0*/  FADD.FTZ R3, R113, R46 ;  /* 0x0000002e71037221 */ /* 0x002fce0000010000 */
[----:B------:R-:W-:Y:S08]  /*18fb0*/  MUFU.EX2 R21, R21 ;  /* 0x0000001500157308 */ /* 0x000ff00000000800 */
[----:B------:R-:W1:Y:S01]  /*18fc0*/  MUFU.EX2 R34, R34 ;  /* 0x0000002200227308 */ /* 0x000e620000000800 */
[----:B----4-:R-:W-:-:S07]  /*18fd0*/  FADD.FTZ R10, R216, R3 ;  /* 0x00000003d80a7221 */ /* 0x010fce0000010000 */
[----:B------:R-:W-:Y:S01]  /*18fe0*/  MUFU.EX2 R31, R31 ;  /* 0x0000001f001f7308 */ /* 0x000fe20000000800 */
[----:B-----5:R-:W-:-:S07]  /*18ff0*/  F2FP.SATFINITE.E4M3.F32.PACK_AB_MERGE_C R13, R30, R13, RZ ;  /* 0x0000000d1e0d723e */ /* 0x020fce00048070ff */
[----:B------:R-:W-:Y:S01]  /*19000*/  MUFU.EX2 R42, R42 ;  /* 0x0000002a002a7308 */ /* 0x000fe20000000800 */
[----:B--2---:R-:W-:-:S07]  /*19010*/  F2FP.SATFINITE.E4M3.F32.PACK_AB_MERGE_C R223, R15, R32, RZ ;  /* 0x000000200fdf723e */ /* 0x004fce00048070ff */
[----:B------:R-:W2:Y:S01]  /*19020*/  MUFU.EX2 R117, R117 ;  /* 0x0000007500757308 */ /* 0x000ea20000000800 */
[----:B------:R-:W-:-:S01]  /*19030*/  FADD.FTZ R30, R30, R5 ;  /* 0x000000051e1e7221 */ /* 0x000fc20000010000 */
[----:B---3--:R-:W-:Y:S01]  /*19040*/  F2FP.SATFINITE.E4M3.F32.PACK_AB_MERGE_C R3, R4, R115, RZ ;  /* 0x000000730403723e */ /* 0x008fe200048070ff */
[----:B------:R-:W-:-:S05]  /*19050*/  FADD.FTZ R115, R115, R10 ;  /* 0x0000000a73737221 */ /* 0x000fca0000010000 */
[----:B------:R-:W-:Y:S01]  /*19060*/  MUFU.EX2 R29, R29 ;  /* 0x0000001d001d7308 */ /* 0x000fe20000000800 */
[----:B-1----:R-:W-:-:S07]  /*19070*/  F2FP.SATFINITE.E4M3.F32.PACK_AB_MERGE_C R223, R34, R21, R223 ;  /* 0x0000001522df723e */ /* 0x002fce00048070df */
[----:B------:R-:W1:Y:S08]  /*19080*/  MUFU.EX2 R40, R57 ;  /* 0x0000003900287308 */ /* 0x000e700000000800 */
[----:B------:R-:W3:Y:S01]  /*19090*/  MUFU.EX2 R0, R49 ;  /* 0x0000003100007308 */ /* 0x000ee20000000800 */
[----:B------:R-:W-:Y:S01]  /*190a0*/  F2FP.SATFINITE.E4M3.F32.PACK_AB_MERGE_C R9, R14, R9, RZ ;  /* 0x000000090e09723e */ /* 0x000fe200048070ff */
[----:B------:R-:W-:Y:S01]  /*190b0*/  FADD.FTZ R21, R21, R30 ;  /* 0x0000001e15157221 */ /* 0x000fe20000010000 */
[----:B------:R-:W-:-:S05]  /*190c0*/  FADD.FTZ R4, R4, R115 ;  /* 0x0000007304047221 */ /* 0x000fca0000010000 */
[----:B------:R-:W4:Y:S01]  /*190d0*/  MUFU.EX2 R119, R119 ;  /* 0x0000007700777308 */ /* 0x000f220000000800 */
[----:B------:R-:W-:Y:S01]  /*190e0*/  @P0 IMAD.HI.U32 R10, R92, R7, RZ ;  /* 0x000000075c0a0227 */ /* 0x000fe200078e00ff */
[----:B------:R-:W-:-:S06]  /*190f0*/  F2FP.SATFINITE.E4M3.F32.PACK_AB_MERGE_C R225, R12, R225, R9 ;  /* 0x000000e10ce1723e */ /* 0x000fcc0004807009 */
[----:B------:R-:W-:Y:S01]  /*19100*/  MUFU.EX2 R27, R27 ;  /* 0x0000001b001b7308 */ /* 0x000fe20000000800 */
[----:B------:R-:W-:-:S01]  /*19110*/  FADD.FTZ R21, R34, R21 ;  /* 0x0000001522157221 */ /* 0x000fc20000010000 */
[----:B------:R-:W-:-:S06]  /*19120*/  F2FP.SATFINITE.E4M3.F32.PACK_AB_MERGE_C R216, R216, R113, R3 ;  /* 0x00000071d8d8723e */ /* 0x000fcc0004807003 */
[----:B------:R-:W-:Y:S01]  /*19130*/  MUFU.EX2 R38, R38 ;  /* 0x0000002600267308 */ /* 0x000fe20000000800 */
[----:B------:R-:W-:Y:S01]  /*19140*/  MOV R9, R92 ;  /* 0x0000005c00097202 */ /* 0x000fe20000000f00 */
[----:B--2---:R-:W-:-:S06]  /*19150*/  FADD.FTZ R3, R117, R4 ;  /* 0x0000000475037221 */ /* 0x004fcc0000010000 */
[----:B------:R-:W2:Y:S01]  /*19160*/  MUFU.EX2 R25, R25 ;  /* 0x0000001900197308 */ /* 0x000ea20000000800 */
[----:B------:R-:W-:Y:S02]  /*19170*/  F2FP.SATFINITE.E4M3.F32.PACK_AB_MERGE_C R7, R42, R31, RZ ;  /* 0x0000001f2a07723e */ /* 0x000fe400048070ff */
[----:B0-----:R-:W-:-:S05]  /*19180*/  @P0 SHF.R.U32.HI R9, RZ, R11, R10 ;  /* 0x0000000bff090219 */ /* 0x001fca000001160a */
[----:B------:R-:W0:Y:S01]  /*19190*/  MUFU.EX2 R36, R36 ;  /* 0x0000002400247308 */ /* 0x000e220000000800 */
[----:B------:R-:W-:-:S01]  /*191a0*/  FADD.FTZ R32, R32, R21 ;  /* 0x0000001520207221 */ /* 0x000fc20000010000 */
[----:B-1----:R-:W-:Y:S01]  /*191b0*/  F2FP.SATFINITE.E4M3.F32.PACK_AB_MERGE_C R219, R40, R29, R7 ;  /* 0x0000001d28db723e */ /* 0x002fe20004807007 */
[----:B---3--:R-:W-:-:S01]  /*191c0*/  FADD.FTZ R4, R0, R3 ;  /* 0x0000000300047221 */ /* 0x008fc20000010000 */
[----:B------:R-:W-:Y:S01]  /*191d0*/  IADD3 R7, R9, R88, -R90 ;  /* 0x0000005809077210 */ /* 0x000fe20007ffe85a */
[----:B------:R-:W-:-:S02]  /*191e0*/  FADD.FTZ R32, R15, R32 ;  /* 0x000000200f207221 */ /* 0x000fc40000010000 */
[----:B----4-:R-:W-:Y:S01]  /*191f0*/  FADD.FTZ R3, R119, R4 ;  /* 0x0000000477037221 */ /* 0x010fe20000010000 */
[----:B------:R-:W-:Y:S01]  /*19200*/  SHF.R.S32.HI R4, RZ, 0x1f, R7 ;  /* 0x0000001fff047819 */ /* 0x000fe20000011407 */
[----:B--2---:R-:W-:Y:S01]  /*19210*/  FADD.FTZ R5, R25, R32 ;  /* 0x0000002019057221 */ /* 0x004fe20000010000 */
[----:B------:R-:W-:-:S02]  /*19220*/  F2FP.SATFINITE.E4M3.F32.PACK_AB_MERGE_C R217, R38, R27, RZ ;  /* 0x0000001b26d9723e */ /* 0x000fc400048070ff */
[----:B------:R-:W-:Y:S01]  /*19230*/  LEA.HI R4, R4, R7, RZ, 0x7 ;  /* 0x0000000704047211 */ /* 0x000fe200078f38ff */
[----:B------:R-:W1:Y:S01]  /*19240*/  MUFU.EX2 R8, R33 ;  /* 0x0000002100087308 */ /* 0x000e620000000800 */
[C---:B0-----:R-:W-:Y:S01]  /*19250*/  F2FP.SATFINITE.E4M3.F32.PACK_AB_MERGE_C R217, R36.reuse, R25, R217 ;  /* 0x0000001924d9723e */ /* 0x041fe200048070d9 */
[----:B------:R-:W-:Y:S01]  /*19260*/  FADD.FTZ R36, R36, R5 ;  /* 0x0000000524247221 */ /* 0x000fe20000010000 */
[----:B------:R-:W-:Y:S01]  /*19270*/  SHF.R.S32.HI R4, RZ, 0x7, R4 ;  /* 0x00000007ff047819 */ /* 0x000fe20000011404 */
[----:B------:R-:W-:Y:S02]  /*19280*/  VIADD R12, R127, 0xfffffffe ;  /* 0xfffffffe7f0c7836 */ /* 0x000fe40000000000 */
[----:B------:R-:W-:-:S01]  /*19290*/  FADD.FTZ R27, R27, R36 ;  /* 0x000000241b1b7221 */ /* 0x000fc20000010000 */
[----:B------:R-:W-:-:S03]  /*192a0*/  VIMNMX R11, RZ, R4, !PT ;  /* 0x00000004ff0b7248 */ /* 0x000fc60007fe0100 */
[----:B------:R-:W-:Y:S01]  /*192b0*/  FADD.FTZ R38, R38, R27 ;  /* 0x0000001b26267221 */ /* 0x000fe20000010000 */
[----:B------:R-:W-:-:S03]  /*192c0*/  ISETP.GE.AND P2, PT, R12, R11, PT ;  /* 0x0000000b0c00720c */ /* 0x000fc60003f46270 */
[----:B------:R-:W-:-:S04]  /*192d0*/  FADD.FTZ R5, R29, R38 ;  /* 0x000000261d057221 */ /* 0x000fc80000010000 */
[----:B------:R-:W-:Y:S01]  /*192e0*/  FADD.FTZ R40, R40, R5 ;  /* 0x0000000528287221 */ /* 0x000fe20000010000 */
[----:B-1----:R-:W-:Y:S02]  /*192f0*/  F2FP.SATFINITE.E4M3.F32.PACK_AB_MERGE_C R5, R8, R119, RZ ;  /* 0x000000770805723e */ /* 0x002fe400048070ff */
[----:B------:R-:W-:Y:S01]  /*19300*/  F2FP.SATFINITE.E4M3.F32.PACK_AB_MERGE_C R228, R48, R65, RZ ;  /* 0x0000004130e4723e */ /* 0x000fe200048070ff */
[----:B------:R-:W-:-:S01]  /*19310*/  FADD.FTZ R31, R31, R40 ;  /* 0x000000281f1f7221 */ /* 0x000fc20000010000 */
[----:B------:R-:W-:Y:S02]  /*19320*/  F2FP.SATFINITE.E4M3.F32.PACK_AB_MERGE_C R50, R50, R79, RZ ;  /* 0x0000004f3232723e */ /* 0x000fe400048070ff */
[----:B------:R-:W-:Y:S02]  /*19330*/  F2FP.SATFINITE.E4M3.F32.PACK_AB_MERGE_C R52, R52, R87, RZ ;  /* 0x000000573434723e */ /* 0x000fe400048070ff */
[----:B------:R-:W-:Y:S01]  /*19340*/  F2FP.SATFINITE.E4M3.F32.PACK_AB_MERGE_C R218, R0, R117, R5 ;  /* 0x0000007500da723e */ /* 0x000fe20004807005 */
[----:B------:R-:W-:-:S01]  /*19350*/  FADD.FTZ R0, R42, R31 ;  /* 0x0000001f2a007221 */ /* 0x000fc20000010000 */
[----:B------:R-:W-:Y:S01]  /*19360*/  F2FP.SATFINITE.E4M3.F32.PACK_AB_MERGE_C R229, R55, R26, R229 ;  /* 0x0000001a37e5723e */ /* 0x000fe200048070e5 */
[----:B------:R-:W-:-:S01]  /*19370*/  FADD.FTZ R3, R8, R3 ;  /* 0x0000000308037221 */ /* 0x000fc20000010000 */
[----:B------:R-:W-:-:S02]  /*19380*/  F2FP.SATFINITE.E4M3.F32.PACK_AB_MERGE_C R221, R28, R221, R13 ;  /* 0x000000dd1cdd723e */ /* 0x000fc4000480700d */
[----:B------:R-:W-:Y:S02]  /*19390*/  CS2R R150, SRZ ;  /* 0x0000000000967805 */ /* 0x000fe4000001ff00 */
[----:B------:R-:W-:Y:S02]  /*193a0*/  F2FP.SATFINITE.E4M3.F32.PACK_AB_MERGE_C R228, R44, R73, R228 ;  /* 0x000000492ce4723e */ /* 0x000fe400048070e4 */
[----:B------:R-:W-:Y:S02]  /*193b0*/  CS2R R148, SRZ ;  /* 0x0000000000947805 */ /* 0x000fe4000001ff00 */
[----:B------:R-:W-:Y:S02]  /*193c0*/  F2FP.SATFINITE.E4M3.F32.PACK_AB_MERGE_C R230, R230, R75, R50 ;  /* 0x0000004be6e6723e */ /* 0x000fe40004807032 */
[----:B------:R-:W-:Y:S02]  /*193d0*/  CS2R R146, SRZ ;  /* 0x0000000000927805 */ /* 0x000fe4000001ff00 */
        /* <DEDUP_REMOVED lines=66> */
[----:B------:R-:W-:Y:S02]  /*19800*/  IMAD.MOV.U32 R10, RZ, RZ, R165 ;  /* 0x000000ffff0a7224 */ /* 0x000fe400078e00a5 */
[----:B------:R-:W-:Y:S02]  /*19810*/  IMAD.MOV.U32 R7, RZ, RZ, R191 ;  /* 0x000000ffff077224 */ /* 0x000fe400078e00bf */
[----:B------:R-:W-:Y:S02]  /*19820*/  IMAD.MOV.U32 R4, RZ, RZ, R235 ;  /* 0x000000ffff047224 */ /* 0x000fe400078e00eb */
[----:B------:R-:W-:-:S07]  /*19830*/  IMAD.MOV.U32 R151, RZ, RZ, RZ ;  /* 0x000000ffff977224 */ /* 0x000fce00078e00ff */
.L_x_2507:
        /* <DEDUP_REMOVED lines=8> */
.L_x_2498:
        /* <DEDUP_REMOVED lines=8> */
.L_x_2499:
[----:B------:R-:W-:Y:S04]  /*19940*/  BSSY B0, `(.L_x_2497) ;  /* 0x0000004000007945 */ /* 0x000fe80003800000 */
[----:B-1----:R-:W-:Y:S05]  /*19950*/  @P3 BRA `(.L_x_2500) ;  /* 0x0000000000083947 */ /* 0x002fea0003800000 */
[----:B------:R-:W1:Y:S02]  /*19960*/  SYNCS.PHASECHK.TRANS64.TRYWAIT P3, [R5+URZ+0x38830], R8 ;  /* 0x03883008050075a7 */ /* 0x000e64000806017f */
[----:B-1----:R-:W-:Y:S05]  /*19970*/  @!P3 BRA `(.L_x_2501) ;  /* 0x0000013c00b8b947 */ /* 0x002fea0003800000 */
.L_x_2500:
[----:B------:R-:W-:Y:S05]  /*19980*/  BSYNC B0 ;  /* 0x0000000000007941 */ /* 0x000fea0003800000 */
.L_x_2497:
[----:B01----:R-:W0:Y:S01]  /*19990*/  S2R R5, SR_TID.X ;  /* 0x0000000000057919 */ /* 0x003e220000002100 */
[----:B------:R-:W-:Y:S01]  /*199a0*/  VIADD R13, R234, 0x1 ;  /* 0x00000001ea0d7836 */ /* 0x000fe20000000000 */
[----:B------:R-:W-:Y:S05]  /*199b0*/  WARPSYNC.ALL ;  /* 0x0000000000007948 */ /* 0x000fea0003800000 */
[C---:B------:R-:W-:Y:S01]  /*199c0*/  ISETP.NE.AND P3, PT, R13.reuse, 0x2, PT ;  /* 0x000000020d00780c */ /* 0x040fe20003f65270 */
[----:B------:R-:W-:Y:S02]  /*199d0*/  IMAD.MOV.U32 R9, RZ, RZ, 0x40000040 ;  /* 0x40000040ff097424 */ /* 0x000fe400078e00ff */
[----:B------:R-:W-:Y:S01]  /*199e0*/  IMAD.MOV.U32 R153, RZ, RZ, 0x40000040 ;  /* 0x40000040ff997424 */ /* 0x000fe200078e00ff */
[----:B------:R-:W-:Y:S01]  /*199f0*/  SEL R13, R13, RZ, P3 ;  /* 0x000000ff0d0d7207 */ /* 0x000fe20001800000 */
[----:B------:R-:W-:Y:S01]  /*19a00*/  IMAD.MOV.U32 R21, RZ, RZ, 0x40000040 ;  /* 0x40000040ff157424 */ /* 0x000fe200078e00ff */
[----:B------:R-:W-:Y:S01]  /*19a10*/  R2UR UR15, R9 ;  /* 0x00000000090f72ca */ /* 0x000fe200000e0000 */
[----:B------:R-:W-:Y:S01]  /*19a20*/  IMAD.MOV.U32 R15, RZ, RZ, 0x40000040 ;  /* 0x40000040ff0f7424 */ /* 0x000fe200078e00ff */
[----:B------:R-:W-:Y:S01]  /*19a30*/  R2UR UR7, R153 ;  /* 0x00000000990772ca */ /* 0x000fe200000e0000 */
[----:B------:R-:W-:Y:S01]  /*19a40*/  IMAD R8, R13, 0x800, R6 ;  /* 0x000008000d087824 */ /* 0x000fe200078e0206 */
[----:B------:R-:W-:-:S02]  /*19a50*/  R2UR UR31, R153 ;  /* 0x00000000991f72ca */ /* 0x000fc400000e0000 */
        /* <DEDUP_REMOVED lines=9> */
[----:B------:R-:W-:Y:S01]  /*19af0*/  R2UR UR18, R14 ;  /* 0x000000000e1272ca */ /* 0x000fe200000e0000 */
[----:B------:R-:W-:Y:S01]  /*19b00*/  VIADD R14, R8, 0x402 ;  /* 0x00000402080e7836 */ /* 0x000fe20000000000 */
[----:B------:R-:W-:-:S02]  /*19b10*/  R2UR UR30, R152 ;  /* 0x00000000981e72ca */ /* 0x000fc400000e0000 */
[----:B0-----:R-:W-:Y:S02]  /*19b20*/  SHF.R.U32.HI R5, RZ, 0x7, R5 ;  /* 0x00000007ff057819 */ /* 0x001fe40000011605 */
[----:B------:R-:W-:Y:S02]  /*19b30*/  R2UR UR19, R15 ;  /* 0x000000000f1372ca */ /* 0x000fe400000e0000 */
[----:B------:R-:W-:Y:S01]  /*19b40*/  R2UR UR22, R20 ;  /* 0x00000000141672ca */ /* 0x000fe200000e0000 */
[----:B------:R-:W-:Y:S01]  /*19b50*/  VIADD R5, R5, 0x8 ;  /* 0x0000000805057836 */ /* 0x000fe20000000000 */
[----:B------:R-:W-:Y:S02]  /*19b60*/  R2UR UR23, R21 ;  /* 0x00000000151772ca */ /* 0x000fe400000e0000 */
[----:B------:R-:W-:Y:S02]  /*19b70*/  R2UR UR26, R14 ;  /* 0x000000000e1a72ca */ /* 0x000fe400000e0000 */
[----:B------:R0:W-:Y:S01]  /*19b80*/  BAR.SYNC.DEFER_BLOCKING R5, 0x100 ;  /* 0x000400050000751d */ /* 0x0001e20000010000 */
[----:B------:R-:W-:-:S02]  /*19b90*/  R2UR UR27, R15 ;  /* 0x000000000f1b72ca */ /* 0x000fc400000e0000 */
[----:B------:R-:W-:Y:S02]  /*19ba0*/  IADD3 R8, R8, 0x406, RZ ;  /* 0x0000040608087810 */ /* 0x000fe40007ffe0ff */
        /* <DEDUP_REMOVED lines=29> */
.L_x_2503:
[----:B------:R-:W-:Y:S01]  /*19d80*/  SHF.L.U32 R4, R4, 0x1f, RZ ;  /* 0x0000001f04047819 */ /* 0x000fe200000006ff */
[----:B------:R-:W-:-:S04]  /*19d90*/  IMAD R5, R234, 0x8, R18 ;  /* 0x00000008ea057824 */ /* 0x000fc800078e0212 */
[----:B------:R0:W1:Y:S01]  /*19da0*/  SYNCS.PHASECHK.TRANS64.TRYWAIT P2, [R5+URZ+0x38850], R4 ;  /* 0x03885004050075a7 */ /* 0x000062000804017f */
[----:B------:R-:W-:Y:S05]  /*19db0*/  @!P1 BRA `(.L_x_2504) ;  /* 0x0000000000049947 */ /* 0x000fea0003800000 */
[----:B------:R-:W-:Y:S01]  /*19dc0*/  BPT.TRAP 0x1 ;  /* 0x000000040000795c */ /* 0x000fe20000300000 */
.L_x_2504:
[----:B-1----:R-:W-:Y:S05]  /*19dd0*/  @P2 BRA `(.L_x_2502) ;  /* 0x0000000000082947 */ /* 0x002fea0003800000 */
[----:B------:R-:W1:Y:S02]  /*19de0*/  SYNCS.PHASECHK.TRANS64.TRYWAIT P2, [R5+URZ+0x38850], R4 ;  /* 0x03885004050075a7 */ /* 0x000e64000804017f */
[----:B-1----:R-:W-:Y:S05]  /*19df0*/  @!P2 BRA `(.L_x_2505) ;  /* 0x0000013800aca947 */ /* 0x002fea0003800000 */
.L_x_2502:
[----:B01----:R-:W-:Y:S01]  /*19e00*/  VIADD R4, R18, 0x400 ;  /* 0x0000040012047836 */ /* 0x003fe20000000000 */
[----:B------:R-:W2:Y:S04]  /*19e10*/  LDL R15, [R1] ;  /* 0x00000000010f7983 */ /* 0x000ea80000100800 */
[----:B------:R-:W-:Y:S01]  /*19e20*/  SHF.R.U32.HI R4, RZ, 0x4, R4 ;  /* 0x00000004ff047819 */ /* 0x000fe20000011604 */
[----:B------:R-:W2:Y:S01]  /*19e30*/  LDL R14, [R1+0x48] ;  /* 0x00004800010e7983 */ /* 0x000ea20000100800 */
[----:B------:R-:W-:Y:S01]  /*19e40*/  IMAD.MOV.U32 R5, RZ, RZ, 0x40000040 ;  /* 0x40000040ff057424 */ /* 0x000fe200078e00ff */
[----:B------:R-:W-:Y:S05]  /*19e50*/  WARPSYNC.ALL ;  /* 0x0000000000007948 */ /* 0x000fea0003800000 */
[----:B------:R-:W-:Y:S01]  /*19e60*/  LOP3.LUT R4, R4, 0x3fff, RZ, 0xc0, !PT ;  /* 0x00003fff04047812 */ /* 0x000fe200078ec0ff */
[----:B------:R-:W-:Y:S01]  /*19e70*/  WARPGROUP.ARRIVE ;  /* 0x00000000000079c5 */ /* 0x000fe20000000000 */
[----:B------:R-:W-:Y:S01]  /*19e80*/  R2UR UR7, R5 ;  /* 0x00000000050772ca */ /* 0x000fe200000e0000 */
[----:B------:R-:W-:Y:S01]  /*19e90*/  IMAD.MOV.U32 R9, RZ, RZ, 0x40000040 ;  /* 0x40000040ff097424 */ /* 0x000fe200078e00ff */
[----:B------:R-:W-:Y:S01]  /*19ea0*/  LOP3.LUT R4, R4, 0x10000, RZ, 0xfc, !PT ;  /* 0x0001000004047812 */ /* 0x000fe200078efcff */
[----:B------:R-:W-:-:S04]  /*19eb0*/  IMAD.MOV.U32 R5, RZ, RZ, 0x40000040 ;  /* 0x40000040ff057424 */ /* 0x000fc800078e00ff */
[----:B------:R-:W-:-:S04]  /*19ec0*/  IMAD R4, R234, 0x800, R4 ;  /* 0x00000800ea047824 */ /* 0x000fc800078e0204 */
[C---:B------:R-:W-:Y:S01]  /*19ed0*/  VIADD R8, R4.reuse, 0x2 ;  /* 0x0000000204087836 */ /* 0x040fe20000000000 */
[----:B------:R-:W-:-:S13]  /*19ee0*/  R2UR UR6, R4 ;  /* 0x00000000040672ca */ /* 0x000fda00000e0000 */
[----:B------:R-:W-:Y:S01]  /*19ef0*/  QGMMA.64x256x32.F32.E4M3.E4M3 R24, R228, gdesc[UR4], R24, gsb0 ;  /* 0x03e00004e4187df3 */ /* 0x000fe20008000818 */
[----:B------:R-:W-:Y:S02]  /*19f00*/  R2UR UR6, R8 ;  /* 0x00000000080672ca */ /* 0x000fe400000e0000 */
[----:B------:R-:W-:Y:S01]  /*19f10*/  R2UR UR7, R9 ;  /* 0x00000000090772ca */ /* 0x000fe200000e0000 */
[----:B------:R-:W-:Y:S01]  /*19f20*/  IMAD.MOV.U32 R9, RZ, RZ, 0x40000040 ;  /* 0x40000040ff097424 */ /* 0x000fe200078e00ff */
[C---:B------:R-:W-:Y:S01]  /*19f30*/  IADD3 R8, R4.reuse, 0x4, RZ ;  /* 0x0000000404087810 */ /* 0x040fe20007ffe0ff */
[----:B------:R-:W-:Y:S01]  /*19f40*/  VIADD R4, R4, 0x6 ;  /* 0x0000000604047836 */ /* 0x000fe20000000000 */
[----:B------:R-:W-:Y:S02]  /*19f50*/  WARPGROUP.DEPBAR.LE gsb0, 0x0 ;  /* 0x00008000000079c5 */ /* 0x000fe40000010000 */
[----:B------:R-:W-:-:S15]  /*19f60*/  WARPGROUP.ARRIVE ;  /* 0x00000000000079c5 */ /* 0x000fde0000000000 */
[----:B------:R-:W-:-:S04]  /*19f70*/  NOP ;  /* 0x0000000000007918 */ /* 0x000fc80000000000 */
[----:B------:R-:W-:Y:S01]  /*19f80*/  QGMMA.64x256x32.F32.E4M3.E4M3 R24, R224, gdesc[UR4], R24, gsb0 ;  /* 0x03e00004e0187df3 */ /* 0x000fe20008000818 */
[----:B------:R-:W-:Y:S01]  /*19f90*/  R2UR UR6, R8 ;  /* 0x00000000080672ca */ /* 0x000fe200000e0000 */
[----:B--2---:R-:W-:Y:S01]  /*19fa0*/  IMAD.IADD R8, R14, 0x1, R15 ;  /* 0x000000010e087824 */ /* 0x004fe200078e020f */
[----:B------:R-:W-:Y:S01]  /*19fb0*/  R2UR UR7, R9 ;  /* 0x00000000090772ca */ /* 0x000fe200000e0000 */
[----:B------:R-:W-:Y:S02]  /*19fc0*/  WARPGROUP.DEPBAR.LE gsb0, 0x0 ;  /* 0x00008000000079c5 */ /* 0x000fe40000010000 */
[----:B------:R-:W-:-:S15]  /*19fd0*/  WARPGROUP.ARRIVE ;  /* 0x00000000000079c5 */ /* 0x000fde0000000000 */
[----:B------:R-:W-:-:S07]  /*19fe0*/  NOP ;  /* 0x0000000000007918 */ /* 0x000fce0000000000 */
[----:B------:R-:W-:Y:S01]  /*19ff0*/  QGMMA.64x256x32.F32.E4M3.E4M3 R24, R220, gdesc[UR4], R24, gsb0 ;  /* 0x03e00004dc187df3 */ /* 0x000fe20008000818 */
[----:B------:R-:W-:Y:S02]  /*1a000*/  R2UR UR6, R4 ;  /* 0x00000000040672ca */ /* 0x000fe400000e0000 */
[----:B------:R-:W-:Y:S01]  /*1a010*/  R2UR UR7, R5 ;  /* 0x00000000050772ca */ /* 0x000fe200000e0000 */
[----:B------:R-:W0:Y:S08]  /*1a020*/  @P0 LDC R4, c[0x0][0x44c] ;  /* 0x00011300ff040b82 */ /* 0x000e300000000800 */
[----:B------:R-:W1:Y:S01]  /*1a030*/  @P0 LDC R5, c[0x0][0x450] ;  /* 0x00011400ff050b82 */ /* 0x000e620000000800 */
[----:B------:R-:W-:-:S02]  /*1a040*/  WARPGROUP.DEPBAR.LE gsb0, 0x0 ;  /* 0x00008000000079c5 */ /* 0x000fc40000010000 */
[----:B------:R-:W-:-:S13]  /*1a050*/  WARPGROUP.ARRIVE ;  /* 0x00000000000079c5 */ /* 0x000fda0000000000 */
[----:B------:R-:W-:Y:S03]  /*1a060*/  QGMMA.64x256x32.F32.E4M3.E4M3 R24, R216, gdesc[UR4], R24, gsb0 ;  /* 0x03e00004d8187df3 */ /* 0x000fe60008000818 */
[----:B------:R-:W-:Y:S02]  /*1a070*/  WARPGROUP.DEPBAR.LE gsb0, 0x0 ;  /* 0x00008000000079c5 */ /* 0x000fe40000010000 */
[----:B------:R-:W2:Y:S04]  /*1a080*/  LDL R218, [R1+0x44] ;  /* 0x0000440001da7983 */ /* 0x000ea80000100800 */
[----:B------:R-:W3:Y:S04]  /*1a090*/  LDL R217, [R1+0xc] ;  /* 0x00000c0001d97983 */ /* 0x000ee80000100800 */
[----:B------:R-:W3:Y:S01]  /*1a0a0*/  LDL R216, [R1+0x4] ;  /* 0x0000040001d87983 */ /* 0x000ee20000100800 */
[----:B0-----:R-:W-:-:S04]  /*1a0b0*/  @P0 IMAD.HI.U32 R9, R8, R4, RZ ;  /* 0x0000000408090227 */ /* 0x001fc800078e00ff */
[C---:B------:R-:W-:Y:S01]  /*1a0c0*/  FMUL.FTZ R15, R2.reuse, R156 ;  /* 0x0000009c020f7220 */ /* 0x040fe20000410000 */
[C---:B------:R-:W-:Y:S01]  /*1a0d0*/  FMUL.FTZ R21, R2.reuse, R157 ;  /* 0x0000009d02157220 */ /* 0x040fe20000410000 */
[C---:B------:R-:W-:Y:S01]  /*1a0e0*/  FMUL.FTZ R14, R2.reuse, R155 ;  /* 0x0000009b020e7220 */ /* 0x040fe20000410000 */
[----:B------:R-:W-:Y:S01]  /*1a0f0*/  IMAD.MOV.U32 R4, RZ, RZ, R8 ;  /* 0x000000ffff047224 */ /* 0x000fe200078e0008 */
[----:B-1----:R-:W-:Y:S01]  /*1a100*/  @P0 SHF.R.U32.HI R4, RZ, R5, R9 ;  /* 0x00000005ff040219 */ /* 0x002fe20000011609 */
[C---:B------:R-:W-:Y:S01]  /*1a110*/  FMUL.FTZ R8, R2.reuse, R154 ;  /* 0x0000009a02087220 */ /* 0x040fe20000410000 */
[C---:B------:R-:W-:Y:S01]  /*1a120*/  FMUL.FTZ R154, R2.reuse, R162 ;  /* 0x000000a2029a7220 */ /* 0x040fe20000410000 */
[C---:B------:R-:W-:Y:S01]  /*1a130*/  FMUL.FTZ R162, R2.reuse, R169 ;  /* 0x000000a902a27220 */ /* 0x040fe20000410000 */
[C---:B------:R-:W-:Y:S01]  /*1a140*/  FMUL.FTZ R169, R2.reuse, R180 ;  /* 0x000000b402a97220 */ /* 0x040fe20000410000 */
[C---:B------:R-:W-:Y:S01]  /*1a150*/  FMUL.FTZ R180, R2.reuse, R193 ;  /* 0x000000c102b47220 */ /* 0x040fe20000410000 */
[C---:B------:R-:W-:Y:S01]  /*1a160*/  FMUL.FTZ R9, R2.reuse, R153 ;  /* 0x0000009902097220 */ /* 0x040fe20000410000 */
[----:B------:R-:W0:Y:S01]  /*1a170*/  SHFL.IDX PT, R193, R4, RZ, 0x1c1f ;  /* 0x001c1fff04c17589 */ /* 0x000e2200000e0000 */
[C---:B------:R-:W-:Y:S01]  /*1a180*/  FMUL.FTZ R153, R2.reuse, R160 ;  /* 0x000000a002997220 */ /* 0x040fe20000410000 */
[C---:B------:R-:W-:Y:S01]  /*1a190*/  FMUL.FTZ R160, R2.reuse, R167 ;  /* 0x000000a702a07220 */ /* 0x040fe20000410000 */
[C---:B------:R-:W-:Y:S01]  /*1a1a0*/  FMUL.FTZ R167, R2.reuse, R176 ;  /* 0x000000b002a77220 */ /* 0x040fe20000410000 */
[----:B------:R-:W-:Y:S01]  /*1a1b0*/  FMUL.FTZ R176, R2, R189 ;  /* 0x000000bd02b07220 */ /* 0x000fe20000410000 */
[----:B------:R-:W-:-:S02]  /*1a1c0*/  IMAD.MOV.U32 R189, RZ, RZ, -0x80 ;  /* 0xffffff80ffbd7424 */ /* 0x000fc400078e00ff */
[C---:B------:R-:W-:Y:S01]  /*1a1d0*/  FMUL.FTZ R5, R2.reuse, R152 ;  /* 0x0000009802057220 */ /* 0x040fe20000410000 */
[C---:B------:R-:W-:Y:S01]  /*1a1e0*/  FMUL.FTZ R155, R2.reuse, R161 ;  /* 0x000000a1029b7220 */ /* 0x040fe20000410000 */
[----:B------:R-:W-:Y:S01]  /*1a1f0*/  FMUL.FTZ R161, R2, R168 ;  /* 0x000000a802a17220 */ /* 0x000fe20000410000 */
[----:B------:R-:W-:Y:S02]  /*1a200*/  IMAD R189, R12, R189, 0x1 ;  /* 0x000000010cbd7424 */ /* 0x000fe400078e02bd */
        /* <DEDUP_REMOVED lines=33> */
[----:B------:R0:W1:Y:S01]  /*1a420*/  SHFL.IDX PT, R209, R4, 0x1, 0x1c1f ;  /* 0x003c1f0004d17f89 */ /* 0x00006200000e0000 */
[C---:B------:R-:W-:Y:S01]  /*1a430*/  FMUL.FTZ R207, R2.reuse, R207 ;  /* 0x000000cf02cf7220 */ /* 0x040fe20000410000 */
[C---:B------:R-:W-:Y:S01]  /*1a440*/  FMUL.FTZ R198, R2.reuse, R198 ;  /* 0x000000c602c67220 */ /* 0x040fe20000410000 */
[C---:B------:R-:W-:Y:S01]  /*1a450*/  FMUL.FTZ R199, R2.reuse, R199 ;  /* 0x000000c702c77220 */ /* 0x040fe20000410000 */
[----:B------:R-:W5:Y:S01]  /*1a460*/  MUFU.TANH R153, R153 ;  /* 0x0000009900997308 */ /* 0x000f620000002400 */
[C---:B------:R-:W-:Y:S01]  /*1a470*/  FMUL.FTZ R202, R2.reuse, R202 ;  /* 0x000000ca02ca7220 */ /* 0x040fe20000410000 */
[C---:B------:R-:W-:Y:S01]  /*1a480*/  FMUL.FTZ R203, R2.reuse, R203 ;  /* 0x000000cb02cb7220 */ /* 0x040fe20000410000 */
[----:B------:R-:W-:Y:S01]  /*1a490*/  FMUL.FTZ R206, R2, R206 ;  /* 0x000000ce02ce7220 */ /* 0x000fe20000410000 */
[----:B------:R-:W4:Y:S04]  /*1a4a0*/  S2R R231, SR_TID.X ;  /* 0x0000000000e77919 */ /* 0x000f280000002100 */
        /* <DEDUP_REMOVED lines=24> */
[----:B0-----:R-:W-:Y:S08]  /*1a630*/  MUFU.TANH R4, R207 ;  /* 0x000000cf00047308 */ /* 0x001ff00000002400 */
[----:B------:R-:W-:Y:S08]  /*1a640*/  MUFU.TANH R20, R20 ;  /* 0x0000001400147308 */ /* 0x000ff00000002400 */
[----:B------:R-:W-:Y:S08]  /*1a650*/  MUFU.TANH R152, R152 ;  /* 0x0000009800987308 */ /* 0x000ff00000002400 */
[----:B------:R-:W-:Y:S01]  /*1a660*/  MUFU.TANH R156, R156 ;  /* 0x0000009c009c7308 */ /* 0x000fe20000002400 */
[----:B--2---:R-:W-:-:S07]  /*1a670*/  IMAD R192, R218, -0x2, R189 ;  /* 0xfffffffedac07824 */ /* 0x004fce00078e02bd */
[----:B------:R-:W-:Y:S01]  /*1a680*/  MUFU.TANH R159, R159 ;  /* 0x0000009f009f7308 */ /* 0x000fe20000002400 */
[----:B---3--:R-:W-:-:S07]  /*1a690*/  IADD3 R192, -R216, R192, R217 ;  /* 0x000000c0d8c07210 */ /* 0x008fce0007ffe1d9 */
[----:B------:R0:W2:Y:S01]  /*1a6a0*/  MUFU.TANH R189, R204 ;  /* 0x000000cc00bd7308 */ /* 0x0000a20000002400 */
[----:B----4-:R-:W-:Y:S02]  /*1a6b0*/  LOP3.LUT R216, R231, 0x7f, RZ, 0xc0, !PT ;  /* 0x0000007fe7d87812 */ /* 0x010fe400078ec0ff */
[C---:B------:R-:W-:Y:S01]  /*1a6c0*/  IADD3 R193, R192.reuse, R193, RZ ;  /* 0x000000c1c0c17210 */ /* 0x040fe20007ffe0ff */
[----:B-1----:R-:W-:Y:S02]  /*1a6d0*/  IMAD.IADD R209, R192, 0x1, R209 ;  /* 0x00000001c0d17824 */ /* 0x002fe400078e02d1 */
[C---:B------:R-:W-:Y:S01]  /*1a6e0*/  FMUL.FTZ R192, R2.reuse, R215 ;  /* 0x000000d702c07220 */ /* 0x040fe20000410000 */
[----:B------:R-:W1:Y:S01]  /*1a6f0*/  S2R R231, SR_TID.X ;  /* 0x0000000000e77919 */ /* 0x000e620000002100 */
[C---:B------:R-:W-:Y:S01]  /*1a700*/  ISETP.GT.AND P4, PT, R193.reuse, RZ, PT ;  /* 0x000000ffc100720c */ /* 0x040fe20003f84270 */
[----:B------:R-:W-:Y:S01]  /*1a710*/  MUFU.TANH R160, R160 ;  /* 0x000000a000a07308 */ /* 0x000fe20000002400 */
[C---:B------:R-:W-:Y:S01]  /*1a720*/  ISETP.GT.AND P5, PT, R193.reuse, 0x1, PT ;  /* 0x00000001c100780c */ /* 0x040fe20003fa4270 */
[----:B0-----:R-:W-:Y:S01]  /*1a730*/  FMUL.FTZ R204, R2, R212 ;  /* 0x000000d402cc7220 */ /* 0x001fe20000410000 */
[----:B------:R-:W-:-:S02]  /*1a740*/  ISETP.GT.AND P2, PT, R193, 0x8, PT ;  /* 0x00000008c100780c */ /* 0x000fc40003f44270 */
[----:B------:R-:W-:Y:S02]  /*1a750*/  ISETP.GT.AND P3, PT, R193, 0x9, PT ;  /* 0x00000009c100780c */ /* 0x000fe40003f64270 */
[----:B------:R-:W-:Y:S01]  /*1a760*/  FSEL R5, R5, -INF , P4 ;  /* 0xff80000005057808 */ /* 0x000fe20002000000 */
[----:B------:R-:W-:Y:S01]  /*1a770*/  MUFU.TANH R204, R204 ;  /* 0x000000cc00cc7308 */ /* 0x000fe20000002400 */
[----:B------:R-:W-:Y:S02]  /*1a780*/  FSEL R9, R9, -INF , P5 ;  /* 0xff80000009097808 */ /* 0x000fe40002800000 */
[----:B-----5:R-:W-:Y:S02]  /*1a790*/  FSEL R15, R15, -INF , P2 ;  /* 0xff8000000f0f7808 */ /* 0x020fe40001000000 */
[----:B------:R-:W-:Y:S02]  /*1a7a0*/  FSEL R21, R21, -INF , P3 ;  /* 0xff80000015157808 */ /* 0x000fe40001800000 */
[C---:B------:R-:W-:Y:S01]  /*1a7b0*/  ISETP.GT.AND P4, PT, R193.reuse, 0x10, PT ;  /* 0x00000010c100780c */ /* 0x040fe20003f84270 */
[----:B------:R-:W-:Y:S01]  /*1a7c0*/  MUFU.TANH R164, R164 ;  /* 0x000000a400a47308 */ /* 0x000fe20000002400 */
[----:B------:R-:W-:-:S02]  /*1a7d0*/  ISETP.GT.AND P5, PT, R193, 0x11, PT ;  /* 0x00000011c100780c */ /* 0x000fc40003fa4270 */
[C---:B------:R-:W-:Y:S02]  /*1a7e0*/  ISETP.GT.AND P2, PT, R193.reuse, 0x18, PT ;  /* 0x00000018c100780c */ /* 0x040fe40003f44270 */
[----:B------:R-:W-:Y:S02]  /*1a7f0*/  ISETP.GT.AND P3, PT, R193, 0x19, PT ;  /* 0x00000019c100780c */ /* 0x000fe40003f64270 */
[----:B------:R-:W-:Y:S01]  /*1a800*/  FSEL R153, R153, -INF , P4 ;  /* 0xff80000099997808 */ /* 0x000fe20002000000 */
[----:B------:R-:W-:Y:S01]  /*1a810*/  MUFU.TANH R8, R8 ;  /* 0x0000000800087308 */ /* 0x000fe20000002400 */
[----:B------:R-:W-:Y:S02]  /*1a820*/  FSEL R155, R155, -INF , P5 ;  /* 0xff8000009b9b7808 */ /* 0x000fe40002800000 */
[----:B------:R-:W-:Y:S02]  /*1a830*/  FSEL R157, R157, -INF , P2 ;  /* 0xff8000009d9d7808 */ /* 0x000fe40001000000 */
[----:B------:R-:W-:-:S02]  /*1a840*/  FSEL R158, R158, -INF , P3 ;  /* 0xff8000009e9e7808 */ /* 0x000fc40001800000 */
[C---:B------:R-:W-:Y:S01]  /*1a850*/  ISETP.GT.AND P4, PT, R193.reuse, 0x20, PT ;  /* 0x00000020c100780c */ /* 0x040fe20003f84270 */
[----:B------:R-:W0:Y:S01]  /*1a860*/  MUFU.TANH R196, R196 ;  /* 0x000000c400c47308 */ /* 0x000e220000002400 */
[C---:B------:R-:W-:Y:S02]  /*1a870*/  ISETP.GT.AND P5, PT, R193.reuse, 0x21, PT ;  /* 0x00000021c100780c */ /* 0x040fe40003fa4270 */
[C---:B------:R-:W-:Y:S02]  /*1a880*/  ISETP.GT.AND P2, PT, R193.reuse, 0x28, PT ;  /* 0x00000028c100780c */ /* 0x040fe40003f44270 */
[----:B------:R-:W-:Y:S02]  /*1a890*/  ISETP.GT.AND P3, PT, R193, 0x29, PT ;  /* 0x00000029c100780c */ /* 0x000fe40003f64270 */
[----:B------:R-:W-:Y:S01]  /*1a8a0*/  FSEL R161, R161, -INF , P4 ;  /* 0xff800000a1a17808 */ /* 0x000fe20002000000 */
[----:B------:R-:W-:Y:S01]  /*1a8b0*/  MUFU.TANH R154, R154 ;  /* 0x0000009a009a7308 */ /* 0x000fe20000002400 */
[----:B------:R-:W-:-:S02]  /*1a8c0*/  FSEL R162, R162, -INF , P5 ;  /* 0xff800000a2a27808 */ /* 0x000fc40002800000 */
[----:B------:R-:W-:Y:S02]  /*1a8d0*/  FSEL R165, R165, -INF , P2 ;  /* 0xff800000a5a57808 */ /* 0x000fe40001000000 */
[----:B------:R-:W-:Y:S02]  /*1a8e0*/  FSEL R166, R166, -INF , P3 ;  /* 0xff800000a6a67808 */ /* 0x000fe40001800000 */
[C---:B------:R-:W-:Y:S01]  /*1a8f0*/  ISETP.GT.AND P4, PT, R193.reuse, 0x30, PT ;  /* 0x00000030c100780c */ /* 0x040fe20003f84270 */
[----:B------:R-:W-:Y:S01]  /*1a900*/  MUFU.TANH R163, R163 ;  /* 0x000000a300a37308 */ /* 0x000fe20000002400 */
[C---:B------:R-:W-:Y:S02]  /*1a910*/  ISETP.GT.AND P5, PT, R193.reuse, 0x31, PT ;  /* 0x00000031c100780c */ /* 0x040fe40003fa4270 */
[C---:B------:R-:W-:Y:S02]  /*1a920*/  ISETP.GT.AND P2, PT, R193.reuse, 0x38, PT ;  /* 0x00000038c100780c */ /* 0x040fe40003f44270 */
[----:B------:R-:W-:-:S02]  /*1a930*/  ISETP.GT.AND P3, PT, R193, 0x39, PT ;  /* 0x00000039c100780c */ /* 0x000fc40003f64270 */
[----:B------:R-:W-:Y:S01]  /*1a940*/  FSEL R167, R167, -INF , P4 ;  /* 0xff800000a7a77808 */ /* 0x000fe20002000000 */
[----:B------:R-:W-:Y:S01]  /*1a950*/  MUFU.TANH R198, R198 ;  /* 0x000000c600c67308 */ /* 0x000fe20000002400 */
[----:B------:R-:W-:Y:S02]  /*1a960*/  FSEL R168, R168, -INF , P5 ;  /* 0xff800000a8a87808 */ /* 0x000fe40002800000 */
[----:B------:R-:W-:Y:S02]  /*1a970*/  FSEL R169, R169, -INF , P2 ;  /* 0xff800000a9a97808 */ /* 0x000fe40001000000 */
        /* <DEDUP_REMOVED lines=12> */
[----:B------:R-:W-:Y:S01]  /*1aa40*/  MUFU.TANH R203, R203 ;  /* 0x000000cb00cb7308 */ /* 0x000fe20000002400 */
        /* <DEDUP_REMOVED lines=13> */
[----:B------:R-:W-:Y:S02]  /*1ab20*/  FSEL R185, R185, -INF , P4 ;  /* 0xff800000b9b97808 */ /* 0x000fe40002000000 */
[----:B------:R-:W-:Y:S02]  /*1ab30*/  FSEL R188, R188, -INF , P5 ;  /* 0xff800000bcbc7808 */ /* 0x000fe40002800000 */
[----:B--2---:R-:W-:Y:S02]  /*1ab40*/  FSEL R189, R189, -INF , P2 ;  /* 0xff800000bdbd7808 */ /* 0x004fe40001000000 */
[----:B------:R-:W-:Y:S02]  /*1ab50*/  FSEL R174, R174, -INF , P3 ;  /* 0xff800000aeae7808 */ /* 0x000fe40001800000 */
[C---:B------:R-:W-:Y:S02]  /*1ab60*/  ISETP.GT.AND P4, PT, R193.reuse, 0x70, PT ;  /* 0x00000070c100780c */ /* 0x040fe40003f84270 */
[----:B------:R-:W-:-:S02]  /*1ab70*/  ISETP.GT.AND P5, PT, R193, 0x71, PT ;  /* 0x00000071c100780c */ /* 0x000fc40003fa4270 */
[C---:B------:R-:W-:Y:S02]  /*1ab80*/  ISETP.GT.AND P2, PT, R193.reuse, 0x78, PT ;  /* 0x00000078c100780c */ /* 0x040fe40003f44270 */
[----:B------:R-:W-:Y:S02]  /*1ab90*/  ISETP.GT.AND P3, PT, R193, 0x79, PT ;  /* 0x00000079c100780c */ /* 0x000fe40003f64270 */
[----:B------:R-:W-:Y:S02]  /*1aba0*/  FMNMX.FTZ R193, R5, R7, !PT ;  /* 0x0000000705c17209 */ /* 0x000fe40007810000 */
[----:B------:R-:W-:Y:S02]  /*1abb0*/  FSEL R200, R200, -INF , P5 ;  /* 0xff800000c8c87808 */ /* 0x000fe40002800000 */
[----:B------:R-:W-:Y:S02]  /*1abc0*/  FMNMX.FTZ R197, R9, R193, !PT ;  /* 0x000000c109c57209 */ /* 0x000fe40007810000 */
[----:B------:R2:W-:Y:S01]  /*1abd0*/  MUFU.TANH R193, R175 ;  /* 0x000000af00c17308 */ /* 0x0005e20000002400 */
[----:B------:R-:W-:-:S02]  /*1abe0*/  ISETP.GT.AND P5, PT, R209, 0x8, PT ;  /* 0x00000008d100780c */ /* 0x000fc40003fa4270 */
[----:B------:R-:W-:Y:S02]  /*1abf0*/  FMNMX.FTZ R197, R15, R197, !PT ;  /* 0x000000c50fc57209 */ /* 0x000fe40007810000 */
[----:B------:R-:W-:Y:S02]  /*1ac00*/  FSEL R20, R20, -INF , P5 ;  /* 0xff80000014147808 */ /* 0x000fe40002800000 */
[----:B------:R-:W-:Y:S01]  /*1ac10*/  FMNMX.FTZ R197, R21, R197, !PT ;  /* 0x000000c515c57209 */ /* 0x000fe20007810000 */
[C---:B--2---:R-:W-:Y:S01]  /*1ac20*/  FMUL.FTZ R175, R2.reuse, R178 ;  /* 0x000000b202af7220 */ /* 0x044fe20000410000 */
[C---:B------:R-:W-:Y:S02]  /*1ac30*/  FMUL.FTZ R178, R2.reuse, R179 ;  /* 0x000000b302b27220 */ /* 0x040fe40000410000 */
[----:B------:R-:W-:Y:S01]  /*1ac40*/  FMNMX.FTZ R197, R153, R197, !PT ;  /* 0x000000c599c57209 */ /* 0x000fe20007810000 */
[C---:B------:R-:W-:Y:S01]  /*1ac50*/  FMUL.FTZ R179, R2.reuse, R182 ;  /* 0x000000b602b37220 */ /* 0x040fe20000410000 */
[C---:B------:R-:W-:Y:S01]  /*1ac60*/  FMUL.FTZ R182, R2.reuse, R183 ;  /* 0x000000b702b67220 */ /* 0x040fe20000410000 */
[C---:B------:R-:W-:Y:S01]  /*1ac70*/  FMUL.FTZ R183, R2.reuse, R186 ;  /* 0x000000ba02b77220 */ /* 0x040fe20000410000 */
[----:B------:R-:W-:Y:S01]  /*1ac80*/  FMNMX.FTZ R197, R155, R197, !PT ;  /* 0x000000c59bc57209 */ /* 0x000fe20007810000 */
[C---:B------:R-:W-:Y:S01]  /*1ac90*/  FMUL.FTZ R186, R2.reuse, R187 ;  /* 0x000000bb02ba7220 */ /* 0x040fe20000410000 */
[C---:B------:R-:W-:Y:S01]  /*1aca0*/  FMUL.FTZ R187, R2.reuse, R190 ;  /* 0x000000be02bb7220 */ /* 0x040fe20000410000 */
[----:B------:R-:W-:Y:S01]  /*1acb0*/  FMUL.FTZ R190, R2, R191 ;  /* 0x000000bf02be7220 */ /* 0x000fe20000410000 */
[----:B------:R-:W-:Y:S01]  /*1acc0*/  FMNMX.FTZ R197, R157, R197, !PT ;  /* 0x000000c59dc57209 */ /* 0x000fe20007810000 */
[----:B------:R-:W-:Y:S01]  /*1acd0*/  MUFU.TANH R178, R178 ;  /* 0x000000b200b27308 */ /* 0x000fe20000002400 */
[----:B------:R-:W-:-:S02]  /*1ace0*/  ISETP.GT.AND P5, PT, R209, 0x18, PT ;  /* 0x00000018d100780c */ /* 0x000fc40003fa4270 */
[----:B------:R-:W-:Y:S02]  /*1acf0*/  FMNMX.FTZ R197, R158, R197, !PT ;  /* 0x000000c59ec57209 */ /* 0x000fe40007810000 */
[----:B------:R-:W-:Y:S02]  /*1ad00*/  FSEL R159, R159, -INF , P5 ;  /* 0xff8000009f9f7808 */ /* 0x000fe40002800000 */
[----:B------:R-:W-:Y:S01]  /*1ad10*/  FMNMX.FTZ R197, R161, R197, !PT ;  /* 0x000000c5a1c57209 */ /* 0x000fe20007810000 */
[----:B------:R-:W2:Y:S01]  /*1ad20*/  MUFU.TANH R179, R179 ;  /* 0x000000b300b37308 */ /* 0x000ea20000002400 */
[----:B------:R-:W-:Y:S02]  /*1ad30*/  ISETP.GT.AND P5, PT, R209, 0x28, PT ;  /* 0x00000028d100780c */ /* 0x000fe40003fa4270 */
[----:B------:R-:W-:Y:S02]  /*1ad40*/  FMNMX.FTZ R197, R162, R197, !PT ;  /* 0x000000c5a2c57209 */ /* 0x000fe40007810000 */
[----:B0-----:R-:W-:-:S02]  /*1ad50*/  FSEL R196, R196, -INF , P5 ;  /* 0xff800000c4c47808 */ /* 0x001fc40002800000 */
[----:B------:R-:W-:Y:S01]  /*1ad60*/  FMNMX.FTZ R197, R165, R197, !PT ;  /* 0x000000c5a5c57209 */ /* 0x000fe20007810000 */
[----:B------:R-:W-:Y:S01]  /*1ad70*/  MUFU.TANH R182, R182 ;  /* 0x000000b600b67308 */ /* 0x000fe20000002400 */
[----:B------:R-:W-:Y:S02]  /*1ad80*/  ISETP.GT.AND P5, PT, R209, 0x38, PT ;  /* 0x00000038d100780c */ /* 0x000fe40003fa4270 */
[----:B------:R-:W-:-:S04]  /*1ad90*/  FMNMX.FTZ R197, R166, R197, !PT ;  /* 0x000000c5a6c57209 */ /* 0x000fc80007810000 */
[----:B------:R-:W-:Y:S01]  /*1ada0*/  FMNMX.FTZ R197, R167, R197, !PT ;  /* 0x000000c5a7c57209 */ /* 0x000fe20007810000 */
[----:B------:R-:W-:Y:S03]  /*1adb0*/  MUFU.TANH R183, R183 ;  /* 0x000000b700b77308 */ /* 0x000fe60000002400 */
        /* <DEDUP_REMOVED lines=11> */
[----:B------:R0:W3:Y:S03]  /*1ae70*/  MUFU.TANH R197, R208 ;  /* 0x000000d000c57308 */ /* 0x0000e60000002400 */
[----:B------:R-:W-:-:S04]  /*1ae80*/  FMNMX.FTZ R191, R180, R191, !PT ;  /* 0x000000bfb4bf7209 */ /* 0x000fc80007810000 */
[----:B------:R-:W-:Y:S01]  /*1ae90*/  FMNMX.FTZ R191, R181, R191, !PT ;  /* 0x000000bfb5bf7209 */ /* 0x000fe20007810000 */
[----:B------:R-:W-:Y:S01]  /*1aea0*/  MUFU.TANH R175, R175 ;  /* 0x000000af00af7308 */ /* 0x000fe20000002400 */
[----:B0-----:R-:W-:Y:S01]  /*1aeb0*/  FMUL.FTZ R208, R2, R211 ;  /* 0x000000d302d07220 */ /* 0x001fe20000410000 */
[----:B--2---:R-:W-:Y:S02]  /*1aec0*/  FSEL R211, R179, -INF , P5 ;  /* 0xff800000b3d37808 */ /* 0x004fe40002800000 */
[----:B------:R-:W-:Y:S02]  /*1aed0*/  FMNMX.FTZ R191, R184, R191, !PT ;  /* 0x000000bfb8bf7209 */ /* 0x000fe40007810000 */
[----:B------:R-:W-:Y:S02]  /*1aee0*/  ISETP.GT.AND P5, PT, R209, 0x41, PT ;  /* 0x00000041d100780c */ /* 0x000fe40003fa4270 */
[----:B------:R-:W-:Y:S01]  /*1aef0*/  FMNMX.FTZ R191, R185, R191, !PT ;  /* 0x000000bfb9bf7209 */ /* 0x000fe20007810000 */
[----:B------:R-:W-:Y:S01]  /*1af00*/  MUFU.TANH R208, R208 ;  /* 0x000000d000d07308 */ /* 0x000fe20000002400 */
[----:B---3--:R-:W-:-:S02]  /*1af10*/  FSEL R197, R197, -INF , P4 ;  /* 0xff800000c5c57808 */ /* 0x008fc40002000000 */
[----:B------:R-:W-:Y:S02]  /*1af20*/  FMNMX.FTZ R201, R188, R191, !PT ;  /* 0x000000bfbcc97209 */ /* 0x000fe40007810000 */
[----:B------:R-:W-:Y:S02]  /*1af30*/  ISETP.GT.AND P4, PT, R209, 0x1, PT ;  /* 0x00000001d100780c */ /* 0x000fe40003f84270 */
[----:B------:R-:W-:Y:S01]  /*1af40*/  FMNMX.FTZ R201, R189, R201, !PT ;  /* 0x000000c9bdc97209 */ /* 0x000fe20007810000 */
[----:B------:R-:W0:Y:S01]  /*1af50*/  MUFU.TANH R191, R213 ;  /* 0x000000d500bf7308 */ /* 0x000e220000002400 */
[----:B------:R-:W-:Y:S02]  /*1af60*/  FSEL R14, R14, -INF , P4 ;  /* 0xff8000000e0e7808 */ /* 0x000fe40002000000 */
[----:B------:R-:W-:Y:S02]  /*1af70*/  FMNMX.FTZ R205, R174, R201, !PT ;  /* 0x000000c9aecd7209 */ /* 0x000fe40007810000 */
[----:B------:R-:W-:-:S02]  /*1af80*/  ISETP.GT.AND P4, PT, R209, 0x11, PT ;  /* 0x00000011d100780c */ /* 0x000fc40003f84270 */
[----:B------:R-:W-:Y:S01]  /*1af90*/  FMNMX.FTZ R205, R197, R205, !PT ;  /* 0x000000cdc5cd7209 */ /* 0x000fe20007810000 */
[----:B------:R2:W3:Y:S01]  /*1afa0*/  MUFU.TANH R201, R194 ;  /* 0x000000c200c97308 */ /* 0x0004e20000002400 */
[----:B------:R-:W-:Y:S02]  /*1afb0*/  FSEL R156, R156, -INF , P4 ;  /* 0xff8000009c9c7808 */ /* 0x000fe40002000000 */
[----:B------:R-:W-:Y:S02]  /*1afc0*/  FMNMX.FTZ R205, R200, R205, !PT ;  /* 0x000000cdc8cd7209 */ /* 0x000fe40007810000 */
[----:B------:R-:W-:Y:S02]  /*1afd0*/  ISETP.GT.AND P4, PT, R209, 0x21, PT ;  /* 0x00000021d100780c */ /* 0x000fe40003f84270 */
[----:B------:R-:W-:Y:S02]  /*1afe0*/  FSEL R186, R186, -INF , P5 ;  /* 0xff800000baba7808 */ /* 0x000fe40002800000 */
[----:B--2---:R-:W-:-:S02]  /*1aff0*/  FSEL R194, R204, -INF , P2 ;  /* 0xff800000ccc27808 */ /* 0x004fc40001000000 */
[----:B------:R0:W2:Y:S01]  /*1b000*/  MUFU.TANH R204, R195 ;  /* 0x000000c300cc7308 */ /* 0x0000a20000002400 */
[C---:B------:R-:W-:Y:S02]  /*1b010*/  ISETP.GT.AND P2, PT, R209.reuse, 0x9, PT ;  /* 0x00000009d100780c */ /* 0x040fe40003f44270 */
[----:B------:R-:W-:Y:S02]  /*1b020*/  FMNMX.FTZ R205, R194, R205, !PT ;  /* 0x000000cdc2cd7209 */ /* 0x000fe40007810000 */
[----:B------:R-:W-:Y:S02]  /*1b030*/  FSEL R152, R152, -INF , P2 ;  /* 0xff80000098987808 */ /* 0x000fe40001000000 */
[----:B------:R-:W-:Y:S02]  /*1b040*/  ISETP.GT.AND P2, PT, R209, 0x19, PT ;  /* 0x00000019d100780c */ /* 0x000fe40003f44270 */
[----:B0-----:R-:W-:Y:S02]  /*1b050*/  FSEL R195, R191, -INF , P3 ;  /* 0xff800000bfc37808 */ /* 0x001fe40001800000 */
[----:B------:R-:W-:-:S02]  /*1b060*/  ISETP.GT.AND P3, PT, R209, RZ, PT ;  /* 0x000000ffd100720c */ /* 0x000fc40003f64270 */
[----:B------:R-:W-:Y:S02]  /*1b070*/  FMNMX.FTZ R205, R195, R205, !PT ;  /* 0x000000cdc3cd7209 */ /* 0x000fe40007810000 */
[----:B------:R-:W-:Y:S02]  /*1b080*/  FSEL R160, R160, -INF , P2 ;  /* 0xff800000a0a07808 */ /* 0x000fe40001000000 */
[C---:B------:R-:W-:Y:S01]  /*1b090*/  ISETP.GT.AND P2, PT, R209.reuse, 0x29, PT ;  /* 0x00000029d100780c */ /* 0x040fe20003f44270 */
[----:B------:R-:W0:Y:S01]  /*1b0a0*/  SHFL.BFLY PT, R191, R205, 0x2, 0x1f ;  /* 0x0c401f00cdbf7f89 */ /* 0x000e2200000e0000 */
[----:B------:R-:W-:Y:S02]  /*1b0b0*/  FSEL R8, R8, -INF , P3 ;  /* 0xff80000008087808 */ /* 0x000fe40001800000 */
[----:B------:R-:W-:Y:S02]  /*1b0c0*/  ISETP.GT.AND P3, PT, R209, 0x10, PT ;  /* 0x00000010d100780c */ /* 0x000fe40003f64270 */
[----:B------:R-:W-:-:S02]  /*1b0d0*/  FSEL R193, R193, -INF , P2 ;  /* 0xff800000c1c17808 */ /* 0x000fc40001000000 */
[C---:B------:R-:W-:Y:S02]  /*1b0e0*/  ISETP.GT.AND P2, PT, R209.reuse, 0x39, PT ;  /* 0x00000039d100780c */ /* 0x040fe40003f44270 */
[----:B------:R-:W-:Y:S02]  /*1b0f0*/  FSEL R154, R154, -INF , P3 ;  /* 0xff8000009a9a7808 */ /* 0x000fe40001800000 */
[C---:B------:R-:W-:Y:S02]  /*1b100*/  ISETP.GT.AND P3, PT, R209.reuse, 0x20, PT ;  /* 0x00000020d100780c */ /* 0x040fe40003f64270 */
[----:B------:R-:W-:Y:S02]  /*1b110*/  FSEL R182, R182, -INF , P2 ;  /* 0xff800000b6b67808 */ /* 0x000fe40001000000 */
[----:B------:R-:W-:Y:S02]  /*1b120*/  ISETP.GT.AND P2, PT, R209, 0x48, PT ;  /* 0x00000048d100780c */ /* 0x000fe40003f44270 */
[----:B------:R-:W-:-:S02]  /*1b130*/  FSEL R163, R163, -INF , P3 ;  /* 0xff800000a3a37808 */ /* 0x000fc40001800000 */
[----:B------:R-:W-:Y:S02]  /*1b140*/  ISETP.GT.AND P3, PT, R209, 0x30, PT ;  /* 0x00000030d100780c */ /* 0x000fe40003f64270 */
[----:B------:R-:W-:Y:S02]  /*1b150*/  FSEL R187, R187, -INF , P2 ;  /* 0xff800000bbbb7808 */ /* 0x000fe40001000000 */
[----:B------:R-:W-:Y:S02]  /*1b160*/  ISETP.GT.AND P5, PT, R209, 0x50, PT ;  /* 0x00000050d100780c */ /* 0x000fe40003fa4270 */
[----:B0-----:R-:W-:Y:S01]  /*1b170*/  FMNMX.FTZ R191, R205, R191, !PT ;  /* 0x000000bfcdbf7209 */ /* 0x001fe20007810000 */
[C---:B------:R-:W-:Y:S01]  /*1b180*/  FMUL.FTZ R205, R2.reuse, R210 ;  /* 0x000000d202cd7220 */ /* 0x040fe20000410000 */
[----:B------:R-:W-:Y:S01]  /*1b190*/  ISETP.GT.AND P2, PT, R209, 0x51, PT ;  /* 0x00000051d100780c */ /* 0x000fe20003f44270 */
[----:B------:R-:W-:Y:S01]  /*1b1a0*/  FMUL.FTZ R210, R2, R214 ;  /* 0x000000d602d27220 */ /* 0x000fe20000410000 */
[----:B------:R-:W-:Y:S01]  /*1b1b0*/  FSEL R175, R175, -INF , P3 ;  /* 0xff800000afaf7808 */ /* 0x000fe20001800000 */
[----:B------:R-:W0:Y:S01]  /*1b1c0*/  SHFL.BFLY PT, R207, R191, 0x1, 0x1f ;  /* 0x0c201f00bfcf7f89 */ /* 0x000e2200000e0000 */
[----:B---3--:R-:W-:Y:S01]  /*1b1d0*/  FSEL R201, R201, -INF , P5 ;  /* 0xff800000c9c97808 */ /* 0x008fe20002800000 */
[----:B------:R-:W-:Y:S01]  /*1b1e0*/  MUFU.TANH R205, R205 ;  /* 0x000000cd00cd7308 */ /* 0x000fe20000002400 */
[----:B--2---:R-:W-:-:S02]  /*1b1f0*/  FSEL R204, R204, -INF , P2 ;  /* 0xff800000cccc7808 */ /* 0x004fc40001000000 */
[C---:B------:R-:W-:Y:S02]  /*1b200*/  ISETP.GT.AND P5, PT, R209.reuse, 0x59, PT ;  /* 0x00000059d100780c */ /* 0x040fe40003fa4270 */
[----:B------:R-:W-:Y:S02]  /*1b210*/  ISETP.GT.AND P2, PT, R209, 0x60, PT ;  /* 0x00000060d100780c */ /* 0x000fe40003f44270 */
[----:B------:R-:W-:Y:S01]  /*1b220*/  FSEL R199, R199, -INF , P5 ;  /* 0xff800000c7c77808 */ /* 0x000fe20002800000 */
[----:B------:R-:W2:Y:S01]  /*1b230*/  MUFU.TANH R210, R210 ;  /* 0x000000d200d27308 */ /* 0x000ea20000002400 */
[----:B------:R-:W-:Y:S02]  /*1b240*/  FSEL R202, R202, -INF , P2 ;  /* 0xff800000caca7808 */ /* 0x000fe40001000000 */
[C---:B------:R-:W-:Y:S02]  /*1b250*/  ISETP.GT.AND P5, PT, R209.reuse, 0x68, PT ;  /* 0x00000068d100780c */ /* 0x040fe40003fa4270 */
[----:B------:R-:W-:-:S02]  /*1b260*/  ISETP.GT.AND P2, PT, R209, 0x69, PT ;  /* 0x00000069d100780c */ /* 0x000fc40003f44270 */
[----:B------:R-:W-:Y:S02]  /*1b270*/  FSEL R206, R206, -INF , P5 ;  /* 0xff800000cece7808 */ /* 0x000fe40002800000 */
[----:B------:R-:W-:-:S04]  /*1b280*/  ISETP.GT.AND P5, PT, R209, 0x71, PT ;  /* 0x00000071d100780c */ /* 0x000fc80003fa4270 */
[----:B------:R-:W-:Y:S02]  /*1b290*/  FSEL R208, R208, -INF , P5 ;  /* 0xff800000d0d07808 */ /* 0x000fe40002800000 */
[----:B0-----:R-:W-:Y:S02]  /*1b2a0*/  FMNMX.FTZ R191, R191, R207, !PT ;  /* 0x000000cfbfbf7209 */ /* 0x001fe40007810000 */
[----:B------:R-:W-:Y:S01]  /*1b2b0*/  FSEL R207, R164, -INF , P4 ;  /* 0xff800000a4cf7808 */ /* 0x000fe20002000000 */
[----:B------:R-:W-:Y:S01]  /*1b2c0*/  IMAD.U32 R164, RZ, RZ, UR49 ;  /* 0x00000031ffa47e24 */ /* 0x000fe2000f8e00ff */
[----:B------:R-:W-:Y:S02]  /*1b2d0*/  ISETP.GT.AND P4, PT, R209, 0x31, PT ;  /* 0x00000031d100780c */ /* 0x000fe40003f84270 */
[C---:B------:R-:W-:Y:S01]  /*1b2e0*/  FSETP.NEU.FTZ.AND P3, PT, R191.reuse, -INF , PT ;  /* 0xff800000bf00780b */ /* 0x040fe20003f7d000 */
[----:B------:R-:W-:-:S01]  /*1b2f0*/  FFMA.FTZ R212, R191, R164, -8 ;  /* 0xc1000000bfd47423 */ /* 0x000fc200000100a4 */
[----:B------:R-:W-:-:S02]  /*1b300*/  FSEL R178, R178, -INF , P4 ;  /* 0xff800000b2b27808 */ /* 0x000fc40002000000 */
[----:B------:R-:W-:Y:S02]  /*1b310*/  ISETP.GT.AND P4, PT, R209, 0x40, PT ;  /* 0x00000040d100780c */ /* 0x000fe40003f84270 */
[----:B------:R-:W-:Y:S02]  /*1b320*/  FSEL R179, R212, RZ, P3 ;  /* 0x000000ffd4b37208 */ /* 0x000fe40001800000 */
[----:B------:R-:W-:Y:S02]  /*1b330*/  FSEL R183, R183, -INF , P4 ;  /* 0xff800000b7b77808 */ /* 0x000fe40002000000 */
[----:B------:R-:W-:Y:S01]  /*1b340*/  ISETP.GT.AND P4, PT, R209, 0x49, PT ;  /* 0x00000049d100780c */ /* 0x000fe20003f84270 */
[----:B------:R-:W-:-:S01]  /*1b350*/  FFMA.FTZ R212, R21, R164, -R179 ;  /* 0x000000a415d47223 */ /* 0x000fc200000108b3 */
[----:B------:R-:W-:Y:S01]  /*1b360*/  FSEL R21, R4, -INF , P2 ;  /* 0xff80000004157808 */ /* 0x000fe20001000000 */
[----:B------:R-:W-:-:S01]  /*1b370*/  FFMA.FTZ R165, R165, R164, -R179 ;  /* 0x000000a4a5a57223 */ /* 0x000fc200000108b3 */
[----:B------:R-:W-:Y:S01]  /*1b380*/  FSEL R190, R190, -INF , P4 ;  /* 0xff800000bebe7808 */ /* 0x000fe20002000000 */
[----:B------:R0:W-:Y:S01]  /*1b390*/  MUFU.EX2 R4, R212 ;  /* 0x000000d400047308 */ /* 0x0001e20000000800 */
[----:B------:R-:W-:Y:S01]  /*1b3a0*/  ISETP.GT.AND P4, PT, R209, 0x58, PT ;  /* 0x00000058d100780c */ /* 0x000fe20003f84270 */
[-CC-:B------:R-:W-:Y:S01]  /*1b3b0*/  FFMA.FTZ R5, R5, R164.reuse, -R179.reuse ;  /* 0x000000a405057223 */ /* 0x180fe200000108b3 */
[----:B------:R-:W-:Y:S01]  /*1b3c0*/  ISETP.GT.AND P2, PT, R209, 0x78, PT ;  /* 0x00000078d100780c */ /* 0x000fe20003f44270 */
[-CC-:B------:R-:W-:Y:S01]  /*1b3d0*/  FFMA.FTZ R9, R9, R164.reuse, -R179.reuse ;  /* 0x000000a409097223 */ /* 0x180fe200000108b3 */
[----:B------:R-:W-:Y:S01]  /*1b3e0*/  FSEL R198, R198, -INF , P4 ;  /* 0xff800000c6c67808 */ /* 0x000fe20002000000 */
[-CC-:B------:R-:W-:Y:S01]  /*1b3f0*/  FFMA.FTZ R15, R15, R164.reuse, -R179.reuse ;  /* 0x000000a40f0f7223 */ /* 0x180fe200000108b3 */
[----:B------:R-:W-:Y:S01]  /*1b400*/  ISETP.GT.AND P4, PT, R209, 0x61, PT ;  /* 0x00000061d100780c */ /* 0x000fe20003f84270 */
[-CC-:B------:R-:W-:Y:S01]  /*1b410*/  FFMA.FTZ R153, R153, R164.reuse, -R179.reuse ;  /* 0x000000a499997223 */ /* 0x180fe200000108b3 */
[----:B--2---:R-:W-:Y:S01]  /*1b420*/  FSEL R210, R210, -INF , P2 ;  /* 0xff800000d2d27808 */ /* 0x004fe20001000000 */
[-CC-:B------:R-:W-:Y:S01]  /*1b430*/  FFMA.FTZ R155, R155, R164.reuse, -R179.reuse ;  /* 0x000000a49b9b7223 */ /* 0x180fe200000108b3 */
[----:B------:R-:W-:Y:S01]  /*1b440*/  FSEL R203, R203, -INF , P4 ;  /* 0xff800000cbcb7808 */ /* 0x000fe20002000000 */
[-CC-:B------:R-:W-:Y:S01]  /*1b450*/  FFMA.FTZ R157, R157, R164.reuse, -R179.reuse ;  /* 0x000000a49d9d7223 */ /* 0x180fe200000108b3 */
[----:B------:R-:W-:Y:S01]  /*1b460*/  ISETP.GT.AND P4, PT, R209, 0x70, PT ;  /* 0x00000070d100780c */ /* 0x000fe20003f84270 */
[-CC-:B------:R-:W-:Y:S01]  /*1b470*/  FFMA.FTZ R158, R158, R164.reuse, -R179.reuse ;  /* 0x000000a49e9e7223 */ /* 0x180fe200000108b3 */
[----:B------:R-:W-:-:S01]  /*1b480*/  FFMA.FTZ R161, R161, R164, -R179 ;  /* 0x000000a4a1a17223 */ /* 0x000fc200000108b3 */
[-CC-:B------:R-:W-:Y:S01]  /*1b490*/  FFMA.FTZ R162, R162, R164.reuse, -R179.reuse ;  /* 0x000000a4a2a27223 */ /* 0x180fe200000108b3 */
[----:B------:R-:W-:Y:S01]  /*1b4a0*/  FSEL R205, R205, -INF , P4 ;  /* 0xff800000cdcd7808 */ /* 0x000fe20002000000 */
[-CC-:B------:R-:W-:Y:S01]  /*1b4b0*/  FFMA.FTZ R166, R166, R164.reuse, -R179.reuse ;  /* 0x000000a4a6a67223 */ /* 0x180fe200000108b3 */
[----:B------:R-:W-:Y:S01]  /*1b4c0*/  ISETP.GT.AND P4, PT, R209, 0x79, PT ;  /* 0x00000079d100780c */ /* 0x000fe20003f84270 */
[--C-:B------:R-:W-:Y:S01]  /*1b4d0*/  FFMA.FTZ R167, R167, R164, -R179.reuse ;  /* 0x000000a4a7a77223 */ /* 0x100fe200000108b3 */
[----:B------:R-:W-:Y:S01]  /*1b4e0*/  FMNMX.FTZ R209, R8, R10, !PT ;  /* 0x0000000a08d17209 */ /* 0x000fe20007810000 */
[-CC-:B------:R-:W-:Y:S01]  /*1b4f0*/  FFMA.FTZ R168, R168, R164.reuse, -R179.reuse ;  /* 0x000000a4a8a87223 */ /* 0x180fe200000108b3 */
[----:B------:R-:W-:Y:S01]  /*1b500*/  FSEL R192, R192, -INF , P4 ;  /* 0xff800000c0c07808 */ /* 0x000fe20002000000 */
[-CC-:B------:R-:W-:Y:S01]  /*1b510*/  FFMA.FTZ R169, R169, R164.reuse, -R179.reuse ;  /* 0x000000a4a9a97223 */ /* 0x180fe200000108b3 */
[----:B------:R-:W-:Y:S01]  /*1b520*/  FMNMX.FTZ R209, R14, R209, !PT ;  /* 0x000000d10ed17209 */ /* 0x000fe20007810000 */
[-CC-:B------:R-:W-:Y:S01]  /*1b530*/  FFMA.FTZ R170, R170, R164.reuse, -R179.reuse ;  /* 0x000000a4aaaa7223 */ /* 0x180fe200000108b3 */
[----:B------:R-:W-:-:S01]  /*1b540*/  FFMA.FTZ R171, R171, R164, -R179 ;  /* 0x000000a4abab7223 */ /* 0x000fc200000108b3 */
        /* <DEDUP_REMOVED lines=20> */
[----:B------:R-:W-:Y:S01]  /*1b690*/  ISETP.NE.AND P4, PT, R216, RZ, PT ;  /* 0x000000ffd800720c */ /* 0x000fe20003f85270 */
[----:B------:R-:W-:Y:S01]  /*1b6a0*/  MUFU.EX2 R5, R5 ;  /* 0x0000000500057308 */ /* 0x000fe20000000800 */
[----:B------:R-:W-:-:S02]  /*1b6b0*/  FMNMX.FTZ R209, R160, R209, !PT ;  /* 0x000000d1a0d17209 */ /* 0x000fc40007810000 */
[----:B-1----:R-:W-:Y:S02]  /*1b6c0*/  SHF.R.U32.HI R216, RZ, 0x7, R231 ;  /* 0x00000007ffd87819 */ /* 0x002fe400000116e7 */
[----:B------:R-:W-:-:S03]  /*1b6d0*/  FMNMX.FTZ R209, R163, R209, !PT ;  /* 0x000000d1a3d17209 */ /* 0x000fc60007810000 */
[----:B------:R-:W-:Y:S01]  /*1b6e0*/  MUFU.EX2 R9, R9 ;  /* 0x0000000900097308 */ /* 0x000fe20000000800 */
[----:B------:R-:W-:-:S04]  /*1b6f0*/  FMNMX.FTZ R209, R207, R209, !PT ;  /* 0x000000d1cfd17209 */ /* 0x000fc80007810000 */
[----:B------:R-:W-:-:S03]  /*1b700*/  FMNMX.FTZ R209, R196, R209, !PT ;  /* 0x000000d1c4d17209 */ /* 0x000fc60007810000 */
[----:B------:R-:W-:Y:S01]  /*1b710*/  MUFU.EX2 R15, R15 ;  /* 0x0000000f000f7308 */ /* 0x000fe20000000800 */
[----:B------:R-:W-:-:S04]  /*1b720*/  FMNMX.FTZ R209, R193, R209, !PT ;  /* 0x000000d1c1d17209 */ /* 0x000fc80007810000 */
[----:B0-----:R-:W-:-:S03]  /*1b730*/  FMNMX.FTZ R212, R175, R209, !PT ;  /* 0x000000d1afd47209 */ /* 0x001fc60007810000 */
[----:B------:R0:W-:Y:S01]  /*1b740*/  MUFU.EX2 R209, R165 ;  /* 0x000000a500d17308 */ /* 0x0001e20000000800 */
[----:B------:R-:W-:-:S04]  /*1b750*/  FMNMX.FTZ R212, R178, R212, !PT ;  /* 0x000000d4b2d47209 */ /* 0x000fc80007810000 */
[----:B------:R-:W-:-:S03]  /*1b760*/  FMNMX.FTZ R212, R211, R212, !PT ;  /* 0x000000d4d3d47209 */ /* 0x000fc60007810000 */
[----:B------:R-:W-:Y:S01]  /*1b770*/  MUFU.EX2 R153, R153 ;  /* 0x0000009900997308 */ /* 0x000fe20000000800 */
        /* <DEDUP_REMOVED lines=16> */
[----:B0-----:R-:W-:-:S03]  /*1b880*/  FMNMX.FTZ R165, R206, R212, !PT ;  /* 0x000000d4cea57209 */ /* 0x001fc60007810000 */
[----:B------:R-:W-:Y:S01]  /*1b890*/  MUFU.EX2 R166, R166 ;  /* 0x000000a600a67308 */ /* 0x000fe20000000800 */
[----:B------:R-:W-:-:S04]  /*1b8a0*/  FMNMX.FTZ R165, R21, R165, !PT ;  /* 0x000000a515a57209 */ /* 0x000fc80007810000 */
[----:B------:R-:W-:-:S03]  /*1b8b0*/  FMNMX.FTZ R165, R205, R165, !PT ;  /* 0x000000a5cda57209 */ /* 0x000fc60007810000 */
[----:B------:R-:W-:Y:S01]  /*1b8c0*/  MUFU.EX2 R167, R167 ;  /* 0x000000a700a77308 */ /* 0x000fe20000000800 */
[----:B------:R-:W-:-:S04]  /*1b8d0*/  FMNMX.FTZ R165, R208, R165, !PT ;  /* 0x000000a5d0a57209 */ /* 0x000fc80007810000 */
        /* <DEDUP_REMOVED lines=13> */
[----:B0-----:R-:W-:-:S04]  /*1b9b0*/  FMNMX.FTZ R165, R165, R212, !PT ;  /* 0x000000d4a5a57209 */ /* 0x001fc80007810000 */
[C---:B------:R-:W-:Y:S01]  /*1b9c0*/  FSETP.NEU.FTZ.AND P2, PT, R165.reuse, -INF , PT ;  /* 0xff800000a500780b */ /* 0x040fe20003f5d000 */
[----:B------:R-:W-:-:S02]  /*1b9d0*/  FFMA.FTZ R195, R165, R164, -8 ;  /* 0xc1000000a5c37423 */ /* 0x000fc400000100a4 */
[----:B------:R-:W-:Y:S01]  /*1b9e0*/  MUFU.EX2 R180, R180 ;  /* 0x000000b400b47308 */ /* 0x000fe20000000800 */
[----:B------:R-:W-:Y:S02]  /*1b9f0*/  FSEL R212, R165, RZ, P2 ;  /* 0x000000ffa5d47208 */ /* 0x000fe40001000000 */
[----:B------:R-:W-:-:S03]  /*1ba00*/  FSEL R195, R195, RZ, P2 ;  /* 0x000000ffc3c37208 */ /* 0x000fc60001000000 */
[----:B------:R-:W-:Y:S01]  /*1ba10*/  FADD.FTZ R212, -R212, R10 ;  /* 0x0000000ad4d47221 */ /* 0x000fe20000010100 */
[----:B------:R-:W-:Y:S02]  /*1ba20*/  @!P4 IMAD R10, R13, 0x8, R18 ;  /* 0x000000080d0ac824 */ /* 0x000fe400078e0212 */
[-CC-:B------:R-:W-:Y:S01]  /*1ba30*/  FFMA.FTZ R213, R211, R164.reuse, -R195.reuse ;  /* 0x000000a4d3d57223 */ /* 0x180fe200000108c3 */
[----:B------:R-:W-:Y:S01]  /*1ba40*/  FSEL R211, R191, RZ, P3 ;  /* 0x000000ffbfd37208 */ /* 0x000fe20001800000 */
[-CC-:B------:R-:W-:Y:S01]  /*1ba50*/  FFMA.FTZ R8, R8, R164.reuse, -R195.reuse ;  /* 0x000000a408087223 */ /* 0x180fe200000108c3 */
[-C--:B------:R-:W-:Y:S01]  /*1ba60*/  FMUL.FTZ R212, R212, R164.reuse ;  /* 0x000000a4d4d47220 */ /* 0x080fe20000410000 */
[-CC-:B------:R-:W-:Y:S01]  /*1ba70*/  FFMA.FTZ R14, R14, R164.reuse, -R195.reuse ;  /* 0x000000a40e0e7223 */ /* 0x180fe200000108c3 */
[----:B------:R-:W-:-:S01]  /*1ba80*/  FFMA.FTZ R20, R20, R164, -R195 ;  /* 0x000000a414147223 */ /* 0x000fc200000108c3 */
[----:B------:R-:W-:Y:S01]  /*1ba90*/  FADD.FTZ R211, -R211, R7 ;  /* 0x00000007d3d37221 */ /* 0x000fe20000010100 */
[----:B------:R-:W-:-:S01]  /*1baa0*/  FFMA.FTZ R152, R152, R164, -R195 ;  /* 0x000000a498987223 */ /* 0x000fc200000108c3 */
[----:B------:R-:W-:Y:S01]  /*1bab0*/  MUFU.EX2 R8, R8 ;  /* 0x0000000800087308 */ /* 0x000fe20000000800 */
[----:B------:R-:W-:-:S01]  /*1bac0*/  FFMA.FTZ R154, R154, R164, -R195 ;  /* 0x000000a49a9a7223 */ /* 0x000fc200000108c3 */
[----:B------:R-:W-:Y:S01]  /*1bad0*/  FMUL.FTZ R211, R211, R164 ;  /* 0x000000a4d3d37220 */ /* 0x000fe20000410000 */
[----:B------:R-:W-:-:S02]  /*1bae0*/  @!P4 VIADD R10, R10, 0x38840 ;  /* 0x000388400a0ac836 */ /* 0x000fc40000000000 */
[-CC-:B------:R-:W-:Y:S01]  /*1baf0*/  FFMA.FTZ R7, R182, R164.reuse, -R195.reuse ;  /* 0x000000a4b6077223 */ /* 0x180fe200000108c3 */
[----:B------:R-:W-:-:S01]  /*1bb00*/  FFMA.FTZ R156, R156, R164, -R195 ;  /* 0x000000a49c9c7223 */ /* 0x000fc200000108c3 */
[----:B------:R-:W-:Y:S01]  /*1bb10*/  IADD3 R182, -R216, 0xb, RZ ;  /* 0x0000000bd8b67810 */ /* 0x000fe20007ffe1ff */
[----:B------:R-:W-:-:S01]  /*1bb20*/  FFMA.FTZ R159, R159, R164, -R195 ;  /* 0x000000a49f9f7223 */ /* 0x000fc200000108c3 */
[----:B------:R-:W0:Y:S01]  /*1bb30*/  MUFU.EX2 R211, R211 ;  /* 0x000000d300d37308 */ /* 0x000e220000000800 */
[----:B------:R-:W-:Y:S01]  /*1bb40*/  @!P4 PRMT R10, RZ, 0x654, R10 ;  /* 0x00000654ff0ac816 */ /* 0x000fe2000000000a */
[-CC-:B------:R-:W-:Y:S01]  /*1bb50*/  FFMA.FTZ R160, R160, R164.reuse, -R195.reuse ;  /* 0x000000a4a0a07223 */ /* 0x180fe200000108c3 */
[----:B------:R1:W-:Y:S06]  /*1bb60*/  BAR.ARV R182, 0x100 ;  /* 0x000400b60000751d */ /* 0x0003ec0000002000 */
[----:B------:R-:W2:Y:S01]  /*1bb70*/  MUFU.EX2 R212, R212 ;  /* 0x000000d400d47308 */ /* 0x000ea20000000800 */
[----:B------:R3:W-:Y:S01]  /*1bb80*/  @!P4 SYNCS.ARRIVE.TRANS64.RED.A1T0 RZ, [R10+URZ], RZ ;  /* 0x000000ff0affc9a7 */ /* 0x0007e2000810043f */
[----:B------:R-:W-:-:S01]  /*1bb90*/  FFMA.FTZ R163, R163, R164, -R195 ;  /* 0x000000a4a3a37223 */ /* 0x000fc200000108c3 */
[-CC-:B------:R-:W-:Y:S01]  /*1bba0*/  FFMA.FTZ R207, R207, R164.reuse, -R195.reuse ;  /* 0x000000a4cfcf7223 */ /* 0x180fe200000108c3 */
[----:B------:R-:W-:-:S01]  /*1bbb0*/  FFMA.FTZ R196, R196, R164, -R195 ;  /* 0x000000a4c4c47223 */ /* 0x000fc200000108c3 */
[-CC-:B------:R-:W-:Y:S01]  /*1bbc0*/  FFMA.FTZ R193, R193, R164.reuse, -R195.reuse ;  /* 0x000000a4c1c17223 */ /* 0x180fe200000108c3 */
[----:B------:R-:W-:-:S01]  /*1bbd0*/  FFMA.FTZ R175, R175, R164, -R195 ;  /* 0x000000a4afaf7223 */ /* 0x000fc200000108c3 */
[----:B------:R-:W-:Y:S01]  /*1bbe0*/  FFMA.FTZ R178, R178, R164, -R195 ;  /* 0x000000a4b2b27223 */ /* 0x000fe200000108c3 */
[----:B------:R-:W3:Y:S01]  /*1bbf0*/  MUFU.EX2 R14, R14 ;  /* 0x0000000e000e7308 */ /* 0x000ee20000000800 */
[----:B0-----:R-:W-:-:S01]  /*1bc00*/  FFMA.FTZ R3, R211, R3, R5 ;  /* 0x00000003d3037223 */ /* 0x001fc20000010005 */
[-CC-:B------:R-:W-:Y:S01]  /*1bc10*/  FFMA.FTZ R183, R183, R164.reuse, -R195.reuse ;  /* 0x000000a4b7b77223 */ /* 0x180fe200000108c3 */
[----:B------:R-:W-:-:S01]  /*1bc20*/  FFMA.FTZ R186, R186, R164, -R195 ;  /* 0x000000a4baba7223 */ /* 0x000fc200000108c3 */
[----:B------:R-:W-:Y:S01]  /*1bc30*/  FFMA.FTZ R187, R187, R164, -R195 ;  /* 0x000000a4bbbb7223 */ /* 0x000fe200000108c3 */
[----:B------:R-:W-:-:S01]  /*1bc40*/  FADD.FTZ R3, R9, R3 ;  /* 0x0000000309037221 */ /* 0x000fc20000010000 */
[-CC-:B------:R-:W-:Y:S01]  /*1bc50*/  FFMA.FTZ R190, R190, R164.reuse, -R195.reuse ;  /* 0x000000a4bebe7223 */ /* 0x180fe200000108c3 */
[----:B------:R-:W-:-:S01]  /*1bc60*/  FFMA.FTZ R201, R201, R164, -R195 ;  /* 0x000000a4c9c97223 */ /* 0x000fc200000108c3 */
[----:B------:R-:W0:Y:S01]  /*1bc70*/  MUFU.EX2 R20, R20 ;  /* 0x0000001400147308 */ /* 0x000e220000000800 */
[----:B--2---:R-:W-:-:S01]  /*1bc80*/  FFMA.FTZ R0, R212, R0, R8 ;  /* 0x00000000d4007223 */ /* 0x004fc20000010008 */
[-CC-:B------:R-:W-:Y:S01]  /*1bc90*/  FFMA.FTZ R204, R204, R164.reuse, -R195.reuse ;  /* 0x000000a4cccc7223 */ /* 0x180fe200000108c3 */
[----:B------:R-:W-:-:S01]  /*1bca0*/  FFMA.FTZ R198, R198, R164, -R195 ;  /* 0x000000a4c6c67223 */ /* 0x000fc200000108c3 */
[-CC-:B------:R-:W-:Y:S01]  /*1bcb0*/  FFMA.FTZ R199, R199, R164.reuse, -R195.reuse ;  /* 0x000000a4c7c77223 */ /* 0x180fe200000108c3 */
[----:B------:R-:W-:-:S01]  /*1bcc0*/  FFMA.FTZ R202, R202, R164, -R195 ;  /* 0x000000a4caca7223 */ /* 0x000fc200000108c3 */
[-CC-:B------:R-:W-:Y:S01]  /*1bcd0*/  FFMA.FTZ R203, R203, R164.reuse, -R195.reuse ;  /* 0x000000a4cbcb7223 */ /* 0x180fe200000108c3 */
[----:B------:R-:W-:-:S01]  /*1bce0*/  FFMA.FTZ R206, R206, R164, -R195 ;  /* 0x000000a4cece7223 */ /* 0x000fc200000108c3 */
[----:B------:R-:W2:Y:S01]  /*1bcf0*/  MUFU.EX2 R152, R152 ;  /* 0x0000009800987308 */ /* 0x000ea20000000800 */
[----:B---3--:R-:W-:-:S01]  /*1bd00*/  FADD.FTZ R10, R14, R0 ;  /* 0x000000000e0a7221 */ /* 0x008fc20000010000 */
[----:B------:R-:W-:Y:S01]  /*1bd10*/  FADD.FTZ R0, R15, R3 ;  /* 0x000000030f007221 */ /* 0x000fe20000010000 */
[----:B------:R-:W-:-:S01]  /*1bd20*/  FFMA.FTZ R21, R21, R164, -R195 ;  /* 0x000000a415157223 */ /* 0x000fc200000108c3 */
[-CC-:B------:R-:W-:Y:S01]  /*1bd30*/  FFMA.FTZ R205, R205, R164.reuse, -R195.reuse ;  /* 0x000000a4cdcd7223 */ /* 0x180fe200000108c3 */
[----:B------:R-:W-:-:S01]  /*1bd40*/  FFMA.FTZ R208, R208, R164, -R195 ;  /* 0x000000a4d0d07223 */ /* 0x000fc200000108c3 */
[----:B------:R-:W-:Y:S01]  /*1bd50*/  FADD.FTZ R0, R4, R0 ;  /* 0x0000000004007221 */ /* 0x000fe20000010000 */
[----:B------:R-:W-:-:S01]  /*1bd60*/  FFMA.FTZ R210, R210, R164, -R195 ;  /* 0x000000a4d2d27223 */ /* 0x000fc200000108c3 */
[----:B------:R-:W3:Y:S01]  /*1bd70*/  MUFU.EX2 R154, R154 ;  /* 0x0000009a009a7308 */ /* 0x000ee20000000800 */
[----:B0-----:R-:W-:-:S01]  /*1bd80*/  FADD.FTZ R3, R20, R10 ;  /* 0x0000000a14037221 */ /* 0x001fc20000010000 */
[----:B------:R-:W-:Y:S01]  /*1bd90*/  FADD.FTZ R0, R153, R0 ;  /* 0x0000000099007221 */ /* 0x000fe20000010000 */
[----:B------:R-:W-:-:S03]  /*1bda0*/  FFMA.FTZ R192, R192, R164, -R195 ;  /* 0x000000a4c0c07223 */ /* 0x000fc600000108c3 */
[----:B------:R-:W-:Y:S02]  /*1bdb0*/  FADD.FTZ R0, R155, R0 ;  /* 0x000000009b007221 */ /* 0x000fe40000010000 */
[----:B------:R-:W0:Y:S01]  /*1bdc0*/  MUFU.EX2 R156, R156 ;  /* 0x0000009c009c7308 */ /* 0x000e220000000800 */
[----:B--2---:R-:W-:-:S01]  /*1bdd0*/  FADD.FTZ R3, R152, R3 ;  /* 0x0000000398037221 */ /* 0x004fc20000010000 */
[----:B------:R-:W-:-:S04]  /*1bde0*/  FADD.FTZ R0, R157, R0 ;  /* 0x000000009d007221 */ /* 0x000fc80000010000 */
[----:B------:R-:W-:Y:S02]  /*1bdf0*/  FADD.FTZ R0, R158, R0 ;  /* 0x000000009e007221 */ /* 0x000fe40000010000 */
[----:B------:R-:W2:Y:S01]  /*1be00*/  MUFU.EX2 R159, R159 ;  /* 0x0000009f009f7308 */ /* 0x000ea20000000800 */
[----:B---3--:R-:W-:-:S01]  /*1be10*/  FADD.FTZ R3, R154, R3 ;  /* 0x000000039a037221 */ /* 0x008fc20000010000 */
[----:B------:R-:W-:-:S04]  /*1be20*/  FADD.FTZ R0, R161, R0 ;  /* 0x00000000a1007221 */ /* 0x000fc80000010000 */
[----:B------:R-:W-:Y:S02]  /*1be30*/  FADD.FTZ R0, R162, R0 ;  /* 0x00000000a2007221 */ /* 0x000fe40000010000 */
[----:B------:R-:W3:Y:S01]  /*1be40*/  MUFU.EX2 R160, R160 ;  /* 0x000000a000a07308 */ /* 0x000ee20000000800 */
[----:B0-----:R-:W-:-:S01]  /*1be50*/  FADD.FTZ R3, R156, R3 ;  /* 0x000000039c037221 */ /* 0x001fc20000010000 */
[----:B------:R-:W-:-:S04]  /*1be60*/  FADD.FTZ R0, R209, R0 ;  /* 0x00000000d1007221 */ /* 0x000fc80000010000 */
        /* <DEDUP_REMOVED lines=22> */
[----:B0-----:R-:W-:-:S07]  /*1bfd0*/  FADD.FTZ R3, R193, R3 ;  /* 0x00000003c1037221 */ /* 0x001fce0000010000 */
[----:B------:R-:W0:Y:S01]  /*1bfe0*/  MUFU.EX2 R213, R213 ;  /* 0x000000d500d57308 */ /* 0x000e220000000800 */
[----:B--2---:R-:W-:-:S07]  /*1bff0*/  FADD.FTZ R3, R175, R3 ;  /* 0x00000003af037221 */ /* 0x004fce0000010000 */
[----:B------:R-:W2:Y:S01]  /*1c000*/  MUFU.EX2 R7, R7 ;  /* 0x0000000700077308 */ /* 0x000ea20000000800 */
[----:B---3--:R-:W-:-:S07]  /*1c010*/  FADD.FTZ R3, R178, R3 ;  /* 0x00000003b2037221 */ /* 0x008fce0000010000 */
        /* <DEDUP_REMOVED lines=51> */
[----:B--2---:R-:W-:-:S01]  /*1c350*/  FADD.FTZ R10, R210, R3 ;  /* 0x00000003d20a7221 */ /* 0x004fc20000010000 */
[----:B---3--:R-:W-:-:S03]  /*1c360*/  FADD.FTZ R3, R179, R0 ;  /* 0x00000000b3037221 */ /* 0x008fc60000010000 */
[----:B0-----:R-:W-:Y:S01]  /*1c370*/  FADD.FTZ R0, R192, R10 ;  /* 0x0000000ac0007221 */ /* 0x001fe20000010000 */
[----:B-1----:R-:W-:Y:S06]  /*1c380*/  @!P1 BRA `(.L_x_2506) ;  /* 0x0000000000049947 */ /* 0x002fec0003800000 */
[----:B------:R-:W-:Y:S01]  /*1c390*/  BPT.TRAP 0x1 ;  /* 0x000000040000795c */ /* 0x000fe20000300000 */
.L_x_2506:
[----:B------:R-:W-:Y:S01]  /*1c3a0*/  IMAD R10, R234, 0x8, R18 ;  /* 0x00000008ea0a7824 */ /* 0x000fe200078e0212 */
[----:B------:R-:W-:Y:S01]  /*1c3b0*/  ISETP.GT.AND P2, PT, R12, R11, PT ;  /* 0x0000000b0c00720c */ /* 0x000fe20003f44270 */
[----:B------:R-:W-:Y:S01]  /*1c3c0*/  FMUL.FTZ R24, R24, R211 ;  /* 0x000000d318187220 */ /* 0x000fe20000410000 */
[----:B------:R-:W-:Y:S01]  /*1c3d0*/  MOV R182, UR42 ;  /* 0x0000002a00b67c02 */ /* 0x000fe20008000f00 */
[----:B------:R-:W-:Y:S01]  /*1c3e0*/  VIADD R10, R10, 0x38860 ;  /* 0x000388600a0a7836 */ /* 0x000fe20000000000 */
[----:B------:R-:W-:Y:S01]  /*1c3f0*/  F2FP.SATFINITE.E4M3.F32.PACK_AB_MERGE_C R4, R4, R15, RZ ;  /* 0x0000000f0404723e */ /* 0x000fe200048070ff */
[----:B------:R-:W-:Y:S01]  /*1c400*/  FMUL.FTZ R25, R25, R211 ;  /* 0x000000d319197220 */ /* 0x000fe20000410000 */
[----:B------:R-:W-:Y:S01]  /*1c410*/  F2FP.SATFINITE.E4M3.F32.PACK_AB_MERGE_C R7, R7, R213, RZ ;  /* 0x000000d50707723e */ /* 0x000fe200048070ff */
[-C--:B------:R-:W-:Y:S01]  /*1c420*/  FMUL.FTZ R28, R28, R211.reuse ;  /* 0x000000d31c1c7220 */ /* 0x080fe20000410000 */
[----:B------:R-:W-:Y:S01]  /*1c430*/  PRMT R10, R182, 0x654, R10 ;  /* 0x00000654b60a7816 */ /* 0x000fe2000000000a */
[----:B------:R-:W-:Y:S01]  /*1c440*/  FMUL.FTZ R29, R29, R211 ;  /* 0x000000d31d1d7220 */ /* 0x000fe20000410000 */
[----:B------:R-:W-:Y:S01]  /*1c450*/  F2FP.SATFINITE.E4M3.F32.PACK_AB_MERGE_C R5, R9, R5, R4 ;  /* 0x000000050905723e */ /* 0x000fe20004807004 */
        /* <DEDUP_REMOVED lines=155> */
[----:B0-----:R-:W-:Y:S02]  /*1ce10*/  IMAD.MOV.U32 R10, RZ, RZ, R165 ;  /* 0x000000ffff0a7224 */ /* 0x001fe400078e00a5 */
[----:B------:R-:W-:Y:S02]  /*1ce20*/  IMAD.MOV.U32 R7, RZ, RZ, R191 ;  /* 0x000000ffff077224 */ /* 0x000fe400078e00bf */
[----:B------:R-:W-:Y:S02]  /*1ce30*/  IMAD.MOV.U32 R4, RZ, RZ, R235 ;  /* 0x000000ffff047224 */ /* 0x000fe400078e00eb */
[----:B------:R-:W-:Y:S02]  /*1ce40*/  IMAD.MOV.U32 R234, RZ, RZ, R13 ;  /* 0x000000ffffea7224 */ /* 0x000fe400078e000d */
[----:B------:R-:W-:Y:S01]  /*1ce50*/  IMAD.MOV.U32 R228, RZ, RZ, R5 ;  /* 0x000000ffffe47224 */ /* 0x000fe200078e0005 */
[----:B------:R-:W-:Y:S06]  /*1ce60*/  @P2 BRA `(.L_x_2507) ;  /* 0xffffffc800742947 */ /* 0x000fec000383ffff */
[----:B------:R-:W-:-:S07]  /*1ce70*/  MOV R234, R13 ;  /* 0x0000000d00ea7202 */ /* 0x000fce0000000f00 */
.L_x_2496:
[----:B------:R-:W-:-:S13]  /*1ce80*/  ISETP.GE.AND P0, PT, R12, RZ, PT ;  /* 0x000000ff0c00720c */ /* 0x000fda0003f06270 */
[----:B------:R-:W-:Y:S05]  /*1ce90*/  @!P0 BRA `(.L_x_2508) ;  /* 0x0000002c00208947 */ /* 0x000fea0003800000 */
[----:B------:R-:W-:Y:S02]  /*1cea0*/  IMAD.MOV.U32 R7, RZ, RZ, R165 ;  /* 0x000000ffff077224 */ /* 0x000fe400078e00a5 */
[----:B------:R-:W-:Y:S02]  /*1ceb0*/  IMAD.MOV.U32 R10, RZ, RZ, R191 ;  /* 0x000000ffff0a7224 */ /* 0x000fe400078e00bf */
[----:B------:R-:W-:Y:S02]  /*1cec0*/  IMAD.MOV.U32 R4, RZ, RZ, R235 ;  /* 0x000000ffff047224 */ /* 0x000fe400078e00eb */
[----:B------:R-:W-:-:S07]  /*1ced0*/  IMAD.MOV.U32 R11, RZ, RZ, R234 ;  /* 0x000000ffff0b7224 */ /* 0x000fce00078e00ea */
.L_x_2519:
[----:B------:R-:W-:Y:S01]  /*1cee0*/  ISETP.NE.AND P2, PT, R237, RZ, PT ;  /* 0x000000ffed00720c */ /* 0x000fe20003f45270 */
[----:B------:R-:W-:Y:S01]  /*1cef0*/  VIADD R234, R11, 0x1 ;  /* 0x000000010bea7836 */ /* 0x000fe20000000000 */
[----:B------:R-:W-:Y:S05]  /*1cf00*/  YIELD ;  /* 0x0000000000007946 */ /* 0x000fea0003800000 */
[----:B------:R-:W-:-:S04]  /*1cf10*/  ISETP.NE.AND P0, PT, R234, 0x2, PT ;  /* 0x00000002ea00780c */ /* 0x000fc80003f05270 */
[----:B------:R-:W-:Y:S02]  /*1cf20*/  SEL R235, RZ, 0x1, P0 ;  /* 0x00000001ffeb7807 */ /* 0x000fe40000000000 */
[----:B------:R-:W-:Y:S02]  /*1cf30*/  SEL R234, R234, RZ, P0 ;  /* 0x000000ffeaea7207 */ /* 0x000fe40000000000 */
[----:B------:R-:W-:Y:S01]  /*1cf40*/  LOP3.LUT R235, R4, R235, RZ, 0x3c, !PT ;  /* 0x000000eb04eb7212 */ /* 0x000fe200078e3cff */
[----:B------:R-:W-:Y:S06]  /*1cf50*/  @P2 BRA `(.L_x_2509) ;  /* 0x0000000000302947 */ /* 0x000fec0003800000 */
[----:B------:R-:W-:Y:S05]  /*1cf60*/  @!P1 BRA `(.L_x_2510) ;  /* 0x0000000000049947 */ /* 0x000fea0003800000 */
[----:B------:R-:W-:Y:S01]  /*1cf70*/  BPT.TRAP 0x1 ;  /* 0x000000040000795c */ /* 0x000fe20000300000 */
.L_x_2510:
[----:B------:R-:W-:Y:S01]  /*1cf80*/  IMAD R5, R234, 0x8, R18 ;  /* 0x00000008ea057824 */ /* 0x000fe200078e0212 */
[----:B------:R-:W-:-:S04]  /*1cf90*/  SHF.L.U32 R8, R235, 0x1f, RZ ;  /* 0x0000001feb087819 */ /* 0x000fc800000006ff */
[----:B------:R0:W1:Y:S01]  /*1cfa0*/  SYNCS.PHASECHK.TRANS64.TRYWAIT P0, [R5+URZ+0x38830], R8 ;  /* 0x03883008050075a7 */ /* 0x000062000800017f */
[----:B------:R-:W-:Y:S05]  /*1cfb0*/  @!P1 BRA `(.L_x_2511) ;  /* 0x0000000000049947 */ /* 0x000fea0003800000 */
[----:B------:R-:W-:Y:S01]  /*1cfc0*/  BPT.TRAP 0x1 ;  /* 0x000000040000795c */ /* 0x000fe20000300000 */
.L_x_2511:
[----:B------:R-:W-:Y:S04]  /*1cfd0*/  BSSY B0, `(.L_x_2509) ;  /* 0x0000004000007945 */ /* 0x000fe80003800000 */
[----:B-1----:R-:W-:Y:S05]  /*1cfe0*/  @P0 BRA `(.L_x_2512) ;  /* 0x0000000000080947 */ /* 0x002fea0003800000 */
[----:B------:R-:W1:Y:S02]  /*1cff0*/  SYNCS.PHASECHK.TRANS64.TRYWAIT P0, [R5+URZ+0x38830], R8 ;  /* 0x03883008050075a7 */ /* 0x000e64000800017f */
[----:B-1----:R-:W-:Y:S05]  /*1d000*/  @!P0 BRA `(.L_x_2513) ;  /* 0x00000108003c8947 */ /* 0x002fea0003800000 */
.L_x_2512:
[----:B------:R-:W-:Y:S05]  /*1d010*/  BSYNC B0 ;  /* 0x0000000000007941 */ /* 0x000fea0003800000 */
.L_x_2509:
[----:B01----:R-:W0:Y:S01]  /*1d020*/  S2R R5, SR_TID.X ;  /* 0x0000000000057919 */ /* 0x003e220000002100 */
[----:B------:R-:W-:Y:S05]  /*1d030*/  WARPSYNC.ALL ;  /* 0x0000000000007948 */ /* 0x000fea0003800000 */
[----:B------:R-:W-:Y:S01]  /*1d040*/  LEA R8, R234, R6, 0xb ;  /* 0x00000006ea087211 */ /* 0x000fe200078e58ff */
[----:B------:R-:W-:Y:S01]  /*1d050*/  IMAD.MOV.U32 R9, RZ, RZ, 0x40000040 ;  /* 0x40000040ff097424 */ /* 0x000fe200078e00ff */
[----:B------:R-:W-:Y:S01]  /*1d060*/  MOV R153, 0x40000040 ;  /* 0x4000004000997802 */ /* 0x000fe20000000f00 */
[----:B------:R-:W-:Y:S01]  /*1d070*/  IMAD.MOV.U32 R21, RZ, RZ, 0x40000040 ;  /* 0x40000040ff157424 */ /* 0x000fe200078e00ff */
[C---:B------:R-:W-:Y:S01]  /*1d080*/  R2UR UR14, R8.reuse ;  /* 0x00000000080e72ca */ /* 0x040fe200000e0000 */
[C---:B------:R-:W-:Y:S01]  /*1d090*/  VIADD R152, R8.reuse, 0x4 ;  /* 0x0000000408987836 */ /* 0x040fe20000000000 */
[----:B------:R-:W-:Y:S01]  /*1d0a0*/  R2UR UR15, R9 ;  /* 0x00000000090f72ca */ /* 0x000fe200000e0000 */
[C---:B------:R-:W-:Y:S01]  /*1d0b0*/  VIADD R20, R8.reuse, 0x2 ;  /* 0x0000000208147836 */ /* 0x040fe20000000000 */
[C---:B------:R-:W-:Y:S01]  /*1d0c0*/  R2UR UR7, R153.reuse ;  /* 0x00000000990772ca */ /* 0x040fe200000e0000 */
[----:B------:R-:W-:Y:S01]  /*1d0d0*/  VIADD R14, R8, 0x6 ;  /* 0x00000006080e7836 */ /* 0x000fe20000000000 */
[----:B------:R-:W-:Y:S01]  /*1d0e0*/  R2UR UR6, R152 ;  /* 0x00000000980672ca */ /* 0x000fe200000e0000 */
[----:B------:R-:W-:Y:S01]  /*1d0f0*/  VIADD R152, R8, 0x404 ;  /* 0x0000040408987836 */ /* 0x000fe20000000000 */
[----:B------:R-:W-:Y:S01]  /*1d100*/  R2UR UR31, R153 ;  /* 0x00000000991f72ca */ /* 0x000fe200000e0000 */
[----:B------:R-:W-:Y:S01]  /*1d110*/  IMAD.MOV.U32 R15, RZ, RZ, 0x40000040 ;  /* 0x40000040ff0f7424 */ /* 0x000fe200078e00ff */
[----:B------:R-:W-:Y:S01]  /*1d120*/  R2UR UR10, R20 ;  /* 0x00000000140a72ca */ /* 0x000fe200000e0000 */
[----:B------:R-:W-:Y:S01]  /*1d130*/  VIADD R20, R8, 0x400 ;  /* 0x0000040008147836 */ /* 0x000fe20000000000 */
[----:B------:R-:W-:-:S02]  /*1d140*/  R2UR UR30, R152 ;  /* 0x00000000981e72ca */ /* 0x000fc400000e0000 */
[----:B------:R-:W-:Y:S02]  /*1d150*/  R2UR UR11, R21 ;  /* 0x00000000150b72ca */ /* 0x000fe400000e0000 */
[----:B------:R-:W-:Y:S01]  /*1d160*/  R2UR UR18, R14 ;  /* 0x000000000e1272ca */ /* 0x000fe200000e0000 */
[C---:B------:R-:W-:Y:S01]  /*1d170*/  VIADD R14, R8.reuse, 0x402 ;  /* 0x00000402080e7836 */ /* 0x040fe20000000000 */
[----:B------:R-:W-:Y:S01]  /*1d180*/  R2UR UR19, R15 ;  /* 0x000000000f1372ca */ /* 0x000fe200000e0000 */
[----:B------:R-:W-:Y:S01]  /*1d190*/  VIADD R8, R8, 0x406 ;  /* 0x0000040608087836 */ /* 0x000fe20000000000 */
[----:B------:R-:W-:Y:S02]  /*1d1a0*/  R2UR UR22, R20 ;  /* 0x00000000141672ca */ /* 0x000fe400000e0000 */
[----:B0-----:R-:W-:Y:S02]  /*1d1b0*/  SHF.R.U32.HI R5, RZ, 0x7, R5 ;  /* 0x00000007ff057819 */ /* 0x001fe40000011605 */
[----:B------:R-:W-:-:S02]  /*1d1c0*/  R2UR UR23, R21 ;  /* 0x00000000151772ca */ /* 0x000fc400000e0000 */
[----:B------:R-:W-:Y:S01]  /*1d1d0*/  R2UR UR26, R14 ;  /* 0x000000000e1a72ca */ /* 0x000fe200000e0000 */
[----:B------:R-:W-:Y:S01]  /*1d1e0*/  VIADD R5, R5, 0x8 ;  /* 0x0000000805057836 */ /* 0x000fe20000000000 */
[----:B------:R-:W-:Y:S02]  /*1d1f0*/  R2UR UR27, R15 ;  /* 0x000000000f1b72ca */ /* 0x000fe400000e0000 */
[----:B------:R-:W-:Y:S02]  /*1d200*/  R2UR UR34, R8 ;  /* 0x00000000082272ca */ /* 0x000fe400000e0000 */
[----:B------:R0:W-:Y:S01]  /*1d210*/  BAR.SYNC.DEFER_BLOCKING R5, 0x100 ;  /* 0x000400050000751d */ /* 0x0001e20000010000 */
[----:B------:R-:W-:-:S05]  /*1d220*/  R2UR UR35, R9 ;  /* 0x00000000092372ca */ /* 0x000fca00000e0000 */
        /* <DEDUP_REMOVED lines=27> */
.L_x_2515:
[----:B------:R-:W-:Y:S01]  /*1d3e0*/  SHF.L.U32 R4, R4, 0x1f, RZ ;  /* 0x0000001f04047819 */ /* 0x000fe200000006ff */
[----:B------:R-:W-:-:S04]  /*1d3f0*/  IMAD R5, R11, 0x8, R18 ;  /* 0x000000080b057824 */ /* 0x000fc800078e0212 */
[----:B------:R0:W1:Y:S01]  /*1d400*/  SYNCS.PHASECHK.TRANS64.TRYWAIT P0, [R5+URZ+0x38850], R4 ;  /* 0x03885004050075a7 */ /* 0x000062000800017f */
[----:B------:R-:W-:Y:S05]  /*1d410*/  @!P1 BRA `(.L_x_2516) ;  /* 0x0000000000049947 */ /* 0x000fea0003800000 */
[----:B------:R-:W-:Y:S01]  /*1d420*/  BPT.TRAP 0x1 ;  /* 0x000000040000795c */ /* 0x000fe20000300000 */
.L_x_2516:
[----:B-1----:R-:W-:Y:S05]  /*1d430*/  @P0 BRA `(.L_x_2514) ;  /* 0x0000000000080947 */ /* 0x002fea0003800000 */
[----:B------:R-:W1:Y:S02]  /*1d440*/  SYNCS.PHASECHK.TRANS64.TRYWAIT P0, [R5+URZ+0x38850], R4 ;  /* 0x03885004050075a7 */ /* 0x000e64000800017f */
[----:B-1----:R-:W-:Y:S05]  /*1d450*/  @!P0 BRA `(.L_x_2517) ;  /* 0x00000104003c8947 */ /* 0x002fea0003800000 */
.L_x_2514:
[----:B01----:R-:W-:Y:S01]  /*1d460*/  IADD3 R4, R18, 0x400, RZ ;  /* 0x0000040012047810 */ /* 0x003fe20007ffe0ff */
[----:B------:R-:W-:Y:S01]  /*1d470*/  IMAD.MOV.U32 R5, RZ, RZ, 0x40000040 ;  /* 0x40000040ff057424 */ /* 0x000fe200078e00ff */
[----:B------:R-:W-:Y:S05]  /*1d480*/  WARPSYNC.ALL ;  /* 0x0000000000007948 */ /* 0x000fea0003800000 */
[----:B------:R-:W-:Y:S01]  /*1d490*/  SHF.R.U32.HI R4, RZ, 0x4, R4 ;  /* 0x00000004ff047819 */ /* 0x000fe20000011604 */
[----:B------:R-:W-:Y:S01]  /*1d4a0*/  WARPGROUP.ARRIVE ;  /* 0x00000000000079c5 */ /* 0x000fe20000000000 */
[----:B------:R-:W-:Y:S01]  /*1d4b0*/  R2UR UR7, R5 ;  /* 0x00000000050772ca */ /* 0x000fe200000e0000 */
[----:B------:R-:W-:Y:S01]  /*1d4c0*/  IMAD.MOV.U32 R9, RZ, RZ, 0x40000040 ;  /* 0x40000040ff097424 */ /* 0x000fe200078e00ff */
[----:B------:R-:W-:Y:S01]  /*1d4d0*/  LOP3.LUT R4, R4, 0x3fff, RZ, 0xc0, !PT ;  /* 0x00003fff04047812 */ /* 0x000fe200078ec0ff */
[C---:B------:R-:W-:Y:S01]  /*1d4e0*/  FMUL.FTZ R5, R2.reuse, R152 ;  /* 0x0000009802057220 */ /* 0x040fe20000410000 */
[C---:B------:R-:W-:Y:S01]  /*1d4f0*/  FMUL.FTZ R14, R2.reuse, R156 ;  /* 0x0000009c020e7220 */ /* 0x040fe20000410000 */
[----:B------:R-:W-:Y:S01]  /*1d500*/  FMUL.FTZ R15, R2, R157 ;  /* 0x0000009d020f7220 */ /* 0x000fe20000410000 */
[----:B------:R-:W-:Y:S01]  /*1d510*/  LOP3.LUT R4, R4, 0x10000, RZ, 0xfc, !PT ;  /* 0x0001000004047812 */ /* 0x000fe200078efcff */
[C---:B------:R-:W-:Y:S01]  /*1d520*/  FMUL.FTZ R152, R2.reuse, R160 ;  /* 0x000000a002987220 */ /* 0x040fe20000410000 */
[C---:B------:R-:W-:Y:S01]  /*1d530*/  FMUL.FTZ R157, R2.reuse, R165 ;  /* 0x000000a5029d7220 */ /* 0x040fe20000410000 */
[----:B------:R-:W0:Y:S01]  /*1d540*/  MUFU.TANH R5, R5 ;  /* 0x0000000500057308 */ /* 0x000e220000002400 */
        /* <DEDUP_REMOVED lines=16> */
[----:B0-----:R-:W-:Y:S01]  /*1d650*/  FMNMX.FTZ R165, R5, R10, !PT ;  /* 0x0000000a05a57209 */ /* 0x001fe20007810000 */
        /* <DEDUP_REMOVED lines=34> */
[----:B------:R-:W-:-:S05]  /*1d880*/  FMUL.FTZ R210, R2, R215 ;  /* 0x000000d702d27220 */ /* 0x000fca0000410000 */
        /* <DEDUP_REMOVED lines=58> */
[----:B------:R-:W3:Y:S01]  /*1dc30*/  MUFU.TANH R9, R9 ;  /* 0x0000000900097308 */ /* 0x000ee20000002400 */
[----:B-1----:R-:W-:Y:S01]  /*1dc40*/  FMNMX.FTZ R165, R8, R165, !PT ;  /* 0x000000a508a57209 */ /* 0x002fe20007810000 */
[C---:B------:R-:W-:Y:S01]  /*1dc50*/  FMUL.FTZ R204, R2.reuse, R209 ;  /* 0x000000d102cc7220 */ /* 0x040fe20000410000 */
[C---:B------:R-:W-:Y:S01]  /*1dc60*/  FMUL.FTZ R208, R2.reuse, R213 ;  /* 0x000000d502d07220 */ /* 0x040fe20000410000 */
[----:B------:R-:W-:Y:S01]  /*1dc70*/  FMUL.FTZ R209, R2, R214 ;  /* 0x000000d602d17220 */ /* 0x000fe20000410000 */
[----:B------:R-:W-:-:S02]  /*1dc80*/  FMNMX.FTZ R165, R14, R165, !PT ;  /* 0x000000a50ea57209 */ /* 0x000fc40007810000 */
[----:B0-----:R-:W-:Y:S01]  /*1dc90*/  LOP3.LUT R231, R231, 0x7f, RZ, 0xc0, !PT ;  /* 0x0000007fe7e77812 */ /* 0x001fe200078ec0ff */
[----:B------:R-:W0:Y:S01]  /*1dca0*/  MUFU.TANH R161, R161 ;  /* 0x000000a100a17308 */ /* 0x000e220000002400 */
[----:B------:R-:W-:Y:S02]  /*1dcb0*/  FMNMX.FTZ R165, R15, R165, !PT ;  /* 0x000000a50fa57209 */ /* 0x000fe40007810000 */
[----:B------:R-:W-:Y:S02]  /*1dcc0*/  ISETP.NE.AND P0, PT, R231, RZ, PT ;  /* 0x000000ffe700720c */ /* 0x000fe40003f05270 */
[----:B------:R-:W-:Y:S01]  /*1dcd0*/  FMNMX.FTZ R165, R152, R165, !PT ;  /* 0x000000a598a57209 */ /* 0x000fe20007810000 */
[----:B------:R-:W1:Y:S02]  /*1dce0*/  S2R R231, SR_TID.X ;  /* 0x0000000000e77919 */ /* 0x000e640000002100 */
[----:B------:R-:W4:Y:S01]  /*1dcf0*/  MUFU.TANH R154, R154 ;  /* 0x0000009a009a7308 */ /* 0x000f220000002400 */
[----:B--2---:R-:W-:-:S02]  /*1dd00*/  FMNMX.FTZ R165, R153, R165, !PT ;  /* 0x000000a599a57209 */ /* 0x004fc40007810000 */
[----:B---3--:R-:W-:Y:S02]  /*1dd10*/  FMNMX.FTZ R164, R9, R7, !PT ;  /* 0x0000000709a47209 */ /* 0x008fe40007810000 */
[----:B------:R-:W-:Y:S02]  /*1dd20*/  FMNMX.FTZ R165, R156, R165, !PT ;  /* 0x000000a59ca57209 */ /* 0x000fe40007810000 */
[----:B------:R-:W-:Y:S01]  /*1dd30*/  FMNMX.FTZ R164, R13, R164, !PT ;  /* 0x000000a40da47209 */ /* 0x000fe20007810000 */
[----:B------:R-:W2:Y:S01]  /*1dd40*/  MUFU.TANH R170, R170 ;  /* 0x000000aa00aa7308 */ /* 0x000ea20000002400 */
[----:B------:R-:W-:Y:S02]  /*1dd50*/  FMNMX.FTZ R165, R157, R165, !PT ;  /* 0x000000a59da57209 */ /* 0x000fe40007810000 */
[----:B------:R-:W-:Y:S02]  /*1dd60*/  FMNMX.FTZ R164, R20, R164, !PT ;  /* 0x000000a414a47209 */ /* 0x000fe40007810000 */
[----:B------:R-:W-:-:S02]  /*1dd70*/  FMNMX.FTZ R165, R160, R165, !PT ;  /* 0x000000a5a0a57209 */ /* 0x000fc40007810000 */
[----:B------:R-:W-:Y:S01]  /*1dd80*/  FMNMX.FTZ R164, R21, R164, !PT ;  /* 0x000000a415a47209 */ /* 0x000fe20007810000 */
[----:B------:R-:W3:Y:S01]  /*1dd90*/  MUFU.TANH R175, R175 ;  /* 0x000000af00af7308 */ /* 0x000ee20000002400 */
[----:B0-----:R-:W-:Y:S02]  /*1dda0*/  FMNMX.FTZ R165, R161, R165, !PT ;  /* 0x000000a5a1a57209 */ /* 0x001fe40007810000 */
[----:B----4-:R-:W-:Y:S02]  /*1ddb0*/  FMNMX.FTZ R164, R154, R164, !PT ;  /* 0x000000a49aa47209 */ /* 0x010fe40007810000 */
[----:B------:R-:W-:Y:S02]  /*1ddc0*/  FMNMX.FTZ R165, R166, R165, !PT ;  /* 0x000000a5a6a57209 */ /* 0x000fe40007810000 */
[----:B------:R-:W-:Y:S01]  /*1ddd0*/  FMNMX.FTZ R164, R155, R164, !PT ;  /* 0x000000a49ba47209 */ /* 0x000fe20007810000 */
[----:B------:R-:W0:Y:S01]  /*1dde0*/  MUFU.TANH R162, R162 ;  /* 0x000000a200a27308 */ /* 0x000e220000002400 */
[----:B------:R-:W-:-:S02]  /*1ddf0*/  FMNMX.FTZ R165, R167, R165, !PT ;  /* 0x000000a5a7a57209 */ /* 0x000fc40007810000 */
[----:B------:R-:W-:Y:S02]  /*1de00*/  FMNMX.FTZ R164, R158, R164, !PT ;  /* 0x000000a49ea47209 */ /* 0x000fe40007810000 */
[----:B--2---:R-:W-:Y:S02]  /*1de10*/  FMNMX.FTZ R165, R170, R165, !PT ;  /* 0x000000a5aaa57209 */ /* 0x004fe40007810000 */
[----:B------:R-:W-:Y:S01]  /*1de20*/  FMNMX.FTZ R164, R159, R164, !PT ;  /* 0x000000a49fa47209 */ /* 0x000fe20007810000 */
[----:B------:R-:W2:Y:S01]  /*1de30*/  MUFU.TANH R182, R182 ;  /* 0x000000b600b67308 */ /* 0x000ea20000002400 */
[----:B------:R-:W-:Y:S02]  /*1de40*/  FMNMX.FTZ R165, R171, R165, !PT ;  /* 0x000000a5aba57209 */ /* 0x000fe40007810000 */
[----:B-1----:R-:W-:Y:S02]  /*1de50*/  SHF.R.U32.HI R231, RZ, 0x7, R231 ;  /* 0x00000007ffe77819 */ /* 0x002fe400000116e7 */
[----:B------:R-:W-:-:S03]  /*1de60*/  FMNMX.FTZ R165, R174, R165, !PT ;  /* 0x000000a5aea57209 */ /* 0x000fc60007810000 */
[----:B------:R-:W1:Y:S01]  /*1de70*/  MUFU.TANH R169, R169 ;  /* 0x000000a900a97308 */ /* 0x000e620000002400 */
[----:B---3--:R-:W-:Y:S02]  /*1de80*/  FMNMX.FTZ R165, R175, R165, !PT ;  /* 0x000000a5afa57209 */ /* 0x008fe40007810000 */
[----:B0-----:R-:W-:Y:S02]  /*1de90*/  FMNMX.FTZ R164, R162, R164, !PT ;  /* 0x000000a4a2a47209 */ /* 0x001fe40007810000 */
[----:B------:R-:W-:Y:S02]  /*1dea0*/  FMNMX.FTZ R165, R178, R165, !PT ;  /* 0x000000a5b2a57209 */ /* 0x000fe40007810000 */
[----:B------:R-:W-:Y:S01]  /*1deb0*/  FMNMX.FTZ R164, R163, R164, !PT ;  /* 0x000000a4a3a47209 */ /* 0x000fe20007810000 */
[----:B------:R-:W0:Y:S01]  /*1dec0*/  MUFU.TANH R187, R187 ;  /* 0x000000bb00bb7308 */ /* 0x000e220000002400 */
[----:B------:R-:W-:Y:S02]  /*1ded0*/  FMNMX.FTZ R165, R179, R165, !PT ;  /* 0x000000a5b3a57209 */ /* 0x000fe40007810000 */
[----:B------:R-:W-:-:S02]  /*1dee0*/  FMNMX.FTZ R164, R168, R164, !PT ;  /* 0x000000a4a8a47209 */ /* 0x000fc40007810000 */
[----:B--2---:R-:W-:-:S03]  /*1def0*/  FMNMX.FTZ R165, R182, R165, !PT ;  /* 0x000000a5b6a57209 */ /* 0x004fc60007810000 */
[----:B------:R-:W2:Y:S01]  /*1df00*/  MUFU.TANH R176, R176 ;  /* 0x000000b000b07308 */ /* 0x000ea20000002400 */
[----:B-1----:R-:W-:Y:S02]  /*1df10*/  FMNMX.FTZ R164, R169, R164, !PT ;  /* 0x000000a4a9a47209 */ /* 0x002fe40007810000 */
[----:B------:R-:W-:Y:S02]  /*1df20*/  FMNMX.FTZ R165, R183, R165, !PT ;  /* 0x000000a5b7a57209 */ /* 0x000fe40007810000 */
[----:B------:R-:W-:Y:S02]  /*1df30*/  FMNMX.FTZ R164, R172, R164, !PT ;  /* 0x000000a4aca47209 */ /* 0x000fe40007810000 */
[----:B------:R-:W-:Y:S01]  /*1df40*/  FMNMX.FTZ R165, R186, R165, !PT ;  /* 0x000000a5baa57209 */ /* 0x000fe20007810000 */
[----:B------:R-:W1:Y:S01]  /*1df50*/  MUFU.TANH R181, R181 ;  /* 0x000000b500b57308 */ /* 0x000e620000002400 */
[----:B------:R-:W-:Y:S02]  /*1df60*/  FMNMX.FTZ R164, R173, R164, !PT ;  /* 0x000000a4ada47209 */ /* 0x000fe40007810000 */
[----:B0-----:R-:W-:-:S04]  /*1df70*/  FMNMX.FTZ R165, R187, R165, !PT ;  /* 0x000000a5bba57209 */ /* 0x001fc80007810000 */
[----:B------:R-:W-:Y:S01]  /*1df80*/  FMNMX.FTZ R165, R190, R165, !PT ;  /* 0x000000a5bea57209 */ /* 0x000fe20007810000 */
[----:B------:R-:W0:Y:S01]  /*1df90*/  MUFU.TANH R199, R199 ;  /* 0x000000c700c77308 */ /* 0x000e220000002400 */
[----:B--2---:R-:W-:Y:S02]  /*1dfa0*/  FMNMX.FTZ R164, R176, R164, !PT ;  /* 0x000000a4b0a47209 */ /* 0x004fe40007810000 */
[----:B------:R-:W-:Y:S02]  /*1dfb0*/  FMNMX.FTZ R165, R192, R165, !PT ;  /* 0x000000a5c0a57209 */ /* 0x000fe40007810000 */
[----:B------:R-:W-:Y:S02]  /*1dfc0*/  FMNMX.FTZ R164, R177, R164, !PT ;  /* 0x000000a4b1a47209 */ /* 0x000fe40007810000 */
[----:B------:R-:W-:Y:S01]  /*1dfd0*/  FMNMX.FTZ R165, R195, R165, !PT ;  /* 0x000000a5c3a57209 */ /* 0x000fe20007810000 */
[----:B------:R-:W2:Y:S01]  /*1dfe0*/  MUFU.TANH R188, R188 ;  /* 0x000000bc00bc7308 */ /* 0x000ea20000002400 */
[----:B------:R-:W-:-:S02]  /*1dff0*/  FMNMX.FTZ R164, R180, R164, !PT ;  /* 0x000000a4b4a47209 */ /* 0x000fc40007810000 */
[----:B------:R-:W-:Y:S02]  /*1e000*/  FMNMX.FTZ R165, R196, R165, !PT ;  /* 0x000000a5c4a57209 */ /* 0x000fe40007810000 */
[----:B-1----:R-:W-:-:S03]  /*1e010*/  FMNMX.FTZ R164, R181, R164, !PT ;  /* 0x000000a4b5a47209 */ /* 0x002fc60007810000 */
[----:B------:R-:W1:Y:S01]  /*1e020*/  MUFU.TANH R203, R203 ;  /* 0x000000cb00cb7308 */ /* 0x000e620000002400 */
[----:B------:R-:W-:Y:S02]  /*1e030*/  FMNMX.FTZ R164, R184, R164, !PT ;  /* 0x000000a4b8a47209 */ /* 0x000fe40007810000 */
[----:B0-----:R-:W-:Y:S02]  /*1e040*/  FMNMX.FTZ R165, R199, R165, !PT ;  /* 0x000000a5c7a57209 */ /* 0x001fe40007810000 */
[----:B------:R-:W-:Y:S02]  /*1e050*/  FMNMX.FTZ R164, R185, R164, !PT ;  /* 0x000000a4b9a47209 */ /* 0x000fe40007810000 */
[----:B------:R-:W-:Y:S01]  /*1e060*/  FMNMX.FTZ R165, R200, R165, !PT ;  /* 0x000000a5c8a57209 */ /* 0x000fe20007810000 */
[----:B------:R-:W0:Y:S01]  /*1e070*/  MUFU.TANH R204, R204 ;  /* 0x000000cc00cc7308 */ /* 0x000e220000002400 */
[----:B--2---:R-:W-:-:S04]  /*1e080*/  FMNMX.FTZ R164, R188, R164, !PT ;  /* 0x000000a4bca47209 */ /* 0x004fc80007810000 */
[----:B------:R-:W-:-:S03]  /*1e090*/  FMNMX.FTZ R164, R189, R164, !PT ;  /* 0x000000a4bda47209 */ /* 0x000fc60007810000 */
[----:B------:R-:W2:Y:S01]  /*1e0a0*/  MUFU.TANH R193, R193 ;  /* 0x000000c100c17308 */ /* 0x000ea20000002400 */
[----:B-1----:R-:W-:-:S07]  /*1e0b0*/  FMNMX.FTZ R165, R203, R165, !PT ;  /* 0x000000a5cba57209 */ /* 0x002fce0007810000 */
[----:B------:R-:W1:Y:S01]  /*1e0c0*/  MUFU.TANH R194, R194 ;  /* 0x000000c200c27308 */ /* 0x000e620000002400 */
[----:B0-----:R-:W-:-:S04]  /*1e0d0*/  FMNMX.FTZ R165, R204, R165, !PT ;  /* 0x000000a5cca57209 */ /* 0x001fc80007810000 */
[----:B------:R-:W-:-:S03]  /*1e0e0*/  FMNMX.FTZ R165, R207, R165, !PT ;  /* 0x000000a5cfa57209 */ /* 0x000fc60007810000 */
[----:B------:R-:W0:Y:S01]  /*1e0f0*/  MUFU.TANH R208, R208 ;  /* 0x000000d000d07308 */ /* 0x000e220000002400 */
[----:B--2---:R-:W-:-:S07]  /*1e100*/  FMNMX.FTZ R164, R193, R164, !PT ;  /* 0x000000a4c1a47209 */ /* 0x004fce0007810000 */
[----:B------:R-:W2:Y:S01]  /*1e110*/  MUFU.TANH R198, R198 ;  /* 0x000000c600c67308 */ /* 0x000ea20000002400 */
[----:B-1----:R-:W-:-:S04]  /*1e120*/  FMNMX.FTZ R164, R194, R164, !PT ;  /* 0x000000a4c2a47209 */ /* 0x002fc80007810000 */
[----:B------:R-:W-:-:S03]  /*1e130*/  FMNMX.FTZ R164, R197, R164, !PT ;  /* 0x000000a4c5a47209 */ /* 0x000fc60007810000 */
[----:B------:R-:W1:Y:S01]  /*1e140*/  MUFU.TANH R202, R202 ;  /* 0x000000ca00ca7308 */ /* 0x000e620000002400 */
[----:B0-----:R-:W-:-:S05]  /*1e150*/  FMNMX.FTZ R165, R208, R165, !PT ;  /* 0x000000a5d0a57209 */ /* 0x001fca0007810000 */
[----:B------:R-:W0:Y:S02]  /*1e160*/  SHFL.BFLY PT, R211, R165, 0x2, 0x1f ;  /* 0x0c401f00a5d37f89 */ /* 0x000e2400000e0000 */
[----:B------:R-:W3:Y:S01]  /*1e170*/  MUFU.TANH R205, R205 ;  /* 0x000000cd00cd7308 */ /* 0x000ee20000002400 */
[----:B--2---:R-:W-:-:S04]  /*1e180*/  FMNMX.FTZ R164, R198, R164, !PT ;  /* 0x000000a4c6a47209 */ /* 0x004fc80007810000 */
[----:B------:R-:W-:-:S03]  /*1e190*/  FMNMX.FTZ R164, R201, R164, !PT ;  /* 0x000000a4c9a47209 */ /* 0x000fc60007810000 */
[----:B------:R-:W2:Y:S01]  /*1e1a0*/  MUFU.TANH R206, R206 ;  /* 0x000000ce00ce7308 */ /* 0x000ea20000002400 */
[----:B-1----:R-:W-:-:S07]  /*1e1b0*/  FMNMX.FTZ R164, R202, R164, !PT ;  /* 0x000000a4caa47209 */ /* 0x002fce0007810000 */
[----:B------:R-:W1:Y:S01]  /*1e1c0*/  MUFU.TANH R209, R209 ;  /* 0x000000d100d17308 */ /* 0x000e620000002400 */
[----:B---3--:R-:W-:Y:S02]  /*1e1d0*/  FMNMX.FTZ R164, R205, R164, !PT ;  /* 0x000000a4cda47209 */ /* 0x008fe40007810000 */
[----:B0-----:R-:W-:Y:S01]  /*1e1e0*/  FMNMX.FTZ R211, R165, R211, !PT ;  /* 0x000000d3a5d37209 */ /* 0x001fe20007810000 */
[----:B------:R-:W-:-:S04]  /*1e1f0*/  IMAD.MOV.U32 R165, RZ, RZ, 0x40000040 ;  /* 0x40000040ffa57424 */ /* 0x000fc800078e00ff */
[----:B------:R-:W0:Y:S01]  /*1e200*/  MUFU.TANH R210, R210 ;  /* 0x000000d200d27308 */ /* 0x000e220000002400 */
[----:B--2---:R-:W-:-:S04]  /*1e210*/  FMNMX.FTZ R164, R206, R164, !PT ;  /* 0x000000a4cea47209 */ /* 0x004fc80007810000 */
[----:B-1----:R-:W-:-:S04]  /*1e220*/  FMNMX.FTZ R164, R209, R164, !PT ;  /* 0x000000a4d1a47209 */ /* 0x002fc80007810000 */
[----:B0-----:R-:W-:Y:S02]  /*1e230*/  FMNMX.FTZ R191, R210, R164, !PT ;  /* 0x000000a4d2bf7209 */ /* 0x001fe40007810000 */
[----:B------:R-:W-:-:S03]  /*1e240*/  IADD3 R164, R4, 0x6, RZ ;  /* 0x0000000604a47810 */ /* 0x000fc60007ffe0ff */
[----:B------:R-:W0:Y:S02]  /*1e250*/  SHFL.BFLY PT, R212, R191, 0x2, 0x1f ;  /* 0x0c401f00bfd47f89 */ /* 0x000e2400000e0000 */
[----:B0-----:R-:W-:Y:S02]  /*1e260*/  FMNMX.FTZ R212, R191, R212, !PT ;  /* 0x000000d4bfd47209 */ /* 0x001fe40007810000 */
[----:B------:R-:W0:Y:S01]  /*1e270*/  SHFL.BFLY PT, R191, R211, 0x1, 0x1f ;  /* 0x0c201f00d3bf7f89 */ /* 0x000e2200000e0000 */
[----:B------:R-:W-:Y:S02]  /*1e280*/  WARPGROUP.DEPBAR.LE gsb0, 0x0 ;  /* 0x00008000000079c5 */ /* 0x000fe40000010000 */
[----:B------:R-:W-:-:S06]  /*1e290*/  WARPGROUP.ARRIVE ;  /* 0x00000000000079c5 */ /* 0x000fcc0000000000 */
[----:B------:R-:W-:Y:S01]  /*1e2a0*/  QGMMA.64x256x32.F32.E4M3.E4M3 R24, R220, gdesc[UR4], R24, gsb0 ;  /* 0x03e00004dc187df3 */ /* 0x000fe20008000818 */
[----:B------:R-:W-:Y:S01]  /*1e2b0*/  R2UR UR6, R164 ;  /* 0x00000000a40672ca */ /* 0x000fe200000e0000 */
[----:B------:R-:W-:Y:S01]  /*1e2c0*/  IMAD.U32 R164, RZ, RZ, UR48 ;  /* 0x00000030ffa47e24 */ /* 0x000fe2000f8e00ff */
[----:B------:R-:W-:Y:S02]  /*1e2d0*/  R2UR UR7, R165 ;  /* 0x00000000a50772ca */ /* 0x000fe400000e0000 */
[----:B------:R-:W1:Y:S01]  /*1e2e0*/  SHFL.BFLY PT, R165, R212, 0x1, 0x1f ;  /* 0x0c201f00d4a57f89 */ /* 0x000e6200000e0000 */
[----:B0-----:R-:W-:-:S05]  /*1e2f0*/  FMNMX.FTZ R191, R211, R191, !PT ;  /* 0x000000bfd3bf7209 */ /* 0x001fca0007810000 */
[C---:B------:R-:W-:Y:S01]  /*1e300*/  FADD.FTZ R4, -R191.reuse, R10 ;  /* 0x0000000abf047221 */ /* 0x040fe20000010100 */
[----:B------:R-:W-:-:S03]  /*1e310*/  FFMA.FTZ R211, R191, R164, -8 ;  /* 0xc1000000bfd37423 */ /* 0x000fc600000100a4 */
[-C--:B------:R-:W-:Y:S01]  /*1e320*/  FMUL.FTZ R4, R4, R164.reuse ;  /* 0x000000a404047220 */ /* 0x080fe20000410000 */
[----:B------:R-:W-:-:S01]  /*1e330*/  FFMA.FTZ R5, R5, R164, -R211 ;  /* 0x000000a405057223 */ /* 0x000fc200000108d3 */
[----:B------:R-:W-:-:S05]  /*1e340*/  FFMA.FTZ R8, R8, R164, -R211 ;  /* 0x000000a408087223 */ /* 0x000fca00000108d3 */
[----:B------:R-:W-:Y:S01]  /*1e350*/  MUFU.EX2 R5, R5 ;  /* 0x0000000500057308 */ /* 0x000fe20000000800 */
[----:B-1----:R-:W-:-:S07]  /*1e360*/  FMNMX.FTZ R165, R212, R165, !PT ;  /* 0x000000a5d4a57209 */ /* 0x002fce0007810000 */
[----:B------:R-:W-:Y:S01]  /*1e370*/  MUFU.EX2 R8, R8 ;  /* 0x0000000800087308 */ /* 0x000fe20000000800 */
[----:B------:R-:W-:Y:S01]  /*1e380*/  IADD3 R212, -R231, 0xb, RZ ;  /* 0x0000000be7d47810 */ /* 0x000fe20007ffe1ff */
[----:B------:R-:W-:-:S06]  /*1e390*/  FADD.FTZ R10, -R165, R7 ;  /* 0x00000007a50a7221 */ /* 0x000fcc0000010100 */
[----:B------:R0:W1:Y:S02]  /*1e3a0*/  MUFU.EX2 R7, R4 ;  /* 0x0000000400077308 */ /* 0x0000640000000800 */
[-C--:B0-----:R-:W-:Y:S01]  /*1e3b0*/  FMUL.FTZ R4, R10, R164.reuse ;  /* 0x000000a40a047220 */ /* 0x081fe20000410000 */
        /* <DEDUP_REMOVED lines=30> */
[----:B------:R-:W-:Y:S01]  /*1e5a0*/  FFMA.FTZ R211, R165, R164, -8 ;  /* 0xc1000000a5d37423 */ /* 0x000fe200000100a4 */
[----:B------:R-:W-:Y:S01]  /*1e5b0*/  MUFU.EX2 R4, R4 ;  /* 0x0000000400047308 */ /* 0x000fe20000000800 */
[----:B------:R-:W-:-:S02]  /*1e5c0*/  @!P0 IMAD R208, R234, 0x8, R18 ;  /* 0x00000008ead08824 */ /* 0x000fc400078e0212 */
[----:B-1----:R-:W-:Y:S01]  /*1e5d0*/  FFMA.FTZ R3, R7, R3, R5 ;  /* 0x0000000307037223 */ /* 0x002fe20000010005 */
[----:B------:R-:W-:-:S01]  /*1e5e0*/  FFMA.FTZ R9, R9, R164, -R211 ;  /* 0x000000a409097223 */ /* 0x000fc200000108d3 */
[-CC-:B------:R-:W-:Y:S01]  /*1e5f0*/  FFMA.FTZ R13, R13, R164.reuse, -R211.reuse ;  /* 0x000000a40d0d7223 */ /* 0x180fe200000108d3 */
[----:B------:R-:W-:-:S01]  /*1e600*/  FFMA.FTZ R20, R20, R164, -R211 ;  /* 0x000000a414147223 */ /* 0x000fc200000108d3 */
[-CC-:B------:R-:W-:Y:S01]  /*1e610*/  FFMA.FTZ R21, R21, R164.reuse, -R211.reuse ;  /* 0x000000a415157223 */ /* 0x180fe200000108d3 */
[----:B------:R-:W-:-:S01]  /*1e620*/  FFMA.FTZ R154, R154, R164, -R211 ;  /* 0x000000a49a9a7223 */ /* 0x000fc200000108d3 */
[----:B------:R-:W-:Y:S01]  /*1e630*/  MUFU.EX2 R10, R10 ;  /* 0x0000000a000a7308 */ /* 0x000fe20000000800 */
[----:B------:R-:W-:Y:S02]  /*1e640*/  @!P0 VIADD R208, R208, 0x38840 ;  /* 0x00038840d0d08836 */ /* 0x000fe40000000000 */
[-CC-:B------:R-:W-:Y:S01]  /*1e650*/  FFMA.FTZ R155, R155, R164.reuse, -R211.reuse ;  /* 0x000000a49b9b7223 */ /* 0x180fe200000108d3 */
[----:B------:R-:W-:-:S01]  /*1e660*/  FFMA.FTZ R158, R158, R164, -R211 ;  /* 0x000000a49e9e7223 */ /* 0x000fc200000108d3 */
[----:B------:R-:W-:Y:S01]  /*1e670*/  FADD.FTZ R3, R8, R3 ;  /* 0x0000000308037221 */ /* 0x000fe20000010000 */
[----:B------:R-:W-:-:S01]  /*1e680*/  FFMA.FTZ R159, R159, R164, -R211 ;  /* 0x000000a49f9f7223 */ /* 0x000fc200000108d3 */
[----:B------:R-:W-:Y:S01]  /*1e690*/  @!P0 PRMT R208, RZ, 0x654, R208 ;  /* 0x00000654ffd08816 */ /* 0x000fe200000000d0 */
        /* <DEDUP_REMOVED lines=28> */
[----:B------:R-:W-:-:S05]  /*1e860*/  FFMA.FTZ R210, R210, R164, -R211 ;  /* 0x000000a4d2d27223 */ /* 0x000fca00000108d3 */
        /* <DEDUP_REMOVED lines=19> */
[----:B------:R-:W-:-:S05]  /*1e9a0*/  WARPGROUP.ARRIVE ;  /* 0x00000000000079c5 */ /* 0x000fca0000000000 */
[----:B------:R-:W5:Y:S01]  /*1e9b0*/  MUFU.EX2 R172, R172 ;  /* 0x000000ac00ac7308 */ /* 0x000f620000000800 */
[----:B------:R-:W-:Y:S07]  /*1e9c0*/  QGMMA.64x256x32.F32.E4M3.E4M3 R24, R216, gdesc[UR4], R24, gsb0 ;  /* 0x03e00004d8187df3 */ /* 0x000fee0008000818 */
        /* <DEDUP_REMOVED lines=38> */
[----:B-1----:R-:W-:-:S01]  /*1ec30*/  FADD.FTZ R208, R13, R0 ;  /* 0x000000000dd07221 */ /* 0x002fc20000010000 */
[----:B------:R-:W-:-:S06]  /*1ec40*/  FADD.FTZ R0, R10, R3 ;  /* 0x000000030a007221 */ /* 0x000fcc0000010000 */
[----:B------:R-:W1:Y:S01]  /*1ec50*/  MUFU.EX2 R209, R209 ;  /* 0x000000d100d17308 */ /* 0x000e620000000800 */
[----:B--2---:R-:W-:-:S01]  /*1ec60*/  FADD.FTZ R3, R20, R208 ;  /* 0x000000d014037221 */ /* 0x004fc20000010000 */
[----:B0-----:R-:W-:-:S03]  /*1ec70*/  FADD.FTZ R0, R14, R0 ;  /* 0x000000000e007221 */ /* 0x001fc60000010000 */
[----:B---3--:R-:W-:Y:S01]  /*1ec80*/  FADD.FTZ R3, R21, R3 ;  /* 0x0000000315037221 */ /* 0x008fe20000010000 */
[----:B----4-:R-:W-:-:S02]  /*1ec90*/  FADD.FTZ R0, R15, R0 ;  /* 0x000000000f007221 */ /* 0x010fc40000010000 */
[----:B------:R-:W0:Y:S01]  /*1eca0*/  MUFU.EX2 R207, R207 ;  /* 0x000000cf00cf7308 */ /* 0x000e220000000800 */
[----:B-----5:R-:W-:-:S01]  /*1ecb0*/  FADD.FTZ R3, R154, R3 ;  /* 0x000000039a037221 */ /* 0x020fc20000010000 */
[----:B------:R-:W-:-:S03]  /*1ecc0*/  FADD.FTZ R0, R152, R0 ;  /* 0x0000000098007221 */ /* 0x000fc60000010000 */
[----:B------:R-:W-:Y:S01]  /*1ecd0*/  FADD.FTZ R3, R155, R3 ;  /* 0x000000039b037221 */ /* 0x000fe20000010000 */
[----:B------:R-:W-:-:S02]  /*1ece0*/  FADD.FTZ R0, R153, R0 ;  /* 0x0000000099007221 */ /* 0x000fc40000010000 */
[----:B------:R-:W2:Y:S01]  /*1ecf0*/  MUFU.EX2 R210, R210 ;  /* 0x000000d200d27308 */ /* 0x000ea20000000800 */
[----:B------:R-:W-:-:S01]  /*1ed00*/  FADD.FTZ R3, R158, R3 ;  /* 0x000000039e037221 */ /* 0x000fc20000010000 */
[----:B------:R-:W-:-:S03]  /*1ed10*/  FADD.FTZ R0, R156, R0 ;  /* 0x000000009c007221 */ /* 0x000fc60000010000 */
[----:B------:R-:W-:Y:S01]  /*1ed20*/  FADD.FTZ R3, R159, R3 ;  /* 0x000000039f037221 */ /* 0x000fe20000010000 */
        /* <DEDUP_REMOVED lines=45> */
[----:B-1----:R-:W-:Y:S01]  /*1f000*/  FADD.FTZ R208, R209, R3 ;  /* 0x00000003d1d07221 */ /* 0x002fe20000010000 */
[----:B0-----:R-:W-:-:S03]  /*1f010*/  FADD.FTZ R3, R207, R0 ;  /* 0x00000000cf037221 */ /* 0x001fc60000010000 */
[----:B--2---:R-:W-:Y:S01]  /*1f020*/  FADD.FTZ R0, R210, R208 ;  /* 0x000000d0d2007221 */ /* 0x004fe20000010000 */
[----:B------:R-:W-:Y:S06]  /*1f030*/  @!P1 BRA `(.L_x_2518) ;  /* 0x0000000000049947 */ /* 0x000fec0003800000 */
[----:B------:R-:W-:Y:S01]  /*1f040*/  BPT.TRAP 0x1 ;  /* 0x000000040000795c */ /* 0x000fe20000300000 */
.L_x_2518:
[----:B------:R-:W-:Y:S01]  /*1f050*/  IMAD R11, R11, 0x8, R18 ;  /* 0x000000080b0b7824 */ /* 0x000fe200078e0212 */
[----:B------:R-:W-:Y:S01]  /*1f060*/  ISETP.GT.AND P0, PT, R12, RZ, PT ;  /* 0x000000ff0c00720c */ /* 0x000fe20003f04270 */
[-C--:B------:R-:W-:Y:S01]  /*1f070*/  FMUL.FTZ R24, R24, R7.reuse ;  /* 0x0000000718187220 */ /* 0x080fe20000410000 */
[----:B------:R-:W-:Y:S01]  /*1f080*/  MOV R208, UR42 ;  /* 0x0000002a00d07c02 */ /* 0x000fe20008000f00 */
[----:B------:R-:W-:Y:S01]  /*1f090*/  VIADD R11, R11, 0x38860 ;  /* 0x000388600b0b7836 */ /* 0x000fe20000000000 */
[----:B------:R-:W-:Y:S01]  /*1f0a0*/  F2FP.SATFINITE.E4M3.F32.PACK_AB_MERGE_C R10, R14, R10, RZ ;  /* 0x0000000a0e0a723e */ /* 0x000fe200048070ff */
[-C--:B------:R-:W-:Y:S01]  /*1f0b0*/  FMUL.FTZ R25, R25, R7.reuse ;  /* 0x0000000719197220 */ /* 0x080fe20000410000 */
        /* <DEDUP_REMOVED lines=153> */
[----:B0-----:R-:W-:Y:S01]  /*1fa50*/  IMAD.MOV.U32 R11, RZ, RZ, R234 ;  /* 0x000000ffff0b7224 */ /* 0x001fe200078e00ea */
        /* <DEDUP_REMOVED lines=11> */
[----:B------:R-:W-:Y:S06]  /*1fb10*/  @P0 BRA `(.L_x_2519) ;  /* 0xffffffd000f00947 */ /* 0x000fec000383ffff */
.L_x_2508:
[----:B------:R-:W-:Y:S05]  /*1fb20*/  WARPSYNC.ALL ;  /* 0x0000000000007948 */ /* 0x000fea0003800000 */
[----:B------:R-:W-:Y:S06]  /*1fb30*/  BAR.ARV 0x8, 0x180 ;  /* 0x0206000000007b1d */ /* 0x000fec0000002000 */
[----:B------:R-:W-:Y:S05]  /*1fb40*/  @!P1 BRA `(.L_x_2520) ;  /* 0x0000000000049947 */ /* 0x000fea0003800000 */
[----:B------:R-:W-:Y:S01]  /*1fb50*/  BPT.TRAP 0x1 ;  /* 0x000000040000795c */ /* 0x000fe20000300000 */
.L_x_2520:
[----:B------:R-:W-:Y:S02]  /*1fb60*/  LEA R10, R234, R18, 0x3 ;  /* 0x00000012ea0a7211 */ /* 0x000fe400078e18ff */
[----:B------:R-:W-:-:S04]  /*1fb70*/  SHF.L.U32 R5, R235, 0x1f, RZ ;  /* 0x0000001feb057819 */ /* 0x000fc800000006ff */
[----:B------:R0:W1:Y:S01]  /*1fb80*/  SYNCS.PHASECHK.TRANS64.TRYWAIT P0, [R10+URZ+0x38850], R5 ;  /* 0x038850050a0075a7 */ /* 0x000062000800017f */
[----:B------:R-:W-:Y:S05]  /*1fb90*/  @!P1 BRA `(.L_x_2521) ;  /* 0x0000000000049947 */ /* 0x000fea0003800000 */
[----:B------:R-:W-:Y:S01]  /*1fba0*/  BPT.TRAP 0x1 ;  /* 0x000000040000795c */ /* 0x000fe20000300000 */
.L_x_2521:
[----:B------:R-:W-:-:S05]  /*1fbb0*/  VIADD R18, R18, 0x400 ;  /* 0x0000040012127836 */ /* 0x000fca0000000000 */
[----:B------:R-:W-:-:S04]  /*1fbc0*/  SHF.R.U32.HI R18, RZ, 0x4, R18 ;  /* 0x00000004ff127819 */ /* 0x000fc80000011612 */
[----:B------:R-:W-:-:S04]  /*1fbd0*/  LOP3.LUT R18, R18, 0x3fff, RZ, 0xc0, !PT ;  /* 0x00003fff12127812 */ /* 0x000fc800078ec0ff */
[----:B------:R-:W-:Y:S01]  /*1fbe0*/  LOP3.LUT R7, R18, 0x10000, RZ, 0xfc, !PT ;  /* 0x0001000012077812 */ /* 0x000fe200078efcff */
[----:B-1----:R-:W-:Y:S06]  /*1fbf0*/  @P0 BRA `(.L_x_2522) ;  /* 0x0000000000080947 */ /* 0x002fec0003800000 */
[----:B------:R-:W1:Y:S02]  /*1fc00*/  SYNCS.PHASECHK.TRANS64.TRYWAIT P0, [R10+URZ+0x38850], R5 ;  /* 0x038850050a0075a7 */ /* 0x000e64000800017f */
[----:B-1----:R-:W-:Y:S05]  /*1fc10*/  @!P0 BRA `(.L_x_2523) ;  /* 0x000000dc00608947 */ /* 0x002fea0003800000 */
.L_x_2522:
[----:B------:R-:W-:Y:S01]  /*1fc20*/  IMAD R4, R234, 0x800, R7 ;  /* 0x00000800ea047824 */ /* 0x000fe200078e0207 */
[----:B------:R-:W2:Y:S01]  /*1fc30*/  LDL R2, [R1+0x54] ;  /* 0x0000540001027983 */ /* 0x000ea20000100800 */
[----:B01----:R-:W-:Y:S01]  /*1fc40*/  IMAD.MOV.U32 R5, RZ, RZ, 0x40000040 ;  /* 0x40000040ff057424 */ /* 0x003fe200078e00ff */
[----:B------:R-:W-:Y:S05]  /*1fc50*/  WARPSYNC.ALL ;  /* 0x0000000000007948 */ /* 0x000fea0003800000 */
[C---:B------:R-:W-:Y:S01]  /*1fc60*/  R2UR UR6, R4.reuse ;  /* 0x00000000040672ca */ /* 0x040fe200000e0000 */
[----:B------:R-:W3:Y:S01]  /*1fc70*/  LDL R15, [R1+0x2c] ;  /* 0x00002c00010f7983 */ /* 0x000ee20000100800 */
[----:B------:R-:W-:Y:S01]  /*1fc80*/  R2UR UR7, R5 ;  /* 0x00000000050772ca */ /* 0x000fe200000e0000 */
[----:B------:R-:W-:Y:S01]  /*1fc90*/  WARPGROUP.ARRIVE ;  /* 0x00000000000079c5 */ /* 0x000fe20000000000 */
[C---:B------:R-:W-:Y:S01]  /*1fca0*/  VIADD R6, R4.reuse, 0x2 ;  /* 0x0000000204067836 */ /* 0x040fe20000000000 */
[----:B------:R-:W4:Y:S01]  /*1fcb0*/  LDL.LU R14, [R1+0x18] ;  /* 0x00001800010e7983 */ /* 0x000f220000300800 */
[----:B------:R-:W-:Y:S01]  /*1fcc0*/  IMAD.MOV.U32 R7, RZ, RZ, 0x40000040 ;  /* 0x40000040ff077424 */ /* 0x000fe200078e00ff */
[----:B------:R-:W-:Y:S01]  /*1fcd0*/  ULDC.64 UR4, c[0x0][0x9a0] ;  /* 0x0002680000047ab9 */ /* 0x000fe20000000a00 */
[----:B------:R-:W-:Y:S01]  /*1fce0*/  VIADD R12, R4, 0x4 ;  /* 0x00000004040c7836 */ /* 0x000fe20000000000 */
[----:B------:R-:W-:-:S02]  /*1fcf0*/  ISETP.NE.U32.AND P0, PT, RZ, UR4, PT ;  /* 0x00000004ff007c0c */ /* 0x000fc4000bf05070 */
[----:B------:R-:W-:Y:S02]  /*1fd00*/  MOV R13, 0x40000040 ;  /* 0x40000040000d7802 */ /* 0x000fe40000000f00 */
[----:B------:R-:W-:Y:S02]  /*1fd10*/  ISETP.NE.AND.EX P0, PT, RZ, UR5, PT, P0 ;  /* 0x00000005ff007c0c */ /* 0x000fe4000bf05300 */
[----:B------:R-:W-:Y:S01]  /*1fd20*/  QGMMA.64x256x32.F32.E4M3.E4M3 R24, R228, gdesc[UR4], R24, gsb0 ;  /* 0x03e00004e4187df3 */ /* 0x000fe20008000818 */
[----:B------:R-:W-:Y:S02]  /*1fd30*/  R2UR UR6, R6 ;  /* 0x00000000060672ca */ /* 0x000fe400000e0000 */
[----:B------:R-:W-:-:S08]  /*1fd40*/  R2UR UR7, R7 ;  /* 0x00000000070772ca */ /* 0x000fd000000e0000 */
[----:B------:R-:W2:Y:S08]  /*1fd50*/  @P0 LDC.64 R8, c[0x0][0x9c8] ;  /* 0x00027200ff080b82 */ /* 0x000eb00000000a00 */
[----:B------:R-:W0:Y:S01]  /*1fd60*/  @P0 LDC.64 R6, c[0x0][0x9d0] ;  /* 0x00027400ff060b82 */ /* 0x000e220000000a00 */
[----:B------:R-:W-:Y:S02]  /*1fd70*/  WARPGROUP.DEPBAR.LE gsb0, 0x0 ;  /* 0x00008000000079c5 */ /* 0x000fe40000010000 */
[----:B------:R-:W-:-:S06]  /*1fd80*/  WARPGROUP.ARRIVE ;  /* 0x00000000000079c5 */ /* 0x000fcc0000000000 */
[----:B------:R-:W-:Y:S01]  /*1fd90*/  QGMMA.64x256x32.F32.E4M3.E4M3 R24, R224, gdesc[UR4], R24, gsb0 ;  /* 0x03e00004e0187df3 */ /* 0x000fe20008000818 */
[----:B------:R-:W-:Y:S01]  /*1fda0*/  R2UR UR6, R12 ;  /* 0x000000000c0672ca */ /* 0x000fe200000e0000 */
[----:B--2---:R-:W-:Y:S01]  /*1fdb0*/  @P0 IMAD R2, R2, R8, RZ ;  /* 0x0000000802020224 */ /* 0x004fe200078e02ff */
[----:B------:R-:W-:-:S03]  /*1fdc0*/  R2UR UR7, R13 ;  /* 0x000000000d0772ca */ /* 0x000fc600000e0000 */
[C---:B---3--:R-:W-:Y:S02]  /*1fdd0*/  @P0 IMAD R5, R15.reuse, R9, R2 ;  /* 0x000000090f050224 */ /* 0x048fe400078e0202 */
[----:B------:R-:W-:Y:S01]  /*1fde0*/  @P0 IMAD.WIDE.U32 R8, R15, R8, RZ ;  /* 0x000000080f080225 */ /* 0x000fe200078e00ff */
[----:B----4-:R-:W-:-:S03]  /*1fdf0*/  @P0 SHF.R.S32.HI R11, RZ, 0x1f, R14 ;  /* 0x0000001fff0b0819 */ /* 0x010fc6000001140e */
[----:B------:R-:W-:Y:S02]  /*1fe00*/  @P0 IMAD.IADD R9, R9, 0x1, R5 ;  /* 0x0000000109090824 */ /* 0x000fe400078e0205 */
[----:B0-----:R-:W-:-:S04]  /*1fe10*/  @P0 IMAD R2, R11, R6, RZ ;  /* 0x000000060b020224 */ /* 0x001fc800078e02ff */
[C---:B------:R-:W-:Y:S02]  /*1fe20*/  @P0 IMAD R5, R14.reuse, R7, R2 ;  /* 0x000000070e050224 */ /* 0x040fe400078e0202 */
[----:B------:R-:W-:-:S04]  /*1fe30*/  @P0 IMAD.WIDE.U32 R6, R14, R6, R8 ;  /* 0x000000060e060225 */ /* 0x000fc800078e0008 */
[----:B------:R-:W-:Y:S01]  /*1fe40*/  @P0 IMAD.IADD R5, R7, 0x1, R5 ;  /* 0x0000000107050824 */ /* 0x000fe200078e0205 */
[----:B------:R-:W-:-:S04]  /*1fe50*/  @P0 LEA R8, P2, R6, UR4, 0x2 ;  /* 0x0000000406080c11 */ /* 0x000fc8000f8410ff */
[----:B------:R-:W-:Y:S01]  /*1fe60*/  @P0 LEA.HI.X R9, R6, UR5, R5, 0x2, P2 ;  /* 0x0000000506090c11 */ /* 0x000fe200090f1405 */
[----:B------:R-:W-:-:S06]  /*1fe70*/  IMAD.MOV.U32 R6, RZ, RZ, 0x3f800000 ;  /* 0x3f800000ff067424 */ /* 0x000fcc00078e00ff */
        /* <DEDUP_REMOVED lines=23> */
[----:B------:R-:W-:Y:S02]  /*1fff0*/  FSETP.NE.FTZ.AND P0, PT, R11, RZ, PT ;  /* 0x000000ff0b00720b */ /* 0x000fe40003f15000 */
[----:B------:R-:W-:-:S05]  /*20000*/  MOV R7, RZ ;  /* 0x000000ff00077202 */ /* 0x000fca0000000f00 */
        /* <DEDUP_REMOVED lines=19> */
.L_x_2524:
[----:B------:R-:W-:Y:S02]  /*20140*/  VIADD R10, R10, 0x38860 ;  /* 0x000388600a0a7836 */ /* 0x000fe40000000000 */
[-C--:B------:R-:W-:Y:S01]  /*20150*/  FMUL.FTZ R4, R29, R18.reuse ;  /* 0x000000121d047220 */ /* 0x080fe20000410000 */
[----:B------:R-:W-:Y:S02]  /*20160*/  IMAD.U32 R5, RZ, RZ, UR42 ;  /* 0x0000002aff057e24 */ /* 0x000fe4000f8e00ff */
[-C--:B------:R-:W-:Y:S01]  /*20170*/  FMUL.FTZ R7, R36, R18.reuse ;  /* 0x0000001224077220 */ /* 0x080fe20000410000 */
[----:B------:R-:W-:Y:S02]  /*20180*/  VIADD R234, R234, 0x1 ;  /* 0x00000001eaea7836 */ /* 0x000fe40000000000 */
[-C--:B------:R-:W-:Y:S01]  /*20190*/  FMUL.FTZ R6, R37, R18.reuse ;  /* 0x0000001225067220 */ /* 0x080fe20000410000 */
[-C--:B------:R-:W-:Y:S01]  /*201a0*/  FMUL.FTZ R20, R77, R18.reuse ;  /* 0x000000124d147220 */ /* 0x080fe20000410000 */
[----:B------:R-:W-:Y:S01]  /*201b0*/  PRMT R152, R5, 0x654, R10 ;  /* 0x0000065405987816 */ /* 0x000fe2000000000a */
        /* <DEDUP_REMOVED lines=120> */
[-C--:B0-----:R-:W-:Y:S01]  /*20940*/  FMUL.FTZ R152, R135, R3.reuse ;  /* 0x0000000387987220 */ /* 0x081fe20000410000 */
[-C--:B------:R-:W-:Y:S01]  /*20950*/  FMUL.FTZ R138, R138, R3.reuse ;  /* 0x000000038a8a7220 */ /* 0x080fe20000410000 */
[-C--:B------:R-:W-:Y:S01]  /*20960*/  FMUL.FTZ R139, R139, R3.reuse ;  /* 0x000000038b8b7220 */ /* 0x080fe20000410000 */
[-C--:B------:R-:W-:Y:S01]  /*20970*/  FMUL.FTZ R142, R143, R3.reuse ;  /* 0x000000038f8e7220 */ /* 0x080fe20000410000 */
[-C--:B------:R-:W-:Y:S01]  /*20980*/  FMUL.FTZ R146, R146, R3.reuse ;  /* 0x0000000392927220 */ /* 0x080fe20000410000 */
[----:B------:R-:W-:Y:S01]  /*20990*/  PLOP3.LUT P1, PT, PT, PT, PT, 0x8, 0x0 ;  /* 0x000000000000781c */ /* 0x000fe20003f2e170 */
[-C--:B------:R-:W-:Y:S01]  /*209a0*/  FMUL.FTZ R147, R147, R3.reuse ;  /* 0x0000000393937220 */ /* 0x080fe20000410000 */
[----:B------:R-:W-:Y:S01]  /*209b0*/  FMUL.FTZ R150, R151, R3 ;  /* 0x0000000397967220 */ /* 0x000fe20000410000 */
[----:B------:R-:W-:Y:S01]  /*209c0*/  LOP3.LUT R235, R235, R18, RZ, 0x3c, !PT ;  /* 0x00000012ebeb7212 */ /* 0x000fe200078e3cff */
[----:B------:R-:W-:Y:S01]  /*209d0*/  UIADD3 UR43, UR43, 0x1, URZ ;  /* 0x000000012b2b7890 */ /* 0x000fe2000fffe03f */
[----:B------:R-:W-:-:S11]  /*209e0*/  SEL R234, R234, RZ, P0 ;  /* 0x000000ffeaea7207 */ /* 0x000fd60000000000 */
.L_x_2438:
        /* <DEDUP_REMOVED lines=8> */
[----:B0-----:R0:W-:Y:S04]  /*20a70*/  STL.64 [R1+0x10], R156 ;  /* 0x0000109c01007387 */ /* 0x0011e80000100a00 */
[----:B------:R0:W-:Y:S01]  /*20a80*/  STL.64 [R1+0x18], R158 ;  /* 0x0000189e01007387 */ /* 0x0001e20000100a00 */
[----:B------:R-:W-:Y:S06]  /*20a90*/  BAR.ARV 0x4, 0x180 ;  /* 0x0106000000007b1d */ /* 0x000fec0000002000 */
[----:B------:R-:W-:Y:S05]  /*20aa0*/  @P1 BRA `(.L_x_2526) ;  /* 0x0000002c00641947 */ /* 0x000fea0003800000 */
[----:B------:R-:W2:Y:S04]  /*20ab0*/  LDL R153, [R1+0x78] ;  /* 0x0000780001997983 */ /* 0x000ea80000100800 */
[----:B------:R-:W3:Y:S04]  /*20ac0*/  LDL R151, [R1+0x54] ;  /* 0x0000540001977983 */ /* 0x000ee80000100800 */
[----:B------:R-:W4:Y:S01]  /*20ad0*/  LDL R143, [R1+0x2c] ;  /* 0x00002c00018f7983 */ /* 0x000f220000100800 */
[----:B------:R-:W-:Y:S01]  /*20ae0*/  F2FP.BF16.F32.PACK_AB R32, R7, R32 ;  /* 0x000000200720723e */ /* 0x000fe200000010ff */
[----:B------:R-:W-:Y:S01]  /*20af0*/  ULDC.64 UR4, c[0x4][0x140] ;  /* 0x0100500000047ab9 */ /* 0x000fe20000000a00 */
[----:B------:R-:W-:-:S02]  /*20b00*/  F2FP.BF16.F32.PACK_AB R7, R149, R34 ;  /* 0x000000229507723e */ /* 0x000fc400000010ff */
[----:B------:R-:W-:Y:S02]  /*20b10*/  F2FP.BF16.F32.PACK_AB R34, R13, R56 ;  /* 0x000000380d22723e */ /* 0x000fe400000010ff */
[----:B------:R-:W1:Y:S01]  /*20b20*/  S2R R13, SR_SWINHI ;  /* 0x00000000000d7919 */ /* 0x000e620000002f00 */
[----:B------:R-:W0:Y:S01]  /*20b30*/  S2R R135, SR_TID.X ;  /* 0x0000000000877919 */ /* 0x000e220000002100 */
        /* <DEDUP_REMOVED lines=10> */
[----:B------:R-:W-:Y:S02]  /*20be0*/  MOV R76, R18 ;  /* 0x00000012004c7202 */ /* 0x000fe40000000f00 */
[----:B-1----:R-:W-:Y:S02]  /*20bf0*/  MOV R77, R13 ;  /* 0x0000000d004d7202 */ /* 0x002fe40000000f00 */
        /* <DEDUP_REMOVED lines=12> */
[----:B0-----:R-:W-:Y:S02]  /*20cc0*/  SHF.L.U32 R3, R135, 0x2, RZ ;  /* 0x0000000287037819 */ /* 0x001fe400000006ff */
[----:B------:R-:W-:Y:S02]  /*20cd0*/  F2FP.BF16.F32.PACK_AB R98, R54, R51 ;  /* 0x000000333662723e */ /* 0x000fe400000010ff */
[----:B------:R-:W-:Y:S02]  /*20ce0*/  F2FP.BF16.F32.PACK_AB R58, R53, R104 ;  /* 0x00000068353a723e */ /* 0x000fe400000010ff */
[----:B------:R-:W-:-:S02]  /*20cf0*/  F2FP.BF16.F32.PACK_AB R120, R69, R120 ;  /* 0x000000784578723e */ /* 0x000fc400000010ff */
[----:B------:R-:W-:Y:S02]  /*20d00*/  LOP3.LUT R3, R3, 0xc, RZ, 0xc0, !PT ;  /* 0x0000000c03037812 */ /* 0x000fe400078ec0ff */
[----:B------:R-:W-:Y:S02]  /*20d10*/  F2FP.BF16.F32.PACK_AB R112, R61, R112 ;  /* 0x000000703d70723e */ /* 0x000fe400000010ff */
[----:B------:R-:W-:Y:S02]  /*20d20*/  F2FP.BF16.F32.PACK_AB R48, R11, R48 ;  /* 0x000000300b30723e */ /* 0x000fe400000010ff */
[----:B------:R-:W-:Y:S02]  /*20d30*/  F2FP.BF16.F32.PACK_AB R11, R133, R50 ;  /* 0x00000032850b723e */ /* 0x000fe400000010ff */
[----:B------:R-:W-:Y:S02]  /*20d40*/  F2FP.BF16.F32.PACK_AB R133, R52, R105 ;  /* 0x000000693485723e */ /* 0x000fe400000010ff */
[----:B------:R-:W-:-:S02]  /*20d50*/  F2FP.BF16.F32.PACK_AB R121, R68, R121 ;  /* 0x000000794479723e */ /* 0x000fc400000010ff */
[----:B------:R-:W-:Y:S02]  /*20d60*/  IADD3 R26, P0, R3, UR4, RZ ;  /* 0x00000004031a7c10 */ /* 0x000fe4000ff1e0ff */
[----:B------:R-:W-:Y:S02]  /*20d70*/  F2FP.BF16.F32.PACK_AB R117, R117, R60 ;  /* 0x0000003c7575723e */ /* 0x000fe400000010ff */
[----:B------:R-:W-:Y:S01]  /*20d80*/  F2FP.BF16.F32.PACK_AB R33, R6, R33 ;  /* 0x000000210621723e */ /* 0x000fe200000010ff */
[----:B------:R-:W-:Y:S01]  /*20d90*/  IMAD.X R27, RZ, RZ, UR5, P0 ;  /* 0x00000005ff1b7e24 */ /* 0x000fe200080e06ff */
[----:B------:R-:W-:Y:S02]  /*20da0*/  LOP3.LUT P0, R6, R135, 0x3, RZ, 0xc0, !PT ;  /* 0x0000000387067812 */ /* 0x000fe4000780c0ff */
[----:B------:R-:W-:Y:S02]  /*20db0*/  F2FP.BF16.F32.PACK_AB R41, R8, R41 ;  /* 0x000000290829723e */ /* 0x000fe400000010ff */
[----:B------:R-:W-:Y:S01]  /*20dc0*/  F2FP.BF16.F32.PACK_AB R8, R116, R43 ;  /* 0x0000002b7408723e */ /* 0x000fe200000010ff */
[----:B------:R0:W5:Y:S01]  /*20dd0*/  LDG.E.CONSTANT R3, desc[UR46][R26.64] ;  /* 0x0000002e1a037981 */ /* 0x000162000c1e9900 */
[----:B------:R-:W-:-:S02]  /*20de0*/  F2FP.BF16.F32.PACK_AB R64, R15, R64 ;  /* 0x000000400f40723e */ /* 0x000fc400000010ff */
[----:B------:R-:W-:Y:S02]  /*20df0*/  F2FP.BF16.F32.PACK_AB R116, R94, R39 ;  /* 0x000000275e74723e */ /* 0x000fe400000010ff */
[----:B------:R-:W-:Y:S02]  /*20e00*/  F2FP.BF16.F32.PACK_AB R54, R45, R96 ;  /* 0x000000602d36723e */ /* 0x000fe400000010ff */
[----:B------:R-:W-:Y:S02]  /*20e10*/  F2FP.BF16.F32.PACK_AB R5, R5, R24 ;  /* 0x000000180505723e */ /* 0x000fe400000010ff */
[----:B------:R-:W-:Y:S02]  /*20e20*/  ISETP.EQ.OR P0, PT, R6, 0x3, !P0 ;  /* 0x000000030600780c */ /* 0x000fe40004702670 */
[----:B------:R-:W-:Y:S02]  /*20e30*/  F2FP.BF16.F32.PACK_AB R40, R9, R40 ;  /* 0x000000280928723e */ /* 0x000fe400000010ff */
[----:B0-----:R-:W-:-:S02]  /*20e40*/  F2FP.BF16.F32.PACK_AB R27, R46, R59 ;  /* 0x0000003b2e1b723e */ /* 0x001fc400000010ff */
[----:B------:R-:W-:Y:S02]  /*20e50*/  F2FP.BF16.F32.PACK_AB R65, R14, R65 ;  /* 0x000000410e41723e */ /* 0x000fe400000010ff */
[----:B------:R-:W-:Y:S02]  /*20e60*/  F2FP.BF16.F32.PACK_AB R127, R44, R97 ;  /* 0x000000612c7f723e */ /* 0x000fe400000010ff */
[----:B------:R-:W-:Y:S02]  /*20e70*/  F2FP.BF16.F32.PACK_AB R9, R141, R42 ;  /* 0x0000002a8d09723e */ /* 0x000fe400000010ff */
[----:B------:R-:W-:Y:S02]  /*20e80*/  SEL R13, R5, R4, P0 ;  /* 0x00000004050d7207 */ /* 0x000fe40000000000 */
[----:B------:R-:W-:Y:S01]  /*20e90*/  SEL R4, R4, R5, P0 ;  /* 0x0000000504047207 */ /* 0x000fe20000000000 */
[----:B------:R-:W-:Y:S01]  /*20ea0*/  UMOV UR4, 0xffffffff ;  /* 0xffffffff00047882 */ /* 0x000fe20000000000 */
[----:B------:R-:W-:-:S02]  /*20eb0*/  F2FP.BF16.F32.PACK_AB R31, R132, R101 ;  /* 0x00000065841f723e */ /* 0x000fc400000010ff */
[----:B------:R-:W-:Y:S02]  /*20ec0*/  F2FP.BF16.F32.PACK_AB R108, R55, R108 ;  /* 0x0000006c376c723e */ /* 0x000fe400000010ff */
[----:B-----5:R-:W-:Y:S02]  /*20ed0*/  F2FP.BF16.F32.PACK_AB R113, R28, R81 ;  /* 0x000000511c71723e */ /* 0x020fe400000010ff */
        /* <DEDUP_REMOVED lines=14> */
[----:B------:R-:W-:Y:S01]  /*20fc0*/  F2FP.BF16.F32.PACK_AB R150, R150, R147 ;  /* 0x000000939696723e */ /* 0x000fe200000010ff */
[----:B--2---:R-:W-:-:S03]  /*20fd0*/  IMAD.WIDE R66, R153, 0x2, R76 ;  /* 0x0000000299427825 */ /* 0x004fc600078e024c */
[C---:B------:R-:W-:Y:S02]  /*20fe0*/  IADD3 R85, P3, R66.reuse, 0xc060, RZ ;  /* 0x0000c06042557810 */ /* 0x040fe40007f7e0ff */
[C---:B------:R-:W-:Y:S02]  /*20ff0*/  IADD3 R83, P2, R66.reuse, 0xc040, RZ ;  /* 0x0000c04042537810 */ /* 0x040fe40007f5e0ff */
[C---:B------:R-:W-:Y:S02]  /*21000*/  IADD3 R79, P5, R66.reuse, 0xc000, RZ ;  /* 0x0000c000424f7810 */ /* 0x040fe40007fbe0ff */
[C---:B------:R-:W-:Y:S02]  /*21010*/  IADD3 R89, P4, R66.reuse, 0x8060, RZ ;  /* 0x0000806042597810 */ /* 0x040fe40007f9e0ff */
[----:B------:R-:W-:Y:S02]  /*21020*/  IADD3 R93, P1, R66, 0xc020, RZ ;  /* 0x0000c020425d7810 */ /* 0x000fe40007f3e0ff */
        /* <DEDUP_REMOVED lines=20> */
[----:B------:R-:W-:-:S02]  /*21170*/  IADD3 R69, P3, R66, 0x8040, RZ ;  /* 0x0000804042457810 */ /* 0x000fc40007f7e0ff */
[C---:B------:R-:W-:Y:S02]  /*21180*/  IADD3 R63, P2, R66.reuse, 0x8020, RZ ;  /* 0x00008020423f7810 */ /* 0x040fe40007f5e0ff */
[C---:B------:R-:W-:Y:S02]  /*21190*/  IADD3 R53, P5, R66.reuse, 0x4060, RZ ;  /* 0x0000406042357810 */ /* 0x040fe40007fbe0ff */
[C---:B------:R-:W-:Y:S02]  /*211a0*/  IADD3 R51, P4, R66.reuse, 0x4040, RZ ;  /* 0x0000404042337810 */ /* 0x040fe40007f9e0ff */
[----:B------:R-:W-:Y:S02]  /*211b0*/  IADD3 R61, P1, R66, 0x8000, RZ ;  /* 0x00008000423d7810 */ /* 0x000fe40007f3e0ff */
[----:B------:R-:W-:Y:S02]  /*211c0*/  LOP3.LUT R68, R69, 0x380, RZ, 0xc0, !PT ;  /* 0x0000038045447812 */ /* 0x000fe400078ec0ff */
[----:B------:R-:W-:-:S02]  /*211d0*/  LOP3.LUT R62, R63, 0x380, RZ, 0xc0, !PT ;  /* 0x000003803f3e7812 */ /* 0x000fc400078ec0ff */
[----:B------:R-:W-:Y:S02]  /*211e0*/  LOP3.LUT R52, R53, 0x380, RZ, 0xc0, !PT ;  /* 0x0000038035347812 */ /* 0x000fe400078ec0ff */
[----:B------:R-:W-:Y:S02]  /*211f0*/  LOP3.LUT R50, R51, 0x380, RZ, 0xc0, !PT ;  /* 0x0000038033327812 */ /* 0x000fe400078ec0ff */
[----:B------:R-:W-:Y:S02]  /*21200*/  LOP3.LUT R60, R61, 0x380, RZ, 0xc0, !PT ;  /* 0x000003803d3c7812 */ /* 0x000fe400078ec0ff */
[----:B------:R-:W-:Y:S02]  /*21210*/  SHF.R.U64 R68, R68, 0x3, RZ ;  /* 0x0000000344447819 */ /* 0x000fe400000012ff */
[----:B------:R-:W-:Y:S02]  /*21220*/  SHF.R.U64 R62, R62, 0x3, RZ ;  /* 0x000000033e3e7819 */ /* 0x000fe400000012ff */
[----:B------:R-:W-:-:S02]  /*21230*/  SHF.R.U64 R52, R52, 0x3, RZ ;  /* 0x0000000334347819 */ /* 0x000fc400000012ff */
        /* <DEDUP_REMOVED lines=9> */
[----:B------:R-:W-:-:S02]  /*212d0*/  IADD3.X R69, RZ, R67, RZ, P3, !PT ;  /* 0x00000043ff457210 */ /* 0x000fc40001ffe4ff */
[----:B------:R-:W-:Y:S01]  /*212e0*/  LOP3.LUT R60, R60, R61, RZ, 0x3c, !PT ;  /* 0x0000003d3c3c7212 */ /* 0x000fe200078e3cff */
[----:B------:R-:W-:Y:S01]  /*212f0*/  IMAD.X R61, RZ, RZ, R67, P1 ;  /* 0x000000ffff3d7224 */ /* 0x000fe200008e0643 */
[C---:B------:R-:W-:Y:S02]  /*21300*/  IADD3 R47, P3, R66.reuse, 0x4020, RZ ;  /* 0x00004020422f7810 */ /* 0x040fe40007f7e0ff */
[C---:B------:R-:W-:Y:S02]  /*21310*/  IADD3 R45, P2, R66.reuse, 0x4000, RZ ;  /* 0x00004000422d7810 */ /* 0x040fe40007f5e0ff */
[C---:B------:R-:W-:Y:S02]  /*21320*/  IADD3 R39, P5, R66.reuse, 0x40, RZ ;  /* 0x0000004042277810 */ /* 0x040fe40007fbe0ff */
[C---:B------:R-:W-:Y:S02]  /*21330*/  IADD3 R15, P4, R66.reuse, 0x20, RZ ;  /* 0x00000020420f7810 */ /* 0x040fe40007f9e0ff */
[----:B------:R-:W-:-:S02]  /*21340*/  IADD3 R43, P1, R66, 0x60, RZ ;  /* 0x00000060422b7810 */ /* 0x000fc40007f3e0ff */
[----:B------:R-:W-:Y:S02]  /*21350*/  LOP3.LUT R46, R47, 0x380, RZ, 0xc0, !PT ;  /* 0x000003802f2e7812 */ /* 0x000fe400078ec0ff */
[----:B------:R-:W-:Y:S02]  /*21360*/  LOP3.LUT R44, R45, 0x380, RZ, 0xc0, !PT ;  /* 0x000003802d2c7812 */ /* 0x000fe400078ec0ff */
[----:B------:R-:W-:Y:S02]  /*21370*/  LOP3.LUT R38, R39, 0x380, RZ, 0xc0, !PT ;  /* 0x0000038027267812 */ /* 0x000fe400078ec0ff */
[----:B------:R-:W-:Y:S02]  /*21380*/  LOP3.LUT R14, R15, 0x380, RZ, 0xc0, !PT ;  /* 0x000003800f0e7812 */ /* 0x000fe400078ec0ff */
[----:B------:R-:W-:Y:S02]  /*21390*/  LOP3.LUT R42, R43, 0x380, RZ, 0xc0, !PT ;  /* 0x000003802b2a7812 */ /* 0x000fe400078ec0ff */
[----:B------:R-:W-:-:S02]  /*213a0*/  LOP3.LUT R5, R66, 0x380, RZ, 0xc0, !PT ;  /* 0x0000038042057812 */ /* 0x000fc400078ec0ff */
[----:B------:R-:W-:Y:S02]  /*213b0*/  SHF.R.U64 R46, R46, 0x3, RZ ;  /* 0x000000032e2e7819 */ /* 0x000fe400000012ff */
[----:B------:R-:W-:Y:S02]  /*213c0*/  SHF.R.U64 R44, R44, 0x3, RZ ;  /* 0x000000032c2c7819 */ /* 0x000fe400000012ff */
[----:B------:R-:W-:Y:S02]  /*213d0*/  SHF.R.U64 R38, R38, 0x3, RZ ;  /* 0x0000000326267819 */ /* 0x000fe400000012ff */
[----:B------:R-:W-:Y:S02]  /*213e0*/  SHF.R.U64 R14, R14, 0x3, RZ ;  /* 0x000000030e0e7819 */ /* 0x000fe400000012ff */
[----:B------:R-:W-:Y:S02]  /*213f0*/  SHF.R.U64 R42, R42, 0x3, RZ ;  /* 0x000000032a2a7819 */ /* 0x000fe400000012ff */
[----:B------:R-:W-:-:S02]  /*21400*/  SHF.R.U64 R5, R5, 0x3, RZ ;  /* 0x0000000305057819 */ /* 0x000fc400000012ff */
        /* <DEDUP_REMOVED lines=8> */
[----:B------:R-:W-:Y:S02]  /*21490*/  LOP3.LUT R42, R42, R43, RZ, 0x3c, !PT ;  /* 0x0000002b2a2a7212 */ /* 0x000fe400078e3cff */
[----:B------:R-:W-:-:S02]  /*214a0*/  LOP3.LUT R66, R5, R66, RZ, 0x3c, !PT ;  /* 0x0000004205427212 */ /* 0x000fc400078e3cff */
[----:B------:R-:W-:Y:S01]  /*214b0*/  IADD3.X R43, RZ, R67, RZ, P1, !PT ;  /* 0x00000043ff2b7210 */ /* 0x000fe20000ffe4ff */
[----:B----4-:R-:W-:Y:S01]  /*214c0*/  IMAD.SHL.U32 R87, R143, 0x4, RZ ;  /* 0x000000048f577824 */ /* 0x010fe200078e00ff */
        /* <DEDUP_REMOVED lines=16> */
[----:B---3--:R-:W-:Y:S01]  /*215d0*/  SHF.L.U64.HI R107, R143, 0x2, R151 ;  /* 0x000000028f6b7819 */ /* 0x008fe20000010297 */
[----:B------:R-:W-:Y:S06]  /*215e0*/  BRA.DIV UR4, `(.L_x_2527) ;  /* 0x000000c604007947 */ /* 0x000fec000b800000 */
[----:B------:R-:W-:Y:S02]  /*215f0*/  SEL R82, R31, R86, P0 ;  /* 0x000000561f527207 */ /* 0x000fe40000000000 */
[----:B------:R-:W-:Y:S02]  /*21600*/  SEL R84, R86, R31, P0 ;  /* 0x0000001f56547207 */ /* 0x000fe40000000000 */
[----:B------:R-:W-:Y:S02]  /*21610*/  SEL R24, R40, R41, P0 ;  /* 0x0000002928187207 */ /* 0x000fe40000000000 */
[----:B------:R-:W-:Y:S01]  /*21620*/  SEL R26, R41, R40, P0 ;  /* 0x00000028291a7207 */ /* 0x000fe20000000000 */
[----:B------:R-:W-:Y:S01]  /*21630*/  SHFL.IDX PT, R82, R82, R3, 0x1c1f ;  /* 0x001c1f0352527589 */ /* 0x000fe200000e0000 */
[----:B------:R-:W-:Y:S02]  /*21640*/  SEL R86, R7, R90, P0 ;  /* 0x0000005a07567207 */ /* 0x000fe40000000000 */
        /* <DEDUP_REMOVED lines=51> */
[----:B------:R-:W-:Y:S01]  /*21980*/  SHFL.IDX PT, R64, R64, R3, 0x1c1f ;  /* 0x001c1f0340407589 */ /* 0x000fe200000e0000 */
[----:B------:R-:W-:Y:S02]  /*21990*/  SEL R94, R11, R98, P0 ;  /* 0x000000620b5e7207 */ /* 0x000fe40000000000 */
[----:B------:R-:W-:Y:S01]  /*219a0*/  SEL R96, R98, R11, P0 ;  /* 0x0000000b62607207 */ /* 0x000fe20000000000 */
[----:B------:R-:W4:Y:S01]  /*219b0*/  SHFL.IDX PT, R45, R66, R9, 0x1c1f ;  /* 0x001c1f09422d7589 */ /* 0x000f2200000e0000 */
[----:B------:R-:W-:-:S02]  /*219c0*/  SEL R102, R25, R106, P0 ;  /* 0x0000006a19667207 */ /* 0x000fc40000000000 */
[----:B------:R-:W-:Y:S01]  /*219d0*/  SEL R104, R106, R25, P0 ;  /* 0x000000196a687207 */ /* 0x000fe20000000000 */
[----:B------:R-:W-:Y:S01]  /*219e0*/  SHFL.IDX PT, R68, R68, R3, 0x1c1f ;  /* 0x001c1f0344447589 */ /* 0x000fe200000e0000 */
[----:B------:R-:W-:Y:S02]  /*219f0*/  SEL R110, R21, R114, P0 ;  /* 0x00000072156e7207 */ /* 0x000fe40000000000 */
[----:B------:R-:W-:Y:S01]  /*21a00*/  SEL R112, R114, R21, P0 ;  /* 0x0000001572707207 */ /* 0x000fe20000000000 */
[----:B------:R-:W5:Y:S01]  /*21a10*/  SHFL.IDX PT, R47, R70, R9, 0x1c1f ;  /* 0x001c1f09462f7589 */ /* 0x000f6200000e0000 */
        /* <DEDUP_REMOVED lines=23> */
[----:B------:R-:W5:Y:S01]  /*21b90*/  SHFL.IDX PT, R38, R38, R9, 0x1c1f ;  /* 0x001c1f0926267589 */ /* 0x000f6200000e0000 */
[----:B------:R-:W-:Y:S02]  /*21ba0*/  SEL R5, R150, R119, P0 ;  /* 0x0000007796057207 */ /* 0x000fe40000000000 */
[----:B0-----:R-:W-:Y:S01]  /*21bb0*/  SEL R12, R40, R33, P0 ;  /* 0x00000021280c7207 */ /* 0x001fe20000000000 */
[----:B------:R-:W0:Y:S01]  /*21bc0*/  SHFL.IDX PT, R49, R74, R9, 0x1c1f ;  /* 0x001c1f094a317589 */ /* 0x000e2200000e0000 */
[----:B------:R-:W-:Y:S02]  /*21bd0*/  SEL R14, R33, R40, P0 ;  /* 0x00000028210e7207 */ /* 0x000fe40000000000 */
[----:B-1----:R-:W-:Y:S01]  /*21be0*/  SEL R40, R44, R35, P0 ;  /* 0x000000232c287207 */ /* 0x002fe20000000000 */
[----:B------:R-:W-:Y:S01]  /*21bf0*/  SHFL.IDX PT, R78, R78, R3, 0x1c1f ;  /* 0x001c1f034e4e7589 */ /* 0x000fe200000e0000 */
[----:B------:R-:W-:-:S02]  /*21c00*/  SEL R42, R35, R44, P0 ;  /* 0x0000002c232a7207 */ /* 0x000fc40000000000 */
[----:B--2---:R-:W-:Y:S01]  /*21c10*/  SEL R44, R48, R37, P0 ;  /* 0x00000025302c7207 */ /* 0x004fe20000000000 */
[----:B------:R-:W1:Y:S01]  /*21c20*/  SHFL.IDX PT, R8, R4, R9, 0x1c1f ;  /* 0x001c1f0904087589 */ /* 0x000e6200000e0000 */
[----:B------:R-:W-:Y:S02]  /*21c30*/  SEL R46, R37, R48, P0 ;  /* 0x00000030252e7207 */ /* 0x000fe40000000000 */
[----:B------:R-:W-:Y:S01]  /*21c40*/  SEL R48, R52, R39, P0 ;  /* 0x0000002734307207 */ /* 0x000fe20000000000 */
[----:B------:R-:W2:Y:S01]  /*21c50*/  SHFL.IDX PT, R51, R80, R9, 0x1c1f ;  /* 0x001c1f0950337589 */ /* 0x000ea200000e0000 */
[----:B------:R-:W-:Y:S02]  /*21c60*/  SEL R50, R39, R52, P0 ;  /* 0x0000003427327207 */ /* 0x000fe40000000000 */
[----:B------:R-:W-:Y:S01]  /*21c70*/  SEL R52, R56, R41, P0 ;  /* 0x0000002938347207 */ /* 0x000fe20000000000 */
[----:B------:R-:W-:Y:S01]  /*21c80*/  SHFL.IDX PT, R10, R10, R3, 0x1c1f ;  /* 0x001c1f030a0a7589 */ /* 0x000fe200000e0000 */
[----:B------:R-:W-:-:S02]  /*21c90*/  SEL R54, R41, R56, P0 ;  /* 0x0000003829367207 */ /* 0x000fc40000000000 */
[----:B---3--:R-:W-:Y:S01]  /*21ca0*/  SEL R56, R60, R43, P0 ;  /* 0x0000002b3c387207 */ /* 0x008fe20000000000 */
[----:B------:R-:W-:Y:S01]  /*21cb0*/  SHFL.IDX PT, R94, R94, R3, 0x1c1f ;  /* 0x001c1f035e5e7589 */ /* 0x000fe200000e0000 */
[----:B------:R-:W-:Y:S02]  /*21cc0*/  SEL R58, R43, R60, P0 ;  /* 0x0000003c2b3a7207 */ /* 0x000fe40000000000 */
[----:B----4-:R-:W-:Y:S01]  /*21cd0*/  SEL R60, R64, R45, P0 ;  /* 0x0000002d403c7207 */ /* 0x010fe20000000000 */
[----:B------:R-:W-:Y:S01]  /*21ce0*/  SHFL.IDX PT, R98, R98, R3, 0x1c1f ;  /* 0x001c1f0362627589 */ /* 0x000fe200000e0000 */
[----:B------:R-:W-:Y:S02]  /*21cf0*/  SEL R62, R45, R64, P0 ;  /* 0x000000402d3e7207 */ /* 0x000fe40000000000 */
[----:B-----5:R-:W-:Y:S01]  /*21d00*/  SEL R64, R68, R47, P0 ;  /* 0x0000002f44407207 */ /* 0x020fe20000000000 */
        /* <DEDUP_REMOVED lines=8> */
[----:B0-----:R-:W-:Y:S01]  /*21d90*/  SEL R68, R72, R49, P0 ;  /* 0x0000003148447207 */ /* 0x001fe20000000000 */
[----:B------:R-:W-:Y:S01]  /*21da0*/  SHFL.IDX PT, R114, R114, R3, 0x1c1f ;  /* 0x001c1f0372727589 */ /* 0x000fe200000e0000 */
[----:B------:R-:W-:-:S02]  /*21db0*/  SEL R70, R49, R72, P0 ;  /* 0x0000004831467207 */ /* 0x000fc40000000000 */
[----:B-1----:R-:W-:Y:S01]  /*21dc0*/  SEL R4, R7, R8, P0 ;  /* 0x0000000807047207 */ /* 0x002fe20000000000 */
[----:B------:R-:W-:Y:S01]  /*21dd0*/  SHFL.IDX PT, R118, R118, R3, 0x1c1f ;  /* 0x001c1f0376767589 */ /* 0x000fe200000e0000 */
[----:B------:R-:W-:Y:S02]  /*21de0*/  SEL R26, R26, R25, P0 ;  /* 0x000000191a1a7207 */ /* 0x000fe40000000000 */
[----:B------:R-:W-:Y:S01]  /*21df0*/  SEL R30, R30, R27, P0 ;  /* 0x0000001b1e1e7207 */ /* 0x000fe20000000000 */
[----:B------:R-:W-:Y:S01]  /*21e00*/  SHFL.IDX PT, R21, R20, R9, 0x1c1f ;  /* 0x001c1f0914157589 */ /* 0x000fe200000e0000 */
[----:B------:R-:W-:Y:S02]  /*21e10*/  SEL R34, R34, R29, P0 ;  /* 0x0000001d22227207 */ /* 0x000fe40000000000 */
[----:B------:R-:W-:Y:S01]  /*21e20*/  SEL R38, R38, R31, P0 ;  /* 0x0000001f26267207 */ /* 0x000fe20000000000 */
[----:B------:R-:W-:Y:S01]  /*21e30*/  SHFL.IDX PT, R53, R84, R9, 0x1c1f ;  /* 0x001c1f0954357589 */ /* 0x000fe200000e0000 */
[----:B--2---:R-:W-:-:S02]  /*21e40*/  SEL R72, R78, R51, P0 ;  /* 0x000000334e487207 */ /* 0x004fc40000000000 */
[----:B------:R-:W-:Y:S01]  /*21e50*/  SEL R74, R51, R78, P0 ;  /* 0x0000004e334a7207 */ /* 0x000fe20000000000 */
[----:B------:R-:W0:Y:S01]  /*21e60*/  SHFL.IDX PT, R55, R88, R9, 0x1c1f ;  /* 0x001c1f0958377589 */ /* 0x000e2200000e0000 */
[----:B------:R-:W-:-:S03]  /*21e70*/  IMAD.MOV.U32 R78, RZ, RZ, RZ ;  /* 0x000000ffff4e7224 */ /* 0x000fc600078e00ff */
[----:B------:R-:W1:Y:S04]  /*21e80*/  SHFL.IDX PT, R57, R92, R9, 0x1c1f ;  /* 0x001c1f095c397589 */ /* 0x000e6800000e0000 */
        /* <DEDUP_REMOVED lines=52> */
.L_x_2801:
[----:B------:R-:W-:Y:S05]  /*221d0*/  WARPSYNC.ALL ;  /* 0x0000000000007948 */ /* 0x000fea0003800000 */
[----:B------:R-:W-:Y:S06]  /*221e0*/  BAR.SYNC.DEFER_BLOCKING 0x1, 0x100 ;  /* 0x0044000000007b1d */ /* 0x000fec0000010000 */
[----:B------:R-:W-:-:S02]  /*221f0*/  ULDC.64 UR4, c[0x0][0xc00] ;  /* 0x0003000000047ab9 */ /* 0x000fc40000000a00 */
[----:B------:R-:W0:Y:S01]  /*22200*/  LDC R3, c[0x0][0xbe8] ;  /* 0x0002fa00ff037b82 */ /* 0x000e220000000800 */
[----:B------:R-:W-:Y:S01]  /*22210*/  ISETP.NE.U32.AND P1, PT, RZ, UR4, PT ;  /* 0x00000004ff007c0c */ /* 0x000fe2000bf25070 */
[----:B------:R-:W2:Y:S01]  /*22220*/  LDL R21, [R1+0x48] ;  /* 0x0000480001157983 */ /* 0x000ea20000100800 */
[----:B------:R-:W-:Y:S02]  /*22230*/  IADD3 R112, P2, R87, UR4, RZ ;  /* 0x0000000457707c10 */ /* 0x000fe4000ff5e0ff */
[----:B------:R-:W-:Y:S01]  /*22240*/  ISETP.NE.AND.EX P1, PT, RZ, UR5, PT, P1 ;  /* 0x00000005ff007c0c */ /* 0x000fe2000bf25310 */
[----:B------:R-:W2:Y:S01]  /*22250*/  LDL R84, [R1] ;  /* 0x0000000001547983 */ /* 0x000ea20000100800 */
[----:B------:R-:W-:Y:S01]  /*22260*/  IADD3.X R113, R107, UR5, RZ, P2, !PT ;  /* 0x000000056b717c10 */ /* 0x000fe200097fe4ff */
[----:B------:R-:W-:Y:S02]  /*22270*/  ULDC.64 UR4, c[0x0][0xc08] ;  /* 0x0003020000047ab9 */ /* 0x000fe40000000a00 */
[----:B------:R-:W-:Y:S04]  /*22280*/  STSM.16.M88.4 [R111], R4 ;  /* 0x000000046f007844 */ /* 0x000fe80000000200 */
[----:B------:R1:W-:Y:S04]  /*22290*/  STSM.16.M88.4 [R73], R8 ;  /* 0x0000000849007844 */ /* 0x0003e80000000200 */
[----:B------:R-:W-:Y:S04]  /*222a0*/  STSM.16.M88.4 [R89], R24 ;  /* 0x0000001859007844 */ /* 0x000fe80000000200 */
[----:B------:R-:W-:Y:S04]  /*222b0*/  STSM.16.M88.4 [R91], R28 ;  /* 0x0000001c5b007844 */ /* 0x000fe80000000200 */
[----:B------:R-:W-:Y:S04]  /*222c0*/  STSM.16.M88.4 [R93], R32 ;  /* 0x000000205d007844 */ /* 0x000fe80000000200 */
[----:B------:R-:W-:Y:S01]  /*222d0*/  STSM.16.M88.4 [R95], R36 ;  /* 0x000000245f007844 */ /* 0x000fe20000000200 */
[----:B-1----:R-:W-:-:S02]  /*222e0*/  SEL R73, R75, R20, P0 ;  /* 0x000000144b497207 */ /* 0x002fc40000000000 */
[----:B------:R-:W-:Y:S01]  /*222f0*/  SEL R75, R20, R75, P0 ;  /* 0x0000004b144b7207 */ /* 0x000fe20000000000 */
[----:B------:R2:W-:Y:S04]  /*22300*/  STSM.16.M88.4 [R97], R12 ;  /* 0x0000000c61007844 */ /* 0x0005e80000000200 */
[----:B------:R1:W-:Y:S04]  /*22310*/  STSM.16.M88.4 [R99], R40 ;  /* 0x0000002863007844 */ /* 0x0003e80000000200 */
[----:B------:R1:W-:Y:S04]  /*22320*/  STSM.16.M88.4 [R101], R44 ;  /* 0x0000002c65007844 */ /* 0x0003e80000000200 */
[----:B------:R1:W-:Y:S04]  /*22330*/  STSM.16.M88.4 [R103], R48 ;  /* 0x0000003067007844 */ /* 0x0003e80000000200 */
[----:B------:R1:W-:Y:S01]  /*22340*/  STSM.16.M88.4 [R105], R52 ;  /* 0x0000003469007844 */ /* 0x0003e20000000200 */
[----:B------:R-:W-:-:S03]  /*22350*/  ISETP.NE.U32.AND P0, PT, RZ, UR4, PT ;  /* 0x00000004ff007c0c */ /* 0x000fc6000bf05070 */
[----:B------:R1:W-:Y:S04]  /*22360*/  STSM.16.M88.4 [R109], R56 ;  /* 0x000000386d007844 */ /* 0x0003e80000000200 */
[----:B------:R1:W-:Y:S04]  /*22370*/  STSM.16.M88.4 [R79], R60 ;  /* 0x0000003c4f007844 */ /* 0x0003e80000000200 */
[----:B------:R1:W-:Y:S04]  /*22380*/  STSM.16.M88.4 [R81], R64 ;  /* 0x0000004051007844 */ /* 0x0003e80000000200 */
[----:B------:R1:W-:Y:S01]  /*22390*/  STSM.16.M88.4 [R83], R68 ;  /* 0x0000004453007844 */ /* 0x0003e20000000200 */
[----:B------:R-:W-:-:S03]  /*223a0*/  ISETP.NE.AND.EX P0, PT, RZ, UR5, PT, P0 ;  /* 0x00000005ff007c0c */ /* 0x000fc6000bf05300 */
[----:B------:R1:W-:Y:S01]  /*223b0*/  STSM.16.M88.4 [R85], R72 ;  /* 0x0000004855007844 */ /* 0x0003e20000000200 */
[----:B------:R-:W-:Y:S09]  /*223c0*/  BAR.SYNC.DEFER_BLOCKING 0x1, 0x100 ;  /* 0x0044000000007b1d */ /* 0x000ff20000010000 */
[----:B------:R-:W-:Y:S01]  /*223d0*/  @P0 IADD3 R4, P3, R87, UR4, RZ ;  /* 0x0000000457040c10 */ /* 0x000fe2000ff7e0ff */
[----:B------:R-:W-:-:S02]  /*223e0*/  ULDC UR4, c[0x0][0xa88] ;  /* 0x0002a20000047ab9 */ /* 0x000fc40000000800 */
[----:B------:R-:W-:Y:S01]  /*223f0*/  IMAD.U32 R8, RZ, RZ, UR4 ;  /* 0x00000004ff087e24 */ /* 0x000fe2000f8e00ff */
[----:B------:R-:W-:Y:S01]  /*22400*/  @P0 IADD3.X R5, R107, UR5, RZ, P3, !PT ;  /* 0x000000056b050c10 */ /* 0x000fe20009ffe4ff */
[----:B------:R1:W5:Y:S01]  /*22410*/  @P1 LDG.E R78, desc[UR46][R112.64] ;  /* 0x0000002e704e1981 */ /* 0x000362000c1e1900 */
[----:B0-----:R-:W-:-:S03]  /*22420*/  ISETP.NE.AND P2, PT, R3, 0x1, PT ;  /* 0x000000010300780c */ /* 0x001fc60003f45270 */
[----:B------:R1:W5:Y:S10]  /*22430*/  @P0 LDG.E R8, desc[UR46][R4.64] ;  /* 0x0000002e04080981 */ /* 0x000374000c1e1900 */
[----:B------:R-:W0:Y:S08]  /*22440*/  @P2 LDC R6, c[0x0][0xbec] ;  /* 0x0002fb00ff062b82 */ /* 0x000e300000000800 */
[----:B------:R-:W3:Y:S01]  /*22450*/  @P2 LDC R9, c[0x0][0xbf0] ;  /* 0x0002fc00ff092b82 */ /* 0x000ee20000000800 */
[----:B--2---:R-:W-:Y:S01]  /*22460*/  IMAD.IADD R13, R21, 0x1, R84 ;  /* 0x00000001150d7824 */ /* 0x004fe200078e0254 */
[----:B01-3--:R-:W-:Y:S06]  /*22470*/  @P0 BRA `(.L_x_2528) ;  /* 0x0000000000100947 */ /* 0x00bfec0003800000 */
[----:B------:R-:W-:Y:S05]  /*22480*/  @!P1 BRA `(.L_x_2528) ;  /* 0x00000000000c9947 */ /* 0x000fea0003800000 */
[----:B------:R-:W2:Y:S04]  /*22490*/  LDG.E R5, desc[UR46][R112.64] ;  /* 0x0000002e70057981 */ /* 0x000ea8000c1e1900 */
[----:B-----5:R-:W2:Y:S02]  /*224a0*/  LDG.E R8, desc[UR46][R112.64+0x4] ;  /* 0x0000042e70087981 */ /* 0x020ea4000c1e1900 */
[----:B--2---:R-:W-:-:S07]  /*224b0*/  IADD3 R8, -R5, R8, RZ ;  /* 0x0000000805087210 */ /* 0x004fce0007ffe1ff */
.L_x_2528:
[----:B------:R-:W2:Y:S01]  /*224c0*/  LDL.LU R86, [R1+0x50] ;  /* 0x0000500001567983 */ /* 0x000ea20000300800 */
[----:B------:R-:W-:Y:S01]  /*224d0*/  @P2 IMAD.HI.U32 R4, R13, R6, RZ ;  /* 0x000000060d042227 */ /* 0x000fe200078e00ff */
[----:B------:R-:W-:Y:S01]  /*224e0*/  ULDC.64 UR4, c[0x0][0xb90] ;  /* 0x0002e40000047ab9 */ /* 0x000fe20000000a00 */
[----:B-----5:R-:W-:Y:S01]  /*224f0*/  SHF.R.S32.HI R79, RZ, 0x1f, R78 ;  /* 0x0000001fff4f7819 */ /* 0x020fe2000001144e */
[----:B------:R-:W0:Y:S01]  /*22500*/  @P2 LDC R83, c[0x0][0xbec] ;  /* 0x0002fb00ff532b82 */ /* 0x000e220000000800 */
[----:B------:R-:W-:Y:S01]  /*22510*/  IMAD.MOV.U32 R7, RZ, RZ, R13 ;  /* 0x000000ffff077224 */ /* 0x000fe200078e000d */
[----:B------:R-:W-:Y:S01]  /*22520*/  @P2 SHF.R.U32.HI R7, RZ, R9, R4 ;  /* 0x00000009ff072219 */ /* 0x000fe20000011604 */
[----:B------:R-:W-:Y:S01]  /*22530*/  IMAD R11, R19, 0x40, R22 ;  /* 0x00000040130b7824 */ /* 0x000fe200078e0216 */
[----:B------:R-:W-:Y:S01]  /*22540*/  SEL R20, R151, RZ, !P1 ;  /* 0x000000ff97147207 */ /* 0x000fe20004800000 */
[----:B------:R-:W-:Y:S01]  /*22550*/  VIADD R82, R135, 0xffffff80 ;  /* 0xffffff8087527836 */ /* 0x000fe20000000000 */
[----:B------:R-:W-:Y:S01]  /*22560*/  SEL R21, R143, RZ, !P1 ;  /* 0x000000ff8f157207 */ /* 0x000fe20004800000 */
[----:B------:R-:W-:Y:S01]  /*22570*/  IMAD.WIDE R76, R11, 0x2, R76 ;  /* 0x000000020b4c7825 */ /* 0x000fe200078e024c */
[----:B------:R-:W-:-:S02]  /*22580*/  SHF.R.S32.HI R11, RZ, 0x1f, R7 ;  /* 0x0000001fff0b7819 */ /* 0x000fc40000011407 */
[----:B------:R-:W-:Y:S01]  /*22590*/  SHF.R.S32.HI R85, RZ, 0x1f, R82 ;  /* 0x0000001fff557819 */ /* 0x000fe20000011452 */
[----:B------:R-:W-:Y:S01]  /*225a0*/  IMAD R81, R8, R3, RZ ;  /* 0x0000000308517224 */ /* 0x000fe200078e02ff */
[C---:B------:R-:W-:Y:S02]  /*225b0*/  IADD3 R69, P0, R76.reuse, 0x1000, RZ ;  /* 0x000010004c457810 */ /* 0x040fe40007f1e0ff */
[C---:B------:R-:W-:Y:S02]  /*225c0*/  IADD3 R57, P5, R76.reuse, 0x4000, RZ ;  /* 0x000040004c397810 */ /* 0x040fe40007fbe0ff */
[----:B------:R-:W-:Y:S02]  /*225d0*/  LOP3.LUT R68, R69, 0x380, RZ, 0xc0, !PT ;  /* 0x0000038045447812 */ /* 0x000fe400078ec0ff */
[----:B------:R-:W-:Y:S02]  /*225e0*/  IADD3 R53, P4, R76, 0x5000, RZ ;  /* 0x000050004c357810 */ /* 0x000fe40007f9e0ff */
[----:B------:R-:W-:-:S02]  /*225f0*/  SHF.R.U64 R68, R68, 0x3, RZ ;  /* 0x0000000344447819 */ /* 0x000fc400000012ff */
[----:B------:R-:W-:Y:S02]  /*22600*/  LOP3.LUT R56, R57, 0x380, RZ, 0xc0, !PT ;  /* 0x0000038039387812 */ /* 0x000fe400078ec0ff */
[----:B------:R-:W-:Y:S01]  /*22610*/  LOP3.LUT R68, R68, R69, RZ, 0x3c, !PT ;  /* 0x0000004544447212 */ /* 0x000fe200078e3cff */
[----:B------:R-:W-:Y:S01]  /*22620*/  IMAD.X R69, RZ, RZ, R77, P0 ;  /* 0x000000ffff457224 */ /* 0x000fe200000e064d */
[----:B------:R-:W-:Y:S02]  /*22630*/  IADD3 R49, P0, R76, 0x6000, RZ ;  /* 0x000060004c317810 */ /* 0x000fe40007f1e0ff */
[----:B------:R-:W-:Y:S02]  /*22640*/  LOP3.LUT R52, R53, 0x380, RZ, 0xc0, !PT ;  /* 0x0000038035347812 */ /* 0x000fe400078ec0ff */
[----:B------:R-:W-:Y:S02]  /*22650*/  LOP3.LUT R48, R49, 0x380, RZ, 0xc0, !PT ;  /* 0x0000038031307812 */ /* 0x000fe400078ec0ff */
[----:B------:R-:W-:-:S02]  /*22660*/  SHF.R.U64 R56, R56, 0x3, RZ ;  /* 0x0000000338387819 */ /* 0x000fc400000012ff */
[----:B------:R-:W-:Y:S02]  /*22670*/  SHF.R.U64 R52, R52, 0x3, RZ ;  /* 0x0000000334347819 */ /* 0x000fe400000012ff */
[----:B------:R-:W-:Y:S02]  /*22680*/  SHF.R.U64 R48, R48, 0x3, RZ ;  /* 0x0000000330307819 */ /* 0x000fe400000012ff */
[----:B------:R-:W-:Y:S01]  /*22690*/  LOP3.LUT R56, R56, R57, RZ, 0x3c, !PT ;  /* 0x0000003938387212 */ /* 0x000fe200078e3cff */
[--C-:B------:R-:W-:Y:S01]  /*226a0*/  IMAD.X R57, RZ, RZ, R77.reuse, P5 ;  /* 0x000000ffff397224 */ /* 0x100fe200028e064d */
[----:B------:R-:W-:Y:S01]  /*226b0*/  LOP3.LUT R52, R52, R53, RZ, 0x3c, !PT ;  /* 0x0000003534347212 */ /* 0x000fe200078e3cff */
[----:B------:R-:W-:Y:S01]  /*226c0*/  IMAD.X R53, RZ, RZ, R77, P4 ;  /* 0x000000ffff357224 */ /* 0x000fe200020e064d */
[----:B------:R-:W-:Y:S02]  /*226d0*/  LOP3.LUT R48, R48, R49, RZ, 0x3c, !PT ;  /* 0x0000003130307212 */ /* 0x000fe400078e3cff */
[----:B------:R-:W-:-:S02]  /*226e0*/  IADD3.X R49, RZ, R77, RZ, P0, !PT ;  /* 0x0000004dff317210 */ /* 0x000fc400007fe4ff */
[C---:B------:R-:W-:Y:S02]  /*226f0*/  IADD3 R37, P5, R76.reuse, 0x9000, RZ ;  /* 0x000090004c257810 */ /* 0x040fe40007fbe0ff */
[----:B------:R-:W-:Y:S02]  /*22700*/  IADD3 R33, P4, R76, 0xa000, RZ ;  /* 0x0000a0004c217810 */ /* 0x000fe40007f9e0ff */
[----:B------:R-:W-:Y:S02]  /*22710*/  LOP3.LUT R36, R37, 0x380, RZ, 0xc0, !PT ;  /* 0x0000038025247812 */ /* 0x000fe400078ec0ff */
[----:B------:R-:W-:Y:S02]  /*22720*/  LOP3.LUT R32, R33, 0x380, RZ, 0xc0, !PT ;  /* 0x0000038021207812 */ /* 0x000fe400078ec0ff */
[----:B------:R-:W-:Y:S02]  /*22730*/  SHF.R.U64 R36, R36, 0x3, RZ ;  /* 0x0000000324247819 */ /* 0x000fe400000012ff */
[----:B------:R-:W-:-:S02]  /*22740*/  SHF.R.U64 R32, R32, 0x3, RZ ;  /* 0x0000000320207819 */ /* 0x000fc400000012ff */
[----:B------:R-:W-:Y:S01]  /*22750*/  LOP3.LUT R36, R36, R37, RZ, 0x3c, !PT ;  /* 0x0000002524247212 */ /* 0x000fe200078e3cff */
[----:B------:R-:W-:Y:S01]  /*22760*/  IMAD.X R37, RZ, RZ, R77, P5 ;  /* 0x000000ffff257224 */ /* 0x000fe200028e064d */
[----:B------:R-:W-:Y:S02]  /*22770*/  LOP3.LUT R32, R32, R33, RZ, 0x3c, !PT ;  /* 0x0000002120207212 */ /* 0x000fe400078e3cff */
[----:B------:R-:W-:Y:S01]  /*22780*/  IADD3.X R33, RZ, R77, RZ, P4, !PT ;  /* 0x0000004dff217210 */ /* 0x000fe200027fe4ff */
[----:B------:R-:W-:Y:S01]  /*22790*/  BSSY B1, `(.L_x_2529) ;  /* 0x00000c6000017945 */ /* 0x000fe20003800000 */
[----:B------:R-:W-:Y:S02]  /*227a0*/  SHF.R.S32.HI R89, RZ, 0x1f, R22 ;  /* 0x0000001fff597819 */ /* 0x000fe40000011416 */
[----:B--2---:R-:W-:Y:S01]  /*227b0*/  SHF.R.S32.HI R80, RZ, 0x1f, R86 ;  /* 0x0000001fff507819 */ /* 0x004fe20000011456 */
[----:B------:R-:W-:-:S04]  /*227c0*/  IMAD.WIDE.U32 R4, R86, UR4, R78 ;  /* 0x0000000456047c25 */ /* 0x000fc8000f8e004e */
[----:B------:R-:W-:-:S04]  /*227d0*/  IMAD R6, R80, UR4, RZ ;  /* 0x0000000450067c24 */ /* 0x000fc8000f8e02ff */
[----:B------:R-:W-:Y:S01]  /*227e0*/  IMAD R9, R86, UR5, R6 ;  /* 0x0000000556097c24 */ /* 0x000fe2000f8e0206 */
[----:B------:R-:W-:Y:S01]  /*227f0*/  ULDC.64 UR4, c[0x0][0xb98] ;  /* 0x0002e60000047ab9 */ /* 0x000fe20000000a00 */
[----:B------:R-:W-:Y:S02]  /*22800*/  IMAD.MOV R6, RZ, RZ, -R7 ;  /* 0x000000ffff067224 */ /* 0x000fe400078e0a07 */
[----:B------:R-:W-:Y:S02]  /*22810*/  IMAD.IADD R5, R5, 0x1, R9 ;  /* 0x0000000105057824 */ /* 0x000fe400078e0209 */
[----:B------:R-:W-:Y:S01]  /*22820*/  IMAD R9, R3, R6, R13 ;  /* 0x0000000603097224 */ /* 0x000fe200078e020d */
[----:B------:R-:W-:Y:S01]  /*22830*/  IADD3 R13, P5, R76, 0xd000, RZ ;  /* 0x0000d0004c0d7810 */ /* 0x000fe20007fbe0ff */
[----:B------:R-:W-:Y:S02]  /*22840*/  IMAD R6, R20, UR4, RZ ;  /* 0x0000000414067c24 */ /* 0x000fe4000f8e02ff */
[----:B------:R-:W-:Y:S01]  /*22850*/  IMAD.WIDE.U32 R4, R21, UR4, R4 ;  /* 0x0000000415047c25 */ /* 0x000fe2000f8e0004 */
[----:B------:R-:W-:-:S03]  /*22860*/  LOP3.LUT R12, R13, 0x380, RZ, 0xc0, !PT ;  /* 0x000003800d0c7812 */ /* 0x000fc600078ec0ff */
[----:B------:R-:W-:Y:S01]  /*22870*/  IMAD R10, R21, UR5, R6 ;  /* 0x00000005150a7c24 */ /* 0x000fe2000f8e0206 */
[----:B------:R-:W-:Y:S01]  /*22880*/  SHF.R.S32.HI R6, RZ, 0x1f, R9 ;  /* 0x0000001fff067819 */ /* 0x000fe20000011409 */
[----:B------:R-:W-:Y:S01]  /*22890*/  ULDC.64 UR4, c[0x0][0xb88] ;  /* 0x0002e20000047ab9 */ /* 0x000fe20000000a00 */
[----:B------:R-:W-:Y:S02]  /*228a0*/  IADD3 R4, P1, R7, R4, RZ ;  /* 0x0000000407047210 */ /* 0x000fe40007f3e0ff */
[----:B------:R-:W-:Y:S01]  /*228b0*/  SHF.R.U64 R12, R12, 0x3, RZ ;  /* 0x000000030c0c7819 */ /* 0x000fe200000012ff */
[----:B------:R-:W-:Y:S01]  /*228c0*/  IMAD R6, R6, UR4, RZ ;  /* 0x0000000406067c24 */ /* 0x000fe2000f8e02ff */
[----:B------:R-:W-:Y:S02]  /*228d0*/  IADD3.X R5, R11, R5, R10, P1, !PT ;  /* 0x000000050b057210 */ /* 0x000fe40000ffe40a */
[----:B------:R-:W-:Y:S01]  /*228e0*/  IADD3 R65, P1, R76, 0x2000, RZ ;  /* 0x000020004c417810 */ /* 0x000fe20007f3e0ff */
[C---:B------:R-:W-:Y:S01]  /*228f0*/  IMAD R7, R9.reuse, UR5, R6 ;  /* 0x0000000509077c24 */ /* 0x040fe2000f8e0206 */
[----:B------:R-:W-:Y:S01]  /*22900*/  LOP3.LUT R12, R12, R13, RZ, 0x3c, !PT ;  /* 0x0000000d0c0c7212 */ /* 0x000fe200078e3cff */
[----:B------:R-:W-:Y:S01]  /*22910*/  IMAD.WIDE.U32 R4, R9, UR4, R4 ;  /* 0x0000000409047c25 */ /* 0x000fe2000f8e0004 */
[----:B------:R-:W-:Y:S01]  /*22920*/  ULDC.64 UR4, c[0x0][0xb50] ;  /* 0x0002d40000047ab9 */ /* 0x000fe20000000a00 */
[----:B------:R-:W-:-:S02]  /*22930*/  LOP3.LUT R64, R65, 0x380, RZ, 0xc0, !PT ;  /* 0x0000038041407812 */ /* 0x000fc400078ec0ff */
[----:B------:R-:W-:Y:S01]  /*22940*/  IMAD.IADD R5, R5, 0x1, R7 ;  /* 0x0000000105057824 */ /* 0x000fe200078e0207 */
[----:B------:R-:W-:Y:S01]  /*22950*/  LEA R14, P3, R4, UR4, 0x2 ;  /* 0x00000004040e7c11 */ /* 0x000fe2000f8610ff */
[----:B------:R-:W-:Y:S01]  /*22960*/  IMAD.X R13, RZ, RZ, R77, P5 ;  /* 0x000000ffff0d7224 */ /* 0x000fe200028e064d */
[----:B------:R-:W-:Y:S02]  /*22970*/  SHF.R.U64 R64, R64, 0x3, RZ ;  /* 0x0000000340407819 */ /* 0x000fe400000012ff */
[----:B------:R-:W-:Y:S01]  /*22980*/  LEA.HI.X R26, R4, UR5, R5, 0x2, P3 ;  /* 0x00000005041a7c11 */ /* 0x000fe200098f1405 */
[----:B------:R-:W-:Y:S01]  /*22990*/  ULDC.64 UR4, c[0x0][0xaa0] ;  /* 0x0002a80000047ab9 */ /* 0x000fe20000000a00 */
[----:B------:R-:W-:Y:S02]  /*229a0*/  LEA.HI R4, R85, R82, RZ, 0x7 ;  /* 0x0000005255047211 */ /* 0x000fe400078f38ff */
[----:B------:R-:W-:Y:S01]  /*229b0*/  LOP3.LUT R64, R64, R65, RZ, 0x3c, !PT ;  /* 0x0000004140407212 */ /* 0x000fe200078e3cff */
[----:B------:R-:W-:Y:S01]  /*229c0*/  SHFL.IDX PT, R11, R26, 0x1, 0x1c1f ;  /* 0x003c1f001a0b7f89 */ /* 0x000fe200000e0000 */
[----:B------:R-:W-:-:S02]  /*229d0*/  LOP3.LUT R7, R4, 0xffffff80, RZ, 0xc0, !PT ;  /* 0xffffff8004077812 */ /* 0x000fc400078ec0ff */
[----:B------:R-:W-:Y:S02]  /*229e0*/  SHF.R.S32.HI R5, RZ, 0x7, R4 ;  /* 0x00000007ff057819 */ /* 0x000fe40000011404 */
[----:B------:R-:W-:Y:S01]  /*229f0*/  IADD3.X R65, RZ, R77, RZ, P1, !PT ;  /* 0x0000004dff417210 */ /* 0x000fe20000ffe4ff */
[----:B------:R-:W-:Y:S01]  /*22a00*/  IMAD.IADD R7, R82, 0x1, -R7 ;  /* 0x0000000152077824 */ /* 0x000fe200078e0a07 */
[----:B------:R-:W-:Y:S02]  /*22a10*/  LEA.HI R4, R4, R5, RZ, 0x1 ;  /* 0x0000000504047211 */ /* 0x000fe400078f08ff */
[----:B------:R-:W-:Y:S02]  /*22a20*/  IADD3 R61, P3, R76, 0x3000, RZ ;  /* 0x000030004c3d7810 */ /* 0x000fe40007f7e0ff */
[----:B------:R-:W-:Y:S02]  /*22a30*/  SHF.R.S32.HI R6, RZ, 0x1f, R7 ;  /* 0x0000001fff067819 */ /* 0x000fe40000011407 */
[----:B------:R-:W-:-:S02]  /*22a40*/  LOP3.LUT R4, R4, 0x3fffffe, RZ, 0xc0, !PT ;  /* 0x03fffffe04047812 */ /* 0x000fc400078ec0ff */
[----:B------:R-:W-:Y:S02]  /*22a50*/  LEA.HI R9, R6, R7, RZ, 0x2 ;  /* 0x0000000706097211 */ /* 0x000fe400078f10ff */
[----:B------:R-:W-:Y:S01]  /*22a60*/  IADD3 R45, P1, R76, 0x7000, RZ ;  /* 0x000070004c2d7810 */ /* 0x000fe20007f3e0ff */
[----:B------:R-:W-:Y:S01]  /*22a70*/  IMAD.IADD R4, R5, 0x1, -R4 ;  /* 0x0000000105047824 */ /* 0x000fe200078e0a04 */
[--C-:B------:R-:W-:Y:S02]  /*22a80*/  SHF.R.S32.HI R5, RZ, 0x2, R9.reuse ;  /* 0x00000002ff057819 */ /* 0x100fe40000011409 */
[----:B------:R-:W-:Y:S02]  /*22a90*/  SHF.R.S32.HI R10, RZ, 0x1f, R9 ;  /* 0x0000001fff0a7819 */ /* 0x000fe40000011409 */
[----:B------:R-:W-:Y:S02]  /*22aa0*/  LOP3.LUT R60, R61, 0x380, RZ, 0xc0, !PT ;  /* 0x000003803d3c7812 */ /* 0x000fe400078ec0ff */
[----:B------:R-:W-:-:S02]  /*22ab0*/  LEA.HI R10, R10, R5, RZ, 0x3 ;  /* 0x000000050a0a7211 */ /* 0x000fc400078f18ff */
[----:B------:R-:W-:Y:S02]  /*22ac0*/  LOP3.LUT R44, R45, 0x380, RZ, 0xc0, !PT ;  /* 0x000003802d2c7812 */ /* 0x000fe400078ec0ff */
[----:B------:R-:W-:Y:S02]  /*22ad0*/  LEA.HI R6, R6, R7, RZ, 0x5 ;  /* 0x0000000706067211 */ /* 0x000fe400078f28ff */
[----:B------:R-:W-:Y:S02]  /*22ae0*/  LOP3.LUT R10, R10, 0xfffffff8, RZ, 0xc0, !PT ;  /* 0xfffffff80a0a7812 */ /* 0x000fe400078ec0ff */
[----:B------:R-:W-:Y:S02]  /*22af0*/  SHF.R.U64 R60, R60, 0x3, RZ ;  /* 0x000000033c3c7819 */ /* 0x000fe400000012ff */
[----:B------:R-:W-:Y:S01]  /*22b00*/  SHF.R.U64 R44, R44, 0x3, RZ ;  /* 0x000000032c2c7819 */ /* 0x000fe200000012ff */
[----:B------:R-:W-:Y:S01]  /*22b10*/  IMAD.IADD R5, R5, 0x1, -R10 ;  /* 0x0000000105057824 */ /* 0x000fe200078e0a0a */
[----:B------:R-:W-:Y:S01]  /*22b20*/  SHF.R.S32.HI R6, RZ, 0x5, R6 ;  /* 0x00000005ff067819 */ /* 0x000fe20000011406 */
[----:B------:R-:W-:Y:S01]  /*22b30*/  SHFL.IDX PT, R10, R14, 0x1, 0x1c1f ;  /* 0x003c1f000e0a7f89 */ /* 0x000fe200000e0000 */
[----:B------:R-:W-:Y:S01]  /*22b40*/  LOP3.LUT R60, R60, R61, RZ, 0x3c, !PT ;  /* 0x0000003d3c3c7212 */ /* 0x000fe200078e3cff */
[--C-:B------:R-:W-:Y:S01]  /*22b50*/  IMAD.X R61, RZ, RZ, R77.reuse, P3 ;  /* 0x000000ffff3d7224 */ /* 0x100fe200018e064d */
[----:B------:R-:W-:Y:S01]  /*22b60*/  LOP3.LUT R44, R44, R45, RZ, 0x3c, !PT ;  /* 0x0000002d2c2c7212 */ /* 0x000fe200078e3cff */
[----:B------:R-:W-:Y:S01]  /*22b70*/  IMAD.X R45, RZ, RZ, R77, P1 ;  /* 0x000000ffff2d7224 */ /* 0x000fe200008e064d */
[----:B------:R-:W-:Y:S01]  /*22b80*/  IADD3 R41, P3, R76, 0x8000, RZ ;  /* 0x000080004c297810 */ /* 0x000fe20007f7e0ff */
[----:B------:R-:W-:Y:S01]  /*22b90*/  IMAD R5, R6, 0x10, R5 ;  /* 0x0000001006057824 */ /* 0x000fe200078e0205 */
[----:B------:R-:W-:Y:S01]  /*22ba0*/  IADD3 R29, P1, R76, 0xb000, RZ ;  /* 0x0000b0004c1d7810 */ /* 0x000fe20007f3e0ff */
[----:B------:R-:W-:Y:S01]  /*22bb0*/  SHFL.IDX PT, R6, R14, RZ, 0x1c1f ;  /* 0x001c1fff0e067589 */ /* 0x000fe200000e0000 */
[----:B------:R-:W-:Y:S01]  /*22bc0*/  LOP3.LUT R40, R41, 0x380, RZ, 0xc0, !PT ;  /* 0x0000038029287812 */ /* 0x000fe200078ec0ff */
[----:B------:R-:W-:Y:S01]  /*22bd0*/  IMAD R4, R4, 0x40, R5 ;  /* 0x0000004004047824 */ /* 0x000fe200078e0205 */
[----:B------:R-:W-:-:S02]  /*22be0*/  LOP3.LUT R28, R29, 0x380, RZ, 0xc0, !PT ;  /* 0x000003801d1c7812 */ /* 0x000fc400078ec0ff */
[----:B------:R-:W-:Y:S01]  /*22bf0*/  LOP3.LUT P0, RZ, R7, 0x3, RZ, 0xc0, !PT ;  /* 0x0000000307ff7812 */ /* 0x000fe2000780c0ff */
[----:B------:R-:W-:Y:S01]  /*22c00*/  IMAD.IADD R4, R4, 0x1, R84 ;  /* 0x0000000104047824 */ /* 0x000fe200078e0254 */
[----:B------:R-:W-:Y:S01]  /*22c10*/  SHF.R.U64 R40, R40, 0x3, RZ ;  /* 0x0000000328287819 */ /* 0x000fe200000012ff */
[----:B------:R-:W1:Y:S01]  /*22c20*/  SHFL.IDX PT, R7, R26, RZ, 0x1c1f ;  /* 0x001c1fff1a077589 */ /* 0x000e6200000e0000 */
[----:B------:R-:W-:Y:S02]  /*22c30*/  SHF.R.U64 R28, R28, 0x3, RZ ;  /* 0x000000031c1c7819 */ /* 0x000fe400000012ff */
[----:B------:R-:W-:Y:S01]  /*22c40*/  LOP3.LUT R40, R40, R41, RZ, 0x3c, !PT ;  /* 0x0000002928287212 */ /* 0x000fe200078e3cff */
[--C-:B------:R-:W-:Y:S01]  /*22c50*/  IMAD.X R41, RZ, RZ, R77.reuse, P3 ;  /* 0x000000ffff297224 */ /* 0x100fe200018e064d */
[----:B------:R-:W-:Y:S01]  /*22c60*/  LOP3.LUT R28, R28, R29, RZ, 0x3c, !PT ;  /* 0x0000001d1c1c7212 */ /* 0x000fe200078e3cff */
[----:B------:R-:W-:Y:S01]  /*22c70*/  IMAD.X R29, RZ, RZ, R77, P1 ;  /* 0x000000ffff1d7224 */ /* 0x000fe200008e064d */
[----:B------:R-:W-:-:S02]  /*22c80*/  IADD3 R25, P3, R76, 0xc000, RZ ;  /* 0x0000c0004c197810 */ /* 0x000fc40007f7e0ff */
[CC--:B------:R-:W-:Y:S01]  /*22c90*/  ISETP.GE.OR P1, PT, R4.reuse, R81.reuse, P0 ;  /* 0x000000510400720c */ /* 0x0c0fe20000726670 */
[----:B------:R-:W-:Y:S01]  /*22ca0*/  VIADD R4, R4, 0x8 ;  /* 0x0000000804047836 */ /* 0x000fe20000000000 */
[----:B------:R-:W-:Y:S02]  /*22cb0*/  LOP3.LUT R24, R25, 0x380, RZ, 0xc0, !PT ;  /* 0x0000038019187812 */ /* 0x000fe400078ec0ff */
[----:B------:R-:W-:Y:S02]  /*22cc0*/  IADD3 R9, P4, R76, 0xe000, RZ ;  /* 0x0000e0004c097810 */ /* 0x000fe40007f9e0ff */
[----:B------:R-:W-:Y:S02]  /*22cd0*/  ISETP.GE.OR P0, PT, R4, R81, P0 ;  /* 0x000000510400720c */ /* 0x000fe40000706670 */
[----:B------:R-:W-:Y:S02]  /*22ce0*/  LOP3.LUT R5, R76, 0x380, RZ, 0xc0, !PT ;  /* 0x000003804c057812 */ /* 0x000fe400078ec0ff */
[----:B------:R-:W-:-:S02]  /*22cf0*/  SHF.R.U64 R24, R24, 0x3, RZ ;  /* 0x0000000318187819 */ /* 0x000fc400000012ff */
[----:B------:R-:W-:Y:S02]  /*22d00*/  LEA.HI R85, R85, R82, RZ, 0x3 ;  /* 0x0000005255557211 */ /* 0x000fe400078f18ff */
[----:B------:R-:W-:Y:S01]  /*22d10*/  LOP3.LUT R8, R9, 0x380, RZ, 0xc0, !PT ;  /* 0x0000038009087812 */ /* 0x000fe200078ec0ff */
[----:B-1----:R-:W-:Y:S01]  /*22d20*/  @!P1 ST.E desc[UR46][R6.64], R2 ;  /* 0x0000000206009985 */ /* 0x002fe2000c10192e */
[----:B------:R-:W-:Y:S02]  /*22d30*/  SHF.R.U64 R5, R5, 0x3, RZ ;  /* 0x0000000305057819 */ /* 0x000fe400000012ff */
[----:B------:R-:W-:Y:S01]  /*22d40*/  LOP3.LUT R24, R24, R25, RZ, 0x3c, !PT ;  /* 0x0000001918187212 */ /* 0x000fe200078e3cff */
[----:B------:R-:W-:Y:S01]  /*22d50*/  IMAD.X R25, RZ, RZ, R77, P3 ;  /* 0x000000ffff197224 */ /* 0x000fe200018e064d */
[----:B------:R-:W-:Y:S01]  /*22d60*/  IADD3 R15, P3, R76, 0xf000, RZ ;  /* 0x0000f0004c0f7810 */ /* 0x000fe20007f7e0ff */
[----:B------:R1:W-:Y:S01]  /*22d70*/  @!P0 ST.E desc[UR46][R10.64], R0 ;  /* 0x000000000a008985 */ /* 0x0003e2000c10192e */
[----:B------:R-:W-:-:S02]  /*22d80*/  SHF.R.U64 R8, R8, 0x3, RZ ;  /* 0x0000000308087819 */ /* 0x000fc400000012ff */
[----:B------:R-:W-:Y:S01]  /*22d90*/  LOP3.LUT R76, R5, R76, RZ, 0x3c, !PT ;  /* 0x0000004c054c7212 */ /* 0x000fe200078e3cff */
[----:B------:R-:W5:Y:S01]  /*22da0*/  LD.E.128 R68, desc[UR46][R68.64] ;  /* 0x0000002e44447980 */ /* 0x000f62000c101d00 */
[----:B------:R-:W-:Y:S02]  /*22db0*/  LOP3.LUT R87, R85, 0xfffffff8, RZ, 0xc0, !PT ;  /* 0xfffffff855577812 */ /* 0x000fe400078ec0ff */
[----:B------:R-:W2:Y:S01]  /*22dc0*/  @P2 LDC R85, c[0x0][0xbf0] ;  /* 0x0002fc00ff552b82 */ /* 0x000ea20000000800 */
[----:B------:R-:W-:Y:S01]  /*22dd0*/  LOP3.LUT R8, R8, R9, RZ, 0x3c, !PT ;  /* 0x0000000908087212 */ /* 0x000fe200078e3cff */
[----:B------:R-:W-:Y:S01]  /*22de0*/  IMAD.X R9, RZ, RZ, R77, P4 ;  /* 0x000000ffff097224 */ /* 0x000fe200020e064d */
[----:B------:R-:W-:Y:S01]  /*22df0*/  IADD3.X R5, RZ, R77, RZ, P3, !PT ;  /* 0x0000004dff057210 */ /* 0x000fe20001ffe4ff */
[----:B------:R3:W5:Y:S01]  /*22e00*/  LD.E.128 R72, desc[UR46][R76.64] ;  /* 0x0000002e4c487980 */ /* 0x000762000c101d00 */
[----:B-1----:R-:W-:Y:S01]  /*22e10*/  IMAD.IADD R0, R82, 0x1, -R87 ;  /* 0x0000000152007824 */ /* 0x002fe200078e0a57 */
[----:B------:R-:W-:-:S02]  /*22e20*/  LOP3.LUT R4, R15, 0x380, RZ, 0xc0, !PT ;  /* 0x000003800f047812 */ /* 0x000fc400078ec0ff */
[----:B------:R-:W5:Y:S04]  /*22e30*/  LD.E.128 R64, desc[UR46][R64.64] ;  /* 0x0000002e40407980 */ /* 0x000f68000c101d00 */
[----:B------:R-:W5:Y:S01]  /*22e40*/  LD.E.128 R60, desc[UR46][R60.64] ;  /* 0x0000002e3c3c7980 */ /* 0x000f62000c101d00 */
[----:B---3--:R-:W-:Y:S01]  /*22e50*/  IMAD R77, R79, UR4, RZ ;  /* 0x000000044f4d7c24 */ /* 0x008fe2000f8e02ff */
[----:B------:R-:W-:Y:S01]  /*22e60*/  SHF.R.U64 R4, R4, 0x3, RZ ;  /* 0x0000000304047819 */ /* 0x000fe200000012ff */
[----:B------:R-:W-:Y:S01]  /*22e70*/  IMAD R0, R0, 0x20, R19 ;  /* 0x0000002000007824 */ /* 0x000fe200078e0213 */
[----:B------:R-:W5:Y:S01]  /*22e80*/  LD.E.128 R56, desc[UR46][R56.64] ;  /* 0x0000002e38387980 */ /* 0x000f62000c101d00 */
[----:B------:R-:W-:Y:S01]  /*22e90*/  IMAD R79, R78, UR5, R77 ;  /* 0x000000054e4f7c24 */ /* 0x000fe2000f8e024d */
[----:B------:R-:W-:Y:S01]  /*22ea0*/  LOP3.LUT R4, R4, R15, RZ, 0x3c, !PT ;  /* 0x0000000f04047212 */ /* 0x000fe200078e3cff */
[----:B------:R-:W-:Y:S01]  /*22eb0*/  IMAD.WIDE.U32 R76, R78, UR4, RZ ;  /* 0x000000044e4c7c25 */ /* 0x000fe2000f8e00ff */
[----:B------:R-:W-:Y:S01]  /*22ec0*/  ULDC.64 UR4, c[0x0][0xae8] ;  /* 0x0002ba0000047ab9 */ /* 0x000fe20000000a00 */
[----:B------:R-:W5:Y:S02]  /*22ed0*/  LD.E.128 R52, desc[UR46][R52.64] ;  /* 0x0000002e34347980 */ /* 0x000f64000c101d00 */
[----:B------:R-:W-:-:S02]  /*22ee0*/  IMAD.IADD R77, R77, 0x1, R79 ;  /* 0x000000014d4d7824 */ /* 0x000fc400078e024f */
[----:B------:R-:W-:Y:S01]  /*22ef0*/  IMAD R80, R80, UR4, RZ ;  /* 0x0000000450507c24 */ /* 0x000fe2000f8e02ff */
[----:B------:R-:W5:Y:S01]  /*22f00*/  LD.E.128 R48, desc[UR46][R48.64] ;  /* 0x0000002e30307980 */ /* 0x000f62000c101d00 */
[----:B------:R-:W-:Y:S02]  /*22f10*/  IMAD.IADD R78, R84, 0x1, R0 ;  /* 0x00000001544e7824 */ /* 0x000fe400078e0200 */
[C---:B------:R-:W-:Y:S01]  /*22f20*/  IMAD R79, R86.reuse, UR5, R80 ;  /* 0x00000005564f7c24 */ /* 0x040fe2000f8e0250 */
[----:B------:R-:W5:Y:S01]  /*22f30*/  LD.E.128 R44, desc[UR46][R44.64] ;  /* 0x0000002e2c2c7980 */ /* 0x000f62000c101d00 */
[----:B------:R-:W-:Y:S01]  /*22f40*/  IMAD.WIDE.U32 R76, R86, UR4, R76 ;  /* 0x00000004564c7c25 */ /* 0x000fe2000f8e004c */
[----:B------:R-:W-:Y:S02]  /*22f50*/  ULDC.64 UR4, c[0x0][0xaf0] ;  /* 0x0002bc0000047ab9 */ /* 0x000fe40000000a00 */
[----:B------:R-:W5:Y:S01]  /*22f60*/  LD.E.128 R40, desc[UR46][R40.64] ;  /* 0x0000002e28287980 */ /* 0x000f62000c101d00 */
[----:B0-----:R-:W-:-:S03]  /*22f70*/  @P2 IMAD.HI.U32 R0, R78, R83, RZ ;  /* 0x000000534e002227 */ /* 0x001fc600078e00ff */
[----:B------:R-:W5:Y:S01]  /*22f80*/  LD.E.128 R36, desc[UR46][R36.64] ;  /* 0x0000002e24247980 */ /* 0x000f62000c101d00 */
[----:B------:R-:W-:Y:S02]  /*22f90*/  IMAD.IADD R77, R77, 0x1, R79 ;  /* 0x000000014d4d7824 */ /* 0x000fe400078e024f */
[----:B------:R-:W-:Y:S01]  /*22fa0*/  IMAD.MOV.U32 R79, RZ, RZ, R78 ;  /* 0x000000ffff4f7224 */ /* 0x000fe200078e004e */
[----:B--2---:R-:W-:Y:S01]  /*22fb0*/  @P2 SHF.R.U32.HI R79, RZ, R85, R0 ;  /* 0x00000055ff4f2219 */ /* 0x004fe20000011600 */
[----:B------:R-:W-:Y:S01]  /*22fc0*/  IMAD R20, R20, UR4, RZ ;  /* 0x0000000414147c24 */ /* 0x000fe2000f8e02ff */
[----:B------:R-:W5:Y:S02]  /*22fd0*/  LD.E.128 R32, desc[UR46][R32.64] ;  /* 0x0000002e20207980 */ /* 0x000f64000c101d00 */
[----:B------:R-:W-:Y:S01]  /*22fe0*/  SHF.R.S32.HI R0, RZ, 0x1f, R79 ;  /* 0x0000001fff007819 */ /* 0x000fe2000001144f */
[----:B------:R-:W-:Y:S01]  /*22ff0*/  IMAD R83, R21, UR5, R20 ;  /* 0x0000000515537c24 */ /* 0x000fe2000f8e0214 */
[----:B------:R-:W-:Y:S01]  /*23000*/  IADD3 R2, -R79, RZ, RZ ;  /* 0x000000ff4f027210 */ /* 0x000fe20007ffe1ff */
[----:B------:R-:W-:Y:S01]  /*23010*/  IMAD.WIDE.U32 R20, R21, UR4, R76 ;  /* 0x0000000415147c25 */ /* 0x000fe2000f8e004c */
[----:B------:R-:W-:Y:S01]  /*23020*/  ULDC.64 UR4, c[0x0][0xae0] ;  /* 0x0002b80000047ab9 */ /* 0x000fe20000000a00 */
[----:B------:R-:W5:Y:S02]  /*23030*/  LD.E.128 R28, desc[UR46][R28.64] ;  /* 0x0000002e1c1c7980 */ /* 0x000f64000c101d00 */
[----:B------:R-:W-:-:S02]  /*23040*/  IMAD R0, R0, UR4, RZ ;  /* 0x0000000400007c24 */ /* 0x000fc4000f8e02ff */
[----:B------:R-:W-:Y:S01]  /*23050*/  IMAD R77, R3, R2, R78 ;  /* 0x00000002034d7224 */ /* 0x000fe200078e024e */
[----:B------:R-:W5:Y:S01]  /*23060*/  LD.E.128 R24, desc[UR46][R24.64] ;  /* 0x0000002e18187980 */ /* 0x000f62000c101d00 */
[----:B------:R-:W-:Y:S02]  /*23070*/  IMAD.IADD R21, R21, 0x1, R83 ;  /* 0x0000000115157824 */ /* 0x000fe400078e0253 */
[C---:B------:R-:W-:Y:S01]  /*23080*/  IMAD R83, R79.reuse, UR5, R0 ;  /* 0x000000054f537c24 */ /* 0x040fe2000f8e0200 */
[----:B------:R-:W-:Y:S01]  /*23090*/  SHF.R.S32.HI R0, RZ, 0x1f, R77 ;  /* 0x0000001fff007819 */ /* 0x000fe2000001144d */
[----:B------:R-:W-:Y:S01]  /*230a0*/  IMAD.WIDE.U32 R2, R79, UR4, R20 ;  /* 0x000000044f027c25 */ /* 0x000fe2000f8e0014 */
[----:B------:R-:W-:Y:S01]  /*230b0*/  ULDC.64 UR4, c[0x0][0xad8] ;  /* 0x0002b60000047ab9 */ /* 0x000fe20000000a00 */
[----:B------:R-:W5:Y:S02]  /*230c0*/  LD.E.128 R12, desc[UR46][R12.64] ;  /* 0x0000002e0c0c7980 */ /* 0x000f64000c101d00 */
[----:B------:R-:W-:-:S02]  /*230d0*/  IMAD.IADD R3, R3, 0x1, R83 ;  /* 0x0000000103037824 */ /* 0x000fc400078e0253 */
[----:B------:R-:W5:Y:S01]  /*230e0*/  LD.E.128 R8, desc[UR46][R8.64] ;  /* 0x0000002e08087980 */ /* 0x000f62000c101d00 */
[----:B------:R-:W-:-:S03]  /*230f0*/  IMAD R0, R0, UR4, RZ ;  /* 0x0000000400007c24 */ /* 0x000fc6000f8e02ff */
[----:B------:R-:W5:Y:S01]  /*23100*/  LD.E.128 R4, desc[UR46][R4.64] ;  /* 0x0000002e04047980 */ /* 0x000f62000c101d00 */
[C---:B------:R-:W-:Y:S01]  /*23110*/  IMAD R21, R77.reuse, UR5, R0 ;  /* 0x000000054d157c24 */ /* 0x040fe2000f8e0200 */
[----:B------:R-:W-:Y:S01]  /*23120*/  @!PT LDS RZ, [RZ] ;  /* 0x00000000fffff984 */ /* 0x000fe20000000800 */
[----:B------:R-:W-:Y:S01]  /*23130*/  @!PT LDS RZ, [RZ] ;  /* 0x00000000fffff984 */ /* 0x000fe20000000800 */
[----:B------:R-:W-:Y:S01]  /*23140*/  @!PT LDS RZ, [RZ] ;  /* 0x00000000fffff984 */ /* 0x000fe20000000800 */
[----:B------:R-:W-:Y:S01]  /*23150*/  @!PT LDS RZ, [RZ] ;  /* 0x00000000fffff984 */ /* 0x000fe20000000800 */
[----:B------:R0:W-:Y:S06]  /*23160*/  MEMBAR.ALL.CTA ;  /* 0x0000000000007992 */ /* 0x0001ec0000008000 */
[----:B0-----:R-:W0:Y:S01]  /*23170*/  FENCE.VIEW.ASYNC.S ;  /* 0x00000000000073c6 */ /* 0x001e220000000000 */
[----:B------:R-:W-:Y:S01]  /*23180*/  IMAD.WIDE.U32 R2, R77, UR4, R2 ;  /* 0x000000044d027c25 */ /* 0x000fe2000f8e0002 */
[----:B------:R-:W-:-:S03]  /*23190*/  ULDC.64 UR4, c[0x0][0xa80] ;  /* 0x0002a00000047ab9 */ /* 0x000fc60000000a00 */
[----:B------:R-:W-:Y:S01]  /*231a0*/  IMAD.IADD R84, R19, 0x1, R84 ;  /* 0x0000000113547824 */ /* 0x000fe200078e0254 */
[----:B------:R-:W-:Y:S02]  /*231b0*/  IADD3 R3, R3, R21, RZ ;  /* 0x0000001503037210 */ /* 0x000fe40007ffe0ff */
[----:B------:R-:W-:Y:S01]  /*231c0*/  LEA R80, P2, R2, UR4, 0x1 ;  /* 0x0000000402507c11 */ /* 0x000fe2000f8408ff */
[----:B------:R-:W-:-:S03]  /*231d0*/  VIADD R0, R18, 0x38820 ;  /* 0x0003882012007836 */ /* 0x000fc60000000000 */
[----:B------:R-:W-:Y:S02]  /*231e0*/  LEA.HI.X R82, R2, UR5, R3, 0x1, P2 ;  /* 0x0000000502527c11 */ /* 0x000fe400090f0c03 */
[CC--:B------:R-:W-:Y:S02]  /*231f0*/  ISETP.GE.AND P2, PT, R84.reuse, R81.reuse, PT ;  /* 0x000000515400720c */ /* 0x0c0fe40003f46270 */
[----:B------:R-:W-:Y:S01]  /*23200*/  PRMT R0, RZ, 0x654, R0 ;  /* 0x00000654ff007816 */ /* 0x000fe20000000000 */
[C---:B------:R-:W-:Y:S02]  /*23210*/  VIADD R20, R84.reuse, 0x20 ;  /* 0x0000002054147836 */ /* 0x040fe40000000000 */
[----:B------:R-:W-:Y:S02]  /*23220*/  VIADD R76, R84, 0x40 ;  /* 0x00000040544c7836 */ /* 0x000fe40000000000 */
[C---:B------:R-:W-:Y:S02]  /*23230*/  VIADD R85, R22.reuse, 0xc0 ;  /* 0x000000c016557836 */ /* 0x040fe40000000000 */
[----:B------:R-:W-:Y:S01]  /*23240*/  VIADD R83, R22, 0x80 ;  /* 0x0000008016537836 */ /* 0x000fe20000000000 */
[----:B0-----:R0:W-:Y:S01]  /*23250*/  SYNCS.ARRIVE.TRANS64.RED.A1T0 RZ, [R0+URZ], RZ ;  /* 0x000000ff00ff79a7 */ /* 0x0011e2000810043f */
[----:B------:R1:W2:Y:S01]  /*23260*/  SHFL.IDX PT, R78, R80, RZ, 0x181f ;  /* 0x00181fff504e7589 */ /* 0x0002a200000e0000 */
[----:B------:R-:W-:-:S02]  /*23270*/  ISETP.GE.AND P1, PT, R20, R81, PT ;  /* 0x000000511400720c */ /* 0x000fc40003f26270 */
[----:B------:R-:W-:Y:S01]  /*23280*/  ISETP.GE.AND P0, PT, R76, R81, PT ;  /* 0x000000514c00720c */ /* 0x000fe20003f06270 */
[----:B0-----:R1:W0:Y:S01]  /*23290*/  SHFL.IDX PT, R0, R82, RZ, 0x181f ;  /* 0x00181fff52007589 */ /* 0x00122200000e0000 */
[----:B------:R-:W-:Y:S02]  /*232a0*/  SHF.R.S32.HI R87, RZ, 0x1f, R233 ;  /* 0x0000001fff577819 */ /* 0x000fe400000114e9 */
[----:B------:R-:W-:Y:S02]  /*232b0*/  SHF.R.S32.HI R86, RZ, 0x1f, R85 ;  /* 0x0000001fff567819 */ /* 0x000fe40000011455 */
[----:B------:R-:W-:Y:S01]  /*232c0*/  SHF.R.S32.HI R88, RZ, 0x1f, R83 ;  /* 0x0000001fff587819 */ /* 0x000fe20000011453 */
[----:B------:R-:W-:Y:S06]  /*232d0*/  @P2 BRA `(.L_x_2530) ;  /* 0x0000000000442947 */ /* 0x000fec0003800000 */
[----:B------:R-:W-:Y:S02]  /*232e0*/  ULDC UR4, c[0x0][0xac8] ;  /* 0x0002b20000047ab9 */ /* 0x000fe40000000800 */
[----:B------:R-:W-:Y:S02]  /*232f0*/  ISETP.GE.AND P2, PT, R22, UR4, PT ;  /* 0x0000000416007c0c */ /* 0x000fe4000bf46270 */
[----:B------:R-:W-:Y:S02]  /*23300*/  ISETP.GE.AND P3, PT, R233, UR4, PT ;  /* 0x00000004e9007c0c */ /* 0x000fe4000bf66270 */
[----:B------:R-:W-:-:S09]  /*23310*/  ISETP.GE.AND P4, PT, R83, UR4, PT ;  /* 0x0000000453007c0c */ /* 0x000fd2000bf86270 */
[----:B--2---:R-:W-:-:S04]  /*23320*/  @!P2 LEA R2, P5, R22, R78, 0x1 ;  /* 0x0000004e1602a211 */ /* 0x004fc800078a08ff */
[----:B0-----:R-:W-:Y:S02]  /*23330*/  @!P2 LEA.HI.X R3, R22, R0, R89, 0x1, P5 ;  /* 0x000000001603a211 */ /* 0x001fe400028f0c59 */
        /* <DEDUP_REMOVED lines=11> */
.L_x_2530:
[----:B------:R-:W-:Y:S05]  /*233f0*/  BSYNC B1 ;  /* 0x0000000000017941 */ /* 0x000fea0003800000 */
.L_x_2529:
[----:B0-----:R0:W4:Y:S01]  /*23400*/  SHFL.IDX PT, R0, R82, 0x1, 0x181f ;  /* 0x00381f0052007f89 */ /* 0x00112200000e0000 */
        /* <DEDUP_REMOVED lines=10> */
[----:B------:R-:W-:-:S03]  /*234b0*/  @!P3 LEA R20, P5, R233, R26, 0x1 ;  /* 0x0000001ae914b211 */ /* 0x000fc600078a08ff */
        /* <DEDUP_REMOVED lines=9> */
.L_x_2532:
[----:B------:R-:W-:Y:S05]  /*23550*/  BSYNC B1 ;  /* 0x0000000000017941 */ /* 0x000fea0003800000 */
.L_x_2531:
[----:B----4-:R4:W0:Y:S01]  /*23560*/  SHFL.IDX PT, R0, R82, 0x2, 0x181f ;  /* 0x00581f0052007f89 */ /* 0x01082200000e0000 */
        /* <DEDUP_REMOVED lines=20> */
.L_x_2534:
[----:B------:R-:W-:Y:S05]  /*236b0*/  BSYNC B1 ;  /* 0x0000000000017941 */ /* 0x000fea0003800000 */
.L_x_2533:
[----:B0-----:R-:W-:Y:S01]  /*236c0*/  VIADD R0, R84, 0x60 ;  /* 0x0000006054007836 */ /* 0x001fe20000000000 */
[----:B-1--4-:R-:W0:Y:S04]  /*236d0*/  SHFL.IDX PT, R82, R82, 0x3, 0x181f ;  /* 0x00781f0052527f89 */ /* 0x012e2800000e0000 */
[----:B------:R-:W-:Y:S01]  /*236e0*/  ISETP.GE.AND P0, PT, R0, R81, PT ;  /* 0x000000510000720c */ /* 0x000fe20003f06270 */
[----:B------:R-:W1:-:S12]  /*236f0*/  SHFL.IDX PT, R80, R80, 0x3, 0x181f ;  /* 0x00781f0050507f89 */ /* 0x000e5800000e0000 */
[----:B------:R-:W-:Y:S05]  /*23700*/  @P0 BRA `(.L_x_2535) ;  /* 0x0000000c00dc0947 */ /* 0x000fea0003800000 */
[----:B------:R-:W-:Y:S02]  /*23710*/  ULDC UR4, c[0x0][0xac8] ;  /* 0x0002b20000047ab9 */ /* 0x000fe40000000800 */
[----:B------:R-:W-:Y:S02]  /*23720*/  ISETP.GE.AND P3, PT, R22, UR4, PT ;  /* 0x0000000416007c0c */ /* 0x000fe4000bf66270 */
[----:B------:R-:W-:Y:S02]  /*23730*/  ISETP.GE.AND P4, PT, R233, UR4, PT ;  /* 0x00000004e9007c0c */ /* 0x000fe4000bf86270 */
[----:B------:R-:W-:-:S09]  /*23740*/  ISETP.GE.AND P5, PT, R83, UR4, PT ;  /* 0x0000000453007c0c */ /* 0x000fd2000bfa6270 */
[CC--:B-1----:R-:W-:Y:S02]  /*23750*/  @!P3 LEA R2, P0, R22.reuse, R80.reuse, 0x1 ;  /* 0x000000501602b211 */ /* 0x0c2fe400078008ff */
        /* <DEDUP_REMOVED lines=14> */
.L_x_2526:
        /* <DEDUP_REMOVED lines=14> */
[----:B------:R-:W-:-:S13]  /*23920*/  ISETP.NE.AND.EX P1, PT, RZ, UR5, PT, P1 ;  /* 0x00000005ff007c0c */ /* 0x000fda000bf25310 */
[----:B------:R-:W-:Y:S01]  /*23930*/  @P1 IADD3 R4, P2, R4, UR4, RZ ;  /* 0x0000000404041c10 */ /* 0x000fe2000ff5e0ff */
[----:B------:R-:W-:Y:S02]  /*23940*/  ULDC UR4, c[0x0][0xa88] ;  /* 0x0002a20000047ab9 */ /* 0x000fe40000000800 */
[----:B------:R-:W-:Y:S01]  /*23950*/  IMAD.U32 R6, RZ, RZ, UR4 ;  /* 0x00000004ff067e24 */ /* 0x000fe2000f8e00ff */
[----:B------:R-:W-:-:S05]  /*23960*/  @P1 IADD3.X R5, R5, UR5, RZ, P2, !PT ;  /* 0x0000000505051c10 */ /* 0x000fca00097fe4ff */
[----:B------:R2:W5:Y:S01]  /*23970*/  @P1 LDG.E R6, desc[UR46][R4.64] ;  /* 0x0000002e04061981 */ /* 0x000562000c1e1900 */
[----:B-1----:R-:W-:Y:S01]  /*23980*/  ISETP.NE.AND P2, PT, R25, 0x1, PT ;  /* 0x000000011900780c */ /* 0x002fe20003f45270 */
[----:B------:R-:W1:-:S12]  /*23990*/  S2R R8, SR_TID.X ;  /* 0x0000000000087919 */ /* 0x000e580000002100 */
[----:B------:R-:W3:Y:S08]  /*239a0*/  @P2 LDC R27, c[0x0][0xbec] ;  /* 0x0002fb00ff1b2b82 */ /* 0x000ef00000000800 */
[----:B------:R-:W4:Y:S01]  /*239b0*/  @P2 LDC R29, c[0x0][0xbf0] ;  /* 0x0002fc00ff1d2b82 */ /* 0x000f220000000800 */
[----:B-1----:R-:W-:-:S04]  /*239c0*/  IADD3 R14, R8, -0x80, RZ ;  /* 0xffffff80080e7810 */ /* 0x002fc80007ffe0ff */
[----:B------:R-:W-:Y:S02]  /*239d0*/  ISETP.GE.AND P3, PT, R14, 0x80, PT ;  /* 0x000000800e00780c */ /* 0x000fe40003f66270 */
[----:B------:R-:W-:Y:S01]  /*239e0*/  SHF.R.S32.HI R7, RZ, 0x1f, R14 ;  /* 0x0000001fff077819 */ /* 0x000fe2000001140e */
[----:B--2---:R-:W-:Y:S10]  /*239f0*/  @P1 BRA `(.L_x_2536) ;  /* 0x0000000000101947 */ /* 0x004ff40003800000 */
[----:B------:R-:W-:Y:S05]  /*23a00*/  @!P0 BRA `(.L_x_2536) ;  /* 0x00000000000c8947 */ /* 0x000fea0003800000 */
[----:B------:R-:W2:Y:S04]  /*23a10*/  LDG.E R5, desc[UR46][R2.64] ;  /* 0x0000002e02057981 */ /* 0x000ea8000c1e1900 */
[----:B-----5:R-:W2:Y:S02]  /*23a20*/  LDG.E R6, desc[UR46][R2.64+0x4] ;  /* 0x0000042e02067981 */ /* 0x020ea4000c1e1900 */
[----:B--2---:R-:W-:-:S07]  /*23a30*/  IMAD.IADD R6, R6, 0x1, -R5 ;  /* 0x0000000106067824 */ /* 0x004fce00078e0a05 */
.L_x_2536:
[----:B------:R-:W2:Y:S04]  /*23a40*/  LDL R26, [R1+0x50] ;  /* 0x00005000011a7983 */ /* 0x000ea80000100800 */
[----:B------:R1:W5:Y:S01]  /*23a50*/  LDL R24, [R1] ;  /* 0x0000000001187983 */ /* 0x0003620000100800 */
[----:B------:R-:W-:Y:S01]  /*23a60*/  BSSY B1, `(.L_x_2537) ;  /* 0x000002d000017945 */ /* 0x000fe20003800000 */
[----:B------:R-:W-:Y:S02]  /*23a70*/  SEL R13, R11, RZ, !P0 ;  /* 0x000000ff0b0d7207 */ /* 0x000fe40004000000 */
[----:B------:R-:W-:Y:S02]  /*23a80*/  LEA.HI R20, R7, R14, RZ, 0x3 ;  /* 0x0000000e07147211 */ /* 0x000fe400078f18ff */
[----:B------:R-:W-:-:S02]  /*23a90*/  SEL R12, R9, RZ, !P0 ;  /* 0x000000ff090c7207 */ /* 0x000fc40004000000 */
[----:B-----5:R-:W-:Y:S02]  /*23aa0*/  SHF.R.S32.HI R11, RZ, 0x1f, R0 ;  /* 0x0000001fff0b7819 */ /* 0x020fe40000011400 */
[----:B--2---:R-:W-:Y:S01]  /*23ab0*/  SHF.R.S32.HI R10, RZ, 0x1f, R26 ;  /* 0x0000001fff0a7819 */ /* 0x004fe2000001141a */
[----:B-1----:R-:W-:Y:S06]  /*23ac0*/  @P3 BRA `(.L_x_2538) ;  /* 0x0000000000983947 */ /* 0x002fec0003800000 */
[----:B------:R-:W1:Y:S01]  /*23ad0*/  LDC R9, c[0x0][0xbe8] ;  /* 0x0002fa00ff097b82 */ /* 0x000e620000000800 */
[----:B------:R-:W-:Y:S01]  /*23ae0*/  IADD3 R8, R24, -0x80, R8 ;  /* 0xffffff8018087810 */ /* 0x000fe20007ffe008 */
[----:B-1----:R-:W-:-:S05]  /*23af0*/  IMAD R2, R6, R9, RZ ;  /* 0x0000000906027224 */ /* 0x002fca00078e02ff */
        /* <DEDUP_REMOVED lines=9> */
[----:B------:R-:W1:Y:S01]  /*23b90*/  @P0 LDC R15, c[0x0][0xbec] ;  /* 0x0002fb00ff0f0b82 */ /* 0x000e620000000800 */
[----:B------:R-:W-:Y:S01]  /*23ba0*/  IMAD R7, R26, UR5, R7 ;  /* 0x000000051a077c24 */ /* 0x000fe2000f8e0207 */
[----:B------:R-:W-:-:S03]  /*23bb0*/  ULDC.64 UR4, c[0x0][0xb98] ;  /* 0x0002e60000047ab9 */ /* 0x000fc60000000a00 */
[----:B------:R-:W-:-:S03]  /*23bc0*/  IMAD.IADD R3, R3, 0x1, R7 ;  /* 0x0000000103037824 */ /* 0x000fc600078e0207 */
[----:B------:R-:W2:Y:S01]  /*23bd0*/  @P0 LDC R21, c[0x0][0xbf0] ;  /* 0x0002fc00ff150b82 */ /* 0x000ea20000000800 */
[----:B------:R-:W-:-:S04]  /*23be0*/  IMAD.WIDE.U32 R2, R13, UR4, R2 ;  /* 0x000000040d027c25 */ /* 0x000fc8000f8e0002 */
[----:B-1----:R-:W-:-:S05]  /*23bf0*/  @P0 IMAD.HI.U32 R4, R8, R15, RZ ;  /* 0x0000000f08040227 */ /* 0x002fca00078e00ff */
[----:B--2---:R-:W-:Y:S01]  /*23c00*/  @P0 SHF.R.U32.HI R5, RZ, R21, R4 ;  /* 0x00000015ff050219 */ /* 0x004fe20000011604 */
        /* <DEDUP_REMOVED lines=13> */
[----:B------:R-:W-:Y:S02]  /*23ce0*/  LEA R4, P0, R2, UR4, 0x2 ;  /* 0x0000000402047c11 */ /* 0x000fe4000f8010ff */
[----:B------:R-:W-:-:S04]  /*23cf0*/  IADD3 R3, R3, R5, RZ ;  /* 0x0000000503037210 */ /* 0x000fc80007ffe0ff */
[----:B------:R-:W-:Y:S01]  /*23d00*/  LEA.HI.X R5, R2, UR5, R3, 0x2, P0 ;  /* 0x0000000502057c11 */ /* 0x000fe200080f1403 */
[----:B------:R-:W-:-:S05]  /*23d10*/  IMAD.MOV.U32 R3, RZ, RZ, -0x800000 ;  /* 0xff800000ff037424 */ /* 0x000fca00078e00ff */
[----:B------:R1:W-:Y:S02]  /*23d20*/  STG.E desc[UR46][R4.64], R3 ;  /* 0x0000000304007986 */ /* 0x0003e4000c10192e */
.L_x_2538:
[----:B------:R-:W-:Y:S05]  /*23d30*/  BSYNC B1 ;  /* 0x0000000000017941 */ /* 0x000fea0003800000 */
.L_x_2537:
[----:B-1----:R-:W-:Y:S01]  /*23d40*/  LOP3.LUT R5, R20, 0xfffffff8, RZ, 0xc0, !PT ;  /* 0xfffffff814057812 */ /* 0x002fe200078ec0ff */
[----:B------:R-:W-:Y:S01]  /*23d50*/  ULDC.64 UR4, c[0x0][0xaa0] ;  /* 0x0002a80000047ab9 */ /* 0x000fe20000000a00 */
[----:B------:R-:W-:Y:S02]  /*23d60*/  VIADD R21, R22, 0xc0 ;  /* 0x000000c016157836 */ /* 0x000fe40000000000 */
[----:B------:R-:W-:Y:S02]  /*23d70*/  IMAD R3, R11, UR4, RZ ;  /* 0x000000040b037c24 */ /* 0x000fe4000f8e02ff */
[----:B------:R-:W-:Y:S02]  /*23d80*/  IMAD.IADD R4, R14, 0x1, -R5 ;  /* 0x000000010e047824 */ /* 0x000fe400078e0a05 */
[C---:B------:R-:W-:Y:S02]  /*23d90*/  IMAD R5, R0.reuse, UR5, R3 ;  /* 0x0000000500057c24 */ /* 0x040fe4000f8e0203 */
[----:B------:R-:W-:Y:S01]  /*23da0*/  IMAD.WIDE.U32 R2, R0, UR4, RZ ;  /* 0x0000000400027c25 */ /* 0x000fe2000f8e00ff */
[----:B------:R-:W-:-:S03]  /*23db0*/  ULDC.64 UR4, c[0x0][0xae8] ;  /* 0x0002ba0000047ab9 */ /* 0x000fc60000000a00 */
[----:B------:R-:W-:Y:S02]  /*23dc0*/  IMAD R4, R4, 0x20, R19 ;  /* 0x0000002004047824 */ /* 0x000fe400078e0213 */
[----:B------:R-:W-:Y:S01]  /*23dd0*/  IMAD R0, R10, UR4, RZ ;  /* 0x000000040a007c24 */ /* 0x000fe2000f8e02ff */
[----:B------:R-:W-:Y:S01]  /*23de0*/  SHF.R.S32.HI R10, RZ, 0x1f, R21 ;  /* 0x0000001fff0a7819 */ /* 0x000fe20000011415 */
[----:B------:R-:W-:Y:S02]  /*23df0*/  IMAD.IADD R8, R24, 0x1, R4 ;  /* 0x0000000118087824 */ /* 0x000fe400078e0204 */
[----:B------:R-:W-:Y:S02]  /*23e00*/  IMAD.IADD R3, R3, 0x1, R5 ;  /* 0x0000000103037824 */ /* 0x000fe400078e0205 */
[----:B------:R-:W-:Y:S02]  /*23e10*/  IMAD R7, R26, UR5, R0 ;  /* 0x000000051a077c24 */ /* 0x000fe4000f8e0200 */
[----:B---3--:R-:W-:Y:S01]  /*23e20*/  @P2 IMAD.HI.U32 R0, R8, R27, RZ ;  /* 0x0000001b08002227 */ /* 0x008fe200078e00ff */
[----:B------:R-:W-:-:S03]  /*23e30*/  SHF.R.S32.HI R27, RZ, 0x1f, R22 ;  /* 0x0000001fff1b7819 */ /* 0x000fc60000011416 */
[----:B------:R-:W-:Y:S01]  /*23e40*/  IMAD.WIDE.U32 R2, R26, UR4, R2 ;  /* 0x000000041a027c25 */ /* 0x000fe2000f8e0002 */
[----:B------:R-:W-:-:S03]  /*23e50*/  ULDC.64 UR4, c[0x0][0xaf0] ;  /* 0x0002bc0000047ab9 */ /* 0x000fc60000000a00 */
[----:B------:R-:W-:Y:S01]  /*23e60*/  IMAD.MOV.U32 R5, RZ, RZ, R8 ;  /* 0x000000ffff057224 */ /* 0x000fe200078e0008 */
[----:B----4-:R-:W-:Y:S01]  /*23e70*/  @P2 SHF.R.U32.HI R5, RZ, R29, R0 ;  /* 0x0000001dff052219 */ /* 0x010fe20000011600 */
[----:B------:R-:W-:Y:S01]  /*23e80*/  IMAD R4, R12, UR4, RZ ;  /* 0x000000040c047c24 */ /* 0x000fe2000f8e02ff */
[----:B------:R-:W-:Y:S02]  /*23e90*/  IADD3 R3, R3, R7, RZ ;  /* 0x0000000703037210 */ /* 0x000fe40007ffe0ff */
[--C-:B------:R-:W-:Y:S01]  /*23ea0*/  SHF.R.S32.HI R0, RZ, 0x1f, R5.reuse ;  /* 0x0000001fff007819 */ /* 0x100fe20000011405 */
[----:B------:R-:W-:Y:S02]  /*23eb0*/  IMAD.MOV R7, RZ, RZ, -R5 ;  /* 0x000000ffff077224 */ /* 0x000fe400078e0a05 */
[C---:B------:R-:W-:Y:S02]  /*23ec0*/  IMAD R9, R13.reuse, UR5, R4 ;  /* 0x000000050d097c24 */ /* 0x040fe4000f8e0204 */
[----:B------:R-:W-:Y:S01]  /*23ed0*/  IMAD.WIDE.U32 R2, R13, UR4, R2 ;  /* 0x000000040d027c25 */ /* 0x000fe2000f8e0002 */
[----:B------:R-:W-:-:S03]  /*23ee0*/  ULDC.64 UR4, c[0x0][0xae0] ;  /* 0x0002b80000047ab9 */ /* 0x000fc60000000a00 */
[----:B------:R-:W-:Y:S02]  /*23ef0*/  IMAD R7, R25, R7, R8 ;  /* 0x0000000719077224 */ /* 0x000fe400078e0208 */
[----:B------:R-:W-:Y:S02]  /*23f00*/  IMAD R4, R0, UR4, RZ ;  /* 0x0000000400047c24 */ /* 0x000fe4000f8e02ff */
[----:B------:R-:W-:Y:S01]  /*23f10*/  IMAD.IADD R3, R3, 0x1, R9 ;  /* 0x0000000103037824 */ /* 0x000fe200078e0209 */
[----:B------:R-:W-:Y:S01]  /*23f20*/  SHF.R.S32.HI R0, RZ, 0x1f, R7 ;  /* 0x0000001fff007819 */ /* 0x000fe20000011407 */
[C---:B------:R-:W-:Y:S02]  /*23f30*/  IMAD R9, R5.reuse, UR5, R4 ;  /* 0x0000000505097c24 */ /* 0x040fe4000f8e0204 */
[----:B------:R-:W-:Y:S01]  /*23f40*/  IMAD.WIDE.U32 R2, R5, UR4, R2 ;  /* 0x0000000405027c25 */ /* 0x000fe2000f8e0002 */
[----:B------:R-:W-:-:S03]  /*23f50*/  ULDC.64 UR4, c[0x0][0xad8] ;  /* 0x0002b60000047ab9 */ /* 0x000fc60000000a00 */
[----:B------:R-:W-:Y:S02]  /*23f60*/  IMAD R0, R0, UR4, RZ ;  /* 0x0000000400007c24 */ /* 0x000fe4000f8e02ff */
[----:B------:R-:W-:Y:S02]  /*23f70*/  IMAD.IADD R3, R3, 0x1, R9 ;  /* 0x0000000103037824 */ /* 0x000fe400078e0209 */
[C---:B------:R-:W-:Y:S02]  /*23f80*/  IMAD R9, R7.reuse, UR5, R0 ;  /* 0x0000000507097c24 */ /* 0x040fe4000f8e0200 */
[----:B------:R-:W-:Y:S01]  /*23f90*/  IMAD.WIDE.U32 R4, R7, UR4, R2 ;  /* 0x0000000407047c25 */ /* 0x000fe2000f8e0002 */
[----:B------:R-:W-:Y:S01]  /*23fa0*/  ULDC.64 UR4, c[0x0][0xa80] ;  /* 0x0002a00000047ab9 */ /* 0x000fe20000000a00 */
[----:B------:R-:W-:Y:S02]  /*23fb0*/  IADD3 R7, R22, 0x80, RZ ;  /* 0x0000008016077810 */ /* 0x000fe40007ffe0ff */
[----:B------:R-:W-:Y:S01]  /*23fc0*/  IMAD.IADD R3, R5, 0x1, R9 ;  /* 0x0000000105037824 */ /* 0x000fe200078e0209 */
[----:B------:R-:W-:Y:S01]  /*23fd0*/  LEA R2, P0, R4, UR4, 0x1 ;  /* 0x0000000404027c11 */ /* 0x000fe2000f8008ff */
[----:B------:R-:W-:Y:S01]  /*23fe0*/  UMOV UR4, 0xffffffff ;  /* 0xffffffff00047882 */ /* 0x000fe20000000000 */
[----:B------:R-:W-:Y:S01]  /*23ff0*/  IMAD.IADD R5, R19, 0x1, R24 ;  /* 0x0000000113057824 */ /* 0x000fe200078e0218 */
[----:B------:R-:W-:-:S02]  /*24000*/  SHF.R.S32.HI R9, RZ, 0x1f, R233 ;  /* 0x0000001fff097819 */ /* 0x000fc400000114e9 */
[----:B------:R-:W-:Y:S02]  /*24010*/  LEA.HI.X R3, R4, UR5, R3, 0x1, P0 ;  /* 0x0000000504037c11 */ /* 0x000fe400080f0c03 */
[----:B------:R-:W-:Y:S01]  /*24020*/  SHF.R.S32.HI R8, RZ, 0x1f, R7 ;  /* 0x0000001fff087819 */ /* 0x000fe20000011407 */
[----:B------:R-:W-:Y:S06]  /*24030*/  BRA.DIV UR4, `(.L_x_2539) ;  /* 0x000000ba046c7947 */ /* 0x000fec000b800000 */
[----:B------:R1:W2:Y:S04]  /*24040*/  SHFL.IDX PT, R0, R3, RZ, 0x181f ;  /* 0x00181fff03007589 */ /* 0x0002a800000e0000 */
[----:B------:R1:W3:Y:S02]  /*24050*/  SHFL.IDX PT, R14, R2, RZ, 0x181f ;  /* 0x00181fff020e7589 */ /* 0x0002e400000e0000 */
.L_x_2804:
        /* <DEDUP_REMOVED lines=21> */
.L_x_2541:
[----:B------:R-:W-:Y:S05]  /*241b0*/  BSYNC B1 ;  /* 0x0000000000017941 */ /* 0x000fea0003800000 */
.L_x_2540:
[----:B------:R-:W-:-:S03]  /*241c0*/  UMOV UR4, 0xffffffff ;  /* 0xffffffff00047882 */ /* 0x000fc60000000000 */
[----:B------:R-:W-:Y:S05]  /*241d0*/  BRA.DIV UR4, `(.L_x_2542) ;  /* 0x000000ba04387947 */ /* 0x000fea000b800000 */
[----:B--2---:R2:W0:Y:S04]  /*241e0*/  SHFL.IDX PT, R0, R3, 0x1, 0x181f ;  /* 0x00381f0003007f89 */ /* 0x00442800000e0000 */
[----:B---34-:R2:W3:Y:S02]  /*241f0*/  SHFL.IDX PT, R14, R2, 0x1, 0x181f ;  /* 0x00381f00020e7f89 */ /* 0x0184e400000e0000 */
.L_x_2808:
        /* <DEDUP_REMOVED lines=21> */
.L_x_2544:
[----:B------:R-:W-:Y:S05]  /*24350*/  BSYNC B1 ;  /* 0x0000000000017941 */ /* 0x000fea0003800000 */
.L_x_2543:
[----:B------:R-:W-:-:S03]  /*24360*/  UMOV UR4, 0xffffffff ;  /* 0xffffffff00047882 */ /* 0x000fc60000000000 */
[----:B------:R-:W-:Y:S05]  /*24370*/  BRA.DIV UR4, `(.L_x_2545) ;  /* 0x000000ba04187947 */ /* 0x000fea000b800000 */
[----:B0-----:R0:W0:Y:S04]  /*24380*/  SHFL.IDX PT, R0, R3, 0x2, 0x181f ;  /* 0x00581f0003007f89 */ /* 0x00102800000e0000 */
[----:B---34-:R3:W4:Y:S02]  /*24390*/  SHFL.IDX PT, R14, R2, 0x2, 0x181f ;  /* 0x00581f00020e7f89 */ /* 0x01872400000e0000 */
.L_x_2812:
        /* <DEDUP_REMOVED lines=21> */
.L_x_2547:
[----:B------:R-:W-:Y:S05]  /*244f0*/  BSYNC B1 ;  /* 0x0000000000017941 */ /* 0x000fea0003800000 */
.L_x_2546:
[----:B------:R-:W-:-:S03]  /*24500*/  UMOV UR4, 0xffffffff ;  /* 0xffffffff00047882 */ /* 0x000fc60000000000 */
[----:B------:R-:W-:Y:S05]  /*24510*/  BRA.DIV UR4, `(.L_x_2548) ;  /* 0x000000b604f87947 */ /* 0x000fea000b800000 */
[----:B0-----:R0:W0:Y:S04]  /*24520*/  SHFL.IDX PT, R0, R3, 0x3, 0x181f ;  /* 0x00781f0003007f89 */ /* 0x00102800000e0000 */
[----:B----4-:R4:W0:Y:S02]  /*24530*/  SHFL.IDX PT, R14, R2, 0x3, 0x181f ;  /* 0x00781f00020e7f89 */ /* 0x01082400000e0000 */
.L_x_2816:
        /* <DEDUP_REMOVED lines=20> */
.L_x_2535:
[----:B------:R-:W-:Y:S05]  /*24680*/  BSYNC B0 ;  /* 0x0000000000007941 */ /* 0x000fea0003800000 */
.L_x_2525:
[----:B0-----:R-:W5:Y:S01]  /*24690*/  LDL R0, [R1+0x1c] ;  /* 0x00001c0001007983 */ /* 0x001f620000100800 */
[----:B------:R-:W-:Y:S02]  /*246a0*/  ULDC UR4, c[0x0][0xc3c] ;  /* 0x00030f0000047ab9 */ /* 0x000fe40000000800 */
[----:B-----5:R-:W-:-:S13]  /*246b0*/  ISETP.GE.AND P0, PT, R0, UR4, PT ;  /* 0x0000000400007c0c */ /* 0x020fda000bf06270 */
[----:B------:R-:W-:Y:S05]  /*246c0*/  @!P0 BRA `(.L_x_2549) ;  /* 0xfffffdc800dc8947 */ /* 0x000fea000383ffff */
[----:B------:R-:W-:Y:S05]  /*246d0*/  BRA `(.L_x_2344) ;  /* 0x0000007c00947947 */ /* 0x000fea0003800000 */
.L_x_2342:
        /* <DEDUP_REMOVED lines=18> */
.L_x_2550:
        /* <DEDUP_REMOVED lines=42> */
.L_x_2556:
        /* <DEDUP_REMOVED lines=12> */
.L_x_2555:
[----:B------:R-:W-:Y:S05]  /*24b60*/  BSYNC B0 ;  /* 0x0000000000007941 */ /* 0x000fea0003800000 */
.L_x_2554:
        /* <DEDUP_REMOVED lines=16> */
[----:B0-----:R-:W-:-:S04]  /*24c70*/  IMAD R3, R3, UR5, RZ ;  /* 0x0000000503037c24 */ /* 0x001fc8000f8e02ff */
[----:B------:R-:W-:-:S05]  /*24c80*/  IMAD.IADD R6, R3, 0x1, R6 ;  /* 0x0000000103067824 */ /* 0x000fca00078e0206 */
[----:B------:R-:W-:-:S13]  /*24c90*/  ISETP.GT.AND P6, PT, R6, UR6, PT ;  /* 0x0000000606007c0c */ /* 0x000fda000bfc4270 */
[----:B------:R-:W-:Y:S05]  /*24ca0*/  @!P6 BRA `(.L_x_2556) ;  /* 0xfffffffc007ce947 */ /* 0x000fea000383ffff */
[----:B------:R-:W-:-:S07]  /*24cb0*/  IMAD.MOV.U32 R5, RZ, RZ, R9 ;  /* 0x000000ffff057224 */ /* 0x000fce00078e0009 */
.L_x_2552:
[----:B------:R-:W-:-:S05]  /*24cc0*/  IADD3 R6, -R3, R6, RZ ;  /* 0x0000000603067210 */ /* 0x000fca0007ffe1ff */
        /* <DEDUP_REMOVED lines=19> */
.L_x_2557:
        /* <DEDUP_REMOVED lines=31> */
[----:B-1----:R-:W-:-:S06]  /*24ff0*/  IADD3 R3, R10, 0xffffffe, RZ ;  /* 0x0ffffffe0a037810 */ /* 0x002fcc0007ffe0ff */
[----:B------:R-:W1:Y:S02]  /*25000*/  F2I.FTZ.U32.TRUNC.NTZ R3, R3 ;  /* 0x0000000300037305 */ /* 0x000e64000021f000 */
[----:B-1----:R-:W-:-:S04]  /*25010*/  IMAD.MOV R2, RZ, RZ, -R3 ;  /* 0x000000ffff027224 */ /* 0x002fc800078e0a03 */
[----:B------:R-:W-:Y:S02]  /*25020*/  IMAD R11, R2, R7, RZ ;  /* 0x00000007020b7224 */ /* 0x000fe400078e02ff */
[----:B------:R-:W-:-:S04]  /*25030*/  IMAD.MOV.U32 R2, RZ, RZ, RZ ;  /* 0x000000ffff027224 */ /* 0x000fc800078e00ff */
        /* <DEDUP_REMOVED lines=8> */
[----:B------:R-:W-:Y:S01]  /*250c0*/  @!P1 IMAD.IADD R8, R8, 0x1, -R7 ;  /* 0x0000000108089824 */ /* 0x000fe200078e0a07 */
[----:B------:R-:W-:Y:S02]  /*250d0*/  @!P1 IADD3 R2, R2, 0x1, RZ ;  /* 0x0000000102029810 */ /* 0x000fe40007ffe0ff */
        /* <DEDUP_REMOVED lines=10> */
.L_x_2553:
[----:B------:R-:W-:Y:S01]  /*25180*/  MOV R17, RZ ;  /* 0x000000ff00117202 */ /* 0x000fe20000000f00 */
[----:B------:R-:W-:Y:S02]  /*25190*/  IMAD.U32 R16, RZ, RZ, UR6 ;  /* 0x00000006ff107e24 */ /* 0x000fe4000f8e00ff */
[----:B------:R-:W-:-:S07]  /*251a0*/  IMAD.MOV.U32 R18, RZ, RZ, RZ ;  /* 0x000000ffff127224 */ /* 0x000fce00078e00ff */
.L_x_2558:
[----:B------:R-:W-:-:S13]  /*251b0*/  ISETP.NE.AND P0, PT, R0, RZ, PT ;  /* 0x000000ff0000720c */ /* 0x000fda0003f05270 */
[----:B------:R-:W1:Y:S01]  /*251c0*/  @!P0 S2R R3, SR_CgaCtaId ;  /* 0x0000000000038919 */ /* 0x000e620000008800 */
[----:B------:R-:W-:-:S04]  /*251d0*/  @!P0 MOV R0, 0x400 ;  /* 0x0000040000008802 */ /* 0x000fc80000000f00 */
[----:B-1----:R-:W-:-:S05]  /*251e0*/  @!P0 LEA R0, R3, R0, 0x18 ;  /* 0x0000000003008211 */ /* 0x002fca00078ec0ff */
[----:B------:R2:W-:Y:S01]  /*251f0*/  @!P0 STS.128 [R0+0x388d0], R16 ;  /* 0x0388d01000008388 */ /* 0x0005e20000000c00 */
[----:B------:R-:W-:Y:S06]  /*25200*/  BAR.ARV 0x5, 0x180 ;  /* 0x0146000000007b1d */ /* 0x000fec0000002000 */
.L_x_2551:
        /* <DEDUP_REMOVED lines=40> */
[----:B------:R-:W-:Y:S01]  /*25490*/  LOP3.LUT R2, R3, 0x400, R2, 0xf8, !PT ;  /* 0x0000040003027812 */ /* 0x000fe200078ef802 */
[----:B------:R-:W-:Y:S01]  /*254a0*/  IMAD.MOV.U32 R3, RZ, RZ, 0x40 ;  /* 0x00000040ff037424 */ /* 0x000fe200078e00ff */
[----:B------:R-:W-:Y:S01]  /*254b0*/  LOP3.LUT R4, R0, 0x70, RZ, 0xc0, !PT ;  /* 0x0000007000047812 */ /* 0x000fe200078ec0ff */
[----:B------:R-:W-:Y:S01]  /*254c0*/  STL [R1+0x10], R6 ;  /* 0x0000100601007387 */ /* 0x000fe20000100800 */
[----:B------:R-:W-:-:S02]  /*254d0*/  IADD3 R2, R8, R2, RZ ;  /* 0x0000000208027210 */ /* 0x000fc40007ffe0ff */
[----:B------:R-:W-:Y:S02]  /*254e0*/  SEL R3, R3, 0xffffffc0, !P2 ;  /* 0xffffffc003037807 */ /* 0x000fe40005000000 */
[----:B------:R-:W-:Y:S01]  /*254f0*/  LOP3.LUT R9, R9, 0x70, R0, 0xf8, !PT ;  /* 0x0000007009097812 */ /* 0x000fe200078ef800 */
[----:B------:R-:W-:Y:S01]  /*25500*/  IMAD.MOV.U32 R0, RZ, RZ, 0x1 ;  /* 0x00000001ff007424 */ /* 0x000fe200078e00ff */
[----:B------:R-:W-:Y:S01]  /*25510*/  LOP3.LUT R4, R4, 0x80, RZ, 0xfc, !PT ;  /* 0x0000008004047812 */ /* 0x000fe200078efcff */
[----:B------:R-:W-:Y:S04]  /*25520*/  STL [R1+0x40], R3 ;  /* 0x0000400301007387 */ /* 0x000fe80000100800 */
        /* <DEDUP_REMOVED lines=8> */
[----:B-1----:R-:W-:-:S03]  /*255b0*/  IMAD.IADD R0, R3, 0x1, R5 ;  /* 0x0000000103007824 */ /* 0x002fc600078e0205 */
[----:B------:R0:W-:Y:S04]  /*255c0*/  STL [R1+0x24], R2 ;  /* 0x0000240201007387 */ /* 0x0001e80000100800 */
[----:B------:R1:W-:Y:S01]  /*255d0*/  STL [R1+0x48], R0 ;  /* 0x0000480001007387 */ /* 0x0003e20000100800 */
[----:B0-----:R-:W-:Y:S01]  /*255e0*/  IMAD.IADD R2, R3, 0x1, R7 ;  /* 0x0000000103027824 */ /* 0x001fe200078e0207 */
[----:B-1----:R-:W-:-:S04]  /*255f0*/  LOP3.LUT R0, R6, 0x2000, RZ, 0xfc, !PT ;  /* 0x0000200006007812 */ /* 0x002fc800078efcff */
[----:B------:R0:W-:Y:S04]  /*25600*/  STL [R1+0x4c], R2 ;  /* 0x00004c0201007387 */ /* 0x0001e80000100800 */
[----:B------:R0:W-:Y:S02]  /*25610*/  STL [R1+0x2c], R0 ;  /* 0x00002c0001007387 */ /* 0x0001e40000100800 */
.L_x_2669:
[----:B0-2---:R-:W0:Y:S02]  /*25620*/  LDC.64 R2, c[0x0][0xc88] ;  /* 0x00032200ff027b82 */ /* 0x005e240000000a00 */
[----:B0-----:R-:W-:-:S05]  /*25630*/  IMAD.WIDE R2, R19, 0x4, R2 ;  /* 0x0000000413027825 */ /* 0x001fca00078e0202 */
[----:B------:R-:W2:Y:S01]  /*25640*/  LDG.E R4, desc[UR46][R2.64] ;  /* 0x0000002e02047981 */ /* 0x000ea2000c1e1900 */
[----:B------:R-:W-:Y:S05]  /*25650*/  YIELD ;  /* 0x0000000000007946 */ /* 0x000fea0003800000 */
[----:B------:R-:W-:Y:S01]  /*25660*/  ULDC.64 UR4, c[0x0][0xa28] ;  /* 0x00028a0000047ab9 */ /* 0x000fe20000000a00 */
[----:B----4-:R-:W-:Y:S01]  /*25670*/  IMAD.MOV.U32 R0, RZ, RZ, RZ ;  /* 0x000000ffff007224 */ /* 0x010fe200078e00ff */
[----:B------:R-:W-:Y:S01]  /*25680*/  ISETP.NE.U32.AND P0, PT, RZ, UR4, PT ;  /* 0x00000004ff007c0c */ /* 0x000fe2000bf05070 */
[----:B------:R-:W-:Y:S01]  /*25690*/  IMAD.MOV.U32 R8, RZ, RZ, RZ ;  /* 0x000000ffff087224 */ /* 0x000fe200078e00ff */
[----:B------:R-:W-:Y:S01]  /*256a0*/  ULDC.64 UR10, c[0x0][0xa18] ;  /* 0x00028600000a7ab9 */ /* 0x000fe20000000a00 */
[----:B------:R-:W-:Y:S01]  /*256b0*/  ULDC.64 UR8, c[0x0][0xa10] ;  /* 0x0002840000087ab9 */ /* 0x000fe20000000a00 */
[----:B------:R-:W-:Y:S01]  /*256c0*/  ISETP.NE.AND.EX P0, PT, RZ, UR5, PT, P0 ;  /* 0x00000005ff007c0c */ /* 0x000fe2000bf05300 */
[----:B------:R-:W-:Y:S01]  /*256d0*/  ULDC.64 UR6, c[0x0][0xa08] ;  /* 0x0002820000067ab9 */ /* 0x000fe20000000a00 */
[----:B--2---:R-:W-:Y:S01]  /*256e0*/  SHF.R.S32.HI R5, RZ, 0x1f, R4 ;  /* 0x0000001fff057819 */ /* 0x004fe20000011404 */
[----:B------:R0:W-:Y:S10]  /*256f0*/  STL [R1+0x18], R4 ;  /* 0x0000180401007387 */ /* 0x0001f40000100800 */
[----:B------:R-:W-:-:S02]  /*25700*/  @P0 LEA R2, P1, R4, UR4, 0x2 ;  /* 0x0000000404020c11 */ /* 0x000fc4000f8210ff */
[C---:B------:R-:W-:Y:S01]  /*25710*/  SHF.L.U32 R15, R4.reuse, 0x2, RZ ;  /* 0x00000002040f7819 */ /* 0x040fe200000006ff */
[----:B-1----:R1:W-:Y:S01]  /*25720*/  STL [R1+0x68], R5 ;  /* 0x0000680501007387 */ /* 0x0023e20000100800 */
[C-C-:B------:R-:W-:Y:S01]  /*25730*/  @P0 LEA.HI.X R3, R4.reuse, UR5, R5.reuse, 0x2, P1 ;  /* 0x0000000504030c11 */ /* 0x140fe200088f1405 */
[----:B------:R-:W-:Y:S02]  /*25740*/  ULDC.64 UR4, c[0x0][0xa00] ;  /* 0x0002800000047ab9 */ /* 0x000fe40000000a00 */
[----:B------:R-:W-:Y:S02]  /*25750*/  ISETP.NE.U32.AND P2, PT, RZ, UR4, PT ;  /* 0x00000004ff007c0c */ /* 0x000fe4000bf45070 */
[----:B------:R2:W5:Y:S01]  /*25760*/  @P0 LDG.E R0, desc[UR46][R2.64] ;  /* 0x0000002e02000981 */ /* 0x000562000c1e1900 */
        /* <DEDUP_REMOVED lines=8> */
[----:B--2---:R-:W-:Y:S02]  /*257f0*/  IADD3 R2, P4, R15, UR4, RZ ;  /* 0x000000040f027c10 */ /* 0x004fe4000ff9e0ff */
[----:B------:R-:W-:-:S02]  /*25800*/  ISETP.NE.U32.AND P1, PT, RZ, UR8, PT ;  /* 0x00000008ff007c0c */ /* 0x000fc4000bf25070 */
[C---:B------:R-:W-:Y:S02]  /*25810*/  IADD3.X R3, R14.reuse, UR5, RZ, P4, !PT ;  /* 0x000000050e037c10 */ /* 0x040fe4000a7fe4ff */
[C---:B0-----:R-:W-:Y:S01]  /*25820*/  IADD3 R4, P4, R15.reuse, UR8, RZ ;  /* 0x000000080f047c10 */ /* 0x041fe2000ff9e0ff */
[----:B------:R-:W-:Y:S01]  /*25830*/  ULDC UR4, c[0x0][0x288] ;  /* 0x0000a20000047ab9 */ /* 0x000fe20000000800 */
[----:B------:R-:W-:Y:S01]  /*25840*/  ISETP.NE.AND.EX P0, PT, RZ, UR7, PT, P0 ;  /* 0x00000007ff007c0c */ /* 0x000fe2000bf05300 */
[----:B------:R-:W2:Y:S01]  /*25850*/  @P2 LDG.E R8, desc[UR46][R2.64] ;  /* 0x0000002e02082981 */ /* 0x000ea2000c1e1900 */
[----:B-1----:R-:W-:Y:S01]  /*25860*/  IADD3.X R5, R14, UR9, RZ, P4, !PT ;  /* 0x000000090e057c10 */ /* 0x002fe2000a7fe4ff */
[----:B---3--:R-:W-:Y:S01]  /*25870*/  IMAD.U32 R12, RZ, RZ, UR4 ;  /* 0x00000004ff0c7e24 */ /* 0x008fe2000f8e00ff */
[----:B------:R-:W-:Y:S01]  /*25880*/  ISETP.NE.AND.EX P1, PT, RZ, UR9, PT, P1 ;  /* 0x00000009ff007c0c */ /* 0x000fe2000bf25310 */
[----:B------:R-:W-:Y:S01]  /*25890*/  ULDC.64 UR4, c[0x0][0x418] ;  /* 0x0001060000047ab9 */ /* 0x000fe20000000a00 */
[----:B------:R-:W-:-:S04]  /*258a0*/  IADD3 R6, P5, R15, UR6, RZ ;  /* 0x000000060f067c10 */ /* 0x000fc8000ffbe0ff */
[----:B------:R-:W-:-:S05]  /*258b0*/  IADD3.X R7, R14, UR7, RZ, P5, !PT ;  /* 0x000000070e077c10 */ /* 0x000fca000affe4ff */
[----:B------:R0:W5:Y:S04]  /*258c0*/  @P0 LDG.E R11, desc[UR46][R6.64] ;  /* 0x0000002e060b0981 */ /* 0x000168000c1e1900 */
[----:B------:R0:W5:Y:S04]  /*258d0*/  @P1 LDG.E R10, desc[UR46][R4.64] ;  /* 0x0000002e040a1981 */ /* 0x000168000c1e1900 */
[----:B--2---:R1:W-:Y:S02]  /*258e0*/  STL [R1+0x58], R8 ;  /* 0x0000580801007387 */ /* 0x0043e40000100800 */
[----:B-1----:R-:W-:-:S04]  /*258f0*/  @P3 IADD3 R8, P4, R15, UR10, RZ ;  /* 0x0000000a0f083c10 */ /* 0x002fc8000ff9e0ff */
[----:B------:R-:W-:-:S05]  /*25900*/  @P3 IADD3.X R9, R14, UR11, RZ, P4, !PT ;  /* 0x0000000b0e093c10 */ /* 0x000fca000a7fe4ff */
[----:B------:R-:W2:Y:S01]  /*25910*/  @P3 LDG.E R12, desc[UR46][R8.64] ;  /* 0x0000002e080c3981 */ /* 0x000ea2000c1e1900 */
[----:B------:R-:W-:-:S03]  /*25920*/  UISETP.NE.U32.AND UP0, UPT, UR4, URZ, UPT ;  /* 0x0000003f0400728c */ /* 0x000fc6000bf05070 */
[----:B------:R-:W-:Y:S01]  /*25930*/  ULDC UR4, c[0x0][0x424] ;  /* 0x0001090000047ab9 */ /* 0x000fe20000000800 */
[----:B------:R-:W-:-:S03]  /*25940*/  UISETP.NE.AND.EX UP0, UPT, UR5, URZ, UPT, UP0 ;  /* 0x0000003f0500728c */ /* 0x000fc6000bf05300 */
[----:B------:R-:W-:Y:S01]  /*25950*/  ULDC UR5, c[0x0][0x2f0] ;  /* 0x0000bc0000057ab9 */ /* 0x000fe20000000800 */
[----:B------:R-:W-:Y:S01]  /*25960*/  USEL UR4, UR4, 0x1, UP0 ;  /* 0x0000000104047887 */ /* 0x000fe20008000000 */
[----:B--2---:R0:W-:Y:S04]  /*25970*/  STL [R1+0x5c], R12 ;  /* 0x00005c0c01007387 */ /* 0x0041e80000100800 */
[----:B------:R0:W5:Y:S01]  /*25980*/  LDL R13, [R1+0x5c] ;  /* 0x00005c00010d7983 */ /* 0x0001620000100800 */
[----:B------:R-:W-:-:S03]  /*25990*/  UIMAD UR4, UR4, UR5, URZ ;  /* 0x00000005040472a4 */ /* 0x000fc6000f8e023f */
[----:B------:R-:W-:Y:S02]  /*259a0*/  ULDC UR5, c[0x0][0x348] ;  /* 0x0000d20000057ab9 */ /* 0x000fe40000000800 */
[----:B------:R-:W-:Y:S02]  /*259b0*/  IMAD.U32 R8, RZ, RZ, UR5 ;  /* 0x00000005ff087e24 */ /* 0x000fe4000f8e00ff */
[----:B------:R-:W-:Y:S01]  /*259c0*/  IMAD.U32 R9, RZ, RZ, UR4 ;  /* 0x00000004ff097e24 */ /* 0x000fe2000f8e00ff */
[----:B0-----:R-:W-:Y:S06]  /*259d0*/  @P3 BRA `(.L_x_2560) ;  /* 0x0000000000143947 */ /* 0x001fec0003800000 */
[----:B------:R-:W-:Y:S05]  /*259e0*/  @!P2 BRA `(.L_x_2560) ;  /* 0x000000000010a947 */ /* 0x000fea0003800000 */
[----:B------:R-:W2:Y:S04]  /*259f0*/  LDG.E R12, desc[UR46][R2.64] ;  /* 0x0000002e020c7981 */ /* 0x000ea8000c1e1900 */
[----:B------:R-:W2:Y:S02]  /*25a00*/  LDG.E R2, desc[UR46][R2.64+0x4] ;  /* 0x0000042e02027981 */ /* 0x000ea4000c1e1900 */
[----:B--2--5:R-:W-:-:S05]  /*25a10*/  IMAD.IADD R13, R2, 0x1, -R12 ;  /* 0x00000001020d7824 */ /* 0x024fca00078e0a0c */
[----:B------:R0:W-:Y:S02]  /*25a20*/  STL [R1+0x5c], R13 ;  /* 0x00005c0d01007387 */ /* 0x0001e40000100800 */
.L_x_2560:
[----:B------:R-:W2:Y:S01]  /*25a30*/  LDL R12, [R1+0x18] ;  /* 0x00001800010c7983 */ /* 0x000ea20000100800 */
[----:B-----5:R-:W-:Y:S01]  /*25a40*/  IADD3 R2, R11, R0, RZ ;  /* 0x000000000b027210 */ /* 0x020fe20007ffe0ff */
[----:B------:R-:W-:Y:S02]  /*25a50*/  ULDC.64 UR4, c[0x0][0xa20] ;  /* 0x0002880000047ab9 */ /* 0x000fe40000000a00 */
[----:B------:R-:W-:Y:S02]  /*25a60*/  ISETP.NE.U32.AND P2, PT, RZ, UR4, PT ;  /* 0x00000004ff007c0c */ /* 0x000fe4000bf45070 */
[----:B------:R1:W-:Y:S02]  /*25a70*/  STL [R1+0x3c], R2 ;  /* 0x00003c0201007387 */ /* 0x0003e40000100800 */
[----:B------:R-:W-:Y:S02]  /*25a80*/  ISETP.NE.AND.EX P2, PT, RZ, UR5, PT, P2 ;  /* 0x00000005ff007c0c */ /* 0x000fe4000bf45320 */
[----:B--2---:R1:W-:Y:S11]  /*25a90*/  STL [R1+0x30], R12 ;  /* 0x0000300c01007387 */ /* 0x0043f60000100800 */
[----:B------:R-:W-:Y:S05]  /*25aa0*/  @!P2 BRA `(.L_x_2561) ;  /* 0x000000000010a947 */ /* 0x000fea0003800000 */
[----:B-1----:R-:W-:-:S04]  /*25ab0*/  IADD3 R2, P0, R15, UR4, RZ ;  /* 0x000000040f027c10 */ /* 0x002fc8000ff1e0ff */
[----:B------:R-:W-:-:S05]  /*25ac0*/  IADD3.X R3, R14, UR5, RZ, P0, !PT ;  /* 0x000000050e037c10 */ /* 0x000fca00087fe4ff */
[----:B------:R1:W5:Y:S01]  /*25ad0*/  LDG.E R9, desc[UR46][R2.64] ;  /* 0x0000002e02097981 */ /* 0x000362000c1e1900 */
[----:B------:R-:W-:Y:S05]  /*25ae0*/  BRA `(.L_x_2562) ;  /* 0x0000000000107947 */ /* 0x000fea0003800000 */
.L_x_2561:
[----:B------:R-:W-:Y:S05]  /*25af0*/  @!P0 BRA `(.L_x_2562) ;  /* 0x00000000000c8947 */ /* 0x000fea0003800000 */
[----:B------:R-:W2:Y:S04]  /*25b00*/  LDG.E R9, desc[UR46][R6.64] ;  /* 0x0000002e06097981 */ /* 0x000ea8000c1e1900 */
[----:B------:R-:W2:Y:S02]  /*25b10*/  LDG.E R6, desc[UR46][R6.64+0x4] ;  /* 0x0000042e06067981 */ /* 0x000ea4000c1e1900 */
[----:B--2---:R-:W-:-:S07]  /*25b20*/  IMAD.IADD R9, R6, 0x1, -R9 ;  /* 0x0000000106097824 */ /* 0x004fce00078e0a09 */
.L_x_2562:
[----:B-1----:R-:W2:Y:S01]  /*25b30*/  @P1 LDG.E R2, desc[UR46][R4.64] ;  /* 0x0000002e04021981 */ /* 0x002ea2000c1e1900 */
[----:B------:R-:W1:Y:S01]  /*25b40*/  LDC R3, c[0x0][0x448] ;  /* 0x00011200ff037b82 */ /* 0x000e620000000800 */
[----:B-----5:R-:W-:Y:S02]  /*25b50*/  IMAD.IADD R0, R9, 0x1, -R0 ;  /* 0x0000000109007824 */ /* 0x020fe400078e0a00 */
[----:B------:R3:W2:Y:S01]  /*25b60*/  @P1 LDG.E R4, desc[UR46][R4.64+0x4] ;  /* 0x0000042e04041981 */ /* 0x0006a2000c1e1900 */
[----:B-1----:R-:W-:-:S13]  /*25b70*/  ISETP.NE.AND P0, PT, R3, 0x1, PT ;  /* 0x000000010300780c */ /* 0x002fda0003f05270 */
[----:B---3--:R-:W1:Y:S01]  /*25b80*/  @P0 LDC R5, c[0x0][0x450] ;  /* 0x00011400ff050b82 */ /* 0x008e620000000800 */
[----:B------:R-:W-:-:S05]  /*25b90*/  IMAD.MOV R9, RZ, RZ, -R0 ;  /* 0x000000ffff097224 */ /* 0x000fca00078e0a00 */
[----:B------:R-:W-:Y:S01]  /*25ba0*/  VIMNMX R9, RZ, R9, !PT ;  /* 0x00000009ff097248 */ /* 0x000fe20007fe0100 */
[----:B------:R-:W-:Y:S01]  /*25bb0*/  BSSY B0, `(.L_x_2563) ;  /* 0x0000135000007945 */ /* 0x000fe20003800000 */
[----:B--2---:R-:W-:Y:S02]  /*25bc0*/  @P1 IMAD.IADD R8, R4, 0x1, -R2 ;  /* 0x0000000104081824 */ /* 0x004fe400078e0a02 */
[----:B------:R-:W2:Y:S01]  /*25bd0*/  @P0 LDC R4, c[0x0][0x44c] ;  /* 0x00011300ff040b82 */ /* 0x000ea20000000800 */
[----:B------:R-:W-:-:S04]  /*25be0*/  IMAD.SHL.U32 R2, R17, 0x80, RZ ;  /* 0x0000008011027824 */ /* 0x000fc800078e00ff */
[----:B------:R-:W-:-:S05]  /*25bf0*/  VIADD R2, R2, 0x7f ;  /* 0x0000007f02027836 */ /* 0x000fca0000000000 */
[----:B------:R-:W-:Y:S01]  /*25c00*/  MOV R3, R2 ;  /* 0x0000000200037202 */ /* 0x000fe20000000f00 */
[----:B--2---:R-:W-:-:S04]  /*25c10*/  @P0 IMAD.HI.U32 R4, R2, R4, RZ ;  /* 0x0000000402040227 */ /* 0x004fc800078e00ff */
[----:B------:R-:W-:Y:S01]  /*25c20*/  IMAD.IADD R2, R0, 0x1, R8 ;  /* 0x0000000100027824 */ /* 0x000fe200078e0208 */
[----:B-1----:R-:W-:-:S03]  /*25c30*/  @P0 SHF.R.U32.HI R3, RZ, R5, R4 ;  /* 0x00000005ff030219 */ /* 0x002fc60000011604 */
[C---:B------:R-:W-:Y:S01]  /*25c40*/  VIADD R4, R2.reuse, 0x7f ;  /* 0x0000007f02047836 */ /* 0x040fe20000000000 */
[----:B------:R-:W-:-:S05]  /*25c50*/  IADD3 R21, R2, 0x80, -R13 ;  /* 0x0000008002157810 */ /* 0x000fca0007ffe80d */
[----:B------:R-:W-:Y:S01]  /*25c60*/  IMAD.IADD R2, R21, 0x1, R3 ;  /* 0x0000000115027824 */ /* 0x000fe200078e0203 */
[----:B------:R-:W-:-:S04]  /*25c70*/  SHF.R.S32.HI R3, RZ, 0x1f, R4 ;  /* 0x0000001fff037819 */ /* 0x000fc80000011404 */
[----:B------:R-:W-:Y:S02]  /*25c80*/  LEA.HI R20, R3, R4, RZ, 0x7 ;  /* 0x0000000403147211 */ /* 0x000fe400078f38ff */
[----:B------:R-:W-:-:S04]  /*25c90*/  SHF.R.S32.HI R3, RZ, 0x1f, R2 ;  /* 0x0000001fff037819 */ /* 0x000fc80000011402 */
[----:B------:R-:W-:Y:S02]  /*25ca0*/  LEA.HI R2, R3, R2, RZ, 0x7 ;  /* 0x0000000203027211 */ /* 0x000fe400078f38ff */
[----:B------:R-:W-:Y:S02]  /*25cb0*/  SHF.R.S32.HI R20, RZ, 0x7, R20 ;  /* 0x00000007ff147819 */ /* 0x000fe40000011414 */
[----:B------:R-:W-:-:S04]  /*25cc0*/  SHF.R.S32.HI R2, RZ, 0x7, R2 ;  /* 0x00000007ff027819 */ /* 0x000fc80000011402 */
[----:B------:R-:W-:-:S05]  /*25cd0*/  VIMNMX R2, R20, R2, PT ;  /* 0x0000000214027248 */ /* 0x000fca0003fe0100 */
[----:B------:R-:W-:-:S05]  /*25ce0*/  IMAD R2, R2, 0x80, -R0 ;  /* 0x0000008002027824 */ /* 0x000fca00078e0a00 */
[----:B------:R-:W-:-:S04]  /*25cf0*/  VIMNMX R8, R2, R8, PT ;  /* 0x0000000802087248 */ /* 0x000fc80003fe0100 */
[----:B------:R-:W-:Y:S02]  /*25d00*/  ISETP.GT.AND P0, PT, R8, R9, PT ;  /* 0x000000090800720c */ /* 0x000fe40003f04270 */
[----:B------:R-:W-:-:S11]  /*25d10*/  SHF.R.U32.HI R9, RZ, 0x7, R9 ;  /* 0x00000007ff097819 */ /* 0x000fd60000011609 */
[----:B------:R-:W-:-:S04]  /*25d20*/  @P0 IADD3 R8, R8, 0x7f, RZ ;  /* 0x0000007f08080810 */ /* 0x000fc80007ffe0ff */
[----:B------:R-:W-:Y:S01]  /*25d30*/  @P0 SHF.R.S32.HI R0, RZ, 0x1f, R8 ;  /* 0x0000001fff000819 */ /* 0x000fe20000011408 */
[----:B------:R-:W-:-:S03]  /*25d40*/  IMAD.MOV.U32 R6, RZ, RZ, R9 ;  /* 0x000000ffff067224 */ /* 0x000fc600078e0009 */
[----:B------:R-:W-:-:S04]  /*25d50*/  @P0 LEA.HI R8, R0, R8, RZ, 0x7 ;  /* 0x0000000800080211 */ /* 0x000fc800078f38ff */
[----:B------:R-:W-:-:S04]  /*25d60*/  @P0 SHF.R.S32.HI R6, RZ, 0x7, R8 ;  /* 0x00000007ff060819 */ /* 0x000fc80000011408 */
[----:B------:R-:W-:Y:S02]  /*25d70*/  ISETP.GT.AND P2, PT, R6, R9, PT ;  /* 0x000000090600720c */ /* 0x000fe40003f44270 */
[----:B------:R-:W-:-:S11]  /*25d80*/  PLOP3.LUT P0, PT, PT, PT, PT, 0x80, 0x0 ;  /* 0x000000000000781c */ /* 0x000fd60003f0f070 */
        /* <DEDUP_REMOVED lines=8> */
.L_x_2819:
[----:B--2---:R-:W-:Y:S02]  /*25e10*/  ISETP.NE.AND P0, PT, R14, RZ, PT ;  /* 0x000000ff0e00720c */ /* 0x004fe40003f05270 */
[----:B------:R-:W-:-:S11]  /*25e20*/  PLOP3.LUT P6, PT, PT, PT, PT, 0x8, 0x0 ;  /* 0x000000000000781c */ /* 0x000fd60003fce170 */
[----:B------:R-:W-:Y:S05]  /*25e30*/  @P0 BRA `(.L_x_2566) ;  /* 0x00000000000c0947 */ /* 0x000fea0003800000 */
[----:B------:R-:W-:-:S03]  /*25e40*/  UMOV UR4, 0xffffffff ;  /* 0xffffffff00047882 */ /* 0x000fc60000000000 */
[----:B------:R-:W-:Y:S05]  /*25e50*/  BRA.DIV UR4, `(.L_x_2567) ;  /* 0x000000a204247947 */ /* 0x000fea000b800000 */
[----:B------:R-:W-:-:S13]  /*25e60*/  ELECT P6, URZ, PT ;  /* 0x00000000003f782f */ /* 0x000fda00038c0000 */
.L_x_2566:
[----:B-1----:R-:W2:Y:S04]  /*25e70*/  LDL R2, [R1+0x70] ;  /* 0x0000700001027983 */ /* 0x002ea80000100800 */
[----:B------:R-:W3:Y:S01]  /*25e80*/  LDL R4, [R1+0x4] ;  /* 0x0000040001047983 */ /* 0x000ee20000100800 */
        /* <DEDUP_REMOVED lines=8> */
.L_x_2822:
[----:B------:R-:W-:Y:S05]  /*25f10*/  BSYNC B1 ;  /* 0x0000000000017941 */ /* 0x000fea0003800000 */
.L_x_2568:
[----:B------:R-:W-:Y:S04]  /*25f20*/  BSSY B1, `(.L_x_2570) ;  /* 0x0000072000017945 */ /* 0x000fe80003800000 */
[----:B------:R-:W-:Y:S05]  /*25f30*/  @!P6 BRA `(.L_x_2571) ;  /* 0x0000000400c0e947 */ /* 0x000fea0003800000 */
[----:B------:R-:W2:Y:S04]  /*25f40*/  LDL R4, [R1+0x4] ;  /* 0x0000040001047983 */ /* 0x000ea80000100800 */
        /* <DEDUP_REMOVED lines=11> */
.L_x_2823:
[----:B------:R-:W-:Y:S05]  /*26000*/  BSYNC B2 ;  /* 0x0000000000027941 */ /* 0x000fea0003800000 */
.L_x_2572:
[----:B------:R-:W-:Y:S04]  /*26010*/  BSSY B2, `(.L_x_2574) ;  /* 0x0000009000027945 */ /* 0x000fe80003800000 */
[----:B------:R-:W-:Y:S05]  /*26020*/  @P1 BRA `(.L_x_2575) ;  /* 0x00000000001c1947 */ /* 0x000fea0003800000 */
[----:B------:R-:W2:Y:S02]  /*26030*/  S2R R2, SR_TID.X ;  /* 0x0000000000027919 */ /* 0x000ea40000002100 */
[----:B--2---:R-:W-:Y:S02]  /*26040*/  LOP3.LUT R3, R2, 0x1f, RZ, 0xc0, !PT ;  /* 0x0000001f02037812 */ /* 0x004fe400078ec0ff */
[----:B------:R-:W-:Y:S02]  /*26050*/  MOV R2, 0x8000 ;  /* 0x0000800000027802 */ /* 0x000fe40000000f00 */
[----:B------:R-:W-:Y:S02]  /*26060*/  ISETP.NE.AND P0, PT, R3, RZ, PT ;  /* 0x000000ff0300720c */ /* 0x000fe40003f05270 */
[----:B------:R2:W-:Y:S11]  /*26070*/  SYNCS.ARRIVE.TRANS64 RZ, [R5+URZ+0x38890], R2 ;  /* 0x0388900205ff79a7 */ /* 0x0005f6000800003f */
[----:B--2---:R-:W-:Y:S05]  /*26080*/  @!P0 BRA `(.L_x_2575) ;  /* 0x0000000000048947 */ /* 0x004fea0003800000 */
[----:B------:R-:W-:Y:S01]  /*26090*/  BPT.TRAP 0x1 ;  /* 0x000000040000795c */ /* 0x000fe20000300000 */
.L_x_2575:
[----:B------:R-:W-:Y:S05]  /*260a0*/  BSYNC B2 ;  /* 0x0000000000027941 */ /* 0x000fea0003800000 */
.L_x_2574:
[----:B------:R-:W2:Y:S04]  /*260b0*/  LDL R4, [R1+0x4] ;  /* 0x0000040001047983 */ /* 0x000ea80000100800 */
        /* <DEDUP_REMOVED lines=10> */
[----:B--2---:R-:W-:-:S02]  /*26160*/  IMAD R7, R2, 0x8000, R4 ;  /* 0x0000800002077824 */ /* 0x004fc400078e0204 */
[----:B------:R-:W-:-:S03]  /*26170*/  VIADD R2, R5, 0x38890 ;  /* 0x0003889005027836 */ /* 0x000fc60000000000 */
[----:B------:R-:W-:-:S07]  /*26180*/  IADD3 R4, R7, 0x28400, RZ ;  /* 0x0002840007047810 */ /* 0x000fce0007ffe0ff */
.L_x_2576:
        /* <DEDUP_REMOVED lines=16> */
.L_x_2577:
        /* <DEDUP_REMOVED lines=13> */
.L_x_2824:
[----:B------:R-:W-:Y:S05]  /*26360*/  BSYNC B2 ;  /* 0x0000000000027941 */ /* 0x000fea0003800000 */
.L_x_2578:
        /* <DEDUP_REMOVED lines=11> */
.L_x_2581:
[----:B------:R-:W-:Y:S05]  /*26420*/  BSYNC B2 ;  /* 0x0000000000027941 */ /* 0x000fea0003800000 */
.L_x_2580:
        /* <DEDUP_REMOVED lines=8> */
.L_x_2582:
        /* <DEDUP_REMOVED lines=15> */
.L_x_2583:
        /* <DEDUP_REMOVED lines=10> */
.L_x_2571:
[----:B------:R-:W-:Y:S05]  /*26640*/  BSYNC B1 ;  /* 0x0000000000017941 */ /* 0x000fea0003800000 */
.L_x_2570:
[----:B------:R-:W3:Y:S04]  /*26650*/  LDL.LU R7, [R1+0x1c] ;  /* 0x00001c0001077983 */ /* 0x000ee80000300800 */
[----:B-12---:R-:W2:Y:S01]  /*26660*/  LDL.LU R5, [R1+0x28] ;  /* 0x0000280001057983 */ /* 0x006ea20000300800 */
[----:B------:R-:W-:Y:S01]  /*26670*/  PLOP3.LUT P0, PT, PT, PT, PT, 0x8, 0x0 ;  /* 0x000000000000781c */ /* 0x000fe20003f0e170 */
[----:B---3--:R-:W-:Y:S02]  /*26680*/  VIADD R2, R7, 0x1 ;  /* 0x0000000107027836 */ /* 0x008fe40000000000 */
        /* <DEDUP_REMOVED lines=9> */
.L_x_2598:
[----:B------:R-:W-:Y:S05]  /*26720*/  YIELD ;  /* 0x0000000000007946 */ /* 0x000fea0003800000 */
[----:B------:R-:W-:Y:S04]  /*26730*/  BSSY B1, `(.L_x_2584) ;  /* 0x0000070000017945 */ /* 0x000fe80003800000 */
[----:B--2---:R-:W-:Y:S05]  /*26740*/  @!P6 BRA `(.L_x_2585) ;  /* 0x0000000400b8e947 */ /* 0x004fea0003800000 */
[----:B-1----:R-:W2:Y:S04]  /*26750*/  LDL R5, [R1+0x4] ;  /* 0x0000040001057983 */ /* 0x002ea80000100800 */
        /* <DEDUP_REMOVED lines=10> */
.L_x_2825:
[----:B------:R-:W-:Y:S05]  /*26800*/  BSYNC B2 ;  /* 0x0000000000027941 */ /* 0x000fea0003800000 */
.L_x_2586:
        /* <DEDUP_REMOVED lines=9> */
.L_x_2589:
[----:B------:R-:W-:Y:S05]  /*268a0*/  BSYNC B2 ;  /* 0x0000000000027941 */ /* 0x000fea0003800000 */
.L_x_2588:
[----:B------:R-:W2:Y:S04]  /*268b0*/  LDL R3, [R1+0x4] ;  /* 0x0000040001037983 */ /* 0x000ea80000100800 */
        /* <DEDUP_REMOVED lines=8> */
[----:B--2---:R-:W-:-:S02]  /*26940*/  IMAD R4, R2, 0x8000, R3 ;  /* 0x0000800002047824 */ /* 0x004fc400078e0203 */
[----:B------:R-:W-:Y:S02]  /*26950*/  IMAD R3, R7, 0x80, R10 ;  /* 0x0000008007037824 */ /* 0x000fe400078e020a */
[----:B------:R-:W-:Y:S02]  /*26960*/  VIADD R2, R6, 0x38890 ;  /* 0x0003889006027836 */ /* 0x000fe40000000000 */
[----:B------:R-:W-:-:S07]  /*26970*/  VIADD R8, R4, 0x28400 ;  /* 0x0002840004087836 */ /* 0x000fce0000000000 */
.L_x_2590:
        /* <DEDUP_REMOVED lines=10> */
[----:B------:R-:W-:Y:S01]  /*26a20*/  MOV R14, 0x80 ;  /* 0x00000080000e7802 */ /* 0x000fe20000000f00 */
[----:B------:R-:W-:Y:S01]  /*26a30*/  VIADD R8, R4, 0x2c400 ;  /* 0x0002c40004087836 */ /* 0x000fe20000000000 */
[----:B------:R-:W-:Y:S01]  /*26a40*/  PLOP3.LUT P1, PT, PT, PT, PT, 0x80, 0x0 ;  /* 0x000000000000781c */ /* 0x000fe20003f2f070 */
[----:B------:R-:W-:Y:S01]  /*26a50*/  UMOV UR6, 0x0 ;  /* 0x0000000000067882 */ /* 0x000fe20000000000 */
[----:B------:R-:W-:Y:S01]  /*26a60*/  R2UR UR10, R14 ;  /* 0x000000000e0a72ca */ /* 0x000fe200000e0000 */
[----:B------:R-:W-:-:S14]  /*26a70*/  UMOV UR7, 0x12f00000 ;  /* 0x12f0000000077882 */ /* 0x000fdc0000000000 */
.L_x_2591:
        /* <DEDUP_REMOVED lines=13> */
.L_x_2826:
[----:B------:R-:W-:Y:S05]  /*26b50*/  BSYNC B2 ;  /* 0x0000000000027941 */ /* 0x000fea0003800000 */
.L_x_2592:
        /* <DEDUP_REMOVED lines=11> */
.L_x_2595:
[----:B------:R-:W-:Y:S05]  /*26c10*/  BSYNC B2 ;  /* 0x0000000000027941 */ /* 0x000fea0003800000 */
.L_x_2594:
        /* <DEDUP_REMOVED lines=8> */
.L_x_2596:
        /* <DEDUP_REMOVED lines=15> */
.L_x_2597:
        /* <DEDUP_REMOVED lines=10> */
.L_x_2585:
[----:B------:R-:W-:Y:S05]  /*26e30*/  BSYNC B1 ;  /* 0x0000000000017941 */ /* 0x000fea0003800000 */
.L_x_2584:
        /* <DEDUP_REMOVED lines=12> */
.L_x_2564:
[----:B------:R-:W-:Y:S05]  /*26f00*/  BSYNC B0 ;  /* 0x0000000000007941 */ /* 0x000fea0003800000 */
.L_x_2563:
[----:B------:R-:W3:Y:S01]  /*26f10*/  LDC R0, c[0x0][0x448] ;  /* 0x00011200ff007b82 */ /* 0x000ee20000000800 */
[----:B------:R-:W-:Y:S07]  /*26f20*/  @!P0 WARPSYNC.ALL ;  /* 0x0000000000008948 */ /* 0x000fee0003800000 */
[----:B------:R-:W-:Y:S01]  /*26f30*/  @!P0 BAR.SYNC.DEFER_BLOCKING 0xc, 0x180 ;  /* 0x0306000000008b1d */ /* 0x000fe20000010000 */
[----:B---3--:R-:W-:Y:S02]  /*26f40*/  ISETP.NE.AND P1, PT, R0, 0x1, PT ;  /* 0x000000010000780c */ /* 0x008fe40003f25270 */
[----:B------:R-:W-:-:S11]  /*26f50*/  LEA R0, R17, 0x7f, 0x7 ;  /* 0x0000007f11007811 */ /* 0x000fd600078e38ff */
[----:B-12---:R-:W1:Y:S08]  /*26f60*/  @P1 LDC R2, c[0x0][0x44c] ;  /* 0x00011300ff021b82 */ /* 0x006e700000000800 */
[----:B------:R-:W2:Y:S01]  /*26f70*/  @P1 LDC R3, c[0x0][0x450] ;  /* 0x00011400ff031b82 */ /* 0x000ea20000000800 */
[----:B-1----:R-:W-:-:S05]  /*26f80*/  @P1 IMAD.HI.U32 R2, R0, R2, RZ ;  /* 0x0000000200021227 */ /* 0x002fca00078e00ff */
[----:B--2---:R-:W-:-:S05]  /*26f90*/  @P1 SHF.R.U32.HI R0, RZ, R3, R2 ;  /* 0x00000003ff001219 */ /* 0x004fca0000011602 */
[----:B------:R-:W-:-:S05]  /*26fa0*/  IMAD.IADD R0, R21, 0x1, R0 ;  /* 0x0000000115007824 */ /* 0x000fca00078e0200 */
[----:B------:R-:W-:-:S04]  /*26fb0*/  SHF.R.S32.HI R2, RZ, 0x1f, R0 ;  /* 0x0000001fff027819 */ /* 0x000fc80000011400 */
[----:B------:R-:W-:-:S04]  /*26fc0*/  LEA.HI R0, R2, R0, RZ, 0x7 ;  /* 0x0000000002007211 */ /* 0x000fc800078f38ff */
[----:B------:R-:W-:-:S04]  /*26fd0*/  SHF.R.S32.HI R0, RZ, 0x7, R0 ;  /* 0x00000007ff007819 */ /* 0x000fc80000011400 */
[----:B------:R-:W-:-:S04]  /*26fe0*/  VIMNMX R4, R20, R0, PT ;  /* 0x0000000014047248 */ /* 0x000fc80003fe0100 */
[----:B------:R-:W-:Y:S01]  /*26ff0*/  ISETP.GT.AND P0, PT, R4, RZ, PT ;  /* 0x000000ff0400720c */ /* 0x000fe20003f04270 */
        /* <DEDUP_REMOVED lines=19> */
.L_x_2599:
[----:B------:R-:W2:Y:S01]  /*27130*/  LDL R0, [R1+0x4] ;  /* 0x0000040001007983 */ /* 0x000ea20000100800 */
        /* <DEDUP_REMOVED lines=8> */
[----:B------:R-:W-:Y:S01]  /*271c0*/  MOV R4, UR6 ;  /* 0x0000000600047c02 */ /* 0x000fe20008000f00 */
[----:B------:R-:W-:Y:S01]  /*271d0*/  IMAD.U32 R5, RZ, RZ, UR7 ;  /* 0x00000007ff057e24 */ /* 0x000fe2000f8e00ff */
[----:B------:R-:W1:Y:S01]  /*271e0*/  LDC.64 R2, c[0x4][R2] ;  /* 0x0100000002027b82 */ /* 0x000e620000000a00 */
[----:B------:R-:W-:Y:S01]  /*271f0*/  IMAD.U32 R6, RZ, RZ, UR8 ;  /* 0x00000008ff067e24 */ /* 0x000fe2000f8e00ff */
[----:B------:R-:W-:Y:S01]  /*27200*/  MOV R8, 0x70 ;  /* 0x0000007000087802 */ /* 0x000fe20000000f00 */
[----:B------:R-:W-:Y:S02]  /*27210*/  IMAD.U32 R7, RZ, RZ, UR9 ;  /* 0x00000009ff077e24 */ /* 0x000fe4000f8e00ff */
[----:B------:R-:W-:-:S02]  /*27220*/  IMAD.U32 R10, RZ, RZ, UR4 ;  /* 0x00000004ff0a7e24 */ /* 0x000fc4000f8e00ff */
[----:B------:R-:W-:Y:S02]  /*27230*/  IMAD.U32 R11, RZ, RZ, UR5 ;  /* 0x00000005ff0b7e24 */ /* 0x000fe4000f8e00ff */
[----:B------:R-:W-:Y:S02]  /*27240*/  IMAD.MOV.U32 R12, RZ, RZ, 0x1 ;  /* 0x00000001ff0c7424 */ /* 0x000fe400078e00ff */
[----:B0-----:R-:W-:-:S07]  /*27250*/  IMAD.MOV.U32 R13, RZ, RZ, RZ ;  /* 0x000000ffff0d7224 */ /* 0x001fce00078e00ff */
[----:B------:R-:W-:-:S07]  /*27260*/  LEPC R20, `(.L_x_2602) ;  /* 0x000000001014794e */ /* 0x000fce0000000000 */
[----:B-1----:R-:W-:Y:S05]  /*27270*/  CALL.ABS.NOINC R2 ;  /* 0x0000000002007343 */ /* 0x002fea0003c00000 */
.L_x_2602:
[----:B------:R-:W-:Y:S05]  /*27280*/  BSYNC B6 ;  /* 0x0000000000067941 */ /* 0x000fea0003800000 */
.L_x_2601:
        /* <DEDUP_REMOVED lines=9> */
[----:B-1----:R-:W-:Y:S01]  /*27320*/  MOV R2, 0x0 ;  /* 0x0000000000027802 */ /* 0x002fe20000000f00 */
[----:B------:R-:W-:Y:S01]  /*27330*/  ULDC.64 UR6, c[0x4][0x1c8] ;  /* 0x0100720000067ab9 */ /* 0x000fe20000000a00 */
[----:B------:R-:W-:Y:S01]  /*27340*/  ULDC.64 UR8, c[0x4][0x1d0] ;  /* 0x0100740000087ab9 */ /* 0x000fe20000000a00 */
[----:B------:R-:W-:Y:S01]  /*27350*/  ULDC.64 UR4, c[0x4][0x120] ;  /* 0x0100480000047ab9 */ /* 0x000fe20000000a00 */
[----:B------:R-:W-:Y:S01]  /*27360*/  IMAD.U32 R4, RZ, RZ, UR6 ;  /* 0x00000006ff047e24 */ /* 0x000fe2000f8e00ff */
[----:B------:R-:W-:Y:S01]  /*27370*/  MOV R6, UR8 ;  /* 0x0000000800067c02 */ /* 0x000fe20008000f00 */
[----:B------:R-:W1:Y:S01]  /*27380*/  LDC.64 R2, c[0x4][R2] ;  /* 0x0100000002027b82 */ /* 0x000e620000000a00 */
[----:B------:R-:W-:Y:S01]  /*27390*/  IMAD.U32 R5, RZ, RZ, UR7 ;  /* 0x00000007ff057e24 */ /* 0x000fe2000f8e00ff */
[----:B0-----:R-:W-:Y:S01]  /*273a0*/  MOV R13, RZ ;  /* 0x000000ff000d7202 */ /* 0x001fe20000000f00 */
[----:B------:R-:W-:Y:S02]  /*273b0*/  IMAD.U32 R7, RZ, RZ, UR9 ;  /* 0x00000009ff077e24 */ /* 0x000fe4000f8e00ff */
[----:B------:R-:W-:-:S02]  /*273c0*/  IMAD.U32 R10, RZ, RZ, UR4 ;  /* 0x00000004ff0a7e24 */ /* 0x000fc4000f8e00ff */
[----:B------:R-:W-:Y:S02]  /*273d0*/  IMAD.U32 R11, RZ, RZ, UR5 ;  /* 0x00000005ff0b7e24 */ /* 0x000fe4000f8e00ff */
[----:B------:R-:W-:Y:S02]  /*273e0*/  IMAD.MOV.U32 R8, RZ, RZ, 0x70 ;  /* 0x00000070ff087424 */ /* 0x000fe400078e00ff */
[----:B------:R-:W-:-:S07]  /*273f0*/  IMAD.MOV.U32 R12, RZ, RZ, 0x1 ;  /* 0x00000001ff0c7424 */ /* 0x000fce00078e00ff */
[----:B------:R-:W-:-:S07]  /*27400*/  LEPC R20, `(.L_x_2604) ;  /* 0x000000001014794e */ /* 0x000fce0000000000 */
[----:B-1----:R-:W-:Y:S05]  /*27410*/  CALL.ABS.NOINC R2 ;  /* 0x0000000002007343 */ /* 0x002fea0003c00000 */
.L_x_2604:
[----:B------:R-:W-:Y:S05]  /*27420*/  BSYNC B6 ;  /* 0x0000000000067941 */ /* 0x000fea0003800000 */
.L_x_2603:
[----:B-1----:R-:W2:Y:S01]  /*27430*/  LDL R2, [R1+0x4] ;  /* 0x0000040001027983 */ /* 0x002ea20000100800 */
[----:B------:R-:W-:Y:S01]  /*27440*/  BSSY B6, `(.L_x_2605) ;  /* 0x0000015000067945 */ /* 0x000fe20003800000 */
[----:B--2---:R-:W-:-:S05]  /*27450*/  VIADD R0, R2, 0x400 ;  /* 0x0000040002007836 */ /* 0x004fca0000000000 */
[----:B------:R1:W-:Y:S01]  /*27460*/  STL [R1+0x8], R0 ;  /* 0x0000080001007387 */ /* 0x0003e20000100800 */
[----:B------:R-:W-:-:S13]  /*27470*/  LOP3.LUT P0, RZ, R0, 0x3ff, RZ, 0xc0, !PT ;  /* 0x000003ff00ff7812 */ /* 0x000fda000780c0ff */
[----:B-1----:R-:W-:Y:S05]  /*27480*/  @!P0 BRA `(.L_x_2606) ;  /* 0x0000000000408947 */ /* 0x002fea0003800000 */
        /* <DEDUP_REMOVED lines=16> */
.L_x_2606:
[----:B------:R-:W-:Y:S05]  /*27590*/  BSYNC B6 ;  /* 0x0000000000067941 */ /* 0x000fea0003800000 */
.L_x_2605:
        /* <DEDUP_REMOVED lines=20> */
.L_x_2608:
[----:B------:R-:W-:Y:S05]  /*276e0*/  BSYNC B6 ;  /* 0x0000000000067941 */ /* 0x000fea0003800000 */
.L_x_2607:
        /* <DEDUP_REMOVED lines=10> */
[----:B-1----:R-:W1:Y:S01]  /*27790*/  LDC.64 R2, c[0x0][0x418] ;  /* 0x00010600ff027b82 */ /* 0x002e620000000a00 */
[----:B--2---:R-:W-:Y:S01]  /*277a0*/  SHF.R.S32.HI R10, RZ, 0x1f, R9 ;  /* 0x0000001fff0a7819 */ /* 0x004fe20000011409 */
[----:B------:R2:W-:Y:S01]  /*277b0*/  @P0 STL [R1+0x30], R9 ;  /* 0x0000300901000387 */ /* 0x0005e20000100800 */
[----:B-1----:R-:W-:Y:S01]  /*277c0*/  LOP3.LUT P0, RZ, R2, UR4, RZ, 0xfc, !PT ;  /* 0x0000000402ff7c12 */ /* 0x002fe2000f80fcff */
[----:B------:R-:W-:Y:S02]  /*277d0*/  UMOV UR4, 0xffffffff ;  /* 0xffffffff00047882 */ /* 0x000fe40000000000 */
[----:B------:R2:W-:Y:S01]  /*277e0*/  STL [R1+0x38], R10 ;  /* 0x0000380a01007387 */ /* 0x0005e20000100800 */
[----:B------:R-:W-:-:S04]  /*277f0*/  LOP3.LUT P0, RZ, R3, UR5, RZ, 0xfc, P0 ;  /* 0x0000000503ff7c12 */ /* 0x000fc8000800fcff */
[----:B------:R-:W-:Y:S01]  /*27800*/  SEL R0, R9, RZ, !P0 ;  /* 0x000000ff09007207 */ /* 0x000fe20004000000 */
[----:B------:R-:W-:Y:S08]  /*27810*/  BRA.DIV UR4, `(.L_x_2609) ;  /* 0x0000008a043c7947 */ /* 0x000ff0000b800000 */
[----:B------:R-:W1:Y:S02]  /*27820*/  S2R R4, SR_TID.X ;  /* 0x0000000000047919 */ /* 0x000e640000002100 */
[----:B-1----:R-:W-:-:S04]  /*27830*/  SHF.R.U32.HI R4, RZ, 0x5, R4 ;  /* 0x00000005ff047819 */ /* 0x002fc80000011604 */
[----:B------:R-:W-:-:S05]  /*27840*/  LOP3.LUT R4, R4, 0x3, RZ, 0xc0, !PT ;  /* 0x0000000304047812 */ /* 0x000fca00078ec0ff */
[----:B------:R1:W3:Y:S02]  /*27850*/  SHFL.IDX PT, R14, R4, RZ, 0x1f ;  /* 0x00001fff040e7589 */ /* 0x0002e400000e0000 */
.L_x_2829:
[----:B-1----:R-:W4:Y:S01]  /*27860*/  LDL.LU R4, [R1+0x34] ;  /* 0x0000340001047983 */ /* 0x002f220000300800 */
[----:B------:R-:W-:Y:S02]  /*27870*/  PLOP3.LUT P1, PT, PT, PT, PT, 0x8, 0x0 ;  /* 0x000000000000781c */ /* 0x000fe40003f2e170 */
[----:B---3--:R-:W-:Y:S01]  /*27880*/  ISETP.NE.AND P0, PT, R14, RZ, PT ;  /* 0x000000ff0e00720c */ /* 0x008fe20003f05270 */
[----:B------:R1:W-:Y:S01]  /*27890*/  STL [R1], R0 ;  /* 0x0000000001007387 */ /* 0x0003e20000100800 */
[----:B----4-:R-:W-:-:S09]  /*278a0*/  LOP3.LUT R4, R4, 0xfffffffe, RZ, 0xc0, !PT ;  /* 0xfffffffe04047812 */ /* 0x010fd200078ec0ff */
[----:B------:R-:W-:-:S05]  /*278b0*/  @P1 LOP3.LUT R4, R4, 0x1, RZ, 0xfc, !PT ;  /* 0x0000000104041812 */ /* 0x000fca00078efcff */
[----:B------:R1:W-:Y:S01]  /*278c0*/  STL [R1+0x34], R4 ;  /* 0x0000340401007387 */ /* 0x0003e20000100800 */
[----:B------:R-:W-:Y:S05]  /*278d0*/  @P0 BRA `(.L_x_2610) ;  /* 0x0000000400a40947 */ /* 0x000fea0003800000 */
[----:B------:R-:W-:-:S03]  /*278e0*/  UMOV UR4, 0xffffffff ;  /* 0xffffffff00047882 */ /* 0x000fc60000000000 */
[----:B------:R-:W-:Y:S05]  /*278f0*/  BRA.DIV UR4, `(.L_x_2611) ;  /* 0x0000008a04387947 */ /* 0x000fea000b800000 */
[----:B------:R-:W-:-:S13]  /*27900*/  ELECT P6, URZ, PT ;  /* 0x00000000003f782f */ /* 0x000fda00038c0000 */
.L_x_2832:
        /* <DEDUP_REMOVED lines=23> */
[----:B------:R-:W3:Y:S04]  /*27a80*/  LDG.E R0, desc[UR46][R2.64] ;  /* 0x0000002e02007981 */ /* 0x000ee8000c1e1900 */
[----:B---3--:R1:W-:Y:S02]  /*27a90*/  STL [R1], R0 ;  /* 0x0000000001007387 */ /* 0x0083e40000100800 */
.L_x_2612:
[----:B--2---:R-:W2:Y:S04]  /*27aa0*/  LDL R10, [R1+0x4] ;  /* 0x00000400010a7983 */ /* 0x004ea80000100800 */
[----:B-1----:R-:W2:Y:S04]  /*27ab0*/  LDL R0, [R1+0x14] ;  /* 0x0000140001007983 */ /* 0x002ea80000100800 */
[----:B------:R-:W3:Y:S01]  /*27ac0*/  LDL R2, [R1+0x24] ;  /* 0x0000240001027983 */ /* 0x000ee20000100800 */
[----:B------:R-:W1:Y:S02]  /*27ad0*/  S2R R9, SR_TID.X ;  /* 0x0000000000097919 */ /* 0x000e640000002100 */
[----:B-1----:R-:W-:-:S04]  /*27ae0*/  LOP3.LUT R9, R9, 0x7f, RZ, 0xc0, !PT ;  /* 0x0000007f09097812 */ /* 0x002fc800078ec0ff */
[----:B------:R-:W-:Y:S01]  /*27af0*/  ISETP.NE.AND P1, PT, R9, RZ, PT ;  /* 0x000000ff0900720c */ /* 0x000fe20003f25270 */
[----:B--2---:R-:W-:Y:S01]  /*27b00*/  IMAD R0, R0, 0x8, R10 ;  /* 0x0000000800007824 */ /* 0x004fe200078e020a */
[----:B---3--:R-:W-:-:S04]  /*27b10*/  SHF.L.U32 R3, R2, 0x1f, RZ ;  /* 0x0000001f02037819 */ /* 0x008fc800000006ff */
[----:B------:R-:W1:Y:S02]  /*27b20*/  SYNCS.PHASECHK.TRANS64.TRYWAIT P0, [R0+URZ+0x38880], R3 ;  /* 0x03888003000075a7 */ /* 0x000e64000800017f */
[----:B-1----:R-:W-:Y:S05]  /*27b30*/  @!P0 BRA `(.L_x_2613) ;  /* 0x0000008400c88947 */ /* 0x002fea0003800000 */
.L_x_2833:
        /* <DEDUP_REMOVED lines=8> */
.L_x_2614:
        /* <DEDUP_REMOVED lines=13> */
[----:B--2---:R-:W-:Y:S02]  /*27c90*/  IMAD R2, R2, 0x8000, R7 ;  /* 0x0000800002027824 */ /* 0x004fe400078e0207 */
[----:B---3--:R-:W-:-:S03]  /*27ca0*/  IMAD R4, R4, 0x80, R6 ;  /* 0x0000008004047824 */ /* 0x008fc600078e0206 */
[----:B------:R-:W-:Y:S02]  /*27cb0*/  R2UR UR14, R2 ;  /* 0x00000000020e72ca */ /* 0x000fe400000e0000 */
[----:B----4-:R-:W-:Y:S02]  /*27cc0*/  R2UR UR13, R5 ;  /* 0x00000000050d72ca */ /* 0x010fe400000e0000 */
[----:B------:R-:W-:-:S09]  /*27cd0*/  R2UR UR11, R4 ;  /* 0x00000000040b72ca */ /* 0x000fd200000e0000 */
        /* <DEDUP_REMOVED lines=8> */
.L_x_2834:
        /* <DEDUP_REMOVED lines=8> */
.L_x_2616:
[----:B------:R-:W3:Y:S04]  /*27de0*/  LDL R5, [R1] ;  /* 0x0000000001057983 */ /* 0x000ee80000100800 */
        /* <DEDUP_REMOVED lines=15> */
[----:B---3--:R-:W-:Y:S02]  /*27ee0*/  R2UR UR13, R5 ;  /* 0x00000000050d72ca */ /* 0x008fe400000e0000 */
[----:B--2---:R-:W-:-:S04]  /*27ef0*/  LOP3.LUT R3, R3, 0xfffffffe, RZ, 0xc0, !PT ;  /* 0xfffffffe03037812 */ /* 0x004fc800078ec0ff */
[----:B------:R-:W-:-:S07]  /*27f00*/  @P0 LOP3.LUT R3, R3, 0x1, RZ, 0xfc, !PT ;  /* 0x0000000103030812 */ /* 0x000fce00078efcff */
[----:B------:R1:W-:Y:S01]  /*27f10*/  UTMALDG.4D [UR8], [UR4], desc[UR6] ;  /* 0x00000608040075b4 */ /* 0x0003e20008019000 */
[----:B------:R3:W-:Y:S01]  /*27f20*/  STL [R1+0x34], R3 ;  /* 0x0000340301007387 */ /* 0x0007e20000100800 */
[----:B-1----:R-:W-:Y:S01]  /*27f30*/  UMOV UR8, UR14 ;  /* 0x0000000e00087c82 */ /* 0x002fe20008000000 */
[----:B------:R-:W-:Y:S02]  /*27f40*/  UMOV UR10, UR15 ;  /* 0x0000000f000a7c82 */ /* 0x000fe40008000000 */
[----:B------:R3:W-:Y:S01]  /*27f50*/  UTMALDG.4D [UR8], [UR4], desc[UR6] ;  /* 0x00000608040075b4 */ /* 0x0007e20008019000 */
[----:B------:R-:W-:Y:S02]  /*27f60*/  NOP ;  /* 0x0000000000007918 */ /* 0x000fe40000000000 */
.L_x_2610:
[----:B------:R-:W4:Y:S04]  /*27f70*/  LDL R2, [R1+0x4] ;  /* 0x0000040001027983 */ /* 0x000f280000100800 */
[----:B---3--:R-:W3:Y:S04]  /*27f80*/  LDL.LU R3, [R1+0x58] ;  /* 0x0000580001037983 */ /* 0x008ee80000300800 */
[----:B------:R-:W5:Y:S04]  /*27f90*/  LDL.LU R5, [R1+0x18] ;  /* 0x0000180001057983 */ /* 0x000f680000300800 */
[----:B-1----:R-:W2:Y:S01]  /*27fa0*/  LDL.LU R4, [R1+0x68] ;  /* 0x0000680001047983 */ /* 0x002ea20000300800 */
[----:B------:R-:W-:Y:S05]  /*27fb0*/  WARPSYNC.ALL ;  /* 0x0000000000007948 */ /* 0x000fea0003800000 */
[----:B------:R-:W-:Y:S01]  /*27fc0*/  ULDC.64 UR4, c[0x0][0x298] ;  /* 0x0000a60000047ab9 */ /* 0x000fe20000000a00 */
[----:B------:R-:W-:Y:S01]  /*27fd0*/  ULDC.64 UR6, c[0x0][0xa00] ;  /* 0x0002800000067ab9 */ /* 0x000fe20000000a00 */
[----:B------:R-:W-:Y:S01]  /*27fe0*/  BSSY B6, `(.L_x_2617) ;  /* 0x0000024000067945 */ /* 0x000fe20003800000 */
[----:B------:R-:W-:Y:S01]  /*27ff0*/  BAR.SYNC.DEFER_BLOCKING 0x8, 0x180 ;  /* 0x0206000000007b1d */ /* 0x000fe20000010000 */
[----:B------:R-:W-:-:S04]  /*28000*/  ISETP.NE.U32.AND P0, PT, RZ, UR6, PT ;  /* 0x00000006ff007c0c */ /* 0x000fc8000bf05070 */
[----:B------:R-:W-:Y:S02]  /*28010*/  ISETP.NE.AND.EX P0, PT, RZ, UR7, PT, P0 ;  /* 0x00000007ff007c0c */ /* 0x000fe4000bf05300 */
[----:B----4-:R-:W-:Y:S02]  /*28020*/  IADD3 R2, R2, 0x20400, RZ ;  /* 0x0002040002027810 */ /* 0x010fe40007ffe0ff */
[----:B---3--:R-:W-:Y:S02]  /*28030*/  SHF.R.S32.HI R0, RZ, 0x1f, R3 ;  /* 0x0000001fff007819 */ /* 0x008fe40000011403 */
[----:B------:R-:W-:Y:S02]  /*28040*/  LOP3.LUT P1, RZ, R2, 0x3ff, RZ, 0xc0, !PT ;  /* 0x000003ff02ff7812 */ /* 0x000fe4000782c0ff */
[----:B-----5:R-:W-:Y:S01]  /*28050*/  SEL R5, R5, RZ, !P0 ;  /* 0x000000ff05057207 */ /* 0x020fe20004000000 */
[----:B------:R-:W-:Y:S01]  /*28060*/  IMAD R0, R0, UR4, RZ ;  /* 0x0000000400007c24 */ /* 0x000fe2000f8e02ff */
[----:B--2---:R-:W-:-:S03]  /*28070*/  SEL R4, R4, RZ, !P0 ;  /* 0x000000ff04047207 */ /* 0x004fc60004000000 */
[C---:B------:R-:W-:Y:S02]  /*28080*/  IMAD R0, R3.reuse, UR5, R0 ;  /* 0x0000000503007c24 */ /* 0x040fe4000f8e0200 */
[----:B------:R-:W-:-:S05]  /*28090*/  IMAD.WIDE.U32 R2, R3, UR4, RZ ;  /* 0x0000000403027c25 */ /* 0x000fca000f8e00ff */
[----:B------:R1:W-:Y:S04]  /*280a0*/  STL.64 [R1+0x60], R2 ;  /* 0x0000600201007387 */ /* 0x0003e80000100a00 */
[----:B------:R2:W-:Y:S04]  /*280b0*/  STL [R1+0x18], R5 ;  /* 0x0000180501007387 */ /* 0x0005e80000100800 */
[----:B------:R2:W-:Y:S01]  /*280c0*/  STL [R1+0x68], R4 ;  /* 0x0000680401007387 */ /* 0x0005e20000100800 */
[----:B-1----:R-:W-:Y:S01]  /*280d0*/  IMAD.IADD R2, R3, 0x1, R0 ;  /* 0x0000000103027824 */ /* 0x002fe200078e0200 */
        /* <DEDUP_REMOVED lines=20> */
.L_x_2618:
[----:B------:R-:W-:Y:S05]  /*28220*/  BSYNC B6 ;  /* 0x0000000000067941 */ /* 0x000fea0003800000 */
.L_x_2617:
[----:B--2---:R-:W2:Y:S01]  /*28230*/  LDL.LU R5, [R1+0x20] ;  /* 0x0000200001057983 */ /* 0x004ea20000300800 */
[----:B------:R-:W-:Y:S01]  /*28240*/  ULDC.64 UR4, c[0x0][0x2d8] ;  /* 0x0000b60000047ab9 */ /* 0x000fe20000000a00 */
[----:B------:R-:W1:Y:S01]  /*28250*/  LDC R8, c[0x0][0x448] ;  /* 0x00011200ff087b82 */ /* 0x000e620000000800 */
[----:B------:R-:W-:Y:S01]  /*28260*/  ULDC.64 UR6, c[0x0][0x280] ;  /* 0x0000a00000067ab9 */ /* 0x000fe20000000a00 */
[----:B------:R-:W2:Y:S04]  /*28270*/  LDL.LU.64 R2, [R1+0x60] ;  /* 0x0000600001027983 */ /* 0x000ea80000300a00 */
[----:B------:R-:W3:Y:S04]  /*28280*/  LDL.LU R0, [R1+0x58] ;  /* 0x0000580001007983 */ /* 0x000ee80000300800 */
[----:B------:R-:W4:Y:S04]  /*28290*/  LDL.LU R6, [R1+0x68] ;  /* 0x0000680001067983 */ /* 0x000f280000300800 */
[----:B------:R-:W4:Y:S01]  /*282a0*/  LDL.LU R4, [R1+0x18] ;  /* 0x0000180001047983 */ /* 0x000f220000300800 */
[----:B------:R-:W0:Y:S01]  /*282b0*/  S2R R9, SR_TID.X ;  /* 0x0000000000097919 */ /* 0x000e220000002100 */
[----:B-1----:R-:W-:Y:S01]  /*282c0*/  ISETP.NE.AND P0, PT, R8, 0x1, PT ;  /* 0x000000010800780c */ /* 0x002fe20003f05270 */
[----:B0-----:R-:W-:-:S05]  /*282d0*/  IMAD.SHL.U32 R9, R9, 0x10, RZ ;  /* 0x0000001009097824 */ /* 0x001fca00078e00ff */
[----:B------:R-:W-:-:S04]  /*282e0*/  LOP3.LUT R9, R9, 0x70, RZ, 0xc0, !PT ;  /* 0x0000007009097812 */ /* 0x000fc800078ec0ff */
        /* <DEDUP_REMOVED lines=12> */
[----:B------:R-:W-:Y:S01]  /*283b0*/  ULDC.64 UR4, c[0x0][0x2d0] ;  /* 0x0000b40000047ab9 */ /* 0x000fe20000000a00 */
[----:B------:R-:W2:Y:S02]  /*283c0*/  S2R R4, SR_TID.X ;  /* 0x0000000000047919 */ /* 0x000ea40000002100 */
[----:B------:R-:W-:Y:S01]  /*283d0*/  IMAD.IADD R3, R3, 0x1, R0 ;  /* 0x0000000103037824 */ /* 0x000fe200078e0200 */
[----:B0-----:R-:W-:-:S04]  /*283e0*/  LOP3.LUT R5, R5, 0x7f, RZ, 0xc0, !PT ;  /* 0x0000007f05057812 */ /* 0x001fc800078ec0ff */
[----:B------:R-:W-:Y:S01]  /*283f0*/  SHF.R.U32.HI R5, RZ, 0x3, R5 ;  /* 0x00000003ff057819 */ /* 0x000fe20000011605 */
[----:B--2---:R-:W-:-:S05]  /*28400*/  IMAD.SHL.U32 R4, R4, 0x10, RZ ;  /* 0x0000001004047824 */ /* 0x004fca00078e00ff */
[----:B------:R-:W-:Y:S02]  /*28410*/  LOP3.LUT R4, R5, 0x70, R4, 0xf8, !PT ;  /* 0x0000007005047812 */ /* 0x000fe400078ef804 */
[----:B------:R-:W0:Y:S03]  /*28420*/  @P0 LDC R5, c[0x0][0x44c] ;  /* 0x00011300ff050b82 */ /* 0x000e260000000800 */
[----:B------:R-:W-:-:S04]  /*28430*/  IMAD R4, R17, 0x80, R4 ;  /* 0x0000008011047824 */ /* 0x000fc800078e0204 */
        /* <DEDUP_REMOVED lines=9> */
[----:B------:R-:W-:Y:S01]  /*284d0*/  ULDC.64 UR4, c[0x0][0x2c8] ;  /* 0x0000b20000047ab9 */ /* 0x000fe20000000a00 */
[----:B------:R-:W0:Y:S03]  /*284e0*/  S2R R5, SR_TID.X ;  /* 0x0000000000057919 */ /* 0x000e260000002100 */
        /* <DEDUP_REMOVED lines=8> */
[----:B------:R-:W-:Y:S01]  /*28570*/  IADD3 R3, P2, R6, UR6, RZ ;  /* 0x0000000606037c10 */ /* 0x000fe2000ff5e0ff */
[----:B0-----:R-:W-:-:S05]  /*28580*/  IMAD.SHL.U32 R10, R5, 0x10, RZ ;  /* 0x00000010050a7824 */ /* 0x001fca00078e00ff */
[----:B------:R-:W-:-:S04]  /*28590*/  LOP3.LUT R10, R10, 0x70, RZ, 0xc0, !PT ;  /* 0x000000700a0a7812 */ /* 0x000fc800078ec0ff */
[----:B------:R-:W-:Y:S01]  /*285a0*/  ISETP.GE.AND P0, PT, R10, UR4, PT ;  /* 0x000000040a007c0c */ /* 0x000fe2000bf06270 */
[----:B------:R-:W-:Y:S01]  /*285b0*/  UMOV UR4, 0xffffffff ;  /* 0xffffffff00047882 */ /* 0x000fe20000000000 */
[----:B------:R-:W-:Y:S02]  /*285c0*/  IADD3.X R2, R7, UR7, R2, P2, !PT ;  /* 0x0000000707027c10 */ /* 0x000fe400097fe402 */
[----:B-1----:R-:W-:Y:S09]  /*285d0*/  BRA.DIV UR4, `(.L_x_2619) ;  /* 0x0000007e04487947 */ /* 0x002ff2000b800000 */
[----:B------:R-:W0:Y:S02]  /*285e0*/  S2R R5, SR_TID.X ;  /* 0x0000000000057919 */ /* 0x000e240000002100 */
[----:B0-----:R-:W-:-:S04]  /*285f0*/  LOP3.LUT R5, R5, 0x7f, RZ, 0xc0, !PT ;  /* 0x0000007f05057812 */ /* 0x001fc800078ec0ff */
[----:B------:R-:W-:Y:S02]  /*28600*/  SHF.R.U32.HI R6, RZ, 0x3, R5 ;  /* 0x00000003ff067819 */ /* 0x000fe40000011605 */
[----:B------:R-:W2:Y:S03]  /*28610*/  LDL.LU R5, [R1+0x5c] ;  /* 0x00005c0001057983 */ /* 0x000ea60000300800 */
[----:B------:R-:W-:Y:S01]  /*28620*/  IMAD R17, R17, 0x80, R6 ;  /* 0x0000008011117824 */ /* 0x000fe200078e0206 */
[----:B------:R-:W-:Y:S03]  /*28630*/  SHFL.IDX PT, R7, R2, 0x1, 0x181f ;  /* 0x00381f0002077f89 */ /* 0x000fe600000e0000 */
[----:B------:R-:W-:Y:S01]  /*28640*/  VIADD R4, R17, 0x10 ;  /* 0x0000001011047836 */ /* 0x000fe20000000000 */
[----:B------:R-:W-:Y:S01]  /*28650*/  SHFL.IDX PT, R6, R3, 0x1, 0x181f ;  /* 0x00381f0003067f89 */ /* 0x000fe200000e0000 */
[----:B--2---:R-:W-:-:S03]  /*28660*/  IMAD R0, R5, R8, RZ ;  /* 0x0000000805007224 */ /* 0x004fc600078e02ff */
[----:B------:R-:W0:Y:S02]  /*28670*/  SHFL.IDX PT, R5, R3, RZ, 0x181f ;  /* 0x00181fff03057589 */ /* 0x000e2400000e0000 */
[-C--:B------:R-:W-:Y:S02]  /*28680*/  ISETP.GE.AND P2, PT, R4, R0.reuse, PT ;  /* 0x000000000400720c */ /* 0x080fe40003f46270 */
[----:B------:R-:W1:Y:S01]  /*28690*/  SHFL.IDX PT, R4, R2, RZ, 0x181f ;  /* 0x00181fff02047589 */ /* 0x000e6200000e0000 */
[----:B------:R-:W-:-:S13]  /*286a0*/  ISETP.GE.AND P4, PT, R17, R0, PT ;  /* 0x000000001100720c */ /* 0x000fda0003f86270 */
[----:B0-----:R-:W-:-:S05]  /*286b0*/  @!P4 IADD3 R5, P3, R10, R5, RZ ;  /* 0x000000050a05c210 */ /* 0x001fca0007f7e0ff */
[----:B-1----:R-:W-:-:S05]  /*286c0*/  @!P4 IMAD.X R4, RZ, RZ, R4, P3 ;  /* 0x000000ffff04c224 */ /* 0x002fca00018e0604 */
[----:B------:R-:W-:-:S04]  /*286d0*/  @!P4 LOP3.LUT R5, R5, R4, RZ, 0x3c, !PT ;  /* 0x000000040505c212 */ /* 0x000fc800078e3cff */
[----:B------:R-:W-:-:S04]  /*286e0*/  @!P4 LOP3.LUT R4, R5, R4, RZ, 0x3c, !PT ;  /* 0x000000040504c212 */ /* 0x000fc800078e3cff */
[----:B------:R-:W-:-:S05]  /*286f0*/  @!P4 LOP3.LUT R5, R5, R4, RZ, 0x3c, !PT ;  /* 0x000000040505c212 */ /* 0x000fca00078e3cff */
[----:B-----5:R-:W-:Y:S04]  /*28700*/  @!P4 LDGSTS.E.BYPASS.LTC128B.128 [R9+0x20400], desc[UR46][R4.64], !P0 ;  /* 0x204000000409cfae */ /* 0x020fe8000c101d6e */
[----:B------:R0:W-:Y:S02]  /*28710*/  @!P4 LDGSTS.E.BYPASS.LTC128B.128 [R9+0x24400], desc[UR46][R4.64+0x80], !P1 ;  /* 0x244000800409cfae */ /* 0x0001e4000c901d6e */
[----:B0-----:R-:W-:Y:S02]  /*28720*/  @!P2 IADD3 R5, P3, R10, R6, RZ ;  /* 0x000000060a05a210 */ /* 0x001fe40007f7e0ff */
[----:B------:R-:W-:Y:S02]  /*28730*/  SHFL.IDX PT, R6, R2, 0x2, 0x181f ;  /* 0x00581f0002067f89 */ /* 0x000fe400000e0000 */
[----:B------:R-:W-:-:S04]  /*28740*/  @!P2 IADD3.X R4, RZ, R7, RZ, P3, !PT ;  /* 0x00000007ff04a210 */ /* 0x000fc80001ffe4ff */
[----:B------:R-:W-:-:S04]  /*28750*/  @!P2 LOP3.LUT R5, R5, R4, RZ, 0x3c, !PT ;  /* 0x000000040505a212 */ /* 0x000fc800078e3cff */
[----:B------:R-:W-:-:S04]  /*28760*/  @!P2 LOP3.LUT R4, R5, R4, RZ, 0x3c, !PT ;  /* 0x000000040504a212 */ /* 0x000fc800078e3cff */
[----:B------:R-:W-:-:S05]  /*28770*/  @!P2 LOP3.LUT R5, R5, R4, RZ, 0x3c, !PT ;  /* 0x000000040505a212 */ /* 0x000fca00078e3cff */
[----:B------:R-:W-:Y:S04]  /*28780*/  @!P2 LDGSTS.E.BYPASS.LTC128B.128 [R9+0x20c00], desc[UR46][R4.64], !P0 ;  /* 0x20c000000409afae */ /* 0x000fe8000c101d6e */
[----:B------:R0:W-:Y:S02]  /*28790*/  @!P2 LDGSTS.E.BYPASS.LTC128B.128 [R9+0x24c00], desc[UR46][R4.64+0x80], !P1 ;  /* 0x24c000800409afae */ /* 0x0001e4000c901d6e */
[----:B0-----:R-:W-:-:S05]  /*287a0*/  VIADD R4, R17, 0x20 ;  /* 0x0000002011047836 */ /* 0x001fca0000000000 */
[----:B------:R-:W-:Y:S02]  /*287b0*/  ISETP.GE.AND P2, PT, R4, R0, PT ;  /* 0x000000000400720c */ /* 0x000fe40003f46270 */
[----:B------:R-:W0:Y:S11]  /*287c0*/  SHFL.IDX PT, R4, R3, 0x2, 0x181f ;  /* 0x00581f0003047f89 */ /* 0x000e3600000e0000 */
[----:B0-----:R-:W-:-:S05]  /*287d0*/  @!P2 IADD3 R5, P3, R10, R4, RZ ;  /* 0x000000040a05a210 */ /* 0x001fca0007f7e0ff */
[----:B------:R-:W-:Y:S02]  /*287e0*/  @!P2 IMAD.X R4, RZ, RZ, R6, P3 ;  /* 0x000000ffff04a224 */ /* 0x000fe400018e0606 */
[----:B------:R-:W-:Y:S03]  /*287f0*/  SHFL.IDX PT, R6, R2, 0x3, 0x181f ;  /* 0x00781f0002067f89 */ /* 0x000fe600000e0000 */
        /* <DEDUP_REMOVED lines=19> */
[----:B0-----:R-:W-:-:S04]  /*28930*/  @!P2 IADD3 R5, P3, R10, R4, RZ ;  /* 0x000000040a05a210 */ /* 0x001fc80007f7e0ff */
[----:B------:R-:W-:Y:S02]  /*28940*/  @!P2 IADD3.X R4, RZ, R6, RZ, P3, !PT ;  /* 0x00000006ff04a210 */ /* 0x000fe40001ffe4ff */
[----:B------:R-:W-:Y:S02]  /*28950*/  SHFL.IDX PT, R6, R2, 0x5, 0x181f ;  /* 0x00b81f0002067f89 */ /* 0x000fe400000e0000 */
        /* <DEDUP_REMOVED lines=18> */
[----:B------:R-:W0:Y:S04]  /*28a80*/  SHFL.IDX PT, R4, R3, 0x6, 0x181f ;  /* 0x00d81f0003047f89 */ /* 0x000e2800000e0000 */
[----:B------:R-:W1:Y:S07]  /*28a90*/  SHFL.IDX PT, R3, R3, 0x7, 0x181f ;  /* 0x00f81f0003037f89 */ /* 0x000e6e00000e0000 */
[----:B0-----:R-:W-:-:S05]  /*28aa0*/  @!P2 IADD3 R5, P3, R10, R4, RZ ;  /* 0x000000040a05a210 */ /* 0x001fca0007f7e0ff */
[----:B------:R-:W-:-:S05]  /*28ab0*/  @!P2 IMAD.X R4, RZ, RZ, R6, P3 ;  /* 0x000000ffff04a224 */ /* 0x000fca00018e0606 */
[----:B------:R-:W-:-:S04]  /*28ac0*/  @!P2 LOP3.LUT R5, R5, R4, RZ, 0x3c, !PT ;  /* 0x000000040505a212 */ /* 0x000fc800078e3cff */
[----:B------:R-:W-:-:S04]  /*28ad0*/  @!P2 LOP3.LUT R4, R5, R4, RZ, 0x3c, !PT ;  /* 0x000000040504a212 */ /* 0x000fc800078e3cff */
[----:B------:R-:W-:-:S05]  /*28ae0*/  @!P2 LOP3.LUT R5, R5, R4, RZ, 0x3c, !PT ;  /* 0x000000040505a212 */ /* 0x000fca00078e3cff */
[----:B------:R-:W-:Y:S04]  /*28af0*/  @!P2 LDGSTS.E.BYPASS.LTC128B.128 [R9+0x23400], desc[UR46][R4.64], !P0 ;  /* 0x234000000409afae */ /* 0x000fe8000c101d6e */
[----:B------:R0:W-:Y:S04]  /*28b00*/  @!P2 LDGSTS.E.BYPASS.LTC128B.128 [R9+0x27400], desc[UR46][R4.64+0x80], !P1 ;  /* 0x274000800409afae */ /* 0x0001e8000c901d6e */
[----:B01----:R0:W2:Y:S02]  /*28b10*/  SHFL.IDX PT, R4, R2, 0x7, 0x181f ;  /* 0x00f81f0002047f89 */ /* 0x0030a400000e0000 */
.L_x_2851:
[----:B------:R-:W-:Y:S01]  /*28b20*/  VIADD R17, R17, 0x70 ;  /* 0x0000007011117836 */ /* 0x000fe20000000000 */
[----:B------:R-:W-:Y:S04]  /*28b30*/  BSSY B0, `(.L_x_2620) ;  /* 0x000000a000007945 */ /* 0x000fe80003800000 */
[----:B------:R-:W-:-:S13]  /*28b40*/  ISETP.GE.AND P2, PT, R17, R0, PT ;  /* 0x000000001100720c */ /* 0x000fda0003f46270 */
[----:B------:R-:W-:Y:S05]  /*28b50*/  @P2 BRA `(.L_x_2621) ;  /* 0x00000000001c2947 */ /* 0x000fea0003800000 */
[----:B0-----:R-:W-:-:S04]  /*28b60*/  IADD3 R2, P2, R10, R3, RZ ;  /* 0x000000030a027210 */ /* 0x001fc80007f5e0ff */
[----:B--2---:R-:W-:-:S05]  /*28b70*/  IADD3.X R3, RZ, R4, RZ, P2, !PT ;  /* 0x00000004ff037210 */ /* 0x004fca00017fe4ff */
[----:B------:R-:W-:Y:S01]  /*28b80*/  @!PT LDS RZ, [RZ] ;  /* 0x00000000fffff984 */ /* 0x000fe20000000800 */
[----:B------:R-:W-:Y:S01]  /*28b90*/  @!PT LDS RZ, [RZ] ;  /* 0x00000000fffff984 */ /* 0x000fe20000000800 */
[----:B------:R-:W-:Y:S01]  /*28ba0*/  @!PT LDS RZ, [RZ] ;  /* 0x00000000fffff984 */ /* 0x000fe20000000800 */
[----:B------:R1:W-:Y:S04]  /*28bb0*/  LDGSTS.E.BYPASS.LTC128B.128 [R9+0x23c00], desc[UR46][R2.64], !P0 ;  /* 0x23c0000002097fae */ /* 0x0003e8000c101d6e */
[----:B------:R1:W-:Y:S02]  /*28bc0*/  LDGSTS.E.BYPASS.LTC128B.128 [R9+0x27c00], desc[UR46][R2.64+0x80], !P1 ;  /* 0x27c0008002097fae */ /* 0x0003e4000c901d6e */
.L_x_2621:
[----:B------:R-:W-:Y:S05]  /*28bd0*/  BSYNC B0 ;  /* 0x0000000000007941 */ /* 0x000fea0003800000 */
.L_x_2620:
[----:B-1----:R1:W5:Y:S01]  /*28be0*/  LDL R9, [R1+0x4] ;  /* 0x0000040001097983 */ /* 0x0023620000100800 */
[----:B------:R-:W-:Y:S01]  /*28bf0*/  PLOP3.LUT P0, PT, PT, PT, PT, 0x80, 0x0 ;  /* 0x000000000000781c */ /* 0x000fe20003f0f070 */
[----:B------:R-:W-:-:S12]  /*28c00*/  NOP ;  /* 0x0000000000007918 */ /* 0x000fd80000000000 */
.L_x_2622:
[----:B0-----:R-:W3:Y:S01]  /*28c10*/  LDL R2, [R1+0x4] ;  /* 0x0000040001027983 */ /* 0x001ee20000100800 */
[----:B------:R-:W-:Y:S02]  /*28c20*/  PLOP3.LUT P1, PT, P1, P0, PT, 0xa2, 0x0 ;  /* 0x000000000000781c */ /* 0x000fe40000f21472 */
[----:B---3--:R-:W-:-:S08]  /*28c30*/  @P0 R2UR P1, UR4, R2 ;  /* 0x00000000020402ca */ /* 0x008fd00000020000 */
[----:B------:R-:W-:-:S05]  /*28c40*/  @P0 PLOP3.LUT P0, PT, P1, PT, PT, 0x80, 0x0 ;  /* 0x000000000000081c */ /* 0x000fca0000f0f070 */
[----:B------:R-:W-:Y:S01]  /*28c50*/  @!P1 SYNCS.ARRIVE.TRANS64.RED.A0T1 RZ, [UR4+0x38800], RZ ;  /* 0x038800ffffff99a7 */ /* 0x000fe20008200404 */
[----:B------:R-:W-:Y:S07]  /*28c60*/  @!P1 ARRIVES.LDGSTSBAR.64.TRANSCNT [UR4+0x38800] ;  /* 0x03880000ff0099b0 */ /* 0x000fee0008000a84 */
[----:B------:R-:W-:Y:S05]  /*28c70*/  @P0 BRA.U.ANY `(.L_x_2622) ;  /* 0xfffffffd00e40947 */ /* 0x000fea000393ffff */
[----:B------:R-:W3:Y:S02]  /*28c80*/  LDL.LU R3, [R1+0x70] ;  /* 0x0000700001037983 */ /* 0x000ee40000300800 */
        /* <DEDUP_REMOVED lines=10> */
[----:B0--3--:R-:W-:Y:S05]  /*28d30*/  @!P0 BRA `(.L_x_2624) ;  /* 0x0000008000488947 */ /* 0x009fea0003800000 */
.L_x_2852:
[----:B------:R-:W-:Y:S05]  /*28d40*/  BSYNC B0 ;  /* 0x0000000000007941 */ /* 0x000fea0003800000 */
.L_x_2623:
[----:B0-----:R-:W3:Y:S02]  /*28d50*/  LDL R2, [R1+0x54] ;  /* 0x0000540001027983 */ /* 0x001ee40000100800 */
[----:B---3--:R-:W-:-:S13]  /*28d60*/  ISETP.GE.AND P0, PT, R2, 0x2, PT ;  /* 0x000000020200780c */ /* 0x008fda0003f06270 */
[----:B------:R-:W-:Y:S05]  /*28d70*/  @!P0 BRA `(.L_x_2625) ;  /* 0x0000001400ec8947 */ /* 0x000fea0003800000 */
[----:B------:R0:W5:Y:S01]  /*28d80*/  LDL.LU R0, [R1+0x14] ;  /* 0x0000140001007983 */ /* 0x0001620000300800 */
[----:B------:R-:W-:-:S03]  /*28d90*/  VIADD R2, R2, 0xfffffffe ;  /* 0xfffffffe02027836 */ /* 0x000fc60000000000 */
[----:B------:R0:W5:Y:S04]  /*28da0*/  LDL.LU R8, [R1+0x24] ;  /* 0x0000240001087983 */ /* 0x0001680000300800 */
.L_x_2647:
[----:B------:R-:W3:Y:S01]  /*28db0*/  LDL R3, [R1+0x34] ;  /* 0x0000340001037983 */ /* 0x000ee20000100800 */
[----:B--2--5:R-:W-:Y:S01]  /*28dc0*/  VIADD R4, R0, 0x1 ;  /* 0x0000000100047836 */ /* 0x024fe20000000000 */
        /* <DEDUP_REMOVED lines=18> */
[----:B------:R-:W5:Y:S01]  /*28ef0*/  LDL R7, [R1+0x30] ;  /* 0x0000300001077983 */ /* 0x000f620000100800 */
        /* <DEDUP_REMOVED lines=9> */
[C---:B-----5:R-:W-:Y:S02]  /*28f90*/  IMAD R6, R7.reuse, UR7, R6 ;  /* 0x0000000707067c24 */ /* 0x060fe4000f8e0206 */
[----:B------:R-:W-:-:S04]  /*28fa0*/  IMAD.WIDE.U32 R4, R7, UR6, R4 ;  /* 0x0000000607047c25 */ /* 0x000fc8000f8e0004 */
[----:B------:R-:W-:Y:S01]  /*28fb0*/  IMAD.IADD R5, R6, 0x1, R5 ;  /* 0x0000000106057824 */ /* 0x000fe200078e0205 */
[----:B------:R-:W-:-:S04]  /*28fc0*/  LEA R6, P0, R4, UR4, 0x2 ;  /* 0x0000000404067c11 */ /* 0x000fc8000f8010ff */
[----:B------:R-:W-:-:S05]  /*28fd0*/  LEA.HI.X R7, R4, UR5, R5, 0x2, P0 ;  /* 0x0000000504077c11 */ /* 0x000fca00080f1405 */
[----:B------:R-:W3:Y:S04]  /*28fe0*/  LDG.E R4, desc[UR46][R6.64] ;  /* 0x0000002e06047981 */ /* 0x000ee8000c1e1900 */
[----:B---3--:R3:W-:Y:S02]  /*28ff0*/  STL [R1], R4 ;  /* 0x0000000401007387 */ /* 0x0087e40000100800 */
.L_x_2628:
[----:B------:R-:W4:Y:S01]  /*29000*/  LDL R5, [R1+0x4] ;  /* 0x0000040001057983 */ /* 0x000f220000100800 */
[----:B---3--:R-:W3:Y:S01]  /*29010*/  S2R R4, SR_TID.X ;  /* 0x0000000000047919 */ /* 0x008ee20000002100 */
[----:B------:R-:W-:Y:S01]  /*29020*/  BSSY B1, `(.L_x_2629) ;  /* 0x0000007000017945 */ /* 0x000fe20003800000 */
[----:B---3--:R-:W-:-:S04]  /*29030*/  LOP3.LUT R4, R4, 0x7f, RZ, 0xc0, !PT ;  /* 0x0000007f04047812 */ /* 0x008fc800078ec0ff */
[----:B------:R-:W-:Y:S01]  /*29040*/  ISETP.NE.AND P1, PT, R4, RZ, PT ;  /* 0x000000ff0400720c */ /* 0x000fe20003f25270 */
[----:B----4-:R-:W-:Y:S01]  /*29050*/  IMAD R6, R10, 0x8, R5 ;  /* 0x000000080a067824 */ /* 0x010fe200078e0205 */
[----:B------:R-:W-:-:S04]  /*29060*/  SHF.L.U32 R5, R9, 0x1f, RZ ;  /* 0x0000001f09057819 */ /* 0x000fc800000006ff */
[----:B------:R-:W3:Y:S02]  /*29070*/  SYNCS.PHASECHK.TRANS64.TRYWAIT P0, [R6+URZ+0x38880], R5 ;  /* 0x03888005060075a7 */ /* 0x000ee4000800017f */
[----:B---3--:R-:W-:Y:S05]  /*29080*/  @!P0 BRA `(.L_x_2630) ;  /* 0x0000007c008c8947 */ /* 0x008fea0003800000 */
.L_x_2853:
[----:B------:R-:W-:Y:S05]  /*29090*/  BSYNC B1 ;  /* 0x0000000000017941 */ /* 0x000fea0003800000 */
.L_x_2629:
        /* <DEDUP_REMOVED lines=9> */
.L_x_2632:
[----:B------:R-:W-:Y:S05]  /*29130*/  BSYNC B1 ;  /* 0x0000000000017941 */ /* 0x000fea0003800000 */
.L_x_2631:
[----:B--2---:R-:W2:Y:S04]  /*29140*/  LDL R9, [R1+0x4] ;  /* 0x0000040001097983 */ /* 0x004ea80000100800 */
[----:B------:R-:W2:Y:S04]  /*29150*/  LDL R4, [R1+0x14] ;  /* 0x0000140001047983 */ /* 0x000ea80000100800 */
        /* <DEDUP_REMOVED lines=8> */
[----:B--2---:R-:W-:Y:S01]  /*291e0*/  LEA R4, R4, R9, 0xf ;  /* 0x0000000904047211 */ /* 0x004fe200078e78ff */
[----:B----4-:R-:W-:-:S02]  /*291f0*/  IMAD R7, R3, 0x80, R7 ;  /* 0x0000008003077824 */ /* 0x010fc400078e0207 */
[----:B------:R-:W-:Y:S02]  /*29200*/  VIADD R3, R6, 0x38870 ;  /* 0x0003887006037836 */ /* 0x000fe40000000000 */
[----:B------:R-:W-:-:S08]  /*29210*/  VIADD R9, R4, 0x10400 ;  /* 0x0001040004097836 */ /* 0x000fd00000000000 */
.L_x_2633:
        /* <DEDUP_REMOVED lines=17> */
.L_x_2634:
        /* <DEDUP_REMOVED lines=11> */
[----:B------:R-:W2:Y:S01]  /*293e0*/  SYNCS.PHASECHK.TRANS64.TRYWAIT P0, [R6+URZ+0x38840], R5 ;  /* 0x03884005060075a7 */ /* 0x000ea2000800017f */
[----:B------:R-:W-:Y:S04]  /*293f0*/  BSSY B1, `(.L_x_2635) ;  /* 0x0000002000017945 */ /* 0x000fe80003800000 */
[----:B--2---:R-:W-:Y:S05]  /*29400*/  @!P0 BRA `(.L_x_2636) ;  /* 0x0000007800c08947 */ /* 0x004fea0003800000 */
.L_x_2854:
[----:B------:R-:W-:Y:S05]  /*29410*/  BSYNC B1 ;  /* 0x0000000000017941 */ /* 0x000fea0003800000 */
.L_x_2635:
        /* <DEDUP_REMOVED lines=11> */
.L_x_2638:
[----:B------:R-:W-:Y:S05]  /*294d0*/  BSYNC B1 ;  /* 0x0000000000017941 */ /* 0x000fea0003800000 */
.L_x_2637:
[----:B------:R-:W-:Y:S01]  /*294e0*/  R2UR UR10, R13 ;  /* 0x000000000d0a72ca */ /* 0x000fe200000e0000 */
[----:B------:R-:W-:Y:S01]  /*294f0*/  UIADD3 UR4, UP0, UR42, 0x370, URZ ;  /* 0x000003702a047890 */ /* 0x000fe2000ff1e03f */
[----:B------:R-:W-:Y:S01]  /*29500*/  R2UR UR6, R10 ;  /* 0x000000000a0672ca */ /* 0x000fe200000e0000 */
[----:B--23--:R-:W-:Y:S01]  /*29510*/  VIADD R6, R6, 0x38830 ;  /* 0x0003883006067836 */ /* 0x00cfe20000000000 */
[----:B------:R-:W-:Y:S01]  /*29520*/  R2UR UR7, R11 ;  /* 0x000000000b0772ca */ /* 0x000fe200000e0000 */
[----:B------:R-:W-:Y:S01]  /*29530*/  VIADD R3, R4, 0x28400 ;  /* 0x0002840004037836 */ /* 0x000fe20000000000 */
[----:B------:R-:W-:Y:S01]  /*29540*/  PLOP3.LUT P0, PT, PT, PT, PT, 0x80, 0x0 ;  /* 0x000000000000781c */ /* 0x000fe20003f0f070 */
[----:B------:R-:W-:-:S12]  /*29550*/  UIADD3.X UR5, URZ, UR43, URZ, UP0, !UPT ;  /* 0x0000002b3f057290 */ /* 0x000fd800087fe43f */
.L_x_2639:
        /* <DEDUP_REMOVED lines=16> */
.L_x_2640:
        /* <DEDUP_REMOVED lines=10> */
[----:B---3--:R-:W-:Y:S05]  /*29700*/  @P0 BRA.U.ANY `(.L_x_2640) ;  /* 0xfffffffd00d40947 */ /* 0x008fea000393ffff */
.L_x_2627:
[----:B------:R-:W-:Y:S05]  /*29710*/  BSYNC B0 ;  /* 0x0000000000007941 */ /* 0x000fea0003800000 */
.L_x_2626:
[----:B------:R-:W-:-:S06]  /*29720*/  UISETP.NE.AND UP0, UPT, UR36, 0x3, UPT ;  /* 0x000000032400788c */ /* 0x000fcc000bf05270 */
[----:B------:R-:W-:-:S13]  /*29730*/  PLOP3.LUT P0, PT, PT, PT, UP0, 0x80, 0x0 ;  /* 0x000000000000781c */ /* 0x000fda0003f0f008 */
[----:B------:R-:W-:Y:S05]  /*29740*/  @!P0 BRA `(.L_x_2641) ;  /* 0x0000000000048947 */ /* 0x000fea0003800000 */
[----:B------:R-:W-:Y:S01]  /*29750*/  BPT.TRAP 0x1 ;  /* 0x000000040000795c */ /* 0x000fe20000300000 */
.L_x_2641:
[----:B------:R-:W3:Y:S01]  /*29760*/  LDL R5, [R1+0x4] ;  /* 0x0000040001057983 */ /* 0x000ee20000100800 */
[----:B------:R-:W-:Y:S01]  /*29770*/  MOV R3, UR38 ;  /* 0x0000002600037c02 */ /* 0x000fe20008000f00 */
[----:B------:R-:W-:Y:S01]  /*29780*/  BSSY B0, `(.L_x_2642) ;  /* 0x0000007000007945 */ /* 0x000fe20003800000 */
[----:B------:R-:W-:Y:S02]  /*29790*/  LOP3.LUT R4, R8, 0x1, RZ, 0x3c, !PT ;  /* 0x0000000108047812 */ /* 0x000fe400078e3cff */
[----:B------:R-:W-:Y:S02]  /*297a0*/  ISETP.NE.AND P1, PT, R3, 0x3, PT ;  /* 0x000000030300780c */ /* 0x000fe40003f25270 */
[----:B------:R-:W-:Y:S01]  /*297b0*/  SHF.L.U32 R4, R4, 0x1f, RZ ;  /* 0x0000001f04047819 */ /* 0x000fe200000006ff */
[----:B---3--:R-:W-:-:S04]  /*297c0*/  IMAD R3, R0, 0x8, R5 ;  /* 0x0000000800037824 */ /* 0x008fc800078e0205 */
[----:B------:R-:W3:Y:S02]  /*297d0*/  SYNCS.PHASECHK.TRANS64.TRYWAIT P0, [R3+URZ+0x38870], R4 ;  /* 0x03887004030075a7 */ /* 0x000ee4000800017f */
[----:B---3--:R-:W-:Y:S05]  /*297e0*/  @!P0 BRA `(.L_x_2643) ;  /* 0x0000007400dc8947 */ /* 0x008fea0003800000 */
.L_x_2855:
[----:B------:R-:W-:Y:S05]  /*297f0*/  BSYNC B0 ;  /* 0x0000000000007941 */ /* 0x000fea0003800000 */
.L_x_2642:
[----:B------:R-:W-:Y:S05]  /*29800*/  @!P1 BRA `(.L_x_2644) ;  /* 0x0000000000049947 */ /* 0x000fea0003800000 */
[----:B------:R-:W-:Y:S01]  /*29810*/  BPT.TRAP 0x1 ;  /* 0x000000040000795c */ /* 0x000fe20000300000 */
.L_x_2644:
[----:B---3--:R-:W-:Y:S01]  /*29820*/  SHF.L.U32 R4, R8, 0x1f, RZ ;  /* 0x0000001f08047819 */ /* 0x008fe200000006ff */
[----:B------:R-:W-:-:S03]  /*29830*/  IMAD.SHL.U32 R0, R0, 0x8000, RZ ;  /* 0x0000800000007824 */ /* 0x000fc600078e00ff */
[----:B------:R-:W3:Y:S02]  /*29840*/  SYNCS.PHASECHK.TRANS64.TRYWAIT P0, [R3+URZ+0x38860], R4 ;  /* 0x03886004030075a7 */ /* 0x000ee4000800017f */
[----:B---3--:R-:W-:Y:S05]  /*29850*/  @!P0 BRA `(.L_x_2645) ;  /* 0x0000007400d48947 */ /* 0x008fea0003800000 */
.L_x_2856:
[----:B------:R-:W4:Y:S04]  /*29860*/  LDL R5, [R1+0x4c] ;  /* 0x00004c0001057983 */ /* 0x000f280000100800 */
[----:B------:R-:W2:Y:S04]  /*29870*/  LDL R14, [R1+0xc] ;  /* 0x00000c00010e7983 */ /* 0x000ea80000100800 */
[----:B------:R-:W-:Y:S04]  /*29880*/  STL [R1+0x84], R16 ;  /* 0x0000841001007387 */ /* 0x000fe80000100800 */
[----:B------:R3:W-:Y:S04]  /*29890*/  STL [R1+0x80], R3 ;  /* 0x0000800301007387 */ /* 0x0007e80000100800 */
[----:B---3--:R-:W3:Y:S04]  /*298a0*/  LDL R3, [R1+0x10] ;  /* 0x0000100001037983 */ /* 0x008ee80000100800 */
[----:B------:R0:W-:Y:S01]  /*298b0*/  STL [R1+0x7c], R2 ;  /* 0x00007c0201007387 */ /* 0x0001e20000100800 */
[----:B------:R-:W-:Y:S05]  /*298c0*/  WARPSYNC.ALL ;  /* 0x0000000000007948 */ /* 0x000fea0003800000 */
[----:B------:R-:W3:Y:S04]  /*298d0*/  LDL R16, [R1+0x2c] ;  /* 0x00002c0001107983 */ /* 0x000ee80000100800 */
[----:B0-----:R-:W4:Y:S01]  /*298e0*/  LDL R2, [R1+0x4] ;  /* 0x0000040001027983 */ /* 0x001f220000100800 */
[----:B--2---:R-:W-:-:S05]  /*298f0*/  LOP3.LUT R4, R0, R14, RZ, 0xfc, !PT ;  /* 0x0000000e00047212 */ /* 0x004fca00078efcff */
[C---:B----4-:R-:W-:Y:S01]  /*29900*/  IMAD.IADD R4, R2.reuse, 0x1, R4 ;  /* 0x0000000102047824 */ /* 0x050fe200078e0204 */
[----:B------:R-:W-:-:S04]  /*29910*/  IADD3 R17, R2, R5, R0 ;  /* 0x0000000502117210 */ /* 0x000fc80007ffe000 */
[----:B------:R-:W0:Y:S04]  /*29920*/  LDSM.16.MT88.4 R8, [R4+0x10400] ;  /* 0x010400000408783b */ /* 0x000e280000004200 */
[----:B------:R-:W2:Y:S01]  /*29930*/  LDSM.16.MT88.4 R4, [R17+0x10400] ;  /* 0x010400001104783b */ /* 0x000ea20000004200 */
[C-C-:B0-----:R-:W-:Y:S02]  /*29940*/  PRMT R12, R8.reuse, 0x6420, R9.reuse ;  /* 0x00006420080c7816 */ /* 0x141fe40000000009 */
[----:B------:R-:W-:Y:S01]  /*29950*/  PRMT R13, R8, 0x7531, R9 ;  /* 0x00007531080d7816 */ /* 0x000fe20000000009 */
[----:B------:R-:W-:Y:S01]  /*29960*/  IMAD.MOV.U32 R9, RZ, RZ, R14 ;  /* 0x000000ffff097224 */ /* 0x000fe200078e000e */
[C-C-:B------:R-:W-:Y:S02]  /*29970*/  PRMT R14, R10.reuse, 0x6420, R11.reuse ;  /* 0x000064200a0e7816 */ /* 0x140fe4000000000b */
[----:B------:R-:W-:-:S02]  /*29980*/  PRMT R15, R10, 0x7531, R11 ;  /* 0x000075310a0f7816 */ /* 0x000fc4000000000b */
[----:B------:R-:W4:Y:S01]  /*29990*/  LDL R11, [R1+0x8] ;  /* 0x00000800010b7983 */ /* 0x000f220000100800 */
[----:B---3--:R-:W-:Y:S02]  /*299a0*/  LOP3.LUT R8, R0, R3, RZ, 0xfc, !PT ;  /* 0x0000000300087212 */ /* 0x008fe400078efcff */
[----:B--2---:R-:W-:-:S03]  /*299b0*/  PRMT R10, R6, 0x6420, R7 ;  /* 0x00006420060a7816 */ /* 0x004fc60000000007 */
        /* <DEDUP_REMOVED lines=8> */
[----:B------:R-:W-:-:S03]  /*29a40*/  PRMT R11, R6, 0x7531, R7 ;  /* 0x00007531060b7816 */ /* 0x000fc60000000007 */
        /* <DEDUP_REMOVED lines=16> */
[----:B--2---:R-:W-:-:S02]  /*29b50*/  VIADD R12, R0, 0x6000 ;  /* 0x00006000000c7836 */ /* 0x004fc40000000000 */
[----:B------:R-:W-:Y:S02]  /*29b60*/  IMAD.MOV.U32 R14, RZ, RZ, R10 ;  /* 0x000000ffff0e7224 */ /* 0x000fe400078e000a */
[----:B------:R-:W-:Y:S01]  /*29b70*/  IMAD.MOV.U32 R15, RZ, RZ, R11 ;  /* 0x000000ffff0f7224 */ /* 0x000fe200078e000b */
[C-C-:B0-----:R-:W-:Y:S02]  /*29b80*/  PRMT R8, R4.reuse, 0x6420, R5.reuse ;  /* 0x0000642004087816 */ /* 0x141fe40000000005 */
[----:B------:R-:W-:Y:S02]  /*29b90*/  PRMT R9, R4, 0x7531, R5 ;  /* 0x0000753104097816 */ /* 0x000fe40000000005 */
[----:B------:R-:W-:Y:S02]  /*29ba0*/  LOP3.LUT R4, R12, R3, RZ, 0xfc, !PT ;  /* 0x000000030c047212 */ /* 0x000fe400078efcff */
[C-C-:B------:R-:W-:Y:S02]  /*29bb0*/  PRMT R10, R6.reuse, 0x6420, R7.reuse ;  /* 0x00006420060a7816 */ /* 0x140fe40000000007 */
[----:B------:R-:W-:-:S02]  /*29bc0*/  PRMT R11, R6, 0x7531, R7 ;  /* 0x00007531060b7816 */ /* 0x000fc40000000007 */
[----:B------:R-:W-:-:S05]  /*29bd0*/  IADD3 R4, R14, R4, RZ ;  /* 0x000000040e047210 */ /* 0x000fca0007ffe0ff */
[----:B------:R0:W-:Y:S04]  /*29be0*/  STSM.16.M88.4 [R4], R8 ;  /* 0x0000000804007844 */ /* 0x0001e80000000200 */
[----:B0-----:R-:W2:Y:S01]  /*29bf0*/  LDL R9, [R1+0x44] ;  /* 0x0000440001097983 */ /* 0x001ea20000100800 */
[----:B------:R-:W-:Y:S02]  /*29c00*/  IMAD.MOV.U32 R11, RZ, RZ, R15 ;  /* 0x000000ffff0b7224 */ /* 0x000fe400078e000f */
[----:B------:R-:W-:-:S05]  /*29c10*/  VIADD R4, R0, 0x1000 ;  /* 0x0000100000047836 */ /* 0x000fca0000000000 */
        /* <DEDUP_REMOVED lines=21> */
[----:B0-----:R-:W-:-:S05]  /*29d70*/  IMAD.MOV.U32 R11, RZ, RZ, R15 ;  /* 0x000000ffff0b7224 */ /* 0x001fca00078e000f */
        /* <DEDUP_REMOVED lines=38> */
[----:B------:R-:W-:Y:S01]  /*29fe0*/  IADD3 R20, R13, R16, R20 ;  /* 0x000000100d147210 */ /* 0x000fe20007ffe014 */
[----:B------:R-:W-:-:S04]  /*29ff0*/  VIADD R15, R0, 0x6000 ;  /* 0x00006000000f7836 */ /* 0x000fc80000000000 */
        /* <DEDUP_REMOVED lines=15> */
[----:B------:R-:W-:Y:S01]  /*2a0f0*/  PRMT R9, R4, 0x7531, R5 ;  /* 0x0000753104097816 */ /* 0x000fe20000000005 */
[----:B------:R-:W-:Y:S01]  /*2a100*/  VIADD R4, R0, 0x3000 ;  /* 0x0000300000047836 */ /* 0x000fe20000000000 */
[----:B------:R-:W-:-:S04]  /*2a110*/  PRMT R10, R6, 0x6420, R7 ;  /* 0x00006420060a7816 */ /* 0x000fc80000000007 */
[----:B------:R-:W-:Y:S02]  /*2a120*/  LOP3.LUT R4, R4, R15, RZ, 0xfc, !PT ;  /* 0x0000000f04047212 */ /* 0x000fe400078efcff */
[----:B------:R-:W-:-:S03]  /*2a130*/  PRMT R11, R6, 0x7531, R7 ;  /* 0x00007531060b7816 */ /* 0x000fc60000000007 */
[----:B------:R-:W-:Y:S02]  /*2a140*/  IMAD.IADD R4, R2, 0x1, R4 ;  /* 0x0000000102047824 */ /* 0x000fe400078e0204 */
[----:B------:R-:W-:Y:S04]  /*2a150*/  STSM.16.M88.4 [R20+0x4000], R8 ;  /* 0x0040000814007844 */ /* 0x000fe80000000200 */
[----:B------:R-:W0:Y:S04]  /*2a160*/  LDSM.16.MT88.4 R8, [R4+0x10400] ;  /* 0x010400000408783b */ /* 0x000e280000004200 */
[----:B------:R-:W2:Y:S01]  /*2a170*/  LDSM.16.MT88.4 R4, [R17+0x13400] ;  /* 0x013400001104783b */ /* 0x000ea20000004200 */
[----:B0-----:R-:W-:-:S02]  /*2a180*/  PRMT R12, R8, 0x6420, R9 ;  /* 0x00006420080c7816 */ /* 0x001fc40000000009 */
[----:B------:R-:W-:Y:S01]  /*2a190*/  PRMT R13, R8, 0x7531, R9 ;  /* 0x00007531080d7816 */ /* 0x000fe20000000009 */
[----:B------:R-:W-:Y:S01]  /*2a1a0*/  IMAD.MOV.U32 R8, RZ, RZ, R14 ;  /* 0x000000ffff087224 */ /* 0x000fe200078e000e */
[----:B------:R-:W-:Y:S02]  /*2a1b0*/  MOV R9, R15 ;  /* 0x0000000f00097202 */ /* 0x000fe40000000f00 */
        /* <DEDUP_REMOVED lines=14> */
[----:B------:R-:W-:Y:S02]  /*2a2a0*/  IMAD.MOV.U32 R13, RZ, RZ, R11 ;  /* 0x000000ffff0d7224 */ /* 0x000fe400078e000b */
[----:B------:R-:W-:Y:S01]  /*2a2b0*/  IMAD.MOV.U32 R14, RZ, RZ, R8 ;  /* 0x000000ffff0e7224 */ /* 0x000fe200078e0008 */
        /* <DEDUP_REMOVED lines=26> */
.L_x_2646:
        /* <DEDUP_REMOVED lines=13> */
.L_x_2625:
[----:B------:R-:W0:Y:S01]  /*2a530*/  S2R R3, SR_TID.X ;  /* 0x0000000000037919 */ /* 0x000e220000002100 */
[----:B------:R-:W-:Y:S01]  /*2a540*/  BSSY B0, `(.L_x_2648) ;  /* 0x0000010000007945 */ /* 0x000fe20003800000 */
[----:B0-----:R-:W-:-:S04]  /*2a550*/  LOP3.LUT R3, R3, 0x7f, RZ, 0xc0, !PT ;  /* 0x0000007f03037812 */ /* 0x001fc800078ec0ff */
[----:B------:R-:W-:-:S13]  /*2a560*/  ISETP.NE.AND P0, PT, R3, RZ, PT ;  /* 0x000000ff0300720c */ /* 0x000fda0003f05270 */
[----:B------:R-:W-:Y:S05]  /*2a570*/  @P0 BRA `(.L_x_2649) ;  /* 0x0000000000300947 */ /* 0x000fea0003800000 */
[----:B------:R-:W0:Y:S01]  /*2a580*/  S2R R2, SR_LANEID ;  /* 0x0000000000027919 */ /* 0x000e220000000000 */
[----:B------:R-:W-:Y:S01]  /*2a590*/  VOTEU.ANY UR4, UPT, PT ;  /* 0x0000000000047886 */ /* 0x000fe200038e0100 */
[----:B--2---:R-:W2:Y:S01]  /*2a5a0*/  LDC.64 R4, c[0x0][0xc60] ;  /* 0x00031800ff047b82 */ /* 0x004ea20000000a00 */
[----:B-----5:R-:W0:Y:S02]  /*2a5b0*/  FLO.U32 R0, UR4 ;  /* 0x0000000400007d00 */ /* 0x020e2400080e0000 */
[----:B0-----:R-:W-:-:S06]  /*2a5c0*/  ISETP.EQ.U32.AND P1, PT, R0, R2, PT ;  /* 0x000000020000720c */ /* 0x001fcc0003f22070 */
[----:B------:R-:W2:Y:S07]  /*2a5d0*/  POPC R2, UR4 ;  /* 0x0000000400027d09 */ /* 0x000eae0008000000 */
[----:B--2---:R-:W2:Y:S04]  /*2a5e0*/  @P1 ATOMG.E.ADD.STRONG.GPU PT, R2, desc[UR46][R4.64], R2 ;  /* 0x00000002040219a8 */ /* 0x004ea800081ee1ee */
[----:B--2---:R0:W2:Y:S02]  /*2a5f0*/  SHFL.IDX PT, R2, R2, R0, 0x1f ;  /* 0x00001f0002027589 */ /* 0x0040a400000e0000 */
[----:B0-----:R-:W0:Y:S02]  /*2a600*/  S2R R0, SR_LTMASK ;  /* 0x0000000000007919 */ /* 0x001e240000003900 */
[----:B0-----:R-:W-:-:S06]  /*2a610*/  LOP3.LUT R0, R0, UR4, RZ, 0xc0, !PT ;  /* 0x0000000400007c12 */ /* 0x001fcc000f8ec0ff */
[----:B------:R-:W2:Y:S02]  /*2a620*/  POPC R0, R0 ;  /* 0x0000000000007309 */ /* 0x000ea40000000000 */
[----:B--2---:R-:W-:-:S07]  /*2a630*/  IADD3 R16, R2, UR37, R0 ;  /* 0x0000002502107c10 */ /* 0x004fce000fffe000 */
.L_x_2649:
[----:B------:R-:W-:Y:S05]  /*2a640*/  BSYNC B0 ;  /* 0x0000000000007941 */ /* 0x000fea0003800000 */
.L_x_2648:
[----:B------:R-:W-:-:S06]  /*2a650*/  UISETP.NE.AND UP0, UPT, UR36, 0x3, UPT ;  /* 0x000000032400788c */ /* 0x000fcc000bf05270 */
[----:B------:R-:W-:-:S13]  /*2a660*/  PLOP3.LUT P1, PT, PT, PT, UP0, 0x80, 0x0 ;  /* 0x000000000000781c */ /* 0x000fda0003f2f008 */
[----:B------:R-:W-:Y:S05]  /*2a670*/  @!P1 BRA `(.L_x_2650) ;  /* 0x0000000000049947 */ /* 0x000fea0003800000 */
[----:B------:R-:W-:Y:S01]  /*2a680*/  BPT.TRAP 0x1 ;  /* 0x000000040000795c */ /* 0x000fe20000300000 */
.L_x_2650:
[----:B------:R-:W3:Y:S04]  /*2a690*/  LDL R2, [R1+0x24] ;  /* 0x0000240001027983 */ /* 0x000ee80000100800 */
[----:B--2---:R-:W2:Y:S04]  /*2a6a0*/  LDL R4, [R1+0x4] ;  /* 0x0000040001047983 */ /* 0x004ea80000100800 */
[----:B------:R-:W2:Y:S01]  /*2a6b0*/  LDL R3, [R1+0x14] ;  /* 0x0000140001037983 */ /* 0x000ea20000100800 */
[----:B-----5:R-:W-:Y:S01]  /*2a6c0*/  IMAD.U32 R0, RZ, RZ, UR38 ;  /* 0x00000026ff007e24 */ /* 0x020fe2000f8e00ff */
[----:B------:R-:W-:Y:S04]  /*2a6d0*/  BSSY B0, `(.L_x_2651) ;  /* 0x0000007000007945 */ /* 0x000fe80003800000 */
[----:B------:R-:W-:-:S02]  /*2a6e0*/  ISETP.NE.AND P2, PT, R0, 0x3, PT ;  /* 0x000000030000780c */ /* 0x000fc40003f45270 */
[----:B---3--:R-:W-:-:S04]  /*2a6f0*/  LOP3.LUT R2, R2, 0x1, RZ, 0x3c, !PT ;  /* 0x0000000102027812 */ /* 0x008fc800078e3cff */
[----:B------:R-:W-:Y:S01]  /*2a700*/  SHF.L.U32 R2, R2, 0x1f, RZ ;  /* 0x0000001f02027819 */ /* 0x000fe200000006ff */
[----:B--2---:R-:W-:-:S04]  /*2a710*/  IMAD R0, R3, 0x8, R4 ;  /* 0x0000000803007824 */ /* 0x004fc800078e0204 */
[----:B------:R-:W0:Y:S02]  /*2a720*/  SYNCS.PHASECHK.TRANS64.TRYWAIT P1, [R0+URZ+0x38870], R2 ;  /* 0x03887002000075a7 */ /* 0x000e24000802017f */
[----:B0-----:R-:W-:Y:S05]  /*2a730*/  @!P1 BRA `(.L_x_2652) ;  /* 0x0000006800309947 */ /* 0x001fea0003800000 */
.L_x_2857:
[----:B------:R-:W-:Y:S05]  /*2a740*/  BSYNC B0 ;  /* 0x0000000000007941 */ /* 0x000fea0003800000 */
.L_x_2651:
[----:B------:R-:W-:Y:S05]  /*2a750*/  @!P2 BRA `(.L_x_2653) ;  /* 0x000000000004a947 */ /* 0x000fea0003800000 */
[----:B------:R-:W-:Y:S01]  /*2a760*/  BPT.TRAP 0x1 ;  /* 0x000000040000795c */ /* 0x000fe20000300000 */
.L_x_2653:
[----:B0-----:R-:W2:Y:S02]  /*2a770*/  LDL R2, [R1+0x24] ;  /* 0x0000240001027983 */ /* 0x001ea40000100800 */
[----:B--2---:R-:W-:-:S04]  /*2a780*/  SHF.L.U32 R2, R2, 0x1f, RZ ;  /* 0x0000001f02027819 */ /* 0x004fc800000006ff */
[----:B------:R-:W0:Y:S02]  /*2a790*/  SYNCS.PHASECHK.TRANS64.TRYWAIT P1, [R0+URZ+0x38860], R2 ;  /* 0x03886002000075a7 */ /* 0x000e24000802017f */
[----:B0-----:R-:W-:Y:S05]  /*2a7a0*/  @!P1 BRA `(.L_x_2654) ;  /* 0x0000006800289947 */ /* 0x001fea0003800000 */
.L_x_2858:
[----:B------:R-:W2:Y:S04]  /*2a7b0*/  LDL R5, [R1+0x14] ;  /* 0x0000140001057983 */ /* 0x000ea80000100800 */
[----:B------:R-:W3:Y:S04]  /*2a7c0*/  LDL R14, [R1+0xc] ;  /* 0x00000c00010e7983 */ /* 0x000ee80000100800 */
[----:B------:R-:W4:Y:S04]  /*2a7d0*/  LDL R3, [R1+0x4] ;  /* 0x0000040001037983 */ /* 0x000f280000100800 */
[----:B------:R-:W4:Y:S04]  /*2a7e0*/  LDL R4, [R1+0x4c] ;  /* 0x00004c0001047983 */ /* 0x000f280000100800 */
[----:B------:R0:W-:Y:S04]  /*2a7f0*/  STL [R1+0x84], R19 ;  /* 0x0000841301007387 */ /* 0x0001e80000100800 */
[----:B0-----:R-:W4:Y:S04]  /*2a800*/  LDL R19, [R1+0x10] ;  /* 0x0000100001137983 */ /* 0x001f280000100800 */
[----:B------:R-:W-:Y:S04]  /*2a810*/  STL [R1+0x80], R16 ;  /* 0x0000801001007387 */ /* 0x000fe80000100800 */
[----:B------:R0:W-:Y:S04]  /*2a820*/  STL [R1+0x7c], R0 ;  /* 0x00007c0001007387 */ /* 0x0001e80000100800 */
[----:B0-----:R-:W4:Y:S04]  /*2a830*/  LDL.LU R0, [R1+0x8] ;  /* 0x0000080001007983 */ /* 0x001f280000300800 */
[----:B------:R-:W4:Y:S04]  /*2a840*/  LDL R17, [R1+0x44] ;  /* 0x0000440001117983 */ /* 0x000f280000100800 */
[----:B------:R-:W4:Y:S01]  /*2a850*/  LDL R16, [R1+0x2c] ;  /* 0x00002c0001107983 */ /* 0x000f220000100800 */
[----:B------:R-:W-:Y:S05]  /*2a860*/  WARPSYNC.ALL ;  /* 0x0000000000007948 */ /* 0x000fea0003800000 */
[----:B--2---:R-:W-:-:S04]  /*2a870*/  SHF.L.U32 R18, R5, 0xf, RZ ;  /* 0x0000000f05127819 */ /* 0x004fc800000006ff */
[----:B---3--:R-:W-:-:S05]  /*2a880*/  LOP3.LUT R2, R18, R14, RZ, 0xfc, !PT ;  /* 0x0000000e12027212 */ /* 0x008fca00078efcff */
[----:B----4-:R-:W-:-:S05]  /*2a890*/  IMAD.IADD R2, R3, 0x1, R2 ;  /* 0x0000000103027824 */ /* 0x010fca00078e0202 */
[----:B------:R0:W2:Y:S02]  /*2a8a0*/  LDSM.16.MT88.4 R8, [R2+0x10400] ;  /* 0x010400000208783b */ /* 0x0000a40000004200 */
[----:B0-----:R-:W-:-:S05]  /*2a8b0*/  IADD3 R2, R3, R4, R18 ;  /* 0x0000000403027210 */ /* 0x001fca0007ffe012 */
[----:B------:R-:W0:Y:S01]  /*2a8c0*/  LDSM.16.MT88.4 R4, [R2+0x10400] ;  /* 0x010400000204783b */ /* 0x000e220000004200 */
[----:B------:R-:W-:Y:S01]  /*2a8d0*/  VIADD R21, R18, 0x2000 ;  /* 0x0000200012157836 */ /* 0x000fe20000000000 */
[C-C-:B--2---:R-:W-:Y:S02]  /*2a8e0*/  PRMT R12, R8.reuse, 0x6420, R9.reuse ;  /* 0x00006420080c7816 */ /* 0x144fe40000000009 */
[----:B------:R-:W-:Y:S01]  /*2a8f0*/  PRMT R13, R8, 0x7531, R9 ;  /* 0x00007531080d7816 */ /* 0x000fe20000000009 */
[----:B------:R-:W-:Y:S01]  /*2a900*/  IMAD.MOV.U32 R9, RZ, RZ, R3 ;  /* 0x000000ffff097224 */ /* 0x000fe200078e0003 */
[----:B------:R-:W-:Y:S01]  /*2a910*/  LOP3.LUT R3, R18, R19, RZ, 0xfc, !PT ;  /* 0x0000001312037212 */ /* 0x000fe200078efcff */
[----:B------:R-:W-:Y:S01]  /*2a920*/  IMAD.MOV.U32 R8, RZ, RZ, R14 ;  /* 0x000000ffff087224 */ /* 0x000fe200078e000e */
[C-C-:B------:R-:W-:Y:S02]  /*2a930*/  PRMT R14, R10.reuse, 0x6420, R11.reuse ;  /* 0x000064200a0e7816 */ /* 0x140fe4000000000b */
[----:B------:R-:W-:Y:S01]  /*2a940*/  PRMT R15, R10, 0x7531, R11 ;  /* 0x000075310a0f7816 */ /* 0x000fe2000000000b */
[----:B------:R-:W-:-:S05]  /*2a950*/  IMAD.IADD R3, R0, 0x1, R3 ;  /* 0x0000000100037824 */ /* 0x000fca00078e0203 */
        /* <DEDUP_REMOVED lines=10> */
[----:B0-----:R-:W-:Y:S02]  /*2aa00*/  IMAD.MOV.U32 R10, RZ, RZ, R14 ;  /* 0x000000ffff0a7224 */ /* 0x001fe400078e000e */
[----:B------:R-:W-:Y:S02]  /*2aa10*/  VIADD R8, R18, 0x4000 ;  /* 0x0000400012087836 */ /* 0x000fe40000000000 */
        /* <DEDUP_REMOVED lines=14> */
[----:B------:R-:W-:Y:S02]  /*2ab00*/  IMAD.MOV.U32 R14, RZ, RZ, R10 ;  /* 0x000000ffff0e7224 */ /* 0x000fe400078e000a */
[----:B------:R-:W-:Y:S02]  /*2ab10*/  IMAD.MOV.U32 R15, RZ, RZ, R11 ;  /* 0x000000ffff0f7224 */ /* 0x000fe400078e000b */
[----:B------:R-:W-:Y:S01]  /*2ab20*/  IMAD.IADD R3, R0, 0x1, R3 ;  /* 0x0000000100037824 */ /* 0x000fe200078e0203 */
[C-C-:B0-----:R-:W-:Y:S02]  /*2ab30*/  PRMT R8, R4.reuse, 0x6420, R5.reuse ;  /* 0x0000642004087816 */ /* 0x141fe40000000005 */
[----:B------:R-:W-:-:S02]  /*2ab40*/  PRMT R9, R4, 0x7531, R5 ;  /* 0x0000753104097816 */ /* 0x000fc40000000005 */
[C-C-:B------:R-:W-:Y:S02]  /*2ab50*/  PRMT R10, R6.reuse, 0x6420, R7.reuse ;  /* 0x00006420060a7816 */ /* 0x140fe40000000007 */
[----:B------:R-:W-:-:S05]  /*2ab60*/  PRMT R11, R6, 0x7531, R7 ;  /* 0x00007531060b7816 */ /* 0x000fca0000000007 */
[----:B------:R0:W-:Y:S02]  /*2ab70*/  STSM.16.M88.4 [R3], R8 ;  /* 0x0000000803007844 */ /* 0x0001e40000000200 */
[----:B0-----:R-:W-:Y:S01]  /*2ab80*/  VIADD R3, R18, 0x1000 ;  /* 0x0000100012037836 */ /* 0x001fe20000000000 */
[----:B------:R-:W-:Y:S01]  /*2ab90*/  MOV R10, R14 ;  /* 0x0000000e000a7202 */ /* 0x000fe20000000f00 */
[----:B------:R-:W-:-:S03]  /*2aba0*/  IMAD.MOV.U32 R11, RZ, RZ, R15 ;  /* 0x000000ffff0b7224 */ /* 0x000fc600078e000f */
[----:B------:R-:W-:-:S05]  /*2abb0*/  LOP3.LUT R3, R3, R10, RZ, 0xfc, !PT ;  /* 0x0000000a03037212 */ /* 0x000fca00078efcff */
[----:B------:R-:W-:-:S05]  /*2abc0*/  IMAD.IADD R3, R11, 0x1, R3 ;  /* 0x000000010b037824 */ /* 0x000fca00078e0203 */
        /* <DEDUP_REMOVED lines=15> */
[----:B------:R-:W-:Y:S01]  /*2acc0*/  PRMT R11, R6, 0x7531, R7 ;  /* 0x00007531060b7816 */ /* 0x000fe20000000007 */
[----:B------:R-:W-:-:S04]  /*2acd0*/  VIADD R4, R18, 0x5000 ;  /* 0x0000500012047836 */ /* 0x000fc80000000000 */
        /* <DEDUP_REMOVED lines=63> */
[----:B------:R-:W-:-:S05]  /*2b0d0*/  LOP3.LUT R3, R3, R10, RZ, 0xfc, !PT ;  /* 0x0000000a03037212 */ /* 0x000fca00078efcff */
[----:B------:R-:W-:-:S05]  /*2b0e0*/  IMAD.IADD R3, R11, 0x1, R3 ;  /* 0x000000010b037824 */ /* 0x000fca00078e0203 */
[----:B------:R-:W0:Y:S02]  /*2b0f0*/  LDSM.16.MT88.4 R4, [R3+0x10400] ;  /* 0x010400000304783b */ /* 0x000e240000004200 */
[----:B0-----:R-:W-:Y:S01]  /*2b100*/  PRMT R12, R4, 0x6420, R5 ;  /* 0x00006420040c7816 */ /* 0x001fe20000000005 */
[----:B--2---:R-:W-:-:S05]  /*2b110*/  IMAD.IADD R3, R17, 0x1, R18 ;  /* 0x0000000111037824 */ /* 0x004fca00078e0212 */
[C---:B------:R-:W-:Y:S02]  /*2b120*/  IADD3 R17, R0.reuse, R3, R19 ;  /* 0x0000000300117210 */ /* 0x040fe40007ffe013 */
[----:B------:R0:W5:Y:S01]  /*2b130*/  LDL.LU R19, [R1+0x84] ;  /* 0x0000840001137983 */ /* 0x0001620000300800 */
[----:B------:R-:W-:-:S03]  /*2b140*/  IADD3 R3, R0, R16, R3 ;  /* 0x0000001000037210 */ /* 0x000fc60007ffe003 */
[----:B------:R0:W5:Y:S04]  /*2b150*/  LDL.LU R16, [R1+0x80] ;  /* 0x0000800001107983 */ /* 0x0001680000300800 */
[----:B------:R0:W5:Y:S01]  /*2b160*/  LDL.LU R0, [R1+0x7c] ;  /* 0x00007c0001007983 */ /* 0x0001620000300800 */
[----:B------:R-:W-:Y:S02]  /*2b170*/  PRMT R13, R4, 0x7531, R5 ;  /* 0x00007531040d7816 */ /* 0x000fe40000000005 */
        /* <DEDUP_REMOVED lines=34> */
.L_x_2655:
[----:B------:R-:W3:Y:S01]  /*2b3a0*/  LDL.LU R2, [R1+0x14] ;  /* 0x0000140001027983 */ /* 0x000ee20000300800 */
[----:B--2--5:R2:W-:Y:S03]  /*2b3b0*/  SYNCS.ARRIVE.TRANS64.A1T0 RZ, [R0+URZ+0x38850], RZ ;  /* 0x038850ff00ff79a7 */ /* 0x0245e6000810003f */
[----:B0-----:R-:W4:Y:S01]  /*2b3c0*/  LDL.LU R3, [R1+0x24] ;  /* 0x0000240001037983 */ /* 0x001f220000300800 */
[----:B--2---:R-:W-:-:S05]  /*2b3d0*/  @!P0 VIADD R0, R0, 0x38880 ;  /* 0x0003888000008836 */ /* 0x004fca0000000000 */
        /* <DEDUP_REMOVED lines=10> */
.L_x_2600:
        /* <DEDUP_REMOVED lines=9> */
[----:B------:R4:W0:Y:S04]  /*2b510*/  LDS.128 R16, [R0+0x388d0] ;  /* 0x0388d00000107984 */ /* 0x0008280000000c00 */
[----:B------:R4:W-:Y:S01]  /*2b520*/  STL [R1+0x4], R0 ;  /* 0x0000040001007387 */ /* 0x0009e20000100800 */
[----:B------:R-:W-:Y:S06]  /*2b530*/  BAR.ARV 0x4, 0x180 ;  /* 0x0106000000007b1d */ /* 0x000fec0000002000 */
[----:B------:R-:W-:Y:S05]  /*2b540*/  BRA `(.L_x_2657) ;  /* 0x0000000800e47947 */ /* 0x000fea0003800000 */
.L_x_2656:
        /* <DEDUP_REMOVED lines=36> */
.L_x_2868:
[----:B------:R-:W-:Y:S01]  /*2b790*/  ULDC UR4, c[0x0][0xc38] ;  /* 0x00030e0000047ab9 */ /* 0x000fe20000000800 */
[----:B------:R-:W-:Y:S02]  /*2b7a0*/  IMAD.MOV.U32 R7, RZ, RZ, R5 ;  /* 0x000000ffff077224 */ /* 0x000fe400078e0005 */
[----:B------:R-:W-:-:S04]  /*2b7b0*/  IMAD.U32 R3, RZ, RZ, UR4 ;  /* 0x00000004ff037e24 */ /* 0x000fc8000f8e00ff */
[----:B--2---:R-:W-:-:S04]  /*2b7c0*/  IMAD R6, R6, R3, RZ ;  /* 0x0000000306067224 */ /* 0x004fc800078e02ff */
[----:B------:R-:W-:-:S05]  /*2b7d0*/  IMAD.IADD R4, R4, 0x1, R6 ;  /* 0x0000000104047824 */ /* 0x000fca00078e0206 */
[----:B------:R-:W-:-:S13]  /*2b7e0*/  ISETP.GT.AND P6, PT, R4, R0, PT ;  /* 0x000000000400720c */ /* 0x000fda0003fc4270 */
[----:B------:R-:W-:Y:S05]  /*2b7f0*/  @P6 BRA `(.L_x_2659) ;  /* 0x0000000000a06947 */ /* 0x000fea0003800000 */
.L_x_2664:
[----:B------:R-:W2:Y:S01]  /*2b800*/  LDC R2, c[0x0][0xc3c] ;  /* 0x00030f00ff027b82 */ /* 0x000ea20000000800 */
[----:B------:R-:W-:-:S05]  /*2b810*/  VIADD R19, R19, 0x1f ;  /* 0x0000001f13137836 */ /* 0x000fca0000000000 */
[----:B--2---:R-:W-:-:S13]  /*2b820*/  ISETP.GE.AND P6, PT, R19, R2, PT ;  /* 0x000000021300720c */ /* 0x004fda0003fc6270 */
[----:B------:R-:W-:Y:S05]  /*2b830*/  @P6 BRA `(.L_x_2660) ;  /* 0x0000000400dc6947 */ /* 0x000fea0003800000 */
[----:B------:R-:W2:Y:S01]  /*2b840*/  S2R R3, SR_TID.X ;  /* 0x0000000000037919 */ /* 0x000ea20000002100 */
[----:B------:R-:W-:Y:S01]  /*2b850*/  BSSY B0, `(.L_x_2661) ;  /* 0x0000009000007945 */ /* 0x000fe20003800000 */
[----:B--2---:R-:W-:-:S04]  /*2b860*/  LOP3.LUT R3, R3, 0x1f, RZ, 0xc0, !PT ;  /* 0x0000001f03037812 */ /* 0x004fc800078ec0ff */
[----:B------:R-:W-:-:S04]  /*2b870*/  IADD3 R3, R19, R3, RZ ;  /* 0x0000000313037210 */ /* 0x000fc80007ffe0ff */
[----:B------:R-:W-:Y:S01]  /*2b880*/  ISETP.GE.OR P6, PT, R3, R2, !P0 ;  /* 0x000000020300720c */ /* 0x000fe200047c6670 */
[----:B------:R-:W-:-:S12]  /*2b890*/  IMAD.MOV.U32 R2, RZ, RZ, RZ ;  /* 0x000000ffff027224 */ /* 0x000fd800078e00ff */
[----:B------:R-:W-:Y:S05]  /*2b8a0*/  @P6 BRA `(.L_x_2662) ;  /* 0x00000000000c6947 */ /* 0x000fea0003800000 */
[----:B------:R-:W2:Y:S02]  /*2b8b0*/  LDC.64 R6, c[0x0][0xc80] ;  /* 0x00032000ff067b82 */ /* 0x000ea40000000a00 */
[----:B--2---:R-:W-:-:S06]  /*2b8c0*/  IMAD.WIDE R2, R3, 0x4, R6 ;  /* 0x0000000403027825 */ /* 0x004fcc00078e0206 */
[----:B------:R2:W5:Y:S02]  /*2b8d0*/  LDG.E R2, desc[UR46][R2.64] ;  /* 0x0000002e02027981 */ /* 0x000564000c1e1900 */
.L_x_2662:
[----:B------:R-:W-:Y:S05]  /*2b8e0*/  BSYNC B0 ;  /* 0x0000000000007941 */ /* 0x000fea0003800000 */
.L_x_2661:
[----:B------:R-:W-:-:S03]  /*2b8f0*/  UMOV UR4, 0xffffffff ;  /* 0xffffffff00047882 */ /* 0x000fc60000000000 */
[----:B------:R-:W-:Y:S05]  /*2b900*/  BRA.DIV UR4, `(.L_x_2663) ;  /* 0x0000005e04207947 */ /* 0x000fea000b800000 */
[----:B--2--5:R-:W2:Y:S02]  /*2b910*/  SHFL.UP PT, R3, R2, 0x1, RZ ;  /* 0x0420000002037989 */ /* 0x024ea400000e00ff */
[----:B--2---:R-:W-:-:S05]  /*2b920*/  SEL R3, R3, RZ, P1 ;  /* 0x000000ff03037207 */ /* 0x004fca0000800000 */
        /* <DEDUP_REMOVED lines=14> */
.L_x_2876:
[----:B------:R-:W-:Y:S02]  /*2ba10*/  ULDC UR4, c[0x0][0xc38] ;  /* 0x00030e0000047ab9 */ /* 0x000fe40000000800 */
[----:B------:R-:W-:-:S04]  /*2ba20*/  IMAD.U32 R3, RZ, RZ, UR4 ;  /* 0x00000004ff037e24 */ /* 0x000fc8000f8e00ff */
[----:B--2---:R-:W-:-:S04]  /*2ba30*/  IMAD R6, R6, R3, RZ ;  /* 0x0000000306067224 */ /* 0x004fc800078e02ff */
[----:B------:R-:W-:-:S05]  /*2ba40*/  IMAD.IADD R4, R6, 0x1, R4 ;  /* 0x0000000106047824 */ /* 0x000fca00078e0204 */
[----:B------:R-:W-:-:S13]  /*2ba50*/  ISETP.GT.AND P6, PT, R4, R0, PT ;  /* 0x000000000400720c */ /* 0x000fda0003fc4270 */
[----:B------:R-:W-:Y:S05]  /*2ba60*/  @!P6 BRA `(.L_x_2664) ;  /* 0xfffffffc0064e947 */ /* 0x000fea000383ffff */
[----:B------:R-:W-:-:S07]  /*2ba70*/  IMAD.MOV.U32 R7, RZ, RZ, R5 ;  /* 0x000000ffff077224 */ /* 0x000fce00078e0005 */
.L_x_2659:
[----:B------:R-:W-:Y:S01]  /*2ba80*/  IMAD.IADD R6, R4, 0x1, -R6 ;  /* 0x0000000104067824 */ /* 0x000fe200078e0a06 */
[----:B------:R-:W-:-:S03]  /*2ba90*/  UMOV UR4, 0xffffffff ;  /* 0xffffffff00047882 */ /* 0x000fc60000000000 */
[----:B------:R-:W-:-:S05]  /*2baa0*/  IMAD R4, R7, R3, R6 ;  /* 0x0000000307047224 */ /* 0x000fca00078e0206 */
[----:B------:R-:W-:Y:S01]  /*2bab0*/  ISETP.GT.AND P6, PT, R4, R0, PT ;  /* 0x000000000400720c */ /* 0x000fe20003fc4270 */
[----:B------:R-:W-:-:S12]  /*2bac0*/  BRA.DIV UR4, `(.L_x_2665) ;  /* 0x0000005e04887947 */ /* 0x000fd8000b800000 */
[----:B0-----:R-:W-:-:S04]  /*2bad0*/  VOTE.ANY R5, PT, !P6 ;  /* 0x0000000000057806 */ /* 0x001fc800070e0100 */
[----:B------:R-:W0:Y:S02]  /*2bae0*/  POPC R4, R5 ;  /* 0x0000000500047309 */ /* 0x000e240000000000 */
[----:B0-----:R0:W2:Y:S02]  /*2baf0*/  SHFL.IDX PT, R17, R2, R4, 0x1f ;  /* 0x00001f0402117589 */ /* 0x0010a400000e0000 */
.L_x_2880:
[----:B------:R-:W-:Y:S01]  /*2bb00*/  ISETP.NE.AND P0, PT, R5, RZ, PT ;  /* 0x000000ff0500720c */ /* 0x000fe20003f05270 */
[----:B------:R-:W-:-:S12]  /*2bb10*/  IMAD.MOV.U32 R16, RZ, RZ, RZ ;  /* 0x000000ffff107224 */ /* 0x000fd800078e00ff */
[----:B------:R-:W-:Y:S05]  /*2bb20*/  @!P0 BRA `(.L_x_2666) ;  /* 0x0000000000148947 */ /* 0x000fea0003800000 */
[----:B------:R-:W-:Y:S01]  /*2bb30*/  UMOV UR4, 0xffffffff ;  /* 0xffffffff00047882 */ /* 0x000fe20000000000 */
[----:B------:R-:W-:Y:S02]  /*2bb40*/  IADD3 R12, R4, -0x1, RZ ;  /* 0xffffffff040c7810 */ /* 0x000fe40007ffe0ff */
[----:B------:R-:W-:Y:S05]  /*2bb50*/  BRA.DIV UR4, `(.L_x_2667) ;  /* 0x0000005e04ac7947 */ /* 0x000fea000b800000 */
[----:B------:R3:W4:Y:S02]  /*2bb60*/  SHFL.IDX PT, R7, R7, R12, 0x1f ;  /* 0x00001f0c07077589 */ /* 0x00072400000e0000 */
.L_x_2883:
[----:B----4-:R-:W-:-:S07]  /*2bb70*/  IMAD.MOV.U32 R16, RZ, RZ, R7 ;  /* 0x000000ffff107224 */ /* 0x010fce00078e0007 */
.L_x_2666:
[----:B------:R-:W0:Y:S01]  /*2bb80*/  LDC.64 R8, c[0x0][0xc90] ;  /* 0x00032400ff087b82 */ /* 0x000e220000000a00 */
[----:B------:R-:W-:-:S04]  /*2bb90*/  IMAD.IADD R19, R4, 0x1, R19 ;  /* 0x0000000104137824 */ /* 0x000fc800078e0213 */
[----:B0-----:R-:W-:-:S05]  /*2bba0*/  IMAD.WIDE R4, R19, 0x4, R8 ;  /* 0x0000000413047825 */ /* 0x001fca00078e0208 */
[----:B------:R-:W2:Y:S01]  /*2bbb0*/  LDG.E R2, desc[UR46][R4.64] ;  /* 0x0000002e04027981 */ /* 0x000ea2000c1e1900 */
[----:B------:R-:W-:Y:S02]  /*2bbc0*/  IMAD R16, R16, R3, R6 ;  /* 0x0000000310107224 */ /* 0x000fe400078e0206 */
[----:B--2---:R-:W-:-:S05]  /*2bbd0*/  IMAD R8, R17, R2, RZ ;  /* 0x0000000211087224 */ /* 0x004fca00078e02ff */
[-C--:B------:R-:W-:Y:S02]  /*2bbe0*/  IABS R7, R8.reuse ;  /* 0x0000000800077213 */ /* 0x080fe40000000000 */
[----:B------:R-:W-:Y:S02]  /*2bbf0*/  IABS R9, R8 ;  /* 0x0000000800097213 */ /* 0x000fe40000000000 */
[----:B------:R-:W0:Y:S03]  /*2bc00*/  I2F.RP R4, R7 ;  /* 0x0000000700047306 */ /* 0x000e260000209400 */
[----:B------:R-:W-:-:S05]  /*2bc10*/  IMAD.MOV R9, RZ, RZ, -R9 ;  /* 0x000000ffff097224 */ /* 0x000fca00078e0a09 */
[----:B0-----:R-:W0:Y:S02]  /*2bc20*/  MUFU.RCP R4, R4 ;  /* 0x0000000400047308 */ /* 0x001e240000001000 */
[----:B0-----:R-:W-:-:S06]  /*2bc30*/  VIADD R4, R4, 0xffffffe ;  /* 0x0ffffffe04047836 */ /* 0x001fcc0000000000 */
[----:B------:R-:W0:Y:S02]  /*2bc40*/  F2I.FTZ.U32.TRUNC.NTZ R5, R4 ;  /* 0x0000000400057305 */ /* 0x000e24000021f000 */
[----:B0-----:R-:W-:-:S04]  /*2bc50*/  IMAD.MOV R4, RZ, RZ, -R5 ;  /* 0x000000ffff047224 */ /* 0x001fc800078e0a05 */
[----:B------:R-:W-:Y:S02]  /*2bc60*/  IMAD R6, R4, R7, RZ ;  /* 0x0000000704067224 */ /* 0x000fe400078e02ff */
[----:B------:R-:W-:-:S04]  /*2bc70*/  IMAD.MOV.U32 R4, RZ, RZ, RZ ;  /* 0x000000ffff047224 */ /* 0x000fc800078e00ff */
[----:B------:R-:W-:Y:S01]  /*2bc80*/  IMAD.HI.U32 R5, R5, R6, R4 ;  /* 0x0000000605057227 */ /* 0x000fe200078e0004 */
[----:B------:R-:W-:-:S04]  /*2bc90*/  IADD3 R6, R0, -R16, RZ ;  /* 0x8000001000067210 */ /* 0x000fc80007ffe0ff */
        /* <DEDUP_REMOVED lines=22> */
[----:B------:R0:W2:Y:S02]  /*2be00*/  F2I.FTZ.U32.TRUNC.NTZ R3, R2 ;  /* 0x0000000200037305 */ /* 0x0000a4000021f000 */
[----:B0-----:R-:W-:Y:S02]  /*2be10*/  IMAD.MOV.U32 R2, RZ, RZ, RZ ;  /* 0x000000ffff027224 */ /* 0x001fe400078e00ff */
[----:B--2---:R-:W-:-:S04]  /*2be20*/  IMAD.MOV R0, RZ, RZ, -R3 ;  /* 0x000000ffff007224 */ /* 0x004fc800078e0a03 */
[----:B------:R-:W-:-:S04]  /*2be30*/  IMAD R0, R0, R5, RZ ;  /* 0x0000000500007224 */ /* 0x000fc800078e02ff */
[----:B------:R-:W-:Y:S01]  /*2be40*/  IMAD.HI.U32 R8, R3, R0, R2 ;  /* 0x0000000003087227 */ /* 0x000fe200078e0002 */
[----:B------:R-:W-:Y:S02]  /*2be50*/  IABS R0, R4 ;  /* 0x0000000400007213 */ /* 0x000fe40000000000 */
[----:B------:R-:W-:-:S03]  /*2be60*/  IABS R2, R6 ;  /* 0x0000000600027213 */ /* 0x000fc60000000000 */
[----:B------:R-:W-:-:S05]  /*2be70*/  IMAD.MOV R0, RZ, RZ, -R0 ;  /* 0x000000ffff007224 */ /* 0x000fca00078e0a00 */
[----:B------:R-:W-:Y:S01]  /*2be80*/  MOV R3, R0 ;  /* 0x0000000000037202 */ /* 0x000fe20000000f00 */
        /* <DEDUP_REMOVED lines=12> */
[----:B------:R-:W-:Y:S02]  /*2bf50*/  @!P1 LOP3.LUT R0, RZ, R4, RZ, 0x33, !PT ;  /* 0x00000004ff009212 */ /* 0x000fe400078e33ff */
[----:B------:R-:W-:-:S05]  /*2bf60*/  IADD3 R4, -R4, RZ, RZ ;  /* 0x000000ff04047210 */ /* 0x000fca0007ffe1ff */
[----:B------:R-:W-:Y:S01]  /*2bf70*/  IMAD R18, R0, R4, R6 ;  /* 0x0000000400127224 */ /* 0x000fe200078e0206 */
[----:B------:R-:W-:-:S05]  /*2bf80*/  LOP3.LUT R0, RZ, R0, RZ, 0x33, !PT ;  /* 0x00000000ff007212 */ /* 0x000fca00078e33ff */
[----:B------:R-:W-:Y:S01]  /*2bf90*/  IMAD.IADD R17, R17, 0x1, R0 ;  /* 0x0000000111117824 */ /* 0x000fe200078e0200 */
[----:B------:R-:W-:Y:S06]  /*2bfa0*/  BRA `(.L_x_2668) ;  /* 0x00000000001c7947 */ /* 0x000fec0003800000 */
.L_x_2660:
[----:B------:R-:W-:Y:S01]  /*2bfb0*/  UMOV UR4, URZ ;  /* 0x0000003f00047c82 */ /* 0x000fe20008000000 */
[----:B------:R-:W-:Y:S01]  /*2bfc0*/  UMOV UR5, URZ ;  /* 0x0000003f00057c82 */ /* 0x000fe20008000000 */
[----:B------:R-:W-:Y:S01]  /*2bfd0*/  ULDC UR6, c[0x0][0xc3c] ;  /* 0x00030f0000067ab9 */ /* 0x000fe20000000800 */
[----:B------:R-:W-:Y:S02]  /*2bfe0*/  IMAD.MOV.U32 R16, RZ, RZ, R0 ;  /* 0x000000ffff107224 */ /* 0x000fe400078e0000 */
[----:B------:R-:W-:Y:S02]  /*2bff0*/  IMAD.U32 R17, RZ, RZ, UR4 ;  /* 0x00000004ff117e24 */ /* 0x000fe4000f8e00ff */
[----:B------:R-:W-:Y:S02]  /*2c000*/  IMAD.U32 R18, RZ, RZ, UR5 ;  /* 0x00000005ff127e24 */ /* 0x000fe4000f8e00ff */
[----:B------:R-:W-:-:S07]  /*2c010*/  IMAD.U32 R19, RZ, RZ, UR6 ;  /* 0x00000006ff137e24 */ /* 0x000fce000f8e00ff */
.L_x_2668:
[----:B------:R2:W4:Y:S01]  /*2c020*/  LDL R3, [R1+0x4] ;  /* 0x0000040001037983 */ /* 0x0005220000100800 */
[----:B------:R-:W5:Y:S01]  /*2c030*/  S2R R0, SR_TID.X ;  /* 0x0000000000007919 */ /* 0x000f620000002100 */
[----:B------:R-:W-:Y:S05]  /*2c040*/  WARPSYNC.ALL ;  /* 0x0000000000007948 */ /* 0x000fea0003800000 */
[----:B-----5:R-:W-:Y:S01]  /*2c050*/  LOP3.LUT R0, R0, 0x1f, RZ, 0xc0, !PT ;  /* 0x0000001f00007812 */ /* 0x020fe200078ec0ff */
[----:B------:R-:W-:Y:S03]  /*2c060*/  BAR.SYNC.DEFER_BLOCKING 0x4, 0x180 ;  /* 0x0106000000007b1d */ /* 0x000fe60000010000 */
[----:B------:R-:W-:-:S13]  /*2c070*/  ISETP.NE.AND P0, PT, R0, RZ, PT ;  /* 0x000000ff0000720c */ /* 0x000fda0003f05270 */
[----:B------:R-:W4:Y:S01]  /*2c080*/  @!P0 S2R R0, SR_CgaCtaId ;  /* 0x0000000000008919 */ /* 0x000f220000008800 */
[----:B------:R-:W-:-:S04]  /*2c090*/  @!P0 MOV R2, 0x400 ;  /* 0x0000040000028802 */ /* 0x000fc80000000f00 */
[----:B----4-:R-:W-:-:S05]  /*2c0a0*/  @!P0 LEA R3, R0, R2, 0x18 ;  /* 0x0000000200038211 */ /* 0x010fca00078ec0ff */
[----:B------:R2:W-:Y:S04]  /*2c0b0*/  @!P0 STS.128 [R3+0x388d0], R16 ;  /* 0x0388d01003008388 */ /* 0x0005e80000000c00 */
[----:B------:R2:W-:Y:S01]  /*2c0c0*/  @!P0 STL [R1+0x4], R3 ;  /* 0x0000040301008387 */ /* 0x0005e20000100800 */
[----:B------:R-:W-:Y:S06]  /*2c0d0*/  BAR.ARV 0x5, 0x180 ;  /* 0x0146000000007b1d */ /* 0x000fec0000002000 */
.L_x_2657:
[----:B------:R-:W-:Y:S02]  /*2c0e0*/  ULDC UR4, c[0x0][0xc3c] ;  /* 0x00030f0000047ab9 */ /* 0x000fe40000000800 */
[----:B0-----:R-:W-:-:S13]  /*2c0f0*/  ISETP.GE.AND P0, PT, R19, UR4, PT ;  /* 0x0000000413007c0c */ /* 0x001fda000bf06270 */
[----:B------:R-:W-:Y:S05]  /*2c100*/  @!P0 BRA `(.L_x_2669) ;  /* 0xffffff9400448947 */ /* 0x000fea000383ffff */
[----:B------:R-:W-:Y:S05]  /*2c110*/  BSYNC B7 ;  /* 0x0000000000077941 */ /* 0x000fea0003800000 */
.L_x_2559:
[----:B----4-:R-:W4:Y:S01]  /*2c120*/  LDL.LU R0, [R1+0x70] ;  /* 0x0000700001007983 */ /* 0x010f220000300800 */
[----:B------:R-:W-:Y:S01]  /*2c130*/  BSSY B0, `(.L_x_2670) ;  /* 0x000000b000007945 */ /* 0x000fe20003800000 */
[----:B------:R-:W5:Y:S01]  /*2c140*/  S2R R5, SR_CgaCtaId ;  /* 0x0000000000057919 */ /* 0x000f620000008800 */
[----:B----4-:R-:W-:-:S04]  /*2c150*/  IADD3 R0, R0, 0x1, RZ ;  /* 0x0000000100007810 */ /* 0x010fc80007ffe0ff */
[----:B0-----:R-:W-:-:S04]  /*2c160*/  LEA.HI R2, R0, R0, RZ, 0x1 ;  /* 0x0000000000027211 */ /* 0x001fc800078f08ff */
[----:B--2---:R-:W-:-:S05]  /*2c170*/  LOP3.LUT R3, R2, 0xfffffffe, RZ, 0xc0, !PT ;  /* 0xfffffffe02037812 */ /* 0x004fca00078ec0ff */
[----:B------:R-:W-:Y:S01]  /*2c180*/  IMAD.IADD R3, R0, 0x1, -R3 ;  /* 0x0000000100037824 */ /* 0x000fe200078e0a03 */
[----:B------:R-:W-:-:S04]  /*2c190*/  MOV R0, 0x400 ;  /* 0x0000040000007802 */ /* 0x000fc80000000f00 */
[----:B-----5:R-:W-:Y:S02]  /*2c1a0*/  LEA R0, R5, R0, 0x18 ;  /* 0x0000000005007211 */ /* 0x020fe400078ec0ff */
[----:B------:R-:W-:-:S04]  /*2c1b0*/  SHF.L.U32 R3, R3, 0x1f, RZ ;  /* 0x0000001f03037819 */ /* 0x000fc800000006ff */
[----:B------:R-:W0:Y:S02]  /*2c1c0*/  SYNCS.PHASECHK.TRANS64.TRYWAIT P0, [R0+URZ+0x38820], R3 ;  /* 0x03882003000075a7 */ /* 0x000e24000800017f */
[----:B0-----:R-:W-:Y:S05]  /*2c1d0*/  @!P0 BRA `(.L_x_2671) ;  /* 0x0000005800348947 */ /* 0x001fea0003800000 */
.L_x_2884:
[----:B------:R-:W-:Y:S05]  /*2c1e0*/  BSYNC B0 ;  /* 0x0000000000007941 */ /* 0x000fea0003800000 */
.L_x_2670:
[----:B------:R-:W-:-:S03]  /*2c1f0*/  UMOV UR4, 0xffffffff ;  /* 0xffffffff00047882 */ /* 0x000fc60000000000 */
[----:B------:R-:W-:Y:S05]  /*2c200*/  BRA.DIV UR4, `(.L_x_2672) ;  /* 0x0000005a043c7947 */ /* 0x000fea000b800000 */
[----:B------:R-:W2:Y:S02]  /*2c210*/  S2R R2, SR_TID.X ;  /* 0x0000000000027919 */ /* 0x000ea40000002100 */
[----:B--2---:R-:W-:-:S04]  /*2c220*/  SHF.R.U32.HI R2, RZ, 0x5, R2 ;  /* 0x00000005ff027819 */ /* 0x004fc80000011602 */
[----:B------:R-:W-:-:S05]  /*2c230*/  LOP3.LUT R2, R2, 0x3, RZ, 0xc0, !PT ;  /* 0x0000000302027812 */ /* 0x000fca00078ec0ff */
[----:B------:R2:W4:Y:S02]  /*2c240*/  SHFL.IDX PT, R14, R2, RZ, 0x1f ;  /* 0x00001fff020e7589 */ /* 0x00052400000e0000 */
.L_x_2887:
[----:B----4-:R-:W-:-:S13]  /*2c250*/  ISETP.NE.AND P0, PT, R14, RZ, PT ;  /* 0x000000ff0e00720c */ /* 0x010fda0003f05270 */
[----:B------:R-:W-:Y:S05]  /*2c260*/  @P0 BRA `(.L_x_2344) ;  /* 0x0000000000b00947 */ /* 0x000fea0003800000 */
[----:B------:R-:W-:-:S03]  /*2c270*/  UMOV UR4, 0xffffffff ;  /* 0xffffffff00047882 */ /* 0x000fc60000000000 */
[----:B------:R-:W-:Y:S05]  /*2c280*/  BRA.DIV UR4, `(.L_x_2673) ;  /* 0x0000005a04507947 */ /* 0x000fea000b800000 */
[----:B------:R-:W-:-:S13]  /*2c290*/  ELECT P6, URZ, PT ;  /* 0x00000000003f782f */ /* 0x000fda00038c0000 */
.L_x_2890:
[----:B------:R-:W-:Y:S05]  /*2c2a0*/  @!P6 BRA `(.L_x_2344) ;  /* 0x0000000000a0e947 */ /* 0x000fea0003800000 */
[----:B------:R-:W-:-:S06]  /*2c2b0*/  ULOP3.LUT UR4, UR40, 0x2, URZ, 0xfc, !UPT ;  /* 0x0000000228047892 */ /* 0x000fcc000f8efc3f */
[----:B--2---:R-:W-:-:S05]  /*2c2c0*/  IMAD.U32 R2, RZ, RZ, UR4 ;  /* 0x00000004ff027e24 */ /* 0x004fca000f8e00ff */
[----:B------:R-:W-:-:S13]  /*2c2d0*/  ISETP.NE.AND P0, PT, R2, 0x3, PT ;  /* 0x000000030200780c */ /* 0x000fda0003f05270 */
[----:B------:R-:W-:Y:S05]  /*2c2e0*/  @!P0 BRA `(.L_x_2674) ;  /* 0x0000000000048947 */ /* 0x000fea0003800000 */
[----:B------:R-:W-:Y:S01]  /*2c2f0*/  BPT.TRAP 0x1 ;  /* 0x000000040000795c */ /* 0x000fe20000300000 */
.L_x_2674:
[----:B0-----:R-:W2:Y:S04]  /*2c300*/  LDL R3, [R1+0x14] ;  /* 0x0000140001037983 */ /* 0x001ea80000100800 */
[----:B------:R-:W4:Y:S01]  /*2c310*/  LDL.LU R7, [R1+0x24] ;  /* 0x0000240001077983 */ /* 0x000f220000300800 */
[----:B------:R-:W-:-:S04]  /*2c320*/  VIADD R2, R0, 0x38840 ;  /* 0x0003884000027836 */ /* 0x000fc80000000000 */
[C---:B--2---:R-:W-:Y:S02]  /*2c330*/  IMAD R6, R3.reuse, 0x8, R2 ;  /* 0x0000000803067824 */ /* 0x044fe400078e0202 */
[----:B------:R-:W-:Y:S01]  /*2c340*/  VIADD R3, R3, 0x1 ;  /* 0x0000000103037836 */ /* 0x000fe20000000000 */
[----:B----4-:R-:W-:-:S04]  /*2c350*/  SHF.L.U32 R5, R7, 0x1f, RZ ;  /* 0x0000001f07057819 */ /* 0x010fc800000006ff */
        /* <DEDUP_REMOVED lines=8> */
.L_x_2891:
[----:B------:R-:W2:Y:S02]  /*2c3e0*/  SYNCS.PHASECHK.TRANS64.TRYWAIT P1, [R7+URZ], R2 ;  /* 0x00000002070075a7 */ /* 0x000ea4000802017f */
[----:B--2---:R-:W-:Y:S05]  /*2c3f0*/  @!P1 BRA `(.L_x_2676) ;  /* 0x0000005800289947 */ /* 0x004fea0003800000 */
.L_x_2892:
[----:B------:R-:W-:Y:S05]  /*2c400*/  @!P0 BRA `(.L_x_2677) ;  /* 0x0000000000048947 */ /* 0x000fea0003800000 */
[----:B------:R-:W-:Y:S01]  /*2c410*/  BPT.TRAP 0x1 ;  /* 0x000000040000795c */ /* 0x000fe20000300000 */
.L_x_2677:
[----:B------:R-:W4:Y:S02]  /*2c420*/  LDL.LU R4, [R1+0x14] ;  /* 0x0000140001047983 */ /* 0x000f240000300800 */
[----:B----4-:R-:W-:-:S04]  /*2c430*/  IMAD R4, R4, 0x8, R0 ;  /* 0x0000000804047824 */ /* 0x010fc800078e0200 */
[----:B------:R-:W4:Y:S02]  /*2c440*/  SYNCS.PHASECHK.TRANS64.TRYWAIT P1, [R4+URZ+0x38860], R5 ;  /* 0x03886005040075a7 */ /* 0x000f24000802017f */
[----:B----4-:R-:W-:Y:S05]  /*2c450*/  @!P1 BRA `(.L_x_2678) ;  /* 0x0000005800249947 */ /* 0x010fea0003800000 */
.L_x_2893:
[----:B------:R-:W-:Y:S05]  /*2c460*/  @!P0 BRA `(.L_x_2679) ;  /* 0x0000000000048947 */ /* 0x000fea0003800000 */
[----:B------:R-:W-:Y:S01]  /*2c470*/  BPT.TRAP 0x1 ;  /* 0x000000040000795c */ /* 0x000fe20000300000 */
.L_x_2679:
[----:B------:R-:W-:-:S04]  /*2c480*/  IMAD R3, R3, 0x8, R0 ;  /* 0x0000000803037824 */ /* 0x000fc800078e0200 */
[----:B------:R-:W5:Y:S02]  /*2c490*/  SYNCS.PHASECHK.TRANS64.TRYWAIT P1, [R3+URZ+0x38860], R2 ;  /* 0x03886002030075a7 */ /* 0x000f64000802017f */
[----:B-----5:R-:W-:Y:S05]  /*2c4a0*/  @!P1 BRA `(.L_x_2680) ;  /* 0x0000005800249947 */ /* 0x020fea0003800000 */
.L_x_2894:
[----:B------:R-:W-:Y:S05]  /*2c4b0*/  @!P0 BRA `(.L_x_2681) ;  /* 0x0000000000048947 */ /* 0x000fea0003800000 */
[----:B------:R-:W-:Y:S01]  /*2c4c0*/  BPT.TRAP 0x1 ;  /* 0x000000040000795c */ /* 0x000fe20000300000 */
.L_x_2681:
[----:B------:R-:W5:Y:S02]  /*2c4d0*/  SYNCS.PHASECHK.TRANS64.TRYWAIT P0, [R4+URZ+0x38880], R5 ;  /* 0x03888005040075a7 */ /* 0x000f64000800017f */
[----:B-----5:R-:W-:Y:S05]  /*2c4e0*/  @!P0 BRA `(.L_x_2682) ;  /* 0x0000005800288947 */ /* 0x020fea0003800000 */
.L_x_2683:
[----:B------:R0:W0:Y:S02]  /*2c4f0*/  SYNCS.PHASECHK.TRANS64.TRYWAIT P0, [R3+URZ+0x38880], R2 ;  /* 0x03888002030075a7 */ /* 0x000024000800017f */
[----:B0-----:R-:W-:Y:S05]  /*2c500*/  @!P0 NANOSLEEP.SYNCS 0x989680 ;  /* 0x009896800000895d */ /* 0x001fea0003900000 */
[----:B------:R-:W0:Y:S02]  /*2c510*/  @!P0 SYNCS.PHASECHK.TRANS64 P0, [R3+URZ+0x38880], R2 ;  /* 0x03888002030085a7 */ /* 0x000e24000800007f */
[----:B0-----:R-:W-:Y:S05]  /*2c520*/  @!P0 BRA `(.L_x_2683) ;  /* 0xfffffffc00f08947 */ /* 0x001fea000383ffff */
.L_x_2344:
[----:B------:R-:W-:Y:S05]  /*2c530*/  BSYNC B8 ;  /* 0x0000000000087941 */ /* 0x000fea0003800000 */
.L_x_2341:
[----:B------:R-:W-:Y:S05]  /*2c540*/  EXIT ;  /* 0x000000000000794d */ /* 0x000fea0003800000 */
.L_x_2366:
[----:B-1----:R1:W2:Y:S02]  /*2c550*/  SYNCS.PHASECHK.TRANS64.TRYWAIT P6, [R111+URZ+0x38890], R124 ;  /* 0x0388907c6f0075a7 */ /* 0x0022a400080c017f */
[----:B--2---:R-:W-:Y:S05]  /*2c560*/  @!P6 NANOSLEEP.SYNCS 0x989680 ;  /* 0x009896800000e95d */ /* 0x004fea0003900000 */
[----:B------:R-:W2:Y:S02]  /*2c570*/  @!P6 SYNCS.PHASECHK.TRANS64 P6, [R111+URZ+0x38890], R124 ;  /* 0x0388907c6f00e5a7 */ /* 0x000ea400080c007f */
[----:B--2---:R-:W-:Y:S05]  /*2c580*/  @!P6 BRA `(.L_x_2366) ;  /* 0xfffffffc00f0e947 */ /* 0x004fea000383ffff */
[----:B------:R-:W-:Y:S05]  /*2c590*/  BRA `(.L_x_2684) ;  /* 0xfffffd6c00247947 */ /* 0x000fea000383ffff */
.L_x_2400:
[----:B0-----:R0:W1:Y:S02]  /*2c5a0*/  SYNCS.PHASECHK.TRANS64.TRYWAIT P3, [R111+URZ+0x38890], R124 ;  /* 0x0388907c6f0075a7 */ /* 0x001064000806017f */
[----:B-1----:R-:W-:Y:S05]  /*2c5b0*/  @!P3 NANOSLEEP.SYNCS 0x989680 ;  /* 0x009896800000b95d */ /* 0x002fea0003900000 */
[----:B------:R-:W1:Y:S02]  /*2c5c0*/  @!P3 SYNCS.PHASECHK.TRANS64 P3, [R111+URZ+0x38890], R124 ;  /* 0x0388907c6f00b5a7 */ /* 0x000e64000806007f */
[----:B-1----:R-:W-:Y:S05]  /*2c5d0*/  @!P3 BRA `(.L_x_2400) ;  /* 0xfffffffc00f0b947 */ /* 0x002fea000383ffff */
[----:B------:R-:W-:Y:S05]  /*2c5e0*/  BRA `(.L_x_2685) ;  /* 0xfffffdac00e87947 */ /* 0x000fea000383ffff */
.L_x_2417:
[----:B0-----:R0:W1:Y:S02]  /*2c5f0*/  SYNCS.PHASECHK.TRANS64.TRYWAIT P2, [R111+URZ+0x38890], R124 ;  /* 0x0388907c6f0075a7 */ /* 0x001064000804017f */
[----:B-1----:R-:W-:Y:S05]  /*2c600*/  @!P2 NANOSLEEP.SYNCS 0x989680 ;  /* 0x009896800000a95d */ /* 0x002fea0003900000 */
[----:B------:R-:W1:Y:S02]  /*2c610*/  @!P2 SYNCS.PHASECHK.TRANS64 P2, [R111+URZ+0x38890], R124 ;  /* 0x0388907c6f00a5a7 */ /* 0x000e64000804007f */
[----:B-1----:R-:W-:Y:S05]  /*2c620*/  @!P2 BRA `(.L_x_2417) ;  /* 0xfffffffc00f0a947 */ /* 0x002fea000383ffff */
[----:B------:R-:W-:Y:S05]  /*2c630*/  BRA `(.L_x_2686) ;  /* 0xfffffdf000c87947 */ /* 0x000fea000383ffff */
.L_x_2427:
[----:B-1----:R1:W2:Y:S02]  /*2c640*/  SYNCS.PHASECHK.TRANS64.TRYWAIT P3, [R111+URZ+0x388b0], R124 ;  /* 0x0388b07c6f0075a7 */ /* 0x0022a4000806017f */
[----:B--2---:R-:W-:Y:S05]  /*2c650*/  @!P3 NANOSLEEP.SYNCS 0x989680 ;  /* 0x009896800000b95d */ /* 0x004fea0003900000 */
[----:B------:R-:W2:Y:S02]  /*2c660*/  @!P3 SYNCS.PHASECHK.TRANS64 P3, [R111+URZ+0x388b0], R124 ;  /* 0x0388b07c6f00b5a7 */ /* 0x000ea4000806007f */
[----:B--2---:R-:W-:Y:S05]  /*2c670*/  @!P3 BRA `(.L_x_2427) ;  /* 0xfffffffc00f0b947 */ /* 0x004fea000383ffff */
[----:B------:R-:W-:Y:S05]  /*2c680*/  BRA `(.L_x_2687) ;  /* 0xfffffdf800347947 */ /* 0x000fea000383ffff */
.L_x_2439:
[----:B------:R-:W-:Y:S01]  /*2c690*/  BSSY B0, `(.L_x_2688) ;  /* 0x0000007000007945 */ /* 0x000fe20003800000 */
[----:B------:R-:W-:Y:S02]  /*2c6a0*/  IMAD.MOV.U32 R12, RZ, RZ, RZ ;  /* 0x000000ffff0c7224 */ /* 0x000fe400078e00ff */
[----:B------:R-:W-:Y:S02]  /*2c6b0*/  IMAD.MOV.U32 R11, RZ, RZ, 0x1f ;  /* 0x0000001fff0b7424 */ /* 0x000fe400078e00ff */
[----:B------:R-:W-:-:S07]  /*2c6c0*/  IMAD.MOV.U32 R15, RZ, RZ, -0x1 ;  /* 0xffffffffff0f7424 */ /* 0x000fce00078e00ff */
[----:B-----5:R-:W-:Y:S05]  /*2c6d0*/  WARPSYNC.COLLECTIVE R15, `(.L_x_2689) ;  /* 0x000000000f087348 */ /* 0x020fea0003c00000 */
[----:B------:R0:W1:Y:S02]  /*2c6e0*/  SHFL.IDX P6, R14, R13, R12, R11 ;  /* 0x0000000c0d0e7389 */ /* 0x00006400000c000b */
[----:B01---5:R-:W-:Y:S01]  /*2c6f0*/  ENDCOLLECTIVE ;  /* 0x000000000000791b */ /* 0x023fe20003800000 */
.L_x_2689:
[----:B------:R-:W-:Y:S05]  /*2c700*/  BSYNC B0 ;  /* 0x0000000000007941 */ /* 0x000fea0003800000 */
.L_x_2688:
[----:B------:R-:W-:Y:S01]  /*2c710*/  MOV R237, R14 ;  /* 0x0000000e00ed7202 */ /* 0x000fe20000000f00 */
[----:B------:R-:W-:Y:S06]  /*2c720*/  BRA `(.L_x_2690) ;  /* 0xfffffe04003c7947 */ /* 0x000fec000383ffff */
.L_x_2449:
[----:B------:R-:W-:Y:S01]  /*2c730*/  BSSY B1, `(.L_x_2691) ;  /* 0x0000008000017945 */ /* 0x000fe20003800000 */
[----:B------:R-:W-:Y:S02]  /*2c740*/  IMAD.MOV.U32 R13, RZ, RZ, R6 ;  /* 0x000000ffff0d7224 */ /* 0x000fe400078e0006 */
[----:B------:R-:W-:Y:S02]  /*2c750*/  IMAD.MOV.U32 R12, RZ, RZ, RZ ;  /* 0x000000ffff0c7224 */ /* 0x000fe400078e00ff */
[----:B------:R-:W-:Y:S02]  /*2c760*/  IMAD.MOV.U32 R11, RZ, RZ, 0x181f ;  /* 0x0000181fff0b7424 */ /* 0x000fe400078e00ff */
[----:B------:R-:W-:-:S07]  /*2c770*/  IMAD.MOV.U32 R15, RZ, RZ, -0x1 ;  /* 0xffffffffff0f7424 */ /* 0x000fce00078e00ff */
[----:B------:R-:W-:Y:S05]  /*2c780*/  WARPSYNC.COLLECTIVE R15, `(.L_x_2692) ;  /* 0x000000000f087348 */ /* 0x000fea0003c00000 */
[----:B------:R0:W1:Y:S02]  /*2c790*/  SHFL.IDX P6, R14, R13, R12, R11 ;  /* 0x0000000c0d0e7389 */ /* 0x00006400000c000b */
[----:B01----:R-:W-:Y:S01]  /*2c7a0*/  ENDCOLLECTIVE ;  /* 0x000000000000791b */ /* 0x003fe20003800000 */
.L_x_2692:
[----:B------:R-:W-:Y:S05]  /*2c7b0*/  BSYNC B1 ;  /* 0x0000000000017941 */ /* 0x000fea0003800000 */
.L_x_2691:
[----:B------:R-:W-:Y:S01]  /*2c7c0*/  MOV R13, R5 ;  /* 0x00000005000d7202 */ /* 0x000fe20000000f00 */
[----:B------:R-:W-:Y:S02]  /*2c7d0*/  IMAD.MOV.U32 R12, RZ, RZ, RZ ;  /* 0x000000ffff0c7224 */ /* 0x000fe400078e00ff */
[----:B------:R-:W-:Y:S02]  /*2c7e0*/  IMAD.MOV.U32 R11, RZ, RZ, 0x181f ;  /* 0x0000181fff0b7424 */ /* 0x000fe400078e00ff */
[----:B------:R-:W-:Y:S02]  /*2c7f0*/  IMAD.MOV.U32 R15, RZ, RZ, -0x1 ;  /* 0xffffffffff0f7424 */ /* 0x000fe400078e00ff */
[----:B------:R-:W-:-:S07]  /*2c800*/  IMAD.MOV.U32 R0, RZ, RZ, R14 ;  /* 0x000000ffff007224 */ /* 0x000fce00078e000e */
[----:B------:R-:W-:Y:S05]  /*2c810*/  WARPSYNC.COLLECTIVE R15, `(.L_x_2693) ;  /* 0x000000000f087348 */ /* 0x000fea0003c00000 */
[----:B------:R0:W1:Y:S02]  /*2c820*/  SHFL.IDX P6, R14, R13, R12, R11 ;  /* 0x0000000c0d0e7389 */ /* 0x00006400000c000b */
[----:B01----:R-:W-:Y:S01]  /*2c830*/  ENDCOLLECTIVE ;  /* 0x000000000000791b */ /* 0x003fe20003800000 */
.L_x_2693:
[----:B------:R-:W-:Y:S02]  /*2c840*/  IMAD.MOV.U32 R13, RZ, RZ, R8 ;  /* 0x000000ffff0d7224 */ /* 0x000fe400078e0008 */
[----:B------:R-:W-:-:S07]  /*2c850*/  IMAD.MOV.U32 R3, RZ, RZ, R14 ;  /* 0x000000ffff037224 */ /* 0x000fce00078e000e */
[----:B------:R-:W-:Y:S05]  /*2c860*/  WARPSYNC.COLLECTIVE R15, `(.L_x_2694) ;  /* 0x000000000f087348 */ /* 0x000fea0003c00000 */
[----:B------:R0:W1:Y:S02]  /*2c870*/  SHFL.IDX P6, R14, R13, R12, R11 ;  /* 0x0000000c0d0e7389 */ /* 0x00006400000c000b */
[----:B01----:R-:W-:Y:S01]  /*2c880*/  ENDCOLLECTIVE ;  /* 0x000000000000791b */ /* 0x003fe20003800000 */
.L_x_2694:
[----:B------:R-:W-:Y:S01]  /*2c890*/  IMAD.MOV.U32 R13, RZ, RZ, R7 ;  /* 0x000000ffff0d7224 */ /* 0x000fe200078e0007 */
[----:B------:R-:W-:-:S07]  /*2c8a0*/  MOV R4, R14 ;  /* 0x0000000e00047202 */ /* 0x000fce0000000f00 */
[----:B------:R-:W-:Y:S05]  /*2c8b0*/  WARPSYNC.COLLECTIVE R15, `(.L_x_2695) ;  /* 0x000000000f087348 */ /* 0x000fea0003c00000 */
[----:B------:R0:W1:Y:S02]  /*2c8c0*/  SHFL.IDX P6, R14, R13, R12, R11 ;  /* 0x0000000c0d0e7389 */ /* 0x00006400000c000b */
[----:B01----:R-:W-:Y:S01]  /*2c8d0*/  ENDCOLLECTIVE ;  /* 0x000000000000791b */ /* 0x003fe20003800000 */
.L_x_2695:
[----:B------:R-:W-:Y:S05]  /*2c8e0*/  BRA `(.L_x_2696) ;  /* 0xfffffe0c00487947 */ /* 0x000fea000383ffff */
.L_x_2452:
[----:B------:R-:W-:Y:S01]  /*2c8f0*/  BSSY B1, `(.L_x_2697) ;  /* 0x0000008000017945 */ /* 0x000fe20003800000 */
[----:B------:R-:W-:Y:S02]  /*2c900*/  IMAD.MOV.U32 R13, RZ, RZ, R6 ;  /* 0x000000ffff0d7224 */ /* 0x000fe400078e0006 */
[----:B------:R-:W-:Y:S02]  /*2c910*/  IMAD.MOV.U32 R12, RZ, RZ, 0x1 ;  /* 0x00000001ff0c7424 */ /* 0x000fe400078e00ff */
[----:B------:R-:W-:Y:S02]  /*2c920*/  IMAD.MOV.U32 R11, RZ, RZ, 0x181f ;  /* 0x0000181fff0b7424 */ /* 0x000fe400078e00ff */
[----:B------:R-:W-:-:S07]  /*2c930*/  IMAD.MOV.U32 R15, RZ, RZ, -0x1 ;  /* 0xffffffffff0f7424 */ /* 0x000fce00078e00ff */
[----:B0-2345:R-:W-:Y:S05]  /*2c940*/  WARPSYNC.COLLECTIVE R15, `(.L_x_2698) ;  /* 0x000000000f087348 */ /* 0x03dfea0003c00000 */
[----:B----4-:R1:W4:Y:S02]  /*2c950*/  SHFL.IDX P6, R14, R13, R12, R11 ;  /* 0x0000000c0d0e7389 */ /* 0x01032400000c000b */
[----:B012345:R-:W-:Y:S01]  /*2c960*/  ENDCOLLECTIVE ;  /* 0x000000000000791b */ /* 0x03ffe20003800000 */
.L_x_2698:
[----:B------:R-:W-:Y:S05]  /*2c970*/  BSYNC B1 ;  /* 0x0000000000017941 */ /* 0x000fea0003800000 */
.L_x_2697:
[----:B------:R-:W-:Y:S01]  /*2c980*/  IMAD.MOV.U32 R13, RZ, RZ, R5 ;  /* 0x000000ffff0d7224 */ /* 0x000fe200078e0005 */
[----:B------:R-:W-:Y:S01]  /*2c990*/  MOV R0, R14 ;  /* 0x0000000e00007202 */ /* 0x000fe20000000f00 */
[----:B------:R-:W-:Y:S02]  /*2c9a0*/  IMAD.MOV.U32 R12, RZ, RZ, 0x1 ;  /* 0x00000001ff0c7424 */ /* 0x000fe400078e00ff */
[----:B------:R-:W-:Y:S02]  /*2c9b0*/  IMAD.MOV.U32 R11, RZ, RZ, 0x181f ;  /* 0x0000181fff0b7424 */ /* 0x000fe400078e00ff */
[----:B------:R-:W-:-:S07]  /*2c9c0*/  IMAD.MOV.U32 R15, RZ, RZ, -0x1 ;  /* 0xffffffffff0f7424 */ /* 0x000fce00078e00ff */
[----:B------:R-:W-:Y:S05]  /*2c9d0*/  WARPSYNC.COLLECTIVE R15, `(.L_x_2699) ;  /* 0x000000000f087348 */ /* 0x000fea0003c00000 */
[----:B------:R0:W1:Y:S02]  /*2c9e0*/  SHFL.IDX P6, R14, R13, R12, R11 ;  /* 0x0000000c0d0e7389 */ /* 0x00006400000c000b */
[----:B01----:R-:W-:Y:S01]  /*2c9f0*/  ENDCOLLECTIVE ;  /* 0x000000000000791b */ /* 0x003fe20003800000 */
.L_x_2699:
[----:B------:R-:W-:Y:S01]  /*2ca00*/  MOV R13, R8 ;  /* 0x00000008000d7202 */ /* 0x000fe20000000f00 */
[----:B------:R-:W-:-:S07]  /*2ca10*/  IMAD.MOV.U32 R3, RZ, RZ, R14 ;  /* 0x000000ffff037224 */ /* 0x000fce00078e000e */
[----:B------:R-:W-:Y:S05]  /*2ca20*/  WARPSYNC.COLLECTIVE R15, `(.L_x_2700) ;  /* 0x000000000f087348 */ /* 0x000fea0003c00000 */
[----:B------:R0:W1:Y:S02]  /*2ca30*/  SHFL.IDX P6, R14, R13, R12, R11 ;  /* 0x0000000c0d0e7389 */ /* 0x00006400000c000b */
[----:B01----:R-:W-:Y:S01]  /*2ca40*/  ENDCOLLECTIVE ;  /* 0x000000000000791b */ /* 0x003fe20003800000 */
.L_x_2700:
[----:B------:R-:W-:Y:S02]  /*2ca50*/  IMAD.MOV.U32 R13, RZ, RZ, R7 ;  /* 0x000000ffff0d7224 */ /* 0x000fe400078e0007 */
[----:B------:R-:W-:-:S07]  /*2ca60*/  IMAD.MOV.U32 R4, RZ, RZ, R14 ;  /* 0x000000ffff047224 */ /* 0x000fce00078e000e */
[----:B------:R-:W-:Y:S05]  /*2ca70*/  WARPSYNC.COLLECTIVE R15, `(.L_x_2701) ;  /* 0x000000000f087348 */ /* 0x000fea0003c00000 */
[----:B------:R0:W1:Y:S02]  /*2ca80*/  SHFL.IDX P6, R14, R13, R12, R11 ;  /* 0x0000000c0d0e7389 */ /* 0x00006400000c000b */
[----:B01----:R-:W-:Y:S01]  /*2ca90*/  ENDCOLLECTIVE ;  /* 0x000000000000791b */ /* 0x003fe20003800000 */
.L_x_2701:
[----:B------:R-:W-:Y:S05]  /*2caa0*/  BRA `(.L_x_2702) ;  /* 0xfffffe0c00687947 */ /* 0x000fea000383ffff */
.L_x_2455:
[----:B------:R-:W-:Y:S01]  /*2cab0*/  BSSY B1, `(.L_x_2703) ;  /* 0x0000008000017945 */ /* 0x000fe20003800000 */
[----:B0-----:R-:W-:Y:S01]  /*2cac0*/  IMAD.MOV.U32 R13, RZ, RZ, R6 ;  /* 0x000000ffff0d7224 */ /* 0x001fe200078e0006 */
[----:B------:R-:W-:Y:S01]  /*2cad0*/  MOV R15, 0xffffffff ;  /* 0xffffffff000f7802 */ /* 0x000fe20000000f00 */
[----:B------:R-:W-:Y:S02]  /*2cae0*/  IMAD.MOV.U32 R12, RZ, RZ, 0x2 ;  /* 0x00000002ff0c7424 */ /* 0x000fe400078e00ff */
[----:B------:R-:W-:-:S07]  /*2caf0*/  IMAD.MOV.U32 R11, RZ, RZ, 0x181f ;  /* 0x0000181fff0b7424 */ /* 0x000fce00078e00ff */
[----:B-12345:R-:W-:Y:S05]  /*2cb00*/  WARPSYNC.COLLECTIVE R15, `(.L_x_2704) ;  /* 0x000000000f087348 */ /* 0x03efea0003c00000 */
[----:B----4-:R0:W4:Y:S02]  /*2cb10*/  SHFL.IDX P6, R14, R13, R12, R11 ;  /* 0x0000000c0d0e7389 */ /* 0x01012400000c000b */
[----:B012345:R-:W-:Y:S01]  /*2cb20*/  ENDCOLLECTIVE ;  /* 0x000000000000791b */ /* 0x03ffe20003800000 */
.L_x_2704:
[----:B------:R-:W-:Y:S05]  /*2cb30*/  BSYNC B1 ;  /* 0x0000000000017941 */ /* 0x000fea0003800000 */
.L_x_2703:
        /* <DEDUP_REMOVED lines=8> */
.L_x_2705:
[----:B------:R-:W-:Y:S01]  /*2cbc0*/  IMAD.MOV.U32 R13, RZ, RZ, R8 ;  /* 0x000000ffff0d7224 */ /* 0x000fe200078e0008 */
[----:B------:R-:W-:-:S07]  /*2cbd0*/  MOV R3, R14 ;  /* 0x0000000e00037202 */ /* 0x000fce0000000f00 */
[----:B------:R-:W-:Y:S05]  /*2cbe0*/  WARPSYNC.COLLECTIVE R15, `(.L_x_2706) ;  /* 0x000000000f087348 */ /* 0x000fea0003c00000 */
[----:B------:R0:W1:Y:S02]  /*2cbf0*/  SHFL.IDX P6, R14, R13, R12, R11 ;  /* 0x0000000c0d0e7389 */ /* 0x00006400000c000b */
[----:B01----:R-:W-:Y:S01]  /*2cc00*/  ENDCOLLECTIVE ;  /* 0x000000000000791b */ /* 0x003fe20003800000 */
.L_x_2706:
[----:B------:R-:W-:Y:S02]  /*2cc10*/  IMAD.MOV.U32 R13, RZ, RZ, R7 ;  /* 0x000000ffff0d7224 */ /* 0x000fe400078e0007 */
[----:B------:R-:W-:-:S07]  /*2cc20*/  IMAD.MOV.U32 R4, RZ, RZ, R14 ;  /* 0x000000ffff047224 */ /* 0x000fce00078e000e */
[----:B------:R-:W-:Y:S05]  /*2cc30*/  WARPSYNC.COLLECTIVE R15, `(.L_x_2707) ;  /* 0x000000000f087348 */ /* 0x000fea0003c00000 */
[----:B------:R0:W1:Y:S02]  /*2cc40*/  SHFL.IDX P6, R14, R13, R12, R11 ;  /* 0x0000000c0d0e7389 */ /* 0x00006400000c000b */
[----:B01----:R-:W-:Y:S01]  /*2cc50*/  ENDCOLLECTIVE ;  /* 0x000000000000791b */ /* 0x003fe20003800000 */
.L_x_2707:
[----:B------:R-:W-:Y:S05]  /*2cc60*/  BRA `(.L_x_2708) ;  /* 0xfffffe0c007c7947 */ /* 0x000fea000383ffff */
.L_x_2458:
[----:B------:R-:W-:Y:S01]  /*2cc70*/  BSSY B1, `(.L_x_2709) ;  /* 0x0000008000017945 */ /* 0x000fe20003800000 */
[----:B------:R-:W-:Y:S01]  /*2cc80*/  IMAD.MOV.U32 R13, RZ, RZ, R6 ;  /* 0x000000ffff0d7224 */ /* 0x000fe200078e0006 */
[----:B------:R-:W-:Y:S01]  /*2cc90*/  MOV R11, 0x181f ;  /* 0x0000181f000b7802 */ /* 0x000fe20000000f00 */
[----:B------:R-:W-:Y:S02]  /*2cca0*/  IMAD.MOV.U32 R12, RZ, RZ, 0x3 ;  /* 0x00000003ff0c7424 */ /* 0x000fe400078e00ff */
[----:B------:R-:W-:-:S07]  /*2ccb0*/  IMAD.MOV.U32 R15, RZ, RZ, -0x1 ;  /* 0xffffffffff0f7424 */ /* 0x000fce00078e00ff */
[----:B-12345:R-:W-:Y:S05]  /*2ccc0*/  WARPSYNC.COLLECTIVE R15, `(.L_x_2710) ;  /* 0x000000000f087348 */ /* 0x03efea0003c00000 */
[----:B----4-:R0:W4:Y:S02]  /*2ccd0*/  SHFL.IDX P6, R14, R13, R12, R11 ;  /* 0x0000000c0d0e7389 */ /* 0x01012400000c000b */
[----:B012345:R-:W-:Y:S01]  /*2cce0*/  ENDCOLLECTIVE ;  /* 0x000000000000791b */ /* 0x03ffe20003800000 */
.L_x_2710:
[----:B------:R-:W-:Y:S05]  /*2ccf0*/  BSYNC B1 ;  /* 0x0000000000017941 */ /* 0x000fea0003800000 */
.L_x_2709:
[----:B------:R-:W-:Y:S01]  /*2cd00*/  IMAD.MOV.U32 R13, RZ, RZ, R5 ;  /* 0x000000ffff0d7224 */ /* 0x000fe200078e0005 */
[----:B------:R-:W-:Y:S01]  /*2cd10*/  MOV R15, 0xffffffff ;  /* 0xffffffff000f7802 */ /* 0x000fe20000000f00 */
[----:B------:R-:W-:Y:S02]  /*2cd20*/  IMAD.MOV.U32 R12, RZ, RZ, 0x3 ;  /* 0x00000003ff0c7424 */ /* 0x000fe400078e00ff */
[----:B------:R-:W-:Y:S02]  /*2cd30*/  IMAD.MOV.U32 R11, RZ, RZ, 0x181f ;  /* 0x0000181fff0b7424 */ /* 0x000fe400078e00ff */
[----:B------:R-:W-:-:S07]  /*2cd40*/  IMAD.MOV.U32 R0, RZ, RZ, R14 ;  /* 0x000000ffff007224 */ /* 0x000fce00078e000e */
[----:B------:R-:W-:Y:S05]  /*2cd50*/  WARPSYNC.COLLECTIVE R15, `(.L_x_2711) ;  /* 0x000000000f087348 */ /* 0x000fea0003c00000 */
[----:B------:R0:W1:Y:S02]  /*2cd60*/  SHFL.IDX P6, R14, R13, R12, R11 ;  /* 0x0000000c0d0e7389 */ /* 0x00006400000c000b */
[----:B01----:R-:W-:Y:S01]  /*2cd70*/  ENDCOLLECTIVE ;  /* 0x000000000000791b */ /* 0x003fe20003800000 */
.L_x_2711:
[----:B------:R-:W-:Y:S02]  /*2cd80*/  IMAD.MOV.U32 R13, RZ, RZ, R8 ;  /* 0x000000ffff0d7224 */ /* 0x000fe400078e0008 */
[----:B------:R-:W-:-:S07]  /*2cd90*/  IMAD.MOV.U32 R3, RZ, RZ, R14 ;  /* 0x000000ffff037224 */ /* 0x000fce00078e000e */
[----:B------:R-:W-:Y:S05]  /*2cda0*/  WARPSYNC.COLLECTIVE R15, `(.L_x_2712) ;  /* 0x000000000f087348 */ /* 0x000fea0003c00000 */
[----:B------:R0:W1:Y:S02]  /*2cdb0*/  SHFL.IDX P6, R14, R13, R12, R11 ;  /* 0x0000000c0d0e7389 */ /* 0x00006400000c000b */
[----:B01----:R-:W-:Y:S01]  /*2cdc0*/  ENDCOLLECTIVE ;  /* 0x000000000000791b */ /* 0x003fe20003800000 */
.L_x_2712:
[----:B------:R-:W-:Y:S02]  /*2cdd0*/  IMAD.MOV.U32 R13, RZ, RZ, R7 ;  /* 0x000000ffff0d7224 */ /* 0x000fe400078e0007 */
[----:B------:R-:W-:-:S07]  /*2cde0*/  IMAD.MOV.U32 R4, RZ, RZ, R14 ;  /* 0x000000ffff047224 */ /* 0x000fce00078e000e */
[----:B------:R-:W-:Y:S05]  /*2cdf0*/  WARPSYNC.COLLECTIVE R15, `(.L_x_2713) ;  /* 0x000000000f087348 */ /* 0x000fea0003c00000 */
[----:B------:R0:W1:Y:S02]  /*2ce00*/  SHFL.IDX P6, R14, R13, R12, R11 ;  /* 0x0000000c0d0e7389 */ /* 0x00006400000c000b */
[----:B01----:R-:W-:Y:S01]  /*2ce10*/  ENDCOLLECTIVE ;  /* 0x000000000000791b */ /* 0x003fe20003800000 */
.L_x_2713:
[----:B------:R-:W-:Y:S05]  /*2ce20*/  BRA `(.L_x_2714) ;  /* 0xfffffe0c00987947 */ /* 0x000fea000383ffff */
.L_x_2462:
[----:B0-----:R0:W2:Y:S02]  /*2ce30*/  SYNCS.PHASECHK.TRANS64.TRYWAIT P0, [R18+URZ+0x38800], R3 ;  /* 0x03880003120075a7 */ /* 0x0010a4000800017f */
[----:B--2---:R-:W-:Y:S05]  /*2ce40*/  @!P0 NANOSLEEP.SYNCS 0x989680 ;  /* 0x009896800000895d */ /* 0x004fea0003900000 */
[----:B------:R-:W2:Y:S02]  /*2ce50*/  @!P0 SYNCS.PHASECHK.TRANS64 P0, [R18+URZ+0x38800], R3 ;  /* 0x03880003120085a7 */ /* 0x000ea4000800007f */
[----:B--2---:R-:W-:Y:S05]  /*2ce60*/  @!P0 BRA `(.L_x_2462) ;  /* 0xfffffffc00f08947 */ /* 0x004fea000383ffff */
[----:B------:R-:W-:Y:S05]  /*2ce70*/  BRA `(.L_x_2715) ;  /* 0xfffffe1000187947 */ /* 0x000fea000383ffff */
.L_x_2478:
[----:B------:R-:W0:Y:S01]  /*2ce80*/  LDC R57, c[0x0][0x3f4] ;  /* 0x0000fd00ff397b82 */ /* 0x000e220000000800 */
[----:B------:R-:W-:Y:S01]  /*2ce90*/  BSSY B1, `(.L_x_2716) ;  /* 0x0000008000017945 */ /* 0x000fe20003800000 */
[----:B------:R-:W-:Y:S01]  /*2cea0*/  IMAD.MOV.U32 R13, RZ, RZ, R10 ;  /* 0x000000ffff0d7224 */ /* 0x000fe200078e000a */
[----:B------:R-:W-:Y:S01]  /*2ceb0*/  MOV R12, RZ ;  /* 0x000000ff000c7202 */ /* 0x000fe20000000f00 */
[----:B------:R-:W-:Y:S02]  /*2cec0*/  IMAD.MOV.U32 R11, RZ, RZ, 0x181f ;  /* 0x0000181fff0b7424 */ /* 0x000fe400078e00ff */
[----:B------:R-:W-:-:S07]  /*2ced0*/  IMAD.MOV.U32 R15, RZ, RZ, -0x1 ;  /* 0xffffffffff0f7424 */ /* 0x000fce00078e00ff */
[----:B0-----:R-:W-:Y:S05]  /*2cee0*/  WARPSYNC.COLLECTIVE R15, `(.L_x_2717) ;  /* 0x000000000f087348 */ /* 0x001fea0003c00000 */
[----:B------:R1:W2:Y:S02]  /*2cef0*/  SHFL.IDX P6, R14, R13, R12, R11 ;  /* 0x0000000c0d0e7389 */ /* 0x0002a400000c000b */
[----:B012---:R-:W-:Y:S01]  /*2cf00*/  ENDCOLLECTIVE ;  /* 0x000000000000791b */ /* 0x007fe20003800000 */
.L_x_2717:
[----:B------:R-:W-:Y:S05]  /*2cf10*/  BSYNC B1 ;  /* 0x0000000000017941 */ /* 0x000fea0003800000 */
.L_x_2716:
[----:B------:R0:W5:Y:S01]  /*2cf20*/  LDL R6, [R1+0x4] ;  /* 0x0000040001067983 */ /* 0x0001620000100800 */
[----:B------:R-:W-:Y:S01]  /*2cf30*/  IMAD.MOV.U32 R13, RZ, RZ, R51 ;  /* 0x000000ffff0d7224 */ /* 0x000fe200078e0033 */
[----:B------:R-:W-:Y:S01]  /*2cf40*/  MOV R11, 0x181f ;  /* 0x0000181f000b7802 */ /* 0x000fe20000000f00 */
[----:B------:R-:W-:Y:S01]  /*2cf50*/  IMAD.MOV.U32 R12, RZ, RZ, RZ ;  /* 0x000000ffff0c7224 */ /* 0x000fe200078e00ff */
[----:B------:R-:W-:Y:S01]  /*2cf60*/  ISETP.GE.AND P0, PT, R16, R57, PT ;  /* 0x000000391000720c */ /* 0x000fe20003f06270 */
[----:B------:R-:W-:Y:S02]  /*2cf70*/  IMAD.MOV.U32 R15, RZ, RZ, -0x1 ;  /* 0xffffffffff0f7424 */ /* 0x000fe400078e00ff */
[----:B------:R-:W-:-:S10]  /*2cf80*/  IMAD.MOV.U32 R3, RZ, RZ, R14 ;  /* 0x000000ffff037224 */ /* 0x000fd400078e000e */
[----:B0----5:R-:W-:Y:S05]  /*2cf90*/  WARPSYNC.COLLECTIVE R15, `(.L_x_2718) ;  /* 0x000000000f087348 */ /* 0x021fea0003c00000 */
[----:B------:R1:W2:Y:S02]  /*2cfa0*/  SHFL.IDX P6, R14, R13, R12, R11 ;  /* 0x0000000c0d0e7389 */ /* 0x0002a400000c000b */
[----:B012--5:R-:W-:Y:S01]  /*2cfb0*/  ENDCOLLECTIVE ;  /* 0x000000000000791b */ /* 0x027fe20003800000 */
.L_x_2718:
[----:B------:R-:W-:Y:S02]  /*2cfc0*/  IMAD.MOV.U32 R13, RZ, RZ, R53 ;  /* 0x000000ffff0d7224 */ /* 0x000fe400078e0035 */
[----:B------:R-:W-:-:S07]  /*2cfd0*/  IMAD.MOV.U32 R5, RZ, RZ, R14 ;  /* 0x000000ffff057224 */ /* 0x000fce00078e000e */
[----:B------:R-:W-:Y:S05]  /*2cfe0*/  WARPSYNC.COLLECTIVE R15, `(.L_x_2719) ;  /* 0x000000000f087348 */ /* 0x000fea0003c00000 */
[----:B------:R0:W1:Y:S02]  /*2cff0*/  SHFL.IDX P6, R14, R13, R12, R11 ;  /* 0x0000000c0d0e7389 */ /* 0x00006400000c000b */
[----:B01----:R-:W-:Y:S01]  /*2d000*/  ENDCOLLECTIVE ;  /* 0x000000000000791b */ /* 0x003fe20003800000 */
.L_x_2719:
[----:B------:R-:W-:Y:S02]  /*2d010*/  IMAD.MOV.U32 R13, RZ, RZ, R55 ;  /* 0x000000ffff0d7224 */ /* 0x000fe400078e0037 */
[----:B------:R-:W-:-:S07]  /*2d020*/  IMAD.MOV.U32 R7, RZ, RZ, R14 ;  /* 0x000000ffff077224 */ /* 0x000fce00078e000e */
[----:B------:R-:W-:Y:S05]  /*2d030*/  WARPSYNC.COLLECTIVE R15, `(.L_x_2720) ;  /* 0x000000000f087348 */ /* 0x000fea0003c00000 */
[----:B------:R0:W1:Y:S02]  /*2d040*/  SHFL.IDX P6, R14, R13, R12, R11 ;  /* 0x0000000c0d0e7389 */ /* 0x00006400000c000b */
[----:B01----:R-:W-:Y:S01]  /*2d050*/  ENDCOLLECTIVE ;  /* 0x000000000000791b */ /* 0x003fe20003800000 */
.L_x_2720:
[----:B------:R-:W-:-:S05]  /*2d060*/  IMAD R50, R6, R50, RZ ;  /* 0x0000003206327224 */ /* 0x000fca00078e02ff */
[----:B------:R-:W-:-:S13]  /*2d070*/  ISETP.GE.OR P1, PT, R59, R50, P0 ;  /* 0x000000323b00720c */ /* 0x000fda0000726670 */
[C---:B------:R-:W-:Y:S02]  /*2d080*/  @!P1 IADD3 R0, P2, R16.reuse, R5, RZ ;  /* 0x0000000510009210 */ /* 0x040fe40007f5e0ff */
[----:B------:R-:W-:Y:S02]  /*2d090*/  @!P1 IADD3 R14, P3, R16, R14, RZ ;  /* 0x0000000e100e9210 */ /* 0x000fe40007f7e0ff */
[----:B------:R-:W-:Y:S01]  /*2d0a0*/  @!P1 IADD3.X R5, R3, R17, RZ, P2, !PT ;  /* 0x0000001103059210 */ /* 0x000fe200017fe4ff */
[----:B------:R-:W-:Y:S02]  /*2d0b0*/  @!P1 IMAD.MOV.U32 R4, RZ, RZ, R0 ;  /* 0x000000ffff049224 */ /* 0x000fe400078e0000 */
[----:B------:R-:W-:Y:S02]  /*2d0c0*/  @!P1 IMAD.X R3, R7, 0x1, R17, P3 ;  /* 0x0000000107039824 */ /* 0x000fe400018e0611 */
[----:B------:R-:W-:Y:S02]  /*2d0d0*/  @!P1 IMAD.MOV.U32 R26, RZ, RZ, R14 ;  /* 0x000000ffff1a9224 */ /* 0x000fe400078e000e */
[----:B------:R-:W-:Y:S01]  /*2d0e0*/  @!P1 IMAD.MOV.U32 R27, RZ, RZ, R3 ;  /* 0x000000ffff1b9224 */ /* 0x000fe200078e0003 */
[----:B------:R-:W5:Y:S04]  /*2d0f0*/  @!P1 LD.E.128 R4, desc[UR46][R4.64] ;  /* 0x0000002e04049980 */ /* 0x000f68000c101d00 */
[----:B------:R0:W5:Y:S01]  /*2d100*/  @!P1 LD.E.128 R36, desc[UR46][R26.64] ;  /* 0x0000002e1a249980 */ /* 0x000162000c101d00 */
[----:B------:R-:W-:Y:S01]  /*2d110*/  IMAD.MOV.U32 R13, RZ, RZ, R10 ;  /* 0x000000ffff0d7224 */ /* 0x000fe200078e000a */
[----:B------:R-:W-:-:S02]  /*2d120*/  MOV R12, 0x1 ;  /* 0x00000001000c7802 */ /* 0x000fc40000000f00 */
[----:B------:R-:W-:Y:S02]  /*2d130*/  CS2R R32, SRZ ;  /* 0x0000000000207805 */ /* 0x000fe4000001ff00 */
[----:B------:R-:W-:Y:S02]  /*2d140*/  CS2R R28, SRZ ;  /* 0x00000000001c7805 */ /* 0x000fe4000001ff00 */
[----:B------:R-:W-:Y:S02]  /*2d150*/  CS2R R30, SRZ ;  /* 0x00000000001e7805 */ /* 0x000fe4000001ff00 */
[----:B0-----:R-:W-:-:S07]  /*2d160*/  CS2R R20, SRZ ;  /* 0x0000000000147805 */ /* 0x001fce000001ff00 */
[----:B-----5:R-:W-:Y:S05]  /*2d170*/  WARPSYNC.COLLECTIVE R15, `(.L_x_2721) ;  /* 0x000000000f087348 */ /* 0x020fea0003c00000 */
[----:B------:R0:W1:Y:S02]  /*2d180*/  SHFL.IDX P6, R14, R13, R12, R11 ;  /* 0x0000000c0d0e7389 */ /* 0x00006400000c000b */
[----:B01---5:R-:W-:Y:S01]  /*2d190*/  ENDCOLLECTIVE ;  /* 0x000000000000791b */ /* 0x023fe20003800000 */
.L_x_2721:
[----:B------:R-:W-:Y:S02]  /*2d1a0*/  IMAD.MOV.U32 R13, RZ, RZ, R51 ;  /* 0x000000ffff0d7224 */ /* 0x000fe400078e0033 */
[----:B------:R-:W-:-:S07]  /*2d1b0*/  IMAD.MOV.U32 R3, RZ, RZ, R14 ;  /* 0x000000ffff037224 */ /* 0x000fce00078e000e */
[----:B------:R-:W-:Y:S05]  /*2d1c0*/  WARPSYNC.COLLECTIVE R15, `(.L_x_2722) ;  /* 0x000000000f087348 */ /* 0x000fea0003c00000 */
[----:B------:R0:W1:Y:S02]  /*2d1d0*/  SHFL.IDX P6, R14, R13, R12, R11 ;  /* 0x0000000c0d0e7389 */ /* 0x00006400000c000b */
[----:B01----:R-:W-:Y:S01]  /*2d1e0*/  ENDCOLLECTIVE ;  /* 0x000000000000791b */ /* 0x003fe20003800000 */
.L_x_2722:
[----:B------:R-:W-:Y:S02]  /*2d1f0*/  IMAD.MOV.U32 R13, RZ, RZ, R53 ;  /* 0x000000ffff0d7224 */ /* 0x000fe400078e0035 */
[----:B------:R-:W-:-:S07]  /*2d200*/  IMAD.MOV.U32 R9, RZ, RZ, R14 ;  /* 0x000000ffff097224 */ /* 0x000fce00078e000e */
[----:B------:R-:W-:Y:S05]  /*2d210*/  WARPSYNC.COLLECTIVE R15, `(.L_x_2723) ;  /* 0x000000000f087348 */ /* 0x000fea0003c00000 */
[----:B------:R0:W1:Y:S02]  /*2d220*/  SHFL.IDX P6, R14, R13, R12, R11 ;  /* 0x0000000c0d0e7389 */ /* 0x00006400000c000b */
[----:B01----:R-:W-:Y:S01]  /*2d230*/  ENDCOLLECTIVE ;  /* 0x000000000000791b */ /* 0x003fe20003800000 */
.L_x_2723:
[----:B------:R-:W-:Y:S01]  /*2d240*/  MOV R13, R55 ;  /* 0x00000037000d7202 */ /* 0x000fe20000000f00 */
[----:B------:R-:W-:-:S07]  /*2d250*/  IMAD.MOV.U32 R25, RZ, RZ, R14 ;  /* 0x000000ffff197224 */ /* 0x000fce00078e000e */
[----:B------:R-:W-:Y:S05]  /*2d260*/  WARPSYNC.COLLECTIVE R15, `(.L_x_2724) ;  /* 0x000000000f087348 */ /* 0x000fea0003c00000 */
[----:B------:R0:W1:Y:S02]  /*2d270*/  SHFL.IDX P6, R14, R13, R12, R11 ;  /* 0x0000000c0d0e7389 */ /* 0x00006400000c000b */
[----:B01----:R-:W-:Y:S01]  /*2d280*/  ENDCOLLECTIVE ;  /* 0x000000000000791b */ /* 0x003fe20003800000 */
.L_x_2724:
[----:B------:R-:W-:Y:S02]  /*2d290*/  @!P1 IMAD.MOV.U32 R32, RZ, RZ, R4 ;  /* 0x000000ffff209224 */ /* 0x000fe400078e0004 */
[----:B------:R-:W-:Y:S01]  /*2d2a0*/  @!P1 IMAD.MOV.U32 R33, RZ, RZ, R5 ;  /* 0x000000ffff219224 */ /* 0x000fe200078e0005 */
[----:B------:R-:W-:Y:S01]  /*2d2b0*/  CS2R R4, SRZ ;  /* 0x0000000000047805 */ /* 0x000fe2000001ff00 */
[----:B------:R-:W-:Y:S01]  /*2d2c0*/  @!P1 IMAD.MOV.U32 R28, RZ, RZ, R6 ;  /* 0x000000ffff1c9224 */ /* 0x000fe200078e0006 */
[----:B------:R-:W-:Y:S01]  /*2d2d0*/  @!P1 MOV R31, R37 ;  /* 0x00000025001f9202 */ /* 0x000fe20000000f00 */
[----:B------:R-:W-:Y:S02]  /*2d2e0*/  @!P1 IMAD.MOV.U32 R29, RZ, RZ, R7 ;  /* 0x000000ffff1d9224 */ /* 0x000fe400078e0007 */
[----:B------:R-:W-:Y:S02]  /*2d2f0*/  @!P1 IMAD.MOV.U32 R30, RZ, RZ, R36 ;  /* 0x000000ffff1e9224 */ /* 0x000fe400078e0024 */
[----:B------:R-:W-:-:S02]  /*2d300*/  @!P1 IMAD.MOV.U32 R20, RZ, RZ, R38 ;  /* 0x000000ffff149224 */ /* 0x000fc400078e0026 */
[----:B------:R-:W-:Y:S01]  /*2d310*/  @!P1 IMAD.MOV.U32 R21, RZ, RZ, R39 ;  /* 0x000000ffff159224 */ /* 0x000fe200078e0027 */
[----:B------:R-:W-:Y:S06]  /*2d320*/  BRA `(.L_x_2725) ;  /* 0xfffffe4c00a47947 */ /* 0x000fec000383ffff */
.L_x_2481:
[----:B------:R-:W-:Y:S01]  /*2d330*/  BSSY B1, `(.L_x_2726) ;  /* 0x0000008000017945 */ /* 0x000fe20003800000 */
[----:B------:R-:W-:Y:S01]  /*2d340*/  IMAD.MOV.U32 R13, RZ, RZ, R10 ;  /* 0x000000ffff0d7224 */ /* 0x000fe200078e000a */
[----:B------:R-:W-:Y:S01]  /*2d350*/  MOV R15, 0xffffffff ;  /* 0xffffffff000f7802 */ /* 0x000fe20000000f00 */
[----:B------:R-:W-:Y:S02]  /*2d360*/  IMAD.MOV.U32 R12, RZ, RZ, 0x2 ;  /* 0x00000002ff0c7424 */ /* 0x000fe400078e00ff */
[----:B------:R-:W-:-:S07]  /*2d370*/  IMAD.MOV.U32 R11, RZ, RZ, 0x181f ;  /* 0x0000181fff0b7424 */ /* 0x000fce00078e00ff */
[----:B-----5:R-:W-:Y:S05]  /*2d380*/  WARPSYNC.COLLECTIVE R15, `(.L_x_2727) ;  /* 0x000000000f087348 */ /* 0x020fea0003c00000 */
[----:B------:R0:W1:Y:S02]  /*2d390*/  SHFL.IDX P6, R14, R13, R12, R11 ;  /* 0x0000000c0d0e7389 */ /* 0x00006400000c000b */
[----:B01---5:R-:W-:Y:S01]  /*2d3a0*/  ENDCOLLECTIVE ;  /* 0x000000000000791b */ /* 0x023fe20003800000 */
.L_x_2727:
[----:B------:R-:W-:Y:S05]  /*2d3b0*/  BSYNC B1 ;  /* 0x0000000000017941 */ /* 0x000fea0003800000 */
.L_x_2726:
[----:B------:R-:W-:Y:S02]  /*2d3c0*/  IMAD.MOV.U32 R13, RZ, RZ, R51 ;  /* 0x000000ffff0d7224 */ /* 0x000fe400078e0033 */
[----:B------:R-:W-:Y:S02]  /*2d3d0*/  IMAD.MOV.U32 R12, RZ, RZ, 0x2 ;  /* 0x00000002ff0c7424 */ /* 0x000fe400078e00ff */
[----:B------:R-:W-:Y:S02]  /*2d3e0*/  IMAD.MOV.U32 R11, RZ, RZ, 0x181f ;  /* 0x0000181fff0b7424 */ /* 0x000fe400078e00ff */
[----:B------:R-:W-:Y:S02]  /*2d3f0*/  IMAD.MOV.U32 R15, RZ, RZ, -0x1 ;  /* 0xffffffffff0f7424 */ /* 0x000fe400078e00ff */
[----:B------:R-:W-:Y:S02]  /*2d400*/  IMAD.MOV.U32 R3, RZ, RZ, R14 ;  /* 0x000000ffff037224 */ /* 0x000fe400078e000e */
[----:B------:R-:W-:-:S07]  /*2d410*/  VIADD R27, R59, 0x40 ;  /* 0x000000403b1b7836 */ /* 0x000fce0000000000 */
[----:B------:R-:W-:Y:S05]  /*2d420*/  WARPSYNC.COLLECTIVE R15, `(.L_x_2728) ;  /* 0x000000000f087348 */ /* 0x000fea0003c00000 */
[----:B------:R0:W1:Y:S02]  /*2d430*/  SHFL.IDX P6, R14, R13, R12, R11 ;  /* 0x0000000c0d0e7389 */ /* 0x00006400000c000b */
[----:B01----:R-:W-:Y:S01]  /*2d440*/  ENDCOLLECTIVE ;  /* 0x000000000000791b */ /* 0x003fe20003800000 */
.L_x_2728:
[----:B------:R-:W-:Y:S01]  /*2d450*/  ISETP.GE.OR P1, PT, R27, R50, P0 ;  /* 0x000000321b00720c */ /* 0x000fe20000726670 */
[----:B------:R-:W-:Y:S01]  /*2d460*/  IMAD.MOV.U32 R13, RZ, RZ, R53 ;  /* 0x000000ffff0d7224 */ /* 0x000fe200078e0035 */
[----:B------:R-:W-:-:S11]  /*2d470*/  MOV R9, R14 ;  /* 0x0000000e00097202 */ /* 0x000fd60000000f00 */
[----:B------:R-:W-:Y:S05]  /*2d480*/  WARPSYNC.COLLECTIVE R15, `(.L_x_2729) ;  /* 0x000000000f087348 */ /* 0x000fea0003c00000 */
[----:B------:R0:W1:Y:S02]  /*2d490*/  SHFL.IDX P6, R14, R13, R12, R11 ;  /* 0x0000000c0d0e7389 */ /* 0x00006400000c000b */
[----:B01----:R-:W-:Y:S01]  /*2d4a0*/  ENDCOLLECTIVE ;  /* 0x000000000000791b */ /* 0x003fe20003800000 */
.L_x_2729:
        /* <DEDUP_REMOVED lines=8> */
.L_x_2730:
[----:B------:R-:W-:-:S04]  /*2d530*/  @!P1 IADD3 R14, P3, R16, R14, RZ ;  /* 0x0000000e100e9210 */ /* 0x000fc80007f7e0ff */
[----:B------:R-:W-:Y:S01]  /*2d540*/  @!P1 IADD3.X R3, R25, R17, RZ, P3, !PT ;  /* 0x0000001119039210 */ /* 0x000fe20001ffe4ff */
[----:B------:R-:W-:Y:S01]  /*2d550*/  @!P1 IMAD.MOV.U32 R44, RZ, RZ, R14 ;  /* 0x000000ffff2c9224 */ /* 0x000fe200078e000e */
[----:B------:R0:W5:Y:S03]  /*2d560*/  @!P1 LD.E.128 R24, desc[UR46][R8.64] ;  /* 0x0000002e08189980 */ /* 0x000166000c101d00 */
        /* <DEDUP_REMOVED lines=12> */
.L_x_2731:
[----:B------:R-:W-:Y:S01]  /*2d630*/  IMAD.MOV.U32 R13, RZ, RZ, R51 ;  /* 0x000000ffff0d7224 */ /* 0x000fe200078e0033 */
[----:B------:R-:W-:-:S07]  /*2d640*/  MOV R3, R14 ;  /* 0x0000000e00037202 */ /* 0x000fce0000000f00 */
[----:B------:R-:W-:Y:S05]  /*2d650*/  WARPSYNC.COLLECTIVE R15, `(.L_x_2732) ;  /* 0x000000000f087348 */ /* 0x000fea0003c00000 */
[----:B------:R0:W1:Y:S02]  /*2d660*/  SHFL.IDX P6, R14, R13, R12, R11 ;  /* 0x0000000c0d0e7389 */ /* 0x00006400000c000b */
[----:B01----:R-:W-:Y:S01]  /*2d670*/  ENDCOLLECTIVE ;  /* 0x000000000000791b */ /* 0x003fe20003800000 */
.L_x_2732:
[----:B------:R-:W-:Y:S02]  /*2d680*/  IMAD.MOV.U32 R13, RZ, RZ, R53 ;  /* 0x000000ffff0d7224 */ /* 0x000fe400078e0035 */
[----:B------:R-:W-:-:S07]  /*2d690*/  IMAD.MOV.U32 R51, RZ, RZ, R14 ;  /* 0x000000ffff337224 */ /* 0x000fce00078e000e */
[----:B------:R-:W-:Y:S05]  /*2d6a0*/  WARPSYNC.COLLECTIVE R15, `(.L_x_2733) ;  /* 0x000000000f087348 */ /* 0x000fea0003c00000 */
[----:B------:R0:W1:Y:S02]  /*2d6b0*/  SHFL.IDX P6, R14, R13, R12, R11 ;  /* 0x0000000c0d0e7389 */ /* 0x00006400000c000b */
[----:B01----:R-:W-:Y:S01]  /*2d6c0*/  ENDCOLLECTIVE ;  /* 0x000000000000791b */ /* 0x003fe20003800000 */
.L_x_2733:
[----:B------:R-:W-:Y:S02]  /*2d6d0*/  IMAD.MOV.U32 R13, RZ, RZ, R55 ;  /* 0x000000ffff0d7224 */ /* 0x000fe400078e0037 */
[----:B------:R-:W-:-:S07]  /*2d6e0*/  IMAD.MOV.U32 R53, RZ, RZ, R14 ;  /* 0x000000ffff357224 */ /* 0x000fce00078e000e */
[----:B------:R-:W-:Y:S05]  /*2d6f0*/  WARPSYNC.COLLECTIVE R15, `(.L_x_2734) ;  /* 0x000000000f087348 */ /* 0x000fea0003c00000 */
[----:B------:R0:W1:Y:S02]  /*2d700*/  SHFL.IDX P6, R14, R13, R12, R11 ;  /* 0x0000000c0d0e7389 */ /* 0x00006400000c000b */
[----:B01----:R-:W-:Y:S01]  /*2d710*/  ENDCOLLECTIVE ;  /* 0x000000000000791b */ /* 0x003fe20003800000 */
.L_x_2734:
[----:B------:R-:W-:Y:S01]  /*2d720*/  MOV R55, R14 ;  /* 0x0000000e00377202 */ /* 0x000fe20000000f00 */
        /* <DEDUP_REMOVED lines=9> */
.L_x_2485:
[----:B0-----:R0:W1:Y:S02]  /*2d7c0*/  SYNCS.PHASECHK.TRANS64.TRYWAIT P4, [R18+URZ+0x38800], R3 ;  /* 0x03880003120075a7 */ /* 0x001064000808017f */
[----:B-1----:R-:W-:Y:S05]  /*2d7d0*/  @!P4 NANOSLEEP.SYNCS 0x989680 ;  /* 0x009896800000c95d */ /* 0x002fea0003900000 */
[----:B------:R-:W1:Y:S02]  /*2d7e0*/  @!P4 SYNCS.PHASECHK.TRANS64 P4, [R18+URZ+0x38800], R3 ;  /* 0x038800031200c5a7 */ /* 0x000e64000808007f */
[----:B-1----:R-:W-:Y:S05]  /*2d7f0*/  @!P4 BRA `(.L_x_2485) ;  /* 0xfffffffc00f0c947 */ /* 0x002fea000383ffff */
[----:B------:R-:W-:Y:S05]  /*2d800*/  BRA `(.L_x_2736) ;  /* 0xfffffe4c00c87947 */ /* 0x000fea000383ffff */
.L_x_2495:
[----:B-1----:R1:W2:Y:S02]  /*2d810*/  SYNCS.PHASECHK.TRANS64.TRYWAIT P0, [R0+URZ+0x38830], R3 ;  /* 0x03883003000075a7 */ /* 0x0022a4000800017f */
[----:B--2---:R-:W-:Y:S05]  /*2d820*/  @!P0 NANOSLEEP.SYNCS 0x989680 ;  /* 0x009896800000895d */ /* 0x004fea0003900000 */
[----:B------:R-:W2:Y:S02]  /*2d830*/  @!P0 SYNCS.PHASECHK.TRANS64 P0, [R0+URZ+0x38830], R3 ;  /* 0x03883003000085a7 */ /* 0x000ea4000800007f */
[----:B--2---:R-:W-:Y:S05]  /*2d840*/  @!P0 BRA `(.L_x_2495) ;  /* 0xfffffffc00f08947 */ /* 0x004fea000383ffff */
[----:B------:R-:W-:Y:S05]  /*2d850*/  BRA `(.L_x_2494) ;  /* 0xfffffe90005c7947 */ /* 0x000fea000383ffff */
.L_x_2501:
[----:B-1----:R1:W2:Y:S02]  /*2d860*/  SYNCS.PHASECHK.TRANS64.TRYWAIT P3, [R5+URZ+0x38830], R8 ;  /* 0x03883008050075a7 */ /* 0x0022a4000806017f */
[----:B--2---:R-:W-:Y:S05]  /*2d870*/  @!P3 NANOSLEEP.SYNCS 0x989680 ;  /* 0x009896800000b95d */ /* 0x004fea0003900000 */
[----:B------:R-:W2:Y:S02]  /*2d880*/  @!P3 SYNCS.PHASECHK.TRANS64 P3, [R5+URZ+0x38830], R8 ;  /* 0x038830080500b5a7 */ /* 0x000ea4000806007f */
[----:B--2---:R-:W-:Y:S05]  /*2d890*/  @!P3 BRA `(.L_x_2501) ;  /* 0xfffffffc00f0b947 */ /* 0x004fea000383ffff */
[----:B------:R-:W-:Y:S05]  /*2d8a0*/  BRA `(.L_x_2500) ;  /* 0xfffffec000347947 */ /* 0x000fea000383ffff */
.L_x_2505:
[----:B-1----:R1:W2:Y:S02]  /*2d8b0*/  SYNCS.PHASECHK.TRANS64.TRYWAIT P2, [R5+URZ+0x38850], R4 ;  /* 0x03885004050075a7 */ /* 0x0022a4000804017f */
[----:B--2---:R-:W-:Y:S05]  /*2d8c0*/  @!P2 NANOSLEEP.SYNCS 0x989680 ;  /* 0x009896800000a95d */ /* 0x004fea0003900000 */
[----:B------:R-:W2:Y:S02]  /*2d8d0*/  @!P2 SYNCS.PHASECHK.TRANS64 P2, [R5+URZ+0x38850], R4 ;  /* 0x038850040500a5a7 */ /* 0x000ea4000804007f */
[----:B--2---:R-:W-:Y:S05]  /*2d8e0*/  @!P2 BRA `(.L_x_2505) ;  /* 0xfffffffc00f0a947 */ /* 0x004fea000383ffff */
[----:B------:R-:W-:Y:S05]  /*2d8f0*/  BRA `(.L_x_2502) ;  /* 0xfffffec400407947 */ /* 0x000fea000383ffff */
.L_x_2513:
[----:B-1----:R1:W2:Y:S02]  /*2d900*/  SYNCS.PHASECHK.TRANS64.TRYWAIT P0, [R5+URZ+0x38830], R8 ;  /* 0x03883008050075a7 */ /* 0x0022a4000800017f */
[----:B--2---:R-:W-:Y:S05]  /*2d910*/  @!P0 NANOSLEEP.SYNCS 0x989680 ;  /* 0x009896800000895d */ /* 0x004fea0003900000 */
[----:B------:R-:W2:Y:S02]  /*2d920*/  @!P0 SYNCS.PHASECHK.TRANS64 P0, [R5+URZ+0x38830], R8 ;  /* 0x03883008050085a7 */ /* 0x000ea4000800007f */
[----:B--2---:R-:W-:Y:S05]  /*2d930*/  @!P0 BRA `(.L_x_2513) ;  /* 0xfffffffc00f08947 */ /* 0x004fea000383ffff */
[----:B------:R-:W-:Y:S05]  /*2d940*/  BRA `(.L_x_2512) ;  /* 0xfffffef400b07947 */ /* 0x000fea000383ffff */
.L_x_2517:
[----:B-1----:R1:W2:Y:S02]  /*2d950*/  SYNCS.PHASECHK.TRANS64.TRYWAIT P0, [R5+URZ+0x38850], R4 ;  /* 0x03885004050075a7 */ /* 0x0022a4000800017f */
[----:B--2---:R-:W-:Y:S05]  /*2d960*/  @!P0 NANOSLEEP.SYNCS 0x989680 ;  /* 0x009896800000895d */ /* 0x004fea0003900000 */
[----:B------:R-:W2:Y:S02]  /*2d970*/  @!P0 SYNCS.PHASECHK.TRANS64 P0, [R5+URZ+0x38850], R4 ;  /* 0x03885004050085a7 */ /* 0x000ea4000800007f */
[----:B--2---:R-:W-:Y:S05]  /*2d980*/  @!P0 BRA `(.L_x_2517) ;  /* 0xfffffffc00f08947 */ /* 0x004fea000383ffff */
[----:B------:R-:W-:Y:S05]  /*2d990*/  BRA `(.L_x_2514) ;  /* 0xfffffef800b07947 */ /* 0x000fea000383ffff */
.L_x_2523:
[----:B-1----:R1:W2:Y:S02]  /*2d9a0*/  SYNCS.PHASECHK.TRANS64.TRYWAIT P0, [R10+URZ+0x38850], R5 ;  /* 0x038850050a0075a7 */ /* 0x0022a4000800017f */
[----:B--2---:R-:W-:Y:S05]  /*2d9b0*/  @!P0 NANOSLEEP.SYNCS 0x989680 ;  /* 0x009896800000895d */ /* 0x004fea0003900000 */
[----:B------:R-:W2:Y:S02]  /*2d9c0*/  @!P0 SYNCS.PHASECHK.TRANS64 P0, [R10+URZ+0x38850], R5 ;  /* 0x038850050a0085a7 */ /* 0x000ea4000800007f */
[----:B--2---:R-:W-:Y:S05]  /*2d9d0*/  @!P0 BRA `(.L_x_2523) ;  /* 0xfffffffc00f08947 */ /* 0x004fea000383ffff */
[----:B------:R-:W-:Y:S05]  /*2d9e0*/  BRA `(.L_x_2522) ;  /* 0xffffff20008c7947 */ /* 0x000fea000383ffff */
.L_x_2527:
[----:B------:R-:W-:Y:S01]  /*2d9f0*/  SEL R28, R48, R49, P0 ;  /* 0x00000031301c7207 */ /* 0x000fe20000000000 */
[----:B------:R-:W-:Y:S01]  /*2da00*/  IMAD.MOV.U32 R15, RZ, RZ, -0x1 ;  /* 0xffffffffff0f7424 */ /* 0x000fe200078e00ff */
[----:B------:R-:W-:Y:S02]  /*2da10*/  SEL R30, R49, R48, P0 ;  /* 0x00000030311e7207 */ /* 0x000fe40000000000 */
[----:B------:R-:W-:Y:S02]  /*2da20*/  SEL R48, R12, R125, P0 ;  /* 0x0000007d0c307207 */ /* 0x000fe40000000000 */
[----:B------:R-:W-:Y:S01]  /*2da30*/  SEL R50, R125, R12, P0 ;  /* 0x0000000c7d327207 */ /* 0x000fe20000000000 */
[----:B------:R-:W-:Y:S01]  /*2da40*/  IMAD.MOV.U32 R12, RZ, RZ, R3 ;  /* 0x000000ffff0c7224 */ /* 0x000fe200078e0003 */
[----:B------:R-:W-:Y:S02]  /*2da50*/  SEL R94, R11, R98, P0 ;  /* 0x000000620b5e7207 */ /* 0x000fe40000000000 */
[----:B------:R-:W-:Y:S01]  /*2da60*/  SEL R96, R98, R11, P0 ;  /* 0x0000000b62607207 */ /* 0x000fe20000000000 */
[----:B------:R-:W-:Y:S01]  /*2da70*/  IMAD.MOV.U32 R11, RZ, RZ, 0x1c1f ;  /* 0x00001c1fff0b7424 */ /* 0x000fe200078e00ff */
[----:B------:R-:W-:-:S02]  /*2da80*/  SEL R82, R31, R86, P0 ;  /* 0x000000561f527207 */ /* 0x000fc40000000000 */
[----:B------:R-:W-:-:S07]  /*2da90*/  SEL R84, R86, R31, P0 ;  /* 0x0000001f56547207 */ /* 0x000fce0000000000 */
[----:B------:R-:W-:Y:S05]  /*2daa0*/  WARPSYNC.COLLECTIVE R15, `(.L_x_2737) ;  /* 0x000000000f087348 */ /* 0x000fea0003c00000 */
[----:B------:R0:W1:Y:S02]  /*2dab0*/  SHFL.IDX P6, R14, R13, R12, R11 ;  /* 0x0000000c0d0e7389 */ /* 0x00006400000c000b */
[----:B01----:R-:W-:Y:S01]  /*2dac0*/  ENDCOLLECTIVE ;  /* 0x000000000000791b */ /* 0x003fe20003800000 */
.L_x_2737:
[----:B------:R-:W-:Y:S02]  /*2dad0*/  SEL R86, R7, R90, P0 ;  /* 0x0000005a07567207 */ /* 0x000fe40000000000 */
[----:B------:R-:W-:Y:S02]  /*2dae0*/  SEL R88, R90, R7, P0 ;  /* 0x000000075a587207 */ /* 0x000fe40000000000 */
[----:B------:R-:W-:Y:S02]  /*2daf0*/  SEL R90, R9, R8, P0 ;  /* 0x00000008095a7207 */ /* 0x000fe40000000000 */
[----:B------:R-:W-:Y:S02]  /*2db00*/  SEL R92, R8, R9, P0 ;  /* 0x00000009085c7207 */ /* 0x000fe40000000000 */
[----:B------:R-:W-:Y:S02]  /*2db10*/  LOP3.LUT R9, R3, 0x2, RZ, 0x3c, !PT ;  /* 0x0000000203097812 */ /* 0x000fe400078e3cff */
        /* <DEDUP_REMOVED lines=8> */
[----:B------:R-:W-:-:S02]  /*2dba0*/  SEL R112, R114, R21, P0 ;  /* 0x0000001572707207 */ /* 0x000fc40000000000 */
[----:B------:R-:W-:-:S07]  /*2dbb0*/  MOV R7, R14 ;  /* 0x0000000e00077202 */ /* 0x000fce0000000f00 */
[----:B------:R-:W-:Y:S05]  /*2dbc0*/  WARPSYNC.COLLECTIVE R15, `(.L_x_2738) ;  /* 0x000000000f087348 */ /* 0x000fea0003c00000 */
[----:B------:R0:W1:Y:S02]  /*2dbd0*/  SHFL.IDX P6, R14, R13, R12, R11 ;  /* 0x0000000c0d0e7389 */ /* 0x00006400000c000b */
[----:B01----:R-:W-:Y:S01]  /*2dbe0*/  ENDCOLLECTIVE ;  /* 0x000000000000791b */ /* 0x003fe20003800000 */
.L_x_2738:
        /* <DEDUP_REMOVED lines=19> */
.L_x_2739:
        /* <DEDUP_REMOVED lines=18> */
.L_x_2740:
        /* <DEDUP_REMOVED lines=19> */
.L_x_2741:
[----:B------:R-:W-:Y:S02]  /*2df70*/  SEL R132, R123, R132, P0 ;  /* 0x000000847b847207 */ /* 0x000fe40000000000 */
[----:B------:R-:W-:Y:S02]  /*2df80*/  SEL R138, R140, R139, P0 ;  /* 0x0000008b8c8a7207 */ /* 0x000fe40000000000 */
[----:B------:R-:W-:Y:S02]  /*2df90*/  SEL R6, R119, R150, P0 ;  /* 0x0000009677067207 */ /* 0x000fe40000000000 */
[----:B------:R-:W-:Y:S02]  /*2dfa0*/  SEL R5, R150, R119, P0 ;  /* 0x0000007796057207 */ /* 0x000fe40000000000 */
[----:B------:R-:W-:Y:S02]  /*2dfb0*/  SEL R140, R139, R140, P0 ;  /* 0x0000008c8b8c7207 */ /* 0x000fe40000000000 */
[----:B------:R-:W-:Y:S01]  /*2dfc0*/  SEL R4, R7, R8, P0 ;  /* 0x0000000807047207 */ /* 0x000fe20000000000 */
[----:B------:R-:W-:-:S02]  /*2dfd0*/  IMAD.MOV.U32 R13, RZ, RZ, R26 ;  /* 0x000000ffff0d7224 */ /* 0x000fc400078e001a */
[----:B------:R-:W-:Y:S01]  /*2dfe0*/  IMAD.MOV.U32 R12, RZ, RZ, R9 ;  /* 0x000000ffff0c7224 */ /* 0x000fe200078e0009 */
[----:B------:R-:W-:-:S07]  /*2dff0*/  MOV R25, R14 ;  /* 0x0000000e00197202 */ /* 0x000fce0000000f00 */
[----:B------:R-:W-:Y:S05]  /*2e000*/  WARPSYNC.COLLECTIVE R15, `(.L_x_2742) ;  /* 0x000000000f087348 */ /* 0x000fea0003c00000 */
[----:B------:R0:W1:Y:S02]  /*2e010*/  SHFL.IDX P6, R14, R13, R12, R11 ;  /* 0x0000000c0d0e7389 */ /* 0x00006400000c000b */
[----:B01----:R-:W-:Y:S01]  /*2e020*/  ENDCOLLECTIVE ;  /* 0x000000000000791b */ /* 0x003fe20003800000 */
.L_x_2742:
[----:B------:R-:W-:Y:S02]  /*2e030*/  IMAD.MOV.U32 R13, RZ, RZ, R28 ;  /* 0x000000ffff0d7224 */ /* 0x000fe400078e001c */
[----:B------:R-:W-:Y:S02]  /*2e040*/  IMAD.MOV.U32 R12, RZ, RZ, R3 ;  /* 0x000000ffff0c7224 */ /* 0x000fe400078e0003 */
[----:B------:R-:W-:-:S07]  /*2e050*/  IMAD.MOV.U32 R26, RZ, RZ, R14 ;  /* 0x000000ffff1a7224 */ /* 0x000fce00078e000e */
[----:B------:R-:W-:Y:S05]  /*2e060*/  WARPSYNC.COLLECTIVE R15, `(.L_x_2743) ;  /* 0x000000000f087348 */ /* 0x000fea0003c00000 */
[----:B------:R0:W1:Y:S02]  /*2e070*/  SHFL.IDX P6, R14, R13, R12, R11 ;  /* 0x0000000c0d0e7389 */ /* 0x00006400000c000b */
[----:B01----:R-:W-:Y:S01]  /*2e080*/  ENDCOLLECTIVE ;  /* 0x000000000000791b */ /* 0x003fe20003800000 */
.L_x_2743:
[----:B------:R-:W-:Y:S02]  /*2e090*/  SEL R24, R25, R26, P0 ;  /* 0x0000001a19187207 */ /* 0x000fe40000000000 */
[----:B------:R-:W-:Y:S01]  /*2e0a0*/  SEL R26, R26, R25, P0 ;  /* 0x000000191a1a7207 */ /* 0x000fe20000000000 */
[----:B------:R-:W-:Y:S02]  /*2e0b0*/  IMAD.MOV.U32 R13, RZ, RZ, R30 ;  /* 0x000000ffff0d7224 */ /* 0x000fe400078e001e */
[----:B------:R-:W-:Y:S01]  /*2e0c0*/  IMAD.MOV.U32 R12, RZ, RZ, R9 ;  /* 0x000000ffff0c7224 */ /* 0x000fe200078e0009 */
[----:B------:R-:W-:-:S07]  /*2e0d0*/  MOV R27, R14 ;  /* 0x0000000e001b7202 */ /* 0x000fce0000000f00 */
[----:B------:R-:W-:Y:S05]  /*2e0e0*/  WARPSYNC.COLLECTIVE R15, `(.L_x_2744) ;  /* 0x000000000f087348 */ /* 0x000fea0003c00000 */
[----:B------:R0:W1:Y:S02]  /*2e0f0*/  SHFL.IDX P6, R14, R13, R12, R11 ;  /* 0x0000000c0d0e7389 */ /* 0x00006400000c000b */
[----:B01----:R-:W-:Y:S01]  /*2e100*/  ENDCOLLECTIVE ;  /* 0x000000000000791b */ /* 0x003fe20003800000 */
.L_x_2744:
[----:B------:R-:W-:Y:S02]  /*2e110*/  IMAD.MOV.U32 R13, RZ, RZ, R32 ;  /* 0x000000ffff0d7224 */ /* 0x000fe400078e0020 */
[----:B------:R-:W-:Y:S02]  /*2e120*/  IMAD.MOV.U32 R12, RZ, RZ, R3 ;  /* 0x000000ffff0c7224 */ /* 0x000fe400078e0003 */
[----:B------:R-:W-:-:S07]  /*2e130*/  IMAD.MOV.U32 R30, RZ, RZ, R14 ;  /* 0x000000ffff1e7224 */ /* 0x000fce00078e000e */
[----:B------:R-:W-:Y:S05]  /*2e140*/  WARPSYNC.COLLECTIVE R15, `(.L_x_2745) ;  /* 0x000000000f087348 */ /* 0x000fea0003c00000 */
[----:B------:R0:W1:Y:S02]  /*2e150*/  SHFL.IDX P6, R14, R13, R12, R11 ;  /* 0x0000000c0d0e7389 */ /* 0x00006400000c000b */
[----:B01----:R-:W-:Y:S01]  /*2e160*/  ENDCOLLECTIVE ;  /* 0x000000000000791b */ /* 0x003fe20003800000 */
.L_x_2745:
        /* <DEDUP_REMOVED lines=8> */
.L_x_2746:
[----:B------:R-:W-:Y:S02]  /*2e1f0*/  IMAD.MOV.U32 R13, RZ, RZ, R36 ;  /* 0x000000ffff0d7224 */ /* 0x000fe400078e0024 */
[----:B------:R-:W-:Y:S02]  /*2e200*/  IMAD.MOV.U32 R12, RZ, RZ, R3 ;  /* 0x000000ffff0c7224 */ /* 0x000fe400078e0003 */
[----:B------:R-:W-:-:S07]  /*2e210*/  IMAD.MOV.U32 R34, RZ, RZ, R14 ;  /* 0x000000ffff227224 */ /* 0x000fce00078e000e */
[----:B------:R-:W-:Y:S05]  /*2e220*/  WARPSYNC.COLLECTIVE R15, `(.L_x_2747) ;  /* 0x000000000f087348 */ /* 0x000fea0003c00000 */
[----:B------:R0:W1:Y:S02]  /*2e230*/  SHFL.IDX P6, R14, R13, R12, R11 ;  /* 0x0000000c0d0e7389 */ /* 0x00006400000c000b */
[----:B01----:R-:W-:Y:S01]  /*2e240*/  ENDCOLLECTIVE ;  /* 0x000000000000791b */ /* 0x003fe20003800000 */
.L_x_2747:
        /* <DEDUP_REMOVED lines=8> */
.L_x_2748:
[----:B------:R-:W-:Y:S02]  /*2e2d0*/  IMAD.MOV.U32 R13, RZ, RZ, R40 ;  /* 0x000000ffff0d7224 */ /* 0x000fe400078e0028 */
[----:B------:R-:W-:Y:S02]  /*2e2e0*/  IMAD.MOV.U32 R12, RZ, RZ, R3 ;  /* 0x000000ffff0c7224 */ /* 0x000fe400078e0003 */
[----:B------:R-:W-:-:S07]  /*2e2f0*/  IMAD.MOV.U32 R38, RZ, RZ, R14 ;  /* 0x000000ffff267224 */ /* 0x000fce00078e000e */
[----:B------:R-:W-:Y:S05]  /*2e300*/  WARPSYNC.COLLECTIVE R15, `(.L_x_2749) ;  /* 0x000000000f087348 */ /* 0x000fea0003c00000 */
[----:B------:R0:W1:Y:S02]  /*2e310*/  SHFL.IDX P6, R14, R13, R12, R11 ;  /* 0x0000000c0d0e7389 */ /* 0x00006400000c000b */
[----:B01----:R-:W-:Y:S01]  /*2e320*/  ENDCOLLECTIVE ;  /* 0x000000000000791b */ /* 0x003fe20003800000 */
.L_x_2749:
        /* <DEDUP_REMOVED lines=8> */
.L_x_2750:
[----:B------:R-:W-:Y:S02]  /*2e3b0*/  IMAD.MOV.U32 R13, RZ, RZ, R44 ;  /* 0x000000ffff0d7224 */ /* 0x000fe400078e002c */
[----:B------:R-:W-:Y:S02]  /*2e3c0*/  IMAD.MOV.U32 R12, RZ, RZ, R3 ;  /* 0x000000ffff0c7224 */ /* 0x000fe400078e0003 */
[----:B------:R-:W-:-:S07]  /*2e3d0*/  IMAD.MOV.U32 R33, RZ, RZ, R14 ;  /* 0x000000ffff217224 */ /* 0x000fce00078e000e */
[----:B------:R-:W-:Y:S05]  /*2e3e0*/  WARPSYNC.COLLECTIVE R15, `(.L_x_2751) ;  /* 0x000000000f087348 */ /* 0x000fea0003c00000 */
[----:B------:R0:W1:Y:S02]  /*2e3f0*/  SHFL.IDX P6, R14, R13, R12, R11 ;  /* 0x0000000c0d0e7389 */ /* 0x00006400000c000b */
[----:B01----:R-:W-:Y:S01]  /*2e400*/  ENDCOLLECTIVE ;  /* 0x000000000000791b */ /* 0x003fe20003800000 */
.L_x_2751:
[----:B------:R-:W-:Y:S02]  /*2e410*/  IMAD.MOV.U32 R13, RZ, RZ, R46 ;  /* 0x000000ffff0d7224 */ /* 0x000fe400078e002e */
[----:B------:R-:W-:Y:S01]  /*2e420*/  IMAD.MOV.U32 R12, RZ, RZ, R9 ;  /* 0x000000ffff0c7224 */ /* 0x000fe200078e0009 */
[----:B------:R-:W-:-:S07]  /*2e430*/  MOV R44, R14 ;  /* 0x0000000e002c7202 */ /* 0x000fce0000000f00 */
[----:B------:R-:W-:Y:S05]  /*2e440*/  WARPSYNC.COLLECTIVE R15, `(.L_x_2752) ;  /* 0x000000000f087348 */ /* 0x000fea0003c00000 */
[----:B------:R0:W1:Y:S02]  /*2e450*/  SHFL.IDX P6, R14, R13, R12, R11 ;  /* 0x0000000c0d0e7389 */ /* 0x00006400000c000b */
[----:B01----:R-:W-:Y:S01]  /*2e460*/  ENDCOLLECTIVE ;  /* 0x000000000000791b */ /* 0x003fe20003800000 */
.L_x_2752:
[----:B------:R-:W-:Y:S02]  /*2e470*/  IMAD.MOV.U32 R13, RZ, RZ, R48 ;  /* 0x000000ffff0d7224 */ /* 0x000fe400078e0030 */
[----:B------:R-:W-:Y:S02]  /*2e480*/  IMAD.MOV.U32 R12, RZ, RZ, R3 ;  /* 0x000000ffff0c7224 */ /* 0x000fe400078e0003 */
[----:B------:R-:W-:-:S07]  /*2e490*/  IMAD.MOV.U32 R35, RZ, RZ, R14 ;  /* 0x000000ffff237224 */ /* 0x000fce00078e000e */
[----:B------:R-:W-:Y:S05]  /*2e4a0*/  WARPSYNC.COLLECTIVE R15, `(.L_x_2753) ;  /* 0x000000000f087348 */ /* 0x000fea0003c00000 */
[----:B------:R0:W1:Y:S02]  /*2e4b0*/  SHFL.IDX P6, R14, R13, R12, R11 ;  /* 0x0000000c0d0e7389 */ /* 0x00006400000c000b */
[----:B01----:R-:W-:Y:S01]  /*2e4c0*/  ENDCOLLECTIVE ;  /* 0x000000000000791b */ /* 0x003fe20003800000 */
.L_x_2753:
[----:B------:R-:W-:Y:S01]  /*2e4d0*/  SEL R42, R35, R44, P0 ;  /* 0x0000002c232a7207 */ /* 0x000fe20000000000 */
[----:B------:R-:W-:Y:S02]  /*2e4e0*/  IMAD.MOV.U32 R13, RZ, RZ, R50 ;  /* 0x000000ffff0d7224 */ /* 0x000fe400078e0032 */
[----:B------:R-:W-:Y:S01]  /*2e4f0*/  IMAD.MOV.U32 R12, RZ, RZ, R9 ;  /* 0x000000ffff0c7224 */ /* 0x000fe200078e0009 */
[----:B------:R-:W-:-:S07]  /*2e500*/  MOV R48, R14 ;  /* 0x0000000e00307202 */ /* 0x000fce0000000f00 */
[----:B------:R-:W-:Y:S05]  /*2e510*/  WARPSYNC.COLLECTIVE R15, `(.L_x_2754) ;  /* 0x000000000f087348 */ /* 0x000fea0003c00000 */
[----:B------:R0:W1:Y:S02]  /*2e520*/  SHFL.IDX P6, R14, R13, R12, R11 ;  /* 0x0000000c0d0e7389 */ /* 0x00006400000c000b */
[----:B01----:R-:W-:Y:S01]  /*2e530*/  ENDCOLLECTIVE ;  /* 0x000000000000791b */ /* 0x003fe20003800000 */
.L_x_2754:
[----:B------:R-:W-:Y:S02]  /*2e540*/  IMAD.MOV.U32 R13, RZ, RZ, R52 ;  /* 0x000000ffff0d7224 */ /* 0x000fe400078e0034 */
[----:B------:R-:W-:Y:S02]  /*2e550*/  IMAD.MOV.U32 R12, RZ, RZ, R3 ;  /* 0x000000ffff0c7224 */ /* 0x000fe400078e0003 */
[----:B------:R-:W-:-:S07]  /*2e560*/  IMAD.MOV.U32 R37, RZ, RZ, R14 ;  /* 0x000000ffff257224 */ /* 0x000fce00078e000e */
[----:B------:R-:W-:Y:S05]  /*2e570*/  WARPSYNC.COLLECTIVE R15, `(.L_x_2755) ;  /* 0x000000000f087348 */ /* 0x000fea0003c00000 */
[----:B------:R0:W1:Y:S02]  /*2e580*/  SHFL.IDX P6, R14, R13, R12, R11 ;  /* 0x0000000c0d0e7389 */ /* 0x00006400000c000b */
[----:B01----:R-:W-:Y:S01]  /*2e590*/  ENDCOLLECTIVE ;  /* 0x000000000000791b */ /* 0x003fe20003800000 */
.L_x_2755:
[----:B------:R-:W-:Y:S01]  /*2e5a0*/  SEL R46, R37, R48, P0 ;  /* 0x00000030252e7207 */ /* 0x000fe20000000000 */
[----:B------:R-:W-:Y:S02]  /*2e5b0*/  IMAD.MOV.U32 R13, RZ, RZ, R54 ;  /* 0x000000ffff0d7224 */ /* 0x000fe400078e0036 */
[----:B------:R-:W-:Y:S01]  /*2e5c0*/  IMAD.MOV.U32 R12, RZ, RZ, R9 ;  /* 0x000000ffff0c7224 */ /* 0x000fe200078e0009 */
[----:B------:R-:W-:-:S07]  /*2e5d0*/  MOV R52, R14 ;  /* 0x0000000e00347202 */ /* 0x000fce0000000f00 */
[----:B------:R-:W-:Y:S05]  /*2e5e0*/  WARPSYNC.COLLECTIVE R15, `(.L_x_2756) ;  /* 0x000000000f087348 */ /* 0x000fea0003c00000 */
[----:B------:R0:W1:Y:S02]  /*2e5f0*/  SHFL.IDX P6, R14, R13, R12, R11 ;  /* 0x0000000c0d0e7389 */ /* 0x00006400000c000b */
[----:B01----:R-:W-:Y:S01]  /*2e600*/  ENDCOLLECTIVE ;  /* 0x000000000000791b */ /* 0x003fe20003800000 */
.L_x_2756:
[----:B------:R-:W-:Y:S02]  /*2e610*/  IMAD.MOV.U32 R13, RZ, RZ, R56 ;  /* 0x000000ffff0d7224 */ /* 0x000fe400078e0038 */
[----:B------:R-:W-:Y:S02]  /*2e620*/  IMAD.MOV.U32 R12, RZ, RZ, R3 ;  /* 0x000000ffff0c7224 */ /* 0x000fe400078e0003 */
[----:B------:R-:W-:-:S07]  /*2e630*/  IMAD.MOV.U32 R39, RZ, RZ, R14 ;  /* 0x000000ffff277224 */ /* 0x000fce00078e000e */
[----:B------:R-:W-:Y:S05]  /*2e640*/  WARPSYNC.COLLECTIVE R15, `(.L_x_2757) ;  /* 0x000000000f087348 */ /* 0x000fea0003c00000 */
[----:B------:R0:W1:Y:S02]  /*2e650*/  SHFL.IDX P6, R14, R13, R12, R11 ;  /* 0x0000000c0d0e7389 */ /* 0x00006400000c000b */
[----:B01----:R-:W-:Y:S01]  /*2e660*/  ENDCOLLECTIVE ;  /* 0x000000000000791b */ /* 0x003fe20003800000 */
.L_x_2757:
[----:B------:R-:W-:Y:S01]  /*2e670*/  SEL R50, R39, R52, P0 ;  /* 0x0000003427327207 */ /* 0x000fe20000000000 */
[----:B------:R-:W-:Y:S02]  /*2e680*/  IMAD.MOV.U32 R13, RZ, RZ, R58 ;  /* 0x000000ffff0d7224 */ /* 0x000fe400078e003a */
[----:B------:R-:W-:Y:S01]  /*2e690*/  IMAD.MOV.U32 R12, RZ, RZ, R9 ;  /* 0x000000ffff0c7224 */ /* 0x000fe200078e0009 */
[----:B------:R-:W-:-:S07]  /*2e6a0*/  MOV R56, R14 ;  /* 0x0000000e00387202 */ /* 0x000fce0000000f00 */
[----:B------:R-:W-:Y:S05]  /*2e6b0*/  WARPSYNC.COLLECTIVE R15, `(.L_x_2758) ;  /* 0x000000000f087348 */ /* 0x000fea0003c00000 */
[----:B------:R0:W1:Y:S02]  /*2e6c0*/  SHFL.IDX P6, R14, R13, R12, R11 ;  /* 0x0000000c0d0e7389 */ /* 0x00006400000c000b */
[----:B01----:R-:W-:Y:S01]  /*2e6d0*/  ENDCOLLECTIVE ;  /* 0x000000000000791b */ /* 0x003fe20003800000 */
.L_x_2758:
[----:B------:R-:W-:Y:S02]  /*2e6e0*/  IMAD.MOV.U32 R13, RZ, RZ, R60 ;  /* 0x000000ffff0d7224 */ /* 0x000fe400078e003c */
[----:B------:R-:W-:Y:S02]  /*2e6f0*/  IMAD.MOV.U32 R12, RZ, RZ, R3 ;  /* 0x000000ffff0c7224 */ /* 0x000fe400078e0003 */
[----:B------:R-:W-:-:S07]  /*2e700*/  IMAD.MOV.U32 R41, RZ, RZ, R14 ;  /* 0x000000ffff297224 */ /* 0x000fce00078e000e */
[----:B------:R-:W-:Y:S05]  /*2e710*/  WARPSYNC.COLLECTIVE R15, `(.L_x_2759) ;  /* 0x000000000f087348 */ /* 0x000fea0003c00000 */
[----:B------:R0:W1:Y:S02]  /*2e720*/  SHFL.IDX P6, R14, R13, R12, R11 ;  /* 0x0000000c0d0e7389 */ /* 0x00006400000c000b */
[----:B01----:R-:W-:Y:S01]  /*2e730*/  ENDCOLLECTIVE ;  /* 0x000000000000791b */ /* 0x003fe20003800000 */
.L_x_2759:
[----:B------:R-:W-:Y:S01]  /*2e740*/  SEL R54, R41, R56, P0 ;  /* 0x0000003829367207 */ /* 0x000fe20000000000 */
[----:B------:R-:W-:Y:S02]  /*2e750*/  IMAD.MOV.U32 R13, RZ, RZ, R62 ;  /* 0x000000ffff0d7224 */ /* 0x000fe400078e003e */
[----:B------:R-:W-:Y:S01]  /*2e760*/  IMAD.MOV.U32 R12, RZ, RZ, R9 ;  /* 0x000000ffff0c7224 */ /* 0x000fe200078e0009 */
[----:B------:R-:W-:-:S07]  /*2e770*/  MOV R60, R14 ;  /* 0x0000000e003c7202 */ /* 0x000fce0000000f00 */
[----:B------:R-:W-:Y:S05]  /*2e780*/  WARPSYNC.COLLECTIVE R15, `(.L_x_2760) ;  /* 0x000000000f087348 */ /* 0x000fea0003c00000 */
[----:B------:R0:W1:Y:S02]  /*2e790*/  SHFL.IDX P6, R14, R13, R12, R11 ;  /* 0x0000000c0d0e7389 */ /* 0x00006400000c000b */
[----:B01----:R-:W-:Y:S01]  /*2e7a0*/  ENDCOLLECTIVE ;  /* 0x000000000000791b */ /* 0x003fe20003800000 */
.L_x_2760:
[----:B------:R-:W-:Y:S02]  /*2e7b0*/  IMAD.MOV.U32 R13, RZ, RZ, R64 ;  /* 0x000000ffff0d7224 */ /* 0x000fe400078e0040 */
[----:B------:R-:W-:Y:S02]  /*2e7c0*/  IMAD.MOV.U32 R12, RZ, RZ, R3 ;  /* 0x000000ffff0c7224 */ /* 0x000fe400078e0003 */
[----:B------:R-:W-:-:S07]  /*2e7d0*/  IMAD.MOV.U32 R43, RZ, RZ, R14 ;  /* 0x000000ffff2b7224 */ /* 0x000fce00078e000e */
[----:B------:R-:W-:Y:S05]  /*2e7e0*/  WARPSYNC.COLLECTIVE R15, `(.L_x_2761) ;  /* 0x000000000f087348 */ /* 0x000fea0003c00000 */
[----:B------:R0:W1:Y:S02]  /*2e7f0*/  SHFL.IDX P6, R14, R13, R12, R11 ;  /* 0x0000000c0d0e7389 */ /* 0x00006400000c000b */
[----:B01----:R-:W-:Y:S01]  /*2e800*/  ENDCOLLECTIVE ;  /* 0x000000000000791b */ /* 0x003fe20003800000 */
.L_x_2761:
[----:B------:R-:W-:Y:S01]  /*2e810*/  SEL R58, R43, R60, P0 ;  /* 0x0000003c2b3a7207 */ /* 0x000fe20000000000 */
[----:B------:R-:W-:Y:S02]  /*2e820*/  IMAD.MOV.U32 R13, RZ, RZ, R66 ;  /* 0x000000ffff0d7224 */ /* 0x000fe400078e0042 */
[----:B------:R-:W-:Y:S01]  /*2e830*/  IMAD.MOV.U32 R12, RZ, RZ, R9 ;  /* 0x000000ffff0c7224 */ /* 0x000fe200078e0009 */
[----:B------:R-:W-:-:S07]  /*2e840*/  MOV R64, R14 ;  /* 0x0000000e00407202 */ /* 0x000fce0000000f00 */
[----:B------:R-:W-:Y:S05]  /*2e850*/  WARPSYNC.COLLECTIVE R15, `(.L_x_2762) ;  /* 0x000000000f087348 */ /* 0x000fea0003c00000 */
[----:B------:R0:W1:Y:S02]  /*2e860*/  SHFL.IDX P6, R14, R13, R12, R11 ;  /* 0x0000000c0d0e7389 */ /* 0x00006400000c000b */
[----:B01----:R-:W-:Y:S01]  /*2e870*/  ENDCOLLECTIVE ;  /* 0x000000000000791b */ /* 0x003fe20003800000 */
.L_x_2762:
[----:B------:R-:W-:Y:S02]  /*2e880*/  IMAD.MOV.U32 R13, RZ, RZ, R68 ;  /* 0x000000ffff0d7224 */ /* 0x000fe400078e0044 */
[----:B------:R-:W-:Y:S02]  /*2e890*/  IMAD.MOV.U32 R12, RZ, RZ, R3 ;  /* 0x000000ffff0c7224 */ /* 0x000fe400078e0003 */
[----:B------:R-:W-:-:S07]  /*2e8a0*/  IMAD.MOV.U32 R45, RZ, RZ, R14 ;  /* 0x000000ffff2d7224 */ /* 0x000fce00078e000e */
[----:B------:R-:W-:Y:S05]  /*2e8b0*/  WARPSYNC.COLLECTIVE R15, `(.L_x_2763) ;  /* 0x000000000f087348 */ /* 0x000fea0003c00000 */
[----:B------:R0:W1:Y:S02]  /*2e8c0*/  SHFL.IDX P6, R14, R13, R12, R11 ;  /* 0x0000000c0d0e7389 */ /* 0x00006400000c000b */
[----:B01----:R-:W-:Y:S01]  /*2e8d0*/  ENDCOLLECTIVE ;  /* 0x000000000000791b */ /* 0x003fe20003800000 */
.L_x_2763:
[----:B------:R-:W-:Y:S01]  /*2e8e0*/  SEL R62, R45, R64, P0 ;  /* 0x000000402d3e7207 */ /* 0x000fe20000000000 */
[----:B------:R-:W-:Y:S02]  /*2e8f0*/  IMAD.MOV.U32 R13, RZ, RZ, R70 ;  /* 0x000000ffff0d7224 */ /* 0x000fe400078e0046 */
[----:B------:R-:W-:Y:S01]  /*2e900*/  IMAD.MOV.U32 R12, RZ, RZ, R9 ;  /* 0x000000ffff0c7224 */ /* 0x000fe200078e0009 */
[----:B------:R-:W-:-:S07]  /*2e910*/  MOV R68, R14 ;  /* 0x0000000e00447202 */ /* 0x000fce0000000f00 */
[----:B------:R-:W-:Y:S05]  /*2e920*/  WARPSYNC.COLLECTIVE R15, `(.L_x_2764) ;  /* 0x000000000f087348 */ /* 0x000fea0003c00000 */
[----:B------:R0:W1:Y:S02]  /*2e930*/  SHFL.IDX P6, R14, R13, R12, R11 ;  /* 0x0000000c0d0e7389 */ /* 0x00006400000c000b */
[----:B01----:R-:W-:Y:S01]  /*2e940*/  ENDCOLLECTIVE ;  /* 0x000000000000791b */ /* 0x003fe20003800000 */
.L_x_2764:
[----:B------:R-:W-:Y:S02]  /*2e950*/  IMAD.MOV.U32 R13, RZ, RZ, R72 ;  /* 0x000000ffff0d7224 */ /* 0x000fe400078e0048 */
[----:B------:R-:W-:Y:S02]  /*2e960*/  IMAD.MOV.U32 R12, RZ, RZ, R3 ;  /* 0x000000ffff0c7224 */ /* 0x000fe400078e0003 */
[----:B------:R-:W-:-:S07]  /*2e970*/  IMAD.MOV.U32 R47, RZ, RZ, R14 ;  /* 0x000000ffff2f7224 */ /* 0x000fce00078e000e */
[----:B------:R-:W-:Y:S05]  /*2e980*/  WARPSYNC.COLLECTIVE R15, `(.L_x_2765) ;  /* 0x000000000f087348 */ /* 0x000fea0003c00000 */
[----:B------:R0:W1:Y:S02]  /*2e990*/  SHFL.IDX P6, R14, R13, R12, R11 ;  /* 0x0000000c0d0e7389 */ /* 0x00006400000c000b */
[----:B01----:R-:W-:Y:S01]  /*2e9a0*/  ENDCOLLECTIVE ;  /* 0x000000000000791b */ /* 0x003fe20003800000 */
.L_x_2765:
[----:B------:R-:W-:Y:S01]  /*2e9b0*/  SEL R66, R47, R68, P0 ;  /* 0x000000442f427207 */ /* 0x000fe20000000000 */
[----:B------:R-:W-:Y:S02]  /*2e9c0*/  IMAD.MOV.U32 R13, RZ, RZ, R74 ;  /* 0x000000ffff0d7224 */ /* 0x000fe400078e004a */
[----:B------:R-:W-:Y:S01]  /*2e9d0*/  IMAD.MOV.U32 R12, RZ, RZ, R9 ;  /* 0x000000ffff0c7224 */ /* 0x000fe200078e0009 */
[----:B------:R-:W-:-:S07]  /*2e9e0*/  MOV R72, R14 ;  /* 0x0000000e00487202 */ /* 0x000fce0000000f00 */
[----:B------:R-:W-:Y:S05]  /*2e9f0*/  WARPSYNC.COLLECTIVE R15, `(.L_x_2766) ;  /* 0x000000000f087348 */ /* 0x000fea0003c00000 */
[----:B------:R0:W1:Y:S02]  /*2ea00*/  SHFL.IDX P6, R14, R13, R12, R11 ;  /* 0x0000000c0d0e7389 */ /* 0x00006400000c000b */
[----:B01----:R-:W-:Y:S01]  /*2ea10*/  ENDCOLLECTIVE ;  /* 0x000000000000791b */ /* 0x003fe20003800000 */
.L_x_2766:
[----:B------:R-:W-:Y:S02]  /*2ea20*/  IMAD.MOV.U32 R13, RZ, RZ, R78 ;  /* 0x000000ffff0d7224 */ /* 0x000fe400078e004e */
[----:B------:R-:W-:Y:S02]  /*2ea30*/  IMAD.MOV.U32 R12, RZ, RZ, R3 ;  /* 0x000000ffff0c7224 */ /* 0x000fe400078e0003 */
[----:B------:R-:W-:-:S07]  /*2ea40*/  IMAD.MOV.U32 R49, RZ, RZ, R14 ;  /* 0x000000ffff317224 */ /* 0x000fce00078e000e */
[----:B------:R-:W-:Y:S05]  /*2ea50*/  WARPSYNC.COLLECTIVE R15, `(.L_x_2767) ;  /* 0x000000000f087348 */ /* 0x000fea0003c00000 */
[----:B------:R0:W1:Y:S02]  /*2ea60*/  SHFL.IDX P6, R14, R13, R12, R11 ;  /* 0x0000000c0d0e7389 */ /* 0x00006400000c000b */
[----:B01----:R-:W-:Y:S01]  /*2ea70*/  ENDCOLLECTIVE ;  /* 0x000000000000791b */ /* 0x003fe20003800000 */
.L_x_2767:
[----:B------:R-:W-:Y:S01]  /*2ea80*/  SEL R70, R49, R72, P0 ;  /* 0x0000004831467207 */ /* 0x000fe20000000000 */
[----:B------:R-:W-:Y:S02]  /*2ea90*/  IMAD.MOV.U32 R13, RZ, RZ, R80 ;  /* 0x000000ffff0d7224 */ /* 0x000fe400078e0050 */
[----:B------:R-:W-:Y:S01]  /*2eaa0*/  IMAD.MOV.U32 R12, RZ, RZ, R9 ;  /* 0x000000ffff0c7224 */ /* 0x000fe200078e0009 */
[----:B------:R-:W-:-:S07]  /*2eab0*/  MOV R78, R14 ;  /* 0x0000000e004e7202 */ /* 0x000fce0000000f00 */
[----:B------:R-:W-:Y:S05]  /*2eac0*/  WARPSYNC.COLLECTIVE R15, `(.L_x_2768) ;  /* 0x000000000f087348 */ /* 0x000fea0003c00000 */
[----:B------:R0:W1:Y:S02]  /*2ead0*/  SHFL.IDX P6, R14, R13, R12, R11 ;  /* 0x0000000c0d0e7389 */ /* 0x00006400000c000b */
[----:B01----:R-:W-:Y:S01]  /*2eae0*/  ENDCOLLECTIVE ;  /* 0x000000000000791b */ /* 0x003fe20003800000 */
.L_x_2768:
[----:B------:R-:W-:Y:S02]  /*2eaf0*/  IMAD.MOV.U32 R13, RZ, RZ, R82 ;  /* 0x000000ffff0d7224 */ /* 0x000fe400078e0052 */
[----:B------:R-:W-:Y:S02]  /*2eb00*/  IMAD.MOV.U32 R12, RZ, RZ, R3 ;  /* 0x000000ffff0c7224 */ /* 0x000fe400078e0003 */
[----:B------:R-:W-:-:S07]  /*2eb10*/  IMAD.MOV.U32 R51, RZ, RZ, R14 ;  /* 0x000000ffff337224 */ /* 0x000fce00078e000e */
[----:B------:R-:W-:Y:S05]  /*2eb20*/  WARPSYNC.COLLECTIVE R15, `(.L_x_2769) ;  /* 0x000000000f087348 */ /* 0x000fea0003c00000 */
[----:B------:R0:W1:Y:S02]  /*2eb30*/  SHFL.IDX P6, R14, R13, R12, R11 ;  /* 0x0000000c0d0e7389 */ /* 0x00006400000c000b */
[----:B01----:R-:W-:Y:S01]  /*2eb40*/  ENDCOLLECTIVE ;  /* 0x000000000000791b */ /* 0x003fe20003800000 */
.L_x_2769:
[----:B------:R-:W-:Y:S01]  /*2eb50*/  SEL R74, R51, R78, P0 ;  /* 0x0000004e334a7207 */ /* 0x000fe20000000000 */
[----:B------:R-:W-:Y:S02]  /*2eb60*/  IMAD.MOV.U32 R13, RZ, RZ, R84 ;  /* 0x000000ffff0d7224 */ /* 0x000fe400078e0054 */
[----:B------:R-:W-:Y:S01]  /*2eb70*/  IMAD.MOV.U32 R12, RZ, RZ, R9 ;  /* 0x000000ffff0c7224 */ /* 0x000fe200078e0009 */
[----:B------:R-:W-:-:S07]  /*2eb80*/  MOV R82, R14 ;  /* 0x0000000e00527202 */ /* 0x000fce0000000f00 */
[----:B------:R-:W-:Y:S05]  /*2eb90*/  WARPSYNC.COLLECTIVE R15, `(.L_x_2770) ;  /* 0x000000000f087348 */ /* 0x000fea0003c00000 */
[----:B------:R0:W1:Y:S02]  /*2eba0*/  SHFL.IDX P6, R14, R13, R12, R11 ;  /* 0x0000000c0d0e7389 */ /* 0x00006400000c000b */
[----:B01----:R-:W-:Y:S01]  /*2ebb0*/  ENDCOLLECTIVE ;  /* 0x000000000000791b */ /* 0x003fe20003800000 */
.L_x_2770:
[----:B------:R-:W-:Y:S02]  /*2ebc0*/  IMAD.MOV.U32 R13, RZ, RZ, R86 ;  /* 0x000000ffff0d7224 */ /* 0x000fe400078e0056 */
[----:B------:R-:W-:Y:S02]  /*2ebd0*/  IMAD.MOV.U32 R12, RZ, RZ, R3 ;  /* 0x000000ffff0c7224 */ /* 0x000fe400078e0003 */
[----:B------:R-:W-:-:S07]  /*2ebe0*/  IMAD.MOV.U32 R53, RZ, RZ, R14 ;  /* 0x000000ffff357224 */ /* 0x000fce00078e000e */
[----:B------:R-:W-:Y:S05]  /*2ebf0*/  WARPSYNC.COLLECTIVE R15, `(.L_x_2771) ;  /* 0x000000000f087348 */ /* 0x000fea0003c00000 */
[----:B------:R0:W1:Y:S02]  /*2ec00*/  SHFL.IDX P6, R14, R13, R12, R11 ;  /* 0x0000000c0d0e7389 */ /* 0x00006400000c000b */
[----:B01----:R-:W-:Y:S01]  /*2ec10*/  ENDCOLLECTIVE ;  /* 0x000000000000791b */ /* 0x003fe20003800000 */
.L_x_2771:
[----:B------:R-:W-:Y:S02]  /*2ec20*/  IMAD.MOV.U32 R13, RZ, RZ, R88 ;  /* 0x000000ffff0d7224 */ /* 0x000fe400078e0058 */
[----:B------:R-:W-:Y:S01]  /*2ec30*/  IMAD.MOV.U32 R12, RZ, RZ, R9 ;  /* 0x000000ffff0c7224 */ /* 0x000fe200078e0009 */
[----:B------:R-:W-:-:S07]  /*2ec40*/  MOV R86, R14 ;  /* 0x0000000e00567202 */ /* 0x000fce0000000f00 */
[----:B------:R-:W-:Y:S05]  /*2ec50*/  WARPSYNC.COLLECTIVE R15, `(.L_x_2772) ;  /* 0x000000000f087348 */ /* 0x000fea0003c00000 */
[----:B------:R0:W1:Y:S02]  /*2ec60*/  SHFL.IDX P6, R14, R13, R12, R11 ;  /* 0x0000000c0d0e7389 */ /* 0x00006400000c000b */
[----:B01----:R-:W-:Y:S01]  /*2ec70*/  ENDCOLLECTIVE ;  /* 0x000000000000791b */ /* 0x003fe20003800000 */
.L_x_2772:
[----:B------:R-:W-:Y:S02]  /*2ec80*/  IMAD.MOV.U32 R13, RZ, RZ, R90 ;  /* 0x000000ffff0d7224 */ /* 0x000fe400078e005a */
[----:B------:R-:W-:Y:S02]  /*2ec90*/  IMAD.MOV.U32 R12, RZ, RZ, R3 ;  /* 0x000000ffff0c7224 */ /* 0x000fe400078e0003 */
[----:B------:R-:W-:-:S07]  /*2eca0*/  IMAD.MOV.U32 R55, RZ, RZ, R14 ;  /* 0x000000ffff377224 */ /* 0x000fce00078e000e */
[----:B------:R-:W-:Y:S05]  /*2ecb0*/  WARPSYNC.COLLECTIVE R15, `(.L_x_2773) ;  /* 0x000000000f087348 */ /* 0x000fea0003c00000 */
[----:B------:R0:W1:Y:S02]  /*2ecc0*/  SHFL.IDX P6, R14, R13, R12, R11 ;  /* 0x0000000c0d0e7389 */ /* 0x00006400000c000b */
[----:B01----:R-:W-:Y:S01]  /*2ecd0*/  ENDCOLLECTIVE ;  /* 0x000000000000791b */ /* 0x003fe20003800000 */
.L_x_2773:
[----:B------:R-:W-:Y:S02]  /*2ece0*/  IMAD.MOV.U32 R13, RZ, RZ, R92 ;  /* 0x000000ffff0d7224 */ /* 0x000fe400078e005c */
[----:B------:R-:W-:Y:S01]  /*2ecf0*/  IMAD.MOV.U32 R12, RZ, RZ, R9 ;  /* 0x000000ffff0c7224 */ /* 0x000fe200078e0009 */
[----:B------:R-:W-:-:S07]  /*2ed00*/  MOV R90, R14 ;  /* 0x0000000e005a7202 */ /* 0x000fce0000000f00 */
[----:B------:R-:W-:Y:S05]  /*2ed10*/  WARPSYNC.COLLECTIVE R15, `(.L_x_2774) ;  /* 0x000000000f087348 */ /* 0x000fea0003c00000 */
[----:B------:R0:W1:Y:S02]  /*2ed20*/  SHFL.IDX P6, R14, R13, R12, R11 ;  /* 0x0000000c0d0e7389 */ /* 0x00006400000c000b */
[----:B01----:R-:W-:Y:S01]  /*2ed30*/  ENDCOLLECTIVE ;  /* 0x000000000000791b */ /* 0x003fe20003800000 */
.L_x_2774:
[----:B------:R-:W-:Y:S02]  /*2ed40*/  IMAD.MOV.U32 R13, RZ, RZ, R94 ;  /* 0x000000ffff0d7224 */ /* 0x000fe400078e005e */
[----:B------:R-:W-:Y:S02]  /*2ed50*/  IMAD.MOV.U32 R12, RZ, RZ, R3 ;  /* 0x000000ffff0c7224 */ /* 0x000fe400078e0003 */
[----:B------:R-:W-:-:S07]  /*2ed60*/  IMAD.MOV.U32 R57, RZ, RZ, R14 ;  /* 0x000000ffff397224 */ /* 0x000fce00078e000e */
[----:B------:R-:W-:Y:S05]  /*2ed70*/  WARPSYNC.COLLECTIVE R15, `(.L_x_2775) ;  /* 0x000000000f087348 */ /* 0x000fea0003c00000 */
[----:B------:R0:W1:Y:S02]  /*2ed80*/  SHFL.IDX P6, R14, R13, R12, R11 ;  /* 0x0000000c0d0e7389 */ /* 0x00006400000c000b */
[----:B01----:R-:W-:Y:S01]  /*2ed90*/  ENDCOLLECTIVE ;  /* 0x000000000000791b */ /* 0x003fe20003800000 */
.L_x_2775:
        /* <DEDUP_REMOVED lines=8> */
.L_x_2776:
[----:B------:R-:W-:Y:S02]  /*2ee20*/  IMAD.MOV.U32 R13, RZ, RZ, R98 ;  /* 0x000000ffff0d7224 */ /* 0x000fe400078e0062 */
[----:B------:R-:W-:Y:S02]  /*2ee30*/  IMAD.MOV.U32 R12, RZ, RZ, R3 ;  /* 0x000000ffff0c7224 */ /* 0x000fe400078e0003 */
[----:B------:R-:W-:-:S07]  /*2ee40*/  IMAD.MOV.U32 R59, RZ, RZ, R14 ;  /* 0x000000ffff3b7224 */ /* 0x000fce00078e000e */
[----:B------:R-:W-:Y:S05]  /*2ee50*/  WARPSYNC.COLLECTIVE R15, `(.L_x_2777) ;  /* 0x000000000f087348 */ /* 0x000fea0003c00000 */
[----:B------:R0:W1:Y:S02]  /*2ee60*/  SHFL.IDX P6, R14, R13, R12, R11 ;  /* 0x0000000c0d0e7389 */ /* 0x00006400000c000b */
[----:B01----:R-:W-:Y:S01]  /*2ee70*/  ENDCOLLECTIVE ;  /* 0x000000000000791b */ /* 0x003fe20003800000 */
.L_x_2777:
        /* <DEDUP_REMOVED lines=8> */
.L_x_2778:
[----:B------:R-:W-:Y:S02]  /*2ef00*/  IMAD.MOV.U32 R13, RZ, RZ, R102 ;  /* 0x000000ffff0d7224 */ /* 0x000fe400078e0066 */
[----:B------:R-:W-:Y:S02]  /*2ef10*/  IMAD.MOV.U32 R12, RZ, RZ, R3 ;  /* 0x000000ffff0c7224 */ /* 0x000fe400078e0003 */
[----:B------:R-:W-:-:S07]  /*2ef20*/  IMAD.MOV.U32 R61, RZ, RZ, R14 ;  /* 0x000000ffff3d7224 */ /* 0x000fce00078e000e */
[----:B------:R-:W-:Y:S05]  /*2ef30*/  WARPSYNC.COLLECTIVE R15, `(.L_x_2779) ;  /* 0x000000000f087348 */ /* 0x000fea0003c00000 */
[----:B------:R0:W1:Y:S02]  /*2ef40*/  SHFL.IDX P6, R14, R13, R12, R11 ;  /* 0x0000000c0d0e7389 */ /* 0x00006400000c000b */
[----:B01----:R-:W-:Y:S01]  /*2ef50*/  ENDCOLLECTIVE ;  /* 0x000000000000791b */ /* 0x003fe20003800000 */
.L_x_2779:
[----:B------:R-:W-:Y:S02]  /*2ef60*/  IMAD.MOV.U32 R13, RZ, RZ, R104 ;  /* 0x000000ffff0d7224 */ /* 0x000fe400078e0068 */
[----:B------:R-:W-:Y:S01]  /*2ef70*/  IMAD.MOV.U32 R12, RZ, RZ, R9 ;  /* 0x000000ffff0c7224 */ /* 0x000fe200078e0009 */
[----:B------:R-:W-:-:S07]  /*2ef80*/  MOV R102, R14 ;  /* 0x0000000e00667202 */ /* 0x000fce0000000f00 */
[----:B------:R-:W-:Y:S05]  /*2ef90*/  WARPSYNC.COLLECTIVE R15, `(.L_x_2780) ;  /* 0x000000000f087348 */ /* 0x000fea0003c00000 */
[----:B------:R0:W1:Y:S02]  /*2efa0*/  SHFL.IDX P6, R14, R13, R12, R11 ;  /* 0x0000000c0d0e7389 */ /* 0x00006400000c000b */
[----:B01----:R-:W-:Y:S01]  /*2efb0*/  ENDCOLLECTIVE ;  /* 0x000000000000791b */ /* 0x003fe20003800000 */
.L_x_2780:
[----:B------:R-:W-:Y:S02]  /*2efc0*/  IMAD.MOV.U32 R13, RZ, RZ, R106 ;  /* 0x000000ffff0d7224 */ /* 0x000fe400078e006a */
[----:B------:R-:W-:Y:S02]  /*2efd0*/  IMAD.MOV.U32 R12, RZ, RZ, R3 ;  /* 0x000000ffff0c7224 */ /* 0x000fe400078e0003 */
[----:B------:R-:W-:-:S07]  /*2efe0*/  IMAD.MOV.U32 R63, RZ, RZ, R14 ;  /* 0x000000ffff3f7224 */ /* 0x000fce00078e000e */
[----:B------:R-:W-:Y:S05]  /*2eff0*/  WARPSYNC.COLLECTIVE R15, `(.L_x_2781) ;  /* 0x000000000f087348 */ /* 0x000fea0003c00000 */
[----:B------:R0:W1:Y:S02]  /*2f000*/  SHFL.IDX P6, R14, R13, R12, R11 ;  /* 0x0000000c0d0e7389 */ /* 0x00006400000c000b */
[----:B01----:R-:W-:Y:S01]  /*2f010*/  ENDCOLLECTIVE ;  /* 0x000000000000791b */ /* 0x003fe20003800000 */
.L_x_2781:
[----:B------:R-:W-:Y:S02]  /*2f020*/  IMAD.MOV.U32 R13, RZ, RZ, R108 ;  /* 0x000000ffff0d7224 */ /* 0x000fe400078e006c */
[----:B------:R-:W-:Y:S01]  /*2f030*/  IMAD.MOV.U32 R12, RZ, RZ, R9 ;  /* 0x000000ffff0c7224 */ /* 0x000fe200078e0009 */
[----:B------:R-:W-:-:S07]  /*2f040*/  MOV R106, R14 ;  /* 0x0000000e006a7202 */ /* 0x000fce0000000f00 */
[----:B------:R-:W-:Y:S05]  /*2f050*/  WARPSYNC.COLLECTIVE R15, `(.L_x_2782) ;  /* 0x000000000f087348 */ /* 0x000fea0003c00000 */
[----:B------:R0:W1:Y:S02]  /*2f060*/  SHFL.IDX P6, R14, R13, R12, R11 ;  /* 0x0000000c0d0e7389 */ /* 0x00006400000c000b */
[----:B01----:R-:W-:Y:S01]  /*2f070*/  ENDCOLLECTIVE ;  /* 0x000000000000791b */ /* 0x003fe20003800000 */
.L_x_2782:
[----:B------:R-:W-:Y:S02]  /*2f080*/  IMAD.MOV.U32 R13, RZ, RZ, R110 ;  /* 0x000000ffff0d7224 */ /* 0x000fe400078e006e */
[----:B------:R-:W-:Y:S02]  /*2f090*/  IMAD.MOV.U32 R12, RZ, RZ, R3 ;  /* 0x000000ffff0c7224 */ /* 0x000fe400078e0003 */
[----:B------:R-:W-:-:S07]  /*2f0a0*/  IMAD.MOV.U32 R65, RZ, RZ, R14 ;  /* 0x000000ffff417224 */ /* 0x000fce00078e000e */
[----:B------:R-:W-:Y:S05]  /*2f0b0*/  WARPSYNC.COLLECTIVE R15, `(.L_x_2783) ;  /* 0x000000000f087348 */ /* 0x000fea0003c00000 */
[----:B------:R0:W1:Y:S02]  /*2f0c0*/  SHFL.IDX P6, R14, R13, R12, R11 ;  /* 0x0000000c0d0e7389 */ /* 0x00006400000c000b */
[----:B01----:R-:W-:Y:S01]  /*2f0d0*/  ENDCOLLECTIVE ;  /* 0x000000000000791b */ /* 0x003fe20003800000 */
.L_x_2783:
[----:B------:R-:W-:Y:S02]  /*2f0e0*/  IMAD.MOV.U32 R13, RZ, RZ, R112 ;  /* 0x000000ffff0d7224 */ /* 0x000fe400078e0070 */
[----:B------:R-:W-:Y:S01]  /*2f0f0*/  IMAD.MOV.U32 R12, RZ, RZ, R9 ;  /* 0x000000ffff0c7224 */ /* 0x000fe200078e0009 */
[----:B------:R-:W-:-:S07]  /*2f100*/  MOV R110, R14 ;  /* 0x0000000e006e7202 */ /* 0x000fce0000000f00 */
[----:B------:R-:W-:Y:S05]  /*2f110*/  WARPSYNC.COLLECTIVE R15, `(.L_x_2784) ;  /* 0x000000000f087348 */ /* 0x000fea0003c00000 */
[----:B------:R0:W1:Y:S02]  /*2f120*/  SHFL.IDX P6, R14, R13, R12, R11 ;  /* 0x0000000c0d0e7389 */ /* 0x00006400000c000b */
[----:B01----:R-:W-:Y:S01]  /*2f130*/  ENDCOLLECTIVE ;  /* 0x000000000000791b */ /* 0x003fe20003800000 */
.L_x_2784:
[----:B------:R-:W-:Y:S02]  /*2f140*/  IMAD.MOV.U32 R13, RZ, RZ, R114 ;  /* 0x000000ffff0d7224 */ /* 0x000fe400078e0072 */
[----:B------:R-:W-:Y:S02]  /*2f150*/  IMAD.MOV.U32 R12, RZ, RZ, R3 ;  /* 0x000000ffff0c7224 */ /* 0x000fe400078e0003 */
[----:B------:R-:W-:-:S07]  /*2f160*/  IMAD.MOV.U32 R67, RZ, RZ, R14 ;  /* 0x000000ffff437224 */ /* 0x000fce00078e000e */
[----:B------:R-:W-:Y:S05]  /*2f170*/  WARPSYNC.COLLECTIVE R15, `(.L_x_2785) ;  /* 0x000000000f087348 */ /* 0x000fea0003c00000 */
[----:B------:R0:W1:Y:S02]  /*2f180*/  SHFL.IDX P6, R14, R13, R12, R11 ;  /* 0x0000000c0d0e7389 */ /* 0x00006400000c000b */
[----:B01----:R-:W-:Y:S01]  /*2f190*/  ENDCOLLECTIVE ;  /* 0x000000000000791b */ /* 0x003fe20003800000 */
.L_x_2785:
[----:B------:R-:W-:Y:S02]  /*2f1a0*/  IMAD.MOV.U32 R13, RZ, RZ, R116 ;  /* 0x000000ffff0d7224 */ /* 0x000fe400078e0074 */
[----:B------:R-:W-:Y:S01]  /*2f1b0*/  IMAD.MOV.U32 R12, RZ, RZ, R9 ;  /* 0x000000ffff0c7224 */ /* 0x000fe200078e0009 */
[----:B------:R-:W-:-:S07]  /*2f1c0*/  MOV R114, R14 ;  /* 0x0000000e00727202 */ /* 0x000fce0000000f00 */
[----:B------:R-:W-:Y:S05]  /*2f1d0*/  WARPSYNC.COLLECTIVE R15, `(.L_x_2786) ;  /* 0x000000000f087348 */ /* 0x000fea0003c00000 */
[----:B------:R0:W1:Y:S02]  /*2f1e0*/  SHFL.IDX P6, R14, R13, R12, R11 ;  /* 0x0000000c0d0e7389 */ /* 0x00006400000c000b */
[----:B01----:R-:W-:Y:S01]  /*2f1f0*/  ENDCOLLECTIVE ;  /* 0x000000000000791b */ /* 0x003fe20003800000 */
.L_x_2786:
[----:B------:R-:W-:Y:S02]  /*2f200*/  IMAD.MOV.U32 R13, RZ, RZ, R118 ;  /* 0x000000ffff0d7224 */ /* 0x000fe400078e0076 */
[----:B------:R-:W-:Y:S02]  /*2f210*/  IMAD.MOV.U32 R12, RZ, RZ, R3 ;  /* 0x000000ffff0c7224 */ /* 0x000fe400078e0003 */
[----:B------:R-:W-:-:S07]  /*2f220*/  IMAD.MOV.U32 R69, RZ, RZ, R14 ;  /* 0x000000ffff457224 */ /* 0x000fce00078e000e */
[----:B------:R-:W-:Y:S05]  /*2f230*/  WARPSYNC.COLLECTIVE R15, `(.L_x_2787) ;  /* 0x000000000f087348 */ /* 0x000fea0003c00000 */
[----:B------:R0:W1:Y:S02]  /*2f240*/  SHFL.IDX P6, R14, R13, R12, R11 ;  /* 0x0000000c0d0e7389 */ /* 0x00006400000c000b */
[----:B01----:R-:W-:Y:S01]  /*2f250*/  ENDCOLLECTIVE ;  /* 0x000000000000791b */ /* 0x003fe20003800000 */
.L_x_2787:
[----:B------:R-:W-:Y:S02]  /*2f260*/  IMAD.MOV.U32 R13, RZ, RZ, R120 ;  /* 0x000000ffff0d7224 */ /* 0x000fe400078e0078 */
[----:B------:R-:W-:Y:S01]  /*2f270*/  IMAD.MOV.U32 R12, RZ, RZ, R9 ;  /* 0x000000ffff0c7224 */ /* 0x000fe200078e0009 */
[----:B------:R-:W-:-:S07]  /*2f280*/  MOV R118, R14 ;  /* 0x0000000e00767202 */ /* 0x000fce0000000f00 */
[----:B------:R-:W-:Y:S05]  /*2f290*/  WARPSYNC.COLLECTIVE R15, `(.L_x_2788) ;  /* 0x000000000f087348 */ /* 0x000fea0003c00000 */
[----:B------:R0:W1:Y:S02]  /*2f2a0*/  SHFL.IDX P6, R14, R13, R12, R11 ;  /* 0x0000000c0d0e7389 */ /* 0x00006400000c000b */
[----:B01----:R-:W-:Y:S01]  /*2f2b0*/  ENDCOLLECTIVE ;  /* 0x000000000000791b */ /* 0x003fe20003800000 */
.L_x_2788:
[----:B------:R-:W-:Y:S02]  /*2f2c0*/  IMAD.MOV.U32 R13, RZ, RZ, R122 ;  /* 0x000000ffff0d7224 */ /* 0x000fe400078e007a */
[----:B------:R-:W-:Y:S02]  /*2f2d0*/  IMAD.MOV.U32 R12, RZ, RZ, R3 ;  /* 0x000000ffff0c7224 */ /* 0x000fe400078e0003 */
[----:B------:R-:W-:-:S07]  /*2f2e0*/  IMAD.MOV.U32 R71, RZ, RZ, R14 ;  /* 0x000000ffff477224 */ /* 0x000fce00078e000e */
[----:B------:R-:W-:Y:S05]  /*2f2f0*/  WARPSYNC.COLLECTIVE R15, `(.L_x_2789) ;  /* 0x000000000f087348 */ /* 0x000fea0003c00000 */
[----:B------:R0:W1:Y:S02]  /*2f300*/  SHFL.IDX P6, R14, R13, R12, R11 ;  /* 0x0000000c0d0e7389 */ /* 0x00006400000c000b */
[----:B01----:R-:W-:Y:S01]  /*2f310*/  ENDCOLLECTIVE ;  /* 0x000000000000791b */ /* 0x003fe20003800000 */
.L_x_2789:
[----:B------:R-:W-:Y:S02]  /*2f320*/  IMAD.MOV.U32 R13, RZ, RZ, R124 ;  /* 0x000000ffff0d7224 */ /* 0x000fe400078e007c */
[----:B------:R-:W-:Y:S01]  /*2f330*/  IMAD.MOV.U32 R12, RZ, RZ, R9 ;  /* 0x000000ffff0c7224 */ /* 0x000fe200078e0009 */
[----:B------:R-:W-:-:S07]  /*2f340*/  MOV R122, R14 ;  /* 0x0000000e007a7202 */ /* 0x000fce0000000f00 */
[----:B------:R-:W-:Y:S05]  /*2f350*/  WARPSYNC.COLLECTIVE R15, `(.L_x_2790) ;  /* 0x000000000f087348 */ /* 0x000fea0003c00000 */
[----:B------:R0:W1:Y:S02]  /*2f360*/  SHFL.IDX P6, R14, R13, R12, R11 ;  /* 0x0000000c0d0e7389 */ /* 0x00006400000c000b */
[----:B01----:R-:W-:Y:S01]  /*2f370*/  ENDCOLLECTIVE ;  /* 0x000000000000791b */ /* 0x003fe20003800000 */
.L_x_2790:
[----:B------:R-:W-:Y:S02]  /*2f380*/  IMAD.MOV.U32 R13, RZ, RZ, R126 ;  /* 0x000000ffff0d7224 */ /* 0x000fe400078e007e */
[----:B------:R-:W-:Y:S02]  /*2f390*/  IMAD.MOV.U32 R12, RZ, RZ, R3 ;  /* 0x000000ffff0c7224 */ /* 0x000fe400078e0003 */
[----:B------:R-:W-:-:S07]  /*2f3a0*/  IMAD.MOV.U32 R113, RZ, RZ, R14 ;  /* 0x000000ffff717224 */ /* 0x000fce00078e000e */
[----:B------:R-:W-:Y:S05]  /*2f3b0*/  WARPSYNC.COLLECTIVE R15, `(.L_x_2791) ;  /* 0x000000000f087348 */ /* 0x000fea0003c00000 */
[----:B------:R0:W1:Y:S02]  /*2f3c0*/  SHFL.IDX P6, R14, R13, R12, R11 ;  /* 0x0000000c0d0e7389 */ /* 0x00006400000c000b */
[----:B01----:R-:W-:Y:S01]  /*2f3d0*/  ENDCOLLECTIVE ;  /* 0x000000000000791b */ /* 0x003fe20003800000 */
.L_x_2791:
[----:B------:R-:W-:Y:S02]  /*2f3e0*/  IMAD.MOV.U32 R13, RZ, RZ, R128 ;  /* 0x000000ffff0d7224 */ /* 0x000fe400078e0080 */
[----:B------:R-:W-:Y:S01]  /*2f3f0*/  IMAD.MOV.U32 R12, RZ, RZ, R9 ;  /* 0x000000ffff0c7224 */ /* 0x000fe200078e0009 */
[----:B------:R-:W-:-:S07]  /*2f400*/  MOV R126, R14 ;  /* 0x0000000e007e7202 */ /* 0x000fce0000000f00 */
[----:B------:R-:W-:Y:S05]  /*2f410*/  WARPSYNC.COLLECTIVE R15, `(.L_x_2792) ;  /* 0x000000000f087348 */ /* 0x000fea0003c00000 */
[----:B------:R0:W1:Y:S02]  /*2f420*/  SHFL.IDX P6, R14, R13, R12, R11 ;  /* 0x0000000c0d0e7389 */ /* 0x00006400000c000b */
[----:B01----:R-:W-:Y:S01]  /*2f430*/  ENDCOLLECTIVE ;  /* 0x000000000000791b */ /* 0x003fe20003800000 */
.L_x_2792:
[----:B------:R-:W-:Y:S02]  /*2f440*/  IMAD.MOV.U32 R13, RZ, RZ, R130 ;  /* 0x000000ffff0d7224 */ /* 0x000fe400078e0082 */
[----:B------:R-:W-:Y:S02]  /*2f450*/  IMAD.MOV.U32 R12, RZ, RZ, R3 ;  /* 0x000000ffff0c7224 */ /* 0x000fe400078e0003 */
[----:B------:R-:W-:-:S07]  /*2f460*/  IMAD.MOV.U32 R115, RZ, RZ, R14 ;  /* 0x000000ffff737224 */ /* 0x000fce00078e000e */
[----:B------:R-:W-:Y:S05]  /*2f470*/  WARPSYNC.COLLECTIVE R15, `(.L_x_2793) ;  /* 0x000000000f087348 */ /* 0x000fea0003c00000 */
[----:B------:R0:W1:Y:S02]  /*2f480*/  SHFL.IDX P6, R14, R13, R12, R11 ;  /* 0x0000000c0d0e7389 */ /* 0x00006400000c000b */
[----:B01----:R-:W-:Y:S01]  /*2f490*/  ENDCOLLECTIVE ;  /* 0x000000000000791b */ /* 0x003fe20003800000 */
.L_x_2793:
        /* <DEDUP_REMOVED lines=8> */
.L_x_2794:
[----:B------:R-:W-:Y:S02]  /*2f520*/  IMAD.MOV.U32 R13, RZ, RZ, R134 ;  /* 0x000000ffff0d7224 */ /* 0x000fe400078e0086 */
[----:B------:R-:W-:Y:S02]  /*2f530*/  IMAD.MOV.U32 R12, RZ, RZ, R3 ;  /* 0x000000ffff0c7224 */ /* 0x000fe400078e0003 */
[----:B------:R-:W-:-:S07]  /*2f540*/  IMAD.MOV.U32 R117, RZ, RZ, R14 ;  /* 0x000000ffff757224 */ /* 0x000fce00078e000e */
[----:B------:R-:W-:Y:S05]  /*2f550*/  WARPSYNC.COLLECTIVE R15, `(.L_x_2795) ;  /* 0x000000000f087348 */ /* 0x000fea0003c00000 */
[----:B------:R0:W1:Y:S02]  /*2f560*/  SHFL.IDX P6, R14, R13, R12, R11 ;  /* 0x0000000c0d0e7389 */ /* 0x00006400000c000b */
[----:B01----:R-:W-:Y:S01]  /*2f570*/  ENDCOLLECTIVE ;  /* 0x000000000000791b */ /* 0x003fe20003800000 */
.L_x_2795:
[----:B------:R-:W-:Y:S02]  /*2f580*/  IMAD.MOV.U32 R13, RZ, RZ, R136 ;  /* 0x000000ffff0d7224 */ /* 0x000fe400078e0088 */
[----:B------:R-:W-:Y:S01]  /*2f590*/  IMAD.MOV.U32 R12, RZ, RZ, R9 ;  /* 0x000000ffff0c7224 */ /* 0x000fe200078e0009 */
[----:B------:R-:W-:-:S07]  /*2f5a0*/  MOV R134, R14 ;  /* 0x0000000e00867202 */ /* 0x000fce0000000f00 */
[----:B------:R-:W-:Y:S05]  /*2f5b0*/  WARPSYNC.COLLECTIVE R15, `(.L_x_2796) ;  /* 0x000000000f087348 */ /* 0x000fea0003c00000 */
[----:B------:R0:W1:Y:S02]  /*2f5c0*/  SHFL.IDX P6, R14, R13, R12, R11 ;  /* 0x0000000c0d0e7389 */ /* 0x00006400000c000b */
[----:B01----:R-:W-:Y:S01]  /*2f5d0*/  ENDCOLLECTIVE ;  /* 0x000000000000791b */ /* 0x003fe20003800000 */
.L_x_2796:
[----:B------:R-:W-:Y:S02]  /*2f5e0*/  IMAD.MOV.U32 R13, RZ, RZ, R138 ;  /* 0x000000ffff0d7224 */ /* 0x000fe400078e008a */
[----:B------:R-:W-:Y:S02]  /*2f5f0*/  IMAD.MOV.U32 R12, RZ, RZ, R3 ;  /* 0x000000ffff0c7224 */ /* 0x000fe400078e0003 */
[----:B------:R-:W-:-:S07]  /*2f600*/  IMAD.MOV.U32 R119, RZ, RZ, R14 ;  /* 0x000000ffff777224 */ /* 0x000fce00078e000e */
[----:B------:R-:W-:Y:S05]  /*2f610*/  WARPSYNC.COLLECTIVE R15, `(.L_x_2797) ;  /* 0x000000000f087348 */ /* 0x000fea0003c00000 */
[----:B------:R0:W1:Y:S02]  /*2f620*/  SHFL.IDX P6, R14, R13, R12, R11 ;  /* 0x0000000c0d0e7389 */ /* 0x00006400000c000b */
[----:B01----:R-:W-:Y:S01]  /*2f630*/  ENDCOLLECTIVE ;  /* 0x000000000000791b */ /* 0x003fe20003800000 */
.L_x_2797:
[----:B------:R-:W-:Y:S02]  /*2f640*/  IMAD.MOV.U32 R13, RZ, RZ, R140 ;  /* 0x000000ffff0d7224 */ /* 0x000fe400078e008c */
[----:B------:R-:W-:Y:S01]  /*2f650*/  IMAD.MOV.U32 R12, RZ, RZ, R9 ;  /* 0x000000ffff0c7224 */ /* 0x000fe200078e0009 */
[----:B------:R-:W-:-:S07]  /*2f660*/  MOV R138, R14 ;  /* 0x0000000e008a7202 */ /* 0x000fce0000000f00 */
[----:B------:R-:W-:Y:S05]  /*2f670*/  WARPSYNC.COLLECTIVE R15, `(.L_x_2798) ;  /* 0x000000000f087348 */ /* 0x000fea0003c00000 */
[----:B------:R0:W1:Y:S02]  /*2f680*/  SHFL.IDX P6, R14, R13, R12, R11 ;  /* 0x0000000c0d0e7389 */ /* 0x00006400000c000b */
[----:B01----:R-:W-:Y:S01]  /*2f690*/  ENDCOLLECTIVE ;  /* 0x000000000000791b */ /* 0x003fe20003800000 */
.L_x_2798:
[----:B------:R-:W-:Y:S01]  /*2f6a0*/  IMAD.MOV.U32 R13, RZ, RZ, R6 ;  /* 0x000000ffff0d7224 */ /* 0x000fe200078e0006 */
[----:B------:R-:W-:Y:S01]  /*2f6b0*/  SEL R6, R8, R7, P0 ;  /* 0x0000000708067207 */ /* 0x000fe20000000000 */
        /* <DEDUP_REMOVED lines=8> */
.L_x_2799:
[----:B------:R-:W-:Y:S01]  /*2f740*/  IMAD.MOV.U32 R13, RZ, RZ, R5 ;  /* 0x000000ffff0d7224 */ /* 0x000fe200078e0005 */
[----:B------:R-:W-:Y:S01]  /*2f750*/  SEL R5, R82, R53, P0 ;  /* 0x0000003552057207 */ /* 0x000fe20000000000 */
[----:B------:R-:W-:Y:S01]  /*2f760*/  IMAD.MOV.U32 R12, RZ, RZ, R9 ;  /* 0x000000ffff0c7224 */ /* 0x000fe200078e0009 */
[----:B------:R-:W-:Y:S02]  /*2f770*/  SEL R9, R86, R55, P0 ;  /* 0x0000003756097207 */ /* 0x000fe40000000000 */
[----:B------:R-:W-:Y:S02]  /*2f780*/  SEL R53, R122, R113, P0 ;  /* 0x000000717a357207 */ /* 0x000fe40000000000 */
[----:B------:R-:W-:-:S07]  /*2f790*/  MOV R75, R14 ;  /* 0x0000000e004b7202 */ /* 0x000fce0000000f00 */
[----:B------:R-:W-:Y:S05]  /*2f7a0*/  WARPSYNC.COLLECTIVE R15, `(.L_x_2800) ;  /* 0x000000000f087348 */ /* 0x000fea0003c00000 */
[----:B------:R0:W1:Y:S02]  /*2f7b0*/  SHFL.IDX P6, R14, R13, R12, R11 ;  /* 0x0000000c0d0e7389 */ /* 0x00006400000c000b */
[----:B01----:R-:W-:Y:S01]  /*2f7c0*/  ENDCOLLECTIVE ;  /* 0x000000000000791b */ /* 0x003fe20003800000 */
.L_x_2800:
        /* <DEDUP_REMOVED lines=15> */
[----:B------:R-:W-:Y:S01]  /*2f8c0*/  SEL R72, R78, R51, P0 ;  /* 0x000000334e487207 */ /* 0x000fe20000000000 */
[----:B------:R-:W-:Y:S01]  /*2f8d0*/  IMAD.MOV.U32 R78, RZ, RZ, RZ ;  /* 0x000000ffff4e7224 */ /* 0x000fe200078e00ff */
        /* <DEDUP_REMOVED lines=17> */
.L_x_2539:
[----:B------:R-:W-:Y:S01]  /*2f9f0*/  IMAD.MOV.U32 R13, RZ, RZ, R3 ;  /* 0x000000ffff0d7224 */ /* 0x000fe200078e0003 */
[----:B------:R-:W-:Y:S01]  /*2fa00*/  MOV R12, RZ ;  /* 0x000000ff000c7202 */ /* 0x000fe20000000f00 */
[----:B------:R-:W-:Y:S02]  /*2fa10*/  IMAD.MOV.U32 R11, RZ, RZ, 0x181f ;  /* 0x0000181fff0b7424 */ /* 0x000fe400078e00ff */
[----:B------:R-:W-:-:S07]  /*2fa20*/  IMAD.MOV.U32 R15, RZ, RZ, -0x1 ;  /* 0xffffffffff0f7424 */ /* 0x000fce00078e00ff */
[----:B0-----:R-:W-:Y:S05]  /*2fa30*/  WARPSYNC.COLLECTIVE R15, `(.L_x_2802) ;  /* 0x000000000f087348 */ /* 0x001fea0003c00000 */
[----:B------:R1:W2:Y:S02]  /*2fa40*/  SHFL.IDX P6, R14, R13, R12, R11 ;  /* 0x0000000c0d0e7389 */ /* 0x0002a400000c000b */
[----:B012---:R-:W-:Y:S01]  /*2fa50*/  ENDCOLLECTIVE ;  /* 0x000000000000791b */ /* 0x007fe20003800000 */
.L_x_2802:
[----:B------:R-:W-:Y:S02]  /*2fa60*/  IMAD.MOV.U32 R13, RZ, RZ, R2 ;  /* 0x000000ffff0d7224 */ /* 0x000fe400078e0002 */
[----:B------:R-:W-:-:S07]  /*2fa70*/  IMAD.MOV.U32 R0, RZ, RZ, R14 ;  /* 0x000000ffff007224 */ /* 0x000fce00078e000e */
[----:B------:R-:W-:Y:S05]  /*2fa80*/  WARPSYNC.COLLECTIVE R15, `(.L_x_2803) ;  /* 0x000000000f087348 */ /* 0x000fea0003c00000 */
[----:B------:R0:W1:Y:S02]  /*2fa90*/  SHFL.IDX P6, R14, R13, R12, R11 ;  /* 0x0000000c0d0e7389 */ /* 0x00006400000c000b */
[----:B01----:R-:W-:Y:S01]  /*2faa0*/  ENDCOLLECTIVE ;  /* 0x000000000000791b */ /* 0x003fe20003800000 */
.L_x_2803:
[----:B------:R-:W-:Y:S05]  /*2fab0*/  BRA `(.L_x_2804) ;  /* 0xffffff4400687947 */ /* 0x000fea000383ffff */
.L_x_2542:
        /* <DEDUP_REMOVED lines=8> */
.L_x_2806:
[----:B------:R-:W-:Y:S05]  /*2fb40*/  BSYNC B1 ;  /* 0x0000000000017941 */ /* 0x000fea0003800000 */
.L_x_2805:
        /* <DEDUP_REMOVED lines=8> */
.L_x_2807:
[----:B------:R-:W-:Y:S05]  /*2fbd0*/  BRA `(.L_x_2808) ;  /* 0xffffff4400887947 */ /* 0x000fea000383ffff */
.L_x_2545:
[----:B------:R-:W-:Y:S01]  /*2fbe0*/  BSSY B1, `(.L_x_2809) ;  /* 0x0000008000017945 */ /* 0x000fe20003800000 */
[----:B----4-:R-:W-:Y:S02]  /*2fbf0*/  IMAD.MOV.U32 R13, RZ, RZ, R3 ;  /* 0x000000ffff0d7224 */ /* 0x010fe400078e0003 */
[----:B------:R-:W-:Y:S02]  /*2fc00*/  IMAD.MOV.U32 R12, RZ, RZ, 0x2 ;  /* 0x00000002ff0c7424 */ /* 0x000fe400078e00ff */
[----:B------:R-:W-:Y:S02]  /*2fc10*/  IMAD.MOV.U32 R11, RZ, RZ, 0x181f ;  /* 0x0000181fff0b7424 */ /* 0x000fe400078e00ff */
[----:B------:R-:W-:-:S07]  /*2fc20*/  IMAD.MOV.U32 R15, RZ, RZ, -0x1 ;  /* 0xffffffffff0f7424 */ /* 0x000fce00078e00ff */
[----:B0123--:R-:W-:Y:S05]  /*2fc30*/  WARPSYNC.COLLECTIVE R15, `(.L_x_2810) ;  /* 0x000000000f087348 */ /* 0x00ffea0003c00000 */
[----:B---3--:R3:W4:Y:S02]  /*2fc40*/  SHFL.IDX P6, R14, R13, R12, R11 ;  /* 0x0000000c0d0e7389 */ /* 0x00872400000c000b */
[----:B01234-:R-:W-:Y:S01]  /*2fc50*/  ENDCOLLECTIVE ;  /* 0x000000000000791b */ /* 0x01ffe20003800000 */
.L_x_2810:
[----:B------:R-:W-:Y:S05]  /*2fc60*/  BSYNC B1 ;  /* 0x0000000000017941 */ /* 0x000fea0003800000 */
.L_x_2809:
        /* <DEDUP_REMOVED lines=8> */
.L_x_2811:
[----:B------:R-:W-:Y:S05]  /*2fcf0*/  BRA `(.L_x_2812) ;  /* 0xffffff4400a87947 */ /* 0x000fea000383ffff */
.L_x_2548:
        /* <DEDUP_REMOVED lines=8> */
.L_x_2814:
[----:B------:R-:W-:Y:S05]  /*2fd80*/  BSYNC B1 ;  /* 0x0000000000017941 */ /* 0x000fea0003800000 */
.L_x_2813:
        /* <DEDUP_REMOVED lines=8> */
.L_x_2815:
[----:B------:R-:W-:Y:S05]  /*2fe10*/  BRA `(.L_x_2816) ;  /* 0xffffff4400c87947 */ /* 0x000fea000383ffff */
.L_x_2565:
[----:B------:R-:W1:Y:S01]  /*2fe20*/  S2R R7, SR_TID.X ;  /* 0x0000000000077919 */ /* 0x000e620000002100 */
[----:B------:R-:W-:Y:S01]  /*2fe30*/  BSSY B1, `(.L_x_2817) ;  /* 0x000000a000017945 */ /* 0x000fe20003800000 */
[----:B------:R-:W-:Y:S02]  /*2fe40*/  IMAD.MOV.U32 R12, RZ, RZ, RZ ;  /* 0x000000ffff0c7224 */ /* 0x000fe400078e00ff */
[----:B------:R-:W-:Y:S02]  /*2fe50*/  IMAD.MOV.U32 R11, RZ, RZ, 0x1f ;  /* 0x0000001fff0b7424 */ /* 0x000fe400078e00ff */
[----:B------:R-:W-:Y:S01]  /*2fe60*/  IMAD.MOV.U32 R15, RZ, RZ, -0x1 ;  /* 0xffffffffff0f7424 */ /* 0x000fe200078e00ff */
[----:B-1----:R-:W-:-:S04]  /*2fe70*/  SHF.R.U32.HI R7, RZ, 0x5, R7 ;  /* 0x00000005ff077819 */ /* 0x002fc80000011607 */
[----:B------:R-:W-:-:S05]  /*2fe80*/  LOP3.LUT R7, R7, 0x3, RZ, 0xc0, !PT ;  /* 0x0000000307077812 */ /* 0x000fca00078ec0ff */
[----:B0-----:R-:W-:-:S07]  /*2fe90*/  IMAD.MOV.U32 R13, RZ, RZ, R7 ;  /* 0x000000ffff0d7224 */ /* 0x001fce00078e0007 */
[----:B------:R-:W-:Y:S05]  /*2fea0*/  WARPSYNC.COLLECTIVE R15, `(.L_x_2818) ;  /* 0x000000000f087348 */ /* 0x000fea0003c00000 */
[----:B------:R0:W1:Y:S02]  /*2feb0*/  SHFL.IDX P6, R14, R13, R12, R11 ;  /* 0x0000000c0d0e7389 */ /* 0x00006400000c000b */
[----:B01----:R-:W-:Y:S01]  /*2fec0*/  ENDCOLLECTIVE ;  /* 0x000000000000791b */ /* 0x003fe20003800000 */
.L_x_2818:
[----:B------:R-:W-:Y:S05]  /*2fed0*/  BSYNC B1 ;  /* 0x0000000000017941 */ /* 0x000fea0003800000 */
.L_x_2817:
[----:B------:R-:W-:Y:S05]  /*2fee0*/  BRA `(.L_x_2819) ;  /* 0xffffff5c00c87947 */ /* 0x000fea000383ffff */
.L_x_2567:
[----:B------:R-:W-:Y:S01]  /*2fef0*/  BSSY B1, `(.L_x_2820) ;  /* 0x0000006000017945 */ /* 0x000fe20003800000 */
[----:B------:R-:W-:-:S07]  /*2ff00*/  MOV R15, 0xffffffff ;  /* 0xffffffff000f7802 */ /* 0x000fce0000000f00 */
[----:B01----:R-:W-:Y:S05]  /*2ff10*/  WARPSYNC.COLLECTIVE R15, `(.L_x_2821) ;  /* 0x000000000f0c7348 */ /* 0x003fea0003c00000 */
[----:B------:R-:W-:Y:S02]  /*2ff20*/  ELECT P6, UR62, PT ;  /* 0x00000000003e782f */ /* 0x000fe400038c0000 */
[----:B------:R-:W-:Y:S01]  /*2ff30*/  MOV R14, UR62 ;  /* 0x0000003e000e7c02 */ /* 0x000fe20008000f00 */
[----:B01----:R-:W-:Y:S10]  /*2ff40*/  ENDCOLLECTIVE ;  /* 0x000000000000791b */ /* 0x003ff40003800000 */
.L_x_2821:
[----:B------:R-:W-:Y:S05]  /*2ff50*/  BSYNC B1 ;  /* 0x0000000000017941 */ /* 0x000fea0003800000 */
.L_x_2820:
[----:B------:R-:W-:Y:S05]  /*2ff60*/  BRA `(.L_x_2566) ;  /* 0xffffff5c00c07947 */ /* 0x000fea000383ffff */
.L_x_2569:
[----:B-1----:R-:W2:Y:S02]  /*2ff70*/  LDL R3, [R1+0x4] ;  /* 0x0000040001037983 */ /* 0x002ea40000100800 */
[----:B--2---:R1:W2:Y:S02]  /*2ff80*/  SYNCS.PHASECHK.TRANS64.TRYWAIT P0, [R3+URZ+0x38820], R2 ;  /* 0x03882002030075a7 */ /* 0x0042a4000800017f */
[----:B--2---:R-:W-:Y:S05]  /*2ff90*/  @!P0 NANOSLEEP.SYNCS 0x989680 ;  /* 0x009896800000895d */ /* 0x004fea0003900000 */
[----:B------:R-:W2:Y:S02]  /*2ffa0*/  @!P0 SYNCS.PHASECHK.TRANS64 P0, [R3+URZ+0x38820], R2 ;  /* 0x03882002030085a7 */ /* 0x000ea4000800007f */
[----:B--2---:R-:W-:Y:S05]  /*2ffb0*/  @!P0 BRA `(.L_x_2569) ;  /* 0xfffffffc00ec8947 */ /* 0x004fea000383ffff */
[----:B------:R-:W-:Y:S05]  /*2ffc0*/  BRA `(.L_x_2822) ;  /* 0xffffff5c00d07947 */ /* 0x000fea000383ffff */
.L_x_2573:
[----:B-1----:R1:W2:Y:S02]  /*2ffd0*/  SYNCS.PHASECHK.TRANS64.TRYWAIT P0, [R5+URZ+0x388a0], R8 ;  /* 0x0388a008050075a7 */ /* 0x0022a4000800017f */
[----:B--2---:R-:W-:Y:S05]  /*2ffe0*/  @!P0 NANOSLEEP.SYNCS 0x989680 ;  /* 0x009896800000895d */ /* 0x004fea0003900000 */
[----:B------:R-:W2:Y:S02]  /*2fff0*/  @!P0 SYNCS.PHASECHK.TRANS64 P0, [R5+URZ+0x388a0], R8 ;  /* 0x0388a008050085a7 */ /* 0x000ea4000800007f */
[----:B--2---:R-:W-:Y:S05]  /*30000*/  @!P0 BRA `(.L_x_2573) ;  /* 0xfffffffc00f08947 */ /* 0x004fea000383ffff */
[----:B------:R-:W-:Y:S05]  /*30010*/  BRA `(.L_x_2823) ;  /* 0xffffff5c00f87947 */ /* 0x000fea000383ffff */
.L_x_2579:
[----:B--2---:R2:W3:Y:S02]  /*30020*/  SYNCS.PHASECHK.TRANS64.TRYWAIT P0, [R5+URZ+0x388c0], R8 ;  /* 0x0388c008050075a7 */ /* 0x0044e4000800017f */
[----:B---3--:R-:W-:Y:S05]  /*30030*/  @!P0 NANOSLEEP.SYNCS 0x989680 ;  /* 0x009896800000895d */ /* 0x008fea0003900000 */
[----:B------:R-:W3:Y:S02]  /*30040*/  @!P0 SYNCS.PHASECHK.TRANS64 P0, [R5+URZ+0x388c0], R8 ;  /* 0x0388c008050085a7 */ /* 0x000ee4000800007f */
[----:B---3--:R-:W-:Y:S05]  /*30050*/  @!P0 BRA `(.L_x_2579) ;  /* 0xfffffffc00f08947 */ /* 0x008fea000383ffff */
[----:B------:R-:W-:Y:S05]  /*30060*/  BRA `(.L_x_2824) ;  /* 0xffffff6000bc7947 */ /* 0x000fea000383ffff */
.L_x_2587:
[----:B-1----:R1:W2:Y:S02]  /*30070*/  SYNCS.PHASECHK.TRANS64.TRYWAIT P1, [R6+URZ+0x388a0], R5 ;  /* 0x0388a005060075a7 */ /* 0x0022a4000802017f */
[----:B--2---:R-:W-:Y:S05]  /*30080*/  @!P1 NANOSLEEP.SYNCS 0x989680 ;  /* 0x009896800000995d */ /* 0x004fea0003900000 */
[----:B------:R-:W2:Y:S02]  /*30090*/  @!P1 SYNCS.PHASECHK.TRANS64 P1, [R6+URZ+0x388a0], R5 ;  /* 0x0388a005060095a7 */ /* 0x000ea4000802007f */
[----:B--2---:R-:W-:Y:S05]  /*300a0*/  @!P1 BRA `(.L_x_2587) ;  /* 0xfffffffc00f09947 */ /* 0x004fea000383ffff */
[----:B------:R-:W-:Y:S05]  /*300b0*/  BRA `(.L_x_2825) ;  /* 0xffffff6400d07947 */ /* 0x000fea000383ffff */
.L_x_2593:
[----:B--2---:R2:W3:Y:S02]  /*300c0*/  SYNCS.PHASECHK.TRANS64.TRYWAIT P1, [R6+URZ+0x388c0], R5 ;  /* 0x0388c005060075a7 */ /* 0x0044e4000802017f */
[----:B---3--:R-:W-:Y:S05]  /*300d0*/  @!P1 NANOSLEEP.SYNCS 0x989680 ;  /* 0x009896800000995d */ /* 0x008fea0003900000 */
[----:B------:R-:W3:Y:S02]  /*300e0*/  @!P1 SYNCS.PHASECHK.TRANS64 P1, [R6+URZ+0x388c0], R5 ;  /* 0x0388c005060095a7 */ /* 0x000ee4000802007f */
[----:B---3--:R-:W-:Y:S05]  /*300f0*/  @!P1 BRA `(.L_x_2593) ;  /* 0xfffffffc00f09947 */ /* 0x008fea000383ffff */
[----:B------:R-:W-:Y:S05]  /*30100*/  BRA `(.L_x_2826) ;  /* 0xffffff6800907947 */ /* 0x000fea000383ffff */
.L_x_2609:
        /* <DEDUP_REMOVED lines=8> */
[----:B--2---:R-:W-:Y:S05]  /*30190*/  WARPSYNC.COLLECTIVE R15, `(.L_x_2828) ;  /* 0x000000000f087348 */ /* 0x004fea0003c00000 */
[----:B------:R0:W1:Y:S02]  /*301a0*/  SHFL.IDX P6, R14, R13, R12, R11 ;  /* 0x0000000c0d0e7389 */ /* 0x00006400000c000b */
[----:B012---:R-:W-:Y:S01]  /*301b0*/  ENDCOLLECTIVE ;  /* 0x000000000000791b */ /* 0x007fe20003800000 */
.L_x_2828:
[----:B------:R-:W-:Y:S05]  /*301c0*/  BSYNC B0 ;  /* 0x0000000000007941 */ /* 0x000fea0003800000 */
.L_x_2827:
[----:B------:R-:W-:Y:S05]  /*301d0*/  BRA `(.L_x_2829) ;  /* 0xffffff7400a07947 */ /* 0x000fea000383ffff */
.L_x_2611:
[----:B------:R-:W-:Y:S01]  /*301e0*/  BSSY B0, `(.L_x_2830) ;  /* 0x0000006000007945 */ /* 0x000fe20003800000 */
[----:B------:R-:W-:-:S07]  /*301f0*/  IMAD.MOV.U32 R15, RZ, RZ, -0x1 ;  /* 0xffffffffff0f7424 */ /* 0x000fce00078e00ff */
[----:B012---:R-:W-:Y:S05]  /*30200*/  WARPSYNC.COLLECTIVE R15, `(.L_x_2831) ;  /* 0x000000000f0c7348 */ /* 0x007fea0003c00000 */
[----:B------:R-:W-:Y:S02]  /*30210*/  ELECT P6, UR62, PT ;  /* 0x00000000003e782f */ /* 0x000fe400038c0000 */
[----:B------:R-:W-:Y:S01]  /*30220*/  MOV R14, UR62 ;  /* 0x0000003e000e7c02 */ /* 0x000fe20008000f00 */
[----:B012---:R-:W-:Y:S10]  /*30230*/  ENDCOLLECTIVE ;  /* 0x000000000000791b */ /* 0x007ff40003800000 */
.L_x_2831:
[----:B------:R-:W-:Y:S05]  /*30240*/  BSYNC B0 ;  /* 0x0000000000007941 */ /* 0x000fea0003800000 */
.L_x_2830:
[----:B------:R-:W-:Y:S05]  /*30250*/  BRA `(.L_x_2832) ;  /* 0xffffff7400ac7947 */ /* 0x000fea000383ffff */
.L_x_2613:
[----:B-1----:R1:W2:Y:S02]  /*30260*/  SYNCS.PHASECHK.TRANS64.TRYWAIT P0, [R0+URZ+0x38880], R3 ;  /* 0x03888003000075a7 */ /* 0x0022a4000800017f */
[----:B--2---:R-:W-:Y:S05]  /*30270*/  @!P0 NANOSLEEP.SYNCS 0x989680 ;  /* 0x009896800000895d */ /* 0x004fea0003900000 */
[----:B------:R-:W2:Y:S02]  /*30280*/  @!P0 SYNCS.PHASECHK.TRANS64 P0, [R0+URZ+0x38880], R3 ;  /* 0x03888003000085a7 */ /* 0x000ea4000800007f */
[----:B--2---:R-:W-:Y:S05]  /*30290*/  @!P0 BRA `(.L_x_2613) ;  /* 0xfffffffc00f08947 */ /* 0x004fea000383ffff */
[----:B------:R-:W-:Y:S05]  /*302a0*/  BRA `(.L_x_2833) ;  /* 0xffffff7800247947 */ /* 0x000fea000383ffff */
.L_x_2615:
[----:B--2---:R2:W3:Y:S02]  /*302b0*/  SYNCS.PHASECHK.TRANS64.TRYWAIT P0, [R0+URZ+0x38840], R3 ;  /* 0x03884003000075a7 */ /* 0x0044e4000800017f */
[----:B---3--:R-:W-:Y:S05]  /*302c0*/  @!P0 NANOSLEEP.SYNCS 0x989680 ;  /* 0x009896800000895d */ /* 0x008fea0003900000 */
[----:B------:R-:W3:Y:S02]  /*302d0*/  @!P0 SYNCS.PHASECHK.TRANS64 P0, [R0+URZ+0x38840], R3 ;  /* 0x03884003000085a7 */ /* 0x000ee4000800007f */
[----:B---3--:R-:W-:Y:S05]  /*302e0*/  @!P0 BRA `(.L_x_2615) ;  /* 0xfffffffc00f08947 */ /* 0x008fea000383ffff */
[----:B------:R-:W-:Y:S05]  /*302f0*/  BRA `(.L_x_2834) ;  /* 0xffffff7800987947 */ /* 0x000fea000383ffff */
.L_x_2619:
[----:B------:R-:W2:Y:S01]  /*30300*/  LDL.LU R11, [R1+0x5c] ;  /* 0x00005c00010b7983 */ /* 0x000ea20000300800 */
[----:B------:R-:W-:Y:S01]  /*30310*/  MOV R13, R2 ;  /* 0x00000002000d7202 */ /* 0x000fe20000000f00 */
[----:B------:R-:W-:Y:S01]  /*30320*/  IMAD.MOV.U32 R12, RZ, RZ, RZ ;  /* 0x000000ffff0c7224 */ /* 0x000fe200078e00ff */
[----:B------:R-:W-:Y:S01]  /*30330*/  LOP3.LUT R5, R5, 0x7f, RZ, 0xc0, !PT ;  /* 0x0000007f05057812 */ /* 0x000fe200078ec0ff */
[----:B------:R-:W-:-:S03]  /*30340*/  IMAD.MOV.U32 R15, RZ, RZ, -0x1 ;  /* 0xffffffffff0f7424 */ /* 0x000fc600078e00ff */
[----:B------:R-:W-:-:S05]  /*30350*/  SHF.R.U32.HI R7, RZ, 0x3, R5 ;  /* 0x00000003ff077819 */ /* 0x000fca0000011605 */
[----:B------:R-:W-:Y:S02]  /*30360*/  IMAD R17, R17, 0x80, R7 ;  /* 0x0000008011117824 */ /* 0x000fe400078e0207 */
[----:B--2---:R-:W-:Y:S02]  /*30370*/  IMAD R0, R11, R8, RZ ;  /* 0x000000080b007224 */ /* 0x004fe400078e02ff */
[----:B------:R-:W-:-:S03]  /*30380*/  IMAD.MOV.U32 R11, RZ, RZ, 0x181f ;  /* 0x0000181fff0b7424 */ /* 0x000fc600078e00ff */
[----:B------:R-:W-:-:S13]  /*30390*/  ISETP.GE.AND P2, PT, R17, R0, PT ;  /* 0x000000001100720c */ /* 0x000fda0003f46270 */
[----:B-----5:R-:W-:Y:S05]  /*303a0*/  WARPSYNC.COLLECTIVE R15, `(.L_x_2835) ;  /* 0x000000000f087348 */ /* 0x020fea0003c00000 */
[----:B------:R0:W1:Y:S02]  /*303b0*/  SHFL.IDX P6, R14, R13, R12, R11 ;  /* 0x0000000c0d0e7389 */ /* 0x00006400000c000b */
[----:B01---5:R-:W-:Y:S01]  /*303c0*/  ENDCOLLECTIVE ;  /* 0x000000000000791b */ /* 0x023fe20003800000 */
.L_x_2835:
[----:B------:R-:W-:Y:S02]  /*303d0*/  IMAD.MOV.U32 R13, RZ, RZ, R3 ;  /* 0x000000ffff0d7224 */ /* 0x000fe400078e0003 */
[----:B------:R-:W-:-:S07]  /*303e0*/  IMAD.MOV.U32 R4, RZ, RZ, R14 ;  /* 0x000000ffff047224 */ /* 0x000fce00078e000e */
[----:B------:R-:W-:Y:S05]  /*303f0*/  WARPSYNC.COLLECTIVE R15, `(.L_x_2836) ;  /* 0x000000000f087348 */ /* 0x000fea0003c00000 */
[----:B------:R0:W1:Y:S02]  /*30400*/  SHFL.IDX P6, R14, R13, R12, R11 ;  /* 0x0000000c0d0e7389 */ /* 0x00006400000c000b */
[----:B01----:R-:W-:Y:S01]  /*30410*/  ENDCOLLECTIVE ;  /* 0x000000000000791b */ /* 0x003fe20003800000 */
.L_x_2836:
[----:B------:R-:W-:Y:S02]  /*30420*/  IMAD.MOV.U32 R13, RZ, RZ, R2 ;  /* 0x000000ffff0d7224 */ /* 0x000fe400078e0002 */
[----:B------:R-:W-:Y:S01]  /*30430*/  IMAD.MOV.U32 R12, RZ, RZ, 0x1 ;  /* 0x00000001ff0c7424 */ /* 0x000fe200078e00ff */
[----:B------:R-:W-:-:S07]  /*30440*/  MOV R5, R14 ;  /* 0x0000000e00057202 */ /* 0x000fce0000000f00 */
[----:B------:R-:W-:Y:S05]  /*30450*/  WARPSYNC.COLLECTIVE R15, `(.L_x_2837) ;  /* 0x000000000f087348 */ /* 0x000fea0003c00000 */
[----:B------:R0:W1:Y:S02]  /*30460*/  SHFL.IDX P6, R14, R13, R12, R11 ;  /* 0x0000000c0d0e7389 */ /* 0x00006400000c000b */
[----:B01----:R-:W-:Y:S01]  /*30470*/  ENDCOLLECTIVE ;  /* 0x000000000000791b */ /* 0x003fe20003800000 */
.L_x_2837:
[----:B------:R-:W-:-:S05]  /*30480*/  @!P2 IADD3 R5, P3, R10, R5, RZ ;  /* 0x000000050a05a210 */ /* 0x000fca0007f7e0ff */
[----:B------:R-:W-:-:S05]  /*30490*/  @!P2 IMAD.X R4, RZ, RZ, R4, P3 ;  /* 0x000000ffff04a224 */ /* 0x000fca00018e0604 */
[----:B------:R-:W-:Y:S01]  /*304a0*/  @!P2 LOP3.LUT R5, R5, R4, RZ, 0x3c, !PT ;  /* 0x000000040505a212 */ /* 0x000fe200078e3cff */
[----:B------:R-:W-:-:S03]  /*304b0*/  IMAD.MOV.U32 R13, RZ, RZ, R3 ;  /* 0x000000ffff0d7224 */ /* 0x000fc600078e0003 */
[----:B------:R-:W-:-:S04]  /*304c0*/  @!P2 LOP3.LUT R4, R5, R4, RZ, 0x3c, !PT ;  /* 0x000000040504a212 */ /* 0x000fc800078e3cff */
[----:B------:R-:W-:Y:S02]  /*304d0*/  @!P2 LOP3.LUT R5, R5, R4, RZ, 0x3c, !PT ;  /* 0x000000040505a212 */ /* 0x000fe400078e3cff */
[----:B------:R-:W-:-:S03]  /*304e0*/  MOV R7, R14 ;  /* 0x0000000e00077202 */ /* 0x000fc60000000f00 */
[----:B------:R-:W-:Y:S01]  /*304f0*/  @!PT LDS RZ, [RZ] ;  /* 0x00000000fffff984 */ /* 0x000fe20000000800 */
[----:B------:R-:W-:Y:S01]  /*30500*/  @!PT LDS RZ, [RZ] ;  /* 0x00000000fffff984 */ /* 0x000fe20000000800 */
[----:B------:R-:W-:Y:S01]  /*30510*/  @!PT LDS RZ, [RZ] ;  /* 0x00000000fffff984 */ /* 0x000fe20000000800 */
[----:B------:R0:W-:Y:S04]  /*30520*/  @!P2 LDGSTS.E.BYPASS.LTC128B.128 [R9+0x20400], desc[UR46][R4.64], !P0 ;  /* 0x204000000409afae */ /* 0x0001e8000c101d6e */
[----:B0-----:R-:W-:Y:S05]  /*30530*/  WARPSYNC.COLLECTIVE R15, `(.L_x_2838) ;  /* 0x000000000f087348 */ /* 0x001fea0003c00000 */
[----:B------:R1:W2:Y:S02]  /*30540*/  SHFL.IDX P6, R14, R13, R12, R11 ;  /* 0x0000000c0d0e7389 */ /* 0x0002a400000c000b */
[----:B012---:R-:W-:Y:S01]  /*30550*/  ENDCOLLECTIVE ;  /* 0x000000000000791b */ /* 0x007fe20003800000 */
.L_x_2838:
[----:B------:R-:W-:Y:S01]  /*30560*/  @!PT LDS RZ, [RZ] ;  /* 0x00000000fffff984 */ /* 0x000fe20000000800 */
[----:B------:R-:W-:Y:S01]  /*30570*/  @!PT LDS RZ, [RZ] ;  /* 0x00000000fffff984 */ /* 0x000fe20000000800 */
[----:B------:R-:W-:Y:S01]  /*30580*/  @!PT LDS RZ, [RZ] ;  /* 0x00000000fffff984 */ /* 0x000fe20000000800 */
[----:B------:R0:W-:Y:S01]  /*30590*/  @!P2 LDGSTS.E.BYPASS.LTC128B.128 [R9+0x24400], desc[UR46][R4.64+0x80], !P1 ;  /* 0x244000800409afae */ /* 0x0001e2000c901d6e */
[----:B------:R-:W-:Y:S01]  /*305a0*/  IMAD.MOV.U32 R13, RZ, RZ, R2 ;  /* 0x000000ffff0d7224 */ /* 0x000fe200078e0002 */
[----:B------:R-:W-:Y:S01]  /*305b0*/  MOV R12, 0x2 ;  /* 0x00000002000c7802 */ /* 0x000fe20000000f00 */
[----:B0-----:R-:W-:-:S05]  /*305c0*/  VIADD R4, R17, 0x10 ;  /* 0x0000001011047836 */ /* 0x001fca0000000000 */
[----:B------:R-:W-:Y:S01]  /*305d0*/  ISETP.GE.AND P2, PT, R4, R0, PT ;  /* 0x000000000400720c */ /* 0x000fe20003f46270 */
[----:B------:R-:W-:-:S12]  /*305e0*/  IMAD.MOV.U32 R6, RZ, RZ, R14 ;  /* 0x000000ffff067224 */ /* 0x000fd800078e000e */
[----:B------:R-:W-:Y:S05]  /*305f0*/  WARPSYNC.COLLECTIVE R15, `(.L_x_2839) ;  /* 0x000000000f087348 */ /* 0x000fea0003c00000 */
[----:B------:R0:W1:Y:S02]  /*30600*/  SHFL.IDX P6, R14, R13, R12, R11 ;  /* 0x0000000c0d0e7389 */ /* 0x00006400000c000b */
[----:B01----:R-:W-:Y:S01]  /*30610*/  ENDCOLLECTIVE ;  /* 0x000000000000791b */ /* 0x003fe20003800000 */
.L_x_2839:
[----:B------:R-:W-:-:S05]  /*30620*/  @!P2 IADD3 R5, P3, R10, R6, RZ ;  /* 0x000000060a05a210 */ /* 0x000fca0007f7e0ff */
[----:B------:R-:W-:Y:S02]  /*30630*/  @!P2 IMAD.X R4, RZ, RZ, R7, P3 ;  /* 0x000000ffff04a224 */ /* 0x000fe400018e0607 */
[----:B------:R-:W-:-:S03]  /*30640*/  IMAD.MOV.U32 R13, RZ, RZ, R3 ;  /* 0x000000ffff0d7224 */ /* 0x000fc600078e0003 */
[----:B------:R-:W-:-:S04]  /*30650*/  @!P2 LOP3.LUT R5, R5, R4, RZ, 0x3c, !PT ;  /* 0x000000040505a212 */ /* 0x000fc800078e3cff */
[----:B------:R-:W-:Y:S01]  /*30660*/  @!P2 LOP3.LUT R4, R5, R4, RZ, 0x3c, !PT ;  /* 0x000000040504a212 */ /* 0x000fe200078e3cff */
[----:B------:R-:W-:-:S07]  /*30670*/  IMAD.MOV.U32 R6, RZ, RZ, R14 ;  /* 0x000000ffff067224 */ /* 0x000fce00078e000e */
[----:B------:R-:W-:Y:S05]  /*30680*/  WARPSYNC.COLLECTIVE R15, `(.L_x_2840) ;  /* 0x000000000f087348 */ /* 0x000fea0003c00000 */
[----:B------:R0:W1:Y:S02]  /*30690*/  SHFL.IDX P6, R14, R13, R12, R11 ;  /* 0x0000000c0d0e7389 */ /* 0x00006400000c000b */
[----:B01----:R-:W-:Y:S01]  /*306a0*/  ENDCOLLECTIVE ;  /* 0x000000000000791b */ /* 0x003fe20003800000 */
.L_x_2840:
[----:B------:R-:W-:-:S05]  /*306b0*/  @!P2 LOP3.LUT R5, R5, R4, RZ, 0x3c, !PT ;  /* 0x000000040505a212 */ /* 0x000fca00078e3cff */
[----:B------:R-:W-:Y:S01]  /*306c0*/  @!PT LDS RZ, [RZ] ;  /* 0x00000000fffff984 */ /* 0x000fe20000000800 */
[----:B------:R-:W-:Y:S01]  /*306d0*/  @!PT LDS RZ, [RZ] ;  /* 0x00000000fffff984 */ /* 0x000fe20000000800 */
[----:B------:R-:W-:Y:S01]  /*306e0*/  @!PT LDS RZ, [RZ] ;  /* 0x00000000fffff984 */ /* 0x000fe20000000800 */
[----:B------:R-:W-:Y:S04]  /*306f0*/  @!P2 LDGSTS.E.BYPASS.LTC128B.128 [R9+0x20c00], desc[UR46][R4.64], !P0 ;  /* 0x20c000000409afae */ /* 0x000fe8000c101d6e */
[----:B------:R0:W-:Y:S01]  /*30700*/  @!P2 LDGSTS.E.BYPASS.LTC128B.128 [R9+0x24c00], desc[UR46][R4.64+0x80], !P1 ;  /* 0x24c000800409afae */ /* 0x0001e2000c901d6e */
[----:B------:R-:W-:Y:S01]  /*30710*/  MOV R13, R2 ;  /* 0x00000002000d7202 */ /* 0x000fe20000000f00 */
[----:B------:R-:W-:Y:S02]  /*30720*/  IMAD.MOV.U32 R12, RZ, RZ, 0x3 ;  /* 0x00000003ff0c7424 */ /* 0x000fe400078e00ff */
[----:B0-----:R-:W-:-:S05]  /*30730*/  VIADD R4, R17, 0x20 ;  /* 0x0000002011047836 */ /* 0x001fca0000000000 */
[----:B------:R-:W-:Y:S01]  /*30740*/  ISETP.GE.AND P2, PT, R4, R0, PT ;  /* 0x000000000400720c */ /* 0x000fe20003f46270 */
[----:B------:R-:W-:-:S12]  /*30750*/  IMAD.MOV.U32 R4, RZ, RZ, R14 ;  /* 0x000000ffff047224 */ /* 0x000fd800078e000e */
[----:B------:R-:W-:Y:S05]  /*30760*/  WARPSYNC.COLLECTIVE R15, `(.L_x_2841) ;  /* 0x000000000f087348 */ /* 0x000fea0003c00000 */
[----:B------:R0:W1:Y:S02]  /*30770*/  SHFL.IDX P6, R14, R13, R12, R11 ;  /* 0x0000000c0d0e7389 */ /* 0x00006400000c000b */
[----:B01----:R-:W-:Y:S01]  /*30780*/  ENDCOLLECTIVE ;  /* 0x000000000000791b */ /* 0x003fe20003800000 */
.L_x_2841:
[----:B------:R-:W-:Y:S01]  /*30790*/  @!P2 IADD3 R5, P3, R10, R4, RZ ;  /* 0x000000040a05a210 */ /* 0x000fe20007f7e0ff */
[----:B------:R-:W-:-:S04]  /*307a0*/  IMAD.MOV.U32 R13, RZ, RZ, R3 ;  /* 0x000000ffff0d7224 */ /* 0x000fc800078e0003 */
[----:B------:R-:W-:-:S05]  /*307b0*/  @!P2 IMAD.X R4, RZ, RZ, R6, P3 ;  /* 0x000000ffff04a224 */ /* 0x000fca00018e0606 */
[----:B------:R-:W-:Y:S01]  /*307c0*/  @!P2 LOP3.LUT R5, R5, R4, RZ, 0x3c, !PT ;  /* 0x000000040505a212 */ /* 0x000fe200078e3cff */
[----:B------:R-:W-:-:S03]  /*307d0*/  IMAD.MOV.U32 R6, RZ, RZ, R14 ;  /* 0x000000ffff067224 */ /* 0x000fc600078e000e */
[----:B------:R-:W-:-:S07]  /*307e0*/  @!P2 LOP3.LUT R4, R5, R4, RZ, 0x3c, !PT ;  /* 0x000000040504a212 */ /* 0x000fce00078e3cff */
[----:B------:R-:W-:Y:S05]  /*307f0*/  WARPSYNC.COLLECTIVE R15, `(.L_x_2842) ;  /* 0x000000000f087348 */ /* 0x000fea0003c00000 */
[----:B------:R0:W1:Y:S02]  /*30800*/  SHFL.IDX P6, R14, R13, R12, R11 ;  /* 0x0000000c0d0e7389 */ /* 0x00006400000c000b */
[----:B01----:R-:W-:Y:S01]  /*30810*/  ENDCOLLECTIVE ;  /* 0x000000000000791b */ /* 0x003fe20003800000 */
.L_x_2842:
[----:B------:R-:W-:-:S05]  /*30820*/  @!P2 LOP3.LUT R5, R5, R4, RZ, 0x3c, !PT ;  /* 0x000000040505a212 */ /* 0x000fca00078e3cff */
[----:B------:R-:W-:Y:S01]  /*30830*/  @!PT LDS RZ, [RZ] ;  /* 0x00000000fffff984 */ /* 0x000fe20000000800 */
[----:B------:R-:W-:Y:S01]  /*30840*/  @!PT LDS RZ, [RZ] ;  /* 0x00000000fffff984 */ /* 0x000fe20000000800 */
[----:B------:R-:W-:Y:S01]  /*30850*/  @!PT LDS RZ, [RZ] ;  /* 0x00000000fffff984 */ /* 0x000fe20000000800 */
[----:B------:R-:W-:Y:S04]  /*30860*/  @!P2 LDGSTS.E.BYPASS.LTC128B.128 [R9+0x21400], desc[UR46][R4.64], !P0 ;  /* 0x214000000409afae */ /* 0x000fe8000c101d6e */
[----:B------:R0:W-:Y:S01]  /*30870*/  @!P2 LDGSTS.E.BYPASS.LTC128B.128 [R9+0x25400], desc[UR46][R4.64+0x80], !P1 ;  /* 0x254000800409afae */ /* 0x0001e2000c901d6e */
[----:B------:R-:W-:Y:S02]  /*30880*/  IMAD.MOV.U32 R13, RZ, RZ, R2 ;  /* 0x000000ffff0d7224 */ /* 0x000fe400078e0002 */
[----:B------:R-:W-:Y:S02]  /*30890*/  IMAD.MOV.U32 R12, RZ, RZ, 0x4 ;  /* 0x00000004ff0c7424 */ /* 0x000fe400078e00ff */
[----:B0-----:R-:W-:-:S05]  /*308a0*/  VIADD R4, R17, 0x30 ;  /* 0x0000003011047836 */ /* 0x001fca0000000000 */
[----:B------:R-:W-:Y:S01]  /*308b0*/  ISETP.GE.AND P2, PT, R4, R0, PT ;  /* 0x000000000400720c */ /* 0x000fe20003f46270 */
[----:B------:R-:W-:-:S12]  /*308c0*/  IMAD.MOV.U32 R4, RZ, RZ, R14 ;  /* 0x000000ffff047224 */ /* 0x000fd800078e000e */
[----:B------:R-:W-:Y:S05]  /*308d0*/  WARPSYNC.COLLECTIVE R15, `(.L_x_2843) ;  /* 0x000000000f087348 */ /* 0x000fea0003c00000 */
[----:B------:R0:W1:Y:S02]  /*308e0*/  SHFL.IDX P6, R14, R13, R12, R11 ;  /* 0x0000000c0d0e7389 */ /* 0x00006400000c000b */
[----:B01----:R-:W-:Y:S01]  /*308f0*/  ENDCOLLECTIVE ;  /* 0x000000000000791b */ /* 0x003fe20003800000 */
.L_x_2843:
        /* <DEDUP_REMOVED lines=9> */
.L_x_2844:
[----:B------:R-:W-:-:S05]  /*30990*/  @!P2 LOP3.LUT R5, R5, R4, RZ, 0x3c, !PT ;  /* 0x000000040505a212 */ /* 0x000fca00078e3cff */
[----:B------:R-:W-:Y:S01]  /*309a0*/  @!PT LDS RZ, [RZ] ;  /* 0x00000000fffff984 */ /* 0x000fe20000000800 */
[----:B------:R-:W-:Y:S01]  /*309b0*/  @!PT LDS RZ, [RZ] ;  /* 0x00000000fffff984 */ /* 0x000fe20000000800 */
[----:B------:R-:W-:Y:S01]  /*309c0*/  @!PT LDS RZ, [RZ] ;  /* 0x00000000fffff984 */ /* 0x000fe20000000800 */
[----:B------:R-:W-:Y:S04]  /*309d0*/  @!P2 LDGSTS.E.BYPASS.LTC128B.128 [R9+0x21c00], desc[UR46][R4.64], !P0 ;  /* 0x21c000000409afae */ /* 0x000fe8000c101d6e */
[----:B------:R0:W-:Y:S01]  /*309e0*/  @!P2 LDGSTS.E.BYPASS.LTC128B.128 [R9+0x25c00], desc[UR46][R4.64+0x80], !P1 ;  /* 0x25c000800409afae */ /* 0x0001e2000c901d6e */
[----:B------:R-:W-:Y:S02]  /*309f0*/  IMAD.MOV.U32 R13, RZ, RZ, R2 ;  /* 0x000000ffff0d7224 */ /* 0x000fe400078e0002 */
[----:B------:R-:W-:Y:S01]  /*30a00*/  IMAD.MOV.U32 R12, RZ, RZ, 0x5 ;  /* 0x00000005ff0c7424 */ /* 0x000fe200078e00ff */
[----:B0-----:R-:W-:-:S04]  /*30a10*/  IADD3 R4, R17, 0x40, RZ ;  /* 0x0000004011047810 */ /* 0x001fc80007ffe0ff */
[----:B------:R-:W-:Y:S01]  /*30a20*/  ISETP.GE.AND P2, PT, R4, R0, PT ;  /* 0x000000000400720c */ /* 0x000fe20003f46270 */
[----:B------:R-:W-:-:S12]  /*30a30*/  IMAD.MOV.U32 R4, RZ, RZ, R14 ;  /* 0x000000ffff047224 */ /* 0x000fd800078e000e */
[----:B------:R-:W-:Y:S05]  /*30a40*/  WARPSYNC.COLLECTIVE R15, `(.L_x_2845) ;  /* 0x000000000f087348 */ /* 0x000fea0003c00000 */
[----:B------:R0:W1:Y:S02]  /*30a50*/  SHFL.IDX P6, R14, R13, R12, R11 ;  /* 0x0000000c0d0e7389 */ /* 0x00006400000c000b */
[----:B01----:R-:W-:Y:S01]  /*30a60*/  ENDCOLLECTIVE ;  /* 0x000000000000791b */ /* 0x003fe20003800000 */
.L_x_2845:
[----:B------:R-:W-:Y:S01]  /*30a70*/  @!P2 IADD3 R5, P3, R10, R4, RZ ;  /* 0x000000040a05a210 */ /* 0x000fe20007f7e0ff */
[----:B------:R-:W-:-:S03]  /*30a80*/  IMAD.MOV.U32 R13, RZ, RZ, R3 ;  /* 0x000000ffff0d7224 */ /* 0x000fc600078e0003 */
[----:B------:R-:W-:-:S04]  /*30a90*/  @!P2 IADD3.X R4, RZ, R6, RZ, P3, !PT ;  /* 0x00000006ff04a210 */ /* 0x000fc80001ffe4ff */
[----:B------:R-:W-:-:S04]  /*30aa0*/  @!P2 LOP3.LUT R5, R5, R4, RZ, 0x3c, !PT ;  /* 0x000000040505a212 */ /* 0x000fc800078e3cff */
[----:B------:R-:W-:Y:S01]  /*30ab0*/  @!P2 LOP3.LUT R4, R5, R4, RZ, 0x3c, !PT ;  /* 0x000000040504a212 */ /* 0x000fe200078e3cff */
[----:B------:R-:W-:-:S07]  /*30ac0*/  IMAD.MOV.U32 R6, RZ, RZ, R14 ;  /* 0x000000ffff067224 */ /* 0x000fce00078e000e */
[----:B------:R-:W-:Y:S05]  /*30ad0*/  WARPSYNC.COLLECTIVE R15, `(.L_x_2846) ;  /* 0x000000000f087348 */ /* 0x000fea0003c00000 */
[----:B------:R0:W1:Y:S02]  /*30ae0*/  SHFL.IDX P6, R14, R13, R12, R11 ;  /* 0x0000000c0d0e7389 */ /* 0x00006400000c000b */
[----:B01----:R-:W-:Y:S01]  /*30af0*/  ENDCOLLECTIVE ;  /* 0x000000000000791b */ /* 0x003fe20003800000 */
.L_x_2846:
        /* <DEDUP_REMOVED lines=9> */
[----:B------:R-:W-:Y:S02]  /*30b90*/  ISETP.GE.AND P2, PT, R4, R0, PT ;  /* 0x000000000400720c */ /* 0x000fe40003f46270 */
[----:B------:R-:W-:-:S11]  /*30ba0*/  MOV R4, R14 ;  /* 0x0000000e00047202 */ /* 0x000fd60000000f00 */
[----:B------:R-:W-:Y:S05]  /*30bb0*/  WARPSYNC.COLLECTIVE R15, `(.L_x_2847) ;  /* 0x000000000f087348 */ /* 0x000fea0003c00000 */
[----:B------:R0:W1:Y:S02]  /*30bc0*/  SHFL.IDX P6, R14, R13, R12, R11 ;  /* 0x0000000c0d0e7389 */ /* 0x00006400000c000b */
[----:B01----:R-:W-:Y:S01]  /*30bd0*/  ENDCOLLECTIVE ;  /* 0x000000000000791b */ /* 0x003fe20003800000 */
.L_x_2847:
        /* <DEDUP_REMOVED lines=9> */
.L_x_2848:
        /* <DEDUP_REMOVED lines=8> */
[----:B0-----:R-:W-:Y:S01]  /*30cf0*/  VIADD R5, R17, 0x60 ;  /* 0x0000006011057836 */ /* 0x001fe20000000000 */
[----:B------:R-:W-:-:S07]  /*30d00*/  MOV R4, R14 ;  /* 0x0000000e00047202 */ /* 0x000fce0000000f00 */
[----:B------:R-:W-:Y:S05]  /*30d10*/  WARPSYNC.COLLECTIVE R15, `(.L_x_2849) ;  /* 0x000000000f087348 */ /* 0x000fea0003c00000 */
[----:B------:R0:W1:Y:S02]  /*30d20*/  SHFL.IDX P6, R14, R13, R12, R11 ;  /* 0x0000000c0d0e7389 */ /* 0x00006400000c000b */
[----:B01----:R-:W-:Y:S01]  /*30d30*/  ENDCOLLECTIVE ;  /* 0x000000000000791b */ /* 0x003fe20003800000 */
.L_x_2849:
[----:B------:R-:W-:-:S13]  /*30d40*/  ISETP.GE.AND P2, PT, R5, R0, PT ;  /* 0x000000000500720c */ /* 0x000fda0003f46270 */
[----:B------:R-:W-:Y:S02]  /*30d50*/  @!P2 IADD3 R5, P3, R10, R4, RZ ;  /* 0x000000040a05a210 */ /* 0x000fe40007f7e0ff */
[----:B------:R-:W-:-:S03]  /*30d60*/  MOV R13, R3 ;  /* 0x00000003000d7202 */ /* 0x000fc60000000f00 */
[----:B------:R-:W-:-:S05]  /*30d70*/  @!P2 IMAD.X R4, RZ, RZ, R6, P3 ;  /* 0x000000ffff04a224 */ /* 0x000fca00018e0606 */
[----:B------:R-:W-:-:S04]  /*30d80*/  @!P2 LOP3.LUT R5, R5, R4, RZ, 0x3c, !PT ;  /* 0x000000040505a212 */ /* 0x000fc800078e3cff */
        /* <DEDUP_REMOVED lines=11> */
.L_x_2850:
[----:B------:R-:W-:Y:S01]  /*30e40*/  IMAD.MOV.U32 R3, RZ, RZ, R14 ;  /* 0x000000ffff037224 */ /* 0x000fe200078e000e */
[----:B------:R-:W-:Y:S06]  /*30e50*/  BRA `(.L_x_2851) ;  /* 0xffffff7c00307947 */ /* 0x000fec000383ffff */
.L_x_2624:
[----:B0-----:R-:W3:Y:S02]  /*30e60*/  LDL R2, [R1+0x4] ;  /* 0x0000040001027983 */ /* 0x001ee40000100800 */
[----:B---3--:R0:W3:Y:S02]  /*30e70*/  SYNCS.PHASECHK.TRANS64.TRYWAIT P0, [R2+URZ+0x38820], R0 ;  /* 0x03882000020075a7 */ /* 0x0080e4000800017f */
[----:B---3--:R-:W-:Y:S05]  /*30e80*/  @!P0 NANOSLEEP.SYNCS 0x989680 ;  /* 0x009896800000895d */ /* 0x008fea0003900000 */
[----:B------:R-:W3:Y:S02]  /*30e90*/  @!P0 SYNCS.PHASECHK.TRANS64 P0, [R2+URZ+0x38820], R0 ;  /* 0x03882000020085a7 */ /* 0x000ee4000800007f */
[----:B---3--:R-:W-:Y:S05]  /*30ea0*/  @!P0 BRA `(.L_x_2624) ;  /* 0xfffffffc00ec8947 */ /* 0x008fea000383ffff */
[----:B------:R-:W-:Y:S05]  /*30eb0*/  BRA `(.L_x_2852) ;  /* 0xffffff7c00a07947 */ /* 0x000fea000383ffff */
.L_x_2630:
[----:B---3--:R3:W4:Y:S02]  /*30ec0*/  SYNCS.PHASECHK.TRANS64.TRYWAIT P0, [R6+URZ+0x38880], R5 ;  /* 0x03888005060075a7 */ /* 0x008724000800017f */
[----:B----4-:R-:W-:Y:S05]  /*30ed0*/  @!P0 NANOSLEEP.SYNCS 0x989680 ;  /* 0x009896800000895d */ /* 0x010fea0003900000 */
[----:B------:R-:W4:Y:S02]  /*30ee0*/  @!P0 SYNCS.PHASECHK.TRANS64 P0, [R6+URZ+0x38880], R5 ;  /* 0x03888005060085a7 */ /* 0x000f24000800007f */
[----:B----4-:R-:W-:Y:S05]  /*30ef0*/  @!P0 BRA `(.L_x_2630) ;  /* 0xfffffffc00f08947 */ /* 0x010fea000383ffff */
[----:B------:R-:W-:Y:S05]  /*30f00*/  BRA `(.L_x_2853) ;  /* 0xffffff8000607947 */ /* 0x000fea000383ffff */
.L_x_2636:
[----:B--2---:R2:W4:Y:S02]  /*30f10*/  SYNCS.PHASECHK.TRANS64.TRYWAIT P0, [R6+URZ+0x38840], R5 ;  /* 0x03884005060075a7 */ /* 0x004524000800017f */
[----:B----4-:R-:W-:Y:S05]  /*30f20*/  @!P0 NANOSLEEP.SYNCS 0x989680 ;  /* 0x009896800000895d */ /* 0x010fea0003900000 */
[----:B------:R-:W4:Y:S02]  /*30f30*/  @!P0 SYNCS.PHASECHK.TRANS64 P0, [R6+URZ+0x38840], R5 ;  /* 0x03884005060085a7 */ /* 0x000f24000800007f */
[----:B----4-:R-:W-:Y:S05]  /*30f40*/  @!P0 BRA `(.L_x_2636) ;  /* 0xfffffffc00f08947 */ /* 0x010fea000383ffff */
[----:B------:R-:W-:Y:S05]  /*30f50*/  BRA `(.L_x_2854) ;  /* 0xffffff84002c7947 */ /* 0x000fea000383ffff */
.L_x_2643:
[----:B---3--:R3:W4:Y:S02]  /*30f60*/  SYNCS.PHASECHK.TRANS64.TRYWAIT P0, [R3+URZ+0x38870], R4 ;  /* 0x03887004030075a7 */ /* 0x008724000800017f */
[----:B----4-:R-:W-:Y:S05]  /*30f70*/  @!P0 NANOSLEEP.SYNCS 0x989680 ;  /* 0x009896800000895d */ /* 0x010fea0003900000 */
[----:B------:R-:W4:Y:S02]  /*30f80*/  @!P0 SYNCS.PHASECHK.TRANS64 P0, [R3+URZ+0x38870], R4 ;  /* 0x03887004030085a7 */ /* 0x000f24000800007f */
[----:B----4-:R-:W-:Y:S05]  /*30f90*/  @!P0 BRA `(.L_x_2643) ;  /* 0xfffffffc00f08947 */ /* 0x010fea000383ffff */
[----:B------:R-:W-:Y:S05]  /*30fa0*/  BRA `(.L_x_2855) ;  /* 0xffffff8800107947 */ /* 0x000fea000383ffff */
.L_x_2645:
[----:B---3--:R3:W4:Y:S02]  /*30fb0*/  SYNCS.PHASECHK.TRANS64.TRYWAIT P0, [R3+URZ+0x38860], R4 ;  /* 0x03886004030075a7 */ /* 0x008724000800017f */
[----:B----4-:R-:W-:Y:S05]  /*30fc0*/  @!P0 NANOSLEEP.SYNCS 0x989680 ;  /* 0x009896800000895d */ /* 0x010fea0003900000 */
[----:B------:R-:W4:Y:S02]  /*30fd0*/  @!P0 SYNCS.PHASECHK.TRANS64 P0, [R3+URZ+0x38860], R4 ;  /* 0x03886004030085a7 */ /* 0x000f24000800007f */
[----:B----4-:R-:W-:Y:S05]  /*30fe0*/  @!P0 BRA `(.L_x_2645) ;  /* 0xfffffffc00f08947 */ /* 0x010fea000383ffff */
[----:B------:R-:W-:Y:S05]  /*30ff0*/  BRA `(.L_x_2856) ;  /* 0xffffff8800187947 */ /* 0x000fea000383ffff */
.L_x_2652:
[----:B0-----:R0:W2:Y:S02]  /*31000*/  SYNCS.PHASECHK.TRANS64.TRYWAIT P1, [R0+URZ+0x38870], R2 ;  /* 0x03887002000075a7 */ /* 0x0010a4000802017f */
[----:B--2---:R-:W-:Y:S05]  /*31010*/  @!P1 NANOSLEEP.SYNCS 0x989680 ;  /* 0x009896800000995d */ /* 0x004fea0003900000 */
[----:B------:R-:W2:Y:S02]  /*31020*/  @!P1 SYNCS.PHASECHK.TRANS64 P1, [R0+URZ+0x38870], R2 ;  /* 0x03887002000095a7 */ /* 0x000ea4000802007f */
[----:B--2---:R-:W-:Y:S05]  /*31030*/  @!P1 BRA `(.L_x_2652) ;  /* 0xfffffffc00f09947 */ /* 0x004fea000383ffff */
[----:B------:R-:W-:Y:S05]  /*31040*/  BRA `(.L_x_2857) ;  /* 0xffffff9400bc7947 */ /* 0x000fea000383ffff */
.L_x_2654:
[----:B0-----:R0:W2:Y:S02]  /*31050*/  SYNCS.PHASECHK.TRANS64.TRYWAIT P1, [R0+URZ+0x38860], R2 ;  /* 0x03886002000075a7 */ /* 0x0010a4000802017f */
[----:B--2---:R-:W-:Y:S05]  /*31060*/  @!P1 NANOSLEEP.SYNCS 0x989680 ;  /* 0x009896800000995d */ /* 0x004fea0003900000 */
[----:B------:R-:W2:Y:S02]  /*31070*/  @!P1 SYNCS.PHASECHK.TRANS64 P1, [R0+URZ+0x38860], R2 ;  /* 0x03886002000095a7 */ /* 0x000ea4000802007f */
[----:B--2---:R-:W-:Y:S05]  /*31080*/  @!P1 BRA `(.L_x_2654) ;  /* 0xfffffffc00f09947 */ /* 0x004fea000383ffff */
[----:B------:R-:W-:Y:S05]  /*31090*/  BRA `(.L_x_2858) ;  /* 0xffffff9400c47947 */ /* 0x000fea000383ffff */
.L_x_2658:
[----:B------:R-:W-:Y:S01]  /*310a0*/  BSSY B0, `(.L_x_2859) ;  /* 0x0000008000007945 */ /* 0x000fe20003800000 */
[----:B------:R-:W-:Y:S02]  /*310b0*/  IMAD.MOV.U32 R13, RZ, RZ, R16 ;  /* 0x000000ffff0d7224 */ /* 0x000fe400078e0010 */
[----:B------:R-:W-:Y:S02]  /*310c0*/  IMAD.MOV.U32 R12, RZ, RZ, RZ ;  /* 0x000000ffff0c7224 */ /* 0x000fe400078e00ff */
[----:B------:R-:W-:Y:S02]  /*310d0*/  IMAD.MOV.U32 R11, RZ, RZ, 0x1f ;  /* 0x0000001fff0b7424 */ /* 0x000fe400078e00ff */
[----:B------:R-:W-:-:S07]  /*310e0*/  IMAD.MOV.U32 R15, RZ, RZ, -0x1 ;  /* 0xffffffffff0f7424 */ /* 0x000fce00078e00ff */
[----:B-1----:R-:W-:Y:S05]  /*310f0*/  WARPSYNC.COLLECTIVE R15, `(.L_x_2860) ;  /* 0x000000000f087348 */ /* 0x002fea0003c00000 */
[----:B------:R0:W2:Y:S02]  /*31100*/  SHFL.IDX P6, R14, R13, R12, R11 ;  /* 0x0000000c0d0e7389 */ /* 0x0000a400000c000b */
[----:B012---:R-:W-:Y:S01]  /*31110*/  ENDCOLLECTIVE ;  /* 0x000000000000791b */ /* 0x007fe20003800000 */
.L_x_2860:
[----:B------:R-:W-:Y:S05]  /*31120*/  BSYNC B0 ;  /* 0x0000000000007941 */ /* 0x000fea0003800000 */
.L_x_2859:
[----:B------:R-:W-:Y:S01]  /*31130*/  IMAD.MOV.U32 R13, RZ, RZ, R16 ;  /* 0x000000ffff0d7224 */ /* 0x000fe200078e0010 */
[----:B------:R-:W-:Y:S01]  /*31140*/  MOV R0, R14 ;  /* 0x0000000e00007202 */ /* 0x000fe20000000f00 */
[----:B------:R-:W-:Y:S01]  /*31150*/  IMAD.MOV.U32 R12, RZ, RZ, 0x1 ;  /* 0x00000001ff0c7424 */ /* 0x000fe200078e00ff */
[----:B------:R-:W-:Y:S01]  /*31160*/  IADD3 R5, R19, R7, RZ ;  /* 0x0000000713057210 */ /* 0x000fe20007ffe0ff */
[----:B------:R-:W-:Y:S02]  /*31170*/  IMAD.MOV.U32 R11, RZ, RZ, 0x1f ;  /* 0x0000001fff0b7424 */ /* 0x000fe400078e00ff */
[----:B------:R-:W-:-:S07]  /*31180*/  IMAD.MOV.U32 R15, RZ, RZ, -0x1 ;  /* 0xffffffffff0f7424 */ /* 0x000fce00078e00ff */
[----:B------:R-:W-:Y:S05]  /*31190*/  WARPSYNC.COLLECTIVE R15, `(.L_x_2861) ;  /* 0x000000000f087348 */ /* 0x000fea0003c00000 */
[----:B------:R0:W1:Y:S02]  /*311a0*/  SHFL.IDX P6, R14, R13, R12, R11 ;  /* 0x0000000c0d0e7389 */ /* 0x00006400000c000b */
[----:B01----:R-:W-:Y:S01]  /*311b0*/  ENDCOLLECTIVE ;  /* 0x000000000000791b */ /* 0x003fe20003800000 */
.L_x_2861:
        /* <DEDUP_REMOVED lines=13> */
[----:B------:R-:W-:-:S03]  /*31290*/  ISETP.NE.AND P1, PT, R7, RZ, PT ;  /* 0x000000ff0700720c */ /* 0x000fc60003f25270 */
[----:B------:R-:W-:-:S10]  /*312a0*/  IMAD.MOV.U32 R13, RZ, RZ, R2 ;  /* 0x000000ffff0d7224 */ /* 0x000fd400078e0002 */
[----:B------:R-:W-:Y:S05]  /*312b0*/  WARPSYNC.COLLECTIVE R15, `(.L_x_2862) ;  /* 0x000000000f087348 */ /* 0x000fea0003c00000 */
[----:B------:R0:W1:Y:S02]  /*312c0*/  SHFL.UP P6, R14, R13, R12, R11 ;  /* 0x0400000c0d0e7389 */ /* 0x00006400000c000b */
[----:B01----:R-:W-:Y:S01]  /*312d0*/  ENDCOLLECTIVE ;  /* 0x000000000000791b */ /* 0x003fe20003800000 */
.L_x_2862:
        /* <DEDUP_REMOVED lines=8> */
.L_x_2863:
[----:B------:R-:W-:Y:S01]  /*31360*/  MOV R12, 0x4 ;  /* 0x00000004000c7802 */ /* 0x000fe20000000f00 */
[----:B------:R-:W-:-:S05]  /*31370*/  IMAD.MOV.U32 R5, RZ, RZ, R14 ;  /* 0x000000ffff057224 */ /* 0x000fca00078e000e */
[----:B------:R-:W-:-:S05]  /*31380*/  SEL R5, R5, RZ, P2 ;  /* 0x000000ff05057207 */ /* 0x000fca0001000000 */
[----:B------:R-:W-:-:S04]  /*31390*/  IMAD.IADD R3, R3, 0x1, R5 ;  /* 0x0000000103037824 */ /* 0x000fc800078e0205 */
[----:B------:R-:W-:-:S07]  /*313a0*/  IMAD.MOV.U32 R13, RZ, RZ, R3 ;  /* 0x000000ffff0d7224 */ /* 0x000fce00078e0003 */
[----:B------:R-:W-:Y:S05]  /*313b0*/  WARPSYNC.COLLECTIVE R15, `(.L_x_2864) ;  /* 0x000000000f087348 */ /* 0x000fea0003c00000 */
[----:B------:R0:W1:Y:S02]  /*313c0*/  SHFL.UP P6, R14, R13, R12, R11 ;  /* 0x0400000c0d0e7389 */ /* 0x00006400000c000b */
[----:B01----:R-:W-:Y:S01]  /*313d0*/  ENDCOLLECTIVE ;  /* 0x000000000000791b */ /* 0x003fe20003800000 */
.L_x_2864:
        /* <DEDUP_REMOVED lines=8> */
.L_x_2865:
        /* <DEDUP_REMOVED lines=8> */
.L_x_2866:
[----:B------:R-:W-:Y:S01]  /*314e0*/  MOV R12, 0x1f ;  /* 0x0000001f000c7802 */ /* 0x000fe20000000f00 */
        /* <DEDUP_REMOVED lines=8> */
.L_x_2867:
[----:B------:R-:W-:Y:S01]  /*31570*/  IMAD.MOV.U32 R6, RZ, RZ, R14 ;  /* 0x000000ffff067224 */ /* 0x000fe200078e000e */
[----:B------:R-:W-:Y:S06]  /*31580*/  BRA `(.L_x_2868) ;  /* 0xffffffa000807947 */ /* 0x000fec000383ffff */
.L_x_2663:
[----:B------:R-:W-:Y:S01]  /*31590*/  BSSY B0, `(.L_x_2869) ;  /* 0x0000008000007945 */ /* 0x000fe20003800000 */
[----:B-----5:R-:W-:Y:S01]  /*315a0*/  IMAD.MOV.U32 R13, RZ, RZ, R2 ;  /* 0x000000ffff0d7224 */ /* 0x020fe200078e0002 */
[----:B------:R-:W-:Y:S01]  /*315b0*/  MOV R15, 0xffffffff ;  /* 0xffffffff000f7802 */ /* 0x000fe20000000f00 */
[----:B------:R-:W-:Y:S02]  /*315c0*/  IMAD.MOV.U32 R12, RZ, RZ, 0x1 ;  /* 0x00000001ff0c7424 */ /* 0x000fe400078e00ff */
[----:B------:R-:W-:-:S07]  /*315d0*/  IMAD.MOV.U32 R11, RZ, RZ, RZ ;  /* 0x000000ffff0b7224 */ /* 0x000fce00078e00ff */
[----:B012---:R-:W-:Y:S05]  /*315e0*/  WARPSYNC.COLLECTIVE R15, `(.L_x_2870) ;  /* 0x000000000f087348 */ /* 0x007fea0003c00000 */
[----:B------:R3:W4:Y:S02]  /*315f0*/  SHFL.UP P6, R14, R13, R12, R11 ;  /* 0x0400000c0d0e7389 */ /* 0x00072400000c000b */
[----:B01234-:R-:W-:Y:S01]  /*31600*/  ENDCOLLECTIVE ;  /* 0x000000000000791b */ /* 0x01ffe20003800000 */
.L_x_2870:
[----:B------:R-:W-:Y:S05]  /*31610*/  BSYNC B0 ;  /* 0x0000000000007941 */ /* 0x000fea0003800000 */
.L_x_2869:
[----:B------:R-:W-:Y:S01]  /*31620*/  IMAD.MOV.U32 R3, RZ, RZ, R14 ;  /* 0x000000ffff037224 */ /* 0x000fe200078e000e */
[----:B------:R-:W-:Y:S01]  /*31630*/  MOV R15, 0xffffffff ;  /* 0xffffffff000f7802 */ /* 0x000fe20000000f00 */
[----:B------:R-:W-:Y:S02]  /*31640*/  IMAD.MOV.U32 R12, RZ, RZ, 0x2 ;  /* 0x00000002ff0c7424 */ /* 0x000fe400078e00ff */
[----:B------:R-:W-:Y:S01]  /*31650*/  IMAD.MOV.U32 R11, RZ, RZ, RZ ;  /* 0x000000ffff0b7224 */ /* 0x000fe200078e00ff */
[----:B------:R-:W-:-:S05]  /*31660*/  SEL R3, R3, RZ, P1 ;  /* 0x000000ff03037207 */ /* 0x000fca0000800000 */
[----:B------:R-:W-:-:S04]  /*31670*/  IMAD.IADD R3, R2, 0x1, R3 ;  /* 0x0000000102037824 */ /* 0x000fc800078e0203 */
[----:B------:R-:W-:-:S07]  /*31680*/  IMAD.MOV.U32 R13, RZ, RZ, R3 ;  /* 0x000000ffff0d7224 */ /* 0x000fce00078e0003 */
[----:B------:R-:W-:Y:S05]  /*31690*/  WARPSYNC.COLLECTIVE R15, `(.L_x_2871) ;  /* 0x000000000f087348 */ /* 0x000fea0003c00000 */
[----:B------:R0:W1:Y:S02]  /*316a0*/  SHFL.UP P6, R14, R13, R12, R11 ;  /* 0x0400000c0d0e7389 */ /* 0x00006400000c000b */
[----:B01----:R-:W-:Y:S01]  /*316b0*/  ENDCOLLECTIVE ;  /* 0x000000000000791b */ /* 0x003fe20003800000 */
.L_x_2871:
        /* <DEDUP_REMOVED lines=8> */
.L_x_2872:
        /* <DEDUP_REMOVED lines=8> */
.L_x_2873:
        /* <DEDUP_REMOVED lines=8> */
.L_x_2874:
        /* <DEDUP_REMOVED lines=9> */
.L_x_2875:
[----:B------:R-:W-:Y:S01]  /*318d0*/  MOV R6, R14 ;  /* 0x0000000e00067202 */ /* 0x000fe20000000f00 */
[----:B------:R-:W-:Y:S06]  /*318e0*/  BRA `(.L_x_2876) ;  /* 0xffffffa000487947 */ /* 0x000fec000383ffff */
.L_x_2665:
[----:B------:R-:W-:Y:S01]  /*318f0*/  BSSY B0, `(.L_x_2877) ;  /* 0x0000006000007945 */ /* 0x000fe20003800000 */
[----:B------:R-:W-:Y:S01]  /*31900*/  PLOP3.LUT P6, PT, P6, PT, PT, 0x8, 0x0 ;  /* 0x000000000000781c */ /* 0x000fe200037ce170 */
[----:B------:R-:W-:-:S12]  /*31910*/  IMAD.MOV.U32 R15, RZ, RZ, -0x1 ;  /* 0xffffffffff0f7424 */ /* 0x000fd800078e00ff */
[----:B01----:R-:W-:Y:S05]  /*31920*/  WARPSYNC.COLLECTIVE R15, `(.L_x_2878) ;  /* 0x000000000f087348 */ /* 0x003fea0003c00000 */
[----:B------:R-:W-:Y:S01]  /*31930*/  VOTE.ANY R14, PT, P6 ;  /* 0x00000000000e7806 */ /* 0x000fe200030e0100 */
[----:B01----:R-:W-:Y:S06]  /*31940*/  ENDCOLLECTIVE ;  /* 0x000000000000791b */ /* 0x003fec0003800000 */
.L_x_2878:
[----:B------:R-:W-:Y:S05]  /*31950*/  BSYNC B0 ;  /* 0x0000000000007941 */ /* 0x000fea0003800000 */
.L_x_2877:
[----:B------:R-:W-:Y:S01]  /*31960*/  IMAD.MOV.U32 R5, RZ, RZ, R14 ;  /* 0x000000ffff057224 */ /* 0x000fe200078e000e */
[----:B------:R-:W-:Y:S01]  /*31970*/  MOV R15, 0xffffffff ;  /* 0xffffffff000f7802 */ /* 0x000fe20000000f00 */
[----:B------:R-:W-:Y:S02]  /*31980*/  IMAD.MOV.U32 R13, RZ, RZ, R2 ;  /* 0x000000ffff0d7224 */ /* 0x000fe400078e0002 */
[----:B------:R-:W0:Y:S01]  /*31990*/  POPC R4, R5 ;  /* 0x0000000500047309 */ /* 0x000e220000000000 */
[----:B------:R-:W-:Y:S02]  /*319a0*/  IMAD.MOV.U32 R11, RZ, RZ, 0x1f ;  /* 0x0000001fff0b7424 */ /* 0x000fe400078e00ff */
[----:B0-----:R-:W-:-:S07]  /*319b0*/  IMAD.MOV.U32 R12, RZ, RZ, R4 ;  /* 0x000000ffff0c7224 */ /* 0x001fce00078e0004 */
[----:B------:R-:W-:Y:S05]  /*319c0*/  WARPSYNC.COLLECTIVE R15, `(.L_x_2879) ;  /* 0x000000000f087348 */ /* 0x000fea0003c00000 */
[----:B------:R0:W1:Y:S02]  /*319d0*/  SHFL.IDX P6, R14, R13, R12, R11 ;  /* 0x0000000c0d0e7389 */ /* 0x00006400000c000b */
[----:B01----:R-:W-:Y:S01]  /*319e0*/  ENDCOLLECTIVE ;  /* 0x000000000000791b */ /* 0x003fe20003800000 */
.L_x_2879:
[----:B------:R-:W-:Y:S01]  /*319f0*/  IMAD.MOV.U32 R17, RZ, RZ, R14 ;  /* 0x000000ffff117224 */ /* 0x000fe200078e000e */
[----:B------:R-:W-:Y:S06]  /*31a00*/  BRA `(.L_x_2880) ;  /* 0xffffffa0003c7947 */ /* 0x000fec000383ffff */
.L_x_2667:
[----:B------:R-:W-:Y:S01]  /*31a10*/  BSSY B0, `(.L_x_2881) ;  /* 0x0000007000007945 */ /* 0x000fe20003800000 */
[----:B------:R-:W-:Y:S02]  /*31a20*/  IMAD.MOV.U32 R13, RZ, RZ, R7 ;  /* 0x000000ffff0d7224 */ /* 0x000fe400078e0007 */
[----:B------:R-:W-:Y:S02]  /*31a30*/  IMAD.MOV.U32 R11, RZ, RZ, 0x1f ;  /* 0x0000001fff0b7424 */ /* 0x000fe400078e00ff */
[----:B------:R-:W-:-:S07]  /*31a40*/  IMAD.MOV.U32 R15, RZ, RZ, -0x1 ;  /* 0xffffffffff0f7424 */ /* 0x000fce00078e00ff */
[----:B012---:R-:W-:Y:S05]  /*31a50*/  WARPSYNC.COLLECTIVE R15, `(.L_x_2882) ;  /* 0x000000000f087348 */ /* 0x007fea0003c00000 */
[----:B------:R3:W4:Y:S02]  /*31a60*/  SHFL.IDX P6, R14, R13, R12, R11 ;  /* 0x0000000c0d0e7389 */ /* 0x00072400000c000b */
[----:B01234-:R-:W-:Y:S01]  /*31a70*/  ENDCOLLECTIVE ;  /* 0x000000000000791b */ /* 0x01ffe20003800000 */
.L_x_2882:
[----:B------:R-:W-:Y:S05]  /*31a80*/  BSYNC B0 ;  /* 0x0000000000007941 */ /* 0x000fea0003800000 */
.L_x_2881:
[----:B------:R-:W-:Y:S01]  /*31a90*/  IMAD.MOV.U32 R7, RZ, RZ, R14 ;  /* 0x000000ffff077224 */ /* 0x000fe200078e000e */
[----:B------:R-:W-:Y:S06]  /*31aa0*/  BRA `(.L_x_2883) ;  /* 0xffffffa000307947 */ /* 0x000fec000383ffff */
.L_x_2671:
[----:B0-----:R0:W2:Y:S02]  /*31ab0*/  SYNCS.PHASECHK.TRANS64.TRYWAIT P0, [R0+URZ+0x38820], R3 ;  /* 0x03882003000075a7 */ /* 0x0010a4000800017f */
[----:B--2---:R-:W-:Y:S05]  /*31ac0*/  @!P0 NANOSLEEP.SYNCS 0x989680 ;  /* 0x009896800000895d */ /* 0x004fea0003900000 */
[----:B------:R-:W2:Y:S02]  /*31ad0*/  @!P0 SYNCS.PHASECHK.TRANS64 P0, [R0+URZ+0x38820], R3 ;  /* 0x03882003000085a7 */ /* 0x000ea4000800007f */
[----:B--2---:R-:W-:Y:S05]  /*31ae0*/  @!P0 BRA `(.L_x_2671) ;  /* 0xfffffffc00f08947 */ /* 0x004fea000383ffff */
[----:B------:R-:W-:Y:S05]  /*31af0*/  BRA `(.L_x_2884) ;  /* 0xffffffa400b87947 */ /* 0x000fea000383ffff */
.L_x_2672:
[----:B------:R-:W2:Y:S01]  /*31b00*/  S2R R2, SR_TID.X ;  /* 0x0000000000027919 */ /* 0x000ea20000002100 */
[----:B------:R-:W-:Y:S01]  /*31b10*/  BSSY B0, `(.L_x_2885) ;  /* 0x000000a000007945 */ /* 0x000fe20003800000 */
[----:B---3--:R-:W-:Y:S02]  /*31b20*/  IMAD.MOV.U32 R12, RZ, RZ, RZ ;  /* 0x000000ffff0c7224 */ /* 0x008fe400078e00ff */
[----:B------:R-:W-:Y:S02]  /*31b30*/  IMAD.MOV.U32 R11, RZ, RZ, 0x1f ;  /* 0x0000001fff0b7424 */ /* 0x000fe400078e00ff */
[----:B------:R-:W-:Y:S01]  /*31b40*/  IMAD.MOV.U32 R15, RZ, RZ, -0x1 ;  /* 0xffffffffff0f7424 */ /* 0x000fe200078e00ff */
[----:B--2---:R-:W-:-:S04]  /*31b50*/  SHF.R.U32.HI R2, RZ, 0x5, R2 ;  /* 0x00000005ff027819 */ /* 0x004fc80000011602 */
[----:B------:R-:W-:-:S04]  /*31b60*/  LOP3.LUT R2, R2, 0x3, RZ, 0xc0, !PT ;  /* 0x0000000302027812 */ /* 0x000fc800078ec0ff */
[----:B------:R-:W-:-:S07]  /*31b70*/  MOV R13, R2 ;  /* 0x00000002000d7202 */ /* 0x000fce0000000f00 */
[----:B01----:R-:W-:Y:S05]  /*31b80*/  WARPSYNC.COLLECTIVE R15, `(.L_x_2886) ;  /* 0x000000000f087348 */ /* 0x003fea0003c00000 */
[----:B------:R2:W3:Y:S02]  /*31b90*/  SHFL.IDX P6, R14, R13, R12, R11 ;  /* 0x0000000c0d0e7389 */ /* 0x0004e400000c000b */
[----:B0123--:R-:W-:Y:S01]  /*31ba0*/  ENDCOLLECTIVE ;  /* 0x000000000000791b */ /* 0x00ffe20003800000 */
.L_x_2886:
[----:B------:R-:W-:Y:S05]  /*31bb0*/  BSYNC B0 ;  /* 0x0000000000007941 */ /* 0x000fea0003800000 */
.L_x_2885:
[----:B------:R-:W-:Y:S05]  /*31bc0*/  BRA `(.L_x_2887) ;  /* 0xffffffa400a07947 */ /* 0x000fea000383ffff */
.L_x_2673:
[----:B------:R-:W-:Y:S01]  /*31bd0*/  BSSY B0, `(.L_x_2888) ;  /* 0x0000006000007945 */ /* 0x000fe20003800000 */
[----:B------:R-:W-:-:S07]  /*31be0*/  IMAD.MOV.U32 R15, RZ, RZ, -0x1 ;  /* 0xffffffffff0f7424 */ /* 0x000fce00078e00ff */
[----:B0123--:R-:W-:Y:S05]  /*31bf0*/  WARPSYNC.COLLECTIVE R15, `(.L_x_2889) ;  /* 0x000000000f0c7348 */ /* 0x00ffea0003c00000 */
[----:B------:R-:W-:Y:S02]  /*31c00*/  ELECT P6, UR62, PT ;  /* 0x00000000003e782f */ /* 0x000fe400038c0000 */
[----:B------:R-:W-:Y:S01]  /*31c10*/  MOV R14, UR62 ;  /* 0x0000003e000e7c02 */ /* 0x000fe20008000f00 */
[----:B0123--:R-:W-:Y:S10]  /*31c20*/  ENDCOLLECTIVE ;  /* 0x000000000000791b */ /* 0x00fff40003800000 */
.L_x_2889:
[----:B------:R-:W-:Y:S05]  /*31c30*/  BSYNC B0 ;  /* 0x0000000000007941 */ /* 0x000fea0003800000 */
.L_x_2888:
[----:B------:R-:W-:Y:S05]  /*31c40*/  BRA `(.L_x_2890) ;  /* 0xffffffa400947947 */ /* 0x000fea000383ffff */
.L_x_2675:
[----:B0-----:R0:W2:Y:S02]  /*31c50*/  SYNCS.PHASECHK.TRANS64.TRYWAIT P1, [R6+URZ], R5 ;  /* 0x00000005060075a7 */ /* 0x0010a4000802017f */
[----:B--2---:R-:W-:Y:S05]  /*31c60*/  @!P1 NANOSLEEP.SYNCS 0x989680 ;  /* 0x009896800000995d */ /* 0x004fea0003900000 */
[----:B------:R-:W2:Y:S02]  /*31c70*/  @!P1 SYNCS.PHASECHK.TRANS64 P1, [R6+URZ], R5 ;  /* 0x00000005060095a7 */ /* 0x000ea4000802007f */
[----:B--2---:R-:W-:Y:S05]  /*31c80*/  @!P1 BRA `(.L_x_2675) ;  /* 0xfffffffc00f09947 */ /* 0x004fea000383ffff */
[----:B------:R-:W-:Y:S05]  /*31c90*/  BRA `(.L_x_2891) ;  /* 0xffffffa400d07947 */ /* 0x000fea000383ffff */
.L_x_2676:
[----:B--2---:R2:W4:Y:S02]  /*31ca0*/  SYNCS.PHASECHK.TRANS64.TRYWAIT P1, [R7+URZ], R2 ;  /* 0x00000002070075a7 */ /* 0x004524000802017f */
[----:B----4-:R-:W-:Y:S05]  /*31cb0*/  @!P1 NANOSLEEP.SYNCS 0x989680 ;  /* 0x009896800000995d */ /* 0x010fea0003900000 */
[----:B------:R-:W4:Y:S02]  /*31cc0*/  @!P1 SYNCS.PHASECHK.TRANS64 P1, [R7+URZ], R2 ;  /* 0x00000002070095a7 */ /* 0x000f24000802007f */
[----:B----4-:R-:W-:Y:S05]  /*31cd0*/  @!P1 BRA `(.L_x_2676) ;  /* 0xfffffffc00f09947 */ /* 0x010fea000383ffff */
[----:B------:R-:W-:Y:S05]  /*31ce0*/  BRA `(.L_x_2892) ;  /* 0xffffffa400c47947 */ /* 0x000fea000383ffff */
.L_x_2678:
[----:B----4-:R4:W0:Y:S02]  /*31cf0*/  SYNCS.PHASECHK.TRANS64.TRYWAIT P1, [R4+URZ+0x38860], R5 ;  /* 0x03886005040075a7 */ /* 0x010824000802017f */
[----:B0-----:R-:W-:Y:S05]  /*31d00*/  @!P1 NANOSLEEP.SYNCS 0x989680 ;  /* 0x009896800000995d */ /* 0x001fea0003900000 */
[----:B------:R-:W0:Y:S02]  /*31d10*/  @!P1 SYNCS.PHASECHK.TRANS64 P1, [R4+URZ+0x38860], R5 ;  /* 0x03886005040095a7 */ /* 0x000e24000802007f */
[----:B0-----:R-:W-:Y:S05]  /*31d20*/  @!P1 BRA `(.L_x_2678) ;  /* 0xfffffffc00f09947 */ /* 0x001fea000383ffff */
[----:B------:R-:W-:Y:S05]  /*31d30*/  BRA `(.L_x_2893) ;  /* 0xffffffa400c87947 */ /* 0x000fea000383ffff */
.L_x_2680:
[----:B------:R0:W0:Y:S02]  /*31d40*/  SYNCS.PHASECHK.TRANS64.TRYWAIT P1, [R3+URZ+0x38860], R2 ;  /* 0x03886002030075a7 */ /* 0x000024000802017f */
[----:B0-----:R-:W-:Y:S05]  /*31d50*/  @!P1 NANOSLEEP.SYNCS 0x989680 ;  /* 0x009896800000995d */ /* 0x001fea0003900000 */
[----:B------:R-:W0:Y:S02]  /*31d60*/  @!P1 SYNCS.PHASECHK.TRANS64 P1, [R3+URZ+0x38860], R2 ;  /* 0x03886002030095a7 */ /* 0x000e24000802007f */
[----:B0-----:R-:W-:Y:S05]  /*31d70*/  @!P1 BRA `(.L_x_2680) ;  /* 0xfffffffc00f09947 */ /* 0x001fea000383ffff */
[----:B------:R-:W-:Y:S05]  /*31d80*/  BRA `(.L_x_2894) ;  /* 0xffffffa400c87947 */ /* 0x000fea000383ffff */
.L_x_2682:
[----:B------:R0:W0:Y:S02]  /*31d90*/  SYNCS.PHASECHK.TRANS64.TRYWAIT P0, [R4+URZ+0x38880], R5 ;  /* 0x03888005040075a7 */ /* 0x000024000800017f */
[----:B0-----:R-:W-:Y:S05]  /*31da0*/  @!P0 NANOSLEEP.SYNCS 0x989680 ;  /* 0x009896800000895d */ /* 0x001fea0003900000 */
[----:B------:R-:W0:Y:S02]  /*31db0*/  @!P0 SYNCS.PHASECHK.TRANS64 P0, [R4+URZ+0x38880], R5 ;  /* 0x03888005040085a7 */ /* 0x000e24000800007f */
[----:B0-----:R-:W-:Y:S05]  /*31dc0*/  @!P0 BRA `(.L_x_2682) ;  /* 0xfffffffc00f08947 */ /* 0x001fea000383ffff */
[----:B------:R-:W-:Y:S05]  /*31dd0*/  BRA `(.L_x_2683) ;  /* 0xffffffa400c47947 */ /* 0x000fea000383ffff */
.L_x_2895:
        /* <DEDUP_REMOVED lines=10> */
.L_x_12961:


//--------------------- .text._ZN7cutlass13device_kernelIN5flash11enable_sm90INS1_16FlashAttnFwdSm90INS1_25CollectiveMainloopFwdSm90ILi2EN4cute5tupleIJNS5_1CILi1EEES8_S8_EEENS6_IJNS7_ILi128EEENS7_ILi160EEENS7_ILi192EEEEEELi192ENS_12float_e4m3_tEfNS_4arch4Sm90ELb0ELb0ELb1ELb0ELb0ELb0ELb0ELb1ELb1ELb1ELb0ELb0EEENS1_21CollectiveEpilogueFwdINS6_IJSA_SC_SB_EEES9_NS_10bfloat16_tESG_Li256ELb0ELb1ELb0ELb1EEENS1_29StaticPersistentTileSchedulerILb0EEEEEEEEEvNT_6ParamsE --------------------------
	.section	.text._ZN7cutlass13device_kernelIN5flash11enable_sm90INS1_16FlashAttnFwdSm90INS1_25CollectiveMainloopFwdSm90ILi2EN4cute5tupleIJNS5_1CILi1EEES8_S8_EEENS6_IJNS7_ILi128EEENS7_ILi160EEENS7_ILi192EEEEEELi192ENS_12float_e4m3_tEfNS_4arch4Sm90ELb0ELb0ELb1ELb0ELb0ELb0ELb0ELb1ELb1ELb1ELb0ELb0EEENS1_21CollectiveEpilogueFwdINS6_IJSA_SC_SB_EEES9_NS_10bfloat16_tESG_Li256ELb0ELb1ELb0ELb1EEENS1_29StaticPersistentTileSchedulerILb0EEEEEEEEEvNT_6ParamsE,"ax",@progbits
	.align	128
.text._ZN7cutlass13device_kernelIN5flash11enable_sm90INS1_16FlashAttnFwdSm90INS1_25CollectiveMainloopFwdSm90ILi2EN4cute5tupleIJNS5_1CILi1EEES8_S8_EEENS6_IJNS7_ILi128EEENS7_ILi160EEENS7_ILi192EEEEEELi192ENS_12float_e4m3_tEfNS_4arch4Sm90ELb0ELb0ELb1ELb0ELb0ELb0ELb0ELb1ELb1ELb1ELb0ELb0EEENS1_21CollectiveEpilogueFwdINS6_IJSA_SC_SB_EEES9_NS_10bfloat16_tESG_Li256ELb0ELb1ELb0ELb1EEENS1_29StaticPersistentTileSchedulerILb0EEEEEEEEEvNT_6ParamsE:
        .type           _ZN7cutlass13device_kernelIN5flash11enable_sm90INS1_16FlashAttnFwdSm90INS1_25CollectiveMainloopFwdSm90ILi2EN4cute5tupleIJNS5_1CILi1EEES8_S8_EEENS6_IJNS7_ILi128EEENS7_ILi160EEENS7_ILi192EEEEEELi192ENS_12float_e4m3_tEfNS_4arch4Sm90ELb0ELb0ELb1ELb0ELb0ELb0ELb0ELb1ELb1ELb1ELb0ELb0EEENS1_21CollectiveEpilogueFwdINS6_IJSA_SC_SB_EEES9_NS_10bfloat16_tESG_Li256ELb0ELb1ELb0ELb1EEENS1_29StaticPersistentTileSchedulerILb0EEEEEEEEEvNT_6ParamsE,@function
        .size           _ZN7cutlass13device_kernelIN5flash11enable_sm90INS1_16FlashAttnFwdSm90INS1_25CollectiveMainloopFwdSm90ILi2EN4cute5tupleIJNS5_1CILi1EEES8_S8_EEENS6_IJNS7_ILi128EEENS7_ILi160EEENS7_ILi192EEEEEELi192ENS_12float_e4m3_tEfNS_4arch4Sm90ELb0ELb0ELb1ELb0ELb0ELb0ELb0ELb1ELb1ELb1ELb0ELb0EEENS1_21CollectiveEpilogueFwdINS6_IJSA_SC_SB_EEES9_NS_10bfloat16_tESG_Li256ELb0ELb1ELb0ELb1EEENS1_29StaticPersistentTileSchedulerILb0EEEEEEEEEvNT_6ParamsE,(.L_x_12962 - _ZN7cutlass13device_kernelIN5flash11enable_sm90INS1_16FlashAttnFwdSm90INS1_25CollectiveMainloopFwdSm90ILi2EN4cute5tupleIJNS5_1CILi1EEES8_S8_EEENS6_IJNS7_ILi128EEENS7_ILi160EEENS7_ILi192EEEEEELi192ENS_12float_e4m3_tEfNS_4arch4Sm90ELb0ELb0ELb1ELb0ELb0ELb0ELb0ELb1ELb1ELb1ELb0ELb0EEENS1_21CollectiveEpilogueFwdINS6_IJSA_SC_SB_EEES9_NS_10bfloat16_tESG_Li256ELb0ELb1ELb0ELb1EEENS1_29StaticPersistentTileSchedulerILb0EEEEEEEEEvNT_6ParamsE)
        .other          _ZN7cutlass13device_kernelIN5flash11enable_sm90INS1_16FlashAttnFwdSm90INS1_25CollectiveMainloopFwdSm90ILi2EN4cute5tupleIJNS5_1CILi1EEES8_S8_EEENS6_IJNS7_ILi128EEENS7_ILi160EEENS7_ILi192EEEEEELi192ENS_12float_e4m3_tEfNS_4arch4Sm90ELb0ELb0ELb1ELb0ELb0ELb0ELb0ELb1ELb1ELb1ELb0ELb0EEENS1_21CollectiveEpilogueFwdINS6_IJSA_SC_SB_EEES9_NS_10bfloat16_tESG_Li256ELb0ELb1ELb0ELb1EEENS1_29StaticPersistentTileSchedulerILb0EEEEEEEEEvNT_6ParamsE,@"STO_CUDA_ENTRY STV_DEFAULT"
_ZN7cutlass13device_kernelIN5flash11enable_sm90INS1_16FlashAttnFwdSm90INS1_25CollectiveMainloopFwdSm90ILi2EN4cute5tupleIJNS5_1CILi1EEES8_S8_EEENS6_IJNS7_ILi128EEENS7_ILi160EEENS7_ILi192EEEEEELi192ENS_12float_e4m3_tEfNS_4arch4Sm90ELb0ELb0ELb1ELb0ELb0ELb0ELb0ELb1ELb1ELb1ELb0ELb0EEENS1_21CollectiveEpilogueFwdINS6_IJSA_SC_SB_EEES9_NS_10bfloat16_tESG_Li256ELb0ELb1ELb0ELb1EEENS1_29StaticPersistentTileSchedulerILb0EEEEEEEEEvNT_6ParamsE:
        /* <DEDUP_REMOVED lines=18> */
.L_x_2897:
[----:B------:R-:W-:Y:S05]  /*0120*/  BSYNC B0 ;  /* 0x0000000000007941 */ /* 0x000fea0003800000 */
.L_x_2896:
        /* <DEDUP_REMOVED lines=41> */
.L_x_2898:
        /* <DEDUP_REMOVED lines=22> */
.L_x_2899:
        /* <DEDUP_REMOVED lines=18> */
.L_x_2900:
        /* <DEDUP_REMOVED lines=22> */
.L_x_2901:
        /* <DEDUP_REMOVED lines=22> */
.L_x_2902:
[----:B------:R-:W-:Y:S01]  /*0900*/  PLOP3.LUT P0, PT, PT, PT, UP0, 0x80, 0x0 ;  /* 0x000000000000781c */ /* 0x000fe20003f0f008 */
[----:B------:R-:W-:Y:S01]  /*0910*/  UMOV UR38, 0x1 ;  /* 0x0000000100267882 */ /* 0x000fe20000000000 */
[----:B------:R-:W-:Y:S01]  /*0920*/  NOP ;  /* 0x0000000000007918 */ /* 0x000fe20000000000 */
[----:B------:R-:W-:Y:S01]  /*0930*/  USEL UR38, UR38, 0x2, !UP0 ;  /* 0x0000000226267887 */ /* 0x000fe2000c000000 */
[----:B------:R-:W-:Y:S01]  /*0940*/  ULDC.64 UR48, c[0x0][0x208] ;  /* 0x0000820000307ab9 */ /* 0x000fe20000000a00 */
[----:B012-4-:R-:W-:Y:S08]  /*0950*/  BAR.SYNC.DEFER_BLOCKING 0x0 ;  /* 0x0000000000007b1d */ /* 0x017ff00000010000 */
[----:B------:R-:W-:Y:S05]  /*0960*/  @!P0 BRA `(.L_x_2903) ;  /* 0x000000b000bc8947 */ /* 0x000fea0003800000 */
.L_x_2904:
        /* <DEDUP_REMOVED lines=21> */
[-C--:B------:R-:W-:Y:S02]  /*0ac0*/  LEA.HI R0, R3, R18.reuse, RZ, 0x5 ;  /* 0x0000001203007211 */ /* 0x080fe400078f28ff */
[----:B------:R-:W-:Y:S02]  /*0ad0*/  LOP3.LUT R7, R5, 0xffffff80, RZ, 0xc0, !PT ;  /* 0xffffff8005077812 */ /* 0x000fe400078ec0ff */
[CC--:B------:R-:W-:Y:S01]  /*0ae0*/  LEA.HI R2, R3.reuse, R18.reuse, RZ, 0x4 ;  /* 0x0000001203027211 */ /* 0x0c0fe200078f20ff */
[----:B------:R-:W-:Y:S01]  /*0af0*/  IMAD.SHL.U32 R4, R0, 0x20, RZ ;  /* 0x0000002000047824 */ /* 0x000fe200078e00ff */
[----:B------:R-:W-:Y:S01]  /*0b00*/  LEA.HI R6, R3, R18, RZ, 0x2 ;  /* 0x0000001203067211 */ /* 0x000fe200078f10ff */
[----:B------:R-:W-:Y:S01]  /*0b10*/  IMAD.IADD R22, R18, 0x1, -R7 ;  /* 0x0000000112167824 */ /* 0x000fe200078e0a07 */
[----:B------:R-:W-:-:S02]  /*0b20*/  SHF.R.S32.HI R9, RZ, 0x4, R2 ;  /* 0x00000004ff097819 */ /* 0x000fc40000011402 */
[----:B------:R-:W-:Y:S02]  /*0b30*/  LOP3.LUT R13, R6, 0xfffffffc, RZ, 0xc0, !PT ;  /* 0xfffffffc060d7812 */ /* 0x000fe400078ec0ff */
[----:B------:R-:W-:Y:S02]  /*0b40*/  SHF.R.S32.HI R7, RZ, 0x1f, R22 ;  /* 0x0000001fff077819 */ /* 0x000fe40000011416 */
[----:B------:R-:W-:Y:S01]  /*0b50*/  LEA.HI R19, R3, R18, RZ, 0x3 ;  /* 0x0000001203137211 */ /* 0x000fe200078f18ff */
[----:B------:R-:W-:Y:S01]  /*0b60*/  IMAD.IADD R13, R18, 0x1, -R13 ;  /* 0x00000001120d7824 */ /* 0x000fe200078e0a0d */
[----:B------:R-:W-:Y:S02]  /*0b70*/  LEA.HI R0, R7, R22, RZ, 0x2 ;  /* 0x0000001607007211 */ /* 0x000fe400078f10ff */
[----:B------:R-:W-:Y:S02]  /*0b80*/  LOP3.LUT R3, R2, 0x3fffff0, RZ, 0xc0, !PT ;  /* 0x03fffff002037812 */ /* 0x000fe400078ec0ff */
        /* <DEDUP_REMOVED lines=10> */
[----:B------:R-:W-:Y:S01]  /*0c30*/  LOP3.LUT R11, R11, 0xfffffff8, RZ, 0xc0, !PT ;  /* 0xfffffff80b0b7812 */ /* 0x000fe200078ec0ff */
[----:B------:R-:W-:Y:S01]  /*0c40*/  IMAD.IADD R2, R9, 0x1, -R2 ;  /* 0x0000000109027824 */ /* 0x000fe200078e0a02 */
[----:B------:R-:W-:Y:S01]  /*0c50*/  LEA.HI R5, R5, R220, RZ, 0x1 ;  /* 0x000000dc05057211 */ /* 0x000fe200078f08ff */
[----:B------:R-:W-:Y:S01]  /*0c60*/  IMAD.IADD R18, R18, 0x1, -R15 ;  /* 0x0000000112127824 */ /* 0x000fe200078e0a0f */
[----:B------:R-:W-:Y:S01]  /*0c70*/  LEA.HI R7, R7, R22, RZ, 0x5 ;  /* 0x0000001607077211 */ /* 0x000fe200078f28ff */
[----:B------:R-:W-:Y:S01]  /*0c80*/  IMAD.IADD R6, R6, 0x1, -R11 ;  /* 0x0000000106067824 */ /* 0x000fe200078e0a0b */
[----:B------:R-:W-:Y:S01]  /*0c90*/  LEA.HI R4, R13, R13, RZ, 0x1 ;  /* 0x0000000d0d047211 */ /* 0x000fe200078f08ff */
[----:B------:R-:W-:Y:S01]  /*0ca0*/  IMAD R223, R2, 0x8, R223 ;  /* 0x0000000802df7824 */ /* 0x000fe200078e02df */
[----:B------:R-:W-:Y:S01]  /*0cb0*/  LOP3.LUT R5, R5, 0x3fffffe, RZ, 0xc0, !PT ;  /* 0x03fffffe05057812 */ /* 0x000fe200078ec0ff */
[----:B------:R-:W-:Y:S01]  /*0cc0*/  IMAD.SHL.U32 R2, R18, 0x8, RZ ;  /* 0x0000000812027824 */ /* 0x000fe200078e00ff */
[----:B------:R-:W-:-:S02]  /*0cd0*/  SHF.R.S32.HI R7, RZ, 0x5, R7 ;  /* 0x00000005ff077819 */ /* 0x000fc40000011407 */
[----:B------:R-:W-:Y:S01]  /*0ce0*/  LOP3.LUT R3, R0, 0x7ffffffc, RZ, 0xc0, !PT ;  /* 0x7ffffffc00037812 */ /* 0x000fe200078ec0ff */
[----:B------:R-:W-:Y:S01]  /*0cf0*/  IMAD.IADD R5, R220, 0x1, -R5 ;  /* 0x00000001dc057824 */ /* 0x000fe200078e0a05 */
[----:B------:R-:W-:Y:S01]  /*0d00*/  LOP3.LUT R4, R4, 0x1ffffffe, RZ, 0xc0, !PT ;  /* 0x1ffffffe04047812 */ /* 0x000fe200078ec0ff */
[----:B------:R-:W-:Y:S01]  /*0d10*/  IMAD R6, R7, 0x10, R6 ;  /* 0x0000001007067824 */ /* 0x000fe200078e0206 */
[----:B------:R-:W-:Y:S01]  /*0d20*/  SHF.R.S32.HI R19, RZ, 0x3, R19 ;  /* 0x00000003ff137819 */ /* 0x000fe20000011413 */
[C---:B------:R-:W-:Y:S02]  /*0d30*/  VIADD R17, R2.reuse, 0x40 ;  /* 0x0000004002117836 */ /* 0x040fe40000000000 */
[----:B------:R-:W-:Y:S02]  /*0d40*/  VIADD R16, R2, 0x80 ;  /* 0x0000008002107836 */ /* 0x000fe40000000000 */
[----:B------:R-:W-:Y:S01]  /*0d50*/  IMAD.IADD R3, R22, 0x1, -R3 ;  /* 0x0000000116037824 */ /* 0x000fe200078e0a03 */
[----:B------:R-:W-:Y:S01]  /*0d60*/  SHF.R.S32.HI R226, RZ, 0x1f, R17 ;  /* 0x0000001fffe27819 */ /* 0x000fe20000011411 */
[----:B------:R-:W-:Y:S01]  /*0d70*/  IMAD.IADD R4, R13, 0x1, -R4 ;  /* 0x000000010d047824 */ /* 0x000fe200078e0a04 */
[----:B------:R-:W-:Y:S01]  /*0d80*/  SHF.R.S32.HI R225, RZ, 0x1f, R16 ;  /* 0x0000001fffe17819 */ /* 0x000fe20000011410 */
[----:B------:R-:W-:-:S02]  /*0d90*/  IMAD R221, R5, 0x40, R6 ;  /* 0x0000004005dd7824 */ /* 0x000fc400078e0206 */
[----:B------:R-:W-:Y:S02]  /*0da0*/  IMAD R224, R3, R224, 0xa0 ;  /* 0x000000a003e07424 */ /* 0x000fe400078e02e0 */
[----:B------:R-:W-:-:S07]  /*0db0*/  IMAD R222, R4, 0x8, R221 ;  /* 0x0000000804de7824 */ /* 0x000fce00078e02dd */
.L_x_2935:
[----:B------:R-:W0:Y:S01]  /*0dc0*/  SHFL.IDX PT, R0, R220, RZ, 0x1f ;  /* 0x00001fffdc007589 */ /* 0x000e2200000e0000 */
[----:B-1----:R-:W1:Y:S01]  /*0dd0*/  S2UR UR36, SR_CgaCtaId ;  /* 0x00000000002479c3 */ /* 0x002e620000008800 */
[----:B------:R-:W-:Y:S01]  /*0de0*/  ULDC UR4, c[0x0][0xc38] ;  /* 0x00030e0000047ab9 */ /* 0x000fe20000000800 */
[----:B------:R-:W-:Y:S01]  /*0df0*/  ULDC.64 UR6, c[0x0][0x418] ;  /* 0x0001060000067ab9 */ /* 0x000fe20000000a00 */
[----:B------:R-:W-:Y:S02]  /*0e00*/  UISETP.NE.AND UP1, UPT, UR4, 0x1, UPT ;  /* 0x000000010400788c */ /* 0x000fe4000bf25270 */
[----:B------:R-:W-:Y:S01]  /*0e10*/  UISETP.NE.U32.AND UP0, UPT, UR6, URZ, UPT ;  /* 0x0000003f0600728c */ /* 0x000fe2000bf05070 */
[----:B------:R-:W-:Y:S01]  /*0e20*/  UMOV UR39, 0x400 ;  /* 0x0000040000277882 */ /* 0x000fe20000000000 */
[----:B------:R-:W-:Y:S02]  /*0e30*/  ULDC UR4, c[0x0][0xc44] ;  /* 0x0003110000047ab9 */ /* 0x000fe40000000800 */
[----:B------:R-:W-:-:S02]  /*0e40*/  UISETP.NE.AND.EX UP0, UPT, UR7, URZ, UPT, UP0 ;  /* 0x0000003f0700728c */ /* 0x000fc4000bf05300 */
[----:B------:R-:W-:Y:S01]  /*0e50*/  UISETP.NE.AND UP2, UPT, UR4, 0x1, UPT ;  /* 0x000000010400788c */ /* 0x000fe2000bf45270 */
[----:B------:R-:W-:Y:S02]  /*0e60*/  ULDC UR50, c[0x0][0x424] ;  /* 0x0001090000327ab9 */ /* 0x000fe40000000800 */
[----:B------:R-:W-:Y:S01]  /*0e70*/  @UP1 ULDC UR4, c[0x0][0xc3c] ;  /* 0x00030f0000041ab9 */ /* 0x000fe20000000800 */
[----:B------:R-:W-:Y:S01]  /*0e80*/  USEL UR50, UR50, 0x1, UP0 ;  /* 0x0000000132327887 */ /* 0x000fe20008000000 */
[----:B------:R-:W-:Y:S01]  /*0e90*/  ULDC UR7, c[0x0][0x2f0] ;  /* 0x0000bc0000077ab9 */ /* 0x000fe20000000800 */
[----:B------:R-:W-:Y:S01]  /*0ea0*/  UIMAD.WIDE.U32 UR4, UR41, UR4, URZ ;  /* 0x00000004290472a5 */ /* 0x000fe2000f8e003f */
[----:B------:R-:W-:Y:S01]  /*0eb0*/  @UP1 ULDC UR11, c[0x0][0xc40] ;  /* 0x00031000000b1ab9 */ /* 0x000fe20000000800 */
[----:B------:R-:W-:Y:S01]  /*0ec0*/  UIMAD UR50, UR50, UR7, URZ ;  /* 0x00000007323272a4 */ /* 0x000fe2000f8e023f */
[----:B0-----:R-:W-:Y:S01]  /*0ed0*/  R2UR UR37, R0 ;  /* 0x00000000002572ca */ /* 0x001fe200000e0000 */
[----:B-1----:R-:W-:Y:S01]  /*0ee0*/  ULEA UR39, UR36, UR39, 0x18 ;  /* 0x0000002724277291 */ /* 0x002fe2000f8ec03f */
[----:B------:R-:W-:Y:S01]  /*0ef0*/  UMOV UR42, UR41 ;  /* 0x00000029002a7c82 */ /* 0x000fe20008000000 */
[----:B------:R-:W-:-:S02]  /*0f00*/  @UP1 USHF.R.U32.HI UR42, URZ, UR11, UR5 ;  /* 0x0000000b3f2a1299 */ /* 0x000fc40008011605 */
[----:B------:R-:W-:Y:S01]  /*0f10*/  UIADD3 UR10, UR39, 0x1e200, URZ ;  /* 0x0001e200270a7890 */ /* 0x000fe2000fffe03f */
[----:B------:R-:W-:Y:S01]  /*0f20*/  @UP2 ULDC.64 UR8, c[0x0][0xc48] ;  /* 0x0003120000082ab9 */ /* 0x000fe20000000a00 */
[----:B------:R-:W-:Y:S02]  /*0f30*/  UIADD3 UR7, UR50, 0x9f, URZ ;  /* 0x0000009f32077890 */ /* 0x000fe4000fffe03f */
[----:B------:R-:W-:-:S04]  /*0f40*/  ULOP3.LUT UP0, URZ, UR10, 0x9f, URZ, 0xc0, !UPT ;  /* 0x0000009f0a3f7892 */ /* 0x000fc8000f80c03f */
[----:B------:R-:W-:Y:S02]  /*0f50*/  ULEA.HI UR6, UR37, UR37, URZ, 0x1 ;  /* 0x0000002525067291 */ /* 0x000fe4000f8f083f */
[----:B------:R-:W-:Y:S02]  /*0f60*/  UIMAD.WIDE.U32 UR4, UR42, UR8, URZ ;  /* 0x000000082a0472a5 */ /* 0x000fe4000f8e003f */
[----:B------:R-:W-:Y:S01]  /*0f70*/  ULOP3.LUT UR6, UR6, 0x3e, URZ, 0xc0, !UPT ;  /* 0x0000003e06067892 */ /* 0x000fe2000f8ec03f */
[----:B------:R-:W-:Y:S01]  /*0f80*/  PLOP3.LUT P0, PT, PT, PT, UP0, 0x80, 0x0 ;  /* 0x000000000000781c */ /* 0x000fe20003f0f008 */
[----:B------:R-:W-:Y:S01]  /*0f90*/  UMOV UR40, UR42 ;  /* 0x0000002a00287c82 */ /* 0x000fe20008000000 */
[----:B------:R-:W-:Y:S02]  /*0fa0*/  @UP2 USHF.R.U32.HI UR40, URZ, UR9, UR5 ;  /* 0x000000093f282299 */ /* 0x000fe40008011605 */
[----:B------:R-:W-:-:S04]  /*0fb0*/  UIADD3 UR6, UR37, -UR6, URZ ;  /* 0x8000000625067290 */ /* 0x000fc8000fffe03f */
[----:B------:R-:W-:Y:S02]  /*0fc0*/  ULEA UR8, UR6, UR10, 0xc ;  /* 0x0000000a06087291 */ /* 0x000fe4000f8e603f */
[----:B------:R-:W-:Y:S02]  /*0fd0*/  UIMAD.WIDE UR6, UR7, 0x66666667, URZ ;  /* 0x66666667070678a5 */ /* 0x000fe4000f8e023f */
[----:B------:R-:W-:Y:S02]  /*0fe0*/  USHF.R.U32.HI UR8, URZ, 0x4, UR8 ;  /* 0x000000043f087899 */ /* 0x000fe40008011608 */
[----:B------:R-:W-:Y:S02]  /*0ff0*/  USHF.R.U32.HI UR47, URZ, 0x1f, UR7 ;  /* 0x0000001f3f2f7899 */ /* 0x000fe40008011607 */
[----:B------:R-:W-:Y:S02]  /*1000*/  ULOP3.LUT UR52, UR8, 0x3fff, URZ, 0xc0, !UPT ;  /* 0x00003fff08347892 */ /* 0x000fe4000f8ec03f */
[----:B------:R-:W-:Y:S01]  /*1010*/  ULEA.HI.SX32 UR47, UR7, UR47, 0x1a ;  /* 0x0000002f072f7291 */ /* 0x000fe2000f8fd23f */
        /* <DEDUP_REMOVED lines=17> */
.L_x_2905:
        /* <DEDUP_REMOVED lines=60> */
.L_x_2999:
[----:B------:R-:W-:Y:S05]  /*14f0*/  @!P0 BRA `(.L_x_2907) ;  /* 0x0000000000048947 */ /* 0x000fea0003800000 */
[----:B------:R-:W-:Y:S01]  /*1500*/  BPT.TRAP 0x1 ;  /* 0x000000040000795c */ /* 0x000fe20000300000 */
.L_x_2907:
[----:B0-----:R-:W-:Y:S02]  /*1510*/  IMAD.U32 R3, RZ, RZ, UR51 ;  /* 0x00000033ff037e24 */ /* 0x001fe4000f8e00ff */
[----:B------:R-:W-:-:S03]  /*1520*/  IMAD.U32 R4, RZ, RZ, UR43 ;  /* 0x0000002bff047e24 */ /* 0x000fc6000f8e00ff */
[----:B------:R-:W-:Y:S02]  /*1530*/  LEA R3, R3, UR39, 0x3 ;  /* 0x0000002703037c11 */ /* 0x000fe4000f8e18ff */
[----:B------:R-:W-:-:S04]  /*1540*/  SHF.L.U32 R4, R4, 0x1f, RZ ;  /* 0x0000001f04047819 */ /* 0x000fc800000006ff */
[----:B------:R0:W1:Y:S01]  /*1550*/  SYNCS.PHASECHK.TRANS64.TRYWAIT P1, [R3+URZ+0x33430], R4 ;  /* 0x03343004030075a7 */ /* 0x000062000802017f */
[----:B------:R-:W-:Y:S05]  /*1560*/  @!P0 BRA `(.L_x_2908) ;  /* 0x0000000000048947 */ /* 0x000fea0003800000 */
[----:B------:R-:W-:Y:S01]  /*1570*/  BPT.TRAP 0x1 ;  /* 0x000000040000795c */ /* 0x000fe20000300000 */
.L_x_2908:
[----:B------:R-:W2:Y:S01]  /*1580*/  S2R R5, SR_TID.X ;  /* 0x0000000000057919 */ /* 0x000ea20000002100 */
[----:B------:R-:W-:Y:S01]  /*1590*/  IMAD.MOV.U32 R119, RZ, RZ, RZ ;  /* 0x000000ffff777224 */ /* 0x000fe200078e00ff */
[----:B--2---:R-:W-:Y:S01]  /*15a0*/  LOP3.LUT P2, RZ, R5, 0x7f, RZ, 0xc0, !PT ;  /* 0x0000007f05ff7812 */ /* 0x004fe2000784c0ff */
[----:B-1----:R-:W-:-:S12]  /*15b0*/  @P1 BRA `(.L_x_2909) ;  /* 0x0000000000081947 */ /* 0x002fd80003800000 */
[----:B------:R-:W1:Y:S02]  /*15c0*/  SYNCS.PHASECHK.TRANS64.TRYWAIT P1, [R3+URZ+0x33430], R4 ;  /* 0x03343004030075a7 */ /* 0x000e64000802017f */
[----:B-1----:R-:W-:Y:S05]  /*15d0*/  @!P1 BRA `(.L_x_2910) ;  /* 0x000000e800c49947 */ /* 0x002fea0003800000 */
.L_x_2909:
        /* <DEDUP_REMOVED lines=11> */
[----:B------:R-:W-:Y:S01]  /*1690*/  UMOV UR24, UR28 ;  /* 0x0000001c00187c82 */ /* 0x000fe20008000000 */
[----:B------:R-:W-:Y:S01]  /*16a0*/  UMOV UR5, UR25 ;  /* 0x0000001900057c82 */ /* 0x000fe20008000000 */
[----:B------:R-:W-:Y:S01]  /*16b0*/  ULOP3.LUT UR46, UR4, 0x10000, URZ, 0xfc, !UPT ;  /* 0x00010000042e7892 */ /* 0x000fe2000f8efc3f */
[--C-:B------:R-:W-:Y:S01]  /*16c0*/  IMAD.MOV.U32 R116, RZ, RZ, R119.reuse ;  /* 0x000000ffff747224 */ /* 0x100fe200078e0077 */
[----:B------:R-:W-:Y:S01]  /*16d0*/  UMOV UR7, 0x80000020 ;  /* 0x8000002000077882 */ /* 0x000fe20000000000 */
[----:B------:R-:W-:Y:S01]  /*16e0*/  UMOV UR4, UR24 ;  /* 0x0000001800047c82 */ /* 0x000fe20008000000 */
[----:B------:R-:W-:Y:S01]  /*16f0*/  UIMAD UR32, UR51, 0x780, UR46 ;  /* 0x00000780332078a4 */ /* 0x000fe2000f8e022e */
[--C-:B------:R-:W-:Y:S01]  /*1700*/  IMAD.MOV.U32 R115, RZ, RZ, R119.reuse ;  /* 0x000000ffff737224 */ /* 0x100fe200078e0077 */
[----:B------:R-:W-:Y:S01]  /*1710*/  UMOV UR8, UR24 ;  /* 0x0000001800087c82 */ /* 0x000fe20008000000 */
[----:B------:R-:W-:Y:S01]  /*1720*/  UMOV UR9, UR25 ;  /* 0x0000001900097c82 */ /* 0x000fe20008000000 */
[----:B------:R-:W-:Y:S01]  /*1730*/  UIADD3 UR6, UR32, 0x100, URZ ;  /* 0x0000010020067890 */ /* 0x000fe2000fffe03f */
[--C-:B------:R-:W-:Y:S01]  /*1740*/  IMAD.MOV.U32 R114, RZ, RZ, R119.reuse ;  /* 0x000000ffff727224 */ /* 0x100fe200078e0077 */
[----:B------:R-:W-:Y:S01]  /*1750*/  UIADD3 UR10, UR32, 0x180, URZ ;  /* 0x00000180200a7890 */ /* 0x000fe2000fffe03f */
[--C-:B------:R-:W-:Y:S01]  /*1760*/  IMAD.MOV.U32 R113, RZ, RZ, R119.reuse ;  /* 0x000000ffff717224 */ /* 0x100fe200078e0077 */
[----:B------:R-:W-:Y:S01]  /*1770*/  UMOV UR26, UR32 ;  /* 0x00000020001a7c82 */ /* 0x000fe20008000000 */
[----:B------:R-:W-:Y:S01]  /*1780*/  UMOV UR11, 0x80000020 ;  /* 0x80000020000b7882 */ /* 0x000fe20000000000 */
[----:B------:R-:W-:Y:S01]  /*1790*/  QGMMA.64x32x32.F32.E4M3.E4M3 R88, gdesc[UR24], RZ, !UPT, gsb0 ;  /* 0x00600000185879f3 */ /* 0x000fe2000c0008ff */
[----:B------:R-:W-:Y:S01]  /*17a0*/  UIADD3 UR26, UR32, 0x80, URZ ;  /* 0x00000080201a7890 */ /* 0x000fe2000fffe03f */
[--C-:B------:R-:W-:Y:S01]  /*17b0*/  IMAD.MOV.U32 R112, RZ, RZ, R119.reuse ;  /* 0x000000ffff707224 */ /* 0x100fe200078e0077 */
[----:B------:R-:W-:Y:S01]  /*17c0*/  UMOV UR27, 0x80000020 ;  /* 0x80000020001b7882 */ /* 0x000fe20000000000 */
[----:B------:R-:W-:Y:S01]  /*17d0*/  UIADD3 UR12, UR28, 0x2, URZ ;  /* 0x000000021c0c7890 */ /* 0x000fe2000fffe03f */
[----:B------:R-:W-:Y:S01]  /*17e0*/  IMAD.MOV.U32 R111, RZ, RZ, R119 ;  /* 0x000000ffff6f7224 */ /* 0x000fe200078e0077 */
[----:B------:R-:W-:Y:S01]  /*17f0*/  UIADD3 UR14, UR32, 0x182, URZ ;  /* 0x00000182200e7890 */ /* 0x000fe2000fffe03f */
[----:B------:R-:W-:Y:S01]  /*1800*/  UMOV UR15, 0x80000020 ;  /* 0x80000020000f7882 */ /* 0x000fe20000000000 */
[----:B------:R-:W-:-:S02]  /*1810*/  UIADD3 UR16, UR28, 0x200, URZ ;  /* 0x000002001c107890 */ /* 0x000fc4000fffe03f */
[----:B------:R-:W-:Y:S01]  /*1820*/  UIADD3 UR18, UR32, 0x400, URZ ;  /* 0x0000040020127890 */ /* 0x000fe2000fffe03f */
[----:B------:R-:W-:Y:S01]  /*1830*/  UMOV UR19, 0x80000020 ;  /* 0x8000002000137882 */ /* 0x000fe20000000000 */
[----:B------:R-:W-:Y:S01]  /*1840*/  UIADD3 UR22, UR32, 0x402, URZ ;  /* 0x0000040220167890 */ /* 0x000fe2000fffe03f */
[----:B------:R-:W-:Y:S01]  /*1850*/  UMOV UR23, 0x80000020 ;  /* 0x8000002000177882 */ /* 0x000fe20000000000 */
[----:B------:R-:W-:Y:S01]  /*1860*/  UIADD3 UR30, UR32, 0x680, URZ ;  /* 0x00000680201e7890 */ /* 0x000fe2000fffe03f */
[----:B------:R-:W-:Y:S01]  /*1870*/  UMOV UR31, 0x80000020 ;  /* 0x80000020001f7882 */ /* 0x000fe20000000000 */
[----:B------:R-:W-:Y:S01]  /*1880*/  UISETP.GE.AND UP0, UPT, UR50, 0xa1, UPT ;  /* 0x000000a13200788c */ /* 0x000fe2000bf06270 */
[----:B------:R-:W-:Y:S02]  /*1890*/  WARPGROUP.DEPBAR.LE gsb0, 0x0 ;  /* 0x00008000000079c5 */ /* 0x000fe40000010000 */
[----:B------:R-:W-:-:S06]  /*18a0*/  WARPGROUP.ARRIVE ;  /* 0x00000000000079c5 */ /* 0x000fcc0000000000 */
[----:B------:R-:W-:Y:S01]  /*18b0*/  QGMMA.64x32x32.F32.E4M3.E4M3 R72, gdesc[UR24], RZ, !UPT, gsb0 ;  /* 0x00600000184879f3 */ /* 0x000fe2000c0008ff */
[----:B------:R-:W-:Y:S01]  /*18c0*/  UIADD3 UR26, UR32, 0x200, URZ ;  /* 0x00000200201a7890 */ /* 0x000fe2000fffe03f */
[----:B------:R-:W-:Y:S01]  /*18d0*/  UMOV UR27, 0x80000020 ;  /* 0x80000020001b7882 */ /* 0x000fe20000000000 */
[----:B------:R-:W-:Y:S02]  /*18e0*/  WARPGROUP.DEPBAR.LE gsb0, 0x0 ;  /* 0x00008000000079c5 */ /* 0x000fe40000010000 */
[----:B------:R-:W-:-:S06]  /*18f0*/  WARPGROUP.ARRIVE ;  /* 0x00000000000079c5 */ /* 0x000fcc0000000000 */
[----:B------:R-:W-:Y:S01]  /*1900*/  QGMMA.64x32x32.F32.E4M3.E4M3 R56, gdesc[UR4], RZ, !UPT, gsb0 ;  /* 0x00600000043879f3 */ /* 0x000fe2000c0008ff */
[----:B------:R-:W-:Y:S01]  /*1910*/  UIADD3 UR6, UR32, 0x2, URZ ;  /* 0x0000000220067890 */ /* 0x000fe2000fffe03f */
[----:B------:R-:W-:Y:S01]  /*1920*/  UMOV UR4, UR12 ;  /* 0x0000000c00047c82 */ /* 0x000fe20008000000 */
[----:B------:R-:W-:Y:S01]  /*1930*/  UMOV UR5, 0x80000020 ;  /* 0x8000002000057882 */ /* 0x000fe20000000000 */
[----:B------:R-:W-:Y:S01]  /*1940*/  UMOV UR7, 0x80000020 ;  /* 0x8000002000077882 */ /* 0x000fe20000000000 */
[----:B------:R-:W-:Y:S01]  /*1950*/  UMOV UR12, UR4 ;  /* 0x00000004000c7c82 */ /* 0x000fe20008000000 */
[----:B------:R-:W-:Y:S01]  /*1960*/  UMOV UR13, UR5 ;  /* 0x00000005000d7c82 */ /* 0x000fe20008000000 */
[----:B------:R-:W-:Y:S02]  /*1970*/  WARPGROUP.DEPBAR.LE gsb0, 0x0 ;  /* 0x00008000000079c5 */ /* 0x000fe40000010000 */
[----:B------:R-:W-:-:S06]  /*1980*/  WARPGROUP.ARRIVE ;  /* 0x00000000000079c5 */ /* 0x000fcc0000000000 */
[----:B------:R-:W-:Y:S01]  /*1990*/  QGMMA.64x32x32.F32.E4M3.E4M3 R40, gdesc[UR8], RZ, !UPT, gsb0 ;  /* 0x00600000082879f3 */ /* 0x000fe2000c0008ff */
[----:B------:R-:W-:Y:S01]  /*19a0*/  UIADD3 UR10, UR32, 0x102, URZ ;  /* 0x00000102200a7890 */ /* 0x000fe2000fffe03f */
[----:B------:R-:W-:Y:S01]  /*19b0*/  UMOV UR8, UR4 ;  /* 0x0000000400087c82 */ /* 0x000fe20008000000 */
[----:B------:R-:W-:Y:S01]  /*19c0*/  UMOV UR9, UR5 ;  /* 0x0000000500097c82 */ /* 0x000fe20008000000 */
[----:B------:R-:W-:Y:S01]  /*19d0*/  UMOV UR11, 0x80000020 ;  /* 0x80000020000b7882 */ /* 0x000fe20000000000 */
[----:B------:R-:W-:Y:S02]  /*19e0*/  WARPGROUP.DEPBAR.LE gsb0, 0x0 ;  /* 0x00008000000079c5 */ /* 0x000fe40000010000 */
[----:B------:R-:W-:-:S06]  /*19f0*/  WARPGROUP.ARRIVE ;  /* 0x00000000000079c5 */ /* 0x000fcc0000000000 */
[----:B------:R-:W-:Y:S03]  /*1a00*/  QGMMA.64x32x32.F32.E4M3.E4M3 R24, gdesc[UR24], RZ, !UPT, gsb0 ;  /* 0x00600000181879f3 */ /* 0x000fe6000c0008ff */
[----:B------:R-:W-:Y:S02]  /*1a10*/  WARPGROUP.DEPBAR.LE gsb0, 0x0 ;  /* 0x00008000000079c5 */ /* 0x000fe40000010000 */
[----:B------:R-:W-:-:S06]  /*1a20*/  WARPGROUP.ARRIVE ;  /* 0x00000000000079c5 */ /* 0x000fcc0000000000 */
[----:B------:R-:W-:Y:S01]  /*1a30*/  QGMMA.64x32x32.F32.E4M3.E4M3 R88, gdesc[UR4], R88, gsb0 ;  /* 0x00600000045879f3 */ /* 0x000fe20008000858 */
[----:B------:R-:W-:Y:S01]  /*1a40*/  UIADD3 UR6, UR32, 0x82, URZ ;  /* 0x0000008220067890 */ /* 0x000fe2000fffe03f */
[----:B------:R-:W-:Y:S01]  /*1a50*/  UMOV UR7, 0x80000020 ;  /* 0x8000002000077882 */ /* 0x000fe20000000000 */
        /* <DEDUP_REMOVED lines=16> */
[----:B------:R-:W-:Y:S01]  /*1b60*/  QGMMA.64x32x32.F32.E4M3.E4M3 R40, gdesc[UR12], R40, gsb0 ;  /* 0x006000000c2879f3 */ /* 0x000fe20008000828 */
[----:B------:R-:W-:Y:S01]  /*1b70*/  UIADD3 UR14, UR32, 0x380, URZ ;  /* 0x00000380200e7890 */ /* 0x000fe2000fffe03f */
[----:B------:R-:W-:Y:S01]  /*1b80*/  UMOV UR12, UR8 ;  /* 0x00000008000c7c82 */ /* 0x000fe20008000000 */
[----:B------:R-:W-:Y:S01]  /*1b90*/  UMOV UR13, UR9 ;  /* 0x00000009000d7c82 */ /* 0x000fe20008000000 */
[----:B------:R-:W-:Y:S01]  /*1ba0*/  UMOV UR15, 0x80000020 ;  /* 0x80000020000f7882 */ /* 0x000fe20000000000 */
[----:B------:R-:W-:Y:S02]  /*1bb0*/  WARPGROUP.DEPBAR.LE gsb0, 0x0 ;  /* 0x00008000000079c5 */ /* 0x000fe40000010000 */
[----:B------:R-:W-:-:S06]  /*1bc0*/  WARPGROUP.ARRIVE ;  /* 0x00000000000079c5 */ /* 0x000fcc0000000000 */
[----:B------:R-:W-:Y:S01]  /*1bd0*/  QGMMA.64x32x32.F32.E4M3.E4M3 R24, gdesc[UR4], R24, gsb0 ;  /* 0x00600000041879f3 */ /* 0x000fe20008000818 */
[----:B------:R-:W-:Y:S02]  /*1be0*/  UIADD3 UR6, UR28, 0x202, URZ ;  /* 0x000002021c067890 */ /* 0x000fe4000fffe03f */
        /* <DEDUP_REMOVED lines=19> */
[----:B------:R-:W-:Y:S01]  /*1d20*/  UIADD3 UR6, UR28, 0x400, URZ ;  /* 0x000004001c067890 */ /* 0x000fe2000fffe03f */
        /* <DEDUP_REMOVED lines=10> */
[----:B------:R-:W-:Y:S02]  /*1dd0*/  ULDC UR10, c[0x0][0x988] ;  /* 0x00026200000a7ab9 */ /* 0x000fe40000000800 */
        /* <DEDUP_REMOVED lines=17> */
[----:B------:R-:W-:Y:S01]  /*1ef0*/  UIADD3 UR6, UR28, 0x402, URZ ;  /* 0x000004021c067890 */ /* 0x000fe2000fffe03f */
[----:B------:R-:W-:Y:S02]  /*1f00*/  UMOV UR29, UR17 ;  /* 0x00000011001d7c82 */ /* 0x000fe40008000000 */
        /* <DEDUP_REMOVED lines=10> */
[----:B------:R-:W-:Y:S03]  /*1fb0*/  QGMMA.64x32x32.F32.E4M3.E4M3 R24, gdesc[UR12], R24, gsb0 ;  /* 0x006000000c1879f3 */ /* 0x000fe60008000818 */
        /* <DEDUP_REMOVED lines=17> */
[----:B------:R-:W-:Y:S02]  /*20d0*/  WARPGROUP.DEPBAR.LE gsb0, 0x0 ;  /* 0x00008000000079c5 */ /* 0x000fe40000010000 */
[----:B------:R-:W-:-:S06]  /*20e0*/  WARPGROUP.ARRIVE ;  /* 0x00000000000079c5 */ /* 0x000fcc0000000000 */
[----:B------:R-:W-:Y:S03]  /*20f0*/  QGMMA.64x32x32.F32.E4M3.E4M3 R40, gdesc[UR28], R40, gsb0 ;  /* 0x006000001c2879f3 */ /* 0x000fe60008000828 */
        /* <DEDUP_REMOVED lines=9> */
[----:B------:R-:W-:Y:S01]  /*2190*/  WARPGROUP.ARRIVE ;  /* 0x00000000000079c5 */ /* 0x000fe20000000000 */
[C---:B------:R-:W-:Y:S01]  /*21a0*/  FMUL.FTZ R88, R0.reuse, R88 ;  /* 0x0000005800587220 */ /* 0x040fe20000410000 */
[C---:B------:R-:W-:Y:S01]  /*21b0*/  FMUL.FTZ R89, R0.reuse, R89 ;  /* 0x0000005900597220 */ /* 0x040fe20000410000 */
[C---:B------:R-:W-:Y:S01]  /*21c0*/  FMUL.FTZ R92, R0.reuse, R92 ;  /* 0x0000005c005c7220 */ /* 0x040fe20000410000 */
[C---:B------:R-:W-:Y:S01]  /*21d0*/  FMUL.FTZ R93, R0.reuse, R93 ;  /* 0x0000005d005d7220 */ /* 0x040fe20000410000 */
[C---:B------:R-:W-:Y:S01]  /*21e0*/  FMUL.FTZ R96, R0.reuse, R96 ;  /* 0x0000006000607220 */ /* 0x040fe20000410000 */
[----:B------:R-:W-:Y:S01]  /*21f0*/  QGMMA.64x32x32.F32.E4M3.E4M3 R72, gdesc[UR20], R72, gsb0 ;  /* 0x00600000144879f3 */ /* 0x000fe20008000848 */
[----:B------:R-:W-:Y:S01]  /*2200*/  UIADD3 UR22, UR32, 0x602, URZ ;  /* 0x0000060220167890 */ /* 0x000fe2000fffe03f */
[----:B------:R-:W-:Y:S01]  /*2210*/  MUFU.TANH R88, R88 ;  /* 0x0000005800587308 */ /* 0x000fe20000002400 */
[----:B------:R-:W-:Y:S01]  /*2220*/  UMOV UR23, 0x80000020 ;  /* 0x8000002000177882 */ /* 0x000fe20000000000 */
        /* <DEDUP_REMOVED lines=11> */
[----:B------:R-:W-:-:S03]  /*22e0*/  FMUL.FTZ R103, R0, R103 ;  /* 0x0000006700677220 */ /* 0x000fc60000410000 */
[----:B------:R-:W-:Y:S08]  /*22f0*/  MUFU.TANH R92, R92 ;  /* 0x0000005c005c7308 */ /* 0x000ff00000002400 */
[----:B------:R-:W-:Y:S08]  /*2300*/  MUFU.TANH R93, R93 ;  /* 0x0000005d005d7308 */ /* 0x000ff00000002400 */
[----:B01----:R-:W0:Y:S08]  /*2310*/  MUFU.TANH R4, R90 ;  /* 0x0000005a00047308 */ /* 0x003e300000002400 */
[----:B------:R-:W-:Y:S08]  /*2320*/  MUFU.TANH R96, R96 ;  /* 0x0000006000607308 */ /* 0x000ff00000002400 */
[----:B------:R-:W1:Y:S08]  /*2330*/  MUFU.TANH R5, R91 ;  /* 0x0000005b00057308 */ /* 0x000e700000002400 */
[----:B------:R-:W-:Y:S01]  /*2340*/  MUFU.TANH R97, R97 ;  /* 0x0000006100617308 */ /* 0x000fe20000002400 */
[----:B------:R-:W-:-:S02]  /*2350*/  WARPGROUP.DEPBAR.LE gsb0, 0x0 ;  /* 0x00008000000079c5 */ /* 0x000fc40000010000 */
[----:B------:R-:W-:Y:S01]  /*2360*/  WARPGROUP.ARRIVE ;  /* 0x00000000000079c5 */ /* 0x000fe20000000000 */
[C---:B------:R-:W-:Y:S01]  /*2370*/  FMUL.FTZ R74, R0.reuse, R74 ;  /* 0x0000004a004a7220 */ /* 0x040fe20000410000 */
[C---:B------:R-:W-:Y:S01]  /*2380*/  FMUL.FTZ R75, R0.reuse, R75 ;  /* 0x0000004b004b7220 */ /* 0x040fe20000410000 */
[C---:B------:R-:W-:Y:S02]  /*2390*/  FMUL.FTZ R79, R0.reuse, R79 ;  /* 0x0000004f004f7220 */ /* 0x040fe40000410000 */
[----:B------:R-:W3:Y:S01]  /*23a0*/  MUFU.TANH R6, R94 ;  /* 0x0000005e00067308 */ /* 0x000ee20000002400 */
[C---:B------:R-:W-:Y:S01]  /*23b0*/  FMUL.FTZ R72, R0.reuse, R72 ;  /* 0x0000004800487220 */ /* 0x040fe20000410000 */
[----:B------:R-:W-:Y:S01]  /*23c0*/  QGMMA.64x32x32.F32.E4M3.E4M3 R56, gdesc[UR20], R56, gsb0 ;  /* 0x00600000143879f3 */ /* 0x000fe20008000838 */
[----:B------:R-:W-:Y:S01]  /*23d0*/  UIADD3 UR22, UR32, 0x682, URZ ;  /* 0x0000068220167890 */ /* 0x000fe2000fffe03f */
[C---:B------:R-:W-:Y:S01]  /*23e0*/  FMUL.FTZ R77, R0.reuse, R77 ;  /* 0x0000004d004d7220 */ /* 0x040fe20000410000 */
[----:B------:R-:W-:Y:S01]  /*23f0*/  UMOV UR23, 0x80000020 ;  /* 0x8000002000177882 */ /* 0x000fe20000000000 */
        /* <DEDUP_REMOVED lines=12> */
[----:B------:R-:W-:-:S06]  /*24c0*/  FMUL.FTZ R87, R0, R87 ;  /* 0x0000005700577220 */ /* 0x000fcc0000410000 */
[----:B------:R-:W-:Y:S08]  /*24d0*/  MUFU.TANH R100, R100 ;  /* 0x0000006400647308 */ /* 0x000ff00000002400 */
[----:B------:R-:W-:Y:S08]  /*24e0*/  MUFU.TANH R15, R79 ;  /* 0x0000004f000f7308 */ /* 0x000ff00000002400 */
[----:B------:R-:W4:Y:S08]  /*24f0*/  MUFU.TANH R7, R95 ;  /* 0x0000005f00077308 */ /* 0x000f300000002400 */
[----:B------:R-:W-:Y:S08]  /*2500*/  MUFU.TANH R101, R101 ;  /* 0x0000006500657308 */ /* 0x000ff00000002400 */
[----:B------:R-:W-:Y:S01]  /*2510*/  MUFU.TANH R10, R102 ;  /* 0x00000066000a7308 */ /* 0x000fe20000002400 */
[----:B------:R-:W-:-:S02]  /*2520*/  WARPGROUP.DEPBAR.LE gsb0, 0x0 ;  /* 0x00008000000079c5 */ /* 0x000fc40000010000 */
[----:B------:R-:W-:Y:S01]  /*2530*/  WARPGROUP.ARRIVE ;  /* 0x00000000000079c5 */ /* 0x000fe20000000000 */
[C---:B------:R-:W-:Y:S01]  /*2540*/  FMUL.FTZ R56, R0.reuse, R56 ;  /* 0x0000003800387220 */ /* 0x040fe20000410000 */
[C---:B------:R-:W-:Y:S01]  /*2550*/  FMUL.FTZ R57, R0.reuse, R57 ;  /* 0x0000003900397220 */ /* 0x040fe20000410000 */
[C---:B------:R-:W-:Y:S02]  /*2560*/  FMUL.FTZ R59, R0.reuse, R59 ;  /* 0x0000003b003b7220 */ /* 0x040fe40000410000 */
[----:B------:R-:W5:Y:S01]  /*2570*/  MUFU.TANH R8, R98 ;  /* 0x0000006200087308 */ /* 0x000f620000002400 */
[C---:B------:R-:W-:Y:S01]  /*2580*/  FMUL.FTZ R60, R0.reuse, R60 ;  /* 0x0000003c003c7220 */ /* 0x040fe20000410000 */
[----:B------:R-:W-:Y:S01]  /*2590*/  QGMMA.64x32x32.F32.E4M3.E4M3 R40, gdesc[UR20], R40, gsb0 ;  /* 0x00600000142879f3 */ /* 0x000fe20008000828 */
[----:B------:R-:W-:Y:S01]  /*25a0*/  UIADD3 UR22, UR32, 0x702, URZ ;  /* 0x0000070220167890 */ /* 0x000fe2000fffe03f */
[C---:B------:R-:W-:Y:S01]  /*25b0*/  FMUL.FTZ R58, R0.reuse, R58 ;  /* 0x0000003a003a7220 */ /* 0x040fe20000410000 */
[----:B------:R-:W-:Y:S01]  /*25c0*/  UMOV UR23, 0x80000020 ;  /* 0x8000002000177882 */ /* 0x000fe20000000000 */
        /* <DEDUP_REMOVED lines=11> */
[----:B--2---:R-:W-:-:S02]  /*2680*/  VIADD R56, R224, UR50 ;  /* 0x00000032e0387c36 */ /* 0x004fc40008000000 */
[C---:B------:R-:W-:Y:S01]  /*2690*/  FMUL.FTZ R67, R0.reuse, R67 ;  /* 0x0000004300437220 */ /* 0x040fe20000410000 */
[----:B------:R-:W-:-:S04]  /*26a0*/  FMUL.FTZ R71, R0, R71 ;  /* 0x0000004700477220 */ /* 0x000fc80000410000 */
[----:B------:R2:W-:Y:S01]  /*26b0*/  MUFU.TANH R79, R59 ;  /* 0x0000003b004f7308 */ /* 0x0005e20000002400 */
[----:B0-----:R-:W-:-:S04]  /*26c0*/  IMAD.U32 R57, RZ, RZ, UR47 ;  /* 0x0000002fff397e24 */ /* 0x001fc8000f8e00ff */
[----:B------:R-:W-:-:S03]  /*26d0*/  IMAD R56, R57, -0xa0, R56 ;  /* 0xffffff6039387824 */ /* 0x000fc600078e0238 */
[----:B------:R-:W-:Y:S02]  /*26e0*/  MUFU.TANH R72, R72 ;  /* 0x0000004800487308 */ /* 0x000fe40000002400 */
[C---:B------:R-:W-:Y:S02]  /*26f0*/  ISETP.GT.AND P1, PT, R56.reuse, RZ, PT ;  /* 0x000000ff3800720c */ /* 0x040fe40003f24270 */
[C---:B------:R-:W-:Y:S02]  /*2700*/  ISETP.GT.AND P2, PT, R56.reuse, 0x1, PT ;  /* 0x000000013800780c */ /* 0x040fe40003f44270 */
[C---:B------:R-:W-:Y:S02]  /*2710*/  ISETP.GT.AND P3, PT, R56.reuse, 0x8, PT ;  /* 0x000000083800780c */ /* 0x040fe40003f64270 */
[C---:B------:R-:W-:Y:S01]  /*2720*/  ISETP.GT.AND P4, PT, R56.reuse, 0x9, PT ;  /* 0x000000093800780c */ /* 0x040fe20003f84270 */
[----:B------:R-:W-:Y:S01]  /*2730*/  MUFU.TANH R77, R77 ;  /* 0x0000004d004d7308 */ /* 0x000fe20000002400 */
[----:B------:R-:W-:-:S02]  /*2740*/  ISETP.GT.AND P5, PT, R56, 0x10, PT ;  /* 0x000000103800780c */ /* 0x000fc40003fa4270 */
[----:B------:R-:W-:Y:S02]  /*2750*/  FSEL R4, R4, -INF , P1 ;  /* 0xff80000004047808 */ /* 0x000fe40000800000 */
[----:B-1----:R-:W-:Y:S02]  /*2760*/  FSEL R5, R5, -INF , P2 ;  /* 0xff80000005057808 */ /* 0x002fe40001000000 */
[----:B---3--:R-:W-:Y:S01]  /*2770*/  FSEL R6, R6, -INF , P3 ;  /* 0xff80000006067808 */ /* 0x008fe20001800000 */
[----:B------:R-:W-:Y:S01]  /*2780*/  MUFU.TANH R20, R82 ;  /* 0x0000005200147308 */ /* 0x000fe20000002400 */
[----:B----4-:R-:W-:Y:S02]  /*2790*/  FSEL R7, R7, -INF , P4 ;  /* 0xff80000007077808 */ /* 0x010fe40002000000 */
[----:B-----5:R-:W-:-:S05]  /*27a0*/  FSEL R8, R8, -INF , P5 ;  /* 0xff80000008087808 */ /* 0x020fca0002800000 */
[----:B------:R-:W0:Y:S01]  /*27b0*/  MUFU.TANH R9, R99 ;  /* 0x0000006300097308 */ /* 0x000e220000002400 */
[----:B------:R-:W-:Y:S02]  /*27c0*/  WARPGROUP.DEPBAR.LE gsb0, 0x0 ;  /* 0x00008000000079c5 */ /* 0x000fe40000010000 */
[C---:B------:R-:W-:Y:S01]  /*27d0*/  FMUL.FTZ R40, R0.reuse, R40 ;  /* 0x0000002800287220 */ /* 0x040fe20000410000 */
[C---:B------:R-:W-:Y:S01]  /*27e0*/  FMUL.FTZ R41, R0.reuse, R41 ;  /* 0x0000002900297220 */ /* 0x040fe20000410000 */
[C---:B------:R-:W-:Y:S01]  /*27f0*/  FMUL.FTZ R57, R0.reuse, R46 ;  /* 0x0000002e00397220 */ /* 0x040fe20000410000 */
[----:B------:R-:W-:Y:S02]  /*2800*/  FSEL R46, R89, -INF , P2 ;  /* 0xff800000592e7808 */ /* 0x000fe40001000000 */
[----:B------:R1:W-:Y:S01]  /*2810*/  MUFU.TANH R104, R40 ;  /* 0x0000002800687308 */ /* 0x0003e20000002400 */
[----:B------:R-:W-:Y:S01]  /*2820*/  WARPGROUP.ARRIVE ;  /* 0x00000000000079c5 */ /* 0x000fe20000000000 */
[C---:B------:R-:W-:Y:S01]  /*2830*/  FMUL.FTZ R42, R0.reuse, R42 ;  /* 0x0000002a002a7220 */ /* 0x040fe20000410000 */
[C---:B--2---:R-:W-:Y:S01]  /*2840*/  FMUL.FTZ R59, R0.reuse, R48 ;  /* 0x00000030003b7220 */ /* 0x044fe20000410000 */
[----:B------:R-:W-:Y:S01]  /*2850*/  FSEL R48, R93, -INF , P4 ;  /* 0xff8000005d307808 */ /* 0x000fe20002000000 */
[----:B------:R-:W-:Y:S01]  /*2860*/  FMUL.FTZ R43, R0, R43 ;  /* 0x0000002b002b7220 */ /* 0x000fe20000410000 */
[----:B------:R-:W-:Y:S01]  /*2870*/  ISETP.GT.AND P2, PT, R56, 0x18, PT ;  /* 0x000000183800780c */ /* 0x000fe20003f44270 */
[----:B------:R-:W-:Y:S01]  /*2880*/  QGMMA.64x32x32.F32.E4M3.E4M3 R24, gdesc[UR20], R24, gsb0 ;  /* 0x00600000141879f3 */ /* 0x000fe20008000818 */
[----:B------:R2:W-:Y:S01]  /*2890*/  MUFU.TANH R105, R41 ;  /* 0x0000002900697308 */ /* 0x0005e20000002400 */
[----:B-1----:R-:W-:Y:S01]  /*28a0*/  FMUL.FTZ R40, R0, R45 ;  /* 0x0000002d00287220 */ /* 0x002fe20000410000 */
[----:B------:R-:W-:Y:S01]  /*28b0*/  FSEL R45, R88, -INF , P1 ;  /* 0xff800000582d7808 */ /* 0x000fe20000800000 */
[----:B------:R-:W-:Y:S01]  /*28c0*/  FMUL.FTZ R44, R0, R44 ;  /* 0x0000002c002c7220 */ /* 0x000fe20000410000 */
[----:B------:R-:W-:Y:S01]  /*28d0*/  ISETP.GT.AND P1, PT, R56, 0x11, PT ;  /* 0x000000113800780c */ /* 0x000fe20003f24270 */
[----:B------:R-:W-:Y:S01]  /*28e0*/  FMUL.FTZ R49, R0, R49 ;  /* 0x0000003100317220 */ /* 0x000fe20000410000 */
[----:B------:R-:W-:-:S02]  /*28f0*/  ISETP.GT.AND P4, PT, R56, 0x20, PT ;  /* 0x000000203800780c */ /* 0x000fc40003f84270 */
[----:B------:R1:W-:Y:S01]  /*2900*/  MUFU.TANH R109, R40 ;  /* 0x00000028006d7308 */ /* 0x0003e20000002400 */
[----:B--2---:R-:W-:Y:S01]  /*2910*/  FMUL.FTZ R41, R0, R47 ;  /* 0x0000002f00297220 */ /* 0x004fe20000410000 */
[----:B------:R-:W-:Y:S02]  /*2920*/  FSEL R47, R92, -INF , P3 ;  /* 0xff8000005c2f7808 */ /* 0x000fe40001800000 */
[----:B------:R-:W-:Y:S02]  /*2930*/  ISETP.GT.AND P3, PT, R56, 0x19, PT ;  /* 0x000000193800780c */ /* 0x000fe40003f64270 */
[----:B------:R-:W-:Y:S02]  /*2940*/  FSEL R10, R10, -INF , P2 ;  /* 0xff8000000a0a7808 */ /* 0x000fe40001000000 */
[----:B------:R2:W-:Y:S01]  /*2950*/  MUFU.TANH R88, R41 ;  /* 0x0000002900587308 */ /* 0x0005e20000002400 */
[----:B-1----:R-:W-:Y:S02]  /*2960*/  FMNMX.FTZ R40, R45, R46, !PT ;  /* 0x0000002e2d287209 */ /* 0x002fe40007810000 */
[----:B0-----:R-:W-:-:S02]  /*2970*/  FSEL R9, R9, -INF , P1 ;  /* 0xff80000009097808 */ /* 0x001fc40000800000 */
[----:B------:R-:W-:-:S03]  /*2980*/  FSEL R12, R12, -INF , P4 ;  /* 0xff8000000c0c7808 */ /* 0x000fc60002000000 */
[----:B------:R0:W-:Y:S01]  /*2990*/  MUFU.TANH R106, R42 ;  /* 0x0000002a006a7308 */ /* 0x0001e20000002400 */
[----:B--2---:R-:W-:-:S04]  /*29a0*/  FMNMX.FTZ R41, R47, R40, !PT ;  /* 0x000000282f297209 */ /* 0x004fc80007810000 */
[----:B------:R-:W-:-:S03]  /*29b0*/  FMNMX.FTZ R41, R48, R41, !PT ;  /* 0x0000002930297209 */ /* 0x000fc60007810000 */
[----:B------:R1:W-:Y:S01]  /*29c0*/  MUFU.TANH R82, R60 ;  /* 0x0000003c00527308 */ /* 0x0003e20000002400 */
[----:B0-----:R-:W-:Y:S01]  /*29d0*/  FMUL.FTZ R42, R0, R50 ;  /* 0x00000032002a7220 */ /* 0x001fe20000410000 */
[----:B------:R-:W-:Y:S02]  /*29e0*/  FSEL R50, R96, -INF , P5 ;  /* 0xff80000060327808 */ /* 0x000fe40002800000 */
[----:B------:R-:W-:Y:S02]  /*29f0*/  ISETP.GT.AND P5, PT, R56, 0x21, PT ;  /* 0x000000213800780c */ /* 0x000fe40003fa4270 */
[----:B------:R-:W-:Y:S02]  /*2a00*/  FMNMX.FTZ R40, R50, R41, !PT ;  /* 0x0000002932287209 */ /* 0x000fe40007810000 */
[----:B------:R-:W-:Y:S01]  /*2a10*/  MUFU.TANH R73, R73 ;  /* 0x0000004900497308 */ /* 0x000fe20000002400 */
[----:B-1----:R-:W-:Y:S01]  /*2a20*/  FMUL.FTZ R60, R0, R51 ;  /* 0x00000033003c7220 */ /* 0x002fe20000410000 */
[----:B------:R-:W-:-:S02]  /*2a30*/  FSEL R51, R97, -INF , P1 ;  /* 0xff80000061337808 */ /* 0x000fc40000800000 */
[----:B------:R-:W-:Y:S02]  /*2a40*/  ISETP.GT.AND P1, PT, R56, 0x28, PT ;  /* 0x000000283800780c */ /* 0x000fe40003f24270 */
[----:B------:R-:W-:Y:S02]  /*2a50*/  FMNMX.FTZ R41, R51, R40, !PT ;  /* 0x0000002833297209 */ /* 0x000fe40007810000 */
[----:B------:R-:W0:Y:S01]  /*2a60*/  MUFU.TANH R14, R78 ;  /* 0x0000004e000e7308 */ /* 0x000e220000002400 */
[----:B------:R-:W-:-:S07]  /*2a70*/  FSEL R13, R13, -INF , P5 ;  /* 0xff8000000d0d7808 */ /* 0x000fce0002800000 */
[----:B------:R-:W-:Y:S01]  /*2a80*/  MUFU.TANH R76, R76 ;  /* 0x0000004c004c7308 */ /* 0x000fe20000002400 */
[----:B------:R-:W-:-:S07]  /*2a90*/  WARPGROUP.DEPBAR.LE gsb0, 0x0 ;  /* 0x00008000000079c5 */ /* 0x000fce0000010000 */
[----:B------:R1:W-:Y:S01]  /*2aa0*/  MUFU.TANH R78, R58 ;  /* 0x0000003a004e7308 */ /* 0x0003e20000002400 */
[----:B0-----:R-:W-:-:S07]  /*2ab0*/  FSEL R14, R14, -INF , P1 ;  /* 0xff8000000e0e7808 */ /* 0x001fce0000800000 */
[----:B------:R-:W0:Y:S01]  /*2ac0*/  MUFU.TANH R11, R103 ;  /* 0x00000067000b7308 */ /* 0x000e220000002400 */
[----:B-1----:R-:W-:Y:S01]  /*2ad0*/  FSEL R58, R100, -INF , P2 ;  /* 0xff800000643a7808 */ /* 0x002fe20001000000 */
[--C-:B------:R-:W-:Y:S01]  /*2ae0*/  IMAD.MOV.U32 R100, RZ, RZ, R119.reuse ;  /* 0x000000ffff647224 */ /* 0x100fe200078e0077 */
[----:B------:R-:W-:Y:S02]  /*2af0*/  ISETP.GT.AND P2, PT, R56, 0x29, PT ;  /* 0x000000293800780c */ /* 0x000fe40003f44270 */
[----:B------:R-:W-:Y:S02]  /*2b00*/  FMNMX.FTZ R41, R58, R41, !PT ;  /* 0x000000293a297209 */ /* 0x000fe40007810000 */
[----:B------:R-:W-:Y:S01]  /*2b10*/  FSEL R15, R15, -INF , P2 ;  /* 0xff8000000f0f7808 */ /* 0x000fe20001000000 */
[----:B------:R1:W-:Y:S08]  /*2b20*/  MUFU.TANH R95, R66 ;  /* 0x00000042005f7308 */ /* 0x0003f00000002400 */
[----:B------:R2:W-:Y:S01]  /*2b30*/  MUFU.TANH R91, R64 ;  /* 0x00000040005b7308 */ /* 0x0005e20000002400 */
[----:B-1----:R-:W-:Y:S01]  /*2b40*/  FMUL.FTZ R66, R0, R54 ;  /* 0x0000003600427220 */ /* 0x002fe20000410000 */
[----:B------:R-:W-:Y:S01]  /*2b50*/  FSEL R54, R101, -INF , P3 ;  /* 0xff80000065367808 */ /* 0x000fe20001800000 */
[----:B------:R-:W-:Y:S01]  /*2b60*/  IMAD.MOV.U32 R101, RZ, RZ, R119 ;  /* 0x000000ffff657224 */ /* 0x000fe200078e0077 */
[----:B0-----:R-:W-:-:S02]  /*2b70*/  FSEL R11, R11, -INF , P3 ;  /* 0xff8000000b0b7808 */ /* 0x001fc40001800000 */
[----:B------:R-:W-:Y:S02]  /*2b80*/  ISETP.GT.AND P3, PT, R56, 0x30, PT ;  /* 0x000000303800780c */ /* 0x000fe40003f64270 */
[----:B------:R0:W-:Y:S01]  /*2b90*/  MUFU.TANH R107, R43 ;  /* 0x0000002b006b7308 */ /* 0x0001e20000002400 */
[----:B--2---:R-:W-:Y:S01]  /*2ba0*/  FMUL.FTZ R64, R0, R53 ;  /* 0x0000003500407220 */ /* 0x004fe20000410000 */
[----:B------:R-:W-:Y:S02]  /*2bb0*/  FSEL R53, R72, -INF , P4 ;  /* 0xff80000048357808 */ /* 0x000fe40002000000 */
[----:B------:R-:W-:Y:S02]  /*2bc0*/  ISETP.GT.AND P4, PT, R56, 0x31, PT ;  /* 0x000000313800780c */ /* 0x000fe40003f84270 */
[----:B------:R-:W-:Y:S02]  /*2bd0*/  FSEL R20, R20, -INF , P3 ;  /* 0xff80000014147808 */ /* 0x000fe40001800000 */
[----:B------:R-:W1:Y:S01]  /*2be0*/  MUFU.TANH R80, R80 ;  /* 0x0000005000507308 */ /* 0x000e620000002400 */
[----:B0-----:R-:W-:Y:S01]  /*2bf0*/  FMUL.FTZ R43, R0, R52 ;  /* 0x00000034002b7220 */ /* 0x001fe20000410000 */
[----:B------:R-:W-:-:S02]  /*2c00*/  FSEL R52, R73, -INF , P5 ;  /* 0xff80000049347808 */ /* 0x000fc40002800000 */
[----:B------:R-:W-:-:S04]  /*2c10*/  ISETP.GT.AND P5, PT, R56, 0x38, PT ;  /* 0x000000383800780c */ /* 0x000fc80003fa4270 */
[----:B------:R0:W-:Y:S08]  /*2c20*/  MUFU.TANH R93, R42 ;  /* 0x0000002a005d7308 */ /* 0x0001f00000002400 */
[----:B------:R2:W-:Y:S01]  /*2c30*/  MUFU.TANH R89, R59 ;  /* 0x0000003b00597308 */ /* 0x0005e20000002400 */
[----:B0-----:R-:W-:-:S07]  /*2c40*/  FMNMX.FTZ R42, R54, R41, !PT ;  /* 0x00000029362a7209 */ /* 0x001fce0007810000 */
[----:B------:R-:W-:Y:S01]  /*2c50*/  MUFU.TANH R81, R81 ;  /* 0x0000005100517308 */ /* 0x000fe20000002400 */
[----:B--2---:R-:W-:Y:S02]  /*2c60*/  FSEL R59, R77, -INF , P2 ;  /* 0xff8000004d3b7808 */ /* 0x004fe40001000000 */
[----:B------:R-:W-:-:S05]  /*2c70*/  ISETP.GT.AND P2, PT, R56, 0x40, PT ;  /* 0x000000403800780c */ /* 0x000fca0003f44270 */
[----:B------:R0:W-:Y:S08]  /*2c80*/  MUFU.TANH R77, R43 ;  /* 0x0000002b004d7308 */ /* 0x0001f00000002400 */
[----:B------:R2:W-:Y:S01]  /*2c90*/  MUFU.TANH R99, R68 ;  /* 0x0000004400637308 */ /* 0x0005e20000002400 */
[----:B0-----:R-:W-:Y:S02]  /*2ca0*/  FMNMX.FTZ R43, R53, R42, !PT ;  /* 0x0000002a352b7209 */ /* 0x001fe40007810000 */
[----:B------:R-:W-:-:S05]  /*2cb0*/  FSEL R42, R78, -INF , P2 ;  /* 0xff8000004e2a7808 */ /* 0x000fca0001000000 */
[----:B------:R-:W-:Y:S01]  /*2cc0*/  MUFU.TANH R84, R84 ;  /* 0x0000005400547308 */ /* 0x000fe20000002400 */
[----:B--2---:R-:W-:-:S07]  /*2cd0*/  FMUL.FTZ R68, R0, R55 ;  /* 0x0000003700447220 */ /* 0x004fce0000410000 */
[----:B------:R0:W-:Y:S08]  /*2ce0*/  MUFU.TANH R108, R44 ;  /* 0x0000002c006c7308 */ /* 0x0001f00000002400 */
[----:B------:R2:W-:Y:S01]  /*2cf0*/  MUFU.TANH R55, R57 ;  /* 0x0000003900377308 */ /* 0x0005e20000002400 */
[----:B0-----:R-:W-:-:S07]  /*2d00*/  FMNMX.FTZ R44, R52, R43, !PT ;  /* 0x0000002b342c7209 */ /* 0x001fce0007810000 */
[----:B------:R-:W-:Y:S01]  /*2d10*/  MUFU.TANH R85, R85 ;  /* 0x0000005500557308 */ /* 0x000fe20000002400 */
[----:B--2---:R-:W-:Y:S01]  /*2d20*/  FSEL R57, R76, -INF , P1 ;  /* 0xff8000004c397808 */ /* 0x004fe20000800000 */
[----:B------:R-:W-:Y:S01]  /*2d30*/  FMUL.FTZ R76, R0, R29 ;  /* 0x0000001d004c7220 */ /* 0x000fe20000410000 */
[----:B------:R-:W-:-:S05]  /*2d40*/  ISETP.GT.AND P1, PT, R56, 0x39, PT ;  /* 0x000000393800780c */ /* 0x000fca0003f24270 */
[----:B------:R0:W-:Y:S08]  /*2d50*/  MUFU.TANH R103, R70 ;  /* 0x0000004600677308 */ /* 0x0001f00000002400 */
[----:B------:R-:W2:Y:S01]  /*2d60*/  MUFU.TANH R21, R83 ;  /* 0x0000005300157308 */ /* 0x000ea20000002400 */
[----:B0-----:R-:W-:Y:S01]  /*2d70*/  FMNMX.FTZ R70, R57, R44, !PT ;  /* 0x0000002c39467209 */ /* 0x001fe20007810000 */
[----:B------:R-:W-:-:S03]  /*2d80*/  FMUL.FTZ R44, R0, R24 ;  /* 0x00000018002c7220 */ /* 0x000fc60000410000 */
[----:B------:R-:W-:-:S03]  /*2d90*/  FMNMX.FTZ R70, R59, R70, !PT ;  /* 0x000000463b467209 */ /* 0x000fc60007810000 */
[----:B------:R1:W-:Y:S08]  /*2da0*/  MUFU.TANH R83, R61 ;  /* 0x0000003d00537308 */ /* 0x0003f00000002400 */
[----:B------:R0:W-:Y:S01]  /*2db0*/  MUFU.TANH R92, R49 ;  /* 0x00000031005c7308 */ /* 0x0001e20000002400 */
[----:B-1----:R-:W-:Y:S02]  /*2dc0*/  FSEL R61, R80, -INF , P3 ;  /* 0xff800000503d7808 */ /* 0x002fe40001800000 */
[----:B------:R-:W-:-:S02]  /*2dd0*/  ISETP.GT.AND P3, PT, R56, 0x41, PT ;  /* 0x000000413800780c */ /* 0x000fc40003f64270 */
[----:B--2---:R-:W-:Y:S02]  /*2de0*/  FSEL R21, R21, -INF , P4 ;  /* 0xff80000015157808 */ /* 0x004fe40002000000 */
[----:B------:R-:W-:Y:S01]  /*2df0*/  FSEL R24, R79, -INF , P3 ;  /* 0xff8000004f187808 */ /* 0x000fe20001800000 */
[----:B------:R1:W-:Y:S01]  /*2e00*/  MUFU.TANH R96, R60 ;  /* 0x0000003c00607308 */ /* 0x0003e20000002400 */
[----:B0-----:R-:W-:-:S07]  /*2e10*/  FMNMX.FTZ R49, R61, R70, !PT ;  /* 0x000000463d317209 */ /* 0x001fce0007810000 */
[----:B------:R-:W0:Y:S01]  /*2e20*/  MUFU.TANH R86, R86 ;  /* 0x0000005600567308 */ /* 0x000e220000002400 */
[----:B-1----:R-:W-:Y:S02]  /*2e30*/  FSEL R60, R81, -INF , P4 ;  /* 0xff800000513c7808 */ /* 0x002fe40002000000 */
[----:B------:R-:W-:-:S05]  /*2e40*/  ISETP.GT.AND P4, PT, R56, 0x48, PT ;  /* 0x000000483800780c */ /* 0x000fca0003f84270 */
[----:B------:R1:W2:Y:S08]  /*2e50*/  MUFU.TANH R90, R62 ;  /* 0x0000003e005a7308 */ /* 0x0002b00000002400 */
[----:B------:R3:W-:Y:S01]  /*2e60*/  MUFU.TANH R102, R69 ;  /* 0x0000004500667308 */ /* 0x0007e20000002400 */
[----:B-1----:R-:W-:Y:S02]  /*2e70*/  FSEL R62, R84, -INF , P5 ;  /* 0xff800000543e7808 */ /* 0x002fe40002800000 */
[----:B0-----:R-:W-:-:S02]  /*2e80*/  FSEL R40, R86, -INF , P5 ;  /* 0xff80000056287808 */ /* 0x001fc40002800000 */
[----:B------:R-:W-:-:S03]  /*2e90*/  ISETP.GT.AND P5, PT, R56, 0x49, PT ;  /* 0x000000493800780c */ /* 0x000fc60003fa4270 */
[----:B------:R-:W0:Y:S01]  /*2ea0*/  MUFU.TANH R87, R87 ;  /* 0x0000005700577308 */ /* 0x000e220000002400 */
[----:B---3--:R-:W-:Y:S01]  /*2eb0*/  FMNMX.FTZ R69, R60, R49, !PT ;  /* 0x000000313c457209 */ /* 0x008fe20007810000 */
[----:B------:R-:W-:Y:S01]  /*2ec0*/  FMUL.FTZ R49, R0, R25 ;  /* 0x0000001900317220 */ /* 0x000fe20000410000 */
[----:B--2---:R-:W-:Y:S02]  /*2ed0*/  FSEL R43, R90, -INF , P4 ;  /* 0xff8000005a2b7808 */ /* 0x004fe40002000000 */
[----:B------:R-:W-:-:S03]  /*2ee0*/  FMNMX.FTZ R70, R62, R69, !PT ;  /* 0x000000453e467209 */ /* 0x000fc60007810000 */
[----:B------:R1:W2:Y:S08]  /*2ef0*/  MUFU.TANH R94, R65 ;  /* 0x00000041005e7308 */ /* 0x0002b00000002400 */
[----:B------:R3:W-:Y:S01]  /*2f00*/  MUFU.TANH R97, R64 ;  /* 0x0000004000617308 */ /* 0x0007e20000002400 */
[----:B-1----:R-:W-:Y:S02]  /*2f10*/  FSEL R65, R85, -INF , P1 ;  /* 0xff80000055417808 */ /* 0x002fe40000800000 */
[----:B0-----:R-:W-:-:S02]  /*2f20*/  FSEL R41, R87, -INF , P1 ;  /* 0xff80000057297808 */ /* 0x001fc40000800000 */
[----:B------:R-:W-:Y:S02]  /*2f30*/  FMNMX.FTZ R73, R65, R70, !PT ;  /* 0x0000004641497209 */ /* 0x000fe40007810000 */
[----:B------:R-:W-:Y:S01]  /*2f40*/  ISETP.GT.AND P1, PT, R56, 0x50, PT ;  /* 0x000000503800780c */ /* 0x000fe20003f24270 */
[----:B------:R0:W-:Y:S01]  /*2f50*/  MUFU.TANH R84, R66 ;  /* 0x0000004200547308 */ /* 0x0001e20000002400 */
[----:B---3--:R-:W-:Y:S02]  /*2f60*/  FSEL R64, R74, -INF , P2 ;  /* 0xff8000004a407808 */ /* 0x008fe40001000000 */
[----:B------:R-:W-:Y:S02]  /*2f70*/  ISETP.GT.AND P2, PT, R56, 0x51, PT ;  /* 0x000000513800780c */ /* 0x000fe40003f44270 */
[----:B------:R-:W-:Y:S02]  /*2f80*/  FSEL R69, R91, -INF , P1 ;  /* 0xff8000005b457808 */ /* 0x000fe40000800000 */
[----:B--2---:R-:W-:Y:S01]  /*2f90*/  FSEL R70, R94, -INF , P2 ;  /* 0xff8000005e467808 */ /* 0x004fe20001000000 */
[----:B------:R-:W1:Y:S01]  /*2fa0*/  MUFU.TANH R63, R63 ;  /* 0x0000003f003f7308 */ /* 0x000e620000002400 */
[----:B0-----:R-:W-:-:S02]  /*2fb0*/  FSEL R66, R75, -INF , P3 ;  /* 0xff8000004b427808 */ /* 0x001fc40001800000 */
[----:B------:R-:W-:Y:S01]  /*2fc0*/  FMNMX.FTZ R75, R64, R73, !PT ;  /* 0x00000049404b7209 */ /* 0x000fe20007810000 */
[----:B------:R-:W-:Y:S01]  /*2fd0*/  FMUL.FTZ R73, R0, R27 ;  /* 0x0000001b00497220 */ /* 0x000fe20000410000 */
[----:B------:R-:W-:Y:S02]  /*2fe0*/  ISETP.GT.AND P3, PT, R56, 0x58, PT ;  /* 0x000000583800780c */ /* 0x000fe40003f64270 */
[----:B------:R-:W-:Y:S01]  /*2ff0*/  FMNMX.FTZ R72, R66, R75, !PT ;  /* 0x0000004b42487209 */ /* 0x000fe20007810000 */
[----:B------:R0:W2:Y:S08]  /*3000*/  MUFU.TANH R98, R67 ;  /* 0x0000004300627308 */ /* 0x0000b00000002400 */
[----:B------:R-:W3:Y:S01]  /*3010*/  MUFU.TANH R71, R71 ;  /* 0x0000004700477308 */ /* 0x000ee20000002400 */
[----:B0-----:R-:W-:-:S02]  /*3020*/  FSEL R67, R82, -INF , P4 ;  /* 0xff80000052437808 */ /* 0x001fc40002000000 */
[----:B-1----:R-:W-:Y:S01]  /*3030*/  FSEL R25, R63, -INF , P5 ;  /* 0xff8000003f197808 */ /* 0x002fe20002800000 */
[----:B------:R-:W-:Y:S01]  /*3040*/  FMUL.FTZ R63, R0, R26 ;  /* 0x0000001a003f7220 */ /* 0x000fe20000410000 */
[C---:B------:R-:W-:Y:S02]  /*3050*/  ISETP.GT.AND P4, PT, R56.reuse, 0x59, PT ;  /* 0x000000593800780c */ /* 0x040fe40003f84270 */
[----:B------:R-:W-:Y:S01]  /*3060*/  FSEL R26, R95, -INF , P1 ;  /* 0xff8000005f1a7808 */ /* 0x000fe20000800000 */
[----:B------:R0:W-:Y:S01]  /*3070*/  MUFU.TANH R85, R68 ;  /* 0x0000004400557308 */ /* 0x0001e20000002400 */
[----:B------:R-:W-:Y:S02]  /*3080*/  ISETP.GT.AND P1, PT, R56, 0x61, PT ;  /* 0x000000613800780c */ /* 0x000fe40003f24270 */
[----:B--2---:R-:W-:Y:S01]  /*3090*/  FSEL R27, R98, -INF , P2 ;  /* 0xff800000621b7808 */ /* 0x004fe20001000000 */
[----:B------:R-:W-:Y:S01]  /*30a0*/  IMAD.MOV.U32 R98, RZ, RZ, R119 ;  /* 0x000000ffff627224 */ /* 0x000fe200078e0077 */
[----:B------:R-:W-:-:S03]  /*30b0*/  ISETP.GT.AND P2, PT, R56, 0x68, PT ;  /* 0x000000683800780c */ /* 0x000fc60003f44270 */
[----:B------:R1:W-:Y:S01]  /*30c0*/  MUFU.TANH R86, R49 ;  /* 0x0000003100567308 */ /* 0x0003e20000002400 */
[----:B0-----:R-:W-:Y:S01]  /*30d0*/  FSEL R68, R83, -INF , P5 ;  /* 0xff80000053447808 */ /* 0x001fe20002800000 */
[----:B------:R-:W-:Y:S01]  /*30e0*/  FMUL.FTZ R83, R0, R32 ;  /* 0x0000002000537220 */ /* 0x000fe20000410000 */
[----:B------:R-:W-:-:S04]  /*30f0*/  ISETP.GT.AND P5, PT, R56, 0x60, PT ;  /* 0x000000603800780c */ /* 0x000fc80003fa4270 */
[----:B------:R-:W-:Y:S01]  /*3100*/  FSEL R29, R106, -INF , P5 ;  /* 0xff8000006a1d7808 */ /* 0x000fe20002800000 */
[----:B------:R0:W-:Y:S01]  /*3110*/  MUFU.TANH R87, R63 ;  /* 0x0000003f00577308 */ /* 0x0001e20000002400 */
[----:B-1----:R-:W-:Y:S01]  /*3120*/  FMNMX.FTZ R49, R67, R72, !PT ;  /* 0x0000004843317209 */ /* 0x002fe20007810000 */
[--C-:B------:R-:W-:Y:S01]  /*3130*/  IMAD.MOV.U32 R106, RZ, RZ, R119.reuse ;  /* 0x000000ffff6a7224 */ /* 0x100fe200078e0077 */
[----:B------:R-:W-:Y:S01]  /*3140*/  FSEL R72, R99, -INF , P3 ;  /* 0xff80000063487808 */ /* 0x000fe20001800000 */
[----:B------:R-:W-:Y:S01]  /*3150*/  IMAD.MOV.U32 R99, RZ, RZ, R119 ;  /* 0x000000ffff637224 */ /* 0x000fe200078e0077 */
[----:B------:R-:W-:-:S03]  /*3160*/  FMNMX.FTZ R74, R68, R49, !PT ;  /* 0x00000031444a7209 */ /* 0x000fc60007810000 */
[----:B------:R1:W-:Y:S01]  /*3170*/  MUFU.TANH R90, R73 ;  /* 0x00000049005a7308 */ /* 0x0003e20000002400 */
[----:B------:R-:W-:Y:S01]  /*3180*/  FMNMX.FTZ R49, R69, R74, !PT ;  /* 0x0000004a45317209 */ /* 0x000fe20007810000 */
[----:B0-----:R-:W-:Y:S01]  /*3190*/  FMUL.FTZ R63, R0, R28 ;  /* 0x0000001c003f7220 */ /* 0x001fe20000410000 */
[----:B---3--:R-:W-:Y:S02]  /*31a0*/  FSEL R28, R71, -INF , P4 ;  /* 0xff800000471c7808 */ /* 0x008fe40002000000 */
[----:B------:R-:W-:Y:S02]  /*31b0*/  FMNMX.FTZ R49, R70, R49, !PT ;  /* 0x0000003146317209 */ /* 0x000fe40007810000 */
[----:B------:R-:W-:Y:S01]  /*31c0*/  FSEL R71, R102, -INF , P4 ;  /* 0xff80000066477808 */ /* 0x000fe20002000000 */
[----:B------:R0:W2:Y:S01]  /*31d0*/  MUFU.TANH R79, R44 ;  /* 0x0000002c004f7308 */ /* 0x0000a20000002400 */
[----:B------:R-:W-:Y:S01]  /*31e0*/  FMNMX.FTZ R78, R72, R49, !PT ;  /* 0x00000031484e7209 */ /* 0x000fe20007810000 */
[--C-:B------:R-:W-:Y:S01]  /*31f0*/  IMAD.MOV.U32 R102, RZ, RZ, R119.reuse ;  /* 0x000000ffff667224 */ /* 0x100fe200078e0077 */
[----:B------:R-:W-:Y:S01]  /*3200*/  FSEL R74, R104, -INF , P5 ;  /* 0xff800000684a7808 */ /* 0x000fe20002800000 */
[----:B------:R-:W-:Y:S01]  /*3210*/  IMAD.MOV.U32 R104, RZ, RZ, R119 ;  /* 0x000000ffff687224 */ /* 0x000fe200078e0077 */
[----:B------:R-:W-:-:S02]  /*3220*/  FMNMX.FTZ R75, R71, R78, !PT ;  /* 0x0000004e474b7209 */ /* 0x000fc40007810000 */
[----:B-1----:R-:W-:Y:S01]  /*3230*/  FSEL R73, R105, -INF , P1 ;  /* 0xff80000069497808 */ /* 0x002fe20000800000 */
[----:B------:R1:W-:Y:S01]  /*3240*/  MUFU.TANH R94, R76 ;  /* 0x0000004c005e7308 */ /* 0x0003e20000002400 */
[----:B------:R-:W-:Y:S01]  /*3250*/  FMNMX.FTZ R78, R74, R75, !PT ;  /* 0x0000004b4a4e7209 */ /* 0x000fe20007810000 */
[--C-:B------:R-:W-:Y:S01]  /*3260*/  IMAD.MOV.U32 R105, RZ, RZ, R119.reuse ;  /* 0x000000ffff697224 */ /* 0x100fe200078e0077 */
[----:B0-----:R-:W-:Y:S01]  /*3270*/  FSEL R44, R103, -INF , P3 ;  /* 0xff800000672c7808 */ /* 0x001fe20001800000 */
[--C-:B------:R-:W-:Y:S01]  /*3280*/  IMAD.MOV.U32 R103, RZ, RZ, R119.reuse ;  /* 0x000000ffff677224 */ /* 0x100fe200078e0077 */
[----:B------:R-:W-:Y:S02]  /*3290*/  ISETP.GT.AND P3, PT, R56, 0x69, PT ;  /* 0x000000693800780c */ /* 0x000fe40003f64270 */
[----:B------:R-:W-:Y:S01]  /*32a0*/  FSEL R75, R108, -INF , P2 ;  /* 0xff8000006c4b7808 */ /* 0x000fe20001000000 */
[----:B------:R0:W3:Y:S01]  /*32b0*/  MUFU.TANH R91, R63 ;  /* 0x0000003f005b7308 */ /* 0x0000e20000002400 */
[----:B------:R-:W-:Y:S01]  /*32c0*/  FMNMX.FTZ R78, R73, R78, !PT ;  /* 0x0000004e494e7209 */ /* 0x000fe20007810000 */
[----:B------:R-:W-:Y:S01]  /*32d0*/  IMAD.MOV.U32 R108, RZ, RZ, R119 ;  /* 0x000000ffff6c7224 */ /* 0x000fe200078e0077 */
[----:B------:R-:W-:-:S02]  /*32e0*/  ISETP.GT.AND P4, PT, R56, 0x70, PT ;  /* 0x000000703800780c */ /* 0x000fc40003f84270 */
[----:B-1----:R-:W-:Y:S01]  /*32f0*/  FSEL R76, R109, -INF , P3 ;  /* 0xff8000006d4c7808 */ /* 0x002fe20001800000 */
[--C-:B------:R-:W-:Y:S01]  /*3300*/  IMAD.MOV.U32 R109, RZ, RZ, R119.reuse ;  /* 0x000000ffff6d7224 */ /* 0x100fe200078e0077 */
[----:B------:R-:W-:Y:S02]  /*3310*/  FMNMX.FTZ R81, R75, R78, !PT ;  /* 0x0000004e4b517209 */ /* 0x000fe40007810000 */
[----:B------:R-:W-:Y:S01]  /*3320*/  ISETP.GT.AND P5, PT, R56, 0x71, PT ;  /* 0x000000713800780c */ /* 0x000fe20003fa4270 */
[C---:B0-----:R-:W-:Y:S01]  /*3330*/  FMUL.FTZ R63, R0.reuse, R30 ;  /* 0x0000001e003f7220 */ /* 0x041fe20000410000 */
[----:B------:R-:W-:Y:S01]  /*3340*/  FSEL R78, R89, -INF , P4 ;  /* 0xff800000594e7808 */ /* 0x000fe20002000000 */
[----:B------:R-:W-:Y:S01]  /*3350*/  FMUL.FTZ R89, R0, R33 ;  /* 0x0000002100597220 */ /* 0x000fe20000410000 */
[----:B------:R-:W-:Y:S01]  /*3360*/  FMNMX.FTZ R81, R76, R81, !PT ;  /* 0x000000514c517209 */ /* 0x000fe20007810000 */
[----:B------:R-:W-:Y:S01]  /*3370*/  MUFU.TANH R95, R63 ;  /* 0x0000003f005f7308 */ /* 0x000fe20000002400 */
[----:B------:R-:W-:Y:S01]  /*3380*/  FSEL R49, R107, -INF , P1 ;  /* 0xff8000006b317808 */ /* 0x000fe20000800000 */
[----:B------:R-:W-:Y:S01]  /*3390*/  IMAD.MOV.U32 R107, RZ, RZ, R119 ;  /* 0x000000ffff6b7224 */ /* 0x000fe200078e0077 */
[----:B------:R-:W-:-:S02]  /*33a0*/  FSEL R32, R93, -INF , P4 ;  /* 0xff8000005d207808 */ /* 0x000fc40002000000 */
[----:B------:R-:W-:Y:S02]  /*33b0*/  ISETP.GT.AND P1, PT, R56, 0x78, PT ;  /* 0x000000783800780c */ /* 0x000fe40003f24270 */
[----:B------:R-:W-:Y:S01]  /*33c0*/  FSEL R80, R92, -INF , P5 ;  /* 0xff8000005c507808 */ /* 0x000fe20002800000 */
[----:B------:R-:W-:Y:S01]  /*33d0*/  MUFU.TANH R89, R89 ;  /* 0x0000005900597308 */ /* 0x000fe20000002400 */
[----:B------:R-:W-:Y:S02]  /*33e0*/  FMNMX.FTZ R93, R78, R81, !PT ;  /* 0x000000514e5d7209 */ /* 0x000fe40007810000 */
[----:B------:R-:W-:Y:S02]  /*33f0*/  FSEL R30, R55, -INF , P2 ;  /* 0xff800000371e7808 */ /* 0x000fe40001000000 */
[----:B------:R-:W-:Y:S02]  /*3400*/  ISETP.GT.AND P2, PT, R56, 0x79, PT ;  /* 0x000000793800780c */ /* 0x000fe40003f44270 */
[----:B------:R-:W-:Y:S01]  /*3410*/  FSEL R81, R77, -INF , P1 ;  /* 0xff8000004d517808 */ /* 0x000fe20000800000 */
[----:B------:R-:W-:Y:S01]  /*3420*/  FMUL.FTZ R77, R0, R36 ;  /* 0x00000024004d7220 */ /* 0x000fe20000410000 */
[----:B------:R-:W-:-:S02]  /*3430*/  FMNMX.FTZ R92, R80, R93, !PT ;  /* 0x0000005d505c7209 */ /* 0x000fc40007810000 */
[----:B------:R-:W-:Y:S02]  /*3440*/  FSEL R55, R88, -INF , P3 ;  /* 0xff80000058377808 */ /* 0x000fe40001800000 */
[C---:B------:R-:W-:Y:S01]  /*3450*/  ISETP.GT.AND P3, PT, R56.reuse, 0x80, PT ;  /* 0x000000803800780c */ /* 0x040fe20003f64270 */
[----:B------:R2:W0:Y:S01]  /*3460*/  MUFU.TANH R88, R83 ;  /* 0x0000005300587308 */ /* 0x0004220000002400 */
[----:B------:R-:W-:Y:S02]  /*3470*/  FSEL R82, R97, -INF , P2 ;  /* 0xff80000061527808 */ /* 0x000fe40001000000 */
[----:B------:R-:W-:Y:S02]  /*3480*/  FMNMX.FTZ R93, R81, R92, !PT ;  /* 0x0000005c515d7209 */ /* 0x000fe40007810000 */
[----:B------:R-:W-:Y:S02]  /*3490*/  ISETP.GT.AND P4, PT, R56, 0x81, PT ;  /* 0x000000813800780c */ /* 0x000fe40003f84270 */
[----:B------:R-:W-:Y:S01]  /*34a0*/  FMNMX.FTZ R36, R82, R93, !PT ;  /* 0x0000005d52247209 */ /* 0x000fe20007810000 */
[----:B------:R1:W4:Y:S01]  /*34b0*/  MUFU.TANH R92, R77 ;  /* 0x0000004d005c7308 */ /* 0x0003220000002400 */
[----:B--2---:R-:W-:Y:S01]  /*34c0*/  FSEL R83, R79, -INF , P3 ;  /* 0xff8000004f537808 */ /* 0x004fe20001800000 */
[----:B------:R-:W-:Y:S01]  /*34d0*/  FMUL.FTZ R79, R0, R37 ;  /* 0x00000025004f7220 */ /* 0x000fe20000410000 */
[----:B------:R-:W-:-:S02]  /*34e0*/  FSEL R63, R96, -INF , P5 ;  /* 0xff800000603f7808 */ /* 0x000fc40002800000 */
[----:B------:R-:W-:Y:S02]  /*34f0*/  FSEL R33, R84, -INF , P1 ;  /* 0xff80000054217808 */ /* 0x000fe40000800000 */
[----:B------:R-:W-:Y:S02]  /*3500*/  ISETP.GT.AND P5, PT, R56, 0x88, PT ;  /* 0x000000883800780c */ /* 0x000fe40003fa4270 */
[----:B------:R-:W-:Y:S02]  /*3510*/  FSEL R84, R86, -INF , P4 ;  /* 0xff80000056547808 */ /* 0x000fe40002000000 */
[----:B------:R-:W-:Y:S02]  /*3520*/  FMNMX.FTZ R93, R83, R36, !PT ;  /* 0x00000024535d7209 */ /* 0x000fe40007810000 */
[----:B------:R-:W-:Y:S02]  /*3530*/  FSEL R36, R85, -INF , P2 ;  /* 0xff80000055247808 */ /* 0x000fe40001000000 */
[----:B------:R-:W-:-:S02]  /*3540*/  ISETP.GT.AND P1, PT, R56, 0x89, PT ;  /* 0x000000893800780c */ /* 0x000fc40003f24270 */
[----:B---3--:R-:W-:Y:S02]  /*3550*/  FSEL R85, R91, -INF , P5 ;  /* 0xff8000005b557808 */ /* 0x008fe40002800000 */
[----:B------:R-:W-:Y:S01]  /*3560*/  FMNMX.FTZ R96, R84, R93, !PT ;  /* 0x0000005d54607209 */ /* 0x000fe20007810000 */
[----:B------:R2:W3:Y:S01]  /*3570*/  MUFU.TANH R91, R79 ;  /* 0x0000004f005b7308 */ /* 0x0004e20000002400 */
[----:B------:R-:W-:Y:S02]  /*3580*/  ISETP.GT.AND P2, PT, R56, 0x90, PT ;  /* 0x000000903800780c */ /* 0x000fe40003f44270 */
[----:B------:R-:W-:Y:S02]  /*3590*/  FSEL R86, R94, -INF , P1 ;  /* 0xff8000005e567808 */ /* 0x000fe40000800000 */
[----:B------:R-:W-:Y:S02]  /*35a0*/  FMNMX.FTZ R93, R85, R96, !PT ;  /* 0x00000060555d7209 */ /* 0x000fe40007810000 */
[----:B------:R-:W-:-:S02]  /*35b0*/  FSEL R37, R87, -INF , P3 ;  /* 0xff80000057257808 */ /* 0x000fc40001800000 */
[----:B------:R-:W-:Y:S02]  /*35c0*/  ISETP.GT.AND P3, PT, R56, 0x91, PT ;  /* 0x000000913800780c */ /* 0x000fe40003f64270 */
[----:B0-----:R-:W-:Y:S02]  /*35d0*/  FSEL R87, R88, -INF , P2 ;  /* 0xff80000058577808 */ /* 0x001fe40001000000 */
[----:B------:R-:W-:Y:S02]  /*35e0*/  FMNMX.FTZ R94, R86, R93, !PT ;  /* 0x0000005d565e7209 */ /* 0x000fe40007810000 */
[----:B-1----:R-:W-:Y:S02]  /*35f0*/  FSEL R77, R90, -INF , P4 ;  /* 0xff8000005a4d7808 */ /* 0x002fe40002000000 */
[----:B------:R-:W-:Y:S02]  /*3600*/  FSEL R88, R89, -INF , P3 ;  /* 0xff80000059587808 */ /* 0x000fe40001800000 */
[----:B------:R-:W-:-:S02]  /*3610*/  ISETP.GT.AND P4, PT, R56, 0x98, PT ;  /* 0x000000983800780c */ /* 0x000fc40003f84270 */
[----:B------:R-:W-:Y:S01]  /*3620*/  FMNMX.FTZ R89, R87, R94, !PT ;  /* 0x0000005e57597209 */ /* 0x000fe20007810000 */
[C---:B------:R-:W-:Y:S01]  /*3630*/  FMUL.FTZ R94, R0.reuse, R38 ;  /* 0x00000026005e7220 */ /* 0x040fe20000410000 */
[----:B--2---:R-:W-:Y:S01]  /*3640*/  FSEL R79, R95, -INF , P5 ;  /* 0xff8000005f4f7808 */ /* 0x004fe20002800000 */
[----:B------:R-:W-:Y:S01]  /*3650*/  FMUL.FTZ R95, R0, R39 ;  /* 0x00000027005f7220 */ /* 0x000fe20000410000 */
[----:B------:R-:W-:Y:S02]  /*3660*/  ISETP.GT.AND P5, PT, R56, 0x99, PT ;  /* 0x000000993800780c */ /* 0x000fe40003fa4270 */
[----:B----4-:R-:W-:Y:S01]  /*3670*/  FSEL R56, R92, -INF , P4 ;  /* 0xff8000005c387808 */ /* 0x010fe20002000000 */
[----:B------:R-:W0:Y:S01]  /*3680*/  MUFU.TANH R94, R94 ;  /* 0x0000005e005e7308 */ /* 0x000e220000002400 */
[----:B------:R-:W-:Y:S02]  /*3690*/  FMNMX.FTZ R93, R88, R89, !PT ;  /* 0x00000059585d7209 */ /* 0x000fe40007810000 */
[----:B---3--:R-:W-:-:S02]  /*36a0*/  FSEL R89, R91, -INF , P5 ;  /* 0xff8000005b597808 */ /* 0x008fc40002800000 */
[----:B------:R-:W-:-:S03]  /*36b0*/  FMNMX.FTZ R90, R56, R93, !PT ;  /* 0x0000005d385a7209 */ /* 0x000fc60007810000 */
[----:B------:R-:W-:Y:S01]  /*36c0*/  MUFU.TANH R95, R95 ;  /* 0x0000005f005f7308 */ /* 0x000fe20000002400 */
[----:B------:R-:W-:-:S05]  /*36d0*/  FMNMX.FTZ R91, R89, R90, !PT ;  /* 0x0000005a595b7209 */ /* 0x000fca0007810000 */
[----:B------:R-:W1:Y:S02]  /*36e0*/  SHFL.BFLY PT, R90, R91, 0x2, 0x1f ;  /* 0x0c401f005b5a7f89 */ /* 0x000e6400000e0000 */
[----:B-1----:R-:W-:Y:S01]  /*36f0*/  FMNMX.FTZ R92, R91, R90, !PT ;  /* 0x0000005a5b5c7209 */ /* 0x002fe20007810000 */
[C---:B------:R-:W-:Y:S01]  /*3700*/  FMUL.FTZ R91, R0.reuse, R34 ;  /* 0x00000022005b7220 */ /* 0x040fe20000410000 */
[----:B------:R-:W-:-:S03]  /*3710*/  FMUL.FTZ R90, R0, R31 ;  /* 0x0000001f005a7220 */ /* 0x000fc60000410000 */
[----:B------:R-:W1:Y:S02]  /*3720*/  SHFL.BFLY PT, R93, R92, 0x1, 0x1f ;  /* 0x0c201f005c5d7f89 */ /* 0x000e6400000e0000 */
[----:B------:R-:W-:Y:S08]  /*3730*/  MUFU.TANH R91, R91 ;  /* 0x0000005b005b7308 */ /* 0x000ff00000002400 */
[----:B------:R-:W2:Y:S01]  /*3740*/  MUFU.TANH R90, R90 ;  /* 0x0000005a005a7308 */ /* 0x000ea20000002400 */
[----:B-1----:R-:W-:Y:S01]  /*3750*/  FMNMX.FTZ R126, R92, R93, !PT ;  /* 0x0000005d5c7e7209 */ /* 0x002fe20007810000 */
[----:B------:R-:W-:-:S02]  /*3760*/  IMAD.U32 R93, RZ, RZ, UR10 ;  /* 0x0000000aff5d7e24 */ /* 0x000fc4000f8e00ff */
[----:B------:R-:W-:Y:S01]  /*3770*/  FMUL.FTZ R92, R0, R35 ;  /* 0x00000023005c7220 */ /* 0x000fe20000410000 */
[C---:B------:R-:W-:Y:S01]  /*3780*/  FSETP.NEU.FTZ.AND P6, PT, R126.reuse, -INF , PT ;  /* 0xff8000007e00780b */ /* 0x040fe20003fdd000 */
[----:B------:R-:W-:-:S04]  /*3790*/  FFMA.FTZ R93, R126, R93, -8 ;  /* 0xc10000007e5d7423 */ /* 0x000fc8000001005d */
[----:B------:R-:W1:Y:S01]  /*37a0*/  MUFU.TANH R92, R92 ;  /* 0x0000005c005c7308 */ /* 0x000e620000002400 */
[----:B------:R-:W-:Y:S02]  /*37b0*/  FSEL R93, R93, RZ, P6 ;  /* 0x000000ff5d5d7208 */ /* 0x000fe40003000000 */
[----:B------:R-:W-:Y:S01]  /*37c0*/  LOP3.LUT P6, RZ, R110, 0x7f, RZ, 0xc0, !PT ;  /* 0x0000007f6eff7812 */ /* 0x000fe200078cc0ff */
[----:B------:R-:W-:Y:S02]  /*37d0*/  IMAD.MOV.U32 R110, RZ, RZ, R119 ;  /* 0x000000ffff6e7224 */ /* 0x000fe400078e0077 */
        /* <DEDUP_REMOVED lines=15> */
[----:B------:R3:W-:Y:S01]  /*38d0*/  MUFU.EX2 R47, R54 ;  /* 0x00000036002f7308 */ /* 0x0007e20000000800 */
        /* <DEDUP_REMOVED lines=11> */
[----:B0-----:R-:W-:Y:S01]  /*3990*/  FSEL R74, R94, -INF , P4 ;  /* 0xff8000005e4a7808 */ /* 0x001fe20002000000 */
[--C-:B------:R-:W-:Y:S01]  /*39a0*/  FFMA.FTZ R94, R73, UR10, -R93.reuse ;  /* 0x0000000a495e7c23 */ /* 0x100fe2000801085d */
[----:B------:R-:W-:Y:S01]  /*39b0*/  FMNMX.FTZ R52, R12, R51, !PT ;  /* 0x000000330c347209 */ /* 0x000fe20007810000 */
[--C-:B------:R-:W-:Y:S01]  /*39c0*/  FFMA.FTZ R73, R78, UR10, -R93.reuse ;  /* 0x0000000a4e497c23 */ /* 0x100fe2000801085d */
[----:B------:R-:W-:-:S01]  /*39d0*/  FFMA.FTZ R78, R81, UR10, -R93 ;  /* 0x0000000a514e7c23 */ /* 0x000fc2000801085d */
[--C-:B------:R-:W-:Y:S01]  /*39e0*/  FFMA.FTZ R81, R82, UR10, -R93.reuse ;  /* 0x0000000a52517c23 */ /* 0x100fe2000801085d */
[----:B------:R-:W-:Y:S01]  /*39f0*/  FMNMX.FTZ R53, R13, R52, !PT ;  /* 0x000000340d357209 */ /* 0x000fe20007810000 */
[----:B------:R0:W-:Y:S01]  /*3a00*/  MUFU.EX2 R51, R58 ;  /* 0x0000003a00337308 */ /* 0x0001e20000000800 */
[----:B------:R-:W-:-:S01]  /*3a10*/  FFMA.FTZ R52, R59, UR10, -R93 ;  /* 0x0000000a3b347c23 */ /* 0x000fc2000801085d */
[--C-:B------:R-:W-:Y:S01]  /*3a20*/  FFMA.FTZ R82, R85, UR10, -R93.reuse ;  /* 0x0000000a55527c23 */ /* 0x100fe2000801085d */
[----:B---3--:R-:W-:Y:S01]  /*3a30*/  FMNMX.FTZ R54, R14, R53, !PT ;  /* 0x000000350e367209 */ /* 0x008fe20007810000 */
[--C-:B------:R-:W-:Y:S01]  /*3a40*/  FFMA.FTZ R85, R86, UR10, -R93.reuse ;  /* 0x0000000a56557c23 */ /* 0x100fe2000801085d */
[----:B------:R-:W-:-:S01]  /*3a50*/  FFMA.FTZ R56, R56, UR10, -R93 ;  /* 0x0000000a38387c23 */ /* 0x000fc2000801085d */
[----:B------:R-:W-:Y:S01]  /*3a60*/  FFMA.FTZ R89, R89, UR10, -R93 ;  /* 0x0000000a59597c23 */ /* 0x000fe2000801085d */
[----:B------:R-:W-:Y:S01]  /*3a70*/  FMNMX.FTZ R53, R15, R54, !PT ;  /* 0x000000360f357209 */ /* 0x000fe20007810000 */
[----:B------:R-:W-:Y:S01]  /*3a80*/  MUFU.EX2 R34, R34 ;  /* 0x0000002200227308 */ /* 0x000fe20000000800 */
[----:B------:R-:W-:-:S02]  /*3a90*/  @!P6 VIADD R3, R3, 0x33440 ;  /* 0x000334400303e836 */ /* 0x000fc40000000000 */
[----:B------:R-:W-:-:S03]  /*3aa0*/  FMNMX.FTZ R54, R20, R53, !PT ;  /* 0x0000003514367209 */ /* 0x000fc60007810000 */
[----:B------:R-:W-:Y:S02]  /*3ab0*/  @!P6 PRMT R3, RZ, 0x654, R3 ;  /* 0x00000654ff03e816 */ /* 0x000fe40000000003 */
[----:B------:R-:W-:Y:S01]  /*3ac0*/  FMNMX.FTZ R57, R21, R54, !PT ;  /* 0x0000003615397209 */ /* 0x000fe20007810000 */
[----:B------:R-:W-:Y:S01]  /*3ad0*/  FFMA.FTZ R54, R60, UR10, -R93 ;  /* 0x0000000a3c367c23 */ /* 0x000fe2000801085d */
[----:B------:R3:W-:Y:S01]  /*3ae0*/  MUFU.EX2 R53, R61 ;  /* 0x0000003d00357308 */ /* 0x0007e20000000800 */
[----:B------:R4:W-:Y:S01]  /*3af0*/  @!P6 SYNCS.ARRIVE.TRANS64.RED.A1T0 RZ, [R3+URZ], RZ ;  /* 0x000000ff03ffe9a7 */ /* 0x0009e2000810043f */
[----:B0-----:R-:W-:-:S04]  /*3b00*/  FMNMX.FTZ R58, R40, R57, !PT ;  /* 0x00000039283a7209 */ /* 0x001fc80007810000 */
[----:B------:R-:W-:Y:S02]  /*3b10*/  FMNMX.FTZ R57, R41, R58, !PT ;  /* 0x0000003a29397209 */ /* 0x000fe40007810000 */
[----:B------:R-:W-:Y:S02]  /*3b20*/  MUFU.EX2 R35, R35 ;  /* 0x0000002300237308 */ /* 0x000fe40000000800 */
[----:B------:R-:W-:-:S04]  /*3b30*/  FMNMX.FTZ R59, R42, R57, !PT ;  /* 0x000000392a3b7209 */ /* 0x000fc80007810000 */
[----:B------:R-:W-:Y:S02]  /*3b40*/  FMNMX.FTZ R58, R24, R59, !PT ;  /* 0x0000003b183a7209 */ /* 0x000fe40007810000 */
[----:B------:R0:W-:Y:S02]  /*3b50*/  MUFU.EX2 R57, R62 ;  /* 0x0000003e00397308 */ /* 0x0001e40000000800 */
[----:B------:R-:W-:-:S04]  /*3b60*/  FMNMX.FTZ R60, R43, R58, !PT ;  /* 0x0000003a2b3c7209 */ /* 0x000fc80007810000 */
[----:B------:R-:W-:Y:S02]  /*3b70*/  FMNMX.FTZ R59, R25, R60, !PT ;  /* 0x0000003c193b7209 */ /* 0x000fe40007810000 */
[----:B------:R5:W-:Y:S02]  /*3b80*/  MUFU.EX2 R58, R65 ;  /* 0x00000041003a7308 */ /* 0x000be40000000800 */
[----:B------:R-:W-:-:S04]  /*3b90*/  FMNMX.FTZ R60, R26, R59, !PT ;  /* 0x0000003b1a3c7209 */ /* 0x000fc80007810000 */
[----:B---3--:R-:W-:Y:S01]  /*3ba0*/  FMNMX.FTZ R61, R27, R60, !PT ;  /* 0x0000003c1b3d7209 */ /* 0x008fe20007810000 */
[----:B------:R-:W-:-:S01]  /*3bb0*/  FFMA.FTZ R60, R66, UR10, -R93 ;  /* 0x0000000a423c7c23 */ /* 0x000fc2000801085d */
[----:B------:R-:W-:Y:S02]  /*3bc0*/  MUFU.EX2 R59, R64 ;  /* 0x00000040003b7308 */ /* 0x000fe40000000800 */
[----:B------:R-:W-:-:S04]  /*3bd0*/  FMNMX.FTZ R61, R44, R61, !PT ;  /* 0x0000003d2c3d7209 */ /* 0x000fc80007810000 */
[----:B0-----:R-:W-:Y:S01]  /*3be0*/  FMNMX.FTZ R62, R28, R61, !PT ;  /* 0x0000003d1c3e7209 */ /* 0x001fe20007810000 */
[----:B------:R-:W-:-:S01]  /*3bf0*/  FFMA.FTZ R61, R67, UR10, -R93 ;  /* 0x0000000a433d7c23 */ /* 0x000fc2000801085d */
[----:B------:R-:W-:Y:S02]  /*3c00*/  MUFU.EX2 R64, R68 ;  /* 0x0000004400407308 */ /* 0x000fe40000000800 */
[----:B------:R-:W-:-:S04]  /*3c10*/  FMNMX.FTZ R62, R29, R62, !PT ;  /* 0x0000003e1d3e7209 */ /* 0x000fc80007810000 */
[----:B-----5:R-:W-:Y:S02]  /*3c20*/  FMNMX.FTZ R65, R49, R62, !PT ;  /* 0x0000003e31417209 */ /* 0x020fe40007810000 */
[----:B------:R-:W0:Y:S02]  /*3c30*/  MUFU.EX2 R38, R38 ;  /* 0x0000002600267308 */ /* 0x000e240000000800 */
[----:B------:R-:W-:-:S04]  /*3c40*/  FMNMX.FTZ R62, R30, R65, !PT ;  /* 0x000000411e3e7209 */ /* 0x000fc80007810000 */
[----:B------:R-:W-:Y:S01]  /*3c50*/  FMNMX.FTZ R65, R55, R62, !PT ;  /* 0x0000003e37417209 */ /* 0x000fe20007810000 */
[----:B------:R-:W-:-:S01]  /*3c60*/  FFMA.FTZ R62, R69, UR10, -R93 ;  /* 0x0000000a453e7c23 */ /* 0x000fc2000801085d */
[----:B------:R-:W-:Y:S02]  /*3c70*/  MUFU.EX2 R39, R39 ;  /* 0x0000002700277308 */ /* 0x000fe40000000800 */
[----:B------:R-:W-:Y:S01]  /*3c80*/  FMNMX.FTZ R66, R32, R65, !PT ;  /* 0x0000004120427209 */ /* 0x000fe20007810000 */
[----:B------:R-:W-:Y:S01]  /*3c90*/  FFMA.FTZ R65, R70, UR10, -R93 ;  /* 0x0000000a46417c23 */ /* 0x000fe2000801085d */
[----:B--2---:R-:W-:Y:S02]  /*3ca0*/  FSEL R70, R90, -INF , P1 ;  /* 0xff8000005a467808 */ /* 0x004fe40000800000 */
[----:B------:R-:W-:Y:S02]  /*3cb0*/  FMNMX.FTZ R66, R63, R66, !PT ;  /* 0x000000423f427209 */ /* 0x000fe40007810000 */
[----:B-1----:R-:W-:Y:S01]  /*3cc0*/  FSEL R90, R92, -INF , P3 ;  /* 0xff8000005c5a7808 */ /* 0x002fe20001800000 */
[----:B------:R-:W-:Y:S01]  /*3cd0*/  MUFU.EX2 R46, R46 ;  /* 0x0000002e002e7308 */ /* 0x000fe20000000800 */
[----:B------:R-:W-:-:S02]  /*3ce0*/  FMNMX.FTZ R67, R33, R66, !PT ;  /* 0x0000004221437209 */ /* 0x000fc40007810000 */
[----:B0-----:R-:W-:Y:S02]  /*3cf0*/  F2FP.SATFINITE.E4M3.F32.PACK_AB_MERGE_C R200, R38, R35, RZ ;  /* 0x0000002326c8723e */ /* 0x001fe400048070ff */
[----:B------:R-:W-:Y:S01]  /*3d00*/  FMNMX.FTZ R66, R36, R67, !PT ;  /* 0x0000004324427209 */ /* 0x000fe20007810000 */
[----:B------:R-:W-:Y:S01]  /*3d10*/  FFMA.FTZ R67, R71, UR10, -R93 ;  /* 0x0000000a47437c23 */ /* 0x000fe2000801085d */
[----:B------:R-:W-:Y:S01]  /*3d20*/  FSEL R71, R91, -INF , P2 ;  /* 0xff8000005b477808 */ /* 0x000fe20001000000 */
[----:B------:R-:W-:Y:S01]  /*3d30*/  MUFU.EX2 R45, R45 ;  /* 0x0000002d002d7308 */ /* 0x000fe20000000800 */
[----:B------:R-:W-:Y:S02]  /*3d40*/  FMNMX.FTZ R68, R37, R66, !PT ;  /* 0x0000004225447209 */ /* 0x000fe40007810000 */
[----:B------:R-:W-:Y:S02]  /*3d50*/  FSEL R91, R95, -INF , P5 ;  /* 0xff8000005f5b7808 */ /* 0x000fe40002800000 */
[----:B------:R-:W-:-:S02]  /*3d60*/  FMNMX.FTZ R68, R77, R68, !PT ;  /* 0x000000444d447209 */ /* 0x000fc40007810000 */
[----:B------:R-:W-:Y:S01]  /*3d70*/  F2FP.SATFINITE.E4M3.F32.PACK_AB_MERGE_C R200, R34, R31, R200 ;  /* 0x0000001f22c8723e */ /* 0x000fe200048070c8 */
[----:B------:R0:W-:Y:S01]  /*3d80*/  MUFU.EX2 R66, R72 ;  /* 0x0000004800427308 */ /* 0x0001e20000000800 */
[----:B------:R-:W-:-:S04]  /*3d90*/  FMNMX.FTZ R69, R79, R68, !PT ;  /* 0x000000444f457209 */ /* 0x000fc80007810000 */
[----:B------:R-:W-:-:S03]  /*3da0*/  FMNMX.FTZ R68, R70, R69, !PT ;  /* 0x0000004546447209 */ /* 0x000fc60007810000 */
[----:B------:R-:W1:Y:S01]  /*3db0*/  MUFU.EX2 R48, R48 ;  /* 0x0000003000307308 */ /* 0x000e620000000800 */
[----:B------:R-:W-:-:S04]  /*3dc0*/  FMNMX.FTZ R69, R71, R68, !PT ;  /* 0x0000004447457209 */ /* 0x000fc80007810000 */
[----:B------:R-:W-:-:S03]  /*3dd0*/  FMNMX.FTZ R69, R90, R69, !PT ;  /* 0x000000455a457209 */ /* 0x000fc60007810000 */
[----:B------:R-:W-:Y:S01]  /*3de0*/  MUFU.EX2 R50, R50 ;  /* 0x0000003200327308 */ /* 0x000fe20000000800 */
[----:B0-----:R-:W-:-:S04]  /*3df0*/  FMNMX.FTZ R72, R74, R69, !PT ;  /* 0x000000454a487209 */ /* 0x001fc80007810000 */
[----:B------:R-:W-:Y:S01]  /*3e00*/  FMNMX.FTZ R92, R91, R72, !PT ;  /* 0x000000485b5c7209 */ /* 0x000fe20007810000 */
[----:B------:R-:W-:-:S01]  /*3e10*/  FFMA.FTZ R72, R75, UR10, -R93 ;  /* 0x0000000a4b487c23 */ /* 0x000fc2000801085d */
[--C-:B------:R-:W-:Y:S01]  /*3e20*/  FFMA.FTZ R75, R76, UR10, -R93.reuse ;  /* 0x0000000a4c4b7c23 */ /* 0x100fe2000801085d */
[----:B------:R-:W-:-:S01]  /*3e30*/  FFMA.FTZ R76, R80, UR10, -R93 ;  /* 0x0000000a504c7c23 */ /* 0x000fc2000801085d */
[--C-:B------:R-:W-:Y:S01]  /*3e40*/  FFMA.FTZ R80, R83, UR10, -R93.reuse ;  /* 0x0000000a53507c23 */ /* 0x100fe2000801085d */
[----:B------:R-:W0:Y:S01]  /*3e50*/  SHFL.BFLY PT, R95, R92, 0x2, 0x1f ;  /* 0x0c401f005c5f7f89 */ /* 0x000e2200000e0000 */
[----:B------:R-:W-:-:S01]  /*3e60*/  FFMA.FTZ R83, R84, UR10, -R93 ;  /* 0x0000000a54537c23 */ /* 0x000fc2000801085d */
[--C-:B------:R-:W-:Y:S01]  /*3e70*/  FFMA.FTZ R84, R87, UR10, -R93.reuse ;  /* 0x0000000a57547c23 */ /* 0x100fe2000801085d */
[----:B------:R-:W-:-:S01]  /*3e80*/  FFMA.FTZ R87, R88, UR10, -R93 ;  /* 0x0000000a58577c23 */ /* 0x000fc2000801085d */
[----:B------:R-:W-:Y:S01]  /*3e90*/  MUFU.EX2 R69, R94 ;  /* 0x0000005e00457308 */ /* 0x000fe20000000800 */
[----:B-1----:R-:W-:-:S04]  /*3ea0*/  F2FP.SATFINITE.E4M3.F32.PACK_AB_MERGE_C R202, R48, R45, RZ ;  /* 0x0000002d30ca723e */ /* 0x002fc800048070ff */
[----:B------:R-:W-:-:S03]  /*3eb0*/  F2FP.SATFINITE.E4M3.F32.PACK_AB_MERGE_C R202, R46, R39, R202 ;  /* 0x000000272eca723e */ /* 0x000fc600048070ca */
[----:B------:R-:W1:Y:S08]  /*3ec0*/  MUFU.EX2 R52, R52 ;  /* 0x0000003400347308 */ /* 0x000e700000000800 */
[----:B------:R-:W-:Y:S01]  /*3ed0*/  MUFU.EX2 R54, R54 ;  /* 0x0000003600367308 */ /* 0x000fe20000000800 */
[----:B0-----:R-:W-:-:S07]  /*3ee0*/  FMNMX.FTZ R95, R92, R95, !PT ;  /* 0x0000005f5c5f7209 */ /* 0x001fce0007810000 */
[----:B------:R-:W-:Y:S01]  /*3ef0*/  MUFU.EX2 R60, R60 ;  /* 0x0000003c003c7308 */ /* 0x000fe20000000800 */
[----:B------:R-:W0:Y:S01]  /*3f00*/  SHFL.BFLY PT, R132, R95, 0x1, 0x1f ;  /* 0x0c201f005f847f89 */ /* 0x000e2200000e0000 */
[----:B-1----:R-:W-:-:S04]  /*3f10*/  F2FP.SATFINITE.E4M3.F32.PACK_AB_MERGE_C R204, R52, R51, RZ ;  /* 0x0000003334cc723e */ /* 0x002fc800048070ff */
[----:B------:R-:W-:Y:S02]  /*3f20*/  F2FP.SATFINITE.E4M3.F32.PACK_AB_MERGE_C R204, R50, R47, R204 ;  /* 0x0000002f32cc723e */ /* 0x000fe400048070cc */
[----:B------:R-:W-:Y:S08]  /*3f30*/  MUFU.EX2 R61, R61 ;  /* 0x0000003d003d7308 */ /* 0x000ff00000000800 */
[----:B------:R-:W-:Y:S08]  /*3f40*/  MUFU.EX2 R62, R62 ;  /* 0x0000003e003e7308 */ /* 0x000ff00000000800 */
[----:B------:R-:W-:Y:S01]  /*3f50*/  MUFU.EX2 R65, R65 ;  /* 0x0000004100417308 */ /* 0x000fe20000000800 */
[----:B0-----:R-:W-:Y:S01]  /*3f60*/  FMNMX.FTZ R132, R95, R132, !PT ;  /* 0x000000845f847209 */ /* 0x001fe20007810000 */
[----:B------:R-:W-:-:S03]  /*3f70*/  IMAD.U32 R95, RZ, RZ, UR10 ;  /* 0x0000000aff5f7e24 */ /* 0x000fc6000f8e00ff */
        /* <DEDUP_REMOVED lines=17> */
[----:B------:R-:W-:Y:S01]  /*4090*/  FADD.FTZ R24, R31, R34 ;  /* 0x000000221f187221 */ /* 0x000fe20000010000 */
        /* <DEDUP_REMOVED lines=26> */
[----:B------:R-:W-:-:S01]  /*4240*/  FFMA.FTZ R90, R90, UR10, -R86 ;  /* 0x0000000a5a5a7c23 */ /* 0x000fc20008010856 */
[----:B------:R-:W-:Y:S01]  /*4250*/  FFMA.FTZ R74, R74, UR10, -R86 ;  /* 0x0000000a4a4a7c23 */ /* 0x000fe20008010856 */
[----:B------:R-:W-:-:S02]  /*4260*/  IMAD.MOV.U32 R42, RZ, RZ, R119 ;  /* 0x000000ffff2a7224 */ /* 0x000fc400078e0077 */
[--C-:B------:R-:W-:Y:S02]  /*4270*/  IMAD.MOV.U32 R34, RZ, RZ, R119.reuse ;  /* 0x000000ffff227224 */ /* 0x100fe400078e0077 */
[----:B------:R-:W-:Y:S01]  /*4280*/  IMAD.MOV.U32 R31, RZ, RZ, R119 ;  /* 0x000000ffff1f7224 */ /* 0x000fe200078e0077 */
[----:B------:R5:W-:Y:S08]  /*4290*/  MUFU.EX2 R97, R15 ;  /* 0x0000000f00617308 */ /* 0x000bf00000000800 */
[----:B------:R-:W4:Y:S01]  /*42a0*/  MUFU.EX2 R7, R7 ;  /* 0x0000000700077308 */ /* 0x000f220000000800 */
[----:B-----5:R-:W-:-:S01]  /*42b0*/  FFMA.FTZ R15, R27, UR10, -R86 ;  /* 0x0000000a1b0f7c23 */ /* 0x020fc20008010856 */
[----:B0-----:R-:W-:-:S06]  /*42c0*/  FADD.FTZ R27, R4, R5 ;  /* 0x00000005041b7221 */ /* 0x001fcc0000010000 */
[----:B------:R0:W5:Y:S08]  /*42d0*/  MUFU.EX2 R94, R10 ;  /* 0x0000000a005e7308 */ /* 0x0001700000000800 */
[----:B------:R1:W-:Y:S01]  /*42e0*/  MUFU.EX2 R92, R14 ;  /* 0x0000000e005c7308 */ /* 0x0003e20000000800 */
[----:B0-----:R-:W-:-:S07]  /*42f0*/  FFMA.FTZ R10, R20, UR10, -R86 ;  /* 0x0000000a140a7c23 */ /* 0x001fce0008010856 */
[----:B------:R0:W-:Y:S01]  /*4300*/  MUFU.EX2 R20, R25 ;  /* 0x0000001900147308 */ /* 0x0001e20000000800 */
[----:B-1----:R-:W-:-:S07]  /*4310*/  FFMA.FTZ R14, R26, UR10, -R86 ;  /* 0x0000000a1a0e7c23 */ /* 0x002fce0008010856 */
[----:B------:R1:W5:Y:S01]  /*4320*/  MUFU.EX2 R95, R11 ;  /* 0x0000000b005f7308 */ /* 0x0003620000000800 */
[----:B0-----:R-:W-:-:S01]  /*4330*/  FADD.FTZ R25, R35, R24 ;  /* 0x0000001823197221 */ /* 0x001fc20000010000 */
[----:B------:R-:W-:Y:S01]  /*4340*/  FADD.FTZ R24, R88, R27 ;  /* 0x0000001b58187221 */ /* 0x000fe20000010000 */
[----:B--2---:R-:W-:Y:S01]  /*4350*/  F2FP.SATFINITE.E4M3.F32.PACK_AB_MERGE_C R88, R93, R88, RZ ;  /* 0x000000585d58723e */ /* 0x004fe200048070ff */
[----:B------:R-:W-:Y:S02]  /*4360*/  IMAD.MOV.U32 R35, RZ, RZ, R119 ;  /* 0x000000ffff237224 */ /* 0x000fe400078e0077 */
[----:B------:R-:W-:-:S01]  /*4370*/  FADD.FTZ R26, R38, R25 ;  /* 0x00000019261a7221 */ /* 0x000fc20000010000 */
[----:B------:R-:W-:Y:S01]  /*4380*/  FADD.FTZ R25, R93, R24 ;  /* 0x000000185d197221 */ /* 0x000fe20000010000 */
[----:B------:R-:W-:Y:S01]  /*4390*/  F2FP.SATFINITE.E4M3.F32.PACK_AB_MERGE_C R201, R5, R4, R88 ;  /* 0x0000000405c9723e */ /* 0x000fe20004807058 */
[----:B------:R-:W0:Y:S01]  /*43a0*/  MUFU.EX2 R8, R8 ;  /* 0x0000000800087308 */ /* 0x000e220000000800 */
[----:B------:R-:W-:-:S01]  /*43b0*/  FADD.FTZ R27, R39, R26 ;  /* 0x0000001a271b7221 */ /* 0x000fc20000010000 */
[----:B---3--:R-:W-:Y:S01]  /*43c0*/  FADD.FTZ R24, R6, R25 ;  /* 0x0000001906187221 */ /* 0x008fe20000010000 */
[----:B-1----:R-:W-:-:S01]  /*43d0*/  FFMA.FTZ R11, R21, UR10, -R86 ;  /* 0x0000000a150b7c23 */ /* 0x002fc20008010856 */
[----:B------:R-:W-:Y:S01]  /*43e0*/  FFMA.FTZ R86, R91, UR10, -R86 ;  /* 0x0000000a5b567c23 */ /* 0x000fe20008010856 */
[----:B------:R-:W-:-:S01]  /*43f0*/  FADD.FTZ R26, R46, R27 ;  /* 0x0000001b2e1a7221 */ /* 0x000fc20000010000 */
[----:B----4-:R-:W-:Y:S01]  /*4400*/  FADD.FTZ R3, R7, R24 ;  /* 0x0000001807037221 */ /* 0x010fe20000010000 */
[----:B------:R-:W-:Y:S01]  /*4410*/  IMAD.MOV.U32 R93, RZ, RZ, R119 ;  /* 0x000000ffff5d7224 */ /* 0x000fe200078e0077 */
[----:B------:R-:W1:Y:S01]  /*4420*/  MUFU.EX2 R9, R9 ;  /* 0x0000000900097308 */ /* 0x000e620000000800 */
[----:B------:R-:W-:-:S01]  /*4430*/  FADD.FTZ R25, R45, R26 ;  /* 0x0000001a2d197221 */ /* 0x000fc20000010000 */
[----:B-----5:R-:W-:Y:S01]  /*4440*/  FADD.FTZ R26, R94, R3 ;  /* 0x000000035e1a7221 */ /* 0x020fe20000010000 */
[----:B------:R-:W-:Y:S01]  /*4450*/  F2FP.SATFINITE.E4M3.F32.PACK_AB_MERGE_C R94, R95, R94, RZ ;  /* 0x0000005e5f5e723e */ /* 0x000fe200048070ff */
[----:B------:R-:W-:-:S02]  /*4460*/  IMAD.MOV.U32 R91, RZ, RZ, R119 ;  /* 0x000000ffff5b7224 */ /* 0x000fc400078e0077 */
[----:B------:R-:W-:-:S01]  /*4470*/  FADD.FTZ R3, R95, R26 ;  /* 0x0000001a5f037221 */ /* 0x000fc20000010000 */
[----:B------:R-:W-:Y:S01]  /*4480*/  F2FP.SATFINITE.E4M3.F32.PACK_AB_MERGE_C R203, R7, R6, R94 ;  /* 0x0000000607cb723e */ /* 0x000fe2000480705e */
[----:B------:R2:W-:Y:S01]  /*4490*/  MUFU.EX2 R21, R28 ;  /* 0x0000001c00157308 */ /* 0x0005e20000000800 */
[----:B------:R-:W-:Y:S02]  /*44a0*/  IMAD.MOV.U32 R95, RZ, RZ, R119 ;  /* 0x000000ffff5f7224 */ /* 0x000fe400078e0077 */
[----:B0-----:R-:W-:Y:S01]  /*44b0*/  FADD.FTZ R26, R8, R3 ;  /* 0x00000003081a7221 */ /* 0x001fe20000010000 */
[--C-:B------:R-:W-:Y:S02]  /*44c0*/  IMAD.MOV.U32 R94, RZ, RZ, R119.reuse ;  /* 0x000000ffff5e7224 */ /* 0x100fe400078e0077 */
[--C-:B------:R-:W-:Y:S02]  /*44d0*/  IMAD.MOV.U32 R88, RZ, RZ, R119.reuse ;  /* 0x000000ffff587224 */ /* 0x100fe400078e0077 */
[----:B------:R-:W-:Y:S01]  /*44e0*/  IMAD.MOV.U32 R46, RZ, RZ, R119 ;  /* 0x000000ffff2e7224 */ /* 0x000fe200078e0077 */
[----:B------:R-:W0:Y:S01]  /*44f0*/  MUFU.EX2 R10, R10 ;  /* 0x0000000a000a7308 */ /* 0x000e220000000800 */
[----:B--2---:R-:W-:-:S01]  /*4500*/  FADD.FTZ R28, R48, R25 ;  /* 0x00000019301c7221 */ /* 0x004fc20000010000 */
[----:B-1----:R-:W-:Y:S01]  /*4510*/  FADD.FTZ R3, R9, R26 ;  /* 0x0000001a09037221 */ /* 0x002fe20000010000 */
[----:B------:R-:W-:-:S02]  /*4520*/  IMAD.MOV.U32 R48, RZ, RZ, R119 ;  /* 0x000000ffff307224 */ /* 0x000fc400078e0077 */
[----:B------:R-:W-:Y:S01]  /*4530*/  FADD.FTZ R25, R47, R28 ;  /* 0x0000001c2f197221 */ /* 0x000fe20000010000 */
[----:B------:R-:W-:-:S01]  /*4540*/  FADD.FTZ R26, R92, R3 ;  /* 0x000000035c1a7221 */ /* 0x000fc20000010000 */
[----:B------:R-:W-:Y:S01]  /*4550*/  F2FP.SATFINITE.E4M3.F32.PACK_AB_MERGE_C R92, R97, R92, RZ ;  /* 0x0000005c615c723e */ /* 0x000fe200048070ff */
[----:B------:R-:W1:Y:S01]  /*4560*/  MUFU.EX2 R11, R11 ;  /* 0x0000000b000b7308 */ /* 0x000e620000000800 */
[----:B------:R-:W-:-:S01]  /*4570*/  FADD.FTZ R28, R50, R25 ;  /* 0x00000019321c7221 */ /* 0x000fc20000010000 */
[----:B------:R-:W-:Y:S01]  /*4580*/  FADD.FTZ R3, R97, R26 ;  /* 0x0000001a61037221 */ /* 0x000fe20000010000 */
[----:B------:R-:W-:Y:S01]  /*4590*/  F2FP.SATFINITE.E4M3.F32.PACK_AB_MERGE_C R205, R9, R8, R92 ;  /* 0x0000000809cd723e */ /* 0x000fe2000480705c */
[----:B------:R-:W-:Y:S02]  /*45a0*/  IMAD.MOV.U32 R97, RZ, RZ, R119 ;  /* 0x000000ffff617224 */ /* 0x000fe400078e0077 */
[----:B------:R-:W-:-:S01]  /*45b0*/  FADD.FTZ R25, R51, R28 ;  /* 0x0000001c33197221 */ /* 0x000fc20000010000 */
[----:B------:R-:W-:Y:S01]  /*45c0*/  IMAD.MOV.U32 R92, RZ, RZ, R119 ;  /* 0x000000ffff5c7224 */ /* 0x000fe200078e0077 */
[----:B------:R-:W2:Y:S02]  /*45d0*/  MUFU.EX2 R40, R40 ;  /* 0x0000002800287308 */ /* 0x000ea40000000800 */
[----:B------:R-:W-:-:S01]  /*45e0*/  FADD.FTZ R28, R52, R25 ;  /* 0x00000019341c7221 */ /* 0x000fc20000010000 */
[----:B0-----:R-:W-:Y:S01]  /*45f0*/  FADD.FTZ R26, R10, R3 ;  /* 0x000000030a1a7221 */ /* 0x001fe20000010000 */
[----:B------:R-:W-:-:S02]  /*4600*/  IMAD.MOV.U32 R52, RZ, RZ, R119 ;  /* 0x000000ffff347224 */ /* 0x000fc400078e0077 */
[----:B------:R-:W-:Y:S01]  /*4610*/  FADD.FTZ R25, R53, R28 ;  /* 0x0000001c35197221 */ /* 0x000fe20000010000 */
[----:B------:R-:W-:Y:S01]  /*4620*/  IMAD.MOV.U32 R51, RZ, RZ, R119 ;  /* 0x000000ffff337224 */ /* 0x000fe200078e0077 */
[----:B------:R-:W0:Y:S02]  /*4630*/  MUFU.EX2 R41, R41 ;  /* 0x0000002900297308 */ /* 0x000e240000000800 */
[----:B------:R-:W-:-:S01]  /*4640*/  FADD.FTZ R28, R54, R25 ;  /* 0x00000019361c7221 */ /* 0x000fc20000010000 */
[----:B-1----:R-:W-:Y:S01]  /*4650*/  FADD.FTZ R3, R11, R26 ;  /* 0x0000001a0b037221 */ /* 0x002fe20000010000 */
[--C-:B------:R-:W-:Y:S02]  /*4660*/  IMAD.MOV.U32 R50, RZ, RZ, R119.reuse ;  /* 0x000000ffff327224 */ /* 0x100fe400078e0077 */
[----:B------:R-:W-:Y:S01]  /*4670*/  FADD.FTZ R25, R57, R28 ;  /* 0x0000001c39197221 */ /* 0x000fe20000010000 */
[----:B------:R-:W-:Y:S01]  /*4680*/  F2FP.SATFINITE.E4M3.F32.PACK_AB_MERGE_C R57, R58, R57, RZ ;  /* 0x000000393a39723e */ /* 0x000fe200048070ff */
[----:B------:R-:W-:Y:S01]  /*4690*/  IMAD.MOV.U32 R47, RZ, RZ, R119 ;  /* 0x000000ffff2f7224 */ /* 0x000fe200078e0077 */
[----:B------:R-:W1:Y:S01]  /*46a0*/  MUFU.EX2 R12, R12 ;  /* 0x0000000c000c7308 */ /* 0x000e620000000800 */
[----:B--2---:R-:W-:-:S01]  /*46b0*/  FADD.FTZ R26, R40, R3 ;  /* 0x00000003281a7221 */ /* 0x004fc20000010000 */
[----:B------:R-:W-:Y:S01]  /*46c0*/  FADD.FTZ R28, R58, R25 ;  /* 0x000000193a1c7221 */ /* 0x000fe20000010000 */
[----:B------:R-:W-:Y:S01]  /*46d0*/  F2FP.SATFINITE.E4M3.F32.PACK_AB_MERGE_C R206, R54, R53, R57 ;  /* 0x0000003536ce723e */ /* 0x000fe20004807039 */
[----:B------:R-:W-:-:S02]  /*46e0*/  IMAD.MOV.U32 R58, RZ, RZ, R119 ;  /* 0x000000ffff3a7224 */ /* 0x000fc400078e0077 */
[----:B------:R-:W-:-:S01]  /*46f0*/  FADD.FTZ R25, R59, R28 ;  /* 0x0000001c3b197221 */ /* 0x000fc20000010000 */
[----:B------:R-:W-:Y:S01]  /*4700*/  IMAD.MOV.U32 R57, RZ, RZ, R119 ;  /* 0x000000ffff397224 */ /* 0x000fe200078e0077 */
[----:B------:R-:W2:Y:S01]  /*4710*/  MUFU.EX2 R13, R13 ;  /* 0x0000000d000d7308 */ /* 0x000ea20000000800 */
[----:B0-----:R-:W-:-:S01]  /*4720*/  FADD.FTZ R3, R41, R26 ;  /* 0x0000001a29037221 */ /* 0x001fc20000010000 */
[----:B------:R-:W-:Y:S01]  /*4730*/  FADD.FTZ R28, R60, R25 ;  /* 0x000000193c1c7221 */ /* 0x000fe20000010000 */
[----:B------:R-:W-:Y:S01]  /*4740*/  F2FP.SATFINITE.E4M3.F32.PACK_AB_MERGE_C R40, R41, R40, RZ ;  /* 0x000000282928723e */ /* 0x000fe200048070ff */
[--C-:B------:R-:W-:Y:S02]  /*4750*/  IMAD.MOV.U32 R54, RZ, RZ, R119.reuse ;  /* 0x000000ffff367224 */ /* 0x100fe400078e0077 */
[----:B------:R-:W-:Y:S01]  /*4760*/  IMAD.MOV.U32 R53, RZ, RZ, R119 ;  /* 0x000000ffff357224 */ /* 0x000fe200078e0077 */
[----:B------:R-:W-:Y:S01]  /*4770*/  F2FP.SATFINITE.E4M3.F32.PACK_AB_MERGE_C R207, R11, R10, R40 ;  /* 0x0000000a0bcf723e */ /* 0x000fe20004807028 */
[----:B------:R-:W0:Y:S01]  /*4780*/  MUFU.EX2 R43, R43 ;  /* 0x0000002b002b7308 */ /* 0x000e220000000800 */
[----:B-1----:R-:W-:-:S01]  /*4790*/  FADD.FTZ R26, R12, R3 ;  /* 0x000000030c1a7221 */ /* 0x002fc20000010000 */
[----:B------:R-:W-:Y:S01]  /*47a0*/  FADD.FTZ R3, R61, R28 ;  /* 0x0000001c3d037221 */ /* 0x000fe20000010000 */
[----:B------:R-:W-:Y:S01]  /*47b0*/  F2FP.SATFINITE.E4M3.F32.PACK_AB_MERGE_C R61, R64, R61, RZ ;  /* 0x0000003d403d723e */ /* 0x000fe200048070ff */
[----:B------:R-:W-:-:S02]  /*47c0*/  IMAD.MOV.U32 R45, RZ, RZ, R119 ;  /* 0x000000ffff2d7224 */ /* 0x000fc400078e0077 */
[----:B------:R-:W-:-:S01]  /*47d0*/  FADD.FTZ R3, R64, R3 ;  /* 0x0000000340037221 */ /* 0x000fc20000010000 */
[----:B------:R-:W-:Y:S01]  /*47e0*/  F2FP.SATFINITE.E4M3.F32.PACK_AB_MERGE_C R208, R60, R59, R61 ;  /* 0x0000003b3cd0723e */ /* 0x000fe2000480703d */
[----:B------:R-:W1:Y:S01]  /*47f0*/  MUFU.EX2 R14, R14 ;  /* 0x0000000e000e7308 */ /* 0x000e620000000800 */
[----:B--2---:R-:W-:-:S01]  /*4800*/  FADD.FTZ R26, R13, R26 ;  /* 0x0000001a0d1a7221 */ /* 0x004fc20000010000 */
[--C-:B------:R-:W-:Y:S02]  /*4810*/  IMAD.MOV.U32 R64, RZ, RZ, R119.reuse ;  /* 0x000000ffff407224 */ /* 0x100fe400078e0077 */
[--C-:B------:R-:W-:Y:S02]  /*4820*/  IMAD.MOV.U32 R61, RZ, RZ, R119.reuse ;  /* 0x000000ffff3d7224 */ /* 0x100fe400078e0077 */
[----:B------:R-:W-:Y:S02]  /*4830*/  IMAD.MOV.U32 R60, RZ, RZ, R119 ;  /* 0x000000ffff3c7224 */ /* 0x000fe400078e0077 */
[----:B------:R-:W2:Y:S01]  /*4840*/  MUFU.EX2 R15, R15 ;  /* 0x0000000f000f7308 */ /* 0x000ea20000000800 */
[----:B0-----:R-:W-:-:S01]  /*4850*/  FADD.FTZ R25, R43, R26 ;  /* 0x0000001a2b197221 */ /* 0x001fc20000010000 */
[----:B------:R-:W-:Y:S01]  /*4860*/  FADD.FTZ R26, R62, R3 ;  /* 0x000000033e1a7221 */ /* 0x000fe20000010000 */
[----:B------:R-:W-:Y:S01]  /*4870*/  F2FP.SATFINITE.E4M3.F32.PACK_AB_MERGE_C R43, R20, R43, RZ ;  /* 0x0000002b142b723e */ /* 0x000fe200048070ff */
[----:B------:R-:W-:-:S02]  /*4880*/  IMAD.MOV.U32 R59, RZ, RZ, R119 ;  /* 0x000000ffff3b7224 */ /* 0x000fc400078e0077 */
[----:B------:R-:W-:-:S01]  /*4890*/  FADD.FTZ R25, R20, R25 ;  /* 0x0000001914197221 */ /* 0x000fc20000010000 */
[----:B------:R-:W-:Y:S01]  /*48a0*/  FADD.FTZ R3, R65, R26 ;  /* 0x0000001a41037221 */ /* 0x000fe20000010000 */
[----:B------:R-:W-:Y:S01]  /*48b0*/  F2FP.SATFINITE.E4M3.F32.PACK_AB_MERGE_C R209, R13, R12, R43 ;  /* 0x0000000c0dd1723e */ /* 0x000fe2000480702b */
[----:B------:R-:W0:Y:S01]  /*48c0*/  MUFU.EX2 R44, R44 ;  /* 0x0000002c002c7308 */ /* 0x000e220000000800 */
[----:B-1----:R-:W-:-:S01]  /*48d0*/  FADD.FTZ R28, R14, R25 ;  /* 0x000000190e1c7221 */ /* 0x002fc20000010000 */
[----:B------:R-:W-:Y:S01]  /*48e0*/  FADD.FTZ R26, R66, R3 ;  /* 0x00000003421a7221 */ /* 0x000fe20000010000 */
[C---:B------:R-:W-:Y:S01]  /*48f0*/  F2FP.SATFINITE.E4M3.F32.PACK_AB_MERGE_C R66, R67.reuse, R66, RZ ;  /* 0x000000424342723e */ /* 0x040fe200048070ff */
[----:B------:R-:W-:Y:S02]  /*4900*/  IMAD.MOV.U32 R43, RZ, RZ, R119 ;  /* 0x000000ffff2b7224 */ /* 0x000fe400078e0077 */
[----:B------:R-:W-:-:S01]  /*4910*/  FADD.FTZ R67, R67, R26 ;  /* 0x0000001a43437221 */ /* 0x000fc20000010000 */
[----:B------:R-:W-:Y:S01]  /*4920*/  F2FP.SATFINITE.E4M3.F32.PACK_AB_MERGE_C R210, R65, R62, R66 ;  /* 0x0000003e41d2723e */ /* 0x000fe20004807042 */
[----:B------:R1:W3:Y:S01]  /*4930*/  MUFU.EX2 R68, R96 ;  /* 0x0000006000447308 */ /* 0x0002e20000000800 */
[----:B--2---:R-:W-:-:S01]  /*4940*/  FADD.FTZ R25, R15, R28 ;  /* 0x0000001c0f197221 */ /* 0x004fc20000010000 */
[----:B------:R-:W-:-:S02]  /*4950*/  IMAD.MOV.U32 R66, RZ, RZ, R119 ;  /* 0x000000ffff427224 */ /* 0x000fc400078e0077 */
[--C-:B------:R-:W-:Y:S02]  /*4960*/  IMAD.MOV.U32 R65, RZ, RZ, R119.reuse ;  /* 0x000000ffff417224 */ /* 0x100fe400078e0077 */
[----:B------:R-:W-:Y:S02]  /*4970*/  IMAD.MOV.U32 R62, RZ, RZ, R119 ;  /* 0x000000ffff3e7224 */ /* 0x000fe400078e0077 */
[----:B------:R-:W2:Y:S01]  /*4980*/  MUFU.EX2 R29, R29 ;  /* 0x0000001d001d7308 */ /* 0x000ea20000000800 */
[----:B0-----:R-:W-:-:S01]  /*4990*/  FADD.FTZ R28, R44, R25 ;  /* 0x000000192c1c7221 */ /* 0x001fc20000010000 */
[C---:B------:R-:W-:Y:S01]  /*49a0*/  F2FP.SATFINITE.E4M3.F32.PACK_AB_MERGE_C R44, R21.reuse, R44, RZ ;  /* 0x0000002c152c723e */ /* 0x040fe200048070ff */
[--C-:B-1----:R-:W-:Y:S02]  /*49b0*/  IMAD.MOV.U32 R96, RZ, RZ, R119.reuse ;  /* 0x000000ffff607224 */ /* 0x102fe400078e0077 */
[----:B------:R-:W-:Y:S01]  /*49c0*/  FADD.FTZ R28, R21, R28 ;  /* 0x0000001c151c7221 */ /* 0x000fe20000010000 */
[----:B------:R-:W-:Y:S01]  /*49d0*/  F2FP.SATFINITE.E4M3.F32.PACK_AB_MERGE_C R211, R15, R14, R44 ;  /* 0x0000000e0fd3723e */ /* 0x000fe2000480702c */
[----:B------:R-:W-:Y:S01]  /*49e0*/  IMAD.MOV.U32 R44, RZ, RZ, R119 ;  /* 0x000000ffff2c7224 */ /* 0x000fe200078e0077 */
[----:B------:R0:W1:Y:S01]  /*49f0*/  MUFU.EX2 R24, R49 ;  /* 0x0000003100187308 */ /* 0x0000620000000800 */
[----:B---3--:R-:W-:-:S01]  /*4a00*/  FADD.FTZ R26, R68, R67 ;  /* 0x00000043441a7221 */ /* 0x008fc20000010000 */
[----:B------:R-:W-:-:S02]  /*4a10*/  IMAD.MOV.U32 R67, RZ, RZ, R119 ;  /* 0x000000ffff437224 */ /* 0x000fc400078e0077 */
[--C-:B------:R-:W-:Y:S02]  /*4a20*/  IMAD.MOV.U32 R41, RZ, RZ, R119.reuse ;  /* 0x000000ffff297224 */ /* 0x100fe400078e0077 */
[----:B------:R-:W-:Y:S01]  /*4a30*/  FADD.FTZ R21, R69, R26 ;  /* 0x0000001a45157221 */ /* 0x000fe20000010000 */
[----:B------:R-:W-:Y:S01]  /*4a40*/  IMAD.MOV.U32 R40, RZ, RZ, R119 ;  /* 0x000000ffff287224 */ /* 0x000fe200078e0077 */
[----:B------:R-:W3:Y:S01]  /*4a50*/  MUFU.EX2 R72, R72 ;  /* 0x0000004800487308 */ /* 0x000ee20000000800 */
[----:B--2---:R-:W-:-:S01]  /*4a60*/  FADD.FTZ R3, R29, R28 ;  /* 0x0000001c1d037221 */ /* 0x004fc20000010000 */
[--C-:B0-----:R-:W-:Y:S02]  /*4a70*/  IMAD.MOV.U32 R49, RZ, RZ, R119.reuse ;  /* 0x000000ffff317224 */ /* 0x101fe400078e0077 */
[--C-:B------:R-:W-:Y:S02]  /*4a80*/  IMAD.MOV.U32 R39, RZ, RZ, R119.reuse ;  /* 0x000000ffff277224 */ /* 0x100fe400078e0077 */
[----:B------:R-:W-:-:S02]  /*4a90*/  IMAD.MOV.U32 R38, RZ, RZ, R119 ;  /* 0x000000ffff267224 */ /* 0x000fc400078e0077 */
[----:B------:R-:W0:Y:S01]  /*4aa0*/  MUFU.EX2 R30, R30 ;  /* 0x0000001e001e7308 */ /* 0x000e220000000800 */
[----:B-1----:R-:W-:-:S01]  /*4ab0*/  FADD.FTZ R3, R24, R3 ;  /* 0x0000000318037221 */ /* 0x002fc20000010000 */
[--C-:B------:R-:W-:Y:S02]  /*4ac0*/  IMAD.MOV.U32 R27, RZ, RZ, R119.reuse ;  /* 0x000000ffff1b7224 */ /* 0x100fe400078e0077 */
[----:B------:R-:W-:-:S04]  /*4ad0*/  IMAD.MOV.U32 R25, RZ, RZ, R119 ;  /* 0x000000ffff197224 */ /* 0x000fc800078e0077 */
[----:B------:R-:W1:Y:S01]  /*4ae0*/  MUFU.EX2 R75, R75 ;  /* 0x0000004b004b7308 */ /* 0x000e620000000800 */
[----:B---3--:R-:W-:-:S07]  /*4af0*/  FADD.FTZ R26, R72, R21 ;  /* 0x00000015481a7221 */ /* 0x008fce0000010000 */
[----:B------:R-:W2:Y:S01]  /*4b00*/  MUFU.EX2 R55, R55 ;  /* 0x0000003700377308 */ /* 0x000ea20000000800 */
[----:B0-----:R-:W-:-:S07]  /*4b10*/  FADD.FTZ R28, R30, R3 ;  /* 0x000000031e1c7221 */ /* 0x001fce0000010000 */
[----:B------:R-:W0:Y:S01]  /*4b20*/  MUFU.EX2 R73, R73 ;  /* 0x0000004900497308 */ /* 0x000e220000000800 */
[----:B-1----:R-:W-:-:S01]  /*4b30*/  FADD.FTZ R26, R75, R26 ;  /* 0x0000001a4b1a7221 */ /* 0x002fc20000010000 */
[----:B------:R-:W-:Y:S01]  /*4b40*/  F2FP.SATFINITE.E4M3.F32.PACK_AB_MERGE_C R72, R75, R72, RZ ;  /* 0x000000484b48723e */ /* 0x000fe200048070ff */
[----:B------:R-:W-:-:S03]  /*4b50*/  IMAD.MOV.U32 R75, RZ, RZ, R119 ;  /* 0x000000ffff4b7224 */ /* 0x000fc600078e0077 */
[----:B------:R-:W-:Y:S01]  /*4b60*/  F2FP.SATFINITE.E4M3.F32.PACK_AB_MERGE_C R212, R69, R68, R72 ;  /* 0x0000004445d4723e */ /* 0x000fe20004807048 */
[--C-:B------:R-:W-:Y:S01]  /*4b70*/  IMAD.MOV.U32 R72, RZ, RZ, R119.reuse ;  /* 0x000000ffff487224 */ /* 0x100fe200078e0077 */
[----:B------:R-:W1:Y:S01]  /*4b80*/  MUFU.EX2 R32, R32 ;  /* 0x0000002000207308 */ /* 0x000e620000000800 */
[C---:B--2---:R-:W-:Y:S01]  /*4b90*/  F2FP.SATFINITE.E4M3.F32.PACK_AB_MERGE_C R30, R55.reuse, R30, RZ ;  /* 0x0000001e371e723e */ /* 0x044fe200048070ff */
[----:B------:R-:W-:Y:S01]  /*4ba0*/  FADD.FTZ R55, R55, R28 ;  /* 0x0000001c37377221 */ /* 0x000fe20000010000 */
[--C-:B------:R-:W-:Y:S02]  /*4bb0*/  IMAD.MOV.U32 R69, RZ, RZ, R119.reuse ;  /* 0x000000ffff457224 */ /* 0x100fe400078e0077 */
[----:B------:R-:W-:Y:S01]  /*4bc0*/  F2FP.SATFINITE.E4M3.F32.PACK_AB_MERGE_C R213, R24, R29, R30 ;  /* 0x0000001d18d5723e */ /* 0x000fe2000480701e */
[----:B------:R-:W-:Y:S02]  /*4bd0*/  IMAD.MOV.U32 R68, RZ, RZ, R119 ;  /* 0x000000ffff447224 */ /* 0x000fe400078e0077 */
[----:B------:R-:W2:Y:S01]  /*4be0*/  MUFU.EX2 R76, R76 ;  /* 0x0000004c004c7308 */ /* 0x000ea20000000800 */
[----:B0-----:R-:W-:-:S01]  /*4bf0*/  FADD.FTZ R3, R73, R26 ;  /* 0x0000001a49037221 */ /* 0x001fc20000010000 */
[----:B------:R-:W-:-:S02]  /*4c00*/  IMAD.MOV.U32 R30, RZ, RZ, R119 ;  /* 0x000000ffff1e7224 */ /* 0x000fc400078e0077 */
[--C-:B------:R-:W-:Y:S02]  /*4c10*/  IMAD.MOV.U32 R29, RZ, RZ, R119.reuse ;  /* 0x000000ffff1d7224 */ /* 0x100fe400078e0077 */
[----:B------:R-:W-:Y:S02]  /*4c20*/  IMAD.MOV.U32 R28, RZ, RZ, R119 ;  /* 0x000000ffff1c7224 */ /* 0x000fe400078e0077 */
[----:B------:R-:W0:Y:S01]  /*4c30*/  MUFU.EX2 R63, R63 ;  /* 0x0000003f003f7308 */ /* 0x000e220000000800 */
[----:B-1----:R-:W-:-:S01]  /*4c40*/  FADD.FTZ R26, R32, R55 ;  /* 0x00000037201a7221 */ /* 0x002fc20000010000 */
[--C-:B------:R-:W-:Y:S02]  /*4c50*/  IMAD.MOV.U32 R55, RZ, RZ, R119.reuse ;  /* 0x000000ffff377224 */ /* 0x100fe400078e0077 */
[----:B------:R-:W-:-:S04]  /*4c60*/  IMAD.MOV.U32 R24, RZ, RZ, R119 ;  /* 0x000000ffff187224 */ /* 0x000fc800078e0077 */
[----:B------:R-:W-:Y:S01]  /*4c70*/  MUFU.EX2 R78, R78 ;  /* 0x0000004e004e7308 */ /* 0x000fe20000000800 */
[----:B--2---:R-:W-:-:S07]  /*4c80*/  FADD.FTZ R3, R76, R3 ;  /* 0x000000034c037221 */ /* 0x004fce0000010000 */
[----:B------:R-:W1:Y:S01]  /*4c90*/  MUFU.EX2 R81, R81 ;  /* 0x0000005100517308 */ /* 0x000e620000000800 */
[----:B0-----:R-:W-:-:S07]  /*4ca0*/  FADD.FTZ R26, R63, R26 ;  /* 0x0000001a3f1a7221 */ /* 0x001fce0000010000 */
        /* <DEDUP_REMOVED lines=10> */
[--C-:B------:R-:W-:Y:S02]  /*4d50*/  IMAD.MOV.U32 R73, RZ, RZ, R119.reuse ;  /* 0x000000ffff497224 */ /* 0x100fe400078e0077 */
[----:B------:R-:W-:Y:S02]  /*4d60*/  IMAD.MOV.U32 R26, RZ, RZ, R119 ;  /* 0x000000ffff1a7224 */ /* 0x000fe400078e0077 */
        /* <DEDUP_REMOVED lines=13> */
[----:B------:R1:W3:Y:S01]  /*4e40*/  MUFU.EX2 R20, R77 ;  /* 0x0000004d00147308 */ /* 0x0002e20000000800 */
[----:B--2---:R-:W-:-:S01]  /*4e50*/  FADD.FTZ R3, R37, R36 ;  /* 0x0000002425037221 */ /* 0x004fc20000010000 */
[----:B------:R-:W-:-:S06]  /*4e60*/  IMAD.MOV.U32 R36, RZ, RZ, R119 ;  /* 0x000000ffff247224 */ /* 0x000fcc00078e0077 */
[----:B------:R-:W2:Y:S01]  /*4e70*/  MUFU.EX2 R79, R79 ;  /* 0x0000004f004f7308 */ /* 0x000ea20000000800 */
[C---:B0-----:R-:W-:Y:S01]  /*4e80*/  F2FP.SATFINITE.E4M3.F32.PACK_AB_MERGE_C R216, R83.reuse, R80, R5 ;  /* 0x0000005053d8723e */ /* 0x041fe20004807005 */
[----:B------:R-:W-:Y:S01]  /*4e90*/  FADD.FTZ R83, R83, R4 ;  /* 0x0000000453537221 */ /* 0x000fe20000010000 */
[--C-:B------:R-:W-:Y:S02]  /*4ea0*/  IMAD.MOV.U32 R80, RZ, RZ, R119.reuse ;  /* 0x000000ffff507224 */ /* 0x100fe400078e0077 */
[----:B-1----:R-:W-:Y:S02]  /*4eb0*/  IMAD.MOV.U32 R77, RZ, RZ, R119 ;  /* 0x000000ffff4d7224 */ /* 0x002fe400078e0077 */
[----:B------:R-:W-:-:S01]  /*4ec0*/  FADD.FTZ R82, R82, R83 ;  /* 0x0000005352527221 */ /* 0x000fc20000010000 */
[----:B------:R-:W-:Y:S01]  /*4ed0*/  IMAD.MOV.U32 R83, RZ, RZ, R119 ;  /* 0x000000ffff537224 */ /* 0x000fe200078e0077 */
[----:B------:R-:W0:Y:S01]  /*4ee0*/  MUFU.EX2 R70, R70 ;  /* 0x0000004600467308 */ /* 0x000e220000000800 */
[----:B---3--:R-:W-:-:S01]  /*4ef0*/  FADD.FTZ R4, R20, R3 ;  /* 0x0000000314047221 */ /* 0x008fc20000010000 */
[----:B------:R-:W-:Y:S01]  /*4f00*/  FADD.FTZ R85, R85, R82 ;  /* 0x0000005255557221 */ /* 0x000fe20000010000 */
[----:B------:R-:W-:-:S05]  /*4f10*/  IMAD.MOV.U32 R82, RZ, RZ, R119 ;  /* 0x000000ffff527224 */ /* 0x000fca00078e0077 */
[----:B------:R-:W-:Y:S01]  /*4f20*/  MUFU.EX2 R56, R56 ;  /* 0x0000003800387308 */ /* 0x000fe20000000800 */
[----:B--2---:R-:W-:-:S07]  /*4f30*/  FADD.FTZ R5, R79, R4 ;  /* 0x000000044f057221 */ /* 0x004fce0000010000 */
[----:B------:R-:W1:Y:S01]  /*4f40*/  MUFU.EX2 R89, R89 ;  /* 0x0000005900597308 */ /* 0x000e620000000800 */
[C---:B0-----:R-:W-:Y:S01]  /*4f50*/  F2FP.SATFINITE.E4M3.F32.PACK_AB_MERGE_C R79, R70.reuse, R79, RZ ;  /* 0x0000004f464f723e */ /* 0x041fe200048070ff */
[----:B------:R-:W-:-:S03]  /*4f60*/  FADD.FTZ R70, R70, R5 ;  /* 0x0000000546467221 */ /* 0x000fc60000010000 */
[----:B------:R-:W-:Y:S01]  /*4f70*/  F2FP.SATFINITE.E4M3.F32.PACK_AB_MERGE_C R217, R20, R37, R79 ;  /* 0x0000002514d9723e */ /* 0x000fe2000480704f */
[--C-:B------:R-:W-:Y:S02]  /*4f80*/  IMAD.MOV.U32 R79, RZ, RZ, R119.reuse ;  /* 0x000000ffff4f7224 */ /* 0x100fe400078e0077 */
[----:B------:R-:W0:Y:S01]  /*4f90*/  MUFU.EX2 R84, R84 ;  /* 0x0000005400547308 */ /* 0x000e220000000800 */
[----:B------:R-:W-:-:S07]  /*4fa0*/  IMAD.MOV.U32 R37, RZ, RZ, R119 ;  /* 0x000000ffff257224 */ /* 0x000fce00078e0077 */
[----:B------:R-:W2:Y:S01]  /*4fb0*/  MUFU.EX2 R71, R71 ;  /* 0x0000004700477308 */ /* 0x000ea20000000800 */
[----:B-1----:R-:W-:-:S07]  /*4fc0*/  F2FP.SATFINITE.E4M3.F32.PACK_AB_MERGE_C R6, R89, R56, RZ ;  /* 0x000000385906723e */ /* 0x002fce00048070ff */
[----:B------:R-:W1:Y:S01]  /*4fd0*/  MUFU.EX2 R87, R87 ;  /* 0x0000005700577308 */ /* 0x000e620000000800 */
[----:B0-----:R-:W-:-:S01]  /*4fe0*/  FADD.FTZ R4, R84, R85 ;  /* 0x0000005554047221 */ /* 0x001fc20000010000 */
[----:B------:R-:W-:-:S06]  /*4ff0*/  IMAD.MOV.U32 R85, RZ, RZ, R119 ;  /* 0x000000ffff557224 */ /* 0x000fcc00078e0077 */
[----:B------:R-:W0:Y:S01]  /*5000*/  MUFU.EX2 R90, R90 ;  /* 0x0000005a005a7308 */ /* 0x000e220000000800 */
[----:B--2---:R-:W-:-:S01]  /*5010*/  FADD.FTZ R5, R71, R70 ;  /* 0x0000004647057221 */ /* 0x004fc20000010000 */
[----:B------:R-:W-:-:S06]  /*5020*/  IMAD.MOV.U32 R70, RZ, RZ, R119 ;  /* 0x000000ffff467224 */ /* 0x000fcc00078e0077 */
[----:B------:R-:W2:Y:S01]  /*5030*/  MUFU.EX2 R74, R74 ;  /* 0x0000004a004a7308 */ /* 0x000ea20000000800 */
[C---:B-1----:R-:W-:Y:S01]  /*5040*/  F2FP.SATFINITE.E4M3.F32.PACK_AB_MERGE_C R218, R87.reuse, R84, R6 ;  /* 0x0000005457da723e */ /* 0x042fe20004807006 */
[----:B------:R-:W-:Y:S01]  /*5050*/  FADD.FTZ R87, R87, R4 ;  /* 0x0000000457577221 */ /* 0x000fe20000010000 */
[----:B------:R-:W-:-:S03]  /*5060*/  IMAD.MOV.U32 R84, RZ, RZ, R119 ;  /* 0x000000ffff547224 */ /* 0x000fc600078e0077 */
[----:B------:R-:W-:Y:S01]  /*5070*/  FADD.FTZ R4, R56, R87 ;  /* 0x0000005738047221 */ /* 0x000fe20000010000 */
[----:B------:R-:W-:Y:S01]  /*5080*/  IMAD.MOV.U32 R87, RZ, RZ, R119 ;  /* 0x000000ffff577224 */ /* 0x000fe200078e0077 */
[----:B------:R1:W3:Y:S01]  /*5090*/  MUFU.EX2 R3, R86 ;  /* 0x0000005600037308 */ /* 0x0002e20000000800 */
[----:B0-----:R-:W-:-:S01]  /*50a0*/  FADD.FTZ R5, R90, R5 ;  /* 0x000000055a057221 */ /* 0x001fc20000010000 */
[----:B------:R-:W-:Y:S01]  /*50b0*/  FADD.FTZ R4, R89, R4 ;  /* 0x0000000459047221 */ /* 0x000fe20000010000 */
[--C-:B------:R-:W-:Y:S02]  /*50c0*/  IMAD.MOV.U32 R89, RZ, RZ, R119.reuse ;  /* 0x000000ffff597224 */ /* 0x100fe400078e0077 */
[----:B------:R-:W-:Y:S02]  /*50d0*/  IMAD.MOV.U32 R56, RZ, RZ, R119 ;  /* 0x000000ffff387224 */ /* 0x000fe400078e0077 */
[----:B--2---:R-:W-:-:S01]  /*50e0*/  FADD.FTZ R6, R74, R5 ;  /* 0x000000054a067221 */ /* 0x004fc20000010000 */
[----:B-1----:R-:W-:Y:S01]  /*50f0*/  IMAD.MOV.U32 R86, RZ, RZ, R119 ;  /* 0x000000ffff567224 */ /* 0x002fe200078e0077 */
[----:B---3--:R-:W-:-:S02]  /*5100*/  F2FP.SATFINITE.E4M3.F32.PACK_AB_MERGE_C R7, R3, R74, RZ ;  /* 0x0000004a0307723e */ /* 0x008fc400048070ff */
[----:B------:R-:W-:Y:S01]  /*5110*/  FADD.FTZ R6, R3, R6 ;  /* 0x0000000603067221 */ /* 0x000fe20000010000 */
[----:B------:R-:W-:Y:S01]  /*5120*/  IMAD.MOV.U32 R74, RZ, RZ, R119 ;  /* 0x000000ffff4a7224 */ /* 0x000fe200078e0077 */
[----:B------:R-:W-:Y:S01]  /*5130*/  F2FP.SATFINITE.E4M3.F32.PACK_AB_MERGE_C R219, R90, R71, R7 ;  /* 0x000000475adb723e */ /* 0x000fe20004807007 */
        /* <DEDUP_REMOVED lines=57> */
.L_x_2921:
[----:B------:R-:W-:Y:S01]  /*54d0*/  ISETP.NE.AND P2, PT, RZ, UR37, PT ;  /* 0x00000025ff007c0c */ /* 0x000fe2000bf45270 */
[----:B------:R-:W-:-:S04]  /*54e0*/  UISETP.NE.AND UP0, UPT, UR52, 0x1, UPT ;  /* 0x000000013400788c */ /* 0x000fc8000bf05270 */
[----:B------:R-:W-:-:S04]  /*54f0*/  USEL UR43, URZ, 0x1, UP0 ;  /* 0x000000013f2b7887 */ /* 0x000fc80008000000 */
[----:B------:R-:W-:-:S04]  /*5500*/  ULOP3.LUT UR43, UR53, UR43, URZ, 0x3c, !UPT ;  /* 0x0000002b352b7292 */ /* 0x000fc8000f8e3c3f */
[----:B------:R-:W-:Y:S08]  /*5510*/  @P2 BRA `(.L_x_2912) ;  /* 0x0000000000382947 */ /* 0x000ff00003800000 */
[----:B------:R-:W-:Y:S05]  /*5520*/  @!P0 BRA `(.L_x_2913) ;  /* 0x0000000000048947 */ /* 0x000fea0003800000 */
[----:B------:R-:W-:Y:S01]  /*5530*/  BPT.TRAP 0x1 ;  /* 0x000000040000795c */ /* 0x000fe20000300000 */
.L_x_2913:
        /* <DEDUP_REMOVED lines=9> */
.L_x_2914:
[----:B-1----:R-:W-:Y:S05]  /*55d0*/  @P1 BRA `(.L_x_2912) ;  /* 0x0000000000081947 */ /* 0x002fea0003800000 */
[----:B------:R-:W1:Y:S02]  /*55e0*/  SYNCS.PHASECHK.TRANS64.TRYWAIT P1, [UR6+0x33430], R7 ;  /* 0x03343007ff0075a7 */ /* 0x000e640008020146 */
[----:B-1----:R-:W-:Y:S05]  /*55f0*/  @!P1 BRA `(.L_x_2915) ;  /* 0x000000a800d09947 */ /* 0x002fea0003800000 */
.L_x_2912:
[----:B01----:R-:W-:Y:S01]  /*5600*/  VIADD R7, R23, 0x8 ;  /* 0x0000000817077836 */ /* 0x003fe20000000000 */
[----:B------:R-:W-:Y:S01]  /*5610*/  UIADD3 UR51, UR52, 0x1, URZ ;  /* 0x0000000134337890 */ /* 0x000fe2000fffe03f */
[----:B------:R-:W-:Y:S01]  /*5620*/  UMOV UR27, 0x80000020 ;  /* 0x80000020001b7882 */ /* 0x000fe20000000000 */
[----:B------:R-:W-:Y:S02]  /*5630*/  UMOV UR28, UR24 ;  /* 0x00000018001c7c82 */ /* 0x000fe40008000000 */
[----:B------:R0:W-:Y:S01]  /*5640*/  BAR.SYNC.DEFER_BLOCKING R7, 0x100 ;  /* 0x000400070000751d */ /* 0x0001e20000010000 */
[----:B------:R-:W-:-:S04]  /*5650*/  UISETP.NE.AND UP0, UPT, UR51, 0x2, UPT ;  /* 0x000000023300788c */ /* 0x000fc8000bf05270 */
[----:B------:R-:W-:Y:S01]  /*5660*/  USEL UR51, UR51, URZ, UP0 ;  /* 0x0000003f33337287 */ /* 0x000fe20008000000 */
[----:B------:R-:W-:Y:S01]  /*5670*/  UMOV UR29, UR25 ;  /* 0x00000019001d7c82 */ /* 0x000fe20008000000 */
[----:B------:R-:W-:Y:S02]  /*5680*/  UMOV UR31, 0x80000020 ;  /* 0x80000020001f7882 */ /* 0x000fe40000000000 */
[----:B------:R-:W-:Y:S01]  /*5690*/  UIMAD UR54, UR51, 0x780, UR46 ;  /* 0x00000780333678a4 */ /* 0x000fe2000f8e022e */
[----:B------:R-:W-:Y:S01]  /*56a0*/  UMOV UR32, UR24 ;  /* 0x0000001800207c82 */ /* 0x000fe20008000000 */
[----:B------:R-:W-:Y:S02]  /*56b0*/  UMOV UR33, UR25 ;  /* 0x0000001900217c82 */ /* 0x000fe40008000000 */
[----:B------:R-:W-:Y:S02]  /*56c0*/  UIADD3 UR30, UR54, 0x80, URZ ;  /* 0x00000080361e7890 */ /* 0x000fe4000fffe03f */
[----:B------:R-:W-:-:S02]  /*56d0*/  UIADD3 UR34, UR54, 0x100, URZ ;  /* 0x0000010036227890 */ /* 0x000fc4000fffe03f */
[----:B------:R-:W-:Y:S01]  /*56e0*/  UMOV UR26, UR54 ;  /* 0x00000036001a7c82 */ /* 0x000fe20008000000 */
[----:B------:R-:W-:Y:S01]  /*56f0*/  UMOV UR35, 0x80000020 ;  /* 0x8000002000237882 */ /* 0x000fe20000000000 */
[----:B------:R-:W-:Y:S01]  /*5700*/  UIADD3 UR6, UR54, 0x200, URZ ;  /* 0x0000020036067890 */ /* 0x000fe2000fffe03f */
[----:B------:R-:W-:Y:S01]  /*5710*/  UMOV UR7, 0x80000020 ;  /* 0x8000002000077882 */ /* 0x000fe20000000000 */
[----:B------:R-:W-:Y:S01]  /*5720*/  UIADD3 UR10, UR54, 0x202, URZ ;  /* 0x00000202360a7890 */ /* 0x000fe2000fffe03f */
[----:B------:R-:W-:Y:S01]  /*5730*/  WARPGROUP.ARRIVE ;  /* 0x00000000000079c5 */ /* 0x000fe20000000000 */
[----:B------:R-:W-:Y:S01]  /*5740*/  UMOV UR11, 0x80000020 ;  /* 0x80000020000b7882 */ /* 0x000fe20000000000 */
[----:B------:R-:W-:Y:S01]  /*5750*/  UIADD3 UR14, UR54, 0x282, URZ ;  /* 0x00000282360e7890 */ /* 0x000fe2000fffe03f */
[----:B------:R-:W-:Y:S01]  /*5760*/  UMOV UR15, 0x80000020 ;  /* 0x80000020000f7882 */ /* 0x000fe20000000000 */
[----:B------:R-:W-:Y:S02]  /*5770*/  UIADD3 UR18, UR54, 0x500, URZ ;  /* 0x0000050036127890 */ /* 0x000fe4000fffe03f */
[----:B------:R-:W-:Y:S01]  /*5780*/  QGMMA.64x32x32.F32.E4M3.E4M3 R184, gdesc[UR24], RZ, !UPT, gsb0 ;  /* 0x0060000018b879f3 */ /* 0x000fe2000c0008ff */
[----:B------:R-:W-:Y:S01]  /*5790*/  UIADD3 UR26, UR54, 0x180, URZ ;  /* 0x00000180361a7890 */ /* 0x000fe2000fffe03f */
[----:B------:R-:W-:Y:S01]  /*57a0*/  UMOV UR27, 0x80000020 ;  /* 0x80000020001b7882 */ /* 0x000fe20000000000 */
[----:B------:R-:W-:Y:S01]  /*57b0*/  UMOV UR19, 0x80000020 ;  /* 0x8000002000137882 */ /* 0x000fe20000000000 */
[----:B------:R-:W-:Y:S01]  /*57c0*/  UIADD3 UR22, UR54, 0x502, URZ ;  /* 0x0000050236167890 */ /* 0x000fe2000fffe03f */
[----:B------:R-:W-:Y:S01]  /*57d0*/  UMOV UR23, 0x80000020 ;  /* 0x8000002000177882 */ /* 0x000fe20000000000 */
[----:B------:R-:W-:-:S02]  /*57e0*/  WARPGROUP.DEPBAR.LE gsb0, 0x0 ;  /* 0x00008000000079c5 */ /* 0x000fc40000010000 */
        /* <DEDUP_REMOVED lines=16> */
[----:B------:R-:W-:Y:S01]  /*58f0*/  UMOV UR26, UR6 ;  /* 0x00000006001a7c82 */ /* 0x000fe20008000000 */
[----:B------:R-:W-:Y:S01]  /*5900*/  UMOV UR27, 0x80000020 ;  /* 0x80000020001b7882 */ /* 0x000fe20000000000 */
[----:B------:R-:W-:Y:S01]  /*5910*/  UIADD3 UR6, UR54, 0x2, URZ ;  /* 0x0000000236067890 */ /* 0x000fe2000fffe03f */
        /* <DEDUP_REMOVED lines=25> */
[----:B------:R-:W-:Y:S01]  /*5ab0*/  UMOV UR6, UR10 ;  /* 0x0000000a00067c82 */ /* 0x000fe20008000000 */
[----:B------:R-:W-:Y:S01]  /*5ac0*/  UMOV UR7, 0x80000020 ;  /* 0x8000002000077882 */ /* 0x000fe20000000000 */
[----:B------:R-:W-:Y:S01]  /*5ad0*/  UIADD3 UR10, UR54, 0x280, URZ ;  /* 0x00000280360a7890 */ /* 0x000fe2000fffe03f */
        /* <DEDUP_REMOVED lines=92> */
[----:B------:R-:W-:Y:S01]  /*60a0*/  UIADD3 UR54, UR54, 0x702, URZ ;  /* 0x0000070236367890 */ /* 0x000fe2000fffe03f */
        /* <DEDUP_REMOVED lines=15> */
[----:B0-----:R-:W-:Y:S05]  /*61a0*/  @P2 BRA `(.L_x_2916) ;  /* 0x00000000002c2947 */ /* 0x001fea0003800000 */
[----:B------:R-:W-:Y:S05]  /*61b0*/  @!P0 BRA `(.L_x_2917) ;  /* 0x0000000000048947 */ /* 0x000fea0003800000 */
[----:B------:R-:W-:Y:S01]  /*61c0*/  BPT.TRAP 0x1 ;  /* 0x000000040000795c */ /* 0x000fe20000300000 */
.L_x_2917:
[----:B------:R-:W-:Y:S01]  /*61d0*/  ULEA UR6, UR52, UR39, 0x3 ;  /* 0x0000002734067291 */ /* 0x000fe2000f8e183f */
[----:B------:R-:W-:-:S05]  /*61e0*/  IMAD.U32 R7, RZ, RZ, UR53 ;  /* 0x00000035ff077e24 */ /* 0x000fca000f8e00ff */
[----:B------:R-:W-:-:S04]  /*61f0*/  SHF.L.U32 R7, R7, 0x1f, RZ ;  /* 0x0000001f07077819 */ /* 0x000fc800000006ff */
[----:B------:R0:W1:Y:S01]  /*6200*/  SYNCS.PHASECHK.TRANS64.TRYWAIT P1, [UR6+0x33450], R7 ;  /* 0x03345007ff0075a7 */ /* 0x0000620008020146 */
[----:B------:R-:W-:Y:S05]  /*6210*/  @!P0 BRA `(.L_x_2918) ;  /* 0x0000000000048947 */ /* 0x000fea0003800000 */
[----:B------:R-:W-:Y:S01]  /*6220*/  BPT.TRAP 0x1 ;  /* 0x000000040000795c */ /* 0x000fe20000300000 */
.L_x_2918:
[----:B-1----:R-:W-:Y:S05]  /*6230*/  @P1 BRA `(.L_x_2916) ;  /* 0x0000000000081947 */ /* 0x002fea0003800000 */
[----:B------:R-:W1:Y:S02]  /*6240*/  SYNCS.PHASECHK.TRANS64.TRYWAIT P1, [UR6+0x33450], R7 ;  /* 0x03345007ff0075a7 */ /* 0x000e640008020146 */
[----:B-1----:R-:W-:Y:S05]  /*6250*/  @!P1 BRA `(.L_x_2919) ;  /* 0x0000009c00d09947 */ /* 0x002fea0003800000 */
.L_x_2916:
        /* <DEDUP_REMOVED lines=16> */
[----:B------:R-:W-:Y:S01]  /*6360*/  UIMAD UR11, UR52, 0x780, UR6 ;  /* 0x00000780340b78a4 */ /* 0x000fe2000f8e0206 */
[----:B------:R-:W1:Y:S01]  /*6370*/  MUFU.TANH R10, R10 ;  /* 0x0000000a000a7308 */ /* 0x000e620000002400 */
[C---:B------:R-:W-:Y:S01]  /*6380*/  FMUL.FTZ R21, R0.reuse, R194 ;  /* 0x000000c200157220 */ /* 0x040fe20000410000 */
[C---:B------:R-:W-:Y:S01]  /*6390*/  FMUL.FTZ R20, R0.reuse, R193 ;  /* 0x000000c100147220 */ /* 0x040fe20000410000 */
[C---:B------:R-:W-:Y:S01]  /*63a0*/  FMUL.FTZ R184, R0.reuse, R195 ;  /* 0x000000c300b87220 */ /* 0x040fe20000410000 */
[C---:B------:R-:W-:Y:S01]  /*63b0*/  FMUL.FTZ R185, R0.reuse, R196 ;  /* 0x000000c400b97220 */ /* 0x040fe20000410000 */
[C---:B------:R-:W-:Y:S01]  /*63c0*/  FMUL.FTZ R187, R0.reuse, R198 ;  /* 0x000000c600bb7220 */ /* 0x040fe20000410000 */
[----:B------:R-:W-:Y:S01]  /*63d0*/  UMOV UR6, UR11 ;  /* 0x0000000b00067c82 */ /* 0x000fe20008000000 */
[----:B------:R-:W-:Y:S01]  /*63e0*/  FMUL.FTZ R186, R0, R197 ;  /* 0x000000c500ba7220 */ /* 0x000fe20000410000 */
[----:B------:R-:W-:Y:S01]  /*63f0*/  QGMMA.64x192x32.F32.E4M3.E4M3 R24, R200, gdesc[UR4], R24, gsb0 ;  /* 0x02e00004c8187df3 */ /* 0x000fe20008000818 */
        /* <DEDUP_REMOVED lines=86> */
[----:B------:R-:W-:Y:S01]  /*6960*/  FMUL.FTZ R135, R0, R135 ;  /* 0x0000008700877220 */ /* 0x000fe20000410000 */
[----:B------:R-:W-:Y:S01]  /*6970*/  UMOV UR10, UR50 ;  /* 0x00000032000a7c82 */ /* 0x000fe20008000000 */
[----:B------:R-:W1:Y:S01]  /*6980*/  S2R R227, SR_TID.X ;  /* 0x0000000000e37919 */ /* 0x000e620000002100 */
[----:B------:R-:W3:Y:S01]  /*6990*/  MUFU.TANH R187, R187 ;  /* 0x000000bb00bb7308 */ /* 0x000ee20000002400 */
[----:B--2---:R-:W-:-:S07]  /*69a0*/  FMNMX.FTZ R192, R184, R191, !PT ;  /* 0x000000bfb8c07209 */ /* 0x004fce0007810000 */
[----:B------:R-:W2:Y:S01]  /*69b0*/  MUFU.TANH R186, R186 ;  /* 0x000000ba00ba7308 */ /* 0x000ea20000002400 */
[----:B0-----:R-:W-:-:S07]  /*69c0*/  FMNMX.FTZ R189, R185, R190, !PT ;  /* 0x000000beb9bd7209 */ /* 0x001fce0007810000 */
[----:B------:R-:W0:Y:S01]  /*69d0*/  MUFU.TANH R188, R188 ;  /* 0x000000bc00bc7308 */ /* 0x000e220000002400 */
[----:B---3--:R-:W-:-:S07]  /*69e0*/  FMNMX.FTZ R191, R187, R192, !PT ;  /* 0x000000c0bbbf7209 */ /* 0x008fce0007810000 */
[----:B------:R-:W3:Y:S01]  /*69f0*/  MUFU.TANH R168, R168 ;  /* 0x000000a800a87308 */ /* 0x000ee20000002400 */
[----:B--2---:R-:W-:Y:S02]  /*6a00*/  FMNMX.FTZ R189, R186, R189, !PT ;  /* 0x000000bdbabd7209 */ /* 0x004fe40007810000 */
[----:B-1----:R-:W-:-:S05]  /*6a10*/  LOP3.LUT P1, RZ, R227, 0x7f, RZ, 0xc0, !PT ;  /* 0x0000007fe3ff7812 */ /* 0x002fca000782c0ff */
[----:B------:R-:W1:Y:S01]  /*6a20*/  MUFU.TANH R170, R170 ;  /* 0x000000aa00aa7308 */ /* 0x000e620000002400 */
[----:B0-----:R-:W-:-:S07]  /*6a30*/  FMNMX.FTZ R191, R188, R191, !PT ;  /* 0x000000bfbcbf7209 */ /* 0x001fce0007810000 */
[----:B------:R-:W0:Y:S01]  /*6a40*/  MUFU.TANH R169, R169 ;  /* 0x000000a900a97308 */ /* 0x000e220000002400 */
[----:B---3--:R-:W-:-:S07]  /*6a50*/  FMNMX.FTZ R190, R168, R189, !PT ;  /* 0x000000bda8be7209 */ /* 0x008fce0007810000 */
        /* <DEDUP_REMOVED lines=17> */
[----:B--2---:R-:W-:Y:S01]  /*6b70*/  FMNMX.FTZ R192, R178, R191, !PT ;  /* 0x000000bfb2c07209 */ /* 0x004fe20007810000 */
[----:B------:R-:W-:Y:S02]  /*6b80*/  WARPGROUP.DEPBAR.LE gsb0, 0x0 ;  /* 0x00008000000079c5 */ /* 0x000fe40000010000 */
[----:B------:R-:W-:-:S04]  /*6b90*/  WARPGROUP.ARRIVE ;  /* 0x00000000000079c5 */ /* 0x000fc80000000000 */
[----:B------:R-:W2:Y:S01]  /*6ba0*/  MUFU.TANH R180, R180 ;  /* 0x000000b400b47308 */ /* 0x000ea20000002400 */
[----:B-1----:R-:W-:Y:S01]  /*6bb0*/  FMNMX.FTZ R189, R177, R190, !PT ;  /* 0x000000beb1bd7209 */ /* 0x002fe20007810000 */
[----:B------:R-:W-:Y:S01]  /*6bc0*/  QGMMA.64x192x32.F32.E4M3.E4M3 R24, R204, gdesc[UR4], R24, gsb0 ;  /* 0x02e00004cc187df3 */ /* 0x000fe20008000818 */
[----:B------:R-:W-:Y:S01]  /*6bd0*/  UIADD3 UR6, UR11, 0x300, URZ ;  /* 0x000003000b067890 */ /* 0x000fe2000fffe03f */
[----:B------:R-:W-:-:S04]  /*6be0*/  UMOV UR7, 0xc0000010 ;  /* 0xc000001000077882 */ /* 0x000fc80000000000 */
        /* <DEDUP_REMOVED lines=11> */
[----:B-1----:R-:W-:Y:S01]  /*6ca0*/  FMNMX.FTZ R190, R152, R189, !PT ;  /* 0x000000bd98be7209 */ /* 0x002fe20007810000 */
[----:B------:R-:W-:-:S06]  /*6cb0*/  FMUL.FTZ R189, R0, R126 ;  /* 0x0000007e00bd7220 */ /* 0x000fcc0000410000 */
        /* <DEDUP_REMOVED lines=95> */
[----:B-1----:R-:W-:-:S05]  /*72b0*/  FMNMX.FTZ R191, R133, R126, !PT ;  /* 0x0000007e85bf7209 */ /* 0x002fca0007810000 */
[----:B------:R-:W1:Y:S01]  /*72c0*/  SHFL.BFLY PT, R126, R191, 0x2, 0x1f ;  /* 0x0c401f00bf7e7f89 */ /* 0x000e6200000e0000 */
[----:B0-----:R-:W-:Y:S01]  /*72d0*/  FMNMX.FTZ R132, R134, R193, !PT ;  /* 0x000000c186847209 */ /* 0x001fe20007810000 */
[----:B------:R-:W-:Y:S02]  /*72e0*/  WARPGROUP.DEPBAR.LE gsb0, 0x0 ;  /* 0x00008000000079c5 */ /* 0x000fe40000010000 */
[----:B------:R-:W-:Y:S01]  /*72f0*/  WARPGROUP.ARRIVE ;  /* 0x00000000000079c5 */ /* 0x000fe20000000000 */
[----:B--2---:R-:W-:-:S05]  /*7300*/  FMNMX.FTZ R192, R135, R132, !PT ;  /* 0x0000008487c07209 */ /* 0x004fca0007810000 */
[----:B------:R-:W-:Y:S01]  /*7310*/  QGMMA.64x192x32.F32.E4M3.E4M3 R24, R212, gdesc[UR4], R24, gsb0 ;  /* 0x02e00004d4187df3 */ /* 0x000fe20008000818 */
[----:B------:R-:W0:Y:S01]  /*7320*/  SHFL.BFLY PT, R195, R192, 0x2, 0x1f ;  /* 0x0c401f00c0c37f89 */ /* 0x000e2200000e0000 */
[----:B------:R-:W-:Y:S01]  /*7330*/  UIADD3 UR6, UR11, 0x600, URZ ;  /* 0x000006000b067890 */ /* 0x000fe2000fffe03f */
[----:B------:R-:W-:Y:S01]  /*7340*/  UMOV UR7, 0xc0000010 ;  /* 0xc000001000077882 */ /* 0x000fe20000000000 */
[----:B-1----:R-:W-:Y:S01]  /*7350*/  FMNMX.FTZ R193, R191, R126, !PT ;  /* 0x0000007ebfc17209 */ /* 0x002fe20007810000 */
[----:B------:R-:W-:-:S04]  /*7360*/  IMAD.U32 R191, RZ, RZ, UR10 ;  /* 0x0000000affbf7e24 */ /* 0x000fc8000f8e00ff */
[----:B------:R-:W1:Y:S01]  /*7370*/  SHFL.BFLY PT, R126, R193, 0x1, 0x1f ;  /* 0x0c201f00c17e7f89 */ /* 0x000e6200000e0000 */
[----:B0-----:R-:W-:-:S05]  /*7380*/  FMNMX.FTZ R195, R192, R195, !PT ;  /* 0x000000c3c0c37209 */ /* 0x001fca0007810000 */
[----:B------:R-:W0:Y:S01]  /*7390*/  SHFL.BFLY PT, R132, R195, 0x1, 0x1f ;  /* 0x0c201f00c3847f89 */ /* 0x000e2200000e0000 */
[----:B-1----:R-:W-:Y:S01]  /*73a0*/  FMNMX.FTZ R126, R193, R126, !PT ;  /* 0x0000007ec17e7209 */ /* 0x002fe20007810000 */
[----:B------:R-:W-:-:S04]  /*73b0*/  IMAD.U32 R193, RZ, RZ, UR10 ;  /* 0x0000000affc17e24 */ /* 0x000fc8000f8e00ff */
[C---:B------:R-:W-:Y:S01]  /*73c0*/  FADD.FTZ R3, -R126.reuse, R3 ;  /* 0x000000037e037221 */ /* 0x040fe20000010100 */
[----:B------:R-:W-:-:S03]  /*73d0*/  FFMA.FTZ R191, R126, R191, -8 ;  /* 0xc10000007ebf7423 */ /* 0x000fc600000100bf */
[----:B------:R-:W-:Y:S01]  /*73e0*/  FMUL.FTZ R192, R3, UR10 ;  /* 0x0000000a03c07c20 */ /* 0x000fe20008410000 */
        /* <DEDUP_REMOVED lines=9> */
[----:B0-----:R-:W-:Y:S01]  /*7480*/  FMNMX.FTZ R132, R195, R132, !PT ;  /* 0x00000084c3847209 */ /* 0x001fe20007810000 */
[--C-:B------:R-:W-:Y:S01]  /*7490*/  FFMA.FTZ R168, R168, UR10, -R191.reuse ;  /* 0x0000000aa8a87c23 */ /* 0x100fe200080108bf */
[----:B------:R-:W-:-:S01]  /*74a0*/  FFMA.FTZ R169, R169, UR10, -R191 ;  /* 0x0000000aa9a97c23 */ /* 0x000fc200080108bf */
[--C-:B------:R-:W-:Y:S01]  /*74b0*/  FFMA.FTZ R172, R172, UR10, -R191.reuse ;  /* 0x0000000aacac7c23 */ /* 0x100fe200080108bf */
[----:B------:R-:W-:-:S01]  /*74c0*/  FFMA.FTZ R173, R173, UR10, -R191 ;  /* 0x0000000aadad7c23 */ /* 0x000fc200080108bf */
[----:B------:R-:W-:Y:S01]  /*74d0*/  FADD.FTZ R3, -R132, R5 ;  /* 0x0000000584037221 */ /* 0x000fe20000010100 */
[----:B------:R-:W-:Y:S01]  /*74e0*/  MUFU.EX2 R7, R7 ;  /* 0x0000000700077308 */ /* 0x000fe20000000800 */
[----:B------:R-:W-:-:S01]  /*74f0*/  FFMA.FTZ R176, R176, UR10, -R191 ;  /* 0x0000000ab0b07c23 */ /* 0x000fc200080108bf */
[--C-:B------:R-:W-:Y:S01]  /*7500*/  FFMA.FTZ R177, R177, UR10, -R191.reuse ;  /* 0x0000000ab1b17c23 */ /* 0x100fe200080108bf */
[----:B------:R-:W-:Y:S01]  /*7510*/  FMUL.FTZ R3, R3, UR10 ;  /* 0x0000000a03037c20 */ /* 0x000fe20008410000 */
[--C-:B------:R-:W-:Y:S01]  /*7520*/  FFMA.FTZ R180, R180, UR10, -R191.reuse ;  /* 0x0000000ab4b47c23 */ /* 0x100fe200080108bf */
[----:B------:R-:W-:-:S01]  /*7530*/  FFMA.FTZ R181, R181, UR10, -R191 ;  /* 0x0000000ab5b57c23 */ /* 0x000fc200080108bf */
[--C-:B------:R-:W-:Y:S01]  /*7540*/  FFMA.FTZ R152, R152, UR10, -R191.reuse ;  /* 0x0000000a98987c23 */ /* 0x100fe200080108bf */
[----:B------:R-:W-:-:S01]  /*7550*/  FFMA.FTZ R153, R153, UR10, -R191 ;  /* 0x0000000a99997c23 */ /* 0x000fc200080108bf */
[----:B------:R0:W1:Y:S01]  /*7560*/  MUFU.EX2 R5, R192 ;  /* 0x000000c000057308 */ /* 0x0000620000000800 */
        /* <DEDUP_REMOVED lines=8> */
[----:B0-----:R-:W-:-:S01]  /*75f0*/  FFMA.FTZ R192, R132, R193, -8 ;  /* 0xc100000084c07423 */ /* 0x001fc200000100c1 */
[--C-:B------:R-:W-:Y:S01]  /*7600*/  FFMA.FTZ R137, R137, UR10, -R191.reuse ;  /* 0x0000000a89897c23 */ /* 0x100fe200080108bf */
[----:B------:R-:W-:-:S01]  /*7610*/  FFMA.FTZ R140, R140, UR10, -R191 ;  /* 0x0000000a8c8c7c23 */ /* 0x000fc200080108bf */
[----:B------:R-:W-:Y:S01]  /*7620*/  FFMA.FTZ R141, R141, UR10, -R191 ;  /* 0x0000000a8d8d7c23 */ /* 0x000fe200080108bf */
[----:B------:R-:W-:-:S01]  /*7630*/  FFMA.FTZ R10, R10, UR10, -R192 ;  /* 0x0000000a0a0a7c23 */ /* 0x000fc200080108c0 */
[--C-:B------:R-:W-:Y:S01]  /*7640*/  FFMA.FTZ R9, R9, UR10, -R192.reuse ;  /* 0x0000000a09097c23 */ /* 0x100fe200080108c0 */
[----:B------:R-:W-:-:S01]  /*7650*/  FFMA.FTZ R13, R13, UR10, -R192 ;  /* 0x0000000a0d0d7c23 */ /* 0x000fc200080108c0 */
[--C-:B------:R-:W-:Y:S01]  /*7660*/  FFMA.FTZ R14, R14, UR10, -R192.reuse ;  /* 0x0000000a0e0e7c23 */ /* 0x100fe200080108c0 */
[----:B------:R-:W0:Y:S01]  /*7670*/  MUFU.EX2 R11, R11 ;  /* 0x0000000b000b7308 */ /* 0x000e220000000800 */
[----:B------:R-:W-:-:S01]  /*7680*/  FFMA.FTZ R21, R21, UR10, -R192 ;  /* 0x0000000a15157c23 */ /* 0x000fc200080108c0 */
[----:B------:R-:W-:Y:S01]  /*7690*/  FFMA.FTZ R184, R184, UR10, -R192 ;  /* 0x0000000ab8b87c23 */ /* 0x000fe200080108c0 */
[----:B-1----:R-:W-:-:S01]  /*76a0*/  FFMA.FTZ R4, R5, R4, R8 ;  /* 0x0000000405047223 */ /* 0x002fc20000010008 */
[--C-:B------:R-:W-:Y:S01]  /*76b0*/  FFMA.FTZ R187, R187, UR10, -R192.reuse ;  /* 0x0000000abbbb7c23 */ /* 0x100fe200080108c0 */
[----:B------:R-:W-:-:S01]  /*76c0*/  FFMA.FTZ R188, R188, UR10, -R192 ;  /* 0x0000000abcbc7c23 */ /* 0x000fc200080108c0 */
[----:B------:R-:W-:Y:S01]  /*76d0*/  FFMA.FTZ R144, R144, UR10, -R191 ;  /* 0x0000000a90907c23 */ /* 0x000fe200080108bf */
[----:B------:R-:W-:-:S01]  /*76e0*/  FADD.FTZ R4, R7, R4 ;  /* 0x0000000407047221 */ /* 0x000fc20000010000 */
        /* <DEDUP_REMOVED lines=12> */
[----:B------:R-:W-:Y:S01]  /*77b0*/  FFMA.FTZ R133, R133, UR10, -R191 ;  /* 0x0000000a85857c23 */ /* 0x000fe200080108bf */
[----:B0-----:R-:W-:-:S01]  /*77c0*/  FADD.FTZ R191, R11, R4 ;  /* 0x000000040bbf7221 */ /* 0x001fc20000010000 */
        /* <DEDUP_REMOVED lines=40> */
[----:B------:R-:W-:-:S02]  /*7a50*/  FFMA.FTZ R135, R135, UR10, -R192 ;  /* 0x0000000a87877c23 */ /* 0x000fc400080108c0 */
        /* <DEDUP_REMOVED lines=15> */
[----:B------:R-:W-:Y:S02]  /*7b50*/  WARPGROUP.DEPBAR.LE gsb0, 0x0 ;  /* 0x00008000000079c5 */ /* 0x000fe40000010000 */
[----:B------:R-:W-:Y:S01]  /*7b60*/  WARPGROUP.ARRIVE ;  /* 0x00000000000079c5 */ /* 0x000fe20000000000 */
[----:B-1----:R-:W-:-:S04]  /*7b70*/  FADD.FTZ R193, R188, R193 ;  /* 0x000000c1bcc17221 */ /* 0x002fc80000010000 */
[----:B------:R-:W1:Y:S01]  /*7b80*/  MUFU.EX2 R169, R169 ;  /* 0x000000a900a97308 */ /* 0x000e620000000800 */
[----:B------:R-:W-:Y:S01]  /*7b90*/  QGMMA.64x192x32.F32.E4M3.E4M3 R24, R216, gdesc[UR4], R24, gsb0 ;  /* 0x02e00004d8187df3 */ /* 0x000fe20008000818 */
[----:B--2---:R-:W-:-:S06]  /*7ba0*/  FADD.FTZ R4, R168, R191 ;  /* 0x000000bfa8047221 */ /* 0x004fcc0000010000 */
        /* <DEDUP_REMOVED lines=49> */
[----:B0-----:R-:W-:-:S01]  /*7ec0*/  FADD.FTZ R6, R162, R193 ;  /* 0x000000c1a2067221 */ /* 0x001fc20000010000 */
[----:B------:R-:W-:-:S06]  /*7ed0*/  WARPGROUP.DEPBAR.LE gsb0, 0x0 ;  /* 0x00008000000079c5 */ /* 0x000fcc0000010000 */
        /* <DEDUP_REMOVED lines=26> */
[----:B------:R-:W-:-:S06]  /*8080*/  IADD3 R4, -R23, 0xb, RZ ;  /* 0x0000000b17047810 */ /* 0x000fcc0007ffe1ff */
        /* <DEDUP_REMOVED lines=10> */
[----:B------:R-:W-:-:S06]  /*8130*/  FFMA.FTZ R130, R131, UR10, -R192 ;  /* 0x0000000a83827c23 */ /* 0x000fcc00080108c0 */
[----:B------:R-:W0:Y:S01]  /*8140*/  MUFU.EX2 R149, R149 ;  /* 0x0000009500957308 */ /* 0x000e220000000800 */
[----:B-1----:R-:W-:-:S07]  /*8150*/  FADD.FTZ R6, R148, R191 ;  /* 0x000000bf94067221 */ /* 0x002fce0000010000 */
[----:B------:R-:W1:Y:S01]  /*8160*/  MUFU.EX2 R151, R151 ;  /* 0x0000009700977308 */ /* 0x000e620000000800 */
[----:B--2---:R-:W-:-:S01]  /*8170*/  FADD.FTZ R196, R150, R193 ;  /* 0x000000c196c47221 */ /* 0x004fc20000010000 */
[----:B------:R-:W-:-:S05]  /*8180*/  IMAD.U32 R193, RZ, RZ, UR51 ;  /* 0x00000033ffc17e24 */ /* 0x000fca000f8e00ff */
[----:B------:R-:W-:Y:S01]  /*8190*/  @!P1 LEA R193, R193, UR39, 0x3 ;  /* 0x00000027c1c19c11 */ /* 0x000fe2000f8e18ff */
[----:B------:R-:W2:Y:S01]  /*81a0*/  MUFU.EX2 R120, R120 ;  /* 0x0000007800787308 */ /* 0x000ea20000000800 */
[----:B0-----:R-:W-:-:S01]  /*81b0*/  FADD.FTZ R131, R149, R6 ;  /* 0x0000000695837221 */ /* 0x001fc20000010000 */
[----:B------:R0:W-:Y:S06]  /*81c0*/  BAR.ARV R4, 0x100 ;  /* 0x000400040000751d */ /* 0x0001ec0000002000 */
[----:B------:R-:W3:Y:S01]  /*81d0*/  MUFU.EX2 R122, R122 ;  /* 0x0000007a007a7308 */ /* 0x000ee20000000800 */
[----:B-1----:R-:W-:-:S01]  /*81e0*/  FADD.FTZ R191, R151, R196 ;  /* 0x000000c497bf7221 */ /* 0x002fc20000010000 */
[----:B0-----:R-:W-:-:S05]  /*81f0*/  @!P1 VIADD R4, R193, 0x33440 ;  /* 0x00033440c1049836 */ /* 0x001fca0000000000 */
[----:B------:R-:W-:Y:S01]  /*8200*/  @!P1 PRMT R4, RZ, 0x654, R4 ;  /* 0x00000654ff049816 */ /* 0x000fe20000000004 */
[----:B------:R-:W0:Y:S01]  /*8210*/  MUFU.EX2 R121, R121 ;  /* 0x0000007900797308 */ /* 0x000e220000000800 */
[----:B--2---:R-:W-:-:S02]  /*8220*/  FADD.FTZ R6, R120, R131 ;  /* 0x0000008378067221 */ /* 0x004fc40000010000 */
[----:B------:R1:W-:Y:S05]  /*8230*/  @!P1 SYNCS.ARRIVE.TRANS64.RED.A1T0 RZ, [R4+URZ], RZ ;  /* 0x000000ff04ff99a7 */ /* 0x0003ea000810043f */
        /* <DEDUP_REMOVED lines=26> */
[----:B0-----:R-:W-:-:S03]  /*83e0*/  FADD.FTZ R4, R133, R4 ;  /* 0x0000000485047221 */ /* 0x001fc60000010000 */
[----:B--2---:R-:W-:Y:S01]  /*83f0*/  FADD.FTZ R6, R135, R131 ;  /* 0x0000008387067221 */ /* 0x004fe20000010000 */
[----:B------:R-:W-:Y:S06]  /*8400*/  @!P0 BRA `(.L_x_2920) ;  /* 0x0000000000048947 */ /* 0x000fec0003800000 */
[----:B------:R-:W-:Y:S01]  /*8410*/  BPT.TRAP 0x1 ;  /* 0x000000040000795c */ /* 0x000fe20000300000 */
.L_x_2920:
        /* <DEDUP_REMOVED lines=16> */
[-C--:B------:R-:W-:Y:S01]  /*8520*/  FMUL.FTZ R25, R25, R5.reuse ;  /* 0x0000000519197220 */ /* 0x080fe20000410000 */
[----:B------:R-:W-:Y:S01]  /*8530*/  F2FP.SATFINITE.E4M3.F32.PACK_AB_MERGE_C R182, R183, R182, RZ ;  /* 0x000000b6b7b6723e */ /* 0x000fe200048070ff */
[----:B------:R-:W-:Y:S01]  /*8540*/  SYNCS.ARRIVE.TRANS64.RED.A1T0 RZ, [UR6], RZ ;  /* 0x000000ffffff79a7 */ /* 0x000fe20008100406 */
        /* <DEDUP_REMOVED lines=127> */
[----:B------:R-:W-:Y:S01]  /*8d40*/  F2FP.SATFINITE.E4M3.F32.PACK_AB_MERGE_C R219, R130, R127, R12 ;  /* 0x0000007f82db723e */ /* 0x000fe2000480700c */
[----:B------:R-:W-:Y:S06]  /*8d50*/  @P1 BRA `(.L_x_2921) ;  /* 0xffffffc400dc1947 */ /* 0x000fec000383ffff */
.L_x_2911:
[----:B------:R-:W-:Y:S06]  /*8d60*/  BAR.ARV 0x8, 0x180 ;  /* 0x0206000000007b1d */ /* 0x000fec0000002000 */
[----:B------:R-:W-:Y:S05]  /*8d70*/  @!P0 BRA `(.L_x_2922) ;  /* 0x0000000000048947 */ /* 0x000fea0003800000 */
[----:B------:R-:W-:Y:S01]  /*8d80*/  BPT.TRAP 0x1 ;  /* 0x000000040000795c */ /* 0x000fe20000300000 */
.L_x_2922:
[----:B------:R-:W-:Y:S01]  /*8d90*/  ULEA UR4, UR51, UR39, 0x3 ;  /* 0x0000002733047291 */ /* 0x000fe2000f8e183f */
[----:B------:R-:W-:-:S05]  /*8da0*/  IMAD.U32 R0, RZ, RZ, UR43 ;  /* 0x0000002bff007e24 */ /* 0x000fca000f8e00ff */
[----:B------:R-:W-:-:S04]  /*8db0*/  SHF.L.U32 R0, R0, 0x1f, RZ ;  /* 0x0000001f00007819 */ /* 0x000fc800000006ff */
[----:B------:R0:W1:Y:S01]  /*8dc0*/  SYNCS.PHASECHK.TRANS64.TRYWAIT P1, [UR4+0x33450], R0 ;  /* 0x03345000ff0075a7 */ /* 0x0000620008020144 */
[----:B------:R-:W-:Y:S05]  /*8dd0*/  @!P0 BRA `(.L_x_2923) ;  /* 0x0000000000048947 */ /* 0x000fea0003800000 */
[----:B------:R-:W-:Y:S01]  /*8de0*/  BPT.TRAP 0x1 ;  /* 0x000000040000795c */ /* 0x000fe20000300000 */
.L_x_2923:
[----:B-1----:R-:W-:Y:S05]  /*8df0*/  @P1 BRA `(.L_x_2924) ;  /* 0x0000000000081947 */ /* 0x002fea0003800000 */
[----:B------:R-:W1:Y:S02]  /*8e00*/  SYNCS.PHASECHK.TRANS64.TRYWAIT P1, [UR4+0x33450], R0 ;  /* 0x03345000ff0075a7 */ /* 0x000e640008020144 */
[----:B-1----:R-:W-:Y:S05]  /*8e10*/  @!P1 BRA `(.L_x_2925) ;  /* 0x0000007000f89947 */ /* 0x002fea0003800000 */
.L_x_2924:
[----:B------:R-:W-:Y:S01]  /*8e20*/  UIADD3 UR5, UR39, 0x200, URZ ;  /* 0x0000020027057890 */ /* 0x000fe2000fffe03f */
[----:B------:R-:W-:Y:S01]  /*8e30*/  WARPGROUP.ARRIVE ;  /* 0x00000000000079c5 */ /* 0x000fe20000000000 */
[----:B------:R-:W-:Y:S01]  /*8e40*/  UMOV UR7, 0xc0000010 ;  /* 0xc000001000077882 */ /* 0x000fe20000000000 */
[----:B------:R-:W-:Y:S01]  /*8e50*/  IMAD.MOV.U32 R5, RZ, RZ, 0x3f800000 ;  /* 0x3f800000ff057424 */ /* 0x000fe200078e00ff */
[----:B------:R-:W-:-:S04]  /*8e60*/  USHF.R.U32.HI UR5, URZ, 0x4, UR5 ;  /* 0x000000043f057899 */ /* 0x000fc80008011605 */
[----:B------:R-:W-:-:S04]  /*8e70*/  ULOP3.LUT UR5, UR5, 0x3fff, URZ, 0xc0, !UPT ;  /* 0x00003fff05057892 */ /* 0x000fc8000f8ec03f */
[----:B------:R-:W-:-:S04]  /*8e80*/  ULOP3.LUT UR5, UR5, 0x10000, URZ, 0xfc, !UPT ;  /* 0x0001000005057892 */ /* 0x000fc8000f8efc3f */
[----:B------:R-:W-:-:S07]  /*8e90*/  UIMAD UR5, UR51, 0x780, UR5 ;  /* 0x00000780330578a4 */ /* 0x000fce000f8e0205 */
[----:B------:R-:W-:Y:S02]  /*8ea0*/  UMOV UR6, UR5 ;  /* 0x0000000500067c82 */ /* 0x000fe40008000000 */
[----:B------:R-:W-:Y:S01]  /*8eb0*/  QGMMA.64x192x32.F32.E4M3.E4M3 R24, R200, gdesc[UR4], R24, gsb0 ;  /* 0x02e00004c8187df3 */ /* 0x000fe20008000818 */
[----:B------:R-:W-:Y:S01]  /*8ec0*/  UIADD3 UR6, UR5, 0x180, URZ ;  /* 0x0000018005067890 */ /* 0x000fe2000fffe03f */
[----:B------:R-:W-:Y:S01]  /*8ed0*/  UMOV UR7, 0xc0000010 ;  /* 0xc000001000077882 */ /* 0x000fe20000000000 */
[----:B------:R-:W-:Y:S02]  /*8ee0*/  WARPGROUP.DEPBAR.LE gsb0, 0x0 ;  /* 0x00008000000079c5 */ /* 0x000fe40000010000 */
[----:B------:R-:W-:-:S15]  /*8ef0*/  WARPGROUP.ARRIVE ;  /* 0x00000000000079c5 */ /* 0x000fde0000000000 */
[----:B------:R-:W-:Y:S01]  /*8f00*/  QGMMA.64x192x32.F32.E4M3.E4M3 R24, R204, gdesc[UR4], R24, gsb0 ;  /* 0x02e00004cc187df3 */ /* 0x000fe20008000818 */
[----:B------:R-:W-:Y:S01]  /*8f10*/  UIADD3 UR6, UR5, 0x300, URZ ;  /* 0x0000030005067890 */ /* 0x000fe2000fffe03f */
[----:B------:R-:W-:Y:S01]  /*8f20*/  UMOV UR7, 0xc0000010 ;  /* 0xc000001000077882 */ /* 0x000fe20000000000 */
[----:B------:R-:W-:Y:S02]  /*8f30*/  WARPGROUP.DEPBAR.LE gsb0, 0x0 ;  /* 0x00008000000079c5 */ /* 0x000fe40000010000 */
[----:B------:R-:W-:-:S15]  /*8f40*/  WARPGROUP.ARRIVE ;  /* 0x00000000000079c5 */ /* 0x000fde0000000000 */
[----:B------:R-:W-:Y:S01]  /*8f50*/  QGMMA.64x192x32.F32.E4M3.E4M3 R24, R208, gdesc[UR4], R24, gsb0 ;  /* 0x02e00004d0187df3 */ /* 0x000fe20008000818 */
[----:B------:R-:W-:Y:S02]  /*8f60*/  ULDC.64 UR6, c[0x0][0x9a0] ;  /* 0x0002680000067ab9 */ /* 0x000fe40000000a00 */
[----:B------:R-:W-:-:S04]  /*8f70*/  UISETP.NE.U32.AND UP0, UPT, UR6, URZ, UPT ;  /* 0x0000003f0600728c */ /* 0x000fc8000bf05070 */
[----:B------:R-:W-:-:S06]  /*8f80*/  UISETP.NE.AND.EX UP0, UPT, UR7, URZ, UPT, UP0 ;  /* 0x0000003f0700728c */ /* 0x000fcc000bf05300 */
[----:B------:R-:W-:-:S05]  /*8f90*/  PLOP3.LUT P1, PT, PT, PT, UP0, 0x80, 0x0 ;  /* 0x000000000000781c */ /* 0x000fca0003f2f008 */
[----:B------:R-:W-:Y:S02]  /*8fa0*/  @UP0 USHF.R.S32.HI UR11, URZ, 0x1f, UR40 ;  /* 0x0000001f3f0b0899 */ /* 0x000fe40008011428 */
[----:B------:R-:W-:Y:S01]  /*8fb0*/  @UP0 UIADD3 UR8, -UR40, URZ, URZ ;  /* 0x0000003f28080290 */ /* 0x000fe2000fffe13f */
[----:B------:R-:W-:Y:S01]  /*8fc0*/  @UP0 ULDC.64 UR12, c[0x0][0x9c8] ;  /* 0x00027200000c0ab9 */ /* 0x000fe20000000a00 */
[----:B------:R-:W-:Y:S01]  /*8fd0*/  @UP0 ULDC UR9, c[0x0][0xc44] ;  /* 0x0003110000090ab9 */ /* 0x000fe20000000800 */
[----:B------:R-:W-:Y:S02]  /*8fe0*/  @UP0 UIMAD UR11, UR11, UR12, URZ ;  /* 0x0000000c0b0b02a4 */ /* 0x000fe4000f8e023f */
[----:B------:R-:W-:Y:S02]  /*8ff0*/  @UP0 UIMAD UR14, UR9, UR8, UR42 ;  /* 0x00000008090e02a4 */ /* 0x000fe4000f8e022a */
[----:B------:R-:W-:Y:S02]  /*9000*/  @UP0 UIMAD.WIDE.U32 UR8, UR40, UR12, URZ ;  /* 0x0000000c280802a5 */ /* 0x000fe4000f8e003f */
[----:B------:R-:W-:-:S02]  /*9010*/  @UP0 UIMAD UR11, UR40, UR13, UR11 ;  /* 0x0000000d280b02a4 */ /* 0x000fc4000f8e020b */
[----:B------:R-:W-:Y:S01]  /*9020*/  @UP0 USHF.R.S32.HI UR15, URZ, 0x1f, UR14 ;  /* 0x0000001f3f0f0899 */ /* 0x000fe2000801140e */
[----:B------:R-:W-:Y:S01]  /*9030*/  @UP0 ULDC.64 UR12, c[0x0][0x9d0] ;  /* 0x00027400000c0ab9 */ /* 0x000fe20000000a00 */
[----:B------:R-:W-:Y:S02]  /*9040*/  @UP0 UIADD3 UR9, UR9, UR11, URZ ;  /* 0x0000000b09090290 */ /* 0x000fe4000fffe03f */
[----:B------:R-:W-:Y:S02]  /*9050*/  @UP0 UIMAD UR11, UR15, UR12, URZ ;  /* 0x0000000c0f0b02a4 */ /* 0x000fe4000f8e023f */
[----:B------:R-:W-:Y:S02]  /*9060*/  @UP0 UIMAD.WIDE.U32 UR8, UR14, UR12, UR8 ;  /* 0x0000000c0e0802a5 */ /* 0x000fe4000f8e0008 */
[----:B------:R-:W-:Y:S02]  /*9070*/  @UP0 UIMAD UR11, UR14, UR13, UR11 ;  /* 0x0000000d0e0b02a4 */ /* 0x000fe4000f8e020b */
[----:B------:R-:W-:-:S02]  /*9080*/  @UP0 ULEA UR6, UP1, UR8, UR6, 0x2 ;  /* 0x0000000608060291 */ /* 0x000fc4000f82103f */
[----:B------:R-:W-:-:S04]  /*9090*/  @UP0 UIADD3 UR9, UR9, UR11, URZ ;  /* 0x0000000b09090290 */ /* 0x000fc8000fffe03f */
[----:B------:R-:W-:Y:S01]  /*90a0*/  @UP0 ULEA.HI.X UR7, UR8, UR7, UR9, 0x2, UP1 ;  /* 0x0000000708070291 */ /* 0x000fe200088f1409 */
[----:B------:R-:W-:-:S05]  /*90b0*/  IMAD.U32 R8, RZ, RZ, UR6 ;  /* 0x00000006ff087e24 */ /* 0x000fca000f8e00ff */
[----:B------:R-:W-:-:S05]  /*90c0*/  IMAD.U32 R9, RZ, RZ, UR7 ;  /* 0x00000007ff097e24 */ /* 0x000fca000f8e00ff */
[----:B------:R2:W3:Y:S01]  /*90d0*/  @P1 LDG.E R5, desc[UR48][R8.64] ;  /* 0x0000003008051981 */ /* 0x0004e2000c1e1900 */
[----:B------:R-:W-:Y:S01]  /*90e0*/  UIADD3 UR6, UR5, 0x480, URZ ;  /* 0x0000048005067890 */ /* 0x000fe2000fffe03f */
[----:B------:R-:W-:Y:S01]  /*90f0*/  UMOV UR7, 0xc0000010 ;  /* 0xc000001000077882 */ /* 0x000fe20000000000 */
[----:B------:R-:W-:Y:S02]  /*9100*/  WARPGROUP.DEPBAR.LE gsb0, 0x0 ;  /* 0x00008000000079c5 */ /* 0x000fe40000010000 */
[----:B------:R-:W-:-:S06]  /*9110*/  WARPGROUP.ARRIVE ;  /* 0x00000000000079c5 */ /* 0x000fcc0000000000 */
[----:B------:R-:W-:Y:S01]  /*9120*/  QGMMA.64x192x32.F32.E4M3.E4M3 R24, R212, gdesc[UR4], R24, gsb0 ;  /* 0x02e00004d4187df3 */ /* 0x000fe20008000818 */
[----:B------:R-:W-:Y:S01]  /*9130*/  UIADD3 UR6, UR5, 0x600, URZ ;  /* 0x0000060005067890 */ /* 0x000fe2000fffe03f */
[----:B------:R-:W-:Y:S01]  /*9140*/  UMOV UR7, 0xc0000010 ;  /* 0xc000001000077882 */ /* 0x000fe20000000000 */
[----:B-1----:R-:W1:Y:S04]  /*9150*/  SHFL.BFLY PT, R3, R4, 0x2, 0x1f ;  /* 0x0c401f0004037f89 */ /* 0x002e6800000e0000 */
[----:B------:R-:W4:Y:S01]  /*9160*/  SHFL.BFLY PT, R7, R6, 0x2, 0x1f ;  /* 0x0c401f0006077f89 */ /* 0x000f2200000e0000 */
[----:B-1----:R-:W-:-:S01]  /*9170*/  FADD.FTZ R3, R3, R4 ;  /* 0x0000000403037221 */ /* 0x002fc20000010000 */
[----:B----4-:R-:W-:-:S04]  /*9180*/  FADD.FTZ R7, R7, R6 ;  /* 0x0000000607077221 */ /* 0x010fc80000010000 */
[----:B0-----:R-:W0:Y:S04]  /*9190*/  SHFL.BFLY PT, R0, R3, 0x1, 0x1f ;  /* 0x0c201f0003007f89 */ /* 0x001e2800000e0000 */
[----:B--2---:R-:W1:Y:S01]  /*91a0*/  SHFL.BFLY PT, R8, R7, 0x1, 0x1f ;  /* 0x0c201f0007087f89 */ /* 0x004e6200000e0000 */
        /* <DEDUP_REMOVED lines=14> */
[----:B------:R-:W-:Y:S01]  /*9290*/  QGMMA.64x192x32.F32.E4M3.E4M3 R24, R216, gdesc[UR4], R24, gsb0 ;  /* 0x02e00004d8187df3 */ /* 0x000fe20008000818 */
[----:B------:R-:W1:Y:S08]  /*92a0*/  @P2 MUFU.LG2 R6, R12 ;  /* 0x0000000c00062308 */ /* 0x000e700000000c00 */
[----:B------:R-:W2:Y:S01]  /*92b0*/  @P1 MUFU.RCP R8, R11 ;  /* 0x0000000b00081308 */ /* 0x000ea20000001000 */
        /* <DEDUP_REMOVED lines=10> */
[-C--:B---3--:R-:W-:Y:S01]  /*9360*/  FMUL.FTZ R9, R4, R5.reuse ;  /* 0x0000000504097220 */ /* 0x088fe20000410000 */
[----:B--2---:R-:W-:Y:S01]  /*9370*/  FMUL.FTZ R120, R8, R5 ;  /* 0x0000000508787220 */ /* 0x004fe20000410000 */
[----:B------:R-:W-:-:S02]  /*9380*/  WARPGROUP.DEPBAR.LE gsb0, 0x0 ;  /* 0x00008000000079c5 */ /* 0x000fc40000010000 */
[----:B------:R-:W-:Y:S05]  /*9390*/  @!P0 BRA `(.L_x_2926) ;  /* 0x0000000000048947 */ /* 0x000fea0003800000 */
[----:B------:R-:W-:Y:S01]  /*93a0*/  BPT.TRAP 0x1 ;  /* 0x000000040000795c */ /* 0x000fe20000300000 */
.L_x_2926:
[----:B------:R-:W0:Y:S01]  /*93b0*/  S2R R121, SR_TID.X ;  /* 0x0000000000797919 */ /* 0x000e220000002100 */
[----:B------:R-:W-:Y:S01]  /*93c0*/  ULDC.64 UR6, c[0x4][0x100] ;  /* 0x0100400000067ab9 */ /* 0x000fe20000000a00 */
[-C--:B------:R-:W-:Y:S01]  /*93d0*/  FMUL.FTZ R15, R32, R9.reuse ;  /* 0x00000009200f7220 */ /* 0x080fe20000410000 */
[----:B------:R-:W1:Y:S01]  /*93e0*/  S2UR UR5, SR_SWINHI ;  /* 0x00000000000579c3 */ /* 0x000e620000002f00 */
        /* <DEDUP_REMOVED lines=28> */
[----:B0-----:R-:W-:-:S02]  /*95b0*/  IMAD.SHL.U32 R4, R121, 0x4, RZ ;  /* 0x0000000479047824 */ /* 0x001fc400078e00ff */
[-C--:B------:R-:W-:Y:S01]  /*95c0*/  FMUL.FTZ R80, R92, R9.reuse ;  /* 0x000000095c507220 */ /* 0x080fe20000410000 */
[-C--:B------:R-:W-:Y:S01]  /*95d0*/  FMUL.FTZ R81, R88, R9.reuse ;  /* 0x0000000958517220 */ /* 0x080fe20000410000 */
[-C--:B------:R-:W-:Y:S01]  /*95e0*/  FMUL.FTZ R84, R93, R9.reuse ;  /* 0x000000095d547220 */ /* 0x080fe20000410000 */
[-C--:B------:R-:W-:Y:S01]  /*95f0*/  FMUL.FTZ R85, R89, R9.reuse ;  /* 0x0000000959557220 */ /* 0x080fe20000410000 */
[----:B------:R-:W-:Y:S01]  /*9600*/  LOP3.LUT R4, R4, 0xc, RZ, 0xc0, !PT ;  /* 0x0000000c04047812 */ /* 0x000fe200078ec0ff */
[-C--:B------:R-:W-:Y:S01]  /*9610*/  FMUL.FTZ R45, R60, R9.reuse ;  /* 0x000000093c2d7220 */ /* 0x080fe20000410000 */
[-C--:B------:R-:W-:Y:S01]  /*9620*/  FMUL.FTZ R88, R100, R9.reuse ;  /* 0x0000000964587220 */ /* 0x080fe20000410000 */
[-C--:B------:R-:W-:Y:S01]  /*9630*/  FMUL.FTZ R89, R96, R9.reuse ;  /* 0x0000000960597220 */ /* 0x080fe20000410000 */
[----:B------:R-:W-:Y:S01]  /*9640*/  IADD3 R4, P0, R4, UR6, RZ ;  /* 0x0000000604047c10 */ /* 0x000fe2000ff1e0ff */
[-C--:B------:R-:W-:Y:S01]  /*9650*/  FMUL.FTZ R92, R101, R9.reuse ;  /* 0x00000009655c7220 */ /* 0x080fe20000410000 */
[-C--:B------:R-:W-:Y:S01]  /*9660*/  FMUL.FTZ R93, R97, R9.reuse ;  /* 0x00000009615d7220 */ /* 0x080fe20000410000 */
[-C--:B------:R-:W-:Y:S01]  /*9670*/  FMUL.FTZ R60, R65, R9.reuse ;  /* 0x00000009413c7220 */ /* 0x080fe20000410000 */
[----:B------:R-:W-:Y:S01]  /*9680*/  FMUL.FTZ R96, R108, R9 ;  /* 0x000000096c607220 */ /* 0x000fe20000410000 */
[----:B------:R-:W-:-:S02]  /*9690*/  IMAD.X R5, RZ, RZ, UR7, P0 ;  /* 0x00000007ff057e24 */ /* 0x000fc400080e06ff */
[-C--:B------:R-:W-:Y:S01]  /*96a0*/  FMUL.FTZ R97, R104, R9.reuse ;  /* 0x0000000968617220 */ /* 0x080fe20000410000 */
[-C--:B------:R-:W-:Y:S01]  /*96b0*/  FMUL.FTZ R100, R109, R9.reuse ;  /* 0x000000096d647220 */ /* 0x080fe20000410000 */
[-C--:B------:R-:W-:Y:S01]  /*96c0*/  FMUL.FTZ R101, R105, R9.reuse ;  /* 0x0000000969657220 */ /* 0x080fe20000410000 */
[-C--:B------:R-:W-:Y:S01]  /*96d0*/  FMUL.FTZ R13, R27, R120.reuse ;  /* 0x000000781b0d7220 */ /* 0x080fe20000410000 */
[----:B------:R0:W2:Y:S01]  /*96e0*/  LDG.E.CONSTANT R32, desc[UR48][R4.64] ;  /* 0x0000003004207981 */ /* 0x0000a2000c1e9900 */
        /* <DEDUP_REMOVED lines=21> */
[-C--:B------:R-:W-:Y:S01]  /*9840*/  FMUL.FTZ R82, R95, R120.reuse ;  /* 0x000000785f527220 */ /* 0x080fe20000410000 */
[----:B------:R-:W-:Y:S01]  /*9850*/  LOP3.LUT P0, R24, R121, 0x3, RZ, 0xc0, !PT ;  /* 0x0000000379187812 */ /* 0x000fe2000780c0ff */
[-C--:B------:R-:W-:Y:S01]  /*9860*/  FMUL.FTZ R83, R91, R120.reuse ;  /* 0x000000785b537220 */ /* 0x080fe20000410000 */
[-C--:B------:R-:W-:Y:S01]  /*9870*/  FMUL.FTZ R95, R106, R120.reuse ;  /* 0x000000786a5f7220 */ /* 0x080fe20000410000 */
[-C--:B------:R-:W-:Y:S01]  /*9880*/  FMUL.FTZ R106, R119, R120.reuse ;  /* 0x00000078776a7220 */ /* 0x080fe20000410000 */
[-C--:B------:R-:W-:Y:S01]  /*9890*/  FMUL.FTZ R115, R115, R120.reuse ;  /* 0x0000007873737220 */ /* 0x080fe20000410000 */
[----:B------:R-:W-:Y:S01]  /*98a0*/  F2FP.BF16.F32.PACK_AB R34, R34, R35 ;  /* 0x000000232222723e */ /* 0x000fe200000010ff */
[-C--:B------:R-:W-:Y:S01]  /*98b0*/  FMUL.FTZ R5, R43, R120.reuse ;  /* 0x000000782b057220 */ /* 0x080fe20000410000 */
[----:B------:R-:W-:Y:S01]  /*98c0*/  F2FP.BF16.F32.PACK_AB R39, R38, R39 ;  /* 0x000000272627723e */ /* 0x000fe200000010ff */
[-C--:B------:R-:W-:Y:S01]  /*98d0*/  FMUL.FTZ R8, R30, R120.reuse ;  /* 0x000000781e087220 */ /* 0x080fe20000410000 */
[----:B------:R-:W-:Y:S01]  /*98e0*/  ISETP.EQ.OR P0, PT, R24, 0x3, !P0 ;  /* 0x000000031800780c */ /* 0x000fe20004702670 */
[-C--:B------:R-:W-:Y:S01]  /*98f0*/  FMUL.FTZ R43, R58, R120.reuse ;  /* 0x000000783a2b7220 */ /* 0x080fe20000410000 */
[----:B------:R-:W-:Y:S01]  /*9900*/  F2FP.BF16.F32.PACK_AB R82, R82, R83 ;  /* 0x000000535252723e */ /* 0x000fe200000010ff */
[----:B------:R-:W-:Y:S01]  /*9910*/  FMUL.FTZ R58, R78, R120 ;  /* 0x000000784e3a7220 */ /* 0x000fe20000410000 */
[----:B------:R-:W-:Y:S01]  /*9920*/  F2FP.BF16.F32.PACK_AB R76, R73, R76 ;  /* 0x0000004c494c723e */ /* 0x000fe200000010ff */
[----:B------:R-:W-:Y:S01]  /*9930*/  UMOV UR6, UR39 ;  /* 0x0000002700067c82 */ /* 0x000fe20008000000 */
[----:B-1----:R-:W-:Y:S01]  /*9940*/  UMOV UR7, UR5 ;  /* 0x0000000500077c82 */ /* 0x002fe20008000000 */
[----:B------:R-:W-:Y:S01]  /*9950*/  F2FP.BF16.F32.PACK_AB R83, R106, R115 ;  /* 0x000000736a53723e */ /* 0x000fe200000010ff */
[----:B------:R-:W-:Y:S01]  /*9960*/  FMUL.FTZ R12, R31, R120 ;  /* 0x000000781f0c7220 */ /* 0x000fe20000410000 */
[----:B------:R-:W-:Y:S01]  /*9970*/  SEL R115, R34, R39, P0 ;  /* 0x0000002722737207 */ /* 0x000fe20000000000 */
[----:B------:R-:W-:Y:S01]  /*9980*/  IMAD.U32 R35, RZ, RZ, UR7 ;  /* 0x00000007ff237e24 */ /* 0x000fe2000f8e00ff */
[----:B------:R-:W-:Y:S01]  /*9990*/  SEL R73, R39, R34, P0 ;  /* 0x0000002227497207 */ /* 0x000fe20000000000 */
[----:B------:R-:W-:-:S02]  /*99a0*/  IMAD.U32 R34, RZ, RZ, UR6 ;  /* 0x00000006ff227e24 */ /* 0x000fc4000f8e00ff */
[-C--:B------:R-:W-:Y:S01]  /*99b0*/  FMUL.FTZ R30, R46, R120.reuse ;  /* 0x000000782e1e7220 */ /* 0x080fe20000410000 */
[----:B------:R-:W-:Y:S01]  /*99c0*/  FMUL.FTZ R31, R42, R120 ;  /* 0x000000782a1f7220 */ /* 0x000fe20000410000 */
[----:B------:R-:W-:Y:S01]  /*99d0*/  F2FP.BF16.F32.PACK_AB R77, R58, R59 ;  /* 0x0000003b3a4d723e */ /* 0x000fe200000010ff */
[----:B------:R-:W-:-:S04]  /*99e0*/  IMAD.WIDE R58, R223, 0x2, R34 ;  /* 0x00000002df3a7825 */ /* 0x000fc800078e0222 */
        /* <DEDUP_REMOVED lines=8> */
[-C--:B------:R-:W-:Y:S01]  /*9a70*/  FMUL.FTZ R67, R86, R120.reuse ;  /* 0x0000007856437220 */ /* 0x080fe20000410000 */
[----:B------:R-:W-:Y:S01]  /*9a80*/  FMUL.FTZ R78, R90, R120 ;  /* 0x000000785a4e7220 */ /* 0x000fe20000410000 */
[----:B------:R-:W-:Y:S01]  /*9a90*/  F2FP.BF16.F32.PACK_AB R4, R57, R60 ;  /* 0x0000003c3904723e */ /* 0x000fe200000010ff */
[-C--:B------:R-:W-:Y:S01]  /*9aa0*/  FMUL.FTZ R71, R87, R120.reuse ;  /* 0x0000007857477220 */ /* 0x080fe20000410000 */
[-C--:B------:R-:W-:Y:S01]  /*9ab0*/  FMUL.FTZ R86, R102, R120.reuse ;  /* 0x0000007866567220 */ /* 0x080fe20000410000 */
[----:B------:R-:W-:Y:S01]  /*9ac0*/  FMUL.FTZ R90, R103, R120 ;  /* 0x00000078675a7220 */ /* 0x000fe20000410000 */
[----:B------:R-:W-:Y:S01]  /*9ad0*/  F2FP.BF16.F32.PACK_AB R69, R69, R72 ;  /* 0x000000484545723e */ /* 0x000fe200000010ff */
[-C--:B------:R-:W-:Y:S01]  /*9ae0*/  FMUL.FTZ R87, R98, R120.reuse ;  /* 0x0000007862577220 */ /* 0x080fe20000410000 */
[----:B------:R-:W-:Y:S01]  /*9af0*/  IADD3 R57, P4, R58, 0x8060, RZ ;  /* 0x000080603a397810 */ /* 0x000fe20007f9e0ff */
[-C--:B------:R-:W-:Y:S01]  /*9b00*/  FMUL.FTZ R102, R118, R120.reuse ;  /* 0x0000007876667220 */ /* 0x080fe20000410000 */
[-C--:B------:R-:W-:Y:S01]  /*9b10*/  FMUL.FTZ R103, R114, R120.reuse ;  /* 0x0000007872677220 */ /* 0x080fe20000410000 */
[----:B------:R-:W-:Y:S01]  /*9b20*/  F2FP.BF16.F32.PACK_AB R11, R10, R11 ;  /* 0x0000000b0a0b723e */ /* 0x000fe200000010ff */
[----:B------:R-:W-:Y:S01]  /*9b30*/  FMUL.FTZ R51, R66, R120 ;  /* 0x0000007842337220 */ /* 0x000fe20000410000 */
[----:B------:R-:W-:Y:S01]  /*9b40*/  SEL R113, R30, R5, P0 ;  /* 0x000000051e717207 */ /* 0x000fe20000000000 */
[----:B------:R-:W-:Y:S01]  /*9b50*/  ULDC.64 UR8, c[0x0][0xb90] ;  /* 0x0002e40000087ab9 */ /* 0x000fe20000000a00 */
[----:B------:R-:W-:Y:S01]  /*9b60*/  SEL R72, R5, R30, P0 ;  /* 0x0000001e05487207 */ /* 0x000fe20000000000 */
[----:B------:R-:W-:Y:S01]  /*9b70*/  IMAD R5, R19, 0x40, R2 ;  /* 0x0000004013057824 */ /* 0x000fe200078e0202 */
[----:B------:R-:W-:-:S02]  /*9b80*/  F2FP.BF16.F32.PACK_AB R14, R14, R15 ;  /* 0x0000000f0e0e723e */ /* 0x000fc400000010ff */
[----:B------:R-:W-:Y:S01]  /*9b90*/  F2FP.BF16.F32.PACK_AB R20, R20, R21 ;  /* 0x000000151414723e */ /* 0x000fe200000010ff */
[-C--:B------:R-:W-:Y:S01]  /*9ba0*/  FMUL.FTZ R91, R99, R120.reuse ;  /* 0x00000078635b7220 */ /* 0x080fe20000410000 */
[----:B------:R-:W-:Y:S01]  /*9bb0*/  F2FP.BF16.F32.PACK_AB R10, R62, R63 ;  /* 0x0000003f3e0a723e */ /* 0x000fe200000010ff */
[----:B------:R-:W-:Y:S01]  /*9bc0*/  FMUL.FTZ R75, R94, R120 ;  /* 0x000000785e4b7220 */ /* 0x000fe20000410000 */
        /* <DEDUP_REMOVED lines=14> */
[----:B------:R-:W-:Y:S01]  /*9cb0*/  UIADD3 UR4, UR4, 0x33460, URZ ;  /* 0x0003346004047890 */ /* 0x000fe2000fffe03f */
[----:B------:R-:W-:Y:S02]  /*9cc0*/  F2FP.BF16.F32.PACK_AB R15, R84, R85 ;  /* 0x00000055540f723e */ /* 0x000fe400000010ff */
[----:B------:R-:W-:Y:S01]  /*9cd0*/  F2FP.BF16.F32.PACK_AB R27, R26, R27 ;  /* 0x0000001b1a1b723e */ /* 0x000fe200000010ff */
[----:B------:R-:W-:Y:S01]  /*9ce0*/  UIADD3 UR5, -UR40, URZ, URZ ;  /* 0x0000003f28057290 */ /* 0x000fe2000fffe13f */
[----:B------:R-:W-:Y:S01]  /*9cf0*/  F2FP.BF16.F32.PACK_AB R21, R92, R93 ;  /* 0x0000005d5c15723e */ /* 0x000fe200000010ff */
[-C--:B------:R-:W-:Y:S01]  /*9d00*/  FMUL.FTZ R98, R111, R120.reuse ;  /* 0x000000786f627220 */ /* 0x080fe20000410000 */
[----:B------:R-:W-:Y:S01]  /*9d10*/  LOP3.LUT R56, R57, 0x380, RZ, 0xc0, !PT ;  /* 0x0000038039387812 */ /* 0x000fe200078ec0ff */
[-C--:B------:R-:W-:Y:S01]  /*9d20*/  FMUL.FTZ R99, R107, R120.reuse ;  /* 0x000000786b637220 */ /* 0x080fe20000410000 */
[----:B------:R-:W-:Y:S01]  /*9d30*/  FMUL.FTZ R94, R110, R120 ;  /* 0x000000786e5e7220 */ /* 0x000fe20000410000 */
[----:B------:R-:W-:Y:S01]  /*9d40*/  F2FP.BF16.F32.PACK_AB R66, R61, R64 ;  /* 0x000000403d42723e */ /* 0x000fe200000010ff */
[----:B------:R-:W-:Y:S01]  /*9d50*/  IMAD.WIDE R34, R5, 0x2, R34 ;  /* 0x0000000205227825 */ /* 0x000fe200078e0222 */
[----:B------:R-:W-:Y:S01]  /*9d60*/  F2FP.BF16.F32.PACK_AB R7, R65, R68 ;  /* 0x000000444107723e */ /* 0x000fe200000010ff */
[----:B------:R-:W-:Y:S01]  /*9d70*/  ULDC UR6, c[0x0][0xc44] ;  /* 0x0003110000067ab9 */ /* 0x000fe20000000800 */
[----:B------:R-:W-:-:S02]  /*9d80*/  F2FP.BF16.F32.PACK_AB R79, R67, R70 ;  /* 0x00000046434f723e */ /* 0x000fc400000010ff */
[----:B------:R-:W-:Y:S02]  /*9d90*/  F2FP.BF16.F32.PACK_AB R86, R86, R87 ;  /* 0x000000575656723e */ /* 0x000fe400000010ff */
        /* <DEDUP_REMOVED lines=10> */
[----:B------:R-:W-:-:S02]  /*9e40*/  LOP3.LUT R5, R58, 0x380, RZ, 0xc0, !PT ;  /* 0x000003803a057812 */ /* 0x000fc400078ec0ff */
[----:B------:R-:W-:Y:S02]  /*9e50*/  F2FP.BF16.F32.PACK_AB R50, R50, R51 ;  /* 0x000000333232723e */ /* 0x000fe400000010ff */
[----:B------:R-:W-:Y:S02]  /*9e60*/  F2FP.BF16.F32.PACK_AB R55, R54, R55 ;  /* 0x000000373637723e */ /* 0x000fe400000010ff */
[----:B------:R-:W-:Y:S02]  /*9e70*/  SHF.R.U64 R56, R56, 0x3, RZ ;  /* 0x0000000338387819 */ /* 0x000fe400000012ff */
[C---:B------:R-:W-:Y:S02]  /*9e80*/  IADD3 R25, P3, R58.reuse, 0x8040, RZ ;  /* 0x000080403a197810 */ /* 0x040fe40007f7e0ff */
[C---:B------:R-:W-:Y:S02]  /*9e90*/  IADD3 R21, P6, R58.reuse, 0x8020, RZ ;  /* 0x000080203a157810 */ /* 0x040fe40007fde0ff */
[----:B------:R-:W-:-:S02]  /*9ea0*/  IADD3 R10, P5, R58, 0x8000, RZ ;  /* 0x000080003a0a7810 */ /* 0x000fc40007fbe0ff */
[----:B------:R-:W-:Y:S02]  /*9eb0*/  IADD3 R15, P2, R58, 0x4060, RZ ;  /* 0x000040603a0f7810 */ /* 0x000fe40007f5e0ff */
[----:B------:R-:W-:Y:S02]  /*9ec0*/  F2FP.BF16.F32.PACK_AB R13, R12, R13 ;  /* 0x0000000d0c0d723e */ /* 0x000fe400000010ff */
[----:B------:R-:W-:Y:S02]  /*9ed0*/  F2FP.BF16.F32.PACK_AB R9, R75, R78 ;  /* 0x0000004e4b09723e */ /* 0x000fe400000010ff */
[----:B------:R-:W-:Y:S02]  /*9ee0*/  F2FP.BF16.F32.PACK_AB R31, R98, R99 ;  /* 0x00000063621f723e */ /* 0x000fe400000010ff */
[----:B------:R-:W-:Y:S02]  /*9ef0*/  F2FP.BF16.F32.PACK_AB R12, R71, R74 ;  /* 0x0000004a470c723e */ /* 0x000fe400000010ff */
[----:B------:R-:W-:-:S02]  /*9f00*/  F2FP.BF16.F32.PACK_AB R94, R94, R95 ;  /* 0x0000005f5e5e723e */ /* 0x000fc400000010ff */
[----:B------:R-:W-:Y:S02]  /*9f10*/  SEL R99, R69, R76, P0 ;  /* 0x0000004c45637207 */ /* 0x000fe40000000000 */
[----:B------:R-:W-:Y:S02]  /*9f20*/  SEL R67, R76, R69, P0 ;  /* 0x000000454c437207 */ /* 0x000fe40000000000 */
[----:B------:R-:W-:Y:S01]  /*9f30*/  SHF.R.U64 R5, R5, 0x3, RZ ;  /* 0x0000000305057819 */ /* 0x000fe200000012ff */
[--C-:B------:R-:W-:Y:S01]  /*9f40*/  IMAD.X R51, RZ, RZ, R59.reuse, P5 ;  /* 0x000000ffff337224 */ /* 0x100fe200028e063b */
[----:B------:R-:W-:Y:S01]  /*9f50*/  SEL R95, R53, R4, P0 ;  /* 0x00000004355f7207 */ /* 0x000fe20000000000 */
[--C-:B------:R-:W-:Y:S01]  /*9f60*/  IMAD.X R49, RZ, RZ, R59.reuse, P2 ;  /* 0x000000ffff317224 */ /* 0x100fe200010e063b */
[----:B------:R-:W-:Y:S01]  /*9f70*/  SEL R65, R4, R53, P0 ;  /* 0x0000003504417207 */ /* 0x000fe20000000000 */
[----:B------:R-:W-:Y:S01]  /*9f80*/  IMAD.X R53, RZ, RZ, R59, P6 ;  /* 0x000000ffff357224 */ /* 0x000fe200030e063b */
[----:B------:R-:W-:-:S02]  /*9f90*/  SEL R97, R66, R7, P0 ;  /* 0x0000000742617207 */ /* 0x000fc40000000000 */
[----:B------:R-:W-:Y:S02]  /*9fa0*/  SEL R107, R104, R109, P0 ;  /* 0x0000006d686b7207 */ /* 0x000fe40000000000 */
[----:B------:R-:W-:Y:S02]  /*9fb0*/  SEL R71, R109, R104, P0 ;  /* 0x000000686d477207 */ /* 0x000fe40000000000 */
[----:B------:R-:W-:Y:S02]  /*9fc0*/  SEL R119, R50, R55, P0 ;  /* 0x0000003732777207 */ /* 0x000fe40000000000 */
[----:B------:R-:W-:Y:S01]  /*9fd0*/  SEL R76, R55, R50, P0 ;  /* 0x00000032374c7207 */ /* 0x000fe20000000000 */
[--C-:B------:R-:W-:Y:S01]  /*9fe0*/  IMAD.X R55, RZ, RZ, R59.reuse, P3 ;  /* 0x000000ffff377224 */ /* 0x100fe200018e063b */
[----:B------:R-:W-:Y:S01]  /*9ff0*/  LOP3.LUT R56, R56, R57, RZ, 0x3c, !PT ;  /* 0x0000003938387212 */ /* 0x000fe200078e3cff */
[----:B------:R-:W-:Y:S01]  /*a000*/  IMAD.X R57, RZ, RZ, R59, P4 ;  /* 0x000000ffff397224 */ /* 0x000fe200020e063b */
[----:B------:R-:W-:-:S02]  /*a010*/  SEL R85, R6, R11, P0 ;  /* 0x0000000b06557207 */ /* 0x000fc40000000000 */
[----:B------:R-:W-:Y:S02]  /*a020*/  SEL R60, R11, R6, P0 ;  /* 0x000000060b3c7207 */ /* 0x000fe40000000000 */
[----:B------:R-:W-:Y:S02]  /*a030*/  SEL R66, R7, R66, P0 ;  /* 0x0000004207427207 */ /* 0x000fe40000000000 */
[----:B------:R-:W-:Y:S02]  /*a040*/  SEL R109, R8, R13, P0 ;  /* 0x0000000d086d7207 */ /* 0x000fe40000000000 */
[----:B------:R-:W-:Y:S02]  /*a050*/  SEL R78, R13, R8, P0 ;  /* 0x000000080d4e7207 */ /* 0x000fe40000000000 */
[----:B------:R-:W-:Y:S02]  /*a060*/  SEL R125, R9, R82, P0 ;  /* 0x00000052097d7207 */ /* 0x000fe40000000000 */
[----:B------:R-:W-:-:S02]  /*a070*/  SEL R80, R82, R9, P0 ;  /* 0x0000000952507207 */ /* 0x000fc40000000000 */
[C---:B------:R-:W-:Y:S02]  /*a080*/  IADD3 R7, P1, R58.reuse, 0x20, RZ ;  /* 0x000000203a077810 */ /* 0x040fe40007f3e0ff */
[C---:B------:R-:W-:Y:S02]  /*a090*/  IADD3 R13, P4, R58.reuse, 0x4040, RZ ;  /* 0x000040403a0d7810 */ /* 0x040fe40007f9e0ff */
[C---:B------:R-:W-:Y:S02]  /*a0a0*/  IADD3 R11, P3, R58.reuse, 0x4020, RZ ;  /* 0x000040203a0b7810 */ /* 0x040fe40007f7e0ff */
[C---:B------:R-:W-:Y:S02]  /*a0b0*/  IADD3 R8, P6, R58.reuse, 0x4000, RZ ;  /* 0x000040003a087810 */ /* 0x040fe40007fde0ff */
[C---:B------:R-:W-:Y:S02]  /*a0c0*/  IADD3 R6, P5, R58.reuse, 0x60, RZ ;  /* 0x000000603a067810 */ /* 0x040fe40007fbe0ff */
[----:B------:R-:W-:-:S02]  /*a0d0*/  IADD3 R9, P2, R58, 0x40, RZ ;  /* 0x000000403a097810 */ /* 0x000fc40007f5e0ff */
[----:B------:R-:W-:Y:S02]  /*a0e0*/  LOP3.LUT R58, R5, R58, RZ, 0x3c, !PT ;  /* 0x0000003a053a7212 */ /* 0x000fe400078e3cff */
[----:B------:R-:W-:Y:S02]  /*a0f0*/  LOP3.LUT R5, R10, 0x380, RZ, 0xc0, !PT ;  /* 0x000003800a057812 */ /* 0x000fe400078ec0ff */
[----:B------:R-:W-:Y:S02]  /*a100*/  LOP3.LUT R4, R15, 0x380, RZ, 0xc0, !PT ;  /* 0x000003800f047812 */ /* 0x000fe400078ec0ff */
[----:B------:R-:W-:Y:S02]  /*a110*/  SHF.R.U64 R5, R5, 0x3, RZ ;  /* 0x0000000305057819 */ /* 0x000fe400000012ff */
[----:B------:R-:W-:Y:S01]  /*a120*/  F2FP.BF16.F32.PACK_AB R42, R42, R43 ;  /* 0x0000002b2a2a723e */ /* 0x000fe200000010ff */
[----:B------:R-:W-:Y:S01]  /*a130*/  IMAD.X R43, RZ, RZ, R59, P3 ;  /* 0x000000ffff2b7224 */ /* 0x000fe200018e063b */
[----:B------:R-:W-:-:S02]  /*a140*/  SEL R105, R96, R29, P0 ;  /* 0x0000001d60697207 */ /* 0x000fc40000000000 */
[----:B------:R-:W-:Y:S02]  /*a150*/  SEL R69, R29, R96, P0 ;  /* 0x000000601d457207 */ /* 0x000fe40000000000 */
[----:B------:R-:W-:Y:S02]  /*a160*/  LOP3.LUT R50, R5, R10, RZ, 0x3c, !PT ;  /* 0x0000000a05327212 */ /* 0x000fe400078e3cff */
[----:B------:R-:W-:Y:S02]  /*a170*/  SHF.R.U64 R4, R4, 0x3, RZ ;  /* 0x0000000304047819 */ /* 0x000fe400000012ff */
[----:B------:R-:W-:Y:S02]  /*a180*/  LOP3.LUT R5, R8, 0x380, RZ, 0xc0, !PT ;  /* 0x0000038008057812 */ /* 0x000fe400078ec0ff */
[----:B------:R-:W-:Y:S02]  /*a190*/  IADD3 R29, P3, R34, 0x2000, RZ ;  /* 0x00002000221d7810 */ /* 0x000fe40007f7e0ff */
[----:B------:R-:W-:-:S02]  /*a1a0*/  SEL R89, R28, R33, P0 ;  /* 0x000000211c597207 */ /* 0x000fc40000000000 */
[----:B------:R-:W-:Y:S02]  /*a1b0*/  SEL R62, R33, R28, P0 ;  /* 0x0000001c213e7207 */ /* 0x000fe40000000000 */
[----:B------:R-:W-:Y:S01]  /*a1c0*/  LOP3.LUT R48, R4, R15, RZ, 0x3c, !PT ;  /* 0x0000000f04307212 */ /* 0x000fe200078e3cff */
[----:B------:R-:W0:Y:S01]  /*a1d0*/  LDC R33, c[0x0][0xbe8] ;  /* 0x0002fa00ff217b82 */ /* 0x000e220000000800 */
[----:B------:R-:W-:Y:S02]  /*a1e0*/  SHF.R.U64 R5, R5, 0x3, RZ ;  /* 0x0000000305057819 */ /* 0x000fe400000012ff */
[----:B------:R-:W-:Y:S02]  /*a1f0*/  LOP3.LUT R28, R29, 0x380, RZ, 0xc0, !PT ;  /* 0x000003801d1c7812 */ /* 0x000fe400078ec0ff */
[----:B------:R-:W-:Y:S02]  /*a200*/  LOP3.LUT R4, R7, 0x380, RZ, 0xc0, !PT ;  /* 0x0000038007047812 */ /* 0x000fe400078ec0ff */
[----:B------:R-:W-:-:S02]  /*a210*/  LOP3.LUT R40, R5, R8, RZ, 0x3c, !PT ;  /* 0x0000000805287212 */ /* 0x000fc400078e3cff */
[----:B------:R-:W-:Y:S02]  /*a220*/  SHF.R.U64 R28, R28, 0x3, RZ ;  /* 0x000000031c1c7819 */ /* 0x000fe400000012ff */
[----:B------:R-:W-:Y:S02]  /*a230*/  SHF.R.U64 R4, R4, 0x3, RZ ;  /* 0x0000000304047819 */ /* 0x000fe400000012ff */
[----:B------:R-:W-:Y:S02]  /*a240*/  LOP3.LUT R5, R6, 0x380, RZ, 0xc0, !PT ;  /* 0x0000038006057812 */ /* 0x000fe400078ec0ff */
[----:B------:R-:W-:Y:S02]  /*a250*/  F2FP.BF16.F32.PACK_AB R47, R46, R47 ;  /* 0x0000002f2e2f723e */ /* 0x000fe400000010ff */
[----:B------:R-:W-:Y:S01]  /*a260*/  LOP3.LUT R28, R28, R29, RZ, 0x3c, !PT ;  /* 0x0000001d1c1c7212 */ /* 0x000fe200078e3cff */
[----:B------:R-:W-:Y:S01]  /*a270*/  IMAD.X R29, RZ, RZ, R35, P3 ;  /* 0x000000ffff1d7224 */ /* 0x000fe200018e0623 */
[----:B------:R-:W-:-:S02]  /*a280*/  LOP3.LUT R46, R4, R7, RZ, 0x3c, !PT ;  /* 0x00000007042e7212 */ /* 0x000fc400078e3cff */
[----:B------:R-:W-:Y:S02]  /*a290*/  SHF.R.U64 R5, R5, 0x3, RZ ;  /* 0x0000000305057819 */ /* 0x000fe400000012ff */
[----:B------:R-:W-:Y:S02]  /*a2a0*/  IADD3 R7, P3, R34, 0x8000, RZ ;  /* 0x0000800022077810 */ /* 0x000fe40007f7e0ff */
[----:B------:R-:W-:Y:S02]  /*a2b0*/  LOP3.LUT R38, R5, R6, RZ, 0x3c, !PT ;  /* 0x0000000605267212 */ /* 0x000fe400078e3cff */
[----:B------:R-:W-:-:S04]  /*a2c0*/  LOP3.LUT R6, R7, 0x380, RZ, 0xc0, !PT ;  /* 0x0000038007067812 */ /* 0x000fc800078ec0ff */
[----:B------:R-:W-:Y:S02]  /*a2d0*/  SHF.R.U64 R6, R6, 0x3, RZ ;  /* 0x0000000306067819 */ /* 0x000fe400000012ff */
[----:B------:R-:W-:Y:S02]  /*a2e0*/  LOP3.LUT R4, R9, 0x380, RZ, 0xc0, !PT ;  /* 0x0000038009047812 */ /* 0x000fe400078ec0ff */
[----:B------:R-:W-:Y:S01]  /*a2f0*/  LOP3.LUT R6, R6, R7, RZ, 0x3c, !PT ;  /* 0x0000000706067212 */ /* 0x000fe200078e3cff */
[----:B------:R-:W-:Y:S01]  /*a300*/  IMAD.X R7, RZ, RZ, R35, P3 ;  /* 0x000000ffff077224 */ /* 0x000fe200018e0623 */
[----:B0-----:R-:W-:Y:S02]  /*a310*/  ISETP.NE.AND P3, PT, R33, 0x1, PT ;  /* 0x000000012100780c */ /* 0x001fe40003f65270 */
[----:B------:R-:W-:Y:S01]  /*a320*/  F2FP.BF16.F32.PACK_AB R81, R90, R91 ;  /* 0x0000005b5a51723e */ /* 0x000fe200000010ff */
        /* <DEDUP_REMOVED lines=11> */
[----:B------:R-:W-:Y:S02]  /*a3e0*/  SHF.R.U64 R4, R4, 0x3, RZ ;  /* 0x0000000304047819 */ /* 0x000fe400000012ff */
[----:B------:R-:W-:Y:S02]  /*a3f0*/  MOV R116, R58 ;  /* 0x0000003a00747202 */ /* 0x000fe40000000f00 */
[----:B------:R-:W0:Y:S01]  /*a400*/  LDC R59, c[0x0][0xc38] ;  /* 0x00030e00ff3b7b82 */ /* 0x000e220000000800 */
[----:B------:R-:W-:-:S02]  /*a410*/  LOP3.LUT R36, R4, R9, RZ, 0x3c, !PT ;  /* 0x0000000904247212 */ /* 0x000fc400078e3cff */
[----:B------:R-:W-:Y:S02]  /*a420*/  LOP3.LUT R10, R11, 0x380, RZ, 0xc0, !PT ;  /* 0x000003800b0a7812 */ /* 0x000fe400078ec0ff */
[----:B------:R-:W-:Y:S02]  /*a430*/  MOV R112, R36 ;  /* 0x0000002400707202 */ /* 0x000fe40000000f00 */
[----:B------:R-:W-:Y:S01]  /*a440*/  SHF.R.U64 R10, R10, 0x3, RZ ;  /* 0x000000030a0a7819 */ /* 0x000fe200000012ff */
[----:B------:R-:W1:Y:S01]  /*a450*/  @P3 LDC R36, c[0x0][0xbec] ;  /* 0x0002fb00ff243b82 */ /* 0x000e620000000800 */
[----:B------:R-:W-:Y:S01]  /*a460*/  MOV R108, R40 ;  /* 0x00000028006c7202 */ /* 0x000fe20000000f00 */
[----:B------:R-:W-:Y:S01]  /*a470*/  UPRMT UR4, UR36, 0x654, UR4 ;  /* 0x0000065424047896 */ /* 0x000fe20008000004 */
[----:B------:R-:W-:Y:S02]  /*a480*/  LOP3.LUT R42, R10, R11, RZ, 0x3c, !PT ;  /* 0x0000000b0a2a7212 */ /* 0x000fe400078e3cff */
[----:B------:R-:W-:-:S02]  /*a490*/  SEL R111, R20, R27, P0 ;  /* 0x0000001b146f7207 */ /* 0x000fc40000000000 */
[----:B------:R-:W-:Y:S01]  /*a4a0*/  SEL R74, R27, R20, P0 ;  /* 0x000000141b4a7207 */ /* 0x000fe20000000000 */
[----:B------:R-:W3:Y:S01]  /*a4b0*/  @P3 LDC R37, c[0x0][0xbf0] ;  /* 0x0002fc00ff253b82 */ /* 0x000ee20000000800 */
[----:B--2---:R-:W-:Y:S01]  /*a4c0*/  LOP3.LUT R41, R32, 0x2, RZ, 0x3c, !PT ;  /* 0x0000000220297812 */ /* 0x004fe200078e3cff */
[----:B------:R-:W-:Y:S01]  /*a4d0*/  SHFL.IDX PT, R85, R85, R32, 0x1c1f ;  /* 0x001c1f2055557589 */ /* 0x000fe200000e0000 */
[----:B------:R-:W-:Y:S02]  /*a4e0*/  MOV R106, R42 ;  /* 0x0000002a006a7202 */ /* 0x000fe40000000f00 */
[----:B------:R-:W-:Y:S01]  /*a4f0*/  SEL R123, R79, R12, P0 ;  /* 0x0000000c4f7b7207 */ /* 0x000fe20000000000 */
[----:B------:R-:W-:Y:S01]  /*a500*/  SHFL.IDX PT, R87, R87, R32, 0x1c1f ;  /* 0x001c1f2057577589 */ /* 0x000fe200000e0000 */
[----:B------:R-:W-:Y:S01]  /*a510*/  SEL R127, R86, R81, P0 ;  /* 0x00000051567f7207 */ /* 0x000fe20000000000 */
[----:B------:R-:W-:Y:S01]  /*a520*/  UIMAD UR11, UR6, UR5, UR42 ;  /* 0x00000005060b72a4 */ /* 0x000fe2000f8e022a */
[----:B------:R-:W-:Y:S01]  /*a530*/  SEL R129, R94, R31, P0 ;  /* 0x0000001f5e817207 */ /* 0x000fe20000000000 */
[----:B------:R-:W-:Y:S01]  /*a540*/  SHFL.IDX PT, R109, R109, R32, 0x1c1f ;  /* 0x001c1f206d6d7589 */ /* 0x000fe200000e0000 */
[----:B------:R-:W-:Y:S01]  /*a550*/  SEL R131, R102, R83, P0 ;  /* 0x0000005366837207 */ /* 0x000fe20000000000 */
[----:B------:R-:W-:Y:S01]  /*a560*/  SYNCS.ARRIVE.TRANS64.RED.A1T0 RZ, [UR4], RZ ;  /* 0x000000ffffff79a7 */ /* 0x000fe20008100404 */
[----:B------:R-:W-:Y:S01]  /*a570*/  LOP3.LUT R14, R25, 0x380, RZ, 0xc0, !PT ;  /* 0x00000380190e7812 */ /* 0x000fe200078ec0ff */
[----:B------:R-:W2:Y:S01]  /*a580*/  SHFL.IDX PT, R60, R60, R41, 0x1c1f ;  /* 0x001c1f293c3c7589 */ /* 0x000ea200000e0000 */
[----:B------:R-:W-:Y:S01]  /*a590*/  MOV R49, R48 ;  /* 0x0000003000317202 */ /* 0x000fe20000000f00 */
[----:B------:R-:W-:-:S02]  /*a5a0*/  IMAD R48, RZ, RZ, -UR42 ;  /* 0x8000002aff307e24 */ /* 0x000fc4000f8e02ff */
[----:B------:R-:W-:Y:S01]  /*a5b0*/  SHFL.IDX PT, R42, R61, R41, 0x1c1f ;  /* 0x001c1f293d2a7589 */ /* 0x000fe200000e0000 */
[----:B------:R-:W-:-:S03]  /*a5c0*/  SEL R79, R12, R79, P0 ;  /* 0x0000004f0c4f7207 */ /* 0x000fc60000000000 */
[----:B------:R-:W4:Y:S01]  /*a5d0*/  SHFL.IDX PT, R78, R78, R41, 0x1c1f ;  /* 0x001c1f294e4e7589 */ /* 0x000f2200000e0000 */
[----:B------:R-:W-:-:S03]  /*a5e0*/  LOP3.LUT R12, R21, 0x380, RZ, 0xc0, !PT ;  /* 0x00000380150c7812 */ /* 0x000fc600078ec0ff */
[----:B------:R-:W-:Y:S04]  /*a5f0*/  SHFL.IDX PT, R111, R111, R32, 0x1c1f ;  /* 0x001c1f206f6f7589 */ /* 0x000fe800000e0000 */
[----:B------:R-:W4:Y:S01]  /*a600*/  SHFL.IDX PT, R74, R74, R41, 0x1c1f ;  /* 0x001c1f294a4a7589 */ /* 0x000f2200000e0000 */
[----:B------:R-:W-:-:S03]  /*a610*/  SHF.R.U64 R14, R14, 0x3, RZ ;  /* 0x000000030e0e7819 */ /* 0x000fc600000012ff */
[----:B------:R-:W-:Y:S04]  /*a620*/  SHFL.IDX PT, R89, R89, R32, 0x1c1f ;  /* 0x001c1f2059597589 */ /* 0x000fe800000e0000 */
[----:B------:R-:W-:Y:S04]  /*a630*/  SHFL.IDX PT, R113, R113, R32, 0x1c1f ;  /* 0x001c1f2071717589 */ /* 0x000fe800000e0000 */
[----:B------:R-:W4:Y:S04]  /*a640*/  SHFL.IDX PT, R62, R62, R41, 0x1c1f ;  /* 0x001c1f293e3e7589 */ /* 0x000f2800000e0000 */
[----:B------:R-:W4:Y:S01]  /*a650*/  SHFL.IDX PT, R72, R72, R41, 0x1c1f ;  /* 0x001c1f2948487589 */ /* 0x000f2200000e0000 */
[----:B0-----:R-:W-:Y:S01]  /*a660*/  IMAD R48, R59, R48, UR41 ;  /* 0x000000293b307e24 */ /* 0x001fe2000f8e0230 */
[----:B------:R-:W-:Y:S01]  /*a670*/  USHF.R.S32.HI UR10, URZ, 0x1f, UR11 ;  /* 0x0000001f3f0a7899 */ /* 0x000fe2000801140b */
[----:B------:R-:W-:Y:S01]  /*a680*/  SHF.R.U64 R12, R12, 0x3, RZ ;  /* 0x000000030c0c7819 */ /* 0x000fe200000012ff */
[----:B------:R-:W-:Y:S01]  /*a690*/  SHFL.IDX PT, R91, R91, R32, 0x1c1f ;  /* 0x001c1f205b5b7589 */ /* 0x000fe200000e0000 */
[----:B------:R-:W-:-:S03]  /*a6a0*/  LOP3.LUT R54, R14, R25, RZ, 0x3c, !PT ;  /* 0x000000190e367212 */ /* 0x000fc600078e3cff */
[----:B------:R-:W-:Y:S01]  /*a6b0*/  SHFL.IDX PT, R93, R93, R32, 0x1c1f ;  /* 0x001c1f205d5d7589 */ /* 0x000fe200000e0000 */
[----:B------:R-:W-:-:S03]  /*a6c0*/  MOV R50, R50 ;  /* 0x0000003200327202 */ /* 0x000fc60000000f00 */
[----:B------:R-:W-:Y:S01]  /*a6d0*/  SHFL.IDX PT, R95, R95, R32, 0x1c1f ;  /* 0x001c1f205f5f7589 */ /* 0x000fe200000e0000 */
[----:B------:R-:W-:-:S03]  /*a6e0*/  IMAD R51, R48, 0x80, R222 ;  /* 0x0000008030337824 */ /* 0x000fc600078e02de */
        /* <DEDUP_REMOVED lines=15> */
[----:B------:R-:W-:-:S03]  /*a7e0*/  UIMAD UR5, UR10, UR8, URZ ;  /* 0x000000080a0572a4 */ /* 0x000fc6000f8e023f */
[----:B------:R-:W-:Y:S04]  /*a7f0*/  SHFL.IDX PT, R32, R65, R41, 0x1c1f ;  /* 0x001c1f2941207589 */ /* 0x000fe800000e0000 */
[----:B------:R-:W0:Y:S01]  /*a800*/  SHFL.IDX PT, R58, R73, R41, 0x1c1f ;  /* 0x001c1f29493a7589 */ /* 0x000e2200000e0000 */
[----:B------:R-:W-:Y:S01]  /*a810*/  LOP3.LUT R52, R12, R21, RZ, 0x3c, !PT ;  /* 0x000000150c347212 */ /* 0x000fe200078e3cff */
[----:B-1----:R-:W-:Y:S01]  /*a820*/  @P3 IMAD.HI.U32 R36, R51, R36, RZ ;  /* 0x0000002433243227 */ /* 0x002fe200078e00ff */
[----:B------:R-:W-:Y:S01]  /*a830*/  LOP3.LUT R12, R13, 0x380, RZ, 0xc0, !PT ;  /* 0x000003800d0c7812 */ /* 0x000fe200078ec0ff */
[----:B------:R-:W-:Y:S01]  /*a840*/  USHF.R.S32.HI UR12, URZ, 0x1f, UR40 ;  /* 0x0000001f3f0c7899 */ /* 0x000fe20008011428 */
[----:B------:R-:W-:Y:S01]  /*a850*/  MOV R84, R56 ;  /* 0x0000003800547202 */ /* 0x000fe20000000f00 */
[----:B------:R-:W-:Y:S01]  /*a860*/  UIMAD.WIDE.U32 UR6, UR11, UR8, URZ ;  /* 0x000000080b0672a5 */ /* 0x000fe2000f8e003f */
[----:B------:R-:W-:Y:S01]  /*a870*/  MOV R56, R54 ;  /* 0x0000003600387202 */ /* 0x000fe20000000f00 */
[----:B------:R-:W-:Y:S01]  /*a880*/  UIMAD UR5, UR11, UR9, UR5 ;  /* 0x000000090b0572a4 */ /* 0x000fe2000f8e0205 */
[----:B------:R-:W1:Y:S01]  /*a890*/  SHFL.IDX PT, R54, R63, R41, 0x1c1f ;  /* 0x001c1f293f367589 */ /* 0x000e6200000e0000 */
[----:B------:R-:W-:Y:S01]  /*a8a0*/  SHF.R.U64 R12, R12, 0x3, RZ ;  /* 0x000000030c0c7819 */ /* 0x000fe200000012ff */
[----:B------:R-:W-:Y:S01]  /*a8b0*/  ULDC.64 UR8, c[0x0][0xb98] ;  /* 0x0002e60000087ab9 */ /* 0x000fe20000000a00 */
[----:B------:R-:W-:Y:S01]  /*a8c0*/  SEL R82, R31, R94, P0 ;  /* 0x0000005e1f527207 */ /* 0x000fe20000000000 */
[----:B------:R-:W1:Y:S01]  /*a8d0*/  SHFL.IDX PT, R64, R64, R41, 0x1c1f ;  /* 0x001c1f2940407589 */ /* 0x000e6200000e0000 */
[----:B------:R-:W-:Y:S01]  /*a8e0*/  IMAD.MOV.U32 R59, RZ, RZ, R51 ;  /* 0x000000ffff3b7224 */ /* 0x000fe200078e0033 */
[----:B------:R-:W-:-:S02]  /*a8f0*/  UIMAD UR4, UR12, UR8, URZ ;  /* 0x000000080c0472a4 */ /* 0x000fc4000f8e023f */
[----:B------:R-:W1:Y:S01]  /*a900*/  SHFL.IDX PT, R92, R75, R41, 0x1c1f ;  /* 0x001c1f294b5c7589 */ /* 0x000e6200000e0000 */
[----:B------:R-:W-:Y:S02]  /*a910*/  SEL R81, R81, R86, P0 ;  /* 0x0000005651517207 */ /* 0x000fe40000000000 */
[----:B------:R-:W-:Y:S01]  /*a920*/  SEL R83, R83, R102, P0 ;  /* 0x0000006653537207 */ /* 0x000fe20000000000 */
[----:B------:R-:W1:Y:S01]  /*a930*/  SHFL.IDX PT, R76, R76, R41, 0x1c1f ;  /* 0x001c1f294c4c7589 */ /* 0x000e6200000e0000 */
[C---:B------:R-:W-:Y:S02]  /*a940*/  IADD3 R31, P4, R34.reuse, 0x1000, RZ ;  /* 0x00001000221f7810 */ /* 0x040fe40007f9e0ff */
[----:B------:R-:W-:Y:S02]  /*a950*/  IADD3 R15, P1, R34, 0x6000, RZ ;  /* 0x00006000220f7810 */ /* 0x000fe40007f3e0ff */
[----:B---3--:R-:W-:Y:S02]  /*a960*/  @P3 SHF.R.U32.HI R59, RZ, R37, R36 ;  /* 0x00000025ff3b3219 */ /* 0x008fe40000011624 */
[----:B------:R-:W-:Y:S01]  /*a970*/  LOP3.LUT R44, R12, R13, RZ, 0x3c, !PT ;  /* 0x0000000d0c2c7212 */ /* 0x000fe200078e3cff */
[----:B------:R-:W-:Y:S01]  /*a980*/  UIADD3 UR5, UR7, UR5, URZ ;  /* 0x0000000507057290 */ /* 0x000fe2000fffe03f */
[----:B------:R-:W-:Y:S01]  /*a990*/  LOP3.LUT R30, R31, 0x380, RZ, 0xc0, !PT ;  /* 0x000003801f1e7812 */ /* 0x000fe200078ec0ff */
[----:B------:R-:W3:Y:S01]  /*a9a0*/  SHFL.IDX PT, R66, R66, R41, 0x1c1f ;  /* 0x001c1f2942427589 */ /* 0x000ee200000e0000 */
[----:B------:R-:W-:Y:S01]  /*a9b0*/  LOP3.LUT R14, R15, 0x380, RZ, 0xc0, !PT ;  /* 0x000003800f0e7812 */ /* 0x000fe200078ec0ff */
[----:B------:R-:W-:Y:S01]  /*a9c0*/  UIMAD UR7, UR40, UR9, UR4 ;  /* 0x00000009280772a4 */ /* 0x000fe2000f8e0204 */
[----:B------:R-:W-:Y:S01]  /*a9d0*/  MOV R57, R52 ;  /* 0x0000003400397202 */ /* 0x000fe20000000f00 */
[----:B------:R-:W-:Y:S01]  /*a9e0*/  SHFL.IDX PT, R86, R67, R41, 0x1c1f ;  /* 0x001c1f2943567589 */ /* 0x000fe200000e0000 */
[----:B------:R-:W-:Y:S01]  /*a9f0*/  MOV R110, R38 ;  /* 0x00000026006e7202 */ /* 0x000fe20000000f00 */
[----:B------:R-:W-:Y:S01]  /*aa00*/  IMAD.MOV R52, RZ, RZ, -R59 ;  /* 0x000000ffff347224 */ /* 0x000fe200078e0a3b */
[----:B--2---:R-:W-:Y:S01]  /*aa10*/  SEL R36, R85, R60, P0 ;  /* 0x0000003c55247207 */ /* 0x004fe20000000000 */
[----:B------:R-:W-:Y:S01]  /*aa20*/  SHFL.IDX PT, R68, R68, R41, 0x1c1f ;  /* 0x001c1f2944447589 */ /* 0x000fe200000e0000 */
[----:B------:R-:W-:Y:S01]  /*aa30*/  SEL R38, R60, R85, P0 ;  /* 0x000000553c267207 */ /* 0x000fe20000000000 */
[----:B------:R-:W-:Y:S01]  /*aa40*/  UMOV UR4, UR6 ;  /* 0x0000000600047c82 */ /* 0x000fe20008000000 */
[----:B----4-:R-:W-:Y:S01]  /*aa50*/  SEL R37, R109, R78, P0 ;  /* 0x0000004e6d257207 */ /* 0x010fe20000000000 */
[----:B------:R-:W-:Y:S01]  /*aa60*/  SHFL.IDX PT, R70, R70, R41, 0x1c1f ;  /* 0x001c1f2946467589 */ /* 0x000fe200000e0000 */
[----:B------:R-:W-:Y:S01]  /*aa70*/  SEL R39, R78, R109, P0 ;  /* 0x0000006d4e277207 */ /* 0x000fe20000000000 */
[----:B------:R-:W-:Y:S01]  /*aa80*/  BAR.SYNC.DEFER_BLOCKING 0x1, 0x100 ;  /* 0x0044000000007b1d */ /* 0x000fe20000010000 */
[----:B------:R-:W-:-:S02]  /*aa90*/  SEL R40, R87, R42, P0 ;  /* 0x0000002a57287207 */ /* 0x000fc40000000000 */
[----:B------:R-:W-:Y:S02]  /*aaa0*/  MOV R114, R46 ;  /* 0x0000002e00727202 */ /* 0x000fe40000000f00 */
[----:B------:R-:W-:Y:S02]  /*aab0*/  MOV R104, R44 ;  /* 0x0000002c00687202 */ /* 0x000fe40000000f00 */
[----:B------:R-:W-:Y:S01]  /*aac0*/  SEL R42, R42, R87, P0 ;  /* 0x000000572a2a7207 */ /* 0x000fe20000000000 */
[----:B------:R-:W-:Y:S01]  /*aad0*/  SHFL.IDX PT, R88, R69, R41, 0x1c1f ;  /* 0x001c1f2945587589 */ /* 0x000fe200000e0000 */
[----:B------:R-:W-:-:S03]  /*aae0*/  SEL R43, R74, R111, P0 ;  /* 0x0000006f4a2b7207 */ /* 0x000fc60000000000 */
[----:B------:R-:W-:Y:S01]  /*aaf0*/  SHFL.IDX PT, R90, R71, R41, 0x1c1f ;  /* 0x001c1f29475a7589 */ /* 0x000fe200000e0000 */
[----:B------:R-:W-:-:S03]  /*ab00*/  SEL R44, R89, R62, P0 ;  /* 0x0000003e592c7207 */ /* 0x000fc60000000000 */
[----:B------:R-:W2:Y:S01]  /*ab10*/  SHFL.IDX PT, R94, R77, R41, 0x1c1f ;  /* 0x001c1f294d5e7589 */ /* 0x000ea200000e0000 */
[----:B------:R-:W-:-:S03]  /*ab20*/  SEL R46, R62, R89, P0 ;  /* 0x000000593e2e7207 */ /* 0x000fc60000000000 */
[----:B------:R-:W4:Y:S01]  /*ab30*/  SHFL.IDX PT, R96, R79, R41, 0x1c1f ;  /* 0x001c1f294f607589 */ /* 0x000f2200000e0000 */
[----:B------:R-:W-:-:S03]  /*ab40*/  SEL R45, R113, R72, P0 ;  /* 0x00000048712d7207 */ /* 0x000fc60000000000 */
[----:B------:R-:W4:Y:S01]  /*ab50*/  SHFL.IDX PT, R80, R80, R41, 0x1c1f ;  /* 0x001c1f2950507589 */ /* 0x000f2200000e0000 */
[----:B------:R-:W-:-:S03]  /*ab60*/  SEL R47, R72, R113, P0 ;  /* 0x00000071482f7207 */ /* 0x000fc60000000000 */
[----:B------:R-:W4:Y:S01]  /*ab70*/  SHFL.IDX PT, R98, R81, R41, 0x1c1f ;  /* 0x001c1f2951627589 */ /* 0x000f2200000e0000 */
[----:B------:R-:W-:-:S03]  /*ab80*/  SHF.R.U64 R30, R30, 0x3, RZ ;  /* 0x000000031e1e7819 */ /* 0x000fc600000012ff */
[----:B------:R-:W4:Y:S01]  /*ab90*/  SHFL.IDX PT, R100, R82, R41, 0x1c1f ;  /* 0x001c1f2952647589 */ /* 0x000f2200000e0000 */
[----:B------:R-:W-:-:S03]  /*aba0*/  SHF.R.U64 R14, R14, 0x3, RZ ;  /* 0x000000030e0e7819 */ /* 0x000fc600000012ff */
[----:B------:R0:W4:Y:S01]  /*abb0*/  SHFL.IDX PT, R102, R83, R41, 0x1c1f ;  /* 0x001c1f2953667589 */ /* 0x00012200000e0000 */
[----:B------:R-:W-:Y:S01]  /*abc0*/  UIMAD.WIDE.U32 UR4, UR40, UR8, UR4 ;  /* 0x00000008280472a5 */ /* 0x000fe2000f8e0004 */
[----:B------:R-:W-:Y:S02]  /*abd0*/  IMAD R51, R33, R52, R51 ;  /* 0x0000003421337224 */ /* 0x000fe400078e0233 */
[----:B------:R-:W-:Y:S01]  /*abe0*/  STSM.16.M88.4 [R116], R36 ;  /* 0x0000002474007844 */ /* 0x000fe20000000200 */
[----:B0-----:R-:W-:Y:S01]  /*abf0*/  SEL R41, R111, R74, P0 ;  /* 0x0000004a6f297207 */ /* 0x001fe20000000000 */
[----:B------:R-:W-:Y:S01]  /*ac00*/  ULDC.64 UR8, c[0x0][0xae8] ;  /* 0x0002ba0000087ab9 */ /* 0x000fe20000000a00 */
[----:B------:R-:W-:Y:S01]  /*ac10*/  LOP3.LUT R30, R30, R31, RZ, 0x3c, !PT ;  /* 0x0000001f1e1e7212 */ /* 0x000fe200078e3cff */
[--C-:B------:R-:W-:Y:S01]  /*ac20*/  IMAD.X R31, RZ, RZ, R35.reuse, P4 ;  /* 0x000000ffff1f7224 */ /* 0x100fe200020e0623 */
[----:B------:R-:W-:Y:S01]  /*ac30*/  IADD3 R21, P2, R34, 0x5000, RZ ;  /* 0x0000500022157810 */ /* 0x000fe20007f5e0ff */
[----:B------:R0:W-:Y:S01]  /*ac40*/  STSM.16.M88.4 [R114], R40 ;  /* 0x0000002872007844 */ /* 0x0001e20000000200 */
[----:B------:R-:W-:Y:S01]  /*ac50*/  LOP3.LUT R14, R14, R15, RZ, 0x3c, !PT ;  /* 0x0000000f0e0e7212 */ /* 0x000fe200078e3cff */
[----:B------:R-:W-:Y:S01]  /*ac60*/  IMAD.X R15, RZ, RZ, R35, P1 ;  /* 0x000000ffff0f7224 */ /* 0x000fe200008e0623 */
[----:B------:R-:W-:Y:S01]  /*ac70*/  SEL R53, R115, R58, P0 ;  /* 0x0000003a73357207 */ /* 0x000fe20000000000 */
[----:B------:R1:W-:Y:S01]  /*ac80*/  STSM.16.M88.4 [R112], R44 ;  /* 0x0000002c70007844 */ /* 0x0003e20000000200 */
[----:B------:R-:W-:-:S02]  /*ac90*/  SEL R55, R58, R115, P0 ;  /* 0x000000733a377207 */ /* 0x000fc40000000000 */
[C---:B------:R-:W-:Y:S02]  /*aca0*/  IADD3 R13, P4, R34.reuse, 0x7000, RZ ;  /* 0x00007000220d7810 */ /* 0x040fe40007f9e0ff */
[----:B------:R-:W-:Y:S02]  /*acb0*/  IADD3 R58, P1, R59, UR4, RZ ;  /* 0x000000043b3a7c10 */ /* 0x000fe4000ff3e0ff */
[C---:B------:R-:W-:Y:S02]  /*acc0*/  IADD3 R27, P6, R34.reuse, 0x3000, RZ ;  /* 0x00003000221b7810 */ /* 0x040fe40007fde0ff */
[----:B------:R-:W-:Y:S02]  /*acd0*/  IADD3 R25, P5, R34, 0x4000, RZ ;  /* 0x0000400022197810 */ /* 0x000fe40007fbe0ff */
[----:B0-----:R-:W-:Y:S02]  /*ace0*/  SEL R40, R95, R32, P0 ;  /* 0x000000205f287207 */ /* 0x001fe40000000000 */
[----:B------:R-:W-:Y:S01]  /*acf0*/  SEL R42, R32, R95, P0 ;  /* 0x0000005f202a7207 */ /* 0x000fe20000000000 */
[----:B-1----:R-:W-:Y:S01]  /*ad00*/  IMAD.U32 R45, RZ, RZ, UR7 ;  /* 0x00000007ff2d7e24 */ /* 0x002fe2000f8e00ff */
[----:B------:R-:W-:Y:S01]  /*ad10*/  SHF.R.S32.HI R44, RZ, 0x1f, R59 ;  /* 0x0000001fff2c7819 */ /* 0x000fe2000001143b */
[----:B------:R-:W-:Y:S01]  /*ad20*/  ULDC.64 UR6, c[0x0][0xb88] ;  /* 0x0002e20000067ab9 */ /* 0x000fe20000000a00 */
[----:B------:R-:W-:-:S02]  /*ad30*/  SHF.R.S32.HI R32, RZ, 0x1f, R51 ;  /* 0x0000001fff207819 */ /* 0x000fc40000011433 */
[----:B------:R-:W-:Y:S02]  /*ad40*/  LOP3.LUT R20, R21, 0x380, RZ, 0xc0, !PT ;  /* 0x0000038015147812 */ /* 0x000fe400078ec0ff */
[----:B------:R-:W-:Y:S01]  /*ad50*/  LOP3.LUT R12, R13, 0x380, RZ, 0xc0, !PT ;  /* 0x000003800d0c7812 */ /* 0x000fe200078ec0ff */
[----:B------:R-:W-:Y:S01]  /*ad60*/  IMAD R32, R32, UR6, RZ ;  /* 0x0000000620207c24 */ /* 0x000fe2000f8e02ff */
[----:B------:R-:W-:Y:S01]  /*ad70*/  IADD3.X R59, R44, UR5, R45, P1, !PT ;  /* 0x000000052c3b7c10 */ /* 0x000fe20008ffe42d */
[----:B------:R-:W-:Y:S01]  /*ad80*/  ULDC.64 UR4, c[0x0][0xb50] ;  /* 0x0002d40000047ab9 */ /* 0x000fe20000000a00 */
[----:B------:R-:W-:Y:S02]  /*ad90*/  LOP3.LUT R26, R27, 0x380, RZ, 0xc0, !PT ;  /* 0x000003801b1a7812 */ /* 0x000fe400078ec0ff */
[----:B------:R-:W-:Y:S02]  /*ada0*/  LOP3.LUT R24, R25, 0x380, RZ, 0xc0, !PT ;  /* 0x0000038019187812 */ /* 0x000fe400078ec0ff */
[----:B------:R-:W-:-:S02]  /*adb0*/  SHF.R.U64 R20, R20, 0x3, RZ ;  /* 0x0000000314147819 */ /* 0x000fc400000012ff */
[----:B------:R-:W-:Y:S02]  /*adc0*/  SEL R52, R91, R54, P0 ;  /* 0x000000365b347207 */ /* 0x000fe40000000000 */
[----:B------:R-:W-:Y:S01]  /*add0*/  SEL R54, R54, R91, P0 ;  /* 0x0000005b36367207 */ /* 0x000fe20000000000 */
[C---:B------:R-:W-:Y:S01]  /*ade0*/  IMAD R61, R51.reuse, UR7, R32 ;  /* 0x00000007333d7c24 */ /* 0x040fe2000f8e0220 */
[----:B------:R-:W-:Y:S01]  /*adf0*/  SHF.R.U64 R12, R12, 0x3, RZ ;  /* 0x000000030c0c7819 */ /* 0x000fe200000012ff */
[----:B------:R-:W-:Y:S01]  /*ae00*/  IMAD.WIDE.U32 R58, R51, UR6, R58 ;  /* 0x00000006333a7c25 */ /* 0x000fe2000f8e003a */
[----:B------:R-:W-:Y:S01]  /*ae10*/  LOP3.LUT R5, R34, 0x380, RZ, 0xc0, !PT ;  /* 0x0000038022057812 */ /* 0x000fe200078ec0ff */
[----:B------:R-:W-:Y:S01]  /*ae20*/  ULDC UR6, c[0x0][0xa88] ;  /* 0x0002a20000067ab9 */ /* 0x000fe20000000800 */
[----:B------:R-:W-:Y:S02]  /*ae30*/  SEL R36, R93, R64, P0 ;  /* 0x000000405d247207 */ /* 0x000fe40000000000 */
[----:B------:R-:W-:-:S02]  /*ae40*/  SEL R38, R64, R93, P0 ;  /* 0x0000005d40267207 */ /* 0x000fc40000000000 */
[----:B------:R-:W-:Y:S02]  /*ae50*/  SEL R37, R117, R92, P0 ;  /* 0x0000005c75257207 */ /* 0x000fe40000000000 */
[----:B------:R-:W-:Y:S01]  /*ae60*/  SEL R39, R92, R117, P0 ;  /* 0x000000755c277207 */ /* 0x000fe20000000000 */
[----:B------:R-:W-:Y:S01]  /*ae70*/  IMAD R51, R48, 0x80, R221 ;  /* 0x0000008030337824 */ /* 0x000fe200078e02dd */
[----:B------:R-:W-:Y:S02]  /*ae80*/  SHF.R.U64 R26, R26, 0x3, RZ ;  /* 0x000000031a1a7819 */ /* 0x000fe400000012ff */
[----:B------:R-:W-:Y:S02]  /*ae90*/  SHF.R.U64 R24, R24, 0x3, RZ ;  /* 0x0000000318187819 */ /* 0x000fe400000012ff */
[----:B------:R-:W-:Y:S01]  /*aea0*/  LOP3.LUT R20, R20, R21, RZ, 0x3c, !PT ;  /* 0x0000001514147212 */ /* 0x000fe200078e3cff */
[----:B------:R-:W-:Y:S01]  /*aeb0*/  IMAD.X R21, RZ, RZ, R35, P2 ;  /* 0x000000ffff157224 */ /* 0x000fe200010e0623 */
[----:B------:R-:W-:-:S02]  /*aec0*/  SEL R41, R119, R76, P0 ;  /* 0x0000004c77297207 */ /* 0x000fc40000000000 */
[----:B------:R-:W-:Y:S01]  /*aed0*/  SEL R43, R76, R119, P0 ;  /* 0x000000774c2b7207 */ /* 0x000fe20000000000 */
[----:B------:R-:W-:Y:S01]  /*aee0*/  STSM.16.M88.4 [R110], R52 ;  /* 0x000000346e007844 */ /* 0x000fe20000000200 */
[----:B------:R-:W-:Y:S01]  /*aef0*/  LOP3.LUT R12, R12, R13, RZ, 0x3c, !PT ;  /* 0x0000000d0c0c7212 */ /* 0x000fe200078e3cff */
[--C-:B------:R-:W-:Y:S01]  /*af00*/  IMAD.X R13, RZ, RZ, R35.reuse, P4 ;  /* 0x000000ffff0d7224 */ /* 0x100fe200020e0623 */
[----:B------:R-:W-:Y:S01]  /*af10*/  IADD3 R133, P2, R34, 0xb000, RZ ;  /* 0x0000b00022857810 */ /* 0x000fe20007f5e0ff */
[----:B------:R0:W-:Y:S01]  /*af20*/  STSM.16.M88.4 [R108], R36 ;  /* 0x000000246c007844 */ /* 0x0001e20000000200 */
[----:B------:R-:W-:Y:S01]  /*af30*/  SHF.R.U64 R5, R5, 0x3, RZ ;  /* 0x0000000305057819 */ /* 0x000fe200000012ff */
[----:B------:R-:W-:Y:S01]  /*af40*/  IMAD R32, R33, UR6, RZ ;  /* 0x0000000621207c24 */ /* 0x000fe2000f8e02ff */
[----:B------:R-:W-:Y:S01]  /*af50*/  LOP3.LUT R26, R26, R27, RZ, 0x3c, !PT ;  /* 0x0000001b1a1a7212 */ /* 0x000fe200078e3cff */
[--C-:B------:R-:W-:Y:S01]  /*af60*/  IMAD.X R27, RZ, RZ, R35.reuse, P6 ;  /* 0x000000ffff1b7224 */ /* 0x100fe200030e0623 */
[----:B------:R-:W-:Y:S01]  /*af70*/  LOP3.LUT R24, R24, R25, RZ, 0x3c, !PT ;  /* 0x0000001918187212 */ /* 0x000fe200078e3cff */
[----:B------:R-:W-:Y:S01]  /*af80*/  IMAD.X R25, RZ, RZ, R35, P5 ;  /* 0x000000ffff197224 */ /* 0x000fe200028e0623 */
[----:B------:R-:W-:Y:S01]  /*af90*/  LOP3.LUT P1, RZ, R22, 0x3, RZ, 0xc0, !PT ;  /* 0x0000000316ff7812 */ /* 0x000fe2000782c0ff */
[----:B------:R1:W-:Y:S01]  /*afa0*/  STSM.16.M88.4 [R106], R40 ;  /* 0x000000286a007844 */ /* 0x0003e20000000200 */
[----:B------:R-:W-:-:S02]  /*afb0*/  IADD3 R9, P6, R34, 0x9000, RZ ;  /* 0x0000900022097810 */ /* 0x000fc40007fde0ff */
[----:B------:R-:W-:Y:S02]  /*afc0*/  IADD3 R11, P5, R34, 0xa000, RZ ;  /* 0x0000a000220b7810 */ /* 0x000fe40007fbe0ff */
[----:B---3--:R-:W-:Y:S02]  /*afd0*/  SEL R44, R97, R66, P0 ;  /* 0x00000042612c7207 */ /* 0x008fe40000000000 */
[----:B------:R-:W-:Y:S01]  /*afe0*/  SEL R46, R66, R97, P0 ;  /* 0x00000061422e7207 */ /* 0x000fe20000000000 */
[----:B0-----:R-:W-:Y:S01]  /*aff0*/  VIADD R37, R51, 0x8 ;  /* 0x0000000833257836 */ /* 0x001fe20000000000 */
[----:B------:R-:W-:Y:S01]  /*b000*/  LEA R36, P4, R58, UR4, 0x2 ;  /* 0x000000043a247c11 */ /* 0x000fe2000f8810ff */
[----:B------:R-:W-:Y:S01]  /*b010*/  IMAD.IADD R39, R59, 0x1, R61 ;  /* 0x000000013b277824 */ /* 0x000fe200078e023d */
[----:B--2---:R-:W-:Y:S02]  /*b020*/  SEL R45, R121, R94, P0 ;  /* 0x0000005e792d7207 */ /* 0x004fe40000000000 */
[----:B------:R-:W-:-:S02]  /*b030*/  SEL R47, R94, R121, P0 ;  /* 0x000000795e2f7207 */ /* 0x000fc40000000000 */
[----:B------:R-:W-:Y:S01]  /*b040*/  LOP3.LUT R34, R5, R34, RZ, 0x3c, !PT ;  /* 0x0000002205227212 */ /* 0x000fe200078e3cff */
[----:B------:R-:W-:Y:S01]  /*b050*/  IMAD.X R5, RZ, RZ, R35, P2 ;  /* 0x000000ffff057224 */ /* 0x000fe200010e0623 */
[----:B-1----:R-:W-:Y:S02]  /*b060*/  SEL R40, R99, R86, P0 ;  /* 0x0000005663287207 */ /* 0x002fe40000000000 */
[----:B------:R-:W-:Y:S02]  /*b070*/  SEL R42, R86, R99, P0 ;  /* 0x00000063562a7207 */ /* 0x000fe40000000000 */
[----:B----4-:R-:W-:Y:S02]  /*b080*/  SEL R41, R123, R96, P0 ;  /* 0x000000607b297207 */ /* 0x010fe40000000000 */
[----:B------:R-:W-:Y:S02]  /*b090*/  SEL R43, R96, R123, P0 ;  /* 0x0000007b602b7207 */ /* 0x000fe40000000000 */
[----:B------:R-:W-:-:S02]  /*b0a0*/  SEL R72, R101, R68, P0 ;  /* 0x0000004465487207 */ /* 0x000fc40000000000 */
[----:B------:R-:W-:Y:S02]  /*b0b0*/  SEL R74, R68, R101, P0 ;  /* 0x00000065444a7207 */ /* 0x000fe40000000000 */
[----:B------:R-:W-:Y:S02]  /*b0c0*/  SEL R73, R125, R80, P0 ;  /* 0x000000507d497207 */ /* 0x000fe40000000000 */
[----:B------:R-:W-:Y:S02]  /*b0d0*/  SEL R75, R80, R125, P0 ;  /* 0x0000007d504b7207 */ /* 0x000fe40000000000 */
[----:B------:R-:W-:Y:S01]  /*b0e0*/  SEL R68, R103, R70, P0 ;  /* 0x0000004667447207 */ /* 0x000fe20000000000 */
[----:B------:R-:W-:Y:S01]  /*b0f0*/  SHFL.IDX PT, R60, R36, RZ, 0x1c1f ;  /* 0x001c1fff243c7589 */ /* 0x000fe200000e0000 */
[----:B------:R-:W-:Y:S02]  /*b100*/  ISETP.GE.OR P2, PT, R51, R32, P1 ;  /* 0x000000203300720c */ /* 0x000fe40000f46670 */
[----:B------:R-:W-:Y:S01]  /*b110*/  SEL R70, R70, R103, P0 ;  /* 0x0000006746467207 */ /* 0x000fe20000000000 */
[----:B------:R0:W-:Y:S01]  /*b120*/  SHFL.IDX PT, R62, R36, 0x1, 0x1c1f ;  /* 0x003c1f00243e7f89 */ /* 0x0001e200000e0000 */
[----:B------:R-:W-:-:S02]  /*b130*/  SEL R69, R127, R98, P0 ;  /* 0x000000627f457207 */ /* 0x000fc40000000000 */
[----:B------:R-:W-:Y:S01]  /*b140*/  SEL R71, R98, R127, P0 ;  /* 0x0000007f62477207 */ /* 0x000fe20000000000 */
[----:B------:R-:W-:Y:S01]  /*b150*/  STSM.16.M88.4 [R104], R44 ;  /* 0x0000002c68007844 */ /* 0x000fe20000000200 */
[----:B------:R-:W-:Y:S02]  /*b160*/  ISETP.GE.OR P1, PT, R37, R32, P1 ;  /* 0x000000202500720c */ /* 0x000fe40000f26670 */
[----:B------:R-:W-:Y:S02]  /*b170*/  LEA.HI.X R58, R58, UR5, R39, 0x2, P4 ;  /* 0x000000053a3a7c11 */ /* 0x000fe4000a0f1427 */
[----:B------:R-:W-:Y:S02]  /*b180*/  SEL R80, R105, R88, P0 ;  /* 0x0000005869507207 */ /* 0x000fe40000000000 */
[----:B------:R-:W-:Y:S02]  /*b190*/  SEL R82, R88, R105, P0 ;  /* 0x0000006958527207 */ /* 0x000fe40000000000 */
[----:B------:R-:W-:-:S02]  /*b1a0*/  SEL R81, R129, R100, P0 ;  /* 0x0000006481517207 */ /* 0x000fc40000000000 */
[----:B------:R-:W-:Y:S01]  /*b1b0*/  SEL R83, R100, R129, P0 ;  /* 0x0000008164537207 */ /* 0x000fe20000000000 */
[----:B------:R-:W-:Y:S01]  /*b1c0*/  STSM.16.M88.4 [R49], R40 ;  /* 0x0000002831007844 */ /* 0x000fe20000000200 */
[----:B------:R-:W-:Y:S02]  /*b1d0*/  SEL R37, R131, R102, P0 ;  /* 0x0000006683257207 */ /* 0x000fe40000000000 */
[----:B------:R-:W-:Y:S02]  /*b1e0*/  SEL R39, R102, R131, P0 ;  /* 0x0000008366277207 */ /* 0x000fe40000000000 */
[----:B0-----:R-:W-:Y:S02]  /*b1f0*/  SEL R36, R107, R90, P0 ;  /* 0x0000005a6b247207 */ /* 0x001fe40000000000 */
[----:B------:R-:W-:Y:S01]  /*b200*/  SEL R38, R90, R107, P0 ;  /* 0x0000006b5a267207 */ /* 0x000fe20000000000 */
[----:B------:R-:W-:Y:S04]  /*b210*/  STSM.16.M88.4 [R50], R72 ;  /* 0x0000004832007844 */ /* 0x000fe80000000200 */
[----:B------:R-:W-:Y:S04]  /*b220*/  STSM.16.M88.4 [R57], R68 ;  /* 0x0000004439007844 */ /* 0x000fe80000000200 */
[----:B------:R-:W-:Y:S04]  /*b230*/  STSM.16.M88.4 [R56], R80 ;  /* 0x0000005038007844 */ /* 0x000fe80000000200 */
[----:B------:R-:W-:Y:S04]  /*b240*/  STSM.16.M88.4 [R84], R36 ;  /* 0x0000002454007844 */ /* 0x000fe80000000200 */
[----:B------:R-:W0:Y:S01]  /*b250*/  SHFL.IDX PT, R61, R58, RZ, 0x1c1f ;  /* 0x001c1fff3a3d7589 */ /* 0x000e2200000e0000 */
[----:B------:R-:W-:Y:S06]  /*b260*/  BAR.SYNC.DEFER_BLOCKING 0x1, 0x100 ;  /* 0x0044000000007b1d */ /* 0x000fec0000010000 */
[----:B------:R-:W1:Y:S04]  /*b270*/  SHFL.IDX PT, R63, R58, 0x1, 0x1c1f ;  /* 0x003c1f003a3f7f89 */ /* 0x000e6800000e0000 */
[----:B0-----:R0:W-:Y:S04]  /*b280*/  @!P2 ST.E desc[UR48][R60.64], R3 ;  /* 0x000000033c00a985 */ /* 0x0011e8000c101930 */
[----:B-1----:R1:W-:Y:S04]  /*b290*/  @!P1 ST.E desc[UR48][R62.64], R0 ;  /* 0x000000003e009985 */ /* 0x0023e8000c101930 */
[----:B------:R2:W5:Y:S01]  /*b2a0*/  LD.E.128 R44, desc[UR48][R28.64] ;  /* 0x000000301c2c7980 */ /* 0x000562000c101d00 */
[----:B0-----:R-:W-:Y:S01]  /*b2b0*/  IMAD R3, R18, 0x20, R19 ;  /* 0x0000002012037824 */ /* 0x001fe200078e0213 */
[----:B------:R-:W-:-:S02]  /*b2c0*/  UIMAD UR6, UR10, UR8, URZ ;  /* 0x000000080a0672a4 */ /* 0x000fc4000f8e023f */
[----:B------:R0:W5:Y:S01]  /*b2d0*/  LD.E.128 R84, desc[UR48][R6.64] ;  /* 0x0000003006547980 */ /* 0x000162000c101d00 */
[----:B-1----:R-:W1:Y:S01]  /*b2e0*/  @P3 LDC R0, c[0x0][0xbec] ;  /* 0x0002fb00ff003b82 */ /* 0x002e620000000800 */
[----:B------:R-:W-:Y:S01]  /*b2f0*/  UIMAD.WIDE.U32 UR4, UR11, UR8, URZ ;  /* 0x000000080b0472a5 */ /* 0x000fe2000f8e003f */
[----:B------:R-:W-:Y:S01]  /*b300*/  LOP3.LUT R4, R133, 0x380, RZ, 0xc0, !PT ;  /* 0x0000038085047812 */ /* 0x000fe200078ec0ff */
[----:B------:R-:W5:Y:S01]  /*b310*/  LD.E.128 R64, desc[UR48][R34.64] ;  /* 0x0000003022407980 */ /* 0x000f62000c101d00 */
[----:B------:R-:W-:Y:S02]  /*b320*/  LOP3.LUT R8, R9, 0x380, RZ, 0xc0, !PT ;  /* 0x0000038009087812 */ /* 0x000fe400078ec0ff */
[----:B------:R-:W-:Y:S01]  /*b330*/  LOP3.LUT R10, R11, 0x380, RZ, 0xc0, !PT ;  /* 0x000003800b0a7812 */ /* 0x000fe200078ec0ff */
        /* <DEDUP_REMOVED lines=9> */
[----:B------:R-:W-:Y:S01]  /*b3d0*/  IMAD.MOV.U32 R3, RZ, RZ, R7 ;  /* 0x000000ffff037224 */ /* 0x000fe200078e0007 */
[----:B------:R-:W-:Y:S01]  /*b3e0*/  SHF.R.U64 R4, R4, 0x3, RZ ;  /* 0x0000000304047819 */ /* 0x000fe200000012ff */
[----:B------:R-:W5:Y:S04]  /*b3f0*/  LD.E.128 R68, desc[UR48][R20.64] ;  /* 0x0000003014447980 */ /* 0x000f68000c101d00 */
[----:B------:R-:W5:Y:S01]  /*b400*/  LD.E.128 R56, desc[UR48][R14.64] ;  /* 0x000000300e387980 */ /* 0x000f62000c101d00 */
[----:B-1----:R-:W-:Y:S01]  /*b410*/  @P3 IMAD.HI.U32 R0, R7, R0, RZ ;  /* 0x0000000007003227 */ /* 0x002fe200078e00ff */
[----:B------:R-:W-:Y:S01]  /*b420*/  UIMAD UR6, UR40, UR9, UR7 ;  /* 0x00000009280672a4 */ /* 0x000fe2000f8e0207 */
[----:B------:R-:W-:Y:S01]  /*b430*/  SHF.R.U64 R8, R8, 0x3, RZ ;  /* 0x0000000308087819 */ /* 0x000fe200000012ff */
[----:B------:R-:W-:Y:S01]  /*b440*/  UIMAD.WIDE.U32 UR4, UR40, UR8, UR4 ;  /* 0x00000008280472a5 */ /* 0x000fe2000f8e0004 */
[----:B------:R-:W-:Y:S01]  /*b450*/  SHF.R.U64 R10, R10, 0x3, RZ ;  /* 0x000000030a0a7819 */ /* 0x000fe200000012ff */
[----:B------:R-:W5:Y:S01]  /*b460*/  LD.E.128 R36, desc[UR48][R12.64] ;  /* 0x000000300c247980 */ /* 0x000f62000c101d00 */
[----:B--2---:R-:W-:Y:S01]  /*b470*/  @P3 SHF.R.U32.HI R3, RZ, R29, R0 ;  /* 0x0000001dff033219 */ /* 0x004fe20000011600 */
[----:B------:R-:W-:Y:S01]  /*b480*/  UIADD3 UR6, UR5, UR6, URZ ;  /* 0x0000000605067290 */ /* 0x000fe2000fffe03f */
[----:B------:R-:W-:Y:S01]  /*b490*/  LOP3.LUT R4, R4, R133, RZ, 0x3c, !PT ;  /* 0x0000008504047212 */ /* 0x000fe200078e3cff */
[----:B------:R-:W-:Y:S01]  /*b4a0*/  ULDC.64 UR8, c[0x0][0xae0] ;  /* 0x0002b80000087ab9 */ /* 0x000fe20000000a00 */
[--C-:B------:R-:W-:Y:S01]  /*b4b0*/  SHF.R.S32.HI R0, RZ, 0x1f, R3.reuse ;  /* 0x0000001fff007819 */ /* 0x100fe20000011403 */
[----:B------:R-:W-:Y:S01]  /*b4c0*/  IMAD.MOV R6, RZ, RZ, -R3 ;  /* 0x000000ffff067224 */ /* 0x000fe200078e0a03 */
[----:B------:R-:W-:Y:S01]  /*b4d0*/  LOP3.LUT R8, R8, R9, RZ, 0x3c, !PT ;  /* 0x0000000908087212 */ /* 0x000fe200078e3cff */
[--C-:B------:R-:W-:Y:S01]  /*b4e0*/  IMAD.X R9, RZ, RZ, R35.reuse, P6 ;  /* 0x000000ffff097224 */ /* 0x100fe200030e0623 */
[----:B------:R-:W-:Y:S01]  /*b4f0*/  LOP3.LUT R10, R10, R11, RZ, 0x3c, !PT ;  /* 0x0000000b0a0a7212 */ /* 0x000fe200078e3cff */
[----:B------:R-:W-:Y:S01]  /*b500*/  IMAD.X R11, RZ, RZ, R35, P5 ;  /* 0x000000ffff0b7224 */ /* 0x000fe200028e0623 */
[----:B------:R0:W5:Y:S01]  /*b510*/  LD.E.128 R60, desc[UR48][R4.64] ;  /* 0x00000030043c7980 */ /* 0x000162000c101d00 */
[----:B------:R-:W-:-:S02]  /*b520*/  IMAD R0, R0, UR8, RZ ;  /* 0x0000000800007c24 */ /* 0x000fc4000f8e02ff */
[----:B------:R-:W-:Y:S01]  /*b530*/  IMAD R33, R33, R6, R7 ;  /* 0x0000000621217224 */ /* 0x000fe200078e0207 */
[----:B------:R1:W5:Y:S01]  /*b540*/  LD.E.128 R80, desc[UR48][R8.64] ;  /* 0x0000003008507980 */ /* 0x000362000c101d00 */
[----:B------:R-:W-:-:S03]  /*b550*/  IMAD R7, R3, UR9, R0 ;  /* 0x0000000903077c24 */ /* 0x000fc6000f8e0200 */
[----:B------:R1:W5:Y:S01]  /*b560*/  LD.E.128 R72, desc[UR48][R10.64] ;  /* 0x000000300a487980 */ /* 0x000362000c101d00 */
[----:B0-----:R-:W-:Y:S02]  /*b570*/  IMAD.U32 R5, RZ, RZ, UR5 ;  /* 0x00000005ff057e24 */ /* 0x001fe4000f8e00ff */
[----:B------:R-:W-:Y:S01]  /*b580*/  IMAD.U32 R4, RZ, RZ, UR4 ;  /* 0x00000004ff047e24 */ /* 0x000fe2000f8e00ff */
[----:B------:R-:W-:Y:S01]  /*b590*/  @!PT LDS RZ, [RZ] ;  /* 0x00000000fffff984 */ /* 0x000fe20000000800 */
[----:B------:R-:W-:Y:S01]  /*b5a0*/  @!PT LDS RZ, [RZ] ;  /* 0x00000000fffff984 */ /* 0x000fe20000000800 */
[----:B------:R-:W-:Y:S01]  /*b5b0*/  @!PT LDS RZ, [RZ] ;  /* 0x00000000fffff984 */ /* 0x000fe20000000800 */
[----:B------:R-:W-:Y:S01]  /*b5c0*/  @!PT LDS RZ, [RZ] ;  /* 0x00000000fffff984 */ /* 0x000fe20000000800 */
[----:B------:R0:W-:Y:S06]  /*b5d0*/  MEMBAR.ALL.CTA ;  /* 0x0000000000007992 */ /* 0x0001ec0000008000 */
[----:B0-----:R-:W0:Y:S01]  /*b5e0*/  FENCE.VIEW.ASYNC.S ;  /* 0x00000000000073c6 */ /* 0x001e220000000000 */
[----:B------:R-:W-:Y:S01]  /*b5f0*/  IMAD.U32 R5, RZ, RZ, UR6 ;  /* 0x00000006ff057e24 */ /* 0x000fe2000f8e00ff */
[----:B------:R-:W-:Y:S01]  /*b600*/  SHF.R.S32.HI R0, RZ, 0x1f, R33 ;  /* 0x0000001fff007819 */ /* 0x000fe20000011421 */
[----:B------:R-:W-:Y:S01]  /*b610*/  ULDC.64 UR6, c[0x0][0xad8] ;  /* 0x0002b60000067ab9 */ /* 0x000fe20000000a00 */
[----:B------:R-:W-:-:S04]  /*b620*/  IMAD.WIDE.U32 R4, R3, UR8, R4 ;  /* 0x0000000803047c25 */ /* 0x000fc8000f8e0004 */
[----:B------:R-:W-:Y:S02]  /*b630*/  IMAD.IADD R5, R5, 0x1, R7 ;  /* 0x0000000105057824 */ /* 0x000fe400078e0207 */
[----:B------:R-:W-:Y:S02]  /*b640*/  IMAD R0, R0, UR6, RZ ;  /* 0x0000000600007c24 */ /* 0x000fe4000f8e02ff */
[----:B------:R-:W-:Y:S01]  /*b650*/  IMAD R13, R48, 0x80, R19 ;  /* 0x00000080300d7824 */ /* 0x000fe200078e0213 */
[----:B------:R-:W-:Y:S01]  /*b660*/  UIADD3 UR39, UR39, 0x33420, URZ ;  /* 0x0003342027277890 */ /* 0x000fe2000fffe03f */
[C---:B------:R-:W-:Y:S02]  /*b670*/  IMAD R7, R33.reuse, UR7, R0 ;  /* 0x0000000721077c24 */ /* 0x040fe4000f8e0200 */
[----:B------:R-:W-:Y:S01]  /*b680*/  IMAD.WIDE.U32 R4, R33, UR6, R4 ;  /* 0x0000000621047c25 */ /* 0x000fe2000f8e0004 */
[----:B------:R-:W-:Y:S01]  /*b690*/  UIADD3 UR51, UR51, 0x1, URZ ;  /* 0x0000000133337890 */ /* 0x000fe2000fffe03f */
[----:B------:R-:W-:Y:S01]  /*b6a0*/  ISETP.GE.AND P2, PT, R13, R32, PT ;  /* 0x000000200d00720c */ /* 0x000fe20003f46270 */
[----:B------:R-:W-:Y:S01]  /*b6b0*/  ULDC.64 UR6, c[0x0][0xa80] ;  /* 0x0002a00000067ab9 */ /* 0x000fe20000000a00 */
[----:B------:R-:W-:Y:S01]  /*b6c0*/  IMAD.IADD R5, R5, 0x1, R7 ;  /* 0x0000000105057824 */ /* 0x000fe200078e0207 */
[----:B------:R-:W-:Y:S01]  /*b6d0*/  UPRMT UR39, URZ, 0x654, UR39 ;  /* 0x000006543f277896 */ /* 0x000fe20008000027 */
[----:B------:R-:W-:Y:S01]  /*b6e0*/  LEA R0, P3, R4, UR6, 0x1 ;  /* 0x0000000604007c11 */ /* 0x000fe2000f8608ff */
[----:B------:R-:W-:Y:S01]  /*b6f0*/  VIADD R3, R13, 0x20 ;  /* 0x000000200d037836 */ /* 0x000fe20000000000 */
[----:B------:R-:W-:-:S02]  /*b700*/  UISETP.NE.AND UP0, UPT, UR51, 0x2, UPT ;  /* 0x000000023300788c */ /* 0x000fc4000bf05270 */
[----:B------:R-:W-:Y:S02]  /*b710*/  LEA.HI.X R12, R4, UR7, R5, 0x1, P3 ;  /* 0x00000007040c7c11 */ /* 0x000fe400098f0c05 */
[----:B------:R-:W-:Y:S01]  /*b720*/  USEL UR5, URZ, 0x1, UP0 ;  /* 0x000000013f057887 */ /* 0x000fe20008000000 */
[-C--:B------:R-:W-:Y:S01]  /*b730*/  ISETP.GE.AND P0, PT, R3, R32.reuse, PT ;  /* 0x000000200300720c */ /* 0x080fe20003f06270 */
[----:B------:R-:W-:Y:S01]  /*b740*/  ULDC UR4, c[0x0][0xc] ;  /* 0x0000030000047ab9 */ /* 0x000fe20000000800 */
[----:B------:R-:W-:Y:S01]  /*b750*/  VIADD R3, R13, 0x40 ;  /* 0x000000400d037836 */ /* 0x000fe20000000000 */
[----:B------:R-:W-:Y:S01]  /*b760*/  UIADD3 UR41, UR4, UR41, URZ ;  /* 0x0000002904297290 */ /* 0x000fe2000fffe03f */
[----:B0-----:R1:W0:Y:S01]  /*b770*/  SHFL.IDX PT, R6, R0, RZ, 0x181f ;  /* 0x00181fff00067589 */ /* 0x00122200000e0000 */
[----:B------:R-:W-:Y:S01]  /*b780*/  USEL UR51, UR51, URZ, UP0 ;  /* 0x0000003f33337287 */ /* 0x000fe20008000000 */
[----:B------:R-:W-:Y:S01]  /*b790*/  SYNCS.ARRIVE.TRANS64.RED.A1T0 RZ, [UR39], RZ ;  /* 0x000000ffffff79a7 */ /* 0x000fe20008100427 */
[----:B------:R-:W-:Y:S01]  /*b7a0*/  ULOP3.LUT UR43, UR43, UR5, URZ, 0x3c, !UPT ;  /* 0x000000052b2b7292 */ /* 0x000fe2000f8e3c3f */
[----:B------:R1:W2:Y:S01]  /*b7b0*/  SHFL.IDX PT, R7, R12, RZ, 0x181f ;  /* 0x00181fff0c077589 */ /* 0x0002a200000e0000 */
[----:B------:R-:W-:Y:S01]  /*b7c0*/  BSSY B0, `(.L_x_2927) ;  /* 0x000000f000007945 */ /* 0x000fe20003800000 */
[----:B------:R-:W-:-:S03]  /*b7d0*/  ISETP.GE.AND P1, PT, R3, R32, PT ;  /* 0x000000200300720c */ /* 0x000fc60003f26270 */
[----:B------:R-:W-:Y:S10]  /*b7e0*/  @P2 BRA `(.L_x_2928) ;  /* 0x0000000000302947 */ /* 0x000ff40003800000 */
[----:B------:R-:W-:Y:S02]  /*b7f0*/  ULDC UR4, c[0x0][0xac8] ;  /* 0x0002b20000047ab9 */ /* 0x000fe40000000800 */
[----:B------:R-:W-:Y:S02]  /*b800*/  ISETP.GE.AND P3, PT, R17, UR4, PT ;  /* 0x0000000411007c0c */ /* 0x000fe4000bf66270 */
[----:B------:R-:W-:Y:S02]  /*b810*/  ISETP.GE.AND P4, PT, R16, UR4, PT ;  /* 0x0000000410007c0c */ /* 0x000fe4000bf86270 */
[----:B------:R-:W-:-:S09]  /*b820*/  ISETP.GE.AND P2, PT, R2, UR4, PT ;  /* 0x0000000402007c0c */ /* 0x000fd2000bf46270 */
[CC--:B01----:R-:W-:Y:S02]  /*b830*/  @!P3 LEA R8, P5, R17.reuse, R6.reuse, 0x1 ;  /* 0x000000061108b211 */ /* 0x0c3fe400078a08ff */
[----:B------:R-:W-:Y:S02]  /*b840*/  @!P4 LEA R10, P6, R16, R6, 0x1 ;  /* 0x00000006100ac211 */ /* 0x000fe400078c08ff */
[----:B--2---:R-:W-:Y:S01]  /*b850*/  @!P2 IMAD.WIDE R4, R2, 0x2, R6 ;  /* 0x000000020204a825 */ /* 0x004fe200078e0206 */
[-C--:B------:R-:W-:Y:S02]  /*b860*/  @!P3 LEA.HI.X R9, R17, R7.reuse, R226, 0x1, P5 ;  /* 0x000000071109b211 */ /* 0x080fe400028f0ce2 */
[----:B------:R-:W-:Y:S02]  /*b870*/  @!P4 LEA.HI.X R11, R16, R7, R225, 0x1, P6 ;  /* 0x00000007100bc211 */ /* 0x000fe400030f0ce1 */
[----:B-----5:R3:W-:Y:S04]  /*b880*/  @!P2 ST.E.128 desc[UR48][R4.64], R64 ;  /* 0x000000400400a985 */ /* 0x0207e8000c101d30 */
[----:B------:R3:W-:Y:S04]  /*b890*/  @!P3 ST.E.128 desc[UR48][R8.64], R76 ;  /* 0x0000004c0800b985 */ /* 0x0007e8000c101d30 */
[----:B------:R3:W-:Y:S02]  /*b8a0*/  @!P4 ST.E.128 desc[UR48][R10.64], R84 ;  /* 0x000000540a00c985 */ /* 0x0007e4000c101d30 */
.L_x_2928:
[----:B------:R-:W-:Y:S05]  /*b8b0*/  BSYNC B0 ;  /* 0x0000000000007941 */ /* 0x000fea0003800000 */
.L_x_2927:
[----:B--2---:R2:W4:Y:S01]  /*b8c0*/  SHFL.IDX PT, R7, R12, 0x1, 0x181f ;  /* 0x00381f000c077f89 */ /* 0x00452200000e0000 */
[----:B------:R-:W-:Y:S03]  /*b8d0*/  BSSY B0, `(.L_x_2929) ;  /* 0x000000f000007945 */ /* 0x000fe60003800000 */
[----:B0-----:R2:W0:Y:S01]  /*b8e0*/  SHFL.IDX PT, R6, R0, 0x1, 0x181f ;  /* 0x00381f0000067f89 */ /* 0x00142200000e0000 */
[----:B------:R-:W-:Y:S05]  /*b8f0*/  @P0 BRA `(.L_x_2930) ;  /* 0x0000000000300947 */ /* 0x000fea0003800000 */
[----:B------:R-:W-:Y:S02]  /*b900*/  ULDC UR4, c[0x0][0xac8] ;  /* 0x0002b20000047ab9 */ /* 0x000fe40000000800 */
[----:B------:R-:W-:Y:S02]  /*b910*/  ISETP.GE.AND P4, PT, R17, UR4, PT ;  /* 0x0000000411007c0c */ /* 0x000fe4000bf86270 */
[----:B------:R-:W-:Y:S02]  /*b920*/  ISETP.GE.AND P5, PT, R16, UR4, PT ;  /* 0x0000000410007c0c */ /* 0x000fe4000bfa6270 */
[----:B------:R-:W-:-:S09]  /*b930*/  ISETP.GE.AND P3, PT, R2, UR4, PT ;  /* 0x0000000402007c0c */ /* 0x000fd2000bf66270 */
[CC--:B01-3--:R-:W-:Y:S02]  /*b940*/  @!P4 LEA R8, P0, R17.reuse, R6.reuse, 0x1 ;  /* 0x000000061108c211 */ /* 0x0cbfe400078008ff */
[----:B------:R-:W-:Y:S02]  /*b950*/  @!P5 LEA R10, P2, R16, R6, 0x1 ;  /* 0x00000006100ad211 */ /* 0x000fe400078408ff */
[----:B----4-:R-:W-:Y:S01]  /*b960*/  @!P3 IMAD.WIDE R4, R2, 0x2, R6 ;  /* 0x000000020204b825 */ /* 0x010fe200078e0206 */
[-C--:B------:R-:W-:Y:S02]  /*b970*/  @!P4 LEA.HI.X R9, R17, R7.reuse, R226, 0x1, P0 ;  /* 0x000000071109c211 */ /* 0x080fe400000f0ce2 */
[----:B------:R-:W-:Y:S02]  /*b980*/  @!P5 LEA.HI.X R11, R16, R7, R225, 0x1, P2 ;  /* 0x00000007100bd211 */ /* 0x000fe400010f0ce1 */
[----:B-----5:R0:W-:Y:S04]  /*b990*/  @!P3 ST.E.128 desc[UR48][R4.64], R52 ;  /* 0x000000340400b985 */ /* 0x0201e8000c101d30 */
[----:B------:R0:W-:Y:S04]  /*b9a0*/  @!P4 ST.E.128 desc[UR48][R8.64], R68 ;  /* 0x000000440800c985 */ /* 0x0001e8000c101d30 */
[----:B------:R0:W-:Y:S02]  /*b9b0*/  @!P5 ST.E.128 desc[UR48][R10.64], R80 ;  /* 0x000000500a00d985 */ /* 0x0001e4000c101d30 */
.L_x_2930:
[----:B------:R-:W-:Y:S05]  /*b9c0*/  BSYNC B0 ;  /* 0x0000000000007941 */ /* 0x000fea0003800000 */
.L_x_2929:
[----:B----4-:R4:W1:Y:S01]  /*b9d0*/  SHFL.IDX PT, R7, R12, 0x2, 0x181f ;  /* 0x00581f000c077f89 */ /* 0x01086200000e0000 */
        /* <DEDUP_REMOVED lines=9> */
[----:B------:R-:W-:Y:S01]  /*ba70*/  @!P2 IMAD.WIDE R4, R2, 0x2, R6 ;  /* 0x000000020204a825 */ /* 0x000fe200078e0206 */
[-C--:B------:R-:W-:Y:S02]  /*ba80*/  @!P3 LEA.HI.X R9, R17, R7.reuse, R226, 0x1, P0 ;  /* 0x000000071109b211 */ /* 0x080fe400000f0ce2 */
[----:B------:R-:W-:Y:S02]  /*ba90*/  @!P4 LEA.HI.X R11, R16, R7, R225, 0x1, P1 ;  /* 0x00000007100bc211 */ /* 0x000fe400008f0ce1 */
[----:B-----5:R0:W-:Y:S04]  /*baa0*/  @!P2 ST.E.128 desc[UR48][R4.64], R44 ;  /* 0x0000002c0400a985 */ /* 0x0201e8000c101d30 */
[----:B------:R0:W-:Y:S04]  /*bab0*/  @!P3 ST.E.128 desc[UR48][R8.64], R56 ;  /* 0x000000380800b985 */ /* 0x0001e8000c101d30 */
[----:B------:R0:W-:Y:S02]  /*bac0*/  @!P4 ST.E.128 desc[UR48][R10.64], R72 ;  /* 0x000000480a00c985 */ /* 0x0001e4000c101d30 */
.L_x_2932:
[----:B------:R-:W-:Y:S05]  /*bad0*/  BSYNC B0 ;  /* 0x0000000000007941 */ /* 0x000fea0003800000 */
.L_x_2931:
        /* <DEDUP_REMOVED lines=10> */
[----:B------:R-:W-:-:S09]  /*bb80*/  ISETP.GE.AND P2, PT, R2, UR4, PT ;  /* 0x0000000402007c0c */ /* 0x000fd2000bf46270 */
[CC--:B0--3--:R-:W-:Y:S02]  /*bb90*/  @!P3 LEA R8, P0, R17.reuse, R6.reuse, 0x1 ;  /* 0x000000061108b211 */ /* 0x0c9fe400078008ff */
[----:B------:R-:W-:Y:S02]  /*bba0*/  @!P4 LEA R10, P1, R16, R6, 0x1 ;  /* 0x00000006100ac211 */ /* 0x000fe400078208ff */
[----:B-1----:R-:W-:Y:S01]  /*bbb0*/  @!P2 IMAD.WIDE R4, R2, 0x2, R6 ;  /* 0x000000020204a825 */ /* 0x002fe200078e0206 */
[-C--:B------:R-:W-:Y:S02]  /*bbc0*/  @!P3 LEA.HI.X R9, R17, R7.reuse, R226, 0x1, P0 ;  /* 0x000000071109b211 */ /* 0x080fe400000f0ce2 */
[----:B------:R-:W-:Y:S02]  /*bbd0*/  @!P4 LEA.HI.X R11, R16, R7, R225, 0x1, P1 ;  /* 0x00000007100bc211 */ /* 0x000fe400008f0ce1 */
[----:B-----5:R0:W-:Y:S04]  /*bbe0*/  @!P2 ST.E.128 desc[UR48][R4.64], R40 ;  /* 0x000000280400a985 */ /* 0x0201e8000c101d30 */
[----:B------:R0:W-:Y:S04]  /*bbf0*/  @!P3 ST.E.128 desc[UR48][R8.64], R36 ;  /* 0x000000240800b985 */ /* 0x0001e8000c101d30 */
[----:B------:R0:W-:Y:S02]  /*bc00*/  @!P4 ST.E.128 desc[UR48][R10.64], R60 ;  /* 0x0000003c0a00c985 */ /* 0x0001e4000c101d30 */
.L_x_2934:
[----:B------:R-:W-:Y:S05]  /*bc10*/  BSYNC B0 ;  /* 0x0000000000007941 */ /* 0x000fea0003800000 */
.L_x_2933:
[----:B0-2-4-:R-:W0:Y:S02]  /*bc20*/  LDC R0, c[0x0][0xc34] ;  /* 0x00030d00ff007b82 */ /* 0x015e240000000800 */
[----:B0-----:R-:W-:-:S13]  /*bc30*/  ISETP.LE.AND P0, PT, R0, UR41, PT ;  /* 0x0000002900007c0c */ /* 0x001fda000bf03270 */
[----:B------:R-:W-:Y:S05]  /*bc40*/  @!P0 BRA `(.L_x_2935) ;  /* 0xffffff50005c8947 */ /* 0x000fea000383ffff */
[----:B------:R-:W-:Y:S05]  /*bc50*/  EXIT ;  /* 0x000000000000794d */ /* 0x000fea0003800000 */
.L_x_2903:
[----:B------:R-:W-:-:S08]  /*bc60*/  NOP ;  /* 0x0000000000007918 */ /* 0x000fd00000000000 */
[----:B------:R-:W0:-:S00]  /*bc70*/  USETMAXREG.DEALLOC.CTAPOOL 0x18 ;  /* 0x00000018000079c8 */ /* 0x000e0000080e0500 */
[----:B------:R-:W1:Y:S01]  /*bc80*/  S2UR UR50, SR_CTAID.X ;  /* 0x00000000003279c3 */ /* 0x000e620000002500 */
[----:B0-----:R-:W-:Y:S01]  /*bc90*/  IMAD.MOV.U32 R0, RZ, RZ, 0x1 ;  /* 0x00000001ff007424 */ /* 0x001fe200078e00ff */
[----:B------:R-:W-:Y:S01]  /*bca0*/  UMOV UR46, 0x1 ;  /* 0x00000001002e7882 */ /* 0x000fe20000000000 */
[----:B------:R-:W-:-:S03]  /*bcb0*/  IMAD.MOV.U32 R19, RZ, RZ, RZ ;  /* 0x000000ffff137224 */ /* 0x000fc600078e00ff */
[----:B------:R0:W-:Y:S02]  /*bcc0*/  STL [R1], R0 ;  /* 0x0000000001007387 */ /* 0x0001e40000100800 */
[----:B------:R-:W1:Y:S02]  /*bcd0*/  LDC R2, c[0x0][0xc34] ;  /* 0x00030d00ff027b82 */ /* 0x000e640000000800 */
[----:B-1----:R-:W-:-:S13]  /*bce0*/  ISETP.LE.AND P0, PT, R2, UR50, PT ;  /* 0x0000003202007c0c */ /* 0x002fda000bf03270 */
[----:B0-----:R-:W-:Y:S05]  /*bcf0*/  @P0 BRA `(.L_x_2936) ;  /* 0x0000004000040947 */ /* 0x001fea0003800000 */
[----:B------:R-:W0:Y:S01]  /*bd00*/  S2R R7, SR_TID.X ;  /* 0x0000000000077919 */ /* 0x000e220000002100 */
[----:B------:R-:W1:Y:S01]  /*bd10*/  S2UR UR4, SR_CgaCtaId ;  /* 0x00000000000479c3 */ /* 0x000e620000008800 */
[----:B------:R-:W-:Y:S01]  /*bd20*/  UMOV UR41, 0x400 ;  /* 0x0000040000297882 */ /* 0x000fe20000000000 */
[----:B------:R-:W-:Y:S01]  /*bd30*/  IMAD.MOV.U32 R19, RZ, RZ, RZ ;  /* 0x000000ffff137224 */ /* 0x000fe200078e00ff */
[----:B------:R-:W-:Y:S01]  /*bd40*/  ULDC.64 UR52, c[0x0][0x198] ;  /* 0x0000660000347ab9 */ /* 0x000fe20000000a00 */
[----:B------:R-:W-:Y:S02]  /*bd50*/  ULOP3.LUT UR42, UR38, 0x1, URZ, 0xfc, !UPT ;  /* 0x00000001262a7892 */ /* 0x000fe4000f8efc3f */
[----:B------:R-:W-:Y:S01]  /*bd60*/  ULOP3.LUT UR47, UR38, 0x2, URZ, 0xfc, !UPT ;  /* 0x00000002262f7892 */ /* 0x000fe2000f8efc3f */
[----:B------:R-:W-:Y:S01]  /*bd70*/  ULDC UR43, c[0x0][0xc] ;  /* 0x00000300002b7ab9 */ /* 0x000fe20000000800 */
[----:B------:R-:W-:Y:S01]  /*bd80*/  UMOV UR46, URZ ;  /* 0x0000003f002e7c82 */ /* 0x000fe20008000000 */
[----:B-1----:R-:W-:Y:S01]  /*bd90*/  ULEA UR41, UR4, UR41, 0x18 ;  /* 0x0000002904297291 */ /* 0x002fe2000f8ec03f */
[C---:B0-----:R-:W-:Y:S01]  /*bda0*/  IMAD.SHL.U32 R0, R7.reuse, 0x10, RZ ;  /* 0x0000001007007824 */ /* 0x041fe200078e00ff */
[C---:B------:R-:W-:Y:S01]  /*bdb0*/  LOP3.LUT R8, R7.reuse, 0x7f, RZ, 0xc0, !PT ;  /* 0x0000007f07087812 */ /* 0x040fe200078ec0ff */
[----:B------:R-:W-:-:S02]  /*bdc0*/  IMAD.SHL.U32 R3, R7, 0x2, RZ ;  /* 0x0000000207037824 */ /* 0x000fc400078e00ff */
[C---:B------:R-:W-:Y:S01]  /*bdd0*/  IMAD.SHL.U32 R18, R7.reuse, 0x40, RZ ;  /* 0x0000004007127824 */ /* 0x040fe200078e00ff */
[----:B------:R-:W-:Y:S01]  /*bde0*/  LOP3.LUT R2, R0, 0x1b0, RZ, 0xc0, !PT ;  /* 0x000001b000027812 */ /* 0x000fe200078ec0ff */
[----:B------:R-:W-:-:S03]  /*bdf0*/  IMAD.SHL.U32 R17, R7, 0x4, RZ ;  /* 0x0000000407117824 */ /* 0x000fc600078e00ff */
[----:B------:R-:W-:Y:S02]  /*be00*/  LOP3.LUT R6, R2, 0x30, R3, 0x78, !PT ;  /* 0x0000003002067812 */ /* 0x000fe400078e7803 */
[----:B------:R-:W-:Y:S02]  /*be10*/  SHF.R.U32.HI R2, RZ, 0x1, R7 ;  /* 0x00000001ff027819 */ /* 0x000fe40000011607 */
[----:B------:R-:W-:-:S04]  /*be20*/  LOP3.LUT R3, R18, 0x180, RZ, 0xc0, !PT ;  /* 0x0000018012037812 */ /* 0x000fc800078ec0ff */
[----:B------:R-:W-:Y:S01]  /*be30*/  LOP3.LUT R3, R3, 0x30, R2, 0xf8, !PT ;  /* 0x0000003003037812 */ /* 0x000fe200078ef802 */
[----:B------:R-:W-:-:S05]  /*be40*/  IMAD.SHL.U32 R2, R7, 0x20, RZ ;  /* 0x0000002007027824 */ /* 0x000fca00078e00ff */
[----:B------:R-:W-:-:S04]  /*be50*/  LOP3.LUT R4, R2, 0x80, RZ, 0xc0, !PT ;  /* 0x0000008002047812 */ /* 0x000fc800078ec0ff */
[----:B------:R-:W-:-:S04]  /*be60*/  LOP3.LUT R4, R4, 0x10, R7, 0xf8, !PT ;  /* 0x0000001004047812 */ /* 0x000fc800078ef807 */
[----:B------:R-:W-:Y:S01]  /*be70*/  LOP3.LUT R17, R4, 0x10, R17, 0x78, !PT ;  /* 0x0000001004117812 */ /* 0x000fe200078e7811 */
[----:B------:R-:W-:Y:S01]  /*be80*/  IMAD.SHL.U32 R4, R8, 0x10, RZ ;  /* 0x0000001008047824 */ /* 0x000fe200078e00ff */
[----:B------:R-:W-:-:S04]  /*be90*/  SHF.R.U32.HI R8, RZ, 0x2, R8 ;  /* 0x00000002ff087819 */ /* 0x000fc80000011608 */
[----:B------:R-:W-:Y:S01]  /*bea0*/  LOP3.LUT R5, R4, 0x600, RZ, 0xc0, !PT ;  /* 0x0000060004057812 */ /* 0x000fe200078ec0ff */
[----:B------:R-:W-:-:S03]  /*beb0*/  IMAD.SHL.U32 R4, R7, 0x8, RZ ;  /* 0x0000000807047824 */ /* 0x000fc600078e00ff */
[C---:B------:R-:W-:Y:S02]  /*bec0*/  LOP3.LUT R7, R5.reuse, 0x60, R2, 0xf8, !PT ;  /* 0x0000006005077812 */ /* 0x040fe400078ef802 */
[----:B------:R-:W-:Y:S02]  /*bed0*/  LOP3.LUT R5, R5, 0x40, R0, 0xf8, !PT ;  /* 0x0000004005057812 */ /* 0x000fe400078ef800 */
[----:B------:R-:W-:Y:S02]  /*bee0*/  LOP3.LUT R3, R3, 0x30, R4, 0x78, !PT ;  /* 0x0000003003037812 */ /* 0x000fe400078e7804 */
[----:B------:R-:W-:Y:S02]  /*bef0*/  LOP3.LUT R4, R7, 0x100, R2, 0xf8, !PT ;  /* 0x0000010007047812 */ /* 0x000fe400078ef802 */
[----:B------:R-:W-:Y:S02]  /*bf00*/  LOP3.LUT R5, R5, R6, RZ, 0xfc, !PT ;  /* 0x0000000605057212 */ /* 0x000fe400078efcff */
[----:B------:R-:W-:-:S02]  /*bf10*/  LOP3.LUT R17, R4, R17, RZ, 0xfc, !PT ;  /* 0x0000001104117212 */ /* 0x000fc400078efcff */
[----:B------:R-:W-:Y:S01]  /*bf20*/  LOP3.LUT R4, R8, 0x60, R2, 0xf8, !PT ;  /* 0x0000006008047812 */ /* 0x000fe200078ef802 */
[----:B------:R-:W-:Y:S01]  /*bf30*/  VIADD R2, R5, UR41 ;  /* 0x0000002905027c36 */ /* 0x000fe20008000000 */
[----:B------:R-:W-:Y:S01]  /*bf40*/  LOP3.LUT R18, R3, 0x640, R18, 0xf8, !PT ;  /* 0x0000064003127812 */ /* 0x000fe200078ef812 */
[----:B------:R-:W-:Y:S01]  /*bf50*/  IMAD.MOV.U32 R3, RZ, RZ, 0x1 ;  /* 0x00000001ff037424 */ /* 0x000fe200078e00ff */
[----:B------:R-:W-:Y:S02]  /*bf60*/  LOP3.LUT R0, R0, 0x30, RZ, 0xc0, !PT ;  /* 0x0000003000007812 */ /* 0x000fe400078ec0ff */
[----:B------:R0:W-:Y:S04]  /*bf70*/  STL [R1+0x10], R2 ;  /* 0x0000100201007387 */ /* 0x0001e80000100800 */
[----:B------:R1:W-:Y:S01]  /*bf80*/  STL [R1], R3 ;  /* 0x0000000301007387 */ /* 0x0003e20000100800 */
[----:B0-----:R-:W-:-:S02]  /*bf90*/  LOP3.LUT R2, R0, 0x40, RZ, 0xfc, !PT ;  /* 0x0000004000027812 */ /* 0x001fc400078efcff */
[----:B------:R-:W-:-:S07]  /*bfa0*/  LOP3.LUT R0, R0, 0x80, RZ, 0xfc, !PT ;  /* 0x0000008000007812 */ /* 0x000fce00078efcff */
.L_x_2985:
[----:B------:R-:W-:Y:S01]  /*bfb0*/  ULDC UR4, c[0x0][0xc38] ;  /* 0x00030e0000047ab9 */ /* 0x000fe20000000800 */
[----:B------:R-:W-:Y:S01]  /*bfc0*/  ULDC UR8, c[0x0][0xc44] ;  /* 0x0003110000087ab9 */ /* 0x000fe20000000800 */
[----:B------:R-:W-:Y:S02]  /*bfd0*/  UISETP.NE.AND UP2, UPT, UR4, 0x1, UPT ;  /* 0x000000010400788c */ /* 0x000fe4000bf45270 */
[----:B------:R-:W-:Y:S01]  /*bfe0*/  UISETP.NE.AND UP1, UPT, UR8, 0x1, UPT ;  /* 0x000000010800788c */ /* 0x000fe2000bf25270 */
[----:B------:R-:W-:Y:S01]  /*bff0*/  ULDC.64 UR4, c[0x0][0x418] ;  /* 0x0001060000047ab9 */ /* 0x000fe20000000a00 */
[----:B------:R-:W-:Y:S01]  /*c000*/  ULDC UR6, c[0x0][0x424] ;  /* 0x0001090000067ab9 */ /* 0x000fe20000000800 */
[----:B------:R-:W-:Y:S02]  /*c010*/  UISETP.NE.U32.AND UP0, UPT, UR4, URZ, UPT ;  /* 0x0000003f0400728c */ /* 0x000fe4000bf05070 */
[----:B------:R-:W-:Y:S02]  /*c020*/  UIADD3 UR9, UR41, 0x24200, URZ ;  /* 0x0002420029097890 */ /* 0x000fe4000fffe03f */
[----:B------:R-:W-:-:S02]  /*c030*/  UISETP.NE.AND.EX UP0, UPT, UR5, URZ, UPT, UP0 ;  /* 0x0000003f0500728c */ /* 0x000fc4000bf05300 */
[----:B------:R-:W-:Y:S01]  /*c040*/  @UP2 ULDC UR4, c[0x0][0xc3c] ;  /* 0x00030f0000042ab9 */ /* 0x000fe20000000800 */
[----:B------:R-:W-:Y:S01]  /*c050*/  ULDC UR40, c[0x0][0x2f0] ;  /* 0x0000bc0000287ab9 */ /* 0x000fe20000000800 */
[----:B------:R-:W-:Y:S02]  /*c060*/  UIMAD.WIDE.U32 UR4, UR50, UR4, URZ ;  /* 0x00000004320472a5 */ /* 0x000fe4000f8e003f */
[----:B------:R-:W-:Y:S01]  /*c070*/  USEL UR6, UR6, 0x1, UP0 ;  /* 0x0000000106067887 */ /* 0x000fe20008000000 */
[----:B------:R-:W-:Y:S01]  /*c080*/  @UP2 ULDC UR7, c[0x0][0xc40] ;  /* 0x0003100000072ab9 */ /* 0x000fe20000000800 */
[----:B------:R-:W-:Y:S01]  /*c090*/  ULOP3.LUT UP0, URZ, UR9, 0x1bf, URZ, 0xc0, !UPT ;  /* 0x000001bf093f7892 */ /* 0x000fe2000f80c03f */
[----:B------:R-:W-:Y:S01]  /*c0a0*/  UMOV UR45, UR50 ;  /* 0x00000032002d7c82 */ /* 0x000fe20008000000 */
[----:B------:R-:W-:Y:S02]  /*c0b0*/  UIMAD UR40, UR6, UR40, URZ ;  /* 0x00000028062872a4 */ /* 0x000fe4000f8e023f */
[----:B------:R-:W-:-:S02]  /*c0c0*/  @UP2 USHF.R.U32.HI UR45, URZ, UR7, UR5 ;  /* 0x000000073f2d2299 */ /* 0x000fc40008011605 */
[----:B------:R-:W-:Y:S01]  /*c0d0*/  PLOP3.LUT P0, PT, PT, PT, UP0, 0x80, 0x0 ;  /* 0x000000000000781c */ /* 0x000fe20003f0f008 */
[----:B------:R-:W-:Y:S01]  /*c0e0*/  @UP1 ULDC.64 UR10, c[0x0][0xc48] ;  /* 0x00031200000a1ab9 */ /* 0x000fe20000000a00 */
[----:B------:R-:W-:Y:S02]  /*c0f0*/  UIADD3 UR6, UR40, 0x9f, URZ ;  /* 0x0000009f28067890 */ /* 0x000fe4000fffe03f */
[----:B------:R-:W-:Y:S02]  /*c100*/  UIMAD.WIDE.U32 UR4, UR45, UR10, URZ ;  /* 0x0000000a2d0472a5 */ /* 0x000fe4000f8e003f */
[----:B------:R-:W-:Y:S01]  /*c110*/  UMOV UR44, UR45 ;  /* 0x0000002d002c7c82 */ /* 0x000fe20008000000 */
[----:B------:R-:W-:Y:S02]  /*c120*/  UIMAD.WIDE UR6, UR6, 0x66666667, URZ ;  /* 0x66666667060678a5 */ /* 0x000fe4000f8e023f */
[----:B------:R-:W-:Y:S02]  /*c130*/  @UP1 USHF.R.U32.HI UR44, URZ, UR11, UR5 ;  /* 0x0000000b3f2c1299 */ /* 0x000fe40008011605 */
[----:B------:R-:W-:-:S02]  /*c140*/  USHF.R.U32.HI UR39, URZ, 0x1f, UR7 ;  /* 0x0000001f3f277899 */ /* 0x000fc40008011607 */
[----:B------:R-:W-:Y:S02]  /*c150*/  UIADD3 UR36, -UR44, URZ, URZ ;  /* 0x0000003f2c247290 */ /* 0x000fe4000fffe13f */
[----:B------:R-:W-:Y:S02]  /*c160*/  ULEA.HI.SX32 UR39, UR7, UR39, 0x1a ;  /* 0x0000002707277291 */ /* 0x000fe4000f8fd23f */
        /* <DEDUP_REMOVED lines=18> */
.L_x_2937:
        /* <DEDUP_REMOVED lines=20> */
.L_x_2938:
[----:B------:R-:W-:-:S04]  /*c3d0*/  IMAD.U32 R0, RZ, RZ, UR41 ;  /* 0x00000029ff007e24 */ /* 0x000fc8000f8e00ff */
[----:B------:R-:W-:-:S05]  /*c3e0*/  VIADD R0, R0, 0x200 ;  /* 0x0000020000007836 */ /* 0x000fca0000000000 */
        /* <DEDUP_REMOVED lines=18> */
.L_x_2939:
        /* <DEDUP_REMOVED lines=18> */
.L_x_2940:
        /* <DEDUP_REMOVED lines=9> */
[----:B-1----:R-:W-:-:S05]  /*c6c0*/  IMAD.U32 R3, RZ, RZ, UR5 ;  /* 0x00000005ff037e24 */ /* 0x002fca000f8e00ff */
        /* <DEDUP_REMOVED lines=17> */
.L_x_3001:
[----:B------:R-:W-:Y:S02]  /*c7e0*/  PLOP3.LUT P2, PT, PT, PT, PT, 0x8, 0x0 ;  /* 0x000000000000781c */ /* 0x000fe40003f4e170 */
[----:B0-----:R-:W-:Y:S02]  /*c7f0*/  LOP3.LUT R0, R0, 0xfffffffd, RZ, 0xc0, !PT ;  /* 0xfffffffd00007812 */ /* 0x001fe400078ec0ff */
[----:B--2---:R-:W-:-:S09]  /*c800*/  ISETP.NE.AND P0, PT, R14, RZ, PT ;  /* 0x000000ff0e00720c */ /* 0x004fd20003f05270 */
        /* <DEDUP_REMOVED lines=8> */
.L_x_3004:
[----:B------:R-:W-:Y:S05]  /*c890*/  @!P6 BRA `(.L_x_2942) ;  /* 0x0000000400ace947 */ /* 0x000fea0003800000 */
[----:B------:R-:W-:Y:S01]  /*c8a0*/  IMAD.MOV.U32 R16, RZ, RZ, R8 ;  /* 0x000000ffff107224 */ /* 0x000fe200078e0008 */
[----:B------:R-:W-:Y:S06]  /*c8b0*/  @!P1 BRA `(.L_x_2944) ;  /* 0x0000000000449947 */ /* 0x000fec0003800000 */
[----:B------:R-:W0:Y:S01]  /*c8c0*/  LDC R7, c[0x0][0x43c] ;  /* 0x00010f00ff077b82 */ /* 0x000e220000000800 */
[----:B------:R-:W-:Y:S01]  /*c8d0*/  ULDC.64 UR4, c[0x0][0x428] ;  /* 0x00010a0000047ab9 */ /* 0x000fe20000000a00 */
[----:B0-----:R-:W-:-:S13]  /*c8e0*/  ISETP.NE.AND P0, PT, R7, 0x1, PT ;  /* 0x000000010700780c */ /* 0x001fda0003f05270 */
[----:B-1----:R-:W0:Y:S02]  /*c8f0*/  @P0 LDC.64 R4, c[0x0][0x440] ;  /* 0x00011000ff040b82 */ /* 0x002e240000000a00 */
        /* <DEDUP_REMOVED lines=13> */
.L_x_2944:
[----:B0-----:R-:W2:Y:S01]  /*c9d0*/  LDL R3, [R1] ;  /* 0x0000000001037983 */ /* 0x001ea20000100800 */
[----:B-1----:R-:W-:Y:S01]  /*c9e0*/  LEA R4, R19, UR41, 0x3 ;  /* 0x0000002913047c11 */ /* 0x002fe2000f8e18ff */
[----:B------:R-:W0:Y:S02]  /*c9f0*/  S2R R8, SR_TID.X ;  /* 0x0000000000087919 */ /* 0x000e240000002100 */
[----:B0-----:R-:W-:-:S04]  /*ca00*/  LOP3.LUT R2, R8, 0x7f, RZ, 0xc0, !PT ;  /* 0x0000007f08027812 */ /* 0x001fc800078ec0ff */
[----:B------:R-:W-:Y:S02]  /*ca10*/  ISETP.NE.AND P1, PT, R2, RZ, PT ;  /* 0x000000ff0200720c */ /* 0x000fe40003f25270 */
[----:B--2---:R-:W-:-:S04]  /*ca20*/  SHF.L.U32 R3, R3, 0x1f, RZ ;  /* 0x0000001f03037819 */ /* 0x004fc800000006ff */
[----:B------:R-:W0:Y:S02]  /*ca30*/  SYNCS.PHASECHK.TRANS64.TRYWAIT P0, [R4+URZ+0x33480], R3 ;  /* 0x03348003040075a7 */ /* 0x000e24000800017f */
[----:B0-----:R-:W-:Y:S05]  /*ca40*/  @!P0 BRA `(.L_x_2945) ;  /* 0x0000003800448947 */ /* 0x001fea0003800000 */
.L_x_3005:
        /* <DEDUP_REMOVED lines=8> */
.L_x_2946:
[----:B------:R-:W-:Y:S01]  /*cad0*/  IMAD.U32 R2, RZ, RZ, UR41 ;  /* 0x00000029ff027e24 */ /* 0x000fe2000f8e00ff */
[----:B------:R-:W-:Y:S01]  /*cae0*/  R2UR UR33, R4 ;  /* 0x00000000042172ca */ /* 0x000fe200000e0000 */
[----:B------:R-:W-:Y:S01]  /*caf0*/  IMAD R0, R0, 0xa0, RZ ;  /* 0x000000a000007824 */ /* 0x000fe200078e02ff */
[----:B-----5:R-:W-:Y:S01]  /*cb00*/  R2UR UR37, R16 ;  /* 0x00000000102572ca */ /* 0x020fe200000e0000 */
[----:B------:R-:W-:Y:S01]  /*cb10*/  IMAD R2, R19, 0x7800, R2 ;  /* 0x0000780013027824 */ /* 0x000fe200078e0202 */
[----:B------:R-:W-:Y:S02]  /*cb20*/  UIADD3 UR4, UP0, UR52, 0x470, URZ ;  /* 0x0000047034047890 */ /* 0x000fe4000ff1e03f */
[----:B------:R-:W-:Y:S01]  /*cb30*/  R2UR UR35, R0 ;  /* 0x00000000002372ca */ /* 0x000fe200000e0000 */
[----:B------:R-:W-:Y:S01]  /*cb40*/  UMOV UR6, 0x0 ;  /* 0x0000000000067882 */ /* 0x000fe20000000000 */
[----:B------:R-:W-:Y:S01]  /*cb50*/  R2UR UR8, R2 ;  /* 0x00000000020872ca */ /* 0x000fe200000e0000 */
[----:B------:R-:W-:Y:S01]  /*cb60*/  UIADD3.X UR5, URZ, UR53, URZ, UP0, !UPT ;  /* 0x000000353f057290 */ /* 0x000fe200087fe43f */
[----:B------:R-:W-:Y:S01]  /*cb70*/  UMOV UR7, 0x14f00000 ;  /* 0x14f0000000077882 */ /* 0x000fe20000000000 */
[----:B------:R-:W-:-:S02]  /*cb80*/  UMOV UR34, URZ ;  /* 0x0000003f00227c82 */ /* 0x000fc40008000000 */
[----:B------:R-:W-:Y:S01]  /*cb90*/  UIADD3 UR33, UR33, 0x33470, URZ ;  /* 0x0003347021217890 */ /* 0x000fe2000fffe03f */
[----:B------:R-:W-:Y:S01]  /*cba0*/  UMOV UR18, 0x40 ;  /* 0x0000004000127882 */ /* 0x000fe20000000000 */
[----:B------:R-:W-:Y:S01]  /*cbb0*/  UMOV UR20, UR36 ;  /* 0x0000002400147c82 */ /* 0x000fe20008000000 */
[----:B------:R-:W-:Y:S01]  /*cbc0*/  UMOV UR21, UR37 ;  /* 0x0000002500157c82 */ /* 0x000fe20008000000 */
[----:B------:R-:W-:Y:S02]  /*cbd0*/  UMOV UR10, 0x80 ;  /* 0x00000080000a7882 */ /* 0x000fe40000000000 */
[----:B------:R-:W-:Y:S01]  /*cbe0*/  UMOV UR19, UR35 ;  /* 0x0000002300137c82 */ /* 0x000fe20008000000 */
[----:B------:R-:W-:Y:S01]  /*cbf0*/  UMOV UR17, UR33 ;  /* 0x0000002100117c82 */ /* 0x000fe20008000000 */
[----:B------:R-:W-:Y:S02]  /*cc00*/  UIADD3 UR32, UR8, 0xf200, URZ ;  /* 0x0000f20008207890 */ /* 0x000fe4000fffe03f */
[----:B------:R-:W-:-:S02]  /*cc10*/  UIADD3 UR16, UR8, 0x11a00, URZ ;  /* 0x00011a0008107890 */ /* 0x000fc4000fffe03f */
[----:B------:R-:W-:Y:S01]  /*cc20*/  UIADD3 UR8, UR8, 0x14200, URZ ;  /* 0x0001420008087890 */ /* 0x000fe2000fffe03f */
[----:B------:R-:W-:Y:S01]  /*cc30*/  UMOV UR12, UR36 ;  /* 0x00000024000c7c82 */ /* 0x000fe20008000000 */
[----:B------:R-:W-:Y:S01]  /*cc40*/  UMOV UR13, UR37 ;  /* 0x00000025000d7c82 */ /* 0x000fe20008000000 */
[----:B------:R-:W-:Y:S01]  /*cc50*/  UMOV UR9, UR33 ;  /* 0x0000002100097c82 */ /* 0x000fe20008000000 */
[----:B------:R-:W-:Y:S01]  /*cc60*/  UMOV UR11, UR35 ;  /* 0x00000023000b7c82 */ /* 0x000fe20008000000 */
[----:B------:R1:W-:Y:S02]  /*cc70*/  UTMALDG.4D [UR32], [UR4], desc[UR6] ;  /* 0x00000620040075b4 */ /* 0x0003e40008019000 */
[----:B------:R1:W-:Y:S02]  /*cc80*/  UTMALDG.4D [UR16], [UR4], desc[UR6] ;  /* 0x00000610040075b4 */ /* 0x0003e40008019000 */
[----:B------:R1:W-:Y:S01]  /*cc90*/  UTMALDG.4D [UR8], [UR4], desc[UR6] ;  /* 0x00000608040075b4 */ /* 0x0003e20008019000 */
[----:B------:R-:W2:Y:S02]  /*cca0*/  SYNCS.PHASECHK.TRANS64.TRYWAIT P0, [R4+URZ+0x33440], R3 ;  /* 0x03344003040075a7 */ /* 0x000ea4000800017f */
[----:B-12---:R-:W-:Y:S05]  /*ccb0*/  @!P0 BRA `(.L_x_2947) ;  /* 0x0000003400bc8947 */ /* 0x006fea0003800000 */
.L_x_3006:
        /* <DEDUP_REMOVED lines=8> */
.L_x_2948:
        /* <DEDUP_REMOVED lines=17> */
[----:B------:R-:W-:Y:S01]  /*ce50*/  UIADD3 UR8, UR8, 0x29200, URZ ;  /* 0x0002920008087890 */ /* 0x000fe2000fffe03f */
[----:B------:R-:W-:Y:S01]  /*ce60*/  UMOV UR19, UR27 ;  /* 0x0000001b00137c82 */ /* 0x000fe20008000000 */
[----:B------:R-:W-:Y:S01]  /*ce70*/  UMOV UR21, UR29 ;  /* 0x0000001d00157c82 */ /* 0x000fe20008000000 */
[----:B------:R-:W-:Y:S01]  /*ce80*/  UMOV UR17, UR25 ;  /* 0x0000001900117c82 */ /* 0x000fe20008000000 */
[----:B------:R-:W-:Y:S01]  /*ce90*/  UMOV UR10, 0x80 ;  /* 0x00000080000a7882 */ /* 0x000fe20000000000 */
[----:B------:R-:W-:Y:S01]  /*cea0*/  UMOV UR12, UR36 ;  /* 0x00000024000c7c82 */ /* 0x000fe20008000000 */
[----:B------:R-:W-:Y:S01]  /*ceb0*/  UMOV UR11, UR27 ;  /* 0x0000001b000b7c82 */ /* 0x000fe20008000000 */
[----:B------:R-:W-:Y:S01]  /*cec0*/  UMOV UR13, UR29 ;  /* 0x0000001d000d7c82 */ /* 0x000fe20008000000 */
[----:B------:R3:W-:Y:S01]  /*ced0*/  UTMALDG.4D [UR24], [UR4], desc[UR6] ;  /* 0x00000618040075b4 */ /* 0x0007e20008019000 */
[----:B------:R-:W-:Y:S01]  /*cee0*/  UMOV UR9, UR25 ;  /* 0x0000001900097c82 */ /* 0x000fe20008000000 */
[----:B------:R3:W-:Y:S01]  /*cef0*/  UTMALDG.4D [UR16], [UR4], desc[UR6] ;  /* 0x00000610040075b4 */ /* 0x0007e20008019000 */
[----:B------:R3:W-:Y:S01]  /*cf00*/  UTMALDG.4D [UR8], [UR4], desc[UR6] ;  /* 0x00000608040075b4 */ /* 0x0007e20008019000 */
[----:B--2---:R-:W-:-:S04]  /*cf10*/  LOP3.LUT R3, R3, 0xfffffffd, RZ, 0xc0, !PT ;  /* 0xfffffffd03037812 */ /* 0x004fc800078ec0ff */
[----:B------:R-:W-:-:S05]  /*cf20*/  @P0 LOP3.LUT R3, R3, 0x2, RZ, 0xfc, !PT ;  /* 0x0000000203030812 */ /* 0x000fca00078efcff */
[----:B------:R3:W-:Y:S01]  /*cf30*/  STL [R1+0x8], R3 ;  /* 0x0000080301007387 */ /* 0x0007e20000100800 */
[----:B------:R-:W-:Y:S01]  /*cf40*/  NOP ;  /* 0x0000000000007918 */ /* 0x000fe20000000000 */
.L_x_2942:
        /* <DEDUP_REMOVED lines=10> */
[----:B-1----:R-:W-:Y:S02]  /*cff0*/  IMAD.U32 R4, RZ, RZ, UR6 ;  /* 0x00000006ff047e24 */ /* 0x002fe4000f8e00ff */
        /* <DEDUP_REMOVED lines=11> */
.L_x_2949:
[----:B------:R-:W2:Y:S01]  /*d0b0*/  S2R R2, SR_TID.X ;  /* 0x0000000000027919 */ /* 0x000ea20000002100 */
[----:B------:R-:W3:Y:S01]  /*d0c0*/  LDC R7, c[0x0][0x448] ;  /* 0x00011200ff077b82 */ /* 0x000ee20000000800 */
[----:B0-----:R-:W-:Y:S01]  /*d0d0*/  IMAD R0, RZ, RZ, -UR45 ;  /* 0x8000002dff007e24 */ /* 0x001fe2000f8e02ff */
[----:B------:R-:W-:Y:S01]  /*d0e0*/  USHF.R.S32.HI UR4, URZ, 0x1f, UR36 ;  /* 0x0000001f3f047899 */ /* 0x000fe20008011424 */
[----:B------:R-:W0:Y:S01]  /*d0f0*/  S2R R5, SR_TID.X ;  /* 0x0000000000057919 */ /* 0x000e220000002100 */
[----:B------:R-:W-:Y:S01]  /*d100*/  ULDC.64 UR8, c[0x0][0x2d8] ;  /* 0x0000b60000087ab9 */ /* 0x000fe20000000a00 */
[----:B------:R-:W-:Y:S01]  /*d110*/  USHF.R.S32.HI UR7, URZ, 0x1f, UR44 ;  /* 0x0000001f3f077899 */ /* 0x000fe2000801142c */
[----:B------:R-:W4:Y:S02]  /*d120*/  S2R R8, SR_TID.X ;  /* 0x0000000000087919 */ /* 0x000f240000002100 */
[----:B------:R-:W1:Y:S01]  /*d130*/  LDC R3, c[0x0][0xc38] ;  /* 0x00030e00ff037b82 */ /* 0x000e620000000800 */
[----:B------:R-:W-:-:S02]  /*d140*/  UIMAD UR6, UR4, UR8, URZ ;  /* 0x00000008040672a4 */ /* 0x000fc4000f8e023f */
[----:B------:R-:W-:Y:S01]  /*d150*/  UIMAD.WIDE.U32 UR4, UR36, UR8, URZ ;  /* 0x00000008240472a5 */ /* 0x000fe2000f8e003f */
[----:B------:R-:W4:Y:S01]  /*d160*/  S2R R10, SR_TID.X ;  /* 0x00000000000a7919 */ /* 0x000f220000002100 */
[----:B------:R-:W-:-:S03]  /*d170*/  UIMAD UR6, UR36, UR9, UR6 ;  /* 0x00000009240672a4 */ /* 0x000fc6000f8e0206 */
[----:B------:R-:W-:Y:S01]  /*d180*/  ULDC.64 UR8, c[0x0][0x2e0] ;  /* 0x0000b80000087ab9 */ /* 0x000fe20000000a00 */
[----:B------:R-:W-:Y:S02]  /*d190*/  UIADD3 UR5, UR5, UR6, URZ ;  /* 0x0000000605057290 */ /* 0x000fe4000fffe03f */
[----:B------:R-:W-:Y:S02]  /*d1a0*/  UIMAD UR6, UR7, UR8, URZ ;  /* 0x00000008070672a4 */ /* 0x000fe4000f8e023f */
[----:B------:R-:W-:Y:S02]  /*d1b0*/  UIMAD.WIDE.U32 UR4, UR44, UR8, UR4 ;  /* 0x000000082c0472a5 */ /* 0x000fe4000f8e0004 */
[----:B------:R-:W-:Y:S01]  /*d1c0*/  UIMAD UR6, UR44, UR9, UR6 ;  /* 0x000000092c0672a4 */ /* 0x000fe2000f8e0206 */
[----:B---3--:R-:W-:-:S03]  /*d1d0*/  ISETP.NE.AND P0, PT, R7, 0x1, PT ;  /* 0x000000010700780c */ /* 0x008fc60003f05270 */
[----:B------:R-:W-:-:S03]  /*d1e0*/  UIADD3 UR5, UR5, UR6, URZ ;  /* 0x0000000605057290 */ /* 0x000fc6000fffe03f */
[----:B------:R-:W-:Y:S01]  /*d1f0*/  ULDC.64 UR6, c[0x0][0x280] ;  /* 0x0000a00000067ab9 */ /* 0x000fe20000000a00 */
[----:B--2---:R-:W-:Y:S01]  /*d200*/  LOP3.LUT R2, R2, 0x7f, RZ, 0xc0, !PT ;  /* 0x0000007f02027812 */ /* 0x004fe200078ec0ff */
[----:B-1----:R-:W-:-:S03]  /*d210*/  IMAD R0, R3, R0, UR50 ;  /* 0x0000003203007e24 */ /* 0x002fc6000f8e0200 */
[----:B------:R-:W-:Y:S01]  /*d220*/  SHF.R.U32.HI R2, RZ, 0x2, R2 ;  /* 0x00000002ff027819 */ /* 0x000fe20000011602 */
[----:B0-----:R-:W-:Y:S01]  /*d230*/  IMAD.SHL.U32 R5, R5, 0x20, RZ ;  /* 0x0000002005057824 */ /* 0x001fe200078e00ff */
[----:B------:R-:W0:Y:S01]  /*d240*/  @P0 LDC R4, c[0x0][0x44c] ;  /* 0x00011300ff040b82 */ /* 0x000e220000000800 */
[----:B------:R-:W-:Y:S02]  /*d250*/  IMAD.SHL.U32 R0, R0, 0x80, RZ ;  /* 0x0000008000007824 */ /* 0x000fe400078e00ff */
[----:B----4-:R-:W-:Y:S01]  /*d260*/  IMAD.SHL.U32 R8, R8, 0x10, RZ ;  /* 0x0000001008087824 */ /* 0x010fe200078e00ff */
[----:B------:R-:W-:Y:S01]  /*d270*/  LOP3.LUT R5, R2, 0x60, R5, 0xf8, !PT ;  /* 0x0000006002057812 */ /* 0x000fe200078ef805 */
[----:B------:R-:W-:-:S03]  /*d280*/  IMAD.SHL.U32 R9, R10, 0x10, RZ ;  /* 0x000000100a097824 */ /* 0x000fc600078e00ff */
[----:B------:R-:W1:Y:S01]  /*d290*/  @P0 LDC R2, c[0x0][0x450] ;  /* 0x00011400ff020b82 */ /* 0x000e620000000800 */
[----:B------:R-:W-:Y:S02]  /*d2a0*/  LOP3.LUT R3, R5, R0, RZ, 0xfc, !PT ;  /* 0x0000000005037212 */ /* 0x000fe400078efcff */
[----:B------:R-:W-:Y:S02]  /*d2b0*/  LOP3.LUT R8, R8, 0x30, RZ, 0xc0, !PT ;  /* 0x0000003008087812 */ /* 0x000fe400078ec0ff */
[----:B------:R-:W-:Y:S01]  /*d2c0*/  LOP3.LUT R9, R9, 0x30, RZ, 0xc0, !PT ;  /* 0x0000003009097812 */ /* 0x000fe200078ec0ff */
[----:B------:R-:W-:Y:S01]  /*d2d0*/  IMAD.MOV.U32 R6, RZ, RZ, R3 ;  /* 0x000000ffff067224 */ /* 0x000fe200078e0003 */
[C---:B------:R-:W-:Y:S02]  /*d2e0*/  LOP3.LUT R11, R8.reuse, 0x40, RZ, 0xfc, !PT ;  /* 0x00000040080b7812 */ /* 0x040fe400078efcff */
[----:B------:R-:W-:Y:S01]  /*d2f0*/  LOP3.LUT R8, R8, 0x80, RZ, 0xfc, !PT ;  /* 0x0000008008087812 */ /* 0x000fe200078efcff */
[----:B0-----:R-:W-:-:S05]  /*d300*/  @P0 IMAD.HI.U32 R4, R3, R4, RZ ;  /* 0x0000000403040227 */ /* 0x001fca00078e00ff */
[----:B-1----:R-:W-:-:S04]  /*d310*/  @P0 SHF.R.U32.HI R6, RZ, R2, R4 ;  /* 0x00000002ff060219 */ /* 0x002fc80000011604 */
[--C-:B------:R-:W-:Y:S01]  /*d320*/  SHF.R.S32.HI R5, RZ, 0x1f, R6.reuse ;  /* 0x0000001fff057819 */ /* 0x100fe20000011406 */
[----:B------:R-:W-:-:S04]  /*d330*/  IMAD.MOV R4, RZ, RZ, -R6 ;  /* 0x000000ffff047224 */ /* 0x000fc800078e0a06 */
[----:B------:R-:W-:Y:S02]  /*d340*/  IMAD R4, R7, R4, R3 ;  /* 0x0000000407047224 */ /* 0x000fe400078e0203 */
[----:B------:R-:W0:Y:S02]  /*d350*/  LDC.64 R2, c[0x0][0x2d0] ;  /* 0x0000b400ff027b82 */ /* 0x000e240000000a00 */
        /* <DEDUP_REMOVED lines=13> */
[----:B------:R-:W-:Y:S02]  /*d430*/  ISETP.GE.AND P0, PT, R9, UR4, PT ;  /* 0x0000000409007c0c */ /* 0x000fe4000bf06270 */
[----:B------:R-:W-:Y:S01]  /*d440*/  ISETP.GE.AND P1, PT, R11, UR4, PT ;  /* 0x000000040b007c0c */ /* 0x000fe2000bf26270 */
[----:B------:R-:W-:Y:S01]  /*d450*/  UMOV UR4, 0xffffffff ;  /* 0xffffffff00047882 */ /* 0x000fe20000000000 */
[----:B------:R-:W-:-:S02]  /*d460*/  LOP3.LUT R10, R10, 0x7f, RZ, 0xc0, !PT ;  /* 0x0000007f0a0a7812 */ /* 0x000fc400078ec0ff */
[----:B------:R-:W-:Y:S02]  /*d470*/  IADD3.X R3, R3, UR7, R5, P3, !PT ;  /* 0x0000000703037c10 */ /* 0x000fe40009ffe405 */
[----:B------:R-:W-:Y:S01]  /*d480*/  SHF.R.U32.HI R10, RZ, 0x2, R10 ;  /* 0x00000002ff0a7819 */ /* 0x000fe2000001160a */
[----:B0-----:R-:W-:Y:S06]  /*d490*/  BRA.DIV UR4, `(.L_x_2950) ;  /* 0x0000002e04d87947 */ /* 0x001fec000b800000 */
[----:B------:R-:W0:Y:S01]  /*d4a0*/  SHFL.IDX PT, R6, R4, RZ, 0x1c1f ;  /* 0x001c1fff04067589 */ /* 0x000e2200000e0000 */
[----:B------:R-:W-:Y:S01]  /*d4b0*/  ULDC UR4, c[0x0][0x288] ;  /* 0x0000a20000047ab9 */ /* 0x000fe20000000800 */
[----:B------:R-:W-:Y:S02]  /*d4c0*/  IMAD.IADD R0, R10, 0x1, R0 ;  /* 0x000000010a007824 */ /* 0x000fe400078e0200 */
[----:B------:R-:W1:Y:S01]  /*d4d0*/  SHFL.IDX PT, R5, R3, RZ, 0x1c1f ;  /* 0x001c1fff03057589 */ /* 0x000e6200000e0000 */
[----:B------:R-:W-:-:S05]  /*d4e0*/  IMAD R2, R7, UR4, RZ ;  /* 0x0000000407027c24 */ /* 0x000fca000f8e02ff */
[----:B------:R-:W-:-:S13]  /*d4f0*/  ISETP.GE.AND P4, PT, R0, R2, PT ;  /* 0x000000020000720c */ /* 0x000fda0003f86270 */
[----:B0-----:R-:W-:-:S05]  /*d500*/  @!P4 IADD3 R6, P3, R9, R6, RZ ;  /* 0x000000060906c210 */ /* 0x001fca0007f7e0ff */
[----:B-1----:R-:W-:-:S04]  /*d510*/  @!P4 IMAD.X R5, RZ, RZ, R5, P3 ;  /* 0x000000ffff05c224 */ /* 0x002fc800018e0605 */
[----:B------:R-:W-:Y:S02]  /*d520*/  @!P4 IMAD.MOV.U32 R7, RZ, RZ, R5 ;  /* 0x000000ffff07c224 */ /* 0x000fe400078e0005 */
[----:B------:R-:W-:-:S03]  /*d530*/  VIADD R5, R0, 0x20 ;  /* 0x0000002000057836 */ /* 0x000fc60000000000 */
[----:B------:R-:W-:Y:S01]  /*d540*/  @!PT LDS RZ, [RZ] ;  /* 0x00000000fffff984 */ /* 0x000fe20000000800 */
[----:B-----5:R-:W-:Y:S02]  /*d550*/  @!P4 LDGSTS.E.BYPASS.LTC128B.128 [R8+0x1e200], desc[UR48][R6.64], !P0 ;  /* 0x1e2000000608cfae */ /* 0x020fe4000c101d70 */
[----:B------:R-:W-:Y:S02]  /*d560*/  ISETP.GE.AND P3, PT, R5, R2, PT ;  /* 0x000000020500720c */ /* 0x000fe40003f66270 */
[----:B------:R-:W-:Y:S04]  /*d570*/  @!P4 LDGSTS.E.BYPASS.LTC128B.128 [R8+0x20200], desc[UR48][R6.64+0x40], !P1 ;  /* 0x202000400608cfae */ /* 0x000fe8000c901d70 */
[----:B------:R0:W-:Y:S04]  /*d580*/  @!P4 LDGSTS.E.BYPASS.LTC128B.128 [R8+0x22200], desc[UR48][R6.64+0x80], !P2 ;  /* 0x222000800608cfae */ /* 0x0001e8000d101d70 */
[----:B------:R-:W-:Y:S04]  /*d590*/  SHFL.IDX PT, R5, R3, 0x1, 0x1c1f ;  /* 0x003c1f0003057f89 */ /* 0x000fe800000e0000 */
[----:B0-----:R-:W0:Y:S02]  /*d5a0*/  SHFL.IDX PT, R6, R4, 0x1, 0x1c1f ;  /* 0x003c1f0004067f89 */ /* 0x001e2400000e0000 */
[----:B0-----:R-:W-:-:S05]  /*d5b0*/  @!P3 IADD3 R6, P4, R9, R6, RZ ;  /* 0x000000060906b210 */ /* 0x001fca0007f9e0ff */
[----:B------:R-:W-:-:S04]  /*d5c0*/  @!P3 IMAD.X R5, RZ, RZ, R5, P4 ;  /* 0x000000ffff05b224 */ /* 0x000fc800020e0605 */
[----:B------:R-:W-:Y:S02]  /*d5d0*/  @!P3 IMAD.MOV.U32 R7, RZ, RZ, R5 ;  /* 0x000000ffff07b224 */ /* 0x000fe400078e0005 */
[----:B------:R-:W-:-:S03]  /*d5e0*/  VIADD R5, R0, 0x40 ;  /* 0x0000004000057836 */ /* 0x000fc60000000000 */
[----:B------:R-:W-:Y:S04]  /*d5f0*/  @!P3 LDGSTS.E.BYPASS.LTC128B.128 [R8+0x1ea00], desc[UR48][R6.64], !P0 ;  /* 0x1ea000000608bfae */ /* 0x000fe8000c101d70 */
[----:B------:R-:W-:Y:S04]  /*d600*/  @!P3 LDGSTS.E.BYPASS.LTC128B.128 [R8+0x20a00], desc[UR48][R6.64+0x40], !P1 ;  /* 0x20a000400608bfae */ /* 0x000fe8000c901d70 */
[----:B------:R0:W-:Y:S01]  /*d610*/  @!P3 LDGSTS.E.BYPASS.LTC128B.128 [R8+0x22a00], desc[UR48][R6.64+0x80], !P2 ;  /* 0x22a000800608bfae */ /* 0x0001e2000d101d70 */
[----:B------:R-:W-:-:S03]  /*d620*/  ISETP.GE.AND P3, PT, R5, R2, PT ;  /* 0x000000020500720c */ /* 0x000fc60003f66270 */
        /* <DEDUP_REMOVED lines=8> */
[----:B------:R0:W-:Y:S04]  /*d6b0*/  @!P3 LDGSTS.E.BYPASS.LTC128B.128 [R8+0x21200], desc[UR48][R6.64+0x40], !P1 ;  /* 0x212000400608bfae */ /* 0x0001e8000c901d70 */
[----:B-1----:R0:W-:Y:S02]  /*d6c0*/  @!P3 LDGSTS.E.BYPASS.LTC128B.128 [R8+0x23200], desc[UR48][R6.64+0x80], !P2 ;  /* 0x232000800608bfae */ /* 0x0021e4000d101d70 */
.L_x_3015:
        /* <DEDUP_REMOVED lines=10> */
[----:B------:R1:W-:Y:S04]  /*d770*/  LDGSTS.E.BYPASS.LTC128B.128 [R8+0x21a00], desc[UR48][R2.64+0x40], !P1 ;  /* 0x21a0004002087fae */ /* 0x0003e8000c901d70 */
[----:B------:R1:W-:Y:S02]  /*d780*/  LDGSTS.E.BYPASS.LTC128B.128 [R8+0x23a00], desc[UR48][R2.64+0x80], !P2 ;  /* 0x23a0008002087fae */ /* 0x0003e4000d101d70 */
.L_x_2952:
[----:B------:R-:W-:Y:S05]  /*d790*/  BSYNC B0 ;  /* 0x0000000000007941 */ /* 0x000fea0003800000 */
.L_x_2951:
        /* <DEDUP_REMOVED lines=8> */
[----:B------:R-:W2:Y:S02]  /*d820*/  SYNCS.PHASECHK.TRANS64.TRYWAIT P0, [UR41+0x33420], R0 ;  /* 0x03342000ff0075a7 */ /* 0x000ea40008000169 */
[----:B--2---:R-:W-:Y:S05]  /*d830*/  @!P0 BRA `(.L_x_2953) ;  /* 0x0000003000388947 */ /* 0x004fea0003800000 */
.L_x_3016:
[----:B------:R-:W-:-:S06]  /*d840*/  UISETP.GE.AND UP0, UPT, UR40, 0xa1, UPT ;  /* 0x000000a12800788c */ /* 0x000fcc000bf06270 */
[----:B------:R-:W-:-:S13]  /*d850*/  PLOP3.LUT P0, PT, PT, PT, UP0, 0x80, 0x0 ;  /* 0x000000000000781c */ /* 0x000fda0003f0f008 */
[----:B------:R-:W-:Y:S05]  /*d860*/  @!P0 BRA `(.L_x_2954) ;  /* 0x0000001400e88947 */ /* 0x000fea0003800000 */
[----:B-1----:R1:W5:Y:S01]  /*d870*/  LDL.LU R0, [R1] ;  /* 0x0000000001007983 */ /* 0x0023620000300800 */
[----:B------:R-:W-:Y:S01]  /*d880*/  UIADD3 UR4, UR39, -0x2, URZ ;  /* 0xfffffffe27047890 */ /* 0x000fe2000fffe03f */
[----:B0-----:R-:W-:-:S05]  /*d890*/  IMAD.MOV.U32 R8, RZ, RZ, R19 ;  /* 0x000000ffff087224 */ /* 0x001fca00078e0013 */
[----:B------:R-:W-:-:S07]  /*d8a0*/  IMAD.U32 R2, RZ, RZ, UR4 ;  /* 0x00000004ff027e24 */ /* 0x000fce000f8e00ff */
.L_x_2978:
[----:B------:R-:W2:Y:S01]  /*d8b0*/  LDL R4, [R1+0x8] ;  /* 0x0000080001047983 */ /* 0x000ea20000100800 */
[----:B------:R-:W-:Y:S01]  /*d8c0*/  VIADD R19, R8, 0x1 ;  /* 0x0000000108137836 */ /* 0x000fe20000000000 */
[----:B------:R-:W-:Y:S04]  /*d8d0*/  BSSY B0, `(.L_x_2955) ;  /* 0x00000a8000007945 */ /* 0x000fe80003800000 */
[----:B------:R-:W-:-:S04]  /*d8e0*/  ISETP.NE.AND P0, PT, R19, 0x2, PT ;  /* 0x000000021300780c */ /* 0x000fc80003f05270 */
[----:B------:R-:W-:Y:S02]  /*d8f0*/  SEL R3, RZ, 0x1, P0 ;  /* 0x00000001ff037807 */ /* 0x000fe40000000000 */
[----:B------:R-:W-:Y:S02]  /*d900*/  SEL R19, R19, RZ, P0 ;  /* 0x000000ff13137207 */ /* 0x000fe40000000000 */
[----:B-----5:R-:W-:-:S05]  /*d910*/  LOP3.LUT R9, R0, R3, RZ, 0x3c, !PT ;  /* 0x0000000300097212 */ /* 0x020fca00078e3cff */
        /* <DEDUP_REMOVED lines=26> */
.L_x_2957:
[----:B------:R-:W2:Y:S01]  /*dac0*/  S2R R4, SR_TID.X ;  /* 0x0000000000047919 */ /* 0x000ea20000002100 */
[----:B0-----:R-:W-:Y:S01]  /*dad0*/  LEA R6, R19, UR41, 0x3 ;  /* 0x0000002913067c11 */ /* 0x001fe2000f8e18ff */
[----:B------:R-:W-:Y:S01]  /*dae0*/  BSSY B1, `(.L_x_2958) ;  /* 0x0000006000017945 */ /* 0x000fe20003800000 */
[----:B--2---:R-:W-:Y:S02]  /*daf0*/  LOP3.LUT R5, R4, 0x7f, RZ, 0xc0, !PT ;  /* 0x0000007f04057812 */ /* 0x004fe400078ec0ff */
[----:B------:R-:W-:Y:S02]  /*db00*/  SHF.L.U32 R4, R9, 0x1f, RZ ;  /* 0x0000001f09047819 */ /* 0x000fe400000006ff */
[----:B------:R-:W-:Y:S02]  /*db10*/  ISETP.NE.AND P1, PT, R5, RZ, PT ;  /* 0x000000ff0500720c */ /* 0x000fe40003f25270 */
[----:B------:R-:W0:Y:S02]  /*db20*/  SYNCS.PHASECHK.TRANS64.TRYWAIT P0, [R6+URZ+0x33480], R4 ;  /* 0x03348004060075a7 */ /* 0x000e24000800017f */
[----:B0-----:R-:W-:Y:S09]  /*db30*/  @!P0 BRA `(.L_x_2959) ;  /* 0x0000002c00908947 */ /* 0x001ff20003800000 */
.L_x_3017:
[----:B------:R-:W-:Y:S05]  /*db40*/  BSYNC B1 ;  /* 0x0000000000017941 */ /* 0x000fea0003800000 */
.L_x_2958:
        /* <DEDUP_REMOVED lines=9> */
.L_x_2961:
[----:B------:R-:W-:Y:S05]  /*dbe0*/  BSYNC B1 ;  /* 0x0000000000017941 */ /* 0x000fea0003800000 */
.L_x_2960:
[----:B------:R-:W-:Y:S01]  /*dbf0*/  IMAD.MOV.U32 R11, RZ, RZ, RZ ;  /* 0x000000ffff0b7224 */ /* 0x000fe200078e00ff */
[----:B------:R-:W-:Y:S01]  /*dc00*/  UIADD3 UR4, UP0, UR52, 0x470, URZ ;  /* 0x0000047034047890 */ /* 0x000fe2000ff1e03f */
[----:B------:R-:W-:Y:S01]  /*dc10*/  IMAD.U32 R5, RZ, RZ, UR41 ;  /* 0x00000029ff057e24 */ /* 0x000fe2000f8e00ff */
[----:B------:R-:W-:Y:S01]  /*dc20*/  PLOP3.LUT P0, PT, PT, PT, PT, 0x80, 0x0 ;  /* 0x000000000000781c */ /* 0x000fe20003f0f070 */
[----:B------:R-:W-:Y:S01]  /*dc30*/  IMAD R3, R3, 0xa0, RZ ;  /* 0x000000a003037824 */ /* 0x000fe200078e02ff */
[----:B------:R-:W-:Y:S01]  /*dc40*/  R2UR UR10, R11 ;  /* 0x000000000b0a72ca */ /* 0x000fe200000e0000 */
[----:B------:R-:W-:Y:S01]  /*dc50*/  IMAD R7, R19, 0x7800, R5 ;  /* 0x0000780013077824 */ /* 0x000fe200078e0205 */
[----:B------:R-:W-:Y:S01]  /*dc60*/  UIADD3.X UR5, URZ, UR53, URZ, UP0, !UPT ;  /* 0x000000353f057290 */ /* 0x000fe200087fe43f */
[----:B------:R-:W-:Y:S01]  /*dc70*/  VIADD R5, R6, 0x33470 ;  /* 0x0003347006057836 */ /* 0x000fe20000000000 */
[----:B------:R-:W-:Y:S01]  /*dc80*/  UMOV UR6, 0x0 ;  /* 0x0000000000067882 */ /* 0x000fe20000000000 */
[----:B------:R-:W-:Y:S01]  /*dc90*/  VIADD R9, R7, 0xf200 ;  /* 0x0000f20007097836 */ /* 0x000fe20000000000 */
[----:B------:R-:W-:-:S09]  /*dca0*/  UMOV UR7, 0x14f00000 ;  /* 0x14f0000000077882 */ /* 0x000fd20000000000 */
.L_x_2962:
        /* <DEDUP_REMOVED lines=16> */
.L_x_2963:
        /* <DEDUP_REMOVED lines=16> */
.L_x_2964:
        /* <DEDUP_REMOVED lines=13> */
.L_x_3018:
[----:B------:R-:W-:Y:S05]  /*df80*/  BSYNC B1 ;  /* 0x0000000000017941 */ /* 0x000fea0003800000 */
.L_x_2965:
[----:B------:R-:W-:Y:S01]  /*df90*/  BSSY B1, `(.L_x_2967) ;  /* 0x000000b000017945 */ /* 0x000fe20003800000 */
[----:B0-2---:R-:W-:Y:S02]  /*dfa0*/  IMAD.MOV.U32 R4, RZ, RZ, 0x0 ;  /* 0x00000000ff047424 */ /* 0x005fe400078e00ff */
[----:B------:R-:W-:Y:S01]  /*dfb0*/  IMAD.MOV.U32 R5, RZ, RZ, 0x14f00000 ;  /* 0x14f00000ff057424 */ /* 0x000fe200078e00ff */
        /* <DEDUP_REMOVED lines=8> */
.L_x_2968:
[----:B------:R-:W-:Y:S05]  /*e040*/  BSYNC B1 ;  /* 0x0000000000017941 */ /* 0x000fea0003800000 */
.L_x_2967:
[----:B------:R-:W-:Y:S01]  /*e050*/  R2UR UR10, R11 ;  /* 0x000000000b0a72ca */ /* 0x000fe200000e0000 */
[----:B------:R-:W-:Y:S01]  /*e060*/  UIADD3 UR4, UP0, UR52, 0x370, URZ ;  /* 0x0000037034047890 */ /* 0x000fe2000ff1e03f */
[----:B------:R-:W-:Y:S01]  /*e070*/  R2UR UR6, R4 ;  /* 0x00000000040672ca */ /* 0x000fe200000e0000 */
[----:B------:R-:W-:Y:S01]  /*e080*/  VIADD R6, R6, 0x33430 ;  /* 0x0003343006067836 */ /* 0x000fe20000000000 */
[----:B------:R-:W-:Y:S01]  /*e090*/  R2UR UR7, R5 ;  /* 0x00000000050772ca */ /* 0x000fe200000e0000 */
[----:B------:R-:W-:Y:S01]  /*e0a0*/  VIADD R10, R7, 0x24200 ;  /* 0x00024200070a7836 */ /* 0x000fe20000000000 */
[----:B------:R-:W-:Y:S01]  /*e0b0*/  PLOP3.LUT P0, PT, PT, PT, PT, 0x80, 0x0 ;  /* 0x000000000000781c */ /* 0x000fe20003f0f070 */
[----:B------:R-:W-:-:S12]  /*e0c0*/  UIADD3.X UR5, URZ, UR53, URZ, UP0, !UPT ;  /* 0x000000353f057290 */ /* 0x000fd800087fe43f */
.L_x_2969:
        /* <DEDUP_REMOVED lines=15> */
.L_x_2970:
        /* <DEDUP_REMOVED lines=15> */
.L_x_2971:
        /* <DEDUP_REMOVED lines=10> */
.L_x_2956:
[----:B------:R-:W-:Y:S05]  /*e350*/  BSYNC B0 ;  /* 0x0000000000007941 */ /* 0x000fea0003800000 */
.L_x_2955:
[----:B------:R-:W-:-:S06]  /*e360*/  UISETP.NE.AND UP0, UPT, UR42, 0x3, UPT ;  /* 0x000000032a00788c */ /* 0x000fcc000bf05270 */
[----:B------:R-:W-:-:S13]  /*e370*/  PLOP3.LUT P0, PT, PT, PT, UP0, 0x80, 0x0 ;  /* 0x000000000000781c */ /* 0x000fda0003f0f008 */
[----:B------:R-:W-:Y:S05]  /*e380*/  @!P0 BRA `(.L_x_2972) ;  /* 0x0000000000048947 */ /* 0x000fea0003800000 */
[----:B------:R-:W-:Y:S01]  /*e390*/  BPT.TRAP 0x1 ;  /* 0x000000040000795c */ /* 0x000fe20000300000 */
.L_x_2972:
[----:B------:R-:W-:Y:S01]  /*e3a0*/  IMAD.U32 R3, RZ, RZ, UR47 ;  /* 0x0000002fff037e24 */ /* 0x000fe2000f8e00ff */
[----:B------:R-:W-:Y:S01]  /*e3b0*/  LOP3.LUT R4, R0, 0x1, RZ, 0x3c, !PT ;  /* 0x0000000100047812 */ /* 0x000fe200078e3cff */
[----:B------:R-:W-:Y:S03]  /*e3c0*/  BSSY B0, `(.L_x_2973) ;  /* 0x0000006000007945 */ /* 0x000fe60003800000 */
[----:B------:R-:W-:Y:S02]  /*e3d0*/  ISETP.NE.AND P1, PT, R3, 0x3, PT ;  /* 0x000000030300780c */ /* 0x000fe40003f25270 */
[----:B------:R-:W-:Y:S02]  /*e3e0*/  SHF.L.U32 R4, R4, 0x1f, RZ ;  /* 0x0000001f04047819 */ /* 0x000fe400000006ff */
[----:B------:R-:W-:-:S04]  /*e3f0*/  LEA R3, R8, UR41, 0x3 ;  /* 0x0000002908037c11 */ /* 0x000fc8000f8e18ff */
[----:B------:R-:W0:Y:S02]  /*e400*/  SYNCS.PHASECHK.TRANS64.TRYWAIT P0, [R3+URZ+0x33470], R4 ;  /* 0x03347004030075a7 */ /* 0x000e24000800017f */
[----:B0-----:R-:W-:Y:S05]  /*e410*/  @!P0 BRA `(.L_x_2974) ;  /* 0x0000002400808947 */ /* 0x001fea0003800000 */
.L_x_3019:
[----:B------:R-:W-:Y:S05]  /*e420*/  BSYNC B0 ;  /* 0x0000000000007941 */ /* 0x000fea0003800000 */
.L_x_2973:
[----:B------:R-:W-:Y:S05]  /*e430*/  @!P1 BRA `(.L_x_2975) ;  /* 0x0000000000049947 */ /* 0x000fea0003800000 */
[----:B------:R-:W-:Y:S01]  /*e440*/  BPT.TRAP 0x1 ;  /* 0x000000040000795c */ /* 0x000fe20000300000 */
.L_x_2975:
[----:B0-----:R-:W-:Y:S01]  /*e450*/  SHF.L.U32 R4, R0, 0x1f, RZ ;  /* 0x0000001f00047819 */ /* 0x001fe200000006ff */
[----:B------:R-:W-:-:S03]  /*e460*/  IMAD R0, R8, 0x7800, RZ ;  /* 0x0000780008007824 */ /* 0x000fc600078e02ff */
[----:B------:R-:W0:Y:S02]  /*e470*/  SYNCS.PHASECHK.TRANS64.TRYWAIT P0, [R3+URZ+0x33460], R4 ;  /* 0x03346004030075a7 */ /* 0x000e24000800017f */
[----:B0-----:R-:W-:Y:S05]  /*e480*/  @!P0 BRA `(.L_x_2976) ;  /* 0x0000002400788947 */ /* 0x001fea0003800000 */
.L_x_3020:
[C---:B0-----:R-:W-:Y:S01]  /*e490*/  LOP3.LUT R4, R0.reuse, R18, RZ, 0xfc, !PT ;  /* 0x0000001200047212 */ /* 0x041fe200078efcff */
[----:B------:R-:W-:Y:S05]  /*e4a0*/  WARPSYNC.ALL ;  /* 0x0000000000007948 */ /* 0x000fea0003800000 */
[----:B------:R-:W0:Y:S01]  /*e4b0*/  LDSM.16.MT88.4 R4, [R4+UR41+0xf200] ;  /* 0x00f200290404783b */ /* 0x000e220008004200 */
[----:B------:R-:W-:Y:S02]  /*e4c0*/  IMAD.U32 R15, RZ, RZ, UR41 ;  /* 0x00000029ff0f7e24 */ /* 0x000fe4000f8e00ff */
[----:B------:R-:W-:Y:S02]  /*e4d0*/  VIADD R14, R0, 0x2800 ;  /* 0x00002800000e7836 */ /* 0x000fe40000000000 */
[----:B------:R-:W-:-:S02]  /*e4e0*/  VIADD R15, R15, 0x200 ;  /* 0x000002000f0f7836 */ /* 0x000fc40000000000 */
[C---:B------:R-:W-:Y:S02]  /*e4f0*/  VIADD R12, R0.reuse, 0x800 ;  /* 0x00000800000c7836 */ /* 0x040fe40000000000 */
[C---:B------:R-:W-:Y:S02]  /*e500*/  VIADD R13, R0.reuse, 0x5000 ;  /* 0x00005000000d7836 */ /* 0x040fe40000000000 */
[C---:B------:R-:W-:Y:S02]  /*e510*/  VIADD R21, R0.reuse, 0x2000 ;  /* 0x0000200000157836 */ /* 0x040fe40000000000 */
[----:B------:R-:W-:Y:S01]  /*e520*/  VIADD R20, R0, 0x5800 ;  /* 0x0000580000147836 */ /* 0x000fe20000000000 */
[C-C-:B0-----:R-:W-:Y:S02]  /*e530*/  PRMT R8, R4.reuse, 0x6420, R5.reuse ;  /* 0x0000642004087816 */ /* 0x141fe40000000005 */
[----:B------:R-:W-:Y:S02]  /*e540*/  PRMT R9, R4, 0x7531, R5 ;  /* 0x0000753104097816 */ /* 0x000fe40000000005 */
[----:B------:R-:W-:-:S02]  /*e550*/  LOP3.LUT R4, R0, R17, RZ, 0xfc, !PT ;  /* 0x0000001100047212 */ /* 0x000fc400078efcff */
[C-C-:B------:R-:W-:Y:S02]  /*e560*/  PRMT R10, R6.reuse, 0x6420, R7.reuse ;  /* 0x00006420060a7816 */ /* 0x140fe40000000007 */
[----:B------:R-:W-:Y:S01]  /*e570*/  PRMT R11, R6, 0x7531, R7 ;  /* 0x00007531060b7816 */ /* 0x000fe20000000007 */
[----:B------:R-:W-:-:S05]  /*e580*/  IMAD.IADD R4, R15, 0x1, R4 ;  /* 0x000000010f047824 */ /* 0x000fca00078e0204 */
[----:B------:R0:W-:Y:S02]  /*e590*/  STSM.16.M88.4 [R4], R8 ;  /* 0x0000000804007844 */ /* 0x0001e40000000200 */
[C---:B0-----:R-:W-:Y:S02]  /*e5a0*/  LOP3.LUT R4, R14.reuse, R18, RZ, 0xfc, !PT ;  /* 0x000000120e047212 */ /* 0x041fe400078efcff */
[----:B------:R-:W-:-:S04]  /*e5b0*/  LOP3.LUT R14, R14, R17, RZ, 0xfc, !PT ;  /* 0x000000110e0e7212 */ /* 0x000fc800078efcff */
[----:B------:R-:W0:Y:S02]  /*e5c0*/  LDSM.16.MT88.4 R4, [R4+UR41+0xf200] ;  /* 0x00f200290404783b */ /* 0x000e240008004200 */
[C-C-:B0-----:R-:W-:Y:S02]  /*e5d0*/  PRMT R8, R4.reuse, 0x6420, R5.reuse ;  /* 0x0000642004087816 */ /* 0x141fe40000000005 */
[----:B------:R-:W-:Y:S02]  /*e5e0*/  PRMT R9, R4, 0x7531, R5 ;  /* 0x0000753104097816 */ /* 0x000fe40000000005 */
[----:B------:R-:W-:Y:S02]  /*e5f0*/  LOP3.LUT R4, R12, R17, RZ, 0xfc, !PT ;  /* 0x000000110c047212 */ /* 0x000fe400078efcff */
[C-C-:B------:R-:W-:Y:S02]  /*e600*/  PRMT R10, R6.reuse, 0x6420, R7.reuse ;  /* 0x00006420060a7816 */ /* 0x140fe40000000007 */
[----:B------:R-:W-:Y:S01]  /*e610*/  PRMT R11, R6, 0x7531, R7 ;  /* 0x00007531060b7816 */ /* 0x000fe20000000007 */
[----:B------:R-:W-:-:S05]  /*e620*/  IMAD.IADD R4, R15, 0x1, R4 ;  /* 0x000000010f047824 */ /* 0x000fca00078e0204 */
[----:B------:R0:W-:Y:S02]  /*e630*/  STSM.16.M88.4 [R4], R8 ;  /* 0x0000000804007844 */ /* 0x0001e40000000200 */
[----:B0-----:R-:W-:Y:S01]  /*e640*/  LOP3.LUT R4, R13, R18, RZ, 0xfc, !PT ;  /* 0x000000120d047212 */ /* 0x001fe200078efcff */
[----:B------:R-:W-:-:S05]  /*e650*/  VIADD R13, R0, 0x1000 ;  /* 0x00001000000d7836 */ /* 0x000fca0000000000 */
[----:B------:R-:W0:Y:S02]  /*e660*/  LDSM.16.MT88.4 R4, [R4+UR41+0xf200] ;  /* 0x00f200290404783b */ /* 0x000e240008004200 */
[C-C-:B0-----:R-:W-:Y:S02]  /*e670*/  PRMT R8, R4.reuse, 0x6420, R5.reuse ;  /* 0x0000642004087816 */ /* 0x141fe40000000005 */
[----:B------:R-:W-:Y:S02]  /*e680*/  PRMT R9, R4, 0x7531, R5 ;  /* 0x0000753104097816 */ /* 0x000fe40000000005 */
[----:B------:R-:W-:Y:S02]  /*e690*/  LOP3.LUT R4, R13, R17, RZ, 0xfc, !PT ;  /* 0x000000110d047212 */ /* 0x000fe400078efcff */
[C-C-:B------:R-:W-:Y:S02]  /*e6a0*/  PRMT R10, R6.reuse, 0x6420, R7.reuse ;  /* 0x00006420060a7816 */ /* 0x140fe40000000007 */
[----:B------:R-:W-:Y:S01]  /*e6b0*/  PRMT R11, R6, 0x7531, R7 ;  /* 0x00007531060b7816 */ /* 0x000fe20000000007 */
[----:B------:R-:W-:-:S02]  /*e6c0*/  IMAD.IADD R4, R15, 0x1, R4 ;  /* 0x000000010f047824 */ /* 0x000fc400078e0204 */
[----:B------:R-:W-:-:S03]  /*e6d0*/  VIADD R15, R0, 0x1800 ;  /* 0x00001800000f7836 */ /* 0x000fc60000000000 */
[----:B------:R0:W-:Y:S02]  /*e6e0*/  STSM.16.M88.4 [R4], R8 ;  /* 0x0000000804007844 */ /* 0x0001e40000000200 */
[----:B0-----:R-:W-:Y:S01]  /*e6f0*/  LOP3.LUT R4, R12, R18, RZ, 0xfc, !PT ;  /* 0x000000120c047212 */ /* 0x001fe200078efcff */
[----:B------:R-:W-:-:S04]  /*e700*/  IMAD.U32 R12, RZ, RZ, UR41 ;  /* 0x00000029ff0c7e24 */ /* 0x000fc8000f8e00ff */
[----:B------:R-:W-:Y:S01]  /*e710*/  VIADD R12, R12, 0x200 ;  /* 0x000002000c0c7836 */ /* 0x000fe20000000000 */
        /* <DEDUP_REMOVED lines=9> */
[C---:B0-----:R-:W-:Y:S02]  /*e7b0*/  LOP3.LUT R4, R12.reuse, R18, RZ, 0xfc, !PT ;  /* 0x000000120c047212 */ /* 0x041fe400078efcff */
[----:B------:R-:W-:-:S04]  /*e7c0*/  LOP3.LUT R12, R12, R17, RZ, 0xfc, !PT ;  /* 0x000000110c0c7212 */ /* 0x000fc800078efcff */
[----:B------:R-:W0:Y:S02]  /*e7d0*/  LDSM.16.MT88.4 R4, [R4+UR41+0xf200] ;  /* 0x00f200290404783b */ /* 0x000e240008004200 */
[C-C-:B0-----:R-:W-:Y:S02]  /*e7e0*/  PRMT R8, R4.reuse, 0x6420, R5.reuse ;  /* 0x0000642004087816 */ /* 0x141fe40000000005 */
[----:B------:R-:W-:Y:S01]  /*e7f0*/  PRMT R9, R4, 0x7531, R5 ;  /* 0x0000753104097816 */ /* 0x000fe20000000005 */
[----:B------:R-:W-:Y:S01]  /*e800*/  IMAD.U32 R5, RZ, RZ, UR41 ;  /* 0x00000029ff057e24 */ /* 0x000fe2000f8e00ff */
[----:B------:R-:W-:Y:S02]  /*e810*/  LOP3.LUT R4, R21, R17, RZ, 0xfc, !PT ;  /* 0x0000001115047212 */ /* 0x000fe400078efcff */
[C-C-:B------:R-:W-:Y:S01]  /*e820*/  PRMT R10, R6.reuse, 0x6420, R7.reuse ;  /* 0x00006420060a7816 */ /* 0x140fe20000000007 */
[----:B------:R-:W-:Y:S01]  /*e830*/  VIADD R5, R5, 0x200 ;  /* 0x0000020005057836 */ /* 0x000fe20000000000 */
[----:B------:R-:W-:-:S03]  /*e840*/  PRMT R11, R6, 0x7531, R7 ;  /* 0x00007531060b7816 */ /* 0x000fc60000000007 */
[----:B------:R-:W-:-:S05]  /*e850*/  IMAD.IADD R4, R5, 0x1, R4 ;  /* 0x0000000105047824 */ /* 0x000fca00078e0204 */
[----:B------:R0:W-:Y:S02]  /*e860*/  STSM.16.M88.4 [R4], R8 ;  /* 0x0000000804007844 */ /* 0x0001e40000000200 */
[C---:B0-----:R-:W-:Y:S02]  /*e870*/  LOP3.LUT R4, R20.reuse, R18, RZ, 0xfc, !PT ;  /* 0x0000001214047212 */ /* 0x041fe400078efcff */
[----:B------:R-:W-:-:S04]  /*e880*/  LOP3.LUT R20, R20, R17, RZ, 0xfc, !PT ;  /* 0x0000001114147212 */ /* 0x000fc800078efcff */
[----:B------:R-:W0:Y:S02]  /*e890*/  LDSM.16.MT88.4 R4, [R4+UR41+0xf200] ;  /* 0x00f200290404783b */ /* 0x000e240008004200 */
[C-C-:B0-----:R-:W-:Y:S02]  /*e8a0*/  PRMT R8, R4.reuse, 0x6420, R5.reuse ;  /* 0x0000642004087816 */ /* 0x141fe40000000005 */
[----:B------:R-:W-:Y:S01]  /*e8b0*/  PRMT R9, R4, 0x7531, R5 ;  /* 0x0000753104097816 */ /* 0x000fe20000000005 */
[----:B------:R-:W-:Y:S01]  /*e8c0*/  IMAD.U32 R5, RZ, RZ, UR41 ;  /* 0x00000029ff057e24 */ /* 0x000fe2000f8e00ff */
[C-C-:B------:R-:W-:Y:S02]  /*e8d0*/  PRMT R10, R6.reuse, 0x6420, R7.reuse ;  /* 0x00006420060a7816 */ /* 0x140fe40000000007 */
[----:B------:R-:W-:Y:S01]  /*e8e0*/  PRMT R11, R6, 0x7531, R7 ;  /* 0x00007531060b7816 */ /* 0x000fe20000000007 */
[----:B------:R-:W-:Y:S01]  /*e8f0*/  VIADD R5, R5, 0x200 ;  /* 0x0000020005057836 */ /* 0x000fe20000000000 */
[----:B------:R-:W-:Y:S01]  /*e900*/  LOP3.LUT R4, R13, R18, RZ, 0xfc, !PT ;  /* 0x000000120d047212 */ /* 0x000fe200078efcff */
[----:B------:R-:W-:-:S02]  /*e910*/  IMAD.U32 R13, RZ, RZ, UR41 ;  /* 0x00000029ff0d7e24 */ /* 0x000fc4000f8e00ff */
[----:B------:R-:W-:Y:S02]  /*e920*/  IMAD.IADD R14, R5, 0x1, R14 ;  /* 0x00000001050e7824 */ /* 0x000fe400078e020e */
[----:B------:R-:W-:-:S03]  /*e930*/  VIADD R13, R13, 0x200 ;  /* 0x000002000d0d7836 */ /* 0x000fc60000000000 */
[----:B------:R0:W-:Y:S01]  /*e940*/  STSM.16.M88.4 [R14], R8 ;  /* 0x000000080e007844 */ /* 0x0001e20000000200 */
[----:B------:R-:W-:-:S03]  /*e950*/  IMAD.IADD R12, R13, 0x1, R12 ;  /* 0x000000010d0c7824 */ /* 0x000fc600078e020c */
[----:B------:R-:W2:Y:S01]  /*e960*/  LDSM.16.MT88.4 R4, [R4+UR41+0xf200] ;  /* 0x00f200290404783b */ /* 0x000ea20008004200 */
[----:B0-----:R-:W-:Y:S01]  /*e970*/  VIADD R14, R0, 0x6000 ;  /* 0x00006000000e7836 */ /* 0x001fe20000000000 */
[C-C-:B--2---:R-:W-:Y:S02]  /*e980*/  PRMT R8, R4.reuse, 0x6420, R5.reuse ;  /* 0x0000642004087816 */ /* 0x144fe40000000005 */
[----:B------:R-:W-:Y:S02]  /*e990*/  PRMT R9, R4, 0x7531, R5 ;  /* 0x0000753104097816 */ /* 0x000fe40000000005 */
[C-C-:B------:R-:W-:Y:S02]  /*e9a0*/  PRMT R10, R6.reuse, 0x6420, R7.reuse ;  /* 0x00006420060a7816 */ /* 0x140fe40000000007 */
[----:B------:R-:W-:-:S05]  /*e9b0*/  PRMT R11, R6, 0x7531, R7 ;  /* 0x00007531060b7816 */ /* 0x000fca0000000007 */
[----:B------:R0:W-:Y:S02]  /*e9c0*/  STSM.16.M88.4 [R12], R8 ;  /* 0x000000080c007844 */ /* 0x0001e40000000200 */
[C---:B0-----:R-:W-:Y:S02]  /*e9d0*/  VIADD R10, R0.reuse, 0x3800 ;  /* 0x00003800000a7836 */ /* 0x041fe40000000000 */
[----:B------:R-:W-:-:S03]  /*e9e0*/  VIADD R12, R0, 0x4000 ;  /* 0x00004000000c7836 */ /* 0x000fc60000000000 */
[----:B------:R-:W-:-:S06]  /*e9f0*/  LOP3.LUT R4, R10, R18, RZ, 0xfc, !PT ;  /* 0x000000120a047212 */ /* 0x000fcc00078efcff */
        /* <DEDUP_REMOVED lines=22> */
[----:B------:R-:W0:Y:S03]  /*eb60*/  LDSM.16.MT88.4 R4, [R4+UR41+0xf200] ;  /* 0x00f200290404783b */ /* 0x000e260008004200 */
[C---:B------:R-:W-:Y:S02]  /*eb70*/  IMAD.IADD R20, R15.reuse, 0x1, R20 ;  /* 0x000000010f147824 */ /* 0x040fe400078e0214 */
[----:B------:R-:W-:Y:S01]  /*eb80*/  IMAD.IADD R14, R15, 0x1, R14 ;  /* 0x000000010f0e7824 */ /* 0x000fe200078e020e */
[C-C-:B0-----:R-:W-:Y:S02]  /*eb90*/  PRMT R8, R4.reuse, 0x6420, R5.reuse ;  /* 0x0000642004087816 */ /* 0x141fe40000000005 */
[----:B------:R-:W-:Y:S02]  /*eba0*/  PRMT R9, R4, 0x7531, R5 ;  /* 0x0000753104097816 */ /* 0x000fe40000000005 */
[----:B------:R-:W-:-:S02]  /*ebb0*/  LOP3.LUT R4, R13, R17, RZ, 0xfc, !PT ;  /* 0x000000110d047212 */ /* 0x000fc400078efcff */
[C-C-:B------:R-:W-:Y:S02]  /*ebc0*/  PRMT R10, R6.reuse, 0x6420, R7.reuse ;  /* 0x00006420060a7816 */ /* 0x140fe40000000007 */
[----:B------:R-:W-:Y:S01]  /*ebd0*/  PRMT R11, R6, 0x7531, R7 ;  /* 0x00007531060b7816 */ /* 0x000fe20000000007 */
[----:B------:R-:W-:-:S05]  /*ebe0*/  IMAD.IADD R4, R15, 0x1, R4 ;  /* 0x000000010f047824 */ /* 0x000fca00078e0204 */
[----:B------:R0:W-:Y:S02]  /*ebf0*/  STSM.16.M88.4 [R4], R8 ;  /* 0x0000000804007844 */ /* 0x0001e40000000200 */
[----:B0-----:R-:W-:Y:S01]  /*ec00*/  LOP3.LUT R4, R12, R18, RZ, 0xfc, !PT ;  /* 0x000000120c047212 */ /* 0x001fe200078efcff */
[C---:B------:R-:W-:Y:S02]  /*ec10*/  VIADD R11, R0.reuse, 0x5000 ;  /* 0x00005000000b7836 */ /* 0x040fe40000000000 */
[C---:B------:R-:W-:Y:S02]  /*ec20*/  VIADD R12, R0.reuse, 0x6800 ;  /* 0x00006800000c7836 */ /* 0x040fe40000000000 */
[----:B------:R-:W-:Y:S01]  /*ec30*/  VIADD R0, R0, 0x7000 ;  /* 0x0000700000007836 */ /* 0x000fe20000000000 */
[----:B------:R-:W0:Y:S02]  /*ec40*/  LDSM.16.MT88.4 R4, [R4+UR41+0xf200] ;  /* 0x00f200290404783b */ /* 0x000e240008004200 */
[----:B0-----:R-:W-:-:S02]  /*ec50*/  PRMT R8, R4, 0x6420, R5 ;  /* 0x0000642004087816 */ /* 0x001fc40000000005 */
        /* <DEDUP_REMOVED lines=8> */
[----:B------:R-:W0:Y:S01]  /*ece0*/  LDSM.16.MT88.4 R4, [R4+UR41+0xf200] ;  /* 0x00f200290404783b */ /* 0x000e220008004200 */
[----:B------:R-:W-:Y:S01]  /*ecf0*/  IMAD.IADD R12, R15, 0x1, R12 ;  /* 0x000000010f0c7824 */ /* 0x000fe200078e020c */
[C-C-:B0-----:R-:W-:Y:S02]  /*ed00*/  PRMT R8, R4.reuse, 0x6420, R5.reuse ;  /* 0x0000642004087816 */ /* 0x141fe40000000005 */
[----:B------:R-:W-:Y:S02]  /*ed10*/  PRMT R9, R4, 0x7531, R5 ;  /* 0x0000753104097816 */ /* 0x000fe40000000005 */
[C-C-:B------:R-:W-:Y:S02]  /*ed20*/  PRMT R10, R6.reuse, 0x6420, R7.reuse ;  /* 0x00006420060a7816 */ /* 0x140fe40000000007 */
[----:B------:R-:W-:Y:S02]  /*ed30*/  PRMT R11, R6, 0x7531, R7 ;  /* 0x00007531060b7816 */ /* 0x000fe40000000007 */
[----:B------:R-:W-:-:S03]  /*ed40*/  LOP3.LUT R4, R21, R18, RZ, 0xfc, !PT ;  /* 0x0000001215047212 */ /* 0x000fc600078efcff */
[----:B------:R-:W-:Y:S04]  /*ed50*/  STSM.16.M88.4 [R20], R8 ;  /* 0x0000000814007844 */ /* 0x000fe80000000200 */
[----:B------:R-:W0:Y:S02]  /*ed60*/  LDSM.16.MT88.4 R4, [R4+UR41+0xf200] ;  /* 0x00f200290404783b */ /* 0x000e240008004200 */
[C-C-:B0-----:R-:W-:Y:S02]  /*ed70*/  PRMT R8, R4.reuse, 0x6420, R5.reuse ;  /* 0x0000642004087816 */ /* 0x141fe40000000005 */
[----:B------:R-:W-:Y:S02]  /*ed80*/  PRMT R9, R4, 0x7531, R5 ;  /* 0x0000753104097816 */ /* 0x000fe40000000005 */
[----:B------:R-:W-:-:S02]  /*ed90*/  PRMT R10, R6, 0x6420, R7 ;  /* 0x00006420060a7816 */ /* 0x000fc40000000007 */
        /* <DEDUP_REMOVED lines=8> */
[C---:B------:R-:W-:Y:S02]  /*ee20*/  LOP3.LUT R4, R0.reuse, R18, RZ, 0xfc, !PT ;  /* 0x0000001200047212 */ /* 0x040fe400078efcff */
[----:B------:R-:W-:Y:S01]  /*ee30*/  LOP3.LUT R0, R0, R17, RZ, 0xfc, !PT ;  /* 0x0000001100007212 */ /* 0x000fe200078efcff */
[----:B------:R-:W-:Y:S04]  /*ee40*/  STSM.16.M88.4 [R12], R8 ;  /* 0x000000080c007844 */ /* 0x000fe80000000200 */
[----:B------:R-:W0:Y:S01]  /*ee50*/  LDSM.16.MT88.4 R4, [R4+UR41+0xf200] ;  /* 0x00f200290404783b */ /* 0x000e220008004200 */
[----:B------:R-:W-:Y:S01]  /*ee60*/  IMAD.IADD R0, R15, 0x1, R0 ;  /* 0x000000010f007824 */ /* 0x000fe200078e0200 */
[----:B0-----:R-:W-:-:S02]  /*ee70*/  PRMT R8, R4, 0x6420, R5 ;  /* 0x0000642004087816 */ /* 0x001fc40000000005 */
[----:B------:R-:W-:Y:S02]  /*ee80*/  PRMT R9, R4, 0x7531, R5 ;  /* 0x0000753104097816 */ /* 0x000fe40000000005 */
[C-C-:B------:R-:W-:Y:S02]  /*ee90*/  PRMT R10, R6.reuse, 0x6420, R7.reuse ;  /* 0x00006420060a7816 */ /* 0x140fe40000000007 */
[----:B------:R-:W-:-:S05]  /*eea0*/  PRMT R11, R6, 0x7531, R7 ;  /* 0x00007531060b7816 */ /* 0x000fca0000000007 */
[----:B------:R0:W-:Y:S01]  /*eeb0*/  STSM.16.M88.4 [R0], R8 ;  /* 0x0000000800007844 */ /* 0x0001e20000000200 */
        /* <DEDUP_REMOVED lines=8> */
.L_x_2977:
[----:B0-----:R-:W0:Y:S01]  /*ef40*/  S2R R0, SR_TID.X ;  /* 0x0000000000007919 */ /* 0x001e220000002100 */
[----:B--2---:R2:W-:Y:S01]  /*ef50*/  SYNCS.ARRIVE.TRANS64.A1T0 RZ, [R3+URZ+0x33450], RZ ;  /* 0x033450ff03ff79a7 */ /* 0x0045e2000810003f */
[----:B0-----:R-:W-:Y:S01]  /*ef60*/  LOP3.LUT R0, R0, 0x7f, RZ, 0xc0, !PT ;  /* 0x0000007f00007812 */ /* 0x001fe200078ec0ff */
[----:B------:R-:W-:Y:S03]  /*ef70*/  BAR.SYNC.DEFER_BLOCKING 0x2, 0x80 ;  /* 0x0082000000007b1d */ /* 0x000fe60000010000 */
[----:B------:R-:W-:-:S03]  /*ef80*/  ISETP.NE.AND P0, PT, R0, RZ, PT ;  /* 0x000000ff0000720c */ /* 0x000fc60003f05270 */
[----:B------:R3:W5:Y:S10]  /*ef90*/  LDL R0, [R1] ;  /* 0x0000000001007983 */ /* 0x0007740000100800 */
[----:B--2---:R-:W-:-:S05]  /*efa0*/  @!P0 VIADD R3, R3, 0x33480 ;  /* 0x0003348003038836 */ /* 0x004fca0000000000 */
[----:B------:R-:W-:-:S04]  /*efb0*/  @!P0 PRMT R3, RZ, 0x654, R3 ;  /* 0x00000654ff038816 */ /* 0x000fc80000000003 */
[----:B------:R3:W-:Y:S01]  /*efc0*/  @!P0 SYNCS.ARRIVE.TRANS64.RED.A1T0 RZ, [R3+URZ], RZ ;  /* 0x000000ff03ff89a7 */ /* 0x0007e2000810043f */
[C---:B------:R-:W-:Y:S01]  /*efd0*/  ISETP.GT.AND P0, PT, R2.reuse, RZ, PT ;  /* 0x000000ff0200720c */ /* 0x040fe20003f04270 */
[----:B------:R-:W-:Y:S02]  /*efe0*/  VIADD R2, R2, 0xffffffff ;  /* 0xffffffff02027836 */ /* 0x000fe40000000000 */
[----:B------:R-:W-:-:S10]  /*eff0*/  IMAD.MOV.U32 R8, RZ, RZ, R19 ;  /* 0x000000ffff087224 */ /* 0x000fd400078e0013 */
[----:B---3--:R-:W-:Y:S05]  /*f000*/  @P0 BRA `(.L_x_2978) ;  /* 0xffffffe800280947 */ /* 0x008fea000383ffff */
.L_x_2954:
[----:B------:R-:W-:-:S06]  /*f010*/  UISETP.NE.AND UP0, UPT, UR42, 0x3, UPT ;  /* 0x000000032a00788c */ /* 0x000fcc000bf05270 */
[----:B------:R-:W-:-:S13]  /*f020*/  PLOP3.LUT P0, PT, PT, PT, UP0, 0x80, 0x0 ;  /* 0x000000000000781c */ /* 0x000fda0003f0f008 */
[----:B------:R-:W-:Y:S05]  /*f030*/  @!P0 BRA `(.L_x_2979) ;  /* 0x0000000000048947 */ /* 0x000fea0003800000 */
[----:B------:R-:W-:Y:S01]  /*f040*/  BPT.TRAP 0x1 ;  /* 0x000000040000795c */ /* 0x000fe20000300000 */
.L_x_2979:
[----:B-1---5:R-:W2:Y:S01]  /*f050*/  LDL R0, [R1] ;  /* 0x0000000001007983 */ /* 0x022ea20000100800 */
[----:B------:R-:W-:Y:S01]  /*f060*/  IMAD.U32 R2, RZ, RZ, UR47 ;  /* 0x0000002fff027e24 */ /* 0x000fe2000f8e00ff */
[----:B------:R-:W-:Y:S04]  /*f070*/  BSSY B0, `(.L_x_2980) ;  /* 0x0000007000007945 */ /* 0x000fe80003800000 */
[----:B------:R-:W-:Y:S02]  /*f080*/  ISETP.NE.AND P1, PT, R2, 0x3, PT ;  /* 0x000000030200780c */ /* 0x000fe40003f25270 */
[----:B--2---:R-:W-:Y:S02]  /*f090*/  LOP3.LUT R3, R0, 0x1, RZ, 0x3c, !PT ;  /* 0x0000000100037812 */ /* 0x004fe400078e3cff */
[----:B------:R-:W-:-:S02]  /*f0a0*/  LEA R0, R19, UR41, 0x3 ;  /* 0x0000002913007c11 */ /* 0x000fc4000f8e18ff */
[----:B------:R-:W-:-:S04]  /*f0b0*/  SHF.L.U32 R3, R3, 0x1f, RZ ;  /* 0x0000001f03037819 */ /* 0x000fc800000006ff */
[----:B------:R-:W1:Y:S02]  /*f0c0*/  SYNCS.PHASECHK.TRANS64.TRYWAIT P0, [R0+URZ+0x33470], R3 ;  /* 0x03347003000075a7 */ /* 0x000e64000800017f */
[----:B-1----:R-:W-:Y:S05]  /*f0d0*/  @!P0 BRA `(.L_x_2981) ;  /* 0x0000001800788947 */ /* 0x002fea0003800000 */
.L_x_3021:
[----:B------:R-:W-:Y:S05]  /*f0e0*/  BSYNC B0 ;  /* 0x0000000000007941 */ /* 0x000fea0003800000 */
.L_x_2980:
[----:B------:R-:W-:Y:S05]  /*f0f0*/  @!P1 BRA `(.L_x_2982) ;  /* 0x0000000000049947 */ /* 0x000fea0003800000 */
[----:B------:R-:W-:Y:S01]  /*f100*/  BPT.TRAP 0x1 ;  /* 0x000000040000795c */ /* 0x000fe20000300000 */
.L_x_2982:
[----:B------:R-:W1:Y:S02]  /*f110*/  LDL R2, [R1] ;  /* 0x0000000001027983 */ /* 0x000e640000100800 */
[----:B-1----:R-:W-:-:S04]  /*f120*/  SHF.L.U32 R3, R2, 0x1f, RZ ;  /* 0x0000001f02037819 */ /* 0x002fc800000006ff */
[----:B------:R-:W1:Y:S02]  /*f130*/  SYNCS.PHASECHK.TRANS64.TRYWAIT P0, [R0+URZ+0x33460], R3 ;  /* 0x03346003000075a7 */ /* 0x000e64000800017f */
[----:B-1----:R-:W-:Y:S05]  /*f140*/  @!P0 BRA `(.L_x_2983) ;  /* 0x0000001800708947 */ /* 0x002fea0003800000 */
.L_x_3022:
[----:B------:R-:W-:Y:S01]  /*f150*/  IMAD R2, R19, 0x7800, RZ ;  /* 0x0000780013027824 */ /* 0x000fe200078e02ff */
[----:B------:R-:W-:Y:S05]  /*f160*/  WARPSYNC.ALL ;  /* 0x0000000000007948 */ /* 0x000fea0003800000 */
[C---:B------:R-:W-:Y:S01]  /*f170*/  LOP3.LUT R12, R2.reuse, R18, RZ, 0xfc, !PT ;  /* 0x00000012020c7212 */ /* 0x040fe200078efcff */
[----:B------:R-:W-:Y:S01]  /*f180*/  IMAD.U32 R15, RZ, RZ, UR41 ;  /* 0x00000029ff0f7e24 */ /* 0x000fe2000f8e00ff */
[C---:B-1----:R-:W-:Y:S01]  /*f190*/  LOP3.LUT R3, R2.reuse, R17, RZ, 0xfc, !PT ;  /* 0x0000001102037212 */ /* 0x042fe200078efcff */
[----:B------:R-:W-:Y:S02]  /*f1a0*/  VIADD R13, R2, 0x2800 ;  /* 0x00002800020d7836 */ /* 0x000fe40000000000 */
[----:B0-----:R0:W1:Y:S01]  /*f1b0*/  LDSM.16.MT88.4 R4, [R12+UR41+0xf200] ;  /* 0x00f200290c04783b */ /* 0x0010620008004200 */
[----:B------:R-:W-:-:S02]  /*f1c0*/  VIADD R15, R15, 0x200 ;  /* 0x000002000f0f7836 */ /* 0x000fc40000000000 */
[C---:B------:R-:W-:Y:S02]  /*f1d0*/  VIADD R20, R2.reuse, 0x5000 ;  /* 0x0000500002147836 */ /* 0x040fe40000000000 */
[----:B------:R-:W-:Y:S02]  /*f1e0*/  IMAD.IADD R3, R15, 0x1, R3 ;  /* 0x000000010f037824 */ /* 0x000fe400078e0203 */
[----:B------:R-:W-:Y:S01]  /*f1f0*/  VIADD R16, R2, 0x2000 ;  /* 0x0000200002107836 */ /* 0x000fe20000000000 */
[----:B------:R-:W-:Y:S01]  /*f200*/  LOP3.LUT R14, R20, R18, RZ, 0xfc, !PT ;  /* 0x00000012140e7212 */ /* 0x000fe200078efcff */
[----:B0-----:R-:W-:Y:S01]  /*f210*/  VIADD R12, R2, 0x1000 ;  /* 0x00001000020c7836 */ /* 0x001fe20000000000 */
[----:B------:R-:W-:Y:S02]  /*f220*/  LOP3.LUT R20, R20, R17, RZ, 0xfc, !PT ;  /* 0x0000001114147212 */ /* 0x000fe400078efcff */
[C-C-:B-1----:R-:W-:Y:S02]  /*f230*/  PRMT R8, R4.reuse, 0x6420, R5.reuse ;  /* 0x0000642004087816 */ /* 0x142fe40000000005 */
[----:B------:R-:W-:-:S02]  /*f240*/  PRMT R9, R4, 0x7531, R5 ;  /* 0x0000753104097816 */ /* 0x000fc40000000005 */
[C-C-:B------:R-:W-:Y:S02]  /*f250*/  PRMT R10, R6.reuse, 0x6420, R7.reuse ;  /* 0x00006420060a7816 */ /* 0x140fe40000000007 */
[----:B------:R-:W-:Y:S02]  /*f260*/  PRMT R11, R6, 0x7531, R7 ;  /* 0x00007531060b7816 */ /* 0x000fe40000000007 */
[C---:B------:R-:W-:Y:S02]  /*f270*/  LOP3.LUT R5, R13.reuse, R18, RZ, 0xfc, !PT ;  /* 0x000000120d057212 */ /* 0x040fe400078efcff */
[----:B------:R-:W-:Y:S01]  /*f280*/  LOP3.LUT R13, R13, R17, RZ, 0xfc, !PT ;  /* 0x000000110d0d7212 */ /* 0x000fe200078efcff */
[----:B------:R0:W-:Y:S04]  /*f290*/  STSM.16.M88.4 [R3], R8 ;  /* 0x0000000803007844 */ /* 0x0001e80000000200 */
[----:B------:R-:W1:Y:S01]  /*f2a0*/  LDSM.16.MT88.4 R4, [R5+UR41+0xf200] ;  /* 0x00f200290504783b */ /* 0x000e620008004200 */
[----:B0-----:R-:W-:Y:S01]  /*f2b0*/  VIADD R3, R2, 0x800 ;  /* 0x0000080002037836 */ /* 0x001fe20000000000 */
[----:B-1----:R-:W-:-:S02]  /*f2c0*/  PRMT R8, R4, 0x6420, R5 ;  /* 0x0000642004087816 */ /* 0x002fc40000000005 */
[----:B------:R-:W-:Y:S02]  /*f2d0*/  PRMT R9, R4, 0x7531, R5 ;  /* 0x0000753104097816 */ /* 0x000fe40000000005 */
[----:B------:R-:W-:Y:S02]  /*f2e0*/  LOP3.LUT R4, R3, R17, RZ, 0xfc, !PT ;  /* 0x0000001103047212 */ /* 0x000fe400078efcff */
[C-C-:B------:R-:W-:Y:S02]  /*f2f0*/  PRMT R10, R6.reuse, 0x6420, R7.reuse ;  /* 0x00006420060a7816 */ /* 0x140fe40000000007 */
[----:B------:R-:W-:Y:S01]  /*f300*/  PRMT R11, R6, 0x7531, R7 ;  /* 0x00007531060b7816 */ /* 0x000fe20000000007 */
[----:B------:R-:W-:-:S05]  /*f310*/  IMAD.IADD R4, R15, 0x1, R4 ;  /* 0x000000010f047824 */ /* 0x000fca00078e0204 */
[----:B------:R-:W-:Y:S04]  /*f320*/  STSM.16.M88.4 [R4], R8 ;  /* 0x0000000804007844 */ /* 0x000fe80000000200 */
[----:B------:R0:W1:Y:S02]  /*f330*/  LDSM.16.MT88.4 R4, [R14+UR41+0xf200] ;  /* 0x00f200290e04783b */ /* 0x0000640008004200 */
[----:B0-----:R-:W-:Y:S01]  /*f340*/  VIADD R14, R2, 0x1800 ;  /* 0x00001800020e7836 */ /* 0x001fe20000000000 */
[C-C-:B-1----:R-:W-:Y:S02]  /*f350*/  PRMT R8, R4.reuse, 0x6420, R5.reuse ;  /* 0x0000642004087816 */ /* 0x142fe40000000005 */
[----:B------:R-:W-:Y:S02]  /*f360*/  PRMT R9, R4, 0x7531, R5 ;  /* 0x0000753104097816 */ /* 0x000fe40000000005 */
[----:B------:R-:W-:-:S02]  /*f370*/  LOP3.LUT R4, R12, R17, RZ, 0xfc, !PT ;  /* 0x000000110c047212 */ /* 0x000fc400078efcff */
[C-C-:B------:R-:W-:Y:S02]  /*f380*/  PRMT R10, R6.reuse, 0x6420, R7.reuse ;  /* 0x00006420060a7816 */ /* 0x140fe40000000007 */
[----:B------:R-:W-:Y:S01]  /*f390*/  PRMT R11, R6, 0x7531, R7 ;  /* 0x00007531060b7816 */ /* 0x000fe20000000007 */
[----:B------:R-:W-:Y:S01]  /*f3a0*/  IMAD.IADD R4, R15, 0x1, R4 ;  /* 0x000000010f047824 */ /* 0x000fe200078e0204 */
[----:B------:R-:W-:Y:S02]  /*f3b0*/  LOP3.LUT R5, R3, R18, RZ, 0xfc, !PT ;  /* 0x0000001203057212 */ /* 0x000fe400078efcff */
[----:B------:R-:W-:Y:S02]  /*f3c0*/  LOP3.LUT R3, R14, R17, RZ, 0xfc, !PT ;  /* 0x000000110e037212 */ /* 0x000fe400078efcff */
[----:B------:R-:W-:Y:S03]  /*f3d0*/  STSM.16.M88.4 [R4], R8 ;  /* 0x0000000804007844 */ /* 0x000fe60000000200 */
[----:B------:R-:W-:Y:S01]  /*f3e0*/  IMAD.IADD R3, R15, 0x1, R3 ;  /* 0x000000010f037824 */ /* 0x000fe200078e0203 */
[----:B------:R-:W0:Y:S02]  /*f3f0*/  LDSM.16.MT88.4 R4, [R5+UR41+0xf200] ;  /* 0x00f200290504783b */ /* 0x000e240008004200 */
[----:B0-----:R-:W-:-:S02]  /*f400*/  PRMT R8, R4, 0x6420, R5 ;  /* 0x0000642004087816 */ /* 0x001fc40000000005 */
[----:B------:R-:W-:Y:S02]  /*f410*/  PRMT R9, R4, 0x7531, R5 ;  /* 0x0000753104097816 */ /* 0x000fe40000000005 */
[C-C-:B------:R-:W-:Y:S02]  /*f420*/  PRMT R10, R6.reuse, 0x6420, R7.reuse ;  /* 0x00006420060a7816 */ /* 0x140fe40000000007 */
[----:B------:R-:W-:-:S05]  /*f430*/  PRMT R11, R6, 0x7531, R7 ;  /* 0x00007531060b7816 */ /* 0x000fca0000000007 */
[----:B------:R0:W-:Y:S02]  /*f440*/  STSM.16.M88.4 [R3], R8 ;  /* 0x0000000803007844 */ /* 0x0001e40000000200 */
[----:B0-----:R-:W-:-:S05]  /*f450*/  VIADD R3, R2, 0x3000 ;  /* 0x0000300002037836 */ /* 0x001fca0000000000 */
[C---:B------:R-:W-:Y:S02]  /*f460*/  LOP3.LUT R4, R3.reuse, R18, RZ, 0xfc, !PT ;  /* 0x0000001203047212 */ /* 0x040fe400078efcff */
[----:B------:R-:W-:-:S04]  /*f470*/  LOP3.LUT R3, R3, R17, RZ, 0xfc, !PT ;  /* 0x0000001103037212 */ /* 0x000fc800078efcff */
[----:B------:R-:W0:Y:S02]  /*f480*/  LDSM.16.MT88.4 R4, [R4+UR41+0xf200] ;  /* 0x00f200290404783b */ /* 0x000e240008004200 */
[C-C-:B0-----:R-:W-:Y:S02]  /*f490*/  PRMT R8, R4.reuse, 0x6420, R5.reuse ;  /* 0x0000642004087816 */ /* 0x141fe40000000005 */
[----:B------:R-:W-:Y:S02]  /*f4a0*/  PRMT R9, R4, 0x7531, R5 ;  /* 0x0000753104097816 */ /* 0x000fe40000000005 */
[----:B------:R-:W-:Y:S02]  /*f4b0*/  LOP3.LUT R4, R16, R17, RZ, 0xfc, !PT ;  /* 0x0000001110047212 */ /* 0x000fe400078efcff */
[C-C-:B------:R-:W-:Y:S02]  /*f4c0*/  PRMT R10, R6.reuse, 0x6420, R7.reuse ;  /* 0x00006420060a7816 */ /* 0x140fe40000000007 */
[----:B------:R-:W-:Y:S01]  /*f4d0*/  PRMT R11, R6, 0x7531, R7 ;  /* 0x00007531060b7816 */ /* 0x000fe20000000007 */
[----:B------:R-:W-:Y:S01]  /*f4e0*/  IMAD.IADD R4, R15, 0x1, R4 ;  /* 0x000000010f047824 */ /* 0x000fe200078e0204 */
[----:B------:R-:W-:Y:S01]  /*f4f0*/  LOP3.LUT R16, R16, R18, RZ, 0xfc, !PT ;  /* 0x0000001210107212 */ /* 0x000fe200078efcff */
        /* <DEDUP_REMOVED lines=17> */
[----:B------:R-:W1:Y:S01]  /*f610*/  LDSM.16.MT88.4 R4, [R4+UR41+0xf200] ;  /* 0x00f200290404783b */ /* 0x000e620008004200 */
[----:B0-----:R-:W-:Y:S01]  /*f620*/  VIADD R13, R2, 0x6000 ;  /* 0x00006000020d7836 */ /* 0x001fe20000000000 */
[C-C-:B-1----:R-:W-:Y:S02]  /*f630*/  PRMT R8, R4.reuse, 0x6420, R5.reuse ;  /* 0x0000642004087816 */ /* 0x142fe40000000005 */
[----:B------:R-:W-:Y:S02]  /*f640*/  PRMT R9, R4, 0x7531, R5 ;  /* 0x0000753104097816 */ /* 0x000fe40000000005 */
[C-C-:B------:R-:W-:Y:S02]  /*f650*/  PRMT R10, R6.reuse, 0x6420, R7.reuse ;  /* 0x00006420060a7816 */ /* 0x140fe40000000007 */
[----:B------:R-:W-:-:S05]  /*f660*/  PRMT R11, R6, 0x7531, R7 ;  /* 0x00007531060b7816 */ /* 0x000fca0000000007 */
[----:B------:R0:W-:Y:S02]  /*f670*/  STSM.16.M88.4 [R3], R8 ;  /* 0x0000000803007844 */ /* 0x0001e40000000200 */
[----:B0-----:R-:W-:-:S05]  /*f680*/  VIADD R3, R2, 0x3800 ;  /* 0x0000380002037836 */ /* 0x001fca0000000000 */
[C---:B------:R-:W-:Y:S02]  /*f690*/  LOP3.LUT R4, R3.reuse, R18, RZ, 0xfc, !PT ;  /* 0x0000001203047212 */ /* 0x040fe400078efcff */
[----:B------:R-:W-:-:S04]  /*f6a0*/  LOP3.LUT R3, R3, R17, RZ, 0xfc, !PT ;  /* 0x0000001103037212 */ /* 0x000fc800078efcff */
[----:B------:R-:W0:Y:S01]  /*f6b0*/  LDSM.16.MT88.4 R4, [R4+UR41+0xf200] ;  /* 0x00f200290404783b */ /* 0x000e220008004200 */
[----:B------:R-:W-:Y:S01]  /*f6c0*/  IMAD.IADD R3, R12, 0x1, R3 ;  /* 0x000000010c037824 */ /* 0x000fe200078e0203 */
[C-C-:B0-----:R-:W-:Y:S02]  /*f6d0*/  PRMT R8, R4.reuse, 0x6420, R5.reuse ;  /* 0x0000642004087816 */ /* 0x141fe40000000005 */
[----:B------:R-:W-:Y:S02]  /*f6e0*/  PRMT R9, R4, 0x7531, R5 ;  /* 0x0000753104097816 */ /* 0x000fe40000000005 */
[C-C-:B------:R-:W-:Y:S02]  /*f6f0*/  PRMT R10, R6.reuse, 0x6420, R7.reuse ;  /* 0x00006420060a7816 */ /* 0x140fe40000000007 */
[----:B------:R-:W-:Y:S02]  /*f700*/  PRMT R11, R6, 0x7531, R7 ;  /* 0x00007531060b7816 */ /* 0x000fe40000000007 */
[----:B------:R-:W-:-:S02]  /*f710*/  LOP3.LUT R4, R13, R18, RZ, 0xfc, !PT ;  /* 0x000000120d047212 */ /* 0x000fc400078efcff */
[-C--:B------:R-:W-:Y:S01]  /*f720*/  LOP3.LUT R13, R13, R17.reuse, RZ, 0xfc, !PT ;  /* 0x000000110d0d7212 */ /* 0x080fe200078efcff */
[----:B------:R0:W-:Y:S04]  /*f730*/  STSM.16.M88.4 [R3], R8 ;  /* 0x0000000803007844 */ /* 0x0001e80000000200 */
[----:B------:R-:W1:Y:S01]  /*f740*/  LDSM.16.MT88.4 R4, [R4+UR41+0xf200] ;  /* 0x00f200290404783b */ /* 0x000e620008004200 */
[----:B0-----:R-:W-:Y:S01]  /*f750*/  VIADD R3, R2, 0x4000 ;  /* 0x0000400002037836 */ /* 0x001fe20000000000 */
[C-C-:B-1----:R-:W-:Y:S02]  /*f760*/  PRMT R8, R4.reuse, 0x6420, R5.reuse ;  /* 0x0000642004087816 */ /* 0x142fe40000000005 */
[----:B------:R-:W-:Y:S02]  /*f770*/  PRMT R9, R4, 0x7531, R5 ;  /* 0x0000753104097816 */ /* 0x000fe40000000005 */
[----:B------:R-:W-:-:S02]  /*f780*/  LOP3.LUT R4, R3, R17, RZ, 0xfc, !PT ;  /* 0x0000001103047212 */ /* 0x000fc400078efcff */
[C-C-:B------:R-:W-:Y:S02]  /*f790*/  PRMT R10, R6.reuse, 0x6420, R7.reuse ;  /* 0x00006420060a7816 */ /* 0x140fe40000000007 */
[----:B------:R-:W-:Y:S01]  /*f7a0*/  PRMT R11, R6, 0x7531, R7 ;  /* 0x00007531060b7816 */ /* 0x000fe20000000007 */
[----:B------:R-:W-:Y:S02]  /*f7b0*/  IMAD.IADD R4, R12, 0x1, R4 ;  /* 0x000000010c047824 */ /* 0x000fe400078e0204 */
[----:B------:R-:W-:-:S03]  /*f7c0*/  VIADD R12, R2, 0x4800 ;  /* 0x00004800020c7836 */ /* 0x000fc60000000000 */
[----:B------:R0:W-:Y:S02]  /*f7d0*/  STSM.16.M88.4 [R4], R8 ;  /* 0x0000000804007844 */ /* 0x0001e40000000200 */
[----:B0-----:R-:W-:Y:S01]  /*f7e0*/  LOP3.LUT R4, R14, R18, RZ, 0xfc, !PT ;  /* 0x000000120e047212 */ /* 0x001fe200078efcff */
[----:B------:R-:W-:-:S04]  /*f7f0*/  IMAD.U32 R14, RZ, RZ, UR41 ;  /* 0x00000029ff0e7e24 */ /* 0x000fc8000f8e00ff */
[----:B------:R-:W-:Y:S01]  /*f800*/  VIADD R14, R14, 0x200 ;  /* 0x000002000e0e7836 */ /* 0x000fe20000000000 */
[----:B------:R-:W0:Y:S03]  /*f810*/  LDSM.16.MT88.4 R4, [R4+UR41+0xf200] ;  /* 0x00f200290404783b */ /* 0x000e260008004200 */
[C---:B------:R-:W-:Y:S02]  /*f820*/  IMAD.IADD R20, R14.reuse, 0x1, R20 ;  /* 0x000000010e147824 */ /* 0x040fe400078e0214 */
[C---:B------:R-:W-:Y:S02]  /*f830*/  IMAD.IADD R15, R14.reuse, 0x1, R15 ;  /* 0x000000010e0f7824 */ /* 0x040fe400078e020f */
[----:B------:R-:W-:Y:S01]  /*f840*/  IMAD.IADD R13, R14, 0x1, R13 ;  /* 0x000000010e0d7824 */ /* 0x000fe200078e020d */
[C-C-:B0-----:R-:W-:Y:S02]  /*f850*/  PRMT R8, R4.reuse, 0x6420, R5.reuse ;  /* 0x0000642004087816 */ /* 0x141fe40000000005 */
[----:B------:R-:W-:-:S02]  /*f860*/  PRMT R9, R4, 0x7531, R5 ;  /* 0x0000753104097816 */ /* 0x000fc40000000005 */
[----:B------:R-:W-:Y:S02]  /*f870*/  LOP3.LUT R4, R12, R17, RZ, 0xfc, !PT ;  /* 0x000000110c047212 */ /* 0x000fe400078efcff */
[C-C-:B------:R-:W-:Y:S02]  /*f880*/  PRMT R10, R6.reuse, 0x6420, R7.reuse ;  /* 0x00006420060a7816 */ /* 0x140fe40000000007 */
[----:B------:R-:W-:Y:S01]  /*f890*/  PRMT R11, R6, 0x7531, R7 ;  /* 0x00007531060b7816 */ /* 0x000fe20000000007 */
[----:B------:R-:W-:Y:S01]  /*f8a0*/  IMAD.IADD R4, R14, 0x1, R4 ;  /* 0x000000010e047824 */ /* 0x000fe200078e0204 */
[----:B------:R-:W-:-:S04]  /*f8b0*/  LOP3.LUT R12, R12, R18, RZ, 0xfc, !PT ;  /* 0x000000120c0c7212 */ /* 0x000fc800078efcff */
[----:B------:R0:W-:Y:S02]  /*f8c0*/  STSM.16.M88.4 [R4], R8 ;  /* 0x0000000804007844 */ /* 0x0001e40000000200 */
[----:B0-----:R-:W-:Y:S01]  /*f8d0*/  LOP3.LUT R4, R3, R18, RZ, 0xfc, !PT ;  /* 0x0000001203047212 */ /* 0x001fe200078efcff */
[C---:B------:R-:W-:Y:S02]  /*f8e0*/  VIADD R3, R2.reuse, 0x6800 ;  /* 0x0000680002037836 */ /* 0x040fe40000000000 */
[----:B------:R-:W-:-:S03]  /*f8f0*/  VIADD R2, R2, 0x7000 ;  /* 0x0000700002027836 */ /* 0x000fc60000000000 */
[----:B------:R-:W0:Y:S02]  /*f900*/  LDSM.16.MT88.4 R4, [R4+UR41+0xf200] ;  /* 0x00f200290404783b */ /* 0x000e240008004200 */
[C-C-:B0-----:R-:W-:Y:S02]  /*f910*/  PRMT R8, R4.reuse, 0x6420, R5.reuse ;  /* 0x0000642004087816 */ /* 0x141fe40000000005 */
[----:B------:R-:W-:Y:S02]  /*f920*/  PRMT R9, R4, 0x7531, R5 ;  /* 0x0000753104097816 */ /* 0x000fe40000000005 */
[C-C-:B------:R-:W-:Y:S02]  /*f930*/  PRMT R10, R6.reuse, 0x6420, R7.reuse ;  /* 0x00006420060a7816 */ /* 0x140fe40000000007 */
[----:B------:R-:W-:Y:S02]  /*f940*/  PRMT R11, R6, 0x7531, R7 ;  /* 0x00007531060b7816 */ /* 0x000fe40000000007 */
[----:B------:R-:W-:-:S02]  /*f950*/  LOP3.LUT R4, R3, R18, RZ, 0xfc, !PT ;  /* 0x0000001203047212 */ /* 0x000fc400078efcff */
[----:B------:R-:W-:Y:S01]  /*f960*/  LOP3.LUT R3, R3, R17, RZ, 0xfc, !PT ;  /* 0x0000001103037212 */ /* 0x000fe200078efcff */
[----:B------:R-:W-:Y:S04]  /*f970*/  STSM.16.M88.4 [R20], R8 ;  /* 0x0000000814007844 */ /* 0x000fe80000000200 */
[----:B------:R-:W0:Y:S01]  /*f980*/  LDSM.16.MT88.4 R4, [R4+UR41+0xf200] ;  /* 0x00f200290404783b */ /* 0x000e220008004200 */
[----:B------:R-:W-:Y:S01]  /*f990*/  IMAD.IADD R3, R14, 0x1, R3 ;  /* 0x000000010e037824 */ /* 0x000fe200078e0203 */
[C-C-:B0-----:R-:W-:Y:S02]  /*f9a0*/  PRMT R8, R4.reuse, 0x6420, R5.reuse ;  /* 0x0000642004087816 */ /* 0x141fe40000000005 */
[----:B------:R-:W-:Y:S02]  /*f9b0*/  PRMT R9, R4, 0x7531, R5 ;  /* 0x0000753104097816 */ /* 0x000fe40000000005 */
[----:B------:R-:W-:-:S02]  /*f9c0*/  PRMT R10, R6, 0x6420, R7 ;  /* 0x00006420060a7816 */ /* 0x000fc40000000007 */
[----:B------:R-:W-:-:S05]  /*f9d0*/  PRMT R11, R6, 0x7531, R7 ;  /* 0x00007531060b7816 */ /* 0x000fca0000000007 */
[----:B------:R-:W-:Y:S04]  /*f9e0*/  STSM.16.M88.4 [R15], R8 ;  /* 0x000000080f007844 */ /* 0x000fe80000000200 */
[----:B------:R-:W0:Y:S02]  /*f9f0*/  LDSM.16.MT88.4 R4, [R16+UR41+0xf200] ;  /* 0x00f200291004783b */ /* 0x000e240008004200 */
        /* <DEDUP_REMOVED lines=28> */
.L_x_2984:
[----:B------:R-:W2:Y:S01]  /*fbc0*/  LDL.LU R4, [R1] ;  /* 0x0000000001047983 */ /* 0x000ea20000300800 */
[----:B-1----:R1:W-:Y:S01]  /*fbd0*/  SYNCS.ARRIVE.TRANS64.A1T0 RZ, [R0+URZ+0x33450], RZ ;  /* 0x033450ff00ff79a7 */ /* 0x0023e2000810003f */
[----:B0-----:R-:W0:Y:S01]  /*fbe0*/  S2R R2, SR_TID.X ;  /* 0x0000000000027919 */ /* 0x001e220000002100 */
[----:B------:R-:W-:Y:S01]  /*fbf0*/  VIADD R19, R19, 0x1 ;  /* 0x0000000113137836 */ /* 0x000fe20000000000 */
[----:B------:R-:W3:Y:S01]  /*fc00*/  LDC R3, c[0x0][0xc34] ;  /* 0x00030d00ff037b82 */ /* 0x000ee20000000800 */
[----:B0-----:R-:W-:-:S07]  /*fc10*/  LOP3.LUT R2, R2, 0x7f, RZ, 0xc0, !PT ;  /* 0x0000007f02027812 */ /* 0x001fce00078ec0ff */
[----:B------:R-:W-:Y:S01]  /*fc20*/  BAR.SYNC.DEFER_BLOCKING 0x2, 0x80 ;  /* 0x0082000000007b1d */ /* 0x000fe20000010000 */
[----:B------:R-:W-:-:S13]  /*fc30*/  ISETP.NE.AND P0, PT, R2, RZ, PT ;  /* 0x000000ff0200720c */ /* 0x000fda0003f05270 */
[----:B------:R-:W-:-:S05]  /*fc40*/  @!P0 VIADD R2, R0, 0x33480 ;  /* 0x0003348000028836 */ /* 0x000fca0000000000 */
[----:B------:R-:W-:-:S04]  /*fc50*/  @!P0 PRMT R2, RZ, 0x654, R2 ;  /* 0x00000654ff028816 */ /* 0x000fc80000000002 */
[----:B------:R0:W-:Y:S01]  /*fc60*/  @!P0 SYNCS.ARRIVE.TRANS64.RED.A1T0 RZ, [R2+URZ], RZ ;  /* 0x000000ff02ff89a7 */ /* 0x0001e2000810043f */
[----:B------:R-:W-:-:S04]  /*fc70*/  ISETP.NE.AND P0, PT, R19, 0x2, PT ;  /* 0x000000021300780c */ /* 0x000fc80003f05270 */
[----:B-1----:R-:W-:Y:S01]  /*fc80*/  SEL R0, RZ, 0x1, P0 ;  /* 0x00000001ff007807 */ /* 0x002fe20000000000 */
[----:B------:R-:W-:-:S06]  /*fc90*/  UIADD3 UR50, UR43, UR50, URZ ;  /* 0x000000322b327290 */ /* 0x000fcc000fffe03f */
[----:B---3--:R-:W-:Y:S01]  /*fca0*/  ISETP.LE.AND P1, PT, R3, UR50, PT ;  /* 0x0000003203007c0c */ /* 0x008fe2000bf23270 */
[----:B------:R-:W-:Y:S01]  /*fcb0*/  UIADD3 UR46, UR46, 0x1, URZ ;  /* 0x000000012e2e7890 */ /* 0x000fe2000fffe03f */
[----:B------:R-:W-:Y:S02]  /*fcc0*/  SEL R19, R19, RZ, P0 ;  /* 0x000000ff13137207 */ /* 0x000fe40000000000 */
[----:B--2---:R-:W-:-:S05]  /*fcd0*/  LOP3.LUT R4, R4, R0, RZ, 0x3c, !PT ;  /* 0x0000000004047212 */ /* 0x004fca00078e3cff */
[----:B------:R0:W-:Y:S04]  /*fce0*/  STL [R1], R4 ;  /* 0x0000000401007387 */ /* 0x0001e80000100800 */
[----:B------:R-:W-:Y:S05]  /*fcf0*/  @!P1 BRA `(.L_x_2985) ;  /* 0xffffffc000ac9947 */ /* 0x000fea000383ffff */
[----:B------:R-:W-:-:S12]  /*fd00*/  ULOP3.LUT UR46, UR46, 0x1, URZ, 0xc, !UPT ;  /* 0x000000012e2e7892 */ /* 0x000fd8000f8e0c3f */
.L_x_2936:
[----:B------:R-:W1:Y:S01]  /*fd10*/  S2R R3, SR_CgaCtaId ;  /* 0x0000000000037919 */ /* 0x000e620000008800 */
[----:B------:R-:W-:-:S04]  /*fd20*/  MOV R0, 0x400 ;  /* 0x0000040000007802 */ /* 0x000fc80000000f00 */
[----:B-1----:R-:W-:Y:S01]  /*fd30*/  LEA R8, R3, R0, 0x18 ;  /* 0x0000000003087211 */ /* 0x002fe200078ec0ff */
[----:B------:R-:W-:-:S05]  /*fd40*/  IMAD.U32 R0, RZ, RZ, UR46 ;  /* 0x0000002eff007e24 */ /* 0x000fca000f8e00ff */
[----:B------:R-:W-:-:S04]  /*fd50*/  SHF.L.U32 R0, R0, 0x1f, RZ ;  /* 0x0000001f00007819 */ /* 0x000fc800000006ff */
[----:B------:R-:W1:Y:S02]  /*fd60*/  SYNCS.PHASECHK.TRANS64.TRYWAIT P0, [R8+URZ+0x33420], R0 ;  /* 0x03342000080075a7 */ /* 0x000e64000800017f */
[----:B-1----:R-:W-:Y:S05]  /*fd70*/  @!P0 BRA `(.L_x_2986) ;  /* 0x0000000c00788947 */ /* 0x002fea0003800000 */
.L_x_3023:
[----:B0-----:R-:W0:Y:S02]  /*fd80*/  S2R R2, SR_TID.X ;  /* 0x0000000000027919 */ /* 0x001e240000002100 */
[----:B0-----:R-:W-:-:S04]  /*fd90*/  SHF.R.U32.HI R2, RZ, 0x5, R2 ;  /* 0x00000005ff027819 */ /* 0x001fc80000011602 */
[----:B------:R-:W-:-:S05]  /*fda0*/  LOP3.LUT R2, R2, 0x3, RZ, 0xc0, !PT ;  /* 0x0000000302027812 */ /* 0x000fca00078ec0ff */
[----:B-1----:R-:W0:Y:S02]  /*fdb0*/  SHFL.IDX PT, R0, R2, RZ, 0x1f ;  /* 0x00001fff02007589 */ /* 0x002e2400000e0000 */
        /* <DEDUP_REMOVED lines=10> */
.L_x_2989:
[----:B------:R-:W2:Y:S01]  /*fe60*/  LDL.LU R6, [R1] ;  /* 0x0000000001067983 */ /* 0x000ea20000300800 */
[----:B------:R-:W-:Y:S02]  /*fe70*/  VIADD R0, R8, 0x33440 ;  /* 0x0003344008007836 */ /* 0x000fe40000000000 */
[C---:B------:R-:W-:Y:S02]  /*fe80*/  VIADD R2, R19.reuse, 0x1 ;  /* 0x0000000113027836 */ /* 0x040fe40000000000 */
[----:B------:R-:W-:-:S03]  /*fe90*/  IMAD R5, R19, 0x8, R0 ;  /* 0x0000000813057824 */ /* 0x000fc600078e0200 */
[----:B------:R-:W-:-:S04]  /*fea0*/  ISETP.NE.AND P2, PT, R2, 0x2, PT ;  /* 0x000000020200780c */ /* 0x000fc80003f45270 */
[----:B------:R-:W-:Y:S02]  /*feb0*/  SEL R3, RZ, 0x1, P2 ;  /* 0x00000001ff037807 */ /* 0x000fe40001000000 */
[C---:B--2---:R-:W-:Y:S02]  /*fec0*/  SHF.L.U32 R4, R6.reuse, 0x1f, RZ ;  /* 0x0000001f06047819 */ /* 0x044fe400000006ff */
[----:B------:R-:W-:Y:S02]  /*fed0*/  LOP3.LUT R6, R6, R3, RZ, 0x3c, !PT ;  /* 0x0000000306067212 */ /* 0x000fe400078e3cff */
[----:B------:R-:W0:Y:S01]  /*fee0*/  SYNCS.PHASECHK.TRANS64.TRYWAIT P1, [R5+URZ], R4 ;  /* 0x00000004050075a7 */ /* 0x000e22000802017f */
[----:B------:R-:W-:-:S05]  /*fef0*/  SEL R3, R2, RZ, P2 ;  /* 0x000000ff02037207 */ /* 0x000fca0001000000 */
[----:B------:R-:W-:Y:S01]  /*ff00*/  IMAD R7, R3, 0x8, R0 ;  /* 0x0000000803077824 */ /* 0x000fe200078e0200 */
[----:B------:R-:W-:Y:S01]  /*ff10*/  SHF.L.U32 R0, R6, 0x1f, RZ ;  /* 0x0000001f06007819 */ /* 0x000fe200000006ff */
[----:B0-----:R-:W-:Y:S06]  /*ff20*/  @!P1 BRA `(.L_x_2990) ;  /* 0x0000000c00209947 */ /* 0x001fec0003800000 */
.L_x_3024:
[----:B------:R-:W1:Y:S02]  /*ff30*/  SYNCS.PHASECHK.TRANS64.TRYWAIT P1, [R7+URZ], R0 ;  /* 0x00000000070075a7 */ /* 0x000e64000802017f */
[----:B-1----:R-:W-:Y:S05]  /*ff40*/  @!P1 BRA `(.L_x_2991) ;  /* 0x0000000c002c9947 */ /* 0x002fea0003800000 */
.L_x_3025:
[----:B------:R-:W-:Y:S05]  /*ff50*/  @!P0 BRA `(.L_x_2992) ;  /* 0x0000000000048947 */ /* 0x000fea0003800000 */
[----:B------:R-:W-:Y:S01]  /*ff60*/  BPT.TRAP 0x1 ;  /* 0x000000040000795c */ /* 0x000fe20000300000 */
.L_x_2992:
[----:B------:R-:W-:-:S04]  /*ff70*/  IMAD R19, R19, 0x8, R8 ;  /* 0x0000000813137824 */ /* 0x000fc800078e0208 */
[----:B------:R-:W2:Y:S02]  /*ff80*/  SYNCS.PHASECHK.TRANS64.TRYWAIT P1, [R19+URZ+0x33460], R4 ;  /* 0x03346004130075a7 */ /* 0x000ea4000802017f */
[----:B--2---:R-:W-:Y:S05]  /*ff90*/  @!P1 BRA `(.L_x_2993) ;  /* 0x0000000c002c9947 */ /* 0x004fea0003800000 */
.L_x_3026:
[----:B------:R-:W-:Y:S05]  /*ffa0*/  @!P0 BRA `(.L_x_2994) ;  /* 0x0000000000048947 */ /* 0x000fea0003800000 */
[----:B------:R-:W-:Y:S01]  /*ffb0*/  BPT.TRAP 0x1 ;  /* 0x000000040000795c */ /* 0x000fe20000300000 */
.L_x_2994:
[----:B------:R-:W-:-:S04]  /*ffc0*/  IMAD R3, R3, 0x8, R8 ;  /* 0x0000000803037824 */ /* 0x000fc800078e0208 */
[----:B------:R-:W3:Y:S02]  /*ffd0*/  SYNCS.PHASECHK.TRANS64.TRYWAIT P1, [R3+URZ+0x33460], R0 ;  /* 0x03346000030075a7 */ /* 0x000ee4000802017f */
[----:B---3--:R-:W-:Y:S05]  /*ffe0*/  @!P1 BRA `(.L_x_2995) ;  /* 0x0000000c002c9947 */ /* 0x008fea0003800000 */
.L_x_3027:
[----:B------:R-:W-:Y:S05]  /*fff0*/  @!P0 BRA `(.L_x_2996) ;  /* 0x0000000000048947 */ /* 0x000fea0003800000 */
[----:B------:R-:W-:Y:S01]  /*10000*/  BPT.TRAP 0x1 ;  /* 0x000000040000795c */ /* 0x000fe20000300000 */
.L_x_2996:
[----:B------:R-:W4:Y:S02]  /*10010*/  SYNCS.PHASECHK.TRANS64.TRYWAIT P0, [R19+URZ+0x33480], R4 ;  /* 0x03348004130075a7 */ /* 0x000f24000800017f */
[----:B----4-:R-:W-:Y:S05]  /*10020*/  @!P0 BRA `(.L_x_2997) ;  /* 0x0000000c00308947 */ /* 0x010fea0003800000 */
.L_x_2998:
[----:B------:R0:W0:Y:S02]  /*10030*/  SYNCS.PHASECHK.TRANS64.TRYWAIT P0, [R3+URZ+0x33480], R0 ;  /* 0x03348000030075a7 */ /* 0x000024000800017f */
[----:B0-----:R-:W-:Y:S05]  /*10040*/  @!P0 NANOSLEEP.SYNCS 0x989680 ;  /* 0x009896800000895d */ /* 0x001fea0003900000 */
[----:B------:R-:W0:Y:S02]  /*10050*/  @!P0 SYNCS.PHASECHK.TRANS64 P0, [R3+URZ+0x33480], R0 ;  /* 0x03348000030085a7 */ /* 0x000e24000800007f */
[----:B0-----:R-:W-:Y:S05]  /*10060*/  @!P0 BRA `(.L_x_2998) ;  /* 0xfffffffc00f08947 */ /* 0x001fea000383ffff */
.L_x_2988:
[----:B------:R-:W-:Y:S05]  /*10070*/  BSYNC B0 ;  /* 0x0000000000007941 */ /* 0x000fea0003800000 */
.L_x_2987:
[----:B------:R-:W-:Y:S05]  /*10080*/  EXIT ;  /* 0x000000000000794d */ /* 0x000fea0003800000 */
.L_x_2906:
[----:B0-----:R-:W-:-:S04]  /*10090*/  IMAD.U32 R3, RZ, RZ, UR39 ;  /* 0x00000027ff037e24 */ /* 0x001fc8000f8e00ff */
[----:B------:R0:W1:Y:S03]  /*100a0*/  SYNCS.PHASECHK.TRANS64.TRYWAIT P1, [R3+URZ+0x33400], R8 ;  /* 0x03340008030075a7 */ /* 0x000066000802017f */
[----:B-1----:R-:W-:Y:S05]  /*100b0*/  @!P1 NANOSLEEP.SYNCS 0x989680 ;  /* 0x009896800000995d */ /* 0x002fea0003900000 */
[----:B------:R-:W1:Y:S02]  /*100c0*/  @!P1 SYNCS.PHASECHK.TRANS64 P1, [R3+URZ+0x33400], R8 ;  /* 0x03340008030095a7 */ /* 0x000e64000802007f */
[----:B-1----:R-:W-:Y:S05]  /*100d0*/  @!P1 BRA `(.L_x_2906) ;  /* 0xfffffffc00ec9947 */ /* 0x002fea000383ffff */
[----:B------:R-:W-:Y:S05]  /*100e0*/  BRA `(.L_x_2999) ;  /* 0xffffff1400007947 */ /* 0x000fea000383ffff */
.L_x_2910:
[----:B-1----:R1:W2:Y:S02]  /*100f0*/  SYNCS.PHASECHK.TRANS64.TRYWAIT P1, [R3+URZ+0x33430], R4 ;  /* 0x03343004030075a7 */ /* 0x0022a4000802017f */
[----:B--2---:R-:W-:Y:S05]  /*10100*/  @!P1 NANOSLEEP.SYNCS 0x989680 ;  /* 0x009896800000995d */ /* 0x004fea0003900000 */
[----:B------:R-:W2:Y:S02]  /*10110*/  @!P1 SYNCS.PHASECHK.TRANS64 P1, [R3+URZ+0x33430], R4 ;  /* 0x03343004030095a7 */ /* 0x000ea4000802007f */
[----:B--2---:R-:W-:Y:S05]  /*10120*/  @!P1 BRA `(.L_x_2910) ;  /* 0xfffffffc00f09947 */ /* 0x004fea000383ffff */
[----:B------:R-:W-:Y:S05]  /*10130*/  BRA `(.L_x_2909) ;  /* 0xffffff1400287947 */ /* 0x000fea000383ffff */
.L_x_2915:
[----:B-1----:R-:W-:-:S04]  /*10140*/  IMAD.U32 R8, RZ, RZ, UR6 ;  /* 0x00000006ff087e24 */ /* 0x002fc8000f8e00ff */
[----:B------:R1:W2:Y:S03]  /*10150*/  SYNCS.PHASECHK.TRANS64.TRYWAIT P1, [R8+URZ+0x33430], R7 ;  /* 0x03343007080075a7 */ /* 0x0002a6000802017f */
[----:B--2---:R-:W-:Y:S05]  /*10160*/  @!P1 NANOSLEEP.SYNCS 0x989680 ;  /* 0x009896800000995d */ /* 0x004fea0003900000 */
[----:B------:R-:W2:Y:S02]  /*10170*/  @!P1 SYNCS.PHASECHK.TRANS64 P1, [R8+URZ+0x33430], R7 ;  /* 0x03343007080095a7 */ /* 0x000ea4000802007f */
[----:B--2---:R-:W-:Y:S05]  /*10180*/  @!P1 BRA `(.L_x_2915) ;  /* 0xfffffffc00ec9947 */ /* 0x004fea000383ffff */
[----:B------:R-:W-:Y:S05]  /*10190*/  BRA `(.L_x_2912) ;  /* 0xffffff5400187947 */ /* 0x000fea000383ffff */
.L_x_2919:
[----:B-1----:R-:W-:-:S04]  /*101a0*/  IMAD.U32 R8, RZ, RZ, UR6 ;  /* 0x00000006ff087e24 */ /* 0x002fc8000f8e00ff */
[----:B------:R1:W2:Y:S03]  /*101b0*/  SYNCS.PHASECHK.TRANS64.TRYWAIT P1, [R8+URZ+0x33450], R7 ;  /* 0x03345007080075a7 */ /* 0x0002a6000802017f */
[----:B--2---:R-:W-:Y:S05]  /*101c0*/  @!P1 NANOSLEEP.SYNCS 0x989680 ;  /* 0x009896800000995d */ /* 0x004fea0003900000 */
[----:B------:R-:W2:Y:S02]  /*101d0*/  @!P1 SYNCS.PHASECHK.TRANS64 P1, [R8+URZ+0x33450], R7 ;  /* 0x03345007080095a7 */ /* 0x000ea4000802007f */
[----:B--2---:R-:W-:Y:S05]  /*101e0*/  @!P1 BRA `(.L_x_2919) ;  /* 0xfffffffc00ec9947 */ /* 0x004fea000383ffff */
[----:B------:R-:W-:Y:S05]  /*101f0*/  BRA `(.L_x_2916) ;  /* 0xffffff6000187947 */ /* 0x000fea000383ffff */
.L_x_2925:
[----:B-1----:R-:W-:-:S04]  /*10200*/  IMAD.U32 R3, RZ, RZ, UR4 ;  /* 0x00000004ff037e24 */ /* 0x002fc8000f8e00ff */
[----:B------:R1:W2:Y:S03]  /*10210*/  SYNCS.PHASECHK.TRANS64.TRYWAIT P1, [R3+URZ+0x33450], R0 ;  /* 0x03345000030075a7 */ /* 0x0002a6000802017f */
[----:B--2---:R-:W-:Y:S05]  /*10220*/  @!P1 NANOSLEEP.SYNCS 0x989680 ;  /* 0x009896800000995d */ /* 0x004fea0003900000 */
[----:B------:R-:W2:Y:S02]  /*10230*/  @!P1 SYNCS.PHASECHK.TRANS64 P1, [R3+URZ+0x33450], R0 ;  /* 0x03345000030095a7 */ /* 0x000ea4000802007f */
[----:B--2---:R-:W-:Y:S05]  /*10240*/  @!P1 BRA `(.L_x_2925) ;  /* 0xfffffffc00ec9947 */ /* 0x004fea000383ffff */
[----:B------:R-:W-:Y:S05]  /*10250*/  BRA `(.L_x_2924) ;  /* 0xffffff8800f07947 */ /* 0x000fea000383ffff */
.L_x_2941:
[----:B------:R-:W-:Y:S02]  /*10260*/  IMAD.MOV.U32 R13, RZ, RZ, R4 ;  /* 0x000000ffff0d7224 */ /* 0x000fe400078e0004 */
[----:B------:R-:W-:Y:S02]  /*10270*/  IMAD.MOV.U32 R12, RZ, RZ, RZ ;  /* 0x000000ffff0c7224 */ /* 0x000fe400078e00ff */
[----:B------:R-:W-:Y:S02]  /*10280*/  IMAD.MOV.U32 R11, RZ, RZ, 0x1f ;  /* 0x0000001fff0b7424 */ /* 0x000fe400078e00ff */
[----:B------:R-:W-:-:S07]  /*10290*/  IMAD.MOV.U32 R15, RZ, RZ, -0x1 ;  /* 0xffffffffff0f7424 */ /* 0x000fce00078e00ff */
[----:B0-----:R-:W-:Y:S05]  /*102a0*/  WARPSYNC.COLLECTIVE R15, `(.L_x_3000) ;  /* 0x000000000f087348 */ /* 0x001fea0003c00000 */
[----:B------:R1:W2:Y:S02]  /*102b0*/  SHFL.IDX P6, R14, R13, R12, R11 ;  /* 0x0000000c0d0e7389 */ /* 0x0002a400000c000b */
[----:B012---:R-:W-:Y:S01]  /*102c0*/  ENDCOLLECTIVE ;  /* 0x000000000000791b */ /* 0x007fe20003800000 */
.L_x_3000:
[----:B------:R-:W-:Y:S05]  /*102d0*/  BRA `(.L_x_3001) ;  /* 0xffffffc400407947 */ /* 0x000fea000383ffff */
.L_x_2943:
[----:B------:R-:W-:Y:S01]  /*102e0*/  BSSY B0, `(.L_x_3002) ;  /* 0x0000006000007945 */ /* 0x000fe20003800000 */
[----:B------:R-:W-:-:S07]  /*102f0*/  IMAD.MOV.U32 R15, RZ, RZ, -0x1 ;  /* 0xffffffffff0f7424 */ /* 0x000fce00078e00ff */
[----:B-1----:R-:W-:Y:S05]  /*10300*/  WARPSYNC.COLLECTIVE R15, `(.L_x_3003) ;  /* 0x000000000f0c7348 */ /* 0x002fea0003c00000 */
[----:B------:R-:W-:Y:S02]  /*10310*/  ELECT P6, UR62, PT ;  /* 0x00000000003e782f */ /* 0x000fe400038c0000 */
[----:B------:R-:W-:Y:S01]  /*10320*/  MOV R14, UR62 ;  /* 0x0000003e000e7c02 */ /* 0x000fe20008000f00 */
[----:B-1----:R-:W-:Y:S10]  /*10330*/  ENDCOLLECTIVE ;  /* 0x000000000000791b */ /* 0x002ff40003800000 */
.L_x_3003:
[----:B------:R-:W-:Y:S05]  /*10340*/  BSYNC B0 ;  /* 0x0000000000007941 */ /* 0x000fea0003800000 */
.L_x_3002:
[----:B------:R-:W-:Y:S05]  /*10350*/  BRA `(.L_x_3004) ;  /* 0xffffffc4004c7947 */ /* 0x000fea000383ffff */
.L_x_2945:
[----:B0-----:R0:W1:Y:S02]  /*10360*/  SYNCS.PHASECHK.TRANS64.TRYWAIT P0, [R4+URZ+0x33480], R3 ;  /* 0x03348003040075a7 */ /* 0x001064000800017f */
[----:B-1----:R-:W-:Y:S05]  /*10370*/  @!P0 NANOSLEEP.SYNCS 0x989680 ;  /* 0x009896800000895d */ /* 0x002fea0003900000 */
[----:B------:R-:W1:Y:S02]  /*10380*/  @!P0 SYNCS.PHASECHK.TRANS64 P0, [R4+URZ+0x33480], R3 ;  /* 0x03348003040085a7 */ /* 0x000e64000800007f */
[----:B-1----:R-:W-:Y:S05]  /*10390*/  @!P0 BRA `(.L_x_2945) ;  /* 0xfffffffc00f08947 */ /* 0x002fea000383ffff */
[----:B------:R-:W-:Y:S05]  /*103a0*/  BRA `(.L_x_3005) ;  /* 0xffffffc400a87947 */ /* 0x000fea000383ffff */
.L_x_2947:
[----:B-1----:R1:W2:Y:S02]  /*103b0*/  SYNCS.PHASECHK.TRANS64.TRYWAIT P0, [R4+URZ+0x33440], R3 ;  /* 0x03344003040075a7 */ /* 0x0022a4000800017f */
[----:B--2---:R-:W-:Y:S05]  /*103c0*/  @!P0 NANOSLEEP.SYNCS 0x989680 ;  /* 0x009896800000895d */ /* 0x004fea0003900000 */
[----:B------:R-:W2:Y:S02]  /*103d0*/  @!P0 SYNCS.PHASECHK.TRANS64 P0, [R4+URZ+0x33440], R3 ;  /* 0x03344003040085a7 */ /* 0x000ea4000800007f */
[----:B--2---:R-:W-:Y:S05]  /*103e0*/  @!P0 BRA `(.L_x_2947) ;  /* 0xfffffffc00f08947 */ /* 0x004fea000383ffff */
[----:B------:R-:W-:Y:S05]  /*103f0*/  BRA `(.L_x_3006) ;  /* 0xffffffc800307947 */ /* 0x000fea000383ffff */
.L_x_2950:
        /* <DEDUP_REMOVED lines=8> */
.L_x_3007:
[----:B------:R-:W-:Y:S02]  /*10480*/  IMAD.MOV.U32 R13, RZ, RZ, R4 ;  /* 0x000000ffff0d7224 */ /* 0x000fe400078e0004 */
[----:B------:R-:W-:-:S07]  /*10490*/  IMAD.MOV.U32 R5, RZ, RZ, R14 ;  /* 0x000000ffff057224 */ /* 0x000fce00078e000e */
[----:B------:R-:W-:Y:S05]  /*104a0*/  WARPSYNC.COLLECTIVE R15, `(.L_x_3008) ;  /* 0x000000000f087348 */ /* 0x000fea0003c00000 */
[----:B------:R0:W1:Y:S02]  /*104b0*/  SHFL.IDX P6, R14, R13, R12, R11 ;  /* 0x0000000c0d0e7389 */ /* 0x00006400000c000b */
[----:B01----:R-:W-:Y:S01]  /*104c0*/  ENDCOLLECTIVE ;  /* 0x000000000000791b */ /* 0x003fe20003800000 */
.L_x_3008:
        /* <DEDUP_REMOVED lines=9> */
.L_x_3009:
        /* <DEDUP_REMOVED lines=8> */
[----:B------:R0:W-:Y:S02]  /*105e0*/  @!P4 LDGSTS.E.BYPASS.LTC128B.128 [R8+0x1e200], desc[UR48][R6.64], !P0 ;  /* 0x1e2000000608cfae */ /* 0x0001e4000c101d70 */
[----:B------:R-:W-:Y:S02]  /*105f0*/  ISETP.GE.AND P3, PT, R5, R2, PT ;  /* 0x000000020500720c */ /* 0x000fe40003f66270 */
[----:B------:R0:W-:Y:S01]  /*10600*/  @!P4 LDGSTS.E.BYPASS.LTC128B.128 [R8+0x20200], desc[UR48][R6.64+0x40], !P1 ;  /* 0x202000400608cfae */ /* 0x0001e2000c901d70 */
[----:B------:R-:W-:-:S03]  /*10610*/  IMAD.MOV.U32 R5, RZ, RZ, R14 ;  /* 0x000000ffff057224 */ /* 0x000fc600078e000e */
[----:B------:R0:W-:Y:S07]  /*10620*/  @!P4 LDGSTS.E.BYPASS.LTC128B.128 [R8+0x22200], desc[UR48][R6.64+0x80], !P2 ;  /* 0x222000800608cfae */ /* 0x0001ee000d101d70 */
[----:B0-----:R-:W-:Y:S05]  /*10630*/  WARPSYNC.COLLECTIVE R15, `(.L_x_3010) ;  /* 0x000000000f087348 */ /* 0x001fea0003c00000 */
[----:B------:R1:W2:Y:S02]  /*10640*/  SHFL.IDX P6, R14, R13, R12, R11 ;  /* 0x0000000c0d0e7389 */ /* 0x0002a400000c000b */
[----:B012---:R-:W-:Y:S01]  /*10650*/  ENDCOLLECTIVE ;  /* 0x000000000000791b */ /* 0x007fe20003800000 */
.L_x_3010:
[----:B------:R-:W-:Y:S02]  /*10660*/  IMAD.MOV.U32 R13, RZ, RZ, R3 ;  /* 0x000000ffff0d7224 */ /* 0x000fe400078e0003 */
[----:B------:R-:W-:Y:S02]  /*10670*/  IMAD.MOV.U32 R12, RZ, RZ, 0x2 ;  /* 0x00000002ff0c7424 */ /* 0x000fe400078e00ff */
[----:B------:R-:W-:-:S07]  /*10680*/  IMAD.MOV.U32 R6, RZ, RZ, R14 ;  /* 0x000000ffff067224 */ /* 0x000fce00078e000e */
[----:B------:R-:W-:Y:S05]  /*10690*/  WARPSYNC.COLLECTIVE R15, `(.L_x_3011) ;  /* 0x000000000f087348 */ /* 0x000fea0003c00000 */
[----:B------:R0:W1:Y:S02]  /*106a0*/  SHFL.IDX P6, R14, R13, R12, R11 ;  /* 0x0000000c0d0e7389 */ /* 0x00006400000c000b */
[----:B01----:R-:W-:Y:S01]  /*106b0*/  ENDCOLLECTIVE ;  /* 0x000000000000791b */ /* 0x003fe20003800000 */
.L_x_3011:
        /* <DEDUP_REMOVED lines=9> */
[----:B------:R0:W-:Y:S04]  /*10750*/  @!P3 LDGSTS.E.BYPASS.LTC128B.128 [R8+0x20a00], desc[UR48][R6.64+0x40], !P1 ;  /* 0x20a000400608bfae */ /* 0x0001e8000c901d70 */
[----:B------:R0:W-:Y:S01]  /*10760*/  @!P3 LDGSTS.E.BYPASS.LTC128B.128 [R8+0x22a00], desc[UR48][R6.64+0x80], !P2 ;  /* 0x22a000800608bfae */ /* 0x0001e2000d101d70 */
[----:B------:R-:W-:Y:S01]  /*10770*/  ISETP.GE.AND P3, PT, R5, R2, PT ;  /* 0x000000020500720c */ /* 0x000fe20003f66270 */
[----:B------:R-:W-:-:S12]  /*10780*/  IMAD.MOV.U32 R5, RZ, RZ, R14 ;  /* 0x000000ffff057224 */ /* 0x000fd800078e000e */
[----:B0-----:R-:W-:Y:S05]  /*10790*/  WARPSYNC.COLLECTIVE R15, `(.L_x_3012) ;  /* 0x000000000f087348 */ /* 0x001fea0003c00000 */
[----:B------:R1:W2:Y:S02]  /*107a0*/  SHFL.IDX P6, R14, R13, R12, R11 ;  /* 0x0000000c0d0e7389 */ /* 0x0002a400000c000b */
[----:B012---:R-:W-:Y:S01]  /*107b0*/  ENDCOLLECTIVE ;  /* 0x000000000000791b */ /* 0x007fe20003800000 */
.L_x_3012:
[----:B------:R-:W-:Y:S02]  /*107c0*/  IMAD.MOV.U32 R13, RZ, RZ, R3 ;  /* 0x000000ffff0d7224 */ /* 0x000fe400078e0003 */
[----:B------:R-:W-:Y:S02]  /*107d0*/  IMAD.MOV.U32 R12, RZ, RZ, 0x3 ;  /* 0x00000003ff0c7424 */ /* 0x000fe400078e00ff */
[----:B------:R-:W-:-:S07]  /*107e0*/  IMAD.MOV.U32 R6, RZ, RZ, R14 ;  /* 0x000000ffff067224 */ /* 0x000fce00078e000e */
[----:B------:R-:W-:Y:S05]  /*107f0*/  WARPSYNC.COLLECTIVE R15, `(.L_x_3013) ;  /* 0x000000000f087348 */ /* 0x000fea0003c00000 */
[----:B------:R0:W1:Y:S02]  /*10800*/  SHFL.IDX P6, R14, R13, R12, R11 ;  /* 0x0000000c0d0e7389 */ /* 0x00006400000c000b */
[----:B01----:R-:W-:Y:S01]  /*10810*/  ENDCOLLECTIVE ;  /* 0x000000000000791b */ /* 0x003fe20003800000 */
.L_x_3013:
        /* <DEDUP_REMOVED lines=9> */
[----:B------:R-:W-:-:S03]  /*108b0*/  IMAD.MOV.U32 R3, RZ, RZ, R14 ;  /* 0x000000ffff037224 */ /* 0x000fc600078e000e */
[----:B------:R0:W-:Y:S04]  /*108c0*/  @!P3 LDGSTS.E.BYPASS.LTC128B.128 [R8+0x23200], desc[UR48][R6.64+0x80], !P2 ;  /* 0x232000800608bfae */ /* 0x0001e8000d101d70 */
[----:B0-----:R-:W-:Y:S05]  /*108d0*/  WARPSYNC.COLLECTIVE R15, `(.L_x_3014) ;  /* 0x000000000f087348 */ /* 0x001fea0003c00000 */
[----:B------:R1:W2:Y:S02]  /*108e0*/  SHFL.IDX P6, R14, R13, R12, R11 ;  /* 0x0000000c0d0e7389 */ /* 0x0002a400000c000b */
[----:B012---:R-:W-:Y:S01]  /*108f0*/  ENDCOLLECTIVE ;  /* 0x000000000000791b */ /* 0x007fe20003800000 */
.L_x_3014:
[----:B------:R-:W-:Y:S01]  /*10900*/  IMAD.MOV.U32 R4, RZ, RZ, R14 ;  /* 0x000000ffff047224 */ /* 0x000fe200078e000e */
[----:B------:R-:W-:Y:S06]  /*10910*/  BRA `(.L_x_3015) ;  /* 0xffffffcc006c7947 */ /* 0x000fec000383ffff */
.L_x_2953:
[----:B-1----:R-:W-:-:S04]  /*10920*/  IMAD.U32 R2, RZ, RZ, UR41 ;  /* 0x00000029ff027e24 */ /* 0x002fc8000f8e00ff */
[----:B------:R1:W2:Y:S03]  /*10930*/  SYNCS.PHASECHK.TRANS64.TRYWAIT P0, [R2+URZ+0x33420], R0 ;  /* 0x03342000020075a7 */ /* 0x0002a6000800017f */
[----:B--2---:R-:W-:Y:S05]  /*10940*/  @!P0 NANOSLEEP.SYNCS 0x989680 ;  /* 0x009896800000895d */ /* 0x004fea0003900000 */
[----:B------:R-:W2:Y:S02]  /*10950*/  @!P0 SYNCS.PHASECHK.TRANS64 P0, [R2+URZ+0x33420], R0 ;  /* 0x03342000020085a7 */ /* 0x000ea4000800007f */
[----:B--2---:R-:W-:Y:S05]  /*10960*/  @!P0 BRA `(.L_x_2953) ;  /* 0xfffffffc00ec8947 */ /* 0x004fea000383ffff */
[----:B------:R-:W-:Y:S05]  /*10970*/  BRA `(.L_x_3016) ;  /* 0xffffffcc00b07947 */ /* 0x000fea000383ffff */
.L_x_2959:
[----:B0-----:R0:W2:Y:S02]  /*10980*/  SYNCS.PHASECHK.TRANS64.TRYWAIT P0, [R6+URZ+0x33480], R4 ;  /* 0x03348004060075a7 */ /* 0x0010a4000800017f */
[----:B--2---:R-:W-:Y:S05]  /*10990*/  @!P0 NANOSLEEP.SYNCS 0x989680 ;  /* 0x009896800000895d */ /* 0x004fea0003900000 */
[----:B------:R-:W2:Y:S02]  /*109a0*/  @!P0 SYNCS.PHASECHK.TRANS64 P0, [R6+URZ+0x33480], R4 ;  /* 0x03348004060085a7 */ /* 0x000ea4000800007f */
[----:B--2---:R-:W-:Y:S05]  /*109b0*/  @!P0 BRA `(.L_x_2959) ;  /* 0xfffffffc00f08947 */ /* 0x004fea000383ffff */
[----:B------:R-:W-:Y:S05]  /*109c0*/  BRA `(.L_x_3017) ;  /* 0xffffffd0005c7947 */ /* 0x000fea000383ffff */
.L_x_2966:
[----:B--2---:R2:W3:Y:S02]  /*109d0*/  SYNCS.PHASECHK.TRANS64.TRYWAIT P0, [R6+URZ+0x33440], R4 ;  /* 0x03344004060075a7 */ /* 0x0044e4000800017f */
[----:B---3--:R-:W-:Y:S05]  /*109e0*/  @!P0 NANOSLEEP.SYNCS 0x989680 ;  /* 0x009896800000895d */ /* 0x008fea0003900000 */
[----:B------:R-:W3:Y:S02]  /*109f0*/  @!P0 SYNCS.PHASECHK.TRANS64 P0, [R6+URZ+0x33440], R4 ;  /* 0x03344004060085a7 */ /* 0x000ee4000800007f */
[----:B---3--:R-:W-:Y:S05]  /*10a00*/  @!P0 BRA `(.L_x_2966) ;  /* 0xfffffffc00f08947 */ /* 0x008fea000383ffff */
[----:B------:R-:W-:Y:S05]  /*10a10*/  BRA `(.L_x_3018) ;  /* 0xffffffd400587947 */ /* 0x000fea000383ffff */
.L_x_2974:
[----:B0-----:R0:W2:Y:S02]  /*10a20*/  SYNCS.PHASECHK.TRANS64.TRYWAIT P0, [R3+URZ+0x33470], R4 ;  /* 0x03347004030075a7 */ /* 0x0010a4000800017f */
[----:B--2---:R-:W-:Y:S05]  /*10a30*/  @!P0 NANOSLEEP.SYNCS 0x989680 ;  /* 0x009896800000895d */ /* 0x004fea0003900000 */
[----:B------:R-:W2:Y:S02]  /*10a40*/  @!P0 SYNCS.PHASECHK.TRANS64 P0, [R3+URZ+0x33470], R4 ;  /* 0x03347004030085a7 */ /* 0x000ea4000800007f */
[----:B--2---:R-:W-:Y:S05]  /*10a50*/  @!P0 BRA `(.L_x_2974) ;  /* 0xfffffffc00f08947 */ /* 0x004fea000383ffff */
[----:B------:R-:W-:Y:S05]  /*10a60*/  BRA `(.L_x_3019) ;  /* 0xffffffd8006c7947 */ /* 0x000fea000383ffff */
.L_x_2976:
[----:B0-----:R0:W2:Y:S02]  /*10a70*/  SYNCS.PHASECHK.TRANS64.TRYWAIT P0, [R3+URZ+0x33460], R4 ;  /* 0x03346004030075a7 */ /* 0x0010a4000800017f */
[----:B--2---:R-:W-:Y:S05]  /*10a80*/  @!P0 NANOSLEEP.SYNCS 0x989680 ;  /* 0x009896800000895d */ /* 0x004fea0003900000 */
[----:B------:R-:W2:Y:S02]  /*10a90*/  @!P0 SYNCS.PHASECHK.TRANS64 P0, [R3+URZ+0x33460], R4 ;  /* 0x03346004030085a7 */ /* 0x000ea4000800007f */
[----:B--2---:R-:W-:Y:S05]  /*10aa0*/  @!P0 BRA `(.L_x_2976) ;  /* 0xfffffffc00f08947 */ /* 0x004fea000383ffff */
[----:B------:R-:W-:Y:S05]  /*10ab0*/  BRA `(.L_x_3020) ;  /* 0xffffffd800747947 */ /* 0x000fea000383ffff */
.L_x_2981:
[----:B-1----:R1:W2:Y:S02]  /*10ac0*/  SYNCS.PHASECHK.TRANS64.TRYWAIT P0, [R0+URZ+0x33470], R3 ;  /* 0x03347003000075a7 */ /* 0x0022a4000800017f */
[----:B--2---:R-:W-:Y:S05]  /*10ad0*/  @!P0 NANOSLEEP.SYNCS 0x989680 ;  /* 0x009896800000895d */ /* 0x004fea0003900000 */
[----:B------:R-:W2:Y:S02]  /*10ae0*/  @!P0 SYNCS.PHASECHK.TRANS64 P0, [R0+URZ+0x33470], R3 ;  /* 0x03347003000085a7 */ /* 0x000ea4000800007f */
[----:B--2---:R-:W-:Y:S05]  /*10af0*/  @!P0 BRA `(.L_x_2981) ;  /* 0xfffffffc00f08947 */ /* 0x004fea000383ffff */
[----:B------:R-:W-:Y:S05]  /*10b00*/  BRA `(.L_x_3021) ;  /* 0xffffffe400747947 */ /* 0x000fea000383ffff */
.L_x_2983:
[----:B-1----:R1:W2:Y:S02]  /*10b10*/  SYNCS.PHASECHK.TRANS64.TRYWAIT P0, [R0+URZ+0x33460], R3 ;  /* 0x03346003000075a7 */ /* 0x0022a4000800017f */
[----:B--2---:R-:W-:Y:S05]  /*10b20*/  @!P0 NANOSLEEP.SYNCS 0x989680 ;  /* 0x009896800000895d */ /* 0x004fea0003900000 */
[----:B------:R-:W2:Y:S02]  /*10b30*/  @!P0 SYNCS.PHASECHK.TRANS64 P0, [R0+URZ+0x33460], R3 ;  /* 0x03346003000085a7 */ /* 0x000ea4000800007f */
[----:B--2---:R-:W-:Y:S05]  /*10b40*/  @!P0 BRA `(.L_x_2983) ;  /* 0xfffffffc00f08947 */ /* 0x004fea000383ffff */
[----:B------:R-:W-:Y:S05]  /*10b50*/  BRA `(.L_x_3022) ;  /* 0xffffffe4007c7947 */ /* 0x000fea000383ffff */
.L_x_2986:
[----:B-1----:R1:W2:Y:S02]  /*10b60*/  SYNCS.PHASECHK.TRANS64.TRYWAIT P0, [R8+URZ+0x33420], R0 ;  /* 0x03342000080075a7 */ /* 0x0022a4000800017f */
[----:B--2---:R-:W-:Y:S05]  /*10b70*/  @!P0 NANOSLEEP.SYNCS 0x989680 ;  /* 0x009896800000895d */ /* 0x004fea0003900000 */
[----:B------:R-:W2:Y:S02]  /*10b80*/  @!P0 SYNCS.PHASECHK.TRANS64 P0, [R8+URZ+0x33420], R0 ;  /* 0x03342000080085a7 */ /* 0x000ea4000800007f */
[----:B--2---:R-:W-:Y:S05]  /*10b90*/  @!P0 BRA `(.L_x_2986) ;  /* 0xfffffffc00f08947 */ /* 0x004fea000383ffff */
[----:B------:R-:W-:Y:S05]  /*10ba0*/  BRA `(.L_x_3023) ;  /* 0xfffffff000747947 */ /* 0x000fea000383ffff */
.L_x_2990:
[----:B0-----:R0:W1:Y:S02]  /*10bb0*/  SYNCS.PHASECHK.TRANS64.TRYWAIT P1, [R5+URZ], R4 ;  /* 0x00000004050075a7 */ /* 0x001064000802017f */
[----:B-1----:R-:W-:Y:S05]  /*10bc0*/  @!P1 NANOSLEEP.SYNCS 0x989680 ;  /* 0x009896800000995d */ /* 0x002fea0003900000 */
[----:B------:R-:W1:Y:S02]  /*10bd0*/  @!P1 SYNCS.PHASECHK.TRANS64 P1, [R5+URZ], R4 ;  /* 0x00000004050095a7 */ /* 0x000e64000802007f */
[----:B-1----:R-:W-:Y:S05]  /*10be0*/  @!P1 BRA `(.L_x_2990) ;  /* 0xfffffffc00f09947 */ /* 0x002fea000383ffff */
[----:B------:R-:W-:Y:S05]  /*10bf0*/  BRA `(.L_x_3024) ;  /* 0xfffffff000cc7947 */ /* 0x000fea000383ffff */
.L_x_2991:
[----:B-1----:R1:W2:Y:S02]  /*10c00*/  SYNCS.PHASECHK.TRANS64.TRYWAIT P1, [R7+URZ], R0 ;  /* 0x00000000070075a7 */ /* 0x0022a4000802017f */
[----:B--2---:R-:W-:Y:S05]  /*10c10*/  @!P1 NANOSLEEP.SYNCS 0x989680 ;  /* 0x009896800000995d */ /* 0x004fea0003900000 */
[----:B------:R-:W2:Y:S02]  /*10c20*/  @!P1 SYNCS.PHASECHK.TRANS64 P1, [R7+URZ], R0 ;  /* 0x00000000070095a7 */ /* 0x000ea4000802007f */
[----:B--2---:R-:W-:Y:S05]  /*10c30*/  @!P1 BRA `(.L_x_2991) ;  /* 0xfffffffc00f09947 */ /* 0x004fea000383ffff */
[----:B------:R-:W-:Y:S05]  /*10c40*/  BRA `(.L_x_3025) ;  /* 0xfffffff000c07947 */ /* 0x000fea000383ffff */
.L_x_2993:
[----:B--2---:R2:W3:Y:S02]  /*10c50*/  SYNCS.PHASECHK.TRANS64.TRYWAIT P1, [R19+URZ+0x33460], R4 ;  /* 0x03346004130075a7 */ /* 0x0044e4000802017f */
[----:B---3--:R-:W-:Y:S05]  /*10c60*/  @!P1 NANOSLEEP.SYNCS 0x989680 ;  /* 0x009896800000995d */ /* 0x008fea0003900000 */
[----:B------:R-:W3:Y:S02]  /*10c70*/  @!P1 SYNCS.PHASECHK.TRANS64 P1, [R19+URZ+0x33460], R4 ;  /* 0x03346004130095a7 */ /* 0x000ee4000802007f */
[----:B---3--:R-:W-:Y:S05]  /*10c80*/  @!P1 BRA `(.L_x_2993) ;  /* 0xfffffffc00f09947 */ /* 0x008fea000383ffff */
[----:B------:R-:W-:Y:S05]  /*10c90*/  BRA `(.L_x_3026) ;  /* 0xfffffff000c07947 */ /* 0x000fea000383ffff */
.L_x_2995:
[----:B---3--:R3:W4:Y:S02]  /*10ca0*/  SYNCS.PHASECHK.TRANS64.TRYWAIT P1, [R3+URZ+0x33460], R0 ;  /* 0x03346000030075a7 */ /* 0x008724000802017f */
[----:B----4-:R-:W-:Y:S05]  /*10cb0*/  @!P1 NANOSLEEP.SYNCS 0x989680 ;  /* 0x009896800000995d */ /* 0x010fea0003900000 */
[----:B------:R-:W4:Y:S02]  /*10cc0*/  @!P1 SYNCS.PHASECHK.TRANS64 P1, [R3+URZ+0x33460], R0 ;  /* 0x03346000030095a7 */ /* 0x000f24000802007f */
[----:B----4-:R-:W-:Y:S05]  /*10cd0*/  @!P1 BRA `(.L_x_2995) ;  /* 0xfffffffc00f09947 */ /* 0x010fea000383ffff */
[----:B------:R-:W-:Y:S05]  /*10ce0*/  BRA `(.L_x_3027) ;  /* 0xfffffff000c07947 */ /* 0x000fea000383ffff */
.L_x_2997:
[----:B----4-:R4:W0:Y:S02]  /*10cf0*/  SYNCS.PHASECHK.TRANS64.TRYWAIT P0, [R19+URZ+0x33480], R4 ;  /* 0x03348004130075a7 */ /* 0x010824000800017f */
[----:B0-----:R-:W-:Y:S05]  /*10d00*/  @!P0 NANOSLEEP.SYNCS 0x989680 ;  /* 0x009896800000895d */ /* 0x001fea0003900000 */
[----:B------:R-:W0:Y:S02]  /*10d10*/  @!P0 SYNCS.PHASECHK.TRANS64 P0, [R19+URZ+0x33480], R4 ;  /* 0x03348004130085a7 */ /* 0x000e24000800007f */
[----:B0-----:R-:W-:Y:S05]  /*10d20*/  @!P0 BRA `(.L_x_2997) ;  /* 0xfffffffc00f08947 */ /* 0x001fea000383ffff */
[----:B------:R-:W-:Y:S05]  /*10d30*/  BRA `(.L_x_2998) ;  /* 0xfffffff000bc7947 */ /* 0x000fea000383ffff */
.L_x_3028:
        /* <DEDUP_REMOVED lines=12> */
.L_x_12962:


//--------------------- .text._ZN7cutlass13device_kernelIN5flash11enable_sm90INS1_16FlashAttnFwdSm90INS1_25CollectiveMainloopFwdSm90ILi2EN4cute5tupleIJNS5_1CILi2EEENS7_ILi1EEES9_EEENS6_IJNS7_ILi128EEENS7_ILi160EEENS7_ILi192EEEEEELi192ENS_12float_e4m3_tEfNS_4arch4Sm90ELb0ELb0ELb1ELb0ELb0ELb0ELb0ELb1ELb1ELb1ELb0ELb0EEENS1_21CollectiveEpilogueFwdINS6_IJSB_SD_SC_EEESA_NS_10bfloat16_tESH_Li256ELb0ELb1ELb0ELb1EEENS1_29StaticPersistentTileSchedulerILb0EEEEEEEEEvNT_6ParamsE --------------------------
	.section	.text._ZN7cutlass13device_kernelIN5flash11enable_sm90INS1_16FlashAttnFwdSm90INS1_25CollectiveMainloopFwdSm90ILi2EN4cute5tupleIJNS5_1CILi2EEENS7_ILi1EEES9_EEENS6_IJNS7_ILi128EEENS7_ILi160EEENS7_ILi192EEEEEELi192ENS_12float_e4m3_tEfNS_4arch4Sm90ELb0ELb0ELb1ELb0ELb0ELb0ELb0ELb1ELb1ELb1ELb0ELb0EEENS1_21CollectiveEpilogueFwdINS6_IJSB_SD_SC_EEESA_NS_10bfloat16_tESH_Li256ELb0ELb1ELb0ELb1EEENS1_29StaticPersistentTileSchedulerILb0EEEEEEEEEvNT_6ParamsE,"ax",@progbits
	.align	128
.text._ZN7cutlass13device_kernelIN5flash11enable_sm90INS1_16FlashAttnFwdSm90INS1_25CollectiveMainloopFwdSm90ILi2EN4cute5tupleIJNS5_1CILi2EEENS7_ILi1EEES9_EEENS6_IJNS7_ILi128EEENS7_ILi160EEENS7_ILi192EEEEEELi192ENS_12float_e4m3_tEfNS_4arch4Sm90ELb0ELb0ELb1ELb0ELb0ELb0ELb0ELb1ELb1ELb1ELb0ELb0EEENS1_21CollectiveEpilogueFwdINS6_IJSB_SD_SC_EEESA_NS_10bfloat16_tESH_Li256ELb0ELb1ELb0ELb1EEENS1_29StaticPersistentTileSchedulerILb0EEEEEEEEEvNT_6ParamsE:
        .type           _ZN7cutlass13device_kernelIN5flash11enable_sm90INS1_16FlashAttnFwdSm90INS1_25CollectiveMainloopFwdSm90ILi2EN4cute5tupleIJNS5_1CILi2EEENS7_ILi1EEES9_EEENS6_IJNS7_ILi128EEENS7_ILi160EEENS7_ILi192EEEEEELi192ENS_12float_e4m3_tEfNS_4arch4Sm90ELb0ELb0ELb1ELb0ELb0ELb0ELb0ELb1ELb1ELb1ELb0ELb0EEENS1_21CollectiveEpilogueFwdINS6_IJSB_SD_SC_EEESA_NS_10bfloat16_tESH_Li256ELb0ELb1ELb0ELb1EEENS1_29StaticPersistentTileSchedulerILb0EEEEEEEEEvNT_6ParamsE,@function
        .size           _ZN7cutlass13device_kernelIN5flash11enable_sm90INS1_16FlashAttnFwdSm90INS1_25CollectiveMainloopFwdSm90ILi2EN4cute5tupleIJNS5_1CILi2EEENS7_ILi1EEES9_EEENS6_IJNS7_ILi128EEENS7_ILi160EEENS7_ILi192EEEEEELi192ENS_12float_e4m3_tEfNS_4arch4Sm90ELb0ELb0ELb1ELb0ELb0ELb0ELb0ELb1ELb1ELb1ELb0ELb0EEENS1_21CollectiveEpilogueFwdINS6_IJSB_SD_SC_EEESA_NS_10bfloat16_tESH_Li256ELb0ELb1ELb0ELb1EEENS1_29StaticPersistentTileSchedulerILb0EEEEEEEEEvNT_6ParamsE,(.L_x_12963 - _ZN7cutlass13device_kernelIN5flash11enable_sm90INS1_16FlashAttnFwdSm90INS1_25CollectiveMainloopFwdSm90ILi2EN4cute5tupleIJNS5_1CILi2EEENS7_ILi1EEES9_EEENS6_IJNS7_ILi128EEENS7_ILi160EEENS7_ILi192EEEEEELi192ENS_12float_e4m3_tEfNS_4arch4Sm90ELb0ELb0ELb1ELb0ELb0ELb0ELb0ELb1ELb1ELb1ELb0ELb0EEENS1_21CollectiveEpilogueFwdINS6_IJSB_SD_SC_EEESA_NS_10bfloat16_tESH_Li256ELb0ELb1ELb0ELb1EEENS1_29StaticPersistentTileSchedulerILb0EEEEEEEEEvNT_6ParamsE)
        .other          _ZN7cutlass13device_kernelIN5flash11enable_sm90INS1_16FlashAttnFwdSm90INS1_25CollectiveMainloopFwdSm90ILi2EN4cute5tupleIJNS5_1CILi2EEENS7_ILi1EEES9_EEENS6_IJNS7_ILi128EEENS7_ILi160EEENS7_ILi192EEEEEELi192ENS_12float_e4m3_tEfNS_4arch4Sm90ELb0ELb0ELb1ELb0ELb0ELb0ELb0ELb1ELb1ELb1ELb0ELb0EEENS1_21CollectiveEpilogueFwdINS6_IJSB_SD_SC_EEESA_NS_10bfloat16_tESH_Li256ELb0ELb1ELb0ELb1EEENS1_29StaticPersistentTileSchedulerILb0EEEEEEEEEvNT_6ParamsE,@"STO_CUDA_ENTRY STV_DEFAULT"
_ZN7cutlass13device_kernelIN5flash11enable_sm90INS1_16FlashAttnFwdSm90INS1_25CollectiveMainloopFwdSm90ILi2EN4cute5tupleIJNS5_1CILi2EEENS7_ILi1EEES9_EEENS6_IJNS7_ILi128EEENS7_ILi160EEENS7_ILi192EEEEEELi192ENS_12float_e4m3_tEfNS_4arch4Sm90ELb0ELb0ELb1ELb0ELb0ELb0ELb0ELb1ELb1ELb1ELb0ELb0EEENS1_21CollectiveEpilogueFwdINS6_IJSB_SD_SC_EEESA_NS_10bfloat16_tESH_Li256ELb0ELb1ELb0ELb1EEENS1_29StaticPersistentTileSchedulerILb0EEEEEEEEEvNT_6ParamsE:
        /* <DEDUP_REMOVED lines=18> */
.L_x_3030:
[----:B------:R-:W-:Y:S05]  /*0120*/  BSYNC B0 ;  /* 0x0000000000007941 */ /* 0x000fea0003800000 */
.L_x_3029:
        /* <DEDUP_REMOVED lines=41> */
.L_x_3031:
[----:B0-----:R-:W0:Y:S01]  /*03c0*/  S2UR UR4, SR_CTAID.Y ;  /* 0x00000000000479c3 */ /* 0x001e220000002600 */
[----:B------:R-:W3:Y:S01]  /*03d0*/  SHFL.IDX PT, R4, R0, RZ, 0x1f ;  /* 0x00001fff00047589 */ /* 0x000ee200000e0000 */
[----:B------:R-:W-:Y:S01]  /*03e0*/  ULDC UR5, c[0x0][0x154] ;  /* 0x0000550000057ab9 */ /* 0x000fe20000000800 */
[----:B------:R-:W-:-:S05]  /*03f0*/  NOP ;  /* 0x0000000000007918 */ /* 0x000fca0000000000 */
[----:B------:R-:W5:Y:S08]  /*0400*/  S2UR UR50, SR_CTAID.X ;  /* 0x00000000003279c3 */ /* 0x000f700000002500 */
[----:B------:R-:W1:Y:S01]  /*0410*/  LDC R6, c[0x0][0x148] ;  /* 0x00005200ff067b82 */ /* 0x000e620000000800 */
[----:B0-----:R-:W-:Y:S02]  /*0420*/  I2FP.F32.U32 R3, UR4 ;  /* 0x0000000400037c45 */ /* 0x001fe40008201000 */
[----:B---3--:R-:W-:-:S03]  /*0430*/  ISETP.NE.AND P0, PT, R4, RZ, PT ;  /* 0x000000ff0400720c */ /* 0x008fc60003f05270 */
[----:B------:R-:W-:Y:S01]  /*0440*/  FMUL R5, R3, UR5 ;  /* 0x0000000503057c20 */ /* 0x000fe20008400000 */
[----:B------:R-:W-:Y:S02]  /*0450*/  SHF.R.S32.HI R3, RZ, 0x1f, R7 ;  /* 0x0000001fff037819 */ /* 0x000fe40000011407 */
[----:B-----5:R-:W-:-:S03]  /*0460*/  I2FP.F32.U32 R4, UR50 ;  /* 0x0000003200047c45 */ /* 0x020fc60008201000 */
[----:B------:R-:W0:Y:S02]  /*0470*/  F2I.U32.TRUNC.NTZ R5, R5 ;  /* 0x0000000500057305 */ /* 0x000e24000020f000 */
[----:B0-----:R-:W-:-:S04]  /*0480*/  IMAD.MOV R11, RZ, RZ, -R5 ;  /* 0x000000ffff0b7224 */ /* 0x001fc800078e0a05 */
[----:B-1----:R-:W-:Y:S01]  /*0490*/  IMAD R11, R6, R11, UR4 ;  /* 0x00000004060b7e24 */ /* 0x002fe2000f8e020b */
[----:B------:R-:W-:Y:S02]  /*04a0*/  ULDC UR4, c[0x0][0x150] ;  /* 0x0000540000047ab9 */ /* 0x000fe40000000800 */
[----:B------:R-:W-:Y:S01]  /*04b0*/  FMUL R8, R4, UR4 ;  /* 0x0000000404087c20 */ /* 0x000fe20008400000 */
[----:B------:R-:W-:Y:S06]  /*04c0*/  @P0 BRA `(.L_x_3032) ;  /* 0x0000000000480947 */ /* 0x000fec0003800000 */
[----:B------:R-:W0:Y:S01]  /*04d0*/  S2UR UR5, SR_CgaCtaId ;  /* 0x00000000000579c3 */ /* 0x000e220000008800 */
[----:B------:R-:W-:Y:S01]  /*04e0*/  UMOV UR4, 0x400 ;  /* 0x0000040000047882 */ /* 0x000fe20000000000 */
[----:B------:R-:W-:Y:S01]  /*04f0*/  UMOV UR6, 0x80 ;  /* 0x0000008000067882 */ /* 0x000fe20000000000 */
[----:B------:R-:W-:Y:S01]  /*0500*/  UMOV UR9, 0x100 ;  /* 0x0000010000097882 */ /* 0x000fe20000000000 */
[----:B------:R-:W-:-:S04]  /*0510*/  UIADD3 UR6, -UR6, 0x100000, URZ ;  /* 0x0010000006067890 */ /* 0x000fc8000fffe13f */
[----:B------:R-:W-:Y:S02]  /*0520*/  USHF.L.U32 UR7, UR6, 0xb, URZ ;  /* 0x0000000b06077899 */ /* 0x000fe4000800063f */
[----:B------:R-:W-:Y:S01]  /*0530*/  USHF.L.U32 UR6, UR6, 0x1, URZ ;  /* 0x0000000106067899 */ /* 0x000fe2000800063f */
[----:B------:R-:W-:Y:S01]  /*0540*/  ELECT P0, URZ, PT ;  /* 0x00000000003f782f */ /* 0x000fe20003800000 */
[----:B0-----:R-:W-:Y:S02]  /*0550*/  ULEA UR8, UR5, UR4, 0x18 ;  /* 0x0000000405087291 */ /* 0x001fe4000f8ec03f */
[----:B------:R-:W-:-:S04]  /*0560*/  UIADD3 UR4, -UR9, 0x100000, URZ ;  /* 0x0010000009047890 */ /* 0x000fc8000fffe13f */
[----:B------:R-:W-:Y:S02]  /*0570*/  USHF.L.U32 UR5, UR4, 0xb, URZ ;  /* 0x0000000b04057899 */ /* 0x000fe4000800063f */
[----:B------:R-:W-:Y:S01]  /*0580*/  USHF.L.U32 UR4, UR4, 0x1, URZ ;  /* 0x0000000104047899 */ /* 0x000fe2000800063f */
[----:B------:R-:W0:Y:S03]  /*0590*/  FENCE.VIEW.ASYNC.S ;  /* 0x00000000000073c6 */ /* 0x000e260000000000 */
[----:B0-----:R0:W1:Y:S08]  /*05a0*/  SYNCS.EXCH.64 URZ, [UR8+0x33450], UR6 ;  /* 0x03345006083f75b2 */ /* 0x0010700008000100 */
[----:B------:R0:W3:Y:S01]  /*05b0*/  SYNCS.EXCH.64 URZ, [UR8+0x33460], UR4 ;  /* 0x03346004083f75b2 */ /* 0x0000e20008000100 */
[----:B------:R0:W0:Y:S01]  /*05c0*/  SYNCS.EXCH.64 URZ, [UR8+0x33458], UR6 ;  /* 0x03345806083f75b2 */ /* 0x0000220008000100 */
[----:B------:R0:W0:Y:S01]  /*05d0*/  SYNCS.EXCH.64 URZ, [UR8+0x33468], UR4 ;  /* 0x03346804083f75b2 */ /* 0x0000220008000100 */
[----:B------:R-:W-:Y:S01]  /*05e0*/  NOP ;  /* 0x0000000000007918 */ /* 0x000fe20000000000 */
.L_x_3032:
[----:B------:R-:W5:Y:S01]  /*05f0*/  SHFL.IDX PT, R6, R0, RZ, 0x1f ;  /* 0x00001fff00067589 */ /* 0x000f6200000e0000 */
[----:B------:R-:W-:Y:S01]  /*0600*/  LEA.HI R3, R3, R7, RZ, 0x7 ;  /* 0x0000000703037211 */ /* 0x000fe200078f38ff */
[----:B------:R-:W0:Y:S01]  /*0610*/  LDC R9, c[0x0][0x144] ;  /* 0x00005100ff097b82 */ /* 0x000e220000000800 */
[----:B------:R-:W0:Y:S01]  /*0620*/  F2I.U32.TRUNC.NTZ R8, R8 ;  /* 0x0000000800087305 */ /* 0x000e22000020f000 */
[----:B------:R-:W-:Y:S01]  /*0630*/  NOP ;  /* 0x0000000000007918 */ /* 0x000fe20000000000 */
[----:B------:R-:W-:-:S05]  /*0640*/  LOP3.LUT R3, R3, 0xffffff80, RZ, 0xc0, !PT ;  /* 0xffffff8003037812 */ /* 0x000fca00078ec0ff */
[----:B------:R-:W-:Y:S01]  /*0650*/  IMAD.IADD R3, R7, 0x1, -R3 ;  /* 0x0000000107037824 */ /* 0x000fe200078e0a03 */
[----:B------:R-:W-:-:S04]  /*0660*/  SHF.R.S32.HI R7, RZ, 0x1f, R2 ;  /* 0x0000001fff077819 */ /* 0x000fc80000011402 */
[----:B------:R-:W-:Y:S02]  /*0670*/  SHF.R.S32.HI R4, RZ, 0x1f, R3 ;  /* 0x0000001fff047819 */ /* 0x000fe40000011403 */
[----:B------:R-:W-:Y:S02]  /*0680*/  LEA.HI R7, R7, R2, RZ, 0x2 ;  /* 0x0000000207077211 */ /* 0x000fe400078f10ff */
[----:B------:R-:W-:-:S04]  /*0690*/  LEA.HI R4, R4, R3, RZ, 0x3 ;  /* 0x0000000304047211 */ /* 0x000fc800078f18ff */
[--C-:B------:R-:W-:Y:S02]  /*06a0*/  SHF.R.S32.HI R5, RZ, 0x3, R4.reuse ;  /* 0x00000003ff057819 */ /* 0x100fe40000011404 */
[----:B-----5:R-:W-:Y:S02]  /*06b0*/  ISETP.NE.AND P0, PT, R6, RZ, PT ;  /* 0x000000ff0600720c */ /* 0x020fe40003f05270 */
[----:B------:R-:W-:-:S04]  /*06c0*/  SHF.R.S32.HI R4, RZ, 0x1f, R4 ;  /* 0x0000001fff047819 */ /* 0x000fc80000011404 */
[----:B------:R-:W-:-:S04]  /*06d0*/  LEA.HI R4, R4, R5, RZ, 0x2 ;  /* 0x0000000504047211 */ /* 0x000fc800078f10ff */
[----:B------:R-:W-:-:S03]  /*06e0*/  LOP3.LUT R4, R4, 0xfffffffc, RZ, 0xc0, !PT ;  /* 0xfffffffc04047812 */ /* 0x000fc600078ec0ff */
[----:B------:R-:W-:Y:S05]  /*06f0*/  @P0 BRA `(.L_x_3033) ;  /* 0x0000000000480947 */ /* 0x000fea0003800000 */
[----:B0-----:R-:W0:Y:S01]  /*0700*/  S2UR UR5, SR_CgaCtaId ;  /* 0x00000000000579c3 */ /* 0x001e220000008800 */
        /* <DEDUP_REMOVED lines=12> */
[----:B0-----:R0:W0:Y:S08]  /*07d0*/  SYNCS.EXCH.64 URZ, [UR8+0x33470], UR6 ;  /* 0x03347006083f75b2 */ /* 0x0010300008000100 */
[----:B------:R0:W0:Y:S01]  /*07e0*/  SYNCS.EXCH.64 URZ, [UR8+0x33480], UR4 ;  /* 0x03348004083f75b2 */ /* 0x0000220008000100 */
[----:B------:R0:W0:Y:S01]  /*07f0*/  SYNCS.EXCH.64 URZ, [UR8+0x33478], UR6 ;  /* 0x03347806083f75b2 */ /* 0x0000220008000100 */
[----:B------:R0:W0:Y:S01]  /*0800*/  SYNCS.EXCH.64 URZ, [UR8+0x33488], UR4 ;  /* 0x03348804083f75b2 */ /* 0x0000220008000100 */
[----:B------:R-:W-:Y:S01]  /*0810*/  NOP ;  /* 0x0000000000007918 */ /* 0x000fe20000000000 */
.L_x_3033:
[----:B------:R-:W5:Y:S01]  /*0820*/  SHFL.IDX PT, R12, R0, RZ, 0x1f ;  /* 0x00001fff000c7589 */ /* 0x000f6200000e0000 */
[----:B------:R-:W-:Y:S01]  /*0830*/  LOP3.LUT R7, R7, 0x3ffffffc, RZ, 0xc0, !PT ;  /* 0x3ffffffc07077812 */ /* 0x000fe200078ec0ff */
[----:B------:R-:W-:Y:S01]  /*0840*/  IMAD.IADD R4, R5, 0x1, -R4 ;  /* 0x0000000105047824 */ /* 0x000fe200078e0a04 */
[----:B------:R-:W-:Y:S01]  /*0850*/  SHF.R.S32.HI R5, RZ, 0x1f, R6 ;  /* 0x0000001fff057819 */ /* 0x000fe20000011406 */
[----:B------:R-:W1:Y:S01]  /*0860*/  LDC R10, c[0x0][0x140] ;  /* 0x00005000ff0a7b82 */ /* 0x000e620000000800 */
[----:B0-----:R-:W-:Y:S01]  /*0870*/  IMAD.MOV R8, RZ, RZ, -R8 ;  /* 0x000000ffff087224 */ /* 0x001fe200078e0a08 */
[----:B------:R-:W-:Y:S01]  /*0880*/  NOP ;  /* 0x0000000000007918 */ /* 0x000fe20000000000 */
[----:B------:R-:W-:Y:S01]  /*0890*/  IMAD.IADD R7, R2, 0x1, -R7 ;  /* 0x0000000102077824 */ /* 0x000fe200078e0a07 */
[----:B------:R-:W-:Y:S01]  /*08a0*/  LEA.HI R5, R5, R6, RZ, 0x2 ;  /* 0x0000000605057211 */ /* 0x000fe200078f10ff */
[----:B------:R-:W-:Y:S02]  /*08b0*/  IMAD R9, R9, R8, UR50 ;  /* 0x0000003209097e24 */ /* 0x000fe4000f8e0208 */
[----:B------:R-:W-:Y:S01]  /*08c0*/  IMAD R7, R7, 0x4, R4 ;  /* 0x0000000407077824 */ /* 0x000fe200078e0204 */
[----:B------:R-:W-:-:S04]  /*08d0*/  LOP3.LUT R5, R5, 0x3ffffffc, RZ, 0xc0, !PT ;  /* 0x3ffffffc05057812 */ /* 0x000fc800078ec0ff */
[----:B------:R-:W-:Y:S01]  /*08e0*/  LEA.HI R2, R7, R7, RZ, 0x1 ;  /* 0x0000000707027211 */ /* 0x000fe200078f08ff */
[----:B------:R-:W-:-:S03]  /*08f0*/  IMAD.IADD R5, R6, 0x1, -R5 ;  /* 0x0000000106057824 */ /* 0x000fc600078e0a05 */
[----:B------:R-:W-:Y:S01]  /*0900*/  LOP3.LUT R2, R2, 0xfffffffe, RZ, 0xc0, !PT ;  /* 0xfffffffe02027812 */ /* 0x000fe200078ec0ff */
[----:B------:R-:W-:Y:S01]  /*0910*/  IMAD R5, R5, 0x4, R4 ;  /* 0x0000000405057824 */ /* 0x000fe200078e0204 */
[----:B-----5:R-:W-:-:S03]  /*0920*/  ISETP.NE.AND P0, PT, R12, RZ, PT ;  /* 0x000000ff0c00720c */ /* 0x020fc60003f05270 */
[----:B------:R-:W-:-:S05]  /*0930*/  IMAD.IADD R2, R7, 0x1, -R2 ;  /* 0x0000000107027824 */ /* 0x000fca00078e0a02 */
[----:B------:R-:W-:Y:S02]  /*0940*/  ISETP.NE.AND P5, PT, R2, R9, PT ;  /* 0x000000090200720c */ /* 0x000fe40003fa5270 */
[----:B------:R-:W-:-:S04]  /*0950*/  LEA.HI R2, R5, R5, RZ, 0x1 ;  /* 0x0000000505027211 */ /* 0x000fc800078f08ff */
[----:B------:R-:W-:Y:S01]  /*0960*/  LOP3.LUT R2, R2, 0xfffffffe, RZ, 0xc0, !PT ;  /* 0xfffffffe02027812 */ /* 0x000fe200078ec0ff */
[----:B------:R-:W-:Y:S06]  /*0970*/  @P0 BRA `(.L_x_3034) ;  /* 0x0000000000480947 */ /* 0x000fec0003800000 */
[----:B------:R-:W0:Y:S01]  /*0980*/  S2UR UR5, SR_CgaCtaId ;  /* 0x00000000000579c3 */ /* 0x000e220000008800 */
        /* <DEDUP_REMOVED lines=17> */
.L_x_3034:
[----:B------:R-:W5:Y:S01]  /*0aa0*/  SHFL.IDX PT, R6, R0, RZ, 0x1f ;  /* 0x00001fff00067589 */ /* 0x000f6200000e0000 */
[----:B------:R-:W-:Y:S01]  /*0ab0*/  IMAD.IADD R2, R5, 0x1, -R2 ;  /* 0x0000000105027824 */ /* 0x000fe200078e0a02 */
[----:B------:R-:W-:Y:S01]  /*0ac0*/  LOP3.LUT P0, RZ, R3, 0x7, RZ, 0xc0, !PT ;  /* 0x0000000703ff7812 */ /* 0x000fe2000780c0ff */
[----:B------:R-:W-:Y:S01]  /*0ad0*/  IMAD.SHL.U32 R4, R5, 0x4, RZ ;  /* 0x0000000405047824 */ /* 0x000fe200078e00ff */
[----:B-1----:R-:W-:Y:S01]  /*0ae0*/  ISETP.EQ.U32.AND P1, PT, R10, 0x1, PT ;  /* 0x000000010a00780c */ /* 0x002fe20003f22070 */
[----:B------:R-:W-:Y:S01]  /*0af0*/  IMAD.SHL.U32 R16, R7, 0x4, RZ ;  /* 0x0000000407107824 */ /* 0x000fe200078e00ff */
[----:B------:R-:W-:Y:S01]  /*0b00*/  ISETP.NE.AND P2, PT, R2, R9, PT ;  /* 0x000000090200720c */ /* 0x000fe20003f45270 */
[----:B------:R-:W-:Y:S01]  /*0b10*/  NOP ;  /* 0x0000000000007918 */ /* 0x000fe20000000000 */
[----:B------:R-:W-:Y:S02]  /*0b20*/  LOP3.LUT R8, R5, 0xc, R4, 0x78, !PT ;  /* 0x0000000c05087812 */ /* 0x000fe400078e7804 */
[----:B------:R-:W-:-:S03]  /*0b30*/  LOP3.LUT R16, R7, 0xc, R16, 0x78, !PT ;  /* 0x0000000c07107812 */ /* 0x000fc600078e7810 */
[----:B------:R1:W-:Y:S01]  /*0b40*/  STL [R1+0x18], R8 ;  /* 0x0000180801007387 */ /* 0x0003e20000100800 */
[C---:B------:R-:W-:Y:S02]  /*0b50*/  @P5 LEA.HI R2, R16.reuse, R16, RZ, 0x1 ;  /* 0x0000001010025211 */ /* 0x040fe400078f08ff */
[----:B------:R-:W-:Y:S02]  /*0b60*/  ISETP.LT.U32.AND P4, PT, R16, 0x2, !P0 ;  /* 0x000000021000780c */ /* 0x000fe40004781070 */
[----:B------:R-:W-:Y:S02]  /*0b70*/  @P5 SHF.R.S32.HI R2, RZ, 0x1, R2 ;  /* 0x00000001ff025819 */ /* 0x000fe40000011402 */
[----:B------:R-:W-:Y:S02]  /*0b80*/  @P2 LEA.HI R3, R8, R8, RZ, 0x1 ;  /* 0x0000000808032211 */ /* 0x000fe400078f08ff */
[----:B------:R-:W-:Y:S01]  /*0b90*/  @P5 ISETP.NE.AND P6, PT, R2, R11, PT ;  /* 0x0000000b0200520c */ /* 0x000fe20003fc5270 */
[----:B------:R-:W-:Y:S01]  /*0ba0*/  IMAD.MOV.U32 R2, RZ, RZ, 0x1 ;  /* 0x00000001ff027424 */ /* 0x000fe200078e00ff */
[----:B-----5:R-:W-:-:S02]  /*0bb0*/  ISETP.NE.AND P3, PT, R6, RZ, PT ;  /* 0x000000ff0600720c */ /* 0x020fc40003f65270 */
[----:B------:R-:W-:Y:S02]  /*0bc0*/  @P2 SHF.R.S32.HI R4, RZ, 0x1, R3 ;  /* 0x00000001ff042819 */ /* 0x000fe40000011403 */
[----:B------:R-:W-:Y:S02]  /*0bd0*/  SEL R3, RZ, 0x1, !P4 ;  /* 0x00000001ff037807 */ /* 0x000fe40006000000 */
[----:B------:R-:W-:Y:S02]  /*0be0*/  @P5 SEL R2, RZ, 0x1, P6 ;  /* 0x00000001ff025807 */ /* 0x000fe40003000000 */
[----:B------:R-:W-:Y:S01]  /*0bf0*/  @P2 ISETP.NE.AND P4, PT, R4, R11, PT ;  /* 0x0000000b0400220c */ /* 0x000fe20003f85270 */
[----:B------:R-:W-:Y:S01]  /*0c00*/  IMAD.MOV.U32 R4, RZ, RZ, 0x1 ;  /* 0x00000001ff047424 */ /* 0x000fe200078e00ff */
[----:B------:R-:W-:Y:S02]  /*0c10*/  ISETP.LT.U32.AND P0, PT, R8, 0x2, !P0 ;  /* 0x000000020800780c */ /* 0x000fe40004701070 */
[----:B------:R-:W-:-:S02]  /*0c20*/  LOP3.LUT R2, R2, R3, RZ, 0xc0, !PT ;  /* 0x0000000302027212 */ /* 0x000fc400078ec0ff */
[----:B------:R-:W-:Y:S02]  /*0c30*/  SEL R3, RZ, 0x1, !P0 ;  /* 0x00000001ff037807 */ /* 0x000fe40004000000 */
[----:B------:R-:W-:Y:S01]  /*0c40*/  @P2 SEL R4, RZ, 0x1, P4 ;  /* 0x00000001ff042807 */ /* 0x000fe20002000000 */
[----:B-1----:R-:W-:Y:S06]  /*0c50*/  @P3 BRA `(.L_x_3035) ;  /* 0x0000000000483947 */ /* 0x002fec0003800000 */
        /* <DEDUP_REMOVED lines=17> */
[----:B-1----:R-:W-:Y:S01]  /*0d70*/  NOP ;  /* 0x0000000000007918 */ /* 0x002fe20000000000 */
.L_x_3035:
[----:B------:R-:W-:Y:S01]  /*0d80*/  LOP3.LUT R3, R4, R3, RZ, 0xc0, !PT ;  /* 0x0000000304037212 */ /* 0x000fe200078ec0ff */
[----:B------:R-:W-:-:S04]  /*0d90*/  NOP ;  /* 0x0000000000007918 */ /* 0x000fc80000000000 */
[----:B------:R1:W-:Y:S01]  /*0da0*/  STL [R1+0x14], R3 ;  /* 0x0000140301007387 */ /* 0x0003e20000100800 */
[----:B------:R-:W-:Y:S05]  /*0db0*/  @!P1 BRA `(.L_x_3036) ;  /* 0x0000000000089947 */ /* 0x000fea0003800000 */
[----:B0-234-:R-:W-:Y:S01]  /*0dc0*/  UCGABAR_ARV ;  /* 0x00000000000079c7 */ /* 0x01dfe20008000000 */
[----:B------:R-:W-:Y:S05]  /*0dd0*/  BRA `(.L_x_3037) ;  /* 0x0000000000047947 */ /* 0x000fea0003800000 */
.L_x_3036:
[----:B0-234-:R-:W-:Y:S01]  /*0de0*/  NOP ;  /* 0x0000000000007918 */ /* 0x01dfe20000000000 */
.L_x_3037:
[----:B------:R-:W-:Y:S05]  /*0df0*/  @!P1 BRA `(.L_x_3038) ;  /* 0x00000000000c9947 */ /* 0x000fea0003800000 */
[----:B------:R-:W-:Y:S01]  /*0e00*/  UCGABAR_WAIT ;  /* 0x0000000000007dc7 */ /* 0x000fe20008000000 */
[----:B------:R-:W-:Y:S01]  /*0e10*/  CCTL.IVALL ;  /* 0x00000000ff00798f */ /* 0x000fe20002000000 */
[----:B------:R-:W-:Y:S05]  /*0e20*/  BRA `(.L_x_3039) ;  /* 0x0000000000047947 */ /* 0x000fea0003800000 */
.L_x_3038:
[----:B------:R-:W-:Y:S06]  /*0e30*/  BAR.SYNC.DEFER_BLOCKING 0x0 ;  /* 0x0000000000007b1d */ /* 0x000fec0000010000 */
.L_x_3039:
[----:B------:R-:W-:Y:S01]  /*0e40*/  PLOP3.LUT P0, PT, PT, PT, UP0, 0x80, 0x0 ;  /* 0x000000000000781c */ /* 0x000fe20003f0f008 */
[----:B------:R-:W-:Y:S01]  /*0e50*/  UMOV UR38, 0x1 ;  /* 0x0000000100267882 */ /* 0x000fe20000000000 */
[----:B------:R-:W-:Y:S01]  /*0e60*/  ULDC.64 UR48, c[0x0][0x208] ;  /* 0x0000820000307ab9 */ /* 0x000fe20000000a00 */
[----:B------:R-:W-:-:S10]  /*0e70*/  USEL UR38, UR38, 0x2, !UP0 ;  /* 0x0000000226267887 */ /* 0x000fd4000c000000 */
[----:B------:R-:W-:Y:S05]  /*0e80*/  @!P0 BRA `(.L_x_3040) ;  /* 0x000000ac00848947 */ /* 0x000fea0003800000 */
.L_x_3041:
[----:B------:R-:W-:-:S08]  /*0e90*/  NOP ;  /* 0x0000000000007918 */ /* 0x000fd00000000000 */
[----:B------:R-:W0:Y:S02]  /*0ea0*/  USETMAXREG.TRY_ALLOC.CTAPOOL UP0, 0xf0 ;  /* 0x000000f0000079c8 */ /* 0x000e240008000600 */
[----:B0-----:R-:W-:-:S13]  /*0eb0*/  PLOP3.LUT P0, PT, PT, PT, UP0, 0x80, 0x0 ;  /* 0x000000000000781c */ /* 0x001fda0003f0f008 */
[----:B------:R-:W-:Y:S05]  /*0ec0*/  @!P0 BRA `(.L_x_3041) ;  /* 0xfffffffc00f08947 */ /* 0x000fea000383ffff */
[----:B-1----:R-:W0:Y:S01]  /*0ed0*/  S2R R3, SR_TID.X ;  /* 0x0000000000037919 */ /* 0x002e220000002100 */
        /* <DEDUP_REMOVED lines=23> */
[----:B------:R-:W-:Y:S02]  /*1050*/  LOP3.LUT R13, R7, 0xfffffffc, RZ, 0xc0, !PT ;  /* 0xfffffffc070d7812 */ /* 0x000fe400078ec0ff */
[----:B------:R-:W-:Y:S02]  /*1060*/  SHF.R.S32.HI R5, RZ, 0x1f, R220 ;  /* 0x0000001fff057819 */ /* 0x000fe400000114dc */
[----:B------:R-:W-:Y:S01]  /*1070*/  LOP3.LUT R7, R4, 0x3fffff0, RZ, 0xc0, !PT ;  /* 0x03fffff004077812 */ /* 0x000fe200078ec0ff */
[C---:B------:R-:W-:Y:S01]  /*1080*/  IMAD.IADD R13, R22.reuse, 0x1, -R13 ;  /* 0x00000001160d7824 */ /* 0x040fe200078e0a0d */
[----:B------:R-:W-:Y:S02]  /*1090*/  LEA.HI R3, R5, R220, RZ, 0x2 ;  /* 0x000000dc05037211 */ /* 0x000fe400078f10ff */
[----:B------:R-:W-:Y:S01]  /*10a0*/  SHF.R.S32.HI R221, RZ, 0x7, R0 ;  /* 0x00000007ffdd7819 */ /* 0x000fe20000011400 */
[----:B------:R-:W-:Y:S01]  /*10b0*/  IMAD.IADD R7, R22, 0x1, -R7 ;  /* 0x0000000116077824 */ /* 0x000fe200078e0a07 */
[----:B------:R-:W-:-:S02]  /*10c0*/  SHF.R.S32.HI R8, RZ, 0x2, R3 ;  /* 0x00000002ff087819 */ /* 0x000fc40000011403 */
[----:B------:R-:W-:Y:S02]  /*10d0*/  SHF.R.S32.HI R11, RZ, 0x1f, R3 ;  /* 0x0000001fff0b7819 */ /* 0x000fe40000011403 */
[----:B------:R-:W-:Y:S02]  /*10e0*/  LOP3.LUT R6, R6, 0xfffffc00, RZ, 0xc0, !PT ;  /* 0xfffffc0006067812 */ /* 0x000fe400078ec0ff */
[----:B------:R-:W-:Y:S02]  /*10f0*/  LEA.HI R11, R11, R8, RZ, 0x3 ;  /* 0x000000080b0b7211 */ /* 0x000fe400078f18ff */
[----:B------:R-:W-:Y:S01]  /*1100*/  LOP3.LUT R15, R23, 0xfffffff8, RZ, 0xc0, !PT ;  /* 0xfffffff8170f7812 */ /* 0x000fe200078ec0ff */
[----:B------:R-:W-:Y:S01]  /*1110*/  IMAD R7, R7, 0x40, R6 ;  /* 0x0000004007077824 */ /* 0x000fe200078e0206 */
[----:B------:R-:W-:Y:S02]  /*1120*/  SHF.R.S32.HI R9, RZ, 0x4, R4 ;  /* 0x00000004ff097819 */ /* 0x000fe40000011404 */
[----:B------:R-:W-:Y:S01]  /*1130*/  LOP3.LUT R11, R11, 0xfffffff8, RZ, 0xc0, !PT ;  /* 0xfffffff80b0b7812 */ /* 0x000fe200078ec0ff */
[----:B------:R-:W-:Y:S01]  /*1140*/  IMAD.IADD R22, R22, 0x1, -R15 ;  /* 0x0000000116167824 */ /* 0x000fe200078e0a0f */
[----:B------:R-:W-:-:S02]  /*1150*/  LEA.HI R0, R0, R221, RZ, 0x1 ;  /* 0x000000dd00007211 */ /* 0x000fc400078f08ff */
[----:B------:R-:W-:Y:S01]  /*1160*/  LEA.HI R5, R5, R220, RZ, 0x5 ;  /* 0x000000dc05057211 */ /* 0x000fe200078f28ff */
[----:B------:R-:W-:Y:S01]  /*1170*/  IMAD.IADD R8, R8, 0x1, -R11 ;  /* 0x0000000108087824 */ /* 0x000fe200078e0a0b */
[----:B------:R-:W-:Y:S01]  /*1180*/  LEA.HI R4, R4, R9, RZ, 0x1 ;  /* 0x0000000904047211 */ /* 0x000fe200078f08ff */
[----:B------:R-:W-:Y:S01]  /*1190*/  IMAD.SHL.U32 R17, R22, 0x8, RZ ;  /* 0x0000000816117824 */ /* 0x000fe200078e00ff */
[----:B------:R-:W-:Y:S02]  /*11a0*/  LEA.HI R6, R13, R13, RZ, 0x1 ;  /* 0x0000000d0d067211 */ /* 0x000fe400078f08ff */
[----:B------:R-:W-:Y:S01]  /*11b0*/  LOP3.LUT R0, R0, 0x3fffffe, RZ, 0xc0, !PT ;  /* 0x03fffffe00007812 */ /* 0x000fe200078ec0ff */
[C---:B------:R-:W-:Y:S01]  /*11c0*/  VIADD R19, R17.reuse, 0x40 ;  /* 0x0000004011137836 */ /* 0x040fe20000000000 */
[----:B------:R-:W-:Y:S01]  /*11d0*/  SHF.R.S32.HI R5, RZ, 0x5, R5 ;  /* 0x00000005ff057819 */ /* 0x000fe20000011405 */
[----:B------:R-:W-:Y:S01]  /*11e0*/  VIADD R18, R17, 0x80 ;  /* 0x0000008011127836 */ /* 0x000fe20000000000 */
[----:B------:R-:W-:Y:S01]  /*11f0*/  LOP3.LUT R4, R4, 0x1ffffffe, RZ, 0xc0, !PT ;  /* 0x1ffffffe04047812 */ /* 0x000fe200078ec0ff */
[----:B------:R-:W-:Y:S01]  /*1200*/  IMAD.IADD R0, R221, 0x1, -R0 ;  /* 0x00000001dd007824 */ /* 0x000fe200078e0a00 */
[----:B------:R-:W-:Y:S01]  /*1210*/  LOP3.LUT R3, R3, 0x7ffffffc, RZ, 0xc0, !PT ;  /* 0x7ffffffc03037812 */ /* 0x000fe200078ec0ff */
[----:B------:R-:W-:Y:S01]  /*1220*/  IMAD R5, R5, 0x10, R8 ;  /* 0x0000001005057824 */ /* 0x000fe200078e0208 */
[----:B------:R-:W-:Y:S01]  /*1230*/  LOP3.LUT R6, R6, 0x1ffffffe, RZ, 0xc0, !PT ;  /* 0x1ffffffe06067812 */ /* 0x000fe200078ec0ff */
[----:B------:R-:W-:Y:S01]  /*1240*/  IMAD.IADD R4, R9, 0x1, -R4 ;  /* 0x0000000109047824 */ /* 0x000fe200078e0a04 */
[----:B------:R-:W-:Y:S01]  /*1250*/  SHF.R.S32.HI R23, RZ, 0x3, R23 ;  /* 0x00000003ff177819 */ /* 0x000fe20000011417 */
[----:B------:R-:W-:Y:S01]  /*1260*/  IMAD.IADD R3, R220, 0x1, -R3 ;  /* 0x00000001dc037824 */ /* 0x000fe200078e0a03 */
[----:B------:R-:W-:Y:S01]  /*1270*/  SHF.R.S32.HI R227, RZ, 0x1f, R19 ;  /* 0x0000001fffe37819 */ /* 0x000fe20000011413 */
[----:B------:R-:W-:Y:S01]  /*1280*/  IMAD.IADD R223, R13, 0x1, -R6 ;  /* 0x000000010ddf7824 */ /* 0x000fe200078e0a06 */
[----:B------:R-:W-:Y:S01]  /*1290*/  SHF.R.S32.HI R226, RZ, 0x1f, R18 ;  /* 0x0000001fffe27819 */ /* 0x000fe20000011412 */
[----:B------:R-:W-:-:S02]  /*12a0*/  IMAD R222, R0, 0x40, R5 ;  /* 0x0000004000de7824 */ /* 0x000fc400078e0205 */
[----:B------:R-:W-:Y:S02]  /*12b0*/  IMAD R224, R4, 0x8, R7 ;  /* 0x0000000804e07824 */ /* 0x000fe400078e0207 */
[----:B------:R-:W-:Y:S02]  /*12c0*/  IMAD R225, R3, R10, 0xa0 ;  /* 0x000000a003e17424 */ /* 0x000fe400078e020a */
[----:B------:R-:W-:-:S07]  /*12d0*/  IMAD R223, R223, 0x8, R222 ;  /* 0x00000008dfdf7824 */ /* 0x000fce00078e02de */
.L_x_3074:
[----:B0-----:R-:W0:Y:S01]  /*12e0*/  SHFL.IDX PT, R0, R221, RZ, 0x1f ;  /* 0x00001fffdd007589 */ /* 0x001e2200000e0000 */
        /* <DEDUP_REMOVED lines=37> */
[----:B---345:R-:W-:Y:S11]  /*1540*/  @!P0 BRA `(.L_x_3042) ;  /* 0x0000000000408947 */ /* 0x038ff60003800000 */
        /* <DEDUP_REMOVED lines=16> */
.L_x_3042:
        /* <DEDUP_REMOVED lines=60> */
.L_x_3144:
[----:B------:R-:W-:Y:S05]  /*1a10*/  @!P0 BRA `(.L_x_3044) ;  /* 0x0000000000048947 */ /* 0x000fea0003800000 */
[----:B------:R-:W-:Y:S01]  /*1a20*/  BPT.TRAP 0x1 ;  /* 0x000000040000795c */ /* 0x000fe20000300000 */
.L_x_3044:
[----:B0-----:R-:W-:Y:S02]  /*1a30*/  IMAD.U32 R3, RZ, RZ, UR51 ;  /* 0x00000033ff037e24 */ /* 0x001fe4000f8e00ff */
[----:B------:R-:W-:-:S03]  /*1a40*/  IMAD.U32 R4, RZ, RZ, UR43 ;  /* 0x0000002bff047e24 */ /* 0x000fc6000f8e00ff */
[----:B------:R-:W-:Y:S02]  /*1a50*/  LEA R3, R3, UR39, 0x3 ;  /* 0x0000002703037c11 */ /* 0x000fe4000f8e18ff */
[----:B------:R-:W-:-:S04]  /*1a60*/  SHF.L.U32 R4, R4, 0x1f, RZ ;  /* 0x0000001f04047819 */ /* 0x000fc800000006ff */
[----:B------:R0:W1:Y:S01]  /*1a70*/  SYNCS.PHASECHK.TRANS64.TRYWAIT P1, [R3+URZ+0x33430], R4 ;  /* 0x03343004030075a7 */ /* 0x000062000802017f */
[----:B------:R-:W-:Y:S05]  /*1a80*/  @!P0 BRA `(.L_x_3045) ;  /* 0x0000000000048947 */ /* 0x000fea0003800000 */
[----:B------:R-:W-:Y:S01]  /*1a90*/  BPT.TRAP 0x1 ;  /* 0x000000040000795c */ /* 0x000fe20000300000 */
.L_x_3045:
[----:B-1----:R-:W-:Y:S05]  /*1aa0*/  @P1 BRA `(.L_x_3046) ;  /* 0x0000000000081947 */ /* 0x002fea0003800000 */
[----:B------:R-:W1:Y:S02]  /*1ab0*/  SYNCS.PHASECHK.TRANS64.TRYWAIT P1, [R3+URZ+0x33430], R4 ;  /* 0x03343004030075a7 */ /* 0x000e64000802017f */
[----:B-1----:R-:W-:Y:S05]  /*1ac0*/  @!P1 BRA `(.L_x_3047) ;  /* 0x000000e8003c9947 */ /* 0x002fea0003800000 */
.L_x_3046:
[----:B------:R-:W-:Y:S05]  /*1ad0*/  WARPSYNC.ALL ;  /* 0x0000000000007948 */ /* 0x000fea0003800000 */
[----:B------:R-:W-:Y:S01]  /*1ae0*/  UIADD3 UR4, UR39, 0x24200, URZ ;  /* 0x0002420027047890 */ /* 0x000fe2000fffe03f */
[----:B------:R-:W-:Y:S01]  /*1af0*/  WARPGROUP.ARRIVE ;  /* 0x00000000000079c5 */ /* 0x000fe20000000000 */
[----:B------:R-:W-:Y:S02]  /*1b00*/  ULOP3.LUT UR28, UR46, 0x10000, URZ, 0xfc, !UPT ;  /* 0x000100002e1c7892 */ /* 0x000fe4000f8efc3f */
[----:B------:R-:W-:Y:S01]  /*1b10*/  USHF.R.U32.HI UR4, URZ, 0x4, UR4 ;  /* 0x000000043f047899 */ /* 0x000fe20008011604 */
[----:B------:R-:W-:Y:S01]  /*1b20*/  UMOV UR25, 0x80000020 ;  /* 0x8000002000197882 */ /* 0x000fe20000000000 */
[----:B------:R-:W-:-:S02]  /*1b30*/  UMOV UR27, 0x80000020 ;  /* 0x80000020001b7882 */ /* 0x000fc40000000000 */
[----:B------:R-:W-:Y:S01]  /*1b40*/  ULOP3.LUT UR4, UR4, 0x3fff, URZ, 0xc0, !UPT ;  /* 0x00003fff04047892 */ /* 0x000fe2000f8ec03f */
[----:B------:R-:W-:Y:S01]  /*1b50*/  UMOV UR24, UR28 ;  /* 0x0000001c00187c82 */ /* 0x000fe20008000000 */
[----:B------:R-:W-:Y:S02]  /*1b60*/  UMOV UR5, UR25 ;  /* 0x0000001900057c82 */ /* 0x000fe40008000000 */
[----:B------:R-:W-:Y:S01]  /*1b70*/  ULOP3.LUT UR46, UR4, 0x10000, URZ, 0xfc, !UPT ;  /* 0x00010000042e7892 */ /* 0x000fe2000f8efc3f */
[----:B------:R-:W-:Y:S02]  /*1b80*/  UMOV UR7, 0x80000020 ;  /* 0x8000002000077882 */ /* 0x000fe40000000000 */
[----:B------:R-:W-:Y:S01]  /*1b90*/  UMOV UR4, UR24 ;  /* 0x0000001800047c82 */ /* 0x000fe20008000000 */
[----:B------:R-:W-:Y:S01]  /*1ba0*/  UIMAD UR30, UR51, 0x780, UR46 ;  /* 0x00000780331e78a4 */ /* 0x000fe2000f8e022e */
[----:B------:R-:W-:Y:S01]  /*1bb0*/  UMOV UR11, 0x80000020 ;  /* 0x80000020000b7882 */ /* 0x000fe20000000000 */
[----:B------:R-:W-:-:S02]  /*1bc0*/  UMOV UR15, 0x80000020 ;  /* 0x80000020000f7882 */ /* 0x000fc40000000000 */
[----:B------:R-:W-:Y:S02]  /*1bd0*/  UIADD3 UR6, UR30, 0x80, URZ ;  /* 0x000000801e067890 */ /* 0x000fe4000fffe03f */
[----:B------:R-:W-:Y:S02]  /*1be0*/  UIADD3 UR8, UR30, 0x100, URZ ;  /* 0x000001001e087890 */ /* 0x000fe4000fffe03f */
[----:B------:R-:W-:Y:S01]  /*1bf0*/  UMOV UR26, UR30 ;  /* 0x0000001e001a7c82 */ /* 0x000fe20008000000 */
[----:B------:R-:W-:Y:S01]  /*1c00*/  UIADD3 UR9, UR30, 0x180, URZ ;  /* 0x000001801e097890 */ /* 0x000fe2000fffe03f */
[----:B------:R-:W-:Y:S01]  /*1c10*/  QGMMA.64x32x32.F32.E4M3.E4M3 R88, gdesc[UR24], RZ, !UPT, gsb0 ;  /* 0x00600000185879f3 */ /* 0x000fe2000c0008ff */
[----:B------:R-:W-:Y:S01]  /*1c20*/  UMOV UR26, UR6 ;  /* 0x00000006001a7c82 */ /* 0x000fe20008000000 */
[----:B------:R-:W-:Y:S01]  /*1c30*/  UMOV UR27, 0x80000020 ;  /* 0x80000020001b7882 */ /* 0x000fe20000000000 */
[----:B------:R-:W-:Y:S01]  /*1c40*/  UMOV UR6, UR8 ;  /* 0x0000000800067c82 */ /* 0x000fe20008000000 */
[----:B------:R-:W-:-:S02]  /*1c50*/  UIADD3 UR10, UR30, 0x200, URZ ;  /* 0x000002001e0a7890 */ /* 0x000fc4000fffe03f */
[----:B------:R-:W-:Y:S02]  /*1c60*/  UIADD3 UR12, UR30, 0x102, URZ ;  /* 0x000001021e0c7890 */ /* 0x000fe4000fffe03f */
[----:B------:R-:W-:Y:S02]  /*1c70*/  UIADD3 UR13, UR30, 0x182, URZ ;  /* 0x000001821e0d7890 */ /* 0x000fe4000fffe03f */
[----:B------:R-:W-:Y:S02]  /*1c80*/  UIADD3 UR14, UR30, 0x202, URZ ;  /* 0x000002021e0e7890 */ /* 0x000fe4000fffe03f */
[----:B------:R-:W-:Y:S01]  /*1c90*/  UIADD3 UR18, UR30, 0x382, URZ ;  /* 0x000003821e127890 */ /* 0x000fe2000fffe03f */
[----:B------:R-:W-:Y:S01]  /*1ca0*/  UMOV UR19, 0x80000020 ;  /* 0x8000002000137882 */ /* 0x000fe20000000000 */
[----:B------:R-:W-:Y:S01]  /*1cb0*/  UIADD3 UR22, UR30, 0x600, URZ ;  /* 0x000006001e167890 */ /* 0x000fe2000fffe03f */
[----:B------:R-:W-:Y:S01]  /*1cc0*/  UMOV UR23, 0x80000020 ;  /* 0x8000002000177882 */ /* 0x000fe20000000000 */
[----:B------:R-:W-:Y:S01]  /*1cd0*/  UMOV UR31, 0x80000020 ;  /* 0x80000020001f7882 */ /* 0x000fe20000000000 */
[----:B------:R-:W-:-:S02]  /*1ce0*/  WARPGROUP.DEPBAR.LE gsb0, 0x0 ;  /* 0x00008000000079c5 */ /* 0x000fc40000010000 */
[----:B------:R-:W-:-:S06]  /*1cf0*/  WARPGROUP.ARRIVE ;  /* 0x00000000000079c5 */ /* 0x000fcc0000000000 */
[----:B------:R-:W-:Y:S01]  /*1d00*/  QGMMA.64x32x32.F32.E4M3.E4M3 R72, gdesc[UR24], RZ, !UPT, gsb0 ;  /* 0x00600000184879f3 */ /* 0x000fe2000c0008ff */
[----:B------:R-:W-:Y:S01]  /*1d10*/  UMOV UR26, UR9 ;  /* 0x00000009001a7c82 */ /* 0x000fe20008000000 */
[----:B------:R-:W-:Y:S01]  /*1d20*/  UMOV UR27, 0x80000020 ;  /* 0x80000020001b7882 */ /* 0x000fe20000000000 */
[----:B------:R-:W-:Y:S02]  /*1d30*/  WARPGROUP.DEPBAR.LE gsb0, 0x0 ;  /* 0x00008000000079c5 */ /* 0x000fe40000010000 */
[----:B------:R-:W-:-:S06]  /*1d40*/  WARPGROUP.ARRIVE ;  /* 0x00000000000079c5 */ /* 0x000fcc0000000000 */
[----:B------:R-:W-:Y:S01]  /*1d50*/  QGMMA.64x32x32.F32.E4M3.E4M3 R56, gdesc[UR4], RZ, !UPT, gsb0 ;  /* 0x00600000043879f3 */ /* 0x000fe2000c0008ff */
[----:B------:R-:W-:Y:S02]  /*1d60*/  UIADD3 UR4, UR28, 0x2, URZ ;  /* 0x000000021c047890 */ /* 0x000fe4000fffe03f */
[----:B------:R-:W-:Y:S01]  /*1d70*/  UIADD3 UR6, UR30, 0x2, URZ ;  /* 0x000000021e067890 */ /* 0x000fe2000fffe03f */
[----:B------:R-:W-:Y:S01]  /*1d80*/  UMOV UR5, 0x80000020 ;  /* 0x8000002000057882 */ /* 0x000fe20000000000 */
[----:B------:R-:W-:Y:S01]  /*1d90*/  UMOV UR7, 0x80000020 ;  /* 0x8000002000077882 */ /* 0x000fe20000000000 */
[----:B------:R-:W-:Y:S02]  /*1da0*/  UMOV UR9, UR5 ;  /* 0x0000000500097c82 */ /* 0x000fe40008000000 */
[----:B------:R-:W-:Y:S01]  /*1db0*/  UMOV UR8, UR4 ;  /* 0x0000000400087c82 */ /* 0x000fe20008000000 */
        /* <DEDUP_REMOVED lines=12> */
[----:B------:R-:W-:Y:S01]  /*1e80*/  UMOV UR6, UR10 ;  /* 0x0000000a00067c82 */ /* 0x000fe20008000000 */
[----:B------:R-:W-:Y:S01]  /*1e90*/  UMOV UR7, 0x80000020 ;  /* 0x8000002000077882 */ /* 0x000fe20000000000 */
[----:B------:R-:W-:Y:S01]  /*1ea0*/  UMOV UR10, UR12 ;  /* 0x0000000c000a7c82 */ /* 0x000fe20008000000 */
[----:B------:R-:W-:Y:S02]  /*1eb0*/  WARPGROUP.DEPBAR.LE gsb0, 0x0 ;  /* 0x00008000000079c5 */ /* 0x000fe40000010000 */
[----:B------:R-:W-:-:S06]  /*1ec0*/  WARPGROUP.ARRIVE ;  /* 0x00000000000079c5 */ /* 0x000fcc0000000000 */
[----:B------:R-:W-:Y:S01]  /*1ed0*/  QGMMA.64x32x32.F32.E4M3.E4M3 R72, gdesc[UR4], R72, gsb0 ;  /* 0x00600000044879f3 */ /* 0x000fe20008000848 */
[----:B------:R-:W-:Y:S01]  /*1ee0*/  UMOV UR6, UR13 ;  /* 0x0000000d00067c82 */ /* 0x000fe20008000000 */
[----:B------:R-:W-:Y:S01]  /*1ef0*/  UMOV UR7, 0x80000020 ;  /* 0x8000002000077882 */ /* 0x000fe20000000000 */
[----:B------:R-:W-:Y:S02]  /*1f00*/  WARPGROUP.DEPBAR.LE gsb0, 0x0 ;  /* 0x00008000000079c5 */ /* 0x000fe40000010000 */
[----:B------:R-:W-:-:S06]  /*1f10*/  WARPGROUP.ARRIVE ;  /* 0x00000000000079c5 */ /* 0x000fcc0000000000 */
[----:B------:R-:W-:Y:S01]  /*1f20*/  QGMMA.64x32x32.F32.E4M3.E4M3 R56, gdesc[UR8], R56, gsb0 ;  /* 0x00600000083879f3 */ /* 0x000fe20008000838 */
        /* <DEDUP_REMOVED lines=16> */
[----:B------:R-:W-:Y:S01]  /*2030*/  UIADD3 UR7, UR30, 0x400, URZ ;  /* 0x000004001e077890 */ /* 0x000fe2000fffe03f */
        /* <DEDUP_REMOVED lines=96> */
[----:B------:R-:W-:-:S03]  /*2640*/  UIADD3 UR6, UR30, 0x702, URZ ;  /* 0x000007021e067890 */ /* 0x000fc6000fffe03f */
        /* <DEDUP_REMOVED lines=18> */
[----:B------:R-:W-:Y:S05]  /*2770*/  @!P0 BRA `(.L_x_3048) ;  /* 0x0000000000048947 */ /* 0x000fea0003800000 */
[----:B------:R-:W-:Y:S01]  /*2780*/  BPT.TRAP 0x1 ;  /* 0x000000040000795c */ /* 0x000fe20000300000 */
.L_x_3048:
[C---:B01----:R-:W-:Y:S01]  /*2790*/  FMUL.FTZ R4, R0.reuse, R88 ;  /* 0x0000005800047220 */ /* 0x043fe20000410000 */
        /* <DEDUP_REMOVED lines=32> */
[C---:B------:R-:W-:Y:S01]  /*29a0*/  FMUL.FTZ R85, R0.reuse, R85 ;  /* 0x0000005500557220 */ /* 0x040fe20000410000 */
[C---:B------:R-:W-:Y:S01]  /*29b0*/  FMUL.FTZ R77, R0.reuse, R82 ;  /* 0x00000052004d7220 */ /* 0x040fe20000410000 */
[C---:B------:R-:W-:Y:S01]  /*29c0*/  FMUL.FTZ R74, R0.reuse, R79 ;  /* 0x0000004f004a7220 */ /* 0x040fe20000410000 */
[C---:B------:R-:W-:Y:S01]  /*29d0*/  FMUL.FTZ R56, R0.reuse, R56 ;  /* 0x0000003800387220 */ /* 0x040fe20000410000 */
[C---:B------:R-:W-:Y:S01]  /*29e0*/  FMUL.FTZ R57, R0.reuse, R57 ;  /* 0x0000003900397220 */ /* 0x040fe20000410000 */
[----:B------:R-:W2:Y:S01]  /*29f0*/  MUFU.TANH R8, R8 ;  /* 0x0000000800087308 */ /* 0x000ea20000002400 */
[----:B---3--:R-:W-:Y:S02]  /*2a00*/  IMAD.U32 R25, RZ, RZ, UR47 ;  /* 0x0000002fff197e24 */ /* 0x008fe4000f8e00ff */
[C---:B------:R-:W-:Y:S01]  /*2a10*/  FMUL.FTZ R60, R0.reuse, R60 ;  /* 0x0000003c003c7220 */ /* 0x040fe20000410000 */
[C---:B------:R-:W-:Y:S01]  /*2a20*/  FMUL.FTZ R51, R0.reuse, R51 ;  /* 0x0000003300337220 */ /* 0x040fe20000410000 */
[----:B------:R-:W-:Y:S01]  /*2a30*/  FMUL.FTZ R79, R0, R86 ;  /* 0x00000056004f7220 */ /* 0x000fe20000410000 */
[----:B------:R-:W-:-:S02]  /*2a40*/  IMAD R116, R25, -0xa0, R24 ;  /* 0xffffff6019747824 */ /* 0x000fc400078e0218 */
[C---:B------:R-:W-:Y:S01]  /*2a50*/  FMUL.FTZ R61, R0.reuse, R61 ;  /* 0x0000003d003d7220 */ /* 0x040fe20000410000 */
[C---:B------:R-:W-:Y:S01]  /*2a60*/  FMUL.FTZ R58, R0.reuse, R58 ;  /* 0x0000003a003a7220 */ /* 0x040fe20000410000 */
[----:B------:R-:W3:Y:S01]  /*2a70*/  MUFU.TANH R10, R10 ;  /* 0x0000000a000a7308 */ /* 0x000ee20000002400 */
[----:B------:R-:W-:Y:S01]  /*2a80*/  FMUL.FTZ R78, R0, R87 ;  /* 0x00000057004e7220 */ /* 0x000fe20000410000 */
[----:B------:R-:W-:Y:S01]  /*2a90*/  ISETP.GT.AND P4, PT, R116, RZ, PT ;  /* 0x000000ff7400720c */ /* 0x000fe20003f84270 */
[----:B------:R-:W-:Y:S01]  /*2aa0*/  FMUL.FTZ R64, R0, R64 ;  /* 0x0000004000407220 */ /* 0x000fe20000410000 */
[----:B------:R-:W-:Y:S01]  /*2ab0*/  ISETP.GT.AND P3, PT, R116, 0x1, PT ;  /* 0x000000017400780c */ /* 0x000fe20003f64270 */
[----:B------:R-:W-:Y:S01]  /*2ac0*/  FMUL.FTZ R55, R0, R55 ;  /* 0x0000003700377220 */ /* 0x000fe20000410000 */
[----:B------:R-:W-:Y:S01]  /*2ad0*/  ISETP.GT.AND P2, PT, R116, 0x8, PT ;  /* 0x000000087400780c */ /* 0x000fe20003f44270 */
[----:B------:R-:W-:Y:S01]  /*2ae0*/  FMUL.FTZ R65, R0, R65 ;  /* 0x0000004100417220 */ /* 0x000fe20000410000 */
[----:B------:R-:W4:Y:S01]  /*2af0*/  MUFU.TANH R20, R20 ;  /* 0x0000001400147308 */ /* 0x000f220000002400 */
[----:B0-----:R-:W-:Y:S01]  /*2b00*/  FSEL R118, R4, -INF , P4 ;  /* 0xff80000004767808 */ /* 0x001fe20002000000 */
[C---:B------:R-:W-:Y:S01]  /*2b10*/  FMUL.FTZ R54, R0.reuse, R54 ;  /* 0x0000003600367220 */ /* 0x040fe20000410000 */
[----:B-1----:R-:W-:Y:S01]  /*2b20*/  FSEL R120, R5, -INF , P3 ;  /* 0xff80000005787808 */ /* 0x002fe20001800000 */
[----:B------:R-:W-:Y:S01]  /*2b30*/  FMUL.FTZ R59, R0, R59 ;  /* 0x0000003b003b7220 */ /* 0x000fe20000410000 */
[----:B------:R-:W-:Y:S01]  /*2b40*/  ISETP.GT.AND P1, PT, R116, 0x9, PT ;  /* 0x000000097400780c */ /* 0x000fe20003f24270 */
[----:B------:R-:W-:Y:S01]  /*2b50*/  FMUL.FTZ R68, R0, R68 ;  /* 0x0000004400447220 */ /* 0x000fe20000410000 */
[----:B--2---:R-:W-:Y:S01]  /*2b60*/  FSEL R122, R8, -INF , P2 ;  /* 0xff800000087a7808 */ /* 0x004fe20001000000 */
[----:B------:R-:W0:Y:S01]  /*2b70*/  MUFU.TANH R6, R6 ;  /* 0x0000000600067308 */ /* 0x000e220000002400 */
[----:B------:R-:W-:Y:S01]  /*2b80*/  FMNMX.FTZ R5, R118, R120, !PT ;  /* 0x0000007876057209 */ /* 0x000fe20007810000 */
[----:B------:R-:W-:Y:S01]  /*2b90*/  FMUL.FTZ R49, R0, R49 ;  /* 0x0000003100317220 */ /* 0x000fe20000410000 */
[----:B------:R-:W-:Y:S01]  /*2ba0*/  ISETP.GT.AND P6, PT, R116, 0x10, PT ;  /* 0x000000107400780c */ /* 0x000fe20003fc4270 */
[----:B------:R-:W-:Y:S01]  /*2bb0*/  FMUL.FTZ R62, R0, R62 ;  /* 0x0000003e003e7220 */ /* 0x000fe20000410000 */
[----:B---3--:R-:W-:Y:S01]  /*2bc0*/  FSEL R124, R10, -INF , P1 ;  /* 0xff8000000a7c7808 */ /* 0x008fe20000800000 */
[----:B------:R-:W-:Y:S01]  /*2bd0*/  FMUL.FTZ R69, R0, R69 ;  /* 0x0000004500457220 */ /* 0x000fe20000410000 */
[----:B------:R-:W-:Y:S01]  /*2be0*/  FMNMX.FTZ R5, R122, R5, !PT ;  /* 0x000000057a057209 */ /* 0x000fe20007810000 */
[----:B------:R-:W1:Y:S01]  /*2bf0*/  MUFU.TANH R21, R21 ;  /* 0x0000001500157308 */ /* 0x000e620000002400 */
[----:B------:R-:W-:Y:S01]  /*2c00*/  ISETP.GT.AND P5, PT, R116, 0x11, PT ;  /* 0x000000117400780c */ /* 0x000fe20003fa4270 */
[----:B------:R-:W-:Y:S01]  /*2c10*/  FMUL.FTZ R63, R0, R63 ;  /* 0x0000003f003f7220 */ /* 0x000fe20000410000 */
[----:B----4-:R-:W-:Y:S01]  /*2c20*/  FSEL R126, R20, -INF , P6 ;  /* 0xff800000147e7808 */ /* 0x010fe20003000000 */
[----:B------:R-:W-:Y:S01]  /*2c30*/  FMUL.FTZ R40, R0, R40 ;  /* 0x0000002800287220 */ /* 0x000fe20000410000 */
[----:B------:R-:W-:Y:S01]  /*2c40*/  FMNMX.FTZ R5, R124, R5, !PT ;  /* 0x000000057c057209 */ /* 0x000fe20007810000 */
[C---:B------:R-:W-:Y:S01]  /*2c50*/  FMUL.FTZ R53, R0.reuse, R53 ;  /* 0x0000003500357220 */ /* 0x040fe20000410000 */
[----:B------:R-:W-:Y:S01]  /*2c60*/  FMUL.FTZ R66, R0, R66 ;  /* 0x0000004200427220 */ /* 0x000fe20000410000 */
[----:B------:R-:W2:Y:S01]  /*2c70*/  MUFU.TANH R7, R7 ;  /* 0x0000000700077308 */ /* 0x000ea20000002400 */
[----:B0-----:R-:W-:Y:S01]  /*2c80*/  FSEL R6, R6, -INF , P4 ;  /* 0xff80000006067808 */ /* 0x001fe20002000000 */
[----:B------:R-:W-:Y:S01]  /*2c90*/  FMUL.FTZ R41, R0, R41 ;  /* 0x0000002900297220 */ /* 0x000fe20000410000 */
[----:B------:R-:W-:Y:S01]  /*2ca0*/  ISETP.GT.AND P4, PT, R116, 0x18, PT ;  /* 0x000000187400780c */ /* 0x000fe20003f84270 */
[----:B------:R-:W-:Y:S01]  /*2cb0*/  FMUL.FTZ R52, R0, R52 ;  /* 0x0000003400347220 */ /* 0x000fe20000410000 */
[----:B------:R-:W-:Y:S01]  /*2cc0*/  FMNMX.FTZ R5, R126, R5, !PT ;  /* 0x000000057e057209 */ /* 0x000fe20007810000 */
[C---:B------:R-:W-:Y:S01]  /*2cd0*/  FMUL.FTZ R67, R0.reuse, R67 ;  /* 0x0000004300437220 */ /* 0x040fe20000410000 */
[C---:B------:R-:W-:Y:S01]  /*2ce0*/  FMUL.FTZ R44, R0.reuse, R44 ;  /* 0x0000002c002c7220 */ /* 0x040fe20000410000 */
[----:B------:R-:W0:Y:S01]  /*2cf0*/  MUFU.TANH R100, R100 ;  /* 0x0000006400647308 */ /* 0x000e220000002400 */
[----:B-1----:R-:W-:Y:S01]  /*2d00*/  FSEL R128, R21, -INF , P5 ;  /* 0xff80000015807808 */ /* 0x002fe20002800000 */
[C---:B------:R-:W-:Y:S01]  /*2d10*/  FMUL.FTZ R50, R0.reuse, R50 ;  /* 0x0000003200327220 */ /* 0x040fe20000410000 */
[C---:B------:R-:W-:Y:S01]  /*2d20*/  FMUL.FTZ R70, R0.reuse, R70 ;  /* 0x0000004600467220 */ /* 0x040fe20000410000 */
[----:B------:R-:W-:Y:S01]  /*2d30*/  FMUL.FTZ R45, R0, R45 ;  /* 0x0000002d002d7220 */ /* 0x000fe20000410000 */
[----:B------:R-:W-:Y:S01]  /*2d40*/  FMNMX.FTZ R5, R128, R5, !PT ;  /* 0x0000000580057209 */ /* 0x000fe20007810000 */
[C---:B------:R-:W-:Y:S01]  /*2d50*/  FMUL.FTZ R47, R0.reuse, R47 ;  /* 0x0000002f002f7220 */ /* 0x040fe20000410000 */
[C---:B------:R-:W-:Y:S01]  /*2d60*/  FMUL.FTZ R71, R0.reuse, R71 ;  /* 0x0000004700477220 */ /* 0x040fe20000410000 */
[----:B------:R-:W1:Y:S01]  /*2d70*/  MUFU.TANH R9, R9 ;  /* 0x0000000900097308 */ /* 0x000e620000002400 */
[----:B--2---:R-:W-:Y:S01]  /*2d80*/  FSEL R7, R7, -INF , P3 ;  /* 0xff80000007077808 */ /* 0x004fe20001800000 */
[----:B------:R-:W-:Y:S01]  /*2d90*/  FMUL.FTZ R48, R0, R48 ;  /* 0x0000003000307220 */ /* 0x000fe20000410000 */
[----:B------:R-:W-:Y:S01]  /*2da0*/  ISETP.GT.AND P3, PT, R116, 0x19, PT ;  /* 0x000000197400780c */ /* 0x000fe20003f64270 */
[C---:B------:R-:W-:Y:S01]  /*2db0*/  FMUL.FTZ R42, R0.reuse, R42 ;  /* 0x0000002a002a7220 */ /* 0x040fe20000410000 */
[C---:B------:R-:W-:Y:S01]  /*2dc0*/  FMUL.FTZ R43, R0.reuse, R43 ;  /* 0x0000002b002b7220 */ /* 0x040fe20000410000 */
[C---:B------:R-:W-:Y:S01]  /*2dd0*/  FMUL.FTZ R46, R0.reuse, R46 ;  /* 0x0000002e002e7220 */ /* 0x040fe20000410000 */
[----:B------:R-:W-:Y:S01]  /*2de0*/  FMUL.FTZ R26, R0, R26 ;  /* 0x0000001a001a7220 */ /* 0x000fe20000410000 */
[----:B------:R-:W2:Y:S01]  /*2df0*/  MUFU.TANH R88, R88 ;  /* 0x0000005800587308 */ /* 0x000ea20000002400 */
[----:B0-----:R-:W-:Y:S01]  /*2e00*/  FSEL R100, R100, -INF , P4 ;  /* 0xff80000064647808 */ /* 0x001fe20002000000 */
[C---:B------:R-:W-:Y:S01]  /*2e10*/  FMUL.FTZ R27, R0.reuse, R27 ;  /* 0x0000001b001b7220 */ /* 0x040fe20000410000 */
[C---:B------:R-:W-:Y:S01]  /*2e20*/  FMUL.FTZ R29, R0.reuse, R29 ;  /* 0x0000001d001d7220 */ /* 0x040fe20000410000 */
[----:B------:R-:W-:Y:S01]  /*2e30*/  FMUL.FTZ R28, R0, R28 ;  /* 0x0000001c001c7220 */ /* 0x000fe20000410000 */
[----:B------:R-:W-:Y:S01]  /*2e40*/  FMNMX.FTZ R5, R100, R5, !PT ;  /* 0x0000000564057209 */ /* 0x000fe20007810000 */
[C---:B------:R-:W-:Y:S01]  /*2e50*/  FMUL.FTZ R32, R0.reuse, R32 ;  /* 0x0000002000207220 */ /* 0x040fe20000410000 */
[C---:B------:R-:W-:Y:S01]  /*2e60*/  FMUL.FTZ R33, R0.reuse, R33 ;  /* 0x0000002100217220 */ /* 0x040fe20000410000 */
[----:B------:R-:W0:Y:S01]  /*2e70*/  MUFU.TANH R11, R11 ;  /* 0x0000000b000b7308 */ /* 0x000e220000002400 */
[----:B-1----:R-:W-:Y:S01]  /*2e80*/  FSEL R9, R9, -INF , P2 ;  /* 0xff80000009097808 */ /* 0x002fe20001000000 */
[----:B------:R-:W-:Y:S01]  /*2e90*/  FMUL.FTZ R36, R0, R36 ;  /* 0x0000002400247220 */ /* 0x000fe20000410000 */
[----:B------:R-:W-:Y:S01]  /*2ea0*/  ISETP.GT.AND P2, PT, R116, 0x20, PT ;  /* 0x000000207400780c */ /* 0x000fe20003f44270 */
[C---:B------:R-:W-:Y:S01]  /*2eb0*/  FMUL.FTZ R37, R0.reuse, R37 ;  /* 0x0000002500257220 */ /* 0x040fe20000410000 */
[----:B------:R-:W-:Y:S01]  /*2ec0*/  ULDC UR6, c[0x0][0x988] ;  /* 0x0002620000067ab9 */ /* 0x000fe20000000800 */
[----:B------:R-:W-:Y:S01]  /*2ed0*/  P2R R104, PR, RZ, 0x1 ;  /* 0x00000001ff687803 */ /* 0x000fe20000000000 */
[----:B------:R-:W-:Y:S01]  /*2ee0*/  FMUL.FTZ R30, R0, R30 ;  /* 0x0000001e001e7220 */ /* 0x000fe20000410000 */
[----:B------:R-:W1:Y:S01]  /*2ef0*/  MUFU.TANH R89, R89 ;  /* 0x0000005900597308 */ /* 0x000e620000002400 */
[----:B--2---:R-:W-:Y:S01]  /*2f00*/  FSEL R130, R88, -INF , P3 ;  /* 0xff80000058827808 */ /* 0x004fe20001800000 */
[C---:B------:R-:W-:Y:S01]  /*2f10*/  FMUL.FTZ R31, R0.reuse, R31 ;  /* 0x0000001f001f7220 */ /* 0x040fe20000410000 */
[C---:B------:R-:W-:Y:S01]  /*2f20*/  FMUL.FTZ R34, R0.reuse, R34 ;  /* 0x0000002200227220 */ /* 0x040fe20000410000 */
[----:B------:R-:W-:Y:S01]  /*2f30*/  FMUL.FTZ R35, R0, R35 ;  /* 0x0000002300237220 */ /* 0x000fe20000410000 */
[----:B------:R-:W-:Y:S01]  /*2f40*/  FMNMX.FTZ R5, R130, R5, !PT ;  /* 0x0000000582057209 */ /* 0x000fe20007810000 */
[C---:B------:R-:W-:Y:S01]  /*2f50*/  FMUL.FTZ R38, R0.reuse, R38 ;  /* 0x0000002600267220 */ /* 0x040fe20000410000 */
[----:B------:R-:W-:Y:S01]  /*2f60*/  FMUL.FTZ R39, R0, R39 ;  /* 0x0000002700277220 */ /* 0x000fe20000410000 */
[----:B------:R-:W2:Y:S01]  /*2f70*/  MUFU.TANH R12, R12 ;  /* 0x0000000c000c7308 */ /* 0x000ea20000002400 */
[----:B0-----:R-:W-:Y:S01]  /*2f80*/  FSEL R11, R11, -INF , P1 ;  /* 0xff8000000b0b7808 */ /* 0x001fe20000800000 */
[----:B------:R-:W-:Y:S01]  /*2f90*/  UISETP.GE.AND UP0, UPT, UR50, 0xa1, UPT ;  /* 0x000000a13200788c */ /* 0x000fe2000bf06270 */
[----:B------:R-:W-:-:S05]  /*2fa0*/  ISETP.GT.AND P1, PT, R116, 0x21, PT ;  /* 0x000000217400780c */ /* 0x000fca0003f24270 */
[----:B------:R-:W0:Y:S01]  /*2fb0*/  MUFU.TANH R90, R90 ;  /* 0x0000005a005a7308 */ /* 0x000e220000002400 */
[----:B-1----:R-:W-:-:S04]  /*2fc0*/  FSEL R132, R89, -INF , P2 ;  /* 0xff80000059847808 */ /* 0x002fc80001000000 */
[----:B------:R-:W-:-:S03]  /*2fd0*/  FMNMX.FTZ R5, R132, R5, !PT ;  /* 0x0000000584057209 */ /* 0x000fc60007810000 */
[----:B------:R-:W1:Y:S01]  /*2fe0*/  MUFU.TANH R13, R13 ;  /* 0x0000000d000d7308 */ /* 0x000e620000002400 */
[----:B--2---:R-:W-:Y:S02]  /*2ff0*/  FSEL R12, R12, -INF , P6 ;  /* 0xff8000000c0c7808 */ /* 0x004fe40003000000 */
[----:B------:R-:W-:-:S05]  /*3000*/  ISETP.GT.AND P6, PT, R116, 0x28, PT ;  /* 0x000000287400780c */ /* 0x000fca0003fc4270 */
[----:B------:R2:W3:Y:S01]  /*3010*/  MUFU.TANH R91, R76 ;  /* 0x0000004c005b7308 */ /* 0x0004e20000002400 */
[----:B0-----:R-:W-:-:S04]  /*3020*/  FSEL R134, R90, -INF , P1 ;  /* 0xff8000005a867808 */ /* 0x001fc80000800000 */
[----:B------:R-:W-:-:S03]  /*3030*/  FMNMX.FTZ R5, R134, R5, !PT ;  /* 0x0000000586057209 */ /* 0x000fc60007810000 */
[----:B------:R-:W0:Y:S01]  /*3040*/  MUFU.TANH R15, R15 ;  /* 0x0000000f000f7308 */ /* 0x000e220000002400 */
[----:B-1----:R-:W-:Y:S01]  /*3050*/  FSEL R13, R13, -INF , P5 ;  /* 0xff8000000d0d7808 */ /* 0x002fe20002800000 */
[----:B--2---:R-:W-:Y:S01]  /*3060*/  FMUL.FTZ R76, R0, R83 ;  /* 0x00000053004c7220 */ /* 0x004fe20000410000 */
[----:B------:R-:W-:-:S05]  /*3070*/  ISETP.GT.AND P5, PT, R116, 0x29, PT ;  /* 0x000000297400780c */ /* 0x000fca0003fa4270 */
[----:B------:R-:W1:Y:S01]  /*3080*/  MUFU.TANH R92, R92 ;  /* 0x0000005c005c7308 */ /* 0x000e620000002400 */
[----:B---3--:R-:W-:-:S04]  /*3090*/  FSEL R136, R91, -INF , P6 ;  /* 0xff8000005b887808 */ /* 0x008fc80003000000 */
[----:B------:R-:W-:-:S03]  /*30a0*/  FMNMX.FTZ R5, R136, R5, !PT ;  /* 0x0000000588057209 */ /* 0x000fc60007810000 */
[----:B------:R-:W2:Y:S01]  /*30b0*/  MUFU.TANH R14, R14 ;  /* 0x0000000e000e7308 */ /* 0x000ea20000002400 */
[----:B0-----:R-:W-:Y:S02]  /*30c0*/  FSEL R15, R15, -INF , P4 ;  /* 0xff8000000f0f7808 */ /* 0x001fe40002000000 */
[----:B------:R-:W-:-:S05]  /*30d0*/  ISETP.GT.AND P4, PT, R116, 0x30, PT ;  /* 0x000000307400780c */ /* 0x000fca0003f84270 */
[----:B------:R-:W-:Y:S01]  /*30e0*/  MUFU.TANH R80, R80 ;  /* 0x0000005000507308 */ /* 0x000fe20000002400 */
[----:B-1----:R-:W-:-:S04]  /*30f0*/  FSEL R138, R92, -INF , P5 ;  /* 0xff8000005c8a7808 */ /* 0x002fc80002800000 */
[----:B------:R-:W-:-:S03]  /*3100*/  FMNMX.FTZ R5, R138, R5, !PT ;  /* 0x000000058a057209 */ /* 0x000fc60007810000 */
[----:B------:R-:W0:Y:S01]  /*3110*/  MUFU.TANH R73, R73 ;  /* 0x0000004900497308 */ /* 0x000e220000002400 */
[----:B--2---:R-:W-:Y:S02]  /*3120*/  FSEL R14, R14, -INF , P3 ;  /* 0xff8000000e0e7808 */ /* 0x004fe40001800000 */
[----:B------:R-:W-:-:S05]  /*3130*/  ISETP.GT.AND P3, PT, R116, 0x31, PT ;  /* 0x000000317400780c */ /* 0x000fca0003f64270 */
[----:B------:R-:W-:Y:S08]  /*3140*/  MUFU.TANH R81, R81 ;  /* 0x0000005100517308 */ /* 0x000ff00000002400 */
[----:B------:R-:W1:Y:S01]  /*3150*/  MUFU.TANH R72, R72 ;  /* 0x0000004800487308 */ /* 0x000e620000002400 */
[----:B0-----:R-:W-:Y:S02]  /*3160*/  FSEL R73, R73, -INF , P2 ;  /* 0xff80000049497808 */ /* 0x001fe40001000000 */
[----:B------:R-:W-:-:S05]  /*3170*/  ISETP.GT.AND P2, PT, R116, 0x38, PT ;  /* 0x000000387400780c */ /* 0x000fca0003f44270 */
[----:B------:R0:W-:Y:S08]  /*3180*/  MUFU.TANH R82, R84 ;  /* 0x0000005400527308 */ /* 0x0001f00000002400 */
[----:B------:R-:W2:Y:S01]  /*3190*/  MUFU.TANH R75, R75 ;  /* 0x0000004b004b7308 */ /* 0x000ea20000002400 */
[----:B0-----:R-:W-:Y:S02]  /*31a0*/  FSEL R84, R80, -INF , P4 ;  /* 0xff80000050547808 */ /* 0x001fe40002000000 */
[----:B-1----:R-:W-:-:S02]  /*31b0*/  FSEL R72, R72, -INF , P1 ;  /* 0xff80000048487808 */ /* 0x002fc40000800000 */
[----:B------:R-:W-:Y:S02]  /*31c0*/  FMNMX.FTZ R5, R84, R5, !PT ;  /* 0x0000000554057209 */ /* 0x000fe40007810000 */
[----:B------:R-:W-:Y:S01]  /*31d0*/  ISETP.GT.AND P1, PT, R116, 0x39, PT ;  /* 0x000000397400780c */ /* 0x000fe20003f24270 */
[----:B------:R-:W-:Y:S08]  /*31e0*/  MUFU.TANH R85, R85 ;  /* 0x0000005500557308 */ /* 0x000ff00000002400 */
[----:B------:R-:W0:Y:S01]  /*31f0*/  MUFU.TANH R74, R74 ;  /* 0x0000004a004a7308 */ /* 0x000e220000002400 */
[----:B--2---:R-:W-:-:S02]  /*3200*/  FSEL R75, R75, -INF , P6 ;  /* 0xff8000004b4b7808 */ /* 0x004fc40003000000 */
[----:B------:R-:W-:-:S05]  /*3210*/  ISETP.GT.AND P6, PT, R116, 0x40, PT ;  /* 0x000000407400780c */ /* 0x000fca0003fc4270 */
[----:B------:R1:W-:Y:S08]  /*3220*/  MUFU.TANH R83, R56 ;  /* 0x0000003800537308 */ /* 0x0003f00000002400 */
[----:B------:R-:W2:Y:S01]  /*3230*/  MUFU.TANH R77, R77 ;  /* 0x0000004d004d7308 */ /* 0x000ea20000002400 */
[----:B-1----:R-:W-:Y:S02]  /*3240*/  FSEL R56, R81, -INF , P3 ;  /* 0xff80000051387808 */ /* 0x002fe40001800000 */
[----:B0-----:R-:W-:-:S02]  /*3250*/  FSEL R74, R74, -INF , P5 ;  /* 0xff8000004a4a7808 */ /* 0x001fc40002800000 */
[----:B------:R-:W-:Y:S02]  /*3260*/  FMNMX.FTZ R4, R56, R5, !PT ;  /* 0x0000000538047209 */ /* 0x000fe40007810000 */
[----:B------:R-:W-:Y:S01]  /*3270*/  ISETP.GT.AND P5, PT, R116, 0x41, PT ;  /* 0x000000417400780c */ /* 0x000fe20003fa4270 */
[----:B------:R-:W-:Y:S08]  /*3280*/  MUFU.TANH R57, R57 ;  /* 0x0000003900397308 */ /* 0x000ff00000002400 */
[----:B------:R-:W0:Y:S01]  /*3290*/  MUFU.TANH R76, R76 ;  /* 0x0000004c004c7308 */ /* 0x000e220000002400 */
[----:B--2---:R-:W-:-:S02]  /*32a0*/  FSEL R77, R77, -INF , P4 ;  /* 0xff8000004d4d7808 */ /* 0x004fc40002000000 */
[----:B------:R-:W-:-:S05]  /*32b0*/  ISETP.GT.AND P4, PT, R116, 0x48, PT ;  /* 0x000000487400780c */ /* 0x000fca0003f84270 */
[----:B------:R-:W-:Y:S08]  /*32c0*/  MUFU.TANH R60, R60 ;  /* 0x0000003c003c7308 */ /* 0x000ff00000002400 */
[----:B------:R1:W-:Y:S01]  /*32d0*/  MUFU.TANH R99, R51 ;  /* 0x0000003300637308 */ /* 0x0003e20000002400 */
[----:B0-----:R-:W-:Y:S02]  /*32e0*/  FSEL R76, R76, -INF , P3 ;  /* 0xff8000004c4c7808 */ /* 0x001fe40001800000 */
[----:B------:R-:W-:-:S05]  /*32f0*/  ISETP.GT.AND P3, PT, R116, 0x49, PT ;  /* 0x000000497400780c */ /* 0x000fca0003f64270 */
[----:B------:R-:W0:Y:S01]  /*3300*/  MUFU.TANH R79, R79 ;  /* 0x0000004f004f7308 */ /* 0x000e220000002400 */
[----:B-1----:R-:W-:-:S04]  /*3310*/  FSEL R51, R82, -INF , P2 ;  /* 0xff80000052337808 */ /* 0x002fc80001000000 */
[----:B------:R-:W-:-:S03]  /*3320*/  FMNMX.FTZ R5, R51, R4, !PT ;  /* 0x0000000433057209 */ /* 0x000fc60007810000 */
[----:B------:R1:W-:Y:S08]  /*3330*/  MUFU.TANH R86, R58 ;  /* 0x0000003a00567308 */ /* 0x0003f00000002400 */
[----:B------:R-:W-:Y:S01]  /*3340*/  MUFU.TANH R61, R61 ;  /* 0x0000003d003d7308 */ /* 0x000fe20000002400 */
[----:B-1----:R-:W-:Y:S02]  /*3350*/  FSEL R58, R85, -INF , P1 ;  /* 0xff800000553a7808 */ /* 0x002fe40000800000 */
[----:B0-----:R-:W-:-:S02]  /*3360*/  FSEL R79, R79, -INF , P2 ;  /* 0xff8000004f4f7808 */ /* 0x001fc40001000000 */
[----:B------:R-:W-:Y:S02]  /*3370*/  FMNMX.FTZ R4, R58, R5, !PT ;  /* 0x000000053a047209 */ /* 0x000fe40007810000 */
[----:B------:R-:W-:Y:S01]  /*3380*/  ISETP.GT.AND P2, PT, R116, 0x50, PT ;  /* 0x000000507400780c */ /* 0x000fe20003f44270 */
[----:B------:R-:W0:Y:S08]  /*3390*/  MUFU.TANH R78, R78 ;  /* 0x0000004e004e7308 */ /* 0x000e300000002400 */
[----:B------:R-:W-:Y:S08]  /*33a0*/  MUFU.TANH R64, R64 ;  /* 0x0000004000407308 */ /* 0x000ff00000002400 */
[----:B------:R1:W-:Y:S01]  /*33b0*/  MUFU.TANH R105, R55 ;  /* 0x0000003700697308 */ /* 0x0003e20000002400 */
[----:B0-----:R-:W-:-:S02]  /*33c0*/  FSEL R78, R78, -INF , P1 ;  /* 0xff8000004e4e7808 */ /* 0x001fc40000800000 */
[----:B------:R-:W-:-:S05]  /*33d0*/  ISETP.GT.AND P1, PT, R116, 0x51, PT ;  /* 0x000000517400780c */ /* 0x000fca0003f24270 */
[----:B------:R-:W-:Y:S01]  /*33e0*/  MUFU.TANH R65, R65 ;  /* 0x0000004100417308 */ /* 0x000fe20000002400 */
[----:B-1----:R-:W-:-:S04]  /*33f0*/  FSEL R55, R83, -INF , P6 ;  /* 0xff80000053377808 */ /* 0x002fc80003000000 */
[----:B------:R-:W-:-:S03]  /*3400*/  FMNMX.FTZ R5, R55, R4, !PT ;  /* 0x0000000437057209 */ /* 0x000fc60007810000 */
[----:B------:R0:W-:Y:S08]  /*3410*/  MUFU.TANH R103, R54 ;  /* 0x0000003600677308 */ /* 0x0001f00000002400 */
[----:B------:R-:W1:Y:S01]  /*3420*/  MUFU.TANH R59, R59 ;  /* 0x0000003b003b7308 */ /* 0x000e620000002400 */
[----:B0-----:R-:W-:Y:S02]  /*3430*/  FSEL R54, R57, -INF , P5 ;  /* 0xff80000039367808 */ /* 0x001fe40002800000 */
[----:B------:R-:W-:-:S02]  /*3440*/  FSEL R57, R61, -INF , P3 ;  /* 0xff8000003d397808 */ /* 0x000fc40001800000 */
[----:B------:R-:W-:-:S03]  /*3450*/  FMNMX.FTZ R4, R54, R5, !PT ;  /* 0x0000000536047209 */ /* 0x000fc60007810000 */
[----:B------:R-:W-:Y:S08]  /*3460*/  MUFU.TANH R68, R68 ;  /* 0x0000004400447308 */ /* 0x000ff00000002400 */
[----:B------:R0:W-:Y:S01]  /*3470*/  MUFU.TANH R97, R49 ;  /* 0x0000003100617308 */ /* 0x0001e20000002400 */
[----:B-1----:R-:W-:Y:S02]  /*3480*/  FSEL R5, R59, -INF , P5 ;  /* 0xff8000003b057808 */ /* 0x002fe40002800000 */
[----:B------:R-:W-:-:S05]  /*3490*/  ISETP.GT.AND P5, PT, R116, 0x59, PT ;  /* 0x000000597400780c */ /* 0x000fca0003fa4270 */
[----:B------:R-:W-:Y:S01]  /*34a0*/  MUFU.TANH R62, R62 ;  /* 0x0000003e003e7308 */ /* 0x000fe20000002400 */
[----:B0-----:R-:W-:-:S04]  /*34b0*/  FSEL R49, R60, -INF , P4 ;  /* 0xff8000003c317808 */ /* 0x001fc80002000000 */
[----:B------:R-:W-:-:S03]  /*34c0*/  FMNMX.FTZ R4, R49, R4, !PT ;  /* 0x0000000431047209 */ /* 0x000fc60007810000 */
[----:B------:R-:W-:Y:S01]  /*34d0*/  MUFU.TANH R69, R69 ;  /* 0x0000004500457308 */ /* 0x000fe20000002400 */
[----:B------:R-:W-:Y:S02]  /*34e0*/  FMNMX.FTZ R8, R57, R4, !PT ;  /* 0x0000000439087209 */ /* 0x000fe40007810000 */
[----:B------:R-:W-:Y:S02]  /*34f0*/  FSEL R4, R86, -INF , P6 ;  /* 0xff80000056047808 */ /* 0x000fe40003000000 */
[----:B------:R-:W-:-:S03]  /*3500*/  ISETP.GT.AND P6, PT, R116, 0x58, PT ;  /* 0x000000587400780c */ /* 0x000fc60003fc4270 */
[----:B------:R-:W0:Y:S08]  /*3510*/  MUFU.TANH R63, R63 ;  /* 0x0000003f003f7308 */ /* 0x000e300000002400 */
[----:B------:R-:W1:Y:S08]  /*3520*/  MUFU.TANH R40, R40 ;  /* 0x0000002800287308 */ /* 0x000e700000002400 */
[----:B------:R2:W-:Y:S01]  /*3530*/  MUFU.TANH R102, R53 ;  /* 0x0000003500667308 */ /* 0x0005e20000002400 */
[----:B0-----:R-:W-:-:S02]  /*3540*/  FSEL R10, R63, -INF , P3 ;  /* 0xff8000003f0a7808 */ /* 0x001fc40001800000 */
[----:B------:R-:W-:-:S05]  /*3550*/  ISETP.GT.AND P3, PT, R116, 0x61, PT ;  /* 0x000000617400780c */ /* 0x000fca0003f64270 */
[----:B------:R-:W-:Y:S01]  /*3560*/  MUFU.TANH R66, R66 ;  /* 0x0000004200427308 */ /* 0x000fe20000002400 */
[----:B--2---:R-:W-:-:S04]  /*3570*/  FSEL R53, R64, -INF , P2 ;  /* 0xff80000040357808 */ /* 0x004fc80001000000 */
[----:B------:R-:W-:Y:S02]  /*3580*/  FMNMX.FTZ R21, R53, R8, !PT ;  /* 0x0000000835157209 */ /* 0x000fe40007810000 */
[----:B------:R-:W-:Y:S01]  /*3590*/  FSEL R8, R62, -INF , P4 ;  /* 0xff8000003e087808 */ /* 0x000fe20002000000 */
[----:B------:R-:W-:Y:S01]  /*35a0*/  MUFU.TANH R41, R41 ;  /* 0x0000002900297308 */ /* 0x000fe20000002400 */
[----:B------:R-:W-:-:S07]  /*35b0*/  ISETP.GT.AND P4, PT, R116, 0x60, PT ;  /* 0x000000607400780c */ /* 0x000fce0003f84270 */
[----:B------:R0:W-:Y:S08]  /*35c0*/  MUFU.TANH R101, R52 ;  /* 0x0000003400657308 */ /* 0x0001f00000002400 */
[----:B------:R-:W-:Y:S01]  /*35d0*/  MUFU.TANH R67, R67 ;  /* 0x0000004300437308 */ /* 0x000fe20000002400 */
[----:B0-----:R-:W-:-:S04]  /*35e0*/  FSEL R52, R65, -INF , P1 ;  /* 0xff80000041347808 */ /* 0x001fc80000800000 */
[----:B------:R-:W-:-:S03]  /*35f0*/  FMNMX.FTZ R21, R52, R21, !PT ;  /* 0x0000001534157209 */ /* 0x000fc60007810000 */
[----:B------:R1:W-:Y:S08]  /*3600*/  MUFU.TANH R94, R44 ;  /* 0x0000002c005e7308 */ /* 0x0003f00000002400 */
[----:B------:R0:W-:Y:S01]  /*3610*/  MUFU.TANH R98, R50 ;  /* 0x0000003200627308 */ /* 0x0001e20000002400 */
[----:B-1----:R-:W-:-:S07]  /*3620*/  FSEL R44, R40, -INF , P4 ;  /* 0xff800000282c7808 */ /* 0x002fce0002000000 */
[----:B------:R-:W1:Y:S01]  /*3630*/  MUFU.TANH R70, R70 ;  /* 0x0000004600467308 */ /* 0x000e620000002400 */
[----:B0-----:R-:W-:-:S04]  /*3640*/  FSEL R50, R68, -INF , P6 ;  /* 0xff80000044327808 */ /* 0x001fc80003000000 */
[----:B------:R-:W-:-:S03]  /*3650*/  FMNMX.FTZ R20, R50, R21, !PT ;  /* 0x0000001532147209 */ /* 0x000fc60007810000 */
[----:B------:R-:W0:Y:S08]  /*3660*/  MUFU.TANH R45, R45 ;  /* 0x0000002d002d7308 */ /* 0x000e300000002400 */
[----:B------:R2:W-:Y:S01]  /*3670*/  MUFU.TANH R96, R47 ;  /* 0x0000002f00607308 */ /* 0x0005e20000002400 */
[----:B-1----:R-:W-:Y:S02]  /*3680*/  FSEL R24, R70, -INF , P6 ;  /* 0xff80000046187808 */ /* 0x002fe40003000000 */
[----:B------:R-:W-:-:S05]  /*3690*/  ISETP.GT.AND P6, PT, R116, 0x70, PT ;  /* 0x000000707400780c */ /* 0x000fca0003fc4270 */
[----:B------:R-:W-:Y:S01]  /*36a0*/  MUFU.TANH R71, R71 ;  /* 0x0000004700477308 */ /* 0x000fe20000002400 */
[----:B--2---:R-:W-:-:S04]  /*36b0*/  FSEL R47, R69, -INF , P5 ;  /* 0xff800000452f7808 */ /* 0x004fc80002800000 */
[----:B------:R-:W-:Y:S02]  /*36c0*/  FMNMX.FTZ R21, R47, R20, !PT ;  /* 0x000000142f157209 */ /* 0x000fe40007810000 */
[----:B------:R-:W-:Y:S01]  /*36d0*/  FSEL R20, R66, -INF , P2 ;  /* 0xff80000042147808 */ /* 0x000fe20001000000 */
[----:B------:R-:W1:Y:S01]  /*36e0*/  MUFU.TANH R48, R48 ;  /* 0x0000003000307308 */ /* 0x000e620000002400 */
[----:B------:R-:W-:Y:S02]  /*36f0*/  ISETP.GT.AND P2, PT, R116, 0x68, PT ;  /* 0x000000687400780c */ /* 0x000fe40003f44270 */
[----:B------:R-:W-:Y:S02]  /*3700*/  FMNMX.FTZ R25, R44, R21, !PT ;  /* 0x000000152c197209 */ /* 0x000fe40007810000 */
[----:B------:R-:W-:Y:S02]  /*3710*/  FSEL R21, R67, -INF , P1 ;  /* 0xff80000043157808 */ /* 0x000fe40000800000 */
[----:B------:R-:W-:Y:S01]  /*3720*/  ISETP.GT.AND P1, PT, R116, 0x69, PT ;  /* 0x000000697400780c */ /* 0x000fe20003f24270 */
[----:B------:R2:W3:Y:S01]  /*3730*/  MUFU.TANH R87, R42 ;  /* 0x0000002a00577308 */ /* 0x0004e20000002400 */
[----:B------:R-:W-:-:S07]  /*3740*/  FSEL R40, R94, -INF , P2 ;  /* 0xff8000005e287808 */ /* 0x000fce0001000000 */
[----:B------:R0:W4:Y:S01]  /*3750*/  MUFU.TANH R93, R43 ;  /* 0x0000002b005d7308 */ /* 0x0001220000002400 */
[----:B--2---:R-:W-:-:S04]  /*3760*/  FSEL R42, R41, -INF , P3 ;  /* 0xff800000292a7808 */ /* 0x004fc80001800000 */
[----:B------:R-:W-:-:S03]  /*3770*/  FMNMX.FTZ R25, R42, R25, !PT ;  /* 0x000000192a197209 */ /* 0x000fc60007810000 */
[----:B------:R1:W2:Y:S01]  /*3780*/  MUFU.TANH R95, R46 ;  /* 0x0000002e005f7308 */ /* 0x0002a20000002400 */
[----:B0-----:R-:W-:-:S07]  /*3790*/  FSEL R43, R45, -INF , P1 ;  /* 0xff8000002d2b7808 */ /* 0x001fce0000800000 */
[----:B------:R0:W-:Y:S01]  /*37a0*/  MUFU.TANH R108, R26 ;  /* 0x0000001a006c7308 */ /* 0x0001e20000002400 */
[----:B-1----:R-:W-:-:S07]  /*37b0*/  FSEL R46, R48, -INF , P6 ;  /* 0xff800000302e7808 */ /* 0x002fce0003000000 */
[----:B------:R1:W-:Y:S01]  /*37c0*/  MUFU.TANH R109, R27 ;  /* 0x0000001b006d7308 */ /* 0x0003e20000002400 */
[----:B0-----:R-:W-:Y:S02]  /*37d0*/  FMNMX.FTZ R26, R40, R25, !PT ;  /* 0x00000019281a7209 */ /* 0x001fe40007810000 */
[----:B------:R-:W-:Y:S02]  /*37e0*/  FSEL R25, R71, -INF , P5 ;  /* 0xff80000047197808 */ /* 0x000fe40002800000 */
[----:B------:R-:W-:-:S03]  /*37f0*/  ISETP.GT.AND P5, PT, R116, 0x71, PT ;  /* 0x000000717400780c */ /* 0x000fc60003fa4270 */
[----:B------:R0:W-:Y:S01]  /*3800*/  MUFU.TANH R111, R29 ;  /* 0x0000001d006f7308 */ /* 0x0001e20000002400 */
[----:B-1----:R-:W-:Y:S02]  /*3810*/  FMNMX.FTZ R27, R43, R26, !PT ;  /* 0x0000001a2b1b7209 */ /* 0x002fe40007810000 */
[----:B---3--:R-:W-:Y:S02]  /*3820*/  FSEL R26, R87, -INF , P4 ;  /* 0xff800000571a7808 */ /* 0x008fe40002000000 */
[----:B------:R-:W-:Y:S02]  /*3830*/  ISETP.GT.AND P4, PT, R116, 0x78, PT ;  /* 0x000000787400780c */ /* 0x000fe40003f84270 */
[----:B------:R-:W-:Y:S01]  /*3840*/  FSEL R48, R97, -INF , P5 ;  /* 0xff80000061307808 */ /* 0x000fe20002800000 */
[----:B------:R2:W1:Y:S01]  /*3850*/  MUFU.TANH R110, R28 ;  /* 0x0000001c006e7308 */ /* 0x0004620000002400 */
[----:B0-----:R-:W-:Y:S02]  /*3860*/  FMNMX.FTZ R29, R46, R27, !PT ;  /* 0x0000001b2e1d7209 */ /* 0x001fe40007810000 */
[----:B----4-:R-:W-:-:S02]  /*3870*/  FSEL R27, R93, -INF , P3 ;  /* 0xff8000005d1b7808 */ /* 0x010fc40001800000 */
[C---:B------:R-:W-:Y:S02]  /*3880*/  ISETP.GT.AND P3, PT, R116.reuse, 0x79, PT ;  /* 0x000000797400780c */ /* 0x040fe40003f64270 */
[----:B------:R-:W-:Y:S01]  /*3890*/  FSEL R59, R101, -INF , P4 ;  /* 0xff800000653b7808 */ /* 0x000fe20002000000 */
[----:B------:R0:W3:Y:S01]  /*38a0*/  MUFU.TANH R112, R32 ;  /* 0x0000002000707308 */ /* 0x0000e20000002400 */
[----:B--2---:R-:W-:Y:S02]  /*38b0*/  FSEL R28, R95, -INF , P2 ;  /* 0xff8000005f1c7808 */ /* 0x004fe40001000000 */
[----:B------:R-:W-:Y:S02]  /*38c0*/  ISETP.GT.AND P2, PT, R116, 0x80, PT ;  /* 0x000000807400780c */ /* 0x000fe40003f44270 */
[----:B------:R-:W-:Y:S02]  /*38d0*/  FSEL R60, R102, -INF , P3 ;  /* 0xff800000663c7808 */ /* 0x000fe40001800000 */
[----:B------:R-:W-:Y:S01]  /*38e0*/  FSEL R61, R106, -INF , P2 ;  /* 0xff8000006a3d7808 */ /* 0x000fe20001000000 */
[----:B------:R2:W4:Y:S01]  /*38f0*/  MUFU.TANH R113, R33 ;  /* 0x0000002100717308 */ /* 0x0005220000002400 */
[----:B0-----:R-:W-:-:S02]  /*3900*/  FMNMX.FTZ R32, R48, R29, !PT ;  /* 0x0000001d30207209 */ /* 0x001fc40007810000 */
[----:B------:R-:W-:Y:S02]  /*3910*/  FSEL R29, R96, -INF , P1 ;  /* 0xff800000601d7808 */ /* 0x000fe40000800000 */
[----:B------:R-:W-:-:S03]  /*3920*/  ISETP.GT.AND P1, PT, R116, 0x81, PT ;  /* 0x000000817400780c */ /* 0x000fc60003f24270 */
[----:B------:R0:W5:Y:S01]  /*3930*/  MUFU.TANH R114, R36 ;  /* 0x0000002400727308 */ /* 0x0001620000002400 */
[----:B--2---:R-:W-:Y:S02]  /*3940*/  FMNMX.FTZ R33, R59, R32, !PT ;  /* 0x000000203b217209 */ /* 0x004fe40007810000 */
[----:B------:R-:W-:Y:S02]  /*3950*/  FSEL R32, R98, -INF , P6 ;  /* 0xff80000062207808 */ /* 0x000fe40003000000 */
[----:B------:R-:W-:Y:S02]  /*3960*/  ISETP.GT.AND P6, PT, R116, 0x88, PT ;  /* 0x000000887400780c */ /* 0x000fe40003fc4270 */
[----:B------:R-:W-:Y:S01]  /*3970*/  FSEL R62, R107, -INF , P1 ;  /* 0xff8000006b3e7808 */ /* 0x000fe20000800000 */
[----:B------:R2:W5:Y:S01]  /*3980*/  MUFU.TANH R115, R37 ;  /* 0x0000002500737308 */ /* 0x0005620000002400 */
[----:B0-----:R-:W-:Y:S02]  /*3990*/  FMNMX.FTZ R36, R60, R33, !PT ;  /* 0x000000213c247209 */ /* 0x001fe40007810000 */
[----:B------:R-:W-:-:S02]  /*39a0*/  CS2R R106, SRZ ;  /* 0x00000000006a7805 */ /* 0x000fc4000001ff00 */
[----:B------:R-:W-:Y:S02]  /*39b0*/  FSEL R33, R99, -INF , P5 ;  /* 0xff80000063217808 */ /* 0x000fe40002800000 */
[----:B------:R-:W-:Y:S02]  /*39c0*/  CS2R R98, SRZ ;  /* 0x0000000000627805 */ /* 0x000fe4000001ff00 */
[----:B------:R-:W-:Y:S02]  /*39d0*/  ISETP.GT.AND P5, PT, R116, 0x89, PT ;  /* 0x000000897400780c */ /* 0x000fe40003fa4270 */
[----:B-1----:R-:W-:Y:S01]  /*39e0*/  FSEL R63, R110, -INF , P6 ;  /* 0xff8000006e3f7808 */ /* 0x002fe20003000000 */
[----:B------:R-:W0:Y:S01]  /*39f0*/  MUFU.TANH R86, R30 ;  /* 0x0000001e00567308 */ /* 0x000e220000002400 */
[----:B--2---:R-:W-:Y:S02]  /*3a00*/  FMNMX.FTZ R37, R61, R36, !PT ;  /* 0x000000243d257209 */ /* 0x004fe40007810000 */
[----:B------:R-:W-:-:S02]  /*3a10*/  FSEL R36, R103, -INF , P4 ;  /* 0xff80000067247808 */ /* 0x000fc40002000000 */
[----:B------:R-:W-:Y:S02]  /*3a20*/  CS2R R102, SRZ ;  /* 0x0000000000667805 */ /* 0x000fe4000001ff00 */
[----:B------:R-:W-:Y:S02]  /*3a30*/  FMNMX.FTZ R66, R62, R37, !PT ;  /* 0x000000253e427209 */ /* 0x000fe40007810000 */
[----:B------:R-:W-:Y:S01]  /*3a40*/  ISETP.GT.AND P4, PT, R116, 0x90, PT ;  /* 0x000000907400780c */ /* 0x000fe20003f84270 */
[----:B------:R-:W1:Y:S01]  /*3a50*/  MUFU.TANH R87, R31 ;  /* 0x0000001f00577308 */ /* 0x000e620000002400 */
[----:B------:R-:W-:Y:S02]  /*3a60*/  FSEL R64, R111, -INF , P5 ;  /* 0xff8000006f407808 */ /* 0x000fe40002800000 */
[----:B------:R-:W-:Y:S02]  /*3a70*/  CS2R R110, SRZ ;  /* 0x00000000006e7805 */ /* 0x000fe4000001ff00 */
[----:B------:R-:W-:-:S02]  /*3a80*/  FMNMX.FTZ R41, R63, R66, !PT ;  /* 0x000000423f297209 */ /* 0x000fc40007810000 */
[----:B------:R-:W-:Y:S02]  /*3a90*/  FSEL R37, R105, -INF , P3 ;  /* 0xff80000069257808 */ /* 0x000fe40001800000 */
[----:B------:R-:W-:Y:S01]  /*3aa0*/  ISETP.GT.AND P3, PT, R116, 0x91, PT ;  /* 0x000000917400780c */ /* 0x000fe20003f64270 */
[----:B------:R-:W2:Y:S01]  /*3ab0*/  MUFU.TANH R88, R34 ;  /* 0x0000002200587308 */ /* 0x000ea20000002400 */
[----:B---3--:R-:W-:Y:S02]  /*3ac0*/  FSEL R65, R112, -INF , P4 ;  /* 0xff80000070417808 */ /* 0x008fe40002000000 */
[----:B------:R-:W-:Y:S02]  /*3ad0*/  FMNMX.FTZ R68, R64, R41, !PT ;  /* 0x0000002940447209 */ /* 0x000fe40007810000 */
[----:B------:R-:W-:Y:S02]  /*3ae0*/  FSEL R41, R108, -INF , P2 ;  /* 0xff8000006c297808 */ /* 0x000fe40001000000 */
[----:B------:R-:W-:Y:S01]  /*3af0*/  ISETP.GT.AND P2, PT, R116, 0x98, PT ;  /* 0x000000987400780c */ /* 0x000fe20003f44270 */
[----:B------:R-:W3:Y:S01]  /*3b00*/  MUFU.TANH R89, R35 ;  /* 0x0000002300597308 */ /* 0x000ee20000002400 */
[----:B----4-:R-:W-:-:S02]  /*3b10*/  FSEL R66, R113, -INF , P3 ;  /* 0xff80000071427808 */ /* 0x010fc40001800000 */
[----:B------:R-:W-:Y:S02]  /*3b20*/  CS2R R112, SRZ ;  /* 0x0000000000707805 */ /* 0x000fe4000001ff00 */
[----:B------:R-:W-:Y:S02]  /*3b30*/  FMNMX.FTZ R69, R65, R68, !PT ;  /* 0x0000004441457209 */ /* 0x000fe40007810000 */
[----:B------:R-:W-:Y:S02]  /*3b40*/  FSEL R45, R109, -INF , P1 ;  /* 0xff8000006d2d7808 */ /* 0x000fe40000800000 */
[----:B------:R-:W-:Y:S02]  /*3b50*/  CS2R R108, SRZ ;  /* 0x00000000006c7805 */ /* 0x000fe4000001ff00 */
[----:B------:R-:W-:Y:S01]  /*3b60*/  ISETP.GT.AND P1, PT, R116, 0x99, PT ;  /* 0x000000997400780c */ /* 0x000fe20003f24270 */
[----:B------:R-:W4:Y:S01]  /*3b70*/  MUFU.TANH R90, R38 ;  /* 0x00000026005a7308 */ /* 0x000f220000002400 */
[----:B-----5:R-:W-:-:S02]  /*3b80*/  FSEL R67, R114, -INF , P2 ;  /* 0xff80000072437808 */ /* 0x020fc40001000000 */
[----:B------:R-:W-:Y:S02]  /*3b90*/  CS2R R116, SRZ ;  /* 0x0000000000747805 */ /* 0x000fe4000001ff00 */
[----:B------:R-:W-:Y:S02]  /*3ba0*/  FMNMX.FTZ R70, R66, R69, !PT ;  /* 0x0000004542467209 */ /* 0x000fe40007810000 */
[----:B------:R-:W-:Y:S02]  /*3bb0*/  FSEL R68, R115, -INF , P1 ;  /* 0xff80000073447808 */ /* 0x000fe40000800000 */
[----:B------:R-:W-:Y:S02]  /*3bc0*/  CS2R R114, SRZ ;  /* 0x0000000000727805 */ /* 0x000fe4000001ff00 */
[----:B------:R-:W-:Y:S01]  /*3bd0*/  FMNMX.FTZ R69, R67, R70, !PT ;  /* 0x0000004643457209 */ /* 0x000fe20007810000 */
[----:B------:R-:W5:Y:S01]  /*3be0*/  MUFU.TANH R92, R39 ;  /* 0x00000027005c7308 */ /* 0x000f620000002400 */
[----:B0-----:R-:W-:-:S02]  /*3bf0*/  FSEL R86, R86, -INF , P6 ;  /* 0xff80000056567808 */ /* 0x001fc40003000000 */
[----:B------:R-:W-:Y:S02]  /*3c00*/  FMNMX.FTZ R70, R68, R69, !PT ;  /* 0x0000004544467209 */ /* 0x000fe40007810000 */
[----:B-1----:R-:W-:Y:S02]  /*3c10*/  FSEL R87, R87, -INF , P5 ;  /* 0xff80000057577808 */ /* 0x002fe40002800000 */
[----:B--2---:R-:W-:Y:S01]  /*3c20*/  FSEL R88, R88, -INF , P4 ;  /* 0xff80000058587808 */ /* 0x004fe20002000000 */
[----:B------:R-:W0:Y:S01]  /*3c30*/  SHFL.BFLY PT, R69, R70, 0x2, 0x1f ;  /* 0x0c401f0046457f89 */ /* 0x000e2200000e0000 */
[----:B---3--:R-:W-:Y:S02]  /*3c40*/  FSEL R89, R89, -INF , P3 ;  /* 0xff80000059597808 */ /* 0x008fe40001800000 */
[----:B----4-:R-:W-:Y:S02]  /*3c50*/  FSEL R90, R90, -INF , P2 ;  /* 0xff8000005a5a7808 */ /* 0x010fe40001000000 */
[----:B-----5:R-:W-:-:S02]  /*3c60*/  FSEL R92, R92, -INF , P1 ;  /* 0xff8000005c5c7808 */ /* 0x020fc40000800000 */
[----:B0-----:R-:W-:-:S05]  /*3c70*/  FMNMX.FTZ R71, R70, R69, !PT ;  /* 0x0000004546477209 */ /* 0x001fca0007810000 */
[----:B------:R-:W0:Y:S02]  /*3c80*/  SHFL.BFLY PT, R80, R71, 0x1, 0x1f ;  /* 0x0c201f0047507f89 */ /* 0x000e2400000e0000 */
[----:B0-----:R-:W-:Y:S01]  /*3c90*/  FMNMX.FTZ R121, R71, R80, !PT ;  /* 0x0000005047797209 */ /* 0x001fe20007810000 */
[----:B------:R-:W-:-:S03]  /*3ca0*/  IMAD.U32 R80, RZ, RZ, UR6 ;  /* 0x00000006ff507e24 */ /* 0x000fc6000f8e00ff */
[C---:B------:R-:W-:Y:S01]  /*3cb0*/  FSETP.NEU.FTZ.AND P0, PT, R121.reuse, -INF , PT ;  /* 0xff8000007900780b */ /* 0x040fe20003f1d000 */
[----:B------:R-:W-:-:S01]  /*3cc0*/  FFMA.FTZ R69, R121, R80, -8 ;  /* 0xc100000079457423 */ /* 0x000fc20000010050 */
[----:B------:R-:W-:-:S04]  /*3cd0*/  FMNMX.FTZ R80, R6, R7, !PT ;  /* 0x0000000706507209 */ /* 0x000fc80007810000 */
[----:B------:R-:W-:Y:S02]  /*3ce0*/  FMNMX.FTZ R80, R9, R80, !PT ;  /* 0x0000005009507209 */ /* 0x000fe40007810000 */
[----:B------:R-:W-:Y:S02]  /*3cf0*/  FSEL R69, R69, RZ, P0 ;  /* 0x000000ff45457208 */ /* 0x000fe40000000000 */
[----:B------:R-:W-:Y:S02]  /*3d00*/  FMNMX.FTZ R81, R11, R80, !PT ;  /* 0x000000500b517209 */ /* 0x000fe40007810000 */
[----:B------:R-:W-:Y:S01]  /*3d10*/  ISETP.NE.AND P0, PT, R104, RZ, PT ;  /* 0x000000ff6800720c */ /* 0x000fe20003f05270 */
        /* <DEDUP_REMOVED lines=47> */
[----:B------:R-:W-:Y:S01]  /*4010*/  FFMA.FTZ R43, R43, UR6, -R69 ;  /* 0x000000062b2b7c23 */ /* 0x000fe20008010845 */
[----:B------:R-:W0:Y:S01]  /*4020*/  MUFU.EX2 R35, R35 ;  /* 0x0000002300237308 */ /* 0x000e220000000800 */
[----:B------:R-:W-:-:S02]  /*4030*/  FMNMX.FTZ R56, R4, R91, !PT ;  /* 0x0000005b04387209 */ /* 0x000fc40007810000 */
[----:B------:R-:W-:Y:S02]  /*4040*/  CS2R R118, SRZ ;  /* 0x0000000000767805 */ /* 0x000fe4000001ff00 */
[----:B------:R-:W-:Y:S02]  /*4050*/  CS2R R104, SRZ ;  /* 0x0000000000687805 */ /* 0x000fe4000001ff00 */
[----:B------:R-:W-:Y:S02]  /*4060*/  CS2R R100, SRZ ;  /* 0x0000000000647805 */ /* 0x000fe4000001ff00 */
[----:B------:R-:W-:Y:S01]  /*4070*/  FMNMX.FTZ R91, R5, R56, !PT ;  /* 0x00000038055b7209 */ /* 0x000fe20007810000 */
[----:B------:R-:W-:Y:S01]  /*4080*/  FFMA.FTZ R56, R58, UR6, -R69 ;  /* 0x000000063a387c23 */ /* 0x000fe20008010845 */
[----:B------:R-:W-:Y:S02]  /*4090*/  MUFU.EX2 R38, R38 ;  /* 0x0000002600267308 */ /* 0x000fe40000000800 */
[----:B------:R-:W-:-:S04]  /*40a0*/  FMNMX.FTZ R91, R8, R91, !PT ;  /* 0x0000005b085b7209 */ /* 0x000fc80007810000 */
[----:B------:R-:W-:Y:S02]  /*40b0*/  FMNMX.FTZ R91, R10, R91, !PT ;  /* 0x0000005b0a5b7209 */ /* 0x000fe40007810000 */
[----:B------:R-:W-:Y:S02]  /*40c0*/  MUFU.EX2 R39, R39 ;  /* 0x0000002700277308 */ /* 0x000fe40000000800 */
[----:B------:R-:W-:Y:S02]  /*40d0*/  FMNMX.FTZ R58, R20, R91, !PT ;  /* 0x0000005b143a7209 */ /* 0x000fe40007810000 */
[----:B0-----:R-:W-:Y:S02]  /*40e0*/  F2FP.SATFINITE.E4M3.F32.PACK_AB_MERGE_C R200, R35, R34, RZ ;  /* 0x0000002223c8723e */ /* 0x001fe400048070ff */
[----:B------:R-:W-:Y:S02]  /*40f0*/  FMNMX.FTZ R91, R21, R58, !PT ;  /* 0x0000003a155b7209 */ /* 0x000fe40007810000 */
[----:B------:R-:W-:Y:S01]  /*4100*/  F2FP.SATFINITE.E4M3.F32.PACK_AB_MERGE_C R200, R31, R30, R200 ;  /* 0x0000001e1fc8723e */ /* 0x000fe200048070c8 */
[----:B------:R-:W-:Y:S01]  /*4110*/  MUFU.EX2 R70, R70 ;  /* 0x0000004600467308 */ /* 0x000fe20000000800 */
[----:B------:R-:W-:-:S04]  /*4120*/  FMNMX.FTZ R58, R24, R91, !PT ;  /* 0x0000005b183a7209 */ /* 0x000fc80007810000 */
[----:B------:R-:W-:-:S03]  /*4130*/  FMNMX.FTZ R91, R25, R58, !PT ;  /* 0x0000003a195b7209 */ /* 0x000fc60007810000 */
[----:B------:R-:W0:Y:S01]  /*4140*/  MUFU.EX2 R71, R71 ;  /* 0x0000004700477308 */ /* 0x000e220000000800 */
[----:B------:R-:W-:-:S04]  /*4150*/  FMNMX.FTZ R58, R26, R91, !PT ;  /* 0x0000005b1a3a7209 */ /* 0x000fc80007810000 */
[----:B------:R-:W-:Y:S01]  /*4160*/  FMNMX.FTZ R91, R27, R58, !PT ;  /* 0x0000003a1b5b7209 */ /* 0x000fe20007810000 */
[----:B------:R-:W-:-:S02]  /*4170*/  FFMA.FTZ R58, R57, UR6, -R69 ;  /* 0x00000006393a7c23 */ /* 0x000fc40008010845 */
[----:B------:R-:W-:Y:S01]  /*4180*/  MUFU.EX2 R80, R80 ;  /* 0x0000005000507308 */ /* 0x000fe20000000800 */
[----:B------:R-:W-:-:S04]  /*4190*/  FMNMX.FTZ R94, R28, R91, !PT ;  /* 0x0000005b1c5e7209 */ /* 0x000fc80007810000 */
[----:B------:R-:W-:-:S03]  /*41a0*/  FMNMX.FTZ R57, R29, R94, !PT ;  /* 0x0000005e1d397209 */ /* 0x000fc60007810000 */
[----:B------:R-:W-:Y:S01]  /*41b0*/  MUFU.EX2 R81, R81 ;  /* 0x0000005100517308 */ /* 0x000fe20000000800 */
        /* <DEDUP_REMOVED lines=9> */
[----:B------:R-:W-:-:S03]  /*4250*/  FMNMX.FTZ R57, R45, R94, !PT ;  /* 0x0000005e2d397209 */ /* 0x000fc60007810000 */
        /* <DEDUP_REMOVED lines=10> */
[----:B------:R-:W-:Y:S01]  /*4300*/  FMNMX.FTZ R93, R92, R91, !PT ;  /* 0x0000005b5c5d7209 */ /* 0x000fe20007810000 */
[----:B------:R-:W-:-:S01]  /*4310*/  FFMA.FTZ R91, R48, UR6, -R69 ;  /* 0x00000006305b7c23 */ /* 0x000fc20008010845 */
[--C-:B------:R-:W-:Y:S01]  /*4320*/  FFMA.FTZ R48, R61, UR6, -R69.reuse ;  /* 0x000000063d307c23 */ /* 0x100fe20008010845 */
[----:B------:R-:W-:-:S01]  /*4330*/  FFMA.FTZ R61, R62, UR6, -R69 ;  /* 0x000000063e3d7c23 */ /* 0x000fc20008010845 */
[--C-:B------:R-:W-:Y:S01]  /*4340*/  FFMA.FTZ R62, R65, UR6, -R69.reuse ;  /* 0x00000006413e7c23 */ /* 0x100fe20008010845 */
[----:B------:R-:W0:Y:S01]  /*4350*/  SHFL.BFLY PT, R94, R93, 0x2, 0x1f ;  /* 0x0c401f005d5e7f89 */ /* 0x000e2200000e0000 */
[----:B------:R-:W-:-:S01]  /*4360*/  FFMA.FTZ R65, R66, UR6, -R69 ;  /* 0x0000000642417c23 */ /* 0x000fc20008010845 */
[----:B------:R-:W-:Y:S08]  /*4370*/  MUFU.EX2 R57, R95 ;  /* 0x0000005f00397308 */ /* 0x000ff00000000800 */
[----:B------:R-:W1:Y:S08]  /*4380*/  MUFU.EX2 R56, R56 ;  /* 0x0000003800387308 */ /* 0x000e700000000800 */
[----:B------:R-:W-:Y:S01]  /*4390*/  MUFU.EX2 R55, R55 ;  /* 0x0000003700377308 */ /* 0x000fe20000000800 */
[----:B0-----:R-:W-:-:S07]  /*43a0*/  FMNMX.FTZ R94, R93, R94, !PT ;  /* 0x0000005e5d5e7209 */ /* 0x001fce0007810000 */
[----:B------:R-:W-:Y:S01]  /*43b0*/  MUFU.EX2 R54, R54 ;  /* 0x0000003600367308 */ /* 0x000fe20000000800 */
[----:B-1----:R-:W-:Y:S01]  /*43c0*/  F2FP.SATFINITE.E4M3.F32.PACK_AB_MERGE_C R206, R56, R51, RZ ;  /* 0x0000003338ce723e */ /* 0x002fe200048070ff */
[----:B------:R-:W0:Y:S03]  /*43d0*/  SHFL.BFLY PT, R93, R94, 0x1, 0x1f ;  /* 0x0c201f005e5d7f89 */ /* 0x000e2600000e0000 */
[----:B------:R-:W-:-:S03]  /*43e0*/  F2FP.SATFINITE.E4M3.F32.PACK_AB_MERGE_C R206, R85, R84, R206 ;  /* 0x0000005455ce723e */ /* 0x000fc600048070ce */
        /* <DEDUP_REMOVED lines=9> */
[----:B------:R-:W-:-:S03]  /*4480*/  ISETP.NE.AND P1, PT, R2, RZ, PT ;  /* 0x000000ff0200720c */ /* 0x000fc60003f25270 */
        /* <DEDUP_REMOVED lines=17> */
[----:B------:R-:W-:-:S02]  /*45a0*/  @P1 VIADD R3, R3, 0x33440 ;  /* 0x0003344003031836 */ /* 0x000fc40000000000 */
[--C-:B------:R-:W-:Y:S01]  /*45b0*/  FFMA.FTZ R75, R75, UR6, -R68.reuse ;  /* 0x000000064b4b7c23 */ /* 0x100fe20008010844 */
[----:B------:R-:W-:-:S01]  /*45c0*/  FFMA.FTZ R74, R74, UR6, -R68 ;  /* 0x000000064a4a7c23 */ /* 0x000fc20008010844 */
[--C-:B------:R-:W-:Y:S01]  /*45d0*/  FFMA.FTZ R79, R79, UR6, -R68.reuse ;  /* 0x000000064f4f7c23 */ /* 0x100fe20008010844 */
[----:B------:R-:W-:-:S01]  /*45e0*/  FFMA.FTZ R78, R78, UR6, -R68 ;  /* 0x000000064e4e7c23 */ /* 0x000fc20008010844 */
[----:B------:R-:W-:Y:S01]  /*45f0*/  @P1 PRMT R3, R16, 0x654, R3 ;  /* 0x0000065410031816 */ /* 0x000fe20000000003 */
[----:B------:R-:W-:-:S01]  /*4600*/  FFMA.FTZ R4, R4, UR6, -R68 ;  /* 0x0000000604047c23 */ /* 0x000fc20008010844 */
[----:B------:R1:W2:Y:S01]  /*4610*/  MUFU.EX2 R69, R66 ;  /* 0x0000004200457308 */ /* 0x0002a20000000800 */
[----:B------:R-:W-:-:S01]  /*4620*/  FFMA.FTZ R5, R5, UR6, -R68 ;  /* 0x0000000605057c23 */ /* 0x000fc20008010844 */
[----:B------:R3:W-:Y:S01]  /*4630*/  @P1 SYNCS.ARRIVE.TRANS64.RED.A1T0 RZ, [R3+URZ], RZ ;  /* 0x000000ff03ff19a7 */ /* 0x0007e2000810043f */
[----:B------:R-:W-:-:S01]  /*4640*/  FFMA.FTZ R24, R24, UR6, -R68 ;  /* 0x0000000618187c23 */ /* 0x000fc20008010844 */
[--C-:B------:R-:W-:Y:S01]  /*4650*/  FFMA.FTZ R25, R25, UR6, -R68.reuse ;  /* 0x0000000619197c23 */ /* 0x100fe20008010844 */
[----:B------:R-:W-:-:S01]  /*4660*/  FFMA.FTZ R26, R26, UR6, -R68 ;  /* 0x000000061a1a7c23 */ /* 0x000fc20008010844 */
[--C-:B------:R-:W-:Y:S01]  /*4670*/  FFMA.FTZ R27, R27, UR6, -R68.reuse ;  /* 0x000000061b1b7c23 */ /* 0x100fe20008010844 */
[----:B------:R-:W-:-:S01]  /*4680*/  FFMA.FTZ R28, R28, UR6, -R68 ;  /* 0x000000061c1c7c23 */ /* 0x000fc20008010844 */
[----:B------:R-:W4:Y:S01]  /*4690*/  MUFU.EX2 R94, R93 ;  /* 0x0000005d005e7308 */ /* 0x000f220000000800 */
[----:B0-----:R-:W-:-:S01]  /*46a0*/  FADD.FTZ R20, R6, R7 ;  /* 0x0000000706147221 */ /* 0x001fc20000010000 */
[--C-:B-1----:R-:W-:Y:S01]  /*46b0*/  FFMA.FTZ R66, R76, UR6, -R68.reuse ;  /* 0x000000064c427c23 */ /* 0x102fe20008010844 */
        /* <DEDUP_REMOVED lines=13> */
[----:B------:R1:W-:Y:S01]  /*4790*/  MUFU.EX2 R95, R15 ;  /* 0x0000000f005f7308 */ /* 0x0003e20000000800 */
[----:B------:R-:W-:-:S07]  /*47a0*/  PLOP3.LUT P1, PT, PT, PT, UP0, 0x80, 0x0 ;  /* 0x000000000000781c */ /* 0x000fce0003f2f008 */
[----:B------:R-:W5:Y:S01]  /*47b0*/  MUFU.EX2 R12, R12 ;  /* 0x0000000c000c7308 */ /* 0x000f620000000800 */
[----:B-1----:R-:W-:-:S01]  /*47c0*/  FFMA.FTZ R15, R21, UR6, -R68 ;  /* 0x00000006150f7c23 */ /* 0x002fc20008010844 */
[----:B------:R-:W-:Y:S01]  /*47d0*/  FADD.FTZ R21, R30, R31 ;  /* 0x0000001f1e157221 */ /* 0x000fe20000010000 */
[----:B------:R-:W-:-:S01]  /*47e0*/  FFMA.FTZ R68, R92, UR6, -R68 ;  /* 0x000000065c447c23 */ /* 0x000fc20008010844 */
[----:B------:R-:W-:-:S04]  /*47f0*/  CS2R R92, SRZ ;  /* 0x00000000005c7805 */ /* 0x000fc8000001ff00 */
[----:B------:R1:W-:Y:S08]  /*4800*/  MUFU.EX2 R73, R10 ;  /* 0x0000000a00497308 */ /* 0x0003f00000000800 */
[----:B------:R-:W3:Y:S01]  /*4810*/  MUFU.EX2 R96, R96 ;  /* 0x0000006000607308 */ /* 0x000ee20000000800 */
[----:B-1----:R-:W-:-:S01]  /*4820*/  FADD.FTZ R10, R34, R21 ;  /* 0x00000015220a7221 */ /* 0x002fc20000010000 */
[----:B--2---:R-:W-:Y:S01]  /*4830*/  FADD.FTZ R21, R69, R20 ;  /* 0x0000001445157221 */ /* 0x004fe20000010000 */
[----:B----4-:R-:W-:-:S02]  /*4840*/  F2FP.SATFINITE.E4M3.F32.PACK_AB_MERGE_C R69, R94, R69, RZ ;  /* 0x000000455e45723e */ /* 0x010fc400048070ff */
[----:B------:R-:W-:Y:S01]  /*4850*/  FADD.FTZ R77, R35, R10 ;  /* 0x0000000a234d7221 */ /* 0x000fe20000010000 */
[----:B------:R-:W-:-:S01]  /*4860*/  FADD.FTZ R10, R94, R21 ;  /* 0x000000155e0a7221 */ /* 0x000fc20000010000 */
[----:B------:R-:W-:Y:S01]  /*4870*/  F2FP.SATFINITE.E4M3.F32.PACK_AB_MERGE_C R201, R7, R6, R69 ;  /* 0x0000000607c9723e */ /* 0x000fe20004807045 */
[----:B------:R-:W1:Y:S01]  /*4880*/  MUFU.EX2 R11, R11 ;  /* 0x0000000b000b7308 */ /* 0x000e620000000800 */
[----:B------:R-:W-:-:S01]  /*4890*/  FADD.FTZ R20, R38, R77 ;  /* 0x0000004d26147221 */ /* 0x000fc20000010000 */
[----:B0-----:R-:W-:Y:S01]  /*48a0*/  FADD.FTZ R21, R9, R10 ;  /* 0x0000000a09157221 */ /* 0x001fe20000010000 */
[----:B------:R-:W-:Y:S02]  /*48b0*/  CS2R R34, SRZ ;  /* 0x0000000000227805 */ /* 0x000fe4000001ff00 */
[----:B------:R-:W-:Y:S01]  /*48c0*/  FADD.FTZ R77, R39, R20 ;  /* 0x00000014274d7221 */ /* 0x000fe20000010000 */
[----:B-----5:R-:W-:-:S01]  /*48d0*/  FADD.FTZ R10, R12, R21 ;  /* 0x000000150c0a7221 */ /* 0x020fc20000010000 */
[----:B------:R-:W-:Y:S01]  /*48e0*/  CS2R R38, SRZ ;  /* 0x0000000000267805 */ /* 0x000fe2000001ff00 */
[----:B------:R-:W0:Y:S01]  /*48f0*/  MUFU.EX2 R14, R14 ;  /* 0x0000000e000e7308 */ /* 0x000e220000000800 */
[----:B------:R-:W-:-:S01]  /*4900*/  FADD.FTZ R20, R70, R77 ;  /* 0x0000004d46147221 */ /* 0x000fc20000010000 */
[----:B---3--:R-:W-:Y:S01]  /*4910*/  FADD.FTZ R3, R95, R10 ;  /* 0x0000000a5f037221 */ /* 0x008fe20000010000 */
[----:B------:R-:W-:-:S02]  /*4920*/  F2FP.SATFINITE.E4M3.F32.PACK_AB_MERGE_C R95, R96, R95, RZ ;  /* 0x0000005f605f723e */ /* 0x000fc400048070ff */
[----:B------:R-:W-:Y:S01]  /*4930*/  CS2R R76, SRZ ;  /* 0x00000000004c7805 */ /* 0x000fe2000001ff00 */
[----:B------:R-:W-:-:S01]  /*4940*/  FADD.FTZ R21, R71, R20 ;  /* 0x0000001447157221 */ /* 0x000fc20000010000 */
[----:B------:R-:W-:Y:S01]  /*4950*/  FADD.FTZ R10, R96, R3 ;  /* 0x00000003600a7221 */ /* 0x000fe20000010000 */
[----:B------:R-:W-:Y:S01]  /*4960*/  F2FP.SATFINITE.E4M3.F32.PACK_AB_MERGE_C R203, R12, R9, R95 ;  /* 0x000000090ccb723e */ /* 0x000fe2000480705f */
[----:B------:R-:W2:Y:S01]  /*4970*/  MUFU.EX2 R75, R75 ;  /* 0x0000004b004b7308 */ /* 0x000ea20000000800 */
[----:B------:R-:W-:-:S01]  /*4980*/  FADD.FTZ R20, R80, R21 ;  /* 0x0000001550147221 */ /* 0x000fc20000010000 */
[----:B-1----:R-:W-:Y:S01]  /*4990*/  FADD.FTZ R3, R11, R10 ;  /* 0x0000000a0b037221 */ /* 0x002fe20000010000 */
[----:B------:R-:W-:Y:S02]  /*49a0*/  CS2R R96, SRZ ;  /* 0x0000000000607805 */ /* 0x000fe4000001ff00 */
[----:B------:R-:W-:Y:S01]  /*49b0*/  CS2R R94, SRZ ;  /* 0x00000000005e7805 */ /* 0x000fe2000001ff00 */
[----:B------:R-:W-:-:S01]  /*49c0*/  FADD.FTZ R21, R81, R20 ;  /* 0x0000001451157221 */ /* 0x000fc20000010000 */
[----:B------:R-:W-:-:S02]  /*49d0*/  CS2R R80, SRZ ;  /* 0x0000000000507805 */ /* 0x000fc4000001ff00 */
[----:B------:R-:W-:Y:S01]  /*49e0*/  CS2R R70, SRZ ;  /* 0x0000000000467805 */ /* 0x000fe2000001ff00 */
[----:B------:R-:W1:Y:S01]  /*49f0*/  MUFU.EX2 R74, R74 ;  /* 0x0000004a004a7308 */ /* 0x000e620000000800 */
[----:B0-----:R-:W-:-:S01]  /*4a00*/  FADD.FTZ R10, R14, R3 ;  /* 0x000000030e0a7221 */ /* 0x001fc20000010000 */
[----:B------:R-:W-:-:S04]  /*4a10*/  FADD.FTZ R20, R82, R21 ;  /* 0x0000001552147221 */ /* 0x000fc80000010000 */
[----:B------:R-:W-:Y:S01]  /*4a20*/  FADD.FTZ R21, R83, R20 ;  /* 0x0000001453157221 */ /* 0x000fe20000010000 */
[----:B------:R-:W-:Y:S01]  /*4a30*/  CS2R R82, SRZ ;  /* 0x0000000000527805 */ /* 0x000fe2000001ff00 */
[----:B------:R-:W0:Y:S01]  /*4a40*/  MUFU.EX2 R13, R13 ;  /* 0x0000000d000d7308 */ /* 0x000e220000000800 */
[----:B--2---:R-:W-:-:S01]  /*4a50*/  FADD.FTZ R3, R75, R10 ;  /* 0x0000000a4b037221 */ /* 0x004fc20000010000 */
[----:B------:R-:W-:-:S04]  /*4a60*/  FADD.FTZ R20, R84, R21 ;  /* 0x0000001554147221 */ /* 0x000fc80000010000 */
[----:B------:R-:W-:Y:S01]  /*4a70*/  FADD.FTZ R20, R85, R20 ;  /* 0x0000001455147221 */ /* 0x000fe20000010000 */
[----:B------:R-:W-:Y:S01]  /*4a80*/  CS2R R84, SRZ ;  /* 0x0000000000547805 */ /* 0x000fe2000001ff00 */
[----:B------:R-:W2:Y:S01]  /*4a90*/  MUFU.EX2 R66, R66 ;  /* 0x0000004200427308 */ /* 0x000ea20000000800 */
[----:B-1----:R-:W-:-:S01]  /*4aa0*/  FADD.FTZ R10, R74, R3 ;  /* 0x000000034a0a7221 */ /* 0x002fc20000010000 */
[----:B------:R-:W-:-:S04]  /*4ab0*/  F2FP.SATFINITE.E4M3.F32.PACK_AB_MERGE_C R74, R74, R75, RZ ;  /* 0x0000004b4a4a723e */ /* 0x000fc800048070ff */
[----:B------:R-:W-:Y:S02]  /*4ac0*/  F2FP.SATFINITE.E4M3.F32.PACK_AB_MERGE_C R205, R14, R11, R74 ;  /* 0x0000000b0ecd723e */ /* 0x000fe4000480704a */
[----:B------:R-:W-:Y:S01]  /*4ad0*/  CS2R R74, SRZ ;  /* 0x00000000004a7805 */ /* 0x000fe2000001ff00 */
[----:B------:R-:W1:Y:S01]  /*4ae0*/  MUFU.EX2 R79, R79 ;  /* 0x0000004f004f7308 */ /* 0x000e620000000800 */
[----:B0-----:R-:W-:-:S07]  /*4af0*/  FADD.FTZ R3, R13, R10 ;  /* 0x0000000a0d037221 */ /* 0x001fce0000010000 */
[----:B------:R-:W0:Y:S01]  /*4b00*/  MUFU.EX2 R78, R78 ;  /* 0x0000004e004e7308 */ /* 0x000e220000000800 */
[----:B--2---:R-:W-:-:S01]  /*4b10*/  FADD.FTZ R10, R66, R3 ;  /* 0x00000003420a7221 */ /* 0x004fc20000010000 */
[----:B------:R-:W-:-:S06]  /*4b20*/  FADD.FTZ R3, R51, R20 ;  /* 0x0000001433037221 */ /* 0x000fcc0000010000 */
[----:B------:R-:W2:Y:S01]  /*4b30*/  MUFU.EX2 R4, R4 ;  /* 0x0000000400047308 */ /* 0x000ea20000000800 */
[----:B-1----:R-:W-:-:S01]  /*4b40*/  FADD.FTZ R21, R79, R10 ;  /* 0x0000000a4f157221 */ /* 0x002fc20000010000 */
[----:B------:R-:W-:-:S04]  /*4b50*/  FADD.FTZ R10, R56, R3 ;  /* 0x00000003380a7221 */ /* 0x000fc80000010000 */
[----:B------:R-:W-:Y:S02]  /*4b60*/  FADD.FTZ R3, R55, R10 ;  /* 0x0000000a37037221 */ /* 0x000fe40000010000 */
[----:B------:R-:W1:Y:S01]  /*4b70*/  MUFU.EX2 R5, R5 ;  /* 0x0000000500057308 */ /* 0x000e620000000800 */
[----:B0-----:R-:W-:-:S01]  /*4b80*/  FADD.FTZ R21, R78, R21 ;  /* 0x000000154e157221 */ /* 0x001fc20000010000 */
[----:B------:R-:W-:Y:S01]  /*4b90*/  FADD.FTZ R20, R54, R3 ;  /* 0x0000000336147221 */ /* 0x000fe20000010000 */
[----:B------:R-:W-:-:S04]  /*4ba0*/  F2FP.SATFINITE.E4M3.F32.PACK_AB_MERGE_C R78, R78, R79, RZ ;  /* 0x0000004f4e4e723e */ /* 0x000fc800048070ff */
[----:B------:R-:W-:Y:S01]  /*4bb0*/  F2FP.SATFINITE.E4M3.F32.PACK_AB_MERGE_C R207, R66, R13, R78 ;  /* 0x0000000d42cf723e */ /* 0x000fe2000480704e */
[----:B------:R-:W0:Y:S01]  /*4bc0*/  MUFU.EX2 R72, R72 ;  /* 0x0000004800487308 */ /* 0x000e220000000800 */
[----:B--2---:R-:W-:-:S01]  /*4bd0*/  FADD.FTZ R10, R4, R21 ;  /* 0x00000015040a7221 */ /* 0x004fc20000010000 */
[----:B------:R-:W-:Y:S01]  /*4be0*/  FADD.FTZ R21, R49, R20 ;  /* 0x0000001431157221 */ /* 0x000fe20000010000 */
[C---:B------:R-:W-:Y:S02]  /*4bf0*/  F2FP.SATFINITE.E4M3.F32.PACK_AB_MERGE_C R49, R58.reuse, R49, RZ ;  /* 0x000000313a31723e */ /* 0x040fe400048070ff */
[----:B------:R-:W-:Y:S01]  /*4c00*/  CS2R R78, SRZ ;  /* 0x00000000004e7805 */ /* 0x000fe2000001ff00 */
[----:B------:R-:W-:-:S01]  /*4c10*/  FADD.FTZ R58, R58, R21 ;  /* 0x000000153a3a7221 */ /* 0x000fc20000010000 */
[----:B------:R-:W-:Y:S01]  /*4c20*/  F2FP.SATFINITE.E4M3.F32.PACK_AB_MERGE_C R208, R54, R55, R49 ;  /* 0x0000003736d0723e */ /* 0x000fe20004807031 */
[----:B------:R-:W2:Y:S01]  /*4c30*/  MUFU.EX2 R8, R8 ;  /* 0x0000000800087308 */ /* 0x000ea20000000800 */
[----:B-1----:R-:W-:-:S01]  /*4c40*/  FADD.FTZ R3, R5, R10 ;  /* 0x0000000a05037221 */ /* 0x002fc20000010000 */
[----:B------:R-:W-:Y:S01]  /*4c50*/  FADD.FTZ R21, R53, R58 ;  /* 0x0000003a35157221 */ /* 0x000fe20000010000 */
[----:B------:R-:W-:-:S03]  /*4c60*/  CS2R R54, SRZ ;  /* 0x0000000000367805 */ /* 0x000fc6000001ff00 */
[----:B------:R-:W-:Y:S02]  /*4c70*/  FADD.FTZ R21, R52, R21 ;  /* 0x0000001534157221 */ /* 0x000fe40000010000 */
[----:B------:R-:W1:Y:S01]  /*4c80*/  MUFU.EX2 R15, R15 ;  /* 0x0000000f000f7308 */ /* 0x000e620000000800 */
[----:B0-----:R-:W-:-:S01]  /*4c90*/  FADD.FTZ R10, R72, R3 ;  /* 0x00000003480a7221 */ /* 0x001fc20000010000 */
[----:B------:R-:W-:Y:S01]  /*4ca0*/  FADD.FTZ R20, R50, R21 ;  /* 0x0000001532147221 */ /* 0x000fe20000010000 */
[C---:B------:R-:W-:Y:S02]  /*4cb0*/  F2FP.SATFINITE.E4M3.F32.PACK_AB_MERGE_C R72, R73.reuse, R72, RZ ;  /* 0x000000484948723e */ /* 0x040fe400048070ff */
[----:B------:R-:W-:Y:S02]  /*4cc0*/  FADD.FTZ R3, R73, R10 ;  /* 0x0000000a49037221 */ /* 0x000fe40000010000 */
[----:B------:R-:W-:Y:S01]  /*4cd0*/  F2FP.SATFINITE.E4M3.F32.PACK_AB_MERGE_C R209, R5, R4, R72 ;  /* 0x0000000405d1723e */ /* 0x000fe20004807048 */
[----:B------:R-:W0:Y:S01]  /*4ce0*/  MUFU.EX2 R24, R24 ;  /* 0x0000001800187308 */ /* 0x000e220000000800 */
[----:B--2---:R-:W-:-:S01]  /*4cf0*/  FADD.FTZ R10, R8, R3 ;  /* 0x00000003080a7221 */ /* 0x004fc20000010000 */
[----:B------:R-:W-:-:S06]  /*4d00*/  CS2R R72, SRZ ;  /* 0x0000000000487805 */ /* 0x000fcc000001ff00 */
[----:B------:R-:W2:Y:S01]  /*4d10*/  MUFU.EX2 R47, R47 ;  /* 0x0000002f002f7308 */ /* 0x000ea20000000800 */
[----:B-1----:R-:W-:-:S07]  /*4d20*/  FADD.FTZ R3, R15, R10 ;  /* 0x0000000a0f037221 */ /* 0x002fce0000010000 */
[----:B------:R-:W1:Y:S01]  /*4d30*/  MUFU.EX2 R25, R25 ;  /* 0x0000001900197308 */ /* 0x000e620000000800 */
[----:B0-----:R-:W-:-:S07]  /*4d40*/  FADD.FTZ R30, R24, R3 ;  /* 0x00000003181e7221 */ /* 0x001fce0000010000 */
[----:B------:R-:W0:Y:S01]  /*4d50*/  MUFU.EX2 R44, R44 ;  /* 0x0000002c002c7308 */ /* 0x000e220000000800 */
[C---:B--2---:R-:W-:Y:S01]  /*4d60*/  F2FP.SATFINITE.E4M3.F32.PACK_AB_MERGE_C R50, R47.reuse, R50, RZ ;  /* 0x000000322f32723e */ /* 0x044fe200048070ff */
[----:B------:R-:W-:-:S03]  /*4d70*/  FADD.FTZ R47, R47, R20 ;  /* 0x000000142f2f7221 */ /* 0x000fc60000010000 */
[----:B------:R-:W-:Y:S02]  /*4d80*/  F2FP.SATFINITE.E4M3.F32.PACK_AB_MERGE_C R210, R52, R53, R50 ;  /* 0x0000003534d2723e */ /* 0x000fe40004807032 */
[----:B------:R-:W-:Y:S02]  /*4d90*/  CS2R R52, SRZ ;  /* 0x0000000000347805 */ /* 0x000fe4000001ff00 */
[----:B------:R-:W-:Y:S01]  /*4da0*/  CS2R R50, SRZ ;  /* 0x0000000000327805 */ /* 0x000fe2000001ff00 */
[----:B------:R-:W2:Y:S01]  /*4db0*/  MUFU.EX2 R26, R26 ;  /* 0x0000001a001a7308 */ /* 0x000ea20000000800 */
[C---:B-1----:R-:W-:Y:S01]  /*4dc0*/  F2FP.SATFINITE.E4M3.F32.PACK_AB_MERGE_C R31, R25.reuse, R24, RZ ;  /* 0x00000018191f723e */ /* 0x042fe200048070ff */
[----:B------:R-:W-:-:S03]  /*4dd0*/  FADD.FTZ R25, R25, R30 ;  /* 0x0000001e19197221 */ /* 0x000fc60000010000 */
[----:B------:R-:W-:Y:S02]  /*4de0*/  F2FP.SATFINITE.E4M3.F32.PACK_AB_MERGE_C R211, R15, R8, R31 ;  /* 0x000000080fd3723e */ /* 0x000fe4000480701f */
[----:B------:R-:W-:Y:S01]  /*4df0*/  CS2R R30, SRZ ;  /* 0x00000000001e7805 */ /* 0x000fe2000001ff00 */
[----:B------:R-:W1:Y:S01]  /*4e00*/  MUFU.EX2 R27, R27 ;  /* 0x0000001b001b7308 */ /* 0x000e620000000800 */
[----:B0-----:R-:W-:-:S04]  /*4e10*/  FADD.FTZ R20, R44, R47 ;  /* 0x0000002f2c147221 */ /* 0x001fc80000010000 */
[----:B------:R-:W-:-:S03]  /*4e20*/  FADD.FTZ R3, R57, R20 ;  /* 0x0000001439037221 */ /* 0x000fc60000010000 */
        /* <DEDUP_REMOVED lines=9> */
[C---:B-1----:R-:W-:Y:S01]  /*4ec0*/  F2FP.SATFINITE.E4M3.F32.PACK_AB_MERGE_C R40, R43.reuse, R40, RZ ;  /* 0x000000282b28723e */ /* 0x042fe200048070ff */
[----:B------:R-:W-:-:S03]  /*4ed0*/  FADD.FTZ R43, R43, R20 ;  /* 0x000000142b2b7221 */ /* 0x000fc60000010000 */
[----:B------:R-:W-:Y:S02]  /*4ee0*/  F2FP.SATFINITE.E4M3.F32.PACK_AB_MERGE_C R212, R57, R44, R40 ;  /* 0x0000002c39d4723e */ /* 0x000fe40004807028 */
[----:B------:R-:W-:Y:S01]  /*4ef0*/  CS2R R56, SRZ ;  /* 0x0000000000387805 */ /* 0x000fe2000001ff00 */
[----:B------:R-:W1:Y:S01]  /*4f00*/  MUFU.EX2 R32, R32 ;  /* 0x0000002000207308 */ /* 0x000e620000000800 */
[C---:B0-----:R-:W-:Y:S01]  /*4f10*/  F2FP.SATFINITE.E4M3.F32.PACK_AB_MERGE_C R28, R29.reuse, R28, RZ ;  /* 0x0000001c1d1c723e */ /* 0x041fe200048070ff */
[----:B------:R-:W-:-:S03]  /*4f20*/  FADD.FTZ R29, R29, R24 ;  /* 0x000000181d1d7221 */ /* 0x000fc60000010000 */
[----:B------:R-:W-:Y:S02]  /*4f30*/  F2FP.SATFINITE.E4M3.F32.PACK_AB_MERGE_C R213, R27, R26, R28 ;  /* 0x0000001a1bd5723e */ /* 0x000fe4000480701c */
[----:B------:R-:W-:Y:S01]  /*4f40*/  CS2R R26, SRZ ;  /* 0x00000000001a7805 */ /* 0x000fe2000001ff00 */
[----:B------:R-:W0:Y:S01]  /*4f50*/  MUFU.EX2 R91, R91 ;  /* 0x0000005b005b7308 */ /* 0x000e220000000800 */
[----:B--2---:R-:W-:-:S07]  /*4f60*/  FADD.FTZ R20, R42, R43 ;  /* 0x0000002b2a147221 */ /* 0x004fce0000010000 */
[----:B------:R-:W-:Y:S01]  /*4f70*/  MUFU.EX2 R46, R46 ;  /* 0x0000002e002e7308 */ /* 0x000fe20000000800 */
[----:B-1----:R-:W-:-:S01]  /*4f80*/  FADD.FTZ R24, R32, R29 ;  /* 0x0000001d20187221 */ /* 0x002fc20000010000 */
[----:B------:R-:W-:-:S06]  /*4f90*/  CS2R R28, SRZ ;  /* 0x00000000001c7805 */ /* 0x000fcc000001ff00 */
        /* <DEDUP_REMOVED lines=8> */
[----:B------:R-:W-:Y:S01]  /*5020*/  CS2R R46, SRZ ;  /* 0x00000000002e7805 */ /* 0x000fe2000001ff00 */
[----:B------:R-:W1:Y:S01]  /*5030*/  MUFU.EX2 R37, R37 ;  /* 0x0000002500257308 */ /* 0x000e620000000800 */
[----:B0-----:R-:W-:-:S01]  /*5040*/  FADD.FTZ R21, R33, R24 ;  /* 0x0000001821157221 */ /* 0x001fc20000010000 */
[----:B------:R-:W-:Y:S02]  /*5050*/  CS2R R42, SRZ ;  /* 0x00000000002a7805 */ /* 0x000fe4000001ff00 */
[----:B------:R-:W-:-:S04]  /*5060*/  CS2R R24, SRZ ;  /* 0x0000000000187805 */ /* 0x000fc8000001ff00 */
[----:B------:R-:W-:Y:S01]  /*5070*/  MUFU.EX2 R60, R60 ;  /* 0x0000003c003c7308 */ /* 0x000fe20000000800 */
[----:B--2---:R-:W-:-:S07]  /*5080*/  FADD.FTZ R20, R36, R21 ;  /* 0x0000001524147221 */ /* 0x004fce0000010000 */
        /* <DEDUP_REMOVED lines=12> */
[----:B------:R1:W3:Y:S01]  /*5150*/  MUFU.EX2 R10, R45 ;  /* 0x0000002d000a7308 */ /* 0x0002e20000000800 */
[----:B--2---:R-:W-:-:S07]  /*5160*/  FADD.FTZ R3, R41, R20 ;  /* 0x0000001429037221 */ /* 0x004fce0000010000 */
[----:B------:R-:W2:Y:S01]  /*5170*/  MUFU.EX2 R86, R86 ;  /* 0x0000005600567308 */ /* 0x000ea20000000800 */
[C---:B0-----:R-:W-:Y:S01]  /*5180*/  F2FP.SATFINITE.E4M3.F32.PACK_AB_MERGE_C R216, R61.reuse, R48, R7 ;  /* 0x000000303dd8723e */ /* 0x041fe20004807007 */
[----:B------:R-:W-:Y:S01]  /*5190*/  FADD.FTZ R61, R61, R6 ;  /* 0x000000063d3d7221 */ /* 0x000fe20000010000 */
[----:B------:R-:W-:Y:S02]  /*51a0*/  CS2R R48, SRZ ;  /* 0x0000000000307805 */ /* 0x000fe4000001ff00 */
[----:B-1----:R-:W-:Y:S01]  /*51b0*/  CS2R R44, SRZ ;  /* 0x00000000002c7805 */ /* 0x002fe2000001ff00 */
[----:B------:R-:W-:-:S02]  /*51c0*/  FADD.FTZ R60, R60, R61 ;  /* 0x0000003d3c3c7221 */ /* 0x000fc40000010000 */
[----:B------:R-:W0:Y:S01]  /*51d0*/  MUFU.EX2 R87, R87 ;  /* 0x0000005700577308 */ /* 0x000e220000000800 */
[----:B---3--:R-:W-:-:S01]  /*51e0*/  FADD.FTZ R3, R10, R3 ;  /* 0x000000030a037221 */ /* 0x008fc20000010000 */
[----:B------:R-:W-:Y:S01]  /*51f0*/  FADD.FTZ R63, R63, R60 ;  /* 0x0000003c3f3f7221 */ /* 0x000fe20000010000 */
[----:B------:R-:W-:-:S05]  /*5200*/  CS2R R60, SRZ ;  /* 0x00000000003c7805 */ /* 0x000fca000001ff00 */
[----:B------:R-:W-:Y:S01]  /*5210*/  MUFU.EX2 R64, R64 ;  /* 0x0000004000407308 */ /* 0x000fe20000000800 */
[----:B--2---:R-:W-:-:S07]  /*5220*/  FADD.FTZ R6, R86, R3 ;  /* 0x0000000356067221 */ /* 0x004fce0000010000 */
[----:B------:R-:W1:Y:S01]  /*5230*/  MUFU.EX2 R67, R67 ;  /* 0x0000004300437308 */ /* 0x000e620000000800 */
[C---:B0-----:R-:W-:Y:S01]  /*5240*/  F2FP.SATFINITE.E4M3.F32.PACK_AB_MERGE_C R86, R87.reuse, R86, RZ ;  /* 0x000000565756723e */ /* 0x041fe200048070ff */
[----:B------:R-:W-:-:S03]  /*5250*/  FADD.FTZ R87, R87, R6 ;  /* 0x0000000657577221 */ /* 0x000fc60000010000 */
[----:B------:R-:W-:Y:S02]  /*5260*/  F2FP.SATFINITE.E4M3.F32.PACK_AB_MERGE_C R217, R10, R41, R86 ;  /* 0x000000290ad9723e */ /* 0x000fe40004807056 */
[----:B------:R-:W-:Y:S01]  /*5270*/  CS2R R40, SRZ ;  /* 0x0000000000287805 */ /* 0x000fe2000001ff00 */
[----:B------:R-:W0:Y:S08]  /*5280*/  MUFU.EX2 R62, R62 ;  /* 0x0000003e003e7308 */ /* 0x000e300000000800 */
[----:B------:R-:W2:Y:S01]  /*5290*/  MUFU.EX2 R88, R88 ;  /* 0x0000005800587308 */ /* 0x000ea20000000800 */
[----:B-1----:R-:W-:-:S07]  /*52a0*/  F2FP.SATFINITE.E4M3.F32.PACK_AB_MERGE_C R3, R67, R64, RZ ;  /* 0x000000404303723e */ /* 0x002fce00048070ff */
[----:B------:R-:W1:Y:S01]  /*52b0*/  MUFU.EX2 R65, R65 ;  /* 0x0000004100417308 */ /* 0x000e620000000800 */
[----:B0-----:R-:W-:-:S07]  /*52c0*/  FADD.FTZ R4, R62, R63 ;  /* 0x0000003f3e047221 */ /* 0x001fce0000010000 */
[----:B------:R-:W0:Y:S01]  /*52d0*/  MUFU.EX2 R89, R89 ;  /* 0x0000005900597308 */ /* 0x000e220000000800 */
[----:B--2---:R-:W-:-:S01]  /*52e0*/  FADD.FTZ R6, R88, R87 ;  /* 0x0000005758067221 */ /* 0x004fc20000010000 */
[----:B------:R-:W-:-:S06]  /*52f0*/  CS2R R86, SRZ ;  /* 0x0000000000567805 */ /* 0x000fcc000001ff00 */
[----:B------:R-:W2:Y:S01]  /*5300*/  MUFU.EX2 R90, R90 ;  /* 0x0000005a005a7308 */ /* 0x000ea20000000800 */
[C---:B-1----:R-:W-:Y:S01]  /*5310*/  F2FP.SATFINITE.E4M3.F32.PACK_AB_MERGE_C R218, R65.reuse, R62, R3 ;  /* 0x0000003e41da723e */ /* 0x042fe20004807003 */
[----:B------:R-:W-:Y:S01]  /*5320*/  FADD.FTZ R65, R65, R4 ;  /* 0x0000000441417221 */ /* 0x000fe20000010000 */
[----:B------:R-:W-:-:S03]  /*5330*/  CS2R R62, SRZ ;  /* 0x00000000003e7805 */ /* 0x000fc6000001ff00 */
[----:B------:R-:W-:Y:S02]  /*5340*/  FADD.FTZ R64, R64, R65 ;  /* 0x0000004140407221 */ /* 0x000fe40000010000 */
[----:B------:R1:W3:Y:S01]  /*5350*/  MUFU.EX2 R7, R68 ;  /* 0x0000004400077308 */ /* 0x0002e20000000800 */
[----:B0-----:R-:W-:-:S04]  /*5360*/  FADD.FTZ R3, R89, R6 ;  /* 0x0000000659037221 */ /* 0x001fc80000010000 */
[----:B--2---:R-:W-:Y:S01]  /*5370*/  FADD.FTZ R6, R90, R3 ;  /* 0x000000035a067221 */ /* 0x004fe20000010000 */
[----:B------:R-:W-:-:S01]  /*5380*/  FADD.FTZ R3, R67, R64 ;  /* 0x0000004043037221 */ /* 0x000fc20000010000 */
[----:B-1----:R-:W-:Y:S02]  /*5390*/  CS2R R68, SRZ ;  /* 0x0000000000447805 */ /* 0x002fe4000001ff00 */
[----:B------:R-:W-:Y:S02]  /*53a0*/  CS2R R66, SRZ ;  /* 0x0000000000427805 */ /* 0x000fe4000001ff00 */
[----:B------:R-:W-:Y:S02]  /*53b0*/  CS2R R64, SRZ ;  /* 0x0000000000407805 */ /* 0x000fe4000001ff00 */
[C---:B---3--:R-:W-:Y:S01]  /*53c0*/  F2FP.SATFINITE.E4M3.F32.PACK_AB_MERGE_C R4, R7.reuse, R90, RZ ;  /* 0x0000005a0704723e */ /* 0x048fe200048070ff */
[----:B------:R-:W-:Y:S01]  /*53d0*/  FADD.FTZ R6, R7, R6 ;  /* 0x0000000607067221 */ /* 0x000fe20000010000 */
[----:B------:R-:W-:-:S02]  /*53e0*/  CS2R R90, SRZ ;  /* 0x00000000005a7805 */ /* 0x000fc4000001ff00 */
[----:B------:R-:W-:Y:S02]  /*53f0*/  F2FP.SATFINITE.E4M3.F32.PACK_AB_MERGE_C R219, R89, R88, R4 ;  /* 0x0000005859db723e */ /* 0x000fe40004807004 */
[----:B------:R-:W-:Y:S01]  /*5400*/  CS2R R88, SRZ ;  /* 0x0000000000587805 */ /* 0x000fe2000001ff00 */
[----:B------:R-:W-:Y:S06]  /*5410*/  @!P1 BRA `(.L_x_3049) ;  /* 0x0000003800549947 */ /* 0x000fec0003800000 */
[----:B------:R-:W-:Y:S01]  /*5420*/  IMAD.MOV.U32 R5, RZ, RZ, R120 ;  /* 0x000000ffff057224 */ /* 0x000fe200078e0078 */
[----:B------:R-:W-:Y:S01]  /*5430*/  UIADD3 UR47, UR47, -0x2, URZ ;  /* 0xfffffffe2f2f7890 */ /* 0x000fe2000fffe03f */
[----:B------:R-:W-:Y:S01]  /*5440*/  IMAD.MOV.U32 R4, RZ, RZ, R121 ;  /* 0x000000ffff047224 */ /* 0x000fe200078e0079 */
[----:B------:R-:W-:Y:S01]  /*5450*/  UMOV UR53, UR43 ;  /* 0x0000002b00357c82 */ /* 0x000fe20008000000 */
[----:B------:R-:W-:Y:S01]  /*5460*/  IMAD.MOV.U32 R119, RZ, RZ, RZ ;  /* 0x000000ffff777224 */ /* 0x000fe200078e00ff */
[----:B------:R-:W-:Y:S01]  /*5470*/  UMOV UR52, UR51 ;  /* 0x0000003300347c82 */ /* 0x000fe20008000000 */
[----:B------:R-:W-:-:S07]  /*5480*/  ULDC UR50, c[0x0][0x988] ;  /* 0x0002620000327ab9 */ /* 0x000fce0000000800 */
.L_x_3060:
[----:B------:R-:W-:Y:S01]  /*5490*/  ISETP.NE.AND P2, PT, RZ, UR37, PT ;  /* 0x00000025ff007c0c */ /* 0x000fe2000bf45270 */
[----:B------:R-:W-:-:S04]  /*54a0*/  UISETP.NE.AND UP0, UPT, UR52, 0x1, UPT ;  /* 0x000000013400788c */ /* 0x000fc8000bf05270 */
[----:B------:R-:W-:-:S04]  /*54b0*/  USEL UR43, URZ, 0x1, UP0 ;  /* 0x000000013f2b7887 */ /* 0x000fc80008000000 */
[----:B------:R-:W-:-:S04]  /*54c0*/  ULOP3.LUT UR43, UR53, UR43, URZ, 0x3c, !UPT ;  /* 0x0000002b352b7292 */ /* 0x000fc8000f8e3c3f */
[----:B------:R-:W-:Y:S08]  /*54d0*/  @P2 BRA `(.L_x_3050) ;  /* 0x0000000000382947 */ /* 0x000ff00003800000 */
[----:B------:R-:W-:Y:S05]  /*54e0*/  @!P0 BRA `(.L_x_3051) ;  /* 0x0000000000048947 */ /* 0x000fea0003800000 */
[----:B------:R-:W-:Y:S01]  /*54f0*/  BPT.TRAP 0x1 ;  /* 0x000000040000795c */ /* 0x000fe20000300000 */
.L_x_3051:
        /* <DEDUP_REMOVED lines=9> */
.L_x_3052:
[----:B-1----:R-:W-:Y:S05]  /*5590*/  @P1 BRA `(.L_x_3050) ;  /* 0x0000000000081947 */ /* 0x002fea0003800000 */
[----:B------:R-:W1:Y:S02]  /*55a0*/  SYNCS.PHASECHK.TRANS64.TRYWAIT P1, [UR6+0x33430], R7 ;  /* 0x03343007ff0075a7 */ /* 0x000e640008020146 */
[----:B-1----:R-:W-:Y:S05]  /*55b0*/  @!P1 BRA `(.L_x_3053) ;  /* 0x000000ac00949947 */ /* 0x002fea0003800000 */
.L_x_3050:
[----:B-1----:R-:W1:Y:S01]  /*55c0*/  S2R R8, SR_TID.X ;  /* 0x0000000000087919 */ /* 0x002e620000002100 */
[----:B------:R-:W-:Y:S01]  /*55d0*/  UIADD3 UR51, UR52, 0x1, URZ ;  /* 0x0000000134337890 */ /* 0x000fe2000fffe03f */
[----:B------:R-:W-:Y:S01]  /*55e0*/  UMOV UR27, 0x80000020 ;  /* 0x80000020001b7882 */ /* 0x000fe20000000000 */
[----:B------:R-:W-:Y:S02]  /*55f0*/  UMOV UR28, UR24 ;  /* 0x00000018001c7c82 */ /* 0x000fe40008000000 */
[----:B------:R-:W-:Y:S01]  /*5600*/  UISETP.NE.AND UP0, UPT, UR51, 0x2, UPT ;  /* 0x000000023300788c */ /* 0x000fe2000bf05270 */
[----:B------:R-:W-:Y:S01]  /*5610*/  UMOV UR29, UR25 ;  /* 0x00000019001d7c82 */ /* 0x000fe20008000000 */
[----:B------:R-:W-:Y:S02]  /*5620*/  UMOV UR31, 0x80000020 ;  /* 0x80000020001f7882 */ /* 0x000fe40000000000 */
[----:B------:R-:W-:Y:S01]  /*5630*/  USEL UR51, UR51, URZ, UP0 ;  /* 0x0000003f33337287 */ /* 0x000fe20008000000 */
[----:B------:R-:W-:Y:S01]  /*5640*/  UMOV UR32, UR24 ;  /* 0x0000001800207c82 */ /* 0x000fe20008000000 */
[----:B------:R-:W-:-:S02]  /*5650*/  UMOV UR33, UR25 ;  /* 0x0000001900217c82 */ /* 0x000fc40008000000 */
[----:B------:R-:W-:Y:S01]  /*5660*/  UIMAD UR54, UR51, 0x780, UR46 ;  /* 0x00000780333678a4 */ /* 0x000fe2000f8e022e */
[----:B------:R-:W-:Y:S01]  /*5670*/  UMOV UR35, 0x80000020 ;  /* 0x8000002000237882 */ /* 0x000fe20000000000 */
[----:B------:R-:W-:Y:S02]  /*5680*/  UMOV UR7, 0x80000020 ;  /* 0x8000002000077882 */ /* 0x000fe40000000000 */
[----:B------:R-:W-:Y:S02]  /*5690*/  UIADD3 UR30, UR54, 0x80, URZ ;  /* 0x00000080361e7890 */ /* 0x000fe4000fffe03f */
[----:B------:R-:W-:Y:S02]  /*56a0*/  UIADD3 UR34, UR54, 0x100, URZ ;  /* 0x0000010036227890 */ /* 0x000fe4000fffe03f */
[----:B------:R-:W-:Y:S01]  /*56b0*/  UMOV UR26, UR54 ;  /* 0x00000036001a7c82 */ /* 0x000fe20008000000 */
[----:B------:R-:W-:Y:S02]  /*56c0*/  UIADD3 UR6, UR54, 0x200, URZ ;  /* 0x0000020036067890 */ /* 0x000fe4000fffe03f */
[----:B------:R-:W-:Y:S01]  /*56d0*/  UIADD3 UR10, UR54, 0x202, URZ ;  /* 0x00000202360a7890 */ /* 0x000fe2000fffe03f */
[----:B------:R-:W-:Y:S01]  /*56e0*/  UMOV UR11, 0x80000020 ;  /* 0x80000020000b7882 */ /* 0x000fe20000000000 */
[----:B------:R-:W-:Y:S01]  /*56f0*/  UIADD3 UR14, UR54, 0x282, URZ ;  /* 0x00000282360e7890 */ /* 0x000fe2000fffe03f */
[----:B------:R-:W-:Y:S01]  /*5700*/  UMOV UR15, 0x80000020 ;  /* 0x80000020000f7882 */ /* 0x000fe20000000000 */
[----:B------:R-:W-:Y:S01]  /*5710*/  UIADD3 UR18, UR54, 0x500, URZ ;  /* 0x0000050036127890 */ /* 0x000fe2000fffe03f */
[----:B-1----:R-:W-:Y:S01]  /*5720*/  SHF.R.U32.HI R8, RZ, 0x7, R8 ;  /* 0x00000007ff087819 */ /* 0x002fe20000011608 */
[----:B------:R-:W-:Y:S01]  /*5730*/  UMOV UR19, 0x80000020 ;  /* 0x8000002000137882 */ /* 0x000fe20000000000 */
[----:B------:R-:W-:Y:S01]  /*5740*/  UIADD3 UR22, UR54, 0x502, URZ ;  /* 0x0000050236167890 */ /* 0x000fe2000fffe03f */
[----:B------:R-:W-:-:S02]  /*5750*/  UMOV UR23, 0x80000020 ;  /* 0x8000002000177882 */ /* 0x000fc40000000000 */
[----:B0-----:R-:W-:-:S05]  /*5760*/  VIADD R7, R8, 0x8 ;  /* 0x0000000808077836 */ /* 0x001fca0000000000 */
[----:B------:R0:W-:Y:S06]  /*5770*/  BAR.SYNC.DEFER_BLOCKING R7, 0x100 ;  /* 0x000400070000751d */ /* 0x0001ec0000010000 */
        /* <DEDUP_REMOVED lines=163> */
.L_x_3055:
[----:B------:R-:W-:Y:S01]  /*61b0*/  ULEA UR6, UR52, UR39, 0x3 ;  /* 0x0000002734067291 */ /* 0x000fe2000f8e183f */
[----:B------:R-:W-:-:S05]  /*61c0*/  IMAD.U32 R7, RZ, RZ, UR53 ;  /* 0x00000035ff077e24 */ /* 0x000fca000f8e00ff */
[----:B------:R-:W-:-:S04]  /*61d0*/  SHF.L.U32 R7, R7, 0x1f, RZ ;  /* 0x0000001f07077819 */ /* 0x000fc800000006ff */
[----:B------:R0:W1:Y:S01]  /*61e0*/  SYNCS.PHASECHK.TRANS64.TRYWAIT P1, [UR6+0x33450], R7 ;  /* 0x03345007ff0075a7 */ /* 0x0000620008020146 */
[----:B------:R-:W-:Y:S05]  /*61f0*/  @!P0 BRA `(.L_x_3056) ;  /* 0x0000000000048947 */ /* 0x000fea0003800000 */
[----:B------:R-:W-:Y:S01]  /*6200*/  BPT.TRAP 0x1 ;  /* 0x000000040000795c */ /* 0x000fe20000300000 */
.L_x_3056:
[----:B-1----:R-:W-:Y:S05]  /*6210*/  @P1 BRA `(.L_x_3054) ;  /* 0x0000000000081947 */ /* 0x002fea0003800000 */
[----:B------:R-:W1:Y:S02]  /*6220*/  SYNCS.PHASECHK.TRANS64.TRYWAIT P1, [UR6+0x33450], R7 ;  /* 0x03345007ff0075a7 */ /* 0x000e640008020146 */
[----:B-1----:R-:W-:Y:S05]  /*6230*/  @!P1 BRA `(.L_x_3057) ;  /* 0x000000a0008c9947 */ /* 0x002fea0003800000 */
.L_x_3054:
[----:B------:R-:W-:Y:S01]  /*6240*/  UIADD3 UR6, UR39, 0x200, URZ ;  /* 0x0000020027067890 */ /* 0x000fe2000fffe03f */
[----:B------:R-:W-:Y:S01]  /*6250*/  WARPGROUP.ARRIVE ;  /* 0x00000000000079c5 */ /* 0x000fe20000000000 */
[----:B------:R-:W-:-:S05]  /*6260*/  UMOV UR7, 0xc0000010 ;  /* 0xc000001000077882 */ /* 0x000fca0000000000 */
[----:B-1----:R-:W1:Y:S01]  /*6270*/  S2R R8, SR_TID.X ;  /* 0x0000000000087919 */ /* 0x002e620000002100 */
        /* <DEDUP_REMOVED lines=8> */
[----:B-1----:R-:W-:-:S04]  /*6300*/  SHF.R.U32.HI R8, RZ, 0x7, R8 ;  /* 0x00000007ff087819 */ /* 0x002fc80000011608 */
[----:B0-----:R-:W-:Y:S01]  /*6310*/  IADD3 R7, -R8, 0xb, RZ ;  /* 0x0000000b08077810 */ /* 0x001fe20007ffe1ff */
[----:B------:R-:W-:Y:S02]  /*6320*/  WARPGROUP.DEPBAR.LE gsb0, 0x0 ;  /* 0x00008000000079c5 */ /* 0x000fe40000010000 */
[----:B------:R-:W-:-:S10]  /*6330*/  WARPGROUP.ARRIVE ;  /* 0x00000000000079c5 */ /* 0x000fd40000000000 */
        /* <DEDUP_REMOVED lines=15> */
[----:B------:R-:W-:Y:S03]  /*6430*/  QGMMA.64x192x32.F32.E4M3.E4M3 R24, R216, gdesc[UR4], R24, gsb0 ;  /* 0x02e00004d8187df3 */ /* 0x000fe60008000818 */
[----:B------:R-:W-:Y:S02]  /*6440*/  WARPGROUP.DEPBAR.LE gsb0, 0x0 ;  /* 0x00008000000079c5 */ /* 0x000fe40000010000 */
[----:B------:R0:W-:Y:S06]  /*6450*/  BAR.ARV R7, 0x100 ;  /* 0x000400070000751d */ /* 0x0001ec0000002000 */
[----:B------:R-:W-:Y:S05]  /*6460*/  @!P0 BRA `(.L_x_3058) ;  /* 0x0000000000048947 */ /* 0x000fea0003800000 */
[----:B------:R-:W-:Y:S01]  /*6470*/  BPT.TRAP 0x1 ;  /* 0x000000040000795c */ /* 0x000fe20000300000 */
.L_x_3058:
[C---:B0-----:R-:W-:Y:S01]  /*6480*/  FMUL.FTZ R7, R0.reuse, R184 ;  /* 0x000000b800077220 */ /* 0x041fe20000410000 */
        /* <DEDUP_REMOVED lines=103> */
[----:B------:R-:W-:Y:S01]  /*6b00*/  UMOV UR6, UR50 ;  /* 0x0000003200067c82 */ /* 0x000fe20008000000 */
[----:B------:R-:W-:Y:S01]  /*6b10*/  ISETP.NE.AND P1, PT, R2, RZ, PT ;  /* 0x000000ff0200720c */ /* 0x000fe20003f25270 */
[----:B------:R-:W-:-:S04]  /*6b20*/  IMAD.U32 R196, RZ, RZ, UR6 ;  /* 0x00000006ffc47e24 */ /* 0x000fc8000f8e00ff */
        /* <DEDUP_REMOVED lines=138> */
[----:B0-----:R-:W-:-:S05]  /*73d0*/  FMNMX.FTZ R193, R191, R120, !PT ;  /* 0x00000078bfc17209 */ /* 0x001fca0007810000 */
[----:B------:R-:W0:Y:S01]  /*73e0*/  SHFL.BFLY PT, R120, R193, 0x1, 0x1f ;  /* 0x0c201f00c1787f89 */ /* 0x000e2200000e0000 */
[----:B-1----:R-:W-:-:S05]  /*73f0*/  FMNMX.FTZ R194, R192, R121, !PT ;  /* 0x00000079c0c27209 */ /* 0x002fca0007810000 */
[----:B------:R-:W1:Y:S01]  /*7400*/  SHFL.BFLY PT, R195, R194, 0x1, 0x1f ;  /* 0x0c201f00c2c37f89 */ /* 0x000e6200000e0000 */
[----:B0-----:R-:W-:Y:S01]  /*7410*/  FMNMX.FTZ R121, R193, R120, !PT ;  /* 0x00000078c1797209 */ /* 0x001fe20007810000 */
[----:B------:R-:W-:-:S04]  /*7420*/  IMAD.U32 R193, RZ, RZ, UR6 ;  /* 0x00000006ffc17e24 */ /* 0x000fc8000f8e00ff */
[C---:B------:R-:W-:Y:S01]  /*7430*/  FFMA.FTZ R191, R121.reuse, R196, -8 ;  /* 0xc100000079bf7423 */ /* 0x040fe200000100c4 */
[----:B------:R-:W-:-:S01]  /*7440*/  FADD.FTZ R4, -R121, R4 ;  /* 0x0000000479047221 */ /* 0x000fc20000010100 */
[----:B-1----:R-:W-:Y:S02]  /*7450*/  FMNMX.FTZ R120, R194, R195, !PT ;  /* 0x000000c3c2787209 */ /* 0x002fe40007810000 */
        /* <DEDUP_REMOVED lines=40> */
[----:B------:R-:W-:-:S01]  /*76e0*/  FADD.FTZ R5, -R120, R5 ;  /* 0x0000000578057221 */ /* 0x000fc20000010100 */
[----:B------:R-:W-:Y:S01]  /*76f0*/  FFMA.FTZ R191, R120, R193, -8 ;  /* 0xc100000078bf7423 */ /* 0x000fe200000100c1 */
        /* <DEDUP_REMOVED lines=51> */
[----:B------:R-:W-:-:S06]  /*7a30*/  FFMA.FTZ R135, R135, UR6, -R191 ;  /* 0x0000000687877c23 */ /* 0x000fcc00080108bf */
        /* <DEDUP_REMOVED lines=116> */
[----:B------:R-:W-:-:S06]  /*8180*/  IMAD.U32 R193, RZ, RZ, UR51 ;  /* 0x00000033ffc17e24 */ /* 0x000fcc000f8e00ff */
[----:B------:R-:W0:Y:S01]  /*8190*/  MUFU.EX2 R151, R151 ;  /* 0x0000009700977308 */ /* 0x000e220000000800 */
[----:B-1----:R-:W-:-:S07]  /*81a0*/  FADD.FTZ R6, R148, R3 ;  /* 0x0000000394067221 */ /* 0x002fce0000010000 */
[----:B------:R-:W1:Y:S01]  /*81b0*/  MUFU.EX2 R189, R189 ;  /* 0x000000bd00bd7308 */ /* 0x000e620000000800 */
[----:B--2---:R-:W-:-:S07]  /*81c0*/  FADD.FTZ R6, R149, R6 ;  /* 0x0000000695067221 */ /* 0x004fce0000010000 */
[----:B------:R-:W2:Y:S01]  /*81d0*/  MUFU.EX2 R122, R122 ;  /* 0x0000007a007a7308 */ /* 0x000ea20000000800 */
[----:B0-----:R-:W-:-:S01]  /*81e0*/  FADD.FTZ R3, R151, R192 ;  /* 0x000000c097037221 */ /* 0x001fc20000010000 */
[----:B------:R-:W-:-:S06]  /*81f0*/  @P1 LEA R192, R193, UR39, 0x3 ;  /* 0x00000027c1c01c11 */ /* 0x000fcc000f8e18ff */
[----:B------:R-:W0:Y:S01]  /*8200*/  MUFU.EX2 R190, R190 ;  /* 0x000000be00be7308 */ /* 0x000e220000000800 */
[----:B-1----:R-:W-:-:S07]  /*8210*/  FADD.FTZ R193, R189, R6 ;  /* 0x00000006bdc17221 */ /* 0x002fce0000010000 */
[----:B------:R-:W1:Y:S01]  /*8220*/  MUFU.EX2 R123, R123 ;  /* 0x0000007b007b7308 */ /* 0x000e620000000800 */
[----:B--2---:R-:W-:-:S01]  /*8230*/  FADD.FTZ R6, R122, R3 ;  /* 0x000000037a067221 */ /* 0x004fc20000010000 */
[----:B------:R-:W-:-:S05]  /*8240*/  @P1 VIADD R3, R192, 0x33440 ;  /* 0x00033440c0031836 */ /* 0x000fca0000000000 */
[----:B------:R-:W-:Y:S01]  /*8250*/  @P1 PRMT R3, R16, 0x654, R3 ;  /* 0x0000065410031816 */ /* 0x000fe20000000003 */
[----:B------:R-:W2:Y:S01]  /*8260*/  MUFU.EX2 R124, R124 ;  /* 0x0000007c007c7308 */ /* 0x000ea20000000800 */
[----:B0-----:R-:W-:-:S02]  /*8270*/  FADD.FTZ R193, R190, R193 ;  /* 0x000000c1bec17221 */ /* 0x001fc40000010000 */
[----:B------:R0:W-:Y:S05]  /*8280*/  @P1 SYNCS.ARRIVE.TRANS64.RED.A1T0 RZ, [R3+URZ], RZ ;  /* 0x000000ff03ff19a7 */ /* 0x0001ea000810043f */
[----:B------:R-:W3:Y:S01]  /*8290*/  MUFU.EX2 R126, R126 ;  /* 0x0000007e007e7308 */ /* 0x000ee20000000800 */
[----:B-1----:R-:W-:-:S07]  /*82a0*/  FADD.FTZ R195, R123, R6 ;  /* 0x000000067bc37221 */ /* 0x002fce0000010000 */
        /* <DEDUP_REMOVED lines=24> */
.L_x_3059:
        /* <DEDUP_REMOVED lines=148> */
.L_x_3049:
[----:B------:R-:W-:Y:S06]  /*8d70*/  BAR.ARV 0x8, 0x180 ;  /* 0x0206000000007b1d */ /* 0x000fec0000002000 */
[----:B------:R-:W-:Y:S05]  /*8d80*/  @!P0 BRA `(.L_x_3061) ;  /* 0x0000000000048947 */ /* 0x000fea0003800000 */
[----:B------:R-:W-:Y:S01]  /*8d90*/  BPT.TRAP 0x1 ;  /* 0x000000040000795c */ /* 0x000fe20000300000 */
.L_x_3061:
[----:B------:R-:W-:Y:S01]  /*8da0*/  ULEA UR4, UR51, UR39, 0x3 ;  /* 0x0000002733047291 */ /* 0x000fe2000f8e183f */
[----:B------:R-:W-:-:S05]  /*8db0*/  IMAD.U32 R0, RZ, RZ, UR43 ;  /* 0x0000002bff007e24 */ /* 0x000fca000f8e00ff */
[----:B------:R-:W-:-:S04]  /*8dc0*/  SHF.L.U32 R0, R0, 0x1f, RZ ;  /* 0x0000001f00007819 */ /* 0x000fc800000006ff */
[----:B------:R0:W1:Y:S01]  /*8dd0*/  SYNCS.PHASECHK.TRANS64.TRYWAIT P1, [UR4+0x33450], R0 ;  /* 0x03345000ff0075a7 */ /* 0x0000620008020144 */
[----:B------:R-:W-:Y:S05]  /*8de0*/  @!P0 BRA `(.L_x_3062) ;  /* 0x0000000000048947 */ /* 0x000fea0003800000 */
[----:B------:R-:W-:Y:S01]  /*8df0*/  BPT.TRAP 0x1 ;  /* 0x000000040000795c */ /* 0x000fe20000300000 */
.L_x_3062:
[----:B-1----:R-:W-:Y:S05]  /*8e00*/  @P1 BRA `(.L_x_3063) ;  /* 0x0000000000081947 */ /* 0x002fea0003800000 */
[----:B------:R-:W1:Y:S02]  /*8e10*/  SYNCS.PHASECHK.TRANS64.TRYWAIT P1, [UR4+0x33450], R0 ;  /* 0x03345000ff0075a7 */ /* 0x000e640008020144 */
[----:B-1----:R-:W-:Y:S05]  /*8e20*/  @!P1 BRA `(.L_x_3064) ;  /* 0x0000007400a89947 */ /* 0x002fea0003800000 */
.L_x_3063:
        /* <DEDUP_REMOVED lines=10> */
[----:B------:R-:W-:Y:S01]  /*8ed0*/  UIMAD UR5, UR51, 0x780, UR5 ;  /* 0x00000780330578a4 */ /* 0x000fe2000f8e0205 */
[----:B------:R-:W-:-:S04]  /*8ee0*/  PLOP3.LUT P1, PT, PT, PT, UP0, 0x80, 0x0 ;  /* 0x000000000000781c */ /* 0x000fc80003f2f008 */
[----:B------:R-:W-:Y:S02]  /*8ef0*/  @UP0 USHF.R.S32.HI UR7, URZ, 0x1f, UR40 ;  /* 0x0000001f3f070899 */ /* 0x000fe40008011428 */
[----:B------:R-:W-:Y:S01]  /*8f00*/  UMOV UR10, UR5 ;  /* 0x00000005000a7c82 */ /* 0x000fe20008000000 */
[----:B------:R-:W-:Y:S01]  /*8f10*/  @UP0 ULDC.64 UR12, c[0x0][0x9c8] ;  /* 0x00027200000c0ab9 */ /* 0x000fe20000000a00 */
[----:B------:R-:W-:Y:S01]  /*8f20*/  QGMMA.64x192x32.F32.E4M3.E4M3 R24, R200, gdesc[UR8], R24, gsb0 ;  /* 0x02e00008c8187df3 */ /* 0x000fe20008000818 */
[----:B------:R-:W-:Y:S01]  /*8f30*/  UIADD3 UR10, UR5, 0x180, URZ ;  /* 0x00000180050a7890 */ /* 0x000fe2000fffe03f */
[----:B------:R-:W-:Y:S01]  /*8f40*/  UMOV UR11, 0xc0000010 ;  /* 0xc0000010000b7882 */ /* 0x000fe20000000000 */
[----:B------:R-:W-:-:S04]  /*8f50*/  @UP0 UIMAD UR7, UR7, UR12, URZ ;  /* 0x0000000c070702a4 */ /* 0x000fc8000f8e023f */
[----:B------:R-:W-:Y:S01]  /*8f60*/  @UP0 UIMAD UR7, UR40, UR13, UR7 ;  /* 0x0000000d280702a4 */ /* 0x000fe2000f8e0207 */
        /* <DEDUP_REMOVED lines=8> */
[----:B------:R-:W-:Y:S01]  /*8ff0*/  @UP0 UIADD3 UR10, -UR40, URZ, URZ ;  /* 0x0000003f280a0290 */ /* 0x000fe2000fffe13f */
[----:B------:R-:W-:-:S03]  /*9000*/  @UP0 ULDC UR11, c[0x0][0xc44] ;  /* 0x00031100000b0ab9 */ /* 0x000fc60000000800 */
[----:B------:R-:W-:Y:S02]  /*9010*/  @UP0 UIMAD UR14, UR11, UR10, UR42 ;  /* 0x0000000a0b0e02a4 */ /* 0x000fe4000f8e022a */
[----:B------:R-:W-:Y:S02]  /*9020*/  @UP0 UIMAD.WIDE.U32 UR10, UR40, UR12, URZ ;  /* 0x0000000c280a02a5 */ /* 0x000fe4000f8e003f */
[----:B------:R-:W-:Y:S01]  /*9030*/  @UP0 USHF.R.S32.HI UR15, URZ, 0x1f, UR14 ;  /* 0x0000001f3f0f0899 */ /* 0x000fe2000801140e */
[----:B------:R-:W-:Y:S01]  /*9040*/  @UP0 ULDC.64 UR12, c[0x0][0x9d0] ;  /* 0x00027400000c0ab9 */ /* 0x000fe20000000a00 */
[----:B------:R-:W-:Y:S02]  /*9050*/  @UP0 UIADD3 UR11, UR11, UR7, URZ ;  /* 0x000000070b0b0290 */ /* 0x000fe4000fffe03f */
[----:B------:R-:W-:Y:S02]  /*9060*/  @UP0 UIMAD UR7, UR15, UR12, URZ ;  /* 0x0000000c0f0702a4 */ /* 0x000fe4000f8e023f */
[----:B------:R-:W-:-:S02]  /*9070*/  @UP0 UIMAD.WIDE.U32 UR10, UR14, UR12, UR10 ;  /* 0x0000000c0e0a02a5 */ /* 0x000fc4000f8e000a */
[----:B------:R-:W-:Y:S02]  /*9080*/  @UP0 UIMAD UR7, UR14, UR13, UR7 ;  /* 0x0000000d0e0702a4 */ /* 0x000fe4000f8e0207 */
[----:B------:R-:W-:Y:S02]  /*9090*/  @UP0 ULEA UR8, UP1, UR10, UR8, 0x2 ;  /* 0x000000080a080291 */ /* 0x000fe4000f82103f */
[----:B------:R-:W-:-:S04]  /*90a0*/  @UP0 UIADD3 UR7, UR11, UR7, URZ ;  /* 0x000000070b070290 */ /* 0x000fc8000fffe03f */
[----:B------:R-:W-:Y:S01]  /*90b0*/  @UP0 ULEA.HI.X UR9, UR10, UR9, UR7, 0x2, UP1 ;  /* 0x000000090a090291 */ /* 0x000fe200088f1407 */
[----:B------:R-:W-:-:S05]  /*90c0*/  IMAD.U32 R4, RZ, RZ, UR8 ;  /* 0x00000008ff047e24 */ /* 0x000fca000f8e00ff */
[----:B-1----:R-:W-:-:S05]  /*90d0*/  IMAD.U32 R5, RZ, RZ, UR9 ;  /* 0x00000009ff057e24 */ /* 0x002fca000f8e00ff */
[----:B------:R1:W2:Y:S01]  /*90e0*/  @P1 LDG.E R7, desc[UR48][R4.64] ;  /* 0x0000003004071981 */ /* 0x0002a2000c1e1900 */
[----:B------:R-:W-:Y:S01]  /*90f0*/  UIADD3 UR10, UR5, 0x480, URZ ;  /* 0x00000480050a7890 */ /* 0x000fe2000fffe03f */
[----:B------:R-:W-:Y:S01]  /*9100*/  UMOV UR11, 0xc0000010 ;  /* 0xc0000010000b7882 */ /* 0x000fe20000000000 */
[----:B------:R-:W-:Y:S02]  /*9110*/  WARPGROUP.DEPBAR.LE gsb0, 0x0 ;  /* 0x00008000000079c5 */ /* 0x000fe40000010000 */
[----:B------:R-:W-:-:S06]  /*9120*/  WARPGROUP.ARRIVE ;  /* 0x00000000000079c5 */ /* 0x000fcc0000000000 */
[----:B------:R-:W-:Y:S01]  /*9130*/  QGMMA.64x192x32.F32.E4M3.E4M3 R24, R212, gdesc[UR8], R24, gsb0 ;  /* 0x02e00008d4187df3 */ /* 0x000fe20008000818 */
[----:B------:R-:W-:Y:S01]  /*9140*/  UIADD3 UR10, UR5, 0x600, URZ ;  /* 0x00000600050a7890 */ /* 0x000fe2000fffe03f */
[----:B------:R-:W-:Y:S01]  /*9150*/  UMOV UR11, 0xc0000010 ;  /* 0xc0000010000b7882 */ /* 0x000fe20000000000 */
[----:B0-----:R-:W0:Y:S04]  /*9160*/  SHFL.BFLY PT, R0, R3, 0x2, 0x1f ;  /* 0x0c401f0003007f89 */ /* 0x001e2800000e0000 */
[----:B------:R-:W3:Y:S01]  /*9170*/  SHFL.BFLY PT, R11, R6, 0x2, 0x1f ;  /* 0x0c401f00060b7f89 */ /* 0x000ee200000e0000 */
[----:B0-----:R-:W-:-:S01]  /*9180*/  FADD.FTZ R0, R0, R3 ;  /* 0x0000000300007221 */ /* 0x001fc20000010000 */
[----:B---3--:R-:W-:-:S04]  /*9190*/  FADD.FTZ R11, R11, R6 ;  /* 0x000000060b0b7221 */ /* 0x008fc80000010000 */
[----:B------:R-:W0:Y:S04]  /*91a0*/  SHFL.BFLY PT, R9, R0, 0x1, 0x1f ;  /* 0x0c201f0000097f89 */ /* 0x000e2800000e0000 */
[----:B-1----:R-:W1:Y:S01]  /*91b0*/  SHFL.BFLY PT, R4, R11, 0x1, 0x1f ;  /* 0x0c201f000b047f89 */ /* 0x002e6200000e0000 */
[----:B0-----:R-:W-:-:S01]  /*91c0*/  FADD.FTZ R10, R0, R9 ;  /* 0x00000009000a7221 */ /* 0x001fc20000010000 */
[----:B-1----:R-:W-:-:S04]  /*91d0*/  FADD.FTZ R12, R11, R4 ;  /* 0x000000040b0c7221 */ /* 0x002fc80000010000 */
[C---:B------:R-:W-:Y:S01]  /*91e0*/  FSETP.NE.FTZ.AND P1, PT, R10.reuse, RZ, PT ;  /* 0x000000ff0a00720b */ /* 0x040fe20003f35000 */
[----:B------:R-:W-:Y:S01]  /*91f0*/  FMUL.FTZ R5, R10, 0.00390625 ;  /* 0x3b8000000a057820 */ /* 0x000fe20000410000 */
[----:B------:R-:W-:Y:S01]  /*9200*/  FMUL.FTZ R13, R12, 0.00390625 ;  /* 0x3b8000000c0d7820 */ /* 0x000fe20000410000 */
[----:B------:R-:W-:-:S03]  /*9210*/  IMAD.MOV.U32 R4, RZ, RZ, RZ ;  /* 0x000000ffff047224 */ /* 0x000fc600078e00ff */
        /* <DEDUP_REMOVED lines=26> */
.L_x_3065:
        /* <DEDUP_REMOVED lines=31> */
[----:B------:R-:W-:Y:S01]  /*95b0*/  FMUL.FTZ R76, R76, R9 ;  /* 0x000000094c4c7220 */ /* 0x000fe20000410000 */
[----:B0-----:R-:W-:Y:S01]  /*95c0*/  IMAD.SHL.U32 R4, R121, 0x4, RZ ;  /* 0x0000000479047824 */ /* 0x001fe200078e00ff */
[----:B------:R-:W-:Y:S01]  /*95d0*/  F2FP.BF16.F32.PACK_AB R7, R28, R7 ;  /* 0x000000071c07723e */ /* 0x000fe200000010ff */
[-C--:B------:R-:W-:Y:S01]  /*95e0*/  FMUL.FTZ R41, R64, R9.reuse ;  /* 0x0000000940297220 */ /* 0x080fe20000410000 */
[-C--:B------:R-:W-:Y:S01]  /*95f0*/  FMUL.FTZ R40, R65, R9.reuse ;  /* 0x0000000941287220 */ /* 0x080fe20000410000 */
[-C--:B------:R-:W-:Y:S01]  /*9600*/  FMUL.FTZ R65, R88, R9.reuse ;  /* 0x0000000958417220 */ /* 0x080fe20000410000 */
[----:B------:R-:W-:Y:S01]  /*9610*/  LOP3.LUT R4, R4, 0xc, RZ, 0xc0, !PT ;  /* 0x0000000c04047812 */ /* 0x000fe200078ec0ff */
[----:B------:R-:W-:Y:S01]  /*9620*/  FMUL.FTZ R64, R89, R9 ;  /* 0x0000000959407220 */ /* 0x000fe20000410000 */
[----:B------:R-:W-:Y:S01]  /*9630*/  F2FP.BF16.F32.PACK_AB R33, R60, R33 ;  /* 0x000000213c21723e */ /* 0x000fe200000010ff */
[-C--:B------:R-:W-:Y:S01]  /*9640*/  FMUL.FTZ R57, R80, R9.reuse ;  /* 0x0000000950397220 */ /* 0x080fe20000410000 */
[----:B------:R-:W-:Y:S01]  /*9650*/  IADD3 R4, P0, R4, UR6, RZ ;  /* 0x0000000604047c10 */ /* 0x000fe2000ff1e0ff */
[----:B------:R-:W-:Y:S01]  /*9660*/  FMUL.FTZ R24, R49, R9 ;  /* 0x0000000931187220 */ /* 0x000fe20000410000 */
[----:B------:R-:W-:Y:S01]  /*9670*/  F2FP.BF16.F32.PACK_AB R32, R61, R32 ;  /* 0x000000203d20723e */ /* 0x000fe200000010ff */
[----:B------:R-:W-:Y:S01]  /*9680*/  FMUL.FTZ R35, R58, R120 ;  /* 0x000000783a237220 */ /* 0x000fe20000410000 */
[----:B------:R-:W-:Y:S01]  /*9690*/  F2FP.BF16.F32.PACK_AB R40, R69, R40 ;  /* 0x000000284528723e */ /* 0x000fe200000010ff */
[----:B------:R-:W-:-:S02]  /*96a0*/  IMAD.X R5, RZ, RZ, UR7, P0 ;  /* 0x00000007ff057e24 */ /* 0x000fc400080e06ff */
[----:B------:R-:W-:Y:S01]  /*96b0*/  FMUL.FTZ R34, R59, R120 ;  /* 0x000000783b227220 */ /* 0x000fe20000410000 */
[----:B------:R-:W-:Y:S01]  /*96c0*/  F2FP.BF16.F32.PACK_AB R92, R92, R65 ;  /* 0x000000415c5c723e */ /* 0x000fe200000010ff */
[-C--:B------:R-:W-:Y:S01]  /*96d0*/  FMUL.FTZ R80, R105, R9.reuse ;  /* 0x0000000969507220 */ /* 0x080fe20000410000 */
[-C--:B------:R-:W-:Y:S01]  /*96e0*/  FMUL.FTZ R25, R48, R9.reuse ;  /* 0x0000000930197220 */ /* 0x080fe20000410000 */
[----:B------:R0:W2:Y:S01]  /*96f0*/  LDG.E.CONSTANT R36, desc[UR48][R4.64] ;  /* 0x0000003004247981 */ /* 0x0000a2000c1e9900 */
[----:B------:R-:W-:Y:S01]  /*9700*/  LOP3.LUT P0, R28, R121, 0x3, RZ, 0xc0, !PT ;  /* 0x00000003791c7812 */ /* 0x000fe2000780c0ff */
[----:B------:R-:W-:Y:S01]  /*9710*/  UMOV UR6, UR39 ;  /* 0x0000002700067c82 */ /* 0x000fe20008000000 */
[----:B-1----:R-:W-:Y:S01]  /*9720*/  UMOV UR7, UR5 ;  /* 0x0000000500077c82 */ /* 0x002fe20008000000 */
[----:B------:R-:W-:Y:S01]  /*9730*/  F2FP.BF16.F32.PACK_AB R69, R93, R64 ;  /* 0x000000405d45723e */ /* 0x000fe200000010ff */
[-C--:B------:R-:W-:Y:S01]  /*9740*/  FMUL.FTZ R59, R82, R120.reuse ;  /* 0x00000078523b7220 */ /* 0x080fe20000410000 */
[----:B------:R-:W-:Y:S01]  /*9750*/  ISETP.EQ.OR P0, PT, R28, 0x3, !P0 ;  /* 0x000000031c00780c */ /* 0x000fe20004702670 */
[----:B------:R-:W-:Y:S01]  /*9760*/  FMUL.FTZ R58, R83, R120 ;  /* 0x00000078533a7220 */ /* 0x000fe20000410000 */
[-C--:B------:R-:W-:Y:S01]  /*9770*/  FMUL.FTZ R49, R72, R9.reuse ;  /* 0x0000000948317220 */ /* 0x080fe20000410000 */
[-C--:B------:R-:W-:Y:S01]  /*9780*/  FMUL.FTZ R48, R73, R9.reuse ;  /* 0x0000000949307220 */ /* 0x080fe20000410000 */
[----:B------:R-:W-:Y:S01]  /*9790*/  SEL R93, R33, R32, P0 ;  /* 0x00000020215d7207 */ /* 0x000fe20000000000 */
[----:B------:R-:W-:Y:S01]  /*97a0*/  FMUL.FTZ R72, R97, R9 ;  /* 0x0000000961487220 */ /* 0x000fe20000410000 */
[----:B------:R-:W-:Y:S01]  /*97b0*/  SEL R65, R32, R33, P0 ;  /* 0x0000002120417207 */ /* 0x000fe20000000000 */
[----:B------:R-:W-:Y:S01]  /*97c0*/  IMAD.U32 R32, RZ, RZ, UR6 ;  /* 0x00000006ff207e24 */ /* 0x000fe2000f8e00ff */
[----:B------:R-:W-:Y:S01]  /*97d0*/  F2FP.BF16.F32.PACK_AB R59, R86, R59 ;  /* 0x0000003b563b723e */ /* 0x000fe200000010ff */
[----:B------:R-:W-:Y:S01]  /*97e0*/  IMAD.U32 R33, RZ, RZ, UR7 ;  /* 0x00000007ff217e24 */ /* 0x000fe2000f8e00ff */
[----:B------:R-:W-:Y:S01]  /*97f0*/  F2FP.BF16.F32.PACK_AB R58, R87, R58 ;  /* 0x0000003a573a723e */ /* 0x000fe200000010ff */
[-C--:B------:R-:W-:Y:S01]  /*9800*/  FMUL.FTZ R77, R77, R9.reuse ;  /* 0x000000094d4d7220 */ /* 0x080fe20000410000 */
[----:B------:R-:W-:Y:S01]  /*9810*/  FMUL.FTZ R84, R84, R9 ;  /* 0x0000000954547220 */ /* 0x000fe20000410000 */
[----:B------:R-:W-:-:S04]  /*9820*/  IMAD.WIDE R60, R224, 0x2, R32 ;  /* 0x00000002e03c7825 */ /* 0x000fc800078e0220 */
        /* <DEDUP_REMOVED lines=12> */
[----:B------:R-:W-:Y:S01]  /*98f0*/  F2FP.BF16.F32.PACK_AB R10, R10, R11 ;  /* 0x0000000b0a0a723e */ /* 0x000fe200000010ff */
[----:B------:R-:W-:Y:S01]  /*9900*/  FMUL.FTZ R46, R46, R120 ;  /* 0x000000782e2e7220 */ /* 0x000fe20000410000 */
[----:B0-----:R-:W-:Y:S01]  /*9910*/  F2FP.BF16.F32.PACK_AB R5, R37, R12 ;  /* 0x0000000c2505723e */ /* 0x001fe200000010ff */
[-C--:B------:R-:W-:Y:S01]  /*9920*/  FMUL.FTZ R21, R42, R120.reuse ;  /* 0x000000782a157220 */ /* 0x080fe20000410000 */
[-C--:B------:R-:W-:Y:S01]  /*9930*/  FMUL.FTZ R47, R47, R120.reuse ;  /* 0x000000782f2f7220 */ /* 0x080fe20000410000 */
[-C--:B------:R-:W-:Y:S01]  /*9940*/  FMUL.FTZ R4, R43, R120.reuse ;  /* 0x000000782b047220 */ /* 0x080fe20000410000 */
[----:B------:R-:W-:Y:S01]  /*9950*/  FMUL.FTZ R26, R51, R120 ;  /* 0x00000078331a7220 */ /* 0x000fe20000410000 */
[----:B------:R-:W-:Y:S01]  /*9960*/  F2FP.BF16.F32.PACK_AB R109, R109, R80 ;  /* 0x000000506d6d723e */ /* 0x000fe200000010ff */
[-C--:B------:R-:W-:Y:S01]  /*9970*/  FMUL.FTZ R43, R66, R120.reuse ;  /* 0x00000078422b7220 */ /* 0x080fe20000410000 */
[----:B------:R-:W-:Y:S01]  /*9980*/  FMUL.FTZ R51, R74, R120 ;  /* 0x000000784a337220 */ /* 0x000fe20000410000 */
[----:B------:R-:W-:Y:S01]  /*9990*/  SEL R123, R59, R58, P0 ;  /* 0x0000003a3b7b7207 */ /* 0x000fe20000000000 */
[-C--:B------:R-:W-:Y:S01]  /*99a0*/  FMUL.FTZ R71, R71, R120.reuse ;  /* 0x0000007847477220 */ /* 0x080fe20000410000 */
[----:B------:R-:W-:Y:S01]  /*99b0*/  SEL R80, R58, R59, P0 ;  /* 0x0000003b3a507207 */ /* 0x000fe20000000000 */
[-C--:B------:R-:W-:Y:S01]  /*99c0*/  FMUL.FTZ R42, R67, R120.reuse ;  /* 0x00000078432a7220 */ /* 0x080fe20000410000 */
[-C--:B------:R-:W-:Y:S01]  /*99d0*/  FMUL.FTZ R66, R91, R120.reuse ;  /* 0x000000785b427220 */ /* 0x080fe20000410000 */
[-C--:B------:R-:W-:Y:S01]  /*99e0*/  FMUL.FTZ R103, R103, R120.reuse ;  /* 0x0000007867677220 */ /* 0x080fe20000410000 */
[-C--:B------:R-:W-:Y:S01]  /*99f0*/  FMUL.FTZ R74, R99, R120.reuse ;  /* 0x00000078634a7220 */ /* 0x080fe20000410000 */
[----:B------:R-:W-:Y:S01]  /*9a00*/  F2FP.BF16.F32.PACK_AB R35, R62, R35 ;  /* 0x000000233e23723e */ /* 0x000fe200000010ff */
[-C--:B------:R-:W-:Y:S01]  /*9a10*/  FMUL.FTZ R8, R27, R120.reuse ;  /* 0x000000781b087220 */ /* 0x080fe20000410000 */
[----:B------:R-:W-:Y:S01]  /*9a20*/  IADD3 R59, P4, R60, 0x8060, RZ ;  /* 0x000080603c3b7810 */ /* 0x000fe20007f9e0ff */
[-C--:B------:R-:W-:Y:S01]  /*9a30*/  FMUL.FTZ R63, R63, R120.reuse ;  /* 0x000000783f3f7220 */ /* 0x080fe20000410000 */
[-C--:B------:R-:W-:Y:S01]  /*9a40*/  FMUL.FTZ R118, R118, R120.reuse ;  /* 0x0000007876767220 */ /* 0x080fe20000410000 */
[-C--:B------:R-:W-:Y:S01]  /*9a50*/  FMUL.FTZ R91, R114, R120.reuse ;  /* 0x00000078725b7220 */ /* 0x080fe20000410000 */
[----:B------:R-:W-:Y:S01]  /*9a60*/  SEL R87, R10, R5, P0 ;  /* 0x000000050a577207 */ /* 0x000fe20000000000 */
[----:B------:R-:W-:Y:S01]  /*9a70*/  FMUL.FTZ R27, R50, R120 ;  /* 0x00000078321b7220 */ /* 0x000fe20000410000 */
[----:B------:R-:W-:Y:S01]  /*9a80*/  SEL R62, R5, R10, P0 ;  /* 0x0000000a053e7207 */ /* 0x000fe20000000000 */
[----:B------:R-:W-:Y:S01]  /*9a90*/  IMAD R5, R23, 0x40, R17 ;  /* 0x0000004017057824 */ /* 0x000fe200078e0211 */
[----:B------:R-:W-:Y:S01]  /*9aa0*/  F2FP.BF16.F32.PACK_AB R73, R100, R73 ;  /* 0x000000496449723e */ /* 0x000fe200000010ff */
[----:B------:R-:W-:Y:S01]  /*9ab0*/  FMUL.FTZ R78, R78, R120 ;  /* 0x000000784e4e7220 */ /* 0x000fe20000410000 */
[----:B------:R-:W-:Y:S01]  /*9ac0*/  F2FP.BF16.F32.PACK_AB R72, R101, R72 ;  /* 0x000000486548723e */ /* 0x000fe200000010ff */
[-C--:B------:R-:W-:Y:S01]  /*9ad0*/  FMUL.FTZ R79, R79, R120.reuse ;  /* 0x000000784f4f7220 */ /* 0x080fe20000410000 */
[-C--:B------:R-:W-:Y:S01]  /*9ae0*/  FMUL.FTZ R50, R75, R120.reuse ;  /* 0x000000784b327220 */ /* 0x080fe20000410000 */
[----:B------:R-:W-:Y:S01]  /*9af0*/  F2FP.BF16.F32.PACK_AB R15, R44, R15 ;  /* 0x0000000f2c0f723e */ /* 0x000fe200000010ff */
[-C--:B------:R-:W-:Y:S01]  /*9b00*/  FMUL.FTZ R30, R30, R120.reuse ;  /* 0x000000781e1e7220 */ /* 0x080fe20000410000 */
[----:B------:R-:W-:Y:S01]  /*9b10*/  F2FP.BF16.F32.PACK_AB R21, R46, R21 ;  /* 0x000000152e15723e */ /* 0x000fe200000010ff */
[----:B------:R-:W-:Y:S01]  /*9b20*/  FMUL.FTZ R31, R31, R120 ;  /* 0x000000781f1f7220 */ /* 0x000fe20000410000 */
[----:B------:R-:W-:Y:S01]  /*9b30*/  F2FP.BF16.F32.PACK_AB R20, R45, R20 ;  /* 0x000000142d14723e */ /* 0x000fe200000010ff */
[----:B------:R-:W-:Y:S01]  /*9b40*/  FMUL.FTZ R38, R38, R120 ;  /* 0x0000007826267220 */ /* 0x000fe20000410000 */
[----:B------:R-:W-:Y:S01]  /*9b50*/  F2FP.BF16.F32.PACK_AB R4, R47, R4 ;  /* 0x000000042f04723e */ /* 0x000fe200000010ff */
[-C--:B------:R-:W-:Y:S01]  /*9b60*/  FMUL.FTZ R39, R39, R120.reuse ;  /* 0x0000007827277220 */ /* 0x080fe20000410000 */
[----:B------:R-:W-:Y:S01]  /*9b70*/  F2FP.BF16.F32.PACK_AB R25, R52, R25 ;  /* 0x000000193419723e */ /* 0x000fe200000010ff */
[----:B------:R-:W-:Y:S01]  /*9b80*/  FMUL.FTZ R70, R70, R120 ;  /* 0x0000007846467220 */ /* 0x000fe20000410000 */
[----:B------:R-:W-:Y:S01]  /*9b90*/  F2FP.BF16.F32.PACK_AB R24, R53, R24 ;  /* 0x000000183518723e */ /* 0x000fe200000010ff */
[----:B------:R-:W-:Y:S01]  /*9ba0*/  FMUL.FTZ R55, R55, R120 ;  /* 0x0000007837377220 */ /* 0x000fe20000410000 */
[----:B------:R-:W-:Y:S01]  /*9bb0*/  F2FP.BF16.F32.PACK_AB R6, R29, R6 ;  /* 0x000000061d06723e */ /* 0x000fe200000010ff */
[----:B------:R-:W-:Y:S01]  /*9bc0*/  FMUL.FTZ R102, R102, R120 ;  /* 0x0000007866667220 */ /* 0x000fe20000410000 */
[----:B------:R-:W-:Y:S01]  /*9bd0*/  LOP3.LUT R58, R59, 0x380, RZ, 0xc0, !PT ;  /* 0x000003803b3a7812 */ /* 0x000fe200078ec0ff */
[----:B------:R-:W-:Y:S01]  /*9be0*/  IMAD.WIDE R32, R5, 0x2, R32 ;  /* 0x0000000205207825 */ /* 0x000fe200078e0220 */
[----:B------:R-:W-:-:S03]  /*9bf0*/  F2FP.BF16.F32.PACK_AB R42, R71, R42 ;  /* 0x0000002a472a723e */ /* 0x000fc600000010ff */
[----:B------:R-:W-:Y:S01]  /*9c00*/  FMUL.FTZ R111, R111, R120 ;  /* 0x000000786f6f7220 */ /* 0x000fe20000410000 */
[----:B------:R-:W-:Y:S01]  /*9c10*/  F2FP.BF16.F32.PACK_AB R29, R103, R74 ;  /* 0x0000004a671d723e */ /* 0x000fe200000010ff */
[----:B------:R-:W-:Y:S01]  /*9c20*/  FMUL.FTZ R75, R98, R120 ;  /* 0x00000078624b7220 */ /* 0x000fe20000410000 */
[----:B------:R-:W-:Y:S01]  /*9c30*/  F2FP.BF16.F32.PACK_AB R34, R63, R34 ;  /* 0x000000223f22723e */ /* 0x000fe200000010ff */
[-C--:B------:R-:W-:Y:S01]  /*9c40*/  FMUL.FTZ R82, R107, R120.reuse ;  /* 0x000000786b527220 */ /* 0x080fe20000410000 */
[----:B------:R-:W-:Y:S01]  /*9c50*/  F2FP.BF16.F32.PACK_AB R108, R108, R89 ;  /* 0x000000596c6c723e */ /* 0x000fe200000010ff */
[-C--:B------:R-:W-:Y:S01]  /*9c60*/  FMUL.FTZ R119, R119, R120.reuse ;  /* 0x0000007877777220 */ /* 0x080fe20000410000 */
[----:B------:R-:W-:Y:S01]  /*9c70*/  F2FP.BF16.F32.PACK_AB R118, R118, R91 ;  /* 0x0000005b7676723e */ /* 0x000fe200000010ff */
[----:B------:R-:W-:Y:S01]  /*9c80*/  FMUL.FTZ R95, R95, R120 ;  /* 0x000000785f5f7220 */ /* 0x000fe20000410000 */
[----:B------:R-:W-:Y:S01]  /*9c90*/  SEL R103, R73, R72, P0 ;  /* 0x0000004849677207 */ /* 0x000fe20000000000 */
[-C--:B------:R-:W-:Y:S01]  /*9ca0*/  FMUL.FTZ R94, R94, R120.reuse ;  /* 0x000000785e5e7220 */ /* 0x080fe20000410000 */
[----:B------:R-:W-:Y:S01]  /*9cb0*/  SEL R71, R72, R73, P0 ;  /* 0x0000004948477207 */ /* 0x000fe20000000000 */
[----:B------:R-:W-:Y:S01]  /*9cc0*/  FMUL.FTZ R110, R110, R120 ;  /* 0x000000786e6e7220 */ /* 0x000fe20000410000 */
[----:B------:R-:W-:Y:S01]  /*9cd0*/  SEL R89, R15, R20, P0 ;  /* 0x000000140f597207 */ /* 0x000fe20000000000 */
[----:B------:R-:W-:Y:S01]  /*9ce0*/  FMUL.FTZ R54, R54, R120 ;  /* 0x0000007836367220 */ /* 0x000fe20000410000 */
[----:B------:R-:W-:Y:S01]  /*9cf0*/  SEL R63, R20, R15, P0 ;  /* 0x0000000f143f7207 */ /* 0x000fe20000000000 */
[----:B------:R-:W0:Y:S01]  /*9d00*/  LDC R133, c[0x0][0xc38] ;  /* 0x00030e00ff857b82 */ /* 0x000e220000000800 */
[----:B------:R-:W-:Y:S01]  /*9d10*/  SEL R91, R25, R24, P0 ;  /* 0x00000018195b7207 */ /* 0x000fe20000000000 */
[----:B------:R-:W-:Y:S01]  /*9d20*/  ULDC.64 UR8, c[0x0][0xb90] ;  /* 0x0002e40000087ab9 */ /* 0x000fe20000000a00 */
[----:B------:R-:W-:-:S02]  /*9d30*/  SEL R64, R24, R25, P0 ;  /* 0x0000001918407207 */ /* 0x000fc40000000000 */
[----:B------:R-:W-:Y:S01]  /*9d40*/  F2FP.BF16.F32.PACK_AB R41, R68, R41 ;  /* 0x000000294429723e */ /* 0x000fe200000010ff */
[----:B------:R-:W-:Y:S01]  /*9d50*/  FMUL.FTZ R83, R106, R120 ;  /* 0x000000786a537220 */ /* 0x000fe20000410000 */
[----:B------:R-:W-:Y:S01]  /*9d60*/  SEL R113, R21, R4, P0 ;  /* 0x0000000415717207 */ /* 0x000fe20000000000 */
[----:B------:R-:W-:Y:S01]  /*9d70*/  UIADD3 UR4, UR4, 0x33460, URZ ;  /* 0x0003346004047890 */ /* 0x000fe2000fffe03f */
[----:B------:R-:W-:Y:S01]  /*9d80*/  SEL R73, R4, R21, P0 ;  /* 0x0000001504497207 */ /* 0x000fe20000000000 */
[----:B------:R-:W-:Y:S01]  /*9d90*/  UIADD3 UR5, -UR40, URZ, URZ ;  /* 0x0000003f28057290 */ /* 0x000fe2000fffe13f */
[----:B------:R-:W-:Y:S01]  /*9da0*/  LOP3.LUT R5, R60, 0x380, RZ, 0xc0, !PT ;  /* 0x000003803c057812 */ /* 0x000fe200078ec0ff */
[----:B------:R-:W-:Y:S01]  /*9db0*/  ULDC UR6, c[0x0][0xc44] ;  /* 0x0003110000067ab9 */ /* 0x000fe20000000800 */
[----:B------:R-:W-:Y:S02]  /*9dc0*/  F2FP.BF16.F32.PACK_AB R78, R78, R51 ;  /* 0x000000334e4e723e */ /* 0x000fe400000010ff */
[----:B------:R-:W-:-:S02]  /*9dd0*/  F2FP.BF16.F32.PACK_AB R11, R79, R50 ;  /* 0x000000324f0b723e */ /* 0x000fc400000010ff */
        /* <DEDUP_REMOVED lines=12> */
[----:B------:R-:W-:Y:S01]  /*9ea0*/  SHF.R.U64 R5, R5, 0x3, RZ ;  /* 0x0000000305057819 */ /* 0x000fe200000012ff */
[--C-:B------:R-:W-:Y:S01]  /*9eb0*/  IMAD.X R53, RZ, RZ, R61.reuse, P5 ;  /* 0x000000ffff357224 */ /* 0x100fe200028e063d */
[----:B------:R-:W-:Y:S01]  /*9ec0*/  F2FP.BF16.F32.PACK_AB R26, R55, R26 ;  /* 0x0000001a371a723e */ /* 0x000fe200000010ff */
[--C-:B------:R-:W-:Y:S01]  /*9ed0*/  IMAD.X R55, RZ, RZ, R61.reuse, P6 ;  /* 0x000000ffff377224 */ /* 0x100fe200030e063d */
[----:B------:R-:W-:Y:S01]  /*9ee0*/  F2FP.BF16.F32.PACK_AB R102, R102, R75 ;  /* 0x0000004b6666723e */ /* 0x000fe200000010ff */
[--C-:B------:R-:W-:Y:S01]  /*9ef0*/  IMAD.X R51, RZ, RZ, R61.reuse, P2 ;  /* 0x000000ffff337224 */ /* 0x100fe200010e063d */
[----:B------:R-:W-:Y:S02]  /*9f00*/  F2FP.BF16.F32.PACK_AB R12, R111, R82 ;  /* 0x000000526f0c723e */ /* 0x000fe400000010ff */
[----:B------:R-:W-:Y:S02]  /*9f10*/  SEL R99, R57, R56, P0 ;  /* 0x0000003839637207 */ /* 0x000fe40000000000 */
[----:B------:R-:W-:Y:S01]  /*9f20*/  SEL R68, R56, R57, P0 ;  /* 0x0000003938447207 */ /* 0x000fe20000000000 */
[----:B------:R-:W-:Y:S01]  /*9f30*/  IMAD.X R57, RZ, RZ, R61, P3 ;  /* 0x000000ffff397224 */ /* 0x000fe200018e063d */
[----:B------:R-:W-:-:S02]  /*9f40*/  SEL R105, R108, R109, P0 ;  /* 0x0000006d6c697207 */ /* 0x000fc40000000000 */
[----:B------:R-:W-:Y:S02]  /*9f50*/  SEL R70, R109, R108, P0 ;  /* 0x0000006c6d467207 */ /* 0x000fe40000000000 */
[----:B------:R-:W-:Y:S02]  /*9f60*/  SEL R121, R78, R11, P0 ;  /* 0x0000000b4e797207 */ /* 0x000fe40000000000 */
[----:B------:R-:W-:Y:S01]  /*9f70*/  LOP3.LUT R58, R58, R59, RZ, 0x3c, !PT ;  /* 0x0000003b3a3a7212 */ /* 0x000fe200078e3cff */
        /* <DEDUP_REMOVED lines=15> */
[----:B------:R-:W-:-:S02]  /*a070*/  LOP3.LUT R5, R10, 0x380, RZ, 0xc0, !PT ;  /* 0x000003800a057812 */ /* 0x000fc400078ec0ff */
[----:B------:R-:W-:Y:S02]  /*a080*/  LOP3.LUT R4, R15, 0x380, RZ, 0xc0, !PT ;  /* 0x000003800f047812 */ /* 0x000fe400078ec0ff */
[----:B------:R-:W-:Y:S01]  /*a090*/  SHF.R.U64 R5, R5, 0x3, RZ ;  /* 0x0000000305057819 */ /* 0x000fe200000012ff */
[----:B------:R-:W-:Y:S01]  /*a0a0*/  IMAD.X R45, RZ, RZ, R61, P3 ;  /* 0x000000ffff2d7224 */ /* 0x000fe200018e063d */
[----:B------:R-:W-:Y:S02]  /*a0b0*/  F2FP.BF16.F32.PACK_AB R116, R116, R97 ;  /* 0x000000617474723e */ /* 0x000fe400000010ff */
[----:B------:R-:W-:Y:S01]  /*a0c0*/  F2FP.BF16.F32.PACK_AB R117, R117, R88 ;  /* 0x000000587575723e */ /* 0x000fe200000010ff */
[----:B------:R-:W-:Y:S01]  /*a0d0*/  FMUL.FTZ R67, R90, R120 ;  /* 0x000000785a437220 */ /* 0x000fe20000410000 */
[----:B------:R-:W-:Y:S02]  /*a0e0*/  SEL R127, R102, R29, P0 ;  /* 0x0000001d667f7207 */ /* 0x000fe40000000000 */
[----:B------:R-:W-:-:S02]  /*a0f0*/  SEL R82, R29, R102, P0 ;  /* 0x000000661d527207 */ /* 0x000fc40000000000 */
[----:B------:R-:W-:Y:S01]  /*a100*/  LOP3.LUT R52, R5, R10, RZ, 0x3c, !PT ;  /* 0x0000000a05347212 */ /* 0x000fe200078e3cff */
[----:B------:R-:W-:Y:S01]  /*a110*/  FMUL.FTZ R90, R115, R120 ;  /* 0x00000078735a7220 */ /* 0x000fe20000410000 */
[----:B------:R-:W-:Y:S02]  /*a120*/  SHF.R.U64 R4, R4, 0x3, RZ ;  /* 0x0000000304047819 */ /* 0x000fe400000012ff */
[----:B------:R-:W-:Y:S02]  /*a130*/  LOP3.LUT R5, R8, 0x380, RZ, 0xc0, !PT ;  /* 0x0000038008057812 */ /* 0x000fe400078ec0ff */
[----:B------:R-:W-:Y:S02]  /*a140*/  IADD3 R29, P3, R32, 0x2000, RZ ;  /* 0x00002000201d7810 */ /* 0x000fe40007f7e0ff */
[----:B------:R-:W-:Y:S02]  /*a150*/  F2FP.BF16.F32.PACK_AB R49, R76, R49 ;  /* 0x000000314c31723e */ /* 0x000fe400000010ff */
[----:B------:R-:W-:-:S02]  /*a160*/  SEL R107, R116, R117, P0 ;  /* 0x00000075746b7207 */ /* 0x000fc40000000000 */
[----:B------:R-:W-:Y:S02]  /*a170*/  SEL R72, R117, R116, P0 ;  /* 0x0000007475487207 */ /* 0x000fe40000000000 */
[----:B------:R-:W-:Y:S02]  /*a180*/  SEL R117, R35, R34, P0 ;  /* 0x0000002223757207 */ /* 0x000fe40000000000 */
[----:B------:R-:W-:Y:S02]  /*a190*/  SEL R76, R34, R35, P0 ;  /* 0x00000023224c7207 */ /* 0x000fe40000000000 */
[----:B------:R-:W-:Y:S01]  /*a1a0*/  LOP3.LUT R50, R4, R15, RZ, 0x3c, !PT ;  /* 0x0000000f04327212 */ /* 0x000fe200078e3cff */
[----:B------:R-:W1:Y:S01]  /*a1b0*/  LDC R34, c[0x0][0xbe8] ;  /* 0x0002fa00ff227b82 */ /* 0x000e620000000800 */
[----:B------:R-:W-:Y:S02]  /*a1c0*/  SHF.R.U64 R5, R5, 0x3, RZ ;  /* 0x0000000305057819 */ /* 0x000fe400000012ff */
[----:B------:R-:W-:-:S02]  /*a1d0*/  LOP3.LUT R28, R29, 0x380, RZ, 0xc0, !PT ;  /* 0x000003801d1c7812 */ /* 0x000fc400078ec0ff */
[----:B------:R-:W-:Y:S02]  /*a1e0*/  LOP3.LUT R4, R7, 0x380, RZ, 0xc0, !PT ;  /* 0x0000038007047812 */ /* 0x000fe400078ec0ff */
[----:B------:R-:W-:Y:S02]  /*a1f0*/  F2FP.BF16.F32.PACK_AB R48, R77, R48 ;  /* 0x000000304d30723e */ /* 0x000fe400000010ff */
[----:B------:R-:W-:Y:S02]  /*a200*/  F2FP.BF16.F32.PACK_AB R31, R119, R90 ;  /* 0x0000005a771f723e */ /* 0x000fe400000010ff */
[----:B------:R-:W-:Y:S02]  /*a210*/  SEL R119, R43, R42, P0 ;  /* 0x0000002a2b777207 */ /* 0x000fe40000000000 */
[----:B------:R-:W-:Y:S02]  /*a220*/  SEL R77, R42, R43, P0 ;  /* 0x0000002b2a4d7207 */ /* 0x000fe40000000000 */
[----:B------:R-:W-:-:S02]  /*a230*/  LOP3.LUT R42, R5, R8, RZ, 0x3c, !PT ;  /* 0x00000008052a7212 */ /* 0x000fc400078e3cff */
[----:B------:R-:W-:Y:S02]  /*a240*/  SHF.R.U64 R28, R28, 0x3, RZ ;  /* 0x000000031c1c7819 */ /* 0x000fe400000012ff */
[----:B------:R-:W-:Y:S02]  /*a250*/  SHF.R.U64 R4, R4, 0x3, RZ ;  /* 0x0000000304047819 */ /* 0x000fe400000012ff */
[----:B------:R-:W-:Y:S02]  /*a260*/  LOP3.LUT R5, R6, 0x380, RZ, 0xc0, !PT ;  /* 0x0000038006057812 */ /* 0x000fe400078ec0ff */
[----:B------:R-:W-:Y:S02]  /*a270*/  F2FP.BF16.F32.PACK_AB R81, R95, R66 ;  /* 0x000000425f51723e */ /* 0x000fe400000010ff */
[----:B------:R-:W-:Y:S02]  /*a280*/  SEL R97, R49, R48, P0 ;  /* 0x0000003031617207 */ /* 0x000fe40000000000 */
[----:B------:R-:W-:-:S02]  /*a290*/  SEL R66, R48, R49, P0 ;  /* 0x0000003130427207 */ /* 0x000fc40000000000 */
[----:B------:R-:W-:Y:S01]  /*a2a0*/  LOP3.LUT R28, R28, R29, RZ, 0x3c, !PT ;  /* 0x0000001d1c1c7212 */ /* 0x000fe200078e3cff */
[----:B------:R-:W-:Y:S01]  /*a2b0*/  IMAD.X R29, RZ, RZ, R33, P3 ;  /* 0x000000ffff1d7224 */ /* 0x000fe200018e0621 */
[----:B------:R-:W-:Y:S02]  /*a2c0*/  LOP3.LUT R48, R4, R7, RZ, 0x3c, !PT ;  /* 0x0000000704307212 */ /* 0x000fe400078e3cff */
[----:B------:R-:W-:Y:S02]  /*a2d0*/  SHF.R.U64 R5, R5, 0x3, RZ ;  /* 0x0000000305057819 */ /* 0x000fe400000012ff */
[----:B------:R-:W-:Y:S02]  /*a2e0*/  IADD3 R7, P3, R32, 0x8000, RZ ;  /* 0x0000800020077810 */ /* 0x000fe40007f7e0ff */
[----:B------:R-:W-:Y:S02]  /*a2f0*/  F2FP.BF16.F32.PACK_AB R94, R94, R67 ;  /* 0x000000435e5e723e */ /* 0x000fe400000010ff */
[----:B------:R-:W-:-:S02]  /*a300*/  SEL R95, R41, R40, P0 ;  /* 0x00000028295f7207 */ /* 0x000fc40000000000 */
[----:B------:R-:W-:Y:S02]  /*a310*/  SEL R67, R40, R41, P0 ;  /* 0x0000002928437207 */ /* 0x000fe40000000000 */
[----:B------:R-:W-:Y:S02]  /*a320*/  LOP3.LUT R40, R5, R6, RZ, 0x3c, !PT ;  /* 0x0000000605287212 */ /* 0x000fe400078e3cff */
[----:B------:R-:W-:Y:S02]  /*a330*/  LOP3.LUT R6, R7, 0x380, RZ, 0xc0, !PT ;  /* 0x0000038007067812 */ /* 0x000fe400078ec0ff */
[----:B------:R-:W-:Y:S02]  /*a340*/  F2FP.BF16.F32.PACK_AB R83, R110, R83 ;  /* 0x000000536e53723e */ /* 0x000fe400000010ff */
[----:B------:R-:W-:Y:S02]  /*a350*/  SHF.R.U64 R6, R6, 0x3, RZ ;  /* 0x0000000306067819 */ /* 0x000fe400000012ff */
[----:B------:R-:W-:-:S02]  /*a360*/  SEL R129, R83, R12, P0 ;  /* 0x0000000c53817207 */ /* 0x000fc40000000000 */
[----:B------:R-:W-:Y:S01]  /*a370*/  LOP3.LUT R6, R6, R7, RZ, 0x3c, !PT ;  /* 0x0000000706067212 */ /* 0x000fe200078e3cff */
[----:B------:R-:W-:Y:S01]  /*a380*/  IMAD.X R7, RZ, RZ, R33, P3 ;  /* 0x000000ffff077224 */ /* 0x000fe200018e0621 */
[----:B------:R-:W-:Y:S02]  /*a390*/  SEL R83, R12, R83, P0 ;  /* 0x000000530c537207 */ /* 0x000fe40000000000 */
[----:B------:R-:W-:Y:S02]  /*a3a0*/  LOP3.LUT R4, R9, 0x380, RZ, 0xc0, !PT ;  /* 0x0000038009047812 */ /* 0x000fe400078ec0ff */
[----:B-1----:R-:W-:Y:S02]  /*a3b0*/  ISETP.NE.AND P3, PT, R34, 0x1, PT ;  /* 0x000000012200780c */ /* 0x002fe40003f65270 */
[----:B------:R-:W-:Y:S02]  /*a3c0*/  LOP3.LUT R12, R21, 0x380, RZ, 0xc0, !PT ;  /* 0x00000380150c7812 */ /* 0x000fe400078ec0ff */
[----:B------:R-:W-:-:S02]  /*a3d0*/  LOP3.LUT R14, R25, 0x380, RZ, 0xc0, !PT ;  /* 0x00000380190e7812 */ /* 0x000fc400078ec0ff */
[----:B------:R-:W-:Y:S02]  /*a3e0*/  SHF.R.U64 R4, R4, 0x3, RZ ;  /* 0x0000000304047819 */ /* 0x000fe400000012ff */
[----:B------:R-:W-:Y:S01]  /*a3f0*/  SHF.R.U64 R12, R12, 0x3, RZ ;  /* 0x000000030c0c7819 */ /* 0x000fe200000012ff */
[----:B------:R-:W-:Y:S01]  /*a400*/  IMAD.X R39, RZ, RZ, R61, P2 ;  /* 0x000000ffff277224 */ /* 0x000fe200010e063d */
[----:B------:R-:W-:Y:S02]  /*a410*/  SHF.R.U64 R14, R14, 0x3, RZ ;  /* 0x000000030e0e7819 */ /* 0x000fe400000012ff */
[----:B------:R-:W-:Y:S02]  /*a420*/  F2FP.BF16.F32.PACK_AB R27, R54, R27 ;  /* 0x0000001b361b723e */ /* 0x000fe400000010ff */
[----:B------:R-:W-:Y:S02]  /*a430*/  LOP3.LUT R38, R4, R9, RZ, 0x3c, !PT ;  /* 0x0000000904267212 */ /* 0x000fe400078e3cff */
[----:B------:R-:W-:-:S02]  /*a440*/  LOP3.LUT R54, R12, R21, RZ, 0x3c, !PT ;  /* 0x000000150c367212 */ /* 0x000fc400078e3cff */
[----:B------:R-:W-:Y:S01]  /*a450*/  LOP3.LUT R10, R11, 0x380, RZ, 0xc0, !PT ;  /* 0x000003800b0a7812 */ /* 0x000fe200078ec0ff */
[--C-:B------:R-:W-:Y:S01]  /*a460*/  IMAD.X R41, RZ, RZ, R61.reuse, P5 ;  /* 0x000000ffff297224 */ /* 0x100fe200028e063d */
[----:B------:R-:W-:Y:S01]  /*a470*/  LOP3.LUT R12, R13, 0x380, RZ, 0xc0, !PT ;  /* 0x000003800d0c7812 */ /* 0x000fe200078ec0ff */
[----:B------:R-:W-:Y:S01]  /*a480*/  IMAD.X R43, RZ, RZ, R61, P6 ;  /* 0x000000ffff2b7224 */ /* 0x000fe200030e063d */
[----:B------:R-:W-:Y:S02]  /*a490*/  LOP3.LUT R56, R14, R25, RZ, 0x3c, !PT ;  /* 0x000000190e387212 */ /* 0x000fe400078e3cff */
[----:B------:R-:W-:Y:S02]  /*a4a0*/  IADD3 R25, P2, R32, 0x5000, RZ ;  /* 0x0000500020197810 */ /* 0x000fe40007f5e0ff */
[----:B------:R-:W-:Y:S02]  /*a4b0*/  MOV R106, R38 ;  /* 0x00000026006a7202 */ /* 0x000fe40000000f00 */
[----:B------:R-:W-:Y:S01]  /*a4c0*/  SHF.R.U64 R10, R10, 0x3, RZ ;  /* 0x000000030a0a7819 */ /* 0x000fe200000012ff */
[----:B------:R-:W1:Y:S01]  /*a4d0*/  @P3 LDC R39, c[0x0][0xbec] ;  /* 0x0002fb00ff273b82 */ /* 0x000e620000000800 */
[----:B------:R-:W-:-:S02]  /*a4e0*/  SHF.R.U64 R12, R12, 0x3, RZ ;  /* 0x000000030c0c7819 */ /* 0x000fc400000012ff */
[----:B------:R-:W-:Y:S02]  /*a4f0*/  LOP3.LUT R24, R25, 0x380, RZ, 0xc0, !PT ;  /* 0x0000038019187812 */ /* 0x000fe400078ec0ff */
[----:B------:R-:W-:Y:S01]  /*a500*/  MOV R104, R40 ;  /* 0x0000002800687202 */ /* 0x000fe20000000f00 */
[--C-:B------:R-:W-:Y:S01]  /*a510*/  IMAD.X R47, RZ, RZ, R61.reuse, P4 ;  /* 0x000000ffff2f7224 */ /* 0x100fe200020e063d */
[----:B------:R-:W-:Y:S01]  /*a520*/  LOP3.LUT R44, R10, R11, RZ, 0x3c, !PT ;  /* 0x0000000b0a2c7212 */ /* 0x000fe200078e3cff */
[----:B------:R-:W-:Y:S01]  /*a530*/  UPRMT UR4, UR36, 0x654, UR4 ;  /* 0x0000065424047896 */ /* 0x000fe20008000004 */
[----:B------:R-:W-:Y:S02]  /*a540*/  MOV R102, R42 ;  /* 0x0000002a00667202 */ /* 0x000fe40000000f00 */
[----:B--2---:R-:W-:Y:S01]  /*a550*/  LOP3.LUT R41, R36, 0x2, RZ, 0x3c, !PT ;  /* 0x0000000224297812 */ /* 0x004fe200078e3cff */
[----:B------:R-:W2:Y:S01]  /*a560*/  @P3 LDC R42, c[0x0][0xbf0] ;  /* 0x0002fc00ff2a3b82 */ /* 0x000ea20000000800 */
[----:B------:R-:W-:Y:S01]  /*a570*/  LOP3.LUT R46, R12, R13, RZ, 0x3c, !PT ;  /* 0x0000000d0c2e7212 */ /* 0x000fe200078e3cff */
[----:B------:R-:W-:Y:S01]  /*a580*/  IMAD.X R49, RZ, RZ, R61, P1 ;  /* 0x000000ffff317224 */ /* 0x000fe200008e063d */
[----:B------:R-:W-:Y:S01]  /*a590*/  SHF.R.U64 R24, R24, 0x3, RZ ;  /* 0x0000000318187819 */ /* 0x000fe200000012ff */
[----:B------:R-:W-:Y:S01]  /*a5a0*/  SHFL.IDX PT, R85, R85, R36, 0x1c1f ;  /* 0x001c1f2455557589 */ /* 0x000fe200000e0000 */
[----:B------:R-:W-:-:S02]  /*a5b0*/  MOV R110, R60 ;  /* 0x0000003c006e7202 */ /* 0x000fc40000000f00 */
[----:B------:R-:W-:Y:S01]  /*a5c0*/  MOV R100, R44 ;  /* 0x0000002c00647202 */ /* 0x000fe20000000f00 */
[----:B------:R-:W-:Y:S01]  /*a5d0*/  SHFL.IDX PT, R38, R37, R41, 0x1c1f ;  /* 0x001c1f2925267589 */ /* 0x000fe200000e0000 */
[----:B------:R-:W-:Y:S01]  /*a5e0*/  MOV R61, R46 ;  /* 0x0000002e003d7202 */ /* 0x000fe20000000f00 */
[----:B------:R-:W-:Y:S01]  /*a5f0*/  UIMAD UR11, UR6, UR5, UR42 ;  /* 0x00000005060b72a4 */ /* 0x000fe2000f8e022a */
[----:B------:R-:W-:Y:S01]  /*a600*/  LOP3.LUT R24, R24, R25, RZ, 0x3c, !PT ;  /* 0x0000001918187212 */ /* 0x000fe200078e3cff */
[----:B------:R-:W-:Y:S01]  /*a610*/  SHFL.IDX PT, R109, R109, R36, 0x1c1f ;  /* 0x001c1f246d6d7589 */ /* 0x000fe200000e0000 */
[----:B------:R-:W-:Y:S01]  /*a620*/  MOV R53, R52 ;  /* 0x0000003400357202 */ /* 0x000fe20000000f00 */
[----:B------:R-:W-:Y:S01]  /*a630*/  IMAD.X R25, RZ, RZ, R33, P2 ;  /* 0x000000ffff197224 */ /* 0x000fe200010e0621 */
[----:B------:R-:W-:Y:S01]  /*a640*/  MOV R108, R48 ;  /* 0x00000030006c7202 */ /* 0x000fe20000000f00 */
[----:B------:R-:W-:Y:S01]  /*a650*/  SHFL.IDX PT, R111, R111, R36, 0x1c1f ;  /* 0x001c1f246f6f7589 */ /* 0x000fe200000e0000 */
[----:B------:R-:W-:Y:S01]  /*a660*/  IMAD R52, RZ, RZ, -UR42 ;  /* 0x8000002aff347e24 */ /* 0x000fe2000f8e02ff */
[----:B------:R-:W-:Y:S02]  /*a670*/  SYNCS.ARRIVE.TRANS64.RED.A1T0 RZ, [UR4], RZ ;  /* 0x000000ffffff79a7 */ /* 0x000fe40008100404 */
[----:B------:R-:W3:Y:S01]  /*a680*/  SHFL.IDX PT, R40, R79, R41, 0x1c1f ;  /* 0x001c1f294f287589 */ /* 0x000ee200000e0000 */
[----:B------:R-:W-:-:S03]  /*a690*/  IADD3 R35, P2, R32, 0xb000, RZ ;  /* 0x0000b00020237810 */ /* 0x000fc60007f5e0ff */
[----:B------:R-:W4:Y:S04]  /*a6a0*/  SHFL.IDX PT, R44, R75, R41, 0x1c1f ;  /* 0x001c1f294b2c7589 */ /* 0x000f2800000e0000 */
[----:B------:R-:W-:Y:S04]  /*a6b0*/  SHFL.IDX PT, R87, R87, R36, 0x1c1f ;  /* 0x001c1f2457577589 */ /* 0x000fe800000e0000 */
[----:B------:R-:W-:Y:S04]  /*a6c0*/  SHFL.IDX PT, R89, R89, R36, 0x1c1f ;  /* 0x001c1f2459597589 */ /* 0x000fe800000e0000 */
[----:B------:R-:W4:Y:S04]  /*a6d0*/  SHFL.IDX PT, R62, R62, R41, 0x1c1f ;  /* 0x001c1f293e3e7589 */ /* 0x000f2800000e0000 */
[----:B------:R-:W-:Y:S04]  /*a6e0*/  SHFL.IDX PT, R46, R63, R41, 0x1c1f ;  /* 0x001c1f293f2e7589 */ /* 0x000fe800000e0000 */
[----:B------:R-:W-:Y:S04]  /*a6f0*/  SHFL.IDX PT, R113, R113, R36, 0x1c1f ;  /* 0x001c1f2471717589 */ /* 0x000fe800000e0000 */
[----:B------:R-:W4:Y:S01]  /*a700*/  SHFL.IDX PT, R48, R73, R41, 0x1c1f ;  /* 0x001c1f2949307589 */ /* 0x000f2200000e0000 */
[----:B0-----:R-:W-:Y:S01]  /*a710*/  IMAD R52, R133, R52, UR41 ;  /* 0x0000002985347e24 */ /* 0x001fe2000f8e0234 */
[----:B------:R-:W-:Y:S01]  /*a720*/  LOP3.LUT R4, R35, 0x380, RZ, 0xc0, !PT ;  /* 0x0000038023047812 */ /* 0x000fe200078ec0ff */
[----:B------:R-:W-:Y:S01]  /*a730*/  USHF.R.S32.HI UR10, URZ, 0x1f, UR11 ;  /* 0x0000001f3f0a7899 */ /* 0x000fe2000801140b */
[----:B------:R-:W-:Y:S01]  /*a740*/  MOV R60, R56 ;  /* 0x00000038003c7202 */ /* 0x000fe20000000f00 */
[----:B------:R-:W-:Y:S01]  /*a750*/  SHFL.IDX PT, R93, R93, R36, 0x1c1f ;  /* 0x001c1f245d5d7589 */ /* 0x000fe200000e0000 */
[----:B------:R-:W-:-:S02]  /*a760*/  MOV R54, R54 ;  /* 0x0000003600367202 */ /* 0x000fc40000000f00 */
[----:B------:R-:W-:Y:S01]  /*a770*/  SEL R115, R27, R26, P0 ;  /* 0x0000001a1b737207 */ /* 0x000fe20000000000 */
[----:B------:R-:W0:Y:S01]  /*a780*/  SHFL.IDX PT, R56, R65, R41, 0x1c1f ;  /* 0x001c1f2941387589 */ /* 0x000e2200000e0000 */
[----:B------:R-:W-:Y:S02]  /*a790*/  SEL R74, R26, R27, P0 ;  /* 0x0000001b1a4a7207 */ /* 0x000fe40000000000 */
[----:B------:R-:W-:Y:S01]  /*a7a0*/  MOV R55, R50 ;  /* 0x0000003200377202 */ /* 0x000fe20000000f00 */
[----:B------:R-:W-:Y:S01]  /*a7b0*/  IMAD R50, R52, 0x80, R223 ;  /* 0x0000008034327824 */ /* 0x000fe200078e02df */
[----:B------:R-:W-:Y:S01]  /*a7c0*/  SHF.R.U64 R4, R4, 0x3, RZ ;  /* 0x0000000304047819 */ /* 0x000fe200000012ff */
[----:B------:R-:W-:Y:S01]  /*a7d0*/  UIMAD UR5, UR10, UR8, URZ ;  /* 0x000000080a0572a4 */ /* 0x000fe2000f8e023f */
[----:B------:R-:W-:Y:S01]  /*a7e0*/  SEL R125, R94, R81, P0 ;  /* 0x000000515e7d7207 */ /* 0x000fe20000000000 */
[----:B-1----:R-:W-:Y:S01]  /*a7f0*/  @P3 IMAD.HI.U32 R39, R50, R39, RZ ;  /* 0x0000002732273227 */ /* 0x002fe200078e00ff */
[----:B------:R-:W-:Y:S01]  /*a800*/  USHF.R.S32.HI UR12, URZ, 0x1f, UR40 ;  /* 0x0000001f3f0c7899 */ /* 0x000fe20008011428 */
[----:B------:R-:W-:Y:S01]  /*a810*/  LOP3.LUT R4, R4, R35, RZ, 0x3c, !PT ;  /* 0x0000002304047212 */ /* 0x000fe200078e3cff */
[----:B------:R-:W-:Y:S01]  /*a820*/  SHFL.IDX PT, R91, R91, R36, 0x1c1f ;  /* 0x001c1f245b5b7589 */ /* 0x000fe200000e0000 */
[----:B------:R-:W-:Y:S01]  /*a830*/  UIMAD.WIDE.U32 UR6, UR11, UR8, URZ ;  /* 0x000000080b0672a5 */ /* 0x000fe2000f8e003f */
[----:B------:R-:W-:Y:S01]  /*a840*/  SEL R101, R92, R69, P0 ;  /* 0x000000455c657207 */ /* 0x000fe20000000000 */
[----:B------:R-:W-:Y:S01]  /*a850*/  UIMAD UR5, UR11, UR9, UR5 ;  /* 0x000000090b0572a4 */ /* 0x000fe2000f8e0205 */
[----:B------:R-:W-:Y:S01]  /*a860*/  SHFL.IDX PT, R115, R115, R36, 0x1c1f ;  /* 0x001c1f2473737589 */ /* 0x000fe200000e0000 */
[----:B------:R-:W-:Y:S01]  /*a870*/  SEL R81, R81, R94, P0 ;  /* 0x0000005e51517207 */ /* 0x000fe20000000000 */
[----:B------:R-:W-:Y:S01]  /*a880*/  ULDC.64 UR8, c[0x0][0xb98] ;  /* 0x0002e60000087ab9 */ /* 0x000fe20000000a00 */
[----:B------:R-:W-:Y:S01]  /*a890*/  SEL R131, R118, R31, P0 ;  /* 0x0000001f76837207 */ /* 0x000fe20000000000 */
[----:B------:R-:W1:Y:S01]  /*a8a0*/  SHFL.IDX PT, R64, R64, R41, 0x1c1f ;  /* 0x001c1f2940407589 */ /* 0x000e6200000e0000 */
[----:B------:R-:W-:-:S03]  /*a8b0*/  MOV R35, R58 ;  /* 0x0000003a00237202 */ /* 0x000fc60000000f00 */
[----:B------:R-:W1:Y:S01]  /*a8c0*/  SHFL.IDX PT, R74, R74, R41, 0x1c1f ;  /* 0x001c1f294a4a7589 */ /* 0x000e6200000e0000 */
[----:B------:R-:W-:Y:S01]  /*a8d0*/  SEL R84, R31, R118, P0 ;  /* 0x000000761f547207 */ /* 0x000fe20000000000 */
[----:B------:R-:W-:Y:S02]  /*a8e0*/  IMAD.MOV.U32 R57, RZ, RZ, R50 ;  /* 0x000000ffff397224 */ /* 0x000fe400078e0032 */
[----:B------:R-:W-:Y:S01]  /*a8f0*/  SHFL.IDX PT, R117, R117, R36, 0x1c1f ;  /* 0x001c1f2475757589 */ /* 0x000fe200000e0000 */
[----:B------:R-:W-:Y:S01]  /*a900*/  SEL R69, R69, R92, P0 ;  /* 0x0000005c45457207 */ /* 0x000fe20000000000 */
[----:B------:R-:W-:Y:S02]  /*a910*/  UIMAD UR4, UR12, UR8, URZ ;  /* 0x000000080c0472a4 */ /* 0x000fe4000f8e023f */
[----:B------:R-:W1:Y:S01]  /*a920*/  SHFL.IDX PT, R76, R76, R41, 0x1c1f ;  /* 0x001c1f294c4c7589 */ /* 0x000e6200000e0000 */
[----:B------:R-:W-:-:S03]  /*a930*/  IADD3 R31, P4, R32, 0x1000, RZ ;  /* 0x00001000201f7810 */ /* 0x000fc60007f9e0ff */
[----:B------:R-:W-:Y:S01]  /*a940*/  SHFL.IDX PT, R95, R95, R36, 0x1c1f ;  /* 0x001c1f245f5f7589 */ /* 0x000fe200000e0000 */
[----:B------:R-:W-:-:S03]  /*a950*/  IADD3 R15, P1, R32, 0x6000, RZ ;  /* 0x00006000200f7810 */ /* 0x000fc60007f3e0ff */
[----:B------:R-:W-:Y:S01]  /*a960*/  SHFL.IDX PT, R119, R119, R36, 0x1c1f ;  /* 0x001c1f2477777589 */ /* 0x000fe200000e0000 */
[----:B--2---:R-:W-:-:S03]  /*a970*/  @P3 SHF.R.U32.HI R57, RZ, R42, R39 ;  /* 0x0000002aff393219 */ /* 0x004fc60000011627 */
[----:B------:R-:W2:Y:S04]  /*a980*/  SHFL.IDX PT, R58, R67, R41, 0x1c1f ;  /* 0x001c1f29433a7589 */ /* 0x000ea800000e0000 */
[----:B------:R-:W2:Y:S01]  /*a990*/  SHFL.IDX PT, R94, R77, R41, 0x1c1f ;  /* 0x001c1f294d5e7589 */ /* 0x000ea200000e0000 */
[----:B------:R-:W-:Y:S01]  /*a9a0*/  LOP3.LUT R30, R31, 0x380, RZ, 0xc0, !PT ;  /* 0x000003801f1e7812 */ /* 0x000fe200078ec0ff */
[----:B------:R-:W-:Y:S01]  /*a9b0*/  UIADD3 UR5, UR7, UR5, URZ ;  /* 0x0000000507057290 */ /* 0x000fe2000fffe03f */
[----:B------:R-:W-:Y:S01]  /*a9c0*/  LOP3.LUT R14, R15, 0x380, RZ, 0xc0, !PT ;  /* 0x000003800f0e7812 */ /* 0x000fe200078ec0ff */
[----:B------:R-:W-:Y:S01]  /*a9d0*/  SHFL.IDX PT, R97, R97, R36, 0x1c1f ;  /* 0x001c1f2461617589 */ /* 0x000fe200000e0000 */
[----:B---3--:R-:W-:Y:S01]  /*a9e0*/  SEL R37, R109, R40, P0 ;  /* 0x000000286d257207 */ /* 0x008fe20000000000 */
[----:B------:R-:W-:-:S02]  /*a9f0*/  IMAD.MOV R59, RZ, RZ, -R57 ;  /* 0x000000ffff3b7224 */ /* 0x000fc400078e0a39 */
[----:B------:R-:W-:Y:S01]  /*aa00*/  SHFL.IDX PT, R99, R99, R36, 0x1c1f ;  /* 0x001c1f2463637589 */ /* 0x000fe200000e0000 */
[----:B------:R-:W-:Y:S01]  /*aa10*/  SEL R39, R40, R109, P0 ;  /* 0x0000006d28277207 */ /* 0x000fe20000000000 */
[----:B------:R-:W-:Y:S02]  /*aa20*/  UIMAD UR7, UR40, UR9, UR4 ;  /* 0x00000009280772a4 */ /* 0x000fe4000f8e0204 */
[----:B------:R-:W-:Y:S01]  /*aa30*/  SHFL.IDX PT, R101, R101, R36, 0x1c1f ;  /* 0x001c1f2465657589 */ /* 0x000fe200000e0000 */
[----:B----4-:R-:W-:-:S03]  /*aa40*/  SEL R43, R44, R111, P0 ;  /* 0x0000006f2c2b7207 */ /* 0x010fc60000000000 */
[----:B------:R-:W-:Y:S01]  /*aa50*/  SHFL.IDX PT, R103, R103, R36, 0x1c1f ;  /* 0x001c1f2467677589 */ /* 0x000fe200000e0000 */
[----:B------:R-:W-:-:S03]  /*aa60*/  SEL R40, R87, R62, P0 ;  /* 0x0000003e57287207 */ /* 0x000fc60000000000 */
[----:B------:R-:W-:Y:S01]  /*aa70*/  SHFL.IDX PT, R105, R105, R36, 0x1c1f ;  /* 0x001c1f2469697589 */ /* 0x000fe200000e0000 */
[----:B------:R-:W-:-:S03]  /*aa80*/  SEL R42, R62, R87, P0 ;  /* 0x000000573e2a7207 */ /* 0x000fc60000000000 */
[----:B------:R-:W-:Y:S01]  /*aa90*/  SHFL.IDX PT, R107, R107, R36, 0x1c1f ;  /* 0x001c1f246b6b7589 */ /* 0x000fe200000e0000 */
[----:B------:R-:W-:-:S03]  /*aaa0*/  UMOV UR4, UR6 ;  /* 0x0000000600047c82 */ /* 0x000fc60008000000 */
[----:B------:R-:W-:Y:S04]  /*aab0*/  SHFL.IDX PT, R121, R121, R36, 0x1c1f ;  /* 0x001c1f2479797589 */ /* 0x000fe800000e0000 */
[----:B------:R-:W-:Y:S04]  /*aac0*/  SHFL.IDX PT, R123, R123, R36, 0x1c1f ;  /* 0x001c1f247b7b7589 */ /* 0x000fe800000e0000 */
[----:B------:R-:W-:Y:S04]  /*aad0*/  SHFL.IDX PT, R125, R125, R36, 0x1c1f ;  /* 0x001c1f247d7d7589 */ /* 0x000fe800000e0000 */
[----:B------:R-:W-:Y:S04]  /*aae0*/  SHFL.IDX PT, R127, R127, R36, 0x1c1f ;  /* 0x001c1f247f7f7589 */ /* 0x000fe800000e0000 */
[----:B------:R-:W-:Y:S04]  /*aaf0*/  SHFL.IDX PT, R129, R129, R36, 0x1c1f ;  /* 0x001c1f2481817589 */ /* 0x000fe800000e0000 */
[----:B------:R3:W-:Y:S01]  /*ab00*/  SHFL.IDX PT, R131, R131, R36, 0x1c1f ;  /* 0x001c1f2483837589 */ /* 0x0007e200000e0000 */
[----:B------:R-:W-:-:S03]  /*ab10*/  SEL R45, R113, R48, P0 ;  /* 0x00000030712d7207 */ /* 0x000fc60000000000 */
[----:B------:R-:W4:Y:S01]  /*ab20*/  SHFL.IDX PT, R66, R66, R41, 0x1c1f ;  /* 0x001c1f2942427589 */ /* 0x000f2200000e0000 */
[----:B------:R-:W-:-:S03]  /*ab30*/  SEL R47, R48, R113, P0 ;  /* 0x00000071302f7207 */ /* 0x000fc60000000000 */
[----:B------:R-:W-:Y:S01]  /*ab40*/  SHFL.IDX PT, R68, R68, R41, 0x1c1f ;  /* 0x001c1f2944447589 */ /* 0x000fe200000e0000 */
[----:B---3--:R-:W-:-:S03]  /*ab50*/  SEL R36, R85, R38, P0 ;  /* 0x0000002655247207 */ /* 0x008fc60000000000 */
[----:B------:R-:W-:Y:S01]  /*ab60*/  SHFL.IDX PT, R86, R69, R41, 0x1c1f ;  /* 0x001c1f2945567589 */ /* 0x000fe200000e0000 */
[----:B------:R-:W-:Y:S01]  /*ab70*/  SEL R38, R38, R85, P0 ;  /* 0x0000005526267207 */ /* 0x000fe20000000000 */
[----:B------:R-:W-:Y:S01]  /*ab80*/  BAR.SYNC.DEFER_BLOCKING 0x1, 0x100 ;  /* 0x0044000000007b1d */ /* 0x000fe20000010000 */
[----:B------:R-:W-:Y:S01]  /*ab90*/  SHF.R.U64 R30, R30, 0x3, RZ ;  /* 0x000000031e1e7819 */ /* 0x000fe200000012ff */
[----:B------:R-:W-:Y:S01]  /*aba0*/  UIMAD.WIDE.U32 UR4, UR40, UR8, UR4 ;  /* 0x00000008280472a5 */ /* 0x000fe2000f8e0004 */
[----:B------:R-:W-:-:S03]  /*abb0*/  SHF.R.U64 R14, R14, 0x3, RZ ;  /* 0x000000030e0e7819 */ /* 0x000fc600000012ff */
[----:B------:R-:W-:Y:S04]  /*abc0*/  SHFL.IDX PT, R88, R71, R41, 0x1c1f ;  /* 0x001c1f2947587589 */ /* 0x000fe800000e0000 */
[----:B------:R-:W-:Y:S04]  /*abd0*/  SHFL.IDX PT, R90, R70, R41, 0x1c1f ;  /* 0x001c1f29465a7589 */ /* 0x000fe800000e0000 */
[----:B------:R-:W-:Y:S04]  /*abe0*/  SHFL.IDX PT, R92, R72, R41, 0x1c1f ;  /* 0x001c1f29485c7589 */ /* 0x000fe800000e0000 */
[----:B------:R-:W3:Y:S04]  /*abf0*/  SHFL.IDX PT, R78, R78, R41, 0x1c1f ;  /* 0x001c1f294e4e7589 */ /* 0x000ee800000e0000 */
[----:B------:R-:W3:Y:S04]  /*ac00*/  SHFL.IDX PT, R80, R80, R41, 0x1c1f ;  /* 0x001c1f2950507589 */ /* 0x000ee800000e0000 */
[----:B------:R-:W3:Y:S04]  /*ac10*/  SHFL.IDX PT, R96, R81, R41, 0x1c1f ;  /* 0x001c1f2951607589 */ /* 0x000ee800000e0000 */
[----:B------:R-:W3:Y:S04]  /*ac20*/  SHFL.IDX PT, R82, R82, R41, 0x1c1f ;  /* 0x001c1f2952527589 */ /* 0x000ee800000e0000 */
[----:B------:R-:W3:Y:S04]  /*ac30*/  SHFL.IDX PT, R98, R83, R41, 0x1c1f ;  /* 0x001c1f2953627589 */ /* 0x000ee800000e0000 */
[----:B------:R0:W3:Y:S01]  /*ac40*/  SHFL.IDX PT, R84, R84, R41, 0x1c1f ;  /* 0x001c1f2954547589 */ /* 0x0000e200000e0000 */
[----:B------:R-:W-:Y:S01]  /*ac50*/  IMAD R59, R34, R59, R50 ;  /* 0x0000003b223b7224 */ /* 0x000fe200078e0232 */
[----:B------:R-:W-:Y:S01]  /*ac60*/  LOP3.LUT R30, R30, R31, RZ, 0x3c, !PT ;  /* 0x0000001f1e1e7212 */ /* 0x000fe200078e3cff */
[----:B------:R-:W-:Y:S01]  /*ac70*/  ULDC.64 UR8, c[0x0][0xae8] ;  /* 0x0002ba0000087ab9 */ /* 0x000fe20000000a00 */
[----:B------:R1:W-:Y:S01]  /*ac80*/  STSM.16.M88.4 [R110], R36 ;  /* 0x000000246e007844 */ /* 0x0003e20000000200 */
[----:B0-----:R-:W-:-:S02]  /*ac90*/  SEL R41, R111, R44, P0 ;  /* 0x0000002c6f297207 */ /* 0x001fc40000000000 */
[----:B------:R-:W-:Y:S02]  /*aca0*/  SEL R44, R89, R46, P0 ;  /* 0x0000002e592c7207 */ /* 0x000fe40000000000 */
[----:B------:R-:W-:Y:S01]  /*acb0*/  SEL R46, R46, R89, P0 ;  /* 0x000000592e2e7207 */ /* 0x000fe20000000000 */
[----:B------:R-:W-:Y:S01]  /*acc0*/  STSM.16.M88.4 [R108], R40 ;  /* 0x000000286c007844 */ /* 0x000fe20000000200 */
[----:B------:R-:W-:Y:S01]  /*acd0*/  LOP3.LUT R14, R14, R15, RZ, 0x3c, !PT ;  /* 0x0000000f0e0e7212 */ /* 0x000fe200078e3cff */
[--C-:B------:R-:W-:Y:S02]  /*ace0*/  IMAD.X R31, RZ, RZ, R33.reuse, P4 ;  /* 0x000000ffff1f7224 */ /* 0x100fe400020e0621 */
[----:B------:R0:W-:Y:S01]  /*acf0*/  STSM.16.M88.4 [R106], R44 ;  /* 0x0000002c6a007844 */ /* 0x0001e20000000200 */
[----:B------:R-:W-:Y:S01]  /*ad00*/  IMAD.X R15, RZ, RZ, R33, P1 ;  /* 0x000000ffff0f7224 */ /* 0x000fe200008e0621 */
[----:B-1----:R-:W-:Y:S02]  /*ad10*/  SEL R36, R93, R56, P0 ;  /* 0x000000385d247207 */ /* 0x002fe40000000000 */
[----:B------:R-:W-:-:S02]  /*ad20*/  SEL R38, R56, R93, P0 ;  /* 0x0000005d38267207 */ /* 0x000fc40000000000 */
[C---:B------:R-:W-:Y:S02]  /*ad30*/  IADD3 R27, P6, R32.reuse, 0x3000, RZ ;  /* 0x00003000201b7810 */ /* 0x040fe40007fde0ff */
[C---:B------:R-:W-:Y:S02]  /*ad40*/  IADD3 R21, P5, R32.reuse, 0x4000, RZ ;  /* 0x0000400020157810 */ /* 0x040fe40007fbe0ff */
[----:B------:R-:W-:Y:S02]  /*ad50*/  IADD3 R13, P4, R32, 0x7000, RZ ;  /* 0x00007000200d7810 */ /* 0x000fe40007f9e0ff */
[----:B------:R-:W-:Y:S01]  /*ad60*/  IADD3 R56, P1, R57, UR4, RZ ;  /* 0x0000000439387c10 */ /* 0x000fe2000ff3e0ff */
[----:B0-----:R-:W-:Y:S01]  /*ad70*/  IMAD.U32 R46, RZ, RZ, UR7 ;  /* 0x00000007ff2e7e24 */ /* 0x001fe2000f8e00ff */
[----:B------:R-:W-:Y:S01]  /*ad80*/  SHF.R.S32.HI R45, RZ, 0x1f, R57 ;  /* 0x0000001fff2d7819 */ /* 0x000fe20000011439 */
[----:B------:R-:W-:Y:S01]  /*ad90*/  ULDC.64 UR6, c[0x0][0xb88] ;  /* 0x0002e20000067ab9 */ /* 0x000fe20000000a00 */
[----:B------:R-:W-:-:S02]  /*ada0*/  SHF.R.S32.HI R44, RZ, 0x1f, R59 ;  /* 0x0000001fff2c7819 */ /* 0x000fc4000001143b */
[----:B------:R-:W-:Y:S02]  /*adb0*/  LOP3.LUT R26, R27, 0x380, RZ, 0xc0, !PT ;  /* 0x000003801b1a7812 */ /* 0x000fe400078ec0ff */
[----:B------:R-:W-:Y:S01]  /*adc0*/  LOP3.LUT R20, R21, 0x380, RZ, 0xc0, !PT ;  /* 0x0000038015147812 */ /* 0x000fe200078ec0ff */
[----:B------:R-:W-:Y:S01]  /*add0*/  IMAD R44, R44, UR6, RZ ;  /* 0x000000062c2c7c24 */ /* 0x000fe2000f8e02ff */
[----:B------:R-:W-:Y:S02]  /*ade0*/  LOP3.LUT R12, R13, 0x380, RZ, 0xc0, !PT ;  /* 0x000003800d0c7812 */ /* 0x000fe400078ec0ff */
[----:B------:R-:W-:Y:S02]  /*adf0*/  IADD3.X R57, R45, UR5, R46, P1, !PT ;  /* 0x000000052d397c10 */ /* 0x000fe40008ffe42e */
[----:B------:R-:W-:Y:S02]  /*ae00*/  SEL R48, R91, R64, P0 ;  /* 0x000000405b307207 */ /* 0x000fe40000000000 */
[----:B------:R-:W-:-:S02]  /*ae10*/  SEL R50, R64, R91, P0 ;  /* 0x0000005b40327207 */ /* 0x000fc40000000000 */
[----:B------:R-:W-:Y:S02]  /*ae20*/  SEL R49, R115, R74, P0 ;  /* 0x0000004a73317207 */ /* 0x000fe40000000000 */
[----:B------:R-:W-:Y:S02]  /*ae30*/  SEL R51, R74, R115, P0 ;  /* 0x000000734a337207 */ /* 0x000fe40000000000 */
[----:B------:R-:W-:Y:S02]  /*ae40*/  LOP3.LUT R5, R32, 0x380, RZ, 0xc0, !PT ;  /* 0x0000038020057812 */ /* 0x000fe400078ec0ff */
[----:B------:R-:W-:Y:S02]  /*ae50*/  SEL R37, R117, R76, P0 ;  /* 0x0000004c75257207 */ /* 0x000fe40000000000 */
[----:B------:R-:W-:Y:S01]  /*ae60*/  SEL R39, R76, R117, P0 ;  /* 0x000000754c277207 */ /* 0x000fe20000000000 */
[C---:B------:R-:W-:Y:S01]  /*ae70*/  IMAD R63, R59.reuse, UR7, R44 ;  /* 0x000000073b3f7c24 */ /* 0x040fe2000f8e022c */
[----:B------:R-:W-:Y:S01]  /*ae80*/  SHF.R.U64 R26, R26, 0x3, RZ ;  /* 0x000000031a1a7819 */ /* 0x000fe200000012ff */
[----:B------:R-:W-:Y:S01]  /*ae90*/  IMAD.WIDE.U32 R56, R59, UR6, R56 ;  /* 0x000000063b387c25 */ /* 0x000fe2000f8e0038 */
[----:B------:R-:W-:Y:S01]  /*aea0*/  SHF.R.U64 R20, R20, 0x3, RZ ;  /* 0x0000000314147819 */ /* 0x000fe200000012ff */
[----:B------:R-:W-:Y:S01]  /*aeb0*/  ULDC UR6, c[0x0][0xa88] ;  /* 0x0002a20000067ab9 */ /* 0x000fe20000000800 */
[----:B------:R-:W-:-:S02]  /*aec0*/  SHF.R.U64 R12, R12, 0x3, RZ ;  /* 0x000000030c0c7819 */ /* 0x000fc400000012ff */
[----:B--2---:R-:W-:Y:S02]  /*aed0*/  SEL R40, R95, R58, P0 ;  /* 0x0000003a5f287207 */ /* 0x004fe40000000000 */
[----:B------:R-:W-:Y:S01]  /*aee0*/  SEL R42, R58, R95, P0 ;  /* 0x0000005f3a2a7207 */ /* 0x000fe20000000000 */
[----:B------:R-:W-:Y:S01]  /*aef0*/  IMAD R58, R52, 0x80, R222 ;  /* 0x00000080343a7824 */ /* 0x000fe200078e02de */
[----:B------:R-:W-:Y:S02]  /*af00*/  SEL R41, R119, R94, P0 ;  /* 0x0000005e77297207 */ /* 0x000fe40000000000 */
[----:B------:R-:W-:Y:S01]  /*af10*/  SEL R43, R94, R119, P0 ;  /* 0x000000775e2b7207 */ /* 0x000fe20000000000 */
[----:B------:R-:W-:Y:S01]  /*af20*/  STSM.16.M88.4 [R104], R48 ;  /* 0x0000003068007844 */ /* 0x000fe20000000200 */
[----:B------:R-:W-:Y:S01]  /*af30*/  SHF.R.U64 R5, R5, 0x3, RZ ;  /* 0x0000000305057819 */ /* 0x000fe200000012ff */
[----:B------:R-:W-:Y:S01]  /*af40*/  ULDC.64 UR4, c[0x0][0xb50] ;  /* 0x0002d40000047ab9 */ /* 0x000fe20000000a00 */
[----:B------:R-:W-:Y:S01]  /*af50*/  LOP3.LUT R26, R26, R27, RZ, 0x3c, !PT ;  /* 0x0000001b1a1a7212 */ /* 0x000fe200078e3cff */
[----:B------:R0:W-:Y:S01]  /*af60*/  STSM.16.M88.4 [R102], R36 ;  /* 0x0000002466007844 */ /* 0x0001e20000000200 */
[----:B------:R-:W-:Y:S01]  /*af70*/  LOP3.LUT R20, R20, R21, RZ, 0x3c, !PT ;  /* 0x0000001514147212 */ /* 0x000fe200078e3cff */
[----:B------:R-:W-:Y:S01]  /*af80*/  IMAD R93, R34, UR6, RZ ;  /* 0x00000006225d7c24 */ /* 0x000fe2000f8e02ff */
[----:B------:R-:W-:Y:S01]  /*af90*/  LOP3.LUT R12, R12, R13, RZ, 0x3c, !PT ;  /* 0x0000000d0c0c7212 */ /* 0x000fe200078e3cff */
[--C-:B------:R-:W-:Y:S01]  /*afa0*/  IMAD.X R27, RZ, RZ, R33.reuse, P6 ;  /* 0x000000ffff1b7224 */ /* 0x100fe200030e0621 */
[----:B------:R1:W-:Y:S01]  /*afb0*/  STSM.16.M88.4 [R100], R40 ;  /* 0x0000002864007844 */ /* 0x0003e20000000200 */
[--C-:B------:R-:W-:Y:S01]  /*afc0*/  IMAD.X R21, RZ, RZ, R33.reuse, P5 ;  /* 0x000000ffff157224 */ /* 0x100fe200028e0621 */
[----:B------:R-:W-:Y:S01]  /*afd0*/  LOP3.LUT P1, RZ, R220, 0x3, RZ, 0xc0, !PT ;  /* 0x00000003dcff7812 */ /* 0x000fe2000782c0ff */
[----:B------:R-:W-:Y:S01]  /*afe0*/  IMAD.X R13, RZ, RZ, R33, P4 ;  /* 0x000000ffff0d7224 */ /* 0x000fe200020e0621 */
[----:B------:R-:W-:-:S02]  /*aff0*/  IADD3 R9, P6, R32, 0x9000, RZ ;  /* 0x0000900020097810 */ /* 0x000fc40007fde0ff */
[----:B------:R-:W-:Y:S02]  /*b000*/  IADD3 R11, P5, R32, 0xa000, RZ ;  /* 0x0000a000200b7810 */ /* 0x000fe40007fbe0ff */
[----:B----4-:R-:W-:Y:S02]  /*b010*/  SEL R44, R97, R66, P0 ;  /* 0x00000042612c7207 */ /* 0x010fe40000000000 */
[----:B------:R-:W-:Y:S01]  /*b020*/  SEL R46, R66, R97, P0 ;  /* 0x00000061422e7207 */ /* 0x000fe20000000000 */
[----:B0-----:R-:W-:Y:S01]  /*b030*/  VIADD R36, R58, 0x8 ;  /* 0x000000083a247836 */ /* 0x001fe20000000000 */
[----:B---3--:R-:W-:Y:S01]  /*b040*/  SEL R45, R121, R78, P0 ;  /* 0x0000004e792d7207 */ /* 0x008fe20000000000 */
[----:B------:R-:W-:Y:S01]  /*b050*/  IMAD.IADD R37, R57, 0x1, R63 ;  /* 0x0000000139257824 */ /* 0x000fe200078e023f */
[----:B------:R-:W-:Y:S02]  /*b060*/  SEL R47, R78, R121, P0 ;  /* 0x000000794e2f7207 */ /* 0x000fe40000000000 */
[----:B-1----:R-:W-:-:S02]  /*b070*/  LEA R40, P4, R56, UR4, 0x2 ;  /* 0x0000000438287c11 */ /* 0x002fc4000f8810ff */
[----:B------:R-:W-:Y:S01]  /*b080*/  LOP3.LUT R32, R5, R32, RZ, 0x3c, !PT ;  /* 0x0000002005207212 */ /* 0x000fe200078e3cff */
[----:B------:R-:W-:Y:S01]  /*b090*/  IMAD.X R5, RZ, RZ, R33, P2 ;  /* 0x000000ffff057224 */ /* 0x000fe200010e0621 */
[-C--:B------:R-:W-:Y:S01]  /*b0a0*/  ISETP.GE.OR P2, PT, R58, R93.reuse, P1 ;  /* 0x0000005d3a00720c */ /* 0x080fe20000f46670 */
[----:B------:R0:W-:Y:S01]  /*b0b0*/  STSM.16.M88.4 [R61], R44 ;  /* 0x0000002c3d007844 */ /* 0x0001e20000000200 */
[----:B------:R-:W-:Y:S02]  /*b0c0*/  ISETP.GE.OR P1, PT, R36, R93, P1 ;  /* 0x0000005d2400720c */ /* 0x000fe40000f26670 */
[----:B------:R-:W-:Y:S02]  /*b0d0*/  LEA.HI.X R56, R56, UR5, R37, 0x2, P4 ;  /* 0x0000000538387c11 */ /* 0x000fe4000a0f1425 */
[----:B------:R-:W-:Y:S02]  /*b0e0*/  SEL R36, R99, R68, P0 ;  /* 0x0000004463247207 */ /* 0x000fe40000000000 */
[----:B------:R-:W-:-:S02]  /*b0f0*/  SEL R38, R68, R99, P0 ;  /* 0x0000006344267207 */ /* 0x000fc40000000000 */
[----:B------:R-:W-:Y:S02]  /*b100*/  SEL R37, R123, R80, P0 ;  /* 0x000000507b257207 */ /* 0x000fe40000000000 */
[----:B------:R-:W-:Y:S02]  /*b110*/  SEL R39, R80, R123, P0 ;  /* 0x0000007b50277207 */ /* 0x000fe40000000000 */
[----:B------:R-:W-:Y:S02]  /*b120*/  SEL R68, R103, R88, P0 ;  /* 0x0000005867447207 */ /* 0x000fe40000000000 */
[----:B------:R-:W-:Y:S02]  /*b130*/  SEL R70, R88, R103, P0 ;  /* 0x0000006758467207 */ /* 0x000fe40000000000 */
[----:B0-----:R-:W-:Y:S02]  /*b140*/  SEL R44, R101, R86, P0 ;  /* 0x00000056652c7207 */ /* 0x001fe40000000000 */
[----:B------:R-:W-:-:S02]  /*b150*/  SEL R46, R86, R101, P0 ;  /* 0x00000065562e7207 */ /* 0x000fc40000000000 */
[----:B------:R-:W-:Y:S02]  /*b160*/  SEL R45, R125, R96, P0 ;  /* 0x000000607d2d7207 */ /* 0x000fe40000000000 */
[----:B------:R-:W-:Y:S01]  /*b170*/  SEL R47, R96, R125, P0 ;  /* 0x0000007d602f7207 */ /* 0x000fe20000000000 */
[----:B------:R-:W-:Y:S01]  /*b180*/  SHFL.IDX PT, R62, R40, RZ, 0x1c1f ;  /* 0x001c1fff283e7589 */ /* 0x000fe200000e0000 */
[----:B------:R-:W-:Y:S02]  /*b190*/  SEL R69, R127, R82, P0 ;  /* 0x000000527f457207 */ /* 0x000fe40000000000 */
[----:B------:R-:W-:Y:S01]  /*b1a0*/  SEL R71, R82, R127, P0 ;  /* 0x0000007f52477207 */ /* 0x000fe20000000000 */
[----:B------:R0:W-:Y:S01]  /*b1b0*/  SHFL.IDX PT, R72, R40, 0x1, 0x1c1f ;  /* 0x003c1f0028487f89 */ /* 0x0001e200000e0000 */
[----:B------:R-:W-:Y:S02]  /*b1c0*/  SEL R88, R105, R90, P0 ;  /* 0x0000005a69587207 */ /* 0x000fe40000000000 */
[----:B------:R-:W-:-:S02]  /*b1d0*/  SEL R90, R90, R105, P0 ;  /* 0x000000695a5a7207 */ /* 0x000fc40000000000 */
[----:B------:R-:W-:Y:S02]  /*b1e0*/  SEL R89, R129, R98, P0 ;  /* 0x0000006281597207 */ /* 0x000fe40000000000 */
        /* <DEDUP_REMOVED lines=15> */
[----:B------:R2:W5:Y:S04]  /*b2e0*/  LD.E.128 R56, desc[UR48][R30.64] ;  /* 0x000000301e387980 */ /* 0x000568000c101d00 */
[----:B------:R3:W5:Y:S01]  /*b2f0*/  LD.E.128 R48, desc[UR48][R28.64] ;  /* 0x000000301c307980 */ /* 0x000762000c101d00 */
[----:B------:R-:W-:Y:S01]  /*b300*/  UIMAD UR6, UR10, UR8, URZ ;  /* 0x000000080a0672a4 */ /* 0x000fe2000f8e023f */
[----:B0-----:R-:W-:Y:S01]  /*b310*/  IMAD R3, R22, 0x20, R23 ;  /* 0x0000002016037824 */ /* 0x001fe200078e0217 */
[----:B------:R-:W-:Y:S01]  /*b320*/  UIMAD.WIDE.U32 UR4, UR11, UR8, URZ ;  /* 0x000000080b0472a5 */ /* 0x000fe2000f8e003f */
[----:B------:R0:W5:Y:S01]  /*b330*/  LD.E.128 R84, desc[UR48][R6.64] ;  /* 0x0000003006547980 */ /* 0x000162000c101d00 */
[----:B--2---:R-:W1:Y:S01]  /*b340*/  @P3 LDC R31, c[0x0][0xbec] ;  /* 0x0002fb00ff1f3b82 */ /* 0x004e620000000800 */
[----:B------:R-:W-:-:S02]  /*b350*/  LOP3.LUT R8, R9, 0x380, RZ, 0xc0, !PT ;  /* 0x0000038009087812 */ /* 0x000fc400078ec0ff */
[----:B------:R2:W5:Y:S01]  /*b360*/  LD.E.128 R60, desc[UR48][R4.64] ;  /* 0x00000030043c7980 */ /* 0x000562000c101d00 */
[----:B------:R-:W-:-:S03]  /*b370*/  LOP3.LUT R10, R11, 0x380, RZ, 0xc0, !PT ;  /* 0x000003800b0a7812 */ /* 0x000fc600078ec0ff */
[----:B------:R-:W5:Y:S01]  /*b380*/  LD.E.128 R64, desc[UR48][R32.64] ;  /* 0x0000003020407980 */ /* 0x000f62000c101d00 */
[----:B---3--:R-:W3:Y:S01]  /*b390*/  @P3 LDC R29, c[0x0][0xbf0] ;  /* 0x0002fc00ff1d3b82 */ /* 0x008ee20000000800 */
[----:B------:R-:W-:Y:S01]  /*b3a0*/  UIMAD UR6, UR11, UR9, UR6 ;  /* 0x000000090b0672a4 */ /* 0x000fe2000f8e0206 */
[----:B0-----:R-:W-:Y:S01]  /*b3b0*/  IMAD R6, R52, 0x80, R3 ;  /* 0x0000008034067824 */ /* 0x001fe200078e0203 */
[----:B------:R-:W5:Y:S01]  /*b3c0*/  LD.E.128 R36, desc[UR48][R26.64] ;  /* 0x000000301a247980 */ /* 0x000f62000c101d00 */
[----:B------:R-:W-:Y:S01]  /*b3d0*/  ULDC.64 UR8, c[0x0][0xaf0] ;  /* 0x0002bc0000087ab9 */ /* 0x000fe20000000a00 */
[----:B------:R-:W-:Y:S02]  /*b3e0*/  UIADD3 UR5, UR5, UR6, URZ ;  /* 0x0000000605057290 */ /* 0x000fe4000fffe03f */
[----:B------:R-:W-:Y:S01]  /*b3f0*/  UIMAD UR7, UR12, UR8, URZ ;  /* 0x000000080c0772a4 */ /* 0x000fe2000f8e023f */
[----:B------:R-:W-:Y:S01]  /*b400*/  SHF.R.U64 R8, R8, 0x3, RZ ;  /* 0x0000000308087819 */ /* 0x000fe200000012ff */
[----:B------:R-:W-:Y:S01]  /*b410*/  IMAD.MOV.U32 R3, RZ, RZ, R6 ;  /* 0x000000ffff037224 */ /* 0x000fe200078e0006 */
[----:B------:R-:W-:Y:S01]  /*b420*/  UIMAD.WIDE.U32 UR4, UR40, UR8, UR4 ;  /* 0x00000008280472a5 */ /* 0x000fe2000f8e0004 */
[----:B------:R-:W5:Y:S01]  /*b430*/  LD.E.128 R76, desc[UR48][R20.64] ;  /* 0x00000030144c7980 */ /* 0x000f62000c101d00 */
[----:B------:R-:W-:-:S03]  /*b440*/  UIMAD UR6, UR40, UR9, UR7 ;  /* 0x00000009280672a4 */ /* 0x000fc6000f8e0207 */
[----:B------:R-:W5:Y:S01]  /*b450*/  LD.E.128 R68, desc[UR48][R24.64] ;  /* 0x0000003018447980 */ /* 0x000f62000c101d00 */
[----:B-1----:R-:W-:Y:S01]  /*b460*/  @P3 IMAD.HI.U32 R0, R6, R31, RZ ;  /* 0x0000001f06003227 */ /* 0x002fe200078e00ff */
[----:B------:R-:W-:Y:S01]  /*b470*/  LOP3.LUT R8, R8, R9, RZ, 0x3c, !PT ;  /* 0x0000000908087212 */ /* 0x000fe200078e3cff */
[----:B------:R-:W-:Y:S01]  /*b480*/  UIADD3 UR6, UR5, UR6, URZ ;  /* 0x0000000605067290 */ /* 0x000fe2000fffe03f */
[----:B------:R-:W5:Y:S01]  /*b490*/  LD.E.128 R44, desc[UR48][R14.64] ;  /* 0x000000300e2c7980 */ /* 0x000f62000c101d00 */
[----:B------:R-:W-:Y:S01]  /*b4a0*/  IMAD.X R9, RZ, RZ, R33, P6 ;  /* 0x000000ffff097224 */ /* 0x000fe200030e0621 */
[----:B------:R-:W-:Y:S01]  /*b4b0*/  SHF.R.U64 R10, R10, 0x3, RZ ;  /* 0x000000030a0a7819 */ /* 0x000fe200000012ff */
[----:B------:R-:W-:Y:S01]  /*b4c0*/  ULDC.64 UR8, c[0x0][0xae0] ;  /* 0x0002b80000087ab9 */ /* 0x000fe20000000a00 */
[----:B------:R-:W5:Y:S01]  /*b4d0*/  LD.E.128 R40, desc[UR48][R12.64] ;  /* 0x000000300c287980 */ /* 0x000f62000c101d00 */
[----:B---3--:R-:W-:Y:S01]  /*b4e0*/  @P3 SHF.R.U32.HI R3, RZ, R29, R0 ;  /* 0x0000001dff033219 */ /* 0x008fe20000011600 */
[----:B--2---:R-:W-:-:S02]  /*b4f0*/  IMAD.U32 R5, RZ, RZ, UR5 ;  /* 0x00000005ff057e24 */ /* 0x004fc4000f8e00ff */
[----:B------:R0:W5:Y:S01]  /*b500*/  LD.E.128 R80, desc[UR48][R8.64] ;  /* 0x0000003008507980 */ /* 0x000162000c101d00 */
[----:B------:R-:W-:Y:S01]  /*b510*/  SHF.R.S32.HI R0, RZ, 0x1f, R3 ;  /* 0x0000001fff007819 */ /* 0x000fe20000011403 */
[----:B------:R-:W-:Y:S01]  /*b520*/  IMAD.U32 R4, RZ, RZ, UR4 ;  /* 0x00000004ff047e24 */ /* 0x000fe2000f8e00ff */
[----:B------:R-:W-:Y:S01]  /*b530*/  LOP3.LUT R10, R10, R11, RZ, 0x3c, !PT ;  /* 0x0000000b0a0a7212 */ /* 0x000fe200078e3cff */
[----:B------:R-:W-:Y:S01]  /*b540*/  IMAD.U32 R5, RZ, RZ, UR6 ;  /* 0x00000006ff057e24 */ /* 0x000fe2000f8e00ff */
[----:B------:R-:W-:Y:S01]  /*b550*/  ULDC.64 UR6, c[0x0][0xad8] ;  /* 0x0002b60000067ab9 */ /* 0x000fe20000000a00 */
[----:B------:R-:W-:Y:S02]  /*b560*/  IMAD R0, R0, UR8, RZ ;  /* 0x0000000800007c24 */ /* 0x000fe4000f8e02ff */
[----:B------:R-:W-:Y:S02]  /*b570*/  IMAD.X R11, RZ, RZ, R33, P5 ;  /* 0x000000ffff0b7224 */ /* 0x000fe400028e0621 */
[----:B0-----:R-:W-:-:S02]  /*b580*/  IMAD.MOV R9, RZ, RZ, -R3 ;  /* 0x000000ffff097224 */ /* 0x001fc400078e0a03 */
[C---:B------:R-:W-:Y:S01]  /*b590*/  IMAD R7, R3.reuse, UR9, R0 ;  /* 0x0000000903077c24 */ /* 0x040fe2000f8e0200 */
[----:B------:R0:W5:Y:S01]  /*b5a0*/  LD.E.128 R72, desc[UR48][R10.64] ;  /* 0x000000300a487980 */ /* 0x000162000c101d00 */
[----:B------:R-:W-:Y:S01]  /*b5b0*/  IMAD.WIDE.U32 R4, R3, UR8, R4 ;  /* 0x0000000803047c25 */ /* 0x000fe2000f8e0004 */
[----:B------:R-:W-:Y:S01]  /*b5c0*/  UIADD3 UR39, UR39, 0x33420, URZ ;  /* 0x0003342027277890 */ /* 0x000fe2000fffe03f */
[----:B------:R-:W-:Y:S01]  /*b5d0*/  @!PT LDS RZ, [RZ] ;  /* 0x00000000fffff984 */ /* 0x000fe20000000800 */
[----:B------:R-:W-:Y:S01]  /*b5e0*/  @!PT LDS RZ, [RZ] ;  /* 0x00000000fffff984 */ /* 0x000fe20000000800 */
[----:B------:R-:W-:Y:S01]  /*b5f0*/  @!PT LDS RZ, [RZ] ;  /* 0x00000000fffff984 */ /* 0x000fe20000000800 */
[----:B------:R-:W-:Y:S01]  /*b600*/  @!PT LDS RZ, [RZ] ;  /* 0x00000000fffff984 */ /* 0x000fe20000000800 */
[----:B------:R1:W-:Y:S06]  /*b610*/  MEMBAR.ALL.CTA ;  /* 0x0000000000007992 */ /* 0x0003ec0000008000 */
[----:B-1----:R-:W1:Y:S01]  /*b620*/  FENCE.VIEW.ASYNC.S ;  /* 0x00000000000073c6 */ /* 0x002e620000000000 */
[----:B------:R-:W-:-:S02]  /*b630*/  IMAD R3, R34, R9, R6 ;  /* 0x0000000922037224 */ /* 0x000fc400078e0206 */
[----:B------:R-:W-:Y:S01]  /*b640*/  IMAD R52, R52, 0x80, R23 ;  /* 0x0000008034347824 */ /* 0x000fe200078e0217 */
[----:B------:R-:W-:Y:S01]  /*b650*/  ULDC UR4, c[0x0][0xc] ;  /* 0x0000030000047ab9 */ /* 0x000fe20000000800 */
[----:B------:R-:W-:Y:S01]  /*b660*/  UIADD3 UR51, UR51, 0x1, URZ ;  /* 0x0000000133337890 */ /* 0x000fe2000fffe03f */
[----:B------:R-:W-:Y:S01]  /*b670*/  SHF.R.S32.HI R0, RZ, 0x1f, R3 ;  /* 0x0000001fff007819 */ /* 0x000fe20000011403 */
[----:B------:R-:W-:Y:S01]  /*b680*/  IMAD.IADD R5, R5, 0x1, R7 ;  /* 0x0000000105057824 */ /* 0x000fe200078e0207 */
[----:B------:R-:W-:Y:S01]  /*b690*/  UMOV UR5, 0x1 ;  /* 0x0000000100057882 */ /* 0x000fe20000000000 */
[----:B------:R-:W-:Y:S02]  /*b6a0*/  ULDC.64 UR8, c[0x0][0xa80] ;  /* 0x0002a00000087ab9 */ /* 0x000fe40000000a00 */
[----:B------:R-:W-:Y:S02]  /*b6b0*/  IMAD R0, R0, UR6, RZ ;  /* 0x0000000600007c24 */ /* 0x000fe4000f8e02ff */
[----:B------:R-:W-:Y:S01]  /*b6c0*/  IMAD.WIDE.U32 R4, R3, UR6, R4 ;  /* 0x0000000603047c25 */ /* 0x000fe2000f8e0004 */
[----:B------:R-:W-:-:S03]  /*b6d0*/  ISETP.GE.AND P2, PT, R52, R93, PT ;  /* 0x0000005d3400720c */ /* 0x000fc60003f46270 */
[----:B------:R-:W-:Y:S01]  /*b6e0*/  IMAD R7, R3, UR7, R0 ;  /* 0x0000000703077c24 */ /* 0x000fe2000f8e0200 */
[----:B------:R-:W-:Y:S01]  /*b6f0*/  UIADD3 UR41, UR4, UR41, URZ ;  /* 0x0000002904297290 */ /* 0x000fe2000fffe03f */
[----:B------:R-:W-:Y:S01]  /*b700*/  LEA R12, P1, R4, UR8, 0x1 ;  /* 0x00000008040c7c11 */ /* 0x000fe2000f8208ff */
[----:B------:R-:W-:Y:S01]  /*b710*/  UPRMT UR4, URZ, 0x654, UR39 ;  /* 0x000006543f047896 */ /* 0x000fe20008000027 */
[----:B------:R-:W-:Y:S01]  /*b720*/  IMAD.IADD R3, R5, 0x1, R7 ;  /* 0x0000000105037824 */ /* 0x000fe200078e0207 */
[----:B------:R-:W-:Y:S01]  /*b730*/  UPRMT UR39, UR5, 0x654, UR39 ;  /* 0x0000065405277896 */ /* 0x000fe20008000027 */
[----:B------:R-:W-:Y:S01]  /*b740*/  VIADD R0, R52, 0x20 ;  /* 0x0000002034007836 */ /* 0x000fe20000000000 */
[----:B------:R-:W-:Y:S02]  /*b750*/  UISETP.NE.AND UP0, UPT, UR51, 0x2, UPT ;  /* 0x000000023300788c */ /* 0x000fe4000bf05270 */
[----:B------:R-:W-:Y:S02]  /*b760*/  LEA.HI.X R3, R4, UR9, R3, 0x1, P1 ;  /* 0x0000000904037c11 */ /* 0x000fe400088f0c03 */
[----:B------:R-:W-:Y:S01]  /*b770*/  USEL UR5, URZ, 0x1, UP0 ;  /* 0x000000013f057887 */ /* 0x000fe20008000000 */
[-C--:B------:R-:W-:Y:S01]  /*b780*/  ISETP.GE.AND P0, PT, R0, R93.reuse, PT ;  /* 0x0000005d0000720c */ /* 0x080fe20003f06270 */
[----:B------:R-:W-:Y:S01]  /*b790*/  VIADD R0, R52, 0x40 ;  /* 0x0000004034007836 */ /* 0x000fe20000000000 */
[----:B-1----:R-:W-:Y:S01]  /*b7a0*/  SYNCS.ARRIVE.TRANS64.RED.A1T0 RZ, [UR4], RZ ;  /* 0x000000ffffff79a7 */ /* 0x002fe20008100404 */
[----:B------:R-:W-:Y:S01]  /*b7b0*/  USEL UR51, UR51, URZ, UP0 ;  /* 0x0000003f33337287 */ /* 0x000fe20008000000 */
[----:B------:R0:W1:Y:S01]  /*b7c0*/  SHFL.IDX PT, R6, R12, RZ, 0x181f ;  /* 0x00181fff0c067589 */ /* 0x00006200000e0000 */
[----:B------:R-:W-:Y:S01]  /*b7d0*/  ULOP3.LUT UR43, UR43, UR5, URZ, 0x3c, !UPT ;  /* 0x000000052b2b7292 */ /* 0x000fe2000f8e3c3f */
[----:B------:R-:W-:Y:S02]  /*b7e0*/  BSSY B0, `(.L_x_3066) ;  /* 0x0000011000007945 */ /* 0x000fe40003800000 */
[----:B------:R0:W2:Y:S01]  /*b7f0*/  SHFL.IDX PT, R7, R3, RZ, 0x181f ;  /* 0x00181fff03077589 */ /* 0x0000a200000e0000 */
[----:B------:R-:W-:Y:S01]  /*b800*/  SYNCS.ARRIVE.TRANS64.RED.A1T0 RZ, [UR39], RZ ;  /* 0x000000ffffff79a7 */ /* 0x000fe20008100427 */
[----:B------:R-:W-:Y:S01]  /*b810*/  ISETP.GE.AND P1, PT, R0, R93, PT ;  /* 0x0000005d0000720c */ /* 0x000fe20003f26270 */
[----:B------:R-:W-:-:S12]  /*b820*/  @P2 BRA `(.L_x_3067) ;  /* 0x0000000000302947 */ /* 0x000fd80003800000 */
[----:B------:R-:W-:Y:S02]  /*b830*/  ULDC UR4, c[0x0][0xac8] ;  /* 0x0002b20000047ab9 */ /* 0x000fe40000000800 */
[----:B------:R-:W-:Y:S02]  /*b840*/  ISETP.GE.AND P3, PT, R19, UR4, PT ;  /* 0x0000000413007c0c */ /* 0x000fe4000bf66270 */
[----:B------:R-:W-:Y:S02]  /*b850*/  ISETP.GE.AND P4, PT, R18, UR4, PT ;  /* 0x0000000412007c0c */ /* 0x000fe4000bf86270 */
[----:B------:R-:W-:-:S09]  /*b860*/  ISETP.GE.AND P2, PT, R17, UR4, PT ;  /* 0x0000000411007c0c */ /* 0x000fd2000bf46270 */
[-C--:B-1----:R-:W-:Y:S02]  /*b870*/  @!P3 LEA R8, P5, R19, R6.reuse, 0x1 ;  /* 0x000000061308b211 */ /* 0x082fe400078a08ff */
[C---:B0-----:R-:W-:Y:S02]  /*b880*/  @!P4 LEA R10, P6, R18.reuse, R6, 0x1 ;  /* 0x00000006120ac211 */ /* 0x041fe400078c08ff */
[----:B--2---:R-:W-:Y:S01]  /*b890*/  @!P2 IMAD.WIDE R4, R17, 0x2, R6 ;  /* 0x000000021104a825 */ /* 0x004fe200078e0206 */
[-C--:B------:R-:W-:Y:S02]  /*b8a0*/  @!P3 LEA.HI.X R9, R19, R7.reuse, R227, 0x1, P5 ;  /* 0x000000071309b211 */ /* 0x080fe400028f0ce3 */
[----:B------:R-:W-:Y:S02]  /*b8b0*/  @!P4 LEA.HI.X R11, R18, R7, R226, 0x1, P6 ;  /* 0x00000007120bc211 */ /* 0x000fe400030f0ce2 */
[----:B-----5:R3:W-:Y:S04]  /*b8c0*/  @!P2 ST.E.128 desc[UR48][R4.64], R64 ;  /* 0x000000400400a985 */ /* 0x0207e8000c101d30 */
[----:B------:R3:W-:Y:S04]  /*b8d0*/  @!P3 ST.E.128 desc[UR48][R8.64], R76 ;  /* 0x0000004c0800b985 */ /* 0x0007e8000c101d30 */
[----:B------:R3:W-:Y:S02]  /*b8e0*/  @!P4 ST.E.128 desc[UR48][R10.64], R84 ;  /* 0x000000540a00c985 */ /* 0x0007e4000c101d30 */
.L_x_3067:
[----:B------:R-:W-:Y:S05]  /*b8f0*/  BSYNC B0 ;  /* 0x0000000000007941 */ /* 0x000fea0003800000 */
.L_x_3066:
[----:B--2---:R2:W4:Y:S01]  /*b900*/  SHFL.IDX PT, R7, R3, 0x1, 0x181f ;  /* 0x00381f0003077f89 */ /* 0x00452200000e0000 */
[----:B------:R-:W-:Y:S03]  /*b910*/  BSSY B0, `(.L_x_3068) ;  /* 0x000000f000007945 */ /* 0x000fe60003800000 */
[----:B-1----:R2:W1:Y:S01]  /*b920*/  SHFL.IDX PT, R6, R12, 0x1, 0x181f ;  /* 0x00381f000c067f89 */ /* 0x00246200000e0000 */
[----:B------:R-:W-:Y:S05]  /*b930*/  @P0 BRA `(.L_x_3069) ;  /* 0x0000000000300947 */ /* 0x000fea0003800000 */
[----:B------:R-:W-:Y:S02]  /*b940*/  ULDC UR4, c[0x0][0xac8] ;  /* 0x0002b20000047ab9 */ /* 0x000fe40000000800 */
[----:B------:R-:W-:Y:S02]  /*b950*/  ISETP.GE.AND P4, PT, R19, UR4, PT ;  /* 0x0000000413007c0c */ /* 0x000fe4000bf86270 */
[----:B------:R-:W-:Y:S02]  /*b960*/  ISETP.GE.AND P5, PT, R18, UR4, PT ;  /* 0x0000000412007c0c */ /* 0x000fe4000bfa6270 */
[----:B------:R-:W-:-:S09]  /*b970*/  ISETP.GE.AND P3, PT, R17, UR4, PT ;  /* 0x0000000411007c0c */ /* 0x000fd2000bf66270 */
[-C--:B-1-3--:R-:W-:Y:S02]  /*b980*/  @!P4 LEA R8, P0, R19, R6.reuse, 0x1 ;  /* 0x000000061308c211 */ /* 0x08afe400078008ff */
[C---:B0-----:R-:W-:Y:S02]  /*b990*/  @!P5 LEA R10, P2, R18.reuse, R6, 0x1 ;  /* 0x00000006120ad211 */ /* 0x041fe400078408ff */
[----:B----4-:R-:W-:Y:S01]  /*b9a0*/  @!P3 IMAD.WIDE R4, R17, 0x2, R6 ;  /* 0x000000021104b825 */ /* 0x010fe200078e0206 */
[-C--:B------:R-:W-:Y:S02]  /*b9b0*/  @!P4 LEA.HI.X R9, R19, R7.reuse, R227, 0x1, P0 ;  /* 0x000000071309c211 */ /* 0x080fe400000f0ce3 */
[----:B------:R-:W-:Y:S02]  /*b9c0*/  @!P5 LEA.HI.X R11, R18, R7, R226, 0x1, P2 ;  /* 0x00000007120bd211 */ /* 0x000fe400010f0ce2 */
[----:B-----5:R0:W-:Y:S04]  /*b9d0*/  @!P3 ST.E.128 desc[UR48][R4.64], R56 ;  /* 0x000000380400b985 */ /* 0x0201e8000c101d30 */
[----:B------:R0:W-:Y:S04]  /*b9e0*/  @!P4 ST.E.128 desc[UR48][R8.64], R68 ;  /* 0x000000440800c985 */ /* 0x0001e8000c101d30 */
[----:B------:R0:W-:Y:S02]  /*b9f0*/  @!P5 ST.E.128 desc[UR48][R10.64], R80 ;  /* 0x000000500a00d985 */ /* 0x0001e4000c101d30 */
.L_x_3069:
[----:B------:R-:W-:Y:S05]  /*ba00*/  BSYNC B0 ;  /* 0x0000000000007941 */ /* 0x000fea0003800000 */
.L_x_3068:
[----:B----4-:R4:W0:Y:S01]  /*ba10*/  SHFL.IDX PT, R7, R3, 0x2, 0x181f ;  /* 0x00581f0003077f89 */ /* 0x01082200000e0000 */
[----:B------:R-:W-:Y:S03]  /*ba20*/  BSSY B0, `(.L_x_3070) ;  /* 0x000000f000007945 */ /* 0x000fe60003800000 */
[----:B-1----:R4:W1:Y:S01]  /*ba30*/  SHFL.IDX PT, R6, R12, 0x2, 0x181f ;  /* 0x00581f000c067f89 */ /* 0x00286200000e0000 */
[----:B------:R-:W-:Y:S05]  /*ba40*/  @P1 BRA `(.L_x_3071) ;  /* 0x0000000000301947 */ /* 0x000fea0003800000 */
[----:B------:R-:W-:Y:S02]  /*ba50*/  ULDC UR4, c[0x0][0xac8] ;  /* 0x0002b20000047ab9 */ /* 0x000fe40000000800 */
[----:B------:R-:W-:Y:S02]  /*ba60*/  ISETP.GE.AND P3, PT, R19, UR4, PT ;  /* 0x0000000413007c0c */ /* 0x000fe4000bf66270 */
[----:B------:R-:W-:Y:S02]  /*ba70*/  ISETP.GE.AND P4, PT, R18, UR4, PT ;  /* 0x0000000412007c0c */ /* 0x000fe4000bf86270 */
[----:B------:R-:W-:-:S09]  /*ba80*/  ISETP.GE.AND P2, PT, R17, UR4, PT ;  /* 0x0000000411007c0c */ /* 0x000fd2000bf46270 */
[-C--:B01-3--:R-:W-:Y:S02]  /*ba90*/  @!P3 LEA R8, P0, R19, R6.reuse, 0x1 ;  /* 0x000000061308b211 */ /* 0x08bfe400078008ff */
[C---:B------:R-:W-:Y:S02]  /*baa0*/  @!P4 LEA R10, P1, R18.reuse, R6, 0x1 ;  /* 0x00000006120ac211 */ /* 0x040fe400078208ff */
[----:B------:R-:W-:Y:S01]  /*bab0*/  @!P2 IMAD.WIDE R4, R17, 0x2, R6 ;  /* 0x000000021104a825 */ /* 0x000fe200078e0206 */
[-C--:B------:R-:W-:Y:S02]  /*bac0*/  @!P3 LEA.HI.X R9, R19, R7.reuse, R227, 0x1, P0 ;  /* 0x000000071309b211 */ /* 0x080fe400000f0ce3 */
[----:B------:R-:W-:Y:S02]  /*bad0*/  @!P4 LEA.HI.X R11, R18, R7, R226, 0x1, P1 ;  /* 0x00000007120bc211 */ /* 0x000fe400008f0ce2 */
[----:B-----5:R0:W-:Y:S04]  /*bae0*/  @!P2 ST.E.128 desc[UR48][R4.64], R48 ;  /* 0x000000300400a985 */ /* 0x0201e8000c101d30 */
[----:B------:R0:W-:Y:S04]  /*baf0*/  @!P3 ST.E.128 desc[UR48][R8.64], R44 ;  /* 0x0000002c0800b985 */ /* 0x0001e8000c101d30 */
[----:B------:R0:W-:Y:S02]  /*bb00*/  @!P4 ST.E.128 desc[UR48][R10.64], R72 ;  /* 0x000000480a00c985 */ /* 0x0001e4000c101d30 */
.L_x_3071:
[----:B------:R-:W-:Y:S05]  /*bb10*/  BSYNC B0 ;  /* 0x0000000000007941 */ /* 0x000fea0003800000 */
.L_x_3070:
[----:B------:R-:W-:Y:S01]  /*bb20*/  VIADD R0, R52, 0x60 ;  /* 0x0000006034007836 */ /* 0x000fe20000000000 */
[----:B0-----:R0:W0:Y:S01]  /*bb30*/  SHFL.IDX PT, R7, R3, 0x3, 0x181f ;  /* 0x00781f0003077f89 */ /* 0x00102200000e0000 */
[----:B------:R-:W-:Y:S01]  /*bb40*/  UIADD3 UR44, UR44, 0x1, URZ ;  /* 0x000000012c2c7890 */ /* 0x000fe2000fffe03f */
[----:B------:R-:W-:Y:S02]  /*bb50*/  BSSY B0, `(.L_x_3072) ;  /* 0x0000010000007945 */ /* 0x000fe40003800000 */
[----:B------:R-:W-:Y:S01]  /*bb60*/  ISETP.GE.AND P0, PT, R0, R93, PT ;  /* 0x0000005d0000720c */ /* 0x000fe20003f06270 */
[----:B-1----:R1:W0:-:S12]  /*bb70*/  SHFL.IDX PT, R6, R12, 0x3, 0x181f ;  /* 0x00781f000c067f89 */ /* 0x00221800000e0000 */
[----:B-1----:R-:W-:Y:S05]  /*bb80*/  @P0 BRA `(.L_x_3073) ;  /* 0x0000000000300947 */ /* 0x002fea0003800000 */
[----:B------:R-:W-:Y:S02]  /*bb90*/  ULDC UR4, c[0x0][0xac8] ;  /* 0x0002b20000047ab9 */ /* 0x000fe40000000800 */
[----:B------:R-:W-:Y:S02]  /*bba0*/  ISETP.GE.AND P3, PT, R19, UR4, PT ;  /* 0x0000000413007c0c */ /* 0x000fe4000bf66270 */
[----:B------:R-:W-:Y:S02]  /*bbb0*/  ISETP.GE.AND P4, PT, R18, UR4, PT ;  /* 0x0000000412007c0c */ /* 0x000fe4000bf86270 */
[----:B------:R-:W-:-:S09]  /*bbc0*/  ISETP.GE.AND P2, PT, R17, UR4, PT ;  /* 0x0000000411007c0c */ /* 0x000fd2000bf46270 */
[-C--:B0--3--:R-:W-:Y:S02]  /*bbd0*/  @!P3 LEA R8, P0, R19, R6.reuse, 0x1 ;  /* 0x000000061308b211 */ /* 0x089fe400078008ff */
[C---:B------:R-:W-:Y:S02]  /*bbe0*/  @!P4 LEA R10, P1, R18.reuse, R6, 0x1 ;  /* 0x00000006120ac211 */ /* 0x040fe400078208ff */
[----:B------:R-:W-:Y:S01]  /*bbf0*/  @!P2 IMAD.WIDE R4, R17, 0x2, R6 ;  /* 0x000000021104a825 */ /* 0x000fe200078e0206 */
[-C--:B------:R-:W-:Y:S02]  /*bc00*/  @!P3 LEA.HI.X R9, R19, R7.reuse, R227, 0x1, P0 ;  /* 0x000000071309b211 */ /* 0x080fe400000f0ce3 */
[----:B------:R-:W-:Y:S02]  /*bc10*/  @!P4 LEA.HI.X R11, R18, R7, R226, 0x1, P1 ;  /* 0x00000007120bc211 */ /* 0x000fe400008f0ce2 */
[----:B-----5:R1:W-:Y:S04]  /*bc20*/  @!P2 ST.E.128 desc[UR48][R4.64], R36 ;  /* 0x000000240400a985 */ /* 0x0203e8000c101d30 */
[----:B------:R1:W-:Y:S04]  /*bc30*/  @!P3 ST.E.128 desc[UR48][R8.64], R40 ;  /* 0x000000280800b985 */ /* 0x0003e8000c101d30 */
[----:B------:R1:W-:Y:S02]  /*bc40*/  @!P4 ST.E.128 desc[UR48][R10.64], R60 ;  /* 0x0000003c0a00c985 */ /* 0x0003e4000c101d30 */
.L_x_3073:
[----:B------:R-:W-:Y:S05]  /*bc50*/  BSYNC B0 ;  /* 0x0000000000007941 */ /* 0x000fea0003800000 */
.L_x_3072:
[----:B------:R-:W2:Y:S02]  /*bc60*/  LDC R0, c[0x0][0xc34] ;  /* 0x00030d00ff007b82 */ /* 0x000ea40000000800 */
[----:B--2---:R-:W-:-:S13]  /*bc70*/  ISETP.LE.AND P0, PT, R0, UR41, PT ;  /* 0x0000002900007c0c */ /* 0x004fda000bf03270 */
[----:B------:R-:W-:Y:S05]  /*bc80*/  @!P0 BRA `(.L_x_3074) ;  /* 0xffffff5400948947 */ /* 0x000fea000383ffff */
[----:B------:R-:W-:Y:S05]  /*bc90*/  EXIT ;  /* 0x000000000000794d */ /* 0x000fea0003800000 */
.L_x_3040:
[----:B------:R-:W-:-:S08]  /*bca0*/  NOP ;  /* 0x0000000000007918 */ /* 0x000fd00000000000 */
[----:B-1----:R-:W0:-:S00]  /*bcb0*/  USETMAXREG.DEALLOC.CTAPOOL 0x18 ;  /* 0x00000018000079c8 */ /* 0x002e0000080e0500 */
[----:B0-----:R-:W0:Y:S01]  /*bcc0*/  LDC R2, c[0x0][0xc34] ;  /* 0x00030d00ff027b82 */ /* 0x001e220000000800 */
[----:B------:R-:W-:Y:S01]  /*bcd0*/  IMAD.MOV.U32 R0, RZ, RZ, 0x1 ;  /* 0x00000001ff007424 */ /* 0x000fe200078e00ff */
[----:B------:R1:W-:Y:S01]  /*bce0*/  STL [R1+0x4], RZ ;  /* 0x000004ff01007387 */ /* 0x0003e20000100800 */
[----:B------:R-:W-:-:S03]  /*bcf0*/  UMOV UR46, 0x1 ;  /* 0x00000001002e7882 */ /* 0x000fc60000000000 */
[----:B------:R1:W-:Y:S01]  /*bd00*/  STL [R1+0x8], R0 ;  /* 0x0000080001007387 */ /* 0x0003e20000100800 */
[----:B0-----:R-:W-:-:S13]  /*bd10*/  ISETP.LE.AND P0, PT, R2, UR50, PT ;  /* 0x0000003202007c0c */ /* 0x001fda000bf03270 */
[----:B-1----:R-:W-:Y:S05]  /*bd20*/  @P0 BRA `(.L_x_3075) ;  /* 0x0000004000a40947 */ /* 0x002fea0003800000 */
[----:B------:R-:W2:Y:S01]  /*bd30*/  LDL.LU R7, [R1] ;  /* 0x0000000001077983 */ /* 0x000ea20000300800 */
[----:B------:R-:W0:Y:S01]  /*bd40*/  S2R R5, SR_TID.X ;  /* 0x0000000000057919 */ /* 0x000e220000002100 */
[----:B------:R-:W1:Y:S01]  /*bd50*/  S2UR UR4, SR_CgaCtaId ;  /* 0x00000000000479c3 */ /* 0x000e620000008800 */
[----:B0-----:R-:W-:Y:S01]  /*bd60*/  IMAD.SHL.U32 R19, R5, 0x40, RZ ;  /* 0x0000004005137824 */ /* 0x001fe200078e00ff */
[----:B------:R-:W-:-:S04]  /*bd70*/  SHF.R.U32.HI R0, RZ, 0x1, R5 ;  /* 0x00000001ff007819 */ /* 0x000fc80000011605 */
[----:B------:R-:W-:-:S04]  /*bd80*/  LOP3.LUT R3, R19, 0x180, RZ, 0xc0, !PT ;  /* 0x0000018013037812 */ /* 0x000fc800078ec0ff */
[----:B------:R-:W-:Y:S01]  /*bd90*/  LOP3.LUT R0, R3, 0x30, R0, 0xf8, !PT ;  /* 0x0000003003007812 */ /* 0x000fe200078ef800 */
[----:B------:R-:W-:-:S05]  /*bda0*/  IMAD.SHL.U32 R3, R5, 0x8, RZ ;  /* 0x0000000805037824 */ /* 0x000fca00078e00ff */
[----:B------:R-:W-:Y:S01]  /*bdb0*/  LOP3.LUT R4, R0, 0x30, R3, 0x78, !PT ;  /* 0x0000003000047812 */ /* 0x000fe200078e7803 */
[C---:B------:R-:W-:Y:S02]  /*bdc0*/  IMAD.SHL.U32 R0, R5.reuse, 0x20, RZ ;  /* 0x0000002005007824 */ /* 0x040fe400078e00ff */
[----:B------:R-:W-:-:S03]  /*bdd0*/  IMAD.SHL.U32 R3, R5, 0x4, RZ ;  /* 0x0000000405037824 */ /* 0x000fc600078e00ff */
[----:B------:R-:W-:Y:S02]  /*bde0*/  LOP3.LUT R2, R0, 0x80, RZ, 0xc0, !PT ;  /* 0x0000008000027812 */ /* 0x000fe400078ec0ff */
[----:B------:R-:W-:Y:S02]  /*bdf0*/  LOP3.LUT R8, R5, 0x7f, RZ, 0xc0, !PT ;  /* 0x0000007f05087812 */ /* 0x000fe400078ec0ff */
[----:B------:R-:W-:-:S04]  /*be00*/  LOP3.LUT R2, R2, 0x10, R5, 0xf8, !PT ;  /* 0x0000001002027812 */ /* 0x000fc800078ef805 */
[----:B------:R-:W-:Y:S01]  /*be10*/  LOP3.LUT R18, R2, 0x10, R3, 0x78, !PT ;  /* 0x0000001002127812 */ /* 0x000fe200078e7803 */
[C---:B------:R-:W-:Y:S01]  /*be20*/  IMAD.SHL.U32 R2, R5.reuse, 0x10, RZ ;  /* 0x0000001005027824 */ /* 0x040fe200078e00ff */
[C---:B------:R-:W-:Y:S01]  /*be30*/  ISETP.NE.AND P1, PT, R8.reuse, RZ, PT ;  /* 0x000000ff0800720c */ /* 0x040fe20003f25270 */
[----:B------:R-:W-:Y:S01]  /*be40*/  IMAD.SHL.U32 R3, R8, 0x10, RZ ;  /* 0x0000001008037824 */ /* 0x000fe200078e00ff */
[C---:B------:R-:W-:Y:S01]  /*be50*/  LOP3.LUT P0, RZ, R5.reuse, 0x1f, RZ, 0xc0, !PT ;  /* 0x0000001f05ff7812 */ /* 0x040fe2000780c0ff */
[----:B------:R-:W-:Y:S01]  /*be60*/  IMAD.SHL.U32 R6, R5, 0x2, RZ ;  /* 0x0000000205067824 */ /* 0x000fe200078e00ff */
[----:B------:R-:W-:Y:S02]  /*be70*/  LOP3.LUT R5, R2, 0x1b0, RZ, 0xc0, !PT ;  /* 0x000001b002057812 */ /* 0x000fe400078ec0ff */
[----:B------:R-:W-:Y:S02]  /*be80*/  LOP3.LUT R3, R3, 0x600, RZ, 0xc0, !PT ;  /* 0x0000060003037812 */ /* 0x000fe400078ec0ff */
[----:B------:R-:W-:-:S02]  /*be90*/  LOP3.LUT R5, R5, 0x30, R6, 0x78, !PT ;  /* 0x0000003005057812 */ /* 0x000fc400078e7806 */
[C---:B------:R-:W-:Y:S02]  /*bea0*/  LOP3.LUT R6, R3.reuse, 0x40, R2, 0xf8, !PT ;  /* 0x0000004003067812 */ /* 0x040fe400078ef802 */
[----:B------:R-:W-:Y:S02]  /*beb0*/  ISETP.NE.OR P0, PT, R8, RZ, !P0 ;  /* 0x000000ff0800720c */ /* 0x000fe40004705670 */
[----:B------:R-:W-:Y:S01]  /*bec0*/  LOP3.LUT R3, R3, 0x60, R0, 0xf8, !PT ;  /* 0x0000006003037812 */ /* 0x000fe200078ef800 */
[----:B------:R-:W-:-:S03]  /*bed0*/  UMOV UR41, 0x400 ;  /* 0x0000040000297882 */ /* 0x000fc60000000000 */
[----:B------:R-:W-:Y:S01]  /*bee0*/  LOP3.LUT R3, R3, 0x100, R0, 0xf8, !PT ;  /* 0x0000010003037812 */ /* 0x000fe200078ef800 */
[----:B-1----:R-:W-:Y:S01]  /*bef0*/  ULEA UR41, UR4, UR41, 0x18 ;  /* 0x0000002904297291 */ /* 0x002fe2000f8ec03f */
[----:B------:R-:W-:Y:S02]  /*bf00*/  LOP3.LUT R5, R6, R5, RZ, 0xfc, !PT ;  /* 0x0000000506057212 */ /* 0x000fe400078efcff */
[----:B------:R-:W-:Y:S02]  /*bf10*/  LOP3.LUT R18, R3, R18, RZ, 0xfc, !PT ;  /* 0x0000001203127212 */ /* 0x000fe400078efcff */
[----:B------:R-:W-:Y:S02]  /*bf20*/  SHF.R.U32.HI R3, RZ, 0x2, R8 ;  /* 0x00000002ff037819 */ /* 0x000fe40000011608 */
[----:B------:R-:W-:Y:S02]  /*bf30*/  LOP3.LUT R19, R4, 0x640, R19, 0xf8, !PT ;  /* 0x0000064004137812 */ /* 0x000fe400078ef813 */
[----:B------:R-:W-:Y:S01]  /*bf40*/  LOP3.LUT R3, R3, 0x60, R0, 0xf8, !PT ;  /* 0x0000006003037812 */ /* 0x000fe200078ef800 */
[----:B------:R-:W-:-:S02]  /*bf50*/  VIADD R0, R5, UR41 ;  /* 0x0000002905007c36 */ /* 0x000fc40008000000 */
[----:B------:R-:W-:Y:S01]  /*bf60*/  IMAD.MOV.U32 R4, RZ, RZ, 0x1 ;  /* 0x00000001ff047424 */ /* 0x000fe200078e00ff */
[----:B------:R-:W-:Y:S01]  /*bf70*/  LOP3.LUT R2, R2, 0x30, RZ, 0xc0, !PT ;  /* 0x0000003002027812 */ /* 0x000fe200078ec0ff */
[----:B------:R-:W-:-:S03]  /*bf80*/  ULDC.64 UR52, c[0x0][0x198] ;  /* 0x0000660000347ab9 */ /* 0x000fc60000000a00 */
[----:B------:R-:W-:Y:S01]  /*bf90*/  LOP3.LUT R3, R2, 0x40, RZ, 0xfc, !PT ;  /* 0x0000004002037812 */ /* 0x000fe200078efcff */
[----:B------:R-:W-:Y:S02]  /*bfa0*/  ULOP3.LUT UR42, UR38, 0x1, URZ, 0xfc, !UPT ;  /* 0x00000001262a7892 */ /* 0x000fe4000f8efc3f */
[----:B------:R-:W-:Y:S01]  /*bfb0*/  ULOP3.LUT UR47, UR38, 0x2, URZ, 0xfc, !UPT ;  /* 0x00000002262f7892 */ /* 0x000fe2000f8efc3f */
[----:B------:R-:W-:Y:S01]  /*bfc0*/  ULDC UR43, c[0x0][0xc] ;  /* 0x00000300002b7ab9 */ /* 0x000fe20000000800 */
[----:B------:R-:W-:Y:S01]  /*bfd0*/  UMOV UR46, URZ ;  /* 0x0000003f002e7c82 */ /* 0x000fe20008000000 */
[----:B--2---:R-:W-:-:S04]  /*bfe0*/  LOP3.LUT R7, R7, 0xfffffffe, RZ, 0xc0, !PT ;  /* 0xfffffffe07077812 */ /* 0x004fc800078ec0ff */
[----:B------:R-:W-:-:S04]  /*bff0*/  @P1 LOP3.LUT R7, R7, 0x1, RZ, 0xfc, !PT ;  /* 0x0000000107071812 */ /* 0x000fc800078efcff */
[----:B------:R-:W-:-:S04]  /*c000*/  LOP3.LUT R7, R7, 0xfffffffd, RZ, 0xc0, !PT ;  /* 0xfffffffd07077812 */ /* 0x000fc800078ec0ff */
[----:B------:R-:W-:-:S05]  /*c010*/  @P0 LOP3.LUT R7, R7, 0x2, RZ, 0xfc, !PT ;  /* 0x0000000207070812 */ /* 0x000fca00078efcff */
[----:B------:R-:W-:Y:S04]  /*c020*/  STL [R1], R7 ;  /* 0x0000000701007387 */ /* 0x000fe80000100800 */
[----:B------:R-:W-:Y:S04]  /*c030*/  STL [R1+0x4], RZ ;  /* 0x000004ff01007387 */ /* 0x000fe80000100800 */
[----:B------:R0:W-:Y:S04]  /*c040*/  STL [R1+0x1c], R0 ;  /* 0x00001c0001007387 */ /* 0x0001e80000100800 */
[----:B------:R1:W-:Y:S01]  /*c050*/  STL [R1+0x8], R4 ;  /* 0x0000080401007387 */ /* 0x0003e20000100800 */
[----:B0-----:R-:W-:-:S07]  /*c060*/  LOP3.LUT R0, R2, 0x80, RZ, 0xfc, !PT ;  /* 0x0000008002007812 */ /* 0x001fce00078efcff */
.L_x_3130:
        /* <DEDUP_REMOVED lines=29> */
[----:B0-2---:R-:W-:Y:S11]  /*c240*/  @!P0 BRA `(.L_x_3076) ;  /* 0x0000000000408947 */ /* 0x005ff60003800000 */
[----:B------:R-:W-:Y:S01]  /*c250*/  MOV R2, 0x0 ;  /* 0x0000000000027802 */ /* 0x000fe20000000f00 */
[----:B------:R-:W-:Y:S01]  /*c260*/  ULDC.64 UR6, c[0x4][0x1c8] ;  /* 0x0100720000067ab9 */ /* 0x000fe20000000a00 */
[----:B------:R-:W-:Y:S01]  /*c270*/  ULDC.64 UR8, c[0x4][0x1d0] ;  /* 0x0100740000087ab9 */ /* 0x000fe20000000a00 */
[----:B------:R-:W-:Y:S01]  /*c280*/  ULDC.64 UR4, c[0x4][0xd8] ;  /* 0x0100360000047ab9 */ /* 0x000fe20000000a00 */
[----:B-1----:R-:W-:Y:S02]  /*c290*/  IMAD.U32 R4, RZ, RZ, UR6 ;  /* 0x00000006ff047e24 */ /* 0x002fe4000f8e00ff */
        /* <DEDUP_REMOVED lines=11> */
.L_x_3076:
[----:B------:R-:W2:Y:S01]  /*c350*/  LDL.LU R2, [R1] ;  /* 0x0000000001027983 */ /* 0x000ea20000300800 */
[----:B------:R-:W-:-:S06]  /*c360*/  UIADD3 UR4, UR41, 0xf200, URZ ;  /* 0x0000f20029047890 */ /* 0x000fcc000fffe03f */
[----:B------:R-:W-:-:S05]  /*c370*/  IMAD.U32 R16, RZ, RZ, UR4 ;  /* 0x00000004ff107e24 */ /* 0x000fca000f8e00ff */
[----:B------:R-:W-:Y:S02]  /*c380*/  LOP3.LUT P0, RZ, R16, 0x1bf, RZ, 0xc0, !PT ;  /* 0x000001bf10ff7812 */ /* 0x000fe4000780c0ff */
[----:B--2---:R-:W-:-:S11]  /*c390*/  LOP3.LUT R2, R2, 0xfffffffb, RZ, 0xc0, !PT ;  /* 0xfffffffb02027812 */ /* 0x004fd600078ec0ff */
[----:B------:R-:W-:-:S05]  /*c3a0*/  @P0 LOP3.LUT R2, R2, 0x4, RZ, 0xfc, !PT ;  /* 0x0000000402020812 */ /* 0x000fca00078efcff */
[----:B------:R0:W-:Y:S01]  /*c3b0*/  STL [R1], R2 ;  /* 0x0000000201007387 */ /* 0x0001e20000100800 */
[----:B------:R-:W-:Y:S05]  /*c3c0*/  @!P0 BRA `(.L_x_3077) ;  /* 0x0000000000408947 */ /* 0x000fea0003800000 */
[----:B0-----:R-:W-:Y:S01]  /*c3d0*/  MOV R2, 0x0 ;  /* 0x0000000000027802 */ /* 0x001fe20000000f00 */
        /* <DEDUP_REMOVED lines=15> */
.L_x_3077:
[----:B------:R-:W-:-:S04]  /*c4d0*/  IMAD.U32 R0, RZ, RZ, UR41 ;  /* 0x00000029ff007e24 */ /* 0x000fc8000f8e00ff */
[----:B------:R-:W-:-:S05]  /*c4e0*/  VIADD R17, R0, 0x200 ;  /* 0x0000020000117836 */ /* 0x000fca0000000000 */
[----:B------:R-:W-:-:S13]  /*c4f0*/  LOP3.LUT P0, RZ, R17, 0x9f, RZ, 0xc0, !PT ;  /* 0x0000009f11ff7812 */ /* 0x000fda000780c0ff */
        /* <DEDUP_REMOVED lines=17> */
.L_x_3078:
        /* <DEDUP_REMOVED lines=18> */
.L_x_3079:
[----:B------:R-:W-:Y:S01]  /*c730*/  ULDC.64 UR4, c[0x0][0x9f8] ;  /* 0x00027e0000047ab9 */ /* 0x000fe20000000a00 */
[----:B------:R-:W2:Y:S01]  /*c740*/  LDL.LU R5, [R1] ;  /* 0x0000000001057983 */ /* 0x000ea20000300800 */
[----:B------:R-:W-:Y:S01]  /*c750*/  UISETP.NE.U32.AND UP0, UPT, UR4, URZ, UPT ;  /* 0x0000003f0400728c */ /* 0x000fe2000bf05070 */
[----:B------:R-:W-:-:S03]  /*c760*/  IMAD.U32 R0, RZ, RZ, UR44 ;  /* 0x0000002cff007e24 */ /* 0x000fc6000f8e00ff */
[----:B------:R-:W-:-:S06]  /*c770*/  UISETP.NE.AND.EX UP0, UPT, UR5, URZ, UPT, UP0 ;  /* 0x0000003f0500728c */ /* 0x000fcc000bf05300 */
[----:B------:R-:W-:-:S05]  /*c780*/  PLOP3.LUT P0, PT, PT, PT, UP0, 0x80, 0x0 ;  /* 0x000000000000781c */ /* 0x000fca0003f0f008 */
[----:B------:R-:W-:Y:S02]  /*c790*/  @UP0 ULDC.64 UR4, c[0x0][0x9f8] ;  /* 0x00027e0000040ab9 */ /* 0x000fe40000000a00 */
[----:B------:R-:W-:-:S06]  /*c7a0*/  @UP0 UIMAD.WIDE UR4, UR44, 0x4, UR4 ;  /* 0x000000042c0408a5 */ /* 0x000fcc000f8e0204 */
[----:B0-----:R-:W-:Y:S02]  /*c7b0*/  IMAD.U32 R2, RZ, RZ, UR4 ;  /* 0x00000004ff027e24 */ /* 0x001fe4000f8e00ff */
[----:B------:R-:W-:-:S05]  /*c7c0*/  IMAD.U32 R3, RZ, RZ, UR5 ;  /* 0x00000005ff037e24 */ /* 0x000fca000f8e00ff */
[----:B------:R0:W3:Y:S01]  /*c7d0*/  @P0 LDG.E R0, desc[UR48][R2.64] ;  /* 0x0000003002000981 */ /* 0x0000e2000c1e1900 */
[----:B------:R-:W-:Y:S01]  /*c7e0*/  UMOV UR4, 0xffffffff ;  /* 0xffffffff00047882 */ /* 0x000fe20000000000 */
[----:B------:R-:W4:Y:S01]  /*c7f0*/  S2R R6, SR_TID.X ;  /* 0x0000000000067919 */ /* 0x000f220000002100 */
[----:B0-----:R-:W0:Y:S02]  /*c800*/  LDC.64 R2, c[0x0][0x418] ;  /* 0x00010600ff027b82 */ /* 0x001e240000000a00 */
[----:B0-----:R-:W-:Y:S02]  /*c810*/  ISETP.NE.U32.AND P0, PT, R2, RZ, PT ;  /* 0x000000ff0200720c */ /* 0x001fe40003f05070 */
[----:B----4-:R-:W-:Y:S02]  /*c820*/  SHF.R.U32.HI R6, RZ, 0x5, R6 ;  /* 0x00000005ff067819 */ /* 0x010fe40000011606 */
        /* <DEDUP_REMOVED lines=8> */
[----:B------:R0:W-:Y:S01]  /*c8b0*/  STL [R1], R5 ;  /* 0x0000000501007387 */ /* 0x0001e20000100800 */
[----:B------:R-:W-:Y:S05]  /*c8c0*/  BRA.DIV UR4, `(.L_x_3080) ;  /* 0x0000003e04187947 */ /* 0x000fea000b800000 */
[----:B------:R2:W3:Y:S02]  /*c8d0*/  SHFL.IDX PT, R14, R6, RZ, 0x1f ;  /* 0x00001fff060e7589 */ /* 0x0004e400000e0000 */
.L_x_3146:
[----:B------:R-:W-:Y:S01]  /*c8e0*/  PLOP3.LUT P2, PT, PT, PT, PT, 0x8, 0x0 ;  /* 0x000000000000781c */ /* 0x000fe20003f4e170 */
[----:B-1----:R-:W-:Y:S01]  /*c8f0*/  IMAD.MOV.U32 R4, RZ, RZ, R5 ;  /* 0x000000ffff047224 */ /* 0x002fe200078e0005 */
[----:B---3--:R-:W-:-:S04]  /*c900*/  ISETP.NE.AND P0, PT, R14, RZ, PT ;  /* 0x000000ff0e00720c */ /* 0x008fc80003f05270 */
[----:B------:R-:W-:-:S07]  /*c910*/  LOP3.LUT R4, R4, 0xfffffff7, RZ, 0xc0, !PT ;  /* 0xfffffff704047812 */ /* 0x000fce00078ec0ff */
[----:B------:R-:W-:-:S05]  /*c920*/  @P2 LOP3.LUT R4, R4, 0x8, RZ, 0xfc, !PT ;  /* 0x0000000804042812 */ /* 0x000fca00078efcff */
[----:B------:R1:W-:Y:S01]  /*c930*/  STL [R1], R4 ;  /* 0x0000000401007387 */ /* 0x0003e20000100800 */
[----:B------:R-:W-:Y:S05]  /*c940*/  @P0 BRA `(.L_x_3081) ;  /* 0x0000000800000947 */ /* 0x000fea0003800000 */
[----:B------:R-:W-:-:S06]  /*c950*/  UIADD3 UR4, UR39, -0x1, URZ ;  /* 0xffffffff27047890 */ /* 0x000fcc000fffe03f */
[----:B--2---:R-:W-:Y:S01]  /*c960*/  IMAD.U32 R6, RZ, RZ, UR4 ;  /* 0x00000004ff067e24 */ /* 0x004fe2000f8e00ff */
[----:B------:R-:W-:-:S03]  /*c970*/  UMOV UR4, 0xffffffff ;  /* 0xffffffff00047882 */ /* 0x000fc60000000000 */
[----:B------:R-:W-:Y:S05]  /*c980*/  BRA.DIV UR4, `(.L_x_3082) ;  /* 0x0000003e04087947 */ /* 0x000fea000b800000 */
[----:B------:R-:W-:-:S13]  /*c990*/  ELECT P6, URZ, PT ;  /* 0x00000000003f782f */ /* 0x000fda00038c0000 */
.L_x_3149:
[----:B------:R-:W-:Y:S05]  /*c9a0*/  @!P6 BRA `(.L_x_3081) ;  /* 0x0000000400e8e947 */ /* 0x000fea0003800000 */
[----:B------:R-:W-:Y:S05]  /*c9b0*/  @!P1 BRA `(.L_x_3083) ;  /* 0x0000000000449947 */ /* 0x000fea0003800000 */
[----:B------:R-:W2:Y:S01]  /*c9c0*/  LDC R8, c[0x0][0x43c] ;  /* 0x00010f00ff087b82 */ /* 0x000ea20000000800 */
[----:B------:R-:W-:Y:S01]  /*c9d0*/  ULDC.64 UR4, c[0x0][0x428] ;  /* 0x00010a0000047ab9 */ /* 0x000fe20000000a00 */
[----:B--2---:R-:W-:-:S13]  /*c9e0*/  ISETP.NE.AND P0, PT, R8, 0x1, PT ;  /* 0x000000010800780c */ /* 0x004fda0003f05270 */
[----:B01----:R-:W0:Y:S02]  /*c9f0*/  @P0 LDC.64 R4, c[0x0][0x440] ;  /* 0x00011000ff040b82 */ /* 0x003e240000000a00 */
        /* <DEDUP_REMOVED lines=13> */
.L_x_3083:
[----:B--2---:R-:W1:Y:S04]  /*cad0*/  LDL R3, [R1+0x4] ;  /* 0x0000040001037983 */ /* 0x004e680000100800 */
[----:B------:R-:W2:Y:S01]  /*cae0*/  LDL R2, [R1+0x8] ;  /* 0x0000080001027983 */ /* 0x000ea20000100800 */
[----:B-1----:R-:W-:Y:S02]  /*caf0*/  LEA R4, R3, UR41, 0x3 ;  /* 0x0000002903047c11 */ /* 0x002fe4000f8e18ff */
[----:B--2---:R-:W-:-:S04]  /*cb00*/  SHF.L.U32 R3, R2, 0x1f, RZ ;  /* 0x0000001f02037819 */ /* 0x004fc800000006ff */
[----:B------:R-:W1:Y:S02]  /*cb10*/  SYNCS.PHASECHK.TRANS64.TRYWAIT P0, [R4+URZ+0x33480], R3 ;  /* 0x03348003040075a7 */ /* 0x000e64000800017f */
[----:B-1----:R-:W-:Y:S05]  /*cb20*/  @!P0 BRA `(.L_x_3084) ;  /* 0x0000003800c08947 */ /* 0x002fea0003800000 */
.L_x_3150:
[----:B------:R-:W2:Y:S01]  /*cb30*/  S2R R2, SR_TID.X ;  /* 0x0000000000027919 */ /* 0x000ea20000002100 */
[----:B------:R-:W-:Y:S01]  /*cb40*/  UPRMT UR4, UR47, 0x9910, URZ ;  /* 0x000099102f047896 */ /* 0x000fe2000800003f */
[----:B--2---:R-:W-:-:S04]  /*cb50*/  LOP3.LUT R2, R2, 0x7f, RZ, 0xc0, !PT ;  /* 0x0000007f02027812 */ /* 0x004fc800078ec0ff */
[----:B------:R-:W-:-:S13]  /*cb60*/  ISETP.NE.AND P0, PT, R2, RZ, PT ;  /* 0x000000ff0200720c */ /* 0x000fda0003f05270 */
[----:B------:R-:W-:-:S04]  /*cb70*/  @!P0 IMAD.MOV.U32 R2, RZ, RZ, 0x7800 ;  /* 0x00007800ff028424 */ /* 0x000fc800078e00ff */
[----:B------:R2:W-:Y:S02]  /*cb80*/  @!P0 SYNCS.ARRIVE.TRANS64 RZ, [R4+URZ+0x33470], R2 ;  /* 0x0334700204ff89a7 */ /* 0x0005e4000800003f */
[----:B--2---:R-:W-:-:S05]  /*cb90*/  IMAD.U32 R2, RZ, RZ, UR4 ;  /* 0x00000004ff027e24 */ /* 0x004fca000f8e00ff */
[----:B------:R-:W-:-:S13]  /*cba0*/  ISETP.NE.AND P1, PT, R2, 0x2, PT ;  /* 0x000000020200780c */ /* 0x000fda0003f25270 */
[----:B------:R-:W-:Y:S05]  /*cbb0*/  @P1 BRA `(.L_x_3085) ;  /* 0x0000000000041947 */ /* 0x000fea0003800000 */
[----:B------:R-:W-:Y:S01]  /*cbc0*/  BPT.TRAP 0x1 ;  /* 0x000000040000795c */ /* 0x000fe20000300000 */
.L_x_3085:
[----:B------:R-:W2:Y:S02]  /*cbd0*/  LDL R2, [R1] ;  /* 0x0000000001027983 */ /* 0x000ea40000100800 */
[----:B--2---:R-:W-:-:S13]  /*cbe0*/  LOP3.LUT P0, RZ, R2, 0x2, RZ, 0xc0, !PT ;  /* 0x0000000202ff7812 */ /* 0x004fda000780c0ff */
[----:B------:R-:W-:Y:S05]  /*cbf0*/  @P0 BRA `(.L_x_3086) ;  /* 0x0000000000040947 */ /* 0x000fea0003800000 */
[----:B------:R-:W-:Y:S01]  /*cc00*/  BPT.TRAP 0x1 ;  /* 0x000000040000795c */ /* 0x000fe20000300000 */
.L_x_3086:
[----:B------:R-:W2:Y:S01]  /*cc10*/  LDL R2, [R1+0x4] ;  /* 0x0000040001027983 */ /* 0x000ea20000100800 */
[----:B------:R-:W-:Y:S01]  /*cc20*/  R2UR UR33, R4 ;  /* 0x00000000042172ca */ /* 0x000fe200000e0000 */
[----:B------:R-:W-:Y:S01]  /*cc30*/  UIADD3 UR4, UP0, UR52, 0x470, URZ ;  /* 0x0000047034047890 */ /* 0x000fe2000ff1e03f */
[----:B-----5:R-:W-:Y:S01]  /*cc40*/  R2UR UR37, R0 ;  /* 0x00000000002572ca */ /* 0x020fe200000e0000 */
[----:B------:R-:W3:Y:S01]  /*cc50*/  S2R R7, SR_CgaCtaId ;  /* 0x0000000000077919 */ /* 0x000ee20000008800 */
[----:B------:R-:W-:Y:S01]  /*cc60*/  UMOV UR6, 0x30000 ;  /* 0x0003000000067882 */ /* 0x000fe20000000000 */
[----:B------:R-:W-:Y:S01]  /*cc70*/  UIADD3.X UR5, URZ, UR53, URZ, UP0, !UPT ;  /* 0x000000353f057290 */ /* 0x000fe200087fe43f */
[----:B0-----:R-:W0:Y:S01]  /*cc80*/  S2R R5, SR_CgaCtaId ;  /* 0x0000000000057919 */ /* 0x001e220000008800 */
[----:B------:R-:W-:Y:S01]  /*cc90*/  UMOV UR14, 0x0 ;  /* 0x00000000000e7882 */ /* 0x000fe20000000000 */
[----:B------:R-:W-:Y:S01]  /*cca0*/  UMOV UR15, 0x14f00000 ;  /* 0x14f00000000f7882 */ /* 0x000fe20000000000 */
[----:B------:R-:W-:Y:S01]  /*ccb0*/  UMOV UR34, URZ ;  /* 0x0000003f00227c82 */ /* 0x000fe20008000000 */
[----:B------:R-:W-:Y:S01]  /*ccc0*/  UMOV UR18, 0x40 ;  /* 0x0000004000127882 */ /* 0x000fe20000000000 */
[----:B------:R-:W-:-:S02]  /*ccd0*/  UMOV UR20, UR36 ;  /* 0x0000002400147c82 */ /* 0x000fc40008000000 */
[----:B------:R-:W-:Y:S02]  /*cce0*/  UIADD3 UR33, UR33, 0x33470, URZ ;  /* 0x0003347021217890 */ /* 0x000fe4000fffe03f */
[----:B------:R-:W-:Y:S01]  /*ccf0*/  UMOV UR21, UR37 ;  /* 0x0000002500157c82 */ /* 0x000fe20008000000 */
[----:B------:R-:W-:Y:S01]  /*cd00*/  UMOV UR10, 0x80 ;  /* 0x00000080000a7882 */ /* 0x000fe20000000000 */
[----:B------:R-:W-:Y:S01]  /*cd10*/  UMOV UR12, UR36 ;  /* 0x00000024000c7c82 */ /* 0x000fe20008000000 */
[----:B------:R-:W-:Y:S02]  /*cd20*/  UMOV UR13, UR37 ;  /* 0x00000025000d7c82 */ /* 0x000fe40008000000 */
[----:B------:R-:W-:Y:S01]  /*cd30*/  UMOV UR17, UR33 ;  /* 0x0000002100117c82 */ /* 0x000fe20008000000 */
[----:B------:R-:W-:Y:S01]  /*cd40*/  UMOV UR9, UR33 ;  /* 0x0000002100097c82 */ /* 0x000fe20008000000 */
[----:B---3--:R-:W-:Y:S02]  /*cd50*/  LOP3.LUT R7, R7, 0x1, RZ, 0xc0, !PT ;  /* 0x0000000107077812 */ /* 0x008fe400078ec0ff */
[----:B0-----:R-:W-:-:S03]  /*cd60*/  LOP3.LUT R5, R5, 0x1, RZ, 0xc0, !PT ;  /* 0x0000000105057812 */ /* 0x001fc600078ec0ff */
[----:B------:R-:W-:Y:S02]  /*cd70*/  IMAD R7, R7, 0x1400, RZ ;  /* 0x0000140007077824 */ /* 0x000fe400078e02ff */
[----:B------:R-:W-:-:S04]  /*cd80*/  IMAD R5, R5, 0x50, RZ ;  /* 0x0000005005057824 */ /* 0x000fc800078e02ff */
[----:B------:R-:W-:-:S05]  /*cd90*/  IMAD R6, R6, 0xa0, R5 ;  /* 0x000000a006067824 */ /* 0x000fca00078e0205 */
[----:B------:R-:W-:-:S13]  /*cda0*/  R2UR UR35, R6 ;  /* 0x00000000062372ca */ /* 0x000fda00000e0000 */
[----:B------:R-:W-:Y:S01]  /*cdb0*/  UMOV UR19, UR35 ;  /* 0x0000002300137c82 */ /* 0x000fe20008000000 */
[----:B------:R-:W-:Y:S01]  /*cdc0*/  UMOV UR11, UR35 ;  /* 0x00000023000b7c82 */ /* 0x000fe20008000000 */
[----:B--2---:R-:W-:-:S04]  /*cdd0*/  IMAD R2, R2, 0x7800, R7 ;  /* 0x0000780002027824 */ /* 0x004fc800078e0207 */
[----:B------:R-:W-:-:S05]  /*cde0*/  VIADD R2, R2, UR41 ;  /* 0x0000002902027c36 */ /* 0x000fca0008000000 */
[----:B------:R-:W-:-:S13]  /*cdf0*/  R2UR UR8, R2 ;  /* 0x00000000020872ca */ /* 0x000fda00000e0000 */
[----:B------:R-:W-:Y:S02]  /*ce00*/  UIADD3 UR32, UR8, 0xf200, URZ ;  /* 0x0000f20008207890 */ /* 0x000fe4000fffe03f */
[----:B------:R-:W-:Y:S02]  /*ce10*/  UIADD3 UR16, UR8, 0x11a00, URZ ;  /* 0x00011a0008107890 */ /* 0x000fe4000fffe03f */
[----:B------:R-:W-:-:S05]  /*ce20*/  UIADD3 UR8, UR8, 0x14200, URZ ;  /* 0x0001420008087890 */ /* 0x000fca000fffe03f */
[----:B------:R0:W-:Y:S02]  /*ce30*/  UTMALDG.4D.MULTICAST [UR32], [UR4], UR6, desc[UR14] ;  /* 0x00000e20040073b4 */ /* 0x0001e40008019806 */
[----:B------:R0:W-:Y:S02]  /*ce40*/  UTMALDG.4D.MULTICAST [UR16], [UR4], UR6, desc[UR14] ;  /* 0x00000e10040073b4 */ /* 0x0001e40008019806 */
[----:B------:R0:W-:Y:S01]  /*ce50*/  UTMALDG.4D.MULTICAST [UR8], [UR4], UR6, desc[UR14] ;  /* 0x00000e08040073b4 */ /* 0x0001e20008019806 */
[----:B------:R-:W2:Y:S02]  /*ce60*/  SYNCS.PHASECHK.TRANS64.TRYWAIT P0, [R4+URZ+0x33440], R3 ;  /* 0x03344003040075a7 */ /* 0x000ea4000800017f */
[----:B0-2---:R-:W-:Y:S05]  /*ce70*/  @!P0 BRA `(.L_x_3087) ;  /* 0x0000003800008947 */ /* 0x005fea0003800000 */
.L_x_3151:
[----:B------:R-:W2:Y:S02]  /*ce80*/  S2R R5, SR_TID.X ;  /* 0x0000000000057919 */ /* 0x000ea40000002100 */
[----:B--2---:R-:W-:-:S04]  /*ce90*/  LOP3.LUT R5, R5, 0x7f, RZ, 0xc0, !PT ;  /* 0x0000007f05057812 */ /* 0x004fc800078ec0ff */
[----:B------:R-:W-:-:S13]  /*cea0*/  ISETP.NE.AND P0, PT, R5, RZ, PT ;  /* 0x000000ff0500720c */ /* 0x000fda0003f05270 */
[----:B01----:R-:W-:-:S04]  /*ceb0*/  @!P0 IMAD.MOV.U32 R3, RZ, RZ, 0x7800 ;  /* 0x00007800ff038424 */ /* 0x003fc800078e00ff */
[----:B------:R0:W-:Y:S01]  /*cec0*/  @!P0 SYNCS.ARRIVE.TRANS64 RZ, [R4+URZ+0x33430], R3 ;  /* 0x0334300304ff89a7 */ /* 0x0001e2000800003f */
[----:B------:R-:W-:Y:S05]  /*ced0*/  @P1 BRA `(.L_x_3088) ;  /* 0x0000000000041947 */ /* 0x000fea0003800000 */
[----:B------:R-:W-:Y:S01]  /*cee0*/  BPT.TRAP 0x1 ;  /* 0x000000040000795c */ /* 0x000fe20000300000 */
.L_x_3088:
[----:B0-----:R-:W2:Y:S02]  /*cef0*/  LDL R3, [R1] ;  /* 0x0000000001037983 */ /* 0x001ea40000100800 */
[----:B--2---:R-:W-:-:S13]  /*cf00*/  LOP3.LUT P0, RZ, R3, 0x2, RZ, 0xc0, !PT ;  /* 0x0000000203ff7812 */ /* 0x004fda000780c0ff */
[----:B------:R-:W-:Y:S05]  /*cf10*/  @P0 BRA `(.L_x_3089) ;  /* 0x0000000000040947 */ /* 0x000fea0003800000 */
[----:B------:R-:W-:Y:S01]  /*cf20*/  BPT.TRAP 0x1 ;  /* 0x000000040000795c */ /* 0x000fe20000300000 */
.L_x_3089:
        /* <DEDUP_REMOVED lines=9> */
[----:B------:R-:W-:Y:S01]  /*cfc0*/  UMOV UR7, 0x14f00000 ;  /* 0x14f0000000077882 */ /* 0x000fe20000000000 */
[----:B------:R-:W-:Y:S01]  /*cfd0*/  LOP3.LUT R3, R3, 0xfffffff7, RZ, 0xc0, !PT ;  /* 0xfffffff703037812 */ /* 0x000fe200078ec0ff */
[----:B------:R-:W-:Y:S01]  /*cfe0*/  UMOV UR26, URZ ;  /* 0x0000003f001a7c82 */ /* 0x000fe20008000000 */
[----:B------:R-:W-:Y:S01]  /*cff0*/  UMOV UR28, UR36 ;  /* 0x00000024001c7c82 */ /* 0x000fe20008000000 */
[----:B------:R-:W-:Y:S01]  /*d000*/  UIADD3 UR24, UR8, 0x24200, URZ ;  /* 0x0002420008187890 */ /* 0x000fe2000fffe03f */
[----:B------:R-:W-:Y:S01]  /*d010*/  IMAD.MOV.U32 R16, RZ, RZ, R0 ;  /* 0x000000ffff107224 */ /* 0x000fe200078e0000 */
[----:B------:R-:W-:-:S02]  /*d020*/  UIADD3 UR25, UR25, 0x33430, URZ ;  /* 0x0003343019197890 */ /* 0x000fc4000fffe03f */
[----:B------:R-:W-:Y:S01]  /*d030*/  UIADD3 UR16, UR8, 0x26a00, URZ ;  /* 0x00026a0008107890 */ /* 0x000fe2000fffe03f */
[----:B------:R-:W-:Y:S01]  /*d040*/  @P0 LOP3.LUT R3, R3, 0x8, RZ, 0xfc, !PT ;  /* 0x0000000803030812 */ /* 0x000fe200078efcff */
[----:B------:R-:W-:Y:S01]  /*d050*/  UIADD3 UR8, UR8, 0x29200, URZ ;  /* 0x0002920008087890 */ /* 0x000fe2000fffe03f */
[----:B------:R-:W-:Y:S01]  /*d060*/  UMOV UR18, 0x40 ;  /* 0x0000004000127882 */ /* 0x000fe20000000000 */
[----:B------:R-:W-:Y:S01]  /*d070*/  UMOV UR20, UR36 ;  /* 0x0000002400147c82 */ /* 0x000fe20008000000 */
[----:B------:R-:W-:Y:S01]  /*d080*/  UMOV UR19, UR27 ;  /* 0x0000001b00137c82 */ /* 0x000fe20008000000 */
[----:B------:R-:W-:Y:S01]  /*d090*/  UMOV UR21, UR29 ;  /* 0x0000001d00157c82 */ /* 0x000fe20008000000 */
[----:B------:R-:W-:Y:S01]  /*d0a0*/  UMOV UR17, UR25 ;  /* 0x0000001900117c82 */ /* 0x000fe20008000000 */
[----:B------:R-:W-:Y:S01]  /*d0b0*/  UMOV UR10, 0x80 ;  /* 0x00000080000a7882 */ /* 0x000fe20000000000 */
[----:B------:R-:W-:Y:S01]  /*d0c0*/  UMOV UR12, UR36 ;  /* 0x00000024000c7c82 */ /* 0x000fe20008000000 */
[----:B------:R-:W-:Y:S01]  /*d0d0*/  UMOV UR11, UR27 ;  /* 0x0000001b000b7c82 */ /* 0x000fe20008000000 */
[----:B------:R-:W-:Y:S01]  /*d0e0*/  UMOV UR13, UR29 ;  /* 0x0000001d000d7c82 */ /* 0x000fe20008000000 */
[----:B------:R3:W-:Y:S01]  /*d0f0*/  UTMALDG.4D.MULTICAST [UR24], [UR4], UR14, desc[UR6] ;  /* 0x00000618040073b4 */ /* 0x0007e2000801980e */
[----:B------:R-:W-:Y:S01]  /*d100*/  UMOV UR9, UR25 ;  /* 0x0000001900097c82 */ /* 0x000fe20008000000 */
[----:B------:R3:W-:Y:S01]  /*d110*/  UTMALDG.4D.MULTICAST [UR16], [UR4], UR14, desc[UR6] ;  /* 0x00000610040073b4 */ /* 0x0007e2000801980e */
[----:B------:R3:W-:Y:S01]  /*d120*/  UTMALDG.4D.MULTICAST [UR8], [UR4], UR14, desc[UR6] ;  /* 0x00000608040073b4 */ /* 0x0007e2000801980e */
[----:B------:R3:W-:Y:S01]  /*d130*/  STL [R1], R3 ;  /* 0x0000000301007387 */ /* 0x0007e20000100800 */
[----:B------:R-:W-:Y:S01]  /*d140*/  NOP ;  /* 0x0000000000007918 */ /* 0x000fe20000000000 */
.L_x_3081:
        /* <DEDUP_REMOVED lines=12> */
[----:B0-----:R-:W-:Y:S02]  /*d210*/  IMAD.U32 R5, RZ, RZ, UR7 ;  /* 0x00000007ff057e24 */ /* 0x001fe4000f8e00ff */
[----:B--2---:R-:W-:Y:S02]  /*d220*/  IMAD.U32 R6, RZ, RZ, UR8 ;  /* 0x00000008ff067e24 */ /* 0x004fe4000f8e00ff */
[----:B------:R-:W-:-:S02]  /*d230*/  IMAD.U32 R7, RZ, RZ, UR9 ;  /* 0x00000009ff077e24 */ /* 0x000fc4000f8e00ff */
[----:B------:R-:W-:Y:S02]  /*d240*/  IMAD.U32 R10, RZ, RZ, UR4 ;  /* 0x00000004ff0a7e24 */ /* 0x000fe4000f8e00ff */
[----:B------:R-:W-:Y:S02]  /*d250*/  IMAD.U32 R11, RZ, RZ, UR5 ;  /* 0x00000005ff0b7e24 */ /* 0x000fe4000f8e00ff */
[----:B------:R-:W-:Y:S02]  /*d260*/  IMAD.MOV.U32 R8, RZ, RZ, 0x70 ;  /* 0x00000070ff087424 */ /* 0x000fe400078e00ff */
[----:B------:R-:W-:Y:S02]  /*d270*/  IMAD.MOV.U32 R12, RZ, RZ, 0x1 ;  /* 0x00000001ff0c7424 */ /* 0x000fe400078e00ff */
[----:B------:R-:W-:-:S07]  /*d280*/  IMAD.MOV.U32 R13, RZ, RZ, RZ ;  /* 0x000000ffff0d7224 */ /* 0x000fce00078e00ff */
[----:B------:R-:W-:-:S07]  /*d290*/  LEPC R20, `(.L_x_3090) ;  /* 0x000000001014794e */ /* 0x000fce0000000000 */
[----:B-1----:R-:W-:Y:S05]  /*d2a0*/  CALL.ABS.NOINC R2 ;  /* 0x0000000002007343 */ /* 0x002fea0003c00000 */
.L_x_3090:
[----:B------:R-:W3:Y:S01]  /*d2b0*/  S2R R2, SR_TID.X ;  /* 0x0000000000027919 */ /* 0x000ee20000002100 */
[----:B------:R-:W4:Y:S01]  /*d2c0*/  LDC R8, c[0x0][0x448] ;  /* 0x00011200ff087b82 */ /* 0x000f220000000800 */
[----:B------:R-:W-:Y:S01]  /*d2d0*/  USHF.R.S32.HI UR4, URZ, 0x1f, UR36 ;  /* 0x0000001f3f047899 */ /* 0x000fe20008011424 */
[----:B0-----:R-:W2:Y:S01]  /*d2e0*/  S2R R5, SR_TID.X ;  /* 0x0000000000057919 */ /* 0x001ea20000002100 */
[----:B------:R-:W-:Y:S01]  /*d2f0*/  ULDC.64 UR8, c[0x0][0x2d8] ;  /* 0x0000b60000087ab9 */ /* 0x000fe20000000a00 */
[----:B------:R-:W-:Y:S01]  /*d300*/  USHF.R.S32.HI UR7, URZ, 0x1f, UR44 ;  /* 0x0000001f3f077899 */ /* 0x000fe2000801142c */
[----:B------:R-:W0:Y:S03]  /*d310*/  S2R R9, SR_TID.X ;  /* 0x0000000000097919 */ /* 0x000e260000002100 */
[----:B-1----:R-:W1:Y:S01]  /*d320*/  LDC R4, c[0x0][0xc38] ;  /* 0x00030e00ff047b82 */ /* 0x002e620000000800 */
[----:B------:R-:W-:-:S02]  /*d330*/  UIMAD UR6, UR4, UR8, URZ ;  /* 0x00000008040672a4 */ /* 0x000fc4000f8e023f */
[----:B------:R-:W-:Y:S01]  /*d340*/  UIMAD.WIDE.U32 UR4, UR36, UR8, URZ ;  /* 0x00000008240472a5 */ /* 0x000fe2000f8e003f */
[----:B------:R-:W1:Y:S01]  /*d350*/  S2R R7, SR_TID.X ;  /* 0x0000000000077919 */ /* 0x000e620000002100 */
[----:B------:R-:W-:-:S03]  /*d360*/  UIMAD UR6, UR36, UR9, UR6 ;  /* 0x00000009240672a4 */ /* 0x000fc6000f8e0206 */
[----:B------:R-:W-:Y:S01]  /*d370*/  ULDC.64 UR8, c[0x0][0x2e0] ;  /* 0x0000b80000087ab9 */ /* 0x000fe20000000a00 */
[----:B------:R-:W-:Y:S02]  /*d380*/  UIADD3 UR5, UR5, UR6, URZ ;  /* 0x0000000605057290 */ /* 0x000fe4000fffe03f */
[----:B------:R-:W-:Y:S02]  /*d390*/  UIMAD UR6, UR7, UR8, URZ ;  /* 0x00000008070672a4 */ /* 0x000fe4000f8e023f */
[----:B------:R-:W-:Y:S02]  /*d3a0*/  UIMAD.WIDE.U32 UR4, UR44, UR8, UR4 ;  /* 0x000000082c0472a5 */ /* 0x000fe4000f8e0004 */
[----:B------:R-:W-:Y:S01]  /*d3b0*/  UIMAD UR6, UR44, UR9, UR6 ;  /* 0x000000092c0672a4 */ /* 0x000fe2000f8e0206 */
[----:B----4-:R-:W-:-:S03]  /*d3c0*/  ISETP.NE.AND P0, PT, R8, 0x1, PT ;  /* 0x000000010800780c */ /* 0x010fc60003f05270 */
[----:B------:R-:W-:Y:S01]  /*d3d0*/  UIADD3 UR5, UR5, UR6, URZ ;  /* 0x0000000605057290 */ /* 0x000fe2000fffe03f */
[----:B---3--:R-:W-:-:S04]  /*d3e0*/  LOP3.LUT R2, R2, 0x7f, RZ, 0xc0, !PT ;  /* 0x0000007f02027812 */ /* 0x008fc800078ec0ff */
[----:B------:R-:W-:Y:S01]  /*d3f0*/  SHF.R.U32.HI R0, RZ, 0x2, R2 ;  /* 0x00000002ff007819 */ /* 0x000fe20000011602 */
[----:B--2---:R-:W-:-:S04]  /*d400*/  IMAD.SHL.U32 R6, R5, 0x20, RZ ;  /* 0x0000002005067824 */ /* 0x004fc800078e00ff */
[----:B------:R-:W2:Y:S01]  /*d410*/  @P0 LDC R3, c[0x0][0x44c] ;  /* 0x00011300ff030b82 */ /* 0x000ea20000000800 */
[----:B------:R-:W-:Y:S02]  /*d420*/  IMAD R2, RZ, RZ, -UR45 ;  /* 0x8000002dff027e24 */ /* 0x000fe4000f8e02ff */
[----:B0-----:R-:W-:Y:S01]  /*d430*/  IMAD.SHL.U32 R9, R9, 0x10, RZ ;  /* 0x0000001009097824 */ /* 0x001fe200078e00ff */
[----:B------:R-:W-:Y:S01]  /*d440*/  LOP3.LUT R6, R0, 0x60, R6, 0xf8, !PT ;  /* 0x0000006000067812 */ /* 0x000fe200078ef806 */
[----:B-1----:R-:W-:Y:S02]  /*d450*/  IMAD R2, R4, R2, UR50 ;  /* 0x0000003204027e24 */ /* 0x002fe4000f8e0202 */
[----:B------:R-:W-:Y:S01]  /*d460*/  IMAD.SHL.U32 R10, R7, 0x10, RZ ;  /* 0x00000010070a7824 */ /* 0x000fe200078e00ff */
[----:B------:R-:W0:Y:S01]  /*d470*/  @P0 LDC R0, c[0x0][0x450] ;  /* 0x00011400ff000b82 */ /* 0x000e220000000800 */
[----:B------:R-:W-:Y:S01]  /*d480*/  IMAD.SHL.U32 R5, R2, 0x80, RZ ;  /* 0x0000008002057824 */ /* 0x000fe200078e00ff */
[----:B------:R-:W-:-:S02]  /*d490*/  LOP3.LUT R9, R9, 0x30, RZ, 0xc0, !PT ;  /* 0x0000003009097812 */ /* 0x000fc400078ec0ff */
[----:B------:R-:W-:Y:S02]  /*d4a0*/  LOP3.LUT R10, R10, 0x30, RZ, 0xc0, !PT ;  /* 0x000000300a0a7812 */ /* 0x000fe400078ec0ff */
[----:B------:R-:W-:Y:S02]  /*d4b0*/  LOP3.LUT R2, R6, R5, RZ, 0xfc, !PT ;  /* 0x0000000506027212 */ /* 0x000fe400078efcff */
[C---:B------:R-:W-:Y:S02]  /*d4c0*/  LOP3.LUT R11, R9.reuse, 0x40, RZ, 0xfc, !PT ;  /* 0x00000040090b7812 */ /* 0x040fe400078efcff */
[----:B------:R-:W-:Y:S01]  /*d4d0*/  LOP3.LUT R9, R9, 0x80, RZ, 0xfc, !PT ;  /* 0x0000008009097812 */ /* 0x000fe200078efcff */
[----:B------:R-:W-:Y:S02]  /*d4e0*/  IMAD.MOV.U32 R6, RZ, RZ, R2 ;  /* 0x000000ffff067224 */ /* 0x000fe400078e0002 */
[----:B--2---:R-:W-:-:S05]  /*d4f0*/  @P0 IMAD.HI.U32 R3, R2, R3, RZ ;  /* 0x0000000302030227 */ /* 0x004fca00078e00ff */
[----:B0-----:R-:W-:-:S04]  /*d500*/  @P0 SHF.R.U32.HI R6, RZ, R0, R3 ;  /* 0x00000000ff060219 */ /* 0x001fc80000011603 */
        /* <DEDUP_REMOVED lines=17> */
[----:B------:R0:W5:Y:S01]  /*d620*/  LDL R9, [R1+0x1c] ;  /* 0x00001c0001097983 */ /* 0x0001620000100800 */
[----:B------:R-:W-:Y:S02]  /*d630*/  IADD3.X R3, R3, UR5, R0, P0, !PT ;  /* 0x0000000503037c10 */ /* 0x000fe400087fe400 */
[----:B------:R-:W-:-:S02]  /*d640*/  ISETP.GE.AND P3, PT, R10, UR4, PT ;  /* 0x000000040a007c0c */ /* 0x000fc4000bf66270 */
[----:B------:R-:W-:Y:S01]  /*d650*/  ISETP.GE.AND P0, PT, R11, UR4, PT ;  /* 0x000000040b007c0c */ /* 0x000fe2000bf06270 */
[----:B------:R-:W-:-:S03]  /*d660*/  UMOV UR4, 0xffffffff ;  /* 0xffffffff00047882 */ /* 0x000fc60000000000 */
[----:B0-----:R-:W-:Y:S09]  /*d670*/  BRA.DIV UR4, `(.L_x_3091) ;  /* 0x0000003204147947 */ /* 0x001ff2000b800000 */
[----:B------:R-:W0:Y:S01]  /*d680*/  S2R R6, SR_TID.X ;  /* 0x0000000000067919 */ /* 0x000e220000002100 */
[----:B------:R-:W-:Y:S02]  /*d690*/  ULDC UR4, c[0x0][0x288] ;  /* 0x0000a20000047ab9 */ /* 0x000fe40000000800 */
[----:B------:R-:W-:Y:S01]  /*d6a0*/  IMAD R2, R8, UR4, RZ ;  /* 0x0000000408027c24 */ /* 0x000fe2000f8e02ff */
[----:B------:R-:W1:Y:S01]  /*d6b0*/  SHFL.IDX PT, R7, R4, RZ, 0x1c1f ;  /* 0x001c1fff04077589 */ /* 0x000e6200000e0000 */
[----:B0-----:R-:W-:-:S04]  /*d6c0*/  LOP3.LUT R6, R6, 0x7f, RZ, 0xc0, !PT ;  /* 0x0000007f06067812 */ /* 0x001fc800078ec0ff */
[----:B------:R-:W-:Y:S02]  /*d6d0*/  SHF.R.U32.HI R11, RZ, 0x2, R6 ;  /* 0x00000002ff0b7819 */ /* 0x000fe40000011606 */
[----:B------:R-:W0:Y:S03]  /*d6e0*/  SHFL.IDX PT, R6, R3, RZ, 0x1c1f ;  /* 0x001c1fff03067589 */ /* 0x000e2600000e0000 */
[----:B------:R-:W-:-:S04]  /*d6f0*/  IMAD.IADD R0, R11, 0x1, R5 ;  /* 0x000000010b007824 */ /* 0x000fc800078e0205 */
[C---:B------:R-:W-:Y:S01]  /*d700*/  VIADD R5, R0.reuse, 0x20 ;  /* 0x0000002000057836 */ /* 0x040fe20000000000 */
[----:B------:R-:W-:-:S13]  /*d710*/  ISETP.GE.AND P2, PT, R0, R2, PT ;  /* 0x000000020000720c */ /* 0x000fda0003f46270 */
[----:B-1----:R-:W-:-:S05]  /*d720*/  @!P2 IADD3 R7, P4, R10, R7, RZ ;  /* 0x000000070a07a210 */ /* 0x002fca0007f9e0ff */
[----:B0-----:R-:W-:-:S05]  /*d730*/  @!P2 IMAD.X R6, RZ, RZ, R6, P4 ;  /* 0x000000ffff06a224 */ /* 0x001fca00020e0606 */
[----:B------:R-:W-:-:S04]  /*d740*/  @!P2 LOP3.LUT R7, R7, R6, RZ, 0x3c, !PT ;  /* 0x000000060707a212 */ /* 0x000fc800078e3cff */
[----:B------:R-:W-:-:S04]  /*d750*/  @!P2 LOP3.LUT R6, R7, R6, RZ, 0x3c, !PT ;  /* 0x000000060706a212 */ /* 0x000fc800078e3cff */
[----:B------:R-:W-:-:S05]  /*d760*/  @!P2 LOP3.LUT R7, R7, R6, RZ, 0x3c, !PT ;  /* 0x000000060707a212 */ /* 0x000fca00078e3cff */
[----:B------:R-:W-:Y:S01]  /*d770*/  @!PT LDS RZ, [RZ] ;  /* 0x00000000fffff984 */ /* 0x000fe20000000800 */
[----:B-----5:R-:W-:Y:S04]  /*d780*/  @!P2 LDGSTS.E.BYPASS.LTC128B.128 [R9+0x1e200], desc[UR48][R6.64], !P3 ;  /* 0x1e2000000609afae */ /* 0x020fe8000d901d70 */
        /* <DEDUP_REMOVED lines=23> */
.L_x_3160:
        /* <DEDUP_REMOVED lines=12> */
.L_x_3093:
[----:B------:R-:W-:Y:S05]  /*d9c0*/  BSYNC B0 ;  /* 0x0000000000007941 */ /* 0x000fea0003800000 */
.L_x_3092:
        /* <DEDUP_REMOVED lines=10> */
.L_x_3161:
[----:B------:R-:W-:-:S06]  /*da70*/  UISETP.GE.AND UP0, UPT, UR40, 0xa1, UPT ;  /* 0x000000a12800788c */ /* 0x000fcc000bf06270 */
[----:B------:R-:W-:-:S13]  /*da80*/  PLOP3.LUT P0, PT, PT, PT, UP0, 0x80, 0x0 ;  /* 0x000000000000781c */ /* 0x000fda0003f0f008 */
[----:B------:R-:W-:Y:S05]  /*da90*/  @!P0 BRA `(.L_x_3095) ;  /* 0x00000018000c8947 */ /* 0x000fea0003800000 */
[----:B-1----:R1:W5:Y:S01]  /*daa0*/  LDL.LU R0, [R1+0x8] ;  /* 0x0000080001007983 */ /* 0x0023620000300800 */
[----:B------:R-:W-:-:S03]  /*dab0*/  UIADD3 UR4, UR39, -0x2, URZ ;  /* 0xfffffffe27047890 */ /* 0x000fc6000fffe03f */
[----:B------:R1:W5:Y:S03]  /*dac0*/  LDL.LU R8, [R1+0x4] ;  /* 0x0000040001087983 */ /* 0x0003660000300800 */
[----:B------:R-:W-:-:S07]  /*dad0*/  IMAD.U32 R2, RZ, RZ, UR4 ;  /* 0x00000004ff027e24 */ /* 0x000fce000f8e00ff */
.L_x_3122:
[----:B------:R-:W2:Y:S01]  /*dae0*/  LDL R5, [R1] ;  /* 0x0000000001057983 */ /* 0x000ea20000100800 */
[----:B-----5:R-:W-:Y:S01]  /*daf0*/  VIADD R4, R8, 0x1 ;  /* 0x0000000108047836 */ /* 0x020fe20000000000 */
[----:B------:R-:W-:Y:S04]  /*db00*/  BSSY B0, `(.L_x_3096) ;  /* 0x00000ba000007945 */ /* 0x000fe80003800000 */
[----:B------:R-:W-:-:S04]  /*db10*/  ISETP.NE.AND P0, PT, R4, 0x2, PT ;  /* 0x000000020400780c */ /* 0x000fc80003f05270 */
[----:B0-----:R-:W-:Y:S02]  /*db20*/  SEL R3, RZ, 0x1, P0 ;  /* 0x00000001ff037807 */ /* 0x001fe40000000000 */
[----:B------:R-:W-:Y:S02]  /*db30*/  SEL R10, R4, RZ, P0 ;  /* 0x000000ff040a7207 */ /* 0x000fe40000000000 */
[----:B0-----:R-:W-:-:S05]  /*db40*/  LOP3.LUT R9, R0, R3, RZ, 0x3c, !PT ;  /* 0x0000000300097212 */ /* 0x001fca00078e3cff */
[----:B------:R0:W-:Y:S04]  /*db50*/  STL [R1+0x8], R9 ;  /* 0x0000080901007387 */ /* 0x0001e80000100800 */
[----:B------:R0:W-:Y:S01]  /*db60*/  STL [R1+0x4], R10 ;  /* 0x0000040a01007387 */ /* 0x0001e20000100800 */
        /* <DEDUP_REMOVED lines=25> */
.L_x_3098:
[----:B0-----:R-:W-:Y:S01]  /*dd00*/  LEA R6, R10, UR41, 0x3 ;  /* 0x000000290a067c11 */ /* 0x001fe2000f8e18ff */
[----:B------:R-:W-:Y:S01]  /*dd10*/  BSSY B1, `(.L_x_3099) ;  /* 0x0000004000017945 */ /* 0x000fe20003800000 */
[----:B------:R-:W-:-:S04]  /*dd20*/  SHF.L.U32 R5, R9, 0x1f, RZ ;  /* 0x0000001f09057819 */ /* 0x000fc800000006ff */
[----:B------:R-:W0:Y:S02]  /*dd30*/  SYNCS.PHASECHK.TRANS64.TRYWAIT P0, [R6+URZ+0x33480], R5 ;  /* 0x03348005060075a7 */ /* 0x000e24000800017f */
[----:B0-----:R-:W-:Y:S05]  /*dd40*/  @!P0 BRA `(.L_x_3100) ;  /* 0x0000002c00d08947 */ /* 0x001fea0003800000 */
.L_x_3162:
[----:B------:R-:W-:Y:S05]  /*dd50*/  BSYNC B1 ;  /* 0x0000000000017941 */ /* 0x000fea0003800000 */
.L_x_3099:
        /* <DEDUP_REMOVED lines=10> */
.L_x_3101:
[----:B------:R-:W2:Y:S01]  /*de00*/  LDL R4, [R1] ;  /* 0x0000000001047983 */ /* 0x000ea20000100800 */
[----:B------:R-:W-:Y:S01]  /*de10*/  BSSY B1, `(.L_x_3102) ;  /* 0x0000004000017945 */ /* 0x000fe20003800000 */
[----:B--2---:R-:W-:-:S13]  /*de20*/  LOP3.LUT P0, RZ, R4, 0x2, RZ, 0xc0, !PT ;  /* 0x0000000204ff7812 */ /* 0x004fda000780c0ff */
[----:B------:R-:W-:Y:S05]  /*de30*/  @P0 BRA `(.L_x_3103) ;  /* 0x0000000000040947 */ /* 0x000fea0003800000 */
[----:B------:R-:W-:Y:S01]  /*de40*/  BPT.TRAP 0x1 ;  /* 0x000000040000795c */ /* 0x000fe20000300000 */
.L_x_3103:
[----:B------:R-:W-:Y:S05]  /*de50*/  BSYNC B1 ;  /* 0x0000000000017941 */ /* 0x000fea0003800000 */
.L_x_3102:
[----:B------:R-:W2:Y:S01]  /*de60*/  LDL R4, [R1+0x4] ;  /* 0x0000040001047983 */ /* 0x000ea20000100800 */
[----:B------:R-:W-:Y:S01]  /*de70*/  IMAD.MOV.U32 R12, RZ, RZ, RZ ;  /* 0x000000ffff0c7224 */ /* 0x000fe200078e00ff */
[----:B------:R-:W-:Y:S01]  /*de80*/  UIADD3 UR4, UP0, UR52, 0x470, URZ ;  /* 0x0000047034047890 */ /* 0x000fe2000ff1e03f */
[----:B------:R-:W-:Y:S01]  /*de90*/  PLOP3.LUT P0, PT, PT, PT, PT, 0x80, 0x0 ;  /* 0x000000000000781c */ /* 0x000fe20003f0f070 */
[----:B------:R-:W3:Y:S01]  /*dea0*/  S2R R7, SR_CgaCtaId ;  /* 0x0000000000077919 */ /* 0x000ee20000008800 */
[----:B------:R-:W-:Y:S01]  /*deb0*/  UMOV UR6, 0x30000 ;  /* 0x0003000000067882 */ /* 0x000fe20000000000 */
[----:B------:R-:W-:Y:S01]  /*dec0*/  R2UR UR10, R12 ;  /* 0x000000000c0a72ca */ /* 0x000fe200000e0000 */
[----:B------:R-:W-:Y:S01]  /*ded0*/  UIADD3.X UR5, URZ, UR53, URZ, UP0, !UPT ;  /* 0x000000353f057290 */ /* 0x000fe200087fe43f */
[----:B------:R-:W-:Y:S01]  /*dee0*/  UMOV UR14, 0x0 ;  /* 0x00000000000e7882 */ /* 0x000fe20000000000 */
[----:B------:R-:W-:Y:S01]  /*def0*/  UMOV UR15, 0x14f00000 ;  /* 0x14f00000000f7882 */ /* 0x000fe20000000000 */
[----:B---3--:R-:W-:-:S05]  /*df00*/  LOP3.LUT R7, R7, 0x1, RZ, 0xc0, !PT ;  /* 0x0000000107077812 */ /* 0x008fca00078ec0ff */
[----:B------:R-:W-:-:S04]  /*df10*/  IMAD R7, R7, 0x1400, RZ ;  /* 0x0000140007077824 */ /* 0x000fc800078e02ff */
[----:B--2---:R-:W-:Y:S02]  /*df20*/  IMAD R4, R4, 0x7800, R7 ;  /* 0x0000780004047824 */ /* 0x004fe400078e0207 */
[----:B------:R-:W2:Y:S02]  /*df30*/  S2R R7, SR_CgaCtaId ;  /* 0x0000000000077919 */ /* 0x000ea40000008800 */
[----:B------:R-:W-:-:S04]  /*df40*/  VIADD R4, R4, UR41 ;  /* 0x0000002904047c36 */ /* 0x000fc80008000000 */
[----:B------:R-:W-:Y:S01]  /*df50*/  VIADD R9, R4, 0xf200 ;  /* 0x0000f20004097836 */ /* 0x000fe20000000000 */
[----:B--2---:R-:W-:-:S05]  /*df60*/  LOP3.LUT R7, R7, 0x1, RZ, 0xc0, !PT ;  /* 0x0000000107077812 */ /* 0x004fca00078ec0ff */
[----:B------:R-:W-:-:S04]  /*df70*/  IMAD R7, R7, 0x50, RZ ;  /* 0x0000005007077824 */ /* 0x000fc800078e02ff */
[----:B------:R-:W-:Y:S02]  /*df80*/  IMAD R7, R3, 0xa0, R7 ;  /* 0x000000a003077824 */ /* 0x000fe400078e0207 */
[----:B------:R-:W-:-:S07]  /*df90*/  VIADD R3, R6, 0x33470 ;  /* 0x0003347006037836 */ /* 0x000fce0000000000 */
.L_x_3104:
        /* <DEDUP_REMOVED lines=8> */
[----:B------:R2:W-:Y:S02]  /*e020*/  UTMALDG.4D.MULTICAST [UR8], [UR4], UR6, desc[UR14] ;  /* 0x00000e08040073b4 */ /* 0x0005e40008019806 */
[----:B--2---:R-:W-:Y:S05]  /*e030*/  @P0 BRA.U.ANY `(.L_x_3104) ;  /* 0xfffffffd00d80947 */ /* 0x004fea000393ffff */
[----:B------:R-:W-:Y:S01]  /*e040*/  IMAD.MOV.U32 R11, RZ, RZ, 0x40 ;  /* 0x00000040ff0b7424 */ /* 0x000fe200078e00ff */
[----:B------:R-:W-:Y:S01]  /*e050*/  PLOP3.LUT P0, PT, PT, PT, PT, 0x80, 0x0 ;  /* 0x000000000000781c */ /* 0x000fe20003f0f070 */
[----:B------:R-:W-:Y:S01]  /*e060*/  VIADD R9, R4, 0x11a00 ;  /* 0x00011a0004097836 */ /* 0x000fe20000000000 */
[----:B------:R-:W-:Y:S01]  /*e070*/  UMOV UR6, 0x30000 ;  /* 0x0003000000067882 */ /* 0x000fe20000000000 */
[----:B------:R-:W-:Y:S01]  /*e080*/  UMOV UR14, 0x0 ;  /* 0x00000000000e7882 */ /* 0x000fe20000000000 */
[----:B------:R-:W-:Y:S01]  /*e090*/  R2UR UR10, R11 ;  /* 0x000000000b0a72ca */ /* 0x000fe200000e0000 */
[----:B------:R-:W-:-:S14]  /*e0a0*/  UMOV UR15, 0x14f00000 ;  /* 0x14f00000000f7882 */ /* 0x000fdc0000000000 */
.L_x_3105:
        /* <DEDUP_REMOVED lines=17> */
.L_x_3106:
        /* <DEDUP_REMOVED lines=10> */
[----:B------:R-:W2:Y:S01]  /*e260*/  SYNCS.PHASECHK.TRANS64.TRYWAIT P0, [R6+URZ+0x33440], R5 ;  /* 0x03344005060075a7 */ /* 0x000ea2000800017f */
[----:B------:R-:W-:Y:S04]  /*e270*/  BSSY B1, `(.L_x_3107) ;  /* 0x0000002000017945 */ /* 0x000fe80003800000 */
[----:B--2---:R-:W-:Y:S05]  /*e280*/  @!P0 BRA `(.L_x_3108) ;  /* 0x0000002800948947 */ /* 0x004fea0003800000 */
.L_x_3163:
[----:B------:R-:W-:Y:S05]  /*e290*/  BSYNC B1 ;  /* 0x0000000000017941 */ /* 0x000fea0003800000 */
.L_x_3107:
[----:B------:R-:W3:Y:S02]  /*e2a0*/  S2R R3, SR_TID.X ;  /* 0x0000000000037919 */ /* 0x000ee40000002100 */
[----:B---3--:R-:W-:-:S04]  /*e2b0*/  LOP3.LUT R3, R3, 0x7f, RZ, 0xc0, !PT ;  /* 0x0000007f03037812 */ /* 0x008fc800078ec0ff */
[----:B------:R-:W-:-:S13]  /*e2c0*/  ISETP.NE.AND P0, PT, R3, RZ, PT ;  /* 0x000000ff0300720c */ /* 0x000fda0003f05270 */
[----:B------:R-:W-:-:S04]  /*e2d0*/  @!P0 IMAD.MOV.U32 R3, RZ, RZ, 0x7800 ;  /* 0x00007800ff038424 */ /* 0x000fc800078e00ff */
[----:B------:R3:W-:Y:S01]  /*e2e0*/  @!P0 SYNCS.ARRIVE.TRANS64 RZ, [R6+URZ+0x33430], R3 ;  /* 0x0334300306ff89a7 */ /* 0x0007e2000800003f */
[----:B------:R-:W-:Y:S05]  /*e2f0*/  @P1 BRA `(.L_x_3109) ;  /* 0x0000000000041947 */ /* 0x000fea0003800000 */
[----:B------:R-:W-:Y:S01]  /*e300*/  BPT.TRAP 0x1 ;  /* 0x000000040000795c */ /* 0x000fe20000300000 */
.L_x_3109:
[----:B---3--:R-:W3:Y:S01]  /*e310*/  LDL R3, [R1] ;  /* 0x0000000001037983 */ /* 0x008ee20000100800 */
[----:B------:R-:W-:Y:S01]  /*e320*/  BSSY B1, `(.L_x_3110) ;  /* 0x0000004000017945 */ /* 0x000fe20003800000 */
[----:B---3--:R-:W-:-:S13]  /*e330*/  LOP3.LUT P0, RZ, R3, 0x2, RZ, 0xc0, !PT ;  /* 0x0000000203ff7812 */ /* 0x008fda000780c0ff */
[----:B------:R-:W-:Y:S05]  /*e340*/  @P0 BRA `(.L_x_3111) ;  /* 0x0000000000040947 */ /* 0x000fea0003800000 */
[----:B------:R-:W-:Y:S01]  /*e350*/  BPT.TRAP 0x1 ;  /* 0x000000040000795c */ /* 0x000fe20000300000 */
.L_x_3111:
[----:B------:R-:W-:Y:S05]  /*e360*/  BSYNC B1 ;  /* 0x0000000000017941 */ /* 0x000fea0003800000 */
.L_x_3110:
[----:B------:R-:W-:Y:S01]  /*e370*/  R2UR UR10, R12 ;  /* 0x000000000c0a72ca */ /* 0x000fe200000e0000 */
[----:B------:R-:W-:Y:S01]  /*e380*/  UIADD3 UR4, UP0, UR52, 0x370, URZ ;  /* 0x0000037034047890 */ /* 0x000fe2000ff1e03f */
[----:B------:R-:W-:Y:S01]  /*e390*/  PLOP3.LUT P0, PT, PT, PT, PT, 0x80, 0x0 ;  /* 0x000000000000781c */ /* 0x000fe20003f0f070 */
[----:B0-2---:R-:W-:Y:S01]  /*e3a0*/  VIADD R6, R6, 0x33430 ;  /* 0x0003343006067836 */ /* 0x005fe20000000000 */
[----:B------:R-:W-:Y:S01]  /*e3b0*/  UMOV UR6, 0x30000 ;  /* 0x0003000000067882 */ /* 0x000fe20000000000 */
[----:B------:R-:W-:Y:S01]  /*e3c0*/  VIADD R3, R4, 0x24200 ;  /* 0x0002420004037836 */ /* 0x000fe20000000000 */
[----:B------:R-:W-:Y:S01]  /*e3d0*/  UIADD3.X UR5, URZ, UR53, URZ, UP0, !UPT ;  /* 0x000000353f057290 */ /* 0x000fe200087fe43f */
[----:B------:R-:W-:Y:S01]  /*e3e0*/  UMOV UR14, 0x0 ;  /* 0x00000000000e7882 */ /* 0x000fe20000000000 */
[----:B------:R-:W-:-:S10]  /*e3f0*/  UMOV UR15, 0x14f00000 ;  /* 0x14f00000000f7882 */ /* 0x000fd40000000000 */
.L_x_3112:
        /* <DEDUP_REMOVED lines=9> */
[----:B0-----:R-:W-:Y:S05]  /*e490*/  @P0 BRA.U.ANY `(.L_x_3112) ;  /* 0xfffffffd00d80947 */ /* 0x001fea000393ffff */
[----:B------:R-:W-:Y:S01]  /*e4a0*/  R2UR UR10, R11 ;  /* 0x000000000b0a72ca */ /* 0x000fe200000e0000 */
[----:B------:R-:W-:Y:S01]  /*e4b0*/  VIADD R3, R4, 0x26a00 ;  /* 0x00026a0004037836 */ /* 0x000fe20000000000 */
[----:B------:R-:W-:Y:S01]  /*e4c0*/  PLOP3.LUT P0, PT, PT, PT, PT, 0x80, 0x0 ;  /* 0x000000000000781c */ /* 0x000fe20003f0f070 */
[----:B------:R-:W-:Y:S01]  /*e4d0*/  UMOV UR6, 0x30000 ;  /* 0x0003000000067882 */ /* 0x000fe20000000000 */
[----:B------:R-:W-:Y:S01]  /*e4e0*/  UMOV UR14, 0x0 ;  /* 0x00000000000e7882 */ /* 0x000fe20000000000 */
[----:B------:R-:W-:-:S10]  /*e4f0*/  UMOV UR15, 0x14f00000 ;  /* 0x14f00000000f7882 */ /* 0x000fd40000000000 */
.L_x_3113:
        /* <DEDUP_REMOVED lines=16> */
.L_x_3114:
        /* <DEDUP_REMOVED lines=10> */
.L_x_3097:
[----:B------:R-:W-:Y:S05]  /*e6a0*/  BSYNC B0 ;  /* 0x0000000000007941 */ /* 0x000fea0003800000 */
.L_x_3096:
[----:B------:R-:W-:-:S05]  /*e6b0*/  IMAD.U32 R3, RZ, RZ, UR42 ;  /* 0x0000002aff037e24 */ /* 0x000fca000f8e00ff */
[----:B------:R-:W-:-:S13]  /*e6c0*/  ISETP.NE.AND P0, PT, R3, 0x3, PT ;  /* 0x000000030300780c */ /* 0x000fda0003f05270 */
[----:B------:R-:W-:Y:S05]  /*e6d0*/  @!P0 BRA `(.L_x_3115) ;  /* 0x0000000000048947 */ /* 0x000fea0003800000 */
[----:B------:R-:W-:Y:S01]  /*e6e0*/  BPT.TRAP 0x1 ;  /* 0x000000040000795c */ /* 0x000fe20000300000 */
.L_x_3115:
        /* <DEDUP_REMOVED lines=8> */
.L_x_3164:
[----:B------:R-:W-:Y:S05]  /*e770*/  BSYNC B0 ;  /* 0x0000000000007941 */ /* 0x000fea0003800000 */
.L_x_3116:
[----:B------:R-:W-:Y:S05]  /*e780*/  @!P1 BRA `(.L_x_3118) ;  /* 0x0000000000049947 */ /* 0x000fea0003800000 */
[----:B------:R-:W-:Y:S01]  /*e790*/  BPT.TRAP 0x1 ;  /* 0x000000040000795c */ /* 0x000fe20000300000 */
.L_x_3118:
[----:B0-----:R-:W-:Y:S01]  /*e7a0*/  SHF.L.U32 R4, R0, 0x1f, RZ ;  /* 0x0000001f00047819 */ /* 0x001fe200000006ff */
[----:B------:R-:W-:-:S03]  /*e7b0*/  IMAD R0, R8, 0x7800, RZ ;  /* 0x0000780008007824 */ /* 0x000fc600078e02ff */
[----:B------:R-:W0:Y:S02]  /*e7c0*/  SYNCS.PHASECHK.TRANS64.TRYWAIT P2, [R3+URZ+0x33460], R4 ;  /* 0x03346004030075a7 */ /* 0x000e24000804017f */
[----:B0-----:R-:W-:Y:S05]  /*e7d0*/  @!P2 BRA `(.L_x_3119) ;  /* 0x000000240068a947 */ /* 0x001fea0003800000 */
.L_x_3165:
[C---:B0-----:R-:W-:Y:S01]  /*e7e0*/  LOP3.LUT R4, R0.reuse, R19, RZ, 0xfc, !PT ;  /* 0x0000001300047212 */ /* 0x041fe200078efcff */
[----:B------:R-:W-:Y:S05]  /*e7f0*/  WARPSYNC.ALL ;  /* 0x0000000000007948 */ /* 0x000fea0003800000 */
[----:B------:R-:W0:Y:S01]  /*e800*/  LDSM.16.MT88.4 R4, [R4+UR41+0xf200] ;  /* 0x00f200290404783b */ /* 0x000e220008004200 */
[C---:B------:R-:W-:Y:S02]  /*e810*/  VIADD R14, R0.reuse, 0x2800 ;  /* 0x00002800000e7836 */ /* 0x040fe40000000000 */
[C---:B------:R-:W-:Y:S02]  /*e820*/  VIADD R12, R0.reuse, 0x800 ;  /* 0x00000800000c7836 */ /* 0x040fe40000000000 */
[----:B------:R-:W-:-:S02]  /*e830*/  VIADD R13, R0, 0x5000 ;  /* 0x00005000000d7836 */ /* 0x000fc40000000000 */
[C---:B------:R-:W-:Y:S02]  /*e840*/  VIADD R15, R0.reuse, 0x1800 ;  /* 0x00001800000f7836 */ /* 0x040fe40000000000 */
[C---:B------:R-:W-:Y:S02]  /*e850*/  VIADD R21, R0.reuse, 0x2000 ;  /* 0x0000200000157836 */ /* 0x040fe40000000000 */
[----:B------:R-:W-:Y:S01]  /*e860*/  VIADD R20, R0, 0x5800 ;  /* 0x0000580000147836 */ /* 0x000fe20000000000 */
[C-C-:B0-----:R-:W-:Y:S02]  /*e870*/  PRMT R8, R4.reuse, 0x6420, R5.reuse ;  /* 0x0000642004087816 */ /* 0x141fe40000000005 */
[----:B------:R-:W-:Y:S02]  /*e880*/  PRMT R9, R4, 0x7531, R5 ;  /* 0x0000753104097816 */ /* 0x000fe40000000005 */
[----:B------:R-:W-:Y:S02]  /*e890*/  LOP3.LUT R4, R0, R18, RZ, 0xfc, !PT ;  /* 0x0000001200047212 */ /* 0x000fe400078efcff */
[----:B------:R-:W-:-:S02]  /*e8a0*/  PRMT R10, R6, 0x6420, R7 ;  /* 0x00006420060a7816 */ /* 0x000fc40000000007 */
[----:B------:R-:W-:Y:S01]  /*e8b0*/  PRMT R11, R6, 0x7531, R7 ;  /* 0x00007531060b7816 */ /* 0x000fe20000000007 */
[----:B------:R-:W-:-:S05]  /*e8c0*/  IMAD.IADD R4, R17, 0x1, R4 ;  /* 0x0000000111047824 */ /* 0x000fca00078e0204 */
[----:B------:R0:W-:Y:S02]  /*e8d0*/  STSM.16.M88.4 [R4], R8 ;  /* 0x0000000804007844 */ /* 0x0001e40000000200 */
[C---:B0-----:R-:W-:Y:S02]  /*e8e0*/  LOP3.LUT R4, R14.reuse, R19, RZ, 0xfc, !PT ;  /* 0x000000130e047212 */ /* 0x041fe400078efcff */
[----:B------:R-:W-:-:S04]  /*e8f0*/  LOP3.LUT R14, R14, R18, RZ, 0xfc, !PT ;  /* 0x000000120e0e7212 */ /* 0x000fc800078efcff */
[----:B------:R-:W0:Y:S01]  /*e900*/  LDSM.16.MT88.4 R4, [R4+UR41+0xf200] ;  /* 0x00f200290404783b */ /* 0x000e220008004200 */
[C---:B------:R-:W-:Y:S01]  /*e910*/  IMAD.IADD R14, R17.reuse, 0x1, R14 ;  /* 0x00000001110e7824 */ /* 0x040fe200078e020e */
        /* <DEDUP_REMOVED lines=46> */
[----:B------:R-:W-:Y:S01]  /*ec00*/  LOP3.LUT R4, R13, R19, RZ, 0xfc, !PT ;  /* 0x000000130d047212 */ /* 0x000fe200078efcff */
[----:B------:R-:W-:-:S02]  /*ec10*/  VIADD R13, R0, 0x4800 ;  /* 0x00004800000d7836 */ /* 0x000fc40000000000 */
[----:B------:R0:W-:Y:S04]  /*ec20*/  STSM.16.M88.4 [R14], R8 ;  /* 0x000000080e007844 */ /* 0x0001e80000000200 */
[----:B------:R-:W2:Y:S01]  /*ec30*/  LDSM.16.MT88.4 R4, [R4+UR41+0xf200] ;  /* 0x00f200290404783b */ /* 0x000ea20008004200 */
[----:B0-----:R-:W-:Y:S01]  /*ec40*/  VIADD R14, R0, 0x6000 ;  /* 0x00006000000e7836 */ /* 0x001fe20000000000 */
[C-C-:B--2---:R-:W-:Y:S02]  /*ec50*/  PRMT R8, R4.reuse, 0x6420, R5.reuse ;  /* 0x0000642004087816 */ /* 0x144fe40000000005 */
[----:B------:R-:W-:Y:S02]  /*ec60*/  PRMT R9, R4, 0x7531, R5 ;  /* 0x0000753104097816 */ /* 0x000fe40000000005 */
[----:B------:R-:W-:-:S02]  /*ec70*/  PRMT R10, R6, 0x6420, R7 ;  /* 0x00006420060a7816 */ /* 0x000fc40000000007 */
        /* <DEDUP_REMOVED lines=35> */
[C---:B------:R-:W-:Y:S02]  /*eeb0*/  VIADD R12, R0.reuse, 0x6800 ;  /* 0x00006800000c7836 */ /* 0x040fe40000000000 */
[----:B------:R-:W-:-:S03]  /*eec0*/  VIADD R0, R0, 0x7000 ;  /* 0x0000700000007836 */ /* 0x000fc60000000000 */
        /* <DEDUP_REMOVED lines=48> */
.L_x_3120:
[----:B--2---:R2:W-:Y:S01]  /*f1d0*/  SYNCS.ARRIVE.TRANS64.A1T0 RZ, [R3+URZ+0x33450], RZ ;  /* 0x033450ff03ff79a7 */ /* 0x0045e2000810003f */
[----:B------:R-:W-:Y:S06]  /*f1e0*/  BAR.SYNC.DEFER_BLOCKING 0x2, 0x80 ;  /* 0x0082000000007b1d */ /* 0x000fec0000010000 */
[----:B------:R-:W-:Y:S05]  /*f1f0*/  @!P0 BRA `(.L_x_3121) ;  /* 0x0000000000048947 */ /* 0x000fea0003800000 */
[----:B------:R-:W-:Y:S01]  /*f200*/  BPT.TRAP 0x1 ;  /* 0x000000040000795c */ /* 0x000fe20000300000 */
.L_x_3121:
[----:B------:R-:W3:Y:S04]  /*f210*/  LDL R4, [R1+0x14] ;  /* 0x0000140001047983 */ /* 0x000ee80000100800 */
[----:B0-----:R-:W4:Y:S01]  /*f220*/  LDL R0, [R1+0x18] ;  /* 0x0000180001007983 */ /* 0x001f220000100800 */
[----:B---3--:R-:W-:-:S13]  /*f230*/  ISETP.NE.AND P0, PT, R4, RZ, PT ;  /* 0x000000ff0400720c */ /* 0x008fda0003f05270 */
[----:B--2---:R-:W-:-:S05]  /*f240*/  @P0 VIADD R3, R3, 0x33480 ;  /* 0x0003348003030836 */ /* 0x004fca0000000000 */
[----:B----4-:R-:W-:-:S04]  /*f250*/  @P0 PRMT R3, R0, 0x654, R3 ;  /* 0x0000065400030816 */ /* 0x010fc80000000003 */
[----:B------:R0:W-:Y:S01]  /*f260*/  @P0 SYNCS.ARRIVE.TRANS64.RED.A1T0 RZ, [R3+URZ], RZ ;  /* 0x000000ff03ff09a7 */ /* 0x0001e2000810043f */
[----:B------:R-:W-:Y:S02]  /*f270*/  BPT.TRAP 0x1 ;  /* 0x000000040000795c */ /* 0x000fe40000300000 */
[----:B------:R2:W5:Y:S01]  /*f280*/  LDL R0, [R1+0x8] ;  /* 0x0000080001007983 */ /* 0x0005620000100800 */
[C---:B------:R-:W-:Y:S01]  /*f290*/  ISETP.GT.AND P0, PT, R2.reuse, RZ, PT ;  /* 0x000000ff0200720c */ /* 0x040fe20003f04270 */
[----:B------:R-:W-:Y:S02]  /*f2a0*/  VIADD R2, R2, 0xffffffff ;  /* 0xffffffff02027836 */ /* 0x000fe40000000000 */
[----:B------:R2:W5:Y:S10]  /*f2b0*/  LDL R8, [R1+0x4] ;  /* 0x0000040001087983 */ /* 0x0005740000100800 */
[----:B--2---:R-:W-:Y:S05]  /*f2c0*/  @P0 BRA `(.L_x_3122) ;  /* 0xffffffe800040947 */ /* 0x004fea000383ffff */
.L_x_3095:
[----:B-1---5:R-:W-:-:S05]  /*f2d0*/  IMAD.U32 R0, RZ, RZ, UR42 ;  /* 0x0000002aff007e24 */ /* 0x022fca000f8e00ff */
[----:B------:R-:W-:-:S13]  /*f2e0*/  ISETP.NE.AND P0, PT, R0, 0x3, PT ;  /* 0x000000030000780c */ /* 0x000fda0003f05270 */
[----:B------:R-:W-:Y:S05]  /*f2f0*/  @!P0 BRA `(.L_x_3123) ;  /* 0x0000000000048947 */ /* 0x000fea0003800000 */
[----:B------:R-:W-:Y:S01]  /*f300*/  BPT.TRAP 0x1 ;  /* 0x000000040000795c */ /* 0x000fe20000300000 */
.L_x_3123:
[----:B------:R-:W0:Y:S04]  /*f310*/  LDL R2, [R1+0x8] ;  /* 0x0000080001027983 */ /* 0x000e280000100800 */
[----:B------:R-:W2:Y:S01]  /*f320*/  LDL R0, [R1+0x4] ;  /* 0x0000040001007983 */ /* 0x000ea20000100800 */
[----:B------:R-:W-:Y:S01]  /*f330*/  BSSY B0, `(.L_x_3124) ;  /* 0x0000008000007945 */ /* 0x000fe20003800000 */
[----:B0-----:R-:W-:-:S04]  /*f340*/  LOP3.LUT R3, R2, 0x1, RZ, 0x3c, !PT ;  /* 0x0000000102037812 */ /* 0x001fc800078e3cff */
[----:B------:R-:W-:Y:S02]  /*f350*/  SHF.L.U32 R3, R3, 0x1f, RZ ;  /* 0x0000001f03037819 */ /* 0x000fe400000006ff */
[----:B--2---:R-:W-:-:S04]  /*f360*/  LEA R0, R0, UR41, 0x3 ;  /* 0x0000002900007c11 */ /* 0x004fc8000f8e18ff */
[----:B------:R-:W0:Y:S01]  /*f370*/  SYNCS.PHASECHK.TRANS64.TRYWAIT P2, [R0+URZ+0x33470], R3 ;  /* 0x03347003000075a7 */ /* 0x000e22000804017f */
[----:B------:R-:W-:-:S05]  /*f380*/  IMAD.U32 R2, RZ, RZ, UR47 ;  /* 0x0000002fff027e24 */ /* 0x000fca000f8e00ff */
[----:B------:R-:W-:Y:S01]  /*f390*/  ISETP.NE.AND P1, PT, R2, 0x3, PT ;  /* 0x000000030200780c */ /* 0x000fe20003f25270 */
[----:B0-----:R-:W-:-:S12]  /*f3a0*/  @!P2 BRA `(.L_x_3125) ;  /* 0x000000180088a947 */ /* 0x001fd80003800000 */
.L_x_3166:
[----:B------:R-:W-:Y:S05]  /*f3b0*/  BSYNC B0 ;  /* 0x0000000000007941 */ /* 0x000fea0003800000 */
.L_x_3124:
[----:B------:R-:W-:Y:S05]  /*f3c0*/  @!P1 BRA `(.L_x_3126) ;  /* 0x0000000000049947 */ /* 0x000fea0003800000 */
[----:B------:R-:W-:Y:S01]  /*f3d0*/  BPT.TRAP 0x1 ;  /* 0x000000040000795c */ /* 0x000fe20000300000 */
.L_x_3126:
[----:B------:R-:W0:Y:S02]  /*f3e0*/  LDL R2, [R1+0x8] ;  /* 0x0000080001027983 */ /* 0x000e240000100800 */
[----:B0-----:R-:W-:-:S04]  /*f3f0*/  SHF.L.U32 R3, R2, 0x1f, RZ ;  /* 0x0000001f02037819 */ /* 0x001fc800000006ff */
[----:B------:R-:W0:Y:S02]  /*f400*/  SYNCS.PHASECHK.TRANS64.TRYWAIT P2, [R0+URZ+0x33460], R3 ;  /* 0x03346003000075a7 */ /* 0x000e24000804017f */
[----:B0-----:R-:W-:Y:S05]  /*f410*/  @!P2 BRA `(.L_x_3127) ;  /* 0x000000180080a947 */ /* 0x001fea0003800000 */
.L_x_3167:
[----:B------:R-:W2:Y:S01]  /*f420*/  LDL R2, [R1+0x4] ;  /* 0x0000040001027983 */ /* 0x000ea20000100800 */
[----:B------:R-:W-:Y:S05]  /*f430*/  WARPSYNC.ALL ;  /* 0x0000000000007948 */ /* 0x000fea0003800000 */
[----:B--2---:R-:W-:-:S04]  /*f440*/  IMAD R2, R2, 0x7800, RZ ;  /* 0x0000780002027824 */ /* 0x004fc800078e02ff */
[C---:B------:R-:W-:Y:S01]  /*f450*/  VIADD R13, R2.reuse, 0x2800 ;  /* 0x00002800020d7836 */ /* 0x040fe20000000000 */
[C---:B------:R-:W-:Y:S01]  /*f460*/  LOP3.LUT R12, R2.reuse, R19, RZ, 0xfc, !PT ;  /* 0x00000013020c7212 */ /* 0x040fe200078efcff */
[C---:B------:R-:W-:Y:S01]  /*f470*/  VIADD R20, R2.reuse, 0x5000 ;  /* 0x0000500002147836 */ /* 0x040fe20000000000 */
[C---:B0-----:R-:W-:Y:S01]  /*f480*/  LOP3.LUT R3, R2.reuse, R18, RZ, 0xfc, !PT ;  /* 0x0000001202037212 */ /* 0x041fe200078efcff */
[C---:B------:R-:W-:Y:S02]  /*f490*/  VIADD R14, R2.reuse, 0x1800 ;  /* 0x00001800020e7836 */ /* 0x040fe40000000000 */
[----:B------:R0:W1:Y:S01]  /*f4a0*/  LDSM.16.MT88.4 R4, [R12+UR41+0xf200] ;  /* 0x00f200290c04783b */ /* 0x0000620008004200 */
[C---:B------:R-:W-:Y:S02]  /*f4b0*/  VIADD R16, R2.reuse, 0x2000 ;  /* 0x0000200002107836 */ /* 0x040fe40000000000 */
[----:B------:R-:W-:Y:S02]  /*f4c0*/  IMAD.IADD R3, R17, 0x1, R3 ;  /* 0x0000000111037824 */ /* 0x000fe400078e0203 */
[----:B------:R-:W-:-:S02]  /*f4d0*/  VIADD R15, R2, 0x5800 ;  /* 0x00005800020f7836 */ /* 0x000fc40000000000 */
[----:B0-----:R-:W-:Y:S01]  /*f4e0*/  VIADD R12, R2, 0x1000 ;  /* 0x00001000020c7836 */ /* 0x001fe20000000000 */
[C-C-:B-1----:R-:W-:Y:S02]  /*f4f0*/  PRMT R8, R4.reuse, 0x6420, R5.reuse ;  /* 0x0000642004087816 */ /* 0x142fe40000000005 */
[----:B------:R-:W-:Y:S02]  /*f500*/  PRMT R9, R4, 0x7531, R5 ;  /* 0x0000753104097816 */ /* 0x000fe40000000005 */
[C-C-:B------:R-:W-:Y:S02]  /*f510*/  PRMT R10, R6.reuse, 0x6420, R7.reuse ;  /* 0x00006420060a7816 */ /* 0x140fe40000000007 */
[----:B------:R-:W-:Y:S02]  /*f520*/  PRMT R11, R6, 0x7531, R7 ;  /* 0x00007531060b7816 */ /* 0x000fe40000000007 */
[C---:B------:R-:W-:Y:S02]  /*f530*/  LOP3.LUT R5, R13.reuse, R19, RZ, 0xfc, !PT ;  /* 0x000000130d057212 */ /* 0x040fe400078efcff */
[----:B------:R-:W-:Y:S01]  /*f540*/  LOP3.LUT R13, R13, R18, RZ, 0xfc, !PT ;  /* 0x000000120d0d7212 */ /* 0x000fe200078efcff */
[----:B------:R0:W-:Y:S04]  /*f550*/  STSM.16.M88.4 [R3], R8 ;  /* 0x0000000803007844 */ /* 0x0001e80000000200 */
[----:B------:R-:W1:Y:S01]  /*f560*/  LDSM.16.MT88.4 R4, [R5+UR41+0xf200] ;  /* 0x00f200290504783b */ /* 0x000e620008004200 */
[----:B------:R-:W-:-:S02]  /*f570*/  IMAD.IADD R13, R17, 0x1, R13 ;  /* 0x00000001110d7824 */ /* 0x000fc400078e020d */
[----:B0-----:R-:W-:Y:S01]  /*f580*/  VIADD R3, R2, 0x800 ;  /* 0x0000080002037836 */ /* 0x001fe20000000000 */
[C-C-:B-1----:R-:W-:Y:S02]  /*f590*/  PRMT R8, R4.reuse, 0x6420, R5.reuse ;  /* 0x0000642004087816 */ /* 0x142fe40000000005 */
[----:B------:R-:W-:Y:S02]  /*f5a0*/  PRMT R9, R4, 0x7531, R5 ;  /* 0x0000753104097816 */ /* 0x000fe40000000005 */
[----:B------:R-:W-:Y:S02]  /*f5b0*/  LOP3.LUT R4, R3, R18, RZ, 0xfc, !PT ;  /* 0x0000001203047212 */ /* 0x000fe400078efcff */
[C-C-:B------:R-:W-:Y:S02]  /*f5c0*/  PRMT R10, R6.reuse, 0x6420, R7.reuse ;  /* 0x00006420060a7816 */ /* 0x140fe40000000007 */
[----:B------:R-:W-:Y:S01]  /*f5d0*/  PRMT R11, R6, 0x7531, R7 ;  /* 0x00007531060b7816 */ /* 0x000fe20000000007 */
[----:B------:R-:W-:-:S05]  /*f5e0*/  IMAD.IADD R4, R17, 0x1, R4 ;  /* 0x0000000111047824 */ /* 0x000fca00078e0204 */
[----:B------:R0:W-:Y:S02]  /*f5f0*/  STSM.16.M88.4 [R4], R8 ;  /* 0x0000000804007844 */ /* 0x0001e40000000200 */
[----:B0-----:R-:W-:-:S06]  /*f600*/  LOP3.LUT R4, R20, R19, RZ, 0xfc, !PT ;  /* 0x0000001314047212 */ /* 0x001fcc00078efcff */
        /* <DEDUP_REMOVED lines=8> */
[----:B0-----:R-:W-:Y:S02]  /*f690*/  LOP3.LUT R4, R3, R19, RZ, 0xfc, !PT ;  /* 0x0000001303047212 */ /* 0x001fe400078efcff */
[----:B------:R-:W-:-:S04]  /*f6a0*/  LOP3.LUT R3, R14, R18, RZ, 0xfc, !PT ;  /* 0x000000120e037212 */ /* 0x000fc800078efcff */
[----:B------:R-:W0:Y:S01]  /*f6b0*/  LDSM.16.MT88.4 R4, [R4+UR41+0xf200] ;  /* 0x00f200290404783b */ /* 0x000e220008004200 */
[----:B------:R-:W-:Y:S01]  /*f6c0*/  IMAD.IADD R3, R17, 0x1, R3 ;  /* 0x0000000111037824 */ /* 0x000fe200078e0203 */
[C-C-:B0-----:R-:W-:Y:S02]  /*f6d0*/  PRMT R8, R4.reuse, 0x6420, R5.reuse ;  /* 0x0000642004087816 */ /* 0x141fe40000000005 */
        /* <DEDUP_REMOVED lines=27> */
[----:B------:R-:W1:Y:S01]  /*f890*/  LDSM.16.MT88.4 R4, [R4+UR41+0xf200] ;  /* 0x00f200290404783b */ /* 0x000e620008004200 */
[----:B0-----:R-:W-:Y:S01]  /*f8a0*/  VIADD R13, R2, 0x6000 ;  /* 0x00006000020d7836 */ /* 0x001fe20000000000 */
[C-C-:B-1----:R-:W-:Y:S02]  /*f8b0*/  PRMT R8, R4.reuse, 0x6420, R5.reuse ;  /* 0x0000642004087816 */ /* 0x142fe40000000005 */
[----:B------:R-:W-:Y:S02]  /*f8c0*/  PRMT R9, R4, 0x7531, R5 ;  /* 0x0000753104097816 */ /* 0x000fe40000000005 */
[----:B------:R-:W-:-:S02]  /*f8d0*/  PRMT R10, R6, 0x6420, R7 ;  /* 0x00006420060a7816 */ /* 0x000fc40000000007 */
        /* <DEDUP_REMOVED lines=12> */
[----:B------:R-:W-:Y:S01]  /*f9a0*/  LOP3.LUT R13, R13, R18, RZ, 0xfc, !PT ;  /* 0x000000120d0d7212 */ /* 0x000fe200078efcff */
[----:B------:R0:W-:Y:S04]  /*f9b0*/  STSM.16.M88.4 [R3], R8 ;  /* 0x0000000803007844 */ /* 0x0001e80000000200 */
[----:B------:R-:W1:Y:S01]  /*f9c0*/  LDSM.16.MT88.4 R4, [R4+UR41+0xf200] ;  /* 0x00f200290404783b */ /* 0x000e620008004200 */
[----:B------:R-:W-:Y:S02]  /*f9d0*/  IMAD.IADD R13, R17, 0x1, R13 ;  /* 0x00000001110d7824 */ /* 0x000fe400078e020d */
[----:B0-----:R-:W-:Y:S01]  /*f9e0*/  VIADD R3, R2, 0x4000 ;  /* 0x0000400002037836 */ /* 0x001fe20000000000 */
[C-C-:B-1----:R-:W-:Y:S02]  /*f9f0*/  PRMT R8, R4.reuse, 0x6420, R5.reuse ;  /* 0x0000642004087816 */ /* 0x142fe40000000005 */
[----:B------:R-:W-:-:S02]  /*fa00*/  PRMT R9, R4, 0x7531, R5 ;  /* 0x0000753104097816 */ /* 0x000fc40000000005 */
        /* <DEDUP_REMOVED lines=12> */
[----:B------:R-:W-:Y:S01]  /*fad0*/  IMAD.IADD R4, R17, 0x1, R4 ;  /* 0x0000000111047824 */ /* 0x000fe200078e0204 */
[----:B------:R-:W-:-:S04]  /*fae0*/  LOP3.LUT R12, R12, R19, RZ, 0xfc, !PT ;  /* 0x000000130c0c7212 */ /* 0x000fc800078efcff */
        /* <DEDUP_REMOVED lines=10> */
[C---:B0-----:R-:W-:Y:S02]  /*fb90*/  VIADD R3, R2.reuse, 0x6800 ;  /* 0x0000680002037836 */ /* 0x041fe40000000000 */
[----:B------:R-:W-:-:S03]  /*fba0*/  VIADD R2, R2, 0x7000 ;  /* 0x0000700002027836 */ /* 0x000fc60000000000 */
        /* <DEDUP_REMOVED lines=39> */
.L_x_3128:
[----:B-1----:R1:W-:Y:S01]  /*fe20*/  SYNCS.ARRIVE.TRANS64.A1T0 RZ, [R0+URZ+0x33450], RZ ;  /* 0x033450ff00ff79a7 */ /* 0x0023e2000810003f */
[----:B------:R-:W-:Y:S06]  /*fe30*/  BAR.SYNC.DEFER_BLOCKING 0x2, 0x80 ;  /* 0x0082000000007b1d */ /* 0x000fec0000010000 */
[----:B------:R-:W-:Y:S05]  /*fe40*/  @!P0 BRA `(.L_x_3129) ;  /* 0x0000000000048947 */ /* 0x000fea0003800000 */
[----:B------:R-:W-:Y:S01]  /*fe50*/  BPT.TRAP 0x1 ;  /* 0x000000040000795c */ /* 0x000fe20000300000 */
.L_x_3129:
[----:B------:R-:W2:Y:S04]  /*fe60*/  LDL R3, [R1+0x14] ;  /* 0x0000140001037983 */ /* 0x000ea80000100800 */
[----:B------:R-:W3:Y:S01]  /*fe70*/  LDL R2, [R1+0x18] ;  /* 0x0000180001027983 */ /* 0x000ee20000100800 */
[----:B--2---:R-:W-:-:S13]  /*fe80*/  ISETP.NE.AND P0, PT, R3, RZ, PT ;  /* 0x000000ff0300720c */ /* 0x004fda0003f05270 */
[----:B-1----:R-:W-:-:S05]  /*fe90*/  @P0 VIADD R0, R0, 0x33480 ;  /* 0x0003348000000836 */ /* 0x002fca0000000000 */
[----:B---3--:R-:W-:-:S04]  /*fea0*/  @P0 PRMT R0, R2, 0x654, R0 ;  /* 0x0000065402000816 */ /* 0x008fc80000000000 */
[----:B------:R1:W-:Y:S01]  /*feb0*/  @P0 SYNCS.ARRIVE.TRANS64.RED.A1T0 RZ, [R0+URZ], RZ ;  /* 0x000000ff00ff09a7 */ /* 0x0003e2000810043f */
[----:B------:R-:W-:Y:S02]  /*fec0*/  BPT.TRAP 0x1 ;  /* 0x000000040000795c */ /* 0x000fe40000300000 */
[----:B------:R-:W1:Y:S01]  /*fed0*/  LDL.LU R4, [R1+0x4] ;  /* 0x0000040001047983 */ /* 0x000e620000300800 */
[----:B------:R-:W2:Y:S03]  /*fee0*/  LDC R2, c[0x0][0xc34] ;  /* 0x00030d00ff027b82 */ /* 0x000ea60000000800 */
[----:B------:R-:W3:Y:S01]  /*fef0*/  LDL.LU R3, [R1+0x8] ;  /* 0x0000080001037983 */ /* 0x000ee20000300800 */
[----:B------:R-:W-:Y:S02]  /*ff00*/  UIADD3 UR50, UR43, UR50, URZ ;  /* 0x000000322b327290 */ /* 0x000fe4000fffe03f */
[----:B------:R-:W-:-:S04]  /*ff10*/  UIADD3 UR46, UR46, 0x1, URZ ;  /* 0x000000012e2e7890 */ /* 0x000fc8000fffe03f */
[----:B--2---:R-:W-:Y:S01]  /*ff20*/  ISETP.LE.AND P1, PT, R2, UR50, PT ;  /* 0x0000003202007c0c */ /* 0x004fe2000bf23270 */
[----:B-1----:R-:W-:-:S05]  /*ff30*/  VIADD R0, R4, 0x1 ;  /* 0x0000000104007836 */ /* 0x002fca0000000000 */
[----:B------:R-:W-:-:S04]  /*ff40*/  ISETP.NE.AND P0, PT, R0, 0x2, PT ;  /* 0x000000020000780c */ /* 0x000fc80003f05270 */
[----:B------:R-:W-:Y:S02]  /*ff50*/  SEL R2, RZ, 0x1, P0 ;  /* 0x00000001ff027807 */ /* 0x000fe40000000000 */
[----:B------:R-:W-:Y:S02]  /*ff60*/  SEL R0, R0, RZ, P0 ;  /* 0x000000ff00007207 */ /* 0x000fe40000000000 */
[----:B---3--:R-:W-:-:S03]  /*ff70*/  LOP3.LUT R3, R3, R2, RZ, 0x3c, !PT ;  /* 0x0000000203037212 */ /* 0x008fc600078e3cff */
[----:B------:R2:W-:Y:S04]  /*ff80*/  STL [R1+0x4], R0 ;  /* 0x0000040001007387 */ /* 0x0005e80000100800 */
[----:B------:R2:W-:Y:S01]  /*ff90*/  STL [R1+0x8], R3 ;  /* 0x0000080301007387 */ /* 0x0005e20000100800 */
[----:B------:R-:W-:Y:S05]  /*ffa0*/  @!P1 BRA `(.L_x_3130) ;  /* 0xffffffc000309947 */ /* 0x000fea000383ffff */
[----:B------:R-:W-:-:S12]  /*ffb0*/  ULOP3.LUT UR46, UR46, 0x1, URZ, 0xc, !UPT ;  /* 0x000000012e2e7892 */ /* 0x000fd8000f8e0c3f */
.L_x_3075:
[----:B--2---:R-:W0:Y:S01]  /*ffc0*/  S2R R3, SR_CgaCtaId ;  /* 0x0000000000037919 */ /* 0x004e220000008800 */
[----:B------:R-:W-:-:S04]  /*ffd0*/  MOV R0, 0x400 ;  /* 0x0000040000007802 */ /* 0x000fc80000000f00 */
[----:B0-----:R-:W-:Y:S01]  /*ffe0*/  LEA R9, R3, R0, 0x18 ;  /* 0x0000000003097211 */ /* 0x001fe200078ec0ff */
[----:B------:R-:W-:-:S05]  /*fff0*/  IMAD.U32 R0, RZ, RZ, UR46 ;  /* 0x0000002eff007e24 */ /* 0x000fca000f8e00ff */
[----:B------:R-:W-:-:S04]  /*10000*/  SHF.L.U32 R0, R0, 0x1f, RZ ;  /* 0x0000001f00007819 */ /* 0x000fc800000006ff */
[----:B------:R-:W0:Y:S02]  /*10010*/  SYNCS.PHASECHK.TRANS64.TRYWAIT P0, [R9+URZ+0x33420], R0 ;  /* 0x03342000090075a7 */ /* 0x000e24000800017f */
[----:B0-----:R-:W-:Y:S05]  /*10020*/  @!P0 BRA `(.L_x_3131) ;  /* 0x0000000c00908947 */ /* 0x001fea0003800000 */
.L_x_3168:
        /* <DEDUP_REMOVED lines=14> */
.L_x_3134:
[----:B------:R-:W2:Y:S04]  /*10110*/  LDL R2, [R1+0x4] ;  /* 0x0000040001027983 */ /* 0x000ea80000100800 */
        /* <DEDUP_REMOVED lines=13> */
.L_x_3169:
[----:B------:R-:W1:Y:S02]  /*101f0*/  SYNCS.PHASECHK.TRANS64.TRYWAIT P1, [R7+URZ], R0 ;  /* 0x00000000070075a7 */ /* 0x000e64000802017f */
[----:B-1----:R-:W-:Y:S05]  /*10200*/  @!P1 BRA `(.L_x_3136) ;  /* 0x0000000c00409947 */ /* 0x002fea0003800000 */
.L_x_3170:
[----:B------:R-:W-:Y:S05]  /*10210*/  @!P0 BRA `(.L_x_3137) ;  /* 0x0000000000048947 */ /* 0x000fea0003800000 */
[----:B------:R-:W-:Y:S01]  /*10220*/  BPT.TRAP 0x1 ;  /* 0x000000040000795c */ /* 0x000fe20000300000 */
.L_x_3137:
[----:B------:R-:W0:Y:S02]  /*10230*/  LDL.LU R2, [R1+0x4] ;  /* 0x0000040001027983 */ /* 0x000e240000300800 */
[----:B0-----:R-:W-:-:S04]  /*10240*/  IMAD R5, R2, 0x8, R9 ;  /* 0x0000000802057824 */ /* 0x001fc800078e0209 */
[----:B------:R-:W0:Y:S02]  /*10250*/  SYNCS.PHASECHK.TRANS64.TRYWAIT P1, [R5+URZ+0x33460], R4 ;  /* 0x03346004050075a7 */ /* 0x000e24000802017f */
[----:B0-----:R-:W-:Y:S05]  /*10260*/  @!P1 BRA `(.L_x_3138) ;  /* 0x0000000c003c9947 */ /* 0x001fea0003800000 */
.L_x_3171:
[----:B------:R-:W-:Y:S05]  /*10270*/  @!P0 BRA `(.L_x_3139) ;  /* 0x0000000000048947 */ /* 0x000fea0003800000 */
[----:B------:R-:W-:Y:S01]  /*10280*/  BPT.TRAP 0x1 ;  /* 0x000000040000795c */ /* 0x000fe20000300000 */
.L_x_3139:
[----:B------:R-:W-:-:S04]  /*10290*/  IMAD R3, R3, 0x8, R9 ;  /* 0x0000000803037824 */ /* 0x000fc800078e0209 */
[----:B------:R-:W2:Y:S02]  /*102a0*/  SYNCS.PHASECHK.TRANS64.TRYWAIT P1, [R3+URZ+0x33460], R0 ;  /* 0x03346000030075a7 */ /* 0x000ea4000802017f */
[----:B--2---:R-:W-:Y:S05]  /*102b0*/  @!P1 BRA `(.L_x_3140) ;  /* 0x0000000c003c9947 */ /* 0x004fea0003800000 */
.L_x_3172:
[----:B------:R-:W-:Y:S05]  /*102c0*/  @!P0 BRA `(.L_x_3141) ;  /* 0x0000000000048947 */ /* 0x000fea0003800000 */
[----:B------:R-:W-:Y:S01]  /*102d0*/  BPT.TRAP 0x1 ;  /* 0x000000040000795c */ /* 0x000fe20000300000 */
.L_x_3141:
[----:B------:R-:W3:Y:S02]  /*102e0*/  SYNCS.PHASECHK.TRANS64.TRYWAIT P0, [R5+URZ+0x33480], R4 ;  /* 0x03348004050075a7 */ /* 0x000ee4000800017f */
[----:B---3--:R-:W-:Y:S05]  /*102f0*/  @!P0 BRA `(.L_x_3142) ;  /* 0x0000000c00408947 */ /* 0x008fea0003800000 */
.L_x_3143:
[----:B----4-:R4:W0:Y:S02]  /*10300*/  SYNCS.PHASECHK.TRANS64.TRYWAIT P0, [R3+URZ+0x33480], R0 ;  /* 0x03348000030075a7 */ /* 0x010824000800017f */
[----:B0-----:R-:W-:Y:S05]  /*10310*/  @!P0 NANOSLEEP.SYNCS 0x989680 ;  /* 0x009896800000895d */ /* 0x001fea0003900000 */
[----:B------:R-:W0:Y:S02]  /*10320*/  @!P0 SYNCS.PHASECHK.TRANS64 P0, [R3+URZ+0x33480], R0 ;  /* 0x03348000030085a7 */ /* 0x000e24000800007f */
[----:B0-----:R-:W-:Y:S05]  /*10330*/  @!P0 BRA `(.L_x_3143) ;  /* 0xfffffffc00f08947 */ /* 0x001fea000383ffff */
.L_x_3133:
[----:B------:R-:W-:Y:S05]  /*10340*/  BSYNC B0 ;  /* 0x0000000000007941 */ /* 0x000fea0003800000 */
.L_x_3132:
[----:B------:R-:W-:Y:S05]  /*10350*/  EXIT ;  /* 0x000000000000794d */ /* 0x000fea0003800000 */
.L_x_3043:
[----:B0-----:R-:W-:-:S04]  /*10360*/  IMAD.U32 R3, RZ, RZ, UR39 ;  /* 0x00000027ff037e24 */ /* 0x001fc8000f8e00ff */
[----:B------:R0:W1:Y:S03]  /*10370*/  SYNCS.PHASECHK.TRANS64.TRYWAIT P1, [R3+URZ+0x33400], R8 ;  /* 0x03340008030075a7 */ /* 0x000066000802017f */
[----:B-1----:R-:W-:Y:S05]  /*10380*/  @!P1 NANOSLEEP.SYNCS 0x989680 ;  /* 0x009896800000995d */ /* 0x002fea0003900000 */
[----:B------:R-:W1:Y:S02]  /*10390*/  @!P1 SYNCS.PHASECHK.TRANS64 P1, [R3+URZ+0x33400], R8 ;  /* 0x03340008030095a7 */ /* 0x000e64000802007f */
[----:B-1----:R-:W-:Y:S05]  /*103a0*/  @!P1 BRA `(.L_x_3043) ;  /* 0xfffffffc00ec9947 */ /* 0x002fea000383ffff */
[----:B------:R-:W-:Y:S05]  /*103b0*/  BRA `(.L_x_3144) ;  /* 0xffffff1400947947 */ /* 0x000fea000383ffff */
.L_x_3047:
[----:B-1----:R1:W2:Y:S02]  /*103c0*/  SYNCS.PHASECHK.TRANS64.TRYWAIT P1, [R3+URZ+0x33430], R4 ;  /* 0x03343004030075a7 */ /* 0x0022a4000802017f */
[----:B--2---:R-:W-:Y:S05]  /*103d0*/  @!P1 NANOSLEEP.SYNCS 0x989680 ;  /* 0x009896800000995d */ /* 0x004fea0003900000 */
[----:B------:R-:W2:Y:S02]  /*103e0*/  @!P1 SYNCS.PHASECHK.TRANS64 P1, [R3+URZ+0x33430], R4 ;  /* 0x03343004030095a7 */ /* 0x000ea4000802007f */
[----:B--2---:R-:W-:Y:S05]  /*103f0*/  @!P1 BRA `(.L_x_3047) ;  /* 0xfffffffc00f09947 */ /* 0x004fea000383ffff */
[----:B------:R-:W-:Y:S05]  /*10400*/  BRA `(.L_x_3046) ;  /* 0xffffff1400b07947 */ /* 0x000fea000383ffff */
.L_x_3053:
[----:B-1----:R-:W-:-:S04]  /*10410*/  IMAD.U32 R8, RZ, RZ, UR6 ;  /* 0x00000006ff087e24 */ /* 0x002fc8000f8e00ff */
[----:B------:R1:W2:Y:S03]  /*10420*/  SYNCS.PHASECHK.TRANS64.TRYWAIT P1, [R8+URZ+0x33430], R7 ;  /* 0x03343007080075a7 */ /* 0x0002a6000802017f */
[----:B--2---:R-:W-:Y:S05]  /*10430*/  @!P1 NANOSLEEP.SYNCS 0x989680 ;  /* 0x009896800000995d */ /* 0x004fea0003900000 */
[----:B------:R-:W2:Y:S02]  /*10440*/  @!P1 SYNCS.PHASECHK.TRANS64 P1, [R8+URZ+0x33430], R7 ;  /* 0x03343007080095a7 */ /* 0x000ea4000802007f */
[----:B--2---:R-:W-:Y:S05]  /*10450*/  @!P1 BRA `(.L_x_3053) ;  /* 0xfffffffc00ec9947 */ /* 0x004fea000383ffff */
[----:B------:R-:W-:Y:S05]  /*10460*/  BRA `(.L_x_3050) ;  /* 0xffffff5000547947 */ /* 0x000fea000383ffff */
.L_x_3057:
[----:B-1----:R-:W-:-:S04]  /*10470*/  IMAD.U32 R8, RZ, RZ, UR6 ;  /* 0x00000006ff087e24 */ /* 0x002fc8000f8e00ff */
[----:B------:R1:W2:Y:S03]  /*10480*/  SYNCS.PHASECHK.TRANS64.TRYWAIT P1, [R8+URZ+0x33450], R7 ;  /* 0x03345007080075a7 */ /* 0x0002a6000802017f */
[----:B--2---:R-:W-:Y:S05]  /*10490*/  @!P1 NANOSLEEP.SYNCS 0x989680 ;  /* 0x009896800000995d */ /* 0x004fea0003900000 */
[----:B------:R-:W2:Y:S02]  /*104a0*/  @!P1 SYNCS.PHASECHK.TRANS64 P1, [R8+URZ+0x33450], R7 ;  /* 0x03345007080095a7 */ /* 0x000ea4000802007f */
[----:B--2---:R-:W-:Y:S05]  /*104b0*/  @!P1 BRA `(.L_x_3057) ;  /* 0xfffffffc00ec9947 */ /* 0x004fea000383ffff */
[----:B------:R-:W-:Y:S05]  /*104c0*/  BRA `(.L_x_3054) ;  /* 0xffffff5c005c7947 */ /* 0x000fea000383ffff */
.L_x_3064:
[----:B-1----:R-:W-:-:S04]  /*104d0*/  IMAD.U32 R5, RZ, RZ, UR4 ;  /* 0x00000004ff057e24 */ /* 0x002fc8000f8e00ff */
[----:B------:R1:W2:Y:S03]  /*104e0*/  SYNCS.PHASECHK.TRANS64.TRYWAIT P1, [R5+URZ+0x33450], R0 ;  /* 0x03345000050075a7 */ /* 0x0002a6000802017f */
[----:B--2---:R-:W-:Y:S05]  /*104f0*/  @!P1 NANOSLEEP.SYNCS 0x989680 ;  /* 0x009896800000995d */ /* 0x004fea0003900000 */
[----:B------:R-:W2:Y:S02]  /*10500*/  @!P1 SYNCS.PHASECHK.TRANS64 P1, [R5+URZ+0x33450], R0 ;  /* 0x03345000050095a7 */ /* 0x000ea4000802007f */
[----:B--2---:R-:W-:Y:S05]  /*10510*/  @!P1 BRA `(.L_x_3064) ;  /* 0xfffffffc00ec9947 */ /* 0x004fea000383ffff */
[----:B------:R-:W-:Y:S05]  /*10520*/  BRA `(.L_x_3063) ;  /* 0xffffff8800407947 */ /* 0x000fea000383ffff */
.L_x_3080:
[----:B------:R-:W-:Y:S02]  /*10530*/  IMAD.MOV.U32 R13, RZ, RZ, R6 ;  /* 0x000000ffff0d7224 */ /* 0x000fe400078e0006 */
[----:B------:R-:W-:Y:S02]  /*10540*/  IMAD.MOV.U32 R12, RZ, RZ, RZ ;  /* 0x000000ffff0c7224 */ /* 0x000fe400078e00ff */
[----:B------:R-:W-:Y:S02]  /*10550*/  IMAD.MOV.U32 R11, RZ, RZ, 0x1f ;  /* 0x0000001fff0b7424 */ /* 0x000fe400078e00ff */
[----:B------:R-:W-:-:S07]  /*10560*/  IMAD.MOV.U32 R15, RZ, RZ, -0x1 ;  /* 0xffffffffff0f7424 */ /* 0x000fce00078e00ff */
[----:B01----:R-:W-:Y:S05]  /*10570*/  WARPSYNC.COLLECTIVE R15, `(.L_x_3145) ;  /* 0x000000000f087348 */ /* 0x003fea0003c00000 */
[----:B------:R2:W3:Y:S02]  /*10580*/  SHFL.IDX P6, R14, R13, R12, R11 ;  /* 0x0000000c0d0e7389 */ /* 0x0004e400000c000b */
[----:B0123--:R-:W-:Y:S01]  /*10590*/  ENDCOLLECTIVE ;  /* 0x000000000000791b */ /* 0x00ffe20003800000 */
.L_x_3145:
[----:B------:R-:W-:Y:S05]  /*105a0*/  BRA `(.L_x_3146) ;  /* 0xffffffc000cc7947 */ /* 0x000fea000383ffff */
.L_x_3082:
[----:B------:R-:W-:Y:S01]  /*105b0*/  BSSY B0, `(.L_x_3147) ;  /* 0x0000006000007945 */ /* 0x000fe20003800000 */
[----:B------:R-:W-:-:S07]  /*105c0*/  IMAD.MOV.U32 R15, RZ, RZ, -0x1 ;  /* 0xffffffffff0f7424 */ /* 0x000fce00078e00ff */
[----:B01----:R-:W-:Y:S05]  /*105d0*/  WARPSYNC.COLLECTIVE R15, `(.L_x_3148) ;  /* 0x000000000f0c7348 */ /* 0x003fea0003c00000 */
[----:B------:R-:W-:Y:S02]  /*105e0*/  ELECT P6, UR62, PT ;  /* 0x00000000003e782f */ /* 0x000fe400038c0000 */
[----:B------:R-:W-:Y:S01]  /*105f0*/  MOV R14, UR62 ;  /* 0x0000003e000e7c02 */ /* 0x000fe20008000f00 */
[----:B01----:R-:W-:Y:S10]  /*10600*/  ENDCOLLECTIVE ;  /* 0x000000000000791b */ /* 0x003ff40003800000 */
.L_x_3148:
[----:B------:R-:W-:Y:S05]  /*10610*/  BSYNC B0 ;  /* 0x0000000000007941 */ /* 0x000fea0003800000 */
.L_x_3147:
[----:B------:R-:W-:Y:S05]  /*10620*/  BRA `(.L_x_3149) ;  /* 0xffffffc000dc7947 */ /* 0x000fea000383ffff */
.L_x_3084:
[----:B-1----:R1:W2:Y:S02]  /*10630*/  SYNCS.PHASECHK.TRANS64.TRYWAIT P0, [R4+URZ+0x33480], R3 ;  /* 0x03348003040075a7 */ /* 0x0022a4000800017f */
[----:B--2---:R-:W-:Y:S05]  /*10640*/  @!P0 NANOSLEEP.SYNCS 0x989680 ;  /* 0x009896800000895d */ /* 0x004fea0003900000 */
[----:B------:R-:W2:Y:S02]  /*10650*/  @!P0 SYNCS.PHASECHK.TRANS64 P0, [R4+URZ+0x33480], R3 ;  /* 0x03348003040085a7 */ /* 0x000ea4000800007f */
[----:B--2---:R-:W-:Y:S05]  /*10660*/  @!P0 BRA `(.L_x_3084) ;  /* 0xfffffffc00f08947 */ /* 0x004fea000383ffff */
[----:B------:R-:W-:Y:S05]  /*10670*/  BRA `(.L_x_3150) ;  /* 0xffffffc4002c7947 */ /* 0x000fea000383ffff */
.L_x_3087:
[----:B0-----:R0:W2:Y:S02]  /*10680*/  SYNCS.PHASECHK.TRANS64.TRYWAIT P0, [R4+URZ+0x33440], R3 ;  /* 0x03344003040075a7 */ /* 0x0010a4000800017f */
[----:B--2---:R-:W-:Y:S05]  /*10690*/  @!P0 NANOSLEEP.SYNCS 0x989680 ;  /* 0x009896800000895d */ /* 0x004fea0003900000 */
[----:B------:R-:W2:Y:S02]  /*106a0*/  @!P0 SYNCS.PHASECHK.TRANS64 P0, [R4+URZ+0x33440], R3 ;  /* 0x03344003040085a7 */ /* 0x000ea4000800007f */
[----:B--2---:R-:W-:Y:S05]  /*106b0*/  @!P0 BRA `(.L_x_3087) ;  /* 0xfffffffc00f08947 */ /* 0x004fea000383ffff */
[----:B------:R-:W-:Y:S05]  /*106c0*/  BRA `(.L_x_3151) ;  /* 0xffffffc400ec7947 */ /* 0x000fea000383ffff */
.L_x_3091:
[----:B------:R-:W-:Y:S01]  /*106d0*/  IMAD.MOV.U32 R13, RZ, RZ, R3 ;  /* 0x000000ffff0d7224 */ /* 0x000fe200078e0003 */
[----:B------:R-:W-:Y:S01]  /*106e0*/  LOP3.LUT R7, R7, 0x7f, RZ, 0xc0, !PT ;  /* 0x0000007f07077812 */ /* 0x000fe200078ec0ff */
[----:B------:R-:W-:Y:S02]  /*106f0*/  IMAD.MOV.U32 R12, RZ, RZ, RZ ;  /* 0x000000ffff0c7224 */ /* 0x000fe400078e00ff */
[----:B------:R-:W-:Y:S01]  /*10700*/  IMAD.MOV.U32 R11, RZ, RZ, 0x1c1f ;  /* 0x00001c1fff0b7424 */ /* 0x000fe200078e00ff */
[----:B------:R-:W-:Y:S01]  /*10710*/  SHF.R.U32.HI R0, RZ, 0x2, R7 ;  /* 0x00000002ff007819 */ /* 0x000fe20000011607 */
[----:B------:R-:W-:-:S04]  /*10720*/  IMAD.MOV.U32 R15, RZ, RZ, -0x1 ;  /* 0xffffffffff0f7424 */ /* 0x000fc800078e00ff */
[----:B------:R-:W-:-:S07]  /*10730*/  IMAD.IADD R0, R0, 0x1, R5 ;  /* 0x0000000100007824 */ /* 0x000fce00078e0205 */
[----:B-----5:R-:W-:Y:S05]  /*10740*/  WARPSYNC.COLLECTIVE R15, `(.L_x_3152) ;  /* 0x000000000f087348 */ /* 0x020fea0003c00000 */
[----:B------:R0:W1:Y:S02]  /*10750*/  SHFL.IDX P6, R14, R13, R12, R11 ;  /* 0x0000000c0d0e7389 */ /* 0x00006400000c000b */
[----:B01---5:R-:W-:Y:S01]  /*10760*/  ENDCOLLECTIVE ;  /* 0x000000000000791b */ /* 0x023fe20003800000 */
.L_x_3152:
[----:B------:R-:W-:Y:S02]  /*10770*/  VIADD R5, R0, 0x20 ;  /* 0x0000002000057836 */ /* 0x000fe40000000000 */
[----:B------:R-:W-:Y:S02]  /*10780*/  IMAD.MOV.U32 R13, RZ, RZ, R4 ;  /* 0x000000ffff0d7224 */ /* 0x000fe400078e0004 */
[----:B------:R-:W-:-:S07]  /*10790*/  IMAD.MOV.U32 R6, RZ, RZ, R14 ;  /* 0x000000ffff067224 */ /* 0x000fce00078e000e */
[----:B------:R-:W-:Y:S05]  /*107a0*/  WARPSYNC.COLLECTIVE R15, `(.L_x_3153) ;  /* 0x000000000f087348 */ /* 0x000fea0003c00000 */
[----:B------:R0:W1:Y:S02]  /*107b0*/  SHFL.IDX P6, R14, R13, R12, R11 ;  /* 0x0000000c0d0e7389 */ /* 0x00006400000c000b */
[----:B01----:R-:W-:Y:S01]  /*107c0*/  ENDCOLLECTIVE ;  /* 0x000000000000791b */ /* 0x003fe20003800000 */
.L_x_3153:
        /* <DEDUP_REMOVED lines=9> */
.L_x_3154:
        /* <DEDUP_REMOVED lines=17> */
.L_x_3155:
[----:B------:R-:W-:Y:S02]  /*10970*/  IMAD.MOV.U32 R13, RZ, RZ, R3 ;  /* 0x000000ffff0d7224 */ /* 0x000fe400078e0003 */
[----:B------:R-:W-:Y:S02]  /*10980*/  IMAD.MOV.U32 R12, RZ, RZ, 0x2 ;  /* 0x00000002ff0c7424 */ /* 0x000fe400078e00ff */
[----:B------:R-:W-:-:S07]  /*10990*/  IMAD.MOV.U32 R6, RZ, RZ, R14 ;  /* 0x000000ffff067224 */ /* 0x000fce00078e000e */
[----:B------:R-:W-:Y:S05]  /*109a0*/  WARPSYNC.COLLECTIVE R15, `(.L_x_3156) ;  /* 0x000000000f087348 */ /* 0x000fea0003c00000 */
[----:B------:R0:W1:Y:S02]  /*109b0*/  SHFL.IDX P6, R14, R13, R12, R11 ;  /* 0x0000000c0d0e7389 */ /* 0x00006400000c000b */
[----:B01----:R-:W-:Y:S01]  /*109c0*/  ENDCOLLECTIVE ;  /* 0x000000000000791b */ /* 0x003fe20003800000 */
.L_x_3156:
        /* <DEDUP_REMOVED lines=16> */
.L_x_3157:
[----:B------:R-:W-:Y:S02]  /*10ad0*/  IMAD.MOV.U32 R13, RZ, RZ, R3 ;  /* 0x000000ffff0d7224 */ /* 0x000fe400078e0003 */
[----:B------:R-:W-:Y:S02]  /*10ae0*/  IMAD.MOV.U32 R12, RZ, RZ, 0x3 ;  /* 0x00000003ff0c7424 */ /* 0x000fe400078e00ff */
[----:B------:R-:W-:-:S07]  /*10af0*/  IMAD.MOV.U32 R6, RZ, RZ, R14 ;  /* 0x000000ffff067224 */ /* 0x000fce00078e000e */
[----:B------:R-:W-:Y:S05]  /*10b00*/  WARPSYNC.COLLECTIVE R15, `(.L_x_3158) ;  /* 0x000000000f087348 */ /* 0x000fea0003c00000 */
[----:B------:R0:W1:Y:S02]  /*10b10*/  SHFL.IDX P6, R14, R13, R12, R11 ;  /* 0x0000000c0d0e7389 */ /* 0x00006400000c000b */
[----:B01----:R-:W-:Y:S01]  /*10b20*/  ENDCOLLECTIVE ;  /* 0x000000000000791b */ /* 0x003fe20003800000 */
.L_x_3158:
        /* <DEDUP_REMOVED lines=14> */
.L_x_3159:
[----:B------:R-:W-:Y:S01]  /*10c10*/  IMAD.MOV.U32 R4, RZ, RZ, R14 ;  /* 0x000000ffff047224 */ /* 0x000fe200078e000e */
[----:B------:R-:W-:Y:S06]  /*10c20*/  BRA `(.L_x_3160) ;  /* 0xffffffcc00347947 */ /* 0x000fec000383ffff */
.L_x_3094:
[----:B-1----:R-:W-:-:S04]  /*10c30*/  IMAD.U32 R2, RZ, RZ, UR41 ;  /* 0x00000029ff027e24 */ /* 0x002fc8000f8e00ff */
[----:B------:R1:W2:Y:S03]  /*10c40*/  SYNCS.PHASECHK.TRANS64.TRYWAIT P0, [R2+URZ+0x33420], R0 ;  /* 0x03342000020075a7 */ /* 0x0002a6000800017f */
[----:B--2---:R-:W-:Y:S05]  /*10c50*/  @!P0 NANOSLEEP.SYNCS 0x989680 ;  /* 0x009896800000895d */ /* 0x004fea0003900000 */
[----:B------:R-:W2:Y:S02]  /*10c60*/  @!P0 SYNCS.PHASECHK.TRANS64 P0, [R2+URZ+0x33420], R0 ;  /* 0x03342000020085a7 */ /* 0x000ea4000800007f */
[----:B--2---:R-:W-:Y:S05]  /*10c70*/  @!P0 BRA `(.L_x_3094) ;  /* 0xfffffffc00ec8947 */ /* 0x004fea000383ffff */
[----:B------:R-:W-:Y:S05]  /*10c80*/  BRA `(.L_x_3161) ;  /* 0xffffffcc00787947 */ /* 0x000fea000383ffff */
.L_x_3100:
[----:B0-----:R0:W2:Y:S02]  /*10c90*/  SYNCS.PHASECHK.TRANS64.TRYWAIT P0, [R6+URZ+0x33480], R5 ;  /* 0x03348005060075a7 */ /* 0x0010a4000800017f */
[----:B--2---:R-:W-:Y:S05]  /*10ca0*/  @!P0 NANOSLEEP.SYNCS 0x989680 ;  /* 0x009896800000895d */ /* 0x004fea0003900000 */
[----:B------:R-:W2:Y:S02]  /*10cb0*/  @!P0 SYNCS.PHASECHK.TRANS64 P0, [R6+URZ+0x33480], R5 ;  /* 0x03348005060085a7 */ /* 0x000ea4000800007f */
[----:B--2---:R-:W-:Y:S05]  /*10cc0*/  @!P0 BRA `(.L_x_3100) ;  /* 0xfffffffc00f08947 */ /* 0x004fea000383ffff */
[----:B------:R-:W-:Y:S05]  /*10cd0*/  BRA `(.L_x_3162) ;  /* 0xffffffd0001c7947 */ /* 0x000fea000383ffff */
.L_x_3108:
[----:B--2---:R2:W3:Y:S02]  /*10ce0*/  SYNCS.PHASECHK.TRANS64.TRYWAIT P0, [R6+URZ+0x33440], R5 ;  /* 0x03344005060075a7 */ /* 0x0044e4000800017f */
[----:B---3--:R-:W-:Y:S05]  /*10cf0*/  @!P0 NANOSLEEP.SYNCS 0x989680 ;  /* 0x009896800000895d */ /* 0x008fea0003900000 */
[----:B------:R-:W3:Y:S02]  /*10d00*/  @!P0 SYNCS.PHASECHK.TRANS64 P0, [R6+URZ+0x33440], R5 ;  /* 0x03344005060085a7 */ /* 0x000ee4000800007f */
[----:B---3--:R-:W-:Y:S05]  /*10d10*/  @!P0 BRA `(.L_x_3108) ;  /* 0xfffffffc00f08947 */ /* 0x008fea000383ffff */
[----:B------:R-:W-:Y:S05]  /*10d20*/  BRA `(.L_x_3163) ;  /* 0xffffffd400587947 */ /* 0x000fea000383ffff */
.L_x_3117:
[----:B0-----:R0:W2:Y:S02]  /*10d30*/  SYNCS.PHASECHK.TRANS64.TRYWAIT P2, [R3+URZ+0x33470], R4 ;  /* 0x03347004030075a7 */ /* 0x0010a4000804017f */
[----:B--2---:R-:W-:Y:S05]  /*10d40*/  @!P2 NANOSLEEP.SYNCS 0x989680 ;  /* 0x009896800000a95d */ /* 0x004fea0003900000 */
[----:B------:R-:W2:Y:S02]  /*10d50*/  @!P2 SYNCS.PHASECHK.TRANS64 P2, [R3+URZ+0x33470], R4 ;  /* 0x033470040300a5a7 */ /* 0x000ea4000804007f */
[----:B--2---:R-:W-:Y:S05]  /*10d60*/  @!P2 BRA `(.L_x_3117) ;  /* 0xfffffffc00f0a947 */ /* 0x004fea000383ffff */
[----:B------:R-:W-:Y:S05]  /*10d70*/  BRA `(.L_x_3164) ;  /* 0xffffffd8007c7947 */ /* 0x000fea000383ffff */
.L_x_3119:
[----:B0-----:R0:W2:Y:S02]  /*10d80*/  SYNCS.PHASECHK.TRANS64.TRYWAIT P2, [R3+URZ+0x33460], R4 ;  /* 0x03346004030075a7 */ /* 0x0010a4000804017f */
[----:B--2---:R-:W-:Y:S05]  /*10d90*/  @!P2 NANOSLEEP.SYNCS 0x989680 ;  /* 0x009896800000a95d */ /* 0x004fea0003900000 */
[----:B------:R-:W2:Y:S02]  /*10da0*/  @!P2 SYNCS.PHASECHK.TRANS64 P2, [R3+URZ+0x33460], R4 ;  /* 0x033460040300a5a7 */ /* 0x000ea4000804007f */
[----:B--2---:R-:W-:Y:S05]  /*10db0*/  @!P2 BRA `(.L_x_3119) ;  /* 0xfffffffc00f0a947 */ /* 0x004fea000383ffff */
[----:B------:R-:W-:Y:S05]  /*10dc0*/  BRA `(.L_x_3165) ;  /* 0xffffffd800847947 */ /* 0x000fea000383ffff */
.L_x_3125:
[----:B0-----:R0:W1:Y:S02]  /*10dd0*/  SYNCS.PHASECHK.TRANS64.TRYWAIT P2, [R0+URZ+0x33470], R3 ;  /* 0x03347003000075a7 */ /* 0x001064000804017f */
[----:B-1----:R-:W-:Y:S05]  /*10de0*/  @!P2 NANOSLEEP.SYNCS 0x989680 ;  /* 0x009896800000a95d */ /* 0x002fea0003900000 */
[----:B------:R-:W1:Y:S02]  /*10df0*/  @!P2 SYNCS.PHASECHK.TRANS64 P2, [R0+URZ+0x33470], R3 ;  /* 0x033470030000a5a7 */ /* 0x000e64000804007f */
[----:B-1----:R-:W-:Y:S05]  /*10e00*/  @!P2 BRA `(.L_x_3125) ;  /* 0xfffffffc00f0a947 */ /* 0x002fea000383ffff */
[----:B------:R-:W-:Y:S05]  /*10e10*/  BRA `(.L_x_3166) ;  /* 0xffffffe400647947 */ /* 0x000fea000383ffff */
.L_x_3127:
[----:B0-----:R0:W1:Y:S02]  /*10e20*/  SYNCS.PHASECHK.TRANS64.TRYWAIT P2, [R0+URZ+0x33460], R3 ;  /* 0x03346003000075a7 */ /* 0x001064000804017f */
[----:B-1----:R-:W-:Y:S05]  /*10e30*/  @!P2 NANOSLEEP.SYNCS 0x989680 ;  /* 0x009896800000a95d */ /* 0x002fea0003900000 */
[----:B------:R-:W1:Y:S02]  /*10e40*/  @!P2 SYNCS.PHASECHK.TRANS64 P2, [R0+URZ+0x33460], R3 ;  /* 0x033460030000a5a7 */ /* 0x000e64000804007f */
[----:B-1----:R-:W-:Y:S05]  /*10e50*/  @!P2 BRA `(.L_x_3127) ;  /* 0xfffffffc00f0a947 */ /* 0x002fea000383ffff */
[----:B------:R-:W-:Y:S05]  /*10e60*/  BRA `(.L_x_3167) ;  /* 0xffffffe4006c7947 */ /* 0x000fea000383ffff */
.L_x_3131:
[----:B0-----:R0:W1:Y:S02]  /*10e70*/  SYNCS.PHASECHK.TRANS64.TRYWAIT P0, [R9+URZ+0x33420], R0 ;  /* 0x03342000090075a7 */ /* 0x001064000800017f */
[----:B-1----:R-:W-:Y:S05]  /*10e80*/  @!P0 NANOSLEEP.SYNCS 0x989680 ;  /* 0x009896800000895d */ /* 0x002fea0003900000 */
[----:B------:R-:W1:Y:S02]  /*10e90*/  @!P0 SYNCS.PHASECHK.TRANS64 P0, [R9+URZ+0x33420], R0 ;  /* 0x03342000090085a7 */ /* 0x000e64000800007f */
[----:B-1----:R-:W-:Y:S05]  /*10ea0*/  @!P0 BRA `(.L_x_3131) ;  /* 0xfffffffc00f08947 */ /* 0x002fea000383ffff */
[----:B------:R-:W-:Y:S05]  /*10eb0*/  BRA `(.L_x_3168) ;  /* 0xfffffff0005c7947 */ /* 0x000fea000383ffff */
.L_x_3135:
[----:B0-----:R0:W1:Y:S02]  /*10ec0*/  SYNCS.PHASECHK.TRANS64.TRYWAIT P1, [R5+URZ], R4 ;  /* 0x00000004050075a7 */ /* 0x001064000802017f */
[----:B-1----:R-:W-:Y:S05]  /*10ed0*/  @!P1 NANOSLEEP.SYNCS 0x989680 ;  /* 0x009896800000995d */ /* 0x002fea0003900000 */
[----:B------:R-:W1:Y:S02]  /*10ee0*/  @!P1 SYNCS.PHASECHK.TRANS64 P1, [R5+URZ], R4 ;  /* 0x00000004050095a7 */ /* 0x000e64000802007f */
[----:B-1----:R-:W-:Y:S05]  /*10ef0*/  @!P1 BRA `(.L_x_3135) ;  /* 0xfffffffc00f09947 */ /* 0x002fea000383ffff */
[----:B------:R-:W-:Y:S05]  /*10f00*/  BRA `(.L_x_3169) ;  /* 0xfffffff000b87947 */ /* 0x000fea000383ffff */
.L_x_3136:
[----:B-1----:R1:W2:Y:S02]  /*10f10*/  SYNCS.PHASECHK.TRANS64.TRYWAIT P1, [R7+URZ], R0 ;  /* 0x00000000070075a7 */ /* 0x0022a4000802017f */
[----:B--2---:R-:W-:Y:S05]  /*10f20*/  @!P1 NANOSLEEP.SYNCS 0x989680 ;  /* 0x009896800000995d */ /* 0x004fea0003900000 */
[----:B------:R-:W2:Y:S02]  /*10f30*/  @!P1 SYNCS.PHASECHK.TRANS64 P1, [R7+URZ], R0 ;  /* 0x00000000070095a7 */ /* 0x000ea4000802007f */
[----:B--2---:R-:W-:Y:S05]  /*10f40*/  @!P1 BRA `(.L_x_3136) ;  /* 0xfffffffc00f09947 */ /* 0x004fea000383ffff */
[----:B------:R-:W-:Y:S05]  /*10f50*/  BRA `(.L_x_3170) ;  /* 0xfffffff000ac7947 */ /* 0x000fea000383ffff */
.L_x_3138:
[----:B0-----:R0:W2:Y:S02]  /*10f60*/  SYNCS.PHASECHK.TRANS64.TRYWAIT P1, [R5+URZ+0x33460], R4 ;  /* 0x03346004050075a7 */ /* 0x0010a4000802017f */
[----:B--2---:R-:W-:Y:S05]  /*10f70*/  @!P1 NANOSLEEP.SYNCS 0x989680 ;  /* 0x009896800000995d */ /* 0x004fea0003900000 */
[----:B------:R-:W2:Y:S02]  /*10f80*/  @!P1 SYNCS.PHASECHK.TRANS64 P1, [R5+URZ+0x33460], R4 ;  /* 0x03346004050095a7 */ /* 0x000ea4000802007f */
[----:B--2---:R-:W-:Y:S05]  /*10f90*/  @!P1 BRA `(.L_x_3138) ;  /* 0xfffffffc00f09947 */ /* 0x004fea000383ffff */
[----:B------:R-:W-:Y:S05]  /*10fa0*/  BRA `(.L_x_3171) ;  /* 0xfffffff000b07947 */ /* 0x000fea000383ffff */
.L_x_3140:
[----:B--2---:R2:W3:Y:S02]  /*10fb0*/  SYNCS.PHASECHK.TRANS64.TRYWAIT P1, [R3+URZ+0x33460], R0 ;  /* 0x03346000030075a7 */ /* 0x0044e4000802017f */
[----:B---3--:R-:W-:Y:S05]  /*10fc0*/  @!P1 NANOSLEEP.SYNCS 0x989680 ;  /* 0x009896800000995d */ /* 0x008fea0003900000 */
[----:B------:R-:W3:Y:S02]  /*10fd0*/  @!P1 SYNCS.PHASECHK.TRANS64 P1, [R3+URZ+0x33460], R0 ;  /* 0x03346000030095a7 */ /* 0x000ee4000802007f */
[----:B---3--:R-:W-:Y:S05]  /*10fe0*/  @!P1 BRA `(.L_x_3140) ;  /* 0xfffffffc00f09947 */ /* 0x008fea000383ffff */
[----:B------:R-:W-:Y:S05]  /*10ff0*/  BRA `(.L_x_3172) ;  /* 0xfffffff000b07947 */ /* 0x000fea000383ffff */
.L_x_3142:
[----:B---3--:R3:W4:Y:S02]  /*11000*/  SYNCS.PHASECHK.TRANS64.TRYWAIT P0, [R5+URZ+0x33480], R4 ;  /* 0x03348004050075a7 */ /* 0x008724000800017f */
[----:B----4-:R-:W-:Y:S05]  /*11010*/  @!P0 NANOSLEEP.SYNCS 0x989680 ;  /* 0x009896800000895d */ /* 0x010fea0003900000 */
[----:B------:R-:W4:Y:S02]  /*11020*/  @!P0 SYNCS.PHASECHK.TRANS64 P0, [R5+URZ+0x33480], R4 ;  /* 0x03348004050085a7 */ /* 0x000f24000800007f */
[----:B----4-:R-:W-:Y:S05]  /*11030*/  @!P0 BRA `(.L_x_3142) ;  /* 0xfffffffc00f08947 */ /* 0x010fea000383ffff */
[----:B------:R-:W-:Y:S05]  /*11040*/  BRA `(.L_x_3143) ;  /* 0xfffffff000ac7947 */ /* 0x000fea000383ffff */
.L_x_3173:
        /* <DEDUP_REMOVED lines=11> */
.L_x_12963:


//--------------------- .text._ZN7cutlass13device_kernelIN5flash11enable_sm90INS1_16FlashAttnFwdSm90INS1_25CollectiveMainloopFwdSm90ILi2EN4cute5tupleIJNS5_1CILi1EEES8_S8_EEENS6_IJNS7_ILi128EEENS7_ILi160EEENS7_ILi192EEEEEELi192ENS_12float_e4m3_tEfNS_4arch4Sm90ELb0ELb0ELb1ELb1ELb0ELb0ELb0ELb1ELb1ELb1ELb0ELb0EEENS1_21CollectiveEpilogueFwdINS6_IJSA_SC_SB_EEES9_NS_10bfloat16_tESG_Li256ELb1ELb1ELb0ELb1EEENS1_36VarlenDynamicPersistentTileSchedulerILi128ELi160ELi256ELi128ELb0ELb1ELb1ELb0ELb1ELb1EEEEEEEEEvNT_6ParamsE --------------------------
	.section	.text._ZN7cutlass13device_kernelIN5flash11enable_sm90INS1_16FlashAttnFwdSm90INS1_25CollectiveMainloopFwdSm90ILi2EN4cute5tupleIJNS5_1CILi1EEES8_S8_EEENS6_IJNS7_ILi128EEENS7_ILi160EEENS7_ILi192EEEEEELi192ENS_12float_e4m3_tEfNS_4arch4Sm90ELb0ELb0ELb1ELb1ELb0ELb0ELb0ELb1ELb1ELb1ELb0ELb0EEENS1_21CollectiveEpilogueFwdINS6_IJSA_SC_SB_EEES9_NS_10bfloat16_tESG_Li256ELb1ELb1ELb0ELb1EEENS1_36VarlenDynamicPersistentTileSchedulerILi128ELi160ELi256ELi128ELb0ELb1ELb1ELb0ELb1ELb1EEEEEEEEEvNT_6ParamsE,"ax",@progbits
	.align	128
.text._ZN7cutlass13device_kernelIN5flash11enable_sm90INS1_16FlashAttnFwdSm90INS1_25CollectiveMainloopFwdSm90ILi2EN4cute5tupleIJNS5_1CILi1EEES8_S8_EEENS6_IJNS7_ILi128EEENS7_ILi160EEENS7_ILi192EEEEEELi192ENS_12float_e4m3_tEfNS_4arch4Sm90ELb0ELb0ELb1ELb1ELb0ELb0ELb0ELb1ELb1ELb1ELb0ELb0EEENS1_21CollectiveEpilogueFwdINS6_IJSA_SC_SB_EEES9_NS_10bfloat16_tESG_Li256ELb1ELb1ELb0ELb1EEENS1_36VarlenDynamicPersistentTileSchedulerILi128ELi160ELi256ELi128ELb0ELb1ELb1ELb0ELb1ELb1EEEEEEEEEvNT_6ParamsE:
        .type           _ZN7cutlass13device_kernelIN5flash11enable_sm90INS1_16FlashAttnFwdSm90INS1_25CollectiveMainloopFwdSm90ILi2EN4cute5tupleIJNS5_1CILi1EEES8_S8_EEENS6_IJNS7_ILi128EEENS7_ILi160EEENS7_ILi192EEEEEELi192ENS_12float_e4m3_tEfNS_4arch4Sm90ELb0ELb0ELb1ELb1ELb0ELb0ELb0ELb1ELb1ELb1ELb0ELb0EEENS1_21CollectiveEpilogueFwdINS6_IJSA_SC_SB_EEES9_NS_10bfloat16_tESG_Li256ELb1ELb1ELb0ELb1EEENS1_36VarlenDynamicPersistentTileSchedulerILi128ELi160ELi256ELi128ELb0ELb1ELb1ELb0ELb1ELb1EEEEEEEEEvNT_6ParamsE,@function
        .size           _ZN7cutlass13device_kernelIN5flash11enable_sm90INS1_16FlashAttnFwdSm90INS1_25CollectiveMainloopFwdSm90ILi2EN4cute5tupleIJNS5_1CILi1EEES8_S8_EEENS6_IJNS7_ILi128EEENS7_ILi160EEENS7_ILi192EEEEEELi192ENS_12float_e4m3_tEfNS_4arch4Sm90ELb0ELb0ELb1ELb1ELb0ELb0ELb0ELb1ELb1ELb1ELb0ELb0EEENS1_21CollectiveEpilogueFwdINS6_IJSA_SC_SB_EEES9_NS_10bfloat16_tESG_Li256ELb1ELb1ELb0ELb1EEENS1_36VarlenDynamicPersistentTileSchedulerILi128ELi160ELi256ELi128ELb0ELb1ELb1ELb0ELb1ELb1EEEEEEEEEvNT_6ParamsE,(.L_x_12964 - _ZN7cutlass13device_kernelIN5flash11enable_sm90INS1_16FlashAttnFwdSm90INS1_25CollectiveMainloopFwdSm90ILi2EN4cute5tupleIJNS5_1CILi1EEES8_S8_EEENS6_IJNS7_ILi128EEENS7_ILi160EEENS7_ILi192EEEEEELi192ENS_12float_e4m3_tEfNS_4arch4Sm90ELb0ELb0ELb1ELb1ELb0ELb0ELb0ELb1ELb1ELb1ELb0ELb0EEENS1_21CollectiveEpilogueFwdINS6_IJSA_SC_SB_EEES9_NS_10bfloat16_tESG_Li256ELb1ELb1ELb0ELb1EEENS1_36VarlenDynamicPersistentTileSchedulerILi128ELi160ELi256ELi128ELb0ELb1ELb1ELb0ELb1ELb1EEEEEEEEEvNT_6ParamsE)
        .other          _ZN7cutlass13device_kernelIN5flash11enable_sm90INS1_16FlashAttnFwdSm90INS1_25CollectiveMainloopFwdSm90ILi2EN4cute5tupleIJNS5_1CILi1EEES8_S8_EEENS6_IJNS7_ILi128EEENS7_ILi160EEENS7_ILi192EEEEEELi192ENS_12float_e4m3_tEfNS_4arch4Sm90ELb0ELb0ELb1ELb1ELb0ELb0ELb0ELb1ELb1ELb1ELb0ELb0EEENS1_21CollectiveEpilogueFwdINS6_IJSA_SC_SB_EEES9_NS_10bfloat16_tESG_Li256ELb1ELb1ELb0ELb1EEENS1_36VarlenDynamicPersistentTileSchedulerILi128ELi160ELi256ELi128ELb0ELb1ELb1ELb0ELb1ELb1EEEEEEEEEvNT_6ParamsE,@"STO_CUDA_ENTRY STV_DEFAULT"
_ZN7cutlass13device_kernelIN5flash11enable_sm90INS1_16FlashAttnFwdSm90INS1_25CollectiveMainloopFwdSm90ILi2EN4cute5tupleIJNS5_1CILi1EEES8_S8_EEENS6_IJNS7_ILi128EEENS7_ILi160EEENS7_ILi192EEEEEELi192ENS_12float_e4m3_tEfNS_4arch4Sm90ELb0ELb0ELb1ELb1ELb0ELb0ELb0ELb1ELb1ELb1ELb0ELb0EEENS1_21CollectiveEpilogueFwdINS6_IJSA_SC_SB_EEES9_NS_10bfloat16_tESG_Li256ELb1ELb1ELb0ELb1EEENS1_36VarlenDynamicPersistentTileSchedulerILi128ELi160ELi256ELi128ELb0ELb1ELb1ELb0ELb1ELb1EEEEEEEEEvNT_6ParamsE:
        /* <DEDUP_REMOVED lines=18> */
.L_x_3175:
[----:B------:R-:W-:Y:S05]  /*0120*/  BSYNC B0 ;  /* 0x0000000000007941 */ /* 0x000fea0003800000 */
.L_x_3174:
        /* <DEDUP_REMOVED lines=41> */
.L_x_3176:
        /* <DEDUP_REMOVED lines=22> */
.L_x_3177:
        /* <DEDUP_REMOVED lines=18> */
.L_x_3178:
        /* <DEDUP_REMOVED lines=22> */
.L_x_3179:
        /* <DEDUP_REMOVED lines=22> */
.L_x_3180:
[----:B------:R-:W-:Y:S01]  /*0900*/  PLOP3.LUT P0, PT, PT, PT, UP0, 0x80, 0x0 ;  /* 0x000000000000781c */ /* 0x000fe20003f0f008 */
[----:B------:R-:W-:Y:S01]  /*0910*/  UMOV UR38, 0x1 ;  /* 0x0000000100267882 */ /* 0x000fe20000000000 */
[----:B------:R-:W-:Y:S01]  /*0920*/  NOP ;  /* 0x0000000000007918 */ /* 0x000fe20000000000 */
[----:B------:R-:W-:Y:S01]  /*0930*/  USEL UR38, UR38, 0x2, !UP0 ;  /* 0x0000000226267887 */ /* 0x000fe2000c000000 */
[----:B------:R-:W-:Y:S01]  /*0940*/  ULDC.64 UR48, c[0x0][0x208] ;  /* 0x0000820000307ab9 */ /* 0x000fe20000000a00 */
[----:B012-4-:R-:W-:Y:S08]  /*0950*/  BAR.SYNC.DEFER_BLOCKING 0x0 ;  /* 0x0000000000007b1d */ /* 0x017ff00000010000 */
[----:B------:R-:W-:Y:S05]  /*0960*/  @!P0 BRA `(.L_x_3181) ;  /* 0x000000c800608947 */ /* 0x000fea0003800000 */
.L_x_3182:
        /* <DEDUP_REMOVED lines=20> */
[----:B------:R-:W-:Y:S01]  /*0ab0*/  IMAD.MOV.U32 R222, RZ, RZ, -0x2 ;  /* 0xfffffffeffde7424 */ /* 0x000fe200078e00ff */
[----:B------:R-:W-:Y:S01]  /*0ac0*/  R2UR UR45, R62 ;  /* 0x000000003e2d72ca */ /* 0x000fe200000e0000 */
[----:B------:R-:W-:Y:S01]  /*0ad0*/  ULOP3.LUT UR44, UR38, 0x1, URZ, 0xfc, !UPT ;  /* 0x00000001262c7892 */ /* 0x000fe2000f8efc3f */
[----:B------:R-:W-:Y:S01]  /*0ae0*/  SHF.R.S32.HI R3, RZ, 0x1f, R228 ;  /* 0x0000001fff037819 */ /* 0x000fe200000114e4 */
[----:B------:R-:W-:Y:S01]  /*0af0*/  UMOV UR43, URZ ;  /* 0x0000003f002b7c82 */ /* 0x000fe20008000000 */
[----:B------:R-:W-:Y:S01]  /*0b00*/  UMOV UR42, URZ ;  /* 0x0000003f002a7c82 */ /* 0x000fe20008000000 */
[----:B------:R-:W-:Y:S01]  /*0b10*/  UMOV UR51, URZ ;  /* 0x0000003f00337c82 */ /* 0x000fe20008000000 */
[CC--:B------:R-:W-:Y:S02]  /*0b20*/  LEA.HI R5, R3.reuse, R228.reuse, RZ, 0x7 ;  /* 0x000000e403057211 */ /* 0x0c0fe400078f38ff */
[----:B------:R-:W-:-:S02]  /*0b30*/  LEA.HI R0, R3, R228, RZ, 0x4 ;  /* 0x000000e403007211 */ /* 0x000fc400078f20ff */
[----:B------:R-:W-:Y:S02]  /*0b40*/  LOP3.LUT R7, R5, 0xffffff80, RZ, 0xc0, !PT ;  /* 0xffffff8005077812 */ /* 0x000fe400078ec0ff */
[----:B------:R-:W-:Y:S02]  /*0b50*/  LEA.HI R2, R3, R228, RZ, 0x5 ;  /* 0x000000e403027211 */ /* 0x000fe400078f28ff */
[----:B------:R-:W-:Y:S01]  /*0b60*/  SHF.R.S32.HI R9, RZ, 0x4, R0 ;  /* 0x00000004ff097819 */ /* 0x000fe20000011400 */
[----:B------:R-:W-:Y:S01]  /*0b70*/  IMAD.IADD R22, R228, 0x1, -R7 ;  /* 0x00000001e4167824 */ /* 0x000fe200078e0a07 */
[----:B------:R-:W-:Y:S01]  /*0b80*/  LOP3.LUT R7, R0, 0x3fffff0, RZ, 0xc0, !PT ;  /* 0x03fffff000077812 */ /* 0x000fe200078ec0ff */
[----:B------:R-:W-:Y:S01]  /*0b90*/  IMAD.SHL.U32 R2, R2, 0x20, RZ ;  /* 0x0000002002027824 */ /* 0x000fe200078e00ff */
[----:B------:R-:W-:Y:S02]  /*0ba0*/  LEA.HI R0, R0, R9, RZ, 0x1 ;  /* 0x0000000900007211 */ /* 0x000fe400078f08ff */
[----:B------:R-:W-:Y:S01]  /*0bb0*/  SHF.R.S32.HI R11, RZ, 0x1f, R22 ;  /* 0x0000001fff0b7819 */ /* 0x000fe20000011416 */
[----:B------:R-:W-:Y:S01]  /*0bc0*/  IMAD.IADD R7, R228, 0x1, -R7 ;  /* 0x00000001e4077824 */ /* 0x000fe200078e0a07 */
[----:B------:R-:W-:-:S02]  /*0bd0*/  LOP3.LUT R2, R2, 0xfffffc00, RZ, 0xc0, !PT ;  /* 0xfffffc0002027812 */ /* 0x000fc400078ec0ff */
[----:B------:R-:W-:Y:S02]  /*0be0*/  LOP3.LUT R0, R0, 0x1ffffffe, RZ, 0xc0, !PT ;  /* 0x1ffffffe00007812 */ /* 0x000fe400078ec0ff */
[----:B------:R-:W-:Y:S01]  /*0bf0*/  LEA.HI R4, R11, R22, RZ, 0x2 ;  /* 0x000000160b047211 */ /* 0x000fe200078f10ff */
[----:B------:R-:W-:Y:S01]  /*0c00*/  IMAD R7, R7, 0x40, R2 ;  /* 0x0000004007077824 */ /* 0x000fe200078e0202 */
[----:B------:R-:W-:Y:S01]  /*0c10*/  LEA.HI R2, R3, R228, RZ, 0x2 ;  /* 0x000000e403027211 */ /* 0x000fe200078f10ff */
[----:B------:R-:W-:Y:S01]  /*0c20*/  IMAD.IADD R0, R9, 0x1, -R0 ;  /* 0x0000000109007824 */ /* 0x000fe200078e0a00 */
[--C-:B------:R-:W-:Y:S02]  /*0c30*/  SHF.R.S32.HI R6, RZ, 0x2, R4.reuse ;  /* 0x00000002ff067819 */ /* 0x100fe40000011404 */
[----:B------:R-:W-:Y:S01]  /*0c40*/  SHF.R.S32.HI R13, RZ, 0x1f, R4 ;  /* 0x0000001fff0d7819 */ /* 0x000fe20000011404 */
[----:B------:R-:W-:Y:S01]  /*0c50*/  IMAD R224, R0, 0x8, R7 ;  /* 0x0000000800e07824 */ /* 0x000fe200078e0207 */
[----:B------:R-:W-:-:S02]  /*0c60*/  LOP3.LUT R7, R2, 0xfffffffc, RZ, 0xc0, !PT ;  /* 0xfffffffc02077812 */ /* 0x000fc400078ec0ff */
[----:B------:R-:W-:Y:S02]  /*0c70*/  LEA.HI R3, R3, R228, RZ, 0x3 ;  /* 0x000000e403037211 */ /* 0x000fe400078f18ff */
[----:B------:R-:W-:Y:S01]  /*0c80*/  LEA.HI R13, R13, R6, RZ, 0x3 ;  /* 0x000000060d0d7211 */ /* 0x000fe200078f18ff */
[C---:B------:R-:W-:Y:S01]  /*0c90*/  IMAD.IADD R0, R228.reuse, 0x1, -R7 ;  /* 0x00000001e4007824 */ /* 0x040fe200078e0a07 */
[----:B------:R-:W-:Y:S02]  /*0ca0*/  SHF.R.S32.HI R220, RZ, 0x7, R5 ;  /* 0x00000007ffdc7819 */ /* 0x000fe40000011405 */
[----:B------:R-:W-:Y:S02]  /*0cb0*/  LOP3.LUT R7, R3, 0xfffffff8, RZ, 0xc0, !PT ;  /* 0xfffffff803077812 */ /* 0x000fe400078ec0ff */
[----:B------:R-:W-:Y:S02]  /*0cc0*/  LOP3.LUT R13, R13, 0xfffffff8, RZ, 0xc0, !PT ;  /* 0xfffffff80d0d7812 */ /* 0x000fe400078ec0ff */
[----:B------:R-:W-:Y:S01]  /*0cd0*/  LEA.HI R11, R11, R22, RZ, 0x5 ;  /* 0x000000160b0b7211 */ /* 0x000fe200078f28ff */
[----:B------:R-:W-:Y:S01]  /*0ce0*/  IMAD.IADD R18, R228, 0x1, -R7 ;  /* 0x00000001e4127824 */ /* 0x000fe200078e0a07 */
[----:B------:R-:W-:Y:S01]  /*0cf0*/  LEA.HI R5, R5, R220, RZ, 0x1 ;  /* 0x000000dc05057211 */ /* 0x000fe200078f08ff */
[----:B------:R-:W-:Y:S01]  /*0d00*/  IMAD.IADD R6, R6, 0x1, -R13 ;  /* 0x0000000106067824 */ /* 0x000fe200078e0a0d */
[----:B------:R-:W-:-:S02]  /*0d10*/  LEA.HI R2, R0, R0, RZ, 0x1 ;  /* 0x0000000000027211 */ /* 0x000fc400078f08ff */
[----:B------:R-:W-:Y:S02]  /*0d20*/  SHF.R.S32.HI R11, RZ, 0x5, R11 ;  /* 0x00000005ff0b7819 */ /* 0x000fe4000001140b */
[----:B------:R-:W-:Y:S02]  /*0d30*/  LOP3.LUT R5, R5, 0x3fffffe, RZ, 0xc0, !PT ;  /* 0x03fffffe05057812 */ /* 0x000fe400078ec0ff */
[----:B------:R-:W-:Y:S01]  /*0d40*/  LOP3.LUT R9, R2, 0x1ffffffe, RZ, 0xc0, !PT ;  /* 0x1ffffffe02097812 */ /* 0x000fe200078ec0ff */
[----:B------:R-:W-:Y:S01]  /*0d50*/  IMAD.SHL.U32 R2, R18, 0x8, RZ ;  /* 0x0000000812027824 */ /* 0x000fe200078e00ff */
[----:B------:R-:W-:Y:S01]  /*0d60*/  LOP3.LUT R13, R4, 0x7ffffffc, RZ, 0xc0, !PT ;  /* 0x7ffffffc040d7812 */ /* 0x000fe200078ec0ff */
[----:B------:R-:W-:Y:S01]  /*0d70*/  IMAD R6, R11, 0x10, R6 ;  /* 0x000000100b067824 */ /* 0x000fe200078e0206 */
[----:B------:R-:W-:Y:S01]  /*0d80*/  SHF.R.S32.HI R19, RZ, 0x3, R3 ;  /* 0x00000003ff137819 */ /* 0x000fe20000011403 */
[----:B------:R-:W-:Y:S01]  /*0d90*/  IMAD.IADD R5, R220, 0x1, -R5 ;  /* 0x00000001dc057824 */ /* 0x000fe200078e0a05 */
[----:B------:R-:W-:Y:S01]  /*0da0*/  SHF.R.S32.HI R227, RZ, 0x1f, R2 ;  /* 0x0000001fffe37819 */ /* 0x000fe20000011402 */
[----:B------:R-:W-:-:S02]  /*0db0*/  VIADD R16, R2, 0x40 ;  /* 0x0000004002107836 */ /* 0x000fc40000000000 */
[----:B------:R-:W-:Y:S02]  /*0dc0*/  VIADD R17, R2, 0x80 ;  /* 0x0000008002117836 */ /* 0x000fe40000000000 */
[----:B------:R-:W-:Y:S01]  /*0dd0*/  IMAD.IADD R13, R22, 0x1, -R13 ;  /* 0x00000001160d7824 */ /* 0x000fe200078e0a0d */
[----:B------:R-:W-:Y:S01]  /*0de0*/  SHF.R.S32.HI R226, RZ, 0x1f, R16 ;  /* 0x0000001fffe27819 */ /* 0x000fe20000011410 */
[----:B------:R-:W-:Y:S01]  /*0df0*/  IMAD.IADD R0, R0, 0x1, -R9 ;  /* 0x0000000100007824 */ /* 0x000fe200078e0a09 */
[----:B------:R-:W-:Y:S01]  /*0e00*/  SHF.R.S32.HI R225, RZ, 0x1f, R17 ;  /* 0x0000001fffe17819 */ /* 0x000fe20000011411 */
[----:B------:R-:W-:Y:S02]  /*0e10*/  IMAD R221, R5, 0x40, R6 ;  /* 0x0000004005dd7824 */ /* 0x000fe400078e0206 */
[----:B------:R-:W-:Y:S02]  /*0e20*/  IMAD R222, R13, R222, 0xa0 ;  /* 0x000000a00dde7424 */ /* 0x000fe400078e02de */
[----:B------:R-:W-:-:S07]  /*0e30*/  IMAD R223, R0, 0x8, R221 ;  /* 0x0000000800df7824 */ /* 0x000fce00078e02dd */
.L_x_3226:
        /* <DEDUP_REMOVED lines=30> */
[----:B------:R-:W-:Y:S01]  /*1020*/  IMAD.MOV.U32 R119, RZ, RZ, RZ ;  /* 0x000000ffff777224 */ /* 0x000fe200078e00ff */
        /* <DEDUP_REMOVED lines=27> */
[----:B----4-:R-:W-:Y:S02]  /*11e0*/  CS2R R66, SRZ ;  /* 0x0000000000427805 */ /* 0x010fe4000001ff00 */
        /* <DEDUP_REMOVED lines=19> */
[----:B------:R-:W-:-:S14]  /*1320*/  @P1 BRA `(.L_x_3183) ;  /* 0x0000000000341947 */ /* 0x000fdc0003800000 */
        /* <DEDUP_REMOVED lines=13> */
.L_x_3183:
[----:B------:R-:W-:Y:S01]  /*1400*/  UIADD3 UR50, -UR50, UR4, URZ ;  /* 0x0000000432327290 */ /* 0x000fe2000fffe13f */
[----:B------:R-:W-:Y:S01]  /*1410*/  CS2R R134, SRZ ;  /* 0x0000000000867805 */ /* 0x000fe2000001ff00 */
[----:B------:R-:W-:Y:S01]  /*1420*/  UMOV UR40, UR45 ;  /* 0x0000002d00287c82 */ /* 0x000fe20008000000 */
[----:B------:R-:W-:Y:S01]  /*1430*/  IMAD.MOV.U32 R93, RZ, RZ, RZ ;  /* 0x000000ffff5d7224 */ /* 0x000fe200078e00ff */
[----:B------:R-:W-:Y:S01]  /*1440*/  UISETP.GE.AND UP0, UPT, UR50, 0x1, UPT ;  /* 0x000000013200788c */ /* 0x000fe2000bf06270 */
[----:B------:R-:W-:Y:S01]  /*1450*/  CS2R R100, SRZ ;  /* 0x0000000000647805 */ /* 0x000fe2000001ff00 */
[----:B------:R-:W-:Y:S01]  /*1460*/  UIADD3 UR4, UR50, 0x9f, URZ ;  /* 0x0000009f32047890 */ /* 0x000fe2000fffe03f */
[----:B------:R-:W-:Y:S01]  /*1470*/  CS2R R136, SRZ ;  /* 0x0000000000887805 */ /* 0x000fe2000001ff00 */
[----:B------:R-:W-:Y:S01]  /*1480*/  IMAD.MOV.U32 R97, RZ, RZ, RZ ;  /* 0x000000ffff617224 */ /* 0x000fe200078e00ff */
[----:B------:R-:W-:Y:S02]  /*1490*/  CS2R R104, SRZ ;  /* 0x0000000000687805 */ /* 0x000fe4000001ff00 */
[----:B------:R-:W-:Y:S01]  /*14a0*/  PLOP3.LUT P1, PT, PT, PT, UP0, 0x80, 0x0 ;  /* 0x000000000000781c */ /* 0x000fe20003f2f008 */
[----:B------:R-:W-:Y:S01]  /*14b0*/  UIMAD.WIDE UR4, UR4, 0x66666667, URZ ;  /* 0x66666667040478a5 */ /* 0x000fe2000f8e023f */
[----:B------:R-:W-:Y:S01]  /*14c0*/  CS2R R138, SRZ ;  /* 0x00000000008a7805 */ /* 0x000fe2000001ff00 */
[----:B------:R-:W-:Y:S01]  /*14d0*/  IMAD.MOV.U32 R108, RZ, RZ, RZ ;  /* 0x000000ffff6c7224 */ /* 0x000fe200078e00ff */
[----:B------:R-:W-:Y:S01]  /*14e0*/  CS2R R140, SRZ ;  /* 0x00000000008c7805 */ /* 0x000fe2000001ff00 */
[----:B------:R-:W-:Y:S01]  /*14f0*/  USHF.R.U32.HI UR47, URZ, 0x1f, UR5 ;  /* 0x0000001f3f2f7899 */ /* 0x000fe20008011605 */
[----:B------:R-:W-:-:S02]  /*1500*/  IMAD.MOV.U32 R112, RZ, RZ, RZ ;  /* 0x000000ffff707224 */ /* 0x000fc400078e00ff */
[----:B------:R-:W-:Y:S01]  /*1510*/  IMAD.MOV.U32 R143, RZ, RZ, RZ ;  /* 0x000000ffff8f7224 */ /* 0x000fe200078e00ff */
[----:B------:R-:W-:-:S04]  /*1520*/  ULEA.HI.SX32 UR47, UR5, UR47, 0x1a ;  /* 0x0000002f052f7291 */ /* 0x000fc8000f8fd23f */
[----:B------:R-:W-:Y:S08]  /*1530*/  @!P1 BRA `(.L_x_3184) ;  /* 0x0000008c00149947 */ /* 0x000ff00003800000 */
        /* <DEDUP_REMOVED lines=31> */
.L_x_3185:
        /* <DEDUP_REMOVED lines=58> */
.L_x_3326:
[----:B------:R-:W-:Y:S05]  /*1ad0*/  @!P0 BRA `(.L_x_3187) ;  /* 0x0000000000048947 */ /* 0x000fea0003800000 */
[----:B------:R-:W-:Y:S01]  /*1ae0*/  BPT.TRAP 0x1 ;  /* 0x000000040000795c */ /* 0x000fe20000300000 */
.L_x_3187:
[----:B------:R-:W-:Y:S02]  /*1af0*/  IMAD.U32 R6, RZ, RZ, UR42 ;  /* 0x0000002aff067e24 */ /* 0x000fe4000f8e00ff */
[----:B------:R-:W-:-:S03]  /*1b00*/  IMAD.U32 R5, RZ, RZ, UR51 ;  /* 0x00000033ff057e24 */ /* 0x000fc6000f8e00ff */
[----:B------:R-:W-:Y:S01]  /*1b10*/  SHF.L.U32 R6, R6, 0x1f, RZ ;  /* 0x0000001f06067819 */ /* 0x000fe200000006ff */
[----:B------:R-:W-:-:S04]  /*1b20*/  IMAD R5, R5, 0x8, R4 ;  /* 0x0000000805057824 */ /* 0x000fc800078e0204 */
[----:B------:R1:W2:Y:S01]  /*1b30*/  SYNCS.PHASECHK.TRANS64.TRYWAIT P1, [R5+URZ+0x33430], R6 ;  /* 0x03343006050075a7 */ /* 0x0002a2000802017f */
[----:B------:R-:W-:Y:S05]  /*1b40*/  @!P0 BRA `(.L_x_3188) ;  /* 0x0000000000048947 */ /* 0x000fea0003800000 */
[----:B------:R-:W-:Y:S01]  /*1b50*/  BPT.TRAP 0x1 ;  /* 0x000000040000795c */ /* 0x000fe20000300000 */
.L_x_3188:
[----:B------:R-:W3:Y:S01]  /*1b60*/  S2R R7, SR_TID.X ;  /* 0x0000000000077919 */ /* 0x000ee20000002100 */
[----:B------:R-:W-:Y:S01]  /*1b70*/  IMAD.MOV.U32 R119, RZ, RZ, RZ ;  /* 0x000000ffff777224 */ /* 0x000fe200078e00ff */
[----:B---3--:R-:W-:Y:S01]  /*1b80*/  LOP3.LUT P2, RZ, R7, 0x7f, RZ, 0xc0, !PT ;  /* 0x0000007f07ff7812 */ /* 0x008fe2000784c0ff */
[----:B--2---:R-:W-:-:S12]  /*1b90*/  @P1 BRA `(.L_x_3189) ;  /* 0x0000000000081947 */ /* 0x004fd80003800000 */
[----:B------:R-:W2:Y:S02]  /*1ba0*/  SYNCS.PHASECHK.TRANS64.TRYWAIT P1, [R5+URZ+0x33430], R6 ;  /* 0x03343006050075a7 */ /* 0x000ea4000802017f */
[----:B--2---:R-:W-:Y:S05]  /*1bb0*/  @!P1 BRA `(.L_x_3190) ;  /* 0x00000118008c9947 */ /* 0x004fea0003800000 */
.L_x_3189:
[----:B------:R-:W-:Y:S05]  /*1bc0*/  WARPSYNC.ALL ;  /* 0x0000000000007948 */ /* 0x000fea0003800000 */
[----:B------:R-:W-:Y:S01]  /*1bd0*/  R2UR UR4, R4 ;  /* 0x00000000040472ca */ /* 0x000fe200000e0000 */
[----:B------:R-:W-:Y:S01]  /*1be0*/  ULOP3.LUT UR28, UR52, 0x10000, URZ, 0xfc, !UPT ;  /* 0x00010000341c7892 */ /* 0x000fe2000f8efc3f */
[----:B------:R-:W-:Y:S01]  /*1bf0*/  WARPGROUP.ARRIVE ;  /* 0x00000000000079c5 */ /* 0x000fe20000000000 */
[----:B------:R-:W-:Y:S01]  /*1c00*/  UMOV UR25, 0x80000020 ;  /* 0x8000002000197882 */ /* 0x000fe20000000000 */
[----:B------:R-:W-:Y:S01]  /*1c10*/  UMOV UR27, 0x80000020 ;  /* 0x80000020001b7882 */ /* 0x000fe20000000000 */
[----:B------:R-:W-:Y:S01]  /*1c20*/  UMOV UR5, UR25 ;  /* 0x0000001900057c82 */ /* 0x000fe20008000000 */
[----:B------:R-:W-:Y:S01]  /*1c30*/  UMOV UR7, 0x80000020 ;  /* 0x8000002000077882 */ /* 0x000fe20000000000 */
[----:B------:R-:W-:Y:S01]  /*1c40*/  UMOV UR9, UR25 ;  /* 0x0000001900097c82 */ /* 0x000fe20008000000 */
[----:B------:R-:W-:Y:S01]  /*1c50*/  UMOV UR24, UR28 ;  /* 0x0000001c00187c82 */ /* 0x000fe20008000000 */
[----:B------:R-:W-:Y:S01]  /*1c60*/  UMOV UR11, 0x80000020 ;  /* 0x80000020000b7882 */ /* 0x000fe20000000000 */
[----:B------:R-:W-:Y:S01]  /*1c70*/  UMOV UR8, UR24 ;  /* 0x0000001800087c82 */ /* 0x000fe20008000000 */
[----:B------:R-:W-:Y:S01]  /*1c80*/  UIADD3 UR12, UR28, 0x2, URZ ;  /* 0x000000021c0c7890 */ /* 0x000fe2000fffe03f */
[----:B------:R-:W3:Y:S01]  /*1c90*/  S2R R112, SR_TID.X ;  /* 0x0000000000707919 */ /* 0x000ee20000002100 */
[----:B------:R-:W-:Y:S01]  /*1ca0*/  UIADD3 UR4, UR4, 0x24200, URZ ;  /* 0x0002420004047890 */ /* 0x000fe2000fffe03f */
[--C-:B------:R-:W-:Y:S01]  /*1cb0*/  IMAD.MOV.U32 R118, RZ, RZ, R119.reuse ;  /* 0x000000ffff767224 */ /* 0x100fe200078e0077 */
[----:B------:R-:W-:Y:S01]  /*1cc0*/  UMOV UR15, 0x80000020 ;  /* 0x80000020000f7882 */ /* 0x000fe20000000000 */
[----:B------:R-:W-:Y:S01]  /*1cd0*/  UIADD3 UR16, UR28, 0x200, URZ ;  /* 0x000002001c107890 */ /* 0x000fe2000fffe03f */
[--C-:B------:R-:W-:Y:S01]  /*1ce0*/  IMAD.MOV.U32 R117, RZ, RZ, R119.reuse ;  /* 0x000000ffff757224 */ /* 0x100fe200078e0077 */
[----:B------:R-:W-:Y:S01]  /*1cf0*/  USHF.R.U32.HI UR4, URZ, 0x4, UR4 ;  /* 0x000000043f047899 */ /* 0x000fe20008011604 */
[--C-:B------:R-:W-:Y:S01]  /*1d00*/  IMAD.MOV.U32 R116, RZ, RZ, R119.reuse ;  /* 0x000000ffff747224 */ /* 0x100fe200078e0077 */
[----:B------:R-:W-:Y:S01]  /*1d10*/  UMOV UR19, 0x80000020 ;  /* 0x8000002000137882 */ /* 0x000fe20000000000 */
[----:B------:R-:W-:Y:S01]  /*1d20*/  UMOV UR23, 0x80000020 ;  /* 0x8000002000177882 */ /* 0x000fe20000000000 */
[----:B------:R-:W-:Y:S01]  /*1d30*/  ULOP3.LUT UR4, UR4, 0x3fff, URZ, 0xc0, !UPT ;  /* 0x00003fff04047892 */ /* 0x000fe2000f8ec03f */
[--C-:B------:R-:W-:Y:S01]  /*1d40*/  IMAD.MOV.U32 R115, RZ, RZ, R119.reuse ;  /* 0x000000ffff737224 */ /* 0x100fe200078e0077 */
[----:B------:R-:W-:Y:S01]  /*1d50*/  UMOV UR31, 0x80000020 ;  /* 0x80000020001f7882 */ /* 0x000fe20000000000 */
[----:B------:R-:W-:Y:S01]  /*1d60*/  UISETP.GE.AND UP0, UPT, UR50, 0xa1, UPT ;  /* 0x000000a13200788c */ /* 0x000fe2000bf06270 */
[--C-:B------:R-:W-:Y:S01]  /*1d70*/  IMAD.MOV.U32 R114, RZ, RZ, R119.reuse ;  /* 0x000000ffff727224 */ /* 0x100fe200078e0077 */
[----:B------:R-:W-:Y:S01]  /*1d80*/  ULOP3.LUT UR46, UR4, 0x10000, URZ, 0xfc, !UPT ;  /* 0x00010000042e7892 */ /* 0x000fe2000f8efc3f */
[----:B------:R-:W-:-:S02]  /*1d90*/  IMAD.MOV.U32 R113, RZ, RZ, R119 ;  /* 0x000000ffff717224 */ /* 0x000fc400078e0077 */
[----:B------:R-:W-:Y:S01]  /*1da0*/  UMOV UR4, UR24 ;  /* 0x0000001800047c82 */ /* 0x000fe20008000000 */
[----:B------:R-:W-:-:S04]  /*1db0*/  UIMAD UR32, UR51, 0x780, UR46 ;  /* 0x00000780332078a4 */ /* 0x000fc8000f8e022e */
[----:B------:R-:W-:Y:S02]  /*1dc0*/  UIADD3 UR6, UR32, 0x100, URZ ;  /* 0x0000010020067890 */ /* 0x000fe4000fffe03f */
[----:B------:R-:W-:Y:S02]  /*1dd0*/  UIADD3 UR10, UR32, 0x180, URZ ;  /* 0x00000180200a7890 */ /* 0x000fe4000fffe03f */
[----:B------:R-:W-:Y:S01]  /*1de0*/  UMOV UR26, UR32 ;  /* 0x00000020001a7c82 */ /* 0x000fe20008000000 */
[----:B------:R-:W-:Y:S01]  /*1df0*/  UIADD3 UR14, UR32, 0x182, URZ ;  /* 0x00000182200e7890 */ /* 0x000fe2000fffe03f */
[----:B------:R-:W-:Y:S01]  /*1e00*/  QGMMA.64x32x32.F32.E4M3.E4M3 R88, gdesc[UR24], RZ, !UPT, gsb0 ;  /* 0x00600000185879f3 */ /* 0x000fe2000c0008ff */
[----:B------:R-:W-:Y:S01]  /*1e10*/  UIADD3 UR26, UR32, 0x80, URZ ;  /* 0x00000080201a7890 */ /* 0x000fe2000fffe03f */
[----:B------:R-:W-:Y:S01]  /*1e20*/  UMOV UR27, 0x80000020 ;  /* 0x80000020001b7882 */ /* 0x000fe20000000000 */
[----:B------:R-:W-:Y:S02]  /*1e30*/  UIADD3 UR18, UR32, 0x400, URZ ;  /* 0x0000040020127890 */ /* 0x000fe4000fffe03f */
[----:B------:R-:W-:-:S02]  /*1e40*/  UIADD3 UR22, UR32, 0x402, URZ ;  /* 0x0000040220167890 */ /* 0x000fc4000fffe03f */
[----:B------:R-:W-:Y:S01]  /*1e50*/  UIADD3 UR30, UR32, 0x680, URZ ;  /* 0x00000680201e7890 */ /* 0x000fe2000fffe03f */
        /* <DEDUP_REMOVED lines=168> */
[----:B-12---:R-:W1:Y:S08]  /*28e0*/  MUFU.TANH R6, R90 ;  /* 0x0000005a00067308 */ /* 0x006e700000002400 */
[----:B------:R-:W-:Y:S08]  /*28f0*/  MUFU.TANH R96, R96 ;  /* 0x0000006000607308 */ /* 0x000ff00000002400 */
[----:B------:R-:W2:Y:S08]  /*2900*/  MUFU.TANH R7, R91 ;  /* 0x0000005b00077308 */ /* 0x000eb00000002400 */
[----:B------:R-:W-:Y:S01]  /*2910*/  MUFU.TANH R97, R97 ;  /* 0x0000006100617308 */ /* 0x000fe20000002400 */
[----:B------:R-:W-:-:S02]  /*2920*/  WARPGROUP.DEPBAR.LE gsb0, 0x0 ;  /* 0x00008000000079c5 */ /* 0x000fc40000010000 */
[----:B------:R-:W-:Y:S01]  /*2930*/  WARPGROUP.ARRIVE ;  /* 0x00000000000079c5 */ /* 0x000fe20000000000 */
[C---:B------:R-:W-:Y:S01]  /*2940*/  FMUL.FTZ R74, R0.reuse, R74 ;  /* 0x0000004a004a7220 */ /* 0x040fe20000410000 */
[C---:B------:R-:W-:Y:S01]  /*2950*/  FMUL.FTZ R75, R0.reuse, R75 ;  /* 0x0000004b004b7220 */ /* 0x040fe20000410000 */
[C---:B------:R-:W-:Y:S02]  /*2960*/  FMUL.FTZ R72, R0.reuse, R72 ;  /* 0x0000004800487220 */ /* 0x040fe40000410000 */
[----:B------:R-:W4:Y:S01]  /*2970*/  MUFU.TANH R8, R94 ;  /* 0x0000005e00087308 */ /* 0x000f220000002400 */
        /* <DEDUP_REMOVED lines=19> */
[----:B------:R-:W5:Y:S08]  /*2ab0*/  MUFU.TANH R9, R95 ;  /* 0x0000005f00097308 */ /* 0x000f700000002400 */
[----:B------:R-:W-:Y:S08]  /*2ac0*/  MUFU.TANH R101, R101 ;  /* 0x0000006500657308 */ /* 0x000ff00000002400 */
[----:B------:R-:W3:Y:S08]  /*2ad0*/  MUFU.TANH R10, R98 ;  /* 0x00000062000a7308 */ /* 0x000ef00000002400 */
[----:B------:R-:W-:Y:S01]  /*2ae0*/  MUFU.TANH R72, R72 ;  /* 0x0000004800487308 */ /* 0x000fe20000002400 */
[----:B------:R-:W-:-:S02]  /*2af0*/  WARPGROUP.DEPBAR.LE gsb0, 0x0 ;  /* 0x00008000000079c5 */ /* 0x000fc40000010000 */
[----:B------:R-:W-:Y:S01]  /*2b00*/  WARPGROUP.ARRIVE ;  /* 0x00000000000079c5 */ /* 0x000fe20000000000 */
[C---:B------:R-:W-:Y:S01]  /*2b10*/  FMUL.FTZ R56, R0.reuse, R56 ;  /* 0x0000003800387220 */ /* 0x040fe20000410000 */
[C---:B------:R-:W-:Y:S01]  /*2b20*/  FMUL.FTZ R57, R0.reuse, R57 ;  /* 0x0000003900397220 */ /* 0x040fe20000410000 */
[C---:B------:R-:W-:Y:S01]  /*2b30*/  FMUL.FTZ R60, R0.reuse, R60 ;  /* 0x0000003c003c7220 */ /* 0x040fe20000410000 */
[C---:B------:R-:W-:Y:S01]  /*2b40*/  FMUL.FTZ R61, R0.reuse, R61 ;  /* 0x0000003d003d7220 */ /* 0x040fe20000410000 */
[----:B------:R0:W-:Y:S01]  /*2b50*/  MUFU.TANH R74, R56 ;  /* 0x00000038004a7308 */ /* 0x0001e20000002400 */
[----:B------:R-:W-:Y:S01]  /*2b60*/  QGMMA.64x32x32.F32.E4M3.E4M3 R40, gdesc[UR20], R40, gsb0 ;  /* 0x00600000142879f3 */ /* 0x000fe20008000828 */
[----:B------:R-:W-:Y:S01]  /*2b70*/  UIADD3 UR22, UR32, 0x702, URZ ;  /* 0x0000070220167890 */ /* 0x000fe2000fffe03f */
[C---:B------:R-:W-:Y:S01]  /*2b80*/  FMUL.FTZ R65, R0.reuse, R65 ;  /* 0x0000004100417220 */ /* 0x040fe20000410000 */
[----:B------:R-:W-:Y:S01]  /*2b90*/  UMOV UR23, 0x80000020 ;  /* 0x8000002000177882 */ /* 0x000fe20000000000 */
[C---:B------:R-:W-:Y:S01]  /*2ba0*/  FMUL.FTZ R59, R0.reuse, R59 ;  /* 0x0000003b003b7220 */ /* 0x040fe20000410000 */
[C---:B------:R-:W-:Y:S01]  /*2bb0*/  FMUL.FTZ R70, R0.reuse, R70 ;  /* 0x0000004600467220 */ /* 0x040fe20000410000 */
[----:B------:R-:W-:Y:S01]  /*2bc0*/  FMUL.FTZ R68, R0, R68 ;  /* 0x0000004400447220 */ /* 0x000fe20000410000 */
[----:B------:R1:W-:Y:S01]  /*2bd0*/  MUFU.TANH R75, R57 ;  /* 0x00000039004b7308 */ /* 0x0003e20000002400 */
[----:B0-----:R-:W-:-:S02]  /*2be0*/  VIADD R56, R222, UR50 ;  /* 0x00000032de387c36 */ /* 0x001fc40008000000 */
[C---:B------:R-:W-:Y:S01]  /*2bf0*/  FMUL.FTZ R58, R0.reuse, R58 ;  /* 0x0000003a003a7220 */ /* 0x040fe20000410000 */
[C---:B------:R-:W-:Y:S01]  /*2c00*/  FMUL.FTZ R62, R0.reuse, R62 ;  /* 0x0000003e003e7220 */ /* 0x040fe20000410000 */
[C---:B------:R-:W-:Y:S01]  /*2c10*/  FMUL.FTZ R69, R0.reuse, R69 ;  /* 0x0000004500457220 */ /* 0x040fe20000410000 */
[C---:B------:R-:W-:Y:S01]  /*2c20*/  FMUL.FTZ R64, R0.reuse, R64 ;  /* 0x0000004000407220 */ /* 0x040fe20000410000 */
[C---:B------:R-:W-:Y:S01]  /*2c30*/  FMUL.FTZ R71, R0.reuse, R71 ;  /* 0x0000004700477220 */ /* 0x040fe20000410000 */
[C---:B------:R-:W-:Y:S01]  /*2c40*/  FMUL.FTZ R67, R0.reuse, R67 ;  /* 0x0000004300437220 */ /* 0x040fe20000410000 */
[----:B------:R0:W-:Y:S01]  /*2c50*/  MUFU.TANH R90, R60 ;  /* 0x0000003c005a7308 */ /* 0x0001e20000002400 */
[----:B-1----:R-:W-:Y:S02]  /*2c60*/  IMAD.U32 R57, RZ, RZ, UR47 ;  /* 0x0000002fff397e24 */ /* 0x002fe4000f8e00ff */
[C---:B------:R-:W-:Y:S01]  /*2c70*/  FMUL.FTZ R66, R0.reuse, R66 ;  /* 0x0000004200427220 */ /* 0x040fe20000410000 */
[----:B------:R-:W-:Y:S01]  /*2c80*/  FMUL.FTZ R63, R0, R63 ;  /* 0x0000003f003f7220 */ /* 0x000fe20000410000 */
[----:B------:R-:W-:-:S03]  /*2c90*/  IMAD R56, R57, -0xa0, R56 ;  /* 0xffffff6039387824 */ /* 0x000fc600078e0238 */
[----:B------:R1:W-:Y:S02]  /*2ca0*/  MUFU.TANH R91, R61 ;  /* 0x0000003d005b7308 */ /* 0x0003e40000002400 */
[C---:B------:R-:W-:Y:S02]  /*2cb0*/  ISETP.GT.AND P1, PT, R56.reuse, RZ, PT ;  /* 0x000000ff3800720c */ /* 0x040fe40003f24270 */
[C---:B------:R-:W-:Y:S02]  /*2cc0*/  ISETP.GT.AND P2, PT, R56.reuse, 0x1, PT ;  /* 0x000000013800780c */ /* 0x040fe40003f44270 */
[C---:B------:R-:W-:Y:S02]  /*2cd0*/  ISETP.GT.AND P3, PT, R56.reuse, 0x8, PT ;  /* 0x000000083800780c */ /* 0x040fe40003f64270 */
[C---:B------:R-:W-:Y:S01]  /*2ce0*/  ISETP.GT.AND P4, PT, R56.reuse, 0x9, PT ;  /* 0x000000093800780c */ /* 0x040fe20003f84270 */
[----:B------:R-:W1:Y:S01]  /*2cf0*/  MUFU.TANH R11, R99 ;  /* 0x00000063000b7308 */ /* 0x000e620000002400 */
[----:B------:R-:W-:-:S02]  /*2d00*/  ISETP.GT.AND P5, PT, R56, 0x10, PT ;  /* 0x000000103800780c */ /* 0x000fc40003fa4270 */
[----:B------:R-:W-:Y:S02]  /*2d10*/  FSEL R6, R6, -INF , P1 ;  /* 0xff80000006067808 */ /* 0x000fe40000800000 */
[----:B--2---:R-:W-:Y:S02]  /*2d20*/  FSEL R7, R7, -INF , P2 ;  /* 0xff80000007077808 */ /* 0x004fe40001000000 */
[----:B----4-:R-:W-:Y:S01]  /*2d30*/  FSEL R8, R8, -INF , P3 ;  /* 0xff80000008087808 */ /* 0x010fe20001800000 */
[----:B------:R2:W-:Y:S01]  /*2d40*/  MUFU.TANH R98, R65 ;  /* 0x0000004100627308 */ /* 0x0005e20000002400 */
[----:B-----5:R-:W-:Y:S02]  /*2d50*/  FSEL R9, R9, -INF , P4 ;  /* 0xff80000009097808 */ /* 0x020fe40002000000 */
[----:B---3--:R-:W-:-:S05]  /*2d60*/  FSEL R10, R10, -INF , P5 ;  /* 0xff8000000a0a7808 */ /* 0x008fca0002800000 */
[----:B------:R-:W-:Y:S08]  /*2d70*/  MUFU.TANH R73, R73 ;  /* 0x0000004900497308 */ /* 0x000ff00000002400 */
[----:B------:R-:W3:Y:S01]  /*2d80*/  MUFU.TANH R12, R102 ;  /* 0x00000066000c7308 */ /* 0x000ee20000002400 */
[----:B------:R-:W-:Y:S02]  /*2d90*/  WARPGROUP.DEPBAR.LE gsb0, 0x0 ;  /* 0x00008000000079c5 */ /* 0x000fe40000010000 */
[----:B------:R-:W-:Y:S01]  /*2da0*/  WARPGROUP.ARRIVE ;  /* 0x00000000000079c5 */ /* 0x000fe20000000000 */
[C---:B------:R-:W-:Y:S01]  /*2db0*/  FMUL.FTZ R40, R0.reuse, R40 ;  /* 0x0000002800287220 */ /* 0x040fe20000410000 */
[C---:B------:R-:W-:Y:S01]  /*2dc0*/  FMUL.FTZ R41, R0.reuse, R41 ;  /* 0x0000002900297220 */ /* 0x040fe20000410000 */
[C---:B------:R-:W-:Y:S01]  /*2dd0*/  FMUL.FTZ R42, R0.reuse, R42 ;  /* 0x0000002a002a7220 */ /* 0x040fe20000410000 */
[C---:B0-----:R-:W-:Y:S01]  /*2de0*/  FMUL.FTZ R60, R0.reuse, R50 ;  /* 0x00000032003c7220 */ /* 0x041fe20000410000 */
[----:B------:R0:W-:Y:S01]  /*2df0*/  MUFU.TANH R106, R40 ;  /* 0x00000028006a7308 */ /* 0x0001e20000002400 */
[----:B------:R-:W-:Y:S01]  /*2e00*/  QGMMA.64x32x32.F32.E4M3.E4M3 R24, gdesc[UR20], R24, gsb0 ;  /* 0x00600000141879f3 */ /* 0x000fe20008000818 */
[----:B------:R-:W-:Y:S01]  /*2e10*/  FSEL R50, R93, -INF , P4 ;  /* 0xff8000005d327808 */ /* 0x000fe20002000000 */
[----:B-1----:R-:W-:Y:S01]  /*2e20*/  FMUL.FTZ R61, R0, R51 ;  /* 0x00000033003d7220 */ /* 0x002fe20000410000 */
[----:B------:R-:W-:Y:S01]  /*2e30*/  FSEL R51, R96, -INF , P5 ;  /* 0xff80000060337808 */ /* 0x000fe20002800000 */
[C---:B--2---:R-:W-:Y:S01]  /*2e40*/  FMUL.FTZ R65, R0.reuse, R53 ;  /* 0x0000003500417220 */ /* 0x044fe20000410000 */
[----:B------:R-:W-:Y:S01]  /*2e50*/  FMUL.FTZ R44, R0, R44 ;  /* 0x0000002c002c7220 */ /* 0x000fe20000410000 */
[----:B------:R-:W-:Y:S01]  /*2e60*/  ISETP.GT.AND P4, PT, R56, 0x20, PT ;  /* 0x000000203800780c */ /* 0x000fe20003f84270 */
[----:B------:R1:W-:Y:S01]  /*2e70*/  MUFU.TANH R107, R41 ;  /* 0x00000029006b7308 */ /* 0x0003e20000002400 */
[----:B0-----:R-:W-:Y:S01]  /*2e80*/  FMUL.FTZ R40, R0, R46 ;  /* 0x0000002e00287220 */ /* 0x001fe20000410000 */
[----:B------:R-:W-:Y:S01]  /*2e90*/  FSEL R46, R88, -INF , P1 ;  /* 0xff800000582e7808 */ /* 0x000fe20000800000 */
[----:B------:R-:W-:Y:S01]  /*2ea0*/  FMUL.FTZ R45, R0, R45 ;  /* 0x0000002d002d7220 */ /* 0x000fe20000410000 */
[----:B------:R-:W-:Y:S01]  /*2eb0*/  ISETP.GT.AND P1, PT, R56, 0x11, PT ;  /* 0x000000113800780c */ /* 0x000fe20003f24270 */
[----:B------:R-:W-:Y:S01]  /*2ec0*/  FMUL.FTZ R52, R0, R52 ;  /* 0x0000003400347220 */ /* 0x000fe20000410000 */
[----:B------:R-:W-:Y:S01]  /*2ed0*/  ISETP.GT.AND P5, PT, R56, 0x21, PT ;  /* 0x000000213800780c */ /* 0x000fe20003fa4270 */
[C---:B------:R-:W-:Y:S01]  /*2ee0*/  FMUL.FTZ R47, R0.reuse, R47 ;  /* 0x0000002f002f7220 */ /* 0x040fe20000410000 */
[----:B------:R0:W-:Y:S01]  /*2ef0*/  MUFU.TANH R108, R42 ;  /* 0x0000002a006c7308 */ /* 0x0001e20000002400 */
[----:B-1----:R-:W-:Y:S01]  /*2f00*/  FMUL.FTZ R41, R0, R48 ;  /* 0x0000003000297220 */ /* 0x002fe20000410000 */
[----:B------:R-:W-:Y:S01]  /*2f10*/  FSEL R48, R92, -INF , P3 ;  /* 0xff8000005c307808 */ /* 0x000fe20001800000 */
[----:B------:R-:W-:Y:S01]  /*2f20*/  FMUL.FTZ R43, R0, R43 ;  /* 0x0000002b002b7220 */ /* 0x000fe20000410000 */
[----:B------:R-:W-:-:S02]  /*2f30*/  FSEL R53, R97, -INF , P1 ;  /* 0xff80000061357808 */ /* 0x000fc40000800000 */
[----:B------:R-:W-:Y:S02]  /*2f40*/  ISETP.GT.AND P3, PT, R56, 0x19, PT ;  /* 0x000000193800780c */ /* 0x000fe40003f64270 */
[----:B------:R1:W-:Y:S01]  /*2f50*/  MUFU.TANH R92, R41 ;  /* 0x00000029005c7308 */ /* 0x0003e20000002400 */
[----:B0-----:R-:W-:Y:S01]  /*2f60*/  FMUL.FTZ R42, R0, R49 ;  /* 0x00000031002a7220 */ /* 0x001fe20000410000 */
[----:B------:R-:W-:Y:S02]  /*2f70*/  FSEL R49, R89, -INF , P2 ;  /* 0xff80000059317808 */ /* 0x000fe40001000000 */
[----:B------:R-:W-:Y:S02]  /*2f80*/  ISETP.GT.AND P2, PT, R56, 0x18, PT ;  /* 0x000000183800780c */ /* 0x000fe40003f44270 */
[----:B------:R-:W-:Y:S01]  /*2f90*/  FSEL R57, R101, -INF , P3 ;  /* 0xff80000065397808 */ /* 0x000fe20001800000 */
[----:B------:R-:W-:Y:S01]  /*2fa0*/  IMAD.MOV.U32 R101, RZ, RZ, R119 ;  /* 0x000000ffff657224 */ /* 0x000fe200078e0077 */
[----:B------:R0:W-:Y:S01]  /*2fb0*/  MUFU.TANH R88, R40 ;  /* 0x0000002800587308 */ /* 0x0001e20000002400 */
[----:B-1----:R-:W-:-:S02]  /*2fc0*/  FMNMX.FTZ R41, R46, R49, !PT ;  /* 0x000000312e297209 */ /* 0x002fc40007810000 */
[----:B------:R-:W-:Y:S02]  /*2fd0*/  FSEL R11, R11, -INF , P1 ;  /* 0xff8000000b0b7808 */ /* 0x000fe40000800000 */
[----:B------:R-:W-:Y:S02]  /*2fe0*/  FMNMX.FTZ R41, R48, R41, !PT ;  /* 0x0000002930297209 */ /* 0x000fe40007810000 */
[----:B------:R-:W-:Y:S01]  /*2ff0*/  ISETP.GT.AND P1, PT, R56, 0x28, PT ;  /* 0x000000283800780c */ /* 0x000fe20003f24270 */
[----:B------:R1:W-:Y:S01]  /*3000*/  MUFU.TANH R93, R42 ;  /* 0x0000002a005d7308 */ /* 0x0003e20000002400 */
[----:B0-----:R-:W-:Y:S02]  /*3010*/  FMNMX.FTZ R40, R50, R41, !PT ;  /* 0x0000002932287209 */ /* 0x001fe40007810000 */
[----:B---3--:R-:W-:Y:S02]  /*3020*/  FSEL R12, R12, -INF , P2 ;  /* 0xff8000000c0c7808 */ /* 0x008fe40001000000 */
[----:B------:R-:W-:-:S02]  /*3030*/  FSEL R14, R14, -INF , P4 ;  /* 0xff8000000e0e7808 */ /* 0x000fc40002000000 */
[----:B------:R-:W-:Y:S01]  /*3040*/  FSEL R15, R15, -INF , P5 ;  /* 0xff8000000f0f7808 */ /* 0x000fe20002800000 */
[----:B------:R-:W0:Y:S01]  /*3050*/  MUFU.TANH R21, R79 ;  /* 0x0000004f00157308 */ /* 0x000e220000002400 */
[----:B-1----:R-:W-:-:S04]  /*3060*/  FMNMX.FTZ R42, R51, R40, !PT ;  /* 0x00000028332a7209 */ /* 0x002fc80007810000 */
[----:B------:R-:W-:-:S03]  /*3070*/  FMNMX.FTZ R42, R53, R42, !PT ;  /* 0x0000002a352a7209 */ /* 0x000fc60007810000 */
[----:B------:R-:W-:Y:S01]  /*3080*/  MUFU.TANH R76, R76 ;  /* 0x0000004c004c7308 */ /* 0x000fe20000002400 */
[----:B------:R-:W-:-:S07]  /*3090*/  WARPGROUP.DEPBAR.LE gsb0, 0x0 ;  /* 0x00008000000079c5 */ /* 0x000fce0000010000 */
[----:B------:R1:W-:Y:S08]  /*30a0*/  MUFU.TANH R79, R59 ;  /* 0x0000003b004f7308 */ /* 0x0003f00000002400 */
[----:B------:R-:W2:Y:S01]  /*30b0*/  MUFU.TANH R13, R103 ;  /* 0x00000067000d7308 */ /* 0x000ea20000002400 */
[----:B-1----:R-:W-:Y:S02]  /*30c0*/  FSEL R59, R100, -INF , P2 ;  /* 0xff800000643b7808 */ /* 0x002fe40001000000 */
[----:B------:R-:W-:-:S04]  /*30d0*/  ISETP.GT.AND P2, PT, R56, 0x29, PT ;  /* 0x000000293800780c */ /* 0x000fc80003f44270 */
[----:B0-----:R-:W-:Y:S01]  /*30e0*/  FSEL R21, R21, -INF , P2 ;  /* 0xff80000015157808 */ /* 0x001fe20001000000 */
[----:B------:R-:W-:Y:S08]  /*30f0*/  MUFU.TANH R77, R77 ;  /* 0x0000004d004d7308 */ /* 0x000ff00000002400 */
[----:B------:R0:W-:Y:S01]  /*3100*/  MUFU.TANH R110, R44 ;  /* 0x0000002c006e7308 */ /* 0x0001e20000002400 */
[----:B--2---:R-:W-:-:S02]  /*3110*/  FSEL R13, R13, -INF , P3 ;  /* 0xff8000000d0d7808 */ /* 0x004fc40001800000 */
[----:B------:R-:W-:-:S05]  /*3120*/  ISETP.GT.AND P3, PT, R56, 0x30, PT ;  /* 0x000000303800780c */ /* 0x000fca0003f64270 */
[----:B------:R1:W-:Y:S01]  /*3130*/  MUFU.TANH R104, R70 ;  /* 0x0000004600687308 */ /* 0x0003e20000002400 */
[----:B0-----:R-:W-:-:S04]  /*3140*/  FMNMX.FTZ R44, R59, R42, !PT ;  /* 0x0000002a3b2c7209 */ /* 0x001fc80007810000 */
[----:B------:R-:W-:-:S03]  /*3150*/  FMNMX.FTZ R44, R57, R44, !PT ;  /* 0x0000002c392c7209 */ /* 0x000fc60007810000 */
[----:B------:R-:W-:Y:S01]  /*3160*/  MUFU.TANH R80, R80 ;  /* 0x0000005000507308 */ /* 0x000fe20000002400 */
[----:B-1----:R-:W-:Y:S01]  /*3170*/  FMUL.FTZ R70, R0, R55 ;  /* 0x0000003700467220 */ /* 0x002fe20000410000 */
[----:B------:R-:W-:Y:S02]  /*3180*/  FSEL R55, R72, -INF , P4 ;  /* 0xff80000048377808 */ /* 0x000fe40002000000 */
[----:B------:R-:W-:-:S04]  /*3190*/  ISETP.GT.AND P4, PT, R56, 0x31, PT ;  /* 0x000000313800780c */ /* 0x000fc80003f84270 */
[----:B------:R0:W-:Y:S08]  /*31a0*/  MUFU.TANH R102, R68 ;  /* 0x0000004400667308 */ /* 0x0001f00000002400 */
[----:B------:R-:W-:Y:S01]  /*31b0*/  MUFU.TANH R81, R81 ;  /* 0x0000005100517308 */ /* 0x000fe20000002400 */
[----:B0-----:R-:W-:Y:S01]  /*31c0*/  FMUL.FTZ R68, R0, R54 ;  /* 0x0000003600447220 */ /* 0x001fe20000410000 */
[----:B------:R-:W-:-:S02]  /*31d0*/  FSEL R54, R73, -INF , P5 ;  /* 0xff80000049367808 */ /* 0x000fc40002800000 */
[----:B------:R-:W-:-:S04]  /*31e0*/  ISETP.GT.AND P5, PT, R56, 0x38, PT ;  /* 0x000000383800780c */ /* 0x000fc80003fa4270 */
[----:B------:R0:W-:Y:S08]  /*31f0*/  MUFU.TANH R111, R45 ;  /* 0x0000002d006f7308 */ /* 0x0001f00000002400 */
[----:B------:R-:W1:Y:S01]  /*3200*/  MUFU.TANH R20, R78 ;  /* 0x0000004e00147308 */ /* 0x000e620000002400 */
[----:B0-----:R-:W-:-:S04]  /*3210*/  FMNMX.FTZ R45, R55, R44, !PT ;  /* 0x0000002c372d7209 */ /* 0x001fc80007810000 */
[----:B------:R-:W-:-:S03]  /*3220*/  FMNMX.FTZ R45, R54, R45, !PT ;  /* 0x0000002d362d7209 */ /* 0x000fc60007810000 */
[----:B------:R-:W-:Y:S08]  /*3230*/  MUFU.TANH R84, R84 ;  /* 0x0000005400547308 */ /* 0x000ff00000002400 */
[----:B------:R0:W2:Y:S01]  /*3240*/  MUFU.TANH R78, R58 ;  /* 0x0000003a004e7308 */ /* 0x0000a20000002400 */
[----:B-1----:R-:W-:-:S07]  /*3250*/  FSEL R20, R20, -INF , P1 ;  /* 0xff80000014147808 */ /* 0x002fce0000800000 */
[----:B------:R-:W-:Y:S01]  /*3260*/  MUFU.TANH R85, R85 ;  /* 0x0000005500557308 */ /* 0x000fe20000002400 */
[----:B0-----:R-:W-:Y:S02]  /*3270*/  FSEL R58, R76, -INF , P1 ;  /* 0xff8000004c3a7808 */ /* 0x001fe40000800000 */
[----:B------:R-:W-:Y:S02]  /*3280*/  ISETP.GT.AND P1, PT, R56, 0x39, PT ;  /* 0x000000393800780c */ /* 0x000fe40003f24270 */
[----:B------:R-:W-:-:S03]  /*3290*/  FMNMX.FTZ R45, R58, R45, !PT ;  /* 0x0000002d3a2d7209 */ /* 0x000fc60007810000 */
[----:B------:R0:W-:Y:S08]  /*32a0*/  MUFU.TANH R96, R60 ;  /* 0x0000003c00607308 */ /* 0x0001f00000002400 */
[----:B------:R-:W1:Y:S01]  /*32b0*/  MUFU.TANH R82, R82 ;  /* 0x0000005200527308 */ /* 0x000e620000002400 */
[----:B0-----:R-:W-:Y:S02]  /*32c0*/  FSEL R60, R77, -INF , P2 ;  /* 0xff8000004d3c7808 */ /* 0x001fe40001000000 */
[----:B------:R-:W-:-:S04]  /*32d0*/  ISETP.GT.AND P2, PT, R56, 0x40, PT ;  /* 0x000000403800780c */ /* 0x000fc80003f44270 */
[----:B--2---:R-:W-:Y:S01]  /*32e0*/  FSEL R44, R78, -INF , P2 ;  /* 0xff8000004e2c7808 */ /* 0x004fe20001000000 */
[----:B------:R0:W-:Y:S08]  /*32f0*/  MUFU.TANH R94, R62 ;  /* 0x0000003e005e7308 */ /* 0x0001f00000002400 */
[----:B------:R2:W-:Y:S01]  /*3300*/  MUFU.TANH R103, R69 ;  /* 0x0000004500677308 */ /* 0x0005e20000002400 */
[----:B0-----:R-:W-:-:S02]  /*3310*/  FSEL R62, R80, -INF , P3 ;  /* 0xff800000503e7808 */ /* 0x001fc40001800000 */
[----:B-1----:R-:W-:Y:S01]  /*3320*/  FSEL R40, R82, -INF , P3 ;  /* 0xff80000052287808 */ /* 0x002fe20001800000 */
[----:B------:R-:W-:Y:S01]  /*3330*/  FMUL.FTZ R82, R0, R30 ;  /* 0x0000001e00527220 */ /* 0x000fe20000410000 */
[----:B------:R-:W-:-:S03]  /*3340*/  ISETP.GT.AND P3, PT, R56, 0x41, PT ;  /* 0x000000413800780c */ /* 0x000fc60003f64270 */
[----:B------:R-:W0:Y:S01]  /*3350*/  MUFU.TANH R86, R86 ;  /* 0x0000005600567308 */ /* 0x000e220000002400 */
[----:B--2---:R-:W-:-:S07]  /*3360*/  FMNMX.FTZ R69, R60, R45, !PT ;  /* 0x0000002d3c457209 */ /* 0x004fce0007810000 */
[----:B------:R-:W1:Y:S08]  /*3370*/  MUFU.TANH R83, R83 ;  /* 0x0000005300537308 */ /* 0x000e700000002400 */
[----:B------:R2:W-:Y:S01]  /*3380*/  MUFU.TANH R97, R61 ;  /* 0x0000003d00617308 */ /* 0x0005e20000002400 */
[----:B0-----:R-:W-:-:S07]  /*3390*/  FSEL R42, R86, -INF , P5 ;  /* 0xff800000562a7808 */ /* 0x001fce0002800000 */
[----:B------:R0:W-:Y:S01]  /*33a0*/  MUFU.TANH R100, R52 ;  /* 0x0000003400647308 */ /* 0x0001e20000002400 */
[----:B--2---:R-:W-:Y:S02]  /*33b0*/  FSEL R61, R81, -INF , P4 ;  /* 0xff800000513d7808 */ /* 0x004fe40002000000 */
[----:B-1----:R-:W-:Y:S02]  /*33c0*/  FSEL R41, R83, -INF , P4 ;  /* 0xff80000053297808 */ /* 0x002fe40002000000 */
[----:B------:R-:W-:-:S03]  /*33d0*/  ISETP.GT.AND P4, PT, R56, 0x48, PT ;  /* 0x000000483800780c */ /* 0x000fc60003f84270 */
[----:B------:R1:W-:Y:S01]  /*33e0*/  MUFU.TANH R95, R64 ;  /* 0x00000040005f7308 */ /* 0x0003e20000002400 */
[----:B0-----:R-:W-:Y:S02]  /*33f0*/  FMNMX.FTZ R52, R62, R69, !PT ;  /* 0x000000453e347209 */ /* 0x001fe40007810000 */
[----:B------:R-:W-:Y:S02]  /*3400*/  FSEL R69, R90, -INF , P4 ;  /* 0xff8000005a457808 */ /* 0x000fe40002000000 */
[----:B------:R-:W-:Y:S02]  /*3410*/  FSEL R45, R94, -INF , P4 ;  /* 0xff8000005e2d7808 */ /* 0x000fe40002000000 */
[----:B------:R-:W-:Y:S01]  /*3420*/  ISETP.GT.AND P4, PT, R56, 0x59, PT ;  /* 0x000000593800780c */ /* 0x000fe20003f84270 */
[----:B------:R0:W-:Y:S01]  /*3430*/  MUFU.TANH R105, R71 ;  /* 0x0000004700697308 */ /* 0x0001e20000002400 */
[----:B-1----:R-:W-:Y:S02]  /*3440*/  FSEL R64, R84, -INF , P5 ;  /* 0xff80000054407808 */ /* 0x002fe40002800000 */
[----:B------:R-:W-:-:S02]  /*3450*/  ISETP.GT.AND P5, PT, R56, 0x49, PT ;  /* 0x000000493800780c */ /* 0x000fc40003fa4270 */
[----:B------:R-:W-:Y:S01]  /*3460*/  FSEL R73, R103, -INF , P4 ;  /* 0xff80000067497808 */ /* 0x000fe20002000000 */
[----:B------:R-:W-:Y:S02]  /*3470*/  IMAD.MOV.U32 R103, RZ, RZ, R119 ;  /* 0x000000ffff677224 */ /* 0x000fe400078e0077 */
[----:B------:R-:W-:Y:S01]  /*3480*/  MUFU.TANH R87, R87 ;  /* 0x0000005700577308 */ /* 0x000fe20000002400 */
[----:B0-----:R-:W-:Y:S01]  /*3490*/  FMNMX.FTZ R71, R61, R52, !PT ;  /* 0x000000343d477209 */ /* 0x001fe20007810000 */
[----:B------:R-:W-:-:S03]  /*34a0*/  FMUL.FTZ R52, R0, R25 ;  /* 0x0000001900347220 */ /* 0x000fc60000410000 */
[----:B------:R-:W-:-:S03]  /*34b0*/  FMNMX.FTZ R71, R64, R71, !PT ;  /* 0x0000004740477209 */ /* 0x000fc60007810000 */
[----:B------:R-:W0:Y:S08]  /*34c0*/  MUFU.TANH R67, R67 ;  /* 0x0000004300437308 */ /* 0x000e300000002400 */
[----:B------:R1:W-:Y:S08]  /*34d0*/  MUFU.TANH R99, R66 ;  /* 0x0000004200637308 */ /* 0x0003f00000002400 */
[----:B------:R2:W-:Y:S01]  /*34e0*/  MUFU.TANH R89, R47 ;  /* 0x0000002f00597308 */ /* 0x0005e20000002400 */
[----:B-1----:R-:W-:-:S04]  /*34f0*/  FSEL R66, R85, -INF , P1 ;  /* 0xff80000055427808 */ /* 0x002fc80000800000 */
[----:B------:R-:W-:-:S03]  /*3500*/  FMNMX.FTZ R72, R66, R71, !PT ;  /* 0x0000004742487209 */ /* 0x000fc60007810000 */
[----:B------:R1:W-:Y:S01]  /*3510*/  MUFU.TANH R81, R65 ;  /* 0x0000004100517308 */ /* 0x0003e20000002400 */
[----:B--2---:R-:W-:Y:S01]  /*3520*/  FMUL.FTZ R47, R0, R24 ;  /* 0x00000018002f7220 */ /* 0x004fe20000410000 */
[----:B------:R-:W-:-:S06]  /*3530*/  FSEL R24, R79, -INF , P3 ;  /* 0xff8000004f187808 */ /* 0x000fcc0001800000 */
[----:B------:R2:W-:Y:S01]  /*3540*/  MUFU.TANH R86, R68 ;  /* 0x0000004400567308 */ /* 0x0005e20000002400 */
[----:B-1----:R-:W-:Y:S02]  /*3550*/  FSEL R65, R74, -INF , P2 ;  /* 0xff8000004a417808 */ /* 0x002fe40001000000 */
[----:B------:R-:W-:-:S05]  /*3560*/  ISETP.GT.AND P2, PT, R56, 0x51, PT ;  /* 0x000000513800780c */ /* 0x000fca0003f44270 */
[----:B------:R1:W-:Y:S01]  /*3570*/  MUFU.TANH R85, R47 ;  /* 0x0000002f00557308 */ /* 0x0003e20000002400 */
[----:B--2---:R-:W-:Y:S01]  /*3580*/  FSEL R68, R75, -INF , P3 ;  /* 0xff8000004b447808 */ /* 0x004fe20001800000 */
[----:B------:R-:W-:Y:S01]  /*3590*/  FMUL.FTZ R75, R0, R27 ;  /* 0x0000001b004b7220 */ /* 0x000fe20000410000 */
[----:B0-----:R-:W-:Y:S02]  /*35a0*/  FSEL R27, R67, -INF , P2 ;  /* 0xff800000431b7808 */ /* 0x001fe40001000000 */
[----:B------:R-:W-:-:S03]  /*35b0*/  ISETP.GT.AND P3, PT, R56, 0x58, PT ;  /* 0x000000583800780c */ /* 0x000fc60003f64270 */
[----:B------:R-:W0:Y:S01]  /*35c0*/  MUFU.TANH R63, R63 ;  /* 0x0000003f003f7308 */ /* 0x000e220000002400 */
[----:B-1----:R-:W-:Y:S02]  /*35d0*/  FMNMX.FTZ R47, R65, R72, !PT ;  /* 0x00000048412f7209 */ /* 0x002fe40007810000 */
[----:B------:R-:W-:Y:S02]  /*35e0*/  FSEL R72, R98, -INF , P2 ;  /* 0xff80000062487808 */ /* 0x000fe40001000000 */
[----:B------:R-:W-:Y:S01]  /*35f0*/  FSEL R74, R102, -INF , P3 ;  /* 0xff800000664a7808 */ /* 0x000fe20001800000 */
[----:B------:R-:W-:Y:S01]  /*3600*/  IMAD.MOV.U32 R102, RZ, RZ, R119 ;  /* 0x000000ffff667224 */ /* 0x000fe200078e0077 */
[----:B------:R-:W-:Y:S01]  /*3610*/  ISETP.GT.AND P2, PT, R56, 0x68, PT ;  /* 0x000000683800780c */ /* 0x000fe20003f44270 */
[----:B------:R1:W-:Y:S03]  /*3620*/  MUFU.TANH R79, R52 ;  /* 0x00000034004f7308 */ /* 0x0003e60000002400 */
[----:B------:R-:W-:Y:S01]  /*3630*/  FSEL R30, R88, -INF , P2 ;  /* 0xff800000581e7808 */ /* 0x000fe20001000000 */
[----:B------:R-:W-:-:S04]  /*3640*/  FMUL.FTZ R88, R0, R32 ;  /* 0x0000002000587220 */ /* 0x000fc80000410000 */
[----:B------:R2:W3:Y:S01]  /*3650*/  MUFU.TANH R109, R43 ;  /* 0x0000002b006d7308 */ /* 0x0004e20000002400 */
[----:B-1----:R-:W-:Y:S02]  /*3660*/  FMNMX.FTZ R52, R68, R47, !PT ;  /* 0x0000002f44347209 */ /* 0x002fe40007810000 */
[----:B0-----:R-:W-:Y:S01]  /*3670*/  FSEL R25, R63, -INF , P5 ;  /* 0xff8000003f197808 */ /* 0x001fe20002800000 */
[----:B------:R-:W-:Y:S01]  /*3680*/  FMUL.FTZ R63, R0, R26 ;  /* 0x0000001a003f7220 */ /* 0x000fe20000410000 */
[----:B------:R-:W-:Y:S02]  /*3690*/  FMNMX.FTZ R67, R69, R52, !PT ;  /* 0x0000003445437209 */ /* 0x000fe40007810000 */
[----:B------:R-:W-:Y:S01]  /*36a0*/  FSEL R47, R104, -INF , P3 ;  /* 0xff800000682f7808 */ /* 0x000fe20001800000 */
[----:B------:R0:W-:Y:S01]  /*36b0*/  MUFU.TANH R90, R63 ;  /* 0x0000003f005a7308 */ /* 0x0001e20000002400 */
[----:B--2---:R-:W-:Y:S01]  /*36c0*/  FSEL R43, R87, -INF , P1 ;  /* 0xff800000572b7808 */ /* 0x004fe20000800000 */
[----:B------:R-:W-:Y:S01]  /*36d0*/  IMAD.MOV.U32 R104, RZ, RZ, R119 ;  /* 0x000000ffff687224 */ /* 0x000fe200078e0077 */
[----:B------:R-:W-:-:S02]  /*36e0*/  ISETP.GT.AND P1, PT, R56, 0x50, PT ;  /* 0x000000503800780c */ /* 0x000fc40003f24270 */
[----:B------:R-:W-:Y:S02]  /*36f0*/  ISETP.GT.AND P3, PT, R56, 0x69, PT ;  /* 0x000000693800780c */ /* 0x000fe40003f64270 */
[----:B------:R-:W-:Y:S01]  /*3700*/  FSEL R71, R95, -INF , P1 ;  /* 0xff8000005f477808 */ /* 0x000fe20000800000 */
[----:B------:R1:W2:Y:S01]  /*3710*/  MUFU.TANH R87, R70 ;  /* 0x0000004600577308 */ /* 0x0002a20000002400 */
[----:B0-----:R-:W-:Y:S01]  /*3720*/  FMUL.FTZ R63, R0, R28 ;  /* 0x0000001c003f7220 */ /* 0x001fe20000410000 */
[----:B------:R-:W-:Y:S01]  /*3730*/  FSEL R26, R99, -INF , P1 ;  /* 0xff800000631a7808 */ /* 0x000fe20000800000 */
[--C-:B------:R-:W-:Y:S01]  /*3740*/  IMAD.MOV.U32 R99, RZ, RZ, R119.reuse ;  /* 0x000000ffff637224 */ /* 0x100fe200078e0077 */
[----:B------:R-:W-:Y:S02]  /*3750*/  ISETP.GT.AND P1, PT, R56, 0x61, PT ;  /* 0x000000613800780c */ /* 0x000fe40003f24270 */
[----:B------:R-:W-:Y:S01]  /*3760*/  FSEL R28, R105, -INF , P4 ;  /* 0xff800000691c7808 */ /* 0x000fe20002000000 */
[----:B------:R-:W-:Y:S01]  /*3770*/  IMAD.MOV.U32 R105, RZ, RZ, R119 ;  /* 0x000000ffff697224 */ /* 0x000fe200078e0077 */
[----:B------:R-:W0:Y:S01]  /*3780*/  MUFU.TANH R94, R63 ;  /* 0x0000003f005e7308 */ /* 0x000e220000002400 */
[----:B-1----:R-:W-:-:S02]  /*3790*/  FSEL R70, R91, -INF , P5 ;  /* 0xff8000005b467808 */ /* 0x002fc40002800000 */
[----:B------:R-:W-:Y:S02]  /*37a0*/  ISETP.GT.AND P5, PT, R56, 0x60, PT ;  /* 0x000000603800780c */ /* 0x000fe40003fa4270 */
[----:B------:R-:W-:Y:S01]  /*37b0*/  FMNMX.FTZ R52, R70, R67, !PT ;  /* 0x0000004346347209 */ /* 0x000fe20007810000 */
[----:B------:R-:W-:Y:S01]  /*37c0*/  FMUL.FTZ R67, R0, R29 ;  /* 0x0000001d00437220 */ /* 0x000fe20000410000 */
[----:B------:R-:W-:Y:S01]  /*37d0*/  FSEL R76, R106, -INF , P5 ;  /* 0xff8000006a4c7808 */ /* 0x000fe20002800000 */
[----:B------:R1:W-:Y:S01]  /*37e0*/  MUFU.TANH R91, R75 ;  /* 0x0000004b005b7308 */ /* 0x0003e20000002400 */
[----:B------:R-:W-:Y:S01]  /*37f0*/  FMNMX.FTZ R77, R71, R52, !PT ;  /* 0x00000034474d7209 */ /* 0x000fe20007810000 */
[----:B------:R-:W-:Y:S01]  /*3800*/  IMAD.MOV.U32 R106, RZ, RZ, R119 ;  /* 0x000000ffff6a7224 */ /* 0x000fe200078e0077 */
[----:B------:R-:W-:Y:S02]  /*3810*/  ISETP.GT.AND P4, PT, R56, 0x70, PT ;  /* 0x000000703800780c */ /* 0x000fe40003f84270 */
[----:B------:R-:W-:-:S02]  /*3820*/  FMNMX.FTZ R77, R72, R77, !PT ;  /* 0x0000004d484d7209 */ /* 0x000fc40007810000 */
[----:B------:R-:W-:Y:S01]  /*3830*/  FSEL R29, R108, -INF , P5 ;  /* 0xff8000006c1d7808 */ /* 0x000fe20002800000 */
[----:B------:R4:W5:Y:S01]  /*3840*/  MUFU.TANH R95, R67 ;  /* 0x00000043005f7308 */ /* 0x0009620000002400 */
[----:B------:R-:W-:Y:S01]  /*3850*/  FMNMX.FTZ R78, R74, R77, !PT ;  /* 0x0000004d4a4e7209 */ /* 0x000fe20007810000 */
[--C-:B------:R-:W-:Y:S01]  /*3860*/  IMAD.MOV.U32 R108, RZ, RZ, R119.reuse ;  /* 0x000000ffff6c7224 */ /* 0x100fe200078e0077 */
[----:B-1----:R-:W-:Y:S01]  /*3870*/  FSEL R75, R107, -INF , P1 ;  /* 0xff8000006b4b7808 */ /* 0x002fe20000800000 */
[--C-:B------:R-:W-:Y:S01]  /*3880*/  IMAD.MOV.U32 R107, RZ, RZ, R119.reuse ;  /* 0x000000ffff6b7224 */ /* 0x100fe200078e0077 */
[----:B------:R-:W-:Y:S02]  /*3890*/  FMNMX.FTZ R63, R73, R78, !PT ;  /* 0x0000004e493f7209 */ /* 0x000fe40007810000 */
[----:B------:R-:W-:Y:S01]  /*38a0*/  FSEL R77, R110, -INF , P2 ;  /* 0xff8000006e4d7808 */ /* 0x000fe20001000000 */
[----:B------:R1:W-:Y:S01]  /*38b0*/  MUFU.TANH R98, R82 ;  /* 0x0000005200627308 */ /* 0x0003e20000002400 */
[----:B------:R-:W-:Y:S01]  /*38c0*/  FMNMX.FTZ R78, R76, R63, !PT ;  /* 0x0000003f4c4e7209 */ /* 0x000fe20007810000 */
[----:B------:R-:W-:Y:S01]  /*38d0*/  IMAD.MOV.U32 R110, RZ, RZ, R119 ;  /* 0x000000ffff6e7224 */ /* 0x000fe200078e0077 */
[----:B------:R-:W-:-:S02]  /*38e0*/  ISETP.GT.AND P5, PT, R56, 0x71, PT ;  /* 0x000000713800780c */ /* 0x000fc40003fa4270 */
[----:B------:R-:W-:Y:S02]  /*38f0*/  FMNMX.FTZ R80, R75, R78, !PT ;  /* 0x0000004e4b507209 */ /* 0x000fe40007810000 */
[----:B------:R-:W-:Y:S01]  /*3900*/  FSEL R78, R111, -INF , P3 ;  /* 0xff8000006f4e7808 */ /* 0x000fe20001800000 */
[--C-:B------:R-:W-:Y:S01]  /*3910*/  IMAD.MOV.U32 R111, RZ, RZ, R119.reuse ;  /* 0x000000ffff6f7224 */ /* 0x100fe200078e0077 */
[----:B----4-:R-:W-:Y:S02]  /*3920*/  FMNMX.FTZ R67, R77, R80, !PT ;  /* 0x000000504d437209 */ /* 0x010fe40007810000 */
[----:B------:R-:W-:Y:S01]  /*3930*/  FSEL R80, R92, -INF , P4 ;  /* 0xff8000005c507808 */ /* 0x000fe20002000000 */
[----:B------:R-:W-:Y:S01]  /*3940*/  FMUL.FTZ R92, R0, R33 ;  /* 0x00000021005c7220 */ /* 0x000fe20000410000 */
[----:B------:R-:W-:Y:S02]  /*3950*/  FMNMX.FTZ R83, R78, R67, !PT ;  /* 0x000000434e537209 */ /* 0x000fe40007810000 */
[----:B---3--:R-:W-:Y:S01]  /*3960*/  FSEL R52, R109, -INF , P1 ;  /* 0xff8000006d347808 */ /* 0x008fe20000800000 */
[----:B------:R-:W-:Y:S01]  /*3970*/  IMAD.MOV.U32 R109, RZ, RZ, R119 ;  /* 0x000000ffff6d7224 */ /* 0x000fe200078e0077 */
[----:B-1----:R-:W-:Y:S01]  /*3980*/  FSEL R82, R93, -INF , P5 ;  /* 0xff8000005d527808 */ /* 0x002fe20002800000 */
[----:B------:R-:W-:Y:S01]  /*3990*/  MUFU.TANH R92, R92 ;  /* 0x0000005c005c7308 */ /* 0x000fe20000002400 */
[----:B------:R-:W-:-:S02]  /*39a0*/  ISETP.GT.AND P1, PT, R56, 0x78, PT ;  /* 0x000000783800780c */ /* 0x000fc40003f24270 */
[----:B------:R-:W-:Y:S02]  /*39b0*/  FMNMX.FTZ R93, R80, R83, !PT ;  /* 0x00000053505d7209 */ /* 0x000fe40007810000 */
[----:B------:R-:W-:Y:S02]  /*39c0*/  FSEL R32, R96, -INF , P4 ;  /* 0xff80000060207808 */ /* 0x000fe40002000000 */
[----:B------:R-:W-:Y:S02]  /*39d0*/  ISETP.GT.AND P2, PT, R56, 0x79, PT ;  /* 0x000000793800780c */ /* 0x000fe40003f44270 */
[----:B------:R-:W-:Y:S01]  /*39e0*/  FSEL R83, R100, -INF , P1 ;  /* 0xff80000064537808 */ /* 0x000fe20000800000 */
[----:B------:R-:W-:Y:S01]  /*39f0*/  IMAD.MOV.U32 R100, RZ, RZ, R119 ;  /* 0x000000ffff647224 */ /* 0x000fe200078e0077 */
[----:B------:R-:W-:Y:S02]  /*3a00*/  FMNMX.FTZ R96, R82, R93, !PT ;  /* 0x0000005d52607209 */ /* 0x000fe40007810000 */
[----:B------:R-:W-:-:S02]  /*3a10*/  FSEL R63, R89, -INF , P3 ;  /* 0xff800000593f7808 */ /* 0x000fc40001800000 */
[----:B------:R-:W-:Y:S01]  /*3a20*/  ISETP.GT.AND P3, PT, R56, 0x80, PT ;  /* 0x000000803800780c */ /* 0x000fe20003f64270 */
[----:B------:R5:W1:Y:S01]  /*3a30*/  MUFU.TANH R89, R88 ;  /* 0x0000005800597308 */ /* 0x000a620000002400 */
[----:B------:R-:W-:Y:S01]  /*3a40*/  FSEL R84, R81, -INF , P2 ;  /* 0xff80000051547808 */ /* 0x000fe20001000000 */
[C---:B------:R-:W-:Y:S01]  /*3a50*/  FMUL.FTZ R81, R0.reuse, R36 ;  /* 0x0000002400517220 */ /* 0x040fe20000410000 */
[----:B------:R-:W-:Y:S01]  /*3a60*/  FMNMX.FTZ R93, R83, R96, !PT ;  /* 0x00000060535d7209 */ /* 0x000fe20007810000 */
[----:B------:R-:W-:Y:S01]  /*3a70*/  FMUL.FTZ R96, R0, R37 ;  /* 0x0000002500607220 */ /* 0x000fe20000410000 */
[----:B------:R-:W-:Y:S02]  /*3a80*/  ISETP.GT.AND P4, PT, R56, 0x81, PT ;  /* 0x000000813800780c */ /* 0x000fe40003f84270 */
[----:B------:R-:W-:Y:S02]  /*3a90*/  FSEL R85, R85, -INF , P3 ;  /* 0xff80000055557808 */ /* 0x000fe40001800000 */
[----:B------:R-:W-:Y:S01]  /*3aa0*/  FMNMX.FTZ R36, R84, R93, !PT ;  /* 0x0000005d54247209 */ /* 0x000fe20007810000 */
[----:B------:R-:W-:Y:S01]  /*3ab0*/  MUFU.TANH R96, R96 ;  /* 0x0000006000607308 */ /* 0x000fe20000002400 */
[----:B------:R-:W-:Y:S01]  /*3ac0*/  FSEL R67, R97, -INF , P5 ;  /* 0xff80000061437808 */ /* 0x000fe20002800000 */
[----:B------:R-:W-:Y:S01]  /*3ad0*/  FMUL.FTZ R97, R0, R39 ;  /* 0x0000002700617220 */ /* 0x000fe20000410000 */
[----:B------:R-:W-:-:S02]  /*3ae0*/  FSEL R33, R86, -INF , P1 ;  /* 0xff80000056217808 */ /* 0x000fc40000800000 */
[----:B------:R-:W-:Y:S02]  /*3af0*/  ISETP.GT.AND P5, PT, R56, 0x88, PT ;  /* 0x000000883800780c */ /* 0x000fe40003fa4270 */
[----:B------:R-:W-:Y:S01]  /*3b00*/  FSEL R86, R79, -INF , P4 ;  /* 0xff8000004f567808 */ /* 0x000fe20002000000 */
[----:B------:R3:W4:Y:S01]  /*3b10*/  MUFU.TANH R93, R81 ;  /* 0x00000051005d7308 */ /* 0x0007220000002400 */
[----:B------:R-:W-:Y:S02]  /*3b20*/  FMNMX.FTZ R79, R85, R36, !PT ;  /* 0x00000024554f7209 */ /* 0x000fe40007810000 */
[----:B--2---:R-:W-:Y:S02]  /*3b30*/  FSEL R36, R87, -INF , P2 ;  /* 0xff80000057247808 */ /* 0x004fe40001000000 */
[----:B0-----:R-:W-:Y:S02]  /*3b40*/  FSEL R87, R94, -INF , P5 ;  /* 0xff8000005e577808 */ /* 0x001fe40002800000 */
[----:B------:R-:W-:Y:S01]  /*3b50*/  ISETP.GT.AND P1, PT, R56, 0x89, PT ;  /* 0x000000893800780c */ /* 0x000fe20003f24270 */
[----:B------:R-:W-:Y:S01]  /*3b60*/  MUFU.TANH R97, R97 ;  /* 0x0000006100617308 */ /* 0x000fe20000002400 */
[----:B------:R-:W-:-:S02]  /*3b70*/  FMNMX.FTZ R94, R86, R79, !PT ;  /* 0x0000004f565e7209 */ /* 0x000fc40007810000 */
[----:B------:R-:W-:Y:S02]  /*3b80*/  ISETP.GT.AND P2, PT, R56, 0x90, PT ;  /* 0x000000903800780c */ /* 0x000fe40003f44270 */
[----:B-----5:R-:W-:Y:S02]  /*3b90*/  FSEL R88, R95, -INF , P1 ;  /* 0xff8000005f587808 */ /* 0x020fe40000800000 */
[----:B------:R-:W-:Y:S02]  /*3ba0*/  FMNMX.FTZ R79, R87, R94, !PT ;  /* 0x0000005e574f7209 */ /* 0x000fe40007810000 */
[----:B------:R-:W-:Y:S02]  /*3bb0*/  FSEL R37, R90, -INF , P3 ;  /* 0xff8000005a257808 */ /* 0x000fe40001800000 */
[----:B------:R-:W-:Y:S02]  /*3bc0*/  ISETP.GT.AND P3, PT, R56, 0x91, PT ;  /* 0x000000913800780c */ /* 0x000fe40003f64270 */
[----:B-1----:R-:W-:-:S02]  /*3bd0*/  FSEL R89, R89, -INF , P2 ;  /* 0xff80000059597808 */ /* 0x002fc40001000000 */
[----:B------:R-:W-:Y:S02]  /*3be0*/  FMNMX.FTZ R94, R88, R79, !PT ;  /* 0x0000004f585e7209 */ /* 0x000fe40007810000 */
[----:B------:R-:W-:Y:S02]  /*3bf0*/  FSEL R79, R91, -INF , P4 ;  /* 0xff8000005b4f7808 */ /* 0x000fe40002000000 */
[----:B------:R-:W-:Y:S02]  /*3c00*/  ISETP.GT.AND P4, PT, R56, 0x98, PT ;  /* 0x000000983800780c */ /* 0x000fe40003f84270 */
[----:B------:R-:W-:Y:S02]  /*3c10*/  FSEL R90, R92, -INF , P3 ;  /* 0xff8000005c5a7808 */ /* 0x000fe40001800000 */
[----:B------:R-:W-:Y:S02]  /*3c20*/  FMNMX.FTZ R91, R89, R94, !PT ;  /* 0x0000005e595b7209 */ /* 0x000fe40007810000 */
[----:B---3--:R-:W-:-:S02]  /*3c30*/  FSEL R81, R98, -INF , P5 ;  /* 0xff80000062517808 */ /* 0x008fc40002800000 */
[----:B------:R-:W-:Y:S02]  /*3c40*/  ISETP.GT.AND P5, PT, R56, 0x99, PT ;  /* 0x000000993800780c */ /* 0x000fe40003fa4270 */
[----:B----4-:R-:W-:Y:S02]  /*3c50*/  FSEL R56, R93, -INF , P4 ;  /* 0xff8000005d387808 */ /* 0x010fe40002000000 */
[----:B------:R-:W-:Y:S02]  /*3c60*/  FMNMX.FTZ R93, R90, R91, !PT ;  /* 0x0000005b5a5d7209 */ /* 0x000fe40007810000 */
[----:B------:R-:W-:Y:S01]  /*3c70*/  FSEL R91, R96, -INF , P5 ;  /* 0xff800000605b7808 */ /* 0x000fe20002800000 */
[----:B------:R-:W-:Y:S01]  /*3c80*/  FMUL.FTZ R96, R0, R38 ;  /* 0x0000002600607220 */ /* 0x000fe20000410000 */
[----:B------:R-:W-:-:S04]  /*3c90*/  FMNMX.FTZ R92, R56, R93, !PT ;  /* 0x0000005d385c7209 */ /* 0x000fc80007810000 */
[----:B------:R-:W-:Y:S01]  /*3ca0*/  FMNMX.FTZ R94, R91, R92, !PT ;  /* 0x0000005c5b5e7209 */ /* 0x000fe20007810000 */
[----:B------:R-:W-:Y:S01]  /*3cb0*/  FMUL.FTZ R92, R0, R31 ;  /* 0x0000001f005c7220 */ /* 0x000fe20000410000 */
[----:B------:R-:W-:Y:S03]  /*3cc0*/  MUFU.TANH R96, R96 ;  /* 0x0000006000607308 */ /* 0x000fe60000002400 */
[----:B------:R-:W0:Y:S05]  /*3cd0*/  SHFL.BFLY PT, R93, R94, 0x2, 0x1f ;  /* 0x0c401f005e5d7f89 */ /* 0x000e2a00000e0000 */
[----:B------:R-:W-:Y:S01]  /*3ce0*/  MUFU.TANH R92, R92 ;  /* 0x0000005c005c7308 */ /* 0x000fe20000002400 */
[----:B0-----:R-:W-:Y:S01]  /*3cf0*/  FMNMX.FTZ R95, R94, R93, !PT ;  /* 0x0000005d5e5f7209 */ /* 0x001fe20007810000 */
[----:B------:R-:W-:-:S02]  /*3d00*/  IMAD.U32 R93, RZ, RZ, UR10 ;  /* 0x0000000aff5d7e24 */ /* 0x000fc4000f8e00ff */
[C---:B------:R-:W-:Y:S02]  /*3d10*/  FMUL.FTZ R94, R0.reuse, R34 ;  /* 0x00000022005e7220 */ /* 0x040fe40000410000 */
[----:B------:R-:W0:Y:S04]  /*3d20*/  SHFL.BFLY PT, R126, R95, 0x1, 0x1f ;  /* 0x0c201f005f7e7f89 */ /* 0x000e2800000e0000 */
[----:B------:R-:W-:Y:S01]  /*3d30*/  MUFU.TANH R94, R94 ;  /* 0x0000005e005e7308 */ /* 0x000fe20000002400 */
[----:B0-----:R-:W-:Y:S01]  /*3d40*/  FMNMX.FTZ R126, R95, R126, !PT ;  /* 0x0000007e5f7e7209 */ /* 0x001fe20007810000 */
[----:B------:R-:W-:-:S03]  /*3d50*/  FMUL.FTZ R95, R0, R35 ;  /* 0x00000023005f7220 */ /* 0x000fc60000410000 */
[C---:B------:R-:W-:Y:S01]  /*3d60*/  FSETP.NEU.FTZ.AND P6, PT, R126.reuse, -INF , PT ;  /* 0xff8000007e00780b */ /* 0x040fe20003fdd000 */
[----:B------:R-:W-:-:S02]  /*3d70*/  FFMA.FTZ R93, R126, R93, -8 ;  /* 0xc10000007e5d7423 */ /* 0x000fc4000001005d */
[----:B------:R-:W-:Y:S03]  /*3d80*/  MUFU.TANH R95, R95 ;  /* 0x0000005f005f7308 */ /* 0x000fe60000002400 */
        /* <DEDUP_REMOVED lines=29> */
[----:B------:R-:W-:-:S03]  /*3f60*/  FFMA.FTZ R91, R91, UR10, -R93 ;  /* 0x0000000a5b5b7c23 */ /* 0x000fc6000801085d */
[----:B------:R-:W-:-:S03]  /*3f70*/  FMNMX.FTZ R54, R14, R53, !PT ;  /* 0x000000350e367209 */ /* 0x000fc60007810000 */
[----:B------:R0:W-:Y:S01]  /*3f80*/  MUFU.EX2 R53, R98 ;  /* 0x0000006200357308 */ /* 0x0001e20000000800 */
[----:B------:R-:W-:Y:S01]  /*3f90*/  FMNMX.FTZ R55, R15, R54, !PT ;  /* 0x000000360f377209 */ /* 0x000fe20007810000 */
[----:B------:R-:W-:-:S03]  /*3fa0*/  FFMA.FTZ R54, R60, UR10, -R93 ;  /* 0x0000000a3c367c23 */ /* 0x000fc6000801085d */
[----:B------:R-:W-:-:S03]  /*3fb0*/  FMNMX.FTZ R58, R20, R55, !PT ;  /* 0x00000037143a7209 */ /* 0x000fc60007810000 */
[----:B------:R-:W-:Y:S01]  /*3fc0*/  MUFU.EX2 R31, R31 ;  /* 0x0000001f001f7308 */ /* 0x000fe20000000800 */
[----:B------:R-:W-:Y:S01]  /*3fd0*/  FMNMX.FTZ R55, R21, R58, !PT ;  /* 0x0000003a15377209 */ /* 0x000fe20007810000 */
[----:B0-----:R-:W-:-:S03]  /*3fe0*/  FFMA.FTZ R98, R65, UR10, -R93 ;  /* 0x0000000a41627c23 */ /* 0x001fc6000801085d */
[----:B------:R-:W-:-:S03]  /*3ff0*/  FMNMX.FTZ R58, R40, R55, !PT ;  /* 0x00000037283a7209 */ /* 0x000fc60007810000 */
[----:B------:R0:W-:Y:S01]  /*4000*/  MUFU.EX2 R55, R62 ;  /* 0x0000003e00377308 */ /* 0x0001e20000000800 */
[----:B------:R-:W-:Y:S01]  /*4010*/  FMNMX.FTZ R57, R41, R58, !PT ;  /* 0x0000003a29397209 */ /* 0x000fe20007810000 */
[----:B------:R-:W-:-:S03]  /*4020*/  FFMA.FTZ R58, R61, UR10, -R93 ;  /* 0x0000000a3d3a7c23 */ /* 0x000fc6000801085d */
[----:B------:R-:W-:-:S03]  /*4030*/  FMNMX.FTZ R60, R42, R57, !PT ;  /* 0x000000392a3c7209 */ /* 0x000fc60007810000 */
[----:B------:R-:W-:Y:S01]  /*4040*/  MUFU.EX2 R34, R34 ;  /* 0x0000002200227308 */ /* 0x000fe20000000800 */
[----:B------:R-:W-:-:S04]  /*4050*/  FMNMX.FTZ R57, R43, R60, !PT ;  /* 0x0000003c2b397209 */ /* 0x000fc80007810000 */
[----:B------:R-:W-:-:S03]  /*4060*/  FMNMX.FTZ R59, R44, R57, !PT ;  /* 0x000000392c3b7209 */ /* 0x000fc60007810000 */
[----:B------:R-:W-:Y:S01]  /*4070*/  MUFU.EX2 R57, R64 ;  /* 0x0000004000397308 */ /* 0x000fe20000000800 */
[----:B------:R-:W-:-:S04]  /*4080*/  FMNMX.FTZ R60, R24, R59, !PT ;  /* 0x0000003b183c7209 */ /* 0x000fc80007810000 */
[----:B0-----:R-:W-:-:S03]  /*4090*/  FMNMX.FTZ R62, R45, R60, !PT ;  /* 0x0000003c2d3e7209 */ /* 0x001fc60007810000 */
[----:B------:R0:W1:Y:S01]  /*40a0*/  MUFU.EX2 R60, R66 ;  /* 0x00000042003c7308 */ /* 0x0000620000000800 */
[----:B------:R-:W-:-:S04]  /*40b0*/  FMNMX.FTZ R59, R25, R62, !PT ;  /* 0x0000003e193b7209 */ /* 0x000fc80007810000 */
[----:B------:R-:W-:-:S03]  /*40c0*/  FMNMX.FTZ R62, R26, R59, !PT ;  /* 0x0000003b1a3e7209 */ /* 0x000fc60007810000 */
[----:B------:R-:W-:Y:S01]  /*40d0*/  MUFU.EX2 R35, R35 ;  /* 0x0000002300237308 */ /* 0x000fe20000000800 */
[----:B------:R-:W-:Y:S01]  /*40e0*/  FMNMX.FTZ R62, R27, R62, !PT ;  /* 0x0000003e1b3e7209 */ /* 0x000fe20007810000 */
[----:B0-----:R-:W-:-:S03]  /*40f0*/  FFMA.FTZ R66, R70, UR10, -R93 ;  /* 0x0000000a46427c23 */ /* 0x001fc6000801085d */
[----:B------:R-:W-:-:S03]  /*4100*/  FMNMX.FTZ R61, R47, R62, !PT ;  /* 0x0000003e2f3d7209 */ /* 0x000fc60007810000 */
[----:B------:R0:W-:Y:S01]  /*4110*/  MUFU.EX2 R62, R68 ;  /* 0x00000044003e7308 */ /* 0x0001e20000000800 */
[----:B------:R-:W-:Y:S01]  /*4120*/  FMNMX.FTZ R64, R28, R61, !PT ;  /* 0x0000003d1c407209 */ /* 0x000fe20007810000 */
[----:B------:R-:W-:Y:S01]  /*4130*/  FFMA.FTZ R61, R69, UR10, -R93 ;  /* 0x0000000a453d7c23 */ /* 0x000fe2000801085d */
[----:B-1----:R-:W-:Y:S02]  /*4140*/  F2FP.SATFINITE.E4M3.F32.PACK_AB_MERGE_C R206, R60, R57, RZ ;  /* 0x000000393cce723e */ /* 0x002fe400048070ff */
[----:B------:R-:W-:-:S03]  /*4150*/  FMNMX.FTZ R65, R29, R64, !PT ;  /* 0x000000401d417209 */ /* 0x000fc60007810000 */
[----:B------:R-:W1:Y:S01]  /*4160*/  MUFU.EX2 R38, R38 ;  /* 0x0000002600267308 */ /* 0x000e620000000800 */
[----:B------:R-:W-:-:S04]  /*4170*/  FMNMX.FTZ R65, R52, R65, !PT ;  /* 0x0000004134417209 */ /* 0x000fc80007810000 */
[----:B------:R-:W-:-:S03]  /*4180*/  FMNMX.FTZ R64, R30, R65, !PT ;  /* 0x000000411e407209 */ /* 0x000fc60007810000 */
[----:B------:R-:W-:Y:S01]  /*4190*/  MUFU.EX2 R39, R39 ;  /* 0x0000002700277308 */ /* 0x000fe20000000800 */
[----:B------:R-:W-:Y:S01]  /*41a0*/  FMNMX.FTZ R65, R63, R64, !PT ;  /* 0x000000403f417209 */ /* 0x000fe20007810000 */
[--C-:B------:R-:W-:Y:S01]  /*41b0*/  FFMA.FTZ R64, R71, UR10, -R93.reuse ;  /* 0x0000000a47407c23 */ /* 0x100fe2000801085d */
[----:B------:R-:W-:-:S01]  /*41c0*/  FFMA.FTZ R71, R73, UR10, -R93 ;  /* 0x0000000a49477c23 */ /* 0x000fc2000801085d */
[----:B------:R-:W-:Y:S02]  /*41d0*/  FSEL R73, R94, -INF , P2 ;  /* 0xff8000005e497808 */ /* 0x000fe40001000000 */
[----:B0-----:R-:W-:Y:S01]  /*41e0*/  FMNMX.FTZ R68, R32, R65, !PT ;  /* 0x0000004120447209 */ /* 0x001fe20007810000 */
[----:B------:R-:W-:Y:S01]  /*41f0*/  FFMA.FTZ R65, R72, UR10, -R93 ;  /* 0x0000000a48417c23 */ /* 0x000fe2000801085d */
[----:B------:R-:W-:Y:S01]  /*4200*/  FSEL R72, R92, -INF , P1 ;  /* 0xff8000005c487808 */ /* 0x000fe20000800000 */
[----:B------:R-:W-:Y:S01]  /*4210*/  MUFU.EX2 R59, R98 ;  /* 0x00000062003b7308 */ /* 0x000fe20000000800 */
[----:B------:R-:W-:-:S02]  /*4220*/  FMNMX.FTZ R68, R67, R68, !PT ;  /* 0x0000004443447209 */ /* 0x000fc40007810000 */
[----:B------:R-:W-:Y:S02]  /*4230*/  FSEL R92, R95, -INF , P3 ;  /* 0xff8000005f5c7808 */ /* 0x000fe40001800000 */
[----:B------:R-:W-:Y:S02]  /*4240*/  FMNMX.FTZ R69, R33, R68, !PT ;  /* 0x0000004421457209 */ /* 0x000fe40007810000 */
[----:B------:R-:W-:Y:S01]  /*4250*/  FSEL R94, R97, -INF , P5 ;  /* 0xff800000615e7808 */ /* 0x000fe20002800000 */
[----:B------:R-:W-:Y:S01]  /*4260*/  MUFU.EX2 R46, R46 ;  /* 0x0000002e002e7308 */ /* 0x000fe20000000800 */
[----:B------:R-:W-:Y:S02]  /*4270*/  FMNMX.FTZ R68, R36, R69, !PT ;  /* 0x0000004524447209 */ /* 0x000fe40007810000 */
[----:B-1----:R-:W-:Y:S02]  /*4280*/  F2FP.SATFINITE.E4M3.F32.PACK_AB_MERGE_C R200, R38, R35, RZ ;  /* 0x0000002326c8723e */ /* 0x002fe400048070ff */
[----:B------:R-:W-:-:S02]  /*4290*/  FMNMX.FTZ R70, R37, R68, !PT ;  /* 0x0000004425467209 */ /* 0x000fc40007810000 */
[----:B------:R-:W-:Y:S01]  /*42a0*/  F2FP.SATFINITE.E4M3.F32.PACK_AB_MERGE_C R200, R34, R31, R200 ;  /* 0x0000001f22c8723e */ /* 0x000fe200048070c8 */
[----:B------:R0:W-:Y:S01]  /*42b0*/  MUFU.EX2 R68, R74 ;  /* 0x0000004a00447308 */ /* 0x0001e20000000800 */
[----:B------:R-:W-:-:S04]  /*42c0*/  FMNMX.FTZ R70, R79, R70, !PT ;  /* 0x000000464f467209 */ /* 0x000fc80007810000 */
[----:B------:R-:W-:-:S03]  /*42d0*/  FMNMX.FTZ R69, R81, R70, !PT ;  /* 0x0000004651457209 */ /* 0x000fc60007810000 */
[----:B------:R-:W1:Y:S01]  /*42e0*/  MUFU.EX2 R48, R48 ;  /* 0x0000003000307308 */ /* 0x000e620000000800 */
[----:B------:R-:W-:Y:S01]  /*42f0*/  FMNMX.FTZ R70, R72, R69, !PT ;  /* 0x0000004548467209 */ /* 0x000fe20007810000 */
[--C-:B------:R-:W-:Y:S01]  /*4300*/  FFMA.FTZ R69, R76, UR10, -R93.reuse ;  /* 0x0000000a4c457c23 */ /* 0x100fe2000801085d */
[----:B------:R-:W-:Y:S01]  /*4310*/  FSEL R76, R96, -INF , P4 ;  /* 0xff800000604c7808 */ /* 0x000fe20002000000 */
[--C-:B0-----:R-:W-:Y:S01]  /*4320*/  FFMA.FTZ R74, R77, UR10, -R93.reuse ;  /* 0x0000000a4d4a7c23 */ /* 0x101fe2000801085d */
        /* <DEDUP_REMOVED lines=15> */
[----:B------:R-:W-:Y:S01]  /*4420*/  FFMA.FTZ R89, R90, UR10, -R93 ;  /* 0x0000000a5a597c23 */ /* 0x000fe2000801085d */
[----:B------:R-:W-:Y:S01]  /*4430*/  MUFU.EX2 R50, R50 ;  /* 0x0000003200327308 */ /* 0x000fe20000000800 */
[----:B------:R-:W0:Y:S01]  /*4440*/  SHFL.BFLY PT, R96, R95, 0x2, 0x1f ;  /* 0x0c401f005f607f89 */ /* 0x000e2200000e0000 */
[----:B-1----:R-:W-:-:S04]  /*4450*/  F2FP.SATFINITE.E4M3.F32.PACK_AB_MERGE_C R202, R49, R48, RZ ;  /* 0x0000003031ca723e */ /* 0x002fc800048070ff */
[----:B------:R-:W-:Y:S02]  /*4460*/  F2FP.SATFINITE.E4M3.F32.PACK_AB_MERGE_C R202, R46, R39, R202 ;  /* 0x000000272eca723e */ /* 0x000fe400048070ca */
[----:B------:R-:W1:Y:S08]  /*4470*/  MUFU.EX2 R54, R54 ;  /* 0x0000003600367308 */ /* 0x000e700000000800 */
[----:B------:R-:W2:Y:S08]  /*4480*/  MUFU.EX2 R58, R58 ;  /* 0x0000003a003a7308 */ /* 0x000eb00000000800 */
[----:B------:R-:W-:Y:S01]  /*4490*/  MUFU.EX2 R61, R61 ;  /* 0x0000003d003d7308 */ /* 0x000fe20000000800 */
[----:B0-----:R-:W-:-:S02]  /*44a0*/  FMNMX.FTZ R96, R95, R96, !PT ;  /* 0x000000605f607209 */ /* 0x001fc40007810000 */
[----:B-1----:R-:W-:-:S03]  /*44b0*/  F2FP.SATFINITE.E4M3.F32.PACK_AB_MERGE_C R204, R54, R53, RZ ;  /* 0x0000003536cc723e */ /* 0x002fc600048070ff */
[----:B------:R-:W0:Y:S01]  /*44c0*/  SHFL.BFLY PT, R95, R96, 0x1, 0x1f ;  /* 0x0c201f00605f7f89 */ /* 0x000e2200000e0000 */
[----:B------:R-:W-:Y:S01]  /*44d0*/  F2FP.SATFINITE.E4M3.F32.PACK_AB_MERGE_C R204, R51, R50, R204 ;  /* 0x0000003233cc723e */ /* 0x000fe200048070cc */
[----:B------:R-:W-:Y:S01]  /*44e0*/  MUFU.EX2 R66, R66 ;  /* 0x0000004200427308 */ /* 0x000fe20000000800 */
[----:B--2---:R-:W-:-:S07]  /*44f0*/  F2FP.SATFINITE.E4M3.F32.PACK_AB_MERGE_C R206, R58, R55, R206 ;  /* 0x000000373ace723e */ /* 0x004fce00048070ce */
[----:B------:R-:W-:Y:S08]  /*4500*/  MUFU.EX2 R64, R64 ;  /* 0x0000004000407308 */ /* 0x000ff00000000800 */
[----:B------:R-:W-:Y:S01]  /*4510*/  MUFU.EX2 R65, R65 ;  /* 0x0000004100417308 */ /* 0x000fe20000000800 */
[----:B0-----:R-:W-:Y:S01]  /*4520*/  FMNMX.FTZ R132, R96, R95, !PT ;  /* 0x0000005f60847209 */ /* 0x001fe20007810000 */
[----:B------:R-:W-:-:S06]  /*4530*/  IMAD.U32 R95, RZ, RZ, UR10 ;  /* 0x0000000aff5f7e24 */ /* 0x000fcc000f8e00ff */
[----:B------:R-:W-:Y:S01]  /*4540*/  MUFU.EX2 R71, R71 ;  /* 0x0000004700477308 */ /* 0x000fe20000000800 */
[C---:B------:R-:W-:Y:S01]  /*4550*/  FSETP.NEU.FTZ.AND P1, PT, R132.reuse, -INF , PT ;  /* 0xff8000008400780b */ /* 0x040fe20003f3d000 */
[----:B------:R-:W-:-:S05]  /*4560*/  FFMA.FTZ R88, R132, R95, -8 ;  /* 0xc100000084587423 */ /* 0x000fca000001005f */
[----:B------:R-:W-:Y:S01]  /*4570*/  FSEL R88, R88, RZ, P1 ;  /* 0x000000ff58587208 */ /* 0x000fe20000800000 */
[----:B------:R-:W-:Y:S01]  /*4580*/  MUFU.EX2 R69, R69 ;  /* 0x0000004500457308 */ /* 0x000fe20000000800 */
        /* <DEDUP_REMOVED lines=14> */
[----:B------:R-:W-:-:S01]  /*4670*/  FADD.FTZ R24, R31, R34 ;  /* 0x000000221f187221 */ /* 0x000fc20000010000 */
        /* <DEDUP_REMOVED lines=28> */
[----:B------:R-:W-:-:S03]  /*4840*/  IMAD.MOV.U32 R31, RZ, RZ, R119 ;  /* 0x000000ffff1f7224 */ /* 0x000fc600078e0077 */
[----:B------:R4:W-:Y:S08]  /*4850*/  MUFU.EX2 R98, R21 ;  /* 0x0000001500627308 */ /* 0x0009f00000000800 */
[----:B------:R-:W5:Y:S01]  /*4860*/  MUFU.EX2 R9, R9 ;  /* 0x0000000900097308 */ /* 0x000f620000000800 */
[----:B----4-:R-:W-:-:S01]  /*4870*/  FFMA.FTZ R21, R27, UR10, -R88 ;  /* 0x0000000a1b157c23 */ /* 0x010fc20008010858 */
[----:B0-----:R-:W-:-:S06]  /*4880*/  FADD.FTZ R27, R6, R7 ;  /* 0x00000007061b7221 */ /* 0x001fcc0000010000 */
[----:B------:R0:W4:Y:S08]  /*4890*/  MUFU.EX2 R95, R12 ;  /* 0x0000000c005f7308 */ /* 0x0001300000000800 */
[----:B------:R1:W-:Y:S01]  /*48a0*/  MUFU.EX2 R97, R20 ;  /* 0x0000001400617308 */ /* 0x0003e20000000800 */
[----:B0-----:R-:W-:-:S07]  /*48b0*/  FFMA.FTZ R12, R40, UR10, -R88 ;  /* 0x0000000a280c7c23 */ /* 0x001fce0008010858 */
[----:B------:R0:W-:Y:S01]  /*48c0*/  MUFU.EX2 R40, R25 ;  /* 0x0000001900287308 */ /* 0x0001e20000000800 */
[----:B-1----:R-:W-:-:S01]  /*48d0*/  FFMA.FTZ R20, R26, UR10, -R88 ;  /* 0x0000000a1a147c23 */ /* 0x002fc20008010858 */
[----:B------:R-:W-:Y:S01]  /*48e0*/  FADD.FTZ R26, R90, R27 ;  /* 0x0000001b5a1a7221 */ /* 0x000fe20000010000 */
[----:B--2---:R-:W-:-:S04]  /*48f0*/  F2FP.SATFINITE.E4M3.F32.PACK_AB_MERGE_C R90, R93, R90, RZ ;  /* 0x0000005a5d5a723e */ /* 0x004fc800048070ff */
[----:B------:R-:W-:Y:S01]  /*4900*/  F2FP.SATFINITE.E4M3.F32.PACK_AB_MERGE_C R201, R7, R6, R90 ;  /* 0x0000000607c9723e */ /* 0x000fe2000480705a */
[----:B------:R1:W2:Y:S01]  /*4910*/  MUFU.EX2 R96, R13 ;  /* 0x0000000d00607308 */ /* 0x0002a20000000800 */
[----:B0-----:R-:W-:-:S01]  /*4920*/  FADD.FTZ R25, R35, R24 ;  /* 0x0000001823197221 */ /* 0x001fc20000010000 */
[----:B------:R-:W-:Y:S02]  /*4930*/  @!P6 VIADD R24, R5, 0x33440 ;  /* 0x000334400518e836 */ /* 0x000fe40000000000 */
[----:B------:R-:W-:Y:S02]  /*4940*/  IMAD.MOV.U32 R90, RZ, RZ, R119 ;  /* 0x000000ffff5a7224 */ /* 0x000fe400078e0077 */
[----:B------:R-:W-:Y:S01]  /*4950*/  FADD.FTZ R44, R38, R25 ;  /* 0x00000019262c7221 */ /* 0x000fe20000010000 */
[----:B------:R-:W-:-:S01]  /*4960*/  FADD.FTZ R25, R93, R26 ;  /* 0x0000001a5d197221 */ /* 0x000fc20000010000 */
[----:B------:R-:W-:Y:S01]  /*4970*/  @!P6 PRMT R24, RZ, 0x654, R24 ;  /* 0x00000654ff18e816 */ /* 0x000fe20000000018 */
[----:B------:R-:W0:Y:S01]  /*4980*/  MUFU.EX2 R10, R10 ;  /* 0x0000000a000a7308 */ /* 0x000e220000000800 */
[----:B------:R-:W-:-:S01]  /*4990*/  FADD.FTZ R27, R39, R44 ;  /* 0x0000002c271b7221 */ /* 0x000fc20000010000 */
[----:B---3--:R-:W-:Y:S01]  /*49a0*/  FADD.FTZ R26, R8, R25 ;  /* 0x00000019081a7221 */ /* 0x008fe20000010000 */
[----:B------:R3:W-:Y:S01]  /*49b0*/  @!P6 SYNCS.ARRIVE.TRANS64.RED.A1T0 RZ, [R24+URZ], RZ ;  /* 0x000000ff18ffe9a7 */ /* 0x0007e2000810043f */
[----:B-1----:R-:W-:-:S01]  /*49c0*/  FFMA.FTZ R13, R41, UR10, -R88 ;  /* 0x0000000a290d7c23 */ /* 0x002fc20008010858 */
[----:B------:R-:W-:Y:S01]  /*49d0*/  FADD.FTZ R27, R46, R27 ;  /* 0x0000001b2e1b7221 */ /* 0x000fe20000010000 */
[----:B-----5:R-:W-:-:S01]  /*49e0*/  FADD.FTZ R26, R9, R26 ;  /* 0x0000001a091a7221 */ /* 0x020fc20000010000 */
[----:B------:R-:W-:Y:S01]  /*49f0*/  FFMA.FTZ R88, R94, UR10, -R88 ;  /* 0x0000000a5e587c23 */ /* 0x000fe20008010858 */
[----:B------:R-:W1:Y:S01]  /*4a00*/  MUFU.EX2 R11, R11 ;  /* 0x0000000b000b7308 */ /* 0x000e620000000800 */
[----:B------:R-:W-:-:S02]  /*4a10*/  IMAD.MOV.U32 R94, RZ, RZ, R119 ;  /* 0x000000ffff5e7224 */ /* 0x000fc400078e0077 */
[----:B----4-:R-:W-:Y:S01]  /*4a20*/  FADD.FTZ R25, R95, R26 ;  /* 0x0000001a5f197221 */ /* 0x010fe20000010000 */
[----:B---3--:R-:W-:-:S01]  /*4a30*/  FADD.FTZ R24, R48, R27 ;  /* 0x0000001b30187221 */ /* 0x008fc20000010000 */
[C---:B--2---:R-:W-:Y:S01]  /*4a40*/  F2FP.SATFINITE.E4M3.F32.PACK_AB_MERGE_C R95, R96.reuse, R95, RZ ;  /* 0x0000005f605f723e */ /* 0x044fe200048070ff */
[----:B------:R-:W-:Y:S02]  /*4a50*/  IMAD.MOV.U32 R93, RZ, RZ, R119 ;  /* 0x000000ffff5d7224 */ /* 0x000fe400078e0077 */
[----:B------:R-:W-:Y:S01]  /*4a60*/  FADD.FTZ R25, R96, R25 ;  /* 0x0000001960197221 */ /* 0x000fe20000010000 */
[----:B------:R-:W-:-:S01]  /*4a70*/  FADD.FTZ R27, R49, R24 ;  /* 0x00000018311b7221 */ /* 0x000fc20000010000 */
[----:B------:R-:W2:Y:S01]  /*4a80*/  MUFU.EX2 R12, R12 ;  /* 0x0000000c000c7308 */ /* 0x000ea20000000800 */
[----:B------:R-:W-:Y:S01]  /*4a90*/  F2FP.SATFINITE.E4M3.F32.PACK_AB_MERGE_C R203, R9, R8, R95 ;  /* 0x0000000809cb723e */ /* 0x000fe2000480705f */
[----:B0-----:R-:W-:Y:S01]  /*4aa0*/  FADD.FTZ R26, R10, R25 ;  /* 0x000000190a1a7221 */ /* 0x001fe20000010000 */
[----:B------:R-:W-:-:S01]  /*4ab0*/  FADD.FTZ R24, R50, R27 ;  /* 0x0000001b32187221 */ /* 0x000fc20000010000 */
[----:B------:R-:W-:-:S02]  /*4ac0*/  IMAD.MOV.U32 R96, RZ, RZ, R119 ;  /* 0x000000ffff607224 */ /* 0x000fc400078e0077 */
[----:B------:R-:W-:Y:S02]  /*4ad0*/  IMAD.MOV.U32 R95, RZ, RZ, R119 ;  /* 0x000000ffff5f7224 */ /* 0x000fe400078e0077 */
[----:B------:R-:W-:Y:S01]  /*4ae0*/  FADD.FTZ R24, R51, R24 ;  /* 0x0000001833187221 */ /* 0x000fe20000010000 */
[----:B------:R-:W0:Y:S01]  /*4af0*/  MUFU.EX2 R13, R13 ;  /* 0x0000000d000d7308 */ /* 0x000e220000000800 */
[----:B-1----:R-:W-:-:S01]  /*4b00*/  FADD.FTZ R26, R11, R26 ;  /* 0x0000001a0b1a7221 */ /* 0x002fc20000010000 */
[----:B------:R-:W-:Y:S02]  /*4b10*/  IMAD.MOV.U32 R51, RZ, RZ, R119 ;  /* 0x000000ffff337224 */ /* 0x000fe400078e0077 */
[----:B------:R-:W-:-:S01]  /*4b20*/  FADD.FTZ R25, R53, R24 ;  /* 0x0000001835197221 */ /* 0x000fc20000010000 */
[----:B------:R-:W-:Y:S02]  /*4b30*/  IMAD.MOV.U32 R53, RZ, RZ, R119 ;  /* 0x000000ffff357224 */ /* 0x000fe400078e0077 */
[----:B------:R-:W-:-:S01]  /*4b40*/  FADD.FTZ R27, R97, R26 ;  /* 0x0000001a611b7221 */ /* 0x000fc20000010000 */
[----:B------:R-:W-:Y:S01]  /*4b50*/  F2FP.SATFINITE.E4M3.F32.PACK_AB_MERGE_C R97, R98, R97, RZ ;  /* 0x000000616261723e */ /* 0x000fe200048070ff */
[----:B------:R-:W-:-:S01]  /*4b60*/  FADD.FTZ R24, R54, R25 ;  /* 0x0000001936187221 */ /* 0x000fc20000010000 */
[----:B------:R-:W1:Y:S01]  /*4b70*/  MUFU.EX2 R42, R42 ;  /* 0x0000002a002a7308 */ /* 0x000e620000000800 */
[----:B------:R-:W-:-:S01]  /*4b80*/  FADD.FTZ R27, R98, R27 ;  /* 0x0000001b621b7221 */ /* 0x000fc20000010000 */
[----:B------:R-:W-:Y:S01]  /*4b90*/  F2FP.SATFINITE.E4M3.F32.PACK_AB_MERGE_C R205, R11, R10, R97 ;  /* 0x0000000a0bcd723e */ /* 0x000fe20004807061 */
[----:B------:R-:W-:-:S01]  /*4ba0*/  FADD.FTZ R25, R55, R24 ;  /* 0x0000001837197221 */ /* 0x000fc20000010000 */
[----:B------:R-:W-:-:S02]  /*4bb0*/  IMAD.MOV.U32 R98, RZ, RZ, R119 ;  /* 0x000000ffff627224 */ /* 0x000fc400078e0077 */
[----:B--2---:R-:W-:-:S01]  /*4bc0*/  FADD.FTZ R24, R12, R27 ;  /* 0x0000001b0c187221 */ /* 0x004fc20000010000 */
[----:B------:R-:W-:Y:S02]  /*4bd0*/  IMAD.MOV.U32 R97, RZ, RZ, R119 ;  /* 0x000000ffff617224 */ /* 0x000fe400078e0077 */
[----:B------:R-:W-:-:S01]  /*4be0*/  FADD.FTZ R26, R58, R25 ;  /* 0x000000193a1a7221 */ /* 0x000fc20000010000 */
[----:B------:R-:W2:Y:S01]  /*4bf0*/  MUFU.EX2 R43, R43 ;  /* 0x0000002b002b7308 */ /* 0x000ea20000000800 */
[----:B0-----:R-:W-:-:S01]  /*4c00*/  FADD.FTZ R25, R13, R24 ;  /* 0x000000180d197221 */ /* 0x001fc20000010000 */
[----:B------:R-:W-:Y:S02]  /*4c10*/  IMAD.MOV.U32 R58, RZ, RZ, R119 ;  /* 0x000000ffff3a7224 */ /* 0x000fe400078e0077 */
[----:B------:R-:W-:-:S01]  /*4c20*/  FADD.FTZ R27, R57, R26 ;  /* 0x0000001a391b7221 */ /* 0x000fc20000010000 */
[--C-:B------:R-:W-:Y:S02]  /*4c30*/  IMAD.MOV.U32 R57, RZ, RZ, R119.reuse ;  /* 0x000000ffff397224 */ /* 0x100fe400078e0077 */
[----:B------:R-:W-:-:S02]  /*4c40*/  IMAD.MOV.U32 R55, RZ, RZ, R119 ;  /* 0x000000ffff377224 */ /* 0x000fc400078e0077 */
[----:B------:R-:W-:Y:S01]  /*4c50*/  FADD.FTZ R26, R60, R27 ;  /* 0x0000001b3c1a7221 */ /* 0x000fe20000010000 */
[----:B------:R-:W0:Y:S01]  /*4c60*/  MUFU.EX2 R14, R14 ;  /* 0x0000000e000e7308 */ /* 0x000e220000000800 */
[----:B-1----:R-:W-:-:S01]  /*4c70*/  FADD.FTZ R24, R42, R25 ;  /* 0x000000192a187221 */ /* 0x002fc20000010000 */
[----:B------:R-:W-:Y:S02]  /*4c80*/  IMAD.MOV.U32 R60, RZ, RZ, R119 ;  /* 0x000000ffff3c7224 */ /* 0x000fe400078e0077 */
[----:B------:R-:W-:-:S01]  /*4c90*/  FADD.FTZ R27, R59, R26 ;  /* 0x0000001a3b1b7221 */ /* 0x000fc20000010000 */
[--C-:B------:R-:W-:Y:S02]  /*4ca0*/  IMAD.MOV.U32 R54, RZ, RZ, R119.reuse ;  /* 0x000000ffff367224 */ /* 0x100fe400078e0077 */
[----:B------:R-:W-:Y:S02]  /*4cb0*/  IMAD.MOV.U32 R50, RZ, RZ, R119 ;  /* 0x000000ffff327224 */ /* 0x000fe400078e0077 */
[----:B------:R-:W-:Y:S01]  /*4cc0*/  FADD.FTZ R26, R62, R27 ;  /* 0x0000001b3e1a7221 */ /* 0x000fe20000010000 */
[----:B------:R-:W1:Y:S01]  /*4cd0*/  MUFU.EX2 R15, R15 ;  /* 0x0000000f000f7308 */ /* 0x000e620000000800 */
[----:B--2---:R-:W-:-:S01]  /*4ce0*/  FADD.FTZ R25, R43, R24 ;  /* 0x000000182b197221 */ /* 0x004fc20000010000 */
[----:B------:R-:W-:Y:S01]  /*4cf0*/  F2FP.SATFINITE.E4M3.F32.PACK_AB_MERGE_C R42, R43, R42, RZ ;  /* 0x0000002a2b2a723e */ /* 0x000fe200048070ff */
[----:B------:R-:W-:-:S02]  /*4d00*/  IMAD.MOV.U32 R49, RZ, RZ, R119 ;  /* 0x000000ffff317224 */ /* 0x000fc400078e0077 */
[--C-:B------:R-:W-:Y:S01]  /*4d10*/  IMAD.MOV.U32 R48, RZ, RZ, R119.reuse ;  /* 0x000000ffff307224 */ /* 0x100fe200078e0077 */
[----:B------:R-:W-:Y:S01]  /*4d20*/  F2FP.SATFINITE.E4M3.F32.PACK_AB_MERGE_C R207, R13, R12, R42 ;  /* 0x0000000c0dcf723e */ /* 0x000fe2000480702a */
[----:B------:R-:W-:Y:S01]  /*4d30*/  IMAD.MOV.U32 R46, RZ, RZ, R119 ;  /* 0x000000ffff2e7224 */ /* 0x000fe200078e0077 */
[----:B------:R-:W2:Y:S01]  /*4d40*/  MUFU.EX2 R45, R45 ;  /* 0x0000002d002d7308 */ /* 0x000ea20000000800 */
[----:B0-----:R-:W-:-:S01]  /*4d50*/  FADD.FTZ R24, R14, R25 ;  /* 0x000000190e187221 */ /* 0x001fc20000010000 */
[----:B------:R-:W-:Y:S01]  /*4d60*/  FADD.FTZ R25, R61, R26 ;  /* 0x0000001a3d197221 */ /* 0x000fe20000010000 */
[C---:B------:R-:W-:Y:S01]  /*4d70*/  F2FP.SATFINITE.E4M3.F32.PACK_AB_MERGE_C R61, R66.reuse, R61, RZ ;  /* 0x0000003d423d723e */ /* 0x040fe200048070ff */
[----:B------:R-:W-:Y:S02]  /*4d80*/  IMAD.MOV.U32 R44, RZ, RZ, R119 ;  /* 0x000000ffff2c7224 */ /* 0x000fe400078e0077 */
[----:B------:R-:W-:-:S01]  /*4d90*/  FADD.FTZ R25, R66, R25 ;  /* 0x0000001942197221 */ /* 0x000fc20000010000 */
[----:B------:R-:W-:Y:S01]  /*4da0*/  F2FP.SATFINITE.E4M3.F32.PACK_AB_MERGE_C R208, R62, R59, R61 ;  /* 0x0000003b3ed0723e */ /* 0x000fe2000480703d */
[----:B------:R-:W0:Y:S01]  /*4db0*/  MUFU.EX2 R20, R20 ;  /* 0x0000001400147308 */ /* 0x000e220000000800 */
[----:B-1----:R-:W-:-:S01]  /*4dc0*/  FADD.FTZ R24, R15, R24 ;  /* 0x000000180f187221 */ /* 0x002fc20000010000 */
[----:B------:R-:W-:-:S02]  /*4dd0*/  IMAD.MOV.U32 R66, RZ, RZ, R119 ;  /* 0x000000ffff427224 */ /* 0x000fc400078e0077 */
[--C-:B------:R-:W-:Y:S02]  /*4de0*/  IMAD.MOV.U32 R62, RZ, RZ, R119.reuse ;  /* 0x000000ffff3e7224 */ /* 0x100fe400078e0077 */
[----:B------:R-:W-:Y:S02]  /*4df0*/  IMAD.MOV.U32 R61, RZ, RZ, R119 ;  /* 0x000000ffff3d7224 */ /* 0x000fe400078e0077 */
[----:B------:R-:W1:Y:S01]  /*4e00*/  MUFU.EX2 R21, R21 ;  /* 0x0000001500157308 */ /* 0x000e620000000800 */
[----:B--2---:R-:W-:-:S01]  /*4e10*/  FADD.FTZ R27, R45, R24 ;  /* 0x000000182d1b7221 */ /* 0x004fc20000010000 */
[----:B------:R-:W-:Y:S01]  /*4e20*/  FADD.FTZ R24, R64, R25 ;  /* 0x0000001940187221 */ /* 0x000fe20000010000 */
[----:B------:R-:W-:Y:S02]  /*4e30*/  IMAD.MOV.U32 R59, RZ, RZ, R119 ;  /* 0x000000ffff3b7224 */ /* 0x000fe400078e0077 */
[----:B------:R-:W-:Y:S01]  /*4e40*/  FADD.FTZ R27, R40, R27 ;  /* 0x0000001b281b7221 */ /* 0x000fe20000010000 */
[----:B------:R-:W-:-:S01]  /*4e50*/  FADD.FTZ R25, R65, R24 ;  /* 0x0000001841197221 */ /* 0x000fc20000010000 */
[----:B------:R-:W-:Y:S01]  /*4e60*/  F2FP.SATFINITE.E4M3.F32.PACK_AB_MERGE_C R40, R40, R45, RZ ;  /* 0x0000002d2828723e */ /* 0x000fe200048070ff */
[----:B------:R-:W2:Y:S01]  /*4e70*/  MUFU.EX2 R47, R47 ;  /* 0x0000002f002f7308 */ /* 0x000ea20000000800 */
[----:B0-----:R-:W-:-:S01]  /*4e80*/  FADD.FTZ R26, R20, R27 ;  /* 0x0000001b141a7221 */ /* 0x001fc20000010000 */
[----:B------:R-:W-:Y:S01]  /*4e90*/  FADD.FTZ R38, R68, R25 ;  /* 0x0000001944267221 */ /* 0x000fe20000010000 */
[----:B------:R-:W-:Y:S01]  /*4ea0*/  F2FP.SATFINITE.E4M3.F32.PACK_AB_MERGE_C R68, R71, R68, RZ ;  /* 0x000000444744723e */ /* 0x000fe200048070ff */
[----:B------:R-:W-:Y:S01]  /*4eb0*/  IMAD.MOV.U32 R45, RZ, RZ, R119 ;  /* 0x000000ffff2d7224 */ /* 0x000fe200078e0077 */
[----:B------:R-:W-:Y:S01]  /*4ec0*/  F2FP.SATFINITE.E4M3.F32.PACK_AB_MERGE_C R209, R15, R14, R40 ;  /* 0x0000000e0fd1723e */ /* 0x000fe20004807028 */
[----:B------:R-:W-:Y:S01]  /*4ed0*/  FADD.FTZ R38, R71, R38 ;  /* 0x0000002647267221 */ /* 0x000fe20000010000 */
        /* <DEDUP_REMOVED lines=8> */
[--C-:B------:R-:W-:Y:S02]  /*4f60*/  IMAD.MOV.U32 R64, RZ, RZ, R119.reuse ;  /* 0x000000ffff407224 */ /* 0x100fe400078e0077 */
[--C-:B------:R-:W-:Y:S02]  /*4f70*/  IMAD.MOV.U32 R43, RZ, RZ, R119.reuse ;  /* 0x000000ffff2b7224 */ /* 0x100fe400078e0077 */
[----:B------:R-:W-:-:S02]  /*4f80*/  IMAD.MOV.U32 R42, RZ, RZ, R119 ;  /* 0x000000ffff2a7224 */ /* 0x000fc400078e0077 */
[----:B------:R-:W2:Y:S01]  /*4f90*/  MUFU.EX2 R70, R70 ;  /* 0x0000004600467308 */ /* 0x000ea20000000800 */
[C---:B0-----:R-:W-:Y:S01]  /*4fa0*/  F2FP.SATFINITE.E4M3.F32.PACK_AB_MERGE_C R47, R28.reuse, R47, RZ ;  /* 0x0000002f1c2f723e */ /* 0x041fe200048070ff */
[----:B------:R-:W-:Y:S01]  /*4fb0*/  FADD.FTZ R28, R28, R25 ;  /* 0x000000191c1c7221 */ /* 0x000fe20000010000 */
[----:B------:R-:W-:-:S01]  /*4fc0*/  FADD.FTZ R25, R69, R38 ;  /* 0x0000002645197221 */ /* 0x000fc20000010000 */
[----:B------:R-:W-:Y:S01]  /*4fd0*/  IMAD.MOV.U32 R41, RZ, RZ, R119 ;  /* 0x000000ffff297224 */ /* 0x000fe200078e0077 */
[----:B------:R-:W-:Y:S01]  /*4fe0*/  F2FP.SATFINITE.E4M3.F32.PACK_AB_MERGE_C R211, R21, R20, R47 ;  /* 0x0000001415d3723e */ /* 0x000fe2000480702f */
[----:B------:R-:W-:Y:S02]  /*4ff0*/  IMAD.MOV.U32 R47, RZ, RZ, R119 ;  /* 0x000000ffff2f7224 */ /* 0x000fe400078e0077 */
        /* <DEDUP_REMOVED lines=8> */
[----:B------:R-:W-:-:S04]  /*5080*/  IMAD.MOV.U32 R29, RZ, RZ, R119 ;  /* 0x000000ffff1d7224 */ /* 0x000fc800078e0077 */
        /* <DEDUP_REMOVED lines=8> */
[----:B------:R-:W-:Y:S01]  /*5110*/  F2FP.SATFINITE.E4M3.F32.PACK_AB_MERGE_C R74, R77, R74, RZ ;  /* 0x0000004a4d4a723e */ /* 0x000fe200048070ff */
[----:B------:R-:W-:-:S03]  /*5120*/  IMAD.MOV.U32 R77, RZ, RZ, R119 ;  /* 0x000000ffff4d7224 */ /* 0x000fc600078e0077 */
[----:B------:R-:W-:Y:S01]  /*5130*/  F2FP.SATFINITE.E4M3.F32.PACK_AB_MERGE_C R212, R70, R69, R74 ;  /* 0x0000004546d4723e */ /* 0x000fe2000480704a */
[--C-:B------:R-:W-:Y:S01]  /*5140*/  IMAD.MOV.U32 R74, RZ, RZ, R119.reuse ;  /* 0x000000ffff4a7224 */ /* 0x100fe200078e0077 */
[----:B------:R-:W0:Y:S01]  /*5150*/  MUFU.EX2 R32, R32 ;  /* 0x0000002000207308 */ /* 0x000e220000000800 */
[C---:B-1----:R-:W-:Y:S01]  /*5160*/  F2FP.SATFINITE.E4M3.F32.PACK_AB_MERGE_C R30, R63.reuse, R30, RZ ;  /* 0x0000001e3f1e723e */ /* 0x042fe200048070ff */
[----:B------:R-:W-:Y:S01]  /*5170*/  FADD.FTZ R63, R63, R28 ;  /* 0x0000001c3f3f7221 */ /* 0x000fe20000010000 */
[--C-:B------:R-:W-:Y:S02]  /*5180*/  IMAD.MOV.U32 R70, RZ, RZ, R119.reuse ;  /* 0x000000ffff467224 */ /* 0x100fe400078e0077 */
[----:B------:R-:W-:Y:S01]  /*5190*/  F2FP.SATFINITE.E4M3.F32.PACK_AB_MERGE_C R213, R52, R5, R30 ;  /* 0x0000000534d5723e */ /* 0x000fe2000480701e */
[----:B------:R-:W-:Y:S02]  /*51a0*/  IMAD.MOV.U32 R69, RZ, RZ, R119 ;  /* 0x000000ffff457224 */ /* 0x000fe400078e0077 */
[----:B------:R-:W1:Y:S01]  /*51b0*/  MUFU.EX2 R78, R78 ;  /* 0x0000004e004e7308 */ /* 0x000e620000000800 */
[----:B--2---:R-:W-:-:S01]  /*51c0*/  FADD.FTZ R25, R75, R26 ;  /* 0x0000001a4b197221 */ /* 0x004fc20000010000 */
[----:B------:R-:W-:-:S02]  /*51d0*/  IMAD.MOV.U32 R52, RZ, RZ, R119 ;  /* 0x000000ffff347224 */ /* 0x000fc400078e0077 */
[--C-:B------:R-:W-:Y:S02]  /*51e0*/  IMAD.MOV.U32 R30, RZ, RZ, R119.reuse ;  /* 0x000000ffff1e7224 */ /* 0x100fe400078e0077 */
[----:B------:R-:W-:Y:S02]  /*51f0*/  IMAD.MOV.U32 R28, RZ, RZ, R119 ;  /* 0x000000ffff1c7224 */ /* 0x000fe400078e0077 */
[----:B------:R-:W2:Y:S01]  /*5200*/  MUFU.EX2 R67, R67 ;  /* 0x0000004300437308 */ /* 0x000ea20000000800 */
[----:B0-----:R-:W-:-:S01]  /*5210*/  FADD.FTZ R26, R32, R63 ;  /* 0x0000003f201a7221 */ /* 0x001fc20000010000 */
[----:B------:R-:W-:-:S06]  /*5220*/  IMAD.MOV.U32 R63, RZ, RZ, R119 ;  /* 0x000000ffff3f7224 */ /* 0x000fcc00078e0077 */
[----:B------:R-:W-:Y:S01]  /*5230*/  MUFU.EX2 R80, R80 ;  /* 0x0000005000507308 */ /* 0x000fe20000000800 */
[----:B-1----:R-:W-:-:S07]  /*5240*/  FADD.FTZ R25, R78, R25 ;  /* 0x000000194e197221 */ /* 0x002fce0000010000 */
[----:B------:R-:W0:Y:S01]  /*5250*/  MUFU.EX2 R83, R83 ;  /* 0x0000005300537308 */ /* 0x000e220000000800 */
[----:B--2---:R-:W-:-:S07]  /*5260*/  FADD.FTZ R26, R67, R26 ;  /* 0x0000001a431a7221 */ /* 0x004fce0000010000 */
[----:B------:R-:W1:Y:S08]  /*5270*/  MUFU.EX2 R33, R33 ;  /* 0x0000002100217308 */ /* 0x000e700000000800 */
[----:B------:R-:W2:Y:S01]  /*5280*/  MUFU.EX2 R36, R36 ;  /* 0x0000002400247308 */ /* 0x000ea20000000800 */
[----:B0-----:R-:W-:Y:S01]  /*5290*/  F2FP.SATFINITE.E4M3.F32.PACK_AB_MERGE_C R27, R83, R80, RZ ;  /* 0x00000050531b723e */ /* 0x001fe200048070ff */
[----:B------:R-:W-:-:S03]  /*52a0*/  FADD.FTZ R80, R80, R25 ;  /* 0x0000001950507221 */ /* 0x000fc60000010000 */
[----:B------:R-:W-:Y:S01]  /*52b0*/  F2FP.SATFINITE.E4M3.F32.PACK_AB_MERGE_C R214, R78, R75, R27 ;  /* 0x0000004b4ed6723e */ /* 0x000fe2000480701b */
[----:B------:R-:W-:-:S01]  /*52c0*/  FADD.FTZ R83, R83, R80 ;  /* 0x0000005053537221 */ /* 0x000fc20000010000 */
[----:B------:R-:W-:Y:S01]  /*52d0*/  IMAD.MOV.U32 R80, RZ, RZ, R119 ;  /* 0x000000ffff507224 */ /* 0x000fe200078e0077 */
[----:B------:R-:W-:Y:S01]  /*52e0*/  MUFU.EX2 R84, R84 ;  /* 0x0000005400547308 */ /* 0x000fe20000000800 */
[----:B-1----:R-:W-:-:S01]  /*52f0*/  FADD.FTZ R25, R33, R26 ;  /* 0x0000001a21197221 */ /* 0x002fc20000010000 */
[--C-:B------:R-:W-:Y:S02]  /*5300*/  IMAD.MOV.U32 R78, RZ, RZ, R119.reuse ;  /* 0x000000ffff4e7224 */ /* 0x100fe400078e0077 */
[--C-:B------:R-:W-:Y:S02]  /*5310*/  IMAD.MOV.U32 R75, RZ, RZ, R119.reuse ;  /* 0x000000ffff4b7224 */ /* 0x100fe400078e0077 */
[----:B------:R-:W-:Y:S02]  /*5320*/  IMAD.MOV.U32 R27, RZ, RZ, R119 ;  /* 0x000000ffff1b7224 */ /* 0x000fe400078e0077 */
[----:B------:R-:W0:Y:S01]  /*5330*/  MUFU.EX2 R87, R87 ;  /* 0x0000005700577308 */ /* 0x000e220000000800 */
[C---:B--2---:R-:W-:Y:S01]  /*5340*/  F2FP.SATFINITE.E4M3.F32.PACK_AB_MERGE_C R33, R36.reuse, R33, RZ ;  /* 0x000000212421723e */ /* 0x044fe200048070ff */
[----:B------:R-:W-:Y:S01]  /*5350*/  FADD.FTZ R36, R36, R25 ;  /* 0x0000001924247221 */ /* 0x000fe20000010000 */
[----:B------:R-:W-:-:S02]  /*5360*/  IMAD.MOV.U32 R26, RZ, RZ, R119 ;  /* 0x000000ffff1a7224 */ /* 0x000fc400078e0077 */
        /* <DEDUP_REMOVED lines=23> */
[----:B------:R-:W-:-:S02]  /*54e0*/  IMAD.MOV.U32 R84, RZ, RZ, R119 ;  /* 0x000000ffff547224 */ /* 0x000fc400078e0077 */
[----:B------:R-:W-:-:S03]  /*54f0*/  IMAD.MOV.U32 R25, RZ, RZ, R119 ;  /* 0x000000ffff197224 */ /* 0x000fc600078e0077 */
        /* <DEDUP_REMOVED lines=8> */
[--C-:B------:R-:W-:Y:S02]  /*5580*/  IMAD.MOV.U32 R37, RZ, RZ, R119.reuse ;  /* 0x000000ffff257224 */ /* 0x100fe400078e0077 */
[----:B------:R-:W-:-:S05]  /*5590*/  IMAD.MOV.U32 R24, RZ, RZ, R119 ;  /* 0x000000ffff187224 */ /* 0x000fca00078e0077 */
        /* <DEDUP_REMOVED lines=82> */
.L_x_3201:
[----:B------:R-:W-:Y:S01]  /*5ac0*/  ISETP.NE.AND P2, PT, RZ, UR41, PT ;  /* 0x00000029ff007c0c */ /* 0x000fe2000bf45270 */
[----:B------:R-:W-:-:S04]  /*5ad0*/  UISETP.NE.AND UP0, UPT, UR52, 0x1, UPT ;  /* 0x000000013400788c */ /* 0x000fc8000bf05270 */
[----:B------:R-:W-:-:S04]  /*5ae0*/  USEL UR42, URZ, 0x1, UP0 ;  /* 0x000000013f2a7887 */ /* 0x000fc80008000000 */
[----:B------:R-:W-:-:S04]  /*5af0*/  ULOP3.LUT UR42, UR53, UR42, URZ, 0x3c, !UPT ;  /* 0x0000002a352a7292 */ /* 0x000fc8000f8e3c3f */
[----:B------:R-:W-:Y:S08]  /*5b00*/  @P2 BRA `(.L_x_3192) ;  /* 0x0000000000442947 */ /* 0x000ff00003800000 */
[----:B------:R-:W-:Y:S05]  /*5b10*/  @!P0 BRA `(.L_x_3193) ;  /* 0x0000000000048947 */ /* 0x000fea0003800000 */
[----:B------:R-:W-:Y:S01]  /*5b20*/  BPT.TRAP 0x1 ;  /* 0x000000040000795c */ /* 0x000fe20000300000 */
.L_x_3193:
        /* <DEDUP_REMOVED lines=12> */
.L_x_3194:
[----:B-1----:R-:W-:Y:S05]  /*5bf0*/  @P1 BRA `(.L_x_3192) ;  /* 0x0000000000081947 */ /* 0x002fea0003800000 */
[----:B------:R-:W1:Y:S02]  /*5c00*/  SYNCS.PHASECHK.TRANS64.TRYWAIT P1, [UR6+0x33430], R3 ;  /* 0x03343003ff0075a7 */ /* 0x000e640008020146 */
[----:B-1----:R-:W-:Y:S05]  /*5c10*/  @!P1 BRA `(.L_x_3195) ;  /* 0x000000d800889947 */ /* 0x002fea0003800000 */
.L_x_3192:
        /* <DEDUP_REMOVED lines=189> */
.L_x_3197:
        /* <DEDUP_REMOVED lines=9> */
.L_x_3198:
[----:B-1----:R-:W-:Y:S05]  /*6880*/  @P1 BRA `(.L_x_3196) ;  /* 0x0000000000081947 */ /* 0x002fea0003800000 */
[----:B------:R-:W1:Y:S02]  /*6890*/  SYNCS.PHASECHK.TRANS64.TRYWAIT P1, [UR6+0x33450], R3 ;  /* 0x03345003ff0075a7 */ /* 0x000e640008020146 */
[----:B-1----:R-:W-:Y:S05]  /*68a0*/  @!P1 BRA `(.L_x_3199) ;  /* 0x000000cc007c9947 */ /* 0x002fea0003800000 */
.L_x_3196:
[----:B------:R-:W0:Y:S01]  /*68b0*/  S2UR UR6, SR_CgaCtaId ;  /* 0x00000000000679c3 */ /* 0x000e220000008800 */
[----:B-1----:R-:W-:Y:S01]  /*68c0*/  MOV R4, 0x400 ;  /* 0x0000040000047802 */ /* 0x002fe20000000f00 */
        /* <DEDUP_REMOVED lines=21> */
[----:B------:R-:W-:Y:S01]  /*6a20*/  FMUL.FTZ R170, R0, R170 ;  /* 0x000000aa00aa7220 */ /* 0x000fe20000410000 */
[----:B0-----:R-:W-:-:S02]  /*6a30*/  IMAD.U32 R3, RZ, RZ, UR6 ;  /* 0x00000006ff037e24 */ /* 0x001fc4000f8e00ff */
[----:B------:R-:W-:Y:S01]  /*6a40*/  FMUL.FTZ R169, R0, R169 ;  /* 0x000000a900a97220 */ /* 0x000fe20000410000 */
[----:B------:R-:W0:Y:S01]  /*6a50*/  MUFU.TANH R9, R9 ;  /* 0x0000000900097308 */ /* 0x000e220000002400 */
[----:B-1----:R-:W-:Y:S01]  /*6a60*/  FMNMX.FTZ R192, R10, R5, !PT ;  /* 0x000000050ac07209 */ /* 0x002fe20007810000 */
[C---:B------:R-:W-:Y:S01]  /*6a70*/  FMUL.FTZ R171, R0.reuse, R171 ;  /* 0x000000ab00ab7220 */ /* 0x040fe20000410000 */
[----:B------:R-:W-:Y:S01]  /*6a80*/  LEA R4, R3, R4, 0x18 ;  /* 0x0000000403047211 */ /* 0x000fe200078ec0ff */
[C---:B------:R-:W-:Y:S01]  /*6a90*/  FMUL.FTZ R172, R0.reuse, R172 ;  /* 0x000000ac00ac7220 */ /* 0x040fe20000410000 */
[C---:B------:R-:W-:Y:S01]  /*6aa0*/  FMUL.FTZ R174, R0.reuse, R174 ;  /* 0x000000ae00ae7220 */ /* 0x040fe20000410000 */
[----:B------:R-:W-:Y:S01]  /*6ab0*/  FMUL.FTZ R173, R0, R173 ;  /* 0x000000ad00ad7220 */ /* 0x000fe20000410000 */
[----:B------:R-:W-:Y:S01]  /*6ac0*/  R2UR UR6, R4 ;  /* 0x00000000040672ca */ /* 0x000fe200000e0000 */
        /* <DEDUP_REMOVED lines=12> */
[----:B------:R-:W-:Y:S01]  /*6b90*/  UIADD3 UR6, UR6, 0x200, URZ ;  /* 0x0000020006067890 */ /* 0x000fe2000fffe03f */
[C---:B------:R-:W-:Y:S01]  /*6ba0*/  FMUL.FTZ R183, R0.reuse, R183 ;  /* 0x000000b700b77220 */ /* 0x040fe20000410000 */
[C---:B------:R-:W-:Y:S01]  /*6bb0*/  FMUL.FTZ R152, R0.reuse, R152 ;  /* 0x0000009800987220 */ /* 0x040fe20000410000 */
[C---:B------:R-:W-:Y:S01]  /*6bc0*/  FMUL.FTZ R154, R0.reuse, R154 ;  /* 0x0000009a009a7220 */ /* 0x040fe20000410000 */
[----:B------:R-:W-:Y:S01]  /*6bd0*/  USHF.R.U32.HI UR6, URZ, 0x4, UR6 ;  /* 0x000000043f067899 */ /* 0x000fe20008011606 */
[----:B------:R-:W0:Y:S01]  /*6be0*/  MUFU.TANH R15, R15 ;  /* 0x0000000f000f7308 */ /* 0x000e220000002400 */
[----:B-1----:R-:W-:Y:S01]  /*6bf0*/  FMNMX.FTZ R194, R11, R194, !PT ;  /* 0x000000c20bc27209 */ /* 0x002fe20007810000 */
[C---:B------:R-:W-:Y:S01]  /*6c00*/  FMUL.FTZ R153, R0.reuse, R153 ;  /* 0x0000009900997220 */ /* 0x040fe20000410000 */
[----:B------:R-:W-:Y:S01]  /*6c10*/  ULOP3.LUT UR6, UR6, 0x3fff, URZ, 0xc0, !UPT ;  /* 0x00003fff06067892 */ /* 0x000fe2000f8ec03f */
[C---:B------:R-:W-:Y:S01]  /*6c20*/  FMUL.FTZ R155, R0.reuse, R155 ;  /* 0x0000009b009b7220 */ /* 0x040fe20000410000 */
[C---:B------:R-:W-:Y:S01]  /*6c30*/  FMUL.FTZ R156, R0.reuse, R156 ;  /* 0x0000009c009c7220 */ /* 0x040fe20000410000 */
[C---:B------:R-:W-:Y:S01]  /*6c40*/  FMUL.FTZ R157, R0.reuse, R157 ;  /* 0x0000009d009d7220 */ /* 0x040fe20000410000 */
[----:B------:R-:W-:Y:S01]  /*6c50*/  ULOP3.LUT UR6, UR6, 0x10000, URZ, 0xfc, !UPT ;  /* 0x0001000006067892 */ /* 0x000fe2000f8efc3f */
[----:B------:R-:W1:Y:S01]  /*6c60*/  MUFU.TANH R14, R14 ;  /* 0x0000000e000e7308 */ /* 0x000e620000002400 */
[----:B--2---:R-:W-:Y:S01]  /*6c70*/  FMNMX.FTZ R191, R13, R192, !PT ;  /* 0x000000c00dbf7209 */ /* 0x004fe20007810000 */
[C---:B------:R-:W-:Y:S01]  /*6c80*/  FMUL.FTZ R158, R0.reuse, R158 ;  /* 0x0000009e009e7220 */ /* 0x040fe20000410000 */
[----:B------:R-:W-:Y:S01]  /*6c90*/  UIMAD UR11, UR52, 0x780, UR6 ;  /* 0x00000780340b78a4 */ /* 0x000fe2000f8e0206 */
[C---:B------:R-:W-:Y:S01]  /*6ca0*/  FMUL.FTZ R160, R0.reuse, R160 ;  /* 0x000000a000a07220 */ /* 0x040fe20000410000 */
[C---:B------:R-:W-:Y:S01]  /*6cb0*/  FMUL.FTZ R159, R0.reuse, R159 ;  /* 0x0000009f009f7220 */ /* 0x040fe20000410000 */
[C---:B------:R-:W-:Y:S01]  /*6cc0*/  FMUL.FTZ R161, R0.reuse, R161 ;  /* 0x000000a100a17220 */ /* 0x040fe20000410000 */
[C---:B------:R-:W-:Y:S01]  /*6cd0*/  FMUL.FTZ R162, R0.reuse, R162 ;  /* 0x000000a200a27220 */ /* 0x040fe20000410000 */
[----:B------:R-:W2:Y:S01]  /*6ce0*/  MUFU.TANH R20, R20 ;  /* 0x0000001400147308 */ /* 0x000ea20000002400 */
[----:B0-----:R-:W-:Y:S01]  /*6cf0*/  FMNMX.FTZ R193, R15, R194, !PT ;  /* 0x000000c20fc17209 */ /* 0x001fe20007810000 */
[----:B------:R-:W-:Y:S01]  /*6d00*/  UMOV UR6, UR11 ;  /* 0x0000000b00067c82 */ /* 0x000fe20008000000 */
[C---:B------:R-:W-:Y:S01]  /*6d10*/  FMUL.FTZ R164, R0.reuse, R164 ;  /* 0x000000a400a47220 */ /* 0x040fe20000410000 */
[----:B------:R-:W-:Y:S01]  /*6d20*/  QGMMA.64x192x32.F32.E4M3.E4M3 R24, R200, gdesc[UR4], R24, gsb0 ;  /* 0x02e00004c8187df3 */ /* 0x000fe20008000818 */
[----:B------:R-:W-:Y:S01]  /*6d30*/  UIADD3 UR6, UR11, 0x180, URZ ;  /* 0x000001800b067890 */ /* 0x000fe2000fffe03f */
[----:B------:R-:W-:Y:S01]  /*6d40*/  FMUL.FTZ R163, R0, R163 ;  /* 0x000000a300a37220 */ /* 0x000fe20000410000 */
[----:B------:R-:W-:Y:S01]  /*6d50*/  UMOV UR7, 0xc0000010 ;  /* 0xc000001000077882 */ /* 0x000fe20000000000 */
        /* <DEDUP_REMOVED lines=44> */
[----:B------:R-:W-:Y:S01]  /*7020*/  FMUL.FTZ R135, R0, R135 ;  /* 0x0000008700877220 */ /* 0x000fe20000410000 */
[----:B------:R-:W-:Y:S01]  /*7030*/  UMOV UR10, UR50 ;  /* 0x00000032000a7c82 */ /* 0x000fe20008000000 */
[----:B------:R-:W0:Y:S02]  /*7040*/  S2R R229, SR_TID.X ;  /* 0x0000000000e57919 */ /* 0x000e240000002100 */
[----:B------:R-:W3:Y:S01]  /*7050*/  MUFU.TANH R188, R188 ;  /* 0x000000bc00bc7308 */ /* 0x000ee20000002400 */
[----:B-1----:R-:W-:-:S07]  /*7060*/  FMNMX.FTZ R191, R187, R192, !PT ;  /* 0x000000c0bbbf7209 */ /* 0x002fce0007810000 */
        /* <DEDUP_REMOVED lines=8> */
[----:B--2---:R-:W-:-:S07]  /*70f0*/  FMNMX.FTZ R192, R168, R191, !PT ;  /* 0x000000bfa8c07209 */ /* 0x004fce0007810000 */
[----:B------:R-:W1:Y:S01]  /*7100*/  MUFU.TANH R171, R171 ;  /* 0x000000ab00ab7308 */ /* 0x000e620000002400 */
[----:B---3--:R-:W-:-:S07]  /*7110*/  FMNMX.FTZ R194, R170, R193, !PT ;  /* 0x000000c1aac27209 */ /* 0x008fce0007810000 */
        /* <DEDUP_REMOVED lines=28> */
[----:B------:R-:W-:Y:S02]  /*72e0*/  WARPGROUP.DEPBAR.LE gsb0, 0x0 ;  /* 0x00008000000079c5 */ /* 0x000fe40000010000 */
[----:B------:R-:W-:-:S04]  /*72f0*/  WARPGROUP.ARRIVE ;  /* 0x00000000000079c5 */ /* 0x000fc80000000000 */
[----:B------:R-:W1:Y:S01]  /*7300*/  MUFU.TANH R153, R153 ;  /* 0x0000009900997308 */ /* 0x000e620000002400 */
[----:B--2---:R-:W-:Y:S01]  /*7310*/  FMNMX.FTZ R192, R152, R191, !PT ;  /* 0x000000bf98c07209 */ /* 0x004fe20007810000 */
[----:B------:R-:W-:Y:S01]  /*7320*/  QGMMA.64x192x32.F32.E4M3.E4M3 R24, R204, gdesc[UR4], R24, gsb0 ;  /* 0x02e00004cc187df3 */ /* 0x000fe20008000818 */
[----:B------:R-:W-:Y:S01]  /*7330*/  UIADD3 UR6, UR11, 0x300, URZ ;  /* 0x000003000b067890 */ /* 0x000fe2000fffe03f */
[----:B------:R-:W-:Y:S01]  /*7340*/  FMUL.FTZ R191, R0, R126 ;  /* 0x0000007e00bf7220 */ /* 0x000fe20000410000 */
[----:B------:R-:W-:-:S03]  /*7350*/  UMOV UR7, 0xc0000010 ;  /* 0xc000001000077882 */ /* 0x000fc60000000000 */
        /* <DEDUP_REMOVED lines=52> */
[----:B------:R-:W-:-:S04]  /*76a0*/  WARPGROUP.ARRIVE ;  /* 0x00000000000079c5 */ /* 0x000fc80000000000 */
[----:B------:R-:W0:Y:S01]  /*76b0*/  MUFU.TANH R147, R147 ;  /* 0x0000009300937308 */ /* 0x000e220000002400 */
[----:B-1----:R-:W-:Y:S01]  /*76c0*/  FMNMX.FTZ R132, R146, R195, !PT ;  /* 0x000000c392847209 */ /* 0x002fe20007810000 */
[----:B------:R-:W-:Y:S01]  /*76d0*/  QGMMA.64x192x32.F32.E4M3.E4M3 R24, R208, gdesc[UR4], R24, gsb0 ;  /* 0x02e00004d0187df3 */ /* 0x000fe20008000818 */
[----:B------:R-:W-:Y:S01]  /*76e0*/  UIADD3 UR6, UR11, 0x480, URZ ;  /* 0x000004800b067890 */ /* 0x000fe2000fffe03f */
[----:B--2---:R-:W-:-:S04]  /*76f0*/  FMNMX.FTZ R126, R148, R193, !PT ;  /* 0x000000c1947e7209 */ /* 0x004fc80007810000 */
[----:B------:R-:W1:Y:S01]  /*7700*/  MUFU.TANH R149, R149 ;  /* 0x0000009500957308 */ /* 0x000e620000002400 */
[----:B------:R-:W-:-:S07]  /*7710*/  UMOV UR7, 0xc0000010 ;  /* 0xc000001000077882 */ /* 0x000fce0000000000 */
        /* <DEDUP_REMOVED lines=40> */
[----:B--2---:R-:W-:Y:S01]  /*79a0*/  FMNMX.FTZ R195, R193, R126, !PT ;  /* 0x0000007ec1c37209 */ /* 0x004fe20007810000 */
[----:B------:R-:W-:-:S04]  /*79b0*/  IMAD.U32 R193, RZ, RZ, UR10 ;  /* 0x0000000affc17e24 */ /* 0x000fc8000f8e00ff */
[----:B------:R-:W1:Y:S01]  /*79c0*/  SHFL.BFLY PT, R126, R195, 0x1, 0x1f ;  /* 0x0c201f00c37e7f89 */ /* 0x000e6200000e0000 */
[----:B0-----:R-:W-:-:S05]  /*79d0*/  FMNMX.FTZ R197, R194, R197, !PT ;  /* 0x000000c5c2c57209 */ /* 0x001fca0007810000 */
[----:B------:R-:W0:Y:S01]  /*79e0*/  SHFL.BFLY PT, R132, R197, 0x1, 0x1f ;  /* 0x0c201f00c5847f89 */ /* 0x000e2200000e0000 */
[----:B------:R-:W-:Y:S02]  /*79f0*/  WARPGROUP.DEPBAR.LE gsb0, 0x0 ;  /* 0x00008000000079c5 */ /* 0x000fe40000010000 */
[----:B------:R-:W-:Y:S01]  /*7a00*/  WARPGROUP.ARRIVE ;  /* 0x00000000000079c5 */ /* 0x000fe20000000000 */
[----:B-1----:R-:W-:Y:S01]  /*7a10*/  FMNMX.FTZ R126, R195, R126, !PT ;  /* 0x0000007ec37e7209 */ /* 0x002fe20007810000 */
[----:B------:R-:W-:-:S04]  /*7a20*/  IMAD.U32 R195, RZ, RZ, UR10 ;  /* 0x0000000affc37e24 */ /* 0x000fc8000f8e00ff */
[----:B------:R-:W-:Y:S01]  /*7a30*/  QGMMA.64x192x32.F32.E4M3.E4M3 R24, R212, gdesc[UR4], R24, gsb0 ;  /* 0x02e00004d4187df3 */ /* 0x000fe20008000818 */
[----:B------:R-:W-:-:S01]  /*7a40*/  FADD.FTZ R5, -R126, R5 ;  /* 0x000000057e057221 */ /* 0x000fc20000010100 */
[----:B------:R-:W-:Y:S01]  /*7a50*/  FFMA.FTZ R193, R126, R193, -8 ;  /* 0xc10000007ec17423 */ /* 0x000fe200000100c1 */
[----:B------:R-:W-:Y:S02]  /*7a60*/  UIADD3 UR6, UR11, 0x600, URZ ;  /* 0x000006000b067890 */ /* 0x000fe4000fffe03f */
[----:B------:R-:W-:Y:S01]  /*7a70*/  FMUL.FTZ R194, R5, UR10 ;  /* 0x0000000a05c27c20 */ /* 0x000fe20008410000 */
[----:B------:R-:W-:-:S01]  /*7a80*/  FFMA.FTZ R10, R10, UR10, -R193 ;  /* 0x0000000a0a0a7c23 */ /* 0x000fc200080108c1 */
[--C-:B------:R-:W-:Y:S01]  /*7a90*/  FFMA.FTZ R9, R9, UR10, -R193.reuse ;  /* 0x0000000a09097c23 */ /* 0x100fe200080108c1 */
[----:B0-----:R-:W-:Y:S01]  /*7aa0*/  FMNMX.FTZ R132, R197, R132, !PT ;  /* 0x00000084c5847209 */ /* 0x001fe20007810000 */
[--C-:B------:R-:W-:Y:S01]  /*7ab0*/  FFMA.FTZ R13, R13, UR10, -R193.reuse ;  /* 0x0000000a0d0d7c23 */ /* 0x100fe200080108c1 */
[----:B------:R-:W-:-:S01]  /*7ac0*/  FFMA.FTZ R14, R14, UR10, -R193 ;  /* 0x0000000a0e0e7c23 */ /* 0x000fc200080108c1 */
[----:B------:R-:W-:Y:S01]  /*7ad0*/  FFMA.FTZ R21, R21, UR10, -R193 ;  /* 0x0000000a15157c23 */ /* 0x000fe200080108c1 */
[----:B------:R-:W-:Y:S01]  /*7ae0*/  MUFU.EX2 R10, R10 ;  /* 0x0000000a000a7308 */ /* 0x000fe20000000800 */
[----:B------:R-:W-:-:S01]  /*7af0*/  FADD.FTZ R5, -R132, R7 ;  /* 0x0000000784057221 */ /* 0x000fc20000010100 */
[--C-:B------:R-:W-:Y:S01]  /*7b00*/  FFMA.FTZ R184, R184, UR10, -R193.reuse ;  /* 0x0000000ab8b87c23 */ /* 0x100fe200080108c1 */
[----:B------:R-:W-:Y:S01]  /*7b10*/  UMOV UR7, 0xc0000010 ;  /* 0xc000001000077882 */ /* 0x000fe20000000000 */
[--C-:B------:R-:W-:Y:S01]  /*7b20*/  FFMA.FTZ R187, R187, UR10, -R193.reuse ;  /* 0x0000000abbbb7c23 */ /* 0x100fe200080108c1 */
[----:B------:R-:W-:Y:S01]  /*7b30*/  FMUL.FTZ R5, R5, UR10 ;  /* 0x0000000a05057c20 */ /* 0x000fe20008410000 */
        /* <DEDUP_REMOVED lines=18> */
[----:B------:R-:W0:Y:S01]  /*7c60*/  MUFU.EX2 R9, R9 ;  /* 0x0000000900097308 */ /* 0x000e220000000800 */
[----:B------:R-:W-:-:S01]  /*7c70*/  FFMA.FTZ R20, R20, UR10, -R194 ;  /* 0x0000000a14147c23 */ /* 0x000fc200080108c2 */
[--C-:B------:R-:W-:Y:S01]  /*7c80*/  FFMA.FTZ R185, R185, UR10, -R194.reuse ;  /* 0x0000000ab9b97c23 */ /* 0x100fe200080108c2 */
[----:B------:R-:W-:-:S01]  /*7c90*/  FFMA.FTZ R186, R186, UR10, -R194 ;  /* 0x0000000ababa7c23 */ /* 0x000fc200080108c2 */
[----:B-1----:R-:W-:Y:S01]  /*7ca0*/  FFMA.FTZ R6, R7, R6, R10 ;  /* 0x0000000607067223 */ /* 0x002fe2000001000a */
        /* <DEDUP_REMOVED lines=69> */
[----:B------:R-:W-:-:S02]  /*8100*/  IMAD.U32 R197, RZ, RZ, UR51 ;  /* 0x00000033ffc57e24 */ /* 0x000fc4000f8e00ff */
[----:B------:R-:W-:-:S02]  /*8110*/  FFMA.FTZ R135, R135, UR10, -R194 ;  /* 0x0000000a87877c23 */ /* 0x000fc400080108c2 */
[----:B------:R-:W-:Y:S02]  /*8120*/  @!P1 IMAD R197, R197, 0x8, R4 ;  /* 0x00000008c5c59824 */ /* 0x000fe400078e0204 */
        /* <DEDUP_REMOVED lines=28> */
[----:B------:R-:W-:Y:S06]  /*82f0*/  QGMMA.64x192x32.F32.E4M3.E4M3 R24, R216, gdesc[UR4], R24, gsb0 ;  /* 0x02e00004d8187df3 */ /* 0x000fec0008000818 */
        /* <DEDUP_REMOVED lines=52> */
[----:B------:R-:W-:-:S06]  /*8640*/  WARPGROUP.DEPBAR.LE gsb0, 0x0 ;  /* 0x00008000000079c5 */ /* 0x000fcc0000010000 */
        /* <DEDUP_REMOVED lines=14> */
[----:B------:R-:W-:-:S05]  /*8730*/  IADD3 R6, -R23, 0xb, RZ ;  /* 0x0000000b17067810 */ /* 0x000fca0007ffe1ff */
[----:B------:R2:W-:Y:S06]  /*8740*/  BAR.ARV R6, 0x100 ;  /* 0x000400060000751d */ /* 0x0005ec0000002000 */
[----:B------:R-:W3:Y:S01]  /*8750*/  MUFU.EX2 R146, R146 ;  /* 0x0000009200927308 */ /* 0x000ee20000000800 */
[----:B0-----:R-:W-:-:S01]  /*8760*/  FADD.FTZ R195, R143, R8 ;  /* 0x000000088fc37221 */ /* 0x001fc20000010000 */
[----:B--2---:R-:W-:Y:S02]  /*8770*/  @!P1 VIADD R6, R197, 0x33440 ;  /* 0x00033440c5069836 */ /* 0x004fe40000000000 */
[----:B-1----:R-:W-:-:S03]  /*8780*/  FADD.FTZ R8, R144, R193 ;  /* 0x000000c190087221 */ /* 0x002fc60000010000 */
[----:B------:R-:W-:Y:S01]  /*8790*/  @!P1 PRMT R6, RZ, 0x654, R6 ;  /* 0x00000654ff069816 */ /* 0x000fe20000000006 */
[----:B------:R-:W0:Y:S03]  /*87a0*/  MUFU.EX2 R145, R145 ;  /* 0x0000009100917308 */ /* 0x000e260000000800 */
[----:B------:R1:W-:Y:S05]  /*87b0*/  @!P1 SYNCS.ARRIVE.TRANS64.RED.A1T0 RZ, [R6+URZ], RZ ;  /* 0x000000ff06ff99a7 */ /* 0x0003ea000810043f */
[----:B------:R-:W2:Y:S01]  /*87c0*/  MUFU.EX2 R147, R147 ;  /* 0x0000009300937308 */ /* 0x000ea20000000800 */
[----:B---3--:R-:W-:-:S07]  /*87d0*/  FADD.FTZ R130, R146, R195 ;  /* 0x000000c392827221 */ /* 0x008fce0000010000 */
[----:B------:R-:W3:Y:S01]  /*87e0*/  MUFU.EX2 R148, R148 ;  /* 0x0000009400947308 */ /* 0x000ee20000000800 */
[----:B0-----:R-:W-:-:S07]  /*87f0*/  FADD.FTZ R193, R145, R8 ;  /* 0x0000000891c17221 */ /* 0x001fce0000010000 */
[----:B------:R-:W0:Y:S01]  /*8800*/  MUFU.EX2 R150, R150 ;  /* 0x0000009600967308 */ /* 0x000e220000000800 */
[----:B--2---:R-:W-:-:S01]  /*8810*/  FADD.FTZ R195, R147, R130 ;  /* 0x0000008293c37221 */ /* 0x004fc20000010000 */
[--C-:B------:R-:W-:Y:S01]  /*8820*/  FFMA.FTZ R130, R131, UR10, -R194.reuse ;  /* 0x0000000a83827c23 */ /* 0x100fe200080108c2 */
[----:B------:R-:W-:-:S05]  /*8830*/  FFMA.FTZ R131, R134, UR10, -R194 ;  /* 0x0000000a86837c23 */ /* 0x000fca00080108c2 */
        /* <DEDUP_REMOVED lines=40> */
.L_x_3200:
        /* <DEDUP_REMOVED lines=15> */
[-C--:B------:R-:W-:Y:S01]  /*8bb0*/  FMUL.FTZ R24, R24, R7.reuse ;  /* 0x0000000718187220 */ /* 0x080fe20000410000 */
[----:B------:R-:W-:Y:S01]  /*8bc0*/  F2FP.SATFINITE.E4M3.F32.PACK_AB_MERGE_C R180, R181, R180, RZ ;  /* 0x000000b4b5b4723e */ /* 0x000fe200048070ff */
        /* <DEDUP_REMOVED lines=130> */
[----:B------:R-:W-:Y:S01]  /*93f0*/  F2FP.SATFINITE.E4M3.F32.PACK_AB_MERGE_C R219, R130, R127, R131 ;  /* 0x0000007f82db723e */ /* 0x000fe20004807083 */
[----:B0-----:R-:W-:Y:S06]  /*9400*/  @P1 BRA `(.L_x_3201) ;  /* 0xffffffc400ac1947 */ /* 0x001fec000383ffff */
.L_x_3191:
[----:B------:R-:W-:Y:S06]  /*9410*/  BAR.ARV 0x8, 0x180 ;  /* 0x0206000000007b1d */ /* 0x000fec0000002000 */
[----:B------:R-:W-:Y:S05]  /*9420*/  @!P0 BRA `(.L_x_3202) ;  /* 0x0000000000048947 */ /* 0x000fea0003800000 */
[----:B------:R-:W-:Y:S01]  /*9430*/  BPT.TRAP 0x1 ;  /* 0x000000040000795c */ /* 0x000fe20000300000 */
.L_x_3202:
[----:B------:R-:W-:Y:S02]  /*9440*/  IMAD.U32 R0, RZ, RZ, UR42 ;  /* 0x0000002aff007e24 */ /* 0x000fe4000f8e00ff */
[----:B------:R-:W-:-:S03]  /*9450*/  IMAD.U32 R15, RZ, RZ, UR51 ;  /* 0x00000033ff0f7e24 */ /* 0x000fc6000f8e00ff */
[----:B------:R-:W-:Y:S01]  /*9460*/  SHF.L.U32 R0, R0, 0x1f, RZ ;  /* 0x0000001f00007819 */ /* 0x000fe200000006ff */
[----:B------:R-:W-:-:S04]  /*9470*/  IMAD R15, R15, 0x8, R4 ;  /* 0x000000080f0f7824 */ /* 0x000fc800078e0204 */
[----:B------:R0:W1:Y:S01]  /*9480*/  SYNCS.PHASECHK.TRANS64.TRYWAIT P1, [R15+URZ+0x33450], R0 ;  /* 0x033450000f0075a7 */ /* 0x000062000802017f */
[----:B------:R-:W-:Y:S05]  /*9490*/  @!P0 BRA `(.L_x_3203) ;  /* 0x0000000000048947 */ /* 0x000fea0003800000 */
[----:B------:R-:W-:Y:S01]  /*94a0*/  BPT.TRAP 0x1 ;  /* 0x000000040000795c */ /* 0x000fe20000300000 */
.L_x_3203:
        /* <DEDUP_REMOVED lines=8> */
.L_x_3204:
[----:B------:R-:W-:Y:S01]  /*9530*/  IMAD R4, R5, 0x780, R4 ;  /* 0x0000078005047824 */ /* 0x000fe200078e0204 */
[----:B------:R-:W-:Y:S05]  /*9540*/  WARPSYNC.ALL ;  /* 0x0000000000007948 */ /* 0x000fea0003800000 */
[----:B------:R-:W-:Y:S01]  /*9550*/  IMAD.MOV.U32 R5, RZ, RZ, -0x3ffffff0 ;  /* 0xc0000010ff057424 */ /* 0x000fe200078e00ff */
[C---:B------:R-:W-:Y:S01]  /*9560*/  R2UR UR6, R4.reuse ;  /* 0x00000000040672ca */ /* 0x040fe200000e0000 */
[----:B------:R-:W-:Y:S01]  /*9570*/  WARPGROUP.ARRIVE ;  /* 0x00000000000079c5 */ /* 0x000fe20000000000 */
[----:B------:R-:W-:Y:S01]  /*9580*/  VIADD R10, R4, 0x180 ;  /* 0x00000180040a7836 */ /* 0x000fe20000000000 */
[----:B------:R-:W-:Y:S01]  /*9590*/  ULDC.64 UR8, c[0x0][0x9a0] ;  /* 0x0002680000087ab9 */ /* 0x000fe20000000a00 */
[----:B------:R-:W-:Y:S01]  /*95a0*/  R2UR UR7, R5 ;  /* 0x00000000050772ca */ /* 0x000fe200000e0000 */
[----:B------:R-:W-:Y:S01]  /*95b0*/  IMAD.MOV.U32 R11, RZ, RZ, -0x3ffffff0 ;  /* 0xc0000010ff0b7424 */ /* 0x000fe200078e00ff */
[----:B------:R-:W-:Y:S01]  /*95c0*/  UISETP.NE.U32.AND UP0, UPT, UR8, URZ, UPT ;  /* 0x0000003f0800728c */ /* 0x000fe2000bf05070 */
[----:B------:R-:W-:-:S03]  /*95d0*/  IMAD.MOV.U32 R7, RZ, RZ, 0x3f800000 ;  /* 0x3f800000ff077424 */ /* 0x000fc600078e00ff */
[----:B------:R-:W-:-:S06]  /*95e0*/  UISETP.NE.AND.EX UP0, UPT, UR9, URZ, UPT, UP0 ;  /* 0x0000003f0900728c */ /* 0x000fcc000bf05300 */
[----:B------:R-:W-:Y:S01]  /*95f0*/  PLOP3.LUT P1, PT, PT, PT, UP0, 0x80, 0x0 ;  /* 0x000000000000781c */ /* 0x000fe20003f2f008 */
[----:B------:R-:W-:Y:S01]  /*9600*/  QGMMA.64x192x32.F32.E4M3.E4M3 R24, R200, gdesc[UR4], R24, gsb0 ;  /* 0x02e00004c8187df3 */ /* 0x000fe20008000818 */
[----:B------:R-:W-:Y:S01]  /*9610*/  R2UR UR6, R10 ;  /* 0x000000000a0672ca */ /* 0x000fe200000e0000 */
[----:B------:R-:W-:Y:S01]  /*9620*/  VIADD R10, R4, 0x300 ;  /* 0x00000300040a7836 */ /* 0x000fe20000000000 */
[----:B------:R-:W-:Y:S01]  /*9630*/  R2UR UR7, R11 ;  /* 0x000000000b0772ca */ /* 0x000fe200000e0000 */
[----:B------:R-:W-:Y:S01]  /*9640*/  IMAD.MOV.U32 R11, RZ, RZ, -0x3ffffff0 ;  /* 0xc0000010ff0b7424 */ /* 0x000fe200078e00ff */
[----:B------:R-:W-:Y:S02]  /*9650*/  @UP0 ULDC.64 UR12, c[0x0][0x9c8] ;  /* 0x00027200000c0ab9 */ /* 0x000fe40000000a00 */
[----:B------:R-:W-:Y:S01]  /*9660*/  @UP0 UIMAD.WIDE.U32 UR4, UR36, UR12, URZ ;  /* 0x0000000c240402a5 */ /* 0x000fe2000f8e003f */
[----:B------:R-:W-:Y:S02]  /*9670*/  WARPGROUP.DEPBAR.LE gsb0, 0x0 ;  /* 0x00008000000079c5 */ /* 0x000fe40000010000 */
[----:B------:R-:W-:-:S10]  /*9680*/  WARPGROUP.ARRIVE ;  /* 0x00000000000079c5 */ /* 0x000fd40000000000 */
[----:B------:R-:W-:Y:S01]  /*9690*/  QGMMA.64x192x32.F32.E4M3.E4M3 R24, R204, gdesc[UR4], R24, gsb0 ;  /* 0x02e00004cc187df3 */ /* 0x000fe20008000818 */
[----:B------:R-:W-:Y:S02]  /*96a0*/  R2UR UR6, R10 ;  /* 0x000000000a0672ca */ /* 0x000fe400000e0000 */
[----:B------:R-:W-:Y:S01]  /*96b0*/  R2UR UR7, R11 ;  /* 0x000000000b0772ca */ /* 0x000fe200000e0000 */
[----:B------:R-:W-:Y:S02]  /*96c0*/  VIADD R10, R4, 0x480 ;  /* 0x00000480040a7836 */ /* 0x000fe40000000000 */
[----:B------:R-:W-:Y:S01]  /*96d0*/  IMAD.MOV.U32 R11, RZ, RZ, -0x3ffffff0 ;  /* 0xc0000010ff0b7424 */ /* 0x000fe200078e00ff */
[----:B------:R-:W-:Y:S02]  /*96e0*/  WARPGROUP.DEPBAR.LE gsb0, 0x0 ;  /* 0x00008000000079c5 */ /* 0x000fe40000010000 */
[----:B------:R-:W-:-:S11]  /*96f0*/  WARPGROUP.ARRIVE ;  /* 0x00000000000079c5 */ /* 0x000fd60000000000 */
[----:B------:R-:W-:Y:S01]  /*9700*/  QGMMA.64x192x32.F32.E4M3.E4M3 R24, R208, gdesc[UR4], R24, gsb0 ;  /* 0x02e00004d0187df3 */ /* 0x000fe20008000818 */
[----:B------:R-:W-:Y:S02]  /*9710*/  @UP0 UIMAD UR6, UR37, UR12, URZ ;  /* 0x0000000c250602a4 */ /* 0x000fe4000f8e023f */
[----:B------:R-:W-:Y:S02]  /*9720*/  @UP0 USHF.R.S32.HI UR7, URZ, 0x1f, UR45 ;  /* 0x0000001f3f070899 */ /* 0x000fe4000801142d */
[----:B------:R-:W-:-:S03]  /*9730*/  @UP0 UIMAD UR6, UR36, UR13, UR6 ;  /* 0x0000000d240602a4 */ /* 0x000fc6000f8e0206 */
[----:B------:R-:W-:Y:S01]  /*9740*/  @UP0 ULDC.64 UR12, c[0x0][0x9d0] ;  /* 0x00027400000c0ab9 */ /* 0x000fe20000000a00 */
        /* <DEDUP_REMOVED lines=11> */
[----:B------:R-:W-:Y:S02]  /*9800*/  R2UR UR6, R10 ;  /* 0x000000000a0672ca */ /* 0x000fe400000e0000 */
[----:B------:R-:W-:Y:S01]  /*9810*/  R2UR UR7, R11 ;  /* 0x000000000b0772ca */ /* 0x000fe200000e0000 */
[----:B------:R-:W-:Y:S02]  /*9820*/  VIADD R4, R4, 0x600 ;  /* 0x0000060004047836 */ /* 0x000fe40000000000 */
[----:B------:R-:W-:Y:S01]  /*9830*/  IMAD.MOV.U32 R5, RZ, RZ, -0x3ffffff0 ;  /* 0xc0000010ff057424 */ /* 0x000fe200078e00ff */
[----:B------:R-:W-:Y:S02]  /*9840*/  WARPGROUP.DEPBAR.LE gsb0, 0x0 ;  /* 0x00008000000079c5 */ /* 0x000fe40000010000 */
[----:B------:R-:W-:-:S07]  /*9850*/  WARPGROUP.ARRIVE ;  /* 0x00000000000079c5 */ /* 0x000fce0000000000 */
[----:B------:R-:W-:Y:S01]  /*9860*/  QGMMA.64x192x32.F32.E4M3.E4M3 R24, R212, gdesc[UR4], R24, gsb0 ;  /* 0x02e00004d4187df3 */ /* 0x000fe20008000818 */
[----:B------:R-:W-:Y:S02]  /*9870*/  R2UR UR6, R4 ;  /* 0x00000000040672ca */ /* 0x000fe400000e0000 */
[----:B------:R-:W-:Y:S02]  /*9880*/  R2UR UR7, R5 ;  /* 0x00000000050772ca */ /* 0x000fe400000e0000 */
[----:B------:R-:W4:Y:S04]  /*9890*/  SHFL.BFLY PT, R5, R6, 0x2, 0x1f ;  /* 0x0c401f0006057f89 */ /* 0x000f2800000e0000 */
[----:B------:R-:W5:Y:S01]  /*98a0*/  SHFL.BFLY PT, R9, R8, 0x2, 0x1f ;  /* 0x0c401f0008097f89 */ /* 0x000f6200000e0000 */
[----:B----4-:R-:W-:-:S01]  /*98b0*/  FADD.FTZ R5, R5, R6 ;  /* 0x0000000605057221 */ /* 0x010fc20000010000 */
[----:B-----5:R-:W-:-:S04]  /*98c0*/  FADD.FTZ R9, R9, R8 ;  /* 0x0000000809097221 */ /* 0x020fc80000010000 */
[----:B01----:R-:W0:Y:S04]  /*98d0*/  SHFL.BFLY PT, R0, R5, 0x1, 0x1f ;  /* 0x0c201f0005007f89 */ /* 0x003e2800000e0000 */
[----:B------:R-:W2:Y:S01]  /*98e0*/  SHFL.BFLY PT, R4, R9, 0x1, 0x1f ;  /* 0x0c201f0009047f89 */ /* 0x000ea200000e0000 */
[----:B------:R-:W-:Y:S02]  /*98f0*/  IMAD.MOV.U32 R6, RZ, RZ, RZ ;  /* 0x000000ffff067224 */ /* 0x000fe400078e00ff */
[----:B0-----:R-:W-:Y:S01]  /*9900*/  FADD.FTZ R11, R5, R0 ;  /* 0x00000000050b7221 */ /* 0x001fe20000010000 */
[----:B--2---:R-:W-:-:S04]  /*9910*/  FADD.FTZ R12, R9, R4 ;  /* 0x00000004090c7221 */ /* 0x004fc80000010000 */
        /* <DEDUP_REMOVED lines=12> */
[----:B------:R-:W1:Y:S01]  /*99e0*/  @P2 MUFU.LG2 R8, R13 ;  /* 0x0000000d00082308 */ /* 0x000e620000000c00 */
[----:B------:R-:W-:-:S07]  /*99f0*/  IMAD.U32 R20, RZ, RZ, UR10 ;  /* 0x0000000aff147e24 */ /* 0x000fce000f8e00ff */
[----:B------:R-:W2:Y:S01]  /*9a00*/  @P1 MUFU.RCP R10, R12 ;  /* 0x0000000c000a1308 */ /* 0x000ea20000001000 */
[----:B------:R-:W-:Y:S02]  /*9a10*/  IMAD.U32 R5, RZ, RZ, UR10 ;  /* 0x0000000aff057e24 */ /* 0x000fe4000f8e00ff */
[----:B------:R-:W-:Y:S01]  /*9a20*/  @P3 FMUL.FTZ R20, R20, 0.69314718246459960938 ;  /* 0x3f31721814143820 */ /* 0x000fe20000410000 */
[----:B0-----:R-:W-:Y:S01]  /*9a30*/  @P3 FMUL.FTZ R9, R9, 0.69314718246459960938 ;  /* 0x3f31721809093820 */ /* 0x001fe20000410000 */
[----:B------:R-:W-:Y:S02]  /*9a40*/  IMAD.MOV.U32 R4, RZ, RZ, -0x800000 ;  /* 0xff800000ff047424 */ /* 0x000fe400078e00ff */
[----:B------:R-:W-:Y:S01]  /*9a50*/  @P2 FMUL.FTZ R5, R5, 0.69314718246459960938 ;  /* 0x3f31721805052820 */ /* 0x000fe20000410000 */
[----:B------:R-:W-:Y:S02]  /*9a60*/  IMAD.MOV.U32 R0, RZ, RZ, -0x800000 ;  /* 0xff800000ff007424 */ /* 0x000fe400078e00ff */
[----:B------:R-:W-:-:S01]  /*9a70*/  @P3 FFMA.FTZ R4, R20, R132, R9 ;  /* 0x0000008414043223 */ /* 0x000fc20000010009 */
[----:B-1----:R-:W-:Y:S01]  /*9a80*/  @P2 FMUL.FTZ R8, R8, 0.69314718246459960938 ;  /* 0x3f31721808082820 */ /* 0x002fe20000410000 */
[----:B---3--:R-:W-:-:S03]  /*9a90*/  FMUL.FTZ R9, R6, R7 ;  /* 0x0000000706097220 */ /* 0x008fc60000410000 */
[----:B------:R-:W-:Y:S01]  /*9aa0*/  @P2 FFMA.FTZ R0, R5, R126, R8 ;  /* 0x0000007e05002223 */ /* 0x000fe20000010008 */
[----:B--2---:R-:W-:Y:S01]  /*9ab0*/  FMUL.FTZ R7, R10, R7 ;  /* 0x000000070a077220 */ /* 0x004fe20000410000 */
[----:B------:R-:W-:Y:S02]  /*9ac0*/  WARPGROUP.DEPBAR.LE gsb0, 0x0 ;  /* 0x00008000000079c5 */ /* 0x000fe40000010000 */
[----:B------:R-:W-:Y:S05]  /*9ad0*/  @!P0 BRA `(.L_x_3206) ;  /* 0x0000000000048947 */ /* 0x000fea0003800000 */
[----:B------:R-:W-:Y:S01]  /*9ae0*/  BPT.TRAP 0x1 ;  /* 0x000000040000795c */ /* 0x000fe20000300000 */
.L_x_3206:
[----:B------:R-:W-:Y:S01]  /*9af0*/  VIADD R6, R15, 0x33460 ;  /* 0x000334600f067836 */ /* 0x000fe20000000000 */
[----:B------:R-:W-:Y:S01]  /*9b00*/  UIADD3 UR51, UR51, 0x1, URZ ;  /* 0x0000000133337890 */ /* 0x000fe2000fffe03f */
[-C--:B------:R-:W-:Y:S01]  /*9b10*/  FMUL.FTZ R121, R65, R9.reuse ;  /* 0x0000000941797220 */ /* 0x080fe20000410000 */
[-C--:B------:R-:W-:Y:S01]  /*9b20*/  FMUL.FTZ R143, R24, R9.reuse ;  /* 0x00000009188f7220 */ /* 0x080fe20000410000 */
[-C--:B------:R-:W-:Y:S01]  /*9b30*/  FMUL.FTZ R140, R28, R9.reuse ;  /* 0x000000091c8c7220 */ /* 0x080fe20000410000 */
[----:B------:R-:W-:Y:S01]  /*9b40*/  PRMT R6, R3, 0x654, R6 ;  /* 0x0000065403067816 */ /* 0x000fe20000000006 */
[----:B------:R-:W-:Y:S01]  /*9b50*/  UISETP.NE.AND UP0, UPT, UR51, 0x2, UPT ;  /* 0x000000023300788c */ /* 0x000fe2000bf05270 */
        /* <DEDUP_REMOVED lines=98> */
[----:B0-----:R-:W-:-:S12]  /*a180*/  ULOP3.LUT UR42, UR42, UR4, URZ, 0x3c, !UPT ;  /* 0x000000042a2a7292 */ /* 0x001fd8000f8e3c3f */
.L_x_3184:
        /* <DEDUP_REMOVED lines=21> */
[----:B------:R-:W-:Y:S01]  /*a2e0*/  F2FP.BF16.F32.PACK_AB R49, R48, R49 ;  /* 0x000000313031723e */ /* 0x000fe200000010ff */
[----:B------:R-:W1:Y:S01]  /*a2f0*/  S2R R12, SR_SWINHI ;  /* 0x00000000000c7919 */ /* 0x000e620000002f00 */
        /* <DEDUP_REMOVED lines=12> */
[----:B------:R-:W-:Y:S02]  /*a3c0*/  SEL R52, R44, R41, P0 ;  /* 0x000000292c347207 */ /* 0x000fe40000000000 */
[----:B------:R-:W-:-:S02]  /*a3d0*/  SEL R41, R41, R44, P0 ;  /* 0x0000002c29297207 */ /* 0x000fc40000000000 */
[----:B------:R-:W-:Y:S02]  /*a3e0*/  SEL R44, R36, R33, P0 ;  /* 0x00000021242c7207 */ /* 0x000fe40000000000 */
[----:B------:R-:W-:Y:S02]  /*a3f0*/  SEL R43, R33, R36, P0 ;  /* 0x00000024212b7207 */ /* 0x000fe40000000000 */
        /* <DEDUP_REMOVED lines=10> */
[----:B------:R-:W-:-:S02]  /*a4a0*/  IADD3 R61, P4, R36, 0x20, RZ ;  /* 0x00000020243d7810 */ /* 0x000fc40007f9e0ff */
[C---:B------:R-:W-:Y:S02]  /*a4b0*/  IADD3 R69, P5, R36.reuse, 0x40, RZ ;  /* 0x0000004024457810 */ /* 0x040fe40007fbe0ff */
[----:B------:R-:W-:Y:S01]  /*a4c0*/  SEL R78, R81, R84, P0 ;  /* 0x00000054514e7207 */ /* 0x000fe20000000000 */
[--C-:B------:R-:W-:Y:S01]  /*a4d0*/  IMAD.X R35, RZ, RZ, R37.reuse, P4 ;  /* 0x000000ffff237224 */ /* 0x100fe200020e0625 */
[----:B------:R-:W-:Y:S01]  /*a4e0*/  IADD3 R83, P4, R36, 0x4060, RZ ;  /* 0x0000406024537810 */ /* 0x000fe20007f9e0ff */
[----:B------:R-:W-:Y:S01]  /*a4f0*/  IMAD.X R33, RZ, RZ, R37, P5 ;  /* 0x000000ffff217224 */ /* 0x000fe200028e0625 */
[----:B------:R-:W-:Y:S02]  /*a500*/  F2FP.BF16.F32.PACK_AB R73, R73, R80 ;  /* 0x000000504949723e */ /* 0x000fe400000010ff */
[----:B------:R-:W-:Y:S02]  /*a510*/  F2FP.BF16.F32.PACK_AB R121, R68, R121 ;  /* 0x000000794479723e */ /* 0x000fe400000010ff */
[----:B------:R-:W-:-:S02]  /*a520*/  F2FP.BF16.F32.PACK_AB R64, R64, R65 ;  /* 0x000000414040723e */ /* 0x000fc400000010ff */
[----:B------:R-:W-:Y:S02]  /*a530*/  F2FP.BF16.F32.PACK_AB R54, R51, R54 ;  /* 0x000000363336723e */ /* 0x000fe400000010ff */
[----:B------:R-:W-:Y:S02]  /*a540*/  SEL R81, R84, R81, P0 ;  /* 0x0000005154517207 */ /* 0x000fe40000000000 */
[----:B------:R-:W-:Y:S02]  /*a550*/  SEL R68, R13, R10, P0 ;  /* 0x0000000a0d447207 */ /* 0x000fe40000000000 */
[----:B------:R-:W-:Y:S02]  /*a560*/  SEL R51, R10, R13, P0 ;  /* 0x0000000d0a337207 */ /* 0x000fe40000000000 */
[----:B------:R-:W-:Y:S02]  /*a570*/  SEL R84, R11, R8, P0 ;  /* 0x000000080b547207 */ /* 0x000fe40000000000 */
[----:B------:R-:W-:-:S02]  /*a580*/  SEL R65, R8, R11, P0 ;  /* 0x0000000b08417207 */ /* 0x000fc40000000000 */
[----:B------:R-:W-:Y:S02]  /*a590*/  F2FP.BF16.F32.PACK_AB R67, R67, R72 ;  /* 0x000000484343723e */ /* 0x000fe400000010ff */
[----:B------:R-:W-:Y:S02]  /*a5a0*/  F2FP.BF16.F32.PACK_AB R66, R59, R66 ;  /* 0x000000423b42723e */ /* 0x000fe400000010ff */
[----:B------:R-:W-:Y:S02]  /*a5b0*/  F2FP.BF16.F32.PACK_AB R57, R56, R57 ;  /* 0x000000393839723e */ /* 0x000fe400000010ff */
[----:B------:R-:W-:Y:S02]  /*a5c0*/  LOP3.LUT R8, R61, 0x380, RZ, 0xc0, !PT ;  /* 0x000003803d087812 */ /* 0x000fe400078ec0ff */
[----:B------:R-:W-:Y:S02]  /*a5d0*/  LOP3.LUT R10, R69, 0x380, RZ, 0xc0, !PT ;  /* 0x00000380450a7812 */ /* 0x000fe400078ec0ff */
[----:B------:R-:W-:-:S02]  /*a5e0*/  LOP3.LUT R14, R83, 0x380, RZ, 0xc0, !PT ;  /* 0x00000380530e7812 */ /* 0x000fc400078ec0ff */
[----:B------:R-:W-:Y:S02]  /*a5f0*/  F2FP.BF16.F32.PACK_AB R55, R55, R58 ;  /* 0x0000003a3737723e */ /* 0x000fe400000010ff */
[----:B------:R-:W-:Y:S02]  /*a600*/  F2FP.BF16.F32.PACK_AB R28, R28, R29 ;  /* 0x0000001d1c1c723e */ /* 0x000fe400000010ff */
[----:B------:R-:W-:Y:S02]  /*a610*/  F2FP.BF16.F32.PACK_AB R21, R21, R24 ;  /* 0x000000181515723e */ /* 0x000fe400000010ff */
[----:B------:R-:W-:Y:S02]  /*a620*/  SEL R80, R73, R76, P0 ;  /* 0x0000004c49507207 */ /* 0x000fe40000000000 */
[----:B------:R-:W-:Y:S02]  /*a630*/  F2FP.BF16.F32.PACK_AB R25, R25, R26 ;  /* 0x0000001a1919723e */ /* 0x000fe400000010ff */
[----:B------:R-:W-:-:S02]  /*a640*/  F2FP.BF16.F32.PACK_AB R20, R15, R20 ;  /* 0x000000140f14723e */ /* 0x000fc400000010ff */
[----:B------:R-:W-:Y:S02]  /*a650*/  SEL R73, R76, R73, P0 ;  /* 0x000000494c497207 */ /* 0x000fe40000000000 */
[----:B------:R-:W-:Y:S02]  /*a660*/  F2FP.BF16.F32.PACK_AB R47, R47, R50 ;  /* 0x000000322f2f723e */ /* 0x000fe400000010ff */
[----:B------:R-:W-:Y:S02]  /*a670*/  SEL R60, R64, R57, P0 ;  /* 0x00000039403c7207 */ /* 0x000fe40000000000 */
[----:B------:R-:W-:Y:S02]  /*a680*/  SEL R76, R67, R66, P0 ;  /* 0x00000042434c7207 */ /* 0x000fe40000000000 */
[----:B------:R-:W-:Y:S02]  /*a690*/  IADD3 R71, P6, R36, 0x60, RZ ;  /* 0x0000006024477810 */ /* 0x000fe40007fde0ff */
[----:B------:R-:W-:-:S02]  /*a6a0*/  SHF.R.U64 R8, R8, 0x3, RZ ;  /* 0x0000000308087819 */ /* 0x000fc400000012ff */
[----:B------:R-:W-:Y:S02]  /*a6b0*/  SHF.R.U64 R10, R10, 0x3, RZ ;  /* 0x000000030a0a7819 */ /* 0x000fe400000012ff */
[----:B------:R-:W-:Y:S02]  /*a6c0*/  SHF.R.U64 R14, R14, 0x3, RZ ;  /* 0x000000030e0e7819 */ /* 0x000fe400000012ff */
[----:B------:R-:W-:Y:S02]  /*a6d0*/  SEL R57, R57, R64, P0 ;  /* 0x0000004039397207 */ /* 0x000fe40000000000 */
[----:B------:R-:W-:Y:S02]  /*a6e0*/  SEL R67, R66, R67, P0 ;  /* 0x0000004342437207 */ /* 0x000fe40000000000 */
[C---:B------:R-:W-:Y:S02]  /*a6f0*/  IADD3 R75, P1, R36.reuse, 0x4000, RZ ;  /* 0x00004000244b7810 */ /* 0x040fe40007f3e0ff */
[----:B------:R-:W-:-:S02]  /*a700*/  IADD3 R77, P2, R36, 0x4020, RZ ;  /* 0x00004020244d7810 */ /* 0x000fc40007f5e0ff */
[----:B------:R-:W-:Y:S01]  /*a710*/  F2FP.BF16.F32.PACK_AB R39, R39, R42 ;  /* 0x0000002a2727723e */ /* 0x000fe200000010ff */
[--C-:B------:R-:W-:Y:S01]  /*a720*/  IMAD.X R29, RZ, RZ, R37.reuse, P1 ;  /* 0x000000ffff1d7224 */ /* 0x100fe200008e0625 */
[----:B------:R-:W-:Y:S02]  /*a730*/  SEL R64, R28, R21, P0 ;  /* 0x000000151c407207 */ /* 0x000fe40000000000 */
[----:B------:R-:W-:Y:S01]  /*a740*/  SEL R45, R21, R28, P0 ;  /* 0x0000001c152d7207 */ /* 0x000fe20000000000 */
[----:B------:R-:W-:Y:S01]  /*a750*/  IMAD.X R21, RZ, RZ, R37, P4 ;  /* 0x000000ffff157224 */ /* 0x000fe200020e0625 */
        /* <DEDUP_REMOVED lines=8> */
[----:B------:R-:W-:Y:S01]  /*a7e0*/  SEL R59, R20, R25, P0 ;  /* 0x00000019143b7207 */ /* 0x000fe20000000000 */
[----:B------:R-:W-:Y:S01]  /*a7f0*/  IMAD.X R25, RZ, RZ, R37, P2 ;  /* 0x000000ffff197224 */ /* 0x000fe200010e0625 */
[----:B------:R-:W-:-:S02]  /*a800*/  F2FP.BF16.F32.PACK_AB R136, R136, R139 ;  /* 0x0000008b8888723e */ /* 0x000fc400000010ff */
[----:B------:R-:W-:Y:S02]  /*a810*/  F2FP.BF16.F32.PACK_AB R97, R97, R104 ;  /* 0x000000686161723e */ /* 0x000fe400000010ff */
[----:B------:R-:W-:Y:S02]  /*a820*/  F2FP.BF16.F32.PACK_AB R137, R134, R137 ;  /* 0x000000898689723e */ /* 0x000fe400000010ff */
[----:B------:R-:W-:Y:S02]  /*a830*/  F2FP.BF16.F32.PACK_AB R100, R93, R100 ;  /* 0x000000645d64723e */ /* 0x000fe400000010ff */
[----:B------:R-:W-:Y:S02]  /*a840*/  F2FP.BF16.F32.PACK_AB R30, R27, R30 ;  /* 0x0000001e1b1e723e */ /* 0x000fe400000010ff */
[----:B------:R-:W-:Y:S02]  /*a850*/  SEL R54, R47, R46, P0 ;  /* 0x0000002e2f367207 */ /* 0x000fe40000000000 */
[----:B------:R-:W-:-:S02]  /*a860*/  LOP3.LUT R12, R71, 0x380, RZ, 0xc0, !PT ;  /* 0x00000380470c7812 */ /* 0x000fc400078ec0ff */
[----:B------:R-:W-:Y:S02]  /*a870*/  LOP3.LUT R34, R8, R61, RZ, 0x3c, !PT ;  /* 0x0000003d08227212 */ /* 0x000fe400078e3cff */
[----:B------:R-:W-:Y:S02]  /*a880*/  LOP3.LUT R32, R10, R69, RZ, 0x3c, !PT ;  /* 0x000000450a207212 */ /* 0x000fe400078e3cff */
[----:B------:R-:W-:Y:S02]  /*a890*/  LOP3.LUT R20, R14, R83, RZ, 0x3c, !PT ;  /* 0x000000530e147212 */ /* 0x000fe400078e3cff */
[----:B------:R-:W-:Y:S02]  /*a8a0*/  F2FP.BF16.F32.PACK_AB R132, R132, R135 ;  /* 0x000000878484723e */ /* 0x000fe400000010ff */
[----:B------:R-:W-:Y:S02]  /*a8b0*/  F2FP.BF16.F32.PACK_AB R89, R89, R96 ;  /* 0x000000605959723e */ /* 0x000fe400000010ff */
[----:B------:R-:W-:-:S02]  /*a8c0*/  F2FP.BF16.F32.PACK_AB R133, R130, R133 ;  /* 0x000000858285723e */ /* 0x000fc400000010ff */
[----:B------:R-:W-:Y:S02]  /*a8d0*/  F2FP.BF16.F32.PACK_AB R92, R85, R92 ;  /* 0x0000005c555c723e */ /* 0x000fe400000010ff */
[----:B------:R-:W-:Y:S02]  /*a8e0*/  SEL R47, R46, R47, P0 ;  /* 0x0000002f2e2f7207 */ /* 0x000fe40000000000 */
[----:B------:R-:W-:Y:S02]  /*a8f0*/  LOP3.LUT R8, R75, 0x380, RZ, 0xc0, !PT ;  /* 0x000003804b087812 */ /* 0x000fe400078ec0ff */
[----:B------:R-:W-:Y:S02]  /*a900*/  LOP3.LUT R10, R77, 0x380, RZ, 0xc0, !PT ;  /* 0x000003804d0a7812 */ /* 0x000fe400078ec0ff */
[----:B------:R-:W-:Y:S02]  /*a910*/  F2FP.BF16.F32.PACK_AB R128, R128, R131 ;  /* 0x000000838080723e */ /* 0x000fe400000010ff */
[----:B------:R-:W-:-:S02]  /*a920*/  F2FP.BF16.F32.PACK_AB R129, R126, R129 ;  /* 0x000000817e81723e */ /* 0x000fc400000010ff */
[----:B------:R-:W-:Y:S02]  /*a930*/  SEL R46, R39, R38, P0 ;  /* 0x00000026272e7207 */ /* 0x000fe40000000000 */
[----:B------:R-:W-:Y:S02]  /*a940*/  F2FP.BF16.F32.PACK_AB R124, R124, R127 ;  /* 0x0000007f7c7c723e */ /* 0x000fe400000010ff */
[----:B------:R-:W-:Y:S02]  /*a950*/  F2FP.BF16.F32.PACK_AB R125, R122, R125 ;  /* 0x0000007d7a7d723e */ /* 0x000fe400000010ff */
[----:B------:R-:W-:Y:S02]  /*a960*/  SEL R40, R140, R141, P0 ;  /* 0x0000008d8c287207 */ /* 0x000fe40000000000 */
[----:B------:R-:W-:Y:S02]  /*a970*/  SEL R70, R105, R108, P0 ;  /* 0x0000006c69467207 */ /* 0x000fe40000000000 */
[----:B------:R-:W-:-:S02]  /*a980*/  SEL R39, R38, R39, P0 ;  /* 0x0000002726277207 */ /* 0x000fc40000000000 */
[----:B------:R-:W-:Y:S02]  /*a990*/  F2FP.BF16.F32.PACK_AB R120, R120, R123 ;  /* 0x0000007b7878723e */ /* 0x000fe400000010ff */
[----:B------:R-:W-:Y:S02]  /*a9a0*/  SEL R141, R141, R140, P0 ;  /* 0x0000008c8d8d7207 */ /* 0x000fe40000000000 */
[----:B------:R-:W-:Y:S02]  /*a9b0*/  SEL R42, R136, R137, P0 ;  /* 0x00000089882a7207 */ /* 0x000fe40000000000 */
[----:B------:R-:W-:Y:S02]  /*a9c0*/  SEL R105, R108, R105, P0 ;  /* 0x000000696c697207 */ /* 0x000fe40000000000 */
[----:B------:R-:W-:Y:S02]  /*a9d0*/  SEL R72, R97, R100, P0 ;  /* 0x0000006461487207 */ /* 0x000fe40000000000 */
[----:B------:R-:W-:-:S02]  /*a9e0*/  SEL R38, R31, R30, P0 ;  /* 0x0000001e1f267207 */ /* 0x000fc40000000000 */
[----:B------:R-:W-:Y:S01]  /*a9f0*/  SEL R53, R30, R31, P0 ;  /* 0x0000001f1e357207 */ /* 0x000fe20000000000 */
[----:B------:R-:W-:Y:S01]  /*aa00*/  IMAD.X R31, RZ, RZ, R37, P6 ;  /* 0x000000ffff1f7224 */ /* 0x000fe200030e0625 */
[----:B------:R-:W-:Y:S02]  /*aa10*/  SHF.R.U64 R12, R12, 0x3, RZ ;  /* 0x000000030c0c7819 */ /* 0x000fe400000012ff */
[----:B------:R-:W-:Y:S02]  /*aa20*/  MOV R83, R20 ;  /* 0x0000001400537202 */ /* 0x000fe40000000f00 */
[----:B------:R-:W-:Y:S02]  /*aa30*/  SEL R137, R137, R136, P0 ;  /* 0x0000008889897207 */ /* 0x000fe40000000000 */
[----:B------:R-:W-:Y:S02]  /*aa40*/  SEL R48, R132, R133, P0 ;  /* 0x0000008584307207 */ /* 0x000fe40000000000 */
[----:B------:R-:W-:-:S02]  /*aa50*/  SEL R97, R100, R97, P0 ;  /* 0x0000006164617207 */ /* 0x000fc40000000000 */
[----:B------:R-:W-:Y:S02]  /*aa60*/  SEL R74, R89, R92, P0 ;  /* 0x0000005c594a7207 */ /* 0x000fe40000000000 */
[----:B------:R-:W-:Y:S02]  /*aa70*/  IADD3 R79, P3, R36, 0x4040, RZ ;  /* 0x00004040244f7810 */ /* 0x000fe40007f7e0ff */
[----:B------:R-:W-:Y:S02]  /*aa80*/  SHF.R.U64 R8, R8, 0x3, RZ ;  /* 0x0000000308087819 */ /* 0x000fe400000012ff */
[----:B------:R-:W-:Y:S01]  /*aa90*/  SHF.R.U64 R10, R10, 0x3, RZ ;  /* 0x000000030a0a7819 */ /* 0x000fe200000012ff */
[----:B------:R-:W-:Y:S01]  /*aaa0*/  IMAD.X R27, RZ, RZ, R37, P3 ;  /* 0x000000ffff1b7224 */ /* 0x000fe200018e0625 */
[----:B------:R-:W-:Y:S02]  /*aab0*/  SEL R133, R133, R132, P0 ;  /* 0x0000008485857207 */ /* 0x000fe40000000000 */
[----:B------:R-:W-:-:S02]  /*aac0*/  SEL R50, R128, R129, P0 ;  /* 0x0000008180327207 */ /* 0x000fc40000000000 */
[----:B------:R-:W-:Y:S02]  /*aad0*/  SEL R89, R92, R89, P0 ;  /* 0x000000595c597207 */ /* 0x000fe40000000000 */
[C---:B------:R-:W-:Y:S02]  /*aae0*/  IADD3 R85, P5, R36.reuse, 0x8000, RZ ;  /* 0x0000800024557810 */ /* 0x040fe40007fbe0ff */
[C---:B------:R-:W-:Y:S02]  /*aaf0*/  IADD3 R87, P6, R36.reuse, 0x8020, RZ ;  /* 0x0000802024577810 */ /* 0x040fe40007fde0ff */
[C---:B------:R-:W-:Y:S01]  /*ab00*/  IADD3 R86, P1, R36.reuse, 0x8040, RZ ;  /* 0x0000804024567810 */ /* 0x040fe20007f3e0ff */
[--C-:B------:R-:W-:Y:S01]  /*ab10*/  IMAD.X R15, RZ, RZ, R37.reuse, P5 ;  /* 0x000000ffff0f7224 */ /* 0x100fe200028e0625 */
[----:B------:R-:W-:Y:S01]  /*ab20*/  IADD3 R88, P2, R36, 0x8060, RZ ;  /* 0x0000806024587810 */ /* 0x000fe20007f5e0ff */
[--C-:B------:R-:W-:Y:S01]  /*ab30*/  IMAD.X R13, RZ, RZ, R37.reuse, P6 ;  /* 0x000000ffff0d7224 */ /* 0x100fe200030e0625 */
[----:B------:R-:W-:Y:S01]  /*ab40*/  SEL R129, R129, R128, P0 ;  /* 0x0000008081817207 */ /* 0x000fe20000000000 */
[----:B------:R-:W-:Y:S01]  /*ab50*/  IMAD.X R9, RZ, RZ, R37, P1 ;  /* 0x000000ffff097224 */ /* 0x000fe200008e0625 */
[----:B------:R-:W-:-:S02]  /*ab60*/  SEL R56, R124, R125, P0 ;  /* 0x0000007d7c387207 */ /* 0x000fc40000000000 */
[----:B------:R-:W-:Y:S02]  /*ab70*/  SEL R125, R125, R124, P0 ;  /* 0x0000007c7d7d7207 */ /* 0x000fe40000000000 */
[----:B------:R-:W-:Y:S02]  /*ab80*/  SEL R58, R120, R121, P0 ;  /* 0x00000079783a7207 */ /* 0x000fe40000000000 */
[----:B------:R-:W-:Y:S02]  /*ab90*/  LOP3.LUT R30, R12, R71, RZ, 0x3c, !PT ;  /* 0x000000470c1e7212 */ /* 0x000fe400078e3cff */
[----:B------:R-:W-:Y:S02]  /*aba0*/  SEL R121, R121, R120, P0 ;  /* 0x0000007879797207 */ /* 0x000fe40000000000 */
[----:B------:R-:W-:Y:S02]  /*abb0*/  LOP3.LUT R12, R79, 0x380, RZ, 0xc0, !PT ;  /* 0x000003804f0c7812 */ /* 0x000fe400078ec0ff */
[----:B------:R-:W-:-:S02]  /*abc0*/  LOP3.LUT R28, R8, R75, RZ, 0x3c, !PT ;  /* 0x0000004b081c7212 */ /* 0x000fc400078e3cff */
[----:B------:R-:W-:Y:S02]  /*abd0*/  LOP3.LUT R24, R10, R77, RZ, 0x3c, !PT ;  /* 0x0000004d0a187212 */ /* 0x000fe400078e3cff */
        /* <DEDUP_REMOVED lines=9> */
[----:B------:R-:W-:Y:S02]  /*ac70*/  LOP3.LUT R26, R12, R79, RZ, 0x3c, !PT ;  /* 0x0000004f0c1a7212 */ /* 0x000fe400078e3cff */
[----:B------:R-:W-:-:S02]  /*ac80*/  LOP3.LUT R14, R8, R85, RZ, 0x3c, !PT ;  /* 0x00000055080e7212 */ /* 0x000fc400078e3cff */
[----:B------:R-:W-:Y:S02]  /*ac90*/  LOP3.LUT R12, R10, R87, RZ, 0x3c, !PT ;  /* 0x000000570a0c7212 */ /* 0x000fe400078e3cff */
[----:B------:R-:W-:Y:S02]  /*aca0*/  LOP3.LUT R11, R36, 0x380, RZ, 0xc0, !PT ;  /* 0x00000380240b7812 */ /* 0x000fe400078ec0ff */
[----:B------:R-:W-:Y:S02]  /*acb0*/  LOP3.LUT R8, R61, R86, RZ, 0x3c, !PT ;  /* 0x000000563d087212 */ /* 0x000fe400078e3cff */
[----:B------:R-:W-:Y:S02]  /*acc0*/  LOP3.LUT R10, R69, R88, RZ, 0x3c, !PT ;  /* 0x00000058450a7212 */ /* 0x000fe400078e3cff */
[----:B------:R-:W-:Y:S02]  /*acd0*/  SHF.R.U64 R11, R11, 0x3, RZ ;  /* 0x000000030b0b7819 */ /* 0x000fe400000012ff */
[----:B------:R-:W-:-:S02]  /*ace0*/  MOV R75, R8 ;  /* 0x00000008004b7202 */ /* 0x000fc40000000f00 */
[----:B------:R-:W-:Y:S01]  /*acf0*/  LOP3.LUT R36, R11, R36, RZ, 0x3c, !PT ;  /* 0x000000240b247212 */ /* 0x000fe200078e3cff */
[----:B------:R-:W-:Y:S01]  /*ad00*/  IMAD.X R11, RZ, RZ, R37, P2 ;  /* 0x000000ffff0b7224 */ /* 0x000fe200010e0625 */
[----:B------:R-:W-:Y:S02]  /*ad10*/  MOV R79, R14 ;  /* 0x0000000e004f7202 */ /* 0x000fe40000000f00 */
[----:B------:R-:W-:Y:S02]  /*ad20*/  MOV R93, R36 ;  /* 0x00000024005d7202 */ /* 0x000fe40000000f00 */
[----:B------:R-:W-:Y:S01]  /*ad30*/  MOV R71, R10 ;  /* 0x0000000a00477202 */ /* 0x000fe20000000f00 */
[----:B--2---:R-:W-:Y:S01]  /*ad40*/  SHFL.IDX PT, R40, R40, R5, 0x1c1f ;  /* 0x001c1f0528287589 */ /* 0x004fe200000e0000 */
[----:B------:R-:W-:Y:S02]  /*ad50*/  LOP3.LUT R20, R5, 0x2, RZ, 0x3c, !PT ;  /* 0x0000000205147812 */ /* 0x000fe400078e3cff */
[----:B------:R-:W-:Y:S01]  /*ad60*/  MOV R77, R12 ;  /* 0x0000000c004d7202 */ /* 0x000fe20000000f00 */
[----:B------:R-:W-:Y:S01]  /*ad70*/  SHFL.IDX PT, R70, R70, R5, 0x1c1f ;  /* 0x001c1f0546467589 */ /* 0x000fe200000e0000 */
[----:B------:R-:W-:-:S02]  /*ad80*/  MOV R92, R34 ;  /* 0x00000022005c7202 */ /* 0x000fc40000000f00 */
[----:B------:R-:W-:Y:S01]  /*ad90*/  MOV R87, R24 ;  /* 0x0000001800577202 */ /* 0x000fe20000000f00 */
[----:B------:R-:W0:Y:S01]  /*ada0*/  SHFL.IDX PT, R141, R141, R20, 0x1c1f ;  /* 0x001c1f148d8d7589 */ /* 0x000e2200000e0000 */
[----:B------:R-:W-:Y:S02]  /*adb0*/  MOV R85, R26 ;  /* 0x0000001a00557202 */ /* 0x000fe40000000f00 */
[----:B------:R-:W-:Y:S01]  /*adc0*/  MOV R91, R32 ;  /* 0x00000020005b7202 */ /* 0x000fe20000000f00 */
[----:B------:R-:W1:Y:S01]  /*add0*/  SHFL.IDX PT, R105, R105, R20, 0x1c1f ;  /* 0x001c1f1469697589 */ /* 0x000e6200000e0000 */
[----:B------:R-:W-:Y:S02]  /*ade0*/  MOV R90, R30 ;  /* 0x0000001e005a7202 */ /* 0x000fe40000000f00 */
[----:B------:R-:W-:Y:S01]  /*adf0*/  MOV R88, R28 ;  /* 0x0000001c00587202 */ /* 0x000fe20000000f00 */
[----:B------:R-:W-:Y:S01]  /*ae00*/  SHFL.IDX PT, R42, R42, R5, 0x1c1f ;  /* 0x001c1f052a2a7589 */ /* 0x000fe200000e0000 */
[----:B------:R-:W-:-:S03]  /*ae10*/  PLOP3.LUT P2, PT, PT, PT, UP0, 0x80, 0x0 ;  /* 0x000000000000781c */ /* 0x000fc60003f4f008 */
[----:B------:R-:W-:Y:S04]  /*ae20*/  SHFL.IDX PT, R72, R72, R5, 0x1c1f ;  /* 0x001c1f0548487589 */ /* 0x000fe800000e0000 */
[----:B------:R-:W2:Y:S04]  /*ae30*/  SHFL.IDX PT, R137, R137, R20, 0x1c1f ;  /* 0x001c1f1489897589 */ /* 0x000ea800000e0000 */
[----:B------:R-:W3:Y:S04]  /*ae40*/  SHFL.IDX PT, R97, R97, R20, 0x1c1f ;  /* 0x001c1f1461617589 */ /* 0x000ee800000e0000 */
        /* <DEDUP_REMOVED lines=8> */
[----:B------:R-:W-:Y:S01]  /*aed0*/  SHFL.IDX PT, R50, R50, R5, 0x1c1f ;  /* 0x001c1f0532327589 */ /* 0x000fe200000e0000 */
[----:B--2---:R-:W-:-:S02]  /*aee0*/  SEL R12, R42, R137, P0 ;  /* 0x000000892a0c7207 */ /* 0x004fc40000000000 */
[----:B------:R-:W-:Y:S01]  /*aef0*/  SEL R14, R137, R42, P0 ;  /* 0x0000002a890e7207 */ /* 0x000fe20000000000 */
[----:B------:R-:W-:Y:S01]  /*af00*/  SHFL.IDX PT, R78, R78, R5, 0x1c1f ;  /* 0x001c1f054e4e7589 */ /* 0x000fe200000e0000 */
[----:B---3--:R-:W-:Y:S02]  /*af10*/  SEL R13, R72, R97, P0 ;  /* 0x00000061480d7207 */ /* 0x008fe40000000000 */
[----:B------:R-:W-:Y:S01]  /*af20*/  SEL R15, R97, R72, P0 ;  /* 0x00000048610f7207 */ /* 0x000fe20000000000 */
        /* <DEDUP_REMOVED lines=17> */
[----:B------:R-:W3:Y:S01]  /*b040*/  SHFL.IDX PT, R67, R67, R20, 0x1c1f ;  /* 0x001c1f1443437589 */ /* 0x000ee200000e0000 */
[----:B------:R-:W-:Y:S01]  /*b050*/  BAR.SYNC.DEFER_BLOCKING 0x1, 0x100 ;  /* 0x0044000000007b1d */ /* 0x000fe20000010000 */
[----:B0-----:R-:W-:-:S02]  /*b060*/  SEL R32, R56, R125, P0 ;  /* 0x0000007d38207207 */ /* 0x001fc40000000000 */
[----:B------:R-:W-:Y:S02]  /*b070*/  SEL R34, R125, R56, P0 ;  /* 0x000000387d227207 */ /* 0x000fe40000000000 */
[----:B-1----:R-:W-:Y:S02]  /*b080*/  SEL R33, R80, R73, P0 ;  /* 0x0000004950217207 */ /* 0x002fe40000000000 */
[----:B------:R-:W-:Y:S01]  /*b090*/  SEL R35, R73, R80, P0 ;  /* 0x0000005049237207 */ /* 0x000fe20000000000 */
[----:B------:R-:W-:Y:S04]  /*b0a0*/  SHFL.IDX PT, R60, R60, R5, 0x1c1f ;  /* 0x001c1f053c3c7589 */ /* 0x000fe800000e0000 */
[----:B------:R-:W-:Y:S04]  /*b0b0*/  SHFL.IDX PT, R66, R66, R5, 0x1c1f ;  /* 0x001c1f0542427589 */ /* 0x000fe800000e0000 */
[----:B------:R-:W0:Y:S01]  /*b0c0*/  SHFL.IDX PT, R57, R57, R20, 0x1c1f ;  /* 0x001c1f1439397589 */ /* 0x000e2200000e0000 */
[----:B--2---:R-:W-:-:S03]  /*b0d0*/  SEL R36, R58, R121, P0 ;  /* 0x000000793a247207 */ /* 0x004fc60000000000 */
[----:B------:R-:W1:Y:S01]  /*b0e0*/  SHFL.IDX PT, R55, R55, R20, 0x1c1f ;  /* 0x001c1f1437377589 */ /* 0x000e6200000e0000 */
[----:B---3--:R-:W-:-:S03]  /*b0f0*/  SEL R37, R76, R67, P0 ;  /* 0x000000434c257207 */ /* 0x008fc60000000000 */
[----:B------:R-:W-:Y:S04]  /*b100*/  SHFL.IDX PT, R62, R62, R5, 0x1c1f ;  /* 0x001c1f053e3e7589 */ /* 0x000fe800000e0000 */
[----:B------:R-:W-:Y:S04]  /*b110*/  SHFL.IDX PT, R54, R54, R5, 0x1c1f ;  /* 0x001c1f0536367589 */ /* 0x000fe800000e0000 */
[----:B------:R-:W2:Y:S04]  /*b120*/  SHFL.IDX PT, R49, R49, R20, 0x1c1f ;  /* 0x001c1f1431317589 */ /* 0x000ea800000e0000 */
[----:B------:R-:W3:Y:S04]  /*b130*/  SHFL.IDX PT, R47, R47, R20, 0x1c1f ;  /* 0x001c1f142f2f7589 */ /* 0x000ee800000e0000 */
[----:B------:R-:W-:Y:S04]  /*b140*/  SHFL.IDX PT, R52, R52, R5, 0x1c1f ;  /* 0x001c1f0534347589 */ /* 0x000fe800000e0000 */
[----:B------:R-:W-:Y:S04]  /*b150*/  SHFL.IDX PT, R44, R44, R5, 0x1c1f ;  /* 0x001c1f052c2c7589 */ /* 0x000fe800000e0000 */
[----:B------:R-:W-:Y:S04]  /*b160*/  SHFL.IDX PT, R64, R64, R5, 0x1c1f ;  /* 0x001c1f0540407589 */ /* 0x000fe800000e0000 */
[----:B------:R-:W-:Y:S04]  /*b170*/  SHFL.IDX PT, R68, R68, R5, 0x1c1f ;  /* 0x001c1f0544447589 */ /* 0x000fe800000e0000 */
[----:B------:R-:W-:Y:S04]  /*b180*/  SHFL.IDX PT, R46, R46, R5, 0x1c1f ;  /* 0x001c1f052e2e7589 */ /* 0x000fe800000e0000 */
[----:B------:R4:W-:Y:S04]  /*b190*/  SHFL.IDX PT, R21, R38, R5, 0x1c1f ;  /* 0x001c1f0526157589 */ /* 0x0009e800000e0000 */
[----:B------:R-:W-:Y:S04]  /*b1a0*/  SHFL.IDX PT, R61, R82, R5, 0x1c1f ;  /* 0x001c1f05523d7589 */ /* 0x000fe800000e0000 */
[----:B------:R-:W-:Y:S01]  /*b1b0*/  SHFL.IDX PT, R69, R84, R5, 0x1c1f ;  /* 0x001c1f0554457589 */ /* 0x000fe200000e0000 */
[----:B----4-:R-:W-:-:S03]  /*b1c0*/  SEL R38, R121, R58, P0 ;  /* 0x0000003a79267207 */ /* 0x010fc60000000000 */
[----:B------:R-:W4:Y:S04]  /*b1d0*/  SHFL.IDX PT, R41, R41, R20, 0x1c1f ;  /* 0x001c1f1429297589 */ /* 0x000f2800000e0000 */
[----:B------:R0:W4:Y:S04]  /*b1e0*/  SHFL.IDX PT, R5, R39, R20, 0x1c1f ;  /* 0x001c1f1427057589 */ /* 0x00012800000e0000 */
[----:B------:R-:W4:Y:S04]  /*b1f0*/  SHFL.IDX PT, R43, R43, R20, 0x1c1f ;  /* 0x001c1f142b2b7589 */ /* 0x000f2800000e0000 */
[----:B------:R-:W4:Y:S01]  /*b200*/  SHFL.IDX PT, R82, R53, R20, 0x1c1f ;  /* 0x001c1f1435527589 */ /* 0x000f2200000e0000 */
[----:B0-----:R-:W-:-:S03]  /*b210*/  SEL R39, R67, R76, P0 ;  /* 0x0000004c43277207 */ /* 0x001fc60000000000 */
[----:B------:R-:W-:Y:S04]  /*b220*/  SHFL.IDX PT, R45, R45, R20, 0x1c1f ;  /* 0x001c1f142d2d7589 */ /* 0x000fe800000e0000 */
[----:B------:R-:W-:Y:S04]  /*b230*/  SHFL.IDX PT, R84, R59, R20, 0x1c1f ;  /* 0x001c1f143b547589 */ /* 0x000fe800000e0000 */
[----:B------:R-:W-:Y:S04]  /*b240*/  SHFL.IDX PT, R51, R51, R20, 0x1c1f ;  /* 0x001c1f1433337589 */ /* 0x000fe800000e0000 */
[----:B------:R-:W0:Y:S04]  /*b250*/  SHFL.IDX PT, R86, R65, R20, 0x1c1f ;  /* 0x001c1f1441567589 */ /* 0x000e2800000e0000 */
[----:B------:R1:W-:Y:S04]  /*b260*/  STSM.16.M88.4 [R93], R8 ;  /* 0x000000085d007844 */ /* 0x0003e80000000200 */
[----:B------:R2:W-:Y:S04]  /*b270*/  STSM.16.M88.4 [R92], R12 ;  /* 0x0000000c5c007844 */ /* 0x0005e80000000200 */
[----:B------:R4:W-:Y:S04]  /*b280*/  STSM.16.M88.4 [R91], R24 ;  /* 0x000000185b007844 */ /* 0x0009e80000000200 */
[----:B------:R0:W-:Y:S01]  /*b290*/  STSM.16.M88.4 [R90], R28 ;  /* 0x0000001c5a007844 */ /* 0x0001e20000000200 */
[----:B-1----:R-:W-:-:S03]  /*b2a0*/  SEL R8, R60, R57, P0 ;  /* 0x000000393c087207 */ /* 0x002fc60000000000 */
[----:B------:R-:W-:Y:S01]  /*b2b0*/  STSM.16.M88.4 [R88], R32 ;  /* 0x0000002058007844 */ /* 0x000fe20000000200 */
[----:B------:R-:W-:Y:S02]  /*b2c0*/  SEL R10, R57, R60, P0 ;  /* 0x0000003c390a7207 */ /* 0x000fe40000000000 */
[----:B------:R-:W-:Y:S01]  /*b2d0*/  SEL R9, R66, R55, P0 ;  /* 0x0000003742097207 */ /* 0x000fe20000000000 */
[----:B------:R-:W-:Y:S01]  /*b2e0*/  STSM.16.M88.4 [R87], R36 ;  /* 0x0000002457007844 */ /* 0x000fe20000000200 */
[----:B------:R-:W-:Y:S02]  /*b2f0*/  SEL R11, R55, R66, P0 ;  /* 0x00000042370b7207 */ /* 0x000fe40000000000 */
[----:B--2---:R-:W-:Y:S02]  /*b300*/  SEL R12, R62, R49, P0 ;  /* 0x000000313e0c7207 */ /* 0x004fe40000000000 */
[----:B------:R-:W-:Y:S01]  /*b310*/  SEL R14, R49, R62, P0 ;  /* 0x0000003e310e7207 */ /* 0x000fe20000000000 */
[----:B------:R1:W-:Y:S01]  /*b320*/  STSM.16.M88.4 [R85], R8 ;  /* 0x0000000855007844 */ /* 0x0003e20000000200 */
[----:B---3--:R-:W-:Y:S01]  /*b330*/  SEL R13, R54, R47, P0 ;  /* 0x0000002f360d7207 */ /* 0x008fe20000000000 */
[----:B------:R-:W-:Y:S01]  /*b340*/  UMOV UR4, URZ ;  /* 0x0000003f00047c82 */ /* 0x000fe20008000000 */
[----:B------:R-:W-:Y:S01]  /*b350*/  SEL R15, R47, R54, P0 ;  /* 0x000000362f0f7207 */ /* 0x000fe20000000000 */
[----:B------:R-:W-:Y:S01]  /*b360*/  ULDC UR8, c[0x0][0xa88] ;  /* 0x0002a20000087ab9 */ /* 0x000fe20000000800 */
[----:B----4-:R-:W-:Y:S01]  /*b370*/  SEL R24, R52, R41, P0 ;  /* 0x0000002934187207 */ /* 0x010fe20000000000 */
[----:B------:R-:W2:Y:S01]  /*b380*/  LDC R62, c[0x0][0xbe8] ;  /* 0x0002fa00ff3e7b82 */ /* 0x000ea20000000800 */
[----:B------:R-:W-:Y:S01]  /*b390*/  SEL R26, R41, R52, P0 ;  /* 0x00000034291a7207 */ /* 0x000fe20000000000 */
[----:B------:R3:W-:Y:S01]  /*b3a0*/  STSM.16.M88.4 [R83], R12 ;  /* 0x0000000c53007844 */ /* 0x0007e20000000200 */
[----:B------:R-:W-:-:S02]  /*b3b0*/  SEL R25, R46, R5, P0 ;  /* 0x000000052e197207 */ /* 0x000fc40000000000 */
[----:B------:R-:W-:Y:S02]  /*b3c0*/  SEL R27, R5, R46, P0 ;  /* 0x0000002e051b7207 */ /* 0x000fe40000000000 */
[----:B0-----:R-:W-:Y:S02]  /*b3d0*/  SEL R28, R44, R43, P0 ;  /* 0x0000002b2c1c7207 */ /* 0x001fe40000000000 */
[----:B------:R-:W-:Y:S01]  /*b3e0*/  SEL R30, R43, R44, P0 ;  /* 0x0000002c2b1e7207 */ /* 0x000fe20000000000 */
[----:B------:R-:W-:Y:S01]  /*b3f0*/  STSM.16.M88.4 [R79], R24 ;  /* 0x000000184f007844 */ /* 0x000fe20000000200 */
[----:B------:R-:W-:Y:S01]  /*b400*/  SEL R29, R21, R82, P0 ;  /* 0x00000052151d7207 */ /* 0x000fe20000000000 */
[----:B-1----:R-:W-:Y:S01]  /*b410*/  IMAD.U32 R8, RZ, RZ, UR6 ;  /* 0x00000006ff087e24 */ /* 0x002fe2000f8e00ff */
[----:B------:R-:W-:Y:S01]  /*b420*/  SEL R31, R82, R21, P0 ;  /* 0x00000015521f7207 */ /* 0x000fe20000000000 */
[----:B------:R-:W-:Y:S01]  /*b430*/  IMAD.U32 R9, RZ, RZ, UR7 ;  /* 0x00000007ff097e24 */ /* 0x000fe2000f8e00ff */
[----:B------:R-:W-:Y:S01]  /*b440*/  SEL R53, R69, R86, P0 ;  /* 0x0000005645357207 */ /* 0x000fe20000000000 */
[----:B------:R-:W-:Y:S01]  /*b450*/  ULDC.64 UR6, c[0x0][0xc08] ;  /* 0x0003020000067ab9 */ /* 0x000fe20000000a00 */
[----:B------:R-:W-:Y:S01]  /*b460*/  SEL R55, R86, R69, P0 ;  /* 0x0000004556377207 */ /* 0x000fe20000000000 */
[----:B------:R-:W-:Y:S01]  /*b470*/  STSM.16.M88.4 [R77], R28 ;  /* 0x0000001c4d007844 */ /* 0x000fe20000000200 */
[----:B---3--:R-:W-:-:S02]  /*b480*/  SEL R12, R64, R45, P0 ;  /* 0x0000002d400c7207 */ /* 0x008fc40000000000 */
[----:B------:R-:W-:Y:S02]  /*b490*/  SEL R14, R45, R64, P0 ;  /* 0x000000402d0e7207 */ /* 0x000fe40000000000 */
[----:B------:R-:W-:Y:S02]  /*b4a0*/  SEL R13, R61, R84, P0 ;  /* 0x000000543d0d7207 */ /* 0x000fe40000000000 */
[----:B------:R-:W-:Y:S02]  /*b4b0*/  SEL R15, R84, R61, P0 ;  /* 0x0000003d540f7207 */ /* 0x000fe40000000000 */
[----:B------:R-:W-:Y:S02]  /*b4c0*/  SEL R52, R68, R51, P0 ;  /* 0x0000003344347207 */ /* 0x000fe40000000000 */
[----:B------:R-:W-:Y:S01]  /*b4d0*/  SEL R54, R51, R68, P0 ;  /* 0x0000004433367207 */ /* 0x000fe20000000000 */
[----:B------:R0:W-:Y:S04]  /*b4e0*/  STSM.16.M88.4 [R75], R12 ;  /* 0x0000000c4b007844 */ /* 0x0001e80000000200 */
[----:B------:R1:W-:Y:S01]  /*b4f0*/  STSM.16.M88.4 [R71], R52 ;  /* 0x0000003447007844 */ /* 0x0003e20000000200 */
[----:B------:R-:W-:Y:S06]  /*b500*/  BAR.SYNC.DEFER_BLOCKING 0x1, 0x100 ;  /* 0x0044000000007b1d */ /* 0x000fec0000010000 */
[----:B------:R-:W3:Y:S01]  /*b510*/  @P2 LDG.E R5, desc[UR48][R8.64] ;  /* 0x0000003008052981 */ /* 0x000ee2000c1e1900 */
[----:B------:R-:W-:Y:S01]  /*b520*/  UISETP.NE.U32.AND UP1, UPT, UR6, URZ, UPT ;  /* 0x0000003f0600728c */ /* 0x000fe2000bf25070 */
[----:B--2---:R-:W-:Y:S01]  /*b530*/  ISETP.NE.AND P1, PT, R62, 0x1, PT ;  /* 0x000000013e00780c */ /* 0x004fe20003f25270 */
[----:B0-----:R-:W-:-:S02]  /*b540*/  IMAD.U32 R14, RZ, RZ, UR39 ;  /* 0x00000027ff0e7e24 */ /* 0x001fc4000f8e00ff */
[----:B------:R-:W-:-:S06]  /*b550*/  UISETP.NE.AND.EX UP1, UPT, UR7, URZ, UPT, UP1 ;  /* 0x0000003f0700728c */ /* 0x000fcc000bf25310 */
[----:B------:R-:W-:-:S04]  /*b560*/  PLOP3.LUT P0, PT, PT, PT, UP1, 0x80, 0x0 ;  /* 0x000000000000781c */ /* 0x000fc80003f0f018 */
[----:B------:R-:W0:Y:S01]  /*b570*/  @P1 LDC R10, c[0x0][0xbec] ;  /* 0x0002fb00ff0a1b82 */ /* 0x000e220000000800 */
[----:B------:R-:W-:-:S04]  /*b580*/  @UP1 ULEA UR6, UP2, UR36, UR6, 0x2 ;  /* 0x0000000624061291 */ /* 0x000fc8000f84103f */
[----:B------:R-:W-:Y:S02]  /*b590*/  @UP1 ULEA.HI.X UR7, UR36, UR7, UR37, 0x2, UP2 ;  /* 0x0000000724071291 */ /* 0x000fe400090f1425 */
[----:B------:R-:W-:Y:S01]  /*b5a0*/  IMAD.U32 R12, RZ, RZ, UR6 ;  /* 0x00000006ff0c7e24 */ /* 0x000fe2000f8e00ff */
[----:B------:R-:W2:Y:S03]  /*b5b0*/  @P1 LDC R20, c[0x0][0xbf0] ;  /* 0x0002fc00ff141b82 */ /* 0x000ea60000000800 */
[----:B------:R-:W-:Y:S01]  /*b5c0*/  IMAD.U32 R13, RZ, RZ, UR7 ;  /* 0x00000007ff0d7e24 */ /* 0x000fe2000f8e00ff */
[----:B---3--:R-:W-:Y:S01]  /*b5d0*/  @P2 R2UR UR4, R5 ;  /* 0x00000000050422ca */ /* 0x008fe200000e0000 */
[----:B------:R-:W-:-:S06]  /*b5e0*/  IMAD.U32 R5, RZ, RZ, UR8 ;  /* 0x00000008ff057e24 */ /* 0x000fcc000f8e00ff */
[----:B------:R1:W5:Y:S01]  /*b5f0*/  @P0 LDG.E R5, desc[UR48][R12.64] ;  /* 0x000000300c050981 */ /* 0x000362000c1e1900 */
[----:B0-2---:R-:W-:Y:S07]  /*b600*/  @P0 BRA `(.L_x_3209) ;  /* 0x0000000000100947 */ /* 0x005fee0003800000 */
[----:B------:R-:W-:Y:S05]  /*b610*/  @!P2 BRA `(.L_x_3209) ;  /* 0x00000000000ca947 */ /* 0x000fea0003800000 */
[----:B-1----:R-:W2:Y:S04]  /*b620*/  LDG.E R12, desc[UR48][R8.64] ;  /* 0x00000030080c7981 */ /* 0x002ea8000c1e1900 */
[----:B-----5:R-:W2:Y:S02]  /*b630*/  LDG.E R5, desc[UR48][R8.64+0x4] ;  /* 0x0000043008057981 */ /* 0x020ea4000c1e1900 */
[----:B--2---:R-:W-:-:S07]  /*b640*/  IMAD.IADD R5, R5, 0x1, -R12 ;  /* 0x0000000105057824 */ /* 0x004fce00078e0a0c */
.L_x_3209:
[----:B------:R-:W-:Y:S01]  /*b650*/  USHF.R.S32.HI UR14, URZ, 0x1f, UR40 ;  /* 0x0000001f3f0e7899 */ /* 0x000fe20008011428 */
[----:B-1----:R-:W-:Y:S01]  /*b660*/  IMAD R13, R14, 0x80, R223 ;  /* 0x000000800e0d7824 */ /* 0x002fe200078e02df */
[----:B------:R-:W-:Y:S01]  /*b670*/  ULDC.64 UR12, c[0x0][0xb90] ;  /* 0x0002e400000c7ab9 */ /* 0x000fe20000000a00 */
[----:B------:R-:W-:Y:S01]  /*b680*/  USHF.R.S32.HI UR9, URZ, 0x1f, UR4 ;  /* 0x0000001f3f097899 */ /* 0x000fe20008011404 */
[----:B------:R-:W-:Y:S01]  /*b690*/  IMAD.U32 R26, RZ, RZ, UR39 ;  /* 0x00000027ff1a7e24 */ /* 0x000fe2000f8e00ff */
        /* <DEDUP_REMOVED lines=21> */
[----:B------:R-:W-:Y:S01]  /*b7f0*/  IMAD R26, R26, 0x80, R221 ;  /* 0x000000801a1a7824 */ /* 0x000fe200078e02dd */
[----:B------:R-:W-:Y:S01]  /*b800*/  IADD3 R8, P0, R8, UR6, RZ ;  /* 0x0000000608087c10 */ /* 0x000fe2000ff1e0ff */
[----:B-----5:R-:W-:Y:S01]  /*b810*/  IMAD R69, R5, R62, RZ ;  /* 0x0000003e05457224 */ /* 0x020fe200078e02ff */
[----:B------:R-:W-:Y:S01]  /*b820*/  LOP3.LUT R12, R15, 0x380, RZ, 0xc0, !PT ;  /* 0x000003800f0c7812 */ /* 0x000fe200078ec0ff */
[----:B------:R-:W-:Y:S01]  /*b830*/  IMAD.U32 R10, RZ, RZ, UR8 ;  /* 0x00000008ff0a7e24 */ /* 0x000fe2000f8e00ff */
[----:B------:R-:W-:Y:S01]  /*b840*/  IADD3 R25, P2, R6, 0x1000, RZ ;  /* 0x0000100006197810 */ /* 0x000fe20007f5e0ff */
[----:B------:R-:W1:Y:S01]  /*b850*/  @P1 LDC R67, c[0x0][0xbf0] ;  /* 0x0002fc00ff431b82 */ /* 0x000e620000000800 */
[----:B------:R-:W-:Y:S01]  /*b860*/  SHF.R.U64 R12, R12, 0x3, RZ ;  /* 0x000000030c0c7819 */ /* 0x000fe200000012ff */
[----:B------:R-:W-:Y:S01]  /*b870*/  ULDC.64 UR10, c[0x0][0xaa0] ;  /* 0x0002a800000a7ab9 */ /* 0x000fe20000000a00 */
[----:B------:R-:W-:Y:S01]  /*b880*/  IADD3.X R9, R9, UR7, R10, P0, !PT ;  /* 0x0000000709097c10 */ /* 0x000fe200087fe40a */
[----:B------:R-:W-:Y:S01]  /*b890*/  ULDC.64 UR6, c[0x0][0xb88] ;  /* 0x0002e20000067ab9 */ /* 0x000fe20000000a00 */
[----:B------:R-:W-:-:S02]  /*b8a0*/  SHF.R.S32.HI R10, RZ, 0x1f, R11 ;  /* 0x0000001fff0a7819 */ /* 0x000fc4000001140b */
[----:B------:R-:W-:Y:S01]  /*b8b0*/  LOP3.LUT R12, R12, R15, RZ, 0x3c, !PT ;  /* 0x0000000f0c0c7212 */ /* 0x000fe200078e3cff */
[----:B------:R-:W-:Y:S01]  /*b8c0*/  IMAD.WIDE.U32 R8, R11, UR6, R8 ;  /* 0x000000060b087c25 */ /* 0x000fe2000f8e0008 */
[----:B------:R-:W-:Y:S02]  /*b8d0*/  LOP3.LUT R24, R25, 0x380, RZ, 0xc0, !PT ;  /* 0x0000038019187812 */ /* 0x000fe400078ec0ff */
[----:B------:R-:W-:Y:S01]  /*b8e0*/  IADD3 R41, P0, R6, 0x5000, RZ ;  /* 0x0000500006297810 */ /* 0x000fe20007f1e0ff */
[----:B------:R-:W-:Y:S01]  /*b8f0*/  IMAD R14, R10, UR6, RZ ;  /* 0x000000060a0e7c24 */ /* 0x000fe2000f8e02ff */
[----:B------:R-:W-:Y:S02]  /*b900*/  SHF.R.U64 R24, R24, 0x3, RZ ;  /* 0x0000000318187819 */ /* 0x000fe400000012ff */
[----:B------:R-:W-:Y:S01]  /*b910*/  LOP3.LUT R40, R41, 0x380, RZ, 0xc0, !PT ;  /* 0x0000038029287812 */ /* 0x000fe200078ec0ff */
[----:B------:R-:W-:Y:S01]  /*b920*/  IMAD R15, R11, UR7, R14 ;  /* 0x000000070b0f7c24 */ /* 0x000fe2000f8e020e */
[----:B------:R-:W-:Y:S01]  /*b930*/  ULDC.64 UR6, c[0x0][0xb50] ;  /* 0x0002d40000067ab9 */ /* 0x000fe20000000a00 */
[----:B------:R-:W-:Y:S01]  /*b940*/  LOP3.LUT R24, R24, R25, RZ, 0x3c, !PT ;  /* 0x0000001918187212 */ /* 0x000fe200078e3cff */
[----:B------:R-:W-:Y:S01]  /*b950*/  IMAD.X R25, RZ, RZ, R7, P2 ;  /* 0x000000ffff197224 */ /* 0x000fe200010e0607 */
[----:B------:R-:W-:Y:S01]  /*b960*/  IADD3 R29, P2, R6, 0x7000, RZ ;  /* 0x00007000061d7810 */ /* 0x000fe20007f5e0ff */
[----:B------:R-:W-:Y:S01]  /*b970*/  IMAD.IADD R9, R9, 0x1, R15 ;  /* 0x0000000109097824 */ /* 0x000fe200078e020f */
[----:B------:R-:W-:-:S02]  /*b980*/  LEA R15, P3, R8, UR6, 0x2 ;  /* 0x00000006080f7c11 */ /* 0x000fc4000f8610ff */
[----:B------:R-:W-:Y:S02]  /*b990*/  IADD3 R13, P5, R6, 0x3000, RZ ;  /* 0x00003000060d7810 */ /* 0x000fe40007fbe0ff */
[----:B------:R-:W-:Y:S01]  /*b9a0*/  LEA.HI.X R20, R8, UR7, R9, 0x2, P3 ;  /* 0x0000000708147c11 */ /* 0x000fe200098f1409 */
[----:B------:R-:W-:Y:S01]  /*b9b0*/  SHFL.IDX PT, R50, R15, RZ, 0x1c1f ;  /* 0x001c1fff0f327589 */ /* 0x000fe200000e0000 */
[----:B------:R-:W-:Y:S01]  /*b9c0*/  IADD3 R37, P3, R6, 0x6000, RZ ;  /* 0x0000600006257810 */ /* 0x000fe20007f7e0ff */
[----:B------:R-:W-:Y:S01]  /*b9d0*/  VIADD R8, R26, 0x8 ;  /* 0x000000081a087836 */ /* 0x000fe20000000000 */
[----:B------:R-:W-:Y:S01]  /*b9e0*/  IADD3 R45, P4, R6, 0x4000, RZ ;  /* 0x00004000062d7810 */ /* 0x000fe20007f9e0ff */
[----:B------:R-:W2:Y:S01]  /*b9f0*/  SHFL.IDX PT, R51, R20, RZ, 0x1c1f ;  /* 0x001c1fff14337589 */ /* 0x000ea200000e0000 */
[----:B------:R-:W-:Y:S01]  /*ba00*/  LOP3.LUT R36, R37, 0x380, RZ, 0xc0, !PT ;  /* 0x0000038025247812 */ /* 0x000fe200078ec0ff */
[----:B------:R-:W-:Y:S01]  /*ba10*/  IMAD.X R11, RZ, RZ, R7, P5 ;  /* 0x000000ffff0b7224 */ /* 0x000fe200028e0607 */
[----:B------:R-:W-:Y:S01]  /*ba20*/  SHF.R.U64 R40, R40, 0x3, RZ ;  /* 0x0000000328287819 */ /* 0x000fe200000012ff */
[----:B------:R-:W-:Y:S01]  /*ba30*/  SHFL.IDX PT, R60, R15, 0x1, 0x1c1f ;  /* 0x003c1f000f3c7f89 */ /* 0x000fe200000e0000 */
[----:B------:R-:W-:-:S02]  /*ba40*/  LOP3.LUT R28, R29, 0x380, RZ, 0xc0, !PT ;  /* 0x000003801d1c7812 */ /* 0x000fc400078ec0ff */
[----:B------:R-:W-:Y:S01]  /*ba50*/  LOP3.LUT R10, R13, 0x380, RZ, 0xc0, !PT ;  /* 0x000003800d0a7812 */ /* 0x000fe200078ec0ff */
[----:B------:R-:W3:Y:S01]  /*ba60*/  SHFL.IDX PT, R61, R20, 0x1, 0x1c1f ;  /* 0x003c1f00143d7f89 */ /* 0x000ee200000e0000 */
[----:B------:R-:W-:Y:S02]  /*ba70*/  LOP3.LUT R44, R45, 0x380, RZ, 0xc0, !PT ;  /* 0x000003802d2c7812 */ /* 0x000fe400078ec0ff */
[----:B------:R-:W-:Y:S02]  /*ba80*/  SHF.R.U64 R36, R36, 0x3, RZ ;  /* 0x0000000324247819 */ /* 0x000fe400000012ff */
[----:B------:R-:W-:Y:S01]  /*ba90*/  LOP3.LUT R40, R40, R41, RZ, 0x3c, !PT ;  /* 0x0000002928287212 */ /* 0x000fe200078e3cff */
[----:B------:R-:W-:Y:S01]  /*baa0*/  IMAD.X R41, RZ, RZ, R7, P0 ;  /* 0x000000ffff297224 */ /* 0x000fe200000e0607 */
[----:B------:R-:W-:Y:S02]  /*bab0*/  SHF.R.U64 R28, R28, 0x3, RZ ;  /* 0x000000031c1c7819 */ /* 0x000fe400000012ff */
[----:B------:R-:W-:-:S02]  /*bac0*/  SHF.R.U64 R10, R10, 0x3, RZ ;  /* 0x000000030a0a7819 */ /* 0x000fc400000012ff */
[----:B------:R-:W-:Y:S02]  /*bad0*/  SHF.R.U64 R44, R44, 0x3, RZ ;  /* 0x000000032c2c7819 */ /* 0x000fe400000012ff */
[----:B------:R-:W-:Y:S02]  /*bae0*/  LOP3.LUT P0, RZ, R22, 0x3, RZ, 0xc0, !PT ;  /* 0x0000000316ff7812 */ /* 0x000fe4000780c0ff */
[----:B------:R-:W-:Y:S01]  /*baf0*/  LOP3.LUT R36, R36, R37, RZ, 0x3c, !PT ;  /* 0x0000002524247212 */ /* 0x000fe200078e3cff */
[--C-:B------:R-:W-:Y:S01]  /*bb00*/  IMAD.X R37, RZ, RZ, R7.reuse, P3 ;  /* 0x000000ffff257224 */ /* 0x100fe200018e0607 */
[----:B------:R-:W-:Y:S01]  /*bb10*/  LOP3.LUT R28, R28, R29, RZ, 0x3c, !PT ;  /* 0x0000001d1c1c7212 */ /* 0x000fe200078e3cff */
[--C-:B------:R-:W-:Y:S01]  /*bb20*/  IMAD.X R29, RZ, RZ, R7.reuse, P2 ;  /* 0x000000ffff1d7224 */ /* 0x100fe200010e0607 */
[----:B------:R-:W-:Y:S02]  /*bb30*/  IADD3 R14, P3, R6, 0xb000, RZ ;  /* 0x0000b000060e7810 */ /* 0x000fe40007f7e0ff */
[----:B------:R-:W-:Y:S01]  /*bb40*/  LOP3.LUT R10, R10, R13, RZ, 0x3c, !PT ;  /* 0x0000000d0a0a7212 */ /* 0x000fe200078e3cff */
[--C-:B------:R-:W-:Y:S01]  /*bb50*/  IMAD.X R13, RZ, RZ, R7.reuse, P6 ;  /* 0x000000ffff0d7224 */ /* 0x100fe200030e0607 */
[----:B------:R-:W-:Y:S01]  /*bb60*/  LOP3.LUT R44, R44, R45, RZ, 0x3c, !PT ;  /* 0x0000002d2c2c7212 */ /* 0x000fe200078e3cff */
[--C-:B------:R-:W-:Y:S01]  /*bb70*/  IMAD.X R45, RZ, RZ, R7.reuse, P4 ;  /* 0x000000ffff2d7224 */ /* 0x100fe200020e0607 */
[-C--:B------:R-:W-:Y:S01]  /*bb80*/  ISETP.GE.OR P2, PT, R26, R69.reuse, P0 ;  /* 0x000000451a00720c */ /* 0x080fe20000746670 */
[----:B------:R-:W-:Y:S01]  /*bb90*/  UIMAD UR8, UR9, UR10, URZ ;  /* 0x0000000a090872a4 */ /* 0x000fe2000f8e023f */
[----:B------:R-:W-:Y:S01]  /*bba0*/  ISETP.GE.OR P0, PT, R8, R69, P0 ;  /* 0x000000450800720c */ /* 0x000fe20000706670 */
[----:B------:R-:W-:Y:S01]  /*bbb0*/  IMAD.X R21, RZ, RZ, R7, P3 ;  /* 0x000000ffff157224 */ /* 0x000fe200018e0607 */
[----:B------:R-:W-:-:S02]  /*bbc0*/  IADD3 R57, P6, R6, 0x8000, RZ ;  /* 0x0000800006397810 */ /* 0x000fc40007fde0ff */
[C---:B------:R-:W-:Y:S02]  /*bbd0*/  IADD3 R53, P5, R6.reuse, 0x9000, RZ ;  /* 0x0000900006357810 */ /* 0x040fe40007fbe0ff */
[C---:B------:R-:W-:Y:S02]  /*bbe0*/  IADD3 R49, P4, R6.reuse, 0xa000, RZ ;  /* 0x0000a00006317810 */ /* 0x040fe40007f9e0ff */
[----:B------:R-:W-:Y:S02]  /*bbf0*/  LOP3.LUT R9, R6, 0x380, RZ, 0xc0, !PT ;  /* 0x0000038006097812 */ /* 0x000fe400078ec0ff */
[----:B------:R-:W-:Y:S01]  /*bc00*/  LOP3.LUT R5, R14, 0x380, RZ, 0xc0, !PT ;  /* 0x000003800e057812 */ /* 0x000fe200078ec0ff */
[----:B--2---:R2:W-:Y:S01]  /*bc10*/  @!P2 ST.E desc[UR48][R50.64], R0 ;  /* 0x000000003200a985 */ /* 0x0045e2000c101930 */
[----:B------:R-:W-:Y:S02]  /*bc20*/  LOP3.LUT R56, R57, 0x380, RZ, 0xc0, !PT ;  /* 0x0000038039387812 */ /* 0x000fe400078ec0ff */
[----:B------:R-:W-:Y:S01]  /*bc30*/  LOP3.LUT R52, R53, 0x380, RZ, 0xc0, !PT ;  /* 0x0000038035347812 */ /* 0x000fe200078ec0ff */
[----:B---3--:R3:W-:Y:S01]  /*bc40*/  @!P0 ST.E desc[UR48][R60.64], R4 ;  /* 0x000000043c008985 */ /* 0x0087e2000c101930 */
[----:B------:R-:W-:-:S02]  /*bc50*/  LOP3.LUT R48, R49, 0x380, RZ, 0xc0, !PT ;  /* 0x0000038031307812 */ /* 0x000fc400078ec0ff */
[----:B------:R-:W-:Y:S01]  /*bc60*/  SHF.R.U64 R9, R9, 0x3, RZ ;  /* 0x0000000309097819 */ /* 0x000fe200000012ff */
[----:B------:R-:W-:Y:S01]  /*bc70*/  UIMAD.WIDE.U32 UR6, UR4, UR10, URZ ;  /* 0x0000000a040672a5 */ /* 0x000fe2000f8e003f */
[----:B------:R-:W-:Y:S01]  /*bc80*/  SHF.R.U64 R5, R5, 0x3, RZ ;  /* 0x0000000305057819 */ /* 0x000fe200000012ff */
[----:B------:R-:W-:Y:S01]  /*bc90*/  UIMAD UR8, UR4, UR11, UR8 ;  /* 0x0000000b040872a4 */ /* 0x000fe2000f8e0208 */
[----:B------:R-:W-:Y:S01]  /*bca0*/  SHF.R.U64 R56, R56, 0x3, RZ ;  /* 0x0000000338387819 */ /* 0x000fe200000012ff */
[----:B--2---:R-:W-:Y:S01]  /*bcb0*/  IMAD R0, R18, 0x20, R19 ;  /* 0x0000002012007824 */ /* 0x004fe200078e0213 */
[----:B------:R-:W-:Y:S01]  /*bcc0*/  SHF.R.U64 R52, R52, 0x3, RZ ;  /* 0x0000000334347819 */ /* 0x000fe200000012ff */
[----:B------:R-:W-:Y:S01]  /*bcd0*/  ULDC.64 UR10, c[0x0][0xae8] ;  /* 0x0002ba00000a7ab9 */ /* 0x000fe20000000a00 */
[----:B------:R-:W-:Y:S01]  /*bce0*/  SHF.R.U64 R48, R48, 0x3, RZ ;  /* 0x0000000330307819 */ /* 0x000fe200000012ff */
[----:B------:R-:W5:Y:S01]  /*bcf0*/  LD.E.128 R24, desc[UR48][R24.64] ;  /* 0x0000003018187980 */ /* 0x000f62000c101d00 */
[----:B------:R-:W-:-:S02]  /*bd00*/  LOP3.LUT R6, R9, R6, RZ, 0x3c, !PT ;  /* 0x0000000609067212 */ /* 0x000fc400078e3cff */
[----:B------:R-:W-:Y:S01]  /*bd10*/  LOP3.LUT R20, R5, R14, RZ, 0x3c, !PT ;  /* 0x0000000e05147212 */ /* 0x000fe200078e3cff */
[----:B------:R-:W5:Y:S01]  /*bd20*/  LD.E.128 R44, desc[UR48][R44.64] ;  /* 0x000000302c2c7980 */ /* 0x000f62000c101d00 */
[----:B------:R-:W-:Y:S01]  /*bd30*/  LOP3.LUT R56, R56, R57, RZ, 0x3c, !PT ;  /* 0x0000003938387212 */ /* 0x000fe200078e3cff */
[--C-:B------:R-:W-:Y:S01]  /*bd40*/  IMAD.X R57, RZ, RZ, R7.reuse, P6 ;  /* 0x000000ffff397224 */ /* 0x100fe200030e0607 */
[----:B------:R-:W-:Y:S01]  /*bd50*/  LOP3.LUT R52, R52, R53, RZ, 0x3c, !PT ;  /* 0x0000003534347212 */ /* 0x000fe200078e3cff */
[--C-:B------:R-:W-:Y:S01]  /*bd60*/  IMAD.X R53, RZ, RZ, R7.reuse, P5 ;  /* 0x000000ffff357224 */ /* 0x100fe200028e0607 */
[----:B------:R-:W-:Y:S01]  /*bd70*/  LOP3.LUT R48, R48, R49, RZ, 0x3c, !PT ;  /* 0x0000003130307212 */ /* 0x000fe200078e3cff */
[----:B------:R-:W-:Y:S01]  /*bd80*/  IMAD.X R49, RZ, RZ, R7, P4 ;  /* 0x000000ffff317224 */ /* 0x000fe200020e0607 */
[----:B------:R-:W5:Y:S01]  /*bd90*/  LD.E.128 R32, desc[UR48][R6.64] ;  /* 0x0000003006207980 */ /* 0x000f62000c101d00 */
[----:B------:R-:W-:Y:S02]  /*bda0*/  UIADD3 UR7, UR7, UR8, URZ ;  /* 0x0000000807077290 */ /* 0x000fe4000fffe03f */
[----:B------:R-:W-:Y:S01]  /*bdb0*/  UIMAD UR4, UR14, UR10, URZ ;  /* 0x0000000a0e0472a4 */ /* 0x000fe2000f8e023f */
[----:B------:R-:W5:Y:S04]  /*bdc0*/  LD.E.128 R12, desc[UR48][R12.64] ;  /* 0x000000300c0c7980 */ /* 0x000f68000c101d00 */
[----:B------:R-:W5:Y:S04]  /*bdd0*/  LD.E.128 R8, desc[UR48][R10.64] ;  /* 0x000000300a087980 */ /* 0x000f68000c101d00 */
[----:B---3--:R2:W5:Y:S01]  /*bde0*/  LD.E.128 R4, desc[UR48][R20.64] ;  /* 0x0000003014047980 */ /* 0x008562000c101d00 */
[----:B------:R-:W-:-:S02]  /*bdf0*/  UIMAD UR4, UR40, UR11, UR4 ;  /* 0x0000000b280472a4 */ /* 0x000fc4000f8e0204 */
[----:B------:R-:W-:Y:S01]  /*be00*/  UIMAD.WIDE.U32 UR6, UR40, UR10, UR6 ;  /* 0x0000000a280672a5 */ /* 0x000fe2000f8e0006 */
[----:B------:R-:W5:Y:S01]  /*be10*/  LD.E.128 R40, desc[UR48][R40.64] ;  /* 0x0000003028287980 */ /* 0x000f62000c101d00 */
[----:B------:R-:W-:-:S03]  /*be20*/  ULDC.64 UR8, c[0x0][0xaf0] ;  /* 0x0002bc0000087ab9 */ /* 0x000fc60000000a00 */
[----:B------:R-:W5:Y:S01]  /*be30*/  LD.E.128 R36, desc[UR48][R36.64] ;  /* 0x0000003024247980 */ /* 0x000f62000c101d00 */
[----:B--2---:R-:W-:-:S03]  /*be40*/  IMAD.U32 R21, RZ, RZ, UR39 ;  /* 0x00000027ff157e24 */ /* 0x004fc6000f8e00ff */
[----:B------:R-:W5:Y:S01]  /*be50*/  LD.E.128 R28, desc[UR48][R28.64] ;  /* 0x000000301c1c7980 */ /* 0x000f62000c101d00 */
[----:B------:R-:W-:Y:S01]  /*be60*/  IMAD R60, R21, 0x80, R0 ;  /* 0x00000080153c7824 */ /* 0x000fe200078e0200 */
[----:B------:R-:W-:Y:S02]  /*be70*/  UIADD3 UR7, UR7, UR4, URZ ;  /* 0x0000000407077290 */ /* 0x000fe4000fffe03f */
[----:B------:R-:W5:Y:S01]  /*be80*/  LD.E.128 R56, desc[UR48][R56.64] ;  /* 0x0000003038387980 */ /* 0x000f62000c101d00 */
[----:B0-----:R-:W-:Y:S01]  /*be90*/  @P1 IMAD.HI.U32 R0, R60, R65, RZ ;  /* 0x000000413c001227 */ /* 0x001fe200078e00ff */
[----:B------:R-:W-:Y:S02]  /*bea0*/  UIMAD UR4, UR37, UR8, URZ ;  /* 0x00000008250472a4 */ /* 0x000fe4000f8e023f */
[----:B------:R-:W5:Y:S01]  /*beb0*/  LD.E.128 R52, desc[UR48][R52.64] ;  /* 0x0000003034347980 */ /* 0x000f62000c101d00 */
[----:B------:R-:W-:Y:S01]  /*bec0*/  UIMAD.WIDE.U32 UR6, UR36, UR8, UR6 ;  /* 0x00000008240672a5 */ /* 0x000fe2000f8e0006 */
[----:B------:R-:W-:Y:S01]  /*bed0*/  IMAD.MOV.U32 R61, RZ, RZ, R60 ;  /* 0x000000ffff3d7224 */ /* 0x000fe200078e003c */
[----:B-1----:R-:W-:Y:S01]  /*bee0*/  @P1 SHF.R.U32.HI R61, RZ, R67, R0 ;  /* 0x00000043ff3d1219 */ /* 0x002fe20000011600 */
[----:B------:R-:W-:Y:S01]  /*bef0*/  UIMAD UR4, UR36, UR9, UR4 ;  /* 0x00000009240472a4 */ /* 0x000fe2000f8e0204 */
[----:B------:R-:W5:Y:S02]  /*bf00*/  LD.E.128 R48, desc[UR48][R48.64] ;  /* 0x0000003030307980 */ /* 0x000f64000c101d00 */
[--C-:B------:R-:W-:Y:S01]  /*bf10*/  SHF.R.S32.HI R0, RZ, 0x1f, R61.reuse ;  /* 0x0000001fff007819 */ /* 0x100fe2000001143d */
[----:B------:R-:W-:Y:S01]  /*bf20*/  UIADD3 UR4, UR7, UR4, URZ ;  /* 0x0000000407047290 */ /* 0x000fe2000fffe03f */
[----:B------:R-:W-:Y:S01]  /*bf30*/  IMAD.MOV R65, RZ, RZ, -R61 ;  /* 0x000000ffff417224 */ /* 0x000fe200078e0a3d */
[----:B------:R-:W-:Y:S01]  /*bf40*/  @!PT LDS RZ, [RZ] ;  /* 0x00000000fffff984 */ /* 0x000fe20000000800 */
[----:B------:R-:W-:Y:S01]  /*bf50*/  @!PT LDS RZ, [RZ] ;  /* 0x00000000fffff984 */ /* 0x000fe20000000800 */
[----:B------:R-:W-:Y:S01]  /*bf60*/  @!PT LDS RZ, [RZ] ;  /* 0x00000000fffff984 */ /* 0x000fe20000000800 */
[----:B------:R-:W-:Y:S01]  /*bf70*/  @!PT LDS RZ, [RZ] ;  /* 0x00000000fffff984 */ /* 0x000fe20000000800 */
[----:B------:R0:W-:Y:S06]  /*bf80*/  MEMBAR.ALL.CTA ;  /* 0x0000000000007992 */ /* 0x0001ec0000008000 */
[----:B0-----:R-:W0:Y:S01]  /*bf90*/  FENCE.VIEW.ASYNC.S ;  /* 0x00000000000073c6 */ /* 0x001e220000000000 */
[----:B------:R-:W-:-:S02]  /*bfa0*/  IMAD.U32 R20, RZ, RZ, UR6 ;  /* 0x00000006ff147e24 */ /* 0x000fc4000f8e00ff */
[----:B------:R-:W-:Y:S01]  /*bfb0*/  IMAD.U32 R21, RZ, RZ, UR7 ;  /* 0x00000007ff157e24 */ /* 0x000fe2000f8e00ff */
[----:B------:R-:W-:Y:S01]  /*bfc0*/  ULDC.64 UR6, c[0x0][0xae0] ;  /* 0x0002b80000067ab9 */ /* 0x000fe20000000a00 */
[----:B------:R-:W-:Y:S02]  /*bfd0*/  IMAD R65, R62, R65, R60 ;  /* 0x000000413e417224 */ /* 0x000fe400078e023c */
[----:B------:R-:W-:Y:S02]  /*bfe0*/  IMAD R0, R0, UR6, RZ ;  /* 0x0000000600007c24 */ /* 0x000fe4000f8e02ff */
[----:B------:R-:W-:Y:S02]  /*bff0*/  IMAD.U32 R21, RZ, RZ, UR4 ;  /* 0x00000004ff157e24 */ /* 0x000fe4000f8e00ff */
[C---:B------:R-:W-:Y:S01]  /*c000*/  IMAD R67, R61.reuse, UR7, R0 ;  /* 0x000000073d437c24 */ /* 0x040fe2000f8e0200 */
[----:B------:R-:W-:Y:S01]  /*c010*/  SHF.R.S32.HI R0, RZ, 0x1f, R65 ;  /* 0x0000001fff007819 */ /* 0x000fe20000011441 */
[----:B------:R-:W-:Y:S01]  /*c020*/  IMAD.WIDE.U32 R20, R61, UR6, R20 ;  /* 0x000000063d147c25 */ /* 0x000fe2000f8e0014 */
[----:B------:R-:W-:-:S03]  /*c030*/  ULDC.64 UR6, c[0x0][0xad8] ;  /* 0x0002b60000067ab9 */ /* 0x000fc60000000a00 */
[----:B------:R-:W-:Y:S02]  /*c040*/  IMAD.U32 R68, RZ, RZ, UR39 ;  /* 0x00000027ff447e24 */ /* 0x000fe4000f8e00ff */
[----:B------:R-:W-:Y:S02]  /*c050*/  IMAD.IADD R21, R21, 0x1, R67 ;  /* 0x0000000115157824 */ /* 0x000fe400078e0243 */
[----:B------:R-:W-:Y:S02]  /*c060*/  IMAD R60, R0, UR6, RZ ;  /* 0x00000006003c7c24 */ /* 0x000fe4000f8e02ff */
[----:B------:R-:W-:Y:S02]  /*c070*/  IMAD R68, R68, 0x80, R19 ;  /* 0x0000008044447824 */ /* 0x000fe400078e0213 */
[C---:B------:R-:W-:Y:S02]  /*c080*/  IMAD R61, R65.reuse, UR7, R60 ;  /* 0x00000007413d7c24 */ /* 0x040fe4000f8e023c */
[----:B------:R-:W-:Y:S01]  /*c090*/  IMAD.WIDE.U32 R20, R65, UR6, R20 ;  /* 0x0000000641147c25 */ /* 0x000fe2000f8e0014 */
[----:B------:R-:W-:Y:S01]  /*c0a0*/  ISETP.GE.AND P2, PT, R68, R69, PT ;  /* 0x000000454400720c */ /* 0x000fe20003f46270 */
[----:B------:R-:W-:-:S02]  /*c0b0*/  ULDC.64 UR6, c[0x0][0xa80] ;  /* 0x0002a00000067ab9 */ /* 0x000fc40000000a00 */
[----:B------:R-:W-:Y:S01]  /*c0c0*/  VIADD R0, R68, 0x20 ;  /* 0x0000002044007836 */ /* 0x000fe20000000000 */
[----:B------:R-:W-:Y:S01]  /*c0d0*/  LEA R62, P3, R20, UR6, 0x1 ;  /* 0x00000006143e7c11 */ /* 0x000fe2000f8608ff */
[----:B------:R-:W-:Y:S02]  /*c0e0*/  IMAD.IADD R21, R21, 0x1, R61 ;  /* 0x0000000115157824 */ /* 0x000fe400078e023d */
        /* <DEDUP_REMOVED lines=14> */
[----:B------:R-:W-:-:S09]  /*c1d0*/  ISETP.GE.AND P2, PT, R17, UR4, PT ;  /* 0x0000000411007c0c */ /* 0x000fd2000bf46270 */
[-C--:B-1----:R-:W-:Y:S02]  /*c1e0*/  @!P4 LEA R20, P6, R2, R65.reuse, 0x1 ;  /* 0x000000410214c211 */ /* 0x082fe400078c08ff */
[-C--:B------:R-:W-:Y:S02]  /*c1f0*/  @!P3 LEA R60, P5, R16, R65.reuse, 0x1 ;  /* 0x00000041103cb211 */ /* 0x080fe400078a08ff */
[-C--:B--2---:R-:W-:Y:S02]  /*c200*/  @!P4 LEA.HI.X R21, R2, R0.reuse, R227, 0x1, P6 ;  /* 0x000000000215c211 */ /* 0x084fe400030f0ce3 */
[C---:B------:R-:W-:Y:S02]  /*c210*/  @!P2 LEA R64, P6, R17.reuse, R65, 0x1 ;  /* 0x000000411140a211 */ /* 0x040fe400078c08ff */
[-C--:B------:R-:W-:Y:S01]  /*c220*/  @!P3 LEA.HI.X R61, R16, R0.reuse, R226, 0x1, P5 ;  /* 0x00000000103db211 */ /* 0x080fe200028f0ce2 */
[----:B-----5:R3:W-:Y:S01]  /*c230*/  @!P4 ST.E.128 desc[UR48][R20.64], R32 ;  /* 0x000000201400c985 */ /* 0x0207e2000c101d30 */
[----:B------:R-:W-:-:S03]  /*c240*/  @!P2 LEA.HI.X R65, R17, R0, R225, 0x1, P6 ;  /* 0x000000001141a211 */ /* 0x000fc600030f0ce1 */
[----:B------:R3:W-:Y:S04]  /*c250*/  @!P3 ST.E.128 desc[UR48][R60.64], R44 ;  /* 0x0000002c3c00b985 */ /* 0x0007e8000c101d30 */
[----:B------:R3:W-:Y:S02]  /*c260*/  @!P2 ST.E.128 desc[UR48][R64.64], R56 ;  /* 0x000000384000a985 */ /* 0x0007e4000c101d30 */
.L_x_3211:
[----:B------:R-:W-:Y:S05]  /*c270*/  BSYNC B1 ;  /* 0x0000000000017941 */ /* 0x000fea0003800000 */
.L_x_3210:
[----:B--2---:R2:W4:Y:S01]  /*c280*/  SHFL.IDX PT, R0, R66, 0x1, 0x181f ;  /* 0x00381f0042007f89 */ /* 0x00452200000e0000 */
[----:B------:R-:W-:Y:S03]  /*c290*/  BSSY B1, `(.L_x_3212) ;  /* 0x0000010000017945 */ /* 0x000fe60003800000 */
[----:B---3-5:R2:W3:Y:S01]  /*c2a0*/  SHFL.IDX PT, R35, R62, 0x1, 0x181f ;  /* 0x00381f003e237f89 */ /* 0x0284e200000e0000 */
        /* <DEDUP_REMOVED lines=8> */
[-C--:B----4-:R-:W-:Y:S02]  /*c330*/  @!P4 LEA.HI.X R21, R2, R0.reuse, R227, 0x1, P1 ;  /* 0x000000000215c211 */ /* 0x090fe400008f0ce3 */
[-C--:B------:R-:W-:Y:S02]  /*c340*/  @!P5 LEA.HI.X R33, R16, R0.reuse, R226, 0x1, P2 ;  /* 0x000000001021d211 */ /* 0x080fe400010f0ce2 */
[----:B------:R-:W-:Y:S01]  /*c350*/  @!P6 LEA.HI.X R35, R17, R0, R225, 0x1, P3 ;  /* 0x000000001123e211 */ /* 0x000fe200018f0ce1 */
[----:B------:R3:W-:Y:S04]  /*c360*/  @!P4 ST.E.128 desc[UR48][R20.64], R24 ;  /* 0x000000181400c985 */ /* 0x0007e8000c101d30 */
[----:B------:R3:W-:Y:S04]  /*c370*/  @!P5 ST.E.128 desc[UR48][R32.64], R40 ;  /* 0x000000282000d985 */ /* 0x0007e8000c101d30 */
[----:B------:R3:W-:Y:S02]  /*c380*/  @!P6 ST.E.128 desc[UR48][R34.64], R52 ;  /* 0x000000342200e985 */ /* 0x0007e4000c101d30 */
.L_x_3213:
[----:B------:R-:W-:Y:S05]  /*c390*/  BSYNC B1 ;  /* 0x0000000000017941 */ /* 0x000fea0003800000 */
.L_x_3212:
[----:B----4-:R4:W0:Y:S01]  /*c3a0*/  SHFL.IDX PT, R0, R66, 0x2, 0x181f ;  /* 0x00581f0042007f89 */ /* 0x01082200000e0000 */
[----:B------:R-:W-:Y:S03]  /*c3b0*/  BSSY B1, `(.L_x_3214) ;  /* 0x0000010000017945 */ /* 0x000fe60003800000 */
[----:B---3--:R4:W3:Y:S01]  /*c3c0*/  SHFL.IDX PT, R27, R62, 0x2, 0x181f ;  /* 0x00581f003e1b7f89 */ /* 0x0088e200000e0000 */
        /* <DEDUP_REMOVED lines=11> */
[----:B------:R0:W-:Y:S04]  /*c480*/  @!P3 ST.E.128 desc[UR48][R20.64], R12 ;  /* 0x0000000c1400b985 */ /* 0x0001e8000c101d30 */
[----:B------:R0:W-:Y:S04]  /*c490*/  @!P4 ST.E.128 desc[UR48][R24.64], R36 ;  /* 0x000000241800c985 */ /* 0x0001e8000c101d30 */
[----:B------:R0:W-:Y:S02]  /*c4a0*/  @!P5 ST.E.128 desc[UR48][R26.64], R48 ;  /* 0x000000301a00d985 */ /* 0x0001e4000c101d30 */
.L_x_3215:
[----:B------:R-:W-:Y:S05]  /*c4b0*/  BSYNC B1 ;  /* 0x0000000000017941 */ /* 0x000fea0003800000 */
.L_x_3214:
[----:B0-----:R-:W-:Y:S01]  /*c4c0*/  VIADD R0, R68, 0x60 ;  /* 0x0000006044007836 */ /* 0x001fe20000000000 */
[----:B--2-4-:R-:W4:Y:S04]  /*c4d0*/  SHFL.IDX PT, R66, R66, 0x3, 0x181f ;  /* 0x00781f0042427f89 */ /* 0x014f2800000e0000 */
[----:B------:R-:W-:Y:S01]  /*c4e0*/  ISETP.GE.AND P0, PT, R0, R69, PT ;  /* 0x000000450000720c */ /* 0x000fe20003f06270 */
[----:B------:R0:W2:-:S12]  /*c4f0*/  SHFL.IDX PT, R3, R62, 0x3, 0x181f ;  /* 0x00781f003e037f89 */ /* 0x00009800000e0000 */
[----:B0-----:R-:W-:Y:S05]  /*c500*/  @P0 BRA `(.L_x_3216) ;  /* 0x0000000c00640947 */ /* 0x001fea0003800000 */
[----:B------:R-:W-:Y:S02]  /*c510*/  ULDC UR4, c[0x0][0xac8] ;  /* 0x0002b20000047ab9 */ /* 0x000fe40000000800 */
[----:B------:R-:W-:Y:S02]  /*c520*/  ISETP.GE.AND P2, PT, R2, UR4, PT ;  /* 0x0000000402007c0c */ /* 0x000fe4000bf46270 */
[----:B------:R-:W-:-:S11]  /*c530*/  ISETP.GE.AND P3, PT, R16, UR4, PT ;  /* 0x0000000410007c0c */ /* 0x000fd6000bf66270 */
[-C--:B--2---:R-:W-:Y:S02]  /*c540*/  @!P2 LEA R12, P0, R2, R3.reuse, 0x1 ;  /* 0x00000003020ca211 */ /* 0x084fe400078008ff */
[----:B------:R-:W-:Y:S02]  /*c550*/  @!P3 LEA R14, P1, R16, R3, 0x1 ;  /* 0x00000003100eb211 */ /* 0x000fe400078208ff */
[-C--:B----4-:R-:W-:Y:S02]  /*c560*/  @!P2 LEA.HI.X R13, R2, R66.reuse, R227, 0x1, P0 ;  /* 0x00000042020da211 */ /* 0x090fe400000f0ce3 */
[----:B------:R-:W-:Y:S02]  /*c570*/  @!P3 LEA.HI.X R15, R16, R66, R226, 0x1, P1 ;  /* 0x00000042100fb211 */ /* 0x000fe400008f0ce2 */
[----:B------:R-:W-:Y:S01]  /*c580*/  ISETP.GE.AND P0, PT, R17, UR4, PT ;  /* 0x0000000411007c0c */ /* 0x000fe2000bf06270 */
[----:B------:R0:W-:Y:S04]  /*c590*/  @!P2 ST.E.128 desc[UR48][R12.64], R8 ;  /* 0x000000080c00a985 */ /* 0x0001e8000c101d30 */
[----:B------:R0:W-:Y:S08]  /*c5a0*/  @!P3 ST.E.128 desc[UR48][R14.64], R28 ;  /* 0x0000001c0e00b985 */ /* 0x0001f0000c101d30 */
[----:B------:R-:W-:Y:S05]  /*c5b0*/  @P0 BRA `(.L_x_3216) ;  /* 0x0000000c00380947 */ /* 0x000fea0003800000 */
[----:B0-----:R-:W-:-:S04]  /*c5c0*/  LEA R8, P0, R17, R3, 0x1 ;  /* 0x0000000311087211 */ /* 0x001fc800078008ff */
[----:B------:R-:W-:-:S05]  /*c5d0*/  LEA.HI.X R9, R17, R66, R225, 0x1, P0 ;  /* 0x0000004211097211 */ /* 0x000fca00000f0ce1 */
[----:B------:R0:W-:Y:S01]  /*c5e0*/  ST.E.128 desc[UR48][R8.64], R4 ;  /* 0x0000000408007985 */ /* 0x0001e2000c101d30 */
[----:B------:R-:W-:Y:S05]  /*c5f0*/  BRA `(.L_x_3216) ;  /* 0x0000000c00287947 */ /* 0x000fea0003800000 */
.L_x_3208:
        /* <DEDUP_REMOVED lines=26> */
[----:B--2---:R-:W-:-:S13]  /*c7a0*/  @P2 R2UR UR4, R3 ;  /* 0x00000000030422ca */ /* 0x004fda00000e0000 */
[----:B------:R-:W-:Y:S01]  /*c7b0*/  USHF.R.S32.HI UR9, URZ, 0x1f, UR4 ;  /* 0x0000001f3f097899 */ /* 0x000fe20008011404 */
[----:B01----:R-:W-:Y:S11]  /*c7c0*/  @P3 BRA `(.L_x_3217) ;  /* 0x0000000000103947 */ /* 0x003ff60003800000 */
[----:B------:R-:W-:Y:S05]  /*c7d0*/  @!P2 BRA `(.L_x_3217) ;  /* 0x00000000000ca947 */ /* 0x000fea0003800000 */
[----:B------:R-:W2:Y:S04]  /*c7e0*/  LDG.E R3, desc[UR48][R4.64] ;  /* 0x0000003004037981 */ /* 0x000ea8000c1e1900 */
[----:B-----5:R-:W2:Y:S02]  /*c7f0*/  LDG.E R0, desc[UR48][R4.64+0x4] ;  /* 0x0000043004007981 */ /* 0x020ea4000c1e1900 */
[----:B--2---:R-:W-:-:S07]  /*c800*/  IMAD.IADD R0, R0, 0x1, -R3 ;  /* 0x0000000100007824 */ /* 0x004fce00078e0a03 */
.L_x_3217:
        /* <DEDUP_REMOVED lines=16> */
[----:B------:R-:W-:Y:S02]  /*c910*/  UMOV UR7, UR9 ;  /* 0x0000000900077c82 */ /* 0x000fe40008000000 */
[----:B------:R-:W-:Y:S02]  /*c920*/  UIMAD.WIDE.U32 UR6, UR40, UR12, UR6 ;  /* 0x0000000c280672a5 */ /* 0x000fe4000f8e0006 */
[----:B------:R-:W-:-:S03]  /*c930*/  UIMAD UR8, UR40, UR13, UR8 ;  /* 0x0000000d280872a4 */ /* 0x000fc6000f8e0208 */
[----:B------:R-:W-:Y:S02]  /*c940*/  ULDC.64 UR12, c[0x0][0xb98] ;  /* 0x0002e600000c7ab9 */ /* 0x000fe40000000a00 */
[----:B------:R-:W0:Y:S01]  /*c950*/  @P1 LDC R4, c[0x0][0xbec] ;  /* 0x0002fb00ff041b82 */ /* 0x000e220000000800 */
[----:B------:R-:W-:Y:S02]  /*c960*/  UIADD3 UR7, UR7, UR8, URZ ;  /* 0x0000000807077290 */ /* 0x000fe4000fffe03f */
[----:B------:R-:W-:Y:S02]  /*c970*/  UIMAD UR8, UR37, UR12, URZ ;  /* 0x0000000c250872a4 */ /* 0x000fe4000f8e023f */
[----:B------:R-:W-:Y:S02]  /*c980*/  UIMAD.WIDE.U32 UR6, UR36, UR12, UR6 ;  /* 0x0000000c240672a5 */ /* 0x000fe4000f8e0006 */
[----:B------:R-:W-:Y:S01]  /*c990*/  UIMAD UR8, UR36, UR13, UR8 ;  /* 0x0000000d240872a4 */ /* 0x000fe2000f8e0208 */
[----:B------:R-:W1:Y:S02]  /*c9a0*/  @P1 LDC R8, c[0x0][0xbf0] ;  /* 0x0002fc00ff081b82 */ /* 0x000e640000000800 */
[----:B------:R-:W-:Y:S01]  /*c9b0*/  ULDC.64 UR12, c[0x0][0xb88] ;  /* 0x0002e200000c7ab9 */ /* 0x000fe20000000a00 */
[----:B0-----:R-:W-:-:S04]  /*c9c0*/  @P1 IMAD.HI.U32 R3, R5, R4, RZ ;  /* 0x0000000405031227 */ /* 0x001fc800078e00ff */
[----:B------:R-:W-:Y:S01]  /*c9d0*/  IMAD.MOV.U32 R4, RZ, RZ, R5 ;  /* 0x000000ffff047224 */ /* 0x000fe200078e0005 */
        /* <DEDUP_REMOVED lines=17> */
.L_x_3219:
[----:B------:R-:W-:Y:S05]  /*caf0*/  BSYNC B1 ;  /* 0x0000000000017941 */ /* 0x000fea0003800000 */
.L_x_3218:
[----:B------:R-:W1:Y:S01]  /*cb00*/  @P0 LDC R5, c[0x0][0xbf0] ;  /* 0x0002fc00ff050b82 */ /* 0x000e620000000800 */
[----:B------:R-:W-:Y:S01]  /*cb10*/  ULDC.64 UR12, c[0x0][0xaa0] ;  /* 0x0002a800000c7ab9 */ /* 0x000fe20000000a00 */
[----:B0-----:R-:W-:Y:S01]  /*cb20*/  IMAD R3, R18, 0x20, R19 ;  /* 0x0000002012037824 */ /* 0x001fe200078e0213 */
[----:B------:R-:W-:Y:S01]  /*cb30*/  UIMAD UR8, UR9, UR12, URZ ;  /* 0x0000000c090872a4 */ /* 0x000fe2000f8e023f */
[----:B------:R-:W-:Y:S01]  /*cb40*/  IMAD.U32 R8, RZ, RZ, UR39 ;  /* 0x00000027ff087e24 */ /* 0x000fe2000f8e00ff */
[----:B------:R-:W-:Y:S01]  /*cb50*/  UIMAD.WIDE.U32 UR6, UR4, UR12, URZ ;  /* 0x0000000c040672a5 */ /* 0x000fe2000f8e003f */
[----:B------:R-:W-:Y:S01]  /*cb60*/  BSSY B1, `(.L_x_3220) ;  /* 0x000003d000017945 */ /* 0x000fe20003800000 */
[----:B------:R-:W-:Y:S01]  /*cb70*/  UIMAD UR8, UR4, UR13, UR8 ;  /* 0x0000000d040872a4 */ /* 0x000fe2000f8e0208 */
[----:B------:R-:W-:Y:S02]  /*cb80*/  IMAD R8, R8, 0x80, R3 ;  /* 0x0000008008087824 */ /* 0x000fe400078e0203 */
[----:B------:R-:W-:Y:S01]  /*cb90*/  ULDC.64 UR12, c[0x0][0xae8] ;  /* 0x0002ba00000c7ab9 */ /* 0x000fe20000000a00 */
[----:B------:R-:W-:Y:S01]  /*cba0*/  UIADD3 UR7, UR7, UR8, URZ ;  /* 0x0000000807077290 */ /* 0x000fe2000fffe03f */
[----:B------:R-:W-:Y:S01]  /*cbb0*/  @P0 IMAD.HI.U32 R4, R8, R9, RZ ;  /* 0x0000000908040227 */ /* 0x000fe200078e00ff */
[----:B------:R-:W-:-:S02]  /*cbc0*/  UIMAD UR4, UR10, UR12, URZ ;  /* 0x0000000c0a0472a4 */ /* 0x000fc4000f8e023f */
        /* <DEDUP_REMOVED lines=36> */
[----:B------:R-:W-:Y:S01]  /*ce10*/  LEA.HI.X R3, R4, UR7, R3, 0x1, P3 ;  /* 0x0000000704037c11 */ /* 0x000fe200098f0c03 */
[----:B------:R0:W1:Y:S03]  /*ce20*/  SHFL.IDX PT, R5, R6, RZ, 0x181f ;  /* 0x00181fff06057589 */ /* 0x00006600000e0000 */
[----:B------:R-:W-:Y:S02]  /*ce30*/  ISETP.GE.AND P0, PT, R0, R11, PT ;  /* 0x0000000b0000720c */ /* 0x000fe40003f06270 */
[----:B------:R0:W2:Y:S01]  /*ce40*/  SHFL.IDX PT, R0, R3, RZ, 0x181f ;  /* 0x00181fff03007589 */ /* 0x0000a200000e0000 */
[----:B------:R-:W-:Y:S10]  /*ce50*/  @P2 BRA `(.L_x_3221) ;  /* 0x0000000000342947 */ /* 0x000ff40003800000 */
        /* <DEDUP_REMOVED lines=9> */
[----:B------:R3:W-:Y:S01]  /*cef0*/  @!P4 ST.E.128 desc[UR48][R12.64], RZ ;  /* 0x000000ff0c00c985 */ /* 0x0007e2000c101d30 */
[----:B------:R-:W-:-:S03]  /*cf00*/  @!P2 LEA.HI.X R5, R17, R0, R225, 0x1, P6 ;  /* 0x000000001105a211 */ /* 0x000fc600030f0ce1 */
[----:B------:R3:W-:Y:S04]  /*cf10*/  @!P3 ST.E.128 desc[UR48][R14.64], RZ ;  /* 0x000000ff0e00b985 */ /* 0x0007e8000c101d30 */
[----:B------:R3:W-:Y:S02]  /*cf20*/  @!P2 ST.E.128 desc[UR48][R4.64], RZ ;  /* 0x000000ff0400a985 */ /* 0x0007e4000c101d30 */
.L_x_3221:
[----:B------:R-:W-:Y:S05]  /*cf30*/  BSYNC B1 ;  /* 0x0000000000017941 */ /* 0x000fea0003800000 */
.L_x_3220:
[----:B--2---:R2:W4:Y:S01]  /*cf40*/  SHFL.IDX PT, R0, R3, 0x1, 0x181f ;  /* 0x00381f0003007f89 */ /* 0x00452200000e0000 */
[----:B------:R-:W-:Y:S03]  /*cf50*/  BSSY B1, `(.L_x_3222) ;  /* 0x0000010000017945 */ /* 0x000fe60003800000 */
[----:B-1-3--:R2:W1:Y:S01]  /*cf60*/  SHFL.IDX PT, R5, R6, 0x1, 0x181f ;  /* 0x00381f0006057f89 */ /* 0x00a46200000e0000 */
[----:B------:R-:W-:Y:S05]  /*cf70*/  @P1 BRA `(.L_x_3223) ;  /* 0x0000000000341947 */ /* 0x000fea0003800000 */
[----:B------:R-:W-:Y:S02]  /*cf80*/  ULDC UR4, c[0x0][0xac8] ;  /* 0x0002b20000047ab9 */ /* 0x000fe40000000800 */
[----:B------:R-:W-:Y:S02]  /*cf90*/  ISETP.GE.AND P4, PT, R2, UR4, PT ;  /* 0x0000000402007c0c */ /* 0x000fe4000bf86270 */
[----:B------:R-:W-:Y:S02]  /*cfa0*/  ISETP.GE.AND P5, PT, R16, UR4, PT ;  /* 0x0000000410007c0c */ /* 0x000fe4000bfa6270 */
[----:B------:R-:W-:-:S09]  /*cfb0*/  ISETP.GE.AND P6, PT, R17, UR4, PT ;  /* 0x0000000411007c0c */ /* 0x000fd2000bfc6270 */
[-C--:B-1----:R-:W-:Y:S02]  /*cfc0*/  @!P4 LEA R12, P1, R2, R5.reuse, 0x1 ;  /* 0x00000005020cc211 */ /* 0x082fe400078208ff */
[-C--:B------:R-:W-:Y:S02]  /*cfd0*/  @!P5 LEA R14, P2, R16, R5.reuse, 0x1 ;  /* 0x00000005100ed211 */ /* 0x080fe400078408ff */
[C---:B------:R-:W-:Y:S02]  /*cfe0*/  @!P6 LEA R4, P3, R17.reuse, R5, 0x1 ;  /* 0x000000051104e211 */ /* 0x040fe400078608ff */
[-C--:B----4-:R-:W-:Y:S02]  /*cff0*/  @!P4 LEA.HI.X R13, R2, R0.reuse, R227, 0x1, P1 ;  /* 0x00000000020dc211 */ /* 0x090fe400008f0ce3 */
[-C--:B------:R-:W-:Y:S02]  /*d000*/  @!P5 LEA.HI.X R15, R16, R0.reuse, R226, 0x1, P2 ;  /* 0x00000000100fd211 */ /* 0x080fe400010f0ce2 */
[----:B------:R-:W-:Y:S01]  /*d010*/  @!P6 LEA.HI.X R5, R17, R0, R225, 0x1, P3 ;  /* 0x000000001105e211 */ /* 0x000fe200018f0ce1 */
[----:B------:R3:W-:Y:S04]  /*d020*/  @!P4 ST.E.128 desc[UR48][R12.64], RZ ;  /* 0x000000ff0c00c985 */ /* 0x0007e8000c101d30 */
[----:B------:R3:W-:Y:S04]  /*d030*/  @!P5 ST.E.128 desc[UR48][R14.64], RZ ;  /* 0x000000ff0e00d985 */ /* 0x0007e8000c101d30 */
[----:B------:R3:W-:Y:S02]  /*d040*/  @!P6 ST.E.128 desc[UR48][R4.64], RZ ;  /* 0x000000ff0400e985 */ /* 0x0007e4000c101d30 */
.L_x_3223:
[----:B------:R-:W-:Y:S05]  /*d050*/  BSYNC B1 ;  /* 0x0000000000017941 */ /* 0x000fea0003800000 */
.L_x_3222:
[----:B----4-:R4:W0:Y:S01]  /*d060*/  SHFL.IDX PT, R0, R3, 0x2, 0x181f ;  /* 0x00581f0003007f89 */ /* 0x01082200000e0000 */
        /* <DEDUP_REMOVED lines=10> */
[-C--:B0-----:R-:W-:Y:S02]  /*d110*/  @!P3 LEA.HI.X R13, R2, R0.reuse, R227, 0x1, P0 ;  /* 0x00000000020db211 */ /* 0x081fe400000f0ce3 */
[-C--:B------:R-:W-:Y:S02]  /*d120*/  @!P4 LEA.HI.X R15, R16, R0.reuse, R226, 0x1, P1 ;  /* 0x00000000100fc211 */ /* 0x080fe400008f0ce2 */
[----:B------:R-:W-:Y:S01]  /*d130*/  @!P5 LEA.HI.X R5, R17, R0, R225, 0x1, P2 ;  /* 0x000000001105d211 */ /* 0x000fe200010f0ce1 */
[----:B------:R3:W-:Y:S04]  /*d140*/  @!P3 ST.E.128 desc[UR48][R12.64], RZ ;  /* 0x000000ff0c00b985 */ /* 0x0007e8000c101d30 */
[----:B------:R3:W-:Y:S04]  /*d150*/  @!P4 ST.E.128 desc[UR48][R14.64], RZ ;  /* 0x000000ff0e00c985 */ /* 0x0007e8000c101d30 */
[----:B------:R3:W-:Y:S02]  /*d160*/  @!P5 ST.E.128 desc[UR48][R4.64], RZ ;  /* 0x000000ff0400d985 */ /* 0x0007e4000c101d30 */
.L_x_3225:
[----:B------:R-:W-:Y:S05]  /*d170*/  BSYNC B1 ;  /* 0x0000000000017941 */ /* 0x000fea0003800000 */
.L_x_3224:
        /* <DEDUP_REMOVED lines=18> */
.L_x_3216:
[----:B------:R-:W-:Y:S05]  /*d2a0*/  BSYNC B0 ;  /* 0x0000000000007941 */ /* 0x000fea0003800000 */
.L_x_3207:
[----:B------:R-:W-:Y:S02]  /*d2b0*/  ULDC UR4, c[0x0][0xc3c] ;  /* 0x00030f0000047ab9 */ /* 0x000fe40000000800 */
[----:B------:R-:W-:-:S13]  /*d2c0*/  ISETP.GE.AND P0, PT, R63, UR4, PT ;  /* 0x000000043f007c0c */ /* 0x000fda000bf06270 */
[----:B------:R-:W-:Y:S05]  /*d2d0*/  @!P0 BRA `(.L_x_3226) ;  /* 0xffffff3800d88947 */ /* 0x000fea000383ffff */
[----:B------:R-:W-:Y:S05]  /*d2e0*/  EXIT ;  /* 0x000000000000794d */ /* 0x000fea0003800000 */
.L_x_3181:
        /* <DEDUP_REMOVED lines=22> */
.L_x_3227:
        /* <DEDUP_REMOVED lines=41> */
.L_x_3233:
        /* <DEDUP_REMOVED lines=14> */
.L_x_3232:
[----:B------:R-:W-:Y:S05]  /*d7c0*/  BSYNC B0 ;  /* 0x0000000000007941 */ /* 0x000fea0003800000 */
.L_x_3231:
        /* <DEDUP_REMOVED lines=22> */
.L_x_3229:
        /* <DEDUP_REMOVED lines=17> */
.L_x_3234:
        /* <DEDUP_REMOVED lines=28> */
.L_x_3230:
[----:B------:R0:W-:Y:S01]  /*dc00*/  STL [R1+0x20], R4 ;  /* 0x0000200401007387 */ /* 0x0001e20000100800 */
[----:B------:R-:W-:-:S03]  /*dc10*/  UMOV UR36, URZ ;  /* 0x0000003f00247c82 */ /* 0x000fc60008000000 */
[----:B------:R0:W-:Y:S02]  /*dc20*/  STL [R1+0x24], RZ ;  /* 0x000024ff01007387 */ /* 0x0001e40000100800 */
.L_x_3235:
        /* <DEDUP_REMOVED lines=11> */
.L_x_3228:
        /* <DEDUP_REMOVED lines=8> */
[----:B------:R-:W2:Y:S01]  /*dd60*/  S2R R10, SR_TID.X ;  /* 0x00000000000a7919 */ /* 0x000ea20000002100 */
[----:B------:R-:W3:Y:S01]  /*dd70*/  S2UR UR5, SR_CgaCtaId ;  /* 0x00000000000579c3 */ /* 0x000ee20000008800 */
[----:B------:R-:W-:Y:S01]  /*dd80*/  UMOV UR4, 0x400 ;  /* 0x0000040000047882 */ /* 0x000fe20000000000 */
[----:B------:R-:W-:Y:S01]  /*dd90*/  ULDC UR43, c[0x0][0xc] ;  /* 0x00000300002b7ab9 */ /* 0x000fe20000000800 */
[----:B------:R-:W-:Y:S02]  /*dda0*/  ULOP3.LUT UR39, UR38, 0x1, URZ, 0xfc, !UPT ;  /* 0x0000000126277892 */ /* 0x000fe4000f8efc3f */
[----:B------:R-:W-:Y:S01]  /*ddb0*/  ULOP3.LUT UR44, UR38, 0x2, URZ, 0xfc, !UPT ;  /* 0x00000002262c7892 */ /* 0x000fe2000f8efc3f */
[----:B------:R-:W-:Y:S01]  /*ddc0*/  ULDC.64 UR52, c[0x0][0x198] ;  /* 0x0000660000347ab9 */ /* 0x000fe20000000a00 */
[----:B---3--:R-:W-:-:S06]  /*ddd0*/  ULEA UR4, UR5, UR4, 0x18 ;  /* 0x0000000405047291 */ /* 0x008fcc000f8ec03f */
[----:B------:R-:W-:Y:S01]  /*dde0*/  IMAD.U32 R17, RZ, RZ, UR4 ;  /* 0x00000004ff117e24 */ /* 0x000fe2000f8e00ff */
[----:B--2---:R-:W-:Y:S01]  /*ddf0*/  SHF.R.U32.HI R0, RZ, 0x1, R10 ;  /* 0x00000001ff007819 */ /* 0x004fe2000001160a */
[C---:B-1----:R-:W-:Y:S01]  /*de00*/  IMAD.SHL.U32 R4, R10.reuse, 0x40, RZ ;  /* 0x000000400a047824 */ /* 0x042fe200078e00ff */
[C---:B------:R-:W-:Y:S01]  /*de10*/  LOP3.LUT R9, R10.reuse, 0x7f, RZ, 0xc0, !PT ;  /* 0x0000007f0a097812 */ /* 0x040fe200078ec0ff */
[----:B------:R-:W-:-:S03]  /*de20*/  IMAD.SHL.U32 R5, R10, 0x2, RZ ;  /* 0x000000020a057824 */ /* 0x000fc600078e00ff */
[----:B------:R-:W-:-:S04]  /*de30*/  LOP3.LUT R3, R4, 0x180, RZ, 0xc0, !PT ;  /* 0x0000018004037812 */ /* 0x000fc800078ec0ff */
[----:B------:R-:W-:Y:S01]  /*de40*/  LOP3.LUT R3, R3, 0x30, R0, 0xf8, !PT ;  /* 0x0000003003037812 */ /* 0x000fe200078ef800 */
[----:B------:R-:W-:-:S05]  /*de50*/  IMAD.SHL.U32 R0, R10, 0x10, RZ ;  /* 0x000000100a007824 */ /* 0x000fca00078e00ff */
[----:B0-----:R-:W-:-:S04]  /*de60*/  LOP3.LUT R2, R0, 0x1b0, RZ, 0xc0, !PT ;  /* 0x000001b000027812 */ /* 0x001fc800078ec0ff */
[----:B------:R-:W-:Y:S01]  /*de70*/  LOP3.LUT R6, R2, 0x30, R5, 0x78, !PT ;  /* 0x0000003002067812 */ /* 0x000fe200078e7805 */
[----:B------:R-:W-:-:S05]  /*de80*/  IMAD.SHL.U32 R2, R9, 0x10, RZ ;  /* 0x0000001009027824 */ /* 0x000fca00078e00ff */
[----:B------:R-:W-:Y:S01]  /*de90*/  LOP3.LUT R7, R2, 0x600, RZ, 0xc0, !PT ;  /* 0x0000060002077812 */ /* 0x000fe200078ec0ff */
[----:B------:R-:W-:-:S05]  /*dea0*/  IMAD.SHL.U32 R2, R10, 0x8, RZ ;  /* 0x000000080a027824 */ /* 0x000fca00078e00ff */
[----:B------:R-:W-:Y:S02]  /*deb0*/  LOP3.LUT R5, R3, 0x30, R2, 0x78, !PT ;  /* 0x0000003003057812 */ /* 0x000fe400078e7802 */
[----:B------:R-:W-:Y:S02]  /*dec0*/  LOP3.LUT R3, R7, 0x40, R0, 0xf8, !PT ;  /* 0x0000004007037812 */ /* 0x000fe400078ef800 */
[----:B------:R-:W-:Y:S02]  /*ded0*/  LOP3.LUT R4, R5, 0x640, R4, 0xf8, !PT ;  /* 0x0000064005047812 */ /* 0x000fe400078ef804 */
[----:B------:R-:W-:Y:S01]  /*dee0*/  LOP3.LUT R2, R3, R6, RZ, 0xfc, !PT ;  /* 0x0000000603027212 */ /* 0x000fe200078efcff */
[----:B------:R-:W-:Y:S01]  /*def0*/  IMAD.SHL.U32 R3, R10, 0x20, RZ ;  /* 0x000000200a037824 */ /* 0x000fe200078e00ff */
[----:B------:R-:W-:Y:S01]  /*df00*/  LOP3.LUT R0, R0, 0x30, RZ, 0xc0, !PT ;  /* 0x0000003000007812 */ /* 0x000fe200078ec0ff */
[----:B------:R0:W-:Y:S03]  /*df10*/  STL [R1], R4 ;  /* 0x0000000401007387 */ /* 0x0001e60000100800 */
[----:B------:R-:W-:Y:S01]  /*df20*/  LOP3.LUT R8, R7, 0x60, R3, 0xf8, !PT ;  /* 0x0000006007087812 */ /* 0x000fe200078ef803 */
[----:B------:R-:W-:Y:S01]  /*df30*/  IMAD.SHL.U32 R7, R10, 0x4, RZ ;  /* 0x000000040a077824 */ /* 0x000fe200078e00ff */
[----:B------:R-:W-:-:S02]  /*df40*/  LOP3.LUT R6, R3, 0x80, RZ, 0xc0, !PT ;  /* 0x0000008003067812 */ /* 0x000fc400078ec0ff */
[----:B------:R-:W-:Y:S02]  /*df50*/  LOP3.LUT R19, R8, 0x100, R3, 0xf8, !PT ;  /* 0x0000010008137812 */ /* 0x000fe400078ef803 */
[----:B------:R-:W-:Y:S02]  /*df60*/  LOP3.LUT R6, R6, 0x10, R10, 0xf8, !PT ;  /* 0x0000001006067812 */ /* 0x000fe400078ef80a */
[----:B0-----:R-:W-:Y:S02]  /*df70*/  SHF.R.U32.HI R4, RZ, 0x2, R9 ;  /* 0x00000002ff047819 */ /* 0x001fe40000011609 */
[----:B------:R-:W-:Y:S02]  /*df80*/  LOP3.LUT R6, R6, 0x10, R7, 0x78, !PT ;  /* 0x0000001006067812 */ /* 0x000fe400078e7807 */
[----:B------:R-:W-:Y:S01]  /*df90*/  LOP3.LUT R4, R4, 0x60, R3, 0xf8, !PT ;  /* 0x0000006004047812 */ /* 0x000fe200078ef803 */
[----:B------:R-:W-:Y:S01]  /*dfa0*/  IMAD.IADD R3, R17, 0x1, R2 ;  /* 0x0000000111037824 */ /* 0x000fe200078e0202 */
[----:B------:R-:W-:Y:S01]  /*dfb0*/  LOP3.LUT R19, R19, R6, RZ, 0xfc, !PT ;  /* 0x0000000613137212 */ /* 0x000fe200078efcff */
[----:B------:R-:W-:-:S03]  /*dfc0*/  IMAD.MOV.U32 R2, RZ, RZ, 0x1 ;  /* 0x00000001ff027424 */ /* 0x000fc600078e00ff */
[----:B------:R-:W-:Y:S04]  /*dfd0*/  STL [R1+0x1c], R3 ;  /* 0x00001c0301007387 */ /* 0x000fe80000100800 */
[----:B------:R-:W-:Y:S04]  /*dfe0*/  STL [R1+0x4], RZ ;  /* 0x000004ff01007387 */ /* 0x000fe80000100800 */
[----:B------:R0:W-:Y:S04]  /*dff0*/  STL [R1+0xc], R2 ;  /* 0x00000c0201007387 */ /* 0x0001e80000100800 */
[----:B------:R1:W-:Y:S01]  /*e000*/  STL [R1+0x28], RZ ;  /* 0x000028ff01007387 */ /* 0x0003e20000100800 */
[----:B0-----:R-:W-:-:S02]  /*e010*/  LOP3.LUT R2, R0, 0x40, RZ, 0xfc, !PT ;  /* 0x0000004000027812 */ /* 0x001fc400078efcff */
[----:B-1----:R-:W-:-:S07]  /*e020*/  LOP3.LUT R0, R0, 0x80, RZ, 0xfc, !PT ;  /* 0x0000008000007812 */ /* 0x002fce00078efcff */
.L_x_3309:
[----:B------:R-:W-:Y:S01]  /*e030*/  ULDC.64 UR4, c[0x0][0xc88] ;  /* 0x0003220000047ab9 */ /* 0x000fe20000000a00 */
[----:B------:R-:W-:Y:S01]  /*e040*/  ULDC.64 UR6, c[0x0][0xa18] ;  /* 0x0002860000067ab9 */ /* 0x000fe20000000a00 */
[----:B------:R-:W-:-:S06]  /*e050*/  UIMAD.WIDE UR4, UR45, 0x4, UR4 ;  /* 0x000000042d0478a5 */ /* 0x000fcc000f8e0204 */
[----:B------:R-:W-:Y:S02]  /*e060*/  IMAD.U32 R2, RZ, RZ, UR4 ;  /* 0x00000004ff027e24 */ /* 0x000fe4000f8e00ff */
[----:B------:R-:W-:Y:S01]  /*e070*/  IMAD.U32 R3, RZ, RZ, UR5 ;  /* 0x00000005ff037e24 */ /* 0x000fe2000f8e00ff */
[----:B------:R-:W-:Y:S01]  /*e080*/  UISETP.NE.U32.AND UP0, UPT, UR6, URZ, UPT ;  /* 0x0000003f0600728c */ /* 0x000fe2000bf05070 */
[----:B------:R-:W-:Y:S01]  /*e090*/  ULDC UR8, c[0x0][0x288] ;  /* 0x0000a20000087ab9 */ /* 0x000fe20000000800 */
[----:B------:R-:W-:Y:S02]  /*e0a0*/  ULDC.64 UR4, c[0x0][0xa28] ;  /* 0x00028a0000047ab9 */ /* 0x000fe40000000a00 */
[----:B------:R-:W2:Y:S01]  /*e0b0*/  LDG.E R2, desc[UR48][R2.64] ;  /* 0x0000003002027981 */ /* 0x000ea2000c1e1900 */
[----:B------:R-:W-:Y:S01]  /*e0c0*/  UISETP.NE.AND.EX UP0, UPT, UR7, URZ, UPT, UP0 ;  /* 0x0000003f0700728c */ /* 0x000fe2000bf05300 */
[----:B------:R-:W-:Y:S01]  /*e0d0*/  IMAD.U32 R0, RZ, RZ, UR8 ;  /* 0x00000008ff007e24 */ /* 0x000fe2000f8e00ff */
[----:B------:R-:W-:-:S04]  /*e0e0*/  UISETP.NE.U32.AND UP1, UPT, UR4, URZ, UPT ;  /* 0x0000003f0400728c */ /* 0x000fc8000bf25070 */
[----:B------:R-:W-:Y:S01]  /*e0f0*/  PLOP3.LUT P3, PT, PT, PT, UP0, 0x80, 0x0 ;  /* 0x000000000000781c */ /* 0x000fe20003f6f008 */
[----:B------:R-:W-:-:S06]  /*e100*/  UISETP.NE.AND.EX UP1, UPT, UR5, URZ, UPT, UP1 ;  /* 0x0000003f0500728c */ /* 0x000fcc000bf25310 */
        /* <DEDUP_REMOVED lines=8> */
[----:B------:R-:W-:Y:S01]  /*e190*/  IMAD.U32 R2, RZ, RZ, UR6 ;  /* 0x00000006ff027e24 */ /* 0x000fe2000f8e00ff */
[----:B------:R-:W-:-:S03]  /*e1a0*/  @UP1 ULEA.HI.X UR5, UR46, UR5, UR50, 0x2, UP2 ;  /* 0x000000052e051291 */ /* 0x000fc600090f1432 */
[----:B------:R-:W-:Y:S01]  /*e1b0*/  IMAD.U32 R3, RZ, RZ, UR7 ;  /* 0x00000007ff037e24 */ /* 0x000fe2000f8e00ff */
[----:B------:R-:W-:-:S04]  /*e1c0*/  ULDC.64 UR6, c[0x0][0xa08] ;  /* 0x0002820000067ab9 */ /* 0x000fc80000000a00 */
[----:B0-----:R0:W2:Y:S01]  /*e1d0*/  @P3 LDG.E R0, desc[UR48][R2.64] ;  /* 0x0000003002003981 */ /* 0x0010a2000c1e1900 */
        /* <DEDUP_REMOVED lines=8> */
[----:B-1----:R0:W3:Y:S01]  /*e260*/  @P2 LDG.E R7, desc[UR48][R2.64] ;  /* 0x0000003002072981 */ /* 0x0020e2000c1e1900 */
[----:B------:R-:W-:Y:S01]  /*e270*/  ISETP.NE.AND.EX P0, PT, RZ, UR5, PT, P0 ;  /* 0x00000005ff007c0c */ /* 0x000fe2000bf05300 */
[----:B------:R-:W-:Y:S01]  /*e280*/  UIADD3.X UR5, UR51, UR5, URZ, UP0, !UPT ;  /* 0x0000000533057290 */ /* 0x000fe200087fe43f */
[----:B------:R-:W-:Y:S01]  /*e290*/  IMAD.U32 R4, RZ, RZ, UR6 ;  /* 0x00000006ff047e24 */ /* 0x000fe2000f8e00ff */
[----:B------:R-:W-:Y:S01]  /*e2a0*/  UIADD3.X UR7, UR51, UR7, URZ, UP1, !UPT ;  /* 0x0000000733077290 */ /* 0x000fe20008ffe43f */
[----:B0-----:R-:W-:-:S03]  /*e2b0*/  IMAD.U32 R2, RZ, RZ, UR4 ;  /* 0x00000004ff027e24 */ /* 0x001fc6000f8e00ff */
[----:B------:R-:W-:Y:S02]  /*e2c0*/  IMAD.U32 R3, RZ, RZ, UR5 ;  /* 0x00000005ff037e24 */ /* 0x000fe4000f8e00ff */
[----:B------:R-:W-:-:S05]  /*e2d0*/  IMAD.U32 R5, RZ, RZ, UR7 ;  /* 0x00000007ff057e24 */ /* 0x000fca000f8e00ff */
[----:B------:R0:W5:Y:S04]  /*e2e0*/  @P1 LDG.E R6, desc[UR48][R4.64] ;  /* 0x0000003004061981 */ /* 0x000168000c1e1900 */
[----:B--2---:R1:W-:Y:S04]  /*e2f0*/  STL [R1+0x8], R0 ;  /* 0x0000080001007387 */ /* 0x0043e80000100800 */
[----:B-1----:R0:W5:Y:S01]  /*e300*/  @P0 LDG.E R0, desc[UR48][R2.64] ;  /* 0x0000003002000981 */ /* 0x002162000c1e1900 */
[----:B------:R-:W-:Y:S01]  /*e310*/  UMOV UR41, URZ ;  /* 0x0000003f00297c82 */ /* 0x000fe20008000000 */
[----:B---3--:R-:W-:Y:S01]  /*e320*/  @P2 R2UR UR41, R7 ;  /* 0x00000000072922ca */ /* 0x008fe200000e0000 */
[----:B------:R-:W-:-:S14]  /*e330*/  @P3 BRA `(.L_x_3237) ;  /* 0x0000000000143947 */ /* 0x000fdc0003800000 */
[----:B------:R-:W-:Y:S05]  /*e340*/  @!P0 BRA `(.L_x_3237) ;  /* 0x0000000000108947 */ /* 0x000fea0003800000 */
[----:B------:R-:W2:Y:S04]  /*e350*/  LDG.E R7, desc[UR48][R2.64] ;  /* 0x0000003002077981 */ /* 0x000ea8000c1e1900 */
[----:B0-----:R-:W2:Y:S02]  /*e360*/  LDG.E R2, desc[UR48][R2.64+0x4] ;  /* 0x0000043002027981 */ /* 0x001ea4000c1e1900 */
[----:B--2---:R-:W-:-:S05]  /*e370*/  IMAD.IADD R2, R2, 0x1, -R7 ;  /* 0x0000000102027824 */ /* 0x004fca00078e0a07 */
[----:B------:R1:W-:Y:S02]  /*e380*/  STL [R1+0x8], R2 ;  /* 0x0000080201007387 */ /* 0x0003e40000100800 */
.L_x_3237:
        /* <DEDUP_REMOVED lines=17> */
[----:B--2---:R-:W-:Y:S11]  /*e4a0*/  @!P0 BRA `(.L_x_3238) ;  /* 0x00000000001c8947 */ /* 0x004ff60003800000 */
[----:B------:R-:W-:-:S04]  /*e4b0*/  UIADD3 UR4, UP0, UR47, UR6, URZ ;  /* 0x000000062f047290 */ /* 0x000fc8000ff1e03f */
[----:B------:R-:W-:Y:S02]  /*e4c0*/  UIADD3.X UR5, UR51, UR7, URZ, UP0, !UPT ;  /* 0x0000000733057290 */ /* 0x000fe400087fe43f */
[----:B01----:R-:W-:-:S04]  /*e4d0*/  IMAD.U32 R2, RZ, RZ, UR4 ;  /* 0x00000004ff027e24 */ /* 0x003fc8000f8e00ff */
[----:B------:R-:W-:-:S05]  /*e4e0*/  IMAD.U32 R3, RZ, RZ, UR5 ;  /* 0x00000005ff037e24 */ /* 0x000fca000f8e00ff */
[----:B------:R-:W2:Y:S02]  /*e4f0*/  LDG.E R2, desc[UR48][R2.64] ;  /* 0x0000003002027981 */ /* 0x000ea4000c1e1900 */
[----:B--2---:R-:W-:Y:S01]  /*e500*/  R2UR UR4, R2 ;  /* 0x00000000020472ca */ /* 0x004fe200000e0000 */
[----:B------:R-:W-:-:S14]  /*e510*/  BRA `(.L_x_3239) ;  /* 0x0000000000187947 */ /* 0x000fdc0003800000 */
.L_x_3238:
[----:B------:R-:W-:Y:S05]  /*e520*/  @!P1 BRA `(.L_x_3239) ;  /* 0x0000000000149947 */ /* 0x000fea0003800000 */
[----:B------:R-:W2:Y:S04]  /*e530*/  LDG.E R0, desc[UR48][R4.64] ;  /* 0x0000003004007981 */ /* 0x000ea8000c1e1900 */
[----:B0-----:R-:W3:Y:S01]  /*e540*/  LDG.E R4, desc[UR48][R4.64+0x4] ;  /* 0x0000043004047981 */ /* 0x001ee2000c1e1900 */
[----:B--2---:R-:W-:Y:S02]  /*e550*/  R2UR UR5, R0 ;  /* 0x00000000000572ca */ /* 0x004fe400000e0000 */
[----:B---3--:R-:W-:-:S13]  /*e560*/  R2UR UR4, R4 ;  /* 0x00000000040472ca */ /* 0x008fda00000e0000 */
[----:B------:R-:W-:-:S12]  /*e570*/  UIADD3 UR4, -UR5, UR4, URZ ;  /* 0x0000000405047290 */ /* 0x000fd8000fffe13f */
.L_x_3239:
[----:B------:R-:W-:Y:S01]  /*e580*/  UIADD3 UR41, -UR41, UR4, URZ ;  /* 0x0000000429297290 */ /* 0x000fe2000fffe13f */
[----:B------:R-:W-:Y:S03]  /*e590*/  BSSY B7, `(.L_x_3240) ;  /* 0x000041a000077945 */ /* 0x000fe60003800000 */
[----:B------:R-:W-:Y:S02]  /*e5a0*/  UIADD3 UR4, UR41, 0x9f, URZ ;  /* 0x0000009f29047890 */ /* 0x000fe4000fffe03f */
[----:B------:R-:W-:Y:S02]  /*e5b0*/  ISETP.LT.AND P0, PT, RZ, UR41, PT ;  /* 0x00000029ff007c0c */ /* 0x000fe4000bf01270 */
[----:B------:R-:W-:-:S04]  /*e5c0*/  UIMAD.WIDE UR4, UR4, 0x66666667, URZ ;  /* 0x66666667040478a5 */ /* 0x000fc8000f8e023f */
[----:B------:R-:W-:-:S04]  /*e5d0*/  USHF.R.U32.HI UR40, URZ, 0x1f, UR5 ;  /* 0x0000001f3f287899 */ /* 0x000fc80008011605 */
[----:B------:R-:W-:-:S03]  /*e5e0*/  ULEA.HI.SX32 UR40, UR5, UR40, 0x1a ;  /* 0x0000002805287291 */ /* 0x000fc6000f8fd23f */
[----:B------:R-:W-:Y:S09]  /*e5f0*/  @P0 BRA `(.L_x_3241) ;  /* 0x0000000000480947 */ /* 0x000ff20003800000 */
[----:B------:R-:W2:Y:S02]  /*e600*/  S2R R0, SR_TID.X ;  /* 0x0000000000007919 */ /* 0x000ea40000002100 */
[----:B--2---:R-:W-:-:S04]  /*e610*/  LOP3.LUT R0, R0, 0x7f, RZ, 0xc0, !PT ;  /* 0x0000007f00007812 */ /* 0x004fc800078ec0ff */
[----:B------:R-:W-:-:S13]  /*e620*/  ISETP.NE.AND P0, PT, R0, RZ, PT ;  /* 0x000000ff0000720c */ /* 0x000fda0003f05270 */
[----:B------:R-:W-:Y:S05]  /*e630*/  @P0 BRA `(.L_x_3242) ;  /* 0x00000040003c0947 */ /* 0x000fea0003800000 */
[----:B0-----:R-:W0:Y:S01]  /*e640*/  S2R R3, SR_LANEID ;  /* 0x0000000000037919 */ /* 0x001e220000000000 */
[----:B------:R-:W-:Y:S02]  /*e650*/  VOTEU.ANY UR4, UPT, PT ;  /* 0x0000000000047886 */ /* 0x000fe400038e0100 */
[----:B------:R-:W0:Y:S08]  /*e660*/  FLO.U32 R0, UR4 ;  /* 0x0000000400007d00 */ /* 0x000e3000080e0000 */
[----:B------:R-:W2:Y:S01]  /*e670*/  POPC R5, UR4 ;  /* 0x0000000400057d09 */ /* 0x000ea20008000000 */
[----:B0-----:R-:W-:-:S02]  /*e680*/  ISETP.EQ.U32.AND P0, PT, R0, R3, PT ;  /* 0x000000030000720c */ /* 0x001fc40003f02070 */
[----:B-1----:R-:W2:Y:S11]  /*e690*/  LDC.64 R2, c[0x0][0xc60] ;  /* 0x00031800ff027b82 */ /* 0x002eb60000000a00 */
        /* <DEDUP_REMOVED lines=8> */
.L_x_3241:
[----:B------:R-:W-:Y:S01]  /*e720*/  VIADD R0, R17, 0x24200 ;  /* 0x0002420011007836 */ /* 0x000fe20000000000 */
[----:B------:R-:W-:Y:S04]  /*e730*/  BSSY B6, `(.L_x_3243) ;  /* 0x0000013000067945 */ /* 0x000fe80003800000 */
[----:B------:R-:W-:-:S13]  /*e740*/  LOP3.LUT P0, RZ, R0, 0x1bf, RZ, 0xc0, !PT ;  /* 0x000001bf00ff7812 */ /* 0x000fda000780c0ff */
[----:B------:R-:W-:Y:S05]  /*e750*/  @!P0 BRA `(.L_x_3244) ;  /* 0x0000000000408947 */ /* 0x000fea0003800000 */
[----:B01----:R-:W-:Y:S01]  /*e760*/  MOV R2, 0x0 ;  /* 0x0000000000027802 */ /* 0x003fe20000000f00 */
        /* <DEDUP_REMOVED lines=15> */
.L_x_3244:
[----:B------:R-:W-:Y:S05]  /*e860*/  BSYNC B6 ;  /* 0x0000000000067941 */ /* 0x000fea0003800000 */
.L_x_3243:
        /* <DEDUP_REMOVED lines=23> */
[----:B0-2---:R-:W-:Y:S05]  /*e9e0*/  CALL.ABS.NOINC R2 ;  /* 0x0000000002007343 */ /* 0x005fea0003c00000 */
.L_x_3246:
[----:B------:R-:W-:Y:S05]  /*e9f0*/  BSYNC B6 ;  /* 0x0000000000067941 */ /* 0x000fea0003800000 */
.L_x_3245:
        /* <DEDUP_REMOVED lines=20> */
.L_x_3248:
[----:B------:R-:W-:Y:S05]  /*eb40*/  BSYNC B6 ;  /* 0x0000000000067941 */ /* 0x000fea0003800000 */
.L_x_3247:
[----:B------:R-:W-:Y:S01]  /*eb50*/  LOP3.LUT P6, RZ, R16, 0x1, RZ, 0xc0, !PT ;  /* 0x0000000110ff7812 */ /* 0x000fe200078cc0ff */
[----:B------:R-:W-:-:S12]  /*eb60*/  BSSY B6, `(.L_x_3249) ;  /* 0x0000012000067945 */ /* 0x000fd80003800000 */
        /* <DEDUP_REMOVED lines=17> */
.L_x_3250:
[----:B------:R-:W-:Y:S05]  /*ec80*/  BSYNC B6 ;  /* 0x0000000000067941 */ /* 0x000fea0003800000 */
.L_x_3249:
[----:B------:R-:W3:Y:S01]  /*ec90*/  LDL R8, [R1+0x10] ;  /* 0x0000100001087983 */ /* 0x000ee20000100800 */
[----:B------:R-:W-:Y:S02]  /*eca0*/  ULDC.64 UR4, c[0x0][0x9f8] ;  /* 0x00027e0000047ab9 */ /* 0x000fe40000000a00 */
[----:B------:R-:W-:-:S04]  /*ecb0*/  UISETP.NE.U32.AND UP0, UPT, UR4, URZ, UPT ;  /* 0x0000003f0400728c */ /* 0x000fc8000bf05070 */
[----:B------:R-:W-:-:S06]  /*ecc0*/  UISETP.NE.AND.EX UP0, UPT, UR5, URZ, UPT, UP0 ;  /* 0x0000003f0500728c */ /* 0x000fcc000bf05300 */
[----:B------:R-:W-:-:S05]  /*ecd0*/  PLOP3.LUT P0, PT, PT, PT, UP0, 0x80, 0x0 ;  /* 0x000000000000781c */ /* 0x000fca0003f0f008 */
[----:B------:R-:W-:-:S04]  /*ece0*/  @UP0 UIADD3 UR4, UP1, UR47, UR4, URZ ;  /* 0x000000042f040290 */ /* 0x000fc8000ff3e03f */
[----:B------:R-:W-:Y:S02]  /*ecf0*/  @UP0 UIADD3.X UR5, UR51, UR5, URZ, UP1, !UPT ;  /* 0x0000000533050290 */ /* 0x000fe40008ffe43f */
[----:B01----:R-:W-:-:S04]  /*ed00*/  IMAD.U32 R2, RZ, RZ, UR4 ;  /* 0x00000004ff027e24 */ /* 0x003fc8000f8e00ff */
[----:B------:R-:W-:Y:S01]  /*ed10*/  IMAD.U32 R3, RZ, RZ, UR5 ;  /* 0x00000005ff037e24 */ /* 0x000fe2000f8e00ff */
[----:B------:R-:W0:Y:S01]  /*ed20*/  S2R R0, SR_TID.X ;  /* 0x0000000000007919 */ /* 0x000e220000002100 */
[----:B------:R-:W-:-:S03]  /*ed30*/  ULDC.64 UR4, c[0x0][0xa08] ;  /* 0x0002820000047ab9 */ /* 0x000fc60000000a00 */
[----:B---3--:R1:W3:Y:S01]  /*ed40*/  @P0 LDG.E R8, desc[UR48][R2.64] ;  /* 0x0000003002080981 */ /* 0x0082e2000c1e1900 */
[----:B0-----:R-:W-:-:S04]  /*ed50*/  SHF.R.U32.HI R0, RZ, 0x5, R0 ;  /* 0x00000005ff007819 */ /* 0x001fc80000011600 */
[----:B------:R-:W-:Y:S01]  /*ed60*/  LOP3.LUT R0, R0, 0x3, RZ, 0xc0, !PT ;  /* 0x0000000300007812 */ /* 0x000fe200078ec0ff */
[----:B-1----:R-:W0:Y:S01]  /*ed70*/  LDC.64 R2, c[0x0][0x418] ;  /* 0x00010600ff027b82 */ /* 0x002e220000000a00 */
[----:B---3--:R-:W-:Y:S01]  /*ed80*/  SHF.R.S32.HI R9, RZ, 0x1f, R8 ;  /* 0x0000001fff097819 */ /* 0x008fe20000011408 */
[----:B------:R1:W-:Y:S01]  /*ed90*/  @P0 STL [R1+0x10], R8 ;  /* 0x0000100801000387 */ /* 0x0003e20000100800 */
[----:B0-----:R-:W-:Y:S01]  /*eda0*/  LOP3.LUT P0, RZ, R2, UR4, RZ, 0xfc, !PT ;  /* 0x0000000402ff7c12 */ /* 0x001fe2000f80fcff */
[----:B------:R-:W-:Y:S02]  /*edb0*/  UMOV UR4, 0xffffffff ;  /* 0xffffffff00047882 */ /* 0x000fe40000000000 */
[----:B------:R1:W-:Y:S01]  /*edc0*/  STL [R1+0x18], R9 ;  /* 0x0000180901007387 */ /* 0x0003e20000100800 */
[----:B------:R-:W-:-:S04]  /*edd0*/  LOP3.LUT P0, RZ, R3, UR5, RZ, 0xfc, P0 ;  /* 0x0000000503ff7c12 */ /* 0x000fc8000800fcff */
[----:B--2---:R-:W-:Y:S01]  /*ede0*/  SEL R16, R8, RZ, !P0 ;  /* 0x000000ff08107207 */ /* 0x004fe20004000000 */
[----:B------:R-:W-:Y:S08]  /*edf0*/  BRA.DIV UR4, `(.L_x_3251) ;  /* 0x0000004a04547947 */ /* 0x000ff0000b800000 */
[----:B------:R0:W2:Y:S02]  /*ee00*/  SHFL.IDX PT, R14, R0, RZ, 0x1f ;  /* 0x00001fff000e7589 */ /* 0x0000a400000e0000 */
.L_x_3328:
[----:B0-----:R-:W3:Y:S01]  /*ee10*/  LDL.LU R0, [R1+0x14] ;  /* 0x0000140001007983 */ /* 0x001ee20000300800 */
[----:B------:R-:W-:Y:S02]  /*ee20*/  PLOP3.LUT P1, PT, PT, PT, PT, 0x8, 0x0 ;  /* 0x000000000000781c */ /* 0x000fe40003f2e170 */
[----:B--2---:R-:W-:Y:S02]  /*ee30*/  ISETP.NE.AND P0, PT, R14, RZ, PT ;  /* 0x000000ff0e00720c */ /* 0x004fe40003f05270 */
[----:B---3--:R-:W-:-:S09]  /*ee40*/  LOP3.LUT R0, R0, 0xfffffffe, RZ, 0xc0, !PT ;  /* 0xfffffffe00007812 */ /* 0x008fd200078ec0ff */
        /* <DEDUP_REMOVED lines=8> */
.L_x_3331:
        /* <DEDUP_REMOVED lines=21> */
.L_x_3254:
        /* <DEDUP_REMOVED lines=9> */
.L_x_3332:
        /* <DEDUP_REMOVED lines=8> */
.L_x_3256:
[----:B------:R-:W2:Y:S01]  /*f130*/  LDL R5, [R1+0x4] ;  /* 0x0000040001057983 */ /* 0x000ea20000100800 */
[----:B------:R-:W-:Y:S01]  /*f140*/  IMAD.MOV.U32 R4, RZ, RZ, 0xa0 ;  /* 0x000000a0ff047424 */ /* 0x000fe200078e00ff */
[----:B------:R-:W-:Y:S01]  /*f150*/  R2UR UR33, R3 ;  /* 0x00000000032172ca */ /* 0x000fe200000e0000 */
[----:B------:R-:W-:Y:S01]  /*f160*/  UIADD3 UR4, UP0, UR52, 0x470, URZ ;  /* 0x0000047034047890 */ /* 0x000fe2000ff1e03f */
[----:B-----5:R-:W-:Y:S01]  /*f170*/  R2UR UR37, R16 ;  /* 0x00000000102572ca */ /* 0x020fe200000e0000 */
[----:B------:R-:W-:Y:S01]  /*f180*/  IMAD R0, R0, R4, UR42 ;  /* 0x0000002a00007e24 */ /* 0x000fe2000f8e0204 */
[----:B------:R-:W-:Y:S01]  /*f190*/  UMOV UR6, 0x0 ;  /* 0x0000000000067882 */ /* 0x000fe20000000000 */
[----:B------:R-:W-:Y:S01]  /*f1a0*/  UIADD3.X UR5, URZ, UR53, URZ, UP0, !UPT ;  /* 0x000000353f057290 */ /* 0x000fe200087fe43f */
[----:B------:R-:W-:Y:S02]  /*f1b0*/  UMOV UR7, 0x14f00000 ;  /* 0x14f0000000077882 */ /* 0x000fe40000000000 */
[----:B------:R-:W-:Y:S01]  /*f1c0*/  R2UR UR35, R0 ;  /* 0x00000000002372ca */ /* 0x000fe200000e0000 */
[----:B------:R-:W-:Y:S01]  /*f1d0*/  UMOV UR34, URZ ;  /* 0x0000003f00227c82 */ /* 0x000fe20008000000 */
[----:B------:R-:W-:Y:S01]  /*f1e0*/  UMOV UR18, 0x40 ;  /* 0x0000004000127882 */ /* 0x000fe20000000000 */
[----:B------:R-:W-:Y:S01]  /*f1f0*/  UMOV UR20, UR36 ;  /* 0x0000002400147c82 */ /* 0x000fe20008000000 */
[----:B------:R-:W-:Y:S01]  /*f200*/  UMOV UR10, 0x80 ;  /* 0x00000080000a7882 */ /* 0x000fe20000000000 */
[----:B------:R-:W-:-:S02]  /*f210*/  UIADD3 UR33, UR33, 0x33470, URZ ;  /* 0x0003347021217890 */ /* 0x000fc4000fffe03f */
[----:B------:R-:W-:Y:S01]  /*f220*/  UMOV UR21, UR37 ;  /* 0x0000002500157c82 */ /* 0x000fe20008000000 */
[----:B------:R-:W-:Y:S01]  /*f230*/  UMOV UR12, UR36 ;  /* 0x00000024000c7c82 */ /* 0x000fe20008000000 */
[----:B------:R-:W-:-:S03]  /*f240*/  UMOV UR13, UR37 ;  /* 0x00000025000d7c82 */ /* 0x000fc60008000000 */
[----:B------:R-:W-:Y:S01]  /*f250*/  UMOV UR17, UR33 ;  /* 0x0000002100117c82 */ /* 0x000fe20008000000 */
[----:B------:R-:W-:Y:S01]  /*f260*/  UMOV UR19, UR35 ;  /* 0x0000002300137c82 */ /* 0x000fe20008000000 */
[----:B------:R-:W-:Y:S01]  /*f270*/  UMOV UR9, UR33 ;  /* 0x0000002100097c82 */ /* 0x000fe20008000000 */
[----:B------:R-:W-:Y:S01]  /*f280*/  UMOV UR11, UR35 ;  /* 0x00000023000b7c82 */ /* 0x000fe20008000000 */
[----:B--2---:R-:W-:-:S05]  /*f290*/  IMAD R4, R5, 0x7800, R17 ;  /* 0x0000780005047824 */ /* 0x004fca00078e0211 */
[----:B------:R-:W-:-:S13]  /*f2a0*/  R2UR UR8, R4 ;  /* 0x00000000040872ca */ /* 0x000fda00000e0000 */
[----:B------:R-:W-:Y:S02]  /*f2b0*/  UIADD3 UR32, UR8, 0xf200, URZ ;  /* 0x0000f20008207890 */ /* 0x000fe4000fffe03f */
[----:B------:R-:W-:Y:S02]  /*f2c0*/  UIADD3 UR16, UR8, 0x11a00, URZ ;  /* 0x00011a0008107890 */ /* 0x000fe4000fffe03f */
[----:B------:R-:W-:-:S05]  /*f2d0*/  UIADD3 UR8, UR8, 0x14200, URZ ;  /* 0x0001420008087890 */ /* 0x000fca000fffe03f */
[----:B------:R1:W-:Y:S02]  /*f2e0*/  UTMALDG.4D [UR32], [UR4], desc[UR6] ;  /* 0x00000620040075b4 */ /* 0x0003e40008019000 */
[----:B------:R1:W-:Y:S02]  /*f2f0*/  UTMALDG.4D [UR16], [UR4], desc[UR6] ;  /* 0x00000610040075b4 */ /* 0x0003e40008019000 */
[----:B------:R1:W-:Y:S01]  /*f300*/  UTMALDG.4D [UR8], [UR4], desc[UR6] ;  /* 0x00000608040075b4 */ /* 0x0003e20008019000 */
[----:B------:R-:W2:Y:S02]  /*f310*/  SYNCS.PHASECHK.TRANS64.TRYWAIT P0, [R3+URZ+0x33440], R2 ;  /* 0x03344002030075a7 */ /* 0x000ea4000800017f */
[----:B-12---:R-:W-:Y:S05]  /*f320*/  @!P0 BRA `(.L_x_3257) ;  /* 0x00000044005c8947 */ /* 0x006fea0003800000 */
.L_x_3333:
        /* <DEDUP_REMOVED lines=8> */
.L_x_3258:
        /* <DEDUP_REMOVED lines=33> */
.L_x_3252:
[----:B------:R-:W-:Y:S05]  /*f5c0*/  WARPSYNC.ALL ;  /* 0x0000000000007948 */ /* 0x000fea0003800000 */
[----:B0-----:R-:W-:Y:S01]  /*f5d0*/  VIADD R0, R17, 0x1e200 ;  /* 0x0001e20011007836 */ /* 0x001fe20000000000 */
[----:B---3--:R-:W-:Y:S01]  /*f5e0*/  USHF.R.S32.HI UR4, URZ, 0x1f, UR54 ;  /* 0x0000001f3f047899 */ /* 0x008fe20008011436 */
        /* <DEDUP_REMOVED lines=31> */
.L_x_3260:
[----:B------:R-:W-:Y:S05]  /*f7e0*/  BSYNC B6 ;  /* 0x0000000000067941 */ /* 0x000fea0003800000 */
.L_x_3259:
[----:B------:R-:W2:Y:S01]  /*f7f0*/  LDL.LU R0, [R1+0x24] ;  /* 0x0000240001007983 */ /* 0x000ea20000300800 */
[----:B-1----:R-:W0:Y:S01]  /*f800*/  LDC R8, c[0x0][0x448] ;  /* 0x00011200ff087b82 */ /* 0x002e220000000800 */
[----:B------:R-:W-:Y:S01]  /*f810*/  ULDC.64 UR8, c[0x0][0x2d8] ;  /* 0x0000b60000087ab9 */ /* 0x000fe20000000a00 */
[----:B------:R-:W1:Y:S01]  /*f820*/  S2R R2, SR_TID.X ;  /* 0x0000000000027919 */ /* 0x000e620000002100 */
[----:B------:R-:W3:Y:S01]  /*f830*/  S2R R3, SR_TID.X ;  /* 0x0000000000037919 */ /* 0x000ee20000002100 */
[----:B0-----:R-:W-:Y:S02]  /*f840*/  ISETP.NE.AND P0, PT, R8, 0x1, PT ;  /* 0x000000010800780c */ /* 0x001fe40003f05270 */
[----:B-1----:R-:W-:-:S04]  /*f850*/  LOP3.LUT R2, R2, 0x7f, RZ, 0xc0, !PT ;  /* 0x0000007f02027812 */ /* 0x002fc800078ec0ff */
[----:B------:R-:W-:Y:S01]  /*f860*/  SHF.R.U32.HI R2, RZ, 0x2, R2 ;  /* 0x00000002ff027819 */ /* 0x000fe20000011602 */
[----:B---3--:R-:W-:-:S06]  /*f870*/  IMAD.SHL.U32 R4, R3, 0x20, RZ ;  /* 0x0000002003047824 */ /* 0x008fcc00078e00ff */
[----:B------:R-:W0:Y:S01]  /*f880*/  @P0 LDC R3, c[0x0][0x450] ;  /* 0x00011400ff030b82 */ /* 0x000e220000000800 */
[----:B------:R-:W-:-:S07]  /*f890*/  LOP3.LUT R4, R2, 0x60, R4, 0xf8, !PT ;  /* 0x0000006002047812 */ /* 0x000fce00078ef804 */
[----:B------:R-:W1:Y:S01]  /*f8a0*/  @P0 LDC R2, c[0x0][0x44c] ;  /* 0x00011300ff020b82 */ /* 0x000e620000000800 */
[----:B------:R-:W3:Y:S01]  /*f8b0*/  S2R R9, SR_TID.X ;  /* 0x0000000000097919 */ /* 0x000ee20000002100 */
[----:B------:R-:W-:Y:S01]  /*f8c0*/  UIMAD UR6, UR47, UR8, URZ ;  /* 0x000000082f0672a4 */ /* 0x000fe2000f8e023f */
[----:B------:R-:W-:Y:S02]  /*f8d0*/  UMOV UR50, UR56 ;  /* 0x0000003800327c82 */ /* 0x000fe40008000000 */
[----:B------:R-:W-:Y:S02]  /*f8e0*/  UIMAD.WIDE.U32 UR4, UR36, UR8, UR50 ;  /* 0x00000008240472a5 */ /* 0x000fe4000f8e0032 */
        /* <DEDUP_REMOVED lines=10> */
[C---:B------:R-:W-:Y:S02]  /*f990*/  LOP3.LUT R11, R9.reuse, 0x40, RZ, 0xfc, !PT ;  /* 0x00000040090b7812 */ /* 0x040fe400078efcff */
[----:B------:R-:W-:Y:S01]  /*f9a0*/  LOP3.LUT R9, R9, 0x80, RZ, 0xfc, !PT ;  /* 0x0000008009097812 */ /* 0x000fe200078efcff */
[----:B--2---:R-:W-:-:S05]  /*f9b0*/  IMAD.SHL.U32 R0, R0, 0x80, RZ ;  /* 0x0000008000007824 */ /* 0x004fca00078e00ff */
[----:B------:R-:W-:-:S05]  /*f9c0*/  LOP3.LUT R4, R4, R0, RZ, 0xfc, !PT ;  /* 0x0000000004047212 */ /* 0x000fca00078efcff */
[----:B-1----:R-:W-:-:S04]  /*f9d0*/  @P0 IMAD.HI.U32 R5, R4, R2, RZ ;  /* 0x0000000204050227 */ /* 0x002fc800078e00ff */
[----:B------:R-:W-:Y:S01]  /*f9e0*/  IMAD.MOV.U32 R2, RZ, RZ, R4 ;  /* 0x000000ffff027224 */ /* 0x000fe200078e0004 */
[----:B0-----:R-:W-:-:S05]  /*f9f0*/  @P0 SHF.R.U32.HI R2, RZ, R3, R5 ;  /* 0x00000003ff020219 */ /* 0x001fca0000011605 */
[----:B------:R-:W-:-:S04]  /*fa00*/  IMAD.MOV R6, RZ, RZ, -R2 ;  /* 0x000000ffff067224 */ /* 0x000fc800078e0a02 */
[----:B------:R-:W-:Y:S01]  /*fa10*/  IMAD R6, R8, R6, R4 ;  /* 0x0000000608067224 */ /* 0x000fe200078e0204 */
[----:B------:R-:W-:Y:S01]  /*fa20*/  SHF.R.S32.HI R4, RZ, 0x1f, R2 ;  /* 0x0000001fff047819 */ /* 0x000fe20000011402 */
[----:B------:R-:W-:-:S04]  /*fa30*/  IMAD.U32 R3, RZ, RZ, UR8 ;  /* 0x00000008ff037e24 */ /* 0x000fc8000f8e00ff */
[----:B------:R-:W-:Y:S01]  /*fa40*/  IMAD R4, R4, UR8, RZ ;  /* 0x0000000804047c24 */ /* 0x000fe2000f8e02ff */
[----:B------:R-:W-:-:S03]  /*fa50*/  SHF.R.S32.HI R7, RZ, 0x1f, R6 ;  /* 0x0000001fff077819 */ /* 0x000fc60000011406 */
[C---:B------:R-:W-:Y:S02]  /*fa60*/  IMAD R4, R2.reuse, UR9, R4 ;  /* 0x0000000902047c24 */ /* 0x040fe4000f8e0204 */
[----:B------:R-:W-:Y:S01]  /*fa70*/  IMAD.WIDE.U32 R2, R2, R3, UR4 ;  /* 0x0000000402027e25 */ /* 0x000fe2000f8e0003 */
[----:B------:R-:W-:-:S03]  /*fa80*/  ULDC.64 UR4, c[0x0][0x2c8] ;  /* 0x0000b20000047ab9 */ /* 0x000fc60000000a00 */
        /* <DEDUP_REMOVED lines=10> */
[----:B------:R-:W-:-:S02]  /*fb30*/  IADD3.X R2, R5, UR5, R2, P0, !PT ;  /* 0x0000000505027c10 */ /* 0x000fc400087fe402 */
[----:B------:R-:W-:Y:S01]  /*fb40*/  ISETP.GE.AND P1, PT, R11, UR4, PT ;  /* 0x000000040b007c0c */ /* 0x000fe2000bf26270 */
[----:B-1----:R-:W-:-:S05]  /*fb50*/  IMAD.SHL.U32 R10, R7, 0x10, RZ ;  /* 0x00000010070a7824 */ /* 0x002fca00078e00ff */
[----:B------:R-:W-:-:S04]  /*fb60*/  LOP3.LUT R10, R10, 0x30, RZ, 0xc0, !PT ;  /* 0x000000300a0a7812 */ /* 0x000fc800078ec0ff */
[----:B------:R-:W-:Y:S01]  /*fb70*/  ISETP.GE.AND P0, PT, R10, UR4, PT ;  /* 0x000000040a007c0c */ /* 0x000fe2000bf06270 */
[----:B------:R-:W-:-:S03]  /*fb80*/  UMOV UR4, 0xffffffff ;  /* 0xffffffff00047882 */ /* 0x000fc60000000000 */
[----:B0-----:R-:W-:Y:S09]  /*fb90*/  BRA.DIV UR4, `(.L_x_3261) ;  /* 0x0000003e04547947 */ /* 0x001ff2000b800000 */
[----:B------:R-:W0:Y:S02]  /*fba0*/  S2R R6, SR_TID.X ;  /* 0x0000000000067919 */ /* 0x000e240000002100 */
[----:B0-----:R-:W-:Y:S02]  /*fbb0*/  LOP3.LUT R7, R6, 0x7f, RZ, 0xc0, !PT ;  /* 0x0000007f06077812 */ /* 0x001fe400078ec0ff */
[----:B------:R-:W2:Y:S02]  /*fbc0*/  LDL.LU R6, [R1+0x8] ;  /* 0x0000080001067983 */ /* 0x000ea40000300800 */
[----:B------:R-:W-:Y:S02]  /*fbd0*/  SHF.R.U32.HI R7, RZ, 0x2, R7 ;  /* 0x00000002ff077819 */ /* 0x000fe40000011607 */
[----:B------:R-:W-:Y:S03]  /*fbe0*/  SHFL.IDX PT, R5, R2, RZ, 0x1c1f ;  /* 0x001c1fff02057589 */ /* 0x000fe600000e0000 */
[----:B------:R-:W-:-:S02]  /*fbf0*/  IMAD.IADD R0, R7, 0x1, R0 ;  /* 0x0000000107007824 */ /* 0x000fc400078e0200 */
[----:B--2---:R-:W-:Y:S02]  /*fc00*/  IMAD R4, R6, R8, RZ ;  /* 0x0000000806047224 */ /* 0x004fe400078e02ff */
[----:B------:R-:W0:Y:S03]  /*fc10*/  SHFL.IDX PT, R6, R3, RZ, 0x1c1f ;  /* 0x001c1fff03067589 */ /* 0x000e2600000e0000 */
[----:B------:R-:W-:-:S13]  /*fc20*/  ISETP.GE.AND P4, PT, R0, R4, PT ;  /* 0x000000040000720c */ /* 0x000fda0003f86270 */
[----:B0-----:R-:W-:-:S05]  /*fc30*/  @!P4 IADD3 R6, P3, R10, R6, RZ ;  /* 0x000000060a06c210 */ /* 0x001fca0007f7e0ff */
[----:B------:R-:W-:-:S04]  /*fc40*/  @!P4 IMAD.X R5, RZ, RZ, R5, P3 ;  /* 0x000000ffff05c224 */ /* 0x000fc800018e0605 */
        /* <DEDUP_REMOVED lines=25> */
[----:B------:R0:W-:Y:S04]  /*fde0*/  @!P3 LDGSTS.E.BYPASS.LTC128B.128 [R9+0x21200], desc[UR48][R6.64+0x40], !P1 ;  /* 0x212000400609bfae */ /* 0x0001e8000c901d70 */
[----:B-1----:R0:W-:Y:S02]  /*fdf0*/  @!P3 LDGSTS.E.BYPASS.LTC128B.128 [R9+0x23200], desc[UR48][R6.64+0x80], !P2 ;  /* 0x232000800609bfae */ /* 0x0021e4000d101d70 */
.L_x_3342:
        /* <DEDUP_REMOVED lines=10> */
[----:B------:R1:W-:Y:S04]  /*fea0*/  LDGSTS.E.BYPASS.LTC128B.128 [R9+0x21a00], desc[UR48][R2.64+0x40], !P1 ;  /* 0x21a0004002097fae */ /* 0x0003e8000c901d70 */
[----:B------:R1:W-:Y:S02]  /*feb0*/  LDGSTS.E.BYPASS.LTC128B.128 [R9+0x23a00], desc[UR48][R2.64+0x80], !P2 ;  /* 0x23a0008002097fae */ /* 0x0003e4000d101d70 */
.L_x_3263:
[----:B------:R-:W-:Y:S05]  /*fec0*/  BSYNC B0 ;  /* 0x0000000000007941 */ /* 0x000fea0003800000 */
.L_x_3262:
[----:B------:R-:W-:Y:S01]  /*fed0*/  NOP ;  /* 0x0000000000007918 */ /* 0x000fe20000000000 */
[----:B------:R-:W-:-:S13]  /*fee0*/  PLOP3.LUT P0, PT, PT, PT, PT, 0x80, 0x0 ;  /* 0x000000000000781c */ /* 0x000fda0003f0f070 */
.L_x_3264:
[----:B------:R-:W-:Y:S02]  /*fef0*/  PLOP3.LUT P1, PT, P1, P0, PT, 0xa2, 0x0 ;  /* 0x000000000000781c */ /* 0x000fe40000f21472 */
[----:B------:R-:W-:-:S08]  /*ff00*/  @P0 R2UR P1, UR4, R17 ;  /* 0x00000000110402ca */ /* 0x000fd00000020000 */
[----:B------:R-:W-:-:S05]  /*ff10*/  @P0 PLOP3.LUT P0, PT, P1, PT, PT, 0x80, 0x0 ;  /* 0x000000000000081c */ /* 0x000fca0000f0f070 */
[----:B------:R-:W-:Y:S01]  /*ff20*/  @!P1 SYNCS.ARRIVE.TRANS64.RED.A0T1 RZ, [UR4+0x33400], RZ ;  /* 0x033400ffffff99a7 */ /* 0x000fe20008200404 */
[----:B------:R-:W-:Y:S07]  /*ff30*/  @!P1 ARRIVES.LDGSTSBAR.64.TRANSCNT [UR4+0x33400] ;  /* 0x03340000ff0099b0 */ /* 0x000fee0008000a84 */
[----:B------:R-:W-:Y:S05]  /*ff40*/  @P0 BRA.U.ANY `(.L_x_3264) ;  /* 0xfffffffd00e80947 */ /* 0x000fea000393ffff */
[----:B01----:R-:W3:Y:S02]  /*ff50*/  LDL.LU R2, [R1+0x28] ;  /* 0x0000280001027983 */ /* 0x003ee40000300800 */
        /* <DEDUP_REMOVED lines=9> */
[----:B------:R-:W1:Y:S03]  /*fff0*/  SYNCS.PHASECHK.TRANS64.TRYWAIT P0, [R17+URZ+0x33420], R0 ;  /* 0x03342000110075a7 */ /* 0x000e66000800017f */
[----:B01----:R-:W-:Y:S05]  /*10000*/  @!P0 BRA `(.L_x_3266) ;  /* 0x0000003c00888947 */ /* 0x003fea0003800000 */
.L_x_3343:
[----:B------:R-:W-:Y:S05]  /*10010*/  BSYNC B0 ;  /* 0x0000000000007941 */ /* 0x000fea0003800000 */
.L_x_3265:
[----:B------:R-:W-:-:S06]  /*10020*/  UISETP.GE.AND UP0, UPT, UR41, 0xa1, UPT ;  /* 0x000000a12900788c */ /* 0x000fcc000bf06270 */
[----:B------:R-:W-:-:S13]  /*10030*/  PLOP3.LUT P0, PT, PT, PT, UP0, 0x80, 0x0 ;  /* 0x000000000000781c */ /* 0x000fda0003f0f008 */
[----:B------:R-:W-:Y:S05]  /*10040*/  @!P0 BRA `(.L_x_3267) ;  /* 0x0000001800108947 */ /* 0x000fea0003800000 */
[----:B0-----:R0:W5:Y:S01]  /*10050*/  LDL.LU R0, [R1+0xc] ;  /* 0x00000c0001007983 */ /* 0x0011620000300800 */
[----:B------:R-:W-:-:S03]  /*10060*/  UIADD3 UR4, UR40, -0x2, URZ ;  /* 0xfffffffe28047890 */ /* 0x000fc6000fffe03f */
[----:B------:R0:W5:Y:S03]  /*10070*/  LDL.LU R8, [R1+0x4] ;  /* 0x0000040001087983 */ /* 0x0001660000300800 */
[----:B------:R-:W-:-:S07]  /*10080*/  IMAD.U32 R2, RZ, RZ, UR4 ;  /* 0x00000004ff027e24 */ /* 0x000fce000f8e00ff */
.L_x_3291:
        /* <DEDUP_REMOVED lines=20> */
[----:B------:R-:W3:Y:S01]  /*101d0*/  LDL R7, [R1+0x10] ;  /* 0x0000100001077983 */ /* 0x000ee20000100800 */
[----:B----4-:R-:W-:-:S13]  /*101e0*/  ISETP.NE.AND P0, PT, R3, 0x1, PT ;  /* 0x000000010300780c */ /* 0x010fda0003f05270 */
[----:B--2---:R-:W2:Y:S02]  /*101f0*/  @P0 LDC.64 R4, c[0x0][0x440] ;  /* 0x00011000ff040b82 */ /* 0x004ea40000000a00 */
[----:B--2---:R-:W-:-:S04]  /*10200*/  @P0 IMAD.HI.U32 R6, R2, R4, RZ ;  /* 0x0000000402060227 */ /* 0x004fc800078e00ff */
[----:B------:R-:W-:Y:S01]  /*10210*/  IMAD.MOV.U32 R4, RZ, RZ, R2 ;  /* 0x000000ffff047224 */ /* 0x000fe200078e0002 */
[----:B------:R-:W-:-:S05]  /*10220*/  @P0 SHF.R.U32.HI R4, RZ, R5, R6 ;  /* 0x00000005ff040219 */ /* 0x000fca0000011606 */
[----:B------:R-:W-:-:S04]  /*10230*/  IMAD.MOV R5, RZ, RZ, -R4 ;  /* 0x000000ffff057224 */ /* 0x000fc800078e0a04 */
[----:B------:R-:W-:Y:S01]  /*10240*/  IMAD R3, R3, R5, R2 ;  /* 0x0000000503037224 */ /* 0x000fe200078e0202 */
[----:B------:R-:W-:Y:S01]  /*10250*/  SHF.R.S32.HI R5, RZ, 0x1f, R4 ;  /* 0x0000001fff057819 */ /* 0x000fe20000011404 */
[----:B---3--:R-:W-:-:S04]  /*10260*/  IMAD R6, R11, UR6, RZ ;  /* 0x000000060b067c24 */ /* 0x008fc8000f8e02ff */
[C---:B------:R-:W-:Y:S02]  /*10270*/  IMAD R6, R7.reuse, UR7, R6 ;  /* 0x0000000707067c24 */ /* 0x040fe4000f8e0206 */
[----:B------:R-:W-:-:S04]  /*10280*/  IMAD.WIDE.U32 R4, R7, UR6, R4 ;  /* 0x0000000607047c25 */ /* 0x000fc8000f8e0004 */
[----:B------:R-:W-:Y:S01]  /*10290*/  IMAD.IADD R5, R6, 0x1, R5 ;  /* 0x0000000106057824 */ /* 0x000fe200078e0205 */
[----:B------:R-:W-:-:S04]  /*102a0*/  LEA R6, P0, R4, UR4, 0x2 ;  /* 0x0000000404067c11 */ /* 0x000fc8000f8010ff */
[----:B------:R-:W-:-:S05]  /*102b0*/  LEA.HI.X R7, R4, UR5, R5, 0x2, P0 ;  /* 0x0000000504077c11 */ /* 0x000fca00080f1405 */
[----:B------:R3:W5:Y:S04]  /*102c0*/  LDG.E R16, desc[UR48][R6.64] ;  /* 0x0000003006107981 */ /* 0x000768000c1e1900 */
.L_x_3270:
[----:B------:R-:W2:Y:S01]  /*102d0*/  S2R R4, SR_TID.X ;  /* 0x0000000000047919 */ /* 0x000ea20000002100 */
[----:B---3--:R-:W-:Y:S01]  /*102e0*/  IMAD R6, R10, 0x8, R17 ;  /* 0x000000080a067824 */ /* 0x008fe200078e0211 */
[----:B------:R-:W-:Y:S01]  /*102f0*/  BSSY B1, `(.L_x_3271) ;  /* 0x0000006000017945 */ /* 0x000fe20003800000 */
[----:B--2---:R-:W-:Y:S02]  /*10300*/  LOP3.LUT R5, R4, 0x7f, RZ, 0xc0, !PT ;  /* 0x0000007f04057812 */ /* 0x004fe400078ec0ff */
[----:B------:R-:W-:Y:S02]  /*10310*/  SHF.L.U32 R4, R9, 0x1f, RZ ;  /* 0x0000001f09047819 */ /* 0x000fe400000006ff */
[----:B------:R-:W-:Y:S02]  /*10320*/  ISETP.NE.AND P1, PT, R5, RZ, PT ;  /* 0x000000ff0500720c */ /* 0x000fe40003f25270 */
[----:B------:R-:W2:Y:S02]  /*10330*/  SYNCS.PHASECHK.TRANS64.TRYWAIT P0, [R6+URZ+0x33480], R4 ;  /* 0x03348004060075a7 */ /* 0x000ea4000800017f */
[----:B--2---:R-:W-:Y:S09]  /*10340*/  @!P0 BRA `(.L_x_3272) ;  /* 0x0000003800cc8947 */ /* 0x004ff20003800000 */
.L_x_3344:
[----:B------:R-:W-:Y:S05]  /*10350*/  BSYNC B1 ;  /* 0x0000000000017941 */ /* 0x000fea0003800000 */
.L_x_3271:
        /* <DEDUP_REMOVED lines=9> */
.L_x_3274:
[----:B------:R-:W-:Y:S05]  /*103f0*/  BSYNC B1 ;  /* 0x0000000000017941 */ /* 0x000fea0003800000 */
.L_x_3273:
[----:B------:R-:W3:Y:S01]  /*10400*/  LDL R5, [R1+0x4] ;  /* 0x0000040001057983 */ /* 0x000ee20000100800 */
[----:B-1----:R-:W-:Y:S01]  /*10410*/  IMAD.MOV.U32 R10, RZ, RZ, RZ ;  /* 0x000000ffff0a7224 */ /* 0x002fe200078e00ff */
[----:B------:R-:W-:Y:S01]  /*10420*/  UIADD3 UR4, UP0, UR52, 0x470, URZ ;  /* 0x0000047034047890 */ /* 0x000fe2000ff1e03f */
[----:B------:R-:W-:Y:S01]  /*10430*/  IMAD.MOV.U32 R7, RZ, RZ, 0xa0 ;  /* 0x000000a0ff077424 */ /* 0x000fe200078e00ff */
[----:B------:R-:W-:Y:S01]  /*10440*/  PLOP3.LUT P0, PT, PT, PT, PT, 0x80, 0x0 ;  /* 0x000000000000781c */ /* 0x000fe20003f0f070 */
[----:B------:R-:W-:Y:S01]  /*10450*/  UMOV UR6, 0x0 ;  /* 0x0000000000067882 */ /* 0x000fe20000000000 */
[----:B------:R-:W-:Y:S01]  /*10460*/  R2UR UR10, R10 ;  /* 0x000000000a0a72ca */ /* 0x000fe200000e0000 */
[----:B------:R-:W-:Y:S01]  /*10470*/  IMAD R7, R3, R7, UR42 ;  /* 0x0000002a03077e24 */ /* 0x000fe2000f8e0207 */
[----:B------:R-:W-:Y:S01]  /*10480*/  UIADD3.X UR5, URZ, UR53, URZ, UP0, !UPT ;  /* 0x000000353f057290 */ /* 0x000fe200087fe43f */
[----:B------:R-:W-:Y:S01]  /*10490*/  UMOV UR7, 0x14f00000 ;  /* 0x14f0000000077882 */ /* 0x000fe20000000000 */
[----:B---3--:R-:W-:-:S02]  /*104a0*/  IMAD R3, R5, 0x7800, R17 ;  /* 0x0000780005037824 */ /* 0x008fc400078e0211 */
[----:B------:R-:W-:Y:S02]  /*104b0*/  VIADD R5, R6, 0x33470 ;  /* 0x0003347006057836 */ /* 0x000fe40000000000 */
[----:B------:R-:W-:-:S07]  /*104c0*/  VIADD R9, R3, 0xf200 ;  /* 0x0000f20003097836 */ /* 0x000fce0000000000 */
.L_x_3275:
        /* <DEDUP_REMOVED lines=16> */
.L_x_3276:
        /* <DEDUP_REMOVED lines=16> */
.L_x_3277:
        /* <DEDUP_REMOVED lines=13> */
.L_x_3345:
[----:B------:R-:W-:Y:S05]  /*107a0*/  BSYNC B1 ;  /* 0x0000000000017941 */ /* 0x000fea0003800000 */
.L_x_3278:
[----:B------:R-:W-:Y:S01]  /*107b0*/  BSSY B1, `(.L_x_3280) ;  /* 0x000000b000017945 */ /* 0x000fe20003800000 */
[----:B-12---:R-:W-:Y:S02]  /*107c0*/  IMAD.MOV.U32 R4, RZ, RZ, 0x0 ;  /* 0x00000000ff047424 */ /* 0x006fe400078e00ff */
[----:B------:R-:W-:Y:S01]  /*107d0*/  IMAD.MOV.U32 R5, RZ, RZ, 0x14f00000 ;  /* 0x14f00000ff057424 */ /* 0x000fe200078e00ff */
[----:B------:R-:W-:Y:S06]  /*107e0*/  @P1 BRA `(.L_x_3281) ;  /* 0x00000000001c1947 */ /* 0x000fec0003800000 */
[----:B------:R-:W1:Y:S02]  /*107f0*/  S2R R9, SR_TID.X ;  /* 0x0000000000097919 */ /* 0x000e640000002100 */
[----:B-1----:R-:W-:Y:S01]  /*10800*/  LOP3.LUT R13, R9, 0x1f, RZ, 0xc0, !PT ;  /* 0x0000001f090d7812 */ /* 0x002fe200078ec0ff */
[----:B------:R-:W-:-:S03]  /*10810*/  IMAD.MOV.U32 R9, RZ, RZ, 0x7800 ;  /* 0x00007800ff097424 */ /* 0x000fc600078e00ff */
[----:B------:R-:W-:Y:S01]  /*10820*/  ISETP.NE.AND P0, PT, R13, RZ, PT ;  /* 0x000000ff0d00720c */ /* 0x000fe20003f05270 */
[----:B------:R1:W-:-:S12]  /*10830*/  SYNCS.ARRIVE.TRANS64 RZ, [R6+URZ+0x33430], R9 ;  /* 0x0334300906ff79a7 */ /* 0x0003d8000800003f */
[----:B-1----:R-:W-:Y:S05]  /*10840*/  @!P0 BRA `(.L_x_3281) ;  /* 0x0000000000048947 */ /* 0x002fea0003800000 */
[----:B------:R-:W-:Y:S01]  /*10850*/  BPT.TRAP 0x1 ;  /* 0x000000040000795c */ /* 0x000fe20000300000 */
.L_x_3281:
[----:B------:R-:W-:Y:S05]  /*10860*/  BSYNC B1 ;  /* 0x0000000000017941 */ /* 0x000fea0003800000 */
.L_x_3280:
        /* <DEDUP_REMOVED lines=8> */
.L_x_3282:
        /* <DEDUP_REMOVED lines=15> */
.L_x_3283:
        /* <DEDUP_REMOVED lines=15> */
.L_x_3284:
        /* <DEDUP_REMOVED lines=9> */
[----:B---3--:R-:W-:Y:S05]  /*10b60*/  @P0 BRA.U.ANY `(.L_x_3284) ;  /* 0xfffffffd00d80947 */ /* 0x008fea000393ffff */
.L_x_3269:
[----:B------:R-:W-:Y:S05]  /*10b70*/  BSYNC B0 ;  /* 0x0000000000007941 */ /* 0x000fea0003800000 */
.L_x_3268:
[----:B------:R-:W-:-:S06]  /*10b80*/  UISETP.NE.AND UP0, UPT, UR39, 0x3, UPT ;  /* 0x000000032700788c */ /* 0x000fcc000bf05270 */
[----:B------:R-:W-:-:S13]  /*10b90*/  PLOP3.LUT P0, PT, PT, PT, UP0, 0x80, 0x0 ;  /* 0x000000000000781c */ /* 0x000fda0003f0f008 */
[----:B------:R-:W-:Y:S05]  /*10ba0*/  @!P0 BRA `(.L_x_3285) ;  /* 0x0000000000048947 */ /* 0x000fea0003800000 */
[----:B------:R-:W-:Y:S01]  /*10bb0*/  BPT.TRAP 0x1 ;  /* 0x000000040000795c */ /* 0x000fe20000300000 */
.L_x_3285:
[----:B------:R-:W-:Y:S01]  /*10bc0*/  IMAD.U32 R3, RZ, RZ, UR44 ;  /* 0x0000002cff037e24 */ /* 0x000fe2000f8e00ff */
[----:B------:R-:W-:Y:S01]  /*10bd0*/  LOP3.LUT R4, R0, 0x1, RZ, 0x3c, !PT ;  /* 0x0000000100047812 */ /* 0x000fe200078e3cff */
[----:B------:R-:W-:Y:S03]  /*10be0*/  BSSY B0, `(.L_x_3286) ;  /* 0x0000006000007945 */ /* 0x000fe60003800000 */
[----:B------:R-:W-:Y:S01]  /*10bf0*/  ISETP.NE.AND P1, PT, R3, 0x3, PT ;  /* 0x000000030300780c */ /* 0x000fe20003f25270 */
[----:B------:R-:W-:Y:S01]  /*10c00*/  IMAD R3, R8, 0x8, R17 ;  /* 0x0000000808037824 */ /* 0x000fe200078e0211 */
[----:B------:R-:W-:-:S04]  /*10c10*/  SHF.L.U32 R4, R4, 0x1f, RZ ;  /* 0x0000001f04047819 */ /* 0x000fc800000006ff */
[----:B------:R-:W3:Y:S02]  /*10c20*/  SYNCS.PHASECHK.TRANS64.TRYWAIT P0, [R3+URZ+0x33470], R4 ;  /* 0x03347004030075a7 */ /* 0x000ee4000800017f */
[----:B---3--:R-:W-:Y:S05]  /*10c30*/  @!P0 BRA `(.L_x_3287) ;  /* 0x0000003000b88947 */ /* 0x008fea0003800000 */
.L_x_3346:
[----:B------:R-:W-:Y:S05]  /*10c40*/  BSYNC B0 ;  /* 0x0000000000007941 */ /* 0x000fea0003800000 */
.L_x_3286:
[----:B------:R-:W-:Y:S05]  /*10c50*/  @!P1 BRA `(.L_x_3288) ;  /* 0x0000000000049947 */ /* 0x000fea0003800000 */
[----:B------:R-:W-:Y:S01]  /*10c60*/  BPT.TRAP 0x1 ;  /* 0x000000040000795c */ /* 0x000fe20000300000 */
.L_x_3288:
[----:B---3--:R-:W-:Y:S01]  /*10c70*/  SHF.L.U32 R4, R0, 0x1f, RZ ;  /* 0x0000001f00047819 */ /* 0x008fe200000006ff */
[----:B------:R-:W-:-:S03]  /*10c80*/  IMAD R0, R8, 0x7800, RZ ;  /* 0x0000780008007824 */ /* 0x000fc600078e02ff */
[----:B------:R-:W3:Y:S02]  /*10c90*/  SYNCS.PHASECHK.TRANS64.TRYWAIT P0, [R3+URZ+0x33460], R4 ;  /* 0x03346004030075a7 */ /* 0x000ee4000800017f */
[----:B---3--:R-:W-:Y:S05]  /*10ca0*/  @!P0 BRA `(.L_x_3289) ;  /* 0x0000003000b08947 */ /* 0x008fea0003800000 */
.L_x_3347:
[----:B------:R4:W-:Y:S04]  /*10cb0*/  STL [R1+0x2c], R2 ;  /* 0x00002c0201007387 */ /* 0x0009e80000100800 */
[----:B----4-:R-:W3:Y:S01]  /*10cc0*/  LDL R2, [R1] ;  /* 0x0000000001027983 */ /* 0x010ee20000100800 */
[----:B------:R-:W-:Y:S05]  /*10cd0*/  WARPSYNC.ALL ;  /* 0x0000000000007948 */ /* 0x000fea0003800000 */
[----:B------:R-:W-:-:S02]  /*10ce0*/  VIADD R14, R0, 0x2800 ;  /* 0x00002800000e7836 */ /* 0x000fc40000000000 */
[C---:B------:R-:W-:Y:S02]  /*10cf0*/  VIADD R12, R0.reuse, 0x800 ;  /* 0x00000800000c7836 */ /* 0x040fe40000000000 */
[C---:B------:R-:W-:Y:S02]  /*10d00*/  VIADD R13, R0.reuse, 0x5000 ;  /* 0x00005000000d7836 */ /* 0x040fe40000000000 */
[C---:B------:R-:W-:Y:S02]  /*10d10*/  VIADD R15, R0.reuse, 0x1800 ;  /* 0x00001800000f7836 */ /* 0x040fe40000000000 */
[C---:B------:R-:W-:Y:S02]  /*10d20*/  VIADD R21, R0.reuse, 0x2000 ;  /* 0x0000200000157836 */ /* 0x040fe40000000000 */
[C---:B------:R-:W-:Y:S01]  /*10d30*/  VIADD R20, R0.reuse, 0x5800 ;  /* 0x0000580000147836 */ /* 0x040fe20000000000 */
[----:B---3--:R-:W-:-:S05]  /*10d40*/  LOP3.LUT R4, R0, R2, RZ, 0xfc, !PT ;  /* 0x0000000200047212 */ /* 0x008fca00078efcff */
[----:B------:R-:W-:-:S06]  /*10d50*/  IMAD.IADD R4, R17, 0x1, R4 ;  /* 0x0000000111047824 */ /* 0x000fcc00078e0204 */
[----:B--2---:R-:W2:Y:S02]  /*10d60*/  LDSM.16.MT88.4 R4, [R4+0xf200] ;  /* 0x00f200000404783b */ /* 0x004ea40000004200 */
[C-C-:B--2---:R-:W-:Y:S02]  /*10d70*/  PRMT R8, R4.reuse, 0x6420, R5.reuse ;  /* 0x0000642004087816 */ /* 0x144fe40000000005 */
[----:B-1----:R-:W-:Y:S02]  /*10d80*/  PRMT R9, R4, 0x7531, R5 ;  /* 0x0000753104097816 */ /* 0x002fe40000000005 */
[----:B------:R-:W-:Y:S02]  /*10d90*/  LOP3.LUT R4, R0, R19, RZ, 0xfc, !PT ;  /* 0x0000001300047212 */ /* 0x000fe400078efcff */
[C-C-:B------:R-:W-:Y:S02]  /*10da0*/  PRMT R10, R6.reuse, 0x6420, R7.reuse ;  /* 0x00006420060a7816 */ /* 0x140fe40000000007 */
[----:B------:R-:W-:Y:S01]  /*10db0*/  PRMT R11, R6, 0x7531, R7 ;  /* 0x00007531060b7816 */ /* 0x000fe20000000007 */
[----:B------:R-:W-:-:S05]  /*10dc0*/  IMAD.IADD R4, R18, 0x1, R4 ;  /* 0x0000000112047824 */ /* 0x000fca00078e0204 */
[----:B------:R1:W-:Y:S02]  /*10dd0*/  STSM.16.M88.4 [R4], R8 ;  /* 0x0000000804007844 */ /* 0x0003e40000000200 */
[----:B-1----:R-:W-:-:S05]  /*10de0*/  LOP3.LUT R4, R14, R2, RZ, 0xfc, !PT ;  /* 0x000000020e047212 */ /* 0x002fca00078efcff */
[----:B------:R-:W-:-:S06]  /*10df0*/  IMAD.IADD R4, R17, 0x1, R4 ;  /* 0x0000000111047824 */ /* 0x000fcc00078e0204 */
[----:B------:R-:W1:Y:S02]  /*10e00*/  LDSM.16.MT88.4 R4, [R4+0xf200] ;  /* 0x00f200000404783b */ /* 0x000e640000004200 */
[C-C-:B-1----:R-:W-:Y:S02]  /*10e10*/  PRMT R8, R4.reuse, 0x6420, R5.reuse ;  /* 0x0000642004087816 */ /* 0x142fe40000000005 */
[----:B------:R-:W-:Y:S02]  /*10e20*/  PRMT R9, R4, 0x7531, R5 ;  /* 0x0000753104097816 */ /* 0x000fe40000000005 */
[----:B------:R-:W-:Y:S02]  /*10e30*/  LOP3.LUT R4, R12, R19, RZ, 0xfc, !PT ;  /* 0x000000130c047212 */ /* 0x000fe400078efcff */
[C-C-:B------:R-:W-:Y:S02]  /*10e40*/  PRMT R10, R6.reuse, 0x6420, R7.reuse ;  /* 0x00006420060a7816 */ /* 0x140fe40000000007 */
[----:B------:R-:W-:Y:S01]  /*10e50*/  PRMT R11, R6, 0x7531, R7 ;  /* 0x00007531060b7816 */ /* 0x000fe20000000007 */
[----:B------:R-:W-:Y:S01]  /*10e60*/  IMAD.IADD R4, R18, 0x1, R4 ;  /* 0x0000000112047824 */ /* 0x000fe200078e0204 */
[----:B------:R-:W-:-:S04]  /*10e70*/  LOP3.LUT R12, R12, R2, RZ, 0xfc, !PT ;  /* 0x000000020c0c7212 */ /* 0x000fc800078efcff */
[----:B------:R1:W-:Y:S02]  /*10e80*/  STSM.16.M88.4 [R4], R8 ;  /* 0x0000000804007844 */ /* 0x0003e40000000200 */
[----:B-1----:R-:W-:Y:S01]  /*10e90*/  LOP3.LUT R4, R13, R2, RZ, 0xfc, !PT ;  /* 0x000000020d047212 */ /* 0x002fe200078efcff */
[----:B------:R-:W-:-:S04]  /*10ea0*/  VIADD R13, R0, 0x1000 ;  /* 0x00001000000d7836 */ /* 0x000fc80000000000 */
[----:B------:R-:W-:-:S06]  /*10eb0*/  IMAD.IADD R4, R17, 0x1, R4 ;  /* 0x0000000111047824 */ /* 0x000fcc00078e0204 */
[----:B------:R-:W1:Y:S02]  /*10ec0*/  LDSM.16.MT88.4 R4, [R4+0xf200] ;  /* 0x00f200000404783b */ /* 0x000e640000004200 */
[C-C-:B-1----:R-:W-:Y:S02]  /*10ed0*/  PRMT R8, R4.reuse, 0x6420, R5.reuse ;  /* 0x0000642004087816 */ /* 0x142fe40000000005 */
[----:B------:R-:W-:Y:S02]  /*10ee0*/  PRMT R9, R4, 0x7531, R5 ;  /* 0x0000753104097816 */ /* 0x000fe40000000005 */
[C---:B------:R-:W-:Y:S02]  /*10ef0*/  LOP3.LUT R4, R13.reuse, R19, RZ, 0xfc, !PT ;  /* 0x000000130d047212 */ /* 0x040fe400078efcff */
[C-C-:B------:R-:W-:Y:S02]  /*10f00*/  PRMT R10, R6.reuse, 0x6420, R7.reuse ;  /* 0x00006420060a7816 */ /* 0x140fe40000000007 */
[----:B------:R-:W-:Y:S01]  /*10f10*/  PRMT R11, R6, 0x7531, R7 ;  /* 0x00007531060b7816 */ /* 0x000fe20000000007 */
[----:B------:R-:W-:Y:S01]  /*10f20*/  IMAD.IADD R4, R18, 0x1, R4 ;  /* 0x0000000112047824 */ /* 0x000fe200078e0204 */
[----:B------:R-:W-:-:S04]  /*10f30*/  LOP3.LUT R13, R13, R2, RZ, 0xfc, !PT ;  /* 0x000000020d0d7212 */ /* 0x000fc800078efcff */
[----:B------:R1:W-:Y:S02]  /*10f40*/  STSM.16.M88.4 [R4], R8 ;  /* 0x0000000804007844 */ /* 0x0003e40000000200 */
[----:B-1----:R-:W-:Y:S02]  /*10f50*/  IMAD.IADD R4, R17, 0x1, R12 ;  /* 0x0000000111047824 */ /* 0x002fe400078e020c */
[----:B------:R-:W-:-:S04]  /*10f60*/  VIADD R12, R0, 0x3000 ;  /* 0x00003000000c7836 */ /* 0x000fc80000000000 */
        /* <DEDUP_REMOVED lines=9> */
[----:B-1----:R-:W-:-:S05]  /*11000*/  LOP3.LUT R4, R12, R2, RZ, 0xfc, !PT ;  /* 0x000000020c047212 */ /* 0x002fca00078efcff */
        /* <DEDUP_REMOVED lines=15> */
[----:B------:R-:W-:Y:S01]  /*11100*/  LOP3.LUT R4, R14, R19, RZ, 0xfc, !PT ;  /* 0x000000130e047212 */ /* 0x000fe200078efcff */
[----:B------:R-:W-:Y:S01]  /*11110*/  VIADD R14, R0, 0x6000 ;  /* 0x00006000000e7836 */ /* 0x000fe20000000000 */
[C-C-:B------:R-:W-:Y:S02]  /*11120*/  PRMT R10, R6.reuse, 0x6420, R7.reuse ;  /* 0x00006420060a7816 */ /* 0x140fe40000000007 */
[----:B------:R-:W-:Y:S01]  /*11130*/  PRMT R11, R6, 0x7531, R7 ;  /* 0x00007531060b7816 */ /* 0x000fe20000000007 */
[----:B------:R-:W-:-:S05]  /*11140*/  IMAD.IADD R4, R18, 0x1, R4 ;  /* 0x0000000112047824 */ /* 0x000fca00078e0204 */
[----:B------:R1:W-:Y:S02]  /*11150*/  STSM.16.M88.4 [R4], R8 ;  /* 0x0000000804007844 */ /* 0x0003e40000000200 */
[----:B-1----:R-:W-:Y:S02]  /*11160*/  IMAD.IADD R4, R17, 0x1, R13 ;  /* 0x0000000111047824 */ /* 0x002fe400078e020d */
[----:B------:R-:W-:-:S04]  /*11170*/  VIADD R13, R0, 0x4800 ;  /* 0x00004800000d7836 */ /* 0x000fc80000000000 */
        /* <DEDUP_REMOVED lines=9> */
[----:B-1----:R-:W-:-:S05]  /*11210*/  VIADD R10, R0, 0x3800 ;  /* 0x00003800000a7836 */ /* 0x002fca0000000000 */
[----:B------:R-:W-:-:S05]  /*11220*/  LOP3.LUT R4, R10, R2, RZ, 0xfc, !PT ;  /* 0x000000020a047212 */ /* 0x000fca00078efcff */
[----:B------:R-:W-:-:S06]  /*11230*/  IMAD.IADD R4, R17, 0x1, R4 ;  /* 0x0000000111047824 */ /* 0x000fcc00078e0204 */
[----:B------:R-:W1:Y:S02]  /*11240*/  LDSM.16.MT88.4 R4, [R4+0xf200] ;  /* 0x00f200000404783b */ /* 0x000e640000004200 */
[C-C-:B-1----:R-:W-:Y:S02]  /*11250*/  PRMT R8, R4.reuse, 0x6420, R5.reuse ;  /* 0x0000642004087816 */ /* 0x142fe40000000005 */
[----:B------:R-:W-:Y:S02]  /*11260*/  PRMT R9, R4, 0x7531, R5 ;  /* 0x0000753104097816 */ /* 0x000fe40000000005 */
        /* <DEDUP_REMOVED lines=28> */
[C---:B------:R-:W-:Y:S02]  /*11430*/  VIADD R12, R0.reuse, 0x6800 ;  /* 0x00006800000c7836 */ /* 0x040fe40000000000 */
[----:B------:R-:W-:Y:S02]  /*11440*/  VIADD R0, R0, 0x7000 ;  /* 0x0000700000007836 */ /* 0x000fe40000000000 */
[----:B------:R-:W1:Y:S02]  /*11450*/  LDSM.16.MT88.4 R4, [R4+0xf200] ;  /* 0x00f200000404783b */ /* 0x000e640000004200 */
[----:B-1----:R-:W-:-:S02]  /*11460*/  PRMT R8, R4, 0x6420, R5 ;  /* 0x0000642004087816 */ /* 0x002fc40000000005 */
[----:B------:R-:W-:Y:S02]  /*11470*/  PRMT R9, R4, 0x7531, R5 ;  /* 0x0000753104097816 */ /* 0x000fe40000000005 */
[----:B------:R-:W-:Y:S02]  /*11480*/  LOP3.LUT R4, R15, R19, RZ, 0xfc, !PT ;  /* 0x000000130f047212 */ /* 0x000fe400078efcff */
[C-C-:B------:R-:W-:Y:S02]  /*11490*/  PRMT R10, R6.reuse, 0x6420, R7.reuse ;  /* 0x00006420060a7816 */ /* 0x140fe40000000007 */
[----:B------:R-:W-:Y:S01]  /*114a0*/  PRMT R11, R6, 0x7531, R7 ;  /* 0x00007531060b7816 */ /* 0x000fe20000000007 */
[----:B------:R-:W-:-:S05]  /*114b0*/  IMAD.IADD R4, R18, 0x1, R4 ;  /* 0x0000000112047824 */ /* 0x000fca00078e0204 */
[----:B------:R1:W-:Y:S02]  /*114c0*/  STSM.16.M88.4 [R4], R8 ;  /* 0x0000000804007844 */ /* 0x0003e40000000200 */
[C---:B-1----:R-:W-:Y:S02]  /*114d0*/  LOP3.LUT R4, R12.reuse, R2, RZ, 0xfc, !PT ;  /* 0x000000020c047212 */ /* 0x042fe400078efcff */
[----:B------:R-:W-:-:S03]  /*114e0*/  LOP3.LUT R12, R12, R19, RZ, 0xfc, !PT ;  /* 0x000000130c0c7212 */ /* 0x000fc600078efcff */
[----:B------:R-:W-:Y:S02]  /*114f0*/  IMAD.IADD R4, R17, 0x1, R4 ;  /* 0x0000000111047824 */ /* 0x000fe400078e0204 */
[----:B------:R-:W-:-:S04]  /*11500*/  IMAD.IADD R12, R18, 0x1, R12 ;  /* 0x00000001120c7824 */ /* 0x000fc800078e020c */
        /* <DEDUP_REMOVED lines=8> */
[----:B-1----:R-:W-:-:S06]  /*11590*/  IMAD.IADD R4, R17, 0x1, R21 ;  /* 0x0000000111047824 */ /* 0x002fcc00078e0215 */
        /* <DEDUP_REMOVED lines=13> */
[----:B------:R1:W5:Y:S01]  /*11670*/  LDL.LU R2, [R1+0x2c] ;  /* 0x00002c0001027983 */ /* 0x0003620000300800 */
[C-C-:B------:R-:W-:Y:S02]  /*11680*/  PRMT R10, R6.reuse, 0x6420, R7.reuse ;  /* 0x00006420060a7816 */ /* 0x140fe40000000007 */
[----:B------:R-:W-:Y:S01]  /*11690*/  PRMT R11, R6, 0x7531, R7 ;  /* 0x00007531060b7816 */ /* 0x000fe20000000007 */
[----:B------:R-:W-:-:S04]  /*116a0*/  IMAD.IADD R4, R17, 0x1, R4 ;  /* 0x0000000111047824 */ /* 0x000fc800078e0204 */
[----:B------:R-:W-:Y:S04]  /*116b0*/  STSM.16.M88.4 [R12], R8 ;  /* 0x000000080c007844 */ /* 0x000fe80000000200 */
[----:B------:R-:W2:Y:S01]  /*116c0*/  LDSM.16.MT88.4 R4, [R4+0xf200] ;  /* 0x00f200000404783b */ /* 0x000ea20000004200 */
[----:B------:R-:W-:-:S05]  /*116d0*/  LOP3.LUT R0, R0, R19, RZ, 0xfc, !PT ;  /* 0x0000001300007212 */ /* 0x000fca00078efcff */
[----:B------:R-:W-:Y:S01]  /*116e0*/  IMAD.IADD R0, R18, 0x1, R0 ;  /* 0x0000000112007824 */ /* 0x000fe200078e0200 */
[C-C-:B--2---:R-:W-:Y:S02]  /*116f0*/  PRMT R8, R4.reuse, 0x6420, R5.reuse ;  /* 0x0000642004087816 */ /* 0x144fe40000000005 */
        /* <DEDUP_REMOVED lines=12> */
.L_x_3290:
[----:B-1----:R-:W1:Y:S01]  /*117c0*/  S2R R0, SR_TID.X ;  /* 0x0000000000007919 */ /* 0x002e620000002100 */
[----:B--2---:R2:W-:Y:S01]  /*117d0*/  SYNCS.ARRIVE.TRANS64.A1T0 RZ, [R3+URZ+0x33450], RZ ;  /* 0x033450ff03ff79a7 */ /* 0x0045e2000810003f */
[----:B------:R3:W5:Y:S01]  /*117e0*/  LDL R8, [R1+0x4] ;  /* 0x0000040001087983 */ /* 0x0007620000100800 */
[----:B-1----:R-:W-:Y:S01]  /*117f0*/  LOP3.LUT R0, R0, 0x7f, RZ, 0xc0, !PT ;  /* 0x0000007f00007812 */ /* 0x002fe200078ec0ff */
[----:B------:R-:W-:Y:S03]  /*11800*/  BAR.SYNC.DEFER_BLOCKING 0x2, 0x80 ;  /* 0x0082000000007b1d */ /* 0x000fe60000010000 */
[----:B------:R-:W-:-:S03]  /*11810*/  ISETP.NE.AND P0, PT, R0, RZ, PT ;  /* 0x000000ff0000720c */ /* 0x000fc60003f05270 */
[----:B------:R3:W5:Y:S10]  /*11820*/  LDL R0, [R1+0xc] ;  /* 0x00000c0001007983 */ /* 0x0007740000100800 */
[----:B--2---:R-:W-:-:S05]  /*11830*/  @!P0 VIADD R3, R3, 0x33480 ;  /* 0x0003348003038836 */ /* 0x004fca0000000000 */
[----:B------:R-:W-:-:S04]  /*11840*/  @!P0 PRMT R3, RZ, 0x654, R3 ;  /* 0x00000654ff038816 */ /* 0x000fc80000000003 */
[----:B------:R3:W-:Y:S01]  /*11850*/  @!P0 SYNCS.ARRIVE.TRANS64.RED.A1T0 RZ, [R3+URZ], RZ ;  /* 0x000000ff03ff89a7 */ /* 0x0007e2000810043f */
[C---:B-----5:R-:W-:Y:S01]  /*11860*/  ISETP.GT.AND P0, PT, R2.reuse, RZ, PT ;  /* 0x000000ff0200720c */ /* 0x060fe20003f04270 */
[----:B------:R-:W-:-:S12]  /*11870*/  VIADD R2, R2, 0xffffffff ;  /* 0xffffffff02027836 */ /* 0x000fd80000000000 */
[----:B---3--:R-:W-:Y:S05]  /*11880*/  @P0 BRA `(.L_x_3291) ;  /* 0xffffffe800000947 */ /* 0x008fea000383ffff */
.L_x_3267:
[----:B------:R-:W1:Y:S01]  /*11890*/  S2R R3, SR_TID.X ;  /* 0x0000000000037919 */ /* 0x000e620000002100 */
[----:B------:R-:W-:Y:S01]  /*118a0*/  BSSY B0, `(.L_x_3292) ;  /* 0x0000011000007945 */ /* 0x000fe20003800000 */
[----:B-1----:R-:W-:-:S04]  /*118b0*/  LOP3.LUT R3, R3, 0x7f, RZ, 0xc0, !PT ;  /* 0x0000007f03037812 */ /* 0x002fc800078ec0ff */
[----:B------:R-:W-:-:S13]  /*118c0*/  ISETP.NE.AND P0, PT, R3, RZ, PT ;  /* 0x000000ff0300720c */ /* 0x000fda0003f05270 */
[----:B------:R-:W-:Y:S05]  /*118d0*/  @P0 BRA `(.L_x_3293) ;  /* 0x0000000000340947 */ /* 0x000fea0003800000 */
[----:B------:R-:W1:Y:S01]  /*118e0*/  S2R R3, SR_LANEID ;  /* 0x0000000000037919 */ /* 0x000e620000000000 */
[----:B------:R-:W-:Y:S02]  /*118f0*/  VOTEU.ANY UR4, UPT, PT ;  /* 0x0000000000047886 */ /* 0x000fe400038e0100 */
[----:B0-----:R-:W1:Y:S08]  /*11900*/  FLO.U32 R0, UR4 ;  /* 0x0000000400007d00 */ /* 0x001e7000080e0000 */
[----:B--2---:R-:W0:Y:S01]  /*11910*/  POPC R5, UR4 ;  /* 0x0000000400057d09 */ /* 0x004e220008000000 */
[----:B-1----:R-:W-:-:S02]  /*11920*/  ISETP.EQ.U32.AND P1, PT, R0, R3, PT ;  /* 0x000000030000720c */ /* 0x002fc40003f22070 */
[----:B------:R-:W0:Y:S11]  /*11930*/  LDC.64 R2, c[0x0][0xc60] ;  /* 0x00031800ff027b82 */ /* 0x000e360000000a00 */
[----:B0-----:R-:W2:Y:S01]  /*11940*/  @P1 ATOMG.E.ADD.STRONG.GPU PT, R3, desc[UR48][R2.64], R5 ;  /* 0x00000005020319a8 */ /* 0x001ea200081ee1f0 */
[----:B------:R-:W0:Y:S02]  /*11950*/  S2R R4, SR_LTMASK ;  /* 0x0000000000047919 */ /* 0x000e240000003900 */
[----:B0-----:R-:W-:-:S04]  /*11960*/  LOP3.LUT R4, R4, UR4, RZ, 0xc0, !PT ;  /* 0x0000000404047c12 */ /* 0x001fc8000f8ec0ff */
[----:B------:R-:W0:Y:S01]  /*11970*/  POPC R7, R4 ;  /* 0x0000000400077309 */ /* 0x000e220000000000 */
[----:B--2---:R-:W0:Y:S02]  /*11980*/  SHFL.IDX PT, R0, R3, R0, 0x1f ;  /* 0x00001f0003007589 */ /* 0x004e2400000e0000 */
[----:B0-----:R-:W-:-:S05]  /*11990*/  IADD3 R0, R0, UR43, R7 ;  /* 0x0000002b00007c10 */ /* 0x001fca000fffe007 */
[----:B------:R1:W-:Y:S02]  /*119a0*/  STL [R1+0x20], R0 ;  /* 0x0000200001007387 */ /* 0x0003e40000100800 */
.L_x_3293:
[----:B------:R-:W-:Y:S05]  /*119b0*/  BSYNC B0 ;  /* 0x0000000000007941 */ /* 0x000fea0003800000 */
.L_x_3292:
[----:B------:R-:W-:-:S06]  /*119c0*/  UISETP.NE.AND UP0, UPT, UR39, 0x3, UPT ;  /* 0x000000032700788c */ /* 0x000fcc000bf05270 */
[----:B------:R-:W-:-:S13]  /*119d0*/  PLOP3.LUT P1, PT, PT, PT, UP0, 0x80, 0x0 ;  /* 0x000000000000781c */ /* 0x000fda0003f2f008 */
[----:B------:R-:W-:Y:S05]  /*119e0*/  @!P1 BRA `(.L_x_3294) ;  /* 0x0000000000049947 */ /* 0x000fea0003800000 */
[----:B------:R-:W-:Y:S01]  /*119f0*/  BPT.TRAP 0x1 ;  /* 0x000000040000795c */ /* 0x000fe20000300000 */
.L_x_3294:
[----:B------:R-:W3:Y:S04]  /*11a00*/  LDL R3, [R1+0xc] ;  /* 0x00000c0001037983 */ /* 0x000ee80000100800 */
[----:B------:R-:W4:Y:S01]  /*11a10*/  LDL R2, [R1+0x4] ;  /* 0x0000040001027983 */ /* 0x000f220000100800 */
[----:B01----:R-:W-:Y:S01]  /*11a20*/  IMAD.U32 R0, RZ, RZ, UR44 ;  /* 0x0000002cff007e24 */ /* 0x003fe2000f8e00ff */
[----:B------:R-:W-:Y:S04]  /*11a30*/  BSSY B0, `(.L_x_3295) ;  /* 0x0000007000007945 */ /* 0x000fe80003800000 */
[----:B------:R-:W-:-:S02]  /*11a40*/  ISETP.NE.AND P2, PT, R0, 0x3, PT ;  /* 0x000000030000780c */ /* 0x000fc40003f45270 */
[----:B---3--:R-:W-:-:S04]  /*11a50*/  LOP3.LUT R3, R3, 0x1, RZ, 0x3c, !PT ;  /* 0x0000000103037812 */ /* 0x008fc800078e3cff */
[----:B------:R-:W-:Y:S01]  /*11a60*/  SHF.L.U32 R3, R3, 0x1f, RZ ;  /* 0x0000001f03037819 */ /* 0x000fe200000006ff */
[----:B----4-:R-:W-:-:S04]  /*11a70*/  IMAD R0, R2, 0x8, R17 ;  /* 0x0000000802007824 */ /* 0x010fc800078e0211 */
[----:B------:R-:W0:Y:S02]  /*11a80*/  SYNCS.PHASECHK.TRANS64.TRYWAIT P1, [R0+URZ+0x33470], R3 ;  /* 0x03347003000075a7 */ /* 0x000e24000802017f */
[----:B0-----:R-:W-:Y:S05]  /*11a90*/  @!P1 BRA `(.L_x_3296) ;  /* 0x0000002400489947 */ /* 0x001fea0003800000 */
.L_x_3348:
[----:B------:R-:W-:Y:S05]  /*11aa0*/  BSYNC B0 ;  /* 0x0000000000007941 */ /* 0x000fea0003800000 */
.L_x_3295:
[----:B------:R-:W-:Y:S05]  /*11ab0*/  @!P2 BRA `(.L_x_3297) ;  /* 0x000000000004a947 */ /* 0x000fea0003800000 */
[----:B------:R-:W-:Y:S01]  /*11ac0*/  BPT.TRAP 0x1 ;  /* 0x000000040000795c */ /* 0x000fe20000300000 */
.L_x_3297:
[----:B------:R-:W0:Y:S02]  /*11ad0*/  LDL R2, [R1+0xc] ;  /* 0x00000c0001027983 */ /* 0x000e240000100800 */
[----:B0-----:R-:W-:-:S04]  /*11ae0*/  SHF.L.U32 R3, R2, 0x1f, RZ ;  /* 0x0000001f02037819 */ /* 0x001fc800000006ff */
[----:B------:R-:W0:Y:S02]  /*11af0*/  SYNCS.PHASECHK.TRANS64.TRYWAIT P1, [R0+URZ+0x33460], R3 ;  /* 0x03346003000075a7 */ /* 0x000e24000802017f */
[----:B0-----:R-:W-:Y:S05]  /*11b00*/  @!P1 BRA `(.L_x_3298) ;  /* 0x0000002400409947 */ /* 0x001fea0003800000 */
.L_x_3349:
[----:B------:R-:W3:Y:S04]  /*11b10*/  LDL R2, [R1+0x4] ;  /* 0x0000040001027983 */ /* 0x000ee80000100800 */
[----:B------:R-:W4:Y:S01]  /*11b20*/  LDL R15, [R1] ;  /* 0x00000000010f7983 */ /* 0x000f220000100800 */
[----:B------:R-:W-:Y:S05]  /*11b30*/  WARPSYNC.ALL ;  /* 0x0000000000007948 */ /* 0x000fea0003800000 */
[----:B---3--:R-:W-:-:S04]  /*11b40*/  IMAD R2, R2, 0x7800, RZ ;  /* 0x0000780002027824 */ /* 0x008fc800078e02ff */
[C---:B------:R-:W-:Y:S01]  /*11b50*/  VIADD R13, R2.reuse, 0x2800 ;  /* 0x00002800020d7836 */ /* 0x040fe20000000000 */
[C---:B----4-:R-:W-:Y:S01]  /*11b60*/  LOP3.LUT R4, R2.reuse, R15, RZ, 0xfc, !PT ;  /* 0x0000000f02047212 */ /* 0x050fe200078efcff */
[C---:B------:R-:W-:Y:S01]  /*11b70*/  VIADD R20, R2.reuse, 0x5000 ;  /* 0x0000500002147836 */ /* 0x040fe20000000000 */
[C---:B0-----:R-:W-:Y:S01]  /*11b80*/  LOP3.LUT R3, R2.reuse, R19, RZ, 0xfc, !PT ;  /* 0x0000001302037212 */ /* 0x041fe200078efcff */
[----:B------:R-:W-:Y:S02]  /*11b90*/  VIADD R12, R2, 0x1000 ;  /* 0x00001000020c7836 */ /* 0x000fe40000000000 */
[----:B------:R-:W-:Y:S02]  /*11ba0*/  IMAD.IADD R4, R17, 0x1, R4 ;  /* 0x0000000111047824 */ /* 0x000fe400078e0204 */
[----:B------:R-:W-:Y:S02]  /*11bb0*/  IMAD.IADD R3, R18, 0x1, R3 ;  /* 0x0000000112037824 */ /* 0x000fe400078e0203 */
[----:B------:R-:W-:-:S02]  /*11bc0*/  VIADD R14, R2, 0x1800 ;  /* 0x00001800020e7836 */ /* 0x000fc40000000000 */
[----:B--2---:R-:W0:Y:S01]  /*11bd0*/  LDSM.16.MT88.4 R4, [R4+0xf200] ;  /* 0x00f200000404783b */ /* 0x004e220000004200 */
[----:B------:R-:W-:Y:S01]  /*11be0*/  VIADD R16, R2, 0x2000 ;  /* 0x0000200002107836 */ /* 0x000fe20000000000 */
[C-C-:B0-----:R-:W-:Y:S02]  /*11bf0*/  PRMT R8, R4.reuse, 0x6420, R5.reuse ;  /* 0x0000642004087816 */ /* 0x141fe40000000005 */
[----:B------:R-:W-:Y:S02]  /*11c00*/  PRMT R9, R4, 0x7531, R5 ;  /* 0x0000753104097816 */ /* 0x000fe40000000005 */
[C-C-:B------:R-:W-:Y:S02]  /*11c10*/  PRMT R10, R6.reuse, 0x6420, R7.reuse ;  /* 0x00006420060a7816 */ /* 0x140fe40000000007 */
[----:B------:R-:W-:-:S05]  /*11c20*/  PRMT R11, R6, 0x7531, R7 ;  /* 0x00007531060b7816 */ /* 0x000fca0000000007 */
[----:B------:R0:W-:Y:S02]  /*11c30*/  STSM.16.M88.4 [R3], R8 ;  /* 0x0000000803007844 */ /* 0x0001e40000000200 */
[----:B0-----:R-:W-:-:S05]  /*11c40*/  LOP3.LUT R3, R13, R15, RZ, 0xfc, !PT ;  /* 0x0000000f0d037212 */ /* 0x001fca00078efcff */
[----:B------:R-:W-:-:S05]  /*11c50*/  IMAD.IADD R3, R17, 0x1, R3 ;  /* 0x0000000111037824 */ /* 0x000fca00078e0203 */
[----:B------:R0:W1:Y:S02]  /*11c60*/  LDSM.16.MT88.4 R4, [R3+0xf200] ;  /* 0x00f200000304783b */ /* 0x0000640000004200 */
[----:B0-----:R-:W-:Y:S01]  /*11c70*/  VIADD R3, R2, 0x800 ;  /* 0x0000080002037836 */ /* 0x001fe20000000000 */
[C-C-:B-1----:R-:W-:Y:S02]  /*11c80*/  PRMT R8, R4.reuse, 0x6420, R5.reuse ;  /* 0x0000642004087816 */ /* 0x142fe40000000005 */
[----:B------:R-:W-:Y:S02]  /*11c90*/  PRMT R9, R4, 0x7531, R5 ;  /* 0x0000753104097816 */ /* 0x000fe40000000005 */
[C---:B------:R-:W-:Y:S02]  /*11ca0*/  LOP3.LUT R4, R3.reuse, R19, RZ, 0xfc, !PT ;  /* 0x0000001303047212 */ /* 0x040fe400078efcff */
[C-C-:B------:R-:W-:Y:S02]  /*11cb0*/  PRMT R10, R6.reuse, 0x6420, R7.reuse ;  /* 0x00006420060a7816 */ /* 0x140fe40000000007 */
[----:B------:R-:W-:Y:S01]  /*11cc0*/  PRMT R11, R6, 0x7531, R7 ;  /* 0x00007531060b7816 */ /* 0x000fe20000000007 */
[----:B------:R-:W-:Y:S01]  /*11cd0*/  IMAD.IADD R4, R18, 0x1, R4 ;  /* 0x0000000112047824 */ /* 0x000fe200078e0204 */
[----:B------:R-:W-:-:S04]  /*11ce0*/  LOP3.LUT R3, R3, R15, RZ, 0xfc, !PT ;  /* 0x0000000f03037212 */ /* 0x000fc800078efcff */
[----:B------:R0:W-:Y:S01]  /*11cf0*/  STSM.16.M88.4 [R4], R8 ;  /* 0x0000000804007844 */ /* 0x0001e20000000200 */
[----:B------:R-:W-:Y:S01]  /*11d00*/  IMAD.IADD R3, R17, 0x1, R3 ;  /* 0x0000000111037824 */ /* 0x000fe200078e0203 */
[----:B0-----:R-:W-:-:S05]  /*11d10*/  LOP3.LUT R4, R20, R15, RZ, 0xfc, !PT ;  /* 0x0000000f14047212 */ /* 0x001fca00078efcff */
[----:B------:R-:W-:-:S06]  /*11d20*/  IMAD.IADD R4, R17, 0x1, R4 ;  /* 0x0000000111047824 */ /* 0x000fcc00078e0204 */
[----:B------:R-:W0:Y:S02]  /*11d30*/  LDSM.16.MT88.4 R4, [R4+0xf200] ;  /* 0x00f200000404783b */ /* 0x000e240000004200 */
[C-C-:B0-----:R-:W-:Y:S02]  /*11d40*/  PRMT R8, R4.reuse, 0x6420, R5.reuse ;  /* 0x0000642004087816 */ /* 0x141fe40000000005 */
[----:B------:R-:W-:Y:S02]  /*11d50*/  PRMT R9, R4, 0x7531, R5 ;  /* 0x0000753104097816 */ /* 0x000fe40000000005 */
[----:B------:R-:W-:Y:S02]  /*11d60*/  LOP3.LUT R4, R12, R19, RZ, 0xfc, !PT ;  /* 0x000000130c047212 */ /* 0x000fe400078efcff */
[C-C-:B------:R-:W-:Y:S02]  /*11d70*/  PRMT R10, R6.reuse, 0x6420, R7.reuse ;  /* 0x00006420060a7816 */ /* 0x140fe40000000007 */
[----:B------:R-:W-:Y:S01]  /*11d80*/  PRMT R11, R6, 0x7531, R7 ;  /* 0x00007531060b7816 */ /* 0x000fe20000000007 */
[----:B------:R-:W-:-:S05]  /*11d90*/  IMAD.IADD R4, R18, 0x1, R4 ;  /* 0x0000000112047824 */ /* 0x000fca00078e0204 */
[----:B------:R-:W-:Y:S04]  /*11da0*/  STSM.16.M88.4 [R4], R8 ;  /* 0x0000000804007844 */ /* 0x000fe80000000200 */
[----:B------:R0:W1:Y:S02]  /*11db0*/  LDSM.16.MT88.4 R4, [R3+0xf200] ;  /* 0x00f200000304783b */ /* 0x0000640000004200 */
[----:B0-----:R-:W-:-:S05]  /*11dc0*/  LOP3.LUT R3, R14, R19, RZ, 0xfc, !PT ;  /* 0x000000130e037212 */ /* 0x001fca00078efcff */
[----:B------:R-:W-:Y:S01]  /*11dd0*/  IMAD.IADD R3, R18, 0x1, R3 ;  /* 0x0000000112037824 */ /* 0x000fe200078e0203 */
[C-C-:B-1----:R-:W-:Y:S02]  /*11de0*/  PRMT R8, R4.reuse, 0x6420, R5.reuse ;  /* 0x0000642004087816 */ /* 0x142fe40000000005 */
[----:B------:R-:W-:Y:S02]  /*11df0*/  PRMT R9, R4, 0x7531, R5 ;  /* 0x0000753104097816 */ /* 0x000fe40000000005 */
[C-C-:B------:R-:W-:Y:S02]  /*11e00*/  PRMT R10, R6.reuse, 0x6420, R7.reuse ;  /* 0x00006420060a7816 */ /* 0x140fe40000000007 */
[----:B------:R-:W-:-:S05]  /*11e10*/  PRMT R11, R6, 0x7531, R7 ;  /* 0x00007531060b7816 */ /* 0x000fca0000000007 */
[----:B------:R0:W-:Y:S02]  /*11e20*/  STSM.16.M88.4 [R3], R8 ;  /* 0x0000000803007844 */ /* 0x0001e40000000200 */
[----:B0-----:R-:W-:-:S05]  /*11e30*/  VIADD R3, R2, 0x3000 ;  /* 0x0000300002037836 */ /* 0x001fca0000000000 */
[C---:B------:R-:W-:Y:S02]  /*11e40*/  LOP3.LUT R4, R3.reuse, R15, RZ, 0xfc, !PT ;  /* 0x0000000f03047212 */ /* 0x040fe400078efcff */
[----:B------:R-:W-:-:S03]  /*11e50*/  LOP3.LUT R3, R3, R19, RZ, 0xfc, !PT ;  /* 0x0000001303037212 */ /* 0x000fc600078efcff */
[----:B------:R-:W-:Y:S02]  /*11e60*/  IMAD.IADD R4, R17, 0x1, R4 ;  /* 0x0000000111047824 */ /* 0x000fe400078e0204 */
[----:B------:R-:W-:-:S04]  /*11e70*/  IMAD.IADD R3, R18, 0x1, R3 ;  /* 0x0000000112037824 */ /* 0x000fc800078e0203 */
[----:B------:R-:W0:Y:S02]  /*11e80*/  LDSM.16.MT88.4 R4, [R4+0xf200] ;  /* 0x00f200000404783b */ /* 0x000e240000004200 */
[C-C-:B0-----:R-:W-:Y:S02]  /*11e90*/  PRMT R8, R4.reuse, 0x6420, R5.reuse ;  /* 0x0000642004087816 */ /* 0x141fe40000000005 */
[----:B------:R-:W-:Y:S02]  /*11ea0*/  PRMT R9, R4, 0x7531, R5 ;  /* 0x0000753104097816 */ /* 0x000fe40000000005 */
[----:B------:R-:W-:Y:S02]  /*11eb0*/  LOP3.LUT R4, R16, R19, RZ, 0xfc, !PT ;  /* 0x0000001310047212 */ /* 0x000fe400078efcff */
[C-C-:B------:R-:W-:Y:S02]  /*11ec0*/  PRMT R10, R6.reuse, 0x6420, R7.reuse ;  /* 0x00006420060a7816 */ /* 0x140fe40000000007 */
[----:B------:R-:W-:Y:S01]  /*11ed0*/  PRMT R11, R6, 0x7531, R7 ;  /* 0x00007531060b7816 */ /* 0x000fe20000000007 */
[----:B------:R-:W-:-:S05]  /*11ee0*/  IMAD.IADD R4, R18, 0x1, R4 ;  /* 0x0000000112047824 */ /* 0x000fca00078e0204 */
[----:B------:R0:W-:Y:S02]  /*11ef0*/  STSM.16.M88.4 [R4], R8 ;  /* 0x0000000804007844 */ /* 0x0001e40000000200 */
[----:B0-----:R-:W-:Y:S02]  /*11f00*/  IMAD.MOV.U32 R11, RZ, RZ, R15 ;  /* 0x000000ffff0b7224 */ /* 0x001fe400078e000f */
[----:B------:R-:W-:-:S05]  /*11f10*/  VIADD R15, R2, 0x5800 ;  /* 0x00005800020f7836 */ /* 0x000fca0000000000 */
[----:B------:R-:W-:-:S05]  /*11f20*/  LOP3.LUT R4, R15, R11, RZ, 0xfc, !PT ;  /* 0x0000000b0f047212 */ /* 0x000fca00078efcff */
[----:B------:R-:W-:-:S06]  /*11f30*/  IMAD.IADD R4, R17, 0x1, R4 ;  /* 0x0000000111047824 */ /* 0x000fcc00078e0204 */
[----:B------:R-:W0:Y:S02]  /*11f40*/  LDSM.16.MT88.4 R4, [R4+0xf200] ;  /* 0x00f200000404783b */ /* 0x000e240000004200 */
[C-C-:B0-----:R-:W-:Y:S02]  /*11f50*/  PRMT R8, R4.reuse, 0x6420, R5.reuse ;  /* 0x0000642004087816 */ /* 0x141fe40000000005 */
[----:B------:R-:W-:Y:S01]  /*11f60*/  PRMT R9, R4, 0x7531, R5 ;  /* 0x0000753104097816 */ /* 0x000fe20000000005 */
[----:B------:R-:W-:Y:S01]  /*11f70*/  IMAD.MOV.U32 R5, RZ, RZ, R11 ;  /* 0x000000ffff057224 */ /* 0x000fe200078e000b */
[----:B------:R-:W-:Y:S01]  /*11f80*/  LOP3.LUT R4, R13, R19, RZ, 0xfc, !PT ;  /* 0x000000130d047212 */ /* 0x000fe200078efcff */
[----:B------:R-:W-:Y:S01]  /*11f90*/  VIADD R13, R2, 0x6000 ;  /* 0x00006000020d7836 */ /* 0x000fe20000000000 */
[C-C-:B------:R-:W-:Y:S02]  /*11fa0*/  PRMT R10, R6.reuse, 0x6420, R7.reuse ;  /* 0x00006420060a7816 */ /* 0x140fe40000000007 */
[----:B------:R-:W-:Y:S01]  /*11fb0*/  PRMT R11, R6, 0x7531, R7 ;  /* 0x00007531060b7816 */ /* 0x000fe20000000007 */
[----:B------:R-:W-:Y:S01]  /*11fc0*/  IMAD.IADD R4, R18, 0x1, R4 ;  /* 0x0000000112047824 */ /* 0x000fe200078e0204 */
[----:B------:R-:W-:-:S04]  /*11fd0*/  LOP3.LUT R12, R12, R5, RZ, 0xfc, !PT ;  /* 0x000000050c0c7212 */ /* 0x000fc800078efcff */
[----:B------:R0:W-:Y:S02]  /*11fe0*/  STSM.16.M88.4 [R4], R8 ;  /* 0x0000000804007844 */ /* 0x0001e40000000200 */
[----:B0-----:R-:W-:Y:S02]  /*11ff0*/  IMAD.IADD R4, R17, 0x1, R12 ;  /* 0x0000000111047824 */ /* 0x001fe400078e020c */
[----:B------:R-:W-:-:S04]  /*12000*/  IMAD.MOV.U32 R12, RZ, RZ, R5 ;  /* 0x000000ffff0c7224 */ /* 0x000fc800078e0005 */
[----:B------:R-:W0:Y:S01]  /*12010*/  LDSM.16.MT88.4 R4, [R4+0xf200] ;  /* 0x00f200000404783b */ /* 0x000e220000004200 */
[----:B------:R-:W-:Y:S02]  /*12020*/  LOP3.LUT R14, R14, R12, RZ, 0xfc, !PT ;  /* 0x0000000c0e0e7212 */ /* 0x000fe400078efcff */
[C-C-:B0-----:R-:W-:Y:S02]  /*12030*/  PRMT R8, R4.reuse, 0x6420, R5.reuse ;  /* 0x0000642004087816 */ /* 0x141fe40000000005 */
        /* <DEDUP_REMOVED lines=26> */
[----:B0-----:R-:W-:Y:S02]  /*121e0*/  IMAD.IADD R4, R17, 0x1, R14 ;  /* 0x0000000111047824 */ /* 0x001fe400078e020e */
[----:B------:R-:W-:Y:S02]  /*121f0*/  IMAD.MOV.U32 R14, RZ, RZ, R12 ;  /* 0x000000ffff0e7224 */ /* 0x000fe400078e000c */
[----:B------:R-:W-:Y:S02]  /*12200*/  VIADD R12, R2, 0x4800 ;  /* 0x00004800020c7836 */ /* 0x000fe40000000000 */
[----:B------:R-:W0:Y:S01]  /*12210*/  LDSM.16.MT88.4 R4, [R4+0xf200] ;  /* 0x00f200000404783b */ /* 0x000e220000004200 */
[-C--:B------:R-:W-:Y:S02]  /*12220*/  LOP3.LUT R3, R3, R14.reuse, RZ, 0xfc, !PT ;  /* 0x0000000e03037212 */ /* 0x080fe400078efcff */
[----:B------:R-:W-:-:S03]  /*12230*/  LOP3.LUT R16, R16, R14, RZ, 0xfc, !PT ;  /* 0x0000000e10107212 */ /* 0x000fc600078efcff */
[----:B------:R-:W-:Y:S01]  /*12240*/  IMAD.IADD R3, R17, 0x1, R3 ;  /* 0x0000000111037824 */ /* 0x000fe200078e0203 */
[C-C-:B0-----:R-:W-:Y:S02]  /*12250*/  PRMT R8, R4.reuse, 0x6420, R5.reuse ;  /* 0x0000642004087816 */ /* 0x141fe40000000005 */
[----:B------:R-:W-:Y:S02]  /*12260*/  PRMT R9, R4, 0x7531, R5 ;  /* 0x0000753104097816 */ /* 0x000fe40000000005 */
[----:B------:R-:W-:Y:S02]  /*12270*/  LOP3.LUT R4, R12, R19, RZ, 0xfc, !PT ;  /* 0x000000130c047212 */ /* 0x000fe400078efcff */
[C-C-:B------:R-:W-:Y:S02]  /*12280*/  PRMT R10, R6.reuse, 0x6420, R7.reuse ;  /* 0x00006420060a7816 */ /* 0x140fe40000000007 */
[----:B------:R-:W-:Y:S01]  /*12290*/  PRMT R11, R6, 0x7531, R7 ;  /* 0x00007531060b7816 */ /* 0x000fe20000000007 */
[----:B------:R-:W-:Y:S01]  /*122a0*/  IMAD.IADD R4, R18, 0x1, R4 ;  /* 0x0000000112047824 */ /* 0x000fe200078e0204 */
[----:B------:R-:W-:-:S04]  /*122b0*/  LOP3.LUT R12, R12, R14, RZ, 0xfc, !PT ;  /* 0x0000000e0c0c7212 */ /* 0x000fc800078efcff */
        /* <DEDUP_REMOVED lines=9> */
[C---:B0-----:R-:W-:Y:S02]  /*12350*/  VIADD R3, R2.reuse, 0x6800 ;  /* 0x0000680002037836 */ /* 0x041fe40000000000 */
[----:B------:R-:W-:-:S03]  /*12360*/  VIADD R2, R2, 0x7000 ;  /* 0x0000700002027836 */ /* 0x000fc60000000000 */
        /* <DEDUP_REMOVED lines=12> */
[----:B0-----:R-:W-:-:S06]  /*12430*/  IMAD.IADD R4, R17, 0x1, R16 ;  /* 0x0000000111047824 */ /* 0x001fcc00078e0210 */
        /* <DEDUP_REMOVED lines=15> */
[----:B------:R-:W-:Y:S01]  /*12530*/  IMAD.IADD R6, R17, 0x1, R6 ;  /* 0x0000000111067824 */ /* 0x000fe200078e0206 */
[----:B------:R-:W-:-:S03]  /*12540*/  LOP3.LUT R2, R2, R19, RZ, 0xfc, !PT ;  /* 0x0000001302027212 */ /* 0x000fc600078efcff */
[----:B------:R-:W-:Y:S02]  /*12550*/  STSM.16.M88.4 [R3], R8 ;  /* 0x0000000803007844 */ /* 0x000fe40000000200 */
[----:B------:R-:W-:Y:S02]  /*12560*/  IMAD.IADD R18, R18, 0x1, R2 ;  /* 0x0000000112127824 */ /* 0x000fe400078e0202 */
[----:B------:R-:W0:Y:S02]  /*12570*/  LDSM.16.MT88.4 R4, [R6+0xf200] ;  /* 0x00f200000604783b */ /* 0x000e240000004200 */
[C-C-:B0-----:R-:W-:Y:S02]  /*12580*/  PRMT R8, R4.reuse, 0x6420, R5.reuse ;  /* 0x0000642004087816 */ /* 0x141fe40000000005 */
[----:B------:R-:W-:Y:S02]  /*12590*/  PRMT R9, R4, 0x7531, R5 ;  /* 0x0000753104097816 */ /* 0x000fe40000000005 */
[----:B------:R-:W-:-:S02]  /*125a0*/  PRMT R10, R6, 0x6420, R7 ;  /* 0x00006420060a7816 */ /* 0x000fc40000000007 */
        /* <DEDUP_REMOVED lines=10> */
.L_x_3299:
[----:B------:R-:W2:Y:S01]  /*12650*/  LDL.LU R4, [R1+0x4] ;  /* 0x0000040001047983 */ /* 0x000ea20000300800 */
[----:B-1----:R2:W-:Y:S03]  /*12660*/  SYNCS.ARRIVE.TRANS64.A1T0 RZ, [R0+URZ+0x33450], RZ ;  /* 0x033450ff00ff79a7 */ /* 0x0025e6000810003f */
[----:B------:R-:W3:Y:S01]  /*12670*/  LDL.LU R3, [R1+0xc] ;  /* 0x00000c0001037983 */ /* 0x000ee20000300800 */
[----:B------:R-:W-:-:S05]  /*12680*/  @!P0 VIADD R2, R0, 0x33480 ;  /* 0x0003348000028836 */ /* 0x000fca0000000000 */
[----:B------:R-:W-:Y:S01]  /*12690*/  @!P0 PRMT R2, RZ, 0x654, R2 ;  /* 0x00000654ff028816 */ /* 0x000fe20000000002 */
[----:B------:R-:W-:Y:S06]  /*126a0*/  BAR.SYNC.DEFER_BLOCKING 0x2, 0x80 ;  /* 0x0082000000007b1d */ /* 0x000fec0000010000 */
[----:B------:R1:W-:Y:S01]  /*126b0*/  @!P0 SYNCS.ARRIVE.TRANS64.RED.A1T0 RZ, [R2+URZ], RZ ;  /* 0x000000ff02ff89a7 */ /* 0x0003e2000810043f */
[----:B--2---:R-:W-:-:S05]  /*126c0*/  VIADD R0, R4, 0x1 ;  /* 0x0000000104007836 */ /* 0x004fca0000000000 */
[----:B------:R-:W-:-:S04]  /*126d0*/  ISETP.NE.AND P0, PT, R0, 0x2, PT ;  /* 0x000000020000780c */ /* 0x000fc80003f05270 */
[----:B-1----:R-:W-:Y:S02]  /*126e0*/  SEL R2, RZ, 0x1, P0 ;  /* 0x00000001ff027807 */ /* 0x002fe40000000000 */
[----:B------:R-:W-:Y:S02]  /*126f0*/  SEL R0, R0, RZ, P0 ;  /* 0x000000ff00007207 */ /* 0x000fe40000000000 */
[----:B---3--:R-:W-:-:S03]  /*12700*/  LOP3.LUT R3, R3, R2, RZ, 0x3c, !PT ;  /* 0x0000000203037212 */ /* 0x008fc600078e3cff */
[----:B------:R3:W-:Y:S04]  /*12710*/  STL [R1+0x4], R0 ;  /* 0x0000040001007387 */ /* 0x0007e80000100800 */
[----:B------:R3:W-:Y:S02]  /*12720*/  STL [R1+0xc], R3 ;  /* 0x00000c0301007387 */ /* 0x0007e40000100800 */
.L_x_3242:
[----:B------:R-:W-:Y:S05]  /*12730*/  BSYNC B7 ;  /* 0x0000000000077941 */ /* 0x000fea0003800000 */
.L_x_3240:
[----:B--23--:R-:W2:Y:S02]  /*12740*/  LDL R0, [R1+0x14] ;  /* 0x0000140001007983 */ /* 0x00cea40000100800 */
[----:B--2---:R-:W-:-:S13]  /*12750*/  LOP3.LUT P0, RZ, R0, 0x2, RZ, 0xc0, !PT ;  /* 0x0000000200ff7812 */ /* 0x004fda000780c0ff */
[----:B------:R-:W-:Y:S05]  /*12760*/  @!P0 BRA `(.L_x_3300) ;  /* 0x0000000000348947 */ /* 0x000fea0003800000 */
[----:B------:R-:W2:Y:S08]  /*12770*/  S2UR UR5, SR_CgaCtaId ;  /* 0x00000000000579c3 */ /* 0x000eb00000008800 */
[----:B------:R-:W-:Y:S06]  /*12780*/  BAR.SYNC.DEFER_BLOCKING 0x5, 0x180 ;  /* 0x0146000000007b1d */ /* 0x000fec0000010000 */
[----:B------:R-:W-:-:S02]  /*12790*/  UMOV UR4, 0x400 ;  /* 0x0000040000047882 */ /* 0x000fc40000000000 */
[----:B--2---:R-:W-:-:S06]  /*127a0*/  ULEA UR4, UR5, UR4, 0x18 ;  /* 0x0000000405047291 */ /* 0x004fcc000f8ec03f */
[----:B------:R-:W-:-:S05]  /*127b0*/  IMAD.U32 R17, RZ, RZ, UR4 ;  /* 0x00000004ff117e24 */ /* 0x000fca000f8e00ff */
[----:B0-----:R-:W0:Y:S04]  /*127c0*/  LDS.128 R4, [R17+0x334d0] ;  /* 0x0334d00011047984 */ /* 0x001e280000000c00 */
[----:B0-----:R0:W-:Y:S01]  /*127d0*/  STL.64 [R1+0x20], R4 ;  /* 0x0000200401007387 */ /* 0x0011e20000100a00 */
[----:B-1----:R-:W-:Y:S02]  /*127e0*/  IMAD.MOV.U32 R2, RZ, RZ, R7 ;  /* 0x000000ffff027224 */ /* 0x002fe400078e0007 */
[----:B------:R-:W-:-:S03]  /*127f0*/  IMAD.MOV.U32 R0, RZ, RZ, R6 ;  /* 0x000000ffff007224 */ /* 0x000fc600078e0006 */
[----:B------:R-:W-:Y:S02]  /*12800*/  R2UR UR45, R2 ;  /* 0x00000000022d72ca */ /* 0x000fe400000e0000 */
[----:B------:R-:W-:Y:S01]  /*12810*/  R2UR UR36, R0 ;  /* 0x00000000002472ca */ /* 0x000fe200000e0000 */
[----:B------:R-:W-:Y:S06]  /*12820*/  BAR.ARV 0x4, 0x180 ;  /* 0x0106000000007b1d */ /* 0x000fec0000002000 */
[----:B------:R-:W-:Y:S08]  /*12830*/  BRA `(.L_x_3301) ;  /* 0x0000000800387947 */ /* 0x000ff00003800000 */
.L_x_3300:
[----:B01----:R-:W0:Y:S01]  /*12840*/  S2R R2, SR_TID.X ;  /* 0x0000000000027919 */ /* 0x003e220000002100 */
[----:B------:R-:W-:Y:S01]  /*12850*/  ULDC UR4, c[0x0][0xc3c] ;  /* 0x00030f0000047ab9 */ /* 0x000fe20000000800 */
[----:B------:R-:W2:Y:S01]  /*12860*/  LDL.LU R0, [R1+0x20] ;  /* 0x0000200001007983 */ /* 0x000ea20000300800 */
        /* <DEDUP_REMOVED lines=8> */
[----:B------:R-:W3:Y:S01]  /*128f0*/  @!P1 LDG.E R5, desc[UR48][R2.64] ;  /* 0x0000003002059981 */ /* 0x000ee2000c1e1900 */
[C---:B------:R-:W-:Y:S02]  /*12900*/  ISETP.NE.AND P1, PT, R6.reuse, RZ, PT ;  /* 0x000000ff0600720c */ /* 0x040fe40003f25270 */
[C---:B------:R-:W-:Y:S02]  /*12910*/  ISETP.GE.U32.AND P2, PT, R6.reuse, 0x2, PT ;  /* 0x000000020600780c */ /* 0x040fe40003f46070 */
[C---:B------:R-:W-:Y:S02]  /*12920*/  ISETP.GE.U32.AND P3, PT, R6.reuse, 0x4, PT ;  /* 0x000000040600780c */ /* 0x040fe40003f66070 */
[C---:B------:R-:W-:Y:S02]  /*12930*/  ISETP.GE.U32.AND P4, PT, R6.reuse, 0x8, PT ;  /* 0x000000080600780c */ /* 0x040fe40003f86070 */
[----:B------:R-:W-:Y:S01]  /*12940*/  ISETP.GE.U32.AND P5, PT, R6, 0x10, PT ;  /* 0x000000100600780c */ /* 0x000fe20003fa6070 */
[----:B--2---:R-:W-:-:S02]  /*12950*/  IMAD.MOV.U32 R10, RZ, RZ, R0 ;  /* 0x000000ffff0a7224 */ /* 0x004fc400078e0000 */
        /* <DEDUP_REMOVED lines=13> */
[----:B------:R-:W1:Y:S04]  /*12a30*/  SHFL.UP PT, R0, R9, 0x10, RZ ;  /* 0x0600000009007989 */ /* 0x000e6800000e00ff */
[----:B------:R-:W-:Y:S01]  /*12a40*/  SHFL.IDX PT, R4, R10, 0x1, 0x1f ;  /* 0x00201f000a047f89 */ /* 0x000fe200000e0000 */
[----:B-1----:R-:W-:-:S05]  /*12a50*/  SEL R0, R0, RZ, P5 ;  /* 0x000000ff00007207 */ /* 0x002fca0002800000 */
[----:B------:R-:W-:-:S05]  /*12a60*/  IMAD.IADD R2, R9, 0x1, R0 ;  /* 0x0000000109027824 */ /* 0x000fca00078e0200 */
[----:B------:R-:W0:Y:S04]  /*12a70*/  SHFL.IDX PT, R6, R2, 0x1f, 0x1f ;  /* 0x03e01f0002067f89 */ /* 0x000e2800000e0000 */
[----:B------:R-:W1:Y:S01]  /*12a80*/  SHFL.IDX PT, R0, R10, RZ, 0x1f ;  /* 0x00001fff0a007589 */ /* 0x000e6200000e0000 */
[----:B0-----:R-:W-:-:S04]  /*12a90*/  IMAD R6, R6, R3, RZ ;  /* 0x0000000306067224 */ /* 0x001fc800078e02ff */
[----:B------:R-:W-:-:S05]  /*12aa0*/  IMAD.IADD R4, R4, 0x1, R6 ;  /* 0x0000000104047824 */ /* 0x000fca00078e0206 */
[----:B-1----:R-:W-:-:S13]  /*12ab0*/  ISETP.GT.AND P6, PT, R4, R0, PT ;  /* 0x000000000400720c */ /* 0x002fda0003fc4270 */
[----:B------:R-:W-:Y:S05]  /*12ac0*/  @P6 BRA `(.L_x_3302) ;  /* 0x0000000000906947 */ /* 0x000fea0003800000 */
.L_x_3306:
        /* <DEDUP_REMOVED lines=14> */
.L_x_3305:
[----:B------:R-:W-:Y:S05]  /*12bb0*/  BSYNC B0 ;  /* 0x0000000000007941 */ /* 0x000fea0003800000 */
.L_x_3304:
        /* <DEDUP_REMOVED lines=13> */
[----:B0-----:R-:W-:Y:S02]  /*12c90*/  SEL R6, R3, RZ, P5 ;  /* 0x000000ff03067207 */ /* 0x001fe40002800000 */
[----:B------:R-:W0:Y:S03]  /*12ca0*/  LDC R3, c[0x0][0xc38] ;  /* 0x00030e00ff037b82 */ /* 0x000e260000000800 */
[----:B------:R-:W-:-:S05]  /*12cb0*/  IMAD.IADD R2, R9, 0x1, R6 ;  /* 0x0000000109027824 */ /* 0x000fca00078e0206 */
[----:B------:R-:W0:Y:S02]  /*12cc0*/  SHFL.IDX PT, R6, R2, 0x1f, 0x1f ;  /* 0x03e01f0002067f89 */ /* 0x000e2400000e0000 */
[----:B0-----:R-:W-:-:S04]  /*12cd0*/  IMAD R6, R6, R3, RZ ;  /* 0x0000000306067224 */ /* 0x001fc800078e02ff */
[----:B------:R-:W-:-:S05]  /*12ce0*/  IMAD.IADD R4, R6, 0x1, R4 ;  /* 0x0000000106047824 */ /* 0x000fca00078e0204 */
[----:B------:R-:W-:-:S13]  /*12cf0*/  ISETP.GT.AND P6, PT, R4, R0, PT ;  /* 0x000000000400720c */ /* 0x000fda0003fc4270 */
[----:B------:R-:W-:Y:S05]  /*12d00*/  @!P6 BRA `(.L_x_3306) ;  /* 0xfffffffc0070e947 */ /* 0x000fea000383ffff */
.L_x_3302:
[----:B------:R-:W-:-:S04]  /*12d10*/  IMAD.IADD R6, R4, 0x1, -R6 ;  /* 0x0000000104067824 */ /* 0x000fc800078e0a06 */
[----:B------:R-:W-:-:S05]  /*12d20*/  IMAD R4, R2, R3, R6 ;  /* 0x0000000302047224 */ /* 0x000fca00078e0206 */
[----:B------:R-:W-:-:S13]  /*12d30*/  ISETP.GT.AND P0, PT, R4, R0, PT ;  /* 0x000000000400720c */ /* 0x000fda0003f04270 */
[----:B------:R-:W-:Y:S02]  /*12d40*/  VOTEU.ANY UR5, UPT, !P0 ;  /* 0x0000000000057886 */ /* 0x000fe400040e0100 */
[----:B------:R-:W-:Y:S02]  /*12d50*/  UPOPC UR4, UR5 ;  /* 0x00000005000472bf */ /* 0x000fe40008000000 */
[----:B------:R-:W-:-:S04]  /*12d60*/  ISETP.NE.AND P0, PT, RZ, UR5, PT ;  /* 0x00000005ff007c0c */ /* 0x000fc8000bf05270 */
[----:B------:R-:W-:-:S06]  /*12d70*/  IMAD.U32 R4, RZ, RZ, UR4 ;  /* 0x00000004ff047e24 */ /* 0x000fcc000f8e00ff */
[----:B------:R0:W1:Y:S02]  /*12d80*/  SHFL.IDX PT, R4, R5, R4, 0x1f ;  /* 0x00001f0405047589 */ /* 0x00006400000e0000 */
[----:B0-----:R-:W-:Y:S01]  /*12d90*/  IMAD.MOV.U32 R5, RZ, RZ, RZ ;  /* 0x000000ffff057224 */ /* 0x001fe200078e00ff */
[----:B------:R-:W-:Y:S06]  /*12da0*/  @!P0 BRA `(.L_x_3307) ;  /* 0x00000000000c8947 */ /* 0x000fec0003800000 */
[----:B------:R-:W-:-:S06]  /*12db0*/  UIADD3 UR5, UR4, -0x1, URZ ;  /* 0xffffffff04057890 */ /* 0x000fcc000fffe03f */
[----:B------:R-:W-:-:S06]  /*12dc0*/  IMAD.U32 R5, RZ, RZ, UR5 ;  /* 0x00000005ff057e24 */ /* 0x000fcc000f8e00ff */
[----:B------:R0:W2:Y:S02]  /*12dd0*/  SHFL.IDX PT, R5, R2, R5, 0x1f ;  /* 0x00001f0502057589 */ /* 0x0000a400000e0000 */
.L_x_3307:
[----:B--2---:R-:W-:Y:S01]  /*12de0*/  IMAD R9, R5, R3, R6 ;  /* 0x0000000305097224 */ /* 0x004fe200078e0206 */
[----:B-1----:R-:W-:Y:S01]  /*12df0*/  IABS R5, R4 ;  /* 0x0000000400057213 */ /* 0x002fe20000000000 */
[----:B------:R-:W-:Y:S02]  /*12e00*/  UIADD3 UR45, UR4, UR45, URZ ;  /* 0x0000002d042d7290 */ /* 0x000fe4000fffe03f */
[----:B------:R-:W-:Y:S01]  /*12e10*/  IMAD.IADD R0, R0, 0x1, -R9 ;  /* 0x0000000100007824 */ /* 0x000fe200078e0a09 */
[----:B------:R-:W1:Y:S01]  /*12e20*/  I2F.RP R7, R5 ;  /* 0x0000000500077306 */ /* 0x000e620000209400 */
[----:B------:R2:W-:Y:S07]  /*12e30*/  STL [R1+0x20], R9 ;  /* 0x0000200901007387 */ /* 0x0005ee0000100800 */
[----:B-1----:R-:W1:Y:S02]  /*12e40*/  MUFU.RCP R7, R7 ;  /* 0x0000000700077308 */ /* 0x002e640000001000 */
[----:B-1----:R-:W-:-:S06]  /*12e50*/  VIADD R8, R7, 0xffffffe ;  /* 0x0ffffffe07087836 */ /* 0x002fcc0000000000 */
        /* <DEDUP_REMOVED lines=25> */
.L_x_3303:
[----:B------:R0:W-:Y:S01]  /*12ff0*/  STL [R1+0x20], R0 ;  /* 0x0000200001007387 */ /* 0x0001e20000100800 */
[----:B------:R-:W-:Y:S01]  /*13000*/  ULDC UR45, c[0x0][0xc3c] ;  /* 0x00030f00002d7ab9 */ /* 0x000fe20000000800 */
[----:B------:R-:W-:Y:S02]  /*13010*/  UMOV UR36, URZ ;  /* 0x0000003f00247c82 */ /* 0x000fe40008000000 */
[----:B------:R0:W-:Y:S03]  /*13020*/  STL [R1+0x24], RZ ;  /* 0x000024ff01007387 */ /* 0x0001e60000100800 */
.L_x_3308:
        /* <DEDUP_REMOVED lines=15> */
.L_x_3301:
[----:B------:R-:W-:Y:S02]  /*13120*/  ULDC UR4, c[0x0][0xc3c] ;  /* 0x00030f0000047ab9 */ /* 0x000fe40000000800 */
[----:B------:R-:W-:-:S06]  /*13130*/  UISETP.GE.AND UP0, UPT, UR45, UR4, UPT ;  /* 0x000000042d00728c */ /* 0x000fcc000bf06270 */
[----:B------:R-:W-:-:S13]  /*13140*/  PLOP3.LUT P0, PT, PT, PT, UP0, 0x80, 0x0 ;  /* 0x000000000000781c */ /* 0x000fda0003f0f008 */
[----:B------:R-:W-:Y:S05]  /*13150*/  @!P0 BRA `(.L_x_3309) ;  /* 0xffffffac00b48947 */ /* 0x000fea000383ffff */
.L_x_3236:
        /* <DEDUP_REMOVED lines=12> */
.L_x_3350:
[----:B------:R-:W-:Y:S05]  /*13220*/  BSYNC B0 ;  /* 0x0000000000007941 */ /* 0x000fea0003800000 */
.L_x_3310:
[----:B------:R-:W-:-:S03]  /*13230*/  UMOV UR4, 0xffffffff ;  /* 0xffffffff00047882 */ /* 0x000fc60000000000 */
[----:B------:R-:W-:Y:S05]  /*13240*/  BRA.DIV UR4, `(.L_x_3312) ;  /* 0x0000000e04987947 */ /* 0x000fea000b800000 */
[----:B------:R-:W1:Y:S02]  /*13250*/  S2R R2, SR_TID.X ;  /* 0x0000000000027919 */ /* 0x000e640000002100 */
[----:B-1----:R-:W-:-:S04]  /*13260*/  SHF.R.U32.HI R2, RZ, 0x5, R2 ;  /* 0x00000005ff027819 */ /* 0x002fc80000011602 */
[----:B------:R-:W-:-:S05]  /*13270*/  LOP3.LUT R2, R2, 0x3, RZ, 0xc0, !PT ;  /* 0x0000000302027812 */ /* 0x000fca00078ec0ff */
[----:B------:R1:W2:Y:S02]  /*13280*/  SHFL.IDX PT, R14, R2, RZ, 0x1f ;  /* 0x00001fff020e7589 */ /* 0x0002a400000e0000 */
.L_x_3353:
[----:B--2---:R-:W-:Y:S01]  /*13290*/  ISETP.NE.AND P0, PT, R14, RZ, PT ;  /* 0x000000ff0e00720c */ /* 0x004fe20003f05270 */
[----:B------:R-:W-:-:S12]  /*132a0*/  BSSY B0, `(.L_x_3313) ;  /* 0x000002e000007945 */ /* 0x000fd80003800000 */
[----:B------:R-:W-:Y:S05]  /*132b0*/  @P0 BRA `(.L_x_3314) ;  /* 0x0000000000b00947 */ /* 0x000fea0003800000 */
[----:B------:R-:W-:-:S03]  /*132c0*/  UMOV UR4, 0xffffffff ;  /* 0xffffffff00047882 */ /* 0x000fc60000000000 */
[----:B------:R-:W-:Y:S05]  /*132d0*/  BRA.DIV UR4, `(.L_x_3315) ;  /* 0x0000000e04a87947 */ /* 0x000fea000b800000 */
[----:B------:R-:W-:-:S13]  /*132e0*/  ELECT P6, URZ, PT ;  /* 0x00000000003f782f */ /* 0x000fda00038c0000 */
.L_x_3356:
[----:B------:R-:W-:Y:S05]  /*132f0*/  @!P6 BRA `(.L_x_3314) ;  /* 0x0000000000a0e947 */ /* 0x000fea0003800000 */
[----:B------:R-:W-:-:S06]  /*13300*/  ULOP3.LUT UR4, UR38, 0x2, URZ, 0xfc, !UPT ;  /* 0x0000000226047892 */ /* 0x000fcc000f8efc3f */
[----:B-1----:R-:W-:-:S05]  /*13310*/  IMAD.U32 R2, RZ, RZ, UR4 ;  /* 0x00000004ff027e24 */ /* 0x002fca000f8e00ff */
[----:B------:R-:W-:-:S13]  /*13320*/  ISETP.NE.AND P0, PT, R2, 0x3, PT ;  /* 0x000000030200780c */ /* 0x000fda0003f05270 */
[----:B------:R-:W-:Y:S05]  /*13330*/  @!P0 BRA `(.L_x_3316) ;  /* 0x0000000000048947 */ /* 0x000fea0003800000 */
[----:B------:R-:W-:Y:S01]  /*13340*/  BPT.TRAP 0x1 ;  /* 0x000000040000795c */ /* 0x000fe20000300000 */
.L_x_3316:
        /* <DEDUP_REMOVED lines=14> */
.L_x_3357:
[----:B------:R-:W1:Y:S02]  /*13430*/  SYNCS.PHASECHK.TRANS64.TRYWAIT P1, [R7+URZ], R2 ;  /* 0x00000002070075a7 */ /* 0x000e64000802017f */
[----:B-1----:R-:W-:Y:S05]  /*13440*/  @!P1 BRA `(.L_x_3318) ;  /* 0x0000000c00809947 */ /* 0x002fea0003800000 */
.L_x_3358:
[----:B------:R-:W-:Y:S05]  /*13450*/  @!P0 BRA `(.L_x_3319) ;  /* 0x0000000000048947 */ /* 0x000fea0003800000 */
[----:B------:R-:W-:Y:S01]  /*13460*/  BPT.TRAP 0x1 ;  /* 0x000000040000795c */ /* 0x000fe20000300000 */
.L_x_3319:
[----:B------:R-:W2:Y:S02]  /*13470*/  LDL.LU R4, [R1+0x4] ;  /* 0x0000040001047983 */ /* 0x000ea40000300800 */
[----:B--2---:R-:W-:-:S04]  /*13480*/  IMAD R4, R4, 0x8, R0 ;  /* 0x0000000804047824 */ /* 0x004fc800078e0200 */
[----:B------:R-:W2:Y:S02]  /*13490*/  SYNCS.PHASECHK.TRANS64.TRYWAIT P1, [R4+URZ+0x33460], R5 ;  /* 0x03346005040075a7 */ /* 0x000ea4000802017f */
[----:B--2---:R-:W-:Y:S05]  /*134a0*/  @!P1 BRA `(.L_x_3320) ;  /* 0x0000000c007c9947 */ /* 0x004fea0003800000 */
.L_x_3359:
[----:B------:R-:W-:Y:S05]  /*134b0*/  @!P0 BRA `(.L_x_3321) ;  /* 0x0000000000048947 */ /* 0x000fea0003800000 */
[----:B------:R-:W-:Y:S01]  /*134c0*/  BPT.TRAP 0x1 ;  /* 0x000000040000795c */ /* 0x000fe20000300000 */
.L_x_3321:
[----:B------:R-:W-:-:S04]  /*134d0*/  IMAD R3, R3, 0x8, R0 ;  /* 0x0000000803037824 */ /* 0x000fc800078e0200 */
[----:B------:R-:W3:Y:S02]  /*134e0*/  SYNCS.PHASECHK.TRANS64.TRYWAIT P1, [R3+URZ+0x33460], R2 ;  /* 0x03346002030075a7 */ /* 0x000ee4000802017f */
[----:B---3--:R-:W-:Y:S05]  /*134f0*/  @!P1 BRA `(.L_x_3322) ;  /* 0x0000000c007c9947 */ /* 0x008fea0003800000 */
.L_x_3360:
[----:B------:R-:W-:Y:S05]  /*13500*/  @!P0 BRA `(.L_x_3323) ;  /* 0x0000000000048947 */ /* 0x000fea0003800000 */
[----:B------:R-:W-:Y:S01]  /*13510*/  BPT.TRAP 0x1 ;  /* 0x000000040000795c */ /* 0x000fe20000300000 */
.L_x_3323:
[----:B------:R-:W4:Y:S02]  /*13520*/  SYNCS.PHASECHK.TRANS64.TRYWAIT P0, [R4+URZ+0x33480], R5 ;  /* 0x03348005040075a7 */ /* 0x000f24000800017f */
[----:B----4-:R-:W-:Y:S05]  /*13530*/  @!P0 BRA `(.L_x_3324) ;  /* 0x0000000c00808947 */ /* 0x010fea0003800000 */
.L_x_3325:
[----:B------:R0:W0:Y:S02]  /*13540*/  SYNCS.PHASECHK.TRANS64.TRYWAIT P0, [R3+URZ+0x33480], R2 ;  /* 0x03348002030075a7 */ /* 0x000024000800017f */
[----:B0-----:R-:W-:Y:S05]  /*13550*/  @!P0 NANOSLEEP.SYNCS 0x989680 ;  /* 0x009896800000895d */ /* 0x001fea0003900000 */
[----:B------:R-:W0:Y:S02]  /*13560*/  @!P0 SYNCS.PHASECHK.TRANS64 P0, [R3+URZ+0x33480], R2 ;  /* 0x03348002030085a7 */ /* 0x000e24000800007f */
[----:B0-----:R-:W-:Y:S05]  /*13570*/  @!P0 BRA `(.L_x_3325) ;  /* 0xfffffffc00f08947 */ /* 0x001fea000383ffff */
.L_x_3314:
[----:B------:R-:W-:Y:S05]  /*13580*/  BSYNC B0 ;  /* 0x0000000000007941 */ /* 0x000fea0003800000 */
.L_x_3313:
[----:B------:R-:W-:Y:S05]  /*13590*/  EXIT ;  /* 0x000000000000794d */ /* 0x000fea0003800000 */
.L_x_3186:
[----:B0-----:R0:W1:Y:S02]  /*135a0*/  SYNCS.PHASECHK.TRANS64.TRYWAIT P1, [R4+URZ+0x33400], R11 ;  /* 0x0334000b040075a7 */ /* 0x001064000802017f */
[----:B-1----:R-:W-:Y:S05]  /*135b0*/  @!P1 NANOSLEEP.SYNCS 0x989680 ;  /* 0x009896800000995d */ /* 0x002fea0003900000 */
[----:B------:R-:W1:Y:S02]  /*135c0*/  @!P1 SYNCS.PHASECHK.TRANS64 P1, [R4+URZ+0x33400], R11 ;  /* 0x0334000b040095a7 */ /* 0x000e64000802007f */
[----:B-1----:R-:W-:Y:S05]  /*135d0*/  @!P1 BRA `(.L_x_3186) ;  /* 0xfffffffc00f09947 */ /* 0x002fea000383ffff */
[----:B------:R-:W-:Y:S05]  /*135e0*/  BRA `(.L_x_3326) ;  /* 0xfffffee400387947 */ /* 0x000fea000383ffff */
.L_x_3190:
[----:B--2---:R2:W3:Y:S02]  /*135f0*/  SYNCS.PHASECHK.TRANS64.TRYWAIT P1, [R5+URZ+0x33430], R6 ;  /* 0x03343006050075a7 */ /* 0x0044e4000802017f */
[----:B---3--:R-:W-:Y:S05]  /*13600*/  @!P1 NANOSLEEP.SYNCS 0x989680 ;  /* 0x009896800000995d */ /* 0x008fea0003900000 */
[----:B------:R-:W3:Y:S02]  /*13610*/  @!P1 SYNCS.PHASECHK.TRANS64 P1, [R5+URZ+0x33430], R6 ;  /* 0x03343006050095a7 */ /* 0x000ee4000802007f */
[----:B---3--:R-:W-:Y:S05]  /*13620*/  @!P1 BRA `(.L_x_3190) ;  /* 0xfffffffc00f09947 */ /* 0x008fea000383ffff */
[----:B------:R-:W-:Y:S05]  /*13630*/  BRA `(.L_x_3189) ;  /* 0xfffffee400607947 */ /* 0x000fea000383ffff */
.L_x_3195:
[----:B-1----:R-:W-:-:S04]  /*13640*/  IMAD.U32 R4, RZ, RZ, UR6 ;  /* 0x00000006ff047e24 */ /* 0x002fc8000f8e00ff */
[----:B------:R1:W2:Y:S03]  /*13650*/  SYNCS.PHASECHK.TRANS64.TRYWAIT P1, [R4+URZ+0x33430], R3 ;  /* 0x03343003040075a7 */ /* 0x0002a6000802017f */
[----:B--2---:R-:W-:Y:S05]  /*13660*/  @!P1 NANOSLEEP.SYNCS 0x989680 ;  /* 0x009896800000995d */ /* 0x004fea0003900000 */
[----:B------:R-:W2:Y:S02]  /*13670*/  @!P1 SYNCS.PHASECHK.TRANS64 P1, [R4+URZ+0x33430], R3 ;  /* 0x03343003040095a7 */ /* 0x000ea4000802007f */
[----:B--2---:R-:W-:Y:S05]  /*13680*/  @!P1 BRA `(.L_x_3195) ;  /* 0xfffffffc00ec9947 */ /* 0x004fea000383ffff */
[----:B------:R-:W-:Y:S05]  /*13690*/  BRA `(.L_x_3192) ;  /* 0xffffff2400607947 */ /* 0x000fea000383ffff */
.L_x_3199:
[----:B-1----:R-:W-:-:S04]  /*136a0*/  IMAD.U32 R4, RZ, RZ, UR6 ;  /* 0x00000006ff047e24 */ /* 0x002fc8000f8e00ff */
[----:B------:R1:W2:Y:S03]  /*136b0*/  SYNCS.PHASECHK.TRANS64.TRYWAIT P1, [R4+URZ+0x33450], R3 ;  /* 0x03345003040075a7 */ /* 0x0002a6000802017f */
[----:B--2---:R-:W-:Y:S05]  /*136c0*/  @!P1 NANOSLEEP.SYNCS 0x989680 ;  /* 0x009896800000995d */ /* 0x004fea0003900000 */
[----:B------:R-:W2:Y:S02]  /*136d0*/  @!P1 SYNCS.PHASECHK.TRANS64 P1, [R4+URZ+0x33450], R3 ;  /* 0x03345003040095a7 */ /* 0x000ea4000802007f */
[----:B--2---:R-:W-:Y:S05]  /*136e0*/  @!P1 BRA `(.L_x_3199) ;  /* 0xfffffffc00ec9947 */ /* 0x004fea000383ffff */
[----:B------:R-:W-:Y:S05]  /*136f0*/  BRA `(.L_x_3196) ;  /* 0xffffff30006c7947 */ /* 0x000fea000383ffff */
.L_x_3205:
[----:B-1----:R1:W2:Y:S02]  /*13700*/  SYNCS.PHASECHK.TRANS64.TRYWAIT P1, [R15+URZ+0x33450], R0 ;  /* 0x033450000f0075a7 */ /* 0x0022a4000802017f */
[----:B--2---:R-:W-:Y:S05]  /*13710*/  @!P1 NANOSLEEP.SYNCS 0x989680 ;  /* 0x009896800000995d */ /* 0x004fea0003900000 */
[----:B------:R-:W2:Y:S02]  /*13720*/  @!P1 SYNCS.PHASECHK.TRANS64 P1, [R15+URZ+0x33450], R0 ;  /* 0x033450000f0095a7 */ /* 0x000ea4000802007f */
[----:B--2---:R-:W-:Y:S05]  /*13730*/  @!P1 BRA `(.L_x_3205) ;  /* 0xfffffffc00f09947 */ /* 0x004fea000383ffff */
[----:B------:R-:W-:Y:S05]  /*13740*/  BRA `(.L_x_3204) ;  /* 0xffffff5c00787947 */ /* 0x000fea000383ffff */
.L_x_3251:
[----:B------:R-:W-:Y:S02]  /*13750*/  IMAD.MOV.U32 R13, RZ, RZ, R0 ;  /* 0x000000ffff0d7224 */ /* 0x000fe400078e0000 */
[----:B------:R-:W-:Y:S02]  /*13760*/  IMAD.MOV.U32 R12, RZ, RZ, RZ ;  /* 0x000000ffff0c7224 */ /* 0x000fe400078e00ff */
[----:B------:R-:W-:Y:S02]  /*13770*/  IMAD.MOV.U32 R11, RZ, RZ, 0x1f ;  /* 0x0000001fff0b7424 */ /* 0x000fe400078e00ff */
[----:B------:R-:W-:-:S07]  /*13780*/  IMAD.MOV.U32 R15, RZ, RZ, -0x1 ;  /* 0xffffffffff0f7424 */ /* 0x000fce00078e00ff */
[----:B-1----:R-:W-:Y:S05]  /*13790*/  WARPSYNC.COLLECTIVE R15, `(.L_x_3327) ;  /* 0x000000000f087348 */ /* 0x002fea0003c00000 */
[----:B------:R0:W2:Y:S02]  /*137a0*/  SHFL.IDX P6, R14, R13, R12, R11 ;  /* 0x0000000c0d0e7389 */ /* 0x0000a400000c000b */
[----:B012---:R-:W-:Y:S01]  /*137b0*/  ENDCOLLECTIVE ;  /* 0x000000000000791b */ /* 0x007fe20003800000 */
.L_x_3327:
[----:B------:R-:W-:Y:S05]  /*137c0*/  BRA `(.L_x_3328) ;  /* 0xffffffb400907947 */ /* 0x000fea000383ffff */
.L_x_3253:
[----:B------:R-:W-:Y:S01]  /*137d0*/  BSSY B0, `(.L_x_3329) ;  /* 0x0000006000007945 */ /* 0x000fe20003800000 */
[----:B------:R-:W-:-:S07]  /*137e0*/  IMAD.MOV.U32 R15, RZ, RZ, -0x1 ;  /* 0xffffffffff0f7424 */ /* 0x000fce00078e00ff */
[----:B-1----:R-:W-:Y:S05]  /*137f0*/  WARPSYNC.COLLECTIVE R15, `(.L_x_3330) ;  /* 0x000000000f0c7348 */ /* 0x002fea0003c00000 */
[----:B------:R-:W-:Y:S02]  /*13800*/  ELECT P6, UR62, PT ;  /* 0x00000000003e782f */ /* 0x000fe400038c0000 */
[----:B------:R-:W-:Y:S01]  /*13810*/  MOV R14, UR62 ;  /* 0x0000003e000e7c02 */ /* 0x000fe20008000f00 */
[----:B-1----:R-:W-:Y:S10]  /*13820*/  ENDCOLLECTIVE ;  /* 0x000000000000791b */ /* 0x002ff40003800000 */
.L_x_3330:
[----:B------:R-:W-:Y:S05]  /*13830*/  BSYNC B0 ;  /* 0x0000000000007941 */ /* 0x000fea0003800000 */
.L_x_3329:
[----:B------:R-:W-:Y:S05]  /*13840*/  BRA `(.L_x_3331) ;  /* 0xffffffb400a07947 */ /* 0x000fea000383ffff */
.L_x_3255:
[----:B0-----:R0:W1:Y:S02]  /*13850*/  SYNCS.PHASECHK.TRANS64.TRYWAIT P0, [R3+URZ+0x33480], R2 ;  /* 0x03348002030075a7 */ /* 0x001064000800017f */
[----:B-1----:R-:W-:Y:S05]  /*13860*/  @!P0 NANOSLEEP.SYNCS 0x989680 ;  /* 0x009896800000895d */ /* 0x002fea0003900000 */
[----:B------:R-:W1:Y:S02]  /*13870*/  @!P0 SYNCS.PHASECHK.TRANS64 P0, [R3+URZ+0x33480], R2 ;  /* 0x03348002030085a7 */ /* 0x000e64000800007f */
[----:B-1----:R-:W-:Y:S05]  /*13880*/  @!P0 BRA `(.L_x_3255) ;  /* 0xfffffffc00f08947 */ /* 0x002fea000383ffff */
[----:B------:R-:W-:Y:S05]  /*13890*/  BRA `(.L_x_3332) ;  /* 0xffffffb800047947 */ /* 0x000fea000383ffff */
.L_x_3257:
[----:B-1----:R1:W2:Y:S02]  /*138a0*/  SYNCS.PHASECHK.TRANS64.TRYWAIT P0, [R3+URZ+0x33440], R2 ;  /* 0x03344002030075a7 */ /* 0x0022a4000800017f */
[----:B--2---:R-:W-:Y:S05]  /*138b0*/  @!P0 NANOSLEEP.SYNCS 0x989680 ;  /* 0x009896800000895d */ /* 0x004fea0003900000 */
[----:B------:R-:W2:Y:S02]  /*138c0*/  @!P0 SYNCS.PHASECHK.TRANS64 P0, [R3+URZ+0x33440], R2 ;  /* 0x03344002030085a7 */ /* 0x000ea4000800007f */
[----:B--2---:R-:W-:Y:S05]  /*138d0*/  @!P0 BRA `(.L_x_3257) ;  /* 0xfffffffc00f08947 */ /* 0x004fea000383ffff */
[----:B------:R-:W-:Y:S05]  /*138e0*/  BRA `(.L_x_3333) ;  /* 0xffffffb800907947 */ /* 0x000fea000383ffff */
.L_x_3261:
[----:B------:R-:W2:Y:S01]  /*138f0*/  LDL.LU R11, [R1+0x8] ;  /* 0x00000800010b7983 */ /* 0x000ea20000300800 */
[----:B------:R-:W-:Y:S01]  /*13900*/  IMAD.MOV.U32 R13, RZ, RZ, R2 ;  /* 0x000000ffff0d7224 */ /* 0x000fe200078e0002 */
[----:B------:R-:W-:Y:S01]  /*13910*/  LOP3.LUT R7, R7, 0x7f, RZ, 0xc0, !PT ;  /* 0x0000007f07077812 */ /* 0x000fe200078ec0ff */
[----:B------:R-:W-:Y:S02]  /*13920*/  IMAD.MOV.U32 R12, RZ, RZ, RZ ;  /* 0x000000ffff0c7224 */ /* 0x000fe400078e00ff */
[----:B------:R-:W-:Y:S01]  /*13930*/  IMAD.MOV.U32 R15, RZ, RZ, -0x1 ;  /* 0xffffffffff0f7424 */ /* 0x000fe200078e00ff */
[----:B------:R-:W-:-:S05]  /*13940*/  SHF.R.U32.HI R7, RZ, 0x2, R7 ;  /* 0x00000002ff077819 */ /* 0x000fca0000011607 */
[----:B------:R-:W-:Y:S02]  /*13950*/  IMAD.IADD R0, R7, 0x1, R0 ;  /* 0x0000000107007824 */ /* 0x000fe400078e0200 */
[----:B--2---:R-:W-:Y:S02]  /*13960*/  IMAD R4, R11, R8, RZ ;  /* 0x000000080b047224 */ /* 0x004fe400078e02ff */
[----:B------:R-:W-:-:S03]  /*13970*/  IMAD.MOV.U32 R11, RZ, RZ, 0x1c1f ;  /* 0x00001c1fff0b7424 */ /* 0x000fc600078e00ff */
[----:B------:R-:W-:-:S13]  /*13980*/  ISETP.GE.AND P4, PT, R0, R4, PT ;  /* 0x000000040000720c */ /* 0x000fda0003f86270 */
[----:B-----5:R-:W-:Y:S05]  /*13990*/  WARPSYNC.COLLECTIVE R15, `(.L_x_3334) ;  /* 0x000000000f087348 */ /* 0x020fea0003c00000 */
[----:B------:R0:W1:Y:S02]  /*139a0*/  SHFL.IDX P6, R14, R13, R12, R11 ;  /* 0x0000000c0d0e7389 */ /* 0x00006400000c000b */
[----:B01---5:R-:W-:Y:S01]  /*139b0*/  ENDCOLLECTIVE ;  /* 0x000000000000791b */ /* 0x023fe20003800000 */
.L_x_3334:
[----:B------:R-:W-:Y:S02]  /*139c0*/  IMAD.MOV.U32 R13, RZ, RZ, R3 ;  /* 0x000000ffff0d7224 */ /* 0x000fe400078e0003 */
[----:B------:R-:W-:-:S07]  /*139d0*/  IMAD.MOV.U32 R5, RZ, RZ, R14 ;  /* 0x000000ffff057224 */ /* 0x000fce00078e000e */
[----:B------:R-:W-:Y:S05]  /*139e0*/  WARPSYNC.COLLECTIVE R15, `(.L_x_3335) ;  /* 0x000000000f087348 */ /* 0x000fea0003c00000 */
[----:B------:R0:W1:Y:S02]  /*139f0*/  SHFL.IDX P6, R14, R13, R12, R11 ;  /* 0x0000000c0d0e7389 */ /* 0x00006400000c000b */
[----:B01----:R-:W-:Y:S01]  /*13a00*/  ENDCOLLECTIVE ;  /* 0x000000000000791b */ /* 0x003fe20003800000 */
.L_x_3335:
[----:B------:R-:W-:Y:S02]  /*13a10*/  IMAD.MOV.U32 R13, RZ, RZ, R2 ;  /* 0x000000ffff0d7224 */ /* 0x000fe400078e0002 */
[----:B------:R-:W-:Y:S02]  /*13a20*/  IMAD.MOV.U32 R12, RZ, RZ, 0x1 ;  /* 0x00000001ff0c7424 */ /* 0x000fe400078e00ff */
[----:B------:R-:W-:-:S07]  /*13a30*/  IMAD.MOV.U32 R6, RZ, RZ, R14 ;  /* 0x000000ffff067224 */ /* 0x000fce00078e000e */
[----:B------:R-:W-:Y:S05]  /*13a40*/  WARPSYNC.COLLECTIVE R15, `(.L_x_3336) ;  /* 0x000000000f087348 */ /* 0x000fea0003c00000 */
[----:B------:R0:W1:Y:S02]  /*13a50*/  SHFL.IDX P6, R14, R13, R12, R11 ;  /* 0x0000000c0d0e7389 */ /* 0x00006400000c000b */
[----:B01----:R-:W-:Y:S01]  /*13a60*/  ENDCOLLECTIVE ;  /* 0x000000000000791b */ /* 0x003fe20003800000 */
.L_x_3336:
        /* <DEDUP_REMOVED lines=16> */
.L_x_3337:
[----:B------:R-:W-:Y:S02]  /*13b70*/  IMAD.MOV.U32 R13, RZ, RZ, R2 ;  /* 0x000000ffff0d7224 */ /* 0x000fe400078e0002 */
[----:B------:R-:W-:Y:S02]  /*13b80*/  IMAD.MOV.U32 R12, RZ, RZ, 0x2 ;  /* 0x00000002ff0c7424 */ /* 0x000fe400078e00ff */
[----:B------:R-:W-:-:S07]  /*13b90*/  IMAD.MOV.U32 R6, RZ, RZ, R14 ;  /* 0x000000ffff067224 */ /* 0x000fce00078e000e */
[----:B------:R-:W-:Y:S05]  /*13ba0*/  WARPSYNC.COLLECTIVE R15, `(.L_x_3338) ;  /* 0x000000000f087348 */ /* 0x000fea0003c00000 */
[----:B------:R0:W1:Y:S02]  /*13bb0*/  SHFL.IDX P6, R14, R13, R12, R11 ;  /* 0x0000000c0d0e7389 */ /* 0x00006400000c000b */
[----:B01----:R-:W-:Y:S01]  /*13bc0*/  ENDCOLLECTIVE ;  /* 0x000000000000791b */ /* 0x003fe20003800000 */
.L_x_3338:
        /* <DEDUP_REMOVED lines=16> */
.L_x_3339:
[----:B------:R-:W-:Y:S02]  /*13cd0*/  IMAD.MOV.U32 R13, RZ, RZ, R2 ;  /* 0x000000ffff0d7224 */ /* 0x000fe400078e0002 */
[----:B------:R-:W-:Y:S02]  /*13ce0*/  IMAD.MOV.U32 R12, RZ, RZ, 0x3 ;  /* 0x00000003ff0c7424 */ /* 0x000fe400078e00ff */
[----:B------:R-:W-:-:S07]  /*13cf0*/  IMAD.MOV.U32 R6, RZ, RZ, R14 ;  /* 0x000000ffff067224 */ /* 0x000fce00078e000e */
[----:B------:R-:W-:Y:S05]  /*13d00*/  WARPSYNC.COLLECTIVE R15, `(.L_x_3340) ;  /* 0x000000000f087348 */ /* 0x000fea0003c00000 */
[----:B------:R0:W1:Y:S02]  /*13d10*/  SHFL.IDX P6, R14, R13, R12, R11 ;  /* 0x0000000c0d0e7389 */ /* 0x00006400000c000b */
[----:B01----:R-:W-:Y:S01]  /*13d20*/  ENDCOLLECTIVE ;  /* 0x000000000000791b */ /* 0x003fe20003800000 */
.L_x_3340:
        /* <DEDUP_REMOVED lines=14> */
.L_x_3341:
[----:B------:R-:W-:Y:S01]  /*13e10*/  IMAD.MOV.U32 R3, RZ, RZ, R14 ;  /* 0x000000ffff037224 */ /* 0x000fe200078e000e */
[----:B------:R-:W-:Y:S06]  /*13e20*/  BRA `(.L_x_3342) ;  /* 0xffffffbc00f47947 */ /* 0x000fec000383ffff */
.L_x_3266:
[----:B0-----:R0:W1:Y:S02]  /*13e30*/  SYNCS.PHASECHK.TRANS64.TRYWAIT P0, [R17+URZ+0x33420], R0 ;  /* 0x03342000110075a7 */ /* 0x001064000800017f */
[----:B-1----:R-:W-:Y:S05]  /*13e40*/  @!P0 NANOSLEEP.SYNCS 0x989680 ;  /* 0x009896800000895d */ /* 0x002fea0003900000 */
[----:B------:R-:W1:Y:S02]  /*13e50*/  @!P0 SYNCS.PHASECHK.TRANS64 P0, [R17+URZ+0x33420], R0 ;  /* 0x03342000110085a7 */ /* 0x000e64000800007f */
[----:B-1----:R-:W-:Y:S05]  /*13e60*/  @!P0 BRA `(.L_x_3266) ;  /* 0xfffffffc00f08947 */ /* 0x002fea000383ffff */
[----:B------:R-:W-:Y:S05]  /*13e70*/  BRA `(.L_x_3343) ;  /* 0xffffffc000647947 */ /* 0x000fea000383ffff */
.L_x_3272:
[----:B--2---:R2:W3:Y:S02]  /*13e80*/  SYNCS.PHASECHK.TRANS64.TRYWAIT P0, [R6+URZ+0x33480], R4 ;  /* 0x03348004060075a7 */ /* 0x0044e4000800017f */
[----:B---3--:R-:W-:Y:S05]  /*13e90*/  @!P0 NANOSLEEP.SYNCS 0x989680 ;  /* 0x009896800000895d */ /* 0x008fea0003900000 */
[----:B------:R-:W3:Y:S02]  /*13ea0*/  @!P0 SYNCS.PHASECHK.TRANS64 P0, [R6+URZ+0x33480], R4 ;  /* 0x03348004060085a7 */ /* 0x000ee4000800007f */
[----:B---3--:R-:W-:Y:S05]  /*13eb0*/  @!P0 BRA `(.L_x_3272) ;  /* 0xfffffffc00f08947 */ /* 0x008fea000383ffff */
[----:B------:R-:W-:Y:S05]  /*13ec0*/  BRA `(.L_x_3344) ;  /* 0xffffffc400207947 */ /* 0x000fea000383ffff */
.L_x_3279:
[----:B-1----:R1:W3:Y:S02]  /*13ed0*/  SYNCS.PHASECHK.TRANS64.TRYWAIT P0, [R6+URZ+0x33440], R4 ;  /* 0x03344004060075a7 */ /* 0x0022e4000800017f */
[----:B---3--:R-:W-:Y:S05]  /*13ee0*/  @!P0 NANOSLEEP.SYNCS 0x989680 ;  /* 0x009896800000895d */ /* 0x008fea0003900000 */
[----:B------:R-:W3:Y:S02]  /*13ef0*/  @!P0 SYNCS.PHASECHK.TRANS64 P0, [R6+URZ+0x33440], R4 ;  /* 0x03344004060085a7 */ /* 0x000ee4000800007f */
[----:B---3--:R-:W-:Y:S05]  /*13f00*/  @!P0 BRA `(.L_x_3279) ;  /* 0xfffffffc00f08947 */ /* 0x008fea000383ffff */
[----:B------:R-:W-:Y:S05]  /*13f10*/  BRA `(.L_x_3345) ;  /* 0xffffffc800207947 */ /* 0x000fea000383ffff */
.L_x_3287:
[----:B---3--:R3:W4:Y:S02]  /*13f20*/  SYNCS.PHASECHK.TRANS64.TRYWAIT P0, [R3+URZ+0x33470], R4 ;  /* 0x03347004030075a7 */ /* 0x008724000800017f */
[----:B----4-:R-:W-:Y:S05]  /*13f30*/  @!P0 NANOSLEEP.SYNCS 0x989680 ;  /* 0x009896800000895d */ /* 0x010fea0003900000 */
[----:B------:R-:W4:Y:S02]  /*13f40*/  @!P0 SYNCS.PHASECHK.TRANS64 P0, [R3+URZ+0x33470], R4 ;  /* 0x03347004030085a7 */ /* 0x000f24000800007f */
[----:B----4-:R-:W-:Y:S05]  /*13f50*/  @!P0 BRA `(.L_x_3287) ;  /* 0xfffffffc00f08947 */ /* 0x010fea000383ffff */
[----:B------:R-:W-:Y:S05]  /*13f60*/  BRA `(.L_x_3346) ;  /* 0xffffffcc00347947 */ /* 0x000fea000383ffff */
.L_x_3289:
[----:B---3--:R3:W4:Y:S02]  /*13f70*/  SYNCS.PHASECHK.TRANS64.TRYWAIT P0, [R3+URZ+0x33460], R4 ;  /* 0x03346004030075a7 */ /* 0x008724000800017f */
[----:B----4-:R-:W-:Y:S05]  /*13f80*/  @!P0 NANOSLEEP.SYNCS 0x989680 ;  /* 0x009896800000895d */ /* 0x010fea0003900000 */
[----:B------:R-:W4:Y:S02]  /*13f90*/  @!P0 SYNCS.PHASECHK.TRANS64 P0, [R3+URZ+0x33460], R4 ;  /* 0x03346004030085a7 */ /* 0x000f24000800007f */
[----:B----4-:R-:W-:Y:S05]  /*13fa0*/  @!P0 BRA `(.L_x_3289) ;  /* 0xfffffffc00f08947 */ /* 0x010fea000383ffff */
[----:B------:R-:W-:Y:S05]  /*13fb0*/  BRA `(.L_x_3347) ;  /* 0xffffffcc003c7947 */ /* 0x000fea000383ffff */
.L_x_3296:
[----:B0-----:R0:W1:Y:S02]  /*13fc0*/  SYNCS.PHASECHK.TRANS64.TRYWAIT P1, [R0+URZ+0x33470], R3 ;  /* 0x03347003000075a7 */ /* 0x001064000802017f */
[----:B-1----:R-:W-:Y:S05]  /*13fd0*/  @!P1 NANOSLEEP.SYNCS 0x989680 ;  /* 0x009896800000995d */ /* 0x002fea0003900000 */
[----:B------:R-:W1:Y:S02]  /*13fe0*/  @!P1 SYNCS.PHASECHK.TRANS64 P1, [R0+URZ+0x33470], R3 ;  /* 0x03347003000095a7 */ /* 0x000e64000802007f */
[----:B-1----:R-:W-:Y:S05]  /*13ff0*/  @!P1 BRA `(.L_x_3296) ;  /* 0xfffffffc00f09947 */ /* 0x002fea000383ffff */
[----:B------:R-:W-:Y:S05]  /*14000*/  BRA `(.L_x_3348) ;  /* 0xffffffd800a47947 */ /* 0x000fea000383ffff */
.L_x_3298:
[----:B0-----:R0:W1:Y:S02]  /*14010*/  SYNCS.PHASECHK.TRANS64.TRYWAIT P1, [R0+URZ+0x33460], R3 ;  /* 0x03346003000075a7 */ /* 0x001064000802017f */
[----:B-1----:R-:W-:Y:S05]  /*14020*/  @!P1 NANOSLEEP.SYNCS 0x989680 ;  /* 0x009896800000995d */ /* 0x002fea0003900000 */
[----:B------:R-:W1:Y:S02]  /*14030*/  @!P1 SYNCS.PHASECHK.TRANS64 P1, [R0+URZ+0x33460], R3 ;  /* 0x03346003000095a7 */ /* 0x000e64000802007f */
[----:B-1----:R-:W-:Y:S05]  /*14040*/  @!P1 BRA `(.L_x_3298) ;  /* 0xfffffffc00f09947 */ /* 0x002fea000383ffff */
[----:B------:R-:W-:Y:S05]  /*14050*/  BRA `(.L_x_3349) ;  /* 0xffffffd800ac7947 */ /* 0x000fea000383ffff */
.L_x_3311:
[----:B0-----:R0:W1:Y:S02]  /*14060*/  SYNCS.PHASECHK.TRANS64.TRYWAIT P0, [R0+URZ+0x33420], R3 ;  /* 0x03342003000075a7 */ /* 0x001064000800017f */
[----:B-1----:R-:W-:Y:S05]  /*14070*/  @!P0 NANOSLEEP.SYNCS 0x989680 ;  /* 0x009896800000895d */ /* 0x002fea0003900000 */
[----:B------:R-:W1:Y:S02]  /*14080*/  @!P0 SYNCS.PHASECHK.TRANS64 P0, [R0+URZ+0x33420], R3 ;  /* 0x03342003000085a7 */ /* 0x000e64000800007f */
[----:B-1----:R-:W-:Y:S05]  /*14090*/  @!P0 BRA `(.L_x_3311) ;  /* 0xfffffffc00f08947 */ /* 0x002fea000383ffff */
[----:B------:R-:W-:Y:S05]  /*140a0*/  BRA `(.L_x_3350) ;  /* 0xfffffff0005c7947 */ /* 0x000fea000383ffff */
.L_x_3312:
        /* <DEDUP_REMOVED lines=11> */
.L_x_3352:
[----:B------:R-:W-:Y:S05]  /*14160*/  BSYNC B0 ;  /* 0x0000000000007941 */ /* 0x000fea0003800000 */
.L_x_3351:
[----:B------:R-:W-:Y:S05]  /*14170*/  BRA `(.L_x_3353) ;  /* 0xfffffff000447947 */ /* 0x000fea000383ffff */
.L_x_3315:
[----:B------:R-:W-:Y:S01]  /*14180*/  BSSY B1, `(.L_x_3354) ;  /* 0x0000006000017945 */ /* 0x000fe20003800000 */
[----:B------:R-:W-:-:S07]  /*14190*/  IMAD.MOV.U32 R15, RZ, RZ, -0x1 ;  /* 0xffffffffff0f7424 */ /* 0x000fce00078e00ff */
[----:B01----:R-:W-:Y:S05]  /*141a0*/  WARPSYNC.COLLECTIVE R15, `(.L_x_3355) ;  /* 0x000000000f0c7348 */ /* 0x003fea0003c00000 */
[----:B------:R-:W-:Y:S02]  /*141b0*/  ELECT P6, UR62, PT ;  /* 0x00000000003e782f */ /* 0x000fe400038c0000 */
[----:B------:R-:W-:Y:S01]  /*141c0*/  MOV R14, UR62 ;  /* 0x0000003e000e7c02 */ /* 0x000fe20008000f00 */
[----:B01----:R-:W-:Y:S10]  /*141d0*/  ENDCOLLECTIVE ;  /* 0x000000000000791b */ /* 0x003ff40003800000 */
.L_x_3355:
[----:B------:R-:W-:Y:S05]  /*141e0*/  BSYNC B1 ;  /* 0x0000000000017941 */ /* 0x000fea0003800000 */
.L_x_3354:
[----:B------:R-:W-:Y:S05]  /*141f0*/  BRA `(.L_x_3356) ;  /* 0xfffffff0003c7947 */ /* 0x000fea000383ffff */
.L_x_3317:
[----:B0-----:R0:W1:Y:S02]  /*14200*/  SYNCS.PHASECHK.TRANS64.TRYWAIT P1, [R6+URZ], R5 ;  /* 0x00000005060075a7 */ /* 0x001064000802017f */
[----:B-1----:R-:W-:Y:S05]  /*14210*/  @!P1 NANOSLEEP.SYNCS 0x989680 ;  /* 0x009896800000995d */ /* 0x002fea0003900000 */
[----:B------:R-:W1:Y:S02]  /*14220*/  @!P1 SYNCS.PHASECHK.TRANS64 P1, [R6+URZ], R5 ;  /* 0x00000005060095a7 */ /* 0x000e64000802007f */
[----:B-1----:R-:W-:Y:S05]  /*14230*/  @!P1 BRA `(.L_x_3317) ;  /* 0xfffffffc00f09947 */ /* 0x002fea000383ffff */
[----:B------:R-:W-:Y:S05]  /*14240*/  BRA `(.L_x_3357) ;  /* 0xfffffff000787947 */ /* 0x000fea000383ffff */
.L_x_3318:
[----:B-1----:R1:W2:Y:S02]  /*14250*/  SYNCS.PHASECHK.TRANS64.TRYWAIT P1, [R7+URZ], R2 ;  /* 0x00000002070075a7 */ /* 0x0022a4000802017f */
[----:B--2---:R-:W-:Y:S05]  /*14260*/  @!P1 NANOSLEEP.SYNCS 0x989680 ;  /* 0x009896800000995d */ /* 0x004fea0003900000 */
[----:B------:R-:W2:Y:S02]  /*14270*/  @!P1 SYNCS.PHASECHK.TRANS64 P1, [R7+URZ], R2 ;  /* 0x00000002070095a7 */ /* 0x000ea4000802007f */
[----:B--2---:R-:W-:Y:S05]  /*14280*/  @!P1 BRA `(.L_x_3318) ;  /* 0xfffffffc00f09947 */ /* 0x004fea000383ffff */
[----:B------:R-:W-:Y:S05]  /*14290*/  BRA `(.L_x_3358) ;  /* 0xfffffff0006c7947 */ /* 0x000fea000383ffff */
.L_x_3320:
[----:B--2---:R2:W3:Y:S02]  /*142a0*/  SYNCS.PHASECHK.TRANS64.TRYWAIT P1, [R4+URZ+0x33460], R5 ;  /* 0x03346005040075a7 */ /* 0x0044e4000802017f */
[----:B---3--:R-:W-:Y:S05]  /*142b0*/  @!P1 NANOSLEEP.SYNCS 0x989680 ;  /* 0x009896800000995d */ /* 0x008fea0003900000 */
[----:B------:R-:W3:Y:S02]  /*142c0*/  @!P1 SYNCS.PHASECHK.TRANS64 P1, [R4+URZ+0x33460], R5 ;  /* 0x03346005040095a7 */ /* 0x000ee4000802007f */
[----:B---3--:R-:W-:Y:S05]  /*142d0*/  @!P1 BRA `(.L_x_3320) ;  /* 0xfffffffc00f09947 */ /* 0x008fea000383ffff */
[----:B------:R-:W-:Y:S05]  /*142e0*/  BRA `(.L_x_3359) ;  /* 0xfffffff000707947 */ /* 0x000fea000383ffff */
.L_x_3322:
[----:B---3--:R3:W4:Y:S02]  /*142f0*/  SYNCS.PHASECHK.TRANS64.TRYWAIT P1, [R3+URZ+0x33460], R2 ;  /* 0x03346002030075a7 */ /* 0x008724000802017f */
[----:B----4-:R-:W-:Y:S05]  /*14300*/  @!P1 NANOSLEEP.SYNCS 0x989680 ;  /* 0x009896800000995d */ /* 0x010fea0003900000 */
[----:B------:R-:W4:Y:S02]  /*14310*/  @!P1 SYNCS.PHASECHK.TRANS64 P1, [R3+URZ+0x33460], R2 ;  /* 0x03346002030095a7 */ /* 0x000f24000802007f */
[----:B----4-:R-:W-:Y:S05]  /*14320*/  @!P1 BRA `(.L_x_3322) ;  /* 0xfffffffc00f09947 */ /* 0x010fea000383ffff */
[----:B------:R-:W-:Y:S05]  /*14330*/  BRA `(.L_x_3360) ;  /* 0xfffffff000707947 */ /* 0x000fea000383ffff */
.L_x_3324:
[----:B----4-:R4:W0:Y:S02]  /*14340*/  SYNCS.PHASECHK.TRANS64.TRYWAIT P0, [R4+URZ+0x33480], R5 ;  /* 0x03348005040075a7 */ /* 0x010824000800017f */
[----:B0-----:R-:W-:Y:S05]  /*14350*/  @!P0 NANOSLEEP.SYNCS 0x989680 ;  /* 0x009896800000895d */ /* 0x001fea0003900000 */
[----:B------:R-:W0:Y:S02]  /*14360*/  @!P0 SYNCS.PHASECHK.TRANS64 P0, [R4+URZ+0x33480], R5 ;  /* 0x03348005040085a7 */ /* 0x000e24000800007f */
[----:B0-----:R-:W-:Y:S05]  /*14370*/  @!P0 BRA `(.L_x_3324) ;  /* 0xfffffffc00f08947 */ /* 0x001fea000383ffff */
[----:B------:R-:W-:Y:S05]  /*14380*/  BRA `(.L_x_3325) ;  /* 0xfffffff0006c7947 */ /* 0x000fea000383ffff */
.L_x_3361:
        /* <DEDUP_REMOVED lines=15> */
.L_x_12964:


//--------------------- .text._ZN7cutlass13device_kernelIN5flash11enable_sm90INS1_16FlashAttnFwdSm90INS1_25CollectiveMainloopFwdSm90ILi2EN4cute5tupleIJNS5_1CILi1EEES8_S8_EEENS6_IJNS7_ILi128EEENS7_ILi160EEENS7_ILi192EEEEEELi192ENS_12float_e4m3_tEfNS_4arch4Sm90ELb0ELb0ELb1ELb1ELb0ELb1ELb0ELb1ELb1ELb1ELb0ELb0EEENS1_21CollectiveEpilogueFwdINS6_IJSA_SC_SB_EEES9_NS_10bfloat16_tESG_Li256ELb1ELb1ELb0ELb1EEENS1_36VarlenDynamicPersistentTileSchedulerILi128ELi160ELi256ELi128ELb0ELb1ELb1ELb0ELb1ELb1EEEEEEEEEvNT_6ParamsE --------------------------
	.section	.text._ZN7cutlass13device_kernelIN5flash11enable_sm90INS1_16FlashAttnFwdSm90INS1_25CollectiveMainloopFwdSm90ILi2EN4cute5tupleIJNS5_1CILi1EEES8_S8_EEENS6_IJNS7_ILi128EEENS7_ILi160EEENS7_ILi192EEEEEELi192ENS_12float_e4m3_tEfNS_4arch4Sm90ELb0ELb0ELb1ELb1ELb0ELb1ELb0ELb1ELb1ELb1ELb0ELb0EEENS1_21CollectiveEpilogueFwdINS6_IJSA_SC_SB_EEES9_NS_10bfloat16_tESG_Li256ELb1ELb1ELb0ELb1EEENS1_36VarlenDynamicPersistentTileSchedulerILi128ELi160ELi256ELi128ELb0ELb1ELb1ELb0ELb1ELb1EEEEEEEEEvNT_6ParamsE,"ax",@progbits
	.align	128
.text._ZN7cutlass13device_kernelIN5flash11enable_sm90INS1_16FlashAttnFwdSm90INS1_25CollectiveMainloopFwdSm90ILi2EN4cute5tupleIJNS5_1CILi1EEES8_S8_EEENS6_IJNS7_ILi128EEENS7_ILi160EEENS7_ILi192EEEEEELi192ENS_12float_e4m3_tEfNS_4arch4Sm90ELb0ELb0ELb1ELb1ELb0ELb1ELb0ELb1ELb1ELb1ELb0ELb0EEENS1_21CollectiveEpilogueFwdINS6_IJSA_SC_SB_EEES9_NS_10bfloat16_tESG_Li256ELb1ELb1ELb0ELb1EEENS1_36VarlenDynamicPersistentTileSchedulerILi128ELi160ELi256ELi128ELb0ELb1ELb1ELb0ELb1ELb1EEEEEEEEEvNT_6ParamsE:
        .type           _ZN7cutlass13device_kernelIN5flash11enable_sm90INS1_16FlashAttnFwdSm90INS1_25CollectiveMainloopFwdSm90ILi2EN4cute5tupleIJNS5_1CILi1EEES8_S8_EEENS6_IJNS7_ILi128EEENS7_ILi160EEENS7_ILi192EEEEEELi192ENS_12float_e4m3_tEfNS_4arch4Sm90ELb0ELb0ELb1ELb1ELb0ELb1ELb0ELb1ELb1ELb1ELb0ELb0EEENS1_21CollectiveEpilogueFwdINS6_IJSA_SC_SB_EEES9_NS_10bfloat16_tESG_Li256ELb1ELb1ELb0ELb1EEENS1_36VarlenDynamicPersistentTileSchedulerILi128ELi160ELi256ELi128ELb0ELb1ELb1ELb0ELb1ELb1EEEEEEEEEvNT_6ParamsE,@function
        .size           _ZN7cutlass13device_kernelIN5flash11enable_sm90INS1_16FlashAttnFwdSm90INS1_25CollectiveMainloopFwdSm90ILi2EN4cute5tupleIJNS5_1CILi1EEES8_S8_EEENS6_IJNS7_ILi128EEENS7_ILi160EEENS7_ILi192EEEEEELi192ENS_12float_e4m3_tEfNS_4arch4Sm90ELb0ELb0ELb1ELb1ELb0ELb1ELb0ELb1ELb1ELb1ELb0ELb0EEENS1_21CollectiveEpilogueFwdINS6_IJSA_SC_SB_EEES9_NS_10bfloat16_tESG_Li256ELb1ELb1ELb0ELb1EEENS1_36VarlenDynamicPersistentTileSchedulerILi128ELi160ELi256ELi128ELb0ELb1ELb1ELb0ELb1ELb1EEEEEEEEEvNT_6ParamsE,(.L_x_12965 - _ZN7cutlass13device_kernelIN5flash11enable_sm90INS1_16FlashAttnFwdSm90INS1_25CollectiveMainloopFwdSm90ILi2EN4cute5tupleIJNS5_1CILi1EEES8_S8_EEENS6_IJNS7_ILi128EEENS7_ILi160EEENS7_ILi192EEEEEELi192ENS_12float_e4m3_tEfNS_4arch4Sm90ELb0ELb0ELb1ELb1ELb0ELb1ELb0ELb1ELb1ELb1ELb0ELb0EEENS1_21CollectiveEpilogueFwdINS6_IJSA_SC_SB_EEES9_NS_10bfloat16_tESG_Li256ELb1ELb1ELb0ELb1EEENS1_36VarlenDynamicPersistentTileSchedulerILi128ELi160ELi256ELi128ELb0ELb1ELb1ELb0ELb1ELb1EEEEEEEEEvNT_6ParamsE)
        .other          _ZN7cutlass13device_kernelIN5flash11enable_sm90INS1_16FlashAttnFwdSm90INS1_25CollectiveMainloopFwdSm90ILi2EN4cute5tupleIJNS5_1CILi1EEES8_S8_EEENS6_IJNS7_ILi128EEENS7_ILi160EEENS7_ILi192EEEEEELi192ENS_12float_e4m3_tEfNS_4arch4Sm90ELb0ELb0ELb1ELb1ELb0ELb1ELb0ELb1ELb1ELb1ELb0ELb0EEENS1_21CollectiveEpilogueFwdINS6_IJSA_SC_SB_EEES9_NS_10bfloat16_tESG_Li256ELb1ELb1ELb0ELb1EEENS1_36VarlenDynamicPersistentTileSchedulerILi128ELi160ELi256ELi128ELb0ELb1ELb1ELb0ELb1ELb1EEEEEEEEEvNT_6ParamsE,@"STO_CUDA_ENTRY STV_DEFAULT"
_ZN7cutlass13device_kernelIN5flash11enable_sm90INS1_16FlashAttnFwdSm90INS1_25CollectiveMainloopFwdSm90ILi2EN4cute5tupleIJNS5_1CILi1EEES8_S8_EEENS6_IJNS7_ILi128EEENS7_ILi160EEENS7_ILi192EEEEEELi192ENS_12float_e4m3_tEfNS_4arch4Sm90ELb0ELb0ELb1ELb1ELb0ELb1ELb0ELb1ELb1ELb1ELb0ELb0EEENS1_21CollectiveEpilogueFwdINS6_IJSA_SC_SB_EEES9_NS_10bfloat16_tESG_Li256ELb1ELb1ELb0ELb1EEENS1_36VarlenDynamicPersistentTileSchedulerILi128ELi160ELi256ELi128ELb0ELb1ELb1ELb0ELb1ELb1EEEEEEEEEvNT_6ParamsE:
        /* <DEDUP_REMOVED lines=24> */
.L_x_3363:
[----:B------:R-:W-:Y:S05]  /*0180*/  BSYNC B0 ;  /* 0x0000000000007941 */ /* 0x000fea0003800000 */
.L_x_3362:
        /* <DEDUP_REMOVED lines=41> */
.L_x_3364:
        /* <DEDUP_REMOVED lines=22> */
.L_x_3365:
        /* <DEDUP_REMOVED lines=18> */
.L_x_3366:
        /* <DEDUP_REMOVED lines=22> */
.L_x_3367:
        /* <DEDUP_REMOVED lines=22> */
.L_x_3368:
        /* <DEDUP_REMOVED lines=8> */
.L_x_3371:
[----:B------:R-:W-:-:S08]  /*09e0*/  NOP ;  /* 0x0000000000007918 */ /* 0x000fd00000000000 */
[----:B------:R-:W0:Y:S02]  /*09f0*/  USETMAXREG.TRY_ALLOC.CTAPOOL UP0, 0xf0 ;  /* 0x000000f0000079c8 */ /* 0x000e240008000600 */
[----:B0-----:R-:W-:-:S13]  /*0a00*/  PLOP3.LUT P0, PT, PT, PT, UP0, 0x80, 0x0 ;  /* 0x000000000000781c */ /* 0x001fda0003f0f008 */
[----:B------:R-:W-:Y:S05]  /*0a10*/  @!P0 BRA `(.L_x_3371) ;  /* 0xfffffffc00f08947 */ /* 0x000fea000383ffff */
[----:B------:R-:W2:Y:S01]  /*0a20*/  LDL.LU R0, [R1+0x14] ;  /* 0x0000140001007983 */ /* 0x000ea20000300800 */
[----:B------:R-:W0:Y:S01]  /*0a30*/  S2R R2, SR_TID.X ;  /* 0x0000000000027919 */ /* 0x000e220000002100 */
[----:B------:R-:W1:Y:S01]  /*0a40*/  S2UR UR42, SR_CgaCtaId ;  /* 0x00000000002a79c3 */ /* 0x000e620000008800 */
[----:B------:R-:W-:Y:S01]  /*0a50*/  UMOV UR4, 0x400 ;  /* 0x0000040000047882 */ /* 0x000fe20000000000 */
[----:B0-----:R-:W-:-:S06]  /*0a60*/  SHF.R.U32.HI R2, RZ, 0x7, R2 ;  /* 0x00000007ff027819 */ /* 0x001fcc0000011602 */
[----:B------:R-:W-:Y:S06]  /*0a70*/  BAR.ARV 0x8, 0x180 ;  /* 0x0206000000007b1d */ /* 0x000fec0000002000 */
[----:B------:R-:W-:-:S13]  /*0a80*/  ISETP.NE.AND P0, PT, R2, 0x1, PT ;  /* 0x000000010200780c */ /* 0x000fda0003f05270 */
[----:B------:R-:W-:Y:S08]  /*0a90*/  @!P0 BAR.ARV 0x9, 0x100 ;  /* 0x0244000000008b1d */ /* 0x000ff00000002000 */
[----:B------:R-:W-:Y:S01]  /*0aa0*/  BAR.SYNC.DEFER_BLOCKING 0x5, 0x180 ;  /* 0x0146000000007b1d */ /* 0x000fe20000010000 */
[----:B-1----:R-:W-:-:S06]  /*0ab0*/  ULEA UR4, UR42, UR4, 0x18 ;  /* 0x000000042a047291 */ /* 0x002fcc000f8ec03f */
[----:B------:R-:W-:Y:S01]  /*0ac0*/  IMAD.U32 R16, RZ, RZ, UR4 ;  /* 0x00000004ff107e24 */ /* 0x000fe2000f8e00ff */
[----:B------:R-:W-:-:S04]  /*0ad0*/  ULDC UR4, c[0x0][0xc3c] ;  /* 0x00030f0000047ab9 */ /* 0x000fc80000000800 */
[----:B------:R-:W0:Y:S01]  /*0ae0*/  LDS.128 R12, [R16+0x334d0] ;  /* 0x0334d000100c7984 */ /* 0x000e220000000c00 */
[----:B------:R-:W-:Y:S06]  /*0af0*/  BAR.ARV 0x4, 0x180 ;  /* 0x0106000000007b1d */ /* 0x000fec0000002000 */
[----:B--2---:R-:W-:-:S04]  /*0b00*/  LOP3.LUT R0, R0, 0xfffffff7, RZ, 0xc0, !PT ;  /* 0xfffffff700007812 */ /* 0x004fc800078ec0ff */
[----:B------:R-:W-:-:S05]  /*0b10*/  @P0 LOP3.LUT R0, R0, 0x8, RZ, 0xfc, !PT ;  /* 0x0000000800000812 */ /* 0x000fca00078efcff */
[----:B------:R1:W-:Y:S01]  /*0b20*/  STL [R1+0x14], R0 ;  /* 0x0000140001007387 */ /* 0x0003e20000100800 */
[----:B0-----:R-:W-:-:S13]  /*0b30*/  ISETP.GE.AND P0, PT, R15, UR4, PT ;  /* 0x000000040f007c0c */ /* 0x001fda000bf06270 */
[----:B-1----:R-:W-:Y:S05]  /*0b40*/  @P0 BRA `(.L_x_3372) ;  /* 0x000002a800d40947 */ /* 0x002fea0003800000 */
[----:B------:R-:W0:Y:S01]  /*0b50*/  S2R R0, SR_TID.X ;  /* 0x0000000000007919 */ /* 0x000e220000002100 */
[----:B------:R-:W-:Y:S01]  /*0b60*/  R2UR UR52, R16 ;  /* 0x00000000103472ca */ /* 0x000fe200000e0000 */
[----:B------:R-:W-:Y:S01]  /*0b70*/  IMAD.MOV.U32 R230, RZ, RZ, RZ ;  /* 0x000000ffffe67224 */ /* 0x000fe200078e00ff */
[----:B------:R-:W-:Y:S01]  /*0b80*/  MOV R221, RZ ;  /* 0x000000ff00dd7202 */ /* 0x000fe20000000f00 */
[----:B------:R-:W-:Y:S01]  /*0b90*/  IMAD.MOV.U32 R147, RZ, RZ, RZ ;  /* 0x000000ffff937224 */ /* 0x000fe200078e00ff */
[----:B------:R-:W-:Y:S01]  /*0ba0*/  ULOP3.LUT UR53, UR36, 0x1, URZ, 0xfc, !UPT ;  /* 0x0000000124357892 */ /* 0x000fe2000f8efc3f */
[----:B------:R-:W-:-:S08]  /*0bb0*/  UMOV UR43, URZ ;  /* 0x0000003f002b7c82 */ /* 0x000fd00008000000 */
[----:B------:R-:W-:Y:S01]  /*0bc0*/  UIADD3 UR52, UR52, 0x1e200, URZ ;  /* 0x0001e20034347890 */ /* 0x000fe2000fffe03f */
[----:B0-----:R-:W-:-:S05]  /*0bd0*/  VIADD R24, R0, 0xffffff80 ;  /* 0xffffff8000187836 */ /* 0x001fca0000000000 */
[----:B------:R-:W-:Y:S02]  /*0be0*/  SHF.R.S32.HI R0, RZ, 0x1f, R24 ;  /* 0x0000001fff007819 */ /* 0x000fe40000011418 */
[-C--:B------:R-:W-:Y:S02]  /*0bf0*/  LEA.HI R7, R24, R24.reuse, RZ, 0x1 ;  /* 0x0000001818077211 */ /* 0x080fe400078f08ff */
[CC--:B------:R-:W-:Y:S02]  /*0c00*/  LEA.HI R3, R0.reuse, R24.reuse, RZ, 0x5 ;  /* 0x0000001800037211 */ /* 0x0c0fe400078f28ff */
[CC--:B------:R-:W-:Y:S02]  /*0c10*/  LEA.HI R2, R0.reuse, R24.reuse, RZ, 0x4 ;  /* 0x0000001800027211 */ /* 0x0c0fe400078f20ff */
[----:B------:R-:W-:Y:S01]  /*0c20*/  LEA.HI R6, R0, R24, RZ, 0x2 ;  /* 0x0000001800067211 */ /* 0x000fe200078f10ff */
[----:B------:R-:W-:Y:S01]  /*0c30*/  IMAD.SHL.U32 R4, R3, 0x20, RZ ;  /* 0x0000002003047824 */ /* 0x000fe200078e00ff */
[----:B------:R-:W-:-:S02]  /*0c40*/  LOP3.LUT R3, R2, 0x3fffff0, RZ, 0xc0, !PT ;  /* 0x03fffff002037812 */ /* 0x000fc400078ec0ff */
[----:B------:R-:W-:Y:S02]  /*0c50*/  SHF.R.S32.HI R220, RZ, 0x1, R7 ;  /* 0x00000001ffdc7819 */ /* 0x000fe40000011407 */
[----:B------:R-:W-:Y:S01]  /*0c60*/  LOP3.LUT R4, R4, 0xfffffc00, RZ, 0xc0, !PT ;  /* 0xfffffc0004047812 */ /* 0x000fe200078ec0ff */
[----:B------:R-:W-:Y:S01]  /*0c70*/  IMAD.IADD R3, R24, 0x1, -R3 ;  /* 0x0000000118037824 */ /* 0x000fe200078e0a03 */
[--C-:B------:R-:W-:Y:S02]  /*0c80*/  SHF.R.S32.HI R236, RZ, 0x2, R6.reuse ;  /* 0x00000002ffec7819 */ /* 0x100fe40000011406 */
[----:B------:R-:W-:Y:S02]  /*0c90*/  SHF.R.S32.HI R9, RZ, 0x1f, R6 ;  /* 0x0000001fff097819 */ /* 0x000fe40000011406 */
[----:B------:R-:W-:Y:S02]  /*0ca0*/  LEA R5, R3, R4, 0x6 ;  /* 0x0000000403057211 */ /* 0x000fe400078e30ff */
[----:B------:R-:W-:-:S02]  /*0cb0*/  SHF.R.S32.HI R3, RZ, 0x4, R2 ;  /* 0x00000004ff037819 */ /* 0x000fc40000011402 */
[----:B------:R-:W-:Y:S02]  /*0cc0*/  LEA.HI R4, R7, R220, RZ, 0x1 ;  /* 0x000000dc07047211 */ /* 0x000fe400078f08ff */
[----:B------:R-:W-:Y:S02]  /*0cd0*/  LEA.HI R2, R2, R3, RZ, 0x1 ;  /* 0x0000000302027211 */ /* 0x000fe400078f08ff */
[----:B------:R-:W-:Y:S02]  /*0ce0*/  LOP3.LUT R6, R6, 0xfffffffc, RZ, 0xc0, !PT ;  /* 0xfffffffc06067812 */ /* 0x000fe400078ec0ff */
[----:B------:R-:W-:Y:S02]  /*0cf0*/  LOP3.LUT R2, R2, 0x1ffffffe, RZ, 0xc0, !PT ;  /* 0x1ffffffe02027812 */ /* 0x000fe400078ec0ff */
[----:B------:R-:W-:Y:S01]  /*0d00*/  LOP3.LUT R11, R4, 0x3fffffe, RZ, 0xc0, !PT ;  /* 0x03fffffe040b7812 */ /* 0x000fe200078ec0ff */
[----:B------:R-:W-:Y:S01]  /*0d10*/  IMAD.IADD R6, R24, 0x1, -R6 ;  /* 0x0000000118067824 */ /* 0x000fe200078e0a06 */
[----:B------:R-:W-:Y:S01]  /*0d20*/  LEA.HI R9, R9, R236, RZ, 0x2 ;  /* 0x000000ec09097211 */ /* 0x000fe200078f10ff */
[----:B------:R-:W-:Y:S01]  /*0d30*/  IMAD.IADD R2, R3, 0x1, -R2 ;  /* 0x0000000103027824 */ /* 0x000fe200078e0a02 */
[----:B------:R-:W-:Y:S01]  /*0d40*/  LOP3.LUT R7, R7, 0xfffffffe, RZ, 0xc0, !PT ;  /* 0xfffffffe07077812 */ /* 0x000fe200078ec0ff */
[----:B------:R-:W-:Y:S01]  /*0d50*/  IMAD.IADD R4, R220, 0x1, -R11 ;  /* 0x00000001dc047824 */ /* 0x000fe200078e0a0b */
[----:B------:R-:W-:Y:S01]  /*0d60*/  LOP3.LUT R9, R9, 0xfffffffc, RZ, 0xc0, !PT ;  /* 0xfffffffc09097812 */ /* 0x000fe200078ec0ff */
[----:B------:R-:W-:Y:S01]  /*0d70*/  IMAD.MOV.U32 R11, RZ, RZ, -0x2 ;  /* 0xfffffffeff0b7424 */ /* 0x000fe200078e00ff */
[----:B------:R-:W-:Y:S01]  /*0d80*/  LEA.HI R8, R6, R6, RZ, 0x1 ;  /* 0x0000000606087211 */ /* 0x000fe200078f08ff */
[----:B------:R-:W-:Y:S01]  /*0d90*/  IMAD R229, R3, 0x8, R4 ;  /* 0x0000000803e57824 */ /* 0x000fe200078e0204 */
[----:B------:R-:W-:Y:S01]  /*0da0*/  LEA R2, R2, R5, 0x3 ;  /* 0x0000000502027211 */ /* 0x000fe200078e18ff */
[----:B------:R-:W-:Y:S01]  /*0db0*/  IMAD.IADD R236, R236, 0x1, -R9 ;  /* 0x00000001ecec7824 */ /* 0x000fe200078e0a09 */
[----:B------:R-:W-:Y:S01]  /*0dc0*/  LOP3.LUT R3, R8, 0x1ffffffe, RZ, 0xc0, !PT ;  /* 0x1ffffffe08037812 */ /* 0x000fe200078ec0ff */
[----:B------:R-:W-:Y:S01]  /*0dd0*/  VIADD R9, R220, 0x80 ;  /* 0x00000080dc097836 */ /* 0x000fe20000000000 */
[----:B------:R-:W-:Y:S01]  /*0de0*/  SHF.L.U32 R229, R229, 0x6, RZ ;  /* 0x00000006e5e57819 */ /* 0x000fe200000006ff */
[----:B------:R0:W-:Y:S01]  /*0df0*/  STL [R1+0x80], R2 ;  /* 0x0000800201007387 */ /* 0x0001e20000100800 */
[----:B------:R-:W-:-:S02]  /*0e00*/  IMAD.IADD R21, R24, 0x1, -R7 ;  /* 0x0000000118157824 */ /* 0x000fc400078e0a07 */
[----:B------:R-:W-:Y:S01]  /*0e10*/  IMAD.IADD R8, R6, 0x1, -R3 ;  /* 0x0000000106087824 */ /* 0x000fe200078e0a03 */
[----:B------:R-:W-:Y:S01]  /*0e20*/  SHF.R.S32.HI R4, RZ, 0x1f, R9 ;  /* 0x0000001fff047819 */ /* 0x000fe20000011409 */
[----:B------:R-:W-:Y:S01]  /*0e30*/  IMAD.SHL.U32 R22, R21, 0x8, RZ ;  /* 0x0000000815167824 */ /* 0x000fe200078e00ff */
[-C--:B------:R-:W-:Y:S01]  /*0e40*/  LEA.HI R10, R9, R9.reuse, RZ, 0x1 ;  /* 0x00000009090a7211 */ /* 0x080fe200078f08ff */
[----:B------:R-:W-:Y:S01]  /*0e50*/  IMAD.SHL.U32 R227, R236, 0x80, RZ ;  /* 0x00000080ece37824 */ /* 0x000fe200078e00ff */
[----:B------:R-:W-:Y:S01]  /*0e60*/  LEA.HI R5, R4, R9, RZ, 0x3 ;  /* 0x0000000904057211 */ /* 0x000fe200078f18ff */
[----:B------:R-:W-:Y:S01]  /*0e70*/  VIADD R222, R22, 0x20 ;  /* 0x0000002016de7836 */ /* 0x000fe20000000000 */
[----:B0-----:R-:W-:Y:S01]  /*0e80*/  LEA.HI R2, R0, R24, RZ, 0x7 ;  /* 0x0000001800027211 */ /* 0x001fe200078f38ff */
[----:B------:R-:W-:Y:S01]  /*0e90*/  VIADD R224, R22, 0x40 ;  /* 0x0000004016e07836 */ /* 0x000fe20000000000 */
[----:B------:R-:W-:Y:S01]  /*0ea0*/  LOP3.LUT R4, R10, 0x3fffffe, RZ, 0xc0, !PT ;  /* 0x03fffffe0a047812 */ /* 0x000fe200078ec0ff */
[----:B------:R-:W-:Y:S01]  /*0eb0*/  IMAD.IADD R7, R22, 0x1, R222 ;  /* 0x0000000116077824 */ /* 0x000fe200078e02de */
[----:B------:R-:W-:Y:S01]  /*0ec0*/  LOP3.LUT R3, R2, 0xffffff80, RZ, 0xc0, !PT ;  /* 0xffffff8002037812 */ /* 0x000fe200078ec0ff */
[----:B------:R-:W-:Y:S01]  /*0ed0*/  VIADD R225, R22, 0x30 ;  /* 0x0000003016e17836 */ /* 0x000fe20000000000 */
[----:B------:R-:W-:Y:S01]  /*0ee0*/  SHF.L.U32 R5, R5, 0x6, RZ ;  /* 0x0000000605057819 */ /* 0x000fe200000006ff */
[----:B------:R-:W-:Y:S01]  /*0ef0*/  IMAD.IADD R232, R9, 0x1, -R4 ;  /* 0x0000000109e87824 */ /* 0x000fe200078e0a04 */
[----:B------:R-:W-:Y:S01]  /*0f00*/  SHF.R.S32.HI R17, RZ, 0x7, R2 ;  /* 0x00000007ff117819 */ /* 0x000fe20000011402 */
[----:B------:R-:W-:Y:S01]  /*0f10*/  IMAD.IADD R25, R24, 0x1, -R3 ;  /* 0x0000000118197824 */ /* 0x000fe200078e0a03 */
[----:B------:R-:W-:Y:S01]  /*0f20*/  LOP3.LUT R5, R5, 0xfffffe00, RZ, 0xc0, !PT ;  /* 0xfffffe0005057812 */ /* 0x000fe200078ec0ff */
[----:B------:R-:W-:Y:S01]  /*0f30*/  VIADD R226, R22, 0x50 ;  /* 0x0000005016e27836 */ /* 0x000fe20000000000 */
[----:B------:R-:W-:-:S02]  /*0f40*/  LEA.HI R2, R2, R17, RZ, 0x1 ;  /* 0x0000001102027211 */ /* 0x000fc400078f08ff */
[----:B------:R-:W-:Y:S01]  /*0f50*/  SHF.R.S32.HI R3, RZ, 0x1f, R25 ;  /* 0x0000001fff037819 */ /* 0x000fe20000011419 */
[----:B------:R-:W-:Y:S01]  /*0f60*/  IMAD R232, R232, 0x40, R5 ;  /* 0x00000040e8e87824 */ /* 0x000fe200078e0205 */
[----:B------:R-:W-:Y:S02]  /*0f70*/  LOP3.LUT R2, R2, 0x3fffffe, RZ, 0xc0, !PT ;  /* 0x03fffffe02027812 */ /* 0x000fe400078ec0ff */
[CC--:B------:R-:W-:Y:S02]  /*0f80*/  LEA.HI R4, R3.reuse, R25.reuse, RZ, 0x2 ;  /* 0x0000001903047211 */ /* 0x0c0fe400078f10ff */
[----:B------:R-:W-:Y:S01]  /*0f90*/  LEA.HI R3, R3, R25, RZ, 0x5 ;  /* 0x0000001903037211 */ /* 0x000fe200078f28ff */
[----:B------:R-:W-:Y:S01]  /*0fa0*/  IMAD.IADD R2, R17, 0x1, -R2 ;  /* 0x0000000111027824 */ /* 0x000fe200078e0a02 */
[--C-:B------:R-:W-:Y:S01]  /*0fb0*/  SHF.R.S32.HI R5, RZ, 0x2, R4.reuse ;  /* 0x00000002ff057819 */ /* 0x100fe20000011404 */
[----:B------:R-:W-:Y:S01]  /*0fc0*/  IMAD.MOV.U32 R17, RZ, RZ, RZ ;  /* 0x000000ffff117224 */ /* 0x000fe200078e00ff */
[----:B------:R-:W-:-:S02]  /*0fd0*/  SHF.R.S32.HI R6, RZ, 0x1f, R4 ;  /* 0x0000001fff067819 */ /* 0x000fc40000011404 */
[----:B------:R-:W-:Y:S02]  /*0fe0*/  LOP3.LUT R4, R4, 0x7ffffffc, RZ, 0xc0, !PT ;  /* 0x7ffffffc04047812 */ /* 0x000fe400078ec0ff */
[----:B------:R-:W-:Y:S02]  /*0ff0*/  LEA.HI R6, R6, R5, RZ, 0x3 ;  /* 0x0000000506067211 */ /* 0x000fe400078f18ff */
[----:B------:R-:W-:Y:S01]  /*1000*/  SHF.R.S32.HI R3, RZ, 0x5, R3 ;  /* 0x00000005ff037819 */ /* 0x000fe20000011403 */
[----:B------:R-:W-:Y:S01]  /*1010*/  IMAD.IADD R4, R25, 0x1, -R4 ;  /* 0x0000000119047824 */ /* 0x000fe200078e0a04 */
[----:B------:R-:W-:Y:S02]  /*1020*/  LOP3.LUT R6, R6, 0xfffffff8, RZ, 0xc0, !PT ;  /* 0xfffffff806067812 */ /* 0x000fe400078ec0ff */
[----:B------:R-:W-:Y:S01]  /*1030*/  SHF.R.S32.HI R12, RZ, 0x1f, R7 ;  /* 0x0000001fff0c7819 */ /* 0x000fe20000011407 */
[----:B------:R-:W-:Y:S01]  /*1040*/  IMAD R4, R4, R11, 0xa0 ;  /* 0x000000a004047424 */ /* 0x000fe200078e020b */
[----:B------:R-:W-:Y:S01]  /*1050*/  LEA.HI R0, R0, R24, RZ, 0x3 ;  /* 0x0000001800007211 */ /* 0x000fe200078f18ff */
[----:B------:R-:W-:Y:S01]  /*1060*/  IMAD.IADD R6, R5, 0x1, -R6 ;  /* 0x0000000105067824 */ /* 0x000fe200078e0a06 */
[----:B------:R-:W-:-:S02]  /*1070*/  LEA.HI R20, R12, R7, RZ, 0x4 ;  /* 0x000000070c147211 */ /* 0x000fc400078f20ff */
[----:B------:R-:W-:Y:S01]  /*1080*/  LEA.HI R7, R12, R7, RZ, 0x6 ;  /* 0x000000070c077211 */ /* 0x000fe200078f30ff */
[----:B------:R-:W-:Y:S01]  /*1090*/  IMAD R3, R3, 0x10, R6 ;  /* 0x0000001003037824 */ /* 0x000fe200078e0206 */
[----:B------:R-:W-:Y:S01]  /*10a0*/  LOP3.LUT R227, R227, 0x180, RZ, 0xc0, !PT ;  /* 0x00000180e3e37812 */ /* 0x000fe200078ec0ff */
[----:B------:R0:W-:Y:S01]  /*10b0*/  STL [R1+0x78], R4 ;  /* 0x0000780401007387 */ /* 0x0001e20000100800 */
[----:B------:R-:W-:Y:S01]  /*10c0*/  IADD3 R223, R22, 0x10, RZ ;  /* 0x0000001016df7810 */ /* 0x000fe20007ffe0ff */
[----:B------:R-:W-:Y:S01]  /*10d0*/  IMAD R11, R2, 0x40, R3 ;  /* 0x00000040020b7824 */ /* 0x000fe200078e0203 */
[----:B------:R-:W-:Y:S01]  /*10e0*/  LOP3.LUT R2, R0, 0xfffffff8, RZ, 0xc0, !PT ;  /* 0xfffffff800027812 */ /* 0x000fe200078ec0ff */
[----:B------:R-:W-:Y:S01]  /*10f0*/  IMAD.SHL.U32 R7, R7, 0x80, RZ ;  /* 0x0000008007077824 */ /* 0x000fe200078e00ff */
[----:B------:R-:W-:Y:S01]  /*1100*/  LOP3.LUT R5, R227, 0x30, R20, 0xf8, !PT ;  /* 0x00000030e3057812 */ /* 0x000fe200078ef814 */
[----:B------:R-:W-:Y:S01]  /*1110*/  STL [R1+0x4], R13 ;  /* 0x0000040d01007387 */ /* 0x000fe20000100800 */
[----:B------:R-:W-:Y:S01]  /*1120*/  SHF.R.U32.HI R228, RZ, 0x3, R227 ;  /* 0x00000003ffe47819 */ /* 0x000fe200000116e3 */
[----:B------:R-:W-:Y:S01]  /*1130*/  IMAD.IADD R2, R24, 0x1, -R2 ;  /* 0x0000000118027824 */ /* 0x000fe200078e0a02 */
[----:B------:R-:W-:Y:S01]  /*1140*/  IADD3 R9, R22, R224, RZ ;  /* 0x000000e016097210 */ /* 0x000fe20007ffe0ff */
[----:B------:R-:W-:Y:S01]  /*1150*/  STL [R1+0x8], R14 ;  /* 0x0000080e01007387 */ /* 0x000fe20000100800 */
[----:B0-----:R-:W-:Y:S01]  /*1160*/  LOP3.LUT R4, R7, 0xffffe000, RZ, 0xc0, !PT ;  /* 0xffffe00007047812 */ /* 0x001fe200078ec0ff */
[----:B------:R-:W-:Y:S01]  /*1170*/  IMAD.SHL.U32 R234, R2, 0x8, RZ ;  /* 0x0000000802ea7824 */ /* 0x000fe200078e00ff */
[----:B------:R-:W-:Y:S01]  /*1180*/  LOP3.LUT R5, R5, R228, RZ, 0x3c, !PT ;  /* 0x000000e405057212 */ /* 0x000fe200078e3cff */
[----:B------:R-:W-:Y:S01]  /*1190*/  STL [R1+0xc], R15 ;  /* 0x00000c0f01007387 */ /* 0x000fe20000100800 */
[----:B------:R-:W-:Y:S01]  /*11a0*/  SHF.R.S32.HI R2, RZ, 0x1f, R223 ;  /* 0x0000001fff027819 */ /* 0x000fe200000114df */
[----:B------:R-:W-:Y:S01]  /*11b0*/  VIADD R237, R234, 0x40 ;  /* 0x00000040eaed7836 */ /* 0x000fe20000000000 */
[----:B------:R-:W-:Y:S01]  /*11c0*/  SHF.R.S32.HI R18, RZ, 0x1f, R9 ;  /* 0x0000001fff127819 */ /* 0x000fe20000011409 */
[----:B------:R-:W-:Y:S01]  /*11d0*/  STL [R1+0x74], R11 ;  /* 0x0000740b01007387 */ /* 0x000fe20000100800 */
[----:B------:R-:W-:-:S02]  /*11e0*/  IADD3 R7, R5, R229, R4 ;  /* 0x000000e505077210 */ /* 0x000fc40007ffe004 */
[----:B------:R-:W-:Y:S01]  /*11f0*/  SHF.R.S32.HI R4, RZ, 0x1f, R222 ;  /* 0x0000001fff047819 */ /* 0x000fe200000114de */
[----:B------:R0:W-:Y:S01]  /*1200*/  STL [R1+0x64], R2 ;  /* 0x0000640201007387 */ /* 0x0001e20000100800 */
[CC--:B------:R-:W-:Y:S02]  /*1210*/  LEA.HI R12, R18.reuse, R9.reuse, RZ, 0x4 ;  /* 0x00000009120c7211 */ /* 0x0c0fe400078f20ff */
[----:B------:R-:W-:Y:S01]  /*1220*/  SHF.R.S32.HI R3, RZ, 0x3, R0 ;  /* 0x00000003ff037819 */ /* 0x000fe20000011400 */
[----:B------:R-:W-:Y:S01]  /*1230*/  STL [R1+0x60], R4 ;  /* 0x0000600401007387 */ /* 0x000fe20000100800 */
[----:B------:R-:W-:Y:S01]  /*1240*/  LEA.HI R9, R18, R9, RZ, 0x6 ;  /* 0x0000000912097211 */ /* 0x000fe200078f30ff */
[----:B------:R-:W-:Y:S01]  /*1250*/  IMAD.SHL.U32 R18, R21, 0x10, RZ ;  /* 0x0000001015127824 */ /* 0x000fe200078e00ff */
[----:B------:R-:W-:Y:S02]  /*1260*/  SHF.R.S32.HI R3, RZ, 0x1f, R224 ;  /* 0x0000001fff037819 */ /* 0x000fe400000114e0 */
[----:B------:R-:W-:Y:S01]  /*1270*/  SHF.R.S32.HI R0, RZ, 0x1f, R220 ;  /* 0x0000001fff007819 */ /* 0x000fe200000114dc */
[----:B------:R-:W-:Y:S01]  /*1280*/  IMAD.SHL.U32 R6, R9, 0x80, RZ ;  /* 0x0000008009067824 */ /* 0x000fe200078e00ff */
[----:B0-----:R-:W-:-:S02]  /*1290*/  SHF.R.S32.HI R2, RZ, 0x1f, R225 ;  /* 0x0000001fff027819 */ /* 0x001fc400000114e1 */
[----:B------:R-:W-:Y:S01]  /*12a0*/  SHF.R.S32.HI R0, RZ, 0x1f, R234 ;  /* 0x0000001fff007819 */ /* 0x000fe200000114ea */
[----:B------:R-:W-:Y:S01]  /*12b0*/  VIADD R0, R234, 0x80 ;  /* 0x00000080ea007836 */ /* 0x000fe20000000000 */
[C---:B------:R-:W-:Y:S01]  /*12c0*/  LOP3.LUT R9, R227.reuse, 0x30, R12, 0xf8, !PT ;  /* 0x00000030e3097812 */ /* 0x040fe200078ef80c */
[----:B------:R0:W-:Y:S01]  /*12d0*/  STL [R1+0x5c], R2 ;  /* 0x00005c0201007387 */ /* 0x0001e20000100800 */
[----:B------:R-:W-:Y:S02]  /*12e0*/  LOP3.LUT R5, R227, 0x30, R18, 0xf8, !PT ;  /* 0x00000030e3057812 */ /* 0x000fe400078ef812 */
[----:B------:R-:W-:Y:S01]  /*12f0*/  LOP3.LUT R6, R6, 0xffffe000, RZ, 0xc0, !PT ;  /* 0xffffe00006067812 */ /* 0x000fe200078ec0ff */
[----:B------:R1:W-:Y:S01]  /*1300*/  STL [R1+0x58], R3 ;  /* 0x0000580301007387 */ /* 0x0003e20000100800 */
[-C--:B------:R-:W-:Y:S02]  /*1310*/  LOP3.LUT R9, R9, R228.reuse, RZ, 0x3c, !PT ;  /* 0x000000e409097212 */ /* 0x080fe400078e3cff */
[----:B------:R-:W-:-:S02]  /*1320*/  LOP3.LUT R5, R5, R228, RZ, 0x3c, !PT ;  /* 0x000000e405057212 */ /* 0x000fc400078e3cff */
[----:B------:R-:W-:Y:S02]  /*1330*/  IADD3 R9, R9, R229, R6 ;  /* 0x000000e509097210 */ /* 0x000fe40007ffe006 */
[----:B0-----:R-:W-:Y:S02]  /*1340*/  SHF.R.S32.HI R2, RZ, 0x1f, R226 ;  /* 0x0000001fff027819 */ /* 0x001fe400000114e2 */
[----:B------:R-:W-:Y:S02]  /*1350*/  SHF.R.S32.HI R10, RZ, 0x1, R10 ;  /* 0x00000001ff0a7819 */ /* 0x000fe4000001140a */
[----:B-1----:R-:W-:Y:S01]  /*1360*/  LOP3.LUT R3, R227, 0x10, R18, 0xf8, !PT ;  /* 0x00000010e3037812 */ /* 0x002fe200078ef812 */
[----:B------:R0:W-:Y:S01]  /*1370*/  STL [R1+0x54], R2 ;  /* 0x0000540201007387 */ /* 0x0001e20000100800 */
[----:B------:R-:W-:Y:S01]  /*1380*/  SHF.R.S32.HI R4, RZ, 0x1f, R237 ;  /* 0x0000001fff047819 */ /* 0x000fe200000114ed */
[----:B------:R-:W-:-:S05]  /*1390*/  IMAD.SHL.U32 R10, R10, 0x80, RZ ;  /* 0x000000800a0a7824 */ /* 0x000fca00078e00ff */
[----:B------:R-:W-:Y:S02]  /*13a0*/  LOP3.LUT R231, R10, 0x180, RZ, 0xc0, !PT ;  /* 0x000001800ae77812 */ /* 0x000fe400078ec0ff */
[----:B0-----:R-:W-:Y:S02]  /*13b0*/  SHF.R.S32.HI R2, RZ, 0x1f, R0 ;  /* 0x0000001fff027819 */ /* 0x001fe40000011400 */
[----:B------:R-:W-:Y:S02]  /*13c0*/  LOP3.LUT R0, R3, R228, RZ, 0x3c, !PT ;  /* 0x000000e403007212 */ /* 0x000fe400078e3cff */
[----:B------:R-:W-:Y:S02]  /*13d0*/  SHF.R.S32.HI R3, RZ, 0x4, R20 ;  /* 0x00000004ff037819 */ /* 0x000fe40000011414 */
[----:B------:R-:W-:Y:S02]  /*13e0*/  SHF.R.S32.HI R2, RZ, 0x4, R12 ;  /* 0x00000004ff027819 */ /* 0x000fe4000001140c */
[----:B------:R-:W-:Y:S01]  /*13f0*/  IADD3 R235, R229, R0, RZ ;  /* 0x00000000e5eb7210 */ /* 0x000fe20007ffe0ff */
[----:B------:R0:W-:Y:S01]  /*1400*/  STL [R1+0x40], R3 ;  /* 0x0000400301007387 */ /* 0x0001e20000100800 */
[----:B------:R-:W-:-:S03]  /*1410*/  IADD3 R0, R16, R229, R5 ;  /* 0x000000e510007210 */ /* 0x000fc60007ffe005 */
[----:B------:R1:W-:Y:S04]  /*1420*/  STL [R1+0x48], R2 ;  /* 0x0000480201007387 */ /* 0x0003e80000100800 */
[----:B------:R2:W-:Y:S01]  /*1430*/  STL [R1+0x70], R0 ;  /* 0x0000700001007387 */ /* 0x0005e20000100800 */
[C---:B0-----:R-:W-:Y:S02]  /*1440*/  IMAD.IADD R3, R16.reuse, 0x1, R7 ;  /* 0x0000000110037824 */ /* 0x041fe400078e0207 */
[----:B-1----:R-:W-:-:S03]  /*1450*/  IMAD.IADD R2, R16, 0x1, R9 ;  /* 0x0000000110027824 */ /* 0x002fc600078e0209 */
[----:B------:R0:W-:Y:S01]  /*1460*/  STL [R1+0x6c], R3 ;  /* 0x00006c0301007387 */ /* 0x0001e20000100800 */
[----:B--2---:R-:W-:-:S03]  /*1470*/  IMAD R0, R8, 0x8, R11 ;  /* 0x0000000808007824 */ /* 0x004fc600078e020b */
[----:B------:R0:W-:Y:S04]  /*1480*/  STL [R1+0x68], R2 ;  /* 0x0000680201007387 */ /* 0x0001e80000100800 */
[----:B------:R0:W-:Y:S02]  /*1490*/  STL [R1+0x7c], R0 ;  /* 0x00007c0001007387 */ /* 0x0001e40000100800 */
.L_x_3563:
[----:B0-2---:R-:W2:Y:S01]  /*14a0*/  LDL.LU R0, [R1+0xc] ;  /* 0x00000c0001007983 */ /* 0x005ea20000300800 */
        /* <DEDUP_REMOVED lines=13> */
[----:B--23--:R-:W-:Y:S01]  /*1580*/  SHF.R.S32.HI R6, RZ, 0x1f, R0 ;  /* 0x0000001fff067819 */ /* 0x00cfe20000011400 */
        /* <DEDUP_REMOVED lines=8> */
[C---:B------:R-:W-:Y:S01]  /*1610*/  IADD3 R8, P3, R30.reuse, UR6, RZ ;  /* 0x000000061e087c10 */ /* 0x040fe2000ff7e0ff */
[----:B-1----:R1:W5:Y:S01]  /*1620*/  @P1 LDG.E R3, desc[UR54][R4.64] ;  /* 0x0000003604031981 */ /* 0x002362000c1e1900 */
[----:B------:R-:W-:Y:S01]  /*1630*/  ISETP.NE.AND.EX P2, PT, RZ, UR9, PT, P2 ;  /* 0x00000009ff007c0c */ /* 0x000fe2000bf45320 */
[----:B------:R-:W-:Y:S01]  /*1640*/  IMAD.U32 R153, RZ, RZ, UR4 ;  /* 0x00000004ff997e24 */ /* 0x000fe2000f8e00ff */
[C---:B------:R-:W-:Y:S01]  /*1650*/  IADD3.X R9, R29.reuse, UR7, RZ, P3, !PT ;  /* 0x000000071d097c10 */ /* 0x040fe20009ffe4ff */
[----:B------:R-:W-:Y:S01]  /*1660*/  ULDC.64 UR4, c[0x0][0x418] ;  /* 0x0001060000047ab9 */ /* 0x000fe20000000a00 */
[----:B------:R1:W-:Y:S04]  /*1670*/  STL [R1+0x24], R30 ;  /* 0x0000241e01007387 */ /* 0x0003e80000100800 */
[----:B------:R1:W5:Y:S05]  /*1680*/  @P0 LDG.E R27, desc[UR54][R8.64] ;  /* 0x00000036081b0981 */ /* 0x00036a000c1e1900 */
[----:B0-----:R-:W-:Y:S01]  /*1690*/  @P2 IADD3 R6, P1, R30, UR8, RZ ;  /* 0x000000081e062c10 */ /* 0x001fe2000ff3e0ff */
[----:B------:R-:W-:Y:S01]  /*16a0*/  UISETP.NE.U32.AND UP0, UPT, UR4, URZ, UPT ;  /* 0x0000003f0400728c */ /* 0x000fe2000bf05070 */
[----:B------:R1:W-:Y:S02]  /*16b0*/  STL [R1+0x28], R29 ;  /* 0x0000281d01007387 */ /* 0x0003e40000100800 */
[----:B------:R-:W-:Y:S01]  /*16c0*/  @P2 IADD3.X R7, R29, UR9, RZ, P1, !PT ;  /* 0x000000091d072c10 */ /* 0x000fe20008ffe4ff */
[----:B------:R-:W-:-:S04]  /*16d0*/  ULDC UR4, c[0x0][0x424] ;  /* 0x0001090000047ab9 */ /* 0x000fc80000000800 */
[----:B------:R1:W5:Y:S01]  /*16e0*/  @P2 LDG.E R153, desc[UR54][R6.64] ;  /* 0x0000003606992981 */ /* 0x000362000c1e1900 */
[----:B------:R-:W-:-:S03]  /*16f0*/  UISETP.NE.AND.EX UP0, UPT, UR5, URZ, UPT, UP0 ;  /* 0x0000003f0500728c */ /* 0x000fc6000bf05300 */
[----:B------:R-:W-:Y:S01]  /*1700*/  ULDC UR5, c[0x0][0x2f0] ;  /* 0x0000bc0000057ab9 */ /* 0x000fe20000000800 */
[----:B------:R-:W-:-:S04]  /*1710*/  USEL UR4, UR4, 0x1, UP0 ;  /* 0x0000000104047887 */ /* 0x000fc80008000000 */
[----:B------:R-:W-:-:S03]  /*1720*/  UIMAD UR4, UR4, UR5, URZ ;  /* 0x00000005040472a4 */ /* 0x000fc6000f8e023f */
[----:B------:R-:W-:Y:S02]  /*1730*/  ULDC UR5, c[0x0][0x348] ;  /* 0x0000d20000057ab9 */ /* 0x000fe40000000800 */
[----:B------:R-:W-:Y:S02]  /*1740*/  IMAD.U32 R2, RZ, RZ, UR5 ;  /* 0x00000005ff027e24 */ /* 0x000fe4000f8e00ff */
[----:B------:R-:W-:Y:S02]  /*1750*/  IMAD.U32 R26, RZ, RZ, UR4 ;  /* 0x00000004ff1a7e24 */ /* 0x000fe4000f8e00ff */
        /* <DEDUP_REMOVED lines=11> */
.L_x_3373:
        /* <DEDUP_REMOVED lines=12> */
.L_x_3374:
[----:B------:R-:W-:Y:S05]  /*18d0*/  @!P0 BRA `(.L_x_3375) ;  /* 0x00000000000c8947 */ /* 0x000fea0003800000 */
[----:B------:R-:W2:Y:S04]  /*18e0*/  LDG.E R5, desc[UR54][R8.64] ;  /* 0x0000003608057981 */ /* 0x000ea8000c1e1900 */
[----:B------:R-:W2:Y:S02]  /*18f0*/  LDG.E R26, desc[UR54][R8.64+0x4] ;  /* 0x00000436081a7981 */ /* 0x000ea4000c1e1900 */
[----:B--2---:R-:W-:-:S07]  /*1900*/  IADD3 R26, -R5, R26, RZ ;  /* 0x0000001a051a7210 */ /* 0x004fce0007ffe1ff */
.L_x_3375:
[----:B------:R-:W-:Y:S02]  /*1910*/  ULDC.64 UR4, c[0x0][0xa10] ;  /* 0x0002840000047ab9 */ /* 0x000fe40000000a00 */
[----:B------:R-:W-:-:S04]  /*1920*/  ISETP.NE.U32.AND P0, PT, RZ, UR4, PT ;  /* 0x00000004ff007c0c */ /* 0x000fc8000bf05070 */
[----:B------:R-:W-:Y:S01]  /*1930*/  ISETP.NE.AND.EX P0, PT, RZ, UR5, PT, P0 ;  /* 0x00000005ff007c0c */ /* 0x000fe2000bf05300 */
[----:B-----5:R-:W-:Y:S01]  /*1940*/  IMAD.IADD R3, R26, 0x1, -R3 ;  /* 0x000000011a037824 */ /* 0x020fe200078e0a03 */
[----:B------:R-:W-:-:S11]  /*1950*/  ULDC.64 UR4, c[0x0][0xa30] ;  /* 0x00028c0000047ab9 */ /* 0x000fd60000000a00 */
[----:B-1----:R-:W1:Y:S02]  /*1960*/  @P0 LDC.64 R4, c[0x0][0xa10] ;  /* 0x00028400ff040b82 */ /* 0x002e640000000a00 */
[----:B-1----:R-:W-:-:S05]  /*1970*/  @P0 IMAD.WIDE R4, R25, 0x4, R4 ;  /* 0x0000000419040825 */ /* 0x002fca00078e0204 */
[----:B0-----:R-:W2:Y:S04]  /*1980*/  @P0 LDG.E R0, desc[UR54][R4.64] ;  /* 0x0000003604000981 */ /* 0x001ea8000c1e1900 */
[----:B------:R-:W2:Y:S01]  /*1990*/  @P0 LDG.E R9, desc[UR54][R4.64+0x4] ;  /* 0x0000043604090981 */ /* 0x000ea2000c1e1900 */
[----:B------:R-:W-:Y:S01]  /*19a0*/  IADD3 R126, -R3, RZ, RZ ;  /* 0x000000ff037e7210 */ /* 0x000fe20007ffe1ff */
[----:B------:R-:W-:Y:S01]  /*19b0*/  IMAD.MOV.U32 R145, RZ, RZ, R26 ;  /* 0x000000ffff917224 */ /* 0x000fe200078e001a */
[----:B------:R-:W-:Y:S02]  /*19c0*/  ISETP.NE.U32.AND P1, PT, RZ, UR4, PT ;  /* 0x00000004ff007c0c */ /* 0x000fe4000bf25070 */
[----:B------:R-:W-:Y:S02]  /*19d0*/  VIMNMX R126, RZ, R126, !PT ;  /* 0x0000007eff7e7248 */ /* 0x000fe40007fe0100 */
[----:B------:R-:W-:-:S13]  /*19e0*/  ISETP.NE.AND.EX P1, PT, RZ, UR5, PT, P1 ;  /* 0x00000005ff007c0c */ /* 0x000fda000bf25310 */
[----:B------:R-:W-:-:S04]  /*19f0*/  @P1 IADD3 R6, P2, R30, UR4, RZ ;  /* 0x000000041e061c10 */ /* 0x000fc8000ff5e0ff */
[----:B------:R-:W-:-:S05]  /*1a00*/  @P1 IADD3.X R7, R29, UR5, RZ, P2, !PT ;  /* 0x000000051d071c10 */ /* 0x000fca00097fe4ff */
[----:B------:R0:W5:Y:S01]  /*1a10*/  @P1 LDG.E R145, desc[UR54][R6.64] ;  /* 0x0000003606911981 */ /* 0x000162000c1e1900 */
[----:B--2---:R-:W-:-:S04]  /*1a20*/  @P0 IMAD.IADD R2, R9, 0x1, -R0 ;  /* 0x0000000109020824 */ /* 0x004fc800078e0a00 */
[----:B------:R-:W-:-:S04]  /*1a30*/  IMAD.IADD R159, R3, 0x1, R2 ;  /* 0x00000001039f7824 */ /* 0x000fc800078e0202 */
[----:B------:R-:W-:-:S04]  /*1a40*/  VIADD R0, R159, 0x9f ;  /* 0x0000009f9f007836 */ /* 0x000fc80000000000 */
[----:B------:R-:W-:-:S05]  /*1a50*/  IMAD.HI R0, R0, 0x66666667, RZ ;  /* 0x6666666700007827 */ /* 0x000fca00078e02ff */
[----:B------:R-:W-:-:S04]  /*1a60*/  SHF.R.U32.HI R161, RZ, 0x1f, R0 ;  /* 0x0000001fffa17819 */ /* 0x000fc80000011600 */
[----:B------:R-:W-:-:S05]  /*1a70*/  LEA.HI.SX32 R161, R0, R161, 0x1a ;  /* 0x000000a100a17211 */ /* 0x000fca00078fd2ff */
[----:B------:R-:W-:-:S05]  /*1a80*/  IMAD R3, R161, 0xa0, -R3 ;  /* 0x000000a0a1037824 */ /* 0x000fca00078e0a03 */
[----:B------:R-:W-:-:S04]  /*1a90*/  VIMNMX R3, R3, R2, PT ;  /* 0x0000000203037248 */ /* 0x000fc80003fe0100 */
[----:B------:R-:W-:Y:S01]  /*1aa0*/  ISETP.GT.AND P0, PT, R3, R126, PT ;  /* 0x0000007e0300720c */ /* 0x000fe20003f04270 */
[----:B------:R-:W-:-:S05]  /*1ab0*/  IMAD.WIDE.U32 R126, R126, -0x33333333, RZ ;  /* 0xcccccccd7e7e7825 */ /* 0x000fca00078e00ff */
[----:B------:R-:W-:-:S05]  /*1ac0*/  SHF.R.U32.HI R126, RZ, 0x7, R127 ;  /* 0x00000007ff7e7819 */ /* 0x000fca000001167f */
[----:B------:R-:W-:Y:S02]  /*1ad0*/  IMAD.MOV.U32 R24, RZ, RZ, R126 ;  /* 0x000000ffff187224 */ /* 0x000fe400078e007e */
[----:B------:R-:W-:-:S04]  /*1ae0*/  @P0 VIADD R0, R3, 0x9f ;  /* 0x0000009f03000836 */ /* 0x000fc80000000000 */
[----:B------:R-:W-:-:S05]  /*1af0*/  @P0 IMAD.HI R0, R0, 0x66666667, RZ ;  /* 0x6666666700000827 */ /* 0x000fca00078e02ff */
[----:B------:R-:W-:-:S04]  /*1b00*/  @P0 SHF.R.U32.HI R3, RZ, 0x1f, R0 ;  /* 0x0000001fff030819 */ /* 0x000fc80000011600 */
[----:B------:R-:W-:Y:S02]  /*1b10*/  @P0 LEA.HI.SX32 R24, R0, R3, 0x1a ;  /* 0x0000000300180211 */ /* 0x000fe400078fd2ff */
        /* <DEDUP_REMOVED lines=22> */
[----:B-1---5:R-:W-:Y:S05]  /*1c80*/  CALL.ABS.NOINC R14 ;  /* 0x000000000e007343 */ /* 0x022fea0003c00000 */
.L_x_3378:
[----:B------:R-:W-:Y:S05]  /*1c90*/  BSYNC B6 ;  /* 0x0000000000067941 */ /* 0x000fea0003800000 */
.L_x_3377:
        /* <DEDUP_REMOVED lines=12> */
[----:B------:R-:W-:Y:S02]  /*1d60*/  IMAD.U32 R6, RZ, RZ, UR4 ;  /* 0x00000004ff067e24 */ /* 0x000fe4000f8e00ff */
[----:B------:R-:W-:-:S02]  /*1d70*/  IMAD.U32 R7, RZ, RZ, UR5 ;  /* 0x00000005ff077e24 */ /* 0x000fc4000f8e00ff */
[----:B------:R-:W-:Y:S02]  /*1d80*/  IMAD.U32 R11, RZ, RZ, UR7 ;  /* 0x00000007ff0b7e24 */ /* 0x000fe4000f8e00ff */
[----:B------:R-:W-:Y:S02]  /*1d90*/  IMAD.MOV.U32 R8, RZ, RZ, 0x70 ;  /* 0x00000070ff087424 */ /* 0x000fe400078e00ff */
[----:B------:R-:W-:Y:S02]  /*1da0*/  IMAD.MOV.U32 R12, RZ, RZ, 0x1 ;  /* 0x00000001ff0c7424 */ /* 0x000fe400078e00ff */
[----:B0-----:R-:W-:-:S07]  /*1db0*/  IMAD.MOV.U32 R13, RZ, RZ, RZ ;  /* 0x000000ffff0d7224 */ /* 0x001fce00078e00ff */
[----:B------:R-:W-:-:S07]  /*1dc0*/  LEPC R20, `(.L_x_3380) ;  /* 0x000000001014794e */ /* 0x000fce0000000000 */
[----:B-1---5:R-:W-:Y:S05]  /*1dd0*/  CALL.ABS.NOINC R14 ;  /* 0x000000000e007343 */ /* 0x022fea0003c00000 */
.L_x_3380:
[----:B------:R-:W-:Y:S05]  /*1de0*/  BSYNC B6 ;  /* 0x0000000000067941 */ /* 0x000fea0003800000 */
.L_x_3379:
[----:B------:R-:W-:Y:S01]  /*1df0*/  ULDC.64 UR4, c[0x0][0x9f8] ;  /* 0x00027e0000047ab9 */ /* 0x000fe20000000a00 */
[----:B------:R-:W2:Y:S01]  /*1e00*/  LDL.LU R36, [R1+0x14] ;  /* 0x0000140001247983 */ /* 0x000ea20000300800 */
[----:B------:R-:W-:Y:S01]  /*1e10*/  ISETP.NE.U32.AND P0, PT, RZ, UR4, PT ;  /* 0x00000004ff007c0c */ /* 0x000fe2000bf05070 */
[----:B------:R-:W0:Y:S01]  /*1e20*/  LDC.64 R114, c[0x0][0x300] ;  /* 0x0000c000ff727b82 */ /* 0x000e220000000a00 */
[----:B------:R-:W-:Y:S01]  /*1e30*/  IMAD.IADD R27, R27, 0x1, R26 ;  /* 0x000000011b1b7824 */ /* 0x000fe200078e021a */
[----:B------:R-:W-:Y:S01]  /*1e40*/  SHF.R.S32.HI R8, RZ, 0x1f, R28 ;  /* 0x0000001fff087819 */ /* 0x000fe2000001141c */
[----:B------:R-:W-:Y:S01]  /*1e50*/  ULDC.64 UR6, c[0x0][0xa08] ;  /* 0x0002820000067ab9 */ /* 0x000fe20000000a00 */
[----:B------:R-:W-:Y:S01]  /*1e60*/  ISETP.NE.AND.EX P0, PT, RZ, UR5, PT, P0 ;  /* 0x00000005ff007c0c */ /* 0x000fe2000bf05300 */
[----:B------:R-:W1:Y:S03]  /*1e70*/  S2R R20, SR_TID.X ;  /* 0x0000000000147919 */ /* 0x000e660000002100 */
[----:B------:R-:W3:Y:S01]  /*1e80*/  LDC.64 R108, c[0x0][0x3f8] ;  /* 0x0000fe00ff6c7b82 */ /* 0x000ee20000000a00 */
[----:B------:R-:W-:-:S02]  /*1e90*/  SHF.R.S32.HI R19, RZ, 0x1f, R18 ;  /* 0x0000001fff137819 */ /* 0x000fc40000011412 */
[----:B------:R-:W-:-:S05]  /*1ea0*/  SHF.R.S32.HI R31, RZ, 0x1f, R220 ;  /* 0x0000001fff1f7819 */ /* 0x000fca00000114dc */
[----:B------:R-:W4:Y:S01]  /*1eb0*/  LDC.64 R102, c[0x0][0x408] ;  /* 0x00010200ff667b82 */ /* 0x000f220000000a00 */
[----:B------:R-:W-:-:S04]  /*1ec0*/  @P0 IADD3 R4, P1, R30, UR4, RZ ;  /* 0x000000041e040c10 */ /* 0x000fc8000ff3e0ff */
[----:B------:R-:W-:Y:S01]  /*1ed0*/  @P0 IADD3.X R5, R29, UR5, RZ, P1, !PT ;  /* 0x000000051d050c10 */ /* 0x000fe20008ffe4ff */
[----:B------:R-:W-:Y:S02]  /*1ee0*/  ULDC.64 UR4, c[0x0][0x308] ;  /* 0x0000c20000047ab9 */ /* 0x000fe40000000a00 */
[----:B------:R-:W2:Y:S02]  /*1ef0*/  LDC R121, c[0x0][0x3f4] ;  /* 0x0000fd00ff797b82 */ /* 0x000ea40000000800 */
[----:B------:R1:W2:Y:S01]  /*1f00*/  @P0 LDG.E R25, desc[UR54][R4.64] ;  /* 0x0000003604190981 */ /* 0x0002a2000c1e1900 */
[----:B------:R-:W-:Y:S01]  /*1f10*/  SHF.R.S32.HI R29, RZ, 0x1f, R27 ;  /* 0x0000001fff1d7819 */ /* 0x000fe2000001141b */
[----:B0-----:R-:W-:Y:S01]  /*1f20*/  IMAD.WIDE.U32 R6, R27, R114, RZ ;  /* 0x000000721b067225 */ /* 0x001fe200078e00ff */
[----:B------:R-:W-:-:S03]  /*1f30*/  ISETP.NE.U32.AND P0, PT, RZ, UR6, PT ;  /* 0x00000006ff007c0c */ /* 0x000fc6000bf05070 */
[----:B------:R-:W-:Y:S01]  /*1f40*/  IMAD R0, R29, R114, RZ ;  /* 0x000000721d007224 */ /* 0x000fe200078e02ff */
[----:B------:R-:W-:-:S03]  /*1f50*/  ISETP.NE.AND.EX P0, PT, RZ, UR7, PT, P0 ;  /* 0x00000007ff007c0c */ /* 0x000fc6000bf05300 */
[----:B------:R-:W-:Y:S01]  /*1f60*/  IMAD R3, R27, R115, R0 ;  /* 0x000000731b037224 */ /* 0x000fe200078e0200 */
[----:B-1----:R-:W-:Y:S01]  /*1f70*/  SHF.R.U32.HI R32, RZ, 0x7, R20 ;  /* 0x00000007ff207819 */ /* 0x002fe20000011614 */
[----:B------:R-:W-:-:S03]  /*1f80*/  IMAD R0, R8, UR4, RZ ;  /* 0x0000000408007c24 */ /* 0x000fc6000f8e02ff */
[----:B------:R-:W-:Y:S01]  /*1f90*/  IADD3 R7, R7, R3, RZ ;  /* 0x0000000307077210 */ /* 0x000fe20007ffe0ff */
[----:B------:R-:W-:Y:S01]  /*1fa0*/  IMAD R3, R28, UR5, R0 ;  /* 0x000000051c037c24 */ /* 0x000fe2000f8e0200 */
[----:B------:R-:W-:Y:S01]  /*1fb0*/  ISETP.NE.AND P6, PT, R32, 0x1, PT ;  /* 0x000000012000780c */ /* 0x000fe20003fc5270 */
[----:B------:R-:W-:Y:S01]  /*1fc0*/  IMAD.WIDE.U32 R4, R28, UR4, R6 ;  /* 0x000000041c047c25 */ /* 0x000fe2000f8e0006 */
[----:B------:R-:W-:-:S03]  /*1fd0*/  ULDC.64 UR4, c[0x0][0x310] ;  /* 0x0000c40000047ab9 */ /* 0x000fc60000000a00 */
[----:B------:R-:W-:Y:S02]  /*1fe0*/  IMAD.IADD R5, R5, 0x1, R3 ;  /* 0x0000000105057824 */ /* 0x000fe400078e0203 */
[----:B------:R-:W-:-:S04]  /*1ff0*/  IMAD R3, R31, R114, RZ ;  /* 0x000000721f037224 */ /* 0x000fc800078e02ff */
[----:B------:R-:W-:Y:S02]  /*2000*/  IMAD R11, R220, R115, R3 ;  /* 0x00000073dc0b7224 */ /* 0x000fe400078e0203 */
[----:B---3--:R-:W-:-:S04]  /*2010*/  IMAD R10, R31, R108, RZ ;  /* 0x0000006c1f0a7224 */ /* 0x008fc800078e02ff */
[C---:B------:R-:W-:Y:S01]  /*2020*/  IMAD R13, R220.reuse, R109, R10 ;  /* 0x0000006ddc0d7224 */ /* 0x040fe200078e020a */
[----:B------:R-:W-:Y:S01]  /*2030*/  SHF.R.S32.HI R23, RZ, 0x1f, R22 ;  /* 0x0000001fff177819 */ /* 0x000fe20000011416 */
[----:B------:R-:W-:-:S04]  /*2040*/  IMAD.WIDE.U32 R110, R220, R108, R18 ;  /* 0x0000006cdc6e7225 */ /* 0x000fc800078e0012 */
[----:B------:R-:W-:-:S04]  /*2050*/  IMAD.WIDE.U32 R112, R220, R108, R22 ;  /* 0x0000006cdc707225 */ /* 0x000fc800078e0016 */
[----:B------:R-:W-:Y:S02]  /*2060*/  IMAD.IADD R113, R113, 0x1, R13 ;  /* 0x0000000171717824 */ /* 0x000fe400078e020d */
[----:B------:R-:W-:Y:S02]  /*2070*/  IMAD.IADD R111, R13, 0x1, R111 ;  /* 0x000000010d6f7824 */ /* 0x000fe400078e026f */
[----:B----4-:R-:W-:-:S04]  /*2080*/  IMAD.WIDE.U32 R106, R220, R102, R22 ;  /* 0x00000066dc6a7225 */ /* 0x010fc800078e0016 */
[----:B------:R-:W-:-:S04]  /*2090*/  IMAD.WIDE.U32 R104, R220, R102, R18 ;  /* 0x00000066dc687225 */ /* 0x000fc800078e0012 */
[----:B------:R-:W-:Y:S02]  /*20a0*/  VIADD R160, R32, 0x8 ;  /* 0x0000000820a07836 */ /* 0x000fe40000000000 */
[----:B-----5:R-:W-:Y:S01]  /*20b0*/  IMAD.WIDE.U32 R112, R145, R108, R112 ;  /* 0x0000006c91707225 */ /* 0x020fe200078e0070 */
[----:B------:R-:W-:-:S03]  /*20c0*/  SHF.L.U64.HI R130, R114, 0x7, R115 ;  /* 0x0000000772827819 */ /* 0x000fc60000010273 */
[----:B------:R-:W-:-:S04]  /*20d0*/  IMAD.WIDE.U32 R110, R145, R108, R110 ;  /* 0x0000006c916e7225 */ /* 0x000fc800078e006e */
[----:B------:R-:W-:Y:S02]  /*20e0*/  VIADD R34, R220, 0x80 ;  /* 0x00000080dc227836 */ /* 0x000fe40000000000 */
[----:B------:R-:W-:Y:S02]  /*20f0*/  IMAD R127, R115, 0xa0, RZ ;  /* 0x000000a0737f7824 */ /* 0x000fe400078e02ff */
[----:B------:R-:W-:Y:S02]  /*2100*/  IMAD.SHL.U32 R131, R114, 0x80, RZ ;  /* 0x0000008072837824 */ /* 0x000fe400078e00ff */
[----:B------:R-:W-:Y:S01]  /*2110*/  IMAD R129, R103, 0xa0, RZ ;  /* 0x000000a067817824 */ /* 0x000fe200078e02ff */
[----:B------:R-:W-:Y:S02]  /*2120*/  SHF.R.S32.HI R146, RZ, 0x1f, R34 ;  /* 0x0000001fff927819 */ /* 0x000fe40000011422 */
[----:B--2---:R-:W-:Y:S02]  /*2130*/  SHF.R.S32.HI R0, RZ, 0x1f, R25 ;  /* 0x0000001fff007819 */ /* 0x004fe40000011419 */
[----:B------:R-:W-:-:S02]  /*2140*/  SEL R15, R25, RZ, !P0 ;  /* 0x000000ff190f7207 */ /* 0x000fc40004000000 */
[----:B------:R-:W-:-:S03]  /*2150*/  SEL R12, R0, RZ, !P0 ;  /* 0x000000ff000c7207 */ /* 0x000fc60004000000 */
[----:B------:R-:W-:-:S04]  /*2160*/  IMAD.WIDE.U32 R118, R15, UR4, R4 ;  /* 0x000000040f767c25 */ /* 0x000fc8000f8e0004 */
[----:B------:R-:W-:Y:S02]  /*2170*/  IMAD R0, R12, UR4, RZ ;  /* 0x000000040c007c24 */ /* 0x000fe4000f8e02ff */
[----:B------:R-:W-:-:S04]  /*2180*/  IMAD.WIDE.U32 R4, R220, R114, R18 ;  /* 0x00000072dc047225 */ /* 0x000fc800078e0012 */
[----:B------:R-:W-:Y:S01]  /*2190*/  IMAD R9, R15, UR5, R0 ;  /* 0x000000050f097c24 */ /* 0x000fe2000f8e0200 */
[----:B------:R-:W-:Y:S05]  /*21a0*/  @!P6 WARPSYNC.ALL ;  /* 0x000000000000e948 */ /* 0x000fea0003800000 */
[----:B------:R-:W-:Y:S01]  /*21b0*/  VIADD R0, R18, 0x20 ;  /* 0x0000002012007836 */ /* 0x000fe20000000000 */
[----:B------:R-:W-:Y:S01]  /*21c0*/  ULDC.64 UR6, c[0x0][0x330] ;  /* 0x0000cc0000067ab9 */ /* 0x000fe20000000a00 */
[----:B------:R-:W-:Y:S01]  /*21d0*/  ULDC UR4, c[0x0][0x2f4] ;  /* 0x0000bd0000047ab9 */ /* 0x000fe20000000800 */
[----:B------:R-:W-:Y:S01]  /*21e0*/  IMAD R8, R8, UR6, RZ ;  /* 0x0000000608087c24 */ /* 0x000fe2000f8e02ff */
[----:B------:R-:W-:Y:S01]  /*21f0*/  @!P6 BAR.SYNC.DEFER_BLOCKING 0x9, 0x100 ;  /* 0x024400000000eb1d */ /* 0x000fe20000010000 */
[----:B------:R-:W-:Y:S01]  /*2200*/  ISETP.GE.AND P1, PT, R0, UR4, PT ;  /* 0x0000000400007c0c */ /* 0x000fe2000bf26270 */
[----:B------:R-:W-:Y:S01]  /*2210*/  IMAD.WIDE.U32 R6, R28, UR6, R18 ;  /* 0x000000061c067c25 */ /* 0x000fe2000f8e0012 */
[----:B------:R-:W-:-:S03]  /*2220*/  ISETP.GE.AND P0, PT, R18, UR4, PT ;  /* 0x0000000412007c0c */ /* 0x000fc6000bf06270 */
[----:B------:R-:W-:Y:S01]  /*2230*/  IMAD R117, R28, UR7, R8 ;  /* 0x000000071c757c24 */ /* 0x000fe2000f8e0208 */
[----:B------:R-:W-:Y:S01]  /*2240*/  SEL R8, RZ, 0xffffffff, P1 ;  /* 0xffffffffff087807 */ /* 0x000fe20000800000 */
[----:B------:R-:W-:Y:S02]  /*2250*/  ULDC.64 UR6, c[0x0][0x338] ;  /* 0x0000ce0000067ab9 */ /* 0x000fe40000000a00 */
[----:B------:R-:W-:Y:S01]  /*2260*/  IMAD.IADD R117, R7, 0x1, R117 ;  /* 0x0000000107757824 */ /* 0x000fe200078e0275 */
[----:B------:R-:W-:Y:S01]  /*2270*/  SEL R7, RZ, 0x1, P0 ;  /* 0x00000001ff077807 */ /* 0x000fe20000000000 */
[----:B------:R-:W-:Y:S01]  /*2280*/  IMAD.SHL.U32 R8, R8, 0x2, RZ ;  /* 0x0000000208087824 */ /* 0x000fe200078e00ff */
[----:B------:R-:W-:Y:S01]  /*2290*/  IADD3 R3, P2, R118, R4, RZ ;  /* 0x0000000476037210 */ /* 0x000fe20007f5e0ff */
[----:B------:R-:W-:Y:S01]  /*22a0*/  IMAD.IADD R4, R119, 0x1, R9 ;  /* 0x0000000177047824 */ /* 0x000fe200078e0209 */
[----:B------:R-:W-:Y:S01]  /*22b0*/  MOV R116, R6 ;  /* 0x0000000600747202 */ /* 0x000fe20000000f00 */
[----:B------:R-:W-:Y:S01]  /*22c0*/  VIADD R6, R18, 0x40 ;  /* 0x0000004012067836 */ /* 0x000fe20000000000 */
[----:B------:R-:W-:Y:S01]  /*22d0*/  LOP3.LUT R9, R8, 0x2, R7, 0xe2, !PT ;  /* 0x0000000208097812 */ /* 0x000fe200078ee207 */
[----:B------:R-:W-:-:S02]  /*22e0*/  VIADD R7, R18, 0x60 ;  /* 0x0000006012077836 */ /* 0x000fc40000000000 */
[----:B------:R-:W-:Y:S01]  /*22f0*/  VIADD R8, R18, 0x80 ;  /* 0x0000008012087836 */ /* 0x000fe20000000000 */
[----:B------:R-:W-:Y:S02]  /*2300*/  ISETP.GE.AND P0, PT, R6, UR4, PT ;  /* 0x0000000406007c0c */ /* 0x000fe4000bf06270 */
[----:B------:R-:W-:Y:S02]  /*2310*/  ISETP.GE.AND P1, PT, R7, UR4, PT ;  /* 0x0000000407007c0c */ /* 0x000fe4000bf26270 */
[----:B------:R-:W-:Y:S02]  /*2320*/  IADD3.X R5, R4, R5, R11, P2, !PT ;  /* 0x0000000504057210 */ /* 0x000fe400017fe40b */
[----:B------:R-:W-:Y:S02]  /*2330*/  SEL R10, RZ, 0x4, P0 ;  /* 0x00000004ff0a7807 */ /* 0x000fe40000000000 */
[----:B------:R-:W-:Y:S02]  /*2340*/  SEL R11, RZ, 0x8, P1 ;  /* 0x00000008ff0b7807 */ /* 0x000fe40000800000 */
[----:B------:R-:W-:-:S02]  /*2350*/  ISETP.GE.AND P0, PT, R8, UR4, PT ;  /* 0x0000000408007c0c */ /* 0x000fc4000bf06270 */
[----:B------:R-:W-:Y:S02]  /*2360*/  LOP3.LUT R9, R11, R9, R10, 0xfe, !PT ;  /* 0x000000090b097212 */ /* 0x000fe400078efe0a */
[----:B------:R-:W-:Y:S01]  /*2370*/  SEL R10, RZ, 0x10, P0 ;  /* 0x00000010ff0a7807 */ /* 0x000fe20000000000 */
[----:B------:R-:W-:Y:S01]  /*2380*/  IMAD R11, R12, UR6, RZ ;  /* 0x000000060c0b7c24 */ /* 0x000fe2000f8e02ff */
[-C--:B------:R-:W-:Y:S02]  /*2390*/  ISETP.GE.AND P0, PT, R18, R121.reuse, PT ;  /* 0x000000791200720c */ /* 0x080fe40003f06270 */
[----:B------:R-:W-:Y:S01]  /*23a0*/  LOP3.LUT R35, R9, R10, RZ, 0xfc, !PT ;  /* 0x0000000a09237212 */ /* 0x000fe200078efcff */
[----:B------:R-:W-:Y:S01]  /*23b0*/  IMAD R9, R31, R102, RZ ;  /* 0x000000661f097224 */ /* 0x000fe200078e02ff */
[----:B------:R-:W-:Y:S01]  /*23c0*/  ISETP.GE.AND P1, PT, R0, R121, PT ;  /* 0x000000790000720c */ /* 0x000fe20003f26270 */
[----:B------:R-:W-:Y:S02]  /*23d0*/  IMAD R33, R15, UR7, R11 ;  /* 0x000000070f217c24 */ /* 0x000fe4000f8e020b */
[----:B------:R-:W-:Y:S01]  /*23e0*/  IMAD R13, R220, R103, R9 ;  /* 0x00000067dc0d7224 */ /* 0x000fe200078e0209 */
[----:B------:R-:W-:-:S02]  /*23f0*/  SEL R9, R121, RZ, P0 ;  /* 0x000000ff79097207 */ /* 0x000fc40000000000 */
[----:B------:R-:W-:-:S03]  /*2400*/  SEL R11, R121, RZ, P1 ;  /* 0x000000ff790b7207 */ /* 0x000fc60000800000 */
[----:B------:R-:W-:Y:S02]  /*2410*/  IMAD.IADD R9, R18, 0x1, R9 ;  /* 0x0000000112097824 */ /* 0x000fe400078e0209 */
[----:B------:R-:W-:Y:S01]  /*2420*/  IMAD.IADD R11, R0, 0x1, R11 ;  /* 0x00000001000b7824 */ /* 0x000fe200078e020b */
[----:B------:R-:W-:Y:S02]  /*2430*/  ISETP.GE.AND P3, PT, R6, R121, PT ;  /* 0x000000790600720c */ /* 0x000fe40003f66270 */
[----:B------:R-:W-:Y:S02]  /*2440*/  SHF.R.S32.HI R10, RZ, 0x1f, R9 ;  /* 0x0000001fff0a7819 */ /* 0x000fe40000011409 */
[----:B------:R-:W-:Y:S01]  /*2450*/  SHF.R.S32.HI R12, RZ, 0x1f, R11 ;  /* 0x0000001fff0c7819 */ /* 0x000fe2000001140b */
[----:B------:R-:W-:Y:S01]  /*2460*/  IMAD.IADD R105, R13, 0x1, R105 ;  /* 0x000000010d697824 */ /* 0x000fe200078e0269 */
[----:B------:R-:W-:Y:S02]  /*2470*/  IADD3 R107, R107, R13, RZ ;  /* 0x0000000d6b6b7210 */ /* 0x000fe40007ffe0ff */
[----:B------:R-:W-:-:S02]  /*2480*/  LEA.HI R26, R10, R9, RZ, 0x4 ;  /* 0x000000090a1a7211 */ /* 0x000fc400078f20ff */
[----:B------:R-:W-:Y:S02]  /*2490*/  LEA.HI R28, R12, R11, RZ, 0x4 ;  /* 0x0000000b0c1c7211 */ /* 0x000fe400078f20ff */
[----:B------:R-:W-:Y:S02]  /*24a0*/  SEL R13, R121, RZ, P3 ;  /* 0x000000ff790d7207 */ /* 0x000fe40001800000 */
[----:B------:R-:W-:Y:S02]  /*24b0*/  LEA.HI R10, R10, R9, RZ, 0x6 ;  /* 0x000000090a0a7211 */ /* 0x000fe400078f30ff */
[----:B------:R-:W-:Y:S01]  /*24c0*/  LEA.HI R11, R12, R11, RZ, 0x6 ;  /* 0x0000000b0c0b7211 */ /* 0x000fe200078f30ff */
[----:B------:R-:W-:Y:S01]  /*24d0*/  IMAD.WIDE.U32 R116, R15, UR6, R116 ;  /* 0x000000060f747c25 */ /* 0x000fe2000f8e0074 */
[----:B------:R-:W-:Y:S02]  /*24e0*/  SHF.R.S32.HI R10, RZ, 0x6, R10 ;  /* 0x00000006ff0a7819 */ /* 0x000fe4000001140a */
[----:B------:R-:W-:Y:S01]  /*24f0*/  SHF.R.S32.HI R12, RZ, 0x6, R11 ;  /* 0x00000006ff0c7819 */ /* 0x000fe2000001140b */
[----:B------:R-:W-:Y:S01]  /*2500*/  IMAD.IADD R15, R6, 0x1, R13 ;  /* 0x00000001060f7824 */ /* 0x000fe200078e020d */
[C---:B------:R-:W-:Y:S01]  /*2510*/  LOP3.LUT R13, R227.reuse, 0x30, R28, 0xf8, !PT ;  /* 0x00000030e30d7812 */ /* 0x040fe200078ef81c */
[C---:B------:R-:W-:Y:S01]  /*2520*/  IMAD R144, R10.reuse, 0x2800, R229 ;  /* 0x000028000a907824 */ /* 0x040fe200078e02e5 */
[----:B------:R-:W-:Y:S01]  /*2530*/  SHF.R.U32.HI R9, RZ, 0x3, R231 ;  /* 0x00000003ff097819 */ /* 0x000fe200000116e7 */
[----:B------:R-:W-:Y:S01]  /*2540*/  IMAD R142, R10, 0x2800, R232 ;  /* 0x000028000a8e7824 */ /* 0x000fe200078e02e8 */
[--C-:B------:R-:W-:Y:S01]  /*2550*/  LOP3.LUT R11, R227, 0x30, R26.reuse, 0xf8, !PT ;  /* 0x00000030e30b7812 */ /* 0x100fe200078ef81a */
[----:B------:R-:W-:Y:S01]  /*2560*/  IMAD R143, R12, 0x2800, R229 ;  /* 0x000028000c8f7824 */ /* 0x000fe200078e02e5 */
[----:B------:R-:W-:-:S02]  /*2570*/  LOP3.LUT R14, R231, 0x30, R26, 0xf8, !PT ;  /* 0x00000030e70e7812 */ /* 0x000fc400078ef81a */
[-C--:B------:R-:W-:Y:S02]  /*2580*/  LOP3.LUT R10, R13, R228.reuse, RZ, 0x3c, !PT ;  /* 0x000000e40d0a7212 */ /* 0x080fe400078e3cff */
[----:B------:R-:W-:Y:S02]  /*2590*/  SHF.R.S32.HI R20, RZ, 0x1f, R15 ;  /* 0x0000001fff147819 */ /* 0x000fe4000001140f */
[----:B------:R-:W-:Y:S02]  /*25a0*/  LOP3.LUT R11, R11, R228, RZ, 0x3c, !PT ;  /* 0x000000e40b0b7212 */ /* 0x000fe400078e3cff */
[----:B------:R-:W-:Y:S02]  /*25b0*/  LOP3.LUT R13, R14, R9, RZ, 0x3c, !PT ;  /* 0x000000090e0d7212 */ /* 0x000fe400078e3cff */
[----:B------:R-:W-:Y:S02]  /*25c0*/  IADD3 R143, R143, R10, RZ ;  /* 0x0000000a8f8f7210 */ /* 0x000fe40007ffe0ff */
[----:B------:R-:W-:-:S02]  /*25d0*/  LEA.HI R30, R20, R15, RZ, 0x4 ;  /* 0x0000000f141e7211 */ /* 0x000fc400078f20ff */
[----:B------:R-:W-:Y:S02]  /*25e0*/  LOP3.LUT R10, R231, 0x30, R28, 0xf8, !PT ;  /* 0x00000030e70a7812 */ /* 0x000fe400078ef81c */
[----:B------:R-:W-:Y:S01]  /*25f0*/  LEA.HI R15, R20, R15, RZ, 0x6 ;  /* 0x0000000f140f7211 */ /* 0x000fe200078f30ff */
[----:B------:R-:W-:Y:S01]  /*2600*/  IMAD.IADD R144, R144, 0x1, R11 ;  /* 0x0000000190907824 */ /* 0x000fe200078e020b */
[----:B------:R-:W-:Y:S01]  /*2610*/  LOP3.LUT R36, R36, 0xfffffffe, RZ, 0xc0, !PT ;  /* 0xfffffffe24247812 */ /* 0x000fe200078ec0ff */
[----:B------:R-:W-:Y:S01]  /*2620*/  IMAD.IADD R142, R142, 0x1, R13 ;  /* 0x000000018e8e7824 */ /* 0x000fe200078e020d */
[----:B------:R-:W-:Y:S01]  /*2630*/  LOP3.LUT R11, R227, 0x30, R30, 0xf8, !PT ;  /* 0x00000030e30b7812 */ /* 0x000fe200078ef81e */
[----:B------:R-:W-:Y:S01]  /*2640*/  IMAD R134, R12, 0x2800, R232 ;  /* 0x000028000c867824 */ /* 0x000fe200078e02e8 */
[----:B------:R-:W-:Y:S02]  /*2650*/  LOP3.LUT R13, R10, R9, RZ, 0x3c, !PT ;  /* 0x000000090a0d7212 */ /* 0x000fe400078e3cff */
[----:B------:R-:W-:-:S02]  /*2660*/  SHF.R.S32.HI R15, RZ, 0x6, R15 ;  /* 0x00000006ff0f7819 */ /* 0x000fc4000001140f */
[----:B------:R-:W-:Y:S02]  /*2670*/  LOP3.LUT R14, R231, 0x30, R30, 0xf8, !PT ;  /* 0x00000030e70e7812 */ /* 0x000fe400078ef81e */
[----:B------:R-:W-:Y:S01]  /*2680*/  @P3 LOP3.LUT R36, R36, 0x1, RZ, 0xfc, !PT ;  /* 0x0000000124243812 */ /* 0x000fe200078efcff */
[----:B------:R-:W-:Y:S01]  /*2690*/  IMAD.IADD R134, R134, 0x1, R13 ;  /* 0x0000000186867824 */ /* 0x000fe200078e020d */
[----:B------:R-:W-:Y:S02]  /*26a0*/  LOP3.LUT R10, R11, R228, RZ, 0x3c, !PT ;  /* 0x000000e40b0a7212 */ /* 0x000fe400078e3cff */
[----:B------:R-:W-:Y:S01]  /*26b0*/  LOP3.LUT P3, RZ, R236, 0x2, RZ, 0xc0, !PT ;  /* 0x00000002ecff7812 */ /* 0x000fe2000786c0ff */
[----:B------:R-:W-:Y:S01]  /*26c0*/  IMAD R135, R15, 0x2800, R229 ;  /* 0x000028000f877824 */ /* 0x000fe200078e02e5 */
[----:B------:R-:W-:Y:S01]  /*26d0*/  LOP3.LUT R11, R14, R9, RZ, 0x3c, !PT ;  /* 0x000000090e0b7212 */ /* 0x000fe200078e3cff */
[----:B------:R-:W-:Y:S01]  /*26e0*/  VIADD R14, R18, 0xa0 ;  /* 0x000000a0120e7836 */ /* 0x000fe20000000000 */
[----:B------:R-:W-:-:S02]  /*26f0*/  SHF.R.S32.HI R13, RZ, 0x1f, R145 ;  /* 0x0000001fff0d7819 */ /* 0x000fc40000011491 */
[----:B------:R-:W-:Y:S01]  /*2700*/  IADD3 R122, P2, R220, R27, RZ ;  /* 0x0000001bdc7a7210 */ /* 0x000fe20007f5e0ff */
[----:B------:R-:W-:Y:S02]  /*2710*/  IMAD.IADD R135, R135, 0x1, R10 ;  /* 0x0000000187877824 */ /* 0x000fe400078e020a */
[----:B------:R-:W-:Y:S01]  /*2720*/  IMAD R132, R15, 0x2800, R232 ;  /* 0x000028000f847824 */ /* 0x000fe200078e02e8 */
[----:B------:R-:W-:Y:S01]  /*2730*/  IADD3.X R123, R31, R29, RZ, P2, !PT ;  /* 0x0000001d1f7b7210 */ /* 0x000fe200017fe4ff */
[C---:B------:R-:W-:Y:S01]  /*2740*/  IMAD R10, R13.reuse, R108, RZ ;  /* 0x0000006c0d0a7224 */ /* 0x040fe200078e02ff */
[----:B------:R-:W-:Y:S01]  /*2750*/  ISETP.GE.AND P2, PT, R14, UR4, PT ;  /* 0x000000040e007c0c */ /* 0x000fe2000bf46270 */
[----:B------:R-:W-:Y:S01]  /*2760*/  IMAD R12, R13, R102, RZ ;  /* 0x000000660d0c7224 */ /* 0x000fe200078e02ff */
[----:B------:R-:W-:Y:S01]  /*2770*/  LOP3.LUT R36, R36, 0xfffffffb, RZ, 0xc0, !PT ;  /* 0xfffffffb24247812 */ /* 0x000fe200078ec0ff */
[----:B------:R-:W-:Y:S01]  /*2780*/  IMAD.IADD R132, R132, 0x1, R11 ;  /* 0x0000000184847824 */ /* 0x000fe200078e020b */
[----:B------:R-:W-:Y:S01]  /*2790*/  SEL R32, RZ, 0x20, P2 ;  /* 0x00000020ff207807 */ /* 0x000fe20001000000 */
[----:B------:R-:W-:Y:S01]  /*27a0*/  IMAD R21, R145, R109, R10 ;  /* 0x0000006d91157224 */ /* 0x000fe200078e020a */
[C---:B------:R-:W-:Y:S01]  /*27b0*/  SHF.L.U64.HI R10, R108.reuse, 0x7, R109 ;  /* 0x000000076c0a7819 */ /* 0x040fe2000001026d */
[----:B------:R-:W-:Y:S01]  /*27c0*/  IMAD R15, R109, 0xa0, RZ ;  /* 0x000000a06d0f7824 */ /* 0x000fe200078e02ff */
[C---:B------:R-:W-:Y:S01]  /*27d0*/  SHF.L.U32 R11, R108.reuse, 0x7, RZ ;  /* 0x000000076c0b7819 */ /* 0x040fe200000006ff */
[----:B------:R-:W-:Y:S01]  /*27e0*/  IMAD.WIDE.U32 R108, R108, 0xa0, RZ ;  /* 0x000000a06c6c7825 */ /* 0x000fe200078e00ff */
[----:B------:R-:W-:-:S02]  /*27f0*/  @P3 LOP3.LUT R36, R36, 0x4, RZ, 0xfc, !PT ;  /* 0x0000000424243812 */ /* 0x000fc400078efcff */
[----:B------:R-:W-:Y:S01]  /*2800*/  SHF.R.S32.HI R120, RZ, 0x4, R26 ;  /* 0x00000004ff787819 */ /* 0x000fe2000001141a */
[C---:B------:R-:W-:Y:S01]  /*2810*/  IMAD R25, R145.reuse, R103, R12 ;  /* 0x0000006791197224 */ /* 0x040fe200078e020c */
[----:B------:R-:W-:Y:S01]  /*2820*/  SHF.L.U64.HI R12, R102, 0x7, R103 ;  /* 0x00000007660c7819 */ /* 0x000fe20000010267 */
[----:B------:R-:W-:Y:S01]  /*2830*/  IMAD.WIDE.U32 R106, R145, R102, R106 ;  /* 0x00000066916a7225 */ /* 0x000fe200078e006a */
[----:B------:R-:W-:Y:S02]  /*2840*/  LOP3.LUT R39, R35, R32, RZ, 0xfc, !PT ;  /* 0x0000002023277212 */ /* 0x000fe400078efcff */
[----:B------:R-:W-:Y:S01]  /*2850*/  LOP3.LUT R26, R26, 0xfffffff0, RZ, 0xc0, !PT ;  /* 0xfffffff01a1a7812 */ /* 0x000fe200078ec0ff */
[----:B------:R-:W-:Y:S01]  /*2860*/  IMAD.SHL.U32 R13, R102, 0x80, RZ ;  /* 0x00000080660d7824 */ /* 0x000fe200078e00ff */
[----:B------:R-:W-:Y:S01]  /*2870*/  LOP3.LUT R27, R28, 0xfffffff0, RZ, 0xc0, !PT ;  /* 0xfffffff01c1b7812 */ /* 0x000fe200078ec0ff */
[----:B------:R-:W-:Y:S01]  /*2880*/  IMAD.WIDE.U32 R104, R145, R102, R104 ;  /* 0x0000006691687225 */ /* 0x000fe200078e0068 */
[----:B------:R-:W-:Y:S01]  /*2890*/  LOP3.LUT R29, R30, 0xfffffff0, RZ, 0xc0, !PT ;  /* 0xfffffff01e1d7812 */ /* 0x000fe200078ec0ff */
[----:B------:R0:W-:Y:S02]  /*28a0*/  STL [R1+0x14], R36 ;  /* 0x0000142401007387 */ /* 0x0001e40000100800 */
[----:B------:R-:W-:Y:S01]  /*28b0*/  IMAD.WIDE.U32 R114, R114, 0xa0, RZ ;  /* 0x000000a072727825 */ /* 0x000fe200078e00ff */
[----:B------:R-:W-:-:S03]  /*28c0*/  SHF.R.S32.HI R101, RZ, 0x4, R28 ;  /* 0x00000004ff657819 */ /* 0x000fc6000001141c */
[----:B------:R-:W-:Y:S01]  /*28d0*/  IMAD.WIDE.U32 R102, R102, 0xa0, RZ ;  /* 0x000000a066667825 */ /* 0x000fe200078e00ff */
[----:B------:R-:W-:-:S03]  /*28e0*/  LOP3.LUT R34, R35, 0x1, RZ, 0xc0, !PT ;  /* 0x0000000123227812 */ /* 0x000fc600078ec0ff */
[----:B------:R-:W-:Y:S01]  /*28f0*/  IMAD.IADD R128, R109, 0x1, R15 ;  /* 0x000000016d807824 */ /* 0x000fe200078e020f */
[----:B------:R-:W-:Y:S01]  /*2900*/  SHF.R.S32.HI R28, RZ, 0x4, R30 ;  /* 0x00000004ff1c7819 */ /* 0x000fe2000001141e */
[----:B------:R-:W-:Y:S01]  /*2910*/  IMAD.IADD R15, R113, 0x1, R21 ;  /* 0x00000001710f7824 */ /* 0x000fe200078e0215 */
[----:B------:R-:W-:Y:S01]  /*2920*/  LOP3.LUT R35, R39, 0x2, RZ, 0xc0, !PT ;  /* 0x0000000227237812 */ /* 0x000fe200078ec0ff */
[----:B------:R-:W-:Y:S01]  /*2930*/  IMAD.IADD R20, R21, 0x1, R111 ;  /* 0x0000000115147824 */ /* 0x000fe200078e026f */
[----:B------:R-:W-:Y:S01]  /*2940*/  IADD3 R21, R107, R25, RZ ;  /* 0x000000196b157210 */ /* 0x000fe20007ffe0ff */
[----:B------:R-:W-:Y:S01]  /*2950*/  IMAD.SHL.U32 R121, R121, 0x2, RZ ;  /* 0x0000000279797824 */ /* 0x000fe200078e00ff */
[----:B0-----:R-:W-:Y:S01]  /*2960*/  LOP3.LUT R36, R39, 0x4, RZ, 0xc0, !PT ;  /* 0x0000000427247812 */ /* 0x001fe200078ec0ff */
[----:B------:R-:W-:Y:S01]  /*2970*/  IMAD.IADD R127, R115, 0x1, R127 ;  /* 0x00000001737f7824 */ /* 0x000fe200078e027f */
[----:B------:R-:W-:Y:S01]  /*2980*/  LOP3.LUT R37, R39, 0x8, RZ, 0xc0, !PT ;  /* 0x0000000827257812 */ /* 0x000fe200078ec0ff */
[----:B------:R-:W-:Y:S01]  /*2990*/  IMAD.IADD R129, R103, 0x1, R129 ;  /* 0x0000000167817824 */ /* 0x000fe200078e0281 */
[----:B------:R-:W-:Y:S01]  /*29a0*/  LOP3.LUT R38, R39, 0x10, RZ, 0xc0, !PT ;  /* 0x0000001027267812 */ /* 0x000fe200078ec0ff */
[----:B------:R-:W-:Y:S01]  /*29b0*/  IMAD.IADD R25, R25, 0x1, R105 ;  /* 0x0000000119197824 */ /* 0x000fe200078e0269 */
[----:B------:R-:W-:Y:S01]  /*29c0*/  SHF.R.S32.HI R30, RZ, 0x1f, R26 ;  /* 0x0000001fff1e7819 */ /* 0x000fe2000001141a */
[----:B------:R-:W-:Y:S01]  /*29d0*/  IMAD.IADD R33, R117, 0x1, R33 ;  /* 0x0000000175217824 */ /* 0x000fe200078e0221 */
[----:B------:R-:W-:-:S02]  /*29e0*/  SHF.R.S32.HI R31, RZ, 0x1f, R27 ;  /* 0x0000001fff1f7819 */ /* 0x000fc4000001141b */
[----:B------:R-:W-:Y:S02]  /*29f0*/  SHF.R.S32.HI R32, RZ, 0x1f, R29 ;  /* 0x0000001fff207819 */ /* 0x000fe4000001141d */
[----:B------:R-:W-:-:S07]  /*2a00*/  LOP3.LUT R39, R39, 0x20, RZ, 0xc0, !PT ;  /* 0x0000002027277812 */ /* 0x000fce00078ec0ff */
.L_x_3480:
[----:B------:R-:W2:Y:S01]  /*2a10*/  LDL.LU R40, [R1+0x14] ;  /* 0x0000140001287983 */ /* 0x000ea20000300800 */
[----:B0-----:R-:W0:Y:S01]  /*2a20*/  LDC.64 R124, c[0x0][0x2e8] ;  /* 0x0000ba00ff7c7b82 */ /* 0x001e220000000a00 */
[----:B------:R-:W-:Y:S01]  /*2a30*/  VIADD R47, R24, 0xffffffff ;  /* 0xffffffff182f7836 */ /* 0x000fe20000000000 */
[----:B------:R-:W-:Y:S01]  /*2a40*/  LOP3.LUT P4, RZ, R236, 0x2, RZ, 0xc0, !PT ;  /* 0x00000002ecff7812 */ /* 0x000fe2000788c0ff */
[----:B------:R-:W-:Y:S05]  /*2a50*/  YIELD ;  /* 0x0000000000007946 */ /* 0x000fea0003800000 */
[----:B------:R-:W-:Y:S01]  /*2a60*/  SHF.R.S32.HI R42, RZ, 0x1f, R47 ;  /* 0x0000001fff2a7819 */ /* 0x000fe2000001142f */
[----:B------:R-:W1:Y:S01]  /*2a70*/  LDC R133, c[0x0][0x3f4] ;  /* 0x0000fd00ff857b82 */ /* 0x000e620000000800 */
[-C--:B------:R-:W-:Y:S01]  /*2a80*/  IMAD R41, R127, R47.reuse, RZ ;  /* 0x0000002f7f297224 */ /* 0x080fe200078e02ff */
[----:B------:R-:W-:Y:S01]  /*2a90*/  BSSY B0, `(.L_x_3381) ;  /* 0x0000cfd000007945 */ /* 0x000fe20003800000 */
[----:B------:R-:W-:-:S04]  /*2aa0*/  IMAD.WIDE.U32 R138, R114, R47, RZ ;  /* 0x0000002f728a7225 */ /* 0x000fc800078e00ff */
[----:B------:R-:W-:Y:S01]  /*2ab0*/  IMAD R41, R42, R114, R41 ;  /* 0x000000722a297224 */ /* 0x000fe200078e0229 */
[----:B------:R-:W-:-:S03]  /*2ac0*/  IADD3 R49, P2, P3, R3, R138, R131 ;  /* 0x0000008a03317210 */ /* 0x000fc60007b5e083 */
[----:B------:R-:W-:Y:S02]  /*2ad0*/  IMAD.IADD R140, R139, 0x1, R41 ;  /* 0x000000018b8c7824 */ /* 0x000fe400078e0229 */
[----:B------:R-:W-:-:S03]  /*2ae0*/  IMAD R41, R17, 0x7800, R235 ;  /* 0x0000780011297824 */ /* 0x000fc600078e02eb */
[----:B------:R-:W-:Y:S01]  /*2af0*/  IADD3.X R24, R5, R140, R130, P2, P3 ;  /* 0x0000008c05187210 */ /* 0x000fe200017e6482 */
[C---:B------:R-:W-:Y:S01]  /*2b00*/  VIADD R43, R41.reuse, 0x20 ;  /* 0x00000020292b7836 */ /* 0x040fe20000000000 */
[----:B0-----:R-:W-:Y:S01]  /*2b10*/  IADD3 R50, P2, P3, R138, R124, R3 ;  /* 0x0000007c8a327210 */ /* 0x001fe20007b5e003 */
[----:B------:R-:W-:-:S03]  /*2b20*/  @P4 VIADD R43, R41, 0xffffffe0 ;  /* 0xffffffe0292b4836 */ /* 0x000fc60000000000 */
[-C--:B------:R-:W-:Y:S02]  /*2b30*/  IADD3.X R51, R140, R125.reuse, R5, P2, P3 ;  /* 0x0000007d8c337210 */ /* 0x080fe400017e6405 */
[----:B------:R-:W-:Y:S02]  /*2b40*/  IADD3 R48, P2, R49, R124, RZ ;  /* 0x0000007c31307210 */ /* 0x000fe40007f5e0ff */
[----:B------:R-:W-:Y:S02]  /*2b50*/  ISETP.GT.AND P3, PT, R47, R126, PT ;  /* 0x0000007e2f00720c */ /* 0x000fe40003f64270 */
[----:B------:R-:W-:Y:S01]  /*2b60*/  IADD3.X R49, R24, R125, RZ, P2, !PT ;  /* 0x0000007d18317210 */ /* 0x000fe200017fe4ff */
[----:B------:R-:W-:Y:S01]  /*2b70*/  IMAD.MOV.U32 R24, RZ, RZ, R47 ;  /* 0x000000ffff187224 */ /* 0x000fe200078e002f */
[----:B-1----:R-:W-:Y:S02]  /*2b80*/  ISETP.GE.AND P2, PT, R133, 0x1, PT ;  /* 0x000000018500780c */ /* 0x002fe40003f46270 */
[----:B--2---:R-:W-:-:S07]  /*2b90*/  LOP3.LUT R40, R40, 0xfffffffd, RZ, 0xc0, !PT ;  /* 0xfffffffd28287812 */ /* 0x004fce00078ec0ff */
[----:B------:R-:W-:-:S05]  /*2ba0*/  @P3 LOP3.LUT R40, R40, 0x2, RZ, 0xfc, !PT ;  /* 0x0000000228283812 */ /* 0x000fca00078efcff */
[----:B------:R0:W-:Y:S02]  /*2bb0*/  STL [R1+0x14], R40 ;  /* 0x0000142801007387 */ /* 0x0001e40000100800 */
[C---:B0-----:R-:W-:Y:S02]  /*2bc0*/  IMAD.IADD R40, R16.reuse, 0x1, R41 ;  /* 0x0000000110287824 */ /* 0x041fe400078e0229 */
[----:B------:R-:W-:Y:S01]  /*2bd0*/  IMAD.IADD R41, R16, 0x1, R43 ;  /* 0x0000000110297824 */ /* 0x000fe200078e022b */
[----:B------:R-:W-:Y:S06]  /*2be0*/  @!P2 BRA `(.L_x_3382) ;  /* 0x000000c800c0a947 */ /* 0x000fec0003800000 */
        /* <DEDUP_REMOVED lines=10> */
[----:B------:R-:W-:Y:S01]  /*2c90*/  IMAD.IADD R100, R95, 0x1, R43 ;  /* 0x000000015f647824 */ /* 0x000fe200078e022b */
[----:B------:R-:W-:Y:S01]  /*2ca0*/  IADD3 R43, R93, R45, RZ ;  /* 0x0000002d5d2b7210 */ /* 0x000fe20007ffe0ff */
[----:B------:R-:W-:Y:S06]  /*2cb0*/  @!P2 BRA `(.L_x_3383) ;  /* 0x000000600054a947 */ /* 0x000fec0003800000 */
[----:B------:R-:W-:Y:S01]  /*2cc0*/  ISETP.GE.AND P3, PT, R220, R42, PT ;  /* 0x0000002adc00720c */ /* 0x000fe20003f66270 */
[----:B------:R-:W-:Y:S01]  /*2cd0*/  BSSY B1, `(.L_x_3384) ;  /* 0x000003e000017945 */ /* 0x000fe20003800000 */
        /* <DEDUP_REMOVED lines=24> */
[----:B------:R-:W-:Y:S06]  /*2e60*/  @P3 BRA `(.L_x_3385) ;  /* 0x0000000000903947 */ /* 0x000fec0003800000 */
        /* <DEDUP_REMOVED lines=36> */
.L_x_3385:
[----:B------:R-:W-:Y:S05]  /*30b0*/  BSYNC B1 ;  /* 0x0000000000017941 */ /* 0x000fea0003800000 */
.L_x_3384:
[----:B0-----:R-:W-:Y:S01]  /*30c0*/  VIADD R44, R220, 0x80 ;  /* 0x00000080dc2c7836 */ /* 0x001fe20000000000 */
[----:B------:R-:W-:Y:S01]  /*30d0*/  BSSY B1, `(.L_x_3386) ;  /* 0x000002d000017945 */ /* 0x000fe20003800000 */
[----:B-----5:R-:W-:Y:S02]  /*30e0*/  IMAD.MOV.U32 R148, RZ, RZ, R76 ;  /* 0x000000ffff947224 */ /* 0x020fe400078e004c */
[----:B------:R-:W-:Y:S01]  /*30f0*/  IMAD.MOV.U32 R151, RZ, RZ, R80 ;  /* 0x000000ffff977224 */ /* 0x000fe200078e0050 */
[----:B------:R-:W-:-:S13]  /*3100*/  ISETP.GE.AND P4, PT, R44, R42, PT ;  /* 0x0000002a2c00720c */ /* 0x000fda0003f86270 */
        /* <DEDUP_REMOVED lines=41> */
.L_x_3387:
[----:B------:R-:W-:Y:S05]  /*33a0*/  BSYNC B1 ;  /* 0x0000000000017941 */ /* 0x000fea0003800000 */
.L_x_3386:
[----:B------:R-:W-:Y:S01]  /*33b0*/  UISETP.NE.AND UP0, UPT, UR53, 0x3, UPT ;  /* 0x000000033500788c */ /* 0x000fe2000bf05270 */
[----:B------:R-:W-:Y:S01]  /*33c0*/  IMAD.MOV.U32 R157, RZ, RZ, R84 ;  /* 0x000000ffff9d7224 */ /* 0x000fe200078e0054 */
[----:B------:R-:W-:Y:S01]  /*33d0*/  MOV R164, R96 ;  /* 0x0000006000a47202 */ /* 0x000fe20000000f00 */
[----:B------:R-:W-:Y:S01]  /*33e0*/  IMAD.MOV.U32 R162, RZ, RZ, R88 ;  /* 0x000000ffffa27224 */ /* 0x000fe200078e0058 */
[----:B------:R-:W-:Y:S01]  /*33f0*/  MOV R165, R98 ;  /* 0x0000006200a57202 */ /* 0x000fe20000000f00 */
[----:B------:R-:W-:Y:S01]  /*3400*/  IMAD.MOV.U32 R166, RZ, RZ, R124 ;  /* 0x000000ffffa67224 */ /* 0x000fe200078e007c */
[----:B------:R-:W-:Y:S01]  /*3410*/  PLOP3.LUT P2, PT, PT, PT, UP0, 0x80, 0x0 ;  /* 0x000000000000781c */ /* 0x000fe20003f4f008 */
[----:B------:R-:W-:Y:S01]  /*3420*/  IMAD.MOV.U32 R155, RZ, RZ, R78 ;  /* 0x000000ffff9b7224 */ /* 0x000fe200078e004e */
[----:B-----5:R-:W-:Y:S01]  /*3430*/  MOV R149, R68 ;  /* 0x0000004400957202 */ /* 0x020fe20000000f00 */
[----:B------:R-:W-:Y:S01]  /*3440*/  IMAD.MOV.U32 R156, RZ, RZ, R82 ;  /* 0x000000ffff9c7224 */ /* 0x000fe200078e0052 */
[----:B------:R-:W-:Y:S01]  /*3450*/  MOV R150, R70 ;  /* 0x0000004600967202 */ /* 0x000fe20000000f00 */
[----:B------:R-:W-:-:S02]  /*3460*/  IMAD.MOV.U32 R158, RZ, RZ, R86 ;  /* 0x000000ffff9e7224 */ /* 0x000fc400078e0056 */
[----:B------:R-:W-:Y:S02]  /*3470*/  IMAD.MOV.U32 R163, RZ, RZ, R90 ;  /* 0x000000ffffa37224 */ /* 0x000fe400078e005a */
[----:B------:R-:W-:Y:S02]  /*3480*/  IMAD.MOV.U32 R168, RZ, RZ, R136 ;  /* 0x000000ffffa87224 */ /* 0x000fe400078e0088 */
[----:B------:R-:W-:Y:S02]  /*3490*/  IMAD.MOV.U32 R92, RZ, RZ, R52 ;  /* 0x000000ffff5c7224 */ /* 0x000fe400078e0034 */
        /* <DEDUP_REMOVED lines=11> */
.L_x_3388:
[----:B------:R-:W-:Y:S01]  /*3550*/  IMAD R43, R17, 0x8, R16 ;  /* 0x00000008112b7824 */ /* 0x000fe200078e0210 */
[----:B------:R-:W-:Y:S01]  /*3560*/  SHF.L.U32 R100, R221, 0x1f, RZ ;  /* 0x0000001fdd647819 */ /* 0x000fe200000006ff */
[----:B------:R-:W-:Y:S03]  /*3570*/  BSSY B1, `(.L_x_3389) ;  /* 0x0000003000017945 */ /* 0x000fe60003800000 */
[----:B------:R-:W1:Y:S02]  /*3580*/  SYNCS.PHASECHK.TRANS64.TRYWAIT P5, [R43+URZ+0x33490], R100 ;  /* 0x033490642b0075a7 */ /* 0x000e6400080a017f */
[----:B-1----:R-:W-:Y:S05]  /*3590*/  @!P5 BRA `(.L_x_3390) ;  /* 0x000002800048d947 */ /* 0x002fea0003800000 */
.L_x_3704:
[----:B------:R-:W-:Y:S05]  /*35a0*/  BSYNC B1 ;  /* 0x0000000000017941 */ /* 0x000fea0003800000 */
.L_x_3389:
[----:B------:R-:W-:Y:S04]  /*35b0*/  BSSY B1, `(.L_x_3391) ;  /* 0x00002c8000017945 */ /* 0x000fe80003800000 */
[----:B------:R-:W-:Y:S05]  /*35c0*/  @P3 BRA `(.L_x_3392) ;  /* 0x0000002c00183947 */ /* 0x000fea0003800000 */
[----:B------:R-:W-:Y:S01]  /*35d0*/  ISETP.NE.AND P3, PT, R34, RZ, PT ;  /* 0x000000ff2200720c */ /* 0x000fe20003f65270 */
[----:B------:R-:W-:-:S12]  /*35e0*/  BSSY B2, `(.L_x_3393) ;  /* 0x0000077000027945 */ /* 0x000fd80003800000 */
[----:B------:R-:W-:Y:S05]  /*35f0*/  @!P3 BRA `(.L_x_3394) ;  /* 0x0000000400d4b947 */ /* 0x000fea0003800000 */
[----:B0-----:R0:W2:Y:S01]  /*3600*/  LDS.128 R44, [R40+0x24200] ;  /* 0x02420000282c7984 */ /* 0x0010a20000000c00 */
[----:B------:R-:W-:Y:S01]  /*3610*/  ISETP.GE.AND P3, PT, R22, R133, PT ;  /* 0x000000851600720c */ /* 0x000fe20003f66270 */
[----:B------:R-:W-:-:S12]  /*3620*/  BSSY B3, `(.L_x_3395) ;  /* 0x0000071000037945 */ /* 0x000fd80003800000 */
[----:B0-----:R-:W-:Y:S05]  /*3630*/  @P3 BRA `(.L_x_3396) ;  /* 0x0000000400bc3947 */ /* 0x001fea0003800000 */
[----:B--2---:R-:W-:Y:S01]  /*3640*/  IMAD.MOV.U32 R136, RZ, RZ, R45 ;  /* 0x000000ffff887224 */ /* 0x004fe200078e002d */
[----:B------:R-:W-:Y:S02]  /*3650*/  F2FP.F16.E4M3.UNPACK_B R171, R168.H1 ;  /* 0x000000a8ffab723e */ /* 0x000fe400030006ff */
[----:B------:R-:W-:Y:S02]  /*3660*/  F2FP.F16.E4M3.UNPACK_B R45, R166.H1 ;  /* 0x000000a6ff2d723e */ /* 0x000fe400030006ff */
[----:B------:R-:W-:Y:S01]  /*3670*/  F2FP.F16.E4M3.UNPACK_B R124, R136 ;  /* 0x00000088ff7c723e */ /* 0x000fe200020006ff */
[----:B------:R-:W-:Y:S01]  /*3680*/  HADD2.F32 R167, -RZ, R171.H0_H0 ;  /* 0x200000abffa77230 */ /* 0x000fe20000004100 */
[----:B------:R-:W-:Y:S01]  /*3690*/  F2FP.F16.E4M3.UNPACK_B R166, R166 ;  /* 0x000000a6ffa6723e */ /* 0x000fe200020006ff */
[----:B------:R-:W-:Y:S02]  /*36a0*/  HADD2.F32 R170, -RZ, R45.H0_H0 ;  /* 0x2000002dffaa7230 */ /* 0x000fe40000004100 */
[----:B------:R-:W-:-:S02]  /*36b0*/  HADD2.F32 R169, -RZ, R124.H1_H1 ;  /* 0x3000007cffa97230 */ /* 0x000fc40000004100 */
[----:B------:R-:W-:Y:S02]  /*36c0*/  HADD2.F32 R124, -RZ, R124.H0_H0 ;  /* 0x2000007cff7c7230 */ /* 0x000fe40000004100 */
[----:B------:R-:W-:Y:S02]  /*36d0*/  HADD2.F32 R171, -RZ, R171.H1_H1 ;  /* 0x300000abffab7230 */ /* 0x000fe40000004100 */
[-C--:B------:R-:W-:Y:S01]  /*36e0*/  FMUL.FTZ R173, R169, R167.reuse ;  /* 0x000000a7a9ad7220 */ /* 0x080fe20000410000 */
[----:B------:R-:W-:Y:S02]  /*36f0*/  HADD2.F32 R45, -RZ, R45.H1_H1 ;  /* 0x3000002dff2d7230 */ /* 0x000fe40000004100 */
[C---:B------:R-:W-:Y:S01]  /*3700*/  FMUL.FTZ R172, R124.reuse, R167 ;  /* 0x000000a77cac7220 */ /* 0x040fe20000410000 */
[----:B------:R-:W-:-:S03]  /*3710*/  FFMA.FTZ R167, R124, R170, -R173 ;  /* 0x000000aa7ca77223 */ /* 0x000fc600000108ad */
[----:B------:R-:W-:Y:S01]  /*3720*/  FFMA.FTZ R124, R169, R170, R172 ;  /* 0x000000aaa97c7223 */ /* 0x000fe200000100ac */
[----:B------:R-:W-:Y:S01]  /*3730*/  F2FP.F16.E4M3.UNPACK_B R169, R136.H1 ;  /* 0x00000088ffa9723e */ /* 0x000fe200030006ff */
[----:B------:R-:W-:-:S04]  /*3740*/  IMAD.MOV.U32 R136, RZ, RZ, R44 ;  /* 0x000000ffff887224 */ /* 0x000fc800078e002c */
[--C-:B------:R-:W-:Y:S02]  /*3750*/  HADD2.F32 R44, -RZ, R169.reuse.H1_H1 ;  /* 0x300000a9ff2c7230 */ /* 0x100fe40000004100 */
[----:B------:R-:W-:-:S03]  /*3760*/  HADD2.F32 R169, -RZ, R169.H0_H0 ;  /* 0x200000a9ffa97230 */ /* 0x000fc60000004100 */
[CC--:B------:R-:W-:Y:S02]  /*3770*/  FMUL.FTZ R170, R44.reuse, R171.reuse ;  /* 0x000000ab2caa7220 */ /* 0x0c0fe40000410000 */
[C---:B------:R-:W-:Y:S02]  /*3780*/  FMUL.FTZ R171, R169.reuse, R171 ;  /* 0x000000aba9ab7220 */ /* 0x040fe40000410000 */
[-C--:B------:R-:W-:Y:S01]  /*3790*/  FFMA.FTZ R169, R169, R45.reuse, -R170 ;  /* 0x0000002da9a97223 */ /* 0x080fe200000108aa */
[----:B------:R-:W-:Y:S01]  /*37a0*/  F2FP.F16.E4M3.UNPACK_B R170, R168 ;  /* 0x000000a8ffaa723e */ /* 0x000fe200020006ff */
[----:B------:R-:W-:Y:S01]  /*37b0*/  FFMA.FTZ R174, R44, R45, R171 ;  /* 0x0000002d2cae7223 */ /* 0x000fe200000100ab */
[-C--:B------:R-:W-:Y:S01]  /*37c0*/  F2FP.F16.E4M3.UNPACK_B R44, R136.reuse.H1 ;  /* 0x00000088ff2c723e */ /* 0x080fe200030006ff */
[----:B------:R-:W-:Y:S01]  /*37d0*/  HADD2.F32 R168, -RZ, R166.H1_H1 ;  /* 0x300000a6ffa87230 */ /* 0x000fe20000004100 */
[----:B------:R-:W-:Y:S01]  /*37e0*/  F2FP.F16.E4M3.UNPACK_B R136, R136 ;  /* 0x00000088ff88723e */ /* 0x000fe200020006ff */
[----:B------:R-:W-:Y:S01]  /*37f0*/  HADD2.F32 R171, -RZ, R170.H1_H1 ;  /* 0x300000aaffab7230 */ /* 0x000fe20000004100 */
[----:B------:R-:W-:Y:S01]  /*3800*/  F2FP.SATFINITE.E4M3.F32.PACK_AB_MERGE_C R174, R174, R169, RZ ;  /* 0x000000a9aeae723e */ /* 0x000fe200048070ff */
[----:B------:R-:W-:-:S02]  /*3810*/  HADD2.F32 R45, -RZ, R44.H1_H1 ;  /* 0x3000002cff2d7230 */ /* 0x000fc40000004100 */
[----:B------:R-:W-:Y:S01]  /*3820*/  HADD2.F32 R44, -RZ, R44.H0_H0 ;  /* 0x2000002cff2c7230 */ /* 0x000fe20000004100 */
[----:B------:R-:W-:Y:S01]  /*3830*/  F2FP.SATFINITE.E4M3.F32.PACK_AB_MERGE_C R124, R124, R167, R174 ;  /* 0x000000a77c7c723e */ /* 0x000fe200048070ae */
[----:B------:R-:W-:Y:S02]  /*3840*/  HADD2.F32 R170, -RZ, R170.H0_H0 ;  /* 0x200000aaffaa7230 */ /* 0x000fe40000004100 */
[-C--:B------:R-:W-:Y:S01]  /*3850*/  FMUL.FTZ R173, R45, R171.reuse ;  /* 0x000000ab2dad7220 */ /* 0x080fe20000410000 */
[--C-:B------:R-:W-:Y:S02]  /*3860*/  HADD2.F32 R169, -RZ, R136.reuse.H1_H1 ;  /* 0x30000088ffa97230 */ /* 0x100fe40000004100 */
[----:B------:R-:W-:Y:S01]  /*3870*/  FMUL.FTZ R172, R44, R171 ;  /* 0x000000ab2cac7220 */ /* 0x000fe20000410000 */
[----:B------:R-:W-:Y:S01]  /*3880*/  HADD2.F32 R136, -RZ, R136.H0_H0 ;  /* 0x20000088ff887230 */ /* 0x000fe20000004100 */
[----:B------:R-:W-:Y:S01]  /*3890*/  LOP3.LUT R167, R125, 0xff, RZ, 0xc0, !PT ;  /* 0x000000ff7da77812 */ /* 0x000fe200078ec0ff */
[----:B------:R-:W-:-:S02]  /*38a0*/  HADD2.F32 R166, -RZ, R166.H0_H0 ;  /* 0x200000a6ffa67230 */ /* 0x000fc40000004100 */
[----:B------:R-:W-:Y:S01]  /*38b0*/  FMUL.FTZ R171, R169, R170 ;  /* 0x000000aaa9ab7220 */ /* 0x000fe20000410000 */
[----:B------:R-:W-:Y:S01]  /*38c0*/  FFMA.FTZ R45, R45, R168, R172 ;  /* 0x000000a82d2d7223 */ /* 0x000fe200000100ac */
[C---:B------:R-:W-:Y:S01]  /*38d0*/  FMUL.FTZ R170, R136.reuse, R170 ;  /* 0x000000aa88aa7220 */ /* 0x040fe20000410000 */
[----:B------:R-:W-:Y:S01]  /*38e0*/  SHF.R.U32.HI R172, RZ, 0x18, R125 ;  /* 0x00000018ffac7819 */ /* 0x000fe2000001167d */
[-C--:B------:R-:W-:Y:S01]  /*38f0*/  FFMA.FTZ R136, R136, R166.reuse, -R171 ;  /* 0x000000a688887223 */ /* 0x080fe200000108ab */
[--C-:B------:R-:W-:Y:S01]  /*3900*/  SHF.R.U32.HI R171, RZ, 0x8, R125.reuse ;  /* 0x00000008ffab7819 */ /* 0x100fe2000001167d */
[----:B------:R-:W-:Y:S01]  /*3910*/  FFMA.FTZ R169, R169, R166, R170 ;  /* 0x000000a6a9a97223 */ /* 0x000fe200000100aa */
[----:B------:R-:W-:Y:S01]  /*3920*/  SHF.R.U32.HI R166, RZ, 0x10, R125 ;  /* 0x00000010ffa67819 */ /* 0x000fe2000001167d */
[----:B------:R-:W-:Y:S01]  /*3930*/  FFMA.FTZ R44, R44, R168, -R173 ;  /* 0x000000a82c2c7223 */ /* 0x000fe200000108ad */
[----:B------:R-:W-:Y:S02]  /*3940*/  LOP3.LUT R125, R137, 0xff, RZ, 0xc0, !PT ;  /* 0x000000ff897d7812 */ /* 0x000fe400078ec0ff */
[----:B------:R-:W-:-:S02]  /*3950*/  SHF.R.U32.HI R170, RZ, 0x18, R137 ;  /* 0x00000018ffaa7819 */ /* 0x000fc40000011689 */
[----:B------:R-:W-:Y:S02]  /*3960*/  SHF.R.U32.HI R168, RZ, 0x8, R137 ;  /* 0x00000008ffa87819 */ /* 0x000fe40000011689 */
[----:B------:R-:W-:Y:S02]  /*3970*/  PRMT R170, R170, 0x654, R125 ;  /* 0x00000654aaaa7816 */ /* 0x000fe4000000007d */
[----:B------:R-:W-:Y:S02]  /*3980*/  SHF.L.U32 R125, R168, 0x8, RZ ;  /* 0x00000008a87d7819 */ /* 0x000fe400000006ff */
[----:B------:R-:W-:Y:S02]  /*3990*/  SHF.R.U32.HI R137, RZ, 0x10, R137 ;  /* 0x00000010ff897819 */ /* 0x000fe40000011689 */
[----:B------:R-:W-:Y:S01]  /*39a0*/  LOP3.LUT R170, R170, 0xff00, R125, 0xf8, !PT ;  /* 0x0000ff00aaaa7812 */ /* 0x000fe200078ef87d */
[----:B------:R-:W-:Y:S01]  /*39b0*/  IMAD.SHL.U32 R125, R171, 0x100, RZ ;  /* 0x00000100ab7d7824 */ /* 0x000fe200078e00ff */
[----:B------:R-:W-:Y:S01]  /*39c0*/  PRMT R168, R172, 0x654, R167 ;  /* 0x00000654aca87816 */ /* 0x000fe200000000a7 */
[----:B------:R-:W-:Y:S01]  /*39d0*/  IMAD.U32 R137, R137, 0x10000, RZ ;  /* 0x0001000089897824 */ /* 0x000fe200078e00ff */
[----:B------:R-:W-:Y:S01]  /*39e0*/  F2FP.SATFINITE.E4M3.F32.PACK_AB_MERGE_C R44, R45, R44, RZ ;  /* 0x0000002c2d2c723e */ /* 0x000fe200048070ff */
[----:B------:R-:W-:Y:S01]  /*39f0*/  IMAD.MOV.U32 R167, RZ, RZ, R47 ;  /* 0x000000ffffa77224 */ /* 0x000fe200078e002f */
[----:B------:R-:W-:Y:S01]  /*3a00*/  LOP3.LUT R168, R168, 0xff00, R125, 0xf8, !PT ;  /* 0x0000ff00a8a87812 */ /* 0x000fe200078ef87d */
[----:B------:R-:W-:Y:S01]  /*3a10*/  IMAD.MOV.U32 R45, RZ, RZ, R124 ;  /* 0x000000ffff2d7224 */ /* 0x000fe200078e007c */
[----:B------:R-:W-:Y:S01]  /*3a20*/  LOP3.LUT R125, R170, 0xff0000, R137, 0xf8, !PT ;  /* 0x00ff0000aa7d7812 */ /* 0x000fe200078ef889 */
[----:B------:R-:W-:Y:S01]  /*3a30*/  IMAD.U32 R137, R166, 0x10000, RZ ;  /* 0x00010000a6897824 */ /* 0x000fe200078e00ff */
[----:B------:R-:W-:-:S02]  /*3a40*/  F2FP.F16.E4M3.UNPACK_B R47, R167 ;  /* 0x000000a7ff2f723e */ /* 0x000fc400020006ff */
[----:B------:R-:W-:Y:S02]  /*3a50*/  F2FP.F16.E4M3.UNPACK_B R171, R125.H1 ;  /* 0x0000007dffab723e */ /* 0x000fe400030006ff */
[----:B------:R-:W-:Y:S01]  /*3a60*/  LOP3.LUT R137, R168, 0xff0000, R137, 0xf8, !PT ;  /* 0x00ff0000a8897812 */ /* 0x000fe200078ef889 */
[----:B------:R-:W-:Y:S01]  /*3a70*/  HADD2.F32 R166, -RZ, R47.H1_H1 ;  /* 0x3000002fffa67230 */ /* 0x000fe20000004100 */
[----:B------:R-:W-:Y:S01]  /*3a80*/  F2FP.SATFINITE.E4M3.F32.PACK_AB_MERGE_C R44, R169, R136, R44 ;  /* 0x00000088a92c723e */ /* 0x000fe2000480702c */
[----:B------:R-:W-:Y:S01]  /*3a90*/  HADD2.F32 R172, -RZ, R171.H0_H0 ;  /* 0x200000abffac7230 */ /* 0x000fe20000004100 */
[----:B------:R-:W-:Y:S01]  /*3aa0*/  F2FP.F16.E4M3.UNPACK_B R168, R137.H1 ;  /* 0x00000089ffa8723e */ /* 0x000fe200030006ff */
[----:B------:R-:W-:-:S03]  /*3ab0*/  HADD2.F32 R47, -RZ, R47.H0_H0 ;  /* 0x2000002fff2f7230 */ /* 0x000fc60000004100 */
[CC--:B------:R-:W-:Y:S01]  /*3ac0*/  FMUL.FTZ R174, R166.reuse, R172.reuse ;  /* 0x000000aca6ae7220 */ /* 0x0c0fe20000410000 */
[--C-:B------:R-:W-:Y:S02]  /*3ad0*/  HADD2.F32 R170, -RZ, R168.reuse.H0_H0 ;  /* 0x200000a8ffaa7230 */ /* 0x100fe40000004100 */
[C---:B------:R-:W-:Y:S01]  /*3ae0*/  FMUL.FTZ R173, R47.reuse, R172 ;  /* 0x000000ac2fad7220 */ /* 0x040fe20000410000 */
[----:B------:R-:W-:Y:S02]  /*3af0*/  HADD2.F32 R168, -RZ, R168.H1_H1 ;  /* 0x300000a8ffa87230 */ /* 0x000fe40000004100 */
[-C--:B------:R-:W-:Y:S01]  /*3b00*/  FFMA.FTZ R47, R47, R170.reuse, -R174 ;  /* 0x000000aa2f2f7223 */ /* 0x080fe200000108ae */
[----:B------:R-:W-:Y:S01]  /*3b10*/  FFMA.FTZ R166, R166, R170, R173 ;  /* 0x000000aaa6a67223 */ /* 0x000fe200000100ad */
[----:B------:R-:W-:Y:S02]  /*3b20*/  F2FP.F16.E4M3.UNPACK_B R170, R167.H1 ;  /* 0x000000a7ffaa723e */ /* 0x000fe400030006ff */
[----:B------:R-:W-:Y:S01]  /*3b30*/  MOV R167, R46 ;  /* 0x0000002e00a77202 */ /* 0x000fe20000000f00 */
[----:B------:R-:W-:-:S02]  /*3b40*/  HADD2.F32 R46, -RZ, R171.H1_H1 ;  /* 0x300000abff2e7230 */ /* 0x000fc40000004100 */
[--C-:B------:R-:W-:Y:S02]  /*3b50*/  HADD2.F32 R171, -RZ, R170.reuse.H1_H1 ;  /* 0x300000aaffab7230 */ /* 0x100fe40000004100 */
[----:B------:R-:W-:-:S03]  /*3b60*/  HADD2.F32 R170, -RZ, R170.H0_H0 ;  /* 0x200000aaffaa7230 */ /* 0x000fc60000004100 */
[CC--:B------:R-:W-:Y:S02]  /*3b70*/  FMUL.FTZ R173, R171.reuse, R46.reuse ;  /* 0x0000002eabad7220 */ /* 0x0c0fe40000410000 */
[C---:B------:R-:W-:Y:S02]  /*3b80*/  FMUL.FTZ R172, R170.reuse, R46 ;  /* 0x0000002eaaac7220 */ /* 0x040fe40000410000 */
[-C--:B------:R-:W-:Y:S02]  /*3b90*/  FFMA.FTZ R46, R170, R168.reuse, -R173 ;  /* 0x000000a8aa2e7223 */ /* 0x080fe400000108ad */
[----:B------:R-:W-:Y:S01]  /*3ba0*/  FFMA.FTZ R171, R171, R168, R172 ;  /* 0x000000a8abab7223 */ /* 0x000fe200000100ac */
[----:B------:R-:W-:Y:S02]  /*3bb0*/  F2FP.F16.E4M3.UNPACK_B R172, R125 ;  /* 0x0000007dffac723e */ /* 0x000fe400020006ff */
[----:B------:R-:W-:Y:S02]  /*3bc0*/  F2FP.F16.E4M3.UNPACK_B R125, R167.H1 ;  /* 0x000000a7ff7d723e */ /* 0x000fe400030006ff */
[----:B------:R-:W-:Y:S01]  /*3bd0*/  F2FP.F16.E4M3.UNPACK_B R168, R137 ;  /* 0x00000089ffa8723e */ /* 0x000fe200020006ff */
[----:B------:R-:W-:Y:S01]  /*3be0*/  HADD2.F32 R174, -RZ, R172.H1_H1 ;  /* 0x300000acffae7230 */ /* 0x000fe20000004100 */
[----:B------:R-:W-:Y:S01]  /*3bf0*/  F2FP.F16.E4M3.UNPACK_B R167, R167 ;  /* 0x000000a7ffa7723e */ /* 0x000fe200020006ff */
[--C-:B------:R-:W-:Y:S01]  /*3c00*/  HADD2.F32 R137, -RZ, R125.reuse.H1_H1 ;  /* 0x3000007dff897230 */ /* 0x100fe20000004100 */
[----:B------:R-:W-:Y:S01]  /*3c10*/  F2FP.SATFINITE.E4M3.F32.PACK_AB_MERGE_C R171, R171, R46, RZ ;  /* 0x0000002eabab723e */ /* 0x000fe200048070ff */
[----:B------:R-:W-:-:S02]  /*3c20*/  HADD2.F32 R125, -RZ, R125.H0_H0 ;  /* 0x2000007dff7d7230 */ /* 0x000fc40000004100 */
[----:B------:R-:W-:Y:S02]  /*3c30*/  HADD2.F32 R170, -RZ, R168.H1_H1 ;  /* 0x300000a8ffaa7230 */ /* 0x000fe40000004100 */
[-C--:B------:R-:W-:Y:S01]  /*3c40*/  FMUL.FTZ R176, R137, R174.reuse ;  /* 0x000000ae89b07220 */ /* 0x080fe20000410000 */
[----:B------:R-:W-:Y:S02]  /*3c50*/  HADD2.F32 R172, -RZ, R172.H0_H0 ;  /* 0x200000acffac7230 */ /* 0x000fe40000004100 */
[C---:B------:R-:W-:Y:S01]  /*3c60*/  FMUL.FTZ R174, R125.reuse, R174 ;  /* 0x000000ae7dae7220 */ /* 0x040fe20000410000 */
[----:B------:R-:W-:Y:S02]  /*3c70*/  HADD2.F32 R168, -RZ, R168.H0_H0 ;  /* 0x200000a8ffa87230 */ /* 0x000fe40000004100 */
[-C--:B------:R-:W-:Y:S01]  /*3c80*/  FFMA.FTZ R125, R125, R170.reuse, -R176 ;  /* 0x000000aa7d7d7223 */ /* 0x080fe200000108b0 */
[----:B------:R-:W-:Y:S01]  /*3c90*/  F2FP.SATFINITE.E4M3.F32.PACK_AB_MERGE_C R47, R166, R47, R171 ;  /* 0x0000002fa62f723e */ /* 0x000fe200048070ab */
[----:B------:R-:W-:Y:S01]  /*3ca0*/  FFMA.FTZ R174, R137, R170, R174 ;  /* 0x000000aa89ae7223 */ /* 0x000fe200000100ae */
[----:B------:R-:W-:-:S02]  /*3cb0*/  HADD2.F32 R137, -RZ, R167.H1_H1 ;  /* 0x300000a7ff897230 */ /* 0x000fc40000004100 */
[----:B------:R-:W-:Y:S02]  /*3cc0*/  HADD2.F32 R167, -RZ, R167.H0_H0 ;  /* 0x200000a7ffa77230 */ /* 0x000fe40000004100 */
[----:B------:R-:W-:Y:S01]  /*3cd0*/  F2FP.SATFINITE.E4M3.F32.PACK_AB_MERGE_C R125, R174, R125, RZ ;  /* 0x0000007dae7d723e */ /* 0x000fe200048070ff */
[-C--:B------:R-:W-:Y:S02]  /*3ce0*/  FMUL.FTZ R170, R137, R172.reuse ;  /* 0x000000ac89aa7220 */ /* 0x080fe40000410000 */
[C---:B------:R-:W-:Y:S02]  /*3cf0*/  FMUL.FTZ R172, R167.reuse, R172 ;  /* 0x000000aca7ac7220 */ /* 0x040fe40000410000 */
[-C--:B------:R-:W-:Y:S02]  /*3d00*/  FFMA.FTZ R170, R167, R168.reuse, -R170 ;  /* 0x000000a8a7aa7223 */ /* 0x080fe400000108aa */
[----:B------:R-:W-:-:S05]  /*3d10*/  FFMA.FTZ R137, R137, R168, R172 ;  /* 0x000000a889897223 */ /* 0x000fca00000100ac */
[----:B------:R-:W-:-:S07]  /*3d20*/  F2FP.SATFINITE.E4M3.F32.PACK_AB_MERGE_C R46, R137, R170, R125 ;  /* 0x000000aa892e723e */ /* 0x000fce000480707d */
.L_x_3396:
[----:B------:R-:W-:Y:S05]  /*3d30*/  BSYNC B3 ;  /* 0x0000000000037941 */ /* 0x000fea0003800000 */
.L_x_3395:
[----:B--2---:R2:W-:Y:S02]  /*3d40*/  STG.E.128 desc[UR54][R50.64], R44 ;  /* 0x0000002c32007986 */ /* 0x0045e4000c101d36 */
.L_x_3394:
[----:B------:R-:W-:Y:S05]  /*3d50*/  BSYNC B2 ;  /* 0x0000000000027941 */ /* 0x000fea0003800000 */
.L_x_3393:
[----:B------:R-:W-:Y:S01]  /*3d60*/  ISETP.NE.AND P3, PT, R35, RZ, PT ;  /* 0x000000ff2300720c */ /* 0x000fe20003f65270 */
[----:B------:R-:W-:-:S12]  /*3d70*/  BSSY B2, `(.L_x_3397) ;  /* 0x0000078000027945 */ /* 0x000fd80003800000 */
[----:B------:R-:W-:Y:S05]  /*3d80*/  @!P3 BRA `(.L_x_3398) ;  /* 0x0000000400d8b947 */ /* 0x000fea0003800000 */
        /* <DEDUP_REMOVED lines=17> */
[----:B------:R-:W-:Y:S01]  /*3ea0*/  MOV R124, R44 ;  /* 0x0000002c007c7202 */ /* 0x000fe20000000f00 */
[----:B------:R-:W-:Y:S01]  /*3eb0*/  IMAD.U32 R137, R137, 0x10000, RZ ;  /* 0x0001000089897824 */ /* 0x000fe200078e00ff */
[----:B------:R-:W-:Y:S01]  /*3ec0*/  LOP3.LUT R44, R97, 0xff00, R98, 0xf8, !PT ;  /* 0x0000ff00612c7812 */ /* 0x000fe200078ef862 */
[----:B------:R-:W-:Y:S01]  /*3ed0*/  IMAD.U32 R97, R166, 0x10000, RZ ;  /* 0x00010000a6617824 */ /* 0x000fe200078e00ff */
[----:B------:R-:W-:-:S02]  /*3ee0*/  LOP3.LUT R98, R99, 0xff00, R136, 0xf8, !PT ;  /* 0x0000ff0063627812 */ /* 0x000fc400078ef888 */
[----:B------:R-:W-:Y:S02]  /*3ef0*/  F2FP.F16.E4M3.UNPACK_B R45, R96 ;  /* 0x00000060ff2d723e */ /* 0x000fe400020006ff */
[-C--:B------:R-:W-:Y:S02]  /*3f00*/  F2FP.F16.E4M3.UNPACK_B R136, R165.reuse.H1 ;  /* 0x000000a5ff88723e */ /* 0x080fe400030006ff */
[----:B------:R-:W-:Y:S01]  /*3f10*/  LOP3.LUT R44, R44, 0xff0000, R97, 0xf8, !PT ;  /* 0x00ff00002c2c7812 */ /* 0x000fe200078ef861 */
[--C-:B------:R-:W-:Y:S01]  /*3f20*/  HADD2.F32 R99, -RZ, R45.reuse.H1_H1 ;  /* 0x3000002dff637230 */ /* 0x100fe20000004100 */
[----:B------:R-:W-:Y:S01]  /*3f30*/  F2FP.F16.E4M3.UNPACK_B R125, R164.H1 ;  /* 0x000000a4ff7d723e */ /* 0x000fe200030006ff */
[----:B------:R-:W-:Y:S01]  /*3f40*/  HADD2.F32 R97, -RZ, R45.H0_H0 ;  /* 0x2000002dff617230 */ /* 0x000fe20000004100 */
[----:B------:R-:W-:Y:S01]  /*3f50*/  LOP3.LUT R45, R98, 0xff0000, R137, 0xf8, !PT ;  /* 0x00ff0000622d7812 */ /* 0x000fe200078ef889 */
[--C-:B------:R-:W-:Y:S01]  /*3f60*/  HADD2.F32 R168, -RZ, R136.reuse.H0_H0 ;  /* 0x20000088ffa87230 */ /* 0x100fe20000004100 */
[----:B------:R-:W-:Y:S01]  /*3f70*/  F2FP.F16.E4M3.UNPACK_B R98, R96.H1 ;  /* 0x00000060ff62723e */ /* 0x000fe200030006ff */
[----:B------:R-:W-:Y:S01]  /*3f80*/  HADD2.F32 R166, -RZ, R125.H0_H0 ;  /* 0x2000007dffa67230 */ /* 0x000fe20000004100 */
[----:B------:R-:W-:Y:S01]  /*3f90*/  F2FP.F16.E4M3.UNPACK_B R167, R165 ;  /* 0x000000a5ffa7723e */ /* 0x000fe200020006ff */
[----:B------:R-:W-:-:S02]  /*3fa0*/  HADD2.F32 R169, -RZ, R136.H1_H1 ;  /* 0x30000088ffa97230 */ /* 0x000fc40000004100 */
[-C--:B------:R-:W-:Y:S01]  /*3fb0*/  FMUL.FTZ R96, R99, R168.reuse ;  /* 0x000000a863607220 */ /* 0x080fe20000410000 */
[C---:B------:R-:W-:Y:S01]  /*3fc0*/  FMUL.FTZ R168, R97.reuse, R168 ;  /* 0x000000a861a87220 */ /* 0x040fe20000410000 */
[--C-:B------:R-:W-:Y:S01]  /*3fd0*/  HADD2.F32 R136, -RZ, R98.reuse.H1_H1 ;  /* 0x30000062ff887230 */ /* 0x100fe20000004100 */
[----:B------:R-:W-:Y:S01]  /*3fe0*/  F2FP.F16.E4M3.UNPACK_B R165, R164 ;  /* 0x000000a4ffa5723e */ /* 0x000fe200020006ff */
[----:B------:R-:W-:Y:S02]  /*3ff0*/  HADD2.F32 R98, -RZ, R98.H0_H0 ;  /* 0x20000062ff627230 */ /* 0x000fe40000004100 */
[-C--:B------:R-:W-:Y:S01]  /*4000*/  FFMA.FTZ R96, R97, R166.reuse, -R96 ;  /* 0x000000a661607223 */ /* 0x080fe20000010860 */
[----:B------:R-:W-:Y:S01]  /*4010*/  FFMA.FTZ R97, R99, R166, R168 ;  /* 0x000000a663617223 */ /* 0x000fe200000100a8 */
[----:B------:R-:W-:Y:S02]  /*4020*/  HADD2.F32 R137, -RZ, R125.H1_H1 ;  /* 0x3000007dff897230 */ /* 0x000fe40000004100 */
[-C--:B------:R-:W-:Y:S01]  /*4030*/  FMUL.FTZ R125, R136, R169.reuse ;  /* 0x000000a9887d7220 */ /* 0x080fe20000410000 */
[----:B------:R-:W-:Y:S01]  /*4040*/  F2FP.F16.E4M3.UNPACK_B R99, R124.H1 ;  /* 0x0000007cff63723e */ /* 0x000fe200030006ff */
[----:B------:R-:W-:Y:S01]  /*4050*/  FMUL.FTZ R169, R98, R169 ;  /* 0x000000a962a97220 */ /* 0x000fe20000410000 */
[----:B------:R-:W-:-:S02]  /*4060*/  HADD2.F32 R168, -RZ, R167.H1_H1 ;  /* 0x300000a7ffa87230 */ /* 0x000fc40000004100 */
[-C--:B------:R-:W-:Y:S01]  /*4070*/  FFMA.FTZ R98, R98, R137.reuse, -R125 ;  /* 0x0000008962627223 */ /* 0x080fe2000001087d */
[----:B------:R-:W-:Y:S02]  /*4080*/  HADD2.F32 R166, -RZ, R165.H1_H1 ;  /* 0x300000a5ffa67230 */ /* 0x000fe40000004100 */
[--C-:B------:R-:W-:Y:S02]  /*4090*/  HADD2.F32 R164, -RZ, R99.reuse.H1_H1 ;  /* 0x30000063ffa47230 */ /* 0x100fe40000004100 */
[----:B------:R-:W-:Y:S02]  /*40a0*/  HADD2.F32 R125, -RZ, R99.H0_H0 ;  /* 0x20000063ff7d7230 */ /* 0x000fe40000004100 */
[----:B------:R-:W-:Y:S01]  /*40b0*/  FFMA.FTZ R99, R136, R137, R169 ;  /* 0x0000008988637223 */ /* 0x000fe200000100a9 */
[----:B------:R-:W-:Y:S01]  /*40c0*/  F2FP.F16.E4M3.UNPACK_B R136, R124 ;  /* 0x0000007cff88723e */ /* 0x000fe200020006ff */
[----:B------:R-:W-:Y:S01]  /*40d0*/  FMUL.FTZ R124, R164, R168 ;  /* 0x000000a8a47c7220 */ /* 0x000fe20000410000 */
[----:B------:R-:W-:-:S02]  /*40e0*/  HADD2.F32 R167, -RZ, R167.H0_H0 ;  /* 0x200000a7ffa77230 */ /* 0x000fc40000004100 */
[----:B------:R-:W-:Y:S01]  /*40f0*/  FMUL.FTZ R169, R125, R168 ;  /* 0x000000a87da97220 */ /* 0x000fe20000410000 */
[----:B------:R-:W-:Y:S01]  /*4100*/  F2FP.SATFINITE.E4M3.F32.PACK_AB_MERGE_C R98, R99, R98, RZ ;  /* 0x000000626362723e */ /* 0x000fe200048070ff */
[--C-:B------:R-:W-:Y:S02]  /*4110*/  HADD2.F32 R137, -RZ, R136.reuse.H1_H1 ;  /* 0x30000088ff897230 */ /* 0x100fe40000004100 */
[-C--:B------:R-:W-:Y:S01]  /*4120*/  FFMA.FTZ R124, R125, R166.reuse, -R124 ;  /* 0x000000a67d7c7223 */ /* 0x080fe2000001087c */
[----:B------:R-:W-:Y:S01]  /*4130*/  FFMA.FTZ R125, R164, R166, R169 ;  /* 0x000000a6a47d7223 */ /* 0x000fe200000100a9 */
[----:B------:R-:W-:Y:S02]  /*4140*/  HADD2.F32 R136, -RZ, R136.H0_H0 ;  /* 0x20000088ff887230 */ /* 0x000fe40000004100 */
[----:B------:R-:W-:Y:S02]  /*4150*/  HADD2.F32 R166, -RZ, R165.H0_H0 ;  /* 0x200000a5ffa67230 */ /* 0x000fe40000004100 */
[----:B------:R-:W-:Y:S01]  /*4160*/  FMUL.FTZ R169, R137, R167 ;  /* 0x000000a789a97220 */ /* 0x000fe20000410000 */
[----:B------:R-:W-:-:S02]  /*4170*/  IMAD.MOV.U32 R165, RZ, RZ, R47 ;  /* 0x000000ffffa57224 */ /* 0x000fc400078e002f */
[C---:B------:R-:W-:Y:S01]  /*4180*/  FMUL.FTZ R168, R136.reuse, R167 ;  /* 0x000000a788a87220 */ /* 0x040fe20000410000 */
[----:B------:R-:W-:Y:S01]  /*4190*/  F2FP.SATFINITE.E4M3.F32.PACK_AB_MERGE_C R124, R125, R124, RZ ;  /* 0x0000007c7d7c723e */ /* 0x000fe200048070ff */
[-C--:B------:R-:W-:Y:S01]  /*41a0*/  FFMA.FTZ R47, R136, R166.reuse, -R169 ;  /* 0x000000a6882f7223 */ /* 0x080fe200000108a9 */
[----:B------:R-:W-:Y:S01]  /*41b0*/  F2FP.F16.E4M3.UNPACK_B R169, R45.H1 ;  /* 0x0000002dffa9723e */ /* 0x000fe200030006ff */
[----:B------:R-:W-:Y:S01]  /*41c0*/  FFMA.FTZ R136, R137, R166, R168 ;  /* 0x000000a689887223 */ /* 0x000fe200000100a8 */
[-C--:B------:R-:W-:Y:S02]  /*41d0*/  F2FP.F16.E4M3.UNPACK_B R164, R165.reuse ;  /* 0x000000a5ffa4723e */ /* 0x080fe400020006ff */
[----:B------:R-:W-:Y:S01]  /*41e0*/  F2FP.F16.E4M3.UNPACK_B R168, R44.H1 ;  /* 0x0000002cffa8723e */ /* 0x000fe200030006ff */
[----:B------:R-:W-:Y:S01]  /*41f0*/  HADD2.F32 R137, -RZ, R169.H0_H0 ;  /* 0x200000a9ff897230 */ /* 0x000fe20000004100 */
[----:B------:R-:W-:Y:S01]  /*4200*/  F2FP.F16.E4M3.UNPACK_B R165, R165.H1 ;  /* 0x000000a5ffa5723e */ /* 0x000fe200030006ff */
[--C-:B------:R-:W-:Y:S01]  /*4210*/  HADD2.F32 R166, -RZ, R164.reuse.H1_H1 ;  /* 0x300000a4ffa67230 */ /* 0x100fe20000004100 */
[----:B------:R-:W-:Y:S01]  /*4220*/  F2FP.SATFINITE.E4M3.F32.PACK_AB_MERGE_C R47, R136, R47, R124 ;  /* 0x0000002f882f723e */ /* 0x000fe2000480707c */
[----:B------:R-:W-:-:S02]  /*4230*/  HADD2.F32 R164, -RZ, R164.H0_H0 ;  /* 0x200000a4ffa47230 */ /* 0x000fc40000004100 */
[--C-:B------:R-:W-:Y:S02]  /*4240*/  HADD2.F32 R167, -RZ, R168.reuse.H0_H0 ;  /* 0x200000a8ffa77230 */ /* 0x100fe40000004100 */
[-C--:B------:R-:W-:Y:S01]  /*4250*/  FMUL.FTZ R171, R166, R137.reuse ;  /* 0x00000089a6ab7220 */ /* 0x080fe20000410000 */
[----:B------:R-:W-:Y:S02]  /*4260*/  HADD2.F32 R168, -RZ, R168.H1_H1 ;  /* 0x300000a8ffa87230 */ /* 0x000fe40000004100 */
[C---:B------:R-:W-:Y:S01]  /*4270*/  FMUL.FTZ R173, R164.reuse, R137 ;  /* 0x00000089a4ad7220 */ /* 0x040fe20000410000 */
[----:B------:R-:W-:-:S03]  /*4280*/  FFMA.FTZ R137, R164, R167, -R171 ;  /* 0x000000a7a4897223 */ /* 0x000fc600000108ab */
[----:B------:R-:W-:Y:S01]  /*4290*/  FFMA.FTZ R164, R166, R167, R173 ;  /* 0x000000a7a6a47223 */ /* 0x000fe200000100ad */
[----:B------:R-:W-:Y:S02]  /*42a0*/  IMAD.MOV.U32 R166, RZ, RZ, R46 ;  /* 0x000000ffffa67224 */ /* 0x000fe400078e002e */
[----:B------:R-:W-:Y:S01]  /*42b0*/  HADD2.F32 R46, -RZ, R169.H1_H1 ;  /* 0x300000a9ff2e7230 */ /* 0x000fe20000004100 */
[----:B------:R-:W-:Y:S01]  /*42c0*/  F2FP.F16.E4M3.UNPACK_B R169, R45 ;  /* 0x0000002dffa9723e */ /* 0x000fe200020006ff */
[--C-:B------:R-:W-:Y:S01]  /*42d0*/  HADD2.F32 R167, -RZ, R165.reuse.H1_H1 ;  /* 0x300000a5ffa77230 */ /* 0x100fe20000004100 */
[----:B------:R-:W-:Y:S01]  /*42e0*/  F2FP.F16.E4M3.UNPACK_B R45, R44 ;  /* 0x0000002cff2d723e */ /* 0x000fe200020006ff */
[----:B------:R-:W-:-:S03]  /*42f0*/  HADD2.F32 R165, -RZ, R165.H0_H0 ;  /* 0x200000a5ffa57230 */ /* 0x000fc60000004100 */
[-C--:B------:R-:W-:Y:S02]  /*4300*/  FMUL.FTZ R170, R167, R46.reuse ;  /* 0x0000002ea7aa7220 */ /* 0x080fe40000410000 */
[C---:B------:R-:W-:Y:S02]  /*4310*/  FMUL.FTZ R172, R165.reuse, R46 ;  /* 0x0000002ea5ac7220 */ /* 0x040fe40000410000 */
[-C--:B------:R-:W-:Y:S01]  /*4320*/  FFMA.FTZ R46, R165, R168.reuse, -R170 ;  /* 0x000000a8a52e7223 */ /* 0x080fe200000108aa */
[----:B------:R-:W-:Y:S02]  /*4330*/  HADD2.F32 R170, -RZ, R169.H1_H1 ;  /* 0x300000a9ffaa7230 */ /* 0x000fe40000004100 */
[----:B------:R-:W-:Y:S01]  /*4340*/  FFMA.FTZ R165, R167, R168, R172 ;  /* 0x000000a8a7a57223 */ /* 0x000fe200000100ac */
[-C--:B------:R-:W-:Y:S01]  /*4350*/  F2FP.F16.E4M3.UNPACK_B R167, R166.reuse.H1 ;  /* 0x000000a6ffa7723e */ /* 0x080fe200030006ff */
[----:B------:R-:W-:Y:S01]  /*4360*/  HADD2.F32 R168, -RZ, R45.H1_H1 ;  /* 0x3000002dffa87230 */ /* 0x000fe20000004100 */
[----:B------:R-:W-:Y:S01]  /*4370*/  F2FP.F16.E4M3.UNPACK_B R166, R166 ;  /* 0x000000a6ffa6723e */ /* 0x000fe200020006ff */
[----:B------:R-:W-:Y:S01]  /*4380*/  HADD2.F32 R169, -RZ, R169.H0_H0 ;  /* 0x200000a9ffa97230 */ /* 0x000fe20000004100 */
[----:B------:R-:W-:Y:S01]  /*4390*/  F2FP.SATFINITE.E4M3.F32.PACK_AB_MERGE_C R165, R165, R46, RZ ;  /* 0x0000002ea5a5723e */ /* 0x000fe200048070ff */
[----:B------:R-:W-:-:S02]  /*43a0*/  HADD2.F32 R44, -RZ, R167.H1_H1 ;  /* 0x300000a7ff2c7230 */ /* 0x000fc40000004100 */
[----:B------:R-:W-:Y:S01]  /*43b0*/  HADD2.F32 R167, -RZ, R167.H0_H0 ;  /* 0x200000a7ffa77230 */ /* 0x000fe20000004100 */
[----:B------:R-:W-:Y:S01]  /*43c0*/  F2FP.SATFINITE.E4M3.F32.PACK_AB_MERGE_C R137, R164, R137, R165 ;  /* 0x00000089a489723e */ /* 0x000fe200048070a5 */
[----:B------:R-:W-:Y:S02]  /*43d0*/  HADD2.F32 R45, -RZ, R45.H0_H0 ;  /* 0x2000002dff2d7230 */ /* 0x000fe40000004100 */
[-C--:B------:R-:W-:Y:S01]  /*43e0*/  FMUL.FTZ R172, R44, R170.reuse ;  /* 0x000000aa2cac7220 */ /* 0x080fe20000410000 */
[----:B------:R-:W-:-:S03]  /*43f0*/  FMUL.FTZ R171, R167, R170 ;  /* 0x000000aaa7ab7220 */ /* 0x000fc60000410000 */
[-C--:B------:R-:W-:Y:S01]  /*4400*/  FFMA.FTZ R172, R167, R168.reuse, -R172 ;  /* 0x000000a8a7ac7223 */ /* 0x080fe200000108ac */
[----:B------:R-:W-:Y:S01]  /*4410*/  FFMA.FTZ R171, R44, R168, R171 ;  /* 0x000000a82cab7223 */ /* 0x000fe200000100ab */
[--C-:B------:R-:W-:Y:S02]  /*4420*/  HADD2.F32 R44, -RZ, R166.reuse.H1_H1 ;  /* 0x300000a6ff2c7230 */ /* 0x100fe40000004100 */
[----:B------:R-:W-:Y:S02]  /*4430*/  HADD2.F32 R166, -RZ, R166.H0_H0 ;  /* 0x200000a6ffa67230 */ /* 0x000fe40000004100 */
[----:B------:R-:W-:Y:S01]  /*4440*/  F2FP.SATFINITE.E4M3.F32.PACK_AB_MERGE_C R171, R171, R172, RZ ;  /* 0x000000acabab723e */ /* 0x000fe200048070ff */
[-C--:B------:R-:W-:Y:S02]  /*4450*/  FMUL.FTZ R99, R44, R169.reuse ;  /* 0x000000a92c637220 */ /* 0x080fe40000410000 */
[C---:B------:R-:W-:Y:S02]  /*4460*/  FMUL.FTZ R169, R166.reuse, R169 ;  /* 0x000000a9a6a97220 */ /* 0x040fe40000410000 */
[----:B------:R-:W-:-:S02]  /*4470*/  FFMA.FTZ R99, R166, R45, -R99 ;  /* 0x0000002da6637223 */ /* 0x000fc40000010863 */
[----:B------:R-:W-:Y:S01]  /*4480*/  FFMA.FTZ R44, R44, R45, R169 ;  /* 0x0000002d2c2c7223 */ /* 0x000fe200000100a9 */
[----:B------:R-:W-:-:S04]  /*4490*/  F2FP.SATFINITE.E4M3.F32.PACK_AB_MERGE_C R45, R97, R96, R98 ;  /* 0x00000060612d723e */ /* 0x000fc80004807062 */
[----:B------:R-:W-:Y:S02]  /*44a0*/  F2FP.SATFINITE.E4M3.F32.PACK_AB_MERGE_C R46, R44, R99, R171 ;  /* 0x000000632c2e723e */ /* 0x000fe400048070ab */
[----:B------:R-:W-:Y:S01]  /*44b0*/  MOV R44, R47 ;  /* 0x0000002f002c7202 */ /* 0x000fe20000000f00 */
[----:B------:R-:W-:-:S07]  /*44c0*/  IMAD.MOV.U32 R47, RZ, RZ, R137 ;  /* 0x000000ffff2f7224 */ /* 0x000fce00078e0089 */
.L_x_3400:
[----:B------:R-:W-:Y:S05]  /*44d0*/  BSYNC B3 ;  /* 0x0000000000037941 */ /* 0x000fea0003800000 */
.L_x_3399:
[----:B--2---:R3:W-:Y:S02]  /*44e0*/  STG.E.128 desc[UR54][R50.64+0x20], R44 ;  /* 0x0000202c32007986 */ /* 0x0047e4000c101d36 */
.L_x_3398:
[----:B------:R-:W-:Y:S05]  /*44f0*/  BSYNC B2 ;  /* 0x0000000000027941 */ /* 0x000fea0003800000 */
.L_x_3397:
[----:B------:R-:W-:Y:S01]  /*4500*/  ISETP.NE.AND P3, PT, R36, RZ, PT ;  /* 0x000000ff2400720c */ /* 0x000fe20003f65270 */
[----:B------:R-:W-:-:S12]  /*4510*/  BSSY B2, `(.L_x_3401) ;  /* 0x0000073000027945 */ /* 0x000fd80003800000 */
[----:B------:R-:W-:Y:S05]  /*4520*/  @!P3 BRA `(.L_x_3402) ;  /* 0x0000000400c4b947 */ /* 0x000fea0003800000 */
        /* <DEDUP_REMOVED lines=15> */
[----:B------:R-:W-:Y:S02]  /*4620*/  IMAD.SHL.U32 R91, R97, 0x100, RZ ;  /* 0x00000100615b7824 */ /* 0x000fe400078e00ff */
[----:B--2---:R-:W-:Y:S01]  /*4630*/  IMAD.MOV.U32 R90, RZ, RZ, R44 ;  /* 0x000000ffff5a7224 */ /* 0x004fe200078e002c */
[----:B------:R-:W-:-:S02]  /*4640*/  LOP3.LUT R89, R89, 0xff00, R88, 0xf8, !PT ;  /* 0x0000ff0059597812 */ /* 0x000fc400078ef858 */
[----:B------:R-:W-:Y:S01]  /*4650*/  LOP3.LUT R98, R96, 0xff00, R91, 0xf8, !PT ;  /* 0x0000ff0060627812 */ /* 0x000fe200078ef85b */
[----:B------:R-:W-:Y:S01]  /*4660*/  IMAD.U32 R91, R99, 0x10000, RZ ;  /* 0x00010000635b7824 */ /* 0x000fe200078e00ff */
[----:B------:R-:W-:Y:S02]  /*4670*/  SHF.L.U32 R88, R124, 0x10, RZ ;  /* 0x000000107c587819 */ /* 0x000fe400000006ff */
[----:B------:R-:W-:Y:S02]  /*4680*/  F2FP.F16.E4M3.UNPACK_B R96, R163.H1 ;  /* 0x000000a3ff60723e */ /* 0x000fe400030006ff */
[-C--:B------:R-:W-:Y:S02]  /*4690*/  F2FP.F16.E4M3.UNPACK_B R44, R45.reuse ;  /* 0x0000002dff2c723e */ /* 0x080fe400020006ff */
[----:B------:R-:W-:Y:S01]  /*46a0*/  LOP3.LUT R88, R89, 0xff0000, R88, 0xf8, !PT ;  /* 0x00ff000059587812 */ /* 0x000fe200078ef858 */
[----:B------:R-:W-:Y:S01]  /*46b0*/  HADD2.F32 R124, -RZ, R96.H0_H0 ;  /* 0x20000060ff7c7230 */ /* 0x000fe20000004100 */
[----:B------:R-:W-:Y:S01]  /*46c0*/  LOP3.LUT R89, R98, 0xff0000, R91, 0xf8, !PT ;  /* 0x00ff000062597812 */ /* 0x000fe200078ef85b */
[--C-:B------:R-:W-:Y:S01]  /*46d0*/  HADD2.F32 R91, -RZ, R44.reuse.H1_H1 ;  /* 0x3000002cff5b7230 */ /* 0x100fe20000004100 */
[----:B------:R-:W-:Y:S01]  /*46e0*/  F2FP.F16.E4M3.UNPACK_B R98, R162.H1 ;  /* 0x000000a2ff62723e */ /* 0x000fe200030006ff */
[----:B------:R-:W-:Y:S01]  /*46f0*/  HADD2.F32 R44, -RZ, R44.H0_H0 ;  /* 0x2000002cff2c7230 */ /* 0x000fe20000004100 */
[----:B------:R-:W-:Y:S01]  /*4700*/  F2FP.F16.E4M3.UNPACK_B R45, R45.H1 ;  /* 0x0000002dff2d723e */ /* 0x000fe200030006ff */
[----:B------:R-:W-:-:S02]  /*4710*/  HADD2.F32 R125, -RZ, R96.H1_H1 ;  /* 0x30000060ff7d7230 */ /* 0x000fc40000004100 */
[CC--:B------:R-:W-:Y:S01]  /*4720*/  FMUL.FTZ R137, R91.reuse, R124.reuse ;  /* 0x0000007c5b897220 */ /* 0x0c0fe20000410000 */
[--C-:B------:R-:W-:Y:S02]  /*4730*/  HADD2.F32 R99, -RZ, R98.reuse.H0_H0 ;  /* 0x20000062ff637230 */ /* 0x100fe40000004100 */
        /* <DEDUP_REMOVED lines=15> */
[----:B------:R-:W-:-:S02]  /*4830*/  HADD2.F32 R98, -RZ, R91.H1_H1 ;  /* 0x3000005bff627230 */ /* 0x000fc40000004100 */
[----:B------:R-:W-:Y:S02]  /*4840*/  HADD2.F32 R97, -RZ, R91.H0_H0 ;  /* 0x2000005bff617230 */ /* 0x000fe40000004100 */
[----:B------:R-:W-:Y:S02]  /*4850*/  HADD2.F32 R163, -RZ, R163.H0_H0 ;  /* 0x200000a3ffa37230 */ /* 0x000fe40000004100 */
[-C--:B------:R-:W-:Y:S01]  /*4860*/  FMUL.FTZ R136, R98, R99.reuse ;  /* 0x0000006362887220 */ /* 0x080fe20000410000 */
[--C-:B------:R-:W-:Y:S02]  /*4870*/  HADD2.F32 R96, -RZ, R90.reuse.H1_H1 ;  /* 0x3000005aff607230 */ /* 0x100fe40000004100 */
[----:B------:R-:W-:Y:S01]  /*4880*/  FMUL.FTZ R99, R97, R99 ;  /* 0x0000006361637220 */ /* 0x000fe20000410000 */
[----:B------:R-:W-:Y:S02]  /*4890*/  HADD2.F32 R91, -RZ, R90.H0_H0 ;  /* 0x2000005aff5b7230 */ /* 0x000fe40000004100 */
[----:B------:R-:W-:-:S02]  /*48a0*/  HADD2.F32 R90, -RZ, R162.H1_H1 ;  /* 0x300000a2ff5a7230 */ /* 0x000fc40000004100 */
[-C--:B------:R-:W-:Y:S01]  /*48b0*/  FMUL.FTZ R124, R96, R163.reuse ;  /* 0x000000a3607c7220 */ /* 0x080fe20000410000 */
[----:B------:R-:W-:Y:S02]  /*48c0*/  HADD2.F32 R162, -RZ, R162.H0_H0 ;  /* 0x200000a2ffa27230 */ /* 0x000fe40000004100 */
[----:B------:R-:W-:Y:S01]  /*48d0*/  FMUL.FTZ R163, R91, R163 ;  /* 0x000000a35ba37220 */ /* 0x000fe20000410000 */
[-C--:B------:R-:W-:Y:S01]  /*48e0*/  FFMA.FTZ R97, R97, R90.reuse, -R136 ;  /* 0x0000005a61617223 */ /* 0x080fe20000010888 */
[----:B------:R-:W-:Y:S01]  /*48f0*/  FFMA.FTZ R136, R98, R90, R99 ;  /* 0x0000005a62887223 */ /* 0x000fe20000010063 */
[-C--:B------:R-:W-:Y:S01]  /*4900*/  FFMA.FTZ R90, R91, R162.reuse, -R124 ;  /* 0x000000a25b5a7223 */ /* 0x080fe2000001087c */
[----:B------:R-:W-:Y:S01]  /*4910*/  FFMA.FTZ R91, R96, R162, R163 ;  /* 0x000000a2605b7223 */ /* 0x000fe200000100a3 */
[----:B------:R-:W-:Y:S02]  /*4920*/  F2FP.F16.E4M3.UNPACK_B R98, R47.H1 ;  /* 0x0000002fff62723e */ /* 0x000fe400030006ff */
[----:B------:R-:W-:-:S02]  /*4930*/  F2FP.SATFINITE.E4M3.F32.PACK_AB_MERGE_C R96, R164, R137, RZ ;  /* 0x00000089a460723e */ /* 0x000fc400048070ff */
[----:B------:R-:W-:Y:S01]  /*4940*/  F2FP.F16.E4M3.UNPACK_B R164, R89.H1 ;  /* 0x00000059ffa4723e */ /* 0x000fe200030006ff */
[--C-:B------:R-:W-:Y:S01]  /*4950*/  HADD2.F32 R125, -RZ, R98.reuse.H0_H0 ;  /* 0x20000062ff7d7230 */ /* 0x100fe20000004100 */
[----:B------:R-:W-:Y:S01]  /*4960*/  F2FP.SATFINITE.E4M3.F32.PACK_AB_MERGE_C R97, R136, R97, RZ ;  /* 0x000000618861723e */ /* 0x000fe200048070ff */
[----:B------:R-:W-:Y:S01]  /*4970*/  HADD2.F32 R136, -RZ, R98.H1_H1 ;  /* 0x30000062ff887230 */ /* 0x000fe20000004100 */
[----:B------:R-:W-:Y:S01]  /*4980*/  F2FP.F16.E4M3.UNPACK_B R99, R46.H1 ;  /* 0x0000002eff63723e */ /* 0x000fe200030006ff */
[--C-:B------:R-:W-:Y:S01]  /*4990*/  HADD2.F32 R137, -RZ, R164.reuse.H1_H1 ;  /* 0x300000a4ff897230 */ /* 0x100fe20000004100 */
[-C--:B------:R-:W-:Y:S01]  /*49a0*/  F2FP.F16.E4M3.UNPACK_B R98, R88.reuse.H1 ;  /* 0x00000058ff62723e */ /* 0x080fe200030006ff */
[----:B------:R-:W-:Y:S01]  /*49b0*/  HADD2.F32 R164, -RZ, R164.H0_H0 ;  /* 0x200000a4ffa47230 */ /* 0x000fe20000004100 */
[----:B------:R-:W-:Y:S01]  /*49c0*/  F2FP.F16.E4M3.UNPACK_B R163, R89 ;  /* 0x00000059ffa3723e */ /* 0x000fe200020006ff */
[----:B------:R-:W-:Y:S01]  /*49d0*/  HADD2.F32 R124, -RZ, R99.H1_H1 ;  /* 0x30000063ff7c7230 */ /* 0x000fe20000004100 */
[----:B------:R-:W-:Y:S01]  /*49e0*/  F2FP.F16.E4M3.UNPACK_B R89, R88 ;  /* 0x00000058ff59723e */ /* 0x000fe200020006ff */
[----:B------:R-:W-:-:S02]  /*49f0*/  HADD2.F32 R162, -RZ, R98.H1_H1 ;  /* 0x30000062ffa27230 */ /* 0x000fc40000004100 */
[-C--:B------:R-:W-:Y:S01]  /*4a00*/  FMUL.FTZ R88, R136, R137.reuse ;  /* 0x0000008988587220 */ /* 0x080fe20000410000 */
[----:B------:R-:W-:Y:S02]  /*4a10*/  HADD2.F32 R165, -RZ, R163.H1_H1 ;  /* 0x300000a3ffa57230 */ /* 0x000fe40000004100 */
        /* <DEDUP_REMOVED lines=13> */
[--C-:B------:R-:W-:Y:S01]  /*4af0*/  HADD2.F32 R99, -RZ, R46.reuse.H0_H0 ;  /* 0x2000002eff637230 */ /* 0x100fe20000004100 */
[----:B------:R-:W-:Y:S01]  /*4b00*/  F2FP.SATFINITE.E4M3.F32.PACK_AB_MERGE_C R45, R45, R44, R96 ;  /* 0x0000002c2d2d723e */ /* 0x000fe20004807060 */
[----:B------:R-:W-:Y:S01]  /*4b10*/  HADD2.F32 R125, -RZ, R125.H1_H1 ;  /* 0x3000007dff7d7230 */ /* 0x000fe20000004100 */
[----:B------:R-:W-:Y:S01]  /*4b20*/  F2FP.SATFINITE.E4M3.F32.PACK_AB_MERGE_C R165, R165, R166, RZ ;  /* 0x000000a6a5a5723e */ /* 0x000fe200048070ff */
[----:B------:R-:W-:Y:S01]  /*4b30*/  HADD2.F32 R46, -RZ, R46.H1_H1 ;  /* 0x3000002eff2e7230 */ /* 0x000fe20000004100 */
[----:B------:R-:W-:Y:S01]  /*4b40*/  F2FP.SATFINITE.E4M3.F32.PACK_AB_MERGE_C R47, R47, R88, RZ ;  /* 0x000000582f2f723e */ /* 0x000fe200048070ff */
[----:B------:R-:W-:-:S02]  /*4b50*/  HADD2.F32 R98, -RZ, R98.H0_H0 ;  /* 0x20000062ff627230 */ /* 0x000fc40000004100 */
[-C--:B------:R-:W-:Y:S01]  /*4b60*/  FMUL.FTZ R137, R125, R164.reuse ;  /* 0x000000a47d897220 */ /* 0x080fe20000410000 */
[----:B------:R-:W-:Y:S02]  /*4b70*/  HADD2.F32 R89, -RZ, R89.H0_H0 ;  /* 0x20000059ff597230 */ /* 0x000fe40000004100 */
[-C--:B------:R-:W-:Y:S01]  /*4b80*/  FMUL.FTZ R136, R46, R163.reuse ;  /* 0x000000a32e887220 */ /* 0x080fe20000410000 */
[C---:B------:R-:W-:Y:S01]  /*4b90*/  FMUL.FTZ R164, R124.reuse, R164 ;  /* 0x000000a47ca47220 */ /* 0x040fe20000410000 */
[C---:B------:R-:W-:Y:S01]  /*4ba0*/  FMUL.FTZ R163, R99.reuse, R163 ;  /* 0x000000a363a37220 */ /* 0x040fe20000410000 */
[-C--:B------:R-:W-:Y:S01]  /*4bb0*/  FFMA.FTZ R137, R124, R98.reuse, -R137 ;  /* 0x000000627c897223 */ /* 0x080fe20000010889 */
[-C--:B------:R-:W-:Y:S01]  /*4bc0*/  FFMA.FTZ R136, R99, R89.reuse, -R136 ;  /* 0x0000005963887223 */ /* 0x080fe20000010888 */
[----:B------:R-:W-:Y:S01]  /*4bd0*/  FFMA.FTZ R164, R125, R98, R164 ;  /* 0x000000627da47223 */ /* 0x000fe200000100a4 */
[----:B------:R-:W-:Y:S01]  /*4be0*/  FFMA.FTZ R163, R46, R89, R163 ;  /* 0x000000592ea37223 */ /* 0x000fe200000100a3 */
[----:B------:R-:W-:-:S03]  /*4bf0*/  F2FP.SATFINITE.E4M3.F32.PACK_AB_MERGE_C R44, R91, R90, R97 ;  /* 0x0000005a5b2c723e */ /* 0x000fc60004807061 */
[----:B------:R-:W-:Y:S02]  /*4c00*/  F2FP.SATFINITE.E4M3.F32.PACK_AB_MERGE_C R47, R164, R137, R47 ;  /* 0x00000089a42f723e */ /* 0x000fe4000480702f */
[----:B------:R-:W-:-:S07]  /*4c10*/  F2FP.SATFINITE.E4M3.F32.PACK_AB_MERGE_C R46, R163, R136, R165 ;  /* 0x00000088a32e723e */ /* 0x000fce00048070a5 */
.L_x_3404:
[----:B------:R-:W-:Y:S05]  /*4c20*/  BSYNC B3 ;  /* 0x0000000000037941 */ /* 0x000fea0003800000 */
.L_x_3403:
[----:B--2---:R4:W-:Y:S02]  /*4c30*/  STG.E.128 desc[UR54][R50.64+0x40], R44 ;  /* 0x0000402c32007986 */ /* 0x0049e4000c101d36 */
.L_x_3402:
[----:B------:R-:W-:Y:S05]  /*4c40*/  BSYNC B2 ;  /* 0x0000000000027941 */ /* 0x000fea0003800000 */
.L_x_3401:
[----:B------:R-:W-:Y:S01]  /*4c50*/  ISETP.NE.AND P3, PT, R37, RZ, PT ;  /* 0x000000ff2500720c */ /* 0x000fe20003f65270 */
[----:B------:R-:W-:-:S12]  /*4c60*/  BSSY B2, `(.L_x_3405) ;  /* 0x0000073000027945 */ /* 0x000fd80003800000 */
[----:B------:R-:W-:Y:S05]  /*4c70*/  @!P3 BRA `(.L_x_3406) ;  /* 0x0000000400c4b947 */ /* 0x000fea0003800000 */
[----:B0-234-:R0:W2:Y:S01]  /*4c80*/  LDS.128 R44, [R41+0x26a00] ;  /* 0x026a0000292c7984 */ /* 0x01d0a20000000c00 */
[----:B------:R-:W-:Y:S01]  /*4c90*/  ISETP.GE.AND P3, PT, R225, R133, PT ;  /* 0x00000085e100720c */ /* 0x000fe20003f66270 */
[----:B------:R-:W-:-:S12]  /*4ca0*/  BSSY B3, `(.L_x_3407) ;  /* 0x000006d000037945 */ /* 0x000fd80003800000 */
[----:B0-----:R-:W-:Y:S05]  /*4cb0*/  @P3 BRA `(.L_x_3408) ;  /* 0x0000000400ac3947 */ /* 0x001fea0003800000 */
[--C-:B------:R-:W-:Y:S02]  /*4cc0*/  SHF.R.U32.HI R97, RZ, 0x18, R85.reuse ;  /* 0x00000018ff617819 */ /* 0x100fe40000011655 */
[----:B------:R-:W-:Y:S02]  /*4cd0*/  LOP3.LUT R84, R85, 0xff, RZ, 0xc0, !PT ;  /* 0x000000ff55547812 */ /* 0x000fe400078ec0ff */
[--C-:B------:R-:W-:Y:S02]  /*4ce0*/  SHF.R.U32.HI R91, RZ, 0x8, R85.reuse ;  /* 0x00000008ff5b7819 */ /* 0x100fe40000011655 */
[----:B------:R-:W-:Y:S02]  /*4cf0*/  SHF.R.U32.HI R89, RZ, 0x10, R85 ;  /* 0x00000010ff597819 */ /* 0x000fe40000011655 */
[----:B------:R-:W-:Y:S02]  /*4d00*/  SHF.R.U32.HI R86, RZ, 0x18, R87 ;  /* 0x00000018ff567819 */ /* 0x000fe40000011657 */
[----:B------:R-:W-:-:S02]  /*4d10*/  LOP3.LUT R85, R87, 0xff, RZ, 0xc0, !PT ;  /* 0x000000ff57557812 */ /* 0x000fc400078ec0ff */
[--C-:B------:R-:W-:Y:S02]  /*4d20*/  SHF.R.U32.HI R88, RZ, 0x8, R87.reuse ;  /* 0x00000008ff587819 */ /* 0x100fe40000011657 */
[----:B------:R-:W-:Y:S02]  /*4d30*/  SHF.R.U32.HI R90, RZ, 0x10, R87 ;  /* 0x00000010ff5a7819 */ /* 0x000fe40000011657 */
[----:B------:R-:W-:Y:S01]  /*4d40*/  PRMT R87, R86, 0x654, R85 ;  /* 0x0000065456577816 */ /* 0x000fe20000000055 */
[----:B------:R-:W-:Y:S01]  /*4d50*/  IMAD.SHL.U32 R85, R91, 0x100, RZ ;  /* 0x000001005b557824 */ /* 0x000fe200078e00ff */
[----:B------:R-:W-:Y:S01]  /*4d60*/  PRMT R84, R97, 0x654, R84 ;  /* 0x0000065461547816 */ /* 0x000fe20000000054 */
[----:B------:R-:W-:Y:S02]  /*4d70*/  IMAD.SHL.U32 R88, R88, 0x100, RZ ;  /* 0x0000010058587824 */ /* 0x000fe400078e00ff */
[----:B--2---:R-:W-:Y:S01]  /*4d80*/  IMAD.MOV.U32 R86, RZ, RZ, R44 ;  /* 0x000000ffff567224 */ /* 0x004fe200078e002c */
[----:B------:R-:W-:Y:S01]  /*4d90*/  LOP3.LUT R84, R84, 0xff00, R85, 0xf8, !PT ;  /* 0x0000ff0054547812 */ /* 0x000fe200078ef855 */
[----:B------:R-:W-:Y:S01]  /*4da0*/  IMAD.U32 R90, R90, 0x10000, RZ ;  /* 0x000100005a5a7824 */ /* 0x000fe200078e00ff */
[----:B------:R-:W-:-:S02]  /*4db0*/  LOP3.LUT R87, R87, 0xff00, R88, 0xf8, !PT ;  /* 0x0000ff0057577812 */ /* 0x000fc400078ef858 */
[----:B------:R-:W-:Y:S02]  /*4dc0*/  SHF.L.U32 R85, R89, 0x10, RZ ;  /* 0x0000001059557819 */ /* 0x000fe400000006ff */
[----:B------:R-:W-:Y:S02]  /*4dd0*/  F2FP.F16.E4M3.UNPACK_B R88, R158.H1 ;  /* 0x0000009eff58723e */ /* 0x000fe400030006ff */
[----:B------:R-:W-:Y:S02]  /*4de0*/  F2FP.F16.E4M3.UNPACK_B R44, R45 ;  /* 0x0000002dff2c723e */ /* 0x000fe400020006ff */
        /* <DEDUP_REMOVED lines=25> */
[--C-:B------:R-:W-:Y:S01]  /*4f80*/  HADD2.F32 R89, -RZ, R87.reuse.H0_H0 ;  /* 0x20000057ff597230 */ /* 0x100fe20000004100 */
[----:B------:R-:W-:Y:S01]  /*4f90*/  F2FP.F16.E4M3.UNPACK_B R125, R85.H1 ;  /* 0x00000055ff7d723e */ /* 0x000fe200030006ff */
[----:B------:R-:W-:-:S02]  /*4fa0*/  HADD2.F32 R90, -RZ, R87.H1_H1 ;  /* 0x30000057ff5a7230 */ /* 0x000fc40000004100 */
[----:B------:R-:W-:Y:S02]  /*4fb0*/  HADD2.F32 R158, -RZ, R158.H0_H0 ;  /* 0x2000009eff9e7230 */ /* 0x000fe40000004100 */
[-C--:B------:R-:W-:Y:S01]  /*4fc0*/  FMUL.FTZ R97, R89, R91.reuse ;  /* 0x0000005b59617220 */ /* 0x080fe20000410000 */
[--C-:B------:R-:W-:Y:S02]  /*4fd0*/  HADD2.F32 R88, -RZ, R86.reuse.H1_H1 ;  /* 0x30000056ff587230 */ /* 0x100fe40000004100 */
[----:B------:R-:W-:Y:S01]  /*4fe0*/  FMUL.FTZ R98, R90, R91 ;  /* 0x0000005b5a627220 */ /* 0x000fe20000410000 */
[----:B------:R-:W-:Y:S02]  /*4ff0*/  HADD2.F32 R87, -RZ, R86.H0_H0 ;  /* 0x20000056ff577230 */ /* 0x000fe40000004100 */
[--C-:B------:R-:W-:Y:S02]  /*5000*/  HADD2.F32 R86, -RZ, R157.reuse.H1_H1 ;  /* 0x3000009dff567230 */ /* 0x100fe40000004100 */
[----:B------:R-:W-:Y:S01]  /*5010*/  FMUL.FTZ R96, R88, R158 ;  /* 0x0000009e58607220 */ /* 0x000fe20000410000 */
[----:B------:R-:W-:-:S02]  /*5020*/  HADD2.F32 R157, -RZ, R157.H0_H0 ;  /* 0x2000009dff9d7230 */ /* 0x000fc40000004100 */
[----:B------:R-:W-:Y:S01]  /*5030*/  FMUL.FTZ R91, R87, R158 ;  /* 0x0000009e575b7220 */ /* 0x000fe20000410000 */
[--C-:B------:R-:W-:Y:S02]  /*5040*/  HADD2.F32 R137, -RZ, R125.reuse.H1_H1 ;  /* 0x3000007dff897230 */ /* 0x100fe40000004100 */
[-C--:B------:R-:W-:Y:S01]  /*5050*/  FFMA.FTZ R89, R89, R86.reuse, -R98 ;  /* 0x0000005659597223 */ /* 0x080fe20000010862 */
[----:B------:R-:W-:Y:S01]  /*5060*/  FFMA.FTZ R90, R90, R86, R97 ;  /* 0x000000565a5a7223 */ /* 0x000fe20000010061 */
[-C--:B------:R-:W-:Y:S01]  /*5070*/  FFMA.FTZ R86, R87, R157.reuse, -R96 ;  /* 0x0000009d57567223 */ /* 0x080fe20000010860 */
[----:B------:R-:W-:Y:S01]  /*5080*/  FFMA.FTZ R87, R88, R157, R91 ;  /* 0x0000009d58577223 */ /* 0x000fe2000001005b */
[----:B------:R-:W-:Y:S01]  /*5090*/  F2FP.F16.E4M3.UNPACK_B R91, R47.H1 ;  /* 0x0000002fff5b723e */ /* 0x000fe200030006ff */
[----:B------:R-:W-:Y:S01]  /*50a0*/  HADD2.F32 R125, -RZ, R125.H0_H0 ;  /* 0x2000007dff7d7230 */ /* 0x000fe20000004100 */
[----:B------:R-:W-:Y:S02]  /*50b0*/  F2FP.SATFINITE.E4M3.F32.PACK_AB_MERGE_C R88, R124, R99, RZ ;  /* 0x000000637c58723e */ /* 0x000fe400048070ff */
[----:B------:R-:W-:Y:S01]  /*50c0*/  F2FP.SATFINITE.E4M3.F32.PACK_AB_MERGE_C R89, R90, R89, RZ ;  /* 0x000000595a59723e */ /* 0x000fe200048070ff */
[--C-:B------:R-:W-:Y:S01]  /*50d0*/  HADD2.F32 R96, -RZ, R91.reuse.H0_H0 ;  /* 0x2000005bff607230 */ /* 0x100fe20000004100 */
[----:B------:R-:W-:Y:S01]  /*50e0*/  F2FP.F16.E4M3.UNPACK_B R98, R84.H1 ;  /* 0x00000054ff62723e */ /* 0x000fe200030006ff */
[----:B------:R-:W-:Y:S01]  /*50f0*/  HADD2.F32 R91, -RZ, R91.H1_H1 ;  /* 0x3000005bff5b7230 */ /* 0x000fe20000004100 */
[----:B------:R-:W-:-:S02]  /*5100*/  F2FP.F16.E4M3.UNPACK_B R90, R46.H1 ;  /* 0x0000002eff5a723e */ /* 0x000fc400030006ff */
[----:B------:R-:W-:Y:S01]  /*5110*/  F2FP.F16.E4M3.UNPACK_B R124, R85 ;  /* 0x00000055ff7c723e */ /* 0x000fe200020006ff */
[----:B------:R-:W-:Y:S01]  /*5120*/  HADD2.F32 R99, -RZ, R98.H1_H1 ;  /* 0x30000062ff637230 */ /* 0x000fe20000004100 */
[----:B------:R-:W-:Y:S01]  /*5130*/  F2FP.F16.E4M3.UNPACK_B R97, R84 ;  /* 0x00000054ff61723e */ /* 0x000fe200020006ff */
[----:B------:R-:W-:Y:S02]  /*5140*/  HADD2.F32 R85, -RZ, R90.H1_H1 ;  /* 0x3000005aff557230 */ /* 0x000fe40000004100 */
[-C--:B------:R-:W-:Y:S01]  /*5150*/  FMUL.FTZ R157, R91, R137.reuse ;  /* 0x000000895b9d7220 */ /* 0x080fe20000410000 */
[----:B------:R-:W-:Y:S02]  /*5160*/  HADD2.F32 R136, -RZ, R124.H1_H1 ;  /* 0x3000007cff887230 */ /* 0x000fe40000004100 */
[C---:B------:R-:W-:Y:S01]  /*5170*/  FMUL.FTZ R158, R96.reuse, R137 ;  /* 0x00000089609e7220 */ /* 0x040fe20000410000 */
[----:B------:R-:W-:Y:S02]  /*5180*/  HADD2.F32 R90, -RZ, R90.H0_H0 ;  /* 0x2000005aff5a7230 */ /* 0x000fe40000004100 */
[----:B------:R-:W-:Y:S01]  /*5190*/  FFMA.FTZ R84, R96, R99, -R157 ;  /* 0x0000006360547223 */ /* 0x000fe2000001089d */
[----:B------:R-:W-:-:S02]  /*51a0*/  HADD2.F32 R96, -RZ, R97.H1_H1 ;  /* 0x30000061ff607230 */ /* 0x000fc40000004100 */
[CC--:B------:R-:W-:Y:S01]  /*51b0*/  FMUL.FTZ R137, R85.reuse, R136.reuse ;  /* 0x0000008855897220 */ /* 0x0c0fe20000410000 */
[----:B------:R-:W-:Y:S01]  /*51c0*/  F2FP.F16.E4M3.UNPACK_B R47, R47 ;  /* 0x0000002fff2f723e */ /* 0x000fe200020006ff */
[C---:B------:R-:W-:Y:S01]  /*51d0*/  FMUL.FTZ R136, R90.reuse, R136 ;  /* 0x000000885a887220 */ /* 0x040fe20000410000 */
[----:B------:R-:W-:Y:S01]  /*51e0*/  F2FP.F16.E4M3.UNPACK_B R46, R46 ;  /* 0x0000002eff2e723e */ /* 0x000fe200020006ff */
[-C--:B------:R-:W-:Y:S01]  /*51f0*/  FFMA.FTZ R137, R90, R96.reuse, -R137 ;  /* 0x000000605a897223 */ /* 0x080fe20000010889 */
[----:B------:R-:W-:Y:S02]  /*5200*/  HADD2.F32 R124, -RZ, R124.H0_H0 ;  /* 0x2000007cff7c7230 */ /* 0x000fe40000004100 */
[----:B------:R-:W-:Y:S01]  /*5210*/  FFMA.FTZ R136, R85, R96, R136 ;  /* 0x0000006055887223 */ /* 0x000fe20000010088 */
[--C-:B------:R-:W-:Y:S02]  /*5220*/  HADD2.F32 R85, -RZ, R47.reuse.H0_H0 ;  /* 0x2000002fff557230 */ /* 0x100fe40000004100 */
[----:B------:R-:W-:Y:S01]  /*5230*/  FFMA.FTZ R99, R91, R99, R158 ;  /* 0x000000635b637223 */ /* 0x000fe2000001009e */
[----:B------:R-:W-:Y:S01]  /*5240*/  HADD2.F32 R90, -RZ, R47.H1_H1 ;  /* 0x3000002fff5a7230 */ /* 0x000fe20000004100 */
[----:B------:R-:W-:Y:S01]  /*5250*/  F2FP.SATFINITE.E4M3.F32.PACK_AB_MERGE_C R45, R45, R44, R88 ;  /* 0x0000002c2d2d723e */ /* 0x000fe20004807058 */
[--C-:B------:R-:W-:Y:S01]  /*5260*/  HADD2.F32 R47, -RZ, R46.reuse.H0_H0 ;  /* 0x2000002eff2f7230 */ /* 0x100fe20000004100 */
[----:B------:R-:W-:Y:S01]  /*5270*/  F2FP.SATFINITE.E4M3.F32.PACK_AB_MERGE_C R136, R136, R137, RZ ;  /* 0x000000898888723e */ /* 0x000fe200048070ff */
[----:B------:R-:W-:-:S02]  /*5280*/  HADD2.F32 R46, -RZ, R46.H1_H1 ;  /* 0x3000002eff2e7230 */ /* 0x000fc40000004100 */
[-C--:B------:R-:W-:Y:S01]  /*5290*/  FMUL.FTZ R158, R90, R125.reuse ;  /* 0x0000007d5a9e7220 */ /* 0x080fe20000410000 */
[----:B------:R-:W-:Y:S02]  /*52a0*/  HADD2.F32 R98, -RZ, R98.H0_H0 ;  /* 0x20000062ff627230 */ /* 0x000fe40000004100 */
        /* <DEDUP_REMOVED lines=11> */
[----:B------:R-:W-:-:S07]  /*5360*/  F2FP.SATFINITE.E4M3.F32.PACK_AB_MERGE_C R47, R125, R158, R84 ;  /* 0x0000009e7d2f723e */ /* 0x000fce0004807054 */
.L_x_3408:
[----:B------:R-:W-:Y:S05]  /*5370*/  BSYNC B3 ;  /* 0x0000000000037941 */ /* 0x000fea0003800000 */
.L_x_3407:
[----:B--2---:R0:W-:Y:S02]  /*5380*/  STG.E.128 desc[UR54][R50.64+0x60], R44 ;  /* 0x0000602c32007986 */ /* 0x0041e4000c101d36 */
.L_x_3406:
[----:B------:R-:W-:Y:S05]  /*5390*/  BSYNC B2 ;  /* 0x0000000000027941 */ /* 0x000fea0003800000 */
.L_x_3405:
        /* <DEDUP_REMOVED lines=75> */
[----:B------:R-:W-:-:S02]  /*5850*/  F2FP.F16.E4M3.UNPACK_B R96, R81 ;  /* 0x00000051ff60723e */ /* 0x000fc400020006ff */
[-C--:B------:R-:W-:Y:S01]  /*5860*/  F2FP.F16.E4M3.UNPACK_B R89, R80.reuse ;  /* 0x00000050ff59723e */ /* 0x080fe200020006ff */
[----:B------:R-:W-:Y:S01]  /*5870*/  HADD2.F32 R81, -RZ, R86.H1_H1 ;  /* 0x30000056ff517230 */ /* 0x000fe20000004100 */
[----:B------:R-:W-:Y:S01]  /*5880*/  F2FP.F16.E4M3.UNPACK_B R90, R80.H1 ;  /* 0x00000050ff5a723e */ /* 0x000fe200030006ff */
[----:B------:R-:W-:Y:S02]  /*5890*/  HADD2.F32 R98, -RZ, R96.H1_H1 ;  /* 0x30000060ff627230 */ /* 0x000fe40000004100 */
[-C--:B------:R-:W-:Y:S01]  /*58a0*/  FMUL.FTZ R125, R87, R99.reuse ;  /* 0x00000063577d7220 */ /* 0x080fe20000410000 */
[----:B------:R-:W-:Y:S02]  /*58b0*/  HADD2.F32 R86, -RZ, R86.H0_H0 ;  /* 0x20000056ff567230 */ /* 0x000fe40000004100 */
[----:B------:R-:W-:Y:S01]  /*58c0*/  FMUL.FTZ R124, R88, R99 ;  /* 0x00000063587c7220 */ /* 0x000fe20000410000 */
[----:B------:R-:W-:Y:S02]  /*58d0*/  HADD2.F32 R80, -RZ, R89.H1_H1 ;  /* 0x30000059ff507230 */ /* 0x000fe40000004100 */
[-C--:B------:R-:W-:Y:S01]  /*58e0*/  FMUL.FTZ R99, R81, R98.reuse ;  /* 0x0000006251637220 */ /* 0x080fe20000410000 */
[----:B------:R-:W-:Y:S01]  /*58f0*/  F2FP.F16.E4M3.UNPACK_B R47, R47 ;  /* 0x0000002fff2f723e */ /* 0x000fe200020006ff */
[C---:B------:R-:W-:Y:S01]  /*5900*/  FMUL.FTZ R98, R86.reuse, R98 ;  /* 0x0000006256627220 */ /* 0x040fe20000410000 */
[----:B------:R-:W-:Y:S01]  /*5910*/  F2FP.F16.E4M3.UNPACK_B R46, R46 ;  /* 0x0000002eff2e723e */ /* 0x000fe200020006ff */
[----:B------:R-:W-:Y:S01]  /*5920*/  FFMA.FTZ R99, R86, R80, -R99 ;  /* 0x0000005056637223 */ /* 0x000fe20000010863 */
[----:B------:R-:W-:-:S02]  /*5930*/  HADD2.F32 R91, -RZ, R90.H1_H1 ;  /* 0x3000005aff5b7230 */ /* 0x000fc40000004100 */
[----:B------:R-:W-:Y:S01]  /*5940*/  FFMA.FTZ R98, R81, R80, R98 ;  /* 0x0000005051627223 */ /* 0x000fe20000010062 */
[--C-:B------:R-:W-:Y:S01]  /*5950*/  HADD2.F32 R80, -RZ, R47.reuse.H0_H0 ;  /* 0x2000002fff507230 */ /* 0x100fe20000004100 */
[----:B------:R-:W-:Y:S01]  /*5960*/  F2FP.SATFINITE.E4M3.F32.PACK_AB_MERGE_C R45, R45, R44, R84 ;  /* 0x0000002c2d2d723e */ /* 0x000fe20004807054 */
[----:B------:R-:W-:Y:S02]  /*5970*/  HADD2.F32 R81, -RZ, R47.H1_H1 ;  /* 0x3000002fff517230 */ /* 0x000fe40000004100 */
[-C--:B------:R-:W-:Y:S01]  /*5980*/  FFMA.FTZ R125, R88, R91.reuse, -R125 ;  /* 0x0000005b587d7223 */ /* 0x080fe2000001087d */
[--C-:B------:R-:W-:Y:S02]  /*5990*/  HADD2.F32 R47, -RZ, R46.reuse.H0_H0 ;  /* 0x2000002eff2f7230 */ /* 0x100fe40000004100 */
[----:B------:R-:W-:Y:S01]  /*59a0*/  FFMA.FTZ R124, R87, R91, R124 ;  /* 0x0000005b577c7223 */ /* 0x000fe2000001007c */
        /* <DEDUP_REMOVED lines=17> */
.L_x_3412:
[----:B------:R-:W-:Y:S05]  /*5ac0*/  BSYNC B3 ;  /* 0x0000000000037941 */ /* 0x000fea0003800000 */
.L_x_3411:
[----:B--2---:R0:W-:Y:S02]  /*5ad0*/  STG.E.128 desc[UR54][R50.64+0x80], R44 ;  /* 0x0000802c32007986 */ /* 0x0041e4000c101d36 */
.L_x_3410:
[----:B------:R-:W-:Y:S05]  /*5ae0*/  BSYNC B2 ;  /* 0x0000000000027941 */ /* 0x000fea0003800000 */
.L_x_3409:
[----:B------:R-:W-:-:S13]  /*5af0*/  ISETP.NE.AND P3, PT, R39, RZ, PT ;  /* 0x000000ff2700720c */ /* 0x000fda0003f65270 */
[----:B------:R-:W-:Y:S05]  /*5b00*/  @!P3 BRA `(.L_x_3392) ;  /* 0x0000000400c8b947 */ /* 0x000fea0003800000 */
[----:B0-234-:R0:W2:Y:S01]  /*5b10*/  LDS.128 R44, [R41+0x29200] ;  /* 0x02920000292c7984 */ /* 0x01d0a20000000c00 */
[----:B------:R-:W-:Y:S01]  /*5b20*/  ISETP.GE.AND P3, PT, R226, R133, PT ;  /* 0x00000085e200720c */ /* 0x000fe20003f66270 */
[----:B------:R-:W-:-:S12]  /*5b30*/  BSSY B2, `(.L_x_3413) ;  /* 0x000006e000027945 */ /* 0x000fd80003800000 */
[----:B0-----:R-:W-:Y:S05]  /*5b40*/  @P3 BRA `(.L_x_3414) ;  /* 0x0000000400b03947 */ /* 0x001fea0003800000 */
[--C-:B------:R-:W-:Y:S02]  /*5b50*/  SHF.R.U32.HI R78, RZ, 0x8, R77.reuse ;  /* 0x00000008ff4e7819 */ /* 0x100fe4000001164d */
[--C-:B------:R-:W-:Y:S02]  /*5b60*/  SHF.R.U32.HI R85, RZ, 0x18, R77.reuse ;  /* 0x00000018ff557819 */ /* 0x100fe4000001164d */
[----:B------:R-:W-:Y:S02]  /*5b70*/  LOP3.LUT R76, R77, 0xff, RZ, 0xc0, !PT ;  /* 0x000000ff4d4c7812 */ /* 0x000fe400078ec0ff */
[----:B------:R-:W-:Y:S02]  /*5b80*/  SHF.R.U32.HI R83, RZ, 0x10, R77 ;  /* 0x00000010ff537819 */ /* 0x000fe4000001164d */
[--C-:B------:R-:W-:Y:S02]  /*5b90*/  SHF.R.U32.HI R81, RZ, 0x8, R79.reuse ;  /* 0x00000008ff517819 */ /* 0x100fe4000001164f */
[----:B------:R-:W-:-:S02]  /*5ba0*/  SHF.R.U32.HI R80, RZ, 0x18, R79 ;  /* 0x00000018ff507819 */ /* 0x000fc4000001164f */
[----:B------:R-:W-:Y:S01]  /*5bb0*/  LOP3.LUT R77, R79, 0xff, RZ, 0xc0, !PT ;  /* 0x000000ff4f4d7812 */ /* 0x000fe200078ec0ff */
[----:B------:R-:W-:Y:S01]  /*5bc0*/  IMAD.SHL.U32 R81, R81, 0x100, RZ ;  /* 0x0000010051517824 */ /* 0x000fe200078e00ff */
[----:B------:R-:W-:Y:S01]  /*5bd0*/  SHF.R.U32.HI R82, RZ, 0x10, R79 ;  /* 0x00000010ff527819 */ /* 0x000fe2000001164f */
[----:B------:R-:W-:Y:S01]  /*5be0*/  IMAD.SHL.U32 R79, R78, 0x100, RZ ;  /* 0x000001004e4f7824 */ /* 0x000fe200078e00ff */
[----:B------:R-:W-:Y:S02]  /*5bf0*/  PRMT R76, R85, 0x654, R76 ;  /* 0x00000654554c7816 */ /* 0x000fe4000000004c */
[----:B------:R-:W-:Y:S01]  /*5c00*/  PRMT R80, R80, 0x654, R77 ;  /* 0x0000065450507816 */ /* 0x000fe2000000004d */
[----:B--2---:R-:W-:Y:S01]  /*5c10*/  IMAD.MOV.U32 R77, RZ, RZ, R45 ;  /* 0x000000ffff4d7224 */ /* 0x004fe200078e002d */
[----:B------:R-:W-:Y:S01]  /*5c20*/  LOP3.LUT R45, R76, 0xff00, R79, 0xf8, !PT ;  /* 0x0000ff004c2d7812 */ /* 0x000fe200078ef84f */
[----:B------:R-:W-:Y:S01]  /*5c30*/  IMAD.U32 R76, R83, 0x10000, RZ ;  /* 0x00010000534c7824 */ /* 0x000fe200078e00ff */
[----:B------:R-:W-:Y:S01]  /*5c40*/  MOV R78, R44 ;  /* 0x0000002c004e7202 */ /* 0x000fe20000000f00 */
[----:B------:R-:W-:Y:S01]  /*5c50*/  IMAD.U32 R82, R82, 0x10000, RZ ;  /* 0x0001000052527824 */ /* 0x000fe200078e00ff */
[----:B------:R-:W-:-:S02]  /*5c60*/  LOP3.LUT R81, R80, 0xff00, R81, 0xf8, !PT ;  /* 0x0000ff0050517812 */ /* 0x000fc400078ef851 */
        /* <DEDUP_REMOVED lines=28> */
[----:B------:R-:W-:Y:S01]  /*5e30*/  HADD2.F32 R81, -RZ, R79.H0_H0 ;  /* 0x2000004fff517230 */ /* 0x000fe20000004100 */
[----:B------:R-:W-:Y:S01]  /*5e40*/  F2FP.SATFINITE.E4M3.F32.PACK_AB_MERGE_C R98, R88, R87, RZ ;  /* 0x000000575862723e */ /* 0x000fe200048070ff */
[--C-:B------:R-:W-:Y:S02]  /*5e50*/  HADD2.F32 R79, -RZ, R78.reuse.H0_H0 ;  /* 0x2000004eff4f7230 */ /* 0x100fe40000004100 */
[-C--:B------:R-:W-:Y:S01]  /*5e60*/  FMUL.FTZ R86, R82, R83.reuse ;  /* 0x0000005352567220 */ /* 0x080fe20000410000 */
[----:B------:R-:W-:Y:S02]  /*5e70*/  HADD2.F32 R80, -RZ, R78.H1_H1 ;  /* 0x3000004eff507230 */ /* 0x000fe40000004100 */
[----:B------:R-:W-:Y:S01]  /*5e80*/  FMUL.FTZ R83, R81, R83 ;  /* 0x0000005351537220 */ /* 0x000fe20000410000 */
[----:B------:R-:W-:Y:S01]  /*5e90*/  HADD2.F32 R78, -RZ, R148.H1_H1 ;  /* 0x30000094ff4e7230 */ /* 0x000fe20000004100 */
[----:B------:R-:W-:Y:S01]  /*5ea0*/  F2FP.F16.E4M3.UNPACK_B R87, R76.H1 ;  /* 0x0000004cff57723e */ /* 0x000fe200030006ff */
[----:B------:R-:W-:-:S02]  /*5eb0*/  HADD2.F32 R155, -RZ, R155.H0_H0 ;  /* 0x2000009bff9b7230 */ /* 0x000fc40000004100 */
[----:B------:R-:W-:Y:S02]  /*5ec0*/  HADD2.F32 R148, -RZ, R148.H0_H0 ;  /* 0x20000094ff947230 */ /* 0x000fe40000004100 */
[-C--:B------:R-:W-:Y:S01]  /*5ed0*/  FFMA.FTZ R86, R81, R78.reuse, -R86 ;  /* 0x0000004e51567223 */ /* 0x080fe20000010856 */
[----:B------:R-:W-:Y:S01]  /*5ee0*/  FFMA.FTZ R83, R82, R78, R83 ;  /* 0x0000004e52537223 */ /* 0x000fe20000010053 */
[C---:B------:R-:W-:Y:S01]  /*5ef0*/  FMUL.FTZ R84, R80.reuse, R155 ;  /* 0x0000009b50547220 */ /* 0x040fe20000410000 */
[----:B------:R-:W-:Y:S01]  /*5f00*/  F2FP.F16.E4M3.UNPACK_B R81, R47.H1 ;  /* 0x0000002fff51723e */ /* 0x000fe200030006ff */
[C---:B------:R-:W-:Y:S01]  /*5f10*/  FMUL.FTZ R155, R79.reuse, R155 ;  /* 0x0000009b4f9b7220 */ /* 0x040fe20000410000 */
[----:B------:R-:W-:Y:S02]  /*5f20*/  HADD2.F32 R88, -RZ, R87.H1_H1 ;  /* 0x30000057ff587230 */ /* 0x000fe40000004100 */
[----:B------:R-:W-:Y:S01]  /*5f30*/  FFMA.FTZ R78, R79, R148, -R84 ;  /* 0x000000944f4e7223 */ /* 0x000fe20000010854 */
[----:B------:R-:W-:Y:S01]  /*5f40*/  F2FP.SATFINITE.E4M3.F32.PACK_AB_MERGE_C R96, R83, R86, RZ ;  /* 0x000000565360723e */ /* 0x000fe200048070ff */
[----:B------:R-:W-:Y:S01]  /*5f50*/  FFMA.FTZ R79, R80, R148, R155 ;  /* 0x00000094504f7223 */ /* 0x000fe2000001009b */
[--C-:B------:R-:W-:Y:S01]  /*5f60*/  HADD2.F32 R82, -RZ, R81.reuse.H0_H0 ;  /* 0x20000051ff527230 */ /* 0x100fe20000004100 */
[-C--:B------:R-:W-:Y:S01]  /*5f70*/  F2FP.F16.E4M3.UNPACK_B R84, R45.reuse.H1 ;  /* 0x0000002dff54723e */ /* 0x080fe200030006ff */
[----:B------:R-:W-:Y:S01]  /*5f80*/  HADD2.F32 R81, -RZ, R81.H1_H1 ;  /* 0x30000051ff517230 */ /* 0x000fe20000004100 */
[----:B------:R-:W-:Y:S01]  /*5f90*/  F2FP.F16.E4M3.UNPACK_B R80, R46.H1 ;  /* 0x0000002eff50723e */ /* 0x000fe200030006ff */
[----:B------:R-:W-:Y:S01]  /*5fa0*/  HADD2.F32 R87, -RZ, R87.H0_H0 ;  /* 0x20000057ff577230 */ /* 0x000fe20000004100 */
[----:B------:R-:W-:Y:S01]  /*5fb0*/  F2FP.F16.E4M3.UNPACK_B R86, R76 ;  /* 0x0000004cff56723e */ /* 0x000fe200020006ff */
[----:B------:R-:W-:Y:S01]  /*5fc0*/  HADD2.F32 R85, -RZ, R84.H1_H1 ;  /* 0x30000054ff557230 */ /* 0x000fe20000004100 */
[----:B------:R-:W-:Y:S01]  /*5fd0*/  F2FP.F16.E4M3.UNPACK_B R83, R45 ;  /* 0x0000002dff53723e */ /* 0x000fe200020006ff */
[----:B------:R-:W-:-:S02]  /*5fe0*/  HADD2.F32 R76, -RZ, R80.H1_H1 ;  /* 0x30000050ff4c7230 */ /* 0x000fc40000004100 */
[----:B------:R-:W-:Y:S01]  /*5ff0*/  FMUL.FTZ R45, R81, R88 ;  /* 0x00000058512d7220 */ /* 0x000fe20000410000 */
[----:B------:R-:W-:Y:S01]  /*6000*/  HADD2.F32 R89, -RZ, R86.H1_H1 ;  /* 0x30000056ff597230 */ /* 0x000fe20000004100 */
[----:B------:R-:W-:Y:S01]  /*6010*/  F2FP.F16.E4M3.UNPACK_B R47, R47 ;  /* 0x0000002fff2f723e */ /* 0x000fe200020006ff */
[----:B------:R-:W-:Y:S02]  /*6020*/  HADD2.F32 R80, -RZ, R80.H0_H0 ;  /* 0x20000050ff507230 */ /* 0x000fe40000004100 */
[----:B------:R-:W-:Y:S01]  /*6030*/  FFMA.FTZ R90, R82, R85, -R45 ;  /* 0x00000055525a7223 */ /* 0x000fe2000001082d */
[----:B------:R-:W-:Y:S02]  /*6040*/  HADD2.F32 R45, -RZ, R83.H1_H1 ;  /* 0x30000053ff2d7230 */ /* 0x000fe40000004100 */
[-C--:B------:R-:W-:Y:S01]  /*6050*/  FMUL.FTZ R91, R76, R89.reuse ;  /* 0x000000594c5b7220 */ /* 0x080fe20000410000 */
[----:B------:R-:W-:Y:S01]  /*6060*/  F2FP.F16.E4M3.UNPACK_B R46, R46 ;  /* 0x0000002eff2e723e */ /* 0x000fe200020006ff */
[----:B------:R-:W-:Y:S01]  /*6070*/  FMUL.FTZ R89, R80, R89 ;  /* 0x0000005950597220 */ /* 0x000fe20000410000 */
[----:B------:R-:W-:Y:S01]  /*6080*/  FMUL.FTZ R88, R82, R88 ;  /* 0x0000005852587220 */ /* 0x000fe20000410000 */
[----:B------:R-:W-:Y:S01]  /*6090*/  FFMA.FTZ R91, R80, R45, -R91 ;  /* 0x0000002d505b7223 */ /* 0x000fe2000001085b */
[----:B------:R-:W-:-:S02]  /*60a0*/  HADD2.F32 R86, -RZ, R86.H0_H0 ;  /* 0x20000056ff567230 */ /* 0x000fc40000004100 */
[----:B------:R-:W-:Y:S01]  /*60b0*/  FFMA.FTZ R82, R76, R45, R89 ;  /* 0x0000002d4c527223 */ /* 0x000fe20000010059 */
[--C-:B------:R-:W-:Y:S02]  /*60c0*/  HADD2.F32 R76, -RZ, R47.reuse.H0_H0 ;  /* 0x2000002fff4c7230 */ /* 0x100fe40000004100 */
[----:B------:R-:W-:Y:S01]  /*60d0*/  FFMA.FTZ R97, R81, R85, R88 ;  /* 0x0000005551617223 */ /* 0x000fe20000010058 */
[--C-:B------:R-:W-:Y:S02]  /*60e0*/  HADD2.F32 R45, -RZ, R46.reuse.H0_H0 ;  /* 0x2000002eff2d7230 */ /* 0x100fe40000004100 */
[----:B------:R-:W-:Y:S02]  /*60f0*/  HADD2.F32 R47, -RZ, R47.H1_H1 ;  /* 0x3000002fff2f7230 */ /* 0x000fe40000004100 */
[----:B------:R-:W-:Y:S01]  /*6100*/  FMUL.FTZ R88, R76, R87 ;  /* 0x000000574c587220 */ /* 0x000fe20000410000 */
[----:B------:R-:W-:Y:S02]  /*6110*/  HADD2.F32 R46, -RZ, R46.H1_H1 ;  /* 0x3000002eff2e7230 */ /* 0x000fe40000004100 */
[----:B------:R-:W-:Y:S01]  /*6120*/  FMUL.FTZ R81, R45, R86 ;  /* 0x000000562d517220 */ /* 0x000fe20000410000 */
[----:B------:R-:W-:-:S02]  /*6130*/  HADD2.F32 R84, -RZ, R84.H0_H0 ;  /* 0x20000054ff547230 */ /* 0x000fc40000004100 */
[C---:B------:R-:W-:Y:S01]  /*6140*/  FMUL.FTZ R85, R47.reuse, R87 ;  /* 0x000000572f557220 */ /* 0x040fe20000410000 */
[----:B------:R-:W-:Y:S02]  /*6150*/  HADD2.F32 R83, -RZ, R83.H0_H0 ;  /* 0x20000053ff537230 */ /* 0x000fe40000004100 */
[----:B------:R-:W-:Y:S01]  /*6160*/  FMUL.FTZ R80, R46, R86 ;  /* 0x000000562e507220 */ /* 0x000fe20000410000 */
[----:B------:R-:W-:Y:S01]  /*6170*/  F2FP.SATFINITE.E4M3.F32.PACK_AB_MERGE_C R82, R82, R91, RZ ;  /* 0x0000005b5252723e */ /* 0x000fe200048070ff */
        /* <DEDUP_REMOVED lines=9> */
.L_x_3414:
[----:B------:R-:W-:Y:S05]  /*6210*/  BSYNC B2 ;  /* 0x0000000000027941 */ /* 0x000fea0003800000 */
.L_x_3413:
[----:B--2---:R0:W-:Y:S02]  /*6220*/  STG.E.128 desc[UR54][R50.64+0xa0], R44 ;  /* 0x0000a02c32007986 */ /* 0x0041e4000c101d36 */
.L_x_3392:
[----:B------:R-:W-:Y:S05]  /*6230*/  BSYNC B1 ;  /* 0x0000000000017941 */ /* 0x000fea0003800000 */
.L_x_3391:
[----:B------:R-:W-:Y:S05]  /*6240*/  @P4 BRA `(.L_x_3415) ;  /* 0x0000009800044947 */ /* 0x000fea0003800000 */
        /* <DEDUP_REMOVED lines=14> */
[----:B------:R-:W-:Y:S01]  /*6330*/  PRMT R73, R73, 0x654, R72 ;  /* 0x0000065449497816 */ /* 0x000fe20000000048 */
[----:B------:R-:W-:Y:S01]  /*6340*/  IMAD.SHL.U32 R72, R77, 0x100, RZ ;  /* 0x000001004d487824 */ /* 0x000fe200078e00ff */
[----:B------:R-:W-:Y:S01]  /*6350*/  SHF.R.U32.HI R75, RZ, 0x10, R75 ;  /* 0x00000010ff4b7819 */ /* 0x000fe2000001164b */
[----:B------:R-:W-:Y:S01]  /*6360*/  IMAD.SHL.U32 R74, R74, 0x100, RZ ;  /* 0x000001004a4a7824 */ /* 0x000fe200078e00ff */
[----:B------:R-:W-:Y:S02]  /*6370*/  PRMT R51, R51, 0x654, R50 ;  /* 0x0000065433337816 */ /* 0x000fe40000000032 */
[----:B--2---:R-:W-:Y:S01]  /*6380*/  MOV R50, R44 ;  /* 0x0000002c00327202 */ /* 0x004fe20000000f00 */
[----:B------:R-:W-:Y:S01]  /*6390*/  IMAD.U32 R75, R75, 0x10000, RZ ;  /* 0x000100004b4b7824 */ /* 0x000fe200078e00ff */
[----:B------:R-:W-:Y:S01]  /*63a0*/  LOP3.LUT R51, R51, 0xff00, R72, 0xf8, !PT ;  /* 0x0000ff0033337812 */ /* 0x000fe200078ef848 */
[----:B------:R-:W-:Y:S01]  /*63b0*/  IMAD.U32 R72, R76, 0x10000, RZ ;  /* 0x000100004c487824 */ /* 0x000fe200078e00ff */
[----:B------:R-:W-:-:S02]  /*63c0*/  LOP3.LUT R74, R73, 0xff00, R74, 0xf8, !PT ;  /* 0x0000ff00494a7812 */ /* 0x000fc400078ef84a */
[-C--:B------:R-:W-:Y:S02]  /*63d0*/  F2FP.F16.E4M3.UNPACK_B R44, R45.reuse ;  /* 0x0000002dff2c723e */ /* 0x080fe400020006ff */
        /* <DEDUP_REMOVED lines=89> */
.L_x_3419:
[----:B------:R-:W-:Y:S05]  /*6970*/  BSYNC B2 ;  /* 0x0000000000027941 */ /* 0x000fea0003800000 */
.L_x_3418:
[----:B--2---:R0:W-:Y:S02]  /*6980*/  STG.E.128 desc[UR54][R48.64], R44 ;  /* 0x0000002c30007986 */ /* 0x0041e4000c101d36 */
.L_x_3417:
[----:B------:R-:W-:Y:S05]  /*6990*/  BSYNC B1 ;  /* 0x0000000000017941 */ /* 0x000fea0003800000 */
.L_x_3416:
        /* <DEDUP_REMOVED lines=13> */
[--C-:B------:R-:W-:Y:S01]  /*6a70*/  SHF.R.U32.HI R70, RZ, 0x18, R71.reuse ;  /* 0x00000018ff467819 */ /* 0x100fe20000011647 */
[----:B------:R-:W-:Y:S01]  /*6a80*/  IMAD.SHL.U32 R69, R69, 0x100, RZ ;  /* 0x0000010045457824 */ /* 0x000fe200078e00ff */
[----:B------:R-:W-:Y:S02]  /*6a90*/  SHF.R.U32.HI R72, RZ, 0x10, R71 ;  /* 0x00000010ff487819 */ /* 0x000fe40000011647 */
[----:B------:R-:W-:Y:S01]  /*6aa0*/  PRMT R70, R70, 0x654, R51 ;  /* 0x0000065446467816 */ /* 0x000fe20000000033 */
[----:B------:R-:W-:Y:S01]  /*6ab0*/  IMAD.SHL.U32 R51, R74, 0x100, RZ ;  /* 0x000001004a337824 */ /* 0x000fe200078e00ff */
[----:B------:R-:W-:Y:S02]  /*6ac0*/  PRMT R68, R73, 0x654, R50 ;  /* 0x0000065449447816 */ /* 0x000fe40000000032 */
[----:B------:R-:W-:Y:S01]  /*6ad0*/  LOP3.LUT R71, R70, 0xff00, R69, 0xf8, !PT ;  /* 0x0000ff0046477812 */ /* 0x000fe200078ef845 */
[----:B------:R-:W-:Y:S01]  /*6ae0*/  IMAD.U32 R70, R72, 0x10000, RZ ;  /* 0x0001000048467824 */ /* 0x000fe200078e00ff */
[----:B------:R-:W-:Y:S01]  /*6af0*/  LOP3.LUT R68, R68, 0xff00, R51, 0xf8, !PT ;  /* 0x0000ff0044447812 */ /* 0x000fe200078ef833 */
[----:B------:R-:W-:Y:S01]  /*6b00*/  IMAD.U32 R51, R75, 0x10000, RZ ;  /* 0x000100004b337824 */ /* 0x000fe200078e00ff */
[----:B--2---:R-:W-:-:S02]  /*6b10*/  MOV R50, R44 ;  /* 0x0000002c00327202 */ /* 0x004fc40000000f00 */
        /* <DEDUP_REMOVED lines=90> */
.L_x_3423:
[----:B------:R-:W-:Y:S05]  /*70c0*/  BSYNC B2 ;  /* 0x0000000000027941 */ /* 0x000fea0003800000 */
.L_x_3422:
[----:B--2---:R0:W-:Y:S02]  /*70d0*/  STG.E.128 desc[UR54][R48.64+0x20], R44 ;  /* 0x0000202c30007986 */ /* 0x0041e4000c101d36 */
.L_x_3421:
[----:B------:R-:W-:Y:S05]  /*70e0*/  BSYNC B1 ;  /* 0x0000000000017941 */ /* 0x000fea0003800000 */
.L_x_3420:
        /* <DEDUP_REMOVED lines=64> */
[-C--:B------:R-:W-:Y:S01]  /*74f0*/  F2FP.F16.E4M3.UNPACK_B R66, R68.reuse.H1 ;  /* 0x00000044ff42723e */ /* 0x080fe200030006ff */
[-C--:B------:R-:W-:Y:S01]  /*7500*/  FMUL.FTZ R70, R50, R141.reuse ;  /* 0x0000008d32467220 */ /* 0x080fe20000410000 */
[C---:B------:R-:W-:Y:S01]  /*7510*/  FMUL.FTZ R141, R51.reuse, R141 ;  /* 0x0000008d338d7220 */ /* 0x040fe20000410000 */
[----:B------:R-:W-:Y:S02]  /*7520*/  F2FP.F16.E4M3.UNPACK_B R68, R68 ;  /* 0x00000044ff44723e */ /* 0x000fe400020006ff */
[-C--:B------:R-:W-:Y:S01]  /*7530*/  FFMA.FTZ R73, R51, R140.reuse, -R70 ;  /* 0x0000008c33497223 */ /* 0x080fe20000010846 */
[----:B------:R-:W-:Y:S01]  /*7540*/  F2FP.SATFINITE.E4M3.F32.PACK_AB_MERGE_C R76, R72, R69, RZ ;  /* 0x00000045484c723e */ /* 0x000fe200048070ff */
[----:B------:R-:W-:Y:S01]  /*7550*/  FFMA.FTZ R140, R50, R140, R141 ;  /* 0x0000008c328c7223 */ /* 0x000fe2000001008d */
[----:B------:R-:W-:Y:S01]  /*7560*/  F2FP.F16.E4M3.UNPACK_B R51, R47.H1 ;  /* 0x0000002fff33723e */ /* 0x000fe200030006ff */
[--C-:B------:R-:W-:Y:S01]  /*7570*/  HADD2.F32 R67, -RZ, R66.reuse.H1_H1 ;  /* 0x30000042ff437230 */ /* 0x100fe20000004100 */
[-C--:B------:R-:W-:Y:S01]  /*7580*/  F2FP.F16.E4M3.UNPACK_B R69, R71.reuse.H1 ;  /* 0x00000047ff45723e */ /* 0x080fe200030006ff */
[----:B------:R-:W-:Y:S01]  /*7590*/  HADD2.F32 R66, -RZ, R66.H0_H0 ;  /* 0x20000042ff427230 */ /* 0x000fe20000004100 */
[-C--:B------:R-:W-:Y:S01]  /*75a0*/  F2FP.F16.E4M3.UNPACK_B R50, R46.reuse.H1 ;  /* 0x0000002eff32723e */ /* 0x080fe200030006ff */
        /* <DEDUP_REMOVED lines=14> */
[----:B------:R-:W-:-:S02]  /*7690*/  HADD2.F32 R71, -RZ, R71.H0_H0 ;  /* 0x20000047ff477230 */ /* 0x000fc40000004100 */
[C---:B------:R-:W-:Y:S01]  /*76a0*/  FMUL.FTZ R70, R50.reuse, R70 ;  /* 0x0000004632467220 */ /* 0x040fe20000410000 */
[----:B------:R-:W-:Y:S02]  /*76b0*/  HADD2.F32 R69, -RZ, R69.H0_H0 ;  /* 0x20000045ff457230 */ /* 0x000fe40000004100 */
[-C--:B------:R-:W-:Y:S01]  /*76c0*/  FFMA.FTZ R75, R50, R64.reuse, -R75 ;  /* 0x00000040324b7223 */ /* 0x080fe2000001084b */
[--C-:B------:R-:W-:Y:S02]  /*76d0*/  HADD2.F32 R50, -RZ, R47.reuse.H0_H0 ;  /* 0x2000002fff327230 */ /* 0x100fe40000004100 */
[----:B------:R-:W-:Y:S01]  /*76e0*/  FFMA.FTZ R70, R51, R64, R70 ;  /* 0x0000004033467223 */ /* 0x000fe20000010046 */
[----:B------:R-:W-:Y:S02]  /*76f0*/  HADD2.F32 R51, -RZ, R47.H1_H1 ;  /* 0x3000002fff337230 */ /* 0x000fe40000004100 */
[----:B------:R-:W-:Y:S01]  /*7700*/  FFMA.FTZ R67, R65, R67, R72 ;  /* 0x0000004341437223 */ /* 0x000fe20000010048 */
[----:B------:R-:W-:-:S02]  /*7710*/  HADD2.F32 R47, -RZ, R46.H0_H0 ;  /* 0x2000002eff2f7230 */ /* 0x000fc40000004100 */
[-C--:B------:R-:W-:Y:S01]  /*7720*/  FMUL.FTZ R72, R50, R69.reuse ;  /* 0x0000004532487220 */ /* 0x080fe20000410000 */
[----:B------:R-:W-:Y:S02]  /*7730*/  HADD2.F32 R46, -RZ, R46.H1_H1 ;  /* 0x3000002eff2e7230 */ /* 0x000fe40000004100 */
[C---:B------:R-:W-:Y:S01]  /*7740*/  FMUL.FTZ R65, R51.reuse, R69 ;  /* 0x0000004533417220 */ /* 0x040fe20000410000 */
[----:B------:R-:W-:Y:S02]  /*7750*/  HADD2.F32 R68, -RZ, R68.H0_H0 ;  /* 0x20000044ff447230 */ /* 0x000fe40000004100 */
[-C--:B------:R-:W-:Y:S01]  /*7760*/  FFMA.FTZ R72, R51, R66.reuse, R72 ;  /* 0x0000004233487223 */ /* 0x080fe20000010048 */
[----:B------:R-:W-:Y:S01]  /*7770*/  F2FP.SATFINITE.E4M3.F32.PACK_AB_MERGE_C R70, R70, R75, RZ ;  /* 0x0000004b4646723e */ /* 0x000fe200048070ff */
[-C--:B------:R-:W-:Y:S01]  /*7780*/  FMUL.FTZ R64, R46, R71.reuse ;  /* 0x000000472e407220 */ /* 0x080fe20000410000 */
[----:B------:R-:W-:Y:S01]  /*7790*/  FMUL.FTZ R71, R47, R71 ;  /* 0x000000472f477220 */ /* 0x000fe20000410000 */
[----:B------:R-:W-:Y:S01]  /*77a0*/  FFMA.FTZ R65, R50, R66, -R65 ;  /* 0x0000004232417223 */ /* 0x000fe20000010841 */
[----:B------:R-:W-:Y:S01]  /*77b0*/  F2FP.SATFINITE.E4M3.F32.PACK_AB_MERGE_C R67, R67, R74, RZ ;  /* 0x0000004a4343723e */ /* 0x000fe200048070ff */
[-C--:B------:R-:W-:Y:S01]  /*77c0*/  FFMA.FTZ R64, R47, R68.reuse, -R64 ;  /* 0x000000442f407223 */ /* 0x080fe20000010840 */
[----:B------:R-:W-:Y:S01]  /*77d0*/  FFMA.FTZ R71, R46, R68, R71 ;  /* 0x000000442e477223 */ /* 0x000fe20000010047 */
[----:B------:R-:W-:-:S02]  /*77e0*/  F2FP.SATFINITE.E4M3.F32.PACK_AB_MERGE_C R44, R140, R73, R76 ;  /* 0x000000498c2c723e */ /* 0x000fc4000480704c */
[----:B------:R-:W-:Y:S02]  /*77f0*/  F2FP.SATFINITE.E4M3.F32.PACK_AB_MERGE_C R47, R72, R65, R67 ;  /* 0x00000041482f723e */ /* 0x000fe40004807043 */
[----:B------:R-:W-:-:S07]  /*7800*/  F2FP.SATFINITE.E4M3.F32.PACK_AB_MERGE_C R46, R71, R64, R70 ;  /* 0x00000040472e723e */ /* 0x000fce0004807046 */
.L_x_3427:
[----:B------:R-:W-:Y:S05]  /*7810*/  BSYNC B2 ;  /* 0x0000000000027941 */ /* 0x000fea0003800000 */
.L_x_3426:
[----:B--2---:R0:W-:Y:S02]  /*7820*/  STG.E.128 desc[UR54][R48.64+0x40], R44 ;  /* 0x0000402c30007986 */ /* 0x0041e4000c101d36 */
.L_x_3425:
[----:B------:R-:W-:Y:S05]  /*7830*/  BSYNC B1 ;  /* 0x0000000000017941 */ /* 0x000fea0003800000 */
.L_x_3424:
        /* <DEDUP_REMOVED lines=71> */
[-C--:B------:R-:W-:Y:S01]  /*7cb0*/  F2FP.F16.E4M3.UNPACK_B R61, R63.reuse.H1 ;  /* 0x0000003fff3d723e */ /* 0x080fe200030006ff */
[----:B------:R-:W-:Y:S01]  /*7cc0*/  HADD2.F32 R51, -RZ, R50.H0_H0 ;  /* 0x20000032ff337230 */ /* 0x000fe20000004100 */
[----:B------:R-:W-:Y:S01]  /*7cd0*/  F2FP.F16.E4M3.UNPACK_B R45, R46.H1 ;  /* 0x0000002eff2d723e */ /* 0x000fe200030006ff */
[----:B------:R-:W-:Y:S01]  /*7ce0*/  HADD2.F32 R67, -RZ, R64.H1_H1 ;  /* 0x30000040ff437230 */ /* 0x000fe20000004100 */
        /* <DEDUP_REMOVED lines=39> */
.L_x_3431:
[----:B------:R-:W-:Y:S05]  /*7f60*/  BSYNC B2 ;  /* 0x0000000000027941 */ /* 0x000fea0003800000 */
.L_x_3430:
[----:B--2---:R0:W-:Y:S02]  /*7f70*/  STG.E.128 desc[UR54][R48.64+0x60], R44 ;  /* 0x0000602c30007986 */ /* 0x0041e4000c101d36 */
.L_x_3429:
[----:B------:R-:W-:Y:S05]  /*7f80*/  BSYNC B1 ;  /* 0x0000000000017941 */ /* 0x000fea0003800000 */
.L_x_3428:
        /* <DEDUP_REMOVED lines=11> */
[--C-:B------:R-:W-:Y:S02]  /*8040*/  SHF.R.U32.HI R57, RZ, 0x8, R59.reuse ;  /* 0x00000008ff397819 */ /* 0x100fe4000001163b */
[----:B------:R-:W-:-:S02]  /*8050*/  SHF.R.U32.HI R56, RZ, 0x18, R59 ;  /* 0x00000018ff387819 */ /* 0x000fc4000001163b */
[----:B------:R-:W-:Y:S01]  /*8060*/  LOP3.LUT R51, R59, 0xff, RZ, 0xc0, !PT ;  /* 0x000000ff3b337812 */ /* 0x000fe200078ec0ff */
[----:B------:R-:W-:Y:S01]  /*8070*/  IMAD.SHL.U32 R57, R57, 0x100, RZ ;  /* 0x0000010039397824 */ /* 0x000fe200078e00ff */
[----:B------:R-:W-:Y:S02]  /*8080*/  SHF.R.U32.HI R60, RZ, 0x10, R59 ;  /* 0x00000010ff3c7819 */ /* 0x000fe4000001163b */
[----:B------:R-:W-:Y:S01]  /*8090*/  PRMT R56, R56, 0x654, R51 ;  /* 0x0000065438387816 */ /* 0x000fe20000000033 */
[----:B------:R-:W-:Y:S01]  /*80a0*/  IMAD.SHL.U32 R51, R61, 0x100, RZ ;  /* 0x000001003d337824 */ /* 0x000fe200078e00ff */
[----:B------:R-:W-:Y:S01]  /*80b0*/  PRMT R50, R63, 0x654, R50 ;  /* 0x000006543f327816 */ /* 0x000fe20000000032 */
[----:B------:R-:W-:Y:S01]  /*80c0*/  IMAD.U32 R60, R60, 0x10000, RZ ;  /* 0x000100003c3c7824 */ /* 0x000fe200078e00ff */
[----:B------:R-:W-:Y:S02]  /*80d0*/  LOP3.LUT R57, R56, 0xff00, R57, 0xf8, !PT ;  /* 0x0000ff0038397812 */ /* 0x000fe400078ef839 */
[----:B------:R-:W-:-:S02]  /*80e0*/  LOP3.LUT R51, R50, 0xff00, R51, 0xf8, !PT ;  /* 0x0000ff0032337812 */ /* 0x000fc400078ef833 */
[----:B------:R-:W-:Y:S02]  /*80f0*/  SHF.L.U32 R56, R58, 0x10, RZ ;  /* 0x000000103a387819 */ /* 0x000fe400000006ff */
[----:B------:R-:W-:Y:S02]  /*8100*/  F2FP.F16.E4M3.UNPACK_B R58, R95.H1 ;  /* 0x0000005fff3a723e */ /* 0x000fe400030006ff */
[-C--:B--2---:R-:W-:Y:S02]  /*8110*/  F2FP.F16.E4M3.UNPACK_B R50, R45.reuse ;  /* 0x0000002dff32723e */ /* 0x084fe400020006ff */
        /* <DEDUP_REMOVED lines=88> */
.L_x_3435:
[----:B------:R-:W-:Y:S05]  /*86a0*/  BSYNC B2 ;  /* 0x0000000000027941 */ /* 0x000fea0003800000 */
.L_x_3434:
[----:B--2---:R0:W-:Y:S02]  /*86b0*/  STG.E.128 desc[UR54][R48.64+0x80], R44 ;  /* 0x0000802c30007986 */ /* 0x0041e4000c101d36 */
.L_x_3433:
[----:B------:R-:W-:Y:S05]  /*86c0*/  BSYNC B1 ;  /* 0x0000000000017941 */ /* 0x000fea0003800000 */
.L_x_3432:
[----:B------:R-:W-:-:S13]  /*86d0*/  ISETP.NE.AND P3, PT, R39, RZ, PT ;  /* 0x000000ff2700720c */ /* 0x000fda0003f65270 */
[----:B------:R-:W-:Y:S05]  /*86e0*/  @!P3 BRA `(.L_x_3415) ;  /* 0x0000007000dcb947 */ /* 0x000fea0003800000 */
[----:B0-234-:R0:W2:Y:S01]  /*86f0*/  LDS.128 R44, [R41+0x2b200] ;  /* 0x02b20000292c7984 */ /* 0x01d0a20000000c00 */
[----:B------:R-:W-:Y:S01]  /*8700*/  ISETP.GE.AND P3, PT, R226, R133, PT ;  /* 0x00000085e200720c */ /* 0x000fe20003f66270 */
[----:B------:R-:W-:-:S12]  /*8710*/  BSSY B1, `(.L_x_3436) ;  /* 0x000006d000017945 */ /* 0x000fd80003800000 */
[----:B0-----:R-:W-:Y:S05]  /*8720*/  @P3 BRA `(.L_x_3437) ;  /* 0x0000000400ac3947 */ /* 0x001fea0003800000 */
[--C-:B------:R-:W-:Y:S01]  /*8730*/  SHF.R.U32.HI R58, RZ, 0x10, R53.reuse ;  /* 0x00000010ff3a7819 */ /* 0x100fe20000011635 */
[----:B--2---:R-:W-:Y:S01]  /*8740*/  IMAD.MOV.U32 R51, RZ, RZ, R46 ;  /* 0x000000ffff337224 */ /* 0x004fe200078e002e */
[----:B------:R-:W-:Y:S01]  /*8750*/  SHF.R.U32.HI R56, RZ, 0x8, R53 ;  /* 0x00000008ff387819 */ /* 0x000fe20000011635 */
[----:B------:R-:W-:Y:S01]  /*8760*/  IMAD.MOV.U32 R52, RZ, RZ, R47 ;  /* 0x000000ffff347224 */ /* 0x000fe200078e002f */
[----:B------:R-:W-:Y:S02]  /*8770*/  LOP3.LUT R50, R53, 0xff, RZ, 0xc0, !PT ;  /* 0x000000ff35327812 */ /* 0x000fe400078ec0ff */
[----:B------:R-:W-:Y:S01]  /*8780*/  SHF.R.U32.HI R59, RZ, 0x18, R53 ;  /* 0x00000018ff3b7819 */ /* 0x000fe20000011635 */
[----:B------:R-:W-:Y:S01]  /*8790*/  IMAD.SHL.U32 R46, R56, 0x100, RZ ;  /* 0x00000100382e7824 */ /* 0x000fe200078e00ff */
[--C-:B------:R-:W-:Y:S02]  /*87a0*/  SHF.R.U32.HI R53, RZ, 0x8, R55.reuse ;  /* 0x00000008ff357819 */ /* 0x100fe40000011637 */
[----:B------:R-:W-:-:S02]  /*87b0*/  SHF.R.U32.HI R57, RZ, 0x10, R55 ;  /* 0x00000010ff397819 */ /* 0x000fc40000011637 */
[----:B------:R-:W-:Y:S02]  /*87c0*/  LOP3.LUT R54, R55, 0xff0000ff, RZ, 0xc0, !PT ;  /* 0xff0000ff37367812 */ /* 0x000fe400078ec0ff */
[----:B------:R-:W-:Y:S02]  /*87d0*/  SHF.L.U32 R53, R53, 0x8, RZ ;  /* 0x0000000835357819 */ /* 0x000fe400000006ff */
[----:B------:R-:W-:Y:S02]  /*87e0*/  PRMT R47, R59, 0x654, R50 ;  /* 0x000006543b2f7816 */ /* 0x000fe40000000032 */
[----:B------:R-:W-:Y:S01]  /*87f0*/  LOP3.LUT R56, R54, 0xff00, R53, 0xf8, !PT ;  /* 0x0000ff0036387812 */ /* 0x000fe200078ef835 */
[----:B------:R-:W-:Y:S01]  /*8800*/  IMAD.U32 R53, R57, 0x10000, RZ ;  /* 0x0001000039357824 */ /* 0x000fe200078e00ff */
[----:B------:R-:W-:Y:S01]  /*8810*/  LOP3.LUT R50, R47, 0xff00, R46, 0xf8, !PT ;  /* 0x0000ff002f327812 */ /* 0x000fe200078ef82e */
[----:B------:R-:W-:Y:S01]  /*8820*/  IMAD.U32 R47, R58, 0x10000, RZ ;  /* 0x000100003a2f7824 */ /* 0x000fe200078e00ff */
[----:B------:R-:W-:-:S02]  /*8830*/  F2FP.F16.E4M3.UNPACK_B R54, R93.H1 ;  /* 0x0000005dff36723e */ /* 0x000fc400030006ff */
        /* <DEDUP_REMOVED lines=90> */
.L_x_3437:
[----:B------:R-:W-:Y:S05]  /*8de0*/  BSYNC B1 ;  /* 0x0000000000017941 */ /* 0x000fea0003800000 */
.L_x_3436:
[----:B--2---:R0:W-:Y:S01]  /*8df0*/  STG.E.128 desc[UR54][R48.64+0xa0], R44 ;  /* 0x0000a02c30007986 */ /* 0x0041e2000c101d36 */
[----:B------:R-:W-:Y:S05]  /*8e00*/  BRA `(.L_x_3415) ;  /* 0x0000006c00147947 */ /* 0x000fea0003800000 */
.L_x_3383:
        /* <DEDUP_REMOVED lines=31> */
[----:B------:R-:W-:Y:S02]  /*9000*/  CS2R R90, SRZ ;  /* 0x00000000005a7805 */ /* 0x000fe4000001ff00 */
[----:B------:R-:W-:Y:S02]  /*9010*/  CS2R R88, SRZ ;  /* 0x0000000000587805 */ /* 0x000fe4000001ff00 */
[----:B------:R-:W-:Y:S01]  /*9020*/  IADD3.X R97, R20, UR5, R100, P2, P3 ;  /* 0x0000000514617c10 */ /* 0x000fe200097e6464 */
[----:B------:R-:W-:-:S02]  /*9030*/  ULDC.64 UR4, c[0x0][0x400] ;  /* 0x0001000000047ab9 */ /* 0x000fc40000000a00 */
[----:B------:R-:W-:-:S04]  /*9040*/  IADD3 R98, P2, P3, R104, UR4, R92 ;  /* 0x0000000468627c10 */ /* 0x000fc8000fb5e05c */
[----:B------:R-:W-:Y:S02]  /*9050*/  IADD3.X R99, R25, UR5, R43, P2, P3 ;  /* 0x0000000519637c10 */ /* 0x000fe400097e642b */
[----:B------:R-:W-:Y:S02]  /*9060*/  ISETP.GE.AND P2, PT, R18, R133, PT ;  /* 0x000000851200720c */ /* 0x000fe40003f46270 */
[----:B------:R-:W-:Y:S02]  /*9070*/  CS2R R50, SRZ ;  /* 0x0000000000327805 */ /* 0x000fe4000001ff00 */
[----:B------:R-:W-:Y:S02]  /*9080*/  CS2R R48, SRZ ;  /* 0x0000000000307805 */ /* 0x000fe4000001ff00 */
[----:B------:R-:W-:Y:S02]  /*9090*/  CS2R R62, SRZ ;  /* 0x00000000003e7805 */ /* 0x000fe4000001ff00 */
[----:B------:R-:W-:-:S05]  /*90a0*/  CS2R R60, SRZ ;  /* 0x00000000003c7805 */ /* 0x000fca000001ff00 */
[----:B------:R0:W5:Y:S04]  /*90b0*/  @!P2 LDG.E.128 R52, desc[UR54][R96.64] ;  /* 0x000000366034a981 */ /* 0x000168000c1e1d00 */
[----:B------:R0:W5:Y:S01]  /*90c0*/  @!P2 LDG.E.128 R88, desc[UR54][R98.64] ;  /* 0x000000366258a981 */ /* 0x000162000c1e1d00 */
[----:B------:R-:W-:Y:S02]  /*90d0*/  ISETP.GE.AND P2, PT, R0, R133, PT ;  /* 0x000000850000720c */ /* 0x000fe40003f46270 */
[----:B------:R-:W-:Y:S02]  /*90e0*/  CS2R R46, SRZ ;  /* 0x00000000002e7805 */ /* 0x000fe4000001ff00 */
[----:B------:R-:W-:Y:S02]  /*90f0*/  CS2R R44, SRZ ;  /* 0x00000000002c7805 */ /* 0x000fe4000001ff00 */
[----:B------:R-:W-:-:S02]  /*9100*/  CS2R R58, SRZ ;  /* 0x00000000003a7805 */ /* 0x000fc4000001ff00 */
[----:B------:R-:W-:-:S05]  /*9110*/  CS2R R56, SRZ ;  /* 0x0000000000387805 */ /* 0x000fca000001ff00 */
[----:B------:R0:W5:Y:S04]  /*9120*/  @!P2 LDG.E.128 R48, desc[UR54][R96.64+0x20] ;  /* 0x000020366030a981 */ /* 0x000168000c1e1d00 */
[----:B------:R0:W5:Y:S01]  /*9130*/  @!P2 LDG.E.128 R60, desc[UR54][R98.64+0x20] ;  /* 0x00002036623ca981 */ /* 0x000162000c1e1d00 */
[----:B------:R-:W-:-:S13]  /*9140*/  ISETP.GE.AND P2, PT, R6, R133, PT ;  /* 0x000000850600720c */ /* 0x000fda0003f46270 */
[----:B------:R0:W5:Y:S04]  /*9150*/  @!P2 LDG.E.128 R44, desc[UR54][R96.64+0x40] ;  /* 0x00004036602ca981 */ /* 0x000168000c1e1d00 */
[----:B------:R0:W5:Y:S02]  /*9160*/  @!P2 LDG.E.128 R56, desc[UR54][R98.64+0x40] ;  /* 0x000040366238a981 */ /* 0x000164000c1e1d00 */
.L_x_3439:
[----:B------:R-:W-:Y:S05]  /*9170*/  BSYNC B1 ;  /* 0x0000000000017941 */ /* 0x000fea0003800000 */
.L_x_3438:
[----:B0-----:R-:W-:Y:S01]  /*9180*/  VIADD R96, R220, 0x80 ;  /* 0x00000080dc607836 */ /* 0x001fe20000000000 */
[----:B------:R-:W-:Y:S01]  /*9190*/  BSSY B1, `(.L_x_3440) ;  /* 0x0000024000017945 */ /* 0x000fe20003800000 */
[----:B-----5:R-:W-:Y:S01]  /*91a0*/  MOV R166, R46 ;  /* 0x0000002e00a67202 */ /* 0x020fe20000000f00 */
[----:B------:R-:W-:Y:S02]  /*91b0*/  IMAD.MOV.U32 R167, RZ, RZ, R44 ;  /* 0x000000ffffa77224 */ /* 0x000fe400078e002c */
[----:B------:R-:W-:-:S13]  /*91c0*/  ISETP.GE.AND P3, PT, R96, R42, PT ;  /* 0x0000002a6000720c */ /* 0x000fda0003f66270 */
[----:B------:R-:W-:Y:S05]  /*91d0*/  @P3 BRA `(.L_x_3441) ;  /* 0x00000000007c3947 */ /* 0x000fea0003800000 */
[----:B------:R-:W-:Y:S01]  /*91e0*/  IADD3 R93, P2, P5, R110, R94, R11 ;  /* 0x0000005e6e5d7210 */ /* 0x000fe20007d5e00b */
[----:B------:R-:W-:Y:S01]  /*91f0*/  ULDC.64 UR4, c[0x0][0x3e8] ;  /* 0x0000fa0000047ab9 */ /* 0x000fe20000000a00 */
[----:B------:R-:W-:Y:S02]  /*9200*/  CS2R R74, SRZ ;  /* 0x00000000004a7805 */ /* 0x000fe4000001ff00 */
[----:B------:R-:W-:Y:S02]  /*9210*/  CS2R R72, SRZ ;  /* 0x0000000000487805 */ /* 0x000fe4000001ff00 */
[----:B------:R-:W-:Y:S02]  /*9220*/  IADD3.X R100, R20, R100, R10, P2, P5 ;  /* 0x0000006414647210 */ /* 0x000fe400017ea40a */
[----:B------:R-:W-:Y:S02]  /*9230*/  CS2R R86, SRZ ;  /* 0x0000000000567805 */ /* 0x000fe4000001ff00 */
[----:B------:R-:W-:-:S02]  /*9240*/  IADD3 R94, P2, P5, R104, R92, R13 ;  /* 0x0000005c685e7210 */ /* 0x000fc40007d5e00d */
[----:B------:R-:W-:Y:S02]  /*9250*/  CS2R R84, SRZ ;  /* 0x0000000000547805 */ /* 0x000fe4000001ff00 */
        /* <DEDUP_REMOVED lines=23> */
.L_x_3441:
[----:B------:R-:W-:Y:S05]  /*93d0*/  BSYNC B1 ;  /* 0x0000000000017941 */ /* 0x000fea0003800000 */
.L_x_3440:
        /* <DEDUP_REMOVED lines=26> */
.L_x_3442:
[----:B------:R-:W-:Y:S01]  /*9580*/  IMAD R43, R17, 0x8, R16 ;  /* 0x00000008112b7824 */ /* 0x000fe200078e0210 */
[----:B------:R-:W-:Y:S01]  /*9590*/  SHF.L.U32 R100, R221, 0x1f, RZ ;  /* 0x0000001fdd647819 */ /* 0x000fe200000006ff */
[----:B------:R-:W1:Y:S01]  /*95a0*/  LDC R152, c[0x0][0x2f4] ;  /* 0x0000bd00ff987b82 */ /* 0x000e620000000800 */
[----:B------:R-:W-:Y:S02]  /*95b0*/  BSSY B1, `(.L_x_3443) ;  /* 0x0000004000017945 */ /* 0x000fe40003800000 */
[----:B------:R-:W2:Y:S05]  /*95c0*/  SYNCS.PHASECHK.TRANS64.TRYWAIT P5, [R43+URZ+0x33490], R100 ;  /* 0x033490642b0075a7 */ /* 0x000eaa00080a017f */
[----:B------:R-:W3:Y:S01]  /*95d0*/  LDC.64 R136, c[0x0][0x300] ;  /* 0x0000c000ff887b82 */ /* 0x000ee20000000a00 */
[----:B--2---:R-:W-:Y:S05]  /*95e0*/  @!P5 BRA `(.L_x_3444) ;  /* 0x000002200048d947 */ /* 0x004fea0003800000 */
.L_x_3705:
[----:B------:R-:W-:Y:S05]  /*95f0*/  BSYNC B1 ;  /* 0x0000000000017941 */ /* 0x000fea0003800000 */
.L_x_3443:
[----:B------:R-:W-:Y:S01]  /*9600*/  BSSY B1, `(.L_x_3445) ;  /* 0x0000304000017945 */ /* 0x000fe20003800000 */
[----:B-1----:R-:W-:Y:S01]  /*9610*/  IADD3 R158, -R121, R152, RZ ;  /* 0x00000098799e7210 */ /* 0x002fe20007ffe1ff */
[----:B------:R-:W-:Y:S02]  /*9620*/  IMAD.MOV.U32 R139, RZ, RZ, R140 ;  /* 0x000000ffff8b7224 */ /* 0x000fe400078e008c */
[----:B------:R-:W-:Y:S05]  /*9630*/  @P4 BRA `(.L_x_3446) ;  /* 0x0000003000004947 */ /* 0x000fea0003800000 */
[----:B------:R-:W-:Y:S01]  /*9640*/  ISETP.NE.AND P4, PT, R34, RZ, PT ;  /* 0x000000ff2200720c */ /* 0x000fe20003f85270 */
[-C--:B---3--:R-:W-:Y:S01]  /*9650*/  IMAD.WIDE.U32 R140, R220, R136.reuse, R138 ;  /* 0x00000088dc8c7225 */ /* 0x088fe200078e008a */
[----:B0-----:R-:W-:Y:S01]  /*9660*/  SHF.R.S32.HI R92, RZ, 0x1f, R220 ;  /* 0x0000001fff5c7819 */ /* 0x001fe200000114dc */
[----:B------:R-:W-:Y:S04]  /*9670*/  BSSY B2, `(.L_x_3447) ;  /* 0x0000100000027945 */ /* 0x000fe80003800000 */
[----:B------:R-:W-:-:S04]  /*9680*/  IMAD R92, R92, R136, RZ ;  /* 0x000000885c5c7224 */ /* 0x000fc800078e02ff */
[----:B------:R-:W-:-:S04]  /*9690*/  IMAD R93, R220, R137, R92 ;  /* 0x00000089dc5d7224 */ /* 0x000fc800078e025c */
[----:B------:R-:W-:Y:S01]  /*96a0*/  IMAD.IADD R170, R93, 0x1, R141 ;  /* 0x000000015daa7824 */ /* 0x000fe200078e028d */
[----:B------:R-:W-:Y:S06]  /*96b0*/  @!P4 BRA `(.L_x_3448) ;  /* 0x0000000c00ecc947 */ /* 0x000fec0003800000 */
[----:B------:R-:W-:Y:S01]  /*96c0*/  SEL R92, R121, R158, !P0 ;  /* 0x0000009e795c7207 */ /* 0x000fe20004000000 */
[----:B------:R-:W-:Y:S01]  /*96d0*/  BSSY B3, `(.L_x_3449) ;  /* 0x00000ed000037945 */ /* 0x000fe20003800000 */
[----:B------:R-:W-:Y:S02]  /*96e0*/  ISETP.GE.AND P4, PT, R18, R133, PT ;  /* 0x000000851200720c */ /* 0x000fe40003f86270 */
[----:B------:R-:W-:-:S04]  /*96f0*/  SHF.R.S32.HI R93, RZ, 0x1f, R92 ;  /* 0x0000001fff5d7819 */ /* 0x000fc8000001145c */
[----:B------:R-:W-:-:S04]  /*9700*/  LEA.HI R93, R93, R92, RZ, 0x5 ;  /* 0x0000005c5d5d7211 */ /* 0x000fc800078f28ff */
[----:B------:R-:W-:-:S04]  /*9710*/  LEA.HI.SX32 R93, R93, R120, 0x1b ;  /* 0x000000785d5d7211 */ /* 0x000fc800078fdaff */
[----:B------:R-:W-:Y:S01]  /*9720*/  SHF.R.S32.HI R92, RZ, 0x1f, R93 ;  /* 0x0000001fff5c7819 */ /* 0x000fe2000001145d */
[----:B------:R-:W-:-:S03]  /*9730*/  IMAD.SHL.U32 R179, R93, 0x10, RZ ;  /* 0x000000105db37824 */ /* 0x000fc600078e00ff */
[----:B------:R-:W-:Y:S02]  /*9740*/  LEA.HI R92, R92, R93, RZ, 0x2 ;  /* 0x0000005d5c5c7211 */ /* 0x000fe400078f10ff */
[----:B------:R-:W-:Y:S02]  /*9750*/  LOP3.LUT R93, R227, 0x30, R179, 0xf8, !PT ;  /* 0x00000030e35d7812 */ /* 0x000fe400078ef8b3 */
[----:B------:R-:W-:Y:S02]  /*9760*/  SHF.R.S32.HI R92, RZ, 0x2, R92 ;  /* 0x00000002ff5c7819 */ /* 0x000fe4000001145c */
[----:B------:R-:W-:-:S03]  /*9770*/  LOP3.LUT R93, R93, R228, RZ, 0x3c, !PT ;  /* 0x000000e45d5d7212 */ /* 0x000fc600078e3cff */
[----:B------:R-:W-:-:S04]  /*9780*/  IMAD R92, R92, 0x2800, R229 ;  /* 0x000028005c5c7824 */ /* 0x000fc800078e02e5 */
[----:B------:R-:W-:Y:S02]  /*9790*/  IMAD.IADD R92, R92, 0x1, R93 ;  /* 0x000000015c5c7824 */ /* 0x000fe400078e025d */
[C---:B------:R-:W-:Y:S02]  /*97a0*/  IMAD R93, R17.reuse, 0x7800, R144 ;  /* 0x00007800115d7824 */ /* 0x040fe400078e0290 */
[----:B------:R-:W-:-:S03]  /*97b0*/  IMAD R95, R17, 0x7800, R92 ;  /* 0x00007800115f7824 */ /* 0x000fc600078e025c */
[C---:B------:R-:W-:Y:S01]  /*97c0*/  IADD3 R93, R16.reuse, R93, RZ ;  /* 0x0000005d105d7210 */ /* 0x040fe20007ffe0ff */
[----:B------:R-:W-:-:S05]  /*97d0*/  IMAD.IADD R96, R16, 0x1, R95 ;  /* 0x0000000110607824 */ /* 0x000fca00078e025f */
[----:B------:R-:W0:Y:S04]  /*97e0*/  LDS.128 R92, [R93+0x24200] ;  /* 0x024200005d5c7984 */ /* 0x000e280000000c00 */
[----:B------:R-:W1:Y:S01]  /*97f0*/  LDS.128 R96, [R96+0x24200] ;  /* 0x0242000060607984 */ /* 0x000e620000000c00 */
[----:B------:R-:W-:Y:S05]  /*9800*/  @P4 BRA `(.L_x_3450) ;  /* 0x0000000c00644947 */ /* 0x000fea0003800000 */
[--C-:B------:R-:W-:Y:S02]  /*9810*/  SHF.R.U32.HI R88, RZ, 0x8, R53.reuse ;  /* 0x00000008ff587819 */ /* 0x100fe40000011635 */
[----:B------:R-:W-:Y:S02]  /*9820*/  LOP3.LUT R54, R53, 0xff, RZ, 0xc0, !PT ;  /* 0x000000ff35367812 */ /* 0x000fe400078ec0ff */
[----:B------:R-:W-:Y:S01]  /*9830*/  SHF.R.U32.HI R183, RZ, 0x18, R53 ;  /* 0x00000018ffb77819 */ /* 0x000fe20000011635 */
[----:B------:R-:W-:Y:S01]  /*9840*/  IMAD.SHL.U32 R88, R88, 0x100, RZ ;  /* 0x0000010058587824 */ /* 0x000fe200078e00ff */
[--C-:B------:R-:W-:Y:S02]  /*9850*/  SHF.R.U32.HI R182, RZ, 0x8, R89.reuse ;  /* 0x00000008ffb67819 */ /* 0x100fe40000011659 */
[--C-:B------:R-:W-:Y:S02]  /*9860*/  SHF.R.U32.HI R181, RZ, 0x10, R89.reuse ;  /* 0x00000010ffb57819 */ /* 0x100fe40000011659 */
[----:B------:R-:W-:Y:S01]  /*9870*/  LOP3.LUT R185, R89, 0xff, RZ, 0xc0, !PT ;  /* 0x000000ff59b97812 */ /* 0x000fe200078ec0ff */
[----:B------:R-:W-:Y:S01]  /*9880*/  IMAD.SHL.U32 R182, R182, 0x100, RZ ;  /* 0x00000100b6b67824 */ /* 0x000fe200078e00ff */
[----:B------:R-:W-:-:S02]  /*9890*/  SHF.R.U32.HI R89, RZ, 0x18, R89 ;  /* 0x00000018ff597819 */ /* 0x000fc40000011659 */
[----:B------:R-:W-:Y:S02]  /*98a0*/  PRMT R183, R183, 0x654, R54 ;  /* 0x00000654b7b77816 */ /* 0x000fe40000000036 */
[----:B------:R-:W-:Y:S02]  /*98b0*/  SHF.R.U32.HI R52, RZ, 0x10, R53 ;  /* 0x00000010ff347819 */ /* 0x000fe40000011635 */
[----:B------:R-:W-:Y:S02]  /*98c0*/  PRMT R89, R89, 0x654, R185 ;  /* 0x0000065459597816 */ /* 0x000fe400000000b9 */
[----:B------:R-:W-:Y:S02]  /*98d0*/  LOP3.LUT R88, R183, 0xff00, R88, 0xf8, !PT ;  /* 0x0000ff00b7587812 */ /* 0x000fe400078ef858 */
[----:B------:R-:W-:Y:S01]  /*98e0*/  SHF.L.U32 R183, R52, 0x10, RZ ;  /* 0x0000001034b77819 */ /* 0x000fe200000006ff */
[----:B------:R-:W-:Y:S01]  /*98f0*/  IMAD.U32 R52, R181, 0x10000, RZ ;  /* 0x00010000b5347824 */ /* 0x000fe200078e00ff */
[----:B------:R-:W-:-:S02]  /*9900*/  SHF.R.U32.HI R53, RZ, 0x10, R55 ;  /* 0x00000010ff357819 */ /* 0x000fc40000011637 */
[--C-:B------:R-:W-:Y:S02]  /*9910*/  SHF.R.U32.HI R180, RZ, 0x8, R55.reuse ;  /* 0x00000008ffb47819 */ /* 0x100fe40000011637 */
[----:B------:R-:W-:Y:S01]  /*9920*/  LOP3.LUT R90, R55, 0xff, RZ, 0xc0, !PT ;  /* 0x000000ff375a7812 */ /* 0x000fe200078ec0ff */
[----:B------:R-:W-:Y:S01]  /*9930*/  IMAD.U32 R53, R53, 0x10000, RZ ;  /* 0x0001000035357824 */ /* 0x000fe200078e00ff */
[----:B------:R-:W-:Y:S02]  /*9940*/  SHF.R.U32.HI R184, RZ, 0x18, R55 ;  /* 0x00000018ffb87819 */ /* 0x000fe40000011637 */
[--C-:B------:R-:W-:Y:S02]  /*9950*/  SHF.R.U32.HI R54, RZ, 0x10, R91.reuse ;  /* 0x00000010ff367819 */ /* 0x100fe4000001165b */
[--C-:B------:R-:W-:Y:S02]  /*9960*/  SHF.R.U32.HI R55, RZ, 0x8, R91.reuse ;  /* 0x00000008ff377819 */ /* 0x100fe4000001165b */
[----:B------:R-:W-:Y:S01]  /*9970*/  LOP3.LUT R186, R91, 0xff, RZ, 0xc0, !PT ;  /* 0x000000ff5bba7812 */ /* 0x000fe200078ec0ff */
[----:B------:R-:W-:Y:S01]  /*9980*/  IMAD.U32 R54, R54, 0x10000, RZ ;  /* 0x0001000036367824 */ /* 0x000fe200078e00ff */
[----:B------:R-:W-:Y:S01]  /*9990*/  LOP3.LUT R89, R89, 0xff00, R182, 0xf8, !PT ;  /* 0x0000ff0059597812 */ /* 0x000fe200078ef8b6 */
[----:B------:R-:W-:Y:S01]  /*99a0*/  IMAD.SHL.U32 R55, R55, 0x100, RZ ;  /* 0x0000010037377824 */ /* 0x000fe200078e00ff */
[----:B------:R-:W-:-:S02]  /*99b0*/  SHF.R.U32.HI R91, RZ, 0x18, R91 ;  /* 0x00000018ff5b7819 */ /* 0x000fc4000001165b */
[----:B------:R-:W-:Y:S02]  /*99c0*/  PRMT R184, R184, 0x654, R90 ;  /* 0x00000654b8b87816 */ /* 0x000fe4000000005a */
[----:B------:R-:W-:Y:S02]  /*99d0*/  LOP3.LUT R52, R89, 0xff0000, R52, 0xf8, !PT ;  /* 0x00ff000059347812 */ /* 0x000fe400078ef834 */
[----:B------:R-:W-:Y:S01]  /*99e0*/  PRMT R90, R91, 0x654, R186 ;  /* 0x000006545b5a7816 */ /* 0x000fe200000000ba */
[----:B------:R-:W-:Y:S01]  /*99f0*/  IMAD.SHL.U32 R91, R180, 0x100, RZ ;  /* 0x00000100b45b7824 */ /* 0x000fe200078e00ff */
[----:B------:R-:W-:Y:S02]  /*9a00*/  LOP3.LUT R180, R88, 0xff0000, R183, 0xf8, !PT ;  /* 0x00ff000058b47812 */ /* 0x000fe400078ef8b7 */
[----:B-1----:R-:W-:Y:S02]  /*9a10*/  F2FP.F16.E4M3.UNPACK_B R181, R97 ;  /* 0x00000061ffb5723e */ /* 0x002fe400020006ff */
[----:B------:R-:W-:-:S02]  /*9a20*/  F2FP.F16.E4M3.UNPACK_B R183, R52 ;  /* 0x00000034ffb7723e */ /* 0x000fc400020006ff */
[----:B0-----:R-:W-:Y:S01]  /*9a30*/  F2FP.F16.E4M3.UNPACK_B R88, R93 ;  /* 0x0000005dff58723e */ /* 0x001fe200020006ff */
[----:B------:R-:W-:Y:S01]  /*9a40*/  HADD2.F32 R89, -RZ, R181.H0_H0 ;  /* 0x200000b5ff597230 */ /* 0x000fe20000004100 */
[----:B------:R-:W-:Y:S01]  /*9a50*/  LOP3.LUT R91, R184, 0xff00, R91, 0xf8, !PT ;  /* 0x0000ff00b85b7812 */ /* 0x000fe200078ef85b */
[--C-:B------:R-:W-:Y:S01]  /*9a60*/  HADD2.F32 R186, -RZ, R183.reuse.H0_H0 ;  /* 0x200000b7ffba7230 */ /* 0x100fe20000004100 */
[----:B------:R-:W-:Y:S01]  /*9a70*/  F2FP.F16.E4M3.UNPACK_B R184, R180 ;  /* 0x000000b4ffb8723e */ /* 0x000fe200020006ff */
[----:B------:R-:W-:Y:S01]  /*9a80*/  HADD2.F32 R182, -RZ, R88.H0_H0 ;  /* 0x20000058ffb67230 */ /* 0x000fe20000004100 */
[----:B------:R-:W-:Y:S01]  /*9a90*/  F2FP.F16.E4M3.UNPACK_B R97, R97.H1 ;  /* 0x00000061ff61723e */ /* 0x000fe200030006ff */
[----:B------:R-:W-:Y:S02]  /*9aa0*/  HADD2.F32 R183, -RZ, R183.H1_H1 ;  /* 0x300000b7ffb77230 */ /* 0x000fe40000004100 */
[----:B------:R-:W-:Y:S01]  /*9ab0*/  FMUL.FTZ R187, R89, R186 ;  /* 0x000000ba59bb7220 */ /* 0x000fe20000410000 */
[----:B------:R-:W-:-:S02]  /*9ac0*/  HADD2.F32 R185, -RZ, R184.H0_H0 ;  /* 0x200000b8ffb97230 */ /* 0x000fc40000004100 */
[C---:B------:R-:W-:Y:S01]  /*9ad0*/  FMUL.FTZ R186, R182.reuse, R186 ;  /* 0x000000bab6ba7220 */ /* 0x040fe20000410000 */
[----:B------:R-:W-:Y:S01]  /*9ae0*/  HADD2.F32 R88, -RZ, R88.H1_H1 ;  /* 0x30000058ff587230 */ /* 0x000fe20000004100 */
[----:B------:R-:W-:Y:S01]  /*9af0*/  F2FP.F16.E4M3.UNPACK_B R180, R180.H1 ;  /* 0x000000b4ffb4723e */ /* 0x000fe200030006ff */
[----:B------:R-:W-:Y:S02]  /*9b00*/  HADD2.F32 R184, -RZ, R184.H1_H1 ;  /* 0x300000b8ffb87230 */ /* 0x000fe40000004100 */
[-C--:B------:R-:W-:Y:S01]  /*9b10*/  FFMA.FTZ R182, R182, R185.reuse, -R187 ;  /* 0x000000b9b6b67223 */ /* 0x080fe200000108bb */
[----:B------:R-:W-:Y:S01]  /*9b20*/  FFMA.FTZ R89, R89, R185, R186 ;  /* 0x000000b959597223 */ /* 0x000fe200000100ba */
[----:B------:R-:W-:Y:S01]  /*9b30*/  HADD2.F32 R185, -RZ, R181.H1_H1 ;  /* 0x300000b5ffb97230 */ /* 0x000fe20000004100 */
[----:B------:R-:W-:-:S04]  /*9b40*/  LOP3.LUT R90, R90, 0xff00, R55, 0xf8, !PT ;  /* 0x0000ff005a5a7812 */ /* 0x000fc800078ef837 */
[-C--:B------:R-:W-:Y:S01]  /*9b50*/  FMUL.FTZ R181, R185, R183.reuse ;  /* 0x000000b7b9b57220 */ /* 0x080fe20000410000 */
[----:B------:R-:W-:-:S03]  /*9b60*/  FMUL.FTZ R183, R88, R183 ;  /* 0x000000b758b77220 */ /* 0x000fc60000410000 */
[-C--:B------:R-:W-:Y:S01]  /*9b70*/  FFMA.FTZ R181, R88, R184.reuse, -R181 ;  /* 0x000000b858b57223 */ /* 0x080fe200000108b5 */
[----:B------:R-:W-:Y:S01]  /*9b80*/  FFMA.FTZ R88, R185, R184, R183 ;  /* 0x000000b8b9587223 */ /* 0x000fe200000100b7 */
[----:B------:R-:W-:Y:S01]  /*9b90*/  F2FP.F16.E4M3.UNPACK_B R183, R52.H1 ;  /* 0x00000034ffb7723e */ /* 0x000fe200030006ff */
[----:B------:R-:W-:Y:S01]  /*9ba0*/  HADD2.F32 R52, -RZ, R97.H0_H0 ;  /* 0x20000061ff347230 */ /* 0x000fe20000004100 */
[----:B------:R-:W-:Y:S01]  /*9bb0*/  F2FP.F16.E4M3.UNPACK_B R184, R93.H1 ;  /* 0x0000005dffb8723e */ /* 0x000fe200030006ff */
[----:B------:R-:W-:Y:S02]  /*9bc0*/  HADD2.F32 R185, -RZ, R180.H0_H0 ;  /* 0x200000b4ffb97230 */ /* 0x000fe40000004100 */
[----:B------:R-:W-:Y:S02]  /*9bd0*/  HADD2.F32 R186, -RZ, R183.H0_H0 ;  /* 0x200000b7ffba7230 */ /* 0x000fe40000004100 */
[----:B------:R-:W-:Y:S02]  /*9be0*/  HADD2.F32 R93, -RZ, R184.H0_H0 ;  /* 0x200000b8ff5d7230 */ /* 0x000fe40000004100 */
[----:B------:R-:W-:-:S02]  /*9bf0*/  HADD2.F32 R97, -RZ, R97.H1_H1 ;  /* 0x30000061ff617230 */ /* 0x000fc40000004100 */
[CC--:B------:R-:W-:Y:S01]  /*9c00*/  FMUL.FTZ R187, R52.reuse, R186.reuse ;  /* 0x000000ba34bb7220 */ /* 0x0c0fe20000410000 */
[----:B------:R-:W-:Y:S02]  /*9c10*/  HADD2.F32 R183, -RZ, R183.H1_H1 ;  /* 0x300000b7ffb77230 */ /* 0x000fe40000004100 */
[C---:B------:R-:W-:Y:S01]  /*9c20*/  FMUL.FTZ R186, R93.reuse, R186 ;  /* 0x000000ba5dba7220 */ /* 0x040fe20000410000 */
[----:B------:R-:W-:Y:S02]  /*9c30*/  HADD2.F32 R184, -RZ, R184.H1_H1 ;  /* 0x300000b8ffb87230 */ /* 0x000fe40000004100 */
[-C--:B------:R-:W-:Y:S01]  /*9c40*/  FFMA.FTZ R93, R93, R185.reuse, -R187 ;  /* 0x000000b95d5d7223 */ /* 0x080fe200000108bb */
[----:B------:R-:W-:Y:S02]  /*9c50*/  HADD2.F32 R180, -RZ, R180.H1_H1 ;  /* 0x300000b4ffb47230 */ /* 0x000fe40000004100 */
[----:B------:R-:W-:Y:S01]  /*9c60*/  FFMA.FTZ R52, R52, R185, R186 ;  /* 0x000000b934347223 */ /* 0x000fe200000100ba */
[-C--:B------:R-:W-:Y:S01]  /*9c70*/  FMUL.FTZ R185, R97, R183.reuse ;  /* 0x000000b761b97220 */ /* 0x080fe20000410000 */
[----:B------:R-:W-:-:S03]  /*9c80*/  FMUL.FTZ R186, R184, R183 ;  /* 0x000000b7b8ba7220 */ /* 0x000fc60000410000 */
[-C--:B------:R-:W-:Y:S01]  /*9c90*/  FFMA.FTZ R183, R184, R180.reuse, -R185 ;  /* 0x000000b4b8b77223 */ /* 0x080fe200000108b9 */
[----:B------:R-:W-:Y:S01]  /*9ca0*/  FFMA.FTZ R180, R97, R180, R186 ;  /* 0x000000b461b47223 */ /* 0x000fe200000100ba */
[----:B------:R-:W-:Y:S02]  /*9cb0*/  LOP3.LUT R97, R91, 0xff0000, R53, 0xf8, !PT ;  /* 0x00ff00005b617812 */ /* 0x000fe400078ef835 */
[----:B------:R-:W-:Y:S02]  /*9cc0*/  LOP3.LUT R53, R90, 0xff0000, R54, 0xf8, !PT ;  /* 0x00ff00005a357812 */ /* 0x000fe400078ef836 */
[----:B------:R-:W-:Y:S02]  /*9cd0*/  MOV R54, R99 ;  /* 0x0000006300367202 */ /* 0x000fe40000000f00 */
[----:B------:R-:W-:Y:S02]  /*9ce0*/  F2FP.F16.E4M3.UNPACK_B R99, R53 ;  /* 0x00000035ff63723e */ /* 0x000fe400020006ff */
[----:B------:R-:W-:-:S02]  /*9cf0*/  F2FP.F16.E4M3.UNPACK_B R55, R54 ;  /* 0x00000036ff37723e */ /* 0x000fc400020006ff */
[----:B------:R-:W-:Y:S01]  /*9d00*/  F2FP.F16.E4M3.UNPACK_B R90, R95 ;  /* 0x0000005fff5a723e */ /* 0x000fe200020006ff */
[----:B------:R-:W-:Y:S01]  /*9d10*/  HADD2.F32 R91, -RZ, R99.H0_H0 ;  /* 0x20000063ff5b7230 */ /* 0x000fe20000004100 */
[----:B------:R-:W-:Y:S01]  /*9d20*/  F2FP.F16.E4M3.UNPACK_B R184, R97 ;  /* 0x00000061ffb8723e */ /* 0x000fe200020006ff */
[--C-:B------:R-:W-:Y:S01]  /*9d30*/  HADD2.F32 R185, -RZ, R55.reuse.H0_H0 ;  /* 0x20000037ffb97230 */ /* 0x100fe20000004100 */
[----:B------:R-:W-:Y:S01]  /*9d40*/  F2FP.F16.E4M3.UNPACK_B R54, R54.H1 ;  /* 0x00000036ff36723e */ /* 0x000fe200030006ff */
[----:B------:R-:W-:Y:S01]  /*9d50*/  HADD2.F32 R187, -RZ, R90.H0_H0 ;  /* 0x2000005affbb7230 */ /* 0x000fe20000004100 */
[----:B------:R-:W-:Y:S01]  /*9d60*/  F2FP.F16.E4M3.UNPACK_B R53, R53.H1 ;  /* 0x00000035ff35723e */ /* 0x000fe200030006ff */
        /* <DEDUP_REMOVED lines=11> */
[----:B------:R-:W-:Y:S01]  /*9e20*/  HADD2.F32 R186, -RZ, R53.H0_H0 ;  /* 0x20000035ffba7230 */ /* 0x000fe20000004100 */
[----:B------:R-:W-:Y:S01]  /*9e30*/  F2FP.SATFINITE.E4M3.F32.PACK_AB_MERGE_C R93, R183, R93, RZ ;  /* 0x0000005db75d723e */ /* 0x000fe200048070ff */
[C---:B------:R-:W-:Y:S01]  /*9e40*/  FFMA.FTZ R90, R91.reuse, R184, -R90 ;  /* 0x000000b85b5a7223 */ /* 0x040fe2000001085a */
[----:B------:R-:W-:Y:S01]  /*9e50*/  FMUL.FTZ R91, R91, R99 ;  /* 0x000000635b5b7220 */ /* 0x000fe20000410000 */
[----:B------:R-:W-:Y:S01]  /*9e60*/  HADD2.F32 R99, -RZ, R97.H0_H0 ;  /* 0x20000061ff637230 */ /* 0x000fe20000004100 */
[----:B------:R-:W-:Y:S01]  /*9e70*/  F2FP.SATFINITE.E4M3.F32.PACK_AB_MERGE_C R181, R181, R182, R93 ;  /* 0x000000b6b5b5723e */ /* 0x000fe2000480705d */
[----:B------:R-:W-:-:S02]  /*9e80*/  HADD2.F32 R53, -RZ, R53.H1_H1 ;  /* 0x30000035ff357230 */ /* 0x000fc40000004100 */
[----:B------:R-:W-:Y:S01]  /*9e90*/  FFMA.FTZ R55, R55, R184, R91 ;  /* 0x000000b837377223 */ /* 0x000fe2000001005b */
[----:B------:R-:W-:Y:S01]  /*9ea0*/  F2FP.F16.E4M3.UNPACK_B R91, R95.H1 ;  /* 0x0000005fff5b723e */ /* 0x000fe200030006ff */
[--C-:B------:R-:W-:Y:S01]  /*9eb0*/  HADD2.F32 R95, -RZ, R54.reuse.H0_H0 ;  /* 0x20000036ff5f7230 */ /* 0x100fe20000004100 */
[----:B------:R-:W-:Y:S01]  /*9ec0*/  F2FP.F16.E4M3.UNPACK_B R93, R96.H1 ;  /* 0x00000060ff5d723e */ /* 0x000fe200030006ff */
[----:B------:R-:W-:Y:S01]  /*9ed0*/  HADD2.F32 R54, -RZ, R54.H1_H1 ;  /* 0x30000036ff367230 */ /* 0x000fe20000004100 */
[----:B------:R-:W-:Y:S01]  /*9ee0*/  F2FP.SATFINITE.E4M3.F32.PACK_AB_MERGE_C R52, R180, R52, RZ ;  /* 0x00000034b434723e */ /* 0x000fe200048070ff */
[--C-:B------:R-:W-:Y:S02]  /*9ef0*/  HADD2.F32 R184, -RZ, R91.reuse.H0_H0 ;  /* 0x2000005bffb87230 */ /* 0x100fe40000004100 */
[----:B------:R-:W-:Y:S01]  /*9f00*/  FMUL.FTZ R187, R95, R186 ;  /* 0x000000ba5fbb7220 */ /* 0x000fe20000410000 */
[----:B------:R-:W-:Y:S01]  /*9f10*/  HADD2.F32 R91, -RZ, R91.H1_H1 ;  /* 0x3000005bff5b7230 */ /* 0x000fe20000004100 */
[----:B------:R-:W-:Y:S01]  /*9f20*/  F2FP.F16.E4M3.UNPACK_B R96, R96 ;  /* 0x00000060ff60723e */ /* 0x000fe200020006ff */
[----:B------:R-:W-:-:S02]  /*9f30*/  HADD2.F32 R97, -RZ, R97.H1_H1 ;  /* 0x30000061ff617230 */ /* 0x000fc40000004100 */
[C---:B------:R-:W-:Y:S01]  /*9f40*/  FFMA.FTZ R187, R184.reuse, R99, -R187 ;  /* 0x00000063b8bb7223 */ /* 0x040fe200000108bb */
[----:B------:R-:W-:-:S04]  /*9f50*/  FMUL.FTZ R184, R184, R186 ;  /* 0x000000bab8b87220 */ /* 0x000fc80000410000 */
[----:B------:R-:W-:Y:S01]  /*9f60*/  FFMA.FTZ R184, R95, R99, R184 ;  /* 0x000000635fb87223 */ /* 0x000fe200000100b8 */
[CC--:B------:R-:W-:Y:S01]  /*9f70*/  FMUL.FTZ R95, R54.reuse, R53.reuse ;  /* 0x00000035365f7220 */ /* 0x0c0fe20000410000 */
[C---:B------:R-:W-:Y:S01]  /*9f80*/  FMUL.FTZ R53, R91.reuse, R53 ;  /* 0x000000355b357220 */ /* 0x040fe20000410000 */
[----:B------:R-:W-:Y:S02]  /*9f90*/  F2FP.F16.E4M3.UNPACK_B R99, R175.H1 ;  /* 0x000000afff63723e */ /* 0x000fe400030006ff */
[-C--:B------:R-:W-:Y:S01]  /*9fa0*/  FFMA.FTZ R95, R91, R97.reuse, -R95 ;  /* 0x000000615b5f7223 */ /* 0x080fe2000001085f */
[----:B------:R-:W-:Y:S01]  /*9fb0*/  FFMA.FTZ R54, R54, R97, R53 ;  /* 0x0000006136367223 */ /* 0x000fe20000010035 */
[----:B------:R-:W-:Y:S01]  /*9fc0*/  IMAD.MOV.U32 R53, RZ, RZ, R92 ;  /* 0x000000ffff357224 */ /* 0x000fe200078e005c */
[-C--:B------:R-:W-:Y:S01]  /*9fd0*/  F2FP.F16.E4M3.UNPACK_B R91, R176.reuse.H1 ;  /* 0x000000b0ff5b723e */ /* 0x080fe200030006ff */
[----:B------:R-:W-:Y:S01]  /*9fe0*/  HADD2.F32 R97, -RZ, R93.H0_H0 ;  /* 0x2000005dff617230 */ /* 0x000fe20000004100 */
[----:B------:R-:W-:Y:S01]  /*9ff0*/  F2FP.F16.E4M3.UNPACK_B R176, R176 ;  /* 0x000000b0ffb0723e */ /* 0x000fe200020006ff */
[----:B------:R-:W-:Y:S01]  /*a000*/  HADD2.F32 R182, -RZ, R99.H0_H0 ;  /* 0x20000063ffb67230 */ /* 0x000fe20000004100 */
[-C--:B------:R-:W-:Y:S01]  /*a010*/  F2FP.F16.E4M3.UNPACK_B R92, R53.reuse.H1 ;  /* 0x00000035ff5c723e */ /* 0x080fe200030006ff */
[--C-:B------:R-:W-:Y:S01]  /*a020*/  HADD2.F32 R186, -RZ, R91.reuse.H0_H0 ;  /* 0x2000005bffba7230 */ /* 0x100fe20000004100 */
[----:B------:R-:W-:Y:S01]  /*a030*/  F2FP.F16.E4M3.UNPACK_B R53, R53 ;  /* 0x00000035ff35723e */ /* 0x000fe200020006ff */
[----:B------:R-:W-:Y:S01]  /*a040*/  HADD2.F32 R91, -RZ, R91.H1_H1 ;  /* 0x3000005bff5b7230 */ /* 0x000fe20000004100 */
[----:B------:R-:W-:Y:S01]  /*a050*/  F2FP.F16.E4M3.UNPACK_B R175, R175 ;  /* 0x000000afffaf723e */ /* 0x000fe200020006ff */
[----:B------:R-:W-:-:S02]  /*a060*/  HADD2.F32 R180, -RZ, R92.H0_H0 ;  /* 0x2000005cffb47230 */ /* 0x000fc40000004100 */
[-C--:B------:R-:W-:Y:S01]  /*a070*/  FMUL.FTZ R183, R97, R186.reuse ;  /* 0x000000ba61b77220 */ /* 0x080fe20000410000 */
[----:B------:R-:W-:Y:S01]  /*a080*/  HADD2.F32 R93, -RZ, R93.H1_H1 ;  /* 0x3000005dff5d7230 */ /* 0x000fe20000004100 */
[----:B------:R-:W-:Y:S01]  /*a090*/  F2FP.SATFINITE.E4M3.F32.PACK_AB_MERGE_C R95, R95, R187, RZ ;  /* 0x000000bb5f5f723e */ /* 0x000fe200048070ff */
[----:B------:R-:W-:Y:S02]  /*a0a0*/  HADD2.F32 R92, -RZ, R92.H1_H1 ;  /* 0x3000005cff5c7230 */ /* 0x000fe40000004100 */
[C---:B------:R-:W-:Y:S01]  /*a0b0*/  FMUL.FTZ R186, R180.reuse, R186 ;  /* 0x000000bab4ba7220 */ /* 0x040fe20000410000 */
[----:B------:R-:W-:Y:S02]  /*a0c0*/  HADD2.F32 R99, -RZ, R99.H1_H1 ;  /* 0x30000063ff637230 */ /* 0x000fe40000004100 */
[----:B------:R-:W-:Y:S01]  /*a0d0*/  FFMA.FTZ R183, R180, R182, -R183 ;  /* 0x000000b6b4b77223 */ /* 0x000fe200000108b7 */
[----:B------:R-:W-:Y:S01]  /*a0e0*/  F2FP.SATFINITE.E4M3.F32.PACK_AB_MERGE_C R54, R54, R184, RZ ;  /* 0x000000b83636723e */ /* 0x000fe200048070ff */
[----:B------:R-:W-:Y:S01]  /*a0f0*/  FFMA.FTZ R186, R97, R182, R186 ;  /* 0x000000b661ba7223 */ /* 0x000fe200000100ba */
[CC--:B------:R-:W-:Y:S01]  /*a100*/  FMUL.FTZ R97, R93.reuse, R91.reuse ;  /* 0x0000005b5d617220 */ /* 0x0c0fe20000410000 */
[----:B------:R-:W-:Y:S01]  /*a110*/  FMUL.FTZ R91, R92, R91 ;  /* 0x0000005b5c5b7220 */ /* 0x000fe20000410000 */
[----:B------:R-:W-:Y:S01]  /*a120*/  HADD2.F32 R182, -RZ, R176.H0_H0 ;  /* 0x200000b0ffb67230 */ /* 0x000fe20000004100 */
[----:B------:R-:W-:Y:S01]  /*a130*/  F2FP.SATFINITE.E4M3.F32.PACK_AB_MERGE_C R95, R90, R188, R95 ;  /* 0x000000bc5a5f723e */ /* 0x000fe2000480705f */
[-C--:B------:R-:W-:Y:S01]  /*a140*/  FFMA.FTZ R92, R92, R99.reuse, -R97 ;  /* 0x000000635c5c7223 */ /* 0x080fe20000010861 */
[----:B------:R-:W-:Y:S01]  /*a150*/  FFMA.FTZ R91, R93, R99, R91 ;  /* 0x000000635d5b7223 */ /* 0x000fe2000001005b */
[----:B------:R-:W-:-:S02]  /*a160*/  HADD2.F32 R93, -RZ, R96.H0_H0 ;  /* 0x20000060ff5d7230 */ /* 0x000fc40000004100 */
[----:B------:R-:W-:Y:S01]  /*a170*/  HADD2.F32 R99, -RZ, R53.H0_H0 ;  /* 0x20000035ff637230 */ /* 0x000fe20000004100 */
[----:B------:R-:W-:Y:S01]  /*a180*/  F2FP.SATFINITE.E4M3.F32.PACK_AB_MERGE_C R92, R92, R183, RZ ;  /* 0x000000b75c5c723e */ /* 0x000fe200048070ff */
[----:B------:R-:W-:Y:S02]  /*a190*/  HADD2.F32 R97, -RZ, R175.H0_H0 ;  /* 0x200000afff617230 */ /* 0x000fe40000004100 */
[-C--:B------:R-:W-:Y:S01]  /*a1a0*/  FMUL.FTZ R180, R93, R182.reuse ;  /* 0x000000b65db47220 */ /* 0x080fe20000410000 */
[----:B------:R-:W-:Y:S02]  /*a1b0*/  HADD2.F32 R176, -RZ, R176.H1_H1 ;  /* 0x300000b0ffb07230 */ /* 0x000fe40000004100 */
[C---:B------:R-:W-:Y:S01]  /*a1c0*/  FMUL.FTZ R182, R99.reuse, R182 ;  /* 0x000000b663b67220 */ /* 0x040fe20000410000 */
[----:B------:R-:W-:Y:S02]  /*a1d0*/  HADD2.F32 R96, -RZ, R96.H1_H1 ;  /* 0x30000060ff607230 */ /* 0x000fe40000004100 */
[----:B------:R-:W-:Y:S01]  /*a1e0*/  FFMA.FTZ R180, R99, R97, -R180 ;  /* 0x0000006163b47223 */ /* 0x000fe200000108b4 */
[----:B------:R-:W-:-:S02]  /*a1f0*/  HADD2.F32 R53, -RZ, R53.H1_H1 ;  /* 0x30000035ff357230 */ /* 0x000fc40000004100 */
[----:B------:R-:W-:Y:S01]  /*a200*/  FFMA.FTZ R182, R93, R97, R182 ;  /* 0x000000615db67223 */ /* 0x000fe200000100b6 */
[----:B------:R-:W-:Y:S02]  /*a210*/  HADD2.F32 R175, -RZ, R175.H1_H1 ;  /* 0x300000afffaf7230 */ /* 0x000fe40000004100 */
[C---:B------:R-:W-:Y:S01]  /*a220*/  FMUL.FTZ R93, R96.reuse, R176 ;  /* 0x000000b0605d7220 */ /* 0x040fe20000410000 */
[----:B------:R-:W-:Y:S01]  /*a230*/  F2FP.F16.E4M3.UNPACK_B R99, R178.H1 ;  /* 0x000000b2ff63723e */ /* 0x000fe200030006ff */
[C---:B------:R-:W-:Y:S01]  /*a240*/  FMUL.FTZ R176, R53.reuse, R176 ;  /* 0x000000b035b07220 */ /* 0x040fe20000410000 */
[----:B------:R-:W-:Y:S01]  /*a250*/  F2FP.F16.E4M3.UNPACK_B R178, R178 ;  /* 0x000000b2ffb2723e */ /* 0x000fe200020006ff */
[-C--:B------:R-:W-:Y:S01]  /*a260*/  FFMA.FTZ R93, R53, R175.reuse, -R93 ;  /* 0x000000af355d7223 */ /* 0x080fe2000001085d */
[----:B------:R-:W-:Y:S01]  /*a270*/  F2FP.SATFINITE.E4M3.F32.PACK_AB_MERGE_C R91, R91, R186, RZ ;  /* 0x000000ba5b5b723e */ /* 0x000fe200048070ff */
[----:B------:R-:W-:Y:S01]  /*a280*/  FFMA.FTZ R53, R96, R175, R176 ;  /* 0x000000af60357223 */ /* 0x000fe200000100b0 */
[----:B------:R-:W-:Y:S01]  /*a290*/  F2FP.F16.E4M3.UNPACK_B R96, R98.H1 ;  /* 0x00000062ff60723e */ /* 0x000fe200030006ff */
[--C-:B------:R-:W-:Y:S01]  /*a2a0*/  HADD2.F32 R176, -RZ, R99.reuse.H0_H0 ;  /* 0x20000063ffb07230 */ /* 0x100fe20000004100 */
[----:B------:R-:W-:Y:S01]  /*a2b0*/  F2FP.SATFINITE.E4M3.F32.PACK_AB_MERGE_C R180, R93, R180, R92 ;  /* 0x000000b45db4723e */ /* 0x000fe2000480705c */
[----:B------:R-:W-:Y:S01]  /*a2c0*/  HADD2.F32 R99, -RZ, R99.H1_H1 ;  /* 0x30000063ff637230 */ /* 0x000fe20000004100 */
[-C--:B------:R-:W-:Y:S01]  /*a2d0*/  F2FP.F16.E4M3.UNPACK_B R92, R177.reuse.H1 ;  /* 0x000000b1ff5c723e */ /* 0x080fe200030006ff */
[--C-:B------:R-:W-:Y:S01]  /*a2e0*/  HADD2.F32 R97, -RZ, R96.reuse.H0_H0 ;  /* 0x20000060ff617230 */ /* 0x100fe20000004100 */
[----:B------:R-:W-:Y:S01]  /*a2f0*/  F2FP.F16.E4M3.UNPACK_B R93, R94.H1 ;  /* 0x0000005eff5d723e */ /* 0x000fe200030006ff */
[----:B------:R-:W-:Y:S01]  /*a300*/  HADD2.F32 R96, -RZ, R96.H1_H1 ;  /* 0x30000060ff607230 */ /* 0x000fe20000004100 */
[----:B------:R-:W-:Y:S01]  /*a310*/  F2FP.F16.E4M3.UNPACK_B R177, R177 ;  /* 0x000000b1ffb1723e */ /* 0x000fe200020006ff */
[--C-:B------:R-:W-:Y:S01]  /*a320*/  HADD2.F32 R187, -RZ, R92.reuse.H0_H0 ;  /* 0x2000005cffbb7230 */ /* 0x100fe20000004100 */
[----:B------:R-:W-:Y:S01]  /*a330*/  F2FP.F16.E4M3.UNPACK_B R98, R98 ;  /* 0x00000062ff62723e */ /* 0x000fe200020006ff */
[----:B------:R-:W-:Y:S01]  /*a340*/  HADD2.F32 R175, -RZ, R93.H0_H0 ;  /* 0x2000005dffaf7230 */ /* 0x000fe20000004100 */
[----:B------:R-:W-:Y:S01]  /*a350*/  F2FP.F16.E4M3.UNPACK_B R94, R94 ;  /* 0x0000005eff5e723e */ /* 0x000fe200020006ff */
[----:B------:R-:W-:-:S02]  /*a360*/  HADD2.F32 R92, -RZ, R92.H1_H1 ;  /* 0x3000005cff5c7230 */ /* 0x000fc40000004100 */
[-C--:B------:R-:W-:Y:S01]  /*a370*/  FMUL.FTZ R183, R97, R187.reuse ;  /* 0x000000bb61b77220 */ /* 0x080fe20000410000 */
[----:B------:R-:W-:Y:S02]  /*a380*/  HADD2.F32 R93, -RZ, R93.H1_H1 ;  /* 0x3000005dff5d7230 */ /* 0x000fe40000004100 */
[----:B------:R-:W-:Y:S01]  /*a390*/  FMUL.FTZ R187, R175, R187 ;  /* 0x000000bbafbb7220 */ /* 0x000fe20000410000 */
[----:B------:R-:W-:Y:S01]  /*a3a0*/  F2FP.SATFINITE.E4M3.F32.PACK_AB_MERGE_C R53, R53, R182, R91 ;  /* 0x000000b63535723e */ /* 0x000fe2000480705b */
[-C--:B------:R-:W-:Y:S02]  /*a3b0*/  FFMA.FTZ R183, R175, R176.reuse, -R183 ;  /* 0x000000b0afb77223 */ /* 0x080fe400000108b7 */
[----:B------:R-:W-:Y:S01]  /*a3c0*/  FFMA.FTZ R187, R97, R176, R187 ;  /* 0x000000b061bb7223 */ /* 0x000fe200000100bb */
[-C--:B------:R-:W-:Y:S01]  /*a3d0*/  FMUL.FTZ R97, R96, R92.reuse ;  /* 0x0000005c60617220 */ /* 0x080fe20000410000 */
[----:B------:R-:W-:Y:S01]  /*a3e0*/  FMUL.FTZ R92, R93, R92 ;  /* 0x0000005c5d5c7220 */ /* 0x000fe20000410000 */
[----:B------:R-:W-:-:S02]  /*a3f0*/  HADD2.F32 R176, -RZ, R177.H0_H0 ;  /* 0x200000b1ffb07230 */ /* 0x000fc40000004100 */
[-C--:B------:R-:W-:Y:S01]  /*a400*/  FFMA.FTZ R93, R93, R99.reuse, -R97 ;  /* 0x000000635d5d7223 */ /* 0x080fe20000010861 */
[----:B------:R-:W-:Y:S01]  /*a410*/  FFMA.FTZ R92, R96, R99, R92 ;  /* 0x00000063605c7223 */ /* 0x000fe2000001005c */
[----:B------:R-:W-:Y:S02]  /*a420*/  HADD2.F32 R96, -RZ, R98.H0_H0 ;  /* 0x20000062ff607230 */ /* 0x000fe40000004100 */
[----:B------:R-:W-:Y:S01]  /*a430*/  HADD2.F32 R99, -RZ, R94.H0_H0 ;  /* 0x2000005eff637230 */ /* 0x000fe20000004100 */
[----:B------:R-:W-:Y:S01]  /*a440*/  F2FP.SATFINITE.E4M3.F32.PACK_AB_MERGE_C R93, R93, R183, RZ ;  /* 0x000000b75d5d723e */ /* 0x000fe200048070ff */
[----:B------:R-:W-:Y:S02]  /*a450*/  HADD2.F32 R97, -RZ, R178.H0_H0 ;  /* 0x200000b2ff617230 */ /* 0x000fe40000004100 */
[-C--:B------:R-:W-:Y:S01]  /*a460*/  FMUL.FTZ R175, R96, R176.reuse ;  /* 0x000000b060af7220 */ /* 0x080fe20000410000 */
[----:B------:R-:W-:Y:S02]  /*a470*/  HADD2.F32 R177, -RZ, R177.H1_H1 ;  /* 0x300000b1ffb17230 */ /* 0x000fe40000004100 */
[----:B------:R-:W-:Y:S01]  /*a480*/  FMUL.FTZ R176, R99, R176 ;  /* 0x000000b063b07220 */ /* 0x000fe20000410000 */
[----:B------:R-:W-:-:S02]  /*a490*/  HADD2.F32 R98, -RZ, R98.H1_H1 ;  /* 0x30000062ff627230 */ /* 0x000fc40000004100 */
[-C--:B------:R-:W-:Y:S01]  /*a4a0*/  FFMA.FTZ R175, R99, R97.reuse, -R175 ;  /* 0x0000006163af7223 */ /* 0x080fe200000108af */
[----:B------:R-:W-:Y:S02]  /*a4b0*/  HADD2.F32 R94, -RZ, R94.H1_H1 ;  /* 0x3000005eff5e7230 */ /* 0x000fe40000004100 */
[----:B------:R-:W-:Y:S01]  /*a4c0*/  FFMA.FTZ R176, R96, R97, R176 ;  /* 0x0000006160b07223 */ /* 0x000fe200000100b0 */
[----:B------:R-:W-:Y:S02]  /*a4d0*/  HADD2.F32 R178, -RZ, R178.H1_H1 ;  /* 0x300000b2ffb27230 */ /* 0x000fe40000004100 */
[----:B------:R-:W-:Y:S01]  /*a4e0*/  FMUL.FTZ R96, R98, R177 ;  /* 0x000000b162607220 */ /* 0x000fe20000410000 */
[----:B------:R-:W-:Y:S01]  /*a4f0*/  F2FP.SATFINITE.E4M3.F32.PACK_AB_MERGE_C R92, R92, R187, RZ ;  /* 0x000000bb5c5c723e */ /* 0x000fe200048070ff */
[----:B------:R-:W-:Y:S01]  /*a500*/  FMUL.FTZ R177, R94, R177 ;  /* 0x000000b15eb17220 */ /* 0x000fe20000410000 */
[----:B------:R-:W-:Y:S01]  /*a510*/  F2FP.SATFINITE.E4M3.F32.PACK_AB_MERGE_C R97, R88, R89, R52 ;  /* 0x000000595861723e */ /* 0x000fe20004807034 */
[-C--:B------:R-:W-:Y:S01]  /*a520*/  FFMA.FTZ R96, R94, R178.reuse, -R96 ;  /* 0x000000b25e607223 */ /* 0x080fe20000010860 */
[----:B------:R-:W-:Y:S01]  /*a530*/  F2FP.SATFINITE.E4M3.F32.PACK_AB_MERGE_C R99, R55, R185, R54 ;  /* 0x000000b93763723e */ /* 0x000fe20004807036 */
[----:B------:R-:W-:-:S03]  /*a540*/  FFMA.FTZ R177, R98, R178, R177 ;  /* 0x000000b262b17223 */ /* 0x000fc600000100b1 */
[----:B------:R-:W-:Y:S01]  /*a550*/  F2FP.SATFINITE.E4M3.F32.PACK_AB_MERGE_C R94, R96, R175, R93 ;  /* 0x000000af605e723e */ /* 0x000fe2000480705d */
[----:B------:R-:W-:Y:S01]  /*a560*/  IMAD.MOV.U32 R93, RZ, RZ, R181 ;  /* 0x000000ffff5d7224 */ /* 0x000fe200078e00b5 */
[----:B------:R-:W-:Y:S01]  /*a570*/  F2FP.SATFINITE.E4M3.F32.PACK_AB_MERGE_C R98, R177, R176, R92 ;  /* 0x000000b0b162723e */ /* 0x000fe2000480705c */
[----:B------:R-:W-:Y:S02]  /*a580*/  IMAD.MOV.U32 R92, RZ, RZ, R180 ;  /* 0x000000ffff5c7224 */ /* 0x000fe400078e00b4 */
[----:B------:R-:W-:-:S07]  /*a590*/  IMAD.MOV.U32 R96, RZ, RZ, R53 ;  /* 0x000000ffff607224 */ /* 0x000fce00078e0035 */
.L_x_3450:
[----:B------:R-:W-:Y:S05]  /*a5a0*/  BSYNC B3 ;  /* 0x0000000000037941 */ /* 0x000fea0003800000 */
.L_x_3449:
[----:B------:R-:W-:-:S13]  /*a5b0*/  ISETP.GE.AND P4, PT, R179, R152, PT ;  /* 0x00000098b300720c */ /* 0x000fda0003f86270 */
[--C-:B------:R-:W-:Y:S02]  /*a5c0*/  @!P4 SHF.R.S32.HI R53, RZ, 0x1f, R179.reuse ;  /* 0x0000001fff35c819 */ /* 0x100fe400000114b3 */
[----:B------:R-:W-:-:S04]  /*a5d0*/  @!P4 IADD3 R55, P5, P6, R118, R140, R179 ;  /* 0x0000008c7637c210 */ /* 0x000fc80007ebe0b3 */
[----:B------:R-:W-:Y:S02]  /*a5e0*/  @!P4 IADD3.X R88, R4, R170, R53, P5, P6 ;  /* 0x000000aa0458c210 */ /* 0x000fe40002fec435 */
[----:B------:R-:W-:-:S04]  /*a5f0*/  IADD3 R53, P5, P6, R118, R140, R26 ;  /* 0x0000008c76357210 */ /* 0x000fc80007ebe01a */
[----:B------:R-:W-:Y:S02]  /*a600*/  IADD3.X R54, R4, R170, R30, P5, P6 ;  /* 0x000000aa04367210 */ /* 0x000fe40002fec41e */
[----:B------:R-:W-:-:S04]  /*a610*/  IADD3 R52, P5, R53, R124, RZ ;  /* 0x0000007c35347210 */ /* 0x000fc80007fbe0ff */
[----:B------:R-:W-:Y:S02]  /*a620*/  IADD3.X R53, R54, R125, RZ, P5, !PT ;  /* 0x0000007d36357210 */ /* 0x000fe40002ffe4ff */
[----:B------:R-:W-:-:S03]  /*a630*/  @!P4 IADD3 R54, P5, R55, R124, RZ ;  /* 0x0000007c3736c210 */ /* 0x000fc60007fbe0ff */
[----:B0-----:R0:W-:Y:S02]  /*a640*/  STG.E.128 desc[UR54][R52.64], R92 ;  /* 0x0000005c34007986 */ /* 0x0011e4000c101d36 */
[----:B------:R-:W-:-:S05]  /*a650*/  @!P4 IMAD.X R55, R88, 0x1, R125, P5 ;  /* 0x000000015837c824 */ /* 0x000fca00028e067d */
[----:B-1----:R0:W-:Y:S03]  /*a660*/  @!P4 STG.E.128 desc[UR54][R54.64], R96 ;  /* 0x000000603600c986 */ /* 0x0021e6000c101d36 */
.L_x_3448:
[----:B------:R-:W-:Y:S05]  /*a670*/  BSYNC B2 ;  /* 0x0000000000027941 */ /* 0x000fea0003800000 */
.L_x_3447:
[----:B------:R-:W-:Y:S01]  /*a680*/  ISETP.NE.AND P4, PT, R35, RZ, PT ;  /* 0x000000ff2300720c */ /* 0x000fe20003f85270 */
[----:B------:R-:W-:-:S12]  /*a690*/  BSSY B2, `(.L_x_3451) ;  /* 0x00000fe000027945 */ /* 0x000fd80003800000 */
[----:B------:R-:W-:Y:S05]  /*a6a0*/  @!P4 BRA `(.L_x_3452) ;  /* 0x0000000c00f0c947 */ /* 0x000fea0003800000 */
[----:B0-----:R-:W-:Y:S01]  /*a6b0*/  SEL R52, R121, R158, !P1 ;  /* 0x0000009e79347207 */ /* 0x001fe20004800000 */
[----:B------:R-:W-:Y:S01]  /*a6c0*/  BSSY B3, `(.L_x_3453) ;  /* 0x00000f0000037945 */ /* 0x000fe20003800000 */
[----:B------:R-:W-:Y:S02]  /*a6d0*/  IADD3 R93, P4, P5, R118, R140, R27 ;  /* 0x0000008c765d7210 */ /* 0x000fe40007d9e01b */
[----:B------:R-:W-:Y:S02]  /*a6e0*/  SHF.R.S32.HI R53, RZ, 0x1f, R52 ;  /* 0x0000001fff357819 */ /* 0x000fe40000011434 */
[----:B------:R-:W-:Y:S02]  /*a6f0*/  IADD3.X R92, R4, R170, R31, P4, P5 ;  /* 0x000000aa045c7210 */ /* 0x000fe400027ea41f */
[----:B------:R-:W-:Y:S02]  /*a700*/  LEA.HI R52, R53, R52, RZ, 0x5 ;  /* 0x0000003435347211 */ /* 0x000fe400078f28ff */
[----:B------:R-:W-:-:S02]  /*a710*/  ISETP.GE.AND P4, PT, R0, R133, PT ;  /* 0x000000850000720c */ /* 0x000fc40003f86270 */
[----:B------:R-:W-:-:S04]  /*a720*/  LEA.HI.SX32 R52, R52, R101, 0x1b ;  /* 0x0000006534347211 */ /* 0x000fc800078fdaff */
[----:B------:R-:W-:Y:S01]  /*a730*/  SHF.R.S32.HI R53, RZ, 0x1f, R52 ;  /* 0x0000001fff357819 */ /* 0x000fe20000011434 */
[----:B------:R-:W-:-:S03]  /*a740*/  IMAD.SHL.U32 R94, R52, 0x10, RZ ;  /* 0x00000010345e7824 */ /* 0x000fc600078e00ff */
[----:B------:R-:W-:-:S04]  /*a750*/  LEA.HI R53, R53, R52, RZ, 0x2 ;  /* 0x0000003435357211 */ /* 0x000fc800078f10ff */
[----:B------:R-:W-:Y:S02]  /*a760*/  SHF.R.S32.HI R52, RZ, 0x2, R53 ;  /* 0x00000002ff347819 */ /* 0x000fe40000011435 */
[----:B------:R-:W-:-:S03]  /*a770*/  LOP3.LUT R53, R227, 0x30, R94, 0xf8, !PT ;  /* 0x00000030e3357812 */ /* 0x000fc600078ef85e */
[----:B------:R-:W-:Y:S01]  /*a780*/  IMAD R52, R52, 0x2800, R229 ;  /* 0x0000280034347824 */ /* 0x000fe200078e02e5 */
[----:B------:R-:W-:-:S05]  /*a790*/  LOP3.LUT R53, R53, R228, RZ, 0x3c, !PT ;  /* 0x000000e435357212 */ /* 0x000fca00078e3cff */
[----:B------:R-:W-:Y:S02]  /*a7a0*/  IMAD.IADD R52, R52, 0x1, R53 ;  /* 0x0000000134347824 */ /* 0x000fe400078e0235 */
[C---:B------:R-:W-:Y:S02]  /*a7b0*/  IMAD R53, R17.reuse, 0x7800, R143 ;  /* 0x0000780011357824 */ /* 0x040fe400078e028f */
[----:B------:R-:W-:Y:S02]  /*a7c0*/  IMAD R55, R17, 0x7800, R52 ;  /* 0x0000780011377824 */ /* 0x000fe400078e0234 */
[----:B------:R-:W-:-:S03]  /*a7d0*/  IMAD.IADD R53, R16, 0x1, R53 ;  /* 0x0000000110357824 */ /* 0x000fc600078e0235 */
[----:B------:R-:W-:-:S03]  /*a7e0*/  IADD3 R88, R16, R55, RZ ;  /* 0x0000003710587210 */ /* 0x000fc60007ffe0ff */
[----:B------:R-:W0:Y:S04]  /*a7f0*/  LDS.128 R52, [R53+0x24200] ;  /* 0x0242000035347984 */ /* 0x000e280000000c00 */
[----:B------:R-:W1:Y:S01]  /*a800*/  LDS.128 R88, [R88+0x24200] ;  /* 0x0242000058587984 */ /* 0x000e620000000c00 */
[----:B------:R-:W-:Y:S05]  /*a810*/  @P4 BRA `(.L_x_3454) ;  /* 0x0000000c00684947 */ /* 0x000fea0003800000 */
        /* <DEDUP_REMOVED lines=11> */
[----:B------:R-:W-:-:S03]  /*a8d0*/  IMAD.SHL.U32 R61, R62, 0x100, RZ ;  /* 0x000001003e3d7824 */ /* 0x000fc600078e00ff */
[----:B------:R-:W-:Y:S01]  /*a8e0*/  LOP3.LUT R48, R48, 0xff00, R49, 0xf8, !PT ;  /* 0x0000ff0030307812 */ /* 0x000fe200078ef831 */
[----:B------:R-:W-:Y:S01]  /*a8f0*/  IMAD.U32 R49, R95, 0x10000, RZ ;  /* 0x000100005f317824 */ /* 0x000fe200078e00ff */
[----:B------:R-:W-:Y:S01]  /*a900*/  LOP3.LUT R50, R50, 0xff00, R61, 0xf8, !PT ;  /* 0x0000ff0032327812 */ /* 0x000fe200078ef83d */
[----:B------:R-:W-:Y:S01]  /*a910*/  IMAD.U32 R61, R60, 0x10000, RZ ;  /* 0x000100003c3d7824 */ /* 0x000fe200078e00ff */
[----:B-1----:R-:W-:Y:S02]  /*a920*/  F2FP.F16.E4M3.UNPACK_B R95, R89 ;  /* 0x00000059ff5f723e */ /* 0x002fe400020006ff */
[----:B------:R-:W-:Y:S02]  /*a930*/  LOP3.LUT R48, R48, 0xff0000, R49, 0xf8, !PT ;  /* 0x00ff000030307812 */ /* 0x000fe400078ef831 */
[----:B------:R-:W-:Y:S02]  /*a940*/  LOP3.LUT R62, R50, 0xff0000, R61, 0xf8, !PT ;  /* 0x00ff0000323e7812 */ /* 0x000fe400078ef83d */
[----:B0-----:R-:W-:Y:S01]  /*a950*/  MOV R49, R53 ;  /* 0x0000003500317202 */ /* 0x001fe20000000f00 */
[--C-:B------:R-:W-:Y:S01]  /*a960*/  HADD2.F32 R53, -RZ, R95.reuse.H0_H0 ;  /* 0x2000005fff357230 */ /* 0x100fe20000004100 */
[----:B------:R-:W-:Y:S01]  /*a970*/  F2FP.F16.E4M3.UNPACK_B R97, R62 ;  /* 0x0000003eff61723e */ /* 0x000fe200020006ff */
[----:B------:R-:W-:Y:S01]  /*a980*/  HADD2.F32 R95, -RZ, R95.H1_H1 ;  /* 0x3000005fff5f7230 */ /* 0x000fe20000004100 */
[----:B------:R-:W-:-:S02]  /*a990*/  F2FP.F16.E4M3.UNPACK_B R60, R49 ;  /* 0x00000031ff3c723e */ /* 0x000fc400020006ff */
[----:B------:R-:W-:Y:S01]  /*a9a0*/  F2FP.F16.E4M3.UNPACK_B R50, R48 ;  /* 0x00000030ff32723e */ /* 0x000fe200020006ff */
[--C-:B------:R-:W-:Y:S01]  /*a9b0*/  HADD2.F32 R98, -RZ, R97.reuse.H0_H0 ;  /* 0x20000061ff627230 */ /* 0x100fe20000004100 */
[----:B------:R-:W-:Y:S01]  /*a9c0*/  F2FP.F16.E4M3.UNPACK_B R89, R89.H1 ;  /* 0x00000059ff59723e */ /* 0x000fe200030006ff */
[----:B------:R-:W-:Y:S02]  /*a9d0*/  HADD2.F32 R61, -RZ, R60.H0_H0 ;  /* 0x2000003cff3d7230 */ /* 0x000fe40000004100 */
        /* <DEDUP_REMOVED lines=8> */
[-C--:B------:R-:W-:Y:S01]  /*aa60*/  FMUL.FTZ R99, R95, R97.reuse ;  /* 0x000000615f637220 */ /* 0x080fe20000410000 */
[----:B------:R-:W-:-:S03]  /*aa70*/  FMUL.FTZ R96, R60, R97 ;  /* 0x000000613c607220 */ /* 0x000fc60000410000 */
[-C--:B------:R-:W-:Y:S01]  /*aa80*/  FFMA.FTZ R60, R60, R50.reuse, -R99 ;  /* 0x000000323c3c7223 */ /* 0x080fe20000010863 */
[----:B------:R-:W-:Y:S01]  /*aa90*/  FFMA.FTZ R50, R95, R50, R96 ;  /* 0x000000325f327223 */ /* 0x000fe20000010060 */
[----:B------:R-:W-:Y:S02]  /*aaa0*/  F2FP.F16.E4M3.UNPACK_B R95, R62.H1 ;  /* 0x0000003eff5f723e */ /* 0x000fe400030006ff */
[----:B------:R-:W-:Y:S02]  /*aab0*/  F2FP.F16.E4M3.UNPACK_B R62, R49.H1 ;  /* 0x00000031ff3e723e */ /* 0x000fe400030006ff */
[----:B------:R-:W-:Y:S01]  /*aac0*/  F2FP.F16.E4M3.UNPACK_B R96, R48.H1 ;  /* 0x00000030ff60723e */ /* 0x000fe200030006ff */
[----:B------:R-:W-:Y:S02]  /*aad0*/  HADD2.F32 R48, -RZ, R89.H0_H0 ;  /* 0x20000059ff307230 */ /* 0x000fe40000004100 */
[----:B------:R-:W-:Y:S02]  /*aae0*/  HADD2.F32 R98, -RZ, R95.H0_H0 ;  /* 0x2000005fff627230 */ /* 0x000fe40000004100 */
[----:B------:R-:W-:-:S02]  /*aaf0*/  HADD2.F32 R49, -RZ, R62.H0_H0 ;  /* 0x2000003eff317230 */ /* 0x000fc40000004100 */
[----:B------:R-:W-:Y:S02]  /*ab00*/  HADD2.F32 R97, -RZ, R96.H0_H0 ;  /* 0x20000060ff617230 */ /* 0x000fe40000004100 */
        /* <DEDUP_REMOVED lines=8> */
[-C--:B------:R-:W-:Y:S01]  /*ab90*/  FMUL.FTZ R98, R62, R95.reuse ;  /* 0x0000005f3e627220 */ /* 0x080fe20000410000 */
[----:B------:R-:W-:Y:S02]  /*aba0*/  SHF.R.U32.HI R176, RZ, 0x18, R63 ;  /* 0x00000018ffb07819 */ /* 0x000fe4000001163f */
[--C-:B------:R-:W-:Y:S01]  /*abb0*/  SHF.R.U32.HI R99, RZ, 0x18, R51.reuse ;  /* 0x00000018ff637819 */ /* 0x100fe20000011633 */
[----:B------:R-:W-:Y:S01]  /*abc0*/  FMUL.FTZ R89, R97, R95 ;  /* 0x0000005f61597220 */ /* 0x000fe20000410000 */
[----:B------:R-:W-:-:S03]  /*abd0*/  SHF.R.U32.HI R95, RZ, 0x8, R51 ;  /* 0x00000008ff5f7819 */ /* 0x000fc60000011633 */
[-C--:B------:R-:W-:Y:S01]  /*abe0*/  FFMA.FTZ R89, R62, R96.reuse, -R89 ;  /* 0x000000603e597223 */ /* 0x080fe20000010859 */
[----:B------:R-:W-:Y:S01]  /*abf0*/  FFMA.FTZ R62, R97, R96, R98 ;  /* 0x00000060613e7223 */ /* 0x000fe20000010062 */
[--C-:B------:R-:W-:Y:S01]  /*ac00*/  SHF.R.U32.HI R98, RZ, 0x8, R63.reuse ;  /* 0x00000008ff627819 */ /* 0x100fe2000001163f */
[----:B------:R-:W-:Y:S01]  /*ac10*/  IMAD.SHL.U32 R95, R95, 0x100, RZ ;  /* 0x000001005f5f7824 */ /* 0x000fe200078e00ff */
[----:B------:R-:W-:Y:S02]  /*ac20*/  LOP3.LUT R97, R63, 0xff, RZ, 0xc0, !PT ;  /* 0x000000ff3f617812 */ /* 0x000fe400078ec0ff */
[----:B------:R-:W-:Y:S01]  /*ac30*/  SHF.R.U32.HI R63, RZ, 0x10, R63 ;  /* 0x00000010ff3f7819 */ /* 0x000fe2000001163f */
[----:B------:R-:W-:Y:S01]  /*ac40*/  IMAD.SHL.U32 R98, R98, 0x100, RZ ;  /* 0x0000010062627824 */ /* 0x000fe200078e00ff */
[----:B------:R-:W-:Y:S02]  /*ac50*/  PRMT R97, R176, 0x654, R97 ;  /* 0x00000654b0617816 */ /* 0x000fe40000000061 */
[----:B------:R-:W-:-:S02]  /*ac60*/  LOP3.LUT R96, R51, 0xff, RZ, 0xc0, !PT ;  /* 0x000000ff33607812 */ /* 0x000fc400078ec0ff */
[----:B------:R-:W-:Y:S01]  /*ac70*/  LOP3.LUT R97, R97, 0xff00, R98, 0xf8, !PT ;  /* 0x0000ff0061617812 */ /* 0x000fe200078ef862 */
[----:B------:R-:W-:Y:S01]  /*ac80*/  IMAD.U32 R98, R63, 0x10000, RZ ;  /* 0x000100003f627824 */ /* 0x000fe200078e00ff */
[----:B------:R-:W-:Y:S02]  /*ac90*/  SHF.R.U32.HI R51, RZ, 0x10, R51 ;  /* 0x00000010ff337819 */ /* 0x000fe40000011633 */
[----:B------:R-:W-:Y:S02]  /*aca0*/  PRMT R96, R99, 0x654, R96 ;  /* 0x0000065463607816 */ /* 0x000fe40000000060 */
[----:B------:R-:W-:Y:S02]  /*acb0*/  LOP3.LUT R97, R97, 0xff0000, R98, 0xf8, !PT ;  /* 0x00ff000061617812 */ /* 0x000fe400078ef862 */
[----:B------:R-:W-:Y:S01]  /*acc0*/  LOP3.LUT R95, R96, 0xff00, R95, 0xf8, !PT ;  /* 0x0000ff00605f7812 */ /* 0x000fe200078ef85f */
[----:B------:R-:W-:Y:S01]  /*acd0*/  IMAD.U32 R96, R51, 0x10000, RZ ;  /* 0x0001000033607824 */ /* 0x000fe200078e00ff */
[----:B------:R-:W-:-:S02]  /*ace0*/  MOV R98, R91 ;  /* 0x0000005b00627202 */ /* 0x000fc40000000f00 */
[----:B------:R-:W-:Y:S02]  /*acf0*/  F2FP.F16.E4M3.UNPACK_B R99, R97 ;  /* 0x00000061ff63723e */ /* 0x000fe400020006ff */
[----:B------:R-:W-:Y:S02]  /*ad00*/  LOP3.LUT R51, R95, 0xff0000, R96, 0xf8, !PT ;  /* 0x00ff00005f337812 */ /* 0x000fe400078ef860 */
[-C--:B------:R-:W-:Y:S01]  /*ad10*/  F2FP.F16.E4M3.UNPACK_B R63, R98.reuse ;  /* 0x00000062ff3f723e */ /* 0x080fe200020006ff */
[----:B------:R-:W-:Y:S01]  /*ad20*/  HADD2.F32 R178, -RZ, R99.H0_H0 ;  /* 0x20000063ffb27230 */ /* 0x000fe20000004100 */
[----:B------:R-:W-:Y:S02]  /*ad30*/  F2FP.F16.E4M3.UNPACK_B R95, R55 ;  /* 0x00000037ff5f723e */ /* 0x000fe400020006ff */
[----:B------:R-:W-:Y:S01]  /*ad40*/  F2FP.F16.E4M3.UNPACK_B R175, R51 ;  /* 0x00000033ffaf723e */ /* 0x000fe200020006ff */
[----:B------:R-:W-:Y:S01]  /*ad50*/  HADD2.F32 R91, -RZ, R63.H0_H0 ;  /* 0x2000003fff5b7230 */ /* 0x000fe20000004100 */
[----:B------:R-:W-:Y:S01]  /*ad60*/  F2FP.F16.E4M3.UNPACK_B R98, R98.H1 ;  /* 0x00000062ff62723e */ /* 0x000fe200030006ff */
[----:B------:R-:W-:Y:S01]  /*ad70*/  HADD2.F32 R177, -RZ, R95.H0_H0 ;  /* 0x2000005fffb17230 */ /* 0x000fe20000004100 */
[----:B------:R-:W-:Y:S01]  /*ad80*/  F2FP.F16.E4M3.UNPACK_B R97, R97.H1 ;  /* 0x00000061ff61723e */ /* 0x000fe200030006ff */
[----:B------:R-:W-:-:S02]  /*ad90*/  HADD2.F32 R176, -RZ, R175.H0_H0 ;  /* 0x200000afffb07230 */ /* 0x000fc40000004100 */
[-C--:B------:R-:W-:Y:S01]  /*ada0*/  FMUL.FTZ R96, R91, R178.reuse ;  /* 0x000000b25b607220 */ /* 0x080fe20000410000 */
[----:B------:R-:W-:Y:S02]  /*adb0*/  HADD2.F32 R63, -RZ, R63.H1_H1 ;  /* 0x3000003fff3f7230 */ /* 0x000fe40000004100 */
[C---:B------:R-:W-:Y:S01]  /*adc0*/  FMUL.FTZ R178, R177.reuse, R178 ;  /* 0x000000b2b1b27220 */ /* 0x040fe20000410000 */
[----:B------:R-:W-:Y:S02]  /*add0*/  HADD2.F32 R95, -RZ, R95.H1_H1 ;  /* 0x3000005fff5f7230 */ /* 0x000fe40000004100 */
[-C--:B------:R-:W-:Y:S01]  /*ade0*/  FFMA.FTZ R96, R177, R176.reuse, -R96 ;  /* 0x000000b0b1607223 */ /* 0x080fe20000010860 */
[----:B------:R-:W-:Y:S01]  /*adf0*/  F2FP.SATFINITE.E4M3.F32.PACK_AB_MERGE_C R49, R89, R49, RZ ;  /* 0x000000315931723e */ /* 0x000fe200048070ff */
[----:B------:R-:W-:Y:S01]  /*ae00*/  FFMA.FTZ R91, R91, R176, R178 ;  /* 0x000000b05b5b7223 */ /* 0x000fe200000100b2 */
[----:B------:R-:W-:Y:S01]  /*ae10*/  HADD2.F32 R178, -RZ, R99.H1_H1 ;  /* 0x30000063ffb27230 */ /* 0x000fe20000004100 */
[----:B------:R-:W-:Y:S01]  /*ae20*/  F2FP.F16.E4M3.UNPACK_B R99, R55.H1 ;  /* 0x00000037ff63723e */ /* 0x000fe200030006ff */
[----:B------:R-:W-:Y:S01]  /*ae30*/  HADD2.F32 R176, -RZ, R175.H1_H1 ;  /* 0x300000afffb07230 */ /* 0x000fe20000004100 */
[----:B------:R-:W-:Y:S01]  /*ae40*/  F2FP.F16.E4M3.UNPACK_B R175, R51.H1 ;  /* 0x00000033ffaf723e */ /* 0x000fe200030006ff */
[----:B------:R-:W-:-:S02]  /*ae50*/  HADD2.F32 R55, -RZ, R98.H0_H0 ;  /* 0x20000062ff377230 */ /* 0x000fc40000004100 */
[-C--:B------:R-:W-:Y:S01]  /*ae60*/  FMUL.FTZ R180, R63, R178.reuse ;  /* 0x000000b23fb47220 */ /* 0x080fe20000410000 */
[C---:B------:R-:W-:Y:S01]  /*ae70*/  FMUL.FTZ R178, R95.reuse, R178 ;  /* 0x000000b25fb27220 */ /* 0x040fe20000410000 */
[----:B------:R-:W-:Y:S01]  /*ae80*/  HADD2.F32 R51, -RZ, R99.H0_H0 ;  /* 0x20000063ff337230 */ /* 0x000fe20000004100 */
[----:B------:R-:W-:Y:S01]  /*ae90*/  F2FP.SATFINITE.E4M3.F32.PACK_AB_MERGE_C R48, R62, R48, RZ ;  /* 0x000000303e30723e */ /* 0x000fe200048070ff */
[-C--:B------:R-:W-:Y:S01]  /*aea0*/  FFMA.FTZ R95, R95, R176.reuse, -R180 ;  /* 0x000000b05f5f7223 */ /* 0x080fe200000108b4 */
[----:B------:R-:W-:Y:S01]  /*aeb0*/  FFMA.FTZ R63, R63, R176, R178 ;  /* 0x000000b03f3f7223 */ /* 0x000fe200000100b2 */
[----:B------:R-:W-:Y:S01]  /*aec0*/  HADD2.F32 R178, -RZ, R97.H0_H0 ;  /* 0x20000061ffb27230 */ /* 0x000fe20000004100 */
[----:B------:R-:W-:Y:S01]  /*aed0*/  F2FP.SATFINITE.E4M3.F32.PACK_AB_MERGE_C R60, R60, R61, R49 ;  /* 0x0000003d3c3c723e */ /* 0x000fe20004807031 */
[----:B------:R-:W-:Y:S01]  /*aee0*/  HADD2.F32 R176, -RZ, R175.H0_H0 ;  /* 0x200000afffb07230 */ /* 0x000fe20000004100 */
[----:B------:R-:W-:Y:S01]  /*aef0*/  F2FP.SATFINITE.E4M3.F32.PACK_AB_MERGE_C R89, R50, R53, R48 ;  /* 0x000000353259723e */ /* 0x000fe20004807030 */
[----:B------:R-:W-:-:S02]  /*af00*/  HADD2.F32 R97, -RZ, R97.H1_H1 ;  /* 0x30000061ff617230 */ /* 0x000fc40000004100 */
[-C--:B------:R-:W-:Y:S01]  /*af10*/  FMUL.FTZ R180, R55, R178.reuse ;  /* 0x000000b237b47220 */ /* 0x080fe20000410000 */
[C---:B------:R-:W-:Y:S01]  /*af20*/  FMUL.FTZ R178, R51.reuse, R178 ;  /* 0x000000b233b27220 */ /* 0x040fe20000410000 */
[----:B------:R-:W-:Y:S02]  /*af30*/  HADD2.F32 R99, -RZ, R99.H1_H1 ;  /* 0x30000063ff637230 */ /* 0x000fe40000004100 */
[-C--:B------:R-:W-:Y:S01]  /*af40*/  FFMA.FTZ R51, R51, R176.reuse, -R180 ;  /* 0x000000b033337223 */ /* 0x080fe200000108b4 */
[----:B------:R-:W-:Y:S01]  /*af50*/  FFMA.FTZ R55, R55, R176, R178 ;  /* 0x000000b037377223 */ /* 0x000fe200000100b2 */
[----:B------:R-:W-:Y:S01]  /*af60*/  HADD2.F32 R176, -RZ, R98.H1_H1 ;  /* 0x30000062ffb07230 */ /* 0x000fe20000004100 */
[-C--:B------:R-:W-:Y:S01]  /*af70*/  F2FP.F16.E4M3.UNPACK_B R178, R173.reuse.H1 ;  /* 0x000000adffb2723e */ /* 0x080fe200030006ff */
[----:B------:R-:W-:Y:S01]  /*af80*/  HADD2.F32 R175, -RZ, R175.H1_H1 ;  /* 0x300000afffaf7230 */ /* 0x000fe20000004100 */
[----:B------:R-:W-:Y:S01]  /*af90*/  F2FP.F16.E4M3.UNPACK_B R173, R173 ;  /* 0x000000adffad723e */ /* 0x000fe200020006ff */
[----:B------:R-:W-:-:S02]  /*afa0*/  IMAD.MOV.U32 R53, RZ, RZ, R60 ;  /* 0x000000ffff357224 */ /* 0x000fc400078e003c */
[CC--:B------:R-:W-:Y:S01]  /*afb0*/  FMUL.FTZ R98, R176.reuse, R97.reuse ;  /* 0x00000061b0627220 */ /* 0x0c0fe20000410000 */
[C---:B------:R-:W-:Y:S01]  /*afc0*/  FMUL.FTZ R97, R99.reuse, R97 ;  /* 0x0000006163617220 */ /* 0x040fe20000410000 */
[--C-:B------:R-:W-:Y:S02]  /*afd0*/  HADD2.F32 R180, -RZ, R178.reuse.H0_H0 ;  /* 0x200000b2ffb47230 */ /* 0x100fe40000004100 */
[-C--:B------:R-:W-:Y:S01]  /*afe0*/  FFMA.FTZ R98, R99, R175.reuse, -R98 ;  /* 0x000000af63627223 */ /* 0x080fe20000010862 */
[----:B------:R-:W-:Y:S02]  /*aff0*/  IMAD.MOV.U32 R99, RZ, RZ, R52 ;  /* 0x000000ffff637224 */ /* 0x000fe400078e0034 */
[----:B------:R-:W-:Y:S01]  /*b000*/  FFMA.FTZ R97, R176, R175, R97 ;  /* 0x000000afb0617223 */ /* 0x000fe20000010061 */
[----:B------:R-:W-:Y:S01]  /*b010*/  F2FP.F16.E4M3.UNPACK_B R52, R171.H1 ;  /* 0x000000abff34723e */ /* 0x000fe200030006ff */
[----:B------:R-:W-:Y:S01]  /*b020*/  HADD2.F32 R178, -RZ, R178.H1_H1 ;  /* 0x300000b2ffb27230 */ /* 0x000fe20000004100 */
[----:B------:R-:W-:-:S02]  /*b030*/  F2FP.F16.E4M3.UNPACK_B R176, R88.H1 ;  /* 0x00000058ffb0723e */ /* 0x000fc400030006ff */
[----:B------:R-:W-:Y:S01]  /*b040*/  F2FP.F16.E4M3.UNPACK_B R175, R99.H1 ;  /* 0x00000063ffaf723e */ /* 0x000fe200030006ff */
[----:B------:R-:W-:Y:S01]  /*b050*/  HADD2.F32 R182, -RZ, R52.H0_H0 ;  /* 0x20000034ffb67230 */ /* 0x000fe20000004100 */
[----:B------:R-:W-:Y:S01]  /*b060*/  F2FP.F16.E4M3.UNPACK_B R171, R171 ;  /* 0x000000abffab723e */ /* 0x000fe200020006ff */
[----:B------:R-:W-:Y:S01]  /*b070*/  HADD2.F32 R177, -RZ, R176.H0_H0 ;  /* 0x200000b0ffb17230 */ /* 0x000fe20000004100 */
[----:B------:R-:W-:Y:S01]  /*b080*/  F2FP.F16.E4M3.UNPACK_B R88, R88 ;  /* 0x00000058ff58723e */ /* 0x000fe200020006ff */
[----:B------:R-:W-:Y:S01]  /*b090*/  HADD2.F32 R179, -RZ, R175.H0_H0 ;  /* 0x200000afffb37230 */ /* 0x000fe20000004100 */
[----:B------:R-:W-:Y:S01]  /*b0a0*/  F2FP.F16.E4M3.UNPACK_B R99, R99 ;  /* 0x00000063ff63723e */ /* 0x000fe200020006ff */
[----:B------:R-:W-:Y:S02]  /*b0b0*/  HADD2.F32 R52, -RZ, R52.H1_H1 ;  /* 0x30000034ff347230 */ /* 0x000fe40000004100 */
[----:B------:R-:W-:Y:S01]  /*b0c0*/  FMUL.FTZ R181, R177, R182 ;  /* 0x000000b6b1b57220 */ /* 0x000fe20000410000 */
[----:B------:R-:W-:-:S02]  /*b0d0*/  HADD2.F32 R176, -RZ, R176.H1_H1 ;  /* 0x300000b0ffb07230 */ /* 0x000fc40000004100 */
[C---:B------:R-:W-:Y:S01]  /*b0e0*/  FMUL.FTZ R182, R179.reuse, R182 ;  /* 0x000000b6b3b67220 */ /* 0x040fe20000410000 */
[----:B------:R-:W-:Y:S02]  /*b0f0*/  HADD2.F32 R175, -RZ, R175.H1_H1 ;  /* 0x300000afffaf7230 */ /* 0x000fe40000004100 */
[-C--:B------:R-:W-:Y:S01]  /*b100*/  FFMA.FTZ R181, R179, R180.reuse, -R181 ;  /* 0x000000b4b3b57223 */ /* 0x080fe200000108b5 */
[----:B------:R-:W-:Y:S01]  /*b110*/  F2FP.SATFINITE.E4M3.F32.PACK_AB_MERGE_C R51, R98, R51, RZ ;  /* 0x000000336233723e */ /* 0x000fe200048070ff */
[----:B------:R-:W-:Y:S01]  /*b120*/  FFMA.FTZ R182, R177, R180, R182 ;  /* 0x000000b4b1b67223 */ /* 0x000fe200000100b6 */
[CC--:B------:R-:W-:Y:S01]  /*b130*/  FMUL.FTZ R177, R176.reuse, R52.reuse ;  /* 0x00000034b0b17220 */ /* 0x0c0fe20000410000 */
[C---:B------:R-:W-:Y:S01]  /*b140*/  FMUL.FTZ R52, R175.reuse, R52 ;  /* 0x00000034af347220 */ /* 0x040fe20000410000 */
[----:B------:R-:W-:Y:S02]  /*b150*/  HADD2.F32 R180, -RZ, R171.H0_H0 ;  /* 0x200000abffb47230 */ /* 0x000fe40000004100 */
        /* <DEDUP_REMOVED lines=14> */
[----:B------:R-:W-:-:S03]  /*b240*/  FMUL.FTZ R99, R88, R171 ;  /* 0x000000ab58637220 */ /* 0x000fc60000410000 */
[C---:B------:R-:W-:Y:S01]  /*b250*/  FMUL.FTZ R171, R176.reuse, R171 ;  /* 0x000000abb0ab7220 */ /* 0x040fe20000410000 */
[-C--:B------:R-:W-:Y:S01]  /*b260*/  FFMA.FTZ R176, R176, R173.reuse, -R99 ;  /* 0x000000adb0b07223 */ /* 0x080fe20000010863 */
[----:B------:R-:W-:Y:S01]  /*b270*/  IMAD.MOV.U32 R99, RZ, RZ, R54 ;  /* 0x000000ffff637224 */ /* 0x000fe200078e0036 */
[----:B------:R-:W-:Y:S01]  /*b280*/  F2FP.F16.E4M3.UNPACK_B R54, R172.H1 ;  /* 0x000000acff36723e */ /* 0x000fe200030006ff */
[----:B------:R-:W-:Y:S01]  /*b290*/  FFMA.FTZ R88, R88, R173, R171 ;  /* 0x000000ad58587223 */ /* 0x000fe200000100ab */
[----:B------:R-:W-:Y:S02]  /*b2a0*/  F2FP.F16.E4M3.UNPACK_B R173, R90.H1 ;  /* 0x0000005affad723e */ /* 0x000fe400030006ff */
[----:B------:R-:W-:Y:S01]  /*b2b0*/  F2FP.F16.E4M3.UNPACK_B R171, R99.H1 ;  /* 0x00000063ffab723e */ /* 0x000fe200030006ff */
[--C-:B------:R-:W-:Y:S01]  /*b2c0*/  HADD2.F32 R183, -RZ, R54.reuse.H0_H0 ;  /* 0x20000036ffb77230 */ /* 0x100fe20000004100 */
[----:B------:R-:W-:Y:S01]  /*b2d0*/  F2FP.SATFINITE.E4M3.F32.PACK_AB_MERGE_C R179, R176, R179, R175 ;  /* 0x000000b3b0b3723e */ /* 0x000fe200048070af */
[----:B------:R-:W-:Y:S01]  /*b2e0*/  HADD2.F32 R175, -RZ, R173.H0_H0 ;  /* 0x200000adffaf7230 */ /* 0x000fe20000004100 */
[----:B------:R-:W-:Y:S01]  /*b2f0*/  F2FP.F16.E4M3.UNPACK_B R176, R174.H1 ;  /* 0x000000aeffb0723e */ /* 0x000fe200030006ff */
[----:B------:R-:W-:Y:S01]  /*b300*/  HADD2.F32 R177, -RZ, R171.H0_H0 ;  /* 0x200000abffb17230 */ /* 0x000fe20000004100 */
[----:B------:R-:W-:Y:S01]  /*b310*/  F2FP.F16.E4M3.UNPACK_B R172, R172 ;  /* 0x000000acffac723e */ /* 0x000fe200020006ff */
[----:B------:R-:W-:-:S02]  /*b320*/  HADD2.F32 R54, -RZ, R54.H1_H1 ;  /* 0x30000036ff367230 */ /* 0x000fc40000004100 */
[-C--:B------:R-:W-:Y:S01]  /*b330*/  FMUL.FTZ R181, R175, R183.reuse ;  /* 0x000000b7afb57220 */ /* 0x080fe20000410000 */
[--C-:B------:R-:W-:Y:S02]  /*b340*/  HADD2.F32 R178, -RZ, R176.reuse.H0_H0 ;  /* 0x200000b0ffb27230 */ /* 0x100fe40000004100 */
[C---:B------:R-:W-:Y:S01]  /*b350*/  FMUL.FTZ R183, R177.reuse, R183 ;  /* 0x000000b7b1b77220 */ /* 0x040fe20000410000 */
[----:B------:R-:W-:Y:S01]  /*b360*/  HADD2.F32 R173, -RZ, R173.H1_H1 ;  /* 0x300000adffad7230 */ /* 0x000fe20000004100 */
[----:B------:R-:W-:Y:S01]  /*b370*/  F2FP.F16.E4M3.UNPACK_B R90, R90 ;  /* 0x0000005aff5a723e */ /* 0x000fe200020006ff */
[----:B------:R-:W-:Y:S02]  /*b380*/  HADD2.F32 R171, -RZ, R171.H1_H1 ;  /* 0x300000abffab7230 */ /* 0x000fe40000004100 */
[-C--:B------:R-:W-:Y:S01]  /*b390*/  FFMA.FTZ R181, R177, R178.reuse, -R181 ;  /* 0x000000b2b1b57223 */ /* 0x080fe200000108b5 */
[----:B------:R-:W-:Y:S01]  /*b3a0*/  FFMA.FTZ R183, R175, R178, R183 ;  /* 0x000000b2afb77223 */ /* 0x000fe200000100b7 */
[----:B------:R-:W-:-:S02]  /*b3b0*/  HADD2.F32 R176, -RZ, R176.H1_H1 ;  /* 0x300000b0ffb07230 */ /* 0x000fc40000004100 */
[-C--:B------:R-:W-:Y:S01]  /*b3c0*/  FMUL.FTZ R178, R173, R54.reuse ;  /* 0x00000036adb27220 */ /* 0x080fe20000410000 */
[C---:B------:R-:W-:Y:S01]  /*b3d0*/  FMUL.FTZ R54, R171.reuse, R54 ;  /* 0x00000036ab367220 */ /* 0x040fe20000410000 */
[----:B------:R-:W-:Y:S02]  /*b3e0*/  F2FP.F16.E4M3.UNPACK_B R99, R99 ;  /* 0x00000063ff63723e */ /* 0x000fe400020006ff */
[-C--:B------:R-:W-:Y:S01]  /*b3f0*/  FFMA.FTZ R171, R171, R176.reuse, -R178 ;  /* 0x000000b0abab7223 */ /* 0x080fe200000108b2 */
[----:B------:R-:W-:Y:S01]  /*b400*/  FFMA.FTZ R54, R173, R176, R54 ;  /* 0x000000b0ad367223 */ /* 0x000fe20000010036 */
[----:B------:R-:W-:Y:S01]  /*b410*/  F2FP.F16.E4M3.UNPACK_B R174, R174 ;  /* 0x000000aeffae723e */ /* 0x000fe200020006ff */
[----:B------:R-:W-:Y:S02]  /*b420*/  HADD2.F32 R178, -RZ, R172.H0_H0 ;  /* 0x200000acffb27230 */ /* 0x000fe40000004100 */
[----:B------:R-:W-:Y:S01]  /*b430*/  HADD2.F32 R173, -RZ, R90.H0_H0 ;  /* 0x2000005affad7230 */ /* 0x000fe20000004100 */
[----:B------:R-:W-:Y:S01]  /*b440*/  F2FP.SATFINITE.E4M3.F32.PACK_AB_MERGE_C R171, R171, R181, RZ ;  /* 0x000000b5abab723e */ /* 0x000fe200048070ff */
[----:B------:R-:W-:Y:S01]  /*b450*/  HADD2.F32 R176, -RZ, R99.H0_H0 ;  /* 0x20000063ffb07230 */ /* 0x000fe20000004100 */
[----:B------:R-:W-:Y:S01]  /*b460*/  F2FP.SATFINITE.E4M3.F32.PACK_AB_MERGE_C R183, R54, R183, RZ ;  /* 0x000000b736b7723e */ /* 0x000fe200048070ff */
        /* <DEDUP_REMOVED lines=8> */
[----:B------:R-:W-:-:S05]  /*b4f0*/  HADD2.F32 R173, -RZ, R90.H1_H1 ;  /* 0x3000005affad7230 */ /* 0x000fca0000004100 */
[-C--:B------:R-:W-:Y:S01]  /*b500*/  FMUL.FTZ R90, R173, R172.reuse ;  /* 0x000000acad5a7220 */ /* 0x080fe20000410000 */
[----:B------:R-:W-:-:S03]  /*b510*/  FMUL.FTZ R172, R99, R172 ;  /* 0x000000ac63ac7220 */ /* 0x000fc60000410000 */
[----:B------:R-:W-:Y:S01]  /*b520*/  FFMA.FTZ R90, R99, R174, -R90 ;  /* 0x000000ae635a7223 */ /* 0x000fe2000001085a */
[----:B------:R-:W-:Y:S01]  /*b530*/  F2FP.SATFINITE.E4M3.F32.PACK_AB_MERGE_C R99, R52, R182, RZ ;  /* 0x000000b63463723e */ /* 0x000fe200048070ff */
[----:B------:R-:W-:Y:S01]  /*b540*/  FFMA.FTZ R173, R173, R174, R172 ;  /* 0x000000aeadad7223 */ /* 0x000fe200000100ac */
[----:B------:R-:W-:Y:S02]  /*b550*/  F2FP.SATFINITE.E4M3.F32.PACK_AB_MERGE_C R52, R97, R55, RZ ;  /* 0x000000376134723e */ /* 0x000fe400048070ff */
[----:B------:R-:W-:Y:S02]  /*b560*/  F2FP.SATFINITE.E4M3.F32.PACK_AB_MERGE_C R54, R90, R177, R171 ;  /* 0x000000b15a36723e */ /* 0x000fe400048070ab */
[----:B------:R-:W-:Y:S01]  /*b570*/  F2FP.SATFINITE.E4M3.F32.PACK_AB_MERGE_C R91, R63, R91, R52 ;  /* 0x0000005b3f5b723e */ /* 0x000fe20004807034 */
[----:B------:R-:W-:Y:S01]  /*b580*/  IMAD.MOV.U32 R52, RZ, RZ, R179 ;  /* 0x000000ffff347224 */ /* 0x000fe200078e00b3 */
[----:B------:R-:W-:Y:S02]  /*b590*/  F2FP.SATFINITE.E4M3.F32.PACK_AB_MERGE_C R88, R88, R180, R99 ;  /* 0x000000b45858723e */ /* 0x000fe40004807063 */
[----:B------:R-:W-:-:S02]  /*b5a0*/  F2FP.SATFINITE.E4M3.F32.PACK_AB_MERGE_C R90, R173, R178, R183 ;  /* 0x000000b2ad5a723e */ /* 0x000fc400048070b7 */
[----:B------:R-:W-:-:S07]  /*b5b0*/  F2FP.SATFINITE.E4M3.F32.PACK_AB_MERGE_C R55, R95, R96, R51 ;  /* 0x000000605f37723e */ /* 0x000fce0004807033 */
.L_x_3454:
[----:B------:R-:W-:Y:S05]  /*b5c0*/  BSYNC B3 ;  /* 0x0000000000037941 */ /* 0x000fea0003800000 */
.L_x_3453:
[----:B------:R-:W-:-:S13]  /*b5d0*/  ISETP.GE.AND P4, PT, R94, R152, PT ;  /* 0x000000985e00720c */ /* 0x000fda0003f86270 */
[--C-:B------:R-:W-:Y:S02]  /*b5e0*/  @!P4 SHF.R.S32.HI R49, RZ, 0x1f, R94.reuse ;  /* 0x0000001fff31c819 */ /* 0x100fe4000001145e */
[----:B------:R-:W-:-:S04]  /*b5f0*/  @!P4 IADD3 R51, P5, P6, R118, R140, R94 ;  /* 0x0000008c7633c210 */ /* 0x000fc80007ebe05e */
[----:B------:R-:W-:Y:S02]  /*b600*/  @!P4 IADD3.X R60, R4, R170, R49, P5, P6 ;  /* 0x000000aa043cc210 */ /* 0x000fe40002fec431 */
[----:B------:R-:W-:-:S04]  /*b610*/  IADD3 R48, P5, R93, R124, RZ ;  /* 0x0000007c5d307210 */ /* 0x000fc80007fbe0ff */
[----:B------:R-:W-:Y:S02]  /*b620*/  IADD3.X R49, R92, R125, RZ, P5, !PT ;  /* 0x0000007d5c317210 */ /* 0x000fe40002ffe4ff */
[----:B------:R-:W-:-:S03]  /*b630*/  @!P4 IADD3 R50, P5, R51, R124, RZ ;  /* 0x0000007c3332c210 */ /* 0x000fc60007fbe0ff */
[----:B0-----:R3:W-:Y:S02]  /*b640*/  STG.E.128 desc[UR54][R48.64], R52 ;  /* 0x0000003430007986 */ /* 0x0017e4000c101d36 */
[----:B------:R-:W-:-:S05]  /*b650*/  @!P4 IMAD.X R51, R60, 0x1, R125, P5 ;  /* 0x000000013c33c824 */ /* 0x000fca00028e067d */
[----:B-1----:R3:W-:Y:S03]  /*b660*/  @!P4 STG.E.128 desc[UR54][R50.64], R88 ;  /* 0x000000583200c986 */ /* 0x0027e6000c101d36 */
.L_x_3452:
[----:B------:R-:W-:Y:S05]  /*b670*/  BSYNC B2 ;  /* 0x0000000000027941 */ /* 0x000fea0003800000 */
.L_x_3451:
[----:B------:R-:W-:-:S13]  /*b680*/  ISETP.NE.AND P4, PT, R36, RZ, PT ;  /* 0x000000ff2400720c */ /* 0x000fda0003f85270 */
[----:B------:R-:W-:Y:S05]  /*b690*/  @!P4 BRA `(.L_x_3446) ;  /* 0x0000000c00e8c947 */ /* 0x000fea0003800000 */
[----:B---3--:R-:W3:Y:S01]  /*b6a0*/  LDL R48, [R1+0x14] ;  /* 0x0000140001307983 */ /* 0x008ee20000100800 */
[----:B------:R-:W-:Y:S01]  /*b6b0*/  IADD3 R61, P4, P5, R118, R140, R29 ;  /* 0x0000008c763d7210 */ /* 0x000fe20007d9e01d */
[----:B------:R-:W-:Y:S03]  /*b6c0*/  BSSY B2, `(.L_x_3455) ;  /* 0x00000ed000027945 */ /* 0x000fe60003800000 */
[----:B------:R-:W-:Y:S02]  /*b6d0*/  IADD3.X R60, R4, R170, R32, P4, P5 ;  /* 0x000000aa043c7210 */ /* 0x000fe400027ea420 */
[----:B------:R-:W-:Y:S02]  /*b6e0*/  ISETP.GE.AND P4, PT, R6, R133, PT ;  /* 0x000000850600720c */ /* 0x000fe40003f86270 */
[----:B---3--:R-:W-:-:S04]  /*b6f0*/  LOP3.LUT P6, RZ, R48, 0x1, RZ, 0xc0, !PT ;  /* 0x0000000130ff7812 */ /* 0x008fc800078cc0ff */
[----:B------:R-:W-:-:S04]  /*b700*/  SEL R48, R121, R158, !P6 ;  /* 0x0000009e79307207 */ /* 0x000fc80007000000 */
        /* <DEDUP_REMOVED lines=12> */
[----:B------:R-:W-:Y:S02]  /*b7d0*/  IMAD R51, R17, 0x7800, R48 ;  /* 0x0000780011337824 */ /* 0x000fe400078e0230 */
[----:B------:R-:W-:-:S03]  /*b7e0*/  IMAD.IADD R49, R16, 0x1, R49 ;  /* 0x0000000110317824 */ /* 0x000fc600078e0231 */
[----:B0-----:R-:W-:-:S03]  /*b7f0*/  IADD3 R52, R16, R51, RZ ;  /* 0x0000003310347210 */ /* 0x001fc60007ffe0ff */
[----:B------:R-:W0:Y:S04]  /*b800*/  LDS.128 R48, [R49+0x24200] ;  /* 0x0242000031307984 */ /* 0x000e280000000c00 */
[----:B------:R-:W1:Y:S01]  /*b810*/  LDS.128 R52, [R52+0x24200] ;  /* 0x0242000034347984 */ /* 0x000e620000000c00 */
[----:B------:R-:W-:Y:S05]  /*b820*/  @P4 BRA `(.L_x_3456) ;  /* 0x0000000c00584947 */ /* 0x000fea0003800000 */
[----:B------:R-:W-:Y:S01]  /*b830*/  SHF.R.U32.HI R58, RZ, 0x8, R47 ;  /* 0x00000008ff3a7819 */ /* 0x000fe2000001162f */
[----:B0-----:R-:W-:Y:S01]  /*b840*/  IMAD.MOV.U32 R56, RZ, RZ, R48 ;  /* 0x000000ffff387224 */ /* 0x001fe200078e0030 */
[----:B------:R-:W-:Y:S02]  /*b850*/  SHF.R.U32.HI R88, RZ, 0x8, R59 ;  /* 0x00000008ff587819 */ /* 0x000fe4000001163b */
[----:B------:R-:W-:Y:S01]  /*b860*/  LOP3.LUT R90, R47, 0xff, RZ, 0xc0, !PT ;  /* 0x000000ff2f5a7812 */ /* 0x000fe200078ec0ff */
[----:B------:R-:W-:Y:S01]  /*b870*/  IMAD.SHL.U32 R58, R58, 0x100, RZ ;  /* 0x000001003a3a7824 */ /* 0x000fe200078e00ff */
[----:B------:R-:W-:Y:S01]  /*b880*/  SHF.R.U32.HI R93, RZ, 0x18, R47 ;  /* 0x00000018ff5d7819 */ /* 0x000fe2000001162f */
[----:B------:R-:W-:Y:S01]  /*b890*/  IMAD.SHL.U32 R88, R88, 0x100, RZ ;  /* 0x0000010058587824 */ /* 0x000fe200078e00ff */
[----:B------:R-:W-:Y:S02]  /*b8a0*/  LOP3.LUT R92, R59, 0xff, RZ, 0xc0, !PT ;  /* 0x000000ff3b5c7812 */ /* 0x000fe400078ec0ff */
[----:B------:R-:W-:-:S02]  /*b8b0*/  SHF.R.U32.HI R95, RZ, 0x18, R59 ;  /* 0x00000018ff5f7819 */ /* 0x000fc4000001163b */
[--C-:B------:R-:W-:Y:S02]  /*b8c0*/  SHF.R.U32.HI R46, RZ, 0x10, R45.reuse ;  /* 0x00000010ff2e7819 */ /* 0x100fe4000001162d */
[--C-:B------:R-:W-:Y:S02]  /*b8d0*/  SHF.R.U32.HI R97, RZ, 0x8, R45.reuse ;  /* 0x00000008ff617819 */ /* 0x100fe4000001162d */
[----:B------:R-:W-:Y:S01]  /*b8e0*/  LOP3.LUT R89, R45, 0xff, RZ, 0xc0, !PT ;  /* 0x000000ff2d597812 */ /* 0x000fe200078ec0ff */
[----:B------:R-:W-:Y:S01]  /*b8f0*/  IMAD.U32 R46, R46, 0x10000, RZ ;  /* 0x000100002e2e7824 */ /* 0x000fe200078e00ff */
[----:B------:R-:W-:Y:S01]  /*b900*/  SHF.R.U32.HI R96, RZ, 0x18, R45 ;  /* 0x00000018ff607819 */ /* 0x000fe2000001162d */
[----:B------:R-:W-:Y:S01]  /*b910*/  IMAD.SHL.U32 R48, R97, 0x100, RZ ;  /* 0x0000010061307824 */ /* 0x000fe200078e00ff */
[----:B------:R-:W-:Y:S02]  /*b920*/  SHF.R.U32.HI R44, RZ, 0x10, R47 ;  /* 0x00000010ff2c7819 */ /* 0x000fe4000001162f */
[----:B------:R-:W-:-:S02]  /*b930*/  SHF.R.U32.HI R45, RZ, 0x10, R57 ;  /* 0x00000010ff2d7819 */ /* 0x000fc40000011639 */
[--C-:B------:R-:W-:Y:S01]  /*b940*/  SHF.R.U32.HI R62, RZ, 0x8, R57.reuse ;  /* 0x00000008ff3e7819 */ /* 0x100fe20000011639 */
[----:B------:R-:W-:Y:S01]  /*b950*/  IMAD.U32 R44, R44, 0x10000, RZ ;  /* 0x000100002c2c7824 */ /* 0x000fe200078e00ff */
[----:B------:R-:W-:Y:S01]  /*b960*/  LOP3.LUT R91, R57, 0xff, RZ, 0xc0, !PT ;  /* 0x000000ff395b7812 */ /* 0x000fe200078ec0ff */
[----:B------:R-:W-:Y:S01]  /*b970*/  IMAD.U32 R45, R45, 0x10000, RZ ;  /* 0x000100002d2d7824 */ /* 0x000fe200078e00ff */
[----:B------:R-:W-:Y:S01]  /*b980*/  SHF.R.U32.HI R94, RZ, 0x18, R57 ;  /* 0x00000018ff5e7819 */ /* 0x000fe20000011639 */
[----:B-1----:R-:W-:Y:S01]  /*b990*/  IMAD.MOV.U32 R57, RZ, RZ, R52 ;  /* 0x000000ffff397224 */ /* 0x002fe200078e0034 */
[----:B------:R-:W-:Y:S02]  /*b9a0*/  SHF.R.U32.HI R47, RZ, 0x10, R59 ;  /* 0x00000010ff2f7819 */ /* 0x000fe4000001163b */
[----:B------:R-:W-:Y:S02]  /*b9b0*/  PRMT R59, R93, 0x654, R90 ;  /* 0x000006545d3b7816 */ /* 0x000fe4000000005a */
[----:B------:R-:W-:-:S02]  /*b9c0*/  PRMT R95, R95, 0x654, R92 ;  /* 0x000006545f5f7816 */ /* 0x000fc4000000005c */
[----:B------:R-:W-:Y:S02]  /*b9d0*/  PRMT R93, R94, 0x654, R91 ;  /* 0x000006545e5d7816 */ /* 0x000fe4000000005b */
[----:B------:R-:W-:Y:S02]  /*b9e0*/  LOP3.LUT R91, R59, 0xff00, R58, 0xf8, !PT ;  /* 0x0000ff003b5b7812 */ /* 0x000fe400078ef83a */
[----:B------:R-:W-:Y:S02]  /*b9f0*/  LOP3.LUT R95, R95, 0xff00, R88, 0xf8, !PT ;  /* 0x0000ff005f5f7812 */ /* 0x000fe400078ef858 */
[----:B------:R-:W-:Y:S02]  /*ba00*/  SHF.L.U32 R62, R62, 0x8, RZ ;  /* 0x000000083e3e7819 */ /* 0x000fe400000006ff */
[----:B------:R-:W-:Y:S02]  /*ba10*/  F2FP.F16.E4M3.UNPACK_B R88, R169.H1 ;  /* 0x000000a9ff58723e */ /* 0x000fe400030006ff */
[----:B------:R-:W-:-:S02]  /*ba20*/  F2FP.F16.E4M3.UNPACK_B R59, R57.H1 ;  /* 0x00000039ff3b723e */ /* 0x000fc400030006ff */
[----:B------:R-:W-:Y:S02]  /*ba30*/  PRMT R89, R96, 0x654, R89 ;  /* 0x0000065460597816 */ /* 0x000fe40000000059 */
[----:B------:R-:W-:Y:S01]  /*ba40*/  F2FP.F16.E4M3.UNPACK_B R58, R56.H1 ;  /* 0x00000038ff3a723e */ /* 0x000fe200030006ff */
[--C-:B------:R-:W-:Y:S01]  /*ba50*/  HADD2.F32 R52, -RZ, R59.reuse.H0_H0 ;  /* 0x2000003bff347230 */ /* 0x100fe20000004100 */
[----:B------:R-:W-:Y:S01]  /*ba60*/  LOP3.LUT R90, R93, 0xff00, R62, 0xf8, !PT ;  /* 0x0000ff005d5a7812 */ /* 0x000fe200078ef83e */
[----:B------:R-:W-:Y:S01]  /*ba70*/  HADD2.F32 R59, -RZ, R59.H1_H1 ;  /* 0x3000003bff3b7230 */ /* 0x000fe20000004100 */
[----:B------:R-:W-:Y:S01]  /*ba80*/  LOP3.LUT R44, R91, 0xff0000, R44, 0xf8, !PT ;  /* 0x00ff00005b2c7812 */ /* 0x000fe200078ef82c */
[----:B------:R-:W-:Y:S01]  /*ba90*/  HADD2.F32 R91, -RZ, R88.H0_H0 ;  /* 0x20000058ff5b7230 */ /* 0x000fe20000004100 */
[----:B------:R-:W-:Y:S01]  /*baa0*/  LOP3.LUT R89, R89, 0xff00, R48, 0xf8, !PT ;  /* 0x0000ff0059597812 */ /* 0x000fe200078ef830 */
[--C-:B------:R-:W-:Y:S01]  /*bab0*/  HADD2.F32 R48, -RZ, R58.reuse.H0_H0 ;  /* 0x2000003aff307230 */ /* 0x100fe20000004100 */
[----:B------:R-:W-:Y:S01]  /*bac0*/  F2FP.F16.E4M3.UNPACK_B R62, R167.H1 ;  /* 0x000000a7ff3e723e */ /* 0x000fe200030006ff */
[----:B------:R-:W-:Y:S01]  /*bad0*/  HADD2.F32 R58, -RZ, R58.H1_H1 ;  /* 0x3000003aff3a7230 */ /* 0x000fe20000004100 */
[----:B------:R-:W-:Y:S01]  /*bae0*/  LOP3.LUT R46, R89, 0xff0000, R46, 0xf8, !PT ;  /* 0x00ff0000592e7812 */ /* 0x000fe200078ef82e */
[-C--:B------:R-:W-:Y:S01]  /*baf0*/  FMUL.FTZ R93, R52, R91.reuse ;  /* 0x0000005b345d7220 */ /* 0x080fe20000410000 */
[----:B------:R-:W-:Y:S01]  /*bb00*/  FMUL.FTZ R91, R48, R91 ;  /* 0x0000005b305b7220 */ /* 0x000fe20000410000 */
[----:B------:R-:W-:Y:S01]  /*bb10*/  HADD2.F32 R89, -RZ, R62.H0_H0 ;  /* 0x2000003eff597230 */ /* 0x000fe20000004100 */
[----:B------:R-:W-:-:S02]  /*bb20*/  SHF.L.U32 R92, R47, 0x10, RZ ;  /* 0x000000102f5c7819 */ /* 0x000fc400000006ff */
[----:B------:R-:W-:Y:S01]  /*bb30*/  LOP3.LUT R47, R90, 0xff0000, R45, 0xf8, !PT ;  /* 0x00ff00005a2f7812 */ /* 0x000fe200078ef82d */
[----:B------:R-:W-:Y:S02]  /*bb40*/  HADD2.F32 R90, -RZ, R62.H1_H1 ;  /* 0x3000003eff5a7230 */ /* 0x000fe40000004100 */
[-C--:B------:R-:W-:Y:S01]  /*bb50*/  FFMA.FTZ R48, R48, R89.reuse, -R93 ;  /* 0x0000005930307223 */ /* 0x080fe2000001085d */
[----:B------:R-:W-:Y:S01]  /*bb60*/  FFMA.FTZ R52, R52, R89, R91 ;  /* 0x0000005934347223 */ /* 0x000fe2000001005b */
[----:B------:R-:W-:Y:S01]  /*bb70*/  HADD2.F32 R89, -RZ, R88.H1_H1 ;  /* 0x30000058ff597230 */ /* 0x000fe20000004100 */
[----:B------:R-:W-:Y:S02]  /*bb80*/  F2FP.F16.E4M3.UNPACK_B R169, R169 ;  /* 0x000000a9ffa9723e */ /* 0x000fe400020006ff */
[----:B------:R-:W-:Y:S02]  /*bb90*/  F2FP.F16.E4M3.UNPACK_B R88, R57 ;  /* 0x00000039ff58723e */ /* 0x000fe400020006ff */
[----:B------:R-:W-:Y:S01]  /*bba0*/  F2FP.F16.E4M3.UNPACK_B R62, R56 ;  /* 0x00000038ff3e723e */ /* 0x000fe200020006ff */
[-C--:B------:R-:W-:Y:S01]  /*bbb0*/  FMUL.FTZ R57, R59, R89.reuse ;  /* 0x000000593b397220 */ /* 0x080fe20000410000 */
[----:B------:R-:W-:Y:S01]  /*bbc0*/  LOP3.LUT R45, R95, 0xff0000, R92, 0xf8, !PT ;  /* 0x00ff00005f2d7812 */ /* 0x000fe200078ef85c */
[----:B------:R-:W-:Y:S01]  /*bbd0*/  FMUL.FTZ R92, R58, R89 ;  /* 0x000000593a5c7220 */ /* 0x000fe20000410000 */
[----:B------:R-:W-:Y:S01]  /*bbe0*/  F2FP.F16.E4M3.UNPACK_B R167, R167 ;  /* 0x000000a7ffa7723e */ /* 0x000fe200020006ff */
[----:B------:R-:W-:-:S02]  /*bbf0*/  HADD2.F32 R91, -RZ, R169.H0_H0 ;  /* 0x200000a9ff5b7230 */ /* 0x000fc40000004100 */
[-C--:B------:R-:W-:Y:S01]  /*bc00*/  FFMA.FTZ R57, R58, R90.reuse, -R57 ;  /* 0x0000005a3a397223 */ /* 0x080fe20000010839 */
[----:B------:R-:W-:Y:S02]  /*bc10*/  HADD2.F32 R89, -RZ, R88.H0_H0 ;  /* 0x20000058ff597230 */ /* 0x000fe40000004100 */
[----:B------:R-:W-:Y:S01]  /*bc20*/  FFMA.FTZ R59, R59, R90, R92 ;  /* 0x0000005a3b3b7223 */ /* 0x000fe2000001005c */
[----:B------:R-:W-:Y:S01]  /*bc30*/  HADD2.F32 R56, -RZ, R62.H0_H0 ;  /* 0x2000003eff387230 */ /* 0x000fe20000004100 */
[----:B------:R-:W-:Y:S01]  /*bc40*/  F2FP.F16.E4M3.UNPACK_B R94, R166.H1 ;  /* 0x000000a6ff5e723e */ /* 0x000fe200030006ff */
        /* <DEDUP_REMOVED lines=17> */
[----:B------:R-:W-:Y:S01]  /*bd60*/  HADD2.F32 R92, -RZ, R90.H0_H0 ;  /* 0x2000005aff5c7230 */ /* 0x000fe20000004100 */
[----:B------:R-:W-:Y:S01]  /*bd70*/  F2FP.F16.E4M3.UNPACK_B R168, R168 ;  /* 0x000000a8ffa8723e */ /* 0x000fe200020006ff */
[----:B------:R-:W-:Y:S01]  /*bd80*/  HADD2.F32 R96, -RZ, R93.H1_H1 ;  /* 0x3000005dff607230 */ /* 0x000fe20000004100 */
[----:B------:R-:W-:Y:S01]  /*bd90*/  F2FP.F16.E4M3.UNPACK_B R50, R50 ;  /* 0x00000032ff32723e */ /* 0x000fe200020006ff */
[----:B------:R-:W-:Y:S02]  /*bda0*/  HADD2.F32 R88, -RZ, R62.H0_H0 ;  /* 0x2000003eff587230 */ /* 0x000fe40000004100 */
[----:B------:R-:W-:Y:S01]  /*bdb0*/  FMUL.FTZ R99, R92, R97 ;  /* 0x000000615c637220 */ /* 0x000fe20000410000 */
[----:B------:R-:W-:Y:S01]  /*bdc0*/  HADD2.F32 R95, -RZ, R94.H0_H0 ;  /* 0x2000005eff5f7230 */ /* 0x000fe20000004100 */
[----:B------:R-:W-:Y:S01]  /*bdd0*/  F2FP.F16.E4M3.UNPACK_B R166, R166 ;  /* 0x000000a6ffa6723e */ /* 0x000fe200020006ff */
[----:B------:R-:W-:-:S02]  /*bde0*/  HADD2.F32 R93, -RZ, R62.H1_H1 ;  /* 0x3000003eff5d7230 */ /* 0x000fc40000004100 */
[C---:B------:R-:W-:Y:S01]  /*bdf0*/  FMUL.FTZ R97, R88.reuse, R97 ;  /* 0x0000006158617220 */ /* 0x040fe20000410000 */
[----:B------:R-:W-:Y:S02]  /*be00*/  HADD2.F32 R90, -RZ, R90.H1_H1 ;  /* 0x3000005aff5a7230 */ /* 0x000fe40000004100 */
[-C--:B------:R-:W-:Y:S01]  /*be10*/  FFMA.FTZ R62, R88, R95.reuse, -R99 ;  /* 0x0000005f583e7223 */ /* 0x080fe20000010863 */
[----:B------:R-:W-:Y:S02]  /*be20*/  HADD2.F32 R94, -RZ, R94.H1_H1 ;  /* 0x3000005eff5e7230 */ /* 0x000fe40000004100 */
[-C--:B------:R-:W-:Y:S01]  /*be30*/  FMUL.FTZ R99, R93, R96.reuse ;  /* 0x000000605d637220 */ /* 0x080fe20000410000 */
[----:B------:R-:W-:Y:S01]  /*be40*/  FFMA.FTZ R88, R92, R95, R97 ;  /* 0x0000005f5c587223 */ /* 0x000fe20000010061 */
[C---:B------:R-:W-:Y:S01]  /*be50*/  FMUL.FTZ R98, R90.reuse, R96 ;  /* 0x000000605a627220 */ /* 0x040fe20000410000 */
[----:B------:R-:W-:Y:S02]  /*be60*/  HADD2.F32 R169, -RZ, R168.H1_H1 ;  /* 0x300000a8ffa97230 */ /* 0x000fe40000004100 */
[----:B------:R-:W-:Y:S01]  /*be70*/  FFMA.FTZ R95, R90, R94, R99 ;  /* 0x0000005e5a5f7223 */ /* 0x000fe20000010063 */
[----:B------:R-:W-:Y:S01]  /*be80*/  F2FP.F16.E4M3.UNPACK_B R90, R54 ;  /* 0x00000036ff5a723e */ /* 0x000fe200020006ff */
[----:B------:R-:W-:-:S02]  /*be90*/  HADD2.F32 R54, -RZ, R50.H0_H0 ;  /* 0x20000032ff367230 */ /* 0x000fc40000004100 */
[----:B------:R-:W-:Y:S01]  /*bea0*/  FFMA.FTZ R93, R93, R94, -R98 ;  /* 0x0000005e5d5d7223 */ /* 0x000fe20000010862 */
[----:B------:R-:W-:Y:S01]  /*beb0*/  HADD2.F32 R50, -RZ, R50.H1_H1 ;  /* 0x30000032ff327230 */ /* 0x000fe20000004100 */
[----:B------:R-:W-:Y:S01]  /*bec0*/  F2FP.SATFINITE.E4M3.F32.PACK_AB_MERGE_C R48, R57, R48, RZ ;  /* 0x000000303930723e */ /* 0x000fe200048070ff */
[--C-:B------:R-:W-:Y:S01]  /*bed0*/  HADD2.F32 R92, -RZ, R90.reuse.H0_H0 ;  /* 0x2000005aff5c7230 */ /* 0x100fe20000004100 */
[----:B------:R-:W-:Y:S01]  /*bee0*/  F2FP.SATFINITE.E4M3.F32.PACK_AB_MERGE_C R52, R59, R52, RZ ;  /* 0x000000343b34723e */ /* 0x000fe200048070ff */
[----:B------:R-:W-:Y:S01]  /*bef0*/  HADD2.F32 R90, -RZ, R90.H1_H1 ;  /* 0x3000005aff5a7230 */ /* 0x000fe20000004100 */
[----:B------:R-:W-:Y:S01]  /*bf00*/  F2FP.F16.E4M3.UNPACK_B R59, R53 ;  /* 0x00000035ff3b723e */ /* 0x000fe200020006ff */
[----:B------:R-:W-:Y:S01]  /*bf10*/  HADD2.F32 R167, -RZ, R168.H0_H0 ;  /* 0x200000a8ffa77230 */ /* 0x000fe20000004100 */
[----:B------:R-:W-:Y:S01]  /*bf20*/  F2FP.F16.E4M3.UNPACK_B R57, R49 ;  /* 0x00000031ff39723e */ /* 0x000fe200020006ff */
[--C-:B------:R-:W-:Y:S02]  /*bf30*/  HADD2.F32 R99, -RZ, R166.reuse.H1_H1 ;  /* 0x300000a6ff637230 */ /* 0x100fe40000004100 */
[-C--:B------:R-:W-:Y:S01]  /*bf40*/  FMUL.FTZ R173, R90, R169.reuse ;  /* 0x000000a95aad7220 */ /* 0x080fe20000410000 */
[----:B------:R-:W-:Y:S01]  /*bf50*/  FMUL.FTZ R169, R50, R169 ;  /* 0x000000a932a97220 */ /* 0x000fe20000410000 */
[----:B------:R-:W-:-:S02]  /*bf60*/  HADD2.F32 R97, -RZ, R166.H0_H0 ;  /* 0x200000a6ff617230 */ /* 0x000fc40000004100 */
[-C--:B------:R-:W-:Y:S01]  /*bf70*/  FMUL.FTZ R171, R92, R167.reuse ;  /* 0x000000a75cab7220 */ /* 0x080fe20000410000 */
[----:B------:R-:W-:Y:S01]  /*bf80*/  FMUL.FTZ R167, R54, R167 ;  /* 0x000000a736a77220 */ /* 0x000fe20000410000 */
[----:B------:R-:W-:Y:S01]  /*bf90*/  FFMA.FTZ R169, R90, R99, R169 ;  /* 0x000000635aa97223 */ /* 0x000fe200000100a9 */
[----:B------:R-:W-:Y:S01]  /*bfa0*/  F2FP.F16.E4M3.UNPACK_B R90, R47 ;  /* 0x0000002fff5a723e */ /* 0x000fe200020006ff */
[-C--:B------:R-:W-:Y:S01]  /*bfb0*/  FFMA.FTZ R171, R54, R97.reuse, -R171 ;  /* 0x0000006136ab7223 */ /* 0x080fe200000108ab */
[----:B------:R-:W-:Y:S01]  /*bfc0*/  FFMA.FTZ R54, R92, R97, R167 ;  /* 0x000000615c367223 */ /* 0x000fe200000100a7 */
[----:B------:R-:W-:Y:S01]  /*bfd0*/  F2FP.SATFINITE.E4M3.F32.PACK_AB_MERGE_C R92, R93, R62, RZ ;  /* 0x0000003e5d5c723e */ /* 0x000fe200048070ff */
[----:B------:R-:W-:Y:S01]  /*bfe0*/  HADD2.F32 R62, -RZ, R59.H0_H0 ;  /* 0x2000003bff3e7230 */ /* 0x000fe20000004100 */
[----:B------:R-:W-:Y:S01]  /*bff0*/  F2FP.SATFINITE.E4M3.F32.PACK_AB_MERGE_C R88, R95, R88, RZ ;  /* 0x000000585f58723e */ /* 0x000fe200048070ff */
[----:B------:R-:W-:Y:S01]  /*c000*/  HADD2.F32 R93, -RZ, R90.H0_H0 ;  /* 0x2000005aff5d7230 */ /* 0x000fe20000004100 */
[----:B------:R-:W-:Y:S01]  /*c010*/  F2FP.SATFINITE.E4M3.F32.PACK_AB_MERGE_C R48, R91, R56, R48 ;  /* 0x000000385b30723e */ /* 0x000fe20004807030 */
[--C-:B------:R-:W-:Y:S01]  /*c020*/  HADD2.F32 R56, -RZ, R57.reuse.H0_H0 ;  /* 0x20000039ff387230 */ /* 0x100fe20000004100 */
[----:B------:R-:W-:Y:S01]  /*c030*/  F2FP.SATFINITE.E4M3.F32.PACK_AB_MERGE_C R52, R89, R58, R52 ;  /* 0x0000003a5934723e */ /* 0x000fe20004807034 */
[----:B------:R-:W-:Y:S01]  /*c040*/  HADD2.F32 R58, -RZ, R57.H1_H1 ;  /* 0x30000039ff3a7230 */ /* 0x000fe20000004100 */
[----:B------:R-:W-:Y:S01]  /*c050*/  F2FP.F16.E4M3.UNPACK_B R89, R46 ;  /* 0x0000002eff59723e */ /* 0x000fe200020006ff */
[----:B------:R-:W-:Y:S01]  /*c060*/  FMUL.FTZ R95, R62, R93 ;  /* 0x0000005d3e5f7220 */ /* 0x000fe20000410000 */
[----:B------:R-:W-:Y:S01]  /*c070*/  F2FP.SATFINITE.E4M3.F32.PACK_AB_MERGE_C R54, R169, R54, R88 ;  /* 0x00000036a936723e */ /* 0x000fe20004807058 */
[----:B------:R-:W-:-:S02]  /*c080*/  HADD2.F32 R88, -RZ, R59.H1_H1 ;  /* 0x3000003bff587230 */ /* 0x000fc40000004100 */
[C---:B------:R-:W-:Y:S01]  /*c090*/  FMUL.FTZ R59, R56.reuse, R93 ;  /* 0x0000005d383b7220 */ /* 0x040fe20000410000 */
[--C-:B------:R-:W-:Y:S01]  /*c0a0*/  HADD2.F32 R91, -RZ, R89.reuse.H0_H0 ;  /* 0x20000059ff5b7230 */ /* 0x100fe20000004100 */
[----:B------:R-:W-:Y:S01]  /*c0b0*/  F2FP.F16.E4M3.UNPACK_B R53, R53.H1 ;  /* 0x00000035ff35723e */ /* 0x000fe200030006ff */
[----:B------:R-:W-:Y:S01]  /*c0c0*/  HADD2.F32 R93, -RZ, R90.H1_H1 ;  /* 0x3000005aff5d7230 */ /* 0x000fe20000004100 */
[----:B------:R-:W-:Y:S01]  /*c0d0*/  F2FP.F16.E4M3.UNPACK_B R90, R47.H1 ;  /* 0x0000002fff5a723e */ /* 0x000fe200030006ff */
[----:B------:R-:W-:Y:S02]  /*c0e0*/  HADD2.F32 R89, -RZ, R89.H1_H1 ;  /* 0x30000059ff597230 */ /* 0x000fe40000004100 */
[-C--:B------:R-:W-:Y:S01]  /*c0f0*/  FFMA.FTZ R56, R56, R91.reuse, -R95 ;  /* 0x0000005b38387223 */ /* 0x080fe2000001085f */
[----:B------:R-:W-:Y:S01]  /*c100*/  FFMA.FTZ R57, R62, R91, R59 ;  /* 0x0000005b3e397223 */ /* 0x000fe2000001003b */
[-C--:B------:R-:W-:Y:S01]  /*c110*/  FMUL.FTZ R91, R88, R93.reuse ;  /* 0x0000005d585b7220 */ /* 0x080fe20000410000 */
[----:B------:R-:W-:Y:S01]  /*c120*/  FMUL.FTZ R93, R58, R93 ;  /* 0x0000005d3a5d7220 */ /* 0x000fe20000410000 */
[----:B------:R-:W-:Y:S01]  /*c130*/  F2FP.F16.E4M3.UNPACK_B R59, R49.H1 ;  /* 0x00000031ff3b723e */ /* 0x000fe200030006ff */
[----:B------:R-:W-:Y:S01]  /*c140*/  FFMA.FTZ R50, R50, R99, -R173 ;  /* 0x0000006332327223 */ /* 0x000fe200000108ad */
[-C--:B------:R-:W-:Y:S01]  /*c150*/  FFMA.FTZ R49, R58, R89.reuse, -R91 ;  /* 0x000000593a317223 */ /* 0x080fe2000001085b */
[----:B------:R-:W-:Y:S01]  /*c160*/  FFMA.FTZ R58, R88, R89, R93 ;  /* 0x00000059583a7223 */ /* 0x000fe2000001005d */
[----:B------:R-:W-:Y:S01]  /*c170*/  F2FP.F16.E4M3.UNPACK_B R46, R46.H1 ;  /* 0x0000002eff2e723e */ /* 0x000fe200030006ff */
[----:B------:R-:W-:Y:S01]  /*c180*/  HADD2.F32 R62, -RZ, R53.H0_H0 ;  /* 0x20000035ff3e7230 */ /* 0x000fe20000004100 */
[----:B------:R-:W-:Y:S01]  /*c190*/  F2FP.SATFINITE.E4M3.F32.PACK_AB_MERGE_C R50, R50, R171, R92 ;  /* 0x000000ab3232723e */ /* 0x000fe2000480705c */
        /* <DEDUP_REMOVED lines=11> */
[----:B------:R-:W-:Y:S01]  /*c250*/  FMUL.FTZ R94, R88, R91 ;  /* 0x0000005b585e7220 */ /* 0x000fe20000410000 */
[----:B------:R-:W-:Y:S02]  /*c260*/  HADD2.F32 R90, -RZ, R46.H1_H1 ;  /* 0x3000002eff5a7230 */ /* 0x000fe40000004100 */
[-C--:B------:R-:W-:Y:S01]  /*c270*/  FFMA.FTZ R46, R47, R53.reuse, -R92 ;  /* 0x000000352f2e7223 */ /* 0x080fe2000001085c */
[----:B------:R-:W-:Y:S01]  /*c280*/  FFMA.FTZ R47, R62, R53, R89 ;  /* 0x000000353e2f7223 */ /* 0x000fe20000010059 */
[C---:B------:R-:W-:Y:S01]  /*c290*/  FMUL.FTZ R91, R59.reuse, R91 ;  /* 0x0000005b3b5b7220 */ /* 0x040fe20000410000 */
[----:B------:R-:W-:Y:S01]  /*c2a0*/  F2FP.F16.E4M3.UNPACK_B R89, R55 ;  /* 0x00000037ff59723e */ /* 0x000fe200020006ff */
[-C--:B------:R-:W-:Y:S01]  /*c2b0*/  FFMA.FTZ R53, R59, R90.reuse, -R94 ;  /* 0x0000005a3b357223 */ /* 0x080fe2000001085e */
[-C--:B------:R-:W-:Y:S01]  /*c2c0*/  F2FP.F16.E4M3.UNPACK_B R59, R51.reuse ;  /* 0x00000033ff3b723e */ /* 0x080fe200020006ff */
        /* <DEDUP_REMOVED lines=13> */
[----:B------:R-:W-:Y:S01]  /*c3a0*/  FMUL.FTZ R166, R91, R44 ;  /* 0x0000002c5ba67220 */ /* 0x000fe20000410000 */
[----:B------:R-:W-:Y:S02]  /*c3b0*/  HADD2.F32 R55, -RZ, R59.H0_H0 ;  /* 0x2000003bff377230 */ /* 0x000fe40000004100 */
[C---:B------:R-:W-:Y:S01]  /*c3c0*/  FMUL.FTZ R99, R92.reuse, R45 ;  /* 0x0000002d5c637220 */ /* 0x040fe20000410000 */
[----:B------:R-:W-:Y:S02]  /*c3d0*/  HADD2.F32 R96, -RZ, R93.H0_H0 ;  /* 0x2000005dff607230 */ /* 0x000fe40000004100 */
[----:B------:R-:W-:Y:S01]  /*c3e0*/  FFMA.FTZ R167, R92, R95, R167 ;  /* 0x0000005f5ca77223 */ /* 0x000fe200000100a7 */
        /* <DEDUP_REMOVED lines=16> */
[----:B------:R-:W-:Y:S01]  /*c4f0*/  F2FP.SATFINITE.E4M3.F32.PACK_AB_MERGE_C R49, R49, R56, R46 ;  /* 0x000000383131723e */ /* 0x000fe2000480702e */
[-C--:B------:R-:W-:Y:S01]  /*c500*/  FFMA.FTZ R166, R51, R94.reuse, -R166 ;  /* 0x0000005e33a67223 */ /* 0x080fe200000108a6 */
[----:B------:R-:W-:Y:S01]  /*c510*/  FFMA.FTZ R90, R90, R94, R55 ;  /* 0x0000005e5a5a7223 */ /* 0x000fe20000010037 */
[-C--:B------:R-:W-:Y:S01]  /*c520*/  FFMA.FTZ R59, R59, R88.reuse, -R96 ;  /* 0x000000583b3b7223 */ /* 0x080fe20000010860 */
[----:B------:R-:W-:Y:S01]  /*c530*/  FFMA.FTZ R92, R89, R88, R92 ;  /* 0x00000058595c7223 */ /* 0x000fe2000001005c */
[----:B------:R-:W-:-:S02]  /*c540*/  F2FP.SATFINITE.E4M3.F32.PACK_AB_MERGE_C R53, R58, R57, R47 ;  /* 0x000000393a35723e */ /* 0x000fc4000480702f */
[----:B------:R-:W-:Y:S02]  /*c550*/  F2FP.SATFINITE.E4M3.F32.PACK_AB_MERGE_C R99, R166, R99, RZ ;  /* 0x00000063a663723e */ /* 0x000fe400048070ff */
[----:B------:R-:W-:Y:S02]  /*c560*/  F2FP.SATFINITE.E4M3.F32.PACK_AB_MERGE_C R90, R90, R167, RZ ;  /* 0x000000a75a5a723e */ /* 0x000fe400048070ff */
[----:B------:R-:W-:Y:S02]  /*c570*/  F2FP.SATFINITE.E4M3.F32.PACK_AB_MERGE_C R51, R59, R44, R99 ;  /* 0x0000002c3b33723e */ /* 0x000fe40004807063 */
[----:B------:R-:W-:-:S07]  /*c580*/  F2FP.SATFINITE.E4M3.F32.PACK_AB_MERGE_C R55, R92, R45, R90 ;  /* 0x0000002d5c37723e */ /* 0x000fce000480705a */
.L_x_3456:
[----:B------:R-:W-:Y:S05]  /*c590*/  BSYNC B2 ;  /* 0x0000000000027941 */ /* 0x000fea0003800000 */
.L_x_3455:
[----:B------:R-:W-:-:S13]  /*c5a0*/  ISETP.GE.AND P4, PT, R63, R152, PT ;  /* 0x000000983f00720c */ /* 0x000fda0003f86270 */
[--C-:B------:R-:W-:Y:S02]  /*c5b0*/  @!P4 SHF.R.S32.HI R45, RZ, 0x1f, R63.reuse ;  /* 0x0000001fff2dc819 */ /* 0x100fe4000001143f */
[----:B------:R-:W-:-:S04]  /*c5c0*/  @!P4 IADD3 R47, P5, P6, R118, R140, R63 ;  /* 0x0000008c762fc210 */ /* 0x000fc80007ebe03f */
[----:B------:R-:W-:Y:S02]  /*c5d0*/  @!P4 IADD3.X R170, R4, R170, R45, P5, P6 ;  /* 0x000000aa04aac210 */ /* 0x000fe40002fec42d */
[----:B------:R-:W-:-:S05]  /*c5e0*/  IADD3 R44, P5, R61, R124, RZ ;  /* 0x0000007c3d2c7210 */ /* 0x000fca0007fbe0ff */
[----:B------:R-:W-:Y:S01]  /*c5f0*/  IMAD.X R45, R60, 0x1, R125, P5 ;  /* 0x000000013c2d7824 */ /* 0x000fe200028e067d */
[----:B------:R-:W-:-:S04]  /*c600*/  @!P4 IADD3 R46, P5, R47, R124, RZ ;  /* 0x0000007c2f2ec210 */ /* 0x000fc80007fbe0ff */
[----:B0-----:R4:W-:Y:S01]  /*c610*/  STG.E.128 desc[UR54][R44.64], R48 ;  /* 0x000000302c007986 */ /* 0x0019e2000c101d36 */
[----:B------:R-:W-:-:S05]  /*c620*/  @!P4 IMAD.X R47, R170, 0x1, R125, P5 ;  /* 0x00000001aa2fc824 */ /* 0x000fca00028e067d */
[----:B-1----:R4:W-:Y:S03]  /*c630*/  @!P4 STG.E.128 desc[UR54][R46.64], R52 ;  /* 0x000000342e00c986 */ /* 0x0029e6000c101d36 */
.L_x_3446:
[----:B------:R-:W-:Y:S05]  /*c640*/  BSYNC B1 ;  /* 0x0000000000017941 */ /* 0x000fea0003800000 */
.L_x_3445:
[----:B----4-:R-:W-:Y:S02]  /*c650*/  VIADD R45, R220, 0x80 ;  /* 0x00000080dc2d7836 */ /* 0x010fe40000000000 */
[-C--:B---3--:R-:W-:Y:S02]  /*c660*/  IMAD R44, R146, R136.reuse, RZ ;  /* 0x00000088922c7224 */ /* 0x088fe400078e02ff */
[----:B------:R-:W-:-:S04]  /*c670*/  IMAD.WIDE.U32 R138, R45, R136, R138 ;  /* 0x000000882d8a7225 */ /* 0x000fc800078e008a */
[----:B------:R-:W-:Y:S01]  /*c680*/  IMAD R57, R45, R137, R44 ;  /* 0x000000892d397224 */ /* 0x000fe200078e022c */
[----:B------:R-:W-:Y:S06]  /*c690*/  @P3 BRA `(.L_x_3415) ;  /* 0x0000003000f03947 */ /* 0x000fec0003800000 */
[----:B------:R-:W-:Y:S01]  /*c6a0*/  ISETP.NE.AND P3, PT, R34, RZ, PT ;  /* 0x000000ff2200720c */ /* 0x000fe20003f65270 */
[----:B------:R-:W-:Y:S01]  /*c6b0*/  BSSY B1, `(.L_x_3457) ;  /* 0x0000100000017945 */ /* 0x000fe20003800000 */
[----:B------:R-:W-:-:S11]  /*c6c0*/  IMAD.IADD R57, R139, 0x1, R57 ;  /* 0x000000018b397824 */ /* 0x000fd600078e0239 */
[----:B------:R-:W-:Y:S05]  /*c6d0*/  @!P3 BRA `(.L_x_3458) ;  /* 0x0000000c00f4b947 */ /* 0x000fea0003800000 */
[----:B------:R-:W-:Y:S01]  /*c6e0*/  SEL R44, R121, R158, !P0 ;  /* 0x0000009e792c7207 */ /* 0x000fe20004000000 */
[----:B------:R-:W-:Y:S01]  /*c6f0*/  BSSY B2, `(.L_x_3459) ;  /* 0x00000f1000027945 */ /* 0x000fe20003800000 */
[----:B0-----:R-:W-:Y:S02]  /*c700*/  IADD3 R53, P3, P4, R118, R138, R26 ;  /* 0x0000008a76357210 */ /* 0x001fe40007c7e01a */
[----:B------:R-:W-:Y:S02]  /*c710*/  SHF.R.S32.HI R45, RZ, 0x1f, R44 ;  /* 0x0000001fff2d7819 */ /* 0x000fe4000001142c */
[----:B------:R-:W-:Y:S02]  /*c720*/  IADD3.X R54, R4, R57, R30, P3, P4 ;  /* 0x0000003904367210 */ /* 0x000fe40001fe841e */
[----:B------:R-:W-:Y:S02]  /*c730*/  LEA.HI R45, R45, R44, RZ, 0x5 ;  /* 0x0000002c2d2d7211 */ /* 0x000fe400078f28ff */
[----:B------:R-:W-:-:S02]  /*c740*/  ISETP.GE.AND P3, PT, R18, R133, PT ;  /* 0x000000851200720c */ /* 0x000fc40003f66270 */
[----:B------:R-:W-:-:S04]  /*c750*/  LEA.HI.SX32 R45, R45, R120, 0x1b ;  /* 0x000000782d2d7211 */ /* 0x000fc800078fdaff */
[----:B------:R-:W-:Y:S02]  /*c760*/  SHF.R.S32.HI R44, RZ, 0x1f, R45 ;  /* 0x0000001fff2c7819 */ /* 0x000fe4000001142d */
[----:B------:R-:W-:Y:S02]  /*c770*/  SHF.L.U32 R55, R45, 0x4, RZ ;  /* 0x000000042d377819 */ /* 0x000fe400000006ff */
        /* <DEDUP_REMOVED lines=8> */
[C---:B------:R-:W-:Y:S02]  /*c800*/  IMAD.IADD R45, R16.reuse, 0x1, R45 ;  /* 0x00000001102d7824 */ /* 0x040fe400078e022d */
[----:B------:R-:W-:-:S04]  /*c810*/  IMAD.IADD R48, R16, 0x1, R47 ;  /* 0x0000000110307824 */ /* 0x000fc800078e022f */
[----:B------:R-:W0:Y:S04]  /*c820*/  LDS.128 R44, [R45+0x24200] ;  /* 0x024200002d2c7984 */ /* 0x000e280000000c00 */
[----:B------:R-:W1:Y:S01]  /*c830*/  LDS.128 R48, [R48+0x24200] ;  /* 0x0242000030307984 */ /* 0x000e620000000c00 */
[----:B------:R-:W-:Y:S05]  /*c840*/  @P3 BRA `(.L_x_3460) ;  /* 0x0000000c006c3947 */ /* 0x000fea0003800000 */
[----:B------:R-:W-:Y:S01]  /*c850*/  SHF.R.U32.HI R91, RZ, 0x8, R73 ;  /* 0x00000008ff5b7819 */ /* 0x000fe20000011649 */
[----:B0-----:R-:W-:Y:S01]  /*c860*/  IMAD.MOV.U32 R52, RZ, RZ, R45 ;  /* 0x000000ffff347224 */ /* 0x001fe200078e002d */
[--C-:B------:R-:W-:Y:S01]  /*c870*/  SHF.R.U32.HI R93, RZ, 0x18, R73.reuse ;  /* 0x00000018ff5d7819 */ /* 0x100fe20000011649 */
[----:B------:R-:W-:Y:S01]  /*c880*/  IMAD.MOV.U32 R56, RZ, RZ, R46 ;  /* 0x000000ffff387224 */ /* 0x000fe200078e002e */
[----:B------:R-:W-:Y:S01]  /*c890*/  LOP3.LUT R58, R73, 0xff, RZ, 0xc0, !PT ;  /* 0x000000ff493a7812 */ /* 0x000fe200078ec0ff */
[----:B------:R-:W-:Y:S01]  /*c8a0*/  IMAD.SHL.U32 R45, R91, 0x100, RZ ;  /* 0x000001005b2d7824 */ /* 0x000fe200078e00ff */
[----:B------:R-:W-:Y:S01]  /*c8b0*/  SHF.R.U32.HI R90, RZ, 0x10, R73 ;  /* 0x00000010ff5a7819 */ /* 0x000fe20000011649 */
[----:B-1----:R-:W-:Y:S01]  /*c8c0*/  IMAD.MOV.U32 R61, RZ, RZ, R48 ;  /* 0x000000ffff3d7224 */ /* 0x002fe200078e0030 */
[----:B------:R-:W-:Y:S02]  /*c8d0*/  SHF.R.U32.HI R73, RZ, 0x8, R87 ;  /* 0x00000008ff497819 */ /* 0x000fe40000011657 */
[----:B------:R-:W-:Y:S01]  /*c8e0*/  SHF.R.U32.HI R84, RZ, 0x8, R75 ;  /* 0x00000008ff547819 */ /* 0x000fe2000001164b */
[----:B------:R-:W-:Y:S01]  /*c8f0*/  IMAD.U32 R46, R90, 0x10000, RZ ;  /* 0x000100005a2e7824 */ /* 0x000fe200078e00ff */
[----:B------:R-:W-:Y:S01]  /*c900*/  SHF.R.U32.HI R72, RZ, 0x18, R87 ;  /* 0x00000018ff487819 */ /* 0x000fe20000011657 */
[----:B------:R-:W-:Y:S01]  /*c910*/  IMAD.SHL.U32 R73, R73, 0x100, RZ ;  /* 0x0000010049497824 */ /* 0x000fe200078e00ff */
[----:B------:R-:W-:-:S02]  /*c920*/  LOP3.LUT R63, R87, 0xff, RZ, 0xc0, !PT ;  /* 0x000000ff573f7812 */ /* 0x000fc400078ec0ff */
[----:B------:R-:W-:Y:S02]  /*c930*/  PRMT R58, R93, 0x654, R58 ;  /* 0x000006545d3a7816 */ /* 0x000fe4000000003a */
[--C-:B------:R-:W-:Y:S02]  /*c940*/  SHF.R.U32.HI R89, RZ, 0x18, R85.reuse ;  /* 0x00000018ff597819 */ /* 0x100fe40000011655 */
[----:B------:R-:W-:Y:S02]  /*c950*/  LOP3.LUT R62, R85, 0xff, RZ, 0xc0, !PT ;  /* 0x000000ff553e7812 */ /* 0x000fe400078ec0ff */
[----:B------:R-:W-:Y:S02]  /*c960*/  SHF.R.U32.HI R74, RZ, 0x8, R85 ;  /* 0x00000008ff4a7819 */ /* 0x000fe40000011655 */
[----:B------:R-:W-:Y:S02]  /*c970*/  SHF.R.U32.HI R88, RZ, 0x18, R75 ;  /* 0x00000018ff587819 */ /* 0x000fe4000001164b */
[----:B------:R-:W-:-:S02]  /*c980*/  LOP3.LUT R59, R75, 0xff, RZ, 0xc0, !PT ;  /* 0x000000ff4b3b7812 */ /* 0x000fc400078ec0ff */
[----:B------:R-:W-:Y:S02]  /*c990*/  SHF.R.U32.HI R86, RZ, 0x10, R75 ;  /* 0x00000010ff567819 */ /* 0x000fe4000001164b */
[----:B------:R-:W-:Y:S01]  /*c9a0*/  MOV R60, R44 ;  /* 0x0000002c003c7202 */ /* 0x000fe20000000f00 */
[----:B------:R-:W-:Y:S01]  /*c9b0*/  IMAD.SHL.U32 R44, R84, 0x100, RZ ;  /* 0x00000100542c7824 */ /* 0x000fe200078e00ff */
[----:B------:R-:W-:Y:S02]  /*c9c0*/  PRMT R72, R72, 0x654, R63 ;  /* 0x0000065448487816 */ /* 0x000fe4000000003f */
[----:B------:R-:W-:Y:S02]  /*c9d0*/  LOP3.LUT R45, R58, 0xff00, R45, 0xf8, !PT ;  /* 0x0000ff003a2d7812 */ /* 0x000fe400078ef82d */
[----:B------:R-:W-:Y:S02]  /*c9e0*/  PRMT R62, R89, 0x654, R62 ;  /* 0x00000654593e7816 */ /* 0x000fe4000000003e */
[----:B------:R-:W-:-:S02]  /*c9f0*/  SHF.L.U32 R63, R74, 0x8, RZ ;  /* 0x000000084a3f7819 */ /* 0x000fc400000006ff */
[----:B------:R-:W-:Y:S02]  /*ca00*/  PRMT R59, R88, 0x654, R59 ;  /* 0x00000654583b7816 */ /* 0x000fe4000000003b */
[----:B------:R-:W-:Y:S01]  /*ca10*/  LOP3.LUT R46, R45, 0xff0000, R46, 0xf8, !PT ;  /* 0x00ff00002d2e7812 */ /* 0x000fe200078ef82e */
[----:B------:R-:W-:Y:S01]  /*ca20*/  IMAD.U32 R45, R86, 0x10000, RZ ;  /* 0x00010000562d7824 */ /* 0x000fe200078e00ff */
[----:B------:R-:W-:Y:S02]  /*ca30*/  LOP3.LUT R48, R62, 0xff00, R63, 0xf8, !PT ;  /* 0x0000ff003e307812 */ /* 0x000fe400078ef83f */
[----:B------:R-:W-:Y:S02]  /*ca40*/  LOP3.LUT R84, R72, 0xff00, R73, 0xf8, !PT ;  /* 0x0000ff0048547812 */ /* 0x000fe400078ef849 */
[----:B------:R-:W-:Y:S02]  /*ca50*/  LOP3.LUT R44, R59, 0xff00, R44, 0xf8, !PT ;  /* 0x0000ff003b2c7812 */ /* 0x000fe400078ef82c */
[----:B------:R-:W-:-:S02]  /*ca60*/  F2FP.F16.E4M3.UNPACK_B R74, R165.H1 ;  /* 0x000000a5ff4a723e */ /* 0x000fc400030006ff */
[----:B------:R-:W-:Y:S02]  /*ca70*/  F2FP.F16.E4M3.UNPACK_B R72, R61.H1 ;  /* 0x0000003dff48723e */ /* 0x000fe400030006ff */
[----:B------:R-:W-:Y:S02]  /*ca80*/  F2FP.F16.E4M3.UNPACK_B R62, R60.H1 ;  /* 0x0000003cff3e723e */ /* 0x000fe400030006ff */
[----:B------:R-:W-:Y:S01]  /*ca90*/  SHF.R.U32.HI R75, RZ, 0x10, R85 ;  /* 0x00000010ff4b7819 */ /* 0x000fe20000011655 */
[----:B------:R-:W-:Y:S01]  /*caa0*/  HADD2.F32 R59, -RZ, R72.H0_H0 ;  /* 0x20000048ff3b7230 */ /* 0x000fe20000004100 */
[----:B------:R-:W-:Y:S01]  /*cab0*/  SHF.R.U32.HI R85, RZ, 0x10, R87 ;  /* 0x00000010ff557819 */ /* 0x000fe20000011657 */
[----:B------:R-:W-:Y:S01]  /*cac0*/  HADD2.F32 R58, -RZ, R62.H0_H0 ;  /* 0x2000003eff3a7230 */ /* 0x000fe20000004100 */
[----:B------:R-:W-:Y:S01]  /*cad0*/  LOP3.LUT R44, R44, 0xff0000, R45, 0xf8, !PT ;  /* 0x00ff00002c2c7812 */ /* 0x000fe200078ef82d */
[--C-:B------:R-:W-:Y:S01]  /*cae0*/  HADD2.F32 R45, -RZ, R74.reuse.H0_H0 ;  /* 0x2000004aff2d7230 */ /* 0x100fe20000004100 */
[----:B------:R-:W-:Y:S01]  /*caf0*/  F2FP.F16.E4M3.UNPACK_B R63, R163.H1 ;  /* 0x000000a3ff3f723e */ /* 0x000fe200030006ff */
[----:B------:R-:W-:Y:S01]  /*cb00*/  IMAD.U32 R75, R75, 0x10000, RZ ;  /* 0x000100004b4b7824 */ /* 0x000fe200078e00ff */
[----:B------:R-:W-:Y:S01]  /*cb10*/  SHF.L.U32 R85, R85, 0x10, RZ ;  /* 0x0000001055557819 */ /* 0x000fe200000006ff */
[----:B------:R-:W-:-:S02]  /*cb20*/  HADD2.F32 R74, -RZ, R74.H1_H1 ;  /* 0x3000004aff4a7230 */ /* 0x000fc40000004100 */
[CC--:B------:R-:W-:Y:S01]  /*cb30*/  FMUL.FTZ R87, R59.reuse, R45.reuse ;  /* 0x0000002d3b577220 */ /* 0x0c0fe20000410000 */
[--C-:B------:R-:W-:Y:S02]  /*cb40*/  HADD2.F32 R73, -RZ, R63.reuse.H0_H0 ;  /* 0x2000003fff497230 */ /* 0x100fe40000004100 */
[----:B------:R-:W-:Y:S01]  /*cb50*/  FMUL.FTZ R86, R58, R45 ;  /* 0x0000002d3a567220 */ /* 0x000fe20000410000 */
        /* <DEDUP_REMOVED lines=8> */
[----:B------:R-:W-:-:S02]  /*cbe0*/  F2FP.F16.E4M3.UNPACK_B R73, R61 ;  /* 0x0000003dff49723e */ /* 0x000fc400020006ff */
[----:B------:R-:W-:Y:S01]  /*cbf0*/  F2FP.F16.E4M3.UNPACK_B R72, R60 ;  /* 0x0000003cff48723e */ /* 0x000fe200020006ff */
[-C--:B------:R-:W-:Y:S01]  /*cc00*/  FMUL.FTZ R86, R63, R74.reuse ;  /* 0x0000004a3f567220 */ /* 0x080fe20000410000 */
[----:B------:R-:W-:Y:S01]  /*cc10*/  F2FP.F16.E4M3.UNPACK_B R163, R163 ;  /* 0x000000a3ffa3723e */ /* 0x000fe200020006ff */
[----:B------:R-:W-:Y:S01]  /*cc20*/  FMUL.FTZ R60, R75, R74 ;  /* 0x0000004a4b3c7220 */ /* 0x000fe20000410000 */
[----:B------:R-:W-:Y:S02]  /*cc30*/  HADD2.F32 R85, -RZ, R165.H0_H0 ;  /* 0x200000a5ff557230 */ /* 0x000fe40000004100 */
[----:B------:R-:W-:Y:S02]  /*cc40*/  HADD2.F32 R74, -RZ, R73.H0_H0 ;  /* 0x20000049ff4a7230 */ /* 0x000fe40000004100 */
[-C--:B------:R-:W-:Y:S01]  /*cc50*/  FFMA.FTZ R61, R63, R84.reuse, -R60 ;  /* 0x000000543f3d7223 */ /* 0x080fe2000001083c */
[----:B------:R-:W-:Y:S02]  /*cc60*/  HADD2.F32 R62, -RZ, R72.H0_H0 ;  /* 0x20000048ff3e7230 */ /* 0x000fe40000004100 */
[----:B------:R-:W-:Y:S01]  /*cc70*/  FFMA.FTZ R60, R75, R84, R86 ;  /* 0x000000544b3c7223 */ /* 0x000fe20000010056 */
[----:B------:R-:W-:-:S02]  /*cc80*/  HADD2.F32 R63, -RZ, R163.H0_H0 ;  /* 0x200000a3ff3f7230 */ /* 0x000fc40000004100 */
[-C--:B------:R-:W-:Y:S01]  /*cc90*/  FMUL.FTZ R87, R74, R85.reuse ;  /* 0x000000554a577220 */ /* 0x080fe20000410000 */
[----:B------:R-:W-:Y:S02]  /*cca0*/  HADD2.F32 R165, -RZ, R165.H1_H1 ;  /* 0x300000a5ffa57230 */ /* 0x000fe40000004100 */
[C---:B------:R-:W-:Y:S01]  /*ccb0*/  FMUL.FTZ R85, R62.reuse, R85 ;  /* 0x000000553e557220 */ /* 0x040fe20000410000 */
[----:B------:R-:W-:Y:S02]  /*ccc0*/  HADD2.F32 R75, -RZ, R73.H1_H1 ;  /* 0x30000049ff4b7230 */ /* 0x000fe40000004100 */
[-C--:B------:R-:W-:Y:S01]  /*ccd0*/  FFMA.FTZ R62, R62, R63.reuse, -R87 ;  /* 0x0000003f3e3e7223 */ /* 0x080fe20000010857 */
[----:B------:R-:W-:Y:S01]  /*cce0*/  HADD2.F32 R72, -RZ, R72.H1_H1 ;  /* 0x30000048ff487230 */ /* 0x000fe20000004100 */
[----:B------:R-:W-:Y:S01]  /*ccf0*/  F2FP.F16.E4M3.UNPACK_B R87, R164.H1 ;  /* 0x000000a4ff57723e */ /* 0x000fe200030006ff */
[----:B------:R-:W-:Y:S01]  /*cd00*/  HADD2.F32 R163, -RZ, R163.H1_H1 ;  /* 0x300000a3ffa37230 */ /* 0x000fe20000004100 */
[----:B------:R-:W-:Y:S01]  /*cd10*/  F2FP.F16.E4M3.UNPACK_B R84, R50.H1 ;  /* 0x00000032ff54723e */ /* 0x000fe200030006ff */
[----:B------:R-:W-:Y:S01]  /*cd20*/  FFMA.FTZ R63, R74, R63, R85 ;  /* 0x0000003f4a3f7223 */ /* 0x000fe20000010055 */
[-C--:B------:R-:W-:Y:S01]  /*cd30*/  FMUL.FTZ R73, R75, R165.reuse ;  /* 0x000000a54b497220 */ /* 0x080fe20000410000 */
[----:B------:R-:W-:Y:S01]  /*cd40*/  FMUL.FTZ R88, R72, R165 ;  /* 0x000000a548587220 */ /* 0x000fe20000410000 */
[----:B------:R-:W-:Y:S01]  /*cd50*/  F2FP.F16.E4M3.UNPACK_B R86, R162.H1 ;  /* 0x000000a2ff56723e */ /* 0x000fe200030006ff */
[----:B------:R-:W-:Y:S01]  /*cd60*/  HADD2.F32 R90, -RZ, R87.H0_H0 ;  /* 0x20000057ff5a7230 */ /* 0x000fe20000004100 */
[----:B------:R-:W-:Y:S01]  /*cd70*/  F2FP.F16.E4M3.UNPACK_B R74, R56.H1 ;  /* 0x00000038ff4a723e */ /* 0x000fe200030006ff */
[----:B------:R-:W-:-:S02]  /*cd80*/  HADD2.F32 R85, -RZ, R84.H0_H0 ;  /* 0x20000054ff557230 */ /* 0x000fc40000004100 */
[-C--:B------:R-:W-:Y:S01]  /*cd90*/  FFMA.FTZ R73, R72, R163.reuse, -R73 ;  /* 0x000000a348497223 */ /* 0x080fe20000010849 */
[----:B------:R-:W-:Y:S01]  /*cda0*/  FFMA.FTZ R72, R75, R163, R88 ;  /* 0x000000a34b487223 */ /* 0x000fe20000010058 */
[----:B------:R-:W-:Y:S01]  /*cdb0*/  HADD2.F32 R88, -RZ, R86.H0_H0 ;  /* 0x20000056ff587230 */ /* 0x000fe20000004100 */
[----:B------:R-:W-:Y:S01]  /*cdc0*/  F2FP.F16.E4M3.UNPACK_B R164, R164 ;  /* 0x000000a4ffa4723e */ /* 0x000fe200020006ff */
[----:B------:R-:W-:Y:S02]  /*cdd0*/  HADD2.F32 R75, -RZ, R74.H0_H0 ;  /* 0x2000004aff4b7230 */ /* 0x000fe40000004100 */
[----:B------:R-:W-:Y:S01]  /*cde0*/  FMUL.FTZ R92, R85, R90 ;  /* 0x0000005a555c7220 */ /* 0x000fe20000410000 */
[----:B------:R-:W-:Y:S01]  /*cdf0*/  HADD2.F32 R87, -RZ, R87.H1_H1 ;  /* 0x30000057ff577230 */ /* 0x000fe20000004100 */
[----:B------:R-:W-:Y:S01]  /*ce00*/  F2FP.F16.E4M3.UNPACK_B R56, R56 ;  /* 0x00000038ff38723e */ /* 0x000fe200020006ff */
[----:B------:R-:W-:Y:S02]  /*ce10*/  HADD2.F32 R84, -RZ, R84.H1_H1 ;  /* 0x30000054ff547230 */ /* 0x000fe40000004100 */
[C---:B------:R-:W-:Y:S01]  /*ce20*/  FMUL.FTZ R90, R75.reuse, R90 ;  /* 0x0000005a4b5a7220 */ /* 0x040fe20000410000 */
[----:B------:R-:W-:Y:S01]  /*ce30*/  FFMA.FTZ R92, R75, R88, -R92 ;  /* 0x000000584b5c7223 */ /* 0x000fe2000001085c */
[----:B------:R-:W-:Y:S01]  /*ce40*/  HADD2.F32 R74, -RZ, R74.H1_H1 ;  /* 0x3000004aff4a7230 */ /* 0x000fe20000004100 */
[----:B------:R-:W-:Y:S01]  /*ce50*/  F2FP.F16.E4M3.UNPACK_B R162, R162 ;  /* 0x000000a2ffa2723e */ /* 0x000fe200020006ff */
[----:B------:R-:W-:-:S02]  /*ce60*/  HADD2.F32 R75, -RZ, R86.H1_H1 ;  /* 0x30000056ff4b7230 */ /* 0x000fc40000004100 */
[-C--:B------:R-:W-:Y:S01]  /*ce70*/  FMUL.FTZ R89, R84, R87.reuse ;  /* 0x0000005754597220 */ /* 0x080fe20000410000 */
[----:B------:R-:W-:Y:S01]  /*ce80*/  FFMA.FTZ R90, R85, R88, R90 ;  /* 0x00000058555a7223 */ /* 0x000fe2000001005a */
[C---:B------:R-:W-:Y:S01]  /*ce90*/  FMUL.FTZ R87, R74.reuse, R87 ;  /* 0x000000574a577220 */ /* 0x040fe20000410000 */
[--C-:B------:R-:W-:Y:S02]  /*cea0*/  HADD2.F32 R86, -RZ, R164.reuse.H0_H0 ;  /* 0x200000a4ff567230 */ /* 0x100fe40000004100 */
[-C--:B------:R-:W-:Y:S01]  /*ceb0*/  FFMA.FTZ R93, R74, R75.reuse, -R89 ;  /* 0x0000004b4a5d7223 */ /* 0x080fe20000010859 */
[----:B------:R-:W-:Y:S01]  /*cec0*/  F2FP.F16.E4M3.UNPACK_B R74, R50 ;  /* 0x00000032ff4a723e */ /* 0x000fe200020006ff */
[----:B------:R-:W-:Y:S01]  /*ced0*/  FFMA.FTZ R95, R84, R75, R87 ;  /* 0x0000004b545f7223 */ /* 0x000fe20000010057 */
[----:B------:R-:W-:Y:S01]  /*cee0*/  HADD2.F32 R87, -RZ, R164.H1_H1 ;  /* 0x300000a4ff577230 */ /* 0x000fe20000004100 */
[----:B------:R-:W-:Y:S01]  /*cef0*/  F2FP.SATFINITE.E4M3.F32.PACK_AB_MERGE_C R58, R61, R58, RZ ;  /* 0x0000003a3d3a723e */ /* 0x000fe200048070ff */
[----:B------:R-:W-:Y:S01]  /*cf00*/  HADD2.F32 R50, -RZ, R56.H0_H0 ;  /* 0x20000038ff327230 */ /* 0x000fe20000004100 */
[----:B------:R-:W-:Y:S01]  /*cf10*/  F2FP.SATFINITE.E4M3.F32.PACK_AB_MERGE_C R60, R60, R59, RZ ;  /* 0x0000003b3c3c723e */ /* 0x000fe200048070ff */
[--C-:B------:R-:W-:Y:S01]  /*cf20*/  HADD2.F32 R75, -RZ, R74.reuse.H0_H0 ;  /* 0x2000004aff4b7230 */ /* 0x100fe20000004100 */
[----:B------:R-:W-:Y:S01]  /*cf30*/  F2FP.SATFINITE.E4M3.F32.PACK_AB_MERGE_C R59, R73, R62, R58 ;  /* 0x0000003e493b723e */ /* 0x000fe2000480703a */
[----:B------:R-:W-:Y:S01]  /*cf40*/  HADD2.F32 R74, -RZ, R74.H1_H1 ;  /* 0x3000004aff4a7230 */ /* 0x000fe20000004100 */
[----:B------:R-:W-:Y:S01]  /*cf50*/  F2FP.F16.E4M3.UNPACK_B R62, R48 ;  /* 0x00000030ff3e723e */ /* 0x000fe200020006ff */
[----:B------:R-:W-:-:S02]  /*cf60*/  HADD2.F32 R56, -RZ, R56.H1_H1 ;  /* 0x30000038ff387230 */ /* 0x000fc40000004100 */
[CC--:B------:R-:W-:Y:S01]  /*cf70*/  FMUL.FTZ R89, R75.reuse, R86.reuse ;  /* 0x000000564b597220 */ /* 0x0c0fe20000410000 */
[--C-:B------:R-:W-:Y:S02]  /*cf80*/  HADD2.F32 R85, -RZ, R162.reuse.H1_H1 ;  /* 0x300000a2ff557230 */ /* 0x100fe40000004100 */
[-C--:B------:R-:W-:Y:S01]  /*cf90*/  FMUL.FTZ R91, R74, R87.reuse ;  /* 0x000000574a5b7220 */ /* 0x080fe20000410000 */
[----:B------:R-:W-:Y:S02]  /*cfa0*/  HADD2.F32 R84, -RZ, R162.H0_H0 ;  /* 0x200000a2ff547230 */ /* 0x000fe40000004100 */
[----:B------:R-:W-:Y:S01]  /*cfb0*/  FMUL.FTZ R87, R56, R87 ;  /* 0x0000005738577220 */ /* 0x000fe20000410000 */
[----:B------:R-:W-:Y:S01]  /*cfc0*/  FMUL.FTZ R86, R50, R86 ;  /* 0x0000005632567220 */ /* 0x000fe20000410000 */
[----:B------:R-:W-:Y:S01]  /*cfd0*/  F2FP.F16.E4M3.UNPACK_B R61, R52 ;  /* 0x00000034ff3d723e */ /* 0x000fe200020006ff */
[-C--:B------:R-:W-:Y:S01]  /*cfe0*/  FFMA.FTZ R56, R56, R85.reuse, -R91 ;  /* 0x0000005538387223 */ /* 0x080fe2000001085b */
[----:B------:R-:W-:Y:S01]  /*cff0*/  FFMA.FTZ R87, R74, R85, R87 ;  /* 0x000000554a577223 */ /* 0x000fe20000010057 */
[----:B------:R-:W-:Y:S01]  /*d000*/  F2FP.F16.E4M3.UNPACK_B R74, R49 ;  /* 0x00000031ff4a723e */ /* 0x000fe200020006ff */
[-C--:B------:R-:W-:Y:S01]  /*d010*/  FFMA.FTZ R89, R50, R84.reuse, -R89 ;  /* 0x0000005432597223 */ /* 0x080fe20000010859 */
[----:B------:R-:W-:Y:S01]  /*d020*/  FFMA.FTZ R50, R75, R84, R86 ;  /* 0x000000544b327223 */ /* 0x000fe20000010056 */
[----:B------:R-:W-:Y:S01]  /*d030*/  F2FP.SATFINITE.E4M3.F32.PACK_AB_MERGE_C R58, R72, R63, R60 ;  /* 0x0000003f483a723e */ /* 0x000fe2000480703c */
[----:B------:R-:W-:Y:S01]  /*d040*/  HADD2.F32 R75, -RZ, R62.H0_H0 ;  /* 0x2000003eff4b7230 */ /* 0x000fe20000004100 */
[----:B------:R-:W-:Y:S01]  /*d050*/  F2FP.F16.E4M3.UNPACK_B R72, R46 ;  /* 0x0000002eff48723e */ /* 0x000fe200020006ff */
[----:B------:R-:W-:Y:S01]  /*d060*/  HADD2.F32 R63, -RZ, R74.H0_H0 ;  /* 0x2000004aff3f7230 */ /* 0x000fe20000004100 */
[----:B------:R-:W-:Y:S01]  /*d070*/  F2FP.F16.E4M3.UNPACK_B R52, R52.H1 ;  /* 0x00000034ff34723e */ /* 0x000fe200030006ff */
        /* <DEDUP_REMOVED lines=16> */
[----:B------:R-:W-:Y:S02]  /*d180*/  HADD2.F32 R62, -RZ, R52.H0_H0 ;  /* 0x20000034ff3e7230 */ /* 0x000fe40000004100 */
[----:B------:R-:W-:Y:S01]  /*d190*/  FFMA.FTZ R48, R74, R63, R85 ;  /* 0x0000003f4a307223 */ /* 0x000fe20000010055 */
[--C-:B------:R-:W-:Y:S01]  /*d1a0*/  HADD2.F32 R73, -RZ, R72.reuse.H0_H0 ;  /* 0x20000048ff497230 */ /* 0x100fe20000004100 */
[----:B------:R-:W-:Y:S01]  /*d1b0*/  F2FP.SATFINITE.E4M3.F32.PACK_AB_MERGE_C R90, R95, R90, RZ ;  /* 0x0000005a5f5a723e */ /* 0x000fe200048070ff */
[--C-:B------:R-:W-:Y:S01]  /*d1c0*/  HADD2.F32 R74, -RZ, R75.reuse.H0_H0 ;  /* 0x2000004bff4a7230 */ /* 0x100fe20000004100 */
[----:B------:R-:W-:Y:S01]  /*d1d0*/  F2FP.SATFINITE.E4M3.F32.PACK_AB_MERGE_C R92, R93, R92, RZ ;  /* 0x0000005c5d5c723e */ /* 0x000fe200048070ff */
[----:B------:R-:W-:Y:S01]  /*d1e0*/  HADD2.F32 R72, -RZ, R72.H1_H1 ;  /* 0x30000048ff487230 */ /* 0x000fe20000004100 */
[----:B------:R-:W-:Y:S01]  /*d1f0*/  F2FP.SATFINITE.E4M3.F32.PACK_AB_MERGE_C R50, R87, R50, R90 ;  /* 0x000000325732723e */ /* 0x000fe2000480705a */
[----:B------:R-:W-:-:S02]  /*d200*/  HADD2.F32 R75, -RZ, R75.H1_H1 ;  /* 0x3000004bff4b7230 */ /* 0x000fc40000004100 */
[-C--:B------:R-:W-:Y:S01]  /*d210*/  FMUL.FTZ R85, R73, R74.reuse ;  /* 0x0000004a49557220 */ /* 0x080fe20000410000 */
[----:B------:R-:W-:Y:S02]  /*d220*/  HADD2.F32 R63, -RZ, R52.H1_H1 ;  /* 0x30000034ff3f7230 */ /* 0x000fe40000004100 */
[----:B------:R-:W-:Y:S01]  /*d230*/  FMUL.FTZ R84, R62, R74 ;  /* 0x0000004a3e547220 */ /* 0x000fe20000410000 */
[--C-:B------:R-:W-:Y:S02]  /*d240*/  HADD2.F32 R52, -RZ, R46.reuse.H0_H0 ;  /* 0x2000002eff347230 */ /* 0x100fe40000004100 */
[-C--:B------:R-:W-:Y:S01]  /*d250*/  FMUL.FTZ R86, R72, R75.reuse ;  /* 0x0000004b48567220 */ /* 0x080fe20000410000 */
[----:B------:R-:W-:Y:S02]  /*d260*/  HADD2.F32 R74, -RZ, R46.H1_H1 ;  /* 0x3000002eff4a7230 */ /* 0x000fe40000004100 */
[----:B------:R-:W-:Y:S01]  /*d270*/  FMUL.FTZ R75, R63, R75 ;  /* 0x0000004b3f4b7220 */ /* 0x000fe20000410000 */
[----:B------:R-:W-:Y:S01]  /*d280*/  F2FP.F16.E4M3.UNPACK_B R87, R45.H1 ;  /* 0x0000002dff57723e */ /* 0x000fe200030006ff */
[-C--:B------:R-:W-:Y:S01]  /*d290*/  FFMA.FTZ R46, R62, R52.reuse, -R85 ;  /* 0x000000343e2e7223 */ /* 0x080fe20000010855 */
[----:B------:R-:W-:Y:S01]  /*d2a0*/  FFMA.FTZ R52, R73, R52, R84 ;  /* 0x0000003449347223 */ /* 0x000fe20000010054 */
[-C--:B------:R-:W-:Y:S01]  /*d2b0*/  FFMA.FTZ R91, R63, R74.reuse, -R86 ;  /* 0x0000004a3f5b7223 */ /* 0x080fe20000010856 */
[----:B------:R-:W-:Y:S01]  /*d2c0*/  F2FP.F16.E4M3.UNPACK_B R62, R47 ;  /* 0x0000002fff3e723e */ /* 0x000fe200020006ff */
[----:B------:R-:W-:Y:S01]  /*d2d0*/  FFMA.FTZ R93, R72, R74, R75 ;  /* 0x0000004a485d7223 */ /* 0x000fe2000001004b */
[----:B------:R-:W-:-:S02]  /*d2e0*/  F2FP.F16.E4M3.UNPACK_B R73, R51 ;  /* 0x00000033ff49723e */ /* 0x000fc400020006ff */
[----:B------:R-:W-:Y:S02]  /*d2f0*/  F2FP.F16.E4M3.UNPACK_B R86, R45 ;  /* 0x0000002dff56723e */ /* 0x000fe400020006ff */
[----:B------:R-:W-:Y:S01]  /*d300*/  F2FP.F16.E4M3.UNPACK_B R72, R51.H1 ;  /* 0x00000033ff48723e */ /* 0x000fe200030006ff */
[----:B------:R-:W-:Y:S01]  /*d310*/  HADD2.F32 R51, -RZ, R62.H0_H0 ;  /* 0x2000003eff337230 */ /* 0x000fe20000004100 */
[----:B------:R-:W-:Y:S01]  /*d320*/  F2FP.F16.E4M3.UNPACK_B R47, R47.H1 ;  /* 0x0000002fff2f723e */ /* 0x000fe200030006ff */
[----:B------:R-:W-:Y:S01]  /*d330*/  HADD2.F32 R74, -RZ, R73.H0_H0 ;  /* 0x20000049ff4a7230 */ /* 0x000fe20000004100 */
[----:B------:R-:W-:Y:S01]  /*d340*/  F2FP.SATFINITE.E4M3.F32.PACK_AB_MERGE_C R56, R56, R89, R92 ;  /* 0x000000593838723e */ /* 0x000fe2000480705c */
        /* <DEDUP_REMOVED lines=16> */
[----:B------:R-:W-:Y:S02]  /*d450*/  HADD2.F32 R84, -RZ, R45.H0_H0 ;  /* 0x2000002dff547230 */ /* 0x000fe40000004100 */
[-C--:B------:R-:W-:Y:S01]  /*d460*/  FMUL.FTZ R44, R72, R87.reuse ;  /* 0x00000057482c7220 */ /* 0x080fe20000410000 */
[----:B------:R-:W-:Y:S02]  /*d470*/  HADD2.F32 R73, -RZ, R73.H1_H1 ;  /* 0x30000049ff497230 */ /* 0x000fe40000004100 */
[----:B------:R-:W-:Y:S01]  /*d480*/  FMUL.FTZ R87, R47, R87 ;  /* 0x000000572f577220 */ /* 0x000fe20000410000 */
[----:B------:R-:W-:-:S02]  /*d490*/  HADD2.F32 R86, -RZ, R86.H1_H1 ;  /* 0x30000056ff567230 */ /* 0x000fc40000004100 */
[----:B------:R-:W-:Y:S01]  /*d4a0*/  FFMA.FTZ R90, R51, R84, -R90 ;  /* 0x00000054335a7223 */ /* 0x000fe2000001085a */
[----:B------:R-:W-:Y:S01]  /*d4b0*/  HADD2.F32 R75, -RZ, R75.H1_H1 ;  /* 0x3000004bff4b7230 */ /* 0x000fe20000004100 */
[----:B------:R-:W-:Y:S01]  /*d4c0*/  F2FP.SATFINITE.E4M3.F32.PACK_AB_MERGE_C R46, R91, R46, RZ ;  /* 0x0000002e5b2e723e */ /* 0x000fe200048070ff */
[----:B------:R-:W-:Y:S02]  /*d4d0*/  HADD2.F32 R62, -RZ, R62.H1_H1 ;  /* 0x3000003eff3e7230 */ /* 0x000fe40000004100 */
[-C--:B------:R-:W-:Y:S01]  /*d4e0*/  FMUL.FTZ R51, R73, R86.reuse ;  /* 0x0000005649337220 */ /* 0x080fe20000410000 */
[----:B------:R-:W-:Y:S02]  /*d4f0*/  HADD2.F32 R45, -RZ, R45.H1_H1 ;  /* 0x3000002dff2d7230 */ /* 0x000fe40000004100 */
[-C--:B------:R-:W-:Y:S01]  /*d500*/  FFMA.FTZ R47, R47, R75.reuse, -R44 ;  /* 0x0000004b2f2f7223 */ /* 0x080fe2000001082c */
[----:B------:R-:W-:Y:S01]  /*d510*/  FFMA.FTZ R72, R72, R75, R87 ;  /* 0x0000004b48487223 */ /* 0x000fe20000010057 */
[----:B------:R-:W-:Y:S01]  /*d520*/  FMUL.FTZ R86, R62, R86 ;  /* 0x000000563e567220 */ /* 0x000fe20000410000 */
[----:B------:R-:W-:Y:S01]  /*d530*/  FFMA.FTZ R95, R74, R84, R95 ;  /* 0x000000544a5f7223 */ /* 0x000fe2000001005f */
[-C--:B------:R-:W-:Y:S01]  /*d540*/  FFMA.FTZ R51, R62, R45.reuse, -R51 ;  /* 0x0000002d3e337223 */ /* 0x080fe20000010833 */
[----:B------:R-:W-:Y:S01]  /*d550*/  F2FP.SATFINITE.E4M3.F32.PACK_AB_MERGE_C R47, R47, R88, RZ ;  /* 0x000000582f2f723e */ /* 0x000fe200048070ff */
[----:B------:R-:W-:Y:S01]  /*d560*/  FFMA.FTZ R86, R73, R45, R86 ;  /* 0x0000002d49567223 */ /* 0x000fe20000010056 */
[----:B------:R-:W-:Y:S01]  /*d570*/  F2FP.SATFINITE.E4M3.F32.PACK_AB_MERGE_C R52, R93, R52, RZ ;  /* 0x000000345d34723e */ /* 0x000fe200048070ff */
[----:B------:R-:W-:Y:S01]  /*d580*/  IMAD.MOV.U32 R44, RZ, RZ, R59 ;  /* 0x000000ffff2c7224 */ /* 0x000fe200078e003b */
[----:B------:R-:W-:-:S02]  /*d590*/  F2FP.SATFINITE.E4M3.F32.PACK_AB_MERGE_C R72, R72, R89, RZ ;  /* 0x000000594848723e */ /* 0x000fc400048070ff */
[----:B------:R-:W-:Y:S01]  /*d5a0*/  F2FP.SATFINITE.E4M3.F32.PACK_AB_MERGE_C R45, R49, R60, R46 ;  /* 0x0000003c312d723e */ /* 0x000fe2000480702e */
[----:B------:R-:W-:Y:S01]  /*d5b0*/  IMAD.MOV.U32 R46, RZ, RZ, R56 ;  /* 0x000000ffff2e7224 */ /* 0x000fe200078e0038 */
[----:B------:R-:W-:Y:S02]  /*d5c0*/  F2FP.SATFINITE.E4M3.F32.PACK_AB_MERGE_C R47, R51, R90, R47 ;  /* 0x0000005a332f723e */ /* 0x000fe4000480702f */
[----:B------:R-:W-:Y:S01]  /*d5d0*/  F2FP.SATFINITE.E4M3.F32.PACK_AB_MERGE_C R49, R48, R61, R52 ;  /* 0x0000003d3031723e */ /* 0x000fe20004807034 */
[----:B------:R-:W-:Y:S01]  /*d5e0*/  IMAD.MOV.U32 R48, RZ, RZ, R58 ;  /* 0x000000ffff307224 */ /* 0x000fe200078e003a */
[----:B------:R-:W-:-:S07]  /*d5f0*/  F2FP.SATFINITE.E4M3.F32.PACK_AB_MERGE_C R51, R86, R95, R72 ;  /* 0x0000005f5633723e */ /* 0x000fce0004807048 */
.L_x_3460:
[----:B------:R-:W-:Y:S05]  /*d600*/  BSYNC B2 ;  /* 0x0000000000027941 */ /* 0x000fea0003800000 */
.L_x_3459:
[----:B------:R-:W-:-:S13]  /*d610*/  ISETP.GE.AND P3, PT, R55, R152, PT ;  /* 0x000000983700720c */ /* 0x000fda0003f66270 */
[--C-:B------:R-:W-:Y:S02]  /*d620*/  @!P3 SHF.R.S32.HI R56, RZ, 0x1f, R55.reuse ;  /* 0x0000001fff38b819 */ /* 0x100fe40000011437 */
[----:B------:R-:W-:-:S04]  /*d630*/  @!P3 IADD3 R55, P4, P5, R118, R138, R55 ;  /* 0x0000008a7637b210 */ /* 0x000fc80007d9e037 */
[----:B------:R-:W-:Y:S02]  /*d640*/  @!P3 IADD3.X R56, R4, R57, R56, P4, P5 ;  /* 0x000000390438b210 */ /* 0x000fe400027ea438 */
[----:B------:R-:W-:-:S05]  /*d650*/  IADD3 R52, P4, R53, R124, RZ ;  /* 0x0000007c35347210 */ /* 0x000fca0007f9e0ff */
[----:B------:R-:W-:Y:S01]  /*d660*/  IMAD.X R53, R54, 0x1, R125, P4 ;  /* 0x0000000136357824 */ /* 0x000fe200020e067d */
[----:B------:R-:W-:-:S04]  /*d670*/  @!P3 IADD3 R54, P4, R55, R124, RZ ;  /* 0x0000007c3736b210 */ /* 0x000fc80007f9e0ff */
[----:B------:R-:W-:Y:S01]  /*d680*/  @!P3 IADD3.X R55, R56, R125, RZ, P4, !PT ;  /* 0x0000007d3837b210 */ /* 0x000fe200027fe4ff */
[----:B0-----:R3:W-:Y:S04]  /*d690*/  STG.E.128 desc[UR54][R52.64], R44 ;  /* 0x0000002c34007986 */ /* 0x0017e8000c101d36 */
[----:B-1----:R3:W-:Y:S04]  /*d6a0*/  @!P3 STG.E.128 desc[UR54][R54.64], R48 ;  /* 0x000000303600b986 */ /* 0x0027e8000c101d36 */
.L_x_3458:
[----:B------:R-:W-:Y:S05]  /*d6b0*/  BSYNC B1 ;  /* 0x0000000000017941 */ /* 0x000fea0003800000 */
.L_x_3457:
[----:B------:R-:W-:Y:S01]  /*d6c0*/  ISETP.NE.AND P3, PT, R35, RZ, PT ;  /* 0x000000ff2300720c */ /* 0x000fe20003f65270 */
[----:B------:R-:W-:-:S12]  /*d6d0*/  BSSY B1, `(.L_x_3461) ;  /* 0x00000ff000017945 */ /* 0x000fd80003800000 */
[----:B------:R-:W-:Y:S05]  /*d6e0*/  @!P3 BRA `(.L_x_3462) ;  /* 0x0000000c00f4b947 */ /* 0x000fea0003800000 */
[----:B---3--:R-:W-:Y:S01]  /*d6f0*/  SEL R44, R121, R158, !P1 ;  /* 0x0000009e792c7207 */ /* 0x008fe20004800000 */
[----:B------:R-:W-:Y:S01]  /*d700*/  BSSY B2, `(.L_x_3463) ;  /* 0x00000f1000027945 */ /* 0x000fe20003800000 */
[----:B0-----:R-:W-:Y:S02]  /*d710*/  IADD3 R53, P3, P4, R118, R138, R27 ;  /* 0x0000008a76357210 */ /* 0x001fe40007c7e01b */
[----:B------:R-:W-:Y:S02]  /*d720*/  SHF.R.S32.HI R45, RZ, 0x1f, R44 ;  /* 0x0000001fff2d7819 */ /* 0x000fe4000001142c */
[----:B------:R-:W-:Y:S02]  /*d730*/  IADD3.X R54, R4, R57, R31, P3, P4 ;  /* 0x0000003904367210 */ /* 0x000fe40001fe841f */
[----:B------:R-:W-:Y:S02]  /*d740*/  LEA.HI R44, R45, R44, RZ, 0x5 ;  /* 0x0000002c2d2c7211 */ /* 0x000fe400078f28ff */
[----:B------:R-:W-:-:S02]  /*d750*/  ISETP.GE.AND P3, PT, R0, R133, PT ;  /* 0x000000850000720c */ /* 0x000fc40003f66270 */
        /* <DEDUP_REMOVED lines=16> */
[--C-:B------:R-:W-:Y:S01]  /*d860*/  SHF.R.U32.HI R82, RZ, 0x8, R69.reuse ;  /* 0x00000008ff527819 */ /* 0x100fe20000011645 */
[----:B0-----:R-:W-:Y:S01]  /*d870*/  IMAD.MOV.U32 R60, RZ, RZ, R44 ;  /* 0x000000ffff3c7224 */ /* 0x001fe200078e002c */
[----:B------:R-:W-:Y:S01]  /*d880*/  LOP3.LUT R58, R69, 0xff, RZ, 0xc0, !PT ;  /* 0x000000ff453a7812 */ /* 0x000fe200078ec0ff */
[----:B-1----:R-:W-:Y:S01]  /*d890*/  IMAD.MOV.U32 R62, RZ, RZ, R48 ;  /* 0x000000ffff3e7224 */ /* 0x002fe200078e0030 */
[--C-:B------:R-:W-:Y:S01]  /*d8a0*/  SHF.R.U32.HI R85, RZ, 0x18, R69.reuse ;  /* 0x00000018ff557819 */ /* 0x100fe20000011645 */
[----:B------:R-:W-:Y:S01]  /*d8b0*/  IMAD.SHL.U32 R44, R82, 0x100, RZ ;  /* 0x00000100522c7824 */ /* 0x000fe200078e00ff */
[----:B------:R-:W-:Y:S01]  /*d8c0*/  SHF.R.U32.HI R84, RZ, 0x10, R69 ;  /* 0x00000010ff547819 */ /* 0x000fe20000011645 */
[----:B------:R-:W-:Y:S01]  /*d8d0*/  IMAD.MOV.U32 R56, RZ, RZ, R46 ;  /* 0x000000ffff387224 */ /* 0x000fe200078e002e */
[--C-:B------:R-:W-:Y:S02]  /*d8e0*/  SHF.R.U32.HI R75, RZ, 0x10, R71.reuse ;  /* 0x00000010ff4b7819 */ /* 0x100fe40000011647 */
[----:B------:R-:W-:Y:S01]  /*d8f0*/  SHF.R.U32.HI R73, RZ, 0x8, R71 ;  /* 0x00000008ff497819 */ /* 0x000fe20000011647 */
[----:B------:R-:W-:Y:S01]  /*d900*/  IMAD.U32 R46, R84, 0x10000, RZ ;  /* 0x00010000542e7824 */ /* 0x000fe200078e00ff */
[----:B------:R-:W-:-:S02]  /*d910*/  LOP3.LUT R59, R71, 0xff, RZ, 0xc0, !PT ;  /* 0x000000ff473b7812 */ /* 0x000fc400078ec0ff */
[----:B------:R-:W-:Y:S02]  /*d920*/  SHF.R.U32.HI R80, RZ, 0x18, R71 ;  /* 0x00000018ff507819 */ /* 0x000fe40000011647 */
[----:B------:R-:W-:Y:S02]  /*d930*/  MOV R52, R45 ;  /* 0x0000002d00347202 */ /* 0x000fe40000000f00 */
[----:B------:R-:W-:Y:S02]  /*d940*/  SHF.R.U32.HI R71, RZ, 0x8, R81 ;  /* 0x00000008ff477819 */ /* 0x000fe40000011651 */
[----:B------:R-:W-:Y:S02]  /*d950*/  SHF.R.U32.HI R69, RZ, 0x8, R83 ;  /* 0x00000008ff457819 */ /* 0x000fe40000011653 */
[----:B------:R-:W-:Y:S01]  /*d960*/  PRMT R45, R85, 0x654, R58 ;  /* 0x00000654552d7816 */ /* 0x000fe2000000003a */
[----:B------:R-:W-:Y:S01]  /*d970*/  IMAD.SHL.U32 R48, R71, 0x100, RZ ;  /* 0x0000010047307824 */ /* 0x000fe200078e00ff */
[----:B------:R-:W-:Y:S01]  /*d980*/  LOP3.LUT R61, R81, 0xff, RZ, 0xc0, !PT ;  /* 0x000000ff513d7812 */ /* 0x000fe200078ec0ff */
[----:B------:R-:W-:Y:S01]  /*d990*/  IMAD.SHL.U32 R58, R69, 0x100, RZ ;  /* 0x00000100453a7824 */ /* 0x000fe200078e00ff */
[----:B------:R-:W-:-:S02]  /*d9a0*/  SHF.R.U32.HI R70, RZ, 0x18, R81 ;  /* 0x00000018ff467819 */ /* 0x000fc40000011651 */
[----:B------:R-:W-:Y:S02]  /*d9b0*/  LOP3.LUT R63, R83, 0xff, RZ, 0xc0, !PT ;  /* 0x000000ff533f7812 */ /* 0x000fe400078ec0ff */
[----:B------:R-:W-:Y:S02]  /*d9c0*/  SHF.R.U32.HI R68, RZ, 0x18, R83 ;  /* 0x00000018ff447819 */ /* 0x000fe40000011653 */
[----:B------:R-:W-:Y:S02]  /*d9d0*/  LOP3.LUT R45, R45, 0xff00, R44, 0xf8, !PT ;  /* 0x0000ff002d2d7812 */ /* 0x000fe400078ef82c */
[----:B------:R-:W-:Y:S02]  /*d9e0*/  PRMT R59, R80, 0x654, R59 ;  /* 0x00000654503b7816 */ /* 0x000fe4000000003b */
[----:B------:R-:W-:Y:S02]  /*d9f0*/  SHF.L.U32 R44, R73, 0x8, RZ ;  /* 0x00000008492c7819 */ /* 0x000fe400000006ff */
[----:B------:R-:W-:-:S02]  /*da00*/  PRMT R61, R70, 0x654, R61 ;  /* 0x00000654463d7816 */ /* 0x000fc4000000003d */
[----:B------:R-:W-:Y:S02]  /*da10*/  PRMT R63, R68, 0x654, R63 ;  /* 0x00000654443f7816 */ /* 0x000fe4000000003f */
[----:B------:R-:W-:Y:S01]  /*da20*/  LOP3.LUT R59, R59, 0xff00, R44, 0xf8, !PT ;  /* 0x0000ff003b3b7812 */ /* 0x000fe200078ef82c */
[----:B------:R-:W-:Y:S01]  /*da30*/  IMAD.U32 R44, R75, 0x10000, RZ ;  /* 0x000100004b2c7824 */ /* 0x000fe200078e00ff */
[----:B------:R-:W-:Y:S02]  /*da40*/  LOP3.LUT R71, R61, 0xff00, R48, 0xf8, !PT ;  /* 0x0000ff003d477812 */ /* 0x000fe400078ef830 */
[----:B------:R-:W-:Y:S02]  /*da50*/  LOP3.LUT R73, R63, 0xff00, R58, 0xf8, !PT ;  /* 0x0000ff003f497812 */ /* 0x000fe400078ef83a */
[----:B------:R-:W-:Y:S02]  /*da60*/  F2FP.F16.E4M3.UNPACK_B R70, R157.H1 ;  /* 0x0000009dff46723e */ /* 0x000fe400030006ff */
[----:B------:R-:W-:-:S02]  /*da70*/  F2FP.F16.E4M3.UNPACK_B R63, R62.H1 ;  /* 0x0000003eff3f723e */ /* 0x000fc400030006ff */
[----:B------:R-:W-:Y:S02]  /*da80*/  F2FP.F16.E4M3.UNPACK_B R61, R60.H1 ;  /* 0x0000003cff3d723e */ /* 0x000fe400030006ff */
[----:B------:R-:W-:Y:S01]  /*da90*/  LOP3.LUT R46, R45, 0xff0000, R46, 0xf8, !PT ;  /* 0x00ff00002d2e7812 */ /* 0x000fe200078ef82e */
[----:B------:R-:W-:Y:S01]  /*daa0*/  HADD2.F32 R45, -RZ, R70.H0_H0 ;  /* 0x20000046ff2d7230 */ /* 0x000fe20000004100 */
[----:B------:R-:W-:Y:S01]  /*dab0*/  LOP3.LUT R44, R59, 0xff0000, R44, 0xf8, !PT ;  /* 0x00ff00003b2c7812 */ /* 0x000fe200078ef82c */
[----:B------:R-:W-:Y:S01]  /*dac0*/  HADD2.F32 R59, -RZ, R63.H0_H0 ;  /* 0x2000003fff3b7230 */ /* 0x000fe20000004100 */
[----:B------:R-:W-:Y:S01]  /*dad0*/  F2FP.F16.E4M3.UNPACK_B R68, R155.H1 ;  /* 0x0000009bff44723e */ /* 0x000fe200030006ff */
[--C-:B------:R-:W-:Y:S01]  /*dae0*/  HADD2.F32 R58, -RZ, R61.reuse.H0_H0 ;  /* 0x2000003dff3a7230 */ /* 0x100fe20000004100 */
[----:B------:R-:W-:Y:S01]  /*daf0*/  SHF.R.U32.HI R74, RZ, 0x10, R81 ;  /* 0x00000010ff4a7819 */ /* 0x000fe20000011651 */
[----:B------:R-:W-:Y:S02]  /*db00*/  HADD2.F32 R61, -RZ, R61.H1_H1 ;  /* 0x3000003dff3d7230 */ /* 0x000fe40000004100 */
[-C--:B------:R-:W-:Y:S01]  /*db10*/  FMUL.FTZ R75, R59, R45.reuse ;  /* 0x0000002d3b4b7220 */ /* 0x080fe20000410000 */
[----:B------:R-:W-:Y:S01]  /*db20*/  HADD2.F32 R69, -RZ, R68.H0_H0 ;  /* 0x20000044ff457230 */ /* 0x000fe20000004100 */
[----:B------:R-:W-:Y:S01]  /*db30*/  SHF.L.U32 R48, R74, 0x10, RZ ;  /* 0x000000104a307819 */ /* 0x000fe200000006ff */
[----:B------:R-:W-:Y:S01]  /*db40*/  FMUL.FTZ R74, R58, R45 ;  /* 0x0000002d3a4a7220 */ /* 0x000fe20000410000 */
[----:B------:R-:W-:-:S02]  /*db50*/  SHF.R.U32.HI R72, RZ, 0x10, R83 ;  /* 0x00000010ff487819 */ /* 0x000fc40000011653 */
[-C--:B------:R-:W-:Y:S01]  /*db60*/  FFMA.FTZ R58, R58, R69.reuse, -R75 ;  /* 0x000000453a3a7223 */ /* 0x080fe2000001084b */
[----:B------:R-:W-:Y:S01]  /*db70*/  FFMA.FTZ R59, R59, R69, R74 ;  /* 0x000000453b3b7223 */ /* 0x000fe2000001004a */
[----:B------:R-:W-:Y:S01]  /*db80*/  HADD2.F32 R69, -RZ, R70.H1_H1 ;  /* 0x30000046ff457230 */ /* 0x000fe20000004100 */
[----:B------:R-:W-:Y:S01]  /*db90*/  LOP3.LUT R48, R71, 0xff0000, R48, 0xf8, !PT ;  /* 0x00ff000047307812 */ /* 0x000fe200078ef830 */
[----:B------:R-:W-:Y:S01]  /*dba0*/  IMAD.U32 R72, R72, 0x10000, RZ ;  /* 0x0001000048487824 */ /* 0x000fe200078e00ff */
[----:B------:R-:W-:Y:S01]  /*dbb0*/  F2FP.F16.E4M3.UNPACK_B R157, R157 ;  /* 0x0000009dff9d723e */ /* 0x000fe200020006ff */
[----:B------:R-:W-:Y:S01]  /*dbc0*/  HADD2.F32 R70, -RZ, R63.H1_H1 ;  /* 0x3000003fff467230 */ /* 0x000fe20000004100 */
[----:B------:R-:W-:Y:S01]  /*dbd0*/  F2FP.F16.E4M3.UNPACK_B R63, R62 ;  /* 0x0000003eff3f723e */ /* 0x000fe200020006ff */
[----:B------:R-:W-:Y:S01]  /*dbe0*/  HADD2.F32 R71, -RZ, R68.H1_H1 ;  /* 0x30000044ff477230 */ /* 0x000fe20000004100 */
[----:B------:R-:W-:Y:S02]  /*dbf0*/  F2FP.F16.E4M3.UNPACK_B R68, R60 ;  /* 0x0000003cff44723e */ /* 0x000fe400020006ff */
[----:B------:R-:W-:Y:S01]  /*dc00*/  LOP3.LUT R45, R73, 0xff0000, R72, 0xf8, !PT ;  /* 0x00ff0000492d7812 */ /* 0x000fe200078ef848 */
[----:B------:R-:W-:Y:S01]  /*dc10*/  FMUL.FTZ R60, R70, R69 ;  /* 0x00000045463c7220 */ /* 0x000fe20000410000 */
[----:B------:R-:W-:Y:S01]  /*dc20*/  F2FP.F16.E4M3.UNPACK_B R155, R155 ;  /* 0x0000009bff9b723e */ /* 0x000fe200020006ff */
[----:B------:R-:W-:Y:S01]  /*dc30*/  FMUL.FTZ R73, R61, R69 ;  /* 0x000000453d497220 */ /* 0x000fe20000410000 */
[----:B------:R-:W-:-:S02]  /*dc40*/  HADD2.F32 R72, -RZ, R157.H0_H0 ;  /* 0x2000009dff487230 */ /* 0x000fc40000004100 */
[-C--:B------:R-:W-:Y:S01]  /*dc50*/  FFMA.FTZ R61, R61, R71.reuse, -R60 ;  /* 0x000000473d3d7223 */ /* 0x080fe2000001083c */
[----:B------:R-:W-:Y:S02]  /*dc60*/  HADD2.F32 R69, -RZ, R63.H0_H0 ;  /* 0x2000003fff457230 */ /* 0x000fe40000004100 */
[----:B------:R-:W-:Y:S01]  /*dc70*/  FFMA.FTZ R60, R70, R71, R73 ;  /* 0x00000047463c7223 */ /* 0x000fe20000010049 */
        /* <DEDUP_REMOVED lines=22> */
[--C-:B------:R-:W-:Y:S02]  /*dde0*/  HADD2.F32 R69, -RZ, R68.reuse.H0_H0 ;  /* 0x20000044ff457230 */ /* 0x100fe40000004100 */
        /* <DEDUP_REMOVED lines=8> */
[CC--:B------:R-:W-:Y:S01]  /*de70*/  FMUL.FTZ R69, R71.reuse, R75.reuse ;  /* 0x0000004b47457220 */ /* 0x0c0fe20000410000 */
[----:B------:R-:W-:Y:S01]  /*de80*/  F2FP.F16.E4M3.UNPACK_B R154, R154 ;  /* 0x0000009aff9a723e */ /* 0x000fe200020006ff */
[----:B------:R-:W-:Y:S01]  /*de90*/  FMUL.FTZ R84, R68, R75 ;  /* 0x0000004b44547220 */ /* 0x000fe20000410000 */
[----:B------:R-:W-:Y:S01]  /*dea0*/  FFMA.FTZ R74, R72, R70, R83 ;  /* 0x00000046484a7223 */ /* 0x000fe20000010053 */
        /* <DEDUP_REMOVED lines=11> */
[----:B------:R-:W-:Y:S01]  /*df60*/  HADD2.F32 R56, -RZ, R56.H1_H1 ;  /* 0x30000038ff387230 */ /* 0x000fe20000004100 */
[----:B------:R-:W-:Y:S01]  /*df70*/  F2FP.F16.E4M3.UNPACK_B R61, R52 ;  /* 0x00000034ff3d723e */ /* 0x000fe200020006ff */
[----:B------:R-:W-:-:S02]  /*df80*/  HADD2.F32 R72, -RZ, R156.H0_H0 ;  /* 0x2000009cff487230 */ /* 0x000fc40000004100 */
[-C--:B------:R-:W-:Y:S01]  /*df90*/  FMUL.FTZ R83, R68, R73.reuse ;  /* 0x0000004944537220 */ /* 0x080fe20000410000 */
[--C-:B------:R-:W-:Y:S02]  /*dfa0*/  HADD2.F32 R71, -RZ, R154.reuse.H1_H1 ;  /* 0x3000009aff477230 */ /* 0x100fe40000004100 */
[----:B------:R-:W-:Y:S01]  /*dfb0*/  FMUL.FTZ R73, R56, R73 ;  /* 0x0000004938497220 */ /* 0x000fe20000410000 */
[----:B------:R-:W-:Y:S02]  /*dfc0*/  HADD2.F32 R70, -RZ, R154.H0_H0 ;  /* 0x2000009aff467230 */ /* 0x000fe40000004100 */
[CC--:B------:R-:W-:Y:S01]  /*dfd0*/  FMUL.FTZ R75, R69.reuse, R72.reuse ;  /* 0x00000048454b7220 */ /* 0x0c0fe20000410000 */
[----:B------:R-:W-:Y:S01]  /*dfe0*/  FMUL.FTZ R72, R50, R72 ;  /* 0x0000004832487220 */ /* 0x000fe20000410000 */
[----:B------:R-:W-:Y:S01]  /*dff0*/  FFMA.FTZ R73, R68, R71, R73 ;  /* 0x0000004744497223 */ /* 0x000fe20000010049 */
[----:B------:R-:W-:Y:S01]  /*e000*/  F2FP.F16.E4M3.UNPACK_B R68, R49 ;  /* 0x00000031ff44723e */ /* 0x000fe200020006ff */
[-C--:B------:R-:W-:Y:S01]  /*e010*/  FFMA.FTZ R75, R50, R70.reuse, -R75 ;  /* 0x00000046324b7223 */ /* 0x080fe2000001084b */
[----:B------:R-:W-:Y:S01]  /*e020*/  FFMA.FTZ R50, R69, R70, R72 ;  /* 0x0000004645327223 */ /* 0x000fe20000010048 */
[----:B------:R-:W-:Y:S01]  /*e030*/  FFMA.FTZ R56, R56, R71, -R83 ;  /* 0x0000004738387223 */ /* 0x000fe20000010853 */
[----:B------:R-:W-:Y:S01]  /*e040*/  F2FP.SATFINITE.E4M3.F32.PACK_AB_MERGE_C R58, R80, R63, R60 ;  /* 0x0000003f503a723e */ /* 0x000fe2000480703c */
[----:B------:R-:W-:Y:S01]  /*e050*/  HADD2.F32 R63, -RZ, R68.H0_H0 ;  /* 0x20000044ff3f7230 */ /* 0x000fe20000004100 */
[----:B------:R-:W-:Y:S01]  /*e060*/  F2FP.SATFINITE.E4M3.F32.PACK_AB_MERGE_C R74, R87, R74, RZ ;  /* 0x0000004a574a723e */ /* 0x000fe200048070ff */
[----:B------:R-:W-:Y:S01]  /*e070*/  HADD2.F32 R71, -RZ, R62.H0_H0 ;  /* 0x2000003eff477230 */ /* 0x000fe20000004100 */
[----:B------:R-:W-:Y:S01]  /*e080*/  F2FP.F16.E4M3.UNPACK_B R69, R46 ;  /* 0x0000002eff45723e */ /* 0x000fe200020006ff */
[----:B------:R-:W-:Y:S01]  /*e090*/  HADD2.F32 R60, -RZ, R61.H0_H0 ;  /* 0x2000003dff3c7230 */ /* 0x000fe20000004100 */
[----:B------:R-:W-:Y:S01]  /*e0a0*/  F2FP.SATFINITE.E4M3.F32.PACK_AB_MERGE_C R50, R73, R50, R74 ;  /* 0x000000324932723e */ /* 0x000fe2000480704a */
[----:B------:R-:W-:-:S02]  /*e0b0*/  HADD2.F32 R68, -RZ, R68.H1_H1 ;  /* 0x30000044ff447230 */ /* 0x000fc40000004100 */
[CC--:B------:R-:W-:Y:S01]  /*e0c0*/  FMUL.FTZ R73, R63.reuse, R71.reuse ;  /* 0x000000473f497220 */ /* 0x0c0fe20000410000 */
[----:B------:R-:W-:Y:S02]  /*e0d0*/  HADD2.F32 R70, -RZ, R69.H0_H0 ;  /* 0x20000045ff467230 */ /* 0x000fe40000004100 */
[C---:B------:R-:W-:Y:S01]  /*e0e0*/  FMUL.FTZ R72, R60.reuse, R71 ;  /* 0x000000473c487220 */ /* 0x040fe20000410000 */
[----:B------:R-:W-:Y:S01]  /*e0f0*/  HADD2.F32 R71, -RZ, R62.H1_H1 ;  /* 0x3000003eff477230 */ /* 0x000fe20000004100 */
[----:B------:R-:W-:Y:S01]  /*e100*/  F2FP.F16.E4M3.UNPACK_B R52, R52.H1 ;  /* 0x00000034ff34723e */ /* 0x000fe200030006ff */
[----:B------:R-:W-:Y:S02]  /*e110*/  HADD2.F32 R62, -RZ, R61.H1_H1 ;  /* 0x3000003dff3e7230 */ /* 0x000fe40000004100 */
[-C--:B------:R-:W-:Y:S01]  /*e120*/  FFMA.FTZ R60, R60, R70.reuse, -R73 ;  /* 0x000000463c3c7223 */ /* 0x080fe20000010849 */
[----:B------:R-:W-:Y:S01]  /*e130*/  FFMA.FTZ R61, R63, R70, R72 ;  /* 0x000000463f3d7223 */ /* 0x000fe20000010048 */
[----:B------:R-:W-:-:S02]  /*e140*/  HADD2.F32 R69, -RZ, R69.H1_H1 ;  /* 0x30000045ff457230 */ /* 0x000fc40000004100 */
[-C--:B------:R-:W-:Y:S01]  /*e150*/  FMUL.FTZ R73, R68, R71.reuse ;  /* 0x0000004744497220 */ /* 0x080fe20000410000 */
[----:B------:R-:W-:Y:S01]  /*e160*/  FMUL.FTZ R71, R62, R71 ;  /* 0x000000473e477220 */ /* 0x000fe20000410000 */
[----:B------:R-:W-:Y:S02]  /*e170*/  F2FP.F16.E4M3.UNPACK_B R63, R49.H1 ;  /* 0x00000031ff3f723e */ /* 0x000fe400030006ff */
[----:B------:R-:W-:Y:S01]  /*e180*/  F2FP.F16.E4M3.UNPACK_B R70, R48.H1 ;  /* 0x00000030ff46723e */ /* 0x000fe200030006ff */
[-C--:B------:R-:W-:Y:S01]  /*e190*/  FFMA.FTZ R48, R68, R69.reuse, R71 ;  /* 0x0000004544307223 */ /* 0x080fe20000010047 */
[----:B------:R-:W-:Y:S01]  /*e1a0*/  FFMA.FTZ R49, R62, R69, -R73 ;  /* 0x000000453e317223 */ /* 0x000fe20000010849 */
[--C-:B------:R-:W-:Y:S01]  /*e1b0*/  HADD2.F32 R68, -RZ, R63.reuse.H0_H0 ;  /* 0x2000003fff447230 */ /* 0x100fe20000004100 */
[----:B------:R-:W-:Y:S01]  /*e1c0*/  F2FP.SATFINITE.E4M3.F32.PACK_AB_MERGE_C R82, R85, R82, RZ ;  /* 0x000000525552723e */ /* 0x000fe200048070ff */
[----:B------:R-:W-:Y:S01]  /*e1d0*/  HADD2.F32 R62, -RZ, R52.H0_H0 ;  /* 0x20000034ff3e7230 */ /* 0x000fe20000004100 */
[----:B------:R-:W-:Y:S01]  /*e1e0*/  F2FP.F16.E4M3.UNPACK_B R46, R46.H1 ;  /* 0x0000002eff2e723e */ /* 0x000fe200030006ff */
[----:B------:R-:W-:Y:S01]  /*e1f0*/  HADD2.F32 R63, -RZ, R63.H1_H1 ;  /* 0x3000003fff3f7230 */ /* 0x000fe20000004100 */
[----:B------:R-:W-:Y:S01]  /*e200*/  F2FP.SATFINITE.E4M3.F32.PACK_AB_MERGE_C R56, R56, R75, R82 ;  /* 0x0000004b3838723e */ /* 0x000fe20004807052 */
[----:B------:R-:W-:-:S02]  /*e210*/  HADD2.F32 R72, -RZ, R70.H1_H1 ;  /* 0x30000046ff487230 */ /* 0x000fc40000004100 */
[----:B------:R-:W-:Y:S02]  /*e220*/  HADD2.F32 R71, -RZ, R70.H0_H0 ;  /* 0x20000046ff477230 */ /* 0x000fe40000004100 */
[----:B------:R-:W-:Y:S02]  /*e230*/  HADD2.F32 R52, -RZ, R52.H1_H1 ;  /* 0x30000034ff347230 */ /* 0x000fe40000004100 */
[CC--:B------:R-:W-:Y:S01]  /*e240*/  FMUL.FTZ R75, R63.reuse, R72.reuse ;  /* 0x000000483f4b7220 */ /* 0x0c0fe20000410000 */
[--C-:B------:R-:W-:Y:S02]  /*e250*/  HADD2.F32 R69, -RZ, R46.reuse.H0_H0 ;  /* 0x2000002eff457230 */ /* 0x100fe40000004100 */
[-C--:B------:R-:W-:Y:S01]  /*e260*/  FMUL.FTZ R73, R68, R71.reuse ;  /* 0x0000004744497220 */ /* 0x080fe20000410000 */
[----:B------:R-:W-:Y:S02]  /*e270*/  HADD2.F32 R70, -RZ, R46.H1_H1 ;  /* 0x3000002eff467230 */ /* 0x000fe40000004100 */
[----:B------:R-:W-:Y:S01]  /*e280*/  FMUL.FTZ R72, R52, R72 ;  /* 0x0000004834487220 */ /* 0x000fe20000410000 */
[C---:B------:R-:W-:Y:S01]  /*e290*/  FMUL.FTZ R71, R62.reuse, R71 ;  /* 0x000000473e477220 */ /* 0x040fe20000410000 */
[----:B------:R-:W-:Y:S01]  /*e2a0*/  FFMA.FTZ R80, R62, R69, -R73 ;  /* 0x000000453e507223 */ /* 0x000fe20000010849 */
[----:B------:R-:W-:Y:S01]  /*e2b0*/  F2FP.F16.E4M3.UNPACK_B R73, R45.H1 ;  /* 0x0000002dff49723e */ /* 0x000fe200030006ff */
[-C--:B------:R-:W-:Y:S01]  /*e2c0*/  FFMA.FTZ R82, R63, R70.reuse, R72 ;  /* 0x000000463f527223 */ /* 0x080fe20000010048 */
[----:B------:R-:W-:Y:S01]  /*e2d0*/  F2FP.F16.E4M3.UNPACK_B R63, R51.H1 ;  /* 0x00000033ff3f723e */ /* 0x000fe200030006ff */
[----:B------:R-:W-:Y:S01]  /*e2e0*/  FFMA.FTZ R81, R68, R69, R71 ;  /* 0x0000004544517223 */ /* 0x000fe20000010047 */
[----:B------:R-:W-:Y:S01]  /*e2f0*/  F2FP.F16.E4M3.UNPACK_B R46, R47 ;  /* 0x0000002fff2e723e */ /* 0x000fe200020006ff */
[----:B------:R-:W-:Y:S01]  /*e300*/  FFMA.FTZ R83, R52, R70, -R75 ;  /* 0x0000004634537223 */ /* 0x000fe2000001084b */
[----:B------:R-:W-:Y:S01]  /*e310*/  F2FP.F16.E4M3.UNPACK_B R72, R45 ;  /* 0x0000002dff48723e */ /* 0x000fe200020006ff */
[----:B------:R-:W-:Y:S01]  /*e320*/  HADD2.F32 R75, -RZ, R73.H0_H0 ;  /* 0x20000049ff4b7230 */ /* 0x000fe20000004100 */
[----:B------:R-:W-:Y:S01]  /*e330*/  F2FP.F16.E4M3.UNPACK_B R62, R51 ;  /* 0x00000033ff3e723e */ /* 0x000fe200020006ff */
        /* <DEDUP_REMOVED lines=17> */
[-C--:B------:R-:W-:Y:S01]  /*e450*/  FFMA.FTZ R84, R51, R70.reuse, -R84 ;  /* 0x0000004633547223 */ /* 0x080fe20000010854 */
[----:B------:R-:W-:Y:S02]  /*e460*/  HADD2.F32 R47, -RZ, R47.H1_H1 ;  /* 0x3000002fff2f7230 */ /* 0x000fe40000004100 */
[----:B------:R-:W-:Y:S01]  /*e470*/  FFMA.FTZ R85, R68, R70, R85 ;  /* 0x0000004644557223 */ /* 0x000fe20000010055 */
[----:B------:R-:W-:Y:S01]  /*e480*/  FFMA.FTZ R75, R44, R71, R75 ;  /* 0x000000472c4b7223 */ /* 0x000fe2000001004b */
[----:B------:R-:W-:Y:S02]  /*e490*/  HADD2.F32 R62, -RZ, R62.H1_H1 ;  /* 0x3000003eff3e7230 */ /* 0x000fe40000004100 */
[----:B------:R-:W-:Y:S01]  /*e4a0*/  FMUL.FTZ R68, R63, R52 ;  /* 0x000000343f447220 */ /* 0x000fe20000410000 */
[----:B------:R-:W-:-:S02]  /*e4b0*/  HADD2.F32 R51, -RZ, R72.H1_H1 ;  /* 0x30000048ff337230 */ /* 0x000fc40000004100 */
[----:B------:R-:W-:Y:S01]  /*e4c0*/  FMUL.FTZ R52, R47, R52 ;  /* 0x000000342f347220 */ /* 0x000fe20000410000 */
[----:B------:R-:W-:Y:S01]  /*e4d0*/  HADD2.F32 R46, -RZ, R46.H1_H1 ;  /* 0x3000002eff2e7230 */ /* 0x000fe20000004100 */
[----:B------:R-:W-:Y:S01]  /*e4e0*/  F2FP.SATFINITE.E4M3.F32.PACK_AB_MERGE_C R80, R83, R80, RZ ;  /* 0x000000505350723e */ /* 0x000fe200048070ff */
        /* <DEDUP_REMOVED lines=17> */
[----:B------:R-:W-:-:S07]  /*e600*/  F2FP.SATFINITE.E4M3.F32.PACK_AB_MERGE_C R51, R62, R85, R52 ;  /* 0x000000553e33723e */ /* 0x000fce0004807034 */
.L_x_3464:
[----:B------:R-:W-:Y:S05]  /*e610*/  BSYNC B2 ;  /* 0x0000000000027941 */ /* 0x000fea0003800000 */
.L_x_3463:
        /* <DEDUP_REMOVED lines=10> */
.L_x_3462:
[----:B------:R-:W-:Y:S05]  /*e6c0*/  BSYNC B1 ;  /* 0x0000000000017941 */ /* 0x000fea0003800000 */
.L_x_3461:
[----:B------:R-:W-:-:S13]  /*e6d0*/  ISETP.NE.AND P3, PT, R36, RZ, PT ;  /* 0x000000ff2400720c */ /* 0x000fda0003f65270 */
[----:B------:R-:W-:Y:S05]  /*e6e0*/  @!P3 BRA `(.L_x_3415) ;  /* 0x0000001000dcb947 */ /* 0x000fea0003800000 */
[----:B---34-:R-:W3:Y:S01]  /*e6f0*/  LDL R44, [R1+0x14] ;  /* 0x00001400012c7983 */ /* 0x018ee20000100800 */
[----:B0-----:R-:W-:Y:S01]  /*e700*/  IADD3 R53, P3, P4, R118, R138, R29 ;  /* 0x0000008a76357210 */ /* 0x001fe20007c7e01d */
[----:B------:R-:W-:Y:S01]  /*e710*/  BSSY B1, `(.L_x_3465) ;  /* 0x00000f3000017945 */ /* 0x000fe20003800000 */
[----:B---3--:R-:W-:Y:S02]  /*e720*/  LOP3.LUT P5, RZ, R44, 0x1, RZ, 0xc0, !PT ;  /* 0x000000012cff7812 */ /* 0x008fe400078ac0ff */
[----:B------:R-:W-:Y:S02]  /*e730*/  IADD3.X R44, R4, R57, R32, P3, P4 ;  /* 0x00000039042c7210 */ /* 0x000fe40001fe8420 */
[----:B------:R-:W-:Y:S02]  /*e740*/  SEL R158, R121, R158, !P5 ;  /* 0x0000009e799e7207 */ /* 0x000fe40006800000 */
[----:B------:R-:W-:Y:S02]  /*e750*/  IADD3 R52, P3, R53, R124, RZ ;  /* 0x0000007c35347210 */ /* 0x000fe40007f7e0ff */
[----:B------:R-:W-:-:S03]  /*e760*/  SHF.R.S32.HI R45, RZ, 0x1f, R158 ;  /* 0x0000001fff2d7819 */ /* 0x000fc6000001149e */
[----:B------:R-:W-:Y:S01]  /*e770*/  IMAD.X R53, R44, 0x1, R125, P3 ;  /* 0x000000012c357824 */ /* 0x000fe200018e067d */
[----:B------:R-:W-:Y:S02]  /*e780*/  LEA.HI R45, R45, R158, RZ, 0x5 ;  /* 0x0000009e2d2d7211 */ /* 0x000fe400078f28ff */
[----:B------:R-:W-:Y:S02]  /*e790*/  ISETP.GE.AND P3, PT, R6, R133, PT ;  /* 0x000000850600720c */ /* 0x000fe40003f66270 */
        /* <DEDUP_REMOVED lines=16> */
[--C-:B------:R-:W-:Y:S01]  /*e8a0*/  SHF.R.U32.HI R75, RZ, 0x18, R65.reuse ;  /* 0x00000018ff4b7819 */ /* 0x100fe20000011641 */
[----:B0-----:R-:W-:Y:S01]  /*e8b0*/  IMAD.MOV.U32 R60, RZ, RZ, R44 ;  /* 0x000000ffff3c7224 */ /* 0x001fe200078e002c */
[----:B------:R-:W-:Y:S01]  /*e8c0*/  LOP3.LUT R56, R65, 0xff, RZ, 0xc0, !PT ;  /* 0x000000ff41387812 */ /* 0x000fe200078ec0ff */
[----:B------:R-:W-:Y:S01]  /*e8d0*/  IMAD.MOV.U32 R54, RZ, RZ, R46 ;  /* 0x000000ffff367224 */ /* 0x000fe200078e002e */
[----:B------:R-:W-:Y:S01]  /*e8e0*/  SHF.R.U32.HI R59, RZ, 0x8, R65 ;  /* 0x00000008ff3b7819 */ /* 0x000fe20000011641 */
[----:B-1----:R-:W-:Y:S01]  /*e8f0*/  IMAD.MOV.U32 R63, RZ, RZ, R48 ;  /* 0x000000ffff3f7224 */ /* 0x002fe200078e0030 */
[--C-:B------:R-:W-:Y:S02]  /*e900*/  SHF.R.U32.HI R73, RZ, 0x18, R67.reuse ;  /* 0x00000018ff497819 */ /* 0x100fe40000011643 */
[----:B------:R-:W-:Y:S02]  /*e910*/  LOP3.LUT R58, R67, 0xff, RZ, 0xc0, !PT ;  /* 0x000000ff433a7812 */ /* 0x000fe400078ec0ff */
[----:B------:R-:W-:-:S02]  /*e920*/  SHF.R.U32.HI R66, RZ, 0x8, R67 ;  /* 0x00000008ff427819 */ /* 0x000fc40000011643 */
[----:B------:R-:W-:Y:S02]  /*e930*/  SHF.R.U32.HI R68, RZ, 0x10, R67 ;  /* 0x00000010ff447819 */ /* 0x000fe40000011643 */
[----:B------:R-:W-:Y:S02]  /*e940*/  SHF.R.U32.HI R64, RZ, 0x18, R77 ;  /* 0x00000018ff407819 */ /* 0x000fe4000001164d */
[----:B------:R-:W-:Y:S02]  /*e950*/  LOP3.LUT R61, R77, 0xff, RZ, 0xc0, !PT ;  /* 0x000000ff4d3d7812 */ /* 0x000fe400078ec0ff */
[----:B------:R-:W-:Y:S02]  /*e960*/  SHF.R.U32.HI R67, RZ, 0x8, R79 ;  /* 0x00000008ff437819 */ /* 0x000fe4000001164f */
[----:B------:R-:W-:Y:S01]  /*e970*/  PRMT R44, R75, 0x654, R56 ;  /* 0x000006544b2c7816 */ /* 0x000fe20000000038 */
[----:B------:R-:W-:Y:S01]  /*e980*/  IMAD.MOV.U32 R56, RZ, RZ, R50 ;  /* 0x000000ffff387224 */ /* 0x000fe200078e0032 */
[----:B------:R-:W-:Y:S01]  /*e990*/  SHF.L.U32 R59, R59, 0x8, RZ ;  /* 0x000000083b3b7819 */ /* 0x000fe200000006ff */
[----:B------:R-:W-:Y:S01]  /*e9a0*/  IMAD.SHL.U32 R67, R67, 0x100, RZ ;  /* 0x0000010043437824 */ /* 0x000fe200078e00ff */
[----:B------:R-:W-:-:S02]  /*e9b0*/  SHF.R.U32.HI R70, RZ, 0x10, R65 ;  /* 0x00000010ff467819 */ /* 0x000fc40000011641 */
[----:B------:R-:W-:Y:S01]  /*e9c0*/  PRMT R46, R64, 0x654, R61 ;  /* 0x00000654402e7816 */ /* 0x000fe2000000003d */
[----:B------:R-:W-:Y:S01]  /*e9d0*/  IMAD.SHL.U32 R61, R66, 0x100, RZ ;  /* 0x00000100423d7824 */ /* 0x000fe200078e00ff */
[----:B------:R-:W-:Y:S02]  /*e9e0*/  LOP3.LUT R44, R44, 0xff00, R59, 0xf8, !PT ;  /* 0x0000ff002c2c7812 */ /* 0x000fe400078ef83b */
[----:B------:R-:W-:Y:S02]  /*e9f0*/  SHF.R.U32.HI R65, RZ, 0x8, R77 ;  /* 0x00000008ff417819 */ /* 0x000fe4000001164d */
[----:B------:R-:W-:Y:S02]  /*ea00*/  SHF.L.U32 R59, R70, 0x10, RZ ;  /* 0x00000010463b7819 */ /* 0x000fe400000006ff */
[----:B------:R-:W-:Y:S01]  /*ea10*/  LOP3.LUT R62, R79, 0xff0000ff, RZ, 0xc0, !PT ;  /* 0xff0000ff4f3e7812 */ /* 0x000fe200078ec0ff */
[----:B------:R-:W-:Y:S01]  /*ea20*/  IMAD.SHL.U32 R65, R65, 0x100, RZ ;  /* 0x0000010041417824 */ /* 0x000fe200078e00ff */
[----:B------:R-:W-:-:S02]  /*ea30*/  PRMT R58, R73, 0x654, R58 ;  /* 0x00000654493a7816 */ /* 0x000fc4000000003a */
[----:B------:R-:W-:Y:S01]  /*ea40*/  LOP3.LUT R48, R44, 0xff0000, R59, 0xf8, !PT ;  /* 0x00ff00002c307812 */ /* 0x000fe200078ef83b */
[----:B------:R-:W-:Y:S01]  /*ea50*/  IMAD.U32 R59, R68, 0x10000, RZ ;  /* 0x00010000443b7824 */ /* 0x000fe200078e00ff */
[----:B------:R-:W-:Y:S02]  /*ea60*/  LOP3.LUT R58, R58, 0xff00, R61, 0xf8, !PT ;  /* 0x0000ff003a3a7812 */ /* 0x000fe400078ef83d */
[----:B------:R-:W-:Y:S02]  /*ea70*/  LOP3.LUT R66, R62, 0xff00, R67, 0xf8, !PT ;  /* 0x0000ff003e427812 */ /* 0x000fe400078ef843 */
[----:B------:R-:W-:Y:S02]  /*ea80*/  F2FP.F16.E4M3.UNPACK_B R67, R151.H1 ;  /* 0x00000097ff43723e */ /* 0x000fe400030006ff */
[----:B------:R-:W-:Y:S02]  /*ea90*/  F2FP.F16.E4M3.UNPACK_B R64, R63.H1 ;  /* 0x0000003fff40723e */ /* 0x000fe400030006ff */
[----:B------:R-:W-:-:S02]  /*eaa0*/  F2FP.F16.E4M3.UNPACK_B R61, R60.H1 ;  /* 0x0000003cff3d723e */ /* 0x000fc400030006ff */
[----:B------:R-:W-:Y:S02]  /*eab0*/  SHF.R.U32.HI R71, RZ, 0x10, R79 ;  /* 0x00000010ff477819 */ /* 0x000fe4000001164f */
[----:B------:R-:W-:Y:S01]  /*eac0*/  LOP3.LUT R50, R46, 0xff00, R65, 0xf8, !PT ;  /* 0x0000ff002e327812 */ /* 0x000fe200078ef841 */
[----:B------:R-:W-:Y:S01]  /*ead0*/  HADD2.F32 R46, -RZ, R67.H0_H0 ;  /* 0x20000043ff2e7230 */ /* 0x000fe20000004100 */
[----:B------:R-:W-:Y:S01]  /*eae0*/  LOP3.LUT R44, R58, 0xff0000, R59, 0xf8, !PT ;  /* 0x00ff00003a2c7812 */ /* 0x000fe200078ef83b */
[----:B------:R-:W-:Y:S01]  /*eaf0*/  HADD2.F32 R59, -RZ, R64.H0_H0 ;  /* 0x20000040ff3b7230 */ /* 0x000fe20000004100 */
[----:B------:R-:W-:Y:S01]  /*eb00*/  F2FP.F16.E4M3.UNPACK_B R62, R149.H1 ;  /* 0x00000095ff3e723e */ /* 0x000fe200030006ff */
[----:B------:R-:W-:Y:S01]  /*eb10*/  HADD2.F32 R58, -RZ, R61.H0_H0 ;  /* 0x2000003dff3a7230 */ /* 0x000fe20000004100 */
[----:B------:R-:W-:Y:S01]  /*eb20*/  SHF.R.U32.HI R69, RZ, 0x10, R77 ;  /* 0x00000010ff457819 */ /* 0x000fe2000001164d */
[----:B------:R-:W-:Y:S02]  /*eb30*/  IMAD.U32 R71, R71, 0x10000, RZ ;  /* 0x0001000047477824 */ /* 0x000fe400078e00ff */
[----:B------:R-:W-:Y:S01]  /*eb40*/  FMUL.FTZ R73, R59, R46 ;  /* 0x0000002e3b497220 */ /* 0x000fe20000410000 */
[----:B------:R-:W-:-:S02]  /*eb50*/  HADD2.F32 R65, -RZ, R62.H0_H0 ;  /* 0x2000003eff417230 */ /* 0x000fc40000004100 */
[----:B------:R-:W-:Y:S01]  /*eb60*/  FMUL.FTZ R68, R58, R46 ;  /* 0x0000002e3a447220 */ /* 0x000fe20000410000 */
[----:B------:R-:W-:Y:S01]  /*eb70*/  IMAD.U32 R69, R69, 0x10000, RZ ;  /* 0x0001000045457824 */ /* 0x000fe200078e00ff */
        /* <DEDUP_REMOVED lines=10> */
[----:B------:R-:W-:Y:S01]  /*ec20*/  HADD2.F32 R67, -RZ, R151.H0_H0 ;  /* 0x20000097ff437230 */ /* 0x000fe20000004100 */
[----:B------:R-:W-:Y:S01]  /*ec30*/  LOP3.LUT R50, R50, 0xff0000, R69, 0xf8, !PT ;  /* 0x00ff000032327812 */ /* 0x000fe200078ef845 */
[-C--:B------:R-:W-:Y:S01]  /*ec40*/  FMUL.FTZ R69, R65, R68.reuse ;  /* 0x0000004441457220 */ /* 0x080fe20000410000 */
[----:B------:R-:W-:Y:S01]  /*ec50*/  F2FP.F16.E4M3.UNPACK_B R149, R149 ;  /* 0x00000095ff95723e */ /* 0x000fe200020006ff */
[----:B------:R-:W-:Y:S01]  /*ec60*/  FMUL.FTZ R68, R62, R68 ;  /* 0x000000443e447220 */ /* 0x000fe20000410000 */
[----:B------:R-:W-:-:S02]  /*ec70*/  HADD2.F32 R64, -RZ, R63.H0_H0 ;  /* 0x2000003fff407230 */ /* 0x000fc40000004100 */
[-C--:B------:R-:W-:Y:S01]  /*ec80*/  FFMA.FTZ R73, R62, R66.reuse, -R69 ;  /* 0x000000423e497223 */ /* 0x080fe20000010845 */
[----:B------:R-:W-:Y:S02]  /*ec90*/  HADD2.F32 R61, -RZ, R60.H0_H0 ;  /* 0x2000003cff3d7230 */ /* 0x000fe40000004100 */
[----:B------:R-:W-:Y:S01]  /*eca0*/  FFMA.FTZ R72, R65, R66, R68 ;  /* 0x0000004241487223 */ /* 0x000fe20000010044 */
        /* <DEDUP_REMOVED lines=33> */
[----:B------:R-:W-:Y:S02]  /*eec0*/  HADD2.F32 R64, -RZ, R150.H0_H0 ;  /* 0x20000096ff407230 */ /* 0x000fe40000004100 */
[-C--:B------:R-:W-:Y:S01]  /*eed0*/  FFMA.FTZ R79, R60, R65.reuse, -R61 ;  /* 0x000000413c4f7223 */ /* 0x080fe2000001083d */
        /* <DEDUP_REMOVED lines=11> */
[CC--:B------:R-:W-:Y:S01]  /*ef90*/  FMUL.FTZ R67, R61.reuse, R64.reuse ;  /* 0x000000403d437220 */ /* 0x0c0fe20000410000 */
[--C-:B------:R-:W-:Y:S02]  /*efa0*/  HADD2.F32 R62, -RZ, R148.reuse.H0_H0 ;  /* 0x20000094ff3e7230 */ /* 0x100fe40000004100 */
[----:B------:R-:W-:Y:S01]  /*efb0*/  FMUL.FTZ R64, R56, R64 ;  /* 0x0000004038407220 */ /* 0x000fe20000410000 */
[----:B------:R-:W-:Y:S02]  /*efc0*/  HADD2.F32 R63, -RZ, R148.H1_H1 ;  /* 0x30000094ff3f7230 */ /* 0x000fe40000004100 */
[-C--:B------:R-:W-:Y:S01]  /*efd0*/  FMUL.FTZ R75, R60, R65.reuse ;  /* 0x000000413c4b7220 */ /* 0x080fe20000410000 */
[----:B------:R-:W-:Y:S01]  /*efe0*/  FMUL.FTZ R65, R54, R65 ;  /* 0x0000004136417220 */ /* 0x000fe20000410000 */
[-C--:B------:R-:W-:Y:S01]  /*eff0*/  FFMA.FTZ R56, R56, R62.reuse, -R67 ;  /* 0x0000003e38387223 */ /* 0x080fe20000010843 */
[----:B------:R-:W-:Y:S01]  /*f000*/  FFMA.FTZ R64, R61, R62, R64 ;  /* 0x0000003e3d407223 */ /* 0x000fe20000010040 */
[----:B------:R-:W-:Y:S01]  /*f010*/  F2FP.F16.E4M3.UNPACK_B R62, R49 ;  /* 0x00000031ff3e723e */ /* 0x000fe200020006ff */
[-C--:B------:R-:W-:Y:S01]  /*f020*/  FFMA.FTZ R77, R60, R63.reuse, R65 ;  /* 0x0000003f3c4d7223 */ /* 0x080fe20000010041 */
[----:B------:R-:W-:Y:S01]  /*f030*/  F2FP.F16.E4M3.UNPACK_B R67, R50 ;  /* 0x00000032ff43723e */ /* 0x000fe200020006ff */
[----:B------:R-:W-:Y:S01]  /*f040*/  FFMA.FTZ R75, R54, R63, -R75 ;  /* 0x0000003f364b7223 */ /* 0x000fe2000001084b */
[----:B------:R-:W-:Y:S01]  /*f050*/  F2FP.F16.E4M3.UNPACK_B R61, R45 ;  /* 0x0000002dff3d723e */ /* 0x000fe200020006ff */
[--C-:B------:R-:W-:Y:S01]  /*f060*/  HADD2.F32 R63, -RZ, R62.reuse.H0_H0 ;  /* 0x2000003eff3f7230 */ /* 0x100fe20000004100 */
[----:B------:R-:W-:Y:S01]  /*f070*/  F2FP.F16.E4M3.UNPACK_B R65, R48 ;  /* 0x00000030ff41723e */ /* 0x000fe200020006ff */
[----:B------:R-:W-:Y:S01]  /*f080*/  HADD2.F32 R68, -RZ, R67.H0_H0 ;  /* 0x20000043ff447230 */ /* 0x000fe20000004100 */
        /* <DEDUP_REMOVED lines=91> */
.L_x_3466:
[----:B------:R-:W-:Y:S05]  /*f640*/  BSYNC B1 ;  /* 0x0000000000017941 */ /* 0x000fea0003800000 */
.L_x_3465:
[----:B0-----:R0:W-:Y:S01]  /*f650*/  STG.E.128 desc[UR54][R52.64], R44 ;  /* 0x0000002c34007986 */ /* 0x0011e2000c101d36 */
[----:B------:R-:W-:-:S13]  /*f660*/  ISETP.GE.AND P3, PT, R55, R152, PT ;  /* 0x000000983700720c */ /* 0x000fda0003f66270 */
[----:B------:R-:W-:Y:S05]  /*f670*/  @P3 BRA `(.L_x_3415) ;  /* 0x0000000000f83947 */ /* 0x000fea0003800000 */
[--C-:B0-----:R-:W-:Y:S02]  /*f680*/  SHF.R.S32.HI R44, RZ, 0x1f, R55.reuse ;  /* 0x0000001fff2c7819 */ /* 0x101fe40000011437 */
[----:B------:R-:W-:-:S04]  /*f690*/  IADD3 R55, P3, P4, R118, R138, R55 ;  /* 0x0000008a76377210 */ /* 0x000fc80007c7e037 */
[----:B------:R-:W-:Y:S02]  /*f6a0*/  IADD3.X R44, R4, R57, R44, P3, P4 ;  /* 0x00000039042c7210 */ /* 0x000fe40001fe842c */
[----:B------:R-:W-:-:S05]  /*f6b0*/  IADD3 R124, P3, R55, R124, RZ ;  /* 0x0000007c377c7210 */ /* 0x000fca0007f7e0ff */
[----:B------:R-:W-:-:S05]  /*f6c0*/  IMAD.X R125, R44, 0x1, R125, P3 ;  /* 0x000000012c7d7824 */ /* 0x000fca00018e067d */
[----:B-1----:R0:W-:Y:S01]  /*f6d0*/  STG.E.128 desc[UR54][R124.64], R48 ;  /* 0x000000307c007986 */ /* 0x0021e2000c101d36 */
[----:B------:R-:W-:Y:S05]  /*f6e0*/  BRA `(.L_x_3415) ;  /* 0x0000000000dc7947 */ /* 0x000fea0003800000 */
.L_x_3382:
[----:B------:R-:W-:-:S06]  /*f6f0*/  UISETP.NE.AND UP0, UPT, UR53, 0x3, UPT ;  /* 0x000000033500788c */ /* 0x000fcc000bf05270 */
[----:B------:R-:W-:-:S13]  /*f700*/  PLOP3.LUT P2, PT, PT, PT, UP0, 0x80, 0x0 ;  /* 0x000000000000781c */ /* 0x000fda0003f4f008 */
[----:B------:R-:W-:Y:S05]  /*f710*/  @!P2 BRA `(.L_x_3467) ;  /* 0x000000000004a947 */ /* 0x000fea0003800000 */
[----:B------:R-:W-:Y:S01]  /*f720*/  BPT.TRAP 0x1 ;  /* 0x000000040000795c */ /* 0x000fe20000300000 */
.L_x_3467:
[----:B------:R-:W-:Y:S01]  /*f730*/  IMAD R43, R17, 0x8, R16 ;  /* 0x00000008112b7824 */ /* 0x000fe200078e0210 */
[----:B------:R-:W-:Y:S01]  /*f740*/  SHF.L.U32 R100, R221, 0x1f, RZ ;  /* 0x0000001fdd647819 */ /* 0x000fe200000006ff */
[----:B------:R-:W-:Y:S01]  /*f750*/  IMAD R42, R24, -0xa0, R2 ;  /* 0xffffff60182a7824 */ /* 0x000fe200078e0202 */
[----:B------:R-:W-:Y:S02]  /*f760*/  BSSY B1, `(.L_x_3468) ;  /* 0x0000004000017945 */ /* 0x000fe40003800000 */
[----:B------:R-:W0:Y:S02]  /*f770*/  SYNCS.PHASECHK.TRANS64.TRYWAIT P3, [R43+URZ+0x33490], R100 ;  /* 0x033490642b0075a7 */ /* 0x000e24000806017f */
[----:B------:R-:W-:Y:S01]  /*f780*/  VIMNMX R42, R42, 0xa0, PT ;  /* 0x000000a02a2a7848 */ /* 0x000fe20003fe0100 */
[----:B0-----:R-:W-:Y:S06]  /*f790*/  @!P3 BRA `(.L_x_3469) ;  /* 0x000001bc00f0b947 */ /* 0x001fec0003800000 */
.L_x_3706:
[----:B------:R-:W-:Y:S05]  /*f7a0*/  BSYNC B1 ;  /* 0x0000000000017941 */ /* 0x000fea0003800000 */
.L_x_3468:
[----:B------:R-:W-:Y:S01]  /*f7b0*/  ISETP.GE.AND P3, PT, R220, R42, PT ;  /* 0x0000002adc00720c */ /* 0x000fe20003f66270 */
[----:B------:R-:W-:-:S12]  /*f7c0*/  BSSY B1, `(.L_x_3470) ;  /* 0x0000014000017945 */ /* 0x000fd80003800000 */
[----:B------:R-:W-:Y:S05]  /*f7d0*/  @P3 BRA `(.L_x_3471) ;  /* 0x0000000000483947 */ /* 0x000fea0003800000 */
[----:B------:R-:W-:-:S13]  /*f7e0*/  ISETP.NE.AND P3, PT, R34, RZ, PT ;  /* 0x000000ff2200720c */ /* 0x000fda0003f65270 */
[----:B------:R-:W1:Y:S04]  /*f7f0*/  @P3 LDS.128 R44, [R40+0x24200] ;  /* 0x02420000282c3984 */ /* 0x000e680000000c00 */
[----:B-1----:R-:W-:Y:S01]  /*f800*/  @P3 STG.E.128 desc[UR54][R50.64], R44 ;  /* 0x0000002c32003986 */ /* 0x002fe2000c101d36 */
        /* <DEDUP_REMOVED lines=14> */
[----:B-1----:R1:W-:Y:S02]  /*f8f0*/  @P3 STG.E.128 desc[UR54][R50.64+0xa0], R44 ;  /* 0x0000a02c32003986 */ /* 0x0023e4000c101d36 */
.L_x_3471:
[----:B------:R-:W-:Y:S05]  /*f900*/  BSYNC B1 ;  /* 0x0000000000017941 */ /* 0x000fea0003800000 */
.L_x_3470:
[----:B-1----:R-:W-:-:S04]  /*f910*/  IADD3 R44, R220, 0x80, RZ ;  /* 0x00000080dc2c7810 */ /* 0x002fc80007ffe0ff */
[----:B------:R-:W-:-:S13]  /*f920*/  ISETP.GE.AND P3, PT, R44, R42, PT ;  /* 0x0000002a2c00720c */ /* 0x000fda0003f66270 */
        /* <DEDUP_REMOVED lines=19> */
.L_x_3415:
[----:B------:R-:W-:Y:S05]  /*fa60*/  BSYNC B0 ;  /* 0x0000000000007941 */ /* 0x000fea0003800000 */
.L_x_3381:
        /* <DEDUP_REMOVED lines=17> */
.L_x_3473:
[----:B------:R-:W-:Y:S05]  /*fb80*/  BSYNC B0 ;  /* 0x0000000000007941 */ /* 0x000fea0003800000 */
.L_x_3472:
[----:B------:R-:W1:Y:S01]  /*fb90*/  SYNCS.PHASECHK.TRANS64.TRYWAIT P2, [R43+URZ+0x334b0], R100 ;  /* 0x0334b0642b0075a7 */ /* 0x000e62000804017f */
[----:B------:R-:W-:Y:S01]  /*fba0*/  ULDC UR37, c[0x0][0x2f4] ;  /* 0x0000bd0000257ab9 */ /* 0x000fe20000000800 */
[----:B------:R-:W-:Y:S01]  /*fbb0*/  ULDC.64 UR40, c[0x0][0x328] ;  /* 0x0000ca0000287ab9 */ /* 0x000fe20000000a00 */
[----:B------:R-:W-:Y:S01]  /*fbc0*/  ULDC.64 UR38, c[0x0][0x318] ;  /* 0x0000c60000267ab9 */ /* 0x000fe20000000a00 */
[----:B------:R-:W-:Y:S01]  /*fbd0*/  BSSY B0, `(.L_x_3474) ;  /* 0x0000003000007945 */ /* 0x000fe20003800000 */
[----:B------:R-:W-:-:S03]  /*fbe0*/  IMAD.WIDE R48, R24, 0xa0, R122 ;  /* 0x000000a018307825 */ /* 0x000fc600078e027a */
[----:B-1----:R-:W-:Y:S05]  /*fbf0*/  @!P2 BRA `(.L_x_3475) ;  /* 0x000001b800eca947 */ /* 0x002fea0003800000 */
.L_x_3707:
[----:B------:R-:W-:Y:S05]  /*fc00*/  BSYNC B0 ;  /* 0x0000000000007941 */ /* 0x000fea0003800000 */
.L_x_3474:
[----:B------:R-:W-:Y:S01]  /*fc10*/  ISETP.GE.AND P2, PT, R220, R42, PT ;  /* 0x0000002adc00720c */ /* 0x000fe20003f46270 */
[----:B------:R-:W-:-:S12]  /*fc20*/  BSSY B0, `(.L_x_3476) ;  /* 0x000001b000007945 */ /* 0x000fd80003800000 */
        /* <DEDUP_REMOVED lines=25> */
[----:B0-----:R2:W-:Y:S02]  /*fdc0*/  @!P2 STG.E.128 desc[UR54][R50.64+0xa0], R44 ;  /* 0x0000a02c3200a986 */ /* 0x0015e4000c101d36 */
.L_x_3477:
[----:B------:R-:W-:Y:S05]  /*fdd0*/  BSYNC B0 ;  /* 0x0000000000007941 */ /* 0x000fea0003800000 */
.L_x_3476:
        /* <DEDUP_REMOVED lines=31> */
.L_x_3479:
[----:B------:R-:W-:Y:S05]  /*ffd0*/  BSYNC B0 ;  /* 0x0000000000007941 */ /* 0x000fea0003800000 */
.L_x_3478:
[----:B------:R-:W2:Y:S01]  /*ffe0*/  LDL R40, [R1+0x14] ;  /* 0x0000140001287983 */ /* 0x000ea20000100800 */
[----:B------:R-:W-:Y:S02]  /*fff0*/  VIADD R17, R17, 0x1 ;  /* 0x0000000111117836 */ /* 0x000fe40000000000 */
[----:B-1----:R-:W-:Y:S01]  /*10000*/  @!P3 VIADD R43, R43, 0x334c0 ;  /* 0x000334c02b2bb836 */ /* 0x002fe20000000000 */
[----:B------:R-:W-:Y:S01]  /*10010*/  @!PT LDS RZ, [RZ] ;  /* 0x00000000fffff984 */ /* 0x000fe20000000800 */
[----:B------:R-:W-:Y:S01]  /*10020*/  @!PT LDS RZ, [RZ] ;  /* 0x00000000fffff984 */ /* 0x000fe20000000800 */
[----:B------:R-:W-:Y:S01]  /*10030*/  @!PT LDS RZ, [RZ] ;  /* 0x00000000fffff984 */ /* 0x000fe20000000800 */
[----:B------:R-:W-:Y:S01]  /*10040*/  @!PT LDS RZ, [RZ] ;  /* 0x00000000fffff984 */ /* 0x000fe20000000800 */
[----:B------:R1:W-:Y:S06]  /*10050*/  MEMBAR.ALL.CTA ;  /* 0x0000000000007992 */ /* 0x0003ec0000008000 */
[----:B-1----:R-:W1:Y:S02]  /*10060*/  FENCE.VIEW.ASYNC.S ;  /* 0x00000000000073c6 */ /* 0x002e640000000000 */
[----:B-1----:R1:W-:Y:S01]  /*10070*/  BAR.SYNC.DEFER_BLOCKING R160, 0x80 ;  /* 0x000200a00000751d */ /* 0x0023e20000010000 */
[----:B------:R-:W-:-:S02]  /*10080*/  ISETP.NE.AND P2, PT, R17, 0x2, PT ;  /* 0x000000021100780c */ /* 0x000fc40003f45270 */
[----:B------:R-:W-:Y:S02]  /*10090*/  @!P3 PRMT R43, RZ, 0x654, R43 ;  /* 0x00000654ff2bb816 */ /* 0x000fe4000000002b */
[----:B------:R-:W-:Y:S02]  /*100a0*/  SEL R17, R17, RZ, P2 ;  /* 0x000000ff11117207 */ /* 0x000fe40001000000 */
[----:B------:R1:W-:Y:S01]  /*100b0*/  @!P3 SYNCS.ARRIVE.TRANS64.RED.A1T0 RZ, [R43+URZ], RZ ;  /* 0x000000ff2bffb9a7 */ /* 0x0003e2000810043f */
[----:B--2---:R-:W-:Y:S02]  /*100c0*/  LOP3.LUT P4, RZ, R40, 0x2, RZ, 0xc0, !PT ;  /* 0x0000000228ff7812 */ /* 0x004fe4000788c0ff */
[----:B------:R-:W-:-:S04]  /*100d0*/  SEL R40, RZ, 0x1, P2 ;  /* 0x00000001ff287807 */ /* 0x000fc80001000000 */
[----:B------:R-:W-:-:S07]  /*100e0*/  LOP3.LUT R221, R221, R40, RZ, 0x3c, !PT ;  /* 0x00000028dddd7212 */ /* 0x000fce00078e3cff */
[----:B-1----:R-:W-:Y:S05]  /*100f0*/  @P4 BRA `(.L_x_3480) ;  /* 0xffffff2800444947 */ /* 0x002fea000383ffff */
[----:B------:R-:W1:Y:S01]  /*10100*/  S2R R41, SR_TID.X ;  /* 0x0000000000297919 */ /* 0x000e620000002100 */
[----:B------:R-:W-:Y:S02]  /*10110*/  PLOP3.LUT P0, PT, PT, PT, PT, 0x8, 0x0 ;  /* 0x000000000000781c */ /* 0x000fe40003f0e170 */
[----:B-1----:R-:W-:-:S04]  /*10120*/  SHF.R.U32.HI R41, RZ, 0x7, R41 ;  /* 0x00000007ff297819 */ /* 0x002fc80000011629 */
[----:B------:R-:W-:-:S13]  /*10130*/  ISETP.NE.AND P4, PT, R41, 0x1, PT ;  /* 0x000000012900780c */ /* 0x000fda0003f85270 */
[----:B------:R-:W-:Y:S06]  /*10140*/  @!P4 BAR.ARV 0x9, 0x100 ;  /* 0x024400000000cb1d */ /* 0x000fec0000002000 */
.L_x_3376:
[----:B------:R-:W-:Y:S02]  /*10150*/  ISETP.GE.AND P2, PT, R159, 0x1, PT ;  /* 0x000000019f00780c */ /* 0x000fe40003f46270 */
[----:B------:R-:W-:Y:S02]  /*10160*/  CS2R R122, SRZ ;  /* 0x00000000007a7805 */ /* 0x000fe4000001ff00 */
[----:B------:R-:W-:Y:S02]  /*10170*/  PLOP3.LUT P1, PT, PT, PT, PT, 0x80, 0x0 ;  /* 0x000000000000781c */ /* 0x000fe40003f2f070 */
[----:B------:R-:W-:Y:S02]  /*10180*/  CS2R R92, SRZ ;  /* 0x00000000005c7805 */ /* 0x000fe4000001ff00 */
[----:B------:R-:W-:Y:S02]  /*10190*/  CS2R R26, SRZ ;  /* 0x00000000001a7805 */ /* 0x000fe4000001ff00 */
[----:B------:R-:W-:-:S02]  /*101a0*/  CS2R R80, SRZ ;  /* 0x0000000000507805 */ /* 0x000fc4000001ff00 */
[----:B0-----:R-:W-:Y:S02]  /*101b0*/  CS2R R44, SRZ ;  /* 0x00000000002c7805 */ /* 0x001fe4000001ff00 */
[----:B------:R-:W-:Y:S02]  /*101c0*/  CS2R R54, SRZ ;  /* 0x0000000000367805 */ /* 0x000fe4000001ff00 */
[----:B------:R-:W-:Y:S02]  /*101d0*/  CS2R R84, SRZ ;  /* 0x0000000000547805 */ /* 0x000fe4000001ff00 */
[----:B------:R-:W-:Y:S02]  /*101e0*/  CS2R R76, SRZ ;  /* 0x00000000004c7805 */ /* 0x000fe4000001ff00 */
[----:B------:R-:W-:Y:S02]  /*101f0*/  CS2R R30, SRZ ;  /* 0x00000000001e7805 */ /* 0x000fe4000001ff00 */
[----:B------:R-:W-:-:S02]  /*10200*/  CS2R R40, SRZ ;  /* 0x0000000000287805 */ /* 0x000fc4000001ff00 */
[----:B------:R-:W-:Y:S01]  /*10210*/  MOV R82, RZ ;  /* 0x000000ff00527202 */ /* 0x000fe20000000f00 */
[----:B------:R-:W-:Y:S01]  /*10220*/  IMAD.MOV.U32 R67, RZ, RZ, RZ ;  /* 0x000000ffff437224 */ /* 0x000fe200078e00ff */
[----:B------:R-:W-:Y:S01]  /*10230*/  CS2R R72, SRZ ;  /* 0x0000000000487805 */ /* 0x000fe2000001ff00 */
[----:B------:R-:W-:Y:S01]  /*10240*/  IMAD.MOV.U32 R63, RZ, RZ, RZ ;  /* 0x000000ffff3f7224 */ /* 0x000fe200078e00ff */
[----:B------:R-:W-:Y:S02]  /*10250*/  CS2R R58, SRZ ;  /* 0x00000000003a7805 */ /* 0x000fe4000001ff00 */
[----:B------:R-:W-:Y:S02]  /*10260*/  CS2R R68, SRZ ;  /* 0x0000000000447805 */ /* 0x000fe4000001ff00 */
        /* <DEDUP_REMOVED lines=9> */
[----:B------:R-:W-:-:S02]  /*10300*/  CS2R R56, SRZ ;  /* 0x0000000000387805 */ /* 0x000fc4000001ff00 */
[----:B------:R-:W-:Y:S02]  /*10310*/  CS2R R14, SRZ ;  /* 0x00000000000e7805 */ /* 0x000fe4000001ff00 */
[----:B------:R-:W-:Y:S02]  /*10320*/  CS2R R88, SRZ ;  /* 0x0000000000587805 */ /* 0x000fe4000001ff00 */
[----:B------:R-:W-:Y:S02]  /*10330*/  MOV R34, RZ ;  /* 0x000000ff00227202 */ /* 0x000fe40000000f00 */
        /* <DEDUP_REMOVED lines=21> */
[----:B------:R-:W-:Y:S02]  /*10490*/  IMAD.MOV.U32 R121, RZ, RZ, RZ ;  /* 0x000000ffff797224 */ /* 0x000fe400078e00ff */
[----:B------:R-:W-:-:S02]  /*104a0*/  IMAD.MOV.U32 R4, RZ, RZ, RZ ;  /* 0x000000ffff047224 */ /* 0x000fc400078e00ff */
[----:B------:R-:W-:Y:S01]  /*104b0*/  IMAD.MOV.U32 R131, RZ, RZ, RZ ;  /* 0x000000ffff837224 */ /* 0x000fe200078e00ff */
[----:B------:R-:W-:Y:S06]  /*104c0*/  @P0 BRA `(.L_x_3481) ;  /* 0x00000000000c0947 */ /* 0x000fec0003800000 */
[----:B------:R-:W0:Y:S01]  /*104d0*/  FENCE.VIEW.ASYNC.G ;  /* 0x00000000000073c6 */ /* 0x000e220000000100 */
[----:B------:R-:W-:Y:S05]  /*104e0*/  WARPSYNC.ALL ;  /* 0x0000000000007948 */ /* 0x000fea0003800000 */
[----:B0-----:R-:W-:Y:S06]  /*104f0*/  BAR.ARV 0xc, 0x180 ;  /* 0x0306000000007b1d */ /* 0x001fec0000002000 */
.L_x_3481:
[----:B------:R-:W-:Y:S01]  /*10500*/  MOV R120, RZ ;  /* 0x000000ff00787202 */ /* 0x000fe20000000f00 */
        /* <DEDUP_REMOVED lines=10> */
.L_x_3710:
[----:B01----:R-:W-:Y:S01]  /*105b0*/  LEA.HI R0, R233, R233, RZ, 0x1 ;  /* 0x000000e9e9007211 */ /* 0x003fe200078f08ff */
        /* <DEDUP_REMOVED lines=23> */
[----:B-1---5:R-:W-:Y:S05]  /*10730*/  CALL.ABS.NOINC R2 ;  /* 0x0000000002007343 */ /* 0x022fea0003c00000 */
.L_x_3484:
        /* <DEDUP_REMOVED lines=18> */
[----:B------:R-:W-:Y:S01]  /*10860*/  @P0 IMAD.IADD R3, R3, 0x1, R7 ;  /* 0x0000000103030824 */ /* 0x000fe200078e0207 */
[----:B------:R-:W-:Y:S01]  /*10870*/  @P1 SHF.R.S32.HI R7, RZ, 0x1f, R20 ;  /* 0x0000001fff071819 */ /* 0x000fe20000011414 */
[C---:B------:R-:W-:Y:S02]  /*10880*/  @P1 IMAD R9, R21.reuse, R9, R4 ;  /* 0x0000000915091224 */ /* 0x040fe400078e0204 */
[----:B------:R-:W-:-:S04]  /*10890*/  @P1 IMAD.WIDE.U32 R4, R21, R8, RZ ;  /* 0x0000000815041225 */ /* 0x000fc800078e00ff */
[----:B-1----:R-:W-:Y:S02]  /*108a0*/  @P0 IMAD R0, R15, R10, RZ ;  /* 0x0000000a0f000224 */ /* 0x002fe400078e02ff */
[----:B------:R-:W-:Y:S02]  /*108b0*/  @P1 IMAD R6, R7, R12, RZ ;  /* 0x0000000c07061224 */ /* 0x000fe400078e02ff */
[----:B------:R-:W-:Y:S02]  /*108c0*/  @P1 IMAD.IADD R5, R5, 0x1, R9 ;  /* 0x0000000105051824 */ /* 0x000fe400078e0209 */
[C---:B------:R-:W-:Y:S02]  /*108d0*/  @P0 IMAD R9, R20.reuse, R11, R0 ;  /* 0x0000000b14090224 */ /* 0x040fe400078e0200 */
[----:B------:R-:W-:-:S04]  /*108e0*/  @P0 IMAD.WIDE.U32 R2, R20, R10, R2 ;  /* 0x0000000a14020225 */ /* 0x000fc800078e0002 */
[C---:B------:R-:W-:Y:S02]  /*108f0*/  @P1 IMAD R11, R20.reuse, R13, R6 ;  /* 0x0000000d140b1224 */ /* 0x040fe400078e0206 */
[----:B------:R-:W-:Y:S01]  /*10900*/  @P1 IMAD.WIDE.U32 R6, R20, R12, R4 ;  /* 0x0000000c14061225 */ /* 0x000fe200078e0004 */
[----:B------:R-:W-:Y:S02]  /*10910*/  @P0 IADD3 R5, R3, R9, RZ ;  /* 0x0000000903050210 */ /* 0x000fe40007ffe0ff */
[----:B------:R-:W-:Y:S01]  /*10920*/  @P0 LEA R4, P2, R2, UR4, 0x2 ;  /* 0x0000000402040c11 */ /* 0x000fe2000f8410ff */
[----:B------:R-:W-:Y:S01]  /*10930*/  @P1 IMAD.IADD R3, R7, 0x1, R11 ;  /* 0x0000000107031824 */ /* 0x000fe200078e020b */
[----:B------:R-:W-:Y:S01]  /*10940*/  @P1 LEA R8, P3, R6, UR6, 0x2 ;  /* 0x0000000606081c11 */ /* 0x000fe2000f8610ff */
[----:B------:R-:W-:Y:S01]  /*10950*/  IMAD.MOV.U32 R0, RZ, RZ, 0x3f800000 ;  /* 0x3f800000ff007424 */ /* 0x000fe200078e00ff */
[----:B------:R-:W-:Y:S01]  /*10960*/  @P0 LEA.HI.X R5, R2, UR5, R5, 0x2, P2 ;  /* 0x0000000502050c11 */ /* 0x000fe200090f1405 */
[----:B------:R-:W-:Y:S01]  /*10970*/  ULDC UR4, c[0x0][0x3f4] ;  /* 0x0000fd0000047ab9 */ /* 0x000fe20000000800 */
        /* <DEDUP_REMOVED lines=19> */
.L_x_3488:
[----:B-1----:R1:W2:Y:S02]  /*10ab0*/  SYNCS.PHASECHK.TRANS64.TRYWAIT P0, [R16+URZ+0x33400], R3 ;  /* 0x03340003100075a7 */ /* 0x0022a4000800017f */
[----:B--2---:R-:W-:Y:S05]  /*10ac0*/  @!P0 NANOSLEEP.SYNCS 0x989680 ;  /* 0x009896800000895d */ /* 0x004fea0003900000 */
[----:B------:R-:W2:Y:S02]  /*10ad0*/  @!P0 SYNCS.PHASECHK.TRANS64 P0, [R16+URZ+0x33400], R3 ;  /* 0x03340003100085a7 */ /* 0x000ea4000800007f */
[----:B--2---:R-:W-:Y:S05]  /*10ae0*/  @!P0 BRA `(.L_x_3488) ;  /* 0xfffffffc00f08947 */ /* 0x004fea000383ffff */
.L_x_3487:
[----:B------:R-:W-:Y:S05]  /*10af0*/  BSYNC B0 ;  /* 0x0000000000007941 */ /* 0x000fea0003800000 */
.L_x_3486:
[----:B------:R-:W-:Y:S05]  /*10b00*/  BRA `(.L_x_3489) ;  /* 0x0000006c003c7947 */ /* 0x000fea0003800000 */
.L_x_3485:
[----:B------:R-:W0:Y:S01]  /*10b10*/  LDC.64 R24, c[0x0][0x3e8] ;  /* 0x0000fa00ff187b82 */ /* 0x000e220000000a00 */
[----:B------:R-:W-:Y:S01]  /*10b20*/  ULOP3.LUT UP0, URZ, UR52, 0x1bf, URZ, 0xc0, !UPT ;  /* 0x000001bf343f7892 */ /* 0x000fe2000f80c03f */
[----:B-----5:R-:W-:Y:S01]  /*10b30*/  SHF.R.S32.HI R0, RZ, 0x1f, R145 ;  /* 0x0000001fff007819 */ /* 0x020fe20000011491 */
[----:B------:R-:W-:Y:S01]  /*10b40*/  ULDC.64 UR4, c[0x0][0x3f8] ;  /* 0x0000fe0000047ab9 */ /* 0x000fe20000000a00 */
[----:B------:R-:W-:-:S03]  /*10b50*/  ULDC.64 UR6, c[0x0][0x408] ;  /* 0x0001020000067ab9 */ /* 0x000fc60000000a00 */
[----:B------:R-:W-:Y:S01]  /*10b60*/  PLOP3.LUT P0, PT, PT, PT, UP0, 0x80, 0x0 ;  /* 0x000000000000781c */ /* 0x000fe20003f0f008 */
[----:B------:R-:W1:Y:S01]  /*10b70*/  LDC.64 R28, c[0x0][0x400] ;  /* 0x00010000ff1c7b82 */ /* 0x000e620000000a00 */
[C---:B------:R-:W-:Y:S02]  /*10b80*/  IMAD R4, R0.reuse, UR4, RZ ;  /* 0x0000000400047c24 */ /* 0x040fe4000f8e02ff */
[----:B------:R-:W-:Y:S02]  /*10b90*/  IMAD R0, R0, UR6, RZ ;  /* 0x0000000600007c24 */ /* 0x000fe4000f8e02ff */
[C---:B------:R-:W-:Y:S02]  /*10ba0*/  IMAD R3, R145.reuse, UR5, R4 ;  /* 0x0000000591037c24 */ /* 0x040fe4000f8e0204 */
[C---:B------:R-:W-:Y:S02]  /*10bb0*/  IMAD R27, R145.reuse, UR7, R0 ;  /* 0x00000007911b7c24 */ /* 0x040fe4000f8e0200 */
[----:B0-----:R-:W-:-:S05]  /*10bc0*/  IMAD.WIDE.U32 R24, R145, UR4, R24 ;  /* 0x0000000491187c25 */ /* 0x001fca000f8e0018 */
[----:B------:R-:W-:Y:S01]  /*10bd0*/  IADD3 R26, R3, R25, RZ ;  /* 0x00000019031a7210 */ /* 0x000fe20007ffe0ff */
[----:B-1----:R-:W-:-:S04]  /*10be0*/  IMAD.WIDE.U32 R28, R145, UR6, R28 ;  /* 0x00000006911c7c25 */ /* 0x002fc8000f8e001c */
        /* <DEDUP_REMOVED lines=18> */
.L_x_3490:
        /* <DEDUP_REMOVED lines=12> */
.L_x_3716:
[----:B------:R-:W-:Y:S01]  /*10dd0*/  ULDC UR4, c[0x0][0x448] ;  /* 0x0001120000047ab9 */ /* 0x000fe20000000800 */
[----:B------:R-:W-:Y:S01]  /*10de0*/  BSSY B1, `(.L_x_3494) ;  /* 0x000004d000017945 */ /* 0x000fe20003800000 */
[----:B------:R-:W-:Y:S01]  /*10df0*/  IMAD R153, R153, UR4, RZ ;  /* 0x0000000499997c24 */ /* 0x000fe2000f8e02ff */
[----:B------:R-:W-:Y:S02]  /*10e00*/  CS2R R8, SRZ ;  /* 0x0000000000087805 */ /* 0x000fe4000001ff00 */
[----:B------:R-:W-:Y:S02]  /*10e10*/  CS2R R12, SRZ ;  /* 0x00000000000c7805 */ /* 0x000fe4000001ff00 */
[----:B0-----:R-:W-:Y:S02]  /*10e20*/  CS2R R24, SRZ ;  /* 0x0000000000187805 */ /* 0x001fe4000001ff00 */
        /* <DEDUP_REMOVED lines=10> */
[----:B------:R-:W-:Y:S06]  /*10ed0*/  @P0 BRA `(.L_x_3495) ;  /* 0x0000000000f40947 */ /* 0x000fec0003800000 */
[----:B------:R-:W4:Y:S01]  /*10ee0*/  LDL R43, [R1+0x64] ;  /* 0x00006400012b7983 */ /* 0x000f220000100800 */
[----:B------:R-:W-:-:S03]  /*10ef0*/  ULDC UR4, c[0x0][0x3f4] ;  /* 0x0000fd0000047ab9 */ /* 0x000fc60000000800 */
[----:B------:R-:W4:Y:S04]  /*10f00*/  LDL R42, [R1+0x60] ;  /* 0x00006000012a7983 */ /* 0x000f280000100800 */
[----:B------:R-:W4:Y:S04]  /*10f10*/  LDL R15, [R1+0x5c] ;  /* 0x00005c00010f7983 */ /* 0x000f280000100800 */
[----:B------:R-:W4:Y:S04]  /*10f20*/  LDL R51, [R1+0x58] ;  /* 0x0000580001337983 */ /* 0x000f280000100800 */
[----:B------:R-:W4:Y:S01]  /*10f30*/  LDL R50, [R1+0x54] ;  /* 0x0000540001327983 */ /* 0x000f220000100800 */
[----:B------:R-:W-:-:S02]  /*10f40*/  ISETP.GE.AND P5, PT, R22, UR4, PT ;  /* 0x0000000416007c0c */ /* 0x000fc4000bfa6270 */
[----:B------:R-:W-:Y:S02]  /*10f50*/  CS2R R38, SRZ ;  /* 0x0000000000267805 */ /* 0x000fe4000001ff00 */
[----:B------:R-:W-:Y:S02]  /*10f60*/  ISETP.GE.AND P2, PT, R223, UR4, PT ;  /* 0x00000004df007c0c */ /* 0x000fe4000bf46270 */
[----:B------:R-:W-:Y:S02]  /*10f70*/  CS2R R36, SRZ ;  /* 0x0000000000247805 */ /* 0x000fe4000001ff00 */
[----:B------:R-:W-:Y:S02]  /*10f80*/  ISETP.GE.AND P3, PT, R222, UR4, PT ;  /* 0x00000004de007c0c */ /* 0x000fe4000bf66270 */
[----:B------:R-:W-:-:S03]  /*10f90*/  CS2R R32, SRZ ;  /* 0x0000000000207805 */ /* 0x000fc6000001ff00 */
[----:B------:R-:W-:Y:S02]  /*10fa0*/  @!P5 SHF.R.S32.HI R5, RZ, 0x1f, R22 ;  /* 0x0000001fff05d819 */ /* 0x000fe40000011416 */
[CC--:B-1----:R-:W-:Y:S02]  /*10fb0*/  @!P5 IADD3 R6, P0, R22.reuse, R3.reuse, RZ ;  /* 0x000000031606d210 */ /* 0x0c2fe40007f1e0ff */
[----:B--2---:R-:W-:Y:S02]  /*10fc0*/  @!P5 IADD3 R8, P1, R22, R14, RZ ;  /* 0x0000000e1608d210 */ /* 0x004fe40007f3e0ff */
[----:B------:R-:W-:Y:S01]  /*10fd0*/  @!P2 IADD3 R10, P4, R223, R3, RZ ;  /* 0x00000003df0aa210 */ /* 0x000fe20007f9e0ff */
[--C-:B---3--:R-:W-:Y:S02]  /*10fe0*/  @!P5 IMAD.X R7, R0, 0x1, R5.reuse, P0 ;  /* 0x000000010007d824 */ /* 0x108fe400000e0605 */
[----:B----4-:R-:W-:Y:S01]  /*10ff0*/  @!P5 IMAD.X R9, R4, 0x1, R5, P1 ;  /* 0x000000010409d824 */ /* 0x010fe200008e0605 */
[----:B------:R-:W-:-:S02]  /*11000*/  ISETP.GE.AND P1, PT, R225, UR4, PT ;  /* 0x00000004e1007c0c */ /* 0x000fc4000bf26270 */
[----:B------:R-:W5:Y:S01]  /*11010*/  @!P5 LD.E.64 R38, desc[UR54][R6.64] ;  /* 0x000000360626d980 */ /* 0x000f62000c101b00 */
[----:B------:R-:W-:-:S03]  /*11020*/  @!P2 IADD3 R12, P0, R223, R14, RZ ;  /* 0x0000000edf0ca210 */ /* 0x000fc60007f1e0ff */
[----:B------:R0:W5:Y:S01]  /*11030*/  @!P5 LD.E.64 R36, desc[UR54][R8.64] ;  /* 0x000000360824d980 */ /* 0x000162000c101b00 */
[----:B------:R-:W-:Y:S02]  /*11040*/  @!P3 IADD3 R40, P5, R222, R14, RZ ;  /* 0x0000000ede28b210 */ /* 0x000fe40007fbe0ff */
[----:B------:R-:W-:Y:S02]  /*11050*/  CS2R R34, SRZ ;  /* 0x0000000000227805 */ /* 0x000fe4000001ff00 */
[----:B------:R-:W-:Y:S02]  /*11060*/  CS2R R28, SRZ ;  /* 0x00000000001c7805 */ /* 0x000fe4000001ff00 */
[----:B------:R-:W-:Y:S02]  /*11070*/  CS2R R30, SRZ ;  /* 0x00000000001e7805 */ /* 0x000fe4000001ff00 */
[----:B------:R-:W-:Y:S02]  /*11080*/  CS2R R24, SRZ ;  /* 0x0000000000187805 */ /* 0x000fe4000001ff00 */
[----:B------:R-:W-:-:S02]  /*11090*/  CS2R R26, SRZ ;  /* 0x00000000001a7805 */ /* 0x000fc4000001ff00 */
[----:B0-----:R-:W-:Y:S01]  /*110a0*/  CS2R R8, SRZ ;  /* 0x0000000000087805 */ /* 0x001fe2000001ff00 */
[----:B------:R-:W-:Y:S01]  /*110b0*/  @!P2 IMAD.X R11, R0, 0x1, R43, P4 ;  /* 0x00000001000ba824 */ /* 0x000fe200020e062b */
[----:B------:R-:W-:Y:S02]  /*110c0*/  @!P3 IADD3 R20, P4, R222, R3, RZ ;  /* 0x00000003de14b210 */ /* 0x000fe40007f9e0ff */
[C---:B------:R-:W-:Y:S01]  /*110d0*/  @!P2 IADD3.X R13, R4.reuse, R43, RZ, P0, !PT ;  /* 0x0000002b040da210 */ /* 0x040fe200007fe4ff */
[--C-:B------:R-:W-:Y:S01]  /*110e0*/  @!P3 IMAD.X R41, R4, 0x1, R42.reuse, P5 ;  /* 0x000000010429b824 */ /* 0x100fe200028e062a */
[----:B------:R-:W5:Y:S01]  /*110f0*/  @!P2 LD.E.64 R32, desc[UR54][R10.64] ;  /* 0x000000360a20a980 */ /* 0x000f62000c101b00 */
[----:B------:R-:W-:Y:S01]  /*11100*/  @!P3 IMAD.X R21, R0, 0x1, R42, P4 ;  /* 0x000000010015b824 */ /* 0x000fe200020e062a */
[----:B------:R-:W-:Y:S02]  /*11110*/  ISETP.GE.AND P0, PT, R224, UR4, PT ;  /* 0x00000004e0007c0c */ /* 0x000fe4000bf06270 */
[----:B------:R-:W5:Y:S01]  /*11120*/  @!P2 LD.E.64 R34, desc[UR54][R12.64] ;  /* 0x000000360c22a980 */ /* 0x000f62000c101b00 */
[----:B------:R-:W-:-:S02]  /*11130*/  ISETP.GE.AND P2, PT, R226, UR4, PT ;  /* 0x00000004e2007c0c */ /* 0x000fc4000bf46270 */
[C---:B------:R-:W-:Y:S01]  /*11140*/  @!P1 IADD3 R42, P4, R225.reuse, R14, RZ ;  /* 0x0000000ee12a9210 */ /* 0x040fe20007f9e0ff */
[----:B------:R-:W5:Y:S04]  /*11150*/  @!P3 LD.E.64 R28, desc[UR54][R20.64] ;  /* 0x00000036141cb980 */ /* 0x000f68000c101b00 */
[----:B------:R0:W5:Y:S01]  /*11160*/  @!P3 LD.E.64 R30, desc[UR54][R40.64] ;  /* 0x00000036281eb980 */ /* 0x000162000c101b00 */
[----:B------:R-:W-:Y:S01]  /*11170*/  @!P1 IADD3 R6, P3, R225, R3, RZ ;  /* 0x00000003e1069210 */ /* 0x000fe20007f7e0ff */
[----:B------:R-:W-:-:S04]  /*11180*/  @!P1 IMAD.X R43, R4, 0x1, R15, P4 ;  /* 0x00000001042b9824 */ /* 0x000fc800020e060f */
[----:B------:R-:W-:Y:S01]  /*11190*/  @!P1 IMAD.X R7, R0, 0x1, R15, P3 ;  /* 0x0000000100079824 */ /* 0x000fe200018e060f */
[----:B------:R1:W5:Y:S01]  /*111a0*/  @!P1 LD.E.64 R26, desc[UR54][R42.64] ;  /* 0x000000362a1a9980 */ /* 0x000362000c101b00 */
[----:B------:R-:W-:-:S03]  /*111b0*/  @!P2 IADD3 R48, P3, R226, R3, RZ ;  /* 0x00000003e230a210 */ /* 0x000fc60007f7e0ff */
[----:B------:R1:W5:Y:S01]  /*111c0*/  @!P1 LD.E.64 R24, desc[UR54][R6.64] ;  /* 0x0000003606189980 */ /* 0x000362000c101b00 */
[-C--:B0-----:R-:W-:Y:S02]  /*111d0*/  @!P0 IADD3 R40, P1, R224, R14.reuse, RZ ;  /* 0x0000000ee0288210 */ /* 0x081fe40007f3e0ff */
[----:B------:R-:W-:Y:S02]  /*111e0*/  @!P2 IADD3 R14, P4, R226, R14, RZ ;  /* 0x0000000ee20ea210 */ /* 0x000fe40007f9e0ff */
[----:B------:R-:W-:Y:S02]  /*111f0*/  @!P0 IADD3 R46, P5, R224, R3, RZ ;  /* 0x00000003e02e8210 */ /* 0x000fe40007fbe0ff */
[----:B------:R-:W-:Y:S02]  /*11200*/  CS2R R12, SRZ ;  /* 0x00000000000c7805 */ /* 0x000fe4000001ff00 */
[----:B------:R-:W-:Y:S02]  /*11210*/  CS2R R20, SRZ ;  /* 0x0000000000147805 */ /* 0x000fe4000001ff00 */
[----:B------:R-:W-:-:S02]  /*11220*/  CS2R R10, SRZ ;  /* 0x00000000000a7805 */ /* 0x000fc4000001ff00 */
[----:B------:R-:W-:Y:S01]  /*11230*/  @!P0 IADD3.X R47, R0, R51, RZ, P5, !PT ;  /* 0x00000033002f8210 */ /* 0x000fe20002ffe4ff */
[----:B------:R-:W-:Y:S02]  /*11240*/  @!P0 IMAD.X R41, R4, 0x1, R51, P1 ;  /* 0x0000000104298824 */ /* 0x000fe400008e0633 */
[--C-:B------:R-:W-:Y:S02]  /*11250*/  @!P2 IMAD.X R49, R0, 0x1, R50.reuse, P3 ;  /* 0x000000010031a824 */ /* 0x100fe400018e0632 */
[----:B------:R-:W-:Y:S01]  /*11260*/  @!P2 IMAD.X R15, R4, 0x1, R50, P4 ;  /* 0x00000001040fa824 */ /* 0x000fe200020e0632 */
[----:B------:R1:W5:Y:S04]  /*11270*/  @!P0 LD.E.64 R12, desc[UR54][R46.64] ;  /* 0x000000362e0c8980 */ /* 0x000368000c101b00 */
[----:B------:R1:W5:Y:S04]  /*11280*/  @!P0 LD.E.64 R20, desc[UR54][R40.64] ;  /* 0x0000003628148980 */ /* 0x000368000c101b00 */
[----:B------:R1:W5:Y:S04]  /*11290*/  @!P2 LD.E.64 R8, desc[UR54][R48.64] ;  /* 0x000000363008a980 */ /* 0x000368000c101b00 */
[----:B------:R1:W5:Y:S02]  /*112a0*/  @!P2 LD.E.64 R10, desc[UR54][R14.64] ;  /* 0x000000360e0aa980 */ /* 0x000364000c101b00 */
.L_x_3495:
[----:B------:R-:W-:Y:S05]  /*112b0*/  BSYNC B1 ;  /* 0x0000000000017941 */ /* 0x000fea0003800000 */
.L_x_3494:
[----:B------:R-:W-:Y:S01]  /*112c0*/  ULEA.HI UR4, UR43, UR43, URZ, 0x1 ;  /* 0x0000002b2b047291 */ /* 0x000fe2000f8f083f */
[----:B---3--:R-:W-:Y:S01]  /*112d0*/  IMAD R0, R45, -0x80, R153 ;  /* 0xffffff802d007824 */ /* 0x008fe200078e0299 */
[----:B------:R-:W-:Y:S02]  /*112e0*/  BSSY B1, `(.L_x_3496) ;  /* 0x0000009000017945 */ /* 0x000fe40003800000 */
[----:B------:R-:W-:Y:S02]  /*112f0*/  ULOP3.LUT UR4, UR4, 0xfffffffe, URZ, 0xc0, !UPT ;  /* 0xfffffffe04047892 */ /* 0x000fe4000f8ec03f */
[----:B-1----:R-:W-:Y:S02]  /*11300*/  VIMNMX R3, R0, 0x80, PT ;  /* 0x0000008000037848 */ /* 0x002fe40003fe0100 */
[----:B------:R-:W-:Y:S02]  /*11310*/  UIADD3 UR4, UR43, -UR4, URZ ;  /* 0x800000042b047290 */ /* 0x000fe4000fffe03f */
[----:B------:R-:W-:-:S04]  /*11320*/  ISETP.GE.AND P1, PT, R220, R3, PT ;  /* 0x00000003dc00720c */ /* 0x000fc80003f26270 */
[----:B------:R-:W-:-:S05]  /*11330*/  IMAD.U32 R5, RZ, RZ, UR4 ;  /* 0x00000004ff057e24 */ /* 0x000fca000f8e00ff */
[----:B------:R-:W-:-:S04]  /*11340*/  SHF.L.U32 R5, R5, 0x1f, RZ ;  /* 0x0000001f05057819 */ /* 0x000fc800000006ff */
[----:B------:R-:W0:Y:S02]  /*11350*/  SYNCS.PHASECHK.TRANS64.TRYWAIT P0, [R16+URZ+0x33400], R5 ;  /* 0x03340005100075a7 */ /* 0x000e24000800017f */
[----:B0-----:R-:W-:Y:S05]  /*11360*/  @!P0 BRA `(.L_x_3497) ;  /* 0x000001a400d48947 */ /* 0x001fea0003800000 */
.L_x_3717:
[----:B------:R-:W-:Y:S05]  /*11370*/  BSYNC B1 ;  /* 0x0000000000017941 */ /* 0x000fea0003800000 */
.L_x_3496:
[----:B------:R-:W-:Y:S05]  /*11380*/  @P1 BRA `(.L_x_3498) ;  /* 0x0000006000f81947 */ /* 0x000fea0003800000 */
[----:B0-----:R-:W0:Y:S01]  /*11390*/  LDC R5, c[0x0][0x3f4] ;  /* 0x0000fd00ff057b82 */ /* 0x001e220000000800 */
[----:B------:R-:W-:Y:S01]  /*113a0*/  IADD3 R3, R16, R235, RZ ;  /* 0x000000eb10037210 */ /* 0x000fe20007ffe0ff */
[----:B------:R-:W-:Y:S01]  /*113b0*/  BSSY B1, `(.L_x_3499) ;  /* 0x0000080000017945 */ /* 0x000fe20003800000 */
[----:B------:R-:W-:-:S03]  /*113c0*/  LOP3.LUT P5, RZ, R236, 0x2, RZ, 0xc0, !PT ;  /* 0x00000002ecff7812 */ /* 0x000fc600078ac0ff */
[----:B------:R-:W-:Y:S01]  /*113d0*/  VIADD R0, R3, 0x20 ;  /* 0x0000002003007836 */ /* 0x000fe20000000000 */
[-C--:B0-----:R-:W-:Y:S02]  /*113e0*/  ISETP.GE.AND P6, PT, R22, R5.reuse, PT ;  /* 0x000000051600720c */ /* 0x081fe40003fc6270 */
[-C--:B------:R-:W-:Y:S02]  /*113f0*/  ISETP.GE.AND P0, PT, R223, R5.reuse, PT ;  /* 0x00000005df00720c */ /* 0x080fe40003f06270 */
[-C--:B------:R-:W-:Y:S02]  /*11400*/  ISETP.GE.AND P1, PT, R222, R5.reuse, PT ;  /* 0x00000005de00720c */ /* 0x080fe40003f26270 */
[-C--:B------:R-:W-:Y:S02]  /*11410*/  ISETP.GE.AND P2, PT, R225, R5.reuse, PT ;  /* 0x00000005e100720c */ /* 0x080fe40003f46270 */
[-C--:B------:R-:W-:Y:S02]  /*11420*/  ISETP.GE.AND P3, PT, R224, R5.reuse, PT ;  /* 0x00000005e000720c */ /* 0x080fe40003f66270 */
[----:B------:R-:W-:-:S03]  /*11430*/  ISETP.GE.AND P4, PT, R226, R5, PT ;  /* 0x00000005e200720c */ /* 0x000fc60003f86270 */
[----:B------:R-:W-:Y:S10]  /*11440*/  @P6 BRA `(.L_x_3500) ;  /* 0x0000000400d86947 */ /* 0x000ff40003800000 */
[----:B----4-:R-:W0:Y:S01]  /*11450*/  LDS.128 R4, [R3+0x1e200] ;  /* 0x01e2000003047984 */ /* 0x010e220000000c00 */
[----:B-----5:R-:W-:Y:S02]  /*11460*/  SHF.R.U32.HI R41, RZ, 0x8, R39 ;  /* 0x00000008ff297819 */ /* 0x020fe40000011627 */
[----:B------:R-:W-:Y:S02]  /*11470*/  LOP3.LUT R40, R39, 0xff, RZ, 0xc0, !PT ;  /* 0x000000ff27287812 */ /* 0x000fe400078ec0ff */
[----:B------:R-:W-:Y:S02]  /*11480*/  LOP3.LUT R41, R41, 0xff, RZ, 0xc0, !PT ;  /* 0x000000ff29297812 */ /* 0x000fe400078ec0ff */
[----:B------:R-:W-:Y:S02]  /*11490*/  SHF.R.U32.HI R45, RZ, 0x8, R37 ;  /* 0x00000008ff2d7819 */ /* 0x000fe40000011625 */
[----:B------:R-:W-:Y:S02]  /*114a0*/  PRMT R40, R41, 0x7604, R40 ;  /* 0x0000760429287816 */ /* 0x000fe40000000028 */
[----:B------:R-:W-:-:S02]  /*114b0*/  SHF.R.U32.HI R47, RZ, 0x10, R39 ;  /* 0x00000010ff2f7819 */ /* 0x000fc40000011627 */
[----:B------:R-:W-:Y:S02]  /*114c0*/  SHF.R.U32.HI R41, RZ, 0x8, R36 ;  /* 0x00000008ff297819 */ /* 0x000fe40000011624 */
[----:B------:R-:W-:Y:S02]  /*114d0*/  LOP3.LUT R42, R37, 0xff, RZ, 0xc0, !PT ;  /* 0x000000ff252a7812 */ /* 0x000fe400078ec0ff */
[----:B------:R-:W-:Y:S02]  /*114e0*/  LOP3.LUT R45, R45, 0xff, RZ, 0xc0, !PT ;  /* 0x000000ff2d2d7812 */ /* 0x000fe400078ec0ff */
[----:B------:R-:W-:Y:S02]  /*114f0*/  SHF.R.U32.HI R46, RZ, 0x10, R37 ;  /* 0x00000010ff2e7819 */ /* 0x000fe40000011625 */
[----:B------:R-:W-:Y:S02]  /*11500*/  SHF.R.U32.HI R15, RZ, 0x8, R38 ;  /* 0x00000008ff0f7819 */ /* 0x000fe40000011626 */
[----:B------:R-:W-:Y:S01]  /*11510*/  LOP3.LUT R43, R41, 0xff, RZ, 0xc0, !PT ;  /* 0x000000ff292b7812 */ /* 0x000fe200078ec0ff */
[----:B------:R-:W-:Y:S01]  /*11520*/  IMAD.U32 R41, R47, 0x10000, RZ ;  /* 0x000100002f297824 */ /* 0x000fe200078e00ff */
[----:B------:R-:W-:Y:S01]  /*11530*/  PRMT R42, R45, 0x7604, R42 ;  /* 0x000076042d2a7816 */ /* 0x000fe2000000002a */
[----:B------:R-:W-:Y:S01]  /*11540*/  IMAD.U32 R45, R46, 0x10000, RZ ;  /* 0x000100002e2d7824 */ /* 0x000fe200078e00ff */
[----:B--2---:R-:W-:-:S02]  /*11550*/  LOP3.LUT R14, R38, 0xff, RZ, 0xc0, !PT ;  /* 0x000000ff260e7812 */ /* 0x004fc400078ec0ff */
[----:B------:R-:W-:Y:S02]  /*11560*/  LOP3.LUT R15, R15, 0xff, RZ, 0xc0, !PT ;  /* 0x000000ff0f0f7812 */ /* 0x000fe400078ec0ff */
[----:B------:R-:W-:Y:S02]  /*11570*/  LOP3.LUT R41, R40, 0xff0000, R41, 0xf8, !PT ;  /* 0x00ff000028297812 */ /* 0x000fe400078ef829 */
[----:B------:R-:W-:Y:S02]  /*11580*/  LOP3.LUT R45, R42, 0xff0000, R45, 0xf8, !PT ;  /* 0x00ff00002a2d7812 */ /* 0x000fe400078ef82d */
[----:B------:R-:W-:Y:S02]  /*11590*/  PRMT R15, R15, 0x7604, R14 ;  /* 0x000076040f0f7816 */ /* 0x000fe4000000000e */
[----:B------:R-:W-:Y:S02]  /*115a0*/  LOP3.LUT R14, R36, 0xff, RZ, 0xc0, !PT ;  /* 0x000000ff240e7812 */ /* 0x000fe400078ec0ff */
[----:B------:R-:W-:-:S02]  /*115b0*/  LOP3.LUT R45, R45, 0xff000000, R37, 0xf8, !PT ;  /* 0xff0000002d2d7812 */ /* 0x000fc400078ef825 */
[----:B------:R-:W-:Y:S02]  /*115c0*/  LOP3.LUT R41, R41, 0xff000000, R39, 0xf8, !PT ;  /* 0xff00000029297812 */ /* 0x000fe400078ef827 */
[----:B------:R-:W-:Y:S02]  /*115d0*/  PRMT R43, R43, 0x7604, R14 ;  /* 0x000076042b2b7816 */ /* 0x000fe4000000000e */
[-C--:B0-----:R-:W-:Y:S02]  /*115e0*/  F2FP.F16.E4M3.UNPACK_B R14, R6.reuse.H1 ;  /* 0x00000006ff0e723e */ /* 0x081fe400030006ff */
[----:B------:R-:W-:Y:S02]  /*115f0*/  F2FP.F16.E4M3.UNPACK_B R46, R45 ;  /* 0x0000002dff2e723e */ /* 0x000fe400020006ff */
[----:B------:R-:W-:Y:S01]  /*11600*/  F2FP.F16.E4M3.UNPACK_B R39, R41 ;  /* 0x00000029ff27723e */ /* 0x000fe200020006ff */
[--C-:B------:R-:W-:Y:S01]  /*11610*/  HADD2.F32 R37, -RZ, R14.reuse.H0_H0 ;  /* 0x2000000eff257230 */ /* 0x100fe20000004100 */
[----:B------:R-:W-:Y:S01]  /*11620*/  LOP3.LUT R43, R43, 0xff0000, R36, 0xf8, !PT ;  /* 0x00ff00002b2b7812 */ /* 0x000fe200078ef824 */
[----:B------:R-:W-:Y:S01]  /*11630*/  HADD2.F32 R14, -RZ, R14.H1_H1 ;  /* 0x3000000eff0e7230 */ /* 0x000fe20000004100 */
[----:B------:R-:W-:Y:S01]  /*11640*/  LOP3.LUT R15, R15, 0xff0000, R38, 0xf8, !PT ;  /* 0x00ff00000f0f7812 */ /* 0x000fe200078ef826 */
[--C-:B------:R-:W-:Y:S01]  /*11650*/  HADD2.F32 R47, -RZ, R46.reuse.H1_H1 ;  /* 0x3000002eff2f7230 */ /* 0x100fe20000004100 */
[----:B------:R-:W-:Y:S01]  /*11660*/  LOP3.LUT R43, R43, 0xff000000, R36, 0xf8, !PT ;  /* 0xff0000002b2b7812 */ /* 0x000fe200078ef824 */
[--C-:B------:R-:W-:Y:S01]  /*11670*/  HADD2.F32 R42, -RZ, R39.reuse.H1_H1 ;  /* 0x30000027ff2a7230 */ /* 0x100fe20000004100 */
[----:B------:R-:W-:Y:S01]  /*11680*/  F2FP.F16.E4M3.UNPACK_B R36, R6 ;  /* 0x00000006ff24723e */ /* 0x000fe200020006ff */
[----:B------:R-:W-:Y:S01]  /*11690*/  HADD2.F32 R46, -RZ, R46.H0_H0 ;  /* 0x2000002eff2e7230 */ /* 0x000fe20000004100 */
[----:B------:R-:W-:Y:S01]  /*116a0*/  LOP3.LUT R40, R15, 0xff000000, R38, 0xf8, !PT ;  /* 0xff0000000f287812 */ /* 0x000fe200078ef826 */
[C---:B------:R-:W-:Y:S01]  /*116b0*/  FMUL.FTZ R48, R14.reuse, R47 ;  /* 0x0000002f0e307220 */ /* 0x040fe20000410000 */
[----:B------:R-:W-:Y:S01]  /*116c0*/  FMUL.FTZ R52, R14, R42 ;  /* 0x0000002a0e347220 */ /* 0x000fe20000410000 */
[-C--:B------:R-:W-:Y:S01]  /*116d0*/  F2FP.F16.E4M3.UNPACK_B R14, R5.reuse ;  /* 0x00000005ff0e723e */ /* 0x080fe200020006ff */
[----:B------:R-:W-:Y:S01]  /*116e0*/  HADD2.F32 R39, -RZ, R39.H0_H0 ;  /* 0x20000027ff277230 */ /* 0x000fe20000004100 */
[----:B------:R-:W-:Y:S01]  /*116f0*/  F2FP.F16.E4M3.UNPACK_B R15, R5.H1 ;  /* 0x00000005ff0f723e */ /* 0x000fe200030006ff */
[----:B------:R-:W-:-:S02]  /*11700*/  HADD2.F32 R5, -RZ, R36.H1_H1 ;  /* 0x30000024ff057230 */ /* 0x000fc40000004100 */
[C---:B------:R-:W-:Y:S01]  /*11710*/  FFMA.FTZ R50, R37.reuse, R42, -R48 ;  /* 0x0000002a25327223 */ /* 0x040fe20000010830 */
[----:B------:R-:W-:Y:S01]  /*11720*/  FFMA.FTZ R51, R37, R47, R52 ;  /* 0x0000002f25337223 */ /* 0x000fe20000010034 */
[----:B------:R-:W-:Y:S01]  /*11730*/  HADD2.F32 R36, -RZ, R36.H0_H0 ;  /* 0x20000024ff247230 */ /* 0x000fe20000004100 */
[----:B------:R-:W-:Y:S01]  /*11740*/  F2FP.F16.E4M3.UNPACK_B R38, R7 ;  /* 0x00000007ff26723e */ /* 0x000fe200020006ff */
[C---:B------:R-:W-:Y:S01]  /*11750*/  FMUL.FTZ R37, R5.reuse, R46 ;  /* 0x0000002e05257220 */ /* 0x040fe20000410000 */
[----:B------:R-:W-:Y:S01]  /*11760*/  F2FP.F16.E4M3.UNPACK_B R45, R45.H1 ;  /* 0x0000002dff2d723e */ /* 0x000fe200030006ff */
[----:B------:R-:W-:Y:S01]  /*11770*/  FMUL.FTZ R49, R5, R39 ;  /* 0x0000002705317220 */ /* 0x000fe20000410000 */
[----:B------:R-:W-:Y:S01]  /*11780*/  F2FP.F16.E4M3.UNPACK_B R41, R41.H1 ;  /* 0x00000029ff29723e */ /* 0x000fe200030006ff */
[----:B------:R-:W-:Y:S01]  /*11790*/  FFMA.FTZ R47, R36, R39, -R37 ;  /* 0x00000027242f7223 */ /* 0x000fe20000010825 */
[----:B------:R-:W-:Y:S01]  /*117a0*/  F2FP.F16.E4M3.UNPACK_B R7, R7.H1 ;  /* 0x00000007ff07723e */ /* 0x000fe200030006ff */
[----:B------:R-:W-:-:S02]  /*117b0*/  HADD2.F32 R5, -RZ, R38.H1_H1 ;  /* 0x30000026ff057230 */ /* 0x000fc40000004100 */
[----:B------:R-:W-:Y:S01]  /*117c0*/  FFMA.FTZ R48, R36, R46, R49 ;  /* 0x0000002e24307223 */ /* 0x000fe20000010031 */
[----:B------:R-:W-:Y:S01]  /*117d0*/  HADD2.F32 R42, -RZ, R45.H0_H0 ;  /* 0x2000002dff2a7230 */ /* 0x000fe20000004100 */
[-C--:B------:R-:W-:Y:S01]  /*117e0*/  F2FP.F16.E4M3.UNPACK_B R6, R4.reuse ;  /* 0x00000004ff06723e */ /* 0x080fe200020006ff */
[----:B------:R-:W-:Y:S01]  /*117f0*/  HADD2.F32 R37, -RZ, R41.H0_H0 ;  /* 0x20000029ff257230 */ /* 0x000fe20000004100 */
[----:B------:R-:W-:Y:S01]  /*11800*/  F2FP.F16.E4M3.UNPACK_B R4, R4.H1 ;  /* 0x00000004ff04723e */ /* 0x000fe200030006ff */
        /* <DEDUP_REMOVED lines=11> */
[-C--:B------:R-:W-:Y:S01]  /*118c0*/  FMUL.FTZ R38, R36, R41.reuse ;  /* 0x0000002924267220 */ /* 0x080fe20000410000 */
[----:B------:R-:W-:Y:S01]  /*118d0*/  F2FP.F16.E4M3.UNPACK_B R36, R40 ;  /* 0x00000028ff24723e */ /* 0x000fe200020006ff */
[----:B------:R-:W-:Y:S01]  /*118e0*/  FFMA.FTZ R53, R5, R41, -R46 ;  /* 0x0000002905357223 */ /* 0x000fe2000001082e */
[----:B------:R-:W-:-:S02]  /*118f0*/  HADD2.F32 R7, -RZ, R4.H1_H1 ;  /* 0x30000004ff077230 */ /* 0x000fc40000004100 */
[----:B------:R-:W-:Y:S01]  /*11900*/  FFMA.FTZ R54, R5, R45, R38 ;  /* 0x0000002d05367223 */ /* 0x000fe20000010026 */
[--C-:B------:R-:W-:Y:S01]  /*11910*/  HADD2.F32 R42, -RZ, R37.reuse.H1_H1 ;  /* 0x30000025ff2a7230 */ /* 0x100fe20000004100 */
[----:B------:R-:W-:Y:S01]  /*11920*/  F2FP.F16.E4M3.UNPACK_B R40, R40.H1 ;  /* 0x00000028ff28723e */ /* 0x000fe200030006ff */
[----:B------:R-:W-:Y:S01]  /*11930*/  HADD2.F32 R38, -RZ, R36.H1_H1 ;  /* 0x30000024ff267230 */ /* 0x000fe20000004100 */
[----:B------:R-:W-:Y:S01]  /*11940*/  F2FP.F16.E4M3.UNPACK_B R43, R43.H1 ;  /* 0x0000002bff2b723e */ /* 0x000fe200030006ff */
[----:B------:R-:W-:Y:S02]  /*11950*/  HADD2.F32 R5, -RZ, R4.H0_H0 ;  /* 0x20000004ff057230 */ /* 0x000fe40000004100 */
[----:B------:R-:W-:Y:S01]  /*11960*/  FMUL.FTZ R46, R7, R42 ;  /* 0x0000002a072e7220 */ /* 0x000fe20000410000 */
[----:B------:R-:W-:Y:S02]  /*11970*/  HADD2.F32 R39, -RZ, R37.H0_H0 ;  /* 0x20000025ff277230 */ /* 0x000fe40000004100 */
[----:B------:R-:W-:-:S02]  /*11980*/  HADD2.F32 R4, -RZ, R6.H1_H1 ;  /* 0x30000006ff047230 */ /* 0x000fc40000004100 */
[-C--:B------:R-:W-:Y:S01]  /*11990*/  FFMA.FTZ R46, R5, R38.reuse, -R46 ;  /* 0x00000026052e7223 */ /* 0x080fe2000001082e */
[----:B------:R-:W-:Y:S02]  /*119a0*/  HADD2.F32 R37, -RZ, R36.H0_H0 ;  /* 0x20000024ff257230 */ /* 0x000fe40000004100 */
[----:B------:R-:W-:Y:S01]  /*119b0*/  FMUL.FTZ R36, R7, R38 ;  /* 0x0000002607247220 */ /* 0x000fe20000410000 */
[----:B------:R-:W-:Y:S02]  /*119c0*/  HADD2.F32 R6, -RZ, R6.H0_H0 ;  /* 0x20000006ff067230 */ /* 0x000fe40000004100 */
[C---:B------:R-:W-:Y:S01]  /*119d0*/  FMUL.FTZ R7, R4.reuse, R39 ;  /* 0x0000002704077220 */ /* 0x040fe20000410000 */
[-C--:B------:R-:W-:Y:S01]  /*119e0*/  FMUL.FTZ R4, R4, R37.reuse ;  /* 0x0000002504047220 */ /* 0x080fe20000410000 */
[----:B------:R-:W-:Y:S02]  /*119f0*/  FFMA.FTZ R41, R5, R42, R36 ;  /* 0x0000002a05297223 */ /* 0x000fe40000010024 */
[----:B------:R-:W-:Y:S01]  /*11a00*/  FFMA.FTZ R37, R6, R37, -R7 ;  /* 0x0000002506257223 */ /* 0x000fe20000010807 */
[----:B------:R-:W-:-:S02]  /*11a10*/  HADD2.F32 R5, -RZ, R15.H1_H1 ;  /* 0x3000000fff057230 */ /* 0x000fc40000004100 */
[----:B------:R-:W-:Y:S01]  /*11a20*/  FFMA.FTZ R38, R6, R39, R4 ;  /* 0x0000002706267223 */ /* 0x000fe20000010004 */
[----:B------:R-:W-:Y:S02]  /*11a30*/  HADD2.F32 R6, -RZ, R40.H1_H1 ;  /* 0x30000028ff067230 */ /* 0x000fe40000004100 */
[--C-:B------:R-:W-:Y:S02]  /*11a40*/  HADD2.F32 R36, -RZ, R43.reuse.H1_H1 ;  /* 0x3000002bff247230 */ /* 0x100fe40000004100 */
[----:B------:R-:W-:Y:S02]  /*11a50*/  HADD2.F32 R43, -RZ, R43.H0_H0 ;  /* 0x2000002bff2b7230 */ /* 0x000fe40000004100 */
[----:B------:R-:W-:Y:S01]  /*11a60*/  FMUL.FTZ R39, R5, R6 ;  /* 0x0000000605277220 */ /* 0x000fe20000410000 */
[----:B------:R-:W-:Y:S02]  /*11a70*/  HADD2.F32 R4, -RZ, R14.H1_H1 ;  /* 0x3000000eff047230 */ /* 0x000fe40000004100 */
[----:B------:R-:W-:-:S02]  /*11a80*/  HADD2.F32 R7, -RZ, R40.H0_H0 ;  /* 0x20000028ff077230 */ /* 0x000fc40000004100 */
        /* <DEDUP_REMOVED lines=18> */
.L_x_3500:
[----:B------:R-:W-:Y:S05]  /*11bb0*/  BSYNC B1 ;  /* 0x0000000000017941 */ /* 0x000fea0003800000 */
.L_x_3499:
[----:B------:R-:W-:Y:S01]  /*11bc0*/  BSSY B1, `(.L_x_3501) ;  /* 0x000007d000017945 */ /* 0x000fe20003800000 */
[----:B------:R-:W-:-:S03]  /*11bd0*/  @P5 VIADD R0, R3, 0xffffffe0 ;  /* 0xffffffe003005836 */ /* 0x000fc60000000000 */
[----:B------:R-:W-:Y:S05]  /*11be0*/  @P0 BRA `(.L_x_3502) ;  /* 0x0000000400e80947 */ /* 0x000fea0003800000 */
[----:B0---4-:R-:W0:Y:S01]  /*11bf0*/  LDS.128 R4, [R0+0x1e200] ;  /* 0x01e2000000047984 */ /* 0x011e220000000c00 */
[----:B-----5:R-:W-:Y:S02]  /*11c00*/  SHF.R.U32.HI R36, RZ, 0x8, R33 ;  /* 0x00000008ff247819 */ /* 0x020fe40000011621 */
[----:B------:R-:W-:Y:S02]  /*11c10*/  SHF.R.U32.HI R40, RZ, 0x8, R35 ;  /* 0x00000008ff287819 */ /* 0x000fe40000011623 */
[----:B------:R-:W-:Y:S02]  /*11c20*/  LOP3.LUT R37, R33, 0xff, RZ, 0xc0, !PT ;  /* 0x000000ff21257812 */ /* 0x000fe400078ec0ff */
[----:B------:R-:W-:Y:S02]  /*11c30*/  LOP3.LUT R41, R35, 0xff, RZ, 0xc0, !PT ;  /* 0x000000ff23297812 */ /* 0x000fe400078ec0ff */
[----:B------:R-:W-:Y:S02]  /*11c40*/  LOP3.LUT R36, R36, 0xff, RZ, 0xc0, !PT ;  /* 0x000000ff24247812 */ /* 0x000fe400078ec0ff */
[----:B------:R-:W-:-:S02]  /*11c50*/  LOP3.LUT R40, R40, 0xff, RZ, 0xc0, !PT ;  /* 0x000000ff28287812 */ /* 0x000fc400078ec0ff */
[----:B--2---:R-:W-:Y:S02]  /*11c60*/  SHF.R.U32.HI R14, RZ, 0x8, R32 ;  /* 0x00000008ff0e7819 */ /* 0x004fe40000011620 */
[----:B------:R-:W-:Y:S02]  /*11c70*/  PRMT R37, R36, 0x7604, R37 ;  /* 0x0000760424257816 */ /* 0x000fe40000000025 */
[----:B------:R-:W-:Y:S02]  /*11c80*/  PRMT R41, R40, 0x7604, R41 ;  /* 0x0000760428297816 */ /* 0x000fe40000000029 */
[----:B------:R-:W-:Y:S02]  /*11c90*/  SHF.R.U32.HI R36, RZ, 0x10, R33 ;  /* 0x00000010ff247819 */ /* 0x000fe40000011621 */
[----:B------:R-:W-:Y:S02]  /*11ca0*/  SHF.R.U32.HI R40, RZ, 0x10, R35 ;  /* 0x00000010ff287819 */ /* 0x000fe40000011623 */
[----:B------:R-:W-:-:S02]  /*11cb0*/  LOP3.LUT R15, R32, 0xff, RZ, 0xc0, !PT ;  /* 0x000000ff200f7812 */ /* 0x000fc400078ec0ff */
[----:B------:R-:W-:Y:S02]  /*11cc0*/  LOP3.LUT R14, R14, 0xff, RZ, 0xc0, !PT ;  /* 0x000000ff0e0e7812 */ /* 0x000fe400078ec0ff */
        /* <DEDUP_REMOVED lines=8> */
[----:B------:R-:W-:Y:S02]  /*11d50*/  PRMT R41, R40, 0x7054, R41 ;  /* 0x0000705428297816 */ /* 0x000fe40000000029 */
[----:B------:R-:W-:Y:S02]  /*11d60*/  LOP3.LUT R14, R14, 0xff, RZ, 0xc0, !PT ;  /* 0x000000ff0e0e7812 */ /* 0x000fe400078ec0ff */
[----:B------:R-:W-:-:S02]  /*11d70*/  PRMT R39, R38, 0x7604, R39 ;  /* 0x0000760426277816 */ /* 0x000fc40000000027 */
[----:B------:R-:W-:Y:S02]  /*11d80*/  SHF.R.U32.HI R38, RZ, 0x10, R34 ;  /* 0x00000010ff267819 */ /* 0x000fe40000011622 */
[----:B------:R-:W-:Y:S02]  /*11d90*/  LOP3.LUT R41, R41, 0xff000000, R35, 0xf8, !PT ;  /* 0xff00000029297812 */ /* 0x000fe400078ef823 */
[----:B------:R-:W-:Y:S02]  /*11da0*/  LOP3.LUT R37, R37, 0xff000000, R33, 0xf8, !PT ;  /* 0xff00000025257812 */ /* 0x000fe400078ef821 */
[----:B------:R-:W-:Y:S02]  /*11db0*/  PRMT R15, R14, 0x7054, R15 ;  /* 0x000070540e0f7816 */ /* 0x000fe4000000000f */
[----:B0-----:R-:W-:Y:S02]  /*11dc0*/  F2FP.F16.E4M3.UNPACK_B R14, R6.H1 ;  /* 0x00000006ff0e723e */ /* 0x001fe400030006ff */
[----:B------:R-:W-:-:S02]  /*11dd0*/  LOP3.LUT R38, R38, 0xff, RZ, 0xc0, !PT ;  /* 0x000000ff26267812 */ /* 0x000fc400078ec0ff */
[----:B------:R-:W-:Y:S01]  /*11de0*/  F2FP.F16.E4M3.UNPACK_B R40, R41 ;  /* 0x00000029ff28723e */ /* 0x000fe200020006ff */
[--C-:B------:R-:W-:Y:S01]  /*11df0*/  HADD2.F32 R33, -RZ, R14.reuse.H0_H0 ;  /* 0x2000000eff217230 */ /* 0x100fe20000004100 */
[----:B------:R-:W-:Y:S01]  /*11e00*/  F2FP.F16.E4M3.UNPACK_B R35, R37 ;  /* 0x00000025ff23723e */ /* 0x000fe200020006ff */
[----:B------:R-:W-:Y:S01]  /*11e10*/  HADD2.F32 R14, -RZ, R14.H1_H1 ;  /* 0x3000000eff0e7230 */ /* 0x000fe20000004100 */
[----:B------:R-:W-:Y:S01]  /*11e20*/  PRMT R39, R38, 0x7054, R39 ;  /* 0x0000705426277816 */ /* 0x000fe20000000027 */
[--C-:B------:R-:W-:Y:S01]  /*11e30*/  HADD2.F32 R42, -RZ, R40.reuse.H1_H1 ;  /* 0x30000028ff2a7230 */ /* 0x100fe20000004100 */
[----:B------:R-:W-:Y:S01]  /*11e40*/  LOP3.LUT R36, R15, 0xff000000, R32, 0xf8, !PT ;  /* 0xff0000000f247812 */ /* 0x000fe200078ef820 */
[--C-:B------:R-:W-:Y:S01]  /*11e50*/  HADD2.F32 R38, -RZ, R35.reuse.H1_H1 ;  /* 0x30000023ff267230 */ /* 0x100fe20000004100 */
[----:B------:R-:W-:Y:S01]  /*11e60*/  F2FP.F16.E4M3.UNPACK_B R32, R6 ;  /* 0x00000006ff20723e */ /* 0x000fe200020006ff */
[----:B------:R-:W-:Y:S02]  /*11e70*/  HADD2.F32 R40, -RZ, R40.H0_H0 ;  /* 0x20000028ff287230 */ /* 0x000fe40000004100 */
[C---:B------:R-:W-:Y:S01]  /*11e80*/  FMUL.FTZ R46, R14.reuse, R42 ;  /* 0x0000002a0e2e7220 */ /* 0x040fe20000410000 */
[-C--:B------:R-:W-:Y:S01]  /*11e90*/  F2FP.F16.E4M3.UNPACK_B R15, R5.reuse.H1 ;  /* 0x00000005ff0f723e */ /* 0x080fe200030006ff */
[-C--:B------:R-:W-:Y:S01]  /*11ea0*/  FMUL.FTZ R43, R14, R38.reuse ;  /* 0x000000260e2b7220 */ /* 0x080fe20000410000 */
[----:B------:R-:W-:Y:S01]  /*11eb0*/  F2FP.F16.E4M3.UNPACK_B R14, R5 ;  /* 0x00000005ff0e723e */ /* 0x000fe200020006ff */
[--C-:B------:R-:W-:Y:S01]  /*11ec0*/  HADD2.F32 R5, -RZ, R32.reuse.H1_H1 ;  /* 0x30000020ff057230 */ /* 0x100fe20000004100 */
[----:B------:R-:W-:Y:S01]  /*11ed0*/  LOP3.LUT R39, R39, 0xff000000, R34, 0xf8, !PT ;  /* 0xff00000027277812 */ /* 0x000fe200078ef822 */
[C---:B------:R-:W-:Y:S01]  /*11ee0*/  FFMA.FTZ R46, R33.reuse, R38, -R46 ;  /* 0x00000026212e7223 */ /* 0x040fe2000001082e */
[----:B------:R-:W-:Y:S01]  /*11ef0*/  FFMA.FTZ R45, R33, R42, R43 ;  /* 0x0000002a212d7223 */ /* 0x000fe2000001002b */
[----:B------:R-:W-:Y:S01]  /*11f00*/  HADD2.F32 R35, -RZ, R35.H0_H0 ;  /* 0x20000023ff237230 */ /* 0x000fe20000004100 */
[----:B------:R-:W-:Y:S01]  /*11f10*/  F2FP.F16.E4M3.UNPACK_B R34, R7 ;  /* 0x00000007ff22723e */ /* 0x000fe200020006ff */
[----:B------:R-:W-:Y:S01]  /*11f20*/  HADD2.F32 R32, -RZ, R32.H0_H0 ;  /* 0x20000020ff207230 */ /* 0x000fe20000004100 */
[----:B------:R-:W-:Y:S01]  /*11f30*/  F2FP.F16.E4M3.UNPACK_B R41, R41.H1 ;  /* 0x00000029ff29723e */ /* 0x000fe200030006ff */
[C---:B------:R-:W-:Y:S01]  /*11f40*/  FMUL.FTZ R33, R5.reuse, R40 ;  /* 0x0000002805217220 */ /* 0x040fe20000410000 */
[----:B------:R-:W-:Y:S01]  /*11f50*/  F2FP.F16.E4M3.UNPACK_B R37, R37.H1 ;  /* 0x00000025ff25723e */ /* 0x000fe200030006ff */
[----:B------:R-:W-:Y:S01]  /*11f60*/  FMUL.FTZ R43, R5, R35 ;  /* 0x00000023052b7220 */ /* 0x000fe20000410000 */
[----:B------:R-:W-:Y:S01]  /*11f70*/  F2FP.F16.E4M3.UNPACK_B R7, R7.H1 ;  /* 0x00000007ff07723e */ /* 0x000fe200030006ff */
[----:B------:R-:W-:Y:S01]  /*11f80*/  FFMA.FTZ R42, R32, R35, -R33 ;  /* 0x00000023202a7223 */ /* 0x000fe20000010821 */
        /* <DEDUP_REMOVED lines=64> */
.L_x_3502:
[----:B------:R-:W-:Y:S05]  /*12390*/  BSYNC B1 ;  /* 0x0000000000017941 */ /* 0x000fea0003800000 */
.L_x_3501:
[----:B------:R-:W-:Y:S04]  /*123a0*/  BSSY B1, `(.L_x_3503) ;  /* 0x0000078000017945 */ /* 0x000fe80003800000 */
[----:B------:R-:W-:Y:S05]  /*123b0*/  @P1 BRA `(.L_x_3504) ;  /* 0x0000000400d81947 */ /* 0x000fea0003800000 */
[----:B01--4-:R-:W0:Y:S01]  /*123c0*/  LDS.128 R4, [R3+0x20200] ;  /* 0x0202000003047984 */ /* 0x013e220000000c00 */
        /* <DEDUP_REMOVED lines=8> */
[----:B------:R-:W-:Y:S02]  /*12450*/  SHF.R.U32.HI R33, RZ, 0x8, R30 ;  /* 0x00000008ff217819 */ /* 0x000fe4000001161e */
[----:B------:R-:W-:Y:S02]  /*12460*/  SHF.R.U32.HI R38, RZ, 0x10, R29 ;  /* 0x00000010ff267819 */ /* 0x000fe4000001161d */
[----:B------:R-:W-:Y:S02]  /*12470*/  SHF.R.U32.HI R15, RZ, 0x8, R28 ;  /* 0x00000008ff0f7819 */ /* 0x000fe4000001161c */
[----:B------:R-:W-:Y:S01]  /*12480*/  PRMT R34, R37, 0x7604, R34 ;  /* 0x0000760425227816 */ /* 0x000fe20000000022 */
[----:B------:R-:W-:Y:S01]  /*12490*/  IMAD.U32 R37, R36, 0x10000, RZ ;  /* 0x0001000024257824 */ /* 0x000fe200078e00ff */
[----:B------:R-:W-:-:S02]  /*124a0*/  LOP3.LUT R35, R33, 0xff, RZ, 0xc0, !PT ;  /* 0x000000ff21237812 */ /* 0x000fc400078ec0ff */
[----:B------:R-:W-:Y:S02]  /*124b0*/  SHF.L.U32 R33, R38, 0x10, RZ ;  /* 0x0000001026217819 */ /* 0x000fe400000006ff */
[----:B--2---:R-:W-:Y:S02]  /*124c0*/  LOP3.LUT R14, R28, 0xff, RZ, 0xc0, !PT ;  /* 0x000000ff1c0e7812 */ /* 0x004fe400078ec0ff */
[----:B------:R-:W-:Y:S02]  /*124d0*/  LOP3.LUT R15, R15, 0xff, RZ, 0xc0, !PT ;  /* 0x000000ff0f0f7812 */ /* 0x000fe400078ec0ff */
[----:B------:R-:W-:Y:S02]  /*124e0*/  LOP3.LUT R33, R32, 0xff0000, R33, 0xf8, !PT ;  /* 0x00ff000020217812 */ /* 0x000fe400078ef821 */
[----:B------:R-:W-:Y:S02]  /*124f0*/  LOP3.LUT R37, R34, 0xff0000, R37, 0xf8, !PT ;  /* 0x00ff000022257812 */ /* 0x000fe400078ef825 */
[----:B------:R-:W-:-:S02]  /*12500*/  PRMT R15, R15, 0x7604, R14 ;  /* 0x000076040f0f7816 */ /* 0x000fc4000000000e */
[----:B------:R-:W-:Y:S02]  /*12510*/  LOP3.LUT R14, R30, 0xff, RZ, 0xc0, !PT ;  /* 0x000000ff1e0e7812 */ /* 0x000fe400078ec0ff */
[----:B------:R-:W-:Y:S02]  /*12520*/  LOP3.LUT R37, R37, 0xff000000, R31, 0xf8, !PT ;  /* 0xff00000025257812 */ /* 0x000fe400078ef81f */
[----:B------:R-:W-:Y:S02]  /*12530*/  LOP3.LUT R33, R33, 0xff000000, R29, 0xf8, !PT ;  /* 0xff00000021217812 */ /* 0x000fe400078ef81d */
[----:B------:R-:W-:Y:S02]  /*12540*/  PRMT R35, R35, 0x7604, R14 ;  /* 0x0000760423237816 */ /* 0x000fe4000000000e */
[----:B0-----:R-:W-:Y:S02]  /*12550*/  F2FP.F16.E4M3.UNPACK_B R14, R6.H1 ;  /* 0x00000006ff0e723e */ /* 0x001fe400030006ff */
[----:B------:R-:W-:-:S02]  /*12560*/  F2FP.F16.E4M3.UNPACK_B R36, R37 ;  /* 0x00000025ff24723e */ /* 0x000fc400020006ff */
        /* <DEDUP_REMOVED lines=91> */
.L_x_3504:
[----:B------:R-:W-:Y:S05]  /*12b20*/  BSYNC B1 ;  /* 0x0000000000017941 */ /* 0x000fea0003800000 */
.L_x_3503:
[----:B------:R-:W-:Y:S04]  /*12b30*/  BSSY B1, `(.L_x_3505) ;  /* 0x000007c000017945 */ /* 0x000fe80003800000 */
[----:B------:R-:W-:Y:S05]  /*12b40*/  @P2 BRA `(.L_x_3506) ;  /* 0x0000000400e82947 */ /* 0x000fea0003800000 */
[----:B01-34-:R-:W0:Y:S01]  /*12b50*/  LDS.128 R4, [R0+0x20200] ;  /* 0x0202000000047984 */ /* 0x01be220000000c00 */
        /* <DEDUP_REMOVED lines=121> */
.L_x_3506:
[----:B------:R-:W-:Y:S05]  /*132f0*/  BSYNC B1 ;  /* 0x0000000000017941 */ /* 0x000fea0003800000 */
.L_x_3505:
[----:B------:R-:W-:Y:S04]  /*13300*/  BSSY B1, `(.L_x_3507) ;  /* 0x0000078000017945 */ /* 0x000fe80003800000 */
[----:B------:R-:W-:Y:S05]  /*13310*/  @P3 BRA `(.L_x_3508) ;  /* 0x0000000400d83947 */ /* 0x000fea0003800000 */
[----:B01-34-:R-:W0:Y:S01]  /*13320*/  LDS.128 R4, [R3+0x22200] ;  /* 0x0222000003047984 */ /* 0x01be220000000c00 */
        /* <DEDUP_REMOVED lines=24> */
[----:B------:R-:W-:Y:S02]  /*134b0*/  LOP3.LUT R15, R15, 0xff0000, R12, 0xf8, !PT ;  /* 0x00ff00000f0f7812 */ /* 0x000fe400078ef80c */
[----:B0-----:R-:W-:Y:S02]  /*134c0*/  F2FP.F16.E4M3.UNPACK_B R14, R6.H1 ;  /* 0x00000006ff0e723e */ /* 0x001fe400030006ff */
[----:B------:R-:W-:Y:S02]  /*134d0*/  F2FP.F16.E4M3.UNPACK_B R28, R29 ;  /* 0x0000001dff1c723e */ /* 0x000fe400020006ff */
[----:B------:R-:W-:-:S02]  /*134e0*/  F2FP.F16.E4M3.UNPACK_B R21, R25 ;  /* 0x00000019ff15723e */ /* 0x000fc400020006ff */
[----:B------:R-:W-:Y:S01]  /*134f0*/  LOP3.LUT R24, R15, 0xff000000, R12, 0xf8, !PT ;  /* 0xff0000000f187812 */ /* 0x000fe200078ef80c */
[----:B------:R-:W-:Y:S01]  /*13500*/  HADD2.F32 R12, -RZ, R14.H1_H1 ;  /* 0x3000000eff0c7230 */ /* 0x000fe20000004100 */
[----:B------:R-:W-:Y:S01]  /*13510*/  F2FP.F16.E4M3.UNPACK_B R13, R5.H1 ;  /* 0x00000005ff0d723e */ /* 0x000fe200030006ff */
[----:B------:R-:W-:Y:S01]  /*13520*/  HADD2.F32 R30, -RZ, R28.H1_H1 ;  /* 0x3000001cff1e7230 */ /* 0x000fe20000004100 */
[--C-:B------:R-:W-:Y:S01]  /*13530*/  LOP3.LUT R27, R27, 0xff0000, R20.reuse, 0xf8, !PT ;  /* 0x00ff00001b1b7812 */ /* 0x100fe200078ef814 */
[----:B------:R-:W-:Y:S01]  /*13540*/  HADD2.F32 R26, -RZ, R21.H1_H1 ;  /* 0x30000015ff1a7230 */ /* 0x000fe20000004100 */
[----:B------:R-:W-:Y:S01]  /*13550*/  F2FP.F16.E4M3.UNPACK_B R29, R29.H1 ;  /* 0x0000001dff1d723e */ /* 0x000fe200030006ff */
[----:B------:R-:W-:Y:S01]  /*13560*/  HADD2.F32 R15, -RZ, R14.H0_H0 ;  /* 0x2000000eff0f7230 */ /* 0x000fe20000004100 */
[----:B------:R-:W-:Y:S01]  /*13570*/  F2FP.F16.E4M3.UNPACK_B R14, R6 ;  /* 0x00000006ff0e723e */ /* 0x000fe200020006ff */
[C---:B------:R-:W-:Y:S01]  /*13580*/  FMUL.FTZ R32, R12.reuse, R30 ;  /* 0x0000001e0c207220 */ /* 0x040fe20000410000 */
[----:B------:R-:W-:Y:S01]  /*13590*/  FMUL.FTZ R31, R12, R26 ;  /* 0x0000001a0c1f7220 */ /* 0x000fe20000410000 */
[----:B------:R-:W-:Y:S01]  /*135a0*/  F2FP.F16.E4M3.UNPACK_B R12, R5 ;  /* 0x00000005ff0c723e */ /* 0x000fe200020006ff */
[----:B------:R-:W-:Y:S01]  /*135b0*/  HADD2.F32 R28, -RZ, R28.H0_H0 ;  /* 0x2000001cff1c7230 */ /* 0x000fe20000004100 */
[----:B------:R-:W-:Y:S01]  /*135c0*/  LOP3.LUT R27, R27, 0xff000000, R20, 0xf8, !PT ;  /* 0xff0000001b1b7812 */ /* 0x000fe200078ef814 */
[----:B------:R-:W-:-:S02]  /*135d0*/  HADD2.F32 R5, -RZ, R14.H1_H1 ;  /* 0x3000000eff057230 */ /* 0x000fc40000004100 */
[C---:B------:R-:W-:Y:S01]  /*135e0*/  FFMA.FTZ R32, R15.reuse, R26, -R32 ;  /* 0x0000001a0f207223 */ /* 0x040fe20000010820 */
[----:B------:R-:W-:Y:S01]  /*135f0*/  FFMA.FTZ R33, R15, R30, R31 ;  /* 0x0000001e0f217223 */ /* 0x000fe2000001001f */
[----:B------:R-:W-:Y:S01]  /*13600*/  HADD2.F32 R21, -RZ, R21.H0_H0 ;  /* 0x20000015ff157230 */ /* 0x000fe20000004100 */
[----:B------:R-:W-:Y:S01]  /*13610*/  F2FP.F16.E4M3.UNPACK_B R20, R7 ;  /* 0x00000007ff14723e */ /* 0x000fe200020006ff */
[----:B------:R-:W-:Y:S01]  /*13620*/  HADD2.F32 R14, -RZ, R14.H0_H0 ;  /* 0x2000000eff0e7230 */ /* 0x000fe20000004100 */
[----:B------:R-:W-:Y:S01]  /*13630*/  F2FP.F16.E4M3.UNPACK_B R25, R25.H1 ;  /* 0x00000019ff19723e */ /* 0x000fe200030006ff */
[C---:B------:R-:W-:Y:S01]  /*13640*/  FMUL.FTZ R15, R5.reuse, R28 ;  /* 0x0000001c050f7220 */ /* 0x040fe20000410000 */
[----:B------:R-:W-:Y:S01]  /*13650*/  FMUL.FTZ R31, R5, R21 ;  /* 0x00000015051f7220 */ /* 0x000fe20000410000 */
[----:B------:R-:W-:Y:S01]  /*13660*/  F2FP.F16.E4M3.UNPACK_B R7, R7.H1 ;  /* 0x00000007ff07723e */ /* 0x000fe200030006ff */
        /* <DEDUP_REMOVED lines=16> */
[----:B------:R-:W-:Y:S01]  /*13770*/  F2FP.F16.E4M3.UNPACK_B R4, R4.H1 ;  /* 0x00000004ff04723e */ /* 0x000fe200030006ff */
[----:B------:R-:W-:Y:S01]  /*13780*/  FMUL.FTZ R20, R14, R25 ;  /* 0x000000190e147220 */ /* 0x000fe20000410000 */
[----:B------:R-:W-:Y:S01]  /*13790*/  F2FP.F16.E4M3.UNPACK_B R15, R27 ;  /* 0x0000001bff0f723e */ /* 0x000fe200020006ff */
[C---:B------:R-:W-:Y:S01]  /*137a0*/  FFMA.FTZ R36, R5.reuse, R25, -R28 ;  /* 0x0000001905247223 */ /* 0x040fe2000001081c */
[-C--:B------:R-:W-:Y:S01]  /*137b0*/  F2FP.F16.E4M3.UNPACK_B R14, R24.reuse ;  /* 0x00000018ff0e723e */ /* 0x080fe200020006ff */
[----:B------:R-:W-:Y:S01]  /*137c0*/  FFMA.FTZ R29, R5, R29, R20 ;  /* 0x0000001d051d7223 */ /* 0x000fe20000010014 */
[----:B------:R-:W-:Y:S01]  /*137d0*/  HADD2.F32 R7, -RZ, R4.H1_H1 ;  /* 0x30000004ff077230 */ /* 0x000fe20000004100 */
[----:B------:R-:W-:Y:S01]  /*137e0*/  F2FP.F16.E4M3.UNPACK_B R24, R24.H1 ;  /* 0x00000018ff18723e */ /* 0x000fe200030006ff */
[----:B------:R-:W-:Y:S01]  /*137f0*/  HADD2.F32 R26, -RZ, R15.H1_H1 ;  /* 0x3000000fff1a7230 */ /* 0x000fe20000004100 */
[----:B------:R-:W-:Y:S01]  /*13800*/  F2FP.F16.E4M3.UNPACK_B R27, R27.H1 ;  /* 0x0000001bff1b723e */ /* 0x000fe200030006ff */
[----:B------:R-:W-:-:S02]  /*13810*/  HADD2.F32 R20, -RZ, R14.H1_H1 ;  /* 0x3000000eff147230 */ /* 0x000fc40000004100 */
[----:B------:R-:W-:Y:S02]  /*13820*/  HADD2.F32 R5, -RZ, R4.H0_H0 ;  /* 0x20000004ff057230 */ /* 0x000fe40000004100 */
[----:B------:R-:W-:Y:S01]  /*13830*/  FMUL.FTZ R28, R7, R26 ;  /* 0x0000001a071c7220 */ /* 0x000fe20000410000 */
[----:B------:R-:W-:Y:S02]  /*13840*/  HADD2.F32 R21, -RZ, R15.H0_H0 ;  /* 0x2000000fff157230 */ /* 0x000fe40000004100 */
[----:B------:R-:W-:Y:S02]  /*13850*/  HADD2.F32 R4, -RZ, R6.H1_H1 ;  /* 0x30000006ff047230 */ /* 0x000fe40000004100 */
[-C--:B------:R-:W-:Y:S01]  /*13860*/  FFMA.FTZ R28, R5, R20.reuse, -R28 ;  /* 0x00000014051c7223 */ /* 0x080fe2000001081c */
[----:B------:R-:W-:Y:S02]  /*13870*/  HADD2.F32 R15, -RZ, R14.H0_H0 ;  /* 0x2000000eff0f7230 */ /* 0x000fe40000004100 */
[----:B------:R-:W-:Y:S01]  /*13880*/  FMUL.FTZ R14, R7, R20 ;  /* 0x00000014070e7220 */ /* 0x000fe20000410000 */
[----:B------:R-:W-:-:S02]  /*13890*/  HADD2.F32 R6, -RZ, R6.H0_H0 ;  /* 0x20000006ff067230 */ /* 0x000fc40000004100 */
[C---:B------:R-:W-:Y:S01]  /*138a0*/  FMUL.FTZ R7, R4.reuse, R21 ;  /* 0x0000001504077220 */ /* 0x040fe20000410000 */
[-C--:B------:R-:W-:Y:S01]  /*138b0*/  FMUL.FTZ R4, R4, R15.reuse ;  /* 0x0000000f04047220 */ /* 0x080fe20000410000 */
[----:B------:R-:W-:Y:S02]  /*138c0*/  FFMA.FTZ R25, R5, R26, R14 ;  /* 0x0000001a05197223 */ /* 0x000fe4000001000e */
[C---:B------:R-:W-:Y:S01]  /*138d0*/  FFMA.FTZ R15, R6.reuse, R15, -R7 ;  /* 0x0000000f060f7223 */ /* 0x040fe20000010807 */
[----:B------:R-:W-:Y:S02]  /*138e0*/  HADD2.F32 R5, -RZ, R13.H1_H1 ;  /* 0x3000000dff057230 */ /* 0x000fe40000004100 */
[----:B------:R-:W-:Y:S01]  /*138f0*/  FFMA.FTZ R20, R6, R21, R4 ;  /* 0x0000001506147223 */ /* 0x000fe20000010004 */
[----:B------:R-:W-:Y:S02]  /*13900*/  HADD2.F32 R6, -RZ, R24.H1_H1 ;  /* 0x30000018ff067230 */ /* 0x000fe40000004100 */
[----:B------:R-:W-:-:S02]  /*13910*/  HADD2.F32 R14, -RZ, R27.H1_H1 ;  /* 0x3000001bff0e7230 */ /* 0x000fc40000004100 */
[----:B------:R-:W-:Y:S02]  /*13920*/  HADD2.F32 R27, -RZ, R27.H0_H0 ;  /* 0x2000001bff1b7230 */ /* 0x000fe40000004100 */
[C---:B------:R-:W-:Y:S01]  /*13930*/  FMUL.FTZ R21, R5.reuse, R6 ;  /* 0x0000000605157220 */ /* 0x040fe20000410000 */
[----:B------:R-:W-:Y:S02]  /*13940*/  HADD2.F32 R4, -RZ, R12.H1_H1 ;  /* 0x3000000cff047230 */ /* 0x000fe40000004100 */
        /* <DEDUP_REMOVED lines=10> */
[----:B------:R-:W-:Y:S02]  /*139f0*/  F2FP.SATFINITE.E4M3.F32.PACK_AB_MERGE_C R6, R33, R32, RZ ;  /* 0x000000202106723e */ /* 0x000fe400048070ff */
        /* <DEDUP_REMOVED lines=8> */
.L_x_3508:
[----:B------:R-:W-:Y:S05]  /*13a80*/  BSYNC B1 ;  /* 0x0000000000017941 */ /* 0x000fea0003800000 */
.L_x_3507:
[----:B------:R-:W-:Y:S05]  /*13a90*/  @P4 BRA `(.L_x_3498) ;  /* 0x0000003c00344947 */ /* 0x000fea0003800000 */
[----:B01-34-:R-:W0:Y:S01]  /*13aa0*/  LDS.128 R4, [R0+0x22200] ;  /* 0x0222000000047984 */ /* 0x01be220000000c00 */
[----:B-----5:R-:W-:Y:S02]  /*13ab0*/  SHF.R.U32.HI R13, RZ, 0x8, R9 ;  /* 0x00000008ff0d7819 */ /* 0x020fe40000011609 */
[----:B------:R-:W-:Y:S02]  /*13ac0*/  SHF.R.U32.HI R24, RZ, 0x8, R11 ;  /* 0x00000008ff187819 */ /* 0x000fe4000001160b */
[----:B------:R-:W-:Y:S02]  /*13ad0*/  SHF.R.U32.HI R15, RZ, 0x8, R10 ;  /* 0x00000008ff0f7819 */ /* 0x000fe4000001160a */
[----:B--2---:R-:W-:Y:S02]  /*13ae0*/  LOP3.LUT R14, R9, 0xff, RZ, 0xc0, !PT ;  /* 0x000000ff090e7812 */ /* 0x004fe400078ec0ff */
        /* <DEDUP_REMOVED lines=9> */
[----:B------:R-:W-:Y:S02]  /*13b80*/  LOP3.LUT R12, R8, 0xff, RZ, 0xc0, !PT ;  /* 0x000000ff080c7812 */ /* 0x000fe400078ec0ff */
[----:B------:R-:W-:Y:S02]  /*13b90*/  LOP3.LUT R3, R3, 0xff, RZ, 0xc0, !PT ;  /* 0x000000ff03037812 */ /* 0x000fe400078ec0ff */
[----:B------:R-:W-:Y:S02]  /*13ba0*/  LOP3.LUT R14, R14, 0xff, RZ, 0xc0, !PT ;  /* 0x000000ff0e0e7812 */ /* 0x000fe400078ec0ff */
[----:B------:R-:W-:Y:S02]  /*13bb0*/  LOP3.LUT R24, R24, 0xff, RZ, 0xc0, !PT ;  /* 0x000000ff18187812 */ /* 0x000fe400078ec0ff */
[----:B------:R-:W-:-:S02]  /*13bc0*/  LOP3.LUT R21, R10, 0xff, RZ, 0xc0, !PT ;  /* 0x000000ff0a157812 */ /* 0x000fc400078ec0ff */
[----:B------:R-:W-:Y:S02]  /*13bd0*/  PRMT R12, R3, 0x7604, R12 ;  /* 0x00007604030c7816 */ /* 0x000fe4000000000c */
[----:B------:R-:W-:Y:S02]  /*13be0*/  SHF.R.U32.HI R3, RZ, 0x10, R8 ;  /* 0x00000010ff037819 */ /* 0x000fe40000011608 */
[----:B------:R-:W-:Y:S02]  /*13bf0*/  SHF.R.U32.HI R13, RZ, 0x10, R10 ;  /* 0x00000010ff0d7819 */ /* 0x000fe4000001160a */
[----:B------:R-:W-:Y:S02]  /*13c00*/  PRMT R15, R14, 0x7054, R15 ;  /* 0x000070540e0f7816 */ /* 0x000fe4000000000f */
        /* <DEDUP_REMOVED lines=11> */
[--C-:B------:R-:W-:Y:S01]  /*13cc0*/  HADD2.F32 R9, -RZ, R3.reuse.H0_H0 ;  /* 0x20000003ff097230 */ /* 0x100fe20000004100 */
[----:B------:R-:W-:Y:S01]  /*13cd0*/  LOP3.LUT R13, R13, 0xff000000, R8, 0xf8, !PT ;  /* 0xff0000000d0d7812 */ /* 0x000fe200078ef808 */
[----:B------:R-:W-:Y:S01]  /*13ce0*/  HADD2.F32 R8, -RZ, R3.H1_H1 ;  /* 0x30000003ff087230 */ /* 0x000fe20000004100 */
        /* <DEDUP_REMOVED lines=86> */
.L_x_3492:
[----:B------:R-:W-:-:S03]  /*14250*/  UMOV UR4, 0xffffffff ;  /* 0xffffffff00047882 */ /* 0x000fc60000000000 */
[----:B------:R-:W-:Y:S05]  /*14260*/  BRA.DIV UR4, `(.L_x_3509) ;  /* 0x0000017a04287947 */ /* 0x000fea000b800000 */
[----:B------:R0:W1:Y:S04]  /*14270*/  SHFL.IDX PT, R3, R24, RZ, 0x1e1f ;  /* 0x001e1fff18037589 */ /* 0x00006800000e0000 */
[----:B------:R0:W2:Y:S04]  /*14280*/  SHFL.IDX PT, R21, R28, RZ, 0x1e1f ;  /* 0x001e1fff1c157589 */ /* 0x0000a800000e0000 */
[----:B------:R0:W3:Y:S04]  /*14290*/  SHFL.IDX PT, R0, R26, RZ, 0x1e1f ;  /* 0x001e1fff1a007589 */ /* 0x0000e800000e0000 */
[----:B------:R0:W4:Y:S02]  /*142a0*/  SHFL.IDX PT, R20, R27, RZ, 0x1e1f ;  /* 0x001e1fff1b147589 */ /* 0x00012400000e0000 */
.L_x_3723:
[----:B------:R-:W-:Y:S01]  /*142b0*/  ULDC UR4, c[0x0][0x448] ;  /* 0x0001120000047ab9 */ /* 0x000fe20000000800 */
[----:B------:R-:W-:Y:S01]  /*142c0*/  BSSY B1, `(.L_x_3510) ;  /* 0x000003b000017945 */ /* 0x000fe20003800000 */
[----:B------:R-:W-:Y:S01]  /*142d0*/  IMAD R153, R153, UR4, RZ ;  /* 0x0000000499997c24 */ /* 0x000fe2000f8e02ff */
[----:B------:R-:W-:Y:S02]  /*142e0*/  CS2R R4, SRZ ;  /* 0x0000000000047805 */ /* 0x000fe4000001ff00 */
[----:B------:R-:W-:Y:S02]  /*142f0*/  CS2R R6, SRZ ;  /* 0x0000000000067805 */ /* 0x000fe4000001ff00 */
[----:B------:R-:W-:Y:S02]  /*14300*/  CS2R R8, SRZ ;  /* 0x0000000000087805 */ /* 0x000fe4000001ff00 */
[----:B------:R-:W-:Y:S02]  /*14310*/  CS2R R12, SRZ ;  /* 0x00000000000c7805 */ /* 0x000fe4000001ff00 */
[----:B------:R-:W-:-:S02]  /*14320*/  ISETP.GE.AND P0, PT, R10, R153, PT ;  /* 0x000000990a00720c */ /* 0x000fc40003f06270 */
[----:B------:R-:W-:Y:S02]  /*14330*/  CS2R R10, SRZ ;  /* 0x00000000000a7805 */ /* 0x000fe4000001ff00 */
[----:B------:R-:W-:Y:S02]  /*14340*/  CS2R R14, SRZ ;  /* 0x00000000000e7805 */ /* 0x000fe4000001ff00 */
[----:B0-----:R-:W-:Y:S02]  /*14350*/  CS2R R24, SRZ ;  /* 0x0000000000187805 */ /* 0x001fe4000001ff00 */
[----:B------:R-:W-:Y:S02]  /*14360*/  CS2R R26, SRZ ;  /* 0x00000000001a7805 */ /* 0x000fe4000001ff00 */
[----:B------:R-:W-:Y:S02]  /*14370*/  CS2R R28, SRZ ;  /* 0x00000000001c7805 */ /* 0x000fe4000001ff00 */
[----:B------:R-:W-:-:S02]  /*14380*/  CS2R R30, SRZ ;  /* 0x00000000001e7805 */ /* 0x000fc4000001ff00 */
[----:B------:R-:W-:Y:S02]  /*14390*/  CS2R R32, SRZ ;  /* 0x0000000000207805 */ /* 0x000fe4000001ff00 */
[----:B------:R-:W-:Y:S01]  /*143a0*/  CS2R R34, SRZ ;  /* 0x0000000000227805 */ /* 0x000fe2000001ff00 */
[----:B------:R-:W-:Y:S06]  /*143b0*/  @P0 BRA `(.L_x_3511) ;  /* 0x0000000000ac0947 */ /* 0x000fec0003800000 */
[----:B------:R-:W4:Y:S04]  /*143c0*/  LDL R41, [R1+0x40] ;  /* 0x0000400001297983 */ /* 0x000f280000100800 */
[----:B------:R-:W4:Y:S01]  /*143d0*/  LDL R40, [R1+0x48] ;  /* 0x0000480001287983 */ /* 0x000f220000100800 */
[C---:B------:R-:W-:Y:S01]  /*143e0*/  VIADD R4, R18.reuse, 0x20 ;  /* 0x0000002012047836 */ /* 0x040fe20000000000 */
[----:B------:R-:W-:Y:S01]  /*143f0*/  ULDC UR4, c[0x0][0x3f4] ;  /* 0x0000fd0000047ab9 */ /* 0x000fe20000000800 */
[C---:B------:R-:W-:Y:S02]  /*14400*/  IADD3 R5, R18.reuse, 0x40, RZ ;  /* 0x0000004012057810 */ /* 0x040fe40007ffe0ff */
[----:B------:R-:W-:Y:S02]  /*14410*/  CS2R R24, SRZ ;  /* 0x0000000000187805 */ /* 0x000fe4000001ff00 */
[----:B------:R-:W-:-:S02]  /*14420*/  ISETP.GE.AND P2, PT, R18, UR4, PT ;  /* 0x0000000412007c0c */ /* 0x000fc4000bf46270 */
[----:B------:R-:W-:Y:S02]  /*14430*/  CS2R R26, SRZ ;  /* 0x00000000001a7805 */ /* 0x000fe4000001ff00 */
[----:B------:R-:W-:Y:S02]  /*14440*/  ISETP.GE.AND P1, PT, R4, UR4, PT ;  /* 0x0000000404007c0c */ /* 0x000fe4000bf26270 */
[----:B------:R-:W-:Y:S02]  /*14450*/  CS2R R6, SRZ ;  /* 0x0000000000067805 */ /* 0x000fe4000001ff00 */
[----:B------:R-:W-:Y:S02]  /*14460*/  ISETP.GE.AND P0, PT, R5, UR4, PT ;  /* 0x0000000405007c0c */ /* 0x000fe4000bf06270 */
[----:B------:R-:W-:Y:S02]  /*14470*/  CS2R R28, SRZ ;  /* 0x00000000001c7805 */ /* 0x000fe4000001ff00 */
[----:B------:R-:W-:-:S02]  /*14480*/  CS2R R30, SRZ ;  /* 0x00000000001e7805 */ /* 0x000fc4000001ff00 */
[----:B------:R-:W-:Y:S02]  /*14490*/  @!P2 SHF.R.S32.HI R5, RZ, 0x1f, R18 ;  /* 0x0000001fff05a819 */ /* 0x000fe40000011412 */
[C---:B-1----:R-:W-:Y:S02]  /*144a0*/  @!P2 IADD3 R36, P3, R18.reuse, R3, RZ ;  /* 0x000000031224a210 */ /* 0x042fe40007f7e0ff */
[----:B--2---:R-:W-:-:S03]  /*144b0*/  @!P2 IADD3 R38, P4, R18, R21, RZ ;  /* 0x000000151226a210 */ /* 0x004fc60007f9e0ff */
[--C-:B---3--:R-:W-:Y:S02]  /*144c0*/  @!P2 IMAD.X R37, R0, 0x1, R5.reuse, P3 ;  /* 0x000000010025a824 */ /* 0x108fe400018e0605 */
[----:B----4-:R-:W-:Y:S01]  /*144d0*/  @!P2 IMAD.X R39, R20, 0x1, R5, P4 ;  /* 0x000000011427a824 */ /* 0x010fe200020e0605 */
[----:B------:R-:W-:Y:S02]  /*144e0*/  CS2R R8, SRZ ;  /* 0x0000000000087805 */ /* 0x000fe4000001ff00 */
[----:B------:R-:W-:Y:S02]  /*144f0*/  CS2R R10, SRZ ;  /* 0x00000000000a7805 */ /* 0x000fe4000001ff00 */
[----:B------:R-:W-:Y:S02]  /*14500*/  CS2R R32, SRZ ;  /* 0x0000000000207805 */ /* 0x000fe4000001ff00 */
[----:B------:R-:W-:Y:S02]  /*14510*/  CS2R R34, SRZ ;  /* 0x0000000000227805 */ /* 0x000fe4000001ff00 */
[----:B------:R-:W-:-:S02]  /*14520*/  CS2R R12, SRZ ;  /* 0x00000000000c7805 */ /* 0x000fc4000001ff00 */
[----:B------:R-:W-:Y:S01]  /*14530*/  CS2R R14, SRZ ;  /* 0x00000000000e7805 */ /* 0x000fe2000001ff00 */
[----:B------:R0:W5:Y:S01]  /*14540*/  @!P2 LD.E.128 R24, desc[UR54][R36.64] ;  /* 0x000000362418a980 */ /* 0x000162000c101d00 */
[----:B------:R-:W-:Y:S02]  /*14550*/  @!P1 IMAD.SHL.U32 R42, R41, 0x10, RZ ;  /* 0x00000010292a9824 */ /* 0x000fe400078e00ff */
[----:B------:R-:W-:-:S03]  /*14560*/  @!P0 IMAD.SHL.U32 R48, R40, 0x10, RZ ;  /* 0x0000001028308824 */ /* 0x000fc600078e00ff */
[----:B------:R-:W-:Y:S02]  /*14570*/  @!P1 SHF.R.S32.HI R5, RZ, 0x1f, R42 ;  /* 0x0000001fff059819 */ /* 0x000fe4000001142a */
[-C--:B------:R-:W-:Y:S02]  /*14580*/  @!P1 IADD3 R40, P5, R3, R42.reuse, RZ ;  /* 0x0000002a03289210 */ /* 0x080fe40007fbe0ff */
[----:B------:R-:W-:Y:S02]  /*14590*/  @!P1 IADD3 R42, P4, R21, R42, RZ ;  /* 0x0000002a152a9210 */ /* 0x000fe40007f9e0ff */
[----:B------:R-:W-:Y:S02]  /*145a0*/  @!P0 IADD3 R46, P3, R3, R48, RZ ;  /* 0x00000030032e8210 */ /* 0x000fe40007f7e0ff */
[----:B------:R-:W-:Y:S01]  /*145b0*/  @!P0 SHF.R.S32.HI R3, RZ, 0x1f, R48 ;  /* 0x0000001fff038819 */ /* 0x000fe20000011430 */
[----:B------:R-:W-:Y:S01]  /*145c0*/  @!P1 IMAD.X R43, R20, 0x1, R5, P4 ;  /* 0x00000001142b9824 */ /* 0x000fe200020e0605 */
[----:B------:R-:W-:-:S02]  /*145d0*/  @!P1 IADD3.X R41, R0, R5, RZ, P5, !PT ;  /* 0x0000000500299210 */ /* 0x000fc40002ffe4ff */
[----:B------:R-:W-:Y:S02]  /*145e0*/  CS2R R4, SRZ ;  /* 0x0000000000047805 */ /* 0x000fe4000001ff00 */
[----:B------:R-:W-:Y:S01]  /*145f0*/  @!P0 IADD3 R48, P5, R21, R48, RZ ;  /* 0x0000003015308210 */ /* 0x000fe20007fbe0ff */
[--C-:B------:R-:W-:Y:S01]  /*14600*/  @!P0 IMAD.X R47, R0, 0x1, R3.reuse, P3 ;  /* 0x00000001002f8824 */ /* 0x100fe200018e0603 */
[----:B------:R0:W5:Y:S03]  /*14610*/  @!P1 LD.E.128 R8, desc[UR54][R42.64] ;  /* 0x000000362a089980 */ /* 0x000166000c101d00 */
[----:B------:R-:W-:Y:S01]  /*14620*/  @!P0 IMAD.X R49, R20, 0x1, R3, P5 ;  /* 0x0000000114318824 */ /* 0x000fe200028e0603 */
[----:B------:R0:W5:Y:S04]  /*14630*/  @!P2 LD.E.128 R4, desc[UR54][R38.64] ;  /* 0x000000362604a980 */ /* 0x000168000c101d00 */
[----:B------:R0:W5:Y:S04]  /*14640*/  @!P1 LD.E.128 R28, desc[UR54][R40.64] ;  /* 0x00000036281c9980 */ /* 0x000168000c101d00 */
[----:B------:R0:W5:Y:S04]  /*14650*/  @!P0 LD.E.128 R32, desc[UR54][R46.64] ;  /* 0x000000362e208980 */ /* 0x000168000c101d00 */
[----:B------:R0:W5:Y:S02]  /*14660*/  @!P0 LD.E.128 R12, desc[UR54][R48.64] ;  /* 0x00000036300c8980 */ /* 0x000164000c101d00 */
.L_x_3511:
[----:B------:R-:W-:Y:S05]  /*14670*/  BSYNC B1 ;  /* 0x0000000000017941 */ /* 0x000fea0003800000 */
.L_x_3510:
[----:B---3--:R-:W3:Y:S01]  /*14680*/  LDL.LU R0, [R1+0x4] ;  /* 0x0000040001007983 */ /* 0x008ee20000300800 */
[----:B------:R-:W-:Y:S01]  /*14690*/  ULEA.HI UR4, UR43, UR43, URZ, 0x1 ;  /* 0x0000002b2b047291 */ /* 0x000fe2000f8f083f */
[----:B------:R-:W-:Y:S03]  /*146a0*/  BSSY B1, `(.L_x_3512) ;  /* 0x000000a000017945 */ /* 0x000fe60003800000 */
[----:B------:R-:W-:-:S04]  /*146b0*/  ULOP3.LUT UR4, UR4, 0xfffffffe, URZ, 0xc0, !UPT ;  /* 0xfffffffe04047892 */ /* 0x000fc8000f8ec03f */
[----:B------:R-:W-:-:S06]  /*146c0*/  UIADD3 UR4, UR43, -UR4, URZ ;  /* 0x800000042b047290 */ /* 0x000fcc000fffe03f */
[----:B--2---:R-:W-:-:S05]  /*146d0*/  IMAD.U32 R21, RZ, RZ, UR4 ;  /* 0x00000004ff157e24 */ /* 0x004fca000f8e00ff */
[----:B------:R-:W-:-:S04]  /*146e0*/  SHF.L.U32 R21, R21, 0x1f, RZ ;  /* 0x0000001f15157819 */ /* 0x000fc800000006ff */
[----:B------:R-:W2:Y:S01]  /*146f0*/  SYNCS.PHASECHK.TRANS64.TRYWAIT P0, [R16+URZ+0x33400], R21 ;  /* 0x03340015100075a7 */ /* 0x000ea2000800017f */
[----:B---3--:R-:W-:-:S05]  /*14700*/  IMAD R0, R0, -0x80, R153 ;  /* 0xffffff8000007824 */ /* 0x008fca00078e0299 */
[----:B-1----:R-:W-:-:S04]  /*14710*/  VIMNMX R3, R0, 0x80, PT ;  /* 0x0000008000037848 */ /* 0x002fc80003fe0100 */
[----:B------:R-:W-:Y:S01]  /*14720*/  ISETP.GE.AND P1, PT, R220, R3, PT ;  /* 0x00000003dc00720c */ /* 0x000fe20003f26270 */
[----:B--2---:R-:W-:-:S12]  /*14730*/  @!P0 BRA `(.L_x_3513) ;  /* 0x0000017400688947 */ /* 0x004fd80003800000 */
.L_x_3724:
[----:B------:R-:W-:Y:S05]  /*14740*/  BSYNC B1 ;  /* 0x0000000000017941 */ /* 0x000fea0003800000 */
.L_x_3512:
[----:B------:R-:W-:Y:S05]  /*14750*/  @P1 BRA `(.L_x_3498) ;  /* 0x0000003000041947 */ /* 0x000fea0003800000 */
[----:B------:R-:W2:Y:S01]  /*14760*/  LDC R3, c[0x0][0x3f4] ;  /* 0x0000fd00ff037b82 */ /* 0x000ea20000000800 */
[C---:B----4-:R-:W-:Y:S01]  /*14770*/  VIADD R20, R18.reuse, 0x40 ;  /* 0x0000004012147836 */ /* 0x050fe20000000000 */
[C---:B------:R-:W-:Y:S01]  /*14780*/  IADD3 R0, R18.reuse, 0x20, RZ ;  /* 0x0000002012007810 */ /* 0x040fe20007ffe0ff */
[----:B------:R-:W-:Y:S01]  /*14790*/  BSSY B1, `(.L_x_3514) ;  /* 0x0000101000017945 */ /* 0x000fe20003800000 */
[-C--:B--2---:R-:W-:Y:S02]  /*147a0*/  ISETP.GE.AND P0, PT, R18, R3.reuse, PT ;  /* 0x000000031200720c */ /* 0x084fe40003f06270 */
[-C--:B------:R-:W-:Y:S02]  /*147b0*/  ISETP.GE.AND P1, PT, R0, R3.reuse, PT ;  /* 0x000000030000720c */ /* 0x080fe40003f26270 */
[----:B------:R-:W-:-:S09]  /*147c0*/  ISETP.GE.AND P2, PT, R20, R3, PT ;  /* 0x000000031400720c */ /* 0x000fd20003f46270 */
[----:B------:R-:W-:Y:S05]  /*147d0*/  @P0 BRA `(.L_x_3515) ;  /* 0x0000000c00f00947 */ /* 0x000fea0003800000 */
[----:B------:R-:W2:Y:S01]  /*147e0*/  LDL R68, [R1+0x70] ;  /* 0x0000700001447983 */ /* 0x000ea20000100800 */
[----:B0-----:R-:W0:Y:S01]  /*147f0*/  S2R R36, SR_TID.X ;  /* 0x0000000000247919 */ /* 0x001e220000002100 */
[----:B-----5:R-:W-:Y:S02]  /*14800*/  SHF.R.U32.HI R0, RZ, 0x8, R24 ;  /* 0x00000008ff007819 */ /* 0x020fe40000011618 */
[----:B------:R-:W-:Y:S02]  /*14810*/  LOP3.LUT R20, R24, 0xff, RZ, 0xc0, !PT ;  /* 0x000000ff18147812 */ /* 0x000fe400078ec0ff */
[----:B-1----:R-:W-:-:S04]  /*14820*/  LOP3.LUT R21, R0, 0xff, RZ, 0xc0, !PT ;  /* 0x000000ff00157812 */ /* 0x002fc800078ec0ff */
[----:B------:R-:W-:Y:S01]  /*14830*/  PRMT R45, R21, 0x7604, R20 ;  /* 0x00007604152d7816 */ /* 0x000fe20000000014 */
[----:B0-----:R-:W-:-:S05]  /*14840*/  VIADD R38, R36, 0xffffff80 ;  /* 0xffffff8024267836 */ /* 0x001fca0000000000 */
[----:B------:R-:W-:-:S04]  /*14850*/  LEA.HI R40, R38, R38, RZ, 0x1 ;  /* 0x0000002626287211 */ /* 0x000fc800078f08ff */
[----:B------:R-:W-:-:S05]  /*14860*/  LOP3.LUT R40, R40, 0xfffffffe, RZ, 0xc0, !PT ;  /* 0xfffffffe28287812 */ /* 0x000fca00078ec0ff */
[----:B------:R-:W-:-:S05]  /*14870*/  IMAD.IADD R40, R38, 0x1, -R40 ;  /* 0x0000000126287824 */ /* 0x000fca00078e0a28 */
[----:B------:R-:W-:-:S04]  /*14880*/  LEA.HI R0, R3, R40, RZ, 0x1c ;  /* 0x0000002803007211 */ /* 0x000fc800078fe0ff */
[----:B------:R-:W-:-:S04]  /*14890*/  SHF.R.S32.HI R21, RZ, 0x1f, R0 ;  /* 0x0000001fff157819 */ /* 0x000fc80000011400 */
[----:B------:R-:W-:Y:S01]  /*148a0*/  LEA.HI R20, R21, R0, RZ, 0x2 ;  /* 0x0000000015147211 */ /* 0x000fe200078f10ff */
[----:B------:R-:W-:-:S03]  /*148b0*/  IMAD.SHL.U32 R0, R0, 0x10, RZ ;  /* 0x0000001000007824 */ /* 0x000fc600078e00ff */
[----:B------:R-:W-:Y:S02]  /*148c0*/  SHF.L.U32 R20, R20, 0xb, RZ ;  /* 0x0000000b14147819 */ /* 0x000fe400000006ff */
[----:B------:R-:W-:Y:S02]  /*148d0*/  LOP3.LUT R21, R227, 0x30, R0, 0xf8, !PT ;  /* 0x00000030e3157812 */ /* 0x000fe400078ef800 */
[----:B------:R-:W-:Y:S02]  /*148e0*/  SHF.R.U32.HI R37, RZ, 0x8, R25 ;  /* 0x00000008ff257819 */ /* 0x000fe40000011619 */
[----:B------:R-:W-:Y:S02]  /*148f0*/  SHF.R.U32.HI R39, RZ, 0x8, R26 ;  /* 0x00000008ff277819 */ /* 0x000fe4000001161a */
[----:B------:R-:W-:Y:S02]  /*14900*/  LOP3.LUT R21, R21, R228, RZ, 0x3c, !PT ;  /* 0x000000e415157212 */ /* 0x000fe400078e3cff */
[----:B------:R-:W-:-:S02]  /*14910*/  LOP3.LUT R20, R20, 0xffffe000, RZ, 0xc0, !PT ;  /* 0xffffe00014147812 */ /* 0x000fc400078ec0ff */
[----:B------:R-:W-:Y:S02]  /*14920*/  LOP3.LUT R36, R25, 0xff, RZ, 0xc0, !PT ;  /* 0x000000ff19247812 */ /* 0x000fe400078ec0ff */
[----:B------:R-:W-:Y:S02]  /*14930*/  LOP3.LUT R38, R26, 0xff, RZ, 0xc0, !PT ;  /* 0x000000ff1a267812 */ /* 0x000fe400078ec0ff */
[----:B------:R-:W-:Y:S02]  /*14940*/  LOP3.LUT R37, R37, 0xff, RZ, 0xc0, !PT ;  /* 0x000000ff25257812 */ /* 0x000fe400078ec0ff */
[----:B------:R-:W-:Y:S02]  /*14950*/  LOP3.LUT R39, R39, 0xff, RZ, 0xc0, !PT ;  /* 0x000000ff27277812 */ /* 0x000fe400078ec0ff */
[----:B------:R-:W-:Y:S02]  /*14960*/  IADD3 R21, R21, R229, R20 ;  /* 0x000000e515157210 */ /* 0x000fe40007ffe014 */
[----:B------:R-:W-:-:S02]  /*14970*/  PRMT R46, R37, 0x7604, R36 ;  /* 0x00007604252e7816 */ /* 0x000fc40000000024 */
[----:B------:R-:W-:Y:S01]  /*14980*/  PRMT R47, R39, 0x7604, R38 ;  /* 0x00007604272f7816 */ /* 0x000fe20000000026 */
[----:B------:R-:W-:Y:S01]  /*14990*/  IMAD.IADD R0, R16, 0x1, R21 ;  /* 0x0000000110007824 */ /* 0x000fe200078e0215 */
[----:B------:R-:W-:Y:S02]  /*149a0*/  SHF.R.U32.HI R37, RZ, 0x8, R27 ;  /* 0x00000008ff257819 */ /* 0x000fe4000001161b */
[----:B------:R-:W-:Y:S02]  /*149b0*/  SHF.R.U32.HI R39, RZ, 0x8, R4 ;  /* 0x00000008ff277819 */ /* 0x000fe40000011604 */
[----:B------:R-:W-:Y:S02]  /*149c0*/  SHF.R.U32.HI R40, RZ, 0x8, R5 ;  /* 0x00000008ff287819 */ /* 0x000fe40000011605 */
[----:B------:R-:W-:Y:S02]  /*149d0*/  LOP3.LUT R36, R27, 0xff, RZ, 0xc0, !PT ;  /* 0x000000ff1b247812 */ /* 0x000fe400078ec0ff */
[----:B------:R-:W-:-:S02]  /*149e0*/  LOP3.LUT R38, R4, 0xff, RZ, 0xc0, !PT ;  /* 0x000000ff04267812 */ /* 0x000fc400078ec0ff */
[----:B------:R-:W-:Y:S02]  /*149f0*/  LOP3.LUT R37, R37, 0xff, RZ, 0xc0, !PT ;  /* 0x000000ff25257812 */ /* 0x000fe400078ec0ff */
[----:B------:R-:W-:Y:S02]  /*14a00*/  LOP3.LUT R39, R39, 0xff, RZ, 0xc0, !PT ;  /* 0x000000ff27277812 */ /* 0x000fe400078ec0ff */
[----:B------:R-:W-:Y:S02]  /*14a10*/  LOP3.LUT R21, R40, 0xff, RZ, 0xc0, !PT ;  /* 0x000000ff28157812 */ /* 0x000fe400078ec0ff */
[----:B------:R-:W0:Y:S01]  /*14a20*/  LDS.128 R40, [R0+0x1e200] ;  /* 0x01e2000000287984 */ /* 0x000e220000000c00 */
[----:B------:R-:W-:Y:S02]  /*14a30*/  PRMT R48, R37, 0x7604, R36 ;  /* 0x0000760425307816 */ /* 0x000fe40000000024 */
[----:B------:R-:W-:Y:S02]  /*14a40*/  PRMT R53, R39, 0x7604, R38 ;  /* 0x0000760427357816 */ /* 0x000fe40000000026 */
[----:B------:R-:W-:-:S02]  /*14a50*/  SHF.R.U32.HI R50, RZ, 0x8, R6 ;  /* 0x00000008ff327819 */ /* 0x000fc40000011606 */
[----:B------:R-:W-:Y:S02]  /*14a60*/  LOP3.LUT R20, R5, 0xff, RZ, 0xc0, !PT ;  /* 0x000000ff05147812 */ /* 0x000fe400078ec0ff */
[----:B------:R-:W-:Y:S02]  /*14a70*/  LOP3.LUT R49, R6, 0xff, RZ, 0xc0, !PT ;  /* 0x000000ff06317812 */ /* 0x000fe400078ec0ff */
[----:B------:R-:W-:Y:S02]  /*14a80*/  LOP3.LUT R50, R50, 0xff, RZ, 0xc0, !PT ;  /* 0x000000ff32327812 */ /* 0x000fe400078ec0ff */
[----:B------:R-:W-:Y:S02]  /*14a90*/  PRMT R20, R21, 0x7604, R20 ;  /* 0x0000760415147816 */ /* 0x000fe40000000014 */
[----:B------:R-:W-:Y:S02]  /*14aa0*/  SHF.R.U32.HI R55, RZ, 0x10, R5 ;  /* 0x00000010ff377819 */ /* 0x000fe40000011605 */
[----:B------:R-:W-:-:S02]  /*14ab0*/  SHF.R.U32.HI R21, RZ, 0x10, R25 ;  /* 0x00000010ff157819 */ /* 0x000fc40000011619 */
[----:B------:R-:W-:Y:S02]  /*14ac0*/  PRMT R57, R50, 0x7604, R49 ;  /* 0x0000760432397816 */ /* 0x000fe40000000031 */
[----:B------:R-:W-:Y:S01]  /*14ad0*/  SHF.R.U32.HI R49, RZ, 0x10, R27 ;  /* 0x00000010ff317819 */ /* 0x000fe2000001161b */
[----:B------:R-:W-:Y:S01]  /*14ae0*/  IMAD.U32 R55, R55, 0x10000, RZ ;  /* 0x0001000037377824 */ /* 0x000fe200078e00ff */
[----:B------:R-:W-:Y:S01]  /*14af0*/  SHF.R.U32.HI R52, RZ, 0x8, R7 ;  /* 0x00000008ff347819 */ /* 0x000fe20000011607 */
[----:B------:R-:W-:Y:S01]  /*14b00*/  IMAD.U32 R21, R21, 0x10000, RZ ;  /* 0x0001000015157824 */ /* 0x000fe200078e00ff */
[----:B------:R-:W-:Y:S01]  /*14b10*/  LOP3.LUT R51, R7, 0xff, RZ, 0xc0, !PT ;  /* 0x000000ff07337812 */ /* 0x000fe200078ec0ff */
[----:B------:R-:W-:Y:S01]  /*14b20*/  IMAD.U32 R49, R49, 0x10000, RZ ;  /* 0x0001000031317824 */ /* 0x000fe200078e00ff */
[----:B------:R-:W-:Y:S02]  /*14b30*/  LOP3.LUT R52, R52, 0xff, RZ, 0xc0, !PT ;  /* 0x000000ff34347812 */ /* 0x000fe400078ec0ff */
[----:B------:R-:W-:-:S02]  /*14b40*/  LOP3.LUT R55, R20, 0xff0000, R55, 0xf8, !PT ;  /* 0x00ff000014377812 */ /* 0x000fc400078ef837 */
[----:B------:R-:W-:Y:S02]  /*14b50*/  LOP3.LUT R21, R46, 0xff0000, R21, 0xf8, !PT ;  /* 0x00ff00002e157812 */ /* 0x000fe400078ef815 */
[----:B------:R-:W-:Y:S02]  /*14b60*/  PRMT R52, R52, 0x7604, R51 ;  /* 0x0000760434347816 */ /* 0x000fe40000000033 */
[----:B------:R-:W-:Y:S02]  /*14b70*/  LOP3.LUT R51, R48, 0xff0000, R49, 0xf8, !PT ;  /* 0x00ff000030337812 */ /* 0x000fe400078ef831 */
[----:B------:R-:W-:Y:S02]  /*14b80*/  LOP3.LUT R47, R47, 0xff0000, R26, 0xf8, !PT ;  /* 0x00ff00002f2f7812 */ /* 0x000fe400078ef81a */
[----:B------:R-:W-:Y:S02]  /*14b90*/  LOP3.LUT R55, R55, 0xff000000, R5, 0xf8, !PT ;  /* 0xff00000037377812 */ /* 0x000fe400078ef805 */
[----:B------:R-:W-:-:S02]  /*14ba0*/  SHF.R.U32.HI R59, RZ, 0x10, R7 ;  /* 0x00000010ff3b7819 */ /* 0x000fc40000011607 */
[----:B------:R-:W-:Y:S02]  /*14bb0*/  LOP3.LUT R50, R21, 0xff000000, R25, 0xf8, !PT ;  /* 0xff00000015327812 */ /* 0x000fe400078ef819 */
[----:B------:R-:W-:Y:S02]  /*14bc0*/  LOP3.LUT R21, R53, 0xff0000, R4, 0xf8, !PT ;  /* 0x00ff000035157812 */ /* 0x000fe400078ef804 */
[----:B------:R-:W-:Y:S02]  /*14bd0*/  LOP3.LUT R45, R45, 0xff0000, R24, 0xf8, !PT ;  /* 0x00ff00002d2d7812 */ /* 0x000fe400078ef818 */
[----:B------:R-:W-:Y:S02]  /*14be0*/  LOP3.LUT R53, R51, 0xff000000, R27, 0xf8, !PT ;  /* 0xff00000033357812 */ /* 0x000fe400078ef81b */
[----:B------:R-:W-:Y:S02]  /*14bf0*/  LOP3.LUT R20, R47, 0xff000000, R26, 0xf8, !PT ;  /* 0xff0000002f147812 */ /* 0x000fe400078ef81a */
[----:B------:R-:W-:-:S02]  /*14c00*/  F2FP.F16.E4M3.UNPACK_B R56, R55 ;  /* 0x00000037ff38723e */ /* 0x000fc400020006ff */
[-C--:B0-----:R-:W-:Y:S02]  /*14c10*/  F2FP.F16.E4M3.UNPACK_B R27, R41.reuse ;  /* 0x00000029ff1b723e */ /* 0x081fe400020006ff */
[----:B------:R-:W-:Y:S02]  /*14c20*/  SHF.L.U32 R59, R59, 0x10, RZ ;  /* 0x000000103b3b7819 */ /* 0x000fe400000006ff */
[----:B------:R-:W-:Y:S02]  /*14c30*/  F2FP.F16.E4M3.UNPACK_B R26, R50 ;  /* 0x00000032ff1a723e */ /* 0x000fe400020006ff */
[----:B------:R-:W-:Y:S01]  /*14c40*/  LOP3.LUT R49, R45, 0xff000000, R24, 0xf8, !PT ;  /* 0xff0000002d317812 */ /* 0x000fe200078ef818 */
[----:B------:R-:W-:Y:S01]  /*14c50*/  HADD2.F32 R58, -RZ, R56.H0_H0 ;  /* 0x20000038ff3a7230 */ /* 0x000fe20000004100 */
[----:B------:R-:W-:Y:S01]  /*14c60*/  LOP3.LUT R59, R52, 0xff0000, R59, 0xf8, !PT ;  /* 0x00ff0000343b7812 */ /* 0x000fe200078ef83b */
[----:B------:R-:W-:Y:S02]  /*14c70*/  HADD2.F32 R5, -RZ, R27.H0_H0 ;  /* 0x2000001bff057230 */ /* 0x000fe40000004100 */
[----:B------:R-:W-:Y:S01]  /*14c80*/  HADD2.F32 R52, -RZ, R26.H0_H0 ;  /* 0x2000001aff347230 */ /* 0x000fe20000004100 */
[----:B------:R-:W-:-:S02]  /*14c90*/  F2FP.F16.E4M3.UNPACK_B R46, R41.H1 ;  /* 0x00000029ff2e723e */ /* 0x000fc400030006ff */
[C---:B------:R-:W-:Y:S01]  /*14ca0*/  FMUL.FTZ R60, R5.reuse, R58 ;  /* 0x0000003a053c7220 */ /* 0x040fe20000410000 */
[----:B------:R-:W-:Y:S01]  /*14cb0*/  F2FP.F16.E4M3.UNPACK_B R50, R50.H1 ;  /* 0x00000032ff32723e */ /* 0x000fe200030006ff */
[----:B------:R-:W-:Y:S01]  /*14cc0*/  FMUL.FTZ R51, R5, R52 ;  /* 0x0000003405337220 */ /* 0x000fe20000410000 */
[----:B------:R-:W-:Y:S02]  /*14cd0*/  LOP3.LUT R57, R57, 0xff0000, R6, 0xf8, !PT ;  /* 0x00ff000039397812 */ /* 0x000fe400078ef806 */
[----:B------:R-:W-:Y:S02]  /*14ce0*/  LOP3.LUT R59, R59, 0xff000000, R7, 0xf8, !PT ;  /* 0xff0000003b3b7812 */ /* 0x000fe400078ef807 */
[-C--:B------:R-:W-:Y:S02]  /*14cf0*/  F2FP.F16.E4M3.UNPACK_B R47, R43.reuse ;  /* 0x0000002bff2f723e */ /* 0x080fe400020006ff */
[----:B------:R-:W-:Y:S02]  /*14d00*/  F2FP.F16.E4M3.UNPACK_B R48, R43.H1 ;  /* 0x0000002bff30723e */ /* 0x000fe400030006ff */
[----:B------:R-:W-:-:S02]  /*14d10*/  F2FP.F16.E4M3.UNPACK_B R7, R42 ;  /* 0x0000002aff07723e */ /* 0x000fc400020006ff */
[----:B------:R-:W-:Y:S01]  /*14d20*/  F2FP.F16.E4M3.UNPACK_B R43, R42.H1 ;  /* 0x0000002aff2b723e */ /* 0x000fe200030006ff */
[----:B------:R-:W-:Y:S01]  /*14d30*/  HADD2.F32 R42, -RZ, R46.H0_H0 ;  /* 0x2000002eff2a7230 */ /* 0x000fe20000004100 */
[----:B------:R-:W-:Y:S02]  /*14d40*/  F2FP.F16.E4M3.UNPACK_B R55, R55.H1 ;  /* 0x00000037ff37723e */ /* 0x000fe400030006ff */
[----:B------:R-:W-:Y:S01]  /*14d50*/  LOP3.LUT R6, R57, 0xff000000, R6, 0xf8, !PT ;  /* 0xff00000039067812 */ /* 0x000fe200078ef806 */
[----:B------:R-:W-:Y:S02]  /*14d60*/  HADD2.F32 R57, -RZ, R56.H1_H1 ;  /* 0x30000038ff397230 */ /* 0x000fe40000004100 */
[--C-:B------:R-:W-:Y:S02]  /*14d70*/  HADD2.F32 R56, -RZ, R55.reuse.H0_H0 ;  /* 0x20000037ff387230 */ /* 0x100fe40000004100 */
[----:B------:R-:W-:Y:S02]  /*14d80*/  HADD2.F32 R55, -RZ, R55.H1_H1 ;  /* 0x30000037ff377230 */ /* 0x000fe40000004100 */
[----:B------:R-:W-:Y:S01]  /*14d90*/  HADD2.F32 R46, -RZ, R46.H1_H1 ;  /* 0x3000002eff2e7230 */ /* 0x000fe20000004100 */
[----:B------:R-:W-:-:S02]  /*14da0*/  LOP3.LUT R54, R21, 0xff000000, R4, 0xf8, !PT ;  /* 0xff00000015367812 */ /* 0x000fc400078ef804 */
[-C--:B------:R-:W-:Y:S02]  /*14db0*/  F2FP.F16.E4M3.UNPACK_B R41, R40.reuse ;  /* 0x00000028ff29723e */ /* 0x080fe400020006ff */
[----:B------:R-:W-:Y:S01]  /*14dc0*/  F2FP.F16.E4M3.UNPACK_B R40, R40.H1 ;  /* 0x00000028ff28723e */ /* 0x000fe200030006ff */
[----:B--2---:R-:W0:Y:S02]  /*14dd0*/  LDS.128 R36, [R68+0x1e200] ;  /* 0x01e2000044247984 */ /* 0x004e240000000c00 */
[----:B0-----:R-:W-:-:S05]  /*14de0*/  F2FP.F16.E4M3.UNPACK_B R24, R37 ;  /* 0x00000025ff18723e */ /* 0x001fca00020006ff */
[----:B------:R-:W-:Y:S01]  /*14df0*/  HADD2.F32 R25, -RZ, R24.H0_H0 ;  /* 0x20000018ff197230 */ /* 0x000fe20000004100 */
[----:B------:R-:W-:-:S04]  /*14e00*/  F2FP.F16.E4M3.UNPACK_B R37, R37.H1 ;  /* 0x00000025ff25723e */ /* 0x000fc800030006ff */
[C---:B------:R-:W-:Y:S01]  /*14e10*/  FFMA.FTZ R5, R25.reuse, R52, -R60 ;  /* 0x0000003419057223 */ /* 0x040fe2000001083c */
[----:B------:R-:W-:Y:S01]  /*14e20*/  FFMA.FTZ R25, R25, R58, R51 ;  /* 0x0000003a19197223 */ /* 0x000fe20000010033 */
[----:B------:R-:W-:Y:S02]  /*14e30*/  HADD2.F32 R51, -RZ, R26.H1_H1 ;  /* 0x3000001aff337230 */ /* 0x000fe40000004100 */
[----:B------:R-:W-:Y:S02]  /*14e40*/  HADD2.F32 R26, -RZ, R24.H1_H1 ;  /* 0x30000018ff1a7230 */ /* 0x000fe40000004100 */
[----:B------:R-:W-:Y:S02]  /*14e50*/  HADD2.F32 R52, -RZ, R50.H0_H0 ;  /* 0x20000032ff347230 */ /* 0x000fe40000004100 */
[----:B------:R-:W-:Y:S02]  /*14e60*/  HADD2.F32 R24, -RZ, R27.H1_H1 ;  /* 0x3000001bff187230 */ /* 0x000fe40000004100 */
[----:B------:R-:W-:-:S02]  /*14e70*/  HADD2.F32 R27, -RZ, R37.H0_H0 ;  /* 0x20000025ff1b7230 */ /* 0x000fc40000004100 */
[----:B------:R-:W-:Y:S01]  /*14e80*/  FMUL.FTZ R63, R42, R52 ;  /* 0x000000342a3f7220 */ /* 0x000fe20000410000 */
[C---:B------:R-:W-:Y:S01]  /*14e90*/  FMUL.FTZ R61, R24.reuse, R57 ;  /* 0x00000039183d7220 */ /* 0x040fe20000410000 */
[-C--:B------:R-:W-:Y:S01]  /*14ea0*/  FMUL.FTZ R58, R24, R51.reuse ;  /* 0x00000033183a7220 */ /* 0x080fe20000410000 */
[-C--:B------:R-:W-:Y:S01]  /*14eb0*/  FMUL.FTZ R60, R42, R56.reuse ;  /* 0x000000382a3c7220 */ /* 0x080fe20000410000 */
[C---:B------:R-:W-:Y:S01]  /*14ec0*/  FFMA.FTZ R63, R27.reuse, R56, R63 ;  /* 0x000000381b3f7223 */ /* 0x040fe2000001003f */
[C---:B------:R-:W-:Y:S01]  /*14ed0*/  FFMA.FTZ R24, R26.reuse, R51, -R61 ;  /* 0x000000331a187223 */ /* 0x040fe2000001083d */
[----:B------:R-:W-:Y:S02]  /*14ee0*/  F2FP.F16.E4M3.UNPACK_B R56, R59 ;  /* 0x0000003bff38723e */ /* 0x000fe400020006ff */
[----:B------:R-:W-:Y:S01]  /*14ef0*/  F2FP.F16.E4M3.UNPACK_B R51, R53 ;  /* 0x00000035ff33723e */ /* 0x000fe200020006ff */
[----:B------:R-:W-:Y:S01]  /*14f00*/  FFMA.FTZ R26, R26, R57, R58 ;  /* 0x000000391a1a7223 */ /* 0x000fe2000001003a */
[----:B------:R-:W-:Y:S01]  /*14f10*/  F2FP.F16.E4M3.UNPACK_B R45, R39 ;  /* 0x00000027ff2d723e */ /* 0x000fe200020006ff */
[----:B------:R-:W-:Y:S01]  /*14f20*/  FFMA.FTZ R60, R27, R52, -R60 ;  /* 0x000000341b3c7223 */ /* 0x000fe2000001083c */
[----:B------:R-:W-:-:S02]  /*14f30*/  HADD2.F32 R57, -RZ, R56.H0_H0 ;  /* 0x20000038ff397230 */ /* 0x000fc40000004100 */
[----:B------:R-:W-:Y:S02]  /*14f40*/  HADD2.F32 R42, -RZ, R47.H0_H0 ;  /* 0x2000002fff2a7230 */ /* 0x000fe40000004100 */
[----:B------:R-:W-:Y:S02]  /*14f50*/  HADD2.F32 R52, -RZ, R51.H0_H0 ;  /* 0x20000033ff347230 */ /* 0x000fe40000004100 */
[----:B------:R-:W-:Y:S02]  /*14f60*/  HADD2.F32 R50, -RZ, R50.H1_H1 ;  /* 0x30000032ff327230 */ /* 0x000fe40000004100 */
[C---:B------:R-:W-:Y:S01]  /*14f70*/  FMUL.FTZ R62, R42.reuse, R57 ;  /* 0x000000392a3e7220 */ /* 0x040fe20000410000 */
[----:B------:R-:W-:Y:S02]  /*14f80*/  HADD2.F32 R27, -RZ, R45.H0_H0 ;  /* 0x2000002dff1b7230 */ /* 0x000fe40000004100 */
[----:B------:R-:W-:Y:S01]  /*14f90*/  FMUL.FTZ R42, R42, R52 ;  /* 0x000000342a2a7220 */ /* 0x000fe20000410000 */
[----:B------:R-:W-:-:S02]  /*14fa0*/  HADD2.F32 R37, -RZ, R37.H1_H1 ;  /* 0x30000025ff257230 */ /* 0x000fc40000004100 */
[C---:B------:R-:W-:Y:S01]  /*14fb0*/  FMUL.FTZ R58, R46.reuse, R55 ;  /* 0x000000372e3a7220 */ /* 0x040fe20000410000 */
[-C--:B------:R-:W-:Y:S01]  /*14fc0*/  FMUL.FTZ R46, R46, R50.reuse ;  /* 0x000000322e2e7220 */ /* 0x080fe20000410000 */
[----:B------:R-:W-:Y:S01]  /*14fd0*/  FFMA.FTZ R57, R27, R57, R42 ;  /* 0x000000391b397223 */ /* 0x000fe2000001002a */
[----:B------:R-:W-:Y:S01]  /*14fe0*/  F2FP.F16.E4M3.UNPACK_B R59, R59.H1 ;  /* 0x0000003bff3b723e */ /* 0x000fe200030006ff */
[----:B------:R-:W-:Y:S01]  /*14ff0*/  HADD2.F32 R56, -RZ, R56.H1_H1 ;  /* 0x30000038ff387230 */ /* 0x000fe20000004100 */
[----:B------:R-:W-:Y:S01]  /*15000*/  F2FP.F16.E4M3.UNPACK_B R53, R53.H1 ;  /* 0x00000035ff35723e */ /* 0x000fe200030006ff */
[----:B------:R-:W-:Y:S02]  /*15010*/  HADD2.F32 R47, -RZ, R47.H1_H1 ;  /* 0x3000002fff2f7230 */ /* 0x000fe40000004100 */
[----:B------:R-:W-:Y:S02]  /*15020*/  HADD2.F32 R42, -RZ, R51.H1_H1 ;  /* 0x30000033ff2a7230 */ /* 0x000fe40000004100 */
[C---:B------:R-:W-:Y:S01]  /*15030*/  FFMA.FTZ R61, R37.reuse, R50, -R58 ;  /* 0x00000032253d7223 */ /* 0x040fe2000001083a */
[----:B------:R-:W-:Y:S01]  /*15040*/  FFMA.FTZ R58, R37, R55, R46 ;  /* 0x00000037253a7223 */ /* 0x000fe2000001002e */
[----:B------:R-:W-:Y:S01]  /*15050*/  FFMA.FTZ R62, R27, R52, -R62 ;  /* 0x000000341b3e7223 */ /* 0x000fe2000001083e */
[----:B------:R-:W-:Y:S01]  /*15060*/  F2FP.F16.E4M3.UNPACK_B R39, R39.H1 ;  /* 0x00000027ff27723e */ /* 0x000fe200030006ff */
[----:B------:R-:W-:-:S02]  /*15070*/  HADD2.F32 R45, -RZ, R45.H1_H1 ;  /* 0x3000002dff2d7230 */ /* 0x000fc40000004100 */
[C---:B------:R-:W-:Y:S01]  /*15080*/  FMUL.FTZ R52, R47.reuse, R56 ;  /* 0x000000382f347220 */ /* 0x040fe20000410000 */
[----:B------:R-:W-:Y:S02]  /*15090*/  HADD2.F32 R50, -RZ, R59.H0_H0 ;  /* 0x2000003bff327230 */ /* 0x000fe40000004100 */
[-C--:B------:R-:W-:Y:S01]  /*150a0*/  FMUL.FTZ R47, R47, R42.reuse ;  /* 0x0000002a2f2f7220 */ /* 0x080fe20000410000 */
[----:B------:R-:W-:Y:S02]  /*150b0*/  HADD2.F32 R37, -RZ, R48.H0_H0 ;  /* 0x20000030ff257230 */ /* 0x000fe40000004100 */
[----:B------:R-:W-:Y:S02]  /*150c0*/  HADD2.F32 R46, -RZ, R53.H0_H0 ;  /* 0x20000035ff2e7230 */ /* 0x000fe40000004100 */
[----:B------:R-:W-:Y:S01]  /*150d0*/  FFMA.FTZ R55, R45, R42, -R52 ;  /* 0x0000002a2d377223 */ /* 0x000fe20000010834 */
[----:B------:R-:W-:Y:S02]  /*150e0*/  HADD2.F32 R27, -RZ, R39.H0_H0 ;  /* 0x20000027ff1b7230 */ /* 0x000fe40000004100 */
[----:B------:R-:W-:Y:S01]  /*150f0*/  FMUL.FTZ R64, R37, R50 ;  /* 0x0000003225407220 */ /* 0x000fe20000410000 */
[----:B------:R-:W-:Y:S01]  /*15100*/  FFMA.FTZ R56, R45, R56, R47 ;  /* 0x000000382d387223 */ /* 0x000fe2000001002f */
[----:B------:R-:W-:Y:S01]  /*15110*/  FMUL.FTZ R37, R37, R46 ;  /* 0x0000002e25257220 */ /* 0x000fe20000410000 */
[----:B------:R-:W-:-:S02]  /*15120*/  F2FP.F16.E4M3.UNPACK_B R45, R54.H1 ;  /* 0x00000036ff2d723e */ /* 0x000fc400030006ff */
[----:B------:R-:W-:Y:S01]  /*15130*/  F2FP.F16.E4M3.UNPACK_B R42, R49.H1 ;  /* 0x00000031ff2a723e */ /* 0x000fe200030006ff */
[C---:B------:R-:W-:Y:S01]  /*15140*/  FFMA.FTZ R65, R27.reuse, R50, R37 ;  /* 0x000000321b417223 */ /* 0x040fe20000010025 */
[-C--:B------:R-:W-:Y:S01]  /*15150*/  F2FP.F16.E4M3.UNPACK_B R21, R36.reuse ;  /* 0x00000024ff15723e */ /* 0x080fe200020006ff */
[----:B------:R-:W-:Y:S01]  /*15160*/  HADD2.F32 R53, -RZ, R53.H1_H1 ;  /* 0x30000035ff357230 */ /* 0x000fe20000004100 */
[----:B------:R-:W-:Y:S01]  /*15170*/  F2FP.F16.E4M3.UNPACK_B R36, R36.H1 ;  /* 0x00000024ff24723e */ /* 0x000fe200030006ff */
[----:B------:R-:W-:Y:S02]  /*15180*/  HADD2.F32 R59, -RZ, R59.H1_H1 ;  /* 0x3000003bff3b7230 */ /* 0x000fe40000004100 */
[----:B------:R-:W-:Y:S01]  /*15190*/  FFMA.FTZ R64, R27, R46, -R64 ;  /* 0x0000002e1b407223 */ /* 0x000fe20000010840 */
[----:B------:R-:W-:Y:S02]  /*151a0*/  HADD2.F32 R48, -RZ, R48.H1_H1 ;  /* 0x30000030ff307230 */ /* 0x000fe40000004100 */
[----:B------:R-:W-:-:S02]  /*151b0*/  HADD2.F32 R50, -RZ, R45.H0_H0 ;  /* 0x2000002dff327230 */ /* 0x000fc40000004100 */
[----:B------:R-:W-:Y:S02]  /*151c0*/  HADD2.F32 R37, -RZ, R40.H0_H0 ;  /* 0x20000028ff257230 */ /* 0x000fe40000004100 */
[----:B------:R-:W-:Y:S02]  /*151d0*/  HADD2.F32 R46, -RZ, R42.H0_H0 ;  /* 0x2000002aff2e7230 */ /* 0x000fe40000004100 */
[C---:B------:R-:W-:Y:S01]  /*151e0*/  FMUL.FTZ R52, R48.reuse, R59 ;  /* 0x0000003b30347220 */ /* 0x040fe20000410000 */
[----:B------:R-:W-:Y:S01]  /*151f0*/  FMUL.FTZ R66, R48, R53 ;  /* 0x0000003530427220 */ /* 0x000fe20000410000 */
[----:B------:R-:W-:Y:S02]  /*15200*/  HADD2.F32 R27, -RZ, R36.H0_H0 ;  /* 0x20000024ff1b7230 */ /* 0x000fe40000004100 */
[C---:B------:R-:W-:Y:S01]  /*15210*/  FMUL.FTZ R48, R37.reuse, R50 ;  /* 0x0000003225307220 */ /* 0x040fe20000410000 */
[----:B------:R-:W-:Y:S01]  /*15220*/  FMUL.FTZ R37, R37, R46 ;  /* 0x0000002e25257220 */ /* 0x000fe20000410000 */
[----:B------:R-:W-:-:S02]  /*15230*/  HADD2.F32 R39, -RZ, R39.H1_H1 ;  /* 0x30000027ff277230 */ /* 0x000fc40000004100 */
[C---:B------:R-:W-:Y:S01]  /*15240*/  FFMA.FTZ R47, R27.reuse, R46, -R48 ;  /* 0x0000002e1b2f7223 */ /* 0x040fe20000010830 */
[----:B------:R-:W-:Y:S01]  /*15250*/  FFMA.FTZ R50, R27, R50, R37 ;  /* 0x000000321b327223 */ /* 0x000fe20000010025 */
[----:B------:R-:W-:Y:S01]  /*15260*/  HADD2.F32 R45, -RZ, R45.H1_H1 ;  /* 0x3000002dff2d7230 */ /* 0x000fe20000004100 */
[----:B------:R-:W-:Y:S01]  /*15270*/  F2FP.F16.E4M3.UNPACK_B R54, R54 ;  /* 0x00000036ff36723e */ /* 0x000fe200020006ff */
[----:B------:R-:W-:Y:S02]  /*15280*/  HADD2.F32 R40, -RZ, R40.H1_H1 ;  /* 0x30000028ff287230 */ /* 0x000fe40000004100 */
[----:B------:R-:W-:Y:S02]  /*15290*/  HADD2.F32 R27, -RZ, R42.H1_H1 ;  /* 0x3000002aff1b7230 */ /* 0x000fe40000004100 */
[C---:B------:R-:W-:Y:S01]  /*152a0*/  FFMA.FTZ R67, R39.reuse, R53, -R52 ;  /* 0x0000003527437223 */ /* 0x040fe20000010834 */
        /* <DEDUP_REMOVED lines=11> */
[C---:B------:R-:W-:Y:S01]  /*15360*/  FMUL.FTZ R42, R37.reuse, R40 ;  /* 0x00000028252a7220 */ /* 0x040fe20000410000 */
[----:B------:R-:W-:Y:S02]  /*15370*/  HADD2.F32 R54, -RZ, R54.H1_H1 ;  /* 0x30000036ff367230 */ /* 0x000fe40000004100 */
[----:B------:R-:W-:Y:S01]  /*15380*/  FMUL.FTZ R46, R37, R36 ;  /* 0x00000024252e7220 */ /* 0x000fe20000410000 */
[----:B------:R-:W-:-:S02]  /*15390*/  HADD2.F32 R41, -RZ, R41.H1_H1 ;  /* 0x30000029ff297230 */ /* 0x000fc40000004100 */
[----:B------:R-:W-:Y:S01]  /*153a0*/  FFMA.FTZ R42, R27, R36, -R42 ;  /* 0x000000241b2a7223 */ /* 0x000fe2000001082a */
[----:B------:R-:W-:Y:S01]  /*153b0*/  HADD2.F32 R36, -RZ, R49.H1_H1 ;  /* 0x30000031ff247230 */ /* 0x000fe20000004100 */
[----:B------:R-:W-:Y:S01]  /*153c0*/  F2FP.F16.E4M3.UNPACK_B R39, R6.H1 ;  /* 0x00000006ff27723e */ /* 0x000fe200030006ff */
[----:B------:R-:W-:Y:S02]  /*153d0*/  HADD2.F32 R21, -RZ, R21.H1_H1 ;  /* 0x30000015ff157230 */ /* 0x000fe40000004100 */
[----:B------:R-:W-:Y:S01]  /*153e0*/  FMUL.FTZ R48, R41, R54 ;  /* 0x0000003629307220 */ /* 0x000fe20000410000 */
[----:B------:R-:W-:Y:S01]  /*153f0*/  F2FP.F16.E4M3.UNPACK_B R37, R20.H1 ;  /* 0x00000014ff25723e */ /* 0x000fe200030006ff */
[----:B------:R-:W-:Y:S01]  /*15400*/  FFMA.FTZ R46, R27, R40, R46 ;  /* 0x000000281b2e7223 */ /* 0x000fe2000001002e */
[----:B------:R-:W-:Y:S01]  /*15410*/  F2FP.F16.E4M3.UNPACK_B R4, R38 ;  /* 0x00000026ff04723e */ /* 0x000fe200020006ff */
[----:B------:R-:W-:Y:S01]  /*15420*/  FMUL.FTZ R45, R41, R36 ;  /* 0x00000024292d7220 */ /* 0x000fe20000410000 */
[----:B------:R-:W-:Y:S01]  /*15430*/  F2FP.F16.E4M3.UNPACK_B R38, R38.H1 ;  /* 0x00000026ff26723e */ /* 0x000fe200030006ff */
[----:B------:R-:W-:-:S02]  /*15440*/  HADD2.F32 R40, -RZ, R39.H0_H0 ;  /* 0x20000027ff287230 */ /* 0x000fc40000004100 */
[C---:B------:R-:W-:Y:S01]  /*15450*/  FFMA.FTZ R41, R21.reuse, R36, -R48 ;  /* 0x0000002415297223 */ /* 0x040fe20000010830 */
[----:B------:R-:W-:Y:S02]  /*15460*/  HADD2.F32 R27, -RZ, R43.H0_H0 ;  /* 0x2000002bff1b7230 */ /* 0x000fe40000004100 */
[----:B------:R-:W-:Y:S01]  /*15470*/  FFMA.FTZ R45, R21, R54, R45 ;  /* 0x00000036152d7223 */ /* 0x000fe2000001002d */
[----:B------:R-:W-:Y:S02]  /*15480*/  HADD2.F32 R36, -RZ, R37.H0_H0 ;  /* 0x20000025ff247230 */ /* 0x000fe40000004100 */
[----:B------:R-:W-:Y:S02]  /*15490*/  HADD2.F32 R39, -RZ, R39.H1_H1 ;  /* 0x30000027ff277230 */ /* 0x000fe40000004100 */
[----:B------:R-:W-:Y:S02]  /*154a0*/  HADD2.F32 R43, -RZ, R43.H1_H1 ;  /* 0x3000002bff2b7230 */ /* 0x000fe40000004100 */
[----:B------:R-:W-:Y:S01]  /*154b0*/  FMUL.FTZ R48, R27, R40 ;  /* 0x000000281b307220 */ /* 0x000fe20000410000 */
[----:B------:R-:W-:-:S02]  /*154c0*/  HADD2.F32 R21, -RZ, R38.H0_H0 ;  /* 0x20000026ff157230 */ /* 0x000fc40000004100 */
[----:B------:R-:W-:Y:S02]  /*154d0*/  HADD2.F32 R37, -RZ, R37.H1_H1 ;  /* 0x30000025ff257230 */ /* 0x000fe40000004100 */
[----:B------:R-:W-:Y:S01]  /*154e0*/  FMUL.FTZ R54, R27, R36 ;  /* 0x000000241b367220 */ /* 0x000fe20000410000 */
[----:B------:R-:W-:Y:S01]  /*154f0*/  HADD2.F32 R38, -RZ, R38.H1_H1 ;  /* 0x30000026ff267230 */ /* 0x000fe20000004100 */
[----:B------:R-:W-:Y:S01]  /*15500*/  F2FP.F16.E4M3.UNPACK_B R20, R20 ;  /* 0x00000014ff14723e */ /* 0x000fe200020006ff */
[----:B------:R-:W-:Y:S01]  /*15510*/  FMUL.FTZ R27, R43, R39 ;  /* 0x000000272b1b7220 */ /* 0x000fe20000410000 */
[----:B------:R-:W-:Y:S01]  /*15520*/  FFMA.FTZ R48, R21, R36, -R48 ;  /* 0x0000002415307223 */ /* 0x000fe20000010830 */
[----:B------:R-:W-:Y:S01]  /*15530*/  F2FP.F16.E4M3.UNPACK_B R6, R6 ;  /* 0x00000006ff06723e */ /* 0x000fe200020006ff */
[-C--:B------:R-:W-:Y:S01]  /*15540*/  FMUL.FTZ R36, R43, R37.reuse ;  /* 0x000000252b247220 */ /* 0x080fe20000410000 */
[----:B------:R-:W-:Y:S01]  /*15550*/  FFMA.FTZ R54, R21, R40, R54 ;  /* 0x0000002815367223 */ /* 0x000fe20000010036 */
        /* <DEDUP_REMOVED lines=8> */
[----:B------:R-:W-:Y:S01]  /*155e0*/  FMUL.FTZ R39, R20, R37 ;  /* 0x0000002514277220 */ /* 0x000fe20000410000 */
[----:B------:R-:W-:-:S02]  /*155f0*/  HADD2.F32 R6, -RZ, R4.H0_H0 ;  /* 0x20000004ff067230 */ /* 0x000fc40000004100 */
[----:B------:R-:W-:Y:S01]  /*15600*/  FMUL.FTZ R20, R20, R21 ;  /* 0x0000001514147220 */ /* 0x000fe20000410000 */
[----:B------:R-:W-:Y:S02]  /*15610*/  HADD2.F32 R4, -RZ, R4.H1_H1 ;  /* 0x30000004ff047230 */ /* 0x000fe40000004100 */
[CC--:B------:R-:W-:Y:S01]  /*15620*/  FMUL.FTZ R43, R7.reuse, R36.reuse ;  /* 0x00000024072b7220 */ /* 0x0c0fe20000410000 */
        /* <DEDUP_REMOVED lines=23> */
.L_x_3515:
[----:B------:R-:W-:Y:S05]  /*157a0*/  BSYNC B1 ;  /* 0x0000000000017941 */ /* 0x000fea0003800000 */
.L_x_3514:
[----:B------:R-:W-:Y:S04]  /*157b0*/  BSSY B1, `(.L_x_3516) ;  /* 0x0000102000017945 */ /* 0x000fe80003800000 */
[----:B------:R-:W-:Y:S05]  /*157c0*/  @P1 BRA `(.L_x_3517) ;  /* 0x0000001000001947 */ /* 0x000fea0003800000 */
[----:B------:R-:W3:Y:S04]  /*157d0*/  LDL R20, [R1+0x40] ;  /* 0x0000400001147983 */ /* 0x000ee80000100800 */
[----:B------:R-:W4:Y:S01]  /*157e0*/  LDL R60, [R1+0x6c] ;  /* 0x00006c00013c7983 */ /* 0x000f220000100800 */
[----:B--2--5:R-:W-:Y:S02]  /*157f0*/  SHF.R.U32.HI R0, RZ, 0x8, R28 ;  /* 0x00000008ff007819 */ /* 0x024fe4000001161c */
[----:B------:R-:W-:Y:S02]  /*15800*/  LOP3.LUT R5, R28, 0xff, RZ, 0xc0, !PT ;  /* 0x000000ff1c057812 */ /* 0x000fe400078ec0ff */
[----:B------:R-:W-:Y:S02]  /*15810*/  LOP3.LUT R4, R0, 0xff, RZ, 0xc0, !PT ;  /* 0x000000ff00047812 */ /* 0x000fe400078ec0ff */
[----:B------:R-:W-:-:S02]  /*15820*/  SHF.R.U32.HI R24, RZ, 0x8, R31 ;  /* 0x00000008ff187819 */ /* 0x000fc4000001161f */
[----:B0-----:R-:W-:Y:S02]  /*15830*/  PRMT R37, R4, 0x7604, R5 ;  /* 0x0000760404257816 */ /* 0x001fe40000000005 */
[----:B------:R-:W-:Y:S02]  /*15840*/  SHF.R.U32.HI R6, RZ, 0x8, R29 ;  /* 0x00000008ff067819 */ /* 0x000fe4000001161d */
[----:B-1----:R-:W-:Y:S02]  /*15850*/  LOP3.LUT R21, R31, 0xff, RZ, 0xc0, !PT ;  /* 0x000000ff1f157812 */ /* 0x002fe400078ec0ff */
[----:B------:R-:W-:Y:S02]  /*15860*/  LOP3.LUT R7, R29, 0xff, RZ, 0xc0, !PT ;  /* 0x000000ff1d077812 */ /* 0x000fe400078ec0ff */
[----:B------:R-:W-:Y:S02]  /*15870*/  LOP3.LUT R6, R6, 0xff, RZ, 0xc0, !PT ;  /* 0x000000ff06067812 */ /* 0x000fe400078ec0ff */
        /* <DEDUP_REMOVED lines=9> */
[----:B------:R-:W-:Y:S02]  /*15910*/  SHF.R.U32.HI R40, RZ, 0x10, R31 ;  /* 0x00000010ff287819 */ /* 0x000fe4000001161f */
[----:B------:R-:W-:Y:S02]  /*15920*/  LOP3.LUT R38, R38, 0xff, RZ, 0xc0, !PT ;  /* 0x000000ff26267812 */ /* 0x000fe400078ec0ff */
[----:B------:R-:W-:Y:S02]  /*15930*/  LOP3.LUT R40, R40, 0xff, RZ, 0xc0, !PT ;  /* 0x000000ff28287812 */ /* 0x000fe400078ec0ff */
[----:B---3--:R-:W-:-:S02]  /*15940*/  LEA.HI R0, R3, R20, RZ, 0x1c ;  /* 0x0000001403007211 */ /* 0x008fc400078fe0ff */
[----:B------:R-:W-:Y:S02]  /*15950*/  SHF.R.U32.HI R20, RZ, 0x8, R8 ;  /* 0x00000008ff147819 */ /* 0x000fe40000011608 */
[----:B------:R-:W-:Y:S02]  /*15960*/  SHF.R.S32.HI R5, RZ, 0x1f, R0 ;  /* 0x0000001fff057819 */ /* 0x000fe40000011400 */
[----:B------:R-:W-:Y:S02]  /*15970*/  LOP3.LUT R20, R20, 0xff, RZ, 0xc0, !PT ;  /* 0x000000ff14147812 */ /* 0x000fe400078ec0ff */
[----:B------:R-:W-:Y:S01]  /*15980*/  LEA.HI R4, R5, R0, RZ, 0x2 ;  /* 0x0000000005047211 */ /* 0x000fe200078f10ff */
[----:B------:R-:W-:Y:S01]  /*15990*/  IMAD.SHL.U32 R0, R0, 0x10, RZ ;  /* 0x0000001000007824 */ /* 0x000fe200078e00ff */
[----:B------:R-:W-:Y:S02]  /*159a0*/  PRMT R45, R20, 0x7604, R25 ;  /* 0x00007604142d7816 */ /* 0x000fe40000000019 */
[----:B------:R-:W-:Y:S01]  /*159b0*/  LOP3.LUT R25, R9, 0xff, RZ, 0xc0, !PT ;  /* 0x000000ff09197812 */ /* 0x000fe200078ec0ff */
[----:B------:R-:W-:Y:S01]  /*159c0*/  IMAD.SHL.U32 R4, R4, 0x800, RZ ;  /* 0x0000080004047824 */ /* 0x000fe200078e00ff */
[----:B------:R-:W-:-:S02]  /*159d0*/  LOP3.LUT R5, R227, 0x30, R0, 0xf8, !PT ;  /* 0x00000030e3057812 */ /* 0x000fc400078ef800 */
[----:B------:R-:W-:Y:S02]  /*159e0*/  LOP3.LUT R0, R24, 0xff, RZ, 0xc0, !PT ;  /* 0x000000ff18007812 */ /* 0x000fe400078ec0ff */
[----:B------:R-:W-:Y:S02]  /*159f0*/  LOP3.LUT R5, R5, R228, RZ, 0x3c, !PT ;  /* 0x000000e405057212 */ /* 0x000fe400078e3cff */
[----:B------:R-:W-:Y:S02]  /*15a00*/  PRMT R43, R0, 0x7604, R21 ;  /* 0x00007604002b7816 */ /* 0x000fe40000000015 */
[----:B------:R-:W-:Y:S02]  /*15a10*/  LOP3.LUT R4, R4, 0xffffe000, RZ, 0xc0, !PT ;  /* 0xffffe00004047812 */ /* 0x000fe400078ec0ff */
[----:B------:R-:W-:Y:S02]  /*15a20*/  SHF.R.U32.HI R0, RZ, 0x8, R9 ;  /* 0x00000008ff007819 */ /* 0x000fe40000011609 */
[----:B------:R-:W-:-:S02]  /*15a30*/  IADD3 R21, R5, R229, R4 ;  /* 0x000000e505157210 */ /* 0x000fc40007ffe004 */
[----:B------:R-:W-:Y:S01]  /*15a40*/  SHF.R.U32.HI R24, RZ, 0x8, R11 ;  /* 0x00000008ff187819 */ /* 0x000fe2000001160b */
[----:B----4-:R-:W0:Y:S01]  /*15a50*/  LDS.128 R4, [R60+0x1e200] ;  /* 0x01e200003c047984 */ /* 0x010e220000000c00 */
[----:B------:R-:W-:Y:S02]  /*15a60*/  LOP3.LUT R0, R0, 0xff, RZ, 0xc0, !PT ;  /* 0x000000ff00007812 */ /* 0x000fe400078ec0ff */
[----:B------:R-:W-:Y:S02]  /*15a70*/  SHF.R.U32.HI R20, RZ, 0x8, R10 ;  /* 0x00000008ff147819 */ /* 0x000fe4000001160a */
[----:B------:R-:W-:Y:S02]  /*15a80*/  LOP3.LUT R24, R24, 0xff, RZ, 0xc0, !PT ;  /* 0x000000ff18187812 */ /* 0x000fe400078ec0ff */
[----:B------:R-:W-:Y:S01]  /*15a90*/  PRMT R47, R0, 0x7604, R25 ;  /* 0x00007604002f7816 */ /* 0x000fe20000000019 */
[----:B------:R-:W-:Y:S01]  /*15aa0*/  IMAD.IADD R0, R16, 0x1, R21 ;  /* 0x0000000110007824 */ /* 0x000fe200078e0215 */
[----:B------:R-:W-:-:S02]  /*15ab0*/  LOP3.LUT R20, R20, 0xff, RZ, 0xc0, !PT ;  /* 0x000000ff14147812 */ /* 0x000fc400078ec0ff */
[----:B------:R-:W-:Y:S02]  /*15ac0*/  PRMT R42, R24, 0x7604, R41 ;  /* 0x00007604182a7816 */ /* 0x000fe40000000029 */
[----:B------:R-:W-:Y:S02]  /*15ad0*/  PRMT R49, R20, 0x7604, R27 ;  /* 0x0000760414317816 */ /* 0x000fe4000000001b */
[----:B------:R-:W1:Y:S01]  /*15ae0*/  LDS.128 R24, [R0+0x1e200] ;  /* 0x01e2000000187984 */ /* 0x000e620000000c00 */
[----:B------:R-:W-:Y:S02]  /*15af0*/  SHF.R.U32.HI R21, RZ, 0x10, R29 ;  /* 0x00000010ff157819 */ /* 0x000fe4000001161d */
[----:B------:R-:W-:Y:S02]  /*15b00*/  SHF.R.U32.HI R20, RZ, 0x10, R28 ;  /* 0x00000010ff147819 */ /* 0x000fe4000001161c */
[----:B------:R-:W-:Y:S02]  /*15b10*/  LOP3.LUT R21, R21, 0xff, RZ, 0xc0, !PT ;  /* 0x000000ff15157812 */ /* 0x000fe400078ec0ff */
[----:B------:R-:W-:-:S02]  /*15b20*/  LOP3.LUT R20, R20, 0xff, RZ, 0xc0, !PT ;  /* 0x000000ff14147812 */ /* 0x000fc400078ec0ff */
[----:B------:R-:W-:Y:S02]  /*15b30*/  PRMT R21, R21, 0x7054, R36 ;  /* 0x0000705415157816 */ /* 0x000fe40000000024 */
[----:B------:R-:W-:Y:S02]  /*15b40*/  PRMT R37, R20, 0x7054, R37 ;  /* 0x0000705414257816 */ /* 0x000fe40000000025 */
[----:B------:R-:W-:Y:S02]  /*15b50*/  SHF.R.U32.HI R36, RZ, 0x10, R9 ;  /* 0x00000010ff247819 */ /* 0x000fe40000011609 */
[----:B------:R-:W-:Y:S02]  /*15b60*/  SHF.R.U32.HI R20, RZ, 0x10, R8 ;  /* 0x00000010ff147819 */ /* 0x000fe40000011608 */
[----:B------:R-:W-:Y:S02]  /*15b70*/  PRMT R41, R38, 0x7054, R39 ;  /* 0x0000705426297816 */ /* 0x000fe40000000027 */
[----:B------:R-:W-:-:S02]  /*15b80*/  SHF.R.U32.HI R39, RZ, 0x10, R11 ;  /* 0x00000010ff277819 */ /* 0x000fc4000001160b */
[----:B------:R-:W-:Y:S02]  /*15b90*/  LOP3.LUT R36, R36, 0xff, RZ, 0xc0, !PT ;  /* 0x000000ff24247812 */ /* 0x000fe400078ec0ff */
[----:B------:R-:W-:Y:S02]  /*15ba0*/  LOP3.LUT R20, R20, 0xff, RZ, 0xc0, !PT ;  /* 0x000000ff14147812 */ /* 0x000fe400078ec0ff */
[----:B------:R-:W-:Y:S02]  /*15bb0*/  SHF.R.U32.HI R38, RZ, 0x10, R10 ;  /* 0x00000010ff267819 */ /* 0x000fe4000001160a */
[----:B------:R-:W-:Y:S02]  /*15bc0*/  LOP3.LUT R39, R39, 0xff, RZ, 0xc0, !PT ;  /* 0x000000ff27277812 */ /* 0x000fe400078ec0ff */
[----:B------:R-:W-:Y:S02]  /*15bd0*/  PRMT R47, R36, 0x7054, R47 ;  /* 0x00007054242f7816 */ /* 0x000fe4000000002f */
[----:B------:R-:W-:-:S02]  /*15be0*/  PRMT R45, R20, 0x7054, R45 ;  /* 0x00007054142d7816 */ /* 0x000fc4000000002d */
[----:B------:R-:W-:Y:S02]  /*15bf0*/  PRMT R43, R40, 0x7054, R43 ;  /* 0x00007054282b7816 */ /* 0x000fe4000000002b */
[----:B------:R-:W-:Y:S02]  /*15c00*/  LOP3.LUT R38, R38, 0xff, RZ, 0xc0, !PT ;  /* 0x000000ff26267812 */ /* 0x000fe400078ec0ff */
[----:B------:R-:W-:Y:S02]  /*15c10*/  PRMT R51, R39, 0x7054, R42 ;  /* 0x0000705427337816 */ /* 0x000fe4000000002a */
        /* <DEDUP_REMOVED lines=18> */
[----:B------:R-:W-:Y:S01]  /*15d40*/  LOP3.LUT R51, R51, 0xff000000, R11, 0xf8, !PT ;  /* 0xff00000033337812 */ /* 0x000fe200078ef80b */
[--C-:B------:R-:W-:Y:S01]  /*15d50*/  HADD2.F32 R42, -RZ, R41.reuse.H0_H0 ;  /* 0x20000029ff2a7230 */ /* 0x100fe20000004100 */
[-C--:B------:R-:W-:Y:S01]  /*15d60*/  F2FP.F16.E4M3.UNPACK_B R10, R5.reuse ;  /* 0x00000005ff0a723e */ /* 0x080fe200020006ff */
[----:B------:R-:W-:Y:S01]  /*15d70*/  HADD2.F32 R41, -RZ, R41.H1_H1 ;  /* 0x30000029ff297230 */ /* 0x000fe20000004100 */
[----:B------:R-:W-:Y:S01]  /*15d80*/  F2FP.F16.E4M3.UNPACK_B R11, R5.H1 ;  /* 0x00000005ff0b723e */ /* 0x000fe200030006ff */
[----:B------:R-:W-:Y:S01]  /*15d90*/  HADD2.F32 R5, -RZ, R6.H0_H0 ;  /* 0x20000006ff057230 */ /* 0x000fe20000004100 */
[----:B------:R-:W-:Y:S01]  /*15da0*/  LOP3.LUT R43, R43, 0xff000000, R31, 0xf8, !PT ;  /* 0xff0000002b2b7812 */ /* 0x000fe200078ef81f */
[--C-:B------:R-:W-:Y:S01]  /*15db0*/  HADD2.F32 R9, -RZ, R10.reuse.H0_H0 ;  /* 0x2000000aff097230 */ /* 0x100fe20000004100 */
[-C--:B------:R-:W-:Y:S01]  /*15dc0*/  F2FP.F16.E4M3.UNPACK_B R37, R27.reuse ;  /* 0x0000001bff25723e */ /* 0x080fe200020006ff */
[----:B------:R-:W-:Y:S01]  /*15dd0*/  HADD2.F32 R10, -RZ, R10.H1_H1 ;  /* 0x3000000aff0a7230 */ /* 0x000fe20000004100 */
[----:B------:R-:W-:Y:S01]  /*15de0*/  F2FP.F16.E4M3.UNPACK_B R38, R27.H1 ;  /* 0x0000001bff26723e */ /* 0x000fe200030006ff */
[C---:B------:R-:W-:Y:S01]  /*15df0*/  FMUL.FTZ R52, R5.reuse, R48 ;  /* 0x0000003005347220 */ /* 0x040fe20000410000 */
[----:B------:R-:W-:Y:S01]  /*15e00*/  F2FP.F16.E4M3.UNPACK_B R31, R26 ;  /* 0x0000001aff1f723e */ /* 0x000fe200020006ff */
[----:B------:R-:W-:Y:S01]  /*15e10*/  FMUL.FTZ R27, R5, R42 ;  /* 0x0000002a051b7220 */ /* 0x000fe20000410000 */
[----:B------:R-:W-:Y:S01]  /*15e20*/  F2FP.F16.E4M3.UNPACK_B R36, R26.H1 ;  /* 0x0000001aff24723e */ /* 0x000fe200030006ff */
[----:B------:R-:W-:Y:S01]  /*15e30*/  HADD2.F32 R26, -RZ, R6.H1_H1 ;  /* 0x30000006ff1a7230 */ /* 0x000fe20000004100 */
[----:B------:R-:W-:Y:S01]  /*15e40*/  F2FP.F16.E4M3.UNPACK_B R30, R25.H1 ;  /* 0x00000019ff1e723e */ /* 0x000fe200030006ff */
[C---:B------:R-:W-:Y:S01]  /*15e50*/  FFMA.FTZ R5, R9.reuse, R42, -R52 ;  /* 0x0000002a09057223 */ /* 0x040fe20000010834 */
[----:B------:R-:W-:Y:S01]  /*15e60*/  F2FP.F16.E4M3.UNPACK_B R47, R47.H1 ;  /* 0x0000002fff2f723e */ /* 0x000fe200030006ff */
[----:B------:R-:W-:Y:S01]  /*15e70*/  FFMA.FTZ R9, R9, R48, R27 ;  /* 0x0000003009097223 */ /* 0x000fe2000001001b */
[----:B------:R-:W-:Y:S01]  /*15e80*/  F2FP.F16.E4M3.UNPACK_B R40, R40.H1 ;  /* 0x00000028ff28723e */ /* 0x000fe200030006ff */
[----:B------:R-:W-:-:S02]  /*15e90*/  HADD2.F32 R27, -RZ, R30.H0_H0 ;  /* 0x2000001eff1b7230 */ /* 0x000fc40000004100 */
[C---:B------:R-:W-:Y:S01]  /*15ea0*/  FMUL.FTZ R53, R26.reuse, R49 ;  /* 0x000000311a357220 */ /* 0x040fe20000410000 */
[----:B------:R-:W-:Y:S02]  /*15eb0*/  HADD2.F32 R46, -RZ, R47.H0_H0 ;  /* 0x2000002fff2e7230 */ /* 0x000fe40000004100 */
[-C--:B------:R-:W-:Y:S01]  /*15ec0*/  FMUL.FTZ R26, R26, R41.reuse ;  /* 0x000000291a1a7220 */ /* 0x080fe20000410000 */
[----:B------:R-:W-:Y:S02]  /*15ed0*/  HADD2.F32 R42, -RZ, R40.H0_H0 ;  /* 0x20000028ff2a7230 */ /* 0x000fe40000004100 */
[C---:B------:R-:W-:Y:S01]  /*15ee0*/  FFMA.FTZ R48, R10.reuse, R41, -R53 ;  /* 0x000000290a307223 */ /* 0x040fe20000010835 */
[----:B------:R-:W-:Y:S02]  /*15ef0*/  HADD2.F32 R6, -RZ, R11.H0_H0 ;  /* 0x2000000bff067230 */ /* 0x000fe40000004100 */
[C---:B------:R-:W-:Y:S01]  /*15f00*/  FMUL.FTZ R55, R27.reuse, R46 ;  /* 0x0000002e1b377220 */ /* 0x040fe20000410000 */
[----:B------:R-:W-:Y:S01]  /*15f10*/  FFMA.FTZ R52, R10, R49, R26 ;  /* 0x000000310a347223 */ /* 0x000fe2000001001a */
[----:B------:R-:W-:Y:S01]  /*15f20*/  F2FP.F16.E4M3.UNPACK_B R41, R51 ;  /* 0x00000033ff29723e */ /* 0x000fe200020006ff */
[----:B------:R-:W-:Y:S01]  /*15f30*/  FMUL.FTZ R27, R27, R42 ;  /* 0x0000002a1b1b7220 */ /* 0x000fe20000410000 */
[----:B------:R-:W-:Y:S01]  /*15f40*/  F2FP.F16.E4M3.UNPACK_B R26, R43 ;  /* 0x0000002bff1a723e */ /* 0x000fe200020006ff */
[----:B------:R-:W-:-:S02]  /*15f50*/  HADD2.F32 R10, -RZ, R37.H0_H0 ;  /* 0x20000025ff0a7230 */ /* 0x000fc40000004100 */
[C---:B------:R-:W-:Y:S01]  /*15f60*/  FFMA.FTZ R55, R6.reuse, R42, -R55 ;  /* 0x0000002a06377223 */ /* 0x040fe20000010837 */
[----:B------:R-:W-:Y:S01]  /*15f70*/  FFMA.FTZ R46, R6, R46, R27 ;  /* 0x0000002e062e7223 */ /* 0x000fe2000001001b */
[----:B------:R-:W-:Y:S01]  /*15f80*/  HADD2.F32 R49, -RZ, R41.H0_H0 ;  /* 0x20000029ff317230 */ /* 0x000fe20000004100 */
[----:B------:R-:W-:Y:S01]  /*15f90*/  F2FP.F16.E4M3.UNPACK_B R51, R51.H1 ;  /* 0x00000033ff33723e */ /* 0x000fe200030006ff */
[----:B------:R-:W-:Y:S01]  /*15fa0*/  HADD2.F32 R27, -RZ, R26.H0_H0 ;  /* 0x2000001aff1b7230 */ /* 0x000fe20000004100 */
[----:B------:R-:W-:Y:S01]  /*15fb0*/  F2FP.F16.E4M3.UNPACK_B R43, R43.H1 ;  /* 0x0000002bff2b723e */ /* 0x000fe200030006ff */
[----:B------:R-:W-:Y:S02]  /*15fc0*/  HADD2.F32 R47, -RZ, R47.H1_H1 ;  /* 0x3000002fff2f7230 */ /* 0x000fe40000004100 */
[C---:B------:R-:W-:Y:S01]  /*15fd0*/  FMUL.FTZ R53, R10.reuse, R49 ;  /* 0x000000310a357220 */ /* 0x040fe20000410000 */
[----:B------:R-:W-:Y:S02]  /*15fe0*/  HADD2.F32 R30, -RZ, R30.H1_H1 ;  /* 0x3000001eff1e7230 */ /* 0x000fe40000004100 */
[----:B------:R-:W-:Y:S01]  /*15ff0*/  FMUL.FTZ R10, R10, R27 ;  /* 0x0000001b0a0a7220 */ /* 0x000fe20000410000 */
[----:B------:R-:W-:Y:S01]  /*16000*/  HADD2.F32 R40, -RZ, R40.H1_H1 ;  /* 0x30000028ff287230 */ /* 0x000fe20000004100 */
[----:B------:R-:W-:Y:S01]  /*16010*/  F2FP.F16.E4M3.UNPACK_B R25, R24 ;  /* 0x00000018ff19723e */ /* 0x000fe200020006ff */
[----:B------:R-:W-:-:S02]  /*16020*/  HADD2.F32 R6, -RZ, R28.H0_H0 ;  /* 0x2000001cff067230 */ /* 0x000fc40000004100 */
[C---:B------:R-:W-:Y:S01]  /*16030*/  FMUL.FTZ R42, R30.reuse, R47 ;  /* 0x0000002f1e2a7220 */ /* 0x040fe20000410000 */
[----:B------:R-:W-:Y:S02]  /*16040*/  HADD2.F32 R11, -RZ, R11.H1_H1 ;  /* 0x3000000bff0b7230 */ /* 0x000fe40000004100 */
[-C--:B------:R-:W-:Y:S01]  /*16050*/  FMUL.FTZ R30, R30, R40.reuse ;  /* 0x000000281e1e7220 */ /* 0x080fe20000410000 */
[----:B------:R-:W-:Y:S02]  /*16060*/  HADD2.F32 R26, -RZ, R26.H1_H1 ;  /* 0x3000001aff1a7230 */ /* 0x000fe40000004100 */
[C---:B------:R-:W-:Y:S01]  /*16070*/  FFMA.FTZ R53, R6.reuse, R27, -R53 ;  /* 0x0000001b06357223 */ /* 0x040fe20000010835 */
[----:B------:R-:W-:Y:S01]  /*16080*/  FFMA.FTZ R49, R6, R49, R10 ;  /* 0x0000003106317223 */ /* 0x000fe2000001000a */
[----:B------:R-:W-:Y:S02]  /*16090*/  HADD2.F32 R41, -RZ, R41.H1_H1 ;  /* 0x30000029ff297230 */ /* 0x000fe40000004100 */
[----:B------:R-:W-:Y:S01]  /*160a0*/  FFMA.FTZ R42, R11, R40, -R42 ;  /* 0x000000280b2a7223 */ /* 0x000fe2000001082a */
[----:B------:R-:W-:-:S02]  /*160b0*/  HADD2.F32 R37, -RZ, R37.H1_H1 ;  /* 0x30000025ff257230 */ /* 0x000fc40000004100 */
[----:B------:R-:W-:Y:S01]  /*160c0*/  FFMA.FTZ R47, R11, R47, R30 ;  /* 0x0000002f0b2f7223 */ /* 0x000fe2000001001e */
[----:B------:R-:W-:Y:S01]  /*160d0*/  HADD2.F32 R27, -RZ, R51.H0_H0 ;  /* 0x20000033ff1b7230 */ /* 0x000fe20000004100 */
[----:B------:R-:W-:Y:S01]  /*160e0*/  F2FP.F16.E4M3.UNPACK_B R24, R24.H1 ;  /* 0x00000018ff18723e */ /* 0x000fe200030006ff */
[----:B------:R-:W-:Y:S02]  /*160f0*/  HADD2.F32 R10, -RZ, R38.H0_H0 ;  /* 0x20000026ff0a7230 */ /* 0x000fe40000004100 */
[C---:B------:R-:W-:Y:S01]  /*16100*/  FMUL.FTZ R57, R37.reuse, R41 ;  /* 0x0000002925397220 */ /* 0x040fe20000410000 */
[----:B------:R-:W-:Y:S02]  /*16110*/  HADD2.F32 R28, -RZ, R28.H1_H1 ;  /* 0x3000001cff1c7230 */ /* 0x000fe40000004100 */
[----:B------:R-:W-:Y:S01]  /*16120*/  FMUL.FTZ R30, R37, R26 ;  /* 0x0000001a251e7220 */ /* 0x000fe20000410000 */
[----:B------:R-:W-:Y:S02]  /*16130*/  HADD2.F32 R11, -RZ, R43.H0_H0 ;  /* 0x2000002bff0b7230 */ /* 0x000fe40000004100 */
[----:B------:R-:W-:Y:S01]  /*16140*/  FMUL.FTZ R37, R10, R27 ;  /* 0x0000001b0a257220 */ /* 0x000fe20000410000 */
[----:B------:R-:W-:-:S02]  /*16150*/  HADD2.F32 R6, -RZ, R29.H0_H0 ;  /* 0x2000001dff067230 */ /* 0x000fc40000004100 */
[----:B------:R-:W-:Y:S01]  /*16160*/  FFMA.FTZ R40, R28, R26, -R57 ;  /* 0x0000001a1c287223 */ /* 0x000fe20000010839 */
[----:B------:R-:W-:Y:S01]  /*16170*/  F2FP.F16.E4M3.UNPACK_B R26, R45.H1 ;  /* 0x0000002dff1a723e */ /* 0x000fe200030006ff */
[-C--:B------:R-:W-:Y:S01]  /*16180*/  FMUL.FTZ R10, R10, R11.reuse ;  /* 0x0000000b0a0a7220 */ /* 0x080fe20000410000 */
[----:B------:R-:W-:Y:S02]  /*16190*/  HADD2.F32 R51, -RZ, R51.H1_H1 ;  /* 0x30000033ff337230 */ /* 0x000fe40000004100 */
[----:B------:R-:W-:Y:S01]  /*161a0*/  FFMA.FTZ R56, R6, R11, -R37 ;  /* 0x0000000b06387223 */ /* 0x000fe20000010825 */
[----:B------:R-:W-:Y:S01]  /*161b0*/  HADD2.F32 R38, -RZ, R38.H1_H1 ;  /* 0x30000026ff267230 */ /* 0x000fe20000004100 */
[----:B------:R-:W-:Y:S01]  /*161c0*/  F2FP.F16.E4M3.UNPACK_B R11, R39.H1 ;  /* 0x00000027ff0b723e */ /* 0x000fe200030006ff */
[----:B------:R-:W-:Y:S02]  /*161d0*/  HADD2.F32 R43, -RZ, R43.H1_H1 ;  /* 0x3000002bff2b7230 */ /* 0x000fe40000004100 */
[----:B------:R-:W-:Y:S01]  /*161e0*/  FFMA.FTZ R54, R28, R41, R30 ;  /* 0x000000291c367223 */ /* 0x000fe2000001001e */
[----:B------:R-:W-:Y:S01]  /*161f0*/  FFMA.FTZ R57, R6, R27, R10 ;  /* 0x0000001b06397223 */ /* 0x000fe2000001000a */
        /* <DEDUP_REMOVED lines=23> */
[----:B------:R-:W-:Y:S02]  /*16370*/  HADD2.F32 R10, -RZ, R25.H0_H0 ;  /* 0x20000019ff0a7230 */ /* 0x000fe40000004100 */
[----:B------:R-:W-:Y:S01]  /*16380*/  FFMA.FTZ R43, R8, R29, R24 ;  /* 0x0000001d082b7223 */ /* 0x000fe20000010018 */
[----:B------:R-:W-:Y:S01]  /*16390*/  HADD2.F32 R11, -RZ, R39.H0_H0 ;  /* 0x20000027ff0b7230 */ /* 0x000fe20000004100 */
[----:B------:R-:W-:Y:S01]  /*163a0*/  F2FP.SATFINITE.E4M3.F32.PACK_AB_MERGE_C R42, R42, R55, RZ ;  /* 0x000000372a2a723e */ /* 0x000fe200048070ff */
        /* <DEDUP_REMOVED lines=8> */
[----:B------:R-:W-:Y:S01]  /*16430*/  HADD2.F32 R7, -RZ, R7.H1_H1 ;  /* 0x30000007ff077230 */ /* 0x000fe20000004100 */
[----:B------:R-:W-:Y:S01]  /*16440*/  F2FP.F16.E4M3.UNPACK_B R11, R50.H1 ;  /* 0x00000032ff0b723e */ /* 0x000fe200030006ff */
[C---:B------:R-:W-:Y:S01]  /*16450*/  FMUL.FTZ R10, R25.reuse, R24 ;  /* 0x00000018190a7220 */ /* 0x040fe20000410000 */
[----:B------:R-:W-:Y:S01]  /*16460*/  F2FP.F16.E4M3.UNPACK_B R6, R20.H1 ;  /* 0x00000014ff06723e */ /* 0x000fe200030006ff */
[----:B------:R-:W-:Y:S01]  /*16470*/  FMUL.FTZ R27, R25, R8 ;  /* 0x00000008191b7220 */ /* 0x000fe20000410000 */
[----:B------:R-:W-:Y:S01]  /*16480*/  F2FP.F16.E4M3.UNPACK_B R50, R50 ;  /* 0x00000032ff32723e */ /* 0x000fe200020006ff */
[----:B------:R-:W-:Y:S01]  /*16490*/  FFMA.FTZ R26, R7, R8, -R10 ;  /* 0x00000008071a7223 */ /* 0x000fe2000001080a */
[----:B------:R-:W-:-:S02]  /*164a0*/  HADD2.F32 R25, -RZ, R11.H0_H0 ;  /* 0x2000000bff197230 */ /* 0x000fc40000004100 */
[----:B------:R-:W-:Y:S01]  /*164b0*/  FFMA.FTZ R24, R7, R24, R27 ;  /* 0x0000001807187223 */ /* 0x000fe2000001001b */
[----:B------:R-:W-:Y:S01]  /*164c0*/  HADD2.F32 R8, -RZ, R36.H0_H0 ;  /* 0x20000024ff087230 */ /* 0x000fe20000004100 */
[----:B------:R-:W-:Y:S01]  /*164d0*/  F2FP.F16.E4M3.UNPACK_B R20, R20 ;  /* 0x00000014ff14723e */ /* 0x000fe200020006ff */
[----:B------:R-:W-:Y:S01]  /*164e0*/  HADD2.F32 R7, -RZ, R6.H0_H0 ;  /* 0x20000006ff077230 */ /* 0x000fe20000004100 */
[----:B------:R-:W-:Y:S01]  /*164f0*/  F2FP.SATFINITE.E4M3.F32.PACK_AB_MERGE_C R46, R47, R46, RZ ;  /* 0x0000002e2f2e723e */ /* 0x000fe200048070ff */
[----:B------:R-:W-:Y:S02]  /*16500*/  HADD2.F32 R11, -RZ, R11.H1_H1 ;  /* 0x3000000bff0b7230 */ /* 0x000fe40000004100 */
[C---:B------:R-:W-:Y:S01]  /*16510*/  FMUL.FTZ R27, R8.reuse, R25 ;  /* 0x00000019081b7220 */ /* 0x040fe20000410000 */
[----:B------:R-:W-:Y:S02]  /*16520*/  HADD2.F32 R36, -RZ, R36.H1_H1 ;  /* 0x30000024ff247230 */ /* 0x000fe40000004100 */
[----:B------:R-:W-:Y:S01]  /*16530*/  FMUL.FTZ R39, R8, R7 ;  /* 0x0000000708277220 */ /* 0x000fe20000410000 */
[----:B------:R-:W-:Y:S01]  /*16540*/  HADD2.F32 R10, -RZ, R6.H1_H1 ;  /* 0x30000006ff0a7230 */ /* 0x000fe20000004100 */
[----:B------:R-:W-:Y:S01]  /*16550*/  F2FP.SATFINITE.E4M3.F32.PACK_AB_MERGE_C R5, R48, R5, R42 ;  /* 0x000000053005723e */ /* 0x000fe2000480702a */
[----:B------:R-:W-:-:S02]  /*16560*/  HADD2.F32 R6, -RZ, R21.H0_H0 ;  /* 0x20000015ff067230 */ /* 0x000fc40000004100 */
[C---:B------:R-:W-:Y:S01]  /*16570*/  FMUL.FTZ R8, R36.reuse, R11 ;  /* 0x0000000b24087220 */ /* 0x040fe20000410000 */
[----:B------:R-:W-:Y:S02]  /*16580*/  HADD2.F32 R21, -RZ, R21.H1_H1 ;  /* 0x30000015ff157230 */ /* 0x000fe40000004100 */
[-C--:B------:R-:W-:Y:S01]  /*16590*/  FMUL.FTZ R38, R36, R10.reuse ;  /* 0x0000000a24267220 */ /* 0x080fe20000410000 */
[----:B------:R-:W-:Y:S01]  /*165a0*/  F2FP.SATFINITE.E4M3.F32.PACK_AB_MERGE_C R9, R52, R9, R46 ;  /* 0x000000093409723e */ /* 0x000fe2000480702e */
[C---:B------:R-:W-:Y:S01]  /*165b0*/  FFMA.FTZ R27, R6.reuse, R7, -R27 ;  /* 0x00000007061b7223 */ /* 0x040fe2000001081b */
[----:B------:R-:W-:Y:S02]  /*165c0*/  HADD2.F32 R7, -RZ, R31.H0_H0 ;  /* 0x2000001fff077230 */ /* 0x000fe40000004100 */
[----:B------:R-:W-:Y:S01]  /*165d0*/  FFMA.FTZ R36, R21, R10, -R8 ;  /* 0x0000000a15247223 */ /* 0x000fe20000010808 */
[----:B------:R-:W-:Y:S02]  /*165e0*/  HADD2.F32 R10, -RZ, R50.H0_H0 ;  /* 0x20000032ff0a7230 */ /* 0x000fe40000004100 */
[----:B------:R-:W-:Y:S01]  /*165f0*/  FFMA.FTZ R39, R6, R25, R39 ;  /* 0x0000001906277223 */ /* 0x000fe20000010027 */
[----:B------:R-:W-:-:S02]  /*16600*/  HADD2.F32 R8, -RZ, R20.H0_H0 ;  /* 0x20000014ff087230 */ /* 0x000fc40000004100 */
[----:B------:R-:W-:Y:S01]  /*16610*/  FFMA.FTZ R38, R21, R11, R38 ;  /* 0x0000000b15267223 */ /* 0x000fe20000010026 */
[----:B------:R-:W-:Y:S02]  /*16620*/  HADD2.F32 R50, -RZ, R50.H1_H1 ;  /* 0x30000032ff327230 */ /* 0x000fe40000004100 */
[C---:B------:R-:W-:Y:S01]  /*16630*/  FMUL.FTZ R11, R7.reuse, R10 ;  /* 0x0000000a070b7220 */ /* 0x040fe20000410000 */
[----:B------:R-:W-:Y:S02]  /*16640*/  HADD2.F32 R31, -RZ, R31.H1_H1 ;  /* 0x3000001fff1f7230 */ /* 0x000fe40000004100 */
[----:B------:R-:W-:Y:S01]  /*16650*/  FMUL.FTZ R7, R7, R8 ;  /* 0x0000000807077220 */ /* 0x000fe20000410000 */
[----:B------:R-:W-:Y:S01]  /*16660*/  HADD2.F32 R20, -RZ, R20.H1_H1 ;  /* 0x30000014ff147230 */ /* 0x000fe20000004100 */
[----:B------:R-:W-:Y:S01]  /*16670*/  F2FP.SATFINITE.E4M3.F32.PACK_AB_MERGE_C R27, R36, R27, RZ ;  /* 0x0000001b241b723e */ /* 0x000fe200048070ff */
[--C-:B------:R-:W-:Y:S02]  /*16680*/  HADD2.F32 R6, -RZ, R4.reuse.H0_H0 ;  /* 0x20000004ff067230 */ /* 0x100fe40000004100 */
[----:B------:R-:W-:Y:S01]  /*16690*/  FMUL.FTZ R25, R31, R50 ;  /* 0x000000321f197220 */ /* 0x000fe20000410000 */
[----:B------:R-:W-:-:S02]  /*166a0*/  HADD2.F32 R4, -RZ, R4.H1_H1 ;  /* 0x30000004ff047230 */ /* 0x000fc40000004100 */
[----:B------:R-:W-:Y:S01]  /*166b0*/  FMUL.FTZ R31, R31, R20 ;  /* 0x000000141f1f7220 */ /* 0x000fe20000410000 */
[----:B------:R-:W-:Y:S01]  /*166c0*/  F2FP.SATFINITE.E4M3.F32.PACK_AB_MERGE_C R38, R38, R39, RZ ;  /* 0x000000272626723e */ /* 0x000fe200048070ff */
        /* <DEDUP_REMOVED lines=16> */
.L_x_3517:
[----:B------:R-:W-:Y:S05]  /*167d0*/  BSYNC B1 ;  /* 0x0000000000017941 */ /* 0x000fea0003800000 */
.L_x_3516:
[----:B------:R-:W-:Y:S05]  /*167e0*/  @P2 BRA `(.L_x_3498) ;  /* 0x0000000c00e02947 */ /* 0x000fea0003800000 */
[----:B--23--:R-:W2:Y:S04]  /*167f0*/  LDL R0, [R1+0x48] ;  /* 0x0000480001007983 */ /* 0x00cea80000100800 */
[----:B------:R-:W3:Y:S01]  /*16800*/  LDL R51, [R1+0x68] ;  /* 0x0000680001337983 */ /* 0x000ee20000100800 */
[----:B-----5:R-:W-:Y:S02]  /*16810*/  SHF.R.U32.HI R4, RZ, 0x8, R32 ;  /* 0x00000008ff047819 */ /* 0x020fe40000011620 */
[----:B------:R-:W-:Y:S02]  /*16820*/  SHF.R.U32.HI R8, RZ, 0x8, R34 ;  /* 0x00000008ff087819 */ /* 0x000fe40000011622 */
[----:B------:R-:W-:Y:S02]  /*16830*/  LOP3.LUT R5, R4, 0xff, RZ, 0xc0, !PT ;  /* 0x000000ff04057812 */ /* 0x000fe400078ec0ff */
[----:B------:R-:W-:-:S02]  /*16840*/  LOP3.LUT R4, R34, 0xff, RZ, 0xc0, !PT ;  /* 0x000000ff22047812 */ /* 0x000fc400078ec0ff */
[----:B------:R-:W-:Y:S02]  /*16850*/  LOP3.LUT R9, R8, 0xff, RZ, 0xc0, !PT ;  /* 0x000000ff08097812 */ /* 0x000fe400078ec0ff */
[----:B------:R-:W-:Y:S02]  /*16860*/  SHF.R.U32.HI R7, RZ, 0x8, R33 ;  /* 0x00000008ff077819 */ /* 0x000fe40000011621 */
[----:B------:R-:W-:Y:S02]  /*16870*/  PRMT R25, R9, 0x7604, R4 ;  /* 0x0000760409197816 */ /* 0x000fe40000000004 */
[----:B------:R-:W-:Y:S02]  /*16880*/  LOP3.LUT R6, R33, 0xff, RZ, 0xc0, !PT ;  /* 0x000000ff21067812 */ /* 0x000fe400078ec0ff */
[----:B------:R-:W-:Y:S02]  /*16890*/  LOP3.LUT R7, R7, 0xff, RZ, 0xc0, !PT ;  /* 0x000000ff07077812 */ /* 0x000fe400078ec0ff */
[----:B------:R-:W-:-:S02]  /*168a0*/  SHF.R.U32.HI R8, RZ, 0x8, R12 ;  /* 0x00000008ff087819 */ /* 0x000fc4000001160c */
[----:B------:R-:W-:Y:S02]  /*168b0*/  PRMT R20, R7, 0x7604, R6 ;  /* 0x0000760407147816 */ /* 0x000fe40000000006 */
[----:B------:R-:W-:Y:S02]  /*168c0*/  LOP3.LUT R7, R12, 0xff, RZ, 0xc0, !PT ;  /* 0x000000ff0c077812 */ /* 0x000fe400078ec0ff */
[----:B------:R-:W-:Y:S02]  /*168d0*/  LOP3.LUT R8, R8, 0xff, RZ, 0xc0, !PT ;  /* 0x000000ff08087812 */ /* 0x000fe400078ec0ff */
[----:B------:R-:W-:Y:S02]  /*168e0*/  SHF.R.U32.HI R6, RZ, 0x8, R35 ;  /* 0x00000008ff067819 */ /* 0x000fe40000011623 */
[----:B------:R-:W-:Y:S02]  /*168f0*/  PRMT R31, R8, 0x7604, R7 ;  /* 0x00007604081f7816 */ /* 0x000fe40000000007 */
[----:B------:R-:W-:-:S02]  /*16900*/  SHF.R.U32.HI R8, RZ, 0x8, R13 ;  /* 0x00000008ff087819 */ /* 0x000fc4000001160d */
[----:B------:R-:W-:Y:S02]  /*16910*/  LOP3.LUT R6, R6, 0xff, RZ, 0xc0, !PT ;  /* 0x000000ff06067812 */ /* 0x000fe400078ec0ff */
[----:B------:R-:W-:Y:S02]  /*16920*/  SHF.R.U32.HI R30, RZ, 0x8, R15 ;  /* 0x00000008ff1e7819 */ /* 0x000fe4000001160f */
        /* <DEDUP_REMOVED lines=9> */
[----:B0-----:R-:W-:Y:S02]  /*169c0*/  SHF.R.U32.HI R41, RZ, 0x10, R15 ;  /* 0x00000010ff297819 */ /* 0x001fe4000001160f */
[----:B------:R-:W-:-:S02]  /*169d0*/  PRMT R39, R28, 0x7604, R27 ;  /* 0x000076041c277816 */ /* 0x000fc4000000001b */
[----:B------:R-:W-:Y:S02]  /*169e0*/  SHF.R.U32.HI R27, RZ, 0x10, R35 ;  /* 0x00000010ff1b7819 */ /* 0x000fe40000011623 */
[----:B------:R-:W-:Y:S02]  /*169f0*/  SHF.L.U32 R41, R41, 0x10, RZ ;  /* 0x0000001029297819 */ /* 0x000fe400000006ff */
[----:B------:R-:W-:Y:S01]  /*16a00*/  LOP3.LUT R25, R25, 0xff0000, R34, 0xf8, !PT ;  /* 0x00ff000019197812 */ /* 0x000fe200078ef822 */
[----:B------:R-:W-:Y:S01]  /*16a10*/  IMAD.U32 R27, R27, 0x10000, RZ ;  /* 0x000100001b1b7824 */ /* 0x000fe200078e00ff */
[----:B------:R-:W-:Y:S02]  /*16a20*/  LOP3.LUT R31, R31, 0xff0000, R12, 0xf8, !PT ;  /* 0x00ff00001f1f7812 */ /* 0x000fe400078ef80c */
[----:B------:R-:W-:Y:S02]  /*16a30*/  LOP3.LUT R41, R30, 0xff0000, R41, 0xf8, !PT ;  /* 0x00ff00001e297812 */ /* 0x000fe400078ef829 */
[----:B------:R-:W-:-:S02]  /*16a40*/  LOP3.LUT R39, R39, 0xff0000, R14, 0xf8, !PT ;  /* 0x00ff000027277812 */ /* 0x000fc400078ef80e */
[----:B------:R-:W-:Y:S02]  /*16a50*/  LOP3.LUT R41, R41, 0xff000000, R15, 0xf8, !PT ;  /* 0xff00000029297812 */ /* 0x000fe400078ef80f */
[----:B------:R-:W-:Y:S02]  /*16a60*/  LOP3.LUT R40, R39, 0xff000000, R14, 0xf8, !PT ;  /* 0xff00000027287812 */ /* 0x000fe400078ef80e */
[----:B--2---:R-:W-:Y:S02]  /*16a70*/  LEA.HI R3, R3, R0, RZ, 0x1c ;  /* 0x0000000003037211 */ /* 0x004fe400078fe0ff */
[----:B------:R-:W-:-:S04]  /*16a80*/  LOP3.LUT R0, R32, 0xff, RZ, 0xc0, !PT ;  /* 0x000000ff20007812 */ /* 0x000fc800078ec0ff */
[----:B-1----:R-:W-:Y:S02]  /*16a90*/  PRMT R21, R5, 0x7604, R0 ;  /* 0x0000760405157816 */ /* 0x002fe40000000000 */
[----:B------:R-:W-:Y:S02]  /*16aa0*/  SHF.R.S32.HI R0, RZ, 0x1f, R3 ;  /* 0x0000001fff007819 */ /* 0x000fe40000011403 */
[----:B------:R-:W-:Y:S02]  /*16ab0*/  LOP3.LUT R5, R35, 0xff, RZ, 0xc0, !PT ;  /* 0x000000ff23057812 */ /* 0x000fe400078ec0ff */
[----:B------:R-:W-:Y:S01]  /*16ac0*/  LEA.HI R4, R0, R3, RZ, 0x2 ;  /* 0x0000000300047211 */ /* 0x000fe200078f10ff */
[----:B------:R-:W-:Y:S01]  /*16ad0*/  IMAD.SHL.U32 R0, R3, 0x10, RZ ;  /* 0x0000001003007824 */ /* 0x000fe200078e00ff */
[----:B------:R-:W-:Y:S02]  /*16ae0*/  PRMT R24, R6, 0x7604, R5 ;  /* 0x0000760406187816 */ /* 0x000fe40000000005 */
[----:B------:R-:W-:-:S02]  /*16af0*/  SHF.L.U32 R4, R4, 0xb, RZ ;  /* 0x0000000b04047819 */ /* 0x000fc400000006ff */
[----:B------:R-:W-:Y:S02]  /*16b00*/  LOP3.LUT R3, R227, 0x30, R0, 0xf8, !PT ;  /* 0x00000030e3037812 */ /* 0x000fe400078ef800 */
[----:B------:R-:W-:Y:S02]  /*16b10*/  LOP3.LUT R0, R4, 0xffffe000, RZ, 0xc0, !PT ;  /* 0xffffe00004007812 */ /* 0x000fe400078ec0ff */
[----:B------:R-:W-:Y:S01]  /*16b20*/  LOP3.LUT R3, R3, R228, RZ, 0x3c, !PT ;  /* 0x000000e403037212 */ /* 0x000fe200078e3cff */
[----:B---3--:R-:W0:Y:S01]  /*16b30*/  LDS.128 R4, [R51+0x1e200] ;  /* 0x01e2000033047984 */ /* 0x008e220000000c00 */
[----:B------:R-:W-:Y:S02]  /*16b40*/  LOP3.LUT R21, R21, 0xff0000, R32, 0xf8, !PT ;  /* 0x00ff000015157812 */ /* 0x000fe400078ef820 */
[----:B------:R-:W-:Y:S02]  /*16b50*/  IADD3 R3, R3, R229, R0 ;  /* 0x000000e503037210 */ /* 0x000fe40007ffe000 */
[----:B------:R-:W-:-:S03]  /*16b60*/  LOP3.LUT R27, R24, 0xff0000, R27, 0xf8, !PT ;  /* 0x00ff0000181b7812 */ /* 0x000fc600078ef81b */
        /* <DEDUP_REMOVED lines=12> */
[----:B------:R-:W-:Y:S01]  /*16c30*/  LOP3.LUT R33, R25, 0xff000000, R34, 0xf8, !PT ;  /* 0xff00000019217812 */ /* 0x000fe200078ef822 */
[--C-:B------:R-:W-:Y:S01]  /*16c40*/  HADD2.F32 R38, -RZ, R36.reuse.H0_H0 ;  /* 0x20000024ff267230 */ /* 0x100fe20000004100 */
[----:B------:R-:W-:Y:S01]  /*16c50*/  F2FP.F16.E4M3.UNPACK_B R30, R32 ;  /* 0x00000020ff1e723e */ /* 0x000fe200020006ff */
[----:B------:R-:W-:Y:S01]  /*16c60*/  HADD2.F32 R36, -RZ, R36.H1_H1 ;  /* 0x30000024ff247230 */ /* 0x000fe20000004100 */
[----:B------:R-:W-:-:S02]  /*16c70*/  LOP3.LUT R34, R27, 0xff000000, R35, 0xf8, !PT ;  /* 0xff0000001b227812 */ /* 0x000fc400078ef823 */
[----:B------:R-:W-:Y:S01]  /*16c80*/  LOP3.LUT R35, R31, 0xff000000, R12, 0xf8, !PT ;  /* 0xff0000001f237812 */ /* 0x000fe200078ef80c */
[--C-:B------:R-:W-:Y:S01]  /*16c90*/  HADD2.F32 R31, -RZ, R30.reuse.H0_H0 ;  /* 0x2000001eff1f7230 */ /* 0x100fe20000004100 */
[-C--:B0-----:R-:W-:Y:S01]  /*16ca0*/  F2FP.F16.E4M3.UNPACK_B R12, R5.reuse ;  /* 0x00000005ff0c723e */ /* 0x081fe200020006ff */
[----:B------:R-:W-:Y:S01]  /*16cb0*/  HADD2.F32 R30, -RZ, R30.H1_H1 ;  /* 0x3000001eff1e7230 */ /* 0x000fe20000004100 */
[----:B------:R-:W-:Y:S02]  /*16cc0*/  F2FP.F16.E4M3.UNPACK_B R13, R5.H1 ;  /* 0x00000005ff0d723e */ /* 0x000fe400030006ff */
[-C--:B------:R-:W-:Y:S02]  /*16cd0*/  F2FP.F16.E4M3.UNPACK_B R15, R7.reuse ;  /* 0x00000007ff0f723e */ /* 0x080fe400020006ff */
[----:B------:R-:W-:Y:S02]  /*16ce0*/  F2FP.F16.E4M3.UNPACK_B R20, R7.H1 ;  /* 0x00000007ff14723e */ /* 0x000fe400030006ff */
[----:B------:R-:W-:-:S02]  /*16cf0*/  F2FP.F16.E4M3.UNPACK_B R7, R6 ;  /* 0x00000006ff07723e */ /* 0x000fc400020006ff */
[----:B------:R-:W-:Y:S01]  /*16d00*/  F2FP.F16.E4M3.UNPACK_B R14, R6.H1 ;  /* 0x00000006ff0e723e */ /* 0x000fe200030006ff */
[--C-:B------:R-:W-:Y:S01]  /*16d10*/  HADD2.F32 R6, -RZ, R12.reuse.H0_H0 ;  /* 0x2000000cff067230 */ /* 0x100fe20000004100 */
[----:B------:R-:W-:Y:S01]  /*16d20*/  F2FP.F16.E4M3.UNPACK_B R37, R37.H1 ;  /* 0x00000025ff25723e */ /* 0x000fe200030006ff */
[----:B------:R-:W-:Y:S01]  /*16d30*/  HADD2.F32 R12, -RZ, R12.H1_H1 ;  /* 0x3000000cff0c7230 */ /* 0x000fe20000004100 */
[-C--:B-1----:R-:W-:Y:S02]  /*16d40*/  F2FP.F16.E4M3.UNPACK_B R21, R9.reuse ;  /* 0x00000009ff15723e */ /* 0x082fe400020006ff */
[----:B------:R-:W-:Y:S02]  /*16d50*/  F2FP.F16.E4M3.UNPACK_B R24, R9.H1 ;  /* 0x00000009ff18723e */ /* 0x000fe400030006ff */
[----:B------:R-:W-:Y:S01]  /*16d60*/  F2FP.F16.E4M3.UNPACK_B R32, R32.H1 ;  /* 0x00000020ff20723e */ /* 0x000fe200030006ff */
[--C-:B------:R-:W-:Y:S01]  /*16d70*/  HADD2.F32 R5, -RZ, R21.reuse.H0_H0 ;  /* 0x20000015ff057230 */ /* 0x100fe20000004100 */
[-C--:B------:R-:W-:Y:S01]  /*16d80*/  F2FP.F16.E4M3.UNPACK_B R25, R10.reuse ;  /* 0x0000000aff19723e */ /* 0x080fe200020006ff */
[----:B------:R-:W-:Y:S01]  /*16d90*/  HADD2.F32 R21, -RZ, R21.H1_H1 ;  /* 0x30000015ff157230 */ /* 0x000fe20000004100 */
[----:B------:R-:W-:Y:S01]  /*16da0*/  F2FP.F16.E4M3.UNPACK_B R26, R10.H1 ;  /* 0x0000000aff1a723e */ /* 0x000fe200030006ff */
[----:B------:R-:W-:-:S02]  /*16db0*/  HADD2.F32 R10, -RZ, R24.H0_H0 ;  /* 0x20000018ff0a7230 */ /* 0x000fc40000004100 */
[C---:B------:R-:W-:Y:S01]  /*16dc0*/  FMUL.FTZ R9, R5.reuse, R38 ;  /* 0x0000002605097220 */ /* 0x040fe20000410000 */
[-C--:B------:R-:W-:Y:S01]  /*16dd0*/  FMUL.FTZ R39, R5, R31.reuse ;  /* 0x0000001f05277220 */ /* 0x080fe20000410000 */
[C---:B------:R-:W-:Y:S01]  /*16de0*/  FMUL.FTZ R43, R21.reuse, R36 ;  /* 0x00000024152b7220 */ /* 0x040fe20000410000 */
[----:B------:R-:W-:Y:S01]  /*16df0*/  FMUL.FTZ R21, R21, R30 ;  /* 0x0000001e15157220 */ /* 0x000fe20000410000 */
[C---:B------:R-:W-:Y:S01]  /*16e00*/  FFMA.FTZ R5, R6.reuse, R31, -R9 ;  /* 0x0000001f06057223 */ /* 0x040fe20000010809 */
[----:B------:R-:W-:Y:S01]  /*16e10*/  FFMA.FTZ R9, R6, R38, R39 ;  /* 0x0000002606097223 */ /* 0x000fe20000010027 */
[----:B------:R-:W-:Y:S02]  /*16e20*/  HADD2.F32 R39, -RZ, R37.H0_H0 ;  /* 0x20000025ff277230 */ /* 0x000fe40000004100 */
[----:B------:R-:W-:Y:S01]  /*16e30*/  FFMA.FTZ R38, R12, R30, -R43 ;  /* 0x0000001e0c267223 */ /* 0x000fe2000001082b */
[----:B------:R-:W-:Y:S01]  /*16e40*/  HADD2.F32 R31, -RZ, R32.H0_H0 ;  /* 0x20000020ff1f7230 */ /* 0x000fe20000004100 */
[----:B------:R-:W-:Y:S01]  /*16e50*/  F2FP.F16.E4M3.UNPACK_B R27, R11 ;  /* 0x0000000bff1b723e */ /* 0x000fe200020006ff */
[----:B------:R-:W-:-:S02]  /*16e60*/  HADD2.F32 R6, -RZ, R13.H0_H0 ;  /* 0x2000000dff067230 */ /* 0x000fc40000004100 */
[----:B------:R-:W-:Y:S01]  /*16e70*/  FMUL.FTZ R45, R10, R39 ;  /* 0x000000270a2d7220 */ /* 0x000fe20000410000 */
[----:B------:R-:W-:Y:S01]  /*16e80*/  FFMA.FTZ R36, R12, R36, R21 ;  /* 0x000000240c247223 */ /* 0x000fe20000010015 */
[----:B------:R-:W-:Y:S01]  /*16e90*/  FMUL.FTZ R10, R10, R31 ;  /* 0x0000001f0a0a7220 */ /* 0x000fe20000410000 */
[----:B------:R-:W-:Y:S01]  /*16ea0*/  F2FP.F16.E4M3.UNPACK_B R30, R41 ;  /* 0x00000029ff1e723e */ /* 0x000fe200020006ff */
[C---:B------:R-:W-:Y:S01]  /*16eb0*/  FFMA.FTZ R45, R6.reuse, R31, -R45 ;  /* 0x0000001f062d7223 */ /* 0x040fe2000001082d */
[-C--:B------:R-:W-:Y:S01]  /*16ec0*/  F2FP.F16.E4M3.UNPACK_B R12, R34.reuse ;  /* 0x00000022ff0c723e */ /* 0x080fe200020006ff */
[----:B------:R-:W-:Y:S01]  /*16ed0*/  FFMA.FTZ R39, R6, R39, R10 ;  /* 0x0000002706277223 */ /* 0x000fe2000001000a */
[----:B------:R-:W-:Y:S01]  /*16ee0*/  HADD2.F32 R10, -RZ, R27.H0_H0 ;  /* 0x2000001bff0a7230 */ /* 0x000fe20000004100 */
[----:B------:R-:W-:Y:S01]  /*16ef0*/  F2FP.F16.E4M3.UNPACK_B R28, R11.H1 ;  /* 0x0000000bff1c723e */ /* 0x000fe200030006ff */
[----:B------:R-:W-:Y:S01]  /*16f00*/  HADD2.F32 R31, -RZ, R30.H0_H0 ;  /* 0x2000001eff1f7230 */ /* 0x000fe20000004100 */
[----:B------:R-:W-:Y:S01]  /*16f10*/  F2FP.F16.E4M3.UNPACK_B R41, R41.H1 ;  /* 0x00000029ff29723e */ /* 0x000fe200030006ff */
[----:B------:R-:W-:Y:S01]  /*16f20*/  HADD2.F32 R37, -RZ, R37.H1_H1 ;  /* 0x30000025ff257230 */ /* 0x000fe20000004100 */
[----:B------:R-:W-:Y:S01]  /*16f30*/  F2FP.F16.E4M3.UNPACK_B R34, R34.H1 ;  /* 0x00000022ff22723e */ /* 0x000fe200030006ff */
[----:B------:R-:W-:-:S02]  /*16f40*/  HADD2.F32 R24, -RZ, R24.H1_H1 ;  /* 0x30000018ff187230 */ /* 0x000fc40000004100 */
[----:B------:R-:W-:Y:S01]  /*16f50*/  FMUL.FTZ R43, R10, R31 ;  /* 0x0000001f0a2b7220 */ /* 0x000fe20000410000 */
[----:B------:R-:W-:Y:S01]  /*16f60*/  HADD2.F32 R21, -RZ, R12.H0_H0 ;  /* 0x2000000cff157230 */ /* 0x000fe20000004100 */
[----:B------:R-:W-:Y:S01]  /*16f70*/  F2FP.F16.E4M3.UNPACK_B R11, R8 ;  /* 0x00000008ff0b723e */ /* 0x000fe200020006ff */
[----:B------:R-:W-:Y:S02]  /*16f80*/  HADD2.F32 R32, -RZ, R32.H1_H1 ;  /* 0x30000020ff207230 */ /* 0x000fe40000004100 */
[----:B------:R-:W-:Y:S01]  /*16f90*/  FMUL.FTZ R42, R24, R37 ;  /* 0x00000025182a7220 */ /* 0x000fe20000410000 */
[----:B------:R-:W-:Y:S02]  /*16fa0*/  HADD2.F32 R13, -RZ, R13.H1_H1 ;  /* 0x3000000dff0d7230 */ /* 0x000fe40000004100 */
[----:B------:R-:W-:Y:S01]  /*16fb0*/  FMUL.FTZ R10, R10, R21 ;  /* 0x000000150a0a7220 */ /* 0x000fe20000410000 */
[----:B------:R-:W-:Y:S02]  /*16fc0*/  HADD2.F32 R6, -RZ, R15.H0_H0 ;  /* 0x2000000fff067230 */ /* 0x000fe40000004100 */
[----:B------:R-:W-:Y:S01]  /*16fd0*/  FMUL.FTZ R24, R24, R32 ;  /* 0x0000002018187220 */ /* 0x000fe20000410000 */
[----:B------:R-:W-:-:S02]  /*16fe0*/  HADD2.F32 R30, -RZ, R30.H1_H1 ;  /* 0x3000001eff1e7230 */ /* 0x000fc40000004100 */
[C---:B------:R-:W-:Y:S01]  /*16ff0*/  FFMA.FTZ R42, R13.reuse, R32, -R42 ;  /* 0x000000200d2a7223 */ /* 0x040fe2000001082a */
[----:B------:R-:W-:Y:S02]  /*17000*/  HADD2.F32 R27, -RZ, R27.H1_H1 ;  /* 0x3000001bff1b7230 */ /* 0x000fe40000004100 */
[C---:B------:R-:W-:Y:S01]  /*17010*/  FFMA.FTZ R43, R6.reuse, R21, -R43 ;  /* 0x00000015062b7223 */ /* 0x040fe2000001082b */
[----:B------:R-:W-:Y:S01]  /*17020*/  FFMA.FTZ R46, R6, R31, R10 ;  /* 0x0000001f062e7223 */ /* 0x000fe2000001000a */
[----:B------:R-:W-:Y:S01]  /*17030*/  FFMA.FTZ R32, R13, R37, R24 ;  /* 0x000000250d207223 */ /* 0x000fe20000010018 */
[----:B------:R-:W-:Y:S02]  /*17040*/  HADD2.F32 R21, -RZ, R41.H0_H0 ;  /* 0x20000029ff157230 */ /* 0x000fe40000004100 */
[----:B------:R-:W-:Y:S01]  /*17050*/  FMUL.FTZ R24, R27, R30 ;  /* 0x0000001e1b187220 */ /* 0x000fe20000410000 */
[----:B------:R-:W-:Y:S01]  /*17060*/  HADD2.F32 R10, -RZ, R28.H0_H0 ;  /* 0x2000001cff0a7230 */ /* 0x000fe20000004100 */
[----:B------:R-:W-:Y:S01]  /*17070*/  F2FP.F16.E4M3.UNPACK_B R8, R8.H1 ;  /* 0x00000008ff08723e */ /* 0x000fe200030006ff */
[----:B------:R-:W-:Y:S01]  /*17080*/  HADD2.F32 R13, -RZ, R34.H0_H0 ;  /* 0x20000022ff0d7230 */ /* 0x000fe20000004100 */
[----:B------:R-:W-:Y:S01]  /*17090*/  F2FP.F16.E4M3.UNPACK_B R3, R4 ;  /* 0x00000004ff03723e */ /* 0x000fe200020006ff */
[----:B------:R-:W-:-:S02]  /*170a0*/  HADD2.F32 R6, -RZ, R20.H0_H0 ;  /* 0x20000014ff067230 */ /* 0x000fc40000004100 */
[C---:B------:R-:W-:Y:S01]  /*170b0*/  FMUL.FTZ R31, R10.reuse, R21 ;  /* 0x000000150a1f7220 */ /* 0x040fe20000410000 */
[----:B------:R-:W-:Y:S02]  /*170c0*/  HADD2.F32 R12, -RZ, R12.H1_H1 ;  /* 0x3000000cff0c7230 */ /* 0x000fe40000004100 */
[----:B------:R-:W-:Y:S01]  /*170d0*/  FMUL.FTZ R10, R10, R13 ;  /* 0x0000000d0a0a7220 */ /* 0x000fe20000410000 */
[----:B------:R-:W-:Y:S01]  /*170e0*/  HADD2.F32 R15, -RZ, R15.H1_H1 ;  /* 0x3000000fff0f7230 */ /* 0x000fe20000004100 */
[----:B------:R-:W-:Y:S01]  /*170f0*/  F2FP.F16.E4M3.UNPACK_B R4, R4.H1 ;  /* 0x00000004ff04723e */ /* 0x000fe200030006ff */
[----:B------:R-:W-:Y:S02]  /*17100*/  HADD2.F32 R41, -RZ, R41.H1_H1 ;  /* 0x30000029ff297230 */ /* 0x000fe40000004100 */
[C---:B------:R-:W-:Y:S01]  /*17110*/  FFMA.FTZ R50, R6.reuse, R21, R10 ;  /* 0x0000001506327223 */ /* 0x040fe2000001000a */
[-C--:B------:R-:W-:Y:S01]  /*17120*/  FMUL.FTZ R27, R27, R12.reuse ;  /* 0x0000000c1b1b7220 */ /* 0x080fe20000410000 */
[C---:B------:R-:W-:Y:S01]  /*17130*/  FFMA.FTZ R48, R15.reuse, R12, -R24 ;  /* 0x0000000c0f307223 */ /* 0x040fe20000010818 */
[----:B------:R-:W-:Y:S01]  /*17140*/  F2FP.F16.E4M3.UNPACK_B R21, R35.H1 ;  /* 0x00000023ff15723e */ /* 0x000fe200030006ff */
[----:B------:R-:W-:Y:S01]  /*17150*/  HADD2.F32 R28, -RZ, R28.H1_H1 ;  /* 0x3000001cff1c7230 */ /* 0x000fe20000004100 */
[----:B------:R-:W-:Y:S01]  /*17160*/  F2FP.F16.E4M3.UNPACK_B R12, R29.H1 ;  /* 0x0000001dff0c723e */ /* 0x000fe200030006ff */
[----:B------:R-:W-:Y:S01]  /*17170*/  FFMA.FTZ R47, R15, R30, R27 ;  /* 0x0000001e0f2f7223 */ /* 0x000fe2000001001b */
[----:B------:R-:W-:Y:S01]  /*17180*/  FFMA.FTZ R49, R6, R13, -R31 ;  /* 0x0000000d06317223 */ /* 0x000fe2000001081f */
[----:B------:R-:W-:-:S02]  /*17190*/  HADD2.F32 R15, -RZ, R34.H1_H1 ;  /* 0x30000022ff0f7230 */ /* 0x000fc40000004100 */
[C---:B------:R-:W-:Y:S01]  /*171a0*/  FMUL.FTZ R37, R28.reuse, R41 ;  /* 0x000000291c257220 */ /* 0x040fe20000410000 */
[----:B------:R-:W-:Y:S01]  /*171b0*/  HADD2.F32 R27, -RZ, R21.H0_H0 ;  /* 0x20000015ff1b7230 */ /* 0x000fe20000004100 */
[----:B------:R-:W-:Y:S01]  /*171c0*/  F2FP.F16.E4M3.UNPACK_B R35, R35 ;  /* 0x00000023ff23723e */ /* 0x000fe200020006ff */
        /* <DEDUP_REMOVED lines=9> */
[----:B------:R-:W-:Y:S01]  /*17260*/  FFMA.FTZ R41, R20, R41, R28 ;  /* 0x0000002914297223 */ /* 0x000fe2000001001c */
[----:B------:R-:W-:Y:S02]  /*17270*/  HADD2.F32 R8, -RZ, R8.H1_H1 ;  /* 0x30000008ff087230 */ /* 0x000fe40000004100 */
[C---:B------:R-:W-:Y:S01]  /*17280*/  FFMA.FTZ R31, R6.reuse, R13, -R31 ;  /* 0x0000000d061f7223 */ /* 0x040fe2000001081f */
[----:B------:R-:W-:Y:S01]  /*17290*/  FFMA.FTZ R28, R6, R27, R10 ;  /* 0x0000001b061c7223 */ /* 0x000fe2000001000a */
[----:B------:R-:W-:Y:S02]  /*172a0*/  HADD2.F32 R13, -RZ, R12.H1_H1 ;  /* 0x3000000cff0d7230 */ /* 0x000fe40000004100 */
[----:B------:R-:W-:Y:S01]  /*172b0*/  FFMA.FTZ R34, R20, R15, -R37 ;  /* 0x0000000f14227223 */ /* 0x000fe20000010825 */
        /* <DEDUP_REMOVED lines=8> */
[----:B------:R-:W-:-:S02]  /*17340*/  HADD2.F32 R10, -RZ, R35.H1_H1 ;  /* 0x30000023ff0a7230 */ /* 0x000fc40000004100 */
[C---:B------:R-:W-:Y:S01]  /*17350*/  FMUL.FTZ R21, R6.reuse, R15 ;  /* 0x0000000f06157220 */ /* 0x040fe20000410000 */
[----:B------:R-:W-:Y:S02]  /*17360*/  HADD2.F32 R11, -RZ, R11.H1_H1 ;  /* 0x3000000bff0b7230 */ /* 0x000fe40000004100 */
[-C--:B------:R-:W-:Y:S01]  /*17370*/  FMUL.FTZ R27, R6, R13.reuse ;  /* 0x0000000d061b7220 */ /* 0x080fe20000410000 */
[----:B------:R-:W-:Y:S01]  /*17380*/  HADD2.F32 R4, -RZ, R3.H0_H0 ;  /* 0x20000003ff047230 */ /* 0x000fe20000004100 */
[----:B------:R-:W-:Y:S01]  /*17390*/  F2FP.F16.E4M3.UNPACK_B R12, R40.H1 ;  /* 0x00000028ff0c723e */ /* 0x000fe200030006ff */
[----:B------:R-:W-:Y:S02]  /*173a0*/  HADD2.F32 R6, -RZ, R29.H1_H1 ;  /* 0x3000001dff067230 */ /* 0x000fe40000004100 */
[C---:B------:R-:W-:Y:S01]  /*173b0*/  FMUL.FTZ R20, R11.reuse, R10 ;  /* 0x0000000a0b147220 */ /* 0x040fe20000410000 */
[----:B------:R-:W-:Y:S02]  /*173c0*/  HADD2.F32 R3, -RZ, R3.H1_H1 ;  /* 0x30000003ff037230 */ /* 0x000fe40000004100 */
[C---:B------:R-:W-:Y:S01]  /*173d0*/  FFMA.FTZ R21, R4.reuse, R13, -R21 ;  /* 0x0000000d04157223 */ /* 0x040fe20000010815 */
[----:B------:R-:W-:Y:S01]  /*173e0*/  FFMA.FTZ R27, R4, R15, R27 ;  /* 0x0000000f041b7223 */ /* 0x000fe2000001001b */
[----:B------:R-:W-:Y:S01]  /*173f0*/  F2FP.F16.E4M3.UNPACK_B R8, R33.H1 ;  /* 0x00000021ff08723e */ /* 0x000fe200030006ff */
[----:B------:R-:W-:Y:S01]  /*17400*/  FMUL.FTZ R11, R11, R6 ;  /* 0x000000060b0b7220 */ /* 0x000fe20000410000 */
[----:B------:R-:W-:-:S02]  /*17410*/  HADD2.F32 R13, -RZ, R12.H0_H0 ;  /* 0x2000000cff0d7230 */ /* 0x000fc40000004100 */
[C---:B------:R-:W-:Y:S01]  /*17420*/  FFMA.FTZ R20, R3.reuse, R6, -R20 ;  /* 0x0000000603147223 */ /* 0x040fe20000010814 */
[----:B------:R-:W-:Y:S02]  /*17430*/  HADD2.F32 R4, -RZ, R26.H0_H0 ;  /* 0x2000001aff047230 */ /* 0x000fe40000004100 */
        /* <DEDUP_REMOVED lines=15> */
[----:B------:R-:W-:Y:S01]  /*17530*/  FMUL.FTZ R6, R26, R11 ;  /* 0x0000000b1a067220 */ /* 0x000fe20000410000 */
[----:B------:R-:W-:Y:S01]  /*17540*/  HADD2.F32 R4, -RZ, R25.H0_H0 ;  /* 0x20000019ff047230 */ /* 0x000fe20000004100 */
[----:B------:R-:W-:Y:S01]  /*17550*/  F2FP.SATFINITE.E4M3.F32.PACK_AB_MERGE_C R42, R42, R45, RZ ;  /* 0x0000002d2a2a723e */ /* 0x000fe200048070ff */
[C---:B------:R-:W-:Y:S01]  /*17560*/  FFMA.FTZ R26, R14.reuse, R11, -R35 ;  /* 0x0000000b0e1a7223 */ /* 0x040fe20000010823 */
[----:B------:R-:W-:Y:S01]  /*17570*/  FFMA.FTZ R14, R14, R15, R6 ;  /* 0x0000000f0e0e7223 */ /* 0x000fe20000010006 */
[----:B------:R-:W-:-:S02]  /*17580*/  HADD2.F32 R6, -RZ, R33.H0_H0 ;  /* 0x20000021ff067230 */ /* 0x000fc40000004100 */
[----:B------:R-:W-:Y:S01]  /*17590*/  FMUL.FTZ R12, R4, R10 ;  /* 0x0000000a040c7220 */ /* 0x000fe20000410000 */
[----:B------:R-:W-:Y:S01]  /*175a0*/  HADD2.F32 R40, -RZ, R40.H1_H1 ;  /* 0x30000028ff287230 */ /* 0x000fe20000004100 */
[----:B------:R-:W-:Y:S01]  /*175b0*/  F2FP.SATFINITE.E4M3.F32.PACK_AB_MERGE_C R26, R26, R29, RZ ;  /* 0x0000001d1a1a723e */ /* 0x000fe200048070ff */
        /* <DEDUP_REMOVED lines=22> */
[----:B------:R-:W-:Y:S01]  /*17720*/  F2FP.SATFINITE.E4M3.F32.PACK_AB_MERGE_C R11, R47, R46, R11 ;  /* 0x0000002e2f0b723e */ /* 0x000fe2000480700b */
[----:B------:R0:W-:Y:S01]  /*17730*/  STS.128 [R51+0x1e200], R4 ;  /* 0x01e2000433007388 */ /* 0x0001e20000000c00 */
[----:B------:R-:W-:Y:S02]  /*17740*/  F2FP.SATFINITE.E4M3.F32.PACK_AB_MERGE_C R8, R24, R27, R8 ;  /* 0x0000001b1808723e */ /* 0x000fe40004807008 */
[----:B------:R-:W-:-:S05]  /*17750*/  F2FP.SATFINITE.E4M3.F32.PACK_AB_MERGE_C R10, R25, R10, R13 ;  /* 0x0000000a190a723e */ /* 0x000fca000480700d */
[----:B------:R0:W-:Y:S02]  /*17760*/  STS.128 [R0+0x1e200], R8 ;  /* 0x01e2000800007388 */ /* 0x0001e40000000c00 */
.L_x_3498:
[----:B------:R-:W-:Y:S05]  /*17770*/  BSYNC B0 ;  /* 0x0000000000007941 */ /* 0x000fea0003800000 */
.L_x_3491:
        /* <DEDUP_REMOVED lines=8> */
.L_x_3489:
[----:B0-23--:R-:W-:-:S05]  /*17800*/  IMAD.U32 R0, RZ, RZ, UR53 ;  /* 0x00000035ff007e24 */ /* 0x00dfca000f8e00ff */
[----:B------:R-:W-:-:S13]  /*17810*/  ISETP.NE.AND P0, PT, R0, 0x3, PT ;  /* 0x000000030000780c */ /* 0x000fda0003f05270 */
[----:B------:R-:W-:Y:S05]  /*17820*/  @!P0 BRA `(.L_x_3518) ;  /* 0x0000000000048947 */ /* 0x000fea0003800000 */
[----:B------:R-:W-:Y:S01]  /*17830*/  BPT.TRAP 0x1 ;  /* 0x000000040000795c */ /* 0x000fe20000300000 */
.L_x_3518:
[----:B------:R-:W-:Y:S01]  /*17840*/  IMAD R0, R147, 0x8, R16 ;  /* 0x0000000893007824 */ /* 0x000fe200078e0210 */
[----:B-1----:R-:W-:-:S04]  /*17850*/  SHF.L.U32 R3, R230, 0x1f, RZ ;  /* 0x0000001fe6037819 */ /* 0x002fc800000006ff */
[----:B------:R0:W1:Y:S01]  /*17860*/  SYNCS.PHASECHK.TRANS64.TRYWAIT P2, [R0+URZ+0x33430], R3 ;  /* 0x03343003000075a7 */ /* 0x000062000804017f */
[----:B------:R-:W-:Y:S05]  /*17870*/  @!P0 BRA `(.L_x_3519) ;  /* 0x0000000000048947 */ /* 0x000fea0003800000 */
[----:B------:R-:W-:Y:S01]  /*17880*/  BPT.TRAP 0x1 ;  /* 0x000000040000795c */ /* 0x000fe20000300000 */
.L_x_3519:
[----:B----45:R-:W2:Y:S01]  /*17890*/  S2R R4, SR_TID.X ;  /* 0x0000000000047919 */ /* 0x030ea20000002100 */
[----:B------:R-:W-:Y:S01]  /*178a0*/  IMAD.MOV.U32 R119, RZ, RZ, RZ ;  /* 0x000000ffff777224 */ /* 0x000fe200078e00ff */
[----:B--2---:R-:W-:-:S04]  /*178b0*/  LOP3.LUT R4, R4, 0x7f, RZ, 0xc0, !PT ;  /* 0x0000007f04047812 */ /* 0x004fc800078ec0ff */
[----:B------:R-:W-:Y:S01]  /*178c0*/  ISETP.NE.AND P1, PT, R4, RZ, PT ;  /* 0x000000ff0400720c */ /* 0x000fe20003f25270 */
[----:B-1----:R-:W-:-:S12]  /*178d0*/  @P2 BRA `(.L_x_3520) ;  /* 0x0000000000082947 */ /* 0x002fd80003800000 */
[----:B------:R-:W1:Y:S02]  /*178e0*/  SYNCS.PHASECHK.TRANS64.TRYWAIT P2, [R0+URZ+0x33430], R3 ;  /* 0x03343003000075a7 */ /* 0x000e64000804017f */
[----:B-1----:R-:W-:Y:S05]  /*178f0*/  @!P2 BRA `(.L_x_3521) ;  /* 0x00000144000ca947 */ /* 0x002fea0003800000 */
.L_x_3520:
[----:B------:R-:W-:Y:S05]  /*17900*/  WARPSYNC.ALL ;  /* 0x0000000000007948 */ /* 0x000fea0003800000 */
[----:B01----:R-:W-:Y:S01]  /*17910*/  VIADD R3, R16, 0x24200 ;  /* 0x0002420010037836 */ /* 0x003fe20000000000 */
[----:B------:R-:W-:Y:S01]  /*17920*/  R2UR UR32, R44 ;  /* 0x000000002c2072ca */ /* 0x000fe200000e0000 */
[----:B------:R-:W2:Y:S01]  /*17930*/  LDL R104, [R1+0x78] ;  /* 0x0000780001687983 */ /* 0x000ea20000100800 */
[----:B------:R-:W-:Y:S01]  /*17940*/  MOV R5, 0x80000020 ;  /* 0x8000002000057802 */ /* 0x000fe20000000f00 */
[----:B------:R-:W-:Y:S01]  /*17950*/  WARPGROUP.ARRIVE ;  /* 0x00000000000079c5 */ /* 0x000fe20000000000 */
[----:B------:R-:W-:Y:S01]  /*17960*/  SHF.R.U32.HI R3, RZ, 0x4, R3 ;  /* 0x00000004ff037819 */ /* 0x000fe20000011603 */
[----:B------:R-:W-:Y:S01]  /*17970*/  UMOV UR29, 0x80000020 ;  /* 0x80000020001d7882 */ /* 0x000fe20000000000 */
[----:B------:R-:W-:Y:S01]  /*17980*/  R2UR UR31, R5 ;  /* 0x00000000051f72ca */ /* 0x000fe200000e0000 */
[----:B------:R-:W-:Y:S01]  /*17990*/  IMAD.MOV.U32 R7, RZ, RZ, -0x7fffffe0 ;  /* 0x80000020ff077424 */ /* 0x000fe200078e00ff */
[----:B------:R-:W-:Y:S01]  /*179a0*/  LOP3.LUT R3, R3, 0x3fff, RZ, 0xc0, !PT ;  /* 0x00003fff03037812 */ /* 0x000fe200078ec0ff */
[----:B------:R-:W-:Y:S01]  /*179b0*/  UMOV UR5, UR29 ;  /* 0x0000001d00057c82 */ /* 0x000fe20008000000 */
[----:B------:R-:W-:Y:S01]  /*179c0*/  MOV R9, 0x80000020 ;  /* 0x8000002000097802 */ /* 0x000fe20000000f00 */
[----:B------:R-:W-:Y:S01]  /*179d0*/  UMOV UR9, UR29 ;  /* 0x0000001d00097c82 */ /* 0x000fe20008000000 */
[----:B------:R-:W-:Y:S01]  /*179e0*/  LOP3.LUT R14, R3, 0x10000, RZ, 0xfc, !PT ;  /* 0x00010000030e7812 */ /* 0x000fe200078efcff */
[----:B------:R-:W-:Y:S01]  /*179f0*/  ULOP3.LUT UR32, UR32, 0x10000, URZ, 0xfc, !UPT ;  /* 0x0001000020207892 */ /* 0x000fe2000f8efc3f */
[----:B------:R-:W-:Y:S01]  /*17a00*/  R2UR UR7, R9 ;  /* 0x00000000090772ca */ /* 0x000fe200000e0000 */
[----:B------:R-:W-:Y:S01]  /*17a10*/  IMAD.MOV.U32 R9, RZ, RZ, -0x7fffffe0 ;  /* 0x80000020ff097424 */ /* 0x000fe200078e00ff */
[----:B------:R-:W-:Y:S01]  /*17a20*/  UMOV UR13, UR29 ;  /* 0x0000001d000d7c82 */ /* 0x000fe20008000000 */
[----:B------:R-:W-:Y:S01]  /*17a30*/  IMAD R4, R147, 0x780, R14 ;  /* 0x0000078093047824 */ /* 0x000fe200078e020e */
[----:B------:R-:W-:Y:S01]  /*17a40*/  MOV R11, 0x80000020 ;  /* 0x80000020000b7802 */ /* 0x000fe20000000f00 */
[----:B------:R-:W-:Y:S01]  /*17a50*/  UIADD3 UR48, UR32, 0x2, URZ ;  /* 0x0000000220307890 */ /* 0x000fe2000fffe03f */
[----:B------:R-:W-:Y:S01]  /*17a60*/  R2UR UR15, R9 ;  /* 0x00000000090f72ca */ /* 0x000fe200000e0000 */
[----:B------:R-:W-:Y:S01]  /*17a70*/  UMOV UR28, UR32 ;  /* 0x00000020001c7c82 */ /* 0x000fe20008000000 */
[C---:B------:R-:W-:Y:S01]  /*17a80*/  R2UR UR30, R4.reuse ;  /* 0x00000000041e72ca */ /* 0x040fe200000e0000 */
[C---:B------:R-:W-:Y:S01]  /*17a90*/  VIADD R6, R4.reuse, 0x80 ;  /* 0x0000008004067836 */ /* 0x040fe20000000000 */
[----:B------:R-:W-:Y:S01]  /*17aa0*/  UMOV UR4, UR28 ;  /* 0x0000001c00047c82 */ /* 0x000fe20008000000 */
[C---:B------:R-:W-:Y:S01]  /*17ab0*/  VIADD R8, R4.reuse, 0x100 ;  /* 0x0000010004087836 */ /* 0x040fe20000000000 */
[----:B------:R-:W-:Y:S01]  /*17ac0*/  UMOV UR8, UR28 ;  /* 0x0000001c00087c82 */ /* 0x000fe20008000000 */
[----:B------:R-:W-:Y:S01]  /*17ad0*/  UMOV UR12, UR28 ;  /* 0x0000001c000c7c82 */ /* 0x000fe20008000000 */
[----:B------:R-:W-:Y:S01]  /*17ae0*/  VIADD R10, R4, 0x2 ;  /* 0x00000002040a7836 */ /* 0x000fe20000000000 */
[----:B------:R-:W-:Y:S01]  /*17af0*/  R2UR UR51, R11 ;  /* 0x000000000b3372ca */ /* 0x000fe200000e0000 */
[----:B------:R-:W-:Y:S01]  /*17b00*/  UMOV UR49, 0x80000020 ;  /* 0x8000002000317882 */ /* 0x000fe20000000000 */
[----:B------:R-:W-:Y:S01]  /*17b10*/  R2UR UR6, R8 ;  /* 0x00000000080672ca */ /* 0x000fe200000e0000 */
[----:B------:R-:W-:Y:S01]  /*17b20*/  VIADD R8, R4, 0x200 ;  /* 0x0000020004087836 */ /* 0x000fe20000000000 */
[----:B------:R-:W-:Y:S01]  /*17b30*/  R2UR UR50, R10 ;  /* 0x000000000a3272ca */ /* 0x000fe200000e0000 */
[----:B------:R-:W-:Y:S01]  /*17b40*/  UMOV UR16, UR48 ;  /* 0x0000003000107c82 */ /* 0x000fe20008000000 */
[----:B------:R-:W-:Y:S01]  /*17b50*/  QGMMA.64x32x32.F32.E4M3.E4M3 R88, gdesc[UR28], RZ, !UPT, gsb0 ;  /* 0x006000001c5879f3 */ /* 0x000fe2000c0008ff */
[----:B------:R-:W-:Y:S01]  /*17b60*/  R2UR UR30, R6 ;  /* 0x00000000061e72ca */ /* 0x000fe200000e0000 */
[----:B------:R-:W-:Y:S01]  /*17b70*/  VIADD R6, R4, 0x180 ;  /* 0x0000018004067836 */ /* 0x000fe20000000000 */
[----:B------:R-:W-:Y:S01]  /*17b80*/  R2UR UR31, R7 ;  /* 0x00000000071f72ca */ /* 0x000fe200000e0000 */
[----:B------:R-:W-:Y:S01]  /*17b90*/  IMAD.MOV.U32 R7, RZ, RZ, -0x7fffffe0 ;  /* 0x80000020ff077424 */ /* 0x000fe200078e00ff */
[----:B------:R-:W-:Y:S01]  /*17ba0*/  R2UR UR14, R8 ;  /* 0x00000000080e72ca */ /* 0x000fe200000e0000 */
[----:B------:R-:W-:Y:S01]  /*17bb0*/  VIADD R8, R4, 0x102 ;  /* 0x0000010204087836 */ /* 0x000fe20000000000 */
[----:B------:R-:W-:Y:S01]  /*17bc0*/  R2UR UR10, R6 ;  /* 0x00000000060a72ca */ /* 0x000fe200000e0000 */
[C---:B------:R-:W-:Y:S01]  /*17bd0*/  VIADD R6, R4.reuse, 0x82 ;  /* 0x0000008204067836 */ /* 0x040fe20000000000 */
[----:B------:R-:W-:Y:S01]  /*17be0*/  R2UR UR11, R7 ;  /* 0x00000000070b72ca */ /* 0x000fe200000e0000 */
[----:B------:R-:W-:Y:S01]  /*17bf0*/  IMAD.MOV.U32 R7, RZ, RZ, -0x7fffffe0 ;  /* 0x80000020ff077424 */ /* 0x000fe200078e00ff */
[----:B------:R-:W-:Y:S01]  /*17c00*/  MOV R9, 0x80000020 ;  /* 0x8000002000097802 */ /* 0x000fe20000000f00 */
[----:B------:R-:W-:Y:S01]  /*17c10*/  UMOV UR17, UR49 ;  /* 0x0000003100117c82 */ /* 0x000fe20008000000 */
[----:B------:R-:W-:Y:S01]  /*17c20*/  VIADD R10, R4, 0x280 ;  /* 0x00000280040a7836 */ /* 0x000fe20000000000 */
[----:B------:R-:W-:Y:S01]  /*17c30*/  MOV R11, 0x80000020 ;  /* 0x80000020000b7802 */ /* 0x000fe20000000f00 */
[----:B------:R-:W-:Y:S01]  /*17c40*/  IMAD.MOV.U32 R5, RZ, RZ, -0x7fffffe0 ;  /* 0x80000020ff057424 */ /* 0x000fe200078e00ff */
[----:B------:R-:W-:Y:S01]  /*17c50*/  ULDC UR56, c[0x0][0x988] ;  /* 0x0002620000387ab9 */ /* 0x000fe20000000800 */
[--C-:B------:R-:W-:Y:S01]  /*17c60*/  IMAD.MOV.U32 R118, RZ, RZ, R119.reuse ;  /* 0x000000ffff767224 */ /* 0x100fe200078e0077 */
[----:B------:R-:W-:Y:S01]  /*17c70*/  MOV R110, R119 ;  /* 0x00000077006e7202 */ /* 0x000fe20000000f00 */
[----:B------:R-:W-:-:S02]  /*17c80*/  IMAD.MOV.U32 R116, RZ, RZ, R119 ;  /* 0x000000ffff747224 */ /* 0x000fc400078e0077 */
[--C-:B------:R-:W-:Y:S02]  /*17c90*/  IMAD.MOV.U32 R114, RZ, RZ, R119.reuse ;  /* 0x000000ffff727224 */ /* 0x100fe400078e0077 */
[--C-:B------:R-:W-:Y:S02]  /*17ca0*/  IMAD.MOV.U32 R112, RZ, RZ, R119.reuse ;  /* 0x000000ffff707224 */ /* 0x100fe400078e0077 */
[--C-:B------:R-:W-:Y:S02]  /*17cb0*/  IMAD.MOV.U32 R108, RZ, RZ, R119.reuse ;  /* 0x000000ffff6c7224 */ /* 0x100fe400078e0077 */
[----:B------:R-:W-:Y:S01]  /*17cc0*/  IMAD.MOV.U32 R106, RZ, RZ, R119 ;  /* 0x000000ffff6a7224 */ /* 0x000fe200078e0077 */
[----:B------:R-:W-:Y:S02]  /*17cd0*/  WARPGROUP.DEPBAR.LE gsb0, 0x0 ;  /* 0x00008000000079c5 */ /* 0x000fe40000010000 */
[----:B------:R-:W-:-:S06]  /*17ce0*/  WARPGROUP.ARRIVE ;  /* 0x00000000000079c5 */ /* 0x000fcc0000000000 */
[----:B------:R-:W-:Y:S03]  /*17cf0*/  QGMMA.64x32x32.F32.E4M3.E4M3 R72, gdesc[UR28], RZ, !UPT, gsb0 ;  /* 0x006000001c4879f3 */ /* 0x000fe6000c0008ff */
[----:B------:R-:W-:Y:S02]  /*17d00*/  WARPGROUP.DEPBAR.LE gsb0, 0x0 ;  /* 0x00008000000079c5 */ /* 0x000fe40000010000 */
[----:B------:R-:W-:-:S06]  /*17d10*/  WARPGROUP.ARRIVE ;  /* 0x00000000000079c5 */ /* 0x000fcc0000000000 */
[----:B------:R-:W-:Y:S01]  /*17d20*/  QGMMA.64x32x32.F32.E4M3.E4M3 R56, gdesc[UR4], RZ, !UPT, gsb0 ;  /* 0x00600000043879f3 */ /* 0x000fe2000c0008ff */
[----:B------:R-:W-:Y:S01]  /*17d30*/  R2UR UR6, R10 ;  /* 0x000000000a0672ca */ /* 0x000fe200000e0000 */
[----:B------:R-:W-:Y:S01]  /*17d40*/  UIADD3 UR4, UR32, 0x200, URZ ;  /* 0x0000020020047890 */ /* 0x000fe2000fffe03f */
[----:B------:R-:W-:Y:S01]  /*17d50*/  R2UR UR7, R11 ;  /* 0x000000000b0772ca */ /* 0x000fe200000e0000 */
[----:B------:R-:W-:Y:S01]  /*17d60*/  UMOV UR5, 0x80000020 ;  /* 0x8000002000057882 */ /* 0x000fe20000000000 */
[----:B------:R-:W-:Y:S01]  /*17d70*/  VIADD R10, R4, 0x282 ;  /* 0x00000282040a7836 */ /* 0x000fe20000000000 */
[----:B------:R-:W-:Y:S01]  /*17d80*/  UMOV UR21, UR5 ;  /* 0x0000000500157c82 */ /* 0x000fe20008000000 */
[----:B------:R-:W-:Y:S02]  /*17d90*/  MOV R11, 0x80000020 ;  /* 0x80000020000b7802 */ /* 0x000fe40000000f00 */
[----:B------:R-:W-:Y:S01]  /*17da0*/  UMOV UR20, UR4 ;  /* 0x0000000400147c82 */ /* 0x000fe20008000000 */
[----:B------:R-:W-:-:S02]  /*17db0*/  WARPGROUP.DEPBAR.LE gsb0, 0x0 ;  /* 0x00008000000079c5 */ /* 0x000fc40000010000 */
[----:B------:R-:W-:-:S06]  /*17dc0*/  WARPGROUP.ARRIVE ;  /* 0x00000000000079c5 */ /* 0x000fcc0000000000 */
[----:B------:R-:W-:Y:S01]  /*17dd0*/  QGMMA.64x32x32.F32.E4M3.E4M3 R40, gdesc[UR8], RZ, !UPT, gsb0 ;  /* 0x00600000082879f3 */ /* 0x000fe2000c0008ff */
[----:B------:R-:W-:Y:S01]  /*17de0*/  R2UR UR10, R8 ;  /* 0x00000000080a72ca */ /* 0x000fe200000e0000 */
[----:B------:R-:W-:Y:S01]  /*17df0*/  UMOV UR8, UR48 ;  /* 0x0000003000087c82 */ /* 0x000fe20008000000 */
[----:B------:R-:W-:Y:S01]  /*17e00*/  R2UR UR11, R9 ;  /* 0x00000000090b72ca */ /* 0x000fe200000e0000 */
[----:B------:R-:W-:Y:S01]  /*17e10*/  UMOV UR9, UR49 ;  /* 0x0000003100097c82 */ /* 0x000fe20008000000 */
[----:B------:R-:W-:Y:S02]  /*17e20*/  VIADD R8, R4, 0x202 ;  /* 0x0000020204087836 */ /* 0x000fe40000000000 */
[----:B------:R-:W-:-:S03]  /*17e30*/  IMAD.MOV.U32 R9, RZ, RZ, -0x7fffffe0 ;  /* 0x80000020ff097424 */ /* 0x000fc600078e00ff */
[----:B------:R-:W-:Y:S01]  /*17e40*/  R2UR UR18, R8 ;  /* 0x00000000081272ca */ /* 0x000fe200000e0000 */
[----:B------:R-:W-:Y:S01]  /*17e50*/  VIADD R8, R4, 0x380 ;  /* 0x0000038004087836 */ /* 0x000fe20000000000 */
[----:B------:R-:W-:Y:S02]  /*17e60*/  R2UR UR19, R9 ;  /* 0x00000000091372ca */ /* 0x000fe400000e0000 */
[----:B------:R-:W-:Y:S01]  /*17e70*/  MOV R9, 0x80000020 ;  /* 0x8000002000097802 */ /* 0x000fe20000000f00 */
[----:B------:R-:W-:Y:S02]  /*17e80*/  WARPGROUP.DEPBAR.LE gsb0, 0x0 ;  /* 0x00008000000079c5 */ /* 0x000fe40000010000 */
[----:B------:R-:W-:-:S06]  /*17e90*/  WARPGROUP.ARRIVE ;  /* 0x00000000000079c5 */ /* 0x000fcc0000000000 */
[----:B------:R-:W-:Y:S01]  /*17ea0*/  QGMMA.64x32x32.F32.E4M3.E4M3 R24, gdesc[UR12], RZ, !UPT, gsb0 ;  /* 0x006000000c1879f3 */ /* 0x000fe2000c0008ff */
[----:B------:R-:W-:Y:S01]  /*17eb0*/  UMOV UR12, UR48 ;  /* 0x00000030000c7c82 */ /* 0x000fe20008000000 */
[----:B------:R-:W-:Y:S01]  /*17ec0*/  UMOV UR13, UR49 ;  /* 0x00000031000d7c82 */ /* 0x000fe20008000000 */
[----:B------:R-:W-:Y:S02]  /*17ed0*/  WARPGROUP.DEPBAR.LE gsb0, 0x0 ;  /* 0x00008000000079c5 */ /* 0x000fe40000010000 */
[----:B------:R-:W-:-:S06]  /*17ee0*/  WARPGROUP.ARRIVE ;  /* 0x00000000000079c5 */ /* 0x000fcc0000000000 */
[----:B------:R-:W-:Y:S01]  /*17ef0*/  QGMMA.64x32x32.F32.E4M3.E4M3 R88, gdesc[UR48], R88, gsb0 ;  /* 0x00600000305879f3 */ /* 0x000fe20008000858 */
[----:B------:R-:W-:Y:S01]  /*17f00*/  R2UR UR50, R6 ;  /* 0x00000000063272ca */ /* 0x000fe200000e0000 */
[----:B------:R-:W-:Y:S01]  /*17f10*/  VIADD R6, R4, 0x182 ;  /* 0x0000018204067836 */ /* 0x000fe20000000000 */
[----:B------:R-:W-:Y:S01]  /*17f20*/  R2UR UR51, R7 ;  /* 0x00000000073372ca */ /* 0x000fe200000e0000 */
[----:B------:R-:W-:-:S03]  /*17f30*/  IMAD.MOV.U32 R7, RZ, RZ, -0x7fffffe0 ;  /* 0x80000020ff077424 */ /* 0x000fc600078e00ff */
[----:B------:R-:W-:Y:S01]  /*17f40*/  R2UR UR14, R6 ;  /* 0x00000000060e72ca */ /* 0x000fe200000e0000 */
[----:B------:R-:W-:Y:S01]  /*17f50*/  VIADD R6, R4, 0x300 ;  /* 0x0000030004067836 */ /* 0x000fe20000000000 */
[----:B------:R-:W-:Y:S01]  /*17f60*/  R2UR UR15, R7 ;  /* 0x00000000070f72ca */ /* 0x000fe200000e0000 */
[----:B------:R-:W-:Y:S01]  /*17f70*/  IMAD.MOV.U32 R7, RZ, RZ, -0x7fffffe0 ;  /* 0x80000020ff077424 */ /* 0x000fe200078e00ff */
[----:B------:R-:W-:Y:S02]  /*17f80*/  WARPGROUP.DEPBAR.LE gsb0, 0x0 ;  /* 0x00008000000079c5 */ /* 0x000fe40000010000 */
[----:B------:R-:W-:-:S06]  /*17f90*/  WARPGROUP.ARRIVE ;  /* 0x00000000000079c5 */ /* 0x000fcc0000000000 */
[----:B------:R-:W-:Y:S03]  /*17fa0*/  QGMMA.64x32x32.F32.E4M3.E4M3 R72, gdesc[UR48], R72, gsb0 ;  /* 0x00600000304879f3 */ /* 0x000fe60008000848 */
[----:B------:R-:W-:Y:S02]  /*17fb0*/  WARPGROUP.DEPBAR.LE gsb0, 0x0 ;  /* 0x00008000000079c5 */ /* 0x000fe40000010000 */
[----:B------:R-:W-:-:S06]  /*17fc0*/  WARPGROUP.ARRIVE ;  /* 0x00000000000079c5 */ /* 0x000fcc0000000000 */
[----:B------:R-:W-:Y:S01]  /*17fd0*/  QGMMA.64x32x32.F32.E4M3.E4M3 R56, gdesc[UR8], R56, gsb0 ;  /* 0x00600000083879f3 */ /* 0x000fe20008000838 */
        /* <DEDUP_REMOVED lines=10> */
[----:B------:R-:W-:Y:S01]  /*18080*/  QGMMA.64x32x32.F32.E4M3.E4M3 R40, gdesc[UR12], R40, gsb0 ;  /* 0x006000000c2879f3 */ /* 0x000fe20008000828 */
        /* <DEDUP_REMOVED lines=12> */
[----:B------:R-:W-:Y:S01]  /*18150*/  QGMMA.64x32x32.F32.E4M3.E4M3 R24, gdesc[UR16], R24, gsb0 ;  /* 0x00600000101879f3 */ /* 0x000fe20008000818 */
        /* <DEDUP_REMOVED lines=15> */
[----:B------:R-:W-:Y:S01]  /*18250*/  QGMMA.64x32x32.F32.E4M3.E4M3 R72, gdesc[UR4], R72, gsb0 ;  /* 0x00600000044879f3 */ /* 0x000fe20008000848 */
[----:B------:R-:W-:Y:S02]  /*18260*/  ULDC UR6, c[0x0][0x988] ;  /* 0x0002620000067ab9 */ /* 0x000fe40000000800 */
        /* <DEDUP_REMOVED lines=9> */
[----:B------:R-:W-:Y:S01]  /*18300*/  MOV R11, 0x80000020 ;  /* 0x80000020000b7802 */ /* 0x000fe20000000f00 */
[----:B------:R-:W-:Y:S02]  /*18310*/  WARPGROUP.DEPBAR.LE gsb0, 0x0 ;  /* 0x00008000000079c5 */ /* 0x000fe40000010000 */
        /* <DEDUP_REMOVED lines=34> */
[----:B------:R-:W-:Y:S01]  /*18540*/  UIADD3 UR16, UR32, 0x402, URZ ;  /* 0x0000040220107890 */ /* 0x000fe2000fffe03f */
[----:B------:R-:W-:Y:S01]  /*18550*/  R2UR UR18, R10 ;  /* 0x000000000a1272ca */ /* 0x000fe200000e0000 */
[----:B------:R-:W-:Y:S01]  /*18560*/  UMOV UR17, 0x80000020 ;  /* 0x8000002000117882 */ /* 0x000fe20000000000 */
[----:B------:R-:W-:Y:S01]  /*18570*/  UMOV UR32, UR12 ;  /* 0x0000000c00207c82 */ /* 0x000fe20008000000 */
[----:B------:R-:W-:Y:S01]  /*18580*/  R2UR UR19, R11 ;  /* 0x000000000b1372ca */ /* 0x000fe200000e0000 */
        /* <DEDUP_REMOVED lines=9> */
[----:B------:R-:W-:Y:S02]  /*18620*/  R2UR UR34, R8 ;  /* 0x00000000082272ca */ /* 0x000fe400000e0000 */
[----:B------:R-:W-:Y:S01]  /*18630*/  R2UR UR35, R9 ;  /* 0x00000000092372ca */ /* 0x000fe200000e0000 */
        /* <DEDUP_REMOVED lines=31> */
[----:B------:R-:W-:Y:S01]  /*18830*/  R2UR UR18, R6 ;  /* 0x00000000061272ca */ /* 0x000fe200000e0000 */
[----:B------:R-:W-:Y:S01]  /*18840*/  VIADD R6, R4, 0x602 ;  /* 0x0000060204067836 */ /* 0x000fe20000000000 */
[----:B------:R-:W-:Y:S01]  /*18850*/  R2UR UR19, R7 ;  /* 0x00000000071372ca */ /* 0x000fe200000e0000 */
[----:B------:R-:W-:Y:S01]  /*18860*/  IMAD.MOV.U32 R7, RZ, RZ, -0x7fffffe0 ;  /* 0x80000020ff077424 */ /* 0x000fe200078e00ff */
[----:B------:R-:W-:Y:S02]  /*18870*/  WARPGROUP.DEPBAR.LE gsb0, 0x0 ;  /* 0x00008000000079c5 */ /* 0x000fe40000010000 */
[----:B------:R-:W-:Y:S01]  /*18880*/  WARPGROUP.ARRIVE ;  /* 0x00000000000079c5 */ /* 0x000fe20000000000 */
[C---:B------:R-:W-:Y:S01]  /*18890*/  FMUL.FTZ R8, R2.reuse, R88 ;  /* 0x0000005802087220 */ /* 0x040fe20000410000 */
[C---:B------:R-:W-:Y:S01]  /*188a0*/  FMUL.FTZ R9, R2.reuse, R89 ;  /* 0x0000005902097220 */ /* 0x040fe20000410000 */
[C---:B------:R-:W-:Y:S01]  /*188b0*/  FMUL.FTZ R12, R2.reuse, R91 ;  /* 0x0000005b020c7220 */ /* 0x040fe20000410000 */
[C---:B------:R-:W-:Y:S01]  /*188c0*/  FMUL.FTZ R3, R2.reuse, R90 ;  /* 0x0000005a02037220 */ /* 0x040fe20000410000 */
[----:B------:R-:W-:-:S04]  /*188d0*/  FMUL.FTZ R11, R2, R92 ;  /* 0x0000005c020b7220 */ /* 0x000fc80000410000 */
[----:B------:R-:W-:Y:S01]  /*188e0*/  QGMMA.64x32x32.F32.E4M3.E4M3 R72, gdesc[UR16], R72, gsb0 ;  /* 0x00600000104879f3 */ /* 0x000fe20008000848 */
[----:B------:R-:W-:Y:S01]  /*188f0*/  R2UR UR18, R6 ;  /* 0x00000000061272ca */ /* 0x000fe200000e0000 */
[----:B------:R-:W0:Y:S01]  /*18900*/  MUFU.TANH R8, R8 ;  /* 0x0000000800087308 */ /* 0x000e220000002400 */
[----:B------:R-:W-:Y:S01]  /*18910*/  R2UR UR19, R7 ;  /* 0x00000000071372ca */ /* 0x000fe200000e0000 */
[----:B------:R-:W-:Y:S01]  /*18920*/  IMAD.MOV.U32 R7, RZ, RZ, -0x7fffffe0 ;  /* 0x80000020ff077424 */ /* 0x000fe200078e00ff */
[----:B------:R-:W-:Y:S01]  /*18930*/  IADD3 R6, R4, 0x682, RZ ;  /* 0x0000068204067810 */ /* 0x000fe20007ffe0ff */
[C---:B------:R-:W-:Y:S01]  /*18940*/  FMUL.FTZ R13, R2.reuse, R97 ;  /* 0x00000061020d7220 */ /* 0x040fe20000410000 */
[C---:B------:R-:W-:Y:S01]  /*18950*/  FMUL.FTZ R90, R2.reuse, R99 ;  /* 0x00000063025a7220 */ /* 0x040fe20000410000 */
[C---:B------:R-:W-:Y:S01]  /*18960*/  FMUL.FTZ R10, R2.reuse, R93 ;  /* 0x0000005d020a7220 */ /* 0x040fe20000410000 */
[----:B------:R-:W-:Y:S01]  /*18970*/  FMUL.FTZ R15, R2, R96 ;  /* 0x00000060020f7220 */ /* 0x000fe20000410000 */
[----:B------:R-:W1:Y:S01]  /*18980*/  MUFU.TANH R9, R9 ;  /* 0x0000000900097308 */ /* 0x000e620000002400 */
[----:B------:R-:W-:-:S02]  /*18990*/  VIADD R4, R4, 0x702 ;  /* 0x0000070204047836 */ /* 0x000fc40000000000 */
[C---:B------:R-:W-:Y:S01]  /*189a0*/  FMUL.FTZ R91, R2.reuse, R98 ;  /* 0x00000062025b7220 */ /* 0x040fe20000410000 */
[C---:B------:R-:W-:Y:S01]  /*189b0*/  FMUL.FTZ R21, R2.reuse, R94 ;  /* 0x0000005e02157220 */ /* 0x040fe20000410000 */
[C---:B------:R-:W-:Y:S01]  /*189c0*/  FMUL.FTZ R20, R2.reuse, R95 ;  /* 0x0000005f02147220 */ /* 0x040fe20000410000 */
[C---:B------:R-:W-:Y:S01]  /*189d0*/  FMUL.FTZ R89, R2.reuse, R100 ;  /* 0x0000006402597220 */ /* 0x040fe20000410000 */
[C---:B------:R-:W-:Y:S01]  /*189e0*/  FMUL.FTZ R88, R2.reuse, R101 ;  /* 0x0000006502587220 */ /* 0x040fe20000410000 */
[C---:B------:R-:W-:Y:S01]  /*189f0*/  FMUL.FTZ R93, R2.reuse, R103 ;  /* 0x00000067025d7220 */ /* 0x040fe20000410000 */
[----:B------:R-:W-:Y:S01]  /*18a00*/  MUFU.TANH R12, R12 ;  /* 0x0000000c000c7308 */ /* 0x000fe20000002400 */
[----:B------:R-:W-:Y:S01]  /*18a10*/  FMUL.FTZ R94, R2, R102 ;  /* 0x00000066025e7220 */ /* 0x000fe20000410000 */
[----:B------:R-:W-:Y:S01]  /*18a20*/  IMAD.MOV.U32 R102, RZ, RZ, R119 ;  /* 0x000000ffff667224 */ /* 0x000fe200078e0077 */
[----:B------:R-:W-:-:S05]  /*18a30*/  MOV R100, R119 ;  /* 0x0000007700647202 */ /* 0x000fca0000000f00 */
[----:B------:R-:W3:Y:S08]  /*18a40*/  MUFU.TANH R11, R11 ;  /* 0x0000000b000b7308 */ /* 0x000ef00000002400 */
[----:B------:R-:W-:Y:S08]  /*18a50*/  MUFU.TANH R13, R13 ;  /* 0x0000000d000d7308 */ /* 0x000ff00000002400 */
[----:B------:R-:W-:Y:S08]  /*18a60*/  MUFU.TANH R90, R90 ;  /* 0x0000005a005a7308 */ /* 0x000ff00000002400 */
[----:B------:R-:W4:Y:S08]  /*18a70*/  MUFU.TANH R3, R3 ;  /* 0x0000000300037308 */ /* 0x000f300000002400 */
[----:B------:R-:W5:Y:S01]  /*18a80*/  MUFU.TANH R10, R10 ;  /* 0x0000000a000a7308 */ /* 0x000f620000002400 */
[----:B------:R-:W-:-:S02]  /*18a90*/  WARPGROUP.DEPBAR.LE gsb0, 0x0 ;  /* 0x00008000000079c5 */ /* 0x000fc40000010000 */
[----:B------:R-:W-:Y:S01]  /*18aa0*/  WARPGROUP.ARRIVE ;  /* 0x00000000000079c5 */ /* 0x000fe20000000000 */
[C---:B------:R-:W-:Y:S01]  /*18ab0*/  FMUL.FTZ R92, R2.reuse, R72 ;  /* 0x00000048025c7220 */ /* 0x040fe20000410000 */
[C---:B------:R-:W-:Y:S01]  /*18ac0*/  FMUL.FTZ R72, R2.reuse, R73 ;  /* 0x0000004902487220 */ /* 0x040fe20000410000 */
[C---:B------:R-:W-:Y:S01]  /*18ad0*/  FMUL.FTZ R96, R2.reuse, R78 ;  /* 0x0000004e02607220 */ /* 0x040fe20000410000 */
[C---:B------:R-:W-:Y:S01]  /*18ae0*/  FMUL.FTZ R78, R2.reuse, R79 ;  /* 0x0000004f024e7220 */ /* 0x040fe20000410000 */
[----:B------:R-:W-:Y:S01]  /*18af0*/  FMUL.FTZ R79, R2, R84 ;  /* 0x00000054024f7220 */ /* 0x000fe20000410000 */
[----:B------:R-:W-:Y:S01]  /*18b00*/  QGMMA.64x32x32.F32.E4M3.E4M3 R56, gdesc[UR16], R56, gsb0 ;  /* 0x00600000103879f3 */ /* 0x000fe20008000838 */
[----:B------:R-:W-:Y:S01]  /*18b10*/  R2UR UR18, R6 ;  /* 0x00000000061272ca */ /* 0x000fe200000e0000 */
[----:B--2---:R-:W-:Y:S01]  /*18b20*/  IMAD.IADD R6, R104, 0x1, R159 ;  /* 0x0000000168067824 */ /* 0x004fe200078e029f */
[----:B------:R-:W-:Y:S01]  /*18b30*/  R2UR UR19, R7 ;  /* 0x00000000071372ca */ /* 0x000fe200000e0000 */
[----:B------:R-:W-:Y:S01]  /*18b40*/  MUFU.TANH R72, R72 ;  /* 0x0000004800487308 */ /* 0x000fe20000002400 */
[----:B------:R-:W-:Y:S01]  /*18b50*/  FMUL.FTZ R84, R2, R87 ;  /* 0x0000005702547220 */ /* 0x000fe20000410000 */
[----:B------:R-:W-:-:S02]  /*18b60*/  IMAD R6, R161, -0xa0, R6 ;  /* 0xffffff60a1067824 */ /* 0x000fc400078e0206 */
[C---:B------:R-:W-:Y:S01]  /*18b70*/  FMUL.FTZ R95, R2.reuse, R74 ;  /* 0x0000004a025f7220 */ /* 0x040fe20000410000 */
[C---:B------:R-:W-:Y:S01]  /*18b80*/  FMUL.FTZ R74, R2.reuse, R76 ;  /* 0x0000004c024a7220 */ /* 0x040fe20000410000 */
[C---:B------:R-:W-:Y:S01]  /*18b90*/  FMUL.FTZ R73, R2.reuse, R77 ;  /* 0x0000004d02497220 */ /* 0x040fe20000410000 */
[----:B------:R-:W-:Y:S01]  /*18ba0*/  FMUL.FTZ R75, R2, R75 ;  /* 0x0000004b024b7220 */ /* 0x000fe20000410000 */
[C---:B------:R-:W-:Y:S01]  /*18bb0*/  ISETP.GT.AND P2, PT, R6.reuse, RZ, PT ;  /* 0x000000ff0600720c */ /* 0x040fe20003f44270 */
[----:B------:R-:W2:Y:S01]  /*18bc0*/  MUFU.TANH R91, R91 ;  /* 0x0000005b005b7308 */ /* 0x000ea20000002400 */
[----:B------:R-:W-:Y:S01]  /*18bd0*/  ISETP.GT.AND P3, PT, R6, 0x1, PT ;  /* 0x000000010600780c */ /* 0x000fe20003f64270 */
[----:B------:R-:W-:Y:S01]  /*18be0*/  FMUL.FTZ R77, R2, R80 ;  /* 0x00000050024d7220 */ /* 0x000fe20000410000 */
[----:B0-----:R-:W-:Y:S01]  /*18bf0*/  FSEL R87, R8, -INF , P2 ;  /* 0xff80000008577808 */ /* 0x001fe20001000000 */
[----:B------:R-:W-:Y:S01]  /*18c00*/  FMUL.FTZ R76, R2, R81 ;  /* 0x00000051024c7220 */ /* 0x000fe20000410000 */
[----:B------:R-:W-:Y:S01]  /*18c10*/  ISETP.GT.AND P4, PT, R6, 0x8, PT ;  /* 0x000000080600780c */ /* 0x000fe20003f84270 */
[C---:B------:R-:W-:Y:S01]  /*18c20*/  FMUL.FTZ R81, R2.reuse, R83 ;  /* 0x0000005302517220 */ /* 0x040fe20000410000 */
[----:B-1----:R-:W-:Y:S01]  /*18c30*/  FSEL R8, R9, -INF , P3 ;  /* 0xff80000009087808 */ /* 0x002fe20001800000 */
[----:B------:R-:W0:Y:S01]  /*18c40*/  MUFU.TANH R15, R15 ;  /* 0x0000000f000f7308 */ /* 0x000e220000002400 */
[----:B---3--:R-:W-:Y:S01]  /*18c50*/  FSEL R97, R11, -INF , P4 ;  /* 0xff8000000b617808 */ /* 0x008fe20002000000 */
[----:B------:R-:W-:Y:S01]  /*18c60*/  FMUL.FTZ R82, R2, R82 ;  /* 0x0000005202527220 */ /* 0x000fe20000410000 */
[----:B------:R-:W-:Y:S01]  /*18c70*/  ISETP.GT.AND P5, PT, R6, 0x9, PT ;  /* 0x000000090600780c */ /* 0x000fe20003fa4270 */
[C---:B------:R-:W-:Y:S01]  /*18c80*/  FMUL.FTZ R83, R2.reuse, R86 ;  /* 0x0000005602537220 */ /* 0x040fe20000410000 */
[----:B----4-:R-:W-:Y:S01]  /*18c90*/  FSEL R3, R3, -INF , P2 ;  /* 0xff80000003037808 */ /* 0x010fe20001000000 */
[----:B------:R-:W-:Y:S01]  /*18ca0*/  FMUL.FTZ R80, R2, R85 ;  /* 0x0000005502507220 */ /* 0x000fe20000410000 */
[----:B------:R-:W-:Y:S01]  /*18cb0*/  ISETP.GT.AND P2, PT, R6, 0x10, PT ;  /* 0x000000100600780c */ /* 0x000fe20003f44270 */
[----:B------:R-:W-:Y:S01]  /*18cc0*/  MUFU.TANH R21, R21 ;  /* 0x0000001500157308 */ /* 0x000fe20000002400 */
[----:B-----5:R-:W-:Y:S01]  /*18cd0*/  FSEL R99, R10, -INF , P5 ;  /* 0xff8000000a637808 */ /* 0x020fe20002800000 */
[----:B------:R-:W-:Y:S01]  /*18ce0*/  IMAD.MOV.U32 R104, RZ, RZ, R119 ;  /* 0x000000ffff687224 */ /* 0x000fe200078e0077 */
[----:B--2---:R-:W-:-:S05]  /*18cf0*/  FSEL R9, R91, -INF , P2 ;  /* 0xff8000005b097808 */ /* 0x004fca0001000000 */
[----:B------:R-:W1:Y:S01]  /*18d00*/  MUFU.TANH R20, R20 ;  /* 0x0000001400147308 */ /* 0x000e620000002400 */
[----:B0-----:R-:W-:Y:S02]  /*18d10*/  FSEL R91, R15, -INF , P2 ;  /* 0xff8000000f5b7808 */ /* 0x001fe40001000000 */
[----:B------:R-:W-:-:S05]  /*18d20*/  ISETP.GT.AND P2, PT, R6, 0x20, PT ;  /* 0x000000200600780c */ /* 0x000fca0003f44270 */
[----:B------:R-:W0:Y:S08]  /*18d30*/  MUFU.TANH R89, R89 ;  /* 0x0000005900597308 */ /* 0x000e300000002400 */
[----:B------:R-:W2:Y:S01]  /*18d40*/  MUFU.TANH R93, R93 ;  /* 0x0000005d005d7308 */ /* 0x000ea20000002400 */
[----:B-1----:R-:W-:Y:S02]  /*18d50*/  FSEL R7, R20, -INF , P5 ;  /* 0xff80000014077808 */ /* 0x002fe40002800000 */
[----:B------:R-:W-:Y:S01]  /*18d60*/  ISETP.GT.AND P5, PT, R6, 0x19, PT ;  /* 0x000000190600780c */ /* 0x000fe20003fa4270 */
[----:B------:R-:W-:-:S02]  /*18d70*/  WARPGROUP.DEPBAR.LE gsb0, 0x0 ;  /* 0x00008000000079c5 */ /* 0x000fc40000010000 */
[----:B------:R-:W-:Y:S02]  /*18d80*/  WARPGROUP.ARRIVE ;  /* 0x00000000000079c5 */ /* 0x000fe40000000000 */
[----:B------:R-:W1:Y:S01]  /*18d90*/  MUFU.TANH R88, R88 ;  /* 0x0000005800587308 */ /* 0x000e620000002400 */
[C---:B------:R-:W-:Y:S01]  /*18da0*/  FMUL.FTZ R86, R2.reuse, R59 ;  /* 0x0000003b02567220 */ /* 0x040fe20000410000 */
[C---:B------:R-:W-:Y:S01]  /*18db0*/  FMUL.FTZ R59, R2.reuse, R60 ;  /* 0x0000003c023b7220 */ /* 0x040fe20000410000 */
[C---:B------:R-:W-:Y:S01]  /*18dc0*/  FMUL.FTZ R85, R2.reuse, R58 ;  /* 0x0000003a02557220 */ /* 0x040fe20000410000 */
[----:B------:R-:W-:Y:S01]  /*18dd0*/  FMUL.FTZ R60, R2, R65 ;  /* 0x00000041023c7220 */ /* 0x000fe20000410000 */
[----:B------:R-:W-:Y:S01]  /*18de0*/  QGMMA.64x32x32.F32.E4M3.E4M3 R40, gdesc[UR16], R40, gsb0 ;  /* 0x00600000102879f3 */ /* 0x000fe20008000828 */
[----:B------:R-:W-:Y:S01]  /*18df0*/  R2UR UR18, R4 ;  /* 0x00000000041272ca */ /* 0x000fe200000e0000 */
[----:B------:R-:W-:Y:S01]  /*18e00*/  FMUL.FTZ R58, R2, R61 ;  /* 0x0000003d023a7220 */ /* 0x000fe20000410000 */
[----:B------:R-:W-:Y:S01]  /*18e10*/  FSEL R4, R12, -INF , P3 ;  /* 0xff8000000c047808 */ /* 0x000fe20001800000 */
[----:B------:R-:W3:Y:S01]  /*18e20*/  MUFU.TANH R95, R95 ;  /* 0x0000005f005f7308 */ /* 0x000ee20000002400 */
[----:B------:R-:W-:Y:S01]  /*18e30*/  ISETP.GT.AND P3, PT, R6, 0x11, PT ;  /* 0x000000110600780c */ /* 0x000fe20003f64270 */
[C---:B------:R-:W-:Y:S01]  /*18e40*/  FMUL.FTZ R65, R2.reuse, R68 ;  /* 0x0000004402417220 */ /* 0x040fe20000410000 */
[----:B------:R-:W-:Y:S01]  /*18e50*/  R2UR UR19, R5 ;  /* 0x00000000051372ca */ /* 0x000fe200000e0000 */
[----:B------:R-:W-:Y:S01]  /*18e60*/  FMUL.FTZ R61, R2, R64 ;  /* 0x00000040023d7220 */ /* 0x000fe20000410000 */
[----:B------:R-:W-:Y:S01]  /*18e70*/  FSEL R11, R90, -INF , P3 ;  /* 0xff8000005a0b7808 */ /* 0x000fe20001800000 */
[----:B------:R-:W-:Y:S01]  /*18e80*/  FMUL.FTZ R56, R2, R56 ;  /* 0x0000003802387220 */ /* 0x000fe20000410000 */
[----:B------:R-:W-:Y:S01]  /*18e90*/  FSEL R101, R13, -INF , P3 ;  /* 0xff8000000d657808 */ /* 0x000fe20001800000 */
[----:B------:R-:W4:Y:S01]  /*18ea0*/  MUFU.TANH R92, R92 ;  /* 0x0000005c005c7308 */ /* 0x000f220000002400 */
[----:B------:R-:W-:Y:S01]  /*18eb0*/  ISETP.GT.AND P3, PT, R6, 0x21, PT ;  /* 0x000000210600780c */ /* 0x000fe20003f64270 */
[C---:B------:R-:W-:Y:S01]  /*18ec0*/  FMUL.FTZ R64, R2.reuse, R69 ;  /* 0x0000004502407220 */ /* 0x040fe20000410000 */
[----:B------:R-:W-:Y:S01]  /*18ed0*/  FSEL R5, R21, -INF , P4 ;  /* 0xff80000015057808 */ /* 0x000fe20002000000 */
[----:B------:R-:W-:Y:S01]  /*18ee0*/  FMUL.FTZ R69, R2, R70 ;  /* 0x0000004602457220 */ /* 0x000fe20000410000 */
[----:B------:R-:W-:Y:S01]  /*18ef0*/  FSEL R103, R72, -INF , P3 ;  /* 0xff80000048677808 */ /* 0x000fe20001800000 */
[----:B------:R-:W-:Y:S01]  /*18f00*/  FMUL.FTZ R70, R2, R71 ;  /* 0x0000004702467220 */ /* 0x000fe20000410000 */
[----:B------:R-:W-:Y:S01]  /*18f10*/  FMNMX.FTZ R72, R87, R8, !PT ;  /* 0x0000000857487209 */ /* 0x000fe20007810000 */
[----:B------:R-:W5:Y:S01]  /*18f20*/  MUFU.TANH R94, R94 ;  /* 0x0000005e005e7308 */ /* 0x000f620000002400 */
[----:B------:R-:W-:Y:S01]  /*18f30*/  ISETP.GT.AND P4, PT, R6, 0x18, PT ;  /* 0x000000180600780c */ /* 0x000fe20003f84270 */
[C---:B------:R-:W-:Y:S01]  /*18f40*/  FMUL.FTZ R57, R2.reuse, R57 ;  /* 0x0000003902397220 */ /* 0x040fe20000410000 */
[----:B------:R-:W-:Y:S01]  /*18f50*/  FMNMX.FTZ R72, R97, R72, !PT ;  /* 0x0000004861487209 */ /* 0x000fe20007810000 */
[C---:B------:R-:W-:Y:S01]  /*18f60*/  FMUL.FTZ R62, R2.reuse, R62 ;  /* 0x0000003e023e7220 */ /* 0x040fe20000410000 */
[----:B0-----:R-:W-:Y:S01]  /*18f70*/  FSEL R89, R89, -INF , P4 ;  /* 0xff80000059597808 */ /* 0x001fe20002000000 */
[C---:B------:R-:W-:Y:S01]  /*18f80*/  FMUL.FTZ R63, R2.reuse, R63 ;  /* 0x0000003f023f7220 */ /* 0x040fe20000410000 */
[----:B------:R-:W-:Y:S01]  /*18f90*/  FMNMX.FTZ R72, R99, R72, !PT ;  /* 0x0000004863487209 */ /* 0x000fe20007810000 */
[----:B------:R-:W0:Y:S01]  /*18fa0*/  MUFU.TANH R74, R74 ;  /* 0x0000004a004a7308 */ /* 0x000e220000002400 */
[----:B--2---:R-:W-:Y:S01]  /*18fb0*/  FSEL R15, R93, -INF , P5 ;  /* 0xff8000005d0f7808 */ /* 0x004fe20002800000 */
[C---:B------:R-:W-:Y:S01]  /*18fc0*/  FMUL.FTZ R66, R2.reuse, R66 ;  /* 0x0000004202427220 */ /* 0x040fe20000410000 */
[----:B------:R-:W-:Y:S01]  /*18fd0*/  FMNMX.FTZ R72, R91, R72, !PT ;  /* 0x000000485b487209 */ /* 0x000fe20007810000 */
[----:B------:R-:W-:Y:S01]  /*18fe0*/  FMUL.FTZ R67, R2, R67 ;  /* 0x0000004302437220 */ /* 0x000fe20000410000 */
[----:B-1----:R-:W-:Y:S01]  /*18ff0*/  FSEL R93, R88, -INF , P5 ;  /* 0xff800000585d7808 */ /* 0x002fe20002800000 */
[----:B------:R-:W-:Y:S01]  /*19000*/  IMAD.MOV.U32 R88, RZ, RZ, R119 ;  /* 0x000000ffff587224 */ /* 0x000fe200078e0077 */
[----:B------:R-:W-:Y:S01]  /*19010*/  FMNMX.FTZ R72, R101, R72, !PT ;  /* 0x0000004865487209 */ /* 0x000fe20007810000 */
[----:B------:R-:W1:Y:S01]  /*19020*/  MUFU.TANH R73, R73 ;  /* 0x0000004900497308 */ /* 0x000e620000002400 */
[----:B---3--:R-:W-:-:S02]  /*19030*/  FSEL R21, R95, -INF , P2 ;  /* 0xff8000005f157808 */ /* 0x008fc40001000000 */
[----:B------:R-:W-:Y:S02]  /*19040*/  FMNMX.FTZ R72, R89, R72, !PT ;  /* 0x0000004859487209 */ /* 0x000fe40007810000 */
[----:B----4-:R-:W-:Y:S01]  /*19050*/  FSEL R95, R92, -INF , P2 ;  /* 0xff8000005c5f7808 */ /* 0x010fe20001000000 */
[--C-:B------:R-:W-:Y:S01]  /*19060*/  IMAD.MOV.U32 R92, RZ, RZ, R119.reuse ;  /* 0x000000ffff5c7224 */ /* 0x100fe200078e0077 */
[----:B------:R-:W-:Y:S01]  /*19070*/  FMNMX.FTZ R72, R93, R72, !PT ;  /* 0x000000485d487209 */ /* 0x000fe20007810000 */
[----:B------:R-:W-:Y:S01]  /*19080*/  MUFU.TANH R75, R75 ;  /* 0x0000004b004b7308 */ /* 0x000fe20000002400 */
[----:B-----5:R-:W-:Y:S01]  /*19090*/  FSEL R13, R94, -INF , P4 ;  /* 0xff8000005e0d7808 */ /* 0x020fe20002000000 */
[----:B------:R-:W-:Y:S01]  /*190a0*/  IMAD.MOV.U32 R94, RZ, RZ, R119 ;  /* 0x000000ffff5e7224 */ /* 0x000fe200078e0077 */
[----:B------:R-:W-:Y:S02]  /*190b0*/  ISETP.GT.AND P4, PT, R6, 0x28, PT ;  /* 0x000000280600780c */ /* 0x000fe40003f84270 */
[----:B------:R-:W-:-:S02]  /*190c0*/  FMNMX.FTZ R72, R95, R72, !PT ;  /* 0x000000485f487209 */ /* 0x000fc40007810000 */
[----:B------:R-:W-:Y:S01]  /*190d0*/  ISETP.GT.AND P5, PT, R6, 0x29, PT ;  /* 0x000000290600780c */ /* 0x000fe20003fa4270 */
[----:B------:R-:W2:Y:S01]  /*190e0*/  MUFU.TANH R77, R77 ;  /* 0x0000004d004d7308 */ /* 0x000ea20000002400 */
[----:B0-----:R-:W-:Y:S02]  /*190f0*/  FSEL R105, R74, -INF , P4 ;  /* 0xff8000004a697808 */ /* 0x001fe40002000000 */
[----:B------:R-:W-:Y:S02]  /*19100*/  FMNMX.FTZ R72, R103, R72, !PT ;  /* 0x0000004867487209 */ /* 0x000fe40007810000 */
[----:B------:R-:W-:Y:S02]  /*19110*/  ISETP.GT.AND P2, PT, R6, 0x30, PT ;  /* 0x000000300600780c */ /* 0x000fe40003f44270 */
[----:B-1----:R-:W-:Y:S01]  /*19120*/  FSEL R107, R73, -INF , P5 ;  /* 0xff800000496b7808 */ /* 0x002fe20002800000 */
[----:B------:R-:W-:Y:S02]  /*19130*/  WARPGROUP.DEPBAR.LE gsb0, 0x0 ;  /* 0x00008000000079c5 */ /* 0x000fe40000010000 */
[----:B------:R-:W-:Y:S01]  /*19140*/  WARPGROUP.ARRIVE ;  /* 0x00000000000079c5 */ /* 0x000fe20000000000 */
[----:B------:R-:W-:Y:S01]  /*19150*/  MUFU.TANH R96, R96 ;  /* 0x0000006000607308 */ /* 0x000fe20000002400 */
[C---:B------:R-:W-:Y:S01]  /*19160*/  FMUL.FTZ R68, R2.reuse, R41 ;  /* 0x0000002902447220 */ /* 0x040fe20000410000 */
[C---:B------:R-:W-:Y:S01]  /*19170*/  FMUL.FTZ R41, R2.reuse, R48 ;  /* 0x0000003002297220 */ /* 0x040fe20000410000 */
[C---:B------:R-:W-:Y:S01]  /*19180*/  FMUL.FTZ R71, R2.reuse, R42 ;  /* 0x0000002a02477220 */ /* 0x040fe20000410000 */
[----:B------:R-:W-:Y:S01]  /*19190*/  FMNMX.FTZ R72, R105, R72, !PT ;  /* 0x0000004869487209 */ /* 0x000fe20007810000 */
[----:B------:R-:W-:Y:S01]  /*191a0*/  QGMMA.64x32x32.F32.E4M3.E4M3 R24, gdesc[UR16], R24, gsb0 ;  /* 0x00600000101879f3 */ /* 0x000fe20008000818 */
[C---:B------:R-:W-:Y:S01]  /*191b0*/  FMUL.FTZ R42, R2.reuse, R43 ;  /* 0x0000002b022a7220 */ /* 0x040fe20000410000 */
[C---:B------:R-:W-:Y:S01]  /*191c0*/  FMUL.FTZ R49, R2.reuse, R49 ;  /* 0x0000003102317220 */ /* 0x040fe20000410000 */
[----:B------:R-:W-:Y:S01]  /*191d0*/  MUFU.TANH R81, R81 ;  /* 0x0000005100517308 */ /* 0x000fe20000002400 */
[C---:B------:R-:W-:Y:S01]  /*191e0*/  FMUL.FTZ R43, R2.reuse, R50 ;  /* 0x00000032022b7220 */ /* 0x040fe20000410000 */
[----:B--2---:R-:W-:Y:S01]  /*191f0*/  FSEL R77, R77, -INF , P2 ;  /* 0xff8000004d4d7808 */ /* 0x004fe20001000000 */
[C---:B------:R-:W-:Y:S01]  /*19200*/  FMUL.FTZ R47, R2.reuse, R47 ;  /* 0x0000002f022f7220 */ /* 0x040fe20000410000 */
[----:B------:R-:W-:Y:S01]  /*19210*/  FMNMX.FTZ R72, R107, R72, !PT ;  /* 0x000000486b487209 */ /* 0x000fe20007810000 */
[C---:B------:R-:W-:Y:S01]  /*19220*/  FMUL.FTZ R98, R2.reuse, R45 ;  /* 0x0000002d02627220 */ /* 0x040fe20000410000 */
[C---:B------:R-:W-:Y:S01]  /*19230*/  FMUL.FTZ R50, R2.reuse, R51 ;  /* 0x0000003302327220 */ /* 0x040fe20000410000 */
[C---:B------:R-:W-:Y:S01]  /*19240*/  FMUL.FTZ R143, R2.reuse, R52 ;  /* 0x00000034028f7220 */ /* 0x040fe20000410000 */
[----:B------:R-:W-:Y:S01]  /*19250*/  MUFU.TANH R76, R76 ;  /* 0x0000004c004c7308 */ /* 0x000fe20000002400 */
[----:B------:R-:W-:Y:S01]  /*19260*/  FMNMX.FTZ R72, R77, R72, !PT ;  /* 0x000000484d487209 */ /* 0x000fe20007810000 */
[C---:B------:R-:W-:Y:S01]  /*19270*/  FMUL.FTZ R52, R2.reuse, R55 ;  /* 0x0000003702347220 */ /* 0x040fe20000410000 */
[C---:B------:R-:W-:Y:S01]  /*19280*/  FMUL.FTZ R53, R2.reuse, R53 ;  /* 0x0000003502357220 */ /* 0x040fe20000410000 */
[C---:B------:R-:W-:Y:S01]  /*19290*/  FMUL.FTZ R40, R2.reuse, R40 ;  /* 0x0000002802287220 */ /* 0x040fe20000410000 */
[C---:B------:R-:W-:Y:S01]  /*192a0*/  FMUL.FTZ R44, R2.reuse, R44 ;  /* 0x0000002c022c7220 */ /* 0x040fe20000410000 */
[C---:B------:R-:W-:Y:S01]  /*192b0*/  FMUL.FTZ R46, R2.reuse, R46 ;  /* 0x0000002e022e7220 */ /* 0x040fe20000410000 */
[----:B------:R-:W-:Y:S01]  /*192c0*/  FMUL.FTZ R54, R2, R54 ;  /* 0x0000003602367220 */ /* 0x000fe20000410000 */
[----:B------:R-:W0:Y:S01]  /*192d0*/  MUFU.TANH R78, R78 ;  /* 0x0000004e004e7308 */ /* 0x000e220000002400 */
[----:B------:R-:W-:-:S07]  /*192e0*/  MOV R90, R119 ;  /* 0x00000077005a7202 */ /* 0x000fce0000000f00 */
[----:B------:R-:W1:Y:S08]  /*192f0*/  MUFU.TANH R79, R79 ;  /* 0x0000004f004f7308 */ /* 0x000e700000002400 */
[----:B------:R-:W-:Y:S01]  /*19300*/  MUFU.TANH R82, R82 ;  /* 0x0000005200527308 */ /* 0x000fe20000002400 */
[----:B0-----:R-:W-:Y:S02]  /*19310*/  FSEL R45, R78, -INF , P5 ;  /* 0xff8000004e2d7808 */ /* 0x001fe40002800000 */
[----:B------:R-:W-:-:S05]  /*19320*/  ISETP.GT.AND P5, PT, R6, 0x39, PT ;  /* 0x000000390600780c */ /* 0x000fca0003fa4270 */
[----:B------:R-:W0:Y:S08]  /*19330*/  MUFU.TANH R83, R83 ;  /* 0x0000005300537308 */ /* 0x000e300000002400 */
[----:B------:R-:W2:Y:S08]  /*19340*/  MUFU.TANH R80, R80 ;  /* 0x0000005000507308 */ /* 0x000eb00000002400 */
[----:B------:R3:W-:Y:S01]  /*19350*/  MUFU.TANH R12, R41 ;  /* 0x00000029000c7308 */ /* 0x0007e20000002400 */
[----:B------:R-:W-:-:S02]  /*19360*/  WARPGROUP.DEPBAR.LE gsb0, 0x0 ;  /* 0x00008000000079c5 */ /* 0x000fc40000010000 */
[C---:B------:R-:W-:Y:S01]  /*19370*/  FMUL.FTZ R24, R2.reuse, R24 ;  /* 0x0000001802187220 */ /* 0x040fe20000410000 */
[C---:B------:R-:W-:Y:S01]  /*19380*/  FMUL.FTZ R28, R2.reuse, R28 ;  /* 0x0000001c021c7220 */ /* 0x040fe20000410000 */
[C---:B------:R-:W-:Y:S01]  /*19390*/  FMUL.FTZ R26, R2.reuse, R26 ;  /* 0x0000001a021a7220 */ /* 0x040fe20000410000 */
[C---:B------:R-:W-:Y:S01]  /*193a0*/  FMUL.FTZ R32, R2.reuse, R32 ;  /* 0x0000002002207220 */ /* 0x040fe20000410000 */
[C---:B------:R-:W-:Y:S01]  /*193b0*/  FMUL.FTZ R30, R2.reuse, R30 ;  /* 0x0000001e021e7220 */ /* 0x040fe20000410000 */
[----:B------:R-:W-:Y:S01]  /*193c0*/  MUFU.TANH R85, R85 ;  /* 0x0000005500557308 */ /* 0x000fe20000002400 */
[----:B---3--:R-:W-:Y:S01]  /*193d0*/  FSEL R41, R75, -INF , P3 ;  /* 0xff8000004b297808 */ /* 0x008fe20001800000 */
[----:B------:R-:W-:Y:S01]  /*193e0*/  FMUL.FTZ R36, R2, R36 ;  /* 0x0000002402247220 */ /* 0x000fe20000410000 */
[----:B------:R-:W-:Y:S01]  /*193f0*/  ISETP.GT.AND P3, PT, R6, 0x31, PT ;  /* 0x000000310600780c */ /* 0x000fe20003f64270 */
[----:B------:R-:W-:-:S04]  /*19400*/  FMUL.FTZ R38, R2, R38 ;  /* 0x0000002602267220 */ /* 0x000fc80000410000 */
[----:B------:R-:W-:Y:S08]  /*19410*/  MUFU.TANH R56, R56 ;  /* 0x0000003800387308 */ /* 0x000ff00000002400 */
[----:B------:R3:W-:Y:S08]  /*19420*/  MUFU.TANH R10, R49 ;  /* 0x00000031000a7308 */ /* 0x0007f00000002400 */
[----:B------:R4:W-:Y:S01]  /*19430*/  MUFU.TANH R20, R43 ;  /* 0x0000002b00147308 */ /* 0x0009e20000002400 */
[----:B---3--:R-:W-:-:S02]  /*19440*/  FSEL R49, R81, -INF , P3 ;  /* 0xff80000051317808 */ /* 0x008fc40001800000 */
[----:B------:R-:W-:Y:S02]  /*19450*/  FSEL R81, R76, -INF , P3 ;  /* 0xff8000004c517808 */ /* 0x000fe40001800000 */
[----:B------:R-:W-:Y:S02]  /*19460*/  ISETP.GT.AND P3, PT, R6, 0x41, PT ;  /* 0x000000410600780c */ /* 0x000fe40003f64270 */
[----:B------:R-:W-:Y:S01]  /*19470*/  FMNMX.FTZ R72, R81, R72, !PT ;  /* 0x0000004851487209 */ /* 0x000fe20007810000 */
[----:B------:R-:W3:Y:S01]  /*19480*/  MUFU.TANH R57, R57 ;  /* 0x0000003900397308 */ /* 0x000ee20000002400 */
[----:B----4-:R-:W-:Y:S01]  /*19490*/  FSEL R43, R96, -INF , P4 ;  /* 0xff800000602b7808 */ /* 0x010fe20002000000 */
[----:B------:R-:W-:Y:S01]  /*194a0*/  IMAD.MOV.U32 R96, RZ, RZ, R119 ;  /* 0x000000ffff607224 */ /* 0x000fe200078e0077 */
[----:B------:R-:W-:-:S04]  /*194b0*/  ISETP.GT.AND P4, PT, R6, 0x38, PT ;  /* 0x000000380600780c */ /* 0x000fc80003f84270 */
[----:B-1----:R-:W-:Y:S01]  /*194c0*/  FSEL R79, R79, -INF , P4 ;  /* 0xff8000004f4f7808 */ /* 0x002fe20002000000 */
[----:B------:R-:W-:Y:S01]  /*194d0*/  MUFU.TANH R84, R84 ;  /* 0x0000005400547308 */ /* 0x000fe20000002400 */
[----:B0-----:R-:W-:Y:S02]  /*194e0*/  FSEL R51, R83, -INF , P4 ;  /* 0xff80000053337808 */ /* 0x001fe40002000000 */
[----:B--2---:R-:W-:Y:S02]  /*194f0*/  FSEL R83, R80, -INF , P5 ;  /* 0xff80000050537808 */ /* 0x004fe40002800000 */
[----:B------:R-:W-:Y:S02]  /*19500*/  FMNMX.FTZ R72, R79, R72, !PT ;  /* 0x000000484f487209 */ /* 0x000fe40007810000 */
[----:B------:R-:W-:Y:S01]  /*19510*/  ISETP.GT.AND P4, PT, R6, 0x48, PT ;  /* 0x000000480600780c */ /* 0x000fe20003f84270 */
[----:B------:R-:W0:Y:S01]  /*19520*/  MUFU.TANH R59, R59 ;  /* 0x0000003b003b7308 */ /* 0x000e220000002400 */
[----:B------:R-:W-:-:S02]  /*19530*/  FMNMX.FTZ R72, R83, R72, !PT ;  /* 0x0000004853487209 */ /* 0x000fc40007810000 */
[----:B---3--:R-:W-:-:S05]  /*19540*/  FSEL R111, R57, -INF , P3 ;  /* 0xff800000396f7808 */ /* 0x008fca0001800000 */
[----:B------:R1:W-:Y:S08]  /*19550*/  MUFU.TANH R48, R47 ;  /* 0x0000002f00307308 */ /* 0x0003f00000002400 */
[----:B------:R-:W-:Y:S01]  /*19560*/  MUFU.TANH R58, R58 ;  /* 0x0000003a003a7308 */ /* 0x000fe20000002400 */
[----:B-1----:R-:W-:Y:S02]  /*19570*/  FSEL R47, R82, -INF , P2 ;  /* 0xff800000522f7808 */ /* 0x002fe40001000000 */
[----:B------:R-:W-:-:S02]  /*19580*/  ISETP.GT.AND P2, PT, R6, 0x40, PT ;  /* 0x000000400600780c */ /* 0x000fc40003f44270 */
[----:B0-----:R-:W-:Y:S02]  /*19590*/  FSEL R117, R59, -INF , P4 ;  /* 0xff8000003b757808 */ /* 0x001fe40002000000 */
[----:B------:R-:W-:Y:S01]  /*195a0*/  FSEL R55, R85, -INF , P2 ;  /* 0xff80000055377808 */ /* 0x000fe20001000000 */
[----:B------:R-:W0:Y:S01]  /*195b0*/  MUFU.TANH R86, R86 ;  /* 0x0000005600567308 */ /* 0x000e220000002400 */
[----:B------:R-:W-:Y:S01]  /*195c0*/  FSEL R85, R56, -INF , P2 ;  /* 0xff80000038557808 */ /* 0x000fe20001000000 */
[----:B------:R-:W-:Y:S01]  /*195d0*/  FMUL.FTZ R56, R2, R25 ;  /* 0x0000001902387220 */ /* 0x000fe20000410000 */
[----:B------:R-:W-:Y:S02]  /*195e0*/  ISETP.GT.AND P2, PT, R6, 0x50, PT ;  /* 0x000000500600780c */ /* 0x000fe40003f44270 */
[----:B------:R-:W-:-:S03]  /*195f0*/  FMNMX.FTZ R72, R85, R72, !PT ;  /* 0x0000004855487209 */ /* 0x000fc60007810000 */
[----:B------:R-:W1:Y:S01]  /*19600*/  MUFU.TANH R61, R61 ;  /* 0x0000003d003d7308 */ /* 0x000e620000002400 */
[----:B------:R-:W-:-:S04]  /*19610*/  FMNMX.FTZ R72, R111, R72, !PT ;  /* 0x000000486f487209 */ /* 0x000fc80007810000 */
[----:B------:R-:W-:-:S03]  /*19620*/  FMNMX.FTZ R72, R117, R72, !PT ;  /* 0x0000004875487209 */ /* 0x000fc60007810000 */
[----:B------:R-:W2:Y:S01]  /*19630*/  MUFU.TANH R62, R62 ;  /* 0x0000003e003e7308 */ /* 0x000ea20000002400 */
[----:B0-----:R-:W-:Y:S02]  /*19640*/  FSEL R25, R86, -INF , P3 ;  /* 0xff80000056197808 */ /* 0x001fe40001800000 */
[----:B------:R-:W-:-:S05]  /*19650*/  ISETP.GT.AND P3, PT, R6, 0x51, PT ;  /* 0x000000510600780c */ /* 0x000fca0003f64270 */
[----:B------:R-:W0:Y:S01]  /*19660*/  MUFU.TANH R60, R60 ;  /* 0x0000003c003c7308 */ /* 0x000e220000002400 */
[----:B-1----:R-:W-:-:S07]  /*19670*/  FSEL R123, R61, -INF , P2 ;  /* 0xff8000003d7b7808 */ /* 0x002fce0001000000 */
[----:B------:R-:W1:Y:S01]  /*19680*/  MUFU.TANH R63, R63 ;  /* 0x0000003f003f7308 */ /* 0x000e620000002400 */
[----:B--2---:R-:W-:Y:S02]  /*19690*/  FSEL R57, R62, -INF , P4 ;  /* 0xff8000003e397808 */ /* 0x004fe40002000000 */
[----:B------:R-:W-:-:S05]  /*196a0*/  ISETP.GT.AND P4, PT, R6, 0x58, PT ;  /* 0x000000580600780c */ /* 0x000fca0003f84270 */
[----:B------:R2:W-:Y:S01]  /*196b0*/  MUFU.TANH R145, R53 ;  /* 0x0000003500917308 */ /* 0x0005e20000002400 */
[----:B0-----:R-:W-:Y:S01]  /*196c0*/  FSEL R125, R60, -INF , P3 ;  /* 0xff8000003c7d7808 */ /* 0x001fe20001800000 */
[----:B------:R-:W-:-:S06]  /*196d0*/  FMUL.FTZ R60, R2, R29 ;  /* 0x0000001d023c7220 */ /* 0x000fcc0000410000 */
[----:B------:R-:W0:Y:S01]  /*196e0*/  MUFU.TANH R65, R65 ;  /* 0x0000004100417308 */ /* 0x000e220000002400 */
[----:B--2---:R-:W-:Y:S02]  /*196f0*/  FSEL R53, R84, -INF , P5 ;  /* 0xff80000054357808 */ /* 0x004fe40002800000 */
[----:B------:R-:W-:-:S04]  /*19700*/  ISETP.GT.AND P5, PT, R6, 0x49, PT ;  /* 0x000000490600780c */ /* 0x000fc80003fa4270 */
[----:B------:R-:W-:Y:S01]  /*19710*/  FSEL R121, R58, -INF , P5 ;  /* 0xff8000003a797808 */ /* 0x000fe20002800000 */
[----:B------:R-:W2:Y:S01]  /*19720*/  MUFU.TANH R66, R66 ;  /* 0x0000004200427308 */ /* 0x000ea20000002400 */
[----:B-1----:R-:W-:Y:S01]  /*19730*/  FSEL R59, R63, -INF , P5 ;  /* 0xff8000003f3b7808 */ /* 0x002fe20002800000 */
[----:B------:R-:W-:Y:S01]  /*19740*/  FMUL.FTZ R58, R2, R27 ;  /* 0x0000001b023a7220 */ /* 0x000fe20000410000 */
[----:B------:R-:W-:Y:S02]  /*19750*/  FMNMX.FTZ R72, R121, R72, !PT ;  /* 0x0000004879487209 */ /* 0x000fe40007810000 */
[----:B------:R-:W-:Y:S02]  /*19760*/  ISETP.GT.AND P5, PT, R6, 0x59, PT ;  /* 0x000000590600780c */ /* 0x000fe40003fa4270 */
[----:B------:R-:W-:Y:S01]  /*19770*/  FMNMX.FTZ R72, R123, R72, !PT ;  /* 0x000000487b487209 */ /* 0x000fe20007810000 */
[----:B------:R-:W1:Y:S01]  /*19780*/  MUFU.TANH R64, R64 ;  /* 0x0000004000407308 */ /* 0x000e620000002400 */
[----:B0-----:R-:W-:-:S02]  /*19790*/  FSEL R127, R65, -INF , P4 ;  /* 0xff800000417f7808 */ /* 0x001fc40002000000 */
[----:B------:R-:W-:-:S04]  /*197a0*/  FMNMX.FTZ R72, R125, R72, !PT ;  /* 0x000000487d487209 */ /* 0x000fc80007810000 */
[----:B------:R-:W-:Y:S01]  /*197b0*/  FMNMX.FTZ R72, R127, R72, !PT ;  /* 0x000000487f487209 */ /* 0x000fe20007810000 */
[----:B------:R-:W0:Y:S01]  /*197c0*/  MUFU.TANH R67, R67 ;  /* 0x0000004300437308 */ /* 0x000e220000002400 */
[----:B--2---:R-:W-:Y:S02]  /*197d0*/  FSEL R27, R66, -INF , P2 ;  /* 0xff800000421b7808 */ /* 0x004fe40001000000 */
[----:B------:R-:W-:-:S05]  /*197e0*/  ISETP.GT.AND P2, PT, R6, 0x60, PT ;  /* 0x000000600600780c */ /* 0x000fca0003f44270 */
[----:B------:R-:W2:Y:S01]  /*197f0*/  MUFU.TANH R40, R40 ;  /* 0x0000002800287308 */ /* 0x000ea20000002400 */
[----:B-1----:R-:W-:-:S04]  /*19800*/  FSEL R129, R64, -INF , P5 ;  /* 0xff80000040817808 */ /* 0x002fc80002800000 */
[----:B------:R-:W-:-:S03]  /*19810*/  FMNMX.FTZ R72, R129, R72, !PT ;  /* 0x0000004881487209 */ /* 0x000fc60007810000 */
[----:B------:R-:W1:Y:S01]  /*19820*/  MUFU.TANH R69, R69 ;  /* 0x0000004500457308 */ /* 0x000e620000002400 */
[----:B0-----:R-:W-:Y:S02]  /*19830*/  FSEL R61, R67, -INF , P3 ;  /* 0xff800000433d7808 */ /* 0x001fe40001800000 */
[----:B------:R-:W-:-:S05]  /*19840*/  ISETP.GT.AND P3, PT, R6, 0x61, PT ;  /* 0x000000610600780c */ /* 0x000fca0003f64270 */
[----:B------:R-:W0:Y:S01]  /*19850*/  MUFU.TANH R68, R68 ;  /* 0x0000004400447308 */ /* 0x000e220000002400 */
[----:B--2---:R-:W-:Y:S01]  /*19860*/  FSEL R131, R40, -INF , P2 ;  /* 0xff80000028837808 */ /* 0x004fe20001000000 */
[----:B------:R-:W-:-:S03]  /*19870*/  FMUL.FTZ R40, R2, R31 ;  /* 0x0000001f02287220 */ /* 0x000fc60000410000 */
        /* <DEDUP_REMOVED lines=8> */
[----:B--2---:R-:W-:Y:S02]  /*19900*/  FSEL R29, R70, -INF , P5 ;  /* 0xff800000461d7808 */ /* 0x004fe40002800000 */
[----:B------:R-:W-:-:S04]  /*19910*/  ISETP.GT.AND P5, PT, R6, 0x69, PT ;  /* 0x000000690600780c */ /* 0x000fc80003fa4270 */
[----:B------:R-:W-:Y:S01]  /*19920*/  FSEL R69, R48, -INF , P5 ;  /* 0xff80000030457808 */ /* 0x000fe20002800000 */
[----:B------:R-:W2:Y:S01]  /*19930*/  MUFU.TANH R98, R98 ;  /* 0x0000006200627308 */ /* 0x000ea20000002400 */
[----:B-1----:R-:W-:-:S04]  /*19940*/  FSEL R135, R44, -INF , P4 ;  /* 0xff8000002c877808 */ /* 0x002fc80002000000 */
[----:B------:R-:W-:-:S03]  /*19950*/  FMNMX.FTZ R72, R135, R72, !PT ;  /* 0x0000004887487209 */ /* 0x000fc60007810000 */
[----:B------:R-:W1:Y:S01]  /*19960*/  MUFU.TANH R42, R42 ;  /* 0x0000002a002a7308 */ /* 0x000e620000002400 */
[----:B0-----:R-:W-:Y:S02]  /*19970*/  FSEL R65, R71, -INF , P2 ;  /* 0xff80000047417808 */ /* 0x001fe40001000000 */
[----:B------:R-:W-:-:S04]  /*19980*/  ISETP.GT.AND P2, PT, R6, 0x70, PT ;  /* 0x000000700600780c */ /* 0x000fc80003f44270 */
[----:B------:R-:W-:Y:S01]  /*19990*/  FSEL R139, R12, -INF , P2 ;  /* 0xff8000000c8b7808 */ /* 0x000fe20001000000 */
[----:B------:R-:W0:Y:S01]  /*199a0*/  MUFU.TANH R46, R46 ;  /* 0x0000002e002e7308 */ /* 0x000e220000002400 */
[----:B--2---:R-:W-:Y:S01]  /*199b0*/  FSEL R137, R98, -INF , P5 ;  /* 0xff80000062897808 */ /* 0x004fe20002800000 */
[----:B------:R-:W-:Y:S01]  /*199c0*/  FMUL.FTZ R12, R2, R37 ;  /* 0x00000025020c7220 */ /* 0x000fe20000410000 */
[----:B------:R-:W-:Y:S01]  /*199d0*/  ISETP.GT.AND P5, PT, R6, 0x79, PT ;  /* 0x000000790600780c */ /* 0x000fe20003fa4270 */
[----:B------:R-:W-:Y:S01]  /*199e0*/  IMAD.MOV.U32 R98, RZ, RZ, R119 ;  /* 0x000000ffff627224 */ /* 0x000fe200078e0077 */
[----:B------:R-:W-:Y:S02]  /*199f0*/  FMNMX.FTZ R72, R137, R72, !PT ;  /* 0x0000004889487209 */ /* 0x000fe40007810000 */
[----:B------:R-:W-:Y:S01]  /*19a00*/  FSEL R71, R20, -INF , P2 ;  /* 0xff80000014477808 */ /* 0x000fe20001000000 */
[----:B------:R-:W2:Y:S01]  /*19a10*/  MUFU.TANH R143, R143 ;  /* 0x0000008f008f7308 */ /* 0x000ea20000002400 */
[----:B-1----:R-:W-:Y:S01]  /*19a20*/  FSEL R67, R42, -INF , P3 ;  /* 0xff8000002a437808 */ /* 0x002fe20001800000 */
[----:B------:R-:W-:Y:S01]  /*19a30*/  FMUL.FTZ R42, R2, R35 ;  /* 0x00000023022a7220 */ /* 0x000fe20000410000 */
[----:B------:R-:W-:-:S02]  /*19a40*/  ISETP.GT.AND P3, PT, R6, 0x71, PT ;  /* 0x000000710600780c */ /* 0x000fc40003f64270 */
[----:B------:R-:W-:Y:S02]  /*19a50*/  FMNMX.FTZ R72, R139, R72, !PT ;  /* 0x000000488b487209 */ /* 0x000fe40007810000 */
[----:B------:R-:W-:Y:S01]  /*19a60*/  FSEL R141, R10, -INF , P3 ;  /* 0xff8000000a8d7808 */ /* 0x000fe20001800000 */
[----:B------:R-:W1:Y:S01]  /*19a70*/  MUFU.TANH R50, R50 ;  /* 0x0000003200327308 */ /* 0x000e620000002400 */
[----:B0-----:R-:W-:Y:S01]  /*19a80*/  FSEL R31, R46, -INF , P4 ;  /* 0xff8000002e1f7808 */ /* 0x001fe20002000000 */
[----:B------:R-:W-:Y:S01]  /*19a90*/  FMUL.FTZ R10, R2, R33 ;  /* 0x00000021020a7220 */ /* 0x000fe20000410000 */
[C---:B------:R-:W-:Y:S02]  /*19aa0*/  ISETP.GT.AND P4, PT, R6.reuse, 0x78, PT ;  /* 0x000000780600780c */ /* 0x040fe40003f84270 */
[----:B------:R-:W-:Y:S02]  /*19ab0*/  FMNMX.FTZ R72, R141, R72, !PT ;  /* 0x000000488d487209 */ /* 0x000fe40007810000 */
[----:B------:R-:W-:Y:S01]  /*19ac0*/  ISETP.GT.AND P2, PT, R6, 0x80, PT ;  /* 0x000000800600780c */ /* 0x000fe20003f44270 */
[----:B------:R-:W0:Y:S01]  /*19ad0*/  MUFU.TANH R24, R24 ;  /* 0x0000001800187308 */ /* 0x000e220000002400 */
[----:B--2---:R-:W-:-:S02]  /*19ae0*/  FSEL R143, R143, -INF , P4 ;  /* 0xff8000008f8f7808 */ /* 0x004fc40002000000 */
[----:B------:R-:W-:Y:S02]  /*19af0*/  FSEL R145, R145, -INF , P5 ;  /* 0xff80000091917808 */ /* 0x000fe40002800000 */
[----:B------:R-:W-:-:S03]  /*19b00*/  FMNMX.FTZ R72, R143, R72, !PT ;  /* 0x000000488f487209 */ /* 0x000fc60007810000 */
[----:B------:R-:W2:Y:S01]  /*19b10*/  MUFU.TANH R54, R54 ;  /* 0x0000003600367308 */ /* 0x000ea20000002400 */
[----:B-1----:R-:W-:Y:S02]  /*19b20*/  FSEL R73, R50, -INF , P3 ;  /* 0xff80000032497808 */ /* 0x002fe40001800000 */
[----:B------:R-:W-:Y:S02]  /*19b30*/  ISETP.GT.AND P3, PT, R6, 0x81, PT ;  /* 0x000000810600780c */ /* 0x000fe40003f64270 */
[----:B------:R-:W-:-:S03]  /*19b40*/  FMNMX.FTZ R72, R145, R72, !PT ;  /* 0x0000004891487209 */ /* 0x000fc60007810000 */
[----:B------:R-:W1:Y:S01]  /*19b50*/  MUFU.TANH R56, R56 ;  /* 0x0000003800387308 */ /* 0x000e620000002400 */
[----:B0-----:R-:W-:Y:S02]  /*19b60*/  FSEL R149, R24, -INF , P2 ;  /* 0xff80000018957808 */ /* 0x001fe40001000000 */
[----:B------:R-:W-:Y:S02]  /*19b70*/  FMNMX.FTZ R24, R3, R4, !PT ;  /* 0x0000000403187209 */ /* 0x000fe40007810000 */
[----:B------:R-:W-:Y:S02]  /*19b80*/  FMNMX.FTZ R72, R149, R72, !PT ;  /* 0x0000004895487209 */ /* 0x000fe40007810000 */
        /* <DEDUP_REMOVED lines=24> */
[----:B------:R-:W-:-:S02]  /*19d10*/  ISETP.GT.AND P3, PT, R6, 0x91, PT ;  /* 0x000000910600780c */ /* 0x000fc40003f64270 */
[----:B------:R-:W-:-:S03]  /*19d20*/  FMNMX.FTZ R26, R13, R26, !PT ;  /* 0x0000001a0d1a7209 */ /* 0x000fc60007810000 */
[----:B------:R-:W2:Y:S01]  /*19d30*/  MUFU.TANH R10, R10 ;  /* 0x0000000a000a7308 */ /* 0x000ea20000002400 */
[----:B-1----:R-:W-:Y:S02]  /*19d40*/  FSEL R157, R32, -INF , P2 ;  /* 0xff800000209d7808 */ /* 0x002fe40001000000 */
[----:B------:R-:W-:Y:S02]  /*19d50*/  FMNMX.FTZ R28, R15, R26, !PT ;  /* 0x0000001a0f1c7209 */ /* 0x000fe40007810000 */
[----:B------:R-:W-:Y:S02]  /*19d60*/  FMNMX.FTZ R72, R157, R72, !PT ;  /* 0x000000489d487209 */ /* 0x000fe40007810000 */
[----:B------:R-:W-:Y:S01]  /*19d70*/  FMNMX.FTZ R28, R21, R28, !PT ;  /* 0x0000001c151c7209 */ /* 0x000fe20007810000 */
[----:B------:R-:W1:Y:S01]  /*19d80*/  MUFU.TANH R40, R40 ;  /* 0x0000002800287308 */ /* 0x000e620000002400 */
[----:B0-----:R-:W-:Y:S02]  /*19d90*/  FSEL R113, R30, -INF , P4 ;  /* 0xff8000001e717808 */ /* 0x001fe40002000000 */
[----:B------:R-:W-:-:S02]  /*19da0*/  ISETP.GT.AND P4, PT, R6, 0x98, PT ;  /* 0x000000980600780c */ /* 0x000fc40003f84270 */
[----:B------:R-:W-:-:S03]  /*19db0*/  FMNMX.FTZ R28, R41, R28, !PT ;  /* 0x0000001c291c7209 */ /* 0x000fc60007810000 */
[----:B------:R-:W0:Y:S01]  /*19dc0*/  MUFU.TANH R36, R36 ;  /* 0x0000002400247308 */ /* 0x000e220000002400 */
[----:B--2---:R-:W-:Y:S02]  /*19dd0*/  FSEL R163, R10, -INF , P3 ;  /* 0xff8000000aa37808 */ /* 0x004fe40001800000 */
[----:B------:R-:W-:Y:S02]  /*19de0*/  FMNMX.FTZ R28, R43, R28, !PT ;  /* 0x0000001c2b1c7209 */ /* 0x000fe40007810000 */
[----:B------:R-:W-:Y:S02]  /*19df0*/  FMNMX.FTZ R72, R163, R72, !PT ;  /* 0x00000048a3487209 */ /* 0x000fe40007810000 */
[----:B------:R-:W-:Y:S01]  /*19e00*/  FMNMX.FTZ R32, R45, R28, !PT ;  /* 0x0000001c2d207209 */ /* 0x000fe20007810000 */
[----:B------:R-:W2:Y:S01]  /*19e10*/  MUFU.TANH R12, R12 ;  /* 0x0000000c000c7308 */ /* 0x000ea20000002400 */
[----:B-1----:R-:W-:Y:S01]  /*19e20*/  FSEL R115, R40, -INF , P5 ;  /* 0xff80000028737808 */ /* 0x002fe20002800000 */
[----:B------:R-:W-:Y:S01]  /*19e30*/  FMUL.FTZ R40, R2, R34 ;  /* 0x0000002202287220 */ /* 0x000fe20000410000 */
[----:B------:R-:W-:-:S02]  /*19e40*/  ISETP.GT.AND P5, PT, R6, 0x99, PT ;  /* 0x000000990600780c */ /* 0x000fc40003fa4270 */
[----:B------:R-:W-:Y:S02]  /*19e50*/  FMNMX.FTZ R32, R47, R32, !PT ;  /* 0x000000202f207209 */ /* 0x000fe40007810000 */
[----:B------:R-:W-:Y:S01]  /*19e60*/  MOV R10, UR6 ;  /* 0x00000006000a7c02 */ /* 0x000fe20008000f00 */
[----:B------:R-:W1:Y:S01]  /*19e70*/  MUFU.TANH R40, R40 ;  /* 0x0000002800287308 */ /* 0x000e620000002400 */
[----:B0-----:R-:W-:Y:S01]  /*19e80*/  FSEL R167, R36, -INF , P4 ;  /* 0xff80000024a77808 */ /* 0x001fe20002000000 */
[----:B------:R-:W-:Y:S01]  /*19e90*/  FMUL.FTZ R36, R2, R39 ;  /* 0x0000002702247220 */ /* 0x000fe20000410000 */
[----:B------:R-:W-:Y:S02]  /*19ea0*/  FMNMX.FTZ R32, R49, R32, !PT ;  /* 0x0000002031207209 */ /* 0x000fe40007810000 */
[----:B------:R-:W-:Y:S02]  /*19eb0*/  FMNMX.FTZ R72, R167, R72, !PT ;  /* 0x00000048a7487209 */ /* 0x000fe40007810000 */
[----:B------:R-:W-:Y:S01]  /*19ec0*/  FMNMX.FTZ R32, R51, R32, !PT ;  /* 0x0000002033207209 */ /* 0x000fe20007810000 */
[----:B------:R-:W0:Y:S01]  /*19ed0*/  MUFU.TANH R42, R42 ;  /* 0x0000002a002a7308 */ /* 0x000e220000002400 */
[----:B--2---:R-:W-:-:S02]  /*19ee0*/  FSEL R165, R12, -INF , P5 ;  /* 0xff8000000ca57808 */ /* 0x004fc40002800000 */
[----:B------:R-:W-:Y:S02]  /*19ef0*/  FMNMX.FTZ R34, R53, R32, !PT ;  /* 0x0000002035227209 */ /* 0x000fe40007810000 */
[----:B------:R-:W-:Y:S02]  /*19f00*/  FMNMX.FTZ R72, R165, R72, !PT ;  /* 0x00000048a5487209 */ /* 0x000fe40007810000 */
[----:B------:R-:W-:Y:S01]  /*19f10*/  FMNMX.FTZ R34, R55, R34, !PT ;  /* 0x0000002237227209 */ /* 0x000fe20007810000 */
[----:B------:R-:W2:Y:S02]  /*19f20*/  MUFU.TANH R38, R38 ;  /* 0x0000002600267308 */ /* 0x000ea40000002400 */
[----:B------:R-:W3:Y:S01]  /*19f30*/  SHFL.BFLY PT, R169, R72, 0x2, 0x1f ;  /* 0x0c401f0048a97f89 */ /* 0x000ee200000e0000 */
[----:B------:R-:W-:-:S04]  /*19f40*/  FMNMX.FTZ R34, R25, R34, !PT ;  /* 0x0000002219227209 */ /* 0x000fc80007810000 */
[----:B------:R-:W-:Y:S01]  /*19f50*/  FMNMX.FTZ R34, R57, R34, !PT ;  /* 0x0000002239227209 */ /* 0x000fe20007810000 */
[----:B------:R-:W4:Y:S01]  /*19f60*/  MUFU.TANH R36, R36 ;  /* 0x0000002400247308 */ /* 0x000f220000002400 */
[----:B---3--:R-:W-:-:S05]  /*19f70*/  FMNMX.FTZ R169, R72, R169, !PT ;  /* 0x000000a948a97209 */ /* 0x008fca0007810000 */
[----:B------:R-:W3:Y:S02]  /*19f80*/  SHFL.BFLY PT, R120, R169, 0x1, 0x1f ;  /* 0x0c201f00a9787f89 */ /* 0x000ee400000e0000 */
[----:B---3--:R-:W-:-:S04]  /*19f90*/  FMNMX.FTZ R120, R169, R120, !PT ;  /* 0x00000078a9787209 */ /* 0x008fc80007810000 */
[C---:B------:R-:W-:Y:S01]  /*19fa0*/  FSETP.NEU.FTZ.AND P6, PT, R120.reuse, -INF , PT ;  /* 0xff8000007800780b */ /* 0x040fe20003fdd000 */
[----:B------:R-:W-:-:S05]  /*19fb0*/  FFMA.FTZ R30, R120, R10, -8 ;  /* 0xc1000000781e7423 */ /* 0x000fca000001000a */
[----:B------:R-:W-:-:S05]  /*19fc0*/  FSEL R30, R30, RZ, P6 ;  /* 0x000000ff1e1e7208 */ /* 0x000fca0003000000 */
[-CC-:B------:R-:W-:Y:S01]  /*19fd0*/  FFMA.FTZ R44, R77, R10.reuse, -R30.reuse ;  /* 0x0000000a4d2c7223 */ /* 0x180fe2000001081e */
[----:B------:R-:W-:-:S01]  /*19fe0*/  FFMA.FTZ R46, R79, R10, -R30 ;  /* 0x0000000a4f2e7223 */ /* 0x000fc2000001081e */
[-CC-:B------:R-:W-:Y:S01]  /*19ff0*/  FFMA.FTZ R35, R8, R10.reuse, -R30.reuse ;  /* 0x0000000a08237223 */ /* 0x180fe2000001081e */
[----:B------:R-:W-:-:S01]  /*1a000*/  FFMA.FTZ R8, R97, R10, -R30 ;  /* 0x0000000a61087223 */ /* 0x000fc2000001081e */
[----:B------:R3:W-:Y:S01]  /*1a010*/  MUFU.EX2 R28, R44 ;  /* 0x0000002c001c7308 */ /* 0x0007e20000000800 */
[----:B-1----:R-:W-:Y:S01]  /*1a020*/  FSEL R97, R40, -INF , P2 ;  /* 0xff80000028617808 */ /* 0x002fe20001000000 */
[-CC-:B------:R-:W-:Y:S01]  /*1a030*/  FFMA.FTZ R39, R99, R10.reuse, -R30.reuse ;  /* 0x0000000a63277223 */ /* 0x180fe2000001081e */
[----:B0-----:R-:W-:Y:S01]  /*1a040*/  FSEL R99, R42, -INF , P3 ;  /* 0xff8000002a637808 */ /* 0x001fe20001800000 */
[-CC-:B------:R-:W-:Y:S01]  /*1a050*/  FFMA.FTZ R12, R91, R10.reuse, -R30.reuse ;  /* 0x0000000a5b0c7223 */ /* 0x180fe2000001081e */
[----:B------:R-:W-:-:S01]  /*1a060*/  FFMA.FTZ R91, R103, R10, -R30 ;  /* 0x0000000a675b7223 */ /* 0x000fc2000001081e */
[--C-:B------:R-:W-:Y:S01]  /*1a070*/  FFMA.FTZ R105, R105, R10, -R30.reuse ;  /* 0x0000000a69697223 */ /* 0x100fe2000001081e */
[----:B--2---:R-:W-:Y:S01]  /*1a080*/  FSEL R103, R38, -INF , P4 ;  /* 0xff80000026677808 */ /* 0x004fe20002000000 */
[----:B------:R0:W-:Y:S01]  /*1a090*/  MUFU.EX2 R32, R46 ;  /* 0x0000002e00207308 */ /* 0x0001e20000000800 */
[----:B---3--:R-:W-:Y:S01]  /*1a0a0*/  FMNMX.FTZ R44, R59, R34, !PT ;  /* 0x000000223b2c7209 */ /* 0x008fe20007810000 */
[-CC-:B------:R-:W-:Y:S01]  /*1a0b0*/  FFMA.FTZ R79, R83, R10.reuse, -R30.reuse ;  /* 0x0000000a534f7223 */ /* 0x180fe2000001081e */
[----:B------:R-:W-:-:S01]  /*1a0c0*/  FFMA.FTZ R83, R121, R10, -R30 ;  /* 0x0000000a79537223 */ /* 0x000fc2000001081e */
[--C-:B------:R-:W-:Y:S01]  /*1a0d0*/  FFMA.FTZ R6, R87, R10, -R30.reuse ;  /* 0x0000000a57067223 */ /* 0x100fe2000001081e */
[----:B------:R-:W-:Y:S01]  /*1a0e0*/  FMNMX.FTZ R44, R27, R44, !PT ;  /* 0x0000002c1b2c7209 */ /* 0x000fe20007810000 */
[-CC-:B------:R-:W-:Y:S01]  /*1a0f0*/  FFMA.FTZ R40, R131, R10.reuse, -R30.reuse ;  /* 0x0000000a83287223 */ /* 0x180fe2000001081e */
[----:B------:R-:W-:-:S01]  /*1a100*/  FFMA.FTZ R95, R95, R10, -R30 ;  /* 0x0000000a5f5f7223 */ /* 0x000fc2000001081e */
[----:B------:R4:W-:Y:S01]  /*1a110*/  MUFU.EX2 R26, R105 ;  /* 0x00000069001a7308 */ /* 0x0009e20000000800 */
[----:B------:R-:W-:Y:S01]  /*1a120*/  FMNMX.FTZ R44, R61, R44, !PT ;  /* 0x0000002c3d2c7209 */ /* 0x000fe20007810000 */
[-CC-:B------:R-:W-:Y:S01]  /*1a130*/  FFMA.FTZ R85, R85, R10.reuse, -R30.reuse ;  /* 0x0000000a55557223 */ /* 0x180fe2000001081e */
[----:B------:R-:W-:-:S01]  /*1a140*/  FFMA.FTZ R117, R117, R10, -R30 ;  /* 0x0000000a75757223 */ /* 0x000fc2000001081e */
[--C-:B------:R-:W-:Y:S01]  /*1a150*/  FFMA.FTZ R123, R123, R10, -R30.reuse ;  /* 0x0000000a7b7b7223 */ /* 0x100fe2000001081e */
[----:B------:R-:W-:Y:S01]  /*1a160*/  FMNMX.FTZ R44, R63, R44, !PT ;  /* 0x0000002c3f2c7209 */ /* 0x000fe20007810000 */
[-CC-:B------:R-:W-:Y:S01]  /*1a170*/  FFMA.FTZ R127, R127, R10.reuse, -R30.reuse ;  /* 0x0000000a7f7f7223 */ /* 0x180fe2000001081e */
[----:B------:R-:W-:-:S01]  /*1a180*/  FFMA.FTZ R20, R89, R10, -R30 ;  /* 0x0000000a59147223 */ /* 0x000fc2000001081e */
[----:B------:R-:W-:Y:S01]  /*1a190*/  MUFU.EX2 R6, R6 ;  /* 0x0000000600067308 */ /* 0x000fe20000000800 */
[----:B0-----:R-:W-:Y:S01]  /*1a1a0*/  FMNMX.FTZ R46, R29, R44, !PT ;  /* 0x0000002c1d2e7209 */ /* 0x001fe20007810000 */
[-CC-:B------:R-:W-:Y:S01]  /*1a1b0*/  FFMA.FTZ R89, R93, R10.reuse, -R30.reuse ;  /* 0x0000000a5d597223 */ /* 0x180fe2000001081e */
[----:B----4-:R-:W-:Y:S01]  /*1a1c0*/  FSEL R105, R36, -INF , P5 ;  /* 0xff80000024697808 */ /* 0x010fe20002800000 */
        /* <DEDUP_REMOVED lines=18> */
[----:B------:R-:W-:-:S02]  /*1a2f0*/  FFMA.FTZ R54, R157, R10, -R30 ;  /* 0x0000000a9d367223 */ /* 0x000fc4000001081e */
[----:B------:R-:W0:Y:S01]  /*1a300*/  MUFU.EX2 R39, R39 ;  /* 0x0000002700277308 */ /* 0x000e220000000800 */
[----:B------:R-:W-:-:S04]  /*1a310*/  FMNMX.FTZ R48, R73, R48, !PT ;  /* 0x0000003049307209 */ /* 0x000fc80007810000 */
[----:B------:R-:W-:-:S03]  /*1a320*/  FMNMX.FTZ R48, R33, R48, !PT ;  /* 0x0000003021307209 */ /* 0x000fc60007810000 */
[----:B------:R1:W-:Y:S01]  /*1a330*/  MUFU.EX2 R24, R95 ;  /* 0x0000005f00187308 */ /* 0x0003e20000000800 */
[----:B------:R-:W-:-:S04]  /*1a340*/  FMNMX.FTZ R50, R75, R48, !PT ;  /* 0x000000304b327209 */ /* 0x000fc80007810000 */
[----:B------:R-:W-:-:S03]  /*1a350*/  FMNMX.FTZ R50, R37, R50, !PT ;  /* 0x0000003225327209 */ /* 0x000fc60007810000 */
[----:B------:R2:W-:Y:S01]  /*1a360*/  MUFU.EX2 R34, R85 ;  /* 0x0000005500227308 */ /* 0x0005e20000000800 */
[----:B------:R-:W-:Y:S01]  /*1a370*/  FMNMX.FTZ R50, R109, R50, !PT ;  /* 0x000000326d327209 */ /* 0x000fe20007810000 */
[-CC-:B-1----:R-:W-:Y:S01]  /*1a380*/  FFMA.FTZ R95, R129, R10.reuse, -R30.reuse ;  /* 0x0000000a815f7223 */ /* 0x182fe2000001081e */
[----:B------:R-:W-:-:S01]  /*1a390*/  FFMA.FTZ R129, R165, R10, -R30 ;  /* 0x0000000aa5817223 */ /* 0x000fc2000001081e */
[----:B0-----:R-:W-:Y:S02]  /*1a3a0*/  F2FP.SATFINITE.E4M3.F32.PACK_AB_MERGE_C R200, R39, R8, RZ ;  /* 0x0000000827c8723e */ /* 0x001fe400048070ff */
[----:B------:R-:W-:Y:S02]  /*1a3b0*/  FMNMX.FTZ R50, R113, R50, !PT ;  /* 0x0000003271327209 */ /* 0x000fe40007810000 */
[----:B------:R0:W-:Y:S01]  /*1a3c0*/  MUFU.EX2 R44, R117 ;  /* 0x00000075002c7308 */ /* 0x0001e20000000800 */
[----:B--2---:R-:W-:-:S01]  /*1a3d0*/  FFMA.FTZ R85, R125, R10, -R30 ;  /* 0x0000000a7d557223 */ /* 0x004fc2000001081e */
[----:B------:R-:W-:Y:S01]  /*1a3e0*/  FMNMX.FTZ R50, R115, R50, !PT ;  /* 0x0000003273327209 */ /* 0x000fe20007810000 */
[----:B------:R-:W-:-:S01]  /*1a3f0*/  FFMA.FTZ R125, R155, R10, -R30 ;  /* 0x0000000a9b7d7223 */ /* 0x000fc2000001081e */
[----:B------:R-:W-:-:S02]  /*1a400*/  F2FP.SATFINITE.E4M3.F32.PACK_AB_MERGE_C R200, R35, R6, R200 ;  /* 0x0000000623c8723e */ /* 0x000fc400048070c8 */
[----:B------:R-:W-:Y:S02]  /*1a410*/  FMNMX.FTZ R50, R97, R50, !PT ;  /* 0x0000003261327209 */ /* 0x000fe40007810000 */
[----:B------:R1:W-:Y:S01]  /*1a420*/  MUFU.EX2 R46, R123 ;  /* 0x0000007b002e7308 */ /* 0x0003e20000000800 */
[----:B0-----:R-:W-:-:S01]  /*1a430*/  FFMA.FTZ R117, R145, R10, -R30 ;  /* 0x0000000a91757223 */ /* 0x001fc2000001081e */
[----:B------:R-:W-:-:S04]  /*1a440*/  FMNMX.FTZ R50, R99, R50, !PT ;  /* 0x0000003263327209 */ /* 0x000fc80007810000 */
[----:B------:R-:W-:Y:S02]  /*1a450*/  FMNMX.FTZ R50, R103, R50, !PT ;  /* 0x0000003267327209 */ /* 0x000fe40007810000 */
[----:B------:R0:W-:Y:S01]  /*1a460*/  MUFU.EX2 R48, R127 ;  /* 0x0000007f00307308 */ /* 0x0001e20000000800 */
[----:B-1----:R-:W-:-:S01]  /*1a470*/  FFMA.FTZ R123, R151, R10, -R30 ;  /* 0x0000000a977b7223 */ /* 0x002fc2000001081e */
[----:B------:R-:W-:-:S05]  /*1a480*/  FMNMX.FTZ R50, R105, R50, !PT ;  /* 0x0000003269327209 */ /* 0x000fca0007810000 */
[----:B------:R-:W1:Y:S01]  /*1a490*/  SHFL.BFLY PT, R121, R50, 0x2, 0x1f ;  /* 0x0c401f0032797f89 */ /* 0x000e6200000e0000 */
[----:B------:R-:W-:Y:S01]  /*1a4a0*/  MUFU.EX2 R12, R12 ;  /* 0x0000000c000c7308 */ /* 0x000fe20000000800 */
[----:B0-----:R-:W-:-:S07]  /*1a4b0*/  FFMA.FTZ R127, R163, R10, -R30 ;  /* 0x0000000aa37f7223 */ /* 0x001fce000001081e */
[----:B------:R-:W-:Y:S08]  /*1a4c0*/  MUFU.EX2 R87, R87 ;  /* 0x0000005700577308 */ /* 0x000ff00000000800 */
[----:B------:R-:W-:Y:S01]  /*1a4d0*/  MUFU.EX2 R20, R20 ;  /* 0x0000001400147308 */ /* 0x000fe20000000800 */
[----:B-1----:R-:W-:Y:S01]  /*1a4e0*/  FMNMX.FTZ R56, R50, R121, !PT ;  /* 0x0000007932387209 */ /* 0x002fe20007810000 */
[----:B------:R-:W-:-:S06]  /*1a4f0*/  FFMA.FTZ R50, R149, R10, -R30 ;  /* 0x0000000a95327223 */ /* 0x000fcc000001081e */
[----:B------:R-:W0:Y:S01]  /*1a500*/  MUFU.EX2 R89, R89 ;  /* 0x0000005900597308 */ /* 0x000e220000000800 */
[----:B------:R-:W1:Y:S07]  /*1a510*/  SHFL.BFLY PT, R121, R56, 0x1, 0x1f ;  /* 0x0c201f0038797f89 */ /* 0x000e6e00000e0000 */
[----:B------:R-:W-:Y:S08]  /*1a520*/  MUFU.EX2 R91, R91 ;  /* 0x0000005b005b7308 */ /* 0x000ff00000000800 */
[----:B------:R-:W2:Y:S01]  /*1a530*/  MUFU.EX2 R93, R93 ;  /* 0x0000005d005d7308 */ /* 0x000ea20000000800 */
[----:B0-----:R-:W-:-:S04]  /*1a540*/  F2FP.SATFINITE.E4M3.F32.PACK_AB_MERGE_C R202, R89, R20, RZ ;  /* 0x0000001459ca723e */ /* 0x001fc800048070ff */
[----:B------:R-:W-:-:S03]  /*1a550*/  F2FP.SATFINITE.E4M3.F32.PACK_AB_MERGE_C R202, R87, R12, R202 ;  /* 0x0000000c57ca723e */ /* 0x000fc600048070ca */
[----:B------:R-:W-:Y:S01]  /*1a560*/  MUFU.EX2 R77, R77 ;  /* 0x0000004d004d7308 */ /* 0x000fe20000000800 */
[----:B-1----:R-:W-:Y:S01]  /*1a570*/  FMNMX.FTZ R121, R56, R121, !PT ;  /* 0x0000007938797209 */ /* 0x002fe20007810000 */
[----:B------:R-:W-:-:S03]  /*1a580*/  FFMA.FTZ R56, R167, R10, -R30 ;  /* 0x0000000aa7387223 */ /* 0x000fc6000001081e */
[C---:B------:R-:W-:Y:S01]  /*1a590*/  FSETP.NEU.FTZ.AND P2, PT, R121.reuse, -INF , PT ;  /* 0xff8000007900780b */ /* 0x040fe20003f5d000 */
[----:B------:R-:W-:-:S02]  /*1a5a0*/  FFMA.FTZ R58, R121, R10, -8 ;  /* 0xc1000000793a7423 */ /* 0x000fc4000001000a */
[----:B------:R-:W-:Y:S01]  /*1a5b0*/  MUFU.EX2 R79, R79 ;  /* 0x0000004f004f7308 */ /* 0x000fe20000000800 */
[----:B--2---:R-:W-:Y:S02]  /*1a5c0*/  F2FP.SATFINITE.E4M3.F32.PACK_AB_MERGE_C R204, R93, R26, RZ ;  /* 0x0000001a5dcc723e */ /* 0x004fe400048070ff */
[----:B------:R-:W-:Y:S02]  /*1a5d0*/  FSEL R58, R58, RZ, P2 ;  /* 0x000000ff3a3a7208 */ /* 0x000fe40001000000 */
[----:B------:R-:W-:-:S03]  /*1a5e0*/  F2FP.SATFINITE.E4M3.F32.PACK_AB_MERGE_C R204, R91, R24, R204 ;  /* 0x000000185bcc723e */ /* 0x000fc600048070cc */
[----:B------:R-:W-:Y:S01]  /*1a5f0*/  MUFU.EX2 R81, R81 ;  /* 0x0000005100517308 */ /* 0x000fe20000000800 */
[----:B------:R-:W-:-:S01]  /*1a600*/  FFMA.FTZ R3, R3, R10, -R58 ;  /* 0x0000000a03037223 */ /* 0x000fc2000001083a */
[-CC-:B------:R-:W-:Y:S01]  /*1a610*/  FFMA.FTZ R4, R4, R10.reuse, -R58.reuse ;  /* 0x0000000a04047223 */ /* 0x180fe2000001083a */
[----:B------:R-:W-:-:S01]  /*1a620*/  FFMA.FTZ R62, R5, R10, -R58 ;  /* 0x0000000a053e7223 */ /* 0x000fc2000001083a */
[-CC-:B------:R-:W-:Y:S01]  /*1a630*/  FFMA.FTZ R131, R7, R10.reuse, -R58.reuse ;  /* 0x0000000a07837223 */ /* 0x180fe2000001083a */
[----:B------:R-:W-:-:S01]  /*1a640*/  FFMA.FTZ R5, R9, R10, -R58 ;  /* 0x0000000a09057223 */ /* 0x000fc2000001083a */
[-CC-:B------:R-:W-:Y:S01]  /*1a650*/  FFMA.FTZ R30, R11, R10.reuse, -R58.reuse ;  /* 0x0000000a0b1e7223 */ /* 0x180fe2000001083a */
[----:B------:R-:W-:-:S01]  /*1a660*/  FFMA.FTZ R13, R13, R10, -R58 ;  /* 0x0000000a0d0d7223 */ /* 0x000fc2000001083a */
[----:B------:R-:W-:Y:S01]  /*1a670*/  MUFU.EX2 R3, R3 ;  /* 0x0000000300037308 */ /* 0x000fe20000000800 */
[----:B------:R-:W-:-:S01]  /*1a680*/  FFMA.FTZ R7, R21, R10, -R58 ;  /* 0x0000000a15077223 */ /* 0x000fc2000001083a */
[-CC-:B------:R-:W-:Y:S01]  /*1a690*/  FFMA.FTZ R66, R25, R10.reuse, -R58.reuse ;  /* 0x0000000a19427223 */ /* 0x180fe2000001083a */
[----:B------:R-:W-:-:S01]  /*1a6a0*/  FFMA.FTZ R21, R27, R10, -R58 ;  /* 0x0000000a1b157223 */ /* 0x000fc2000001083a */
[----:B------:R-:W-:Y:S01]  /*1a6b0*/  FADD.FTZ R25, R6, R35 ;  /* 0x0000002306197221 */ /* 0x000fe20000010000 */
[----:B------:R-:W-:-:S01]  /*1a6c0*/  FFMA.FTZ R68, R15, R10, -R58 ;  /* 0x0000000a0f447223 */ /* 0x000fc2000001083a */
[-CC-:B------:R-:W-:Y:S01]  /*1a6d0*/  FFMA.FTZ R60, R41, R10.reuse, -R58.reuse ;  /* 0x0000000a293c7223 */ /* 0x180fe2000001083a */
[----:B------:R-:W-:-:S01]  /*1a6e0*/  FFMA.FTZ R15, R43, R10, -R58 ;  /* 0x0000000a2b0f7223 */ /* 0x000fc2000001083a */
[----:B------:R-:W0:Y:S01]  /*1a6f0*/  MUFU.EX2 R4, R4 ;  /* 0x0000000400047308 */ /* 0x000e220000000800 */
[----:B------:R-:W-:-:S01]  /*1a700*/  FADD.FTZ R76, R8, R25 ;  /* 0x00000019084c7221 */ /* 0x000fc20000010000 */
        /* <DEDUP_REMOVED lines=12> */
[----:B------:R-:W-:-:S02]  /*1a7d0*/  @!P1 VIADD R25, R0, 0x33440 ;  /* 0x0003344000199836 */ /* 0x000fc40000000000 */
[----:B------:R-:W-:-:S01]  /*1a7e0*/  FFMA.FTZ R65, R65, R10, -R58 ;  /* 0x0000000a41417223 */ /* 0x000fc2000001083a */
[----:B------:R-:W2:Y:S01]  /*1a7f0*/  MUFU.EX2 R131, R131 ;  /* 0x0000008300837308 */ /* 0x000ea20000000800 */
[----:B0-----:R-:W-:-:S01]  /*1a800*/  FADD.FTZ R27, R3, R4 ;  /* 0x00000004031b7221 */ /* 0x001fc20000010000 */
[-CC-:B------:R-:W-:Y:S01]  /*1a810*/  FFMA.FTZ R67, R67, R10.reuse, -R58.reuse ;  /* 0x0000000a43437223 */ /* 0x180fe2000001083a */
[----:B------:R-:W-:Y:S01]  /*1a820*/  @!P1 PRMT R25, RZ, 0x654, R25 ;  /* 0x00000654ff199816 */ /* 0x000fe20000000019 */
[-CC-:B------:R-:W-:Y:S01]  /*1a830*/  FFMA.FTZ R31, R31, R10.reuse, -R58.reuse ;  /* 0x0000000a1f1f7223 */ /* 0x180fe2000001083a */
[----:B------:R-:W-:-:S01]  /*1a840*/  FFMA.FTZ R69, R69, R10, -R58 ;  /* 0x0000000a45457223 */ /* 0x000fc2000001083a */
[----:B------:R-:W-:Y:S01]  /*1a850*/  F2FP.SATFINITE.E4M3.F32.PACK_AB_MERGE_C R206, R79, R32, RZ ;  /* 0x000000204fce723e */ /* 0x000fe200048070ff */
[----:B------:R0:W-:Y:S01]  /*1a860*/  @!P1 SYNCS.ARRIVE.TRANS64.RED.A1T0 RZ, [R25+URZ], RZ ;  /* 0x000000ff19ff99a7 */ /* 0x0001e2000810043f */
[----:B------:R-:W3:Y:S01]  /*1a870*/  MUFU.EX2 R5, R5 ;  /* 0x0000000500057308 */ /* 0x000ee20000000800 */
[----:B-1----:R-:W-:-:S01]  /*1a880*/  FADD.FTZ R82, R62, R27 ;  /* 0x0000001b3e527221 */ /* 0x002fc20000010000 */
[----:B------:R-:W-:Y:S01]  /*1a890*/  FADD.FTZ R27, R39, R76 ;  /* 0x0000004c271b7221 */ /* 0x000fe20000010000 */
[----:B------:R-:W-:-:S01]  /*1a8a0*/  FFMA.FTZ R33, R33, R10, -R58 ;  /* 0x0000000a21217223 */ /* 0x000fc2000001083a */
[-CC-:B------:R-:W-:Y:S01]  /*1a8b0*/  FFMA.FTZ R75, R75, R10.reuse, -R58.reuse ;  /* 0x0000000a4b4b7223 */ /* 0x180fe2000001083a */
[----:B------:R-:W-:-:S01]  /*1a8c0*/  FFMA.FTZ R37, R37, R10, -R58 ;  /* 0x0000000a25257223 */ /* 0x000fc2000001083a */
[----:B------:R-:W-:Y:S01]  /*1a8d0*/  FADD.FTZ R76, R12, R27 ;  /* 0x0000001b0c4c7221 */ /* 0x000fe20000010000 */
[----:B------:R-:W-:-:S01]  /*1a8e0*/  FFMA.FTZ R109, R109, R10, -R58 ;  /* 0x0000000a6d6d7223 */ /* 0x000fc2000001083a */
[----:B------:R-:W1:Y:S01]  /*1a8f0*/  MUFU.EX2 R30, R30 ;  /* 0x0000001e001e7308 */ /* 0x000e620000000800 */
[----:B--2---:R-:W-:-:S01]  /*1a900*/  FADD.FTZ R82, R131, R82 ;  /* 0x0000005283527221 */ /* 0x004fc20000010000 */
[----:B------:R-:W-:Y:S01]  /*1a910*/  FADD.FTZ R29, R87, R76 ;  /* 0x0000004c571d7221 */ /* 0x000fe20000010000 */
[----:B------:R-:W-:-:S01]  /*1a920*/  FFMA.FTZ R113, R113, R10, -R58 ;  /* 0x0000000a71717223 */ /* 0x000fc2000001083a */
[-CC-:B------:R-:W-:Y:S01]  /*1a930*/  FFMA.FTZ R115, R115, R10.reuse, -R58.reuse ;  /* 0x0000000a73737223 */ /* 0x180fe2000001083a */
[----:B------:R-:W-:-:S01]  /*1a940*/  FFMA.FTZ R97, R97, R10, -R58 ;  /* 0x0000000a61617223 */ /* 0x000fc2000001083a */
[----:B------:R-:W-:Y:S01]  /*1a950*/  F2FP.SATFINITE.E4M3.F32.PACK_AB_MERGE_C R201, R131, R62, RZ ;  /* 0x0000003e83c9723e */ /* 0x000fe200048070ff */
[----:B------:R-:W-:-:S01]  /*1a960*/  FFMA.FTZ R99, R99, R10, -R58 ;  /* 0x0000000a63637223 */ /* 0x000fc2000001083a */
[----:B------:R-:W2:Y:S01]  /*1a970*/  MUFU.EX2 R13, R13 ;  /* 0x0000000d000d7308 */ /* 0x000ea20000000800 */
[----:B---3--:R-:W-:-:S01]  /*1a980*/  FADD.FTZ R27, R5, R82 ;  /* 0x00000052051b7221 */ /* 0x008fc20000010000 */
[----:B------:R-:W-:Y:S01]  /*1a990*/  FADD.FTZ R82, R20, R29 ;  /* 0x0000001d14527221 */ /* 0x000fe20000010000 */
[----:B------:R-:W-:Y:S01]  /*1a9a0*/  F2FP.SATFINITE.E4M3.F32.PACK_AB_MERGE_C R201, R4, R3, R201 ;  /* 0x0000000304c9723e */ /* 0x000fe200048070c9 */
[----:B------:R-:W-:Y:S01]  /*1a9b0*/  FFMA.FTZ R103, R103, R10, -R58 ;  /* 0x0000000a67677223 */ /* 0x000fe2000001083a */
[----:B------:R-:W-:Y:S01]  /*1a9c0*/  ISETP.GE.AND P2, PT, R159, 0xa1, PT ;  /* 0x000000a19f00780c */ /* 0x000fe20003f46270 */
[----:B------:R-:W-:Y:S01]  /*1a9d0*/  FADD.FTZ R47, R89, R82 ;  /* 0x00000052592f7221 */ /* 0x000fe20000010000 */
[----:B------:R-:W-:Y:S01]  /*1a9e0*/  F2FP.SATFINITE.E4M3.F32.PACK_AB_MERGE_C R206, R77, R28, R206 ;  /* 0x0000001c4dce723e */ /* 0x000fe200048070ce */
[----:B------:R-:W3:Y:S01]  /*1a9f0*/  MUFU.EX2 R68, R68 ;  /* 0x0000004400447308 */ /* 0x000ee20000000800 */
[----:B-1----:R-:W-:-:S01]  /*1aa00*/  FADD.FTZ R76, R30, R27 ;  /* 0x0000001b1e4c7221 */ /* 0x002fc20000010000 */
[----:B------:R-:W-:Y:S01]  /*1aa10*/  FADD.FTZ R84, R24, R47 ;  /* 0x0000002f18547221 */ /* 0x000fe20000010000 */
[----:B------:R-:W-:-:S01]  /*1aa20*/  FFMA.FTZ R27, R71, R10, -R58 ;  /* 0x0000000a471b7223 */ /* 0x000fc2000001083a */
[--C-:B------:R-:W-:Y:S01]  /*1aa30*/  IMAD.MOV.U32 R89, RZ, RZ, R119.reuse ;  /* 0x000000ffff597224 */ /* 0x100fe200078e0077 */
[----:B------:R-:W-:Y:S01]  /*1aa40*/  MOV R55, R119 ;  /* 0x0000007700377202 */ /* 0x000fe20000000f00 */
[----:B------:R-:W-:Y:S01]  /*1aa50*/  FADD.FTZ R47, R91, R84 ;  /* 0x000000545b2f7221 */ /* 0x000fe20000010000 */
[----:B------:R-:W-:Y:S01]  /*1aa60*/  IMAD.MOV.U32 R91, RZ, RZ, R119 ;  /* 0x000000ffff5b7224 */ /* 0x000fe200078e0077 */
[----:B------:R-:W1:Y:S01]  /*1aa70*/  MUFU.EX2 R7, R7 ;  /* 0x0000000700077308 */ /* 0x000e620000000800 */
[----:B--2---:R-:W-:-:S01]  /*1aa80*/  FADD.FTZ R29, R13, R76 ;  /* 0x0000004c0d1d7221 */ /* 0x004fc20000010000 */
[----:B------:R-:W-:Y:S01]  /*1aa90*/  FADD.FTZ R86, R26, R47 ;  /* 0x0000002f1a567221 */ /* 0x000fe20000010000 */
[----:B------:R-:W-:-:S01]  /*1aaa0*/  FFMA.FTZ R76, R73, R10, -R58 ;  /* 0x0000000a494c7223 */ /* 0x000fc2000001083a */
[----:B------:R-:W-:Y:S01]  /*1aab0*/  FFMA.FTZ R58, R105, R10, -R58 ;  /* 0x0000000a693a7223 */ /* 0x000fe2000001083a */
[----:B------:R-:W-:Y:S01]  /*1aac0*/  MOV R105, R119 ;  /* 0x0000007700697202 */ /* 0x000fe20000000f00 */
[----:B------:R-:W-:Y:S01]  /*1aad0*/  FADD.FTZ R47, R93, R86 ;  /* 0x000000565d2f7221 */ /* 0x000fe20000010000 */
[----:B------:R-:W-:Y:S01]  /*1aae0*/  IMAD.MOV.U32 R93, RZ, RZ, R119 ;  /* 0x000000ffff5d7224 */ /* 0x000fe200078e0077 */
[----:B------:R-:W2:Y:S01]  /*1aaf0*/  MUFU.EX2 R60, R60 ;  /* 0x0000003c003c7308 */ /* 0x000ea20000000800 */
[----:B---3--:R-:W-:-:S01]  /*1ab00*/  FADD.FTZ R82, R68, R29 ;  /* 0x0000001d44527221 */ /* 0x008fc20000010000 */
[----:B------:R-:W-:Y:S01]  /*1ab10*/  FADD.FTZ R86, R28, R47 ;  /* 0x0000002f1c567221 */ /* 0x000fe20000010000 */
[----:B------:R-:W-:Y:S01]  /*1ab20*/  F2FP.SATFINITE.E4M3.F32.PACK_AB_MERGE_C R203, R68, R13, RZ ;  /* 0x0000000d44cb723e */ /* 0x000fe200048070ff */
[----:B------:R-:W-:Y:S01]  /*1ab30*/  IMAD.MOV.U32 R87, RZ, RZ, R119 ;  /* 0x000000ffff577224 */ /* 0x000fe200078e0077 */
[----:B------:R-:W-:Y:S01]  /*1ab40*/  MOV R35, R119 ;  /* 0x0000007700237202 */ /* 0x000fe20000000f00 */
[----:B------:R-:W-:Y:S01]  /*1ab50*/  FADD.FTZ R47, R77, R86 ;  /* 0x000000564d2f7221 */ /* 0x000fe20000010000 */
[----:B------:R-:W-:Y:S01]  /*1ab60*/  F2FP.SATFINITE.E4M3.F32.PACK_AB_MERGE_C R203, R30, R5, R203 ;  /* 0x000000051ecb723e */ /* 0x000fe200048070cb */
[----:B------:R-:W3:Y:S01]  /*1ab70*/  MUFU.EX2 R15, R15 ;  /* 0x0000000f000f7308 */ /* 0x000ee20000000800 */
[----:B-1----:R-:W-:-:S01]  /*1ab80*/  FADD.FTZ R29, R7, R82 ;  /* 0x00000052071d7221 */ /* 0x002fc20000010000 */
[----:B------:R-:W-:Y:S01]  /*1ab90*/  FADD.FTZ R86, R32, R47 ;  /* 0x0000002f20567221 */ /* 0x000fe20000010000 */
[--C-:B------:R-:W-:Y:S01]  /*1aba0*/  IMAD.MOV.U32 R77, RZ, RZ, R119.reuse ;  /* 0x000000ffff4d7224 */ /* 0x100fe200078e0077 */
[----:B------:R-:W-:Y:S01]  /*1abb0*/  MOV R30, R119 ;  /* 0x00000077001e7202 */ /* 0x000fe20000000f00 */
[----:B------:R-:W-:-:S02]  /*1abc0*/  IMAD.MOV.U32 R73, RZ, RZ, R119 ;  /* 0x000000ffff497224 */ /* 0x000fc400078e0077 */
[----:B------:R-:W-:Y:S01]  /*1abd0*/  FADD.FTZ R47, R79, R86 ;  /* 0x000000564f2f7221 */ /* 0x000fe20000010000 */
[----:B------:R-:W-:Y:S01]  /*1abe0*/  IMAD.MOV.U32 R86, RZ, RZ, R119 ;  /* 0x000000ffff567224 */ /* 0x000fe200078e0077 */
[----:B------:R-:W1:Y:S01]  /*1abf0*/  MUFU.EX2 R72, R72 ;  /* 0x0000004800487308 */ /* 0x000e620000000800 */
[----:B--2---:R-:W-:-:S01]  /*1ac00*/  FADD.FTZ R84, R60, R29 ;  /* 0x0000001d3c547221 */ /* 0x004fc20000010000 */
[--C-:B------:R-:W-:Y:S02]  /*1ac10*/  IMAD.MOV.U32 R79, RZ, RZ, R119.reuse ;  /* 0x000000ffff4f7224 */ /* 0x100fe400078e0077 */
[--C-:B------:R-:W-:Y:S02]  /*1ac20*/  IMAD.MOV.U32 R71, RZ, RZ, R119.reuse ;  /* 0x000000ffff477224 */ /* 0x100fe400078e0077 */
[----:B------:R-:W-:Y:S02]  /*1ac30*/  IMAD.MOV.U32 R68, RZ, RZ, R119 ;  /* 0x000000ffff447224 */ /* 0x000fe400078e0077 */
[----:B------:R-:W2:Y:S01]  /*1ac40*/  MUFU.EX2 R9, R9 ;  /* 0x0000000900097308 */ /* 0x000ea20000000800 */
[----:B---3--:R-:W-:-:S01]  /*1ac50*/  FADD.FTZ R29, R15, R84 ;  /* 0x000000540f1d7221 */ /* 0x008fc20000010000 */
[----:B------:R-:W-:-:S02]  /*1ac60*/  IMAD.MOV.U32 R63, RZ, RZ, R119 ;  /* 0x000000ffff3f7224 */ /* 0x000fc400078e0077 */
[--C-:B------:R-:W-:Y:S02]  /*1ac70*/  IMAD.MOV.U32 R62, RZ, RZ, R119.reuse ;  /* 0x000000ffff3e7224 */ /* 0x100fe400078e0077 */
[----:B------:R-:W-:Y:S02]  /*1ac80*/  IMAD.MOV.U32 R61, RZ, RZ, R119 ;  /* 0x000000ffff3d7224 */ /* 0x000fe400078e0077 */
[----:B------:R-:W3:Y:S01]  /*1ac90*/  MUFU.EX2 R64, R64 ;  /* 0x0000004000407308 */ /* 0x000ee20000000800 */
[----:B-1----:R-:W-:-:S01]  /*1aca0*/  FADD.FTZ R84, R72, R29 ;  /* 0x0000001d48547221 */ /* 0x002fc20000010000 */
[----:B------:R-:W-:Y:S01]  /*1acb0*/  F2FP.SATFINITE.E4M3.F32.PACK_AB_MERGE_C R205, R72, R15, RZ ;  /* 0x0000000f48cd723e */ /* 0x000fe200048070ff */
[--C-:B------:R-:W-:Y:S02]  /*1acc0*/  IMAD.MOV.U32 R72, RZ, RZ, R119.reuse ;  /* 0x000000ffff487224 */ /* 0x100fe400078e0077 */
[----:B------:R-:W-:Y:S01]  /*1acd0*/  IMAD.MOV.U32 R57, RZ, RZ, R119 ;  /* 0x000000ffff397224 */ /* 0x000fe200078e0077 */
[----:B------:R-:W-:Y:S01]  /*1ace0*/  F2FP.SATFINITE.E4M3.F32.PACK_AB_MERGE_C R205, R60, R7, R205 ;  /* 0x000000073ccd723e */ /* 0x000fe200048070cd */
[----:B------:R-:W-:Y:S01]  /*1acf0*/  IMAD.MOV.U32 R53, RZ, RZ, R119 ;  /* 0x000000ffff357224 */ /* 0x000fe200078e0077 */
[----:B------:R-:W1:Y:S01]  /*1ad00*/  MUFU.EX2 R41, R41 ;  /* 0x0000002900297308 */ /* 0x000e620000000800 */
[----:B--2---:R-:W-:-:S01]  /*1ad10*/  FADD.FTZ R29, R9, R84 ;  /* 0x00000054091d7221 */ /* 0x004fc20000010000 */
[----:B------:R-:W-:Y:S01]  /*1ad20*/  MOV R60, R119 ;  /* 0x00000077003c7202 */ /* 0x000fe20000000f00 */
[----:B------:R-:W-:-:S02]  /*1ad30*/  IMAD.MOV.U32 R51, RZ, RZ, R119 ;  /* 0x000000ffff337224 */ /* 0x000fc400078e0077 */
[--C-:B------:R-:W-:Y:S02]  /*1ad40*/  IMAD.MOV.U32 R49, RZ, RZ, R119.reuse ;  /* 0x000000ffff317224 */ /* 0x100fe400078e0077 */
[----:B------:R-:W-:Y:S01]  /*1ad50*/  IMAD.MOV.U32 R28, RZ, RZ, R119 ;  /* 0x000000ffff1c7224 */ /* 0x000fe200078e0077 */
[----:B------:R-:W2:Y:S01]  /*1ad60*/  MUFU.EX2 R74, R74 ;  /* 0x0000004a004a7308 */ /* 0x000ea20000000800 */
[----:B---3--:R-:W-:-:S07]  /*1ad70*/  FADD.FTZ R84, R64, R29 ;  /* 0x0000001d40547221 */ /* 0x008fce0000010000 */
[----:B------:R-:W3:Y:S01]  /*1ad80*/  MUFU.EX2 R11, R11 ;  /* 0x0000000b000b7308 */ /* 0x000ee20000000800 */
[----:B-1----:R-:W-:-:S01]  /*1ad90*/  FADD.FTZ R29, R41, R84 ;  /* 0x00000054291d7221 */ /* 0x002fc20000010000 */
[----:B------:R-:W-:Y:S01]  /*1ada0*/  FADD.FTZ R84, R34, R47 ;  /* 0x0000002f22547221 */ /* 0x000fe20000010000 */
[----:B------:R-:W-:-:S03]  /*1adb0*/  IMAD.MOV.U32 R47, RZ, RZ, R119 ;  /* 0x000000ffff2f7224 */ /* 0x000fc600078e0077 */
[----:B------:R-:W-:Y:S01]  /*1adc0*/  FADD.FTZ R39, R81, R84 ;  /* 0x0000005451277221 */ /* 0x000fe20000010000 */
[----:B------:R-:W-:Y:S01]  /*1add0*/  IMAD.MOV.U32 R84, RZ, RZ, R119 ;  /* 0x000000ffff547224 */ /* 0x000fe200078e0077 */
[----:B------:R-:W1:Y:S01]  /*1ade0*/  MUFU.EX2 R66, R66 ;  /* 0x0000004200427308 */ /* 0x000e620000000800 */
[----:B--2---:R-:W-:-:S01]  /*1adf0*/  FADD.FTZ R8, R74, R29 ;  /* 0x0000001d4a087221 */ /* 0x004fc20000010000 */
[----:B------:R-:W-:Y:S01]  /*1ae00*/  FADD.FTZ R26, R44, R39 ;  /* 0x000000272c1a7221 */ /* 0x000fe20000010000 */
[----:B------:R-:W-:Y:S01]  /*1ae10*/  F2FP.SATFINITE.E4M3.F32.PACK_AB_MERGE_C R207, R74, R41, RZ ;  /* 0x000000294acf723e */ /* 0x000fe200048070ff */
[--C-:B------:R-:W-:Y:S02]  /*1ae20*/  IMAD.MOV.U32 R74, RZ, RZ, R119.reuse ;  /* 0x000000ffff4a7224 */ /* 0x100fe400078e0077 */
[----:B------:R-:W-:Y:S01]  /*1ae30*/  IMAD.MOV.U32 R41, RZ, RZ, R119 ;  /* 0x000000ffff297224 */ /* 0x000fe200078e0077 */
[----:B------:R-:W-:Y:S01]  /*1ae40*/  F2FP.SATFINITE.E4M3.F32.PACK_AB_MERGE_C R207, R64, R9, R207 ;  /* 0x0000000940cf723e */ /* 0x000fe200048070cf */
[----:B------:R-:W2:Y:S01]  /*1ae50*/  MUFU.EX2 R43, R43 ;  /* 0x0000002b002b7308 */ /* 0x000ea20000000800 */
[----:B---3--:R-:W-:-:S01]  /*1ae60*/  FADD.FTZ R29, R11, R8 ;  /* 0x000000080b1d7221 */ /* 0x008fc20000010000 */
[----:B------:R-:W-:-:S02]  /*1ae70*/  IMAD.MOV.U32 R64, RZ, RZ, R119 ;  /* 0x000000ffff407224 */ /* 0x000fc400078e0077 */
[----:B------:R-:W-:-:S04]  /*1ae80*/  IMAD.MOV.U32 R39, RZ, RZ, R119 ;  /* 0x000000ffff277224 */ /* 0x000fc800078e0077 */
[----:B------:R-:W3:Y:S01]  /*1ae90*/  MUFU.EX2 R83, R83 ;  /* 0x0000005300537308 */ /* 0x000ee20000000800 */
[----:B-1----:R-:W-:-:S07]  /*1aea0*/  FADD.FTZ R20, R66, R29 ;  /* 0x0000001d42147221 */ /* 0x002fce0000010000 */
[----:B------:R1:W4:Y:S01]  /*1aeb0*/  MUFU.EX2 R80, R59 ;  /* 0x0000003b00507308 */ /* 0x0003220000000800 */
[----:B--2---:R-:W-:-:S07]  /*1aec0*/  FADD.FTZ R29, R43, R20 ;  /* 0x000000142b1d7221 */ /* 0x004fce0000010000 */
[----:B------:R-:W2:Y:S01]  /*1aed0*/  MUFU.EX2 R21, R21 ;  /* 0x0000001500157308 */ /* 0x000ea20000000800 */
[C---:B---3--:R-:W-:Y:S01]  /*1aee0*/  F2FP.SATFINITE.E4M3.F32.PACK_AB_MERGE_C R208, R83.reuse, R44, RZ ;  /* 0x0000002c53d0723e */ /* 0x048fe200048070ff */
[----:B------:R-:W-:Y:S01]  /*1aef0*/  FADD.FTZ R83, R83, R26 ;  /* 0x0000001a53537221 */ /* 0x000fe20000010000 */
[----:B-1----:R-:W-:Y:S02]  /*1af00*/  IMAD.MOV.U32 R59, RZ, RZ, R119 ;  /* 0x000000ffff3b7224 */ /* 0x002fe400078e0077 */
[----:B------:R-:W-:Y:S01]  /*1af10*/  F2FP.SATFINITE.E4M3.F32.PACK_AB_MERGE_C R208, R81, R34, R208 ;  /* 0x0000002251d0723e */ /* 0x000fe200048070d0 */
[----:B------:R-:W-:-:S01]  /*1af20*/  FADD.FTZ R26, R46, R83 ;  /* 0x000000532e1a7221 */ /* 0x000fc20000010000 */
[----:B------:R-:W-:Y:S01]  /*1af30*/  IMAD.MOV.U32 R83, RZ, RZ, R119 ;  /* 0x000000ffff537224 */ /* 0x000fe200078e0077 */
[----:B------:R-:W1:Y:S01]  /*1af40*/  MUFU.EX2 R85, R85 ;  /* 0x0000005500557308 */ /* 0x000e620000000800 */
[----:B----4-:R-:W-:-:S01]  /*1af50*/  FADD.FTZ R20, R80, R29 ;  /* 0x0000001d50147221 */ /* 0x010fc20000010000 */
[----:B------:R-:W-:Y:S01]  /*1af60*/  F2FP.SATFINITE.E4M3.F32.PACK_AB_MERGE_C R43, R80, R43, RZ ;  /* 0x0000002b502b723e */ /* 0x000fe200048070ff */
[--C-:B------:R-:W-:Y:S01]  /*1af70*/  IMAD.MOV.U32 R81, RZ, RZ, R119.reuse ;  /* 0x000000ffff517224 */ /* 0x100fe200078e0077 */
[----:B------:R-:W-:Y:S01]  /*1af80*/  MOV R80, R119 ;  /* 0x0000007700507202 */ /* 0x000fe20000000f00 */
[----:B------:R-:W-:Y:S01]  /*1af90*/  IMAD.MOV.U32 R44, RZ, RZ, R119 ;  /* 0x000000ffff2c7224 */ /* 0x000fe200078e0077 */
[----:B------:R-:W-:Y:S01]  /*1afa0*/  F2FP.SATFINITE.E4M3.F32.PACK_AB_MERGE_C R209, R66, R11, R43 ;  /* 0x0000000b42d1723e */ /* 0x000fe2000480702b */
[----:B------:R-:W-:Y:S01]  /*1afb0*/  IMAD.MOV.U32 R66, RZ, RZ, R119 ;  /* 0x000000ffff427224 */ /* 0x000fe200078e0077 */
[----:B------:R-:W3:Y:S01]  /*1afc0*/  MUFU.EX2 R70, R70 ;  /* 0x0000004600467308 */ /* 0x000ee20000000800 */
[----:B--2---:R-:W-:-:S01]  /*1afd0*/  FADD.FTZ R13, R21, R20 ;  /* 0x00000014150d7221 */ /* 0x004fc20000010000 */
[----:B------:R-:W-:-:S02]  /*1afe0*/  IMAD.MOV.U32 R43, RZ, RZ, R119 ;  /* 0x000000ffff2b7224 */ /* 0x000fc400078e0077 */
[--C-:B------:R-:W-:Y:S02]  /*1aff0*/  IMAD.MOV.U32 R34, RZ, RZ, R119.reuse ;  /* 0x000000ffff227224 */ /* 0x100fe400078e0077 */
[----:B------:R-:W-:Y:S02]  /*1b000*/  IMAD.MOV.U32 R29, RZ, RZ, R119 ;  /* 0x000000ffff1d7224 */ /* 0x000fe400078e0077 */
[----:B------:R-:W2:Y:S01]  /*1b010*/  MUFU.EX2 R45, R45 ;  /* 0x0000002d002d7308 */ /* 0x000ea20000000800 */
[----:B-1----:R-:W-:-:S04]  /*1b020*/  FADD.FTZ R15, R85, R26 ;  /* 0x0000001a550f7221 */ /* 0x002fc80000010000 */
[----:B------:R-:W-:-:S03]  /*1b030*/  FADD.FTZ R32, R48, R15 ;  /* 0x0000000f30207221 */ /* 0x000fc60000010000 */
[----:B------:R-:W1:Y:S01]  /*1b040*/  MUFU.EX2 R95, R95 ;  /* 0x0000005f005f7308 */ /* 0x000e620000000800 */
[----:B---3--:R-:W-:-:S07]  /*1b050*/  FADD.FTZ R26, R70, R13 ;  /* 0x0000000d461a7221 */ /* 0x008fce0000010000 */
[----:B------:R-:W3:Y:S01]  /*1b060*/  MUFU.EX2 R78, R78 ;  /* 0x0000004e004e7308 */ /* 0x000ee20000000800 */
[----:B--2---:R-:W-:-:S01]  /*1b070*/  FADD.FTZ R13, R45, R26 ;  /* 0x0000001a2d0d7221 */ /* 0x004fc20000010000 */
[----:B------:R-:W-:-:S06]  /*1b080*/  IMAD.MOV.U32 R26, RZ, RZ, R119 ;  /* 0x000000ffff1a7224 */ /* 0x000fcc00078e0077 */
[----:B------:R-:W2:Y:S01]  /*1b090*/  MUFU.EX2 R40, R40 ;  /* 0x0000002800287308 */ /* 0x000ea20000000800 */
[C---:B-1----:R-:W-:Y:S01]  /*1b0a0*/  F2FP.SATFINITE.E4M3.F32.PACK_AB_MERGE_C R210, R95.reuse, R48, RZ ;  /* 0x000000305fd2723e */ /* 0x042fe200048070ff */
[----:B------:R-:W-:Y:S01]  /*1b0b0*/  FADD.FTZ R95, R95, R32 ;  /* 0x000000205f5f7221 */ /* 0x000fe20000010000 */
[--C-:B------:R-:W-:Y:S02]  /*1b0c0*/  IMAD.MOV.U32 R48, RZ, RZ, R119.reuse ;  /* 0x000000ffff307224 */ /* 0x100fe400078e0077 */
[----:B------:R-:W-:Y:S01]  /*1b0d0*/  F2FP.SATFINITE.E4M3.F32.PACK_AB_MERGE_C R210, R85, R46, R210 ;  /* 0x0000002e55d2723e */ /* 0x000fe200048070d2 */
[----:B------:R-:W-:Y:S01]  /*1b0e0*/  IMAD.MOV.U32 R46, RZ, RZ, R119 ;  /* 0x000000ffff2e7224 */ /* 0x000fe200078e0077 */
[----:B------:R-:W-:Y:S01]  /*1b0f0*/  MOV R85, R119 ;  /* 0x0000007700557202 */ /* 0x000fe20000000f00 */
[----:B------:R1:W4:Y:S01]  /*1b100*/  MUFU.EX2 R0, R65 ;  /* 0x0000004100007308 */ /* 0x0003220000000800 */
[----:B---3--:R-:W-:-:S01]  /*1b110*/  FADD.FTZ R13, R78, R13 ;  /* 0x0000000d4e0d7221 */ /* 0x008fc20000010000 */
[----:B------:R-:W-:Y:S01]  /*1b120*/  F2FP.SATFINITE.E4M3.F32.PACK_AB_MERGE_C R45, R78, R45, RZ ;  /* 0x0000002d4e2d723e */ /* 0x000fe200048070ff */
[----:B------:R-:W-:-:S02]  /*1b130*/  IMAD.MOV.U32 R78, RZ, RZ, R119 ;  /* 0x000000ffff4e7224 */ /* 0x000fc400078e0077 */
[----:B------:R-:W-:Y:S01]  /*1b140*/  IMAD.MOV.U32 R32, RZ, RZ, R119 ;  /* 0x000000ffff207224 */ /* 0x000fe200078e0077 */
[----:B------:R-:W-:Y:S02]  /*1b150*/  F2FP.SATFINITE.E4M3.F32.PACK_AB_MERGE_C R211, R70, R21, R45 ;  /* 0x0000001546d3723e */ /* 0x000fe4000480702d */
[----:B------:R-:W3:Y:S01]  /*1b160*/  MUFU.EX2 R101, R101 ;  /* 0x0000006500657308 */ /* 0x000ee20000000800 */
[----:B--2---:R-:W-:-:S01]  /*1b170*/  FADD.FTZ R6, R40, R95 ;  /* 0x0000005f28067221 */ /* 0x004fc20000010000 */
[-C--:B------:R-:W-:Y:S02]  /*1b180*/  MOV R95, R119.reuse ;  /* 0x00000077005f7202 */ /* 0x080fe40000000f00 */
[-C--:B------:R-:W-:Y:S02]  /*1b190*/  MOV R70, R119.reuse ;  /* 0x0000007700467202 */ /* 0x080fe40000000f00 */
[----:B-1----:R-:W-:Y:S02]  /*1b1a0*/  MOV R65, R119 ;  /* 0x0000007700417202 */ /* 0x002fe40000000f00 */
[----:B0-----:R0:W1:Y:S01]  /*1b1b0*/  MUFU.EX2 R25, R67 ;  /* 0x0000004300197308 */ /* 0x0010620000000800 */
[----:B----4-:R-:W-:-:S01]  /*1b1c0*/  FADD.FTZ R12, R0, R13 ;  /* 0x0000000d000c7221 */ /* 0x010fc20000010000 */
[----:B------:R-:W-:-:S06]  /*1b1d0*/  MOV R45, R119 ;  /* 0x00000077002d7202 */ /* 0x000fcc0000000f00 */
[----:B------:R-:W2:Y:S01]  /*1b1e0*/  MUFU.EX2 R36, R36 ;  /* 0x0000002400247308 */ /* 0x000ea20000000800 */
[----:B---3--:R-:W-:-:S01]  /*1b1f0*/  FADD.FTZ R13, R101, R6 ;  /* 0x00000006650d7221 */ /* 0x008fc20000010000 */
[----:B0-----:R-:W-:-:S06]  /*1b200*/  IMAD.MOV.U32 R67, RZ, RZ, R119 ;  /* 0x000000ffff437224 */ /* 0x001fcc00078e0077 */
[----:B------:R-:W0:Y:S01]  /*1b210*/  MUFU.EX2 R31, R31 ;  /* 0x0000001f001f7308 */ /* 0x000e220000000800 */
[----:B-1----:R-:W-:-:S07]  /*1b220*/  FADD.FTZ R12, R25, R12 ;  /* 0x0000000c190c7221 */ /* 0x002fce0000010000 */
[----:B------:R-:W1:Y:S01]  /*1b230*/  MUFU.EX2 R107, R107 ;  /* 0x0000006b006b7308 */ /* 0x000e620000000800 */
[----:B--2---:R-:W-:-:S07]  /*1b240*/  FADD.FTZ R24, R36, R13 ;  /* 0x0000000d24187221 */ /* 0x004fce0000010000 */
[----:B------:R2:W3:Y:S01]  /*1b250*/  MUFU.EX2 R82, R69 ;  /* 0x0000004500527308 */ /* 0x0004e20000000800 */
[----:B0-----:R-:W-:-:S07]  /*1b260*/  FADD.FTZ R13, R31, R12 ;  /* 0x0000000c1f0d7221 */ /* 0x001fce0000010000 */
[----:B------:R-:W0:Y:S01]  /*1b270*/  MUFU.EX2 R38, R38 ;  /* 0x0000002600267308 */ /* 0x000e220000000800 */
[C---:B-1----:R-:W-:Y:S01]  /*1b280*/  F2FP.SATFINITE.E4M3.F32.PACK_AB_MERGE_C R212, R107.reuse, R36, RZ ;  /* 0x000000246bd4723e */ /* 0x042fe200048070ff */
[----:B------:R-:W-:Y:S01]  /*1b290*/  FADD.FTZ R107, R107, R24 ;  /* 0x000000186b6b7221 */ /* 0x000fe20000010000 */
[--C-:B--2---:R-:W-:Y:S02]  /*1b2a0*/  IMAD.MOV.U32 R69, RZ, RZ, R119.reuse ;  /* 0x000000ffff457224 */ /* 0x104fe400078e0077 */
[----:B------:R-:W-:Y:S01]  /*1b2b0*/  F2FP.SATFINITE.E4M3.F32.PACK_AB_MERGE_C R212, R101, R40, R212 ;  /* 0x0000002865d4723e */ /* 0x000fe200048070d4 */
[----:B------:R-:W-:Y:S01]  /*1b2c0*/  IMAD.MOV.U32 R101, RZ, RZ, R119 ;  /* 0x000000ffff657224 */ /* 0x000fe200078e0077 */
[----:B------:R-:W-:Y:S01]  /*1b2d0*/  MOV R40, R119 ;  /* 0x0000007700287202 */ /* 0x000fe20000000f00 */
        /* <DEDUP_REMOVED lines=9> */
[----:B------:R-:W-:-:S06]  /*1b370*/  IMAD.MOV.U32 R107, RZ, RZ, R119 ;  /* 0x000000ffff6b7224 */ /* 0x000fcc00078e0077 */
[----:B------:R-:W0:Y:S01]  /*1b380*/  MUFU.EX2 R76, R76 ;  /* 0x0000004c004c7308 */ /* 0x000e220000000800 */
[----:B-1----:R-:W-:-:S01]  /*1b390*/  FADD.FTZ R13, R27, R82 ;  /* 0x000000521b0d7221 */ /* 0x002fc20000010000 */
[----:B------:R-:W-:-:S06]  /*1b3a0*/  IMAD.MOV.U32 R82, RZ, RZ, R119 ;  /* 0x000000ffff527224 */ /* 0x000fcc00078e0077 */
[----:B------:R-:W-:Y:S01]  /*1b3b0*/  MUFU.EX2 R42, R42 ;  /* 0x0000002a002a7308 */ /* 0x000fe20000000800 */
[----:B--2---:R-:W-:-:S07]  /*1b3c0*/  FADD.FTZ R15, R111, R12 ;  /* 0x0000000c6f0f7221 */ /* 0x004fce0000010000 */
[----:B------:R-:W1:Y:S01]  /*1b3d0*/  MUFU.EX2 R117, R117 ;  /* 0x0000007500757308 */ /* 0x000e620000000800 */
[----:B0-----:R-:W-:-:S07]  /*1b3e0*/  FADD.FTZ R24, R76, R13 ;  /* 0x0000000d4c187221 */ /* 0x001fce0000010000 */
[----:B------:R-:W0:Y:S08]  /*1b3f0*/  MUFU.EX2 R33, R33 ;  /* 0x0000002100217308 */ /* 0x000e300000000800 */
[----:B------:R2:W3:Y:S01]  /*1b400*/  MUFU.EX2 R8, R75 ;  /* 0x0000004b00087308 */ /* 0x0004e20000000800 */
[----:B-1----:R-:W-:Y:S01]  /*1b410*/  F2FP.SATFINITE.E4M3.F32.PACK_AB_MERGE_C R214, R117, R42, RZ ;  /* 0x0000002a75d6723e */ /* 0x002fe200048070ff */
[----:B------:R-:W-:-:S03]  /*1b420*/  FADD.FTZ R42, R42, R15 ;  /* 0x0000000f2a2a7221 */ /* 0x000fc60000010000 */
[----:B------:R-:W-:Y:S01]  /*1b430*/  F2FP.SATFINITE.E4M3.F32.PACK_AB_MERGE_C R214, R111, R38, R214 ;  /* 0x000000266fd6723e */ /* 0x000fe200048070d6 */
[----:B------:R-:W-:-:S01]  /*1b440*/  FADD.FTZ R117, R117, R42 ;  /* 0x0000002a75757221 */ /* 0x000fc20000010000 */
[----:B------:R-:W-:Y:S01]  /*1b450*/  IMAD.MOV.U32 R111, RZ, RZ, R119 ;  /* 0x000000ffff6f7224 */ /* 0x000fe200078e0077 */
[----:B------:R-:W-:Y:S01]  /*1b460*/  MUFU.EX2 R52, R52 ;  /* 0x0000003400347308 */ /* 0x000fe20000000800 */
[----:B0-----:R-:W-:-:S01]  /*1b470*/  FADD.FTZ R13, R33, R24 ;  /* 0x00000018210d7221 */ /* 0x001fc20000010000 */
[----:B--2---:R-:W-:Y:S01]  /*1b480*/  MOV R75, R119 ;  /* 0x00000077004b7202 */ /* 0x004fe20000000f00 */
[--C-:B------:R-:W-:Y:S02]  /*1b490*/  IMAD.MOV.U32 R42, RZ, RZ, R119.reuse ;  /* 0x000000ffff2a7224 */ /* 0x100fe400078e0077 */
[--C-:B------:R-:W-:Y:S02]  /*1b4a0*/  IMAD.MOV.U32 R38, RZ, RZ, R119.reuse ;  /* 0x000000ffff267224 */ /* 0x100fe400078e0077 */
[----:B------:R-:W-:Y:S01]  /*1b4b0*/  IMAD.MOV.U32 R24, RZ, RZ, R119 ;  /* 0x000000ffff187224 */ /* 0x000fe200078e0077 */
[----:B------:R-:W0:Y:S01]  /*1b4c0*/  MUFU.EX2 R125, R125 ;  /* 0x0000007d007d7308 */ /* 0x000e220000000800 */
[C---:B---3--:R-:W-:Y:S01]  /*1b4d0*/  F2FP.SATFINITE.E4M3.F32.PACK_AB_MERGE_C R33, R8.reuse, R33, RZ ;  /* 0x000000210821723e */ /* 0x048fe200048070ff */
        /* <DEDUP_REMOVED lines=12> */
[----:B--2---:R-:W-:-:S07]  /*1b5a0*/  FADD.FTZ R3, R37, R8 ;  /* 0x0000000825037221 */ /* 0x004fce0000010000 */
[----:B------:R-:W2:Y:S01]  /*1b5b0*/  MUFU.EX2 R113, R113 ;  /* 0x0000007100717308 */ /* 0x000ea20000000800 */
[C---:B0-----:R-:W-:Y:S01]  /*1b5c0*/  F2FP.SATFINITE.E4M3.F32.PACK_AB_MERGE_C R216, R123.reuse, R50, R216 ;  /* 0x000000327bd8723e */ /* 0x041fe200048070d8 */
[----:B------:R-:W-:Y:S01]  /*1b5d0*/  FADD.FTZ R123, R123, R4 ;  /* 0x000000047b7b7221 */ /* 0x000fe20000010000 */
[----:B-1----:R-:W-:Y:S01]  /*1b5e0*/  IMAD.MOV.U32 R109, RZ, RZ, R119 ;  /* 0x000000ffff6d7224 */ /* 0x002fe200078e0077 */
[----:B------:R-:W-:Y:S02]  /*1b5f0*/  MOV R50, R119 ;  /* 0x0000007700327202 */ /* 0x000fe40000000f00 */
[----:B------:R-:W-:-:S02]  /*1b600*/  FADD.FTZ R52, R52, R123 ;  /* 0x0000007b34347221 */ /* 0x000fc40000010000 */
[----:B------:R0:W1:Y:S01]  /*1b610*/  MUFU.EX2 R6, R115 ;  /* 0x0000007300067308 */ /* 0x0000620000000800 */
[----:B---3--:R-:W-:-:S01]  /*1b620*/  FADD.FTZ R4, R20, R3 ;  /* 0x0000000314047221 */ /* 0x008fc20000010000 */
[----:B------:R-:W-:Y:S01]  /*1b630*/  FADD.FTZ R125, R125, R52 ;  /* 0x000000347d7d7221 */ /* 0x000fe20000010000 */
[----:B------:R-:W-:-:S05]  /*1b640*/  IMAD.MOV.U32 R52, RZ, RZ, R119 ;  /* 0x000000ffff347224 */ /* 0x000fca00078e0077 */
[----:B------:R-:W-:Y:S01]  /*1b650*/  MUFU.EX2 R56, R56 ;  /* 0x0000003800387308 */ /* 0x000fe20000000800 */
[----:B--2---:R-:W-:-:S01]  /*1b660*/  FADD.FTZ R3, R113, R4 ;  /* 0x0000000471037221 */ /* 0x004fc20000010000 */
[----:B0-----:R-:W-:-:S06]  /*1b670*/  MOV R115, R119 ;  /* 0x0000007700737202 */ /* 0x001fcc0000000f00 */
[----:B------:R-:W0:Y:S01]  /*1b680*/  MUFU.EX2 R129, R129 ;  /* 0x0000008100817308 */ /* 0x000e220000000800 */
[C---:B-1----:R-:W-:Y:S01]  /*1b690*/  F2FP.SATFINITE.E4M3.F32.PACK_AB_MERGE_C R113, R6.reuse, R113, RZ ;  /* 0x000000710671723e */ /* 0x042fe200048070ff */
[----:B------:R-:W-:-:S03]  /*1b6a0*/  FADD.FTZ R6, R6, R3 ;  /* 0x0000000306067221 */ /* 0x000fc60000010000 */
[----:B------:R-:W-:Y:S01]  /*1b6b0*/  F2FP.SATFINITE.E4M3.F32.PACK_AB_MERGE_C R217, R20, R37, R113 ;  /* 0x0000002514d9723e */ /* 0x000fe20004807071 */
[--C-:B------:R-:W-:Y:S02]  /*1b6c0*/  IMAD.MOV.U32 R113, RZ, RZ, R119.reuse ;  /* 0x000000ffff717224 */ /* 0x100fe400078e0077 */
[----:B------:R-:W1:Y:S01]  /*1b6d0*/  MUFU.EX2 R54, R54 ;  /* 0x0000003600367308 */ /* 0x000e620000000800 */
[----:B------:R-:W-:-:S07]  /*1b6e0*/  IMAD.MOV.U32 R37, RZ, RZ, R119 ;  /* 0x000000ffff257224 */ /* 0x000fce00078e0077 */
[----:B------:R-:W2:Y:S01]  /*1b6f0*/  MUFU.EX2 R97, R97 ;  /* 0x0000006100617308 */ /* 0x000ea20000000800 */
[----:B0-----:R-:W-:-:S07]  /*1b700*/  F2FP.SATFINITE.E4M3.F32.PACK_AB_MERGE_C R5, R129, R56, RZ ;  /* 0x000000388105723e */ /* 0x001fce00048070ff */
[----:B------:R-:W0:Y:S01]  /*1b710*/  MUFU.EX2 R127, R127 ;  /* 0x0000007f007f7308 */ /* 0x000e220000000800 */
[----:B-1----:R-:W-:-:S07]  /*1b720*/  FADD.FTZ R4, R54, R125 ;  /* 0x0000007d36047221 */ /* 0x002fce0000010000 */
[----:B------:R1:W3:Y:S01]  /*1b730*/  MUFU.EX2 R12, R99 ;  /* 0x00000063000c7308 */ /* 0x0002e20000000800 */
[----:B--2---:R-:W-:-:S07]  /*1b740*/  FADD.FTZ R3, R97, R6 ;  /* 0x0000000661037221 */ /* 0x004fce0000010000 */
[----:B------:R-:W-:Y:S01]  /*1b750*/  MUFU.EX2 R103, R103 ;  /* 0x0000006700677308 */ /* 0x000fe20000000800 */
[C---:B0-----:R-:W-:Y:S01]  /*1b760*/  F2FP.SATFINITE.E4M3.F32.PACK_AB_MERGE_C R218, R127.reuse, R54, R5 ;  /* 0x000000367fda723e */ /* 0x041fe20004807005 */
[----:B------:R-:W-:Y:S01]  /*1b770*/  FADD.FTZ R127, R127, R4 ;  /* 0x000000047f7f7221 */ /* 0x000fe20000010000 */
[--C-:B-1----:R-:W-:Y:S02]  /*1b780*/  IMAD.MOV.U32 R99, RZ, RZ, R119.reuse ;  /* 0x000000ffff637224 */ /* 0x102fe400078e0077 */
[----:B------:R-:W-:Y:S02]  /*1b790*/  IMAD.MOV.U32 R54, RZ, RZ, R119 ;  /* 0x000000ffff367224 */ /* 0x000fe400078e0077 */
[----:B------:R-:W-:-:S01]  /*1b7a0*/  FADD.FTZ R56, R56, R127 ;  /* 0x0000007f38387221 */ /* 0x000fc20000010000 */
[----:B------:R-:W0:Y:S01]  /*1b7b0*/  MUFU.EX2 R58, R58 ;  /* 0x0000003a003a7308 */ /* 0x000e220000000800 */
[----:B---3--:R-:W-:-:S02]  /*1b7c0*/  FADD.FTZ R0, R12, R3 ;  /* 0x000000030c007221 */ /* 0x008fc40000010000 */
[----:B------:R-:W-:Y:S01]  /*1b7d0*/  FADD.FTZ R9, R129, R56 ;  /* 0x0000003881097221 */ /* 0x000fe20000010000 */
[----:B------:R-:W-:Y:S01]  /*1b7e0*/  IMAD.MOV.U32 R56, RZ, RZ, R119 ;  /* 0x000000ffff387224 */ /* 0x000fe200078e0077 */
[----:B0-----:R-:W-:Y:S01]  /*1b7f0*/  F2FP.SATFINITE.E4M3.F32.PACK_AB_MERGE_C R3, R58, R103, RZ ;  /* 0x000000673a03723e */ /* 0x001fe200048070ff */
[----:B------:R-:W-:-:S03]  /*1b800*/  FADD.FTZ R103, R103, R0 ;  /* 0x0000000067677221 */ /* 0x000fc60000010000 */
[----:B------:R-:W-:Y:S01]  /*1b810*/  F2FP.SATFINITE.E4M3.F32.PACK_AB_MERGE_C R219, R12, R97, R3 ;  /* 0x000000610cdb723e */ /* 0x000fe20004807003 */
[----:B------:R-:W-:-:S01]  /*1b820*/  FADD.FTZ R0, R58, R103 ;  /* 0x000000673a007221 */ /* 0x000fc20000010000 */
        /* <DEDUP_REMOVED lines=56> */
[----:B------:R-:W-:-:S07]  /*1bbb0*/  CS2R R24, SRZ ;  /* 0x0000000000187805 */ /* 0x000fce000001ff00 */
.L_x_3533:
        /* <DEDUP_REMOVED lines=8> */
.L_x_3524:
        /* <DEDUP_REMOVED lines=8> */
.L_x_3525:
[----:B------:R-:W-:Y:S04]  /*1bcc0*/  BSSY B0, `(.L_x_3523) ;  /* 0x0000004000007945 */ /* 0x000fe80003800000 */
[----:B-1----:R-:W-:Y:S05]  /*1bcd0*/  @P2 BRA `(.L_x_3526) ;  /* 0x0000000000082947 */ /* 0x002fea0003800000 */
[----:B------:R-:W1:Y:S02]  /*1bce0*/  SYNCS.PHASECHK.TRANS64.TRYWAIT P2, [R11+URZ+0x33430], R8 ;  /* 0x033430080b0075a7 */ /* 0x000e64000804017f */
[----:B-1----:R-:W-:Y:S05]  /*1bcf0*/  @!P2 BRA `(.L_x_3527) ;  /* 0x000001000020a947 */ /* 0x002fea0003800000 */
.L_x_3526:
[----:B------:R-:W-:Y:S05]  /*1bd00*/  BSYNC B0 ;  /* 0x0000000000007941 */ /* 0x000fea0003800000 */
.L_x_3523:
[----:B01----:R-:W0:Y:S01]  /*1bd10*/  S2R R8, SR_TID.X ;  /* 0x0000000000087919 */ /* 0x003e220000002100 */
[----:B------:R-:W-:Y:S05]  /*1bd20*/  WARPSYNC.ALL ;  /* 0x0000000000007948 */ /* 0x000fea0003800000 */
[----:B------:R-:W-:Y:S01]  /*1bd30*/  IMAD.MOV.U32 R11, RZ, RZ, -0x7fffffe0 ;  /* 0x80000020ff0b7424 */ /* 0x000fe200078e00ff */
[----:B------:R-:W-:Y:S01]  /*1bd40*/  UMOV UR20, UR28 ;  /* 0x0000001c00147c82 */ /* 0x000fe20008000000 */
[----:B------:R-:W-:Y:S01]  /*1bd50*/  UMOV UR21, UR29 ;  /* 0x0000001d00157c82 */ /* 0x000fe20008000000 */
[----:B------:R-:W-:Y:S01]  /*1bd60*/  MOV R121, 0x80000020 ;  /* 0x8000002000797802 */ /* 0x000fe20000000f00 */
[----:B------:R-:W-:Y:S01]  /*1bd70*/  UMOV UR24, UR28 ;  /* 0x0000001c00187c82 */ /* 0x000fe20008000000 */
[----:B------:R-:W-:Y:S01]  /*1bd80*/  R2UR UR23, R11 ;  /* 0x000000000b1772ca */ /* 0x000fe200000e0000 */
[----:B------:R-:W-:Y:S01]  /*1bd90*/  UMOV UR25, UR29 ;  /* 0x0000001d00197c82 */ /* 0x000fe20008000000 */
[C---:B------:R-:W-:Y:S01]  /*1bda0*/  R2UR UR27, R121.reuse ;  /* 0x00000000791b72ca */ /* 0x040fe200000e0000 */
[----:B------:R-:W-:Y:S01]  /*1bdb0*/  IMAD.MOV.U32 R13, RZ, RZ, -0x7fffffe0 ;  /* 0x80000020ff0d7424 */ /* 0x000fe200078e00ff */
[----:B------:R-:W-:Y:S01]  /*1bdc0*/  UMOV UR32, UR28 ;  /* 0x0000001c00207c82 */ /* 0x000fe20008000000 */
[----:B------:R-:W-:Y:S01]  /*1bdd0*/  IMAD.MOV.U32 R21, RZ, RZ, -0x7fffffe0 ;  /* 0x80000020ff157424 */ /* 0x000fe200078e00ff */
[----:B------:R-:W-:Y:S01]  /*1bde0*/  UMOV UR33, UR29 ;  /* 0x0000001d00217c82 */ /* 0x000fe20008000000 */
[----:B------:R-:W-:Y:S01]  /*1bdf0*/  R2UR UR47, R121 ;  /* 0x00000000792f72ca */ /* 0x000fe200000e0000 */
[----:B------:R-:W-:Y:S01]  /*1be00*/  UMOV UR44, UR28 ;  /* 0x0000001c002c7c82 */ /* 0x000fe20008000000 */
[----:B------:R-:W-:Y:S01]  /*1be10*/  R2UR UR31, R13 ;  /* 0x000000000d1f72ca */ /* 0x000fe200000e0000 */
[----:B------:R-:W-:Y:S01]  /*1be20*/  UMOV UR45, UR29 ;  /* 0x0000001d002d7c82 */ /* 0x000fe20008000000 */
[----:B------:R-:W-:Y:S01]  /*1be30*/  R2UR UR35, R21 ;  /* 0x00000000152372ca */ /* 0x000fe200000e0000 */
[----:B------:R-:W-:Y:S01]  /*1be40*/  IMAD.MOV.U32 R21, RZ, RZ, -0x7fffffe0 ;  /* 0x80000020ff157424 */ /* 0x000fe200078e00ff */
[----:B------:R-:W-:Y:S01]  /*1be50*/  R2UR UR51, R13 ;  /* 0x000000000d3372ca */ /* 0x000fe200000e0000 */
[----:B------:R-:W-:-:S02]  /*1be60*/  IMAD.MOV.U32 R13, RZ, RZ, -0x7fffffe0 ;  /* 0x80000020ff0d7424 */ /* 0x000fc400078e00ff */
[----:B------:R-:W-:Y:S01]  /*1be70*/  IMAD.MOV.U32 R11, RZ, RZ, -0x7fffffe0 ;  /* 0x80000020ff0b7424 */ /* 0x000fe200078e00ff */
[----:B0-----:R-:W-:Y:S01]  /*1be80*/  SHF.R.U32.HI R10, RZ, 0x7, R8 ;  /* 0x00000007ff0a7819 */ /* 0x001fe20000011608 */
[----:B------:R-:W-:-:S03]  /*1be90*/  VIADD R8, R7, 0x1 ;  /* 0x0000000107087836 */ /* 0x000fc60000000000 */
[----:B------:R-:W-:-:S05]  /*1bea0*/  IADD3 R15, R10, 0x8, RZ ;  /* 0x000000080a0f7810 */ /* 0x000fca0007ffe0ff */
[----:B------:R0:W-:Y:S01]  /*1beb0*/  BAR.SYNC.DEFER_BLOCKING R15, 0x100 ;  /* 0x0004000f0000751d */ /* 0x0001e20000010000 */
[----:B------:R-:W-:-:S04]  /*1bec0*/  ISETP.NE.AND P2, PT, R8, 0x2, PT ;  /* 0x000000020800780c */ /* 0x000fc80003f45270 */
[----:B------:R-:W-:-:S05]  /*1bed0*/  SEL R8, R8, RZ, P2 ;  /* 0x000000ff08087207 */ /* 0x000fca0001000000 */
[----:B------:R-:W-:-:S04]  /*1bee0*/  IMAD R10, R8, 0x780, R14 ;  /* 0x00000780080a7824 */ /* 0x000fc800078e020e */
        /* <DEDUP_REMOVED lines=9> */
[----:B------:R-:W-:Y:S01]  /*1bf80*/  WARPGROUP.ARRIVE ;  /* 0x00000000000079c5 */ /* 0x000fe20000000000 */
[----:B------:R-:W-:-:S02]  /*1bf90*/  R2UR UR46, R120 ;  /* 0x00000000782e72ca */ /* 0x000fc400000e0000 */
[----:B------:R-:W-:Y:S01]  /*1bfa0*/  R2UR UR50, R12 ;  /* 0x000000000c3272ca */ /* 0x000fe200000e0000 */
[C---:B------:R-:W-:Y:S01]  /*1bfb0*/  VIADD R12, R10.reuse, 0x102 ;  /* 0x000001020a0c7836 */ /* 0x040fe20000000000 */
[----:B------:R-:W-:Y:S01]  /*1bfc0*/  IADD3 R20, R10, 0x82, RZ ;  /* 0x000000820a147810 */ /* 0x000fe20007ffe0ff */
[----:B------:R-:W-:Y:S01]  /*1bfd0*/  QGMMA.64x32x32.F32.E4M3.E4M3 R184, gdesc[UR20], RZ, !UPT, gsb0 ;  /* 0x0060000014b879f3 */ /* 0x000fe2000c0008ff */
[----:B------:R-:W-:Y:S01]  /*1bfe0*/  R2UR UR23, R21 ;  /* 0x00000000151772ca */ /* 0x000fe200000e0000 */
[----:B------:R-:W-:Y:S01]  /*1bff0*/  UMOV UR20, UR48 ;  /* 0x0000003000147c82 */ /* 0x000fe20008000000 */
[----:B------:R-:W-:Y:S01]  /*1c000*/  R2UR UR22, R20 ;  /* 0x00000000141672ca */ /* 0x000fe200000e0000 */
[----:B------:R-:W-:Y:S01]  /*1c010*/  UMOV UR21, UR49 ;  /* 0x0000003100157c82 */ /* 0x000fe20008000000 */
[----:B------:R-:W-:Y:S02]  /*1c020*/  WARPGROUP.DEPBAR.LE gsb0, 0x0 ;  /* 0x00008000000079c5 */ /* 0x000fe40000010000 */
[----:B------:R-:W-:-:S06]  /*1c030*/  WARPGROUP.ARRIVE ;  /* 0x00000000000079c5 */ /* 0x000fcc0000000000 */
[----:B------:R-:W-:Y:S01]  /*1c040*/  QGMMA.64x32x32.F32.E4M3.E4M3 R168, gdesc[UR24], RZ, !UPT, gsb0 ;  /* 0x0060000018a879f3 */ /* 0x000fe2000c0008ff */
[----:B------:R-:W-:Y:S01]  /*1c050*/  R2UR UR26, R12 ;  /* 0x000000000c1a72ca */ /* 0x000fe200000e0000 */
[----:B------:R-:W-:Y:S01]  /*1c060*/  UMOV UR24, UR48 ;  /* 0x0000003000187c82 */ /* 0x000fe20008000000 */
[----:B------:R-:W-:Y:S01]  /*1c070*/  R2UR UR27, R13 ;  /* 0x000000000d1b72ca */ /* 0x000fe200000e0000 */
[----:B------:R-:W-:Y:S01]  /*1c080*/  UMOV UR25, UR49 ;  /* 0x0000003100197c82 */ /* 0x000fe20008000000 */
[----:B------:R-:W-:Y:S01]  /*1c090*/  VIADD R12, R10, 0x182 ;  /* 0x000001820a0c7836 */ /* 0x000fe20000000000 */
[----:B------:R-:W-:Y:S01]  /*1c0a0*/  MOV R13, 0x80000020 ;  /* 0x80000020000d7802 */ /* 0x000fe20000000f00 */
[----:B------:R-:W-:Y:S02]  /*1c0b0*/  WARPGROUP.DEPBAR.LE gsb0, 0x0 ;  /* 0x00008000000079c5 */ /* 0x000fe40000010000 */
[----:B------:R-:W-:-:S06]  /*1c0c0*/  WARPGROUP.ARRIVE ;  /* 0x00000000000079c5 */ /* 0x000fcc0000000000 */
[----:B------:R-:W-:Y:S03]  /*1c0d0*/  QGMMA.64x32x32.F32.E4M3.E4M3 R152, gdesc[UR28], RZ, !UPT, gsb0 ;  /* 0x006000001c9879f3 */ /* 0x000fe6000c0008ff */
[----:B------:R-:W-:Y:S02]  /*1c0e0*/  WARPGROUP.DEPBAR.LE gsb0, 0x0 ;  /* 0x00008000000079c5 */ /* 0x000fe40000010000 */
[----:B------:R-:W-:-:S06]  /*1c0f0*/  WARPGROUP.ARRIVE ;  /* 0x00000000000079c5 */ /* 0x000fcc0000000000 */
[----:B------:R-:W-:Y:S01]  /*1c100*/  QGMMA.64x32x32.F32.E4M3.E4M3 R136, gdesc[UR32], RZ, !UPT, gsb0 ;  /* 0x00600000208879f3 */ /* 0x000fe2000c0008ff */
[----:B------:R-:W-:Y:S01]  /*1c110*/  R2UR UR34, R12 ;  /* 0x000000000c2272ca */ /* 0x000fe200000e0000 */
[----:B------:R-:W-:Y:S01]  /*1c120*/  UMOV UR32, UR48 ;  /* 0x0000003000207c82 */ /* 0x000fe20008000000 */
[----:B------:R-:W-:Y:S01]  /*1c130*/  R2UR UR35, R13 ;  /* 0x000000000d2372ca */ /* 0x000fe200000e0000 */
[----:B------:R-:W-:Y:S01]  /*1c140*/  UMOV UR33, UR49 ;  /* 0x0000003100217c82 */ /* 0x000fe20008000000 */
[----:B------:R-:W-:Y:S02]  /*1c150*/  VIADD R12, R10, 0x202 ;  /* 0x000002020a0c7836 */ /* 0x000fe40000000000 */
[----:B------:R-:W-:Y:S01]  /*1c160*/  IMAD.MOV.U32 R13, RZ, RZ, -0x7fffffe0 ;  /* 0x80000020ff0d7424 */ /* 0x000fe200078e00ff */
        /* <DEDUP_REMOVED lines=11> */
[----:B------:R-:W-:Y:S01]  /*1c220*/  IMAD.MOV.U32 R13, RZ, RZ, -0x7fffffe0 ;  /* 0x80000020ff0d7424 */ /* 0x000fe200078e00ff */
[----:B------:R-:W-:Y:S01]  /*1c230*/  IADD3 R12, R10, 0x300, RZ ;  /* 0x000003000a0c7810 */ /* 0x000fe20007ffe0ff */
[----:B------:R-:W-:Y:S02]  /*1c240*/  WARPGROUP.DEPBAR.LE gsb0, 0x0 ;  /* 0x00008000000079c5 */ /* 0x000fe40000010000 */
[----:B------:R-:W-:-:S06]  /*1c250*/  WARPGROUP.ARRIVE ;  /* 0x00000000000079c5 */ /* 0x000fcc0000000000 */
[----:B------:R-:W-:Y:S03]  /*1c260*/  QGMMA.64x32x32.F32.E4M3.E4M3 R184, gdesc[UR48], R184, gsb0 ;  /* 0x0060000030b879f3 */ /* 0x000fe600080008b8 */
        /* <DEDUP_REMOVED lines=11> */
[----:B------:R-:W-:Y:S01]  /*1c320*/  QGMMA.64x32x32.F32.E4M3.E4M3 R152, gdesc[UR24], R152, gsb0 ;  /* 0x00600000189879f3 */ /* 0x000fe20008000898 */
        /* <DEDUP_REMOVED lines=133> */
[C---:B------:R-:W-:Y:S01]  /*1cb80*/  VIADD R12, R10.reuse, 0x682 ;  /* 0x000006820a0c7836 */ /* 0x040fe20000000000 */
[----:B------:R-:W-:Y:S01]  /*1cb90*/  MOV R13, 0x80000020 ;  /* 0x80000020000d7802 */ /* 0x000fe20000000f00 */
[----:B------:R-:W-:Y:S01]  /*1cba0*/  VIADD R10, R10, 0x702 ;  /* 0x000007020a0a7836 */ /* 0x000fe20000000000 */
[----:B------:R-:W-:Y:S02]  /*1cbb0*/  WARPGROUP.DEPBAR.LE gsb0, 0x0 ;  /* 0x00008000000079c5 */ /* 0x000fe40000010000 */
[----:B------:R-:W-:-:S06]  /*1cbc0*/  WARPGROUP.ARRIVE ;  /* 0x00000000000079c5 */ /* 0x000fcc0000000000 */
[----:B------:R-:W-:Y:S01]  /*1cbd0*/  QGMMA.64x32x32.F32.E4M3.E4M3 R136, gdesc[UR32], R136, gsb0 ;  /* 0x00600000208879f3 */ /* 0x000fe20008000888 */
[----:B------:R-:W-:Y:S01]  /*1cbe0*/  R2UR UR34, R12 ;  /* 0x000000000c2272ca */ /* 0x000fe200000e0000 */
[----:B------:R-:W-:Y:S01]  /*1cbf0*/  UMOV UR32, UR16 ;  /* 0x0000001000207c82 */ /* 0x000fe20008000000 */
[----:B------:R-:W-:Y:S01]  /*1cc00*/  R2UR UR35, R13 ;  /* 0x000000000d2372ca */ /* 0x000fe200000e0000 */
[----:B------:R-:W-:Y:S01]  /*1cc10*/  UMOV UR33, UR17 ;  /* 0x0000001100217c82 */ /* 0x000fe20008000000 */
        /* <DEDUP_REMOVED lines=23> */
[----:B0-----:R-:W-:Y:S05]  /*1cd90*/  @P1 BRA `(.L_x_3528) ;  /* 0x0000000000281947 */ /* 0x001fea0003800000 */
[----:B------:R-:W-:Y:S05]  /*1cda0*/  @!P0 BRA `(.L_x_3529) ;  /* 0x0000000000048947 */ /* 0x000fea0003800000 */
[----:B------:R-:W-:Y:S01]  /*1cdb0*/  BPT.TRAP 0x1 ;  /* 0x000000040000795c */ /* 0x000fe20000300000 */
.L_x_3529:
[----:B------:R-:W-:Y:S01]  /*1cdc0*/  SHF.L.U32 R6, R6, 0x1f, RZ ;  /* 0x0000001f06067819 */ /* 0x000fe200000006ff */
[----:B------:R-:W-:-:S04]  /*1cdd0*/  IMAD R10, R7, 0x8, R16 ;  /* 0x00000008070a7824 */ /* 0x000fc800078e0210 */
[----:B------:R0:W1:Y:S01]  /*1cde0*/  SYNCS.PHASECHK.TRANS64.TRYWAIT P1, [R10+URZ+0x33450], R6 ;  /* 0x033450060a0075a7 */ /* 0x000062000802017f */
[----:B------:R-:W-:Y:S05]  /*1cdf0*/  @!P0 BRA `(.L_x_3530) ;  /* 0x0000000000048947 */ /* 0x000fea0003800000 */
[----:B------:R-:W-:Y:S01]  /*1ce00*/  BPT.TRAP 0x1 ;  /* 0x000000040000795c */ /* 0x000fe20000300000 */
.L_x_3530:
[----:B-1----:R-:W-:Y:S05]  /*1ce10*/  @P1 BRA `(.L_x_3528) ;  /* 0x0000000000081947 */ /* 0x002fea0003800000 */
[----:B------:R-:W1:Y:S02]  /*1ce20*/  SYNCS.PHASECHK.TRANS64.TRYWAIT P1, [R10+URZ+0x33450], R6 ;  /* 0x033450060a0075a7 */ /* 0x000e64000802017f */
[----:B-1----:R-:W-:Y:S05]  /*1ce30*/  @!P1 BRA `(.L_x_3531) ;  /* 0x000000ec00e49947 */ /* 0x002fea0003800000 */
.L_x_3528:
[----:B01----:R-:W-:Y:S01]  /*1ce40*/  VIADD R6, R16, 0x200 ;  /* 0x0000020010067836 */ /* 0x003fe20000000000 */
[----:B------:R-:W-:Y:S01]  /*1ce50*/  MOV R11, 0xc0000010 ;  /* 0xc0000010000b7802 */ /* 0x000fe20000000f00 */
[----:B------:R-:W-:Y:S05]  /*1ce60*/  WARPSYNC.ALL ;  /* 0x0000000000007948 */ /* 0x000fea0003800000 */
[----:B------:R-:W-:Y:S01]  /*1ce70*/  SHF.R.U32.HI R6, RZ, 0x4, R6 ;  /* 0x00000004ff067819 */ /* 0x000fe20000011606 */
[----:B------:R-:W-:Y:S01]  /*1ce80*/  WARPGROUP.ARRIVE ;  /* 0x00000000000079c5 */ /* 0x000fe20000000000 */
[----:B------:R-:W-:Y:S01]  /*1ce90*/  R2UR UR7, R11 ;  /* 0x000000000b0772ca */ /* 0x000fe200000e0000 */
[----:B------:R-:W-:Y:S01]  /*1cea0*/  IMAD.MOV.U32 R13, RZ, RZ, -0x3ffffff0 ;  /* 0xc0000010ff0d7424 */ /* 0x000fe200078e00ff */
[----:B------:R-:W-:Y:S01]  /*1ceb0*/  LOP3.LUT R6, R6, 0x3fff, RZ, 0xc0, !PT ;  /* 0x00003fff06067812 */ /* 0x000fe200078ec0ff */
[C---:B------:R-:W-:Y:S01]  /*1cec0*/  FMUL.FTZ R11, R2.reuse, R185 ;  /* 0x000000b9020b7220 */ /* 0x040fe20000410000 */
[C---:B------:R-:W-:Y:S01]  /*1ced0*/  FMUL.FTZ R15, R2.reuse, R188 ;  /* 0x000000bc020f7220 */ /* 0x040fe20000410000 */
[----:B------:R-:W-:Y:S01]  /*1cee0*/  FMUL.FTZ R21, R2, R190 ;  /* 0x000000be02157220 */ /* 0x000fe20000410000 */
[----:B------:R-:W-:Y:S01]  /*1cef0*/  LOP3.LUT R6, R6, 0x10000, RZ, 0xfc, !PT ;  /* 0x0001000006067812 */ /* 0x000fe200078efcff */
[C---:B------:R-:W-:Y:S01]  /*1cf00*/  FMUL.FTZ R20, R2.reuse, R189 ;  /* 0x000000bd02147220 */ /* 0x040fe20000410000 */
[C---:B------:R-:W-:Y:S01]  /*1cf10*/  FMUL.FTZ R185, R2.reuse, R192 ;  /* 0x000000c002b97220 */ /* 0x040fe20000410000 */
[----:B------:R-:W-:Y:S01]  /*1cf20*/  MUFU.TANH R11, R11 ;  /* 0x0000000b000b7308 */ /* 0x000fe20000002400 */
        /* <DEDUP_REMOVED lines=18> */
[----:B------:R-:W-:Y:S01]  /*1d050*/  FMUL.FTZ R173, R2, R173 ;  /* 0x000000ad02ad7220 */ /* 0x000fe20000410000 */
[----:B------:R-:W-:Y:S01]  /*1d060*/  QGMMA.64x192x32.F32.E4M3.E4M3 R24, R200, gdesc[UR4], R24, gsb0 ;  /* 0x02e00004c8187df3 */ /* 0x000fe20008000818 */
[----:B------:R-:W-:Y:S01]  /*1d070*/  R2UR UR6, R12 ;  /* 0x000000000c0672ca */ /* 0x000fe200000e0000 */
[----:B------:R-:W-:Y:S01]  /*1d080*/  VIADD R12, R10, 0x300 ;  /* 0x000003000a0c7836 */ /* 0x000fe20000000000 */
[----:B------:R-:W-:Y:S01]  /*1d090*/  R2UR UR7, R13 ;  /* 0x000000000d0772ca */ /* 0x000fe200000e0000 */
[----:B------:R-:W-:Y:S01]  /*1d0a0*/  IMAD.MOV.U32 R13, RZ, RZ, -0x3ffffff0 ;  /* 0xc0000010ff0d7424 */ /* 0x000fe200078e00ff */
        /* <DEDUP_REMOVED lines=62> */
[----:B------:R-:W-:-:S02]  /*1d490*/  FMUL.FTZ R135, R2, R135 ;  /* 0x0000008702877220 */ /* 0x000fc40000410000 */
        /* <DEDUP_REMOVED lines=20> */
[----:B------:R-:W3:Y:S01]  /*1d5e0*/  S2R R203, SR_TID.X ;  /* 0x0000000000cb7919 */ /* 0x000ee20000002100 */
[----:B------:R-:W-:Y:S01]  /*1d5f0*/  MUFU.TANH R154, R154 ;  /* 0x0000009a009a7308 */ /* 0x000fe20000002400 */
[----:B------:R-:W-:Y:S01]  /*1d600*/  QGMMA.64x192x32.F32.E4M3.E4M3 R24, R204, gdesc[UR4], R24, gsb0 ;  /* 0x02e00004cc187df3 */ /* 0x000fe20008000818 */
[----:B------:R-:W-:Y:S02]  /*1d610*/  R2UR UR6, R12 ;  /* 0x000000000c0672ca */ /* 0x000fe400000e0000 */
[----:B------:R-:W-:Y:S01]  /*1d620*/  R2UR UR7, R13 ;  /* 0x000000000d0772ca */ /* 0x000fe200000e0000 */
[----:B------:R-:W-:Y:S01]  /*1d630*/  IMAD.MOV.U32 R13, RZ, RZ, -0x3ffffff0 ;  /* 0xc0000010ff0d7424 */ /* 0x000fe200078e00ff */
[----:B------:R-:W-:Y:S02]  /*1d640*/  IADD3 R12, R10, 0x480, RZ ;  /* 0x000004800a0c7810 */ /* 0x000fe40007ffe0ff */
[----:B------:R-:W-:Y:S08]  /*1d650*/  MUFU.TANH R153, R153 ;  /* 0x0000009900997308 */ /* 0x000ff00000002400 */
[----:B------:R-:W-:Y:S08]  /*1d660*/  MUFU.TANH R155, R155 ;  /* 0x0000009b009b7308 */ /* 0x000ff00000002400 */
[----:B------:R-:W-:Y:S01]  /*1d670*/  MUFU.TANH R156, R156 ;  /* 0x0000009c009c7308 */ /* 0x000fe20000002400 */
[----:B---3--:R-:W-:-:S07]  /*1d680*/  LOP3.LUT R203, R203, 0x7f, RZ, 0xc0, !PT ;  /* 0x0000007fcbcb7812 */ /* 0x008fce00078ec0ff */
[----:B------:R-:W-:Y:S01]  /*1d690*/  MUFU.TANH R158, R158 ;  /* 0x0000009e009e7308 */ /* 0x000fe20000002400 */
[----:B------:R-:W-:Y:S02]  /*1d6a0*/  ISETP.NE.AND P1, PT, R203, RZ, PT ;  /* 0x000000ffcb00720c */ /* 0x000fe40003f25270 */
[----:B------:R-:W3:Y:S05]  /*1d6b0*/  S2R R203, SR_TID.X ;  /* 0x0000000000cb7919 */ /* 0x000eea0000002100 */
[----:B------:R-:W-:Y:S08]  /*1d6c0*/  MUFU.TANH R157, R157 ;  /* 0x0000009d009d7308 */ /* 0x000ff00000002400 */
[----:B------:R-:W-:Y:S08]  /*1d6d0*/  MUFU.TANH R159, R159 ;  /* 0x0000009f009f7308 */ /* 0x000ff00000002400 */
[----:B------:R-:W-:Y:S08]  /*1d6e0*/  MUFU.TANH R160, R160 ;  /* 0x000000a000a07308 */ /* 0x000ff00000002400 */
[----:B------:R-:W-:Y:S01]  /*1d6f0*/  MUFU.TANH R162, R162 ;  /* 0x000000a200a27308 */ /* 0x000fe20000002400 */
[----:B---3--:R-:W-:-:S07]  /*1d700*/  SHF.R.U32.HI R203, RZ, 0x7, R203 ;  /* 0x00000007ffcb7819 */ /* 0x008fce00000116cb */
        /* <DEDUP_REMOVED lines=20> */
[----:B------:R-:W-:Y:S01]  /*1d850*/  QGMMA.64x192x32.F32.E4M3.E4M3 R24, R208, gdesc[UR4], R24, gsb0 ;  /* 0x02e00004d0187df3 */ /* 0x000fe20008000818 */
[----:B------:R-:W-:Y:S01]  /*1d860*/  R2UR UR6, R12 ;  /* 0x000000000c0672ca */ /* 0x000fe200000e0000 */
[C---:B------:R-:W-:Y:S01]  /*1d870*/  FMUL.FTZ R12, R2.reuse, R186 ;  /* 0x000000ba020c7220 */ /* 0x040fe20000410000 */
[----:B------:R-:W-:Y:S01]  /*1d880*/  R2UR UR7, R13 ;  /* 0x000000000d0772ca */ /* 0x000fe200000e0000 */
[C---:B------:R-:W-:Y:S01]  /*1d890*/  FMUL.FTZ R13, R2.reuse, R187 ;  /* 0x000000bb020d7220 */ /* 0x040fe20000410000 */
[C---:B------:R-:W-:Y:S01]  /*1d8a0*/  FMUL.FTZ R187, R2.reuse, R194 ;  /* 0x000000c202bb7220 */ /* 0x040fe20000410000 */
[----:B------:R-:W-:Y:S01]  /*1d8b0*/  FMUL.FTZ R186, R2, R193 ;  /* 0x000000c102ba7220 */ /* 0x000fe20000410000 */
[----:B0-----:R-:W-:Y:S01]  /*1d8c0*/  FMNMX.FTZ R194, R6, R5, !PT ;  /* 0x0000000506c27209 */ /* 0x001fe20007810000 */
[----:B------:R-:W0:Y:S01]  /*1d8d0*/  MUFU.TANH R12, R12 ;  /* 0x0000000c000c7308 */ /* 0x000e220000002400 */
[----:B------:R-:W-:-:S02]  /*1d8e0*/  FMUL.FTZ R193, R2, R120 ;  /* 0x0000007802c17220 */ /* 0x000fc40000410000 */
[----:B------:R-:W-:-:S04]  /*1d8f0*/  FMNMX.FTZ R194, R11, R194, !PT ;  /* 0x000000c20bc27209 */ /* 0x000fc80007810000 */
[----:B------:R-:W-:Y:S01]  /*1d900*/  FMNMX.FTZ R194, R15, R194, !PT ;  /* 0x000000c20fc27209 */ /* 0x000fe20007810000 */
[----:B------:R-:W3:Y:S03]  /*1d910*/  MUFU.TANH R13, R13 ;  /* 0x0000000d000d7308 */ /* 0x000ee60000002400 */
[----:B-1----:R-:W-:-:S04]  /*1d920*/  FMNMX.FTZ R194, R20, R194, !PT ;  /* 0x000000c214c27209 */ /* 0x002fc80007810000 */
[----:B--2---:R-:W-:Y:S01]  /*1d930*/  FMNMX.FTZ R194, R185, R194, !PT ;  /* 0x000000c2b9c27209 */ /* 0x004fe20007810000 */
[----:B------:R-:W1:Y:S01]  /*1d940*/  MUFU.TANH R187, R187 ;  /* 0x000000bb00bb7308 */ /* 0x000e620000002400 */
[----:B0-----:R-:W-:-:S07]  /*1d950*/  FMNMX.FTZ R195, R12, R4, !PT ;  /* 0x000000040cc37209 */ /* 0x001fce0007810000 */
[----:B------:R-:W0:Y:S01]  /*1d960*/  MUFU.TANH R186, R186 ;  /* 0x000000ba00ba7308 */ /* 0x000e220000002400 */
[----:B---3--:R-:W-:-:S04]  /*1d970*/  FMNMX.FTZ R195, R13, R195, !PT ;  /* 0x000000c30dc37209 */ /* 0x008fc80007810000 */
[----:B------:R-:W-:-:S03]  /*1d980*/  FMNMX.FTZ R195, R21, R195, !PT ;  /* 0x000000c315c37209 */ /* 0x000fc60007810000 */
[----:B------:R-:W2:Y:S01]  /*1d990*/  MUFU.TANH R148, R148 ;  /* 0x0000009400947308 */ /* 0x000ea20000002400 */
[----:B------:R-:W-:-:S04]  /*1d9a0*/  FMNMX.FTZ R195, R184, R195, !PT ;  /* 0x000000c3b8c37209 */ /* 0x000fc80007810000 */
[----:B-1----:R-:W-:Y:S01]  /*1d9b0*/  FMNMX.FTZ R120, R187, R195, !PT ;  /* 0x000000c3bb787209 */ /* 0x002fe20007810000 */
[----:B------:R-:W-:Y:S02]  /*1d9c0*/  FMUL.FTZ R195, R2, R121 ;  /* 0x0000007902c37220 */ /* 0x000fe40000410000 */
[----:B------:R-:W1:Y:S01]  /*1d9d0*/  MUFU.TANH R150, R150 ;  /* 0x0000009600967308 */ /* 0x000e620000002400 */
[----:B0-----:R-:W-:Y:S02]  /*1d9e0*/  FMNMX.FTZ R194, R186, R194, !PT ;  /* 0x000000c2bac27209 */ /* 0x001fe40007810000 */
[----:B------:R-:W-:Y:S02]  /*1d9f0*/  FMNMX.FTZ R120, R188, R120, !PT ;  /* 0x00000078bc787209 */ /* 0x000fe40007810000 */
[----:B------:R-:W-:Y:S02]  /*1da00*/  FMNMX.FTZ R194, R189, R194, !PT ;  /* 0x000000c2bdc27209 */ /* 0x000fe40007810000 */
[----:B------:R-:W-:Y:S01]  /*1da10*/  FMNMX.FTZ R120, R191, R120, !PT ;  /* 0x00000078bf787209 */ /* 0x000fe20007810000 */
[----:B------:R-:W0:Y:S01]  /*1da20*/  MUFU.TANH R149, R149 ;  /* 0x0000009500957308 */ /* 0x000e220000002400 */
[----:B------:R-:W-:-:S02]  /*1da30*/  FMNMX.FTZ R121, R190, R194, !PT ;  /* 0x000000c2be797209 */ /* 0x000fc40007810000 */
[----:B------:R-:W-:Y:S02]  /*1da40*/  FMNMX.FTZ R120, R192, R120, !PT ;  /* 0x00000078c0787209 */ /* 0x000fe40007810000 */
[----:B------:R-:W-:Y:S02]  /*1da50*/  FMNMX.FTZ R121, R168, R121, !PT ;  /* 0x00000079a8797209 */ /* 0x000fe40007810000 */
[----:B------:R-:W-:Y:S01]  /*1da60*/  FMNMX.FTZ R120, R170, R120, !PT ;  /* 0x00000078aa787209 */ /* 0x000fe20007810000 */
[----:B------:R-:W3:Y:S01]  /*1da70*/  MUFU.TANH R151, R151 ;  /* 0x0000009700977308 */ /* 0x000ee20000002400 */
[----:B------:R-:W-:Y:S02]  /*1da80*/  FMNMX.FTZ R121, R169, R121, !PT ;  /* 0x00000079a9797209 */ /* 0x000fe40007810000 */
[----:B------:R-:W-:Y:S02]  /*1da90*/  FMNMX.FTZ R120, R171, R120, !PT ;  /* 0x00000078ab787209 */ /* 0x000fe40007810000 */
[----:B------:R-:W-:-:S02]  /*1daa0*/  FMNMX.FTZ R121, R172, R121, !PT ;  /* 0x00000079ac797209 */ /* 0x000fc40007810000 */
[----:B------:R-:W-:Y:S01]  /*1dab0*/  FMNMX.FTZ R120, R174, R120, !PT ;  /* 0x00000078ae787209 */ /* 0x000fe20007810000 */
[----:B------:R-:W4:Y:S01]  /*1dac0*/  MUFU.TANH R193, R193 ;  /* 0x000000c100c17308 */ /* 0x000f220000002400 */
[----:B------:R-:W-:Y:S02]  /*1dad0*/  FMNMX.FTZ R121, R173, R121, !PT ;  /* 0x00000079ad797209 */ /* 0x000fe40007810000 */
[----:B------:R-:W-:Y:S02]  /*1dae0*/  FMNMX.FTZ R120, R175, R120, !PT ;  /* 0x00000078af787209 */ /* 0x000fe40007810000 */
[----:B------:R-:W-:Y:S02]  /*1daf0*/  FMNMX.FTZ R121, R176, R121, !PT ;  /* 0x00000079b0797209 */ /* 0x000fe40007810000 */
[----:B------:R-:W-:Y:S01]  /*1db00*/  FMNMX.FTZ R120, R178, R120, !PT ;  /* 0x00000078b2787209 */ /* 0x000fe20007810000 */
[----:B------:R-:W5:Y:S01]  /*1db10*/  MUFU.TANH R122, R122 ;  /* 0x0000007a007a7308 */ /* 0x000f620000002400 */
[----:B------:R-:W-:-:S02]  /*1db20*/  FMNMX.FTZ R121, R177, R121, !PT ;  /* 0x00000079b1797209 */ /* 0x000fc40007810000 */
[----:B------:R-:W-:Y:S02]  /*1db30*/  FMNMX.FTZ R120, R179, R120, !PT ;  /* 0x00000078b3787209 */ /* 0x000fe40007810000 */
[----:B------:R-:W-:Y:S02]  /*1db40*/  FMNMX.FTZ R121, R180, R121, !PT ;  /* 0x00000079b4797209 */ /* 0x000fe40007810000 */
[----:B------:R-:W-:Y:S01]  /*1db50*/  FMNMX.FTZ R120, R182, R120, !PT ;  /* 0x00000078b6787209 */ /* 0x000fe20007810000 */
[----:B------:R-:W5:Y:S01]  /*1db60*/  MUFU.TANH R194, R195 ;  /* 0x000000c300c27308 */ /* 0x000f620000002400 */
[----:B------:R-:W-:Y:S02]  /*1db70*/  FMNMX.FTZ R121, R181, R121, !PT ;  /* 0x00000079b5797209 */ /* 0x000fe40007810000 */
[----:B------:R-:W-:Y:S02]  /*1db80*/  FMNMX.FTZ R120, R183, R120, !PT ;  /* 0x00000078b7787209 */ /* 0x000fe40007810000 */
[----:B------:R-:W-:-:S02]  /*1db90*/  FMNMX.FTZ R121, R152, R121, !PT ;  /* 0x0000007998797209 */ /* 0x000fc40007810000 */
[----:B------:R-:W-:Y:S01]  /*1dba0*/  FMNMX.FTZ R120, R154, R120, !PT ;  /* 0x000000789a787209 */ /* 0x000fe20007810000 */
[----:B------:R-:W5:Y:S01]  /*1dbb0*/  MUFU.TANH R123, R123 ;  /* 0x0000007b007b7308 */ /* 0x000f620000002400 */
        /* <DEDUP_REMOVED lines=32> */
[----:B--2---:R-:W-:Y:S02]  /*1ddc0*/  FMNMX.FTZ R121, R148, R121, !PT ;  /* 0x0000007994797209 */ /* 0x004fe40007810000 */
[----:B-1----:R-:W-:Y:S01]  /*1ddd0*/  FMNMX.FTZ R120, R150, R120, !PT ;  /* 0x0000007896787209 */ /* 0x002fe20007810000 */
[----:B------:R-:W1:Y:S01]  /*1dde0*/  MUFU.TANH R129, R129 ;  /* 0x0000008100817308 */ /* 0x000e620000002400 */
[----:B0-----:R-:W-:-:S02]  /*1ddf0*/  FMNMX.FTZ R121, R149, R121, !PT ;  /* 0x0000007995797209 */ /* 0x001fc40007810000 */
[----:B---3--:R-:W-:Y:S02]  /*1de00*/  FMNMX.FTZ R120, R151, R120, !PT ;  /* 0x0000007897787209 */ /* 0x008fe40007810000 */
[----:B----4-:R-:W-:Y:S02]  /*1de10*/  FMNMX.FTZ R121, R193, R121, !PT ;  /* 0x00000079c1797209 */ /* 0x010fe40007810000 */
[----:B-----5:R-:W-:Y:S01]  /*1de20*/  FMNMX.FTZ R120, R122, R120, !PT ;  /* 0x000000787a787209 */ /* 0x020fe20007810000 */
[----:B------:R-:W0:Y:S01]  /*1de30*/  MUFU.TANH R131, R131 ;  /* 0x0000008300837308 */ /* 0x000e220000002400 */
[----:B------:R-:W-:Y:S02]  /*1de40*/  FMNMX.FTZ R121, R194, R121, !PT ;  /* 0x00000079c2797209 */ /* 0x000fe40007810000 */
[----:B------:R-:W-:Y:S02]  /*1de50*/  FMNMX.FTZ R120, R123, R120, !PT ;  /* 0x000000787b787209 */ /* 0x000fe40007810000 */
[----:B------:R-:W-:-:S02]  /*1de60*/  FMNMX.FTZ R121, R124, R121, !PT ;  /* 0x000000797c797209 */ /* 0x000fc40007810000 */
[----:B------:R-:W-:Y:S01]  /*1de70*/  FMNMX.FTZ R120, R126, R120, !PT ;  /* 0x000000787e787209 */ /* 0x000fe20007810000 */
[----:B------:R-:W2:Y:S01]  /*1de80*/  MUFU.TANH R132, R132 ;  /* 0x0000008400847308 */ /* 0x000ea20000002400 */
[----:B------:R-:W-:Y:S02]  /*1de90*/  FMNMX.FTZ R121, R125, R121, !PT ;  /* 0x000000797d797209 */ /* 0x000fe40007810000 */
[----:B------:R-:W-:Y:S02]  /*1dea0*/  FMNMX.FTZ R120, R127, R120, !PT ;  /* 0x000000787f787209 */ /* 0x000fe40007810000 */
[----:B------:R-:W-:Y:S02]  /*1deb0*/  FMNMX.FTZ R121, R128, R121, !PT ;  /* 0x0000007980797209 */ /* 0x000fe40007810000 */
[----:B------:R-:W-:Y:S01]  /*1dec0*/  FMNMX.FTZ R120, R130, R120, !PT ;  /* 0x0000007882787209 */ /* 0x000fe20007810000 */
[----:B------:R-:W3:Y:S01]  /*1ded0*/  MUFU.TANH R134, R134 ;  /* 0x0000008600867308 */ /* 0x000ee20000002400 */
[----:B-1----:R-:W-:-:S02]  /*1dee0*/  FMNMX.FTZ R121, R129, R121, !PT ;  /* 0x0000007981797209 */ /* 0x002fc40007810000 */
[----:B0-----:R-:W-:-:S05]  /*1def0*/  FMNMX.FTZ R120, R131, R120, !PT ;  /* 0x0000007883787209 */ /* 0x001fca0007810000 */
[----:B------:R-:W0:Y:S01]  /*1df00*/  MUFU.TANH R133, R133 ;  /* 0x0000008500857308 */ /* 0x000e220000002400 */
[----:B--2---:R-:W-:-:S07]  /*1df10*/  FMNMX.FTZ R121, R132, R121, !PT ;  /* 0x0000007984797209 */ /* 0x004fce0007810000 */
[----:B------:R-:W1:Y:S01]  /*1df20*/  MUFU.TANH R135, R135 ;  /* 0x0000008700877308 */ /* 0x000e620000002400 */
[----:B---3--:R-:W-:Y:S02]  /*1df30*/  FMNMX.FTZ R120, R134, R120, !PT ;  /* 0x0000007886787209 */ /* 0x008fe40007810000 */
[----:B0-----:R-:W-:Y:S01]  /*1df40*/  FMNMX.FTZ R196, R133, R121, !PT ;  /* 0x0000007985c47209 */ /* 0x001fe20007810000 */
[----:B------:R-:W-:Y:S02]  /*1df50*/  WARPGROUP.DEPBAR.LE gsb0, 0x0 ;  /* 0x00008000000079c5 */ /* 0x000fe40000010000 */
[----:B------:R-:W-:Y:S01]  /*1df60*/  WARPGROUP.ARRIVE ;  /* 0x00000000000079c5 */ /* 0x000fe20000000000 */
[----:B-1----:R-:W-:Y:S01]  /*1df70*/  FMNMX.FTZ R195, R135, R120, !PT ;  /* 0x0000007887c37209 */ /* 0x002fe20007810000 */
[----:B------:R-:W0:Y:S04]  /*1df80*/  SHFL.BFLY PT, R121, R196, 0x2, 0x1f ;  /* 0x0c401f00c4797f89 */ /* 0x000e2800000e0000 */
[----:B------:R-:W-:Y:S01]  /*1df90*/  QGMMA.64x192x32.F32.E4M3.E4M3 R24, R212, gdesc[UR4], R24, gsb0 ;  /* 0x02e00004d4187df3 */ /* 0x000fe20008000818 */
[----:B------:R-:W1:Y:S01]  /*1dfa0*/  SHFL.BFLY PT, R120, R195, 0x2, 0x1f ;  /* 0x0c401f00c3787f89 */ /* 0x000e6200000e0000 */
[----:B0-----:R-:W-:Y:S01]  /*1dfb0*/  FMNMX.FTZ R196, R196, R121, !PT ;  /* 0x00000079c4c47209 */ /* 0x001fe20007810000 */
[----:B------:R-:W-:Y:S01]  /*1dfc0*/  IMAD.MOV.U32 R121, RZ, RZ, -0x3ffffff0 ;  /* 0xc0000010ff797424 */ /* 0x000fe200078e00ff */
[----:B-1----:R-:W-:Y:S01]  /*1dfd0*/  FMNMX.FTZ R195, R195, R120, !PT ;  /* 0x00000078c3c37209 */ /* 0x002fe20007810000 */
[----:B------:R-:W-:-:S02]  /*1dfe0*/  VIADD R120, R10, 0x600 ;  /* 0x000006000a787836 */ /* 0x000fc40000000000 */
[----:B------:R-:W0:Y:S01]  /*1dff0*/  SHFL.BFLY PT, R197, R196, 0x1, 0x1f ;  /* 0x0c201f00c4c57f89 */ /* 0x000e2200000e0000 */
[----:B------:R-:W-:-:S03]  /*1e000*/  R2UR UR7, R121 ;  /* 0x00000000790772ca */ /* 0x000fc600000e0000 */
[----:B------:R-:W1:Y:S01]  /*1e010*/  SHFL.BFLY PT, R10, R195, 0x1, 0x1f ;  /* 0x0c201f00c30a7f89 */ /* 0x000e6200000e0000 */
[----:B------:R-:W-:Y:S02]  /*1e020*/  R2UR UR6, R120 ;  /* 0x00000000780672ca */ /* 0x000fe400000e0000 */
[----:B0-----:R-:W-:Y:S02]  /*1e030*/  FMNMX.FTZ R120, R196, R197, !PT ;  /* 0x000000c5c4787209 */ /* 0x001fe40007810000 */
[----:B------:R-:W-:Y:S02]  /*1e040*/  @!P1 LEA R196, R8, R16, 0x3 ;  /* 0x0000001008c49211 */ /* 0x000fe400078e18ff */
[----:B-1----:R-:W-:Y:S01]  /*1e050*/  FMNMX.FTZ R121, R195, R10, !PT ;  /* 0x0000000ac3797209 */ /* 0x002fe20007810000 */
[----:B------:R-:W-:Y:S02]  /*1e060*/  IMAD.U32 R10, RZ, RZ, UR56 ;  /* 0x00000038ff0a7e24 */ /* 0x000fe4000f8e00ff */
[----:B------:R-:W-:-:S01]  /*1e070*/  FADD.FTZ R5, -R120, R5 ;  /* 0x0000000578057221 */ /* 0x000fc20000010100 */
[----:B------:R-:W-:Y:S01]  /*1e080*/  @!P1 VIADD R196, R196, 0x33440 ;  /* 0x00033440c4c49836 */ /* 0x000fe20000000000 */
[----:B------:R-:W-:Y:S01]  /*1e090*/  IADD3 R197, -R203, 0xb, RZ ;  /* 0x0000000bcbc57810 */ /* 0x000fe20007ffe1ff */
[----:B------:R-:W-:Y:S01]  /*1e0a0*/  FFMA.FTZ R195, R120, R10, -8 ;  /* 0xc100000078c37423 */ /* 0x000fe2000001000a */
[----:B------:R-:W-:-:S01]  /*1e0b0*/  FADD.FTZ R4, -R121, R4 ;  /* 0x0000000479047221 */ /* 0x000fc20000010100 */
[-C--:B------:R-:W-:Y:S01]  /*1e0c0*/  FMUL.FTZ R5, R5, R10.reuse ;  /* 0x0000000a05057220 */ /* 0x080fe20000410000 */
[----:B------:R-:W-:Y:S01]  /*1e0d0*/  @!P1 PRMT R196, RZ, 0x654, R196 ;  /* 0x00000654ffc49816 */ /* 0x000fe200000000c4 */
        /* <DEDUP_REMOVED lines=41> */
[-C--:B------:R-:W-:Y:S01]  /*1e370*/  FMUL.FTZ R4, R4, R10.reuse ;  /* 0x0000000a04047220 */ /* 0x080fe20000410000 */
[----:B------:R-:W-:Y:S02]  /*1e380*/  MUFU.EX2 R5, R5 ;  /* 0x0000000500057308 */ /* 0x000fe40000000800 */
[----:B------:R-:W-:-:S01]  /*1e390*/  FFMA.FTZ R12, R12, R10, -R195 ;  /* 0x0000000a0c0c7223 */ /* 0x000fc200000108c3 */
[-CC-:B------:R-:W-:Y:S01]  /*1e3a0*/  FFMA.FTZ R13, R13, R10.reuse, -R195.reuse ;  /* 0x0000000a0d0d7223 */ /* 0x180fe200000108c3 */
[----:B------:R-:W-:-:S01]  /*1e3b0*/  FFMA.FTZ R21, R21, R10, -R195 ;  /* 0x0000000a15157223 */ /* 0x000fc200000108c3 */
[-CC-:B------:R-:W-:Y:S01]  /*1e3c0*/  FFMA.FTZ R184, R184, R10.reuse, -R195.reuse ;  /* 0x0000000ab8b87223 */ /* 0x180fe200000108c3 */
[----:B------:R-:W-:-:S01]  /*1e3d0*/  FFMA.FTZ R187, R187, R10, -R195 ;  /* 0x0000000abbbb7223 */ /* 0x000fc200000108c3 */
[-CC-:B------:R-:W-:Y:S01]  /*1e3e0*/  FFMA.FTZ R188, R188, R10.reuse, -R195.reuse ;  /* 0x0000000abcbc7223 */ /* 0x180fe200000108c3 */
        /* <DEDUP_REMOVED lines=55> */
[----:B------:R-:W-:Y:S02]  /*1e760*/  WARPGROUP.DEPBAR.LE gsb0, 0x0 ;  /* 0x00008000000079c5 */ /* 0x000fe40000010000 */
[----:B------:R-:W-:-:S04]  /*1e770*/  WARPGROUP.ARRIVE ;  /* 0x00000000000079c5 */ /* 0x000fc80000000000 */
[----:B------:R-:W2:Y:S01]  /*1e780*/  MUFU.EX2 R188, R188 ;  /* 0x000000bc00bc7308 */ /* 0x000ea20000000800 */
[----:B0-----:R-:W-:-:S01]  /*1e790*/  FADD.FTZ R0, R187, R0 ;  /* 0x00000000bb007221 */ /* 0x001fc20000010000 */
[----:B------:R-:W-:Y:S06]  /*1e7a0*/  QGMMA.64x192x32.F32.E4M3.E4M3 R24, R216, gdesc[UR4], R24, gsb0 ;  /* 0x02e00004d8187df3 */ /* 0x000fec0008000818 */
        /* <DEDUP_REMOVED lines=53> */
[----:B------:R2:W-:Y:S06]  /*1eb00*/  BAR.ARV R197, 0x100 ;  /* 0x000400c50000751d */ /* 0x0005ec0000002000 */
[----:B------:R-:W3:Y:S01]  /*1eb10*/  MUFU.EX2 R157, R157 ;  /* 0x0000009d009d7308 */ /* 0x000ee20000000800 */
[----:B0-----:R-:W-:-:S01]  /*1eb20*/  FADD.FTZ R9, R156, R9 ;  /* 0x000000099c097221 */ /* 0x001fc20000010000 */
[----:B------:R2:W-:Y:S01]  /*1eb30*/  @!P1 SYNCS.ARRIVE.TRANS64.RED.A1T0 RZ, [R196+URZ], RZ ;  /* 0x000000ffc4ff99a7 */ /* 0x0005e2000810043f */
[----:B-1----:R-:W-:-:S05]  /*1eb40*/  FADD.FTZ R0, R158, R0 ;  /* 0x000000009e007221 */ /* 0x002fca0000010000 */
        /* <DEDUP_REMOVED lines=80> */
[----:B---3--:R-:W-:-:S01]  /*1f050*/  FADD.FTZ R0, R134, R0 ;  /* 0x0000000086007221 */ /* 0x008fc20000010000 */
[----:B0-----:R-:W-:-:S03]  /*1f060*/  FADD.FTZ R9, R133, R9 ;  /* 0x0000000985097221 */ /* 0x001fc60000010000 */
[----:B-1----:R-:W-:Y:S01]  /*1f070*/  FADD.FTZ R0, R135, R0 ;  /* 0x0000000087007221 */ /* 0x002fe20000010000 */
[----:B--2---:R-:W-:Y:S06]  /*1f080*/  @!P0 BRA `(.L_x_3532) ;  /* 0x0000000000048947 */ /* 0x004fec0003800000 */
[----:B------:R-:W-:Y:S01]  /*1f090*/  BPT.TRAP 0x1 ;  /* 0x000000040000795c */ /* 0x000fe20000300000 */
.L_x_3532:
[----:B------:R-:W-:Y:S01]  /*1f0a0*/  IMAD R7, R7, 0x8, R16 ;  /* 0x0000000807077824 */ /* 0x000fe200078e0210 */
[----:B------:R-:W-:Y:S01]  /*1f0b0*/  ISETP.GT.AND P1, PT, R3, RZ, PT ;  /* 0x000000ff0300720c */ /* 0x000fe20003f24270 */
        /* <DEDUP_REMOVED lines=144> */
[----:B------:R-:W-:Y:S01]  /*1f9c0*/  IADD3 R3, R3, -0x1, RZ ;  /* 0xffffffff03037810 */ /* 0x000fe20007ffe0ff */
[----:B------:R-:W-:Y:S06]  /*1f9d0*/  @P1 BRA `(.L_x_3533) ;  /* 0xffffffc000781947 */ /* 0x000fec000383ffff */
[----:B------:R-:W-:-:S07]  /*1f9e0*/  MOV R147, R8 ;  /* 0x0000000800937202 */ /* 0x000fce0000000f00 */
.L_x_3522:
[----:B------:R-:W-:Y:S05]  /*1f9f0*/  WARPSYNC.ALL ;  /* 0x0000000000007948 */ /* 0x000fea0003800000 */
[----:B------:R-:W-:Y:S06]  /*1fa00*/  BAR.ARV 0x8, 0x180 ;  /* 0x0206000000007b1d */ /* 0x000fec0000002000 */
[----:B------:R-:W-:Y:S05]  /*1fa10*/  @!P0 BRA `(.L_x_3534) ;  /* 0x0000000000048947 */ /* 0x000fea0003800000 */
[----:B------:R-:W-:Y:S01]  /*1fa20*/  BPT.TRAP 0x1 ;  /* 0x000000040000795c */ /* 0x000fe20000300000 */
.L_x_3534:
[----:B------:R-:W-:Y:S01]  /*1fa30*/  IMAD R8, R147, 0x8, R16 ;  /* 0x0000000893087824 */ /* 0x000fe200078e0210 */
[----:B------:R-:W-:-:S04]  /*1fa40*/  SHF.L.U32 R3, R230, 0x1f, RZ ;  /* 0x0000001fe6037819 */ /* 0x000fc800000006ff */
[----:B------:R0:W1:Y:S01]  /*1fa50*/  SYNCS.PHASECHK.TRANS64.TRYWAIT P1, [R8+URZ+0x33450], R3 ;  /* 0x03345003080075a7 */ /* 0x000062000802017f */
[----:B------:R-:W-:Y:S05]  /*1fa60*/  @!P0 BRA `(.L_x_3535) ;  /* 0x0000000000048947 */ /* 0x000fea0003800000 */
[----:B------:R-:W-:Y:S01]  /*1fa70*/  BPT.TRAP 0x1 ;  /* 0x000000040000795c */ /* 0x000fe20000300000 */
.L_x_3535:
[----:B------:R-:W-:-:S05]  /*1fa80*/  VIADD R16, R16, 0x200 ;  /* 0x0000020010107836 */ /* 0x000fca0000000000 */
[----:B------:R-:W-:-:S04]  /*1fa90*/  SHF.R.U32.HI R16, RZ, 0x4, R16 ;  /* 0x00000004ff107819 */ /* 0x000fc80000011610 */
[----:B------:R-:W-:-:S04]  /*1faa0*/  LOP3.LUT R16, R16, 0x3fff, RZ, 0xc0, !PT ;  /* 0x00003fff10107812 */ /* 0x000fc800078ec0ff */
[----:B------:R-:W-:Y:S01]  /*1fab0*/  LOP3.LUT R16, R16, 0x10000, RZ, 0xfc, !PT ;  /* 0x0001000010107812 */ /* 0x000fe200078efcff */
[----:B-1----:R-:W-:Y:S06]  /*1fac0*/  @P1 BRA `(.L_x_3536) ;  /* 0x0000000000081947 */ /* 0x002fec0003800000 */
[----:B------:R-:W1:Y:S02]  /*1fad0*/  SYNCS.PHASECHK.TRANS64.TRYWAIT P1, [R8+URZ+0x33450], R3 ;  /* 0x03345003080075a7 */ /* 0x000e64000802017f */
[----:B-1----:R-:W-:Y:S05]  /*1fae0*/  @!P1 BRA `(.L_x_3537) ;  /* 0x000000c000cc9947 */ /* 0x002fea0003800000 */
.L_x_3536:
[----:B------:R-:W-:Y:S01]  /*1faf0*/  IMAD R2, R147, 0x780, R16 ;  /* 0x0000078093027824 */ /* 0x000fe200078e0210 */
[----:B------:R-:W2:Y:S01]  /*1fb00*/  LDL R11, [R1+0x2c] ;  /* 0x00002c00010b7983 */ /* 0x000ea20000100800 */
[----:B01----:R-:W-:Y:S01]  /*1fb10*/  IMAD.MOV.U32 R3, RZ, RZ, -0x3ffffff0 ;  /* 0xc0000010ff037424 */ /* 0x003fe200078e00ff */
[----:B------:R-:W-:Y:S05]  /*1fb20*/  WARPSYNC.ALL ;  /* 0x0000000000007948 */ /* 0x000fea0003800000 */
[C---:B------:R-:W-:Y:S01]  /*1fb30*/  R2UR UR6, R2.reuse ;  /* 0x00000000020672ca */ /* 0x040fe200000e0000 */
[----:B------:R-:W3:Y:S01]  /*1fb40*/  LDL R14, [R1+0x10] ;  /* 0x00001000010e7983 */ /* 0x000ee20000100800 */
[----:B------:R-:W-:Y:S01]  /*1fb50*/  R2UR UR7, R3 ;  /* 0x00000000030772ca */ /* 0x000fe200000e0000 */
[----:B------:R-:W-:Y:S01]  /*1fb60*/  WARPGROUP.ARRIVE ;  /* 0x00000000000079c5 */ /* 0x000fe20000000000 */
[----:B------:R-:W-:Y:S01]  /*1fb70*/  VIADD R4, R2, 0x180 ;  /* 0x0000018002047836 */ /* 0x000fe20000000000 */
[----:B------:R-:W4:Y:S01]  /*1fb80*/  LDL.LU R13, [R1+0x8] ;  /* 0x00000800010d7983 */ /* 0x000f220000300800 */
[----:B------:R-:W-:Y:S01]  /*1fb90*/  MOV R5, 0xc0000010 ;  /* 0xc000001000057802 */ /* 0x000fe20000000f00 */
[----:B------:R-:W-:-:S02]  /*1fba0*/  ULDC.64 UR4, c[0x0][0x9a0] ;  /* 0x0002680000047ab9 */ /* 0x000fc40000000a00 */
[----:B------:R-:W-:-:S04]  /*1fbb0*/  ISETP.NE.U32.AND P1, PT, RZ, UR4, PT ;  /* 0x00000004ff007c0c */ /* 0x000fc8000bf25070 */
[----:B------:R-:W-:Y:S02]  /*1fbc0*/  ISETP.NE.AND.EX P1, PT, RZ, UR5, PT, P1 ;  /* 0x00000005ff007c0c */ /* 0x000fe4000bf25310 */
[----:B------:R-:W-:Y:S01]  /*1fbd0*/  QGMMA.64x192x32.F32.E4M3.E4M3 R24, R200, gdesc[UR4], R24, gsb0 ;  /* 0x02e00004c8187df3 */ /* 0x000fe20008000818 */
[----:B------:R-:W-:Y:S01]  /*1fbe0*/  R2UR UR6, R4 ;  /* 0x00000000040672ca */ /* 0x000fe200000e0000 */
[----:B------:R-:W-:Y:S01]  /*1fbf0*/  VIADD R4, R2, 0x300 ;  /* 0x0000030002047836 */ /* 0x000fe20000000000 */
[----:B------:R-:W-:Y:S01]  /*1fc00*/  R2UR UR7, R5 ;  /* 0x00000000050772ca */ /* 0x000fe200000e0000 */
[----:B------:R-:W-:-:S07]  /*1fc10*/  IMAD.MOV.U32 R5, RZ, RZ, -0x3ffffff0 ;  /* 0xc0000010ff057424 */ /* 0x000fce00078e00ff */
[----:B------:R-:W2:Y:S01]  /*1fc20*/  @P1 LDC.64 R6, c[0x0][0x9c8] ;  /* 0x00027200ff061b82 */ /* 0x000ea20000000a00 */
[----:B------:R-:W-:Y:S02]  /*1fc30*/  WARPGROUP.DEPBAR.LE gsb0, 0x0 ;  /* 0x00008000000079c5 */ /* 0x000fe40000010000 */
[----:B------:R-:W-:-:S06]  /*1fc40*/  WARPGROUP.ARRIVE ;  /* 0x00000000000079c5 */ /* 0x000fcc0000000000 */
[----:B------:R-:W-:Y:S01]  /*1fc50*/  QGMMA.64x192x32.F32.E4M3.E4M3 R24, R204, gdesc[UR4], R24, gsb0 ;  /* 0x02e00004cc187df3 */ /* 0x000fe20008000818 */
[----:B------:R-:W-:Y:S02]  /*1fc60*/  R2UR UR6, R4 ;  /* 0x00000000040672ca */ /* 0x000fe400000e0000 */
[----:B------:R-:W-:Y:S02]  /*1fc70*/  R2UR UR7, R5 ;  /* 0x00000000050772ca */ /* 0x000fe400000e0000 */
[----:B------:R-:W0:Y:S01]  /*1fc80*/  @P1 LDC.64 R4, c[0x0][0x9d0] ;  /* 0x00027400ff041b82 */ /* 0x000e220000000a00 */
[----:B--2---:R-:W-:-:S04]  /*1fc90*/  @P1 IMAD R12, R11, R6, RZ ;  /* 0x000000060b0c1224 */ /* 0x004fc800078e02ff */
[C---:B---3--:R-:W-:Y:S02]  /*1fca0*/  @P1 IMAD R3, R14.reuse, R7, R12 ;  /* 0x000000070e031224 */ /* 0x048fe400078e020c */
[----:B------:R-:W-:Y:S01]  /*1fcb0*/  @P1 IMAD.WIDE.U32 R6, R14, R6, RZ ;  /* 0x000000060e061225 */ /* 0x000fe200078e00ff */
[----:B----4-:R-:W-:-:S03]  /*1fcc0*/  @P1 SHF.R.S32.HI R11, RZ, 0x1f, R13 ;  /* 0x0000001fff0b1819 */ /* 0x010fc6000001140d */
[----:B------:R-:W-:Y:S02]  /*1fcd0*/  @P1 IMAD.IADD R7, R7, 0x1, R3 ;  /* 0x0000000107071824 */ /* 0x000fe400078e0203 */
[-C--:B0-----:R-:W-:Y:S01]  /*1fce0*/  @P1 IMAD R12, R11, R4.reuse, RZ ;  /* 0x000000040b0c1224 */ /* 0x081fe200078e02ff */
[----:B------:R-:W-:Y:S01]  /*1fcf0*/  MOV R11, 0x3f800000 ;  /* 0x3f800000000b7802 */ /* 0x000fe20000000f00 */
[----:B------:R-:W-:-:S04]  /*1fd00*/  @P1 IMAD.WIDE.U32 R6, R13, R4, R6 ;  /* 0x000000040d061225 */ /* 0x000fc800078e0006 */
[----:B------:R-:W-:Y:S01]  /*1fd10*/  @P1 IMAD R3, R13, R5, R12 ;  /* 0x000000050d031224 */ /* 0x000fe200078e020c */
[----:B------:R-:W-:-:S03]  /*1fd20*/  @P1 LEA R4, P2, R6, UR4, 0x2 ;  /* 0x0000000406041c11 */ /* 0x000fc6000f8410ff */
[----:B------:R-:W-:-:S05]  /*1fd30*/  @P1 IMAD.IADD R3, R7, 0x1, R3 ;  /* 0x0000000107031824 */ /* 0x000fca00078e0203 */
[----:B------:R-:W-:-:S05]  /*1fd40*/  @P1 LEA.HI.X R5, R6, UR5, R3, 0x2, P2 ;  /* 0x0000000506051c11 */ /* 0x000fca00090f1403 */
[----:B------:R0:W2:Y:S01]  /*1fd50*/  @P1 LDG.E R11, desc[UR54][R4.64] ;  /* 0x00000036040b1981 */ /* 0x0000a2000c1e1900 */
[----:B------:R-:W-:Y:S02]  /*1fd60*/  WARPGROUP.DEPBAR.LE gsb0, 0x0 ;  /* 0x00008000000079c5 */ /* 0x000fe40000010000 */
[----:B------:R-:W-:-:S06]  /*1fd70*/  WARPGROUP.ARRIVE ;  /* 0x00000000000079c5 */ /* 0x000fcc0000000000 */
[----:B------:R-:W-:Y:S01]  /*1fd80*/  QGMMA.64x192x32.F32.E4M3.E4M3 R24, R208, gdesc[UR4], R24, gsb0 ;  /* 0x02e00004d0187df3 */ /* 0x000fe20008000818 */
[----:B------:R-:W-:Y:S02]  /*1fd90*/  VIADD R6, R2, 0x480 ;  /* 0x0000048002067836 */ /* 0x000fe40000000000 */
[----:B------:R-:W-:-:S03]  /*1fda0*/  IMAD.MOV.U32 R7, RZ, RZ, -0x3ffffff0 ;  /* 0xc0000010ff077424 */ /* 0x000fc600078e00ff */
[----:B------:R-:W-:Y:S02]  /*1fdb0*/  R2UR UR6, R6 ;  /* 0x00000000060672ca */ /* 0x000fe400000e0000 */
[----:B------:R-:W-:Y:S01]  /*1fdc0*/  R2UR UR7, R7 ;  /* 0x00000000070772ca */ /* 0x000fe200000e0000 */
[----:B------:R-:W-:Y:S02]  /*1fdd0*/  VIADD R2, R2, 0x600 ;  /* 0x0000060002027836 */ /* 0x000fe40000000000 */
[----:B------:R-:W-:Y:S01]  /*1fde0*/  IMAD.MOV.U32 R3, RZ, RZ, -0x3ffffff0 ;  /* 0xc0000010ff037424 */ /* 0x000fe200078e00ff */
[----:B------:R-:W1:Y:S01]  /*1fdf0*/  SHFL.BFLY PT, R7, R0, 0x2, 0x1f ;  /* 0x0c401f0000077f89 */ /* 0x000e6200000e0000 */
[----:B------:R-:W-:Y:S02]  /*1fe00*/  WARPGROUP.DEPBAR.LE gsb0, 0x0 ;  /* 0x00008000000079c5 */ /* 0x000fe40000010000 */
[----:B------:R-:W-:-:S06]  /*1fe10*/  WARPGROUP.ARRIVE ;  /* 0x00000000000079c5 */ /* 0x000fcc0000000000 */
[----:B------:R-:W-:Y:S01]  /*1fe20*/  QGMMA.64x192x32.F32.E4M3.E4M3 R24, R212, gdesc[UR4], R24, gsb0 ;  /* 0x02e00004d4187df3 */ /* 0x000fe20008000818 */
[----:B------:R-:W-:Y:S02]  /*1fe30*/  R2UR UR6, R2 ;  /* 0x00000000020672ca */ /* 0x000fe400000e0000 */
[----:B------:R-:W-:Y:S01]  /*1fe40*/  R2UR UR7, R3 ;  /* 0x00000000030772ca */ /* 0x000fe200000e0000 */
[----:B------:R-:W3:Y:S01]  /*1fe50*/  SHFL.BFLY PT, R2, R9, 0x2, 0x1f ;  /* 0x0c401f0009027f89 */ /* 0x000ee200000e0000 */
[----:B-1----:R-:W-:-:S05]  /*1fe60*/  FADD.FTZ R7, R7, R0 ;  /* 0x0000000007077221 */ /* 0x002fca0000010000 */
[----:B0-----:R-:W0:Y:S01]  /*1fe70*/  SHFL.BFLY PT, R4, R7, 0x1, 0x1f ;  /* 0x0c201f0007047f89 */ /* 0x001e2200000e0000 */
[----:B---3--:R-:W-:-:S05]  /*1fe80*/  FADD.FTZ R2, R2, R9 ;  /* 0x0000000902027221 */ /* 0x008fca0000010000 */
[----:B------:R-:W1:Y:S01]  /*1fe90*/  SHFL.BFLY PT, R3, R2, 0x1, 0x1f ;  /* 0x0c201f0002037f89 */ /* 0x000e6200000e0000 */
[----:B0-----:R-:W-:-:S01]  /*1fea0*/  FADD.FTZ R12, R7, R4 ;  /* 0x00000004070c7221 */ /* 0x001fc20000010000 */
[----:B------:R-:W-:-:S03]  /*1feb0*/  MOV R4, RZ ;  /* 0x000000ff00047202 */ /* 0x000fc60000000f00 */
[----:B------:R-:W-:Y:S01]  /*1fec0*/  FMUL.FTZ R5, R12, 0.00390625 ;  /* 0x3b8000000c057820 */ /* 0x000fe20000410000 */
[----:B-1----:R-:W-:-:S05]  /*1fed0*/  FADD.FTZ R6, R2, R3 ;  /* 0x0000000302067221 */ /* 0x002fca0000010000 */
[C---:B------:R-:W-:Y:S01]  /*1fee0*/  FSETP.NE.FTZ.AND P1, PT, R6.reuse, RZ, PT ;  /* 0x000000ff0600720b */ /* 0x040fe20003f35000 */
[----:B------:R-:W-:Y:S01]  /*1fef0*/  FMUL.FTZ R13, R6, 0.00390625 ;  /* 0x3b800000060d7820 */ /* 0x000fe20000410000 */
[----:B------:R-:W-:-:S04]  /*1ff00*/  FSETP.NE.FTZ.AND P3, PT, R5, RZ, PT ;  /* 0x000000ff0500720b */ /* 0x000fc80003f75000 */
[----:B------:R-:W-:-:S07]  /*1ff10*/  FSETP.NE.FTZ.AND P2, PT, R13, RZ, PT ;  /* 0x000000ff0d00720b */ /* 0x000fce0003f55000 */
        /* <DEDUP_REMOVED lines=9> */
[----:B------:R-:W-:Y:S01]  /*1ffb0*/  @P2 FMUL.FTZ R3, R10, 0.69314718246459960938 ;  /* 0x3f3172180a032820 */ /* 0x000fe20000410000 */
[----:B0-----:R-:W-:Y:S01]  /*1ffc0*/  @P2 FMUL.FTZ R0, R0, 0.69314718246459960938 ;  /* 0x3f31721800002820 */ /* 0x001fe20000410000 */
[----:B------:R-:W-:Y:S01]  /*1ffd0*/  @P3 FMUL.FTZ R7, R10, 0.69314718246459960938 ;  /* 0x3f3172180a073820 */ /* 0x000fe20000410000 */
[----:B------:R-:W-:-:S02]  /*1ffe0*/  IMAD.MOV.U32 R122, RZ, RZ, -0x800000 ;  /* 0xff800000ff7a7424 */ /* 0x000fc400078e00ff */
[----:B------:R-:W-:Y:S02]  /*1fff0*/  IMAD.MOV.U32 R123, RZ, RZ, -0x800000 ;  /* 0xff800000ff7b7424 */ /* 0x000fe400078e00ff */
[----:B-1----:R-:W-:Y:S01]  /*20000*/  @P3 FMUL.FTZ R6, R5, 0.69314718246459960938 ;  /* 0x3f31721805063820 */ /* 0x002fe20000410000 */
[----:B------:R-:W-:-:S01]  /*20010*/  @P2 FFMA.FTZ R122, R3, R120, R0 ;  /* 0x00000078037a2223 */ /* 0x000fc20000010000 */
[----:B--2---:R-:W-:Y:S02]  /*20020*/  FMUL.FTZ R3, R4, R11 ;  /* 0x0000000b04037220 */ /* 0x004fe40000410000 */
[----:B------:R-:W-:-:S01]  /*20030*/  @P3 FFMA.FTZ R123, R7, R121, R6 ;  /* 0x00000079077b3223 */ /* 0x000fc20000010006 */
[----:B---3--:R-:W-:Y:S01]  /*20040*/  FMUL.FTZ R0, R2, R11 ;  /* 0x0000000b02007220 */ /* 0x008fe20000410000 */
[----:B------:R-:W-:Y:S02]  /*20050*/  WARPGROUP.DEPBAR.LE gsb0, 0x0 ;  /* 0x00008000000079c5 */ /* 0x000fe40000010000 */
[----:B------:R-:W-:Y:S05]  /*20060*/  @!P0 BRA `(.L_x_3538) ;  /* 0x0000000000048947 */ /* 0x000fea0003800000 */
[----:B------:R-:W-:Y:S01]  /*20070*/  BPT.TRAP 0x1 ;  /* 0x000000040000795c */ /* 0x000fe20000300000 */
.L_x_3538:
[----:B------:R-:W-:Y:S01]  /*20080*/  VIADD R8, R8, 0x33460 ;  /* 0x0003346008087836 */ /* 0x000fe20000000000 */
[----:B------:R-:W-:Y:S01]  /*20090*/  MOV R7, UR42 ;  /* 0x0000002a00077c02 */ /* 0x000fe20008000f00 */
[----:B------:R-:W-:Y:S02]  /*200a0*/  VIADD R147, R147, 0x1 ;  /* 0x0000000193937836 */ /* 0x000fe40000000000 */
[-C--:B------:R-:W-:Y:S01]  /*200b0*/  FMUL.FTZ R126, R52, R3.reuse ;  /* 0x00000003347e7220 */ /* 0x080fe20000410000 */
[-C--:B------:R-:W-:Y:S01]  /*200c0*/  FMUL.FTZ R4, R25, R3.reuse ;  /* 0x0000000319047220 */ /* 0x080fe20000410000 */
[----:B------:R-:W-:Y:S01]  /*200d0*/  PRMT R2, R7, 0x654, R8 ;  /* 0x0000065407027816 */ /* 0x000fe20000000008 */
[-C--:B------:R-:W-:Y:S01]  /*200e0*/  FMUL.FTZ R52, R53, R3.reuse ;  /* 0x0000000335347220 */ /* 0x080fe20000410000 */
[----:B------:R-:W-:Y:S01]  /*200f0*/  ISETP.NE.AND P0, PT, R147, 0x2, PT ;  /* 0x000000029300780c */ /* 0x000fe20003f05270 */
        /* <DEDUP_REMOVED lines=99> */
.L_x_3482:
        /* <DEDUP_REMOVED lines=12> */
[----:B------:R-:W1:Y:S01]  /*207f0*/  S2R R90, SR_TID.X ;  /* 0x00000000005a7919 */ /* 0x000e620000002100 */
[----:B------:R-:W-:Y:S01]  /*20800*/  ULDC.64 UR4, c[0x4][0x100] ;  /* 0x0100400000047ab9 */ /* 0x000fe20000000a00 */
[----:B------:R-:W2:Y:S01]  /*20810*/  LDL R83, [R1+0x80] ;  /* 0x0000800001537983 */ /* 0x000ea20000100800 */
[----:B-1----:R-:W-:-:S05]  /*20820*/  IMAD.SHL.U32 R0, R90, 0x4, RZ ;  /* 0x000000045a007824 */ /* 0x002fca00078e00ff */
[----:B------:R-:W-:-:S04]  /*20830*/  LOP3.LUT R0, R0, 0xc, RZ, 0xc0, !PT ;  /* 0x0000000c00007812 */ /* 0x000fc800078ec0ff */
[----:B------:R-:W-:-:S05]  /*20840*/  IADD3 R2, P0, R0, UR4, RZ ;  /* 0x0000000400027c10 */ /* 0x000fca000ff1e0ff */
[----:B------:R-:W-:-:S05]  /*20850*/  IMAD.X R3, RZ, RZ, UR5, P0 ;  /* 0x00000005ff037e24 */ /* 0x000fca00080e06ff */
[----:B------:R1:W3:Y:S01]  /*20860*/  LDG.E.CONSTANT R0, desc[UR54][R2.64] ;  /* 0x0000003602007981 */ /* 0x0002e2000c1e9900 */
[----:B------:R-:W-:Y:S01]  /*20870*/  F2FP.BF16.F32.PACK_AB R51, R51, R46 ;  /* 0x0000002e3333723e */ /* 0x000fe200000010ff */
[----:B------:R-:W-:Y:S01]  /*20880*/  UMOV UR4, 0xffffffff ;  /* 0xffffffff00047882 */ /* 0x000fe20000000000 */
[----:B------:R-:W-:Y:S02]  /*20890*/  F2FP.BF16.F32.PACK_AB R55, R55, R50 ;  /* 0x000000323737723e */ /* 0x000fe400000010ff */
[----:B------:R-:W-:Y:S02]  /*208a0*/  F2FP.BF16.F32.PACK_AB R46, R60, R21 ;  /* 0x000000153c2e723e */ /* 0x000fe400000010ff */
[----:B------:R-:W-:Y:S02]  /*208b0*/  F2FP.BF16.F32.PACK_AB R50, R61, R14 ;  /* 0x0000000e3d32723e */ /* 0x000fe400000010ff */
[----:B------:R-:W-:Y:S01]  /*208c0*/  F2FP.BF16.F32.PACK_AB R68, R68, R39 ;  /* 0x000000274444723e */ /* 0x000fe200000010ff */
[----:B-1----:R-:W1:Y:S01]  /*208d0*/  S2R R3, SR_SWINHI ;  /* 0x0000000000037919 */ /* 0x002e620000002f00 */
        /* <DEDUP_REMOVED lines=16> */
[----:B------:R-:W-:Y:S02]  /*209e0*/  MOV R60, R16 ;  /* 0x00000010003c7202 */ /* 0x000fe40000000f00 */
[----:B-1----:R-:W-:Y:S02]  /*209f0*/  MOV R61, R3 ;  /* 0x00000003003d7202 */ /* 0x002fe40000000f00 */
[----:B------:R-:W-:-:S02]  /*20a00*/  F2FP.BF16.F32.PACK_AB R93, R93, R26 ;  /* 0x0000001a5d5d723e */ /* 0x000fc400000010ff */
[----:B------:R-:W-:Y:S02]  /*20a10*/  LOP3.LUT P0, R2, R90, 0x3, RZ, 0xc0, !PT ;  /* 0x000000035a027812 */ /* 0x000fe4000780c0ff */
[----:B------:R-:W-:Y:S02]  /*20a20*/  F2FP.BF16.F32.PACK_AB R5, R120, R5 ;  /* 0x000000057805723e */ /* 0x000fe400000010ff */
[----:B------:R-:W-:Y:S02]  /*20a30*/  F2FP.BF16.F32.PACK_AB R4, R121, R4 ;  /* 0x000000047904723e */ /* 0x000fe400000010ff */
[----:B------:R-:W-:Y:S02]  /*20a40*/  ISETP.EQ.OR P0, PT, R2, 0x3, !P0 ;  /* 0x000000030200780c */ /* 0x000fe40004702670 */
[----:B------:R-:W-:Y:S02]  /*20a50*/  F2FP.BF16.F32.PACK_AB R35, R124, R13 ;  /* 0x0000000d7c23723e */ /* 0x000fe400000010ff */
[----:B------:R-:W-:-:S02]  /*20a60*/  SEL R13, R5, R4, P0 ;  /* 0x00000004050d7207 */ /* 0x000fc40000000000 */
        /* <DEDUP_REMOVED lines=27> */
[----:B------:R-:W-:Y:S02]  /*20c20*/  LOP3.LUT R32, R33, 0x380, RZ, 0xc0, !PT ;  /* 0x0000038021207812 */ /* 0x000fe400078ec0ff */
[----:B------:R-:W-:Y:S02]  /*20c30*/  IADD3 R29, P2, R30, 0x8040, RZ ;  /* 0x000080401e1d7810 */ /* 0x000fe40007f5e0ff */
[----:B------:R-:W-:Y:S02]  /*20c40*/  SHF.R.U64 R32, R32, 0x3, RZ ;  /* 0x0000000320207819 */ /* 0x000fe400000012ff */
[----:B------:R-:W-:-:S02]  /*20c50*/  IADD3 R27, P1, R30, 0x8020, RZ ;  /* 0x000080201e1b7810 */ /* 0x000fc40007f3e0ff */
[----:B------:R-:W-:Y:S02]  /*20c60*/  LOP3.LUT R32, R32, R33, RZ, 0x3c, !PT ;  /* 0x0000002120207212 */ /* 0x000fe400078e3cff */
[C---:B------:R-:W-:Y:S02]  /*20c70*/  IADD3 R25, P5, R30.reuse, 0x8000, RZ ;  /* 0x000080001e197810 */ /* 0x040fe40007fbe0ff */
[----:B------:R-:W-:Y:S02]  /*20c80*/  IADD3.X R33, RZ, R31, RZ, P3, !PT ;  /* 0x0000001fff217210 */ /* 0x000fe40001ffe4ff */
        /* <DEDUP_REMOVED lines=20> */
[C---:B------:R-:W-:Y:S02]  /*20dd0*/  IADD3 R87, P4, R30.reuse, 0x40, RZ ;  /* 0x000000401e577810 */ /* 0x040fe40007f9e0ff */
[C---:B------:R-:W-:Y:S02]  /*20de0*/  IADD3 R11, P2, R30.reuse, 0x4020, RZ ;  /* 0x000040201e0b7810 */ /* 0x040fe40007f5e0ff */
[C---:B------:R-:W-:Y:S02]  /*20df0*/  IADD3 R9, P1, R30.reuse, 0x4000, RZ ;  /* 0x000040001e097810 */ /* 0x040fe40007f3e0ff */
[C---:B------:R-:W-:Y:S02]  /*20e00*/  IADD3 R7, P5, R30.reuse, 0x60, RZ ;  /* 0x000000601e077810 */ /* 0x040fe40007fbe0ff */
[----:B------:R-:W-:Y:S02]  /*20e10*/  IADD3.X R15, RZ, R31, RZ, P3, !PT ;  /* 0x0000001fff0f7210 */ /* 0x000fe40001ffe4ff */
        /* <DEDUP_REMOVED lines=36> */
[----:B---3--:R-:W-:Y:S01]  /*21060*/  LOP3.LUT R3, R0, 0x2, RZ, 0x3c, !PT ;  /* 0x0000000200037812 */ /* 0x008fe200078e3cff */
[----:B------:R-:W-:Y:S06]  /*21070*/  BRA.DIV UR4, `(.L_x_3541) ;  /* 0x000000ae047c7947 */ /* 0x000fec000b800000 */
[----:B------:R-:W-:Y:S01]  /*21080*/  SEL R7, R128, R35, P0 ;  /* 0x0000002380077207 */ /* 0x000fe20000000000 */
[----:B------:R-:W-:Y:S01]  /*21090*/  SHFL.IDX PT, R6, R13, R0, 0x1c1f ;  /* 0x001c1f000d067589 */ /* 0x000fe200000e0000 */
[----:B------:R-:W-:Y:S02]  /*210a0*/  SEL R8, R35, R128, P0 ;  /* 0x0000008023087207 */ /* 0x000fe40000000000 */
[----:B------:R-:W-:Y:S01]  /*210b0*/  SEL R29, R48, R91, P0 ;  /* 0x0000005b301d7207 */ /* 0x000fe20000000000 */
[----:B------:R-:W-:Y:S01]  /*210c0*/  SHFL.IDX PT, R10, R7, R0, 0x1c1f ;  /* 0x001c1f00070a7589 */ /* 0x000fe200000e0000 */
[----:B------:R-:W-:Y:S02]  /*210d0*/  SEL R36, R91, R48, P0 ;  /* 0x000000305b247207 */ /* 0x000fe40000000000 */
[----:B------:R-:W-:Y:S01]  /*210e0*/  SEL R31, R50, R37, P0 ;  /* 0x00000025321f7207 */ /* 0x000fe20000000000 */
[----:B------:R1:W2:Y:S01]  /*210f0*/  SHFL.IDX PT, R5, R2, R3, 0x1c1f ;  /* 0x001c1f0302057589 */ /* 0x0002a200000e0000 */
[----:B------:R-:W-:-:S02]  /*21100*/  SEL R40, R37, R50, P0 ;  /* 0x0000003225287207 */ /* 0x000fc40000000000 */
[----:B------:R-:W-:Y:S01]  /*21110*/  SEL R35, R52, R97, P0 ;  /* 0x0000006134237207 */ /* 0x000fe20000000000 */
[----:B------:R-:W3:Y:S01]  /*21120*/  SHFL.IDX PT, R7, R8, R3, 0x1c1f ;  /* 0x001c1f0308077589 */ /* 0x000ee200000e0000 */
[----:B------:R-:W-:Y:S02]  /*21130*/  SEL R48, R97, R52, P0 ;  /* 0x0000003461307207 */ /* 0x000fe40000000000 */
[----:B------:R-:W-:Y:S01]  /*21140*/  SEL R37, R80, R41, P0 ;  /* 0x0000002950257207 */ /* 0x000fe20000000000 */
[----:B------:R-:W-:Y:S01]  /*21150*/  SHFL.IDX PT, R50, R35, R0, 0x1c1f ;  /* 0x001c1f0023327589 */ /* 0x000fe200000e0000 */
[----:B------:R-:W-:Y:S01]  /*21160*/  SEL R52, R41, R80, P0 ;  /* 0x0000005029347207 */ /* 0x000fe20000000000 */
[----:B-1----:R-:W-:Y:S01]  /*21170*/  IMAD.MOV.U32 R2, RZ, RZ, RZ ;  /* 0x000000ffff027224 */ /* 0x002fe200078e00ff */
[----:B------:R-:W-:Y:S01]  /*21180*/  SEL R41, R62, R43, P0 ;  /* 0x0000002b3e297207 */ /* 0x000fe20000000000 */
[----:B------:R-:W-:Y:S01]  /*21190*/  SHFL.IDX PT, R54, R37, R0, 0x1c1f ;  /* 0x001c1f0025367589 */ /* 0x000fe200000e0000 */
[----:B------:R-:W-:-:S02]  /*211a0*/  SEL R62, R43, R62, P0 ;  /* 0x0000003e2b3e7207 */ /* 0x000fc40000000000 */
[----:B------:R-:W-:Y:S01]  /*211b0*/  SEL R43, R64, R45, P0 ;  /* 0x0000002d402b7207 */ /* 0x000fe20000000000 */
[----:B------:R-:W1:Y:S01]  /*211c0*/  SHFL.IDX PT, R35, R48, R3, 0x1c1f ;  /* 0x001c1f0330237589 */ /* 0x000e6200000e0000 */
        /* <DEDUP_REMOVED lines=49> */
[----:B--2---:R-:W-:Y:S01]  /*214e0*/  SEL R4, R6, R5, P0 ;  /* 0x0000000506047207 */ /* 0x004fe20000000000 */
[----:B------:R-:W2:Y:S01]  /*214f0*/  SHFL.IDX PT, R20, R20, R3, 0x1c1f ;  /* 0x001c1f0314147589 */ /* 0x000ea200000e0000 */
[----:B---3--:R-:W-:-:S02]  /*21500*/  SEL R8, R10, R7, P0 ;  /* 0x000000070a087207 */ /* 0x008fc40000000000 */
[----:B------:R-:W-:Y:S01]  /*21510*/  SEL R6, R5, R6, P0 ;  /* 0x0000000605067207 */ /* 0x000fe20000000000 */
[----:B------:R-:W3:Y:S01]  /*21520*/  SHFL.IDX PT, R25, R28, R3, 0x1c1f ;  /* 0x001c1f031c197589 */ /* 0x000ee200000e0000 */
[----:B------:R-:W-:Y:S02]  /*21530*/  SEL R10, R7, R10, P0 ;  /* 0x0000000a070a7207 */ /* 0x000fe40000000000 */
[----:B-1----:R-:W-:Y:S01]  /*21540*/  SEL R48, R50, R35, P0 ;  /* 0x0000002332307207 */ /* 0x002fe20000000000 */
[----:B------:R-:W1:Y:S01]  /*21550*/  SHFL.IDX PT, R27, R32, R3, 0x1c1f ;  /* 0x001c1f03201b7589 */ /* 0x000e6200000e0000 */
[----:B----4-:R-:W-:Y:S02]  /*21560*/  SEL R52, R54, R37, P0 ;  /* 0x0000002536347207 */ /* 0x010fe40000000000 */
[----:B------:R-:W-:Y:S01]  /*21570*/  SEL R50, R35, R50, P0 ;  /* 0x0000003223327207 */ /* 0x000fe20000000000 */
[----:B------:R-:W4:Y:S01]  /*21580*/  SHFL.IDX PT, R29, R36, R3, 0x1c1f ;  /* 0x001c1f03241d7589 */ /* 0x000f2200000e0000 */
[----:B------:R-:W-:-:S02]  /*21590*/  SEL R54, R37, R54, P0 ;  /* 0x0000003625367207 */ /* 0x000fc40000000000 */
[----:B0-----:R-:W-:Y:S01]  /*215a0*/  SEL R5, R41, R62, P0 ;  /* 0x0000003e29057207 */ /* 0x001fe20000000000 */
[----:B------:R-:W0:Y:S01]  /*215b0*/  SHFL.IDX PT, R31, R40, R3, 0x1c1f ;  /* 0x001c1f03281f7589 */ /* 0x000e2200000e0000 */
[----:B------:R-:W-:Y:S02]  /*215c0*/  SEL R7, R62, R41, P0 ;  /* 0x000000293e077207 */ /* 0x000fe40000000000 */
[----:B------:R-:W-:Y:S01]  /*215d0*/  SEL R11, R64, R43, P0 ;  /* 0x0000002b400b7207 */ /* 0x000fe20000000000 */
[----:B------:R-:W0:Y:S04]  /*215e0*/  SHFL.IDX PT, R33, R44, R3, 0x1c1f ;  /* 0x001c1f032c217589 */ /* 0x000e2800000e0000 */
[----:B------:R-:W0:Y:S01]  /*215f0*/  SHFL.IDX PT, R39, R56, R3, 0x1c1f ;  /* 0x001c1f0338277589 */ /* 0x000e2200000e0000 */
[----:B--2---:R-:W-:-:S02]  /*21600*/  SEL R12, R9, R20, P0 ;  /* 0x00000014090c7207 */ /* 0x004fc40000000000 */
[----:B------:R-:W-:Y:S01]  /*21610*/  SEL R14, R20, R9, P0 ;  /* 0x00000009140e7207 */ /* 0x000fe20000000000 */
[----:B------:R-:W-:Y:S01]  /*21620*/  SHFL.IDX PT, R51, R51, R0, 0x1c1f ;  /* 0x001c1f0033337589 */ /* 0x000fe200000e0000 */
[----:B---3--:R-:W-:Y:S02]  /*21630*/  SEL R28, R30, R25, P0 ;  /* 0x000000191e1c7207 */ /* 0x008fe40000000000 */
[----:B------:R-:W-:Y:S01]  /*21640*/  SEL R30, R25, R30, P0 ;  /* 0x0000001e191e7207 */ /* 0x000fe20000000000 */
[----:B------:R-:W-:Y:S01]  /*21650*/  SHFL.IDX PT, R53, R53, R0, 0x1c1f ;  /* 0x001c1f0035357589 */ /* 0x000fe200000e0000 */
[----:B-1----:R-:W-:Y:S02]  /*21660*/  SEL R32, R34, R27, P0 ;  /* 0x0000001b22207207 */ /* 0x002fe40000000000 */
[----:B------:R-:W-:Y:S01]  /*21670*/  SEL R34, R27, R34, P0 ;  /* 0x000000221b227207 */ /* 0x000fe20000000000 */
[----:B------:R-:W-:Y:S01]  /*21680*/  SHFL.IDX PT, R55, R55, R0, 0x1c1f ;  /* 0x001c1f0037377589 */ /* 0x000fe200000e0000 */
[----:B----4-:R-:W-:-:S02]  /*21690*/  SEL R36, R38, R29, P0 ;  /* 0x0000001d26247207 */ /* 0x010fc40000000000 */
[----:B------:R-:W-:Y:S01]  /*216a0*/  SEL R38, R29, R38, P0 ;  /* 0x000000261d267207 */ /* 0x000fe20000000000 */
[----:B------:R-:W1:Y:S01]  /*216b0*/  SHFL.IDX PT, R21, R24, R3, 0x1c1f ;  /* 0x001c1f0318157589 */ /* 0x000e6200000e0000 */
[----:B0-----:R-:W-:Y:S02]  /*216c0*/  SEL R40, R42, R31, P0 ;  /* 0x0000001f2a287207 */ /* 0x001fe40000000000 */
[----:B------:R-:W-:Y:S01]  /*216d0*/  SEL R42, R31, R42, P0 ;  /* 0x0000002a1f2a7207 */ /* 0x000fe20000000000 */
[----:B------:R-:W0:Y:S01]  /*216e0*/  SHFL.IDX PT, R66, R66, R3, 0x1c1f ;  /* 0x001c1f0342427589 */ /* 0x000e2200000e0000 */
[----:B------:R-:W-:Y:S02]  /*216f0*/  SEL R44, R46, R33, P0 ;  /* 0x000000212e2c7207 */ /* 0x000fe40000000000 */
[----:B------:R-:W-:Y:S01]  /*21700*/  SEL R46, R33, R46, P0 ;  /* 0x0000002e212e7207 */ /* 0x000fe20000000000 */
[----:B------:R-:W2:Y:S01]  /*21710*/  SHFL.IDX PT, R68, R68, R3, 0x1c1f ;  /* 0x001c1f0344447589 */ /* 0x000ea200000e0000 */
[----:B------:R-:W-:-:S02]  /*21720*/  SEL R56, R58, R39, P0 ;  /* 0x000000273a387207 */ /* 0x000fc40000000000 */
[----:B------:R-:W-:Y:S01]  /*21730*/  SEL R58, R39, R58, P0 ;  /* 0x0000003a273a7207 */ /* 0x000fe20000000000 */
[----:B------:R-:W3:Y:S01]  /*21740*/  SHFL.IDX PT, R70, R70, R3, 0x1c1f ;  /* 0x001c1f0346467589 */ /* 0x000ee200000e0000 */
[----:B------:R-:W-:-:S03]  /*21750*/  SEL R9, R43, R64, P0 ;  /* 0x000000402b097207 */ /* 0x000fc60000000000 */
[----:B------:R-:W4:Y:S04]  /*21760*/  SHFL.IDX PT, R72, R72, R3, 0x1c1f ;  /* 0x001c1f0348487589 */ /* 0x000f2800000e0000 */
[----:B------:R-:W4:Y:S04]  /*21770*/  SHFL.IDX PT, R74, R74, R3, 0x1c1f ;  /* 0x001c1f034a4a7589 */ /* 0x000f2800000e0000 */
[----:B------:R-:W4:Y:S01]  /*21780*/  SHFL.IDX PT, R76, R76, R3, 0x1c1f ;  /* 0x001c1f034c4c7589 */ /* 0x000f2200000e0000 */
[----:B-1----:R-:W-:Y:S02]  /*21790*/  SEL R24, R26, R21, P0 ;  /* 0x000000151a187207 */ /* 0x002fe40000000000 */
[----:B------:R-:W-:Y:S01]  /*217a0*/  SEL R26, R21, R26, P0 ;  /* 0x0000001a151a7207 */ /* 0x000fe20000000000 */
[----:B------:R-:W-:Y:S01]  /*217b0*/  SHFL.IDX PT, R57, R57, R0, 0x1c1f ;  /* 0x001c1f0039397589 */ /* 0x000fe200000e0000 */
[----:B0-----:R-:W-:-:S02]  /*217c0*/  SEL R13, R45, R66, P0 ;  /* 0x000000422d0d7207 */ /* 0x001fc40000000000 */
[----:B------:R-:W-:Y:S01]  /*217d0*/  SEL R15, R66, R45, P0 ;  /* 0x0000002d420f7207 */ /* 0x000fe20000000000 */
[----:B------:R-:W-:Y:S01]  /*217e0*/  SHFL.IDX PT, R59, R59, R0, 0x1c1f ;  /* 0x001c1f003b3b7589 */ /* 0x000fe200000e0000 */
[----:B--2---:R-:W-:Y:S02]  /*217f0*/  SEL R25, R47, R68, P0 ;  /* 0x000000442f197207 */ /* 0x004fe40000000000 */
[----:B------:R-:W-:Y:S01]  /*21800*/  SEL R27, R68, R47, P0 ;  /* 0x0000002f441b7207 */ /* 0x000fe20000000000 */
[----:B------:R-:W-:Y:S01]  /*21810*/  SHFL.IDX PT, R63, R63, R0, 0x1c1f ;  /* 0x001c1f003f3f7589 */ /* 0x000fe200000e0000 */
[----:B---3--:R-:W-:Y:S02]  /*21820*/  SEL R29, R49, R70, P0 ;  /* 0x00000046311d7207 */ /* 0x008fe40000000000 */
[----:B------:R-:W-:Y:S01]  /*21830*/  SEL R31, R70, R49, P0 ;  /* 0x00000031461f7207 */ /* 0x000fe20000000000 */
[----:B------:R-:W0:Y:S01]  /*21840*/  SHFL.IDX PT, R78, R78, R3, 0x1c1f ;  /* 0x001c1f034e4e7589 */ /* 0x000e2200000e0000 */
[----:B----4-:R-:W-:-:S02]  /*21850*/  SEL R33, R51, R72, P0 ;  /* 0x0000004833217207 */ /* 0x010fc40000000000 */
[----:B------:R-:W-:Y:S01]  /*21860*/  SEL R35, R72, R51, P0 ;  /* 0x0000003348237207 */ /* 0x000fe20000000000 */
[----:B------:R-:W1:Y:S01]  /*21870*/  SHFL.IDX PT, R80, R80, R3, 0x1c1f ;  /* 0x001c1f0350507589 */ /* 0x000e6200000e0000 */
[----:B------:R-:W-:Y:S02]  /*21880*/  SEL R37, R53, R74, P0 ;  /* 0x0000004a35257207 */ /* 0x000fe40000000000 */
[----:B------:R-:W-:Y:S01]  /*21890*/  SEL R39, R74, R53, P0 ;  /* 0x000000354a277207 */ /* 0x000fe20000000000 */
[----:B------:R-:W2:Y:S01]  /*218a0*/  SHFL.IDX PT, R82, R82, R3, 0x1c1f ;  /* 0x001c1f0352527589 */ /* 0x000ea200000e0000 */
[----:B------:R-:W-:Y:S02]  /*218b0*/  SEL R41, R55, R76, P0 ;  /* 0x0000004c37297207 */ /* 0x000fe40000000000 */
[----:B------:R-:W-:Y:S01]  /*218c0*/  SEL R43, R76, R55, P0 ;  /* 0x000000374c2b7207 */ /* 0x000fe20000000000 */
[----:B------:R3:W4:Y:S04]  /*218d0*/  SHFL.IDX PT, R65, R65, R0, 0x1c1f ;  /* 0x001c1f0041417589 */ /* 0x00072800000e0000 */
[----:B------:R3:W3:Y:S01]  /*218e0*/  SHFL.IDX PT, R84, R84, R3, 0x1c1f ;  /* 0x001c1f0354547589 */ /* 0x0006e200000e0000 */
[----:B0-----:R-:W-:-:S02]  /*218f0*/  SEL R45, R57, R78, P0 ;  /* 0x0000004e392d7207 */ /* 0x001fc40000000000 */
[----:B------:R-:W-:Y:S02]  /*21900*/  SEL R47, R78, R57, P0 ;  /* 0x000000394e2f7207 */ /* 0x000fe40000000000 */
[----:B-1----:R-:W-:Y:S02]  /*21910*/  SEL R49, R59, R80, P0 ;  /* 0x000000503b317207 */ /* 0x002fe40000000000 */
[----:B------:R-:W-:Y:S02]  /*21920*/  SEL R51, R80, R59, P0 ;  /* 0x0000003b50337207 */ /* 0x000fe40000000000 */
[----:B--2---:R-:W-:Y:S02]  /*21930*/  SEL R53, R63, R82, P0 ;  /* 0x000000523f357207 */ /* 0x004fe40000000000 */
[----:B------:R-:W-:-:S07]  /*21940*/  SEL R55, R82, R63, P0 ;  /* 0x0000003f52377207 */ /* 0x000fce0000000000 */
.L_x_3773:
[----:B------:R-:W2:Y:S01]  /*21950*/  LDL.LU R64, [R1+0x24] ;  /* 0x0000240001407983 */ /* 0x000ea20000300800 */
[----:B------:R-:W-:Y:S05]  /*21960*/  WARPSYNC.ALL ;  /* 0x0000000000007948 */ /* 0x000fea0003800000 */
[----:B------:R-:W2:Y:S01]  /*21970*/  LDL.LU R63, [R1+0x28] ;  /* 0x00002800013f7983 */ /* 0x000ea20000300800 */
[----:B------:R-:W-:Y:S01]  /*21980*/  ULDC.64 UR4, c[0x0][0xc00] ;  /* 0x0003000000047ab9 */ /* 0x000fe20000000a00 */
[----:B---34-:R-:W-:Y:S01]  /*21990*/  SEL R57, R65, R84, P0 ;  /* 0x0000005441397207 */ /* 0x018fe20000000000 */
[----:B------:R-:W0:Y:S08]  /*219a0*/  LDC R0, c[0x0][0xbe8] ;  /* 0x0002fa00ff007b82 */ /* 0x000e300000000800 */
[----:B------:R-:W-:Y:S01]  /*219b0*/  BAR.SYNC.DEFER_BLOCKING 0x1, 0x100 ;  /* 0x0044000000007b1d */ /* 0x000fe20000010000 */
[----:B------:R-:W-:-:S02]  /*219c0*/  ISETP.NE.U32.AND P1, PT, RZ, UR4, PT ;  /* 0x00000004ff007c0c */ /* 0x000fc4000bf25070 */
[----:B------:R-:W-:Y:S02]  /*219d0*/  SEL R59, R84, R65, P0 ;  /* 0x00000041543b7207 */ /* 0x000fe40000000000 */
[----:B------:R-:W-:Y:S01]  /*219e0*/  ISETP.NE.AND.EX P1, PT, RZ, UR5, PT, P1 ;  /* 0x00000005ff007c0c */ /* 0x000fe2000bf25310 */
[----:B------:R-:W3:Y:S04]  /*219f0*/  LDL R62, [R1+0x7c] ;  /* 0x00007c00013e7983 */ /* 0x000ee80000100800 */
[----:B------:R-:W3:Y:S04]  /*21a00*/  LDL R66, [R1+0x30] ;  /* 0x0000300001427983 */ /* 0x000ee80000100800 */
[----:B------:R-:W-:Y:S04]  /*21a10*/  STSM.16.M88.4 [R79], R4 ;  /* 0x000000044f007844 */ /* 0x000fe80000000200 */
[----:B------:R3:W-:Y:S04]  /*21a20*/  STSM.16.M88.4 [R87], R8 ;  /* 0x0000000857007844 */ /* 0x0007e80000000200 */
        /* <DEDUP_REMOVED lines=9> */
[----:B------:R1:W-:Y:S01]  /*21ac0*/  STSM.16.M88.4 [R73], R56 ;  /* 0x0000003849007844 */ /* 0x0003e20000000200 */
[----:B------:R-:W-:Y:S01]  /*21ad0*/  BAR.SYNC.DEFER_BLOCKING 0x1, 0x100 ;  /* 0x0044000000007b1d */ /* 0x000fe20000010000 */
[----:B--2---:R-:W-:-:S04]  /*21ae0*/  IADD3 R20, P2, R64, UR4, RZ ;  /* 0x0000000440147c10 */ /* 0x004fc8000ff5e0ff */
[----:B------:R-:W-:Y:S01]  /*21af0*/  IADD3.X R21, R63, UR5, RZ, P2, !PT ;  /* 0x000000053f157c10 */ /* 0x000fe200097fe4ff */
[----:B------:R-:W-:Y:S02]  /*21b00*/  ULDC.64 UR4, c[0x0][0xc08] ;  /* 0x0003020000047ab9 */ /* 0x000fe40000000a00 */
[----:B------:R-:W-:Y:S02]  /*21b10*/  ISETP.NE.U32.AND P0, PT, RZ, UR4, PT ;  /* 0x00000004ff007c0c */ /* 0x000fe4000bf05070 */
[----:B------:R1:W5:Y:S01]  /*21b20*/  @P1 LDG.E R2, desc[UR54][R20.64] ;  /* 0x0000003614021981 */ /* 0x000362000c1e1900 */
[----:B0-----:R-:W-:Y:S02]  /*21b30*/  ISETP.NE.AND P2, PT, R0, 0x1, PT ;  /* 0x000000010000780c */ /* 0x001fe40003f45270 */
[----:B------:R-:W-:Y:S01]  /*21b40*/  ISETP.NE.AND.EX P0, PT, RZ, UR5, PT, P0 ;  /* 0x00000005ff007c0c */ /* 0x000fe2000bf05300 */
[----:B---3--:R-:W-:-:S10]  /*21b50*/  IMAD R8, R66, 0x80, R62 ;  /* 0x0000008042087824 */ /* 0x008fd400078e023e */
[----:B------:R-:W0:Y:S02]  /*21b60*/  @P2 LDC R3, c[0x0][0xbec] ;  /* 0x0002fb00ff032b82 */ /* 0x000e240000000800 */
[----:B------:R-:W-:Y:S01]  /*21b70*/  @P0 IADD3 R4, P3, R64, UR4, RZ ;  /* 0x0000000440040c10 */ /* 0x000fe2000ff7e0ff */
[----:B------:R-:W-:Y:S02]  /*21b80*/  ULDC UR4, c[0x0][0xa88] ;  /* 0x0002a20000047ab9 */ /* 0x000fe40000000800 */
[----:B------:R-:W-:Y:S01]  /*21b90*/  IMAD.U32 R7, RZ, RZ, UR4 ;  /* 0x00000004ff077e24 */ /* 0x000fe2000f8e00ff */
[----:B------:R-:W-:Y:S02]  /*21ba0*/  @P0 IADD3.X R5, R63, UR5, RZ, P3, !PT ;  /* 0x000000053f050c10 */ /* 0x000fe40009ffe4ff */
[----:B------:R-:W2:Y:S03]  /*21bb0*/  @P2 LDC R11, c[0x0][0xbf0] ;  /* 0x0002fc00ff0b2b82 */ /* 0x000ea60000000800 */
[----:B------:R1:W5:Y:S01]  /*21bc0*/  @P0 LDG.E R7, desc[UR54][R4.64] ;  /* 0x0000003604070981 */ /* 0x000362000c1e1900 */
[----:B------:R-:W-:Y:S05]  /*21bd0*/  @P0 BRA `(.L_x_3542) ;  /* 0x0000000000100947 */ /* 0x000fea0003800000 */
[----:B------:R-:W-:Y:S05]  /*21be0*/  @!P1 BRA `(.L_x_3542) ;  /* 0x00000000000c9947 */ /* 0x000fea0003800000 */
[----:B-1----:R-:W3:Y:S04]  /*21bf0*/  LDG.E R4, desc[UR54][R20.64] ;  /* 0x0000003614047981 */ /* 0x002ee8000c1e1900 */
[----:B-----5:R-:W3:Y:S02]  /*21c00*/  LDG.E R7, desc[UR54][R20.64+0x4] ;  /* 0x0000043614077981 */ /* 0x020ee4000c1e1900 */
[----:B---3--:R-:W-:-:S07]  /*21c10*/  IMAD.IADD R7, R7, 0x1, -R4 ;  /* 0x0000000107077824 */ /* 0x008fce00078e0a04 */
.L_x_3542:
[----:B-1----:R-:W3:Y:S01]  /*21c20*/  LDL.LU R12, [R1+0x2c] ;  /* 0x00002c00010c7983 */ /* 0x002ee20000300800 */
[----:B------:R-:W-:Y:S01]  /*21c30*/  VIADD R67, R90, 0xffffff80 ;  /* 0xffffff805a437836 */ /* 0x000fe20000000000 */
[----:B------:R-:W-:Y:S02]  /*21c40*/  ULDC.64 UR4, c[0x0][0xb90] ;  /* 0x0002e40000047ab9 */ /* 0x000fe40000000a00 */
[----:B------:R-:W4:Y:S04]  /*21c50*/  LDL.LU R10, [R1+0x10] ;  /* 0x00001000010a7983 */ /* 0x000f280000300800 */
[----:B------:R-:W4:Y:S01]  /*21c60*/  LDL.LU R69, [R1+0x20] ;  /* 0x0000200001457983 */ /* 0x000f220000300800 */
[----:B0-----:R-:W-:Y:S01]  /*21c70*/  @P2 IMAD.HI.U32 R4, R8, R3, RZ ;  /* 0x0000000308042227 */ /* 0x001fe200078e00ff */
[----:B-----5:R-:W-:-:S02]  /*21c80*/  SHF.R.S32.HI R3, RZ, 0x1f, R2 ;  /* 0x0000001fff037819 */ /* 0x020fc40000011402 */
[----:B------:R-:W4:Y:S01]  /*21c90*/  LDL R14, [R1+0x74] ;  /* 0x00007400010e7983 */ /* 0x000f220000100800 */
[----:B------:R-:W-:Y:S02]  /*21ca0*/  SHF.R.S32.HI R68, RZ, 0x1f, R67 ;  /* 0x0000001fff447819 */ /* 0x000fe40000011443 */
[----:B------:R-:W-:Y:S01]  /*21cb0*/  MOV R9, R8 ;  /* 0x0000000800097202 */ /* 0x000fe20000000f00 */
[----:B------:R-:W0:Y:S01]  /*21cc0*/  S2R R20, SR_TID.X ;  /* 0x0000000000147919 */ /* 0x000e220000002100 */
[----:B--2---:R-:W-:Y:S02]  /*21cd0*/  @P2 SHF.R.U32.HI R9, RZ, R11, R4 ;  /* 0x0000000bff092219 */ /* 0x004fe40000011604 */
[----:B------:R-:W-:-:S03]  /*21ce0*/  LEA.HI R68, R68, R67, RZ, 0x3 ;  /* 0x0000004344447211 */ /* 0x000fc600078f18ff */
[----:B------:R-:W-:Y:S01]  /*21cf0*/  IMAD.MOV R15, RZ, RZ, -R9 ;  /* 0x000000ffff0f7224 */ /* 0x000fe200078e0a09 */
[----:B------:R-:W-:-:S05]  /*21d00*/  SHF.R.S32.HI R68, RZ, 0x3, R68 ;  /* 0x00000003ff447819 */ /* 0x000fca0000011444 */
[----:B------:R-:W-:-:S04]  /*21d10*/  IMAD R13, R68, 0x40, R234 ;  /* 0x00000040440d7824 */ /* 0x000fc800078e02ea */
[----:B------:R-:W-:Y:S01]  /*21d20*/  IMAD.WIDE R60, R13, 0x2, R60 ;  /* 0x000000020d3c7825 */ /* 0x000fe200078e023c */
[----:B------:R-:W-:Y:S02]  /*21d30*/  SHF.R.S32.HI R13, RZ, 0x1f, R9 ;  /* 0x0000001fff0d7819 */ /* 0x000fe40000011409 */
[----:B------:R-:W-:Y:S02]  /*21d40*/  IADD3 R25, P3, R60, 0x3000, RZ ;  /* 0x000030003c197810 */ /* 0x000fe40007f7e0ff */
[----:B0-----:R-:W-:-:S04]  /*21d50*/  IADD3 R21, R20, -0x80, RZ ;  /* 0xffffff8014157810 */ /* 0x001fc80007ffe0ff */
[----:B------:R-:W-:-:S04]  /*21d60*/  SHF.R.S32.HI R20, RZ, 0x1f, R21 ;  /* 0x0000001fff147819 */ /* 0x000fc80000011415 */
[----:B------:R-:W-:Y:S02]  /*21d70*/  LEA.HI R20, R20, R21, RZ, 0x7 ;  /* 0x0000001514147211 */ /* 0x000fe400078f38ff */
[----:B------:R-:W-:Y:S02]  /*21d80*/  LOP3.LUT R24, R25, 0x380, RZ, 0xc0, !PT ;  /* 0x0000038019187812 */ /* 0x000fe400078ec0ff */
[----:B------:R-:W-:Y:S02]  /*21d90*/  LOP3.LUT R20, R20, 0xffffff80, RZ, 0xc0, !PT ;  /* 0xffffff8014147812 */ /* 0x000fe400078ec0ff */
[----:B------:R-:W-:-:S03]  /*21da0*/  SHF.R.U64 R24, R24, 0x3, RZ ;  /* 0x0000000318187819 */ /* 0x000fc600000012ff */
[----:B------:R-:W-:Y:S01]  /*21db0*/  IMAD.IADD R20, R21, 0x1, -R20 ;  /* 0x0000000115147824 */ /* 0x000fe200078e0a14 */
[----:B------:R-:W-:Y:S01]  /*21dc0*/  LOP3.LUT R24, R24, R25, RZ, 0x3c, !PT ;  /* 0x0000001918187212 */ /* 0x000fe200078e3cff */
[----:B------:R-:W-:Y:S01]  /*21dd0*/  IMAD.X R25, RZ, RZ, R61, P3 ;  /* 0x000000ffff197224 */ /* 0x000fe200018e063d */
[C---:B------:R-:W-:Y:S02]  /*21de0*/  IADD3 R45, P3, R60.reuse, 0x8000, RZ ;  /* 0x000080003c2d7810 */ /* 0x040fe40007f7e0ff */
[----:B------:R-:W-:Y:S01]  /*21df0*/  IADD3 R29, P5, R60, 0x4000, RZ ;  /* 0x000040003c1d7810 */ /* 0x000fe20007fbe0ff */
[----:B------:R-:W-:Y:S01]  /*21e00*/  IMAD R65, R7, R0, RZ ;  /* 0x0000000007417224 */ /* 0x000fe200078e02ff */
[----:B------:R-:W-:Y:S02]  /*21e10*/  LOP3.LUT R44, R45, 0x380, RZ, 0xc0, !PT ;  /* 0x000003802d2c7812 */ /* 0x000fe400078ec0ff */
[----:B------:R-:W-:Y:S02]  /*21e20*/  LOP3.LUT R28, R29, 0x380, RZ, 0xc0, !PT ;  /* 0x000003801d1c7812 */ /* 0x000fe400078ec0ff */
[----:B------:R-:W-:-:S02]  /*21e30*/  SHF.R.U64 R44, R44, 0x3, RZ ;  /* 0x000000032c2c7819 */ /* 0x000fc400000012ff */
[----:B------:R-:W-:Y:S02]  /*21e40*/  SHF.R.U64 R28, R28, 0x3, RZ ;  /* 0x000000031c1c7819 */ /* 0x000fe400000012ff */
[----:B------:R-:W-:Y:S01]  /*21e50*/  LOP3.LUT R44, R44, R45, RZ, 0x3c, !PT ;  /* 0x0000002d2c2c7212 */ /* 0x000fe200078e3cff */
[--C-:B------:R-:W-:Y:S01]  /*21e60*/  IMAD.X R45, RZ, RZ, R61.reuse, P3 ;  /* 0x000000ffff2d7224 */ /* 0x100fe200018e063d */
[----:B------:R-:W-:Y:S01]  /*21e70*/  LOP3.LUT R28, R28, R29, RZ, 0x3c, !PT ;  /* 0x0000001d1c1c7212 */ /* 0x000fe200078e3cff */
[----:B------:R-:W-:Y:S01]  /*21e80*/  IMAD.X R29, RZ, RZ, R61, P5 ;  /* 0x000000ffff1d7224 */ /* 0x000fe200028e063d */
[C---:B------:R-:W-:Y:S02]  /*21e90*/  IADD3 R49, P5, R60.reuse, 0x9000, RZ ;  /* 0x000090003c317810 */ /* 0x040fe40007fbe0ff */
[----:B------:R-:W-:Y:S02]  /*21ea0*/  LOP3.LUT R7, R60, 0x380, RZ, 0xc0, !PT ;  /* 0x000003803c077812 */ /* 0x000fe400078ec0ff */
[----:B------:R-:W-:-:S02]  /*21eb0*/  LOP3.LUT R48, R49, 0x380, RZ, 0xc0, !PT ;  /* 0x0000038031307812 */ /* 0x000fc400078ec0ff */
[----:B------:R-:W-:Y:S02]  /*21ec0*/  SHF.R.U64 R7, R7, 0x3, RZ ;  /* 0x0000000307077819 */ /* 0x000fe400000012ff */
[----:B------:R-:W-:Y:S02]  /*21ed0*/  SHF.R.S32.HI R70, RZ, 0x1f, R67 ;  /* 0x0000001fff467819 */ /* 0x000fe40000011443 */
[----:B------:R-:W-:Y:S02]  /*21ee0*/  SHF.R.U64 R48, R48, 0x3, RZ ;  /* 0x0000000330307819 */ /* 0x000fe400000012ff */
[----:B------:R-:W-:Y:S02]  /*21ef0*/  LEA.HI R70, R70, R67, RZ, 0x3 ;  /* 0x0000004346467211 */ /* 0x000fe400078f18ff */
[----:B------:R-:W-:Y:S01]  /*21f00*/  LOP3.LUT R48, R48, R49, RZ, 0x3c, !PT ;  /* 0x0000003130307212 */ /* 0x000fe200078e3cff */
[----:B------:R-:W-:Y:S01]  /*21f10*/  IMAD.X R49, RZ, RZ, R61, P5 ;  /* 0x000000ffff317224 */ /* 0x000fe200028e063d */
[----:B------:R-:W-:-:S05]  /*21f20*/  LOP3.LUT R70, R70, 0xfffffff8, RZ, 0xc0, !PT ;  /* 0xfffffff846467812 */ /* 0x000fca00078ec0ff */
[----:B------:R-:W-:Y:S02]  /*21f30*/  IMAD.IADD R70, R67, 0x1, -R70 ;  /* 0x0000000143467824 */ /* 0x000fe400078e0a46 */
[----:B------:R-:W0:Y:S01]  /*21f40*/  @P2 LDC R67, c[0x0][0xbf0] ;  /* 0x0002fc00ff432b82 */ /* 0x000e220000000800 */
[----:B------:R-:W-:Y:S01]  /*21f50*/  BSSY B1, `(.L_x_3543) ;  /* 0x000009d000017945 */ /* 0x000fe20003800000 */
[----:B---3--:R-:W-:Y:S02]  /*21f60*/  SEL R62, R12, RZ, !P1 ;  /* 0x000000ff0c3e7207 */ /* 0x008fe40004800000 */
[----:B----4-:R-:W-:Y:S02]  /*21f70*/  SEL R63, R10, RZ, !P1 ;  /* 0x000000ff0a3f7207 */ /* 0x010fe40004800000 */
[----:B------:R-:W-:Y:S01]  /*21f80*/  SHF.R.S32.HI R64, RZ, 0x1f, R69 ;  /* 0x0000001fff407819 */ /* 0x000fe20000011445 */
[----:B------:R-:W-:-:S04]  /*21f90*/  IMAD.WIDE.U32 R4, R69, UR4, R2 ;  /* 0x0000000445047c25 */ /* 0x000fc8000f8e0002 */
[----:B------:R-:W-:-:S04]  /*21fa0*/  IMAD R6, R64, UR4, RZ ;  /* 0x0000000440067c24 */ /* 0x000fc8000f8e02ff */
[----:B------:R-:W-:Y:S01]  /*21fb0*/  IMAD R11, R69, UR5, R6 ;  /* 0x00000005450b7c24 */ /* 0x000fe2000f8e0206 */
[----:B------:R-:W-:-:S03]  /*21fc0*/  ULDC.64 UR4, c[0x0][0xb98] ;  /* 0x0002e60000047ab9 */ /* 0x000fc60000000a00 */
[----:B------:R-:W-:Y:S02]  /*21fd0*/  IMAD.IADD R5, R5, 0x1, R11 ;  /* 0x0000000105057824 */ /* 0x000fe400078e020b */
[----:B------:R-:W-:Y:S02]  /*21fe0*/  IMAD R11, R0, R15, R8 ;  /* 0x0000000f000b7224 */ /* 0x000fe400078e0208 */
[----:B------:R-:W-:Y:S02]  /*21ff0*/  IMAD R6, R62, UR4, RZ ;  /* 0x000000043e067c24 */ /* 0x000fe4000f8e02ff */
[----:B------:R-:W-:-:S04]  /*22000*/  IMAD.WIDE.U32 R4, R63, UR4, R4 ;  /* 0x000000043f047c25 */ /* 0x000fc8000f8e0004 */
[----:B------:R-:W-:Y:S01]  /*22010*/  IMAD R8, R63, UR5, R6 ;  /* 0x000000053f087c24 */ /* 0x000fe2000f8e0206 */
[----:B------:R-:W-:Y:S01]  /*22020*/  SHF.R.S32.HI R6, RZ, 0x1f, R11 ;  /* 0x0000001fff067819 */ /* 0x000fe2000001140b */
[----:B------:R-:W-:Y:S01]  /*22030*/  ULDC.64 UR4, c[0x0][0xb88] ;  /* 0x0002e20000047ab9 */ /* 0x000fe20000000a00 */
[----:B------:R-:W-:-:S03]  /*22040*/  IADD3 R4, P0, R9, R4, RZ ;  /* 0x0000000409047210 */ /* 0x000fc60007f1e0ff */
[----:B------:R-:W-:Y:S01]  /*22050*/  IMAD R6, R6, UR4, RZ ;  /* 0x0000000406067c24 */ /* 0x000fe2000f8e02ff */
[----:B------:R-:W-:-:S03]  /*22060*/  IADD3.X R5, R13, R5, R8, P0, !PT ;  /* 0x000000050d057210 */ /* 0x000fc600007fe408 */
[C---:B------:R-:W-:Y:S02]  /*22070*/  IMAD R13, R11.reuse, UR5, R6 ;  /* 0x000000050b0d7c24 */ /* 0x040fe4000f8e0206 */
[----:B------:R-:W-:Y:S01]  /*22080*/  IMAD.WIDE.U32 R4, R11, UR4, R4 ;  /* 0x000000040b047c25 */ /* 0x000fe2000f8e0004 */
[----:B------:R-:W-:-:S04]  /*22090*/  ULDC.64 UR4, c[0x0][0xb50] ;  /* 0x0002d40000047ab9 */ /* 0x000fc80000000a00 */
[----:B------:R-:W-:Y:S02]  /*220a0*/  IADD3 R5, R5, R13, RZ ;  /* 0x0000000d05057210 */ /* 0x000fe40007ffe0ff */
[----:B------:R-:W-:Y:S02]  /*220b0*/  IADD3 R13, P1, R60, 0x2000, RZ ;  /* 0x000020003c0d7810 */ /* 0x000fe40007f3e0ff */
[C---:B------:R-:W-:Y:S02]  /*220c0*/  LEA R6, P0, R4.reuse, UR4, 0x2 ;  /* 0x0000000404067c11 */ /* 0x040fe4000f8010ff */
[----:B------:R-:W-:Y:S02]  /*220d0*/  LOP3.LUT R12, R13, 0x380, RZ, 0xc0, !PT ;  /* 0x000003800d0c7812 */ /* 0x000fe400078ec0ff */
[----:B------:R-:W-:Y:S02]  /*220e0*/  LEA.HI.X R10, R4, UR5, R5, 0x2, P0 ;  /* 0x00000005040a7c11 */ /* 0x000fe400080f1405 */
[----:B------:R-:W-:-:S02]  /*220f0*/  IADD3 R9, P4, R60, 0x1000, RZ ;  /* 0x000010003c097810 */ /* 0x000fc40007f9e0ff */
[----:B------:R-:W-:Y:S01]  /*22100*/  SHF.R.U64 R12, R12, 0x3, RZ ;  /* 0x000000030c0c7819 */ /* 0x000fe200000012ff */
[----:B------:R-:W-:Y:S01]  /*22110*/  IMAD R4, R66, 0x80, R14 ;  /* 0x0000008042047824 */ /* 0x000fe200078e020e */
[----:B------:R-:W-:Y:S01]  /*22120*/  IADD3 R33, P0, R60, 0x5000, RZ ;  /* 0x000050003c217810 */ /* 0x000fe20007f1e0ff */
[----:B------:R-:W-:Y:S01]  /*22130*/  SHFL.IDX PT, R54, R6, 0x1, 0x1c1f ;  /* 0x003c1f0006367f89 */ /* 0x000fe200000e0000 */
[----:B------:R-:W-:Y:S01]  /*22140*/  LOP3.LUT R8, R9, 0x380, RZ, 0xc0, !PT ;  /* 0x0000038009087812 */ /* 0x000fe200078ec0ff */
[----:B------:R-:W-:Y:S01]  /*22150*/  ULDC.64 UR4, c[0x0][0xaa0] ;  /* 0x0002a80000047ab9 */ /* 0x000fe20000000a00 */
[----:B------:R-:W-:Y:S02]  /*22160*/  LOP3.LUT R32, R33, 0x380, RZ, 0xc0, !PT ;  /* 0x0000038021207812 */ /* 0x000fe400078ec0ff */
[----:B------:R-:W-:Y:S01]  /*22170*/  LOP3.LUT R12, R12, R13, RZ, 0x3c, !PT ;  /* 0x0000000d0c0c7212 */ /* 0x000fe200078e3cff */
[----:B------:R-:W-:Y:S01]  /*22180*/  IMAD.X R13, RZ, RZ, R61, P1 ;  /* 0x000000ffff0d7224 */ /* 0x000fe200008e063d */
[----:B------:R-:W-:-:S02]  /*22190*/  IADD3 R41, P1, R60, 0x7000, RZ ;  /* 0x000070003c297810 */ /* 0x000fc40007f3e0ff */
[----:B------:R-:W-:Y:S02]  /*221a0*/  SHF.R.U64 R8, R8, 0x3, RZ ;  /* 0x0000000308087819 */ /* 0x000fe400000012ff */
[----:B------:R-:W-:Y:S02]  /*221b0*/  SHF.R.U64 R32, R32, 0x3, RZ ;  /* 0x0000000320207819 */ /* 0x000fe400000012ff */
[----:B------:R-:W-:Y:S02]  /*221c0*/  LOP3.LUT R40, R41, 0x380, RZ, 0xc0, !PT ;  /* 0x0000038029287812 */ /* 0x000fe400078ec0ff */
[----:B------:R-:W-:Y:S01]  /*221d0*/  LOP3.LUT R8, R8, R9, RZ, 0x3c, !PT ;  /* 0x0000000908087212 */ /* 0x000fe200078e3cff */
[--C-:B------:R-:W-:Y:S01]  /*221e0*/  IMAD.X R9, RZ, RZ, R61.reuse, P4 ;  /* 0x000000ffff097224 */ /* 0x100fe200020e063d */
[----:B------:R-:W-:Y:S01]  /*221f0*/  LOP3.LUT R32, R32, R33, RZ, 0x3c, !PT ;  /* 0x0000002120207212 */ /* 0x000fe200078e3cff */
[----:B------:R-:W-:Y:S01]  /*22200*/  IMAD.X R33, RZ, RZ, R61, P0 ;  /* 0x000000ffff217224 */ /* 0x000fe200000e063d */
[----:B------:R-:W-:Y:S01]  /*22210*/  IADD3 R37, P4, R60, 0x6000, RZ ;  /* 0x000060003c257810 */ /* 0x000fe20007f9e0ff */
[----:B------:R-:W-:Y:S01]  /*22220*/  SHFL.IDX PT, R21, R10, RZ, 0x1c1f ;  /* 0x001c1fff0a157589 */ /* 0x000fe200000e0000 */
[----:B------:R-:W-:-:S02]  /*22230*/  LOP3.LUT P0, RZ, R20, 0x3, RZ, 0xc0, !PT ;  /* 0x0000000314ff7812 */ /* 0x000fc4000780c0ff */
[----:B------:R-:W-:Y:S01]  /*22240*/  SHF.R.U64 R40, R40, 0x3, RZ ;  /* 0x0000000328287819 */ /* 0x000fe200000012ff */
[----:B------:R-:W1:Y:S01]  /*22250*/  SHFL.IDX PT, R20, R6, RZ, 0x1c1f ;  /* 0x001c1fff06147589 */ /* 0x000e6200000e0000 */
[----:B------:R-:W-:-:S03]  /*22260*/  LOP3.LUT R36, R37, 0x380, RZ, 0xc0, !PT ;  /* 0x0000038025247812 */ /* 0x000fc600078ec0ff */
[----:B------:R-:W2:Y:S01]  /*22270*/  SHFL.IDX PT, R55, R10, 0x1, 0x1c1f ;  /* 0x003c1f000a377f89 */ /* 0x000ea200000e0000 */
[----:B------:R-:W-:Y:S02]  /*22280*/  LOP3.LUT R40, R40, R41, RZ, 0x3c, !PT ;  /* 0x0000002928287212 */ /* 0x000fe400078e3cff */
[----:B------:R-:W-:Y:S02]  /*22290*/  IADD3.X R41, RZ, R61, RZ, P1, !PT ;  /* 0x0000003dff297210 */ /* 0x000fe40000ffe4ff */
[C---:B------:R-:W-:Y:S01]  /*222a0*/  ISETP.GE.OR P1, PT, R4.reuse, R65, P0 ;  /* 0x000000410400720c */ /* 0x040fe20000726670 */
[----:B------:R-:W-:Y:S01]  /*222b0*/  VIADD R4, R4, 0x8 ;  /* 0x0000000804047836 */ /* 0x000fe20000000000 */
[----:B------:R-:W-:Y:S02]  /*222c0*/  SHF.R.U64 R36, R36, 0x3, RZ ;  /* 0x0000000324247819 */ /* 0x000fe400000012ff */
[----:B------:R-:W-:Y:S02]  /*222d0*/  IADD3 R5, P3, R60, 0xb000, RZ ;  /* 0x0000b0003c057810 */ /* 0x000fe40007f7e0ff */
[----:B------:R-:W-:Y:S01]  /*222e0*/  LOP3.LUT R36, R36, R37, RZ, 0x3c, !PT ;  /* 0x0000002524247212 */ /* 0x000fe200078e3cff */
[----:B------:R-:W-:Y:S01]  /*222f0*/  IMAD.X R37, RZ, RZ, R61, P4 ;  /* 0x000000ffff257224 */ /* 0x000fe200020e063d */
[----:B------:R-:W-:-:S02]  /*22300*/  ISETP.GE.OR P0, PT, R4, R65, P0 ;  /* 0x000000410400720c */ /* 0x000fc40000706670 */
[----:B------:R-:W-:Y:S02]  /*22310*/  IADD3 R53, P4, R60, 0xa000, RZ ;  /* 0x0000a0003c357810 */ /* 0x000fe40007f9e0ff */
[----:B------:R-:W-:Y:S02]  /*22320*/  LOP3.LUT R4, R5, 0x380, RZ, 0xc0, !PT ;  /* 0x0000038005047812 */ /* 0x000fe400078ec0ff */
[----:B------:R-:W-:Y:S02]  /*22330*/  LOP3.LUT R52, R53, 0x380, RZ, 0xc0, !PT ;  /* 0x0000038035347812 */ /* 0x000fe400078ec0ff */
[----:B------:R-:W-:Y:S02]  /*22340*/  SHF.R.U64 R4, R4, 0x3, RZ ;  /* 0x0000000304047819 */ /* 0x000fe400000012ff */
[----:B------:R-:W-:Y:S02]  /*22350*/  SHF.R.U64 R52, R52, 0x3, RZ ;  /* 0x0000000334347819 */ /* 0x000fe400000012ff */
[----:B------:R-:W-:Y:S01]  /*22360*/  LOP3.LUT R60, R7, R60, RZ, 0x3c, !PT ;  /* 0x0000003c073c7212 */ /* 0x000fe200078e3cff */
[----:B-1----:R1:W-:Y:S01]  /*22370*/  @!P1 ST.E desc[UR54][R20.64], R122 ;  /* 0x0000007a14009985 */ /* 0x0023e2000c101936 */
[----:B------:R-:W-:Y:S01]  /*22380*/  LOP3.LUT R52, R52, R53, RZ, 0x3c, !PT ;  /* 0x0000003534347212 */ /* 0x000fe200078e3cff */
[----:B------:R-:W-:Y:S01]  /*22390*/  IMAD.X R53, RZ, RZ, R61, P4 ;  /* 0x000000ffff357224 */ /* 0x000fe200020e063d */
[----:B------:R-:W-:Y:S01]  /*223a0*/  LOP3.LUT R56, R4, R5, RZ, 0x3c, !PT ;  /* 0x0000000504387212 */ /* 0x000fe200078e3cff */
[----:B--2---:R2:W-:Y:S01]  /*223b0*/  @!P0 ST.E desc[UR54][R54.64], R123 ;  /* 0x0000007b36008985 */ /* 0x0045e2000c101936 */
[----:B------:R-:W-:-:S03]  /*223c0*/  IADD3.X R57, RZ, R61, RZ, P3, !PT ;  /* 0x0000003dff397210 */ /* 0x000fc60001ffe4ff */
[----:B------:R3:W5:Y:S01]  /*223d0*/  LD.E.128 R4, desc[UR54][R60.64] ;  /* 0x000000363c047980 */ /* 0x000762000c101d00 */
[----:B------:R-:W-:Y:S02]  /*223e0*/  IMAD R3, R3, UR4, RZ ;  /* 0x0000000403037c24 */ /* 0x000fe4000f8e02ff */
[----:B-1----:R-:W-:Y:S01]  /*223f0*/  IMAD R20, R70, 0x20, R68 ;  /* 0x0000002046147824 */ /* 0x002fe200078e0244 */
[----:B------:R-:W5:Y:S04]  /*22400*/  LD.E.128 R8, desc[UR54][R8.64] ;  /* 0x0000003608087980 */ /* 0x000f68000c101d00 */
[----:B------:R-:W5:Y:S01]  /*22410*/  LD.E.128 R12, desc[UR54][R12.64] ;  /* 0x000000360c0c7980 */ /* 0x000f62000c101d00 */
[----:B---3--:R-:W1:Y:S01]  /*22420*/  @P2 LDC R61, c[0x0][0xbec] ;  /* 0x0002fb00ff3d2b82 */ /* 0x008e620000000800 */
[----:B------:R-:W-:-:S02]  /*22430*/  IMAD R21, R2, UR5, R3 ;  /* 0x0000000502157c24 */ /* 0x000fc4000f8e0203 */
[----:B------:R-:W-:Y:S01]  /*22440*/  IMAD.WIDE.U32 R2, R2, UR4, RZ ;  /* 0x0000000402027c25 */ /* 0x000fe2000f8e00ff */
[----:B------:R-:W-:Y:S01]  /*22450*/  ULDC.64 UR4, c[0x0][0xae8] ;  /* 0x0002ba0000047ab9 */ /* 0x000fe20000000a00 */
[----:B------:R-:W5:Y:S02]  /*22460*/  LD.E.128 R24, desc[UR54][R24.64] ;  /* 0x0000003618187980 */ /* 0x000f64000c101d00 */
[----:B------:R-:W-:Y:S02]  /*22470*/  IMAD.IADD R3, R3, 0x1, R21 ;  /* 0x0000000103037824 */ /* 0x000fe400078e0215 */
[----:B------:R-:W-:Y:S01]  /*22480*/  IMAD R21, R64, UR4, RZ ;  /* 0x0000000440157c24 */ /* 0x000fe2000f8e02ff */
[----:B------:R-:W5:Y:S01]  /*22490*/  LD.E.128 R28, desc[UR54][R28.64] ;  /* 0x000000361c1c7980 */ /* 0x000f62000c101d00 */
[----:B------:R-:W-:Y:S02]  /*224a0*/  IMAD R64, R66, 0x80, R20 ;  /* 0x0000008042407824 */ /* 0x000fe400078e0214 */
[C---:B------:R-:W-:Y:S01]  /*224b0*/  IMAD R21, R69.reuse, UR5, R21 ;  /* 0x0000000545157c24 */ /* 0x040fe2000f8e0215 */
[----:B------:R-:W5:Y:S01]  /*224c0*/  LD.E.128 R32, desc[UR54][R32.64] ;  /* 0x0000003620207980 */ /* 0x000f62000c101d00 */
[----:B------:R-:W-:Y:S01]  /*224d0*/  IMAD.WIDE.U32 R2, R69, UR4, R2 ;  /* 0x0000000445027c25 */ /* 0x000fe2000f8e0002 */
[----:B------:R-:W-:-:S02]  /*224e0*/  ULDC.64 UR4, c[0x0][0xaf0] ;  /* 0x0002bc0000047ab9 */ /* 0x000fc40000000a00 */
[----:B------:R-:W5:Y:S02]  /*224f0*/  LD.E.128 R36, desc[UR54][R36.64] ;  /* 0x0000003624247980 */ /* 0x000f64000c101d00 */
[----:B------:R-:W-:Y:S02]  /*22500*/  IADD3 R3, R3, R21, RZ ;  /* 0x0000001503037210 */ /* 0x000fe40007ffe0ff */
[----:B------:R-:W5:Y:S01]  /*22510*/  LD.E.128 R40, desc[UR54][R40.64] ;  /* 0x0000003628287980 */ /* 0x000f62000c101d00 */
[----:B-1----:R-:W-:-:S03]  /*22520*/  @P2 IMAD.HI.U32 R20, R64, R61, RZ ;  /* 0x0000003d40142227 */ /* 0x002fc600078e00ff */
[----:B------:R-:W5:Y:S01]  /*22530*/  LD.E.128 R44, desc[UR54][R44.64] ;  /* 0x000000362c2c7980 */ /* 0x000f62000c101d00 */
[----:B------:R-:W-:Y:S01]  /*22540*/  IMAD.MOV.U32 R21, RZ, RZ, R64 ;  /* 0x000000ffff157224 */ /* 0x000fe200078e0040 */
[----:B0-----:R-:W-:Y:S01]  /*22550*/  @P2 SHF.R.U32.HI R21, RZ, R67, R20 ;  /* 0x00000043ff152219 */ /* 0x001fe20000011614 */
[----:B------:R-:W-:Y:S01]  /*22560*/  IMAD R60, R62, UR4, RZ ;  /* 0x000000043e3c7c24 */ /* 0x000fe2000f8e02ff */
[----:B------:R-:W5:Y:S01]  /*22570*/  LD.E.128 R48, desc[UR54][R48.64] ;  /* 0x0000003630307980 */ /* 0x000f62000c101d00 */
[C---:B------:R-:W-:Y:S01]  /*22580*/  IMAD.WIDE.U32 R2, R63.reuse, UR4, R2 ;  /* 0x000000043f027c25 */ /* 0x040fe2000f8e0002 */
[--C-:B------:R-:W-:Y:S02]  /*22590*/  SHF.R.S32.HI R20, RZ, 0x1f, R21.reuse ;  /* 0x0000001fff147819 */ /* 0x100fe40000011415 */
[----:B--2---:R-:W5:Y:S01]  /*225a0*/  LD.E.128 R52, desc[UR54][R52.64] ;  /* 0x0000003634347980 */ /* 0x004f62000c101d00 */
[----:B------:R-:W-:Y:S01]  /*225b0*/  IMAD R61, R63, UR5, R60 ;  /* 0x000000053f3d7c24 */ /* 0x000fe2000f8e023c */
[----:B------:R-:W-:Y:S01]  /*225c0*/  ULDC.64 UR4, c[0x0][0xae0] ;  /* 0x0002b80000047ab9 */ /* 0x000fe20000000a00 */
[----:B------:R-:W-:Y:S01]  /*225d0*/  IMAD.MOV R63, RZ, RZ, -R21 ;  /* 0x000000ffff3f7224 */ /* 0x000fe200078e0a15 */
        /* <DEDUP_REMOVED lines=9> */
[----:B------:R-:W-:Y:S02]  /*22670*/  IMAD R61, R0, R63, R64 ;  /* 0x0000003f003d7224 */ /* 0x000fe400078e0240 */
[----:B------:R-:W-:-:S02]  /*22680*/  IMAD R63, R21, UR5, R20 ;  /* 0x00000005153f7c24 */ /* 0x000fc4000f8e0214 */
[----:B------:R-:W-:Y:S01]  /*22690*/  IMAD.WIDE.U32 R2, R21, UR4, R2 ;  /* 0x0000000415027c25 */ /* 0x000fe2000f8e0002 */
[----:B------:R-:W-:Y:S01]  /*226a0*/  SHF.R.S32.HI R0, RZ, 0x1f, R61 ;  /* 0x0000001fff007819 */ /* 0x000fe2000001143d */
[----:B------:R-:W-:Y:S02]  /*226b0*/  ULDC.64 UR4, c[0x0][0xad8] ;  /* 0x0002b60000047ab9 */ /* 0x000fe40000000a00 */
[----:B------:R-:W-:Y:S01]  /*226c0*/  IMAD R64, R66, 0x80, R68 ;  /* 0x0000008042407824 */ /* 0x000fe200078e0244 */
[----:B------:R-:W-:Y:S01]  /*226d0*/  IADD3 R3, R3, R63, RZ ;  /* 0x0000003f03037210 */ /* 0x000fe20007ffe0ff */
[----:B------:R-:W-:Y:S02]  /*226e0*/  IMAD R20, R0, UR4, RZ ;  /* 0x0000000400147c24 */ /* 0x000fe4000f8e02ff */
[----:B------:R-:W-:Y:S02]  /*226f0*/  VIADD R0, R64, 0x20 ;  /* 0x0000002040007836 */ /* 0x000fe40000000000 */
[----:B------:R-:W-:-:S02]  /*22700*/  IMAD R21, R61, UR5, R20 ;  /* 0x000000053d157c24 */ /* 0x000fc4000f8e0214 */
[----:B------:R-:W-:Y:S01]  /*22710*/  IMAD.WIDE.U32 R2, R61, UR4, R2 ;  /* 0x000000043d027c25 */ /* 0x000fe2000f8e0002 */
[-C--:B------:R-:W-:Y:S01]  /*22720*/  ISETP.GE.AND P1, PT, R0, R65.reuse, PT ;  /* 0x000000410000720c */ /* 0x080fe20003f26270 */
        /* <DEDUP_REMOVED lines=9> */
[C---:B------:R-:W-:Y:S01]  /*227c0*/  VIADD R67, R234.reuse, 0x80 ;  /* 0x00000080ea437836 */ /* 0x040fe20000000000 */
[----:B------:R1:W2:Y:S01]  /*227d0*/  SHFL.IDX PT, R60, R62, RZ, 0x181f ;  /* 0x00181fff3e3c7589 */ /* 0x0002a200000e0000 */
[----:B------:R-:W-:Y:S02]  /*227e0*/  IADD3 R66, R234, 0x80, RZ ;  /* 0x00000080ea427810 */ /* 0x000fe40007ffe0ff */
[----:B------:R-:W-:Y:S01]  /*227f0*/  ISETP.GE.AND P0, PT, R20, R65, PT ;  /* 0x000000411400720c */ /* 0x000fe20003f06270 */
[----:B0-----:R1:W0:Y:S01]  /*22800*/  SHFL.IDX PT, R0, R63, RZ, 0x181f ;  /* 0x00181fff3f007589 */ /* 0x00122200000e0000 */
[----:B------:R-:W-:-:S02]  /*22810*/  SHF.R.S32.HI R67, RZ, 0x1f, R67 ;  /* 0x0000001fff437819 */ /* 0x000fc40000011443 */
        /* <DEDUP_REMOVED lines=9> */
[----:B------:R-:W-:-:S03]  /*228b0*/  @!P3 LEA R20, P5, R237, R60, 0x1 ;  /* 0x0000003ced14b211 */ /* 0x000fc600078a08ff */
[----:B-----5:R3:W-:Y:S01]  /*228c0*/  @!P4 ST.E.128 desc[UR54][R2.64], R4 ;  /* 0x000000040200c985 */ /* 0x0207e2000c101d36 */
[----:B------:R-:W-:Y:S02]  /*228d0*/  @!P3 LEA.HI.X R21, R237, R0, R68, 0x1, P5 ;  /* 0x00000000ed15b211 */ /* 0x000fe400028f0c44 */
[----:B------:R-:W-:-:S03]  /*228e0*/  @!P2 LEA R60, P5, R66, R60, 0x1 ;  /* 0x0000003c423ca211 */ /* 0x000fc600078a08ff */
[----:B------:R3:W-:Y:S01]  /*228f0*/  @!P3 ST.E.128 desc[UR54][R20.64], R28 ;  /* 0x0000001c1400b985 */ /* 0x0007e2000c101d36 */
[----:B------:R-:W-:-:S05]  /*22900*/  @!P2 LEA.HI.X R61, R66, R0, R67, 0x1, P5 ;  /* 0x00000000423da211 */ /* 0x000fca00028f0c43 */
[----:B------:R3:W-:Y:S04]  /*22910*/  @!P2 ST.E.128 desc[UR54][R60.64], R44 ;  /* 0x0000002c3c00a985 */ /* 0x0007e8000c101d36 */
.L_x_3544:
[----:B------:R-:W-:Y:S05]  /*22920*/  BSYNC B1 ;  /* 0x0000000000017941 */ /* 0x000fea0003800000 */
.L_x_3543:
[----:B0-----:R0:W4:Y:S01]  /*22930*/  SHFL.IDX PT, R0, R63, 0x1, 0x181f ;  /* 0x00381f003f007f89 */ /* 0x00112200000e0000 */
[----:B------:R-:W-:Y:S03]  /*22940*/  BSSY B1, `(.L_x_3545) ;  /* 0x0000010000017945 */ /* 0x000fe60003800000 */
[----:B---3-5:R0:W3:Y:S01]  /*22950*/  SHFL.IDX PT, R6, R62, 0x1, 0x181f ;  /* 0x00381f003e067f89 */ /* 0x0280e200000e0000 */
[----:B------:R-:W-:Y:S05]  /*22960*/  @P1 BRA `(.L_x_3546) ;  /* 0x0000000000341947 */ /* 0x000fea0003800000 */
[----:B------:R-:W-:Y:S02]  /*22970*/  ULDC UR4, c[0x0][0xac8] ;  /* 0x0002b20000047ab9 */ /* 0x000fe40000000800 */
[----:B------:R-:W-:Y:S02]  /*22980*/  ISETP.GE.AND P3, PT, R234, UR4, PT ;  /* 0x00000004ea007c0c */ /* 0x000fe4000bf66270 */
[----:B------:R-:W-:Y:S02]  /*22990*/  ISETP.GE.AND P2, PT, R237, UR4, PT ;  /* 0x00000004ed007c0c */ /* 0x000fe4000bf46270 */
[----:B------:R-:W-:-:S09]  /*229a0*/  ISETP.GE.AND P1, PT, R66, UR4, PT ;  /* 0x0000000442007c0c */ /* 0x000fd2000bf26270 */
[CC--:B---3--:R-:W-:Y:S02]  /*229b0*/  @!P3 LEA R2, P5, R234.reuse, R6.reuse, 0x1 ;  /* 0x00000006ea02b211 */ /* 0x0c8fe400078a08ff */
[C---:B------:R-:W-:Y:S02]  /*229c0*/  @!P2 LEA R4, P4, R237.reuse, R6, 0x1 ;  /* 0x00000006ed04a211 */ /* 0x040fe400078808ff */
[----:B----4-:R-:W-:Y:S02]  /*229d0*/  @!P3 LEA.HI.X R3, R234, R0, R69, 0x1, P5 ;  /* 0x00000000ea03b211 */ /* 0x010fe400028f0c45 */
[C---:B------:R-:W-:Y:S02]  /*229e0*/  @!P1 LEA R6, P5, R66.reuse, R6, 0x1 ;  /* 0x0000000642069211 */ /* 0x040fe400078a08ff */
[-C--:B------:R-:W-:Y:S01]  /*229f0*/  @!P2 LEA.HI.X R5, R237, R0.reuse, R68, 0x1, P4 ;  /* 0x00000000ed05a211 */ /* 0x080fe200020f0c44 */
[----:B------:R3:W-:Y:S01]  /*22a00*/  @!P3 ST.E.128 desc[UR54][R2.64], R8 ;  /* 0x000000080200b985 */ /* 0x0007e2000c101d36 */
[----:B------:R-:W-:-:S03]  /*22a10*/  @!P1 LEA.HI.X R7, R66, R0, R67, 0x1, P5 ;  /* 0x0000000042079211 */ /* 0x000fc600028f0c43 */
[----:B------:R3:W-:Y:S04]  /*22a20*/  @!P2 ST.E.128 desc[UR54][R4.64], R32 ;  /* 0x000000200400a985 */ /* 0x0007e8000c101d36 */
[----:B------:R3:W-:Y:S02]  /*22a30*/  @!P1 ST.E.128 desc[UR54][R6.64], R48 ;  /* 0x0000003006009985 */ /* 0x0007e4000c101d36 */
.L_x_3546:
[----:B------:R-:W-:Y:S05]  /*22a40*/  BSYNC B1 ;  /* 0x0000000000017941 */ /* 0x000fea0003800000 */
.L_x_3545:
        /* <DEDUP_REMOVED lines=9> */
[CC--:B------:R-:W-:Y:S02]  /*22ae0*/  @!P4 LEA R4, P1, R237.reuse, R6.reuse, 0x1 ;  /* 0x00000006ed04c211 */ /* 0x0c0fe400078208ff */
[----:B------:R-:W-:Y:S02]  /*22af0*/  @!P5 LEA R6, P2, R66, R6, 0x1 ;  /* 0x000000064206d211 */ /* 0x000fe400078408ff */
[-C--:B0-----:R-:W-:Y:S02]  /*22b00*/  @!P3 LEA.HI.X R3, R234, R0.reuse, R69, 0x1, P0 ;  /* 0x00000000ea03b211 */ /* 0x081fe400000f0c45 */
[-C--:B------:R-:W-:Y:S02]  /*22b10*/  @!P4 LEA.HI.X R5, R237, R0.reuse, R68, 0x1, P1 ;  /* 0x00000000ed05c211 */ /* 0x080fe400008f0c44 */
[----:B------:R-:W-:Y:S01]  /*22b20*/  @!P5 LEA.HI.X R7, R66, R0, R67, 0x1, P2 ;  /* 0x000000004207d211 */ /* 0x000fe200010f0c43 */
[----:B------:R0:W-:Y:S04]  /*22b30*/  @!P3 ST.E.128 desc[UR54][R2.64], R12 ;  /* 0x0000000c0200b985 */ /* 0x0001e8000c101d36 */
[----:B------:R0:W-:Y:S04]  /*22b40*/  @!P4 ST.E.128 desc[UR54][R4.64], R36 ;  /* 0x000000240400c985 */ /* 0x0001e8000c101d36 */
[----:B------:R0:W-:Y:S02]  /*22b50*/  @!P5 ST.E.128 desc[UR54][R6.64], R52 ;  /* 0x000000340600d985 */ /* 0x0001e4000c101d36 */
.L_x_3548:
[----:B------:R-:W-:Y:S05]  /*22b60*/  BSYNC B1 ;  /* 0x0000000000017941 */ /* 0x000fea0003800000 */
.L_x_3547:
[----:B0-----:R-:W-:Y:S01]  /*22b70*/  VIADD R0, R64, 0x60 ;  /* 0x0000006040007836 */ /* 0x001fe20000000000 */
[----:B-1--4-:R-:W0:Y:S04]  /*22b80*/  SHFL.IDX PT, R63, R63, 0x3, 0x181f ;  /* 0x00781f003f3f7f89 */ /* 0x012e2800000e0000 */
[----:B------:R-:W-:Y:S01]  /*22b90*/  ISETP.GE.AND P0, PT, R0, R65, PT ;  /* 0x000000410000720c */ /* 0x000fe20003f06270 */
[----:B------:R-:W1:-:S12]  /*22ba0*/  SHFL.IDX PT, R62, R62, 0x3, 0x181f ;  /* 0x00781f003e3e7f89 */ /* 0x000e5800000e0000 */
[----:B------:R-:W-:Y:S05]  /*22bb0*/  @P0 BRA `(.L_x_3549) ;  /* 0x0000000c00d40947 */ /* 0x000fea0003800000 */
[----:B------:R-:W-:Y:S02]  /*22bc0*/  ULDC UR4, c[0x0][0xac8] ;  /* 0x0002b20000047ab9 */ /* 0x000fe40000000800 */
[----:B------:R-:W-:Y:S02]  /*22bd0*/  ISETP.GE.AND P2, PT, R234, UR4, PT ;  /* 0x00000004ea007c0c */ /* 0x000fe4000bf46270 */
[----:B------:R-:W-:-:S11]  /*22be0*/  ISETP.GE.AND P3, PT, R237, UR4, PT ;  /* 0x00000004ed007c0c */ /* 0x000fd6000bf66270 */
[CC--:B-1----:R-:W-:Y:S02]  /*22bf0*/  @!P2 LEA R2, P0, R234.reuse, R62.reuse, 0x1 ;  /* 0x0000003eea02a211 */ /* 0x0c2fe400078008ff */
[C---:B------:R-:W-:Y:S02]  /*22c00*/  @!P3 LEA R4, P1, R237.reuse, R62, 0x1 ;  /* 0x0000003eed04b211 */ /* 0x040fe400078208ff */
[-C--:B0-----:R-:W-:Y:S02]  /*22c10*/  @!P2 LEA.HI.X R3, R234, R63.reuse, R69, 0x1, P0 ;  /* 0x0000003fea03a211 */ /* 0x081fe400000f0c45 */
[----:B------:R-:W-:Y:S02]  /*22c20*/  @!P3 LEA.HI.X R5, R237, R63, R68, 0x1, P1 ;  /* 0x0000003fed05b211 */ /* 0x000fe400008f0c44 */
[----:B------:R-:W-:Y:S01]  /*22c30*/  ISETP.GE.AND P0, PT, R66, UR4, PT ;  /* 0x0000000442007c0c */ /* 0x000fe2000bf06270 */
[----:B------:R4:W-:Y:S04]  /*22c40*/  @!P2 ST.E.128 desc[UR54][R2.64], R24 ;  /* 0x000000180200a985 */ /* 0x0009e8000c101d36 */
[----:B------:R4:W-:Y:S08]  /*22c50*/  @!P3 ST.E.128 desc[UR54][R4.64], R40 ;  /* 0x000000280400b985 */ /* 0x0009f0000c101d36 */
[----:B------:R-:W-:Y:S05]  /*22c60*/  @P0 BRA `(.L_x_3549) ;  /* 0x0000000c00a80947 */ /* 0x000fea0003800000 */
[----:B----4-:R-:W-:-:S04]  /*22c70*/  LEA R2, P0, R66, R62, 0x1 ;  /* 0x0000003e42027211 */ /* 0x010fc800078008ff */
[----:B------:R-:W-:-:S05]  /*22c80*/  LEA.HI.X R3, R66, R63, R67, 0x1, P0 ;  /* 0x0000003f42037211 */ /* 0x000fca00000f0c43 */
[----:B------:R0:W-:Y:S01]  /*22c90*/  ST.E.128 desc[UR54][R2.64], R56 ;  /* 0x0000003802007985 */ /* 0x0001e2000c101d36 */
[----:B------:R-:W-:Y:S05]  /*22ca0*/  BRA `(.L_x_3549) ;  /* 0x0000000c00987947 */ /* 0x000fea0003800000 */
.L_x_3540:
[----:B------:R-:W2:Y:S01]  /*22cb0*/  LDL.LU R4, [R1+0x24] ;  /* 0x0000240001047983 */ /* 0x000ea20000300800 */
[----:B------:R-:W-:Y:S01]  /*22cc0*/  ULDC.64 UR4, c[0x0][0xc00] ;  /* 0x0003000000047ab9 */ /* 0x000fe20000000a00 */
[----:B------:R-:W-:Y:S01]  /*22cd0*/  IMAD.MOV.U32 R0, RZ, RZ, RZ ;  /* 0x000000ffff007224 */ /* 0x000fe200078e00ff */
[----:B------:R-:W1:Y:S01]  /*22ce0*/  LDC R25, c[0x0][0xbe8] ;  /* 0x0002fa00ff197b82 */ /* 0x000e620000000800 */
[----:B------:R-:W3:Y:S01]  /*22cf0*/  LDL.LU R6, [R1+0x28] ;  /* 0x0000280001067983 */ /* 0x000ee20000300800 */
[----:B------:R-:W-:-:S04]  /*22d00*/  ISETP.NE.U32.AND P0, PT, RZ, UR4, PT ;  /* 0x00000004ff007c0c */ /* 0x000fc8000bf05070 */
[----:B------:R-:W-:Y:S02]  /*22d10*/  ISETP.NE.AND.EX P0, PT, RZ, UR5, PT, P0 ;  /* 0x00000005ff007c0c */ /* 0x000fe4000bf05300 */
[----:B--2---:R-:W-:-:S04]  /*22d20*/  IADD3 R2, P1, R4, UR4, RZ ;  /* 0x0000000404027c10 */ /* 0x004fc8000ff3e0ff */
[----:B---3--:R-:W-:Y:S01]  /*22d30*/  IADD3.X R3, R6, UR5, RZ, P1, !PT ;  /* 0x0000000506037c10 */ /* 0x008fe20008ffe4ff */
[----:B------:R-:W-:Y:S02]  /*22d40*/  ULDC.64 UR4, c[0x0][0xc08] ;  /* 0x0003020000047ab9 */ /* 0x000fe40000000a00 */
[----:B------:R-:W-:-:S04]  /*22d50*/  ISETP.NE.U32.AND P1, PT, RZ, UR4, PT ;  /* 0x00000004ff007c0c */ /* 0x000fc8000bf25070 */
[----:B------:R2:W5:Y:S01]  /*22d60*/  @P0 LDG.E R0, desc[UR54][R2.64] ;  /* 0x0000003602000981 */ /* 0x000562000c1e1900 */
[----:B------:R-:W-:Y:S01]  /*22d70*/  ISETP.NE.AND.EX P1, PT, RZ, UR5, PT, P1 ;  /* 0x00000005ff007c0c */ /* 0x000fe2000bf25310 */
[----:B------:R-:W3:-:S12]  /*22d80*/  S2R R7, SR_TID.X ;  /* 0x0000000000077919 */ /* 0x000ed80000002100 */
[----:B------:R-:W-:Y:S01]  /*22d90*/  @P1 IADD3 R4, P2, R4, UR4, RZ ;  /* 0x0000000404041c10 */ /* 0x000fe2000ff5e0ff */
[----:B------:R-:W-:-:S03]  /*22da0*/  ULDC UR4, c[0x0][0xa88] ;  /* 0x0002a20000047ab9 */ /* 0x000fc60000000800 */
[----:B------:R-:W-:Y:S01]  /*22db0*/  @P1 IADD3.X R5, R6, UR5, RZ, P2, !PT ;  /* 0x0000000506051c10 */ /* 0x000fe200097fe4ff */
[----:B------:R-:W-:-:S06]  /*22dc0*/  IMAD.U32 R6, RZ, RZ, UR4 ;  /* 0x00000004ff067e24 */ /* 0x000fcc000f8e00ff */
[----:B------:R2:W5:Y:S01]  /*22dd0*/  @P1 LDG.E R6, desc[UR54][R4.64] ;  /* 0x0000003604061981 */ /* 0x000562000c1e1900 */
[----:B-1----:R-:W-:Y:S02]  /*22de0*/  ISETP.NE.AND P2, PT, R25, 0x1, PT ;  /* 0x000000011900780c */ /* 0x002fe40003f45270 */
[----:B---3--:R-:W-:-:S11]  /*22df0*/  IADD3 R26, R7, -0x80, RZ ;  /* 0xffffff80071a7810 */ /* 0x008fd60007ffe0ff */
[----:B------:R-:W1:Y:S01]  /*22e00*/  @P2 LDC R14, c[0x0][0xbec] ;  /* 0x0002fb00ff0e2b82 */ /* 0x000e620000000800 */
[----:B------:R-:W-:-:S07]  /*22e10*/  ISETP.GE.AND P3, PT, R26, 0x80, PT ;  /* 0x000000801a00780c */ /* 0x000fce0003f66270 */
[----:B------:R-:W3:Y:S01]  /*22e20*/  @P2 LDC R27, c[0x0][0xbf0] ;  /* 0x0002fc00ff1b2b82 */ /* 0x000ee20000000800 */
[----:B--2---:R-:W-:Y:S05]  /*22e30*/  @P1 BRA `(.L_x_3550) ;  /* 0x0000000000101947 */ /* 0x004fea0003800000 */
[----:B------:R-:W-:Y:S05]  /*22e40*/  @!P0 BRA `(.L_x_3550) ;  /* 0x00000000000c8947 */ /* 0x000fea0003800000 */
[----:B------:R-:W2:Y:S04]  /*22e50*/  LDG.E R5, desc[UR54][R2.64] ;  /* 0x0000003602057981 */ /* 0x000ea8000c1e1900 */
[----:B-----5:R-:W2:Y:S02]  /*22e60*/  LDG.E R6, desc[UR54][R2.64+0x4] ;  /* 0x0000043602067981 */ /* 0x020ea4000c1e1900 */
[----:B--2---:R-:W-:-:S07]  /*22e70*/  IMAD.IADD R6, R6, 0x1, -R5 ;  /* 0x0000000106067824 */ /* 0x004fce00078e0a05 */
.L_x_3550:
[----:B------:R-:W2:Y:S04]  /*22e80*/  LDL.LU R3, [R1+0x10] ;  /* 0x0000100001037983 */ /* 0x000ea80000300800 */
[----:B------:R-:W4:Y:S04]  /*22e90*/  LDL.LU R2, [R1+0x2c] ;  /* 0x00002c0001027983 */ /* 0x000f280000300800 */
[----:B------:R-:W3:Y:S04]  /*22ea0*/  LDL R24, [R1+0x20] ;  /* 0x0000200001187983 */ /* 0x000ee80000100800 */
[----:B------:R0:W5:Y:S01]  /*22eb0*/  LDL R20, [R1+0x30] ;  /* 0x0000300001147983 */ /* 0x0001620000100800 */
[----:B------:R-:W-:Y:S01]  /*22ec0*/  BSSY B1, `(.L_x_3551) ;  /* 0x000002d000017945 */ /* 0x000fe20003800000 */
[----:B-----5:R-:W-:-:S02]  /*22ed0*/  SHF.R.S32.HI R11, RZ, 0x1f, R0 ;  /* 0x0000001fff0b7819 */ /* 0x020fc40000011400 */
[----:B--2---:R-:W-:Y:S02]  /*22ee0*/  SEL R13, R3, RZ, !P0 ;  /* 0x000000ff030d7207 */ /* 0x004fe40004000000 */
[----:B----4-:R-:W-:Y:S02]  /*22ef0*/  SEL R12, R2, RZ, !P0 ;  /* 0x000000ff020c7207 */ /* 0x010fe40004000000 */
[----:B---3--:R-:W-:Y:S01]  /*22f00*/  SHF.R.S32.HI R10, RZ, 0x1f, R24 ;  /* 0x0000001fff0a7819 */ /* 0x008fe20000011418 */
[----:B0-----:R-:W-:Y:S06]  /*22f10*/  @P3 BRA `(.L_x_3552) ;  /* 0x00000000009c3947 */ /* 0x001fec0003800000 */
[----:B------:R-:W0:Y:S01]  /*22f20*/  LDC R9, c[0x0][0xbe8] ;  /* 0x0002fa00ff097b82 */ /* 0x000e220000000800 */
[----:B------:R-:W-:-:S04]  /*22f30*/  IMAD R2, R20, 0x80, R7 ;  /* 0x0000008014027824 */ /* 0x000fc800078e0207 */
[----:B------:R-:W-:Y:S02]  /*22f40*/  VIADD R8, R2, 0xffffff80 ;  /* 0xffffff8002087836 */ /* 0x000fe40000000000 */
[----:B0-----:R-:W-:-:S05]  /*22f50*/  IMAD R3, R6, R9, RZ ;  /* 0x0000000906037224 */ /* 0x001fca00078e02ff */
[----:B------:R-:W-:-:S13]  /*22f60*/  ISETP.GE.AND P0, PT, R8, R3, PT ;  /* 0x000000030800720c */ /* 0x000fda0003f06270 */
[----:B------:R-:W-:Y:S05]  /*22f70*/  @P0 BRA `(.L_x_3552) ;  /* 0x0000000000840947 */ /* 0x000fea0003800000 */
[----:B------:R-:W-:Y:S01]  /*22f80*/  ISETP.NE.AND P0, PT, R9, 0x1, PT ;  /* 0x000000010900780c */ /* 0x000fe20003f05270 */
[----:B------:R-:W-:Y:S01]  /*22f90*/  ULDC.64 UR4, c[0x0][0xb90] ;  /* 0x0002e40000047ab9 */ /* 0x000fe20000000a00 */
[----:B------:R-:W-:Y:S01]  /*22fa0*/  MOV R2, R0 ;  /* 0x0000000000027202 */ /* 0x000fe20000000f00 */
[----:B------:R-:W-:Y:S02]  /*22fb0*/  IMAD R7, R10, UR4, RZ ;  /* 0x000000040a077c24 */ /* 0x000fe4000f8e02ff */
[----:B------:R-:W-:Y:S02]  /*22fc0*/  IMAD.MOV.U32 R3, RZ, RZ, R11 ;  /* 0x000000ffff037224 */ /* 0x000fe400078e000b */
[----:B------:R-:W-:Y:S02]  /*22fd0*/  IMAD.MOV.U32 R5, RZ, RZ, R8 ;  /* 0x000000ffff057224 */ /* 0x000fe400078e0008 */
[----:B------:R-:W-:-:S04]  /*22fe0*/  IMAD.WIDE.U32 R2, R24, UR4, R2 ;  /* 0x0000000418027c25 */ /* 0x000fc8000f8e0002 */
[----:B------:R-:W0:Y:S01]  /*22ff0*/  @P0 LDC R15, c[0x0][0xbec] ;  /* 0x0002fb00ff0f0b82 */ /* 0x000e220000000800 */
[----:B------:R-:W-:Y:S01]  /*23000*/  IMAD R7, R24, UR5, R7 ;  /* 0x0000000518077c24 */ /* 0x000fe2000f8e0207 */
[----:B------:R-:W-:-:S03]  /*23010*/  ULDC.64 UR4, c[0x0][0xb98] ;  /* 0x0002e60000047ab9 */ /* 0x000fc60000000a00 */
[----:B------:R-:W-:-:S03]  /*23020*/  IMAD.IADD R3, R3, 0x1, R7 ;  /* 0x0000000103037824 */ /* 0x000fc600078e0207 */
[----:B------:R-:W2:Y:S01]  /*23030*/  @P0 LDC R21, c[0x0][0xbf0] ;  /* 0x0002fc00ff150b82 */ /* 0x000ea20000000800 */
[----:B------:R-:W-:-:S04]  /*23040*/  IMAD.WIDE.U32 R2, R13, UR4, R2 ;  /* 0x000000040d027c25 */ /* 0x000fc8000f8e0002 */
[----:B0-----:R-:W-:-:S05]  /*23050*/  @P0 IMAD.HI.U32 R4, R8, R15, RZ ;  /* 0x0000000f08040227 */ /* 0x001fca00078e00ff */
        /* <DEDUP_REMOVED lines=16> */
[----:B------:R-:W-:Y:S02]  /*23160*/  LEA.HI.X R5, R2, UR5, R3, 0x2, P0 ;  /* 0x0000000502057c11 */ /* 0x000fe400080f1403 */
[----:B------:R-:W-:-:S05]  /*23170*/  MOV R3, 0xff800000 ;  /* 0xff80000000037802 */ /* 0x000fca0000000f00 */
[----:B------:R0:W-:Y:S02]  /*23180*/  STG.E desc[UR54][R4.64], R3 ;  /* 0x0000000304007986 */ /* 0x0001e4000c101936 */
.L_x_3552:
[----:B------:R-:W-:Y:S05]  /*23190*/  BSYNC B1 ;  /* 0x0000000000017941 */ /* 0x000fea0003800000 */
.L_x_3551:
[--C-:B0-----:R-:W-:Y:S01]  /*231a0*/  SHF.R.S32.HI R4, RZ, 0x1f, R26.reuse ;  /* 0x0000001fff047819 */ /* 0x101fe2000001141a */
[----:B------:R-:W-:Y:S01]  /*231b0*/  ULDC.64 UR4, c[0x0][0xaa0] ;  /* 0x0002a80000047ab9 */ /* 0x000fe20000000a00 */
[----:B------:R-:W-:Y:S01]  /*231c0*/  SHF.R.S32.HI R8, RZ, 0x1f, R26 ;  /* 0x0000001fff087819 */ /* 0x000fe2000001141a */
[----:B------:R-:W-:Y:S01]  /*231d0*/  IMAD R3, R11, UR4, RZ ;  /* 0x000000040b037c24 */ /* 0x000fe2000f8e02ff */
[-C--:B------:R-:W-:Y:S02]  /*231e0*/  LEA.HI R4, R4, R26.reuse, RZ, 0x3 ;  /* 0x0000001a04047211 */ /* 0x080fe400078f18ff */
[----:B------:R-:W-:Y:S01]  /*231f0*/  LEA.HI R8, R8, R26, RZ, 0x3 ;  /* 0x0000001a08087211 */ /* 0x000fe200078f18ff */
[----:B------:R-:W-:Y:S01]  /*23200*/  IMAD R5, R0, UR5, R3 ;  /* 0x0000000500057c24 */ /* 0x000fe2000f8e0203 */
[----:B------:R-:W-:Y:S01]  /*23210*/  LOP3.LUT R4, R4, 0xfffffff8, RZ, 0xc0, !PT ;  /* 0xfffffff804047812 */ /* 0x000fe200078ec0ff */
[----:B------:R-:W-:Y:S01]  /*23220*/  IMAD.WIDE.U32 R2, R0, UR4, RZ ;  /* 0x0000000400027c25 */ /* 0x000fe2000f8e00ff */
[----:B------:R-:W-:Y:S01]  /*23230*/  SHF.R.S32.HI R8, RZ, 0x3, R8 ;  /* 0x00000003ff087819 */ /* 0x000fe20000011408 */
[----:B------:R-:W-:-:S02]  /*23240*/  ULDC.64 UR4, c[0x0][0xae8] ;  /* 0x0002ba0000047ab9 */ /* 0x000fc40000000a00 */
[----:B------:R-:W-:Y:S02]  /*23250*/  IMAD.IADD R4, R26, 0x1, -R4 ;  /* 0x000000011a047824 */ /* 0x000fe400078e0a04 */
[----:B------:R-:W-:Y:S02]  /*23260*/  IMAD.IADD R3, R3, 0x1, R5 ;  /* 0x0000000103037824 */ /* 0x000fe400078e0205 */
[----:B------:R-:W-:Y:S02]  /*23270*/  IMAD R0, R4, 0x20, R8 ;  /* 0x0000002004007824 */ /* 0x000fe400078e0208 */
[----:B------:R-:W-:Y:S02]  /*23280*/  IMAD R4, R10, UR4, RZ ;  /* 0x000000040a047c24 */ /* 0x000fe4000f8e02ff */
[----:B------:R-:W-:Y:S02]  /*23290*/  IMAD R9, R20, 0x80, R0 ;  /* 0x0000008014097824 */ /* 0x000fe400078e0200 */
[----:B------:R-:W-:-:S02]  /*232a0*/  IMAD R7, R24, UR5, R4 ;  /* 0x0000000518077c24 */ /* 0x000fc4000f8e0204 */
[----:B-1----:R-:W-:Y:S01]  /*232b0*/  @P2 IMAD.HI.U32 R0, R9, R14, RZ ;  /* 0x0000000e09002227 */ /* 0x002fe200078e00ff */
[----:B------:R-:W-:-:S03]  /*232c0*/  MOV R5, R9 ;  /* 0x0000000900057202 */ /* 0x000fc60000000f00 */
[----:B------:R-:W-:Y:S01]  /*232d0*/  IMAD.WIDE.U32 R2, R24, UR4, R2 ;  /* 0x0000000418027c25 */ /* 0x000fe2000f8e0002 */
[----:B------:R-:W-:Y:S01]  /*232e0*/  ULDC.64 UR4, c[0x0][0xaf0] ;  /* 0x0002bc0000047ab9 */ /* 0x000fe20000000a00 */
[----:B------:R-:W-:Y:S02]  /*232f0*/  @P2 SHF.R.U32.HI R5, RZ, R27, R0 ;  /* 0x0000001bff052219 */ /* 0x000fe40000011600 */
        /* <DEDUP_REMOVED lines=18> */
[----:B------:R-:W-:Y:S02]  /*23420*/  ULDC.64 UR4, c[0x0][0xa80] ;  /* 0x0002a00000047ab9 */ /* 0x000fe40000000a00 */
[----:B------:R-:W-:Y:S01]  /*23430*/  LEA R2, P0, R4, UR4, 0x1 ;  /* 0x0000000404027c11 */ /* 0x000fe2000f8008ff */
[----:B------:R-:W-:Y:S01]  /*23440*/  UMOV UR4, 0xffffffff ;  /* 0xffffffff00047882 */ /* 0x000fe20000000000 */
[----:B------:R-:W-:-:S04]  /*23450*/  IADD3 R3, R5, R3, RZ ;  /* 0x0000000305037210 */ /* 0x000fc80007ffe0ff */
[----:B------:R-:W-:Y:S01]  /*23460*/  LEA.HI.X R3, R4, UR5, R3, 0x1, P0 ;  /* 0x0000000504037c11 */ /* 0x000fe200080f0c03 */
[----:B------:R-:W-:Y:S06]  /*23470*/  BRA.DIV UR4, `(.L_x_3553) ;  /* 0x000000a204787947 */ /* 0x000fec000b800000 */
[----:B------:R0:W1:Y:S04]  /*23480*/  SHFL.IDX PT, R0, R3, RZ, 0x181f ;  /* 0x00181fff03007589 */ /* 0x00006800000e0000 */
[----:B------:R0:W2:Y:S02]  /*23490*/  SHFL.IDX PT, R14, R2, RZ, 0x181f ;  /* 0x00181fff020e7589 */ /* 0x0000a400000e0000 */
.L_x_3776:
[----:B------:R-:W-:Y:S01]  /*234a0*/  IMAD R25, R6, R25, RZ ;  /* 0x0000001906197224 */ /* 0x000fe200078e02ff */
[----:B------:R-:W-:Y:S01]  /*234b0*/  BSSY B1, `(.L_x_3554) ;  /* 0x0000016000017945 */ /* 0x000fe20003800000 */
[----:B------:R-:W-:-:S05]  /*234c0*/  IMAD R6, R20, 0x80, R8 ;  /* 0x0000008014067824 */ /* 0x000fca00078e0208 */
[----:B------:R-:W-:-:S13]  /*234d0*/  ISETP.GE.AND P0, PT, R6, R25, PT ;  /* 0x000000190600720c */ /* 0x000fda0003f06270 */
[----:B------:R-:W-:Y:S05]  /*234e0*/  @P0 BRA `(.L_x_3555) ;  /* 0x0000000000480947 */ /* 0x000fea0003800000 */
[C---:B------:R-:W-:Y:S01]  /*234f0*/  VIADD R7, R234.reuse, 0x80 ;  /* 0x00000080ea077836 */ /* 0x040fe20000000000 */
[----:B------:R-:W-:Y:S01]  /*23500*/  ULDC UR4, c[0x0][0xac8] ;  /* 0x0002b20000047ab9 */ /* 0x000fe20000000800 */
[C---:B------:R-:W-:Y:S01]  /*23510*/  VIADD R10, R234.reuse, 0x80 ;  /* 0x00000080ea0a7836 */ /* 0x040fe20000000000 */
[----:B------:R-:W-:Y:S02]  /*23520*/  ISETP.GE.AND P3, PT, R234, UR4, PT ;  /* 0x00000004ea007c0c */ /* 0x000fe4000bf66270 */
[----:B------:R-:W-:Y:S02]  /*23530*/  ISETP.GE.AND P4, PT, R237, UR4, PT ;  /* 0x00000004ed007c0c */ /* 0x000fe4000bf86270 */
[----:B------:R-:W-:Y:S02]  /*23540*/  ISETP.GE.AND P5, PT, R7, UR4, PT ;  /* 0x0000000407007c0c */ /* 0x000fe4000bfa6270 */
[----:B------:R-:W-:Y:S02]  /*23550*/  SHF.R.S32.HI R12, RZ, 0x1f, R234 ;  /* 0x0000001fff0c7819 */ /* 0x000fe400000114ea */
[----:B------:R-:W-:-:S02]  /*23560*/  SHF.R.S32.HI R11, RZ, 0x1f, R237 ;  /* 0x0000001fff0b7819 */ /* 0x000fc400000114ed */
[----:B------:R-:W-:-:S03]  /*23570*/  SHF.R.S32.HI R10, RZ, 0x1f, R10 ;  /* 0x0000001fff0a7819 */ /* 0x000fc6000001140a */
[CC--:B--2---:R-:W-:Y:S02]  /*23580*/  @!P3 LEA R4, P0, R234.reuse, R14.reuse, 0x1 ;  /* 0x0000000eea04b211 */ /* 0x0c4fe400078008ff */
[-C--:B------:R-:W-:Y:S02]  /*23590*/  @!P4 LEA R8, P1, R237, R14.reuse, 0x1 ;  /* 0x0000000eed08c211 */ /* 0x080fe400078208ff */
[----:B------:R-:W-:Y:S02]  /*235a0*/  @!P5 LEA R14, P2, R7, R14, 0x1 ;  /* 0x0000000e070ed211 */ /* 0x000fe400078408ff */
[-C--:B-1----:R-:W-:Y:S02]  /*235b0*/  @!P3 LEA.HI.X R5, R234, R0.reuse, R12, 0x1, P0 ;  /* 0x00000000ea05b211 */ /* 0x082fe400000f0c0c */
[-C--:B------:R-:W-:Y:S02]  /*235c0*/  @!P4 LEA.HI.X R9, R237, R0.reuse, R11, 0x1, P1 ;  /* 0x00000000ed09c211 */ /* 0x080fe400008f0c0b */
[----:B------:R-:W-:Y:S01]  /*235d0*/  @!P5 LEA.HI.X R15, R7, R0, R10, 0x1, P2 ;  /* 0x00000000070fd211 */ /* 0x000fe200010f0c0a */
[----:B------:R3:W-:Y:S04]  /*235e0*/  @!P3 ST.E.128 desc[UR54][R4.64], RZ ;  /* 0x000000ff0400b985 */ /* 0x0007e8000c101d36 */
[----:B------:R3:W-:Y:S04]  /*235f0*/  @!P4 ST.E.128 desc[UR54][R8.64], RZ ;  /* 0x000000ff0800c985 */ /* 0x0007e8000c101d36 */
[----:B------:R3:W-:Y:S02]  /*23600*/  @!P5 ST.E.128 desc[UR54][R14.64], RZ ;  /* 0x000000ff0e00d985 */ /* 0x0007e4000c101d36 */
.L_x_3555:
[----:B------:R-:W-:Y:S05]  /*23610*/  BSYNC B1 ;  /* 0x0000000000017941 */ /* 0x000fea0003800000 */
.L_x_3554:
[----:B------:R-:W-:-:S03]  /*23620*/  UMOV UR4, 0xffffffff ;  /* 0xffffffff00047882 */ /* 0x000fc60000000000 */
[----:B------:R-:W-:Y:S05]  /*23630*/  BRA.DIV UR4, `(.L_x_3556) ;  /* 0x000000a2043c7947 */ /* 0x000fea000b800000 */
[----:B-1----:R1:W4:Y:S04]  /*23640*/  SHFL.IDX PT, R0, R3, 0x1, 0x181f ;  /* 0x00381f0003007f89 */ /* 0x00232800000e0000 */
[----:B--23--:R1:W2:Y:S02]  /*23650*/  SHFL.IDX PT, R14, R2, 0x1, 0x181f ;  /* 0x00381f00020e7f89 */ /* 0x00c2a400000e0000 */
.L_x_3780:
[----:B------:R-:W-:Y:S01]  /*23660*/  VIADD R4, R6, 0x20 ;  /* 0x0000002006047836 */ /* 0x000fe20000000000 */
[----:B------:R-:W-:Y:S04]  /*23670*/  BSSY B1, `(.L_x_3557) ;  /* 0x0000015000017945 */ /* 0x000fe80003800000 */
[----:B------:R-:W-:-:S13]  /*23680*/  ISETP.GE.AND P0, PT, R4, R25, PT ;  /* 0x000000190400720c */ /* 0x000fda0003f06270 */
[----:B------:R-:W-:Y:S05]  /*23690*/  @P0 BRA `(.L_x_3558) ;  /* 0x0000000000480947 */ /* 0x000fea0003800000 */
[C---:B------:R-:W-:Y:S01]  /*236a0*/  IADD3 R7, R234.reuse, 0x80, RZ ;  /* 0x00000080ea077810 */ /* 0x040fe20007ffe0ff */
        /* <DEDUP_REMOVED lines=11> */
[-C--:B----4-:R-:W-:Y:S02]  /*23760*/  @!P3 LEA.HI.X R5, R234, R0.reuse, R12, 0x1, P0 ;  /* 0x00000000ea05b211 */ /* 0x090fe400000f0c0c */
[-C--:B------:R-:W-:Y:S02]  /*23770*/  @!P4 LEA.HI.X R9, R237, R0.reuse, R11, 0x1, P1 ;  /* 0x00000000ed09c211 */ /* 0x080fe400008f0c0b */
[----:B------:R-:W-:Y:S01]  /*23780*/  @!P5 LEA.HI.X R15, R7, R0, R10, 0x1, P2 ;  /* 0x00000000070fd211 */ /* 0x000fe200010f0c0a */
[----:B------:R3:W-:Y:S04]  /*23790*/  @!P3 ST.E.128 desc[UR54][R4.64], RZ ;  /* 0x000000ff0400b985 */ /* 0x0007e8000c101d36 */
[----:B------:R3:W-:Y:S04]  /*237a0*/  @!P4 ST.E.128 desc[UR54][R8.64], RZ ;  /* 0x000000ff0800c985 */ /* 0x0007e8000c101d36 */
[----:B------:R3:W-:Y:S02]  /*237b0*/  @!P5 ST.E.128 desc[UR54][R14.64], RZ ;  /* 0x000000ff0e00d985 */ /* 0x0007e4000c101d36 */
.L_x_3558:
[----:B------:R-:W-:Y:S05]  /*237c0*/  BSYNC B1 ;  /* 0x0000000000017941 */ /* 0x000fea0003800000 */
.L_x_3557:
[----:B------:R-:W-:-:S03]  /*237d0*/  UMOV UR4, 0xffffffff ;  /* 0xffffffff00047882 */ /* 0x000fc60000000000 */
[----:B------:R-:W-:Y:S05]  /*237e0*/  BRA.DIV UR4, `(.L_x_3559) ;  /* 0x000000a204187947 */ /* 0x000fea000b800000 */
[----:B----4-:R4:W0:Y:S04]  /*237f0*/  SHFL.IDX PT, R0, R3, 0x2, 0x181f ;  /* 0x00581f0003007f89 */ /* 0x01082800000e0000 */
[----:B--23--:R4:W2:Y:S02]  /*23800*/  SHFL.IDX PT, R14, R2, 0x2, 0x181f ;  /* 0x00581f00020e7f89 */ /* 0x00c8a400000e0000 */
.L_x_3784:
[----:B------:R-:W-:Y:S01]  /*23810*/  VIADD R4, R6, 0x40 ;  /* 0x0000004006047836 */ /* 0x000fe20000000000 */
[----:B------:R-:W-:Y:S04]  /*23820*/  BSSY B1, `(.L_x_3560) ;  /* 0x0000015000017945 */ /* 0x000fe80003800000 */
        /* <DEDUP_REMOVED lines=14> */
[-C--:B0-----:R-:W-:Y:S02]  /*23910*/  @!P3 LEA.HI.X R5, R234, R0.reuse, R12, 0x1, P0 ;  /* 0x00000000ea05b211 */ /* 0x081fe400000f0c0c */
[-C--:B------:R-:W-:Y:S02]  /*23920*/  @!P4 LEA.HI.X R9, R237, R0.reuse, R11, 0x1, P1 ;  /* 0x00000000ed09c211 */ /* 0x080fe400008f0c0b */
[----:B------:R-:W-:Y:S01]  /*23930*/  @!P5 LEA.HI.X R15, R7, R0, R10, 0x1, P2 ;  /* 0x00000000070fd211 */ /* 0x000fe200010f0c0a */
[----:B------:R3:W-:Y:S04]  /*23940*/  @!P3 ST.E.128 desc[UR54][R4.64], RZ ;  /* 0x000000ff0400b985 */ /* 0x0007e8000c101d36 */
[----:B------:R3:W-:Y:S04]  /*23950*/  @!P4 ST.E.128 desc[UR54][R8.64], RZ ;  /* 0x000000ff0800c985 */ /* 0x0007e8000c101d36 */
[----:B------:R3:W-:Y:S02]  /*23960*/  @!P5 ST.E.128 desc[UR54][R14.64], RZ ;  /* 0x000000ff0e00d985 */ /* 0x0007e4000c101d36 */
.L_x_3561:
[----:B------:R-:W-:Y:S05]  /*23970*/  BSYNC B1 ;  /* 0x0000000000017941 */ /* 0x000fea0003800000 */
.L_x_3560:
[----:B------:R-:W-:-:S03]  /*23980*/  UMOV UR4, 0xffffffff ;  /* 0xffffffff00047882 */ /* 0x000fc60000000000 */
[----:B------:R-:W-:Y:S05]  /*23990*/  BRA.DIV UR4, `(.L_x_3562) ;  /* 0x0000009e04f47947 */ /* 0x000fea000b800000 */
[----:B0-----:R0:W0:Y:S04]  /*239a0*/  SHFL.IDX PT, R0, R3, 0x3, 0x181f ;  /* 0x00781f0003007f89 */ /* 0x00102800000e0000 */
[----:B--23--:R2:W3:Y:S02]  /*239b0*/  SHFL.IDX PT, R14, R2, 0x3, 0x181f ;  /* 0x00781f00020e7f89 */ /* 0x00c4e400000e0000 */
.L_x_3788:
[----:B-12-4-:R-:W-:-:S04]  /*239c0*/  IADD3 R2, R6, 0x60, RZ ;  /* 0x0000006006027810 */ /* 0x016fc80007ffe0ff */
        /* <DEDUP_REMOVED lines=11> */
[CC--:B---3--:R-:W-:Y:S02]  /*23a80*/  @!P3 LEA R2, P0, R234.reuse, R14.reuse, 0x1 ;  /* 0x0000000eea02b211 */ /* 0x0c8fe400078008ff */
        /* <DEDUP_REMOVED lines=8> */
.L_x_3549:
[----:B------:R-:W-:Y:S05]  /*23b10*/  BSYNC B0 ;  /* 0x0000000000007941 */ /* 0x000fea0003800000 */
.L_x_3539:
[----:B0-----:R-:W5:Y:S01]  /*23b20*/  LDL R0, [R1+0xc] ;  /* 0x00000c0001007983 */ /* 0x001f620000100800 */
[----:B------:R-:W-:Y:S02]  /*23b30*/  ULDC UR4, c[0x0][0xc3c] ;  /* 0x00030f0000047ab9 */ /* 0x000fe40000000800 */
[----:B-----5:R-:W-:-:S13]  /*23b40*/  ISETP.GE.AND P0, PT, R0, UR4, PT ;  /* 0x0000000400007c0c */ /* 0x020fda000bf06270 */
[----:B------:R-:W-:Y:S05]  /*23b50*/  @!P0 BRA `(.L_x_3563) ;  /* 0xfffffdd800508947 */ /* 0x000fea000383ffff */
[----:B------:R-:W-:Y:S05]  /*23b60*/  BRA `(.L_x_3372) ;  /* 0x0000007800cc7947 */ /* 0x000fea0003800000 */
.L_x_3370:
        /* <DEDUP_REMOVED lines=18> */
.L_x_3564:
        /* <DEDUP_REMOVED lines=34> */
[----:B-1----:R-:W-:Y:S02]  /*23eb0*/  ISETP.GT.AND P6, PT, R4, UR6, PT ;  /* 0x0000000604007c0c */ /* 0x002fe4000bfc4270 */
[----:B------:R-:W-:-:S11]  /*23ec0*/  MOV R7, R4 ;  /* 0x0000000400077202 */ /* 0x000fd60000000f00 */
[----:B------:R-:W-:Y:S05]  /*23ed0*/  @P6 BRA `(.L_x_3566) ;  /* 0x0000000000a06947 */ /* 0x000fea0003800000 */
[----:B------:R-:W0:Y:S01]  /*23ee0*/  LDC R6, c[0x0][0xc3c] ;  /* 0x00030f00ff067b82 */ /* 0x000e220000000800 */
[----:B------:R-:W-:Y:S01]  /*23ef0*/  IMAD.MOV.U32 R4, RZ, RZ, R7 ;  /* 0x000000ffff047224 */ /* 0x000fe200078e0007 */
[----:B------:R-:W-:Y:S01]  /*23f00*/  UMOV UR4, URZ ;  /* 0x0000003f00047c82 */ /* 0x000fe20008000000 */
[----:B------:R-:W-:Y:S01]  /*23f10*/  ULDC UR7, c[0x0][0xc3c] ;  /* 0x00030f0000077ab9 */ /* 0x000fe20000000800 */
[----:B------:R-:W-:-:S05]  /*23f20*/  ULDC UR5, c[0x0][0xc38] ;  /* 0x00030e0000057ab9 */ /* 0x000fca0000000800 */
.L_x_3570:
        /* <DEDUP_REMOVED lines=12> */
.L_x_3569:
[----:B------:R-:W-:Y:S05]  /*23ff0*/  BSYNC B0 ;  /* 0x0000000000007941 */ /* 0x000fea0003800000 */
.L_x_3568:
        /* <DEDUP_REMOVED lines=17> */
[----:B------:R-:W-:-:S04]  /*24110*/  IADD3 R4, R3, R4, RZ ;  /* 0x0000000403047210 */ /* 0x000fc80007ffe0ff */
[----:B------:R-:W-:-:S13]  /*24120*/  ISETP.GT.AND P6, PT, R4, UR6, PT ;  /* 0x0000000604007c0c */ /* 0x000fda000bfc4270 */
[----:B------:R-:W-:Y:S05]  /*24130*/  @!P6 BRA `(.L_x_3570) ;  /* 0xfffffffc007ce947 */ /* 0x000fea000383ffff */
[----:B------:R-:W-:Y:S02]  /*24140*/  IMAD.MOV.U32 R2, RZ, RZ, R9 ;  /* 0x000000ffff027224 */ /* 0x000fe400078e0009 */
[----:B------:R-:W-:-:S07]  /*24150*/  IMAD.MOV.U32 R7, RZ, RZ, R3 ;  /* 0x000000ffff077224 */ /* 0x000fce00078e0003 */
.L_x_3566:
[----:B------:R-:W-:-:S04]  /*24160*/  IMAD.IADD R7, R4, 0x1, -R7 ;  /* 0x0000000104077824 */ /* 0x000fc800078e0a07 */
        /* <DEDUP_REMOVED lines=11> */
[----:B0-----:R-:W-:Y:S01]  /*24220*/  IADD3 R11, RZ, -R3, RZ ;  /* 0x80000003ff0b7210 */ /* 0x001fe20007ffe0ff */
[----:B------:R-:W-:Y:S06]  /*24230*/  @!P0 BRA `(.L_x_3571) ;  /* 0x0000000000088947 */ /* 0x000fec0003800000 */
[----:B------:R-:W-:-:S05]  /*24240*/  VIADD R9, R19, 0xffffffff ;  /* 0xffffffff13097836 */ /* 0x000fca0000000000 */
[----:B------:R0:W1:Y:S02]  /*24250*/  SHFL.IDX PT, R16, R2, R9, 0x1f ;  /* 0x00001f0902107589 */ /* 0x00006400000e0000 */
.L_x_3571:
[----:B-1----:R-:W-:Y:S01]  /*24260*/  IMAD R16, R16, UR5, R7 ;  /* 0x0000000510107c24 */ /* 0x002fe2000f8e0207 */
[----:B------:R-:W-:Y:S01]  /*24270*/  IABS R6, R0 ;  /* 0x0000000000067213 */ /* 0x000fe20000000000 */
[----:B------:R-:W-:Y:S02]  /*24280*/  IMAD R7, R11, R4, RZ ;  /* 0x000000040b077224 */ /* 0x000fe400078e02ff */
[----:B0-----:R-:W-:Y:S02]  /*24290*/  IMAD.MOV.U32 R2, RZ, RZ, RZ ;  /* 0x000000ffff027224 */ /* 0x001fe400078e00ff */
[----:B------:R-:W-:Y:S02]  /*242a0*/  IMAD.MOV R6, RZ, RZ, -R6 ;  /* 0x000000ffff067224 */ /* 0x000fe400078e0a06 */
[----:B------:R-:W-:Y:S01]  /*242b0*/  IMAD.HI.U32 R2, R3, R7, R2 ;  /* 0x0000000703027227 */ /* 0x000fe200078e0002 */
[----:B------:R-:W-:-:S03]  /*242c0*/  IADD3 R7, -R16, UR6, RZ ;  /* 0x0000000610077c10 */ /* 0x000fc6000fffe1ff */
[----:B------:R-:W-:Y:S01]  /*242d0*/  VIADD R19, R19, UR4 ;  /* 0x0000000413137c36 */ /* 0x000fe20008000000 */
        /* <DEDUP_REMOVED lines=13> */
[----:B------:R-:W-:Y:S01]  /*243b0*/  MOV R18, R2 ;  /* 0x0000000200127202 */ /* 0x000fe20000000f00 */
[----:B------:R-:W-:-:S04]  /*243c0*/  IMAD.MOV R17, RZ, RZ, -R2 ;  /* 0x000000ffff117224 */ /* 0x000fc800078e0a02 */
[----:B------:R-:W-:Y:S01]  /*243d0*/  IMAD R17, R0, R17, R7 ;  /* 0x0000001100117224 */ /* 0x000fe200078e0207 */
[----:B------:R-:W-:Y:S06]  /*243e0*/  BRA `(.L_x_3572) ;  /* 0x00000000000c7947 */ /* 0x000fec0003800000 */
.L_x_3567:
[----:B------:R-:W-:Y:S02]  /*243f0*/  IMAD.MOV.U32 R17, RZ, RZ, RZ ;  /* 0x000000ffff117224 */ /* 0x000fe400078e00ff */
[----:B------:R-:W-:Y:S02]  /*24400*/  IMAD.U32 R16, RZ, RZ, UR6 ;  /* 0x00000006ff107e24 */ /* 0x000fe4000f8e00ff */
[----:B------:R-:W-:-:S07]  /*24410*/  IMAD.MOV.U32 R18, RZ, RZ, RZ ;  /* 0x000000ffff127224 */ /* 0x000fce00078e00ff */
.L_x_3572:
[----:B------:R-:W-:-:S13]  /*24420*/  ISETP.NE.AND P0, PT, R5, RZ, PT ;  /* 0x000000ff0500720c */ /* 0x000fda0003f05270 */
[----:B------:R-:W0:Y:S01]  /*24430*/  @!P0 S2R R3, SR_CgaCtaId ;  /* 0x0000000000038919 */ /* 0x000e220000008800 */
[----:B------:R-:W-:-:S04]  /*24440*/  @!P0 MOV R0, 0x400 ;  /* 0x0000040000008802 */ /* 0x000fc80000000f00 */
[----:B0-----:R-:W-:-:S05]  /*24450*/  @!P0 LEA R0, R3, R0, 0x18 ;  /* 0x0000000003008211 */ /* 0x001fca00078ec0ff */
[----:B------:R2:W-:Y:S01]  /*24460*/  @!P0 STS.128 [R0+0x334d0], R16 ;  /* 0x0334d01000008388 */ /* 0x0005e20000000c00 */
[----:B------:R-:W-:Y:S06]  /*24470*/  BAR.ARV 0x5, 0x180 ;  /* 0x0146000000007b1d */ /* 0x000fec0000002000 */
.L_x_3565:
        /* <DEDUP_REMOVED lines=16> */
[C---:B-1----:R-:W-:Y:S01]  /*24580*/  SHF.L.U32 R4, R10.reuse, 0x6, RZ ;  /* 0x000000060a047819 */ /* 0x042fe200000006ff */
[----:B------:R-:W-:Y:S01]  /*24590*/  IMAD.SHL.U32 R5, R10, 0x2, RZ ;  /* 0x000000020a057824 */ /* 0x000fe200078e00ff */
[----:B------:R-:W-:-:S02]  /*245a0*/  SHF.R.U32.HI R0, RZ, 0x1, R10 ;  /* 0x00000001ff007819 */ /* 0x000fc4000001160a */
[----:B------:R-:W-:Y:S02]  /*245b0*/  LOP3.LUT R3, R4, 0x180, RZ, 0xc0, !PT ;  /* 0x0000018004037812 */ /* 0x000fe400078ec0ff */
[C---:B------:R-:W-:Y:S02]  /*245c0*/  LOP3.LUT R9, R10.reuse, 0x7f, RZ, 0xc0, !PT ;  /* 0x0000007f0a097812 */ /* 0x040fe400078ec0ff */
        /* <DEDUP_REMOVED lines=10> */
[----:B------:R-:W-:Y:S02]  /*24670*/  LOP3.LUT R2, R3, R6, RZ, 0xfc, !PT ;  /* 0x0000000603027212 */ /* 0x000fe400078efcff */
[----:B------:R-:W-:Y:S01]  /*24680*/  SHF.L.U32 R3, R10, 0x5, RZ ;  /* 0x000000050a037819 */ /* 0x000fe200000006ff */
[----:B------:R0:W-:Y:S01]  /*24690*/  STL [R1+0x10], R5 ;  /* 0x0000100501007387 */ /* 0x0001e20000100800 */
[----:B------:R-:W-:-:S02]  /*246a0*/  LOP3.LUT R0, R0, 0x30, RZ, 0xc0, !PT ;  /* 0x0000003000007812 */ /* 0x000fc400078ec0ff */
[----:B------:R-:W-:Y:S02]  /*246b0*/  LOP3.LUT R6, R3, 0x80, RZ, 0xc0, !PT ;  /* 0x0000008003067812 */ /* 0x000fe400078ec0ff */
[----:B------:R-:W-:Y:S01]  /*246c0*/  LOP3.LUT R8, R7, 0x60, R3, 0xf8, !PT ;  /* 0x0000006007087812 */ /* 0x000fe200078ef803 */
[----:B------:R-:W-:Y:S01]  /*246d0*/  IMAD.SHL.U32 R7, R10, 0x4, RZ ;  /* 0x000000040a077824 */ /* 0x000fe200078e00ff */
[----:B------:R-:W-:Y:S02]  /*246e0*/  LOP3.LUT R6, R6, 0x10, R10, 0xf8, !PT ;  /* 0x0000001006067812 */ /* 0x000fe400078ef80a */
[----:B0-----:R-:W-:Y:S02]  /*246f0*/  SHF.R.U32.HI R5, RZ, 0x2, R9 ;  /* 0x00000002ff057819 */ /* 0x001fe40000011609 */
[----:B------:R-:W-:Y:S02]  /*24700*/  LOP3.LUT R6, R6, 0x10, R7, 0x78, !PT ;  /* 0x0000001006067812 */ /* 0x000fe400078e7807 */
[----:B------:R-:W-:-:S02]  /*24710*/  LOP3.LUT R7, R8, 0x100, R3, 0xf8, !PT ;  /* 0x0000010008077812 */ /* 0x000fc400078ef803 */
[----:B------:R-:W-:Y:S02]  /*24720*/  LOP3.LUT R5, R5, 0x60, R3, 0xf8, !PT ;  /* 0x0000006005057812 */ /* 0x000fe400078ef803 */
[----:B------:R-:W-:-:S05]  /*24730*/  LOP3.LUT R4, R7, R6, RZ, 0xfc, !PT ;  /* 0x0000000607047212 */ /* 0x000fca00078efcff */
[----:B------:R0:W-:Y:S02]  /*24740*/  STL [R1+0xc], R4 ;  /* 0x00000c0401007387 */ /* 0x0001e40000100800 */
[----:B0-----:R-:W-:-:S04]  /*24750*/  IMAD.U32 R4, RZ, RZ, UR4 ;  /* 0x00000004ff047e24 */ /* 0x001fc8000f8e00ff */
[----:B------:R-:W-:Y:S01]  /*24760*/  IMAD.IADD R3, R4, 0x1, R2 ;  /* 0x0000000104037824 */ /* 0x000fe200078e0202 */
[----:B------:R-:W-:Y:S01]  /*24770*/  STL [R1+0x4], R4 ;  /* 0x0000040401007387 */ /* 0x000fe20000100800 */
[----:B------:R-:W-:-:S03]  /*24780*/  IMAD.MOV.U32 R2, RZ, RZ, 0x1 ;  /* 0x00000001ff027424 */ /* 0x000fc600078e00ff */
[----:B------:R0:W-:Y:S04]  /*24790*/  STL [R1+0x38], R3 ;  /* 0x0000380301007387 */ /* 0x0001e80000100800 */
[----:B------:R-:W-:Y:S04]  /*247a0*/  STL [R1+0x60], RZ ;  /* 0x000060ff01007387 */ /* 0x000fe80000100800 */
[----:B------:R1:W-:Y:S01]  /*247b0*/  STL [R1+0x24], R2 ;  /* 0x0000240201007387 */ /* 0x0003e20000100800 */
[----:B0-----:R-:W-:-:S03]  /*247c0*/  MOV R3, 0x1 ;  /* 0x0000000100037802 */ /* 0x001fc60000000f00 */
[----:B------:R0:W-:Y:S04]  /*247d0*/  STL [R1+0x1c], RZ ;  /* 0x00001cff01007387 */ /* 0x0001e80000100800 */
[----:B------:R0:W-:Y:S01]  /*247e0*/  STL [R1+0x18], RZ ;  /* 0x000018ff01007387 */ /* 0x0001e20000100800 */
[----:B-1----:R-:W-:-:S03]  /*247f0*/  LOP3.LUT R2, R0, 0x40, RZ, 0xfc, !PT ;  /* 0x0000004000027812 */ /* 0x002fc600078efcff */
[----:B------:R0:W-:Y:S01]  /*24800*/  STL [R1+0x20], R3 ;  /* 0x0000200301007387 */ /* 0x0001e20000100800 */
[----:B------:R-:W-:-:S07]  /*24810*/  LOP3.LUT R0, R0, 0x80, RZ, 0xfc, !PT ;  /* 0x0000008000007812 */ /* 0x000fce00078efcff */
.L_x_3689:
[----:B01----:R-:W0:Y:S02]  /*24820*/  LDC.64 R2, c[0x0][0xc88] ;  /* 0x00032200ff027b82 */ /* 0x003e240000000a00 */
        /* <DEDUP_REMOVED lines=12> */
[----:B------:R-:W-:-:S10]  /*248f0*/  IMAD.SHL.U32 R14, R15, 0x4, RZ ;  /* 0x000000040f0e7824 */ /* 0x000fd400078e00ff */
[C---:B------:R-:W-:Y:S01]  /*24900*/  @P0 LEA R2, P1, R15.reuse, UR4, 0x2 ;  /* 0x000000040f020c11 */ /* 0x040fe2000f8210ff */
[----:B------:R-:W-:Y:S03]  /*24910*/  STL [R1+0x34], R15 ;  /* 0x0000340f01007387 */ /* 0x000fe60000100800 */
[C-C-:B------:R-:W-:Y:S01]  /*24920*/  @P0 LEA.HI.X R3, R15.reuse, UR5, R4.reuse, 0x2, P1 ;  /* 0x000000050f030c11 */ /* 0x140fe200088f1404 */
[----:B------:R-:W-:Y:S01]  /*24930*/  ULDC.64 UR4, c[0x0][0xa00] ;  /* 0x0002800000047ab9 */ /* 0x000fe20000000a00 */
[----:B------:R-:W-:Y:S01]  /*24940*/  SHF.L.U64.HI R13, R15, 0x2, R4 ;  /* 0x000000020f0d7819 */ /* 0x000fe20000010204 */
[----:B------:R0:W-:Y:S01]  /*24950*/  STL [R1+0x48], R4 ;  /* 0x0000480401007387 */ /* 0x0001e20000100800 */
[----:B------:R-:W-:-:S03]  /*24960*/  ISETP.NE.U32.AND P2, PT, RZ, UR4, PT ;  /* 0x00000004ff007c0c */ /* 0x000fc6000bf45070 */
[----:B------:R1:W5:Y:S01]  /*24970*/  @P0 LDG.E R0, desc[UR54][R2.64] ;  /* 0x0000003602000981 */ /* 0x000362000c1e1900 */
[----:B------:R-:W-:Y:S02]  /*24980*/  ISETP.NE.AND.EX P2, PT, RZ, UR5, PT, P2 ;  /* 0x00000005ff007c0c */ /* 0x000fe4000bf45320 */
[----:B------:R-:W-:Y:S02]  /*24990*/  CS2R R10, SRZ ;  /* 0x00000000000a7805 */ /* 0x000fe4000001ff00 */
[----:B------:R-:W-:Y:S01]  /*249a0*/  ISETP.NE.U32.AND P3, PT, RZ, UR10, PT ;  /* 0x0000000aff007c0c */ /* 0x000fe2000bf65070 */
[----:B------:R-:W-:Y:S01]  /*249b0*/  STL [R1], R14 ;  /* 0x0000000e01007387 */ /* 0x000fe20000100800 */
[----:B------:R-:W-:Y:S02]  /*249c0*/  ISETP.NE.U32.AND P0, PT, RZ, UR6, PT ;  /* 0x00000006ff007c0c */ /* 0x000fe4000bf05070 */
[----:B------:R-:W-:Y:S01]  /*249d0*/  ISETP.NE.AND.EX P3, PT, RZ, UR11, PT, P3 ;  /* 0x0000000bff007c0c */ /* 0x000fe2000bf65330 */
[----:B------:R-:W-:Y:S01]  /*249e0*/  STL [R1+0x2c], R13 ;  /* 0x00002c0d01007387 */ /* 0x000fe20000100800 */
[----:B------:R-:W-:-:S02]  /*249f0*/  ISETP.NE.U32.AND P1, PT, RZ, UR8, PT ;  /* 0x00000008ff007c0c */ /* 0x000fc4000bf25070 */
[C---:B-1----:R-:W-:Y:S02]  /*24a00*/  IADD3 R2, P4, R14.reuse, UR4, RZ ;  /* 0x000000040e027c10 */ /* 0x042fe4000ff9e0ff */
[----:B------:R-:W-:Y:S02]  /*24a10*/  ISETP.NE.AND.EX P0, PT, RZ, UR7, PT, P0 ;  /* 0x00000007ff007c0c */ /* 0x000fe4000bf05300 */
[C---:B------:R-:W-:Y:S02]  /*24a20*/  IADD3.X R3, R13.reuse, UR5, RZ, P4, !PT ;  /* 0x000000050d037c10 */ /* 0x040fe4000a7fe4ff */
[C---:B0-----:R-:W-:Y:S02]  /*24a30*/  IADD3 R4, P4, R14.reuse, UR8, RZ ;  /* 0x000000080e047c10 */ /* 0x041fe4000ff9e0ff */
[----:B------:R-:W-:Y:S01]  /*24a40*/  ISETP.NE.AND.EX P1, PT, RZ, UR9, PT, P1 ;  /* 0x00000009ff007c0c */ /* 0x000fe2000bf25310 */
[----:B------:R-:W2:Y:S01]  /*24a50*/  @P2 LDG.E R8, desc[UR54][R2.64] ;  /* 0x0000003602082981 */ /* 0x000ea2000c1e1900 */
[----:B------:R-:W-:Y:S01]  /*24a60*/  IADD3.X R5, R13, UR9, RZ, P4, !PT ;  /* 0x000000090d057c10 */ /* 0x000fe2000a7fe4ff */
[----:B------:R-:W-:Y:S01]  /*24a70*/  ULDC UR4, c[0x0][0x288] ;  /* 0x0000a20000047ab9 */ /* 0x000fe20000000800 */
[----:B------:R-:W-:Y:S01]  /*24a80*/  IADD3 R6, P5, R14, UR6, RZ ;  /* 0x000000060e067c10 */ /* 0x000fe2000ffbe0ff */
[----:B------:R-:W-:Y:S01]  /*24a90*/  IMAD.U32 R12, RZ, RZ, UR4 ;  /* 0x00000004ff0c7e24 */ /* 0x000fe2000f8e00ff */
[----:B------:R-:W-:-:S02]  /*24aa0*/  ULDC.64 UR4, c[0x0][0x418] ;  /* 0x0001060000047ab9 */ /* 0x000fc40000000a00 */
        /* <DEDUP_REMOVED lines=23> */
.L_x_3574:
[----:B0-----:R-:W-:Y:S01]  /*24c20*/  IMAD.MOV.U32 R12, RZ, RZ, R15 ;  /* 0x000000ffff0c7224 */ /* 0x001fe200078e000f */
[----:B------:R-:W-:Y:S01]  /*24c30*/  ULDC.64 UR4, c[0x0][0xa20] ;  /* 0x0002880000047ab9 */ /* 0x000fe20000000a00 */
[----:B-1---5:R-:W-:Y:S01]  /*24c40*/  IMAD.IADD R2, R11, 0x1, R0 ;  /* 0x000000010b027824 */ /* 0x022fe200078e0200 */
[----:B------:R-:W-:Y:S02]  /*24c50*/  ISETP.NE.U32.AND P2, PT, RZ, UR4, PT ;  /* 0x00000004ff007c0c */ /* 0x000fe4000bf45070 */
[----:B------:R0:W-:Y:S02]  /*24c60*/  STL [R1+0x28], R12 ;  /* 0x0000280c01007387 */ /* 0x0001e40000100800 */
[----:B------:R-:W-:Y:S02]  /*24c70*/  ISETP.NE.AND.EX P2, PT, RZ, UR5, PT, P2 ;  /* 0x00000005ff007c0c */ /* 0x000fe4000bf45320 */
[----:B------:R0:W-:Y:S11]  /*24c80*/  STL [R1+0x30], R2 ;  /* 0x0000300201007387 */ /* 0x0001f60000100800 */
[----:B0-----:R-:W-:Y:S05]  /*24c90*/  @!P2 BRA `(.L_x_3575) ;  /* 0x000000000010a947 */ /* 0x001fea0003800000 */
[----:B------:R-:W-:-:S04]  /*24ca0*/  IADD3 R2, P0, R14, UR4, RZ ;  /* 0x000000040e027c10 */ /* 0x000fc8000ff1e0ff */
[----:B------:R-:W-:-:S05]  /*24cb0*/  IADD3.X R3, R13, UR5, RZ, P0, !PT ;  /* 0x000000050d037c10 */ /* 0x000fca00087fe4ff */
[----:B------:R0:W5:Y:S01]  /*24cc0*/  LDG.E R8, desc[UR54][R2.64] ;  /* 0x0000003602087981 */ /* 0x000162000c1e1900 */
[----:B------:R-:W-:Y:S05]  /*24cd0*/  BRA `(.L_x_3576) ;  /* 0x0000000000107947 */ /* 0x000fea0003800000 */
.L_x_3575:
[----:B------:R-:W-:Y:S05]  /*24ce0*/  @!P0 BRA `(.L_x_3576) ;  /* 0x00000000000c8947 */ /* 0x000fea0003800000 */
[----:B------:R-:W2:Y:S04]  /*24cf0*/  LDG.E R8, desc[UR54][R6.64] ;  /* 0x0000003606087981 */ /* 0x000ea8000c1e1900 */
[----:B------:R-:W2:Y:S02]  /*24d00*/  LDG.E R6, desc[UR54][R6.64+0x4] ;  /* 0x0000043606067981 */ /* 0x000ea4000c1e1900 */
[----:B--2---:R-:W-:-:S07]  /*24d10*/  IADD3 R8, -R8, R6, RZ ;  /* 0x0000000608087210 */ /* 0x004fce0007ffe1ff */
.L_x_3576:
[----:B0-----:R-:W2:Y:S01]  /*24d20*/  @P1 LDG.E R2, desc[UR54][R4.64] ;  /* 0x0000003604021981 */ /* 0x001ea2000c1e1900 */
[----:B-----5:R-:W-:-:S03]  /*24d30*/  IMAD.IADD R0, R8, 0x1, -R0 ;  /* 0x0000000108007824 */ /* 0x020fc600078e0a00 */
[----:B------:R-:W2:Y:S01]  /*24d40*/  @P1 LDG.E R4, desc[UR54][R4.64+0x4] ;  /* 0x0000043604041981 */ /* 0x000ea2000c1e1900 */
[----:B------:R-:W-:Y:S01]  /*24d50*/  BSSY B0, `(.L_x_3577) ;  /* 0x000016c000007945 */ /* 0x000fe20003800000 */
[----:B--2---:R-:W-:-:S04]  /*24d60*/  @P1 IMAD.IADD R9, R4, 0x1, -R2 ;  /* 0x0000000104091824 */ /* 0x004fc800078e0a02 */
[----:B------:R-:W-:-:S04]  /*24d70*/  IMAD.IADD R3, R0, 0x1, R9 ;  /* 0x0000000100037824 */ /* 0x000fc800078e0209 */
[----:B------:R-:W-:-:S04]  /*24d80*/  VIADD R2, R3, 0x9f ;  /* 0x0000009f03027836 */ /* 0x000fc80000000000 */
[----:B------:R-:W-:Y:S01]  /*24d90*/  IMAD.HI R2, R2, 0x66666667, RZ ;  /* 0x6666666702027827 */ /* 0x000fe200078e02ff */
[----:B------:R0:W-:Y:S04]  /*24da0*/  STL [R1+0x4c], R3 ;  /* 0x00004c0301007387 */ /* 0x0001e80000100800 */
[----:B0-----:R-:W-:-:S04]  /*24db0*/  SHF.R.U32.HI R3, RZ, 0x1f, R2 ;  /* 0x0000001fff037819 */ /* 0x001fc80000011602 */
[----:B------:R-:W-:-:S05]  /*24dc0*/  LEA.HI.SX32 R4, R2, R3, 0x1a ;  /* 0x0000000302047211 */ /* 0x000fca00078fd2ff */
[----:B------:R-:W-:Y:S01]  /*24dd0*/  IMAD R2, R4, 0xa0, -R0 ;  /* 0x000000a004027824 */ /* 0x000fe200078e0a00 */
[----:B------:R-:W-:-:S04]  /*24de0*/  IADD3 R0, -R0, RZ, RZ ;  /* 0x000000ff00007210 */ /* 0x000fc80007ffe1ff */
[----:B------:R-:W-:Y:S02]  /*24df0*/  VIMNMX R9, R2, R9, PT ;  /* 0x0000000902097248 */ /* 0x000fe40003fe0100 */
[----:B------:R-:W-:-:S04]  /*24e00*/  VIMNMX R0, RZ, R0, !PT ;  /* 0x00000000ff007248 */ /* 0x000fc80007fe0100 */
[----:B------:R-:W-:Y:S01]  /*24e10*/  ISETP.GT.AND P0, PT, R9, R0, PT ;  /* 0x000000000900720c */ /* 0x000fe20003f04270 */
[----:B------:R-:W-:-:S05]  /*24e20*/  IMAD.WIDE.U32 R2, R0, -0x33333333, RZ ;  /* 0xcccccccd00027825 */ /* 0x000fca00078e00ff */
[----:B------:R-:W-:-:S07]  /*24e30*/  SHF.R.U32.HI R2, RZ, 0x7, R3 ;  /* 0x00000007ff027819 */ /* 0x000fce0000011603 */
[----:B------:R-:W-:-:S04]  /*24e40*/  @P0 VIADD R9, R9, 0x9f ;  /* 0x0000009f09090836 */ /* 0x000fc80000000000 */
[----:B------:R-:W-:Y:S01]  /*24e50*/  @P0 IMAD.HI R0, R9, 0x66666667, RZ ;  /* 0x6666666709000827 */ /* 0x000fe200078e02ff */
[----:B------:R0:W-:Y:S04]  /*24e60*/  STL [R1+0x50], R4 ;  /* 0x0000500401007387 */ /* 0x0001e80000100800 */
[----:B------:R-:W-:Y:S01]  /*24e70*/  @P0 SHF.R.U32.HI R3, RZ, 0x1f, R0 ;  /* 0x0000001fff030819 */ /* 0x000fe20000011600 */
[----:B------:R-:W-:-:S03]  /*24e80*/  IMAD.MOV.U32 R8, RZ, RZ, R2 ;  /* 0x000000ffff087224 */ /* 0x000fc600078e0002 */
[----:B------:R-:W-:-:S04]  /*24e90*/  @P0 LEA.HI.SX32 R8, R0, R3, 0x1a ;  /* 0x0000000300080211 */ /* 0x000fc800078fd2ff */
        /* <DEDUP_REMOVED lines=10> */
.L_x_3791:
[----:B-1----:R-:W-:Y:S02]  /*24f40*/  ISETP.NE.AND P0, PT, R14, RZ, PT ;  /* 0x000000ff0e00720c */ /* 0x002fe40003f05270 */
[----:B------:R-:W-:-:S11]  /*24f50*/  PLOP3.LUT P6, PT, PT, PT, PT, 0x8, 0x0 ;  /* 0x000000000000781c */ /* 0x000fd60003fce170 */
[----:B------:R-:W-:Y:S05]  /*24f60*/  @P0 BRA `(.L_x_3580) ;  /* 0x00000000000c0947 */ /* 0x000fea0003800000 */
[----:B------:R-:W-:-:S03]  /*24f70*/  UMOV UR4, 0xffffffff ;  /* 0xffffffff00047882 */ /* 0x000fc60000000000 */
[----:B------:R-:W-:Y:S05]  /*24f80*/  BRA.DIV UR4, `(.L_x_3581) ;  /* 0x0000008a04f47947 */ /* 0x000fea000b800000 */
[----:B------:R-:W-:-:S13]  /*24f90*/  ELECT P6, URZ, PT ;  /* 0x00000000003f782f */ /* 0x000fda00038c0000 */
.L_x_3580:
        /* <DEDUP_REMOVED lines=10> */
.L_x_3794:
[----:B------:R-:W-:Y:S05]  /*25040*/  BSYNC B1 ;  /* 0x0000000000017941 */ /* 0x000fea0003800000 */
.L_x_3582:
[----:B------:R-:W-:Y:S04]  /*25050*/  BSSY B1, `(.L_x_3584) ;  /* 0x0000091000017945 */ /* 0x000fe80003800000 */
[----:B------:R-:W-:Y:S05]  /*25060*/  @!P6 BRA `(.L_x_3585) ;  /* 0x00000008003ce947 */ /* 0x000fea0003800000 */
[----:B------:R-:W2:Y:S04]  /*25070*/  LDL R5, [R1+0x4] ;  /* 0x0000040001057983 */ /* 0x000ea80000100800 */
[----:B------:R-:W3:Y:S01]  /*25080*/  LDL R6, [R1+0x24] ;  /* 0x0000240001067983 */ /* 0x000ee20000100800 */
[----:B0-----:R-:W0:Y:S01]  /*25090*/  S2R R4, SR_TID.X ;  /* 0x0000000000047919 */ /* 0x001e220000002100 */
[----:B--2---:R-:W-:Y:S02]  /*250a0*/  MOV R7, R5 ;  /* 0x0000000500077202 */ /* 0x004fe40000000f00 */
[----:B------:R-:W2:Y:S01]  /*250b0*/  LDL R5, [R1+0x1c] ;  /* 0x00001c0001057983 */ /* 0x000ea20000100800 */
[----:B---3--:R-:W-:Y:S01]  /*250c0*/  SHF.L.U32 R9, R6, 0x1f, RZ ;  /* 0x0000001f06097819 */ /* 0x008fe200000006ff */
[----:B------:R-:W-:Y:S01]  /*250d0*/  BSSY B2, `(.L_x_3586) ;  /* 0x0000006000027945 */ /* 0x000fe20003800000 */
[----:B0-----:R-:W-:-:S04]  /*250e0*/  LOP3.LUT R4, R4, 0x7f, RZ, 0xc0, !PT ;  /* 0x0000007f04047812 */ /* 0x001fc800078ec0ff */
[----:B------:R-:W-:Y:S01]  /*250f0*/  ISETP.NE.AND P1, PT, R4, RZ, PT ;  /* 0x000000ff0400720c */ /* 0x000fe20003f25270 */
[----:B--2---:R-:W-:-:S04]  /*25100*/  IMAD R5, R5, 0x8, R7 ;  /* 0x0000000805057824 */ /* 0x004fc800078e0207 */
[----:B------:R-:W0:Y:S02]  /*25110*/  SYNCS.PHASECHK.TRANS64.TRYWAIT P0, [R5+URZ+0x334a0], R9 ;  /* 0x0334a009050075a7 */ /* 0x000e24000800017f */
[----:B0-----:R-:W-:Y:S06]  /*25120*/  @!P0 BRA `(.L_x_3587) ;  /* 0x0000008800c48947 */ /* 0x001fec0003800000 */
.L_x_3795:
[----:B------:R-:W-:Y:S05]  /*25130*/  BSYNC B2 ;  /* 0x0000000000027941 */ /* 0x000fea0003800000 */
.L_x_3586:
        /* <DEDUP_REMOVED lines=9> */
.L_x_3589:
[----:B------:R-:W-:Y:S05]  /*251d0*/  BSYNC B2 ;  /* 0x0000000000027941 */ /* 0x000fea0003800000 */
.L_x_3588:
        /* <DEDUP_REMOVED lines=11> */
[----:B--2---:R-:W-:Y:S01]  /*25290*/  IMAD R7, R3, 0x7800, R6 ;  /* 0x0000780003077824 */ /* 0x004fe200078e0206 */
[----:B------:R-:W-:-:S03]  /*252a0*/  IADD3 R3, R5, 0x33490, RZ ;  /* 0x0003349005037810 */ /* 0x000fc60007ffe0ff */
[----:B------:R-:W-:-:S07]  /*252b0*/  VIADD R6, R7, 0x24200 ;  /* 0x0002420007067836 */ /* 0x000fce0000000000 */
.L_x_3590:
        /* <DEDUP_REMOVED lines=16> */
.L_x_3591:
        /* <DEDUP_REMOVED lines=16> */
.L_x_3592:
        /* <DEDUP_REMOVED lines=13> */
.L_x_3796:
[----:B------:R-:W-:Y:S05]  /*25590*/  BSYNC B2 ;  /* 0x0000000000027941 */ /* 0x000fea0003800000 */
.L_x_3593:
[----:B------:R-:W-:Y:S01]  /*255a0*/  BSSY B2, `(.L_x_3595) ;  /* 0x000000b000027945 */ /* 0x000fe20003800000 */
[----:B------:R-:W-:Y:S02]  /*255b0*/  IMAD.MOV.U32 R12, RZ, RZ, 0x0 ;  /* 0x00000000ff0c7424 */ /* 0x000fe400078e00ff */
[----:B------:R-:W-:Y:S01]  /*255c0*/  IMAD.MOV.U32 R13, RZ, RZ, 0x12f00000 ;  /* 0x12f00000ff0d7424 */ /* 0x000fe200078e00ff */
[----:B------:R-:W-:Y:S06]  /*255d0*/  @P1 BRA `(.L_x_3596) ;  /* 0x00000000001c1947 */ /* 0x000fec0003800000 */
[----:B------:R-:W2:Y:S02]  /*255e0*/  S2R R3, SR_TID.X ;  /* 0x0000000000037919 */ /* 0x000ea40000002100 */
[----:B--2---:R-:W-:Y:S01]  /*255f0*/  LOP3.LUT R6, R3, 0x1f, RZ, 0xc0, !PT ;  /* 0x0000001f03067812 */ /* 0x004fe200078ec0ff */
[----:B------:R-:W-:-:S03]  /*25600*/  IMAD.MOV.U32 R3, RZ, RZ, 0x7800 ;  /* 0x00007800ff037424 */ /* 0x000fc600078e00ff */
[----:B------:R-:W-:Y:S01]  /*25610*/  ISETP.NE.AND P0, PT, R6, RZ, PT ;  /* 0x000000ff0600720c */ /* 0x000fe20003f05270 */
[----:B------:R2:W-:-:S12]  /*25620*/  SYNCS.ARRIVE.TRANS64 RZ, [R5+URZ+0x334b0], R3 ;  /* 0x0334b00305ff79a7 */ /* 0x0005d8000800003f */
[----:B--2---:R-:W-:Y:S05]  /*25630*/  @!P0 BRA `(.L_x_3596) ;  /* 0x0000000000048947 */ /* 0x004fea0003800000 */
[----:B------:R-:W-:Y:S01]  /*25640*/  BPT.TRAP 0x1 ;  /* 0x000000040000795c */ /* 0x000fe20000300000 */
.L_x_3596:
[----:B------:R-:W-:Y:S05]  /*25650*/  BSYNC B2 ;  /* 0x0000000000027941 */ /* 0x000fea0003800000 */
.L_x_3595:
[----:B------:R-:W-:Y:S01]  /*25660*/  R2UR UR10, R15 ;  /* 0x000000000f0a72ca */ /* 0x000fe200000e0000 */
[----:B------:R-:W-:Y:S01]  /*25670*/  UIADD3 UR4, UP0, UR40, 0x670, URZ ;  /* 0x0000067028047890 */ /* 0x000fe2000ff1e03f */
[----:B------:R-:W-:Y:S01]  /*25680*/  R2UR UR6, R12 ;  /* 0x000000000c0672ca */ /* 0x000fe200000e0000 */
[----:B01----:R-:W-:Y:S01]  /*25690*/  VIADD R5, R5, 0x334b0 ;  /* 0x000334b005057836 */ /* 0x003fe20000000000 */
[----:B------:R-:W-:Y:S01]  /*256a0*/  R2UR UR7, R13 ;  /* 0x000000000d0772ca */ /* 0x000fe200000e0000 */
[----:B------:R-:W-:Y:S01]  /*256b0*/  UIADD3.X UR5, URZ, UR41, URZ, UP0, !UPT ;  /* 0x000000293f057290 */ /* 0x000fe200087fe43f */
[----:B------:R-:W-:Y:S02]  /*256c0*/  PLOP3.LUT P0, PT, PT, PT, PT, 0x80, 0x0 ;  /* 0x000000000000781c */ /* 0x000fe40003f0f070 */
[----:B------:R-:W-:-:S11]  /*256d0*/  IADD3 R3, R7, 0xf200, RZ ;  /* 0x0000f20007037810 */ /* 0x000fd60007ffe0ff */
.L_x_3597:
        /* <DEDUP_REMOVED lines=15> */
.L_x_3598:
        /* <DEDUP_REMOVED lines=15> */
.L_x_3599:
        /* <DEDUP_REMOVED lines=10> */
.L_x_3585:
[----:B------:R-:W-:Y:S05]  /*25960*/  BSYNC B1 ;  /* 0x0000000000017941 */ /* 0x000fea0003800000 */
.L_x_3584:
[----:B0-----:R-:W2:Y:S04]  /*25970*/  LDL.LU R3, [R1+0x1c] ;  /* 0x00001c0001037983 */ /* 0x001ea80000300800 */
[----:B------:R-:W3:Y:S01]  /*25980*/  LDL.LU R6, [R1+0x24] ;  /* 0x0000240001067983 */ /* 0x000ee20000300800 */
[----:B------:R-:W-:Y:S01]  /*25990*/  VIADD R8, R8, 0xfffffffe ;  /* 0xfffffffe08087836 */ /* 0x000fe20000000000 */
[----:B------:R-:W-:-:S04]  /*259a0*/  PLOP3.LUT P0, PT, PT, PT, PT, 0x8, 0x0 ;  /* 0x000000000000781c */ /* 0x000fc80003f0e170 */
[----:B------:R-:W-:Y:S01]  /*259b0*/  ISETP.GE.AND P2, PT, R8, R2, PT ;  /* 0x000000020800720c */ /* 0x000fe20003f46270 */
[----:B--2---:R-:W-:-:S05]  /*259c0*/  VIADD R3, R3, 0x1 ;  /* 0x0000000103037836 */ /* 0x004fca0000000000 */
[----:B------:R-:W-:-:S04]  /*259d0*/  ISETP.NE.AND P1, PT, R3, 0x2, PT ;  /* 0x000000020300780c */ /* 0x000fc80003f25270 */
[----:B------:R-:W-:Y:S02]  /*259e0*/  SEL R4, RZ, 0x1, P1 ;  /* 0x00000001ff047807 */ /* 0x000fe40000800000 */
[----:B------:R-:W-:Y:S02]  /*259f0*/  SEL R3, R3, RZ, P1 ;  /* 0x000000ff03037207 */ /* 0x000fe40000800000 */
[----:B---3--:R-:W-:-:S03]  /*25a00*/  LOP3.LUT R6, R6, R4, RZ, 0x3c, !PT ;  /* 0x0000000406067212 */ /* 0x008fc600078e3cff */
[----:B------:R0:W-:Y:S04]  /*25a10*/  STL [R1+0x1c], R3 ;  /* 0x00001c0301007387 */ /* 0x0001e80000100800 */
[----:B------:R0:W-:Y:S01]  /*25a20*/  STL [R1+0x24], R6 ;  /* 0x0000240601007387 */ /* 0x0001e20000100800 */
[----:B------:R-:W-:Y:S05]  /*25a30*/  @!P2 BRA `(.L_x_3578) ;  /* 0x000000080074a947 */ /* 0x000fea0003800000 */
.L_x_3616:
        /* <DEDUP_REMOVED lines=9> */
[----:B------:R-:W-:Y:S02]  /*25ad0*/  ISETP.NE.AND P2, PT, R3, RZ, PT ;  /* 0x000000ff0300720c */ /* 0x000fe40003f45270 */
[----:B--2---:R-:W-:Y:S02]  /*25ae0*/  LEA R7, R5, R6, 0x3 ;  /* 0x0000000605077211 */ /* 0x004fe400078e18ff */
[----:B---3--:R-:W-:-:S04]  /*25af0*/  SHF.L.U32 R6, R4, 0x1f, RZ ;  /* 0x0000001f04067819 */ /* 0x008fc800000006ff */
[----:B------:R-:W0:Y:S02]  /*25b00*/  SYNCS.PHASECHK.TRANS64.TRYWAIT P1, [R7+URZ+0x334a0], R6 ;  /* 0x0334a006070075a7 */ /* 0x000e24000802017f */
[----:B0-----:R-:W-:Y:S05]  /*25b10*/  @!P1 BRA `(.L_x_3603) ;  /* 0x0000008000709947 */ /* 0x001fea0003800000 */
.L_x_3797:
[----:B------:R-:W-:Y:S05]  /*25b20*/  BSYNC B2 ;  /* 0x0000000000027941 */ /* 0x000fea0003800000 */
.L_x_3602:
        /* <DEDUP_REMOVED lines=9> */
.L_x_3605:
[----:B------:R-:W-:Y:S05]  /*25bc0*/  BSYNC B2 ;  /* 0x0000000000027941 */ /* 0x000fea0003800000 */
.L_x_3604:
        /* <DEDUP_REMOVED lines=13> */
.L_x_3606:
        /* <DEDUP_REMOVED lines=16> */
.L_x_3607:
        /* <DEDUP_REMOVED lines=16> */
.L_x_3608:
        /* <DEDUP_REMOVED lines=13> */
.L_x_3798:
[----:B------:R-:W-:Y:S05]  /*25f70*/  BSYNC B2 ;  /* 0x0000000000027941 */ /* 0x000fea0003800000 */
.L_x_3609:
        /* <DEDUP_REMOVED lines=11> */
.L_x_3612:
[----:B------:R-:W-:Y:S05]  /*26030*/  BSYNC B2 ;  /* 0x0000000000027941 */ /* 0x000fea0003800000 */
.L_x_3611:
        /* <DEDUP_REMOVED lines=8> */
.L_x_3613:
        /* <DEDUP_REMOVED lines=15> */
.L_x_3614:
        /* <DEDUP_REMOVED lines=15> */
.L_x_3615:
        /* <DEDUP_REMOVED lines=10> */
.L_x_3601:
[----:B------:R-:W-:Y:S05]  /*26340*/  BSYNC B1 ;  /* 0x0000000000017941 */ /* 0x000fea0003800000 */
.L_x_3600:
        /* <DEDUP_REMOVED lines=12> */
.L_x_3578:
[----:B------:R-:W-:Y:S05]  /*26410*/  BSYNC B0 ;  /* 0x0000000000007941 */ /* 0x000fea0003800000 */
.L_x_3577:
        /* <DEDUP_REMOVED lines=20> */
[----:B0-----:R-:W-:Y:S01]  /*26560*/  IADD3 R16, R0, UR38, R3 ;  /* 0x0000002600107c10 */ /* 0x001fe2000fffe003 */
[----:B------:R-:W-:Y:S06]  /*26570*/  BRA `(.L_x_3618) ;  /* 0x0000004000b87947 */ /* 0x000fec0003800000 */
.L_x_3617:
        /* <DEDUP_REMOVED lines=13> */
[----:B------:R-:W-:Y:S01]  /*26650*/  MOV R8, 0x70 ;  /* 0x0000007000087802 */ /* 0x000fe20000000f00 */
[----:B------:R-:W-:Y:S02]  /*26660*/  IMAD.U32 R7, RZ, RZ, UR9 ;  /* 0x00000009ff077e24 */ /* 0x000fe4000f8e00ff */
[----:B------:R-:W-:-:S02]  /*26670*/  IMAD.U32 R10, RZ, RZ, UR4 ;  /* 0x00000004ff0a7e24 */ /* 0x000fc4000f8e00ff */
[----:B------:R-:W-:Y:S02]  /*26680*/  IMAD.U32 R11, RZ, RZ, UR5 ;  /* 0x00000005ff0b7e24 */ /* 0x000fe4000f8e00ff */
[----:B------:R-:W-:Y:S02]  /*26690*/  IMAD.MOV.U32 R12, RZ, RZ, 0x1 ;  /* 0x00000001ff0c7424 */ /* 0x000fe400078e00ff */
[----:B------:R-:W-:-:S07]  /*266a0*/  IMAD.MOV.U32 R13, RZ, RZ, RZ ;  /* 0x000000ffff0d7224 */ /* 0x000fce00078e00ff */
[----:B------:R-:W-:-:S07]  /*266b0*/  LEPC R20, `(.L_x_3620) ;  /* 0x000000001014794e */ /* 0x000fce0000000000 */
[----:B0-----:R-:W-:Y:S05]  /*266c0*/  CALL.ABS.NOINC R2 ;  /* 0x0000000002007343 */ /* 0x001fea0003c00000 */
.L_x_3620:
[----:B------:R-:W-:Y:S05]  /*266d0*/  BSYNC B6 ;  /* 0x0000000000067941 */ /* 0x000fea0003800000 */
.L_x_3619:
        /* <DEDUP_REMOVED lines=25> */
.L_x_3622:
[----:B------:R-:W-:Y:S05]  /*26870*/  BSYNC B6 ;  /* 0x0000000000067941 */ /* 0x000fea0003800000 */
.L_x_3621:
        /* <DEDUP_REMOVED lines=22> */
.L_x_3624:
[----:B------:R-:W-:Y:S05]  /*269e0*/  BSYNC B6 ;  /* 0x0000000000067941 */ /* 0x000fea0003800000 */
.L_x_3623:
        /* <DEDUP_REMOVED lines=20> */
.L_x_3626:
[----:B------:R-:W-:Y:S05]  /*26b30*/  BSYNC B6 ;  /* 0x0000000000067941 */ /* 0x000fea0003800000 */
.L_x_3625:
        /* <DEDUP_REMOVED lines=23> */
.L_x_3801:
        /* <DEDUP_REMOVED lines=11> */
.L_x_3804:
[----:B------:R-:W-:Y:S05]  /*26d60*/  @!P6 BRA `(.L_x_3628) ;  /* 0x0000000400b8e947 */ /* 0x000fea0003800000 */
[----:B0-----:R-:W2:Y:S01]  /*26d70*/  LDL R0, [R1+0x50] ;  /* 0x0000500001007983 */ /* 0x001ea20000100800 */
[----:B------:R-:W-:-:S04]  /*26d80*/  ISETP.NE.U32.AND P0, PT, R2, RZ, PT ;  /* 0x000000ff0200720c */ /* 0x000fc80003f05070 */
[----:B------:R-:W-:Y:S01]  /*26d90*/  ISETP.NE.AND.EX P0, PT, R3, RZ, PT, P0 ;  /* 0x000000ff0300720c */ /* 0x000fe20003f05300 */
[----:B--2---:R-:W-:-:S12]  /*26da0*/  VIADD R0, R0, 0xffffffff ;  /* 0xffffffff00007836 */ /* 0x004fd80000000000 */
        /* <DEDUP_REMOVED lines=13> */
[----:B------:R-:W-:-:S03]  /*26e80*/  IMAD.WIDE.U32 R4, R8, UR4, R4 ;  /* 0x0000000408047c25 */ /* 0x000fc6000f8e0004 */
[----:B------:R-:W-:Y:S02]  /*26e90*/  LEA R2, P0, R4, R2, 0x2 ;  /* 0x0000000204027211 */ /* 0x000fe400078010ff */
[----:B------:R-:W-:-:S04]  /*26ea0*/  IADD3 R5, R5, R6, RZ ;  /* 0x0000000605057210 */ /* 0x000fc80007ffe0ff */
[----:B------:R-:W-:-:S05]  /*26eb0*/  LEA.HI.X R3, R4, R3, R5, 0x2, P0 ;  /* 0x0000000304037211 */ /* 0x000fca00000f1405 */
[----:B------:R-:W2:Y:S04]  /*26ec0*/  LDG.E R2, desc[UR54][R2.64] ;  /* 0x0000003602027981 */ /* 0x000ea8000c1e1900 */
[----:B--2---:R0:W-:Y:S02]  /*26ed0*/  STL [R1], R2 ;  /* 0x0000000201007387 */ /* 0x0041e40000100800 */
.L_x_3630:
        /* <DEDUP_REMOVED lines=10> */
.L_x_3805:
        /* <DEDUP_REMOVED lines=8> */
.L_x_3632:
        /* <DEDUP_REMOVED lines=19> */
[----:B------:R-:W-:Y:S02]  /*27130*/  UIADD3 UR14, UR15, 0x11a00, URZ ;  /* 0x00011a000f0e7890 */ /* 0x000fe4000fffe03f */
[----:B------:R-:W-:-:S05]  /*27140*/  UIADD3 UR15, UR15, 0x14200, URZ ;  /* 0x000142000f0f7890 */ /* 0x000fca000fffe03f */
[----:B------:R1:W-:Y:S02]  /*27150*/  UTMALDG.4D [UR8], [UR4], desc[UR6] ;  /* 0x00000608040075b4 */ /* 0x0003e40008019000 */
[----:B-1----:R-:W-:Y:S01]  /*27160*/  UMOV UR8, UR14 ;  /* 0x0000000e00087c82 */ /* 0x002fe20008000000 */
[----:B------:R-:W-:Y:S01]  /*27170*/  UMOV UR10, UR16 ;  /* 0x00000010000a7c82 */ /* 0x000fe20008000000 */
[----:B------:R-:W-:Y:S01]  /*27180*/  UMOV UR14, 0x80 ;  /* 0x00000080000e7882 */ /* 0x000fe20000000000 */
[----:B------:R1:W-:Y:S02]  /*27190*/  UTMALDG.4D [UR8], [UR4], desc[UR6] ;  /* 0x00000608040075b4 */ /* 0x0003e40008019000 */
[----:B-1----:R-:W-:Y:S01]  /*271a0*/  UMOV UR8, UR15 ;  /* 0x0000000f00087c82 */ /* 0x002fe20008000000 */
[----:B------:R-:W-:Y:S02]  /*271b0*/  UMOV UR10, UR14 ;  /* 0x0000000e000a7c82 */ /* 0x000fe40008000000 */
[----:B------:R1:W-:Y:S01]  /*271c0*/  UTMALDG.4D [UR8], [UR4], desc[UR6] ;  /* 0x00000608040075b4 */ /* 0x0003e20008019000 */
[----:B------:R-:W2:Y:S02]  /*271d0*/  SYNCS.PHASECHK.TRANS64.TRYWAIT P0, [R2+URZ+0x33440], R4 ;  /* 0x03344004020075a7 */ /* 0x000ea4000800017f */
[----:B-12---:R-:W-:Y:S05]  /*271e0*/  @!P0 BRA `(.L_x_3633) ;  /* 0x0000006c004c8947 */ /* 0x006fea0003800000 */
.L_x_3806:
        /* <DEDUP_REMOVED lines=8> */
.L_x_3634:
[----:B------:R-:W2:Y:S04]  /*27270*/  LDL R5, [R1] ;  /* 0x0000000001057983 */ /* 0x000ea80000100800 */
[----:B01----:R-:W3:Y:S01]  /*27280*/  LDL.LU R4, [R1+0x14] ;  /* 0x0000140001047983 */ /* 0x003ee20000300800 */
[----:B------:R-:W-:Y:S01]  /*27290*/  R2UR UR15, R3 ;  /* 0x00000000030f72ca */ /* 0x000fe200000e0000 */
[----:B------:R-:W-:Y:S01]  /*272a0*/  UIADD3 UR4, UP0, UR40, 0x370, URZ ;  /* 0x0000037028047890 */ /* 0x000fe2000ff1e03f */
[----:B------:R-:W-:Y:S01]  /*272b0*/  R2UR UR9, R2 ;  /* 0x00000000020972ca */ /* 0x000fe200000e0000 */
[----:B------:R-:W-:Y:S01]  /*272c0*/  UMOV UR10, URZ ;  /* 0x0000003f000a7c82 */ /* 0x000fe20008000000 */
[----:B------:R-:W-:Y:S01]  /*272d0*/  R2UR UR11, R0 ;  /* 0x00000000000b72ca */ /* 0x000fe200000e0000 */
[----:B------:R-:W-:Y:S01]  /*272e0*/  UIADD3.X UR5, URZ, UR41, URZ, UP0, !UPT ;  /* 0x000000293f057290 */ /* 0x000fe200087fe43f */
[----:B------:R-:W-:Y:S01]  /*272f0*/  R2UR UR12, R18 ;  /* 0x00000000120c72ca */ /* 0x000fe200000e0000 */
[----:B------:R-:W-:Y:S01]  /*27300*/  UMOV UR6, 0x0 ;  /* 0x0000000000067882 */ /* 0x000fe20000000000 */
[----:B------:R-:W-:Y:S01]  /*27310*/  PLOP3.LUT P0, PT, PT, PT, PT, 0x80, 0x0 ;  /* 0x000000000000781c */ /* 0x000fe20003f0f070 */
[----:B------:R-:W-:Y:S01]  /*27320*/  UMOV UR7, 0x14f00000 ;  /* 0x14f0000000077882 */ /* 0x000fe20000000000 */
[----:B------:R-:W-:-:S03]  /*27330*/  UMOV UR16, 0x40 ;  /* 0x0000004000107882 */ /* 0x000fc60000000000 */
[----:B------:R-:W-:Y:S02]  /*27340*/  UIADD3 UR8, UR15, 0x24200, URZ ;  /* 0x000242000f087890 */ /* 0x000fe4000fffe03f */
        /* <DEDUP_REMOVED lines=9> */
[----:B------:R-:W-:Y:S01]  /*273e0*/  UMOV UR10, UR16 ;  /* 0x00000010000a7c82 */ /* 0x000fe20008000000 */
[----:B------:R-:W-:Y:S01]  /*273f0*/  UMOV UR14, 0x80 ;  /* 0x00000080000e7882 */ /* 0x000fe20000000000 */
[----:B------:R0:W-:Y:S02]  /*27400*/  UTMALDG.4D [UR8], [UR4], desc[UR6] ;  /* 0x00000608040075b4 */ /* 0x0001e40008019000 */
[----:B0-----:R-:W-:Y:S01]  /*27410*/  UMOV UR8, UR15 ;  /* 0x0000000f00087c82 */ /* 0x001fe20008000000 */
[----:B------:R-:W-:Y:S02]  /*27420*/  UMOV UR10, UR14 ;  /* 0x0000000e000a7c82 */ /* 0x000fe40008000000 */
[----:B------:R2:W-:Y:S02]  /*27430*/  UTMALDG.4D [UR8], [UR4], desc[UR6] ;  /* 0x00000608040075b4 */ /* 0x0005e40008019000 */
[----:B--2---:R-:W-:Y:S01]  /*27440*/  NOP ;  /* 0x0000000000007918 */ /* 0x004fe20000000000 */
.L_x_3628:
[----:B------:R-:W2:Y:S04]  /*27450*/  LDL R2, [R1+0x4] ;  /* 0x0000040001027983 */ /* 0x000ea80000100800 */
[----:B------:R-:W3:Y:S04]  /*27460*/  LDL.LU R3, [R1+0x3c] ;  /* 0x00003c0001037983 */ /* 0x000ee80000300800 */
        /* <DEDUP_REMOVED lines=8> */
[----:B------:R-:W-:Y:S01]  /*274f0*/  ISETP.NE.AND.EX P0, PT, RZ, UR7, PT, P0 ;  /* 0x00000007ff007c0c */ /* 0x000fe2000bf05300 */
[----:B--2---:R-:W-:Y:S01]  /*27500*/  VIADD R2, R2, 0x1e200 ;  /* 0x0001e20002027836 */ /* 0x004fe20000000000 */
[----:B---3--:R-:W-:-:S04]  /*27510*/  SHF.R.S32.HI R0, RZ, 0x1f, R3 ;  /* 0x0000001fff007819 */ /* 0x008fc80000011403 */
        /* <DEDUP_REMOVED lines=9> */
[----:B0-----:R-:W-:Y:S02]  /*275b0*/  IADD3 R2, R3, R0, RZ ;  /* 0x0000000003027210 */ /* 0x001fe40007ffe0ff */
        /* <DEDUP_REMOVED lines=11> */
[----:B------:R-:W-:Y:S02]  /*27670*/  IMAD.U32 R5, RZ, RZ, UR5 ;  /* 0x00000005ff057e24 */ /* 0x000fe4000f8e00ff */
[----:B------:R-:W-:Y:S02]  /*27680*/  IMAD.U32 R6, RZ, RZ, UR6 ;  /* 0x00000006ff067e24 */ /* 0x000fe4000f8e00ff */
[----:B------:R-:W-:-:S02]  /*27690*/  IMAD.U32 R7, RZ, RZ, UR7 ;  /* 0x00000007ff077e24 */ /* 0x000fc4000f8e00ff */
[----:B------:R-:W-:Y:S02]  /*276a0*/  IMAD.U32 R11, RZ, RZ, UR9 ;  /* 0x00000009ff0b7e24 */ /* 0x000fe4000f8e00ff */
[----:B-1----:R-:W-:Y:S02]  /*276b0*/  IMAD.MOV.U32 R8, RZ, RZ, 0x70 ;  /* 0x00000070ff087424 */ /* 0x002fe400078e00ff */
[----:B------:R-:W-:Y:S02]  /*276c0*/  IMAD.MOV.U32 R12, RZ, RZ, 0x1 ;  /* 0x00000001ff0c7424 */ /* 0x000fe400078e00ff */
[----:B------:R-:W-:-:S07]  /*276d0*/  IMAD.MOV.U32 R13, RZ, RZ, RZ ;  /* 0x000000ffff0d7224 */ /* 0x000fce00078e00ff */
[----:B------:R-:W-:-:S07]  /*276e0*/  LEPC R20, `(.L_x_3636) ;  /* 0x000000001014794e */ /* 0x000fce0000000000 */
[----:B0-----:R-:W-:Y:S05]  /*276f0*/  CALL.ABS.NOINC R2 ;  /* 0x0000000002007343 */ /* 0x001fea0003c00000 */
.L_x_3636:
[----:B------:R-:W-:Y:S05]  /*27700*/  BSYNC B6 ;  /* 0x0000000000067941 */ /* 0x000fea0003800000 */
.L_x_3635:
[----:B--2---:R-:W2:Y:S01]  /*27710*/  LDL.LU R4, [R1+0x3c] ;  /* 0x00003c0001047983 */ /* 0x004ea20000300800 */
[----:B------:R-:W0:Y:S01]  /*27720*/  LDC R7, c[0x0][0x448] ;  /* 0x00011200ff077b82 */ /* 0x000e220000000800 */
[----:B------:R-:W-:Y:S01]  /*27730*/  ULDC.64 UR4, c[0x0][0x2d8] ;  /* 0x0000b60000047ab9 */ /* 0x000fe20000000a00 */
[----:B------:R-:W-:Y:S01]  /*27740*/  IMAD.SHL.U32 R17, R17, 0x80, RZ ;  /* 0x0000008011117824 */ /* 0x000fe200078e00ff */
[----:B------:R-:W2:Y:S01]  /*27750*/  LDL.LU.64 R2, [R1+0x40] ;  /* 0x0000400001027983 */ /* 0x000ea20000300a00 */
[----:B------:R-:W-:-:S03]  /*27760*/  ULDC.64 UR6, c[0x0][0x280] ;  /* 0x0000a00000067ab9 */ /* 0x000fc60000000a00 */
[----:B------:R-:W3:Y:S04]  /*27770*/  LDL.LU R0, [R1+0x48] ;  /* 0x0000480001007983 */ /* 0x000ee80000300800 */
[----:B------:R-:W4:Y:S04]  /*27780*/  LDL.LU R6, [R1+0x5c] ;  /* 0x00005c0001067983 */ /* 0x000f280000300800 */
[----:B------:R-:W4:Y:S01]  /*27790*/  LDL.LU R5, [R1+0x34] ;  /* 0x0000340001057983 */ /* 0x000f220000300800 */
[----:B------:R-:W0:Y:S01]  /*277a0*/  S2R R10, SR_TID.X ;  /* 0x00000000000a7919 */ /* 0x000e220000002100 */
[----:B-1----:R-:W1:Y:S01]  /*277b0*/  S2R R8, SR_TID.X ;  /* 0x0000000000087919 */ /* 0x002e620000002100 */
[----:B0-----:R-:W-:Y:S01]  /*277c0*/  ISETP.NE.AND P0, PT, R7, 0x1, PT ;  /* 0x000000010700780c */ /* 0x001fe20003f05270 */
[----:B------:R-:W-:-:S02]  /*277d0*/  IMAD.SHL.U32 R10, R10, 0x10, RZ ;  /* 0x000000100a0a7824 */ /* 0x000fc400078e00ff */
[----:B-1----:R-:W-:-:S03]  /*277e0*/  IMAD.SHL.U32 R9, R8, 0x10, RZ ;  /* 0x0000001008097824 */ /* 0x002fc600078e00ff */
[----:B------:R-:W-:-:S04]  /*277f0*/  LOP3.LUT R10, R10, 0x30, RZ, 0xc0, !PT ;  /* 0x000000300a0a7812 */ /* 0x000fc800078ec0ff */
[C---:B------:R-:W-:Y:S02]  /*27800*/  LOP3.LUT R11, R10.reuse, 0x40, RZ, 0xfc, !PT ;  /* 0x000000400a0b7812 */ /* 0x040fe400078efcff */
[----:B------:R-:W-:Y:S02]  /*27810*/  LOP3.LUT R10, R10, 0x80, RZ, 0xfc, !PT ;  /* 0x000000800a0a7812 */ /* 0x000fe400078efcff */
[----:B------:R-:W-:Y:S02]  /*27820*/  LOP3.LUT R9, R9, 0x30, RZ, 0xc0, !PT ;  /* 0x0000003009097812 */ /* 0x000fe400078ec0ff */
[----:B--2---:R-:W-:Y:S02]  /*27830*/  MOV R3, R4 ;  /* 0x0000000400037202 */ /* 0x004fe40000000f00 */
[----:B------:R-:W0:Y:S01]  /*27840*/  S2R R4, SR_TID.X ;  /* 0x0000000000047919 */ /* 0x000e220000002100 */
[----:B---3--:R-:W-:Y:S02]  /*27850*/  IMAD R0, R0, UR4, RZ ;  /* 0x0000000400007c24 */ /* 0x008fe4000f8e02ff */
[----:B------:R-:W-:-:S04]  /*27860*/  IMAD.WIDE.U32 R2, R18, UR4, R2 ;  /* 0x0000000412027c25 */ /* 0x000fc8000f8e0002 */
[----:B------:R-:W-:Y:S01]  /*27870*/  IMAD R0, R18, UR5, R0 ;  /* 0x0000000512007c24 */ /* 0x000fe2000f8e0200 */
[----:B------:R-:W-:-:S03]  /*27880*/  ULDC.64 UR4, c[0x0][0x2e0] ;  /* 0x0000b80000047ab9 */ /* 0x000fc60000000a00 */
[----:B------:R-:W-:Y:S02]  /*27890*/  IMAD.IADD R3, R3, 0x1, R0 ;  /* 0x0000000103037824 */ /* 0x000fe400078e0200 */
[----:B----4-:R-:W-:Y:S02]  /*278a0*/  IMAD R0, R6, UR4, RZ ;  /* 0x0000000406007c24 */ /* 0x010fe4000f8e02ff */
[C---:B------:R-:W-:Y:S01]  /*278b0*/  IMAD.WIDE.U32 R2, R5.reuse, UR4, R2 ;  /* 0x0000000405027c25 */ /* 0x040fe2000f8e0002 */
[----:B------:R-:W1:Y:S03]  /*278c0*/  @P0 LDC R6, c[0x0][0x450] ;  /* 0x00011400ff060b82 */ /* 0x000e660000000800 */
[----:B------:R-:W-:Y:S01]  /*278d0*/  IMAD R0, R5, UR5, R0 ;  /* 0x0000000505007c24 */ /* 0x000fe2000f8e0200 */
[----:B------:R-:W-:-:S03]  /*278e0*/  ULDC.64 UR4, c[0x0][0x2d0] ;  /* 0x0000b40000047ab9 */ /* 0x000fc60000000a00 */
[----:B------:R-:W-:Y:S01]  /*278f0*/  IMAD.IADD R3, R3, 0x1, R0 ;  /* 0x0000000103037824 */ /* 0x000fe200078e0200 */
[C---:B0-----:R-:W-:Y:S01]  /*27900*/  LOP3.LUT R5, R4.reuse, 0x7f, RZ, 0xc0, !PT ;  /* 0x0000007f04057812 */ /* 0x041fe200078ec0ff */
[----:B------:R-:W-:-:S03]  /*27910*/  IMAD.SHL.U32 R4, R4, 0x20, RZ ;  /* 0x0000002004047824 */ /* 0x000fc600078e00ff */
[----:B------:R-:W-:-:S04]  /*27920*/  SHF.R.U32.HI R5, RZ, 0x2, R5 ;  /* 0x00000002ff057819 */ /* 0x000fc80000011605 */
[----:B------:R-:W-:Y:S02]  /*27930*/  LOP3.LUT R4, R5, 0x60, R4, 0xf8, !PT ;  /* 0x0000006005047812 */ /* 0x000fe400078ef804 */
[----:B------:R-:W0:Y:S02]  /*27940*/  @P0 LDC R5, c[0x0][0x44c] ;  /* 0x00011300ff050b82 */ /* 0x000e240000000800 */
[----:B------:R-:W-:-:S04]  /*27950*/  LOP3.LUT R0, R4, R17, RZ, 0xfc, !PT ;  /* 0x0000001104007212 */ /* 0x000fc800078efcff */
[----:B------:R-:W-:Y:S01]  /*27960*/  MOV R4, R0 ;  /* 0x0000000000047202 */ /* 0x000fe20000000f00 */
        /* <DEDUP_REMOVED lines=16> */
[----:B------:R-:W-:Y:S02]  /*27a70*/  LOP3.LUT R10, R8, 0x7f, RZ, 0xc0, !PT ;  /* 0x0000007f080a7812 */ /* 0x000fe400078ec0ff */
[----:B------:R0:W5:Y:S01]  /*27a80*/  LDL R8, [R1+0x38] ;  /* 0x0000380001087983 */ /* 0x0001620000100800 */
[----:B------:R-:W-:Y:S02]  /*27a90*/  IADD3 R4, P3, R2, UR6, RZ ;  /* 0x0000000602047c10 */ /* 0x000fe4000ff7e0ff */
[----:B------:R-:W-:-:S02]  /*27aa0*/  ISETP.GE.AND P0, PT, R9, UR4, PT ;  /* 0x0000000409007c0c */ /* 0x000fc4000bf06270 */
[----:B------:R-:W-:Y:S01]  /*27ab0*/  ISETP.GE.AND P1, PT, R11, UR4, PT ;  /* 0x000000040b007c0c */ /* 0x000fe2000bf26270 */
[----:B------:R-:W-:Y:S01]  /*27ac0*/  UMOV UR4, 0xffffffff ;  /* 0xffffffff00047882 */ /* 0x000fe20000000000 */
[----:B------:R-:W-:Y:S02]  /*27ad0*/  IADD3.X R3, R3, UR7, R0, P3, !PT ;  /* 0x0000000703037c10 */ /* 0x000fe40009ffe400 */
[----:B------:R-:W-:Y:S01]  /*27ae0*/  SHF.R.U32.HI R10, RZ, 0x2, R10 ;  /* 0x00000002ff0a7819 */ /* 0x000fe2000001160a */
[----:B0-----:R-:W-:Y:S08]  /*27af0*/  BRA.DIV UR4, `(.L_x_3637) ;  /* 0x00000066041c7947 */ /* 0x001ff0000b800000 */
[----:B------:R-:W2:Y:S01]  /*27b00*/  LDL.LU R6, [R1+0x54] ;  /* 0x0000540001067983 */ /* 0x000ea20000300800 */
[----:B------:R-:W-:-:S05]  /*27b10*/  IADD3 R0, R10, R17, RZ ;  /* 0x000000110a007210 */ /* 0x000fca0007ffe0ff */
[----:B------:R-:W-:Y:S02]  /*27b20*/  VIADD R5, R0, 0x20 ;  /* 0x0000002000057836 */ /* 0x000fe40000000000 */
[----:B--2---:R-:W-:Y:S02]  /*27b30*/  IMAD R2, R6, R7, RZ ;  /* 0x0000000706027224 */ /* 0x004fe400078e02ff */
[----:B------:R-:W0:Y:S03]  /*27b40*/  SHFL.IDX PT, R7, R4, RZ, 0x1c1f ;  /* 0x001c1fff04077589 */ /* 0x000e2600000e0000 */
[----:B------:R-:W-:Y:S01]  /*27b50*/  ISETP.GE.AND P4, PT, R0, R2, PT ;  /* 0x000000020000720c */ /* 0x000fe20003f86270 */
[----:B------:R-:W1:-:S12]  /*27b60*/  SHFL.IDX PT, R6, R3, RZ, 0x1c1f ;  /* 0x001c1fff03067589 */ /* 0x000e5800000e0000 */
[----:B0-----:R-:W-:-:S05]  /*27b70*/  @!P4 IADD3 R7, P3, R9, R7, RZ ;  /* 0x000000070907c210 */ /* 0x001fca0007f7e0ff */
[----:B-1----:R-:W-:Y:S01]  /*27b80*/  @!P4 IMAD.X R6, RZ, RZ, R6, P3 ;  /* 0x000000ffff06c224 */ /* 0x002fe200018e0606 */
[----:B------:R-:W-:Y:S02]  /*27b90*/  ISETP.GE.AND P3, PT, R5, R2, PT ;  /* 0x000000020500720c */ /* 0x000fe40003f66270 */
[----:B------:R-:W0:Y:S02]  /*27ba0*/  SHFL.IDX PT, R5, R4, 0x1, 0x1c1f ;  /* 0x003c1f0004057f89 */ /* 0x000e2400000e0000 */
[----:B------:R-:W-:-:S04]  /*27bb0*/  @!P4 LOP3.LUT R7, R7, R6, RZ, 0x3c, !PT ;  /* 0x000000060707c212 */ /* 0x000fc800078e3cff */
[----:B------:R-:W-:-:S04]  /*27bc0*/  @!P4 LOP3.LUT R6, R7, R6, RZ, 0x3c, !PT ;  /* 0x000000060706c212 */ /* 0x000fc800078e3cff */
[----:B------:R-:W-:-:S05]  /*27bd0*/  @!P4 LOP3.LUT R7, R7, R6, RZ, 0x3c, !PT ;  /* 0x000000060707c212 */ /* 0x000fca00078e3cff */
[----:B-----5:R-:W-:Y:S04]  /*27be0*/  @!P4 LDGSTS.E.BYPASS.LTC128B.128 [R8+0x1e200], desc[UR54][R6.64], !P0 ;  /* 0x1e2000000608cfae */ /* 0x020fe8000c101d76 */
[----:B------:R-:W-:Y:S04]  /*27bf0*/  @!P4 LDGSTS.E.BYPASS.LTC128B.128 [R8+0x20200], desc[UR54][R6.64+0x40], !P1 ;  /* 0x202000400608cfae */ /* 0x000fe8000c901d76 */
[----:B------:R1:W-:Y:S01]  /*27c00*/  @!P4 LDGSTS.E.BYPASS.LTC128B.128 [R8+0x22200], desc[UR54][R6.64+0x80], !P2 ;  /* 0x222000800608cfae */ /* 0x0003e2000d101d76 */
[----:B0-----:R-:W-:-:S03]  /*27c10*/  @!P3 IADD3 R5, P4, R9, R5, RZ ;  /* 0x000000050905b210 */ /* 0x001fc60007f9e0ff */
[----:B-1----:R-:W0:Y:S02]  /*27c20*/  SHFL.IDX PT, R6, R3, 0x1, 0x1c1f ;  /* 0x003c1f0003067f89 */ /* 0x002e2400000e0000 */
[----:B0-----:R-:W-:-:S04]  /*27c30*/  @!P3 IMAD.X R6, RZ, RZ, R6, P4 ;  /* 0x000000ffff06b224 */ /* 0x001fc800020e0606 */
[----:B------:R-:W-:Y:S01]  /*27c40*/  @!P3 IMAD.MOV.U32 R7, RZ, RZ, R6 ;  /* 0x000000ffff07b224 */ /* 0x000fe200078e0006 */
[----:B------:R-:W-:Y:S01]  /*27c50*/  @!P3 MOV R6, R5 ;  /* 0x000000050006b202 */ /* 0x000fe20000000f00 */
[----:B------:R-:W-:-:S04]  /*27c60*/  VIADD R5, R0, 0x40 ;  /* 0x0000004000057836 */ /* 0x000fc80000000000 */
[----:B------:R-:W-:Y:S04]  /*27c70*/  @!P3 LDGSTS.E.BYPASS.LTC128B.128 [R8+0x1ea00], desc[UR54][R6.64], !P0 ;  /* 0x1ea000000608bfae */ /* 0x000fe8000c101d76 */
        /* <DEDUP_REMOVED lines=9> */
[----:B------:R1:W2:Y:S04]  /*27d10*/  SHFL.IDX PT, R5, R3, 0x3, 0x1c1f ;  /* 0x007c1f0003057f89 */ /* 0x0002a800000e0000 */
[----:B------:R1:W-:Y:S04]  /*27d20*/  @!P3 LDGSTS.E.BYPASS.LTC128B.128 [R8+0x1f200], desc[UR54][R6.64], !P0 ;  /* 0x1f2000000608bfae */ /* 0x0003e8000c101d76 */
[----:B------:R1:W-:Y:S04]  /*27d30*/  @!P3 LDGSTS.E.BYPASS.LTC128B.128 [R8+0x21200], desc[UR54][R6.64+0x40], !P1 ;  /* 0x212000400608bfae */ /* 0x0003e8000c901d76 */
[----:B------:R1:W-:Y:S04]  /*27d40*/  @!P3 LDGSTS.E.BYPASS.LTC128B.128 [R8+0x23200], desc[UR54][R6.64+0x80], !P2 ;  /* 0x232000800608bfae */ /* 0x0003e8000d101d76 */
[----:B------:R1:W3:Y:S02]  /*27d50*/  SHFL.IDX PT, R3, R4, 0x3, 0x1c1f ;  /* 0x007c1f0004037f89 */ /* 0x0002e400000e0000 */
.L_x_3815:
        /* <DEDUP_REMOVED lines=10> */
[----:B------:R4:W-:Y:S04]  /*27e00*/  LDGSTS.E.BYPASS.LTC128B.128 [R8+0x21a00], desc[UR54][R2.64+0x40], !P1 ;  /* 0x21a0004002087fae */ /* 0x0009e8000c901d76 */
[----:B------:R4:W-:Y:S02]  /*27e10*/  LDGSTS.E.BYPASS.LTC128B.128 [R8+0x23a00], desc[UR54][R2.64+0x80], !P2 ;  /* 0x23a0008002087fae */ /* 0x0009e4000d101d76 */
.L_x_3639:
[----:B------:R-:W-:Y:S05]  /*27e20*/  BSYNC B0 ;  /* 0x0000000000007941 */ /* 0x000fea0003800000 */
.L_x_3638:
[----:B01--4-:R0:W5:Y:S01]  /*27e30*/  LDL R8, [R1+0x4] ;  /* 0x0000040001087983 */ /* 0x0131620000100800 */
[----:B------:R-:W-:Y:S01]  /*27e40*/  PLOP3.LUT P0, PT, PT, PT, PT, 0x80, 0x0 ;  /* 0x000000000000781c */ /* 0x000fe20003f0f070 */
[----:B------:R-:W-:-:S12]  /*27e50*/  NOP ;  /* 0x0000000000007918 */ /* 0x000fd80000000000 */
.L_x_3640:
        /* <DEDUP_REMOVED lines=18> */
[----:B-1-3--:R-:W-:Y:S05]  /*27f80*/  @!P0 BRA `(.L_x_3642) ;  /* 0x00000064005c8947 */ /* 0x00afea0003800000 */
.L_x_3816:
[----:B------:R-:W-:Y:S05]  /*27f90*/  BSYNC B0 ;  /* 0x0000000000007941 */ /* 0x000fea0003800000 */
.L_x_3641:
[----:B-1----:R-:W3:Y:S02]  /*27fa0*/  LDL.LU R2, [R1+0x4c] ;  /* 0x00004c0001027983 */ /* 0x002ee40000300800 */
[----:B---3--:R-:W-:-:S13]  /*27fb0*/  ISETP.GE.AND P0, PT, R2, 0xa1, PT ;  /* 0x000000a10200780c */ /* 0x008fda0003f06270 */
[----:B------:R-:W-:Y:S05]  /*27fc0*/  @!P0 BRA `(.L_x_3643) ;  /* 0x0000001800588947 */ /* 0x000fea0003800000 */
[----:B------:R-:W3:Y:S04]  /*27fd0*/  LDL.LU R2, [R1+0x50] ;  /* 0x0000500001027983 */ /* 0x000ee80000300800 */
[----:B------:R1:W5:Y:S04]  /*27fe0*/  LDL.LU R0, [R1+0x18] ;  /* 0x0000180001007983 */ /* 0x0003680000300800 */
[----:B-----5:R1:W5:Y:S02]  /*27ff0*/  LDL.LU R8, [R1+0x20] ;  /* 0x0000200001087983 */ /* 0x0203640000300800 */
[----:B-1-3--:R-:W-:-:S07]  /*28000*/  VIADD R2, R2, 0xfffffffe ;  /* 0xfffffffe02027836 */ /* 0x00afce0000000000 */
.L_x_3667:
[----:B------:R-:W3:Y:S01]  /*28010*/  LDL R3, [R1+0x14] ;  /* 0x0000140001037983 */ /* 0x000ee20000100800 */
[----:B-----5:R-:W-:Y:S01]  /*28020*/  IADD3 R4, R0, 0x1, RZ ;  /* 0x0000000100047810 */ /* 0x020fe20007ffe0ff */
[----:B------:R-:W-:Y:S05]  /*28030*/  YIELD ;  /* 0x0000000000007946 */ /* 0x000fea0003800000 */
[C---:B------:R-:W-:Y:S01]  /*28040*/  ISETP.NE.AND P0, PT, R4.reuse, 0x2, PT ;  /* 0x000000020400780c */ /* 0x040fe20003f05270 */
[----:B------:R-:W-:Y:S03]  /*28050*/  BSSY B0, `(.L_x_3644) ;  /* 0x00000b3000007945 */ /* 0x000fe60003800000 */
[----:B------:R-:W-:-:S02]  /*28060*/  SEL R10, R4, RZ, P0 ;  /* 0x000000ff040a7207 */ /* 0x000fc40000000000 */
[----:B---3--:R-:W-:Y:S02]  /*28070*/  LOP3.LUT P1, RZ, R3, 0x1, RZ, 0xc0, !PT ;  /* 0x0000000103ff7812 */ /* 0x008fe4000782c0ff */
[----:B------:R-:W-:-:S04]  /*28080*/  SEL R3, RZ, 0x1, P0 ;  /* 0x00000001ff037807 */ /* 0x000fc80000000000 */
[----:B-----5:R-:W-:-:S05]  /*28090*/  LOP3.LUT R9, R8, R3, RZ, 0x3c, !PT ;  /* 0x0000000308097212 */ /* 0x020fca00078e3cff */
        /* <DEDUP_REMOVED lines=13> */
[----:B--2---:R-:W2:Y:S02]  /*28170*/  @P0 LDC.64 R4, c[0x0][0x440] ;  /* 0x00011000ff040b82 */ /* 0x004ea40000000a00 */
[----:B--2---:R-:W-:-:S04]  /*28180*/  @P0 IMAD.HI.U32 R3, R2, R4, RZ ;  /* 0x0000000402030227 */ /* 0x004fc800078e00ff */
[----:B------:R-:W-:Y:S01]  /*28190*/  IMAD.MOV.U32 R4, RZ, RZ, R2 ;  /* 0x000000ffff047224 */ /* 0x000fe200078e0002 */
        /* <DEDUP_REMOVED lines=10> */
[----:B------:R-:W2:Y:S04]  /*28240*/  LDG.E R4, desc[UR54][R6.64] ;  /* 0x0000003606047981 */ /* 0x000ea8000c1e1900 */
[----:B--2---:R3:W-:Y:S02]  /*28250*/  STL [R1], R4 ;  /* 0x0000000401007387 */ /* 0x0047e40000100800 */
.L_x_3646:
[----:B--2---:R-:W2:Y:S01]  /*28260*/  LDL R5, [R1+0x4] ;  /* 0x0000040001057983 */ /* 0x004ea20000100800 */
[----:B---3--:R-:W3:Y:S01]  /*28270*/  S2R R4, SR_TID.X ;  /* 0x0000000000047919 */ /* 0x008ee20000002100 */
[----:B------:R-:W-:Y:S01]  /*28280*/  BSSY B1, `(.L_x_3647) ;  /* 0x0000007000017945 */ /* 0x000fe20003800000 */
[----:B---3--:R-:W-:-:S04]  /*28290*/  LOP3.LUT R4, R4, 0x7f, RZ, 0xc0, !PT ;  /* 0x0000007f04047812 */ /* 0x008fc800078ec0ff */
[----:B------:R-:W-:Y:S02]  /*282a0*/  ISETP.NE.AND P1, PT, R4, RZ, PT ;  /* 0x000000ff0400720c */ /* 0x000fe40003f25270 */
[----:B--2---:R-:W-:Y:S02]  /*282b0*/  LEA R6, R10, R5, 0x3 ;  /* 0x000000050a067211 */ /* 0x004fe400078e18ff */
[----:B------:R-:W-:-:S04]  /*282c0*/  SHF.L.U32 R5, R9, 0x1f, RZ ;  /* 0x0000001f09057819 */ /* 0x000fc800000006ff */
[----:B------:R-:W2:Y:S02]  /*282d0*/  SYNCS.PHASECHK.TRANS64.TRYWAIT P0, [R6+URZ+0x33480], R5 ;  /* 0x03348005060075a7 */ /* 0x000ea4000800017f */
[----:B--2---:R-:W-:Y:S05]  /*282e0*/  @!P0 BRA `(.L_x_3648) ;  /* 0x00000060009c8947 */ /* 0x004fea0003800000 */
.L_x_3817:
[----:B------:R-:W-:Y:S05]  /*282f0*/  BSYNC B1 ;  /* 0x0000000000017941 */ /* 0x000fea0003800000 */
.L_x_3647:
        /* <DEDUP_REMOVED lines=9> */
.L_x_3650:
[----:B------:R-:W-:Y:S05]  /*28390*/  BSYNC B1 ;  /* 0x0000000000017941 */ /* 0x000fea0003800000 */
.L_x_3649:
[----:B-1----:R-:W3:Y:S04]  /*283a0*/  LDL R9, [R1+0x4] ;  /* 0x0000040001097983 */ /* 0x002ee80000100800 */
        /* <DEDUP_REMOVED lines=12> */
[----:B------:R-:W-:-:S07]  /*28470*/  VIADD R9, R4, 0xf200 ;  /* 0x0000f20004097836 */ /* 0x000fce0000000000 */
.L_x_3651:
        /* <DEDUP_REMOVED lines=17> */
.L_x_3652:
        /* <DEDUP_REMOVED lines=17> */
.L_x_3653:
        /* <DEDUP_REMOVED lines=11> */
[----:B------:R-:W1:Y:S01]  /*28750*/  SYNCS.PHASECHK.TRANS64.TRYWAIT P0, [R6+URZ+0x33440], R5 ;  /* 0x03344005060075a7 */ /* 0x000e62000800017f */
[----:B------:R-:W-:Y:S04]  /*28760*/  BSSY B1, `(.L_x_3654) ;  /* 0x0000002000017945 */ /* 0x000fe80003800000 */
[----:B-1----:R-:W-:Y:S05]  /*28770*/  @!P0 BRA `(.L_x_3655) ;  /* 0x0000005c008c8947 */ /* 0x002fea0003800000 */
.L_x_3818:
[----:B------:R-:W-:Y:S05]  /*28780*/  BSYNC B1 ;  /* 0x0000000000017941 */ /* 0x000fea0003800000 */
.L_x_3654:
[----:B------:R-:W-:Y:S01]  /*28790*/  BSSY B1, `(.L_x_3656) ;  /* 0x000000b000017945 */ /* 0x000fe20003800000 */
[----:B------:R-:W-:Y:S01]  /*287a0*/  IMAD.MOV.U32 R10, RZ, RZ, 0x0 ;  /* 0x00000000ff0a7424 */ /* 0x000fe200078e00ff */
[----:B------:R-:W-:Y:S02]  /*287b0*/  MOV R11, 0x14f00000 ;  /* 0x14f00000000b7802 */ /* 0x000fe40000000f00 */
        /* <DEDUP_REMOVED lines=8> */
.L_x_3657:
[----:B------:R-:W-:Y:S05]  /*28840*/  BSYNC B1 ;  /* 0x0000000000017941 */ /* 0x000fea0003800000 */
.L_x_3656:
        /* <DEDUP_REMOVED lines=8> */
.L_x_3658:
        /* <DEDUP_REMOVED lines=10> */
[----:B-1----:R-:W-:Y:S05]  /*28970*/  @P0 BRA.U.ANY `(.L_x_3658) ;  /* 0xfffffffd00d40947 */ /* 0x002fea000393ffff */
[----:B------:R-:W-:Y:S01]  /*28980*/  R2UR UR10, R13 ;  /* 0x000000000d0a72ca */ /* 0x000fe200000e0000 */
[----:B------:R-:W-:Y:S01]  /*28990*/  VIADD R3, R4, 0x26a00 ;  /* 0x00026a0004037836 */ /* 0x000fe20000000000 */
[----:B------:R-:W-:Y:S02]  /*289a0*/  R2UR UR6, R10 ;  /* 0x000000000a0672ca */ /* 0x000fe400000e0000 */
[----:B------:R-:W-:Y:S02]  /*289b0*/  R2UR UR7, R11 ;  /* 0x000000000b0772ca */ /* 0x000fe400000e0000 */
[----:B------:R-:W-:-:S13]  /*289c0*/  PLOP3.LUT P0, PT, PT, PT, PT, 0x80, 0x0 ;  /* 0x000000000000781c */ /* 0x000fda0003f0f070 */
.L_x_3659:
        /* <DEDUP_REMOVED lines=11> */
[----:B------:R-:W-:Y:S02]  /*28a80*/  R2UR UR10, R12 ;  /* 0x000000000c0a72ca */ /* 0x000fe400000e0000 */
[----:B------:R-:W-:Y:S02]  /*28a90*/  R2UR UR6, R10 ;  /* 0x000000000a0672ca */ /* 0x000fe400000e0000 */
[----:B------:R-:W-:Y:S02]  /*28aa0*/  R2UR UR7, R11 ;  /* 0x000000000b0772ca */ /* 0x000fe400000e0000 */
[----:B------:R-:W-:Y:S02]  /*28ab0*/  PLOP3.LUT P0, PT, PT, PT, PT, 0x80, 0x0 ;  /* 0x000000000000781c */ /* 0x000fe40003f0f070 */
[----:B------:R-:W-:-:S11]  /*28ac0*/  IADD3 R4, R4, 0x29200, RZ ;  /* 0x0002920004047810 */ /* 0x000fd60007ffe0ff */
.L_x_3660:
        /* <DEDUP_REMOVED lines=11> */
.L_x_3645:
[----:B------:R-:W-:Y:S05]  /*28b80*/  BSYNC B0 ;  /* 0x0000000000007941 */ /* 0x000fea0003800000 */
.L_x_3644:
[----:B------:R-:W-:-:S06]  /*28b90*/  UISETP.NE.AND UP0, UPT, UR37, 0x3, UPT ;  /* 0x000000032500788c */ /* 0x000fcc000bf05270 */
[----:B------:R-:W-:-:S13]  /*28ba0*/  PLOP3.LUT P0, PT, PT, PT, UP0, 0x80, 0x0 ;  /* 0x000000000000781c */ /* 0x000fda0003f0f008 */
[----:B------:R-:W-:Y:S05]  /*28bb0*/  @!P0 BRA `(.L_x_3661) ;  /* 0x0000000000048947 */ /* 0x000fea0003800000 */
[----:B------:R-:W-:Y:S01]  /*28bc0*/  BPT.TRAP 0x1 ;  /* 0x000000040000795c */ /* 0x000fe20000300000 */
.L_x_3661:
[----:B--2---:R-:W2:Y:S01]  /*28bd0*/  LDL R5, [R1+0x4] ;  /* 0x0000040001057983 */ /* 0x004ea20000100800 */
[----:B------:R-:W-:Y:S01]  /*28be0*/  IMAD.U32 R3, RZ, RZ, UR39 ;  /* 0x00000027ff037e24 */ /* 0x000fe2000f8e00ff */
[----:B------:R-:W-:Y:S01]  /*28bf0*/  LOP3.LUT R4, R8, 0x1, RZ, 0x3c, !PT ;  /* 0x0000000108047812 */ /* 0x000fe200078e3cff */
[----:B------:R-:W-:Y:S03]  /*28c00*/  BSSY B0, `(.L_x_3662) ;  /* 0x0000006000007945 */ /* 0x000fe60003800000 */
[----:B------:R-:W-:Y:S02]  /*28c10*/  ISETP.NE.AND P1, PT, R3, 0x3, PT ;  /* 0x000000030300780c */ /* 0x000fe40003f25270 */
[----:B------:R-:W-:Y:S01]  /*28c20*/  SHF.L.U32 R4, R4, 0x1f, RZ ;  /* 0x0000001f04047819 */ /* 0x000fe200000006ff */
[----:B--2---:R-:W-:-:S04]  /*28c30*/  IMAD R3, R0, 0x8, R5 ;  /* 0x0000000800037824 */ /* 0x004fc800078e0205 */
[----:B------:R-:W2:Y:S02]  /*28c40*/  SYNCS.PHASECHK.TRANS64.TRYWAIT P0, [R3+URZ+0x33470], R4 ;  /* 0x03347004030075a7 */ /* 0x000ea4000800017f */
[----:B--2---:R-:W-:Y:S05]  /*28c50*/  @!P0 BRA `(.L_x_3663) ;  /* 0x0000005800688947 */ /* 0x004fea0003800000 */
.L_x_3819:
[----:B------:R-:W-:Y:S05]  /*28c60*/  BSYNC B0 ;  /* 0x0000000000007941 */ /* 0x000fea0003800000 */
.L_x_3662:
[----:B------:R-:W-:Y:S05]  /*28c70*/  @!P1 BRA `(.L_x_3664) ;  /* 0x0000000000049947 */ /* 0x000fea0003800000 */
[----:B------:R-:W-:Y:S01]  /*28c80*/  BPT.TRAP 0x1 ;  /* 0x000000040000795c */ /* 0x000fe20000300000 */
.L_x_3664:
[----:B--2---:R-:W-:Y:S01]  /*28c90*/  SHF.L.U32 R4, R8, 0x1f, RZ ;  /* 0x0000001f08047819 */ /* 0x004fe200000006ff */
[----:B------:R-:W-:-:S03]  /*28ca0*/  IMAD R0, R0, 0x7800, RZ ;  /* 0x0000780000007824 */ /* 0x000fc600078e02ff */
[----:B------:R-:W2:Y:S02]  /*28cb0*/  SYNCS.PHASECHK.TRANS64.TRYWAIT P0, [R3+URZ+0x33460], R4 ;  /* 0x03346004030075a7 */ /* 0x000ea4000800017f */
[----:B--2---:R-:W-:Y:S05]  /*28cc0*/  @!P0 BRA `(.L_x_3665) ;  /* 0x0000005800608947 */ /* 0x004fea0003800000 */
.L_x_3820:
[----:B------:R3:W-:Y:S04]  /*28cd0*/  STL [R1+0x90], R18 ;  /* 0x0000901201007387 */ /* 0x0007e80000100800 */
[----:B---3--:R-:W3:Y:S04]  /*28ce0*/  LDL R18, [R1+0x10] ;  /* 0x0000100001127983 */ /* 0x008ee80000100800 */
[----:B------:R4:W-:Y:S04]  /*28cf0*/  STL [R1+0x8c], R16 ;  /* 0x00008c1001007387 */ /* 0x0009e80000100800 */
[----:B----4-:R-:W4:Y:S04]  /*28d00*/  LDL R16, [R1+0x4] ;  /* 0x0000040001107983 */ /* 0x010f280000100800 */
[----:B------:R2:W-:Y:S04]  /*28d10*/  STL [R1+0x88], R3 ;  /* 0x0000880301007387 */ /* 0x0005e80000100800 */
[----:B--2---:R-:W2:Y:S04]  /*28d20*/  LDL R3, [R1+0xc] ;  /* 0x00000c0001037983 */ /* 0x004ea80000100800 */
[----:B------:R0:W-:Y:S04]  /*28d30*/  STL [R1+0x84], R2 ;  /* 0x0000840201007387 */ /* 0x0001e80000100800 */
[----:B0-----:R-:W2:Y:S01]  /*28d40*/  LDL R2, [R1+0x8] ;  /* 0x0000080001027983 */ /* 0x001ea20000100800 */
[----:B------:R-:W-:Y:S05]  /*28d50*/  WARPSYNC.ALL ;  /* 0x0000000000007948 */ /* 0x000fea0003800000 */
[C---:B------:R-:W-:Y:S01]  /*28d60*/  IADD3 R14, R0.reuse, 0x2800, RZ ;  /* 0x00002800000e7810 */ /* 0x040fe20007ffe0ff */
[C---:B------:R-:W-:Y:S01]  /*28d70*/  VIADD R12, R0.reuse, 0x800 ;  /* 0x00000800000c7836 */ /* 0x040fe20000000000 */
[C---:B------:R-:W-:Y:S01]  /*28d80*/  IADD3 R17, R0.reuse, 0x5800, RZ ;  /* 0x0000580000117810 */ /* 0x040fe20007ffe0ff */
[----:B------:R-:W-:-:S02]  /*28d90*/  VIADD R21, R0, 0x5000 ;  /* 0x0000500000157836 */ /* 0x000fc40000000000 */
[C---:B------:R-:W-:Y:S02]  /*28da0*/  VIADD R13, R0.reuse, 0x1000 ;  /* 0x00001000000d7836 */ /* 0x040fe40000000000 */
[C---:B------:R-:W-:Y:S02]  /*28db0*/  VIADD R15, R0.reuse, 0x1800 ;  /* 0x00001800000f7836 */ /* 0x040fe40000000000 */
[C---:B------:R-:W-:Y:S01]  /*28dc0*/  VIADD R20, R0.reuse, 0x2000 ;  /* 0x0000200000147836 */ /* 0x040fe20000000000 */
[----:B---3--:R-:W-:-:S05]  /*28dd0*/  LOP3.LUT R4, R0, R18, RZ, 0xfc, !PT ;  /* 0x0000001200047212 */ /* 0x008fca00078efcff */
[----:B----4-:R-:W-:-:S06]  /*28de0*/  IMAD.IADD R4, R16, 0x1, R4 ;  /* 0x0000000110047824 */ /* 0x010fcc00078e0204 */
[----:B------:R-:W0:Y:S02]  /*28df0*/  LDSM.16.MT88.4 R4, [R4+0xf200] ;  /* 0x00f200000404783b */ /* 0x000e240000004200 */
[C-C-:B0-----:R-:W-:Y:S02]  /*28e00*/  PRMT R8, R4.reuse, 0x6420, R5.reuse ;  /* 0x0000642004087816 */ /* 0x141fe40000000005 */
[----:B-1----:R-:W-:Y:S02]  /*28e10*/  PRMT R9, R4, 0x7531, R5 ;  /* 0x0000753104097816 */ /* 0x002fe40000000005 */
[----:B--2---:R-:W-:Y:S02]  /*28e20*/  LOP3.LUT R4, R0, R3, RZ, 0xfc, !PT ;  /* 0x0000000300047212 */ /* 0x004fe400078efcff */
[C-C-:B------:R-:W-:Y:S02]  /*28e30*/  PRMT R10, R6.reuse, 0x6420, R7.reuse ;  /* 0x00006420060a7816 */ /* 0x140fe40000000007 */
[----:B------:R-:W-:Y:S01]  /*28e40*/  PRMT R11, R6, 0x7531, R7 ;  /* 0x00007531060b7816 */ /* 0x000fe20000000007 */
[----:B------:R-:W-:-:S05]  /*28e50*/  IMAD.IADD R4, R2, 0x1, R4 ;  /* 0x0000000102047824 */ /* 0x000fca00078e0204 */
[----:B------:R0:W-:Y:S02]  /*28e60*/  STSM.16.M88.4 [R4], R8 ;  /* 0x0000000804007844 */ /* 0x0001e40000000200 */
        /* <DEDUP_REMOVED lines=11> */
[----:B0-----:R-:W-:-:S04]  /*28f20*/  LOP3.LUT R4, R21, R18, RZ, 0xfc, !PT ;  /* 0x0000001215047212 */ /* 0x001fc800078efcff */
[----:B------:R-:W-:-:S06]  /*28f30*/  IADD3 R4, R16, R4, RZ ;  /* 0x0000000410047210 */ /* 0x000fcc0007ffe0ff */
[----:B------:R-:W0:Y:S02]  /*28f40*/  LDSM.16.MT88.4 R4, [R4+0xf200] ;  /* 0x00f200000404783b */ /* 0x000e240000004200 */
[C-C-:B0-----:R-:W-:Y:S02]  /*28f50*/  PRMT R8, R4.reuse, 0x6420, R5.reuse ;  /* 0x0000642004087816 */ /* 0x141fe40000000005 */
[----:B------:R-:W-:Y:S02]  /*28f60*/  PRMT R9, R4, 0x7531, R5 ;  /* 0x0000753104097816 */ /* 0x000fe40000000005 */
[C---:B------:R-:W-:Y:S02]  /*28f70*/  LOP3.LUT R4, R13.reuse, R3, RZ, 0xfc, !PT ;  /* 0x000000030d047212 */ /* 0x040fe400078efcff */
[C-C-:B------:R-:W-:Y:S02]  /*28f80*/  PRMT R10, R6.reuse, 0x6420, R7.reuse ;  /* 0x00006420060a7816 */ /* 0x140fe40000000007 */
[----:B------:R-:W-:Y:S01]  /*28f90*/  PRMT R11, R6, 0x7531, R7 ;  /* 0x00007531060b7816 */ /* 0x000fe20000000007 */
[----:B------:R-:W-:Y:S01]  /*28fa0*/  IMAD.IADD R4, R2, 0x1, R4 ;  /* 0x0000000102047824 */ /* 0x000fe200078e0204 */
[----:B------:R-:W-:-:S04]  /*28fb0*/  LOP3.LUT R13, R13, R18, RZ, 0xfc, !PT ;  /* 0x000000120d0d7212 */ /* 0x000fc800078efcff */
[----:B------:R0:W-:Y:S02]  /*28fc0*/  STSM.16.M88.4 [R4], R8 ;  /* 0x0000000804007844 */ /* 0x0001e40000000200 */
[----:B0-----:R-:W-:Y:S02]  /*28fd0*/  IMAD.IADD R4, R16, 0x1, R12 ;  /* 0x0000000110047824 */ /* 0x001fe400078e020c */
[----:B------:R-:W-:-:S04]  /*28fe0*/  VIADD R12, R0, 0x3000 ;  /* 0x00003000000c7836 */ /* 0x000fc80000000000 */
[----:B------:R-:W0:Y:S02]  /*28ff0*/  LDSM.16.MT88.4 R4, [R4+0xf200] ;  /* 0x00f200000404783b */ /* 0x000e240000004200 */
[C-C-:B0-----:R-:W-:Y:S02]  /*29000*/  PRMT R8, R4.reuse, 0x6420, R5.reuse ;  /* 0x0000642004087816 */ /* 0x141fe40000000005 */
[----:B------:R-:W-:Y:S02]  /*29010*/  PRMT R9, R4, 0x7531, R5 ;  /* 0x0000753104097816 */ /* 0x000fe40000000005 */
[----:B------:R-:W-:Y:S02]  /*29020*/  LOP3.LUT R4, R15, R3, RZ, 0xfc, !PT ;  /* 0x000000030f047212 */ /* 0x000fe400078efcff */
[C-C-:B------:R-:W-:Y:S02]  /*29030*/  PRMT R10, R6.reuse, 0x6420, R7.reuse ;  /* 0x00006420060a7816 */ /* 0x140fe40000000007 */
[----:B------:R-:W-:-:S02]  /*29040*/  PRMT R11, R6, 0x7531, R7 ;  /* 0x00007531060b7816 */ /* 0x000fc40000000007 */
[----:B------:R-:W-:Y:S02]  /*29050*/  IADD3 R4, R2, R4, RZ ;  /* 0x0000000402047210 */ /* 0x000fe40007ffe0ff */
[----:B------:R-:W-:-:S03]  /*29060*/  LOP3.LUT R15, R15, R18, RZ, 0xfc, !PT ;  /* 0x000000120f0f7212 */ /* 0x000fc600078efcff */
        /* <DEDUP_REMOVED lines=12> */
[----:B0-----:R-:W-:-:S05]  /*29130*/  LOP3.LUT R4, R17, R18, RZ, 0xfc, !PT ;  /* 0x0000001211047212 */ /* 0x001fca00078efcff */
[----:B------:R-:W-:-:S06]  /*29140*/  IMAD.IADD R4, R16, 0x1, R4 ;  /* 0x0000000110047824 */ /* 0x000fcc00078e0204 */
[----:B------:R-:W0:Y:S02]  /*29150*/  LDSM.16.MT88.4 R4, [R4+0xf200] ;  /* 0x00f200000404783b */ /* 0x000e240000004200 */
[C-C-:B0-----:R-:W-:Y:S02]  /*29160*/  PRMT R8, R4.reuse, 0x6420, R5.reuse ;  /* 0x0000642004087816 */ /* 0x141fe40000000005 */
[----:B------:R-:W-:Y:S02]  /*29170*/  PRMT R9, R4, 0x7531, R5 ;  /* 0x0000753104097816 */ /* 0x000fe40000000005 */
[----:B------:R-:W-:Y:S01]  /*29180*/  LOP3.LUT R4, R14, R3, RZ, 0xfc, !PT ;  /* 0x000000030e047212 */ /* 0x000fe200078efcff */
[----:B------:R-:W-:Y:S01]  /*29190*/  VIADD R14, R0, 0x6000 ;  /* 0x00006000000e7836 */ /* 0x000fe20000000000 */
[C-C-:B------:R-:W-:Y:S02]  /*291a0*/  PRMT R10, R6.reuse, 0x6420, R7.reuse ;  /* 0x00006420060a7816 */ /* 0x140fe40000000007 */
[----:B------:R-:W-:Y:S01]  /*291b0*/  PRMT R11, R6, 0x7531, R7 ;  /* 0x00007531060b7816 */ /* 0x000fe20000000007 */
[----:B------:R-:W-:-:S05]  /*291c0*/  IMAD.IADD R4, R2, 0x1, R4 ;  /* 0x0000000102047824 */ /* 0x000fca00078e0204 */
        /* <DEDUP_REMOVED lines=8> */
[----:B------:R-:W-:Y:S01]  /*29250*/  PRMT R11, R6, 0x7531, R7 ;  /* 0x00007531060b7816 */ /* 0x000fe20000000007 */
[----:B------:R-:W-:Y:S01]  /*29260*/  IMAD.IADD R4, R2, 0x1, R4 ;  /* 0x0000000102047824 */ /* 0x000fe200078e0204 */
[----:B------:R-:W-:-:S04]  /*29270*/  IADD3 R12, R0, 0x4000, RZ ;  /* 0x00004000000c7810 */ /* 0x000fc80007ffe0ff */
[----:B------:R0:W-:Y:S02]  /*29280*/  STSM.16.M88.4 [R4], R8 ;  /* 0x0000000804007844 */ /* 0x0001e40000000200 */
[----:B0-----:R-:W-:-:S04]  /*29290*/  IADD3 R10, R0, 0x3800, RZ ;  /* 0x00003800000a7810 */ /* 0x001fc80007ffe0ff */
[----:B------:R-:W-:-:S05]  /*292a0*/  LOP3.LUT R4, R10, R18, RZ, 0xfc, !PT ;  /* 0x000000120a047212 */ /* 0x000fca00078efcff */
        /* <DEDUP_REMOVED lines=22> */
[----:B0-----:R-:W-:-:S06]  /*29410*/  IMAD.IADD R4, R16, 0x1, R15 ;  /* 0x0000000110047824 */ /* 0x001fcc00078e020f */
        /* <DEDUP_REMOVED lines=9> */
[----:B0-----:R-:W-:Y:S01]  /*294b0*/  IADD3 R4, R16, R12, RZ ;  /* 0x0000000c10047210 */ /* 0x001fe20007ffe0ff */
[C---:B------:R-:W-:Y:S02]  /*294c0*/  VIADD R12, R0.reuse, 0x6800 ;  /* 0x00006800000c7836 */ /* 0x040fe40000000000 */
[----:B------:R-:W-:-:S03]  /*294d0*/  VIADD R0, R0, 0x7000 ;  /* 0x0000700000007836 */ /* 0x000fc60000000000 */
        /* <DEDUP_REMOVED lines=20> */
[----:B0-----:R-:W-:-:S06]  /*29620*/  IADD3 R4, R16, R20, RZ ;  /* 0x0000001410047210 */ /* 0x001fcc0007ffe0ff */
[----:B------:R-:W0:Y:S02]  /*29630*/  LDSM.16.MT88.4 R4, [R4+0xf200] ;  /* 0x00f200000404783b */ /* 0x000e240000004200 */
[C-C-:B0-----:R-:W-:Y:S02]  /*29640*/  PRMT R8, R4.reuse, 0x6420, R5.reuse ;  /* 0x0000642004087816 */ /* 0x141fe40000000005 */
[----:B------:R-:W-:Y:S01]  /*29650*/  PRMT R9, R4, 0x7531, R5 ;  /* 0x0000753104097816 */ /* 0x000fe20000000005 */
[----:B------:R-:W-:Y:S01]  /*29660*/  IMAD.IADD R4, R16, 0x1, R13 ;  /* 0x0000000110047824 */ /* 0x000fe200078e020d */
[C-C-:B------:R-:W-:Y:S02]  /*29670*/  PRMT R10, R6.reuse, 0x6420, R7.reuse ;  /* 0x00006420060a7816 */ /* 0x140fe40000000007 */
[----:B------:R-:W-:-:S05]  /*29680*/  PRMT R11, R6, 0x7531, R7 ;  /* 0x00007531060b7816 */ /* 0x000fca0000000007 */
[----:B------:R-:W-:Y:S04]  /*29690*/  STSM.16.M88.4 [R14], R8 ;  /* 0x000000080e007844 */ /* 0x000fe80000000200 */
[----:B------:R-:W0:Y:S02]  /*296a0*/  LDSM.16.MT88.4 R4, [R4+0xf200] ;  /* 0x00f200000404783b */ /* 0x000e240000004200 */
[C-C-:B0-----:R-:W-:Y:S02]  /*296b0*/  PRMT R8, R4.reuse, 0x6420, R5.reuse ;  /* 0x0000642004087816 */ /* 0x141fe40000000005 */
[----:B------:R-:W-:Y:S02]  /*296c0*/  PRMT R9, R4, 0x7531, R5 ;  /* 0x0000753104097816 */ /* 0x000fe40000000005 */
[----:B------:R-:W-:-:S02]  /*296d0*/  LOP3.LUT R4, R0, R18, RZ, 0xfc, !PT ;  /* 0x0000001200047212 */ /* 0x000fc400078efcff */
[----:B------:R-:W-:Y:S01]  /*296e0*/  LOP3.LUT R0, R0, R3, RZ, 0xfc, !PT ;  /* 0x0000000300007212 */ /* 0x000fe200078efcff */
[----:B------:R0:W5:Y:S01]  /*296f0*/  LDL.LU R18, [R1+0x90] ;  /* 0x0000900001127983 */ /* 0x0001620000300800 */
[----:B------:R-:W-:Y:S02]  /*29700*/  IADD3 R4, R16, R4, RZ ;  /* 0x0000000410047210 */ /* 0x000fe40007ffe0ff */
[--C-:B------:R-:W-:Y:S01]  /*29710*/  PRMT R10, R6, 0x6420, R7.reuse ;  /* 0x00006420060a7816 */ /* 0x100fe20000000007 */
[----:B------:R0:W5:Y:S01]  /*29720*/  LDL.LU R16, [R1+0x8c] ;  /* 0x00008c0001107983 */ /* 0x0001620000300800 */
[----:B------:R-:W-:Y:S01]  /*29730*/  IMAD.IADD R0, R2, 0x1, R0 ;  /* 0x0000000102007824 */ /* 0x000fe200078e0200 */
[----:B------:R-:W-:Y:S02]  /*29740*/  PRMT R11, R6, 0x7531, R7 ;  /* 0x00007531060b7816 */ /* 0x000fe40000000007 */
[----:B------:R0:W5:Y:S04]  /*29750*/  LDL.LU R3, [R1+0x88] ;  /* 0x0000880001037983 */ /* 0x0001680000300800 */
[----:B------:R0:W5:Y:S04]  /*29760*/  LDL.LU R2, [R1+0x84] ;  /* 0x0000840001027983 */ /* 0x0001680000300800 */
[----:B------:R-:W-:Y:S04]  /*29770*/  STSM.16.M88.4 [R12], R8 ;  /* 0x000000080c007844 */ /* 0x000fe80000000200 */
[----:B------:R-:W1:Y:S02]  /*29780*/  LDSM.16.MT88.4 R4, [R4+0xf200] ;  /* 0x00f200000404783b */ /* 0x000e640000004200 */
[----:B-1----:R-:W-:-:S02]  /*29790*/  PRMT R8, R4, 0x6420, R5 ;  /* 0x0000642004087816 */ /* 0x002fc40000000005 */
        /* <DEDUP_REMOVED lines=12> */
.L_x_3666:
[----:B0-----:R-:W0:Y:S01]  /*29860*/  S2R R0, SR_TID.X ;  /* 0x0000000000007919 */ /* 0x001e220000002100 */
[----:B-1---5:R1:W-:Y:S01]  /*29870*/  SYNCS.ARRIVE.TRANS64.A1T0 RZ, [R3+URZ+0x33450], RZ ;  /* 0x033450ff03ff79a7 */ /* 0x0223e2000810003f */
[----:B------:R3:W5:Y:S01]  /*29880*/  LDL R8, [R1+0x20] ;  /* 0x0000200001087983 */ /* 0x0007620000100800 */
[----:B0-----:R-:W-:Y:S01]  /*29890*/  LOP3.LUT R0, R0, 0x7f, RZ, 0xc0, !PT ;  /* 0x0000007f00007812 */ /* 0x001fe200078ec0ff */
        /* <DEDUP_REMOVED lines=8> */
[----:B---3--:R-:W-:Y:S05]  /*29920*/  @P0 BRA `(.L_x_3667) ;  /* 0xffffffe400b80947 */ /* 0x008fea000383ffff */
.L_x_3643:
[----:B------:R-:W1:Y:S01]  /*29930*/  S2R R3, SR_TID.X ;  /* 0x0000000000037919 */ /* 0x000e620000002100 */
[----:B------:R-:W-:Y:S01]  /*29940*/  BSSY B0, `(.L_x_3668) ;  /* 0x0000010000007945 */ /* 0x000fe20003800000 */
[----:B-1----:R-:W-:-:S04]  /*29950*/  LOP3.LUT R3, R3, 0x7f, RZ, 0xc0, !PT ;  /* 0x0000007f03037812 */ /* 0x002fc800078ec0ff */
[----:B------:R-:W-:-:S13]  /*29960*/  ISETP.NE.AND P0, PT, R3, RZ, PT ;  /* 0x000000ff0300720c */ /* 0x000fda0003f05270 */
[----:B------:R-:W-:Y:S05]  /*29970*/  @P0 BRA `(.L_x_3669) ;  /* 0x0000000000300947 */ /* 0x000fea0003800000 */
[----:B------:R-:W1:Y:S01]  /*29980*/  S2R R2, SR_LANEID ;  /* 0x0000000000027919 */ /* 0x000e620000000000 */
[----:B------:R-:W-:Y:S01]  /*29990*/  VOTEU.ANY UR4, UPT, PT ;  /* 0x0000000000047886 */ /* 0x000fe200038e0100 */
[----:B--2---:R-:W2:Y:S01]  /*299a0*/  LDC.64 R4, c[0x0][0xc60] ;  /* 0x00031800ff047b82 */ /* 0x004ea20000000a00 */
[----:B-----5:R-:W1:Y:S02]  /*299b0*/  FLO.U32 R0, UR4 ;  /* 0x0000000400007d00 */ /* 0x020e6400080e0000 */
[----:B-1----:R-:W-:-:S06]  /*299c0*/  ISETP.EQ.U32.AND P1, PT, R0, R2, PT ;  /* 0x000000020000720c */ /* 0x002fcc0003f22070 */
[----:B------:R-:W2:Y:S07]  /*299d0*/  POPC R2, UR4 ;  /* 0x0000000400027d09 */ /* 0x000eae0008000000 */
[----:B--2---:R-:W2:Y:S04]  /*299e0*/  @P1 ATOMG.E.ADD.STRONG.GPU PT, R2, desc[UR54][R4.64], R2 ;  /* 0x00000002040219a8 */ /* 0x004ea800081ee1f6 */
[----:B--2---:R1:W2:Y:S02]  /*299f0*/  SHFL.IDX PT, R2, R2, R0, 0x1f ;  /* 0x00001f0002027589 */ /* 0x0042a400000e0000 */
[----:B-1----:R-:W1:Y:S02]  /*29a00*/  S2R R0, SR_LTMASK ;  /* 0x0000000000007919 */ /* 0x002e640000003900 */
[----:B-1----:R-:W-:-:S06]  /*29a10*/  LOP3.LUT R0, R0, UR4, RZ, 0xc0, !PT ;  /* 0x0000000400007c12 */ /* 0x002fcc000f8ec0ff */
[----:B------:R-:W2:Y:S02]  /*29a20*/  POPC R0, R0 ;  /* 0x0000000000007309 */ /* 0x000ea40000000000 */
[----:B--2---:R-:W-:-:S07]  /*29a30*/  IADD3 R16, R2, UR38, R0 ;  /* 0x0000002602107c10 */ /* 0x004fce000fffe000 */
.L_x_3669:
[----:B------:R-:W-:Y:S05]  /*29a40*/  BSYNC B0 ;  /* 0x0000000000007941 */ /* 0x000fea0003800000 */
.L_x_3668:
[----:B------:R-:W-:-:S06]  /*29a50*/  UISETP.NE.AND UP0, UPT, UR37, 0x3, UPT ;  /* 0x000000032500788c */ /* 0x000fcc000bf05270 */
[----:B------:R-:W-:-:S13]  /*29a60*/  PLOP3.LUT P1, PT, PT, PT, UP0, 0x80, 0x0 ;  /* 0x000000000000781c */ /* 0x000fda0003f2f008 */
[----:B------:R-:W-:Y:S05]  /*29a70*/  @!P1 BRA `(.L_x_3670) ;  /* 0x0000000000049947 */ /* 0x000fea0003800000 */
[----:B------:R-:W-:Y:S01]  /*29a80*/  BPT.TRAP 0x1 ;  /* 0x000000040000795c */ /* 0x000fe20000300000 */
.L_x_3670:
[----:B------:R-:W3:Y:S04]  /*29a90*/  LDL R2, [R1+0x20] ;  /* 0x0000200001027983 */ /* 0x000ee80000100800 */
[----:B------:R-:W4:Y:S04]  /*29aa0*/  LDL R4, [R1+0x4] ;  /* 0x0000040001047983 */ /* 0x000f280000100800 */
[----:B------:R-:W4:Y:S01]  /*29ab0*/  LDL R3, [R1+0x18] ;  /* 0x0000180001037983 */ /* 0x000f220000100800 */
[----:B-----5:R-:W-:Y:S01]  /*29ac0*/  IMAD.U32 R0, RZ, RZ, UR39 ;  /* 0x00000027ff007e24 */ /* 0x020fe2000f8e00ff */
[----:B------:R-:W-:Y:S04]  /*29ad0*/  BSSY B0, `(.L_x_3671) ;  /* 0x0000007000007945 */ /* 0x000fe80003800000 */
[----:B------:R-:W-:-:S02]  /*29ae0*/  ISETP.NE.AND P2, PT, R0, 0x3, PT ;  /* 0x000000030000780c */ /* 0x000fc40003f45270 */
[----:B---3--:R-:W-:-:S04]  /*29af0*/  LOP3.LUT R2, R2, 0x1, RZ, 0x3c, !PT ;  /* 0x0000000102027812 */ /* 0x008fc800078e3cff */
[----:B------:R-:W-:Y:S02]  /*29b00*/  SHF.L.U32 R2, R2, 0x1f, RZ ;  /* 0x0000001f02027819 */ /* 0x000fe400000006ff */
[----:B----4-:R-:W-:-:S04]  /*29b10*/  LEA R0, R3, R4, 0x3 ;  /* 0x0000000403007211 */ /* 0x010fc800078e18ff */
[----:B------:R-:W1:Y:S02]  /*29b20*/  SYNCS.PHASECHK.TRANS64.TRYWAIT P1, [R0+URZ+0x33470], R2 ;  /* 0x03347002000075a7 */ /* 0x000e64000802017f */
[----:B-1----:R-:W-:Y:S05]  /*29b30*/  @!P1 BRA `(.L_x_3672) ;  /* 0x0000004800d89947 */ /* 0x002fea0003800000 */
.L_x_3821:
[----:B------:R-:W-:Y:S05]  /*29b40*/  BSYNC B0 ;  /* 0x0000000000007941 */ /* 0x000fea0003800000 */
.L_x_3671:
[----:B------:R-:W-:Y:S05]  /*29b50*/  @!P2 BRA `(.L_x_3673) ;  /* 0x000000000004a947 */ /* 0x000fea0003800000 */
[----:B------:R-:W-:Y:S01]  /*29b60*/  BPT.TRAP 0x1 ;  /* 0x000000040000795c */ /* 0x000fe20000300000 */
.L_x_3673:
[----:B-1----:R-:W3:Y:S02]  /*29b70*/  LDL R2, [R1+0x20] ;  /* 0x0000200001027983 */ /* 0x002ee40000100800 */
[----:B---3--:R-:W-:-:S04]  /*29b80*/  SHF.L.U32 R2, R2, 0x1f, RZ ;  /* 0x0000001f02027819 */ /* 0x008fc800000006ff */
[----:B------:R-:W1:Y:S02]  /*29b90*/  SYNCS.PHASECHK.TRANS64.TRYWAIT P1, [R0+URZ+0x33460], R2 ;  /* 0x03346002000075a7 */ /* 0x000e64000802017f */
[----:B-1----:R-:W-:Y:S05]  /*29ba0*/  @!P1 BRA `(.L_x_3674) ;  /* 0x0000004800d09947 */ /* 0x002fea0003800000 */
.L_x_3822:
[----:B------:R-:W3:Y:S04]  /*29bb0*/  LDL R3, [R1+0x18] ;  /* 0x0000180001037983 */ /* 0x000ee80000100800 */
[----:B------:R-:W4:Y:S04]  /*29bc0*/  LDL R17, [R1+0x10] ;  /* 0x0000100001117983 */ /* 0x000f280000100800 */
[----:B------:R0:W-:Y:S04]  /*29bd0*/  STL [R1+0x8c], R19 ;  /* 0x00008c1301007387 */ /* 0x0001e80000100800 */
[----:B0-----:R-:W2:Y:S04]  /*29be0*/  LDL R19, [R1+0x4] ;  /* 0x0000040001137983 */ /* 0x001ea80000100800 */
[----:B------:R0:W-:Y:S04]  /*29bf0*/  STL [R1+0x88], R16 ;  /* 0x0000881001007387 */ /* 0x0001e80000100800 */
[----:B0-----:R-:W2:Y:S04]  /*29c00*/  LDL R16, [R1+0xc] ;  /* 0x00000c0001107983 */ /* 0x001ea80000100800 */
[----:B------:R1:W-:Y:S04]  /*29c10*/  STL [R1+0x84], R0 ;  /* 0x0000840001007387 */ /* 0x0003e80000100800 */
[----:B-1----:R-:W2:Y:S01]  /*29c20*/  LDL.LU R0, [R1+0x8] ;  /* 0x0000080001007983 */ /* 0x002ea20000300800 */
[----:B------:R-:W-:Y:S05]  /*29c30*/  WARPSYNC.ALL ;  /* 0x0000000000007948 */ /* 0x000fea0003800000 */
[----:B---3--:R-:W-:-:S04]  /*29c40*/  IMAD R2, R3, 0x7800, RZ ;  /* 0x0000780003027824 */ /* 0x008fc800078e02ff */
[C---:B------:R-:W-:Y:S01]  /*29c50*/  VIADD R14, R2.reuse, 0x2800 ;  /* 0x00002800020e7836 */ /* 0x040fe20000000000 */
[C---:B----4-:R-:W-:Y:S01]  /*29c60*/  LOP3.LUT R3, R2.reuse, R17, RZ, 0xfc, !PT ;  /* 0x0000001102037212 */ /* 0x050fe200078efcff */
[C---:B------:R-:W-:Y:S01]  /*29c70*/  VIADD R20, R2.reuse, 0x5000 ;  /* 0x0000500002147836 */ /* 0x040fe20000000000 */
[C---:B------:R-:W-:Y:S01]  /*29c80*/  IADD3 R12, R2.reuse, 0x800, RZ ;  /* 0x00000800020c7810 */ /* 0x040fe20007ffe0ff */
[C---:B------:R-:W-:Y:S02]  /*29c90*/  VIADD R13, R2.reuse, 0x1000 ;  /* 0x00001000020d7836 */ /* 0x040fe40000000000 */
[C---:B------:R-:W-:Y:S02]  /*29ca0*/  VIADD R15, R2.reuse, 0x1800 ;  /* 0x00001800020f7836 */ /* 0x040fe40000000000 */
[----:B------:R-:W-:Y:S02]  /*29cb0*/  VIADD R18, R2, 0x2000 ;  /* 0x0000200002127836 */ /* 0x000fe40000000000 */
[----:B--2---:R-:W-:-:S05]  /*29cc0*/  IMAD.IADD R3, R19, 0x1, R3 ;  /* 0x0000000113037824 */ /* 0x004fca00078e0203 */
        /* <DEDUP_REMOVED lines=8> */
[----:B0-----:R-:W-:-:S05]  /*29d50*/  LOP3.LUT R3, R14, R17, RZ, 0xfc, !PT ;  /* 0x000000110e037212 */ /* 0x001fca00078efcff */
[----:B------:R-:W-:-:S05]  /*29d60*/  IMAD.IADD R3, R19, 0x1, R3 ;  /* 0x0000000113037824 */ /* 0x000fca00078e0203 */
[----:B------:R0:W1:Y:S02]  /*29d70*/  LDSM.16.MT88.4 R4, [R3+0xf200] ;  /* 0x00f200000304783b */ /* 0x0000640000004200 */
[C---:B0-----:R-:W-:Y:S02]  /*29d80*/  LOP3.LUT R3, R12.reuse, R16, RZ, 0xfc, !PT ;  /* 0x000000100c037212 */ /* 0x041fe400078efcff */
[----:B------:R-:W-:-:S03]  /*29d90*/  LOP3.LUT R12, R12, R17, RZ, 0xfc, !PT ;  /* 0x000000110c0c7212 */ /* 0x000fc600078efcff */
        /* <DEDUP_REMOVED lines=9> */
[----:B0-----:R-:W-:-:S04]  /*29e30*/  LOP3.LUT R3, R13, R16, RZ, 0xfc, !PT ;  /* 0x000000100d037212 */ /* 0x001fc800078efcff */
[----:B------:R-:W-:Y:S02]  /*29e40*/  IADD3 R3, R0, R3, RZ ;  /* 0x0000000300037210 */ /* 0x000fe40007ffe0ff */
[C-C-:B-1----:R-:W-:Y:S02]  /*29e50*/  PRMT R8, R4.reuse, 0x6420, R5.reuse ;  /* 0x0000642004087816 */ /* 0x142fe40000000005 */
[----:B------:R-:W-:Y:S01]  /*29e60*/  PRMT R9, R4, 0x7531, R5 ;  /* 0x0000753104097816 */ /* 0x000fe20000000005 */
[----:B------:R-:W-:Y:S01]  /*29e70*/  IMAD.IADD R4, R19, 0x1, R12 ;  /* 0x0000000113047824 */ /* 0x000fe200078e020c */
[--C-:B------:R-:W-:Y:S01]  /*29e80*/  PRMT R10, R6, 0x6420, R7.reuse ;  /* 0x00006420060a7816 */ /* 0x100fe20000000007 */
[----:B------:R-:W-:Y:S01]  /*29e90*/  VIADD R12, R2, 0x3000 ;  /* 0x00003000020c7836 */ /* 0x000fe20000000000 */
[----:B------:R-:W-:-:S05]  /*29ea0*/  PRMT R11, R6, 0x7531, R7 ;  /* 0x00007531060b7816 */ /* 0x000fca0000000007 */
[----:B------:R0:W-:Y:S04]  /*29eb0*/  STSM.16.M88.4 [R3], R8 ;  /* 0x0000000803007844 */ /* 0x0001e80000000200 */
[----:B------:R-:W1:Y:S01]  /*29ec0*/  LDSM.16.MT88.4 R4, [R4+0xf200] ;  /* 0x00f200000404783b */ /* 0x000e620000004200 */
[----:B0-----:R-:W-:-:S05]  /*29ed0*/  LOP3.LUT R3, R15, R16, RZ, 0xfc, !PT ;  /* 0x000000100f037212 */ /* 0x001fca00078efcff */
[----:B------:R-:W-:Y:S01]  /*29ee0*/  IMAD.IADD R3, R0, 0x1, R3 ;  /* 0x0000000100037824 */ /* 0x000fe200078e0203 */
[C-C-:B-1----:R-:W-:Y:S02]  /*29ef0*/  PRMT R8, R4.reuse, 0x6420, R5.reuse ;  /* 0x0000642004087816 */ /* 0x142fe40000000005 */
[----:B------:R-:W-:Y:S02]  /*29f00*/  PRMT R9, R4, 0x7531, R5 ;  /* 0x0000753104097816 */ /* 0x000fe40000000005 */
[C-C-:B------:R-:W-:Y:S02]  /*29f10*/  PRMT R10, R6.reuse, 0x6420, R7.reuse ;  /* 0x00006420060a7816 */ /* 0x140fe40000000007 */
[----:B------:R-:W-:-:S05]  /*29f20*/  PRMT R11, R6, 0x7531, R7 ;  /* 0x00007531060b7816 */ /* 0x000fca0000000007 */
[----:B------:R0:W-:Y:S02]  /*29f30*/  STSM.16.M88.4 [R3], R8 ;  /* 0x0000000803007844 */ /* 0x0001e40000000200 */
[----:B0-----:R-:W-:-:S04]  /*29f40*/  LOP3.LUT R3, R12, R17, RZ, 0xfc, !PT ;  /* 0x000000110c037212 */ /* 0x001fc800078efcff */
[----:B------:R-:W-:-:S05]  /*29f50*/  IADD3 R3, R19, R3, RZ ;  /* 0x0000000313037210 */ /* 0x000fca0007ffe0ff */
        /* <DEDUP_REMOVED lines=8> */
[----:B0-----:R-:W-:Y:S02]  /*29fe0*/  IMAD.MOV.U32 R11, RZ, RZ, R17 ;  /* 0x000000ffff0b7224 */ /* 0x001fe400078e0011 */
[----:B------:R-:W-:-:S05]  /*29ff0*/  VIADD R17, R2, 0x5800 ;  /* 0x0000580002117836 */ /* 0x000fca0000000000 */
[----:B------:R-:W-:-:S04]  /*2a000*/  LOP3.LUT R3, R17, R11, RZ, 0xfc, !PT ;  /* 0x0000000b11037212 */ /* 0x000fc800078efcff */
[----:B------:R-:W-:-:S05]  /*2a010*/  IADD3 R3, R19, R3, RZ ;  /* 0x0000000313037210 */ /* 0x000fca0007ffe0ff */
[----:B------:R0:W1:Y:S02]  /*2a020*/  LDSM.16.MT88.4 R4, [R3+0xf200] ;  /* 0x00f200000304783b */ /* 0x0000640000004200 */
[----:B0-----:R-:W-:Y:S01]  /*2a030*/  LOP3.LUT R3, R14, R16, RZ, 0xfc, !PT ;  /* 0x000000100e037212 */ /* 0x001fe200078efcff */
[----:B------:R-:W-:-:S04]  /*2a040*/  VIADD R14, R2, 0x6000 ;  /* 0x00006000020e7836 */ /* 0x000fc80000000000 */
[----:B------:R-:W-:Y:S01]  /*2a050*/  IMAD.IADD R3, R0, 0x1, R3 ;  /* 0x0000000100037824 */ /* 0x000fe200078e0203 */
[C-C-:B-1----:R-:W-:Y:S02]  /*2a060*/  PRMT R8, R4.reuse, 0x6420, R5.reuse ;  /* 0x0000642004087816 */ /* 0x142fe40000000005 */
[----:B------:R-:W-:Y:S01]  /*2a070*/  PRMT R9, R4, 0x7531, R5 ;  /* 0x0000753104097816 */ /* 0x000fe20000000005 */
[----:B------:R-:W-:Y:S01]  /*2a080*/  IMAD.MOV.U32 R5, RZ, RZ, R11 ;  /* 0x000000ffff057224 */ /* 0x000fe200078e000b */
[C-C-:B------:R-:W-:Y:S02]  /*2a090*/  PRMT R10, R6.reuse, 0x6420, R7.reuse ;  /* 0x00006420060a7816 */ /* 0x140fe40000000007 */
[----:B------:R-:W-:Y:S02]  /*2a0a0*/  PRMT R11, R6, 0x7531, R7 ;  /* 0x00007531060b7816 */ /* 0x000fe40000000007 */
[----:B------:R-:W-:-:S03]  /*2a0b0*/  LOP3.LUT R13, R13, R5, RZ, 0xfc, !PT ;  /* 0x000000050d0d7212 */ /* 0x000fc600078efcff */
[----:B------:R0:W-:Y:S02]  /*2a0c0*/  STSM.16.M88.4 [R3], R8 ;  /* 0x0000000803007844 */ /* 0x0001e40000000200 */
[----:B------:R-:W-:Y:S02]  /*2a0d0*/  IMAD.IADD R4, R19, 0x1, R13 ;  /* 0x0000000113047824 */ /* 0x000fe400078e020d */
[----:B------:R-:W-:-:S04]  /*2a0e0*/  IMAD.MOV.U32 R13, RZ, RZ, R5 ;  /* 0x000000ffff0d7224 */ /* 0x000fc800078e0005 */
[----:B------:R-:W1:Y:S01]  /*2a0f0*/  LDSM.16.MT88.4 R4, [R4+0xf200] ;  /* 0x00f200000404783b */ /* 0x000e620000004200 */
[----:B------:R-:W-:Y:S02]  /*2a100*/  LOP3.LUT R15, R15, R13, RZ, 0xfc, !PT ;  /* 0x0000000d0f0f7212 */ /* 0x000fe400078efcff */
[----:B0-----:R-:W-:Y:S01]  /*2a110*/  LOP3.LUT R3, R12, R16, RZ, 0xfc, !PT ;  /* 0x000000100c037212 */ /* 0x001fe200078efcff */
[----:B------:R-:W-:-:S03]  /*2a120*/  VIADD R12, R2, 0x4000 ;  /* 0x00004000020c7836 */ /* 0x000fc60000000000 */
[----:B------:R-:W-:Y:S02]  /*2a130*/  IADD3 R3, R0, R3, RZ ;  /* 0x0000000300037210 */ /* 0x000fe40007ffe0ff */
        /* <DEDUP_REMOVED lines=22> */
[----:B------:R-:W-:Y:S01]  /*2a2a0*/  PRMT R9, R4, 0x7531, R5 ;  /* 0x0000753104097816 */ /* 0x000fe20000000005 */
[----:B------:R-:W-:Y:S01]  /*2a2b0*/  IMAD.IADD R4, R19, 0x1, R15 ;  /* 0x0000000113047824 */ /* 0x000fe200078e020f */
[C-C-:B------:R-:W-:Y:S01]  /*2a2c0*/  PRMT R10, R6.reuse, 0x6420, R7.reuse ;  /* 0x00006420060a7816 */ /* 0x140fe20000000007 */
[----:B------:R-:W2:Y:S01]  /*2a2d0*/  LDL R15, [R1+0x10] ;  /* 0x00001000010f7983 */ /* 0x000ea20000100800 */
[----:B------:R-:W-:-:S05]  /*2a2e0*/  PRMT R11, R6, 0x7531, R7 ;  /* 0x00007531060b7816 */ /* 0x000fca0000000007 */
[----:B------:R0:W-:Y:S04]  /*2a2f0*/  STSM.16.M88.4 [R3], R8 ;  /* 0x0000000803007844 */ /* 0x0001e80000000200 */
[----:B------:R-:W1:Y:S01]  /*2a300*/  LDSM.16.MT88.4 R4, [R4+0xf200] ;  /* 0x00f200000404783b */ /* 0x000e620000004200 */
[----:B------:R-:W-:-:S05]  /*2a310*/  VIADD R13, R2, 0x4800 ;  /* 0x00004800020d7836 */ /* 0x000fca0000000000 */
[----:B0-----:R-:W-:-:S04]  /*2a320*/  LOP3.LUT R3, R13, R16, RZ, 0xfc, !PT ;  /* 0x000000100d037212 */ /* 0x001fc800078efcff */
[----:B------:R-:W-:Y:S02]  /*2a330*/  IADD3 R3, R0, R3, RZ ;  /* 0x0000000300037210 */ /* 0x000fe40007ffe0ff */
[C-C-:B-1----:R-:W-:Y:S02]  /*2a340*/  PRMT R8, R4.reuse, 0x6420, R5.reuse ;  /* 0x0000642004087816 */ /* 0x142fe40000000005 */
[----:B------:R-:W-:Y:S02]  /*2a350*/  PRMT R9, R4, 0x7531, R5 ;  /* 0x0000753104097816 */ /* 0x000fe40000000005 */
[C-C-:B------:R-:W-:Y:S02]  /*2a360*/  PRMT R10, R6.reuse, 0x6420, R7.reuse ;  /* 0x00006420060a7816 */ /* 0x140fe40000000007 */
[----:B------:R-:W-:-:S05]  /*2a370*/  PRMT R11, R6, 0x7531, R7 ;  /* 0x00007531060b7816 */ /* 0x000fca0000000007 */
[----:B------:R0:W-:Y:S02]  /*2a380*/  STSM.16.M88.4 [R3], R8 ;  /* 0x0000000803007844 */ /* 0x0001e40000000200 */
[----:B0-----:R-:W-:-:S05]  /*2a390*/  LOP3.LUT R3, R20, R16, RZ, 0xfc, !PT ;  /* 0x0000001014037212 */ /* 0x001fca00078efcff */
[----:B------:R-:W-:Y:S01]  /*2a3a0*/  IMAD.IADD R3, R0, 0x1, R3 ;  /* 0x0000000100037824 */ /* 0x000fe200078e0203 */
[----:B--2---:R-:W-:-:S05]  /*2a3b0*/  LOP3.LUT R12, R12, R15, RZ, 0xfc, !PT ;  /* 0x0000000f0c0c7212 */ /* 0x004fca00078efcff */
[----:B------:R-:W-:-:S06]  /*2a3c0*/  IMAD.IADD R4, R19, 0x1, R12 ;  /* 0x0000000113047824 */ /* 0x000fcc00078e020c */
[----:B------:R-:W0:Y:S01]  /*2a3d0*/  LDSM.16.MT88.4 R4, [R4+0xf200] ;  /* 0x00f200000404783b */ /* 0x000e220000004200 */
        /* <DEDUP_REMOVED lines=8> */
[----:B------:R0:W1:Y:S01]  /*2a460*/  LDSM.16.MT88.4 R4, [R3+0xf200] ;  /* 0x00f200000304783b */ /* 0x0000620000004200 */
[----:B------:R-:W-:Y:S02]  /*2a470*/  LOP3.LUT R18, R18, R15, RZ, 0xfc, !PT ;  /* 0x0000000f12127212 */ /* 0x000fe400078efcff */
[----:B0-----:R-:W-:-:S04]  /*2a480*/  LOP3.LUT R3, R17, R16, RZ, 0xfc, !PT ;  /* 0x0000001011037212 */ /* 0x001fc800078efcff */
[----:B------:R-:W-:Y:S02]  /*2a490*/  IADD3 R3, R0, R3, RZ ;  /* 0x0000000300037210 */ /* 0x000fe40007ffe0ff */
[C-C-:B-1----:R-:W-:Y:S02]  /*2a4a0*/  PRMT R8, R4.reuse, 0x6420, R5.reuse ;  /* 0x0000642004087816 */ /* 0x142fe40000000005 */
[----:B------:R-:W-:Y:S01]  /*2a4b0*/  PRMT R9, R4, 0x7531, R5 ;  /* 0x0000753104097816 */ /* 0x000fe20000000005 */
[----:B------:R-:W-:Y:S01]  /*2a4c0*/  IMAD.IADD R4, R19, 0x1, R18 ;  /* 0x0000000113047824 */ /* 0x000fe200078e0212 */
[C-C-:B------:R-:W-:Y:S02]  /*2a4d0*/  PRMT R10, R6.reuse, 0x6420, R7.reuse ;  /* 0x00006420060a7816 */ /* 0x140fe40000000007 */
[----:B------:R-:W-:-:S05]  /*2a4e0*/  PRMT R11, R6, 0x7531, R7 ;  /* 0x00007531060b7816 */ /* 0x000fca0000000007 */
[----:B------:R0:W-:Y:S04]  /*2a4f0*/  STSM.16.M88.4 [R3], R8 ;  /* 0x0000000803007844 */ /* 0x0001e80000000200 */
[----:B------:R-:W1:Y:S01]  /*2a500*/  LDSM.16.MT88.4 R4, [R4+0xf200] ;  /* 0x00f200000404783b */ /* 0x000e620000004200 */
[----:B------:R-:W-:Y:S02]  /*2a510*/  LOP3.LUT R13, R13, R15, RZ, 0xfc, !PT ;  /* 0x0000000f0d0d7212 */ /* 0x000fe400078efcff */
[----:B0-----:R-:W-:-:S05]  /*2a520*/  LOP3.LUT R3, R14, R16, RZ, 0xfc, !PT ;  /* 0x000000100e037212 */ /* 0x001fca00078efcff */
[----:B------:R-:W-:Y:S01]  /*2a530*/  IMAD.IADD R3, R0, 0x1, R3 ;  /* 0x0000000100037824 */ /* 0x000fe200078e0203 */
[C-C-:B-1----:R-:W-:Y:S02]  /*2a540*/  PRMT R8, R4.reuse, 0x6420, R5.reuse ;  /* 0x0000642004087816 */ /* 0x142fe40000000005 */
[----:B------:R-:W-:Y:S01]  /*2a550*/  PRMT R9, R4, 0x7531, R5 ;  /* 0x0000753104097816 */ /* 0x000fe20000000005 */
[----:B------:R-:W-:Y:S01]  /*2a560*/  IMAD.IADD R4, R19, 0x1, R13 ;  /* 0x0000000113047824 */ /* 0x000fe200078e020d */
[C-C-:B------:R-:W-:Y:S02]  /*2a570*/  PRMT R10, R6.reuse, 0x6420, R7.reuse ;  /* 0x00006420060a7816 */ /* 0x140fe40000000007 */
[----:B------:R-:W-:-:S05]  /*2a580*/  PRMT R11, R6, 0x7531, R7 ;  /* 0x00007531060b7816 */ /* 0x000fca0000000007 */
[----:B------:R0:W-:Y:S04]  /*2a590*/  STSM.16.M88.4 [R3], R8 ;  /* 0x0000000803007844 */ /* 0x0001e80000000200 */
[----:B------:R-:W1:Y:S01]  /*2a5a0*/  LDSM.16.MT88.4 R4, [R4+0xf200] ;  /* 0x00f200000404783b */ /* 0x000e620000004200 */
[----:B------:R-:W-:Y:S02]  /*2a5b0*/  IADD3 R2, R2, 0x7000, RZ ;  /* 0x0000700002027810 */ /* 0x000fe40007ffe0ff */
[----:B0-----:R-:W-:-:S05]  /*2a5c0*/  LOP3.LUT R3, R12, R16, RZ, 0xfc, !PT ;  /* 0x000000100c037212 */ /* 0x001fca00078efcff */
[----:B------:R-:W-:Y:S01]  /*2a5d0*/  IMAD.IADD R3, R0, 0x1, R3 ;  /* 0x0000000100037824 */ /* 0x000fe200078e0203 */
[C-C-:B-1----:R-:W-:Y:S02]  /*2a5e0*/  PRMT R8, R4.reuse, 0x6420, R5.reuse ;  /* 0x0000642004087816 */ /* 0x142fe40000000005 */
[----:B------:R-:W-:Y:S02]  /*2a5f0*/  PRMT R9, R4, 0x7531, R5 ;  /* 0x0000753104097816 */ /* 0x000fe40000000005 */
[C-C-:B------:R-:W-:Y:S02]  /*2a600*/  PRMT R10, R6.reuse, 0x6420, R7.reuse ;  /* 0x00006420060a7816 */ /* 0x140fe40000000007 */
[----:B------:R-:W-:-:S05]  /*2a610*/  PRMT R11, R6, 0x7531, R7 ;  /* 0x00007531060b7816 */ /* 0x000fca0000000007 */
[----:B------:R0:W-:Y:S02]  /*2a620*/  STSM.16.M88.4 [R3], R8 ;  /* 0x0000000803007844 */ /* 0x0001e40000000200 */
[C---:B0-----:R-:W-:Y:S02]  /*2a630*/  LOP3.LUT R3, R2.reuse, R15, RZ, 0xfc, !PT ;  /* 0x0000000f02037212 */ /* 0x041fe400078efcff */
[----:B------:R-:W-:-:S03]  /*2a640*/  LOP3.LUT R2, R2, R16, RZ, 0xfc, !PT ;  /* 0x0000001002027212 */ /* 0x000fc600078efcff */
[----:B------:R-:W-:Y:S02]  /*2a650*/  IMAD.IADD R3, R19, 0x1, R3 ;  /* 0x0000000113037824 */ /* 0x000fe400078e0203 */
[----:B------:R0:W5:Y:S01]  /*2a660*/  LDL.LU R19, [R1+0x8c] ;  /* 0x00008c0001137983 */ /* 0x0001620000300800 */
[----:B------:R-:W-:-:S03]  /*2a670*/  IMAD.IADD R2, R0, 0x1, R2 ;  /* 0x0000000100027824 */ /* 0x000fc600078e0202 */
[----:B------:R0:W5:Y:S04]  /*2a680*/  LDL.LU R16, [R1+0x88] ;  /* 0x0000880001107983 */ /* 0x0001680000300800 */
[----:B------:R0:W5:Y:S04]  /*2a690*/  LDL.LU R0, [R1+0x84] ;  /* 0x0000840001007983 */ /* 0x0001680000300800 */
        /* <DEDUP_REMOVED lines=14> */
.L_x_3675:
[----:B0-----:R-:W2:Y:S01]  /*2a780*/  LDL.LU R2, [R1+0x18] ;  /* 0x0000180001027983 */ /* 0x001ea20000300800 */
[----:B-1---5:R0:W-:Y:S03]  /*2a790*/  SYNCS.ARRIVE.TRANS64.A1T0 RZ, [R0+URZ+0x33450], RZ ;  /* 0x033450ff00ff79a7 */ /* 0x0221e6000810003f */
[----:B------:R-:W3:Y:S01]  /*2a7a0*/  LDL.LU R3, [R1+0x20] ;  /* 0x0000200001037983 */ /* 0x000ee20000300800 */
[----:B0-----:R-:W-:-:S05]  /*2a7b0*/  @!P0 VIADD R0, R0, 0x33480 ;  /* 0x0003348000008836 */ /* 0x001fca0000000000 */
[----:B------:R-:W-:Y:S01]  /*2a7c0*/  @!P0 PRMT R0, RZ, 0x654, R0 ;  /* 0x00000654ff008816 */ /* 0x000fe20000000000 */
[----:B------:R-:W-:Y:S06]  /*2a7d0*/  BAR.SYNC.DEFER_BLOCKING 0x2, 0x80 ;  /* 0x0082000000007b1d */ /* 0x000fec0000010000 */
[----:B------:R2:W-:Y:S02]  /*2a7e0*/  @!P0 SYNCS.ARRIVE.TRANS64.RED.A1T0 RZ, [R0+URZ], RZ ;  /* 0x000000ff00ff89a7 */ /* 0x0005e4000810043f */
[----:B--2---:R-:W-:-:S05]  /*2a7f0*/  VIADD R0, R2, 0x1 ;  /* 0x0000000102007836 */ /* 0x004fca0000000000 */
[----:B------:R-:W-:-:S04]  /*2a800*/  ISETP.NE.AND P0, PT, R0, 0x2, PT ;  /* 0x000000020000780c */ /* 0x000fc80003f05270 */
[----:B------:R-:W-:Y:S02]  /*2a810*/  SEL R2, RZ, 0x1, P0 ;  /* 0x00000001ff027807 */ /* 0x000fe40000000000 */
[----:B------:R-:W-:Y:S02]  /*2a820*/  SEL R0, R0, RZ, P0 ;  /* 0x000000ff00007207 */ /* 0x000fe40000000000 */
[----:B---3--:R-:W-:-:S03]  /*2a830*/  LOP3.LUT R3, R3, R2, RZ, 0x3c, !PT ;  /* 0x0000000203037212 */ /* 0x008fc600078e3cff */
[----:B------:R0:W-:Y:S04]  /*2a840*/  STL [R1+0x18], R0 ;  /* 0x0000180001007387 */ /* 0x0001e80000100800 */
[----:B------:R0:W-:Y:S02]  /*2a850*/  STL [R1+0x20], R3 ;  /* 0x0000200301007387 */ /* 0x0001e40000100800 */
.L_x_3618:
        /* <DEDUP_REMOVED lines=8> */
[----:B------:R-:W-:-:S05]  /*2a8e0*/  MOV R0, UR4 ;  /* 0x0000000400007c02 */ /* 0x000fca0008000f00 */
[----:B------:R2:W3:Y:S04]  /*2a8f0*/  LDS.128 R16, [R0+0x334d0] ;  /* 0x0334d00000107984 */ /* 0x0004e80000000c00 */
[----:B------:R2:W-:Y:S01]  /*2a900*/  STL [R1+0x4], R0 ;  /* 0x0000040001007387 */ /* 0x0005e20000100800 */
[----:B------:R-:W-:Y:S06]  /*2a910*/  BAR.ARV 0x4, 0x180 ;  /* 0x0106000000007b1d */ /* 0x000fec0000002000 */
[----:B------:R-:W-:Y:S05]  /*2a920*/  BRA `(.L_x_3677) ;  /* 0x0000000800487947 */ /* 0x000fea0003800000 */
.L_x_3676:
[----:B------:R-:W0:Y:S01]  /*2a930*/  S2R R0, SR_TID.X ;  /* 0x0000000000007919 */ /* 0x000e220000002100 */
[----:B------:R-:W-:Y:S01]  /*2a940*/  UMOV UR4, 0xffffffff ;  /* 0xffffffff00047882 */ /* 0x000fe20000000000 */
[----:B0-----:R-:W-:-:S04]  /*2a950*/  LOP3.LUT R7, R0, 0x1f, RZ, 0xc0, !PT ;  /* 0x0000001f00077812 */ /* 0x001fc800078ec0ff */
[----:B------:R-:W-:Y:S01]  /*2a960*/  ISETP.NE.AND P0, PT, R7, 0x1f, PT ;  /* 0x0000001f0700780c */ /* 0x000fe20003f05270 */
[----:B------:R-:W-:-:S12]  /*2a970*/  BRA.DIV UR4, `(.L_x_3678) ;  /* 0x0000003e04707947 */ /* 0x000fd8000b800000 */
[----:B------:R-:W-:Y:S01]  /*2a980*/  IMAD.IADD R0, R19, 0x1, R7 ;  /* 0x0000000113007824 */ /* 0x000fe200078e0207 */
[----:B------:R-:W-:-:S04]  /*2a990*/  ULDC UR4, c[0x0][0xc3c] ;  /* 0x00030f0000047ab9 */ /* 0x000fc80000000800 */
        /* <DEDUP_REMOVED lines=29> */
.L_x_3832:
[----:B------:R-:W-:Y:S02]  /*2ab70*/  ULDC UR4, c[0x0][0xc38] ;  /* 0x00030e0000047ab9 */ /* 0x000fe40000000800 */
[----:B------:R-:W-:-:S04]  /*2ab80*/  IMAD.U32 R16, RZ, RZ, UR4 ;  /* 0x00000004ff107e24 */ /* 0x000fc8000f8e00ff */
[----:B-1----:R-:W-:-:S05]  /*2ab90*/  IMAD R6, R6, R16, RZ ;  /* 0x0000001006067224 */ /* 0x002fca00078e02ff */
[----:B------:R-:W-:-:S04]  /*2aba0*/  IADD3 R4, R4, R6, RZ ;  /* 0x0000000604047210 */ /* 0x000fc80007ffe0ff */
[----:B------:R-:W-:-:S13]  /*2abb0*/  ISETP.GT.AND P6, PT, R4, R0, PT ;  /* 0x000000000400720c */ /* 0x000fda0003fc4270 */
[----:B------:R-:W-:Y:S05]  /*2abc0*/  @P6 BRA `(.L_x_3679) ;  /* 0x00000000009c6947 */ /* 0x000fea0003800000 */
.L_x_3684:
[----:B------:R-:W1:Y:S01]  /*2abd0*/  LDC R2, c[0x0][0xc3c] ;  /* 0x00030f00ff027b82 */ /* 0x000e620000000800 */
[----:B------:R-:W-:-:S05]  /*2abe0*/  VIADD R19, R19, 0x1f ;  /* 0x0000001f13137836 */ /* 0x000fca0000000000 */
[----:B-1----:R-:W-:-:S13]  /*2abf0*/  ISETP.GE.AND P6, PT, R19, R2, PT ;  /* 0x000000021300720c */ /* 0x002fda0003fc6270 */
[----:B------:R-:W-:Y:S05]  /*2ac00*/  @P6 BRA `(.L_x_3680) ;  /* 0x0000000400446947 */ /* 0x000fea0003800000 */
[----:B------:R-:W1:Y:S01]  /*2ac10*/  S2R R3, SR_TID.X ;  /* 0x0000000000037919 */ /* 0x000e620000002100 */
[----:B------:R-:W-:Y:S01]  /*2ac20*/  BSSY B0, `(.L_x_3681) ;  /* 0x0000009000007945 */ /* 0x000fe20003800000 */
[----:B-1----:R-:W-:-:S05]  /*2ac30*/  LOP3.LUT R3, R3, 0x1f, RZ, 0xc0, !PT ;  /* 0x0000001f03037812 */ /* 0x002fca00078ec0ff */
[----:B0-----:R-:W-:-:S05]  /*2ac40*/  IMAD.IADD R5, R19, 0x1, R3 ;  /* 0x0000000113057824 */ /* 0x001fca00078e0203 */
[----:B------:R-:W-:Y:S01]  /*2ac50*/  ISETP.GE.OR P6, PT, R5, R2, !P0 ;  /* 0x000000020500720c */ /* 0x000fe200047c6670 */
[----:B------:R-:W-:-:S12]  /*2ac60*/  IMAD.MOV.U32 R2, RZ, RZ, RZ ;  /* 0x000000ffff027224 */ /* 0x000fd800078e00ff */
[----:B------:R-:W-:Y:S05]  /*2ac70*/  @P6 BRA `(.L_x_3682) ;  /* 0x00000000000c6947 */ /* 0x000fea0003800000 */
[----:B------:R-:W0:Y:S02]  /*2ac80*/  LDC.64 R2, c[0x0][0xc80] ;  /* 0x00032000ff027b82 */ /* 0x000e240000000a00 */
[----:B0-----:R-:W-:-:S06]  /*2ac90*/  IMAD.WIDE R2, R5, 0x4, R2 ;  /* 0x0000000405027825 */ /* 0x001fcc00078e0202 */
[----:B------:R0:W5:Y:S02]  /*2aca0*/  LDG.E R2, desc[UR54][R2.64] ;  /* 0x0000003602027981 */ /* 0x000164000c1e1900 */
.L_x_3682:
[----:B------:R-:W-:Y:S05]  /*2acb0*/  BSYNC B0 ;  /* 0x0000000000007941 */ /* 0x000fea0003800000 */
.L_x_3681:
        /* <DEDUP_REMOVED lines=18> */
.L_x_3840:
[----:B------:R-:W-:Y:S02]  /*2ade0*/  ULDC UR4, c[0x0][0xc38] ;  /* 0x00030e0000047ab9 */ /* 0x000fe40000000800 */
[----:B------:R-:W-:-:S04]  /*2adf0*/  IMAD.U32 R16, RZ, RZ, UR4 ;  /* 0x00000004ff107e24 */ /* 0x000fc8000f8e00ff */
[----:B-1----:R-:W-:-:S05]  /*2ae00*/  IMAD R6, R6, R16, RZ ;  /* 0x0000001006067224 */ /* 0x002fca00078e02ff */
[----:B------:R-:W-:-:S04]  /*2ae10*/  IADD3 R4, R6, R4, RZ ;  /* 0x0000000406047210 */ /* 0x000fc80007ffe0ff */
[----:B------:R-:W-:-:S13]  /*2ae20*/  ISETP.GT.AND P6, PT, R4, R0, PT ;  /* 0x000000000400720c */ /* 0x000fda0003fc4270 */
[----:B------:R-:W-:Y:S05]  /*2ae30*/  @!P6 BRA `(.L_x_3684) ;  /* 0xfffffffc0064e947 */ /* 0x000fea000383ffff */
.L_x_3679:
[----:B------:R-:W-:Y:S01]  /*2ae40*/  IMAD.IADD R6, R4, 0x1, -R6 ;  /* 0x0000000104067824 */ /* 0x000fe200078e0a06 */
[----:B------:R-:W-:-:S03]  /*2ae50*/  UMOV UR4, 0xffffffff ;  /* 0xffffffff00047882 */ /* 0x000fc60000000000 */
[----:B------:R-:W-:-:S05]  /*2ae60*/  IMAD R3, R5, R16, R6 ;  /* 0x0000001005037224 */ /* 0x000fca00078e0206 */
[----:B------:R-:W-:Y:S01]  /*2ae70*/  ISETP.GT.AND P6, PT, R3, R0, PT ;  /* 0x000000000300720c */ /* 0x000fe20003fc4270 */
[----:B------:R-:W-:-:S12]  /*2ae80*/  BRA.DIV UR4, `(.L_x_3685) ;  /* 0x0000004204407947 */ /* 0x000fd8000b800000 */
[----:B------:R-:W-:-:S04]  /*2ae90*/  VOTE.ANY R3, PT, !P6 ;  /* 0x0000000000037806 */ /* 0x000fc800070e0100 */
[----:B------:R-:W1:Y:S02]  /*2aea0*/  POPC R4, R3 ;  /* 0x0000000300047309 */ /* 0x000e640000000000 */
[----:B-1----:R1:W2:Y:S02]  /*2aeb0*/  SHFL.IDX PT, R17, R2, R4, 0x1f ;  /* 0x00001f0402117589 */ /* 0x0022a400000e0000 */
.L_x_3844:
[----:B------:R-:W-:Y:S01]  /*2aec0*/  ISETP.NE.AND P0, PT, R3, RZ, PT ;  /* 0x000000ff0300720c */ /* 0x000fe20003f05270 */
[----:B-1----:R-:W-:-:S12]  /*2aed0*/  IMAD.MOV.U32 R2, RZ, RZ, RZ ;  /* 0x000000ffff027224 */ /* 0x002fd800078e00ff */
[----:B------:R-:W-:Y:S05]  /*2aee0*/  @!P0 BRA `(.L_x_3686) ;  /* 0x0000000000108947 */ /* 0x000fea0003800000 */
[----:B------:R-:W-:Y:S01]  /*2aef0*/  UMOV UR4, 0xffffffff ;  /* 0xffffffff00047882 */ /* 0x000fe20000000000 */
[----:B------:R-:W-:Y:S02]  /*2af00*/  VIADD R12, R4, 0xffffffff ;  /* 0xffffffff040c7836 */ /* 0x000fe40000000000 */
[----:B------:R-:W-:Y:S05]  /*2af10*/  BRA.DIV UR4, `(.L_x_3687) ;  /* 0x0000004204647947 */ /* 0x000fea000b800000 */
[----:B------:R1:W3:Y:S02]  /*2af20*/  SHFL.IDX PT, R2, R5, R12, 0x1f ;  /* 0x00001f0c05027589 */ /* 0x0002e400000e0000 */
.L_x_3686:
[----:B012---:R-:W-:Y:S01]  /*2af30*/  IABS R5, R17 ;  /* 0x0000001100057213 */ /* 0x007fe20000000000 */
[----:B---3--:R-:W-:Y:S02]  /*2af40*/  IMAD R16, R2, R16, R6 ;  /* 0x0000001002107224 */ /* 0x008fe400078e0206 */
[----:B------:R-:W-:Y:S01]  /*2af50*/  IMAD.IADD R19, R4, 0x1, R19 ;  /* 0x0000000104137824 */ /* 0x000fe200078e0213 */
[----:B------:R-:W0:Y:S01]  /*2af60*/  I2F.RP R2, R5 ;  /* 0x0000000500027306 */ /* 0x000e220000209400 */
[----:B------:R-:W-:-:S07]  /*2af70*/  IMAD.IADD R0, R0, 0x1, -R16 ;  /* 0x0000000100007824 */ /* 0x000fce00078e0a10 */
[----:B0-----:R-:W0:Y:S02]  /*2af80*/  MUFU.RCP R2, R2 ;  /* 0x0000000200027308 */ /* 0x001e240000001000 */
[----:B0-----:R-:W-:-:S06]  /*2af90*/  VIADD R2, R2, 0xffffffe ;  /* 0x0ffffffe02027836 */ /* 0x001fcc0000000000 */
[----:B------:R-:W0:Y:S02]  /*2afa0*/  F2I.FTZ.U32.TRUNC.NTZ R3, R2 ;  /* 0x0000000200037305 */ /* 0x000e24000021f000 */
[----:B0-----:R-:W-:-:S05]  /*2afb0*/  IADD3 R2, RZ, -R3, RZ ;  /* 0x80000003ff027210 */ /* 0x001fca0007ffe0ff */
        /* <DEDUP_REMOVED lines=22> */
.L_x_3680:
[----:B------:R-:W-:Y:S01]  /*2b120*/  UMOV UR4, URZ ;  /* 0x0000003f00047c82 */ /* 0x000fe20008000000 */
[----:B------:R-:W-:Y:S01]  /*2b130*/  UMOV UR5, URZ ;  /* 0x0000003f00057c82 */ /* 0x000fe20008000000 */
[----:B------:R-:W-:Y:S01]  /*2b140*/  ULDC UR6, c[0x0][0xc3c] ;  /* 0x00030f0000067ab9 */ /* 0x000fe20000000800 */
[----:B------:R-:W-:Y:S02]  /*2b150*/  IMAD.MOV.U32 R16, RZ, RZ, R0 ;  /* 0x000000ffff107224 */ /* 0x000fe400078e0000 */
[----:B------:R-:W-:Y:S02]  /*2b160*/  IMAD.U32 R17, RZ, RZ, UR4 ;  /* 0x00000004ff117e24 */ /* 0x000fe4000f8e00ff */
[----:B------:R-:W-:Y:S02]  /*2b170*/  IMAD.U32 R18, RZ, RZ, UR5 ;  /* 0x00000005ff127e24 */ /* 0x000fe4000f8e00ff */
[----:B------:R-:W-:-:S07]  /*2b180*/  IMAD.U32 R19, RZ, RZ, UR6 ;  /* 0x00000006ff137e24 */ /* 0x000fce000f8e00ff */
.L_x_3688:
[----:B------:R1:W2:Y:S01]  /*2b190*/  LDL R3, [R1+0x4] ;  /* 0x0000040001037983 */ /* 0x0002a20000100800 */
        /* <DEDUP_REMOVED lines=11> */
.L_x_3677:
[----:B------:R-:W-:Y:S02]  /*2b250*/  ULDC UR4, c[0x0][0xc3c] ;  /* 0x00030f0000047ab9 */ /* 0x000fe40000000800 */
[----:B---3--:R-:W-:-:S13]  /*2b260*/  ISETP.GE.AND P0, PT, R19, UR4, PT ;  /* 0x0000000413007c0c */ /* 0x008fda000bf06270 */
[----:B------:R-:W-:Y:S05]  /*2b270*/  @!P0 BRA `(.L_x_3689) ;  /* 0xffffff9400688947 */ /* 0x000fea000383ffff */
[----:B------:R-:W-:Y:S05]  /*2b280*/  BSYNC B7 ;  /* 0x0000000000077941 */ /* 0x000fea0003800000 */
.L_x_3573:
[----:B--2---:R-:W2:Y:S01]  /*2b290*/  LDL.LU R0, [R1+0x60] ;  /* 0x0000600001007983 */ /* 0x004ea20000300800 */
[----:B------:R-:W-:Y:S01]  /*2b2a0*/  BSSY B0, `(.L_x_3690) ;  /* 0x000000b000007945 */ /* 0x000fe20003800000 */
[----:B0-----:R-:W0:Y:S01]  /*2b2b0*/  S2R R5, SR_CgaCtaId ;  /* 0x0000000000057919 */ /* 0x001e220000008800 */
[----:B--2---:R-:W-:-:S04]  /*2b2c0*/  IADD3 R0, R0, 0x1, RZ ;  /* 0x0000000100007810 */ /* 0x004fc80007ffe0ff */
[----:B------:R-:W-:-:S04]  /*2b2d0*/  LEA.HI R2, R0, R0, RZ, 0x1 ;  /* 0x0000000000027211 */ /* 0x000fc800078f08ff */
[----:B-1----:R-:W-:-:S05]  /*2b2e0*/  LOP3.LUT R3, R2, 0xfffffffe, RZ, 0xc0, !PT ;  /* 0xfffffffe02037812 */ /* 0x002fca00078ec0ff */
[----:B------:R-:W-:Y:S01]  /*2b2f0*/  IMAD.IADD R3, R0, 0x1, -R3 ;  /* 0x0000000100037824 */ /* 0x000fe200078e0a03 */
[----:B------:R-:W-:-:S04]  /*2b300*/  MOV R0, 0x400 ;  /* 0x0000040000007802 */ /* 0x000fc80000000f00 */
[----:B0-----:R-:W-:Y:S02]  /*2b310*/  LEA R0, R5, R0, 0x18 ;  /* 0x0000000005007211 */ /* 0x001fe400078ec0ff */
[----:B------:R-:W-:-:S04]  /*2b320*/  SHF.L.U32 R3, R3, 0x1f, RZ ;  /* 0x0000001f03037819 */ /* 0x000fc800000006ff */
[----:B------:R-:W0:Y:S02]  /*2b330*/  SYNCS.PHASECHK.TRANS64.TRYWAIT P0, [R0+URZ+0x33420], R3 ;  /* 0x03342003000075a7 */ /* 0x000e24000800017f */
[----:B0-----:R-:W-:Y:S05]  /*2b340*/  @!P0 BRA `(.L_x_3691) ;  /* 0x0000003c00808947 */ /* 0x001fea0003800000 */
.L_x_3847:
[----:B------:R-:W-:Y:S05]  /*2b350*/  BSYNC B0 ;  /* 0x0000000000007941 */ /* 0x000fea0003800000 */
.L_x_3690:
[----:B------:R-:W-:-:S03]  /*2b360*/  UMOV UR4, 0xffffffff ;  /* 0xffffffff00047882 */ /* 0x000fc60000000000 */
[----:B------:R-:W-:Y:S05]  /*2b370*/  BRA.DIV UR4, `(.L_x_3692) ;  /* 0x0000003e04887947 */ /* 0x000fea000b800000 */
[----:B------:R-:W1:Y:S02]  /*2b380*/  S2R R2, SR_TID.X ;  /* 0x0000000000027919 */ /* 0x000e640000002100 */
[----:B-1----:R-:W-:-:S04]  /*2b390*/  SHF.R.U32.HI R2, RZ, 0x5, R2 ;  /* 0x00000005ff027819 */ /* 0x002fc80000011602 */
[----:B------:R-:W-:-:S05]  /*2b3a0*/  LOP3.LUT R2, R2, 0x3, RZ, 0xc0, !PT ;  /* 0x0000000302027812 */ /* 0x000fca00078ec0ff */
[----:B------:R1:W2:Y:S02]  /*2b3b0*/  SHFL.IDX PT, R14, R2, RZ, 0x1f ;  /* 0x00001fff020e7589 */ /* 0x0002a400000e0000 */
.L_x_3850:
[----:B--2---:R-:W-:-:S13]  /*2b3c0*/  ISETP.NE.AND P0, PT, R14, RZ, PT ;  /* 0x000000ff0e00720c */ /* 0x004fda0003f05270 */
[----:B------:R-:W-:Y:S05]  /*2b3d0*/  @P0 BRA `(.L_x_3372) ;  /* 0x0000000000b00947 */ /* 0x000fea0003800000 */
[----:B------:R-:W-:-:S03]  /*2b3e0*/  UMOV UR4, 0xffffffff ;  /* 0xffffffff00047882 */ /* 0x000fc60000000000 */
[----:B------:R-:W-:Y:S05]  /*2b3f0*/  BRA.DIV UR4, `(.L_x_3693) ;  /* 0x0000003e049c7947 */ /* 0x000fea000b800000 */
[----:B------:R-:W-:-:S13]  /*2b400*/  ELECT P6, URZ, PT ;  /* 0x00000000003f782f */ /* 0x000fda00038c0000 */
.L_x_3853:
[----:B------:R-:W-:Y:S05]  /*2b410*/  @!P6 BRA `(.L_x_3372) ;  /* 0x0000000000a0e947 */ /* 0x000fea0003800000 */
[----:B------:R-:W-:-:S06]  /*2b420*/  ULOP3.LUT UR4, UR36, 0x2, URZ, 0xfc, !UPT ;  /* 0x0000000224047892 */ /* 0x000fcc000f8efc3f */
[----:B-1----:R-:W-:-:S05]  /*2b430*/  IMAD.U32 R2, RZ, RZ, UR4 ;  /* 0x00000004ff027e24 */ /* 0x002fca000f8e00ff */
[----:B------:R-:W-:-:S13]  /*2b440*/  ISETP.NE.AND P0, PT, R2, 0x3, PT ;  /* 0x000000030200780c */ /* 0x000fda0003f05270 */
[----:B------:R-:W-:Y:S05]  /*2b450*/  @!P0 BRA `(.L_x_3694) ;  /* 0x0000000000048947 */ /* 0x000fea0003800000 */
[----:B------:R-:W-:Y:S01]  /*2b460*/  BPT.TRAP 0x1 ;  /* 0x000000040000795c */ /* 0x000fe20000300000 */
.L_x_3694:
[----:B0-----:R-:W2:Y:S04]  /*2b470*/  LDL R3, [R1+0x18] ;  /* 0x0000180001037983 */ /* 0x001ea80000100800 */
[----:B------:R-:W3:Y:S01]  /*2b480*/  LDL.LU R7, [R1+0x20] ;  /* 0x0000200001077983 */ /* 0x000ee20000300800 */
[----:B------:R-:W-:-:S04]  /*2b490*/  VIADD R2, R0, 0x33440 ;  /* 0x0003344000027836 */ /* 0x000fc80000000000 */
[C---:B--2---:R-:W-:Y:S01]  /*2b4a0*/  IMAD R6, R3.reuse, 0x8, R2 ;  /* 0x0000000803067824 */ /* 0x044fe200078e0202 */
[----:B------:R-:W-:Y:S02]  /*2b4b0*/  IADD3 R3, R3, 0x1, RZ ;  /* 0x0000000103037810 */ /* 0x000fe40007ffe0ff */
[----:B---3--:R-:W-:Y:S02]  /*2b4c0*/  SHF.L.U32 R5, R7, 0x1f, RZ ;  /* 0x0000001f07057819 */ /* 0x008fe400000006ff */
[C---:B------:R-:W-:Y:S02]  /*2b4d0*/  ISETP.NE.AND P2, PT, R3.reuse, 0x2, PT ;  /* 0x000000020300780c */ /* 0x040fe40003f45270 */
[----:B------:R-:W0:Y:S02]  /*2b4e0*/  SYNCS.PHASECHK.TRANS64.TRYWAIT P1, [R6+URZ], R5 ;  /* 0x00000005060075a7 */ /* 0x000e24000802017f */
[----:B------:R-:W-:Y:S02]  /*2b4f0*/  SEL R4, RZ, 0x1, P2 ;  /* 0x00000001ff047807 */ /* 0x000fe40001000000 */
[----:B------:R-:W-:-:S02]  /*2b500*/  SEL R3, R3, RZ, P2 ;  /* 0x000000ff03037207 */ /* 0x000fc40001000000 */
[----:B------:R-:W-:-:S03]  /*2b510*/  LOP3.LUT R4, R7, R4, RZ, 0x3c, !PT ;  /* 0x0000000407047212 */ /* 0x000fc600078e3cff */
[----:B------:R-:W-:Y:S01]  /*2b520*/  IMAD R7, R3, 0x8, R2 ;  /* 0x0000000803077824 */ /* 0x000fe200078e0202 */
[----:B------:R-:W-:Y:S01]  /*2b530*/  SHF.L.U32 R2, R4, 0x1f, RZ ;  /* 0x0000001f04027819 */ /* 0x000fe200000006ff */
[----:B0-----:R-:W-:Y:S06]  /*2b540*/  @!P1 BRA `(.L_x_3695) ;  /* 0x0000003c00689947 */ /* 0x001fec0003800000 */
.L_x_3854:
[----:B------:R-:W1:Y:S02]  /*2b550*/  SYNCS.PHASECHK.TRANS64.TRYWAIT P1, [R7+URZ], R2 ;  /* 0x00000002070075a7 */ /* 0x000e64000802017f */
[----:B-1----:R-:W-:Y:S05]  /*2b560*/  @!P1 BRA `(.L_x_3696) ;  /* 0x0000003c00749947 */ /* 0x002fea0003800000 */
.L_x_3855:
[----:B------:R-:W-:Y:S05]  /*2b570*/  @!P0 BRA `(.L_x_3697) ;  /* 0x0000000000048947 */ /* 0x000fea0003800000 */
[----:B------:R-:W-:Y:S01]  /*2b580*/  BPT.TRAP 0x1 ;  /* 0x000000040000795c */ /* 0x000fe20000300000 */
.L_x_3697:
[----:B------:R-:W2:Y:S02]  /*2b590*/  LDL.LU R4, [R1+0x18] ;  /* 0x0000180001047983 */ /* 0x000ea40000300800 */
[----:B--2---:R-:W-:-:S04]  /*2b5a0*/  IMAD R4, R4, 0x8, R0 ;  /* 0x0000000804047824 */ /* 0x004fc800078e0200 */
[----:B------:R-:W2:Y:S02]  /*2b5b0*/  SYNCS.PHASECHK.TRANS64.TRYWAIT P1, [R4+URZ+0x33460], R5 ;  /* 0x03346005040075a7 */ /* 0x000ea4000802017f */
[----:B--2---:R-:W-:Y:S05]  /*2b5c0*/  @!P1 BRA `(.L_x_3698) ;  /* 0x0000003c00709947 */ /* 0x004fea0003800000 */
.L_x_3856:
[----:B------:R-:W-:Y:S05]  /*2b5d0*/  @!P0 BRA `(.L_x_3699) ;  /* 0x0000000000048947 */ /* 0x000fea0003800000 */
[----:B------:R-:W-:Y:S01]  /*2b5e0*/  BPT.TRAP 0x1 ;  /* 0x000000040000795c */ /* 0x000fe20000300000 */
.L_x_3699:
[----:B------:R-:W-:-:S04]  /*2b5f0*/  IMAD R3, R3, 0x8, R0 ;  /* 0x0000000803037824 */ /* 0x000fc800078e0200 */
[----:B------:R-:W3:Y:S02]  /*2b600*/  SYNCS.PHASECHK.TRANS64.TRYWAIT P1, [R3+URZ+0x33460], R2 ;  /* 0x03346002030075a7 */ /* 0x000ee4000802017f */
[----:B---3--:R-:W-:Y:S05]  /*2b610*/  @!P1 BRA `(.L_x_3700) ;  /* 0x0000003c00709947 */ /* 0x008fea0003800000 */
.L_x_3857:
[----:B------:R-:W-:Y:S05]  /*2b620*/  @!P0 BRA `(.L_x_3701) ;  /* 0x0000000000048947 */ /* 0x000fea0003800000 */
[----:B------:R-:W-:Y:S01]  /*2b630*/  BPT.TRAP 0x1 ;  /* 0x000000040000795c */ /* 0x000fe20000300000 */
.L_x_3701:
[----:B------:R-:W4:Y:S02]  /*2b640*/  SYNCS.PHASECHK.TRANS64.TRYWAIT P0, [R4+URZ+0x33480], R5 ;  /* 0x03348005040075a7 */ /* 0x000f24000800017f */
[----:B----4-:R-:W-:Y:S05]  /*2b650*/  @!P0 BRA `(.L_x_3702) ;  /* 0x0000003c00748947 */ /* 0x010fea0003800000 */
.L_x_3703:
[----:B------:R0:W0:Y:S02]  /*2b660*/  SYNCS.PHASECHK.TRANS64.TRYWAIT P0, [R3+URZ+0x33480], R2 ;  /* 0x03348002030075a7 */ /* 0x000024000800017f */
[----:B0-----:R-:W-:Y:S05]  /*2b670*/  @!P0 NANOSLEEP.SYNCS 0x989680 ;  /* 0x009896800000895d */ /* 0x001fea0003900000 */
[----:B------:R-:W0:Y:S02]  /*2b680*/  @!P0 SYNCS.PHASECHK.TRANS64 P0, [R3+URZ+0x33480], R2 ;  /* 0x03348002030085a7 */ /* 0x000e24000800007f */
[----:B0-----:R-:W-:Y:S05]  /*2b690*/  @!P0 BRA `(.L_x_3703) ;  /* 0xfffffffc00f08947 */ /* 0x001fea000383ffff */
.L_x_3372:
[----:B------:R-:W-:Y:S05]  /*2b6a0*/  BSYNC B8 ;  /* 0x0000000000087941 */ /* 0x000fea0003800000 */
.L_x_3369:
[----:B------:R-:W-:Y:S05]  /*2b6b0*/  EXIT ;  /* 0x000000000000794d */ /* 0x000fea0003800000 */
.L_x_3390:
[----:B-1----:R1:W2:Y:S02]  /*2b6c0*/  SYNCS.PHASECHK.TRANS64.TRYWAIT P5, [R43+URZ+0x33490], R100 ;  /* 0x033490642b0075a7 */ /* 0x0022a400080a017f */
[----:B--2---:R-:W-:Y:S05]  /*2b6d0*/  @!P5 NANOSLEEP.SYNCS 0x989680 ;  /* 0x009896800000d95d */ /* 0x004fea0003900000 */
[----:B------:R-:W2:Y:S02]  /*2b6e0*/  @!P5 SYNCS.PHASECHK.TRANS64 P5, [R43+URZ+0x33490], R100 ;  /* 0x033490642b00d5a7 */ /* 0x000ea400080a007f */
[----:B--2---:R-:W-:Y:S05]  /*2b6f0*/  @!P5 BRA `(.L_x_3390) ;  /* 0xfffffffc00f0d947 */ /* 0x004fea000383ffff */
[----:B------:R-:W-:Y:S05]  /*2b700*/  BRA `(.L_x_3704) ;  /* 0xfffffd7c00a47947 */ /* 0x000fea000383ffff */
.L_x_3444:
[----:B--2---:R2:W4:Y:S02]  /*2b710*/  SYNCS.PHASECHK.TRANS64.TRYWAIT P5, [R43+URZ+0x33490], R100 ;  /* 0x033490642b0075a7 */ /* 0x00452400080a017f */
[----:B----4-:R-:W-:Y:S05]  /*2b720*/  @!P5 NANOSLEEP.SYNCS 0x989680 ;  /* 0x009896800000d95d */ /* 0x010fea0003900000 */
[----:B------:R-:W4:Y:S02]  /*2b730*/  @!P5 SYNCS.PHASECHK.TRANS64 P5, [R43+URZ+0x33490], R100 ;  /* 0x033490642b00d5a7 */ /* 0x000f2400080a007f */
[----:B----4-:R-:W-:Y:S05]  /*2b740*/  @!P5 BRA `(.L_x_3444) ;  /* 0xfffffffc00f0d947 */ /* 0x010fea000383ffff */
[----:B------:R-:W-:Y:S05]  /*2b750*/  BRA `(.L_x_3705) ;  /* 0xfffffddc00a47947 */ /* 0x000fea000383ffff */
.L_x_3469:
[----:B0-----:R0:W1:Y:S02]  /*2b760*/  SYNCS.PHASECHK.TRANS64.TRYWAIT P3, [R43+URZ+0x33490], R100 ;  /* 0x033490642b0075a7 */ /* 0x001064000806017f */
[----:B-1----:R-:W-:Y:S05]  /*2b770*/  @!P3 NANOSLEEP.SYNCS 0x989680 ;  /* 0x009896800000b95d */ /* 0x002fea0003900000 */
[----:B------:R-:W1:Y:S02]  /*2b780*/  @!P3 SYNCS.PHASECHK.TRANS64 P3, [R43+URZ+0x33490], R100 ;  /* 0x033490642b00b5a7 */ /* 0x000e64000806007f */
[----:B-1----:R-:W-:Y:S05]  /*2b790*/  @!P3 BRA `(.L_x_3469) ;  /* 0xfffffffc00f0b947 */ /* 0x002fea000383ffff */
[----:B------:R-:W-:Y:S05]  /*2b7a0*/  BRA `(.L_x_3706) ;  /* 0xfffffe3c00fc7947 */ /* 0x000fea000383ffff */
.L_x_3475:
[----:B-1----:R1:W2:Y:S02]  /*2b7b0*/  SYNCS.PHASECHK.TRANS64.TRYWAIT P2, [R43+URZ+0x334b0], R100 ;  /* 0x0334b0642b0075a7 */ /* 0x0022a4000804017f */
[----:B--2---:R-:W-:Y:S05]  /*2b7c0*/  @!P2 NANOSLEEP.SYNCS 0x989680 ;  /* 0x009896800000a95d */ /* 0x004fea0003900000 */
[----:B------:R-:W2:Y:S02]  /*2b7d0*/  @!P2 SYNCS.PHASECHK.TRANS64 P2, [R43+URZ+0x334b0], R100 ;  /* 0x0334b0642b00a5a7 */ /* 0x000ea4000804007f */
[----:B--2---:R-:W-:Y:S05]  /*2b7e0*/  @!P2 BRA `(.L_x_3475) ;  /* 0xfffffffc00f0a947 */ /* 0x004fea000383ffff */
[----:B------:R-:W-:Y:S05]  /*2b7f0*/  BRA `(.L_x_3707) ;  /* 0xfffffe4400007947 */ /* 0x000fea000383ffff */
.L_x_3483:
[----:B------:R-:W0:Y:S01]  /*2b800*/  S2R R0, SR_TID.X ;  /* 0x0000000000007919 */ /* 0x000e220000002100 */
[----:B------:R-:W-:Y:S01]  /*2b810*/  BSSY B0, `(.L_x_3708) ;  /* 0x000000c000007945 */ /* 0x000fe20003800000 */
[----:B------:R-:W-:Y:S02]  /*2b820*/  IMAD.MOV.U32 R12, RZ, RZ, RZ ;  /* 0x000000ffff0c7224 */ /* 0x000fe400078e00ff */
[----:B------:R-:W-:Y:S02]  /*2b830*/  IMAD.MOV.U32 R11, RZ, RZ, 0x1f ;  /* 0x0000001fff0b7424 */ /* 0x000fe400078e00ff */
[----:B------:R-:W-:Y:S02]  /*2b840*/  IMAD.MOV.U32 R15, RZ, RZ, -0x1 ;  /* 0xffffffffff0f7424 */ /* 0x000fe400078e00ff */
[----:B0-----:R-:W-:-:S05]  /*2b850*/  VIADD R2, R0, 0xffffff80 ;  /* 0xffffff8000027836 */ /* 0x001fca0000000000 */
[----:B------:R-:W-:-:S04]  /*2b860*/  SHF.R.S32.HI R0, RZ, 0x1f, R2 ;  /* 0x0000001fff007819 */ /* 0x000fc80000011402 */
[----:B------:R-:W-:-:S04]  /*2b870*/  LEA.HI R0, R0, R2, RZ, 0x7 ;  /* 0x0000000200007211 */ /* 0x000fc800078f38ff */
[----:B------:R-:W-:-:S04]  /*2b880*/  SHF.R.S32.HI R0, RZ, 0x7, R0 ;  /* 0x00000007ff007819 */ /* 0x000fc80000011400 */
[----:B------:R-:W-:-:S07]  /*2b890*/  MOV R13, R0 ;  /* 0x00000000000d7202 */ /* 0x000fce0000000f00 */
[----:B-----5:R-:W-:Y:S05]  /*2b8a0*/  WARPSYNC.COLLECTIVE R15, `(.L_x_3709) ;  /* 0x000000000f087348 */ /* 0x020fea0003c00000 */
[----:B------:R0:W1:Y:S02]  /*2b8b0*/  SHFL.IDX P6, R14, R13, R12, R11 ;  /* 0x0000000c0d0e7389 */ /* 0x00006400000c000b */
[----:B01---5:R-:W-:Y:S01]  /*2b8c0*/  ENDCOLLECTIVE ;  /* 0x000000000000791b */ /* 0x023fe20003800000 */
.L_x_3709:
[----:B------:R-:W-:Y:S05]  /*2b8d0*/  BSYNC B0 ;  /* 0x0000000000007941 */ /* 0x000fea0003800000 */
.L_x_3708:
[----:B------:R-:W-:Y:S01]  /*2b8e0*/  IMAD.MOV.U32 R233, RZ, RZ, R14 ;  /* 0x000000ffffe97224 */ /* 0x000fe200078e000e */
[----:B------:R-:W-:Y:S06]  /*2b8f0*/  BRA `(.L_x_3710) ;  /* 0xfffffe4c002c7947 */ /* 0x000fec000383ffff */
.L_x_3493:
[----:B------:R-:W-:Y:S01]  /*2b900*/  BSSY B1, `(.L_x_3711) ;  /* 0x0000008000017945 */ /* 0x000fe20003800000 */
[----:B------:R-:W-:Y:S01]  /*2b910*/  MOV R13, R26 ;  /* 0x0000001a000d7202 */ /* 0x000fe20000000f00 */
[----:B------:R-:W-:Y:S02]  /*2b920*/  IMAD.MOV.U32 R12, RZ, RZ, RZ ;  /* 0x000000ffff0c7224 */ /* 0x000fe400078e00ff */
[----:B------:R-:W-:Y:S02]  /*2b930*/  IMAD.MOV.U32 R11, RZ, RZ, 0x1e1f ;  /* 0x00001e1fff0b7424 */ /* 0x000fe400078e00ff */
[----:B------:R-:W-:-:S07]  /*2b940*/  IMAD.MOV.U32 R15, RZ, RZ, -0x1 ;  /* 0xffffffffff0f7424 */ /* 0x000fce00078e00ff */
[----:B------:R-:W-:Y:S05]  /*2b950*/  WARPSYNC.COLLECTIVE R15, `(.L_x_3712) ;  /* 0x000000000f087348 */ /* 0x000fea0003c00000 */
[----:B------:R0:W1:Y:S02]  /*2b960*/  SHFL.IDX P6, R14, R13, R12, R11 ;  /* 0x0000000c0d0e7389 */ /* 0x00006400000c000b */
[----:B01----:R-:W-:Y:S01]  /*2b970*/  ENDCOLLECTIVE ;  /* 0x000000000000791b */ /* 0x003fe20003800000 */
.L_x_3712:
[----:B------:R-:W-:Y:S05]  /*2b980*/  BSYNC B1 ;  /* 0x0000000000017941 */ /* 0x000fea0003800000 */
.L_x_3711:
        /* <DEDUP_REMOVED lines=8> */
.L_x_3713:
[----:B------:R-:W-:Y:S01]  /*2ba10*/  MOV R13, R27 ;  /* 0x0000001b000d7202 */ /* 0x000fe20000000f00 */
[----:B------:R-:W-:-:S07]  /*2ba20*/  IMAD.MOV.U32 R3, RZ, RZ, R14 ;  /* 0x000000ffff037224 */ /* 0x000fce00078e000e */
[----:B------:R-:W-:Y:S05]  /*2ba30*/  WARPSYNC.COLLECTIVE R15, `(.L_x_3714) ;  /* 0x000000000f087348 */ /* 0x000fea0003c00000 */
[----:B------:R0:W1:Y:S02]  /*2ba40*/  SHFL.IDX P6, R14, R13, R12, R11 ;  /* 0x0000000c0d0e7389 */ /* 0x00006400000c000b */
[----:B01----:R-:W-:Y:S01]  /*2ba50*/  ENDCOLLECTIVE ;  /* 0x000000000000791b */ /* 0x003fe20003800000 */
.L_x_3714:
[----:B------:R-:W-:Y:S02]  /*2ba60*/  IMAD.MOV.U32 R13, RZ, RZ, R28 ;  /* 0x000000ffff0d7224 */ /* 0x000fe400078e001c */
[----:B------:R-:W-:-:S07]  /*2ba70*/  IMAD.MOV.U32 R4, RZ, RZ, R14 ;  /* 0x000000ffff047224 */ /* 0x000fce00078e000e */
[----:B------:R-:W-:Y:S05]  /*2ba80*/  WARPSYNC.COLLECTIVE R15, `(.L_x_3715) ;  /* 0x000000000f087348 */ /* 0x000fea0003c00000 */
[----:B------:R0:W1:Y:S02]  /*2ba90*/  SHFL.IDX P6, R14, R13, R12, R11 ;  /* 0x0000000c0d0e7389 */ /* 0x00006400000c000b */
[----:B01----:R-:W-:Y:S01]  /*2baa0*/  ENDCOLLECTIVE ;  /* 0x000000000000791b */ /* 0x003fe20003800000 */
.L_x_3715:
[----:B------:R-:W-:Y:S05]  /*2bab0*/  BRA `(.L_x_3716) ;  /* 0xfffffe5000c47947 */ /* 0x000fea000383ffff */
.L_x_3497:
[----:B0-----:R0:W1:Y:S02]  /*2bac0*/  SYNCS.PHASECHK.TRANS64.TRYWAIT P0, [R16+URZ+0x33400], R5 ;  /* 0x03340005100075a7 */ /* 0x001064000800017f */
[----:B-1----:R-:W-:Y:S05]  /*2bad0*/  @!P0 NANOSLEEP.SYNCS 0x989680 ;  /* 0x009896800000895d */ /* 0x002fea0003900000 */
[----:B------:R-:W1:Y:S02]  /*2bae0*/  @!P0 SYNCS.PHASECHK.TRANS64 P0, [R16+URZ+0x33400], R5 ;  /* 0x03340005100085a7 */ /* 0x000e64000800007f */
[----:B-1----:R-:W-:Y:S05]  /*2baf0*/  @!P0 BRA `(.L_x_3497) ;  /* 0xfffffffc00f08947 */ /* 0x002fea000383ffff */
[----:B------:R-:W-:Y:S05]  /*2bb00*/  BRA `(.L_x_3717) ;  /* 0xfffffe5800187947 */ /* 0x000fea000383ffff */
.L_x_3509:
        /* <DEDUP_REMOVED lines=8> */
.L_x_3719:
[----:B------:R-:W-:Y:S05]  /*2bb90*/  BSYNC B1 ;  /* 0x0000000000017941 */ /* 0x000fea0003800000 */
.L_x_3718:
[----:B------:R-:W-:Y:S01]  /*2bba0*/  IMAD.MOV.U32 R13, RZ, RZ, R24 ;  /* 0x000000ffff0d7224 */ /* 0x000fe200078e0018 */
[----:B------:R-:W-:Y:S01]  /*2bbb0*/  MOV R11, 0x1e1f ;  /* 0x00001e1f000b7802 */ /* 0x000fe20000000f00 */
[----:B------:R-:W-:Y:S02]  /*2bbc0*/  IMAD.MOV.U32 R12, RZ, RZ, RZ ;  /* 0x000000ffff0c7224 */ /* 0x000fe400078e00ff */
[----:B------:R-:W-:Y:S02]  /*2bbd0*/  IMAD.MOV.U32 R15, RZ, RZ, -0x1 ;  /* 0xffffffffff0f7424 */ /* 0x000fe400078e00ff */
[----:B------:R-:W-:-:S07]  /*2bbe0*/  IMAD.MOV.U32 R0, RZ, RZ, R14 ;  /* 0x000000ffff007224 */ /* 0x000fce00078e000e */
[----:B------:R-:W-:Y:S05]  /*2bbf0*/  WARPSYNC.COLLECTIVE R15, `(.L_x_3720) ;  /* 0x000000000f087348 */ /* 0x000fea0003c00000 */
[----:B------:R0:W1:Y:S02]  /*2bc00*/  SHFL.IDX P6, R14, R13, R12, R11 ;  /* 0x0000000c0d0e7389 */ /* 0x00006400000c000b */
[----:B01----:R-:W-:Y:S01]  /*2bc10*/  ENDCOLLECTIVE ;  /* 0x000000000000791b */ /* 0x003fe20003800000 */
.L_x_3720:
[----:B------:R-:W-:Y:S02]  /*2bc20*/  IMAD.MOV.U32 R13, RZ, RZ, R27 ;  /* 0x000000ffff0d7224 */ /* 0x000fe400078e001b */
[----:B------:R-:W-:-:S07]  /*2bc30*/  IMAD.MOV.U32 R3, RZ, RZ, R14 ;  /* 0x000000ffff037224 */ /* 0x000fce00078e000e */
[----:B------:R-:W-:Y:S05]  /*2bc40*/  WARPSYNC.COLLECTIVE R15, `(.L_x_3721) ;  /* 0x000000000f087348 */ /* 0x000fea0003c00000 */
[----:B------:R0:W1:Y:S02]  /*2bc50*/  SHFL.IDX P6, R14, R13, R12, R11 ;  /* 0x0000000c0d0e7389 */ /* 0x00006400000c000b */
[----:B01----:R-:W-:Y:S01]  /*2bc60*/  ENDCOLLECTIVE ;  /* 0x000000000000791b */ /* 0x003fe20003800000 */
.L_x_3721:
[----:B------:R-:W-:Y:S01]  /*2bc70*/  MOV R13, R28 ;  /* 0x0000001c000d7202 */ /* 0x000fe20000000f00 */
[----:B------:R-:W-:-:S07]  /*2bc80*/  IMAD.MOV.U32 R20, RZ, RZ, R14 ;  /* 0x000000ffff147224 */ /* 0x000fce00078e000e */
[----:B------:R-:W-:Y:S05]  /*2bc90*/  WARPSYNC.COLLECTIVE R15, `(.L_x_3722) ;  /* 0x000000000f087348 */ /* 0x000fea0003c00000 */
[----:B------:R0:W1:Y:S02]  /*2bca0*/  SHFL.IDX P6, R14, R13, R12, R11 ;  /* 0x0000000c0d0e7389 */ /* 0x00006400000c000b */
[----:B01----:R-:W-:Y:S01]  /*2bcb0*/  ENDCOLLECTIVE ;  /* 0x000000000000791b */ /* 0x003fe20003800000 */
.L_x_3722:
[----:B------:R-:W-:Y:S01]  /*2bcc0*/  IMAD.MOV.U32 R21, RZ, RZ, R14 ;  /* 0x000000ffff157224 */ /* 0x000fe200078e000e */
[----:B------:R-:W-:Y:S06]  /*2bcd0*/  BRA `(.L_x_3723) ;  /* 0xfffffe8400747947 */ /* 0x000fec000383ffff */
.L_x_3513:
[----:B-1----:R1:W2:Y:S02]  /*2bce0*/  SYNCS.PHASECHK.TRANS64.TRYWAIT P0, [R16+URZ+0x33400], R21 ;  /* 0x03340015100075a7 */ /* 0x0022a4000800017f */
[----:B--2---:R-:W-:Y:S05]  /*2bcf0*/  @!P0 NANOSLEEP.SYNCS 0x989680 ;  /* 0x009896800000895d */ /* 0x004fea0003900000 */
[----:B------:R-:W2:Y:S02]  /*2bd00*/  @!P0 SYNCS.PHASECHK.TRANS64 P0, [R16+URZ+0x33400], R21 ;  /* 0x03340015100085a7 */ /* 0x000ea4000800007f */
[----:B--2---:R-:W-:Y:S05]  /*2bd10*/  @!P0 BRA `(.L_x_3513) ;  /* 0xfffffffc00f08947 */ /* 0x004fea000383ffff */
[----:B------:R-:W-:Y:S05]  /*2bd20*/  BRA `(.L_x_3724) ;  /* 0xfffffe8800847947 */ /* 0x000fea000383ffff */
.L_x_3521:
[----:B-1----:R1:W2:Y:S02]  /*2bd30*/  SYNCS.PHASECHK.TRANS64.TRYWAIT P2, [R0+URZ+0x33430], R3 ;  /* 0x03343003000075a7 */ /* 0x0022a4000804017f */
[----:B--2---:R-:W-:Y:S05]  /*2bd40*/  @!P2 NANOSLEEP.SYNCS 0x989680 ;  /* 0x009896800000a95d */ /* 0x004fea0003900000 */
[----:B------:R-:W2:Y:S02]  /*2bd50*/  @!P2 SYNCS.PHASECHK.TRANS64 P2, [R0+URZ+0x33430], R3 ;  /* 0x033430030000a5a7 */ /* 0x000ea4000804007f */
[----:B--2---:R-:W-:Y:S05]  /*2bd60*/  @!P2 BRA `(.L_x_3521) ;  /* 0xfffffffc00f0a947 */ /* 0x004fea000383ffff */
[----:B------:R-:W-:Y:S05]  /*2bd70*/  BRA `(.L_x_3520) ;  /* 0xfffffeb800e07947 */ /* 0x000fea000383ffff */
.L_x_3527:
[----:B-1----:R1:W2:Y:S02]  /*2bd80*/  SYNCS.PHASECHK.TRANS64.TRYWAIT P2, [R11+URZ+0x33430], R8 ;  /* 0x033430080b0075a7 */ /* 0x0022a4000804017f */
[----:B--2---:R-:W-:Y:S05]  /*2bd90*/  @!P2 NANOSLEEP.SYNCS 0x989680 ;  /* 0x009896800000a95d */ /* 0x004fea0003900000 */
[----:B------:R-:W2:Y:S02]  /*2bda0*/  @!P2 SYNCS.PHASECHK.TRANS64 P2, [R11+URZ+0x33430], R8 ;  /* 0x033430080b00a5a7 */ /* 0x000ea4000804007f */
[----:B--2---:R-:W-:Y:S05]  /*2bdb0*/  @!P2 BRA `(.L_x_3527) ;  /* 0xfffffffc00f0a947 */ /* 0x004fea000383ffff */
[----:B------:R-:W-:Y:S05]  /*2bdc0*/  BRA `(.L_x_3526) ;  /* 0xfffffefc00cc7947 */ /* 0x000fea000383ffff */
.L_x_3531:
[----:B-1----:R1:W2:Y:S02]  /*2bdd0*/  SYNCS.PHASECHK.TRANS64.TRYWAIT P1, [R10+URZ+0x33450], R6 ;  /* 0x033450060a0075a7 */ /* 0x0022a4000802017f */
[----:B--2---:R-:W-:Y:S05]  /*2bde0*/  @!P1 NANOSLEEP.SYNCS 0x989680 ;  /* 0x009896800000995d */ /* 0x004fea0003900000 */
[----:B------:R-:W2:Y:S02]  /*2bdf0*/  @!P1 SYNCS.PHASECHK.TRANS64 P1, [R10+URZ+0x33450], R6 ;  /* 0x033450060a0095a7 */ /* 0x000ea4000802007f */
[----:B--2---:R-:W-:Y:S05]  /*2be00*/  @!P1 BRA `(.L_x_3531) ;  /* 0xfffffffc00f09947 */ /* 0x004fea000383ffff */
[----:B------:R-:W-:Y:S05]  /*2be10*/  BRA `(.L_x_3528) ;  /* 0xffffff1000087947 */ /* 0x000fea000383ffff */
.L_x_3537:
[----:B-1----:R1:W2:Y:S02]  /*2be20*/  SYNCS.PHASECHK.TRANS64.TRYWAIT P1, [R8+URZ+0x33450], R3 ;  /* 0x03345003080075a7 */ /* 0x0022a4000802017f */
[----:B--2---:R-:W-:Y:S05]  /*2be30*/  @!P1 NANOSLEEP.SYNCS 0x989680 ;  /* 0x009896800000995d */ /* 0x004fea0003900000 */
[----:B------:R-:W2:Y:S02]  /*2be40*/  @!P1 SYNCS.PHASECHK.TRANS64 P1, [R8+URZ+0x33450], R3 ;  /* 0x03345003080095a7 */ /* 0x000ea4000802007f */
[----:B--2---:R-:W-:Y:S05]  /*2be50*/  @!P1 BRA `(.L_x_3537) ;  /* 0xfffffffc00f09947 */ /* 0x004fea000383ffff */
[----:B------:R-:W-:Y:S05]  /*2be60*/  BRA `(.L_x_3536) ;  /* 0xffffff3c00207947 */ /* 0x000fea000383ffff */
.L_x_3541:
[----:B------:R-:W-:Y:S01]  /*2be70*/  SEL R9, R129, R12, P0 ;  /* 0x0000000c81097207 */ /* 0x000fe20000000000 */
[----:B------:R-:W-:Y:S01]  /*2be80*/  IMAD.MOV.U32 R11, RZ, RZ, 0x1c1f ;  /* 0x00001c1fff0b7424 */ /* 0x000fe200078e00ff */
[----:B------:R-:W-:Y:S01]  /*2be90*/  SEL R20, R12, R129, P0 ;  /* 0x000000810c147207 */ /* 0x000fe20000000000 */
[----:B------:R-:W-:Y:S01]  /*2bea0*/  IMAD.MOV.U32 R12, RZ, RZ, R0 ;  /* 0x000000ffff0c7224 */ /* 0x000fe200078e0000 */
[----:B------:R-:W-:Y:S01]  /*2beb0*/  SEL R7, R128, R35, P0 ;  /* 0x0000002380077207 */ /* 0x000fe20000000000 */
[----:B------:R-:W-:Y:S01]  /*2bec0*/  IMAD.MOV.U32 R15, RZ, RZ, -0x1 ;  /* 0xffffffffff0f7424 */ /* 0x000fe200078e00ff */
[----:B------:R-:W-:Y:S02]  /*2bed0*/  SEL R8, R35, R128, P0 ;  /* 0x0000008023087207 */ /* 0x000fe40000000000 */
[----:B------:R-:W-:-:S07]  /*2bee0*/  SEL R21, R126, R39, P0 ;  /* 0x000000277e157207 */ /* 0x000fce0000000000 */
[----:B0----5:R-:W-:Y:S05]  /*2bef0*/  WARPSYNC.COLLECTIVE R15, `(.L_x_3725) ;  /* 0x000000000f087348 */ /* 0x021fea0003c00000 */
[----:B------:R1:W2:Y:S02]  /*2bf00*/  SHFL.IDX P6, R14, R13, R12, R11 ;  /* 0x0000000c0d0e7389 */ /* 0x0002a400000c000b */
[----:B012--5:R-:W-:Y:S01]  /*2bf10*/  ENDCOLLECTIVE ;  /* 0x000000000000791b */ /* 0x027fe20003800000 */
.L_x_3725:
        /* <DEDUP_REMOVED lines=10> */
[----:B------:R-:W-:Y:S01]  /*2bfc0*/  SEL R35, R52, R97, P0 ;  /* 0x0000006134237207 */ /* 0x000fe20000000000 */
[----:B------:R-:W-:Y:S01]  /*2bfd0*/  IMAD.MOV.U32 R2, RZ, RZ, RZ ;  /* 0x000000ffff027224 */ /* 0x000fe200078e00ff */
[----:B------:R-:W-:Y:S02]  /*2bfe0*/  SEL R48, R97, R52, P0 ;  /* 0x0000003461307207 */ /* 0x000fe40000000000 */
[----:B------:R-:W-:Y:S02]  /*2bff0*/  SEL R37, R80, R41, P0 ;  /* 0x0000002950257207 */ /* 0x000fe40000000000 */
[----:B------:R-:W-:-:S02]  /*2c000*/  SEL R52, R41, R80, P0 ;  /* 0x0000005029347207 */ /* 0x000fc40000000000 */
[----:B------:R-:W-:-:S07]  /*2c010*/  MOV R6, R14 ;  /* 0x0000000e00067202 */ /* 0x000fce0000000f00 */
[----:B------:R-:W-:Y:S05]  /*2c020*/  WARPSYNC.COLLECTIVE R15, `(.L_x_3726) ;  /* 0x000000000f087348 */ /* 0x000fea0003c00000 */
[----:B------:R0:W1:Y:S02]  /*2c030*/  SHFL.IDX P6, R14, R13, R12, R11 ;  /* 0x0000000c0d0e7389 */ /* 0x00006400000c000b */
[----:B01----:R-:W-:Y:S01]  /*2c040*/  ENDCOLLECTIVE ;  /* 0x000000000000791b */ /* 0x003fe20003800000 */
.L_x_3726:
        /* <DEDUP_REMOVED lines=18> */
.L_x_3727:
        /* <DEDUP_REMOVED lines=19> */
.L_x_3728:
[----:B------:R-:W-:Y:S02]  /*2c2a0*/  SEL R63, R82, R65, P0 ;  /* 0x00000041523f7207 */ /* 0x000fe40000000000 */
[----:B------:R-:W-:Y:S02]  /*2c2b0*/  SEL R82, R65, R82, P0 ;  /* 0x0000005241527207 */ /* 0x000fe40000000000 */
[----:B------:R-:W-:Y:S02]  /*2c2c0*/  SEL R65, R84, R93, P0 ;  /* 0x0000005d54417207 */ /* 0x000fe40000000000 */
[----:B------:R-:W-:Y:S02]  /*2c2d0*/  SEL R84, R93, R84, P0 ;  /* 0x000000545d547207 */ /* 0x000fe40000000000 */
[----:B------:R-:W-:Y:S02]  /*2c2e0*/  SEL R4, R6, R5, P0 ;  /* 0x0000000506047207 */ /* 0x000fe40000000000 */
[----:B------:R-:W-:-:S02]  /*2c2f0*/  SEL R6, R5, R6, P0 ;  /* 0x0000000605067207 */ /* 0x000fc40000000000 */
[----:B------:R-:W-:Y:S01]  /*2c300*/  MOV R13, R9 ;  /* 0x00000009000d7202 */ /* 0x000fe20000000f00 */
[----:B------:R-:W-:Y:S02]  /*2c310*/  IMAD.MOV.U32 R12, RZ, RZ, R0 ;  /* 0x000000ffff0c7224 */ /* 0x000fe400078e0000 */
[----:B------:R-:W-:-:S07]  /*2c320*/  IMAD.MOV.U32 R7, RZ, RZ, R14 ;  /* 0x000000ffff077224 */ /* 0x000fce00078e000e */
[----:B------:R-:W-:Y:S05]  /*2c330*/  WARPSYNC.COLLECTIVE R15, `(.L_x_3729) ;  /* 0x000000000f087348 */ /* 0x000fea0003c00000 */
[----:B------:R0:W1:Y:S02]  /*2c340*/  SHFL.IDX P6, R14, R13, R12, R11 ;  /* 0x0000000c0d0e7389 */ /* 0x00006400000c000b */
[----:B01----:R-:W-:Y:S01]  /*2c350*/  ENDCOLLECTIVE ;  /* 0x000000000000791b */ /* 0x003fe20003800000 */
.L_x_3729:
        /* <DEDUP_REMOVED lines=8> */
.L_x_3730:
[----:B------:R-:W-:Y:S02]  /*2c3e0*/  IMAD.MOV.U32 R13, RZ, RZ, R21 ;  /* 0x000000ffff0d7224 */ /* 0x000fe400078e0015 */
[----:B------:R-:W-:Y:S01]  /*2c3f0*/  IMAD.MOV.U32 R12, RZ, RZ, R0 ;  /* 0x000000ffff0c7224 */ /* 0x000fe200078e0000 */
[----:B------:R-:W-:-:S07]  /*2c400*/  MOV R20, R14 ;  /* 0x0000000e00147202 */ /* 0x000fce0000000f00 */
[----:B------:R-:W-:Y:S05]  /*2c410*/  WARPSYNC.COLLECTIVE R15, `(.L_x_3731) ;  /* 0x000000000f087348 */ /* 0x000fea0003c00000 */
[----:B------:R0:W1:Y:S02]  /*2c420*/  SHFL.IDX P6, R14, R13, R12, R11 ;  /* 0x0000000c0d0e7389 */ /* 0x00006400000c000b */
[----:B01----:R-:W-:Y:S01]  /*2c430*/  ENDCOLLECTIVE ;  /* 0x000000000000791b */ /* 0x003fe20003800000 */
.L_x_3731:
[----:B------:R-:W-:Y:S01]  /*2c440*/  IMAD.MOV.U32 R13, RZ, RZ, R24 ;  /* 0x000000ffff0d7224 */ /* 0x000fe200078e0018 */
[----:B------:R-:W-:Y:S01]  /*2c450*/  MOV R12, R3 ;  /* 0x00000003000c7202 */ /* 0x000fe20000000f00 */
[----:B------:R-:W-:-:S07]  /*2c460*/  IMAD.MOV.U32 R26, RZ, RZ, R14 ;  /* 0x000000ffff1a7224 */ /* 0x000fce00078e000e */
[----:B------:R-:W-:Y:S05]  /*2c470*/  WARPSYNC.COLLECTIVE R15, `(.L_x_3732) ;  /* 0x000000000f087348 */ /* 0x000fea0003c00000 */
[----:B------:R0:W1:Y:S02]  /*2c480*/  SHFL.IDX P6, R14, R13, R12, R11 ;  /* 0x0000000c0d0e7389 */ /* 0x00006400000c000b */
[----:B01----:R-:W-:Y:S01]  /*2c490*/  ENDCOLLECTIVE ;  /* 0x000000000000791b */ /* 0x003fe20003800000 */
.L_x_3732:
[----:B------:R-:W-:Y:S02]  /*2c4a0*/  IMAD.MOV.U32 R13, RZ, RZ, R25 ;  /* 0x000000ffff0d7224 */ /* 0x000fe400078e0019 */
[----:B------:R-:W-:Y:S02]  /*2c4b0*/  IMAD.MOV.U32 R12, RZ, RZ, R0 ;  /* 0x000000ffff0c7224 */ /* 0x000fe400078e0000 */
[----:B------:R-:W-:-:S07]  /*2c4c0*/  IMAD.MOV.U32 R21, RZ, RZ, R14 ;  /* 0x000000ffff157224 */ /* 0x000fce00078e000e */
[----:B------:R-:W-:Y:S05]  /*2c4d0*/  WARPSYNC.COLLECTIVE R15, `(.L_x_3733) ;  /* 0x000000000f087348 */ /* 0x000fea0003c00000 */
[----:B------:R0:W1:Y:S02]  /*2c4e0*/  SHFL.IDX P6, R14, R13, R12, R11 ;  /* 0x0000000c0d0e7389 */ /* 0x00006400000c000b */
[----:B01----:R-:W-:Y:S01]  /*2c4f0*/  ENDCOLLECTIVE ;  /* 0x000000000000791b */ /* 0x003fe20003800000 */
.L_x_3733:
[----:B------:R-:W-:Y:S02]  /*2c500*/  SEL R24, R26, R21, P0 ;  /* 0x000000151a187207 */ /* 0x000fe40000000000 */
[----:B------:R-:W-:Y:S02]  /*2c510*/  SEL R26, R21, R26, P0 ;  /* 0x0000001a151a7207 */ /* 0x000fe40000000000 */
[----:B------:R-:W-:Y:S01]  /*2c520*/  MOV R13, R28 ;  /* 0x0000001c000d7202 */ /* 0x000fe20000000f00 */
[----:B------:R-:W-:Y:S02]  /*2c530*/  IMAD.MOV.U32 R12, RZ, RZ, R3 ;  /* 0x000000ffff0c7224 */ /* 0x000fe400078e0003 */
[----:B------:R-:W-:-:S07]  /*2c540*/  IMAD.MOV.U32 R30, RZ, RZ, R14 ;  /* 0x000000ffff1e7224 */ /* 0x000fce00078e000e */
[----:B------:R-:W-:Y:S05]  /*2c550*/  WARPSYNC.COLLECTIVE R15, `(.L_x_3734) ;  /* 0x000000000f087348 */ /* 0x000fea0003c00000 */
[----:B------:R0:W1:Y:S02]  /*2c560*/  SHFL.IDX P6, R14, R13, R12, R11 ;  /* 0x0000000c0d0e7389 */ /* 0x00006400000c000b */
[----:B01----:R-:W-:Y:S01]  /*2c570*/  ENDCOLLECTIVE ;  /* 0x000000000000791b */ /* 0x003fe20003800000 */
.L_x_3734:
[----:B------:R-:W-:Y:S02]  /*2c580*/  IMAD.MOV.U32 R13, RZ, RZ, R27 ;  /* 0x000000ffff0d7224 */ /* 0x000fe400078e001b */
[----:B------:R-:W-:Y:S02]  /*2c590*/  IMAD.MOV.U32 R12, RZ, RZ, R0 ;  /* 0x000000ffff0c7224 */ /* 0x000fe400078e0000 */
[----:B------:R-:W-:-:S07]  /*2c5a0*/  IMAD.MOV.U32 R25, RZ, RZ, R14 ;  /* 0x000000ffff197224 */ /* 0x000fce00078e000e */
[----:B------:R-:W-:Y:S05]  /*2c5b0*/  WARPSYNC.COLLECTIVE R15, `(.L_x_3735) ;  /* 0x000000000f087348 */ /* 0x000fea0003c00000 */
[----:B------:R0:W1:Y:S02]  /*2c5c0*/  SHFL.IDX P6, R14, R13, R12, R11 ;  /* 0x0000000c0d0e7389 */ /* 0x00006400000c000b */
[----:B01----:R-:W-:Y:S01]  /*2c5d0*/  ENDCOLLECTIVE ;  /* 0x000000000000791b */ /* 0x003fe20003800000 */
.L_x_3735:
        /* <DEDUP_REMOVED lines=8> */
.L_x_3736:
[----:B------:R-:W-:Y:S01]  /*2c660*/  IMAD.MOV.U32 R13, RZ, RZ, R29 ;  /* 0x000000ffff0d7224 */ /* 0x000fe200078e001d */
[----:B------:R-:W-:Y:S01]  /*2c670*/  MOV R12, R0 ;  /* 0x00000000000c7202 */ /* 0x000fe20000000f00 */
[----:B------:R-:W-:-:S07]  /*2c680*/  IMAD.MOV.U32 R27, RZ, RZ, R14 ;  /* 0x000000ffff1b7224 */ /* 0x000fce00078e000e */
[----:B------:R-:W-:Y:S05]  /*2c690*/  WARPSYNC.COLLECTIVE R15, `(.L_x_3737) ;  /* 0x000000000f087348 */ /* 0x000fea0003c00000 */
[----:B------:R0:W1:Y:S02]  /*2c6a0*/  SHFL.IDX P6, R14, R13, R12, R11 ;  /* 0x0000000c0d0e7389 */ /* 0x00006400000c000b */
[----:B01----:R-:W-:Y:S01]  /*2c6b0*/  ENDCOLLECTIVE ;  /* 0x000000000000791b */ /* 0x003fe20003800000 */
.L_x_3737:
        /* <DEDUP_REMOVED lines=8> */
.L_x_3738:
[----:B------:R-:W-:Y:S01]  /*2c740*/  MOV R13, R31 ;  /* 0x0000001f000d7202 */ /* 0x000fe20000000f00 */
[----:B------:R-:W-:Y:S02]  /*2c750*/  IMAD.MOV.U32 R12, RZ, RZ, R0 ;  /* 0x000000ffff0c7224 */ /* 0x000fe400078e0000 */
[----:B------:R-:W-:-:S07]  /*2c760*/  IMAD.MOV.U32 R29, RZ, RZ, R14 ;  /* 0x000000ffff1d7224 */ /* 0x000fce00078e000e */
[----:B------:R-:W-:Y:S05]  /*2c770*/  WARPSYNC.COLLECTIVE R15, `(.L_x_3739) ;  /* 0x000000000f087348 */ /* 0x000fea0003c00000 */
[----:B------:R0:W1:Y:S02]  /*2c780*/  SHFL.IDX P6, R14, R13, R12, R11 ;  /* 0x0000000c0d0e7389 */ /* 0x00006400000c000b */
[----:B01----:R-:W-:Y:S01]  /*2c790*/  ENDCOLLECTIVE ;  /* 0x000000000000791b */ /* 0x003fe20003800000 */
.L_x_3739:
        /* <DEDUP_REMOVED lines=8> */
.L_x_3740:
[----:B------:R-:W-:Y:S02]  /*2c820*/  IMAD.MOV.U32 R13, RZ, RZ, R33 ;  /* 0x000000ffff0d7224 */ /* 0x000fe400078e0021 */
[----:B------:R-:W-:Y:S01]  /*2c830*/  IMAD.MOV.U32 R12, RZ, RZ, R0 ;  /* 0x000000ffff0c7224 */ /* 0x000fe200078e0000 */
[----:B------:R-:W-:-:S07]  /*2c840*/  MOV R31, R14 ;  /* 0x0000000e001f7202 */ /* 0x000fce0000000f00 */
[----:B------:R-:W-:Y:S05]  /*2c850*/  WARPSYNC.COLLECTIVE R15, `(.L_x_3741) ;  /* 0x000000000f087348 */ /* 0x000fea0003c00000 */
[----:B------:R0:W1:Y:S02]  /*2c860*/  SHFL.IDX P6, R14, R13, R12, R11 ;  /* 0x0000000c0d0e7389 */ /* 0x00006400000c000b */
[----:B01----:R-:W-:Y:S01]  /*2c870*/  ENDCOLLECTIVE ;  /* 0x000000000000791b */ /* 0x003fe20003800000 */
.L_x_3741:
        /* <DEDUP_REMOVED lines=8> */
.L_x_3742:
[----:B------:R-:W-:Y:S02]  /*2c900*/  IMAD.MOV.U32 R13, RZ, RZ, R35 ;  /* 0x000000ffff0d7224 */ /* 0x000fe400078e0023 */
[----:B------:R-:W-:Y:S02]  /*2c910*/  IMAD.MOV.U32 R12, RZ, RZ, R0 ;  /* 0x000000ffff0c7224 */ /* 0x000fe400078e0000 */
[----:B------:R-:W-:-:S07]  /*2c920*/  IMAD.MOV.U32 R33, RZ, RZ, R14 ;  /* 0x000000ffff217224 */ /* 0x000fce00078e000e */
[----:B------:R-:W-:Y:S05]  /*2c930*/  WARPSYNC.COLLECTIVE R15, `(.L_x_3743) ;  /* 0x000000000f087348 */ /* 0x000fea0003c00000 */
[----:B------:R0:W1:Y:S02]  /*2c940*/  SHFL.IDX P6, R14, R13, R12, R11 ;  /* 0x0000000c0d0e7389 */ /* 0x00006400000c000b */
[----:B01----:R-:W-:Y:S01]  /*2c950*/  ENDCOLLECTIVE ;  /* 0x000000000000791b */ /* 0x003fe20003800000 */
.L_x_3743:
        /* <DEDUP_REMOVED lines=8> */
.L_x_3744:
[----:B------:R-:W-:Y:S02]  /*2c9e0*/  IMAD.MOV.U32 R13, RZ, RZ, R37 ;  /* 0x000000ffff0d7224 */ /* 0x000fe400078e0025 */
[----:B------:R-:W-:Y:S02]  /*2c9f0*/  IMAD.MOV.U32 R12, RZ, RZ, R0 ;  /* 0x000000ffff0c7224 */ /* 0x000fe400078e0000 */
[----:B------:R-:W-:-:S07]  /*2ca00*/  IMAD.MOV.U32 R35, RZ, RZ, R14 ;  /* 0x000000ffff237224 */ /* 0x000fce00078e000e */
[----:B------:R-:W-:Y:S05]  /*2ca10*/  WARPSYNC.COLLECTIVE R15, `(.L_x_3745) ;  /* 0x000000000f087348 */ /* 0x000fea0003c00000 */
[----:B------:R0:W1:Y:S02]  /*2ca20*/  SHFL.IDX P6, R14, R13, R12, R11 ;  /* 0x0000000c0d0e7389 */ /* 0x00006400000c000b */
[----:B01----:R-:W-:Y:S01]  /*2ca30*/  ENDCOLLECTIVE ;  /* 0x000000000000791b */ /* 0x003fe20003800000 */
.L_x_3745:
        /* <DEDUP_REMOVED lines=8> */
.L_x_3746:
[----:B------:R-:W-:Y:S01]  /*2cac0*/  IMAD.MOV.U32 R13, RZ, RZ, R39 ;  /* 0x000000ffff0d7224 */ /* 0x000fe200078e0027 */
[----:B------:R-:W-:Y:S01]  /*2cad0*/  MOV R12, R0 ;  /* 0x00000000000c7202 */ /* 0x000fe20000000f00 */
[----:B------:R-:W-:-:S07]  /*2cae0*/  IMAD.MOV.U32 R37, RZ, RZ, R14 ;  /* 0x000000ffff257224 */ /* 0x000fce00078e000e */
[----:B------:R-:W-:Y:S05]  /*2caf0*/  WARPSYNC.COLLECTIVE R15, `(.L_x_3747) ;  /* 0x000000000f087348 */ /* 0x000fea0003c00000 */
[----:B------:R0:W1:Y:S02]  /*2cb00*/  SHFL.IDX P6, R14, R13, R12, R11 ;  /* 0x0000000c0d0e7389 */ /* 0x00006400000c000b */
[----:B01----:R-:W-:Y:S01]  /*2cb10*/  ENDCOLLECTIVE ;  /* 0x000000000000791b */ /* 0x003fe20003800000 */
.L_x_3747:
        /* <DEDUP_REMOVED lines=8> */
.L_x_3748:
[----:B------:R-:W-:Y:S01]  /*2cba0*/  MOV R13, R41 ;  /* 0x00000029000d7202 */ /* 0x000fe20000000f00 */
[----:B------:R-:W-:Y:S02]  /*2cbb0*/  IMAD.MOV.U32 R12, RZ, RZ, R0 ;  /* 0x000000ffff0c7224 */ /* 0x000fe400078e0000 */
[----:B------:R-:W-:-:S07]  /*2cbc0*/  IMAD.MOV.U32 R39, RZ, RZ, R14 ;  /* 0x000000ffff277224 */ /* 0x000fce00078e000e */
[----:B------:R-:W-:Y:S05]  /*2cbd0*/  WARPSYNC.COLLECTIVE R15, `(.L_x_3749) ;  /* 0x000000000f087348 */ /* 0x000fea0003c00000 */
[----:B------:R0:W1:Y:S02]  /*2cbe0*/  SHFL.IDX P6, R14, R13, R12, R11 ;  /* 0x0000000c0d0e7389 */ /* 0x00006400000c000b */
[----:B01----:R-:W-:Y:S01]  /*2cbf0*/  ENDCOLLECTIVE ;  /* 0x000000000000791b */ /* 0x003fe20003800000 */
.L_x_3749:
        /* <DEDUP_REMOVED lines=8> */
.L_x_3750:
[----:B------:R-:W-:Y:S02]  /*2cc80*/  IMAD.MOV.U32 R13, RZ, RZ, R43 ;  /* 0x000000ffff0d7224 */ /* 0x000fe400078e002b */
[----:B------:R-:W-:Y:S01]  /*2cc90*/  IMAD.MOV.U32 R12, RZ, RZ, R0 ;  /* 0x000000ffff0c7224 */ /* 0x000fe200078e0000 */
[----:B------:R-:W-:-:S07]  /*2cca0*/  MOV R62, R14 ;  /* 0x0000000e003e7202 */ /* 0x000fce0000000f00 */
[----:B------:R-:W-:Y:S05]  /*2ccb0*/  WARPSYNC.COLLECTIVE R15, `(.L_x_3751) ;  /* 0x000000000f087348 */ /* 0x000fea0003c00000 */
[----:B------:R0:W1:Y:S02]  /*2ccc0*/  SHFL.IDX P6, R14, R13, R12, R11 ;  /* 0x0000000c0d0e7389 */ /* 0x00006400000c000b */
[----:B01----:R-:W-:Y:S01]  /*2ccd0*/  ENDCOLLECTIVE ;  /* 0x000000000000791b */ /* 0x003fe20003800000 */
.L_x_3751:
        /* <DEDUP_REMOVED lines=8> */
.L_x_3752:
[----:B------:R-:W-:Y:S02]  /*2cd60*/  IMAD.MOV.U32 R13, RZ, RZ, R45 ;  /* 0x000000ffff0d7224 */ /* 0x000fe400078e002d */
[----:B------:R-:W-:Y:S02]  /*2cd70*/  IMAD.MOV.U32 R12, RZ, RZ, R0 ;  /* 0x000000ffff0c7224 */ /* 0x000fe400078e0000 */
[----:B------:R-:W-:-:S07]  /*2cd80*/  IMAD.MOV.U32 R64, RZ, RZ, R14 ;  /* 0x000000ffff407224 */ /* 0x000fce00078e000e */
[----:B------:R-:W-:Y:S05]  /*2cd90*/  WARPSYNC.COLLECTIVE R15, `(.L_x_3753) ;  /* 0x000000000f087348 */ /* 0x000fea0003c00000 */
[----:B------:R0:W1:Y:S02]  /*2cda0*/  SHFL.IDX P6, R14, R13, R12, R11 ;  /* 0x0000000c0d0e7389 */ /* 0x00006400000c000b */
[----:B01----:R-:W-:Y:S01]  /*2cdb0*/  ENDCOLLECTIVE ;  /* 0x000000000000791b */ /* 0x003fe20003800000 */
.L_x_3753:
[----:B------:R-:W-:Y:S01]  /*2cdc0*/  MOV R13, R66 ;  /* 0x00000042000d7202 */ /* 0x000fe20000000f00 */
[----:B------:R-:W-:Y:S02]  /*2cdd0*/  IMAD.MOV.U32 R12, RZ, RZ, R3 ;  /* 0x000000ffff0c7224 */ /* 0x000fe400078e0003 */
[----:B------:R-:W-:-:S07]  /*2cde0*/  IMAD.MOV.U32 R45, RZ, RZ, R14 ;  /* 0x000000ffff2d7224 */ /* 0x000fce00078e000e */
[----:B------:R-:W-:Y:S05]  /*2cdf0*/  WARPSYNC.COLLECTIVE R15, `(.L_x_3754) ;  /* 0x000000000f087348 */ /* 0x000fea0003c00000 */
[----:B------:R0:W1:Y:S02]  /*2ce00*/  SHFL.IDX P6, R14, R13, R12, R11 ;  /* 0x0000000c0d0e7389 */ /* 0x00006400000c000b */
[----:B01----:R-:W-:Y:S01]  /*2ce10*/  ENDCOLLECTIVE ;  /* 0x000000000000791b */ /* 0x003fe20003800000 */
.L_x_3754:
[----:B------:R-:W-:Y:S02]  /*2ce20*/  IMAD.MOV.U32 R13, RZ, RZ, R47 ;  /* 0x000000ffff0d7224 */ /* 0x000fe400078e002f */
[----:B------:R-:W-:Y:S02]  /*2ce30*/  IMAD.MOV.U32 R12, RZ, RZ, R0 ;  /* 0x000000ffff0c7224 */ /* 0x000fe400078e0000 */
[----:B------:R-:W-:-:S07]  /*2ce40*/  IMAD.MOV.U32 R66, RZ, RZ, R14 ;  /* 0x000000ffff427224 */ /* 0x000fce00078e000e */
[----:B------:R-:W-:Y:S05]  /*2ce50*/  WARPSYNC.COLLECTIVE R15, `(.L_x_3755) ;  /* 0x000000000f087348 */ /* 0x000fea0003c00000 */
[----:B------:R0:W1:Y:S02]  /*2ce60*/  SHFL.IDX P6, R14, R13, R12, R11 ;  /* 0x0000000c0d0e7389 */ /* 0x00006400000c000b */
[----:B01----:R-:W-:Y:S01]  /*2ce70*/  ENDCOLLECTIVE ;  /* 0x000000000000791b */ /* 0x003fe20003800000 */
.L_x_3755:
[----:B------:R-:W-:Y:S02]  /*2ce80*/  IMAD.MOV.U32 R13, RZ, RZ, R68 ;  /* 0x000000ffff0d7224 */ /* 0x000fe400078e0044 */
[----:B------:R-:W-:Y:S01]  /*2ce90*/  IMAD.MOV.U32 R12, RZ, RZ, R3 ;  /* 0x000000ffff0c7224 */ /* 0x000fe200078e0003 */
[----:B------:R-:W-:-:S07]  /*2cea0*/  MOV R47, R14 ;  /* 0x0000000e002f7202 */ /* 0x000fce0000000f00 */
[----:B------:R-:W-:Y:S05]  /*2ceb0*/  WARPSYNC.COLLECTIVE R15, `(.L_x_3756) ;  /* 0x000000000f087348 */ /* 0x000fea0003c00000 */
[----:B------:R0:W1:Y:S02]  /*2cec0*/  SHFL.IDX P6, R14, R13, R12, R11 ;  /* 0x0000000c0d0e7389 */ /* 0x00006400000c000b */
[----:B01----:R-:W-:Y:S01]  /*2ced0*/  ENDCOLLECTIVE ;  /* 0x000000000000791b */ /* 0x003fe20003800000 */
.L_x_3756:
[----:B------:R-:W-:Y:S01]  /*2cee0*/  IMAD.MOV.U32 R13, RZ, RZ, R49 ;  /* 0x000000ffff0d7224 */ /* 0x000fe200078e0031 */
[----:B------:R-:W-:Y:S01]  /*2cef0*/  MOV R12, R0 ;  /* 0x00000000000c7202 */ /* 0x000fe20000000f00 */
[----:B------:R-:W-:-:S07]  /*2cf00*/  IMAD.MOV.U32 R68, RZ, RZ, R14 ;  /* 0x000000ffff447224 */ /* 0x000fce00078e000e */
[----:B------:R-:W-:Y:S05]  /*2cf10*/  WARPSYNC.COLLECTIVE R15, `(.L_x_3757) ;  /* 0x000000000f087348 */ /* 0x000fea0003c00000 */
[----:B------:R0:W1:Y:S02]  /*2cf20*/  SHFL.IDX P6, R14, R13, R12, R11 ;  /* 0x0000000c0d0e7389 */ /* 0x00006400000c000b */
[----:B01----:R-:W-:Y:S01]  /*2cf30*/  ENDCOLLECTIVE ;  /* 0x000000000000791b */ /* 0x003fe20003800000 */
.L_x_3757:
        /* <DEDUP_REMOVED lines=8> */
.L_x_3758:
[----:B------:R-:W-:Y:S01]  /*2cfc0*/  MOV R13, R51 ;  /* 0x00000033000d7202 */ /* 0x000fe20000000f00 */
[----:B------:R-:W-:Y:S02]  /*2cfd0*/  IMAD.MOV.U32 R12, RZ, RZ, R0 ;  /* 0x000000ffff0c7224 */ /* 0x000fe400078e0000 */
[----:B------:R-:W-:-:S07]  /*2cfe0*/  IMAD.MOV.U32 R70, RZ, RZ, R14 ;  /* 0x000000ffff467224 */ /* 0x000fce00078e000e */
[----:B------:R-:W-:Y:S05]  /*2cff0*/  WARPSYNC.COLLECTIVE R15, `(.L_x_3759) ;  /* 0x000000000f087348 */ /* 0x000fea0003c00000 */
[----:B------:R0:W1:Y:S02]  /*2d000*/  SHFL.IDX P6, R14, R13, R12, R11 ;  /* 0x0000000c0d0e7389 */ /* 0x00006400000c000b */
[----:B01----:R-:W-:Y:S01]  /*2d010*/  ENDCOLLECTIVE ;  /* 0x000000000000791b */ /* 0x003fe20003800000 */
.L_x_3759:
        /* <DEDUP_REMOVED lines=8> */
.L_x_3760:
[----:B------:R-:W-:Y:S02]  /*2d0a0*/  IMAD.MOV.U32 R13, RZ, RZ, R53 ;  /* 0x000000ffff0d7224 */ /* 0x000fe400078e0035 */
[----:B------:R-:W-:Y:S01]  /*2d0b0*/  IMAD.MOV.U32 R12, RZ, RZ, R0 ;  /* 0x000000ffff0c7224 */ /* 0x000fe200078e0000 */
[----:B------:R-:W-:-:S07]  /*2d0c0*/  MOV R72, R14 ;  /* 0x0000000e00487202 */ /* 0x000fce0000000f00 */
[----:B------:R-:W-:Y:S05]  /*2d0d0*/  WARPSYNC.COLLECTIVE R15, `(.L_x_3761) ;  /* 0x000000000f087348 */ /* 0x000fea0003c00000 */
[----:B------:R0:W1:Y:S02]  /*2d0e0*/  SHFL.IDX P6, R14, R13, R12, R11 ;  /* 0x0000000c0d0e7389 */ /* 0x00006400000c000b */
[----:B01----:R-:W-:Y:S01]  /*2d0f0*/  ENDCOLLECTIVE ;  /* 0x000000000000791b */ /* 0x003fe20003800000 */
.L_x_3761:
        /* <DEDUP_REMOVED lines=8> */
.L_x_3762:
[----:B------:R-:W-:Y:S02]  /*2d180*/  IMAD.MOV.U32 R13, RZ, RZ, R55 ;  /* 0x000000ffff0d7224 */ /* 0x000fe400078e0037 */
[----:B------:R-:W-:Y:S02]  /*2d190*/  IMAD.MOV.U32 R12, RZ, RZ, R0 ;  /* 0x000000ffff0c7224 */ /* 0x000fe400078e0000 */
[----:B------:R-:W-:-:S07]  /*2d1a0*/  IMAD.MOV.U32 R74, RZ, RZ, R14 ;  /* 0x000000ffff4a7224 */ /* 0x000fce00078e000e */
[----:B------:R-:W-:Y:S05]  /*2d1b0*/  WARPSYNC.COLLECTIVE R15, `(.L_x_3763) ;  /* 0x000000000f087348 */ /* 0x000fea0003c00000 */
[----:B------:R0:W1:Y:S02]  /*2d1c0*/  SHFL.IDX P6, R14, R13, R12, R11 ;  /* 0x0000000c0d0e7389 */ /* 0x00006400000c000b */
[----:B01----:R-:W-:Y:S01]  /*2d1d0*/  ENDCOLLECTIVE ;  /* 0x000000000000791b */ /* 0x003fe20003800000 */
.L_x_3763:
        /* <DEDUP_REMOVED lines=8> */
.L_x_3764:
[----:B------:R-:W-:Y:S02]  /*2d260*/  IMAD.MOV.U32 R13, RZ, RZ, R57 ;  /* 0x000000ffff0d7224 */ /* 0x000fe400078e0039 */
[----:B------:R-:W-:Y:S02]  /*2d270*/  IMAD.MOV.U32 R12, RZ, RZ, R0 ;  /* 0x000000ffff0c7224 */ /* 0x000fe400078e0000 */
[----:B------:R-:W-:-:S07]  /*2d280*/  IMAD.MOV.U32 R76, RZ, RZ, R14 ;  /* 0x000000ffff4c7224 */ /* 0x000fce00078e000e */
[----:B------:R-:W-:Y:S05]  /*2d290*/  WARPSYNC.COLLECTIVE R15, `(.L_x_3765) ;  /* 0x000000000f087348 */ /* 0x000fea0003c00000 */
[----:B------:R0:W1:Y:S02]  /*2d2a0*/  SHFL.IDX P6, R14, R13, R12, R11 ;  /* 0x0000000c0d0e7389 */ /* 0x00006400000c000b */
[----:B01----:R-:W-:Y:S01]  /*2d2b0*/  ENDCOLLECTIVE ;  /* 0x000000000000791b */ /* 0x003fe20003800000 */
.L_x_3765:
[----:B------:R-:W-:Y:S01]  /*2d2c0*/  SEL R41, R55, R76, P0 ;  /* 0x0000004c37297207 */ /* 0x000fe20000000000 */
[----:B------:R-:W-:Y:S02]  /*2d2d0*/  IMAD.MOV.U32 R13, RZ, RZ, R78 ;  /* 0x000000ffff0d7224 */ /* 0x000fe400078e004e */
[----:B------:R-:W-:Y:S01]  /*2d2e0*/  IMAD.MOV.U32 R12, RZ, RZ, R3 ;  /* 0x000000ffff0c7224 */ /* 0x000fe200078e0003 */
[----:B------:R-:W-:-:S07]  /*2d2f0*/  MOV R57, R14 ;  /* 0x0000000e00397202 */ /* 0x000fce0000000f00 */
[----:B------:R-:W-:Y:S05]  /*2d300*/  WARPSYNC.COLLECTIVE R15, `(.L_x_3766) ;  /* 0x000000000f087348 */ /* 0x000fea0003c00000 */
[----:B------:R0:W1:Y:S02]  /*2d310*/  SHFL.IDX P6, R14, R13, R12, R11 ;  /* 0x0000000c0d0e7389 */ /* 0x00006400000c000b */
[----:B01----:R-:W-:Y:S01]  /*2d320*/  ENDCOLLECTIVE ;  /* 0x000000000000791b */ /* 0x003fe20003800000 */
.L_x_3766:
[----:B------:R-:W-:Y:S01]  /*2d330*/  IMAD.MOV.U32 R13, RZ, RZ, R59 ;  /* 0x000000ffff0d7224 */ /* 0x000fe200078e003b */
[----:B------:R-:W-:Y:S01]  /*2d340*/  MOV R12, R0 ;  /* 0x00000000000c7202 */ /* 0x000fe20000000f00 */
[----:B------:R-:W-:-:S07]  /*2d350*/  IMAD.MOV.U32 R78, RZ, RZ, R14 ;  /* 0x000000ffff4e7224 */ /* 0x000fce00078e000e */
[----:B------:R-:W-:Y:S05]  /*2d360*/  WARPSYNC.COLLECTIVE R15, `(.L_x_3767) ;  /* 0x000000000f087348 */ /* 0x000fea0003c00000 */
[----:B------:R0:W1:Y:S02]  /*2d370*/  SHFL.IDX P6, R14, R13, R12, R11 ;  /* 0x0000000c0d0e7389 */ /* 0x00006400000c000b */
[----:B01----:R-:W-:Y:S01]  /*2d380*/  ENDCOLLECTIVE ;  /* 0x000000000000791b */ /* 0x003fe20003800000 */
.L_x_3767:
[----:B------:R-:W-:Y:S01]  /*2d390*/  SEL R47, R78, R57, P0 ;  /* 0x000000394e2f7207 */ /* 0x000fe20000000000 */
[----:B------:R-:W-:Y:S02]  /*2d3a0*/  IMAD.MOV.U32 R13, RZ, RZ, R80 ;  /* 0x000000ffff0d7224 */ /* 0x000fe400078e0050 */
[----:B------:R-:W-:Y:S02]  /*2d3b0*/  IMAD.MOV.U32 R12, RZ, RZ, R3 ;  /* 0x000000ffff0c7224 */ /* 0x000fe400078e0003 */
[----:B------:R-:W-:-:S07]  /*2d3c0*/  IMAD.MOV.U32 R59, RZ, RZ, R14 ;  /* 0x000000ffff3b7224 */ /* 0x000fce00078e000e */
[----:B------:R-:W-:Y:S05]  /*2d3d0*/  WARPSYNC.COLLECTIVE R15, `(.L_x_3768) ;  /* 0x000000000f087348 */ /* 0x000fea0003c00000 */
[----:B------:R0:W1:Y:S02]  /*2d3e0*/  SHFL.IDX P6, R14, R13, R12, R11 ;  /* 0x0000000c0d0e7389 */ /* 0x00006400000c000b */
[----:B01----:R-:W-:Y:S01]  /*2d3f0*/  ENDCOLLECTIVE ;  /* 0x000000000000791b */ /* 0x003fe20003800000 */
.L_x_3768:
[----:B------:R-:W-:Y:S01]  /*2d400*/  MOV R13, R63 ;  /* 0x0000003f000d7202 */ /* 0x000fe20000000f00 */
[----:B------:R-:W-:Y:S02]  /*2d410*/  IMAD.MOV.U32 R12, RZ, RZ, R0 ;  /* 0x000000ffff0c7224 */ /* 0x000fe400078e0000 */
[----:B------:R-:W-:-:S07]  /*2d420*/  IMAD.MOV.U32 R80, RZ, RZ, R14 ;  /* 0x000000ffff507224 */ /* 0x000fce00078e000e */
[----:B------:R-:W-:Y:S05]  /*2d430*/  WARPSYNC.COLLECTIVE R15, `(.L_x_3769) ;  /* 0x000000000f087348 */ /* 0x000fea0003c00000 */
[----:B------:R0:W1:Y:S02]  /*2d440*/  SHFL.IDX P6, R14, R13, R12, R11 ;  /* 0x0000000c0d0e7389 */ /* 0x00006400000c000b */
[----:B01----:R-:W-:Y:S01]  /*2d450*/  ENDCOLLECTIVE ;  /* 0x000000000000791b */ /* 0x003fe20003800000 */
.L_x_3769:
        /* <DEDUP_REMOVED lines=8> */
.L_x_3770:
[----:B------:R-:W-:Y:S02]  /*2d4e0*/  IMAD.MOV.U32 R13, RZ, RZ, R65 ;  /* 0x000000ffff0d7224 */ /* 0x000fe400078e0041 */
[----:B------:R-:W-:Y:S01]  /*2d4f0*/  IMAD.MOV.U32 R12, RZ, RZ, R0 ;  /* 0x000000ffff0c7224 */ /* 0x000fe200078e0000 */
[----:B------:R-:W-:-:S07]  /*2d500*/  MOV R82, R14 ;  /* 0x0000000e00527202 */ /* 0x000fce0000000f00 */
[----:B------:R-:W-:Y:S05]  /*2d510*/  WARPSYNC.COLLECTIVE R15, `(.L_x_3771) ;  /* 0x000000000f087348 */ /* 0x000fea0003c00000 */
[----:B------:R0:W1:Y:S02]  /*2d520*/  SHFL.IDX P6, R14, R13, R12, R11 ;  /* 0x0000000c0d0e7389 */ /* 0x00006400000c000b */
[----:B01----:R-:W-:Y:S01]  /*2d530*/  ENDCOLLECTIVE ;  /* 0x000000000000791b */ /* 0x003fe20003800000 */
.L_x_3771:
[----:B------:R-:W-:Y:S01]  /*2d540*/  SEL R53, R63, R82, P0 ;  /* 0x000000523f357207 */ /* 0x000fe20000000000 */
[----:B------:R-:W-:Y:S01]  /*2d550*/  IMAD.MOV.U32 R13, RZ, RZ, R84 ;  /* 0x000000ffff0d7224 */ /* 0x000fe200078e0054 */
[----:B------:R-:W-:Y:S01]  /*2d560*/  MOV R12, R3 ;  /* 0x00000003000c7202 */ /* 0x000fe20000000f00 */
[----:B------:R-:W-:-:S07]  /*2d570*/  IMAD.MOV.U32 R65, RZ, RZ, R14 ;  /* 0x000000ffff417224 */ /* 0x000fce00078e000e */
[----:B------:R-:W-:Y:S05]  /*2d580*/  WARPSYNC.COLLECTIVE R15, `(.L_x_3772) ;  /* 0x000000000f087348 */ /* 0x000fea0003c00000 */
[----:B------:R0:W1:Y:S02]  /*2d590*/  SHFL.IDX P6, R14, R13, R12, R11 ;  /* 0x0000000c0d0e7389 */ /* 0x00006400000c000b */
[----:B01----:R-:W-:Y:S01]  /*2d5a0*/  ENDCOLLECTIVE ;  /* 0x000000000000791b */ /* 0x003fe20003800000 */
.L_x_3772:
        /* <DEDUP_REMOVED lines=9> */
[----:B------:R-:W-:Y:S01]  /*2d640*/  SEL R55, R82, R63, P0 ;  /* 0x0000003f52377207 */ /* 0x000fe20000000000 */
[----:B------:R-:W-:Y:S06]  /*2d650*/  BRA `(.L_x_3773) ;  /* 0xffffff4000bc7947 */ /* 0x000fec000383ffff */
.L_x_3553:
[----:B------:R-:W-:Y:S01]  /*2d660*/  IMAD.MOV.U32 R13, RZ, RZ, R3 ;  /* 0x000000ffff0d7224 */ /* 0x000fe200078e0003 */
[----:B------:R-:W-:Y:S01]  /*2d670*/  MOV R11, 0x181f ;  /* 0x0000181f000b7802 */ /* 0x000fe20000000f00 */
[----:B------:R-:W-:Y:S02]  /*2d680*/  IMAD.MOV.U32 R12, RZ, RZ, RZ ;  /* 0x000000ffff0c7224 */ /* 0x000fe400078e00ff */
[----:B------:R-:W-:-:S07]  /*2d690*/  IMAD.MOV.U32 R15, RZ, RZ, -0x1 ;  /* 0xffffffffff0f7424 */ /* 0x000fce00078e00ff */
[----:B------:R-:W-:Y:S05]  /*2d6a0*/  WARPSYNC.COLLECTIVE R15, `(.L_x_3774) ;  /* 0x000000000f087348 */ /* 0x000fea0003c00000 */
[----:B------:R0:W1:Y:S02]  /*2d6b0*/  SHFL.IDX P6, R14, R13, R12, R11 ;  /* 0x0000000c0d0e7389 */ /* 0x00006400000c000b */
[----:B01----:R-:W-:Y:S01]  /*2d6c0*/  ENDCOLLECTIVE ;  /* 0x000000000000791b */ /* 0x003fe20003800000 */
.L_x_3774:
[----:B------:R-:W-:Y:S02]  /*2d6d0*/  IMAD.MOV.U32 R13, RZ, RZ, R2 ;  /* 0x000000ffff0d7224 */ /* 0x000fe400078e0002 */
[----:B------:R-:W-:-:S07]  /*2d6e0*/  IMAD.MOV.U32 R0, RZ, RZ, R14 ;  /* 0x000000ffff007224 */ /* 0x000fce00078e000e */
[----:B------:R-:W-:Y:S05]  /*2d6f0*/  WARPSYNC.COLLECTIVE R15, `(.L_x_3775) ;  /* 0x000000000f087348 */ /* 0x000fea0003c00000 */
[----:B------:R0:W1:Y:S02]  /*2d700*/  SHFL.IDX P6, R14, R13, R12, R11 ;  /* 0x0000000c0d0e7389 */ /* 0x00006400000c000b */
[----:B01----:R-:W-:Y:S01]  /*2d710*/  ENDCOLLECTIVE ;  /* 0x000000000000791b */ /* 0x003fe20003800000 */
.L_x_3775:
[----:B------:R-:W-:Y:S05]  /*2d720*/  BRA `(.L_x_3776) ;  /* 0xffffff5c005c7947 */ /* 0x000fea000383ffff */
.L_x_3556:
[----:B------:R-:W-:Y:S01]  /*2d730*/  BSSY B1, `(.L_x_3777) ;  /* 0x0000008000017945 */ /* 0x000fe20003800000 */
[----:B------:R-:W-:Y:S01]  /*2d740*/  IMAD.MOV.U32 R13, RZ, RZ, R3 ;  /* 0x000000ffff0d7224 */ /* 0x000fe200078e0003 */
[----:B------:R-:W-:Y:S01]  /*2d750*/  MOV R12, 0x1 ;  /* 0x00000001000c7802 */ /* 0x000fe20000000f00 */
[----:B------:R-:W-:Y:S02]  /*2d760*/  IMAD.MOV.U32 R11, RZ, RZ, 0x181f ;  /* 0x0000181fff0b7424 */ /* 0x000fe400078e00ff */
[----:B---3--:R-:W-:-:S07]  /*2d770*/  IMAD.MOV.U32 R15, RZ, RZ, -0x1 ;  /* 0xffffffffff0f7424 */ /* 0x008fce00078e00ff */
[----:B012---:R-:W-:Y:S05]  /*2d780*/  WARPSYNC.COLLECTIVE R15, `(.L_x_3778) ;  /* 0x000000000f087348 */ /* 0x007fea0003c00000 */
[----:B--2---:R2:W3:Y:S02]  /*2d790*/  SHFL.IDX P6, R14, R13, R12, R11 ;  /* 0x0000000c0d0e7389 */ /* 0x0044e400000c000b */
[----:B0123--:R-:W-:Y:S01]  /*2d7a0*/  ENDCOLLECTIVE ;  /* 0x000000000000791b */ /* 0x00ffe20003800000 */
.L_x_3778:
[----:B------:R-:W-:Y:S05]  /*2d7b0*/  BSYNC B1 ;  /* 0x0000000000017941 */ /* 0x000fea0003800000 */
.L_x_3777:
        /* <DEDUP_REMOVED lines=8> */
.L_x_3779:
[----:B------:R-:W-:Y:S05]  /*2d840*/  BRA `(.L_x_3780) ;  /* 0xffffff5c00847947 */ /* 0x000fea000383ffff */
.L_x_3559:
[----:B------:R-:W-:Y:S01]  /*2d850*/  BSSY B1, `(.L_x_3781) ;  /* 0x0000008000017945 */ /* 0x000fe20003800000 */
[----:B------:R-:W-:Y:S01]  /*2d860*/  IMAD.MOV.U32 R13, RZ, RZ, R3 ;  /* 0x000000ffff0d7224 */ /* 0x000fe200078e0003 */
[----:B------:R-:W-:Y:S01]  /*2d870*/  MOV R11, 0x181f ;  /* 0x0000181f000b7802 */ /* 0x000fe20000000f00 */
[----:B------:R-:W-:Y:S02]  /*2d880*/  IMAD.MOV.U32 R12, RZ, RZ, 0x2 ;  /* 0x00000002ff0c7424 */ /* 0x000fe400078e00ff */
[----:B---3--:R-:W-:-:S07]  /*2d890*/  IMAD.MOV.U32 R15, RZ, RZ, -0x1 ;  /* 0xffffffffff0f7424 */ /* 0x008fce00078e00ff */
[----:B012-4-:R-:W-:Y:S05]  /*2d8a0*/  WARPSYNC.COLLECTIVE R15, `(.L_x_3782) ;  /* 0x000000000f087348 */ /* 0x017fea0003c00000 */
[----:B--2---:R2:W3:Y:S02]  /*2d8b0*/  SHFL.IDX P6, R14, R13, R12, R11 ;  /* 0x0000000c0d0e7389 */ /* 0x0044e400000c000b */
[----:B01234-:R-:W-:Y:S01]  /*2d8c0*/  ENDCOLLECTIVE ;  /* 0x000000000000791b */ /* 0x01ffe20003800000 */
.L_x_3782:
[----:B------:R-:W-:Y:S05]  /*2d8d0*/  BSYNC B1 ;  /* 0x0000000000017941 */ /* 0x000fea0003800000 */
.L_x_3781:
        /* <DEDUP_REMOVED lines=8> */
.L_x_3783:
[----:B------:R-:W-:Y:S05]  /*2d960*/  BRA `(.L_x_3784) ;  /* 0xffffff5c00a87947 */ /* 0x000fea000383ffff */
.L_x_3562:
[----:B------:R-:W-:Y:S01]  /*2d970*/  BSSY B1, `(.L_x_3785) ;  /* 0x0000008000017945 */ /* 0x000fe20003800000 */
[----:B------:R-:W-:Y:S01]  /*2d980*/  IMAD.MOV.U32 R13, RZ, RZ, R3 ;  /* 0x000000ffff0d7224 */ /* 0x000fe200078e0003 */
[----:B---3--:R-:W-:Y:S01]  /*2d990*/  MOV R15, 0xffffffff ;  /* 0xffffffff000f7802 */ /* 0x008fe20000000f00 */
[----:B------:R-:W-:Y:S02]  /*2d9a0*/  IMAD.MOV.U32 R12, RZ, RZ, 0x3 ;  /* 0x00000003ff0c7424 */ /* 0x000fe400078e00ff */
[----:B------:R-:W-:-:S07]  /*2d9b0*/  IMAD.MOV.U32 R11, RZ, RZ, 0x181f ;  /* 0x0000181fff0b7424 */ /* 0x000fce00078e00ff */
[----:B012-4-:R-:W-:Y:S05]  /*2d9c0*/  WARPSYNC.COLLECTIVE R15, `(.L_x_3786) ;  /* 0x000000000f087348 */ /* 0x017fea0003c00000 */
[----:B--2---:R2:W3:Y:S02]  /*2d9d0*/  SHFL.IDX P6, R14, R13, R12, R11 ;  /* 0x0000000c0d0e7389 */ /* 0x0044e400000c000b */
[----:B01234-:R-:W-:Y:S01]  /*2d9e0*/  ENDCOLLECTIVE ;  /* 0x000000000000791b */ /* 0x01ffe20003800000 */
.L_x_3786:
[----:B------:R-:W-:Y:S05]  /*2d9f0*/  BSYNC B1 ;  /* 0x0000000000017941 */ /* 0x000fea0003800000 */
.L_x_3785:
        /* <DEDUP_REMOVED lines=8> */
.L_x_3787:
[----:B------:R-:W-:Y:S05]  /*2da80*/  BRA `(.L_x_3788) ;  /* 0xffffff5c00cc7947 */ /* 0x000fea000383ffff */
.L_x_3579:
[----:B------:R-:W0:Y:S01]  /*2da90*/  S2R R6, SR_TID.X ;  /* 0x0000000000067919 */ /* 0x000e220000002100 */
[----:B------:R-:W-:Y:S01]  /*2daa0*/  BSSY B1, `(.L_x_3789) ;  /* 0x000000a000017945 */ /* 0x000fe20003800000 */
[----:B------:R-:W-:Y:S02]  /*2dab0*/  IMAD.MOV.U32 R12, RZ, RZ, RZ ;  /* 0x000000ffff0c7224 */ /* 0x000fe400078e00ff */
[----:B------:R-:W-:Y:S02]  /*2dac0*/  IMAD.MOV.U32 R11, RZ, RZ, 0x1f ;  /* 0x0000001fff0b7424 */ /* 0x000fe400078e00ff */
[----:B------:R-:W-:Y:S01]  /*2dad0*/  IMAD.MOV.U32 R15, RZ, RZ, -0x1 ;  /* 0xffffffffff0f7424 */ /* 0x000fe200078e00ff */
[----:B0-----:R-:W-:-:S04]  /*2dae0*/  SHF.R.U32.HI R6, RZ, 0x5, R6 ;  /* 0x00000005ff067819 */ /* 0x001fc80000011606 */
[----:B------:R-:W-:-:S05]  /*2daf0*/  LOP3.LUT R6, R6, 0x3, RZ, 0xc0, !PT ;  /* 0x0000000306067812 */ /* 0x000fca00078ec0ff */
[----:B------:R-:W-:-:S07]  /*2db00*/  IMAD.MOV.U32 R13, RZ, RZ, R6 ;  /* 0x000000ffff0d7224 */ /* 0x000fce00078e0006 */
[----:B------:R-:W-:Y:S05]  /*2db10*/  WARPSYNC.COLLECTIVE R15, `(.L_x_3790) ;  /* 0x000000000f087348 */ /* 0x000fea0003c00000 */
[----:B------:R0:W1:Y:S02]  /*2db20*/  SHFL.IDX P6, R14, R13, R12, R11 ;  /* 0x0000000c0d0e7389 */ /* 0x00006400000c000b */
[----:B01----:R-:W-:Y:S01]  /*2db30*/  ENDCOLLECTIVE ;  /* 0x000000000000791b */ /* 0x003fe20003800000 */
.L_x_3790:
[----:B------:R-:W-:Y:S05]  /*2db40*/  BSYNC B1 ;  /* 0x0000000000017941 */ /* 0x000fea0003800000 */
.L_x_3789:
[----:B------:R-:W-:Y:S05]  /*2db50*/  BRA `(.L_x_3791) ;  /* 0xffffff7000f87947 */ /* 0x000fea000383ffff */
.L_x_3581:
[----:B------:R-:W-:Y:S01]  /*2db60*/  BSSY B1, `(.L_x_3792) ;  /* 0x0000006000017945 */ /* 0x000fe20003800000 */
[----:B------:R-:W-:-:S07]  /*2db70*/  MOV R15, 0xffffffff ;  /* 0xffffffff000f7802 */ /* 0x000fce0000000f00 */
[----:B0-----:R-:W-:Y:S05]  /*2db80*/  WARPSYNC.COLLECTIVE R15, `(.L_x_3793) ;  /* 0x000000000f0c7348 */ /* 0x001fea0003c00000 */
[----:B------:R-:W-:Y:S02]  /*2db90*/  ELECT P6, UR62, PT ;  /* 0x00000000003e782f */ /* 0x000fe400038c0000 */
[----:B------:R-:W-:Y:S01]  /*2dba0*/  MOV R14, UR62 ;  /* 0x0000003e000e7c02 */ /* 0x000fe20008000f00 */
[----:B0-----:R-:W-:Y:S10]  /*2dbb0*/  ENDCOLLECTIVE ;  /* 0x000000000000791b */ /* 0x001ff40003800000 */
.L_x_3793:
[----:B------:R-:W-:Y:S05]  /*2dbc0*/  BSYNC B1 ;  /* 0x0000000000017941 */ /* 0x000fea0003800000 */
.L_x_3792:
[----:B------:R-:W-:Y:S05]  /*2dbd0*/  BRA `(.L_x_3580) ;  /* 0xffffff7000f07947 */ /* 0x000fea000383ffff */
.L_x_3583:
[----:B0-----:R-:W2:Y:S02]  /*2dbe0*/  LDL R4, [R1+0x4] ;  /* 0x0000040001047983 */ /* 0x001ea40000100800 */
[----:B--2---:R0:W1:Y:S02]  /*2dbf0*/  SYNCS.PHASECHK.TRANS64.TRYWAIT P0, [R4+URZ+0x33420], R3 ;  /* 0x03342003040075a7 */ /* 0x004064000800017f */
[----:B-1----:R-:W-:Y:S05]  /*2dc00*/  @!P0 NANOSLEEP.SYNCS 0x989680 ;  /* 0x009896800000895d */ /* 0x002fea0003900000 */
[----:B------:R-:W1:Y:S02]  /*2dc10*/  @!P0 SYNCS.PHASECHK.TRANS64 P0, [R4+URZ+0x33420], R3 ;  /* 0x03342003040085a7 */ /* 0x000e64000800007f */
[----:B-1----:R-:W-:Y:S05]  /*2dc20*/  @!P0 BRA `(.L_x_3583) ;  /* 0xfffffffc00ec8947 */ /* 0x002fea000383ffff */
[----:B------:R-:W-:Y:S05]  /*2dc30*/  BRA `(.L_x_3794) ;  /* 0xffffff7400007947 */ /* 0x000fea000383ffff */
.L_x_3587:
[----:B0-----:R0:W1:Y:S02]  /*2dc40*/  SYNCS.PHASECHK.TRANS64.TRYWAIT P0, [R5+URZ+0x334a0], R9 ;  /* 0x0334a009050075a7 */ /* 0x001064000800017f */
[----:B-1----:R-:W-:Y:S05]  /*2dc50*/  @!P0 NANOSLEEP.SYNCS 0x989680 ;  /* 0x009896800000895d */ /* 0x002fea0003900000 */
[----:B------:R-:W1:Y:S02]  /*2dc60*/  @!P0 SYNCS.PHASECHK.TRANS64 P0, [R5+URZ+0x334a0], R9 ;  /* 0x0334a009050085a7 */ /* 0x000e64000800007f */
[----:B-1----:R-:W-:Y:S05]  /*2dc70*/  @!P0 BRA `(.L_x_3587) ;  /* 0xfffffffc00f08947 */ /* 0x002fea000383ffff */
[----:B------:R-:W-:Y:S05]  /*2dc80*/  BRA `(.L_x_3795) ;  /* 0xffffff7400287947 */ /* 0x000fea000383ffff */
.L_x_3594:
[----:B-1----:R1:W2:Y:S02]  /*2dc90*/  SYNCS.PHASECHK.TRANS64.TRYWAIT P0, [R5+URZ+0x334c0], R9 ;  /* 0x0334c009050075a7 */ /* 0x0022a4000800017f */
[----:B--2---:R-:W-:Y:S05]  /*2dca0*/  @!P0 NANOSLEEP.SYNCS 0x989680 ;  /* 0x009896800000895d */ /* 0x004fea0003900000 */
[----:B------:R-:W2:Y:S02]  /*2dcb0*/  @!P0 SYNCS.PHASECHK.TRANS64 P0, [R5+URZ+0x334c0], R9 ;  /* 0x0334c009050085a7 */ /* 0x000ea4000800007f */
[----:B--2---:R-:W-:Y:S05]  /*2dcc0*/  @!P0 BRA `(.L_x_3594) ;  /* 0xfffffffc00f08947 */ /* 0x004fea000383ffff */
[----:B------:R-:W-:Y:S05]  /*2dcd0*/  BRA `(.L_x_3796) ;  /* 0xffffff78002c7947 */ /* 0x000fea000383ffff */
.L_x_3603:
[----:B0-----:R0:W1:Y:S02]  /*2dce0*/  SYNCS.PHASECHK.TRANS64.TRYWAIT P1, [R7+URZ+0x334a0], R6 ;  /* 0x0334a006070075a7 */ /* 0x001064000802017f */
[----:B-1----:R-:W-:Y:S05]  /*2dcf0*/  @!P1 NANOSLEEP.SYNCS 0x989680 ;  /* 0x009896800000995d */ /* 0x002fea0003900000 */
[----:B------:R-:W1:Y:S02]  /*2dd00*/  @!P1 SYNCS.PHASECHK.TRANS64 P1, [R7+URZ+0x334a0], R6 ;  /* 0x0334a006070095a7 */ /* 0x000e64000802007f */
[----:B-1----:R-:W-:Y:S05]  /*2dd10*/  @!P1 BRA `(.L_x_3603) ;  /* 0xfffffffc00f09947 */ /* 0x002fea000383ffff */
[----:B------:R-:W-:Y:S05]  /*2dd20*/  BRA `(.L_x_3797) ;  /* 0xffffff7c007c7947 */ /* 0x000fea000383ffff */
.L_x_3610:
[----:B-1----:R1:W2:Y:S02]  /*2dd30*/  SYNCS.PHASECHK.TRANS64.TRYWAIT P1, [R7+URZ+0x334c0], R6 ;  /* 0x0334c006070075a7 */ /* 0x0022a4000802017f */
[----:B--2---:R-:W-:Y:S05]  /*2dd40*/  @!P1 NANOSLEEP.SYNCS 0x989680 ;  /* 0x009896800000995d */ /* 0x004fea0003900000 */
[----:B------:R-:W2:Y:S02]  /*2dd50*/  @!P1 SYNCS.PHASECHK.TRANS64 P1, [R7+URZ+0x334c0], R6 ;  /* 0x0334c006070095a7 */ /* 0x000ea4000802007f */
[----:B--2---:R-:W-:Y:S05]  /*2dd60*/  @!P1 BRA `(.L_x_3610) ;  /* 0xfffffffc00f09947 */ /* 0x004fea000383ffff */
[----:B------:R-:W-:Y:S05]  /*2dd70*/  BRA `(.L_x_3798) ;  /* 0xffffff80007c7947 */ /* 0x000fea000383ffff */
.L_x_3627:
        /* <DEDUP_REMOVED lines=8> */
[----:B-1----:R-:W-:Y:S05]  /*2de00*/  WARPSYNC.COLLECTIVE R15, `(.L_x_3800) ;  /* 0x000000000f087348 */ /* 0x002fea0003c00000 */
[----:B------:R0:W2:Y:S02]  /*2de10*/  SHFL.IDX P6, R14, R13, R12, R11 ;  /* 0x0000000c0d0e7389 */ /* 0x0000a400000c000b */
[----:B012---:R-:W-:Y:S01]  /*2de20*/  ENDCOLLECTIVE ;  /* 0x000000000000791b */ /* 0x007fe20003800000 */
.L_x_3800:
[----:B------:R-:W-:Y:S05]  /*2de30*/  BSYNC B0 ;  /* 0x0000000000007941 */ /* 0x000fea0003800000 */
.L_x_3799:
[----:B------:R-:W-:Y:S05]  /*2de40*/  BRA `(.L_x_3801) ;  /* 0xffffff8c00987947 */ /* 0x000fea000383ffff */
.L_x_3629:
[----:B------:R-:W-:Y:S01]  /*2de50*/  BSSY B0, `(.L_x_3802) ;  /* 0x0000006000007945 */ /* 0x000fe20003800000 */
[----:B------:R-:W-:-:S07]  /*2de60*/  MOV R15, 0xffffffff ;  /* 0xffffffff000f7802 */ /* 0x000fce0000000f00 */
[----:B01----:R-:W-:Y:S05]  /*2de70*/  WARPSYNC.COLLECTIVE R15, `(.L_x_3803) ;  /* 0x000000000f0c7348 */ /* 0x003fea0003c00000 */
[----:B------:R-:W-:Y:S02]  /*2de80*/  ELECT P6, UR62, PT ;  /* 0x00000000003e782f */ /* 0x000fe400038c0000 */
[----:B------:R-:W-:Y:S01]  /*2de90*/  MOV R14, UR62 ;  /* 0x0000003e000e7c02 */ /* 0x000fe20008000f00 */
[----:B01----:R-:W-:Y:S10]  /*2dea0*/  ENDCOLLECTIVE ;  /* 0x000000000000791b */ /* 0x003ff40003800000 */
.L_x_3803:
[----:B------:R-:W-:Y:S05]  /*2deb0*/  BSYNC B0 ;  /* 0x0000000000007941 */ /* 0x000fea0003800000 */
.L_x_3802:
[----:B------:R-:W-:Y:S05]  /*2dec0*/  BRA `(.L_x_3804) ;  /* 0xffffff8c00a47947 */ /* 0x000fea000383ffff */
.L_x_3631:
[----:B0-----:R0:W1:Y:S02]  /*2ded0*/  SYNCS.PHASECHK.TRANS64.TRYWAIT P0, [R2+URZ+0x33480], R4 ;  /* 0x03348004020075a7 */ /* 0x001064000800017f */
[----:B-1----:R-:W-:Y:S05]  /*2dee0*/  @!P0 NANOSLEEP.SYNCS 0x989680 ;  /* 0x009896800000895d */ /* 0x002fea0003900000 */
[----:B------:R-:W1:Y:S02]  /*2def0*/  @!P0 SYNCS.PHASECHK.TRANS64 P0, [R2+URZ+0x33480], R4 ;  /* 0x03348004020085a7 */ /* 0x000e64000800007f */
[----:B-1----:R-:W-:Y:S05]  /*2df00*/  @!P0 BRA `(.L_x_3631) ;  /* 0xfffffffc00f08947 */ /* 0x002fea000383ffff */
[----:B------:R-:W-:Y:S05]  /*2df10*/  BRA `(.L_x_3805) ;  /* 0xffffff9000187947 */ /* 0x000fea000383ffff */
.L_x_3633:
[----:B-1----:R1:W2:Y:S02]  /*2df20*/  SYNCS.PHASECHK.TRANS64.TRYWAIT P0, [R2+URZ+0x33440], R4 ;  /* 0x03344004020075a7 */ /* 0x0022a4000800017f */
[----:B--2---:R-:W-:Y:S05]  /*2df30*/  @!P0 NANOSLEEP.SYNCS 0x989680 ;  /* 0x009896800000895d */ /* 0x004fea0003900000 */
[----:B------:R-:W2:Y:S02]  /*2df40*/  @!P0 SYNCS.PHASECHK.TRANS64 P0, [R2+URZ+0x33440], R4 ;  /* 0x03344004020085a7 */ /* 0x000ea4000800007f */
[----:B--2---:R-:W-:Y:S05]  /*2df50*/  @!P0 BRA `(.L_x_3633) ;  /* 0xfffffffc00f08947 */ /* 0x004fea000383ffff */
[----:B------:R-:W-:Y:S05]  /*2df60*/  BRA `(.L_x_3806) ;  /* 0xffffff9000a07947 */ /* 0x000fea000383ffff */
.L_x_3637:
[----:B------:R-:W2:Y:S01]  /*2df70*/  LDL.LU R11, [R1+0x54] ;  /* 0x00005400010b7983 */ /* 0x000ea20000300800 */
[----:B------:R-:W-:Y:S02]  /*2df80*/  IMAD.MOV.U32 R13, RZ, RZ, R3 ;  /* 0x000000ffff0d7224 */ /* 0x000fe400078e0003 */
[----:B------:R-:W-:Y:S02]  /*2df90*/  IMAD.MOV.U32 R12, RZ, RZ, RZ ;  /* 0x000000ffff0c7224 */ /* 0x000fe400078e00ff */
[----:B------:R-:W-:Y:S02]  /*2dfa0*/  IMAD.MOV.U32 R15, RZ, RZ, -0x1 ;  /* 0xffffffffff0f7424 */ /* 0x000fe400078e00ff */
[----:B------:R-:W-:-:S05]  /*2dfb0*/  IMAD.IADD R0, R10, 0x1, R17 ;  /* 0x000000010a007824 */ /* 0x000fca00078e0211 */
[----:B------:R-:W-:Y:S01]  /*2dfc0*/  IADD3 R5, R0, 0x20, RZ ;  /* 0x0000002000057810 */ /* 0x000fe20007ffe0ff */
[----:B--2---:R-:W-:Y:S02]  /*2dfd0*/  IMAD R2, R11, R7, RZ ;  /* 0x000000070b027224 */ /* 0x004fe400078e02ff */
[----:B------:R-:W-:-:S03]  /*2dfe0*/  IMAD.MOV.U32 R11, RZ, RZ, 0x1c1f ;  /* 0x00001c1fff0b7424 */ /* 0x000fc600078e00ff */
[----:B------:R-:W-:-:S13]  /*2dff0*/  ISETP.GE.AND P4, PT, R0, R2, PT ;  /* 0x000000020000720c */ /* 0x000fda0003f86270 */
[----:B-----5:R-:W-:Y:S05]  /*2e000*/  WARPSYNC.COLLECTIVE R15, `(.L_x_3807) ;  /* 0x000000000f087348 */ /* 0x020fea0003c00000 */
[----:B------:R0:W1:Y:S02]  /*2e010*/  SHFL.IDX P6, R14, R13, R12, R11 ;  /* 0x0000000c0d0e7389 */ /* 0x00006400000c000b */
[----:B01---5:R-:W-:Y:S01]  /*2e020*/  ENDCOLLECTIVE ;  /* 0x000000000000791b */ /* 0x023fe20003800000 */
.L_x_3807:
[----:B------:R-:W-:Y:S01]  /*2e030*/  IMAD.MOV.U32 R13, RZ, RZ, R4 ;  /* 0x000000ffff0d7224 */ /* 0x000fe200078e0004 */
[----:B------:R-:W-:-:S07]  /*2e040*/  MOV R6, R14 ;  /* 0x0000000e00067202 */ /* 0x000fce0000000f00 */
[----:B------:R-:W-:Y:S05]  /*2e050*/  WARPSYNC.COLLECTIVE R15, `(.L_x_3808) ;  /* 0x000000000f087348 */ /* 0x000fea0003c00000 */
[----:B------:R0:W1:Y:S02]  /*2e060*/  SHFL.IDX P6, R14, R13, R12, R11 ;  /* 0x0000000c0d0e7389 */ /* 0x00006400000c000b */
[----:B01----:R-:W-:Y:S01]  /*2e070*/  ENDCOLLECTIVE ;  /* 0x000000000000791b */ /* 0x003fe20003800000 */
.L_x_3808:
[----:B------:R-:W-:Y:S02]  /*2e080*/  IMAD.MOV.U32 R13, RZ, RZ, R3 ;  /* 0x000000ffff0d7224 */ /* 0x000fe400078e0003 */
[----:B------:R-:W-:Y:S02]  /*2e090*/  IMAD.MOV.U32 R12, RZ, RZ, 0x1 ;  /* 0x00000001ff0c7424 */ /* 0x000fe400078e00ff */
[----:B------:R-:W-:-:S07]  /*2e0a0*/  IMAD.MOV.U32 R7, RZ, RZ, R14 ;  /* 0x000000ffff077224 */ /* 0x000fce00078e000e */
[----:B------:R-:W-:Y:S05]  /*2e0b0*/  WARPSYNC.COLLECTIVE R15, `(.L_x_3809) ;  /* 0x000000000f087348 */ /* 0x000fea0003c00000 */
[----:B------:R0:W1:Y:S02]  /*2e0c0*/  SHFL.IDX P6, R14, R13, R12, R11 ;  /* 0x0000000c0d0e7389 */ /* 0x00006400000c000b */
[----:B01----:R-:W-:Y:S01]  /*2e0d0*/  ENDCOLLECTIVE ;  /* 0x000000000000791b */ /* 0x003fe20003800000 */
.L_x_3809:
        /* <DEDUP_REMOVED lines=11> */
[----:B------:R-:W-:Y:S04]  /*2e190*/  @!P4 LDGSTS.E.BYPASS.LTC128B.128 [R8+0x20200], desc[UR54][R6.64+0x40], !P1 ;  /* 0x202000400608cfae */ /* 0x000fe8000c901d76 */
[----:B------:R0:W-:Y:S02]  /*2e1a0*/  @!P4 LDGSTS.E.BYPASS.LTC128B.128 [R8+0x22200], desc[UR54][R6.64+0x80], !P2 ;  /* 0x222000800608cfae */ /* 0x0001e4000d101d76 */
[----:B0-----:R-:W-:-:S07]  /*2e1b0*/  IMAD.MOV.U32 R6, RZ, RZ, R14 ;  /* 0x000000ffff067224 */ /* 0x001fce00078e000e */
[----:B------:R-:W-:Y:S05]  /*2e1c0*/  WARPSYNC.COLLECTIVE R15, `(.L_x_3810) ;  /* 0x000000000f087348 */ /* 0x000fea0003c00000 */
[----:B------:R0:W1:Y:S02]  /*2e1d0*/  SHFL.IDX P6, R14, R13, R12, R11 ;  /* 0x0000000c0d0e7389 */ /* 0x00006400000c000b */
[----:B01----:R-:W-:Y:S01]  /*2e1e0*/  ENDCOLLECTIVE ;  /* 0x000000000000791b */ /* 0x003fe20003800000 */
.L_x_3810:
[----:B------:R-:W-:Y:S01]  /*2e1f0*/  MOV R13, R3 ;  /* 0x00000003000d7202 */ /* 0x000fe20000000f00 */
[----:B------:R-:W-:Y:S01]  /*2e200*/  IMAD.MOV.U32 R12, RZ, RZ, 0x2 ;  /* 0x00000002ff0c7424 */ /* 0x000fe200078e00ff */
[----:B------:R-:W-:-:S07]  /*2e210*/  MOV R5, R14 ;  /* 0x0000000e00057202 */ /* 0x000fce0000000f00 */
[----:B------:R-:W-:Y:S05]  /*2e220*/  WARPSYNC.COLLECTIVE R15, `(.L_x_3811) ;  /* 0x000000000f087348 */ /* 0x000fea0003c00000 */
[----:B------:R0:W1:Y:S02]  /*2e230*/  SHFL.IDX P6, R14, R13, R12, R11 ;  /* 0x0000000c0d0e7389 */ /* 0x00006400000c000b */
[----:B01----:R-:W-:Y:S01]  /*2e240*/  ENDCOLLECTIVE ;  /* 0x000000000000791b */ /* 0x003fe20003800000 */
.L_x_3811:
        /* <DEDUP_REMOVED lines=10> */
[----:B------:R-:W-:Y:S04]  /*2e2f0*/  @!P3 LDGSTS.E.BYPASS.LTC128B.128 [R8+0x20a00], desc[UR54][R6.64+0x40], !P1 ;  /* 0x20a000400608bfae */ /* 0x000fe8000c901d76 */
[----:B------:R0:W-:Y:S01]  /*2e300*/  @!P3 LDGSTS.E.BYPASS.LTC128B.128 [R8+0x22a00], desc[UR54][R6.64+0x80], !P2 ;  /* 0x22a000800608bfae */ /* 0x0001e2000d101d76 */
[----:B------:R-:W-:Y:S01]  /*2e310*/  ISETP.GE.AND P3, PT, R5, R2, PT ;  /* 0x000000020500720c */ /* 0x000fe20003f66270 */
[----:B0-----:R-:W-:-:S12]  /*2e320*/  IMAD.MOV.U32 R6, RZ, RZ, R14 ;  /* 0x000000ffff067224 */ /* 0x001fd800078e000e */
[----:B------:R-:W-:Y:S05]  /*2e330*/  WARPSYNC.COLLECTIVE R15, `(.L_x_3812) ;  /* 0x000000000f087348 */ /* 0x000fea0003c00000 */
[----:B------:R0:W1:Y:S02]  /*2e340*/  SHFL.IDX P6, R14, R13, R12, R11 ;  /* 0x0000000c0d0e7389 */ /* 0x00006400000c000b */
[----:B01----:R-:W-:Y:S01]  /*2e350*/  ENDCOLLECTIVE ;  /* 0x000000000000791b */ /* 0x003fe20003800000 */
.L_x_3812:
[----:B------:R-:W-:Y:S02]  /*2e360*/  IMAD.MOV.U32 R13, RZ, RZ, R3 ;  /* 0x000000ffff0d7224 */ /* 0x000fe400078e0003 */
[----:B------:R-:W-:Y:S02]  /*2e370*/  IMAD.MOV.U32 R12, RZ, RZ, 0x3 ;  /* 0x00000003ff0c7424 */ /* 0x000fe400078e00ff */
[----:B------:R-:W-:-:S07]  /*2e380*/  IMAD.MOV.U32 R5, RZ, RZ, R14 ;  /* 0x000000ffff057224 */ /* 0x000fce00078e000e */
[----:B------:R-:W-:Y:S05]  /*2e390*/  WARPSYNC.COLLECTIVE R15, `(.L_x_3813) ;  /* 0x000000000f087348 */ /* 0x000fea0003c00000 */
[----:B------:R0:W1:Y:S02]  /*2e3a0*/  SHFL.IDX P6, R14, R13, R12, R11 ;  /* 0x0000000c0d0e7389 */ /* 0x00006400000c000b */
[----:B01----:R-:W-:Y:S01]  /*2e3b0*/  ENDCOLLECTIVE ;  /* 0x000000000000791b */ /* 0x003fe20003800000 */
.L_x_3813:
[----:B------:R-:W-:-:S04]  /*2e3c0*/  @!P3 IADD3 R5, P4, R9, R5, RZ ;  /* 0x000000050905b210 */ /* 0x000fc80007f9e0ff */
[----:B------:R-:W-:-:S05]  /*2e3d0*/  @!P3 IADD3.X R6, RZ, R6, RZ, P4, !PT ;  /* 0x00000006ff06b210 */ /* 0x000fca00027fe4ff */
[----:B------:R-:W-:Y:S02]  /*2e3e0*/  @!P3 IMAD.MOV.U32 R7, RZ, RZ, R6 ;  /* 0x000000ffff07b224 */ /* 0x000fe400078e0006 */
[----:B------:R-:W-:Y:S02]  /*2e3f0*/  IMAD.MOV.U32 R13, RZ, RZ, R4 ;  /* 0x000000ffff0d7224 */ /* 0x000fe400078e0004 */
[----:B------:R-:W-:-:S05]  /*2e400*/  @!P3 IMAD.MOV.U32 R6, RZ, RZ, R5 ;  /* 0x000000ffff06b224 */ /* 0x000fca00078e0005 */
[----:B------:R-:W-:Y:S01]  /*2e410*/  @!PT LDS RZ, [RZ] ;  /* 0x00000000fffff984 */ /* 0x000fe20000000800 */
[----:B------:R-:W-:Y:S01]  /*2e420*/  @!PT LDS RZ, [RZ] ;  /* 0x00000000fffff984 */ /* 0x000fe20000000800 */
[----:B------:R-:W-:Y:S01]  /*2e430*/  @!PT LDS RZ, [RZ] ;  /* 0x00000000fffff984 */ /* 0x000fe20000000800 */
[----:B------:R0:W-:Y:S01]  /*2e440*/  @!P3 LDGSTS.E.BYPASS.LTC128B.128 [R8+0x1f200], desc[UR54][R6.64], !P0 ;  /* 0x1f2000000608bfae */ /* 0x0001e2000c101d76 */
[----:B------:R-:W-:-:S03]  /*2e450*/  MOV R5, R14 ;  /* 0x0000000e00057202 */ /* 0x000fc60000000f00 */
[----:B------:R0:W-:Y:S04]  /*2e460*/  @!P3 LDGSTS.E.BYPASS.LTC128B.128 [R8+0x21200], desc[UR54][R6.64+0x40], !P1 ;  /* 0x212000400608bfae */ /* 0x0001e8000c901d76 */
[----:B0-----:R-:W-:Y:S05]  /*2e470*/  WARPSYNC.COLLECTIVE R15, `(.L_x_3814) ;  /* 0x000000000f087348 */ /* 0x001fea0003c00000 */
[----:B------:R1:W2:Y:S02]  /*2e480*/  SHFL.IDX P6, R14, R13, R12, R11 ;  /* 0x0000000c0d0e7389 */ /* 0x0002a400000c000b */
[----:B012---:R-:W-:Y:S01]  /*2e490*/  ENDCOLLECTIVE ;  /* 0x000000000000791b */ /* 0x007fe20003800000 */
.L_x_3814:
[----:B------:R-:W-:Y:S01]  /*2e4a0*/  @!PT LDS RZ, [RZ] ;  /* 0x00000000fffff984 */ /* 0x000fe20000000800 */
[----:B------:R-:W-:Y:S01]  /*2e4b0*/  @!PT LDS RZ, [RZ] ;  /* 0x00000000fffff984 */ /* 0x000fe20000000800 */
[----:B------:R-:W-:Y:S01]  /*2e4c0*/  @!PT LDS RZ, [RZ] ;  /* 0x00000000fffff984 */ /* 0x000fe20000000800 */
[----:B------:R0:W-:Y:S01]  /*2e4d0*/  @!P3 LDGSTS.E.BYPASS.LTC128B.128 [R8+0x23200], desc[UR54][R6.64+0x80], !P2 ;  /* 0x232000800608bfae */ /* 0x0001e2000d101d76 */
[----:B------:R-:W-:Y:S01]  /*2e4e0*/  IMAD.MOV.U32 R3, RZ, RZ, R14 ;  /* 0x000000ffff037224 */ /* 0x000fe200078e000e */
[----:B------:R-:W-:Y:S06]  /*2e4f0*/  BRA `(.L_x_3815) ;  /* 0xffffff9800187947 */ /* 0x000fec000383ffff */
.L_x_3642:
[----:B-1----:R-:W3:Y:S02]  /*2e500*/  LDL R2, [R1+0x4] ;  /* 0x0000040001027983 */ /* 0x002ee40000100800 */
[----:B---3--:R1:W3:Y:S02]  /*2e510*/  SYNCS.PHASECHK.TRANS64.TRYWAIT P0, [R2+URZ+0x33420], R0 ;  /* 0x03342000020075a7 */ /* 0x0082e4000800017f */
[----:B---3--:R-:W-:Y:S05]  /*2e520*/  @!P0 NANOSLEEP.SYNCS 0x989680 ;  /* 0x009896800000895d */ /* 0x008fea0003900000 */
[----:B------:R-:W3:Y:S02]  /*2e530*/  @!P0 SYNCS.PHASECHK.TRANS64 P0, [R2+URZ+0x33420], R0 ;  /* 0x03342000020085a7 */ /* 0x000ee4000800007f */
[----:B---3--:R-:W-:Y:S05]  /*2e540*/  @!P0 BRA `(.L_x_3642) ;  /* 0xfffffffc00ec8947 */ /* 0x008fea000383ffff */
[----:B------:R-:W-:Y:S05]  /*2e550*/  BRA `(.L_x_3816) ;  /* 0xffffff98008c7947 */ /* 0x000fea000383ffff */
.L_x_3648:
[----:B--2---:R2:W3:Y:S02]  /*2e560*/  SYNCS.PHASECHK.TRANS64.TRYWAIT P0, [R6+URZ+0x33480], R5 ;  /* 0x03348005060075a7 */ /* 0x0044e4000800017f */
[----:B---3--:R-:W-:Y:S05]  /*2e570*/  @!P0 NANOSLEEP.SYNCS 0x989680 ;  /* 0x009896800000895d */ /* 0x008fea0003900000 */
[----:B------:R-:W3:Y:S02]  /*2e580*/  @!P0 SYNCS.PHASECHK.TRANS64 P0, [R6+URZ+0x33480], R5 ;  /* 0x03348005060085a7 */ /* 0x000ee4000800007f */
[----:B---3--:R-:W-:Y:S05]  /*2e590*/  @!P0 BRA `(.L_x_3648) ;  /* 0xfffffffc00f08947 */ /* 0x008fea000383ffff */
[----:B------:R-:W-:Y:S05]  /*2e5a0*/  BRA `(.L_x_3817) ;  /* 0xffffff9c00507947 */ /* 0x000fea000383ffff */
.L_x_3655:
[----:B-1----:R1:W3:Y:S02]  /*2e5b0*/  SYNCS.PHASECHK.TRANS64.TRYWAIT P0, [R6+URZ+0x33440], R5 ;  /* 0x03344005060075a7 */ /* 0x0022e4000800017f */
[----:B---3--:R-:W-:Y:S05]  /*2e5c0*/  @!P0 NANOSLEEP.SYNCS 0x989680 ;  /* 0x009896800000895d */ /* 0x008fea0003900000 */
[----:B------:R-:W3:Y:S02]  /*2e5d0*/  @!P0 SYNCS.PHASECHK.TRANS64 P0, [R6+URZ+0x33440], R5 ;  /* 0x03344005060085a7 */ /* 0x000ee4000800007f */
[----:B---3--:R-:W-:Y:S05]  /*2e5e0*/  @!P0 BRA `(.L_x_3655) ;  /* 0xfffffffc00f08947 */ /* 0x008fea000383ffff */
[----:B------:R-:W-:Y:S05]  /*2e5f0*/  BRA `(.L_x_3818) ;  /* 0xffffffa000607947 */ /* 0x000fea000383ffff */
.L_x_3663:
[----:B--2---:R2:W3:Y:S02]  /*2e600*/  SYNCS.PHASECHK.TRANS64.TRYWAIT P0, [R3+URZ+0x33470], R4 ;  /* 0x03347004030075a7 */ /* 0x0044e4000800017f */
[----:B---3--:R-:W-:Y:S05]  /*2e610*/  @!P0 NANOSLEEP.SYNCS 0x989680 ;  /* 0x009896800000895d */ /* 0x008fea0003900000 */
[----:B------:R-:W3:Y:S02]  /*2e620*/  @!P0 SYNCS.PHASECHK.TRANS64 P0, [R3+URZ+0x33470], R4 ;  /* 0x03347004030085a7 */ /* 0x000ee4000800007f */
[----:B---3--:R-:W-:Y:S05]  /*2e630*/  @!P0 BRA `(.L_x_3663) ;  /* 0xfffffffc00f08947 */ /* 0x008fea000383ffff */
[----:B------:R-:W-:Y:S05]  /*2e640*/  BRA `(.L_x_3819) ;  /* 0xffffffa400847947 */ /* 0x000fea000383ffff */
.L_x_3665:
[----:B--2---:R2:W3:Y:S02]  /*2e650*/  SYNCS.PHASECHK.TRANS64.TRYWAIT P0, [R3+URZ+0x33460], R4 ;  /* 0x03346004030075a7 */ /* 0x0044e4000800017f */
[----:B---3--:R-:W-:Y:S05]  /*2e660*/  @!P0 NANOSLEEP.SYNCS 0x989680 ;  /* 0x009896800000895d */ /* 0x008fea0003900000 */
[----:B------:R-:W3:Y:S02]  /*2e670*/  @!P0 SYNCS.PHASECHK.TRANS64 P0, [R3+URZ+0x33460], R4 ;  /* 0x03346004030085a7 */ /* 0x000ee4000800007f */
[----:B---3--:R-:W-:Y:S05]  /*2e680*/  @!P0 BRA `(.L_x_3665) ;  /* 0xfffffffc00f08947 */ /* 0x008fea000383ffff */
[----:B------:R-:W-:Y:S05]  /*2e690*/  BRA `(.L_x_3820) ;  /* 0xffffffa4008c7947 */ /* 0x000fea000383ffff */
.L_x_3672:
[----:B-1----:R1:W3:Y:S02]  /*2e6a0*/  SYNCS.PHASECHK.TRANS64.TRYWAIT P1, [R0+URZ+0x33470], R2 ;  /* 0x03347002000075a7 */ /* 0x0022e4000802017f */
[----:B---3--:R-:W-:Y:S05]  /*2e6b0*/  @!P1 NANOSLEEP.SYNCS 0x989680 ;  /* 0x009896800000995d */ /* 0x008fea0003900000 */
[----:B------:R-:W3:Y:S02]  /*2e6c0*/  @!P1 SYNCS.PHASECHK.TRANS64 P1, [R0+URZ+0x33470], R2 ;  /* 0x03347002000095a7 */ /* 0x000ee4000802007f */
[----:B---3--:R-:W-:Y:S05]  /*2e6d0*/  @!P1 BRA `(.L_x_3672) ;  /* 0xfffffffc00f09947 */ /* 0x008fea000383ffff */
[----:B------:R-:W-:Y:S05]  /*2e6e0*/  BRA `(.L_x_3821) ;  /* 0xffffffb400147947 */ /* 0x000fea000383ffff */
.L_x_3674:
[----:B-1----:R1:W3:Y:S02]  /*2e6f0*/  SYNCS.PHASECHK.TRANS64.TRYWAIT P1, [R0+URZ+0x33460], R2 ;  /* 0x03346002000075a7 */ /* 0x0022e4000802017f */
[----:B---3--:R-:W-:Y:S05]  /*2e700*/  @!P1 NANOSLEEP.SYNCS 0x989680 ;  /* 0x009896800000995d */ /* 0x008fea0003900000 */
[----:B------:R-:W3:Y:S02]  /*2e710*/  @!P1 SYNCS.PHASECHK.TRANS64 P1, [R0+URZ+0x33460], R2 ;  /* 0x03346002000095a7 */ /* 0x000ee4000802007f */
[----:B---3--:R-:W-:Y:S05]  /*2e720*/  @!P1 BRA `(.L_x_3674) ;  /* 0xfffffffc00f09947 */ /* 0x008fea000383ffff */
[----:B------:R-:W-:Y:S05]  /*2e730*/  BRA `(.L_x_3822) ;  /* 0xffffffb4001c7947 */ /* 0x000fea000383ffff */
.L_x_3678:
        /* <DEDUP_REMOVED lines=8> */
.L_x_3824:
[----:B------:R-:W-:Y:S05]  /*2e7c0*/  BSYNC B0 ;  /* 0x0000000000007941 */ /* 0x000fea0003800000 */
.L_x_3823:
[----:B------:R-:W-:Y:S01]  /*2e7d0*/  IMAD.MOV.U32 R13, RZ, RZ, R16 ;  /* 0x000000ffff0d7224 */ /* 0x000fe200078e0010 */
[----:B------:R-:W-:Y:S01]  /*2e7e0*/  MOV R11, 0x1f ;  /* 0x0000001f000b7802 */ /* 0x000fe20000000f00 */
[----:B------:R-:W-:Y:S02]  /*2e7f0*/  IMAD.MOV.U32 R12, RZ, RZ, 0x1 ;  /* 0x00000001ff0c7424 */ /* 0x000fe400078e00ff */
[----:B------:R-:W-:Y:S02]  /*2e800*/  IMAD.MOV.U32 R15, RZ, RZ, -0x1 ;  /* 0xffffffffff0f7424 */ /* 0x000fe400078e00ff */
[----:B------:R-:W-:Y:S02]  /*2e810*/  IMAD.IADD R5, R19, 0x1, R7 ;  /* 0x0000000113057824 */ /* 0x000fe400078e0207 */
[----:B------:R-:W-:-:S07]  /*2e820*/  IMAD.MOV.U32 R0, RZ, RZ, R14 ;  /* 0x000000ffff007224 */ /* 0x000fce00078e000e */
[----:B------:R-:W-:Y:S05]  /*2e830*/  WARPSYNC.COLLECTIVE R15, `(.L_x_3825) ;  /* 0x000000000f087348 */ /* 0x000fea0003c00000 */
[----:B------:R0:W1:Y:S02]  /*2e840*/  SHFL.IDX P6, R14, R13, R12, R11 ;  /* 0x0000000c0d0e7389 */ /* 0x00006400000c000b */
[----:B01----:R-:W-:Y:S01]  /*2e850*/  ENDCOLLECTIVE ;  /* 0x000000000000791b */ /* 0x003fe20003800000 */
.L_x_3825:
        /* <DEDUP_REMOVED lines=11> */
[----:B0-----:R-:W-:Y:S01]  /*2e910*/  IMAD.MOV.U32 R2, RZ, RZ, RZ ;  /* 0x000000ffff027224 */ /* 0x001fe200078e00ff */
[----:B--2---:R-:W-:Y:S02]  /*2e920*/  @!P1 MOV R2, R3 ;  /* 0x0000000300029202 */ /* 0x004fe40000000f00 */
[----:B------:R-:W-:-:S03]  /*2e930*/  ISETP.NE.AND P1, PT, R7, RZ, PT ;  /* 0x000000ff0700720c */ /* 0x000fc60003f25270 */
[----:B------:R-:W-:-:S10]  /*2e940*/  IMAD.MOV.U32 R13, RZ, RZ, R2 ;  /* 0x000000ffff0d7224 */ /* 0x000fd400078e0002 */
[----:B------:R-:W-:Y:S05]  /*2e950*/  WARPSYNC.COLLECTIVE R15, `(.L_x_3826) ;  /* 0x000000000f087348 */ /* 0x000fea0003c00000 */
[----:B------:R0:W1:Y:S02]  /*2e960*/  SHFL.UP P6, R14, R13, R12, R11 ;  /* 0x0400000c0d0e7389 */ /* 0x00006400000c000b */
[----:B01----:R-:W-:Y:S01]  /*2e970*/  ENDCOLLECTIVE ;  /* 0x000000000000791b */ /* 0x003fe20003800000 */
.L_x_3826:
        /* <DEDUP_REMOVED lines=8> */
.L_x_3827:
        /* <DEDUP_REMOVED lines=8> */
.L_x_3828:
        /* <DEDUP_REMOVED lines=8> */
.L_x_3829:
        /* <DEDUP_REMOVED lines=8> */
.L_x_3830:
[----:B------:R-:W-:Y:S02]  /*2eb80*/  IMAD.MOV.U32 R12, RZ, RZ, 0x1f ;  /* 0x0000001fff0c7424 */ /* 0x000fe400078e00ff */
[----:B------:R-:W-:Y:S02]  /*2eb90*/  IMAD.MOV.U32 R11, RZ, RZ, 0x1f ;  /* 0x0000001fff0b7424 */ /* 0x000fe400078e00ff */
[----:B------:R-:W-:-:S05]  /*2eba0*/  IMAD.MOV.U32 R5, RZ, RZ, R14 ;  /* 0x000000ffff057224 */ /* 0x000fca00078e000e */
[----:B------:R-:W-:-:S04]  /*2ebb0*/  SEL R5, R5, RZ, P5 ;  /* 0x000000ff05057207 */ /* 0x000fc80002800000 */
[----:B------:R-:W-:-:S05]  /*2ebc0*/  IADD3 R5, R3, R5, RZ ;  /* 0x0000000503057210 */ /* 0x000fca0007ffe0ff */
[----:B------:R-:W-:-:S07]  /*2ebd0*/  IMAD.MOV.U32 R13, RZ, RZ, R5 ;  /* 0x000000ffff0d7224 */ /* 0x000fce00078e0005 */
[----:B------:R-:W-:Y:S05]  /*2ebe0*/  WARPSYNC.COLLECTIVE R15, `(.L_x_3831) ;  /* 0x000000000f087348 */ /* 0x000fea0003c00000 */
[----:B------:R0:W1:Y:S02]  /*2ebf0*/  SHFL.IDX P6, R14, R13, R12, R11 ;  /* 0x0000000c0d0e7389 */ /* 0x00006400000c000b */
[----:B01----:R-:W-:Y:S01]  /*2ec00*/  ENDCOLLECTIVE ;  /* 0x000000000000791b */ /* 0x003fe20003800000 */
.L_x_3831:
[----:B------:R-:W-:Y:S01]  /*2ec10*/  IMAD.MOV.U32 R6, RZ, RZ, R14 ;  /* 0x000000ffff067224 */ /* 0x000fe200078e000e */
[----:B------:R-:W-:Y:S06]  /*2ec20*/  BRA `(.L_x_3832) ;  /* 0xffffffbc00d07947 */ /* 0x000fec000383ffff */
.L_x_3683:
[----:B------:R-:W-:Y:S01]  /*2ec30*/  BSSY B0, `(.L_x_3833) ;  /* 0x0000008000007945 */ /* 0x000fe20003800000 */
[----:B-----5:R-:W-:Y:S01]  /*2ec40*/  MOV R13, R2 ;  /* 0x00000002000d7202 */ /* 0x020fe20000000f00 */
[----:B------:R-:W-:Y:S02]  /*2ec50*/  IMAD.MOV.U32 R12, RZ, RZ, 0x1 ;  /* 0x00000001ff0c7424 */ /* 0x000fe400078e00ff */
[----:B------:R-:W-:Y:S02]  /*2ec60*/  IMAD.MOV.U32 R11, RZ, RZ, RZ ;  /* 0x000000ffff0b7224 */ /* 0x000fe400078e00ff */
[----:B------:R-:W-:-:S07]  /*2ec70*/  IMAD.MOV.U32 R15, RZ, RZ, -0x1 ;  /* 0xffffffffff0f7424 */ /* 0x000fce00078e00ff */
[----:B0-----:R-:W-:Y:S05]  /*2ec80*/  WARPSYNC.COLLECTIVE R15, `(.L_x_3834) ;  /* 0x000000000f087348 */ /* 0x001fea0003c00000 */
[----:B------:R1:W2:Y:S02]  /*2ec90*/  SHFL.UP P6, R14, R13, R12, R11 ;  /* 0x0400000c0d0e7389 */ /* 0x0002a400000c000b */
[----:B012---:R-:W-:Y:S01]  /*2eca0*/  ENDCOLLECTIVE ;  /* 0x000000000000791b */ /* 0x007fe20003800000 */
.L_x_3834:
[----:B------:R-:W-:Y:S05]  /*2ecb0*/  BSYNC B0 ;  /* 0x0000000000007941 */ /* 0x000fea0003800000 */
.L_x_3833:
[----:B------:R-:W-:Y:S02]  /*2ecc0*/  IMAD.MOV.U32 R3, RZ, RZ, R14 ;  /* 0x000000ffff037224 */ /* 0x000fe400078e000e */
[----:B------:R-:W-:Y:S02]  /*2ecd0*/  IMAD.MOV.U32 R12, RZ, RZ, 0x2 ;  /* 0x00000002ff0c7424 */ /* 0x000fe400078e00ff */
[----:B------:R-:W-:Y:S01]  /*2ece0*/  IMAD.MOV.U32 R11, RZ, RZ, RZ ;  /* 0x000000ffff0b7224 */ /* 0x000fe200078e00ff */
[----:B------:R-:W-:Y:S01]  /*2ecf0*/  SEL R3, R3, RZ, P1 ;  /* 0x000000ff03037207 */ /* 0x000fe20000800000 */
[----:B------:R-:W-:-:S03]  /*2ed00*/  IMAD.MOV.U32 R15, RZ, RZ, -0x1 ;  /* 0xffffffffff0f7424 */ /* 0x000fc600078e00ff */
[----:B------:R-:W-:-:S05]  /*2ed10*/  IADD3 R3, R2, R3, RZ ;  /* 0x0000000302037210 */ /* 0x000fca0007ffe0ff */
[----:B------:R-:W-:-:S07]  /*2ed20*/  IMAD.MOV.U32 R13, RZ, RZ, R3 ;  /* 0x000000ffff0d7224 */ /* 0x000fce00078e0003 */
[----:B------:R-:W-:Y:S05]  /*2ed30*/  WARPSYNC.COLLECTIVE R15, `(.L_x_3835) ;  /* 0x000000000f087348 */ /* 0x000fea0003c00000 */
[----:B------:R0:W1:Y:S02]  /*2ed40*/  SHFL.UP P6, R14, R13, R12, R11 ;  /* 0x0400000c0d0e7389 */ /* 0x00006400000c000b */
[----:B01----:R-:W-:Y:S01]  /*2ed50*/  ENDCOLLECTIVE ;  /* 0x000000000000791b */ /* 0x003fe20003800000 */
.L_x_3835:
        /* <DEDUP_REMOVED lines=8> */
.L_x_3836:
        /* <DEDUP_REMOVED lines=8> */
.L_x_3837:
        /* <DEDUP_REMOVED lines=8> */
.L_x_3838:
        /* <DEDUP_REMOVED lines=9> */
.L_x_3839:
[----:B------:R-:W-:Y:S01]  /*2ef70*/  IMAD.MOV.U32 R6, RZ, RZ, R14 ;  /* 0x000000ffff067224 */ /* 0x000fe200078e000e */
[----:B------:R-:W-:Y:S06]  /*2ef80*/  BRA `(.L_x_3840) ;  /* 0xffffffbc00947947 */ /* 0x000fec000383ffff */
.L_x_3685:
[----:B------:R-:W-:Y:S01]  /*2ef90*/  BSSY B0, `(.L_x_3841) ;  /* 0x0000006000007945 */ /* 0x000fe20003800000 */
[----:B------:R-:W-:Y:S01]  /*2efa0*/  PLOP3.LUT P6, PT, P6, PT, PT, 0x8, 0x0 ;  /* 0x000000000000781c */ /* 0x000fe200037ce170 */
[----:B------:R-:W-:-:S12]  /*2efb0*/  IMAD.MOV.U32 R15, RZ, RZ, -0x1 ;  /* 0xffffffffff0f7424 */ /* 0x000fd800078e00ff */
[----:B0-----:R-:W-:Y:S05]  /*2efc0*/  WARPSYNC.COLLECTIVE R15, `(.L_x_3842) ;  /* 0x000000000f087348 */ /* 0x001fea0003c00000 */
[----:B------:R-:W-:Y:S01]  /*2efd0*/  VOTE.ANY R14, PT, P6 ;  /* 0x00000000000e7806 */ /* 0x000fe200030e0100 */
[----:B0-----:R-:W-:Y:S06]  /*2efe0*/  ENDCOLLECTIVE ;  /* 0x000000000000791b */ /* 0x001fec0003800000 */
.L_x_3842:
[----:B------:R-:W-:Y:S05]  /*2eff0*/  BSYNC B0 ;  /* 0x0000000000007941 */ /* 0x000fea0003800000 */
.L_x_3841:
[----:B------:R-:W-:Y:S01]  /*2f000*/  IMAD.MOV.U32 R3, RZ, RZ, R14 ;  /* 0x000000ffff037224 */ /* 0x000fe200078e000e */
[----:B------:R-:W-:Y:S01]  /*2f010*/  MOV R13, R2 ;  /* 0x00000002000d7202 */ /* 0x000fe20000000f00 */
[----:B------:R-:W-:Y:S02]  /*2f020*/  IMAD.MOV.U32 R11, RZ, RZ, 0x1f ;  /* 0x0000001fff0b7424 */ /* 0x000fe400078e00ff */
[----:B------:R-:W0:Y:S01]  /*2f030*/  POPC R4, R3 ;  /* 0x0000000300047309 */ /* 0x000e220000000000 */
[----:B------:R-:W-:Y:S02]  /*2f040*/  IMAD.MOV.U32 R15, RZ, RZ, -0x1 ;  /* 0xffffffffff0f7424 */ /* 0x000fe400078e00ff */
[----:B0-----:R-:W-:-:S07]  /*2f050*/  IMAD.MOV.U32 R12, RZ, RZ, R4 ;  /* 0x000000ffff0c7224 */ /* 0x001fce00078e0004 */
[----:B------:R-:W-:Y:S05]  /*2f060*/  WARPSYNC.COLLECTIVE R15, `(.L_x_3843) ;  /* 0x000000000f087348 */ /* 0x000fea0003c00000 */
[----:B------:R0:W1:Y:S02]  /*2f070*/  SHFL.IDX P6, R14, R13, R12, R11 ;  /* 0x0000000c0d0e7389 */ /* 0x00006400000c000b */
[----:B01----:R-:W-:Y:S01]  /*2f080*/  ENDCOLLECTIVE ;  /* 0x000000000000791b */ /* 0x003fe20003800000 */
.L_x_3843:
[----:B------:R-:W-:Y:S01]  /*2f090*/  IMAD.MOV.U32 R17, RZ, RZ, R14 ;  /* 0x000000ffff117224 */ /* 0x000fe200078e000e */
[----:B------:R-:W-:Y:S06]  /*2f0a0*/  BRA `(.L_x_3844) ;  /* 0xffffffbc00847947 */ /* 0x000fec000383ffff */
.L_x_3687:
[----:B------:R-:W-:Y:S01]  /*2f0b0*/  BSSY B0, `(.L_x_3845) ;  /* 0x0000007000007945 */ /* 0x000fe20003800000 */
[----:B------:R-:W-:Y:S01]  /*2f0c0*/  MOV R13, R5 ;  /* 0x00000005000d7202 */ /* 0x000fe20000000f00 */
[----:B------:R-:W-:Y:S02]  /*2f0d0*/  IMAD.MOV.U32 R11, RZ, RZ, 0x1f ;  /* 0x0000001fff0b7424 */ /* 0x000fe400078e00ff */
[----:B------:R-:W-:-:S07]  /*2f0e0*/  IMAD.MOV.U32 R15, RZ, RZ, -0x1 ;  /* 0xffffffffff0f7424 */ /* 0x000fce00078e00ff */
[----:B0-2---:R-:W-:Y:S05]  /*2f0f0*/  WARPSYNC.COLLECTIVE R15, `(.L_x_3846) ;  /* 0x000000000f087348 */ /* 0x005fea0003c00000 */
[----:B------:R1:W3:Y:S02]  /*2f100*/  SHFL.IDX P6, R14, R13, R12, R11 ;  /* 0x0000000c0d0e7389 */ /* 0x0002e400000c000b */
[----:B0123--:R-:W-:Y:S01]  /*2f110*/  ENDCOLLECTIVE ;  /* 0x000000000000791b */ /* 0x00ffe20003800000 */
.L_x_3846:
[----:B------:R-:W-:Y:S05]  /*2f120*/  BSYNC B0 ;  /* 0x0000000000007941 */ /* 0x000fea0003800000 */
.L_x_3845:
[----:B------:R-:W-:Y:S01]  /*2f130*/  IMAD.MOV.U32 R2, RZ, RZ, R14 ;  /* 0x000000ffff027224 */ /* 0x000fe200078e000e */
[----:B------:R-:W-:Y:S06]  /*2f140*/  BRA `(.L_x_3686) ;  /* 0xffffffbc00787947 */ /* 0x000fec000383ffff */
.L_x_3691:
[----:B0-----:R0:W1:Y:S02]  /*2f150*/  SYNCS.PHASECHK.TRANS64.TRYWAIT P0, [R0+URZ+0x33420], R3 ;  /* 0x03342003000075a7 */ /* 0x001064000800017f */
[----:B-1----:R-:W-:Y:S05]  /*2f160*/  @!P0 NANOSLEEP.SYNCS 0x989680 ;  /* 0x009896800000895d */ /* 0x002fea0003900000 */
[----:B------:R-:W1:Y:S02]  /*2f170*/  @!P0 SYNCS.PHASECHK.TRANS64 P0, [R0+URZ+0x33420], R3 ;  /* 0x03342003000085a7 */ /* 0x000e64000800007f */
[----:B-1----:R-:W-:Y:S05]  /*2f180*/  @!P0 BRA `(.L_x_3691) ;  /* 0xfffffffc00f08947 */ /* 0x002fea000383ffff */
[----:B------:R-:W-:Y:S05]  /*2f190*/  BRA `(.L_x_3847) ;  /* 0xffffffc0006c7947 */ /* 0x000fea000383ffff */
.L_x_3692:
[----:B------:R-:W1:Y:S01]  /*2f1a0*/  S2R R2, SR_TID.X ;  /* 0x0000000000027919 */ /* 0x000e620000002100 */
[----:B------:R-:W-:Y:S01]  /*2f1b0*/  BSSY B0, `(.L_x_3848) ;  /* 0x000000a000007945 */ /* 0x000fe20003800000 */
[----:B------:R-:W-:Y:S01]  /*2f1c0*/  MOV R12, RZ ;  /* 0x000000ff000c7202 */ /* 0x000fe20000000f00 */
        /* <DEDUP_REMOVED lines=8> */
.L_x_3849:
[----:B------:R-:W-:Y:S05]  /*2f250*/  BSYNC B0 ;  /* 0x0000000000007941 */ /* 0x000fea0003800000 */
.L_x_3848:
[----:B------:R-:W-:Y:S05]  /*2f260*/  BRA `(.L_x_3850) ;  /* 0xffffffc000547947 */ /* 0x000fea000383ffff */
.L_x_3693:
[----:B------:R-:W-:Y:S01]  /*2f270*/  BSSY B0, `(.L_x_3851) ;  /* 0x0000006000007945 */ /* 0x000fe20003800000 */
[----:B------:R-:W-:-:S07]  /*2f280*/  IMAD.MOV.U32 R15, RZ, RZ, -0x1 ;  /* 0xffffffffff0f7424 */ /* 0x000fce00078e00ff */
[----:B01----:R-:W-:Y:S05]  /*2f290*/  WARPSYNC.COLLECTIVE R15, `(.L_x_3852) ;  /* 0x000000000f0c7348 */ /* 0x003fea0003c00000 */
[----:B------:R-:W-:Y:S02]  /*2f2a0*/  ELECT P6, UR62, PT ;  /* 0x00000000003e782f */ /* 0x000fe400038c0000 */
[----:B------:R-:W-:Y:S01]  /*2f2b0*/  MOV R14, UR62 ;  /* 0x0000003e000e7c02 */ /* 0x000fe20008000f00 */
[----:B01----:R-:W-:Y:S10]  /*2f2c0*/  ENDCOLLECTIVE ;  /* 0x000000000000791b */ /* 0x003ff40003800000 */
.L_x_3852:
[----:B------:R-:W-:Y:S05]  /*2f2d0*/  BSYNC B0 ;  /* 0x0000000000007941 */ /* 0x000fea0003800000 */
.L_x_3851:
[----:B------:R-:W-:Y:S05]  /*2f2e0*/  BRA `(.L_x_3853) ;  /* 0xffffffc000487947 */ /* 0x000fea000383ffff */
.L_x_3695:
[----:B0-----:R0:W1:Y:S02]  /*2f2f0*/  SYNCS.PHASECHK.TRANS64.TRYWAIT P1, [R6+URZ], R5 ;  /* 0x00000005060075a7 */ /* 0x001064000802017f */
[----:B-1----:R-:W-:Y:S05]  /*2f300*/  @!P1 NANOSLEEP.SYNCS 0x989680 ;  /* 0x009896800000995d */ /* 0x002fea0003900000 */
[----:B------:R-:W1:Y:S02]  /*2f310*/  @!P1 SYNCS.PHASECHK.TRANS64 P1, [R6+URZ], R5 ;  /* 0x00000005060095a7 */ /* 0x000e64000802007f */
[----:B-1----:R-:W-:Y:S05]  /*2f320*/  @!P1 BRA `(.L_x_3695) ;  /* 0xfffffffc00f09947 */ /* 0x002fea000383ffff */
[----:B------:R-:W-:Y:S05]  /*2f330*/  BRA `(.L_x_3854) ;  /* 0xffffffc000847947 */ /* 0x000fea000383ffff */
.L_x_3696:
[----:B-1----:R1:W2:Y:S02]  /*2f340*/  SYNCS.PHASECHK.TRANS64.TRYWAIT P1, [R7+URZ], R2 ;  /* 0x00000002070075a7 */ /* 0x0022a4000802017f */
[----:B--2---:R-:W-:Y:S05]  /*2f350*/  @!P1 NANOSLEEP.SYNCS 0x989680 ;  /* 0x009896800000995d */ /* 0x004fea0003900000 */
[----:B------:R-:W2:Y:S02]  /*2f360*/  @!P1 SYNCS.PHASECHK.TRANS64 P1, [R7+URZ], R2 ;  /* 0x00000002070095a7 */ /* 0x000ea4000802007f */
[----:B--2---:R-:W-:Y:S05]  /*2f370*/  @!P1 BRA `(.L_x_3696) ;  /* 0xfffffffc00f09947 */ /* 0x004fea000383ffff */
[----:B------:R-:W-:Y:S05]  /*2f380*/  BRA `(.L_x_3855) ;  /* 0xffffffc000787947 */ /* 0x000fea000383ffff */
.L_x_3698:
[----:B--2---:R2:W3:Y:S02]  /*2f390*/  SYNCS.PHASECHK.TRANS64.TRYWAIT P1, [R4+URZ+0x33460], R5 ;  /* 0x03346005040075a7 */ /* 0x0044e4000802017f */
[----:B---3--:R-:W-:Y:S05]  /*2f3a0*/  @!P1 NANOSLEEP.SYNCS 0x989680 ;  /* 0x009896800000995d */ /* 0x008fea0003900000 */
[----:B------:R-:W3:Y:S02]  /*2f3b0*/  @!P1 SYNCS.PHASECHK.TRANS64 P1, [R4+URZ+0x33460], R5 ;  /* 0x03346005040095a7 */ /* 0x000ee4000802007f */
[----:B---3--:R-:W-:Y:S05]  /*2f3c0*/  @!P1 BRA `(.L_x_3698) ;  /* 0xfffffffc00f09947 */ /* 0x008fea000383ffff */
[----:B------:R-:W-:Y:S05]  /*2f3d0*/  BRA `(.L_x_3856) ;  /* 0xffffffc0007c7947 */ /* 0x000fea000383ffff */
.L_x_3700:
[----:B---3--:R3:W4:Y:S02]  /*2f3e0*/  SYNCS.PHASECHK.TRANS64.TRYWAIT P1, [R3+URZ+0x33460], R2 ;  /* 0x03346002030075a7 */ /* 0x008724000802017f */
[----:B----4-:R-:W-:Y:S05]  /*2f3f0*/  @!P1 NANOSLEEP.SYNCS 0x989680 ;  /* 0x009896800000995d */ /* 0x010fea0003900000 */
[----:B------:R-:W4:Y:S02]  /*2f400*/  @!P1 SYNCS.PHASECHK.TRANS64 P1, [R3+URZ+0x33460], R2 ;  /* 0x03346002030095a7 */ /* 0x000f24000802007f */
[----:B----4-:R-:W-:Y:S05]  /*2f410*/  @!P1 BRA `(.L_x_3700) ;  /* 0xfffffffc00f09947 */ /* 0x010fea000383ffff */
[----:B------:R-:W-:Y:S05]  /*2f420*/  BRA `(.L_x_3857) ;  /* 0xffffffc0007c7947 */ /* 0x000fea000383ffff */
.L_x_3702:
[----:B----4-:R4:W0:Y:S02]  /*2f430*/  SYNCS.PHASECHK.TRANS64.TRYWAIT P0, [R4+URZ+0x33480], R5 ;  /* 0x03348005040075a7 */ /* 0x010824000800017f */
[----:B0-----:R-:W-:Y:S05]  /*2f440*/  @!P0 NANOSLEEP.SYNCS 0x989680 ;  /* 0x009896800000895d */ /* 0x001fea0003900000 */
[----:B------:R-:W0:Y:S02]  /*2f450*/  @!P0 SYNCS.PHASECHK.TRANS64 P0, [R4+URZ+0x33480], R5 ;  /* 0x03348005040085a7 */ /* 0x000e24000800007f */
[----:B0-----:R-:W-:Y:S05]  /*2f460*/  @!P0 BRA `(.L_x_3702) ;  /* 0xfffffffc00f08947 */ /* 0x001fea000383ffff */
[----:B------:R-:W-:Y:S05]  /*2f470*/  BRA `(.L_x_3703) ;  /* 0xffffffc000787947 */ /* 0x000fea000383ffff */
.L_x_3858:
        /* <DEDUP_REMOVED lines=16> */
.L_x_12965:


//--------------------- .text._ZN7cutlass13device_kernelIN5flash11enable_sm90INS1_16FlashAttnFwdSm90INS1_25CollectiveMainloopFwdSm90ILi2EN4cute5tupleIJNS5_1CILi1EEES8_S8_EEENS6_IJNS7_ILi128EEESA_NS7_ILi192EEEEEELi192ENS_12float_e4m3_tEfNS_4arch4Sm90ELb0ELb1ELb1ELb0ELb0ELb0ELb0ELb1ELb1ELb1ELb0ELb0EEENS1_21CollectiveEpilogueFwdINS6_IJSA_SB_SA_EEES9_NS_10bfloat16_tESF_Li256ELb0ELb1ELb0ELb1EEENS1_30DynamicPersistentTileSchedulerILi256ELi128ELb0ELb1ELb1EEEEEEEEEvNT_6ParamsE --------------------------
	.section	.text._ZN7cutlass13device_kernelIN5flash11enable_sm90INS1_16FlashAttnFwdSm90INS1_25CollectiveMainloopFwdSm90ILi2EN4cute5tupleIJNS5_1CILi1EEES8_S8_EEENS6_IJNS7_ILi128EEESA_NS7_ILi192EEEEEELi192ENS_12float_e4m3_tEfNS_4arch4Sm90ELb0ELb1ELb1ELb0ELb0ELb0ELb0ELb1ELb1ELb1ELb0ELb0EEENS1_21CollectiveEpilogueFwdINS6_IJSA_SB_SA_EEES9_NS_10bfloat16_tESF_Li256ELb0ELb1ELb0ELb1EEENS1_30DynamicPersistentTileSchedulerILi256ELi128ELb0ELb1ELb1EEEEEEEEEvNT_6ParamsE,"ax",@progbits
	.align	128
.text._ZN7cutlass13device_kernelIN5flash11enable_sm90INS1_16FlashAttnFwdSm90INS1_25CollectiveMainloopFwdSm90ILi2EN4cute5tupleIJNS5_1CILi1EEES8_S8_EEENS6_IJNS7_ILi128EEESA_NS7_ILi192EEEEEELi192ENS_12float_e4m3_tEfNS_4arch4Sm90ELb0ELb1ELb1ELb0ELb0ELb0ELb0ELb1ELb1ELb1ELb0ELb0EEENS1_21CollectiveEpilogueFwdINS6_IJSA_SB_SA_EEES9_NS_10bfloat16_tESF_Li256ELb0ELb1ELb0ELb1EEENS1_30DynamicPersistentTileSchedulerILi256ELi128ELb0ELb1ELb1EEEEEEEEEvNT_6ParamsE:
        .type           _ZN7cutlass13device_kernelIN5flash11enable_sm90INS1_16FlashAttnFwdSm90INS1_25CollectiveMainloopFwdSm90ILi2EN4cute5tupleIJNS5_1CILi1EEES8_S8_EEENS6_IJNS7_ILi128EEESA_NS7_ILi192EEEEEELi192ENS_12float_e4m3_tEfNS_4arch4Sm90ELb0ELb1ELb1ELb0ELb0ELb0ELb0ELb1ELb1ELb1ELb0ELb0EEENS1_21CollectiveEpilogueFwdINS6_IJSA_SB_SA_EEES9_NS_10bfloat16_tESF_Li256ELb0ELb1ELb0ELb1EEENS1_30DynamicPersistentTileSchedulerILi256ELi128ELb0ELb1ELb1EEEEEEEEEvNT_6ParamsE,@function
        .size           _ZN7cutlass13device_kernelIN5flash11enable_sm90INS1_16FlashAttnFwdSm90INS1_25CollectiveMainloopFwdSm90ILi2EN4cute5tupleIJNS5_1CILi1EEES8_S8_EEENS6_IJNS7_ILi128EEESA_NS7_ILi192EEEEEELi192ENS_12float_e4m3_tEfNS_4arch4Sm90ELb0ELb1ELb1ELb0ELb0ELb0ELb0ELb1ELb1ELb1ELb0ELb0EEENS1_21CollectiveEpilogueFwdINS6_IJSA_SB_SA_EEES9_NS_10bfloat16_tESF_Li256ELb0ELb1ELb0ELb1EEENS1_30DynamicPersistentTileSchedulerILi256ELi128ELb0ELb1ELb1EEEEEEEEEvNT_6ParamsE,(.L_x_12966 - _ZN7cutlass13device_kernelIN5flash11enable_sm90INS1_16FlashAttnFwdSm90INS1_25CollectiveMainloopFwdSm90ILi2EN4cute5tupleIJNS5_1CILi1EEES8_S8_EEENS6_IJNS7_ILi128EEESA_NS7_ILi192EEEEEELi192ENS_12float_e4m3_tEfNS_4arch4Sm90ELb0ELb1ELb1ELb0ELb0ELb0ELb0ELb1ELb1ELb1ELb0ELb0EEENS1_21CollectiveEpilogueFwdINS6_IJSA_SB_SA_EEES9_NS_10bfloat16_tESF_Li256ELb0ELb1ELb0ELb1EEENS1_30DynamicPersistentTileSchedulerILi256ELi128ELb0ELb1ELb1EEEEEEEEEvNT_6ParamsE)
        .other          _ZN7cutlass13device_kernelIN5flash11enable_sm90INS1_16FlashAttnFwdSm90INS1_25CollectiveMainloopFwdSm90ILi2EN4cute5tupleIJNS5_1CILi1EEES8_S8_EEENS6_IJNS7_ILi128EEESA_NS7_ILi192EEEEEELi192ENS_12float_e4m3_tEfNS_4arch4Sm90ELb0ELb1ELb1ELb0ELb0ELb0ELb0ELb1ELb1ELb1ELb0ELb0EEENS1_21CollectiveEpilogueFwdINS6_IJSA_SB_SA_EEES9_NS_10bfloat16_tESF_Li256ELb0ELb1ELb0ELb1EEENS1_30DynamicPersistentTileSchedulerILi256ELi128ELb0ELb1ELb1EEEEEEEEEvNT_6ParamsE,@"STO_CUDA_ENTRY STV_DEFAULT"
_ZN7cutlass13device_kernelIN5flash11enable_sm90INS1_16FlashAttnFwdSm90INS1_25CollectiveMainloopFwdSm90ILi2EN4cute5tupleIJNS5_1CILi1EEES8_S8_EEENS6_IJNS7_ILi128EEESA_NS7_ILi192EEEEEELi192ENS_12float_e4m3_tEfNS_4arch4Sm90ELb0ELb1ELb1ELb0ELb0ELb0ELb0ELb1ELb1ELb1ELb0ELb0EEENS1_21CollectiveEpilogueFwdINS6_IJSA_SB_SA_EEES9_NS_10bfloat16_tESF_Li256ELb0ELb1ELb0ELb1EEENS1_30DynamicPersistentTileSchedulerILi256ELi128ELb0ELb1ELb1EEEEEEEEEvNT_6ParamsE:
        /* <DEDUP_REMOVED lines=18> */
.L_x_3860:
[----:B------:R-:W-:Y:S05]  /*0120*/  BSYNC B0 ;  /* 0x0000000000007941 */ /* 0x000fea0003800000 */
.L_x_3859:
        /* <DEDUP_REMOVED lines=41> */
.L_x_3861:
        /* <DEDUP_REMOVED lines=22> */
.L_x_3862:
        /* <DEDUP_REMOVED lines=18> */
.L_x_3863:
        /* <DEDUP_REMOVED lines=22> */
.L_x_3864:
        /* <DEDUP_REMOVED lines=22> */
.L_x_3865:
[----:B------:R-:W-:Y:S01]  /*0900*/  PLOP3.LUT P0, PT, PT, PT, UP0, 0x80, 0x0 ;  /* 0x000000000000781c */ /* 0x000fe20003f0f008 */
[----:B------:R-:W-:Y:S01]  /*0910*/  UMOV UR38, 0x1 ;  /* 0x0000000100267882 */ /* 0x000fe20000000000 */
[----:B------:R-:W-:Y:S01]  /*0920*/  NOP ;  /* 0x0000000000007918 */ /* 0x000fe20000000000 */
[----:B------:R-:W-:Y:S01]  /*0930*/  USEL UR38, UR38, 0x2, !UP0 ;  /* 0x0000000226267887 */ /* 0x000fe2000c000000 */
[----:B------:R-:W-:Y:S01]  /*0940*/  ULDC.64 UR48, c[0x0][0x208] ;  /* 0x0000820000307ab9 */ /* 0x000fe20000000a00 */
[----:B012-4-:R-:W-:Y:S08]  /*0950*/  BAR.SYNC.DEFER_BLOCKING 0x0 ;  /* 0x0000000000007b1d */ /* 0x017ff00000010000 */
[----:B------:R-:W-:Y:S05]  /*0960*/  @!P0 BRA `(.L_x_3866) ;  /* 0x0000012400c08947 */ /* 0x000fea0003800000 */
.L_x_3867:
        /* <DEDUP_REMOVED lines=21> */
[----:B------:R-:W-:Y:S02]  /*0ac0*/  LEA.HI R0, R3, R208, RZ, 0x4 ;  /* 0x000000d003007211 */ /* 0x000fe400078f20ff */
[----:B------:R-:W-:Y:S02]  /*0ad0*/  LOP3.LUT R201, R5, 0xffffff80, RZ, 0xc0, !PT ;  /* 0xffffff8005c97812 */ /* 0x000fe400078ec0ff */
[----:B------:R-:W-:Y:S02]  /*0ae0*/  SHF.R.S32.HI R9, RZ, 0x4, R0 ;  /* 0x00000004ff097819 */ /* 0x000fe40000011400 */
[----:B------:R-:W-:Y:S01]  /*0af0*/  LOP3.LUT R7, R0, 0x3fffff0, RZ, 0xc0, !PT ;  /* 0x03fffff000077812 */ /* 0x000fe200078ec0ff */
[----:B------:R-:W-:Y:S01]  /*0b00*/  IMAD.IADD R201, R208, 0x1, -R201 ;  /* 0x00000001d0c97824 */ /* 0x000fe200078e0ac9 */
[----:B------:R-:W-:-:S02]  /*0b10*/  LEA.HI R0, R0, R9, RZ, 0x1 ;  /* 0x0000000900007211 */ /* 0x000fc400078f08ff */
[CC--:B------:R-:W-:Y:S01]  /*0b20*/  LEA.HI R2, R3.reuse, R208.reuse, RZ, 0x5 ;  /* 0x000000d003027211 */ /* 0x0c0fe200078f28ff */
[----:B------:R-:W-:Y:S01]  /*0b30*/  IMAD.IADD R7, R208, 0x1, -R7 ;  /* 0x00000001d0077824 */ /* 0x000fe200078e0a07 */
[----:B------:R-:W-:Y:S02]  /*0b40*/  SHF.R.S32.HI R4, RZ, 0x1f, R201 ;  /* 0x0000001fff047819 */ /* 0x000fe400000114c9 */
[----:B------:R-:W-:Y:S01]  /*0b50*/  LOP3.LUT R0, R0, 0x1ffffffe, RZ, 0xc0, !PT ;  /* 0x1ffffffe00007812 */ /* 0x000fe200078ec0ff */
[----:B------:R-:W-:Y:S01]  /*0b60*/  IMAD.SHL.U32 R2, R2, 0x20, RZ ;  /* 0x0000002002027824 */ /* 0x000fe200078e00ff */
[----:B------:R-:W-:Y:S02]  /*0b70*/  LEA.HI R6, R4, R201, RZ, 0x2 ;  /* 0x000000c904067211 */ /* 0x000fe400078f10ff */
[----:B------:R-:W-:Y:S01]  /*0b80*/  LEA.HI R10, R3, R208, RZ, 0x2 ;  /* 0x000000d0030a7211 */ /* 0x000fe200078f10ff */
[----:B------:R-:W-:Y:S01]  /*0b90*/  IMAD.IADD R0, R9, 0x1, -R0 ;  /* 0x0000000109007824 */ /* 0x000fe200078e0a00 */
[----:B------:R-:W-:-:S02]  /*0ba0*/  SHF.R.S32.HI R8, RZ, 0x2, R6 ;  /* 0x00000002ff087819 */ /* 0x000fc40000011406 */
[----:B------:R-:W-:Y:S02]  /*0bb0*/  SHF.R.S32.HI R11, RZ, 0x1f, R6 ;  /* 0x0000001fff0b7819 */ /* 0x000fe40000011406 */
[----:B------:R-:W-:Y:S02]  /*0bc0*/  LOP3.LUT R9, R10, 0xfffffffc, RZ, 0xc0, !PT ;  /* 0xfffffffc0a097812 */ /* 0x000fe400078ec0ff */
[----:B------:R-:W-:Y:S02]  /*0bd0*/  LEA.HI R3, R3, R208, RZ, 0x3 ;  /* 0x000000d003037211 */ /* 0x000fe400078f18ff */
[----:B------:R-:W-:Y:S01]  /*0be0*/  LEA.HI R11, R11, R8, RZ, 0x3 ;  /* 0x000000080b0b7211 */ /* 0x000fe200078f18ff */
[----:B------:R-:W-:Y:S01]  /*0bf0*/  IMAD.IADD R9, R208, 0x1, -R9 ;  /* 0x00000001d0097824 */ /* 0x000fe200078e0a09 */
[----:B------:R-:W-:Y:S02]  /*0c00*/  SHF.R.S32.HI R202, RZ, 0x7, R5 ;  /* 0x00000007ffca7819 */ /* 0x000fe40000011405 */
[----:B------:R-:W-:-:S02]  /*0c10*/  LOP3.LUT R2, R2, 0xfffffc00, RZ, 0xc0, !PT ;  /* 0xfffffc0002027812 */ /* 0x000fc400078ec0ff */
[----:B------:R-:W-:Y:S02]  /*0c20*/  LOP3.LUT R23, R3, 0xfffffff8, RZ, 0xc0, !PT ;  /* 0xfffffff803177812 */ /* 0x000fe400078ec0ff */
[----:B------:R-:W-:Y:S01]  /*0c30*/  LOP3.LUT R11, R11, 0xfffffff8, RZ, 0xc0, !PT ;  /* 0xfffffff80b0b7812 */ /* 0x000fe200078ec0ff */
[----:B------:R-:W-:Y:S01]  /*0c40*/  IMAD R7, R7, 0x40, R2 ;  /* 0x0000004007077824 */ /* 0x000fe200078e0202 */
[----:B------:R-:W-:Y:S01]  /*0c50*/  LEA.HI R4, R4, R201, RZ, 0x5 ;  /* 0x000000c904047211 */ /* 0x000fe200078f28ff */
[----:B------:R-:W-:Y:S01]  /*0c60*/  IMAD.IADD R23, R208, 0x1, -R23 ;  /* 0x00000001d0177824 */ /* 0x000fe200078e0a17 */
[----:B------:R-:W-:Y:S01]  /*0c70*/  LEA.HI R5, R5, R202, RZ, 0x1 ;  /* 0x000000ca05057211 */ /* 0x000fe200078f08ff */
[----:B------:R-:W-:Y:S01]  /*0c80*/  IMAD.IADD R11, R8, 0x1, -R11 ;  /* 0x00000001080b7824 */ /* 0x000fe200078e0a0b */
[----:B------:R-:W-:Y:S01]  /*0c90*/  SHF.R.S32.HI R4, RZ, 0x5, R4 ;  /* 0x00000005ff047819 */ /* 0x000fe20000011404 */
[----:B------:R-:W-:Y:S01]  /*0ca0*/  IMAD.SHL.U32 R18, R23, 0x8, RZ ;  /* 0x0000000817127824 */ /* 0x000fe200078e00ff */
[----:B------:R-:W-:Y:S01]  /*0cb0*/  LEA.HI R2, R9, R9, RZ, 0x1 ;  /* 0x0000000909027211 */ /* 0x000fe200078f08ff */
[----:B------:R-:W-:Y:S01]  /*0cc0*/  IMAD R204, R0, 0x8, R7 ;  /* 0x0000000800cc7824 */ /* 0x000fe200078e0207 */
[----:B------:R-:W-:Y:S01]  /*0cd0*/  LOP3.LUT R5, R5, 0x3fffffe, RZ, 0xc0, !PT ;  /* 0x03fffffe05057812 */ /* 0x000fe200078ec0ff */
[----:B------:R-:W-:Y:S01]  /*0ce0*/  IMAD R4, R4, 0x10, R11 ;  /* 0x0000001004047824 */ /* 0x000fe200078e020b */
[----:B------:R-:W-:Y:S01]  /*0cf0*/  LOP3.LUT R2, R2, 0x1ffffffe, RZ, 0xc0, !PT ;  /* 0x1ffffffe02027812 */ /* 0x000fe200078ec0ff */
[----:B------:R-:W-:Y:S01]  /*0d00*/  VIADD R19, R18, 0x40 ;  /* 0x0000004012137836 */ /* 0x000fe20000000000 */
[----:B------:R-:W-:Y:S01]  /*0d10*/  LOP3.LUT R16, R6, 0x7ffffffc, RZ, 0xc0, !PT ;  /* 0x7ffffffc06107812 */ /* 0x000fe200078ec0ff */
[----:B------:R-:W-:Y:S01]  /*0d20*/  IMAD.IADD R5, R202, 0x1, -R5 ;  /* 0x00000001ca057824 */ /* 0x000fe200078e0a05 */
        /* <DEDUP_REMOVED lines=9> */
.L_x_3968:
        /* <DEDUP_REMOVED lines=21> */
.L_x_3868:
[----:B------:R-:W-:Y:S01]  /*0f10*/  ULDC UR7, c[0x0][0xc54] ;  /* 0x0003150000077ab9 */ /* 0x000fe20000000800 */
[----:B------:R-:W-:Y:S01]  /*0f20*/  UMOV UR6, UR9 ;  /* 0x0000000900067c82 */ /* 0x000fe20008000000 */
[----:B------:R-:W-:-:S11]  /*0f30*/  UISETP.NE.AND UP0, UPT, UR7, 0x1, UPT ;  /* 0x000000010700788c */ /* 0x000fd6000bf05270 */
[----:B------:R-:W-:Y:S02]  /*0f40*/  @UP0 ULDC.64 UR10, c[0x0][0xc58] ;  /* 0x00031600000a0ab9 */ /* 0x000fe40000000a00 */
[----:B------:R-:W-:-:S04]  /*0f50*/  UIMAD.WIDE.U32 UR4, UR9, UR10, URZ ;  /* 0x0000000a090472a5 */ /* 0x000fc8000f8e003f */
[----:B------:R-:W-:-:S04]  /*0f60*/  @UP0 USHF.R.U32.HI UR6, URZ, UR11, UR5 ;  /* 0x0000000b3f060299 */ /* 0x000fc80008011605 */
[----:B------:R-:W-:-:S12]  /*0f70*/  UIMAD UR4, UR6, UR7, URZ ;  /* 0x00000007060472a4 */ /* 0x000fd8000f8e023f */
.L_x_3869:
        /* <DEDUP_REMOVED lines=49> */
.L_x_3871:
[----:B------:R-:W-:-:S11]  /*1290*/  UISETP.NE.AND UP0, UPT, UR5, 0x1, UPT ;  /* 0x000000010500788c */ /* 0x000fd6000bf05270 */
[----:B------:R-:W-:Y:S02]  /*12a0*/  @UP0 ULDC.64 UR8, c[0x0][0x9e8] ;  /* 0x00027a0000080ab9 */ /* 0x000fe40000000a00 */
[----:B------:R-:W-:-:S04]  /*12b0*/  UIMAD.WIDE.U32 UR6, UR4, UR8, URZ ;  /* 0x00000008040672a5 */ /* 0x000fc8000f8e003f */
[----:B------:R-:W-:-:S12]  /*12c0*/  @UP0 USHF.R.U32.HI UR4, URZ, UR9, UR7 ;  /* 0x000000093f040299 */ /* 0x000fd80008011607 */
.L_x_3872:
[----:B------:R-:W-:-:S06]  /*12d0*/  UIMAD UR4, UR4, UR5, UR5 ;  /* 0x00000005040472a4 */ /* 0x000fcc000f8e0205 */
[----:B------:R-:W-:-:S07]  /*12e0*/  VIMNMX R0, R0, UR4, PT ;  /* 0x0000000400007c48 */ /* 0x000fce000bfe0100 */
.L_x_3870:
        /* <DEDUP_REMOVED lines=29> */
.L_x_3874:
[----:B------:R-:W-:-:S11]  /*14c0*/  UISETP.NE.AND UP0, UPT, UR5, 0x1, UPT ;  /* 0x000000010500788c */ /* 0x000fd6000bf05270 */
[----:B------:R-:W-:Y:S02]  /*14d0*/  @UP0 ULDC.64 UR10, c[0x0][0x9e8] ;  /* 0x00027a00000a0ab9 */ /* 0x000fe40000000a00 */
[----:B------:R-:W-:-:S04]  /*14e0*/  UIMAD.WIDE.U32 UR6, UR4, UR10, URZ ;  /* 0x0000000a040672a5 */ /* 0x000fc8000f8e003f */
[----:B------:R-:W-:-:S12]  /*14f0*/  @UP0 USHF.R.U32.HI UR4, URZ, UR11, UR7 ;  /* 0x0000000b3f040299 */ /* 0x000fd80008011607 */
.L_x_3875:
[----:B------:R-:W-:-:S04]  /*1500*/  UIMAD UR4, UR4, UR5, URZ ;  /* 0x00000005040472a4 */ /* 0x000fc8000f8e023f */
[----:B------:R-:W-:-:S04]  /*1510*/  UISETP.LT.AND UP0, UPT, UR9, UR4, UPT ;  /* 0x000000040900728c */ /* 0x000fc8000bf01270 */
[----:B------:R-:W-:-:S12]  /*1520*/  USEL UR9, UR9, UR4, !UP0 ;  /* 0x0000000409097287 */ /* 0x000fd8000c000000 */
.L_x_3873:
        /* <DEDUP_REMOVED lines=90> */
.L_x_3877:
        /* <DEDUP_REMOVED lines=56> */
.L_x_4057:
[----:B------:R-:W-:Y:S05]  /*1e50*/  @!P0 BRA `(.L_x_3879) ;  /* 0x0000000000048947 */ /* 0x000fea0003800000 */
[----:B------:R-:W-:Y:S01]  /*1e60*/  BPT.TRAP 0x1 ;  /* 0x000000040000795c */ /* 0x000fe20000300000 */
.L_x_3879:
[----:B------:R-:W-:Y:S02]  /*1e70*/  IMAD.U32 R9, RZ, RZ, UR50 ;  /* 0x00000032ff097e24 */ /* 0x000fe4000f8e00ff */
[----:B------:R-:W-:-:S03]  /*1e80*/  IMAD.U32 R2, RZ, RZ, UR45 ;  /* 0x0000002dff027e24 */ /* 0x000fc6000f8e00ff */
[----:B------:R-:W-:Y:S02]  /*1e90*/  LEA R9, R9, UR36, 0x3 ;  /* 0x0000002409097c11 */ /* 0x000fe4000f8e18ff */
[----:B------:R-:W-:-:S04]  /*1ea0*/  SHF.L.U32 R2, R2, 0x1f, RZ ;  /* 0x0000001f02027819 */ /* 0x000fc800000006ff */
[----:B------:R1:W2:Y:S01]  /*1eb0*/  SYNCS.PHASECHK.TRANS64.TRYWAIT P2, [R9+URZ+0x2a830], R2 ;  /* 0x02a83002090075a7 */ /* 0x0002a2000804017f */
[----:B------:R-:W-:Y:S05]  /*1ec0*/  @!P0 BRA `(.L_x_3880) ;  /* 0x0000000000048947 */ /* 0x000fea0003800000 */
[----:B------:R-:W-:Y:S01]  /*1ed0*/  BPT.TRAP 0x1 ;  /* 0x000000040000795c */ /* 0x000fe20000300000 */
.L_x_3880:
[----:B0-----:R-:W0:Y:S02]  /*1ee0*/  S2R R3, SR_TID.X ;  /* 0x0000000000037919 */ /* 0x001e240000002100 */
[----:B0-----:R-:W-:Y:S01]  /*1ef0*/  LOP3.LUT P1, RZ, R3, 0x7f, RZ, 0xc0, !PT ;  /* 0x0000007f03ff7812 */ /* 0x001fe2000782c0ff */
[----:B--2---:R-:W-:-:S12]  /*1f00*/  @P2 BRA `(.L_x_3881) ;  /* 0x0000000000082947 */ /* 0x004fd80003800000 */
[----:B------:R-:W0:Y:S02]  /*1f10*/  SYNCS.PHASECHK.TRANS64.TRYWAIT P2, [R9+URZ+0x2a830], R2 ;  /* 0x02a83002090075a7 */ /* 0x000e24000804017f */
[----:B0-----:R-:W-:Y:S05]  /*1f20*/  @!P2 BRA `(.L_x_3882) ;  /* 0x0000015c004ca947 */ /* 0x001fea0003800000 */
.L_x_3881:
[----:B------:R-:W-:Y:S05]  /*1f30*/  WARPSYNC.ALL ;  /* 0x0000000000007948 */ /* 0x000fea0003800000 */
[----:B------:R-:W-:Y:S01]  /*1f40*/  UIADD3 UR4, UR36, 0x1e400, URZ ;  /* 0x0001e40024047890 */ /* 0x000fe2000fffe03f */
[----:B------:R-:W-:Y:S01]  /*1f50*/  WARPGROUP.ARRIVE ;  /* 0x00000000000079c5 */ /* 0x000fe20000000000 */
[----:B------:R-:W-:Y:S01]  /*1f60*/  ULOP3.LUT UR24, UR52, 0x10000, URZ, 0xfc, !UPT ;  /* 0x0001000034187892 */ /* 0x000fe2000f8efc3f */
[----:B------:R-:W-:Y:S01]  /*1f70*/  VIADD R3, R17, UR43 ;  /* 0x0000002b11037c36 */ /* 0x000fe20008000000 */
[----:B------:R-:W-:Y:S01]  /*1f80*/  USHF.R.U32.HI UR4, URZ, 0x4, UR4 ;  /* 0x000000043f047899 */ /* 0x000fe20008011604 */
[----:B------:R-:W2:Y:S01]  /*1f90*/  LDC R136, c[0x0][0x2f0] ;  /* 0x0000bc00ff887b82 */ /* 0x000ea20000000800 */
[----:B------:R-:W-:Y:S01]  /*1fa0*/  UMOV UR25, 0x80000020 ;  /* 0x8000002000197882 */ /* 0x000fe20000000000 */
[----:B------:R-:W-:Y:S01]  /*1fb0*/  UMOV UR27, 0x80000020 ;  /* 0x80000020001b7882 */ /* 0x000fe20000000000 */
[----:B------:R-:W-:Y:S01]  /*1fc0*/  ULOP3.LUT UR4, UR4, 0x3fff, URZ, 0xc0, !UPT ;  /* 0x00003fff04047892 */ /* 0x000fe2000f8ec03f */
[----:B------:R-:W-:Y:S01]  /*1fd0*/  IMAD.MOV.U32 R5, RZ, RZ, R3 ;  /* 0x000000ffff057224 */ /* 0x000fe200078e0003 */
[----:B------:R-:W-:Y:S01]  /*1fe0*/  UMOV UR5, 0x80000020 ;  /* 0x8000002000057882 */ /* 0x000fe20000000000 */
[----:B------:R-:W-:Y:S01]  /*1ff0*/  UMOV UR7, 0x80000020 ;  /* 0x8000002000077882 */ /* 0x000fe20000000000 */
[----:B------:R-:W-:Y:S01]  /*2000*/  ULOP3.LUT UR28, UR4, 0x10000, URZ, 0xfc, !UPT ;  /* 0x00010000041c7892 */ /* 0x000fe2000f8efc3f */
[----:B------:R-:W3:Y:S01]  /*2010*/  LDC R137, c[0x0][0x288] ;  /* 0x0000a200ff897b82 */ /* 0x000ee20000000800 */
[----:B------:R-:W-:Y:S01]  /*2020*/  UIADD3 UR4, UR24, 0x2, URZ ;  /* 0x0000000218047890 */ /* 0x000fe2000fffe03f */
[----:B------:R-:W-:Y:S01]  /*2030*/  IMAD.MOV.U32 R7, RZ, RZ, -0x80 ;  /* 0xffffff80ff077424 */ /* 0x000fe200078e00ff */
[----:B------:R-:W-:-:S02]  /*2040*/  UIMAD UR26, UR50, 0x600, UR28 ;  /* 0x00000600321a78a4 */ /* 0x000fc4000f8e021c */
[----:B------:R-:W-:Y:S02]  /*2050*/  UIADD3 UR8, UR24, 0x200, URZ ;  /* 0x0000020018087890 */ /* 0x000fe4000fffe03f */
[----:B------:R-:W-:Y:S02]  /*2060*/  UIADD3 UR6, UR26, 0x2, URZ ;  /* 0x000000021a067890 */ /* 0x000fe4000fffe03f */
[----:B------:R-:W-:Y:S01]  /*2070*/  UIADD3 UR10, UR26, 0x200, URZ ;  /* 0x000002001a0a7890 */ /* 0x000fe2000fffe03f */
[----:B------:R-:W-:Y:S02]  /*2080*/  UMOV UR9, 0x80000020 ;  /* 0x8000002000097882 */ /* 0x000fe40000000000 */
[----:B------:R-:W-:Y:S01]  /*2090*/  QGMMA.64x128x32.F32.E4M3.E4M3 R24, gdesc[UR24], RZ, !UPT, gsb0 ;  /* 0x01e00000181879f3 */ /* 0x000fe2000c0008ff */
        /* <DEDUP_REMOVED lines=13> */
[----:B------:R-:W-:Y:S02]  /*2170*/  ULDC UR29, c[0x0][0x9dc] ;  /* 0x00027700001d7ab9 */ /* 0x000fe40000000800 */
[----:B------:R-:W-:Y:S01]  /*2180*/  ULOP3.LUT UR29, URZ, UR29, URZ, 0x33, !UPT ;  /* 0x0000001d3f1d7292 */ /* 0x000fe2000f8e333f */
[----:B------:R-:W-:-:S02]  /*2190*/  WARPGROUP.DEPBAR.LE gsb0, 0x0 ;  /* 0x00008000000079c5 */ /* 0x000fc40000010000 */
[----:B------:R-:W-:-:S06]  /*21a0*/  WARPGROUP.ARRIVE ;  /* 0x00000000000079c5 */ /* 0x000fcc0000000000 */
[----:B------:R-:W-:Y:S01]  /*21b0*/  QGMMA.64x128x32.F32.E4M3.E4M3 R24, gdesc[UR4], R24, gsb0 ;  /* 0x01e00000041879f3 */ /* 0x000fe20008000818 */
        /* <DEDUP_REMOVED lines=11> */
[----:B------:R-:W-:Y:S01]  /*2270*/  @!P1 PRMT R3, RZ, 0x654, R3 ;  /* 0x00000654ff039816 */ /* 0x000fe20000000003 */
[----:B01----:R-:W0:Y:S04]  /*2280*/  SHFL.IDX PT, R9, R5, RZ, 0x1c1f ;  /* 0x001c1fff05097589 */ /* 0x003e2800000e0000 */
[----:B------:R-:W-:Y:S01]  /*2290*/  PLOP3.LUT P2, PT, PT, PT, UP1, 0x40, 0x0 ;  /* 0x000000000000781c */ /* 0x000fe20003f4e818 */
[----:B------:R-:W-:-:S02]  /*22a0*/  WARPGROUP.DEPBAR.LE gsb0, 0x0 ;  /* 0x00008000000079c5 */ /* 0x000fc40000010000 */
        /* <DEDUP_REMOVED lines=25> */
[----:B-1----:R-:W-:-:S02]  /*2440*/  IMAD R71, R88, R7, 0x80 ;  /* 0x0000008058477424 */ /* 0x002fc400078e0207 */
[C---:B------:R-:W-:Y:S01]  /*2450*/  FMUL.FTZ R10, R0.reuse, R27 ;  /* 0x0000001b000a7220 */ /* 0x040fe20000410000 */
[C---:B------:R-:W-:Y:S01]  /*2460*/  FMUL.FTZ R21, R0.reuse, R42 ;  /* 0x0000002a00157220 */ /* 0x040fe20000410000 */
[C---:B------:R-:W-:Y:S01]  /*2470*/  FMUL.FTZ R24, R0.reuse, R43 ;  /* 0x0000002b00187220 */ /* 0x040fe20000410000 */
[----:B------:R-:W-:Y:S02]  /*2480*/  VIADD R7, R71, 0x1 ;  /* 0x0000000147077836 */ /* 0x000fe40000000000 */
[C---:B------:R-:W-:Y:S01]  /*2490*/  FMUL.FTZ R11, R0.reuse, R30 ;  /* 0x0000001e000b7220 */ /* 0x040fe20000410000 */
[C---:B------:R-:W-:Y:S01]  /*24a0*/  FMUL.FTZ R12, R0.reuse, R31 ;  /* 0x0000001f000c7220 */ /* 0x040fe20000410000 */
[----:B------:R1:W0:Y:S01]  /*24b0*/  MUFU.TANH R89, R28 ;  /* 0x0000001c00597308 */ /* 0x0002220000002400 */
[C---:B------:R-:W-:Y:S01]  /*24c0*/  FMUL.FTZ R13, R0.reuse, R34 ;  /* 0x00000022000d7220 */ /* 0x040fe20000410000 */
[C---:B------:R-:W-:Y:S01]  /*24d0*/  FMUL.FTZ R14, R0.reuse, R35 ;  /* 0x00000023000e7220 */ /* 0x040fe20000410000 */
[C---:B-----5:R-:W-:Y:S01]  /*24e0*/  FMUL.FTZ R25, R0.reuse, R46 ;  /* 0x0000002e00197220 */ /* 0x060fe20000410000 */
[C---:B------:R-:W-:Y:S01]  /*24f0*/  FMUL.FTZ R26, R0.reuse, R47 ;  /* 0x0000002f001a7220 */ /* 0x040fe20000410000 */
[C---:B------:R-:W-:Y:S01]  /*2500*/  FMUL.FTZ R27, R0.reuse, R50 ;  /* 0x00000032001b7220 */ /* 0x040fe20000410000 */
[C---:B------:R-:W-:Y:S01]  /*2510*/  FMUL.FTZ R15, R0.reuse, R38 ;  /* 0x00000026000f7220 */ /* 0x040fe20000410000 */
[C---:B------:R-:W-:Y:S01]  /*2520*/  FMUL.FTZ R20, R0.reuse, R39 ;  /* 0x0000002700147220 */ /* 0x040fe20000410000 */
[----:B------:R5:W0:Y:S01]  /*2530*/  MUFU.TANH R90, R29 ;  /* 0x0000001d005a7308 */ /* 0x000a220000002400 */
[C---:B------:R-:W-:Y:S01]  /*2540*/  FMUL.FTZ R40, R0.reuse, R40 ;  /* 0x0000002800287220 */ /* 0x040fe20000410000 */
[C---:B------:R-:W-:Y:S01]  /*2550*/  FMUL.FTZ R41, R0.reuse, R41 ;  /* 0x0000002900297220 */ /* 0x040fe20000410000 */
[C---:B------:R-:W-:Y:S01]  /*2560*/  FMUL.FTZ R45, R0.reuse, R45 ;  /* 0x0000002d002d7220 */ /* 0x040fe20000410000 */
[C---:B-1----:R-:W-:Y:S01]  /*2570*/  FMUL.FTZ R28, R0.reuse, R51 ;  /* 0x00000033001c7220 */ /* 0x042fe20000410000 */
[C---:B------:R-:W-:Y:S01]  /*2580*/  FMUL.FTZ R52, R0.reuse, R52 ;  /* 0x0000003400347220 */ /* 0x040fe20000410000 */
[C---:B------:R-:W-:Y:S01]  /*2590*/  FMUL.FTZ R53, R0.reuse, R53 ;  /* 0x0000003500357220 */ /* 0x040fe20000410000 */
[C---:B------:R-:W-:Y:S01]  /*25a0*/  FMUL.FTZ R30, R0.reuse, R55 ;  /* 0x00000037001e7220 */ /* 0x040fe20000410000 */
[----:B------:R1:W0:Y:S01]  /*25b0*/  MUFU.TANH R91, R32 ;  /* 0x00000020005b7308 */ /* 0x0002220000002400 */
[C---:B-----5:R-:W-:Y:S01]  /*25c0*/  FMUL.FTZ R29, R0.reuse, R54 ;  /* 0x00000036001d7220 */ /* 0x060fe20000410000 */
[C---:B------:R-:W-:Y:S01]  /*25d0*/  FMUL.FTZ R56, R0.reuse, R56 ;  /* 0x0000003800387220 */ /* 0x040fe20000410000 */
[C---:B------:R-:W-:Y:S01]  /*25e0*/  FMUL.FTZ R57, R0.reuse, R57 ;  /* 0x0000003900397220 */ /* 0x040fe20000410000 */
[C---:B------:R-:W-:Y:S01]  /*25f0*/  FMUL.FTZ R31, R0.reuse, R58 ;  /* 0x0000003a001f7220 */ /* 0x040fe20000410000 */
[C---:B------:R-:W-:Y:S01]  /*2600*/  FMUL.FTZ R60, R0.reuse, R60 ;  /* 0x0000003c003c7220 */ /* 0x040fe20000410000 */
[C---:B------:R-:W-:Y:S01]  /*2610*/  FMUL.FTZ R34, R0.reuse, R63 ;  /* 0x0000003f00227220 */ /* 0x040fe20000410000 */
[C---:B------:R-:W-:Y:S01]  /*2620*/  FMUL.FTZ R35, R0.reuse, R66 ;  /* 0x0000004200237220 */ /* 0x040fe20000410000 */
[----:B------:R5:W0:Y:S01]  /*2630*/  MUFU.TANH R92, R33 ;  /* 0x00000021005c7308 */ /* 0x000a220000002400 */
[C---:B-1----:R-:W-:Y:S01]  /*2640*/  FMUL.FTZ R32, R0.reuse, R59 ;  /* 0x0000003b00207220 */ /* 0x042fe20000410000 */
[C---:B------:R-:W-:Y:S01]  /*2650*/  FMUL.FTZ R74, R0.reuse, R74 ;  /* 0x0000004a004a7220 */ /* 0x040fe20000410000 */
[C---:B------:R-:W-:Y:S01]  /*2660*/  FMUL.FTZ R75, R0.reuse, R75 ;  /* 0x0000004b004b7220 */ /* 0x040fe20000410000 */
[C---:B------:R-:W-:Y:S01]  /*2670*/  FMUL.FTZ R76, R0.reuse, R76 ;  /* 0x0000004c004c7220 */ /* 0x040fe20000410000 */
        /* <DEDUP_REMOVED lines=12> */
[----:B-1----:R-:W-:Y:S01]  /*2740*/  FMUL.FTZ R36, R0, R67 ;  /* 0x0000004300247220 */ /* 0x002fe20000410000 */
[----:B------:R-:W-:-:S02]  /*2750*/  IMAD R7, R16, -0x2, R7 ;  /* 0xfffffffe10077824 */ /* 0x000fc400078e0207 */
        /* <DEDUP_REMOVED lines=10> */
[----:B------:R-:W-:Y:S01]  /*2800*/  FMUL.FTZ R73, R0, R73 ;  /* 0x0000004900497220 */ /* 0x000fe20000410000 */
[----:B--2---:R-:W-:Y:S01]  /*2810*/  IMAD R6, R136, UR42, R7 ;  /* 0x0000002a88067c24 */ /* 0x004fe2000f8e0207 */
[----:B------:R2:W-:Y:S01]  /*2820*/  @!P1 SYNCS.ARRIVE.TRANS64.RED.A1T0 RZ, [R3+URZ], RZ ;  /* 0x000000ff03ff99a7 */ /* 0x0005e2000810043f */
[----:B------:R-:W4:Y:S01]  /*2830*/  MUFU.TANH R58, R60 ;  /* 0x0000003c003a7308 */ /* 0x000f220000002400 */
[----:B-1----:R-:W-:Y:S01]  /*2840*/  FMUL.FTZ R49, R0, R86 ;  /* 0x0000005600317220 */ /* 0x002fe20000410000 */
[----:B---3--:R-:W-:-:S02]  /*2850*/  IMAD.IADD R6, R6, 0x1, -R137 ;  /* 0x0000000106067824 */ /* 0x008fc400078e0a89 */
[----:B------:R-:W-:Y:S01]  /*2860*/  FMUL.FTZ R37, R0, R37 ;  /* 0x0000002500257220 */ /* 0x000fe20000410000 */
[----:B------:R-:W-:Y:S01]  /*2870*/  LEA R79, R88, 0xffffff80, 0x7 ;  /* 0xffffff80584f7811 */ /* 0x000fe200078e38ff */
[----:B------:R-:W-:Y:S02]  /*2880*/  VIADD R83, R6, UR6 ;  /* 0x0000000606537c36 */ /* 0x000fe40008000000 */
[----:B------:R-:W1:Y:S01]  /*2890*/  MUFU.TANH R4, R4 ;  /* 0x0000000400047308 */ /* 0x000e620000002400 */
[----:B--2---:R-:W-:Y:S02]  /*28a0*/  IMAD R3, R136, UR42, R71 ;  /* 0x0000002a88037c24 */ /* 0x004fe4000f8e0247 */
[----:B------:R-:W-:Y:S02]  /*28b0*/  VIADD R86, R6, UR29 ;  /* 0x0000001d06567c36 */ /* 0x000fe40008000000 */
[----:B------:R-:W-:Y:S02]  /*28c0*/  IMAD R82, R16, -0x2, R3 ;  /* 0xfffffffe10527824 */ /* 0x000fe400078e0203 */
[----:B0-----:R-:W-:Y:S01]  /*28d0*/  IMAD.IADD R38, R86, 0x1, R9 ;  /* 0x0000000156267824 */ /* 0x001fe200078e0209 */
[----:B------:R-:W0:Y:S08]  /*28e0*/  MUFU.TANH R2, R2 ;  /* 0x0000000200027308 */ /* 0x000e300000002400 */
[----:B------:R-:W2:Y:S08]  /*28f0*/  MUFU.TANH R10, R10 ;  /* 0x0000000a000a7308 */ /* 0x000eb00000002400 */
        /* <DEDUP_REMOVED lines=50> */
[----:B------:R5:W0:Y:S02]  /*2c20*/  MUFU.TANH R94, R37 ;  /* 0x00000025005e7308 */ /* 0x000a240000002400 */
[----:B-----5:R-:W-:Y:S01]  /*2c30*/  VIADDMNMX R37, R9, R83, R82, PT ;  /* 0x0000005309257246 */ /* 0x020fe20003800152 */
[----:B-1234-:R-:W-:Y:S06]  /*2c40*/  @P2 BRA `(.L_x_3883) ;  /* 0x00000000005c2947 */ /* 0x01efec0003800000 */
        /* <DEDUP_REMOVED lines=13> */
.L_x_3885:
[----:B------:R-:W-:-:S06]  /*2d20*/  UISETP.NE.AND UP2, UPT, UR7, 0x1, UPT ;  /* 0x000000010700788c */ /* 0x000fcc000bf45270 */
[----:B------:R-:W-:-:S05]  /*2d30*/  PLOP3.LUT P2, PT, PT, PT, UP2, 0x80, 0x0 ;  /* 0x000000000000781c */ /* 0x000fca0003f4f028 */
[----:B------:R-:W-:-:S08]  /*2d40*/  @UP2 ULDC.64 UR10, c[0x0][0x9e8] ;  /* 0x00027a00000a2ab9 */ /* 0x000fd00000000a00 */
[----:B------:R-:W-:-:S05]  /*2d50*/  @P2 IMAD.HI.U32 R3, R6, UR10, RZ ;  /* 0x0000000a06032c27 */ /* 0x000fca000f8e00ff */
[----:B------:R-:W-:-:S07]  /*2d60*/  @P2 SHF.R.U32.HI R6, RZ, UR11, R3 ;  /* 0x0000000bff062c19 */ /* 0x000fce0008011603 */
.L_x_3886:
[----:B------:R-:W-:Y:S05]  /*2d70*/  BSYNC B0 ;  /* 0x0000000000007941 */ /* 0x000fea0003800000 */
.L_x_3884:
[----:B------:R-:W-:-:S04]  /*2d80*/  IMAD R3, R6, UR7, -R79 ;  /* 0x0000000706037c24 */ /* 0x000fc8000f8e0a4f */
[----:B------:R-:W-:-:S05]  /*2d90*/  IMAD R3, R16, -0x2, R3 ;  /* 0xfffffffe10037824 */ /* 0x000fca00078e0203 */
[----:B------:R-:W-:Y:S02]  /*2da0*/  VIMNMX R38, R38, R3, !PT ;  /* 0x0000000326267248 */ /* 0x000fe40007fe0100 */
[----:B------:R-:W-:-:S07]  /*2db0*/  VIADDMNMX R37, R3, UR7, R37, PT ;  /* 0x0000000703257c46 */ /* 0x000fce000b800125 */
.L_x_3883:
[C---:B------:R-:W-:Y:S01]  /*2dc0*/  ISETP.GE.AND P2, PT, R71.reuse, 0x2, PT ;  /* 0x000000024700780c */ /* 0x040fe20003f46270 */
[----:B------:R-:W1:Y:S01]  /*2dd0*/  SHFL.IDX PT, R5, R5, 0x1, 0x1c1f ;  /* 0x003c1f0005057f89 */ /* 0x000e6200000e0000 */
[C---:B------:R-:W-:Y:S02]  /*2de0*/  ISETP.GE.AND P5, PT, R71.reuse, 0xa, PT ;  /* 0x0000000a4700780c */ /* 0x040fe40003fa6270 */
[----:B------:R-:W-:Y:S02]  /*2df0*/  ISETP.GT.AND P3, PT, R38, 0x1, !P2 ;  /* 0x000000012600780c */ /* 0x000fe40005764270 */
[----:B------:R-:W-:Y:S02]  /*2e00*/  ISETP.GE.AND P4, PT, R71, 0x9, PT ;  /* 0x000000094700780c */ /* 0x000fe40003f86270 */
[----:B------:R-:W-:Y:S02]  /*2e10*/  ISETP.LT.OR P3, PT, R37, 0x2, P3 ;  /* 0x000000022500780c */ /* 0x000fe40001f61670 */
[----:B------:R-:W-:-:S02]  /*2e20*/  P2R R87, PR, RZ, 0x10 ;  /* 0x00000010ff577803 */ /* 0x000fc40000000000 */
[----:B------:R-:W-:Y:S02]  /*2e30*/  FSEL R98, R8, -INF , !P3 ;  /* 0xff80000008627808 */ /* 0x000fe40005800000 */
[C---:B------:R-:W-:Y:S02]  /*2e40*/  ISETP.GT.AND P3, PT, R38.reuse, 0x9, !P5 ;  /* 0x000000092600780c */ /* 0x040fe40006f64270 */
[----:B------:R-:W-:Y:S02]  /*2e50*/  P2R R99, PR, RZ, 0x20 ;  /* 0x00000020ff637803 */ /* 0x000fe40000000000 */
[----:B------:R-:W-:Y:S02]  /*2e60*/  ISETP.LT.OR P3, PT, R37, 0xa, P3 ;  /* 0x0000000a2500780c */ /* 0x000fe40001f61670 */
[----:B------:R-:W-:Y:S02]  /*2e70*/  ISETP.GT.AND P4, PT, R38, 0x8, !P4 ;  /* 0x000000082600780c */ /* 0x000fe40006784270 */
[----:B------:R-:W-:-:S02]  /*2e80*/  ISETP.GE.AND P5, PT, R71, 0x11, PT ;  /* 0x000000114700780c */ /* 0x000fc40003fa6270 */
[----:B------:R-:W-:Y:S02]  /*2e90*/  FSEL R90, R90, -INF , !P3 ;  /* 0xff8000005a5a7808 */ /* 0x000fe40005800000 */
[----:B------:R-:W-:Y:S02]  /*2ea0*/  ISETP.LT.OR P4, PT, R37, 0x9, P4 ;  /* 0x000000092500780c */ /* 0x000fe40002781670 */
[----:B------:R-:W-:Y:S02]  /*2eb0*/  ISETP.GT.AND P3, PT, R38, 0x10, !P5 ;  /* 0x000000102600780c */ /* 0x000fe40006f64270 */
[----:B------:R-:W-:Y:S02]  /*2ec0*/  FSEL R100, R89, -INF , !P4 ;  /* 0xff80000059647808 */ /* 0x000fe40006000000 */
        /* <DEDUP_REMOVED lines=8> */
[C---:B------:R-:W-:Y:S02]  /*2f50*/  ISETP.GT.AND P3, PT, R38.reuse, 0x18, !P4 ;  /* 0x000000182600780c */ /* 0x040fe40006764270 */
        /* <DEDUP_REMOVED lines=8> */
[----:B0-----:R-:W-:Y:S02]  /*2fe0*/  FSEL R72, R94, -INF , !P3 ;  /* 0xff8000005e487808 */ /* 0x001fe40005800000 */
        /* <DEDUP_REMOVED lines=98> */
[----:B------:R-:W-:Y:S02]  /*3610*/  P2R R89, PR, RZ, 0x20 ;  /* 0x00000020ff597803 */ /* 0x000fe40000000000 */
[----:B------:R-:W-:Y:S02]  /*3620*/  FSEL R8, R77, -INF , !P3 ;  /* 0xff8000004d087808 */ /* 0x000fe40005800000 */
[----:B------:R-:W-:Y:S02]  /*3630*/  ISETP.GE.AND P3, PT, R71, 0x71, PT ;  /* 0x000000714700780c */ /* 0x000fe40003f66270 */
[----:B-1----:R-:W-:Y:S02]  /*3640*/  VIADDMNMX R67, R5, R83, R82, PT ;  /* 0x0000005305437246 */ /* 0x002fe40003800152 */
        /* <DEDUP_REMOVED lines=16> */
[----:B------:R-:W-:Y:S01]  /*3750*/  ISETP.GE.AND P6, PT, R71, 0x7a, PT ;  /* 0x0000007a4700780c */ /* 0x000fe20003fc6270 */
[----:B------:R-:W-:-:S03]  /*3760*/  IMAD.IADD R71, R86, 0x1, R5 ;  /* 0x0000000156477824 */ /* 0x000fc600078e0205 */
[----:B------:R-:W-:Y:S02]  /*3770*/  P2R R77, PR, RZ, 0x40 ;  /* 0x00000040ff4d7803 */ /* 0x000fe40000000000 */
[----:B------:R-:W-:-:S04]  /*3780*/  ISETP.GT.AND P6, PT, R38, 0x79, !P6 ;  /* 0x000000792600780c */ /* 0x000fc800077c4270 */
[----:B------:R-:W-:-:S04]  /*3790*/  ISETP.LT.OR P6, PT, R37, 0x7a, P6 ;  /* 0x0000007a2500780c */ /* 0x000fc800037c1670 */
        /* <DEDUP_REMOVED lines=17> */
.L_x_3889:
[----:B------:R-:W-:-:S06]  /*38b0*/  UISETP.NE.AND UP2, UPT, UR7, 0x1, UPT ;  /* 0x000000010700788c */ /* 0x000fcc000bf45270 */
[----:B------:R-:W-:-:S05]  /*38c0*/  PLOP3.LUT P6, PT, PT, PT, UP2, 0x80, 0x0 ;  /* 0x000000000000781c */ /* 0x000fca0003fcf028 */
[----:B------:R-:W-:-:S08]  /*38d0*/  @UP2 ULDC.64 UR10, c[0x0][0x9e8] ;  /* 0x00027a00000a2ab9 */ /* 0x000fd00000000a00 */
[----:B------:R-:W-:Y:S01]  /*38e0*/  @P6 IMAD.HI.U32 R5, R38, UR10, RZ ;  /* 0x0000000a26056c27 */ /* 0x000fe2000f8e00ff */
[----:B------:R-:W-:-:S13]  /*38f0*/  PLOP3.LUT P6, PT, PT, PT, UP2, 0x80, 0x0 ;  /* 0x000000000000781c */ /* 0x000fda0003fcf028 */
[----:B------:R-:W-:-:S07]  /*3900*/  @P6 SHF.R.U32.HI R38, RZ, UR11, R5 ;  /* 0x0000000bff266c19 */ /* 0x000fce0008011605 */
.L_x_3890:
[----:B------:R-:W-:Y:S05]  /*3910*/  BSYNC B0 ;  /* 0x0000000000007941 */ /* 0x000fea0003800000 */
.L_x_3888:
[----:B------:R-:W-:-:S04]  /*3920*/  IMAD R5, R38, UR7, -R79 ;  /* 0x0000000726057c24 */ /* 0x000fc8000f8e0a4f */
[----:B------:R-:W-:-:S05]  /*3930*/  IMAD R38, R16, -0x2, R5 ;  /* 0xfffffffe10267824 */ /* 0x000fca00078e0205 */
[----:B------:R-:W-:Y:S02]  /*3940*/  VIMNMX R71, R71, R38, !PT ;  /* 0x0000002647477248 */ /* 0x000fe40007fe0100 */
[----:B------:R-:W-:-:S07]  /*3950*/  VIADDMNMX R67, R38, UR7, R67, PT ;  /* 0x0000000726437c46 */ /* 0x000fce000b800143 */
.L_x_3887:
        /* <DEDUP_REMOVED lines=21> */
[C---:B------:R-:W-:Y:S02]  /*3ab0*/  ISETP.GT.AND P3, PT, R71.reuse, 0x70, !P3 ;  /* 0x000000704700780c */ /* 0x040fe40005f64270 */
[C---:B------:R-:W-:Y:S02]  /*3ac0*/  ISETP.GT.AND P2, PT, R71.reuse, 0x9, !P2 ;  /* 0x000000094700780c */ /* 0x040fe40005744270 */
[----:B------:R-:W-:Y:S02]  /*3ad0*/  ISETP.GT.AND P4, PT, R71, 0x71, !P4 ;  /* 0x000000714700780c */ /* 0x000fe40006784270 */
[C---:B------:R-:W-:Y:S02]  /*3ae0*/  ISETP.LT.OR P2, PT, R67.reuse, 0xa, P2 ;  /* 0x0000000a4300780c */ /* 0x040fe40001741670 */
[----:B------:R-:W-:Y:S02]  /*3af0*/  ISETP.LT.OR P3, PT, R67, 0x71, P3 ;  /* 0x000000714300780c */ /* 0x000fe40001f61670 */
[----:B------:R-:W-:-:S02]  /*3b00*/  FSEL R12, R12, -INF , !P2 ;  /* 0xff8000000c0c7808 */ /* 0x000fc40005000000 */
[----:B------:R-:W-:Y:S02]  /*3b10*/  ISETP.GT.AND P2, PT, R71, 0x10, !P6 ;  /* 0x000000104700780c */ /* 0x000fe40007744270 */
[----:B------:R-:W-:Y:S02]  /*3b20*/  ISETP.NE.AND P6, PT, R104, RZ, PT ;  /* 0x000000ff6800720c */ /* 0x000fe40003fc5270 */
[----:B------:R-:W-:Y:S02]  /*3b30*/  ISETP.LT.OR P2, PT, R67, 0x11, P2 ;  /* 0x000000114300780c */ /* 0x000fe40001741670 */
[----:B------:R-:W-:Y:S02]  /*3b40*/  ISETP.GT.AND P5, PT, R71, 0x78, !P5 ;  /* 0x000000784700780c */ /* 0x000fe40006fa4270 */
[----:B------:R-:W-:Y:S02]  /*3b50*/  FSEL R13, R13, -INF , !P2 ;  /* 0xff8000000d0d7808 */ /* 0x000fe40005000000 */
[----:B------:R-:W-:-:S02]  /*3b60*/  ISETP.NE.AND P2, PT, R91, RZ, PT ;  /* 0x000000ff5b00720c */ /* 0x000fc40003f45270 */
[----:B------:R-:W-:Y:S02]  /*3b70*/  ISETP.LT.OR P4, PT, R67, 0x72, P4 ;  /* 0x000000724300780c */ /* 0x000fe40002781670 */
[----:B------:R-:W-:Y:S02]  /*3b80*/  ISETP.GT.AND P2, PT, R71, 0x11, !P2 ;  /* 0x000000114700780c */ /* 0x000fe40005744270 */
[----:B------:R-:W-:Y:S02]  /*3b90*/  FSEL R48, R48, -INF , !P3 ;  /* 0xff80000030307808 */ /* 0x000fe40005800000 */
[C---:B------:R-:W-:Y:S02]  /*3ba0*/  ISETP.LT.OR P2, PT, R67.reuse, 0x12, P2 ;  /* 0x000000124300780c */ /* 0x040fe40001741670 */
[----:B------:R-:W-:Y:S02]  /*3bb0*/  ISETP.LT.OR P5, PT, R67, 0x79, P5 ;  /* 0x000000794300780c */ /* 0x000fe40002fa1670 */
[----:B------:R-:W-:-:S02]  /*3bc0*/  FSEL R14, R14, -INF , !P2 ;  /* 0xff8000000e0e7808 */ /* 0x000fc40005000000 */
[----:B------:R-:W-:Y:S02]  /*3bd0*/  ISETP.NE.AND P2, PT, R101, RZ, PT ;  /* 0x000000ff6500720c */ /* 0x000fe40003f45270 */
[----:B------:R-:W-:Y:S02]  /*3be0*/  FSEL R47, R47, -INF , !P4 ;  /* 0xff8000002f2f7808 */ /* 0x000fe40006000000 */
[----:B------:R-:W-:Y:S02]  /*3bf0*/  ISETP.GT.AND P2, PT, R71, 0x18, !P2 ;  /* 0x000000184700780c */ /* 0x000fe40005744270 */
[----:B------:R-:W-:Y:S02]  /*3c00*/  FSEL R49, R49, -INF , !P5 ;  /* 0xff80000031317808 */ /* 0x000fe40006800000 */
[----:B------:R-:W-:-:S04]  /*3c10*/  ISETP.LT.OR P2, PT, R67, 0x19, P2 ;  /* 0x000000194300780c */ /* 0x000fc80001741670 */
[----:B------:R-:W-:Y:S02]  /*3c20*/  FSEL R15, R15, -INF , !P2 ;  /* 0xff8000000f0f7808 */ /* 0x000fe40005000000 */
[----:B------:R-:W-:-:S04]  /*3c30*/  ISETP.NE.AND P2, PT, R93, RZ, PT ;  /* 0x000000ff5d00720c */ /* 0x000fc80003f45270 */
[----:B------:R-:W-:-:S04]  /*3c40*/  ISETP.GT.AND P2, PT, R71, 0x19, !P2 ;  /* 0x000000194700780c */ /* 0x000fc80005744270 */
        /* <DEDUP_REMOVED lines=69> */
[----:B------:R-:W-:Y:S02]  /*40a0*/  FMNMX.FTZ R42, R51, R42, !PT ;  /* 0x0000002a332a7209 */ /* 0x000fe40007810000 */
        /* <DEDUP_REMOVED lines=14> */
[----:B------:R-:W-:Y:S01]  /*4190*/  ISETP.NE.AND P2, PT, R111, RZ, PT ;  /* 0x000000ff6f00720c */ /* 0x000fe20003f45270 */
[----:B------:R-:W0:Y:S01]  /*41a0*/  SHFL.BFLY PT, R5, R42, 0x2, 0x1f ;  /* 0x0c401f002a057f89 */ /* 0x000e2200000e0000 */
[----:B------:R-:W-:Y:S02]  /*41b0*/  ISETP.NE.AND P6, PT, R97, RZ, PT ;  /* 0x000000ff6100720c */ /* 0x000fe40003fc5270 */
[----:B------:R-:W-:-:S04]  /*41c0*/  ISETP.GT.AND P2, PT, R71, 0x58, !P2 ;  /* 0x000000584700780c */ /* 0x000fc80005744270 */
[----:B------:R-:W-:-:S04]  /*41d0*/  ISETP.LT.OR P2, PT, R67, 0x59, P2 ;  /* 0x000000594300780c */ /* 0x000fc80001741670 */
[----:B------:R-:W-:Y:S02]  /*41e0*/  FSEL R37, R95, -INF , !P2 ;  /* 0xff8000005f257808 */ /* 0x000fe40005000000 */
[----:B------:R-:W-:-:S04]  /*41f0*/  ISETP.NE.AND P2, PT, R60, RZ, PT ;  /* 0x000000ff3c00720c */ /* 0x000fc80003f45270 */
[----:B------:R-:W-:-:S04]  /*4200*/  ISETP.GT.AND P2, PT, R71, 0x59, !P2 ;  /* 0x000000594700780c */ /* 0x000fc80005744270 */
[----:B------:R-:W-:Y:S02]  /*4210*/  ISETP.LT.OR P2, PT, R67, 0x5a, P2 ;  /* 0x0000005a4300780c */ /* 0x000fe40001741670 */
[----:B0-----:R-:W-:Y:S02]  /*4220*/  FMNMX.FTZ R43, R42, R5, !PT ;  /* 0x000000052a2b7209 */ /* 0x001fe40007810000 */
[----:B------:R-:W-:Y:S02]  /*4230*/  FSEL R38, R96, -INF , !P2 ;  /* 0xff80000060267808 */ /* 0x000fe40005000000 */
[----:B------:R-:W-:Y:S01]  /*4240*/  ISETP.NE.AND P2, PT, R63, RZ, PT ;  /* 0x000000ff3f00720c */ /* 0x000fe20003f45270 */
[----:B------:R-:W0:Y:S03]  /*4250*/  SHFL.BFLY PT, R60, R43, 0x1, 0x1f ;  /* 0x0c201f002b3c7f89 */ /* 0x000e2600000e0000 */
[----:B------:R-:W-:-:S04]  /*4260*/  ISETP.GT.AND P2, PT, R71, 0x60, !P2 ;  /* 0x000000604700780c */ /* 0x000fc80005744270 */
[----:B------:R-:W-:-:S04]  /*4270*/  ISETP.LT.OR P2, PT, R67, 0x61, P2 ;  /* 0x000000614300780c */ /* 0x000fc80001741670 */
[----:B------:R-:W-:Y:S02]  /*4280*/  FSEL R41, R74, -INF , !P2 ;  /* 0xff8000004a297808 */ /* 0x000fe40005000000 */
[----:B------:R-:W-:-:S04]  /*4290*/  ISETP.NE.AND P2, PT, R112, RZ, PT ;  /* 0x000000ff7000720c */ /* 0x000fc80003f45270 */
[----:B------:R-:W-:-:S04]  /*42a0*/  ISETP.GT.AND P2, PT, R71, 0x61, !P2 ;  /* 0x000000614700780c */ /* 0x000fc80005744270 */
[----:B------:R-:W-:Y:S02]  /*42b0*/  ISETP.LT.OR P2, PT, R67, 0x62, P2 ;  /* 0x000000624300780c */ /* 0x000fe40001741670 */
[----:B0-----:R-:W-:Y:S01]  /*42c0*/  FMNMX.FTZ R5, R43, R60, !PT ;  /* 0x0000003c2b057209 */ /* 0x001fe20007810000 */
[----:B------:R-:W-:Y:S01]  /*42d0*/  IMAD.U32 R60, RZ, RZ, UR30 ;  /* 0x0000001eff3c7e24 */ /* 0x000fe2000f8e00ff */
[----:B------:R-:W-:Y:S02]  /*42e0*/  FSEL R39, R75, -INF , !P2 ;  /* 0xff8000004b277808 */ /* 0x000fe40005000000 */
[----:B------:R-:W-:Y:S01]  /*42f0*/  ISETP.GT.AND P2, PT, R71, 0x68, !P6 ;  /* 0x000000684700780c */ /* 0x000fe20007744270 */
[----:B------:R-:W-:-:S01]  /*4300*/  FFMA.FTZ R45, R5, R60, -8 ;  /* 0xc1000000052d7423 */ /* 0x000fc2000001003c */
[----:B------:R-:W-:Y:S02]  /*4310*/  ISETP.NE.AND P6, PT, R40, RZ, PT ;  /* 0x000000ff2800720c */ /* 0x000fe40003fc5270 */
[----:B------:R-:W-:-:S04]  /*4320*/  ISETP.LT.OR P2, PT, R67, 0x69, P2 ;  /* 0x000000694300780c */ /* 0x000fc80001741670 */
[----:B------:R-:W-:Y:S02]  /*4330*/  FSEL R40, R78, -INF , !P2 ;  /* 0xff8000004e287808 */ /* 0x000fe40005000000 */
[----:B------:R-:W-:-:S04]  /*4340*/  FSETP.NEU.FTZ.AND P2, PT, R5, -INF , PT ;  /* 0xff8000000500780b */ /* 0x000fc80003f5d000 */
[----:B------:R-:W-:Y:S02]  /*4350*/  FSEL R79, R45, RZ, P2 ;  /* 0x000000ff2d4f7208 */ /* 0x000fe40001000000 */
[----:B------:R-:W-:Y:S02]  /*4360*/  ISETP.GT.AND P2, PT, R71, RZ, !P6 ;  /* 0x000000ff4700720c */ /* 0x000fe40007744270 */
[----:B------:R-:W-:Y:S01]  /*4370*/  ISETP.NE.AND P6, PT, R77, RZ, PT ;  /* 0x000000ff4d00720c */ /* 0x000fe20003fc5270 */
[----:B------:R-:W-:-:S01]  /*4380*/  FFMA.FTZ R78, R72, UR30, -R79 ;  /* 0x0000001e484e7c23 */ /* 0x000fc2000801084f */
[----:B------:R-:W-:Y:S01]  /*4390*/  ISETP.LT.OR P2, PT, R67, 0x1, P2 ;  /* 0x000000014300780c */ /* 0x000fe20001741670 */
[----:B------:R-:W-:-:S01]  /*43a0*/  FFMA.FTZ R62, R62, UR30, -R79 ;  /* 0x0000001e3e3e7c23 */ /* 0x000fc2000801084f */
[----:B------:R-:W-:Y:S01]  /*43b0*/  ISETP.GT.AND P6, PT, R71, 0x79, !P6 ;  /* 0x000000794700780c */ /* 0x000fe200077c4270 */
[----:B------:R-:W-:-:S01]  /*43c0*/  FFMA.FTZ R57, R57, UR30, -R79 ;  /* 0x0000001e39397c23 */ /* 0x000fc2000801084f */
[----:B------:R-:W-:Y:S01]  /*43d0*/  FSEL R75, R2, -INF , !P2 ;  /* 0xff800000024b7808 */ /* 0x000fe20005000000 */
[----:B------:R-:W-:-:S01]  /*43e0*/  FFMA.FTZ R2, R76, UR30, -R79 ;  /* 0x0000001e4c027c23 */ /* 0x000fc2000801084f */
[----:B------:R-:W-:Y:S01]  /*43f0*/  ISETP.NE.AND P2, PT, R113, RZ, PT ;  /* 0x000000ff7100720c */ /* 0x000fe20003f45270 */
[----:B------:R-:W-:-:S01]  /*4400*/  FFMA.FTZ R43, R98, UR30, -R79 ;  /* 0x0000001e622b7c23 */ /* 0x000fc2000801084f */
[----:B------:R-:W-:Y:S01]  /*4410*/  FMNMX.FTZ R42, R75, R10, !PT ;  /* 0x0000000a4b2a7209 */ /* 0x000fe20007810000 */
[----:B------:R-:W-:-:S01]  /*4420*/  FFMA.FTZ R60, R100, UR30, -R79 ;  /* 0x0000001e643c7c23 */ /* 0x000fc2000801084f */
[----:B------:R-:W-:Y:S01]  /*4430*/  ISETP.GT.AND P2, PT, R71, 0x69, !P2 ;  /* 0x000000694700780c */ /* 0x000fe20005744270 */
[----:B------:R-:W-:Y:S01]  /*4440*/  MUFU.EX2 R2, R2 ;  /* 0x0000000200027308 */ /* 0x000fe20000000800 */
[----:B------:R-:W-:Y:S01]  /*4450*/  FMNMX.FTZ R45, R11, R42, !PT ;  /* 0x0000002a0b2d7209 */ /* 0x000fe20007810000 */
[--C-:B------:R-:W-:Y:S01]  /*4460*/  FFMA.FTZ R63, R90, UR30, -R79.reuse ;  /* 0x0000001e5a3f7c23 */ /* 0x100fe2000801084f */
[----:B------:R-:W-:Y:S01]  /*4470*/  ISETP.LT.OR P2, PT, R67, 0x6a, P2 ;  /* 0x0000006a4300780c */ /* 0x000fe20001741670 */
[--C-:B------:R-:W-:Y:S01]  /*4480*/  FFMA.FTZ R76, R102, UR30, -R79.reuse ;  /* 0x0000001e664c7c23 */ /* 0x100fe2000801084f */
[----:B------:R-:W-:Y:S01]  /*4490*/  FMNMX.FTZ R74, R12, R45, !PT ;  /* 0x0000002d0c4a7209 */ /* 0x000fe20007810000 */
[--C-:B------:R-:W-:Y:S01]  /*44a0*/  FFMA.FTZ R45, R92, UR30, -R79.reuse ;  /* 0x0000001e5c2d7c23 */ /* 0x100fe2000801084f */
[----:B------:R-:W-:Y:S01]  /*44b0*/  FSEL R46, R46, -INF , !P2 ;  /* 0xff8000002e2e7808 */ /* 0x000fe20005000000 */
        /* <DEDUP_REMOVED lines=8> */
[----:B------:R-:W0:Y:S01]  /*4540*/  MUFU.EX2 R43, R43 ;  /* 0x0000002b002b7308 */ /* 0x000e220000000800 */
[----:B------:R-:W-:Y:S01]  /*4550*/  FMNMX.FTZ R73, R15, R74, !PT ;  /* 0x0000004a0f497209 */ /* 0x000fe20007810000 */
[--C-:B------:R-:W-:Y:S01]  /*4560*/  FFMA.FTZ R54, R54, UR30, -R79.reuse ;  /* 0x0000001e36367c23 */ /* 0x100fe2000801084f */
[----:B------:R-:W-:-:S01]  /*4570*/  FFMA.FTZ R53, R53, UR30, -R79 ;  /* 0x0000001e35357c23 */ /* 0x000fc2000801084f */
[--C-:B------:R-:W-:Y:S01]  /*4580*/  FFMA.FTZ R56, R56, UR30, -R79.reuse ;  /* 0x0000001e38387c23 */ /* 0x100fe2000801084f */
[----:B------:R-:W-:Y:S01]  /*4590*/  FMNMX.FTZ R74, R20, R73, !PT ;  /* 0x00000049144a7209 */ /* 0x000fe20007810000 */
[--C-:B------:R-:W-:Y:S01]  /*45a0*/  FFMA.FTZ R55, R55, UR30, -R79.reuse ;  /* 0x0000001e37377c23 */ /* 0x100fe2000801084f */
[----:B------:R-:W-:-:S01]  /*45b0*/  FFMA.FTZ R52, R52, UR30, -R79 ;  /* 0x0000001e34347c23 */ /* 0x000fc2000801084f */
[----:B------:R-:W1:Y:S01]  /*45c0*/  MUFU.EX2 R60, R60 ;  /* 0x0000003c003c7308 */ /* 0x000e620000000800 */
[----:B------:R-:W-:Y:S01]  /*45d0*/  FMNMX.FTZ R73, R21, R74, !PT ;  /* 0x0000004a15497209 */ /* 0x000fe20007810000 */
[--C-:B------:R-:W-:Y:S01]  /*45e0*/  FFMA.FTZ R74, R70, UR30, -R79.reuse ;  /* 0x0000001e464a7c23 */ /* 0x100fe2000801084f */
[----:B------:R-:W-:-:S01]  /*45f0*/  FFMA.FTZ R3, R3, UR30, -R79 ;  /* 0x0000001e03037c23 */ /* 0x000fc2000801084f */
[----:B------:R-:W-:Y:S01]  /*4600*/  FFMA.FTZ R4, R4, UR30, -R79 ;  /* 0x0000001e04047c23 */ /* 0x000fe2000801084f */
[----:B------:R-:W-:-:S03]  /*4610*/  FMNMX.FTZ R72, R24, R73, !PT ;  /* 0x0000004918487209 */ /* 0x000fc60007810000 */
[----:B------:R2:W-:Y:S01]  /*4620*/  MUFU.EX2 R81, R74 ;  /* 0x0000004a00517308 */ /* 0x0005e20000000800 */
[----:B------:R-:W-:-:S04]  /*4630*/  FMNMX.FTZ R73, R25, R72, !PT ;  /* 0x0000004819497209 */ /* 0x000fc80007810000 */
[----:B------:R-:W-:-:S03]  /*4640*/  FMNMX.FTZ R72, R26, R73, !PT ;  /* 0x000000491a487209 */ /* 0x000fc60007810000 */
[----:B------:R-:W3:Y:S01]  /*4650*/  MUFU.EX2 R63, R63 ;  /* 0x0000003f003f7308 */ /* 0x000ee20000000800 */
[----:B------:R-:W-:Y:S01]  /*4660*/  FMNMX.FTZ R73, R27, R72, !PT ;  /* 0x000000481b497209 */ /* 0x000fe20007810000 */
[--C-:B------:R-:W-:Y:S01]  /*4670*/  FFMA.FTZ R72, R69, UR30, -R79.reuse ;  /* 0x0000001e45487c23 */ /* 0x100fe2000801084f */
[----:B--2---:R-:W-:-:S02]  /*4680*/  FFMA.FTZ R74, R64, UR30, -R79 ;  /* 0x0000001e404a7c23 */ /* 0x004fc4000801084f */
[----:B------:R-:W-:Y:S01]  /*4690*/  FMNMX.FTZ R70, R28, R73, !PT ;  /* 0x000000491c467209 */ /* 0x000fe20007810000 */
[----:B------:R-:W-:-:S02]  /*46a0*/  FFMA.FTZ R73, R68, UR30, -R79 ;  /* 0x0000001e44497c23 */ /* 0x000fc4000801084f */
[----:B------:R-:W2:Y:S01]  /*46b0*/  MUFU.EX2 R42, R76 ;  /* 0x0000004c002a7308 */ /* 0x000ea20000000800 */
[----:B------:R-:W-:-:S04]  /*46c0*/  FMNMX.FTZ R69, R29, R70, !PT ;  /* 0x000000461d457209 */ /* 0x000fc80007810000 */
[----:B------:R-:W-:-:S03]  /*46d0*/  FMNMX.FTZ R70, R30, R69, !PT ;  /* 0x000000451e467209 */ /* 0x000fc60007810000 */
[----:B------:R-:W4:Y:S01]  /*46e0*/  MUFU.EX2 R45, R45 ;  /* 0x0000002d002d7308 */ /* 0x000f220000000800 */
[----:B------:R-:W-:Y:S01]  /*46f0*/  FMNMX.FTZ R69, R31, R70, !PT ;  /* 0x000000461f457209 */ /* 0x000fe20007810000 */
[----:B------:R-:W-:-:S03]  /*4700*/  FFMA.FTZ R70, R66, UR30, -R79 ;  /* 0x0000001e42467c23 */ /* 0x000fc6000801084f */
[----:B------:R-:W-:-:S03]  /*4710*/  FMNMX.FTZ R68, R32, R69, !PT ;  /* 0x0000004520447209 */ /* 0x000fc60007810000 */
[----:B------:R-:W5:Y:S01]  /*4720*/  MUFU.EX2 R77, R77 ;  /* 0x0000004d004d7308 */ /* 0x000f620000000800 */
[----:B------:R-:W-:Y:S01]  /*4730*/  FMNMX.FTZ R69, R33, R68, !PT ;  /* 0x0000004421457209 */ /* 0x000fe20007810000 */
[----:B------:R-:W-:-:S03]  /*4740*/  FFMA.FTZ R68, R65, UR30, -R79 ;  /* 0x0000001e41447c23 */ /* 0x000fc6000801084f */
[----:B------:R-:W-:-:S03]  /*4750*/  FMNMX.FTZ R66, R34, R69, !PT ;  /* 0x0000004522427209 */ /* 0x000fc60007810000 */
[----:B------:R-:W5:Y:S01]  /*4760*/  MUFU.EX2 R78, R78 ;  /* 0x0000004e004e7308 */ /* 0x000f620000000800 */
[----:B------:R-:W-:-:S04]  /*4770*/  FMNMX.FTZ R65, R35, R66, !PT ;  /* 0x0000004223417209 */ /* 0x000fc80007810000 */
[----:B------:R-:W-:-:S03]  /*4780*/  FMNMX.FTZ R66, R36, R65, !PT ;  /* 0x0000004124427209 */ /* 0x000fc60007810000 */
[----:B------:R-:W-:Y:S01]  /*4790*/  MUFU.EX2 R69, R68 ;  /* 0x0000004400457308 */ /* 0x000fe20000000800 */
[----:B------:R-:W-:-:S04]  /*47a0*/  FMNMX.FTZ R65, R37, R66, !PT ;  /* 0x0000004225417209 */ /* 0x000fc80007810000 */
[----:B------:R-:W-:-:S03]  /*47b0*/  FMNMX.FTZ R64, R38, R65, !PT ;  /* 0x0000004126407209 */ /* 0x000fc60007810000 */
[----:B------:R-:W5:Y:S01]  /*47c0*/  MUFU.EX2 R44, R44 ;  /* 0x0000002c002c7308 */ /* 0x000f620000000800 */
[----:B------:R-:W-:-:S04]  /*47d0*/  FMNMX.FTZ R64, R41, R64, !PT ;  /* 0x0000004029407209 */ /* 0x000fc80007810000 */
[----:B------:R-:W-:Y:S01]  /*47e0*/  FMNMX.FTZ R65, R39, R64, !PT ;  /* 0x0000004027417209 */ /* 0x000fe20007810000 */
[----:B------:R-:W-:-:S02]  /*47f0*/  FFMA.FTZ R64, R59, UR30, -R79 ;  /* 0x0000001e3b407c23 */ /* 0x000fc4000801084f */
[----:B------:R-:W-:Y:S01]  /*4800*/  MUFU.EX2 R72, R72 ;  /* 0x0000004800487308 */ /* 0x000fe20000000800 */
[----:B------:R-:W-:-:S04]  /*4810*/  FMNMX.FTZ R65, R40, R65, !PT ;  /* 0x0000004128417209 */ /* 0x000fc80007810000 */
[----:B------:R-:W-:-:S03]  /*4820*/  FMNMX.FTZ R65, R46, R65, !PT ;  /* 0x000000412e417209 */ /* 0x000fc60007810000 */
[----:B------:R-:W-:Y:S01]  /*4830*/  MUFU.EX2 R73, R73 ;  /* 0x0000004900497308 */ /* 0x000fe20000000800 */
[----:B------:R-:W-:Y:S01]  /*4840*/  FMNMX.FTZ R62, R48, R65, !PT ;  /* 0x00000041303e7209 */ /* 0x000fe20007810000 */
[----:B------:R-:W-:-:S03]  /*4850*/  FFMA.FTZ R65, R58, UR30, -R79 ;  /* 0x0000001e3a417c23 */ /* 0x000fc6000801084f */
[----:B------:R-:W-:-:S03]  /*4860*/  FMNMX.FTZ R62, R47, R62, !PT ;  /* 0x0000003e2f3e7209 */ /* 0x000fc60007810000 */
[----:B------:R-:W-:Y:S01]  /*4870*/  MUFU.EX2 R70, R70 ;  /* 0x0000004600467308 */ /* 0x000fe20000000800 */
[----:B------:R-:W-:-:S04]  /*4880*/  FMNMX.FTZ R59, R49, R62, !PT ;  /* 0x0000003e313b7209 */ /* 0x000fc80007810000 */
[----:B------:R-:W-:-:S03]  /*4890*/  FMNMX.FTZ R59, R50, R59, !PT ;  /* 0x0000003b323b7209 */ /* 0x000fc60007810000 */
[----:B------:R0:W-:Y:S02]  /*48a0*/  MUFU.EX2 R62, R57 ;  /* 0x00000039003e7308 */ /* 0x0001e40000000800 */
[----:B------:R-:W1:Y:S06]  /*48b0*/  SHFL.BFLY PT, R58, R59, 0x2, 0x1f ;  /* 0x0c401f003b3a7f89 */ /* 0x000e6c00000e0000 */
[----:B------:R-:W-:Y:S01]  /*48c0*/  MUFU.EX2 R74, R74 ;  /* 0x0000004a004a7308 */ /* 0x000fe20000000800 */
[----:B0-----:R-:W-:-:S07]  /*48d0*/  FFMA.FTZ R57, R51, UR30, -R79 ;  /* 0x0000001e33397c23 */ /* 0x001fce000801084f */
[----:B------:R-:W-:Y:S08]  /*48e0*/  MUFU.EX2 R65, R65 ;  /* 0x0000004100417308 */ /* 0x000ff00000000800 */
[----:B------:R-:W-:Y:S01]  /*48f0*/  MUFU.EX2 R61, R61 ;  /* 0x0000003d003d7308 */ /* 0x000fe20000000800 */
[----:B-1----:R-:W-:Y:S01]  /*4900*/  FMNMX.FTZ R58, R59, R58, !PT ;  /* 0x0000003a3b3a7209 */ /* 0x002fe20007810000 */
[--C-:B------:R-:W-:Y:S01]  /*4910*/  FFMA.FTZ R59, R9, UR30, -R79.reuse ;  /* 0x0000001e093b7c23 */ /* 0x100fe2000801084f */
[----:B------:R-:W-:-:S01]  /*4920*/  FFMA.FTZ R9, R8, UR30, -R79 ;  /* 0x0000001e08097c23 */ /* 0x000fc2000801084f */
[--C-:B------:R-:W-:Y:S01]  /*4930*/  FFMA.FTZ R8, R7, UR30, -R79.reuse ;  /* 0x0000001e07087c23 */ /* 0x100fe2000801084f */
[----:B------:R-:W-:-:S01]  /*4940*/  FFMA.FTZ R7, R6, UR30, -R79 ;  /* 0x0000001e06077c23 */ /* 0x000fc2000801084f */
[----:B------:R-:W0:Y:S02]  /*4950*/  SHFL.BFLY PT, R51, R58, 0x1, 0x1f ;  /* 0x0c201f003a337f89 */ /* 0x000e2400000e0000 */
[----:B------:R1:W-:Y:S08]  /*4960*/  MUFU.EX2 R66, R59 ;  /* 0x0000003b00427308 */ /* 0x0003f00000000800 */
[----:B------:R-:W-:Y:S01]  /*4970*/  MUFU.EX2 R64, R64 ;  /* 0x0000004000407308 */ /* 0x000fe20000000800 */
[----:B-1----:R-:W-:-:S07]  /*4980*/  FADD.FTZ R59, R2, R43 ;  /* 0x0000002b023b7221 */ /* 0x002fce0000010000 */
[----:B------:R-:W-:Y:S01]  /*4990*/  MUFU.EX2 R54, R54 ;  /* 0x0000003600367308 */ /* 0x000fe20000000800 */
[----:B0-----:R-:W-:Y:S01]  /*49a0*/  FMNMX.FTZ R6, R58, R51, !PT ;  /* 0x000000333a067209 */ /* 0x001fe20007810000 */
[----:B------:R-:W-:Y:S02]  /*49b0*/  IMAD.U32 R51, RZ, RZ, UR30 ;  /* 0x0000001eff337e24 */ /* 0x000fe4000f8e00ff */
[----:B------:R-:W-:-:S04]  /*49c0*/  FADD.FTZ R58, R60, R59 ;  /* 0x0000003b3c3a7221 */ /* 0x000fc80000010000 */
[----:B------:R-:W-:Y:S01]  /*49d0*/  MUFU.EX2 R53, R53 ;  /* 0x0000003500357308 */ /* 0x000fe20000000800 */
[C---:B------:R-:W-:Y:S01]  /*49e0*/  FSETP.NEU.FTZ.AND P2, PT, R6.reuse, -INF , PT ;  /* 0xff8000000600780b */ /* 0x040fe20003f5d000 */
[----:B------:R-:W-:Y:S01]  /*49f0*/  FFMA.FTZ R51, R6, R51, -8 ;  /* 0xc100000006337423 */ /* 0x000fe20000010033 */
[----:B---3--:R-:W-:-:S04]  /*4a00*/  FADD.FTZ R59, R63, R58 ;  /* 0x0000003a3f3b7221 */ /* 0x008fc80000010000 */
[----:B------:R-:W-:Y:S01]  /*4a10*/  FSEL R51, R51, RZ, P2 ;  /* 0x000000ff33337208 */ /* 0x000fe20001000000 */
[----:B--2---:R-:W-:-:S01]  /*4a20*/  FADD.FTZ R58, R42, R59 ;  /* 0x0000003b2a3a7221 */ /* 0x004fc20000010000 */
[----:B------:R-:W-:Y:S01]  /*4a30*/  MUFU.EX2 R56, R56 ;  /* 0x0000003800387308 */ /* 0x000fe20000000800 */
[----:B------:R-:W-:Y:S02]  /*4a40*/  PLOP3.LUT P2, PT, PT, PT, UP1, 0x40, 0x0 ;  /* 0x000000000000781c */ /* 0x000fe40003f4e818 */
        /* <DEDUP_REMOVED lines=8> */
[----:B----4-:R-:W-:Y:S01]  /*4ad0*/  FADD.FTZ R68, R45, R58 ;  /* 0x0000003a2d447221 */ /* 0x010fe20000010000 */
[----:B------:R-:W-:-:S01]  /*4ae0*/  FFMA.FTZ R20, R20, UR30, -R51 ;  /* 0x0000001e14147c23 */ /* 0x000fc20008010833 */
[--C-:B------:R-:W-:Y:S01]  /*4af0*/  FFMA.FTZ R21, R21, UR30, -R51.reuse ;  /* 0x0000001e15157c23 */ /* 0x100fe20008010833 */
[----:B------:R-:W-:-:S01]  /*4b00*/  FFMA.FTZ R24, R24, UR30, -R51 ;  /* 0x0000001e18187c23 */ /* 0x000fc20008010833 */
[----:B-----5:R-:W-:Y:S01]  /*4b10*/  FADD.FTZ R67, R77, R68 ;  /* 0x000000444d437221 */ /* 0x020fe20000010000 */
[----:B------:R-:W-:Y:S01]  /*4b20*/  F2FP.SATFINITE.E4M3.F32.PACK_AB_MERGE_C R68, R63, R60, RZ ;  /* 0x0000003c3f44723e */ /* 0x000fe200048070ff */
[----:B------:R-:W0:Y:S01]  /*4b30*/  MUFU.EX2 R10, R10 ;  /* 0x0000000a000a7308 */ /* 0x000e220000000800 */
[----:B------:R-:W-:-:S01]  /*4b40*/  FFMA.FTZ R25, R25, UR30, -R51 ;  /* 0x0000001e19197c23 */ /* 0x000fc20008010833 */
[----:B------:R-:W-:Y:S01]  /*4b50*/  FADD.FTZ R67, R78, R67 ;  /* 0x000000434e437221 */ /* 0x000fe20000010000 */
[----:B------:R-:W-:Y:S01]  /*4b60*/  F2FP.SATFINITE.E4M3.F32.PACK_AB_MERGE_C R196, R43, R2, R68 ;  /* 0x000000022bc4723e */ /* 0x000fe20004807044 */
[--C-:B------:R-:W-:Y:S01]  /*4b70*/  FFMA.FTZ R26, R26, UR30, -R51.reuse ;  /* 0x0000001e1a1a7c23 */ /* 0x100fe20008010833 */
[----:B------:R-:W-:-:S01]  /*4b80*/  FFMA.FTZ R27, R27, UR30, -R51 ;  /* 0x0000001e1b1b7c23 */ /* 0x000fc20008010833 */
[----:B------:R-:W-:Y:S01]  /*4b90*/  FADD.FTZ R60, R44, R67 ;  /* 0x000000432c3c7221 */ /* 0x000fe20000010000 */
[----:B------:R-:W-:-:S01]  /*4ba0*/  FFMA.FTZ R28, R28, UR30, -R51 ;  /* 0x0000001e1c1c7c23 */ /* 0x000fc20008010833 */
[----:B------:R-:W1:Y:S01]  /*4bb0*/  MUFU.EX2 R11, R11 ;  /* 0x0000000b000b7308 */ /* 0x000e620000000800 */
[----:B------:R-:W-:Y:S01]  /*4bc0*/  F2FP.SATFINITE.E4M3.F32.PACK_AB_MERGE_C R77, R78, R77, RZ ;  /* 0x0000004d4e4d723e */ /* 0x000fe200048070ff */
[----:B------:R-:W-:Y:S01]  /*4bd0*/  FADD.FTZ R63, R81, R60 ;  /* 0x0000003c513f7221 */ /* 0x000fe20000010000 */
[----:B------:R-:W-:-:S01]  /*4be0*/  FFMA.FTZ R29, R29, UR30, -R51 ;  /* 0x0000001e1d1d7c23 */ /* 0x000fc20008010833 */
[----:B------:R-:W-:Y:S01]  /*4bf0*/  FFMA.FTZ R30, R30, UR30, -R51 ;  /* 0x0000001e1e1e7c23 */ /* 0x000fe20008010833 */
[----:B------:R-:W-:Y:S01]  /*4c00*/  F2FP.SATFINITE.E4M3.F32.PACK_AB_MERGE_C R198, R45, R42, R77 ;  /* 0x0000002a2dc6723e */ /* 0x000fe2000480704d */
        /* <DEDUP_REMOVED lines=21> */
[----:B------:R-:W-:-:S05]  /*4d60*/  FFMA.FTZ R50, R50, UR30, -R51 ;  /* 0x0000001e32327c23 */ /* 0x000fca0008010833 */
[----:B------:R-:W2:Y:S01]  /*4d70*/  MUFU.EX2 R15, R15 ;  /* 0x0000000f000f7308 */ /* 0x000ea20000000800 */
[----:B0-----:R-:W-:-:S01]  /*4d80*/  FADD.FTZ R59, R13, R58 ;  /* 0x0000003a0d3b7221 */ /* 0x001fc20000010000 */
[----:B------:R-:W-:Y:S01]  /*4d90*/  FADD.FTZ R58, R72, R63 ;  /* 0x0000003f483a7221 */ /* 0x000fe20000010000 */
[----:B------:R-:W-:-:S03]  /*4da0*/  F2FP.SATFINITE.E4M3.F32.PACK_AB_MERGE_C R72, R73, R72, RZ ;  /* 0x000000484948723e */ /* 0x000fc600048070ff */
[----:B------:R-:W-:Y:S01]  /*4db0*/  FADD.FTZ R73, R73, R58 ;  /* 0x0000003a49497221 */ /* 0x000fe20000010000 */
[----:B------:R-:W-:Y:S01]  /*4dc0*/  F2FP.SATFINITE.E4M3.F32.PACK_AB_MERGE_C R192, R81, R44, R72 ;  /* 0x0000002c51c0723e */ /* 0x000fe20004807048 */
[----:B------:R-:W0:Y:S01]  /*4dd0*/  MUFU.EX2 R20, R20 ;  /* 0x0000001400147308 */ /* 0x000e220000000800 */
[----:B-1----:R-:W-:-:S01]  /*4de0*/  FADD.FTZ R2, R14, R59 ;  /* 0x0000003b0e027221 */ /* 0x002fc20000010000 */
[----:B------:R-:W-:-:S04]  /*4df0*/  FADD.FTZ R42, R70, R73 ;  /* 0x00000049462a7221 */ /* 0x000fc80000010000 */
[----:B------:R-:W-:Y:S01]  /*4e00*/  FADD.FTZ R45, R69, R42 ;  /* 0x0000002a452d7221 */ /* 0x000fe20000010000 */
[----:B------:R-:W-:Y:S01]  /*4e10*/  F2FP.SATFINITE.E4M3.F32.PACK_AB_MERGE_C R42, R71, R74, RZ ;  /* 0x0000004a472a723e */ /* 0x000fe200048070ff */
[----:B------:R-:W1:Y:S01]  /*4e20*/  MUFU.EX2 R21, R21 ;  /* 0x0000001500157308 */ /* 0x000e620000000800 */
[----:B--2---:R-:W-:-:S01]  /*4e30*/  FADD.FTZ R43, R15, R2 ;  /* 0x000000020f2b7221 */ /* 0x004fc20000010000 */
[----:B------:R-:W-:Y:S01]  /*4e40*/  FADD.FTZ R74, R74, R45 ;  /* 0x0000002d4a4a7221 */ /* 0x000fe20000010000 */
[----:B------:R-:W-:Y:S02]  /*4e50*/  F2FP.SATFINITE.E4M3.F32.PACK_AB_MERGE_C R194, R69, R70, R42 ;  /* 0x0000004645c2723e */ /* 0x000fe4000480702a */
[----:B------:R-:W-:Y:S01]  /*4e60*/  F2FP.SATFINITE.E4M3.F32.PACK_AB_MERGE_C R42, R62, R65, RZ ;  /* 0x000000413e2a723e */ /* 0x000fe200048070ff */
[----:B------:R-:W-:-:S02]  /*4e70*/  FADD.FTZ R74, R71, R74 ;  /* 0x0000004a474a7221 */ /* 0x000fc40000010000 */
[----:B------:R-:W2:Y:S01]  /*4e80*/  MUFU.EX2 R24, R24 ;  /* 0x0000001800187308 */ /* 0x000ea20000000800 */
[----:B0-----:R-:W-:-:S01]  /*4e90*/  FADD.FTZ R2, R20, R43 ;  /* 0x0000002b14027221 */ /* 0x001fc20000010000 */
[----:B------:R-:W-:Y:S01]  /*4ea0*/  F2FP.SATFINITE.E4M3.F32.PACK_AB_MERGE_C R188, R64, R61, R42 ;  /* 0x0000003d40bc723e */ /* 0x000fe2000480702a */
[----:B------:R-:W-:-:S01]  /*4eb0*/  FADD.FTZ R45, R61, R74 ;  /* 0x0000004a3d2d7221 */ /* 0x000fc20000010000 */
[----:B------:R-:W-:-:S03]  /*4ec0*/  F2FP.SATFINITE.E4M3.F32.PACK_AB_MERGE_C R20, R20, R15, RZ ;  /* 0x0000000f1414723e */ /* 0x000fc600048070ff */
[----:B------:R-:W-:Y:S01]  /*4ed0*/  FADD.FTZ R64, R64, R45 ;  /* 0x0000002d40407221 */ /* 0x000fe20000010000 */
[----:B------:R-:W0:Y:S01]  /*4ee0*/  MUFU.EX2 R25, R25 ;  /* 0x0000001900197308 */ /* 0x000e220000000800 */
[----:B-1----:R-:W-:-:S01]  /*4ef0*/  FADD.FTZ R43, R21, R2 ;  /* 0x00000002152b7221 */ /* 0x002fc20000010000 */
[----:B------:R-:W-:Y:S01]  /*4f00*/  F2FP.SATFINITE.E4M3.F32.PACK_AB_MERGE_C R199, R14, R13, R20 ;  /* 0x0000000d0ec7723e */ /* 0x000fe20004807014 */
[----:B------:R-:W-:-:S04]  /*4f10*/  FADD.FTZ R65, R65, R64 ;  /* 0x0000004041417221 */ /* 0x000fc80000010000 */
[----:B------:R-:W-:Y:S01]  /*4f20*/  FADD.FTZ R65, R62, R65 ;  /* 0x000000413e417221 */ /* 0x000fe20000010000 */
[----:B------:R-:W1:Y:S01]  /*4f30*/  MUFU.EX2 R26, R26 ;  /* 0x0000001a001a7308 */ /* 0x000e620000000800 */
[----:B--2---:R-:W-:-:S07]  /*4f40*/  FADD.FTZ R2, R24, R43 ;  /* 0x0000002b18027221 */ /* 0x004fce0000010000 */
[----:B------:R-:W2:Y:S01]  /*4f50*/  MUFU.EX2 R27, R27 ;  /* 0x0000001b001b7308 */ /* 0x000ea20000000800 */
[----:B0-----:R-:W-:-:S07]  /*4f60*/  FADD.FTZ R43, R25, R2 ;  /* 0x00000002192b7221 */ /* 0x001fce0000010000 */
[----:B------:R-:W0:Y:S01]  /*4f70*/  MUFU.EX2 R28, R28 ;  /* 0x0000001c001c7308 */ /* 0x000e220000000800 */
[----:B-1----:R-:W-:-:S01]  /*4f80*/  FADD.FTZ R2, R26, R43 ;  /* 0x0000002b1a027221 */ /* 0x002fc20000010000 */
[----:B------:R-:W-:-:S04]  /*4f90*/  F2FP.SATFINITE.E4M3.F32.PACK_AB_MERGE_C R25, R26, R25, RZ ;  /* 0x000000191a19723e */ /* 0x000fc800048070ff */
[----:B------:R-:W-:Y:S02]  /*4fa0*/  F2FP.SATFINITE.E4M3.F32.PACK_AB_MERGE_C R193, R24, R21, R25 ;  /* 0x0000001518c1723e */ /* 0x000fe40004807019 */
[----:B------:R-:W1:Y:S01]  /*4fb0*/  MUFU.EX2 R29, R29 ;  /* 0x0000001d001d7308 */ /* 0x000e620000000800 */
[----:B--2---:R-:W-:-:S07]  /*4fc0*/  FADD.FTZ R43, R27, R2 ;  /* 0x000000021b2b7221 */ /* 0x004fce0000010000 */
[----:B------:R-:W2:Y:S01]  /*4fd0*/  MUFU.EX2 R30, R30 ;  /* 0x0000001e001e7308 */ /* 0x000ea20000000800 */
[----:B0-----:R-:W-:-:S07]  /*4fe0*/  FADD.FTZ R42, R28, R43 ;  /* 0x0000002b1c2a7221 */ /* 0x001fce0000010000 */
[----:B------:R-:W-:Y:S01]  /*4ff0*/  MUFU.EX2 R31, R31 ;  /* 0x0000001f001f7308 */ /* 0x000fe20000000800 */
[----:B-1----:R-:W-:-:S07]  /*5000*/  FADD.FTZ R43, R29, R42 ;  /* 0x0000002a1d2b7221 */ /* 0x002fce0000010000 */
[----:B------:R-:W0:Y:S01]  /*5010*/  MUFU.EX2 R55, R55 ;  /* 0x0000003700377308 */ /* 0x000e220000000800 */
[----:B--2---:R-:W-:-:S01]  /*5020*/  FADD.FTZ R42, R30, R43 ;  /* 0x0000002b1e2a7221 */ /* 0x004fc20000010000 */
[----:B------:R-:W-:Y:S02]  /*5030*/  F2FP.SATFINITE.E4M3.F32.PACK_AB_MERGE_C R43, R12, R11, RZ ;  /* 0x0000000b0c2b723e */ /* 0x000fe400048070ff */
[----:B------:R-:W-:Y:S02]  /*5040*/  F2FP.SATFINITE.E4M3.F32.PACK_AB_MERGE_C R12, R53, R54, RZ ;  /* 0x00000036350c723e */ /* 0x000fe400048070ff */
[----:B------:R-:W-:Y:S02]  /*5050*/  F2FP.SATFINITE.E4M3.F32.PACK_AB_MERGE_C R197, R10, R75, R43 ;  /* 0x0000004b0ac5723e */ /* 0x000fe4000480702b */
[----:B------:R-:W1:Y:S01]  /*5060*/  MUFU.EX2 R32, R32 ;  /* 0x0000002000207308 */ /* 0x000e620000000800 */
[----:B------:R-:W-:-:S04]  /*5070*/  F2FP.SATFINITE.E4M3.F32.PACK_AB_MERGE_C R29, R30, R29, RZ ;  /* 0x0000001d1e1d723e */ /* 0x000fc800048070ff */
[----:B------:R-:W-:-:S03]  /*5080*/  F2FP.SATFINITE.E4M3.F32.PACK_AB_MERGE_C R195, R28, R27, R29 ;  /* 0x0000001b1cc3723e */ /* 0x000fc6000480701d */
[----:B------:R-:W2:Y:S01]  /*5090*/  MUFU.EX2 R33, R33 ;  /* 0x0000002100217308 */ /* 0x000ea20000000800 */
[----:B0-----:R-:W-:Y:S01]  /*50a0*/  F2FP.SATFINITE.E4M3.F32.PACK_AB_MERGE_C R190, R55, R56, R12 ;  /* 0x0000003837be723e */ /* 0x001fe2000480700c */
[----:B------:R-:W-:-:S04]  /*50b0*/  FADD.FTZ R56, R56, R65 ;  /* 0x0000004138387221 */ /* 0x000fc80000010000 */
[----:B------:R-:W-:Y:S02]  /*50c0*/  FADD.FTZ R55, R55, R56 ;  /* 0x0000003837377221 */ /* 0x000fe40000010000 */
[----:B------:R-:W0:Y:S02]  /*50d0*/  MUFU.EX2 R34, R34 ;  /* 0x0000002200227308 */ /* 0x000e240000000800 */
[----:B------:R-:W-:-:S04]  /*50e0*/  FADD.FTZ R54, R54, R55 ;  /* 0x0000003736367221 */ /* 0x000fc80000010000 */
[----:B------:R-:W-:Y:S02]  /*50f0*/  FADD.FTZ R53, R53, R54 ;  /* 0x0000003635357221 */ /* 0x000fe40000010000 */
[----:B------:R-:W3:Y:S08]  /*5100*/  MUFU.EX2 R35, R35 ;  /* 0x0000002300237308 */ /* 0x000ef00000000800 */
[----:B------:R4:W-:Y:S08]  /*5110*/  MUFU.EX2 R2, R39 ;  /* 0x0000002700027308 */ /* 0x0009f00000000800 */
[----:B------:R-:W5:Y:S01]  /*5120*/  MUFU.EX2 R9, R9 ;  /* 0x0000000900097308 */ /* 0x000f620000000800 */
[----:B----4-:R-:W-:-:S04]  /*5130*/  FADD.FTZ R39, R31, R42 ;  /* 0x0000002a1f277221 */ /* 0x010fc80000010000 */
[----:B-1----:R-:W-:-:S03]  /*5140*/  FADD.FTZ R12, R32, R39 ;  /* 0x00000027200c7221 */ /* 0x002fc60000010000 */
[----:B------:R-:W1:Y:S01]  /*5150*/  MUFU.EX2 R36, R36 ;  /* 0x0000002400247308 */ /* 0x000e620000000800 */
[----:B--2---:R-:W-:-:S01]  /*5160*/  FADD.FTZ R15, R33, R12 ;  /* 0x0000000c210f7221 */ /* 0x004fc20000010000 */
[----:B0-----:R-:W-:-:S03]  /*5170*/  F2FP.SATFINITE.E4M3.F32.PACK_AB_MERGE_C R33, R34, R33, RZ ;  /* 0x000000212221723e */ /* 0x001fc600048070ff */
[----:B------:R-:W-:Y:S01]  /*5180*/  FADD.FTZ R12, R34, R15 ;  /* 0x0000000f220c7221 */ /* 0x000fe20000010000 */
[----:B------:R-:W-:Y:S02]  /*5190*/  F2FP.SATFINITE.E4M3.F32.PACK_AB_MERGE_C R189, R32, R31, R33 ;  /* 0x0000001f20bd723e */ /* 0x000fe40004807021 */
[----:B------:R-:W-:Y:S01]  /*51a0*/  MUFU.EX2 R52, R52 ;  /* 0x0000003400347308 */ /* 0x000fe20000000800 */
[----:B---3--:R-:W-:-:S01]  /*51b0*/  FADD.FTZ R15, R35, R12 ;  /* 0x0000000c230f7221 */ /* 0x008fc20000010000 */
[----:B-----5:R-:W-:-:S06]  /*51c0*/  F2FP.SATFINITE.E4M3.F32.PACK_AB_MERGE_C R26, R9, R66, RZ ;  /* 0x00000042091a723e */ /* 0x020fcc00048070ff */
[----:B------:R-:W0:Y:S01]  /*51d0*/  MUFU.EX2 R57, R57 ;  /* 0x0000003900397308 */ /* 0x000e220000000800 */
[----:B-1----:R-:W-:-:S07]  /*51e0*/  FADD.FTZ R12, R36, R15 ;  /* 0x0000000f240c7221 */ /* 0x002fce0000010000 */
[----:B------:R-:W1:Y:S08]  /*51f0*/  MUFU.EX2 R37, R37 ;  /* 0x0000002500257308 */ /* 0x000e700000000800 */
[----:B------:R-:W2:Y:S01]  /*5200*/  MUFU.EX2 R38, R38 ;  /* 0x0000002600267308 */ /* 0x000ea20000000800 */
[----:B0-----:R-:W-:Y:S01]  /*5210*/  F2FP.SATFINITE.E4M3.F32.PACK_AB_MERGE_C R184, R57, R52, R26 ;  /* 0x0000003439b8723e */ /* 0x001fe2000480701a */
[----:B------:R-:W-:-:S04]  /*5220*/  FADD.FTZ R52, R52, R53 ;  /* 0x0000003534347221 */ /* 0x000fc80000010000 */
[----:B------:R-:W-:Y:S02]  /*5230*/  FADD.FTZ R57, R57, R52 ;  /* 0x0000003439397221 */ /* 0x000fe40000010000 */
[----:B------:R-:W0:Y:S01]  /*5240*/  MUFU.EX2 R41, R41 ;  /* 0x0000002900297308 */ /* 0x000e220000000800 */
[----:B-1----:R-:W-:-:S01]  /*5250*/  FADD.FTZ R13, R37, R12 ;  /* 0x0000000c250d7221 */ /* 0x002fc20000010000 */
[----:B------:R-:W-:-:S04]  /*5260*/  FADD.FTZ R66, R66, R57 ;  /* 0x0000003942427221 */ /* 0x000fc80000010000 */
[----:B------:R-:W-:Y:S02]  /*5270*/  FADD.FTZ R9, R9, R66 ;  /* 0x0000004209097221 */ /* 0x000fe40000010000 */
[----:B------:R-:W-:Y:S01]  /*5280*/  MUFU.EX2 R3, R3 ;  /* 0x0000000300037308 */ /* 0x000fe20000000800 */
[C---:B--2---:R-:W-:Y:S01]  /*5290*/  F2FP.SATFINITE.E4M3.F32.PACK_AB_MERGE_C R37, R38.reuse, R37, RZ ;  /* 0x000000252625723e */ /* 0x044fe200048070ff */
[----:B------:R-:W-:-:S03]  /*52a0*/  FADD.FTZ R38, R38, R13 ;  /* 0x0000000d26267221 */ /* 0x000fc60000010000 */
[----:B------:R-:W-:-:S03]  /*52b0*/  F2FP.SATFINITE.E4M3.F32.PACK_AB_MERGE_C R191, R36, R35, R37 ;  /* 0x0000002324bf723e */ /* 0x000fc60004807025 */
[----:B------:R-:W1:Y:S01]  /*52c0*/  MUFU.EX2 R4, R4 ;  /* 0x0000000400047308 */ /* 0x000e620000000800 */
[----:B0-----:R-:W-:-:S04]  /*52d0*/  FADD.FTZ R13, R41, R38 ;  /* 0x00000026290d7221 */ /* 0x001fc80000010000 */
[----:B------:R-:W-:-:S03]  /*52e0*/  FADD.FTZ R13, R2, R13 ;  /* 0x0000000d020d7221 */ /* 0x000fc60000010000 */
[----:B------:R-:W-:Y:S08]  /*52f0*/  MUFU.EX2 R8, R8 ;  /* 0x0000000800087308 */ /* 0x000ff00000000800 */
[----:B------:R-:W0:Y:S01]  /*5300*/  MUFU.EX2 R7, R7 ;  /* 0x0000000700077308 */ /* 0x000e220000000800 */
[----:B-1----:R-:W-:-:S07]  /*5310*/  F2FP.SATFINITE.E4M3.F32.PACK_AB_MERGE_C R10, R4, R3, RZ ;  /* 0x00000003040a723e */ /* 0x002fce00048070ff */
        /* <DEDUP_REMOVED lines=9> */
[----:B------:R-:W1:Y:S01]  /*53b0*/  MUFU.EX2 R47, R47 ;  /* 0x0000002f002f7308 */ /* 0x000e620000000800 */
[C---:B--2---:R-:W-:Y:S01]  /*53c0*/  F2FP.SATFINITE.E4M3.F32.PACK_AB_MERGE_C R40, R11.reuse, R40, RZ ;  /* 0x000000280b28723e */ /* 0x044fe200048070ff */
[----:B------:R-:W-:-:S03]  /*53d0*/  FADD.FTZ R11, R11, R8 ;  /* 0x000000080b0b7221 */ /* 0x000fc60000010000 */
[----:B------:R-:W-:-:S03]  /*53e0*/  F2FP.SATFINITE.E4M3.F32.PACK_AB_MERGE_C R185, R2, R41, R40 ;  /* 0x0000002902b9723e */ /* 0x000fc60004807028 */
[----:B------:R-:W-:Y:S01]  /*53f0*/  MUFU.EX2 R49, R49 ;  /* 0x0000003100317308 */ /* 0x000fe20000000800 */
[----:B0-----:R-:W-:-:S07]  /*5400*/  FADD.FTZ R2, R48, R11 ;  /* 0x0000000b30027221 */ /* 0x001fce0000010000 */
[----:B------:R-:W0:Y:S01]  /*5410*/  MUFU.EX2 R50, R50 ;  /* 0x0000003200327308 */ /* 0x000e220000000800 */
[----:B-1----:R-:W-:-:S01]  /*5420*/  FADD.FTZ R2, R47, R2 ;  /* 0x000000022f027221 */ /* 0x002fc20000010000 */
[----:B0-----:R-:W-:-:S03]  /*5430*/  F2FP.SATFINITE.E4M3.F32.PACK_AB_MERGE_C R7, R50, R49, RZ ;  /* 0x000000313207723e */ /* 0x001fc600048070ff */
[----:B------:R-:W-:Y:S01]  /*5440*/  FADD.FTZ R49, R49, R2 ;  /* 0x0000000231317221 */ /* 0x000fe20000010000 */
[----:B------:R-:W-:Y:S01]  /*5450*/  VIADD R2, R88, 0xfffffffe ;  /* 0xfffffffe58027836 */ /* 0x000fe20000000000 */
[----:B------:R-:W-:Y:S02]  /*5460*/  F2FP.SATFINITE.E4M3.F32.PACK_AB_MERGE_C R187, R47, R48, R7 ;  /* 0x000000302fbb723e */ /* 0x000fe40004807007 */
[----:B------:R-:W-:-:S01]  /*5470*/  FADD.FTZ R3, R50, R49 ;  /* 0x0000003132037221 */ /* 0x000fc20000010000 */
        /* <DEDUP_REMOVED lines=11> */
.L_x_3892:
[----:B------:R-:W-:-:S11]  /*5530*/  UISETP.NE.AND UP2, UPT, UR7, 0x1, UPT ;  /* 0x000000010700788c */ /* 0x000fd6000bf45270 */
[----:B------:R-:W-:Y:S02]  /*5540*/  @UP2 ULDC.64 UR18, c[0x0][0x9e8] ;  /* 0x00027a0000122ab9 */ /* 0x000fe40000000a00 */
[----:B------:R-:W-:-:S04]  /*5550*/  UIMAD.WIDE.U32 UR10, UR14, UR18, URZ ;  /* 0x000000120e0a72a5 */ /* 0x000fc8000f8e003f */
[----:B------:R-:W-:-:S12]  /*5560*/  @UP2 USHF.R.U32.HI UR14, URZ, UR19, UR11 ;  /* 0x000000133f0e2299 */ /* 0x000fd8000801160b */
.L_x_3893:
[----:B------:R-:W-:-:S04]  /*5570*/  UIMAD UR7, UR14, UR7, UR7 ;  /* 0x000000070e0772a4 */ /* 0x000fc8000f8e0207 */
[----:B------:R-:W-:-:S04]  /*5580*/  UISETP.LT.AND UP2, UPT, UR6, UR7, UPT ;  /* 0x000000070600728c */ /* 0x000fc8000bf41270 */
[----:B------:R-:W-:-:S12]  /*5590*/  USEL UR6, UR6, UR7, UP2 ;  /* 0x0000000706067287 */ /* 0x000fd80009000000 */
.L_x_3891:
        /* <DEDUP_REMOVED lines=59> */
.L_x_3912:
        /* <DEDUP_REMOVED lines=9> */
.L_x_3896:
[----:B------:R-:W-:Y:S01]  /*59e0*/  ULEA UR6, UR34, UR36, 0x3 ;  /* 0x0000002422067291 */ /* 0x000fe2000f8e183f */
[----:B------:R-:W-:-:S05]  /*59f0*/  IMAD.U32 R7, RZ, RZ, UR33 ;  /* 0x00000021ff077e24 */ /* 0x000fca000f8e00ff */
[----:B------:R-:W-:-:S04]  /*5a00*/  SHF.L.U32 R7, R7, 0x1f, RZ ;  /* 0x0000001f07077819 */ /* 0x000fc800000006ff */
[----:B------:R0:W1:Y:S01]  /*5a10*/  SYNCS.PHASECHK.TRANS64.TRYWAIT P2, [UR6+0x2a830], R7 ;  /* 0x02a83007ff0075a7 */ /* 0x0000620008040146 */
[----:B------:R-:W-:Y:S05]  /*5a20*/  @!P0 BRA `(.L_x_3897) ;  /* 0x0000000000048947 */ /* 0x000fea0003800000 */
[----:B------:R-:W-:Y:S01]  /*5a30*/  BPT.TRAP 0x1 ;  /* 0x000000040000795c */ /* 0x000fe20000300000 */
.L_x_3897:
[----:B-1----:R-:W-:Y:S05]  /*5a40*/  @P2 BRA `(.L_x_3895) ;  /* 0x0000000000082947 */ /* 0x002fea0003800000 */
[----:B------:R-:W1:Y:S02]  /*5a50*/  SYNCS.PHASECHK.TRANS64.TRYWAIT P2, [UR6+0x2a830], R7 ;  /* 0x02a83007ff0075a7 */ /* 0x000e640008040146 */
[----:B-1----:R-:W-:Y:S05]  /*5a60*/  @!P2 BRA `(.L_x_3898) ;  /* 0x000001200090a947 */ /* 0x002fea0003800000 */
.L_x_3895:
[----:B-1----:R-:W1:Y:S01]  /*5a70*/  S2R R8, SR_TID.X ;  /* 0x0000000000087919 */ /* 0x002e620000002100 */
[----:B------:R-:W-:Y:S01]  /*5a80*/  UIMAD UR26, UR34, 0x600, UR28 ;  /* 0x00000600221a78a4 */ /* 0x000fe2000f8e021c */
        /* <DEDUP_REMOVED lines=35> */
.L_x_3900:
[----:B------:R-:W-:Y:S01]  /*5cc0*/  ULEA UR6, UR50, UR36, 0x3 ;  /* 0x0000002432067291 */ /* 0x000fe2000f8e183f */
[----:B------:R-:W-:-:S05]  /*5cd0*/  IMAD.U32 R7, RZ, RZ, UR45 ;  /* 0x0000002dff077e24 */ /* 0x000fca000f8e00ff */
[----:B------:R-:W-:-:S04]  /*5ce0*/  SHF.L.U32 R7, R7, 0x1f, RZ ;  /* 0x0000001f07077819 */ /* 0x000fc800000006ff */
[----:B------:R0:W1:Y:S01]  /*5cf0*/  SYNCS.PHASECHK.TRANS64.TRYWAIT P2, [UR6+0x2a850], R7 ;  /* 0x02a85007ff0075a7 */ /* 0x0000620008040146 */
[----:B------:R-:W-:Y:S05]  /*5d00*/  @!P0 BRA `(.L_x_3901) ;  /* 0x0000000000048947 */ /* 0x000fea0003800000 */
[----:B------:R-:W-:Y:S01]  /*5d10*/  BPT.TRAP 0x1 ;  /* 0x000000040000795c */ /* 0x000fe20000300000 */
.L_x_3901:
[----:B-1----:R-:W-:Y:S05]  /*5d20*/  @P2 BRA `(.L_x_3899) ;  /* 0x0000000000082947 */ /* 0x002fea0003800000 */
[----:B------:R-:W1:Y:S02]  /*5d30*/  SYNCS.PHASECHK.TRANS64.TRYWAIT P2, [UR6+0x2a850], R7 ;  /* 0x02a85007ff0075a7 */ /* 0x000e640008040146 */
[----:B-1----:R-:W-:Y:S05]  /*5d40*/  @!P2 BRA `(.L_x_3902) ;  /* 0x0000011c00f0a947 */ /* 0x002fea0003800000 */
.L_x_3899:
[----:B------:R-:W-:Y:S01]  /*5d50*/  UIADD3 UR6, UR36, 0x400, URZ ;  /* 0x0000040024067890 */ /* 0x000fe2000fffe03f */
[----:B------:R-:W-:Y:S01]  /*5d60*/  WARPGROUP.ARRIVE ;  /* 0x00000000000079c5 */ /* 0x000fe20000000000 */
[----:B------:R-:W-:Y:S01]  /*5d70*/  UMOV UR7, 0x40000040 ;  /* 0x4000004000077882 */ /* 0x000fe20000000000 */
[----:B------:R-:W-:Y:S01]  /*5d80*/  PLOP3.LUT P2, PT, PT, PT, UP0, 0x80, 0x0 ;  /* 0x000000000000781c */ /* 0x000fe20003f4f008 */
[----:B------:R-:W-:-:S03]  /*5d90*/  USHF.R.U32.HI UR6, URZ, 0x4, UR6 ;  /* 0x000000043f067899 */ /* 0x000fc60008011606 */
[----:B------:R-:W2:Y:S01]  /*5da0*/  S2R R209, SR_TID.X ;  /* 0x0000000000d17919 */ /* 0x000ea20000002100 */
[----:B------:R-:W-:Y:S01]  /*5db0*/  PLOP3.LUT P3, PT, PT, PT, UP0, 0x80, 0x0 ;  /* 0x000000000000781c */ /* 0x000fe20003f6f008 */
[C---:B01----:R-:W-:Y:S01]  /*5dc0*/  FMUL.FTZ R7, R0.reuse, R122 ;  /* 0x0000007a00077220 */ /* 0x043fe20000410000 */
[----:B------:R-:W-:Y:S01]  /*5dd0*/  ULOP3.LUT UR6, UR6, 0x3fff, URZ, 0xc0, !UPT ;  /* 0x00003fff06067892 */ /* 0x000fe2000f8ec03f */
[C---:B------:R-:W-:Y:S01]  /*5de0*/  FMUL.FTZ R11, R0.reuse, R127 ;  /* 0x0000007f000b7220 */ /* 0x040fe20000410000 */
[C---:B------:R-:W-:Y:S01]  /*5df0*/  FMUL.FTZ R127, R0.reuse, R147 ;  /* 0x00000093007f7220 */ /* 0x040fe20000410000 */
[C---:B------:R-:W-:Y:S01]  /*5e00*/  FMUL.FTZ R8, R0.reuse, R123 ;  /* 0x0000007b00087220 */ /* 0x040fe20000410000 */
[----:B------:R-:W-:Y:S01]  /*5e10*/  ULOP3.LUT UR6, UR6, 0x10000, URZ, 0xfc, !UPT ;  /* 0x0001000006067892 */ /* 0x000fe2000f8efc3f */
[C---:B------:R-:W-:Y:S01]  /*5e20*/  FMUL.FTZ R13, R0.reuse, R131 ;  /* 0x00000083000d7220 */ /* 0x040fe20000410000 */
[----:B------:R-:W-:Y:S02]  /*5e30*/  IMAD.U32 R123, RZ, RZ, UR34 ;  /* 0x00000022ff7b7e24 */ /* 0x000fe4000f8e00ff */
[C---:B------:R-:W-:Y:S01]  /*5e40*/  FMUL.FTZ R9, R0.reuse, R120 ;  /* 0x0000007800097220 */ /* 0x040fe20000410000 */
[----:B------:R-:W-:Y:S01]  /*5e50*/  UIMAD UR10, UR50, 0x600, UR6 ;  /* 0x00000600320a78a4 */ /* 0x000fe2000f8e0206 */
[C---:B------:R-:W-:Y:S01]  /*5e60*/  FMUL.FTZ R20, R0.reuse, R121 ;  /* 0x0000007900147220 */ /* 0x040fe20000410000 */
[C---:B------:R-:W-:Y:S01]  /*5e70*/  FMUL.FTZ R14, R0.reuse, R134 ;  /* 0x00000086000e7220 */ /* 0x040fe20000410000 */
[C---:B------:R-:W-:Y:S01]  /*5e80*/  FMUL.FTZ R131, R0.reuse, R155 ;  /* 0x0000009b00837220 */ /* 0x040fe20000410000 */
[C---:B------:R-:W-:Y:S01]  /*5e90*/  FMUL.FTZ R121, R0.reuse, R124 ;  /* 0x0000007c00797220 */ /* 0x040fe20000410000 */
[C---:B------:R-:W-:Y:S01]  /*5ea0*/  FMUL.FTZ R10, R0.reuse, R126 ;  /* 0x0000007e000a7220 */ /* 0x040fe20000410000 */
[C---:B------:R-:W-:Y:S01]  /*5eb0*/  FMUL.FTZ R12, R0.reuse, R130 ;  /* 0x00000082000c7220 */ /* 0x040fe20000410000 */
[----:B------:R-:W-:Y:S01]  /*5ec0*/  UMOV UR6, UR10 ;  /* 0x0000000a00067c82 */ /* 0x000fe20008000000 */
[C---:B------:R-:W-:Y:S01]  /*5ed0*/  FMUL.FTZ R15, R0.reuse, R135 ;  /* 0x00000087000f7220 */ /* 0x040fe20000410000 */
[----:B------:R-:W-:Y:S01]  /*5ee0*/  QGMMA.64x192x32.F32.E4M3.E4M3 R24, R196, gdesc[UR4], R24, gsb0 ;  /* 0x02e00004c4187df3 */ /* 0x000fe20008000818 */
        /* <DEDUP_REMOVED lines=23> */
[----:B------:R-:W0:Y:S01]  /*6060*/  MUFU.TANH R9, R9 ;  /* 0x0000000900097308 */ /* 0x000e220000002400 */
[----:B--2---:R-:W-:-:S03]  /*6070*/  SHF.R.U32.HI R209, RZ, 0x7, R209 ;  /* 0x00000007ffd17819 */ /* 0x004fc600000116d1 */
[----:B------:R-:W-:-:S04]  /*6080*/  @!P1 VIADD R123, R123, 0x2a840 ;  /* 0x0002a8407b7b9836 */ /* 0x000fc80000000000 */
[----:B------:R-:W1:Y:S01]  /*6090*/  MUFU.TANH R20, R20 ;  /* 0x0000001400147308 */ /* 0x000e620000002400 */
[----:B------:R-:W-:-:S07]  /*60a0*/  @!P1 PRMT R123, RZ, 0x654, R123 ;  /* 0x00000654ff7b9816 */ /* 0x000fce000000007b */
        /* <DEDUP_REMOVED lines=22> */
[----:B------:R-:W-:Y:S01]  /*6210*/  WARPGROUP.ARRIVE ;  /* 0x00000000000079c5 */ /* 0x000fe20000000000 */
[C---:B------:R-:W-:Y:S01]  /*6220*/  FMUL.FTZ R198, R0.reuse, R136 ;  /* 0x0000008800c67220 */ /* 0x040fe20000410000 */
[C---:B------:R-:W-:Y:S01]  /*6230*/  FMUL.FTZ R199, R0.reuse, R148 ;  /* 0x0000009400c77220 */ /* 0x040fe20000410000 */
[----:B------:R-:W5:Y:S01]  /*6240*/  LDC R136, c[0x0][0x2f0] ;  /* 0x0000bc00ff887b82 */ /* 0x000f620000000800 */
[C---:B------:R-:W-:Y:S01]  /*6250*/  FMUL.FTZ R148, R0.reuse, R149 ;  /* 0x0000009500947220 */ /* 0x040fe20000410000 */
[C---:B------:R-:W-:Y:S01]  /*6260*/  FMUL.FTZ R197, R0.reuse, R137 ;  /* 0x0000008900c57220 */ /* 0x040fe20000410000 */
[----:B------:R-:W-:Y:S01]  /*6270*/  QGMMA.64x192x32.F32.E4M3.E4M3 R24, R192, gdesc[UR4], R24, gsb0 ;  /* 0x02e00004c0187df3 */ /* 0x000fe20008000818 */
[----:B------:R-:W-:Y:S01]  /*6280*/  UIADD3 UR6, UR10, 0x4, URZ ;  /* 0x000000040a067890 */ /* 0x000fe2000fffe03f */
[C---:B------:R-:W-:Y:S01]  /*6290*/  FMUL.FTZ R149, R0.reuse, R152 ;  /* 0x0000009800957220 */ /* 0x040fe20000410000 */
[----:B------:R-:W-:Y:S01]  /*62a0*/  UMOV UR7, 0x40000040 ;  /* 0x4000004000077882 */ /* 0x000fe20000000000 */
[C---:B------:R-:W-:Y:S01]  /*62b0*/  FMUL.FTZ R152, R0.reuse, R157 ;  /* 0x0000009d00987220 */ /* 0x040fe20000410000 */
[----:B------:R-:W1:Y:S01]  /*62c0*/  LDC R137, c[0x0][0x288] ;  /* 0x0000a200ff897b82 */ /* 0x000e620000000800 */
[C---:B------:R-:W-:Y:S01]  /*62d0*/  FMUL.FTZ R157, R0.reuse, R161 ;  /* 0x000000a1009d7220 */ /* 0x040fe20000410000 */
[----:B------:R-:W-:Y:S01]  /*62e0*/  FMUL.FTZ R161, R0, R168 ;  /* 0x000000a800a17220 */ /* 0x000fe20000410000 */
[----:B------:R-:W-:-:S02]  /*62f0*/  IMAD.SHL.U32 R168, R2, 0x80, RZ ;  /* 0x0000008002a87824 */ /* 0x000fc400078e00ff */
[C---:B------:R-:W-:Y:S01]  /*6300*/  FMUL.FTZ R196, R0.reuse, R132 ;  /* 0x0000008400c47220 */ /* 0x040fe20000410000 */
[----:B------:R-:W-:Y:S01]  /*6310*/  FMUL.FTZ R132, R0, R158 ;  /* 0x0000009e00847220 */ /* 0x000fe20000410000 */
[----:B------:R-:W0:Y:S01]  /*6320*/  MUFU.TANH R198, R198 ;  /* 0x000000c600c67308 */ /* 0x000e220000002400 */
        /* <DEDUP_REMOVED lines=24> */
[----:B------:R-:W-:Y:S02]  /*64b0*/  VIADD R151, R17, UR43 ;  /* 0x0000002b11977c36 */ /* 0x000fe40008000000 */
[C---:B------:R-:W-:Y:S01]  /*64c0*/  FMUL.FTZ R193, R0.reuse, R128 ;  /* 0x0000008000c17220 */ /* 0x040fe20000410000 */
        /* <DEDUP_REMOVED lines=14> */
[----:B------:R-:W0:Y:S01]  /*65b0*/  MUFU.TANH R192, R192 ;  /* 0x000000c000c07308 */ /* 0x000e220000002400 */
[----:B-----5:R-:W-:-:S04]  /*65c0*/  IMAD R156, R136, UR42, R153 ;  /* 0x0000002a889c7c24 */ /* 0x020fc8000f8e0299 */
[----:B-1----:R-:W-:-:S03]  /*65d0*/  IMAD.IADD R156, R156, 0x1, -R137 ;  /* 0x000000019c9c7824 */ /* 0x002fc600078e0a89 */
[----:B------:R-:W1:Y:S01]  /*65e0*/  MUFU.TANH R193, R193 ;  /* 0x000000c100c17308 */ /* 0x000e620000002400 */
[C---:B------:R-:W-:Y:S02]  /*65f0*/  VIADD R174, R156.reuse, UR32 ;  /* 0x000000209cae7c36 */ /* 0x040fe40008000000 */
[----:B------:R-:W-:-:S05]  /*6600*/  VIADD R176, R156, UR29 ;  /* 0x0000001d9cb07c36 */ /* 0x000fca0008000000 */
        /* <DEDUP_REMOVED lines=15> */
[C---:B------:R-:W-:Y:S01]  /*6700*/  FMUL.FTZ R189, R0.reuse, R140 ;  /* 0x0000008c00bd7220 */ /* 0x040fe20000410000 */
[C---:B------:R-:W-:Y:S01]  /*6710*/  FMUL.FTZ R191, R0.reuse, R144 ;  /* 0x0000009000bf7220 */ /* 0x040fe20000410000 */
[C---:B------:R-:W-:Y:S01]  /*6720*/  FMUL.FTZ R190, R0.reuse, R145 ;  /* 0x0000009100be7220 */ /* 0x040fe20000410000 */
[----:B------:R-:W-:Y:S01]  /*6730*/  QGMMA.64x192x32.F32.E4M3.E4M3 R24, R184, gdesc[UR4], R24, gsb0 ;  /* 0x02e00004b8187df3 */ /* 0x000fe20008000818 */
[----:B------:R-:W-:Y:S01]  /*6740*/  @UP0 ULDC UR6, c[0x0][0x44c] ;  /* 0x0001130000060ab9 */ /* 0x000fe20000000800 */
[----:B------:R-:W-:Y:S01]  /*6750*/  FMUL.FTZ R140, R0, R170 ;  /* 0x000000aa008c7220 */ /* 0x000fe20000410000 */
[----:B------:R-:W-:Y:S01]  /*6760*/  @P2 IMAD.HI.U32 R122, R151, UR6, RZ ;  /* 0x00000006977a2c27 */ /* 0x000fe2000f8e00ff */
[----:B------:R-:W-:-:S03]  /*6770*/  @UP0 ULDC UR6, c[0x0][0x450] ;  /* 0x0001140000060ab9 */ /* 0x000fc60000000800 */
[C---:B------:R-:W-:Y:S01]  /*6780*/  FMUL.FTZ R144, R0.reuse, R178 ;  /* 0x000000b200907220 */ /* 0x040fe20000410000 */
[----:B------:R-:W-:Y:S01]  /*6790*/  FMUL.FTZ R145, R0, R179 ;  /* 0x000000b300917220 */ /* 0x000fe20000410000 */
[----:B------:R-:W-:Y:S01]  /*67a0*/  PLOP3.LUT P2, PT, PT, PT, UP1, 0x40, 0x0 ;  /* 0x000000000000781c */ /* 0x000fe20003f4e818 */
[----:B------:R-:W0:Y:S01]  /*67b0*/  MUFU.TANH R189, R189 ;  /* 0x000000bd00bd7308 */ /* 0x000e220000002400 */
[----:B------:R-:W-:Y:S02]  /*67c0*/  @P3 SHF.R.U32.HI R151, RZ, UR6, R122 ;  /* 0x00000006ff973c19 */ /* 0x000fe4000801167a */
[----:B------:R-:W-:-:S03]  /*67d0*/  IADD3 R122, -R209, 0xb, RZ ;  /* 0x0000000bd17a7810 */ /* 0x000fc60007ffe1ff */
[----:B------:R-:W5:Y:S02]  /*67e0*/  SHFL.IDX PT, R171, R151, RZ, 0x1c1f ;  /* 0x001c1fff97ab7589 */ /* 0x000f6400000e0000 */
[----:B------:R-:W0:Y:S08]  /*67f0*/  MUFU.TANH R188, R188 ;  /* 0x000000bc00bc7308 */ /* 0x000e300000002400 */
[----:B------:R-:W0:Y:S08]  /*6800*/  MUFU.TANH R191, R191 ;  /* 0x000000bf00bf7308 */ /* 0x000e300000002400 */
[----:B------:R-:W0:Y:S01]  /*6810*/  MUFU.TANH R190, R190 ;  /* 0x000000be00be7308 */ /* 0x000e220000002400 */
[----:B-----5:R-:W-:-:S07]  /*6820*/  IMAD.IADD R170, R174, 0x1, R171 ;  /* 0x00000001aeaa7824 */ /* 0x020fce00078e02ab */
[----:B------:R-:W0:Y:S01]  /*6830*/  MUFU.TANH R140, R140 ;  /* 0x0000008c008c7308 */ /* 0x000e220000002400 */
[----:B------:R-:W-:-:S07]  /*6840*/  IMAD.IADD R172, R176, 0x1, R171 ;  /* 0x00000001b0ac7824 */ /* 0x000fce00078e02ab */
[----:B------:R-:W0:Y:S08]  /*6850*/  MUFU.TANH R141, R141 ;  /* 0x0000008d008d7308 */ /* 0x000e300000002400 */
[----:B------:R-:W0:Y:S08]  /*6860*/  MUFU.TANH R144, R144 ;  /* 0x0000009000907308 */ /* 0x000e300000002400 */
[----:B------:R-:W0:Y:S01]  /*6870*/  MUFU.TANH R145, R145 ;  /* 0x0000009100917308 */ /* 0x000e220000002400 */
[----:B------:R-:W-:-:S02]  /*6880*/  WARPGROUP.DEPBAR.LE gsb0, 0x0 ;  /* 0x00008000000079c5 */ /* 0x000fc40000010000 */
[----:B------:R0:W-:Y:S06]  /*6890*/  BAR.ARV R122, 0x100 ;  /* 0x0004007a0000751d */ /* 0x0001ec0000002000 */
[----:B------:R0:W-:Y:S01]  /*68a0*/  @!P1 SYNCS.ARRIVE.TRANS64.RED.A1T0 RZ, [R123+URZ], RZ ;  /* 0x000000ff7bff99a7 */ /* 0x0001e2000810043f */
[----:B-1234-:R-:W-:Y:S05]  /*68b0*/  @P2 BRA `(.L_x_3903) ;  /* 0x00000000005c2947 */ /* 0x01efea0003800000 */
[----:B0-----:R-:W-:Y:S01]  /*68c0*/  IMAD R122, R136, UR42, R171 ;  /* 0x0000002a887a7c24 */ /* 0x001fe2000f8e02ab */
        /* <DEDUP_REMOVED lines=12> */
.L_x_3905:
[----:B------:R-:W-:-:S05]  /*6990*/  IMAD.U32 R156, RZ, RZ, UR31 ;  /* 0x0000001fff9c7e24 */ /* 0x000fca000f8e00ff */
[----:B------:R-:W-:-:S13]  /*69a0*/  ISETP.NE.AND P2, PT, R156, 0x1, PT ;  /* 0x000000019c00780c */ /* 0x000fda0003f45270 */
[----:B------:R-:W0:Y:S02]  /*69b0*/  @P2 LDC.64 R122, c[0x0][0x9e8] ;  /* 0x00027a00ff7a2b82 */ /* 0x000e240000000a00 */
[----:B0-----:R-:W-:-:S05]  /*69c0*/  @P2 IMAD.HI.U32 R122, R153, R122, RZ ;  /* 0x0000007a997a2227 */ /* 0x001fca00078e00ff */
[----:B------:R-:W-:-:S07]  /*69d0*/  @P2 SHF.R.U32.HI R153, RZ, R123, R122 ;  /* 0x0000007bff992219 */ /* 0x000fce000001167a */
.L_x_3906:
[----:B------:R-:W-:Y:S05]  /*69e0*/  BSYNC B0 ;  /* 0x0000000000007941 */ /* 0x000fea0003800000 */
.L_x_3904:
[----:B------:R-:W-:-:S04]  /*69f0*/  IMAD R153, R153, R156, -R168 ;  /* 0x0000009c99997224 */ /* 0x000fc800078e0aa8 */
[----:B------:R-:W-:-:S05]  /*6a00*/  IMAD R153, R16, -0x2, R153 ;  /* 0xfffffffe10997824 */ /* 0x000fca00078e0299 */
[----:B------:R-:W-:Y:S02]  /*6a10*/  VIADDMNMX R170, R153, R156, R170, PT ;  /* 0x0000009c99aa7246 */ /* 0x000fe400038001aa */
[----:B------:R-:W-:-:S07]  /*6a20*/  VIMNMX R172, R172, R153, !PT ;  /* 0x00000099acac7248 */ /* 0x000fce0007fe0100 */
.L_x_3903:
        /* <DEDUP_REMOVED lines=20> */
[----:B------:R-:W-:Y:S02]  /*6b70*/  ISETP.GT.AND P6, PT, R172, 0x18, P2 ;  /* 0x00000018ac00780c */ /* 0x000fe400017c4270 */
[----:B------:R-:W-:Y:S02]  /*6b80*/  FSEL R171, R192, -INF , !P3 ;  /* 0xff800000c0ab7808 */ /* 0x000fe40005800000 */
        /* <DEDUP_REMOVED lines=10> */
[C---:B------:R-:W-:Y:S02]  /*6c30*/  ISETP.GT.AND P6, PT, R172.reuse, 0x28, P2 ;  /* 0x00000028ac00780c */ /* 0x040fe400017c4270 */
[----:B------:R-:W-:Y:S02]  /*6c40*/  FSEL R195, R195, -INF , !P3 ;  /* 0xff800000c3c37808 */ /* 0x000fe40005800000 */
        /* <DEDUP_REMOVED lines=23> */
[----:B0-----:R-:W-:Y:S02]  /*6dc0*/  FSEL R151, R148, -INF , !P3 ;  /* 0xff80000094977808 */ /* 0x001fe40005800000 */
        /* <DEDUP_REMOVED lines=26> */
[----:B------:R-:W-:Y:S02]  /*6f70*/  FSEL R162, R166, -INF , !P5 ;  /* 0xff800000a6a27808 */ /* 0x000fe40006800000 */
[----:B------:R-:W-:Y:S02]  /*6f80*/  PLOP3.LUT P5, PT, PT, PT, UP1, 0x40, 0x0 ;  /* 0x000000000000781c */ /* 0x000fe40003fae818 */
[C---:B------:R-:W-:Y:S02]  /*6f90*/  ISETP.LT.OR P6, PT, R170.reuse, 0x69, P6 ;  /* 0x00000069aa00780c */ /* 0x040fe400037c1670 */
[----:B------:R-:W-:Y:S02]  /*6fa0*/  ISETP.LT.OR P3, PT, R170, 0x6a, P3 ;  /* 0x0000006aaa00780c */ /* 0x000fe40001f61670 */
[----:B------:R-:W-:Y:S01]  /*6fb0*/  FSEL R160, R163, -INF , !P6 ;  /* 0xff800000a3a07808 */ /* 0x000fe20007000000 */
[----:B-1----:R-:W-:Y:S01]  /*6fc0*/  IMAD.IADD R163, R174, 0x1, R123 ;  /* 0x00000001aea37824 */ /* 0x002fe200078e027b */
[----:B------:R-:W-:-:S02]  /*6fd0*/  ISETP.GT.AND P6, PT, R172, 0x78, P2 ;  /* 0x00000078ac00780c */ /* 0x000fc400017c4270 */
[----:B------:R-:W-:Y:S01]  /*6fe0*/  FSEL R161, R164, -INF , !P3 ;  /* 0xff800000a4a17808 */ /* 0x000fe20005800000 */
[----:B------:R-:W-:Y:S01]  /*6ff0*/  IMAD.IADD R164, R176, 0x1, R123 ;  /* 0x00000001b0a47824 */ /* 0x000fe200078e027b */
[C---:B------:R-:W-:Y:S02]  /*7000*/  ISETP.GT.AND P4, PT, R172.reuse, 0x71, P2 ;  /* 0x00000071ac00780c */ /* 0x040fe40001784270 */
[----:B------:R-:W-:Y:S02]  /*7010*/  ISETP.GT.AND P3, PT, R172, 0x79, P2 ;  /* 0x00000079ac00780c */ /* 0x000fe40001764270 */
[C---:B------:R-:W-:Y:S02]  /*7020*/  ISETP.LT.OR P6, PT, R170.reuse, 0x79, P6 ;  /* 0x00000079aa00780c */ /* 0x040fe400037c1670 */
[C---:B------:R-:W-:Y:S02]  /*7030*/  ISETP.LT.OR P4, PT, R170.reuse, 0x72, P4 ;  /* 0x00000072aa00780c */ /* 0x040fe40002781670 */
[----:B------:R-:W-:-:S02]  /*7040*/  ISETP.LT.OR P3, PT, R170, 0x7a, P3 ;  /* 0x0000007aaa00780c */ /* 0x000fc40001f61670 */
[----:B------:R-:W-:Y:S02]  /*7050*/  FSEL R166, R167, -INF , !P6 ;  /* 0xff800000a7a67808 */ /* 0x000fe40007000000 */
        /* <DEDUP_REMOVED lines=16> */
.L_x_3909:
[----:B------:R-:W-:-:S05]  /*7160*/  IMAD.U32 R170, RZ, RZ, UR31 ;  /* 0x0000001fffaa7e24 */ /* 0x000fca000f8e00ff */
[----:B------:R-:W-:-:S13]  /*7170*/  ISETP.NE.AND P3, PT, R170, 0x1, PT ;  /* 0x00000001aa00780c */ /* 0x000fda0003f65270 */
[----:B------:R-:W0:Y:S02]  /*7180*/  @P3 LDC.64 R122, c[0x0][0x9e8] ;  /* 0x00027a00ff7a3b82 */ /* 0x000e240000000a00 */
[----:B0-----:R-:W-:-:S05]  /*7190*/  @P3 IMAD.HI.U32 R122, R9, R122, RZ ;  /* 0x0000007a097a3227 */ /* 0x001fca00078e00ff */
[----:B------:R-:W-:-:S07]  /*71a0*/  @P3 SHF.R.U32.HI R9, RZ, R123, R122 ;  /* 0x0000007bff093219 */ /* 0x000fce000001167a */
.L_x_3910:
[----:B------:R-:W-:Y:S05]  /*71b0*/  BSYNC B0 ;  /* 0x0000000000007941 */ /* 0x000fea0003800000 */
.L_x_3908:
[----:B------:R-:W-:-:S04]  /*71c0*/  IMAD R9, R9, R170, -R168 ;  /* 0x000000aa09097224 */ /* 0x000fc800078e0aa8 */
[----:B------:R-:W-:-:S05]  /*71d0*/  IMAD R9, R16, -0x2, R9 ;  /* 0xfffffffe10097824 */ /* 0x000fca00078e0209 */
[----:B------:R-:W-:Y:S02]  /*71e0*/  VIADDMNMX R163, R9, R170, R163, PT ;  /* 0x000000aa09a37246 */ /* 0x000fe400038001a3 */
[----:B------:R-:W-:-:S07]  /*71f0*/  VIMNMX R164, R164, R9, !PT ;  /* 0x00000009a4a47248 */ /* 0x000fce0007fe0100 */
.L_x_3907:
[----:B------:R-:W-:Y:S01]  /*7200*/  FMNMX.FTZ R122, R179, R5, !PT ;  /* 0x00000005b37a7209 */ /* 0x000fe20007810000 */
[----:B------:R-:W-:Y:S01]  /*7210*/  IMAD.U32 R170, RZ, RZ, UR30 ;  /* 0x0000001effaa7e24 */ /* 0x000fe2000f8e00ff */
[----:B------:R-:W-:Y:S02]  /*7220*/  ISETP.GT.AND P5, PT, R164, 0x8, P2 ;  /* 0x00000008a400780c */ /* 0x000fe400017a4270 */
[----:B------:R-:W-:Y:S02]  /*7230*/  FMNMX.FTZ R122, R177, R122, !PT ;  /* 0x0000007ab17a7209 */ /* 0x000fe40007810000 */
[----:B------:R-:W-:Y:S02]  /*7240*/  ISETP.LT.OR P5, PT, R163, 0x9, P5 ;  /* 0x00000009a300780c */ /* 0x000fe40002fa1670 */
        /* <DEDUP_REMOVED lines=19> */
[----:B------:R-:W-:-:S02]  /*7380*/  ISETP.GT.AND P5, PT, R164, RZ, P2 ;  /* 0x000000ffa400720c */ /* 0x000fc400017a4270 */
[----:B------:R-:W-:Y:S02]  /*7390*/  FMNMX.FTZ R9, R158, R9, !PT ;  /* 0x000000099e097209 */ /* 0x000fe40007810000 */
[----:B------:R-:W-:Y:S02]  /*73a0*/  ISETP.LT.OR P5, PT, R163, 0x1, P5 ;  /* 0x00000001a300780c */ /* 0x000fe40002fa1670 */
[----:B------:R-:W-:Y:S02]  /*73b0*/  FMNMX.FTZ R122, R156, R9, !PT ;  /* 0x000000099c7a7209 */ /* 0x000fe40007810000 */
[----:B------:R-:W-:Y:S02]  /*73c0*/  ISETP.GT.AND P3, PT, R164, 0x9, P2 ;  /* 0x00000009a400780c */ /* 0x000fe40001764270 */
[----:B------:R-:W-:Y:S02]  /*73d0*/  FMNMX.FTZ R122, R153, R122, !PT ;  /* 0x0000007a997a7209 */ /* 0x000fe40007810000 */
[----:B------:R-:W-:-:S02]  /*73e0*/  ISETP.LT.OR P3, PT, R163, 0xa, P3 ;  /* 0x0000000aa300780c */ /* 0x000fc40001f61670 */
[----:B------:R-:W-:-:S04]  /*73f0*/  FMNMX.FTZ R122, R151, R122, !PT ;  /* 0x0000007a977a7209 */ /* 0x000fc80007810000 */
        /* <DEDUP_REMOVED lines=15> */
[----:B------:R-:W-:-:S05]  /*74f0*/  FMNMX.FTZ R122, R167, R122, !PT ;  /* 0x0000007aa77a7209 */ /* 0x000fca0007810000 */
[----:B------:R-:W0:Y:S02]  /*7500*/  SHFL.BFLY PT, R9, R122, 0x2, 0x1f ;  /* 0x0c401f007a097f89 */ /* 0x000e2400000e0000 */
        /* <DEDUP_REMOVED lines=13> */
[C---:B------:R-:W-:Y:S01]  /*75e0*/  FSETP.NEU.FTZ.AND P6, PT, R9.reuse, -INF , PT ;  /* 0xff8000000900780b */ /* 0x040fe20003fdd000 */
[----:B------:R-:W-:-:S01]  /*75f0*/  FFMA.FTZ R168, R9, R170, -8 ;  /* 0xc100000009a87423 */ /* 0x000fc200000100aa */
[----:B------:R-:W-:Y:S02]  /*7600*/  ISETP.GT.AND P3, PT, R164, 0x18, P2 ;  /* 0x00000018a400780c */ /* 0x000fe40001764270 */
[----:B------:R-:W-:-:S02]  /*7610*/  FSEL R124, R124, -INF , !P4 ;  /* 0xff8000007c7c7808 */ /* 0x000fc40006000000 */
[----:B------:R-:W-:Y:S02]  /*7620*/  FSEL R8, R168, RZ, P6 ;  /* 0x000000ffa8087208 */ /* 0x000fe40003000000 */
[----:B------:R-:W-:Y:S02]  /*7630*/  ISETP.LT.OR P3, PT, R163, 0x19, P3 ;  /* 0x00000019a300780c */ /* 0x000fe40001f61670 */
[----:B------:R-:W-:Y:S01]  /*7640*/  ISETP.GT.AND P4, PT, R164, 0x30, P2 ;  /* 0x00000030a400780c */ /* 0x000fe20001784270 */
[----:B------:R-:W-:-:S01]  /*7650*/  FFMA.FTZ R175, R175, UR30, -R8 ;  /* 0x0000001eafaf7c23 */ /* 0x000fc20008010808 */
[--C-:B------:R-:W-:Y:S01]  /*7660*/  FFMA.FTZ R172, R171, UR30, -R8.reuse ;  /* 0x0000001eabac7c23 */ /* 0x100fe20008010808 */
[----:B------:R-:W-:Y:S01]  /*7670*/  FSEL R171, R7, -INF , !P5 ;  /* 0xff80000007ab7808 */ /* 0x000fe20006800000 */
[--C-:B------:R-:W-:Y:S01]  /*7680*/  FFMA.FTZ R168, R177, UR30, -R8.reuse ;  /* 0x0000001eb1a87c23 */ /* 0x100fe20008010808 */
[----:B------:R0:W-:Y:S01]  /*7690*/  MUFU.EX2 R15, R175 ;  /* 0x000000af000f7308 */ /* 0x0001e20000000800 */
[----:B------:R-:W-:Y:S01]  /*76a0*/  FSEL R14, R14, -INF , !P3 ;  /* 0xff8000000e0e7808 */ /* 0x000fe20005800000 */
[--C-:B------:R-:W-:Y:S01]  /*76b0*/  FFMA.FTZ R179, R179, UR30, -R8.reuse ;  /* 0x0000001eb3b37c23 */ /* 0x100fe20008010808 */
[----:B------:R-:W-:Y:S01]  /*76c0*/  ISETP.GT.AND P3, PT, R164, 0x21, P2 ;  /* 0x00000021a400780c */ /* 0x000fe20001764270 */
[--C-:B------:R-:W-:Y:S01]  /*76d0*/  FFMA.FTZ R180, R158, UR30, -R8.reuse ;  /* 0x0000001e9eb47c23 */ /* 0x100fe20008010808 */
[C---:B------:R-:W-:Y:S01]  /*76e0*/  ISETP.LT.OR P4, PT, R163.reuse, 0x31, P4 ;  /* 0x00000031a300780c */ /* 0x040fe20002781670 */
[--C-:B------:R-:W-:Y:S01]  /*76f0*/  FFMA.FTZ R182, R156, UR30, -R8.reuse ;  /* 0x0000001e9cb67c23 */ /* 0x100fe20008010808 */
[----:B------:R-:W-:Y:S01]  /*7700*/  ISETP.LT.OR P3, PT, R163, 0x22, P3 ;  /* 0x00000022a300780c */ /* 0x000fe20001f61670 */
[----:B------:R-:W-:Y:S01]  /*7710*/  MUFU.EX2 R11, R179 ;  /* 0x000000b3000b7308 */ /* 0x000fe20000000800 */
[----:B0-----:R-:W-:Y:S01]  /*7720*/  FMNMX.FTZ R175, R171, R6, !PT ;  /* 0x00000006abaf7209 */ /* 0x001fe20007810000 */
[--C-:B------:R-:W-:Y:S01]  /*7730*/  FFMA.FTZ R193, R193, UR30, -R8.reuse ;  /* 0x0000001ec1c17c23 */ /* 0x100fe20008010808 */
[----:B------:R-:W-:Y:S01]  /*7740*/  FSEL R170, R120, -INF , !P3 ;  /* 0xff80000078aa7808 */ /* 0x000fe20005800000 */
[--C-:B------:R-:W-:Y:S01]  /*7750*/  FFMA.FTZ R196, R196, UR30, -R8.reuse ;  /* 0x0000001ec4c47c23 */ /* 0x100fe20008010808 */
[----:B------:R-:W-:Y:S01]  /*7760*/  FMNMX.FTZ R175, R122, R175, !PT ;  /* 0x000000af7aaf7209 */ /* 0x000fe20007810000 */
[--C-:B------:R-:W-:Y:S01]  /*7770*/  FFMA.FTZ R195, R195, UR30, -R8.reuse ;  /* 0x0000001ec3c37c23 */ /* 0x100fe20008010808 */
[----:B------:R-:W-:Y:S01]  /*7780*/  ISETP.GT.AND P3, PT, R164, 0x29, P2 ;  /* 0x00000029a400780c */ /* 0x000fe20001764270 */
[----:B------:R0:W-:Y:S01]  /*7790*/  MUFU.EX2 R120, R172 ;  /* 0x000000ac00787308 */ /* 0x0001e20000000800 */
[----:B------:R-:W-:Y:S01]  /*77a0*/  FMNMX.FTZ R174, R10, R175, !PT ;  /* 0x000000af0aae7209 */ /* 0x000fe20007810000 */
[--C-:B------:R-:W-:Y:S01]  /*77b0*/  FFMA.FTZ R189, R189, UR30, -R8.reuse ;  /* 0x0000001ebdbd7c23 */ /* 0x100fe20008010808 */
[----:B------:R-:W-:Y:S01]  /*77c0*/  ISETP.LT.OR P5, PT, R163, 0x2a, P3 ;  /* 0x0000002aa300780c */ /* 0x000fe20001fa1670 */
[--C-:B------:R-:W-:Y:S01]  /*77d0*/  FFMA.FTZ R153, R153, UR30, -R8.reuse ;  /* 0x0000001e99997c23 */ /* 0x100fe20008010808 */
[----:B------:R-:W-:Y:S01]  /*77e0*/  FMNMX.FTZ R175, R123, R174, !PT ;  /* 0x000000ae7baf7209 */ /* 0x000fe20007810000 */
[--C-:B------:R-:W-:Y:S01]  /*77f0*/  FFMA.FTZ R155, R155, UR30, -R8.reuse ;  /* 0x0000001e9b9b7c23 */ /* 0x100fe20008010808 */
[----:B------:R-:W-:Y:S01]  /*7800*/  ISETP.GT.AND P3, PT, R164, 0x31, P2 ;  /* 0x00000031a400780c */ /* 0x000fe20001764270 */
[--C-:B------:R-:W-:Y:S01]  /*7810*/  FFMA.FTZ R167, R167, UR30, -R8.reuse ;  /* 0x0000001ea7a77c23 */ /* 0x100fe20008010808 */
[----:B------:R-:W-:Y:S01]  /*7820*/  FMNMX.FTZ R174, R12, R175, !PT ;  /* 0x000000af0cae7209 */ /* 0x000fe20007810000 */
[----:B0-----:R-:W-:Y:S01]  /*7830*/  FFMA.FTZ R172, R173, UR30, -R8 ;  /* 0x0000001eadac7c23 */ /* 0x001fe20008010808 */
[----:B------:R-:W-:Y:S01]  /*7840*/  FSEL R125, R125, -INF , !P5 ;  /* 0xff8000007d7d7808 */ /* 0x000fe20006800000 */
[----:B------:R-:W-:Y:S01]  /*7850*/  MUFU.EX2 R168, R168 ;  /* 0x000000a800a87308 */ /* 0x000fe20000000800 */
[----:B------:R-:W-:-:S02]  /*7860*/  FMNMX.FTZ R175, R13, R174, !PT ;  /* 0x000000ae0daf7209 */ /* 0x000fc40007810000 */
[----:B------:R-:W-:Y:S02]  /*7870*/  ISETP.GT.AND P5, PT, R164, 0x38, P2 ;  /* 0x00000038a400780c */ /* 0x000fe400017a4270 */
[----:B------:R-:W-:Y:S01]  /*7880*/  FMNMX.FTZ R176, R14, R175, !PT ;  /* 0x000000af0eb07209 */ /* 0x000fe20007810000 */
[--C-:B------:R-:W-:Y:S01]  /*7890*/  FFMA.FTZ R175, R198, UR30, -R8.reuse ;  /* 0x0000001ec6af7c23 */ /* 0x100fe20008010808 */
[----:B------:R-:W-:Y:S01]  /*78a0*/  ISETP.LT.OR P3, PT, R163, 0x32, P3 ;  /* 0x00000032a300780c */ /* 0x000fe20001f61670 */
[----:B------:R-:W-:Y:S01]  /*78b0*/  MUFU.EX2 R7, R193 ;  /* 0x000000c100077308 */ /* 0x000fe20000000800 */
[----:B------:R-:W-:Y:S02]  /*78c0*/  FMNMX.FTZ R176, R169, R176, !PT ;  /* 0x000000b0a9b07209 */ /* 0x000fe40007810000 */
[----:B------:R-:W-:Y:S02]  /*78d0*/  FSEL R126, R126, -INF , !P4 ;  /* 0xff8000007e7e7808 */ /* 0x000fe40006000000 */
[----:B------:R-:W-:Y:S01]  /*78e0*/  FMNMX.FTZ R177, R21, R176, !PT ;  /* 0x000000b015b17209 */ /* 0x000fe20007810000 */
[----:B------:R-:W-:Y:S01]  /*78f0*/  FFMA.FTZ R176, R197, UR30, -R8 ;  /* 0x0000001ec5b07c23 */ /* 0x000fe20008010808 */
[----:B------:R-:W-:Y:S01]  /*7900*/  ISETP.GT.AND P4, PT, R164, 0x39, P2 ;  /* 0x00000039a400780c */ /* 0x000fe20001784270 */
[----:B------:R-:W-:Y:S01]  /*7910*/  MUFU.EX2 R172, R172 ;  /* 0x000000ac00ac7308 */ /* 0x000fe20000000800 */
[----:B------:R-:W-:-:S02]  /*7920*/  FMNMX.FTZ R177, R170, R177, !PT ;  /* 0x000000b1aab17209 */ /* 0x000fc40007810000 */
[----:B------:R-:W-:Y:S02]  /*7930*/  FSEL R173, R127, -INF , !P3 ;  /* 0xff8000007fad7808 */ /* 0x000fe40005800000 */
[----:B------:R-:W-:Y:S02]  /*7940*/  FMNMX.FTZ R178, R124, R177, !PT ;  /* 0x000000b17cb27209 */ /* 0x000fe40007810000 */
[----:B------:R-:W-:Y:S01]  /*7950*/  ISETP.LT.OR P5, PT, R163, 0x39, P5 ;  /* 0x00000039a300780c */ /* 0x000fe20002fa1670 */
[----:B------:R-:W-:Y:S01]  /*7960*/  MUFU.EX2 R127, R196 ;  /* 0x000000c4007f7308 */ /* 0x000fe20000000800 */
[----:B------:R-:W-:Y:S02]  /*7970*/  FMNMX.FTZ R179, R125, R178, !PT ;  /* 0x000000b27db37209 */ /* 0x000fe40007810000 */
[----:B------:R-:W-:Y:S02]  /*7980*/  ISETP.GT.AND P3, PT, R164, 0x40, P2 ;  /* 0x00000040a400780c */ /* 0x000fe40001764270 */
[----:B------:R-:W-:Y:S01]  /*7990*/  FMNMX.FTZ R178, R126, R179, !PT ;  /* 0x000000b37eb27209 */ /* 0x000fe20007810000 */
[----:B------:R-:W-:Y:S01]  /*79a0*/  FFMA.FTZ R179, R188, UR30, -R8 ;  /* 0x0000001ebcb37c23 */ /* 0x000fe20008010808 */
[----:B------:R-:W-:Y:S01]  /*79b0*/  ISETP.LT.OR P4, PT, R163, 0x3a, P4 ;  /* 0x0000003aa300780c */ /* 0x000fe20002781670 */
[----:B------:R-:W-:Y:S01]  /*79c0*/  MUFU.EX2 R175, R175 ;  /* 0x000000af00af7308 */ /* 0x000fe20000000800 */
[----:B------:R-:W-:-:S02]  /*79d0*/  FSEL R174, R128, -INF , !P5 ;  /* 0xff80000080ae7808 */ /* 0x000fc40006800000 */
[----:B------:R-:W-:Y:S02]  /*79e0*/  FMNMX.FTZ R181, R173, R178, !PT ;  /* 0x000000b2adb57209 */ /* 0x000fe40007810000 */
[----:B------:R-:W-:Y:S02]  /*79f0*/  ISETP.GT.AND P5, PT, R164, 0x41, P2 ;  /* 0x00000041a400780c */ /* 0x000fe400017a4270 */
[----:B------:R-:W-:Y:S01]  /*7a00*/  FSEL R129, R129, -INF , !P4 ;  /* 0xff80000081817808 */ /* 0x000fe20006000000 */
[----:B------:R-:W-:Y:S01]  /*7a10*/  MUFU.EX2 R128, R195 ;  /* 0x000000c300807308 */ /* 0x000fe20000000800 */
[----:B------:R-:W-:Y:S02]  /*7a20*/  ISETP.LT.OR P3, PT, R163, 0x41, P3 ;  /* 0x00000041a300780c */ /* 0x000fe40001f61670 */
[----:B------:R-:W-:Y:S02]  /*7a30*/  FMNMX.FTZ R178, R174, R181, !PT ;  /* 0x000000b5aeb27209 */ /* 0x000fe40007810000 */
[----:B------:R-:W-:-:S02]  /*7a40*/  ISETP.GT.AND P4, PT, R164, 0x48, P2 ;  /* 0x00000048a400780c */ /* 0x000fc40001784270 */
[----:B------:R-:W-:Y:S01]  /*7a50*/  ISETP.LT.OR P5, PT, R163, 0x42, P5 ;  /* 0x00000042a300780c */ /* 0x000fe20002fa1670 */
[----:B------:R-:W-:Y:S01]  /*7a60*/  MUFU.EX2 R176, R176 ;  /* 0x000000b000b07308 */ /* 0x000fe20000000800 */
[----:B------:R-:W-:Y:S02]  /*7a70*/  FSEL R130, R130, -INF , !P3 ;  /* 0xff80000082827808 */ /* 0x000fe40005800000 */
[----:B------:R-:W-:Y:S02]  /*7a80*/  FMNMX.FTZ R181, R129, R178, !PT ;  /* 0x000000b281b57209 */ /* 0x000fe40007810000 */
[----:B------:R-:W-:Y:S02]  /*7a90*/  ISETP.GT.AND P3, PT, R164, 0x49, P2 ;  /* 0x00000049a400780c */ /* 0x000fe40001764270 */
[----:B------:R-:W-:Y:S01]  /*7aa0*/  FSEL R131, R131, -INF , !P5 ;  /* 0xff80000083837808 */ /* 0x000fe20006800000 */
[----:B------:R-:W-:Y:S01]  /*7ab0*/  MUFU.EX2 R179, R179 ;  /* 0x000000b300b37308 */ /* 0x000fe20000000800 */
[----:B------:R-:W-:-:S02]  /*7ac0*/  ISETP.LT.OR P4, PT, R163, 0x49, P4 ;  /* 0x00000049a300780c */ /* 0x000fc40002781670 */
[----:B------:R-:W-:Y:S02]  /*7ad0*/  FMNMX.FTZ R178, R130, R181, !PT ;  /* 0x000000b582b27209 */ /* 0x000fe40007810000 */
[----:B------:R-:W-:Y:S02]  /*7ae0*/  ISETP.GT.AND P5, PT, R164, 0x50, P2 ;  /* 0x00000050a400780c */ /* 0x000fe400017a4270 */
[----:B------:R-:W-:Y:S01]  /*7af0*/  ISETP.LT.OR P3, PT, R163, 0x4a, P3 ;  /* 0x0000004aa300780c */ /* 0x000fe20001f61670 */
[----:B------:R-:W-:Y:S01]  /*7b00*/  MUFU.EX2 R153, R153 ;  /* 0x0000009900997308 */ /* 0x000fe20000000800 */
[----:B------:R-:W-:Y:S02]  /*7b10*/  FSEL R177, R132, -INF , !P4 ;  /* 0xff80000084b17808 */ /* 0x000fe40006000000 */
[----:B------:R-:W-:Y:S02]  /*7b20*/  FMNMX.FTZ R178, R131, R178, !PT ;  /* 0x000000b283b27209 */ /* 0x000fe40007810000 */
[----:B------:R-:W-:-:S02]  /*7b30*/  ISETP.GT.AND P4, PT, R164, 0x51, P2 ;  /* 0x00000051a400780c */ /* 0x000fc40001784270 */
[----:B------:R-:W-:Y:S01]  /*7b40*/  FSEL R133, R133, -INF , !P3 ;  /* 0xff80000085857808 */ /* 0x000fe20005800000 */
[----:B------:R-:W-:Y:S01]  /*7b50*/  MUFU.EX2 R132, R189 ;  /* 0x000000bd00847308 */ /* 0x000fe20000000800 */
[----:B------:R-:W-:Y:S02]  /*7b60*/  ISETP.LT.OR P5, PT, R163, 0x51, P5 ;  /* 0x00000051a300780c */ /* 0x000fe40002fa1670 */
[----:B------:R-:W-:Y:S02]  /*7b70*/  FMNMX.FTZ R178, R177, R178, !PT ;  /* 0x000000b2b1b27209 */ /* 0x000fe40007810000 */
[----:B------:R-:W-:Y:S02]  /*7b80*/  ISETP.GT.AND P3, PT, R164, 0x58, P2 ;  /* 0x00000058a400780c */ /* 0x000fe40001764270 */
[----:B------:R-:W-:Y:S01]  /*7b90*/  ISETP.LT.OR P4, PT, R163, 0x52, P4 ;  /* 0x00000052a300780c */ /* 0x000fe20002781670 */
[----:B------:R-:W-:Y:S01]  /*7ba0*/  MUFU.EX2 R155, R155 ;  /* 0x0000009b009b7308 */ /* 0x000fe20000000800 */
[----:B------:R-:W-:-:S02]  /*7bb0*/  FSEL R134, R134, -INF , !P5 ;  /* 0xff80000086867808 */ /* 0x000fc40006800000 */
[----:B------:R-:W-:Y:S01]  /*7bc0*/  FMNMX.FTZ R181, R133, R178, !PT ;  /* 0x000000b285b57209 */ /* 0x000fe20007810000 */
[----:B------:R-:W-:-:S01]  /*7bd0*/  FFMA.FTZ R178, R151, UR30, -R8 ;  /* 0x0000001e97b27c23 */ /* 0x000fc20008010808 */
[----:B------:R-:W-:Y:S02]  /*7be0*/  ISETP.GT.AND P5, PT, R164, 0x59, P2 ;  /* 0x00000059a400780c */ /* 0x000fe400017a4270 */
[----:B------:R-:W-:Y:S02]  /*7bf0*/  FSEL R158, R135, -INF , !P4 ;  /* 0xff800000879e7808 */ /* 0x000fe40006000000 */
[----:B------:R-:W-:Y:S01]  /*7c00*/  ISETP.LT.OR P3, PT, R163, 0x59, P3 ;  /* 0x00000059a300780c */ /* 0x000fe20001f61670 */
[----:B------:R0:W-:Y:S01]  /*7c10*/  MUFU.EX2 R135, R180 ;  /* 0x000000b400877308 */ /* 0x0001e20000000800 */
[----:B------:R-:W-:Y:S02]  /*7c20*/  FMNMX.FTZ R181, R134, R181, !PT ;  /* 0x000000b586b57209 */ /* 0x000fe40007810000 */
[----:B------:R-:W-:-:S02]  /*7c30*/  ISETP.GT.AND P4, PT, R164, 0x60, P2 ;  /* 0x00000060a400780c */ /* 0x000fc40001784270 */
[----:B------:R-:W-:Y:S02]  /*7c40*/  ISETP.LT.OR P5, PT, R163, 0x5a, P5 ;  /* 0x0000005aa300780c */ /* 0x000fe40002fa1670 */
[----:B------:R-:W-:Y:S01]  /*7c50*/  FSEL R156, R138, -INF , !P3 ;  /* 0xff8000008a9c7808 */ /* 0x000fe20005800000 */
[----:B------:R-:W-:Y:S01]  /*7c60*/  MUFU.EX2 R178, R178 ;  /* 0x000000b200b27308 */ /* 0x000fe20000000800 */
[----:B------:R-:W-:Y:S02]  /*7c70*/  FMNMX.FTZ R181, R158, R181, !PT ;  /* 0x000000b59eb57209 */ /* 0x000fe40007810000 */
[----:B------:R-:W-:Y:S02]  /*7c80*/  ISETP.GT.AND P3, PT, R164, 0x61, P2 ;  /* 0x00000061a400780c */ /* 0x000fe40001764270 */
[----:B------:R-:W-:Y:S02]  /*7c90*/  FSEL R139, R139, -INF , !P5 ;  /* 0xff8000008b8b7808 */ /* 0x000fe40006800000 */
[----:B------:R-:W-:Y:S01]  /*7ca0*/  ISETP.LT.OR P4, PT, R163, 0x61, P4 ;  /* 0x00000061a300780c */ /* 0x000fe20002781670 */
[----:B------:R-:W-:Y:S01]  /*7cb0*/  MUFU.EX2 R138, R182 ;  /* 0x000000b6008a7308 */ /* 0x000fe20000000800 */
[----:B0-----:R-:W-:Y:S01]  /*7cc0*/  FMNMX.FTZ R180, R156, R181, !PT ;  /* 0x000000b59cb47209 */ /* 0x001fe20007810000 */
[----:B------:R-:W-:Y:S01]  /*7cd0*/  FFMA.FTZ R181, R149, UR30, -R8 ;  /* 0x0000001e95b57c23 */ /* 0x000fe20008010808 */
[----:B------:R-:W-:-:S02]  /*7ce0*/  ISETP.GT.AND P5, PT, R164, 0x68, P2 ;  /* 0x00000068a400780c */ /* 0x000fc400017a4270 */
[----:B------:R-:W-:Y:S02]  /*7cf0*/  ISETP.LT.OR P3, PT, R163, 0x62, P3 ;  /* 0x00000062a300780c */ /* 0x000fe40001f61670 */
[----:B------:R-:W-:Y:S02]  /*7d00*/  FSEL R140, R140, -INF , !P4 ;  /* 0xff8000008c8c7808 */ /* 0x000fe40006000000 */
[----:B------:R-:W-:Y:S02]  /*7d10*/  FMNMX.FTZ R151, R139, R180, !PT ;  /* 0x000000b48b977209 */ /* 0x000fe40007810000 */
[----:B------:R-:W-:Y:S02]  /*7d20*/  ISETP.GT.AND P4, PT, R164, 0x69, P2 ;  /* 0x00000069a400780c */ /* 0x000fe40001784270 */
[----:B------:R-:W-:Y:S02]  /*7d30*/  FSEL R141, R141, -INF , !P3 ;  /* 0xff8000008d8d7808 */ /* 0x000fe40005800000 */
[----:B------:R-:W-:-:S02]  /*7d40*/  ISETP.LT.OR P5, PT, R163, 0x69, P5 ;  /* 0x00000069a300780c */ /* 0x000fc40002fa1670 */
[----:B------:R-:W-:Y:S01]  /*7d50*/  FMNMX.FTZ R180, R140, R151, !PT ;  /* 0x000000978cb47209 */ /* 0x000fe20007810000 */
[----:B------:R-:W-:-:S01]  /*7d60*/  FFMA.FTZ R151, R20, UR30, -R8 ;  /* 0x0000001e14977c23 */ /* 0x000fc20008010808 */
[----:B------:R-:W-:Y:S01]  /*7d70*/  ISETP.GT.AND P3, PT, R164, 0x70, P2 ;  /* 0x00000070a400780c */ /* 0x000fe20001764270 */
[----:B------:R-:W-:-:S01]  /*7d80*/  FFMA.FTZ R20, R121, UR30, -R8 ;  /* 0x0000001e79147c23 */ /* 0x000fc20008010808 */
[----:B------:R-:W-:Y:S02]  /*7d90*/  ISETP.LT.OR P4, PT, R163, 0x6a, P4 ;  /* 0x0000006aa300780c */ /* 0x000fe40002781670 */
[----:B------:R-:W-:Y:S01]  /*7da0*/  FSEL R149, R142, -INF , !P5 ;  /* 0xff8000008e957808 */ /* 0x000fe20006800000 */
[----:B------:R-:W-:Y:S01]  /*7db0*/  MUFU.EX2 R151, R151 ;  /* 0x0000009700977308 */ /* 0x000fe20000000800 */
[----:B------:R-:W-:Y:S02]  /*7dc0*/  FMNMX.FTZ R180, R141, R180, !PT ;  /* 0x000000b48db47209 */ /* 0x000fe40007810000 */
[----:B------:R-:W-:-:S02]  /*7dd0*/  ISETP.GT.AND P5, PT, R164, 0x71, P2 ;  /* 0x00000071a400780c */ /* 0x000fc400017a4270 */
[----:B------:R-:W-:Y:S02]  /*7de0*/  FSEL R143, R143, -INF , !P4 ;  /* 0xff8000008f8f7808 */ /* 0x000fe40006000000 */
[----:B------:R-:W-:Y:S01]  /*7df0*/  ISETP.LT.OR P3, PT, R163, 0x71, P3 ;  /* 0x00000071a300780c */ /* 0x000fe20001f61670 */
[----:B------:R0:W-:Y:S01]  /*7e00*/  MUFU.EX2 R142, R181 ;  /* 0x000000b5008e7308 */ /* 0x0001e20000000800 */
[----:B------:R-:W-:Y:S02]  /*7e10*/  FMNMX.FTZ R180, R149, R180, !PT ;  /* 0x000000b495b47209 */ /* 0x000fe40007810000 */
[----:B------:R-:W-:Y:S02]  /*7e20*/  ISETP.GT.AND P4, PT, R164, 0x78, P2 ;  /* 0x00000078a400780c */ /* 0x000fe40001784270 */
[----:B------:R-:W-:Y:S02]  /*7e30*/  ISETP.LT.OR P5, PT, R163, 0x72, P5 ;  /* 0x00000072a300780c */ /* 0x000fe40002fa1670 */
[----:B------:R-:W-:Y:S01]  /*7e40*/  FSEL R144, R144, -INF , !P3 ;  /* 0xff80000090907808 */ /* 0x000fe20005800000 */
[----:B------:R-:W-:Y:S01]  /*7e50*/  MUFU.EX2 R20, R20 ;  /* 0x0000001400147308 */ /* 0x000fe20000000800 */
[----:B------:R-:W-:Y:S01]  /*7e60*/  FMNMX.FTZ R121, R143, R180, !PT ;  /* 0x000000b48f797209 */ /* 0x000fe20007810000 */
[--C-:B------:R-:W-:Y:S01]  /*7e70*/  FFMA.FTZ R180, R150, UR30, -R8.reuse ;  /* 0x0000001e96b47c23 */ /* 0x100fe20008010808 */
[----:B------:R-:W-:Y:S01]  /*7e80*/  ISETP.GT.AND P2, PT, R164, 0x79, P2 ;  /* 0x00000079a400780c */ /* 0x000fe20001744270 */
[--C-:B------:R-:W-:Y:S01]  /*7e90*/  FFMA.FTZ R150, R154, UR30, -R8.reuse ;  /* 0x0000001e9a967c23 */ /* 0x100fe20008010808 */
[----:B------:R-:W-:Y:S01]  /*7ea0*/  ISETP.LT.OR P4, PT, R163, 0x79, P4 ;  /* 0x00000079a300780c */ /* 0x000fe20002781670 */
[--C-:B------:R-:W-:Y:S01]  /*7eb0*/  FFMA.FTZ R154, R160, UR30, -R8.reuse ;  /* 0x0000001ea09a7c23 */ /* 0x100fe20008010808 */
[----:B------:R-:W-:Y:S01]  /*7ec0*/  FSEL R145, R145, -INF , !P5 ;  /* 0xff80000091917808 */ /* 0x000fe20006800000 */
[--C-:B------:R-:W-:Y:S01]  /*7ed0*/  FFMA.FTZ R160, R162, UR30, -R8.reuse ;  /* 0x0000001ea2a07c23 */ /* 0x100fe20008010808 */
[----:B------:R-:W-:Y:S01]  /*7ee0*/  FMNMX.FTZ R164, R144, R121, !PT ;  /* 0x0000007990a47209 */ /* 0x000fe20007810000 */
[--C-:B------:R-:W-:Y:S01]  /*7ef0*/  FFMA.FTZ R121, R148, UR30, -R8.reuse ;  /* 0x0000001e94797c23 */ /* 0x100fe20008010808 */
[----:B------:R-:W-:Y:S01]  /*7f00*/  ISETP.LT.OR P2, PT, R163, 0x7a, P2 ;  /* 0x0000007aa300780c */ /* 0x000fe20001741670 */
[----:B------:R-:W-:Y:S01]  /*7f10*/  FFMA.FTZ R162, R166, UR30, -R8 ;  /* 0x0000001ea6a27c23 */ /* 0x000fe20008010808 */
[----:B------:R-:W-:Y:S01]  /*7f20*/  FSEL R146, R146, -INF , !P4 ;  /* 0xff80000092927808 */ /* 0x000fe20006000000 */
[----:B------:R-:W-:Y:S01]  /*7f30*/  MUFU.EX2 R150, R150 ;  /* 0x0000009600967308 */ /* 0x000fe20000000800 */
[----:B------:R-:W-:-:S02]  /*7f40*/  FMNMX.FTZ R163, R145, R164, !PT ;  /* 0x000000a491a37209 */ /* 0x000fc40007810000 */
[----:B------:R-:W-:Y:S02]  /*7f50*/  FSEL R147, R147, -INF , !P2 ;  /* 0xff80000093937808 */ /* 0x000fe40005000000 */
[----:B------:R-:W-:Y:S01]  /*7f60*/  FMNMX.FTZ R148, R146, R163, !PT ;  /* 0x000000a392947209 */ /* 0x000fe20007810000 */
[--C-:B------:R-:W-:Y:S01]  /*7f70*/  FFMA.FTZ R163, R152, UR30, -R8.reuse ;  /* 0x0000001e98a37c23 */ /* 0x100fe20008010808 */
[----:B------:R-:W-:-:S01]  /*7f80*/  FFMA.FTZ R152, R157, UR30, -R8 ;  /* 0x0000001e9d987c23 */ /* 0x000fc20008010808 */
[--C-:B------:R-:W-:Y:S01]  /*7f90*/  FFMA.FTZ R157, R159, UR30, -R8.reuse ;  /* 0x0000001e9f9d7c23 */ /* 0x100fe20008010808 */
[----:B------:R-:W-:Y:S01]  /*7fa0*/  FMNMX.FTZ R164, R147, R148, !PT ;  /* 0x0000009493a47209 */ /* 0x000fe20007810000 */
[--C-:B------:R-:W-:Y:S01]  /*7fb0*/  FFMA.FTZ R159, R161, UR30, -R8.reuse ;  /* 0x0000001ea19f7c23 */ /* 0x100fe20008010808 */
[----:B------:R-:W-:-:S01]  /*7fc0*/  FFMA.FTZ R161, R165, UR30, -R8 ;  /* 0x0000001ea5a17c23 */ /* 0x000fc20008010808 */
[----:B------:R-:W-:Y:S01]  /*7fd0*/  IMAD.U32 R165, RZ, RZ, UR30 ;  /* 0x0000001effa57e24 */ /* 0x000fe2000f8e00ff */
[----:B------:R1:W-:Y:S01]  /*7fe0*/  MUFU.EX2 R148, R180 ;  /* 0x000000b400947308 */ /* 0x0003e20000000800 */
[----:B0-----:R-:W0:Y:S01]  /*7ff0*/  SHFL.BFLY PT, R181, R164, 0x2, 0x1f ;  /* 0x0c401f00a4b57f89 */ /* 0x001e2200000e0000 */
[----:B------:R-:W-:-:S05]  /*8000*/  FSEL R166, R9, RZ, P6 ;  /* 0x000000ff09a67208 */ /* 0x000fca0003000000 */
[----:B------:R-:W-:Y:S01]  /*8010*/  FADD.FTZ R166, -R166, R5 ;  /* 0x00000005a6a67221 */ /* 0x000fe20000010100 */
[----:B------:R-:W-:Y:S03]  /*8020*/  MUFU.EX2 R121, R121 ;  /* 0x0000007900797308 */ /* 0x000fe60000000800 */
[----:B------:R-:W-:-:S05]  /*8030*/  FMUL.FTZ R166, R166, UR30 ;  /* 0x0000001ea6a67c20 */ /* 0x000fca0008410000 */
[----:B------:R2:W-:Y:S08]  /*8040*/  MUFU.EX2 R5, R167 ;  /* 0x000000a700057308 */ /* 0x0005f00000000800 */
[----:B------:R-:W3:Y:S01]  /*8050*/  MUFU.EX2 R166, R166 ;  /* 0x000000a600a67308 */ /* 0x000ee20000000800 */
[----:B0-----:R-:W-:-:S05]  /*8060*/  FMNMX.FTZ R181, R164, R181, !PT ;  /* 0x000000b5a4b57209 */ /* 0x001fca0007810000 */
[----:B------:R-:W0:Y:S02]  /*8070*/  SHFL.BFLY PT, R164, R181, 0x1, 0x1f ;  /* 0x0c201f00b5a47f89 */ /* 0x000e2400000e0000 */
[----:B------:R-:W-:Y:S08]  /*8080*/  MUFU.EX2 R163, R163 ;  /* 0x000000a300a37308 */ /* 0x000ff00000000800 */
[----:B------:R-:W-:Y:S08]  /*8090*/  MUFU.EX2 R152, R152 ;  /* 0x0000009800987308 */ /* 0x000ff00000000800 */
[----:B------:R-:W-:Y:S01]  /*80a0*/  MUFU.EX2 R157, R157 ;  /* 0x0000009d009d7308 */ /* 0x000fe20000000800 */
[----:B0-----:R-:W-:-:S07]  /*80b0*/  FMNMX.FTZ R8, R181, R164, !PT ;  /* 0x000000a4b5087209 */ /* 0x001fce0007810000 */
[----:B------:R-:W-:Y:S01]  /*80c0*/  MUFU.EX2 R154, R154 ;  /* 0x0000009a009a7308 */ /* 0x000fe20000000800 */
[C---:B------:R-:W-:Y:S01]  /*80d0*/  FSETP.NEU.FTZ.AND P2, PT, R8.reuse, -INF , PT ;  /* 0xff8000000800780b */ /* 0x040fe20003f5d000 */
[----:B------:R-:W-:-:S05]  /*80e0*/  FFMA.FTZ R164, R8, R165, -8 ;  /* 0xc100000008a47423 */ /* 0x000fca00000100a5 */
[----:B------:R-:W-:Y:S01]  /*80f0*/  FSEL R164, R164, RZ, P2 ;  /* 0x000000ffa4a47208 */ /* 0x000fe20001000000 */
[----:B------:R-:W-:Y:S04]  /*8100*/  MUFU.EX2 R159, R159 ;  /* 0x0000009f009f7308 */ /* 0x000fe80000000800 */
[----:B-1----:R-:W-:-:S01]  /*8110*/  FFMA.FTZ R180, R171, UR30, -R164 ;  /* 0x0000001eabb47c23 */ /* 0x002fc200080108a4 */
[----:B------:R-:W-:Y:S01]  /*8120*/  FSEL R171, R8, RZ, P2 ;  /* 0x000000ff08ab7208 */ /* 0x000fe20001000000 */
[----:B------:R-:W-:-:S01]  /*8130*/  FFMA.FTZ R165, R122, UR30, -R164 ;  /* 0x0000001e7aa57c23 */ /* 0x000fc200080108a4 */
[--C-:B------:R-:W-:Y:S01]  /*8140*/  FFMA.FTZ R10, R10, UR30, -R164.reuse ;  /* 0x0000001e0a0a7c23 */ /* 0x100fe200080108a4 */
[----:B------:R-:W-:-:S01]  /*8150*/  FFMA.FTZ R123, R123, UR30, -R164 ;  /* 0x0000001e7b7b7c23 */ /* 0x000fc200080108a4 */
[----:B------:R-:W-:Y:S01]  /*8160*/  FFMA.FTZ R12, R12, UR30, -R164 ;  /* 0x0000001e0c0c7c23 */ /* 0x000fe200080108a4 */
[----:B------:R-:W-:-:S01]  /*8170*/  FADD.FTZ R171, -R171, R6 ;  /* 0x00000006abab7221 */ /* 0x000fc20000010100 */
[----:B------:R-:W-:Y:S01]  /*8180*/  MUFU.EX2 R180, R180 ;  /* 0x000000b400b47308 */ /* 0x000fe20000000800 */
[----:B------:R-:W-:-:S01]  /*8190*/  FFMA.FTZ R13, R13, UR30, -R164 ;  /* 0x0000001e0d0d7c23 */ /* 0x000fc200080108a4 */
[--C-:B--2---:R-:W-:Y:S01]  /*81a0*/  FFMA.FTZ R167, R169, UR30, -R164.reuse ;  /* 0x0000001ea9a77c23 */ /* 0x104fe200080108a4 */
[----:B------:R-:W-:Y:S01]  /*81b0*/  FMUL.FTZ R171, R171, UR30 ;  /* 0x0000001eabab7c20 */ /* 0x000fe20008410000 */
[--C-:B------:R-:W-:Y:S01]  /*81c0*/  FFMA.FTZ R169, R173, UR30, -R164.reuse ;  /* 0x0000001eada97c23 */ /* 0x100fe200080108a4 */
[----:B------:R-:W-:-:S01]  /*81d0*/  FFMA.FTZ R174, R174, UR30, -R164 ;  /* 0x0000001eaeae7c23 */ /* 0x000fc200080108a4 */
[----:B---3--:R-:W-:Y:S01]  /*81e0*/  FFMA.FTZ R173, R166, R4, R11 ;  /* 0x00000004a6ad7223 */ /* 0x008fe2000001000b */
        /* <DEDUP_REMOVED lines=21> */
[----:B------:R-:W-:-:S04]  /*8340*/  FFMA.FTZ R147, R147, UR30, -R164 ;  /* 0x0000001e93937c23 */ /* 0x000fc800080108a4 */
[----:B------:R-:W2:Y:S01]  /*8350*/  MUFU.EX2 R123, R123 ;  /* 0x0000007b007b7308 */ /* 0x000ea20000000800 */
[----:B0-----:R-:W-:-:S04]  /*8360*/  FFMA.FTZ R4, R171, R3, R180 ;  /* 0x00000003ab047223 */ /* 0x001fc800000100b4 */
[----:B------:R-:W-:-:S03]  /*8370*/  FADD.FTZ R3, R165, R4 ;  /* 0x00000004a5037221 */ /* 0x000fc60000010000 */
        /* <DEDUP_REMOVED lines=9> */
[----:B------:R-:W-:-:S04]  /*8410*/  FADD.FTZ R174, R120, R173 ;  /* 0x000000ad78ae7221 */ /* 0x000fc80000010000 */
[----:B------:R-:W-:-:S03]  /*8420*/  FADD.FTZ R173, R7, R174 ;  /* 0x000000ae07ad7221 */ /* 0x000fc60000010000 */
[----:B------:R-:W1:Y:S01]  /*8430*/  MUFU.EX2 R167, R167 ;  /* 0x000000a700a77308 */ /* 0x000e620000000800 */
[----:B------:R-:W-:-:S01]  /*8440*/  FADD.FTZ R174, R172, R173 ;  /* 0x000000adacae7221 */ /* 0x000fc20000010000 */
[----:B--2---:R-:W-:Y:S01]  /*8450*/  FADD.FTZ R3, R13, R4 ;  /* 0x000000040d037221 */ /* 0x004fe20000010000 */
[----:B------:R-:W-:-:S02]  /*8460*/  FFMA.FTZ R173, R158, UR30, -R164 ;  /* 0x0000001e9ead7c23 */ /* 0x000fc400080108a4 */
[----:B------:R-:W-:-:S03]  /*8470*/  FADD.FTZ R177, R127, R174 ;  /* 0x000000ae7fb17221 */ /* 0x000fc60000010000 */
[----:B------:R-:W2:Y:S01]  /*8480*/  MUFU.EX2 R21, R21 ;  /* 0x0000001500157308 */ /* 0x000ea20000000800 */
[----:B0-----:R-:W-:-:S01]  /*8490*/  FADD.FTZ R4, R14, R3 ;  /* 0x000000030e047221 */ /* 0x001fc20000010000 */
[----:B------:R-:W-:-:S04]  /*84a0*/  FADD.FTZ R158, R128, R177 ;  /* 0x000000b1809e7221 */ /* 0x000fc80000010000 */
[----:B------:R-:W-:Y:S02]  /*84b0*/  FADD.FTZ R3, R175, R158 ;  /* 0x0000009eaf037221 */ /* 0x000fe40000010000 */
[----:B------:R-:W0:Y:S01]  /*84c0*/  MUFU.EX2 R122, R122 ;  /* 0x0000007a007a7308 */ /* 0x000e220000000800 */
[----:B-1----:R-:W-:-:S01]  /*84d0*/  FADD.FTZ R4, R167, R4 ;  /* 0x00000004a7047221 */ /* 0x002fc20000010000 */
[----:B------:R-:W-:-:S06]  /*84e0*/  FADD.FTZ R3, R176, R3 ;  /* 0x00000003b0037221 */ /* 0x000fcc0000010000 */
[----:B------:R-:W1:Y:S01]  /*84f0*/  MUFU.EX2 R124, R124 ;  /* 0x0000007c007c7308 */ /* 0x000e620000000800 */
[----:B--2---:R-:W-:-:S01]  /*8500*/  FADD.FTZ R177, R21, R4 ;  /* 0x0000000415b17221 */ /* 0x004fc20000010000 */
[----:B------:R-:W-:-:S04]  /*8510*/  FADD.FTZ R4, R132, R3 ;  /* 0x0000000384047221 */ /* 0x000fc80000010000 */
[----:B------:R-:W-:Y:S02]  /*8520*/  FADD.FTZ R4, R179, R4 ;  /* 0x00000004b3047221 */ /* 0x000fe40000010000 */
[----:B------:R-:W2:Y:S01]  /*8530*/  MUFU.EX2 R125, R125 ;  /* 0x0000007d007d7308 */ /* 0x000ea20000000800 */
[----:B0-----:R-:W-:-:S07]  /*8540*/  FADD.FTZ R177, R122, R177 ;  /* 0x000000b17ab17221 */ /* 0x001fce0000010000 */
        /* <DEDUP_REMOVED lines=11> */
[----:B-1----:R-:W-:-:S04]  /*8600*/  FADD.FTZ R3, R169, R4 ;  /* 0x00000004a9037221 */ /* 0x002fc80000010000 */
[----:B------:R-:W-:-:S03]  /*8610*/  FADD.FTZ R4, R6, R3 ;  /* 0x0000000306047221 */ /* 0x000fc60000010000 */
[----:B------:R-:W1:Y:S01]  /*8620*/  MUFU.EX2 R131, R131 ;  /* 0x0000008300837308 */ /* 0x000e620000000800 */
[----:B--2---:R-:W-:-:S01]  /*8630*/  FADD.FTZ R3, R129, R4 ;  /* 0x0000000481037221 */ /* 0x004fc20000010000 */
[----:B------:R-:W-:-:S04]  /*8640*/  FADD.FTZ R4, R142, R177 ;  /* 0x000000b18e047221 */ /* 0x000fc80000010000 */
[----:B------:R-:W-:Y:S02]  /*8650*/  FADD.FTZ R177, R151, R4 ;  /* 0x0000000497b17221 */ /* 0x000fe40000010000 */
[----:B------:R-:W2:Y:S01]  /*8660*/  MUFU.EX2 R170, R170 ;  /* 0x000000aa00aa7308 */ /* 0x000ea20000000800 */
[----:B0-----:R-:W-:-:S01]  /*8670*/  FADD.FTZ R158, R130, R3 ;  /* 0x00000003829e7221 */ /* 0x001fc20000010000 */
[----:B------:R-:W-:Y:S01]  /*8680*/  FADD.FTZ R4, R20, R177 ;  /* 0x000000b114047221 */ /* 0x000fe20000010000 */
[----:B------:R-:W-:-:S01]  /*8690*/  FFMA.FTZ R3, R143, UR30, -R164 ;  /* 0x0000001e8f037c23 */ /* 0x000fc200080108a4 */
[----:B------:R-:W-:Y:S02]  /*86a0*/  FFMA.FTZ R143, R144, UR30, -R164 ;  /* 0x0000001e908f7c23 */ /* 0x000fe400080108a4 */
[----:B------:R-:W-:-:S02]  /*86b0*/  FADD.FTZ R177, R121, R4 ;  /* 0x0000000479b17221 */ /* 0x000fc40000010000 */
        /* <DEDUP_REMOVED lines=20> */
[----:B------:R2:W3:Y:S01]  /*8800*/  MUFU.EX2 R174, R3 ;  /* 0x0000000300ae7308 */ /* 0x0004e20000000800 */
[----:B0-----:R-:W-:-:S07]  /*8810*/  FADD.FTZ R158, R141, R158 ;  /* 0x0000009e8d9e7221 */ /* 0x001fce0000010000 */
[----:B------:R-:W0:Y:S01]  /*8820*/  MUFU.EX2 R160, R160 ;  /* 0x000000a000a07308 */ /* 0x000e220000000800 */
[----:B--2---:R-:W-:-:S01]  /*8830*/  FADD.FTZ R3, R155, R4 ;  /* 0x000000049b037221 */ /* 0x004fc20000010000 */
[----:B-1----:R-:W-:-:S03]  /*8840*/  FADD.FTZ R158, R149, R158 ;  /* 0x0000009e959e7221 */ /* 0x002fc60000010000 */
[----:B------:R-:W-:-:S03]  /*8850*/  FADD.FTZ R4, R152, R3 ;  /* 0x0000000398047221 */ /* 0x000fc60000010000 */
[----:B------:R-:W1:Y:S01]  /*8860*/  MUFU.EX2 R143, R143 ;  /* 0x0000008f008f7308 */ /* 0x000e620000000800 */
[----:B------:R-:W-:-:S01]  /*8870*/  FADD.FTZ R3, R157, R4 ;  /* 0x000000049d037221 */ /* 0x000fc20000010000 */
[----:B---3--:R-:W-:-:S03]  /*8880*/  FADD.FTZ R158, R174, R158 ;  /* 0x0000009eae9e7221 */ /* 0x008fc60000010000 */
[----:B------:R-:W-:-:S03]  /*8890*/  FADD.FTZ R4, R154, R3 ;  /* 0x000000039a047221 */ /* 0x000fc60000010000 */
[----:B------:R-:W2:Y:S01]  /*88a0*/  MUFU.EX2 R161, R161 ;  /* 0x000000a100a17308 */ /* 0x000ea20000000800 */
[----:B------:R-:W-:-:S04]  /*88b0*/  FADD.FTZ R3, R159, R4 ;  /* 0x000000049f037221 */ /* 0x000fc80000010000 */
[----:B0-----:R-:W-:-:S03]  /*88c0*/  FADD.FTZ R4, R160, R3 ;  /* 0x00000003a0047221 */ /* 0x001fc60000010000 */
        /* <DEDUP_REMOVED lines=13> */
.L_x_3911:
        /* <DEDUP_REMOVED lines=143> */
.L_x_3894:
        /* <DEDUP_REMOVED lines=25> */
.L_x_3914:
[----:B------:R-:W-:-:S13]  /*9420*/  ISETP.NE.AND P2, PT, R12, 0x1, PT ;  /* 0x000000010c00780c */ /* 0x000fda0003f45270 */
[----:B------:R-:W0:Y:S02]  /*9430*/  @P2 LDC.64 R10, c[0x0][0x9e8] ;  /* 0x00027a00ff0a2b82 */ /* 0x000e240000000a00 */
[----:B0-----:R-:W-:-:S05]  /*9440*/  @P2 IMAD.HI.U32 R10, R7, R10, RZ ;  /* 0x0000000a070a2227 */ /* 0x001fca00078e00ff */
[----:B------:R-:W-:-:S07]  /*9450*/  @P2 SHF.R.U32.HI R7, RZ, R11, R10 ;  /* 0x0000000bff072219 */ /* 0x000fce000001160a */
.L_x_3915:
[----:B------:R-:W-:-:S05]  /*9460*/  IMAD R7, R7, R12, RZ ;  /* 0x0000000c07077224 */ /* 0x000fca00078e02ff */
[----:B------:R-:W-:-:S07]  /*9470*/  VIMNMX R8, R8, R7, !PT ;  /* 0x0000000708087248 */ /* 0x000fce0007fe0100 */
.L_x_3913:
        /* <DEDUP_REMOVED lines=12> */
.L_x_3926:
[----:B------:R-:W-:Y:S01]  /*9540*/  ISETP.NE.AND P2, PT, RZ, UR37, PT ;  /* 0x00000025ff007c0c */ /* 0x000fe2000bf45270 */
[----:B------:R-:W-:-:S04]  /*9550*/  UISETP.NE.AND UP0, UPT, UR31, 0x1, UPT ;  /* 0x000000011f00788c */ /* 0x000fc8000bf05270 */
[----:B------:R-:W-:-:S04]  /*9560*/  USEL UR45, URZ, 0x1, UP0 ;  /* 0x000000013f2d7887 */ /* 0x000fc80008000000 */
[----:B------:R-:W-:-:S04]  /*9570*/  ULOP3.LUT UR45, UR32, UR45, URZ, 0x3c, !UPT ;  /* 0x0000002d202d7292 */ /* 0x000fc8000f8e3c3f */
[----:B------:R-:W-:Y:S08]  /*9580*/  @P2 BRA `(.L_x_3917) ;  /* 0x0000000000382947 */ /* 0x000ff00003800000 */
[----:B------:R-:W-:Y:S05]  /*9590*/  @!P0 BRA `(.L_x_3918) ;  /* 0x0000000000048947 */ /* 0x000fea0003800000 */
[----:B------:R-:W-:Y:S01]  /*95a0*/  BPT.TRAP 0x1 ;  /* 0x000000040000795c */ /* 0x000fe20000300000 */
.L_x_3918:
        /* <DEDUP_REMOVED lines=9> */
.L_x_3919:
[----:B-1----:R-:W-:Y:S05]  /*9640*/  @P3 BRA `(.L_x_3917) ;  /* 0x0000000000083947 */ /* 0x002fea0003800000 */
[----:B------:R-:W1:Y:S02]  /*9650*/  SYNCS.PHASECHK.TRANS64.TRYWAIT P3, [UR6+0x2a830], R5 ;  /* 0x02a83005ff0075a7 */ /* 0x000e640008060146 */
[----:B-1----:R-:W-:Y:S05]  /*9660*/  @!P3 BRA `(.L_x_3920) ;  /* 0x000000e400c0b947 */ /* 0x002fea0003800000 */
.L_x_3917:
        /* <DEDUP_REMOVED lines=10> */
[----:B------:R-:W-:-:S04]  /*9710*/  UIMAD UR26, UR50, 0x600, UR28 ;  /* 0x00000600321a78a4 */ /* 0x000fc8000f8e021c */
[----:B------:R-:W-:Y:S02]  /*9720*/  UIADD3 UR6, UR26, 0x2, URZ ;  /* 0x000000021a067890 */ /* 0x000fe4000fffe03f */
[----:B------:R-:W-:Y:S02]  /*9730*/  UIADD3 UR10, UR26, 0x200, URZ ;  /* 0x000002001a0a7890 */ /* 0x000fe4000fffe03f */
        /* <DEDUP_REMOVED lines=27> */
.L_x_3922:
[----:B------:R-:W-:Y:S01]  /*98f0*/  ULEA UR6, UR31, UR36, 0x3 ;  /* 0x000000241f067291 */ /* 0x000fe2000f8e183f */
[----:B------:R-:W-:-:S05]  /*9900*/  IMAD.U32 R5, RZ, RZ, UR32 ;  /* 0x00000020ff057e24 */ /* 0x000fca000f8e00ff */
[----:B------:R-:W-:-:S04]  /*9910*/  SHF.L.U32 R5, R5, 0x1f, RZ ;  /* 0x0000001f05057819 */ /* 0x000fc800000006ff */
[----:B------:R0:W1:Y:S01]  /*9920*/  SYNCS.PHASECHK.TRANS64.TRYWAIT P2, [UR6+0x2a850], R5 ;  /* 0x02a85005ff0075a7 */ /* 0x0000620008040146 */
[----:B------:R-:W-:Y:S05]  /*9930*/  @!P0 BRA `(.L_x_3923) ;  /* 0x0000000000048947 */ /* 0x000fea0003800000 */
[----:B------:R-:W-:Y:S01]  /*9940*/  BPT.TRAP 0x1 ;  /* 0x000000040000795c */ /* 0x000fe20000300000 */
.L_x_3923:
[----:B-1----:R-:W-:Y:S05]  /*9950*/  @P2 BRA `(.L_x_3921) ;  /* 0x0000000000082947 */ /* 0x002fea0003800000 */
[----:B------:R-:W1:Y:S02]  /*9960*/  SYNCS.PHASECHK.TRANS64.TRYWAIT P2, [UR6+0x2a850], R5 ;  /* 0x02a85005ff0075a7 */ /* 0x000e640008040146 */
[----:B-1----:R-:W-:Y:S05]  /*9970*/  @!P2 BRA `(.L_x_3924) ;  /* 0x000000e40014a947 */ /* 0x002fea0003800000 */
.L_x_3921:
        /* <DEDUP_REMOVED lines=17> */
[----:B------:R-:W2:Y:S01]  /*9a90*/  MUFU.TANH R10, R10 ;  /* 0x0000000a000a7308 */ /* 0x000ea20000002400 */
        /* <DEDUP_REMOVED lines=9> */
[----:B------:R-:W3:Y:S01]  /*9b30*/  MUFU.TANH R14, R14 ;  /* 0x0000000e000e7308 */ /* 0x000ee20000002400 */
[----:B------:R-:W-:Y:S01]  /*9b40*/  UMOV UR7, 0x40000040 ;  /* 0x4000004000077882 */ /* 0x000fe20000000000 */
[----:B01----:R-:W-:Y:S01]  /*9b50*/  FMNMX.FTZ R5, R11, R8, !PT ;  /* 0x000000080b057209 */ /* 0x003fe20007810000 */
[C---:B------:R-:W-:Y:S01]  /*9b60*/  FMUL.FTZ R128, R0.reuse, R136 ;  /* 0x0000008800807220 */ /* 0x040fe20000410000 */
[C---:B------:R-:W-:Y:S01]  /*9b70*/  FMUL.FTZ R141, R0.reuse, R149 ;  /* 0x00000095008d7220 */ /* 0x040fe20000410000 */
[C---:B------:R-:W-:Y:S01]  /*9b80*/  FMUL.FTZ R20, R0.reuse, R126 ;  /* 0x0000007e00147220 */ /* 0x040fe20000410000 */
[----:B------:R-:W-:Y:S01]  /*9b90*/  FMUL.FTZ R149, R0, R157 ;  /* 0x0000009d00957220 */ /* 0x000fe20000410000 */
[----:B--2---:R-:W-:Y:S01]  /*9ba0*/  FMNMX.FTZ R5, R10, R5, !PT ;  /* 0x000000050a057209 */ /* 0x004fe20007810000 */
        /* <DEDUP_REMOVED lines=9> */
[----:B---3--:R-:W-:Y:S01]  /*9c40*/  FMNMX.FTZ R164, R14, R5, !PT ;  /* 0x000000050ea47209 */ /* 0x008fe20007810000 */
        /* <DEDUP_REMOVED lines=35> */
[----:B------:R-:W-:Y:S01]  /*9e80*/  FMUL.FTZ R165, R0, R173 ;  /* 0x000000ad00a57220 */ /* 0x000fe20000410000 */
        /* <DEDUP_REMOVED lines=11> */
[----:B--2---:R-:W-:-:S07]  /*9f40*/  FMNMX.FTZ R6, R20, R5, !PT ;  /* 0x0000000514067209 */ /* 0x004fce0007810000 */
[----:B------:R-:W1:Y:S01]  /*9f50*/  MUFU.TANH R132, R132 ;  /* 0x0000008400847308 */ /* 0x000e620000002400 */
[----:B---3--:R-:W-:Y:S01]  /*9f60*/  FMNMX.FTZ R167, R129, R166, !PT ;  /* 0x000000a681a77209 */ /* 0x008fe20007810000 */
[----:B------:R-:W-:-:S06]  /*9f70*/  FMUL.FTZ R166, R0, R174 ;  /* 0x000000ae00a67220 */ /* 0x000fcc0000410000 */
[----:B------:R-:W2:Y:S01]  /*9f80*/  MUFU.TANH R122, R122 ;  /* 0x0000007a007a7308 */ /* 0x000ea20000002400 */
[----:B0-----:R-:W-:-:S07]  /*9f90*/  FMNMX.FTZ R5, R21, R6, !PT ;  /* 0x0000000615057209 */ /* 0x001fce0007810000 */
[----:B------:R-:W0:Y:S01]  /*9fa0*/  MUFU.TANH R133, R133 ;  /* 0x0000008500857308 */ /* 0x000e220000002400 */
[----:B-1----:R-:W-:Y:S01]  /*9fb0*/  FMNMX.FTZ R168, R132, R167, !PT ;  /* 0x000000a784a87209 */ /* 0x002fe20007810000 */
[C---:B------:R-:W-:Y:S01]  /*9fc0*/  FMUL.FTZ R167, R0.reuse, R175 ;  /* 0x000000af00a77220 */ /* 0x040fe20000410000 */
[----:B------:R-:W-:-:S05]  /*9fd0*/  FMUL.FTZ R175, R0, R180 ;  /* 0x000000b400af7220 */ /* 0x000fca0000410000 */
        /* <DEDUP_REMOVED lines=31> */
[----:B------:R-:W-:-:S04]  /*a1d0*/  UMOV UR7, 0x40000040 ;  /* 0x4000004000077882 */ /* 0x000fc80000000000 */
        /* <DEDUP_REMOVED lines=66> */
[----:B0-----:R-:W-:-:S07]  /*a600*/  FMNMX.FTZ R6, R162, R5, !PT ;  /* 0x00000005a2067209 */ /* 0x001fce0007810000 */
[----:B------:R-:W0:Y:S01]  /*a610*/  MUFU.TANH R166, R166 ;  /* 0x000000a600a67308 */ /* 0x000e220000002400 */
[----:B-1----:R-:W-:-:S05]  /*a620*/  FMNMX.FTZ R177, R176, R177, !PT ;  /* 0x000000b1b0b17209 */ /* 0x002fca0007810000 */
[----:B------:R-:W1:Y:S02]  /*a630*/  SHFL.BFLY PT, R178, R177, 0x2, 0x1f ;  /* 0x0c401f00b1b27f89 */ /* 0x000e6400000e0000 */
[----:B------:R-:W3:Y:S01]  /*a640*/  MUFU.TANH R167, R167 ;  /* 0x000000a700a77308 */ /* 0x000ee20000002400 */
[----:B--2---:R-:W-:-:S07]  /*a650*/  FMNMX.FTZ R5, R163, R6, !PT ;  /* 0x00000006a3057209 */ /* 0x004fce0007810000 */
[----:B------:R-:W2:Y:S01]  /*a660*/  MUFU.TANH R170, R170 ;  /* 0x000000aa00aa7308 */ /* 0x000ea20000002400 */
[----:B0-----:R-:W-:-:S07]  /*a670*/  FMNMX.FTZ R6, R166, R5, !PT ;  /* 0x00000005a6067209 */ /* 0x001fce0007810000 */
[----:B------:R-:W0:Y:S01]  /*a680*/  MUFU.TANH R171, R171 ;  /* 0x000000ab00ab7308 */ /* 0x000e220000002400 */
[----:B---3--:R-:W-:Y:S02]  /*a690*/  FMNMX.FTZ R5, R167, R6, !PT ;  /* 0x00000006a7057209 */ /* 0x008fe40007810000 */
[----:B-1----:R-:W-:-:S05]  /*a6a0*/  FMNMX.FTZ R178, R177, R178, !PT ;  /* 0x000000b2b1b27209 */ /* 0x002fca0007810000 */
[----:B------:R-:W1:Y:S01]  /*a6b0*/  MUFU.TANH R172, R172 ;  /* 0x000000ac00ac7308 */ /* 0x000e620000002400 */
[----:B--2---:R-:W-:-:S07]  /*a6c0*/  FMNMX.FTZ R6, R170, R5, !PT ;  /* 0x00000005aa067209 */ /* 0x004fce0007810000 */
[----:B------:R-:W2:Y:S01]  /*a6d0*/  MUFU.TANH R173, R173 ;  /* 0x000000ad00ad7308 */ /* 0x000ea20000002400 */
[----:B0-----:R-:W-:-:S04]  /*a6e0*/  FMNMX.FTZ R5, R171, R6, !PT ;  /* 0x00000006ab057209 */ /* 0x001fc80007810000 */
[----:B-1----:R-:W-:Y:S02]  /*a6f0*/  FMNMX.FTZ R6, R172, R5, !PT ;  /* 0x00000005ac067209 */ /* 0x002fe40007810000 */
[----:B------:R-:W0:Y:S02]  /*a700*/  SHFL.BFLY PT, R5, R178, 0x1, 0x1f ;  /* 0x0c201f00b2057f89 */ /* 0x000e2400000e0000 */
[----:B--2---:R-:W-:-:S05]  /*a710*/  FMNMX.FTZ R174, R173, R6, !PT ;  /* 0x00000006adae7209 */ /* 0x004fca0007810000 */
[----:B------:R-:W1:Y:S01]  /*a720*/  SHFL.BFLY PT, R179, R174, 0x2, 0x1f ;  /* 0x0c401f00aeb37f89 */ /* 0x000e6200000e0000 */
[----:B0-----:R-:W-:Y:S02]  /*a730*/  FMNMX.FTZ R5, R178, R5, !PT ;  /* 0x00000005b2057209 */ /* 0x001fe40007810000 */
[----:B------:R-:W-:-:S03]  /*a740*/  IADD3 R178, -R209, 0xb, RZ ;  /* 0x0000000bd1b27810 */ /* 0x000fc60007ffe1ff */
[----:B------:R-:W-:-:S04]  /*a750*/  FADD.FTZ R8, -R5, R8 ;  /* 0x0000000805087221 */ /* 0x000fc80000010100 */
[----:B------:R-:W-:Y:S01]  /*a760*/  FMUL.FTZ R180, R8, UR30 ;  /* 0x0000001e08b47c20 */ /* 0x000fe20008410000 */
[----:B-1----:R-:W-:Y:S01]  /*a770*/  FMNMX.FTZ R179, R174, R179, !PT ;  /* 0x000000b3aeb37209 */ /* 0x002fe20007810000 */
[----:B------:R-:W-:-:S04]  /*a780*/  IMAD.U32 R174, RZ, RZ, UR30 ;  /* 0x0000001effae7e24 */ /* 0x000fc8000f8e00ff */
[----:B------:R-:W0:Y:S01]  /*a790*/  SHFL.BFLY PT, R6, R179, 0x1, 0x1f ;  /* 0x0c201f00b3067f89 */ /* 0x000e2200000e0000 */
        /* <DEDUP_REMOVED lines=18> */
[----:B------:R-:W-:Y:S01]  /*a8c0*/  IMAD.U32 R175, RZ, RZ, UR30 ;  /* 0x0000001effaf7e24 */ /* 0x000fe2000f8e00ff */
[----:B------:R-:W-:Y:S01]  /*a8d0*/  MUFU.EX2 R174, R174 ;  /* 0x000000ae00ae7308 */ /* 0x000fe20000000800 */
[----:B0-----:R-:W-:Y:S01]  /*a8e0*/  FMNMX.FTZ R6, R179, R6, !PT ;  /* 0x00000006b3067209 */ /* 0x001fe20007810000 */
[--C-:B------:R-:W-:Y:S01]  /*a8f0*/  FFMA.FTZ R15, R15, UR30, -R177.reuse ;  /* 0x0000001e0f0f7c23 */ /* 0x100fe200080108b1 */
[----:B------:R-:W-:-:S01]  /*a900*/  FFMA.FTZ R121, R121, UR30, -R177 ;  /* 0x0000001e79797c23 */ /* 0x000fc200080108b1 */
[--C-:B------:R-:W-:Y:S01]  /*a910*/  FFMA.FTZ R125, R125, UR30, -R177.reuse ;  /* 0x0000001e7d7d7c23 */ /* 0x100fe200080108b1 */
[----:B------:R-:W-:-:S01]  /*a920*/  FFMA.FTZ R129, R129, UR30, -R177 ;  /* 0x0000001e81817c23 */ /* 0x000fc200080108b1 */
[C---:B------:R-:W-:Y:S01]  /*a930*/  FADD.FTZ R8, -R6.reuse, R9 ;  /* 0x0000000906087221 */ /* 0x040fe20000010100 */
[----:B------:R-:W-:-:S01]  /*a940*/  FFMA.FTZ R175, R6, R175, -8 ;  /* 0xc100000006af7423 */ /* 0x000fc200000100af */
[----:B------:R-:W0:Y:S01]  /*a950*/  MUFU.EX2 R9, R180 ;  /* 0x000000b400097308 */ /* 0x000e220000000800 */
[----:B------:R-:W-:-:S01]  /*a960*/  FFMA.FTZ R133, R133, UR30, -R177 ;  /* 0x0000001e85857c23 */ /* 0x000fc200080108b1 */
[----:B------:R-:W-:Y:S01]  /*a970*/  FMUL.FTZ R8, R8, UR30 ;  /* 0x0000001e08087c20 */ /* 0x000fe20008410000 */
        /* <DEDUP_REMOVED lines=23> */
[----:B------:R-:W-:Y:S01]  /*aaf0*/  FFMA.FTZ R169, R169, UR30, -R177 ;  /* 0x0000001ea9a97c23 */ /* 0x000fe200080108b1 */
[----:B------:R-:W-:-:S01]  /*ab00*/  FFMA.FTZ R134, R135, UR30, -R175 ;  /* 0x0000001e87867c23 */ /* 0x000fc200080108af */
[----:B------:R-:W-:Y:S01]  /*ab10*/  FFMA.FTZ R177, R176, UR30, -R177 ;  /* 0x0000001eb0b17c23 */ /* 0x000fe200080108b1 */
        /* <DEDUP_REMOVED lines=13> */
[----:B------:R-:W-:-:S02]  /*abf0*/  IMAD.U32 R180, RZ, RZ, UR50 ;  /* 0x00000032ffb47e24 */ /* 0x000fc4000f8e00ff */
[----:B------:R-:W-:-:S01]  /*ac00*/  FFMA.FTZ R172, R172, UR30, -R175 ;  /* 0x0000001eacac7c23 */ /* 0x000fc200080108af */
[----:B------:R-:W-:-:S03]  /*ac10*/  FFMA.FTZ R173, R173, UR30, -R175 ;  /* 0x0000001eadad7c23 */ /* 0x000fc600080108af */
[----:B------:R-:W0:Y:S01]  /*ac20*/  MUFU.EX2 R13, R13 ;  /* 0x0000000d000d7308 */ /* 0x000e220000000800 */
[----:B--2---:R-:W-:-:S07]  /*ac30*/  FADD.FTZ R4, R12, R3 ;  /* 0x000000030c047221 */ /* 0x004fce0000010000 */
[----:B------:R-:W2:Y:S01]  /*ac40*/  MUFU.EX2 R15, R15 ;  /* 0x0000000f000f7308 */ /* 0x000ea20000000800 */
[----:B-1----:R-:W-:-:S01]  /*ac50*/  FADD.FTZ R176, R10, R181 ;  /* 0x000000b50ab07221 */ /* 0x002fc20000010000 */
[----:B------:R-:W-:Y:S02]  /*ac60*/  WARPGROUP.DEPBAR.LE gsb0, 0x0 ;  /* 0x00008000000079c5 */ /* 0x000fe40000010000 */
[----:B------:R-:W-:-:S04]  /*ac70*/  WARPGROUP.ARRIVE ;  /* 0x00000000000079c5 */ /* 0x000fc80000000000 */
[----:B------:R-:W1:Y:S01]  /*ac80*/  MUFU.EX2 R20, R20 ;  /* 0x0000001400147308 */ /* 0x000e620000000800 */
[----:B0-----:R-:W-:-:S01]  /*ac90*/  FADD.FTZ R3, R13, R4 ;  /* 0x000000040d037221 */ /* 0x001fc20000010000 */
[----:B------:R-:W-:Y:S06]  /*aca0*/  QGMMA.64x192x32.F32.E4M3.E4M3 R24, R184, gdesc[UR4], R24, gsb0 ;  /* 0x02e00004b8187df3 */ /* 0x000fec0008000818 */
        /* <DEDUP_REMOVED lines=28> */
[--C-:B------:R-:W-:Y:S01]  /*ae70*/  FFMA.FTZ R158, R159, UR30, -R175.reuse ;  /* 0x0000001e9f9e7c23 */ /* 0x100fe200080108af */
[----:B------:R-:W-:-:S05]  /*ae80*/  FFMA.FTZ R159, R162, UR30, -R175 ;  /* 0x0000001ea29f7c23 */ /* 0x000fca00080108af */
        /* <DEDUP_REMOVED lines=28> */
[----:B-1----:R-:W-:-:S01]  /*b050*/  FADD.FTZ R4, R142, R3 ;  /* 0x000000038e047221 */ /* 0x002fc20000010000 */
[----:B------:R-:W-:-:S06]  /*b060*/  WARPGROUP.DEPBAR.LE gsb0, 0x0 ;  /* 0x00008000000079c5 */ /* 0x000fcc0000010000 */
        /* <DEDUP_REMOVED lines=14> */
[----:B------:R-:W-:-:S06]  /*b150*/  FFMA.FTZ R166, R170, UR30, -R175 ;  /* 0x0000001eaaa67c23 */ /* 0x000fcc00080108af */
[----:B------:R-:W0:Y:S01]  /*b160*/  MUFU.EX2 R151, R151 ;  /* 0x0000009700977308 */ /* 0x000e220000000800 */
[----:B--2---:R-:W-:-:S07]  /*b170*/  FADD.FTZ R4, R150, R3 ;  /* 0x0000000396047221 */ /* 0x004fce0000010000 */
[----:B------:R-:W2:Y:S01]  /*b180*/  MUFU.EX2 R153, R153 ;  /* 0x0000009900997308 */ /* 0x000ea20000000800 */
[----:B-1----:R-:W-:-:S01]  /*b190*/  FADD.FTZ R170, R148, R167 ;  /* 0x000000a794aa7221 */ /* 0x002fc20000010000 */
[----:B------:R-:W-:-:S06]  /*b1a0*/  FFMA.FTZ R167, R171, UR30, -R175 ;  /* 0x0000001eaba77c23 */ /* 0x000fcc00080108af */
        /* <DEDUP_REMOVED lines=14> */
[----:B------:R-:W-:-:S05]  /*b290*/  @!P1 LEA R3, R180, UR36, 0x3 ;  /* 0x00000024b4039c11 */ /* 0x000fca000f8e18ff */
[----:B------:R-:W-:Y:S01]  /*b2a0*/  @!P1 VIADD R3, R3, 0x2a840 ;  /* 0x0002a84003039836 */ /* 0x000fe20000000000 */
[----:B------:R-:W0:Y:S01]  /*b2b0*/  MUFU.EX2 R161, R161 ;  /* 0x000000a100a17308 */ /* 0x000e220000000800 */
[----:B--2---:R-:W-:-:S03]  /*b2c0*/  FADD.FTZ R170, R156, R171 ;  /* 0x000000ab9caa7221 */ /* 0x004fc60000010000 */
[----:B------:R-:W-:Y:S01]  /*b2d0*/  @!P1 PRMT R3, RZ, 0x654, R3 ;  /* 0x00000654ff039816 */ /* 0x000fe20000000003 */
[----:B------:R2:W-:Y:S06]  /*b2e0*/  BAR.ARV R178, 0x100 ;  /* 0x000400b20000751d */ /* 0x0005ec0000002000 */
[----:B------:R-:W3:Y:S01]  /*b2f0*/  MUFU.EX2 R162, R162 ;  /* 0x000000a200a27308 */ /* 0x000ee20000000800 */
[----:B-1----:R-:W-:-:S01]  /*b300*/  FADD.FTZ R171, R159, R4 ;  /* 0x000000049fab7221 */ /* 0x002fc20000010000 */
[----:B------:R1:W-:Y:S01]  /*b310*/  @!P1 SYNCS.ARRIVE.TRANS64.RED.A1T0 RZ, [R3+URZ], RZ ;  /* 0x000000ff03ff99a7 */ /* 0x0003e2000810043f */
[----:B0-----:R-:W-:-:S05]  /*b320*/  FADD.FTZ R181, R161, R170 ;  /* 0x000000aaa1b57221 */ /* 0x001fca0000010000 */
[----:B------:R-:W0:Y:S08]  /*b330*/  MUFU.EX2 R160, R160 ;  /* 0x000000a000a07308 */ /* 0x000e300000000800 */
[----:B------:R-:W4:Y:S01]  /*b340*/  MUFU.EX2 R163, R163 ;  /* 0x000000a300a37308 */ /* 0x000f220000000800 */
[----:B---3--:R-:W-:-:S07]  /*b350*/  FADD.FTZ R4, R162, R171 ;  /* 0x000000aba2047221 */ /* 0x008fce0000010000 */
[----:B------:R-:W1:Y:S01]  /*b360*/  MUFU.EX2 R165, R165 ;  /* 0x000000a500a57308 */ /* 0x000e620000000800 */
[----:B0-----:R-:W-:-:S07]  /*b370*/  FADD.FTZ R170, R160, R181 ;  /* 0x000000b5a0aa7221 */ /* 0x001fce0000010000 */
[----:B------:R-:W0:Y:S01]  /*b380*/  MUFU.EX2 R176, R176 ;  /* 0x000000b000b07308 */ /* 0x000e220000000800 */
[----:B----4-:R-:W-:-:S07]  /*b390*/  FADD.FTZ R171, R163, R4 ;  /* 0x00000004a3ab7221 */ /* 0x010fce0000010000 */
[----:B------:R-:W3:Y:S01]  /*b3a0*/  MUFU.EX2 R164, R164 ;  /* 0x000000a400a47308 */ /* 0x000ee20000000800 */
[----:B-1----:R-:W-:-:S07]  /*b3b0*/  FADD.FTZ R3, R165, R170 ;  /* 0x000000aaa5037221 */ /* 0x002fce0000010000 */
[----:B------:R-:W1:Y:S01]  /*b3c0*/  MUFU.EX2 R166, R166 ;  /* 0x000000a600a67308 */ /* 0x000e620000000800 */
[----:B0-----:R-:W-:-:S07]  /*b3d0*/  FADD.FTZ R171, R176, R171 ;  /* 0x000000abb0ab7221 */ /* 0x001fce0000010000 */
[----:B------:R-:W0:Y:S01]  /*b3e0*/  MUFU.EX2 R169, R169 ;  /* 0x000000a900a97308 */ /* 0x000e220000000800 */
[----:B---3--:R-:W-:-:S07]  /*b3f0*/  FADD.FTZ R4, R164, R3 ;  /* 0x00000003a4047221 */ /* 0x008fce0000010000 */
        /* <DEDUP_REMOVED lines=9> */
[----:B0-----:R-:W-:-:S01]  /*b490*/  FADD.FTZ R170, R183, R170 ;  /* 0x000000aab7aa7221 */ /* 0x001fc20000010000 */
[----:B---3--:R-:W-:-:S03]  /*b4a0*/  FADD.FTZ R4, R177, R4 ;  /* 0x00000004b1047221 */ /* 0x008fc60000010000 */
[----:B-1----:R-:W-:Y:S01]  /*b4b0*/  FADD.FTZ R3, R173, R170 ;  /* 0x000000aaad037221 */ /* 0x002fe20000010000 */
[----:B--2---:R-:W-:Y:S06]  /*b4c0*/  @!P0 BRA `(.L_x_3925) ;  /* 0x0000000000048947 */ /* 0x004fec0003800000 */
[----:B------:R-:W-:Y:S01]  /*b4d0*/  BPT.TRAP 0x1 ;  /* 0x000000040000795c */ /* 0x000fe20000300000 */
.L_x_3925:
        /* <DEDUP_REMOVED lines=138> */
[----:B------:R-:W-:Y:S06]  /*bd80*/  @P2 BRA `(.L_x_3926) ;  /* 0xffffffd400ec2947 */ /* 0x000fec000383ffff */
.L_x_3916:
        /* <DEDUP_REMOVED lines=10> */
.L_x_3945:
[----:B------:R-:W-:Y:S01]  /*be30*/  ISETP.NE.AND P2, PT, RZ, UR37, PT ;  /* 0x00000025ff007c0c */ /* 0x000fe2000bf45270 */
[----:B------:R-:W-:-:S04]  /*be40*/  UISETP.NE.AND UP0, UPT, UR34, 0x1, UPT ;  /* 0x000000012200788c */ /* 0x000fc8000bf05270 */
[----:B------:R-:W-:-:S04]  /*be50*/  USEL UR45, URZ, 0x1, UP0 ;  /* 0x000000013f2d7887 */ /* 0x000fc80008000000 */
[----:B------:R-:W-:-:S04]  /*be60*/  ULOP3.LUT UR45, UR35, UR45, URZ, 0x3c, !UPT ;  /* 0x0000002d232d7292 */ /* 0x000fc8000f8e3c3f */
[----:B------:R-:W-:Y:S08]  /*be70*/  @P2 BRA `(.L_x_3928) ;  /* 0x0000000000382947 */ /* 0x000ff00003800000 */
[----:B------:R-:W-:Y:S05]  /*be80*/  @!P0 BRA `(.L_x_3929) ;  /* 0x0000000000048947 */ /* 0x000fea0003800000 */
[----:B------:R-:W-:Y:S01]  /*be90*/  BPT.TRAP 0x1 ;  /* 0x000000040000795c */ /* 0x000fe20000300000 */
.L_x_3929:
        /* <DEDUP_REMOVED lines=9> */
.L_x_3930:
[----:B-1----:R-:W-:Y:S05]  /*bf30*/  @P3 BRA `(.L_x_3928) ;  /* 0x0000000000083947 */ /* 0x002fea0003800000 */
[----:B------:R-:W1:Y:S02]  /*bf40*/  SYNCS.PHASECHK.TRANS64.TRYWAIT P3, [UR6+0x2a830], R5 ;  /* 0x02a83005ff0075a7 */ /* 0x000e640008060146 */
[----:B-1----:R-:W-:Y:S05]  /*bf50*/  @!P3 BRA `(.L_x_3931) ;  /* 0x000000bc00b4b947 */ /* 0x002fea0003800000 */
.L_x_3928:
        /* <DEDUP_REMOVED lines=40> */
.L_x_3933:
[----:B------:R-:W-:Y:S01]  /*c1e0*/  ULEA UR6, UR34, UR36, 0x3 ;  /* 0x0000002422067291 */ /* 0x000fe2000f8e183f */
[----:B------:R-:W-:-:S05]  /*c1f0*/  IMAD.U32 R5, RZ, RZ, UR35 ;  /* 0x00000023ff057e24 */ /* 0x000fca000f8e00ff */
[----:B------:R-:W-:-:S04]  /*c200*/  SHF.L.U32 R5, R5, 0x1f, RZ ;  /* 0x0000001f05057819 */ /* 0x000fc800000006ff */
[----:B------:R0:W1:Y:S01]  /*c210*/  SYNCS.PHASECHK.TRANS64.TRYWAIT P2, [UR6+0x2a850], R5 ;  /* 0x02a85005ff0075a7 */ /* 0x0000620008040146 */
[----:B------:R-:W-:Y:S05]  /*c220*/  @!P0 BRA `(.L_x_3934) ;  /* 0x0000000000048947 */ /* 0x000fea0003800000 */
[----:B------:R-:W-:Y:S01]  /*c230*/  BPT.TRAP 0x1 ;  /* 0x000000040000795c */ /* 0x000fe20000300000 */
.L_x_3934:
[----:B-1----:R-:W-:Y:S05]  /*c240*/  @P2 BRA `(.L_x_3932) ;  /* 0x0000000000082947 */ /* 0x002fea0003800000 */
[----:B------:R-:W1:Y:S02]  /*c250*/  SYNCS.PHASECHK.TRANS64.TRYWAIT P2, [UR6+0x2a850], R5 ;  /* 0x02a85005ff0075a7 */ /* 0x000e640008040146 */
[----:B-1----:R-:W-:Y:S05]  /*c260*/  @!P2 BRA `(.L_x_3935) ;  /* 0x000000bc0008a947 */ /* 0x002fea0003800000 */
.L_x_3932:
[----:B------:R-:W-:Y:S01]  /*c270*/  UIADD3 UR6, UR36, 0x400, URZ ;  /* 0x0000040024067890 */ /* 0x000fe2000fffe03f */
[----:B------:R-:W-:Y:S01]  /*c280*/  WARPGROUP.ARRIVE ;  /* 0x00000000000079c5 */ /* 0x000fe20000000000 */
[----:B------:R-:W-:Y:S01]  /*c290*/  UMOV UR7, 0x40000040 ;  /* 0x4000004000077882 */ /* 0x000fe20000000000 */
[C---:B-1----:R-:W-:Y:S01]  /*c2a0*/  FMUL.FTZ R6, R0.reuse, R122 ;  /* 0x0000007a00067220 */ /* 0x042fe20000410000 */
[----:B------:R-:W-:Y:S01]  /*c2b0*/  USHF.R.U32.HI UR6, URZ, 0x4, UR6 ;  /* 0x000000043f067899 */ /* 0x000fe20008011606 */
[----:B------:R-:W1:Y:S01]  /*c2c0*/  @P5 LDC R122, c[0x0][0x44c] ;  /* 0x00011300ff7a5b82 */ /* 0x000e620000000800 */
[C---:B0-----:R-:W-:Y:S01]  /*c2d0*/  FMUL.FTZ R5, R0.reuse, R123 ;  /* 0x0000007b00057220 */ /* 0x041fe20000410000 */
[----:B------:R-:W0:Y:S01]  /*c2e0*/  S2R R209, SR_TID.X ;  /* 0x0000000000d17919 */ /* 0x000e220000002100 */
[----:B------:R-:W-:Y:S01]  /*c2f0*/  ULOP3.LUT UR6, UR6, 0x3fff, URZ, 0xc0, !UPT ;  /* 0x00003fff06067892 */ /* 0x000fe2000f8ec03f */
[C---:B------:R-:W-:Y:S01]  /*c300*/  FMUL.FTZ R13, R0.reuse, R120 ;  /* 0x00000078000d7220 */ /* 0x040fe20000410000 */
[C---:B------:R-:W-:Y:S01]  /*c310*/  FMUL.FTZ R120, R0.reuse, R121 ;  /* 0x0000007900787220 */ /* 0x040fe20000410000 */
[C---:B------:R-:W-:Y:S01]  /*c320*/  FMUL.FTZ R121, R0.reuse, R124 ;  /* 0x0000007c00797220 */ /* 0x040fe20000410000 */
[----:B------:R-:W-:Y:S01]  /*c330*/  ULOP3.LUT UR6, UR6, 0x10000, URZ, 0xfc, !UPT ;  /* 0x0001000006067892 */ /* 0x000fe2000f8efc3f */
[----:B------:R-:W2:Y:S01]  /*c340*/  @P5 LDC R123, c[0x0][0x450] ;  /* 0x00011400ff7b5b82 */ /* 0x000ea20000000800 */
[C---:B------:R-:W-:Y:S01]  /*c350*/  FMUL.FTZ R124, R0.reuse, R142 ;  /* 0x0000008e007c7220 */ /* 0x040fe20000410000 */
[C---:B------:R-:W-:Y:S01]  /*c360*/  FMUL.FTZ R142, R0.reuse, R171 ;  /* 0x000000ab008e7220 */ /* 0x040fe20000410000 */
[----:B------:R-:W-:Y:S01]  /*c370*/  UIMAD UR10, UR34, 0x600, UR6 ;  /* 0x00000600220a78a4 */ /* 0x000fe2000f8e0206 */
[----:B------:R-:W-:Y:S01]  /*c380*/  FMUL.FTZ R10, R0, R127 ;  /* 0x0000007f000a7220 */ /* 0x000fe20000410000 */
[----:B------:R-:W-:-:S02]  /*c390*/  IMAD.SHL.U32 R171, R2, 0x80, RZ ;  /* 0x0000008002ab7824 */ /* 0x000fc400078e00ff */
[C---:B------:R-:W-:Y:S01]  /*c3a0*/  FMUL.FTZ R127, R0.reuse, R147 ;  /* 0x00000093007f7220 */ /* 0x040fe20000410000 */
[----:B------:R-:W-:Y:S02]  /*c3b0*/  IMAD.U32 R147, RZ, RZ, UR50 ;  /* 0x00000032ff937e24 */ /* 0x000fe4000f8e00ff */
        /* <DEDUP_REMOVED lines=29> */
[----:B0-----:R-:W-:Y:S01]  /*c590*/  SHF.R.U32.HI R209, RZ, 0x7, R209 ;  /* 0x00000007ffd17819 */ /* 0x001fe200000116d1 */
[----:B------:R-:W0:Y:S08]  /*c5a0*/  MUFU.TANH R13, R13 ;  /* 0x0000000d000d7308 */ /* 0x000e300000002400 */
        /* <DEDUP_REMOVED lines=25> */
[----:B------:R-:W-:-:S03]  /*c740*/  FMUL.FTZ R148, R0, R183 ;  /* 0x000000b700947220 */ /* 0x000fc60000410000 */
[----:B------:R-:W0:Y:S01]  /*c750*/  MUFU.TANH R135, R135 ;  /* 0x0000008700877308 */ /* 0x000e220000002400 */
[----:B------:R-:W-:Y:S01]  /*c760*/  QGMMA.64x192x32.F32.E4M3.E4M3 R24, R192, gdesc[UR4], R24, gsb0 ;  /* 0x02e00004c0187df3 */ /* 0x000fe20008000818 */
[----:B------:R-:W-:Y:S01]  /*c770*/  UIADD3 UR6, UR10, 0x4, URZ ;  /* 0x000000040a067890 */ /* 0x000fe2000fffe03f */
[----:B------:R-:W-:-:S05]  /*c780*/  UMOV UR7, 0x40000040 ;  /* 0x4000004000077882 */ /* 0x000fca0000000000 */
        /* <DEDUP_REMOVED lines=58> */
[----:B------:R-:W-:Y:S01]  /*cb30*/  VIADD R175, R17, UR43 ;  /* 0x0000002b11af7c36 */ /* 0x000fe20008000000 */
[----:B------:R-:W-:Y:S01]  /*cb40*/  QGMMA.64x192x32.F32.E4M3.E4M3 R24, R184, gdesc[UR4], R24, gsb0 ;  /* 0x02e00004b8187df3 */ /* 0x000fe20008000818 */
[C---:B------:R-:W-:Y:S01]  /*cb50*/  FMUL.FTZ R167, R0.reuse, R172 ;  /* 0x000000ac00a77220 */ /* 0x040fe20000410000 */
[----:B------:R-:W-:Y:S01]  /*cb60*/  FMUL.FTZ R188, R0, R141 ;  /* 0x0000008d00bc7220 */ /* 0x000fe20000410000 */
[----:B------:R-:W5:Y:S01]  /*cb70*/  LDC R172, c[0x0][0x2f0] ;  /* 0x0000bc00ffac7b82 */ /* 0x000f620000000800 */
[----:B-1----:R-:W-:-:S04]  /*cb80*/  @P5 IMAD.HI.U32 R122, R175, R122, RZ ;  /* 0x0000007aaf7a5227 */ /* 0x002fc800078e00ff */
[C---:B------:R-:W-:Y:S01]  /*cb90*/  FMUL.FTZ R190, R0.reuse, R145 ;  /* 0x0000009100be7220 */ /* 0x040fe20000410000 */
[C---:B------:R-:W-:Y:S01]  /*cba0*/  FMUL.FTZ R141, R0.reuse, R170 ;  /* 0x000000aa008d7220 */ /* 0x040fe20000410000 */
[C---:B------:R-:W-:Y:S01]  /*cbb0*/  FMUL.FTZ R170, R0.reuse, R177 ;  /* 0x000000b100aa7220 */ /* 0x040fe20000410000 */
[C---:B------:R-:W-:Y:S01]  /*cbc0*/  FMUL.FTZ R145, R0.reuse, R178 ;  /* 0x000000b200917220 */ /* 0x040fe20000410000 */
[----:B--2---:R-:W-:Y:S01]  /*cbd0*/  @P5 SHF.R.U32.HI R175, RZ, R123, R122 ;  /* 0x0000007bffaf5219 */ /* 0x004fe2000001167a */
[----:B------:R-:W1:Y:S01]  /*cbe0*/  MUFU.TANH R189, R189 ;  /* 0x000000bd00bd7308 */ /* 0x000e620000002400 */
[----:B------:R-:W-:Y:S02]  /*cbf0*/  IADD3 R123, -R171, 0x1, RZ ;  /* 0x00000001ab7b7810 */ /* 0x000fe40007ffe1ff */
[----:B------:R-:W-:Y:S01]  /*cc00*/  @!P1 LEA R122, R147, UR36, 0x3 ;  /* 0x00000024937a9c11 */ /* 0x000fe2000f8e18ff */
[----:B------:R-:W2:Y:S01]  /*cc10*/  SHFL.IDX PT, R153, R175, RZ, 0x1c1f ;  /* 0x001c1fffaf997589 */ /* 0x000ea200000e0000 */
[----:B------:R-:W-:Y:S01]  /*cc20*/  FMUL.FTZ R147, R0, R182 ;  /* 0x000000b600937220 */ /* 0x000fe20000410000 */
[----:B------:R-:W-:-:S02]  /*cc30*/  IMAD R123, R16, -0x2, R123 ;  /* 0xfffffffe107b7824 */ /* 0x000fc400078e027b */
[----:B------:R-:W0:Y:S01]  /*cc40*/  MUFU.TANH R188, R188 ;  /* 0x000000bc00bc7308 */ /* 0x000e220000002400 */
[----:B------:R-:W-:-:S05]  /*cc50*/  @!P1 VIADD R122, R122, 0x2a840 ;  /* 0x0002a8407a7a9836 */ /* 0x000fca0000000000 */
[----:B------:R-:W-:Y:S02]  /*cc60*/  @!P1 PRMT R122, RZ, 0x654, R122 ;  /* 0x00000654ff7a9816 */ /* 0x000fe4000000007a */
[----:B------:R-:W0:Y:S01]  /*cc70*/  MUFU.TANH R191, R191 ;  /* 0x000000bf00bf7308 */ /* 0x000e220000002400 */
[----:B-----5:R-:W-:-:S04]  /*cc80*/  IMAD R123, R172, UR42, R123 ;  /* 0x0000002aac7b7c24 */ /* 0x020fc8000f8e027b */
[----:B------:R-:W-:-:S03]  /*cc90*/  VIADD R123, R123, -UR33 ;  /* 0x800000217b7b7c36 */ /* 0x000fc60008000000 */
[----:B------:R-:W0:Y:S01]  /*cca0*/  MUFU.TANH R190, R190 ;  /* 0x000000be00be7308 */ /* 0x000e220000002400 */
[C---:B------:R-:W-:Y:S02]  /*ccb0*/  VIADD R178, R123.reuse, UR32 ;  /* 0x000000207bb27c36 */ /* 0x040fe40008000000 */
[----:B------:R-:W-:Y:S02]  /*ccc0*/  VIADD R179, R123, UR29 ;  /* 0x0000001d7bb37c36 */ /* 0x000fe40008000000 */
[--C-:B--2---:R-:W-:Y:S02]  /*ccd0*/  IMAD.IADD R176, R178, 0x1, R153.reuse ;  /* 0x00000001b2b07824 */ /* 0x104fe400078e0299 */
[----:B------:R-:W-:Y:S01]  /*cce0*/  IMAD.IADD R177, R179, 0x1, R153 ;  /* 0x00000001b3b17824 */ /* 0x000fe200078e0299 */
[----:B------:R-:W2:Y:S08]  /*ccf0*/  MUFU.TANH R140, R140 ;  /* 0x0000008c008c7308 */ /* 0x000eb00000002400 */
        /* <DEDUP_REMOVED lines=8> */
[----:B------:R0:W-:Y:S01]  /*cd80*/  @!P1 SYNCS.ARRIVE.TRANS64.RED.A1T0 RZ, [R122+URZ], RZ ;  /* 0x000000ff7aff99a7 */ /* 0x0001e2000810043f */
[----:B-1234-:R-:W-:Y:S05]  /*cd90*/  @!P6 BRA `(.L_x_3936) ;  /* 0x00000000005ce947 */ /* 0x01efea0003800000 */
[----:B0-----:R-:W-:Y:S01]  /*cda0*/  IMAD R122, R172, UR42, R153 ;  /* 0x0000002aac7a7c24 */ /* 0x001fe2000f8e0299 */
        /* <DEDUP_REMOVED lines=12> */
.L_x_3938:
[----:B------:R-:W-:-:S05]  /*ce70*/  IMAD.U32 R155, RZ, RZ, UR31 ;  /* 0x0000001fff9b7e24 */ /* 0x000fca000f8e00ff */
[----:B------:R-:W-:-:S13]  /*ce80*/  ISETP.NE.AND P2, PT, R155, 0x1, PT ;  /* 0x000000019b00780c */ /* 0x000fda0003f45270 */
[----:B------:R-:W0:Y:S02]  /*ce90*/  @P2 LDC.64 R122, c[0x0][0x9e8] ;  /* 0x00027a00ff7a2b82 */ /* 0x000e240000000a00 */
[----:B0-----:R-:W-:-:S05]  /*cea0*/  @P2 IMAD.HI.U32 R122, R150, R122, RZ ;  /* 0x0000007a967a2227 */ /* 0x001fca00078e00ff */
[----:B------:R-:W-:-:S07]  /*ceb0*/  @P2 SHF.R.U32.HI R150, RZ, R123, R122 ;  /* 0x0000007bff962219 */ /* 0x000fce000001167a */
.L_x_3939:
[----:B------:R-:W-:Y:S05]  /*cec0*/  BSYNC B0 ;  /* 0x0000000000007941 */ /* 0x000fea0003800000 */
.L_x_3937:
[----:B------:R-:W-:-:S04]  /*ced0*/  IMAD R123, R150, R155, -R171 ;  /* 0x0000009b967b7224 */ /* 0x000fc800078e0aab */
[----:B------:R-:W-:-:S05]  /*cee0*/  IMAD R123, R16, -0x2, R123 ;  /* 0xfffffffe107b7824 */ /* 0x000fca00078e027b */
[----:B------:R-:W-:Y:S02]  /*cef0*/  VIADDMNMX R176, R123, R155, R176, PT ;  /* 0x0000009b7bb07246 */ /* 0x000fe400038001b0 */
[----:B------:R-:W-:-:S07]  /*cf00*/  VIMNMX R177, R177, R123, !PT ;  /* 0x0000007bb1b17248 */ /* 0x000fce0007fe0100 */
.L_x_3936:
[----:B------:R-:W-:Y:S01]  /*cf10*/  ISETP.GT.AND P2, PT, R2, -0x1, PT ;  /* 0xffffffff0200780c */ /* 0x000fe20003f44270 */
[----:B------:R-:W1:Y:S03]  /*cf20*/  SHFL.IDX PT, R175, R175, 0x1, 0x1c1f ;  /* 0x003c1f00afaf7f89 */ /* 0x000e6600000e0000 */
[C---:B------:R-:W-:Y:S02]  /*cf30*/  ISETP.GT.AND P4, PT, R177.reuse, RZ, P2 ;  /* 0x000000ffb100720c */ /* 0x040fe40001784270 */
[----:B------:R-:W-:Y:S02]  /*cf40*/  ISETP.GT.AND P3, PT, R177, 0x1, P2 ;  /* 0x00000001b100780c */ /* 0x000fe40001764270 */
[C---:B------:R-:W-:Y:S02]  /*cf50*/  ISETP.LT.OR P4, PT, R176.reuse, 0x1, P4 ;  /* 0x00000001b000780c */ /* 0x040fe40002781670 */
[----:B------:R-:W-:-:S02]  /*cf60*/  ISETP.LT.OR P3, PT, R176, 0x2, P3 ;  /* 0x00000002b000780c */ /* 0x000fc40001f61670 */
[----:B0-----:R-:W-:Y:S02]  /*cf70*/  FSEL R164, R13, -INF , !P4 ;  /* 0xff8000000da47808 */ /* 0x001fe40006000000 */
        /* <DEDUP_REMOVED lines=78> */
[--C-:B-1----:R-:W-:Y:S01]  /*d460*/  IMAD.IADD R167, R178, 0x1, R175.reuse ;  /* 0x00000001b2a77824 */ /* 0x102fe200078e02af */
[----:B------:R-:W-:Y:S01]  /*d470*/  FSEL R162, R168, -INF , !P3 ;  /* 0xff800000a8a27808 */ /* 0x000fe20005800000 */
[----:B------:R-:W-:Y:S01]  /*d480*/  IMAD.IADD R168, R179, 0x1, R175 ;  /* 0x00000001b3a87824 */ /* 0x000fe200078e02af */
        /* <DEDUP_REMOVED lines=26> */
.L_x_3942:
[----:B------:R-:W-:-:S05]  /*d630*/  IMAD.U32 R174, RZ, RZ, UR31 ;  /* 0x0000001fffae7e24 */ /* 0x000fca000f8e00ff */
[----:B------:R-:W-:-:S13]  /*d640*/  ISETP.NE.AND P3, PT, R174, 0x1, PT ;  /* 0x00000001ae00780c */ /* 0x000fda0003f65270 */
[----:B------:R-:W0:Y:S02]  /*d650*/  @P3 LDC.64 R120, c[0x0][0x9e8] ;  /* 0x00027a00ff783b82 */ /* 0x000e240000000a00 */
[----:B0-----:R-:W-:-:S05]  /*d660*/  @P3 IMAD.HI.U32 R120, R172, R120, RZ ;  /* 0x00000078ac783227 */ /* 0x001fca00078e00ff */
[----:B------:R-:W-:-:S07]  /*d670*/  @P3 SHF.R.U32.HI R172, RZ, R121, R120 ;  /* 0x00000079ffac3219 */ /* 0x000fce0000011678 */
.L_x_3943:
[----:B------:R-:W-:Y:S05]  /*d680*/  BSYNC B0 ;  /* 0x0000000000007941 */ /* 0x000fea0003800000 */
.L_x_3941:
[----:B------:R-:W-:-:S04]  /*d690*/  IMAD R171, R172, R174, -R171 ;  /* 0x000000aeacab7224 */ /* 0x000fc800078e0aab */
[----:B------:R-:W-:-:S05]  /*d6a0*/  IMAD R171, R16, -0x2, R171 ;  /* 0xfffffffe10ab7824 */ /* 0x000fca00078e02ab */
[----:B------:R-:W-:Y:S02]  /*d6b0*/  VIADDMNMX R167, R171, R174, R167, PT ;  /* 0x000000aeaba77246 */ /* 0x000fe400038001a7 */
[----:B------:R-:W-:-:S07]  /*d6c0*/  VIMNMX R168, R168, R171, !PT ;  /* 0x000000aba8a87248 */ /* 0x000fce0007fe0100 */
.L_x_3940:
[----:B------:R-:W-:Y:S02]  /*d6d0*/  FMNMX.FTZ R120, R164, R7, !PT ;  /* 0x00000007a4787209 */ /* 0x000fe40007810000 */
[----:B------:R-:W-:Y:S02]  /*d6e0*/  ISETP.GT.AND P4, PT, R168, 0x8, P2 ;  /* 0x00000008a800780c */ /* 0x000fe40001784270 */
[----:B------:R-:W-:Y:S02]  /*d6f0*/  FMNMX.FTZ R120, R163, R120, !PT ;  /* 0x00000078a3787209 */ /* 0x000fe40007810000 */
[----:B------:R-:W-:Y:S02]  /*d700*/  ISETP.LT.OR P4, PT, R167, 0x9, P4 ;  /* 0x00000009a700780c */ /* 0x000fe40002781670 */
[----:B------:R-:W-:Y:S02]  /*d710*/  FMNMX.FTZ R121, R161, R120, !PT ;  /* 0x00000078a1797209 */ /* 0x000fe40007810000 */
[----:B------:R-:W-:-:S02]  /*d720*/  FSEL R9, R9, -INF , !P4 ;  /* 0xff80000009097808 */ /* 0x000fc40006000000 */
        /* <DEDUP_REMOVED lines=58> */
[C---:B------:R-:W-:Y:S01]  /*dad0*/  ISETP.LT.OR P4, PT, R167.reuse, 0x49, P4 ;  /* 0x00000049a700780c */ /* 0x040fe20002781670 */
[----:B------:R-:W0:Y:S01]  /*dae0*/  SHFL.BFLY PT, R172, R121, 0x2, 0x1f ;  /* 0x0c401f0079ac7f89 */ /* 0x000e2200000e0000 */
[----:B------:R-:W-:-:S02]  /*daf0*/  ISETP.LT.OR P3, PT, R167, 0xa, P3 ;  /* 0x0000000aa700780c */ /* 0x000fc40001f61670 */
[----:B------:R-:W-:Y:S02]  /*db00*/  FSEL R135, R135, -INF , !P4 ;  /* 0xff80000087877808 */ /* 0x000fe40006000000 */
[----:B------:R-:W-:Y:S02]  /*db10*/  FSEL R10, R10, -INF , !P3 ;  /* 0xff8000000a0a7808 */ /* 0x000fe40005800000 */
[C---:B------:R-:W-:Y:S02]  /*db20*/  ISETP.GT.AND P3, PT, R168.reuse, 0x11, P2 ;  /* 0x00000011a800780c */ /* 0x040fe40001764270 */
[----:B------:R-:W-:Y:S02]  /*db30*/  ISETP.GT.AND P4, PT, R168, RZ, P2 ;  /* 0x000000ffa800720c */ /* 0x000fe40001784270 */
[C---:B------:R-:W-:Y:S02]  /*db40*/  ISETP.LT.OR P3, PT, R167.reuse, 0x12, P3 ;  /* 0x00000012a700780c */ /* 0x040fe40001f61670 */
[----:B------:R-:W-:-:S02]  /*db50*/  ISETP.LT.OR P4, PT, R167, 0x1, P4 ;  /* 0x00000001a700780c */ /* 0x000fc40002781670 */
[----:B------:R-:W-:Y:S02]  /*db60*/  FSEL R12, R12, -INF , !P3 ;  /* 0xff8000000c0c7808 */ /* 0x000fe40005800000 */
[----:B------:R-:W-:Y:S02]  /*db70*/  ISETP.GT.AND P3, PT, R168, 0x19, P2 ;  /* 0x00000019a800780c */ /* 0x000fe40001764270 */
[----:B------:R-:W-:Y:S02]  /*db80*/  FSEL R179, R6, -INF , !P4 ;  /* 0xff80000006b37808 */ /* 0x000fe40006000000 */
[----:B------:R-:W-:Y:S02]  /*db90*/  ISETP.LT.OR P3, PT, R167, 0x1a, P3 ;  /* 0x0000001aa700780c */ /* 0x000fe40001f61670 */
[----:B------:R-:W-:Y:S02]  /*dba0*/  FMNMX.FTZ R171, R179, R8, !PT ;  /* 0x00000008b3ab7209 */ /* 0x000fe40007810000 */
[----:B------:R-:W-:-:S02]  /*dbb0*/  FSEL R15, R15, -INF , !P3 ;  /* 0xff8000000f0f7808 */ /* 0x000fc40005800000 */
[----:B------:R-:W-:Y:S02]  /*dbc0*/  ISETP.GT.AND P3, PT, R168, 0x21, P2 ;  /* 0x00000021a800780c */ /* 0x000fe40001764270 */
[----:B0-----:R-:W-:Y:S02]  /*dbd0*/  FMNMX.FTZ R172, R121, R172, !PT ;  /* 0x000000ac79ac7209 */ /* 0x001fe40007810000 */
[----:B------:R-:W-:Y:S02]  /*dbe0*/  ISETP.LT.OR P3, PT, R167, 0x22, P3 ;  /* 0x00000022a700780c */ /* 0x000fe40001f61670 */
[----:B------:R-:W-:Y:S01]  /*dbf0*/  FMNMX.FTZ R6, R120, R171, !PT ;  /* 0x000000ab78067209 */ /* 0x000fe20007810000 */
[----:B------:R-:W0:Y:S01]  /*dc00*/  SHFL.BFLY PT, R5, R172, 0x1, 0x1f ;  /* 0x0c201f00ac057f89 */ /* 0x000e2200000e0000 */
[----:B------:R-:W-:Y:S02]  /*dc10*/  FSEL R21, R21, -INF , !P3 ;  /* 0xff80000015157808 */ /* 0x000fe40005800000 */
[----:B------:R-:W-:-:S02]  /*dc20*/  ISETP.GT.AND P3, PT, R168, 0x29, P2 ;  /* 0x00000029a800780c */ /* 0x000fc40001764270 */
[----:B------:R-:W-:Y:S02]  /*dc30*/  FMNMX.FTZ R173, R9, R6, !PT ;  /* 0x0000000609ad7209 */ /* 0x000fe40007810000 */
[----:B------:R-:W-:Y:S02]  /*dc40*/  ISETP.LT.OR P3, PT, R167, 0x2a, P3 ;  /* 0x0000002aa700780c */ /* 0x000fe40001f61670 */
[C---:B------:R-:W-:Y:S02]  /*dc50*/  ISETP.GT.AND P4, PT, R168.reuse, 0x49, P2 ;  /* 0x00000049a800780c */ /* 0x040fe40001784270 */
[----:B------:R-:W-:Y:S02]  /*dc60*/  FSEL R125, R125, -INF , !P3 ;  /* 0xff8000007d7d7808 */ /* 0x000fe40005800000 */
[----:B------:R-:W-:Y:S02]  /*dc70*/  ISETP.GT.AND P3, PT, R168, 0x31, P2 ;  /* 0x00000031a800780c */ /* 0x000fe40001764270 */
[----:B------:R-:W-:-:S02]  /*dc80*/  FMNMX.FTZ R6, R10, R173, !PT ;  /* 0x000000ad0a067209 */ /* 0x000fc40007810000 */
[C---:B------:R-:W-:Y:S02]  /*dc90*/  ISETP.LT.OR P3, PT, R167.reuse, 0x32, P3 ;  /* 0x00000032a700780c */ /* 0x040fe40001f61670 */
[----:B------:R-:W-:Y:S02]  /*dca0*/  ISETP.LT.OR P4, PT, R167, 0x4a, P4 ;  /* 0x0000004aa700780c */ /* 0x000fe40002781670 */
[----:B------:R-:W-:Y:S02]  /*dcb0*/  FSEL R127, R127, -INF , !P3 ;  /* 0xff8000007f7f7808 */ /* 0x000fe40005800000 */
[----:B------:R-:W-:Y:S02]  /*dcc0*/  ISETP.GT.AND P3, PT, R168, 0x39, P2 ;  /* 0x00000039a800780c */ /* 0x000fe40001764270 */
[----:B0-----:R-:W-:Y:S01]  /*dcd0*/  FMNMX.FTZ R5, R172, R5, !PT ;  /* 0x00000005ac057209 */ /* 0x001fe20007810000 */
[----:B------:R-:W-:Y:S01]  /*dce0*/  IMAD.U32 R172, RZ, RZ, UR30 ;  /* 0x0000001effac7e24 */ /* 0x000fe2000f8e00ff */
[----:B------:R-:W-:-:S02]  /*dcf0*/  ISETP.LT.OR P3, PT, R167, 0x3a, P3 ;  /* 0x0000003aa700780c */ /* 0x000fc40001f61670 */
[----:B------:R-:W-:Y:S01]  /*dd00*/  FMNMX.FTZ R175, R11, R6, !PT ;  /* 0x000000060baf7209 */ /* 0x000fe20007810000 */
[----:B------:R-:W-:-:S01]  /*dd10*/  FFMA.FTZ R177, R5, R172, -8 ;  /* 0xc100000005b17423 */ /* 0x000fc200000100ac */
[----:B------:R-:W-:Y:S02]  /*dd20*/  FSEL R129, R129, -INF , !P3 ;  /* 0xff80000081817808 */ /* 0x000fe40005800000 */
[----:B------:R-:W-:Y:S02]  /*dd30*/  FSEL R171, R136, -INF , !P4 ;  /* 0xff80000088ab7808 */ /* 0x000fe40006000000 */
[----:B------:R-:W-:Y:S02]  /*dd40*/  FSETP.NEU.FTZ.AND P3, PT, R5, -INF , PT ;  /* 0xff8000000500780b */ /* 0x000fe40003f7d000 */
[----:B------:R-:W-:Y:S02]  /*dd50*/  ISETP.GT.AND P4, PT, R168, 0x50, P2 ;  /* 0x00000050a800780c */ /* 0x000fe40001784270 */
[----:B------:R-:W-:-:S02]  /*dd60*/  FMNMX.FTZ R175, R12, R175, !PT ;  /* 0x000000af0caf7209 */ /* 0x000fc40007810000 */
[----:B------:R-:W-:Y:S02]  /*dd70*/  FSEL R177, R177, RZ, P3 ;  /* 0x000000ffb1b17208 */ /* 0x000fe40001800000 */
[----:B------:R-:W-:Y:S02]  /*dd80*/  ISETP.LT.OR P4, PT, R167, 0x51, P4 ;  /* 0x00000051a700780c */ /* 0x000fe40002781670 */
[----:B------:R-:W-:Y:S01]  /*dd90*/  FMNMX.FTZ R6, R14, R175, !PT ;  /* 0x000000af0e067209 */ /* 0x000fe20007810000 */
[--C-:B------:R-:W-:Y:S01]  /*dda0*/  FFMA.FTZ R174, R157, UR30, -R177.reuse ;  /* 0x0000001e9dae7c23 */ /* 0x100fe200080108b1 */
[----:B------:R-:W-:Y:S01]  /*ddb0*/  FSEL R173, R137, -INF , !P4 ;  /* 0xff80000089ad7808 */ /* 0x000fe20006000000 */
        /* <DEDUP_REMOVED lines=36> */
[----:B------:R-:W-:Y:S01]  /*e000*/  FFMA.FTZ R159, R159, UR30, -R177 ;  /* 0x0000001e9f9f7c23 */ /* 0x000fe200080108b1 */
[----:B------:R-:W-:Y:S01]  /*e010*/  ISETP.LT.OR P4, PT, R167, 0x61, P4 ;  /* 0x00000061a700780c */ /* 0x000fe20002781670 */
[----:B------:R-:W-:Y:S01]  /*e020*/  MUFU.EX2 R121, R121 ;  /* 0x0000007900797308 */ /* 0x000fe20000000800 */
[----:B------:R-:W-:-:S02]  /*e030*/  FMNMX.FTZ R175, R129, R6, !PT ;  /* 0x0000000681af7209 */ /* 0x000fc40007810000 */
[----:B------:R-:W-:Y:S02]  /*e040*/  FSEL R157, R141, -INF , !P4 ;  /* 0xff8000008d9d7808 */ /* 0x000fe40006000000 */
[----:B------:R-:W-:Y:S02]  /*e050*/  ISETP.GT.AND P4, PT, R168, 0x61, P2 ;  /* 0x00000061a800780c */ /* 0x000fe40001784270 */
[----:B------:R-:W-:Y:S01]  /*e060*/  FMNMX.FTZ R6, R130, R175, !PT ;  /* 0x000000af82067209 */ /* 0x000fe20007810000 */
[----:B------:R-:W-:-:S01]  /*e070*/  FFMA.FTZ R175, R134, UR30, -R177 ;  /* 0x0000001e86af7c23 */ /* 0x000fc200080108b1 */
[----:B------:R-:W-:Y:S01]  /*e080*/  ISETP.LT.OR P4, PT, R167, 0x62, P4 ;  /* 0x00000062a700780c */ /* 0x000fe20002781670 */
[----:B------:R-:W-:-:S01]  /*e090*/  FFMA.FTZ R134, R149, UR30, -R177 ;  /* 0x0000001e95867c23 */ /* 0x000fc200080108b1 */
[----:B------:R-:W-:Y:S01]  /*e0a0*/  FMNMX.FTZ R6, R131, R6, !PT ;  /* 0x0000000683067209 */ /* 0x000fe20007810000 */
[----:B------:R-:W-:Y:S01]  /*e0b0*/  MUFU.EX2 R164, R164 ;  /* 0x000000a400a47308 */ /* 0x000fe20000000800 */
[----:B------:R-:W-:-:S02]  /*e0c0*/  FSEL R142, R142, -INF , !P4 ;  /* 0xff8000008e8e7808 */ /* 0x000fc40006000000 */
[----:B------:R-:W-:Y:S02]  /*e0d0*/  ISETP.GT.AND P4, PT, R168, 0x68, P2 ;  /* 0x00000068a800780c */ /* 0x000fe40001784270 */
[----:B------:R-:W-:Y:S02]  /*e0e0*/  FMNMX.FTZ R6, R135, R6, !PT ;  /* 0x0000000687067209 */ /* 0x000fe40007810000 */
[----:B------:R-:W-:Y:S01]  /*e0f0*/  ISETP.LT.OR P4, PT, R167, 0x69, P4 ;  /* 0x00000069a700780c */ /* 0x000fe20002781670 */
[----:B------:R-:W-:Y:S01]  /*e100*/  MUFU.EX2 R161, R161 ;  /* 0x000000a100a17308 */ /* 0x000fe20000000800 */
[----:B------:R-:W-:Y:S02]  /*e110*/  FMNMX.FTZ R6, R171, R6, !PT ;  /* 0x00000006ab067209 */ /* 0x000fe40007810000 */
[----:B------:R-:W-:Y:S02]  /*e120*/  FSEL R143, R143, -INF , !P4 ;  /* 0xff8000008f8f7808 */ /* 0x000fe40006000000 */
[----:B------:R-:W-:-:S02]  /*e130*/  FMNMX.FTZ R181, R173, R6, !PT ;  /* 0x00000006adb57209 */ /* 0x000fc40007810000 */
[----:B------:R-:W-:Y:S01]  /*e140*/  ISETP.GT.AND P4, PT, R168, 0x69, P2 ;  /* 0x00000069a800780c */ /* 0x000fe20001784270 */
[----:B------:R-:W-:Y:S01]  /*e150*/  MUFU.EX2 R172, R172 ;  /* 0x000000ac00ac7308 */ /* 0x000fe20000000800 */
[----:B------:R-:W-:Y:S02]  /*e160*/  FMNMX.FTZ R6, R138, R181, !PT ;  /* 0x000000b58a067209 */ /* 0x000fe40007810000 */
[----:B------:R-:W-:Y:S02]  /*e170*/  ISETP.LT.OR P4, PT, R167, 0x6a, P4 ;  /* 0x0000006aa700780c */ /* 0x000fe40002781670 */
[----:B------:R-:W-:Y:S02]  /*e180*/  FMNMX.FTZ R6, R139, R6, !PT ;  /* 0x000000068b067209 */ /* 0x000fe40007810000 */
[----:B------:R-:W-:Y:S01]  /*e190*/  FSEL R144, R144, -INF , !P4 ;  /* 0xff80000090907808 */ /* 0x000fe20006000000 */
[----:B------:R-:W-:Y:S01]  /*e1a0*/  MUFU.EX2 R163, R163 ;  /* 0x000000a300a37308 */ /* 0x000fe20000000800 */
[----:B------:R-:W-:-:S02]  /*e1b0*/  ISETP.GT.AND P4, PT, R168, 0x70, P2 ;  /* 0x00000070a800780c */ /* 0x000fc40001784270 */
[----:B------:R-:W-:Y:S02]  /*e1c0*/  FMNMX.FTZ R6, R153, R6, !PT ;  /* 0x0000000699067209 */ /* 0x000fe40007810000 */
[----:B------:R-:W-:Y:S02]  /*e1d0*/  ISETP.LT.OR P4, PT, R167, 0x71, P4 ;  /* 0x00000071a700780c */ /* 0x000fe40002781670 */
[----:B------:R-:W-:Y:S01]  /*e1e0*/  FMNMX.FTZ R181, R157, R6, !PT ;  /* 0x000000069db57209 */ /* 0x000fe20007810000 */
[----:B------:R-:W-:Y:S01]  /*e1f0*/  MUFU.EX2 R136, R193 ;  /* 0x000000c100887308 */ /* 0x000fe20000000800 */
[----:B------:R-:W-:Y:S02]  /*e200*/  FSEL R145, R145, -INF , !P4 ;  /* 0xff80000091917808 */ /* 0x000fe40006000000 */
[----:B------:R-:W-:Y:S02]  /*e210*/  ISETP.GT.AND P4, PT, R168, 0x71, P2 ;  /* 0x00000071a800780c */ /* 0x000fe40001784270 */
[----:B------:R-:W-:-:S02]  /*e220*/  FMNMX.FTZ R6, R142, R181, !PT ;  /* 0x000000b58e067209 */ /* 0x000fc40007810000 */
[----:B------:R-:W-:Y:S01]  /*e230*/  ISETP.LT.OR P4, PT, R167, 0x72, P4 ;  /* 0x00000072a700780c */ /* 0x000fe20002781670 */
[----:B------:R-:W-:Y:S01]  /*e240*/  MUFU.EX2 R137, R195 ;  /* 0x000000c300897308 */ /* 0x000fe20000000800 */
[----:B------:R-:W-:Y:S02]  /*e250*/  FMNMX.FTZ R181, R143, R6, !PT ;  /* 0x000000068fb57209 */ /* 0x000fe40007810000 */
[----:B------:R-:W-:Y:S02]  /*e260*/  FSEL R146, R146, -INF , !P4 ;  /* 0xff80000092927808 */ /* 0x000fe40006000000 */
[----:B------:R-:W-:Y:S02]  /*e270*/  ISETP.GT.AND P4, PT, R168, 0x78, P2 ;  /* 0x00000078a800780c */ /* 0x000fe40001784270 */
[----:B------:R-:W-:Y:S01]  /*e280*/  FMNMX.FTZ R6, R144, R181, !PT ;  /* 0x000000b590067209 */ /* 0x000fe20007810000 */
[----:B------:R-:W-:Y:S01]  /*e290*/  MUFU.EX2 R174, R174 ;  /* 0x000000ae00ae7308 */ /* 0x000fe20000000800 */
[----:B------:R-:W-:Y:S01]  /*e2a0*/  ISETP.GT.AND P2, PT, R168, 0x79, P2 ;  /* 0x00000079a800780c */ /* 0x000fe20001744270 */
[--C-:B------:R-:W-:Y:S01]  /*e2b0*/  FFMA.FTZ R168, R151, UR30, -R177.reuse ;  /* 0x0000001e97a87c23 */ /* 0x100fe200080108b1 */
[----:B------:R-:W-:Y:S01]  /*e2c0*/  ISETP.LT.OR P4, PT, R167, 0x79, P4 ;  /* 0x00000079a700780c */ /* 0x000fe20002781670 */
[--C-:B------:R-:W-:Y:S01]  /*e2d0*/  FFMA.FTZ R151, R154, UR30, -R177.reuse ;  /* 0x0000001e9a977c23 */ /* 0x100fe200080108b1 */
[----:B------:R-:W-:Y:S01]  /*e2e0*/  FMNMX.FTZ R181, R145, R6, !PT ;  /* 0x0000000691b57209 */ /* 0x000fe20007810000 */
[--C-:B------:R-:W-:Y:S01]  /*e2f0*/  FFMA.FTZ R154, R156, UR30, -R177.reuse ;  /* 0x0000001e9c9a7c23 */ /* 0x100fe200080108b1 */
[----:B------:R-:W-:Y:S01]  /*e300*/  ISETP.LT.OR P2, PT, R167, 0x7a, P2 ;  /* 0x0000007aa700780c */ /* 0x000fe20001741670 */
[--C-:B------:R-:W-:Y:S01]  /*e310*/  FFMA.FTZ R156, R158, UR30, -R177.reuse ;  /* 0x0000001e9e9c7c23 */ /* 0x100fe200080108b1 */
[----:B------:R-:W-:Y:S01]  /*e320*/  FSEL R147, R147, -INF , !P4 ;  /* 0xff80000093937808 */ /* 0x000fe20006000000 */
[--C-:B------:R-:W-:Y:S01]  /*e330*/  FFMA.FTZ R158, R160, UR30, -R177.reuse ;  /* 0x0000001ea09e7c23 */ /* 0x100fe200080108b1 */
[----:B------:R-:W-:Y:S01]  /*e340*/  FMNMX.FTZ R6, R146, R181, !PT ;  /* 0x000000b592067209 */ /* 0x000fe20007810000 */
[--C-:B------:R-:W-:Y:S01]  /*e350*/  FFMA.FTZ R160, R165, UR30, -R177.reuse ;  /* 0x0000001ea5a07c23 */ /* 0x100fe200080108b1 */
[----:B------:R-:W-:Y:S01]  /*e360*/  FSEL R148, R148, -INF , !P2 ;  /* 0xff80000094947808 */ /* 0x000fe20005000000 */
[----:B------:R-:W-:Y:S01]  /*e370*/  FFMA.FTZ R165, R166, UR30, -R177 ;  /* 0x0000001ea6a57c23 */ /* 0x000fe200080108b1 */
[----:B------:R-:W-:Y:S01]  /*e380*/  FMNMX.FTZ R149, R147, R6, !PT ;  /* 0x0000000693957209 */ /* 0x000fe20007810000 */
[----:B------:R-:W-:Y:S01]  /*e390*/  MUFU.EX2 R155, R155 ;  /* 0x0000009b009b7308 */ /* 0x000fe20000000800 */
[----:B------:R-:W-:-:S02]  /*e3a0*/  FSEL R166, R5, RZ, P3 ;  /* 0x000000ff05a67208 */ /* 0x000fc40001800000 */
[----:B------:R-:W-:-:S03]  /*e3b0*/  FMNMX.FTZ R6, R148, R149, !PT ;  /* 0x0000009594067209 */ /* 0x000fc60007810000 */
[----:B------:R-:W-:Y:S02]  /*e3c0*/  FADD.FTZ R166, -R166, R7 ;  /* 0x00000007a6a67221 */ /* 0x000fe40000010100 */
[----:B------:R-:W0:Y:S01]  /*e3d0*/  SHFL.BFLY PT, R167, R6, 0x2, 0x1f ;  /* 0x0c401f0006a77f89 */ /* 0x000e2200000e0000 */
[----:B------:R0:W-:Y:S08]  /*e3e0*/  MUFU.EX2 R149, R168 ;  /* 0x000000a800957308 */ /* 0x0001f00000000800 */
[----:B------:R-:W-:Y:S08]  /*e3f0*/  MUFU.EX2 R176, R176 ;  /* 0x000000b000b07308 */ /* 0x000ff00000000800 */
[----:B------:R-:W-:Y:S01]  /*e400*/  MUFU.EX2 R140, R189 ;  /* 0x000000bd008c7308 */ /* 0x000fe20000000800 */
[----:B0-----:R-:W-:Y:S01]  /*e410*/  FMNMX.FTZ R168, R6, R167, !PT ;  /* 0x000000a706a87209 */ /* 0x001fe20007810000 */
[--C-:B------:R-:W-:Y:S01]  /*e420*/  FFMA.FTZ R167, R162, UR30, -R177.reuse ;  /* 0x0000001ea2a77c23 */ /* 0x100fe200080108b1 */
[----:B------:R-:W-:-:S01]  /*e430*/  FFMA.FTZ R162, R169, UR30, -R177 ;  /* 0x0000001ea9a27c23 */ /* 0x000fc200080108b1 */
[----:B------:R-:W-:Y:S01]  /*e440*/  FFMA.FTZ R177, R170, UR30, -R177 ;  /* 0x0000001eaab17c23 */ /* 0x000fe200080108b1 */
[----:B------:R-:W-:Y:S01]  /*e450*/  IMAD.U32 R169, RZ, RZ, UR30 ;  /* 0x0000001effa97e24 */ /* 0x000fe2000f8e00ff */
[----:B------:R-:W0:Y:S02]  /*e460*/  SHFL.BFLY PT, R181, R168, 0x1, 0x1f ;  /* 0x0c201f00a8b57f89 */ /* 0x000e2400000e0000 */
[----:B------:R-:W-:Y:S08]  /*e470*/  MUFU.EX2 R141, R188 ;  /* 0x000000bc008d7308 */ /* 0x000ff00000000800 */
[----:B------:R1:W-:Y:S08]  /*e480*/  MUFU.EX2 R7, R177 ;  /* 0x000000b100077308 */ /* 0x0003f00000000800 */
[----:B------:R-:W-:Y:S01]  /*e490*/  MUFU.EX2 R150, R150 ;  /* 0x0000009600967308 */ /* 0x000fe20000000800 */
[----:B0-----:R-:W-:Y:S01]  /*e4a0*/  FMNMX.FTZ R6, R168, R181, !PT ;  /* 0x000000b5a8067209 */ /* 0x001fe20007810000 */
[----:B------:R-:W-:-:S06]  /*e4b0*/  FMUL.FTZ R168, R166, UR30 ;  /* 0x0000001ea6a87c20 */ /* 0x000fcc0008410000 */
[----:B------:R-:W-:Y:S01]  /*e4c0*/  MUFU.EX2 R175, R175 ;  /* 0x000000af00af7308 */ /* 0x000fe20000000800 */
[C---:B------:R-:W-:Y:S01]  /*e4d0*/  FSETP.NEU.FTZ.AND P2, PT, R6.reuse, -INF , PT ;  /* 0xff8000000600780b */ /* 0x040fe20003f5d000 */
[----:B------:R-:W-:-:S03]  /*e4e0*/  FFMA.FTZ R169, R6, R169, -8 ;  /* 0xc100000006a97423 */ /* 0x000fc600000100a9 */
[----:B-1----:R-:W-:Y:S02]  /*e4f0*/  FSEL R177, R6, RZ, P2 ;  /* 0x000000ff06b17208 */ /* 0x002fe40001000000 */
[----:B------:R-:W-:Y:S01]  /*e500*/  FSEL R166, R169, RZ, P2 ;  /* 0x000000ffa9a67208 */ /* 0x000fe20001000000 */
[----:B------:R-:W0:Y:S02]  /*e510*/  MUFU.EX2 R168, R168 ;  /* 0x000000a800a87308 */ /* 0x000e240000000800 */
[----:B------:R-:W-:-:S02]  /*e520*/  FADD.FTZ R177, -R177, R8 ;  /* 0x00000008b1b17221 */ /* 0x000fc40000010100 */
        /* <DEDUP_REMOVED lines=13> */
[----:B0-----:R-:W-:-:S01]  /*e600*/  FFMA.FTZ R135, R168, R4, R121 ;  /* 0x00000004a8877223 */ /* 0x001fc20000010079 */
[----:B------:R-:W0:Y:S01]  /*e610*/  MUFU.EX2 R177, R177 ;  /* 0x000000b100b17308 */ /* 0x000e220000000800 */
[----:B------:R-:W-:-:S01]  /*e620*/  FFMA.FTZ R15, R15, UR30, -R166 ;  /* 0x0000001e0f0f7c23 */ /* 0x000fc200080108a6 */
[----:B------:R-:W-:Y:S01]  /*e630*/  FFMA.FTZ R20, R20, UR30, -R166 ;  /* 0x0000001e14147c23 */ /* 0x000fe200080108a6 */
[----:B------:R-:W-:-:S01]  /*e640*/  FADD.FTZ R178, R164, R135 ;  /* 0x00000087a4b27221 */ /* 0x000fc20000010000 */
        /* <DEDUP_REMOVED lines=14> */
[----:B------:R-:W-:Y:S01]  /*e730*/  FADD.FTZ R3, R161, R178 ;  /* 0x000000b2a1037221 */ /* 0x000fe20000010000 */
[----:B------:R-:W-:-:S01]  /*e740*/  FFMA.FTZ R147, R147, UR30, -R166 ;  /* 0x0000001e93937c23 */ /* 0x000fc200080108a6 */
[----:B------:R-:W-:-:S04]  /*e750*/  FFMA.FTZ R148, R148, UR30, -R166 ;  /* 0x0000001e94947c23 */ /* 0x000fc800080108a6 */
[----:B------:R-:W0:Y:S01]  /*e760*/  MUFU.EX2 R10, R10 ;  /* 0x0000000a000a7308 */ /* 0x000e220000000800 */
[----:B-1----:R-:W-:-:S07]  /*e770*/  FADD.FTZ R4, R169, R4 ;  /* 0x00000004a9047221 */ /* 0x002fce0000010000 */
[----:B------:R-:W1:Y:S01]  /*e780*/  MUFU.EX2 R11, R11 ;  /* 0x0000000b000b7308 */ /* 0x000e620000000800 */
[----:B--2---:R-:W-:-:S01]  /*e790*/  FADD.FTZ R171, R9, R4 ;  /* 0x0000000409ab7221 */ /* 0x004fc20000010000 */
[----:B------:R-:W-:-:S04]  /*e7a0*/  FADD.FTZ R4, R172, R3 ;  /* 0x00000003ac047221 */ /* 0x000fc80000010000 */
[----:B------:R-:W-:Y:S02]  /*e7b0*/  FADD.FTZ R3, R163, R4 ;  /* 0x00000004a3037221 */ /* 0x000fe40000010000 */
        /* <DEDUP_REMOVED lines=9> */
[--C-:B------:R-:W-:Y:S01]  /*e850*/  FFMA.FTZ R171, R138, UR30, -R166.reuse ;  /* 0x0000001e8aab7c23 */ /* 0x100fe200080108a6 */
[----:B------:R-:W-:-:S01]  /*e860*/  FFMA.FTZ R138, R139, UR30, -R166 ;  /* 0x0000001e8b8a7c23 */ /* 0x000fc200080108a6 */
[----:B------:R-:W-:-:S04]  /*e870*/  FADD.FTZ R139, R155, R178 ;  /* 0x000000b29b8b7221 */ /* 0x000fc80000010000 */
[----:B------:R-:W2:Y:S01]  /*e880*/  MUFU.EX2 R20, R20 ;  /* 0x0000001400147308 */ /* 0x000ea20000000800 */
[----:B0-----:R-:W-:-:S07]  /*e890*/  FADD.FTZ R4, R14, R3 ;  /* 0x000000030e047221 */ /* 0x001fce0000010000 */
[----:B------:R-:W0:Y:S01]  /*e8a0*/  MUFU.EX2 R21, R21 ;  /* 0x0000001500157308 */ /* 0x000e220000000800 */
[----:B-1----:R-:W-:-:S07]  /*e8b0*/  FADD.FTZ R3, R15, R4 ;  /* 0x000000040f037221 */ /* 0x002fce0000010000 */
[----:B------:R-:W1:Y:S01]  /*e8c0*/  MUFU.EX2 R120, R120 ;  /* 0x0000007800787308 */ /* 0x000e620000000800 */
[----:B--2---:R-:W-:-:S01]  /*e8d0*/  FADD.FTZ R4, R20, R3 ;  /* 0x0000000314047221 */ /* 0x004fc20000010000 */
[----:B------:R-:W-:Y:S01]  /*e8e0*/  FADD.FTZ R3, R176, R139 ;  /* 0x0000008bb0037221 */ /* 0x000fe20000010000 */
[----:B------:R-:W-:-:S01]  /*e8f0*/  FFMA.FTZ R139, R153, UR30, -R166 ;  /* 0x0000001e998b7c23 */ /* 0x000fc200080108a6 */
[----:B------:R-:W-:-:S04]  /*e900*/  FFMA.FTZ R153, R157, UR30, -R166 ;  /* 0x0000001e9d997c23 */ /* 0x000fc800080108a6 */
[----:B------:R-:W2:Y:S08]  /*e910*/  MUFU.EX2 R125, R125 ;  /* 0x0000007d007d7308 */ /* 0x000eb00000000800 */
[----:B------:R-:W3:Y:S08]  /*e920*/  MUFU.EX2 R124, R124 ;  /* 0x0000007c007c7308 */ /* 0x000ef00000000800 */
[----:B------:R-:W-:Y:S08]  /*e930*/  MUFU.EX2 R8, R128 ;  /* 0x0000008000087308 */ /* 0x000ff00000000800 */
[----:B------:R-:W-:Y:S08]  /*e940*/  MUFU.EX2 R128, R130 ;  /* 0x0000008200807308 */ /* 0x000ff00000000800 */
        /* <DEDUP_REMOVED lines=9> */
[----:B------:R-:W-:-:S03]  /*e9e0*/  FADD.FTZ R4, R150, R3 ;  /* 0x0000000396047221 */ /* 0x000fc60000010000 */
[----:B---3--:R-:W-:Y:S01]  /*e9f0*/  FADD.FTZ R178, R124, R173 ;  /* 0x000000ad7cb27221 */ /* 0x008fe20000010000 */
[----:B------:R-:W-:-:S02]  /*ea00*/  FADD.FTZ R4, R175, R4 ;  /* 0x00000004af047221 */ /* 0x000fc40000010000 */
[----:B------:R-:W1:Y:S01]  /*ea10*/  MUFU.EX2 R129, R129 ;  /* 0x0000008100817308 */ /* 0x000e620000000800 */
[----:B----4-:R-:W-:-:S01]  /*ea20*/  FADD.FTZ R3, R127, R178 ;  /* 0x000000b27f037221 */ /* 0x010fc20000010000 */
[----:B-----5:R-:W-:-:S03]  /*ea30*/  FADD.FTZ R157, R123, R4 ;  /* 0x000000047b9d7221 */ /* 0x020fc60000010000 */
[----:B------:R-:W-:-:S03]  /*ea40*/  FADD.FTZ R4, R8, R3 ;  /* 0x0000000308047221 */ /* 0x000fc60000010000 */
[----:B------:R-:W2:Y:S01]  /*ea50*/  MUFU.EX2 R13, R13 ;  /* 0x0000000d000d7308 */ /* 0x000ea20000000800 */
[----:B0-----:R-:W-:-:S01]  /*ea60*/  FADD.FTZ R178, R132, R157 ;  /* 0x0000009d84b27221 */ /* 0x001fc20000010000 */
[----:B------:R-:W-:-:S06]  /*ea70*/  FFMA.FTZ R157, R143, UR30, -R166 ;  /* 0x0000001e8f9d7c23 */ /* 0x000fcc00080108a6 */
        /* <DEDUP_REMOVED lines=9> */
[----:B--2---:R-:W-:-:S04]  /*eb10*/  FADD.FTZ R3, R131, R4 ;  /* 0x0000000483037221 */ /* 0x004fc80000010000 */
[----:B------:R-:W-:-:S03]  /*eb20*/  FADD.FTZ R4, R128, R3 ;  /* 0x0000000380047221 */ /* 0x000fc60000010000 */
[----:B------:R-:W2:Y:S01]  /*eb30*/  MUFU.EX2 R135, R135 ;  /* 0x0000008700877308 */ /* 0x000ea20000000800 */
[----:B0-----:R-:W-:-:S07]  /*eb40*/  FADD.FTZ R143, R133, R178 ;  /* 0x000000b2858f7221 */ /* 0x001fce0000010000 */
[----:B------:R-:W0:Y:S01]  /*eb50*/  MUFU.EX2 R152, R152 ;  /* 0x0000009800987308 */ /* 0x000e220000000800 */
[----:B-1----:R-:W-:-:S01]  /*eb60*/  FADD.FTZ R178, R134, R143 ;  /* 0x0000008f86b27221 */ /* 0x002fc20000010000 */
[----:B------:R-:W-:-:S03]  /*eb70*/  FFMA.FTZ R143, R145, UR30, -R166 ;  /* 0x0000001e918f7c23 */ /* 0x000fc600080108a6 */
[----:B------:R-:W-:-:S03]  /*eb80*/  FADD.FTZ R145, R149, R178 ;  /* 0x000000b295917221 */ /* 0x000fc60000010000 */
[----:B------:R-:W1:Y:S01]  /*eb90*/  MUFU.EX2 R171, R171 ;  /* 0x000000ab00ab7308 */ /* 0x000e620000000800 */
[----:B--2---:R-:W-:-:S04]  /*eba0*/  FADD.FTZ R3, R135, R4 ;  /* 0x0000000487037221 */ /* 0x004fc80000010000 */
[----:B------:R-:W-:-:S03]  /*ebb0*/  FADD.FTZ R4, R130, R3 ;  /* 0x0000000382047221 */ /* 0x000fc60000010000 */
        /* <DEDUP_REMOVED lines=28> */
[----:B------:R-:W1:Y:S08]  /*ed80*/  MUFU.EX2 R165, R165 ;  /* 0x000000a500a57308 */ /* 0x000e700000000800 */
[----:B------:R2:W3:Y:S08]  /*ed90*/  MUFU.EX2 R144, R146 ;  /* 0x0000009200907308 */ /* 0x0004f00000000800 */
[----:B------:R-:W4:Y:S01]  /*eda0*/  MUFU.EX2 R162, R162 ;  /* 0x000000a200a27308 */ /* 0x000f220000000800 */
[----:B--2---:R-:W-:-:S01]  /*edb0*/  FADD.FTZ R146, R160, R3 ;  /* 0x00000003a0927221 */ /* 0x004fc20000010000 */
[----:B0-----:R-:W-:-:S03]  /*edc0*/  FADD.FTZ R3, R143, R4 ;  /* 0x000000048f037221 */ /* 0x001fc60000010000 */
[----:B-1----:R-:W-:-:S03]  /*edd0*/  FADD.FTZ R145, R165, R146 ;  /* 0x00000092a5917221 */ /* 0x002fc60000010000 */
[----:B------:R-:W0:Y:S01]  /*ede0*/  MUFU.EX2 R180, R147 ;  /* 0x0000009300b47308 */ /* 0x000e220000000800 */
[----:B---3--:R-:W-:-:S07]  /*edf0*/  FADD.FTZ R3, R144, R3 ;  /* 0x0000000390037221 */ /* 0x008fce0000010000 */
[----:B------:R-:W1:Y:S01]  /*ee00*/  MUFU.EX2 R148, R148 ;  /* 0x0000009400947308 */ /* 0x000e620000000800 */
[----:B----4-:R-:W-:-:S04]  /*ee10*/  FADD.FTZ R4, R162, R145 ;  /* 0x00000091a2047221 */ /* 0x010fc80000010000 */
[----:B------:R-:W-:Y:S01]  /*ee20*/  FADD.FTZ R4, R7, R4 ;  /* 0x0000000407047221 */ /* 0x000fe20000010000 */
[----:B0-----:R-:W-:-:S04]  /*ee30*/  FADD.FTZ R3, R180, R3 ;  /* 0x00000003b4037221 */ /* 0x001fc80000010000 */
[----:B-1----:R-:W-:Y:S01]  /*ee40*/  FADD.FTZ R3, R148, R3 ;  /* 0x0000000394037221 */ /* 0x002fe20000010000 */
[----:B------:R-:W-:Y:S06]  /*ee50*/  @!P0 BRA `(.L_x_3944) ;  /* 0x0000000000048947 */ /* 0x000fec0003800000 */
[----:B------:R-:W-:Y:S01]  /*ee60*/  BPT.TRAP 0x1 ;  /* 0x000000040000795c */ /* 0x000fe20000300000 */
.L_x_3944:
        /* <DEDUP_REMOVED lines=139> */
.L_x_3927:
[----:B------:R-:W-:Y:S06]  /*f720*/  BAR.ARV 0x8, 0x180 ;  /* 0x0206000000007b1d */ /* 0x000fec0000002000 */
[----:B------:R-:W-:Y:S05]  /*f730*/  @!P0 BRA `(.L_x_3946) ;  /* 0x0000000000048947 */ /* 0x000fea0003800000 */
[----:B------:R-:W-:Y:S01]  /*f740*/  BPT.TRAP 0x1 ;  /* 0x000000040000795c */ /* 0x000fe20000300000 */
.L_x_3946:
[----:B------:R-:W-:Y:S01]  /*f750*/  ULEA UR9, UR50, UR36, 0x3 ;  /* 0x0000002432097291 */ /* 0x000fe2000f8e183f */
[----:B------:R-:W-:-:S05]  /*f760*/  IMAD.U32 R0, RZ, RZ, UR45 ;  /* 0x0000002dff007e24 */ /* 0x000fca000f8e00ff */
[----:B------:R-:W-:-:S04]  /*f770*/  SHF.L.U32 R0, R0, 0x1f, RZ ;  /* 0x0000001f00007819 */ /* 0x000fc800000006ff */
[----:B------:R0:W1:Y:S01]  /*f780*/  SYNCS.PHASECHK.TRANS64.TRYWAIT P1, [UR9+0x2a850], R0 ;  /* 0x02a85000ff0075a7 */ /* 0x0000620008020149 */
[----:B------:R-:W-:Y:S05]  /*f790*/  @!P0 BRA `(.L_x_3947) ;  /* 0x0000000000048947 */ /* 0x000fea0003800000 */
[----:B------:R-:W-:Y:S01]  /*f7a0*/  BPT.TRAP 0x1 ;  /* 0x000000040000795c */ /* 0x000fe20000300000 */
.L_x_3947:
[----:B-1----:R-:W-:Y:S05]  /*f7b0*/  @P1 BRA `(.L_x_3948) ;  /* 0x0000000000081947 */ /* 0x002fea0003800000 */
[----:B------:R-:W1:Y:S02]  /*f7c0*/  SYNCS.PHASECHK.TRANS64.TRYWAIT P1, [UR9+0x2a850], R0 ;  /* 0x02a85000ff0075a7 */ /* 0x000e640008020149 */
[----:B-1----:R-:W-:Y:S05]  /*f7d0*/  @!P1 BRA `(.L_x_3949) ;  /* 0x0000008400c49947 */ /* 0x002fea0003800000 */
.L_x_3948:
[----:B------:R-:W-:Y:S01]  /*f7e0*/  UIADD3 UR36, UR36, 0x400, URZ ;  /* 0x0000040024247890 */ /* 0x000fe2000fffe03f */
[----:B------:R-:W-:Y:S01]  /*f7f0*/  WARPGROUP.ARRIVE ;  /* 0x00000000000079c5 */ /* 0x000fe20000000000 */
[----:B------:R-:W-:Y:S01]  /*f800*/  UMOV UR7, 0x40000040 ;  /* 0x4000004000077882 */ /* 0x000fe20000000000 */
[----:B------:R-:W-:Y:S01]  /*f810*/  ULDC.64 UR10, c[0x0][0x9a0] ;  /* 0x00026800000a7ab9 */ /* 0x000fe20000000a00 */
[----:B------:R-:W-:Y:S01]  /*f820*/  USHF.R.U32.HI UR36, URZ, 0x4, UR36 ;  /* 0x000000043f247899 */ /* 0x000fe20008011624 */
[----:B-1----:R-:W-:Y:S01]  /*f830*/  IMAD.MOV.U32 R7, RZ, RZ, 0x3f800000 ;  /* 0x3f800000ff077424 */ /* 0x002fe200078e00ff */
[----:B------:R-:W-:Y:S02]  /*f840*/  UISETP.NE.U32.AND UP0, UPT, UR10, URZ, UPT ;  /* 0x0000003f0a00728c */ /* 0x000fe4000bf05070 */
[----:B------:R-:W-:Y:S02]  /*f850*/  ULOP3.LUT UR36, UR36, 0x3fff, URZ, 0xc0, !UPT ;  /* 0x00003fff24247892 */ /* 0x000fe4000f8ec03f */
[----:B------:R-:W-:-:S02]  /*f860*/  UISETP.NE.AND.EX UP0, UPT, UR11, URZ, UPT, UP0 ;  /* 0x0000003f0b00728c */ /* 0x000fc4000bf05300 */
[----:B------:R-:W-:-:S04]  /*f870*/  ULOP3.LUT UR8, UR36, 0x10000, URZ, 0xfc, !UPT ;  /* 0x0001000024087892 */ /* 0x000fc8000f8efc3f */
[----:B------:R-:W-:Y:S01]  /*f880*/  UIMAD UR8, UR50, 0x600, UR8 ;  /* 0x00000600320878a4 */ /* 0x000fe2000f8e0208 */
[----:B------:R-:W-:-:S03]  /*f890*/  PLOP3.LUT P1, PT, PT, PT, UP0, 0x80, 0x0 ;  /* 0x000000000000781c */ /* 0x000fc60003f2f008 */
[----:B------:R-:W-:Y:S01]  /*f8a0*/  UIADD3 UR4, UR8, 0x2, URZ ;  /* 0x0000000208047890 */ /* 0x000fe2000fffe03f */
[----:B------:R-:W-:Y:S02]  /*f8b0*/  @UP0 ULDC.64 UR12, c[0x0][0x9c8] ;  /* 0x00027200000c0ab9 */ /* 0x000fe40000000a00 */
[----:B------:R-:W-:-:S06]  /*f8c0*/  UMOV UR6, UR8 ;  /* 0x0000000800067c82 */ /* 0x000fcc0008000000 */
[----:B------:R-:W-:Y:S01]  /*f8d0*/  QGMMA.64x192x32.F32.E4M3.E4M3 R24, R196, gdesc[UR4], R24, gsb0 ;  /* 0x02e00004c4187df3 */ /* 0x000fe20008000818 */
[----:B------:R-:W-:Y:S01]  /*f8e0*/  UMOV UR7, 0x40000040 ;  /* 0x4000004000077882 */ /* 0x000fe20000000000 */
[----:B------:R-:W-:Y:S01]  /*f8f0*/  UMOV UR6, UR4 ;  /* 0x0000000400067c82 */ /* 0x000fe20008000000 */
[----:B------:R-:W-:Y:S01]  /*f900*/  @UP0 UIMAD.WIDE.U32 UR4, UR44, UR12, URZ ;  /* 0x0000000c2c0402a5 */ /* 0x000fe2000f8e003f */
[----:B------:R-:W-:Y:S02]  /*f910*/  WARPGROUP.DEPBAR.LE gsb0, 0x0 ;  /* 0x00008000000079c5 */ /* 0x000fe40000010000 */
[----:B------:R-:W-:-:S14]  /*f920*/  WARPGROUP.ARRIVE ;  /* 0x00000000000079c5 */ /* 0x000fdc0000000000 */
[----:B------:R-:W-:Y:S01]  /*f930*/  QGMMA.64x192x32.F32.E4M3.E4M3 R24, R192, gdesc[UR4], R24, gsb0 ;  /* 0x02e00004c0187df3 */ /* 0x000fe20008000818 */
[----:B------:R-:W-:Y:S02]  /*f940*/  @UP0 USHF.R.S32.HI UR6, URZ, 0x1f, UR44 ;  /* 0x0000001f3f060899 */ /* 0x000fe4000801142c */
[----:B------:R-:W-:Y:S02]  /*f950*/  @UP0 USHF.R.S32.HI UR7, URZ, 0x1f, UR41 ;  /* 0x0000001f3f070899 */ /* 0x000fe40008011429 */
[----:B------:R-:W-:-:S04]  /*f960*/  @UP0 UIMAD UR6, UR6, UR12, URZ ;  /* 0x0000000c060602a4 */ /* 0x000fc8000f8e023f */
        /* <DEDUP_REMOVED lines=8> */
[----:B------:R-:W-:Y:S02]  /*f9f0*/  @UP0 ULEA.HI.X UR7, UR4, UR11, UR5, 0x2, UP1 ;  /* 0x0000000b04070291 */ /* 0x000fe400088f1405 */
[----:B------:R-:W-:-:S04]  /*fa00*/  IMAD.U32 R8, RZ, RZ, UR6 ;  /* 0x00000006ff087e24 */ /* 0x000fc8000f8e00ff */
[----:B------:R-:W-:-:S05]  /*fa10*/  IMAD.U32 R9, RZ, RZ, UR7 ;  /* 0x00000007ff097e24 */ /* 0x000fca000f8e00ff */
[----:B------:R1:W2:Y:S01]  /*fa20*/  @P1 LDG.E R7, desc[UR48][R8.64] ;  /* 0x0000003008071981 */ /* 0x0002a2000c1e1900 */
[----:B------:R-:W-:Y:S01]  /*fa30*/  UIADD3 UR4, UR8, 0x4, URZ ;  /* 0x0000000408047890 */ /* 0x000fe2000fffe03f */
[----:B------:R-:W-:-:S06]  /*fa40*/  UMOV UR7, 0x40000040 ;  /* 0x4000004000077882 */ /* 0x000fcc0000000000 */
[----:B------:R-:W-:Y:S01]  /*fa50*/  UMOV UR6, UR4 ;  /* 0x0000000400067c82 */ /* 0x000fe20008000000 */
[----:B------:R-:W-:Y:S01]  /*fa60*/  UIADD3 UR8, UR8, 0x6, URZ ;  /* 0x0000000608087890 */ /* 0x000fe2000fffe03f */
[----:B------:R-:W-:Y:S02]  /*fa70*/  WARPGROUP.DEPBAR.LE gsb0, 0x0 ;  /* 0x00008000000079c5 */ /* 0x000fe40000010000 */
[----:B------:R-:W-:-:S06]  /*fa80*/  WARPGROUP.ARRIVE ;  /* 0x00000000000079c5 */ /* 0x000fcc0000000000 */
[----:B------:R-:W-:Y:S01]  /*fa90*/  QGMMA.64x192x32.F32.E4M3.E4M3 R24, R188, gdesc[UR4], R24, gsb0 ;  /* 0x02e00004bc187df3 */ /* 0x000fe20008000818 */
[----:B------:R-:W-:Y:S01]  /*faa0*/  UMOV UR6, UR8 ;  /* 0x0000000800067c82 */ /* 0x000fe20008000000 */
[----:B------:R-:W-:Y:S01]  /*fab0*/  UMOV UR7, 0x40000040 ;  /* 0x4000004000077882 */ /* 0x000fe20000000000 */
[----:B------:R-:W3:Y:S04]  /*fac0*/  SHFL.BFLY PT, R11, R4, 0x2, 0x1f ;  /* 0x0c401f00040b7f89 */ /* 0x000ee800000e0000 */
[----:B------:R-:W4:Y:S01]  /*fad0*/  SHFL.BFLY PT, R2, R3, 0x2, 0x1f ;  /* 0x0c401f0003027f89 */ /* 0x000f2200000e0000 */
[----:B---3--:R-:W-:-:S01]  /*fae0*/  FADD.FTZ R11, R11, R4 ;  /* 0x000000040b0b7221 */ /* 0x008fc20000010000 */
[----:B----4-:R-:W-:-:S04]  /*faf0*/  FADD.FTZ R2, R2, R3 ;  /* 0x0000000302027221 */ /* 0x010fc80000010000 */
[----:B0-----:R-:W0:Y:S04]  /*fb00*/  SHFL.BFLY PT, R0, R11, 0x1, 0x1f ;  /* 0x0c201f000b007f89 */ /* 0x001e2800000e0000 */
[----:B-1----:R-:W1:Y:S01]  /*fb10*/  SHFL.BFLY PT, R9, R2, 0x1, 0x1f ;  /* 0x0c201f0002097f89 */ /* 0x002e6200000e0000 */
        /* <DEDUP_REMOVED lines=32> */
.L_x_3950:
        /* <DEDUP_REMOVED lines=106> */
.L_x_3876:
        /* <DEDUP_REMOVED lines=27> */
[----:B0-----:R-:W-:Y:S01]  /*10570*/  IMAD.SHL.U32 R32, R50, 0x4, RZ ;  /* 0x0000000432207824 */ /* 0x001fe200078e00ff */
        /* <DEDUP_REMOVED lines=27> */
[----:B------:R-:W-:Y:S01]  /*10730*/  F2FP.BF16.F32.PACK_AB R131, R128, R131 ;  /* 0x000000838083723e */ /* 0x000fe200000010ff */
[----:B------:R-:W-:Y:S01]  /*10740*/  USHF.R.S32.HI UR10, URZ, 0x1f, UR41 ;  /* 0x0000001f3f0a7899 */ /* 0x000fe20008011429 */
[----:B------:R-:W-:Y:S01]  /*10750*/  LOP3.LUT R32, R32, 0xc, RZ, 0xc0, !PT ;  /* 0x0000000c20207812 */ /* 0x000fe200078ec0ff */
[----:B------:R-:W-:Y:S01]  /*10760*/  ULDC.64 UR8, c[0x0][0xb90] ;  /* 0x0002e40000087ab9 */ /* 0x000fe20000000a00 */
[----:B------:R-:W-:Y:S02]  /*10770*/  BAR.SYNC.DEFER_BLOCKING 0x1, 0x100 ;  /* 0x0044000000007b1d */ /* 0x000fe40000010000 */
[----:B------:R-:W-:-:S05]  /*10780*/  IADD3 R32, P0, R32, UR6, RZ ;  /* 0x0000000620207c10 */ /* 0x000fca000ff1e0ff */
[----:B------:R-:W-:-:S05]  /*10790*/  IMAD.X R33, RZ, RZ, UR7, P0 ;  /* 0x00000007ff217e24 */ /* 0x000fca00080e06ff */
[----:B------:R0:W2:Y:S01]  /*107a0*/  LDG.E.CONSTANT R32, desc[UR48][R32.64] ;  /* 0x0000003020207981 */ /* 0x0000a2000c1e9900 */
[----:B------:R-:W-:Y:S01]  /*107b0*/  F2FP.BF16.F32.PACK_AB R48, R71, R34 ;  /* 0x000000224730723e */ /* 0x000fe200000010ff */
[----:B------:R-:W-:Y:S01]  /*107c0*/  UIMAD UR5, UR10, UR8, URZ ;  /* 0x000000080a0572a4 */ /* 0x000fe2000f8e023f */
[----:B------:R-:W-:Y:S01]  /*107d0*/  LOP3.LUT P0, R34, R50, 0x3, RZ, 0xc0, !PT ;  /* 0x0000000332227812 */ /* 0x000fe2000780c0ff */
[----:B------:R-:W-:Y:S01]  /*107e0*/  UIMAD.WIDE.U32 UR6, UR41, UR8, URZ ;  /* 0x00000008290672a5 */ /* 0x000fe2000f8e003f */
[----:B------:R-:W1:Y:S01]  /*107f0*/  S2R R50, SR_SWINHI ;  /* 0x0000000000327919 */ /* 0x000e620000002f00 */
[----:B------:R-:W-:Y:S01]  /*10800*/  F2FP.BF16.F32.PACK_AB R31, R78, R31 ;  /* 0x0000001f4e1f723e */ /* 0x000fe200000010ff */
[----:B------:R-:W-:Y:S01]  /*10810*/  UIMAD UR5, UR41, UR9, UR5 ;  /* 0x00000009290572a4 */ /* 0x000fe2000f8e0205 */
[----:B------:R-:W-:Y:S01]  /*10820*/  ISETP.EQ.OR P0, PT, R34, 0x3, !P0 ;  /* 0x000000032200780c */ /* 0x000fe20004702670 */
[----:B------:R-:W-:Y:S01]  /*10830*/  USHF.R.S32.HI UR12, URZ, 0x1f, UR44 ;  /* 0x0000001f3f0c7899 */ /* 0x000fe2000801142c */
[----:B0-----:R-:W-:Y:S01]  /*10840*/  F2FP.BF16.F32.PACK_AB R33, R70, R35 ;  /* 0x000000234621723e */ /* 0x001fe200000010ff */
[----:B------:R-:W-:Y:S01]  /*10850*/  ULDC.64 UR8, c[0x0][0xb98] ;  /* 0x0002e60000087ab9 */ /* 0x000fe20000000a00 */
[----:B------:R-:W-:Y:S01]  /*10860*/  SEL R109, R72, R57, P0 ;  /* 0x00000039486d7207 */ /* 0x000fe20000000000 */
[----:B------:R-:W-:Y:S01]  /*10870*/  UIADD3 UR7, UR7, UR5, URZ ;  /* 0x0000000507077290 */ /* 0x000fe2000fffe03f */
        /* <DEDUP_REMOVED lines=17> */
[----:B------:R-:W-:Y:S02]  /*10990*/  MOV R34, R3 ;  /* 0x0000000300227202 */ /* 0x000fe40000000f00 */
[----:B-1----:R-:W-:Y:S02]  /*109a0*/  MOV R35, R50 ;  /* 0x0000003200237202 */ /* 0x002fe40000000f00 */
[----:B------:R-:W-:Y:S02]  /*109b0*/  SEL R70, R10, R11, P0 ;  /* 0x0000000b0a467207 */ /* 0x000fe40000000000 */
[----:B------:R-:W-:Y:S01]  /*109c0*/  SEL R123, R21, R20, P0 ;  /* 0x00000014157b7207 */ /* 0x000fe20000000000 */
[----:B------:R-:W-:Y:S01]  /*109d0*/  IMAD.WIDE R56, R204, 0x2, R34 ;  /* 0x00000002cc387825 */ /* 0x000fe200078e0222 */
[----:B------:R-:W-:-:S02]  /*109e0*/  SEL R79, R20, R21, P0 ;  /* 0x00000015144f7207 */ /* 0x000fc40000000000 */
[----:B------:R-:W-:Y:S01]  /*109f0*/  SEL R85, R126, R127, P0 ;  /* 0x0000007f7e557207 */ /* 0x000fe20000000000 */
[----:B------:R-:W-:Y:S01]  /*10a00*/  IMAD.WIDE R34, R7, 0x2, R34 ;  /* 0x0000000207227825 */ /* 0x000fe200078e0222 */
[C---:B------:R-:W-:Y:S02]  /*10a10*/  IADD3 R61, P4, R56.reuse, 0x8060, RZ ;  /* 0x00008060383d7810 */ /* 0x040fe40007f9e0ff */
[C---:B------:R-:W-:Y:S02]  /*10a20*/  IADD3 R25, P3, R56.reuse, 0x8040, RZ ;  /* 0x0000804038197810 */ /* 0x040fe40007f7e0ff */
[----:B------:R-:W-:Y:S02]  /*10a30*/  LOP3.LUT R60, R61, 0x380, RZ, 0xc0, !PT ;  /* 0x000003803d3c7812 */ /* 0x000fe400078ec0ff */
[C---:B------:R-:W-:Y:S01]  /*10a40*/  IADD3 R15, P2, R56.reuse, 0x4060, RZ ;  /* 0x00004060380f7810 */ /* 0x040fe20007f5e0ff */
[----:B------:R-:W-:Y:S01]  /*10a50*/  IMAD.X R55, RZ, RZ, R57, P3 ;  /* 0x000000ffff377224 */ /* 0x000fe200018e0639 */
[----:B------:R-:W-:-:S02]  /*10a60*/  LOP3.LUT R5, R56, 0x380, RZ, 0xc0, !PT ;  /* 0x0000038038057812 */ /* 0x000fc400078ec0ff */
[----:B------:R-:W-:Y:S01]  /*10a70*/  LOP3.LUT R14, R25, 0x380, RZ, 0xc0, !PT ;  /* 0x00000380190e7812 */ /* 0x000fe200078ec0ff */
[----:B------:R-:W-:Y:S01]  /*10a80*/  IMAD.X R49, RZ, RZ, R57, P2 ;  /* 0x000000ffff317224 */ /* 0x000fe200010e0639 */
[----:B------:R-:W-:Y:S02]  /*10a90*/  SEL R59, R127, R126, P0 ;  /* 0x0000007e7f3b7207 */ /* 0x000fe40000000000 */
[----:B------:R-:W-:Y:S02]  /*10aa0*/  SHF.R.U64 R60, R60, 0x3, RZ ;  /* 0x000000033c3c7819 */ /* 0x000fe400000012ff */
[C---:B------:R-:W-:Y:S02]  /*10ab0*/  IADD3 R21, P6, R56.reuse, 0x8020, RZ ;  /* 0x0000802038157810 */ /* 0x040fe40007fde0ff */
[----:B------:R-:W-:Y:S02]  /*10ac0*/  IADD3 R10, P5, R56, 0x8000, RZ ;  /* 0x00008000380a7810 */ /* 0x000fe40007fbe0ff */
[----:B------:R-:W-:-:S02]  /*10ad0*/  SEL R127, R9, R8, P0 ;  /* 0x00000008097f7207 */ /* 0x000fc40000000000 */
[----:B------:R-:W-:Y:S01]  /*10ae0*/  SEL R82, R8, R9, P0 ;  /* 0x0000000908527207 */ /* 0x000fe20000000000 */
[----:B------:R-:W-:Y:S01]  /*10af0*/  IMAD.X R51, RZ, RZ, R57, P5 ;  /* 0x000000ffff337224 */ /* 0x000fe200028e0639 */
[----:B------:R-:W-:Y:S02]  /*10b00*/  IADD3 R9, P2, R56, 0x40, RZ ;  /* 0x0000004038097810 */ /* 0x000fe40007f5e0ff */
[----:B------:R-:W-:Y:S02]  /*10b10*/  SEL R107, R81, R80, P0 ;  /* 0x00000050516b7207 */ /* 0x000fe40000000000 */
[----:B------:R-:W-:Y:S02]  /*10b20*/  SHF.R.U64 R5, R5, 0x3, RZ ;  /* 0x0000000305057819 */ /* 0x000fe400000012ff */
[----:B------:R-:W-:Y:S02]  /*10b30*/  SHF.R.U64 R14, R14, 0x3, RZ ;  /* 0x000000030e0e7819 */ /* 0x000fe400000012ff */
[----:B------:R-:W-:-:S02]  /*10b40*/  SEL R89, R52, R53, P0 ;  /* 0x0000003534597207 */ /* 0x000fc40000000000 */
[----:B------:R-:W-:Y:S01]  /*10b50*/  SEL R63, R53, R52, P0 ;  /* 0x00000034353f7207 */ /* 0x000fe20000000000 */
[--C-:B------:R-:W-:Y:S01]  /*10b60*/  IMAD.X R53, RZ, RZ, R57.reuse, P6 ;  /* 0x000000ffff357224 */ /* 0x100fe200030e0639 */
[----:B------:R-:W-:Y:S02]  /*10b70*/  SEL R80, R80, R81, P0 ;  /* 0x0000005150507207 */ /* 0x000fe40000000000 */
[----:B------:R-:W-:Y:S01]  /*10b80*/  LOP3.LUT R60, R60, R61, RZ, 0x3c, !PT ;  /* 0x0000003d3c3c7212 */ /* 0x000fe200078e3cff */
[----:B------:R-:W-:Y:S01]  /*10b90*/  IMAD.X R61, RZ, RZ, R57, P4 ;  /* 0x000000ffff3d7224 */ /* 0x000fe200020e0639 */
[----:B------:R-:W-:Y:S02]  /*10ba0*/  SEL R125, R13, R12, P0 ;  /* 0x0000000c0d7d7207 */ /* 0x000fe40000000000 */
[----:B------:R-:W-:Y:S02]  /*10bb0*/  SEL R81, R12, R13, P0 ;  /* 0x0000000d0c517207 */ /* 0x000fe40000000000 */
[----:B------:R-:W-:-:S02]  /*10bc0*/  SEL R95, R37, R36, P0 ;  /* 0x00000024255f7207 */ /* 0x000fc40000000000 */
[----:B------:R-:W-:Y:S01]  /*10bd0*/  SEL R66, R36, R37, P0 ;  /* 0x0000002524427207 */ /* 0x000fe20000000000 */
[----:B------:R-:W-:Y:S01]  /*10be0*/  IMAD.X R37, RZ, RZ, R57, P2 ;  /* 0x000000ffff257224 */ /* 0x000fe200010e0639 */
[C---:B------:R-:W-:Y:S02]  /*10bf0*/  IADD3 R7, P1, R56.reuse, 0x20, RZ ;  /* 0x0000002038077810 */ /* 0x040fe40007f3e0ff */
[C---:B------:R-:W-:Y:S02]  /*10c00*/  IADD3 R13, P4, R56.reuse, 0x4040, RZ ;  /* 0x00004040380d7810 */ /* 0x040fe40007f9e0ff */
[C---:B------:R-:W-:Y:S02]  /*10c10*/  IADD3 R11, P3, R56.reuse, 0x4020, RZ ;  /* 0x00004020380b7810 */ /* 0x040fe40007f7e0ff */
[C---:B------:R-:W-:Y:S02]  /*10c20*/  IADD3 R8, P6, R56.reuse, 0x4000, RZ ;  /* 0x0000400038087810 */ /* 0x040fe40007fde0ff */
[----:B------:R-:W-:-:S02]  /*10c30*/  IADD3 R6, P5, R56, 0x60, RZ ;  /* 0x0000006038067810 */ /* 0x000fc40007fbe0ff */
[----:B------:R-:W-:Y:S02]  /*10c40*/  LOP3.LUT R56, R5, R56, RZ, 0x3c, !PT ;  /* 0x0000003805387212 */ /* 0x000fe400078e3cff */
[----:B------:R-:W-:Y:S02]  /*10c50*/  LOP3.LUT R54, R14, R25, RZ, 0x3c, !PT ;  /* 0x000000190e367212 */ /* 0x000fe400078e3cff */
[----:B------:R-:W-:Y:S02]  /*10c60*/  LOP3.LUT R5, R10, 0x380, RZ, 0xc0, !PT ;  /* 0x000003800a057812 */ /* 0x000fe400078ec0ff */
[----:B------:R-:W-:Y:S02]  /*10c70*/  IADD3 R25, P2, R34, 0x5000, RZ ;  /* 0x0000500022197810 */ /* 0x000fe40007f5e0ff */
[----:B------:R-:W-:Y:S02]  /*10c80*/  SHF.R.U64 R5, R5, 0x3, RZ ;  /* 0x0000000305057819 */ /* 0x000fe400000012ff */
[----:B------:R-:W-:-:S02]  /*10c90*/  LOP3.LUT R24, R25, 0x380, RZ, 0xc0, !PT ;  /* 0x0000038019187812 */ /* 0x000fc400078ec0ff */
[----:B------:R-:W-:Y:S02]  /*10ca0*/  LOP3.LUT R50, R5, R10, RZ, 0x3c, !PT ;  /* 0x0000000a05327212 */ /* 0x000fe400078e3cff */
[----:B------:R-:W-:Y:S02]  /*10cb0*/  SHF.R.U64 R24, R24, 0x3, RZ ;  /* 0x0000000318187819 */ /* 0x000fe400000012ff */
[----:B------:R-:W-:Y:S02]  /*10cc0*/  LOP3.LUT R10, R11, 0x380, RZ, 0xc0, !PT ;  /* 0x000003800b0a7812 */ /* 0x000fe400078ec0ff */
[----:B------:R-:W-:Y:S01]  /*10cd0*/  LOP3.LUT R24, R24, R25, RZ, 0x3c, !PT ;  /* 0x0000001918187212 */ /* 0x000fe200078e3cff */
[----:B------:R-:W-:Y:S01]  /*10ce0*/  IMAD.X R25, RZ, RZ, R35, P2 ;  /* 0x000000ffff197224 */ /* 0x000fe200010e0623 */
[----:B------:R-:W-:Y:S02]  /*10cf0*/  SEL R117, R33, R48, P0 ;  /* 0x0000003021757207 */ /* 0x000fe40000000000 */
[----:B------:R-:W-:-:S02]  /*10d00*/  SEL R76, R48, R33, P0 ;  /* 0x00000021304c7207 */ /* 0x000fc40000000000 */
[----:B------:R-:W-:Y:S02]  /*10d10*/  SHF.R.U64 R10, R10, 0x3, RZ ;  /* 0x000000030a0a7819 */ /* 0x000fe400000012ff */
[----:B------:R-:W-:Y:S02]  /*10d20*/  LOP3.LUT R4, R15, 0x380, RZ, 0xc0, !PT ;  /* 0x000003800f047812 */ /* 0x000fe400078ec0ff */
[----:B------:R-:W-:Y:S02]  /*10d30*/  IADD3 R33, P2, R34, 0xb000, RZ ;  /* 0x0000b00022217810 */ /* 0x000fe40007f5e0ff */
[----:B------:R-:W-:Y:S02]  /*10d40*/  SEL R113, R43, R42, P0 ;  /* 0x0000002a2b717207 */ /* 0x000fe40000000000 */
[----:B------:R-:W-:Y:S01]  /*10d50*/  SEL R74, R42, R43, P0 ;  /* 0x0000002b2a4a7207 */ /* 0x000fe20000000000 */
[----:B------:R-:W-:Y:S01]  /*10d60*/  IMAD.X R43, RZ, RZ, R57, P3 ;  /* 0x000000ffff2b7224 */ /* 0x000fe200018e0639 */
[----:B------:R-:W-:Y:S01]  /*10d70*/  LOP3.LUT R42, R10, R11, RZ, 0x3c, !PT ;  /* 0x0000000b0a2a7212 */ /* 0x000fe200078e3cff */
[----:B------:R-:W-:Y:S01]  /*10d80*/  IMAD.X R11, RZ, RZ, R35, P2 ;  /* 0x000000ffff0b7224 */ /* 0x000fe200010e0623 */
[----:B------:R-:W-:-:S02]  /*10d90*/  SHF.R.U64 R4, R4, 0x3, RZ ;  /* 0x0000000304047819 */ /* 0x000fc400000012ff */
[----:B------:R-:W-:Y:S02]  /*10da0*/  LOP3.LUT R10, R33, 0x380, RZ, 0xc0, !PT ;  /* 0x00000380210a7812 */ /* 0x000fe400078ec0ff */
[----:B------:R-:W-:Y:S02]  /*10db0*/  LOP3.LUT R5, R8, 0x380, RZ, 0xc0, !PT ;  /* 0x0000038008057812 */ /* 0x000fe400078ec0ff */
[----:B------:R-:W-:Y:S02]  /*10dc0*/  SEL R97, R29, R28, P0 ;  /* 0x0000001c1d617207 */ /* 0x000fe40000000000 */
[----:B------:R-:W-:Y:S02]  /*10dd0*/  SEL R67, R28, R29, P0 ;  /* 0x0000001d1c437207 */ /* 0x000fe40000000000 */
[----:B------:R-:W-:Y:S02]  /*10de0*/  LOP3.LUT R48, R4, R15, RZ, 0x3c, !PT ;  /* 0x0000000f04307212 */ /* 0x000fe400078e3cff */
[----:B------:R-:W-:-:S02]  /*10df0*/  SHF.R.U64 R10, R10, 0x3, RZ ;  /* 0x000000030a0a7819 */ /* 0x000fc400000012ff */
[----:B------:R-:W-:Y:S02]  /*10e00*/  LOP3.LUT R4, R7, 0x380, RZ, 0xc0, !PT ;  /* 0x0000038007047812 */ /* 0x000fe400078ec0ff */
[----:B------:R-:W-:Y:S02]  /*10e10*/  SHF.R.U64 R5, R5, 0x3, RZ ;  /* 0x0000000305057819 */ /* 0x000fe400000012ff */
[----:B------:R-:W-:Y:S02]  /*10e20*/  IADD3 R29, P3, R34, 0x2000, RZ ;  /* 0x00002000221d7810 */ /* 0x000fe40007f7e0ff */
[----:B------:R-:W-:Y:S02]  /*10e30*/  SEL R93, R41, R40, P0 ;  /* 0x00000028295d7207 */ /* 0x000fe40000000000 */
[----:B------:R-:W-:Y:S01]  /*10e40*/  SEL R65, R40, R41, P0 ;  /* 0x0000002928417207 */ /* 0x000fe20000000000 */
[----:B------:R-:W-:Y:S01]  /*10e50*/  IMAD.X R41, RZ, RZ, R57, P6 ;  /* 0x000000ffff297224 */ /* 0x000fe200030e0639 */
[----:B------:R-:W-:-:S02]  /*10e60*/  LOP3.LUT R10, R10, R33, RZ, 0x3c, !PT ;  /* 0x000000210a0a7212 */ /* 0x000fc400078e3cff */
[----:B------:R-:W-:Y:S01]  /*10e70*/  SHF.R.U64 R4, R4, 0x3, RZ ;  /* 0x0000000304047819 */ /* 0x000fe200000012ff */
[----:B------:R-:W0:Y:S01]  /*10e80*/  LDC R33, c[0x0][0xbe8] ;  /* 0x0002fa00ff217b82 */ /* 0x000e220000000800 */
[----:B------:R-:W-:Y:S02]  /*10e90*/  LOP3.LUT R40, R5, R8, RZ, 0x3c, !PT ;  /* 0x0000000805287212 */ /* 0x000fe400078e3cff */
[----:B------:R-:W-:Y:S02]  /*10ea0*/  LOP3.LUT R28, R29, 0x380, RZ, 0xc0, !PT ;  /* 0x000003801d1c7812 */ /* 0x000fe400078ec0ff */
[----:B------:R-:W-:Y:S02]  /*10eb0*/  LOP3.LUT R5, R6, 0x380, RZ, 0xc0, !PT ;  /* 0x0000038006057812 */ /* 0x000fe400078ec0ff */
[----:B------:R-:W-:Y:S02]  /*10ec0*/  SEL R111, R46, R47, P0 ;  /* 0x0000002f2e6f7207 */ /* 0x000fe40000000000 */
[----:B------:R-:W-:Y:S01]  /*10ed0*/  SEL R73, R47, R46, P0 ;  /* 0x0000002e2f497207 */ /* 0x000fe20000000000 */
[----:B------:R-:W-:Y:S01]  /*10ee0*/  IMAD.X R47, RZ, RZ, R57, P1 ;  /* 0x000000ffff2f7224 */ /* 0x000fe200008e0639 */
[----:B------:R-:W-:-:S02]  /*10ef0*/  LOP3.LUT R46, R4, R7, RZ, 0x3c, !PT ;  /* 0x00000007042e7212 */ /* 0x000fc400078e3cff */
[----:B------:R-:W-:Y:S02]  /*10f00*/  SHF.R.U64 R28, R28, 0x3, RZ ;  /* 0x000000031c1c7819 */ /* 0x000fe400000012ff */
[----:B------:R-:W-:Y:S02]  /*10f10*/  LOP3.LUT R4, R9, 0x380, RZ, 0xc0, !PT ;  /* 0x0000038009047812 */ /* 0x000fe400078ec0ff */
[----:B------:R-:W-:Y:S02]  /*10f20*/  SHF.R.U64 R5, R5, 0x3, RZ ;  /* 0x0000000305057819 */ /* 0x000fe400000012ff */
[----:B------:R-:W-:Y:S02]  /*10f30*/  SEL R115, R39, R38, P0 ;  /* 0x0000002627737207 */ /* 0x000fe40000000000 */
[----:B------:R-:W-:Y:S01]  /*10f40*/  SEL R75, R38, R39, P0 ;  /* 0x00000027264b7207 */ /* 0x000fe20000000000 */
[----:B------:R-:W-:Y:S01]  /*10f50*/  IMAD.X R39, RZ, RZ, R57, P5 ;  /* 0x000000ffff277224 */ /* 0x000fe200028e0639 */
[----:B------:R-:W-:Y:S01]  /*10f60*/  LOP3.LUT R28, R28, R29, RZ, 0x3c, !PT ;  /* 0x0000001d1c1c7212 */ /* 0x000fe200078e3cff */
[----:B------:R-:W-:Y:S01]  /*10f70*/  IMAD.X R29, RZ, RZ, R35, P3 ;  /* 0x000000ffff1d7224 */ /* 0x000fe200018e0623 */
[----:B------:R-:W-:-:S02]  /*10f80*/  SHF.R.U64 R4, R4, 0x3, RZ ;  /* 0x0000000304047819 */ /* 0x000fc400000012ff */
[----:B------:R-:W-:Y:S02]  /*10f90*/  LOP3.LUT R38, R5, R6, RZ, 0x3c, !PT ;  /* 0x0000000605267212 */ /* 0x000fe400078e3cff */
[----:B------:R-:W-:Y:S02]  /*10fa0*/  IADD3 R5, P3, R34, 0x8000, RZ ;  /* 0x0000800022057810 */ /* 0x000fe40007f7e0ff */
[----:B------:R-:W-:Y:S02]  /*10fb0*/  LOP3.LUT R36, R4, R9, RZ, 0x3c, !PT ;  /* 0x0000000904247212 */ /* 0x000fe400078e3cff */
[----:B------:R-:W-:Y:S02]  /*10fc0*/  LOP3.LUT R4, R5, 0x380, RZ, 0xc0, !PT ;  /* 0x0000038005047812 */ /* 0x000fe400078ec0ff */
[----:B------:R-:W-:Y:S02]  /*10fd0*/  SEL R83, R130, R131, P0 ;  /* 0x0000008382537207 */ /* 0x000fe40000000000 */
[----:B------:R-:W-:-:S02]  /*10fe0*/  SHF.R.U64 R4, R4, 0x3, RZ ;  /* 0x0000000304047819 */ /* 0x000fc400000012ff */
[----:B------:R-:W-:Y:S02]  /*10ff0*/  SEL R58, R131, R130, P0 ;  /* 0x00000082833a7207 */ /* 0x000fe40000000000 */
[----:B------:R-:W-:Y:S01]  /*11000*/  LOP3.LUT R4, R4, R5, RZ, 0x3c, !PT ;  /* 0x0000000504047212 */ /* 0x000fe200078e3cff */
[----:B------:R-:W-:Y:S01]  /*11010*/  IMAD.X R5, RZ, RZ, R35, P3 ;  /* 0x000000ffff057224 */ /* 0x000fe200018e0623 */
[----:B0-----:R-:W-:Y:S02]  /*11020*/  ISETP.NE.AND P3, PT, R33, 0x1, PT ;  /* 0x000000012100780c */ /* 0x001fe40003f65270 */
[----:B------:R-:W-:Y:S02]  /*11030*/  MOV R102, R40 ;  /* 0x0000002800667202 */ /* 0x000fe40000000f00 */
[----:B------:R-:W-:Y:S02]  /*11040*/  MOV R100, R42 ;  /* 0x0000002a00647202 */ /* 0x000fe40000000f00 */
[----:B------:R-:W-:Y:S01]  /*11050*/  MOV R90, R48 ;  /* 0x00000030005a7202 */ /* 0x000fe20000000f00 */
[----:B------:R-:W-:Y:S01]  /*11060*/  VIADD R49, R17, UR43 ;  /* 0x0000002b11317c36 */ /* 0x000fe20008000000 */
[----:B------:R-:W-:-:S02]  /*11070*/  MOV R88, R50 ;  /* 0x0000003200587202 */ /* 0x000fc40000000f00 */
[----:B------:R-:W-:Y:S02]  /*11080*/  LOP3.LUT R12, R21, 0x380, RZ, 0xc0, !PT ;  /* 0x00000380150c7812 */ /* 0x000fe400078ec0ff */
[----:B------:R-:W-:Y:S01]  /*11090*/  F2FP.BF16.F32.PACK_AB R27, R86, R27 ;  /* 0x0000001b561b723e */ /* 0x000fe200000010ff */
[----:B------:R-:W0:Y:S01]  /*110a0*/  @P3 LDC R40, c[0x0][0xbec] ;  /* 0x0002fb00ff283b82 */ /* 0x000e220000000800 */
[----:B------:R-:W-:Y:S02]  /*110b0*/  SHF.R.U64 R12, R12, 0x3, RZ ;  /* 0x000000030c0c7819 */ /* 0x000fe400000012ff */
[----:B------:R-:W-:Y:S02]  /*110c0*/  SEL R91, R45, R44, P0 ;  /* 0x0000002c2d5b7207 */ /* 0x000fe40000000000 */
[----:B------:R-:W-:Y:S02]  /*110d0*/  LOP3.LUT R52, R12, R21, RZ, 0x3c, !PT ;  /* 0x000000150c347212 */ /* 0x000fe400078e3cff */
[----:B------:R-:W-:Y:S01]  /*110e0*/  SEL R64, R44, R45, P0 ;  /* 0x0000002d2c407207 */ /* 0x000fe20000000000 */
[----:B------:R-:W1:Y:S01]  /*110f0*/  @P3 LDC R43, c[0x0][0xbf0] ;  /* 0x0002fc00ff2b3b82 */ /* 0x000e620000000800 */
[----:B------:R-:W-:Y:S01]  /*11100*/  LOP3.LUT R12, R13, 0x380, RZ, 0xc0, !PT ;  /* 0x000003800d0c7812 */ /* 0x000fe200078ec0ff */
[----:B------:R-:W-:Y:S01]  /*11110*/  IMAD.X R45, RZ, RZ, R57, P4 ;  /* 0x000000ffff2d7224 */ /* 0x000fe200020e0639 */
[----:B------:R-:W-:-:S02]  /*11120*/  SEL R119, R31, R30, P0 ;  /* 0x0000001e1f777207 */ /* 0x000fc40000000000 */
[----:B------:R-:W-:Y:S02]  /*11130*/  SEL R121, R27, R26, P0 ;  /* 0x0000001a1b797207 */ /* 0x000fe40000000000 */
[----:B------:R-:W-:Y:S02]  /*11140*/  SHF.R.U64 R12, R12, 0x3, RZ ;  /* 0x000000030c0c7819 */ /* 0x000fe400000012ff */
[----:B------:R-:W-:Y:S02]  /*11150*/  SEL R78, R26, R27, P0 ;  /* 0x0000001b1a4e7207 */ /* 0x000fe40000000000 */
[----:B------:R-:W-:Y:S02]  /*11160*/  MOV R104, R38 ;  /* 0x0000002600687202 */ /* 0x000fe40000000f00 */
[----:B------:R-:W-:Y:S02]  /*11170*/  MOV R106, R36 ;  /* 0x00000024006a7202 */ /* 0x000fe40000000f00 */
[----:B------:R-:W-:Y:S01]  /*11180*/  SEL R77, R30, R31, P0 ;  /* 0x0000001f1e4d7207 */ /* 0x000fe20000000000 */
[----:B0-----:R-:W-:Y:S01]  /*11190*/  @P3 IMAD.HI.U32 R40, R49, R40, RZ ;  /* 0x0000002831283227 */ /* 0x001fe200078e00ff */
[----:B------:R-:W-:-:S02]  /*111a0*/  IADD3 R15, P1, R34, 0x6000, RZ ;  /* 0x00006000220f7810 */ /* 0x000fc40007f3e0ff */
[----:B------:R-:W-:Y:S02]  /*111b0*/  MOV R108, R56 ;  /* 0x00000038006c7202 */ /* 0x000fe40000000f00 */
[----:B------:R-:W-:Y:S01]  /*111c0*/  MOV R86, R52 ;  /* 0x0000003400567202 */ /* 0x000fe20000000f00 */
[----:B------:R-:W-:Y:S01]  /*111d0*/  IMAD.MOV.U32 R53, RZ, RZ, R49 ;  /* 0x000000ffff357224 */ /* 0x000fe200078e0031 */
[----:B------:R-:W-:Y:S02]  /*111e0*/  LOP3.LUT R44, R12, R13, RZ, 0x3c, !PT ;  /* 0x0000000d0c2c7212 */ /* 0x000fe400078e3cff */
[----:B------:R-:W-:Y:S02]  /*111f0*/  IADD3 R31, P4, R34, 0x1000, RZ ;  /* 0x00001000221f7810 */ /* 0x000fe40007f9e0ff */
[----:B-1----:R-:W-:Y:S02]  /*11200*/  @P3 SHF.R.U32.HI R53, RZ, R43, R40 ;  /* 0x0000002bff353219 */ /* 0x002fe40000011628 */
[----:B------:R-:W-:-:S02]  /*11210*/  MOV R60, R60 ;  /* 0x0000003c003c7202 */ /* 0x000fc40000000f00 */
[----:B------:R-:W-:Y:S02]  /*11220*/  LOP3.LUT R14, R15, 0x380, RZ, 0xc0, !PT ;  /* 0x000003800f0e7812 */ /* 0x000fe400078ec0ff */
[----:B------:R-:W-:Y:S02]  /*11230*/  MOV R61, R54 ;  /* 0x00000036003d7202 */ /* 0x000fe40000000f00 */
[----:B------:R-:W-:Y:S02]  /*11240*/  LOP3.LUT R30, R31, 0x380, RZ, 0xc0, !PT ;  /* 0x000003801f1e7812 */ /* 0x000fe400078ec0ff */
[----:B------:R-:W-:Y:S02]  /*11250*/  MOV R51, R46 ;  /* 0x0000002e00337202 */ /* 0x000fe40000000f00 */
[----:B------:R-:W-:Y:S02]  /*11260*/  MOV R57, R44 ;  /* 0x0000002c00397202 */ /* 0x000fe40000000f00 */
[----:B------:R-:W-:-:S02]  /*11270*/  SHF.R.U64 R14, R14, 0x3, RZ ;  /* 0x000000030e0e7819 */ /* 0x000fc400000012ff */
[----:B------:R-:W-:Y:S02]  /*11280*/  SHF.R.U64 R30, R30, 0x3, RZ ;  /* 0x000000031e1e7819 */ /* 0x000fe400000012ff */
[----:B------:R-:W-:Y:S01]  /*11290*/  LOP3.LUT R14, R14, R15, RZ, 0x3c, !PT ;  /* 0x0000000f0e0e7212 */ /* 0x000fe200078e3cff */
[--C-:B------:R-:W-:Y:S01]  /*112a0*/  IMAD.X R15, RZ, RZ, R35.reuse, P1 ;  /* 0x000000ffff0f7224 */ /* 0x100fe200008e0623 */
[----:B------:R-:W-:Y:S01]  /*112b0*/  LOP3.LUT R30, R30, R31, RZ, 0x3c, !PT ;  /* 0x0000001f1e1e7212 */ /* 0x000fe200078e3cff */
[----:B------:R-:W-:Y:S01]  /*112c0*/  IMAD.X R31, RZ, RZ, R35, P4 ;  /* 0x000000ffff1f7224 */ /* 0x000fe200020e0623 */
[C---:B------:R-:W-:Y:S02]  /*112d0*/  IADD3 R13, P4, R34.reuse, 0x7000, RZ ;  /* 0x00007000220d7810 */ /* 0x040fe40007f9e0ff */
[----:B------:R-:W-:Y:S02]  /*112e0*/  IADD3 R27, P6, R34, 0x3000, RZ ;  /* 0x00003000221b7810 */ /* 0x000fe40007fde0ff */
[----:B------:R-:W-:-:S02]  /*112f0*/  LOP3.LUT R12, R13, 0x380, RZ, 0xc0, !PT ;  /* 0x000003800d0c7812 */ /* 0x000fc400078ec0ff */
[----:B------:R-:W-:Y:S02]  /*11300*/  LOP3.LUT R26, R27, 0x380, RZ, 0xc0, !PT ;  /* 0x000003801b1a7812 */ /* 0x000fe400078ec0ff */
[----:B------:R-:W-:Y:S02]  /*11310*/  SHF.R.U64 R12, R12, 0x3, RZ ;  /* 0x000000030c0c7819 */ /* 0x000fe400000012ff */
[----:B------:R-:W-:Y:S02]  /*11320*/  SHF.R.U64 R26, R26, 0x3, RZ ;  /* 0x000000031a1a7819 */ /* 0x000fe400000012ff */
[----:B------:R-:W-:Y:S01]  /*11330*/  LOP3.LUT R12, R12, R13, RZ, 0x3c, !PT ;  /* 0x0000000d0c0c7212 */ /* 0x000fe200078e3cff */
[--C-:B------:R-:W-:Y:S01]  /*11340*/  IMAD.X R13, RZ, RZ, R35.reuse, P4 ;  /* 0x000000ffff0d7224 */ /* 0x100fe200020e0623 */
[----:B------:R-:W-:Y:S01]  /*11350*/  LOP3.LUT R26, R26, R27, RZ, 0x3c, !PT ;  /* 0x0000001b1a1a7212 */ /* 0x000fe200078e3cff */
[----:B------:R-:W-:Y:S01]  /*11360*/  IMAD.X R27, RZ, RZ, R35, P6 ;  /* 0x000000ffff1b7224 */ /* 0x000fe200030e0623 */
[----:B------:R-:W-:-:S02]  /*11370*/  IADD3 R7, P6, R34, 0x9000, RZ ;  /* 0x0000900022077810 */ /* 0x000fc40007fde0ff */
[----:B--2---:R-:W-:Y:S01]  /*11380*/  LOP3.LUT R41, R32, 0x2, RZ, 0x3c, !PT ;  /* 0x0000000220297812 */ /* 0x004fe200078e3cff */
[----:B------:R-:W-:Y:S01]  /*11390*/  SHFL.IDX PT, R83, R83, R32, 0x1c1f ;  /* 0x001c1f2053537589 */ /* 0x000fe200000e0000 */
[----:B------:R-:W-:Y:S02]  /*113a0*/  LOP3.LUT R6, R7, 0x380, RZ, 0xc0, !PT ;  /* 0x0000038007067812 */ /* 0x000fe400078ec0ff */
[----:B------:R-:W-:Y:S01]  /*113b0*/  IADD3 R21, P5, R34, 0x4000, RZ ;  /* 0x0000400022157810 */ /* 0x000fe20007fbe0ff */
[----:B------:R-:W-:Y:S01]  /*113c0*/  SHFL.IDX PT, R107, R107, R32, 0x1c1f ;  /* 0x001c1f206b6b7589 */ /* 0x000fe200000e0000 */
[----:B------:R-:W-:Y:S02]  /*113d0*/  SHF.R.U64 R6, R6, 0x3, RZ ;  /* 0x0000000306067819 */ /* 0x000fe400000012ff */
[----:B------:R-:W-:Y:S01]  /*113e0*/  LOP3.LUT R20, R21, 0x380, RZ, 0xc0, !PT ;  /* 0x0000038015147812 */ /* 0x000fe200078ec0ff */
[----:B------:R-:W0:Y:S01]  /*113f0*/  SHFL.IDX PT, R58, R58, R41, 0x1c1f ;  /* 0x001c1f293a3a7589 */ /* 0x000e2200000e0000 */
[----:B------:R-:W-:-:S02]  /*11400*/  LOP3.LUT R6, R6, R7, RZ, 0x3c, !PT ;  /* 0x0000000706067212 */ /* 0x000fc400078e3cff */
[----:B------:R-:W-:Y:S01]  /*11410*/  LOP3.LUT R7, R34, 0x380, RZ, 0xc0, !PT ;  /* 0x0000038022077812 */ /* 0x000fe200078ec0ff */
[----:B------:R-:W1:Y:S01]  /*11420*/  SHFL.IDX PT, R80, R80, R41, 0x1c1f ;  /* 0x001c1f2950507589 */ /* 0x000e6200000e0000 */
[----:B------:R-:W-:Y:S02]  /*11430*/  SHF.R.U64 R20, R20, 0x3, RZ ;  /* 0x0000000314147819 */ /* 0x000fe400000012ff */
[----:B------:R-:W-:Y:S01]  /*11440*/  SHF.R.U64 R7, R7, 0x3, RZ ;  /* 0x0000000307077819 */ /* 0x000fe200000012ff */
[----:B------:R-:W-:Y:S01]  /*11450*/  SHFL.IDX PT, R85, R85, R32, 0x1c1f ;  /* 0x001c1f2055557589 */ /* 0x000fe200000e0000 */
[----:B------:R-:W-:Y:S01]  /*11460*/  LOP3.LUT R20, R20, R21, RZ, 0x3c, !PT ;  /* 0x0000001514147212 */ /* 0x000fe200078e3cff */
[--C-:B------:R-:W-:Y:S01]  /*11470*/  IMAD.X R21, RZ, RZ, R35.reuse, P5 ;  /* 0x000000ffff157224 */ /* 0x100fe200028e0623 */
[----:B------:R-:W-:Y:S01]  /*11480*/  IADD3 R9, P5, R34, 0xa000, RZ ;  /* 0x0000a00022097810 */ /* 0x000fe20007fbe0ff */
[----:B------:R-:W2:Y:S01]  /*11490*/  SHFL.IDX PT, R42, R59, R41, 0x1c1f ;  /* 0x001c1f293b2a7589 */ /* 0x000ea200000e0000 */
[----:B------:R-:W-:Y:S01]  /*114a0*/  LOP3.LUT R34, R7, R34, RZ, 0x3c, !PT ;  /* 0x0000002207227212 */ /* 0x000fe200078e3cff */
[--C-:B------:R-:W-:Y:S01]  /*114b0*/  IMAD.X R7, RZ, RZ, R35.reuse, P6 ;  /* 0x000000ffff077224 */ /* 0x100fe200030e0623 */
[----:B------:R-:W-:Y:S01]  /*114c0*/  LOP3.LUT R8, R9, 0x380, RZ, 0xc0, !PT ;  /* 0x0000038009087812 */ /* 0x000fe200078ec0ff */
[----:B------:R-:W-:Y:S03]  /*114d0*/  SHFL.IDX PT, R89, R89, R32, 0x1c1f ;  /* 0x001c1f2059597589 */ /* 0x000fe600000e0000 */
[----:B------:R-:W-:Y:S01]  /*114e0*/  SHF.R.U64 R8, R8, 0x3, RZ ;  /* 0x0000000308087819 */ /* 0x000fe200000012ff */
[----:B------:R-:W-:Y:S03]  /*114f0*/  SHFL.IDX PT, R109, R109, R32, 0x1c1f ;  /* 0x001c1f206d6d7589 */ /* 0x000fe600000e0000 */
[----:B------:R-:W-:Y:S01]  /*11500*/  LOP3.LUT R8, R8, R9, RZ, 0x3c, !PT ;  /* 0x0000000908087212 */ /* 0x000fe200078e3cff */
[----:B------:R-:W-:Y:S01]  /*11510*/  SHFL.IDX PT, R48, R63, R41, 0x1c1f ;  /* 0x001c1f293f307589 */ /* 0x000fe200000e0000 */
[----:B0-----:R-:W-:Y:S01]  /*11520*/  SEL R36, R83, R58, P0 ;  /* 0x0000003a53247207 */ /* 0x001fe20000000000 */
[----:B------:R-:W-:Y:S01]  /*11530*/  IMAD.X R9, RZ, RZ, R35, P5 ;  /* 0x000000ffff097224 */ /* 0x000fe200028e0623 */
[----:B------:R-:W-:Y:S01]  /*11540*/  SEL R38, R58, R83, P0 ;  /* 0x000000533a267207 */ /* 0x000fe20000000000 */
[----:B------:R-:W0:Y:S01]  /*11550*/  SHFL.IDX PT, R72, R72, R41, 0x1c1f ;  /* 0x001c1f2948487589 */ /* 0x000e2200000e0000 */
[----:B-1----:R-:W-:-:S02]  /*11560*/  SEL R37, R107, R80, P0 ;  /* 0x000000506b257207 */ /* 0x002fc40000000000 */
[----:B------:R-:W-:Y:S01]  /*11570*/  SEL R39, R80, R107, P0 ;  /* 0x0000006b50277207 */ /* 0x000fe20000000000 */
[----:B------:R-:W-:Y:S04]  /*11580*/  SHFL.IDX PT, R87, R87, R32, 0x1c1f ;  /* 0x001c1f2057577589 */ /* 0x000fe800000e0000 */
[----:B------:R-:W-:Y:S01]  /*11590*/  SHFL.IDX PT, R111, R111, R32, 0x1c1f ;  /* 0x001c1f206f6f7589 */ /* 0x000fe200000e0000 */
[----:B--2---:R-:W-:Y:S02]  /*115a0*/  SEL R40, R85, R42, P0 ;  /* 0x0000002a55287207 */ /* 0x004fe40000000000 */
[----:B------:R-:W-:Y:S01]  /*115b0*/  SEL R42, R42, R85, P0 ;  /* 0x000000552a2a7207 */ /* 0x000fe20000000000 */
[----:B------:R-:W1:Y:S04]  /*115c0*/  SHFL.IDX PT, R62, R62, R41, 0x1c1f ;  /* 0x001c1f293e3e7589 */ /* 0x000e6800000e0000 */
[----:B------:R-:W2:Y:S04]  /*115d0*/  SHFL.IDX PT, R50, R73, R41, 0x1c1f ;  /* 0x001c1f2949327589 */ /* 0x000ea800000e0000 */
[----:B------:R-:W-:Y:S04]  /*115e0*/  SHFL.IDX PT, R113, R113, R32, 0x1c1f ;  /* 0x001c1f2071717589 */ /* 0x000fe800000e0000 */
[----:B------:R-:W-:Y:S01]  /*115f0*/  SHFL.IDX PT, R74, R74, R41, 0x1c1f ;  /* 0x001c1f294a4a7589 */ /* 0x000fe200000e0000 */
[----:B0-----:R-:W-:-:S03]  /*11600*/  SEL R43, R72, R109, P0 ;  /* 0x0000006d482b7207 */ /* 0x001fc60000000000 */
[----:B------:R-:W-:Y:S04]  /*11610*/  SHFL.IDX PT, R91, R91, R32, 0x1c1f ;  /* 0x001c1f205b5b7589 */ /* 0x000fe800000e0000 */
[----:B------:R-:W-:Y:S04]  /*11620*/  SHFL.IDX PT, R115, R115, R32, 0x1c1f ;  /* 0x001c1f2073737589 */ /* 0x000fe800000e0000 */
[----:B------:R-:W0:Y:S01]  /*11630*/  SHFL.IDX PT, R64, R64, R41, 0x1c1f ;  /* 0x001c1f2940407589 */ /* 0x000e2200000e0000 */
[----:B-1----:R-:W-:Y:S02]  /*11640*/  SEL R44, R87, R62, P0 ;  /* 0x0000003e572c7207 */ /* 0x002fe40000000000 */
[----:B------:R-:W-:Y:S01]  /*11650*/  SEL R46, R62, R87, P0 ;  /* 0x000000573e2e7207 */ /* 0x000fe20000000000 */
[----:B------:R-:W-:Y:S01]  /*11660*/  SHFL.IDX PT, R92, R75, R41, 0x1c1f ;  /* 0x001c1f294b5c7589 */ /* 0x000fe200000e0000 */
[----:B--2---:R-:W-:-:S02]  /*11670*/  SEL R45, R111, R50, P0 ;  /* 0x000000326f2d7207 */ /* 0x004fc40000000000 */
[----:B------:R-:W-:Y:S01]  /*11680*/  SEL R47, R50, R111, P0 ;  /* 0x0000006f322f7207 */ /* 0x000fe20000000000 */
[----:B------:R-:W-:Y:S04]  /*11690*/  SHFL.IDX PT, R93, R93, R32, 0x1c1f ;  /* 0x001c1f205d5d7589 */ /* 0x000fe800000e0000 */
[----:B------:R-:W-:Y:S04]  /*116a0*/  SHFL.IDX PT, R95, R95, R32, 0x1c1f ;  /* 0x001c1f205f5f7589 */ /* 0x000fe800000e0000 */
[----:B------:R-:W-:Y:S04]  /*116b0*/  SHFL.IDX PT, R97, R97, R32, 0x1c1f ;  /* 0x001c1f2061617589 */ /* 0x000fe800000e0000 */
[----:B------:R-:W-:Y:S04]  /*116c0*/  SHFL.IDX PT, R99, R99, R32, 0x1c1f ;  /* 0x001c1f2063637589 */ /* 0x000fe800000e0000 */
[----:B------:R-:W-:Y:S01]  /*116d0*/  SHFL.IDX PT, R101, R101, R32, 0x1c1f ;  /* 0x001c1f2065657589 */ /* 0x000fe200000e0000 */
[----:B0-----:R-:W-:-:S03]  /*116e0*/  SEL R50, R64, R91, P0 ;  /* 0x0000005b40327207 */ /* 0x001fc60000000000 */
        /* <DEDUP_REMOVED lines=23> */
[----:B------:R4:W-:Y:S01]  /*11860*/  STSM.16.M88.4 [R108], R36 ;  /* 0x000000246c007844 */ /* 0x0009e20000000200 */
[----:B--2---:R-:W-:-:S05]  /*11870*/  SEL R41, R109, R72, P0 ;  /* 0x000000486d297207 */ /* 0x004fca0000000000 */
[----:B------:R2:W-:Y:S01]  /*11880*/  STSM.16.M88.4 [R51], R40 ;  /* 0x0000002833007844 */ /* 0x0005e20000000200 */
[----:B0-----:R-:W-:Y:S02]  /*11890*/  SEL R65, R125, R98, P0 ;  /* 0x000000627d417207 */ /* 0x001fe40000000000 */
[----:B------:R-:W-:Y:S01]  /*118a0*/  SEL R67, R98, R125, P0 ;  /* 0x0000007d62437207 */ /* 0x000fe20000000000 */
[----:B------:R0:W-:Y:S01]  /*118b0*/  STSM.16.M88.4 [R106], R44 ;  /* 0x0000002c6a007844 */ /* 0x0001e20000000200 */
[----:B----4-:R-:W-:Y:S02]  /*118c0*/  SEL R36, R89, R48, P0 ;  /* 0x0000003059247207 */ /* 0x010fe40000000000 */
[----:B------:R-:W-:Y:S01]  /*118d0*/  SEL R38, R48, R89, P0 ;  /* 0x0000005930267207 */ /* 0x000fe20000000000 */
[----:B------:R-:W-:Y:S01]  /*118e0*/  IMAD.MOV R48, RZ, RZ, -R53 ;  /* 0x000000ffff307224 */ /* 0x000fe200078e0a35 */
[----:B------:R-:W-:Y:S02]  /*118f0*/  SEL R37, R113, R74, P0 ;  /* 0x0000004a71257207 */ /* 0x000fe40000000000 */
[----:B------:R-:W-:Y:S01]  /*11900*/  SEL R39, R74, R113, P0 ;  /* 0x000000714a277207 */ /* 0x000fe20000000000 */
[----:B------:R-:W-:Y:S01]  /*11910*/  IMAD R55, R33, R48, R49 ;  /* 0x0000003021377224 */ /* 0x000fe200078e0231 */
[----:B------:R-:W-:-:S02]  /*11920*/  SEL R48, R91, R64, P0 ;  /* 0x000000405b307207 */ /* 0x000fc40000000000 */
[----:B------:R-:W-:Y:S01]  /*11930*/  SEL R49, R115, R92, P0 ;  /* 0x0000005c73317207 */ /* 0x000fe20000000000 */
[----:B------:R4:W-:Y:S01]  /*11940*/  STSM.16.M88.4 [R104], R36 ;  /* 0x0000002468007844 */ /* 0x0009e20000000200 */
[----:B--2---:R-:W-:Y:S02]  /*11950*/  SEL R51, R92, R115, P0 ;  /* 0x000000735c337207 */ /* 0x004fe40000000000 */
[----:B------:R-:W-:Y:S01]  /*11960*/  SEL R40, R93, R52, P0 ;  /* 0x000000345d287207 */ /* 0x000fe20000000000 */
[----:B0-----:R-:W-:Y:S01]  /*11970*/  IMAD.U32 R44, RZ, RZ, UR5 ;  /* 0x00000005ff2c7e24 */ /* 0x001fe2000f8e00ff */
[----:B------:R-:W-:Y:S01]  /*11980*/  SEL R42, R52, R93, P0 ;  /* 0x0000005d342a7207 */ /* 0x000fe20000000000 */
[----:B------:R-:W-:Y:S01]  /*11990*/  STSM.16.M88.4 [R102], R48 ;  /* 0x0000003066007844 */ /* 0x000fe20000000200 */
[----:B------:R-:W-:Y:S01]  /*119a0*/  SEL R41, R117, R76, P0 ;  /* 0x0000004c75297207 */ /* 0x000fe20000000000 */
[----:B------:R-:W-:Y:S01]  /*119b0*/  VIADD R52, R203, UR43 ;  /* 0x0000002bcb347c36 */ /* 0x000fe20008000000 */
[----:B------:R-:W-:Y:S01]  /*119c0*/  SEL R43, R76, R117, P0 ;  /* 0x000000754c2b7207 */ /* 0x000fe20000000000 */
[----:B------:R-:W-:Y:S01]  /*119d0*/  ULDC UR5, c[0x0][0xa88] ;  /* 0x0002a20000057ab9 */ /* 0x000fe20000000800 */
[----:B------:R-:W-:Y:S01]  /*119e0*/  SEL R46, R66, R95, P0 ;  /* 0x0000005f422e7207 */ /* 0x000fe20000000000 */
[----:B------:R-:W-:Y:S01]  /*119f0*/  IMAD R85, R33, UR5, RZ ;  /* 0x0000000521557c24 */ /* 0x000fe2000f8e02ff */
[----:B------:R-:W-:Y:S01]  /*11a00*/  SEL R45, R119, R94, P0 ;  /* 0x0000005e772d7207 */ /* 0x000fe20000000000 */
[----:B------:R0:W-:Y:S01]  /*11a10*/  STSM.16.M88.4 [R100], R40 ;  /* 0x0000002864007844 */ /* 0x0001e20000000200 */
[----:B------:R-:W-:-:S02]  /*11a20*/  SEL R47, R94, R119, P0 ;  /* 0x000000775e2f7207 */ /* 0x000fc40000000000 */
[----:B----4-:R-:W-:Y:S02]  /*11a30*/  SHF.R.S32.HI R37, RZ, 0x1f, R53 ;  /* 0x0000001fff257819 */ /* 0x010fe40000011435 */
[----:B------:R-:W-:Y:S02]  /*11a40*/  IADD3 R36, P1, R53, UR6, RZ ;  /* 0x0000000635247c10 */ /* 0x000fe4000ff3e0ff */
[----:B------:R-:W-:Y:S02]  /*11a50*/  SHF.R.S32.HI R38, RZ, 0x1f, R55 ;  /* 0x0000001fff267819 */ /* 0x000fe40000011437 */
[----:B------:R-:W-:Y:S01]  /*11a60*/  IADD3.X R37, R37, UR7, R44, P1, !PT ;  /* 0x0000000725257c10 */ /* 0x000fe20008ffe42c */
[----:B------:R-:W-:Y:S01]  /*11a70*/  ULDC.64 UR6, c[0x0][0xb88] ;  /* 0x0002e20000067ab9 */ /* 0x000fe20000000a00 */
[----:B------:R-:W-:Y:S01]  /*11a80*/  SEL R44, R95, R66, P0 ;  /* 0x000000425f2c7207 */ /* 0x000fe20000000000 */
[----:B------:R-:W-:Y:S01]  /*11a90*/  IMAD R38, R38, UR6, RZ ;  /* 0x0000000626267c24 */ /* 0x000fe2000f8e02ff */
[----:B------:R-:W-:Y:S01]  /*11aa0*/  LOP3.LUT P1, RZ, R201, 0x3, RZ, 0xc0, !PT ;  /* 0x00000003c9ff7812 */ /* 0x000fe2000782c0ff */
[----:B------:R-:W-:Y:S01]  /*11ab0*/  IMAD.WIDE.U32 R36, R55, UR6, R36 ;  /* 0x0000000637247c25 */ /* 0x000fe2000f8e0024 */
[----:B------:R-:W-:Y:S01]  /*11ac0*/  SEL R64, R101, R54, P0 ;  /* 0x0000003665407207 */ /* 0x000fe20000000000 */
[----:B------:R2:W-:Y:S01]  /*11ad0*/  STSM.16.M88.4 [R57], R44 ;  /* 0x0000002c39007844 */ /* 0x0005e20000000200 */
[----:B0-----:R-:W-:Y:S01]  /*11ae0*/  SEL R40, R97, R32, P0 ;  /* 0x0000002061287207 */ /* 0x001fe20000000000 */
[----:B------:R-:W-:Y:S01]  /*11af0*/  IMAD R55, R55, UR7, R38 ;  /* 0x0000000737377c24 */ /* 0x000fe2000f8e0226 */
[----:B------:R-:W-:Y:S01]  /*11b00*/  ULDC.64 UR6, c[0x0][0xb50] ;  /* 0x0002d40000067ab9 */ /* 0x000fe20000000a00 */
[----:B------:R-:W-:Y:S01]  /*11b10*/  VIADD R38, R52, 0x8 ;  /* 0x0000000834267836 */ /* 0x000fe20000000000 */
[----:B------:R-:W-:Y:S01]  /*11b20*/  LEA R48, P4, R36, UR6, 0x2 ;  /* 0x0000000624307c11 */ /* 0x000fe2000f8810ff */
[----:B------:R-:W-:Y:S01]  /*11b30*/  IMAD.IADD R37, R37, 0x1, R55 ;  /* 0x0000000125257824 */ /* 0x000fe200078e0237 */
[----:B------:R-:W-:-:S02]  /*11b40*/  SEL R42, R32, R97, P0 ;  /* 0x00000061202a7207 */ /* 0x000fc40000000000 */
[----:B------:R-:W-:Y:S01]  /*11b50*/  SEL R41, R121, R78, P0 ;  /* 0x0000004e79297207 */ /* 0x000fe20000000000 */
[----:B------:R-:W-:Y:S01]  /*11b60*/  SHFL.IDX PT, R62, R48, RZ, 0x1c1f ;  /* 0x001c1fff303e7589 */ /* 0x000fe200000e0000 */
[----:B------:R-:W-:Y:S02]  /*11b70*/  LEA.HI.X R36, R36, UR7, R37, 0x2, P4 ;  /* 0x0000000724247c11 */ /* 0x000fe4000a0f1425 */
[----:B------:R-:W-:Y:S01]  /*11b80*/  SEL R43, R78, R121, P0 ;  /* 0x000000794e2b7207 */ /* 0x000fe20000000000 */
[----:B------:R-:W-:Y:S01]  /*11b90*/  SHFL.IDX PT, R72, R48, 0x1, 0x1c1f ;  /* 0x003c1f0030487f89 */ /* 0x000fe200000e0000 */
[----:B------:R-:W-:Y:S02]  /*11ba0*/  ISETP.GE.OR P2, PT, R52, R85, P1 ;  /* 0x000000553400720c */ /* 0x000fe40000f46670 */
[----:B--2---:R-:W-:Y:S01]  /*11bb0*/  SEL R44, R99, R68, P0 ;  /* 0x00000044632c7207 */ /* 0x004fe20000000000 */
[----:B------:R-:W0:Y:S01]  /*11bc0*/  SHFL.IDX PT, R63, R36, RZ, 0x1c1f ;  /* 0x001c1fff243f7589 */ /* 0x000e2200000e0000 */
[----:B------:R-:W-:-:S02]  /*11bd0*/  SEL R46, R68, R99, P0 ;  /* 0x00000063442e7207 */ /* 0x000fc40000000000 */
[----:B------:R-:W-:Y:S01]  /*11be0*/  SEL R45, R123, R96, P0 ;  /* 0x000000607b2d7207 */ /* 0x000fe20000000000 */
[----:B------:R2:W4:Y:S01]  /*11bf0*/  SHFL.IDX PT, R73, R36, 0x1, 0x1c1f ;  /* 0x003c1f0024497f89 */ /* 0x00052200000e0000 */
[----:B------:R-:W-:Y:S02]  /*11c00*/  SEL R47, R96, R123, P0 ;  /* 0x0000007b602f7207 */ /* 0x000fe40000000000 */
[----:B------:R-:W-:Y:S01]  /*11c10*/  SEL R66, R54, R101, P0 ;  /* 0x0000006536427207 */ /* 0x000fe20000000000 */
[----:B------:R-:W-:Y:S01]  /*11c20*/  STSM.16.M88.4 [R90], R40 ;  /* 0x000000285a007844 */ /* 0x000fe20000000200 */
[----:B------:R-:W-:Y:S02]  /*11c30*/  ISETP.GE.OR P1, PT, R38, R85, P1 ;  /* 0x000000552600720c */ /* 0x000fe40000f26670 */
[----:B------:R-:W-:Y:S01]  /*11c40*/  SEL R76, R103, R70, P0 ;  /* 0x00000046674c7207 */ /* 0x000fe20000000000 */
[----:B------:R-:W-:Y:S01]  /*11c50*/  STSM.16.M88.4 [R88], R44 ;  /* 0x0000002c58007844 */ /* 0x000fe20000000200 */
[----:B------:R-:W-:-:S02]  /*11c60*/  SEL R78, R70, R103, P0 ;  /* 0x00000067464e7207 */ /* 0x000fc40000000000 */
[----:B-1----:R-:W-:Y:S01]  /*11c70*/  SEL R77, R127, R82, P0 ;  /* 0x000000527f4d7207 */ /* 0x002fe20000000000 */
[----:B------:R-:W-:Y:S01]  /*11c80*/  STSM.16.M88.4 [R86], R64 ;  /* 0x0000004056007844 */ /* 0x000fe20000000200 */
[----:B------:R-:W-:Y:S02]  /*11c90*/  SEL R79, R82, R127, P0 ;  /* 0x0000007f524f7207 */ /* 0x000fe40000000000 */
[----:B---3--:R-:W-:Y:S02]  /*11ca0*/  SEL R37, R129, R84, P0 ;  /* 0x0000005481257207 */ /* 0x008fe40000000000 */
[----:B------:R-:W-:Y:S01]  /*11cb0*/  SEL R39, R84, R129, P0 ;  /* 0x0000008154277207 */ /* 0x000fe20000000000 */
[----:B------:R-:W-:Y:S01]  /*11cc0*/  STSM.16.M88.4 [R61], R76 ;  /* 0x0000004c3d007844 */ /* 0x000fe20000000200 */
[----:B--2---:R-:W-:Y:S02]  /*11cd0*/  SEL R36, R105, R56, P0 ;  /* 0x0000003869247207 */ /* 0x004fe40000000000 */
[----:B------:R-:W-:-:S05]  /*11ce0*/  SEL R38, R56, R105, P0 ;  /* 0x0000006938267207 */ /* 0x000fca0000000000 */
[----:B------:R-:W-:Y:S01]  /*11cf0*/  STSM.16.M88.4 [R60], R36 ;  /* 0x000000243c007844 */ /* 0x000fe20000000200 */
[----:B------:R-:W-:Y:S01]  /*11d00*/  BAR.SYNC.DEFER_BLOCKING 0x1, 0x100 ;  /* 0x0044000000007b1d */ /* 0x000fe20000010000 */
[----:B------:R-:W-:-:S05]  /*11d10*/  UIMAD UR5, UR10, UR8, URZ ;  /* 0x000000080a0572a4 */ /* 0x000fca000f8e023f */
[----:B0-----:R-:W-:Y:S01]  /*11d20*/  @!P2 ST.E desc[UR48][R62.64], R2 ;  /* 0x000000023e00a985 */ /* 0x001fe2000c101930 */
[----:B------:R-:W-:Y:S01]  /*11d30*/  UIMAD.WIDE.U32 UR6, UR41, UR8, URZ ;  /* 0x00000008290672a5 */ /* 0x000fe2000f8e003f */
[----:B------:R-:W-:Y:S02]  /*11d40*/  ULDC.64 UR10, c[0x0][0xaf0] ;  /* 0x0002bc00000a7ab9 */ /* 0x000fe40000000a00 */
[----:B----4-:R0:W-:Y:S04]  /*11d50*/  @!P1 ST.E desc[UR48][R72.64], R0 ;  /* 0x0000000048009985 */ /* 0x0101e8000c101930 */
[----:B------:R1:W5:Y:S04]  /*11d60*/  LD.E.128 R52, desc[UR48][R30.64] ;  /* 0x000000301e347980 */ /* 0x000368000c101d00 */
[----:B------:R2:W5:Y:S01]  /*11d70*/  LD.E.128 R48, desc[UR48][R28.64] ;  /* 0x000000301c307980 */ /* 0x000562000c101d00 */
[----:B0-----:R-:W-:-:S03]  /*11d80*/  IMAD R0, R23, 0x20, R200 ;  /* 0x0000002017007824 */ /* 0x001fc600078e02c8 */
[----:B------:R0:W5:Y:S01]  /*11d90*/  LD.E.128 R76, desc[UR48][R6.64] ;  /* 0x00000030064c7980 */ /* 0x000162000c101d00 */
[----:B-1----:R-:W1:Y:S01]  /*11da0*/  @P3 LDC R31, c[0x0][0xbec] ;  /* 0x0002fb00ff1f3b82 */ /* 0x002e620000000800 */
[----:B------:R-:W-:Y:S02]  /*11db0*/  UIMAD UR5, UR41, UR9, UR5 ;  /* 0x00000009290572a4 */ /* 0x000fe4000f8e0205 */
[----:B------:R-:W-:Y:S01]  /*11dc0*/  UIMAD UR8, UR12, UR10, URZ ;  /* 0x0000000a0c0872a4 */ /* 0x000fe2000f8e023f */
[----:B------:R3:W5:Y:S04]  /*11dd0*/  LD.E.128 R80, desc[UR48][R4.64] ;  /* 0x0000003004507980 */ /* 0x000768000c101d00 */
[----:B--2---:R-:W2:Y:S01]  /*11de0*/  @P3 LDC R29, c[0x0][0xbf0] ;  /* 0x0002fc00ff1d3b82 */ /* 0x004ea20000000800 */
[----:B0-----:R-:W-:Y:S01]  /*11df0*/  VIADD R6, R0, UR43 ;  /* 0x0000002b00067c36 */ /* 0x001fe20008000000 */
[----:B------:R-:W-:Y:S01]  /*11e00*/  UIADD3 UR7, UR7, UR5, URZ ;  /* 0x0000000507077290 */ /* 0x000fe2000fffe03f */
[----:B------:R-:W5:Y:S02]  /*11e10*/  LD.E.128 R56, desc[UR48][R34.64] ;  /* 0x0000003022387980 */ /* 0x000f64000c101d00 */
[----:B------:R-:W-:Y:S01]  /*11e20*/  IMAD.MOV.U32 R7, RZ, RZ, R6 ;  /* 0x000000ffff077224 */ /* 0x000fe200078e0006 */
[----:B------:R-:W-:Y:S01]  /*11e30*/  UIMAD UR5, UR44, UR11, UR8 ;  /* 0x0000000b2c0572a4 */ /* 0x000fe2000f8e0208 */
[----:B------:R-:W5:Y:S01]  /*11e40*/  LD.E.128 R40, desc[UR48][R26.64] ;  /* 0x000000301a287980 */ /* 0x000f62000c101d00 */
[----:B------:R-:W-:Y:S01]  /*11e50*/  UIMAD.WIDE.U32 UR6, UR44, UR10, UR6 ;  /* 0x0000000a2c0672a5 */ /* 0x000fe2000f8e0006 */
[----:B------:R-:W-:-:S02]  /*11e60*/  ULDC.64 UR8, c[0x0][0xae0] ;  /* 0x0002b80000087ab9 */ /* 0x000fc40000000a00 */
[----:B------:R-:W5:Y:S04]  /*11e70*/  LD.E.128 R68, desc[UR48][R20.64] ;  /* 0x0000003014447980 */ /* 0x000f68000c101d00 */
[----:B------:R-:W5:Y:S01]  /*11e80*/  LD.E.128 R64, desc[UR48][R24.64] ;  /* 0x0000003018407980 */ /* 0x000f62000c101d00 */
[----:B-1----:R-:W-:Y:S01]  /*11e90*/  @P3 IMAD.HI.U32 R0, R6, R31, RZ ;  /* 0x0000001f06003227 */ /* 0x002fe200078e00ff */
[----:B------:R-:W-:Y:S02]  /*11ea0*/  UIADD3 UR5, UR7, UR5, URZ ;  /* 0x0000000507057290 */ /* 0x000fe4000fffe03f */
[----:B------:R-:W5:Y:S04]  /*11eb0*/  LD.E.128 R44, desc[UR48][R14.64] ;  /* 0x000000300e2c7980 */ /* 0x000f68000c101d00 */
[----:B------:R-:W5:Y:S01]  /*11ec0*/  LD.E.128 R36, desc[UR48][R12.64] ;  /* 0x000000300c247980 */ /* 0x000f62000c101d00 */
[----:B--2---:R-:W-:-:S03]  /*11ed0*/  @P3 SHF.R.U32.HI R7, RZ, R29, R0 ;  /* 0x0000001dff073219 */ /* 0x004fc60000011600 */
[----:B------:R0:W5:Y:S01]  /*11ee0*/  LD.E.128 R72, desc[UR48][R8.64] ;  /* 0x0000003008487980 */ /* 0x000162000c101d00 */
[--C-:B------:R-:W-:Y:S01]  /*11ef0*/  SHF.R.S32.HI R0, RZ, 0x1f, R7.reuse ;  /* 0x0000001fff007819 */ /* 0x100fe20000011407 */
[----:B------:R-:W-:Y:S02]  /*11f00*/  IMAD.MOV R2, RZ, RZ, -R7 ;  /* 0x000000ffff027224 */ /* 0x000fe400078e0a07 */
[----:B---3--:R-:W-:Y:S01]  /*11f10*/  IMAD.U32 R5, RZ, RZ, UR7 ;  /* 0x00000007ff057e24 */ /* 0x008fe2000f8e00ff */
[----:B------:R1:W5:Y:S01]  /*11f20*/  LD.E.128 R60, desc[UR48][R10.64] ;  /* 0x000000300a3c7980 */ /* 0x000362000c101d00 */
[----:B------:R-:W-:Y:S02]  /*11f30*/  IMAD R0, R0, UR8, RZ ;  /* 0x0000000800007c24 */ /* 0x000fe4000f8e02ff */
[----:B------:R-:W-:Y:S01]  /*11f40*/  IMAD R33, R33, R2, R6 ;  /* 0x0000000221217224 */ /* 0x000fe200078e0206 */
[----:B------:R-:W-:Y:S01]  /*11f50*/  @!PT LDS RZ, [RZ] ;  /* 0x00000000fffff984 */ /* 0x000fe20000000800 */
[----:B------:R-:W-:Y:S01]  /*11f60*/  @!PT LDS RZ, [RZ] ;  /* 0x00000000fffff984 */ /* 0x000fe20000000800 */
[----:B------:R-:W-:Y:S01]  /*11f70*/  @!PT LDS RZ, [RZ] ;  /* 0x00000000fffff984 */ /* 0x000fe20000000800 */
[----:B------:R-:W-:Y:S01]  /*11f80*/  @!PT LDS RZ, [RZ] ;  /* 0x00000000fffff984 */ /* 0x000fe20000000800 */
[----:B------:R2:W-:Y:S06]  /*11f90*/  MEMBAR.ALL.CTA ;  /* 0x0000000000007992 */ /* 0x0005ec0000008000 */
[----:B--2---:R-:W2:Y:S01]  /*11fa0*/  FENCE.VIEW.ASYNC.S ;  /* 0x00000000000073c6 */ /* 0x004ea20000000000 */
[----:B------:R-:W-:Y:S01]  /*11fb0*/  IMAD.U32 R4, RZ, RZ, UR6 ;  /* 0x00000006ff047e24 */ /* 0x000fe2000f8e00ff */
[----:B------:R-:W-:Y:S01]  /*11fc0*/  ULDC.64 UR6, c[0x0][0xad8] ;  /* 0x0002b60000067ab9 */ /* 0x000fe20000000a00 */
[----:B------:R-:W-:-:S02]  /*11fd0*/  IMAD.U32 R5, RZ, RZ, UR5 ;  /* 0x00000005ff057e24 */ /* 0x000fc4000f8e00ff */
[C---:B0-----:R-:W-:Y:S01]  /*11fe0*/  IMAD R9, R7.reuse, UR9, R0 ;  /* 0x0000000907097c24 */ /* 0x041fe2000f8e0200 */
[----:B------:R-:W-:Y:S01]  /*11ff0*/  SHF.R.S32.HI R0, RZ, 0x1f, R33 ;  /* 0x0000001fff007819 */ /* 0x000fe20000011421 */
[----:B------:R-:W-:-:S04]  /*12000*/  IMAD.WIDE.U32 R4, R7, UR8, R4 ;  /* 0x0000000807047c25 */ /* 0x000fc8000f8e0004 */
[----:B------:R-:W-:Y:S02]  /*12010*/  IMAD.IADD R5, R5, 0x1, R9 ;  /* 0x0000000105057824 */ /* 0x000fe400078e0209 */
[----:B------:R-:W-:Y:S02]  /*12020*/  IMAD R2, R0, UR6, RZ ;  /* 0x0000000600027c24 */ /* 0x000fe4000f8e02ff */
[----:B-1----:R-:W-:Y:S02]  /*12030*/  VIADD R10, R200, UR43 ;  /* 0x0000002bc80a7c36 */ /* 0x002fe40008000000 */
        /* <DEDUP_REMOVED lines=12> */
[----:B--2---:R0:W1:Y:S01]  /*12100*/  SHFL.IDX PT, R7, R8, RZ, 0x181f ;  /* 0x00181fff08077589 */ /* 0x00406200000e0000 */
        /* <DEDUP_REMOVED lines=9> */
[CC--:B-1----:R-:W-:Y:S02]  /*121a0*/  @!P4 LEA R2, P6, R18.reuse, R7.reuse, 0x1 ;  /* 0x000000071202c211 */ /* 0x0c2fe400078c08ff */
[CC--:B------:R-:W-:Y:S02]  /*121b0*/  @!P3 LEA R4, P5, R19.reuse, R7.reuse, 0x1 ;  /* 0x000000071304b211 */ /* 0x0c0fe400078a08ff */
[-C--:B0-2---:R-:W-:Y:S02]  /*121c0*/  @!P4 LEA.HI.X R3, R18, R0.reuse, R207, 0x1, P6 ;  /* 0x000000001203c211 */ /* 0x085fe400030f0ccf */
[C---:B------:R-:W-:Y:S02]  /*121d0*/  @!P2 LEA R6, P6, R22.reuse, R7, 0x1 ;  /* 0x000000071606a211 */ /* 0x040fe400078c08ff */
[-C--:B------:R-:W-:Y:S01]  /*121e0*/  @!P3 LEA.HI.X R5, R19, R0.reuse, R206, 0x1, P5 ;  /* 0x000000001305b211 */ /* 0x080fe200028f0cce */
[----:B-----5:R3:W-:Y:S01]  /*121f0*/  @!P4 ST.E.128 desc[UR48][R2.64], R56 ;  /* 0x000000380200c985 */ /* 0x0207e2000c101d30 */
[----:B------:R-:W-:-:S03]  /*12200*/  @!P2 LEA.HI.X R7, R22, R0, R205, 0x1, P6 ;  /* 0x000000001607a211 */ /* 0x000fc600030f0ccd */
[----:B------:R3:W-:Y:S04]  /*12210*/  @!P3 ST.E.128 desc[UR48][R4.64], R68 ;  /* 0x000000440400b985 */ /* 0x0007e8000c101d30 */
[----:B------:R3:W-:Y:S02]  /*12220*/  @!P2 ST.E.128 desc[UR48][R6.64], R80 ;  /* 0x000000500600a985 */ /* 0x0007e4000c101d30 */
.L_x_3954:
[----:B------:R-:W-:Y:S05]  /*12230*/  BSYNC B1 ;  /* 0x0000000000017941 */ /* 0x000fea0003800000 */
.L_x_3953:
        /* <DEDUP_REMOVED lines=9> */
[CC--:B------:R-:W-:Y:S02]  /*122d0*/  @!P5 LEA R4, P2, R19.reuse, R7.reuse, 0x1 ;  /* 0x000000071304d211 */ /* 0x0c0fe400078408ff */
[----:B------:R-:W-:Y:S02]  /*122e0*/  @!P6 LEA R6, P3, R22, R7, 0x1 ;  /* 0x000000071606e211 */ /* 0x000fe400078608ff */
[-C--:B0---4-:R-:W-:Y:S02]  /*122f0*/  @!P4 LEA.HI.X R3, R18, R0.reuse, R207, 0x1, P1 ;  /* 0x000000001203c211 */ /* 0x091fe400008f0ccf */
[-C--:B------:R-:W-:Y:S02]  /*12300*/  @!P5 LEA.HI.X R5, R19, R0.reuse, R206, 0x1, P2 ;  /* 0x000000001305d211 */ /* 0x080fe400010f0cce */
[----:B------:R-:W-:Y:S01]  /*12310*/  @!P6 LEA.HI.X R7, R22, R0, R205, 0x1, P3 ;  /* 0x000000001607e211 */ /* 0x000fe200018f0ccd */
[----:B-----5:R3:W-:Y:S04]  /*12320*/  @!P4 ST.E.128 desc[UR48][R2.64], R52 ;  /* 0x000000340200c985 */ /* 0x0207e8000c101d30 */
[----:B------:R3:W-:Y:S04]  /*12330*/  @!P5 ST.E.128 desc[UR48][R4.64], R64 ;  /* 0x000000400400d985 */ /* 0x0007e8000c101d30 */
[----:B------:R3:W-:Y:S02]  /*12340*/  @!P6 ST.E.128 desc[UR48][R6.64], R76 ;  /* 0x0000004c0600e985 */ /* 0x0007e4000c101d30 */
.L_x_3956:
[----:B------:R-:W-:Y:S05]  /*12350*/  BSYNC B1 ;  /* 0x0000000000017941 */ /* 0x000fea0003800000 */
.L_x_3955:
        /* <DEDUP_REMOVED lines=11> */
[-C--:B0-----:R-:W-:Y:S02]  /*12410*/  @!P3 LEA.HI.X R3, R18, R0.reuse, R207, 0x1, P0 ;  /* 0x000000001203b211 */ /* 0x081fe400000f0ccf */
[-C--:B------:R-:W-:Y:S02]  /*12420*/  @!P4 LEA.HI.X R5, R19, R0.reuse, R206, 0x1, P1 ;  /* 0x000000001305c211 */ /* 0x080fe400008f0cce */
[----:B------:R-:W-:Y:S01]  /*12430*/  @!P5 LEA.HI.X R7, R22, R0, R205, 0x1, P2 ;  /* 0x000000001607d211 */ /* 0x000fe200010f0ccd */
[----:B-----5:R3:W-:Y:S04]  /*12440*/  @!P3 ST.E.128 desc[UR48][R2.64], R48 ;  /* 0x000000300200b985 */ /* 0x0207e8000c101d30 */
[----:B------:R3:W-:Y:S04]  /*12450*/  @!P4 ST.E.128 desc[UR48][R4.64], R44 ;  /* 0x0000002c0400c985 */ /* 0x0007e8000c101d30 */
[----:B------:R3:W-:Y:S02]  /*12460*/  @!P5 ST.E.128 desc[UR48][R6.64], R72 ;  /* 0x000000480600d985 */ /* 0x0007e4000c101d30 */
.L_x_3958:
[----:B------:R-:W-:Y:S05]  /*12470*/  BSYNC B1 ;  /* 0x0000000000017941 */ /* 0x000fea0003800000 */
.L_x_3957:
[----:B0-----:R-:W-:Y:S01]  /*12480*/  VIADD R0, R10, 0x60 ;  /* 0x000000600a007836 */ /* 0x001fe20000000000 */
[----:B--2-4-:R-:W0:Y:S04]  /*12490*/  SHFL.IDX PT, R9, R9, 0x3, 0x181f ;  /* 0x00781f0009097f89 */ /* 0x014e2800000e0000 */
[----:B------:R-:W-:Y:S01]  /*124a0*/  ISETP.GE.AND P0, PT, R0, R85, PT ;  /* 0x000000550000720c */ /* 0x000fe20003f06270 */
[----:B-1-3--:R1:W2:-:S12]  /*124b0*/  SHFL.IDX PT, R7, R8, 0x3, 0x181f ;  /* 0x00781f0008077f89 */ /* 0x00a29800000e0000 */
[----:B-1----:R-:W-:Y:S05]  /*124c0*/  @P0 BRA `(.L_x_3959) ;  /* 0x0000000800d00947 */ /* 0x002fea0003800000 */
[----:B------:R-:W-:Y:S02]  /*124d0*/  ULDC UR5, c[0x0][0xac8] ;  /* 0x0002b20000057ab9 */ /* 0x000fe40000000800 */
[----:B------:R-:W-:Y:S02]  /*124e0*/  ISETP.GE.AND P2, PT, R18, UR5, PT ;  /* 0x0000000512007c0c */ /* 0x000fe4000bf46270 */
[----:B------:R-:W-:-:S11]  /*124f0*/  ISETP.GE.AND P3, PT, R19, UR5, PT ;  /* 0x0000000513007c0c */ /* 0x000fd6000bf66270 */
[CC--:B--2---:R-:W-:Y:S02]  /*12500*/  @!P2 LEA R2, P0, R18.reuse, R7.reuse, 0x1 ;  /* 0x000000071202a211 */ /* 0x0c4fe400078008ff */
[C---:B------:R-:W-:Y:S02]  /*12510*/  @!P3 LEA R4, P1, R19.reuse, R7, 0x1 ;  /* 0x000000071304b211 */ /* 0x040fe400078208ff */
[-C--:B0-----:R-:W-:Y:S02]  /*12520*/  @!P2 LEA.HI.X R3, R18, R9.reuse, R207, 0x1, P0 ;  /* 0x000000091203a211 */ /* 0x081fe400000f0ccf */
[----:B------:R-:W-:Y:S02]  /*12530*/  @!P3 LEA.HI.X R5, R19, R9, R206, 0x1, P1 ;  /* 0x000000091305b211 */ /* 0x000fe400008f0cce */
[----:B------:R-:W-:Y:S01]  /*12540*/  ISETP.GE.AND P0, PT, R22, UR5, PT ;  /* 0x0000000516007c0c */ /* 0x000fe2000bf06270 */
[----:B-----5:R0:W-:Y:S04]  /*12550*/  @!P2 ST.E.128 desc[UR48][R2.64], R40 ;  /* 0x000000280200a985 */ /* 0x0201e8000c101d30 */
[----:B------:R0:W-:Y:S08]  /*12560*/  @!P3 ST.E.128 desc[UR48][R4.64], R36 ;  /* 0x000000240400b985 */ /* 0x0001f0000c101d30 */
[----:B------:R-:W-:Y:S05]  /*12570*/  @P0 BRA `(.L_x_3959) ;  /* 0x0000000800a40947 */ /* 0x000fea0003800000 */
[----:B0-----:R-:W-:-:S04]  /*12580*/  LEA R2, P0, R22, R7, 0x1 ;  /* 0x0000000716027211 */ /* 0x001fc800078008ff */
[----:B------:R-:W-:-:S05]  /*12590*/  LEA.HI.X R3, R22, R9, R205, 0x1, P0 ;  /* 0x0000000916037211 */ /* 0x000fca00000f0ccd */
[----:B------:R0:W-:Y:S01]  /*125a0*/  ST.E.128 desc[UR48][R2.64], R60 ;  /* 0x0000003c02007985 */ /* 0x0001e2000c101d30 */
[----:B------:R-:W-:Y:S05]  /*125b0*/  BRA `(.L_x_3959) ;  /* 0x0000000800947947 */ /* 0x000fea0003800000 */
.L_x_3952:
        /* <DEDUP_REMOVED lines=50> */
.L_x_3961:
[----:B------:R-:W-:Y:S05]  /*128e0*/  BSYNC B1 ;  /* 0x0000000000017941 */ /* 0x000fea0003800000 */
.L_x_3960:
        /* <DEDUP_REMOVED lines=49> */
[----:B------:R-:W-:-:S09]  /*12c00*/  ISETP.GE.AND P2, PT, R22, UR5, PT ;  /* 0x0000000516007c0c */ /* 0x000fd2000bf46270 */
[CC--:B-1----:R-:W-:Y:S02]  /*12c10*/  @!P4 LEA R10, P6, R18.reuse, R3.reuse, 0x1 ;  /* 0x00000003120ac211 */ /* 0x0c2fe400078c08ff */
[CC--:B------:R-:W-:Y:S02]  /*12c20*/  @!P3 LEA R12, P5, R19.reuse, R3.reuse, 0x1 ;  /* 0x00000003130cb211 */ /* 0x0c0fe400078a08ff */
[-C--:B--2---:R-:W-:Y:S02]  /*12c30*/  @!P4 LEA.HI.X R11, R18, R0.reuse, R207, 0x1, P6 ;  /* 0x00000000120bc211 */ /* 0x084fe400030f0ccf */
[C---:B------:R-:W-:Y:S02]  /*12c40*/  @!P2 LEA R2, P6, R22.reuse, R3, 0x1 ;  /* 0x000000031602a211 */ /* 0x040fe400078c08ff */
[-C--:B------:R-:W-:Y:S01]  /*12c50*/  @!P3 LEA.HI.X R13, R19, R0.reuse, R206, 0x1, P5 ;  /* 0x00000000130db211 */ /* 0x080fe200028f0cce */
[----:B------:R3:W-:Y:S01]  /*12c60*/  @!P4 ST.E.128 desc[UR48][R10.64], RZ ;  /* 0x000000ff0a00c985 */ /* 0x0007e2000c101d30 */
[----:B------:R-:W-:-:S03]  /*12c70*/  @!P2 LEA.HI.X R3, R22, R0, R205, 0x1, P6 ;  /* 0x000000001603a211 */ /* 0x000fc600030f0ccd */
[----:B------:R3:W-:Y:S04]  /*12c80*/  @!P3 ST.E.128 desc[UR48][R12.64], RZ ;  /* 0x000000ff0c00b985 */ /* 0x0007e8000c101d30 */
[----:B------:R3:W-:Y:S02]  /*12c90*/  @!P2 ST.E.128 desc[UR48][R2.64], RZ ;  /* 0x000000ff0200a985 */ /* 0x0007e4000c101d30 */
.L_x_3963:
[----:B------:R-:W-:Y:S05]  /*12ca0*/  BSYNC B1 ;  /* 0x0000000000017941 */ /* 0x000fea0003800000 */
.L_x_3962:
        /* <DEDUP_REMOVED lines=11> */
[-C--:B----4-:R-:W-:Y:S02]  /*12d60*/  @!P4 LEA.HI.X R11, R18, R0.reuse, R207, 0x1, P1 ;  /* 0x00000000120bc211 */ /* 0x090fe400008f0ccf */
[-C--:B------:R-:W-:Y:S02]  /*12d70*/  @!P5 LEA.HI.X R13, R19, R0.reuse, R206, 0x1, P2 ;  /* 0x00000000130dd211 */ /* 0x080fe400010f0cce */
[----:B------:R-:W-:Y:S01]  /*12d80*/  @!P6 LEA.HI.X R3, R22, R0, R205, 0x1, P3 ;  /* 0x000000001603e211 */ /* 0x000fe200018f0ccd */
[----:B------:R3:W-:Y:S04]  /*12d90*/  @!P4 ST.E.128 desc[UR48][R10.64], RZ ;  /* 0x000000ff0a00c985 */ /* 0x0007e8000c101d30 */
[----:B------:R3:W-:Y:S04]  /*12da0*/  @!P5 ST.E.128 desc[UR48][R12.64], RZ ;  /* 0x000000ff0c00d985 */ /* 0x0007e8000c101d30 */
[----:B------:R3:W-:Y:S02]  /*12db0*/  @!P6 ST.E.128 desc[UR48][R2.64], RZ ;  /* 0x000000ff0200e985 */ /* 0x0007e4000c101d30 */
.L_x_3965:
[----:B------:R-:W-:Y:S05]  /*12dc0*/  BSYNC B1 ;  /* 0x0000000000017941 */ /* 0x000fea0003800000 */
.L_x_3964:
        /* <DEDUP_REMOVED lines=14> */
[----:B------:R3:W-:Y:S04]  /*12eb0*/  @!P3 ST.E.128 desc[UR48][R10.64], RZ ;  /* 0x000000ff0a00b985 */ /* 0x0007e8000c101d30 */
[----:B------:R3:W-:Y:S04]  /*12ec0*/  @!P4 ST.E.128 desc[UR48][R12.64], RZ ;  /* 0x000000ff0c00c985 */ /* 0x0007e8000c101d30 */
[----:B------:R3:W-:Y:S02]  /*12ed0*/  @!P5 ST.E.128 desc[UR48][R2.64], RZ ;  /* 0x000000ff0200d985 */ /* 0x0007e4000c101d30 */
.L_x_3967:
[----:B------:R-:W-:Y:S05]  /*12ee0*/  BSYNC B1 ;  /* 0x0000000000017941 */ /* 0x000fea0003800000 */
.L_x_3966:
        /* <DEDUP_REMOVED lines=8> */
[----:B------:R-:W-:-:S09]  /*12f70*/  ISETP.GE.AND P5, PT, R22, UR5, PT ;  /* 0x0000000516007c0c */ /* 0x000fd2000bfa6270 */
[-C--:B-12-4-:R-:W-:Y:S02]  /*12f80*/  @!P3 LEA R4, P0, R18, R3.reuse, 0x1 ;  /* 0x000000031204b211 */ /* 0x096fe400078008ff */
[CC--:B------:R-:W-:Y:S02]  /*12f90*/  @!P4 LEA R6, P1, R19.reuse, R3.reuse, 0x1 ;  /* 0x000000031306c211 */ /* 0x0c0fe400078208ff */
[----:B------:R-:W-:Y:S02]  /*12fa0*/  @!P5 LEA R2, P2, R22, R3, 0x1 ;  /* 0x000000031602d211 */ /* 0x000fe400078408ff */
[-C--:B---3--:R-:W-:Y:S02]  /*12fb0*/  @!P3 LEA.HI.X R5, R18, R0.reuse, R207, 0x1, P0 ;  /* 0x000000001205b211 */ /* 0x088fe400000f0ccf */
[-C--:B------:R-:W-:Y:S02]  /*12fc0*/  @!P4 LEA.HI.X R7, R19, R0.reuse, R206, 0x1, P1 ;  /* 0x000000001307c211 */ /* 0x080fe400008f0cce */
[----:B------:R-:W-:Y:S01]  /*12fd0*/  @!P5 LEA.HI.X R3, R22, R0, R205, 0x1, P2 ;  /* 0x000000001603d211 */ /* 0x000fe200010f0ccd */
[----:B------:R0:W-:Y:S04]  /*12fe0*/  @!P3 ST.E.128 desc[UR48][R4.64], RZ ;  /* 0x000000ff0400b985 */ /* 0x0001e8000c101d30 */
[----:B------:R0:W-:Y:S04]  /*12ff0*/  @!P4 ST.E.128 desc[UR48][R6.64], RZ ;  /* 0x000000ff0600c985 */ /* 0x0001e8000c101d30 */
[----:B------:R0:W-:Y:S02]  /*13000*/  @!P5 ST.E.128 desc[UR48][R2.64], RZ ;  /* 0x000000ff0200d985 */ /* 0x0001e4000c101d30 */
.L_x_3959:
[----:B------:R-:W-:Y:S05]  /*13010*/  BSYNC B0 ;  /* 0x0000000000007941 */ /* 0x000fea0003800000 */
.L_x_3951:
[----:B------:R-:W-:Y:S02]  /*13020*/  ULDC UR5, c[0x0][0xc38] ;  /* 0x00030e0000057ab9 */ /* 0x000fe40000000800 */
[----:B------:R-:W-:-:S06]  /*13030*/  UISETP.GE.AND UP0, UPT, UR4, UR5, UPT ;  /* 0x000000050400728c */ /* 0x000fcc000bf06270 */
[----:B------:R-:W-:-:S13]  /*13040*/  PLOP3.LUT P0, PT, PT, PT, UP0, 0x80, 0x0 ;  /* 0x000000000000781c */ /* 0x000fda0003f0f008 */
[----:B------:R-:W-:Y:S05]  /*13050*/  @!P0 BRA `(.L_x_3968) ;  /* 0xfffffedc00588947 */ /* 0x000fea000383ffff */
[----:B------:R-:W-:Y:S05]  /*13060*/  EXIT ;  /* 0x000000000000794d */ /* 0x000fea0003800000 */
.L_x_3866:
        /* <DEDUP_REMOVED lines=18> */
[----:B------:R-:W0:Y:S01]  /*13190*/  S2R R4, SR_TID.X ;  /* 0x0000000000047919 */ /* 0x000e220000002100 */
        /* <DEDUP_REMOVED lines=8> */
[----:B0-----:R-:W-:Y:S01]  /*13220*/  SHF.R.U32.HI R0, RZ, 0x1, R4 ;  /* 0x00000001ff007819 */ /* 0x001fe20000011604 */
[C---:B------:R-:W-:Y:S01]  /*13230*/  IMAD.SHL.U32 R18, R4.reuse, 0x40, RZ ;  /* 0x0000004004127824 */ /* 0x040fe200078e00ff */
[C---:B------:R-:W-:Y:S01]  /*13240*/  LOP3.LUT R8, R4.reuse, 0x7f, RZ, 0xc0, !PT ;  /* 0x0000007f04087812 */ /* 0x040fe200078ec0ff */
[C---:B------:R-:W-:Y:S01]  /*13250*/  IMAD.SHL.U32 R2, R4.reuse, 0x80, RZ ;  /* 0x0000008004027824 */ /* 0x040fe200078e00ff */
[----:B------:R-:W-:Y:S02]  /*13260*/  R2P PR, R4, 0x6 ;  /* 0x0000000604007804 */ /* 0x000fe40000000000 */
[----:B------:R-:W-:Y:S02]  /*13270*/  LOP3.LUT R3, R18, 0x180, RZ, 0xc0, !PT ;  /* 0x0000018012037812 */ /* 0x000fe400078ec0ff */
[----:B------:R-:W-:Y:S02]  /*13280*/  SHF.R.U32.HI R7, RZ, 0x5, R8 ;  /* 0x00000005ff077819 */ /* 0x000fe40000011608 */
[----:B------:R-:W-:Y:S01]  /*13290*/  LOP3.LUT R0, R3, 0x30, R0, 0xf8, !PT ;  /* 0x0000003003007812 */ /* 0x000fe200078ef800 */
[----:B------:R-:W-:-:S05]  /*132a0*/  IMAD.SHL.U32 R3, R4, 0x8, RZ ;  /* 0x0000000804037824 */ /* 0x000fca00078e00ff */
[----:B------:R-:W-:Y:S02]  /*132b0*/  LOP3.LUT R3, R0, 0x30, R3, 0x78, !PT ;  /* 0x0000003000037812 */ /* 0x000fe400078e7803 */
[C---:B------:R-:W-:Y:S02]  /*132c0*/  LOP3.LUT R0, R2.reuse, 0x380, RZ, 0xc0, !PT ;  /* 0x0000038002007812 */ /* 0x040fe400078ec0ff */
[----:B------:R-:W-:Y:S02]  /*132d0*/  LOP3.LUT R2, R2, 0x400, RZ, 0xc0, !PT ;  /* 0x0000040002027812 */ /* 0x000fe400078ec0ff */
[----:B------:R-:W-:Y:S01]  /*132e0*/  LOP3.LUT R5, R0, 0x10, R4, 0xf8, !PT ;  /* 0x0000001000057812 */ /* 0x000fe200078ef804 */
[C---:B------:R-:W-:Y:S01]  /*132f0*/  IMAD.SHL.U32 R0, R4.reuse, 0x10, RZ ;  /* 0x0000001004007824 */ /* 0x040fe200078e00ff */
[----:B------:R-:W-:Y:S01]  /*13300*/  LOP3.LUT R18, R3, 0x640, R18, 0xf8, !PT ;  /* 0x0000064003127812 */ /* 0x000fe200078ef812 */
[----:B------:R-:W-:Y:S02]  /*13310*/  IMAD R2, R7, 0x800, R2 ;  /* 0x0000080007027824 */ /* 0x000fe400078e0202 */
[----:B------:R-:W-:Y:S01]  /*13320*/  IMAD.SHL.U32 R3, R4, 0x2, RZ ;  /* 0x0000000204037824 */ /* 0x000fe200078e00ff */
[----:B------:R-:W-:-:S05]  /*13330*/  LOP3.LUT R5, R5, 0x70, R0, 0x78, !PT ;  /* 0x0000007005057812 */ /* 0x000fca00078e7800 */
[----:B------:R-:W-:Y:S01]  /*13340*/  IMAD.IADD R6, R2, 0x1, R5 ;  /* 0x0000000102067824 */ /* 0x000fe200078e0205 */
[C---:B------:R-:W-:Y:S02]  /*13350*/  LOP3.LUT R2, R0.reuse, 0x40, RZ, 0xc0, !PT ;  /* 0x0000004000027812 */ /* 0x040fe400078ec0ff */
[----:B------:R-:W-:Y:S02]  /*13360*/  SHF.R.U32.HI R5, RZ, 0x2, R8 ;  /* 0x00000002ff057819 */ /* 0x000fe40000011608 */
[----:B------:R-:W-:Y:S01]  /*13370*/  STL [R1+0x1c], R6 ;  /* 0x00001c0601007387 */ /* 0x000fe20000100800 */
[----:B------:R-:W-:Y:S01]  /*13380*/  IMAD R7, R7, 0x200, R2 ;  /* 0x0000020007077824 */ /* 0x000fe200078e0202 */
[C---:B------:R-:W-:Y:S02]  /*13390*/  LOP3.LUT R2, R0.reuse, 0x1b0, RZ, 0xc0, !PT ;  /* 0x000001b000027812 */ /* 0x040fe400078ec0ff */
[----:B------:R-:W-:Y:S02]  /*133a0*/  LOP3.LUT R0, R0, 0x30, RZ, 0xc0, !PT ;  /* 0x0000003000007812 */ /* 0x000fe400078ec0ff */
[----:B------:R-:W-:Y:S01]  /*133b0*/  LOP3.LUT R2, R2, 0x30, R3, 0x78, !PT ;  /* 0x0000003002027812 */ /* 0x000fe200078e7803 */
[----:B------:R-:W-:-:S02]  /*133c0*/  IMAD.SHL.U32 R3, R4, 0x20, RZ ;  /* 0x0000002004037824 */ /* 0x000fc400078e00ff */
[C---:B------:R-:W-:Y:S01]  /*133d0*/  VIADD R4, R6.reuse, 0x40 ;  /* 0x0000004006047836 */ /* 0x040fe20000000000 */
[----:B------:R-:W-:Y:S01]  /*133e0*/  IADD3 R2, R17, R7, R2 ;  /* 0x0000000711027210 */ /* 0x000fe20007ffe002 */
[----:B------:R-:W-:Y:S01]  /*133f0*/  @P2 VIADD R4, R6, 0xffffffc0 ;  /* 0xffffffc006042836 */ /* 0x000fe20000000000 */
[----:B------:R-:W-:-:S03]  /*13400*/  LOP3.LUT R5, R5, 0x60, R3, 0xf8, !PT ;  /* 0x0000006005057812 */ /* 0x000fc600078ef803 */
[----:B------:R0:W-:Y:S04]  /*13410*/  STL [R1+0x24], R2 ;  /* 0x0000240201007387 */ /* 0x0001e80000100800 */
[----:B------:R1:W-:Y:S01]  /*13420*/  STL [R1+0x14], R4 ;  /* 0x0000140401007387 */ /* 0x0003e20000100800 */
[----:B0-----:R-:W-:-:S05]  /*13430*/  IMAD.MOV.U32 R2, RZ, RZ, 0x20 ;  /* 0x00000020ff027424 */ /* 0x001fca00078e00ff */
[----:B------:R-:W-:-:S05]  /*13440*/  SEL R2, R2, 0xffffffe0, !P1 ;  /* 0xffffffe002027807 */ /* 0x000fca0004800000 */
[C---:B------:R-:W-:Y:S02]  /*13450*/  IMAD.IADD R3, R2.reuse, 0x1, R6 ;  /* 0x0000000102037824 */ /* 0x040fe400078e0206 */
[----:B-1----:R-:W-:Y:S02]  /*13460*/  IMAD.IADD R4, R2, 0x1, R4 ;  /* 0x0000000102047824 */ /* 0x002fe400078e0204 */
[----:B------:R-:W-:Y:S01]  /*13470*/  IMAD.MOV.U32 R2, RZ, RZ, 0x1 ;  /* 0x00000001ff027424 */ /* 0x000fe200078e00ff */
[----:B------:R0:W-:Y:S04]  /*13480*/  STL [R1+0x18], R3 ;  /* 0x0000180301007387 */ /* 0x0001e80000100800 */
[----:B------:R-:W-:Y:S01]  /*13490*/  STL [R1+0x20], R4 ;  /* 0x0000200401007387 */ /* 0x000fe20000100800 */
[----:B0-----:R-:W-:-:S05]  /*134a0*/  IMAD.U32 R3, RZ, RZ, UR6 ;  /* 0x00000006ff037e24 */ /* 0x001fca000f8e00ff */
[----:B------:R0:W-:Y:S04]  /*134b0*/  STL [R1+0x28], R3 ;  /* 0x0000280301007387 */ /* 0x0001e80000100800 */
[----:B------:R-:W-:Y:S04]  /*134c0*/  STL [R1+0x2c], RZ ;  /* 0x00002cff01007387 */ /* 0x000fe80000100800 */
[----:B------:R1:W-:Y:S01]  /*134d0*/  STL [R1+0x4], R2 ;  /* 0x0000040201007387 */ /* 0x0003e20000100800 */
[----:B0-----:R-:W-:-:S03]  /*134e0*/  LOP3.LUT R3, R18, 0x2800, RZ, 0xfc, !PT ;  /* 0x0000280012037812 */ /* 0x001fc600078efcff */
[----:B------:R0:W-:Y:S01]  /*134f0*/  STL [R1], RZ ;  /* 0x000000ff01007387 */ /* 0x0001e20000100800 */
[----:B------:R-:W-:Y:S02]  /*13500*/  LOP3.LUT R3, R18, 0x5000, RZ, 0xfc, !PT ;  /* 0x0000500012037812 */ /* 0x000fe400078efcff */
[C---:B-1----:R-:W-:Y:S02]  /*13510*/  LOP3.LUT R2, R0.reuse, 0x40, RZ, 0xfc, !PT ;  /* 0x0000004000027812 */ /* 0x042fe400078efcff */
[----:B------:R-:W-:Y:S02]  /*13520*/  LOP3.LUT R0, R0, 0x80, RZ, 0xfc, !PT ;  /* 0x0000008000007812 */ /* 0x000fe400078efcff */
[C---:B------:R-:W-:Y:S02]  /*13530*/  LOP3.LUT R2, R18.reuse, 0x4800, RZ, 0xfc, !PT ;  /* 0x0000480012027812 */ /* 0x040fe400078efcff */
[C---:B------:R-:W-:Y:S02]  /*13540*/  LOP3.LUT R0, R18.reuse, 0x3000, RZ, 0xfc, !PT ;  /* 0x0000300012007812 */ /* 0x040fe400078efcff */
[----:B------:R-:W-:-:S02]  /*13550*/  LOP3.LUT R2, R18, 0x3800, RZ, 0xfc, !PT ;  /* 0x0000380012027812 */ /* 0x000fc400078efcff */
[----:B0-----:R-:W-:-:S07]  /*13560*/  LOP3.LUT R0, R18, 0x5800, RZ, 0xfc, !PT ;  /* 0x0000580012007812 */ /* 0x001fce00078efcff */
.L_x_4040:
        /* <DEDUP_REMOVED lines=23> */
.L_x_3970:
[----:B------:R-:W-:Y:S01]  /*136e0*/  ULDC UR9, c[0x0][0xc54] ;  /* 0x0003150000097ab9 */ /* 0x000fe20000000800 */
[----:B------:R-:W-:Y:S01]  /*136f0*/  UMOV UR6, UR8 ;  /* 0x0000000800067c82 */ /* 0x000fe20008000000 */
[----:B------:R-:W-:-:S11]  /*13700*/  UISETP.NE.AND UP0, UPT, UR9, 0x1, UPT ;  /* 0x000000010900788c */ /* 0x000fd6000bf05270 */
[----:B------:R-:W-:Y:S02]  /*13710*/  @UP0 ULDC.64 UR10, c[0x0][0xc58] ;  /* 0x00031600000a0ab9 */ /* 0x000fe40000000a00 */
[----:B------:R-:W-:-:S04]  /*13720*/  UIMAD.WIDE.U32 UR4, UR8, UR10, URZ ;  /* 0x0000000a080472a5 */ /* 0x000fc8000f8e003f */
[----:B------:R-:W-:-:S04]  /*13730*/  @UP0 USHF.R.U32.HI UR6, URZ, UR11, UR5 ;  /* 0x0000000b3f060299 */ /* 0x000fc80008011605 */
[----:B------:R-:W-:-:S12]  /*13740*/  UIMAD UR4, UR6, UR9, URZ ;  /* 0x00000009060472a4 */ /* 0x000fd8000f8e023f */
.L_x_3971:
        /* <DEDUP_REMOVED lines=48> */
.L_x_3973:
[----:B------:R-:W-:-:S11]  /*13a50*/  UISETP.NE.AND UP0, UPT, UR5, 0x1, UPT ;  /* 0x000000010500788c */ /* 0x000fd6000bf05270 */
[----:B------:R-:W-:Y:S02]  /*13a60*/  @UP0 ULDC.64 UR12, c[0x0][0x9e8] ;  /* 0x00027a00000c0ab9 */ /* 0x000fe40000000a00 */
[----:B------:R-:W-:-:S04]  /*13a70*/  UIMAD.WIDE.U32 UR8, UR10, UR12, URZ ;  /* 0x0000000c0a0872a5 */ /* 0x000fc8000f8e003f */
[----:B------:R-:W-:-:S12]  /*13a80*/  @UP0 USHF.R.U32.HI UR10, URZ, UR13, UR9 ;  /* 0x0000000d3f0a0299 */ /* 0x000fd80008011609 */
.L_x_3974:
[----:B------:R-:W-:-:S04]  /*13a90*/  UIMAD UR10, UR10, UR5, UR5 ;  /* 0x000000050a0a72a4 */ /* 0x000fc8000f8e0205 */
[----:B------:R-:W-:-:S04]  /*13aa0*/  UISETP.LT.AND UP0, UPT, UR4, UR10, UPT ;  /* 0x0000000a0400728c */ /* 0x000fc8000bf01270 */
[----:B------:R-:W-:-:S12]  /*13ab0*/  USEL UR4, UR4, UR10, UP0 ;  /* 0x0000000a04047287 */ /* 0x000fd80008000000 */
.L_x_3972:
        /* <DEDUP_REMOVED lines=30> */
.L_x_3976:
[----:B------:R-:W-:-:S11]  /*13ca0*/  UISETP.NE.AND UP0, UPT, UR5, 0x1, UPT ;  /* 0x000000010500788c */ /* 0x000fd6000bf05270 */
[----:B------:R-:W-:Y:S02]  /*13cb0*/  @UP0 ULDC.64 UR10, c[0x0][0x9e8] ;  /* 0x00027a00000a0ab9 */ /* 0x000fe40000000a00 */
[----:B------:R-:W-:-:S04]  /*13cc0*/  UIMAD.WIDE.U32 UR6, UR4, UR10, URZ ;  /* 0x0000000a040672a5 */ /* 0x000fc8000f8e003f */
[----:B------:R-:W-:-:S12]  /*13cd0*/  @UP0 USHF.R.U32.HI UR4, URZ, UR11, UR7 ;  /* 0x0000000b3f040299 */ /* 0x000fd80008011607 */
.L_x_3977:
[----:B------:R-:W-:-:S04]  /*13ce0*/  UIMAD UR4, UR4, UR5, URZ ;  /* 0x00000005040472a4 */ /* 0x000fc8000f8e023f */
[----:B------:R-:W-:-:S04]  /*13cf0*/  UISETP.LT.AND UP0, UPT, UR8, UR4, UPT ;  /* 0x000000040800728c */ /* 0x000fc8000bf01270 */
[----:B------:R-:W-:-:S12]  /*13d00*/  USEL UR8, UR8, UR4, !UP0 ;  /* 0x0000000408087287 */ /* 0x000fd8000c000000 */
.L_x_3975:
        /* <DEDUP_REMOVED lines=24> */
[----:B-1----:R-:W-:-:S05]  /*13e90*/  IADD3 R0, R2, UR43, R0 ;  /* 0x0000002b02007c10 */ /* 0x002fca000fffe000 */
[----:B------:R0:W-:Y:S01]  /*13ea0*/  STL [R1+0x28], R0 ;  /* 0x0000280001007387 */ /* 0x0001e20000100800 */
[----:B------:R-:W-:Y:S05]  /*13eb0*/  BRA `(.L_x_3980) ;  /* 0x0000003400d87947 */ /* 0x000fea0003800000 */
.L_x_3979:
        /* <DEDUP_REMOVED lines=20> */
.L_x_3982:
[----:B------:R-:W-:Y:S05]  /*14000*/  BSYNC B6 ;  /* 0x0000000000067941 */ /* 0x000fea0003800000 */
.L_x_3981:
        /* <DEDUP_REMOVED lines=24> */
.L_x_3984:
[----:B------:R-:W-:Y:S05]  /*14190*/  BSYNC B6 ;  /* 0x0000000000067941 */ /* 0x000fea0003800000 */
.L_x_3983:
        /* <DEDUP_REMOVED lines=20> */
.L_x_3986:
[----:B------:R-:W-:Y:S05]  /*142e0*/  BSYNC B6 ;  /* 0x0000000000067941 */ /* 0x000fea0003800000 */
.L_x_3985:
        /* <DEDUP_REMOVED lines=19> */
.L_x_3988:
[----:B------:R-:W-:Y:S05]  /*14420*/  BSYNC B6 ;  /* 0x0000000000067941 */ /* 0x000fea0003800000 */
.L_x_3987:
[----:B------:R-:W-:Y:S01]  /*14430*/  ULDC.64 UR4, c[0x0][0x9f8] ;  /* 0x00027e0000047ab9 */ /* 0x000fe20000000a00 */
[----:B------:R-:W-:Y:S01]  /*14440*/  IMAD.U32 R8, RZ, RZ, UR44 ;  /* 0x0000002cff087e24 */ /* 0x000fe2000f8e00ff */
[----:B------:R-:W-:Y:S01]  /*14450*/  UISETP.NE.U32.AND UP0, UPT, UR4, URZ, UPT ;  /* 0x0000003f0400728c */ /* 0x000fe2000bf05070 */
[----:B------:R-:W-:-:S03]  /*14460*/  IMAD.MOV.U32 R0, RZ, RZ, R16 ;  /* 0x000000ffff007224 */ /* 0x000fc600078e0010 */
        /* <DEDUP_REMOVED lines=23> */
.L_x_4059:
[----:B------:R-:W-:Y:S02]  /*145e0*/  PLOP3.LUT P2, PT, PT, PT, PT, 0x8, 0x0 ;  /* 0x000000000000781c */ /* 0x000fe40003f4e170 */
[----:B-1----:R-:W-:Y:S02]  /*145f0*/  LOP3.LUT R0, R0, 0xfffffffd, RZ, 0xc0, !PT ;  /* 0xfffffffd00007812 */ /* 0x002fe400078ec0ff */
[----:B--2---:R-:W-:-:S09]  /*14600*/  ISETP.NE.AND P0, PT, R14, RZ, PT ;  /* 0x000000ff0e00720c */ /* 0x004fd20003f05270 */
[----:B------:R-:W-:-:S05]  /*14610*/  @P2 LOP3.LUT R0, R0, 0x2, RZ, 0xfc, !PT ;  /* 0x0000000200002812 */ /* 0x000fca00078efcff */
[----:B------:R1:W-:Y:S01]  /*14620*/  STL [R1+0x8], R0 ;  /* 0x0000080001007387 */ /* 0x0003e20000100800 */
[----:B------:R-:W-:Y:S05]  /*14630*/  @P0 BRA `(.L_x_3990) ;  /* 0x0000000400c80947 */ /* 0x000fea0003800000 */
[----:B------:R-:W-:-:S06]  /*14640*/  UIADD3 UR4, UR41, -0x1, URZ ;  /* 0xffffffff29047890 */ /* 0x000fcc000fffe03f */
[----:B-1----:R-:W-:Y:S01]  /*14650*/  IMAD.U32 R0, RZ, RZ, UR4 ;  /* 0x00000004ff007e24 */ /* 0x002fe2000f8e00ff */
[----:B------:R-:W-:-:S03]  /*14660*/  UMOV UR4, 0xffffffff ;  /* 0xffffffff00047882 */ /* 0x000fc60000000000 */
[----:B------:R-:W-:Y:S05]  /*14670*/  BRA.DIV UR4, `(.L_x_3991) ;  /* 0x0000003a04547947 */ /* 0x000fea000b800000 */
[----:B------:R-:W-:-:S13]  /*14680*/  ELECT P6, URZ, PT ;  /* 0x00000000003f782f */ /* 0x000fda00038c0000 */
.L_x_4062:
[----:B------:R-:W-:Y:S05]  /*14690*/  @!P6 BRA `(.L_x_3990) ;  /* 0x0000000400b0e947 */ /* 0x000fea0003800000 */
[----:B------:R-:W-:Y:S01]  /*146a0*/  IMAD.MOV.U32 R16, RZ, RZ, R8 ;  /* 0x000000ffff107224 */ /* 0x000fe200078e0008 */
[----:B------:R-:W-:Y:S06]  /*146b0*/  @!P1 BRA `(.L_x_3992) ;  /* 0x0000000000449947 */ /* 0x000fec0003800000 */
[----:B------:R-:W1:Y:S01]  /*146c0*/  LDC R7, c[0x0][0x43c] ;  /* 0x00010f00ff077b82 */ /* 0x000e620000000800 */
[----:B------:R-:W-:Y:S01]  /*146d0*/  ULDC.64 UR4, c[0x0][0x428] ;  /* 0x00010a0000047ab9 */ /* 0x000fe20000000a00 */
[----:B-1----:R-:W-:-:S13]  /*146e0*/  ISETP.NE.AND P0, PT, R7, 0x1, PT ;  /* 0x000000010700780c */ /* 0x002fda0003f05270 */
[----:B0-----:R-:W0:Y:S02]  /*146f0*/  @P0 LDC.64 R4, c[0x0][0x440] ;  /* 0x00011000ff040b82 */ /* 0x001e240000000a00 */
        /* <DEDUP_REMOVED lines=13> */
.L_x_3992:
[----:B-1----:R-:W0:Y:S04]  /*147d0*/  LDL R3, [R1] ;  /* 0x0000000001037983 */ /* 0x002e280000100800 */
[----:B------:R-:W2:Y:S01]  /*147e0*/  LDL R2, [R1+0x4] ;  /* 0x0000040001027983 */ /* 0x000ea20000100800 */
[----:B------:R-:W1:Y:S02]  /*147f0*/  S2R R8, SR_TID.X ;  /* 0x0000000000087919 */ /* 0x000e640000002100 */
[----:B-1----:R-:W-:-:S04]  /*14800*/  LOP3.LUT R8, R8, 0x7f, RZ, 0xc0, !PT ;  /* 0x0000007f08087812 */ /* 0x002fc800078ec0ff */
[----:B------:R-:W-:Y:S01]  /*14810*/  ISETP.NE.AND P0, PT, R8, RZ, PT ;  /* 0x000000ff0800720c */ /* 0x000fe20003f05270 */
[----:B0-----:R-:W-:Y:S01]  /*14820*/  IMAD R4, R3, 0x8, R17 ;  /* 0x0000000803047824 */ /* 0x001fe200078e0211 */
[----:B--2---:R-:W-:-:S04]  /*14830*/  SHF.L.U32 R3, R2, 0x1f, RZ ;  /* 0x0000001f02037819 */ /* 0x004fc800000006ff */
[----:B------:R-:W0:Y:S02]  /*14840*/  SYNCS.PHASECHK.TRANS64.TRYWAIT P1, [R4+URZ+0x2a880], R3 ;  /* 0x02a88003040075a7 */ /* 0x000e24000802017f */
[----:B0-----:R-:W-:Y:S05]  /*14850*/  @!P1 BRA `(.L_x_3993) ;  /* 0x0000003400fc9947 */ /* 0x001fea0003800000 */
.L_x_4063:
        /* <DEDUP_REMOVED lines=8> */
.L_x_3994:
        /* <DEDUP_REMOVED lines=16> */
[----:B------:R-:W-:Y:S01]  /*149e0*/  UMOV UR13, UR37 ;  /* 0x00000025000d7c82 */ /* 0x000fe20008000000 */
        /* <DEDUP_REMOVED lines=14> */
.L_x_4064:
        /* <DEDUP_REMOVED lines=8> */
.L_x_3996:
        /* <DEDUP_REMOVED lines=33> */
.L_x_3990:
[----:B-1----:R-:W-:Y:S01]  /*14d60*/  VIADD R0, R17, 0x18400 ;  /* 0x0001840011007836 */ /* 0x002fe20000000000 */
        /* <DEDUP_REMOVED lines=9> */
[----:B0-----:R-:W-:Y:S02]  /*14e00*/  IMAD.U32 R4, RZ, RZ, UR6 ;  /* 0x00000006ff047e24 */ /* 0x001fe4000f8e00ff */
        /* <DEDUP_REMOVED lines=11> */
.L_x_3998:
[----:B---3--:R-:W-:Y:S05]  /*14ec0*/  BSYNC B6 ;  /* 0x0000000000067941 */ /* 0x008fea0003800000 */
.L_x_3997:
[----:B------:R-:W1:Y:S01]  /*14ed0*/  S2R R2, SR_TID.X ;  /* 0x0000000000027919 */ /* 0x000e620000002100 */
[----:B------:R-:W2:Y:S01]  /*14ee0*/  LDC R8, c[0x0][0x448] ;  /* 0x00011200ff087b82 */ /* 0x000ea20000000800 */
[----:B------:R-:W-:Y:S01]  /*14ef0*/  USHF.R.S32.HI UR4, URZ, 0x1f, UR36 ;  /* 0x0000001f3f047899 */ /* 0x000fe20008011424 */
[----:B------:R-:W3:Y:S01]  /*14f00*/  S2R R9, SR_TID.X ;  /* 0x0000000000097919 */ /* 0x000ee20000002100 */
[----:B------:R-:W-:Y:S01]  /*14f10*/  ULDC.64 UR8, c[0x0][0x2d8] ;  /* 0x0000b60000087ab9 */ /* 0x000fe20000000a00 */
[----:B------:R-:W-:Y:S02]  /*14f20*/  USHF.R.S32.HI UR7, URZ, 0x1f, UR44 ;  /* 0x0000001f3f077899 */ /* 0x000fe4000801142c */
[----:B------:R-:W-:Y:S02]  /*14f30*/  UIMAD UR6, UR4, UR8, URZ ;  /* 0x00000008040672a4 */ /* 0x000fe4000f8e023f */
[----:B------:R-:W-:Y:S02]  /*14f40*/  UIMAD.WIDE.U32 UR4, UR36, UR8, URZ ;  /* 0x00000008240472a5 */ /* 0x000fe4000f8e003f */
[----:B------:R-:W-:-:S03]  /*14f50*/  UIMAD UR6, UR36, UR9, UR6 ;  /* 0x00000009240672a4 */ /* 0x000fc6000f8e0206 */
[----:B------:R-:W-:Y:S01]  /*14f60*/  ULDC.64 UR8, c[0x0][0x2e0] ;  /* 0x0000b80000087ab9 */ /* 0x000fe20000000a00 */
[----:B------:R-:W-:Y:S02]  /*14f70*/  UIADD3 UR5, UR5, UR6, URZ ;  /* 0x0000000605057290 */ /* 0x000fe4000fffe03f */
[----:B------:R-:W-:Y:S02]  /*14f80*/  UIMAD UR6, UR7, UR8, URZ ;  /* 0x00000008070672a4 */ /* 0x000fe4000f8e023f */
[----:B------:R-:W-:Y:S02]  /*14f90*/  UIMAD.WIDE.U32 UR4, UR44, UR8, UR4 ;  /* 0x000000082c0472a5 */ /* 0x000fe4000f8e0004 */
[----:B------:R-:W-:Y:S01]  /*14fa0*/  UIMAD UR6, UR44, UR9, UR6 ;  /* 0x000000092c0672a4 */ /* 0x000fe2000f8e0206 */
[----:B--2---:R-:W-:-:S03]  /*14fb0*/  ISETP.NE.AND P0, PT, R8, 0x1, PT ;  /* 0x000000010800780c */ /* 0x004fc60003f05270 */
[----:B------:R-:W-:Y:S01]  /*14fc0*/  UIADD3 UR6, UR5, UR6, URZ ;  /* 0x0000000605067290 */ /* 0x000fe2000fffe03f */
[----:B------:R-:W-:Y:S02]  /*14fd0*/  IMAD.U32 R6, RZ, RZ, UR4 ;  /* 0x00000004ff067e24 */ /* 0x000fe4000f8e00ff */
[----:B------:R-:W-:Y:S01]  /*14fe0*/  IMAD.U32 R7, RZ, RZ, UR5 ;  /* 0x00000005ff077e24 */ /* 0x000fe2000f8e00ff */
[----:B------:R-:W-:Y:S01]  /*14ff0*/  ULDC.64 UR4, c[0x0][0x2d0] ;  /* 0x0000b40000047ab9 */ /* 0x000fe20000000a00 */
[C---:B-1----:R-:W-:Y:S01]  /*15000*/  LOP3.LUT R0, R2.reuse, 0x7f, RZ, 0xc0, !PT ;  /* 0x0000007f02007812 */ /* 0x042fe200078ec0ff */
[----:B------:R-:W-:-:S03]  /*15010*/  IMAD.SHL.U32 R2, R2, 0x20, RZ ;  /* 0x0000002002027824 */ /* 0x000fc600078e00ff */
[----:B------:R-:W1:Y:S01]  /*15020*/  S2R R7, SR_TID.X ;  /* 0x0000000000077919 */ /* 0x000e620000002100 */
[----:B------:R-:W-:Y:S01]  /*15030*/  SHF.R.U32.HI R0, RZ, 0x2, R0 ;  /* 0x00000002ff007819 */ /* 0x000fe20000011600 */
[----:B---3--:R-:W-:Y:S01]  /*15040*/  IMAD.SHL.U32 R9, R9, 0x10, RZ ;  /* 0x0000001009097824 */ /* 0x008fe200078e00ff */
[----:B------:R-:W2:Y:S02]  /*15050*/  @P0 LDC R3, c[0x0][0x44c] ;  /* 0x00011300ff030b82 */ /* 0x000ea40000000800 */
[----:B------:R-:W-:Y:S02]  /*15060*/  LOP3.LUT R2, R0, 0x60, R2, 0xf8, !PT ;  /* 0x0000006000027812 */ /* 0x000fe400078ef802 */
[----:B------:R-:W-:-:S03]  /*15070*/  LOP3.LUT R9, R9, 0x30, RZ, 0xc0, !PT ;  /* 0x0000003009097812 */ /* 0x000fc600078ec0ff */
[----:B------:R-:W-:Y:S01]  /*15080*/  VIADD R2, R2, UR42 ;  /* 0x0000002a02027c36 */ /* 0x000fe20008000000 */
[----:B------:R-:W3:Y:S01]  /*15090*/  @P0 LDC R0, c[0x0][0x450] ;  /* 0x00011400ff000b82 */ /* 0x000ee20000000800 */
[C---:B------:R-:W-:Y:S02]  /*150a0*/  LOP3.LUT R11, R9.reuse, 0x40, RZ, 0xfc, !PT ;  /* 0x00000040090b7812 */ /* 0x040fe400078efcff */
[----:B0-----:R-:W-:Y:S01]  /*150b0*/  IMAD.MOV.U32 R4, RZ, RZ, R2 ;  /* 0x000000ffff047224 */ /* 0x001fe200078e0002 */
[----:B------:R-:W-:Y:S01]  /*150c0*/  LOP3.LUT R9, R9, 0x80, RZ, 0xfc, !PT ;  /* 0x0000008009097812 */ /* 0x000fe200078efcff */
[----:B--2---:R-:W-:-:S04]  /*150d0*/  @P0 IMAD.HI.U32 R3, R2, R3, RZ ;  /* 0x0000000302030227 */ /* 0x004fc800078e00ff */
[----:B-1----:R-:W-:Y:S01]  /*150e0*/  IMAD.SHL.U32 R10, R7, 0x10, RZ ;  /* 0x00000010070a7824 */ /* 0x002fe200078e00ff */
[----:B---3--:R-:W-:Y:S01]  /*150f0*/  @P0 SHF.R.U32.HI R4, RZ, R0, R3 ;  /* 0x00000000ff040219 */ /* 0x008fe20000011603 */
[----:B------:R-:W-:-:S03]  /*15100*/  IMAD.U32 R3, RZ, RZ, UR6 ;  /* 0x00000006ff037e24 */ /* 0x000fc6000f8e00ff */
[----:B------:R-:W-:Y:S01]  /*15110*/  LOP3.LUT R10, R10, 0x30, RZ, 0xc0, !PT ;  /* 0x000000300a0a7812 */ /* 0x000fe200078ec0ff */
[----:B------:R-:W-:Y:S01]  /*15120*/  ULDC.64 UR6, c[0x0][0x280] ;  /* 0x0000a00000067ab9 */ /* 0x000fe20000000a00 */
        /* <DEDUP_REMOVED lines=8> */
[----:B------:R-:W-:Y:S02]  /*151b0*/  ULDC.64 UR4, c[0x0][0x2c8] ;  /* 0x0000b20000047ab9 */ /* 0x000fe40000000a00 */
[----:B------:R-:W-:Y:S02]  /*151c0*/  IMAD.IADD R3, R3, 0x1, R5 ;  /* 0x0000000103037824 */ /* 0x000fe400078e0205 */
[----:B------:R-:W-:Y:S02]  /*151d0*/  IMAD R4, R4, UR4, RZ ;  /* 0x0000000404047c24 */ /* 0x000fe4000f8e02ff */
[C---:B------:R-:W-:Y:S01]  /*151e0*/  IMAD.WIDE.U32 R2, R0.reuse, UR4, R2 ;  /* 0x0000000400027c25 */ /* 0x040fe2000f8e0002 */
[----:B------:R-:W-:Y:S02]  /*151f0*/  ULDC UR4, c[0x0][0x2b8] ;  /* 0x0000ae0000047ab9 */ /* 0x000fe40000000800 */
[----:B------:R-:W-:Y:S01]  /*15200*/  ISETP.GE.AND P2, PT, R9, UR4, PT ;  /* 0x0000000409007c0c */ /* 0x000fe2000bf46270 */
[----:B------:R-:W-:Y:S01]  /*15210*/  IMAD R0, R0, UR5, R4 ;  /* 0x0000000500007c24 */ /* 0x000fe2000f8e0204 */
[----:B------:R0:W5:Y:S01]  /*15220*/  LDL R9, [R1+0x24] ;  /* 0x0000240001097983 */ /* 0x0001620000100800 */
[----:B------:R-:W-:-:S02]  /*15230*/  IADD3 R4, P3, R2, UR6, RZ ;  /* 0x0000000602047c10 */ /* 0x000fc4000ff7e0ff */
[----:B------:R-:W-:Y:S02]  /*15240*/  ISETP.GE.AND P0, PT, R10, UR4, PT ;  /* 0x000000040a007c0c */ /* 0x000fe4000bf06270 */
[----:B------:R-:W-:Y:S01]  /*15250*/  ISETP.GE.AND P1, PT, R11, UR4, PT ;  /* 0x000000040b007c0c */ /* 0x000fe2000bf26270 */
[----:B------:R-:W-:Y:S01]  /*15260*/  UMOV UR4, 0xffffffff ;  /* 0xffffffff00047882 */ /* 0x000fe20000000000 */
[----:B------:R-:W-:Y:S02]  /*15270*/  IADD3.X R3, R3, UR7, R0, P3, !PT ;  /* 0x0000000703037c10 */ /* 0x000fe40009ffe400 */
        /* <DEDUP_REMOVED lines=8> */
[----:B------:R-:W-:-:S05]  /*15300*/  VIADD R2, R7, UR42 ;  /* 0x0000002a07027c36 */ /* 0x000fca0008000000 */
[----:B------:R-:W-:-:S13]  /*15310*/  ISETP.GE.AND P4, PT, R2, R0, PT ;  /* 0x000000000200720c */ /* 0x000fda0003f86270 */
[----:B-1----:R-:W-:-:S05]  /*15320*/  @!P4 IADD3 R6, P3, R10, R6, RZ ;  /* 0x000000060a06c210 */ /* 0x002fca0007f7e0ff */
[----:B0-----:R-:W-:-:S04]  /*15330*/  @!P4 IMAD.X R5, RZ, RZ, R5, P3 ;  /* 0x000000ffff05c224 */ /* 0x001fc800018e0605 */
[----:B------:R-:W-:Y:S02]  /*15340*/  @!P4 IMAD.MOV.U32 R7, RZ, RZ, R5 ;  /* 0x000000ffff07c224 */ /* 0x000fe400078e0005 */
[----:B------:R-:W-:-:S03]  /*15350*/  VIADD R5, R2, 0x20 ;  /* 0x0000002002057836 */ /* 0x000fc60000000000 */
        /* <DEDUP_REMOVED lines=25> */
.L_x_4073:
        /* <DEDUP_REMOVED lines=12> */
.L_x_4001:
[----:B------:R-:W-:Y:S05]  /*155b0*/  BSYNC B0 ;  /* 0x0000000000007941 */ /* 0x000fea0003800000 */
.L_x_4000:
[----:B------:R-:W-:Y:S01]  /*155c0*/  NOP ;  /* 0x0000000000007918 */ /* 0x000fe20000000000 */
[----:B------:R-:W-:-:S13]  /*155d0*/  PLOP3.LUT P0, PT, PT, PT, PT, 0x80, 0x0 ;  /* 0x000000000000781c */ /* 0x000fda0003f0f070 */
.L_x_4002:
        /* <DEDUP_REMOVED lines=18> */
.L_x_4074:
[----:B------:R-:W-:Y:S05]  /*15700*/  BSYNC B0 ;  /* 0x0000000000007941 */ /* 0x000fea0003800000 */
.L_x_4003:
[----:B------:R-:W-:-:S04]  /*15710*/  UIADD3 UR4, UR41, -0x2, URZ ;  /* 0xfffffffe29047890 */ /* 0x000fc8000fffe03f */
[----:B------:R-:W-:-:S06]  /*15720*/  UISETP.GE.AND UP0, UPT, UR4, UR40, UPT ;  /* 0x000000280400728c */ /* 0x000fcc000bf06270 */
[----:B------:R-:W-:-:S13]  /*15730*/  PLOP3.LUT P0, PT, PT, PT, UP0, 0x80, 0x0 ;  /* 0x000000000000781c */ /* 0x000fda0003f0f008 */
[----:B------:R-:W-:Y:S05]  /*15740*/  @!P0 BRA `(.L_x_4005) ;  /* 0x00000014000c8947 */ /* 0x000fea0003800000 */
[----:B-1----:R1:W5:Y:S04]  /*15750*/  LDL.LU R0, [R1] ;  /* 0x0000000001007983 */ /* 0x0023680000300800 */
[----:B------:R1:W5:Y:S01]  /*15760*/  LDL.LU R3, [R1+0x4] ;  /* 0x0000040001037983 */ /* 0x0003620000300800 */
[----:B------:R-:W-:-:S07]  /*15770*/  IMAD.U32 R2, RZ, RZ, UR4 ;  /* 0x00000004ff027e24 */ /* 0x000fce000f8e00ff */
.L_x_4029:
        /* <DEDUP_REMOVED lines=35> */
.L_x_4008:
        /* <DEDUP_REMOVED lines=8> */
.L_x_4075:
[----:B------:R-:W-:Y:S05]  /*15a30*/  BSYNC B1 ;  /* 0x0000000000017941 */ /* 0x000fea0003800000 */
.L_x_4009:
        /* <DEDUP_REMOVED lines=9> */
.L_x_4012:
[----:B------:R-:W-:Y:S05]  /*15ad0*/  BSYNC B1 ;  /* 0x0000000000017941 */ /* 0x000fea0003800000 */
.L_x_4011:
        /* <DEDUP_REMOVED lines=12> */
.L_x_4013:
        /* <DEDUP_REMOVED lines=16> */
.L_x_4014:
        /* <DEDUP_REMOVED lines=16> */
.L_x_4015:
        /* <DEDUP_REMOVED lines=13> */
.L_x_4076:
[----:B------:R-:W-:Y:S05]  /*15e70*/  BSYNC B1 ;  /* 0x0000000000017941 */ /* 0x000fea0003800000 */
.L_x_4016:
        /* <DEDUP_REMOVED lines=11> */
.L_x_4019:
[----:B------:R-:W-:Y:S05]  /*15f30*/  BSYNC B1 ;  /* 0x0000000000017941 */ /* 0x000fea0003800000 */
.L_x_4018:
        /* <DEDUP_REMOVED lines=8> */
.L_x_4020:
        /* <DEDUP_REMOVED lines=15> */
.L_x_4021:
        /* <DEDUP_REMOVED lines=15> */
.L_x_4022:
        /* <DEDUP_REMOVED lines=10> */
.L_x_4007:
[----:B------:R-:W-:Y:S05]  /*16240*/  BSYNC B0 ;  /* 0x0000000000007941 */ /* 0x000fea0003800000 */
.L_x_4006:
[----:B------:R-:W-:-:S06]  /*16250*/  UISETP.NE.AND UP0, UPT, UR39, 0x3, UPT ;  /* 0x000000032700788c */ /* 0x000fcc000bf05270 */
[----:B------:R-:W-:-:S13]  /*16260*/  PLOP3.LUT P0, PT, PT, PT, UP0, 0x80, 0x0 ;  /* 0x000000000000781c */ /* 0x000fda0003f0f008 */
[----:B------:R-:W-:Y:S05]  /*16270*/  @!P0 BRA `(.L_x_4023) ;  /* 0x0000000000048947 */ /* 0x000fea0003800000 */
[----:B------:R-:W-:Y:S01]  /*16280*/  BPT.TRAP 0x1 ;  /* 0x000000040000795c */ /* 0x000fe20000300000 */
.L_x_4023:
        /* <DEDUP_REMOVED lines=8> */
.L_x_4077:
[----:B------:R-:W-:Y:S05]  /*16310*/  BSYNC B0 ;  /* 0x0000000000007941 */ /* 0x000fea0003800000 */
.L_x_4024:
[----:B------:R-:W-:Y:S05]  /*16320*/  @!P0 BRA `(.L_x_4026) ;  /* 0x0000000000048947 */ /* 0x000fea0003800000 */
[----:B------:R-:W-:Y:S01]  /*16330*/  BPT.TRAP 0x1 ;  /* 0x000000040000795c */ /* 0x000fe20000300000 */
.L_x_4026:
[----:B------:R-:W-:Y:S01]  /*16340*/  SHF.L.U32 R3, R3, 0x1f, RZ ;  /* 0x0000001f03037819 */ /* 0x000fe200000006ff */
[----:B------:R-:W-:-:S03]  /*16350*/  IMAD R0, R0, 0x6000, RZ ;  /* 0x0000600000007824 */ /* 0x000fc600078e02ff */
[----:B------:R-:W2:Y:S02]  /*16360*/  SYNCS.PHASECHK.TRANS64.TRYWAIT P1, [R12+URZ+0x2a860], R3 ;  /* 0x02a860030c0075a7 */ /* 0x000ea4000802017f */
[----:B--2---:R-:W-:Y:S05]  /*16370*/  @!P1 BRA `(.L_x_4027) ;  /* 0x0000002000fc9947 */ /* 0x004fea0003800000 */
.L_x_4078:
[----:B------:R-:W3:Y:S04]  /*16380*/  LDL R13, [R1+0x1c] ;  /* 0x00001c00010d7983 */ /* 0x000ee80000100800 */
[----:B------:R-:W4:Y:S01]  /*16390*/  LDL R14, [R1+0x18] ;  /* 0x00001800010e7983 */ /* 0x000f220000100800 */
[----:B--2---:R-:W-:Y:S01]  /*163a0*/  LOP3.LUT R3, R0, R18, RZ, 0xfc, !PT ;  /* 0x0000001200037212 */ /* 0x004fe200078efcff */
[----:B------:R-:W-:Y:S05]  /*163b0*/  WARPSYNC.ALL ;  /* 0x0000000000007948 */ /* 0x000fea0003800000 */
[----:B------:R-:W-:-:S05]  /*163c0*/  IMAD.IADD R3, R17, 0x1, R3 ;  /* 0x0000000111037824 */ /* 0x000fca00078e0203 */
[----:B0-----:R-:W0:Y:S02]  /*163d0*/  LDSM.16.MT88.4 R4, [R3+0xc400] ;  /* 0x00c400000304783b */ /* 0x001e240000004200 */
[C-C-:B0-----:R-:W-:Y:S02]  /*163e0*/  PRMT R8, R4.reuse, 0x6420, R5.reuse ;  /* 0x0000642004087816 */ /* 0x141fe40000000005 */
[----:B------:R-:W-:Y:S01]  /*163f0*/  PRMT R9, R4, 0x7531, R5 ;  /* 0x0000753104097816 */ /* 0x000fe20000000005 */
[----:B------:R-:W-:Y:S01]  /*16400*/  VIADD R4, R0, 0x2000 ;  /* 0x0000200000047836 */ /* 0x000fe20000000000 */
[C-C-:B------:R-:W-:Y:S02]  /*16410*/  PRMT R10, R6.reuse, 0x6420, R7.reuse ;  /* 0x00006420060a7816 */ /* 0x140fe40000000007 */
[----:B------:R-:W-:Y:S02]  /*16420*/  PRMT R11, R6, 0x7531, R7 ;  /* 0x00007531060b7816 */ /* 0x000fe40000000007 */
[----:B------:R-:W-:-:S05]  /*16430*/  LOP3.LUT R4, R4, R18, RZ, 0xfc, !PT ;  /* 0x0000001204047212 */ /* 0x000fca00078efcff */
[----:B------:R-:W-:Y:S01]  /*16440*/  IMAD.IADD R4, R17, 0x1, R4 ;  /* 0x0000000111047824 */ /* 0x000fe200078e0204 */
[----:B---3--:R-:W-:Y:S02]  /*16450*/  IADD3 R3, R19, R0, R13 ;  /* 0x0000000013037210 */ /* 0x008fe40007ffe00d */
[----:B------:R-:W-:-:S03]  /*16460*/  LOP3.LUT R13, R18, 0x2800, RZ, 0xfc, !PT ;  /* 0x00002800120d7812 */ /* 0x000fc600078efcff */
[----:B------:R-:W-:Y:S04]  /*16470*/  STSM.16.M88.4 [R3], R8 ;  /* 0x0000000803007844 */ /* 0x000fe80000000200 */
[----:B------:R-:W0:Y:S02]  /*16480*/  LDSM.16.MT88.4 R4, [R4+0xc400] ;  /* 0x00c400000404783b */ /* 0x000e240000004200 */
[C-C-:B0-----:R-:W-:Y:S02]  /*16490*/  PRMT R8, R4.reuse, 0x6420, R5.reuse ;  /* 0x0000642004087816 */ /* 0x141fe40000000005 */
[----:B------:R-:W-:Y:S01]  /*164a0*/  PRMT R9, R4, 0x7531, R5 ;  /* 0x0000753104097816 */ /* 0x000fe20000000005 */
[----:B------:R-:W-:Y:S01]  /*164b0*/  VIADD R4, R0, 0x4000 ;  /* 0x0000400000047836 */ /* 0x000fe20000000000 */
[----:B------:R-:W-:-:S02]  /*164c0*/  PRMT R10, R6, 0x6420, R7 ;  /* 0x00006420060a7816 */ /* 0x000fc40000000007 */
[----:B------:R-:W-:Y:S02]  /*164d0*/  PRMT R11, R6, 0x7531, R7 ;  /* 0x00007531060b7816 */ /* 0x000fe40000000007 */
[----:B------:R-:W-:-:S03]  /*164e0*/  LOP3.LUT R4, R4, R18, RZ, 0xfc, !PT ;  /* 0x0000001204047212 */ /* 0x000fc600078efcff */
[----:B------:R-:W-:Y:S02]  /*164f0*/  STSM.16.M88.4 [R3+0x2000], R8 ;  /* 0x0020000803007844 */ /* 0x000fe40000000200 */
[----:B------:R-:W-:-:S06]  /*16500*/  IMAD.IADD R4, R17, 0x1, R4 ;  /* 0x0000000111047824 */ /* 0x000fcc00078e0204 */
[----:B------:R-:W0:Y:S02]  /*16510*/  LDSM.16.MT88.4 R4, [R4+0xc400] ;  /* 0x00c400000404783b */ /* 0x000e240000004200 */
[C-C-:B0-----:R-:W-:Y:S02]  /*16520*/  PRMT R8, R4.reuse, 0x6420, R5.reuse ;  /* 0x0000642004087816 */ /* 0x141fe40000000005 */
[----:B------:R-:W-:Y:S02]  /*16530*/  PRMT R9, R4, 0x7531, R5 ;  /* 0x0000753104097816 */ /* 0x000fe40000000005 */
[C-C-:B------:R-:W-:Y:S02]  /*16540*/  PRMT R10, R6.reuse, 0x6420, R7.reuse ;  /* 0x00006420060a7816 */ /* 0x140fe40000000007 */
[----:B------:R-:W-:-:S05]  /*16550*/  PRMT R11, R6, 0x7531, R7 ;  /* 0x00007531060b7816 */ /* 0x000fca0000000007 */
[----:B------:R0:W-:Y:S02]  /*16560*/  STSM.16.M88.4 [R3+0x4000], R8 ;  /* 0x0040000803007844 */ /* 0x0001e40000000200 */
[----:B0-----:R-:W-:-:S05]  /*16570*/  LOP3.LUT R3, R0, 0x800, R18, 0xfe, !PT ;  /* 0x0000080000037812 */ /* 0x001fca00078efe12 */
[----:B------:R-:W-:-:S05]  /*16580*/  IMAD.IADD R3, R17, 0x1, R3 ;  /* 0x0000000111037824 */ /* 0x000fca00078e0203 */
[----:B------:R4:W0:Y:S02]  /*16590*/  LDSM.16.MT88.4 R4, [R3+0xc400] ;  /* 0x00c400000304783b */ /* 0x0008240000004200 */
[----:B----4-:R-:W-:Y:S02]  /*165a0*/  IADD3 R3, R19, R14, R0 ;  /* 0x0000000e13037210 */ /* 0x010fe40007ffe000 */
[----:B------:R-:W2:Y:S01]  /*165b0*/  LDL R14, [R1+0x14] ;  /* 0x00001400010e7983 */ /* 0x000ea20000100800 */
[C-C-:B0-----:R-:W-:Y:S02]  /*165c0*/  PRMT R8, R4.reuse, 0x6420, R5.reuse ;  /* 0x0000642004087816 */ /* 0x141fe40000000005 */
[----:B------:R-:W-:Y:S02]  /*165d0*/  PRMT R9, R4, 0x7531, R5 ;  /* 0x0000753104097816 */ /* 0x000fe40000000005 */
[C-C-:B------:R-:W-:Y:S02]  /*165e0*/  PRMT R10, R6.reuse, 0x6420, R7.reuse ;  /* 0x00006420060a7816 */ /* 0x140fe40000000007 */
[----:B------:R-:W-:-:S02]  /*165f0*/  PRMT R11, R6, 0x7531, R7 ;  /* 0x00007531060b7816 */ /* 0x000fc40000000007 */
[----:B------:R-:W-:-:S03]  /*16600*/  IADD3 R4, R17, R13, R0 ;  /* 0x0000000d11047210 */ /* 0x000fc60007ffe000 */
[----:B------:R-:W-:Y:S04]  /*16610*/  STSM.16.M88.4 [R3], R8 ;  /* 0x0000000803007844 */ /* 0x000fe80000000200 */
[----:B------:R-:W0:Y:S01]  /*16620*/  LDSM.16.MT88.4 R4, [R4+0xc400] ;  /* 0x00c400000404783b */ /* 0x000e220000004200 */
[----:B------:R-:W-:Y:S02]  /*16630*/  LOP3.LUT R13, R18, 0x4800, RZ, 0xfc, !PT ;  /* 0x00004800120d7812 */ /* 0x000fe400078efcff */
[C-C-:B0-----:R-:W-:Y:S02]  /*16640*/  PRMT R8, R4.reuse, 0x6420, R5.reuse ;  /* 0x0000642004087816 */ /* 0x141fe40000000005 */
[----:B------:R-:W-:Y:S02]  /*16650*/  PRMT R9, R4, 0x7531, R5 ;  /* 0x0000753104097816 */ /* 0x000fe40000000005 */
[----:B------:R-:W-:-:S02]  /*16660*/  PRMT R10, R6, 0x6420, R7 ;  /* 0x00006420060a7816 */ /* 0x000fc40000000007 */
[----:B------:R-:W-:Y:S02]  /*16670*/  PRMT R11, R6, 0x7531, R7 ;  /* 0x00007531060b7816 */ /* 0x000fe40000000007 */
[----:B------:R-:W-:-:S03]  /*16680*/  IADD3 R4, R17, R13, R0 ;  /* 0x0000000d11047210 */ /* 0x000fc60007ffe000 */
[----:B------:R-:W-:Y:S04]  /*16690*/  STSM.16.M88.4 [R3+0x2000], R8 ;  /* 0x0020000803007844 */ /* 0x000fe80000000200 */
[----:B------:R-:W0:Y:S02]  /*166a0*/  LDSM.16.MT88.4 R4, [R4+0xc400] ;  /* 0x00c400000404783b */ /* 0x000e240000004200 */
[C-C-:B0-----:R-:W-:Y:S02]  /*166b0*/  PRMT R8, R4.reuse, 0x6420, R5.reuse ;  /* 0x0000642004087816 */ /* 0x141fe40000000005 */
[----:B------:R-:W-:Y:S02]  /*166c0*/  PRMT R9, R4, 0x7531, R5 ;  /* 0x0000753104097816 */ /* 0x000fe40000000005 */
[----:B------:R-:W-:-:S02]  /*166d0*/  PRMT R10, R6, 0x6420, R7 ;  /* 0x00006420060a7816 */ /* 0x000fc40000000007 */
[----:B------:R-:W-:-:S05]  /*166e0*/  PRMT R11, R6, 0x7531, R7 ;  /* 0x00007531060b7816 */ /* 0x000fca0000000007 */
[----:B------:R0:W-:Y:S02]  /*166f0*/  STSM.16.M88.4 [R3+0x4000], R8 ;  /* 0x0040000803007844 */ /* 0x0001e40000000200 */
[----:B0-----:R-:W-:-:S05]  /*16700*/  LOP3.LUT R3, R0, 0x1000, R18, 0xfe, !PT ;  /* 0x0000100000037812 */ /* 0x001fca00078efe12 */
[----:B------:R-:W-:-:S05]  /*16710*/  IMAD.IADD R3, R17, 0x1, R3 ;  /* 0x0000000111037824 */ /* 0x000fca00078e0203 */
[----:B------:R2:W0:Y:S02]  /*16720*/  LDSM.16.MT88.4 R4, [R3+0xc400] ;  /* 0x00c400000304783b */ /* 0x0004240000004200 */
[----:B--2---:R-:W-:Y:S02]  /*16730*/  IADD3 R3, R19, R14, R0 ;  /* 0x0000000e13037210 */ /* 0x004fe40007ffe000 */
[----:B------:R-:W2:Y:S01]  /*16740*/  LDL R14, [R1+0x20] ;  /* 0x00002000010e7983 */ /* 0x000ea20000100800 */
[----:B------:R-:W-:Y:S02]  /*16750*/  LOP3.LUT R13, R18, 0x3000, RZ, 0xfc, !PT ;  /* 0x00003000120d7812 */ /* 0x000fe400078efcff */
[C-C-:B0-----:R-:W-:Y:S02]  /*16760*/  PRMT R8, R4.reuse, 0x6420, R5.reuse ;  /* 0x0000642004087816 */ /* 0x141fe40000000005 */
[----:B------:R-:W-:Y:S02]  /*16770*/  PRMT R9, R4, 0x7531, R5 ;  /* 0x0000753104097816 */ /* 0x000fe40000000005 */
[----:B------:R-:W-:-:S02]  /*16780*/  PRMT R10, R6, 0x6420, R7 ;  /* 0x00006420060a7816 */ /* 0x000fc40000000007 */
[----:B------:R-:W-:Y:S02]  /*16790*/  PRMT R11, R6, 0x7531, R7 ;  /* 0x00007531060b7816 */ /* 0x000fe40000000007 */
        /* <DEDUP_REMOVED lines=18> */
[----:B------:R-:W0:Y:S01]  /*168c0*/  LDSM.16.MT88.4 R4, [R3+0xc400] ;  /* 0x00c400000304783b */ /* 0x000e220000004200 */
[----:B------:R-:W-:Y:S02]  /*168d0*/  LOP3.LUT R13, R18, 0x3800, RZ, 0xfc, !PT ;  /* 0x00003800120d7812 */ /* 0x000fe400078efcff */
[C-C-:B0-----:R-:W-:Y:S02]  /*168e0*/  PRMT R8, R4.reuse, 0x6420, R5.reuse ;  /* 0x0000642004087816 */ /* 0x141fe40000000005 */
[----:B------:R-:W-:Y:S02]  /*168f0*/  PRMT R9, R4, 0x7531, R5 ;  /* 0x0000753104097816 */ /* 0x000fe40000000005 */
[C-C-:B------:R-:W-:Y:S02]  /*16900*/  PRMT R10, R6.reuse, 0x6420, R7.reuse ;  /* 0x00006420060a7816 */ /* 0x140fe40000000007 */
[----:B------:R-:W-:Y:S02]  /*16910*/  PRMT R11, R6, 0x7531, R7 ;  /* 0x00007531060b7816 */ /* 0x000fe40000000007 */
[----:B------:R-:W-:-:S02]  /*16920*/  IADD3 R4, R17, R13, R0 ;  /* 0x0000000d11047210 */ /* 0x000fc40007ffe000 */
[----:B------:R-:W-:Y:S02]  /*16930*/  LOP3.LUT R13, R18, 0x5800, RZ, 0xfc, !PT ;  /* 0x00005800120d7812 */ /* 0x000fe400078efcff */
[----:B--2---:R-:W-:-:S05]  /*16940*/  IADD3 R3, R19, R14, R0 ;  /* 0x0000000e13037210 */ /* 0x004fca0007ffe000 */
[----:B------:R-:W-:Y:S04]  /*16950*/  STSM.16.M88.4 [R3], R8 ;  /* 0x0000000803007844 */ /* 0x000fe80000000200 */
[----:B------:R-:W0:Y:S02]  /*16960*/  LDSM.16.MT88.4 R4, [R4+0xc400] ;  /* 0x00c400000404783b */ /* 0x000e240000004200 */
        /* <DEDUP_REMOVED lines=20> */
.L_x_4028:
        /* <DEDUP_REMOVED lines=10> */
[C---:B------:R-:W-:Y:S01]  /*16b50*/  ISETP.GT.AND P0, PT, R2.reuse, UR40, PT ;  /* 0x0000002802007c0c */ /* 0x040fe2000bf04270 */
[----:B------:R-:W-:-:S12]  /*16b60*/  VIADD R2, R2, 0xffffffff ;  /* 0xffffffff02027836 */ /* 0x000fd80000000000 */
[----:B----4-:R-:W-:Y:S05]  /*16b70*/  @P0 BRA `(.L_x_4029) ;  /* 0xffffffec00000947 */ /* 0x010fea000383ffff */
.L_x_4005:
        /* <DEDUP_REMOVED lines=8> */
[----:B-1---5:R-:W2:Y:S02]  /*16c00*/  FLO.U32 R0, UR4 ;  /* 0x0000000400007d00 */ /* 0x022ea400080e0000 */
[----:B--2---:R-:W-:-:S06]  /*16c10*/  ISETP.EQ.U32.AND P1, PT, R0, R2, PT ;  /* 0x000000020000720c */ /* 0x004fcc0003f22070 */
[----:B------:R-:W3:Y:S07]  /*16c20*/  POPC R2, UR4 ;  /* 0x0000000400027d09 */ /* 0x000eee0008000000 */
[----:B---3--:R-:W2:Y:S04]  /*16c30*/  @P1 ATOMG.E.ADD.STRONG.GPU PT, R2, desc[UR48][R4.64], R2 ;  /* 0x00000002040219a8 */ /* 0x008ea800081ee1f0 */
[----:B--2---:R1:W2:Y:S02]  /*16c40*/  SHFL.IDX PT, R2, R2, R0, 0x1f ;  /* 0x00001f0002027589 */ /* 0x0042a400000e0000 */
[----:B-1----:R-:W1:Y:S02]  /*16c50*/  S2R R0, SR_LTMASK ;  /* 0x0000000000007919 */ /* 0x002e640000003900 */
[----:B-1----:R-:W-:-:S06]  /*16c60*/  LOP3.LUT R0, R0, UR4, RZ, 0xc0, !PT ;  /* 0x0000000400007c12 */ /* 0x002fcc000f8ec0ff */
[----:B------:R-:W2:Y:S02]  /*16c70*/  POPC R0, R0 ;  /* 0x0000000000007309 */ /* 0x000ea40000000000 */
[----:B--2---:R-:W-:-:S05]  /*16c80*/  IADD3 R0, R2, UR43, R0 ;  /* 0x0000002b02007c10 */ /* 0x004fca000fffe000 */
[----:B------:R2:W-:Y:S02]  /*16c90*/  STL [R1+0x28], R0 ;  /* 0x0000280001007387 */ /* 0x0005e40000100800 */
.L_x_4031:
[----:B------:R-:W-:Y:S05]  /*16ca0*/  BSYNC B0 ;  /* 0x0000000000007941 */ /* 0x000fea0003800000 */
.L_x_4030:
[----:B------:R-:W-:-:S06]  /*16cb0*/  UISETP.NE.AND UP0, UPT, UR39, 0x3, UPT ;  /* 0x000000032700788c */ /* 0x000fcc000bf05270 */
[----:B------:R-:W-:-:S13]  /*16cc0*/  PLOP3.LUT P1, PT, PT, PT, UP0, 0x80, 0x0 ;  /* 0x000000000000781c */ /* 0x000fda0003f2f008 */
[----:B------:R-:W-:Y:S05]  /*16cd0*/  @!P1 BRA `(.L_x_4032) ;  /* 0x0000000000049947 */ /* 0x000fea0003800000 */
[----:B------:R-:W-:Y:S01]  /*16ce0*/  BPT.TRAP 0x1 ;  /* 0x000000040000795c */ /* 0x000fe20000300000 */
.L_x_4032:
[----:B-----5:R-:W3:Y:S04]  /*16cf0*/  LDL R3, [R1+0x4] ;  /* 0x0000040001037983 */ /* 0x020ee80000100800 */
        /* <DEDUP_REMOVED lines=9> */
.L_x_4079:
[----:B------:R-:W-:Y:S05]  /*16d90*/  BSYNC B0 ;  /* 0x0000000000007941 */ /* 0x000fea0003800000 */
.L_x_4033:
[----:B------:R-:W-:Y:S05]  /*16da0*/  @!P2 BRA `(.L_x_4035) ;  /* 0x000000000004a947 */ /* 0x000fea0003800000 */
[----:B------:R-:W-:Y:S01]  /*16db0*/  BPT.TRAP 0x1 ;  /* 0x000000040000795c */ /* 0x000fe20000300000 */
.L_x_4035:
[----:B-1----:R-:W2:Y:S02]  /*16dc0*/  LDL R0, [R1+0x4] ;  /* 0x0000040001007983 */ /* 0x002ea40000100800 */
[----:B--2---:R-:W-:-:S04]  /*16dd0*/  SHF.L.U32 R0, R0, 0x1f, RZ ;  /* 0x0000001f00007819 */ /* 0x004fc800000006ff */
[----:B------:R-:W1:Y:S02]  /*16de0*/  SYNCS.PHASECHK.TRANS64.TRYWAIT P1, [R2+URZ+0x2a860], R0 ;  /* 0x02a86000020075a7 */ /* 0x000e64000802017f */
[----:B-1----:R-:W-:Y:S05]  /*16df0*/  @!P1 BRA `(.L_x_4036) ;  /* 0x0000001800849947 */ /* 0x002fea0003800000 */
.L_x_4080:
[----:B------:R-:W2:Y:S04]  /*16e00*/  LDL R12, [R1] ;  /* 0x00000000010c7983 */ /* 0x000ea80000100800 */
[----:B------:R-:W3:Y:S04]  /*16e10*/  LDL R13, [R1+0x1c] ;  /* 0x00001c00010d7983 */ /* 0x000ee80000100800 */
[----:B------:R-:W4:Y:S01]  /*16e20*/  LDL R14, [R1+0x18] ;  /* 0x00001800010e7983 */ /* 0x000f220000100800 */
[----:B------:R-:W-:Y:S05]  /*16e30*/  WARPSYNC.ALL ;  /* 0x0000000000007948 */ /* 0x000fea0003800000 */
[----:B--2---:R-:W-:-:S05]  /*16e40*/  IMAD R3, R12, 0x6000, RZ ;  /* 0x000060000c037824 */ /* 0x004fca00078e02ff */
[----:B-1----:R-:W-:-:S05]  /*16e50*/  LOP3.LUT R0, R3, R18, RZ, 0xfc, !PT ;  /* 0x0000001203007212 */ /* 0x002fca00078efcff */
[----:B------:R-:W-:-:S05]  /*16e60*/  IMAD.IADD R0, R17, 0x1, R0 ;  /* 0x0000000111007824 */ /* 0x000fca00078e0200 */
[----:B0-----:R3:W0:Y:S02]  /*16e70*/  LDSM.16.MT88.4 R4, [R0+0xc400] ;  /* 0x00c400000004783b */ /* 0x0016240000004200 */
[----:B---3--:R-:W-:Y:S02]  /*16e80*/  IADD3 R0, R19, R3, R13 ;  /* 0x0000000313007210 */ /* 0x008fe40007ffe00d */
[C-C-:B0-----:R-:W-:Y:S02]  /*16e90*/  PRMT R8, R4.reuse, 0x6420, R5.reuse ;  /* 0x0000642004087816 */ /* 0x141fe40000000005 */
[----:B------:R-:W-:Y:S01]  /*16ea0*/  PRMT R9, R4, 0x7531, R5 ;  /* 0x0000753104097816 */ /* 0x000fe20000000005 */
[----:B------:R-:W-:-:S05]  /*16eb0*/  VIADD R4, R3, 0x2000 ;  /* 0x0000200003047836 */ /* 0x000fca0000000000 */
[----:B------:R-:W-:Y:S02]  /*16ec0*/  LOP3.LUT R4, R4, R18, RZ, 0xfc, !PT ;  /* 0x0000001204047212 */ /* 0x000fe400078efcff */
[C-C-:B------:R-:W-:Y:S02]  /*16ed0*/  PRMT R10, R6.reuse, 0x6420, R7.reuse ;  /* 0x00006420060a7816 */ /* 0x140fe40000000007 */
[----:B------:R-:W-:Y:S01]  /*16ee0*/  PRMT R11, R6, 0x7531, R7 ;  /* 0x00007531060b7816 */ /* 0x000fe20000000007 */
[----:B------:R-:W-:-:S04]  /*16ef0*/  IMAD.IADD R4, R17, 0x1, R4 ;  /* 0x0000000111047824 */ /* 0x000fc800078e0204 */
[----:B------:R-:W-:Y:S04]  /*16f00*/  STSM.16.M88.4 [R0], R8 ;  /* 0x0000000800007844 */ /* 0x000fe80000000200 */
[----:B------:R-:W0:Y:S02]  /*16f10*/  LDSM.16.MT88.4 R4, [R4+0xc400] ;  /* 0x00c400000404783b */ /* 0x000e240000004200 */
[C-C-:B0-----:R-:W-:Y:S02]  /*16f20*/  PRMT R8, R4.reuse, 0x6420, R5.reuse ;  /* 0x0000642004087816 */ /* 0x141fe40000000005 */
[----:B------:R-:W-:Y:S01]  /*16f30*/  PRMT R9, R4, 0x7531, R5 ;  /* 0x0000753104097816 */ /* 0x000fe20000000005 */
[----:B------:R-:W-:-:S05]  /*16f40*/  VIADD R4, R3, 0x4000 ;  /* 0x0000400003047836 */ /* 0x000fca0000000000 */
[----:B------:R-:W-:Y:S02]  /*16f50*/  LOP3.LUT R4, R4, R18, RZ, 0xfc, !PT ;  /* 0x0000001204047212 */ /* 0x000fe400078efcff */
[C-C-:B------:R-:W-:Y:S02]  /*16f60*/  PRMT R10, R6.reuse, 0x6420, R7.reuse ;  /* 0x00006420060a7816 */ /* 0x140fe40000000007 */
[----:B------:R-:W-:Y:S01]  /*16f70*/  PRMT R11, R6, 0x7531, R7 ;  /* 0x00007531060b7816 */ /* 0x000fe20000000007 */
[----:B------:R-:W-:-:S04]  /*16f80*/  IMAD.IADD R4, R17, 0x1, R4 ;  /* 0x0000000111047824 */ /* 0x000fc800078e0204 */
        /* <DEDUP_REMOVED lines=10> */
[----:B----4-:R-:W-:Y:S02]  /*17030*/  IADD3 R0, R19, R14, R3 ;  /* 0x0000000e13007210 */ /* 0x010fe40007ffe003 */
        /* <DEDUP_REMOVED lines=81> */
.L_x_4037:
[----:B------:R-:W2:Y:S01]  /*17550*/  LDL.LU R3, [R1+0x4] ;  /* 0x0000040001037983 */ /* 0x000ea20000300800 */
[----:B-1----:R1:W-:Y:S01]  /*17560*/  SYNCS.ARRIVE.TRANS64.A1T0 RZ, [R2+URZ+0x2a850], RZ ;  /* 0x02a850ff02ff79a7 */ /* 0x0023e2000810003f */
[----:B------:R-:W-:Y:S01]  /*17570*/  VIADD R0, R12, 0x1 ;  /* 0x000000010c007836 */ /* 0x000fe20000000000 */
[----:B------:R-:W-:Y:S04]  /*17580*/  BAR.SYNC.DEFER_BLOCKING 0x2, 0x80 ;  /* 0x0082000000007b1d */ /* 0x000fe80000010000 */
[----:B------:R-:W-:Y:S01]  /*17590*/  ISETP.NE.AND P1, PT, R0, 0x2, PT ;  /* 0x000000020000780c */ /* 0x000fe20003f25270 */
[----:B-1----:R-:W-:-:S03]  /*175a0*/  @!P0 VIADD R2, R2, 0x2a880 ;  /* 0x0002a88002028836 */ /* 0x002fc60000000000 */
[----:B------:R-:W-:Y:S02]  /*175b0*/  SEL R0, R0, RZ, P1 ;  /* 0x000000ff00007207 */ /* 0x000fe40000800000 */
[----:B------:R-:W-:-:S03]  /*175c0*/  @!P0 PRMT R2, RZ, 0x654, R2 ;  /* 0x00000654ff028816 */ /* 0x000fc60000000002 */
[----:B------:R1:W-:Y:S01]  /*175d0*/  STL [R1], R0 ;  /* 0x0000000001007387 */ /* 0x0003e20000100800 */
[----:B------:R3:W-:Y:S02]  /*175e0*/  @!P0 SYNCS.ARRIVE.TRANS64.RED.A1T0 RZ, [R2+URZ], RZ ;  /* 0x000000ff02ff89a7 */ /* 0x0007e4000810043f */
[----:B---3--:R-:W-:-:S04]  /*175f0*/  SEL R2, RZ, 0x1, P1 ;  /* 0x00000001ff027807 */ /* 0x008fc80000800000 */
[----:B--2---:R-:W-:-:S05]  /*17600*/  LOP3.LUT R3, R3, R2, RZ, 0x3c, !PT ;  /* 0x0000000203037212 */ /* 0x004fca00078e3cff */
[----:B------:R1:W-:Y:S02]  /*17610*/  STL [R1+0x4], R3 ;  /* 0x0000040301007387 */ /* 0x0003e40000100800 */
.L_x_3980:
[----:B------:R-:W-:Y:S05]  /*17620*/  BSYNC B7 ;  /* 0x0000000000077941 */ /* 0x000fea0003800000 */
.L_x_3978:
        /* <DEDUP_REMOVED lines=13> */
.L_x_4038:
        /* <DEDUP_REMOVED lines=8> */
.L_x_4039:
[----:B-1----:R-:W2:Y:S01]  /*17780*/  LDL R0, [R1+0x28] ;  /* 0x0000280001007983 */ /* 0x002ea20000100800 */
[----:B------:R-:W-:Y:S02]  /*17790*/  ULDC UR4, c[0x0][0xc38] ;  /* 0x00030e0000047ab9 */ /* 0x000fe40000000800 */
[----:B--2---:R-:W-:-:S13]  /*177a0*/  ISETP.GE.AND P0, PT, R0, UR4, PT ;  /* 0x0000000400007c0c */ /* 0x004fda000bf06270 */
[----:B------:R-:W-:Y:S05]  /*177b0*/  @!P0 BRA `(.L_x_4040) ;  /* 0xffffffbc006c8947 */ /* 0x000fea000383ffff */
.L_x_3969:
        /* <DEDUP_REMOVED lines=12> */
.L_x_4081:
[----:B------:R-:W-:Y:S05]  /*17880*/  BSYNC B0 ;  /* 0x0000000000007941 */ /* 0x000fea0003800000 */
.L_x_4041:
[----:B------:R-:W-:-:S03]  /*17890*/  UMOV UR4, 0xffffffff ;  /* 0xffffffff00047882 */ /* 0x000fc60000000000 */
[----:B------:R-:W-:Y:S05]  /*178a0*/  BRA.DIV UR4, `(.L_x_4043) ;  /* 0x0000001204007947 */ /* 0x000fea000b800000 */
[----:B------:R-:W1:Y:S02]  /*178b0*/  S2R R2, SR_TID.X ;  /* 0x0000000000027919 */ /* 0x000e640000002100 */
[----:B-1----:R-:W-:-:S04]  /*178c0*/  SHF.R.U32.HI R2, RZ, 0x5, R2 ;  /* 0x00000005ff027819 */ /* 0x002fc80000011602 */
[----:B------:R-:W-:-:S05]  /*178d0*/  LOP3.LUT R2, R2, 0x3, RZ, 0xc0, !PT ;  /* 0x0000000302027812 */ /* 0x000fca00078ec0ff */
[----:B------:R1:W2:Y:S02]  /*178e0*/  SHFL.IDX PT, R14, R2, RZ, 0x1f ;  /* 0x00001fff020e7589 */ /* 0x0002a400000e0000 */
.L_x_4084:
[----:B--2---:R-:W-:Y:S01]  /*178f0*/  ISETP.NE.AND P0, PT, R14, RZ, PT ;  /* 0x000000ff0e00720c */ /* 0x004fe20003f05270 */
[----:B------:R-:W-:-:S12]  /*17900*/  BSSY B0, `(.L_x_4044) ;  /* 0x000002e000007945 */ /* 0x000fd80003800000 */
[----:B------:R-:W-:Y:S05]  /*17910*/  @P0 BRA `(.L_x_4045) ;  /* 0x0000000000b00947 */ /* 0x000fea0003800000 */
[----:B------:R-:W-:-:S03]  /*17920*/  UMOV UR4, 0xffffffff ;  /* 0xffffffff00047882 */ /* 0x000fc60000000000 */
[----:B------:R-:W-:Y:S05]  /*17930*/  BRA.DIV UR4, `(.L_x_4046) ;  /* 0x0000001204107947 */ /* 0x000fea000b800000 */
[----:B------:R-:W-:-:S13]  /*17940*/  ELECT P6, URZ, PT ;  /* 0x00000000003f782f */ /* 0x000fda00038c0000 */
.L_x_4087:
[----:B------:R-:W-:Y:S05]  /*17950*/  @!P6 BRA `(.L_x_4045) ;  /* 0x0000000000a0e947 */ /* 0x000fea0003800000 */
[----:B------:R-:W-:-:S06]  /*17960*/  ULOP3.LUT UR4, UR38, 0x2, URZ, 0xfc, !UPT ;  /* 0x0000000226047892 */ /* 0x000fcc000f8efc3f */
[----:B-1----:R-:W-:-:S05]  /*17970*/  IMAD.U32 R2, RZ, RZ, UR4 ;  /* 0x00000004ff027e24 */ /* 0x002fca000f8e00ff */
[----:B------:R-:W-:-:S13]  /*17980*/  ISETP.NE.AND P0, PT, R2, 0x3, PT ;  /* 0x000000030200780c */ /* 0x000fda0003f05270 */
[----:B------:R-:W-:Y:S05]  /*17990*/  @!P0 BRA `(.L_x_4047) ;  /* 0x0000000000048947 */ /* 0x000fea0003800000 */
[----:B------:R-:W-:Y:S01]  /*179a0*/  BPT.TRAP 0x1 ;  /* 0x000000040000795c */ /* 0x000fe20000300000 */
.L_x_4047:
        /* <DEDUP_REMOVED lines=14> */
.L_x_4088:
[----:B------:R-:W1:Y:S02]  /*17a90*/  SYNCS.PHASECHK.TRANS64.TRYWAIT P1, [R7+URZ], R2 ;  /* 0x00000002070075a7 */ /* 0x000e64000802017f */
[----:B-1----:R-:W-:Y:S05]  /*17aa0*/  @!P1 BRA `(.L_x_4049) ;  /* 0x0000000c00e89947 */ /* 0x002fea0003800000 */
.L_x_4089:
[----:B------:R-:W-:Y:S05]  /*17ab0*/  @!P0 BRA `(.L_x_4050) ;  /* 0x0000000000048947 */ /* 0x000fea0003800000 */
[----:B------:R-:W-:Y:S01]  /*17ac0*/  BPT.TRAP 0x1 ;  /* 0x000000040000795c */ /* 0x000fe20000300000 */
.L_x_4050:
[----:B------:R-:W2:Y:S02]  /*17ad0*/  LDL.LU R4, [R1] ;  /* 0x0000000001047983 */ /* 0x000ea40000300800 */
[----:B--2---:R-:W-:-:S04]  /*17ae0*/  IMAD R4, R4, 0x8, R0 ;  /* 0x0000000804047824 */ /* 0x004fc800078e0200 */
[----:B------:R-:W2:Y:S02]  /*17af0*/  SYNCS.PHASECHK.TRANS64.TRYWAIT P1, [R4+URZ+0x2a860], R5 ;  /* 0x02a86005040075a7 */ /* 0x000ea4000802017f */
[----:B--2---:R-:W-:Y:S05]  /*17b00*/  @!P1 BRA `(.L_x_4051) ;  /* 0x0000000c00e49947 */ /* 0x004fea0003800000 */
.L_x_4090:
[----:B------:R-:W-:Y:S05]  /*17b10*/  @!P0 BRA `(.L_x_4052) ;  /* 0x0000000000048947 */ /* 0x000fea0003800000 */
[----:B------:R-:W-:Y:S01]  /*17b20*/  BPT.TRAP 0x1 ;  /* 0x000000040000795c */ /* 0x000fe20000300000 */
.L_x_4052:
[----:B------:R-:W-:-:S04]  /*17b30*/  IMAD R3, R3, 0x8, R0 ;  /* 0x0000000803037824 */ /* 0x000fc800078e0200 */
[----:B------:R-:W3:Y:S02]  /*17b40*/  SYNCS.PHASECHK.TRANS64.TRYWAIT P1, [R3+URZ+0x2a860], R2 ;  /* 0x02a86002030075a7 */ /* 0x000ee4000802017f */
[----:B---3--:R-:W-:Y:S05]  /*17b50*/  @!P1 BRA `(.L_x_4053) ;  /* 0x0000000c00e49947 */ /* 0x008fea0003800000 */
.L_x_4091:
[----:B------:R-:W-:Y:S05]  /*17b60*/  @!P0 BRA `(.L_x_4054) ;  /* 0x0000000000048947 */ /* 0x000fea0003800000 */
[----:B------:R-:W-:Y:S01]  /*17b70*/  BPT.TRAP 0x1 ;  /* 0x000000040000795c */ /* 0x000fe20000300000 */
.L_x_4054:
[----:B------:R-:W4:Y:S02]  /*17b80*/  SYNCS.PHASECHK.TRANS64.TRYWAIT P0, [R4+URZ+0x2a880], R5 ;  /* 0x02a88005040075a7 */ /* 0x000f24000800017f */
[----:B----4-:R-:W-:Y:S05]  /*17b90*/  @!P0 BRA `(.L_x_4055) ;  /* 0x0000000c00e88947 */ /* 0x010fea0003800000 */
.L_x_4056:
[----:B------:R0:W0:Y:S02]  /*17ba0*/  SYNCS.PHASECHK.TRANS64.TRYWAIT P0, [R3+URZ+0x2a880], R2 ;  /* 0x02a88002030075a7 */ /* 0x000024000800017f */
[----:B0-----:R-:W-:Y:S05]  /*17bb0*/  @!P0 NANOSLEEP.SYNCS 0x989680 ;  /* 0x009896800000895d */ /* 0x001fea0003900000 */
[----:B------:R-:W0:Y:S02]  /*17bc0*/  @!P0 SYNCS.PHASECHK.TRANS64 P0, [R3+URZ+0x2a880], R2 ;  /* 0x02a88002030085a7 */ /* 0x000e24000800007f */
[----:B0-----:R-:W-:Y:S05]  /*17bd0*/  @!P0 BRA `(.L_x_4056) ;  /* 0xfffffffc00f08947 */ /* 0x001fea000383ffff */
.L_x_4045:
[----:B------:R-:W-:Y:S05]  /*17be0*/  BSYNC B0 ;  /* 0x0000000000007941 */ /* 0x000fea0003800000 */
.L_x_4044:
[----:B------:R-:W-:Y:S05]  /*17bf0*/  EXIT ;  /* 0x000000000000794d */ /* 0x000fea0003800000 */
.L_x_3878:
[----:B0-----:R-:W-:-:S04]  /*17c00*/  IMAD.U32 R3, RZ, RZ, UR36 ;  /* 0x00000024ff037e24 */ /* 0x001fc8000f8e00ff */
[----:B------:R0:W1:Y:S03]  /*17c10*/  SYNCS.PHASECHK.TRANS64.TRYWAIT P1, [R3+URZ+0x2a800], R6 ;  /* 0x02a80006030075a7 */ /* 0x000066000802017f */
[----:B-1----:R-:W-:Y:S05]  /*17c20*/  @!P1 NANOSLEEP.SYNCS 0x989680 ;  /* 0x009896800000995d */ /* 0x002fea0003900000 */
[----:B------:R-:W1:Y:S02]  /*17c30*/  @!P1 SYNCS.PHASECHK.TRANS64 P1, [R3+URZ+0x2a800], R6 ;  /* 0x02a80006030095a7 */ /* 0x000e64000802007f */
[----:B-1----:R-:W-:Y:S05]  /*17c40*/  @!P1 BRA `(.L_x_3878) ;  /* 0xfffffffc00ec9947 */ /* 0x002fea000383ffff */
[----:B------:R-:W-:Y:S05]  /*17c50*/  BRA `(.L_x_4057) ;  /* 0xfffffea0007c7947 */ /* 0x000fea000383ffff */
.L_x_3882:
[----:B0-----:R0:W2:Y:S02]  /*17c60*/  SYNCS.PHASECHK.TRANS64.TRYWAIT P2, [R9+URZ+0x2a830], R2 ;  /* 0x02a83002090075a7 */ /* 0x0010a4000804017f */
[----:B--2---:R-:W-:Y:S05]  /*17c70*/  @!P2 NANOSLEEP.SYNCS 0x989680 ;  /* 0x009896800000a95d */ /* 0x004fea0003900000 */
[----:B------:R-:W2:Y:S02]  /*17c80*/  @!P2 SYNCS.PHASECHK.TRANS64 P2, [R9+URZ+0x2a830], R2 ;  /* 0x02a830020900a5a7 */ /* 0x000ea4000804007f */
[----:B--2---:R-:W-:Y:S05]  /*17c90*/  @!P2 BRA `(.L_x_3882) ;  /* 0xfffffffc00f0a947 */ /* 0x004fea000383ffff */
[----:B------:R-:W-:Y:S05]  /*17ca0*/  BRA `(.L_x_3881) ;  /* 0xfffffea000a07947 */ /* 0x000fea000383ffff */
.L_x_3898:
[----:B-1----:R-:W-:-:S04]  /*17cb0*/  IMAD.U32 R8, RZ, RZ, UR6 ;  /* 0x00000006ff087e24 */ /* 0x002fc8000f8e00ff */
[----:B------:R1:W2:Y:S03]  /*17cc0*/  SYNCS.PHASECHK.TRANS64.TRYWAIT P2, [R8+URZ+0x2a830], R7 ;  /* 0x02a83007080075a7 */ /* 0x0002a6000804017f */
[----:B--2---:R-:W-:Y:S05]  /*17cd0*/  @!P2 NANOSLEEP.SYNCS 0x989680 ;  /* 0x009896800000a95d */ /* 0x004fea0003900000 */
[----:B------:R-:W2:Y:S02]  /*17ce0*/  @!P2 SYNCS.PHASECHK.TRANS64 P2, [R8+URZ+0x2a830], R7 ;  /* 0x02a830070800a5a7 */ /* 0x000ea4000804007f */
[----:B--2---:R-:W-:Y:S05]  /*17cf0*/  @!P2 BRA `(.L_x_3898) ;  /* 0xfffffffc00eca947 */ /* 0x004fea000383ffff */
[----:B------:R-:W-:Y:S05]  /*17d00*/  BRA `(.L_x_3895) ;  /* 0xfffffedc00587947 */ /* 0x000fea000383ffff */
.L_x_3902:
[----:B-1----:R-:W-:-:S04]  /*17d10*/  IMAD.U32 R8, RZ, RZ, UR6 ;  /* 0x00000006ff087e24 */ /* 0x002fc8000f8e00ff */
[----:B------:R1:W2:Y:S03]  /*17d20*/  SYNCS.PHASECHK.TRANS64.TRYWAIT P2, [R8+URZ+0x2a850], R7 ;  /* 0x02a85007080075a7 */ /* 0x0002a6000804017f */
[----:B--2---:R-:W-:Y:S05]  /*17d30*/  @!P2 NANOSLEEP.SYNCS 0x989680 ;  /* 0x009896800000a95d */ /* 0x004fea0003900000 */
[----:B------:R-:W2:Y:S02]  /*17d40*/  @!P2 SYNCS.PHASECHK.TRANS64 P2, [R8+URZ+0x2a850], R7 ;  /* 0x02a850070800a5a7 */ /* 0x000ea4000804007f */
[----:B--2---:R-:W-:Y:S05]  /*17d50*/  @!P2 BRA `(.L_x_3902) ;  /* 0xfffffffc00eca947 */ /* 0x004fea000383ffff */
[----:B------:R-:W-:Y:S05]  /*17d60*/  BRA `(.L_x_3899) ;  /* 0xfffffedc00f87947 */ /* 0x000fea000383ffff */
.L_x_3920:
[----:B-1----:R-:W-:-:S04]  /*17d70*/  IMAD.U32 R6, RZ, RZ, UR6 ;  /* 0x00000006ff067e24 */ /* 0x002fc8000f8e00ff */
[----:B------:R1:W2:Y:S03]  /*17d80*/  SYNCS.PHASECHK.TRANS64.TRYWAIT P3, [R6+URZ+0x2a830], R5 ;  /* 0x02a83005060075a7 */ /* 0x0002a6000806017f */
[----:B--2---:R-:W-:Y:S05]  /*17d90*/  @!P3 NANOSLEEP.SYNCS 0x989680 ;  /* 0x009896800000b95d */ /* 0x004fea0003900000 */
[----:B------:R-:W2:Y:S02]  /*17da0*/  @!P3 SYNCS.PHASECHK.TRANS64 P3, [R6+URZ+0x2a830], R5 ;  /* 0x02a830050600b5a7 */ /* 0x000ea4000806007f */
[----:B--2---:R-:W-:Y:S05]  /*17db0*/  @!P3 BRA `(.L_x_3920) ;  /* 0xfffffffc00ecb947 */ /* 0x004fea000383ffff */
[----:B------:R-:W-:Y:S05]  /*17dc0*/  BRA `(.L_x_3917) ;  /* 0xffffff1800287947 */ /* 0x000fea000383ffff */
.L_x_3924:
[----:B-1----:R-:W-:-:S04]  /*17dd0*/  IMAD.U32 R6, RZ, RZ, UR6 ;  /* 0x00000006ff067e24 */ /* 0x002fc8000f8e00ff */
[----:B------:R1:W2:Y:S03]  /*17de0*/  SYNCS.PHASECHK.TRANS64.TRYWAIT P2, [R6+URZ+0x2a850], R5 ;  /* 0x02a85005060075a7 */ /* 0x0002a6000804017f */
[----:B--2---:R-:W-:Y:S05]  /*17df0*/  @!P2 NANOSLEEP.SYNCS 0x989680 ;  /* 0x009896800000a95d */ /* 0x004fea0003900000 */
[----:B------:R-:W2:Y:S02]  /*17e00*/  @!P2 SYNCS.PHASECHK.TRANS64 P2, [R6+URZ+0x2a850], R5 ;  /* 0x02a850050600a5a7 */ /* 0x000ea4000804007f */
[----:B--2---:R-:W-:Y:S05]  /*17e10*/  @!P2 BRA `(.L_x_3924) ;  /* 0xfffffffc00eca947 */ /* 0x004fea000383ffff */
[----:B------:R-:W-:Y:S05]  /*17e20*/  BRA `(.L_x_3921) ;  /* 0xffffff1800d47947 */ /* 0x000fea000383ffff */
.L_x_3931:
[----:B-1----:R-:W-:-:S04]  /*17e30*/  IMAD.U32 R6, RZ, RZ, UR6 ;  /* 0x00000006ff067e24 */ /* 0x002fc8000f8e00ff */
[----:B------:R1:W2:Y:S03]  /*17e40*/  SYNCS.PHASECHK.TRANS64.TRYWAIT P3, [R6+URZ+0x2a830], R5 ;  /* 0x02a83005060075a7 */ /* 0x0002a6000806017f */
[----:B--2---:R-:W-:Y:S05]  /*17e50*/  @!P3 NANOSLEEP.SYNCS 0x989680 ;  /* 0x009896800000b95d */ /* 0x004fea0003900000 */
[----:B------:R-:W2:Y:S02]  /*17e60*/  @!P3 SYNCS.PHASECHK.TRANS64 P3, [R6+URZ+0x2a830], R5 ;  /* 0x02a830050600b5a7 */ /* 0x000ea4000806007f */
[----:B--2---:R-:W-:Y:S05]  /*17e70*/  @!P3 BRA `(.L_x_3931) ;  /* 0xfffffffc00ecb947 */ /* 0x004fea000383ffff */
[----:B------:R-:W-:Y:S05]  /*17e80*/  BRA `(.L_x_3928) ;  /* 0xffffff4000347947 */ /* 0x000fea000383ffff */
.L_x_3935:
[----:B-1----:R-:W-:-:S04]  /*17e90*/  IMAD.U32 R6, RZ, RZ, UR6 ;  /* 0x00000006ff067e24 */ /* 0x002fc8000f8e00ff */
[----:B------:R1:W2:Y:S03]  /*17ea0*/  SYNCS.PHASECHK.TRANS64.TRYWAIT P2, [R6+URZ+0x2a850], R5 ;  /* 0x02a85005060075a7 */ /* 0x0002a6000804017f */
[----:B--2---:R-:W-:Y:S05]  /*17eb0*/  @!P2 NANOSLEEP.SYNCS 0x989680 ;  /* 0x009896800000a95d */ /* 0x004fea0003900000 */
[----:B------:R-:W2:Y:S02]  /*17ec0*/  @!P2 SYNCS.PHASECHK.TRANS64 P2, [R6+URZ+0x2a850], R5 ;  /* 0x02a850050600a5a7 */ /* 0x000ea4000804007f */
[----:B--2---:R-:W-:Y:S05]  /*17ed0*/  @!P2 BRA `(.L_x_3935) ;  /* 0xfffffffc00eca947 */ /* 0x004fea000383ffff */
[----:B------:R-:W-:Y:S05]  /*17ee0*/  BRA `(.L_x_3932) ;  /* 0xffffff4000e07947 */ /* 0x000fea000383ffff */
.L_x_3949:
[----:B-1----:R-:W-:-:S04]  /*17ef0*/  IMAD.U32 R7, RZ, RZ, UR9 ;  /* 0x00000009ff077e24 */ /* 0x002fc8000f8e00ff */
[----:B------:R1:W2:Y:S03]  /*17f00*/  SYNCS.PHASECHK.TRANS64.TRYWAIT P1, [R7+URZ+0x2a850], R0 ;  /* 0x02a85000070075a7 */ /* 0x0002a6000802017f */
[----:B--2---:R-:W-:Y:S05]  /*17f10*/  @!P1 NANOSLEEP.SYNCS 0x989680 ;  /* 0x009896800000995d */ /* 0x004fea0003900000 */
[----:B------:R-:W2:Y:S02]  /*17f20*/  @!P1 SYNCS.PHASECHK.TRANS64 P1, [R7+URZ+0x2a850], R0 ;  /* 0x02a85000070095a7 */ /* 0x000ea4000802007f */
[----:B--2---:R-:W-:Y:S05]  /*17f30*/  @!P1 BRA `(.L_x_3949) ;  /* 0xfffffffc00ec9947 */ /* 0x004fea000383ffff */
[----:B------:R-:W-:Y:S05]  /*17f40*/  BRA `(.L_x_3948) ;  /* 0xffffff7800247947 */ /* 0x000fea000383ffff */
.L_x_3989:
[----:B------:R-:W-:Y:S02]  /*17f50*/  IMAD.MOV.U32 R13, RZ, RZ, R4 ;  /* 0x000000ffff0d7224 */ /* 0x000fe400078e0004 */
[----:B------:R-:W-:Y:S02]  /*17f60*/  IMAD.MOV.U32 R12, RZ, RZ, RZ ;  /* 0x000000ffff0c7224 */ /* 0x000fe400078e00ff */
[----:B------:R-:W-:Y:S02]  /*17f70*/  IMAD.MOV.U32 R11, RZ, RZ, 0x1f ;  /* 0x0000001fff0b7424 */ /* 0x000fe400078e00ff */
[----:B------:R-:W-:-:S07]  /*17f80*/  IMAD.MOV.U32 R15, RZ, RZ, -0x1 ;  /* 0xffffffffff0f7424 */ /* 0x000fce00078e00ff */
[----:B-1----:R-:W-:Y:S05]  /*17f90*/  WARPSYNC.COLLECTIVE R15, `(.L_x_4058) ;  /* 0x000000000f087348 */ /* 0x002fea0003c00000 */
[----:B------:R0:W2:Y:S02]  /*17fa0*/  SHFL.IDX P6, R14, R13, R12, R11 ;  /* 0x0000000c0d0e7389 */ /* 0x0000a400000c000b */
[----:B012---:R-:W-:Y:S01]  /*17fb0*/  ENDCOLLECTIVE ;  /* 0x000000000000791b */ /* 0x007fe20003800000 */
.L_x_4058:
[----:B------:R-:W-:Y:S05]  /*17fc0*/  BRA `(.L_x_4059) ;  /* 0xffffffc400847947 */ /* 0x000fea000383ffff */
.L_x_3991:
[----:B------:R-:W-:Y:S01]  /*17fd0*/  BSSY B0, `(.L_x_4060) ;  /* 0x0000006000007945 */ /* 0x000fe20003800000 */
[----:B------:R-:W-:-:S07]  /*17fe0*/  IMAD.MOV.U32 R15, RZ, RZ, -0x1 ;  /* 0xffffffffff0f7424 */ /* 0x000fce00078e00ff */
[----:B0-----:R-:W-:Y:S05]  /*17ff0*/  WARPSYNC.COLLECTIVE R15, `(.L_x_4061) ;  /* 0x000000000f0c7348 */ /* 0x001fea0003c00000 */
[----:B------:R-:W-:Y:S02]  /*18000*/  ELECT P6, UR62, PT ;  /* 0x00000000003e782f */ /* 0x000fe400038c0000 */
[----:B------:R-:W-:Y:S01]  /*18010*/  MOV R14, UR62 ;  /* 0x0000003e000e7c02 */ /* 0x000fe20008000f00 */
[----:B0-----:R-:W-:Y:S10]  /*18020*/  ENDCOLLECTIVE ;  /* 0x000000000000791b */ /* 0x001ff40003800000 */
.L_x_4061:
[----:B------:R-:W-:Y:S05]  /*18030*/  BSYNC B0 ;  /* 0x0000000000007941 */ /* 0x000fea0003800000 */
.L_x_4060:
[----:B------:R-:W-:Y:S05]  /*18040*/  BRA `(.L_x_4062) ;  /* 0xffffffc400907947 */ /* 0x000fea000383ffff */
.L_x_3993:
[----:B0-----:R0:W1:Y:S02]  /*18050*/  SYNCS.PHASECHK.TRANS64.TRYWAIT P1, [R4+URZ+0x2a880], R3 ;  /* 0x02a88003040075a7 */ /* 0x001064000802017f */
[----:B-1----:R-:W-:Y:S05]  /*18060*/  @!P1 NANOSLEEP.SYNCS 0x989680 ;  /* 0x009896800000995d */ /* 0x002fea0003900000 */
[----:B------:R-:W1:Y:S02]  /*18070*/  @!P1 SYNCS.PHASECHK.TRANS64 P1, [R4+URZ+0x2a880], R3 ;  /* 0x02a88003040095a7 */ /* 0x000e64000802007f */
[----:B-1----:R-:W-:Y:S05]  /*18080*/  @!P1 BRA `(.L_x_3993) ;  /* 0xfffffffc00f09947 */ /* 0x002fea000383ffff */
[----:B------:R-:W-:Y:S05]  /*18090*/  BRA `(.L_x_4063) ;  /* 0xffffffc400f07947 */ /* 0x000fea000383ffff */
.L_x_3995:
[----:B-1----:R1:W2:Y:S02]  /*180a0*/  SYNCS.PHASECHK.TRANS64.TRYWAIT P1, [R4+URZ+0x2a840], R3 ;  /* 0x02a84003040075a7 */ /* 0x0022a4000802017f */
[----:B--2---:R-:W-:Y:S05]  /*180b0*/  @!P1 NANOSLEEP.SYNCS 0x989680 ;  /* 0x009896800000995d */ /* 0x004fea0003900000 */
[----:B------:R-:W2:Y:S02]  /*180c0*/  @!P1 SYNCS.PHASECHK.TRANS64 P1, [R4+URZ+0x2a840], R3 ;  /* 0x02a84003040095a7 */ /* 0x000ea4000802007f */
[----:B--2---:R-:W-:Y:S05]  /*180d0*/  @!P1 BRA `(.L_x_3995) ;  /* 0xfffffffc00f09947 */ /* 0x004fea000383ffff */
[----:B------:R-:W-:Y:S05]  /*180e0*/  BRA `(.L_x_4064) ;  /* 0xffffffc800787947 */ /* 0x000fea000383ffff */
.L_x_3999:
[----:B------:R-:W-:Y:S01]  /*180f0*/  IMAD.MOV.U32 R13, RZ, RZ, R3 ;  /* 0x000000ffff0d7224 */ /* 0x000fe200078e0003 */
[----:B------:R-:W-:Y:S01]  /*18100*/  LOP3.LUT R7, R7, 0x7f, RZ, 0xc0, !PT ;  /* 0x0000007f07077812 */ /* 0x000fe200078ec0ff */
[----:B------:R-:W-:Y:S02]  /*18110*/  IMAD.MOV.U32 R12, RZ, RZ, RZ ;  /* 0x000000ffff0c7224 */ /* 0x000fe400078e00ff */
[----:B------:R-:W-:Y:S01]  /*18120*/  IMAD.MOV.U32 R11, RZ, RZ, 0x1c1f ;  /* 0x00001c1fff0b7424 */ /* 0x000fe200078e00ff */
[----:B------:R-:W-:Y:S01]  /*18130*/  SHF.R.U32.HI R7, RZ, 0x2, R7 ;  /* 0x00000002ff077819 */ /* 0x000fe20000011607 */
[----:B------:R-:W-:-:S04]  /*18140*/  IMAD.MOV.U32 R15, RZ, RZ, -0x1 ;  /* 0xffffffffff0f7424 */ /* 0x000fc800078e00ff */
[----:B------:R-:W-:-:S07]  /*18150*/  VIADD R2, R7, UR42 ;  /* 0x0000002a07027c36 */ /* 0x000fce0008000000 */
[----:B-----5:R-:W-:Y:S05]  /*18160*/  WARPSYNC.COLLECTIVE R15, `(.L_x_4065) ;  /* 0x000000000f087348 */ /* 0x020fea0003c00000 */
[----:B------:R0:W1:Y:S02]  /*18170*/  SHFL.IDX P6, R14, R13, R12, R11 ;  /* 0x0000000c0d0e7389 */ /* 0x00006400000c000b */
[----:B01---5:R-:W-:Y:S01]  /*18180*/  ENDCOLLECTIVE ;  /* 0x000000000000791b */ /* 0x023fe20003800000 */
.L_x_4065:
[----:B------:R-:W-:Y:S02]  /*18190*/  IMAD.MOV.U32 R13, RZ, RZ, R4 ;  /* 0x000000ffff0d7224 */ /* 0x000fe400078e0004 */
[----:B------:R-:W-:-:S07]  /*181a0*/  IMAD.MOV.U32 R5, RZ, RZ, R14 ;  /* 0x000000ffff057224 */ /* 0x000fce00078e000e */
[----:B------:R-:W-:Y:S05]  /*181b0*/  WARPSYNC.COLLECTIVE R15, `(.L_x_4066) ;  /* 0x000000000f087348 */ /* 0x000fea0003c00000 */
[----:B------:R0:W1:Y:S02]  /*181c0*/  SHFL.IDX P6, R14, R13, R12, R11 ;  /* 0x0000000c0d0e7389 */ /* 0x00006400000c000b */
[----:B01----:R-:W-:Y:S01]  /*181d0*/  ENDCOLLECTIVE ;  /* 0x000000000000791b */ /* 0x003fe20003800000 */
.L_x_4066:
        /* <DEDUP_REMOVED lines=9> */
.L_x_4067:
        /* <DEDUP_REMOVED lines=16> */
.L_x_4068:
[----:B------:R-:W-:Y:S02]  /*18370*/  IMAD.MOV.U32 R13, RZ, RZ, R3 ;  /* 0x000000ffff0d7224 */ /* 0x000fe400078e0003 */
[----:B------:R-:W-:Y:S02]  /*18380*/  IMAD.MOV.U32 R12, RZ, RZ, 0x2 ;  /* 0x00000002ff0c7424 */ /* 0x000fe400078e00ff */
[----:B------:R-:W-:-:S07]  /*18390*/  IMAD.MOV.U32 R6, RZ, RZ, R14 ;  /* 0x000000ffff067224 */ /* 0x000fce00078e000e */
[----:B------:R-:W-:Y:S05]  /*183a0*/  WARPSYNC.COLLECTIVE R15, `(.L_x_4069) ;  /* 0x000000000f087348 */ /* 0x000fea0003c00000 */
[----:B------:R0:W1:Y:S02]  /*183b0*/  SHFL.IDX P6, R14, R13, R12, R11 ;  /* 0x0000000c0d0e7389 */ /* 0x00006400000c000b */
[----:B01----:R-:W-:Y:S01]  /*183c0*/  ENDCOLLECTIVE ;  /* 0x000000000000791b */ /* 0x003fe20003800000 */
.L_x_4069:
        /* <DEDUP_REMOVED lines=16> */
.L_x_4070:
[----:B------:R-:W-:Y:S02]  /*184d0*/  IMAD.MOV.U32 R13, RZ, RZ, R3 ;  /* 0x000000ffff0d7224 */ /* 0x000fe400078e0003 */
[----:B------:R-:W-:Y:S02]  /*184e0*/  IMAD.MOV.U32 R12, RZ, RZ, 0x3 ;  /* 0x00000003ff0c7424 */ /* 0x000fe400078e00ff */
[----:B------:R-:W-:-:S07]  /*184f0*/  IMAD.MOV.U32 R6, RZ, RZ, R14 ;  /* 0x000000ffff067224 */ /* 0x000fce00078e000e */
[----:B------:R-:W-:Y:S05]  /*18500*/  WARPSYNC.COLLECTIVE R15, `(.L_x_4071) ;  /* 0x000000000f087348 */ /* 0x000fea0003c00000 */
[----:B------:R0:W1:Y:S02]  /*18510*/  SHFL.IDX P6, R14, R13, R12, R11 ;  /* 0x0000000c0d0e7389 */ /* 0x00006400000c000b */
[----:B01----:R-:W-:Y:S01]  /*18520*/  ENDCOLLECTIVE ;  /* 0x000000000000791b */ /* 0x003fe20003800000 */
.L_x_4071:
        /* <DEDUP_REMOVED lines=14> */
.L_x_4072:
[----:B------:R-:W-:Y:S01]  /*18610*/  IMAD.MOV.U32 R4, RZ, RZ, R14 ;  /* 0x000000ffff047224 */ /* 0x000fe200078e000e */
[----:B------:R-:W-:Y:S06]  /*18620*/  BRA `(.L_x_4073) ;  /* 0xffffffcc00b07947 */ /* 0x000fec000383ffff */
.L_x_4004:
[----:B-1----:R1:W2:Y:S02]  /*18630*/  SYNCS.PHASECHK.TRANS64.TRYWAIT P0, [R17+URZ+0x2a820], R0 ;  /* 0x02a82000110075a7 */ /* 0x0022a4000800017f */
[----:B--2---:R-:W-:Y:S05]  /*18640*/  @!P0 NANOSLEEP.SYNCS 0x989680 ;  /* 0x009896800000895d */ /* 0x004fea0003900000 */
[----:B------:R-:W2:Y:S02]  /*18650*/  @!P0 SYNCS.PHASECHK.TRANS64 P0, [R17+URZ+0x2a820], R0 ;  /* 0x02a82000110085a7 */ /* 0x000ea4000800007f */
[----:B--2---:R-:W-:Y:S05]  /*18660*/  @!P0 BRA `(.L_x_4004) ;  /* 0xfffffffc00f08947 */ /* 0x004fea000383ffff */
[----:B------:R-:W-:Y:S05]  /*18670*/  BRA `(.L_x_4074) ;  /* 0xffffffd000207947 */ /* 0x000fea000383ffff */
.L_x_4010:
[----:B0-----:R0:W2:Y:S02]  /*18680*/  SYNCS.PHASECHK.TRANS64.TRYWAIT P0, [R6+URZ+0x2a880], R5 ;  /* 0x02a88005060075a7 */ /* 0x0010a4000800017f */
[----:B--2---:R-:W-:Y:S05]  /*18690*/  @!P0 NANOSLEEP.SYNCS 0x989680 ;  /* 0x009896800000895d */ /* 0x004fea0003900000 */
[----:B------:R-:W2:Y:S02]  /*186a0*/  @!P0 SYNCS.PHASECHK.TRANS64 P0, [R6+URZ+0x2a880], R5 ;  /* 0x02a88005060085a7 */ /* 0x000ea4000800007f */
[----:B--2---:R-:W-:Y:S05]  /*186b0*/  @!P0 BRA `(.L_x_4010) ;  /* 0xfffffffc00f08947 */ /* 0x004fea000383ffff */
[----:B------:R-:W-:Y:S05]  /*186c0*/  BRA `(.L_x_4075) ;  /* 0xffffffd000d87947 */ /* 0x000fea000383ffff */
.L_x_4017:
[----:B--2---:R2:W3:Y:S02]  /*186d0*/  SYNCS.PHASECHK.TRANS64.TRYWAIT P0, [R6+URZ+0x2a840], R5 ;  /* 0x02a84005060075a7 */ /* 0x0044e4000800017f */
[----:B---3--:R-:W-:Y:S05]  /*186e0*/  @!P0 NANOSLEEP.SYNCS 0x989680 ;  /* 0x009896800000895d */ /* 0x008fea0003900000 */
[----:B------:R-:W3:Y:S02]  /*186f0*/  @!P0 SYNCS.PHASECHK.TRANS64 P0, [R6+URZ+0x2a840], R5 ;  /* 0x02a84005060085a7 */ /* 0x000ee4000800007f */
[----:B---3--:R-:W-:Y:S05]  /*18700*/  @!P0 BRA `(.L_x_4017) ;  /* 0xfffffffc00f08947 */ /* 0x008fea000383ffff */
[----:B------:R-:W-:Y:S05]  /*18710*/  BRA `(.L_x_4076) ;  /* 0xffffffd400d47947 */ /* 0x000fea000383ffff */
.L_x_4025:
[----:B0-----:R0:W2:Y:S02]  /*18720*/  SYNCS.PHASECHK.TRANS64.TRYWAIT P1, [R12+URZ+0x2a870], R4 ;  /* 0x02a870040c0075a7 */ /* 0x0010a4000802017f */
[----:B--2---:R-:W-:Y:S05]  /*18730*/  @!P1 NANOSLEEP.SYNCS 0x989680 ;  /* 0x009896800000995d */ /* 0x004fea0003900000 */
[----:B------:R-:W2:Y:S02]  /*18740*/  @!P1 SYNCS.PHASECHK.TRANS64 P1, [R12+URZ+0x2a870], R4 ;  /* 0x02a870040c0095a7 */ /* 0x000ea4000802007f */
[----:B--2---:R-:W-:Y:S05]  /*18750*/  @!P1 BRA `(.L_x_4025) ;  /* 0xfffffffc00f09947 */ /* 0x004fea000383ffff */
[----:B------:R-:W-:Y:S05]  /*18760*/  BRA `(.L_x_4077) ;  /* 0xffffffd800e87947 */ /* 0x000fea000383ffff */
.L_x_4027:
[----:B--2---:R2:W3:Y:S02]  /*18770*/  SYNCS.PHASECHK.TRANS64.TRYWAIT P1, [R12+URZ+0x2a860], R3 ;  /* 0x02a860030c0075a7 */ /* 0x0044e4000802017f */
[----:B---3--:R-:W-:Y:S05]  /*18780*/  @!P1 NANOSLEEP.SYNCS 0x989680 ;  /* 0x009896800000995d */ /* 0x008fea0003900000 */
[----:B------:R-:W3:Y:S02]  /*18790*/  @!P1 SYNCS.PHASECHK.TRANS64 P1, [R12+URZ+0x2a860], R3 ;  /* 0x02a860030c0095a7 */ /* 0x000ee4000802007f */
[----:B---3--:R-:W-:Y:S05]  /*187a0*/  @!P1 BRA `(.L_x_4027) ;  /* 0xfffffffc00f09947 */ /* 0x008fea000383ffff */
[----:B------:R-:W-:Y:S05]  /*187b0*/  BRA `(.L_x_4078) ;  /* 0xffffffd800f07947 */ /* 0x000fea000383ffff */
.L_x_4034:
[----:B-1----:R1:W2:Y:S02]  /*187c0*/  SYNCS.PHASECHK.TRANS64.TRYWAIT P1, [R2+URZ+0x2a870], R0 ;  /* 0x02a87000020075a7 */ /* 0x0022a4000802017f */
[----:B--2---:R-:W-:Y:S05]  /*187d0*/  @!P1 NANOSLEEP.SYNCS 0x989680 ;  /* 0x009896800000995d */ /* 0x004fea0003900000 */
[----:B------:R-:W2:Y:S02]  /*187e0*/  @!P1 SYNCS.PHASECHK.TRANS64 P1, [R2+URZ+0x2a870], R0 ;  /* 0x02a87000020095a7 */ /* 0x000ea4000802007f */
[----:B--2---:R-:W-:Y:S05]  /*187f0*/  @!P1 BRA `(.L_x_4034) ;  /* 0xfffffffc00f09947 */ /* 0x004fea000383ffff */
[----:B------:R-:W-:Y:S05]  /*18800*/  BRA `(.L_x_4079) ;  /* 0xffffffe400607947 */ /* 0x000fea000383ffff */
.L_x_4036:
[----:B-1----:R1:W2:Y:S02]  /*18810*/  SYNCS.PHASECHK.TRANS64.TRYWAIT P1, [R2+URZ+0x2a860], R0 ;  /* 0x02a86000020075a7 */ /* 0x0022a4000802017f */
[----:B--2---:R-:W-:Y:S05]  /*18820*/  @!P1 NANOSLEEP.SYNCS 0x989680 ;  /* 0x009896800000995d */ /* 0x004fea0003900000 */
[----:B------:R-:W2:Y:S02]  /*18830*/  @!P1 SYNCS.PHASECHK.TRANS64 P1, [R2+URZ+0x2a860], R0 ;  /* 0x02a86000020095a7 */ /* 0x000ea4000802007f */
[----:B--2---:R-:W-:Y:S05]  /*18840*/  @!P1 BRA `(.L_x_4036) ;  /* 0xfffffffc00f09947 */ /* 0x004fea000383ffff */
[----:B------:R-:W-:Y:S05]  /*18850*/  BRA `(.L_x_4080) ;  /* 0xffffffe400687947 */ /* 0x000fea000383ffff */
.L_x_4042:
[----:B0-----:R0:W1:Y:S02]  /*18860*/  SYNCS.PHASECHK.TRANS64.TRYWAIT P0, [R0+URZ+0x2a820], R3 ;  /* 0x02a82003000075a7 */ /* 0x001064000800017f */
[----:B-1----:R-:W-:Y:S05]  /*18870*/  @!P0 NANOSLEEP.SYNCS 0x989680 ;  /* 0x009896800000895d */ /* 0x002fea0003900000 */
[----:B------:R-:W1:Y:S02]  /*18880*/  @!P0 SYNCS.PHASECHK.TRANS64 P0, [R0+URZ+0x2a820], R3 ;  /* 0x02a82003000085a7 */ /* 0x000e64000800007f */
[----:B-1----:R-:W-:Y:S05]  /*18890*/  @!P0 BRA `(.L_x_4042) ;  /* 0xfffffffc00f08947 */ /* 0x002fea000383ffff */
[----:B------:R-:W-:Y:S05]  /*188a0*/  BRA `(.L_x_4081) ;  /* 0xffffffec00f47947 */ /* 0x000fea000383ffff */
.L_x_4043:
        /* <DEDUP_REMOVED lines=11> */
.L_x_4083:
[----:B------:R-:W-:Y:S05]  /*18960*/  BSYNC B0 ;  /* 0x0000000000007941 */ /* 0x000fea0003800000 */
.L_x_4082:
[----:B------:R-:W-:Y:S05]  /*18970*/  BRA `(.L_x_4084) ;  /* 0xffffffec00dc7947 */ /* 0x000fea000383ffff */
.L_x_4046:
[----:B------:R-:W-:Y:S01]  /*18980*/  BSSY B1, `(.L_x_4085) ;  /* 0x0000006000017945 */ /* 0x000fe20003800000 */
[----:B------:R-:W-:-:S07]  /*18990*/  IMAD.MOV.U32 R15, RZ, RZ, -0x1 ;  /* 0xffffffffff0f7424 */ /* 0x000fce00078e00ff */
[----:B01----:R-:W-:Y:S05]  /*189a0*/  WARPSYNC.COLLECTIVE R15, `(.L_x_4086) ;  /* 0x000000000f0c7348 */ /* 0x003fea0003c00000 */
[----:B------:R-:W-:Y:S02]  /*189b0*/  ELECT P6, UR62, PT ;  /* 0x00000000003e782f */ /* 0x000fe400038c0000 */
[----:B------:R-:W-:Y:S01]  /*189c0*/  MOV R14, UR62 ;  /* 0x0000003e000e7c02 */ /* 0x000fe20008000f00 */
[----:B01----:R-:W-:Y:S10]  /*189d0*/  ENDCOLLECTIVE ;  /* 0x000000000000791b */ /* 0x003ff40003800000 */
.L_x_4086:
[----:B------:R-:W-:Y:S05]  /*189e0*/  BSYNC B1 ;  /* 0x0000000000017941 */ /* 0x000fea0003800000 */
.L_x_4085:
[----:B------:R-:W-:Y:S05]  /*189f0*/  BRA `(.L_x_4087) ;  /* 0xffffffec00d47947 */ /* 0x000fea000383ffff */
.L_x_4048:
[----:B0-----:R0:W1:Y:S02]  /*18a00*/  SYNCS.PHASECHK.TRANS64.TRYWAIT P1, [R6+URZ], R5 ;  /* 0x00000005060075a7 */ /* 0x001064000802017f */
[----:B-1----:R-:W-:Y:S05]  /*18a10*/  @!P1 NANOSLEEP.SYNCS 0x989680 ;  /* 0x009896800000995d */ /* 0x002fea0003900000 */
[----:B------:R-:W1:Y:S02]  /*18a20*/  @!P1 SYNCS.PHASECHK.TRANS64 P1, [R6+URZ], R5 ;  /* 0x00000005060095a7 */ /* 0x000e64000802007f */
[----:B-1----:R-:W-:Y:S05]  /*18a30*/  @!P1 BRA `(.L_x_4048) ;  /* 0xfffffffc00f09947 */ /* 0x002fea000383ffff */
[----:B------:R-:W-:Y:S05]  /*18a40*/  BRA `(.L_x_4088) ;  /* 0xfffffff000107947 */ /* 0x000fea000383ffff */
.L_x_4049:
[----:B-1----:R1:W2:Y:S02]  /*18a50*/  SYNCS.PHASECHK.TRANS64.TRYWAIT P1, [R7+URZ], R2 ;  /* 0x00000002070075a7 */ /* 0x0022a4000802017f */
[----:B--2---:R-:W-:Y:S05]  /*18a60*/  @!P1 NANOSLEEP.SYNCS 0x989680 ;  /* 0x009896800000995d */ /* 0x004fea0003900000 */
[----:B------:R-:W2:Y:S02]  /*18a70*/  @!P1 SYNCS.PHASECHK.TRANS64 P1, [R7+URZ], R2 ;  /* 0x00000002070095a7 */ /* 0x000ea4000802007f */
[----:B--2---:R-:W-:Y:S05]  /*18a80*/  @!P1 BRA `(.L_x_4049) ;  /* 0xfffffffc00f09947 */ /* 0x004fea000383ffff */
[----:B------:R-:W-:Y:S05]  /*18a90*/  BRA `(.L_x_4089) ;  /* 0xfffffff000047947 */ /* 0x000fea000383ffff */
.L_x_4051:
[----:B--2---:R2:W3:Y:S02]  /*18aa0*/  SYNCS.PHASECHK.TRANS64.TRYWAIT P1, [R4+URZ+0x2a860], R5 ;  /* 0x02a86005040075a7 */ /* 0x0044e4000802017f */
[----:B---3--:R-:W-:Y:S05]  /*18ab0*/  @!P1 NANOSLEEP.SYNCS 0x989680 ;  /* 0x009896800000995d */ /* 0x008fea0003900000 */
[----:B------:R-:W3:Y:S02]  /*18ac0*/  @!P1 SYNCS.PHASECHK.TRANS64 P1, [R4+URZ+0x2a860], R5 ;  /* 0x02a86005040095a7 */ /* 0x000ee4000802007f */
[----:B---3--:R-:W-:Y:S05]  /*18ad0*/  @!P1 BRA `(.L_x_4051) ;  /* 0xfffffffc00f09947 */ /* 0x008fea000383ffff */
[----:B------:R-:W-:Y:S05]  /*18ae0*/  BRA `(.L_x_4090) ;  /* 0xfffffff000087947 */ /* 0x000fea000383ffff */
.L_x_4053:
[----:B---3--:R3:W4:Y:S02]  /*18af0*/  SYNCS.PHASECHK.TRANS64.TRYWAIT P1, [R3+URZ+0x2a860], R2 ;  /* 0x02a86002030075a7 */ /* 0x008724000802017f */
[----:B----4-:R-:W-:Y:S05]  /*18b00*/  @!P1 NANOSLEEP.SYNCS 0x989680 ;  /* 0x009896800000995d */ /* 0x010fea0003900000 */
[----:B------:R-:W4:Y:S02]  /*18b10*/  @!P1 SYNCS.PHASECHK.TRANS64 P1, [R3+URZ+0x2a860], R2 ;  /* 0x02a86002030095a7 */ /* 0x000f24000802007f */
[----:B----4-:R-:W-:Y:S05]  /*18b20*/  @!P1 BRA `(.L_x_4053) ;  /* 0xfffffffc00f09947 */ /* 0x010fea000383ffff */
[----:B------:R-:W-:Y:S05]  /*18b30*/  BRA `(.L_x_4091) ;  /* 0xfffffff000087947 */ /* 0x000fea000383ffff */
.L_x_4055:
[----:B----4-:R4:W0:Y:S02]  /*18b40*/  SYNCS.PHASECHK.TRANS64.TRYWAIT P0, [R4+URZ+0x2a880], R5 ;  /* 0x02a88005040075a7 */ /* 0x010824000800017f */
[----:B0-----:R-:W-:Y:S05]  /*18b50*/  @!P0 NANOSLEEP.SYNCS 0x989680 ;  /* 0x009896800000895d */ /* 0x001fea0003900000 */
[----:B------:R-:W0:Y:S02]  /*18b60*/  @!P0 SYNCS.PHASECHK.TRANS64 P0, [R4+URZ+0x2a880], R5 ;  /* 0x02a88005040085a7 */ /* 0x000e24000800007f */
[----:B0-----:R-:W-:Y:S05]  /*18b70*/  @!P0 BRA `(.L_x_4055) ;  /* 0xfffffffc00f08947 */ /* 0x001fea000383ffff */
[----:B------:R-:W-:Y:S05]  /*18b80*/  BRA `(.L_x_4056) ;  /* 0xfffffff000047947 */ /* 0x000fea000383ffff */
.L_x_4092:
        /* <DEDUP_REMOVED lines=15> */
.L_x_12966:


//--------------------- .text._ZN7cutlass13device_kernelIN5flash11enable_sm90INS1_16FlashAttnFwdSm90INS1_25CollectiveMainloopFwdSm90ILi2EN4cute5tupleIJNS5_1CILi1EEES8_S8_EEENS6_IJNS7_ILi128EEESA_NS7_ILi192EEEEEELi192ENS_12float_e4m3_tEfNS_4arch4Sm90ELb0ELb1ELb1ELb1ELb0ELb0ELb0ELb1ELb1ELb1ELb0ELb0EEENS1_21CollectiveEpilogueFwdINS6_IJSA_SB_SA_EEES9_NS_10bfloat16_tESF_Li256ELb1ELb1ELb0ELb1EEENS1_36VarlenDynamicPersistentTileSchedulerILi128ELi128ELi256ELi128ELb0ELb1ELb1ELb1ELb0ELb1EEEEEEEEEvNT_6ParamsE --------------------------
	.section	.text._ZN7cutlass13device_kernelIN5flash11enable_sm90INS1_16FlashAttnFwdSm90INS1_25CollectiveMainloopFwdSm90ILi2EN4cute5tupleIJNS5_1CILi1EEES8_S8_EEENS6_IJNS7_ILi128EEESA_NS7_ILi192EEEEEELi192ENS_12float_e4m3_tEfNS_4arch4Sm90ELb0ELb1ELb1ELb1ELb0ELb0ELb0ELb1ELb1ELb1ELb0ELb0EEENS1_21CollectiveEpilogueFwdINS6_IJSA_SB_SA_EEES9_NS_10bfloat16_tESF_Li256ELb1ELb1ELb0ELb1EEENS1_36VarlenDynamicPersistentTileSchedulerILi128ELi128ELi256ELi128ELb0ELb1ELb1ELb1ELb0ELb1EEEEEEEEEvNT_6ParamsE,"ax",@progbits
	.align	128
.text._ZN7cutlass13device_kernelIN5flash11enable_sm90INS1_16FlashAttnFwdSm90INS1_25CollectiveMainloopFwdSm90ILi2EN4cute5tupleIJNS5_1CILi1EEES8_S8_EEENS6_IJNS7_ILi128EEESA_NS7_ILi192EEEEEELi192ENS_12float_e4m3_tEfNS_4arch4Sm90ELb0ELb1ELb1ELb1ELb0ELb0ELb0ELb1ELb1ELb1ELb0ELb0EEENS1_21CollectiveEpilogueFwdINS6_IJSA_SB_SA_EEES9_NS_10bfloat16_tESF_Li256ELb1ELb1ELb0ELb1EEENS1_36VarlenDynamicPersistentTileSchedulerILi128ELi128ELi256ELi128ELb0ELb1ELb1ELb1ELb0ELb1EEEEEEEEEvNT_6ParamsE:
        .type           _ZN7cutlass13device_kernelIN5flash11enable_sm90INS1_16FlashAttnFwdSm90INS1_25CollectiveMainloopFwdSm90ILi2EN4cute5tupleIJNS5_1CILi1EEES8_S8_EEENS6_IJNS7_ILi128EEESA_NS7_ILi192EEEEEELi192ENS_12float_e4m3_tEfNS_4arch4Sm90ELb0ELb1ELb1ELb1ELb0ELb0ELb0ELb1ELb1ELb1ELb0ELb0EEENS1_21CollectiveEpilogueFwdINS6_IJSA_SB_SA_EEES9_NS_10bfloat16_tESF_Li256ELb1ELb1ELb0ELb1EEENS1_36VarlenDynamicPersistentTileSchedulerILi128ELi128ELi256ELi128ELb0ELb1ELb1ELb1ELb0ELb1EEEEEEEEEvNT_6ParamsE,@function
        .size           _ZN7cutlass13device_kernelIN5flash11enable_sm90INS1_16FlashAttnFwdSm90INS1_25CollectiveMainloopFwdSm90ILi2EN4cute5tupleIJNS5_1CILi1EEES8_S8_EEENS6_IJNS7_ILi128EEESA_NS7_ILi192EEEEEELi192ENS_12float_e4m3_tEfNS_4arch4Sm90ELb0ELb1ELb1ELb1ELb0ELb0ELb0ELb1ELb1ELb1ELb0ELb0EEENS1_21CollectiveEpilogueFwdINS6_IJSA_SB_SA_EEES9_NS_10bfloat16_tESF_Li256ELb1ELb1ELb0ELb1EEENS1_36VarlenDynamicPersistentTileSchedulerILi128ELi128ELi256ELi128ELb0ELb1ELb1ELb1ELb0ELb1EEEEEEEEEvNT_6ParamsE,(.L_x_12967 - _ZN7cutlass13device_kernelIN5flash11enable_sm90INS1_16FlashAttnFwdSm90INS1_25CollectiveMainloopFwdSm90ILi2EN4cute5tupleIJNS5_1CILi1EEES8_S8_EEENS6_IJNS7_ILi128EEESA_NS7_ILi192EEEEEELi192ENS_12float_e4m3_tEfNS_4arch4Sm90ELb0ELb1ELb1ELb1ELb0ELb0ELb0ELb1ELb1ELb1ELb0ELb0EEENS1_21CollectiveEpilogueFwdINS6_IJSA_SB_SA_EEES9_NS_10bfloat16_tESF_Li256ELb1ELb1ELb0ELb1EEENS1_36VarlenDynamicPersistentTileSchedulerILi128ELi128ELi256ELi128ELb0ELb1ELb1ELb1ELb0ELb1EEEEEEEEEvNT_6ParamsE)
        .other          _ZN7cutlass13device_kernelIN5flash11enable_sm90INS1_16FlashAttnFwdSm90INS1_25CollectiveMainloopFwdSm90ILi2EN4cute5tupleIJNS5_1CILi1EEES8_S8_EEENS6_IJNS7_ILi128EEESA_NS7_ILi192EEEEEELi192ENS_12float_e4m3_tEfNS_4arch4Sm90ELb0ELb1ELb1ELb1ELb0ELb0ELb0ELb1ELb1ELb1ELb0ELb0EEENS1_21CollectiveEpilogueFwdINS6_IJSA_SB_SA_EEES9_NS_10bfloat16_tESF_Li256ELb1ELb1ELb0ELb1EEENS1_36VarlenDynamicPersistentTileSchedulerILi128ELi128ELi256ELi128ELb0ELb1ELb1ELb1ELb0ELb1EEEEEEEEEvNT_6ParamsE,@"STO_CUDA_ENTRY STV_DEFAULT"
_ZN7cutlass13device_kernelIN5flash11enable_sm90INS1_16FlashAttnFwdSm90INS1_25CollectiveMainloopFwdSm90ILi2EN4cute5tupleIJNS5_1CILi1EEES8_S8_EEENS6_IJNS7_ILi128EEESA_NS7_ILi192EEEEEELi192ENS_12float_e4m3_tEfNS_4arch4Sm90ELb0ELb1ELb1ELb1ELb0ELb0ELb0ELb1ELb1ELb1ELb0ELb0EEENS1_21CollectiveEpilogueFwdINS6_IJSA_SB_SA_EEES9_NS_10bfloat16_tESF_Li256ELb1ELb1ELb0ELb1EEENS1_36VarlenDynamicPersistentTileSchedulerILi128ELi128ELi256ELi128ELb0ELb1ELb1ELb1ELb0ELb1EEEEEEEEEvNT_6ParamsE:
        /* <DEDUP_REMOVED lines=18> */
.L_x_4094:
[----:B------:R-:W-:Y:S05]  /*0120*/  BSYNC B0 ;  /* 0x0000000000007941 */ /* 0x000fea0003800000 */
.L_x_4093:
        /* <DEDUP_REMOVED lines=41> */
.L_x_4095:
        /* <DEDUP_REMOVED lines=22> */
.L_x_4096:
        /* <DEDUP_REMOVED lines=18> */
.L_x_4097:
        /* <DEDUP_REMOVED lines=22> */
.L_x_4098:
        /* <DEDUP_REMOVED lines=22> */
.L_x_4099:
[----:B------:R-:W-:Y:S01]  /*0900*/  PLOP3.LUT P0, PT, PT, PT, UP0, 0x80, 0x0 ;  /* 0x000000000000781c */ /* 0x000fe20003f0f008 */
[----:B------:R-:W-:Y:S01]  /*0910*/  UMOV UR38, 0x1 ;  /* 0x0000000100267882 */ /* 0x000fe20000000000 */
[----:B------:R-:W-:Y:S01]  /*0920*/  NOP ;  /* 0x0000000000007918 */ /* 0x000fe20000000000 */
[----:B------:R-:W-:Y:S01]  /*0930*/  USEL UR38, UR38, 0x2, !UP0 ;  /* 0x0000000226267887 */ /* 0x000fe2000c000000 */
[----:B------:R-:W-:Y:S01]  /*0940*/  ULDC.64 UR52, c[0x0][0x208] ;  /* 0x0000820000347ab9 */ /* 0x000fe20000000a00 */
[----:B012-4-:R-:W-:Y:S08]  /*0950*/  BAR.SYNC.DEFER_BLOCKING 0x0 ;  /* 0x0000000000007b1d */ /* 0x017ff00000010000 */
[----:B------:R-:W-:Y:S05]  /*0960*/  @!P0 BRA `(.L_x_4100) ;  /* 0x0000012c00488947 */ /* 0x000fea0003800000 */
.L_x_4101:
        /* <DEDUP_REMOVED lines=37> */
[----:B------:R-:W-:Y:S01]  /*0bc0*/  LOP3.LUT R0, R0, 0x1ffffffe, RZ, 0xc0, !PT ;  /* 0x1ffffffe00007812 */ /* 0x000fe200078ec0ff */
[----:B------:R-:W-:Y:S01]  /*0bd0*/  IMAD.SHL.U32 R2, R2, 0x20, RZ ;  /* 0x0000002002027824 */ /* 0x000fe200078e00ff */
[----:B------:R-:W-:Y:S02]  /*0be0*/  LEA.HI R6, R4, R201, RZ, 0x2 ;  /* 0x000000c904067211 */ /* 0x000fe400078f10ff */
[----:B------:R-:W-:Y:S01]  /*0bf0*/  LEA.HI R10, R3, R208, RZ, 0x2 ;  /* 0x000000d0030a7211 */ /* 0x000fe200078f10ff */
[----:B------:R-:W-:Y:S01]  /*0c00*/  IMAD.IADD R0, R9, 0x1, -R0 ;  /* 0x0000000109007824 */ /* 0x000fe200078e0a00 */
[--C-:B------:R-:W-:Y:S02]  /*0c10*/  SHF.R.S32.HI R8, RZ, 0x2, R6.reuse ;  /* 0x00000002ff087819 */ /* 0x100fe40000011406 */
[----:B------:R-:W-:Y:S02]  /*0c20*/  SHF.R.S32.HI R11, RZ, 0x1f, R6 ;  /* 0x0000001fff0b7819 */ /* 0x000fe40000011406 */
[----:B------:R-:W-:-:S02]  /*0c30*/  LOP3.LUT R9, R10, 0xfffffffc, RZ, 0xc0, !PT ;  /* 0xfffffffc0a097812 */ /* 0x000fc400078ec0ff */
[----:B------:R-:W-:Y:S02]  /*0c40*/  LEA.HI R3, R3, R208, RZ, 0x3 ;  /* 0x000000d003037211 */ /* 0x000fe400078f18ff */
[----:B------:R-:W-:Y:S01]  /*0c50*/  LEA.HI R11, R11, R8, RZ, 0x3 ;  /* 0x000000080b0b7211 */ /* 0x000fe200078f18ff */
[----:B------:R-:W-:Y:S01]  /*0c60*/  IMAD.IADD R9, R208, 0x1, -R9 ;  /* 0x00000001d0097824 */ /* 0x000fe200078e0a09 */
[----:B------:R-:W-:Y:S02]  /*0c70*/  SHF.R.S32.HI R202, RZ, 0x7, R5 ;  /* 0x00000007ffca7819 */ /* 0x000fe40000011405 */
        /* <DEDUP_REMOVED lines=27> */
.L_x_4205:
        /* <DEDUP_REMOVED lines=12> */
[----:B0---4-:R-:W-:Y:S02]  /*0ef0*/  IMAD.U32 R2, RZ, RZ, UR6 ;  /* 0x00000006ff027e24 */ /* 0x011fe4000f8e00ff */
[----:B--2---:R-:W-:Y:S01]  /*0f00*/  IMAD.U32 R3, RZ, RZ, UR7 ;  /* 0x00000007ff037e24 */ /* 0x004fe2000f8e00ff */
[----:B------:R-:W-:-:S04]  /*0f10*/  @UP1 UIMAD.WIDE UR6, UR48, 0x4, UR8 ;  /* 0x00000004300618a5 */ /* 0x000fc8000f8e0208 */
[----:B------:R-:W2:Y:S02]  /*0f20*/  @P0 LDG.E R2, desc[UR52][R2.64] ;  /* 0x0000003402020981 */ /* 0x000ea4000c1e1900 */
[----:B------:R-:W-:Y:S02]  /*0f30*/  IMAD.U32 R4, RZ, RZ, UR6 ;  /* 0x00000006ff047e24 */ /* 0x000fe4000f8e00ff */
[----:B------:R-:W-:Y:S01]  /*0f40*/  IMAD.U32 R5, RZ, RZ, UR7 ;  /* 0x00000007ff057e24 */ /* 0x000fe2000f8e00ff */
[----:B------:R-:W-:-:S04]  /*0f50*/  ULDC.64 UR6, c[0x0][0x418] ;  /* 0x0001060000067ab9 */ /* 0x000fc80000000a00 */
[----:B---3--:R-:W3:Y:S01]  /*0f60*/  @P2 LDG.E R4, desc[UR52][R4.64] ;  /* 0x0000003404042981 */ /* 0x008ee2000c1e1900 */
        /* <DEDUP_REMOVED lines=12> */
[----:B-1----:R-:W-:-:S14]  /*1030*/  @P2 BRA `(.L_x_4102) ;  /* 0x0000000000342947 */ /* 0x002fdc0003800000 */
        /* <DEDUP_REMOVED lines=13> */
.L_x_4102:
        /* <DEDUP_REMOVED lines=10> */
.L_x_4103:
        /* <DEDUP_REMOVED lines=13> */
.L_x_4104:
        /* <DEDUP_REMOVED lines=27> */
.L_x_4106:
[----:B------:R-:W-:-:S11]  /*1430*/  UISETP.NE.AND UP0, UPT, UR5, 0x1, UPT ;  /* 0x000000010500788c */ /* 0x000fd6000bf05270 */
[----:B------:R-:W-:Y:S02]  /*1440*/  @UP0 ULDC.64 UR8, c[0x0][0x9e8] ;  /* 0x00027a0000080ab9 */ /* 0x000fe40000000a00 */
[----:B------:R-:W-:-:S04]  /*1450*/  UIMAD.WIDE.U32 UR6, UR4, UR8, URZ ;  /* 0x00000008040672a5 */ /* 0x000fc8000f8e003f */
[----:B------:R-:W-:-:S12]  /*1460*/  @UP0 USHF.R.U32.HI UR4, URZ, UR9, UR7 ;  /* 0x000000093f040299 */ /* 0x000fd80008011607 */
.L_x_4107:
[----:B------:R-:W-:-:S06]  /*1470*/  UIMAD UR4, UR4, UR5, UR5 ;  /* 0x00000005040472a4 */ /* 0x000fcc000f8e0205 */
[----:B------:R-:W-:-:S07]  /*1480*/  VIMNMX R0, R0, UR4, PT ;  /* 0x0000000400007c48 */ /* 0x000fce000bfe0100 */
.L_x_4105:
        /* <DEDUP_REMOVED lines=29> */
.L_x_4109:
[----:B------:R-:W-:-:S11]  /*1660*/  UISETP.NE.AND UP0, UPT, UR5, 0x1, UPT ;  /* 0x000000010500788c */ /* 0x000fd6000bf05270 */
[----:B------:R-:W-:Y:S02]  /*1670*/  @UP0 ULDC.64 UR10, c[0x0][0x9e8] ;  /* 0x00027a00000a0ab9 */ /* 0x000fe40000000a00 */
[----:B------:R-:W-:-:S04]  /*1680*/  UIMAD.WIDE.U32 UR6, UR4, UR10, URZ ;  /* 0x0000000a040672a5 */ /* 0x000fc8000f8e003f */
[----:B------:R-:W-:-:S12]  /*1690*/  @UP0 USHF.R.U32.HI UR4, URZ, UR11, UR7 ;  /* 0x0000000b3f040299 */ /* 0x000fd80008011607 */
.L_x_4110:
[----:B------:R-:W-:-:S04]  /*16a0*/  UIMAD UR4, UR4, UR5, URZ ;  /* 0x00000005040472a4 */ /* 0x000fc8000f8e023f */
[----:B------:R-:W-:-:S04]  /*16b0*/  UISETP.LT.AND UP0, UPT, UR9, UR4, UPT ;  /* 0x000000040900728c */ /* 0x000fc8000bf01270 */
[----:B------:R-:W-:-:S12]  /*16c0*/  USEL UR9, UR9, UR4, !UP0 ;  /* 0x0000000409097287 */ /* 0x000fd8000c000000 */
.L_x_4108:
        /* <DEDUP_REMOVED lines=55> */
[----:B------:R-:W-:Y:S01]  /*1a40*/  CS2R R130, SRZ ;  /* 0x0000000000827805 */ /* 0x000fe2000001ff00 */
[----:B------:R-:W-:Y:S01]  /*1a50*/  IMAD.MOV.U32 R104, RZ, RZ, RZ ;  /* 0x000000ffff687224 */ /* 0x000fe200078e00ff */
        /* <DEDUP_REMOVED lines=33> */
.L_x_4112:
        /* <DEDUP_REMOVED lines=56> */
.L_x_4311:
[----:B------:R-:W-:Y:S05]  /*1ff0*/  @!P0 BRA `(.L_x_4114) ;  /* 0x0000000000048947 */ /* 0x000fea0003800000 */
[----:B------:R-:W-:Y:S01]  /*2000*/  BPT.TRAP 0x1 ;  /* 0x000000040000795c */ /* 0x000fe20000300000 */
.L_x_4114:
[----:B------:R-:W-:Y:S02]  /*2010*/  IMAD.U32 R7, RZ, RZ, UR51 ;  /* 0x00000033ff077e24 */ /* 0x000fe4000f8e00ff */
[----:B------:R-:W-:-:S03]  /*2020*/  IMAD.U32 R2, RZ, RZ, UR50 ;  /* 0x00000032ff027e24 */ /* 0x000fc6000f8e00ff */
[----:B------:R-:W-:Y:S02]  /*2030*/  LEA R7, R7, UR36, 0x3 ;  /* 0x0000002407077c11 */ /* 0x000fe4000f8e18ff */
[----:B------:R-:W-:-:S04]  /*2040*/  SHF.L.U32 R2, R2, 0x1f, RZ ;  /* 0x0000001f02027819 */ /* 0x000fc800000006ff */
[----:B------:R1:W2:Y:S01]  /*2050*/  SYNCS.PHASECHK.TRANS64.TRYWAIT P2, [R7+URZ+0x2a830], R2 ;  /* 0x02a83002070075a7 */ /* 0x0002a2000804017f */
[----:B------:R-:W-:Y:S05]  /*2060*/  @!P0 BRA `(.L_x_4115) ;  /* 0x0000000000048947 */ /* 0x000fea0003800000 */
[----:B------:R-:W-:Y:S01]  /*2070*/  BPT.TRAP 0x1 ;  /* 0x000000040000795c */ /* 0x000fe20000300000 */
.L_x_4115:
[----:B0-----:R-:W0:Y:S02]  /*2080*/  S2R R3, SR_TID.X ;  /* 0x0000000000037919 */ /* 0x001e240000002100 */
[----:B0-----:R-:W-:Y:S01]  /*2090*/  LOP3.LUT P1, RZ, R3, 0x7f, RZ, 0xc0, !PT ;  /* 0x0000007f03ff7812 */ /* 0x001fe2000782c0ff */
[----:B--2---:R-:W-:-:S12]  /*20a0*/  @P2 BRA `(.L_x_4116) ;  /* 0x0000000000082947 */ /* 0x004fd80003800000 */
[----:B------:R-:W0:Y:S02]  /*20b0*/  SYNCS.PHASECHK.TRANS64.TRYWAIT P2, [R7+URZ+0x2a830], R2 ;  /* 0x02a83002070075a7 */ /* 0x000e24000804017f */
[----:B0-----:R-:W-:Y:S05]  /*20c0*/  @!P2 BRA `(.L_x_4117) ;  /* 0x0000017800e8a947 */ /* 0x001fea0003800000 */
.L_x_4116:
[----:B------:R-:W-:Y:S05]  /*20d0*/  WARPSYNC.ALL ;  /* 0x0000000000007948 */ /* 0x000fea0003800000 */
[----:B------:R-:W-:Y:S01]  /*20e0*/  UIADD3 UR4, UR36, 0x1e400, URZ ;  /* 0x0001e40024047890 */ /* 0x000fe2000fffe03f */
[----:B------:R-:W-:Y:S01]  /*20f0*/  WARPGROUP.ARRIVE ;  /* 0x00000000000079c5 */ /* 0x000fe20000000000 */
[----:B------:R-:W-:Y:S01]  /*2100*/  ULOP3.LUT UR24, UR55, 0x10000, URZ, 0xfc, !UPT ;  /* 0x0001000037187892 */ /* 0x000fe2000f8efc3f */
[----:B------:R-:W-:Y:S01]  /*2110*/  VIADD R3, R17, UR41 ;  /* 0x0000002911037c36 */ /* 0x000fe20008000000 */
        /* <DEDUP_REMOVED lines=9> */
[----:B------:R-:W-:Y:S02]  /*21b0*/  UIMAD UR26, UR51, 0x600, UR28 ;  /* 0x00000600331a78a4 */ /* 0x000fe4000f8e021c */
[----:B------:R-:W-:-:S02]  /*21c0*/  UIADD3 UR8, UR24, 0x200, URZ ;  /* 0x0000020018087890 */ /* 0x000fc4000fffe03f */
        /* <DEDUP_REMOVED lines=34> */
[----:B01----:R-:W0:Y:S01]  /*23f0*/  SHFL.IDX PT, R7, R6, RZ, 0x1c1f ;  /* 0x001c1fff06077589 */ /* 0x003e2200000e0000 */
[----:B------:R-:W-:-:S06]  /*2400*/  UISETP.GE.AND UP1, UPT, UR7, 0x1, UPT ;  /* 0x000000010700788c */ /* 0x000fcc000bf26270 */
[----:B------:R-:W-:Y:S01]  /*2410*/  PLOP3.LUT P2, PT, PT, PT, UP1, 0x40, 0x0 ;  /* 0x000000000000781c */ /* 0x000fe20003f4e818 */
        /* <DEDUP_REMOVED lines=23> */
[----:B------:R-:W-:-:S02]  /*2590*/  IMAD R66, R88, R5, 0x80 ;  /* 0x0000008058427424 */ /* 0x000fc400078e0205 */
[C---:B------:R-:W-:Y:S01]  /*25a0*/  FMUL.FTZ R4, R0.reuse, R24 ;  /* 0x0000001800047220 */ /* 0x040fe20000410000 */
[----:B------:R1:W2:Y:S01]  /*25b0*/  MUFU.TANH R8, R25 ;  /* 0x0000001900087308 */ /* 0x0002a20000002400 */
[C---:B------:R-:W-:Y:S01]  /*25c0*/  FMUL.FTZ R36, R0.reuse, R36 ;  /* 0x0000002400247220 */ /* 0x040fe20000410000 */
[C---:B------:R-:W-:Y:S01]  /*25d0*/  FMUL.FTZ R14, R0.reuse, R38 ;  /* 0x00000026000e7220 */ /* 0x040fe20000410000 */
[C---:B------:R-:W-:Y:S01]  /*25e0*/  FMUL.FTZ R15, R0.reuse, R39 ;  /* 0x00000027000f7220 */ /* 0x040fe20000410000 */
[C---:B------:R-:W-:Y:S01]  /*25f0*/  FMUL.FTZ R20, R0.reuse, R42 ;  /* 0x0000002a00147220 */ /* 0x040fe20000410000 */
[----:B------:R3:W-:Y:S01]  /*2600*/  @!P1 SYNCS.ARRIVE.TRANS64.RED.A1T0 RZ, [R3+URZ], RZ ;  /* 0x000000ff03ff99a7 */ /* 0x0007e2000810043f */
[C---:B------:R-:W-:Y:S01]  /*2610*/  FMUL.FTZ R2, R0.reuse, R26 ;  /* 0x0000001a00027220 */ /* 0x040fe20000410000 */
[C---:B------:R-:W-:Y:S01]  /*2620*/  FMUL.FTZ R9, R0.reuse, R27 ;  /* 0x0000001b00097220 */ /* 0x040fe20000410000 */
[----:B------:R4:W0:Y:S01]  /*2630*/  MUFU.TANH R89, R28 ;  /* 0x0000001c00597308 */ /* 0x0008220000002400 */
[C---:B------:R-:W-:Y:S01]  /*2640*/  FMUL.FTZ R10, R0.reuse, R30 ;  /* 0x0000001e000a7220 */ /* 0x040fe20000410000 */
[C---:B------:R-:W-:Y:S01]  /*2650*/  FMUL.FTZ R11, R0.reuse, R31 ;  /* 0x0000001f000b7220 */ /* 0x040fe20000410000 */
[C---:B------:R-:W-:Y:S01]  /*2660*/  FMUL.FTZ R13, R0.reuse, R35 ;  /* 0x00000023000d7220 */ /* 0x040fe20000410000 */
[C---:B------:R-:W-:Y:S01]  /*2670*/  FMUL.FTZ R24, R0.reuse, R46 ;  /* 0x0000002e00187220 */ /* 0x040fe20000410000 */
[----:B-1----:R-:W-:Y:S01]  /*2680*/  FMUL.FTZ R25, R0, R47 ;  /* 0x0000002f00197220 */ /* 0x002fe20000410000 */
[----:B---3--:R-:W-:-:S02]  /*2690*/  VIADD R3, R66, 0x1 ;  /* 0x0000000142037836 */ /* 0x008fc40000000000 */
        /* <DEDUP_REMOVED lines=9> */
[----:B------:R5:W0:Y:S01]  /*2730*/  MUFU.TANH R91, R32 ;  /* 0x00000020005b7308 */ /* 0x000a220000002400 */
[C---:B----4-:R-:W-:Y:S01]  /*2740*/  FMUL.FTZ R28, R0.reuse, R54 ;  /* 0x00000036001c7220 */ /* 0x050fe20000410000 */
[C---:B-1----:R-:W-:Y:S01]  /*2750*/  FMUL.FTZ R29, R0.reuse, R55 ;  /* 0x00000037001d7220 */ /* 0x042fe20000410000 */
[C---:B------:R-:W-:Y:S01]  /*2760*/  FMUL.FTZ R56, R0.reuse, R56 ;  /* 0x0000003800387220 */ /* 0x040fe20000410000 */
[C---:B------:R-:W-:Y:S01]  /*2770*/  FMUL.FTZ R57, R0.reuse, R57 ;  /* 0x0000003900397220 */ /* 0x040fe20000410000 */
[C---:B------:R-:W-:Y:S01]  /*2780*/  FMUL.FTZ R30, R0.reuse, R58 ;  /* 0x0000003a001e7220 */ /* 0x040fe20000410000 */
[C---:B------:R-:W-:Y:S01]  /*2790*/  FMUL.FTZ R31, R0.reuse, R59 ;  /* 0x0000003b001f7220 */ /* 0x040fe20000410000 */
[C---:B------:R-:W-:Y:S01]  /*27a0*/  FMUL.FTZ R35, R0.reuse, R67 ;  /* 0x0000004300237220 */ /* 0x040fe20000410000 */
[----:B------:R1:W4:Y:S01]  /*27b0*/  MUFU.TANH R92, R33 ;  /* 0x00000021005c7308 */ /* 0x0003220000002400 */
        /* <DEDUP_REMOVED lines=26> */
[----:B------:R-:W-:Y:S01]  /*2960*/  FMUL.FTZ R71, R0, R71 ;  /* 0x0000004700477220 */ /* 0x000fe20000410000 */
[----:B------:R-:W-:-:S02]  /*2970*/  IMAD R5, R16, -0x2, R3 ;  /* 0xfffffffe10057824 */ /* 0x000fc400078e0203 */
[----:B------:R-:W-:Y:S01]  /*2980*/  FMUL.FTZ R70, R0, R70 ;  /* 0x0000004600467220 */ /* 0x000fe20000410000 */
[----:B------:R-:W-:Y:S02]  /*2990*/  VIADD R3, R66, UR40 ;  /* 0x0000002842037c36 */ /* 0x000fe40008000000 */
[C---:B------:R-:W-:Y:S01]  /*29a0*/  FMUL.FTZ R37, R0.reuse, R37 ;  /* 0x0000002500257220 */ /* 0x040fe20000410000 */
[----:B------:R1:W0:Y:S01]  /*29b0*/  MUFU.TANH R93, R36 ;  /* 0x00000024005d7308 */ /* 0x0002220000002400 */
[----:B-----5:R-:W-:Y:S01]  /*29c0*/  FMUL.FTZ R48, R0, R87 ;  /* 0x0000005700307220 */ /* 0x020fe20000410000 */
[----:B------:R-:W-:-:S06]  /*29d0*/  LEA R79, R88, 0xffffff80, 0x7 ;  /* 0xffffff80584f7811 */ /* 0x000fcc00078e38ff */
[----:B------:R-:W0:Y:S01]  /*29e0*/  MUFU.TANH R4, R4 ;  /* 0x0000000400047308 */ /* 0x000e220000002400 */
[----:B-1----:R-:W-:-:S05]  /*29f0*/  IMAD.U32 R36, RZ, RZ, UR45 ;  /* 0x0000002dff247e24 */ /* 0x002fca000f8e00ff */
[----:B------:R-:W-:Y:S02]  /*2a00*/  IADD3 R5, -R36, UR40, R5 ;  /* 0x0000002824057c10 */ /* 0x000fe4000fffe105 */
[----:B------:R-:W1:Y:S03]  /*2a10*/  MUFU.TANH R2, R2 ;  /* 0x0000000200027308 */ /* 0x000e660000002400 */
[C---:B------:R-:W-:Y:S02]  /*2a20*/  VIADD R83, R5.reuse, UR6 ;  /* 0x0000000605537c36 */ /* 0x040fe40008000000 */
[----:B------:R-:W-:-:S03]  /*2a30*/  VIADD R82, R5, UR29 ;  /* 0x0000001d05527c36 */ /* 0x000fc60008000000 */
        /* <DEDUP_REMOVED lines=54> */
[----:B0-----:R-:W-:Y:S01]  /*2da0*/  VIADDMNMX R36, R7, R83, R70, PT ;  /* 0x0000005307247246 */ /* 0x001fe20003800146 */
[----:B--2---:R-:W-:Y:S01]  /*2db0*/  IMAD.IADD R37, R82, 0x1, R7 ;  /* 0x0000000152257824 */ /* 0x004fe200078e0207 */
[----:B---34-:R-:W-:Y:S06]  /*2dc0*/  @P2 BRA `(.L_x_4118) ;  /* 0x00000000005c2947 */ /* 0x018fec0003800000 */
        /* <DEDUP_REMOVED lines=13> */
.L_x_4120:
[----:B------:R-:W-:-:S06]  /*2ea0*/  UISETP.NE.AND UP2, UPT, UR7, 0x1, UPT ;  /* 0x000000010700788c */ /* 0x000fcc000bf45270 */
[----:B------:R-:W-:-:S05]  /*2eb0*/  PLOP3.LUT P2, PT, PT, PT, UP2, 0x80, 0x0 ;  /* 0x000000000000781c */ /* 0x000fca0003f4f028 */
[----:B------:R-:W-:-:S08]  /*2ec0*/  @UP2 ULDC.64 UR10, c[0x0][0x9e8] ;  /* 0x00027a00000a2ab9 */ /* 0x000fd00000000a00 */
[----:B------:R-:W-:-:S05]  /*2ed0*/  @P2 IMAD.HI.U32 R5, R3, UR10, RZ ;  /* 0x0000000a03052c27 */ /* 0x000fca000f8e00ff */
[----:B------:R-:W-:-:S07]  /*2ee0*/  @P2 SHF.R.U32.HI R3, RZ, UR11, R5 ;  /* 0x0000000bff032c19 */ /* 0x000fce0008011605 */
.L_x_4121:
[----:B------:R-:W-:Y:S05]  /*2ef0*/  BSYNC B0 ;  /* 0x0000000000007941 */ /* 0x000fea0003800000 */
.L_x_4119:
[----:B------:R-:W-:-:S04]  /*2f00*/  IMAD R3, R3, UR7, -R79 ;  /* 0x0000000703037c24 */ /* 0x000fc8000f8e0a4f */
[----:B------:R-:W-:-:S05]  /*2f10*/  IMAD R3, R16, -0x2, R3 ;  /* 0xfffffffe10037824 */ /* 0x000fca00078e0203 */
[----:B------:R-:W-:Y:S02]  /*2f20*/  VIMNMX R37, R37, R3, !PT ;  /* 0x0000000325257248 */ /* 0x000fe40007fe0100 */
[----:B------:R-:W-:-:S07]  /*2f30*/  VIADDMNMX R36, R3, UR7, R36, PT ;  /* 0x0000000703247c46 */ /* 0x000fce000b800124 */
.L_x_4118:
[C---:B------:R-:W-:Y:S02]  /*2f40*/  ISETP.GE.AND P2, PT, R66.reuse, 0x2, PT ;  /* 0x000000024200780c */ /* 0x040fe40003f46270 */
        /* <DEDUP_REMOVED lines=12> */
[C---:B------:R-:W-:Y:S02]  /*3010*/  ISETP.LT.OR P4, PT, R36.reuse, 0x9, P4 ;  /* 0x000000092400780c */ /* 0x040fe40002781670 */
        /* <DEDUP_REMOVED lines=19> */
[----:B-1----:R-:W-:Y:S02]  /*3150*/  FSEL R71, R94, -INF , !P3 ;  /* 0xff8000005e477808 */ /* 0x002fe40005800000 */
        /* <DEDUP_REMOVED lines=119> */
[----:B------:R-:W-:Y:S02]  /*38d0*/  ISETP.GT.AND P6, PT, R37, 0x79, !P6 ;  /* 0x000000792500780c */ /* 0x000fe400077c4270 */
[----:B------:R-:W0:Y:S02]  /*38e0*/  SHFL.IDX PT, R37, R6, 0x1, 0x1c1f ;  /* 0x003c1f0006257f89 */ /* 0x000e2400000e0000 */
[----:B------:R-:W-:-:S04]  /*38f0*/  ISETP.LT.OR P6, PT, R36, 0x7a, P6 ;  /* 0x0000007a2400780c */ /* 0x000fc800037c1670 */
[----:B------:R-:W-:Y:S02]  /*3900*/  FSEL R4, R85, -INF , !P6 ;  /* 0xff80000055047808 */ /* 0x000fe40007000000 */
[----:B------:R-:W-:Y:S02]  /*3910*/  PLOP3.LUT P6, PT, PT, PT, UP1, 0x40, 0x0 ;  /* 0x000000000000781c */ /* 0x000fe40003fce818 */
[----:B0-----:R-:W-:Y:S01]  /*3920*/  VIADDMNMX R66, R37, R83, R70, PT ;  /* 0x0000005325427246 */ /* 0x001fe20003800146 */
[----:B------:R-:W-:-:S10]  /*3930*/  IMAD.IADD R70, R82, 0x1, R37 ;  /* 0x0000000152467824 */ /* 0x000fd400078e0225 */
        /* <DEDUP_REMOVED lines=15> */
.L_x_4124:
[----:B------:R-:W-:-:S06]  /*3a30*/  UISETP.NE.AND UP2, UPT, UR7, 0x1, UPT ;  /* 0x000000010700788c */ /* 0x000fcc000bf45270 */
[----:B------:R-:W-:-:S05]  /*3a40*/  PLOP3.LUT P6, PT, PT, PT, UP2, 0x80, 0x0 ;  /* 0x000000000000781c */ /* 0x000fca0003fcf028 */
[----:B------:R-:W-:-:S08]  /*3a50*/  @UP2 ULDC.64 UR10, c[0x0][0x9e8] ;  /* 0x00027a00000a2ab9 */ /* 0x000fd00000000a00 */
[----:B------:R-:W-:Y:S01]  /*3a60*/  @P6 IMAD.HI.U32 R36, R6, UR10, RZ ;  /* 0x0000000a06246c27 */ /* 0x000fe2000f8e00ff */
[----:B------:R-:W-:-:S13]  /*3a70*/  PLOP3.LUT P6, PT, PT, PT, UP2, 0x80, 0x0 ;  /* 0x000000000000781c */ /* 0x000fda0003fcf028 */
[----:B------:R-:W-:-:S07]  /*3a80*/  @P6 SHF.R.U32.HI R6, RZ, UR11, R36 ;  /* 0x0000000bff066c19 */ /* 0x000fce0008011624 */
.L_x_4125:
[----:B------:R-:W-:Y:S05]  /*3a90*/  BSYNC B0 ;  /* 0x0000000000007941 */ /* 0x000fea0003800000 */
.L_x_4123:
[----:B------:R-:W-:-:S04]  /*3aa0*/  IMAD R37, R6, UR7, -R79 ;  /* 0x0000000706257c24 */ /* 0x000fc8000f8e0a4f */
[----:B------:R-:W-:-:S05]  /*3ab0*/  IMAD R37, R16, -0x2, R37 ;  /* 0xfffffffe10257824 */ /* 0x000fca00078e0225 */
[----:B------:R-:W-:Y:S02]  /*3ac0*/  VIMNMX R70, R70, R37, !PT ;  /* 0x0000002546467248 */ /* 0x000fe40007fe0100 */
[----:B------:R-:W-:-:S07]  /*3ad0*/  VIADDMNMX R66, R37, UR7, R66, PT ;  /* 0x0000000725427c46 */ /* 0x000fce000b800142 */
.L_x_4122:
        /* <DEDUP_REMOVED lines=27> */
[----:B------:R-:W-:Y:S02]  /*3c90*/  ISETP.GT.AND P2, PT, R70, 0x10, !P6 ;  /* 0x000000104600780c */ /* 0x000fe40007744270 */
[----:B------:R-:W-:Y:S02]  /*3ca0*/  FMNMX.FTZ R6, R61, R6, !PT ;  /* 0x000000063d067209 */ /* 0x000fe40007810000 */
[----:B------:R-:W-:Y:S02]  /*3cb0*/  ISETP.LT.OR P2, PT, R66, 0x11, P2 ;  /* 0x000000114200780c */ /* 0x000fe40001741670 */
[----:B------:R-:W-:Y:S02]  /*3cc0*/  ISETP.NE.AND P6, PT, R104, RZ, PT ;  /* 0x000000ff6800720c */ /* 0x000fe40003fc5270 */
        /* <DEDUP_REMOVED lines=8> */
[----:B------:R-:W-:Y:S02]  /*3d50*/  ISETP.NE.AND P2, PT, R92, RZ, PT ;  /* 0x000000ff5c00720c */ /* 0x000fe40003f45270 */
[C---:B------:R-:W-:Y:S02]  /*3d60*/  ISETP.GT.AND P5, PT, R70.reuse, 0x78, !P5 ;  /* 0x000000784600780c */ /* 0x040fe40006fa4270 */
[----:B------:R-:W-:Y:S02]  /*3d70*/  ISETP.GT.AND P2, PT, R70, 0x18, !P2 ;  /* 0x000000184600780c */ /* 0x000fe40005744270 */
[C---:B------:R-:W-:Y:S02]  /*3d80*/  ISETP.LT.OR P4, PT, R66.reuse, 0x72, P4 ;  /* 0x000000724200780c */ /* 0x040fe40002781670 */
[----:B------:R-:W-:Y:S02]  /*3d90*/  ISETP.LT.OR P2, PT, R66, 0x19, P2 ;  /* 0x000000194200780c */ /* 0x000fe40001741670 */
[----:B------:R-:W-:-:S02]  /*3da0*/  FSEL R46, R46, -INF , !P3 ;  /* 0xff8000002e2e7808 */ /* 0x000fc40005800000 */
[----:B------:R-:W-:Y:S02]  /*3db0*/  FSEL R14, R14, -INF , !P2 ;  /* 0xff8000000e0e7808 */ /* 0x000fe40005000000 */
[----:B------:R-:W-:Y:S02]  /*3dc0*/  ISETP.NE.AND P2, PT, R101, RZ, PT ;  /* 0x000000ff6500720c */ /* 0x000fe40003f45270 */
[----:B------:R-:W-:Y:S02]  /*3dd0*/  ISETP.LT.OR P5, PT, R66, 0x79, P5 ;  /* 0x000000794200780c */ /* 0x000fe40002fa1670 */
[----:B------:R-:W-:Y:S02]  /*3de0*/  ISETP.GT.AND P2, PT, R70, 0x19, !P2 ;  /* 0x000000194600780c */ /* 0x000fe40005744270 */
[----:B------:R-:W-:Y:S02]  /*3df0*/  FSEL R45, R45, -INF , !P4 ;  /* 0xff8000002d2d7808 */ /* 0x000fe40006000000 */
[----:B------:R-:W-:-:S02]  /*3e00*/  ISETP.LT.OR P2, PT, R66, 0x1a, P2 ;  /* 0x0000001a4200780c */ /* 0x000fc40001741670 */
[----:B------:R-:W-:Y:S02]  /*3e10*/  FSEL R47, R47, -INF , !P5 ;  /* 0xff8000002f2f7808 */ /* 0x000fe40006800000 */
        /* <DEDUP_REMOVED lines=85> */
[----:B------:R-:W-:Y:S01]  /*4370*/  ISETP.NE.AND P2, PT, R110, RZ, PT ;  /* 0x000000ff6e00720c */ /* 0x000fe20003f45270 */
[----:B------:R-:W-:-:S03]  /*4380*/  FFMA.FTZ R43, R6, R43, -8 ;  /* 0xc1000000062b7423 */ /* 0x000fc6000001002b */
        /* <DEDUP_REMOVED lines=15> */
[----:B------:R-:W-:Y:S02]  /*4480*/  ISETP.GT.AND P2, PT, R70, 0x68, !P6 ;  /* 0x000000684600780c */ /* 0x000fe40007744270 */
        /* <DEDUP_REMOVED lines=11> */
[----:B------:R0:W-:Y:S01]  /*4540*/  MUFU.EX2 R78, R75 ;  /* 0x0000004b004e7308 */ /* 0x0001e20000000800 */
[----:B------:R-:W-:Y:S01]  /*4550*/  FSEL R72, R2, -INF , !P2 ;  /* 0xff80000002487808 */ /* 0x000fe20005000000 */
[--C-:B------:R-:W-:Y:S01]  /*4560*/  FFMA.FTZ R2, R59, UR10, -R76.reuse ;  /* 0x0000000a3b027c23 */ /* 0x100fe2000801084c */
[----:B------:R-:W-:Y:S01]  /*4570*/  ISETP.NE.AND P2, PT, R113, RZ, PT ;  /* 0x000000ff7100720c */ /* 0x000fe20003f45270 */
[--C-:B------:R-:W-:Y:S01]  /*4580*/  FFMA.FTZ R50, R50, UR10, -R76.reuse ;  /* 0x0000000a32327c23 */ /* 0x100fe2000801084c */
[----:B------:R-:W-:Y:S01]  /*4590*/  FMNMX.FTZ R43, R72, R9, !PT ;  /* 0x00000009482b7209 */ /* 0x000fe20007810000 */
[--C-:B------:R-:W-:Y:S01]  /*45a0*/  FFMA.FTZ R59, R89, UR10, -R76.reuse ;  /* 0x0000000a593b7c23 */ /* 0x100fe2000801084c */
[----:B------:R-:W-:Y:S01]  /*45b0*/  ISETP.GT.AND P2, PT, R70, 0x69, !P2 ;  /* 0x000000694600780c */ /* 0x000fe20005744270 */
[----:B------:R-:W-:Y:S01]  /*45c0*/  MUFU.EX2 R2, R2 ;  /* 0x0000000200027308 */ /* 0x000fe20000000800 */
[----:B------:R-:W-:Y:S01]  /*45d0*/  FMNMX.FTZ R74, R10, R43, !PT ;  /* 0x0000002b0a4a7209 */ /* 0x000fe20007810000 */
[--C-:B0-----:R-:W-:Y:S01]  /*45e0*/  FFMA.FTZ R75, R71, UR10, -R76.reuse ;  /* 0x0000000a474b7c23 */ /* 0x101fe2000801084c */
        /* <DEDUP_REMOVED lines=15> */
[----:B------:R-:W1:Y:S01]  /*46e0*/  MUFU.EX2 R59, R59 ;  /* 0x0000003b003b7308 */ /* 0x000e620000000800 */
        /* <DEDUP_REMOVED lines=8> */
[----:B------:R-:W2:Y:S01]  /*4770*/  MUFU.EX2 R42, R42 ;  /* 0x0000002a002a7308 */ /* 0x000ea20000000800 */
[----:B------:R-:W-:-:S01]  /*4780*/  FFMA.FTZ R54, R54, UR10, -R76 ;  /* 0x0000000a36367c23 */ /* 0x000fc2000801084c */
[----:B------:R-:W-:Y:S01]  /*4790*/  FMNMX.FTZ R71, R21, R74, !PT ;  /* 0x0000004a15477209 */ /* 0x000fe20007810000 */
[----:B------:R-:W-:-:S01]  /*47a0*/  FFMA.FTZ R49, R49, UR10, -R76 ;  /* 0x0000000a31317c23 */ /* 0x000fc2000801084c */
[--C-:B------:R-:W-:Y:S01]  /*47b0*/  FFMA.FTZ R3, R3, UR10, -R76.reuse ;  /* 0x0000000a03037c23 */ /* 0x100fe2000801084c */
[----:B------:R-:W-:-:S01]  /*47c0*/  FFMA.FTZ R4, R4, UR10, -R76 ;  /* 0x0000000a04047c23 */ /* 0x000fc2000801084c */
[----:B------:R-:W-:-:S02]  /*47d0*/  FMNMX.FTZ R74, R24, R71, !PT ;  /* 0x00000047184a7209 */ /* 0x000fc40007810000 */
[----:B------:R3:W-:Y:S02]  /*47e0*/  MUFU.EX2 R82, R73 ;  /* 0x0000004900527308 */ /* 0x0007e40000000800 */
[----:B------:R-:W-:-:S04]  /*47f0*/  FMNMX.FTZ R71, R25, R74, !PT ;  /* 0x0000004a19477209 */ /* 0x000fc80007810000 */
[----:B------:R-:W-:Y:S01]  /*4800*/  FMNMX.FTZ R74, R26, R71, !PT ;  /* 0x000000471a4a7209 */ /* 0x000fe20007810000 */
[----:B------:R-:W-:-:S01]  /*4810*/  FFMA.FTZ R71, R68, UR10, -R76 ;  /* 0x0000000a44477c23 */ /* 0x000fc2000801084c */
[----:B------:R-:W4:Y:S01]  /*4820*/  MUFU.EX2 R43, R77 ;  /* 0x0000004d002b7308 */ /* 0x000f220000000800 */
[----:B---3--:R-:W-:-:S01]  /*4830*/  FFMA.FTZ R73, R63, UR10, -R76 ;  /* 0x0000000a3f497c23 */ /* 0x008fc2000801084c */
[----:B------:R-:W-:Y:S01]  /*4840*/  FMNMX.FTZ R69, R27, R74, !PT ;  /* 0x0000004a1b457209 */ /* 0x000fe20007810000 */
[----:B------:R-:W-:-:S03]  /*4850*/  FFMA.FTZ R74, R67, UR10, -R76 ;  /* 0x0000000a434a7c23 */ /* 0x000fc6000801084c */
[----:B------:R-:W-:Y:S02]  /*4860*/  FMNMX.FTZ R68, R28, R69, !PT ;  /* 0x000000451c447209 */ /* 0x000fe40007810000 */
[----:B------:R-:W3:Y:S02]  /*4870*/  MUFU.EX2 R79, R79 ;  /* 0x0000004f004f7308 */ /* 0x000ee40000000800 */
[----:B------:R-:W-:-:S04]  /*4880*/  FMNMX.FTZ R69, R29, R68, !PT ;  /* 0x000000441d457209 */ /* 0x000fc80007810000 */
[----:B------:R-:W-:Y:S01]  /*4890*/  FMNMX.FTZ R68, R30, R69, !PT ;  /* 0x000000451e447209 */ /* 0x000fe20007810000 */
[----:B------:R-:W-:-:S01]  /*48a0*/  FFMA.FTZ R69, R65, UR10, -R76 ;  /* 0x0000000a41457c23 */ /* 0x000fc2000801084c */
[----:B------:R-:W5:Y:S02]  /*48b0*/  MUFU.EX2 R80, R75 ;  /* 0x0000004b00507308 */ /* 0x000f640000000800 */
[----:B------:R-:W-:-:S04]  /*48c0*/  FMNMX.FTZ R67, R31, R68, !PT ;  /* 0x000000441f437209 */ /* 0x000fc80007810000 */
[----:B------:R-:W-:Y:S01]  /*48d0*/  FMNMX.FTZ R68, R32, R67, !PT ;  /* 0x0000004320447209 */ /* 0x000fe20007810000 */
[----:B------:R-:W-:-:S01]  /*48e0*/  FFMA.FTZ R67, R64, UR10, -R76 ;  /* 0x0000000a40437c23 */ /* 0x000fc2000801084c */
[----:B------:R-:W-:Y:S02]  /*48f0*/  MUFU.EX2 R61, R61 ;  /* 0x0000003d003d7308 */ /* 0x000fe40000000800 */
[----:B------:R-:W-:-:S04]  /*4900*/  FMNMX.FTZ R65, R33, R68, !PT ;  /* 0x0000004421417209 */ /* 0x000fc80007810000 */
[----:B------:R-:W-:Y:S02]  /*4910*/  FMNMX.FTZ R64, R34, R65, !PT ;  /* 0x0000004122407209 */ /* 0x000fe40007810000 */
[----:B------:R-:W-:Y:S02]  /*4920*/  MUFU.EX2 R68, R67 ;  /* 0x0000004300447308 */ /* 0x000fe40000000800 */
[----:B------:R-:W-:-:S04]  /*4930*/  FMNMX.FTZ R65, R35, R64, !PT ;  /* 0x0000004023417209 */ /* 0x000fc80007810000 */
[----:B------:R-:W-:Y:S01]  /*4940*/  FMNMX.FTZ R64, R36, R65, !PT ;  /* 0x0000004124407209 */ /* 0x000fe20007810000 */
[----:B------:R-:W-:-:S01]  /*4950*/  FFMA.FTZ R65, R57, UR10, -R76 ;  /* 0x0000000a39417c23 */ /* 0x000fc2000801084c */
[----:B------:R-:W-:Y:S02]  /*4960*/  MUFU.EX2 R71, R71 ;  /* 0x0000004700477308 */ /* 0x000fe40000000800 */
[----:B------:R-:W-:Y:S01]  /*4970*/  FMNMX.FTZ R63, R37, R64, !PT ;  /* 0x00000040253f7209 */ /* 0x000fe20007810000 */
[----:B------:R-:W-:-:S03]  /*4980*/  FFMA.FTZ R64, R62, UR10, -R76 ;  /* 0x0000000a3e407c23 */ /* 0x000fc6000801084c */
[----:B------:R-:W-:Y:S02]  /*4990*/  FMNMX.FTZ R63, R40, R63, !PT ;  /* 0x0000003f283f7209 */ /* 0x000fe40007810000 */
[----:B------:R-:W-:Y:S02]  /*49a0*/  MUFU.EX2 R74, R74 ;  /* 0x0000004a004a7308 */ /* 0x000fe40000000800 */
[----:B------:R-:W-:-:S04]  /*49b0*/  FMNMX.FTZ R62, R38, R63, !PT ;  /* 0x0000003f263e7209 */ /* 0x000fc80007810000 */
[----:B------:R-:W-:Y:S01]  /*49c0*/  FMNMX.FTZ R63, R39, R62, !PT ;  /* 0x0000003e273f7209 */ /* 0x000fe20007810000 */
[----:B------:R-:W-:-:S01]  /*49d0*/  FFMA.FTZ R62, R58, UR10, -R76 ;  /* 0x0000000a3a3e7c23 */ /* 0x000fc2000801084c */
[----:B------:R-:W-:Y:S02]  /*49e0*/  MUFU.EX2 R69, R69 ;  /* 0x0000004500457308 */ /* 0x000fe40000000800 */
[----:B------:R-:W-:-:S04]  /*49f0*/  FMNMX.FTZ R63, R44, R63, !PT ;  /* 0x0000003f2c3f7209 */ /* 0x000fc80007810000 */
[----:B------:R-:W-:Y:S02]  /*4a00*/  FMNMX.FTZ R58, R46, R63, !PT ;  /* 0x0000003f2e3a7209 */ /* 0x000fe40007810000 */
[----:B------:R0:W-:Y:S02]  /*4a10*/  MUFU.EX2 R63, R62 ;  /* 0x0000003e003f7308 */ /* 0x0001e40000000800 */
[----:B------:R-:W-:-:S04]  /*4a20*/  FMNMX.FTZ R58, R45, R58, !PT ;  /* 0x0000003a2d3a7209 */ /* 0x000fc80007810000 */
[----:B------:R-:W-:Y:S01]  /*4a30*/  FMNMX.FTZ R57, R47, R58, !PT ;  /* 0x0000003a2f397209 */ /* 0x000fe20007810000 */
[----:B------:R-:W-:-:S01]  /*4a40*/  FFMA.FTZ R58, R56, UR10, -R76 ;  /* 0x0000000a383a7c23 */ /* 0x000fc2000801084c */
[----:B------:R-:W-:Y:S01]  /*4a50*/  MUFU.EX2 R73, R73 ;  /* 0x0000004900497308 */ /* 0x000fe20000000800 */
[----:B0-----:R-:W-:-:S01]  /*4a60*/  FFMA.FTZ R62, R51, UR10, -R76 ;  /* 0x0000000a333e7c23 */ /* 0x001fc2000801084c */
[----:B------:R-:W-:-:S05]  /*4a70*/  FMNMX.FTZ R57, R48, R57, !PT ;  /* 0x0000003930397209 */ /* 0x000fca0007810000 */
[----:B------:R-:W0:Y:S01]  /*4a80*/  SHFL.BFLY PT, R56, R57, 0x2, 0x1f ;  /* 0x0c401f0039387f89 */ /* 0x000e2200000e0000 */
[----:B------:R-:W-:Y:S08]  /*4a90*/  MUFU.EX2 R64, R64 ;  /* 0x0000004000407308 */ /* 0x000ff00000000800 */
[----:B------:R-:W-:Y:S08]  /*4aa0*/  MUFU.EX2 R65, R65 ;  /* 0x0000004100417308 */ /* 0x000ff00000000800 */
[----:B------:R-:W-:Y:S01]  /*4ab0*/  MUFU.EX2 R58, R58 ;  /* 0x0000003a003a7308 */ /* 0x000fe20000000800 */
[----:B0-----:R-:W-:-:S07]  /*4ac0*/  FMNMX.FTZ R56, R57, R56, !PT ;  /* 0x0000003839387209 */ /* 0x001fce0007810000 */
[----:B------:R-:W-:Y:S01]  /*4ad0*/  MUFU.EX2 R60, R60 ;  /* 0x0000003c003c7308 */ /* 0x000fe20000000800 */
[----:B------:R-:W0:Y:S07]  /*4ae0*/  SHFL.BFLY PT, R51, R56, 0x1, 0x1f ;  /* 0x0c201f0038337f89 */ /* 0x000e2e00000e0000 */
[----:B------:R1:W-:Y:S08]  /*4af0*/  MUFU.EX2 R57, R50 ;  /* 0x0000003200397308 */ /* 0x0003f00000000800 */
[----:B------:R-:W-:Y:S08]  /*4b00*/  MUFU.EX2 R53, R53 ;  /* 0x0000003500357308 */ /* 0x000ff00000000800 */
[----:B------:R-:W-:Y:S01]  /*4b10*/  MUFU.EX2 R52, R52 ;  /* 0x0000003400347308 */ /* 0x000fe20000000800 */
[----:B0-----:R-:W-:Y:S01]  /*4b20*/  FMNMX.FTZ R5, R56, R51, !PT ;  /* 0x0000003338057209 */ /* 0x001fe20007810000 */
[----:B------:R-:W-:-:S03]  /*4b30*/  IMAD.U32 R56, RZ, RZ, UR10 ;  /* 0x0000000aff387e24 */ /* 0x000fc6000f8e00ff */
[C---:B------:R-:W-:Y:S01]  /*4b40*/  FSETP.NEU.FTZ.AND P2, PT, R5.reuse, -INF , PT ;  /* 0xff8000000500780b */ /* 0x040fe20003f5d000 */
[----:B-1----:R-:W-:-:S02]  /*4b50*/  FFMA.FTZ R50, R5, R56, -8 ;  /* 0xc100000005327423 */ /* 0x002fc40000010038 */
[----:B------:R-:W-:Y:S03]  /*4b60*/  MUFU.EX2 R55, R55 ;  /* 0x0000003700377308 */ /* 0x000fe60000000800 */
[----:B------:R-:W-:Y:S01]  /*4b70*/  FSEL R51, R50, RZ, P2 ;  /* 0x000000ff32337208 */ /* 0x000fe20001000000 */
[----:B------:R-:W-:Y:S01]  /*4b80*/  FADD.FTZ R50, R2, R41 ;  /* 0x0000002902327221 */ /* 0x000fe20000010000 */
[----:B------:R-:W-:-:S03]  /*4b90*/  PLOP3.LUT P2, PT, PT, PT, UP1, 0x40, 0x0 ;  /* 0x000000000000781c */ /* 0x000fc60003f4e818 */
        /* <DEDUP_REMOVED lines=8> */
[----:B------:R-:W-:Y:S01]  /*4c20*/  MUFU.EX2 R72, R72 ;  /* 0x0000004800487308 */ /* 0x000fe20000000800 */
[----:B------:R-:W-:-:S01]  /*4c30*/  FADD.FTZ R67, R78, R67 ;  /* 0x000000434e437221 */ /* 0x000fc20000010000 */
[--C-:B------:R-:W-:Y:S01]  /*4c40*/  FFMA.FTZ R14, R14, UR10, -R51.reuse ;  /* 0x0000000a0e0e7c23 */ /* 0x100fe20008010833 */
[----:B------:R-:W-:-:S01]  /*4c50*/  FFMA.FTZ R15, R15, UR10, -R51 ;  /* 0x0000000a0f0f7c23 */ /* 0x000fc20008010833 */
[----:B------:R-:W-:Y:S01]  /*4c60*/  FFMA.FTZ R20, R20, UR10, -R51 ;  /* 0x0000000a14147c23 */ /* 0x000fe20008010833 */
[----:B--2---:R-:W-:-:S01]  /*4c70*/  FADD.FTZ R50, R42, R67 ;  /* 0x000000432a327221 */ /* 0x004fc20000010000 */
[----:B------:R-:W-:Y:S01]  /*4c80*/  F2FP.SATFINITE.E4M3.F32.PACK_AB_MERGE_C R78, R78, R59, RZ ;  /* 0x0000003b4e4e723e */ /* 0x000fe200048070ff */
[----:B------:R-:W-:-:S01]  /*4c90*/  FFMA.FTZ R21, R21, UR10, -R51 ;  /* 0x0000000a15157c23 */ /* 0x000fc20008010833 */
[----:B------:R-:W0:Y:S01]  /*4ca0*/  MUFU.EX2 R9, R9 ;  /* 0x0000000900097308 */ /* 0x000e220000000800 */
[----:B----4-:R-:W-:-:S01]  /*4cb0*/  FADD.FTZ R50, R43, R50 ;  /* 0x000000322b327221 */ /* 0x010fc20000010000 */
[--C-:B------:R-:W-:Y:S01]  /*4cc0*/  FFMA.FTZ R24, R24, UR10, -R51.reuse ;  /* 0x0000000a18187c23 */ /* 0x100fe20008010833 */
[----:B------:R-:W-:Y:S01]  /*4cd0*/  F2FP.SATFINITE.E4M3.F32.PACK_AB_MERGE_C R196, R41, R2, R78 ;  /* 0x0000000229c4723e */ /* 0x000fe2000480704e */
[----:B------:R-:W-:Y:S01]  /*4ce0*/  FFMA.FTZ R25, R25, UR10, -R51 ;  /* 0x0000000a19197c23 */ /* 0x000fe20008010833 */
[----:B---3--:R-:W-:-:S01]  /*4cf0*/  FADD.FTZ R75, R79, R50 ;  /* 0x000000324f4b7221 */ /* 0x008fc20000010000 */
[--C-:B------:R-:W-:Y:S01]  /*4d00*/  FFMA.FTZ R26, R26, UR10, -R51.reuse ;  /* 0x0000000a1a1a7c23 */ /* 0x100fe20008010833 */
[----:B------:R-:W-:-:S01]  /*4d10*/  FFMA.FTZ R27, R27, UR10, -R51 ;  /* 0x0000000a1b1b7c23 */ /* 0x000fc20008010833 */
[----:B------:R-:W1:Y:S01]  /*4d20*/  MUFU.EX2 R10, R10 ;  /* 0x0000000a000a7308 */ /* 0x000e620000000800 */
[----:B-----5:R-:W-:-:S01]  /*4d30*/  FADD.FTZ R56, R80, R75 ;  /* 0x0000004b50387221 */ /* 0x020fc20000010000 */
[----:B------:R-:W-:Y:S01]  /*4d40*/  F2FP.SATFINITE.E4M3.F32.PACK_AB_MERGE_C R79, R80, R79, RZ ;  /* 0x0000004f504f723e */ /* 0x000fe200048070ff */
[----:B------:R-:W-:-:S01]  /*4d50*/  FFMA.FTZ R28, R28, UR10, -R51 ;  /* 0x0000000a1c1c7c23 */ /* 0x000fc20008010833 */
[--C-:B------:R-:W-:Y:S01]  /*4d60*/  FFMA.FTZ R29, R29, UR10, -R51.reuse ;  /* 0x0000000a1d1d7c23 */ /* 0x100fe20008010833 */
[----:B------:R-:W-:-:S01]  /*4d70*/  FFMA.FTZ R30, R30, UR10, -R51 ;  /* 0x0000000a1e1e7c23 */ /* 0x000fc20008010833 */
[----:B------:R-:W-:Y:S01]  /*4d80*/  F2FP.SATFINITE.E4M3.F32.PACK_AB_MERGE_C R198, R43, R42, R79 ;  /* 0x0000002a2bc6723e */ /* 0x000fe2000480704f */
        /* <DEDUP_REMOVED lines=11> */
[----:B------:R-:W-:Y:S01]  /*4e40*/  FADD.FTZ R67, R61, R56 ;  /* 0x000000383d437221 */ /* 0x000fe20000010000 */
[----:B------:R-:W-:-:S01]  /*4e50*/  FFMA.FTZ R40, R40, UR10, -R51 ;  /* 0x0000000a28287c23 */ /* 0x000fc20008010833 */
[--C-:B------:R-:W-:Y:S01]  /*4e60*/  FFMA.FTZ R38, R38, UR10, -R51.reuse ;  /* 0x0000000a26267c23 */ /* 0x100fe20008010833 */
[----:B------:R-:W-:-:S01]  /*4e70*/  FFMA.FTZ R39, R39, UR10, -R51 ;  /* 0x0000000a27277c23 */ /* 0x000fc20008010833 */
[----:B------:R-:W-:Y:S01]  /*4e80*/  FADD.FTZ R56, R82, R67 ;  /* 0x0000004352387221 */ /* 0x000fe20000010000 */
[----:B------:R-:W-:-:S01]  /*4e90*/  FFMA.FTZ R44, R44, UR10, -R51 ;  /* 0x0000000a2c2c7c23 */ /* 0x000fc20008010833 */
[----:B------:R-:W1:Y:S01]  /*4ea0*/  MUFU.EX2 R13, R13 ;  /* 0x0000000d000d7308 */ /* 0x000e620000000800 */
[----:B--2---:R-:W-:-:S01]  /*4eb0*/  FADD.FTZ R59, R11, R50 ;  /* 0x000000320b3b7221 */ /* 0x004fc20000010000 */
[----:B------:R-:W-:Y:S01]  /*4ec0*/  F2FP.SATFINITE.E4M3.F32.PACK_AB_MERGE_C R10, R11, R10, RZ ;  /* 0x0000000a0b0a723e */ /* 0x000fe200048070ff */
[----:B------:R-:W-:-:S01]  /*4ed0*/  FFMA.FTZ R46, R46, UR10, -R51 ;  /* 0x0000000a2e2e7c23 */ /* 0x000fc20008010833 */
[----:B------:R-:W-:Y:S01]  /*4ee0*/  F2FP.SATFINITE.E4M3.F32.PACK_AB_MERGE_C R11, R52, R53, RZ ;  /* 0x00000035340b723e */ /* 0x000fe200048070ff */
[----:B------:R-:W-:-:S01]  /*4ef0*/  FFMA.FTZ R45, R45, UR10, -R51 ;  /* 0x0000000a2d2d7c23 */ /* 0x000fc20008010833 */
[--C-:B------:R-:W-:Y:S01]  /*4f00*/  FFMA.FTZ R47, R47, UR10, -R51.reuse ;  /* 0x0000000a2f2f7c23 */ /* 0x100fe20008010833 */
[----:B------:R-:W-:-:S01]  /*4f10*/  FFMA.FTZ R48, R48, UR10, -R51 ;  /* 0x0000000a30307c23 */ /* 0x000fc20008010833 */
[----:B------:R-:W2:Y:S01]  /*4f20*/  MUFU.EX2 R14, R14 ;  /* 0x0000000e000e7308 */ /* 0x000ea20000000800 */
[----:B0-----:R-:W-:-:S01]  /*4f30*/  FADD.FTZ R50, R12, R59 ;  /* 0x0000003b0c327221 */ /* 0x001fc20000010000 */
[----:B------:R-:W-:Y:S01]  /*4f40*/  FADD.FTZ R59, R71, R56 ;  /* 0x00000038473b7221 */ /* 0x000fe20000010000 */
[----:B------:R-:W-:-:S02]  /*4f50*/  F2FP.SATFINITE.E4M3.F32.PACK_AB_MERGE_C R71, R74, R71, RZ ;  /* 0x000000474a47723e */ /* 0x000fc400048070ff */
[----:B------:R-:W-:Y:S01]  /*4f60*/  F2FP.SATFINITE.E4M3.F32.PACK_AB_MERGE_C R190, R54, R55, R11 ;  /* 0x0000003736be723e */ /* 0x000fe2000480700b */
[----:B------:R-:W-:-:S01]  /*4f70*/  FADD.FTZ R74, R74, R59 ;  /* 0x0000003b4a4a7221 */ /* 0x000fc20000010000 */
[----:B------:R-:W-:Y:S01]  /*4f80*/  F2FP.SATFINITE.E4M3.F32.PACK_AB_MERGE_C R197, R9, R72, R10 ;  /* 0x0000004809c5723e */ /* 0x000fe2000480700a */
[----:B------:R-:W0:Y:S01]  /*4f90*/  MUFU.EX2 R15, R15 ;  /* 0x0000000f000f7308 */ /* 0x000e220000000800 */
[----:B-1----:R-:W-:-:S01]  /*4fa0*/  FADD.FTZ R41, R13, R50 ;  /* 0x000000320d297221 */ /* 0x002fc20000010000 */
[----:B------:R-:W-:Y:S01]  /*4fb0*/  FADD.FTZ R43, R69, R74 ;  /* 0x0000004a452b7221 */ /* 0x000fe20000010000 */
[----:B------:R-:W-:-:S03]  /*4fc0*/  F2FP.SATFINITE.E4M3.F32.PACK_AB_MERGE_C R192, R82, R61, R71 ;  /* 0x0000003d52c0723e */ /* 0x000fc60004807047 */
        /* <DEDUP_REMOVED lines=20> */
[----:B--2---:R-:W-:-:S02]  /*5110*/  FADD.FTZ R41, R21, R2 ;  /* 0x0000000215297221 */ /* 0x004fc40000010000 */
[----:B------:R-:W-:-:S04]  /*5120*/  FADD.FTZ R55, R55, R58 ;  /* 0x0000003a37377221 */ /* 0x000fc80000010000 */
[----:B------:R-:W-:Y:S01]  /*5130*/  FADD.FTZ R54, R54, R55 ;  /* 0x0000003736367221 */ /* 0x000fe20000010000 */
[----:B------:R-:W2:Y:S01]  /*5140*/  MUFU.EX2 R26, R26 ;  /* 0x0000001a001a7308 */ /* 0x000ea20000000800 */
[----:B0-----:R-:W-:-:S02]  /*5150*/  FADD.FTZ R2, R24, R41 ;  /* 0x0000002918027221 */ /* 0x001fc40000010000 */
[----:B------:R-:W-:-:S04]  /*5160*/  FADD.FTZ R53, R53, R54 ;  /* 0x0000003635357221 */ /* 0x000fc80000010000 */
[----:B------:R-:W-:Y:S01]  /*5170*/  FADD.FTZ R53, R52, R53 ;  /* 0x0000003534357221 */ /* 0x000fe20000010000 */
        /* <DEDUP_REMOVED lines=22> */
[----:B------:R-:W-:-:S04]  /*52e0*/  F2FP.SATFINITE.E4M3.F32.PACK_AB_MERGE_C R32, R33, R32, RZ ;  /* 0x000000202120723e */ /* 0x000fc800048070ff */
[----:B------:R-:W-:Y:S02]  /*52f0*/  F2FP.SATFINITE.E4M3.F32.PACK_AB_MERGE_C R189, R31, R30, R32 ;  /* 0x0000001e1fbd723e */ /* 0x000fe40004807020 */
[----:B------:R-:W0:Y:S01]  /*5300*/  MUFU.EX2 R36, R36 ;  /* 0x0000002400247308 */ /* 0x000e220000000800 */
[----:B-1----:R-:W-:-:S07]  /*5310*/  FADD.FTZ R2, R34, R11 ;  /* 0x0000000b22027221 */ /* 0x002fce0000010000 */
[----:B------:R-:W-:Y:S01]  /*5320*/  MUFU.EX2 R49, R49 ;  /* 0x0000003100317308 */ /* 0x000fe20000000800 */
[----:B--2---:R-:W-:-:S07]  /*5330*/  FADD.FTZ R11, R35, R2 ;  /* 0x00000002230b7221 */ /* 0x004fce0000010000 */
[----:B------:R-:W1:Y:S01]  /*5340*/  MUFU.EX2 R66, R66 ;  /* 0x0000004200427308 */ /* 0x000e620000000800 */
[----:B0-----:R-:W-:-:S07]  /*5350*/  FADD.FTZ R2, R36, R11 ;  /* 0x0000000b24027221 */ /* 0x001fce0000010000 */
[----:B------:R-:W0:Y:S08]  /*5360*/  MUFU.EX2 R37, R37 ;  /* 0x0000002500257308 */ /* 0x000e300000000800 */
[----:B------:R-:W2:Y:S01]  /*5370*/  MUFU.EX2 R62, R62 ;  /* 0x0000003e003e7308 */ /* 0x000ea20000000800 */
[----:B-1----:R-:W-:-:S07]  /*5380*/  F2FP.SATFINITE.E4M3.F32.PACK_AB_MERGE_C R15, R66, R49, RZ ;  /* 0x00000031420f723e */ /* 0x002fce00048070ff */
[----:B------:R-:W1:Y:S01]  /*5390*/  MUFU.EX2 R40, R40 ;  /* 0x0000002800287308 */ /* 0x000e620000000800 */
[C---:B0-----:R-:W-:Y:S01]  /*53a0*/  F2FP.SATFINITE.E4M3.F32.PACK_AB_MERGE_C R36, R37.reuse, R36, RZ ;  /* 0x000000242524723e */ /* 0x041fe200048070ff */
[----:B------:R-:W-:-:S03]  /*53b0*/  FADD.FTZ R37, R37, R2 ;  /* 0x0000000225257221 */ /* 0x000fc60000010000 */
[----:B------:R-:W-:-:S03]  /*53c0*/  F2FP.SATFINITE.E4M3.F32.PACK_AB_MERGE_C R191, R35, R34, R36 ;  /* 0x0000002223bf723e */ /* 0x000fc60004807024 */
[----:B------:R-:W-:Y:S01]  /*53d0*/  MUFU.EX2 R3, R3 ;  /* 0x0000000300037308 */ /* 0x000fe20000000800 */
[----:B--2---:R-:W-:Y:S01]  /*53e0*/  F2FP.SATFINITE.E4M3.F32.PACK_AB_MERGE_C R184, R57, R62, R15 ;  /* 0x0000003e39b8723e */ /* 0x004fe2000480700f */
[----:B------:R-:W-:-:S04]  /*53f0*/  FADD.FTZ R62, R62, R53 ;  /* 0x000000353e3e7221 */ /* 0x000fc80000010000 */
[----:B------:R-:W-:Y:S02]  /*5400*/  FADD.FTZ R62, R57, R62 ;  /* 0x0000003e393e7221 */ /* 0x000fe40000010000 */
[----:B------:R-:W0:Y:S01]  /*5410*/  MUFU.EX2 R4, R4 ;  /* 0x0000000400047308 */ /* 0x000e220000000800 */
[----:B-1----:R-:W-:-:S01]  /*5420*/  FADD.FTZ R2, R40, R37 ;  /* 0x0000002528027221 */ /* 0x002fc20000010000 */
[----:B------:R-:W-:-:S04]  /*5430*/  FADD.FTZ R49, R49, R62 ;  /* 0x0000003e31317221 */ /* 0x000fc80000010000 */
[----:B------:R-:W-:Y:S02]  /*5440*/  FADD.FTZ R49, R66, R49 ;  /* 0x0000003142317221 */ /* 0x000fe40000010000 */
[----:B------:R-:W1:Y:S08]  /*5450*/  MUFU.EX2 R41, R38 ;  /* 0x0000002600297308 */ /* 0x000e700000000800 */
[----:B------:R-:W-:Y:S01]  /*5460*/  MUFU.EX2 R8, R8 ;  /* 0x0000000800087308 */ /* 0x000fe20000000800 */
[----:B0-----:R-:W-:-:S07]  /*5470*/  F2FP.SATFINITE.E4M3.F32.PACK_AB_MERGE_C R9, R4, R3, RZ ;  /* 0x000000030409723e */ /* 0x001fce00048070ff */
        /* <DEDUP_REMOVED lines=13> */
[----:B------:R-:W-:-:S04]  /*5550*/  F2FP.SATFINITE.E4M3.F32.PACK_AB_MERGE_C R39, R44, R39, RZ ;  /* 0x000000272c27723e */ /* 0x000fc800048070ff */
[----:B------:R-:W-:Y:S02]  /*5560*/  F2FP.SATFINITE.E4M3.F32.PACK_AB_MERGE_C R185, R41, R40, R39 ;  /* 0x0000002829b9723e */ /* 0x000fe40004807027 */
        /* <DEDUP_REMOVED lines=20> */
.L_x_4127:
[----:B------:R-:W-:-:S11]  /*56b0*/  UISETP.NE.AND UP2, UPT, UR7, 0x1, UPT ;  /* 0x000000010700788c */ /* 0x000fd6000bf45270 */
[----:B------:R-:W-:Y:S02]  /*56c0*/  @UP2 ULDC.64 UR14, c[0x0][0x9e8] ;  /* 0x00027a00000e2ab9 */ /* 0x000fe40000000a00 */
[----:B------:R-:W-:-:S04]  /*56d0*/  UIMAD.WIDE.U32 UR18, UR11, UR14, URZ ;  /* 0x0000000e0b1272a5 */ /* 0x000fc8000f8e003f */
[----:B------:R-:W-:-:S12]  /*56e0*/  @UP2 USHF.R.U32.HI UR11, URZ, UR15, UR19 ;  /* 0x0000000f3f0b2299 */ /* 0x000fd80008011613 */
.L_x_4128:
[----:B------:R-:W-:-:S04]  /*56f0*/  UIMAD UR7, UR11, UR7, UR7 ;  /* 0x000000070b0772a4 */ /* 0x000fc8000f8e0207 */
[----:B------:R-:W-:-:S04]  /*5700*/  UISETP.LT.AND UP2, UPT, UR6, UR7, UPT ;  /* 0x000000070600728c */ /* 0x000fc8000bf41270 */
[----:B------:R-:W-:-:S12]  /*5710*/  USEL UR6, UR6, UR7, UP2 ;  /* 0x0000000706067287 */ /* 0x000fd80009000000 */
.L_x_4126:
        /* <DEDUP_REMOVED lines=59> */
.L_x_4147:
        /* <DEDUP_REMOVED lines=9> */
.L_x_4131:
[----:B------:R-:W-:Y:S01]  /*5b60*/  ULEA UR6, UR34, UR36, 0x3 ;  /* 0x0000002422067291 */ /* 0x000fe2000f8e183f */
[----:B------:R-:W-:-:S05]  /*5b70*/  IMAD.U32 R7, RZ, RZ, UR33 ;  /* 0x00000021ff077e24 */ /* 0x000fca000f8e00ff */
[----:B------:R-:W-:-:S04]  /*5b80*/  SHF.L.U32 R7, R7, 0x1f, RZ ;  /* 0x0000001f07077819 */ /* 0x000fc800000006ff */
[----:B------:R0:W1:Y:S01]  /*5b90*/  SYNCS.PHASECHK.TRANS64.TRYWAIT P2, [UR6+0x2a830], R7 ;  /* 0x02a83007ff0075a7 */ /* 0x0000620008040146 */
[----:B------:R-:W-:Y:S05]  /*5ba0*/  @!P0 BRA `(.L_x_4132) ;  /* 0x0000000000048947 */ /* 0x000fea0003800000 */
[----:B------:R-:W-:Y:S01]  /*5bb0*/  BPT.TRAP 0x1 ;  /* 0x000000040000795c */ /* 0x000fe20000300000 */
.L_x_4132:
[----:B-1----:R-:W-:Y:S05]  /*5bc0*/  @P2 BRA `(.L_x_4130) ;  /* 0x0000000000082947 */ /* 0x002fea0003800000 */
[----:B------:R-:W1:Y:S02]  /*5bd0*/  SYNCS.PHASECHK.TRANS64.TRYWAIT P2, [UR6+0x2a830], R7 ;  /* 0x02a83007ff0075a7 */ /* 0x000e640008040146 */
[----:B-1----:R-:W-:Y:S05]  /*5be0*/  @!P2 BRA `(.L_x_4133) ;  /* 0x000001400034a947 */ /* 0x002fea0003800000 */
.L_x_4130:
        /* <DEDUP_REMOVED lines=37> */
.L_x_4135:
[----:B------:R-:W-:Y:S01]  /*5e40*/  ULEA UR6, UR51, UR36, 0x3 ;  /* 0x0000002433067291 */ /* 0x000fe2000f8e183f */
[----:B------:R-:W-:-:S05]  /*5e50*/  IMAD.U32 R7, RZ, RZ, UR50 ;  /* 0x00000032ff077e24 */ /* 0x000fca000f8e00ff */
[----:B------:R-:W-:-:S04]  /*5e60*/  SHF.L.U32 R7, R7, 0x1f, RZ ;  /* 0x0000001f07077819 */ /* 0x000fc800000006ff */
[----:B------:R0:W1:Y:S01]  /*5e70*/  SYNCS.PHASECHK.TRANS64.TRYWAIT P2, [UR6+0x2a850], R7 ;  /* 0x02a85007ff0075a7 */ /* 0x0000620008040146 */
[----:B------:R-:W-:Y:S05]  /*5e80*/  @!P0 BRA `(.L_x_4136) ;  /* 0x0000000000048947 */ /* 0x000fea0003800000 */
[----:B------:R-:W-:Y:S01]  /*5e90*/  BPT.TRAP 0x1 ;  /* 0x000000040000795c */ /* 0x000fe20000300000 */
.L_x_4136:
[----:B-1----:R-:W-:Y:S05]  /*5ea0*/  @P2 BRA `(.L_x_4134) ;  /* 0x0000000000082947 */ /* 0x002fea0003800000 */
[----:B------:R-:W1:Y:S02]  /*5eb0*/  SYNCS.PHASECHK.TRANS64.TRYWAIT P2, [UR6+0x2a850], R7 ;  /* 0x02a85007ff0075a7 */ /* 0x000e640008040146 */
[----:B-1----:R-:W-:Y:S05]  /*5ec0*/  @!P2 BRA `(.L_x_4137) ;  /* 0x0000013c0094a947 */ /* 0x002fea0003800000 */
.L_x_4134:
        /* <DEDUP_REMOVED lines=15> */
[----:B------:R-:W-:Y:S01]  /*5fc0*/  IMAD.U32 R121, RZ, RZ, UR34 ;  /* 0x00000022ff797e24 */ /* 0x000fe2000f8e00ff */
[----:B------:R-:W-:Y:S01]  /*5fd0*/  UIMAD UR10, UR51, 0x600, UR6 ;  /* 0x00000600330a78a4 */ /* 0x000fe2000f8e0206 */
[C---:B-1----:R-:W-:Y:S01]  /*5fe0*/  FMUL.FTZ R8, R0.reuse, R123 ;  /* 0x0000007b00087220 */ /* 0x042fe20000410000 */
[C---:B------:R-:W-:Y:S01]  /*5ff0*/  FMUL.FTZ R11, R0.reuse, R130 ;  /* 0x00000082000b7220 */ /* 0x040fe20000410000 */
[C---:B------:R-:W-:Y:S01]  /*6000*/  FMUL.FTZ R12, R0.reuse, R131 ;  /* 0x00000083000c7220 */ /* 0x040fe20000410000 */
[C---:B------:R-:W-:Y:S01]  /*6010*/  FMUL.FTZ R127, R0.reuse, R147 ;  /* 0x00000093007f7220 */ /* 0x040fe20000410000 */
[C---:B------:R-:W-:Y:S01]  /*6020*/  FMUL.FTZ R149, R0.reuse, R152 ;  /* 0x0000009800957220 */ /* 0x040fe20000410000 */
[C---:B0-----:R-:W-:Y:S01]  /*6030*/  FMUL.FTZ R7, R0.reuse, R122 ;  /* 0x0000007a00077220 */ /* 0x041fe20000410000 */
        /* <DEDUP_REMOVED lines=60> */
[----:B------:R-:W-:Y:S01]  /*6400*/  FMUL.FTZ R137, R0, R167 ;  /* 0x000000a700897220 */ /* 0x000fe20000410000 */
[----:B------:R-:W-:Y:S01]  /*6410*/  IMAD.SHL.U32 R166, R2, 0x80, RZ ;  /* 0x0000008002a67824 */ /* 0x000fe200078e00ff */
[----:B------:R-:W-:Y:S01]  /*6420*/  QGMMA.64x192x32.F32.E4M3.E4M3 R24, R192, gdesc[UR4], R24, gsb0 ;  /* 0x02e00004c0187df3 */ /* 0x000fe20008000818 */
[----:B------:R-:W-:Y:S01]  /*6430*/  UIADD3 UR6, UR10, 0x4, URZ ;  /* 0x000000040a067890 */ /* 0x000fe2000fffe03f */
[C---:B------:R-:W-:Y:S01]  /*6440*/  FMUL.FTZ R196, R0.reuse, R133 ;  /* 0x0000008500c47220 */ /* 0x040fe20000410000 */
[----:B------:R-:W-:Y:S01]  /*6450*/  UMOV UR7, 0x40000040 ;  /* 0x4000004000077882 */ /* 0x000fe20000000000 */
[----:B------:R-:W-:Y:S01]  /*6460*/  FMUL.FTZ R133, R0, R159 ;  /* 0x0000009f00857220 */ /* 0x000fe20000410000 */
[----:B------:R-:W-:Y:S01]  /*6470*/  IADD3 R153, -R166, 0x1, RZ ;  /* 0x00000001a6997810 */ /* 0x000fe20007ffe1ff */
[----:B------:R-:W-:Y:S01]  /*6480*/  FMUL.FTZ R159, R0, R169 ;  /* 0x000000a9009f7220 */ /* 0x000fe20000410000 */
[----:B------:R-:W0:Y:S03]  /*6490*/  MUFU.TANH R198, R198 ;  /* 0x000000c600c67308 */ /* 0x000e260000002400 */
[----:B------:R-:W-:-:S05]  /*64a0*/  IMAD R153, R16, -0x2, R153 ;  /* 0xfffffffe10997824 */ /* 0x000fca00078e0299 */
        /* <DEDUP_REMOVED lines=38> */
[----:B------:R-:W-:Y:S01]  /*6710*/  IMAD.U32 R168, RZ, RZ, UR45 ;  /* 0x0000002dffa87e24 */ /* 0x000fe2000f8e00ff */
[----:B------:R-:W0:Y:S04]  /*6720*/  MUFU.TANH R192, R192 ;  /* 0x000000c000c07308 */ /* 0x000e280000002400 */
[----:B------:R-:W-:-:S04]  /*6730*/  IADD3 R153, -R168, UR40, R153 ;  /* 0x00000028a8997c10 */ /* 0x000fc8000fffe199 */
[----:B------:R-:W0:Y:S01]  /*6740*/  MUFU.TANH R193, R193 ;  /* 0x000000c100c17308 */ /* 0x000e220000002400 */
[----:B------:R-:W-:-:S07]  /*6750*/  VIADD R172, R153, UR32 ;  /* 0x0000002099ac7c36 */ /* 0x000fce0008000000 */
        /* <DEDUP_REMOVED lines=27> */
[----:B------:R-:W-:Y:S01]  /*6910*/  @P3 SHF.R.U32.HI R151, RZ, UR6, R120 ;  /* 0x00000006ff973c19 */ /* 0x000fe20008011678 */
[----:B------:R-:W-:Y:S01]  /*6920*/  VIADD R174, R153, UR29 ;  /* 0x0000001d99ae7c36 */ /* 0x000fe20008000000 */
        /* <DEDUP_REMOVED lines=15> */
[----:B0-----:R-:W-:Y:S01]  /*6a20*/  IMAD.U32 R120, RZ, RZ, UR45 ;  /* 0x0000002dff787e24 */ /* 0x001fe2000f8e00ff */
        /* <DEDUP_REMOVED lines=12> */
.L_x_4140:
[----:B------:R-:W-:-:S05]  /*6af0*/  IMAD.U32 R167, RZ, RZ, UR31 ;  /* 0x0000001fffa77e24 */ /* 0x000fca000f8e00ff */
[----:B------:R-:W-:-:S13]  /*6b00*/  ISETP.NE.AND P2, PT, R167, 0x1, PT ;  /* 0x00000001a700780c */ /* 0x000fda0003f45270 */
[----:B------:R-:W0:Y:S02]  /*6b10*/  @P2 LDC.64 R120, c[0x0][0x9e8] ;  /* 0x00027a00ff782b82 */ /* 0x000e240000000a00 */
[----:B0-----:R-:W-:-:S05]  /*6b20*/  @P2 IMAD.HI.U32 R120, R153, R120, RZ ;  /* 0x0000007899782227 */ /* 0x001fca00078e00ff */
[----:B------:R-:W-:-:S07]  /*6b30*/  @P2 SHF.R.U32.HI R153, RZ, R121, R120 ;  /* 0x00000079ff992219 */ /* 0x000fce0000011678 */
.L_x_4141:
[----:B------:R-:W-:Y:S05]  /*6b40*/  BSYNC B0 ;  /* 0x0000000000007941 */ /* 0x000fea0003800000 */
.L_x_4139:
[----:B------:R-:W-:-:S04]  /*6b50*/  IMAD R153, R153, R167, -R166 ;  /* 0x000000a799997224 */ /* 0x000fc800078e0aa6 */
[----:B------:R-:W-:-:S05]  /*6b60*/  IMAD R153, R16, -0x2, R153 ;  /* 0xfffffffe10997824 */ /* 0x000fca00078e0299 */
[----:B------:R-:W-:Y:S02]  /*6b70*/  VIADDMNMX R168, R153, R167, R168, PT ;  /* 0x000000a799a87246 */ /* 0x000fe400038001a8 */
[----:B------:R-:W-:-:S07]  /*6b80*/  VIMNMX R170, R170, R153, !PT ;  /* 0x00000099aaaa7248 */ /* 0x000fce0007fe0100 */
.L_x_4138:
[----:B------:R-:W-:Y:S01]  /*6b90*/  ISETP.GT.AND P2, PT, R2, -0x1, PT ;  /* 0xffffffff0200780c */ /* 0x000fe20003f44270 */
[----:B0-----:R0:W1:Y:S03]  /*6ba0*/  SHFL.IDX PT, R121, R151, 0x1, 0x1c1f ;  /* 0x003c1f0097797f89 */ /* 0x00106600000e0000 */
[C---:B------:R-:W-:Y:S02]  /*6bb0*/  ISETP.GT.AND P5, PT, R170.reuse, RZ, P2 ;  /* 0x000000ffaa00720c */ /* 0x040fe400017a4270 */
[----:B------:R-:W-:Y:S02]  /*6bc0*/  ISETP.GT.AND P4, PT, R170, 0x1, P2 ;  /* 0x00000001aa00780c */ /* 0x000fe40001784270 */
        /* <DEDUP_REMOVED lines=8> */
[C---:B------:R-:W-:Y:S02]  /*6c50*/  ISETP.GT.AND P3, PT, R170.reuse, 0x9, P2 ;  /* 0x00000009aa00780c */ /* 0x040fe40001764270 */
[C---:B------:R-:W-:Y:S02]  /*6c60*/  ISETP.GT.AND P4, PT, R170.reuse, 0x11, P2 ;  /* 0x00000011aa00780c */ /* 0x040fe40001784270 */
[----:B------:R-:W-:Y:S02]  /*6c70*/  FSEL R167, R123, -INF , !P6 ;  /* 0xff8000007ba77808 */ /* 0x000fe40007000000 */
        /* <DEDUP_REMOVED lines=9> */
[C---:B------:R-:W-:Y:S02]  /*6d10*/  ISETP.GT.AND P3, PT, R170.reuse, 0x19, P2 ;  /* 0x00000019aa00780c */ /* 0x040fe40001764270 */
[C---:B------:R-:W-:Y:S02]  /*6d20*/  ISETP.GT.AND P4, PT, R170.reuse, 0x21, P2 ;  /* 0x00000021aa00780c */ /* 0x040fe40001784270 */
[----:B------:R-:W-:Y:S02]  /*6d30*/  FSEL R195, R195, -INF , !P6 ;  /* 0xff800000c3c37808 */ /* 0x000fe40007000000 */
[----:B------:R-:W-:Y:S02]  /*6d40*/  ISETP.GT.AND P6, PT, R170, 0x28, P2 ;  /* 0x00000028aa00780c */ /* 0x000fe400017c4270 */
        /* <DEDUP_REMOVED lines=19> */
[----:B0-----:R-:W-:-:S02]  /*6e80*/  FSEL R151, R190, -INF , !P4 ;  /* 0xff800000be977808 */ /* 0x001fc40006000000 */
[C---:B------:R-:W-:Y:S02]  /*6e90*/  ISETP.GT.AND P3, PT, R170.reuse, 0x39, P2 ;  /* 0x00000039aa00780c */ /* 0x040fe40001764270 */
[----:B------:R-:W-:Y:S02]  /*6ea0*/  ISETP.GT.AND P4, PT, R170, 0x41, P2 ;  /* 0x00000041aa00780c */ /* 0x000fe40001784270 */
        /* <DEDUP_REMOVED lines=10> */
[----:B------:R-:W-:Y:S02]  /*6f50*/  ISETP.GT.AND P3, PT, R170, 0x49, P2 ;  /* 0x00000049aa00780c */ /* 0x000fe40001764270 */
[----:B------:R-:W-:Y:S02]  /*6f60*/  FSEL R147, R150, -INF , !P6 ;  /* 0xff80000096937808 */ /* 0x000fe40007000000 */
[----:B------:R-:W-:Y:S02]  /*6f70*/  ISETP.GT.AND P6, PT, R170, 0x58, P2 ;  /* 0x00000058aa00780c */ /* 0x000fe400017c4270 */
[----:B------:R-:W-:Y:S02]  /*6f80*/  FSEL R150, R154, -INF , !P5 ;  /* 0xff8000009a967808 */ /* 0x000fe40006800000 */
[----:B------:R-:W-:Y:S02]  /*6f90*/  ISETP.GT.AND P5, PT, R170, 0x60, P2 ;  /* 0x00000060aa00780c */ /* 0x000fe400017a4270 */
[----:B------:R-:W-:-:S02]  /*6fa0*/  ISETP.LT.OR P3, PT, R168, 0x4a, P3 ;  /* 0x0000004aa800780c */ /* 0x000fc40001f61670 */
[C---:B------:R-:W-:Y:S02]  /*6fb0*/  ISETP.LT.OR P6, PT, R168.reuse, 0x59, P6 ;  /* 0x00000059a800780c */ /* 0x040fe400037c1670 */
[----:B------:R-:W-:Y:S02]  /*6fc0*/  ISETP.LT.OR P5, PT, R168, 0x61, P5 ;  /* 0x00000061a800780c */ /* 0x000fe40002fa1670 */
        /* <DEDUP_REMOVED lines=16> */
[----:B------:R-:W-:Y:S01]  /*70d0*/  FSEL R160, R162, -INF , !P5 ;  /* 0xff800000a2a07808 */ /* 0x000fe20006800000 */
[--C-:B-1----:R-:W-:Y:S01]  /*70e0*/  IMAD.IADD R162, R174, 0x1, R121.reuse ;  /* 0x00000001aea27824 */ /* 0x102fe200078e0279 */
[----:B------:R-:W-:Y:S02]  /*70f0*/  PLOP3.LUT P5, PT, PT, PT, UP1, 0x40, 0x0 ;  /* 0x000000000000781c */ /* 0x000fe40003fae818 */
[C---:B------:R-:W-:Y:S02]  /*7100*/  ISETP.LT.OR P4, PT, R168.reuse, 0x62, P4 ;  /* 0x00000062a800780c */ /* 0x040fe40002781670 */
[----:B------:R-:W-:Y:S02]  /*7110*/  ISETP.LT.OR P3, PT, R168, 0x6a, P3 ;  /* 0x0000006aa800780c */ /* 0x000fe40001f61670 */
        /* <DEDUP_REMOVED lines=26> */
.L_x_4144:
[----:B------:R-:W-:-:S05]  /*72c0*/  IMAD.U32 R168, RZ, RZ, UR31 ;  /* 0x0000001fffa87e24 */ /* 0x000fca000f8e00ff */
[----:B------:R-:W-:-:S13]  /*72d0*/  ISETP.NE.AND P3, PT, R168, 0x1, PT ;  /* 0x00000001a800780c */ /* 0x000fda0003f65270 */
[----:B------:R-:W0:Y:S02]  /*72e0*/  @P3 LDC.64 R120, c[0x0][0x9e8] ;  /* 0x00027a00ff783b82 */ /* 0x000e240000000a00 */
[----:B0-----:R-:W-:-:S05]  /*72f0*/  @P3 IMAD.HI.U32 R120, R13, R120, RZ ;  /* 0x000000780d783227 */ /* 0x001fca00078e00ff */
[----:B------:R-:W-:-:S07]  /*7300*/  @P3 SHF.R.U32.HI R13, RZ, R121, R120 ;  /* 0x00000079ff0d3219 */ /* 0x000fce0000011678 */
.L_x_4145:
[----:B------:R-:W-:Y:S05]  /*7310*/  BSYNC B0 ;  /* 0x0000000000007941 */ /* 0x000fea0003800000 */
.L_x_4143:
[----:B------:R-:W-:-:S04]  /*7320*/  IMAD R13, R13, R168, -R166 ;  /* 0x000000a80d0d7224 */ /* 0x000fc800078e0aa6 */
[----:B------:R-:W-:-:S05]  /*7330*/  IMAD R13, R16, -0x2, R13 ;  /* 0xfffffffe100d7824 */ /* 0x000fca00078e020d */
[----:B------:R-:W-:Y:S02]  /*7340*/  VIADDMNMX R161, R13, R168, R161, PT ;  /* 0x000000a80da17246 */ /* 0x000fe400038001a1 */
[----:B------:R-:W-:-:S07]  /*7350*/  VIMNMX R162, R162, R13, !PT ;  /* 0x0000000da2a27248 */ /* 0x000fce0007fe0100 */
.L_x_4142:
[----:B------:R-:W-:Y:S01]  /*7360*/  FMNMX.FTZ R120, R177, R6, !PT ;  /* 0x00000006b1787209 */ /* 0x000fe20007810000 */
[----:B------:R-:W-:Y:S01]  /*7370*/  UMOV UR10, UR30 ;  /* 0x0000001e000a7c82 */ /* 0x000fe20008000000 */
[C---:B------:R-:W-:Y:S01]  /*7380*/  ISETP.GT.AND P5, PT, R162.reuse, 0x8, P2 ;  /* 0x00000008a200780c */ /* 0x040fe200017a4270 */
[----:B------:R-:W-:Y:S01]  /*7390*/  IMAD.U32 R168, RZ, RZ, UR10 ;  /* 0x0000000affa87e24 */ /* 0x000fe2000f8e00ff */
        /* <DEDUP_REMOVED lines=13> */
[----:B------:R-:W-:Y:S02]  /*7470*/  ISETP.GT.AND P3, PT, R162, 0x9, P2 ;  /* 0x00000009a200780c */ /* 0x000fe40001764270 */
[----:B------:R-:W-:Y:S02]  /*7480*/  FMNMX.FTZ R120, R198, R13, !PT ;  /* 0x0000000dc6787209 */ /* 0x000fe40007810000 */
[----:B------:R-:W-:-:S02]  /*7490*/  ISETP.LT.OR P3, PT, R161, 0xa, P3 ;  /* 0x0000000aa100780c */ /* 0x000fc40001f61670 */
[----:B------:R-:W-:Y:S02]  /*74a0*/  FMNMX.FTZ R120, R197, R120, !PT ;  /* 0x00000078c5787209 */ /* 0x000fe40007810000 */
[----:B------:R-:W-:Y:S02]  /*74b0*/  FSEL R10, R10, -INF , !P3 ;  /* 0xff8000000a0a7808 */ /* 0x000fe40005800000 */
        /* <DEDUP_REMOVED lines=35> */
[----:B------:R-:W-:Y:S02]  /*76f0*/  ISETP.LT.OR P4, PT, R161, 0x1a, P4 ;  /* 0x0000001aa100780c */ /* 0x000fe40002781670 */
[----:B0-----:R-:W-:-:S04]  /*7700*/  FMNMX.FTZ R13, R121, R166, !PT ;  /* 0x000000a6790d7209 */ /* 0x001fc80007810000 */
[C---:B------:R-:W-:Y:S01]  /*7710*/  FSETP.NEU.FTZ.AND P6, PT, R13.reuse, -INF , PT ;  /* 0xff8000000d00780b */ /* 0x040fe20003fdd000 */
[----:B------:R-:W-:-:S01]  /*7720*/  FFMA.FTZ R166, R13, R168, -8 ;  /* 0xc10000000da67423 */ /* 0x000fc200000100a8 */
[----:B------:R-:W-:Y:S02]  /*7730*/  FSEL R168, R122, -INF , !P3 ;  /* 0xff8000007aa87808 */ /* 0x000fe40005800000 */
[----:B------:R-:W-:Y:S02]  /*7740*/  ISETP.GT.AND P3, PT, R162, 0x29, P2 ;  /* 0x00000029a200780c */ /* 0x000fe40001764270 */
[----:B------:R-:W-:Y:S02]  /*7750*/  FSEL R8, R166, RZ, P6 ;  /* 0x000000ffa6087208 */ /* 0x000fe40003000000 */
[----:B------:R-:W-:Y:S02]  /*7760*/  FSEL R166, R12, -INF , !P5 ;  /* 0xff8000000ca67808 */ /* 0x000fe40006800000 */
[----:B------:R-:W-:Y:S01]  /*7770*/  ISETP.GT.AND P5, PT, R162, 0x20, P2 ;  /* 0x00000020a200780c */ /* 0x000fe200017a4270 */
[----:B------:R-:W-:-:S01]  /*7780*/  FFMA.FTZ R170, R167, UR10, -R8 ;  /* 0x0000000aa7aa7c23 */ /* 0x000fc20008010808 */
[----:B------:R-:W-:Y:S01]  /*7790*/  FSEL R167, R15, -INF , !P4 ;  /* 0xff8000000fa77808 */ /* 0x000fe20006000000 */
[----:B------:R-:W-:-:S01]  /*77a0*/  FFMA.FTZ R172, R173, UR10, -R8 ;  /* 0x0000000aadac7c23 */ /* 0x000fc20008010808 */
[----:B------:R-:W-:Y:S01]  /*77b0*/  ISETP.LT.OR P5, PT, R161, 0x21, P5 ;  /* 0x00000021a100780c */ /* 0x000fe20002fa1670 */
[----:B------:R0:W-:Y:S01]  /*77c0*/  MUFU.EX2 R15, R170 ;  /* 0x000000aa000f7308 */ /* 0x0001e20000000800 */
[----:B------:R-:W-:-:S01]  /*77d0*/  FFMA.FTZ R175, R175, UR10, -R8 ;  /* 0x0000000aafaf7c23 */ /* 0x000fc20008010808 */
[----:B------:R-:W-:Y:S01]  /*77e0*/  ISETP.GT.AND P4, PT, R162, 0x28, P2 ;  /* 0x00000028a200780c */ /* 0x000fe20001784270 */
[----:B------:R-:W-:-:S01]  /*77f0*/  FFMA.FTZ R176, R171, UR10, -R8 ;  /* 0x0000000aabb07c23 */ /* 0x000fc20008010808 */
[----:B------:R-:W-:Y:S01]  /*7800*/  FSEL R21, R21, -INF , !P5 ;  /* 0xff80000015157808 */ /* 0x000fe20006800000 */
[----:B------:R-:W-:-:S01]  /*7810*/  FFMA.FTZ R121, R177, UR10, -R8 ;  /* 0x0000000ab1797c23 */ /* 0x000fc20008010808 */
[----:B------:R-:W-:Y:S01]  /*7820*/  ISETP.GT.AND P5, PT, R162, RZ, P2 ;  /* 0x000000ffa200720c */ /* 0x000fe200017a4270 */
[----:B------:R-:W-:-:S01]  /*7830*/  FFMA.FTZ R178, R153, UR10, -R8 ;  /* 0x0000000a99b27c23 */ /* 0x000fc20008010808 */
[----:B------:R1:W-:Y:S01]  /*7840*/  MUFU.EX2 R122, R172 ;  /* 0x000000ac007a7308 */ /* 0x0003e20000000800 */
[----:B------:R-:W-:Y:S01]  /*7850*/  ISETP.LT.OR P4, PT, R161, 0x29, P4 ;  /* 0x00000029a100780c */ /* 0x000fe20002781670 */
[--C-:B------:R-:W-:Y:S01]  /*7860*/  FFMA.FTZ R180, R151, UR10, -R8.reuse ;  /* 0x0000000a97b47c23 */ /* 0x100fe20008010808 */
[----:B------:R-:W-:Y:S01]  /*7870*/  ISETP.LT.OR P5, PT, R161, 0x1, P5 ;  /* 0x00000001a100780c */ /* 0x000fe20002fa1670 */
[--C-:B------:R-:W-:Y:S01]  /*7880*/  FFMA.FTZ R193, R193, UR10, -R8.reuse ;  /* 0x0000000ac1c17c23 */ /* 0x100fe20008010808 */
[----:B------:R-:W-:Y:S01]  /*7890*/  FSEL R124, R124, -INF , !P4 ;  /* 0xff8000007c7c7808 */ /* 0x000fe20006000000 */
[--C-:B------:R-:W-:Y:S01]  /*78a0*/  FFMA.FTZ R195, R195, UR10, -R8.reuse ;  /* 0x0000000ac3c37c23 */ /* 0x100fe20008010808 */
[----:B0-----:R-:W-:Y:S01]  /*78b0*/  FSEL R170, R7, -INF , !P5 ;  /* 0xff80000007aa7808 */ /* 0x001fe20006800000 */
[----:B------:R0:W-:Y:S01]  /*78c0*/  MUFU.EX2 R12, R175 ;  /* 0x000000af000c7308 */ /* 0x0001e20000000800 */
[----:B-1----:R-:W-:-:S01]  /*78d0*/  FFMA.FTZ R172, R169, UR10, -R8 ;  /* 0x0000000aa9ac7c23 */ /* 0x002fc20008010808 */
        /* <DEDUP_REMOVED lines=8> */
[----:B------:R-:W-:Y:S01]  /*7960*/  ISETP.GT.AND P5, PT, R162, 0x38, P2 ;  /* 0x00000038a200780c */ /* 0x000fe200017a4270 */
[----:B------:R-:W-:-:S01]  /*7970*/  FFMA.FTZ R155, R155, UR10, -R8 ;  /* 0x0000000a9b9b7c23 */ /* 0x000fc20008010808 */
[----:B------:R-:W-:Y:S01]  /*7980*/  FMNMX.FTZ R169, R9, R174, !PT ;  /* 0x000000ae09a97209 */ /* 0x000fe20007810000 */
[----:B------:R-:W-:-:S01]  /*7990*/  FFMA.FTZ R157, R157, UR10, -R8 ;  /* 0x0000000a9d9d7c23 */ /* 0x000fc20008010808 */
[----:B------:R-:W-:Y:S01]  /*79a0*/  ISETP.LT.OR P5, PT, R161, 0x39, P5 ;  /* 0x00000039a100780c */ /* 0x000fe20002fa1670 */
[----:B------:R-:W-:-:S01]  /*79b0*/  FFMA.FTZ R159, R159, UR10, -R8 ;  /* 0x0000000a9f9f7c23 */ /* 0x000fc20008010808 */
[----:B------:R-:W-:Y:S01]  /*79c0*/  FMNMX.FTZ R174, R10, R169, !PT ;  /* 0x000000a90aae7209 */ /* 0x000fe20007810000 */
[----:B------:R-:W-:Y:S01]  /*79d0*/  MUFU.EX2 R121, R121 ;  /* 0x0000007900797308 */ /* 0x000fe20000000800 */
[----:B------:R-:W-:-:S02]  /*79e0*/  ISETP.GT.AND P4, PT, R162, 0x30, P2 ;  /* 0x00000030a200780c */ /* 0x000fc40001784270 */
[----:B------:R-:W-:Y:S02]  /*79f0*/  FMNMX.FTZ R173, R11, R174, !PT ;  /* 0x000000ae0bad7209 */ /* 0x000fe40007810000 */
[----:B------:R-:W-:Y:S02]  /*7a00*/  FSEL R171, R128, -INF , !P5 ;  /* 0xff80000080ab7808 */ /* 0x000fe40006800000 */
[----:B------:R-:W-:Y:S01]  /*7a10*/  FMNMX.FTZ R173, R166, R173, !PT ;  /* 0x000000ada6ad7209 */ /* 0x000fe20007810000 */
[----:B------:R1:W-:Y:S01]  /*7a20*/  MUFU.EX2 R128, R176 ;  /* 0x000000b000807308 */ /* 0x0003e20000000800 */
[----:B------:R-:W-:Y:S02]  /*7a30*/  ISETP.GT.AND P3, PT, R162, 0x31, P2 ;  /* 0x00000031a200780c */ /* 0x000fe40001764270 */
[----:B------:R-:W-:Y:S01]  /*7a40*/  FMNMX.FTZ R174, R14, R173, !PT ;  /* 0x000000ad0eae7209 */ /* 0x000fe20007810000 */
[----:B------:R-:W-:-:S01]  /*7a50*/  FFMA.FTZ R173, R198, UR10, -R8 ;  /* 0x0000000ac6ad7c23 */ /* 0x000fc20008010808 */
[----:B------:R-:W-:-:S02]  /*7a60*/  ISETP.LT.OR P4, PT, R161, 0x31, P4 ;  /* 0x00000031a100780c */ /* 0x000fc40002781670 */
[----:B------:R-:W-:Y:S01]  /*7a70*/  FMNMX.FTZ R174, R167, R174, !PT ;  /* 0x000000aea7ae7209 */ /* 0x000fe20007810000 */
[----:B------:R-:W-:Y:S01]  /*7a80*/  MUFU.EX2 R7, R193 ;  /* 0x000000c100077308 */ /* 0x000fe20000000800 */
[----:B------:R-:W-:Y:S02]  /*7a90*/  ISETP.LT.OR P3, PT, R161, 0x32, P3 ;  /* 0x00000032a100780c */ /* 0x000fe40001f61670 */
[----:B0-----:R-:W-:Y:S01]  /*7aa0*/  FMNMX.FTZ R175, R21, R174, !PT ;  /* 0x000000ae15af7209 */ /* 0x001fe20007810000 */
[----:B------:R-:W-:-:S01]  /*7ab0*/  FFMA.FTZ R174, R197, UR10, -R8 ;  /* 0x0000000ac5ae7c23 */ /* 0x000fc20008010808 */
[----:B------:R-:W-:Y:S02]  /*7ac0*/  FSEL R126, R126, -INF , !P4 ;  /* 0xff8000007e7e7808 */ /* 0x000fe40006000000 */
[----:B------:R-:W-:Y:S01]  /*7ad0*/  FMNMX.FTZ R175, R168, R175, !PT ;  /* 0x000000afa8af7209 */ /* 0x000fe20007810000 */
[----:B------:R-:W-:Y:S01]  /*7ae0*/  MUFU.EX2 R172, R172 ;  /* 0x000000ac00ac7308 */ /* 0x000fe20000000800 */
[----:B------:R-:W-:-:S02]  /*7af0*/  ISETP.GT.AND P4, PT, R162, 0x39, P2 ;  /* 0x00000039a200780c */ /* 0x000fc40001784270 */
[----:B-1----:R-:W-:Y:S02]  /*7b00*/  FMNMX.FTZ R176, R124, R175, !PT ;  /* 0x000000af7cb07209 */ /* 0x002fe40007810000 */
[----:B------:R-:W-:Y:S02]  /*7b10*/  FSEL R169, R127, -INF , !P3 ;  /* 0xff8000007fa97808 */ /* 0x000fe40005800000 */
[----:B------:R-:W-:Y:S01]  /*7b20*/  FMNMX.FTZ R177, R125, R176, !PT ;  /* 0x000000b07db17209 */ /* 0x000fe20007810000 */
[----:B------:R-:W-:Y:S01]  /*7b30*/  MUFU.EX2 R127, R195 ;  /* 0x000000c3007f7308 */ /* 0x000fe20000000800 */
[----:B------:R-:W-:Y:S02]  /*7b40*/  ISETP.GT.AND P3, PT, R162, 0x40, P2 ;  /* 0x00000040a200780c */ /* 0x000fe40001764270 */
[----:B------:R-:W-:Y:S01]  /*7b50*/  FMNMX.FTZ R176, R126, R177, !PT ;  /* 0x000000b17eb07209 */ /* 0x000fe20007810000 */
[----:B------:R-:W-:-:S01]  /*7b60*/  FFMA.FTZ R177, R188, UR10, -R8 ;  /* 0x0000000abcb17c23 */ /* 0x000fc20008010808 */
[----:B------:R-:W-:-:S02]  /*7b70*/  ISETP.LT.OR P4, PT, R161, 0x3a, P4 ;  /* 0x0000003aa100780c */ /* 0x000fc40002781670 */
[----:B------:R-:W-:Y:S01]  /*7b80*/  FMNMX.FTZ R176, R169, R176, !PT ;  /* 0x000000b0a9b07209 */ /* 0x000fe20007810000 */
[----:B------:R-:W-:Y:S01]  /*7b90*/  MUFU.EX2 R173, R173 ;  /* 0x000000ad00ad7308 */ /* 0x000fe20000000800 */
[C---:B------:R-:W-:Y:S02]  /*7ba0*/  ISETP.GT.AND P5, PT, R162.reuse, 0x41, P2 ;  /* 0x00000041a200780c */ /* 0x040fe400017a4270 */
[----:B------:R-:W-:Y:S02]  /*7bb0*/  FSEL R129, R129, -INF , !P4 ;  /* 0xff80000081817808 */ /* 0x000fe40006000000 */
[----:B------:R-:W-:Y:S02]  /*7bc0*/  ISETP.LT.OR P3, PT, R161, 0x41, P3 ;  /* 0x00000041a100780c */ /* 0x000fe40001f61670 */
[----:B------:R-:W-:Y:S01]  /*7bd0*/  FMNMX.FTZ R176, R171, R176, !PT ;  /* 0x000000b0abb07209 */ /* 0x000fe20007810000 */
[----:B------:R-:W-:Y:S01]  /*7be0*/  MUFU.EX2 R174, R174 ;  /* 0x000000ae00ae7308 */ /* 0x000fe20000000800 */
[----:B------:R-:W-:-:S02]  /*7bf0*/  ISETP.GT.AND P4, PT, R162, 0x48, P2 ;  /* 0x00000048a200780c */ /* 0x000fc40001784270 */
[----:B------:R-:W-:Y:S02]  /*7c00*/  ISETP.LT.OR P5, PT, R161, 0x42, P5 ;  /* 0x00000042a100780c */ /* 0x000fe40002fa1670 */
[----:B------:R-:W-:Y:S02]  /*7c10*/  FSEL R130, R130, -INF , !P3 ;  /* 0xff80000082827808 */ /* 0x000fe40005800000 */
[----:B------:R-:W-:Y:S01]  /*7c20*/  FMNMX.FTZ R179, R129, R176, !PT ;  /* 0x000000b081b37209 */ /* 0x000fe20007810000 */
[----:B------:R-:W-:Y:S01]  /*7c30*/  MUFU.EX2 R177, R177 ;  /* 0x000000b100b17308 */ /* 0x000fe20000000800 */
[----:B------:R-:W-:Y:S02]  /*7c40*/  ISETP.GT.AND P3, PT, R162, 0x49, P2 ;  /* 0x00000049a200780c */ /* 0x000fe40001764270 */
[----:B------:R-:W-:Y:S02]  /*7c50*/  FSEL R131, R131, -INF , !P5 ;  /* 0xff80000083837808 */ /* 0x000fe40006800000 */
[----:B------:R-:W-:-:S02]  /*7c60*/  ISETP.LT.OR P4, PT, R161, 0x49, P4 ;  /* 0x00000049a100780c */ /* 0x000fc40002781670 */
[----:B------:R-:W-:Y:S01]  /*7c70*/  FMNMX.FTZ R176, R130, R179, !PT ;  /* 0x000000b382b07209 */ /* 0x000fe20007810000 */
[----:B------:R-:W-:Y:S01]  /*7c80*/  MUFU.EX2 R148, R148 ;  /* 0x0000009400947308 */ /* 0x000fe20000000800 */
[----:B------:R-:W-:Y:S02]  /*7c90*/  ISETP.GT.AND P5, PT, R162, 0x50, P2 ;  /* 0x00000050a200780c */ /* 0x000fe400017a4270 */
[----:B------:R-:W-:Y:S02]  /*7ca0*/  ISETP.LT.OR P3, PT, R161, 0x4a, P3 ;  /* 0x0000004aa100780c */ /* 0x000fe40001f61670 */
[----:B------:R-:W-:Y:S02]  /*7cb0*/  FSEL R175, R132, -INF , !P4 ;  /* 0xff80000084af7808 */ /* 0x000fe40006000000 */
[----:B------:R-:W-:Y:S01]  /*7cc0*/  FMNMX.FTZ R176, R131, R176, !PT ;  /* 0x000000b083b07209 */ /* 0x000fe20007810000 */
[----:B------:R-:W-:Y:S01]  /*7cd0*/  MUFU.EX2 R132, R189 ;  /* 0x000000bd00847308 */ /* 0x000fe20000000800 */
[----:B------:R-:W-:-:S02]  /*7ce0*/  ISETP.GT.AND P4, PT, R162, 0x51, P2 ;  /* 0x00000051a200780c */ /* 0x000fc40001784270 */
[----:B------:R-:W-:Y:S02]  /*7cf0*/  FSEL R133, R133, -INF , !P3 ;  /* 0xff80000085857808 */ /* 0x000fe40005800000 */
[----:B------:R-:W-:Y:S02]  /*7d00*/  ISETP.LT.OR P5, PT, R161, 0x51, P5 ;  /* 0x00000051a100780c */ /* 0x000fe40002fa1670 */
[----:B------:R-:W-:Y:S01]  /*7d10*/  FMNMX.FTZ R176, R175, R176, !PT ;  /* 0x000000b0afb07209 */ /* 0x000fe20007810000 */
[----:B------:R-:W-:Y:S01]  /*7d20*/  MUFU.EX2 R20, R20 ;  /* 0x0000001400147308 */ /* 0x000fe20000000800 */
[----:B------:R-:W-:Y:S02]  /*7d30*/  ISETP.GT.AND P3, PT, R162, 0x58, P2 ;  /* 0x00000058a200780c */ /* 0x000fe40001764270 */
[----:B------:R-:W-:Y:S02]  /*7d40*/  ISETP.LT.OR P4, PT, R161, 0x52, P4 ;  /* 0x00000052a100780c */ /* 0x000fe40002781670 */
[----:B------:R-:W-:-:S02]  /*7d50*/  FSEL R134, R134, -INF , !P5 ;  /* 0xff80000086867808 */ /* 0x000fc40006800000 */
[----:B------:R-:W-:Y:S01]  /*7d60*/  FMNMX.FTZ R179, R133, R176, !PT ;  /* 0x000000b085b37209 */ /* 0x000fe20007810000 */
[----:B------:R-:W-:Y:S01]  /*7d70*/  MUFU.EX2 R123, R123 ;  /* 0x0000007b007b7308 */ /* 0x000fe20000000800 */
[----:B------:R-:W-:Y:S02]  /*7d80*/  ISETP.GT.AND P5, PT, R162, 0x59, P2 ;  /* 0x00000059a200780c */ /* 0x000fe400017a4270 */
[----:B------:R-:W-:Y:S02]  /*7d90*/  FSEL R153, R135, -INF , !P4 ;  /* 0xff80000087997808 */ /* 0x000fe40006000000 */
[----:B------:R-:W-:Y:S02]  /*7da0*/  ISETP.LT.OR P3, PT, R161, 0x59, P3 ;  /* 0x00000059a100780c */ /* 0x000fe40001f61670 */
[----:B------:R-:W-:Y:S01]  /*7db0*/  FMNMX.FTZ R176, R134, R179, !PT ;  /* 0x000000b386b07209 */ /* 0x000fe20007810000 */
[----:B------:R0:W-:Y:S01]  /*7dc0*/  MUFU.EX2 R135, R178 ;  /* 0x000000b200877308 */ /* 0x0001e20000000800 */
[----:B------:R-:W-:-:S02]  /*7dd0*/  ISETP.GT.AND P4, PT, R162, 0x60, P2 ;  /* 0x00000060a200780c */ /* 0x000fc40001784270 */
[----:B------:R-:W-:Y:S02]  /*7de0*/  ISETP.LT.OR P5, PT, R161, 0x5a, P5 ;  /* 0x0000005aa100780c */ /* 0x000fe40002fa1670 */
[----:B------:R-:W-:Y:S02]  /*7df0*/  FSEL R151, R136, -INF , !P3 ;  /* 0xff80000088977808 */ /* 0x000fe40005800000 */
[----:B------:R-:W-:Y:S01]  /*7e00*/  FMNMX.FTZ R176, R153, R176, !PT ;  /* 0x000000b099b07209 */ /* 0x000fe20007810000 */
[----:B------:R-:W-:Y:S01]  /*7e10*/  MUFU.EX2 R136, R180 ;  /* 0x000000b400887308 */ /* 0x000fe20000000800 */
[----:B------:R-:W-:Y:S01]  /*7e20*/  ISETP.GT.AND P3, PT, R162, 0x61, P2 ;  /* 0x00000061a200780c */ /* 0x000fe20001764270 */
[----:B0-----:R-:W-:Y:S01]  /*7e30*/  FFMA.FTZ R178, R146, UR10, -R8 ;  /* 0x0000000a92b27c23 */ /* 0x001fe20008010808 */
        /* <DEDUP_REMOVED lines=11> */
[C---:B------:R-:W-:Y:S02]  /*7ef0*/  ISETP.LT.OR P5, PT, R161.reuse, 0x69, P5 ;  /* 0x00000069a100780c */ /* 0x040fe40002fa1670 */
[----:B------:R-:W-:Y:S01]  /*7f00*/  FMNMX.FTZ R179, R138, R179, !PT ;  /* 0x000000b38ab37209 */ /* 0x000fe20007810000 */
[----:B------:R0:W-:Y:S01]  /*7f10*/  MUFU.EX2 R139, R178 ;  /* 0x000000b2008b7308 */ /* 0x0001e20000000800 */
[----:B------:R-:W-:Y:S02]  /*7f20*/  ISETP.LT.OR P4, PT, R161, 0x6a, P4 ;  /* 0x0000006aa100780c */ /* 0x000fe40002781670 */
[----:B------:R-:W-:Y:S02]  /*7f30*/  ISETP.GT.AND P3, PT, R162, 0x70, P2 ;  /* 0x00000070a200780c */ /* 0x000fe40001764270 */
[----:B------:R-:W-:-:S02]  /*7f40*/  FSEL R140, R140, -INF , !P5 ;  /* 0xff8000008c8c7808 */ /* 0x000fc40006800000 */
[----:B------:R-:W-:Y:S01]  /*7f50*/  FMNMX.FTZ R179, R146, R179, !PT ;  /* 0x000000b392b37209 */ /* 0x000fe20007810000 */
[----:B------:R-:W-:Y:S01]  /*7f60*/  MUFU.EX2 R159, R159 ;  /* 0x0000009f009f7308 */ /* 0x000fe20000000800 */
[----:B------:R-:W-:Y:S01]  /*7f70*/  FSEL R141, R141, -INF , !P4 ;  /* 0xff8000008d8d7808 */ /* 0x000fe20006000000 */
[----:B0-----:R-:W-:Y:S01]  /*7f80*/  FFMA.FTZ R178, R147, UR10, -R8 ;  /* 0x0000000a93b27c23 */ /* 0x001fe20008010808 */
[C---:B------:R-:W-:Y:S02]  /*7f90*/  ISETP.GT.AND P5, PT, R162.reuse, 0x71, P2 ;  /* 0x00000071a200780c */ /* 0x040fe400017a4270 */
[C---:B------:R-:W-:Y:S02]  /*7fa0*/  ISETP.GT.AND P4, PT, R162.reuse, 0x78, P2 ;  /* 0x00000078a200780c */ /* 0x040fe40001784270 */
[----:B------:R-:W-:Y:S02]  /*7fb0*/  ISETP.GT.AND P2, PT, R162, 0x79, P2 ;  /* 0x00000079a200780c */ /* 0x000fe40001744270 */
[----:B------:R-:W-:-:S02]  /*7fc0*/  ISETP.LT.OR P3, PT, R161, 0x71, P3 ;  /* 0x00000071a100780c */ /* 0x000fc40001f61670 */
[----:B------:R-:W-:Y:S02]  /*7fd0*/  FMNMX.FTZ R162, R140, R179, !PT ;  /* 0x000000b38ca27209 */ /* 0x000fe40007810000 */
[----:B------:R-:W-:Y:S02]  /*7fe0*/  ISETP.LT.OR P5, PT, R161, 0x72, P5 ;  /* 0x00000072a100780c */ /* 0x000fe40002fa1670 */
[----:B------:R-:W-:Y:S02]  /*7ff0*/  FSEL R142, R142, -INF , !P3 ;  /* 0xff8000008e8e7808 */ /* 0x000fe40005800000 */
[----:B------:R-:W-:Y:S02]  /*8000*/  FMNMX.FTZ R179, R141, R162, !PT ;  /* 0x000000a28db37209 */ /* 0x000fe40007810000 */
[----:B------:R-:W-:Y:S02]  /*8010*/  ISETP.LT.OR P4, PT, R161, 0x79, P4 ;  /* 0x00000079a100780c */ /* 0x000fe40002781670 */
[----:B------:R-:W-:-:S02]  /*8020*/  FSEL R147, R143, -INF , !P5 ;  /* 0xff8000008f937808 */ /* 0x000fc40006800000 */
[----:B------:R-:W-:Y:S01]  /*8030*/  FMNMX.FTZ R162, R142, R179, !PT ;  /* 0x000000b38ea27209 */ /* 0x000fe20007810000 */
[--C-:B------:R-:W-:Y:S01]  /*8040*/  FFMA.FTZ R179, R149, UR10, -R8.reuse ;  /* 0x0000000a95b37c23 */ /* 0x100fe20008010808 */
[----:B------:R-:W-:Y:S01]  /*8050*/  ISETP.LT.OR P2, PT, R161, 0x7a, P2 ;  /* 0x0000007aa100780c */ /* 0x000fe20001741670 */
[----:B------:R0:W-:Y:S01]  /*8060*/  MUFU.EX2 R143, R178 ;  /* 0x000000b2008f7308 */ /* 0x0001e20000000800 */
[----:B------:R-:W-:Y:S02]  /*8070*/  FSEL R144, R144, -INF , !P4 ;  /* 0xff80000090907808 */ /* 0x000fe40006000000 */
[----:B------:R-:W-:Y:S02]  /*8080*/  FMNMX.FTZ R149, R147, R162, !PT ;  /* 0x000000a293957209 */ /* 0x000fe40007810000 */
[----:B------:R-:W-:Y:S02]  /*8090*/  FSEL R145, R145, -INF , !P2 ;  /* 0xff80000091917808 */ /* 0x000fe40005000000 */
[----:B------:R-:W-:Y:S01]  /*80a0*/  FMNMX.FTZ R176, R144, R149, !PT ;  /* 0x0000009590b07209 */ /* 0x000fe20007810000 */
[----:B------:R1:W-:Y:S01]  /*80b0*/  MUFU.EX2 R162, R179 ;  /* 0x000000b300a27308 */ /* 0x0003e20000000800 */
[----:B------:R-:W-:-:S01]  /*80c0*/  FFMA.FTZ R149, R150, UR10, -R8 ;  /* 0x0000000a96957c23 */ /* 0x000fc20008010808 */
[--C-:B------:R-:W-:Y:S01]  /*80d0*/  FFMA.FTZ R150, R152, UR10, -R8.reuse ;  /* 0x0000000a98967c23 */ /* 0x100fe20008010808 */
[----:B------:R-:W-:Y:S01]  /*80e0*/  FMNMX.FTZ R176, R145, R176, !PT ;  /* 0x000000b091b07209 */ /* 0x000fe20007810000 */
[--C-:B------:R-:W-:Y:S01]  /*80f0*/  FFMA.FTZ R152, R154, UR10, -R8.reuse ;  /* 0x0000000a9a987c23 */ /* 0x100fe20008010808 */
[----:B------:R-:W-:-:S01]  /*8100*/  FFMA.FTZ R154, R156, UR10, -R8 ;  /* 0x0000000a9c9a7c23 */ /* 0x000fc20008010808 */
[--C-:B------:R-:W-:Y:S01]  /*8110*/  FFMA.FTZ R156, R158, UR10, -R8.reuse ;  /* 0x0000000a9e9c7c23 */ /* 0x100fe20008010808 */
[----:B------:R-:W-:-:S01]  /*8120*/  FFMA.FTZ R158, R160, UR10, -R8 ;  /* 0x0000000aa09e7c23 */ /* 0x000fc20008010808 */
[----:B------:R-:W0:Y:S01]  /*8130*/  SHFL.BFLY PT, R161, R176, 0x2, 0x1f ;  /* 0x0c401f00b0a17f89 */ /* 0x000e2200000e0000 */
[----:B------:R-:W-:-:S01]  /*8140*/  FFMA.FTZ R160, R164, UR10, -R8 ;  /* 0x0000000aa4a07c23 */ /* 0x000fc20008010808 */
[----:B------:R-:W-:Y:S08]  /*8150*/  MUFU.EX2 R149, R149 ;  /* 0x0000009500957308 */ /* 0x000ff00000000800 */
[----:B------:R-:W-:Y:S08]  /*8160*/  MUFU.EX2 R150, R150 ;  /* 0x0000009600967308 */ /* 0x000ff00000000800 */
[----:B------:R-:W-:Y:S01]  /*8170*/  MUFU.EX2 R152, R152 ;  /* 0x0000009800987308 */ /* 0x000fe20000000800 */
[----:B0-----:R-:W-:Y:S01]  /*8180*/  FMNMX.FTZ R178, R176, R161, !PT ;  /* 0x000000a1b0b27209 */ /* 0x001fe20007810000 */
[--C-:B------:R-:W-:Y:S01]  /*8190*/  FFMA.FTZ R161, R163, UR10, -R8.reuse ;  /* 0x0000000aa3a17c23 */ /* 0x100fe20008010808 */
[----:B------:R-:W-:-:S01]  /*81a0*/  FFMA.FTZ R176, R165, UR10, -R8 ;  /* 0x0000000aa5b07c23 */ /* 0x000fc20008010808 */
[----:B------:R-:W-:Y:S01]  /*81b0*/  FSEL R163, R13, RZ, P6 ;  /* 0x000000ff0da37208 */ /* 0x000fe20003000000 */
[----:B------:R-:W-:Y:S01]  /*81c0*/  IMAD.U32 R165, RZ, RZ, UR10 ;  /* 0x0000000affa57e24 */ /* 0x000fe2000f8e00ff */
[----:B-1----:R-:W0:Y:S02]  /*81d0*/  SHFL.BFLY PT, R179, R178, 0x1, 0x1f ;  /* 0x0c201f00b2b37f89 */ /* 0x002e2400000e0000 */
[----:B------:R-:W-:Y:S01]  /*81e0*/  MUFU.EX2 R154, R154 ;  /* 0x0000009a009a7308 */ /* 0x000fe20000000800 */
[----:B------:R-:W-:-:S04]  /*81f0*/  FADD.FTZ R6, -R163, R6 ;  /* 0x00000006a3067221 */ /* 0x000fc80000010100 */
[----:B------:R-:W-:-:S03]  /*8200*/  FMUL.FTZ R164, R6, UR10 ;  /* 0x0000000a06a47c20 */ /* 0x000fc60008410000 */
[----:B------:R1:W-:Y:S08]  /*8210*/  MUFU.EX2 R163, R176 ;  /* 0x000000b000a37308 */ /* 0x0003f00000000800 */
[----:B------:R-:W2:Y:S01]  /*8220*/  MUFU.EX2 R164, R164 ;  /* 0x000000a400a47308 */ /* 0x000ea20000000800 */
[----:B0-----:R-:W-:-:S07]  /*8230*/  FMNMX.FTZ R8, R178, R179, !PT ;  /* 0x000000b3b2087209 */ /* 0x001fce0007810000 */
[----:B------:R-:W-:Y:S01]  /*8240*/  MUFU.EX2 R156, R156 ;  /* 0x0000009c009c7308 */ /* 0x000fe20000000800 */
[C---:B------:R-:W-:Y:S01]  /*8250*/  FSETP.NEU.FTZ.AND P2, PT, R8.reuse, -INF , PT ;  /* 0xff8000000800780b */ /* 0x040fe20003f5d000 */
[----:B------:R-:W-:-:S06]  /*8260*/  FFMA.FTZ R165, R8, R165, -8 ;  /* 0xc100000008a57423 */ /* 0x000fcc00000100a5 */
[----:B------:R-:W-:Y:S01]  /*8270*/  MUFU.EX2 R158, R158 ;  /* 0x0000009e009e7308 */ /* 0x000fe20000000800 */
[----:B------:R-:W-:-:S05]  /*8280*/  FSEL R6, R165, RZ, P2 ;  /* 0x000000ffa5067208 */ /* 0x000fca0001000000 */
[--C-:B------:R-:W-:Y:S01]  /*8290*/  FFMA.FTZ R165, R120, UR10, -R6.reuse ;  /* 0x0000000a78a57c23 */ /* 0x100fe20008010806 */
[----:B------:R-:W-:-:S01]  /*82a0*/  FFMA.FTZ R120, R166, UR10, -R6 ;  /* 0x0000000aa6787c23 */ /* 0x000fc20008010806 */
[--C-:B------:R-:W-:Y:S01]  /*82b0*/  FFMA.FTZ R166, R168, UR10, -R6.reuse ;  /* 0x0000000aa8a67c23 */ /* 0x100fe20008010806 */
[----:B------:R-:W-:Y:S01]  /*82c0*/  FSEL R168, R8, RZ, P2 ;  /* 0x000000ff08a87208 */ /* 0x000fe20001000000 */
[--C-:B-1----:R-:W-:Y:S01]  /*82d0*/  FFMA.FTZ R176, R171, UR10, -R6.reuse ;  /* 0x0000000aabb07c23 */ /* 0x102fe20008010806 */
[----:B------:R-:W-:-:S01]  /*82e0*/  FFMA.FTZ R170, R170, UR10, -R6 ;  /* 0x0000000aaaaa7c23 */ /* 0x000fc20008010806 */
[----:B------:R-:W-:Y:S01]  /*82f0*/  FFMA.FTZ R9, R9, UR10, -R6 ;  /* 0x0000000a09097c23 */ /* 0x000fe20008010806 */
[----:B------:R-:W-:Y:S01]  /*8300*/  MUFU.EX2 R165, R165 ;  /* 0x000000a500a57308 */ /* 0x000fe20000000800 */
[----:B------:R-:W-:-:S01]  /*8310*/  FADD.FTZ R168, -R168, R5 ;  /* 0x00000005a8a87221 */ /* 0x000fc20000010100 */
[--C-:B------:R-:W-:Y:S01]  /*8320*/  FFMA.FTZ R10, R10, UR10, -R6.reuse ;  /* 0x0000000a0a0a7c23 */ /* 0x100fe20008010806 */
[----:B------:R-:W-:-:S01]  /*8330*/  FFMA.FTZ R11, R11, UR10, -R6 ;  /* 0x0000000a0b0b7c23 */ /* 0x000fc20008010806 */
[--C-:B------:R-:W-:Y:S01]  /*8340*/  FFMA.FTZ R14, R14, UR10, -R6.reuse ;  /* 0x0000000a0e0e7c23 */ /* 0x100fe20008010806 */
[----:B------:R-:W-:Y:S01]  /*8350*/  FMUL.FTZ R171, R168, UR10 ;  /* 0x0000000aa8ab7c20 */ /* 0x000fe20008410000 */
[--C-:B------:R-:W-:Y:S01]  /*8360*/  FFMA.FTZ R168, R129, UR10, -R6.reuse ;  /* 0x0000000a81a87c23 */ /* 0x100fe20008010806 */
[----:B------:R-:W-:-:S01]  /*8370*/  FFMA.FTZ R129, R130, UR10, -R6 ;  /* 0x0000000a82817c23 */ /* 0x000fc20008010806 */
[----:B------:R-:W-:Y:S01]  /*8380*/  MUFU.EX2 R170, R170 ;  /* 0x000000aa00aa7308 */ /* 0x000fe20000000800 */
[----:B------:R-:W-:-:S01]  /*8390*/  FFMA.FTZ R130, R131, UR10, -R6 ;  /* 0x0000000a83827c23 */ /* 0x000fc20008010806 */
[----:B------:R-:W-:Y:S01]  /*83a0*/  FFMA.FTZ R131, R175, UR10, -R6 ;  /* 0x0000000aaf837c23 */ /* 0x000fe20008010806 */
[----:B--2---:R-:W-:-:S01]  /*83b0*/  FFMA.FTZ R175, R164, R4, R121 ;  /* 0x00000004a4af7223 */ /* 0x004fc20000010079 */
        /* <DEDUP_REMOVED lines=12> */
[----:B------:R-:W1:Y:S08]  /*8480*/  MUFU.EX2 R9, R9 ;  /* 0x0000000900097308 */ /* 0x000e700000000800 */
[----:B------:R-:W2:Y:S01]  /*8490*/  MUFU.EX2 R10, R10 ;  /* 0x0000000a000a7308 */ /* 0x000ea20000000800 */
[----:B0-----:R-:W-:-:S01]  /*84a0*/  FFMA.FTZ R4, R171, R3, R170 ;  /* 0x00000003ab047223 */ /* 0x001fc200000100aa */
[----:B------:R-:W-:-:S03]  /*84b0*/  FADD.FTZ R3, R15, R178 ;  /* 0x000000b20f037221 */ /* 0x000fc60000010000 */
[----:B------:R-:W-:-:S03]  /*84c0*/  FADD.FTZ R4, R165, R4 ;  /* 0x00000004a5047221 */ /* 0x000fc60000010000 */
[----:B------:R-:W0:Y:S08]  /*84d0*/  MUFU.EX2 R11, R11 ;  /* 0x0000000b000b7308 */ /* 0x000e300000000800 */
[----:B------:R-:W3:Y:S08]  /*84e0*/  MUFU.EX2 R120, R120 ;  /* 0x0000007800787308 */ /* 0x000ef00000000800 */
[----:B------:R4:W-:Y:S08]  /*84f0*/  MUFU.EX2 R5, R176 ;  /* 0x000000b000057308 */ /* 0x0009f00000000800 */
[----:B------:R-:W5:Y:S01]  /*8500*/  MUFU.EX2 R14, R14 ;  /* 0x0000000e000e7308 */ /* 0x000f620000000800 */
[----:B----4-:R-:W-:-:S01]  /*8510*/  FFMA.FTZ R176, R133, UR10, -R6 ;  /* 0x0000000a85b07c23 */ /* 0x010fc20008010806 */
[----:B-1----:R-:W-:Y:S01]  /*8520*/  FADD.FTZ R133, R9, R4 ;  /* 0x0000000409857221 */ /* 0x002fe20000010000 */
[----:B------:R-:W-:-:S03]  /*8530*/  FADD.FTZ R4, R122, R3 ;  /* 0x000000037a047221 */ /* 0x000fc60000010000 */
[----:B--2---:R-:W-:Y:S01]  /*8540*/  FADD.FTZ R178, R10, R133 ;  /* 0x000000850ab27221 */ /* 0x004fe20000010000 */
[----:B------:R-:W-:-:S01]  /*8550*/  FADD.FTZ R3, R7, R4 ;  /* 0x0000000407037221 */ /* 0x000fc20000010000 */
[----:B------:R-:W1:Y:S01]  /*8560*/  MUFU.EX2 R167, R167 ;  /* 0x000000a700a77308 */ /* 0x000e620000000800 */
[----:B------:R-:W-:-:S01]  /*8570*/  FFMA.FTZ R133, R134, UR10, -R6 ;  /* 0x0000000a86857c23 */ /* 0x000fc20008010806 */
[----:B0-----:R-:W-:Y:S01]  /*8580*/  FADD.FTZ R175, R11, R178 ;  /* 0x000000b20baf7221 */ /* 0x001fe20000010000 */
[----:B------:R-:W-:-:S01]  /*8590*/  FADD.FTZ R4, R172, R3 ;  /* 0x00000003ac047221 */ /* 0x000fc20000010000 */
[----:B------:R-:W-:Y:S02]  /*85a0*/  FFMA.FTZ R134, R153, UR10, -R6 ;  /* 0x0000000a99867c23 */ /* 0x000fe40008010806 */
[----:B---3--:R-:W-:-:S01]  /*85b0*/  FADD.FTZ R175, R120, R175 ;  /* 0x000000af78af7221 */ /* 0x008fc20000010000 */
[----:B------:R-:W-:Y:S01]  /*85c0*/  FADD.FTZ R3, R127, R4 ;  /* 0x000000047f037221 */ /* 0x000fe20000010000 */
[----:B------:R-:W0:Y:S02]  /*85d0*/  MUFU.EX2 R21, R21 ;  /* 0x0000001500157308 */ /* 0x000e240000000800 */
[----:B-----5:R-:W-:-:S01]  /*85e0*/  FADD.FTZ R4, R14, R175 ;  /* 0x000000af0e047221 */ /* 0x020fc20000010000 */
[----:B------:R-:W-:-:S04]  /*85f0*/  FADD.FTZ R178, R128, R3 ;  /* 0x0000000380b27221 */ /* 0x000fc80000010000 */
[----:B------:R-:W-:Y:S01]  /*8600*/  FADD.FTZ R3, R173, R178 ;  /* 0x000000b2ad037221 */ /* 0x000fe20000010000 */
[----:B------:R-:W2:Y:S01]  /*8610*/  MUFU.EX2 R166, R166 ;  /* 0x000000a600a67308 */ /* 0x000ea20000000800 */
[----:B-1----:R-:W-:-:S01]  /*8620*/  FADD.FTZ R4, R167, R4 ;  /* 0x00000004a7047221 */ /* 0x002fc20000010000 */
[----:B------:R-:W-:Y:S01]  /*8630*/  FFMA.FTZ R178, R137, UR10, -R6 ;  /* 0x0000000a89b27c23 */ /* 0x000fe20008010806 */
[----:B------:R-:W-:-:S01]  /*8640*/  FADD.FTZ R3, R174, R3 ;  /* 0x00000003ae037221 */ /* 0x000fc20000010000 */
[--C-:B------:R-:W-:Y:S01]  /*8650*/  FFMA.FTZ R137, R138, UR10, -R6.reuse ;  /* 0x0000000a8a897c23 */ /* 0x100fe20008010806 */
[----:B------:R-:W-:-:S03]  /*8660*/  FFMA.FTZ R138, R146, UR10, -R6 ;  /* 0x0000000a928a7c23 */ /* 0x000fc60008010806 */
[----:B------:R-:W1:Y:S01]  /*8670*/  MUFU.EX2 R124, R124 ;  /* 0x0000007c007c7308 */ /* 0x000e620000000800 */
[----:B0-----:R-:W-:-:S01]  /*8680*/  FADD.FTZ R153, R21, R4 ;  /* 0x0000000415997221 */ /* 0x001fc20000010000 */
[----:B------:R-:W-:-:S04]  /*8690*/  FADD.FTZ R4, R132, R3 ;  /* 0x0000000384047221 */ /* 0x000fc80000010000 */
[----:B------:R-:W-:Y:S02]  /*86a0*/  FADD.FTZ R4, R177, R4 ;  /* 0x00000004b1047221 */ /* 0x000fe40000010000 */
[----:B------:R-:W0:Y:S01]  /*86b0*/  MUFU.EX2 R125, R125 ;  /* 0x0000007d007d7308 */ /* 0x000e220000000800 */
[----:B--2---:R-:W-:-:S07]  /*86c0*/  FADD.FTZ R153, R166, R153 ;  /* 0x00000099a6997221 */ /* 0x004fce0000010000 */
[----:B------:R-:W2:Y:S01]  /*86d0*/  MUFU.EX2 R126, R126 ;  /* 0x0000007e007e7308 */ /* 0x000ea20000000800 */
[----:B-1----:R-:W-:-:S01]  /*86e0*/  FADD.FTZ R180, R124, R153 ;  /* 0x000000997cb47221 */ /* 0x002fc20000010000 */
[----:B------:R-:W-:-:S04]  /*86f0*/  FADD.FTZ R153, R135, R4 ;  /* 0x0000000487997221 */ /* 0x000fc80000010000 */
[----:B------:R-:W-:Y:S02]  /*8700*/  FADD.FTZ R153, R136, R153 ;  /* 0x0000009988997221 */ /* 0x000fe40000010000 */
[----:B------:R-:W1:Y:S01]  /*8710*/  MUFU.EX2 R169, R169 ;  /* 0x000000a900a97308 */ /* 0x000e620000000800 */
[----:B0-----:R-:W-:-:S01]  /*8720*/  FADD.FTZ R3, R125, R180 ;  /* 0x000000b47d037221 */ /* 0x001fc20000010000 */
[----:B------:R-:W-:-:S04]  /*8730*/  FADD.FTZ R146, R148, R153 ;  /* 0x0000009994927221 */ /* 0x000fc80000010000 */
[----:B------:R-:W-:Y:S01]  /*8740*/  FADD.FTZ R153, R139, R146 ;  /* 0x000000928b997221 */ /* 0x000fe20000010000 */
[----:B------:R-:W-:-:S01]  /*8750*/  FFMA.FTZ R146, R140, UR10, -R6 ;  /* 0x0000000a8c927c23 */ /* 0x000fc20008010806 */
[----:B------:R-:W0:Y:S01]  /*8760*/  MUFU.EX2 R168, R168 ;  /* 0x000000a800a87308 */ /* 0x000e220000000800 */
[----:B--2---:R-:W-:-:S01]  /*8770*/  FADD.FTZ R4, R126, R3 ;  /* 0x000000037e047221 */ /* 0x004fc20000010000 */
[----:B------:R-:W-:-:S04]  /*8780*/  FADD.FTZ R140, R20, R153 ;  /* 0x00000099148c7221 */ /* 0x000fc80000010000 */
[----:B------:R-:W-:Y:S02]  /*8790*/  FADD.FTZ R140, R123, R140 ;  /* 0x0000008c7b8c7221 */ /* 0x000fe40000010000 */
[----:B------:R-:W2:Y:S01]  /*87a0*/  MUFU.EX2 R129, R129 ;  /* 0x0000008100817308 */ /* 0x000ea20000000800 */
[----:B-1----:R-:W-:-:S04]  /*87b0*/  FADD.FTZ R4, R169, R4 ;  /* 0x00000004a9047221 */ /* 0x002fc80000010000 */
[----:B------:R-:W-:-:S03]  /*87c0*/  FADD.FTZ R3, R5, R4 ;  /* 0x0000000405037221 */ /* 0x000fc60000010000 */
[----:B------:R-:W1:Y:S01]  /*87d0*/  MUFU.EX2 R130, R130 ;  /* 0x0000008200827308 */ /* 0x000e620000000800 */
[----:B0-----:R-:W-:-:S07]  /*87e0*/  FADD.FTZ R4, R168, R3 ;  /* 0x00000003a8047221 */ /* 0x001fce0000010000 */
[----:B------:R-:W0:Y:S01]  /*87f0*/  MUFU.EX2 R131, R131 ;  /* 0x0000008300837308 */ /* 0x000e220000000800 */
[----:B--2---:R-:W-:-:S07]  /*8800*/  FADD.FTZ R3, R129, R4 ;  /* 0x0000000481037221 */ /* 0x004fce0000010000 */
[----:B------:R-:W2:Y:S01]  /*8810*/  MUFU.EX2 R176, R176 ;  /* 0x000000b000b07308 */ /* 0x000ea20000000800 */
[----:B-1----:R-:W-:-:S01]  /*8820*/  FADD.FTZ R4, R130, R3 ;  /* 0x0000000382047221 */ /* 0x002fc20000010000 */
[----:B------:R-:W-:Y:S01]  /*8830*/  FADD.FTZ R3, R143, R140 ;  /* 0x0000008c8f037221 */ /* 0x000fe20000010000 */
[----:B------:R-:W-:-:S01]  /*8840*/  FFMA.FTZ R140, R142, UR10, -R6 ;  /* 0x0000000a8e8c7c23 */ /* 0x000fc20008010806 */
[----:B------:R-:W-:-:S04]  /*8850*/  FFMA.FTZ R6, R145, UR10, -R6 ;  /* 0x0000000a91067c23 */ /* 0x000fc80008010806 */
[----:B------:R-:W1:Y:S01]  /*8860*/  MUFU.EX2 R133, R133 ;  /* 0x0000008500857308 */ /* 0x000e620000000800 */
        /* <DEDUP_REMOVED lines=8> */
[----:B-1----:R-:W-:-:S07]  /*88f0*/  FADD.FTZ R153, R133, R180 ;  /* 0x000000b485997221 */ /* 0x002fce0000010000 */
[----:B------:R-:W1:Y:S01]  /*8900*/  MUFU.EX2 R178, R178 ;  /* 0x000000b200b27308 */ /* 0x000e620000000800 */
[----:B0-----:R-:W-:-:S01]  /*8910*/  FADD.FTZ R4, R134, R153 ;  /* 0x0000009986047221 */ /* 0x001fc20000010000 */
[----:B------:R-:W-:-:S04]  /*8920*/  FADD.FTZ R153, R155, R142 ;  /* 0x0000008e9b997221 */ /* 0x000fc80000010000 */
[----:B------:R-:W-:Y:S02]  /*8930*/  FADD.FTZ R142, R154, R153 ;  /* 0x000000999a8e7221 */ /* 0x000fe40000010000 */
[----:B------:R-:W0:Y:S01]  /*8940*/  MUFU.EX2 R137, R137 ;  /* 0x0000008900897308 */ /* 0x000e220000000800 */
[----:B--2---:R-:W-:-:S01]  /*8950*/  FADD.FTZ R3, R151, R4 ;  /* 0x0000000497037221 */ /* 0x004fc20000010000 */
[----:B------:R-:W-:-:S06]  /*8960*/  FADD.FTZ R153, R157, R142 ;  /* 0x0000008e9d997221 */ /* 0x000fcc0000010000 */
        /* <DEDUP_REMOVED lines=20> */
[----:B--2---:R-:W-:-:S04]  /*8ab0*/  FADD.FTZ R4, R160, R3 ;  /* 0x00000003a0047221 */ /* 0x004fc80000010000 */
[----:B------:R-:W-:Y:S01]  /*8ac0*/  FADD.FTZ R4, R163, R4 ;  /* 0x00000004a3047221 */ /* 0x000fe20000010000 */
[----:B-1----:R-:W-:-:S04]  /*8ad0*/  FADD.FTZ R142, R179, R142 ;  /* 0x0000008eb38e7221 */ /* 0x002fc80000010000 */
[----:B0-----:R-:W-:Y:S01]  /*8ae0*/  FADD.FTZ R3, R6, R142 ;  /* 0x0000008e06037221 */ /* 0x001fe20000010000 */
[----:B------:R-:W-:Y:S06]  /*8af0*/  @!P0 BRA `(.L_x_4146) ;  /* 0x0000000000048947 */ /* 0x000fec0003800000 */
[----:B------:R-:W-:Y:S01]  /*8b00*/  BPT.TRAP 0x1 ;  /* 0x000000040000795c */ /* 0x000fe20000300000 */
.L_x_4146:
        /* <DEDUP_REMOVED lines=143> */
.L_x_4129:
        /* <DEDUP_REMOVED lines=25> */
.L_x_4149:
[----:B------:R-:W-:-:S11]  /*9590*/  UISETP.NE.AND UP1, UPT, UR19, 0x1, UPT ;  /* 0x000000011300788c */ /* 0x000fd6000bf25270 */
[----:B------:R-:W-:Y:S02]  /*95a0*/  @UP1 ULDC.64 UR6, c[0x0][0x9e8] ;  /* 0x00027a0000061ab9 */ /* 0x000fe40000000a00 */
[----:B------:R-:W-:-:S04]  /*95b0*/  UIMAD.WIDE.U32 UR14, UR11, UR6, URZ ;  /* 0x000000060b0e72a5 */ /* 0x000fc8000f8e003f */
[----:B------:R-:W-:-:S12]  /*95c0*/  @UP1 USHF.R.U32.HI UR11, URZ, UR7, UR15 ;  /* 0x000000073f0b1299 */ /* 0x000fd8000801160f */
.L_x_4150:
[----:B------:R-:W-:-:S04]  /*95d0*/  UIMAD UR11, UR11, UR19, URZ ;  /* 0x000000130b0b72a4 */ /* 0x000fc8000f8e023f */
[----:B------:R-:W-:-:S04]  /*95e0*/  UISETP.LT.AND UP1, UPT, UR18, UR11, UPT ;  /* 0x0000000b1200728c */ /* 0x000fc8000bf21270 */
[----:B------:R-:W-:-:S12]  /*95f0*/  USEL UR18, UR18, UR11, !UP1 ;  /* 0x0000000b12127287 */ /* 0x000fd8000c800000 */
.L_x_4148:
        /* <DEDUP_REMOVED lines=13> */
.L_x_4161:
[----:B------:R-:W-:Y:S01]  /*96d0*/  ISETP.NE.AND P3, PT, RZ, UR44, PT ;  /* 0x0000002cff007c0c */ /* 0x000fe2000bf65270 */
[----:B------:R-:W-:-:S04]  /*96e0*/  UISETP.NE.AND UP1, UPT, UR32, 0x1, UPT ;  /* 0x000000012000788c */ /* 0x000fc8000bf25270 */
[----:B------:R-:W-:-:S04]  /*96f0*/  USEL UR50, URZ, 0x1, UP1 ;  /* 0x000000013f327887 */ /* 0x000fc80008800000 */
[----:B------:R-:W-:-:S04]  /*9700*/  ULOP3.LUT UR50, UR33, UR50, URZ, 0x3c, !UPT ;  /* 0x0000003221327292 */ /* 0x000fc8000f8e3c3f */
[----:B------:R-:W-:Y:S08]  /*9710*/  @P3 BRA `(.L_x_4152) ;  /* 0x0000000000383947 */ /* 0x000ff00003800000 */
[----:B------:R-:W-:Y:S05]  /*9720*/  @!P0 BRA `(.L_x_4153) ;  /* 0x0000000000048947 */ /* 0x000fea0003800000 */
[----:B------:R-:W-:Y:S01]  /*9730*/  BPT.TRAP 0x1 ;  /* 0x000000040000795c */ /* 0x000fe20000300000 */
.L_x_4153:
        /* <DEDUP_REMOVED lines=9> */
.L_x_4154:
[----:B-1----:R-:W-:Y:S05]  /*97d0*/  @P2 BRA `(.L_x_4152) ;  /* 0x0000000000082947 */ /* 0x002fea0003800000 */
[----:B------:R-:W1:Y:S02]  /*97e0*/  SYNCS.PHASECHK.TRANS64.TRYWAIT P2, [UR6+0x2a830], R5 ;  /* 0x02a83005ff0075a7 */ /* 0x000e640008040146 */
[----:B-1----:R-:W-:Y:S05]  /*97f0*/  @!P2 BRA `(.L_x_4155) ;  /* 0x000001040060a947 */ /* 0x002fea0003800000 */
.L_x_4152:
        /* <DEDUP_REMOVED lines=40> */
.L_x_4157:
[----:B------:R-:W-:Y:S01]  /*9a80*/  ULEA UR6, UR32, UR36, 0x3 ;  /* 0x0000002420067291 */ /* 0x000fe2000f8e183f */
[----:B------:R-:W-:-:S05]  /*9a90*/  IMAD.U32 R5, RZ, RZ, UR33 ;  /* 0x00000021ff057e24 */ /* 0x000fca000f8e00ff */
[----:B------:R-:W-:-:S04]  /*9aa0*/  SHF.L.U32 R5, R5, 0x1f, RZ ;  /* 0x0000001f05057819 */ /* 0x000fc800000006ff */
[----:B------:R0:W1:Y:S01]  /*9ab0*/  SYNCS.PHASECHK.TRANS64.TRYWAIT P2, [UR6+0x2a850], R5 ;  /* 0x02a85005ff0075a7 */ /* 0x0000620008040146 */
[----:B------:R-:W-:Y:S05]  /*9ac0*/  @!P0 BRA `(.L_x_4158) ;  /* 0x0000000000048947 */ /* 0x000fea0003800000 */
[----:B------:R-:W-:Y:S01]  /*9ad0*/  BPT.TRAP 0x1 ;  /* 0x000000040000795c */ /* 0x000fe20000300000 */
.L_x_4158:
[----:B-1----:R-:W-:Y:S05]  /*9ae0*/  @P2 BRA `(.L_x_4156) ;  /* 0x0000000000082947 */ /* 0x002fea0003800000 */
[----:B------:R-:W1:Y:S02]  /*9af0*/  SYNCS.PHASECHK.TRANS64.TRYWAIT P2, [UR6+0x2a850], R5 ;  /* 0x02a85005ff0075a7 */ /* 0x000e640008040146 */
[----:B-1----:R-:W-:Y:S05]  /*9b00*/  @!P2 BRA `(.L_x_4159) ;  /* 0x0000010000b4a947 */ /* 0x002fea0003800000 */
.L_x_4156:
        /* <DEDUP_REMOVED lines=27> */
[----:B------:R-:W0:Y:S01]  /*9cc0*/  MUFU.TANH R11, R11 ;  /* 0x0000000b000b7308 */ /* 0x000e220000002400 */
[----:B------:R-:W-:Y:S01]  /*9cd0*/  UMOV UR7, 0x40000040 ;  /* 0x4000004000077882 */ /* 0x000fe20000000000 */
[----:B-1----:R-:W-:Y:S01]  /*9ce0*/  FMNMX.FTZ R6, R10, R7, !PT ;  /* 0x000000070a067209 */ /* 0x002fe20007810000 */
[C---:B------:R-:W-:Y:S01]  /*9cf0*/  FMUL.FTZ R136, R0.reuse, R145 ;  /* 0x0000009100887220 */ /* 0x040fe20000410000 */
[C---:B------:R-:W-:Y:S01]  /*9d00*/  FMUL.FTZ R125, R0.reuse, R134 ;  /* 0x00000086007d7220 */ /* 0x040fe20000410000 */
[C---:B------:R-:W-:Y:S01]  /*9d10*/  FMUL.FTZ R145, R0.reuse, R154 ;  /* 0x0000009a00917220 */ /* 0x040fe20000410000 */
[C---:B------:R-:W-:Y:S01]  /*9d20*/  FMUL.FTZ R154, R0.reuse, R163 ;  /* 0x000000a3009a7220 */ /* 0x040fe20000410000 */
[----:B--2---:R-:W-:Y:S01]  /*9d30*/  FMNMX.FTZ R6, R9, R6, !PT ;  /* 0x0000000609067209 */ /* 0x004fe20007810000 */
        /* <DEDUP_REMOVED lines=43> */
[----:B------:R-:W-:Y:S01]  /*9ff0*/  FMUL.FTZ R162, R0, R171 ;  /* 0x000000ab00a27220 */ /* 0x000fe20000410000 */
[----:B------:R-:W-:Y:S01]  /*a000*/  UMOV UR10, UR31 ;  /* 0x0000001f000a7c82 */ /* 0x000fe20008000000 */
[----:B------:R-:W1:Y:S03]  /*a010*/  S2R R209, SR_TID.X ;  /* 0x0000000000d17919 */ /* 0x000e660000002100 */
[----:B------:R-:W3:Y:S01]  /*a020*/  MUFU.TANH R120, R120 ;  /* 0x0000007800787308 */ /* 0x000ee20000002400 */
[----:B--2---:R-:W-:-:S07]  /*a030*/  FMNMX.FTZ R163, R21, R164, !PT ;  /* 0x000000a415a37209 */ /* 0x004fce0007810000 */
[----:B------:R-:W2:Y:S01]  /*a040*/  MUFU.TANH R121, R121 ;  /* 0x0000007900797308 */ /* 0x000ea20000002400 */
[----:B0-----:R-:W-:-:S07]  /*a050*/  FMNMX.FTZ R6, R20, R5, !PT ;  /* 0x0000000514067209 */ /* 0x001fce0007810000 */
[----:B------:R-:W0:Y:S01]  /*a060*/  MUFU.TANH R123, R123 ;  /* 0x0000007b007b7308 */ /* 0x000e220000002400 */
[----:B---3--:R-:W-:Y:S01]  /*a070*/  FMNMX.FTZ R164, R120, R163, !PT ;  /* 0x000000a378a47209 */ /* 0x008fe20007810000 */
[----:B------:R-:W-:-:S06]  /*a080*/  FMUL.FTZ R163, R0, R172 ;  /* 0x000000ac00a37220 */ /* 0x000fcc0000410000 */
[----:B------:R-:W3:Y:S01]  /*a090*/  MUFU.TANH R122, R122 ;  /* 0x0000007a007a7308 */ /* 0x000ee20000002400 */
[----:B--2---:R-:W-:Y:S02]  /*a0a0*/  FMNMX.FTZ R5, R121, R6, !PT ;  /* 0x0000000679057209 */ /* 0x004fe40007810000 */
[----:B-1----:R-:W-:-:S05]  /*a0b0*/  SHF.R.U32.HI R209, RZ, 0x7, R209 ;  /* 0x00000007ffd17819 */ /* 0x002fca00000116d1 */
[----:B------:R-:W1:Y:S01]  /*a0c0*/  MUFU.TANH R124, R124 ;  /* 0x0000007c007c7308 */ /* 0x000e620000002400 */
[----:B0-----:R-:W-:Y:S01]  /*a0d0*/  FMNMX.FTZ R165, R123, R164, !PT ;  /* 0x000000a47ba57209 */ /* 0x001fe20007810000 */
[C---:B------:R-:W-:Y:S01]  /*a0e0*/  FMUL.FTZ R164, R0.reuse, R173 ;  /* 0x000000ad00a47220 */ /* 0x040fe20000410000 */
[----:B------:R-:W-:-:S05]  /*a0f0*/  FMUL.FTZ R173, R0, R180 ;  /* 0x000000b400ad7220 */ /* 0x000fca0000410000 */
        /* <DEDUP_REMOVED lines=11> */
[----:B0-----:R-:W-:Y:S01]  /*a1b0*/  FMNMX.FTZ R166, R128, R165, !PT ;  /* 0x000000a580a67209 */ /* 0x001fe20007810000 */
[C---:B------:R-:W-:Y:S01]  /*a1c0*/  FMUL.FTZ R165, R0.reuse, R174 ;  /* 0x000000ae00a57220 */ /* 0x040fe20000410000 */
[----:B------:R-:W-:-:S05]  /*a1d0*/  FMUL.FTZ R174, R0, R181 ;  /* 0x000000b500ae7220 */ /* 0x000fca0000410000 */
        /* <DEDUP_REMOVED lines=17> */
[----:B------:R-:W-:Y:S01]  /*a2f0*/  FMUL.FTZ R167, R0, R176 ;  /* 0x000000b000a77220 */ /* 0x000fe20000410000 */
[----:B------:R-:W-:Y:S02]  /*a300*/  WARPGROUP.DEPBAR.LE gsb0, 0x0 ;  /* 0x00008000000079c5 */ /* 0x000fe40000010000 */
[----:B------:R-:W-:-:S03]  /*a310*/  WARPGROUP.ARRIVE ;  /* 0x00000000000079c5 */ /* 0x000fc60000000000 */
[----:B------:R-:W1:Y:S01]  /*a320*/  MUFU.TANH R138, R138 ;  /* 0x0000008a008a7308 */ /* 0x000e620000002400 */
[----:B0-----:R-:W-:Y:S02]  /*a330*/  FMNMX.FTZ R5, R137, R6, !PT ;  /* 0x0000000689057209 */ /* 0x001fe40007810000 */
[----:B------:R-:W-:Y:S01]  /*a340*/  QGMMA.64x192x32.F32.E4M3.E4M3 R24, R192, gdesc[UR4], R24, gsb0 ;  /* 0x02e00004c0187df3 */ /* 0x000fe20008000818 */
[----:B------:R-:W-:Y:S01]  /*a350*/  UIADD3 UR6, UR11, 0x4, URZ ;  /* 0x000000040b067890 */ /* 0x000fe2000fffe03f */
[----:B------:R-:W-:-:S03]  /*a360*/  UMOV UR7, 0x40000040 ;  /* 0x4000004000077882 */ /* 0x000fc60000000000 */
[----:B------:R-:W0:Y:S01]  /*a370*/  MUFU.TANH R140, R140 ;  /* 0x0000008c008c7308 */ /* 0x000e220000002400 */
[----:B--2---:R-:W-:Y:S01]  /*a380*/  FMNMX.FTZ R169, R139, R168, !PT ;  /* 0x000000a88ba97209 */ /* 0x004fe20007810000 */
[----:B------:R-:W-:-:S06]  /*a390*/  FMUL.FTZ R168, R0, R177 ;  /* 0x000000b100a87220 */ /* 0x000fcc0000410000 */
        /* <DEDUP_REMOVED lines=12> */
[----:B------:R-:W-:-:S06]  /*a460*/  FMUL.FTZ R169, R0, R178 ;  /* 0x000000b200a97220 */ /* 0x000fcc0000410000 */
[----:B------:R-:W2:Y:S01]  /*a470*/  MUFU.TANH R146, R146 ;  /* 0x0000009200927308 */ /* 0x000ea20000002400 */
[----:B-1----:R-:W-:-:S07]  /*a480*/  FMNMX.FTZ R5, R145, R6, !PT ;  /* 0x0000000691057209 */ /* 0x002fce0007810000 */
[----:B------:R-:W1:Y:S01]  /*a490*/  MUFU.TANH R148, R148 ;  /* 0x0000009400947308 */ /* 0x000e620000002400 */
[----:B0-----:R-:W-:Y:S01]  /*a4a0*/  FMNMX.FTZ R171, R147, R170, !PT ;  /* 0x000000aa93ab7209 */ /* 0x001fe20007810000 */
[----:B------:R-:W-:Y:S01]  /*a4b0*/  FMUL.FTZ R170, R0, R179 ;  /* 0x000000b300aa7220 */ /* 0x000fe20000410000 */
[----:B------:R-:W-:-:S05]  /*a4c0*/  IMAD.U32 R179, RZ, RZ, UR51 ;  /* 0x00000033ffb37e24 */ /* 0x000fca000f8e00ff */
        /* <DEDUP_REMOVED lines=32> */
[----:B--2---:R-:W-:Y:S01]  /*a6d0*/  FMNMX.FTZ R175, R163, R172, !PT ;  /* 0x000000aca3af7209 */ /* 0x004fe20007810000 */
[----:B------:R-:W-:-:S06]  /*a6e0*/  FMUL.FTZ R172, R0, R183 ;  /* 0x000000b700ac7220 */ /* 0x000fcc0000410000 */
[----:B------:R-:W2:Y:S01]  /*a6f0*/  MUFU.TANH R165, R165 ;  /* 0x000000a500a57308 */ /* 0x000ea20000002400 */
[----:B-1----:R-:W-:Y:S01]  /*a700*/  FMNMX.FTZ R6, R162, R5, !PT ;  /* 0x00000005a2067209 */ /* 0x002fe20007810000 */
[----:B------:R-:W-:Y:S02]  /*a710*/  WARPGROUP.DEPBAR.LE gsb0, 0x0 ;  /* 0x00008000000079c5 */ /* 0x000fe40000010000 */
[----:B------:R-:W-:-:S04]  /*a720*/  WARPGROUP.ARRIVE ;  /* 0x00000000000079c5 */ /* 0x000fc80000000000 */
[----:B------:R-:W1:Y:S01]  /*a730*/  MUFU.TANH R167, R167 ;  /* 0x000000a700a77308 */ /* 0x000e620000002400 */
[----:B0-----:R-:W-:Y:S01]  /*a740*/  FMNMX.FTZ R176, R164, R175, !PT ;  /* 0x000000afa4b07209 */ /* 0x001fe20007810000 */
[----:B------:R-:W-:Y:S01]  /*a750*/  QGMMA.64x192x32.F32.E4M3.E4M3 R24, R188, gdesc[UR4], R24, gsb0 ;  /* 0x02e00004bc187df3 */ /* 0x000fe20008000818 */
[----:B------:R-:W-:Y:S01]  /*a760*/  UIADD3 UR6, UR11, 0x6, URZ ;  /* 0x000000060b067890 */ /* 0x000fe2000fffe03f */
[----:B------:R-:W-:-:S04]  /*a770*/  UMOV UR7, 0x40000040 ;  /* 0x4000004000077882 */ /* 0x000fc80000000000 */
        /* <DEDUP_REMOVED lines=15> */
[----:B-1----:R-:W-:Y:S02]  /*a870*/  FMNMX.FTZ R175, R174, R175, !PT ;  /* 0x000000afaeaf7209 */ /* 0x002fe40007810000 */
[----:B0-----:R-:W-:-:S03]  /*a880*/  FMNMX.FTZ R5, R171, R6, !PT ;  /* 0x00000006ab057209 */ /* 0x001fc60007810000 */
[----:B------:R-:W0:Y:S01]  /*a890*/  SHFL.BFLY PT, R6, R175, 0x2, 0x1f ;  /* 0x0c401f00af067f89 */ /* 0x000e2200000e0000 */
[----:B--2---:R-:W-:-:S05]  /*a8a0*/  FMNMX.FTZ R176, R172, R5, !PT ;  /* 0x00000005acb07209 */ /* 0x004fca0007810000 */
[----:B------:R-:W1:Y:S01]  /*a8b0*/  SHFL.BFLY PT, R5, R176, 0x2, 0x1f ;  /* 0x0c401f00b0057f89 */ /* 0x000e6200000e0000 */
[----:B0-----:R-:W-:Y:S01]  /*a8c0*/  FMNMX.FTZ R177, R175, R6, !PT ;  /* 0x00000006afb17209 */ /* 0x001fe20007810000 */
[----:B------:R-:W-:-:S04]  /*a8d0*/  IMAD.U32 R175, RZ, RZ, UR10 ;  /* 0x0000000affaf7e24 */ /* 0x000fc8000f8e00ff */
[----:B------:R-:W0:Y:S01]  /*a8e0*/  SHFL.BFLY PT, R6, R177, 0x1, 0x1f ;  /* 0x0c201f00b1067f89 */ /* 0x000e2200000e0000 */
[----:B-1----:R-:W-:-:S05]  /*a8f0*/  FMNMX.FTZ R178, R176, R5, !PT ;  /* 0x00000005b0b27209 */ /* 0x002fca0007810000 */
[----:B------:R-:W1:Y:S01]  /*a900*/  SHFL.BFLY PT, R5, R178, 0x1, 0x1f ;  /* 0x0c201f00b2057f89 */ /* 0x000e6200000e0000 */
[----:B0-----:R-:W-:Y:S02]  /*a910*/  FMNMX.FTZ R6, R177, R6, !PT ;  /* 0x00000006b1067209 */ /* 0x001fe40007810000 */
[----:B------:R-:W-:-:S03]  /*a920*/  IADD3 R177, -R209, 0xb, RZ ;  /* 0x0000000bd1b17810 */ /* 0x000fc60007ffe1ff */
[C---:B------:R-:W-:Y:S01]  /*a930*/  FFMA.FTZ R175, R6.reuse, R175, -8 ;  /* 0xc100000006af7423 */ /* 0x040fe200000100af */
[----:B------:R-:W-:-:S03]  /*a940*/  FADD.FTZ R7, -R6, R7 ;  /* 0x0000000706077221 */ /* 0x000fc60000010100 */
[--C-:B------:R-:W-:Y:S01]  /*a950*/  FFMA.FTZ R176, R174, UR10, -R175.reuse ;  /* 0x0000000aaeb07c23 */ /* 0x100fe200080108af */
[----:B------:R-:W-:Y:S01]  /*a960*/  FMUL.FTZ R7, R7, UR10 ;  /* 0x0000000a07077c20 */ /* 0x000fe20008410000 */
[----:B-1----:R-:W-:Y:S01]  /*a970*/  FMNMX.FTZ R5, R178, R5, !PT ;  /* 0x00000005b2057209 */ /* 0x002fe20007810000 */
[----:B------:R-:W-:Y:S02]  /*a980*/  IMAD.U32 R178, RZ, RZ, UR10 ;  /* 0x0000000affb27e24 */ /* 0x000fe4000f8e00ff */
[--C-:B------:R-:W-:Y:S01]  /*a990*/  FFMA.FTZ R10, R10, UR10, -R175.reuse ;  /* 0x0000000a0a0a7c23 */ /* 0x100fe200080108af */
[----:B------:R-:W-:-:S01]  /*a9a0*/  FFMA.FTZ R9, R9, UR10, -R175 ;  /* 0x0000000a09097c23 */ /* 0x000fc200080108af */
[----:B------:R-:W-:Y:S01]  /*a9b0*/  FFMA.FTZ R13, R13, UR10, -R175 ;  /* 0x0000000a0d0d7c23 */ /* 0x000fe200080108af */
[----:B------:R-:W-:-:S01]  /*a9c0*/  FADD.FTZ R8, -R5, R8 ;  /* 0x0000000805087221 */ /* 0x000fc20000010100 */
[----:B------:R-:W-:Y:S01]  /*a9d0*/  FFMA.FTZ R174, R5, R178, -8 ;  /* 0xc100000005ae7423 */ /* 0x000fe200000100b2 */
[----:B------:R-:W-:Y:S01]  /*a9e0*/  MUFU.EX2 R7, R7 ;  /* 0x0000000700077308 */ /* 0x000fe20000000800 */
[----:B------:R-:W-:-:S01]  /*a9f0*/  FFMA.FTZ R14, R14, UR10, -R175 ;  /* 0x0000000a0e0e7c23 */ /* 0x000fc200080108af */
[----:B------:R-:W-:Y:S01]  /*aa00*/  FMUL.FTZ R8, R8, UR10 ;  /* 0x0000000a08087c20 */ /* 0x000fe20008410000 */
[----:B------:R-:W-:-:S01]  /*aa10*/  FFMA.FTZ R11, R11, UR10, -R174 ;  /* 0x0000000a0b0b7c23 */ /* 0x000fc200080108ae */
[--C-:B------:R-:W-:Y:S01]  /*aa20*/  FFMA.FTZ R12, R12, UR10, -R174.reuse ;  /* 0x0000000a0c0c7c23 */ /* 0x100fe200080108ae */
        /* <DEDUP_REMOVED lines=39> */
[----:B------:R-:W-:Y:S01]  /*aca0*/  FFMA.FTZ R173, R173, UR10, -R175 ;  /* 0x0000000aadad7c23 */ /* 0x000fe200080108af */
[----:B------:R-:W-:-:S01]  /*acb0*/  FFMA.FTZ R129, R129, UR10, -R174 ;  /* 0x0000000a81817c23 */ /* 0x000fc200080108ae */
[--C-:B------:R-:W-:Y:S01]  /*acc0*/  FFMA.FTZ R130, R130, UR10, -R174.reuse ;  /* 0x0000000a82827c23 */ /* 0x100fe200080108ae */
[----:B------:R-:W-:-:S01]  /*acd0*/  FFMA.FTZ R133, R133, UR10, -R174 ;  /* 0x0000000a85857c23 */ /* 0x000fc200080108ae */
[----:B------:R-:W1:Y:S01]  /*ace0*/  MUFU.EX2 R13, R13 ;  /* 0x0000000d000d7308 */ /* 0x000e620000000800 */
        /* <DEDUP_REMOVED lines=9> */
[--C-:B------:R-:W-:Y:S01]  /*ad80*/  FFMA.FTZ R146, R146, UR10, -R174.reuse ;  /* 0x0000000a92927c23 */ /* 0x100fe200080108ae */
[----:B------:R-:W-:-:S01]  /*ad90*/  FFMA.FTZ R149, R149, UR10, -R174 ;  /* 0x0000000a95957c23 */ /* 0x000fc200080108ae */
[--C-:B------:R-:W-:Y:S01]  /*ada0*/  FFMA.FTZ R150, R150, UR10, -R174.reuse ;  /* 0x0000000a96967c23 */ /* 0x100fe200080108ae */
[----:B------:R-:W-:-:S01]  /*adb0*/  FFMA.FTZ R153, R153, UR10, -R174 ;  /* 0x0000000a99997c23 */ /* 0x000fc200080108ae */
[----:B------:R-:W-:-:S02]  /*adc0*/  WARPGROUP.DEPBAR.LE gsb0, 0x0 ;  /* 0x00008000000079c5 */ /* 0x000fc40000010000 */
[----:B------:R-:W-:Y:S01]  /*add0*/  WARPGROUP.ARRIVE ;  /* 0x00000000000079c5 */ /* 0x000fe20000000000 */
[----:B------:R-:W2:Y:S01]  /*ade0*/  MUFU.EX2 R14, R14 ;  /* 0x0000000e000e7308 */ /* 0x000ea20000000800 */
[----:B-1----:R-:W-:-:S01]  /*adf0*/  FADD.FTZ R3, R13, R4 ;  /* 0x000000040d037221 */ /* 0x002fc20000010000 */
[--C-:B------:R-:W-:Y:S01]  /*ae00*/  FFMA.FTZ R154, R154, UR10, -R174.reuse ;  /* 0x0000000a9a9a7c23 */ /* 0x100fe200080108ae */
[----:B------:R-:W-:-:S01]  /*ae10*/  FFMA.FTZ R157, R157, UR10, -R174 ;  /* 0x0000000a9d9d7c23 */ /* 0x000fc200080108ae */
[--C-:B------:R-:W-:Y:S01]  /*ae20*/  FFMA.FTZ R158, R158, UR10, -R174.reuse ;  /* 0x0000000a9e9e7c23 */ /* 0x100fe200080108ae */
[----:B------:R-:W-:Y:S01]  /*ae30*/  QGMMA.64x192x32.F32.E4M3.E4M3 R24, R184, gdesc[UR4], R24, gsb0 ;  /* 0x02e00004b8187df3 */ /* 0x000fe20008000818 */
[----:B------:R-:W-:-:S01]  /*ae40*/  FFMA.FTZ R161, R161, UR10, -R174 ;  /* 0x0000000aa1a17c23 */ /* 0x000fc200080108ae */
[----:B------:R-:W-:Y:S01]  /*ae50*/  FFMA.FTZ R162, R162, UR10, -R174 ;  /* 0x0000000aa2a27c23 */ /* 0x000fe200080108ae */
[----:B------:R-:W1:Y:S01]  /*ae60*/  MUFU.EX2 R20, R20 ;  /* 0x0000001400147308 */ /* 0x000e620000000800 */
[----:B0-----:R-:W-:-:S01]  /*ae70*/  FADD.FTZ R175, R15, R178 ;  /* 0x000000b20faf7221 */ /* 0x001fc20000010000 */
[--C-:B------:R-:W-:Y:S01]  /*ae80*/  FFMA.FTZ R165, R165, UR10, -R174.reuse ;  /* 0x0000000aa5a57c23 */ /* 0x100fe200080108ae */
[----:B------:R-:W-:-:S01]  /*ae90*/  FFMA.FTZ R171, R171, UR10, -R174 ;  /* 0x0000000aabab7c23 */ /* 0x000fc200080108ae */
[----:B------:R-:W-:-:S04]  /*aea0*/  FFMA.FTZ R172, R172, UR10, -R174 ;  /* 0x0000000aacac7c23 */ /* 0x000fc800080108ae */
        /* <DEDUP_REMOVED lines=50> */
[----:B------:R-:W-:-:S06]  /*b1d0*/  WARPGROUP.DEPBAR.LE gsb0, 0x0 ;  /* 0x00008000000079c5 */ /* 0x000fcc0000010000 */
        /* <DEDUP_REMOVED lines=34> */
[----:B-1----:R-:W-:-:S01]  /*b400*/  FADD.FTZ R4, R156, R3 ;  /* 0x000000039c047221 */ /* 0x002fc20000010000 */
[----:B------:R-:W-:-:S05]  /*b410*/  @!P1 LEA R3, R179, UR36, 0x3 ;  /* 0x00000024b3039c11 */ /* 0x000fca000f8e18ff */
[----:B------:R-:W-:Y:S01]  /*b420*/  @!P1 VIADD R3, R3, 0x2a840 ;  /* 0x0002a84003039836 */ /* 0x000fe20000000000 */
[----:B------:R-:W1:Y:S01]  /*b430*/  MUFU.EX2 R161, R161 ;  /* 0x000000a100a17308 */ /* 0x000e620000000800 */
[----:B0-----:R-:W-:-:S01]  /*b440*/  FADD.FTZ R170, R158, R175 ;  /* 0x000000af9eaa7221 */ /* 0x001fc20000010000 */
[----:B------:R1:W-:Y:S06]  /*b450*/  BAR.ARV R177, 0x100 ;  /* 0x000400b10000751d */ /* 0x0003ec0000002000 */
[----:B------:R-:W0:Y:S01]  /*b460*/  MUFU.EX2 R160, R160 ;  /* 0x000000a000a07308 */ /* 0x000e220000000800 */
[----:B--2---:R-:W-:-:S01]  /*b470*/  FADD.FTZ R175, R159, R4 ;  /* 0x000000049faf7221 */ /* 0x004fc20000010000 */
[----:B------:R-:W-:-:S04]  /*b480*/  @!P1 PRMT R3, RZ, 0x654, R3 ;  /* 0x00000654ff039816 */ /* 0x000fc80000000003 */
[----:B------:R2:W-:Y:S02]  /*b490*/  @!P1 SYNCS.ARRIVE.TRANS64.RED.A1T0 RZ, [R3+URZ], RZ ;  /* 0x000000ff03ff99a7 */ /* 0x0005e4000810043f */
        /* <DEDUP_REMOVED lines=10> */
[----:B------:R-:W2:Y:S01]  /*b540*/  MUFU.EX2 R167, R167 ;  /* 0x000000a700a77308 */ /* 0x000ea20000000800 */
[----:B---3--:R-:W-:-:S07]  /*b550*/  FADD.FTZ R4, R164, R175 ;  /* 0x000000afa4047221 */ /* 0x008fce0000010000 */
        /* <DEDUP_REMOVED lines=18> */
.L_x_4160:
        /* <DEDUP_REMOVED lines=139> */
.L_x_4151:
        /* <DEDUP_REMOVED lines=9> */
.L_x_4180:
[----:B------:R-:W-:Y:S01]  /*bfc0*/  ISETP.NE.AND P3, PT, RZ, UR44, PT ;  /* 0x0000002cff007c0c */ /* 0x000fe2000bf65270 */
[----:B------:R-:W-:-:S04]  /*bfd0*/  UISETP.NE.AND UP1, UPT, UR33, 0x1, UPT ;  /* 0x000000012100788c */ /* 0x000fc8000bf25270 */
[----:B------:R-:W-:-:S04]  /*bfe0*/  USEL UR50, URZ, 0x1, UP1 ;  /* 0x000000013f327887 */ /* 0x000fc80008800000 */
[----:B------:R-:W-:-:S04]  /*bff0*/  ULOP3.LUT UR50, UR34, UR50, URZ, 0x3c, !UPT ;  /* 0x0000003222327292 */ /* 0x000fc8000f8e3c3f */
[----:B------:R-:W-:Y:S08]  /*c000*/  @P3 BRA `(.L_x_4163) ;  /* 0x0000000000383947 */ /* 0x000ff00003800000 */
[----:B------:R-:W-:Y:S05]  /*c010*/  @!P0 BRA `(.L_x_4164) ;  /* 0x0000000000048947 */ /* 0x000fea0003800000 */
[----:B------:R-:W-:Y:S01]  /*c020*/  BPT.TRAP 0x1 ;  /* 0x000000040000795c */ /* 0x000fe20000300000 */
.L_x_4164:
        /* <DEDUP_REMOVED lines=9> */
.L_x_4165:
[----:B-1----:R-:W-:Y:S05]  /*c0c0*/  @P2 BRA `(.L_x_4163) ;  /* 0x0000000000082947 */ /* 0x002fea0003800000 */
[----:B------:R-:W1:Y:S02]  /*c0d0*/  SYNCS.PHASECHK.TRANS64.TRYWAIT P2, [UR6+0x2a830], R5 ;  /* 0x02a83005ff0075a7 */ /* 0x000e640008040146 */
[----:B-1----:R-:W-:Y:S05]  /*c0e0*/  @!P2 BRA `(.L_x_4166) ;  /* 0x000000dc0054a947 */ /* 0x002fea0003800000 */
.L_x_4163:
        /* <DEDUP_REMOVED lines=40> */
.L_x_4168:
[----:B------:R-:W-:Y:S01]  /*c370*/  ULEA UR6, UR33, UR36, 0x3 ;  /* 0x0000002421067291 */ /* 0x000fe2000f8e183f */
[----:B------:R-:W-:-:S05]  /*c380*/  IMAD.U32 R5, RZ, RZ, UR34 ;  /* 0x00000022ff057e24 */ /* 0x000fca000f8e00ff */
[----:B------:R-:W-:-:S04]  /*c390*/  SHF.L.U32 R5, R5, 0x1f, RZ ;  /* 0x0000001f05057819 */ /* 0x000fc800000006ff */
[----:B------:R0:W1:Y:S01]  /*c3a0*/  SYNCS.PHASECHK.TRANS64.TRYWAIT P2, [UR6+0x2a850], R5 ;  /* 0x02a85005ff0075a7 */ /* 0x0000620008040146 */
[----:B------:R-:W-:Y:S05]  /*c3b0*/  @!P0 BRA `(.L_x_4169) ;  /* 0x0000000000048947 */ /* 0x000fea0003800000 */
[----:B------:R-:W-:Y:S01]  /*c3c0*/  BPT.TRAP 0x1 ;  /* 0x000000040000795c */ /* 0x000fe20000300000 */
.L_x_4169:
[----:B-1----:R-:W-:Y:S05]  /*c3d0*/  @P2 BRA `(.L_x_4167) ;  /* 0x0000000000082947 */ /* 0x002fea0003800000 */
[----:B------:R-:W1:Y:S02]  /*c3e0*/  SYNCS.PHASECHK.TRANS64.TRYWAIT P2, [UR6+0x2a850], R5 ;  /* 0x02a85005ff0075a7 */ /* 0x000e640008040146 */
[----:B-1----:R-:W-:Y:S05]  /*c3f0*/  @!P2 BRA `(.L_x_4170) ;  /* 0x000000d800a8a947 */ /* 0x002fea0003800000 */
.L_x_4167:
[----:B------:R-:W-:Y:S01]  /*c400*/  UIADD3 UR6, UR36, 0x400, URZ ;  /* 0x0000040024067890 */ /* 0x000fe2000fffe03f */
[----:B------:R-:W-:Y:S01]  /*c410*/  WARPGROUP.ARRIVE ;  /* 0x00000000000079c5 */ /* 0x000fe20000000000 */
[----:B------:R-:W-:-:S05]  /*c420*/  UMOV UR7, 0x40000040 ;  /* 0x4000004000077882 */ /* 0x000fca0000000000 */
[----:B------:R-:W2:Y:S01]  /*c430*/  S2R R209, SR_TID.X ;  /* 0x0000000000d17919 */ /* 0x000ea20000002100 */
[----:B------:R-:W-:Y:S01]  /*c440*/  USHF.R.U32.HI UR6, URZ, 0x4, UR6 ;  /* 0x000000043f067899 */ /* 0x000fe20008011606 */
[----:B------:R-:W-:Y:S01]  /*c450*/  PLOP3.LUT P2, PT, PT, PT, UP0, 0x80, 0x0 ;  /* 0x000000000000781c */ /* 0x000fe20003f4f008 */
[C---:B-1----:R-:W-:Y:S01]  /*c460*/  FMUL.FTZ R6, R0.reuse, R120 ;  /* 0x0000007800067220 */ /* 0x042fe20000410000 */
[C---:B------:R-:W-:Y:S01]  /*c470*/  FMUL.FTZ R21, R0.reuse, R121 ;  /* 0x0000007900157220 */ /* 0x040fe20000410000 */
[----:B------:R-:W-:Y:S01]  /*c480*/  ULOP3.LUT UR6, UR6, 0x3fff, URZ, 0xc0, !UPT ;  /* 0x00003fff06067892 */ /* 0x000fe2000f8ec03f */
[----:B------:R-:W-:Y:S02]  /*c490*/  IMAD.U32 R120, RZ, RZ, UR51 ;  /* 0x00000033ff787e24 */ /* 0x000fe4000f8e00ff */
[C---:B------:R-:W-:Y:S01]  /*c4a0*/  FMUL.FTZ R11, R0.reuse, R127 ;  /* 0x0000007f000b7220 */ /* 0x040fe20000410000 */
[C---:B------:R-:W-:Y:S01]  /*c4b0*/  FMUL.FTZ R127, R0.reuse, R147 ;  /* 0x00000093007f7220 */ /* 0x040fe20000410000 */
[----:B------:R-:W-:Y:S01]  /*c4c0*/  ULOP3.LUT UR6, UR6, 0x10000, URZ, 0xfc, !UPT ;  /* 0x0001000006067892 */ /* 0x000fe2000f8efc3f */
[----:B------:R-:W-:Y:S01]  /*c4d0*/  FMUL.FTZ R147, R0, R149 ;  /* 0x0000009500937220 */ /* 0x000fe20000410000 */
[----:B------:R-:W-:Y:S01]  /*c4e0*/  @!P1 LEA R120, R120, UR36, 0x3 ;  /* 0x0000002478789c11 */ /* 0x000fe2000f8e18ff */
[C---:B------:R-:W-:Y:S01]  /*c4f0*/  FMUL.FTZ R10, R0.reuse, R126 ;  /* 0x0000007e000a7220 */ /* 0x040fe20000410000 */
[----:B------:R-:W-:Y:S01]  /*c500*/  UIMAD UR10, UR33, 0x600, UR6 ;  /* 0x00000600210a78a4 */ /* 0x000fe2000f8e0206 */
[C---:B------:R-:W-:Y:S01]  /*c510*/  FMUL.FTZ R126, R0.reuse, R146 ;  /* 0x00000092007e7220 */ /* 0x040fe20000410000 */
[----:B------:R-:W-:Y:S01]  /*c520*/  FMUL.FTZ R146, R0, R148 ;  /* 0x0000009400927220 */ /* 0x000fe20000410000 */
[----:B------:R-:W-:-:S02]  /*c530*/  @!P1 VIADD R120, R120, 0x2a840 ;  /* 0x0002a84078789836 */ /* 0x000fc40000000000 */
[C---:B------:R-:W-:Y:S01]  /*c540*/  FMUL.FTZ R9, R0.reuse, R123 ;  /* 0x0000007b00097220 */ /* 0x040fe20000410000 */
[C---:B------:R-:W-:Y:S01]  /*c550*/  FMUL.FTZ R13, R0.reuse, R131 ;  /* 0x00000083000d7220 */ /* 0x040fe20000410000 */
[C---:B------:R-:W-:Y:S01]  /*c560*/  FMUL.FTZ R148, R0.reuse, R153 ;  /* 0x0000009900947220 */ /* 0x040fe20000410000 */
[----:B------:R-:W-:Y:S01]  /*c570*/  UMOV UR6, UR10 ;  /* 0x0000000a00067c82 */ /* 0x000fe20008000000 */
[C---:B0-----:R-:W-:Y:S01]  /*c580*/  FMUL.FTZ R5, R0.reuse, R122 ;  /* 0x0000007a00057220 */ /* 0x041fe20000410000 */
        /* <DEDUP_REMOVED lines=12> */
[C---:B------:R-:W-:Y:S01]  /*c650*/  FMUL.FTZ R124, R0.reuse, R142 ;  /* 0x0000008e007c7220 */ /* 0x040fe20000410000 */
[C---:B------:R-:W-:Y:S01]  /*c660*/  FMUL.FTZ R155, R0.reuse, R160 ;  /* 0x000000a0009b7220 */ /* 0x040fe20000410000 */
[C---:B------:R-:W-:Y:S01]  /*c670*/  FMUL.FTZ R156, R0.reuse, R161 ;  /* 0x000000a1009c7220 */ /* 0x040fe20000410000 */
[C---:B------:R-:W-:Y:S01]  /*c680*/  FMUL.FTZ R134, R0.reuse, R162 ;  /* 0x000000a200867220 */ /* 0x040fe20000410000 */
[C---:B------:R-:W-:Y:S01]  /*c690*/  FMUL.FTZ R135, R0.reuse, R163 ;  /* 0x000000a300877220 */ /* 0x040fe20000410000 */
[----:B------:R-:W-:Y:S01]  /*c6a0*/  @!P1 PRMT R120, RZ, 0x654, R120 ;  /* 0x00000654ff789816 */ /* 0x000fe20000000078 */
        /* <DEDUP_REMOVED lines=8> */
[----:B------:R-:W0:Y:S08]  /*c730*/  MUFU.TANH R6, R6 ;  /* 0x0000000600067308 */ /* 0x000e300000002400 */
        /* <DEDUP_REMOVED lines=27> */
[----:B------:R-:W-:Y:S02]  /*c8f0*/  VIADD R168, R17, UR41 ;  /* 0x0000002911a87c36 */ /* 0x000fe40008000000 */
[C---:B------:R-:W-:Y:S01]  /*c900*/  FMUL.FTZ R198, R0.reuse, R136 ;  /* 0x0000008800c67220 */ /* 0x040fe20000410000 */
[----:B------:R-:W-:Y:S01]  /*c910*/  QGMMA.64x192x32.F32.E4M3.E4M3 R24, R192, gdesc[UR4], R24, gsb0 ;  /* 0x02e00004c0187df3 */ /* 0x000fe20008000818 */
[----:B------:R-:W-:Y:S01]  /*c920*/  UIADD3 UR6, UR10, 0x4, URZ ;  /* 0x000000040a067890 */ /* 0x000fe2000fffe03f */
[----:B------:R-:W-:Y:S01]  /*c930*/  FMUL.FTZ R136, R0, R166 ;  /* 0x000000a600887220 */ /* 0x000fe20000410000 */
[----:B------:R-:W-:Y:S01]  /*c940*/  UMOV UR7, 0x40000040 ;  /* 0x4000004000077882 */ /* 0x000fe20000000000 */
[----:B------:R-:W-:-:S02]  /*c950*/  IMAD.SHL.U32 R166, R2, 0x80, RZ ;  /* 0x0000008002a67824 */ /* 0x000fc400078e00ff */
[C---:B------:R-:W-:Y:S01]  /*c960*/  FMUL.FTZ R197, R0.reuse, R137 ;  /* 0x0000008900c57220 */ /* 0x040fe20000410000 */
[C---:B------:R-:W-:Y:S01]  /*c970*/  FMUL.FTZ R137, R0.reuse, R167 ;  /* 0x000000a700897220 */ /* 0x040fe20000410000 */
[----:B------:R-:W-:Y:S01]  /*c980*/  FMUL.FTZ R167, R0, R181 ;  /* 0x000000b500a77220 */ /* 0x000fe20000410000 */
        /* <DEDUP_REMOVED lines=68> */
[----:B------:R-:W0:Y:S01]  /*cdd0*/  MUFU.TANH R189, R189 ;  /* 0x000000bd00bd7308 */ /* 0x000e220000002400 */
[----:B------:R-:W-:Y:S02]  /*cde0*/  @P2 SHF.R.U32.HI R168, RZ, UR6, R121 ;  /* 0x00000006ffa82c19 */ /* 0x000fe40008011679 */
[----:B------:R-:W-:-:S03]  /*cdf0*/  IADD3 R121, -R166, 0x1, RZ ;  /* 0x00000001a6797810 */ /* 0x000fc60007ffe1ff */
[----:B------:R-:W5:Y:S02]  /*ce00*/  SHFL.IDX PT, R149, R168, RZ, 0x1c1f ;  /* 0x001c1fffa8957589 */ /* 0x000f6400000e0000 */
[----:B------:R-:W-:Y:S01]  /*ce10*/  IMAD R121, R16, -0x2, R121 ;  /* 0xfffffffe10797824 */ /* 0x000fe200078e0279 */
        /* <DEDUP_REMOVED lines=10> */
[----:B-1----:R-:W-:-:S05]  /*cec0*/  IMAD.U32 R120, RZ, RZ, UR45 ;  /* 0x0000002dff787e24 */ /* 0x002fca000f8e00ff */
[----:B------:R-:W-:-:S05]  /*ced0*/  IADD3 R121, -R120, UR40, R121 ;  /* 0x0000002878797c10 */ /* 0x000fca000fffe179 */
[C---:B------:R-:W-:Y:S02]  /*cee0*/  VIADD R174, R121.reuse, UR32 ;  /* 0x0000002079ae7c36 */ /* 0x040fe40008000000 */
[----:B------:R-:W-:Y:S02]  /*cef0*/  VIADD R176, R121, UR29 ;  /* 0x0000001d79b07c36 */ /* 0x000fe40008000000 */
[--C-:B-----5:R-:W-:Y:S02]  /*cf00*/  IMAD.IADD R170, R174, 0x1, R149.reuse ;  /* 0x00000001aeaa7824 */ /* 0x120fe400078e0295 */
[----:B------:R-:W-:Y:S01]  /*cf10*/  IMAD.IADD R172, R176, 0x1, R149 ;  /* 0x00000001b0ac7824 */ /* 0x000fe200078e0295 */
        /* <DEDUP_REMOVED lines=14> */
.L_x_4173:
[----:B------:R-:W-:-:S05]  /*d000*/  IMAD.U32 R151, RZ, RZ, UR31 ;  /* 0x0000001fff977e24 */ /* 0x000fca000f8e00ff */
[----:B------:R-:W-:-:S13]  /*d010*/  ISETP.NE.AND P2, PT, R151, 0x1, PT ;  /* 0x000000019700780c */ /* 0x000fda0003f45270 */
[----:B------:R-:W0:Y:S02]  /*d020*/  @P2 LDC.64 R120, c[0x0][0x9e8] ;  /* 0x00027a00ff782b82 */ /* 0x000e240000000a00 */
[----:B0-----:R-:W-:-:S05]  /*d030*/  @P2 IMAD.HI.U32 R120, R149, R120, RZ ;  /* 0x0000007895782227 */ /* 0x001fca00078e00ff */
[----:B------:R-:W-:-:S07]  /*d040*/  @P2 SHF.R.U32.HI R149, RZ, R121, R120 ;  /* 0x00000079ff952219 */ /* 0x000fce0000011678 */
.L_x_4174:
[----:B------:R-:W-:Y:S05]  /*d050*/  BSYNC B0 ;  /* 0x0000000000007941 */ /* 0x000fea0003800000 */
.L_x_4172:
[----:B------:R-:W-:-:S04]  /*d060*/  IMAD R149, R149, R151, -R166 ;  /* 0x0000009795957224 */ /* 0x000fc800078e0aa6 */
[----:B------:R-:W-:-:S05]  /*d070*/  IMAD R149, R16, -0x2, R149 ;  /* 0xfffffffe10957824 */ /* 0x000fca00078e0295 */
[----:B------:R-:W-:Y:S02]  /*d080*/  VIADDMNMX R170, R149, R151, R170, PT ;  /* 0x0000009795aa7246 */ /* 0x000fe400038001aa */
[----:B------:R-:W-:-:S07]  /*d090*/  VIMNMX R172, R172, R149, !PT ;  /* 0x00000095acac7248 */ /* 0x000fce0007fe0100 */
.L_x_4171:
[----:B------:R-:W-:Y:S01]  /*d0a0*/  ISETP.GT.AND P2, PT, R2, -0x1, PT ;  /* 0xffffffff0200780c */ /* 0x000fe20003f44270 */
[----:B------:R-:W0:Y:S03]  /*d0b0*/  SHFL.IDX PT, R121, R168, 0x1, 0x1c1f ;  /* 0x003c1f00a8797f89 */ /* 0x000e2600000e0000 */
[C---:B------:R-:W-:Y:S02]  /*d0c0*/  ISETP.GT.AND P4, PT, R172.reuse, RZ, P2 ;  /* 0x000000ffac00720c */ /* 0x040fe40001784270 */
[----:B------:R-:W-:Y:S02]  /*d0d0*/  ISETP.GT.AND P6, PT, R172, 0x1, P2 ;  /* 0x00000001ac00780c */ /* 0x000fe400017c4270 */
[C---:B------:R-:W-:Y:S02]  /*d0e0*/  ISETP.LT.OR P4, PT, R170.reuse, 0x1, P4 ;  /* 0x00000001aa00780c */ /* 0x040fe40002781670 */
[----:B------:R-:W-:-:S02]  /*d0f0*/  ISETP.LT.OR P6, PT, R170, 0x2, P6 ;  /* 0x00000002aa00780c */ /* 0x000fc400037c1670 */
[----:B------:R-:W-:Y:S02]  /*d100*/  FSEL R177, R6, -INF , !P4 ;  /* 0xff80000006b17808 */ /* 0x000fe40006000000 */
[C---:B------:R-:W-:Y:S02]  /*d110*/  ISETP.GT.AND P3, PT, R172.reuse, 0x8, P2 ;  /* 0x00000008ac00780c */ /* 0x040fe40001764270 */
[C---:B------:R-:W-:Y:S02]  /*d120*/  ISETP.GT.AND P4, PT, R172.reuse, 0x9, P2 ;  /* 0x00000009ac00780c */ /* 0x040fe40001784270 */
[----:B------:R-:W-:Y:S02]  /*d130*/  FSEL R175, R21, -INF , !P6 ;  /* 0xff80000015af7808 */ /* 0x000fe40007000000 */
[----:B------:R-:W-:Y:S02]  /*d140*/  ISETP.GT.AND P6, PT, R172, 0x10, P2 ;  /* 0x00000010ac00780c */ /* 0x000fe400017c4270 */
[----:B------:R-:W-:-:S02]  /*d150*/  ISETP.LT.OR P3, PT, R170, 0x9, P3 ;  /* 0x00000009aa00780c */ /* 0x000fc40001f61670 */
[C---:B------:R-:W-:Y:S02]  /*d160*/  ISETP.LT.OR P4, PT, R170.reuse, 0xa, P4 ;  /* 0x0000000aaa00780c */ /* 0x040fe40002781670 */
[----:B------:R-:W-:Y:S02]  /*d170*/  ISETP.LT.OR P6, PT, R170, 0x11, P6 ;  /* 0x00000011aa00780c */ /* 0x000fe400037c1670 */
[----:B------:R-:W-:Y:S02]  /*d180*/  FSEL R171, R123, -INF , !P3 ;  /* 0xff8000007bab7808 */ /* 0x000fe40005800000 */
[----:B------:R-:W-:Y:S02]  /*d190*/  FSEL R169, R192, -INF , !P4 ;  /* 0xff800000c0a97808 */ /* 0x000fe40006000000 */
[C---:B------:R-:W-:Y:S02]  /*d1a0*/  ISETP.GT.AND P3, PT, R172.reuse, 0x11, P2 ;  /* 0x00000011ac00780c */ /* 0x040fe40001764270 */
[----:B------:R-:W-:-:S02]  /*d1b0*/  ISETP.GT.AND P4, PT, R172, 0x18, P2 ;  /* 0x00000018ac00780c */ /* 0x000fc40001784270 */
[----:B------:R-:W-:Y:S02]  /*d1c0*/  FSEL R193, R193, -INF , !P6 ;  /* 0xff800000c1c17808 */ /* 0x000fe40007000000 */
[----:B------:R-:W-:Y:S02]  /*d1d0*/  ISETP.GT.AND P6, PT, R172, 0x19, P2 ;  /* 0x00000019ac00780c */ /* 0x000fe400017c4270 */
[C---:B------:R-:W-:Y:S02]  /*d1e0*/  ISETP.LT.OR P3, PT, R170.reuse, 0x12, P3 ;  /* 0x00000012aa00780c */ /* 0x040fe40001f61670 */
[C---:B------:R-:W-:Y:S02]  /*d1f0*/  ISETP.LT.OR P4, PT, R170.reuse, 0x19, P4 ;  /* 0x00000019aa00780c */ /* 0x040fe40002781670 */
[----:B------:R-:W-:Y:S02]  /*d200*/  ISETP.LT.OR P6, PT, R170, 0x1a, P6 ;  /* 0x0000001aaa00780c */ /* 0x000fe400037c1670 */
[----:B------:R-:W-:-:S02]  /*d210*/  FSEL R173, R194, -INF , !P3 ;  /* 0xff800000c2ad7808 */ /* 0x000fc40005800000 */
[----:B------:R-:W-:Y:S02]  /*d220*/  FSEL R195, R195, -INF , !P4 ;  /* 0xff800000c3c37808 */ /* 0x000fe40006000000 */
[C---:B------:R-:W-:Y:S02]  /*d230*/  ISETP.GT.AND P3, PT, R172.reuse, 0x20, P2 ;  /* 0x00000020ac00780c */ /* 0x040fe40001764270 */
[----:B------:R-:W-:Y:S02]  /*d240*/  ISETP.GT.AND P4, PT, R172, 0x21, P2 ;  /* 0x00000021ac00780c */ /* 0x000fe40001784270 */
        /* <DEDUP_REMOVED lines=34> */
[----:B------:R-:W-:Y:S02]  /*d470*/  ISETP.GT.AND P4, PT, R172, 0x51, P2 ;  /* 0x00000051ac00780c */ /* 0x000fe40001784270 */
[----:B------:R-:W-:Y:S02]  /*d480*/  FSEL R148, R152, -INF , !P6 ;  /* 0xff80000098947808 */ /* 0x000fe40007000000 */
[C---:B------:R-:W-:Y:S02]  /*d490*/  ISETP.GT.AND P3, PT, R172.reuse, 0x50, P2 ;  /* 0x00000050ac00780c */ /* 0x040fe40001764270 */
[----:B------:R-:W-:Y:S02]  /*d4a0*/  ISETP.GT.AND P6, PT, R172, 0x58, P2 ;  /* 0x00000058ac00780c */ /* 0x000fe400017c4270 */
[----:B------:R-:W-:-:S02]  /*d4b0*/  ISETP.LT.OR P4, PT, R170, 0x52, P4 ;  /* 0x00000052aa00780c */ /* 0x000fc40002781670 */
[C---:B------:R-:W-:Y:S02]  /*d4c0*/  ISETP.LT.OR P3, PT, R170.reuse, 0x51, P3 ;  /* 0x00000051aa00780c */ /* 0x040fe40001f61670 */
[----:B------:R-:W-:Y:S02]  /*d4d0*/  ISETP.LT.OR P6, PT, R170, 0x59, P6 ;  /* 0x00000059aa00780c */ /* 0x000fe400037c1670 */
[----:B------:R-:W-:Y:S02]  /*d4e0*/  FSEL R152, R156, -INF , !P4 ;  /* 0xff8000009c987808 */ /* 0x000fe40006000000 */
[----:B------:R-:W-:Y:S02]  /*d4f0*/  FSEL R150, R155, -INF , !P3 ;  /* 0xff8000009b967808 */ /* 0x000fe40005800000 */
[----:B------:R-:W-:Y:S02]  /*d500*/  ISETP.GT.AND P4, PT, R172, 0x60, P2 ;  /* 0x00000060ac00780c */ /* 0x000fe40001784270 */
[----:B------:R-:W-:-:S02]  /*d510*/  FSEL R153, R157, -INF , !P6 ;  /* 0xff8000009d997808 */ /* 0x000fc40007000000 */
[C---:B------:R-:W-:Y:S02]  /*d520*/  ISETP.GT.AND P3, PT, R172.reuse, 0x59, P2 ;  /* 0x00000059ac00780c */ /* 0x040fe40001764270 */
        /* <DEDUP_REMOVED lines=13> */
[----:B------:R-:W-:Y:S01]  /*d600*/  FSEL R159, R162, -INF , !P4 ;  /* 0xff800000a29f7808 */ /* 0x000fe20006000000 */
[--C-:B0-----:R-:W-:Y:S01]  /*d610*/  IMAD.IADD R162, R176, 0x1, R121.reuse ;  /* 0x00000001b0a27824 */ /* 0x101fe200078e0279 */
[----:B------:R-:W-:Y:S01]  /*d620*/  FSEL R158, R161, -INF , !P3 ;  /* 0xff800000a19e7808 */ /* 0x000fe20005800000 */
[----:B------:R-:W-:Y:S01]  /*d630*/  IMAD.IADD R161, R174, 0x1, R121 ;  /* 0x00000001aea17824 */ /* 0x000fe200078e0279 */
        /* <DEDUP_REMOVED lines=24> */
.L_x_4177:
[----:B------:R-:W-:-:S05]  /*d7c0*/  IMAD.U32 R6, RZ, RZ, UR31 ;  /* 0x0000001fff067e24 */ /* 0x000fca000f8e00ff */
[----:B------:R-:W-:-:S13]  /*d7d0*/  ISETP.NE.AND P3, PT, R6, 0x1, PT ;  /* 0x000000010600780c */ /* 0x000fda0003f65270 */
[----:B------:R-:W0:Y:S02]  /*d7e0*/  @P3 LDC.64 R120, c[0x0][0x9e8] ;  /* 0x00027a00ff783b82 */ /* 0x000e240000000a00 */
[----:B0-----:R-:W-:-:S05]  /*d7f0*/  @P3 IMAD.HI.U32 R120, R167, R120, RZ ;  /* 0x00000078a7783227 */ /* 0x001fca00078e00ff */
[----:B------:R-:W-:-:S07]  /*d800*/  @P3 SHF.R.U32.HI R167, RZ, R121, R120 ;  /* 0x00000079ffa73219 */ /* 0x000fce0000011678 */
.L_x_4178:
[----:B------:R-:W-:Y:S05]  /*d810*/  BSYNC B0 ;  /* 0x0000000000007941 */ /* 0x000fea0003800000 */
.L_x_4176:
[----:B------:R-:W-:-:S04]  /*d820*/  IMAD R167, R167, R6, -R166 ;  /* 0x00000006a7a77224 */ /* 0x000fc800078e0aa6 */
[----:B------:R-:W-:-:S05]  /*d830*/  IMAD R167, R16, -0x2, R167 ;  /* 0xfffffffe10a77824 */ /* 0x000fca00078e02a7 */
[----:B------:R-:W-:Y:S02]  /*d840*/  VIADDMNMX R161, R167, R6, R161, PT ;  /* 0x00000006a7a17246 */ /* 0x000fe400038001a1 */
[----:B------:R-:W-:-:S07]  /*d850*/  VIMNMX R162, R162, R167, !PT ;  /* 0x000000a7a2a27248 */ /* 0x000fce0007fe0100 */
.L_x_4175:
        /* <DEDUP_REMOVED lines=9> */
[C---:B------:R-:W-:Y:S02]  /*d8f0*/  ISETP.GT.AND P3, PT, R162.reuse, 0x11, P2 ;  /* 0x00000011a200780c */ /* 0x040fe40001764270 */
[----:B------:R-:W-:Y:S02]  /*d900*/  FMNMX.FTZ R6, R193, R6, !PT ;  /* 0x00000006c1067209 */ /* 0x000fe40007810000 */
[----:B------:R-:W-:Y:S02]  /*d910*/  ISETP.LT.OR P3, PT, R161, 0x12, P3 ;  /* 0x00000012a100780c */ /* 0x000fe40001f61670 */
[----:B------:R-:W-:Y:S02]  /*d920*/  FMNMX.FTZ R6, R173, R6, !PT ;  /* 0x00000006ad067209 */ /* 0x000fe40007810000 */
[----:B------:R-:W-:-:S02]  /*d930*/  ISETP.GT.AND P6, PT, R162, 0x8, P2 ;  /* 0x00000008a200780c */ /* 0x000fc400017c4270 */
[----:B------:R-:W-:Y:S02]  /*d940*/  FMNMX.FTZ R121, R195, R6, !PT ;  /* 0x00000006c3797209 */ /* 0x000fe40007810000 */
[----:B------:R-:W-:Y:S02]  /*d950*/  ISETP.GT.AND P4, PT, R162, 0x1, P2 ;  /* 0x00000001a200780c */ /* 0x000fe40001784270 */
[----:B------:R-:W-:Y:S02]  /*d960*/  FMNMX.FTZ R121, R196, R121, !PT ;  /* 0x00000079c4797209 */ /* 0x000fe40007810000 */
[C---:B------:R-:W-:Y:S02]  /*d970*/  ISETP.LT.OR P6, PT, R161.reuse, 0x9, P6 ;  /* 0x00000009a100780c */ /* 0x040fe400037c1670 */
[----:B------:R-:W-:Y:S02]  /*d980*/  FMNMX.FTZ R6, R198, R121, !PT ;  /* 0x00000079c6067209 */ /* 0x000fe40007810000 */
[----:B------:R-:W-:-:S02]  /*d990*/  ISETP.LT.OR P4, PT, R161, 0x2, P4 ;  /* 0x00000002a100780c */ /* 0x000fc40002781670 */
[----:B------:R-:W-:Y:S02]  /*d9a0*/  FMNMX.FTZ R6, R197, R6, !PT ;  /* 0x00000006c5067209 */ /* 0x000fe40007810000 */
[----:B------:R-:W-:Y:S02]  /*d9b0*/  FSEL R10, R10, -INF , !P6 ;  /* 0xff8000000a0a7808 */ /* 0x000fe40007000000 */
        /* <DEDUP_REMOVED lines=32> */
[----:B0-----:R-:W-:-:S05]  /*dbc0*/  FMNMX.FTZ R121, R120, R121, !PT ;  /* 0x0000007978797209 */ /* 0x001fca0007810000 */
[----:B------:R-:W0:Y:S02]  /*dbd0*/  SHFL.BFLY PT, R6, R121, 0x1, 0x1f ;  /* 0x0c201f0079067f89 */ /* 0x000e2400000e0000 */
[----:B0-----:R-:W-:Y:S02]  /*dbe0*/  FMNMX.FTZ R6, R121, R6, !PT ;  /* 0x0000000679067209 */ /* 0x001fe40007810000 */
[----:B------:R-:W-:Y:S02]  /*dbf0*/  FSEL R121, R13, -INF , !P3 ;  /* 0xff8000000d797808 */ /* 0x000fe40005800000 */
[----:B------:R-:W-:Y:S01]  /*dc00*/  ISETP.GT.AND P3, PT, R162, 0x19, P2 ;  /* 0x00000019a200780c */ /* 0x000fe20001764270 */
[----:B------:R-:W-:-:S01]  /*dc10*/  FFMA.FTZ R120, R6, R167, -8 ;  /* 0xc100000006787423 */ /* 0x000fc200000100a7 */
[----:B------:R-:W-:Y:S02]  /*dc20*/  FSETP.NEU.FTZ.AND P6, PT, R6, -INF , PT ;  /* 0xff8000000600780b */ /* 0x000fe40003fdd000 */
[----:B------:R-:W-:-:S02]  /*dc30*/  ISETP.LT.OR P3, PT, R161, 0x1a, P3 ;  /* 0x0000001aa100780c */ /* 0x000fc40001f61670 */
[----:B------:R-:W-:Y:S02]  /*dc40*/  FSEL R120, R120, RZ, P6 ;  /* 0x000000ff78787208 */ /* 0x000fe40003000000 */
[----:B------:R-:W-:Y:S02]  /*dc50*/  FSEL R15, R15, -INF , !P3 ;  /* 0xff8000000f0f7808 */ /* 0x000fe40005800000 */
[----:B------:R-:W-:Y:S01]  /*dc60*/  ISETP.GT.AND P3, PT, R162, 0x21, P2 ;  /* 0x00000021a200780c */ /* 0x000fe20001764270 */
[----:B------:R-:W-:-:S01]  /*dc70*/  FFMA.FTZ R168, R171, UR10, -R120 ;  /* 0x0000000aaba87c23 */ /* 0x000fc20008010878 */
[----:B------:R-:W-:Y:S01]  /*dc80*/  FSEL R167, R20, -INF , !P4 ;  /* 0xff80000014a77808 */ /* 0x000fe20006000000 */
[----:B------:R-:W-:-:S01]  /*dc90*/  FFMA.FTZ R166, R175, UR10, -R120 ;  /* 0x0000000aafa67c23 */ /* 0x000fc20008010878 */
[----:B------:R-:W-:Y:S01]  /*dca0*/  ISETP.LT.OR P3, PT, R161, 0x22, P3 ;  /* 0x00000022a100780c */ /* 0x000fe20001f61670 */
[----:B------:R-:W-:-:S01]  /*dcb0*/  FFMA.FTZ R179, R154, UR10, -R120 ;  /* 0x0000000a9ab37c23 */ /* 0x000fc20008010878 */
[----:B------:R-:W-:Y:S01]  /*dcc0*/  ISETP.GT.AND P4, PT, R162, 0x28, P2 ;  /* 0x00000028a200780c */ /* 0x000fe20001784270 */
[----:B------:R-:W-:-:S01]  /*dcd0*/  FFMA.FTZ R151, R151, UR10, -R120 ;  /* 0x0000000a97977c23 */ /* 0x000fc20008010878 */
[----:B------:R-:W-:Y:S01]  /*dce0*/  FSEL R122, R122, -INF , !P3 ;  /* 0xff8000007a7a7808 */ /* 0x000fe20005800000 */
[----:B------:R-:W-:-:S01]  /*dcf0*/  FFMA.FTZ R177, R177, UR10, -R120 ;  /* 0x0000000ab1b17c23 */ /* 0x000fc20008010878 */
[----:B------:R-:W-:Y:S01]  /*dd00*/  ISETP.GT.AND P3, PT, R162, RZ, P2 ;  /* 0x000000ffa200720c */ /* 0x000fe20001764270 */
[----:B------:R0:W-:Y:S01]  /*dd10*/  MUFU.EX2 R20, R168 ;  /* 0x000000a800147308 */ /* 0x0001e20000000800 */
[----:B------:R-:W-:Y:S01]  /*dd20*/  ISETP.LT.OR P4, PT, R161, 0x29, P4 ;  /* 0x00000029a100780c */ /* 0x000fe20002781670 */
[--C-:B------:R-:W-:Y:S01]  /*dd30*/  FFMA.FTZ R169, R169, UR10, -R120.reuse ;  /* 0x0000000aa9a97c23 */ /* 0x100fe20008010878 */
[----:B------:R-:W-:Y:S01]  /*dd40*/  ISETP.LT.OR P3, PT, R161, 0x1, P3 ;  /* 0x00000001a100780c */ /* 0x000fe20001f61670 */
[--C-:B------:R-:W-:Y:S01]  /*dd50*/  FFMA.FTZ R173, R173, UR10, -R120.reuse ;  /* 0x0000000aadad7c23 */ /* 0x100fe20008010878 */
[----:B------:R-:W-:Y:S01]  /*dd60*/  FSEL R124, R124, -INF , !P4 ;  /* 0xff8000007c7c7808 */ /* 0x000fe20006000000 */
[--C-:B------:R-:W-:Y:S01]  /*dd70*/  FFMA.FTZ R195, R195, UR10, -R120.reuse ;  /* 0x0000000ac3c37c23 */ /* 0x100fe20008010878 */
[----:B------:R-:W-:Y:S01]  /*dd80*/  FSEL R171, R5, -INF , !P3 ;  /* 0xff80000005ab7808 */ /* 0x000fe20005800000 */
[----:B------:R1:W-:Y:S01]  /*dd90*/  MUFU.EX2 R13, R177 ;  /* 0x000000b1000d7308 */ /* 0x0003e20000000800 */
[----:B------:R-:W-:Y:S01]  /*dda0*/  ISETP.GT.AND P4, PT, R162, 0x29, P2 ;  /* 0x00000029a200780c */ /* 0x000fe20001784270 */
[--C-:B0-----:R-:W-:Y:S01]  /*ddb0*/  FFMA.FTZ R168, R193, UR10, -R120.reuse ;  /* 0x0000000ac1a87c23 */ /* 0x101fe20008010878 */
        /* <DEDUP_REMOVED lines=9> */
[--C-:B-1----:R-:W-:Y:S01]  /*de50*/  FFMA.FTZ R177, R188, UR10, -R120.reuse ;  /* 0x0000000abcb17c23 */ /* 0x102fe20008010878 */
[----:B------:R-:W-:Y:S01]  /*de60*/  ISETP.LT.OR P3, PT, R161, 0x31, P3 ;  /* 0x00000031a100780c */ /* 0x000fe20001f61670 */
[--C-:B------:R-:W-:Y:S01]  /*de70*/  FFMA.FTZ R21, R21, UR10, -R120.reuse ;  /* 0x0000000a15157c23 */ /* 0x100fe20008010878 */
[----:B------:R-:W-:Y:S01]  /*de80*/  FMNMX.FTZ R5, R11, R170, !PT ;  /* 0x000000aa0b057209 */ /* 0x000fe20007810000 */
[--C-:B------:R-:W-:Y:S01]  /*de90*/  FFMA.FTZ R148, R148, UR10, -R120.reuse ;  /* 0x0000000a94947c23 */ /* 0x100fe20008010878 */
[----:B------:R-:W-:Y:S01]  /*dea0*/  FSEL R125, R125, -INF , !P4 ;  /* 0xff8000007d7d7808 */ /* 0x000fe20006000000 */
[--C-:B------:R-:W-:Y:S01]  /*deb0*/  FFMA.FTZ R150, R150, UR10, -R120.reuse ;  /* 0x0000000a96967c23 */ /* 0x100fe20008010878 */
[----:B------:R-:W-:Y:S01]  /*dec0*/  FMNMX.FTZ R172, R12, R5, !PT ;  /* 0x000000050cac7209 */ /* 0x000fe20007810000 */
[----:B------:R-:W-:Y:S01]  /*ded0*/  FFMA.FTZ R165, R165, UR10, -R120 ;  /* 0x0000000aa5a57c23 */ /* 0x000fe20008010878 */
[----:B------:R-:W-:Y:S01]  /*dee0*/  ISETP.GT.AND P4, PT, R162, 0x31, P2 ;  /* 0x00000031a200780c */ /* 0x000fe20001784270 */
[----:B------:R-:W-:Y:S01]  /*def0*/  MUFU.EX2 R166, R166 ;  /* 0x000000a600a67308 */ /* 0x000fe20000000800 */
[----:B------:R-:W-:-:S02]  /*df00*/  FMNMX.FTZ R5, R121, R172, !PT ;  /* 0x000000ac79057209 */ /* 0x000fc40007810000 */
[----:B------:R-:W-:Y:S02]  /*df10*/  FSEL R126, R126, -INF , !P3 ;  /* 0xff8000007e7e7808 */ /* 0x000fe40005800000 */
[----:B------:R-:W-:Y:S02]  /*df20*/  FMNMX.FTZ R174, R14, R5, !PT ;  /* 0x000000050eae7209 */ /* 0x000fe40007810000 */
[----:B------:R-:W-:Y:S01]  /*df30*/  ISETP.GT.AND P3, PT, R162, 0x38, P2 ;  /* 0x00000038a200780c */ /* 0x000fe20001764270 */
[----:B------:R-:W-:Y:S01]  /*df40*/  MUFU.EX2 R169, R169 ;  /* 0x000000a900a97308 */ /* 0x000fe20000000800 */
[----:B------:R-:W-:Y:S02]  /*df50*/  FMNMX.FTZ R176, R15, R174, !PT ;  /* 0x000000ae0fb07209 */ /* 0x000fe40007810000 */
[----:B------:R-:W-:Y:S02]  /*df60*/  ISETP.LT.OR P4, PT, R161, 0x32, P4 ;  /* 0x00000032a100780c */ /* 0x000fe40002781670 */
[----:B------:R-:W-:-:S02]  /*df70*/  FMNMX.FTZ R5, R167, R176, !PT ;  /* 0x000000b0a7057209 */ /* 0x000fc40007810000 */
[----:B------:R-:W-:Y:S01]  /*df80*/  ISETP.LT.OR P3, PT, R161, 0x39, P3 ;  /* 0x00000039a100780c */ /* 0x000fe20001f61670 */
[----:B------:R-:W-:Y:S01]  /*df90*/  MUFU.EX2 R168, R168 ;  /* 0x000000a800a87308 */ /* 0x000fe20000000800 */
[----:B------:R-:W-:Y:S02]  /*dfa0*/  FMNMX.FTZ R5, R122, R5, !PT ;  /* 0x000000057a057209 */ /* 0x000fe40007810000 */
[----:B------:R-:W-:Y:S02]  /*dfb0*/  FSEL R170, R127, -INF , !P4 ;  /* 0xff8000007faa7808 */ /* 0x000fe40006000000 */
[----:B------:R-:W-:Y:S02]  /*dfc0*/  FMNMX.FTZ R176, R124, R5, !PT ;  /* 0x000000057cb07209 */ /* 0x000fe40007810000 */
[----:B------:R-:W-:Y:S01]  /*dfd0*/  ISETP.GT.AND P4, PT, R162, 0x39, P2 ;  /* 0x00000039a200780c */ /* 0x000fe20001784270 */
[----:B------:R-:W-:Y:S01]  /*dfe0*/  MUFU.EX2 R173, R173 ;  /* 0x000000ad00ad7308 */ /* 0x000fe20000000800 */
[----:B------:R-:W-:-:S02]  /*dff0*/  FSEL R128, R128, -INF , !P3 ;  /* 0xff80000080807808 */ /* 0x000fc40005800000 */
[----:B------:R-:W-:Y:S02]  /*e000*/  FMNMX.FTZ R5, R125, R176, !PT ;  /* 0x000000b07d057209 */ /* 0x000fe40007810000 */
[----:B------:R-:W-:Y:S02]  /*e010*/  ISETP.GT.AND P3, PT, R162, 0x40, P2 ;  /* 0x00000040a200780c */ /* 0x000fe40001764270 */
[C---:B------:R-:W-:Y:S01]  /*e020*/  ISETP.LT.OR P4, PT, R161.reuse, 0x3a, P4 ;  /* 0x0000003aa100780c */ /* 0x040fe20002781670 */
[----:B------:R-:W-:Y:S01]  /*e030*/  MUFU.EX2 R127, R195 ;  /* 0x000000c3007f7308 */ /* 0x000fe20000000800 */
[----:B------:R-:W-:Y:S02]  /*e040*/  FMNMX.FTZ R5, R126, R5, !PT ;  /* 0x000000057e057209 */ /* 0x000fe40007810000 */
[----:B------:R-:W-:Y:S02]  /*e050*/  ISETP.LT.OR P3, PT, R161, 0x41, P3 ;  /* 0x00000041a100780c */ /* 0x000fe40001f61670 */
[----:B------:R-:W-:-:S02]  /*e060*/  FSEL R129, R129, -INF , !P4 ;  /* 0xff80000081817808 */ /* 0x000fc40006000000 */
[----:B------:R-:W-:Y:S01]  /*e070*/  ISETP.GT.AND P4, PT, R162, 0x41, P2 ;  /* 0x00000041a200780c */ /* 0x000fe20001784270 */
[----:B------:R-:W-:Y:S01]  /*e080*/  MUFU.EX2 R172, R196 ;  /* 0x000000c400ac7308 */ /* 0x000fe20000000800 */
[----:B------:R-:W-:Y:S02]  /*e090*/  FMNMX.FTZ R5, R170, R5, !PT ;  /* 0x00000005aa057209 */ /* 0x000fe40007810000 */
[----:B------:R-:W-:Y:S02]  /*e0a0*/  FSEL R174, R130, -INF , !P3 ;  /* 0xff80000082ae7808 */ /* 0x000fe40005800000 */
[----:B------:R-:W-:Y:S02]  /*e0b0*/  ISETP.GT.AND P3, PT, R162, 0x48, P2 ;  /* 0x00000048a200780c */ /* 0x000fe40001764270 */
[----:B------:R-:W-:Y:S01]  /*e0c0*/  ISETP.LT.OR P4, PT, R161, 0x42, P4 ;  /* 0x00000042a100780c */ /* 0x000fe20002781670 */
[----:B------:R-:W-:Y:S01]  /*e0d0*/  MUFU.EX2 R130, R198 ;  /* 0x000000c600827308 */ /* 0x000fe20000000800 */
[----:B------:R-:W-:-:S02]  /*e0e0*/  FMNMX.FTZ R178, R128, R5, !PT ;  /* 0x0000000580b27209 */ /* 0x000fc40007810000 */
[----:B------:R-:W-:Y:S02]  /*e0f0*/  ISETP.LT.OR P3, PT, R161, 0x49, P3 ;  /* 0x00000049a100780c */ /* 0x000fe40001f61670 */
[----:B------:R-:W-:Y:S02]  /*e100*/  FSEL R175, R131, -INF , !P4 ;  /* 0xff80000083af7808 */ /* 0x000fe40006000000 */
[----:B------:R-:W-:Y:S01]  /*e110*/  ISETP.GT.AND P4, PT, R162, 0x49, P2 ;  /* 0x00000049a200780c */ /* 0x000fe20001784270 */
[----:B------:R-:W-:Y:S01]  /*e120*/  MUFU.EX2 R131, R197 ;  /* 0x000000c500837308 */ /* 0x000fe20000000800 */
[----:B------:R-:W-:Y:S02]  /*e130*/  FMNMX.FTZ R5, R129, R178, !PT ;  /* 0x000000b281057209 */ /* 0x000fe40007810000 */
[----:B------:R-:W-:Y:S02]  /*e140*/  FSEL R132, R132, -INF , !P3 ;  /* 0xff80000084847808 */ /* 0x000fe40005800000 */
[----:B------:R-:W-:-:S02]  /*e150*/  ISETP.GT.AND P3, PT, R162, 0x50, P2 ;  /* 0x00000050a200780c */ /* 0x000fc40001764270 */
[C---:B------:R-:W-:Y:S01]  /*e160*/  ISETP.LT.OR P4, PT, R161.reuse, 0x4a, P4 ;  /* 0x0000004aa100780c */ /* 0x040fe20002781670 */
[----:B------:R-:W-:Y:S01]  /*e170*/  MUFU.EX2 R176, R189 ;  /* 0x000000bd00b07308 */ /* 0x000fe20000000800 */
[----:B------:R-:W-:Y:S02]  /*e180*/  FMNMX.FTZ R178, R174, R5, !PT ;  /* 0x00000005aeb27209 */ /* 0x000fe40007810000 */
[----:B------:R-:W-:Y:S02]  /*e190*/  ISETP.LT.OR P3, PT, R161, 0x51, P3 ;  /* 0x00000051a100780c */ /* 0x000fe40001f61670 */
[----:B------:R-:W-:Y:S02]  /*e1a0*/  FSEL R133, R133, -INF , !P4 ;  /* 0xff80000085857808 */ /* 0x000fe40006000000 */
[----:B------:R-:W-:Y:S01]  /*e1b0*/  ISETP.GT.AND P4, PT, R162, 0x51, P2 ;  /* 0x00000051a200780c */ /* 0x000fe20001784270 */
[----:B------:R-:W-:Y:S01]  /*e1c0*/  MUFU.EX2 R177, R177 ;  /* 0x000000b100b17308 */ /* 0x000fe20000000800 */
[----:B------:R-:W-:-:S02]  /*e1d0*/  FMNMX.FTZ R5, R175, R178, !PT ;  /* 0x000000b2af057209 */ /* 0x000fc40007810000 */
[----:B------:R-:W-:Y:S02]  /*e1e0*/  FSEL R134, R134, -INF , !P3 ;  /* 0xff80000086867808 */ /* 0x000fe40005800000 */
[----:B------:R-:W-:Y:S02]  /*e1f0*/  ISETP.GT.AND P3, PT, R162, 0x58, P2 ;  /* 0x00000058a200780c */ /* 0x000fe40001764270 */
[C---:B------:R-:W-:Y:S01]  /*e200*/  ISETP.LT.OR P4, PT, R161.reuse, 0x52, P4 ;  /* 0x00000052a100780c */ /* 0x040fe20002781670 */
[----:B------:R0:W-:Y:S01]  /*e210*/  MUFU.EX2 R178, R151 ;  /* 0x0000009700b27308 */ /* 0x0001e20000000800 */
[----:B------:R-:W-:Y:S02]  /*e220*/  FMNMX.FTZ R180, R132, R5, !PT ;  /* 0x0000000584b47209 */ /* 0x000fe40007810000 */
[----:B------:R-:W-:Y:S02]  /*e230*/  ISETP.LT.OR P3, PT, R161, 0x59, P3 ;  /* 0x00000059a100780c */ /* 0x000fe40001f61670 */
[----:B------:R-:W-:-:S02]  /*e240*/  FSEL R154, R135, -INF , !P4 ;  /* 0xff800000879a7808 */ /* 0x000fc40006000000 */
[----:B------:R-:W-:Y:S01]  /*e250*/  FMNMX.FTZ R5, R133, R180, !PT ;  /* 0x000000b485057209 */ /* 0x000fe20007810000 */
[----:B------:R1:W-:Y:S01]  /*e260*/  MUFU.EX2 R135, R179 ;  /* 0x000000b300877308 */ /* 0x0003e20000000800 */
[----:B------:R-:W-:Y:S01]  /*e270*/  ISETP.GT.AND P4, PT, R162, 0x59, P2 ;  /* 0x00000059a200780c */ /* 0x000fe20001784270 */
[--C-:B0-----:R-:W-:Y:S01]  /*e280*/  FFMA.FTZ R151, R147, UR10, -R120.reuse ;  /* 0x0000000a93977c23 */ /* 0x101fe20008010878 */
[----:B------:R-:W-:Y:S02]  /*e290*/  FSEL R136, R136, -INF , !P3 ;  /* 0xff80000088887808 */ /* 0x000fe40005800000 */
[----:B------:R-:W-:Y:S02]  /*e2a0*/  FMNMX.FTZ R5, R134, R5, !PT ;  /* 0x0000000586057209 */ /* 0x000fe40007810000 */
[----:B------:R-:W-:Y:S01]  /*e2b0*/  ISETP.GT.AND P3, PT, R162, 0x60, P2 ;  /* 0x00000060a200780c */ /* 0x000fe20001764270 */
[----:B------:R-:W-:Y:S01]  /*e2c0*/  MUFU.EX2 R21, R21 ;  /* 0x0000001500157308 */ /* 0x000fe20000000800 */
[----:B------:R-:W-:Y:S01]  /*e2d0*/  ISETP.LT.OR P4, PT, R161, 0x5a, P4 ;  /* 0x0000005aa100780c */ /* 0x000fe20002781670 */
[----:B-1----:R-:W-:Y:S01]  /*e2e0*/  FFMA.FTZ R179, R149, UR10, -R120 ;  /* 0x0000000a95b37c23 */ /* 0x002fe20008010878 */
[----:B------:R-:W-:-:S02]  /*e2f0*/  FMNMX.FTZ R5, R154, R5, !PT ;  /* 0x000000059a057209 */ /* 0x000fc40007810000 */
[----:B------:R-:W-:Y:S02]  /*e300*/  ISETP.LT.OR P3, PT, R161, 0x61, P3 ;  /* 0x00000061a100780c */ /* 0x000fe40001f61670 */
[----:B------:R-:W-:Y:S01]  /*e310*/  FSEL R137, R137, -INF , !P4 ;  /* 0xff80000089897808 */ /* 0x000fe20006000000 */
[----:B------:R-:W-:Y:S01]  /*e320*/  MUFU.EX2 R148, R148 ;  /* 0x0000009400947308 */ /* 0x000fe20000000800 */
[----:B------:R-:W-:Y:S02]  /*e330*/  ISETP.GT.AND P4, PT, R162, 0x61, P2 ;  /* 0x00000061a200780c */ /* 0x000fe40001784270 */
[----:B------:R-:W-:Y:S02]  /*e340*/  FMNMX.FTZ R180, R136, R5, !PT ;  /* 0x0000000588b47209 */ /* 0x000fe40007810000 */
[----:B------:R-:W-:Y:S02]  /*e350*/  FSEL R149, R138, -INF , !P3 ;  /* 0xff8000008a957808 */ /* 0x000fe40005800000 */
[----:B------:R-:W-:Y:S01]  /*e360*/  ISETP.GT.AND P3, PT, R162, 0x68, P2 ;  /* 0x00000068a200780c */ /* 0x000fe20001764270 */
[----:B------:R0:W-:Y:S01]  /*e370*/  MUFU.EX2 R138, R179 ;  /* 0x000000b3008a7308 */ /* 0x0001e20000000800 */
[----:B------:R-:W-:-:S02]  /*e380*/  ISETP.LT.OR P4, PT, R161, 0x62, P4 ;  /* 0x00000062a100780c */ /* 0x000fc40002781670 */
[----:B------:R-:W-:Y:S02]  /*e390*/  FMNMX.FTZ R180, R137, R180, !PT ;  /* 0x000000b489b47209 */ /* 0x000fe40007810000 */
[----:B------:R-:W-:Y:S02]  /*e3a0*/  ISETP.LT.OR P3, PT, R161, 0x69, P3 ;  /* 0x00000069a100780c */ /* 0x000fe40001f61670 */
[----:B------:R-:W-:Y:S01]  /*e3b0*/  FSEL R147, R139, -INF , !P4 ;  /* 0xff8000008b937808 */ /* 0x000fe20006000000 */
[----:B------:R-:W-:Y:S01]  /*e3c0*/  MUFU.EX2 R150, R150 ;  /* 0x0000009600967308 */ /* 0x000fe20000000800 */
[----:B------:R-:W-:Y:S01]  /*e3d0*/  ISETP.GT.AND P4, PT, R162, 0x69, P2 ;  /* 0x00000069a200780c */ /* 0x000fe20001784270 */
[----:B0-----:R-:W-:Y:S01]  /*e3e0*/  FFMA.FTZ R179, R146, UR10, -R120 ;  /* 0x0000000a92b37c23 */ /* 0x001fe20008010878 */
[----:B------:R-:W-:Y:S02]  /*e3f0*/  FMNMX.FTZ R180, R149, R180, !PT ;  /* 0x000000b495b47209 */ /* 0x000fe40007810000 */
[----:B------:R-:W-:-:S02]  /*e400*/  FSEL R140, R140, -INF , !P3 ;  /* 0xff8000008c8c7808 */ /* 0x000fc40005800000 */
[C---:B------:R-:W-:Y:S01]  /*e410*/  ISETP.GT.AND P3, PT, R162.reuse, 0x70, P2 ;  /* 0x00000070a200780c */ /* 0x040fe20001764270 */
[----:B------:R0:W-:Y:S01]  /*e420*/  MUFU.EX2 R139, R151 ;  /* 0x00000097008b7308 */ /* 0x0001e20000000800 */
[----:B------:R-:W-:Y:S02]  /*e430*/  ISETP.LT.OR P4, PT, R161, 0x6a, P4 ;  /* 0x0000006aa100780c */ /* 0x000fe40002781670 */
[----:B------:R-:W-:Y:S02]  /*e440*/  FMNMX.FTZ R5, R147, R180, !PT ;  /* 0x000000b493057209 */ /* 0x000fe40007810000 */
[----:B------:R-:W-:Y:S02]  /*e450*/  ISETP.LT.OR P3, PT, R161, 0x71, P3 ;  /* 0x00000071a100780c */ /* 0x000fe40001f61670 */
[----:B------:R-:W-:Y:S02]  /*e460*/  FSEL R141, R141, -INF , !P4 ;  /* 0xff8000008d8d7808 */ /* 0x000fe40006000000 */
[----:B------:R-:W-:Y:S01]  /*e470*/  ISETP.GT.AND P4, PT, R162, 0x71, P2 ;  /* 0x00000071a200780c */ /* 0x000fe20001784270 */
[----:B0-----:R-:W-:Y:S01]  /*e480*/  FFMA.FTZ R151, R123, UR10, -R120 ;  /* 0x0000000a7b977c23 */ /* 0x001fe20008010878 */
[----:B------:R-:W-:-:S02]  /*e490*/  FMNMX.FTZ R180, R140, R5, !PT ;  /* 0x000000058cb47209 */ /* 0x000fc40007810000 */
[----:B------:R-:W-:Y:S02]  /*e4a0*/  FSEL R123, R142, -INF , !P3 ;  /* 0xff8000008e7b7808 */ /* 0x000fe40005800000 */
[C---:B------:R-:W-:Y:S01]  /*e4b0*/  ISETP.GT.AND P3, PT, R162.reuse, 0x78, P2 ;  /* 0x00000078a200780c */ /* 0x040fe20001764270 */
[----:B------:R0:W-:Y:S01]  /*e4c0*/  MUFU.EX2 R142, R151 ;  /* 0x00000097008e7308 */ /* 0x0001e20000000800 */
[----:B------:R-:W-:Y:S02]  /*e4d0*/  ISETP.LT.OR P4, PT, R161, 0x72, P4 ;  /* 0x00000072a100780c */ /* 0x000fe40002781670 */
[----:B------:R-:W-:Y:S02]  /*e4e0*/  FMNMX.FTZ R180, R141, R180, !PT ;  /* 0x000000b48db47209 */ /* 0x000fe40007810000 */
[----:B------:R-:W-:Y:S02]  /*e4f0*/  ISETP.GT.AND P2, PT, R162, 0x79, P2 ;  /* 0x00000079a200780c */ /* 0x000fe40001744270 */
[----:B------:R-:W-:-:S02]  /*e500*/  ISETP.LT.OR P3, PT, R161, 0x79, P3 ;  /* 0x00000079a100780c */ /* 0x000fc40001f61670 */
[----:B------:R-:W-:Y:S01]  /*e510*/  FSEL R146, R143, -INF , !P4 ;  /* 0xff8000008f927808 */ /* 0x000fe20006000000 */
[--C-:B0-----:R-:W-:Y:S01]  /*e520*/  FFMA.FTZ R151, R152, UR10, -R120.reuse ;  /* 0x0000000a98977c23 */ /* 0x101fe20008010878 */
        /* <DEDUP_REMOVED lines=13> */
[--C-:B------:R-:W-:Y:S01]  /*e600*/  FFMA.FTZ R160, R163, UR10, -R120.reuse ;  /* 0x0000000aa3a07c23 */ /* 0x100fe20008010878 */
[----:B------:R-:W-:Y:S01]  /*e610*/  FMNMX.FTZ R162, R145, R162, !PT ;  /* 0x000000a291a27209 */ /* 0x000fe20007810000 */
[----:B------:R-:W-:Y:S01]  /*e620*/  FFMA.FTZ R161, R164, UR10, -R120 ;  /* 0x0000000aa4a17c23 */ /* 0x000fe20008010878 */
[----:B------:R-:W-:Y:S01]  /*e630*/  FSEL R120, R6, RZ, P6 ;  /* 0x000000ff06787208 */ /* 0x000fe20003000000 */
[----:B------:R-:W-:Y:S02]  /*e640*/  MUFU.EX2 R143, R179 ;  /* 0x000000b3008f7308 */ /* 0x000fe40000000800 */
[----:B------:R-:W0:Y:S02]  /*e650*/  SHFL.BFLY PT, R5, R162, 0x2, 0x1f ;  /* 0x0c401f00a2057f89 */ /* 0x000e2400000e0000 */
[----:B------:R-:W-:-:S04]  /*e660*/  FADD.FTZ R7, -R120, R7 ;  /* 0x0000000778077221 */ /* 0x000fc80000010100 */
[----:B------:R1:W-:Y:S08]  /*e670*/  MUFU.EX2 R120, R165 ;  /* 0x000000a500787308 */ /* 0x0003f00000000800 */
[----:B------:R-:W-:Y:S08]  /*e680*/  MUFU.EX2 R151, R151 ;  /* 0x0000009700977308 */ /* 0x000ff00000000800 */
[----:B------:R-:W-:Y:S01]  /*e690*/  MUFU.EX2 R152, R152 ;  /* 0x0000009800987308 */ /* 0x000fe20000000800 */
[----:B0-----:R-:W-:-:S05]  /*e6a0*/  FMNMX.FTZ R5, R162, R5, !PT ;  /* 0x00000005a2057209 */ /* 0x001fca0007810000 */
[----:B------:R-:W0:Y:S02]  /*e6b0*/  SHFL.BFLY PT, R162, R5, 0x1, 0x1f ;  /* 0x0c201f0005a27f89 */ /* 0x000e2400000e0000 */
[----:B------:R-:W-:Y:S08]  /*e6c0*/  MUFU.EX2 R153, R153 ;  /* 0x0000009900997308 */ /* 0x000ff00000000800 */
[----:B------:R-:W-:Y:S08]  /*e6d0*/  MUFU.EX2 R155, R155 ;  /* 0x0000009b009b7308 */ /* 0x000ff00000000800 */
[----:B------:R-:W-:Y:S01]  /*e6e0*/  MUFU.EX2 R156, R156 ;  /* 0x0000009c009c7308 */ /* 0x000fe20000000800 */
[----:B0-----:R-:W-:Y:S01]  /*e6f0*/  FMNMX.FTZ R5, R5, R162, !PT ;  /* 0x000000a205057209 */ /* 0x001fe20007810000 */
[----:B------:R-:W-:-:S06]  /*e700*/  IMAD.U32 R162, RZ, RZ, UR10 ;  /* 0x0000000affa27e24 */ /* 0x000fcc000f8e00ff */
[----:B------:R-:W-:Y:S01]  /*e710*/  MUFU.EX2 R157, R157 ;  /* 0x0000009d009d7308 */ /* 0x000fe20000000800 */
[C---:B------:R-:W-:Y:S01]  /*e720*/  FSETP.NEU.FTZ.AND P2, PT, R5.reuse, -INF , PT ;  /* 0xff8000000500780b */ /* 0x040fe20003f5d000 */
[----:B------:R-:W-:Y:S01]  /*e730*/  FFMA.FTZ R163, R5, R162, -8 ;  /* 0xc100000005a37423 */ /* 0x000fe200000100a2 */
[----:B------:R-:W-:-:S04]  /*e740*/  FMUL.FTZ R162, R7, UR10 ;  /* 0x0000000a07a27c20 */ /* 0x000fc80008410000 */
[----:B------:R-:W-:Y:S01]  /*e750*/  FSEL R7, R163, RZ, P2 ;  /* 0x000000ffa3077208 */ /* 0x000fe20001000000 */
[----:B------:R-:W-:Y:S04]  /*e760*/  MUFU.EX2 R158, R158 ;  /* 0x0000009e009e7308 */ /* 0x000fe80000000800 */
[----:B------:R-:W-:-:S01]  /*e770*/  FFMA.FTZ R163, R167, UR10, -R7 ;  /* 0x0000000aa7a37c23 */ /* 0x000fc20008010807 */
[----:B------:R-:W-:Y:S01]  /*e780*/  FSEL R167, R5, RZ, P2 ;  /* 0x000000ff05a77208 */ /* 0x000fe20001000000 */
[----:B------:R-:W-:-:S01]  /*e790*/  FFMA.FTZ R164, R171, UR10, -R7 ;  /* 0x0000000aaba47c23 */ /* 0x000fc20008010807 */
[--C-:B------:R-:W-:Y:S01]  /*e7a0*/  FFMA.FTZ R9, R9, UR10, -R7.reuse ;  /* 0x0000000a09097c23 */ /* 0x100fe20008010807 */
[----:B------:R-:W0:Y:S01]  /*e7b0*/  MUFU.EX2 R162, R162 ;  /* 0x000000a200a27308 */ /* 0x000e220000000800 */
[----:B------:R-:W-:-:S01]  /*e7c0*/  FFMA.FTZ R10, R10, UR10, -R7 ;  /* 0x0000000a0a0a7c23 */ /* 0x000fc20008010807 */
[----:B------:R-:W-:Y:S01]  /*e7d0*/  FADD.FTZ R167, -R167, R8 ;  /* 0x00000008a7a77221 */ /* 0x000fe20000010100 */
[----:B------:R-:W-:-:S01]  /*e7e0*/  FFMA.FTZ R11, R11, UR10, -R7 ;  /* 0x0000000a0b0b7c23 */ /* 0x000fc20008010807 */
[--C-:B------:R-:W-:Y:S01]  /*e7f0*/  FFMA.FTZ R12, R12, UR10, -R7.reuse ;  /* 0x0000000a0c0c7c23 */ /* 0x100fe20008010807 */
[----:B------:R-:W-:-:S01]  /*e800*/  FFMA.FTZ R121, R121, UR10, -R7 ;  /* 0x0000000a79797c23 */ /* 0x000fc20008010807 */
[----:B------:R-:W-:Y:S01]  /*e810*/  FMUL.FTZ R167, R167, UR10 ;  /* 0x0000000aa7a77c20 */ /* 0x000fe20008410000 */
[----:B------:R-:W-:-:S01]  /*e820*/  FFMA.FTZ R171, R175, UR10, -R7 ;  /* 0x0000000aafab7c23 */ /* 0x000fc20008010807 */
[----:B------:R-:W-:Y:S01]  /*e830*/  MUFU.EX2 R164, R164 ;  /* 0x000000a400a47308 */ /* 0x000fe20000000800 */
[----:B------:R-:W-:-:S01]  /*e840*/  FFMA.FTZ R14, R14, UR10, -R7 ;  /* 0x0000000a0e0e7c23 */ /* 0x000fc20008010807 */
[--C-:B-1----:R-:W-:Y:S01]  /*e850*/  FFMA.FTZ R165, R170, UR10, -R7.reuse ;  /* 0x0000000aaaa57c23 */ /* 0x102fe20008010807 */
        /* <DEDUP_REMOVED lines=22> */
[----:B-1----:R-:W-:-:S07]  /*e9c0*/  FFMA.FTZ R4, R167, R3, R164 ;  /* 0x00000003a7047223 */ /* 0x002fce00000100a4 */
[----:B------:R-:W1:Y:S01]  /*e9d0*/  MUFU.EX2 R11, R11 ;  /* 0x0000000b000b7308 */ /* 0x000e620000000800 */
[----:B0-----:R-:W-:-:S01]  /*e9e0*/  FADD.FTZ R3, R9, R4 ;  /* 0x0000000409037221 */ /* 0x001fc20000010000 */
[----:B------:R-:W-:-:S06]  /*e9f0*/  FADD.FTZ R4, R20, R175 ;  /* 0x000000af14047221 */ /* 0x000fcc0000010000 */
[----:B------:R-:W0:Y:S08]  /*ea00*/  MUFU.EX2 R12, R12 ;  /* 0x0000000c000c7308 */ /* 0x000e300000000800 */
[----:B------:R-:W3:Y:S08]  /*ea10*/  MUFU.EX2 R121, R121 ;  /* 0x0000007900797308 */ /* 0x000ef00000000800 */
[----:B------:R-:W4:Y:S08]  /*ea20*/  MUFU.EX2 R14, R14 ;  /* 0x0000000e000e7308 */ /* 0x000f300000000800 */
[----:B------:R2:W-:Y:S08]  /*ea30*/  MUFU.EX2 R8, R170 ;  /* 0x000000aa00087308 */ /* 0x0005f00000000800 */
[----:B------:R-:W5:Y:S01]  /*ea40*/  MUFU.EX2 R15, R15 ;  /* 0x0000000f000f7308 */ /* 0x000f620000000800 */
[----:B--2---:R-:W-:-:S01]  /*ea50*/  FADD.FTZ R170, R10, R3 ;  /* 0x000000030aaa7221 */ /* 0x004fc20000010000 */
[----:B------:R-:W-:-:S03]  /*ea60*/  FADD.FTZ R3, R169, R4 ;  /* 0x00000004a9037221 */ /* 0x000fc60000010000 */
[----:B-1----:R-:W-:Y:S01]  /*ea70*/  FADD.FTZ R175, R11, R170 ;  /* 0x000000aa0baf7221 */ /* 0x002fe20000010000 */
[----:B------:R-:W-:-:S02]  /*ea80*/  FADD.FTZ R4, R168, R3 ;  /* 0x00000003a8047221 */ /* 0x000fc40000010000 */
[----:B------:R-:W1:Y:S01]  /*ea90*/  MUFU.EX2 R163, R163 ;  /* 0x000000a300a37308 */ /* 0x000e620000000800 */
[----:B0-----:R-:W-:-:S01]  /*eaa0*/  FADD.FTZ R170, R12, R175 ;  /* 0x000000af0caa7221 */ /* 0x001fc20000010000 */
[----:B------:R-:W-:Y:S01]  /*eab0*/  FADD.FTZ R4, R173, R4 ;  /* 0x00000004ad047221 */ /* 0x000fe20000010000 */
[----:B------:R-:W-:-:S02]  /*eac0*/  FFMA.FTZ R175, R154, UR10, -R7 ;  /* 0x0000000a9aaf7c23 */ /* 0x000fc40008010807 */
[----:B---3--:R-:W-:Y:S01]  /*ead0*/  FADD.FTZ R3, R121, R170 ;  /* 0x000000aa79037221 */ /* 0x008fe20000010000 */
[----:B------:R-:W-:-:S02]  /*eae0*/  FADD.FTZ R179, R127, R4 ;  /* 0x000000047fb37221 */ /* 0x000fc40000010000 */
[----:B------:R-:W0:Y:S01]  /*eaf0*/  MUFU.EX2 R122, R122 ;  /* 0x0000007a007a7308 */ /* 0x000e220000000800 */
[----:B----4-:R-:W-:-:S01]  /*eb00*/  FADD.FTZ R4, R14, R3 ;  /* 0x000000030e047221 */ /* 0x010fc20000010000 */
[----:B------:R-:W-:-:S03]  /*eb10*/  FADD.FTZ R179, R172, R179 ;  /* 0x000000b3acb37221 */ /* 0x000fc60000010000 */
[----:B-----5:R-:W-:Y:S01]  /*eb20*/  FADD.FTZ R4, R15, R4 ;  /* 0x000000040f047221 */ /* 0x020fe20000010000 */
[----:B------:R-:W-:-:S02]  /*eb30*/  FADD.FTZ R154, R130, R179 ;  /* 0x000000b3829a7221 */ /* 0x000fc40000010000 */
[----:B------:R-:W2:Y:S01]  /*eb40*/  MUFU.EX2 R124, R124 ;  /* 0x0000007c007c7308 */ /* 0x000ea20000000800 */
[----:B-1----:R-:W-:-:S01]  /*eb50*/  FADD.FTZ R3, R163, R4 ;  /* 0x00000004a3037221 */ /* 0x002fc20000010000 */
[----:B------:R-:W-:-:S04]  /*eb60*/  FADD.FTZ R179, R131, R154 ;  /* 0x0000009a83b37221 */ /* 0x000fc80000010000 */
[----:B------:R-:W-:Y:S02]  /*eb70*/  FADD.FTZ R4, R176, R179 ;  /* 0x000000b3b0047221 */ /* 0x000fe40000010000 */
        /* <DEDUP_REMOVED lines=8> */
[----:B-1----:R-:W-:-:S01]  /*ec00*/  FADD.FTZ R3, R125, R154 ;  /* 0x0000009a7d037221 */ /* 0x002fc20000010000 */
[--C-:B------:R-:W-:Y:S01]  /*ec10*/  FFMA.FTZ R154, R147, UR10, -R7.reuse ;  /* 0x0000000a939a7c23 */ /* 0x100fe20008010807 */
[----:B------:R-:W-:-:S05]  /*ec20*/  FFMA.FTZ R147, R140, UR10, -R7 ;  /* 0x0000000a8c937c23 */ /* 0x000fca0008010807 */
[----:B------:R-:W1:Y:S01]  /*ec30*/  MUFU.EX2 R129, R129 ;  /* 0x0000008100817308 */ /* 0x000e620000000800 */
[----:B0-----:R-:W-:-:S07]  /*ec40*/  FADD.FTZ R4, R126, R3 ;  /* 0x000000037e047221 */ /* 0x001fce0000010000 */
[----:B------:R-:W0:Y:S01]  /*ec50*/  MUFU.EX2 R128, R128 ;  /* 0x0000008000807308 */ /* 0x000e220000000800 */
[----:B--2---:R-:W-:-:S01]  /*ec60*/  FADD.FTZ R3, R165, R4 ;  /* 0x00000004a5037221 */ /* 0x004fc20000010000 */
[----:B------:R-:W-:-:S03]  /*ec70*/  FADD.FTZ R4, R138, R179 ;  /* 0x000000b38a047221 */ /* 0x000fc60000010000 */
[----:B------:R-:W-:Y:S01]  /*ec80*/  FADD.FTZ R170, R8, R3 ;  /* 0x0000000308aa7221 */ /* 0x000fe20000010000 */
        /* <DEDUP_REMOVED lines=10> */
[----:B--2---:R-:W-:-:S07]  /*ed30*/  FADD.FTZ R3, R171, R4 ;  /* 0x00000004ab037221 */ /* 0x004fce0000010000 */
[----:B------:R-:W2:Y:S01]  /*ed40*/  MUFU.EX2 R134, R134 ;  /* 0x0000008600867308 */ /* 0x000ea20000000800 */
[----:B-1----:R-:W-:-:S07]  /*ed50*/  FADD.FTZ R4, R132, R3 ;  /* 0x0000000384047221 */ /* 0x002fce0000010000 */
[----:B------:R-:W1:Y:S01]  /*ed60*/  MUFU.EX2 R175, R175 ;  /* 0x000000af00af7308 */ /* 0x000e620000000800 */
[----:B0-----:R-:W-:-:S01]  /*ed70*/  FADD.FTZ R3, R133, R4 ;  /* 0x0000000485037221 */ /* 0x001fc20000010000 */
[----:B------:R-:W-:-:S06]  /*ed80*/  FADD.FTZ R4, R150, R179 ;  /* 0x000000b396047221 */ /* 0x000fcc0000010000 */
[----:B------:R-:W0:Y:S01]  /*ed90*/  MUFU.EX2 R136, R136 ;  /* 0x0000008800887308 */ /* 0x000e220000000800 */
[----:B--2---:R-:W-:-:S01]  /*eda0*/  FADD.FTZ R140, R134, R3 ;  /* 0x00000003868c7221 */ /* 0x004fc20000010000 */
[----:B------:R-:W-:-:S04]  /*edb0*/  FADD.FTZ R3, R151, R4 ;  /* 0x0000000497037221 */ /* 0x000fc80000010000 */
[----:B------:R-:W-:Y:S02]  /*edc0*/  FADD.FTZ R4, R152, R3 ;  /* 0x0000000398047221 */ /* 0x000fe40000010000 */
[----:B------:R-:W2:Y:S01]  /*edd0*/  MUFU.EX2 R137, R137 ;  /* 0x0000008900897308 */ /* 0x000ea20000000800 */
[----:B-1----:R-:W-:-:S01]  /*ede0*/  FADD.FTZ R179, R175, R140 ;  /* 0x0000008cafb37221 */ /* 0x002fc20000010000 */
[----:B------:R-:W-:Y:S01]  /*edf0*/  FFMA.FTZ R140, R146, UR10, -R7 ;  /* 0x0000000a928c7c23 */ /* 0x000fe20008010807 */
[----:B------:R-:W-:-:S01]  /*ee00*/  FADD.FTZ R4, R153, R4 ;  /* 0x0000000499047221 */ /* 0x000fc20000010000 */
[----:B------:R-:W-:-:S03]  /*ee10*/  FFMA.FTZ R7, R145, UR10, -R7 ;  /* 0x0000000a91077c23 */ /* 0x000fc60008010807 */
[----:B------:R-:W-:Y:S01]  /*ee20*/  FADD.FTZ R3, R155, R4 ;  /* 0x000000049b037221 */ /* 0x000fe20000010000 */
[----:B------:R-:W1:Y:S01]  /*ee30*/  MUFU.EX2 R149, R149 ;  /* 0x0000009500957308 */ /* 0x000e620000000800 */
[----:B0-----:R-:W-:-:S02]  /*ee40*/  FADD.FTZ R146, R136, R179 ;  /* 0x000000b388927221 */ /* 0x001fc40000010000 */
[----:B------:R-:W-:-:S04]  /*ee50*/  FADD.FTZ R4, R156, R3 ;  /* 0x000000039c047221 */ /* 0x000fc80000010000 */
[----:B------:R-:W-:Y:S01]  /*ee60*/  FADD.FTZ R3, R157, R4 ;  /* 0x000000049d037221 */ /* 0x000fe20000010000 */
[----:B------:R-:W0:Y:S01]  /*ee70*/  MUFU.EX2 R154, R154 ;  /* 0x0000009a009a7308 */ /* 0x000e220000000800 */
[----:B--2---:R-:W-:-:S02]  /*ee80*/  FADD.FTZ R146, R137, R146 ;  /* 0x0000009289927221 */ /* 0x004fc40000010000 */
[----:B------:R-:W-:-:S05]  /*ee90*/  FADD.FTZ R4, R158, R3 ;  /* 0x000000039e047221 */ /* 0x000fca0000010000 */
[----:B------:R-:W2:Y:S08]  /*eea0*/  MUFU.EX2 R147, R147 ;  /* 0x0000009300937308 */ /* 0x000eb00000000800 */
[----:B------:R1:W3:Y:S08]  /*eeb0*/  MUFU.EX2 R170, R141 ;  /* 0x0000008d00aa7308 */ /* 0x0002f00000000800 */
[----:B------:R-:W4:Y:S01]  /*eec0*/  MUFU.EX2 R159, R159 ;  /* 0x0000009f009f7308 */ /* 0x000f220000000800 */
[----:B-1----:R-:W-:-:S04]  /*eed0*/  FADD.FTZ R141, R149, R146 ;  /* 0x00000092958d7221 */ /* 0x002fc80000010000 */
[----:B0-----:R-:W-:-:S03]  /*eee0*/  FADD.FTZ R146, R154, R141 ;  /* 0x0000008d9a927221 */ /* 0x001fc60000010000 */
[----:B------:R-:W0:Y:S01]  /*eef0*/  MUFU.EX2 R123, R123 ;  /* 0x0000007b007b7308 */ /* 0x000e220000000800 */
[----:B--2---:R-:W-:-:S04]  /*ef00*/  FADD.FTZ R146, R147, R146 ;  /* 0x0000009293927221 */ /* 0x004fc80000010000 */
[----:B---3--:R-:W-:-:S03]  /*ef10*/  FADD.FTZ R146, R170, R146 ;  /* 0x00000092aa927221 */ /* 0x008fc60000010000 */
[----:B------:R-:W1:Y:S01]  /*ef20*/  MUFU.EX2 R160, R160 ;  /* 0x000000a000a07308 */ /* 0x000e620000000800 */
[----:B----4-:R-:W-:-:S07]  /*ef30*/  FADD.FTZ R3, R159, R4 ;  /* 0x000000049f037221 */ /* 0x010fce0000010000 */
        /* <DEDUP_REMOVED lines=13> */
.L_x_4179:
        /* <DEDUP_REMOVED lines=139> */
.L_x_4162:
[----:B------:R-:W-:Y:S06]  /*f8c0*/  BAR.ARV 0x8, 0x180 ;  /* 0x0206000000007b1d */ /* 0x000fec0000002000 */
[----:B------:R-:W-:Y:S05]  /*f8d0*/  @!P0 BRA `(.L_x_4181) ;  /* 0x0000000000048947 */ /* 0x000fea0003800000 */
[----:B------:R-:W-:Y:S01]  /*f8e0*/  BPT.TRAP 0x1 ;  /* 0x000000040000795c */ /* 0x000fe20000300000 */
.L_x_4181:
[----:B------:R-:W-:Y:S01]  /*f8f0*/  ULEA UR9, UR51, UR36, 0x3 ;  /* 0x0000002433097291 */ /* 0x000fe2000f8e183f */
[----:B------:R-:W-:-:S05]  /*f900*/  IMAD.U32 R0, RZ, RZ, UR50 ;  /* 0x00000032ff007e24 */ /* 0x000fca000f8e00ff */
[----:B------:R-:W-:-:S04]  /*f910*/  SHF.L.U32 R0, R0, 0x1f, RZ ;  /* 0x0000001f00007819 */ /* 0x000fc800000006ff */
[----:B------:R0:W1:Y:S01]  /*f920*/  SYNCS.PHASECHK.TRANS64.TRYWAIT P1, [UR9+0x2a850], R0 ;  /* 0x02a85000ff0075a7 */ /* 0x0000620008020149 */
[----:B------:R-:W-:Y:S05]  /*f930*/  @!P0 BRA `(.L_x_4182) ;  /* 0x0000000000048947 */ /* 0x000fea0003800000 */
[----:B------:R-:W-:Y:S01]  /*f940*/  BPT.TRAP 0x1 ;  /* 0x000000040000795c */ /* 0x000fe20000300000 */
.L_x_4182:
[----:B-1----:R-:W-:Y:S05]  /*f950*/  @P1 BRA `(.L_x_4183) ;  /* 0x0000000000081947 */ /* 0x002fea0003800000 */
[----:B------:R-:W1:Y:S02]  /*f960*/  SYNCS.PHASECHK.TRANS64.TRYWAIT P1, [UR9+0x2a850], R0 ;  /* 0x02a85000ff0075a7 */ /* 0x000e640008020149 */
[----:B-1----:R-:W-:Y:S05]  /*f970*/  @!P1 BRA `(.L_x_4184) ;  /* 0x000000a400609947 */ /* 0x002fea0003800000 */
.L_x_4183:
        /* <DEDUP_REMOVED lines=11> */
[----:B------:R-:W-:-:S04]  /*fa30*/  PLOP3.LUT P1, PT, PT, PT, UP0, 0x80, 0x0 ;  /* 0x000000000000781c */ /* 0x000fc80003f2f008 */
[----:B------:R-:W-:Y:S02]  /*fa40*/  @UP0 ULDC.64 UR14, c[0x0][0x9c8] ;  /* 0x00027200000e0ab9 */ /* 0x000fe40000000a00 */
[----:B------:R-:W-:Y:S01]  /*fa50*/  UMOV UR6, UR8 ;  /* 0x0000000800067c82 */ /* 0x000fe20008000000 */
[----:B------:R-:W-:-:S09]  /*fa60*/  @UP0 UIMAD.WIDE.U32 UR4, UR48, UR14, URZ ;  /* 0x0000000e300402a5 */ /* 0x000fd2000f8e003f */
[----:B------:R-:W-:Y:S01]  /*fa70*/  QGMMA.64x192x32.F32.E4M3.E4M3 R24, R196, gdesc[UR4], R24, gsb0 ;  /* 0x02e00004c4187df3 */ /* 0x000fe20008000818 */
[----:B------:R-:W-:Y:S01]  /*fa80*/  UIADD3 UR6, UR8, 0x2, URZ ;  /* 0x0000000208067890 */ /* 0x000fe2000fffe03f */
[----:B------:R-:W-:Y:S01]  /*fa90*/  UMOV UR7, 0x40000040 ;  /* 0x4000004000077882 */ /* 0x000fe20000000000 */
[----:B------:R-:W-:Y:S02]  /*faa0*/  WARPGROUP.DEPBAR.LE gsb0, 0x0 ;  /* 0x00008000000079c5 */ /* 0x000fe40000010000 */
[----:B------:R-:W-:-:S15]  /*fab0*/  WARPGROUP.ARRIVE ;  /* 0x00000000000079c5 */ /* 0x000fde0000000000 */
        /* <DEDUP_REMOVED lines=63> */
.L_x_4185:
        /* <DEDUP_REMOVED lines=106> */
.L_x_4111:
        /* <DEDUP_REMOVED lines=17> */
[----:B------:R-:W0:Y:S01]  /*10660*/  S2R R36, SR_SWINHI ;  /* 0x0000000000247919 */ /* 0x000e220000002f00 */
[----:B------:R-:W-:Y:S01]  /*10670*/  F2FP.BF16.F32.PACK_AB R118, R118, R5 ;  /* 0x000000057676723e */ /* 0x000fe200000010ff */
[----:B------:R-:W-:Y:S02]  /*10680*/  ULDC.64 UR6, c[0x0][0xc00] ;  /* 0x0003000000067ab9 */ /* 0x000fe40000000a00 */
[----:B------:R1:W2:Y:S01]  /*10690*/  LDG.E.CONSTANT R6, desc[UR52][R6.64] ;  /* 0x0000003406067981 */ /* 0x0002a2000c1e9900 */
[----:B------:R-:W-:Y:S01]  /*106a0*/  F2FP.BF16.F32.PACK_AB R119, R119, R4 ;  /* 0x000000047777723e */ /* 0x000fe200000010ff */
[----:B------:R-:W-:Y:S01]  /*106b0*/  UISETP.NE.U32.AND UP0, UPT, UR6, URZ, UPT ;  /* 0x0000003f0600728c */ /* 0x000fe2000bf05070 */
[----:B------:R-:W-:Y:S02]  /*106c0*/  F2FP.BF16.F32.PACK_AB R52, R52, R121 ;  /* 0x000000793434723e */ /* 0x000fe400000010ff */
[----:B------:R-:W-:Y:S01]  /*106d0*/  F2FP.BF16.F32.PACK_AB R53, R53, R120 ;  /* 0x000000783535723e */ /* 0x000fe200000010ff */
[----:B------:R-:W-:Y:S01]  /*106e0*/  UISETP.NE.AND.EX UP0, UPT, UR7, URZ, UPT, UP0 ;  /* 0x0000003f0700728c */ /* 0x000fe2000bf05300 */
[----:B------:R-:W-:-:S02]  /*106f0*/  F2FP.BF16.F32.PACK_AB R26, R87, R26 ;  /* 0x0000001a571a723e */ /* 0x000fc400000010ff */
[----:B------:R-:W-:Y:S01]  /*10700*/  F2FP.BF16.F32.PACK_AB R11, R110, R11 ;  /* 0x0000000b6e0b723e */ /* 0x000fe200000010ff */
[----:B------:R-:W-:Y:S01]  /*10710*/  ULDC.64 UR6, c[0x0][0xc00] ;  /* 0x0003000000067ab9 */ /* 0x000fe20000000a00 */
[----:B-1----:R-:W-:Y:S01]  /*10720*/  LOP3.LUT P0, R7, R50, 0x3, RZ, 0xc0, !PT ;  /* 0x0000000332077812 */ /* 0x002fe2000780c0ff */
[----:B------:R-:W-:Y:S01]  /*10730*/  UIMAD.WIDE UR6, UR42, 0x4, UR6 ;  /* 0x000000042a0678a5 */ /* 0x000fe2000f8e0206 */
[----:B------:R-:W-:Y:S02]  /*10740*/  F2FP.BF16.F32.PACK_AB R10, R111, R10 ;  /* 0x0000000a6f0a723e */ /* 0x000fe400000010ff */
[----:B------:R-:W-:Y:S02]  /*10750*/  ISETP.EQ.OR P0, PT, R7, 0x3, !P0 ;  /* 0x000000030700780c */ /* 0x000fe40004702670 */
[----:B------:R-:W-:Y:S02]  /*10760*/  F2FP.BF16.F32.PACK_AB R49, R60, R49 ;  /* 0x000000313c31723e */ /* 0x000fe400000010ff */
[----:B------:R-:W-:-:S02]  /*10770*/  F2FP.BF16.F32.PACK_AB R48, R61, R48 ;  /* 0x000000303d30723e */ /* 0x000fc400000010ff */
[----:B------:R-:W-:Y:S02]  /*10780*/  F2FP.BF16.F32.PACK_AB R80, R80, R81 ;  /* 0x000000515050723e */ /* 0x000fe400000010ff */
[----:B------:R-:W-:Y:S02]  /*10790*/  F2FP.BF16.F32.PACK_AB R73, R72, R73 ;  /* 0x000000494849723e */ /* 0x000fe400000010ff */
[----:B------:R-:W-:Y:S02]  /*107a0*/  F2FP.BF16.F32.PACK_AB R46, R55, R46 ;  /* 0x0000002e372e723e */ /* 0x000fe400000010ff */
[----:B------:R-:W-:Y:S02]  /*107b0*/  F2FP.BF16.F32.PACK_AB R45, R68, R45 ;  /* 0x0000002d442d723e */ /* 0x000fe400000010ff */
[----:B------:R-:W-:Y:S02]  /*107c0*/  MOV R4, R3 ;  /* 0x0000000300047202 */ /* 0x000fe40000000f00 */
[----:B0-----:R-:W-:-:S02]  /*107d0*/  MOV R5, R36 ;  /* 0x0000002400057202 */ /* 0x001fc40000000f00 */
[----:B------:R-:W-:Y:S02]  /*107e0*/  F2FP.BF16.F32.PACK_AB R44, R69, R44 ;  /* 0x0000002c452c723e */ /* 0x000fe400000010ff */
[----:B------:R-:W-:Y:S01]  /*107f0*/  SEL R55, R52, R53, P0 ;  /* 0x0000003534377207 */ /* 0x000fe20000000000 */
[----:B------:R-:W-:Y:S01]  /*10800*/  IMAD.WIDE R36, R204, 0x2, R4 ;  /* 0x00000002cc247825 */ /* 0x000fe200078e0204 */
[----:B------:R-:W-:Y:S02]  /*10810*/  SEL R81, R11, R10, P0 ;  /* 0x0000000a0b517207 */ /* 0x000fe40000000000 */
[----:B------:R-:W-:Y:S02]  /*10820*/  SEL R72, R10, R11, P0 ;  /* 0x0000000b0a487207 */ /* 0x000fe40000000000 */
[----:B------:R-:W-:Y:S02]  /*10830*/  IADD3 R87, P5, R36, 0x40, RZ ;  /* 0x0000004024577810 */ /* 0x000fe40007fbe0ff */
[----:B------:R-:W-:-:S02]  /*10840*/  SEL R52, R53, R52, P0 ;  /* 0x0000003435347207 */ /* 0x000fc40000000000 */
[----:B------:R-:W-:Y:S02]  /*10850*/  LOP3.LUT R10, R87, 0x380, RZ, 0xc0, !PT ;  /* 0x00000380570a7812 */ /* 0x000fe400078ec0ff */
[----:B------:R-:W-:Y:S02]  /*10860*/  F2FP.BF16.F32.PACK_AB R41, R76, R41 ;  /* 0x000000294c29723e */ /* 0x000fe400000010ff */
[----:B------:R-:W-:Y:S02]  /*10870*/  F2FP.BF16.F32.PACK_AB R40, R77, R40 ;  /* 0x000000284d28723e */ /* 0x000fe400000010ff */
[----:B------:R-:W-:Y:S02]  /*10880*/  SEL R53, R49, R48, P0 ;  /* 0x0000003031357207 */ /* 0x000fe40000000000 */
[----:B------:R-:W-:Y:S02]  /*10890*/  F2FP.BF16.F32.PACK_AB R32, R85, R32 ;  /* 0x000000205520723e */ /* 0x000fe400000010ff */
[----:B------:R-:W-:-:S02]  /*108a0*/  F2FP.BF16.F32.PACK_AB R9, R116, R9 ;  /* 0x000000097409723e */ /* 0x000fc400000010ff */
[----:B------:R-:W-:Y:S02]  /*108b0*/  F2FP.BF16.F32.PACK_AB R8, R117, R8 ;  /* 0x000000087508723e */ /* 0x000fe400000010ff */
[----:B------:R-:W-:Y:S02]  /*108c0*/  SEL R48, R48, R49, P0 ;  /* 0x0000003130307207 */ /* 0x000fe40000000000 */
[----:B------:R-:W-:Y:S02]  /*108d0*/  F2FP.BF16.F32.PACK_AB R96, R89, R96 ;  /* 0x000000605960723e */ /* 0x000fe400000010ff */
[----:B------:R-:W-:Y:S02]  /*108e0*/  F2FP.BF16.F32.PACK_AB R64, R64, R65 ;  /* 0x000000414040723e */ /* 0x000fe400000010ff */
[----:B------:R-:W-:Y:S02]  /*108f0*/  F2FP.BF16.F32.PACK_AB R57, R56, R57 ;  /* 0x000000393839723e */ /* 0x000fe400000010ff */
[----:B------:R-:W-:-:S02]  /*10900*/  F2FP.BF16.F32.PACK_AB R33, R84, R33 ;  /* 0x000000215421723e */ /* 0x000fc400000010ff */
[----:B------:R-:W-:Y:S02]  /*10910*/  F2FP.BF16.F32.PACK_AB R13, R108, R13 ;  /* 0x0000000d6c0d723e */ /* 0x000fe400000010ff */
[----:B------:R-:W-:Y:S02]  /*10920*/  F2FP.BF16.F32.PACK_AB R12, R109, R12 ;  /* 0x0000000c6d0c723e */ /* 0x000fe400000010ff */
[----:B------:R-:W-:Y:S02]  /*10930*/  SEL R49, R45, R44, P0 ;  /* 0x0000002c2d317207 */ /* 0x000fe40000000000 */
[----:B------:R-:W-:Y:S02]  /*10940*/  IADD3 R85, P4, R36, 0x20, RZ ;  /* 0x0000002024557810 */ /* 0x000fe40007f9e0ff */
[----:B------:R-:W-:Y:S02]  /*10950*/  F2FP.BF16.F32.PACK_AB R28, R93, R28 ;  /* 0x0000001c5d1c723e */ /* 0x000fe400000010ff */
[----:B------:R-:W-:-:S02]  /*10960*/  SEL R44, R44, R45, P0 ;  /* 0x0000002d2c2c7207 */ /* 0x000fc40000000000 */
[----:B------:R-:W-:Y:S02]  /*10970*/  IADD3 R89, P6, R36, 0x60, RZ ;  /* 0x0000006024597810 */ /* 0x000fe40007fde0ff */
[----:B------:R-:W-:Y:S02]  /*10980*/  SHF.R.U64 R10, R10, 0x3, RZ ;  /* 0x000000030a0a7819 */ /* 0x000fe400000012ff */
[----:B------:R-:W-:Y:S02]  /*10990*/  F2FP.BF16.F32.PACK_AB R47, R54, R47 ;  /* 0x0000002f362f723e */ /* 0x000fe400000010ff */
[----:B------:R-:W-:Y:S02]  /*109a0*/  SEL R45, R41, R40, P0 ;  /* 0x00000028292d7207 */ /* 0x000fe40000000000 */
[----:B------:R-:W-:Y:S02]  /*109b0*/  IADD3 R93, P2, R36, 0x4020, RZ ;  /* 0x00004020245d7810 */ /* 0x000fe40007f5e0ff */
[----:B------:R-:W-:-:S02]  /*109c0*/  F2FP.BF16.F32.PACK_AB R42, R63, R42 ;  /* 0x0000002a3f2a723e */ /* 0x000fc400000010ff */
[----:B------:R-:W-:Y:S02]  /*109d0*/  F2FP.BF16.F32.PACK_AB R34, R71, R34 ;  /* 0x000000224722723e */ /* 0x000fe400000010ff */
[----:B------:R-:W-:Y:S02]  /*109e0*/  SEL R40, R40, R41, P0 ;  /* 0x0000002928287207 */ /* 0x000fe40000000000 */
[----:B------:R-:W-:Y:S02]  /*109f0*/  SEL R65, R9, R8, P0 ;  /* 0x0000000809417207 */ /* 0x000fe40000000000 */
[----:B------:R-:W-:Y:S02]  /*10a00*/  SEL R58, R8, R9, P0 ;  /* 0x00000009083a7207 */ /* 0x000fe40000000000 */
[----:B------:R-:W-:Y:S02]  /*10a10*/  F2FP.BF16.F32.PACK_AB R43, R62, R43 ;  /* 0x0000002b3e2b723e */ /* 0x000fe400000010ff */
[----:B------:R-:W-:-:S02]  /*10a20*/  SEL R41, R33, R32, P0 ;  /* 0x0000002021297207 */ /* 0x000fc40000000000 */
[----:B------:R-:W-:Y:S01]  /*10a30*/  SEL R38, R32, R33, P0 ;  /* 0x0000002120267207 */ /* 0x000fe20000000000 */
[----:B------:R-:W-:Y:S01]  /*10a40*/  IMAD.X R33, RZ, RZ, R37, P5 ;  /* 0x000000ffff217224 */ /* 0x000fe200028e0625 */
[----:B------:R-:W-:Y:S02]  /*10a50*/  SEL R63, R13, R12, P0 ;  /* 0x0000000c0d3f7207 */ /* 0x000fe40000000000 */
[----:B------:R-:W-:Y:S02]  /*10a60*/  SEL R56, R12, R13, P0 ;  /* 0x0000000d0c387207 */ /* 0x000fe40000000000 */
[----:B------:R-:W-:Y:S02]  /*10a70*/  SEL R71, R64, R57, P0 ;  /* 0x0000003940477207 */ /* 0x000fe40000000000 */
[----:B------:R-:W-:Y:S02]  /*10a80*/  LOP3.LUT R8, R85, 0x380, RZ, 0xc0, !PT ;  /* 0x0000038055087812 */ /* 0x000fe400078ec0ff */
[----:B------:R-:W-:-:S02]  /*10a90*/  F2FP.BF16.F32.PACK_AB R31, R78, R31 ;  /* 0x0000001f4e1f723e */ /* 0x000fc400000010ff */
[----:B------:R-:W-:Y:S02]  /*10aa0*/  F2FP.BF16.F32.PACK_AB R30, R79, R30 ;  /* 0x0000001e4f1e723e */ /* 0x000fe400000010ff */
[----:B------:R-:W-:Y:S02]  /*10ab0*/  SEL R64, R57, R64, P0 ;  /* 0x0000004039407207 */ /* 0x000fe40000000000 */
[----:B------:R-:W-:Y:S02]  /*10ac0*/  LOP3.LUT R12, R89, 0x380, RZ, 0xc0, !PT ;  /* 0x00000380590c7812 */ /* 0x000fe400078ec0ff */
[----:B------:R-:W-:Y:S02]  /*10ad0*/  LOP3.LUT R32, R10, R87, RZ, 0x3c, !PT ;  /* 0x000000570a207212 */ /* 0x000fe400078e3cff */
[----:B------:R-:W-:Y:S02]  /*10ae0*/  F2FP.BF16.F32.PACK_AB R97, R97, R104 ;  /* 0x000000686161723e */ /* 0x000fe400000010ff */
[----:B------:R-:W-:-:S02]  /*10af0*/  F2FP.BF16.F32.PACK_AB R35, R70, R35 ;  /* 0x000000234623723e */ /* 0x000fc400000010ff */
[----:B------:R-:W-:Y:S02]  /*10b00*/  F2FP.BF16.F32.PACK_AB R25, R94, R25 ;  /* 0x000000195e19723e */ /* 0x000fe400000010ff */
[----:B------:R-:W-:Y:S02]  /*10b10*/  F2FP.BF16.F32.PACK_AB R24, R95, R24 ;  /* 0x000000185f18723e */ /* 0x000fe400000010ff */
[----:B------:R-:W-:Y:S02]  /*10b20*/  SEL R57, R47, R46, P0 ;  /* 0x0000002e2f397207 */ /* 0x000fe40000000000 */
[----:B------:R-:W-:Y:S02]  /*10b30*/  LOP3.LUT R10, R93, 0x380, RZ, 0xc0, !PT ;  /* 0x000003805d0a7812 */ /* 0x000fe400078ec0ff */
[----:B------:R-:W-:Y:S02]  /*10b40*/  SEL R69, R80, R73, P0 ;  /* 0x0000004950457207 */ /* 0x000fe40000000000 */
[----:B------:R-:W-:-:S02]  /*10b50*/  SEL R46, R46, R47, P0 ;  /* 0x0000002f2e2e7207 */ /* 0x000fc40000000000 */
[----:B------:R-:W-:Y:S02]  /*10b60*/  SEL R80, R73, R80, P0 ;  /* 0x0000005049507207 */ /* 0x000fe40000000000 */
[----:B------:R-:W-:Y:S02]  /*10b70*/  SEL R47, R43, R42, P0 ;  /* 0x0000002a2b2f7207 */ /* 0x000fe40000000000 */
[----:B------:R-:W-:Y:S02]  /*10b80*/  SHF.R.U64 R8, R8, 0x3, RZ ;  /* 0x0000000308087819 */ /* 0x000fe400000012ff */
[----:B------:R-:W-:Y:S02]  /*10b90*/  SEL R42, R42, R43, P0 ;  /* 0x0000002b2a2a7207 */ /* 0x000fe40000000000 */
[----:B------:R-:W-:Y:S02]  /*10ba0*/  SEL R73, R31, R30, P0 ;  /* 0x0000001e1f497207 */ /* 0x000fe40000000000 */
[----:B------:R-:W-:Y:S01]  /*10bb0*/  SEL R62, R30, R31, P0 ;  /* 0x0000001f1e3e7207 */ /* 0x000fe20000000000 */
[----:B------:R-:W-:Y:S01]  /*10bc0*/  IMAD.X R31, RZ, RZ, R37, P6 ;  /* 0x000000ffff1f7224 */ /* 0x000fe200030e0625 */
[----:B------:R-:W-:-:S02]  /*10bd0*/  IADD3 R91, P1, R36, 0x4000, RZ ;  /* 0x00004000245b7810 */ /* 0x000fc40007f3e0ff */
[----:B------:R-:W-:Y:S02]  /*10be0*/  SHF.R.U64 R12, R12, 0x3, RZ ;  /* 0x000000030c0c7819 */ /* 0x000fe400000012ff */
[----:B------:R-:W-:Y:S02]  /*10bf0*/  F2FP.BF16.F32.PACK_AB R20, R101, R20 ;  /* 0x000000146514723e */ /* 0x000fe400000010ff */
[----:B------:R-:W-:Y:S02]  /*10c00*/  SEL R67, R97, R96, P0 ;  /* 0x0000006061437207 */ /* 0x000fe40000000000 */
[----:B------:R-:W-:Y:S02]  /*10c10*/  SEL R43, R35, R34, P0 ;  /* 0x00000022232b7207 */ /* 0x000fe40000000000 */
[----:B------:R-:W-:Y:S01]  /*10c20*/  SEL R60, R34, R35, P0 ;  /* 0x00000023223c7207 */ /* 0x000fe20000000000 */
[----:B------:R-:W-:Y:S01]  /*10c30*/  IMAD.X R35, RZ, RZ, R37, P4 ;  /* 0x000000ffff237224 */ /* 0x000fe200020e0625 */
[----:B------:R-:W-:-:S02]  /*10c40*/  SEL R77, R25, R24, P0 ;  /* 0x00000018194d7207 */ /* 0x000fc40000000000 */
[----:B------:R-:W-:Y:S01]  /*10c50*/  SEL R68, R24, R25, P0 ;  /* 0x0000001918447207 */ /* 0x000fe20000000000 */
[----:B------:R-:W-:Y:S01]  /*10c60*/  IMAD.X R25, RZ, RZ, R37, P2 ;  /* 0x000000ffff197224 */ /* 0x000fe200010e0625 */
[----:B------:R-:W-:Y:S02]  /*10c70*/  IADD3 R95, P3, R36, 0x4040, RZ ;  /* 0x00004040245f7810 */ /* 0x000fe40007f7e0ff */
[----:B------:R-:W-:Y:S02]  /*10c80*/  SHF.R.U64 R10, R10, 0x3, RZ ;  /* 0x000000030a0a7819 */ /* 0x000fe400000012ff */
[----:B------:R-:W-:Y:S02]  /*10c90*/  F2FP.BF16.F32.PACK_AB R15, R102, R15 ;  /* 0x0000000f660f723e */ /* 0x000fe400000010ff */
[----:B------:R-:W-:Y:S02]  /*10ca0*/  F2FP.BF16.F32.PACK_AB R14, R103, R14 ;  /* 0x0000000e670e723e */ /* 0x000fe400000010ff */
[----:B------:R-:W-:-:S02]  /*10cb0*/  SEL R96, R96, R97, P0 ;  /* 0x0000006160607207 */ /* 0x000fc40000000000 */
[C---:B------:R-:W-:Y:S02]  /*10cc0*/  IADD3 R101, P6, R36.reuse, 0x8020, RZ ;  /* 0x0000802024657810 */ /* 0x040fe40007fde0ff */
[C---:B------:R-:W-:Y:S02]  /*10cd0*/  IADD3 R97, P4, R36.reuse, 0x4060, RZ ;  /* 0x0000406024617810 */ /* 0x040fe40007f9e0ff */
[----:B------:R-:W-:Y:S01]  /*10ce0*/  IADD3 R105, P2, R36, 0x8060, RZ ;  /* 0x0000806024697810 */ /* 0x000fe20007f5e0ff */
[----:B------:R-:W-:Y:S01]  /*10cf0*/  IMAD.X R13, RZ, RZ, R37, P6 ;  /* 0x000000ffff0d7224 */ /* 0x000fe200030e0625 */
[----:B------:R-:W-:Y:S02]  /*10d00*/  LOP3.LUT R34, R8, R85, RZ, 0x3c, !PT ;  /* 0x0000005508227212 */ /* 0x000fe400078e3cff */
[----:B------:R-:W-:Y:S02]  /*10d10*/  F2FP.BF16.F32.PACK_AB R29, R92, R29 ;  /* 0x0000001d5c1d723e */ /* 0x000fe400000010ff */
[----:B------:R-:W-:-:S02]  /*10d20*/  LOP3.LUT R30, R12, R89, RZ, 0x3c, !PT ;  /* 0x000000590c1e7212 */ /* 0x000fc400078e3cff */
[----:B------:R-:W-:Y:S02]  /*10d30*/  LOP3.LUT R8, R91, 0x380, RZ, 0xc0, !PT ;  /* 0x000003805b087812 */ /* 0x000fe400078ec0ff */
[----:B------:R-:W-:Y:S02]  /*10d40*/  LOP3.LUT R12, R95, 0x380, RZ, 0xc0, !PT ;  /* 0x000003805f0c7812 */ /* 0x000fe400078ec0ff */
[----:B------:R-:W-:Y:S02]  /*10d50*/  LOP3.LUT R24, R10, R93, RZ, 0x3c, !PT ;  /* 0x0000005d0a187212 */ /* 0x000fe400078e3cff */
[----:B------:R-:W-:Y:S02]  /*10d60*/  SEL R79, R15, R14, P0 ;  /* 0x0000000e0f4f7207 */ /* 0x000fe40000000000 */
[----:B------:R-:W-:Y:S02]  /*10d70*/  SEL R70, R14, R15, P0 ;  /* 0x0000000f0e467207 */ /* 0x000fe40000000000 */
[----:B------:R-:W-:-:S02]  /*10d80*/  LOP3.LUT R11, R36, 0x380, RZ, 0xc0, !PT ;  /* 0x00000380240b7812 */ /* 0x000fc400078ec0ff */
[----:B------:R-:W-:Y:S02]  /*10d90*/  LOP3.LUT R10, R101, 0x380, RZ, 0xc0, !PT ;  /* 0x00000380650a7812 */ /* 0x000fe400078ec0ff */
[----:B------:R-:W-:Y:S02]  /*10da0*/  LOP3.LUT R14, R97, 0x380, RZ, 0xc0, !PT ;  /* 0x00000380610e7812 */ /* 0x000fe400078ec0ff */
[----:B------:R-:W-:Y:S02]  /*10db0*/  LOP3.LUT R76, R105, 0x380, RZ, 0xc0, !PT ;  /* 0x00000380694c7812 */ /* 0x000fe400078ec0ff */
[----:B------:R-:W-:Y:S02]  /*10dc0*/  F2FP.BF16.F32.PACK_AB R27, R86, R27 ;  /* 0x0000001b561b723e */ /* 0x000fe400000010ff */
[----:B------:R-:W-:Y:S02]  /*10dd0*/  SEL R59, R29, R28, P0 ;  /* 0x0000001c1d3b7207 */ /* 0x000fe40000000000 */
[----:B------:R-:W-:Y:S01]  /*10de0*/  SEL R50, R28, R29, P0 ;  /* 0x0000001d1c327207 */ /* 0x000fe20000000000 */
[----:B------:R-:W-:Y:S01]  /*10df0*/  IMAD.X R29, RZ, RZ, R37, P1 ;  /* 0x000000ffff1d7224 */ /* 0x000fe200008e0625 */
[----:B------:R-:W-:-:S02]  /*10e00*/  SHF.R.U64 R8, R8, 0x3, RZ ;  /* 0x0000000308087819 */ /* 0x000fc400000012ff */
[----:B------:R-:W-:Y:S02]  /*10e10*/  F2FP.BF16.F32.PACK_AB R21, R100, R21 ;  /* 0x000000156415723e */ /* 0x000fe400000010ff */
[----:B------:R-:W-:Y:S02]  /*10e20*/  IADD3 R99, P5, R36, 0x8000, RZ ;  /* 0x0000800024637810 */ /* 0x000fe40007fbe0ff */
[----:B------:R-:W-:Y:S02]  /*10e30*/  SHF.R.U64 R12, R12, 0x3, RZ ;  /* 0x000000030c0c7819 */ /* 0x000fe400000012ff */
[----:B------:R-:W-:Y:S01]  /*10e40*/  IADD3 R103, P1, R36, 0x8040, RZ ;  /* 0x0000804024677810 */ /* 0x000fe20007f3e0ff */
[--C-:B------:R-:W-:Y:S01]  /*10e50*/  IMAD.X R15, RZ, RZ, R37.reuse, P5 ;  /* 0x000000ffff0f7224 */ /* 0x100fe200028e0625 */
[----:B------:R-:W-:Y:S02]  /*10e60*/  SHF.R.U64 R11, R11, 0x3, RZ ;  /* 0x000000030b0b7819 */ /* 0x000fe400000012ff */
[----:B------:R-:W-:Y:S01]  /*10e70*/  SHF.R.U64 R10, R10, 0x3, RZ ;  /* 0x000000030a0a7819 */ /* 0x000fe200000012ff */
[----:B------:R-:W-:Y:S01]  /*10e80*/  IMAD.X R9, RZ, RZ, R37, P1 ;  /* 0x000000ffff097224 */ /* 0x000fe200008e0625 */
[----:B------:R-:W-:-:S02]  /*10e90*/  SHF.R.U64 R14, R14, 0x3, RZ ;  /* 0x000000030e0e7819 */ /* 0x000fc400000012ff */
[----:B------:R-:W-:Y:S02]  /*10ea0*/  SHF.R.U64 R76, R76, 0x3, RZ ;  /* 0x000000034c4c7819 */ /* 0x000fe400000012ff */
[----:B------:R-:W-:Y:S02]  /*10eb0*/  F2FP.BF16.F32.PACK_AB R132, R132, R133 ;  /* 0x000000858484723e */ /* 0x000fe400000010ff */
[----:B------:R-:W-:Y:S02]  /*10ec0*/  F2FP.BF16.F32.PACK_AB R131, R130, R131 ;  /* 0x000000838283723e */ /* 0x000fe400000010ff */
[----:B------:R-:W-:Y:S02]  /*10ed0*/  SEL R75, R27, R26, P0 ;  /* 0x0000001a1b4b7207 */ /* 0x000fe40000000000 */
[----:B------:R-:W-:Y:S01]  /*10ee0*/  SEL R66, R26, R27, P0 ;  /* 0x0000001b1a427207 */ /* 0x000fe20000000000 */
[----:B------:R-:W-:Y:S01]  /*10ef0*/  IMAD.X R27, RZ, RZ, R37, P3 ;  /* 0x000000ffff1b7224 */ /* 0x000fe200018e0625 */
[----:B------:R-:W-:-:S02]  /*10f00*/  LOP3.LUT R28, R8, R91, RZ, 0x3c, !PT ;  /* 0x0000005b081c7212 */ /* 0x000fc400078e3cff */
[----:B------:R-:W-:Y:S02]  /*10f10*/  SEL R61, R21, R20, P0 ;  /* 0x00000014153d7207 */ /* 0x000fe40000000000 */
[----:B------:R-:W-:Y:S01]  /*10f20*/  SEL R54, R20, R21, P0 ;  /* 0x0000001514367207 */ /* 0x000fe20000000000 */
[--C-:B------:R-:W-:Y:S01]  /*10f30*/  IMAD.X R21, RZ, RZ, R37.reuse, P4 ;  /* 0x000000ffff157224 */ /* 0x100fe200020e0625 */
[----:B------:R-:W-:Y:S02]  /*10f40*/  LOP3.LUT R26, R12, R95, RZ, 0x3c, !PT ;  /* 0x0000005f0c1a7212 */ /* 0x000fe400078e3cff */
[----:B------:R-:W-:Y:S02]  /*10f50*/  LOP3.LUT R8, R99, 0x380, RZ, 0xc0, !PT ;  /* 0x0000038063087812 */ /* 0x000fe400078ec0ff */
[----:B------:R-:W-:Y:S01]  /*10f60*/  LOP3.LUT R36, R11, R36, RZ, 0x3c, !PT ;  /* 0x000000240b247212 */ /* 0x000fe200078e3cff */
[----:B------:R-:W-:Y:S01]  /*10f70*/  IMAD.X R11, RZ, RZ, R37, P2 ;  /* 0x000000ffff0b7224 */ /* 0x000fe200010e0625 */
[----:B------:R-:W-:-:S02]  /*10f80*/  LOP3.LUT R74, R103, 0x380, RZ, 0xc0, !PT ;  /* 0x00000380674a7812 */ /* 0x000fc400078ec0ff */
[----:B------:R-:W-:Y:S02]  /*10f90*/  LOP3.LUT R12, R10, R101, RZ, 0x3c, !PT ;  /* 0x000000650a0c7212 */ /* 0x000fe400078e3cff */
[----:B------:R-:W-:Y:S02]  /*10fa0*/  LOP3.LUT R20, R14, R97, RZ, 0x3c, !PT ;  /* 0x000000610e147212 */ /* 0x000fe400078e3cff */
[----:B------:R-:W-:Y:S02]  /*10fb0*/  LOP3.LUT R10, R76, R105, RZ, 0x3c, !PT ;  /* 0x000000694c0a7212 */ /* 0x000fe400078e3cff */
[----:B------:R-:W-:Y:S02]  /*10fc0*/  SEL R7, R132, R131, P0 ;  /* 0x0000008384077207 */ /* 0x000fe40000000000 */
[----:B------:R-:W-:Y:S02]  /*10fd0*/  SHF.R.U64 R8, R8, 0x3, RZ ;  /* 0x0000000308087819 */ /* 0x000fe400000012ff */
[----:B------:R-:W-:-:S02]  /*10fe0*/  SHF.R.U64 R74, R74, 0x3, RZ ;  /* 0x000000034a4a7819 */ /* 0x000fc400000012ff */
[----:B------:R-:W-:Y:S02]  /*10ff0*/  F2FP.BF16.F32.PACK_AB R128, R128, R129 ;  /* 0x000000818080723e */ /* 0x000fe400000010ff */
[----:B------:R-:W-:Y:S02]  /*11000*/  F2FP.BF16.F32.PACK_AB R127, R126, R127 ;  /* 0x0000007f7e7f723e */ /* 0x000fe400000010ff */
[----:B------:R-:W-:Y:S02]  /*11010*/  MOV R82, R20 ;  /* 0x0000001400527202 */ /* 0x000fe40000000f00 */
[----:B------:R-:W-:Y:S02]  /*11020*/  F2FP.BF16.F32.PACK_AB R124, R124, R125 ;  /* 0x0000007d7c7c723e */ /* 0x000fe400000010ff */
[----:B------:R-:W-:Y:S02]  /*11030*/  F2FP.BF16.F32.PACK_AB R123, R122, R123 ;  /* 0x0000007b7a7b723e */ /* 0x000fe400000010ff */
[----:B------:R-:W-:-:S02]  /*11040*/  MOV R21, R10 ;  /* 0x0000000a00157202 */ /* 0x000fc40000000f00 */
[----:B------:R-:W-:Y:S02]  /*11050*/  LOP3.LUT R14, R8, R99, RZ, 0x3c, !PT ;  /* 0x00000063080e7212 */ /* 0x000fe400078e3cff */
[----:B------:R-:W-:Y:S02]  /*11060*/  SEL R132, R131, R132, P0 ;  /* 0x0000008483847207 */ /* 0x000fe40000000000 */
[----:B------:R-:W-:Y:S02]  /*11070*/  LOP3.LUT R8, R74, R103, RZ, 0x3c, !PT ;  /* 0x000000674a087212 */ /* 0x000fe400078e3cff */
[----:B------:R-:W-:Y:S02]  /*11080*/  SEL R39, R128, R127, P0 ;  /* 0x0000007f80277207 */ /* 0x000fe40000000000 */
[----:B------:R-:W-:Y:S02]  /*11090*/  SEL R128, R127, R128, P0 ;  /* 0x000000807f807207 */ /* 0x000fe40000000000 */
[----:B------:R-:W-:-:S02]  /*110a0*/  SEL R51, R124, R123, P0 ;  /* 0x0000007b7c337207 */ /* 0x000fc40000000000 */
[----:B------:R-:W-:Y:S02]  /*110b0*/  SEL R124, R123, R124, P0 ;  /* 0x0000007c7b7c7207 */ /* 0x000fe40000000000 */
[----:B------:R-:W-:Y:S02]  /*110c0*/  MOV R74, R8 ;  /* 0x00000008004a7202 */ /* 0x000fe40000000f00 */
[----:B------:R-:W-:Y:S02]  /*110d0*/  SEL R83, R118, R119, P0 ;  /* 0x0000007776537207 */ /* 0x000fe40000000000 */
[----:B------:R-:W-:Y:S02]  /*110e0*/  SEL R118, R119, R118, P0 ;  /* 0x0000007677767207 */ /* 0x000fe40000000000 */
[----:B------:R-:W-:Y:S02]  /*110f0*/  MOV R90, R36 ;  /* 0x00000024005a7202 */ /* 0x000fe40000000f00 */
[----:B------:R-:W-:Y:S01]  /*11100*/  MOV R78, R14 ;  /* 0x0000000e004e7202 */ /* 0x000fe20000000f00 */
[----:B--2---:R0:W-:Y:S01]  /*11110*/  SHFL.IDX PT, R10, R7, R6, 0x1c1f ;  /* 0x001c1f06070a7589 */ /* 0x0041e200000e0000 */
[----:B------:R-:W-:-:S02]  /*11120*/  MOV R76, R12 ;  /* 0x0000000c004c7202 */ /* 0x000fc40000000f00 */
[----:B------:R-:W-:Y:S01]  /*11130*/  MOV R89, R34 ;  /* 0x0000002200597202 */ /* 0x000fe20000000f00 */
[----:B------:R-:W-:Y:S01]  /*11140*/  SHFL.IDX PT, R67, R67, R6, 0x1c1f ;  /* 0x001c1f0643437589 */ /* 0x000fe200000e0000 */
[----:B------:R-:W-:Y:S02]  /*11150*/  MOV R85, R24 ;  /* 0x0000001800557202 */ /* 0x000fe40000000f00 */
[----:B------:R-:W-:Y:S01]  /*11160*/  MOV R84, R26 ;  /* 0x0000001a00547202 */ /* 0x000fe20000000f00 */
[----:B------:R-:W-:Y:S01]  /*11170*/  SHFL.IDX PT, R39, R39, R6, 0x1c1f ;  /* 0x001c1f0627277589 */ /* 0x000fe200000e0000 */
[----:B------:R-:W-:Y:S02]  /*11180*/  MOV R88, R32 ;  /* 0x0000002000587202 */ /* 0x000fe40000000f00 */
[----:B0-----:R-:W-:Y:S01]  /*11190*/  LOP3.LUT R7, R6, 0x2, RZ, 0x3c, !PT ;  /* 0x0000000206077812 */ /* 0x001fe200078e3cff */
[----:B------:R-:W-:Y:S01]  /*111a0*/  SHFL.IDX PT, R69, R69, R6, 0x1c1f ;  /* 0x001c1f0645457589 */ /* 0x000fe200000e0000 */
[----:B------:R-:W-:-:S02]  /*111b0*/  MOV R87, R30 ;  /* 0x0000001e00577202 */ /* 0x000fc40000000f00 */
[----:B------:R-:W-:Y:S01]  /*111c0*/  MOV R86, R28 ;  /* 0x0000001c00567202 */ /* 0x000fe20000000f00 */
[----:B------:R-:W0:Y:S01]  /*111d0*/  SHFL.IDX PT, R9, R132, R7, 0x1c1f ;  /* 0x001c1f0784097589 */ /* 0x000e2200000e0000 */
[----:B------:R-:W-:-:S03]  /*111e0*/  PLOP3.LUT P2, PT, PT, PT, UP0, 0x80, 0x0 ;  /* 0x000000000000781c */ /* 0x000fc60003f4f008 */
[----:B------:R-:W1:Y:S04]  /*111f0*/  SHFL.IDX PT, R96, R96, R7, 0x1c1f ;  /* 0x001c1f0760607589 */ /* 0x000e6800000e0000 */
[----:B------:R-:W2:Y:S04]  /*11200*/  SHFL.IDX PT, R128, R128, R7, 0x1c1f ;  /* 0x001c1f0780807589 */ /* 0x000ea800000e0000 */
[----:B------:R-:W3:Y:S04]  /*11210*/  SHFL.IDX PT, R80, R80, R7, 0x1c1f ;  /* 0x001c1f0750507589 */ /* 0x000ee800000e0000 */
[----:B------:R-:W-:Y:S04]  /*11220*/  SHFL.IDX PT, R51, R51, R6, 0x1c1f ;  /* 0x001c1f0633337589 */ /* 0x000fe800000e0000 */
[----:B------:R-:W-:Y:S04]  /*11230*/  SHFL.IDX PT, R71, R71, R6, 0x1c1f ;  /* 0x001c1f0647477589 */ /* 0x000fe800000e0000 */
[----:B------:R-:W4:Y:S01]  /*11240*/  SHFL.IDX PT, R124, R124, R7, 0x1c1f ;  /* 0x001c1f077c7c7589 */ /* 0x000f2200000e0000 */
[----:B0-----:R-:W-:-:S02]  /*11250*/  SEL R8, R10, R9, P0 ;  /* 0x000000090a087207 */ /* 0x001fc40000000000 */
[----:B------:R-:W-:Y:S01]  /*11260*/  SEL R10, R9, R10, P0 ;  /* 0x0000000a090a7207 */ /* 0x000fe20000000000 */
[----:B------:R-:W0:Y:S01]  /*11270*/  SHFL.IDX PT, R64, R64, R7, 0x1c1f ;  /* 0x001c1f0740407589 */ /* 0x000e2200000e0000 */
[----:B-1----:R-:W-:Y:S02]  /*11280*/  SEL R9, R67, R96, P0 ;  /* 0x0000006043097207 */ /* 0x002fe40000000000 */
[----:B------:R-:W-:Y:S01]  /*11290*/  SEL R11, R96, R67, P0 ;  /* 0x00000043600b7207 */ /* 0x000fe20000000000 */
[----:B------:R-:W-:Y:S01]  /*112a0*/  SHFL.IDX PT, R55, R55, R6, 0x1c1f ;  /* 0x001c1f0637377589 */ /* 0x000fe200000e0000 */
[----:B--2---:R-:W-:Y:S02]  /*112b0*/  SEL R12, R39, R128, P0 ;  /* 0x00000080270c7207 */ /* 0x004fe40000000000 */
[----:B------:R-:W-:Y:S01]  /*112c0*/  SEL R14, R128, R39, P0 ;  /* 0x00000027800e7207 */ /* 0x000fe20000000000 */
[----:B------:R-:W-:Y:S01]  /*112d0*/  SHFL.IDX PT, R57, R57, R6, 0x1c1f ;  /* 0x001c1f0639397589 */ /* 0x000fe200000e0000 */
[----:B---3--:R-:W-:-:S02]  /*112e0*/  SEL R13, R69, R80, P0 ;  /* 0x00000050450d7207 */ /* 0x008fc40000000000 */
[----:B------:R-:W-:Y:S01]  /*112f0*/  SEL R15, R80, R69, P0 ;  /* 0x00000045500f7207 */ /* 0x000fe20000000000 */
[----:B------:R-:W1:Y:S04]  /*11300*/  SHFL.IDX PT, R52, R52, R7, 0x1c1f ;  /* 0x001c1f0734347589 */ /* 0x000e6800000e0000 */
[----:B------:R-:W2:Y:S04]  /*11310*/  SHFL.IDX PT, R46, R46, R7, 0x1c1f ;  /* 0x001c1f072e2e7589 */ /* 0x000ea800000e0000 */
[----:B------:R-:W-:Y:S01]  /*11320*/  SHFL.IDX PT, R53, R53, R6, 0x1c1f ;  /* 0x001c1f0635357589 */ /* 0x000fe200000e0000 */
[----:B----4-:R-:W-:-:S02]  /*11330*/  SEL R24, R51, R124, P0 ;  /* 0x0000007c33187207 */ /* 0x010fc40000000000 */
[----:B------:R-:W-:Y:S01]  /*11340*/  SEL R26, R124, R51, P0 ;  /* 0x000000337c1a7207 */ /* 0x000fe20000000000 */
[----:B------:R-:W-:Y:S01]  /*11350*/  SHFL.IDX PT, R47, R47, R6, 0x1c1f ;  /* 0x001c1f062f2f7589 */ /* 0x000fe200000e0000 */
[----:B0-----:R-:W-:Y:S02]  /*11360*/  SEL R25, R71, R64, P0 ;  /* 0x0000004047197207 */ /* 0x001fe40000000000 */
[----:B------:R-:W-:Y:S01]  /*11370*/  SEL R27, R64, R71, P0 ;  /* 0x00000047401b7207 */ /* 0x000fe20000000000 */
[----:B------:R-:W0:Y:S04]  /*11380*/  SHFL.IDX PT, R48, R48, R7, 0x1c1f ;  /* 0x001c1f0730307589 */ /* 0x000e2800000e0000 */
[----:B------:R-:W3:Y:S04]  /*11390*/  SHFL.IDX PT, R42, R42, R7, 0x1c1f ;  /* 0x001c1f072a2a7589 */ /* 0x000ee800000e0000 */
[----:B------:R-:W-:Y:S01]  /*113a0*/  SHFL.IDX PT, R49, R49, R6, 0x1c1f ;  /* 0x001c1f0631317589 */ /* 0x000fe200000e0000 */
[----:B-1----:R-:W-:-:S02]  /*113b0*/  SEL R28, R55, R52, P0 ;  /* 0x00000034371c7207 */ /* 0x002fc40000000000 */
[----:B------:R-:W-:Y:S01]  /*113c0*/  SEL R30, R52, R55, P0 ;  /* 0x00000037341e7207 */ /* 0x000fe20000000000 */
[----:B------:R-:W-:Y:S01]  /*113d0*/  SHFL.IDX PT, R43, R43, R6, 0x1c1f ;  /* 0x001c1f062b2b7589 */ /* 0x000fe200000e0000 */
[----:B--2---:R-:W-:Y:S02]  /*113e0*/  SEL R29, R57, R46, P0 ;  /* 0x0000002e391d7207 */ /* 0x004fe40000000000 */
[----:B------:R-:W-:Y:S01]  /*113f0*/  SEL R31, R46, R57, P0 ;  /* 0x000000392e1f7207 */ /* 0x000fe20000000000 */
[----:B------:R-:W1:Y:S04]  /*11400*/  SHFL.IDX PT, R44, R44, R7, 0x1c1f ;  /* 0x001c1f072c2c7589 */ /* 0x000e6800000e0000 */
[----:B------:R-:W2:Y:S01]  /*11410*/  SHFL.IDX PT, R60, R60, R7, 0x1c1f ;  /* 0x001c1f073c3c7589 */ /* 0x000ea200000e0000 */
[----:B------:R-:W-:Y:S01]  /*11420*/  BAR.SYNC.DEFER_BLOCKING 0x1, 0x100 ;  /* 0x0044000000007b1d */ /* 0x000fe20000010000 */
[----:B0-----:R-:W-:-:S02]  /*11430*/  SEL R32, R53, R48, P0 ;  /* 0x0000003035207207 */ /* 0x001fc40000000000 */
[----:B------:R-:W-:Y:S02]  /*11440*/  SEL R34, R48, R53, P0 ;  /* 0x0000003530227207 */ /* 0x000fe40000000000 */
[----:B---3--:R-:W-:Y:S02]  /*11450*/  SEL R33, R47, R42, P0 ;  /* 0x0000002a2f217207 */ /* 0x008fe40000000000 */
[----:B------:R-:W-:Y:S01]  /*11460*/  SEL R35, R42, R47, P0 ;  /* 0x0000002f2a237207 */ /* 0x000fe20000000000 */
[----:B------:R-:W-:Y:S04]  /*11470*/  SHFL.IDX PT, R45, R45, R6, 0x1c1f ;  /* 0x001c1f062d2d7589 */ /* 0x000fe800000e0000 */
[----:B------:R-:W-:Y:S04]  /*11480*/  SHFL.IDX PT, R73, R73, R6, 0x1c1f ;  /* 0x001c1f0649497589 */ /* 0x000fe800000e0000 */
[----:B------:R-:W-:Y:S01]  /*11490*/  SHFL.IDX PT, R40, R40, R7, 0x1c1f ;  /* 0x001c1f0728287589 */ /* 0x000fe200000e0000 */
[----:B-1----:R-:W-:-:S03]  /*114a0*/  SEL R36, R49, R44, P0 ;  /* 0x0000002c31247207 */ /* 0x002fc60000000000 */
[----:B------:R-:W-:Y:S01]  /*114b0*/  SHFL.IDX PT, R62, R62, R7, 0x1c1f ;  /* 0x001c1f073e3e7589 */ /* 0x000fe200000e0000 */
[----:B--2---:R-:W-:Y:S02]  /*114c0*/  SEL R37, R43, R60, P0 ;  /* 0x0000003c2b257207 */ /* 0x004fe40000000000 */
[----:B------:R-:W-:Y:S01]  /*114d0*/  SEL R39, R60, R43, P0 ;  /* 0x0000002b3c277207 */ /* 0x000fe20000000000 */
[----:B------:R-:W-:Y:S04]  /*114e0*/  SHFL.IDX PT, R41, R41, R6, 0x1c1f ;  /* 0x001c1f0629297589 */ /* 0x000fe800000e0000 */
[----:B------:R-:W-:Y:S04]  /*114f0*/  SHFL.IDX PT, R59, R59, R6, 0x1c1f ;  /* 0x001c1f063b3b7589 */ /* 0x000fe800000e0000 */
[----:B------:R-:W-:Y:S04]  /*11500*/  SHFL.IDX PT, R75, R75, R6, 0x1c1f ;  /* 0x001c1f064b4b7589 */ /* 0x000fe800000e0000 */
[----:B------:R0:W-:Y:S04]  /*11510*/  SHFL.IDX PT, R20, R38, R7, 0x1c1f ;  /* 0x001c1f0726147589 */ /* 0x0001e800000e0000 */
[----:B------:R-:W1:Y:S04]  /*11520*/  SHFL.IDX PT, R50, R50, R7, 0x1c1f ;  /* 0x001c1f0732327589 */ /* 0x000e6800000e0000 */
[----:B------:R-:W-:Y:S01]  /*11530*/  SHFL.IDX PT, R66, R66, R7, 0x1c1f ;  /* 0x001c1f0742427589 */ /* 0x000fe200000e0000 */
[----:B0-----:R-:W-:-:S03]  /*11540*/  SEL R38, R44, R49, P0 ;  /* 0x000000312c267207 */ /* 0x001fc60000000000 */
[----:B------:R-:W-:Y:S04]  /*11550*/  SHFL.IDX PT, R61, R61, R6, 0x1c1f ;  /* 0x001c1f063d3d7589 */ /* 0x000fe800000e0000 */
[----:B------:R-:W-:Y:S04]  /*11560*/  SHFL.IDX PT, R77, R77, R6, 0x1c1f ;  /* 0x001c1f064d4d7589 */ /* 0x000fe800000e0000 */
[----:B------:R-:W0:Y:S04]  /*11570*/  SHFL.IDX PT, R54, R54, R7, 0x1c1f ;  /* 0x001c1f0736367589 */ /* 0x000e2800000e0000 */
[----:B------:R-:W2:Y:S04]  /*11580*/  SHFL.IDX PT, R68, R68, R7, 0x1c1f ;  /* 0x001c1f0744447589 */ /* 0x000ea800000e0000 */
[----:B------:R-:W-:Y:S01]  /*11590*/  SHFL.IDX PT, R79, R79, R6, 0x1c1f ;  /* 0x001c1f064f4f7589 */ /* 0x000fe200000e0000 */
[----:B-1----:R-:W-:-:S02]  /*115a0*/  SEL R48, R59, R50, P0 ;  /* 0x000000323b307207 */ /* 0x002fc40000000000 */
[----:B------:R-:W-:Y:S01]  /*115b0*/  SEL R50, R50, R59, P0 ;  /* 0x0000003b32327207 */ /* 0x000fe20000000000 */
[----:B------:R-:W1:Y:S04]  /*115c0*/  SHFL.IDX PT, R70, R70, R7, 0x1c1f ;  /* 0x001c1f0746467589 */ /* 0x000e6800000e0000 */
[----:B------:R-:W-:Y:S04]  /*115d0*/  SHFL.IDX PT, R63, R63, R6, 0x1c1f ;  /* 0x001c1f063f3f7589 */ /* 0x000fe800000e0000 */
[----:B------:R-:W-:Y:S04]  /*115e0*/  SHFL.IDX PT, R81, R81, R6, 0x1c1f ;  /* 0x001c1f0651517589 */ /* 0x000fe800000e0000 */
[----:B------:R-:W-:Y:S01]  /*115f0*/  SHFL.IDX PT, R56, R56, R7, 0x1c1f ;  /* 0x001c1f0738387589 */ /* 0x000fe200000e0000 */
[----:B0-----:R-:W-:-:S02]  /*11600*/  SEL R52, R61, R54, P0 ;  /* 0x000000363d347207 */ /* 0x001fc40000000000 */
[----:B------:R-:W-:Y:S01]  /*11610*/  SEL R54, R54, R61, P0 ;  /* 0x0000003d36367207 */ /* 0x000fe20000000000 */
[----:B------:R-:W-:Y:S01]  /*11620*/  SHFL.IDX PT, R72, R72, R7, 0x1c1f ;  /* 0x001c1f0748487589 */ /* 0x000fe200000e0000 */
[----:B--2---:R-:W-:Y:S02]  /*11630*/  SEL R49, R77, R68, P0 ;  /* 0x000000444d317207 */ /* 0x004fe40000000000 */
[----:B------:R-:W-:Y:S01]  /*11640*/  SEL R51, R68, R77, P0 ;  /* 0x0000004d44337207 */ /* 0x000fe20000000000 */
[----:B------:R-:W-:Y:S04]  /*11650*/  SHFL.IDX PT, R65, R65, R6, 0x1c1f ;  /* 0x001c1f0641417589 */ /* 0x000fe800000e0000 */
[----:B------:R0:W-:Y:S01]  /*11660*/  SHFL.IDX PT, R83, R83, R6, 0x1c1f ;  /* 0x001c1f0653537589 */ /* 0x0001e200000e0000 */
[----:B-1----:R-:W-:-:S02]  /*11670*/  SEL R53, R79, R70, P0 ;  /* 0x000000464f357207 */ /* 0x002fc40000000000 */
[----:B------:R-:W-:Y:S01]  /*11680*/  SEL R55, R70, R79, P0 ;  /* 0x0000004f46377207 */ /* 0x000fe20000000000 */
[----:B------:R-:W-:Y:S04]  /*11690*/  SHFL.IDX PT, R58, R58, R7, 0x1c1f ;  /* 0x001c1f073a3a7589 */ /* 0x000fe800000e0000 */
[----:B------:R1:W2:Y:S01]  /*116a0*/  SHFL.IDX PT, R118, R118, R7, 0x1c1f ;  /* 0x001c1f0776767589 */ /* 0x0002a200000e0000 */
[----:B0-----:R-:W-:-:S03]  /*116b0*/  IMAD.U32 R6, RZ, RZ, UR6 ;  /* 0x00000006ff067e24 */ /* 0x001fc6000f8e00ff */
[----:B------:R0:W-:Y:S04]  /*116c0*/  STSM.16.M88.4 [R90], R8 ;  /* 0x000000085a007844 */ /* 0x0001e80000000200 */
[----:B------:R3:W-:Y:S01]  /*116d0*/  STSM.16.M88.4 [R89], R12 ;  /* 0x0000000c59007844 */ /* 0x0007e20000000200 */
[----:B-1----:R-:W-:Y:S01]  /*116e0*/  IMAD.U32 R7, RZ, RZ, UR7 ;  /* 0x00000007ff077e24 */ /* 0x002fe2000f8e00ff */
[----:B------:R-:W-:Y:S02]  /*116f0*/  ULDC.64 UR6, c[0x0][0xc08] ;  /* 0x0003020000067ab9 */ /* 0x000fe40000000a00 */
[----:B------:R2:W-:Y:S04]  /*11700*/  STSM.16.M88.4 [R88], R24 ;  /* 0x0000001858007844 */ /* 0x0005e80000000200 */
[----:B------:R-:W-:Y:S01]  /*11710*/  STSM.16.M88.4 [R87], R28 ;  /* 0x0000001c57007844 */ /* 0x000fe20000000200 */
[----:B0-----:R-:W-:-:S03]  /*11720*/  SEL R8, R45, R40, P0 ;  /* 0x000000282d087207 */ /* 0x001fc60000000000 */
[----:B------:R-:W-:Y:S01]  /*11730*/  STSM.16.M88.4 [R86], R32 ;  /* 0x0000002056007844 */ /* 0x000fe20000000200 */
[----:B------:R-:W-:Y:S02]  /*11740*/  SEL R10, R40, R45, P0 ;  /* 0x0000002d280a7207 */ /* 0x000fe40000000000 */
[----:B------:R-:W-:Y:S01]  /*11750*/  SEL R9, R73, R62, P0 ;  /* 0x0000003e49097207 */ /* 0x000fe20000000000 */
[----:B------:R-:W-:Y:S01]  /*11760*/  STSM.16.M88.4 [R85], R36 ;  /* 0x0000002455007844 */ /* 0x000fe20000000200 */
[----:B------:R-:W-:Y:S02]  /*11770*/  SEL R11, R62, R73, P0 ;  /* 0x000000493e0b7207 */ /* 0x000fe40000000000 */
[----:B---3--:R-:W-:Y:S02]  /*11780*/  SEL R12, R41, R20, P0 ;  /* 0x00000014290c7207 */ /* 0x008fe40000000000 */
[----:B------:R-:W-:Y:S01]  /*11790*/  SEL R14, R20, R41, P0 ;  /* 0x00000029140e7207 */ /* 0x000fe20000000000 */
[----:B------:R0:W-:Y:S01]  /*117a0*/  STSM.16.M88.4 [R84], R8 ;  /* 0x0000000854007844 */ /* 0x0001e20000000200 */
[----:B------:R-:W-:-:S02]  /*117b0*/  SEL R13, R75, R66, P0 ;  /* 0x000000424b0d7207 */ /* 0x000fc40000000000 */
[----:B------:R-:W-:Y:S02]  /*117c0*/  SEL R15, R66, R75, P0 ;  /* 0x0000004b420f7207 */ /* 0x000fe40000000000 */
[----:B--2---:R-:W-:Y:S02]  /*117d0*/  SEL R25, R83, R118, P0 ;  /* 0x0000007653197207 */ /* 0x004fe40000000000 */
[----:B------:R-:W-:Y:S01]  /*117e0*/  SEL R27, R118, R83, P0 ;  /* 0x00000053761b7207 */ /* 0x000fe20000000000 */
[----:B------:R-:W-:Y:S01]  /*117f0*/  STSM.16.M88.4 [R82], R12 ;  /* 0x0000000c52007844 */ /* 0x000fe20000000200 */
[----:B------:R-:W-:Y:S02]  /*11800*/  SEL R24, R65, R58, P0 ;  /* 0x0000003a41187207 */ /* 0x000fe40000000000 */
[----:B------:R-:W-:Y:S01]  /*11810*/  SEL R26, R58, R65, P0 ;  /* 0x000000413a1a7207 */ /* 0x000fe20000000000 */
[----:B------:R-:W-:Y:S01]  /*11820*/  STSM.16.M88.4 [R78], R48 ;  /* 0x000000304e007844 */ /* 0x000fe20000000200 */
[----:B0-----:R-:W-:-:S03]  /*11830*/  SEL R8, R63, R56, P0 ;  /* 0x000000383f087207 */ /* 0x001fc60000000000 */
[----:B------:R-:W-:Y:S01]  /*11840*/  STSM.16.M88.4 [R76], R52 ;  /* 0x000000344c007844 */ /* 0x000fe20000000200 */
[----:B------:R-:W-:Y:S02]  /*11850*/  SEL R10, R56, R63, P0 ;  /* 0x0000003f380a7207 */ /* 0x000fe40000000000 */
[----:B------:R-:W-:Y:S01]  /*11860*/  SEL R9, R81, R72, P0 ;  /* 0x0000004851097207 */ /* 0x000fe20000000000 */
[----:B------:R-:W-:Y:S01]  /*11870*/  UISETP.NE.U32.AND UP1, UPT, UR6, URZ, UPT ;  /* 0x0000003f0600728c */ /* 0x000fe2000bf25070 */
[----:B------:R-:W-:Y:S01]  /*11880*/  SEL R11, R72, R81, P0 ;  /* 0x00000051480b7207 */ /* 0x000fe20000000000 */
[----:B------:R-:W-:Y:S01]  /*11890*/  ULDC UR8, c[0x0][0xa88] ;  /* 0x0002a20000087ab9 */ /* 0x000fe20000000800 */
[----:B------:R-:W0:Y:S03]  /*118a0*/  LDC R63, c[0x0][0xbe8] ;  /* 0x0002fa00ff3f7b82 */ /* 0x000e260000000800 */
[----:B------:R1:W-:Y:S04]  /*118b0*/  STSM.16.M88.4 [R74], R8 ;  /* 0x000000084a007844 */ /* 0x0003e80000000200 */
[----:B------:R2:W-:Y:S01]  /*118c0*/  STSM.16.M88.4 [R21], R24 ;  /* 0x0000001815007844 */ /* 0x0005e20000000200 */
[----:B------:R-:W-:Y:S01]  /*118d0*/  BAR.SYNC.DEFER_BLOCKING 0x1, 0x100 ;  /* 0x0044000000007b1d */ /* 0x000fe20000010000 */
[----:B------:R-:W-:-:S06]  /*118e0*/  UISETP.NE.AND.EX UP1, UPT, UR7, URZ, UPT, UP1 ;  /* 0x0000003f0700728c */ /* 0x000fcc000bf25310 */
[----:B------:R-:W-:-:S05]  /*118f0*/  PLOP3.LUT P0, PT, PT, PT, UP1, 0x80, 0x0 ;  /* 0x000000000000781c */ /* 0x000fca0003f0f018 */
[----:B------:R-:W-:Y:S02]  /*11900*/  @UP1 ULDC.64 UR6, c[0x0][0xc08] ;  /* 0x0003020000061ab9 */ /* 0x000fe40000000a00 */
[----:B------:R-:W-:Y:S01]  /*11910*/  @UP1 UIMAD.WIDE UR6, UR42, 0x4, UR6 ;  /* 0x000000042a0618a5 */ /* 0x000fe2000f8e0206 */
[----:B-1----:R-:W-:-:S05]  /*11920*/  IMAD.U32 R10, RZ, RZ, UR8 ;  /* 0x00000008ff0a7e24 */ /* 0x002fca000f8e00ff */
[----:B------:R-:W-:Y:S02]  /*11930*/  IMAD.U32 R8, RZ, RZ, UR6 ;  /* 0x00000006ff087e24 */ /* 0x000fe4000f8e00ff */
[----:B------:R-:W-:Y:S01]  /*11940*/  IMAD.U32 R9, RZ, RZ, UR7 ;  /* 0x00000007ff097e24 */ /* 0x000fe2000f8e00ff */
[----:B------:R-:W3:Y:S01]  /*11950*/  @P2 LDG.E R12, desc[UR52][R6.64] ;  /* 0x00000034060c2981 */ /* 0x000ee2000c1e1900 */
[----:B0-----:R-:W-:Y:S01]  /*11960*/  ISETP.NE.AND P1, PT, R63, 0x1, PT ;  /* 0x000000013f00780c */ /* 0x001fe20003f25270 */
[----:B------:R-:W-:Y:S02]  /*11970*/  UMOV UR4, URZ ;  /* 0x0000003f00047c82 */ /* 0x000fe40008000000 */
[----:B------:R2:W5:Y:S10]  /*11980*/  @P0 LDG.E R10, desc[UR52][R8.64] ;  /* 0x00000034080a0981 */ /* 0x000574000c1e1900 */
[----:B------:R-:W0:Y:S08]  /*11990*/  @P1 LDC R13, c[0x0][0xbec] ;  /* 0x0002fb00ff0d1b82 */ /* 0x000e300000000800 */
[----:B------:R-:W1:Y:S01]  /*119a0*/  @P1 LDC R14, c[0x0][0xbf0] ;  /* 0x0002fc00ff0e1b82 */ /* 0x000e620000000800 */
[----:B---3--:R-:W-:Y:S01]  /*119b0*/  @P2 R2UR UR4, R12 ;  /* 0x000000000c0422ca */ /* 0x008fe200000e0000 */
[----:B012---:R-:W-:-:S14]  /*119c0*/  @P0 BRA `(.L_x_4188) ;  /* 0x0000000000100947 */ /* 0x007fdc0003800000 */
[----:B------:R-:W-:Y:S05]  /*119d0*/  @!P2 BRA `(.L_x_4188) ;  /* 0x00000000000ca947 */ /* 0x000fea0003800000 */
[----:B------:R-:W2:Y:S04]  /*119e0*/  LDG.E R9, desc[UR52][R6.64] ;  /* 0x0000003406097981 */ /* 0x000ea8000c1e1900 */
[----:B-----5:R-:W2:Y:S02]  /*119f0*/  LDG.E R10, desc[UR52][R6.64+0x4] ;  /* 0x00000434060a7981 */ /* 0x020ea4000c1e1900 */
[----:B--2---:R-:W-:-:S07]  /*11a00*/  IMAD.IADD R10, R10, 0x1, -R9 ;  /* 0x000000010a0a7824 */ /* 0x004fce00078e0a09 */
.L_x_4188:
        /* <DEDUP_REMOVED lines=8> */
[----:B------:R-:W0:Y:S01]  /*11a90*/  @P1 LDC R65, c[0x0][0xbf0] ;  /* 0x0002fc00ff411b82 */ /* 0x000e220000000800 */
        /* <DEDUP_REMOVED lines=28> */
[----:B------:R-:W-:Y:S01]  /*11c60*/  LOP3.LUT R8, R11, 0x380, RZ, 0xc0, !PT ;  /* 0x000003800b087812 */ /* 0x000fe200078ec0ff */
[----:B------:R-:W-:Y:S01]  /*11c70*/  IMAD.WIDE.U32 R6, R9, UR8, R6 ;  /* 0x0000000809067c25 */ /* 0x000fe2000f8e0006 */
[----:B------:R-:W-:-:S02]  /*11c80*/  SHF.R.U64 R12, R12, 0x3, RZ ;  /* 0x000000030c0c7819 */ /* 0x000fc400000012ff */
[----:B------:R-:W-:Y:S01]  /*11c90*/  IADD3 R45, P4, R4, 0x4000, RZ ;  /* 0x00004000042d7810 */ /* 0x000fe20007f9e0ff */
[----:B------:R-:W-:Y:S01]  /*11ca0*/  IMAD R15, R9, UR9, R14 ;  /* 0x00000009090f7c24 */ /* 0x000fe2000f8e020e */
[----:B------:R-:W-:Y:S01]  /*11cb0*/  ULDC.64 UR8, c[0x0][0xb50] ;  /* 0x0002d40000087ab9 */ /* 0x000fe20000000a00 */
[----:B------:R-:W-:Y:S01]  /*11cc0*/  LOP3.LUT R12, R12, R13, RZ, 0x3c, !PT ;  /* 0x0000000d0c0c7212 */ /* 0x000fe200078e3cff */
[----:B------:R-:W-:Y:S01]  /*11cd0*/  IMAD.X R13, RZ, RZ, R5, P2 ;  /* 0x000000ffff0d7224 */ /* 0x000fe200010e0605 */
[----:B------:R-:W-:Y:S01]  /*11ce0*/  LEA R14, P0, R6, UR8, 0x2 ;  /* 0x00000008060e7c11 */ /* 0x000fe2000f8010ff */
[----:B------:R-:W-:Y:S01]  /*11cf0*/  IMAD.IADD R7, R7, 0x1, R15 ;  /* 0x0000000107077824 */ /* 0x000fe200078e020f */
[C---:B------:R-:W-:Y:S01]  /*11d00*/  IADD3 R25, P2, R4.reuse, 0x7000, RZ ;  /* 0x0000700004197810 */ /* 0x040fe20007f5e0ff */
[----:B------:R-:W-:Y:S01]  /*11d10*/  IMAD.X R9, RZ, RZ, R5, P6 ;  /* 0x000000ffff097224 */ /* 0x000fe200030e0605 */
[----:B------:R-:W-:Y:S01]  /*11d20*/  IADD3 R33, P3, R4, 0x6000, RZ ;  /* 0x0000600004217810 */ /* 0x000fe20007f7e0ff */
[----:B------:R-:W-:Y:S01]  /*11d30*/  SHFL.IDX PT, R20, R14, RZ, 0x1c1f ;  /* 0x001c1fff0e147589 */ /* 0x000fe200000e0000 */
[----:B------:R-:W-:-:S02]  /*11d40*/  LEA.HI.X R26, R6, UR9, R7, 0x2, P0 ;  /* 0x00000009061a7c11 */ /* 0x000fc400080f1407 */
[----:B------:R-:W-:Y:S01]  /*11d50*/  IADD3 R41, P0, R4, 0x5000, RZ ;  /* 0x0000500004297810 */ /* 0x000fe20007f1e0ff */
[----:B------:R-:W-:Y:S01]  /*11d60*/  SHFL.IDX PT, R38, R14, 0x1, 0x1c1f ;  /* 0x003c1f000e267f89 */ /* 0x000fe200000e0000 */
[----:B------:R-:W-:Y:S02]  /*11d70*/  LOP3.LUT R24, R25, 0x380, RZ, 0xc0, !PT ;  /* 0x0000038019187812 */ /* 0x000fe400078ec0ff */
[----:B------:R-:W-:Y:S01]  /*11d80*/  LOP3.LUT R40, R41, 0x380, RZ, 0xc0, !PT ;  /* 0x0000038029287812 */ /* 0x000fe200078ec0ff */
[----:B------:R-:W1:Y:S01]  /*11d90*/  SHFL.IDX PT, R21, R26, RZ, 0x1c1f ;  /* 0x001c1fff1a157589 */ /* 0x000e6200000e0000 */
[----:B------:R-:W-:Y:S02]  /*11da0*/  SHF.R.U64 R24, R24, 0x3, RZ ;  /* 0x0000000318187819 */ /* 0x000fe400000012ff */
[----:B------:R-:W-:Y:S01]  /*11db0*/  SHF.R.U64 R40, R40, 0x3, RZ ;  /* 0x0000000328287819 */ /* 0x000fe200000012ff */
[----:B------:R-:W2:Y:S01]  /*11dc0*/  SHFL.IDX PT, R39, R26, 0x1, 0x1c1f ;  /* 0x003c1f001a277f89 */ /* 0x000ea200000e0000 */
[----:B------:R-:W-:Y:S01]  /*11dd0*/  LOP3.LUT R24, R24, R25, RZ, 0x3c, !PT ;  /* 0x0000001918187212 */ /* 0x000fe200078e3cff */
[--C-:B------:R-:W-:Y:S01]  /*11de0*/  IMAD.X R25, RZ, RZ, R5.reuse, P2 ;  /* 0x000000ffff197224 */ /* 0x100fe200010e0605 */
[----:B------:R-:W-:Y:S01]  /*11df0*/  LOP3.LUT R40, R40, R41, RZ, 0x3c, !PT ;  /* 0x0000002928287212 */ /* 0x000fe200078e3cff */
[----:B------:R-:W-:Y:S01]  /*11e00*/  IMAD.X R41, RZ, RZ, R5, P0 ;  /* 0x000000ffff297224 */ /* 0x000fe200000e0605 */
[----:B------:R-:W-:Y:S01]  /*11e10*/  LOP3.LUT P0, RZ, R201, 0x3, RZ, 0xc0, !PT ;  /* 0x00000003c9ff7812 */ /* 0x000fe2000780c0ff */
[----:B------:R-:W-:Y:S01]  /*11e20*/  UIMAD UR8, UR7, UR10, URZ ;  /* 0x0000000a070872a4 */ /* 0x000fe2000f8e023f */
[----:B------:R-:W-:-:S02]  /*11e30*/  IADD3 R7, P5, R4, 0x3000, RZ ;  /* 0x0000300004077810 */ /* 0x000fc40007fbe0ff */
[----:B------:R-:W-:Y:S02]  /*11e40*/  ISETP.GE.OR P2, PT, R28, R67, P0 ;  /* 0x000000431c00720c */ /* 0x000fe40000746670 */
[----:B------:R-:W-:Y:S01]  /*11e50*/  SHF.R.U64 R8, R8, 0x3, RZ ;  /* 0x0000000308087819 */ /* 0x000fe200000012ff */
[----:B------:R-:W-:Y:S01]  /*11e60*/  UIMAD.WIDE.U32 UR6, UR4, UR10, URZ ;  /* 0x0000000a040672a5 */ /* 0x000fe2000f8e003f */
[----:B------:R-:W-:Y:S01]  /*11e70*/  LOP3.LUT R6, R7, 0x380, RZ, 0xc0, !PT ;  /* 0x0000038007067812 */ /* 0x000fe200078ec0ff */
[----:B------:R-:W-:Y:S01]  /*11e80*/  UIMAD UR8, UR4, UR11, UR8 ;  /* 0x0000000b040872a4 */ /* 0x000fe2000f8e0208 */
[----:B------:R-:W-:Y:S02]  /*11e90*/  LOP3.LUT R44, R45, 0x380, RZ, 0xc0, !PT ;  /* 0x000003802d2c7812 */ /* 0x000fe400078ec0ff */
[----:B------:R-:W-:Y:S01]  /*11ea0*/  LOP3.LUT R32, R33, 0x380, RZ, 0xc0, !PT ;  /* 0x0000038021207812 */ /* 0x000fe200078ec0ff */
[----:B------:R-:W-:Y:S01]  /*11eb0*/  ULDC.64 UR10, c[0x0][0xae8] ;  /* 0x0002ba00000a7ab9 */ /* 0x000fe20000000a00 */
[----:B------:R-:W-:Y:S01]  /*11ec0*/  LOP3.LUT R8, R8, R11, RZ, 0x3c, !PT ;  /* 0x0000000b08087212 */ /* 0x000fe200078e3cff */
[----:B------:R-:W-:Y:S01]  /*11ed0*/  VIADD R11, R28, 0x8 ;  /* 0x000000081c0b7836 */ /* 0x000fe20000000000 */
[----:B------:R-:W-:Y:S01]  /*11ee0*/  SHF.R.U64 R6, R6, 0x3, RZ ;  /* 0x0000000306067819 */ /* 0x000fe200000012ff */
[----:B-1----:R1:W-:Y:S01]  /*11ef0*/  @!P2 ST.E desc[UR52][R20.64], R0 ;  /* 0x000000001400a985 */ /* 0x0023e2000c101934 */
[----:B------:R-:W-:Y:S01]  /*11f00*/  SHF.R.U64 R44, R44, 0x3, RZ ;  /* 0x000000032c2c7819 */ /* 0x000fe200000012ff */
[----:B------:R-:W-:Y:S01]  /*11f10*/  UIADD3 UR7, UR7, UR8, URZ ;  /* 0x0000000807077290 */ /* 0x000fe2000fffe03f */
[----:B------:R-:W-:Y:S01]  /*11f20*/  SHF.R.U64 R32, R32, 0x3, RZ ;  /* 0x0000000320207819 */ /* 0x000fe200000012ff */
[----:B------:R-:W-:Y:S01]  /*11f30*/  UIMAD UR4, UR16, UR10, URZ ;  /* 0x0000000a100472a4 */ /* 0x000fe2000f8e023f */
[----:B------:R-:W-:Y:S01]  /*11f40*/  LOP3.LUT R6, R6, R7, RZ, 0x3c, !PT ;  /* 0x0000000706067212 */ /* 0x000fe200078e3cff */
[--C-:B------:R-:W-:Y:S01]  /*11f50*/  IMAD.X R7, RZ, RZ, R5.reuse, P5 ;  /* 0x000000ffff077224 */ /* 0x100fe200028e0605 */
[----:B------:R-:W-:Y:S01]  /*11f60*/  LOP3.LUT R44, R44, R45, RZ, 0x3c, !PT ;  /* 0x0000002d2c2c7212 */ /* 0x000fe200078e3cff */
[----:B------:R-:W-:Y:S01]  /*11f70*/  IMAD.X R45, RZ, RZ, R5, P4 ;  /* 0x000000ffff2d7224 */ /* 0x000fe200020e0605 */
[----:B------:R-:W-:-:S02]  /*11f80*/  ISETP.GE.OR P0, PT, R11, R67, P0 ;  /* 0x000000430b00720c */ /* 0x000fc40000706670 */
[----:B------:R-:W-:Y:S01]  /*11f90*/  IADD3 R57, P6, R4, 0x8000, RZ ;  /* 0x0000800004397810 */ /* 0x000fe20007fde0ff */
[----:B-1----:R-:W1:Y:S01]  /*11fa0*/  @P1 LDC R21, c[0x0][0xbec] ;  /* 0x0002fb00ff151b82 */ /* 0x002e620000000800 */
[----:B------:R-:W-:Y:S01]  /*11fb0*/  IMAD R0, R23, 0x20, R200 ;  /* 0x0000002017007824 */ /* 0x000fe200078e02c8 */
[----:B------:R-:W-:Y:S01]  /*11fc0*/  LOP3.LUT R32, R32, R33, RZ, 0x3c, !PT ;  /* 0x0000002120207212 */ /* 0x000fe200078e3cff */
[----:B------:R-:W-:Y:S01]  /*11fd0*/  UIMAD UR4, UR43, UR11, UR4 ;  /* 0x0000000b2b0472a4 */ /* 0x000fe2000f8e0204 */
[----:B------:R-:W-:Y:S01]  /*11fe0*/  IADD3 R53, P5, R4, 0x9000, RZ ;  /* 0x0000900004357810 */ /* 0x000fe20007fbe0ff */
[----:B------:R-:W-:Y:S01]  /*11ff0*/  VIADD R60, R0, UR41 ;  /* 0x00000029003c7c36 */ /* 0x000fe20008000000 */
[----:B------:R-:W-:Y:S01]  /*12000*/  UIMAD.WIDE.U32 UR6, UR43, UR10, UR6 ;  /* 0x0000000a2b0672a5 */ /* 0x000fe2000f8e0006 */
[C---:B------:R-:W-:Y:S01]  /*12010*/  IADD3 R49, P4, R4.reuse, 0xa000, RZ ;  /* 0x0000a00004317810 */ /* 0x040fe20007f9e0ff */
[--C-:B------:R-:W-:Y:S01]  /*12020*/  IMAD.X R33, RZ, RZ, R5.reuse, P3 ;  /* 0x000000ffff217224 */ /* 0x100fe200018e0605 */
[C---:B------:R-:W-:Y:S01]  /*12030*/  LOP3.LUT R29, R4.reuse, 0x380, RZ, 0xc0, !PT ;  /* 0x00000380041d7812 */ /* 0x040fe200078ec0ff */
[----:B------:R-:W-:Y:S01]  /*12040*/  ULDC.64 UR8, c[0x0][0xaf0] ;  /* 0x0002bc0000087ab9 */ /* 0x000fe20000000a00 */
[----:B------:R-:W-:Y:S01]  /*12050*/  IADD3 R15, P3, R4, 0xb000, RZ ;  /* 0x0000b000040f7810 */ /* 0x000fe20007f7e0ff */
[----:B------:R-:W-:Y:S01]  /*12060*/  UIADD3 UR7, UR7, UR4, URZ ;  /* 0x0000000407077290 */ /* 0x000fe2000fffe03f */
[----:B------:R-:W-:Y:S01]  /*12070*/  LOP3.LUT R56, R57, 0x380, RZ, 0xc0, !PT ;  /* 0x0000038039387812 */ /* 0x000fe200078ec0ff */
[----:B------:R-:W-:Y:S01]  /*12080*/  UIMAD UR4, UR15, UR8, URZ ;  /* 0x000000080f0472a4 */ /* 0x000fe2000f8e023f */
[----:B------:R-:W-:Y:S01]  /*12090*/  LOP3.LUT R52, R53, 0x380, RZ, 0xc0, !PT ;  /* 0x0000038035347812 */ /* 0x000fe200078ec0ff */
[----:B------:R-:W-:Y:S01]  /*120a0*/  IMAD.MOV.U32 R61, RZ, RZ, R60 ;  /* 0x000000ffff3d7224 */ /* 0x000fe200078e003c */
[----:B------:R-:W-:Y:S01]  /*120b0*/  LOP3.LUT R48, R49, 0x380, RZ, 0xc0, !PT ;  /* 0x0000038031307812 */ /* 0x000fe200078ec0ff */
[----:B--2---:R2:W-:Y:S01]  /*120c0*/  @!P0 ST.E desc[UR52][R38.64], R2 ;  /* 0x0000000226008985 */ /* 0x0045e2000c101934 */
[----:B------:R-:W-:Y:S01]  /*120d0*/  SHF.R.U64 R29, R29, 0x3, RZ ;  /* 0x000000031d1d7819 */ /* 0x000fe200000012ff */
[----:B------:R-:W-:Y:S01]  /*120e0*/  IMAD.X R37, RZ, RZ, R5, P3 ;  /* 0x000000ffff257224 */ /* 0x000fe200018e0605 */
[----:B------:R-:W-:Y:S01]  /*120f0*/  LOP3.LUT R10, R15, 0x380, RZ, 0xc0, !PT ;  /* 0x000003800f0a7812 */ /* 0x000fe200078ec0ff */
[----:B-1----:R-:W-:Y:S01]  /*12100*/  @P1 IMAD.HI.U32 R0, R60, R21, RZ ;  /* 0x000000153c001227 */ /* 0x002fe200078e00ff */
[----:B------:R-:W-:Y:S01]  /*12110*/  SHF.R.U64 R56, R56, 0x3, RZ ;  /* 0x0000000338387819 */ /* 0x000fe200000012ff */
[----:B------:R-:W-:Y:S01]  /*12120*/  UIMAD UR4, UR14, UR9, UR4 ;  /* 0x000000090e0472a4 */ /* 0x000fe2000f8e0204 */
[----:B------:R-:W-:Y:S01]  /*12130*/  SHF.R.U64 R52, R52, 0x3, RZ ;  /* 0x0000000334347819 */ /* 0x000fe200000012ff */
[----:B------:R-:W-:Y:S01]  /*12140*/  UIMAD.WIDE.U32 UR6, UR14, UR8, UR6 ;  /* 0x000000080e0672a5 */ /* 0x000fe2000f8e0006 */
[----:B0-----:R-:W-:Y:S01]  /*12150*/  @P1 SHF.R.U32.HI R61, RZ, R65, R0 ;  /* 0x00000041ff3d1219 */ /* 0x001fe20000011600 */
[----:B------:R-:W5:Y:S01]  /*12160*/  LD.E.128 R44, desc[UR52][R44.64] ;  /* 0x000000342c2c7980 */ /* 0x000f62000c101d00 */
[----:B------:R-:W-:-:S02]  /*12170*/  SHF.R.U64 R48, R48, 0x3, RZ ;  /* 0x0000000330307819 */ /* 0x000fc400000012ff */
[----:B------:R-:W-:Y:S01]  /*12180*/  LOP3.LUT R28, R29, R4, RZ, 0x3c, !PT ;  /* 0x000000041d1c7212 */ /* 0x000fe200078e3cff */
[----:B------:R-:W-:Y:S01]  /*12190*/  UIADD3 UR4, UR7, UR4, URZ ;  /* 0x0000000407047290 */ /* 0x000fe2000fffe03f */
[----:B------:R-:W-:Y:S01]  /*121a0*/  SHF.R.U64 R4, R10, 0x3, RZ ;  /* 0x000000030a047819 */ /* 0x000fe200000012ff */
[--C-:B--2---:R-:W-:Y:S01]  /*121b0*/  IMAD.MOV R2, RZ, RZ, -R61.reuse ;  /* 0x000000ffff027224 */ /* 0x104fe200078e0a3d */
[----:B------:R-:W-:Y:S01]  /*121c0*/  SHF.R.S32.HI R0, RZ, 0x1f, R61 ;  /* 0x0000001fff007819 */ /* 0x000fe2000001143d */
[--C-:B------:R-:W-:Y:S01]  /*121d0*/  IMAD.MOV.U32 R29, RZ, RZ, R5.reuse ;  /* 0x000000ffff1d7224 */ /* 0x100fe200078e0005 */
        /* <DEDUP_REMOVED lines=8> */
[----:B------:R-:W-:Y:S01]  /*12260*/  IMAD R63, R63, R2, R60 ;  /* 0x000000023f3f7224 */ /* 0x000fe200078e023c */
[----:B------:R-:W5:Y:S01]  /*12270*/  LD.E.128 R28, desc[UR52][R28.64] ;  /* 0x000000341c1c7980 */ /* 0x000f62000c101d00 */
[----:B------:R-:W-:-:S02]  /*12280*/  IMAD R0, R0, UR8, RZ ;  /* 0x0000000800007c24 */ /* 0x000fc4000f8e02ff */
        /* <DEDUP_REMOVED lines=57> */
.L_x_4190:
[----:B------:R-:W-:Y:S05]  /*12620*/  BSYNC B1 ;  /* 0x0000000000017941 */ /* 0x000fea0003800000 */
.L_x_4189:
        /* <DEDUP_REMOVED lines=11> */
[-C--:B0---4-:R-:W-:Y:S02]  /*126e0*/  @!P4 LEA.HI.X R3, R18, R0.reuse, R207, 0x1, P1 ;  /* 0x000000001203c211 */ /* 0x091fe400008f0ccf */
[-C--:B------:R-:W-:Y:S02]  /*126f0*/  @!P5 LEA.HI.X R21, R19, R0.reuse, R206, 0x1, P2 ;  /* 0x000000001315d211 */ /* 0x080fe400010f0cce */
[----:B------:R-:W-:Y:S01]  /*12700*/  @!P6 LEA.HI.X R29, R22, R0, R205, 0x1, P3 ;  /* 0x00000000161de211 */ /* 0x000fe200018f0ccd */
[----:B------:R0:W-:Y:S04]  /*12710*/  @!P4 ST.E.128 desc[UR52][R2.64], R12 ;  /* 0x0000000c0200c985 */ /* 0x0001e8000c101d34 */
[----:B------:R0:W-:Y:S04]  /*12720*/  @!P5 ST.E.128 desc[UR52][R20.64], R40 ;  /* 0x000000281400d985 */ /* 0x0001e8000c101d34 */
[----:B------:R0:W-:Y:S02]  /*12730*/  @!P6 ST.E.128 desc[UR52][R28.64], R52 ;  /* 0x000000341c00e985 */ /* 0x0001e4000c101d34 */
.L_x_4192:
[----:B------:R-:W-:Y:S05]  /*12740*/  BSYNC B1 ;  /* 0x0000000000017941 */ /* 0x000fea0003800000 */
.L_x_4191:
        /* <DEDUP_REMOVED lines=8> */
[-C--:B0-----:R-:W-:Y:S02]  /*127d0*/  @!P3 LEA R2, P0, R18, R15.reuse, 0x1 ;  /* 0x0000000f1202b211 */ /* 0x081fe400078008ff */
[CC--:B------:R-:W-:Y:S02]  /*127e0*/  @!P4 LEA R12, P1, R19.reuse, R15.reuse, 0x1 ;  /* 0x0000000f130cc211 */ /* 0x0c0fe400078208ff */
[----:B------:R-:W-:Y:S02]  /*127f0*/  @!P5 LEA R14, P2, R22, R15, 0x1 ;  /* 0x0000000f160ed211 */ /* 0x000fe400078408ff */
[-C--:B-1----:R-:W-:Y:S02]  /*12800*/  @!P3 LEA.HI.X R3, R18, R0.reuse, R207, 0x1, P0 ;  /* 0x000000001203b211 */ /* 0x082fe400000f0ccf */
[-C--:B------:R-:W-:Y:S02]  /*12810*/  @!P4 LEA.HI.X R13, R19, R0.reuse, R206, 0x1, P1 ;  /* 0x00000000130dc211 */ /* 0x080fe400008f0cce */
[----:B------:R-:W-:Y:S01]  /*12820*/  @!P5 LEA.HI.X R15, R22, R0, R205, 0x1, P2 ;  /* 0x00000000160fd211 */ /* 0x000fe200010f0ccd */
[----:B------:R0:W-:Y:S04]  /*12830*/  @!P3 ST.E.128 desc[UR52][R2.64], R8 ;  /* 0x000000080200b985 */ /* 0x0001e8000c101d34 */
[----:B------:R0:W-:Y:S04]  /*12840*/  @!P4 ST.E.128 desc[UR52][R12.64], R32 ;  /* 0x000000200c00c985 */ /* 0x0001e8000c101d34 */
[----:B------:R0:W-:Y:S02]  /*12850*/  @!P5 ST.E.128 desc[UR52][R14.64], R48 ;  /* 0x000000300e00d985 */ /* 0x0001e4000c101d34 */
.L_x_4194:
[----:B------:R-:W-:Y:S05]  /*12860*/  BSYNC B1 ;  /* 0x0000000000017941 */ /* 0x000fea0003800000 */
.L_x_4193:
[----:B-1----:R-:W-:Y:S01]  /*12870*/  VIADD R0, R64, 0x60 ;  /* 0x0000006040007836 */ /* 0x002fe20000000000 */
[----:B--2-4-:R-:W1:Y:S04]  /*12880*/  SHFL.IDX PT, R63, R63, 0x3, 0x181f ;  /* 0x00781f003f3f7f89 */ /* 0x014e6800000e0000 */
[----:B------:R-:W-:Y:S01]  /*12890*/  ISETP.GE.AND P0, PT, R0, R67, PT ;  /* 0x000000430000720c */ /* 0x000fe20003f06270 */
[----:B0-----:R0:W2:-:S12]  /*128a0*/  SHFL.IDX PT, R11, R62, 0x3, 0x181f ;  /* 0x00781f003e0b7f89 */ /* 0x00109800000e0000 */
[----:B0-----:R-:W-:Y:S05]  /*128b0*/  @P0 BRA `(.L_x_4195) ;  /* 0x0000000c005c0947 */ /* 0x001fea0003800000 */
[----:B------:R-:W-:Y:S02]  /*128c0*/  ULDC UR4, c[0x0][0xac8] ;  /* 0x0002b20000047ab9 */ /* 0x000fe40000000800 */
[----:B------:R-:W-:Y:S02]  /*128d0*/  ISETP.GE.AND P2, PT, R18, UR4, PT ;  /* 0x0000000412007c0c */ /* 0x000fe4000bf46270 */
[----:B------:R-:W-:-:S11]  /*128e0*/  ISETP.GE.AND P3, PT, R19, UR4, PT ;  /* 0x0000000413007c0c */ /* 0x000fd6000bf66270 */
[CC--:B--2---:R-:W-:Y:S02]  /*128f0*/  @!P2 LEA R2, P0, R18.reuse, R11.reuse, 0x1 ;  /* 0x0000000b1202a211 */ /* 0x0c4fe400078008ff */
[C---:B------:R-:W-:Y:S02]  /*12900*/  @!P3 LEA R8, P1, R19.reuse, R11, 0x1 ;  /* 0x0000000b1308b211 */ /* 0x040fe400078208ff */
[-C--:B-1----:R-:W-:Y:S02]  /*12910*/  @!P2 LEA.HI.X R3, R18, R63.reuse, R207, 0x1, P0 ;  /* 0x0000003f1203a211 */ /* 0x082fe400000f0ccf */
        /* <DEDUP_REMOVED lines=9> */
.L_x_4187:
        /* <DEDUP_REMOVED lines=32> */
.L_x_4196:
        /* <DEDUP_REMOVED lines=47> */
.L_x_4198:
[----:B------:R-:W-:Y:S05]  /*12ea0*/  BSYNC B1 ;  /* 0x0000000000017941 */ /* 0x000fea0003800000 */
.L_x_4197:
[----:B0-----:R-:W0:Y:S01]  /*12eb0*/  @P0 LDC R3, c[0x0][0xbf0] ;  /* 0x0002fc00ff030b82 */ /* 0x001e220000000800 */
[----:B------:R-:W-:Y:S01]  /*12ec0*/  ULDC.64 UR14, c[0x0][0xaa0] ;  /* 0x0002a800000e7ab9 */ /* 0x000fe20000000a00 */
[----:B------:R-:W-:Y:S01]  /*12ed0*/  IMAD R2, R23, 0x20, R200 ;  /* 0x0000002017027824 */ /* 0x000fe200078e02c8 */
        /* <DEDUP_REMOVED lines=15> */
[----:B0-----:R-:W-:Y:S01]  /*12fd0*/  @P0 SHF.R.U32.HI R5, RZ, R3, R2 ;  /* 0x00000003ff050219 */ /* 0x001fe20000011602 */
        /* <DEDUP_REMOVED lines=46> */
.L_x_4200:
[----:B------:R-:W-:Y:S05]  /*132c0*/  BSYNC B1 ;  /* 0x0000000000017941 */ /* 0x000fea0003800000 */
.L_x_4199:
        /* <DEDUP_REMOVED lines=17> */
.L_x_4202:
[----:B------:R-:W-:Y:S05]  /*133e0*/  BSYNC B1 ;  /* 0x0000000000017941 */ /* 0x000fea0003800000 */
.L_x_4201:
        /* <DEDUP_REMOVED lines=17> */
.L_x_4204:
[----:B------:R-:W-:Y:S05]  /*13500*/  BSYNC B1 ;  /* 0x0000000000017941 */ /* 0x000fea0003800000 */
.L_x_4203:
        /* <DEDUP_REMOVED lines=18> */
.L_x_4195:
[----:B------:R-:W-:Y:S05]  /*13630*/  BSYNC B0 ;  /* 0x0000000000007941 */ /* 0x000fea0003800000 */
.L_x_4186:
[----:B------:R-:W-:Y:S02]  /*13640*/  ULDC UR4, c[0x0][0xc3c] ;  /* 0x00030f0000047ab9 */ /* 0x000fe40000000800 */
[----:B------:R-:W-:-:S06]  /*13650*/  UISETP.GE.AND UP0, UPT, UR48, UR4, UPT ;  /* 0x000000043000728c */ /* 0x000fcc000bf06270 */
[----:B------:R-:W-:-:S13]  /*13660*/  PLOP3.LUT P0, PT, PT, PT, UP0, 0x80, 0x0 ;  /* 0x000000000000781c */ /* 0x000fda0003f0f008 */
[----:B------:R-:W-:Y:S05]  /*13670*/  @!P0 BRA `(.L_x_4205) ;  /* 0xfffffed400ec8947 */ /* 0x000fea000383ffff */
[----:B------:R-:W-:Y:S05]  /*13680*/  EXIT ;  /* 0x000000000000794d */ /* 0x000fea0003800000 */
.L_x_4100:
        /* <DEDUP_REMOVED lines=22> */
.L_x_4206:
        /* <DEDUP_REMOVED lines=41> */
.L_x_4212:
        /* <DEDUP_REMOVED lines=14> */
.L_x_4211:
[----:B------:R-:W-:Y:S05]  /*13b60*/  BSYNC B0 ;  /* 0x0000000000007941 */ /* 0x000fea0003800000 */
.L_x_4210:
        /* <DEDUP_REMOVED lines=22> */
.L_x_4208:
        /* <DEDUP_REMOVED lines=25> */
.L_x_4213:
        /* <DEDUP_REMOVED lines=58> */
.L_x_4209:
[----:B------:R0:W-:Y:S01]  /*14200*/  STL [R1+0x10], R0 ;  /* 0x0000100001007387 */ /* 0x0001e20000100800 */
[----:B------:R-:W-:-:S03]  /*14210*/  UMOV UR36, URZ ;  /* 0x0000003f00247c82 */ /* 0x000fc60008000000 */
[----:B------:R0:W-:Y:S02]  /*14220*/  STL [R1+0x14], RZ ;  /* 0x000014ff01007387 */ /* 0x0001e40000100800 */
.L_x_4214:
        /* <DEDUP_REMOVED lines=11> */
.L_x_4207:
        /* <DEDUP_REMOVED lines=8> */
[----:B------:R-:W0:Y:S01]  /*14360*/  S2R R9, SR_TID.X ;  /* 0x0000000000097919 */ /* 0x000e220000002100 */
        /* <DEDUP_REMOVED lines=8> */
[----:B0-----:R-:W-:Y:S01]  /*143f0*/  SHF.R.U32.HI R0, RZ, 0x1, R9 ;  /* 0x00000001ff007819 */ /* 0x001fe20000011609 */
[C---:B------:R-:W-:Y:S01]  /*14400*/  IMAD.SHL.U32 R18, R9.reuse, 0x40, RZ ;  /* 0x0000004009127824 */ /* 0x040fe200078e00ff */
[C---:B------:R-:W-:Y:S02]  /*14410*/  LOP3.LUT R8, R9.reuse, 0x7f, RZ, 0xc0, !PT ;  /* 0x0000007f09087812 */ /* 0x040fe400078ec0ff */
[----:B------:R-:W-:Y:S02]  /*14420*/  R2P PR, R9, 0x6 ;  /* 0x0000000609007804 */ /* 0x000fe40000000000 */
[----:B------:R-:W-:Y:S02]  /*14430*/  LOP3.LUT R3, R18, 0x180, RZ, 0xc0, !PT ;  /* 0x0000018012037812 */ /* 0x000fe400078ec0ff */
[----:B------:R-:W-:Y:S02]  /*14440*/  SHF.R.U32.HI R7, RZ, 0x5, R8 ;  /* 0x00000005ff077819 */ /* 0x000fe40000011608 */
[----:B------:R-:W-:Y:S01]  /*14450*/  LOP3.LUT R0, R3, 0x30, R0, 0xf8, !PT ;  /* 0x0000003003007812 */ /* 0x000fe200078ef800 */
[----:B------:R-:W-:-:S05]  /*14460*/  IMAD.SHL.U32 R3, R9, 0x8, RZ ;  /* 0x0000000809037824 */ /* 0x000fca00078e00ff */
[----:B------:R-:W-:Y:S01]  /*14470*/  LOP3.LUT R3, R0, 0x30, R3, 0x78, !PT ;  /* 0x0000003000037812 */ /* 0x000fe200078e7803 */
[----:B------:R-:W-:-:S03]  /*14480*/  IMAD.SHL.U32 R0, R9, 0x80, RZ ;  /* 0x0000008009007824 */ /* 0x000fc600078e00ff */
[----:B------:R-:W-:Y:S01]  /*14490*/  LOP3.LUT R18, R3, 0x640, R18, 0xf8, !PT ;  /* 0x0000064003127812 */ /* 0x000fe200078ef812 */
[C---:B------:R-:W-:Y:S01]  /*144a0*/  IMAD.SHL.U32 R3, R9.reuse, 0x2, RZ ;  /* 0x0000000209037824 */ /* 0x040fe200078e00ff */
[C---:B------:R-:W-:Y:S02]  /*144b0*/  LOP3.LUT R2, R0.reuse, 0x380, RZ, 0xc0, !PT ;  /* 0x0000038000027812 */ /* 0x040fe400078ec0ff */
[----:B-1----:R-:W-:Y:S01]  /*144c0*/  LOP3.LUT R4, R0, 0x400, RZ, 0xc0, !PT ;  /* 0x0000040000047812 */ /* 0x002fe200078ec0ff */
[----:B------:R-:W-:Y:S01]  /*144d0*/  IMAD.SHL.U32 R0, R9, 0x10, RZ ;  /* 0x0000001009007824 */ /* 0x000fe200078e00ff */
[----:B------:R-:W-:-:S03]  /*144e0*/  LOP3.LUT R5, R2, 0x10, R9, 0xf8, !PT ;  /* 0x0000001002057812 */ /* 0x000fc600078ef809 */
[----:B------:R-:W-:Y:S01]  /*144f0*/  IMAD R4, R7, 0x800, R4 ;  /* 0x0000080007047824 */ /* 0x000fe200078e0204 */
[----:B------:R-:W-:Y:S02]  /*14500*/  LOP3.LUT R2, R0, 0x40, RZ, 0xc0, !PT ;  /* 0x0000004000027812 */ /* 0x000fe400078ec0ff */
[----:B------:R-:W-:-:S03]  /*14510*/  LOP3.LUT R5, R5, 0x70, R0, 0x78, !PT ;  /* 0x0000007005057812 */ /* 0x000fc600078e7800 */
[----:B------:R-:W-:Y:S01]  /*14520*/  IMAD R7, R7, 0x200, R2 ;  /* 0x0000020007077824 */ /* 0x000fe200078e0202 */
[----:B------:R-:W-:Y:S01]  /*14530*/  LOP3.LUT R2, R0, 0x1b0, RZ, 0xc0, !PT ;  /* 0x000001b000027812 */ /* 0x000fe200078ec0ff */
[----:B------:R-:W-:Y:S01]  /*14540*/  IMAD.IADD R6, R4, 0x1, R5 ;  /* 0x0000000104067824 */ /* 0x000fe200078e0205 */
[----:B------:R-:W-:Y:S02]  /*14550*/  SHF.R.U32.HI R5, RZ, 0x2, R8 ;  /* 0x00000002ff057819 */ /* 0x000fe40000011608 */
[----:B------:R-:W-:Y:S01]  /*14560*/  LOP3.LUT R2, R2, 0x30, R3, 0x78, !PT ;  /* 0x0000003002027812 */ /* 0x000fe200078e7803 */
[----:B------:R-:W-:Y:S01]  /*14570*/  IMAD.SHL.U32 R3, R9, 0x20, RZ ;  /* 0x0000002009037824 */ /* 0x000fe200078e00ff */
[----:B------:R-:W-:Y:S01]  /*14580*/  STL [R1+0x28], R6 ;  /* 0x0000280601007387 */ /* 0x000fe20000100800 */
[C---:B------:R-:W-:Y:S01]  /*14590*/  VIADD R4, R6.reuse, 0x40 ;  /* 0x0000004006047836 */ /* 0x040fe20000000000 */
[----:B------:R-:W-:Y:S01]  /*145a0*/  IADD3 R2, R17, R7, R2 ;  /* 0x0000000711027210 */ /* 0x000fe20007ffe002 */
[----:B------:R-:W-:Y:S01]  /*145b0*/  @P2 VIADD R4, R6, 0xffffffc0 ;  /* 0xffffffc006042836 */ /* 0x000fe20000000000 */
[----:B------:R-:W-:-:S02]  /*145c0*/  LOP3.LUT R3, R5, 0x60, R3, 0xf8, !PT ;  /* 0x0000006005037812 */ /* 0x000fc400078ef803 */
[----:B------:R-:W-:Y:S01]  /*145d0*/  LOP3.LUT R0, R0, 0x30, RZ, 0xc0, !PT ;  /* 0x0000003000007812 */ /* 0x000fe200078ec0ff */
[----:B------:R0:W-:Y:S04]  /*145e0*/  STL [R1+0x30], R2 ;  /* 0x0000300201007387 */ /* 0x0001e80000100800 */
[----:B------:R-:W-:Y:S01]  /*145f0*/  STL [R1+0x20], R4 ;  /* 0x0000200401007387 */ /* 0x000fe20000100800 */
[----:B0-----:R-:W-:-:S05]  /*14600*/  IMAD.MOV.U32 R2, RZ, RZ, 0x20 ;  /* 0x00000020ff027424 */ /* 0x001fca00078e00ff */
[----:B------:R-:W-:-:S05]  /*14610*/  SEL R2, R2, 0xffffffe0, !P1 ;  /* 0xffffffe002027807 */ /* 0x000fca0004800000 */
[C---:B------:R-:W-:Y:S02]  /*14620*/  IMAD.IADD R5, R2.reuse, 0x1, R6 ;  /* 0x0000000102057824 */ /* 0x040fe400078e0206 */
[----:B------:R-:W-:Y:S02]  /*14630*/  IMAD.IADD R3, R2, 0x1, R4 ;  /* 0x0000000102037824 */ /* 0x000fe400078e0204 */
[----:B------:R-:W-:Y:S01]  /*14640*/  IMAD.MOV.U32 R2, RZ, RZ, 0x1 ;  /* 0x00000001ff027424 */ /* 0x000fe200078e00ff */
[----:B------:R-:W-:Y:S04]  /*14650*/  STL [R1+0x24], R5 ;  /* 0x0000240501007387 */ /* 0x000fe80000100800 */
        /* <DEDUP_REMOVED lines=12> */
.L_x_4294:
[----:B------:R-:W-:Y:S01]  /*14720*/  ULDC.64 UR4, c[0x0][0xa28] ;  /* 0x00028a0000047ab9 */ /* 0x000fe20000000a00 */
[----:B------:R-:W-:Y:S01]  /*14730*/  IMAD.MOV.U32 R0, RZ, RZ, RZ ;  /* 0x000000ffff007224 */ /* 0x000fe200078e00ff */
[----:B------:R-:W-:Y:S01]  /*14740*/  UISETP.NE.U32.AND UP0, UPT, UR4, URZ, UPT ;  /* 0x0000003f0400728c */ /* 0x000fe2000bf05070 */
[----:B------:R-:W-:Y:S01]  /*14750*/  ULDC.64 UR8, c[0x0][0xa18] ;  /* 0x0002860000087ab9 */ /* 0x000fe20000000a00 */
[----:B------:R-:W-:Y:S02]  /*14760*/  ULDC.64 UR6, c[0x0][0xa00] ;  /* 0x0002800000067ab9 */ /* 0x000fe40000000a00 */
[----:B------:R-:W-:Y:S01]  /*14770*/  UISETP.NE.AND.EX UP0, UPT, UR5, URZ, UPT, UP0 ;  /* 0x0000003f0500728c */ /* 0x000fe2000bf05300 */
[----:B01----:R-:W-:Y:S01]  /*14780*/  IMAD.MOV.U32 R4, RZ, RZ, RZ ;  /* 0x000000ffff047224 */ /* 0x003fe200078e00ff */
        /* <DEDUP_REMOVED lines=53> */
.L_x_4216:
        /* <DEDUP_REMOVED lines=10> */
.L_x_4217:
        /* <DEDUP_REMOVED lines=9> */
.L_x_4218:
        /* <DEDUP_REMOVED lines=10> */
[----:B------:R-:W-:Y:S01]  /*14cb0*/  VIADD R0, R2, 0x7f ;  /* 0x0000007f02007836 */ /* 0x000fe20000000000 */
[----:B------:R0:W-:Y:S04]  /*14cc0*/  STL [R1+0x34], R2 ;  /* 0x0000340201007387 */ /* 0x0001e80000100800 */
        /* <DEDUP_REMOVED lines=10> */
[----:B0-----:R-:W-:Y:S11]  /*14d70*/  @!P1 BRA `(.L_x_4219) ;  /* 0x0000000000449947 */ /* 0x001ff60003800000 */
        /* <DEDUP_REMOVED lines=10> */
.L_x_4220:
[----:B------:R-:W-:-:S11]  /*14e20*/  UISETP.NE.AND UP1, UPT, UR5, 0x1, UPT ;  /* 0x000000010500788c */ /* 0x000fd6000bf25270 */
[----:B------:R-:W-:Y:S02]  /*14e30*/  @UP1 ULDC.64 UR12, c[0x0][0x9e8] ;  /* 0x00027a00000c1ab9 */ /* 0x000fe40000000a00 */
[----:B------:R-:W-:-:S04]  /*14e40*/  UIMAD.WIDE.U32 UR6, UR8, UR12, URZ ;  /* 0x0000000c080672a5 */ /* 0x000fc8000f8e003f */
[----:B------:R-:W-:-:S12]  /*14e50*/  @UP1 USHF.R.U32.HI UR8, URZ, UR13, UR7 ;  /* 0x0000000d3f081299 */ /* 0x000fd80008011607 */
.L_x_4221:
[----:B------:R-:W-:-:S04]  /*14e60*/  UIMAD UR8, UR8, UR5, UR5 ;  /* 0x00000005080872a4 */ /* 0x000fc8000f8e0205 */
[----:B------:R-:W-:-:S04]  /*14e70*/  UISETP.LT.AND UP1, UPT, UR4, UR8, UPT ;  /* 0x000000080400728c */ /* 0x000fc8000bf21270 */
[----:B------:R-:W-:-:S12]  /*14e80*/  USEL UR4, UR4, UR8, UP1 ;  /* 0x0000000804047287 */ /* 0x000fd80008800000 */
.L_x_4219:
        /* <DEDUP_REMOVED lines=31> */
.L_x_4223:
[----:B------:R-:W-:-:S11]  /*15080*/  UISETP.NE.AND UP0, UPT, UR5, 0x1, UPT ;  /* 0x000000010500788c */ /* 0x000fd6000bf05270 */
[----:B------:R-:W-:Y:S02]  /*15090*/  @UP0 ULDC.64 UR10, c[0x0][0x9e8] ;  /* 0x00027a00000a0ab9 */ /* 0x000fe40000000a00 */
[----:B------:R-:W-:-:S04]  /*150a0*/  UIMAD.WIDE.U32 UR6, UR8, UR10, URZ ;  /* 0x0000000a080672a5 */ /* 0x000fc8000f8e003f */
[----:B------:R-:W-:-:S12]  /*150b0*/  @UP0 USHF.R.U32.HI UR8, URZ, UR11, UR7 ;  /* 0x0000000b3f080299 */ /* 0x000fd80008011607 */
.L_x_4224:
[----:B------:R-:W-:-:S06]  /*150c0*/  UIMAD UR5, UR8, UR5, URZ ;  /* 0x00000005080572a4 */ /* 0x000fcc000f8e023f */
[----:B------:R-:W-:-:S07]  /*150d0*/  VIMNMX R0, R0, UR5, !PT ;  /* 0x0000000500007c48 */ /* 0x000fce000ffe0100 */
.L_x_4222:
        /* <DEDUP_REMOVED lines=26> */
.L_x_4226:
        /* <DEDUP_REMOVED lines=20> */
.L_x_4229:
[----:B------:R-:W-:Y:S05]  /*153c0*/  BSYNC B6 ;  /* 0x0000000000067941 */ /* 0x000fea0003800000 */
.L_x_4228:
        /* <DEDUP_REMOVED lines=24> */
.L_x_4231:
[----:B------:R-:W-:Y:S05]  /*15550*/  BSYNC B6 ;  /* 0x0000000000067941 */ /* 0x000fea0003800000 */
.L_x_4230:
        /* <DEDUP_REMOVED lines=20> */
.L_x_4233:
[----:B------:R-:W-:Y:S05]  /*156a0*/  BSYNC B6 ;  /* 0x0000000000067941 */ /* 0x000fea0003800000 */
.L_x_4232:
        /* <DEDUP_REMOVED lines=19> */
.L_x_4235:
[----:B------:R-:W-:Y:S05]  /*157e0*/  BSYNC B6 ;  /* 0x0000000000067941 */ /* 0x000fea0003800000 */
.L_x_4234:
        /* <DEDUP_REMOVED lines=8> */
[----:B------:R-:W-:Y:S01]  /*15870*/  IMAD.U32 R3, RZ, RZ, UR5 ;  /* 0x00000005ff037e24 */ /* 0x000fe2000f8e00ff */
[----:B------:R-:W1:Y:S01]  /*15880*/  S2R R0, SR_TID.X ;  /* 0x0000000000007919 */ /* 0x000e620000002100 */
[----:B------:R-:W-:-:S03]  /*15890*/  ULDC.64 UR4, c[0x0][0xa08] ;  /* 0x0002820000047ab9 */ /* 0x000fc60000000a00 */
[----:B------:R2:W3:Y:S02]  /*158a0*/  @P0 LDG.E R8, desc[UR52][R2.64] ;  /* 0x0000003402080981 */ /* 0x0004e4000c1e1900 */
[----:B--2---:R-:W2:Y:S01]  /*158b0*/  LDC.64 R2, c[0x0][0x418] ;  /* 0x00010600ff027b82 */ /* 0x004ea20000000a00 */
[----:B-1----:R-:W-:-:S04]  /*158c0*/  SHF.R.U32.HI R0, RZ, 0x5, R0 ;  /* 0x00000005ff007819 */ /* 0x002fc80000011600 */
[----:B------:R-:W-:Y:S02]  /*158d0*/  LOP3.LUT R0, R0, 0x3, RZ, 0xc0, !PT ;  /* 0x0000000300007812 */ /* 0x000fe400078ec0ff */
[----:B--2---:R-:W-:Y:S01]  /*158e0*/  LOP3.LUT P0, RZ, R2, UR4, RZ, 0xfc, !PT ;  /* 0x0000000402ff7c12 */ /* 0x004fe2000f80fcff */
[----:B------:R-:W-:-:S03]  /*158f0*/  UMOV UR4, 0xffffffff ;  /* 0xffffffff00047882 */ /* 0x000fc60000000000 */
[----:B------:R-:W-:Y:S02]  /*15900*/  LOP3.LUT P0, RZ, R3, UR5, RZ, 0xfc, P0 ;  /* 0x0000000503ff7c12 */ /* 0x000fe4000800fcff */
[----:B---3--:R-:W-:Y:S01]  /*15910*/  SHF.R.S32.HI R9, RZ, 0x1f, R8 ;  /* 0x0000001fff097819 */ /* 0x008fe20000011408 */
[----:B------:R1:W-:Y:S01]  /*15920*/  STL [R1+0x8], R8 ;  /* 0x0000080801007387 */ /* 0x0003e20000100800 */
[----:B0-----:R-:W-:-:S03]  /*15930*/  SEL R16, R8, RZ, !P0 ;  /* 0x000000ff08107207 */ /* 0x001fc60004000000 */
[----:B------:R1:W-:Y:S01]  /*15940*/  STL [R1+0x14], R9 ;  /* 0x0000140901007387 */ /* 0x0003e20000100800 */
[----:B------:R-:W-:Y:S05]  /*15950*/  BRA.DIV UR4, `(.L_x_4236) ;  /* 0x0000004604807947 */ /* 0x000fea000b800000 */
[----:B------:R0:W2:Y:S02]  /*15960*/  SHFL.IDX PT, R14, R0, RZ, 0x1f ;  /* 0x00001fff000e7589 */ /* 0x0000a400000e0000 */
.L_x_4313:
        /* <DEDUP_REMOVED lines=12> */
.L_x_4316:
        /* <DEDUP_REMOVED lines=21> */
.L_x_4239:
[----:B0-----:R-:W2:Y:S04]  /*15b80*/  LDL R3, [R1] ;  /* 0x0000000001037983 */ /* 0x001ea80000100800 */
        /* <DEDUP_REMOVED lines=8> */
.L_x_4317:
        /* <DEDUP_REMOVED lines=8> */
.L_x_4241:
[----:B------:R-:W2:Y:S04]  /*15c90*/  LDL R2, [R1] ;  /* 0x0000000001027983 */ /* 0x000ea80000100800 */
        /* <DEDUP_REMOVED lines=9> */
[----:B------:R-:W-:Y:S01]  /*15d30*/  UMOV UR20, UR36 ;  /* 0x0000002400147c82 */ /* 0x000fe20008000000 */
[----:B------:R-:W-:Y:S01]  /*15d40*/  UMOV UR10, 0x80 ;  /* 0x00000080000a7882 */ /* 0x000fe20000000000 */
[----:B------:R-:W-:-:S03]  /*15d50*/  UMOV UR12, UR36 ;  /* 0x00000024000c7c82 */ /* 0x000fc60008000000 */
[----:B------:R-:W-:Y:S02]  /*15d60*/  UIADD3 UR33, UR33, 0x2a870, URZ ;  /* 0x0002a87021217890 */ /* 0x000fe4000fffe03f */
[----:B------:R-:W-:Y:S01]  /*15d70*/  UMOV UR21, UR37 ;  /* 0x0000002500157c82 */ /* 0x000fe20008000000 */
[----:B------:R-:W-:-:S04]  /*15d80*/  UMOV UR13, UR37 ;  /* 0x00000025000d7c82 */ /* 0x000fc80008000000 */
[----:B------:R-:W-:Y:S01]  /*15d90*/  UMOV UR17, UR33 ;  /* 0x0000002100117c82 */ /* 0x000fe20008000000 */
[----:B------:R-:W-:Y:S01]  /*15da0*/  UMOV UR9, UR33 ;  /* 0x0000002100097c82 */ /* 0x000fe20008000000 */
[----:B--2---:R-:W-:Y:S02]  /*15db0*/  IMAD R2, R2, 0x6000, R17 ;  /* 0x0000600002027824 */ /* 0x004fe400078e0211 */
[----:B---3--:R-:W-:-:S03]  /*15dc0*/  IMAD R0, R0, 0x80, R5 ;  /* 0x0000008000007824 */ /* 0x008fc600078e0205 */
[----:B------:R-:W-:Y:S02]  /*15dd0*/  R2UR UR8, R2 ;  /* 0x00000000020872ca */ /* 0x000fe400000e0000 */
[----:B------:R-:W-:-:S11]  /*15de0*/  R2UR UR35, R0 ;  /* 0x00000000002372ca */ /* 0x000fd600000e0000 */
[----:B------:R-:W-:Y:S02]  /*15df0*/  UIADD3 UR32, UR8, 0xc400, URZ ;  /* 0x0000c40008207890 */ /* 0x000fe4000fffe03f */
[----:B------:R-:W-:Y:S02]  /*15e00*/  UIADD3 UR16, UR8, 0xe400, URZ ;  /* 0x0000e40008107890 */ /* 0x000fe4000fffe03f */
[----:B------:R-:W-:Y:S01]  /*15e10*/  UIADD3 UR8, UR8, 0x10400, URZ ;  /* 0x0001040008087890 */ /* 0x000fe2000fffe03f */
[----:B------:R-:W-:Y:S01]  /*15e20*/  UMOV UR19, UR35 ;  /* 0x0000002300137c82 */ /* 0x000fe20008000000 */
[----:B------:R-:W-:-:S03]  /*15e30*/  UMOV UR11, UR35 ;  /* 0x00000023000b7c82 */ /* 0x000fc60008000000 */
[----:B------:R1:W-:Y:S02]  /*15e40*/  UTMALDG.4D [UR32], [UR4], desc[UR6] ;  /* 0x00000620040075b4 */ /* 0x0003e40008019000 */
[----:B------:R1:W-:Y:S02]  /*15e50*/  UTMALDG.4D [UR16], [UR4], desc[UR6] ;  /* 0x00000610040075b4 */ /* 0x0003e40008019000 */
[----:B------:R1:W-:Y:S01]  /*15e60*/  UTMALDG.4D [UR8], [UR4], desc[UR6] ;  /* 0x00000608040075b4 */ /* 0x0003e20008019000 */
[----:B------:R-:W2:Y:S02]  /*15e70*/  SYNCS.PHASECHK.TRANS64.TRYWAIT P0, [R3+URZ+0x2a840], R4 ;  /* 0x02a84004030075a7 */ /* 0x000ea4000800017f */
[----:B-12---:R-:W-:Y:S05]  /*15e80*/  @!P0 BRA `(.L_x_4242) ;  /* 0x0000004000888947 */ /* 0x006fea0003800000 */
.L_x_4318:
        /* <DEDUP_REMOVED lines=8> */
.L_x_4243:
        /* <DEDUP_REMOVED lines=33> */
.L_x_4237:
[----:B------:R-:W-:Y:S05]  /*16120*/  WARPSYNC.ALL ;  /* 0x0000000000007948 */ /* 0x000fea0003800000 */
[----:B0-----:R-:W-:Y:S01]  /*16130*/  VIADD R0, R17, 0x18400 ;  /* 0x0001840011007836 */ /* 0x001fe20000000000 */
[----:B---3--:R-:W-:Y:S01]  /*16140*/  USHF.R.S32.HI UR4, URZ, 0x1f, UR45 ;  /* 0x0000001f3f047899 */ /* 0x008fe2000801142d */
        /* <DEDUP_REMOVED lines=25> */
.L_x_4245:
[----:B------:R-:W-:Y:S05]  /*162e0*/  BSYNC B6 ;  /* 0x0000000000067941 */ /* 0x000fea0003800000 */
.L_x_4244:
[----:B------:R-:W2:Y:S01]  /*162f0*/  LDL R11, [R1+0x34] ;  /* 0x00003400010b7983 */ /* 0x000ea20000100800 */
[----:B-1----:R-:W0:Y:S01]  /*16300*/  LDC R8, c[0x0][0x448] ;  /* 0x00011200ff087b82 */ /* 0x002e220000000800 */
[----:B------:R-:W1:Y:S01]  /*16310*/  S2R R2, SR_TID.X ;  /* 0x0000000000027919 */ /* 0x000e620000002100 */
[----:B------:R-:W-:Y:S01]  /*16320*/  USHF.R.S32.HI UR4, URZ, 0x1f, UR36 ;  /* 0x0000001f3f047899 */ /* 0x000fe20008011424 */
[----:B------:R-:W-:Y:S01]  /*16330*/  ULDC.64 UR10, c[0x0][0xa00] ;  /* 0x00028000000a7ab9 */ /* 0x000fe20000000a00 */
[----:B------:R-:W-:Y:S01]  /*16340*/  ULDC.64 UR8, c[0x0][0x2d8] ;  /* 0x0000b60000087ab9 */ /* 0x000fe20000000a00 */
[----:B0-----:R-:W-:Y:S01]  /*16350*/  ISETP.NE.AND P0, PT, R8, 0x1, PT ;  /* 0x000000010800780c */ /* 0x001fe20003f05270 */
[----:B------:R-:W-:Y:S01]  /*16360*/  USHF.R.S32.HI UR6, URZ, 0x1f, UR44 ;  /* 0x0000001f3f067899 */ /* 0x000fe2000801142c */
[----:B-1----:R-:W-:-:S11]  /*16370*/  LOP3.LUT R0, R2, 0x7f, RZ, 0xc0, !PT ;  /* 0x0000007f02007812 */ /* 0x002fd600078ec0ff */
[----:B------:R-:W0:Y:S01]  /*16380*/  @P0 LDC R3, c[0x0][0x44c] ;  /* 0x00011300ff030b82 */ /* 0x000e220000000800 */
[----:B------:R-:W-:Y:S01]  /*16390*/  IMAD.SHL.U32 R2, R2, 0x20, RZ ;  /* 0x0000002002027824 */ /* 0x000fe200078e00ff */
[----:B------:R-:W-:-:S06]  /*163a0*/  SHF.R.U32.HI R0, RZ, 0x2, R0 ;  /* 0x00000002ff007819 */ /* 0x000fcc0000011600 */
[----:B------:R-:W1:Y:S01]  /*163b0*/  @P0 LDC R4, c[0x0][0x450] ;  /* 0x00011400ff040b82 */ /* 0x000e620000000800 */
[----:B------:R-:W-:Y:S01]  /*163c0*/  UISETP.NE.U32.AND UP0, UPT, UR10, URZ, UPT ;  /* 0x0000003f0a00728c */ /* 0x000fe2000bf05070 */
[----:B------:R-:W-:Y:S01]  /*163d0*/  LOP3.LUT R2, R0, 0x60, R2, 0xf8, !PT ;  /* 0x0000006000027812 */ /* 0x000fe200078ef802 */
[----:B------:R-:W-:Y:S01]  /*163e0*/  UIMAD UR7, UR4, UR8, URZ ;  /* 0x00000008040772a4 */ /* 0x000fe2000f8e023f */
[----:B------:R-:W3:Y:S01]  /*163f0*/  S2R R9, SR_TID.X ;  /* 0x0000000000097919 */ /* 0x000ee20000002100 */
[----:B------:R-:W-:Y:S01]  /*16400*/  UISETP.NE.AND.EX UP0, UPT, UR11, URZ, UPT, UP0 ;  /* 0x0000003f0b00728c */ /* 0x000fe2000bf05300 */
[----:B------:R-:W-:Y:S01]  /*16410*/  UMOV UR4, UR48 ;  /* 0x0000003000047c82 */ /* 0x000fe20008000000 */
[----:B------:R-:W-:Y:S01]  /*16420*/  UMOV UR5, UR37 ;  /* 0x0000002500057c82 */ /* 0x000fe20008000000 */
[----:B------:R-:W-:Y:S02]  /*16430*/  UIMAD UR7, UR36, UR9, UR7 ;  /* 0x00000009240772a4 */ /* 0x000fe4000f8e0207 */
[----:B------:R-:W-:-:S02]  /*16440*/  UIMAD.WIDE.U32 UR4, UR36, UR8, UR4 ;  /* 0x00000008240472a5 */ /* 0x000fc4000f8e0004 */
[----:B------:R-:W-:Y:S01]  /*16450*/  USEL UR6, UR6, URZ, !UP0 ;  /* 0x0000003f06067287 */ /* 0x000fe2000c000000 */
[----:B------:R-:W-:Y:S01]  /*16460*/  ULDC.64 UR8, c[0x0][0x2e0] ;  /* 0x0000b80000087ab9 */ /* 0x000fe20000000a00 */
[----:B------:R-:W-:Y:S02]  /*16470*/  UIADD3 UR5, UR5, UR7, URZ ;  /* 0x0000000705057290 */ /* 0x000fe4000fffe03f */
[----:B------:R-:W-:Y:S02]  /*16480*/  USEL UR7, UR44, URZ, !UP0 ;  /* 0x0000003f2c077287 */ /* 0x000fe4000c000000 */
[----:B------:R-:W-:Y:S02]  /*16490*/  UIMAD UR6, UR6, UR8, URZ ;  /* 0x00000008060672a4 */ /* 0x000fe4000f8e023f */
[----:B------:R-:W-:Y:S02]  /*164a0*/  UIMAD.WIDE.U32 UR4, UR7, UR8, UR4 ;  /* 0x00000008070472a5 */ /* 0x000fe4000f8e0004 */
[----:B------:R-:W-:-:S04]  /*164b0*/  UIMAD UR6, UR7, UR9, UR6 ;  /* 0x00000009070672a4 */ /* 0x000fc8000f8e0206 */
[----:B------:R-:W-:Y:S01]  /*164c0*/  UIADD3 UR6, UR5, UR6, URZ ;  /* 0x0000000605067290 */ /* 0x000fe2000fffe03f */
[----:B------:R-:W-:Y:S02]  /*164d0*/  IMAD.U32 R6, RZ, RZ, UR4 ;  /* 0x00000004ff067e24 */ /* 0x000fe4000f8e00ff */
[----:B------:R-:W-:Y:S01]  /*164e0*/  IMAD.U32 R7, RZ, RZ, UR5 ;  /* 0x00000005ff077e24 */ /* 0x000fe2000f8e00ff */
[----:B------:R-:W-:Y:S01]  /*164f0*/  ULDC.64 UR4, c[0x0][0x2d0] ;  /* 0x0000b40000047ab9 */ /* 0x000fe20000000a00 */
[----:B---3--:R-:W-:-:S05]  /*16500*/  IMAD.SHL.U32 R9, R9, 0x10, RZ ;  /* 0x0000001009097824 */ /* 0x008fca00078e00ff */
[----:B------:R-:W-:-:S04]  /*16510*/  LOP3.LUT R9, R9, 0x30, RZ, 0xc0, !PT ;  /* 0x0000003009097812 */ /* 0x000fc800078ec0ff */
[C---:B------:R-:W-:Y:S02]  /*16520*/  LOP3.LUT R12, R9.reuse, 0x40, RZ, 0xfc, !PT ;  /* 0x00000040090c7812 */ /* 0x040fe400078efcff */
[----:B------:R-:W-:Y:S01]  /*16530*/  LOP3.LUT R9, R9, 0x80, RZ, 0xfc, !PT ;  /* 0x0000008009097812 */ /* 0x000fe200078efcff */
[----:B--2---:R-:W-:-:S04]  /*16540*/  IMAD.IADD R2, R2, 0x1, R11 ;  /* 0x0000000102027824 */ /* 0x004fc800078e020b */
[----:B0-----:R-:W-:-:S04]  /*16550*/  @P0 IMAD.HI.U32 R3, R2, R3, RZ ;  /* 0x0000000302030227 */ /* 0x001fc800078e00ff */
[----:B------:R-:W-:Y:S01]  /*16560*/  IMAD.MOV.U32 R0, RZ, RZ, R2 ;  /* 0x000000ffff007224 */ /* 0x000fe200078e0002 */
[----:B-1----:R-:W-:-:S04]  /*16570*/  @P0 SHF.R.U32.HI R0, RZ, R4, R3 ;  /* 0x00000004ff000219 */ /* 0x002fc80000011603 */
[--C-:B------:R-:W-:Y:S01]  /*16580*/  SHF.R.S32.HI R5, RZ, 0x1f, R0.reuse ;  /* 0x0000001fff057819 */ /* 0x100fe20000011400 */
[----:B------:R-:W-:Y:S02]  /*16590*/  IMAD.MOV R4, RZ, RZ, -R0 ;  /* 0x000000ffff047224 */ /* 0x000fe400078e0a00 */
[----:B------:R-:W-:Y:S02]  /*165a0*/  IMAD.U32 R3, RZ, RZ, UR6 ;  /* 0x00000006ff037e24 */ /* 0x000fe4000f8e00ff */
[----:B------:R-:W-:Y:S02]  /*165b0*/  IMAD R4, R8, R4, R2 ;  /* 0x0000000408047224 */ /* 0x000fe400078e0202 */
[----:B------:R-:W-:Y:S02]  /*165c0*/  IMAD.MOV.U32 R2, RZ, RZ, R6 ;  /* 0x000000ffff027224 */ /* 0x000fe400078e0006 */
[----:B------:R-:W-:Y:S02]  /*165d0*/  IMAD R5, R5, UR4, RZ ;  /* 0x0000000405057c24 */ /* 0x000fe4000f8e02ff */
[----:B------:R-:W-:-:S04]  /*165e0*/  IMAD.WIDE.U32 R2, R0, UR4, R2 ;  /* 0x0000000400027c25 */ /* 0x000fc8000f8e0002 */
[----:B------:R-:W-:Y:S01]  /*165f0*/  IMAD R0, R0, UR5, R5 ;  /* 0x0000000500007c24 */ /* 0x000fe2000f8e0205 */
        /* <DEDUP_REMOVED lines=19> */
[----:B------:R-:W2:Y:S01]  /*16730*/  LDL.LU R11, [R1+0x34] ;  /* 0x00003400010b7983 */ /* 0x000ea20000300800 */
[----:B------:R-:W0:Y:S03]  /*16740*/  S2R R5, SR_TID.X ;  /* 0x0000000000057919 */ /* 0x000e260000002100 */
[----:B------:R-:W1:Y:S01]  /*16750*/  SHFL.IDX PT, R7, R4, RZ, 0x1c1f ;  /* 0x001c1fff04077589 */ /* 0x000e6200000e0000 */
[----:B------:R-:W-:-:S03]  /*16760*/  IMAD R2, R8, UR42, RZ ;  /* 0x0000002a08027c24 */ /* 0x000fc6000f8e02ff */
[----:B------:R-:W3:Y:S01]  /*16770*/  SHFL.IDX PT, R6, R3, RZ, 0x1c1f ;  /* 0x001c1fff03067589 */ /* 0x000ee200000e0000 */
[----:B0-----:R-:W-:-:S04]  /*16780*/  LOP3.LUT R5, R5, 0x7f, RZ, 0xc0, !PT ;  /* 0x0000007f05057812 */ /* 0x001fc800078ec0ff */
[----:B------:R-:W-:-:S05]  /*16790*/  SHF.R.U32.HI R5, RZ, 0x2, R5 ;  /* 0x00000002ff057819 */ /* 0x000fca0000011605 */
[----:B--2---:R-:W-:-:S05]  /*167a0*/  IMAD.IADD R0, R5, 0x1, R11 ;  /* 0x0000000105007824 */ /* 0x004fca00078e020b */
[----:B------:R-:W-:-:S13]  /*167b0*/  ISETP.GE.AND P4, PT, R0, R2, PT ;  /* 0x000000020000720c */ /* 0x000fda0003f86270 */
[----:B-1----:R-:W-:-:S05]  /*167c0*/  @!P4 IADD3 R7, P3, R10, R7, RZ ;  /* 0x000000070a07c210 */ /* 0x002fca0007f7e0ff */
[----:B---3--:R-:W-:-:S05]  /*167d0*/  @!P4 IMAD.X R6, RZ, RZ, R6, P3 ;  /* 0x000000ffff06c224 */ /* 0x008fca00018e0606 */
[----:B------:R-:W-:Y:S01]  /*167e0*/  @!P4 LOP3.LUT R7, R7, R6, RZ, 0x3c, !PT ;  /* 0x000000060707c212 */ /* 0x000fe200078e3cff */
[----:B------:R-:W-:-:S03]  /*167f0*/  VIADD R5, R0, 0x20 ;  /* 0x0000002000057836 */ /* 0x000fc60000000000 */
[----:B------:R-:W-:Y:S02]  /*16800*/  @!P4 LOP3.LUT R6, R7, R6, RZ, 0x3c, !PT ;  /* 0x000000060706c212 */ /* 0x000fe400078e3cff */
[----:B------:R-:W-:Y:S02]  /*16810*/  ISETP.GE.AND P3, PT, R5, R2, PT ;  /* 0x000000020500720c */ /* 0x000fe40003f66270 */
[----:B------:R-:W-:Y:S01]  /*16820*/  @!P4 LOP3.LUT R7, R7, R6, RZ, 0x3c, !PT ;  /* 0x000000060707c212 */ /* 0x000fe200078e3cff */
[----:B------:R-:W0:Y:S04]  /*16830*/  SHFL.IDX PT, R5, R4, 0x1, 0x1c1f ;  /* 0x003c1f0004057f89 */ /* 0x000e2800000e0000 */
[----:B-----5:R-:W-:Y:S04]  /*16840*/  @!P4 LDGSTS.E.BYPASS.LTC128B.128 [R9+0x18400], desc[UR52][R6.64], !P0 ;  /* 0x184000000609cfae */ /* 0x020fe8000c101d74 */
[----:B------:R-:W-:Y:S04]  /*16850*/  @!P4 LDGSTS.E.BYPASS.LTC128B.128 [R9+0x1a400], desc[UR52][R6.64+0x40], !P1 ;  /* 0x1a4000400609cfae */ /* 0x000fe8000c901d74 */
[----:B------:R1:W-:Y:S04]  /*16860*/  @!P4 LDGSTS.E.BYPASS.LTC128B.128 [R9+0x1c400], desc[UR52][R6.64+0x80], !P2 ;  /* 0x1c4000800609cfae */ /* 0x0003e8000d101d74 */
[----:B-1----:R-:W1:Y:S01]  /*16870*/  SHFL.IDX PT, R6, R3, 0x1, 0x1c1f ;  /* 0x003c1f0003067f89 */ /* 0x002e6200000e0000 */
[----:B0-----:R-:W-:-:S05]  /*16880*/  @!P3 IADD3 R5, P4, R10, R5, RZ ;  /* 0x000000050a05b210 */ /* 0x001fca0007f9e0ff */
[----:B-1----:R-:W-:-:S04]  /*16890*/  @!P3 IMAD.X R6, RZ, RZ, R6, P4 ;  /* 0x000000ffff06b224 */ /* 0x002fc800020e0606 */
[----:B------:R-:W-:Y:S02]  /*168a0*/  @!P3 IMAD.MOV.U32 R7, RZ, RZ, R6 ;  /* 0x000000ffff07b224 */ /* 0x000fe400078e0006 */
[----:B------:R-:W-:Y:S02]  /*168b0*/  @!P3 IMAD.MOV.U32 R6, RZ, RZ, R5 ;  /* 0x000000ffff06b224 */ /* 0x000fe400078e0005 */
[----:B------:R-:W-:-:S03]  /*168c0*/  VIADD R5, R0, 0x40 ;  /* 0x0000004000057836 */ /* 0x000fc60000000000 */
        /* <DEDUP_REMOVED lines=10> */
[----:B------:R-:W1:Y:S04]  /*16970*/  SHFL.IDX PT, R4, R4, 0x3, 0x1c1f ;  /* 0x007c1f0004047f89 */ /* 0x000e6800000e0000 */
[----:B------:R2:W-:Y:S04]  /*16980*/  @!P3 LDGSTS.E.BYPASS.LTC128B.128 [R9+0x19400], desc[UR52][R6.64], !P0 ;  /* 0x194000000609bfae */ /* 0x0005e8000c101d74 */
[----:B------:R2:W-:Y:S04]  /*16990*/  @!P3 LDGSTS.E.BYPASS.LTC128B.128 [R9+0x1b400], desc[UR52][R6.64+0x40], !P1 ;  /* 0x1b4000400609bfae */ /* 0x0005e8000c901d74 */
[----:B------:R2:W-:Y:S04]  /*169a0*/  @!P3 LDGSTS.E.BYPASS.LTC128B.128 [R9+0x1d400], desc[UR52][R6.64+0x80], !P2 ;  /* 0x1d4000800609bfae */ /* 0x0005e8000d101d74 */
[----:B------:R-:W3:Y:S02]  /*169b0*/  SHFL.IDX PT, R3, R3, 0x3, 0x1c1f ;  /* 0x007c1f0003037f89 */ /* 0x000ee400000e0000 */
.L_x_4327:
[----:B------:R-:W-:Y:S01]  /*169c0*/  VIADD R0, R0, 0x60 ;  /* 0x0000006000007836 */ /* 0x000fe20000000000 */
[----:B------:R-:W-:Y:S04]  /*169d0*/  BSSY B0, `(.L_x_4247) ;  /* 0x000000b000007945 */ /* 0x000fe80003800000 */
[----:B------:R-:W-:-:S13]  /*169e0*/  ISETP.GE.AND P3, PT, R0, R2, PT ;  /* 0x000000020000720c */ /* 0x000fda0003f66270 */
[----:B------:R-:W-:Y:S05]  /*169f0*/  @P3 BRA `(.L_x_4248) ;  /* 0x0000000000203947 */ /* 0x000fea0003800000 */
[----:B-1----:R-:W-:-:S05]  /*16a00*/  IADD3 R2, P3, R10, R4, RZ ;  /* 0x000000040a027210 */ /* 0x002fca0007f7e0ff */
[----:B---3--:R-:W-:-:S05]  /*16a10*/  IMAD.X R3, RZ, RZ, R3, P3 ;  /* 0x000000ffff037224 */ /* 0x008fca00018e0603 */
[----:B------:R-:W-:Y:S01]  /*16a20*/  @!PT LDS RZ, [RZ] ;  /* 0x00000000fffff984 */ /* 0x000fe20000000800 */
[----:B------:R-:W-:Y:S01]  /*16a30*/  @!PT LDS RZ, [RZ] ;  /* 0x00000000fffff984 */ /* 0x000fe20000000800 */
[----:B------:R-:W-:Y:S01]  /*16a40*/  @!PT LDS RZ, [RZ] ;  /* 0x00000000fffff984 */ /* 0x000fe20000000800 */
[----:B------:R4:W-:Y:S04]  /*16a50*/  LDGSTS.E.BYPASS.LTC128B.128 [R9+0x19c00], desc[UR52][R2.64], !P0 ;  /* 0x19c0000002097fae */ /* 0x0009e8000c101d74 */
[----:B------:R4:W-:Y:S04]  /*16a60*/  LDGSTS.E.BYPASS.LTC128B.128 [R9+0x1bc00], desc[UR52][R2.64+0x40], !P1 ;  /* 0x1bc0004002097fae */ /* 0x0009e8000c901d74 */
[----:B------:R4:W-:Y:S02]  /*16a70*/  LDGSTS.E.BYPASS.LTC128B.128 [R9+0x1dc00], desc[UR52][R2.64+0x80], !P2 ;  /* 0x1dc0008002097fae */ /* 0x0009e4000d101d74 */
.L_x_4248:
[----:B------:R-:W-:Y:S05]  /*16a80*/  BSYNC B0 ;  /* 0x0000000000007941 */ /* 0x000fea0003800000 */
.L_x_4247:
[----:B------:R-:W-:Y:S01]  /*16a90*/  NOP ;  /* 0x0000000000007918 */ /* 0x000fe20000000000 */
[----:B------:R-:W-:-:S13]  /*16aa0*/  PLOP3.LUT P0, PT, PT, PT, PT, 0x80, 0x0 ;  /* 0x000000000000781c */ /* 0x000fda0003f0f070 */
.L_x_4249:
[----:B------:R-:W-:Y:S02]  /*16ab0*/  PLOP3.LUT P1, PT, P1, P0, PT, 0xa2, 0x0 ;  /* 0x000000000000781c */ /* 0x000fe40000f21472 */
[----:B------:R-:W-:-:S08]  /*16ac0*/  @P0 R2UR P1, UR4, R17 ;  /* 0x00000000110402ca */ /* 0x000fd00000020000 */
[----:B------:R-:W-:-:S05]  /*16ad0*/  @P0 PLOP3.LUT P0, PT, P1, PT, PT, 0x80, 0x0 ;  /* 0x000000000000081c */ /* 0x000fca0000f0f070 */
[----:B------:R-:W-:Y:S01]  /*16ae0*/  @!P1 SYNCS.ARRIVE.TRANS64.RED.A0T1 RZ, [UR4+0x2a800], RZ ;  /* 0x02a800ffffff99a7 */ /* 0x000fe20008200404 */
[----:B------:R-:W-:Y:S07]  /*16af0*/  @!P1 ARRIVES.LDGSTSBAR.64.TRANSCNT [UR4+0x2a800] ;  /* 0x02a80000ff0099b0 */ /* 0x000fee0008000a84 */
[----:B------:R-:W-:Y:S05]  /*16b00*/  @P0 BRA.U.ANY `(.L_x_4249) ;  /* 0xfffffffd00e80947 */ /* 0x000fea000393ffff */
[----:B----4-:R-:W4:Y:S02]  /*16b10*/  LDL.LU R2, [R1+0x38] ;  /* 0x0000380001027983 */ /* 0x010f240000300800 */
[----:B----4-:R-:W-:-:S05]  /*16b20*/  VIADD R2, R2, 0x1 ;  /* 0x0000000102027836 */ /* 0x010fca0000000000 */
        /* <DEDUP_REMOVED lines=8> */
[----:B------:R-:W5:Y:S03]  /*16bb0*/  SYNCS.PHASECHK.TRANS64.TRYWAIT P0, [R17+URZ+0x2a820], R0 ;  /* 0x02a82000110075a7 */ /* 0x000f66000800017f */
[----:B----45:R-:W-:Y:S05]  /*16bc0*/  @!P0 BRA `(.L_x_4251) ;  /* 0x0000003800b88947 */ /* 0x030fea0003800000 */
.L_x_4328:
[----:B------:R-:W-:Y:S05]  /*16bd0*/  BSYNC B0 ;  /* 0x0000000000007941 */ /* 0x000fea0003800000 */
.L_x_4250:
[----:B------:R-:W5:Y:S01]  /*16be0*/  LDL R2, [R1+0x18] ;  /* 0x0000180001027983 */ /* 0x000f620000100800 */
[----:B------:R-:W-:-:S06]  /*16bf0*/  UIADD3 UR4, UR40, -0x2, URZ ;  /* 0xfffffffe28047890 */ /* 0x000fcc000fffe03f */
[----:B-----5:R-:W-:-:S13]  /*16c00*/  ISETP.LE.AND P0, PT, R2, UR4, PT ;  /* 0x0000000402007c0c */ /* 0x020fda000bf03270 */
[----:B------:R-:W-:Y:S05]  /*16c10*/  @!P0 BRA `(.L_x_4252) ;  /* 0x0000001400188947 */ /* 0x000fea0003800000 */
[----:B----4-:R4:W5:Y:S04]  /*16c20*/  LDL.LU R0, [R1] ;  /* 0x0000000001007983 */ /* 0x0109680000300800 */
[----:B---3--:R4:W5:Y:S01]  /*16c30*/  LDL.LU R3, [R1+0x4] ;  /* 0x0000040001037983 */ /* 0x0089620000300800 */
[----:B------:R-:W-:-:S07]  /*16c40*/  IMAD.U32 R2, RZ, RZ, UR4 ;  /* 0x00000004ff027e24 */ /* 0x000fce000f8e00ff */
.L_x_4276:
[----:B-1----:R-:W3:Y:S01]  /*16c50*/  LDL R4, [R1+0xc] ;  /* 0x00000c0001047983 */ /* 0x002ee20000100800 */
[----:B-----5:R-:W-:Y:S01]  /*16c60*/  VIADD R5, R0, 0x1 ;  /* 0x0000000100057836 */ /* 0x020fe20000000000 */
[----:B------:R-:W-:Y:S05]  /*16c70*/  YIELD ;  /* 0x0000000000007946 */ /* 0x000fea0003800000 */
[C---:B------:R-:W-:Y:S01]  /*16c80*/  ISETP.NE.AND P0, PT, R5.reuse, 0x2, PT ;  /* 0x000000020500780c */ /* 0x040fe20003f05270 */
[----:B------:R-:W-:Y:S03]  /*16c90*/  BSSY B0, `(.L_x_4253) ;  /* 0x00000aa000007945 */ /* 0x000fe60003800000 */
[----:B------:R-:W-:-:S02]  /*16ca0*/  SEL R10, R5, RZ, P0 ;  /* 0x000000ff050a7207 */ /* 0x000fc40000000000 */
[----:B---3--:R-:W-:Y:S02]  /*16cb0*/  LOP3.LUT P1, RZ, R4, 0x1, RZ, 0xc0, !PT ;  /* 0x0000000104ff7812 */ /* 0x008fe4000782c0ff */
        /* <DEDUP_REMOVED lines=11> */
[----:B------:R-:W1:Y:S01]  /*16d70*/  LDC R7, c[0x0][0x43c] ;  /* 0x00010f00ff077b82 */ /* 0x000e620000000800 */
[----:B------:R-:W-:Y:S02]  /*16d80*/  ULDC.64 UR6, c[0x0][0x428] ;  /* 0x00010a0000067ab9 */ /* 0x000fe40000000a00 */
[----:B------:R-:W3:Y:S01]  /*16d90*/  LDL R11, [R1+0x8] ;  /* 0x00000800010b7983 */ /* 0x000ee20000100800 */
        /* <DEDUP_REMOVED lines=15> */
.L_x_4255:
[----:B-1----:R-:W-:Y:S01]  /*16e90*/  IMAD R6, R10, 0x8, R17 ;  /* 0x000000080a067824 */ /* 0x002fe200078e0211 */
[----:B------:R-:W-:Y:S01]  /*16ea0*/  SHF.L.U32 R5, R9, 0x1f, RZ ;  /* 0x0000001f09057819 */ /* 0x000fe200000006ff */
[----:B------:R-:W1:Y:S01]  /*16eb0*/  S2R R4, SR_TID.X ;  /* 0x0000000000047919 */ /* 0x000e620000002100 */
[----:B------:R-:W-:Y:S02]  /*16ec0*/  BSSY B1, `(.L_x_4256) ;  /* 0x0000005000017945 */ /* 0x000fe40003800000 */
[----:B------:R-:W2:Y:S01]  /*16ed0*/  SYNCS.PHASECHK.TRANS64.TRYWAIT P0, [R6+URZ+0x2a880], R5 ;  /* 0x02a88005060075a7 */ /* 0x000ea2000800017f */
[----:B-1----:R-:W-:-:S04]  /*16ee0*/  LOP3.LUT R4, R4, 0x7f, RZ, 0xc0, !PT ;  /* 0x0000007f04047812 */ /* 0x002fc800078ec0ff */
[----:B------:R-:W-:Y:S01]  /*16ef0*/  ISETP.NE.AND P1, PT, R4, RZ, PT ;  /* 0x000000ff0400720c */ /* 0x000fe20003f25270 */
[----:B--2---:R-:W-:-:S12]  /*16f00*/  @!P0 BRA `(.L_x_4257) ;  /* 0x0000003400fc8947 */ /* 0x004fd80003800000 */
.L_x_4329:
[----:B------:R-:W-:Y:S05]  /*16f10*/  BSYNC B1 ;  /* 0x0000000000017941 */ /* 0x000fea0003800000 */
.L_x_4256:
        /* <DEDUP_REMOVED lines=9> */
.L_x_4259:
[----:B------:R-:W-:Y:S05]  /*16fb0*/  BSYNC B1 ;  /* 0x0000000000017941 */ /* 0x000fea0003800000 */
.L_x_4258:
[----:B------:R-:W2:Y:S04]  /*16fc0*/  LDL R4, [R1] ;  /* 0x0000000001047983 */ /* 0x000ea80000100800 */
[----:B------:R-:W3:Y:S01]  /*16fd0*/  LDL R7, [R1+0x1c] ;  /* 0x00001c0001077983 */ /* 0x000ee20000100800 */
        /* <DEDUP_REMOVED lines=8> */
[----:B---3--:R-:W-:Y:S02]  /*17060*/  IMAD R8, R8, 0x80, R7 ;  /* 0x0000008008087824 */ /* 0x008fe400078e0207 */
[----:B------:R-:W-:Y:S02]  /*17070*/  VIADD R7, R6, 0x2a870 ;  /* 0x0002a87006077836 */ /* 0x000fe40000000000 */
[----:B0-----:R-:W-:-:S07]  /*17080*/  VIADD R9, R4, 0xc400 ;  /* 0x0000c40004097836 */ /* 0x001fce0000000000 */
.L_x_4260:
        /* <DEDUP_REMOVED lines=16> */
.L_x_4261:
        /* <DEDUP_REMOVED lines=16> */
.L_x_4262:
        /* <DEDUP_REMOVED lines=13> */
.L_x_4330:
[----:B------:R-:W-:Y:S05]  /*17360*/  BSYNC B1 ;  /* 0x0000000000017941 */ /* 0x000fea0003800000 */
.L_x_4263:
        /* <DEDUP_REMOVED lines=9> */
[----:B---3--:R-:W-:Y:S05]  /*17400*/  @!P0 BRA `(.L_x_4266) ;  /* 0x0000000000048947 */ /* 0x008fea0003800000 */
[----:B------:R-:W-:Y:S01]  /*17410*/  BPT.TRAP 0x1 ;  /* 0x000000040000795c */ /* 0x000fe20000300000 */
.L_x_4266:
[----:B------:R-:W-:Y:S05]  /*17420*/  BSYNC B1 ;  /* 0x0000000000017941 */ /* 0x000fea0003800000 */
.L_x_4265:
        /* <DEDUP_REMOVED lines=8> */
.L_x_4267:
        /* <DEDUP_REMOVED lines=15> */
.L_x_4268:
        /* <DEDUP_REMOVED lines=15> */
.L_x_4269:
        /* <DEDUP_REMOVED lines=10> */
.L_x_4254:
[----:B------:R-:W-:Y:S05]  /*17730*/  BSYNC B0 ;  /* 0x0000000000007941 */ /* 0x000fea0003800000 */
.L_x_4253:
[----:B------:R-:W-:-:S06]  /*17740*/  UISETP.NE.AND UP0, UPT, UR39, 0x3, UPT ;  /* 0x000000032700788c */ /* 0x000fcc000bf05270 */
[----:B------:R-:W-:-:S13]  /*17750*/  PLOP3.LUT P0, PT, PT, PT, UP0, 0x80, 0x0 ;  /* 0x000000000000781c */ /* 0x000fda0003f0f008 */
[----:B------:R-:W-:Y:S05]  /*17760*/  @!P0 BRA `(.L_x_4270) ;  /* 0x0000000000048947 */ /* 0x000fea0003800000 */
[----:B------:R-:W-:Y:S01]  /*17770*/  BPT.TRAP 0x1 ;  /* 0x000000040000795c */ /* 0x000fe20000300000 */
.L_x_4270:
        /* <DEDUP_REMOVED lines=8> */
.L_x_4331:
[----:B------:R-:W-:Y:S05]  /*17800*/  BSYNC B0 ;  /* 0x0000000000007941 */ /* 0x000fea0003800000 */
.L_x_4271:
[----:B------:R-:W-:Y:S05]  /*17810*/  @!P1 BRA `(.L_x_4273) ;  /* 0x0000000000049947 */ /* 0x000fea0003800000 */
[----:B------:R-:W-:Y:S01]  /*17820*/  BPT.TRAP 0x1 ;  /* 0x000000040000795c */ /* 0x000fe20000300000 */
.L_x_4273:
[----:B------:R-:W-:Y:S01]  /*17830*/  SHF.L.U32 R3, R3, 0x1f, RZ ;  /* 0x0000001f03037819 */ /* 0x000fe200000006ff */
[----:B------:R-:W-:-:S03]  /*17840*/  IMAD R0, R0, 0x6000, RZ ;  /* 0x0000600000007824 */ /* 0x000fc600078e02ff */
[----:B------:R-:W2:Y:S02]  /*17850*/  SYNCS.PHASECHK.TRANS64.TRYWAIT P0, [R12+URZ+0x2a860], R3 ;  /* 0x02a860030c0075a7 */ /* 0x000ea4000800017f */
[----:B--2---:R-:W-:Y:S05]  /*17860*/  @!P0 BRA `(.L_x_4274) ;  /* 0x0000002c00e08947 */ /* 0x004fea0003800000 */
.L_x_4332:
[----:B------:R-:W3:Y:S04]  /*17870*/  LDL R13, [R1+0x28] ;  /* 0x00002800010d7983 */ /* 0x000ee80000100800 */
[----:B------:R-:W5:Y:S01]  /*17880*/  LDL R14, [R1+0x24] ;  /* 0x00002400010e7983 */ /* 0x000f620000100800 */
[----:B--2---:R-:W-:Y:S01]  /*17890*/  LOP3.LUT R3, R0, R18, RZ, 0xfc, !PT ;  /* 0x0000001200037212 */ /* 0x004fe200078efcff */
[----:B------:R-:W-:Y:S05]  /*178a0*/  WARPSYNC.ALL ;  /* 0x0000000000007948 */ /* 0x000fea0003800000 */
[----:B------:R-:W-:-:S05]  /*178b0*/  IMAD.IADD R3, R17, 0x1, R3 ;  /* 0x0000000111037824 */ /* 0x000fca00078e0203 */
[----:B-1----:R-:W1:Y:S02]  /*178c0*/  LDSM.16.MT88.4 R4, [R3+0xc400] ;  /* 0x00c400000304783b */ /* 0x002e640000004200 */
[C-C-:B-1----:R-:W-:Y:S02]  /*178d0*/  PRMT R8, R4.reuse, 0x6420, R5.reuse ;  /* 0x0000642004087816 */ /* 0x142fe40000000005 */
[----:B0-----:R-:W-:Y:S01]  /*178e0*/  PRMT R9, R4, 0x7531, R5 ;  /* 0x0000753104097816 */ /* 0x001fe20000000005 */
        /* <DEDUP_REMOVED lines=26> */
[----:B-----5:R-:W-:Y:S02]  /*17a90*/  IADD3 R3, R19, R14, R0 ;  /* 0x0000000e13037210 */ /* 0x020fe40007ffe000 */
        /* <DEDUP_REMOVED lines=80> */
.L_x_4275:
[----:B------:R-:W0:Y:S01]  /*17fa0*/  S2R R0, SR_TID.X ;  /* 0x0000000000007919 */ /* 0x000e220000002100 */
[----:B-1----:R1:W-:Y:S01]  /*17fb0*/  SYNCS.ARRIVE.TRANS64.A1T0 RZ, [R12+URZ+0x2a850], RZ ;  /* 0x02a850ff0cff79a7 */ /* 0x0023e2000810003f */
[----:B0-----:R-:W-:Y:S02]  /*17fc0*/  LOP3.LUT R3, R0, 0x7f, RZ, 0xc0, !PT ;  /* 0x0000007f00037812 */ /* 0x001fe400078ec0ff */
[----:B------:R-:W2:Y:S01]  /*17fd0*/  LDL R0, [R1+0x18] ;  /* 0x0000180001007983 */ /* 0x000ea20000100800 */
[----:B------:R-:W-:Y:S01]  /*17fe0*/  BAR.SYNC.DEFER_BLOCKING 0x2, 0x80 ;  /* 0x0082000000007b1d */ /* 0x000fe20000010000 */
[----:B------:R-:W-:-:S05]  /*17ff0*/  ISETP.NE.AND P0, PT, R3, RZ, PT ;  /* 0x000000ff0300720c */ /* 0x000fca0003f05270 */
[----:B------:R0:W5:Y:S08]  /*18000*/  LDL R3, [R1+0x4] ;  /* 0x0000040001037983 */ /* 0x0001700000100800 */
[----:B-1----:R-:W-:-:S05]  /*18010*/  @!P0 VIADD R12, R12, 0x2a880 ;  /* 0x0002a8800c0c8836 */ /* 0x002fca0000000000 */
[----:B------:R-:W-:-:S04]  /*18020*/  @!P0 PRMT R12, RZ, 0x654, R12 ;  /* 0x00000654ff0c8816 */ /* 0x000fc8000000000c */
[----:B------:R0:W-:Y:S01]  /*18030*/  @!P0 SYNCS.ARRIVE.TRANS64.RED.A1T0 RZ, [R12+URZ], RZ ;  /* 0x000000ff0cff89a7 */ /* 0x0001e2000810043f */
[C---:B--2---:R-:W-:Y:S01]  /*18040*/  ISETP.GT.AND P0, PT, R2.reuse, R0, PT ;  /* 0x000000000200720c */ /* 0x044fe20003f04270 */
[----:B------:R-:W-:Y:S01]  /*18050*/  VIADD R2, R2, 0xffffffff ;  /* 0xffffffff02027836 */ /* 0x000fe20000000000 */
[----:B------:R0:W5:Y:S11]  /*18060*/  LDL R0, [R1] ;  /* 0x0000000001007983 */ /* 0x0001760000100800 */
[----:B0-----:R-:W-:Y:S05]  /*18070*/  @P0 BRA `(.L_x_4276) ;  /* 0xffffffe800f40947 */ /* 0x001fea000383ffff */
.L_x_4252:
[----:B-1----:R-:W1:Y:S01]  /*18080*/  S2R R4, SR_TID.X ;  /* 0x0000000000047919 */ /* 0x002e620000002100 */
[----:B------:R-:W-:Y:S01]  /*18090*/  BSSY B0, `(.L_x_4277) ;  /* 0x0000011000007945 */ /* 0x000fe20003800000 */
[----:B-1----:R-:W-:-:S04]  /*180a0*/  LOP3.LUT R4, R4, 0x7f, RZ, 0xc0, !PT ;  /* 0x0000007f04047812 */ /* 0x002fc800078ec0ff */
[----:B------:R-:W-:-:S13]  /*180b0*/  ISETP.NE.AND P0, PT, R4, RZ, PT ;  /* 0x000000ff0400720c */ /* 0x000fda0003f05270 */
[----:B------:R-:W-:Y:S05]  /*180c0*/  @P0 BRA `(.L_x_4278) ;  /* 0x0000000000340947 */ /* 0x000fea0003800000 */
[----:B------:R-:W1:Y:S01]  /*180d0*/  S2R R2, SR_LANEID ;  /* 0x0000000000027919 */ /* 0x000e620000000000 */
[----:B------:R-:W-:Y:S01]  /*180e0*/  VOTEU.ANY UR4, UPT, PT ;  /* 0x0000000000047886 */ /* 0x000fe200038e0100 */
[----:B------:R-:W0:Y:S01]  /*180f0*/  LDC.64 R4, c[0x0][0xc60] ;  /* 0x00031800ff047b82 */ /* 0x000e220000000a00 */
[----:B----45:R-:W1:Y:S02]  /*18100*/  FLO.U32 R0, UR4 ;  /* 0x0000000400007d00 */ /* 0x030e6400080e0000 */
[----:B-1----:R-:W-:-:S06]  /*18110*/  ISETP.EQ.U32.AND P1, PT, R0, R2, PT ;  /* 0x000000020000720c */ /* 0x002fcc0003f22070 */
[----:B------:R-:W0:Y:S07]  /*18120*/  POPC R2, UR4 ;  /* 0x0000000400027d09 */ /* 0x000e2e0008000000 */
[----:B0-----:R-:W4:Y:S04]  /*18130*/  @P1 ATOMG.E.ADD.STRONG.GPU PT, R2, desc[UR52][R4.64], R2 ;  /* 0x00000002040219a8 */ /* 0x001f2800081ee1f4 */
[----:B----4-:R0:W1:Y:S02]  /*18140*/  SHFL.IDX PT, R2, R2, R0, 0x1f ;  /* 0x00001f0002027589 */ /* 0x01006400000e0000 */
[----:B0-----:R-:W0:Y:S02]  /*18150*/  S2R R0, SR_LTMASK ;  /* 0x0000000000007919 */ /* 0x001e240000003900 */
[----:B0-----:R-:W-:-:S06]  /*18160*/  LOP3.LUT R0, R0, UR4, RZ, 0xc0, !PT ;  /* 0x0000000400007c12 */ /* 0x001fcc000f8ec0ff */
[----:B------:R-:W1:Y:S02]  /*18170*/  POPC R0, R0 ;  /* 0x0000000000007309 */ /* 0x000e640000000000 */
[----:B-1----:R-:W-:-:S05]  /*18180*/  IADD3 R0, R2, UR41, R0 ;  /* 0x0000002902007c10 */ /* 0x002fca000fffe000 */
[----:B------:R1:W-:Y:S02]  /*18190*/  STL [R1+0x10], R0 ;  /* 0x0000100001007387 */ /* 0x0003e40000100800 */
.L_x_4278:
[----:B------:R-:W-:Y:S05]  /*181a0*/  BSYNC B0 ;  /* 0x0000000000007941 */ /* 0x000fea0003800000 */
.L_x_4277:
[----:B------:R-:W-:-:S06]  /*181b0*/  UISETP.NE.AND UP0, UPT, UR39, 0x3, UPT ;  /* 0x000000032700788c */ /* 0x000fcc000bf05270 */
[----:B------:R-:W-:-:S13]  /*181c0*/  PLOP3.LUT P1, PT, PT, PT, UP0, 0x80, 0x0 ;  /* 0x000000000000781c */ /* 0x000fda0003f2f008 */
[----:B------:R-:W-:Y:S05]  /*181d0*/  @!P1 BRA `(.L_x_4279) ;  /* 0x0000000000049947 */ /* 0x000fea0003800000 */
[----:B------:R-:W-:Y:S01]  /*181e0*/  BPT.TRAP 0x1 ;  /* 0x000000040000795c */ /* 0x000fe20000300000 */
.L_x_4279:
[----:B---3-5:R-:W3:Y:S04]  /*181f0*/  LDL R3, [R1+0x4] ;  /* 0x0000040001037983 */ /* 0x028ee80000100800 */
[----:B------:R-:W2:Y:S01]  /*18200*/  LDL R2, [R1] ;  /* 0x0000000001027983 */ /* 0x000ea20000100800 */
[----:B-1--4-:R-:W-:Y:S01]  /*18210*/  IMAD.U32 R0, RZ, RZ, UR43 ;  /* 0x0000002bff007e24 */ /* 0x012fe2000f8e00ff */
[----:B------:R-:W-:Y:S04]  /*18220*/  BSSY B0, `(.L_x_4280) ;  /* 0x0000007000007945 */ /* 0x000fe80003800000 */
[----:B------:R-:W-:-:S02]  /*18230*/  ISETP.NE.AND P2, PT, R0, 0x3, PT ;  /* 0x000000030000780c */ /* 0x000fc40003f45270 */
[----:B---3--:R-:W-:-:S04]  /*18240*/  LOP3.LUT R0, R3, 0x1, RZ, 0x3c, !PT ;  /* 0x0000000103007812 */ /* 0x008fc800078e3cff */
[----:B------:R-:W-:Y:S01]  /*18250*/  SHF.L.U32 R0, R0, 0x1f, RZ ;  /* 0x0000001f00007819 */ /* 0x000fe200000006ff */
[----:B--2---:R-:W-:-:S04]  /*18260*/  IMAD R2, R2, 0x8, R17 ;  /* 0x0000000802027824 */ /* 0x004fc800078e0211 */
[----:B------:R-:W1:Y:S02]  /*18270*/  SYNCS.PHASECHK.TRANS64.TRYWAIT P1, [R2+URZ+0x2a870], R0 ;  /* 0x02a87000020075a7 */ /* 0x000e64000802017f */
[----:B-1----:R-:W-:Y:S05]  /*18280*/  @!P1 BRA `(.L_x_4281) ;  /* 0x00000024006c9947 */ /* 0x002fea0003800000 */
.L_x_4333:
[----:B------:R-:W-:Y:S05]  /*18290*/  BSYNC B0 ;  /* 0x0000000000007941 */ /* 0x000fea0003800000 */
.L_x_4280:
[----:B------:R-:W-:Y:S05]  /*182a0*/  @!P2 BRA `(.L_x_4282) ;  /* 0x000000000004a947 */ /* 0x000fea0003800000 */
[----:B------:R-:W-:Y:S01]  /*182b0*/  BPT.TRAP 0x1 ;  /* 0x000000040000795c */ /* 0x000fe20000300000 */
.L_x_4282:
[----:B-1----:R-:W2:Y:S02]  /*182c0*/  LDL R0, [R1+0x4] ;  /* 0x0000040001007983 */ /* 0x002ea40000100800 */
[----:B--2---:R-:W-:-:S04]  /*182d0*/  SHF.L.U32 R0, R0, 0x1f, RZ ;  /* 0x0000001f00007819 */ /* 0x004fc800000006ff */
[----:B------:R-:W1:Y:S02]  /*182e0*/  SYNCS.PHASECHK.TRANS64.TRYWAIT P1, [R2+URZ+0x2a860], R0 ;  /* 0x02a86000020075a7 */ /* 0x000e64000802017f */
[----:B-1----:R-:W-:Y:S05]  /*182f0*/  @!P1 BRA `(.L_x_4283) ;  /* 0x0000002400649947 */ /* 0x002fea0003800000 */
.L_x_4334:
        /* <DEDUP_REMOVED lines=117> */
.L_x_4284:
[----:B------:R-:W2:Y:S01]  /*18a50*/  LDL.LU R3, [R1+0x4] ;  /* 0x0000040001037983 */ /* 0x000ea20000300800 */
[----:B-1----:R1:W-:Y:S01]  /*18a60*/  SYNCS.ARRIVE.TRANS64.A1T0 RZ, [R2+URZ+0x2a850], RZ ;  /* 0x02a850ff02ff79a7 */ /* 0x0023e2000810003f */
[----:B------:R-:W-:Y:S02]  /*18a70*/  VIADD R0, R12, 0x1 ;  /* 0x000000010c007836 */ /* 0x000fe40000000000 */
[----:B-1----:R-:W-:-:S05]  /*18a80*/  @!P0 VIADD R2, R2, 0x2a880 ;  /* 0x0002a88002028836 */ /* 0x002fca0000000000 */
[----:B------:R-:W-:Y:S01]  /*18a90*/  @!P0 PRMT R2, RZ, 0x654, R2 ;  /* 0x00000654ff028816 */ /* 0x000fe20000000002 */
[----:B------:R-:W-:Y:S06]  /*18aa0*/  BAR.SYNC.DEFER_BLOCKING 0x2, 0x80 ;  /* 0x0082000000007b1d */ /* 0x000fec0000010000 */
[----:B------:R1:W-:Y:S01]  /*18ab0*/  @!P0 SYNCS.ARRIVE.TRANS64.RED.A1T0 RZ, [R2+URZ], RZ ;  /* 0x000000ff02ff89a7 */ /* 0x0003e2000810043f */
[----:B------:R-:W-:-:S04]  /*18ac0*/  ISETP.NE.AND P0, PT, R0, 0x2, PT ;  /* 0x000000020000780c */ /* 0x000fc80003f05270 */
[----:B------:R-:W-:Y:S02]  /*18ad0*/  SEL R0, R0, RZ, P0 ;  /* 0x000000ff00007207 */ /* 0x000fe40000000000 */
[----:B-1----:R-:W-:-:S03]  /*18ae0*/  SEL R2, RZ, 0x1, P0 ;  /* 0x00000001ff027807 */ /* 0x002fc60000000000 */
[----:B------:R1:W-:Y:S01]  /*18af0*/  STL [R1], R0 ;  /* 0x0000000001007387 */ /* 0x0003e20000100800 */
[----:B--2---:R-:W-:-:S05]  /*18b00*/  LOP3.LUT R3, R3, R2, RZ, 0x3c, !PT ;  /* 0x0000000203037212 */ /* 0x004fca00078e3cff */
[----:B------:R1:W-:Y:S02]  /*18b10*/  STL [R1+0x4], R3 ;  /* 0x0000040301007387 */ /* 0x0003e40000100800 */
.L_x_4227:
[----:B------:R-:W-:Y:S05]  /*18b20*/  BSYNC B7 ;  /* 0x0000000000077941 */ /* 0x000fea0003800000 */
.L_x_4225:
[----:B-12---:R-:W2:Y:S02]  /*18b30*/  LDL R0, [R1+0xc] ;  /* 0x00000c0001007983 */ /* 0x006ea40000100800 */
[----:B--2---:R-:W-:-:S13]  /*18b40*/  LOP3.LUT P0, RZ, R0, 0x2, RZ, 0xc0, !PT ;  /* 0x0000000200ff7812 */ /* 0x004fda000780c0ff */
[----:B------:R-:W-:Y:S05]  /*18b50*/  @!P0 BRA `(.L_x_4285) ;  /* 0x0000000000348947 */ /* 0x000fea0003800000 */
[----:B------:R-:W1:Y:S08]  /*18b60*/  S2UR UR5, SR_CgaCtaId ;  /* 0x00000000000579c3 */ /* 0x000e700000008800 */
[----:B------:R-:W-:Y:S06]  /*18b70*/  BAR.SYNC.DEFER_BLOCKING 0x5, 0x180 ;  /* 0x0146000000007b1d */ /* 0x000fec0000010000 */
[----:B------:R-:W-:-:S02]  /*18b80*/  UMOV UR4, 0x400 ;  /* 0x0000040000047882 */ /* 0x000fc40000000000 */
[----:B-1----:R-:W-:-:S06]  /*18b90*/  ULEA UR4, UR5, UR4, 0x18 ;  /* 0x0000000405047291 */ /* 0x002fcc000f8ec03f */
[----:B------:R-:W-:-:S05]  /*18ba0*/  IMAD.U32 R17, RZ, RZ, UR4 ;  /* 0x00000004ff117e24 */ /* 0x000fca000f8e00ff */
[----:B------:R-:W1:Y:S04]  /*18bb0*/  LDS.128 R4, [R17+0x2a8d0] ;  /* 0x02a8d00011047984 */ /* 0x000e680000000c00 */
[----:B-1----:R1:W-:Y:S01]  /*18bc0*/  STL.64 [R1+0x10], R4 ;  /* 0x0000100401007387 */ /* 0x0023e20000100a00 */
[----:B------:R-:W-:Y:S02]  /*18bd0*/  IMAD.MOV.U32 R2, RZ, RZ, R6 ;  /* 0x000000ffff027224 */ /* 0x000fe400078e0006 */
[----:B------:R-:W-:-:S03]  /*18be0*/  IMAD.MOV.U32 R0, RZ, RZ, R7 ;  /* 0x000000ffff007224 */ /* 0x000fc600078e0007 */
[----:B------:R-:W-:Y:S02]  /*18bf0*/  R2UR UR36, R2 ;  /* 0x00000000022472ca */ /* 0x000fe400000e0000 */
[----:B------:R-:W-:Y:S01]  /*18c00*/  R2UR UR44, R0 ;  /* 0x00000000002c72ca */ /* 0x000fe200000e0000 */
[----:B------:R-:W-:Y:S06]  /*18c10*/  BAR.ARV 0x4, 0x180 ;  /* 0x0106000000007b1d */ /* 0x000fec0000002000 */
[----:B------:R-:W-:Y:S08]  /*18c20*/  BRA `(.L_x_4286) ;  /* 0x0000000800d87947 */ /* 0x000ff00003800000 */
.L_x_4285:
[----:B------:R-:W2:Y:S01]  /*18c30*/  LDL.LU R0, [R1+0x10] ;  /* 0x0000100001007983 */ /* 0x000ea20000300800 */
[----:B------:R-:W-:Y:S01]  /*18c40*/  ULDC UR4, c[0x0][0xc3c] ;  /* 0x00030f0000047ab9 */ /* 0x000fe20000000800 */
[----:B0-----:R-:W0:Y:S01]  /*18c50*/  LDC R9, c[0x0][0xc38] ;  /* 0x00030e00ff097b82 */ /* 0x001e220000000800 */
        /* <DEDUP_REMOVED lines=38> */
.L_x_4291:
        /* <DEDUP_REMOVED lines=14> */
.L_x_4290:
[----:B------:R-:W-:Y:S05]  /*18fa0*/  BSYNC B0 ;  /* 0x0000000000007941 */ /* 0x000fea0003800000 */
.L_x_4289:
        /* <DEDUP_REMOVED lines=21> */
.L_x_4287:
        /* <DEDUP_REMOVED lines=21> */
.L_x_4292:
        /* <DEDUP_REMOVED lines=64> */
.L_x_4288:
[----:B------:R0:W-:Y:S01]  /*19650*/  STL [R1+0x10], R5 ;  /* 0x0000100501007387 */ /* 0x0001e20000100800 */
[----:B------:R-:W-:Y:S01]  /*19660*/  ULDC UR44, c[0x0][0xc3c] ;  /* 0x00030f00002c7ab9 */ /* 0x000fe20000000800 */
[----:B------:R-:W-:Y:S02]  /*19670*/  UMOV UR36, URZ ;  /* 0x0000003f00247c82 */ /* 0x000fe40008000000 */
[----:B------:R0:W-:Y:S03]  /*19680*/  STL [R1+0x14], RZ ;  /* 0x000014ff01007387 */ /* 0x0001e60000100800 */
.L_x_4293:
        /* <DEDUP_REMOVED lines=16> */
.L_x_4286:
[----:B------:R-:W-:Y:S02]  /*19790*/  ULDC UR4, c[0x0][0xc3c] ;  /* 0x00030f0000047ab9 */ /* 0x000fe40000000800 */
[----:B------:R-:W-:-:S06]  /*197a0*/  UISETP.GE.AND UP0, UPT, UR44, UR4, UPT ;  /* 0x000000042c00728c */ /* 0x000fcc000bf06270 */
[----:B------:R-:W-:-:S13]  /*197b0*/  PLOP3.LUT P0, PT, PT, PT, UP0, 0x80, 0x0 ;  /* 0x000000000000781c */ /* 0x000fda0003f0f008 */
[----:B------:R-:W-:Y:S05]  /*197c0*/  @!P0 BRA `(.L_x_4294) ;  /* 0xffffffac00d48947 */ /* 0x000fea000383ffff */
.L_x_4215:
        /* <DEDUP_REMOVED lines=12> */
.L_x_4335:
[----:B------:R-:W-:Y:S05]  /*19890*/  BSYNC B0 ;  /* 0x0000000000007941 */ /* 0x000fea0003800000 */
.L_x_4295:
[----:B------:R-:W-:-:S03]  /*198a0*/  UMOV UR4, 0xffffffff ;  /* 0xffffffff00047882 */ /* 0x000fc60000000000 */
[----:B------:R-:W-:Y:S05]  /*198b0*/  BRA.DIV UR4, `(.L_x_4297) ;  /* 0x00000012041c7947 */ /* 0x000fea000b800000 */
[----:B------:R-:W1:Y:S02]  /*198c0*/  S2R R2, SR_TID.X ;  /* 0x0000000000027919 */ /* 0x000e640000002100 */
[----:B-1----:R-:W-:-:S04]  /*198d0*/  SHF.R.U32.HI R2, RZ, 0x5, R2 ;  /* 0x00000005ff027819 */ /* 0x002fc80000011602 */
[----:B------:R-:W-:-:S05]  /*198e0*/  LOP3.LUT R2, R2, 0x3, RZ, 0xc0, !PT ;  /* 0x0000000302027812 */ /* 0x000fca00078ec0ff */
[----:B------:R1:W2:Y:S02]  /*198f0*/  SHFL.IDX PT, R14, R2, RZ, 0x1f ;  /* 0x00001fff020e7589 */ /* 0x0002a400000e0000 */
.L_x_4338:
[----:B--2---:R-:W-:Y:S01]  /*19900*/  ISETP.NE.AND P0, PT, R14, RZ, PT ;  /* 0x000000ff0e00720c */ /* 0x004fe20003f05270 */
[----:B------:R-:W-:-:S12]  /*19910*/  BSSY B0, `(.L_x_4298) ;  /* 0x000002e000007945 */ /* 0x000fd80003800000 */
[----:B------:R-:W-:Y:S05]  /*19920*/  @P0 BRA `(.L_x_4299) ;  /* 0x0000000000b00947 */ /* 0x000fea0003800000 */
[----:B------:R-:W-:-:S03]  /*19930*/  UMOV UR4, 0xffffffff ;  /* 0xffffffff00047882 */ /* 0x000fc60000000000 */
[----:B------:R-:W-:Y:S05]  /*19940*/  BRA.DIV UR4, `(.L_x_4300) ;  /* 0x00000012042c7947 */ /* 0x000fea000b800000 */
[----:B------:R-:W-:-:S13]  /*19950*/  ELECT P6, URZ, PT ;  /* 0x00000000003f782f */ /* 0x000fda00038c0000 */
.L_x_4341:
[----:B------:R-:W-:Y:S05]  /*19960*/  @!P6 BRA `(.L_x_4299) ;  /* 0x0000000000a0e947 */ /* 0x000fea0003800000 */
[----:B------:R-:W-:-:S06]  /*19970*/  ULOP3.LUT UR4, UR38, 0x2, URZ, 0xfc, !UPT ;  /* 0x0000000226047892 */ /* 0x000fcc000f8efc3f */
[----:B-1----:R-:W-:-:S05]  /*19980*/  IMAD.U32 R2, RZ, RZ, UR4 ;  /* 0x00000004ff027e24 */ /* 0x002fca000f8e00ff */
[----:B------:R-:W-:-:S13]  /*19990*/  ISETP.NE.AND P0, PT, R2, 0x3, PT ;  /* 0x000000030200780c */ /* 0x000fda0003f05270 */
[----:B------:R-:W-:Y:S05]  /*199a0*/  @!P0 BRA `(.L_x_4301) ;  /* 0x0000000000048947 */ /* 0x000fea0003800000 */
[----:B------:R-:W-:Y:S01]  /*199b0*/  BPT.TRAP 0x1 ;  /* 0x000000040000795c */ /* 0x000fe20000300000 */
.L_x_4301:
        /* <DEDUP_REMOVED lines=14> */
.L_x_4342:
[----:B------:R-:W1:Y:S02]  /*19aa0*/  SYNCS.PHASECHK.TRANS64.TRYWAIT P1, [R7+URZ], R2 ;  /* 0x00000002070075a7 */ /* 0x000e64000802017f */
[----:B-1----:R-:W-:Y:S05]  /*19ab0*/  @!P1 BRA `(.L_x_4303) ;  /* 0x0000001000049947 */ /* 0x002fea0003800000 */
.L_x_4343:
[----:B------:R-:W-:Y:S05]  /*19ac0*/  @!P0 BRA `(.L_x_4304) ;  /* 0x0000000000048947 */ /* 0x000fea0003800000 */
[----:B------:R-:W-:Y:S01]  /*19ad0*/  BPT.TRAP 0x1 ;  /* 0x000000040000795c */ /* 0x000fe20000300000 */
.L_x_4304:
[----:B------:R-:W2:Y:S02]  /*19ae0*/  LDL.LU R4, [R1] ;  /* 0x0000000001047983 */ /* 0x000ea40000300800 */
[----:B--2---:R-:W-:-:S04]  /*19af0*/  IMAD R4, R4, 0x8, R0 ;  /* 0x0000000804047824 */ /* 0x004fc800078e0200 */
[----:B------:R-:W2:Y:S02]  /*19b00*/  SYNCS.PHASECHK.TRANS64.TRYWAIT P1, [R4+URZ+0x2a860], R5 ;  /* 0x02a86005040075a7 */ /* 0x000ea4000802017f */
[----:B--2---:R-:W-:Y:S05]  /*19b10*/  @!P1 BRA `(.L_x_4305) ;  /* 0x0000001000009947 */ /* 0x004fea0003800000 */
.L_x_4344:
[----:B------:R-:W-:Y:S05]  /*19b20*/  @!P0 BRA `(.L_x_4306) ;  /* 0x0000000000048947 */ /* 0x000fea0003800000 */
[----:B------:R-:W-:Y:S01]  /*19b30*/  BPT.TRAP 0x1 ;  /* 0x000000040000795c */ /* 0x000fe20000300000 */
.L_x_4306:
[----:B------:R-:W-:-:S04]  /*19b40*/  IMAD R3, R3, 0x8, R0 ;  /* 0x0000000803037824 */ /* 0x000fc800078e0200 */
[----:B------:R-:W3:Y:S02]  /*19b50*/  SYNCS.PHASECHK.TRANS64.TRYWAIT P1, [R3+URZ+0x2a860], R2 ;  /* 0x02a86002030075a7 */ /* 0x000ee4000802017f */
[----:B---3--:R-:W-:Y:S05]  /*19b60*/  @!P1 BRA `(.L_x_4307) ;  /* 0x0000001000009947 */ /* 0x008fea0003800000 */
.L_x_4345:
[----:B------:R-:W-:Y:S05]  /*19b70*/  @!P0 BRA `(.L_x_4308) ;  /* 0x0000000000048947 */ /* 0x000fea0003800000 */
[----:B------:R-:W-:Y:S01]  /*19b80*/  BPT.TRAP 0x1 ;  /* 0x000000040000795c */ /* 0x000fe20000300000 */
.L_x_4308:
[----:B------:R-:W4:Y:S02]  /*19b90*/  SYNCS.PHASECHK.TRANS64.TRYWAIT P0, [R4+URZ+0x2a880], R5 ;  /* 0x02a88005040075a7 */ /* 0x000f24000800017f */
[----:B----4-:R-:W-:Y:S05]  /*19ba0*/  @!P0 BRA `(.L_x_4309) ;  /* 0x0000001000048947 */ /* 0x010fea0003800000 */
.L_x_4310:
[----:B------:R0:W0:Y:S02]  /*19bb0*/  SYNCS.PHASECHK.TRANS64.TRYWAIT P0, [R3+URZ+0x2a880], R2 ;  /* 0x02a88002030075a7 */ /* 0x000024000800017f */
[----:B0-----:R-:W-:Y:S05]  /*19bc0*/  @!P0 NANOSLEEP.SYNCS 0x989680 ;  /* 0x009896800000895d */ /* 0x001fea0003900000 */
[----:B------:R-:W0:Y:S02]  /*19bd0*/  @!P0 SYNCS.PHASECHK.TRANS64 P0, [R3+URZ+0x2a880], R2 ;  /* 0x02a88002030085a7 */ /* 0x000e24000800007f */
[----:B0-----:R-:W-:Y:S05]  /*19be0*/  @!P0 BRA `(.L_x_4310) ;  /* 0xfffffffc00f08947 */ /* 0x001fea000383ffff */
.L_x_4299:
[----:B------:R-:W-:Y:S05]  /*19bf0*/  BSYNC B0 ;  /* 0x0000000000007941 */ /* 0x000fea0003800000 */
.L_x_4298:
[----:B------:R-:W-:Y:S05]  /*19c00*/  EXIT ;  /* 0x000000000000794d */ /* 0x000fea0003800000 */
.L_x_4113:
[----:B0-----:R-:W-:-:S04]  /*19c10*/  IMAD.U32 R3, RZ, RZ, UR36 ;  /* 0x00000024ff037e24 */ /* 0x001fc8000f8e00ff */
[----:B------:R0:W1:Y:S03]  /*19c20*/  SYNCS.PHASECHK.TRANS64.TRYWAIT P1, [R3+URZ+0x2a800], R6 ;  /* 0x02a80006030075a7 */ /* 0x000066000802017f */
[----:B-1----:R-:W-:Y:S05]  /*19c30*/  @!P1 NANOSLEEP.SYNCS 0x989680 ;  /* 0x009896800000995d */ /* 0x002fea0003900000 */
[----:B------:R-:W1:Y:S02]  /*19c40*/  @!P1 SYNCS.PHASECHK.TRANS64 P1, [R3+URZ+0x2a800], R6 ;  /* 0x02a80006030095a7 */ /* 0x000e64000802007f */
[----:B-1----:R-:W-:Y:S05]  /*19c50*/  @!P1 BRA `(.L_x_4113) ;  /* 0xfffffffc00ec9947 */ /* 0x002fea000383ffff */
[----:B------:R-:W-:Y:S05]  /*19c60*/  BRA `(.L_x_4311) ;  /* 0xfffffe8000e07947 */ /* 0x000fea000383ffff */
.L_x_4117:
[----:B0-----:R0:W2:Y:S02]  /*19c70*/  SYNCS.PHASECHK.TRANS64.TRYWAIT P2, [R7+URZ+0x2a830], R2 ;  /* 0x02a83002070075a7 */ /* 0x0010a4000804017f */
[----:B--2---:R-:W-:Y:S05]  /*19c80*/  @!P2 NANOSLEEP.SYNCS 0x989680 ;  /* 0x009896800000a95d */ /* 0x004fea0003900000 */
[----:B------:R-:W2:Y:S02]  /*19c90*/  @!P2 SYNCS.PHASECHK.TRANS64 P2, [R7+URZ+0x2a830], R2 ;  /* 0x02a830020700a5a7 */ /* 0x000ea4000804007f */
[----:B--2---:R-:W-:Y:S05]  /*19ca0*/  @!P2 BRA `(.L_x_4117) ;  /* 0xfffffffc00f0a947 */ /* 0x004fea000383ffff */
[----:B------:R-:W-:Y:S05]  /*19cb0*/  BRA `(.L_x_4116) ;  /* 0xfffffe8400047947 */ /* 0x000fea000383ffff */
.L_x_4133:
[----:B-1----:R-:W-:-:S04]  /*19cc0*/  IMAD.U32 R8, RZ, RZ, UR6 ;  /* 0x00000006ff087e24 */ /* 0x002fc8000f8e00ff */
[----:B------:R1:W2:Y:S03]  /*19cd0*/  SYNCS.PHASECHK.TRANS64.TRYWAIT P2, [R8+URZ+0x2a830], R7 ;  /* 0x02a83007080075a7 */ /* 0x0002a6000804017f */
[----:B--2---:R-:W-:Y:S05]  /*19ce0*/  @!P2 NANOSLEEP.SYNCS 0x989680 ;  /* 0x009896800000a95d */ /* 0x004fea0003900000 */
[----:B------:R-:W2:Y:S02]  /*19cf0*/  @!P2 SYNCS.PHASECHK.TRANS64 P2, [R8+URZ+0x2a830], R7 ;  /* 0x02a830070800a5a7 */ /* 0x000ea4000804007f */
[----:B--2---:R-:W-:Y:S05]  /*19d00*/  @!P2 BRA `(.L_x_4133) ;  /* 0xfffffffc00eca947 */ /* 0x004fea000383ffff */
[----:B------:R-:W-:Y:S05]  /*19d10*/  BRA `(.L_x_4130) ;  /* 0xfffffebc00b47947 */ /* 0x000fea000383ffff */
.L_x_4137:
[----:B-1----:R-:W-:-:S04]  /*19d20*/  IMAD.U32 R8, RZ, RZ, UR6 ;  /* 0x00000006ff087e24 */ /* 0x002fc8000f8e00ff */
[----:B------:R1:W2:Y:S03]  /*19d30*/  SYNCS.PHASECHK.TRANS64.TRYWAIT P2, [R8+URZ+0x2a850], R7 ;  /* 0x02a85007080075a7 */ /* 0x0002a6000804017f */
[----:B--2---:R-:W-:Y:S05]  /*19d40*/  @!P2 NANOSLEEP.SYNCS 0x989680 ;  /* 0x009896800000a95d */ /* 0x004fea0003900000 */
[----:B------:R-:W2:Y:S02]  /*19d50*/  @!P2 SYNCS.PHASECHK.TRANS64 P2, [R8+URZ+0x2a850], R7 ;  /* 0x02a850070800a5a7 */ /* 0x000ea4000804007f */
[----:B--2---:R-:W-:Y:S05]  /*19d60*/  @!P2 BRA `(.L_x_4137) ;  /* 0xfffffffc00eca947 */ /* 0x004fea000383ffff */
[----:B------:R-:W-:Y:S05]  /*19d70*/  BRA `(.L_x_4134) ;  /* 0xfffffec000547947 */ /* 0x000fea000383ffff */
.L_x_4155:
[----:B-1----:R-:W-:-:S04]  /*19d80*/  IMAD.U32 R6, RZ, RZ, UR6 ;  /* 0x00000006ff067e24 */ /* 0x002fc8000f8e00ff */
[----:B------:R1:W2:Y:S03]  /*19d90*/  SYNCS.PHASECHK.TRANS64.TRYWAIT P2, [R6+URZ+0x2a830], R5 ;  /* 0x02a83005060075a7 */ /* 0x0002a6000804017f */
[----:B--2---:R-:W-:Y:S05]  /*19da0*/  @!P2 NANOSLEEP.SYNCS 0x989680 ;  /* 0x009896800000a95d */ /* 0x004fea0003900000 */
[----:B------:R-:W2:Y:S02]  /*19db0*/  @!P2 SYNCS.PHASECHK.TRANS64 P2, [R6+URZ+0x2a830], R5 ;  /* 0x02a830050600a5a7 */ /* 0x000ea4000804007f */
[----:B--2---:R-:W-:Y:S05]  /*19dc0*/  @!P2 BRA `(.L_x_4155) ;  /* 0xfffffffc00eca947 */ /* 0x004fea000383ffff */
[----:B------:R-:W-:Y:S05]  /*19dd0*/  BRA `(.L_x_4152) ;  /* 0xfffffef800887947 */ /* 0x000fea000383ffff */
.L_x_4159:
[----:B-1----:R-:W-:-:S04]  /*19de0*/  IMAD.U32 R6, RZ, RZ, UR6 ;  /* 0x00000006ff067e24 */ /* 0x002fc8000f8e00ff */
[----:B------:R1:W2:Y:S03]  /*19df0*/  SYNCS.PHASECHK.TRANS64.TRYWAIT P2, [R6+URZ+0x2a850], R5 ;  /* 0x02a85005060075a7 */ /* 0x0002a6000804017f */
[----:B--2---:R-:W-:Y:S05]  /*19e00*/  @!P2 NANOSLEEP.SYNCS 0x989680 ;  /* 0x009896800000a95d */ /* 0x004fea0003900000 */
[----:B------:R-:W2:Y:S02]  /*19e10*/  @!P2 SYNCS.PHASECHK.TRANS64 P2, [R6+URZ+0x2a850], R5 ;  /* 0x02a850050600a5a7 */ /* 0x000ea4000804007f */
[----:B--2---:R-:W-:Y:S05]  /*19e20*/  @!P2 BRA `(.L_x_4159) ;  /* 0xfffffffc00eca947 */ /* 0x004fea000383ffff */
[----:B------:R-:W-:Y:S05]  /*19e30*/  BRA `(.L_x_4156) ;  /* 0xfffffefc00347947 */ /* 0x000fea000383ffff */
.L_x_4166:
[----:B-1----:R-:W-:-:S04]  /*19e40*/  IMAD.U32 R6, RZ, RZ, UR6 ;  /* 0x00000006ff067e24 */ /* 0x002fc8000f8e00ff */
[----:B------:R1:W2:Y:S03]  /*19e50*/  SYNCS.PHASECHK.TRANS64.TRYWAIT P2, [R6+URZ+0x2a830], R5 ;  /* 0x02a83005060075a7 */ /* 0x0002a6000804017f */
[----:B--2---:R-:W-:Y:S05]  /*19e60*/  @!P2 NANOSLEEP.SYNCS 0x989680 ;  /* 0x009896800000a95d */ /* 0x004fea0003900000 */
[----:B------:R-:W2:Y:S02]  /*19e70*/  @!P2 SYNCS.PHASECHK.TRANS64 P2, [R6+URZ+0x2a830], R5 ;  /* 0x02a830050600a5a7 */ /* 0x000ea4000804007f */
[----:B--2---:R-:W-:Y:S05]  /*19e80*/  @!P2 BRA `(.L_x_4166) ;  /* 0xfffffffc00eca947 */ /* 0x004fea000383ffff */
[----:B------:R-:W-:Y:S05]  /*19e90*/  BRA `(.L_x_4163) ;  /* 0xffffff2000947947 */ /* 0x000fea000383ffff */
.L_x_4170:
[----:B-1----:R-:W-:-:S04]  /*19ea0*/  IMAD.U32 R6, RZ, RZ, UR6 ;  /* 0x00000006ff067e24 */ /* 0x002fc8000f8e00ff */
[----:B------:R1:W2:Y:S03]  /*19eb0*/  SYNCS.PHASECHK.TRANS64.TRYWAIT P2, [R6+URZ+0x2a850], R5 ;  /* 0x02a85005060075a7 */ /* 0x0002a6000804017f */
[----:B--2---:R-:W-:Y:S05]  /*19ec0*/  @!P2 NANOSLEEP.SYNCS 0x989680 ;  /* 0x009896800000a95d */ /* 0x004fea0003900000 */
[----:B------:R-:W2:Y:S02]  /*19ed0*/  @!P2 SYNCS.PHASECHK.TRANS64 P2, [R6+URZ+0x2a850], R5 ;  /* 0x02a850050600a5a7 */ /* 0x000ea4000804007f */
[----:B--2---:R-:W-:Y:S05]  /*19ee0*/  @!P2 BRA `(.L_x_4170) ;  /* 0xfffffffc00eca947 */ /* 0x004fea000383ffff */
[----:B------:R-:W-:Y:S05]  /*19ef0*/  BRA `(.L_x_4167) ;  /* 0xffffff2400407947 */ /* 0x000fea000383ffff */
.L_x_4184:
[----:B-1----:R-:W-:-:S04]  /*19f00*/  IMAD.U32 R7, RZ, RZ, UR9 ;  /* 0x00000009ff077e24 */ /* 0x002fc8000f8e00ff */
[----:B------:R1:W2:Y:S03]  /*19f10*/  SYNCS.PHASECHK.TRANS64.TRYWAIT P1, [R7+URZ+0x2a850], R0 ;  /* 0x02a85000070075a7 */ /* 0x0002a6000802017f */
[----:B--2---:R-:W-:Y:S05]  /*19f20*/  @!P1 NANOSLEEP.SYNCS 0x989680 ;  /* 0x009896800000995d */ /* 0x004fea0003900000 */
[----:B------:R-:W2:Y:S02]  /*19f30*/  @!P1 SYNCS.PHASECHK.TRANS64 P1, [R7+URZ+0x2a850], R0 ;  /* 0x02a85000070095a7 */ /* 0x000ea4000802007f */
[----:B--2---:R-:W-:Y:S05]  /*19f40*/  @!P1 BRA `(.L_x_4184) ;  /* 0xfffffffc00ec9947 */ /* 0x004fea000383ffff */
[----:B------:R-:W-:Y:S05]  /*19f50*/  BRA `(.L_x_4183) ;  /* 0xffffff5800887947 */ /* 0x000fea000383ffff */
.L_x_4236:
[----:B------:R-:W-:Y:S02]  /*19f60*/  IMAD.MOV.U32 R13, RZ, RZ, R0 ;  /* 0x000000ffff0d7224 */ /* 0x000fe400078e0000 */
[----:B------:R-:W-:Y:S02]  /*19f70*/  IMAD.MOV.U32 R12, RZ, RZ, RZ ;  /* 0x000000ffff0c7224 */ /* 0x000fe400078e00ff */
[----:B------:R-:W-:Y:S02]  /*19f80*/  IMAD.MOV.U32 R11, RZ, RZ, 0x1f ;  /* 0x0000001fff0b7424 */ /* 0x000fe400078e00ff */
[----:B------:R-:W-:-:S07]  /*19f90*/  IMAD.MOV.U32 R15, RZ, RZ, -0x1 ;  /* 0xffffffffff0f7424 */ /* 0x000fce00078e00ff */
[----:B-1----:R-:W-:Y:S05]  /*19fa0*/  WARPSYNC.COLLECTIVE R15, `(.L_x_4312) ;  /* 0x000000000f087348 */ /* 0x002fea0003c00000 */
[----:B------:R0:W2:Y:S02]  /*19fb0*/  SHFL.IDX P6, R14, R13, R12, R11 ;  /* 0x0000000c0d0e7389 */ /* 0x0000a400000c000b */
[----:B012---:R-:W-:Y:S01]  /*19fc0*/  ENDCOLLECTIVE ;  /* 0x000000000000791b */ /* 0x007fe20003800000 */
.L_x_4312:
[----:B------:R-:W-:Y:S05]  /*19fd0*/  BRA `(.L_x_4313) ;  /* 0xffffffb800647947 */ /* 0x000fea000383ffff */
.L_x_4238:
[----:B------:R-:W-:Y:S01]  /*19fe0*/  BSSY B0, `(.L_x_4314) ;  /* 0x0000006000007945 */ /* 0x000fe20003800000 */
[----:B------:R-:W-:-:S07]  /*19ff0*/  IMAD.MOV.U32 R15, RZ, RZ, -0x1 ;  /* 0xffffffffff0f7424 */ /* 0x000fce00078e00ff */
[----:B-1----:R-:W-:Y:S05]  /*1a000*/  WARPSYNC.COLLECTIVE R15, `(.L_x_4315) ;  /* 0x000000000f0c7348 */ /* 0x002fea0003c00000 */
[----:B------:R-:W-:Y:S02]  /*1a010*/  ELECT P6, UR62, PT ;  /* 0x00000000003e782f */ /* 0x000fe400038c0000 */
[----:B------:R-:W-:Y:S01]  /*1a020*/  MOV R14, UR62 ;  /* 0x0000003e000e7c02 */ /* 0x000fe20008000f00 */
[----:B-1----:R-:W-:Y:S10]  /*1a030*/  ENDCOLLECTIVE ;  /* 0x000000000000791b */ /* 0x002ff40003800000 */
.L_x_4315:
[----:B------:R-:W-:Y:S05]  /*1a040*/  BSYNC B0 ;  /* 0x0000000000007941 */ /* 0x000fea0003800000 */
.L_x_4314:
[----:B------:R-:W-:Y:S05]  /*1a050*/  BRA `(.L_x_4316) ;  /* 0xffffffb800747947 */ /* 0x000fea000383ffff */
.L_x_4240:
[----:B0-----:R0:W1:Y:S02]  /*1a060*/  SYNCS.PHASECHK.TRANS64.TRYWAIT P0, [R3+URZ+0x2a880], R4 ;  /* 0x02a88004030075a7 */ /* 0x001064000800017f */
[----:B-1----:R-:W-:Y:S05]  /*1a070*/  @!P0 NANOSLEEP.SYNCS 0x989680 ;  /* 0x009896800000895d */ /* 0x002fea0003900000 */
[----:B------:R-:W1:Y:S02]  /*1a080*/  @!P0 SYNCS.PHASECHK.TRANS64 P0, [R3+URZ+0x2a880], R4 ;  /* 0x02a88004030085a7 */ /* 0x000e64000800007f */
[----:B-1----:R-:W-:Y:S05]  /*1a090*/  @!P0 BRA `(.L_x_4240) ;  /* 0xfffffffc00f08947 */ /* 0x002fea000383ffff */
[----:B------:R-:W-:Y:S05]  /*1a0a0*/  BRA `(.L_x_4317) ;  /* 0xffffffb800d87947 */ /* 0x000fea000383ffff */
.L_x_4242:
[----:B-1----:R1:W2:Y:S02]  /*1a0b0*/  SYNCS.PHASECHK.TRANS64.TRYWAIT P0, [R3+URZ+0x2a840], R4 ;  /* 0x02a84004030075a7 */ /* 0x0022a4000800017f */
[----:B--2---:R-:W-:Y:S05]  /*1a0c0*/  @!P0 NANOSLEEP.SYNCS 0x989680 ;  /* 0x009896800000895d */ /* 0x004fea0003900000 */
[----:B------:R-:W2:Y:S02]  /*1a0d0*/  @!P0 SYNCS.PHASECHK.TRANS64 P0, [R3+URZ+0x2a840], R4 ;  /* 0x02a84004030085a7 */ /* 0x000ea4000800007f */
[----:B--2---:R-:W-:Y:S05]  /*1a0e0*/  @!P0 BRA `(.L_x_4242) ;  /* 0xfffffffc00f08947 */ /* 0x004fea000383ffff */
[----:B------:R-:W-:Y:S05]  /*1a0f0*/  BRA `(.L_x_4318) ;  /* 0xffffffbc00647947 */ /* 0x000fea000383ffff */
.L_x_4246:
[----:B------:R-:W-:Y:S01]  /*1a100*/  IMAD.MOV.U32 R5, RZ, RZ, R11 ;  /* 0x000000ffff057224 */ /* 0x000fe200078e000b */
[----:B------:R-:W-:Y:S01]  /*1a110*/  LOP3.LUT R7, R7, 0x7f, RZ, 0xc0, !PT ;  /* 0x0000007f07077812 */ /* 0x000fe200078ec0ff */
[----:B------:R-:W-:Y:S02]  /*1a120*/  IMAD.MOV.U32 R13, RZ, RZ, R3 ;  /* 0x000000ffff0d7224 */ /* 0x000fe400078e0003 */
[----:B------:R-:W-:Y:S01]  /*1a130*/  IMAD.MOV.U32 R12, RZ, RZ, RZ ;  /* 0x000000ffff0c7224 */ /* 0x000fe200078e00ff */
[----:B------:R-:W-:Y:S01]  /*1a140*/  SHF.R.U32.HI R0, RZ, 0x2, R7 ;  /* 0x00000002ff007819 */ /* 0x000fe20000011607 */
[----:B------:R-:W-:Y:S02]  /*1a150*/  IMAD.MOV.U32 R11, RZ, RZ, 0x1c1f ;  /* 0x00001c1fff0b7424 */ /* 0x000fe400078e00ff */
[----:B------:R-:W-:Y:S02]  /*1a160*/  IMAD.MOV.U32 R15, RZ, RZ, -0x1 ;  /* 0xffffffffff0f7424 */ /* 0x000fe400078e00ff */
[----:B------:R-:W-:-:S02]  /*1a170*/  IMAD R2, R8, UR42, RZ ;  /* 0x0000002a08027c24 */ /* 0x000fc4000f8e02ff */
[----:B------:R-:W-:-:S07]  /*1a180*/  IMAD.IADD R0, R0, 0x1, R5 ;  /* 0x0000000100007824 */ /* 0x000fce00078e0205 */
[----:B-----5:R-:W-:Y:S05]  /*1a190*/  WARPSYNC.COLLECTIVE R15, `(.L_x_4319) ;  /* 0x000000000f087348 */ /* 0x020fea0003c00000 */
[----:B------:R0:W1:Y:S02]  /*1a1a0*/  SHFL.IDX P6, R14, R13, R12, R11 ;  /* 0x0000000c0d0e7389 */ /* 0x00006400000c000b */
[----:B01---5:R-:W-:Y:S01]  /*1a1b0*/  ENDCOLLECTIVE ;  /* 0x000000000000791b */ /* 0x023fe20003800000 */
.L_x_4319:
[C---:B------:R-:W-:Y:S01]  /*1a1c0*/  VIADD R5, R0.reuse, 0x20 ;  /* 0x0000002000057836 */ /* 0x040fe20000000000 */
[----:B------:R-:W-:Y:S01]  /*1a1d0*/  ISETP.GE.AND P4, PT, R0, R2, PT ;  /* 0x000000020000720c */ /* 0x000fe20003f86270 */
[----:B------:R-:W-:Y:S02]  /*1a1e0*/  IMAD.MOV.U32 R13, RZ, RZ, R4 ;  /* 0x000000ffff0d7224 */ /* 0x000fe400078e0004 */
[----:B------:R-:W-:-:S10]  /*1a1f0*/  IMAD.MOV.U32 R6, RZ, RZ, R14 ;  /* 0x000000ffff067224 */ /* 0x000fd400078e000e */
[----:B------:R-:W-:Y:S05]  /*1a200*/  WARPSYNC.COLLECTIVE R15, `(.L_x_4320) ;  /* 0x000000000f087348 */ /* 0x000fea0003c00000 */
[----:B------:R0:W1:Y:S02]  /*1a210*/  SHFL.IDX P6, R14, R13, R12, R11 ;  /* 0x0000000c0d0e7389 */ /* 0x00006400000c000b */
[----:B01----:R-:W-:Y:S01]  /*1a220*/  ENDCOLLECTIVE ;  /* 0x000000000000791b */ /* 0x003fe20003800000 */
.L_x_4320:
[----:B------:R-:W-:Y:S02]  /*1a230*/  IMAD.MOV.U32 R13, RZ, RZ, R3 ;  /* 0x000000ffff0d7224 */ /* 0x000fe400078e0003 */
[----:B------:R-:W-:Y:S02]  /*1a240*/  IMAD.MOV.U32 R12, RZ, RZ, 0x1 ;  /* 0x00000001ff0c7424 */ /* 0x000fe400078e00ff */
[----:B------:R-:W-:-:S07]  /*1a250*/  IMAD.MOV.U32 R7, RZ, RZ, R14 ;  /* 0x000000ffff077224 */ /* 0x000fce00078e000e */
[----:B------:R-:W-:Y:S05]  /*1a260*/  WARPSYNC.COLLECTIVE R15, `(.L_x_4321) ;  /* 0x000000000f087348 */ /* 0x000fea0003c00000 */
[----:B------:R0:W1:Y:S02]  /*1a270*/  SHFL.IDX P6, R14, R13, R12, R11 ;  /* 0x0000000c0d0e7389 */ /* 0x00006400000c000b */
[----:B01----:R-:W-:Y:S01]  /*1a280*/  ENDCOLLECTIVE ;  /* 0x000000000000791b */ /* 0x003fe20003800000 */
.L_x_4321:
        /* <DEDUP_REMOVED lines=17> */
.L_x_4322:
[----:B------:R-:W-:Y:S02]  /*1a3a0*/  IMAD.MOV.U32 R13, RZ, RZ, R3 ;  /* 0x000000ffff0d7224 */ /* 0x000fe400078e0003 */
[----:B------:R-:W-:Y:S02]  /*1a3b0*/  IMAD.MOV.U32 R12, RZ, RZ, 0x2 ;  /* 0x00000002ff0c7424 */ /* 0x000fe400078e00ff */
[----:B------:R-:W-:-:S07]  /*1a3c0*/  IMAD.MOV.U32 R5, RZ, RZ, R14 ;  /* 0x000000ffff057224 */ /* 0x000fce00078e000e */
[----:B------:R-:W-:Y:S05]  /*1a3d0*/  WARPSYNC.COLLECTIVE R15, `(.L_x_4323) ;  /* 0x000000000f087348 */ /* 0x000fea0003c00000 */
[----:B------:R0:W1:Y:S02]  /*1a3e0*/  SHFL.IDX P6, R14, R13, R12, R11 ;  /* 0x0000000c0d0e7389 */ /* 0x00006400000c000b */
[----:B01----:R-:W-:Y:S01]  /*1a3f0*/  ENDCOLLECTIVE ;  /* 0x000000000000791b */ /* 0x003fe20003800000 */
.L_x_4323:
        /* <DEDUP_REMOVED lines=17> */
.L_x_4324:
[----:B------:R-:W-:Y:S02]  /*1a510*/  IMAD.MOV.U32 R13, RZ, RZ, R3 ;  /* 0x000000ffff0d7224 */ /* 0x000fe400078e0003 */
[----:B------:R-:W-:Y:S02]  /*1a520*/  IMAD.MOV.U32 R12, RZ, RZ, 0x3 ;  /* 0x00000003ff0c7424 */ /* 0x000fe400078e00ff */
[----:B------:R-:W-:-:S07]  /*1a530*/  IMAD.MOV.U32 R5, RZ, RZ, R14 ;  /* 0x000000ffff057224 */ /* 0x000fce00078e000e */
[----:B------:R-:W-:Y:S05]  /*1a540*/  WARPSYNC.COLLECTIVE R15, `(.L_x_4325) ;  /* 0x000000000f087348 */ /* 0x000fea0003c00000 */
[----:B------:R0:W1:Y:S02]  /*1a550*/  SHFL.IDX P6, R14, R13, R12, R11 ;  /* 0x0000000c0d0e7389 */ /* 0x00006400000c000b */
[----:B01----:R-:W-:Y:S01]  /*1a560*/  ENDCOLLECTIVE ;  /* 0x000000000000791b */ /* 0x003fe20003800000 */
.L_x_4325:
        /* <DEDUP_REMOVED lines=14> */
.L_x_4326:
[----:B------:R-:W-:Y:S01]  /*1a650*/  @!PT LDS RZ, [RZ] ;  /* 0x00000000fffff984 */ /* 0x000fe20000000800 */
[----:B------:R-:W-:Y:S01]  /*1a660*/  @!PT LDS RZ, [RZ] ;  /* 0x00000000fffff984 */ /* 0x000fe20000000800 */
[----:B------:R-:W-:Y:S01]  /*1a670*/  @!PT LDS RZ, [RZ] ;  /* 0x00000000fffff984 */ /* 0x000fe20000000800 */
[----:B------:R0:W-:Y:S01]  /*1a680*/  @!P3 LDGSTS.E.BYPASS.LTC128B.128 [R9+0x1d400], desc[UR52][R6.64+0x80], !P2 ;  /* 0x1d4000800609bfae */ /* 0x0001e2000d101d74 */
[----:B------:R-:W-:Y:S01]  /*1a690*/  IMAD.MOV.U32 R4, RZ, RZ, R14 ;  /* 0x000000ffff047224 */ /* 0x000fe200078e000e */
[----:B------:R-:W-:Y:S06]  /*1a6a0*/  BRA `(.L_x_4327) ;  /* 0xffffffc000c47947 */ /* 0x000fec000383ffff */
.L_x_4251:
[----:B----4-:R4:W0:Y:S02]  /*1a6b0*/  SYNCS.PHASECHK.TRANS64.TRYWAIT P0, [R17+URZ+0x2a820], R0 ;  /* 0x02a82000110075a7 */ /* 0x010824000800017f */
[----:B0-----:R-:W-:Y:S05]  /*1a6c0*/  @!P0 NANOSLEEP.SYNCS 0x989680 ;  /* 0x009896800000895d */ /* 0x001fea0003900000 */
[----:B------:R-:W0:Y:S02]  /*1a6d0*/  @!P0 SYNCS.PHASECHK.TRANS64 P0, [R17+URZ+0x2a820], R0 ;  /* 0x02a82000110085a7 */ /* 0x000e24000800007f */
[----:B0-----:R-:W-:Y:S05]  /*1a6e0*/  @!P0 BRA `(.L_x_4251) ;  /* 0xfffffffc00f08947 */ /* 0x001fea000383ffff */
[----:B------:R-:W-:Y:S05]  /*1a6f0*/  BRA `(.L_x_4328) ;  /* 0xffffffc400347947 */ /* 0x000fea000383ffff */
.L_x_4257:
[----:B-1----:R1:W2:Y:S02]  /*1a700*/  SYNCS.PHASECHK.TRANS64.TRYWAIT P0, [R6+URZ+0x2a880], R5 ;  /* 0x02a88005060075a7 */ /* 0x0022a4000800017f */
[----:B--2---:R-:W-:Y:S05]  /*1a710*/  @!P0 NANOSLEEP.SYNCS 0x989680 ;  /* 0x009896800000895d */ /* 0x004fea0003900000 */
[----:B------:R-:W2:Y:S02]  /*1a720*/  @!P0 SYNCS.PHASECHK.TRANS64 P0, [R6+URZ+0x2a880], R5 ;  /* 0x02a88005060085a7 */ /* 0x000ea4000800007f */
[----:B--2---:R-:W-:Y:S05]  /*1a730*/  @!P0 BRA `(.L_x_4257) ;  /* 0xfffffffc00f08947 */ /* 0x004fea000383ffff */
[----:B------:R-:W-:Y:S05]  /*1a740*/  BRA `(.L_x_4329) ;  /* 0xffffffc400f07947 */ /* 0x000fea000383ffff */
.L_x_4264:
[----:B0-----:R0:W2:Y:S02]  /*1a750*/  SYNCS.PHASECHK.TRANS64.TRYWAIT P0, [R6+URZ+0x2a840], R5 ;  /* 0x02a84005060075a7 */ /* 0x0010a4000800017f */
[----:B--2---:R-:W-:Y:S05]  /*1a760*/  @!P0 NANOSLEEP.SYNCS 0x989680 ;  /* 0x009896800000895d */ /* 0x004fea0003900000 */
[----:B------:R-:W2:Y:S02]  /*1a770*/  @!P0 SYNCS.PHASECHK.TRANS64 P0, [R6+URZ+0x2a840], R5 ;  /* 0x02a84005060085a7 */ /* 0x000ea4000800007f */
[----:B--2---:R-:W-:Y:S05]  /*1a780*/  @!P0 BRA `(.L_x_4264) ;  /* 0xfffffffc00f08947 */ /* 0x004fea000383ffff */
[----:B------:R-:W-:Y:S05]  /*1a790*/  BRA `(.L_x_4330) ;  /* 0xffffffc800f07947 */ /* 0x000fea000383ffff */
.L_x_4272:
[----:B-1----:R1:W2:Y:S02]  /*1a7a0*/  SYNCS.PHASECHK.TRANS64.TRYWAIT P0, [R12+URZ+0x2a870], R4 ;  /* 0x02a870040c0075a7 */ /* 0x0022a4000800017f */
[----:B--2---:R-:W-:Y:S05]  /*1a7b0*/  @!P0 NANOSLEEP.SYNCS 0x989680 ;  /* 0x009896800000895d */ /* 0x004fea0003900000 */
[----:B------:R-:W2:Y:S02]  /*1a7c0*/  @!P0 SYNCS.PHASECHK.TRANS64 P0, [R12+URZ+0x2a870], R4 ;  /* 0x02a870040c0085a7 */ /* 0x000ea4000800007f */
[----:B--2---:R-:W-:Y:S05]  /*1a7d0*/  @!P0 BRA `(.L_x_4272) ;  /* 0xfffffffc00f08947 */ /* 0x004fea000383ffff */
[----:B------:R-:W-:Y:S05]  /*1a7e0*/  BRA `(.L_x_4331) ;  /* 0xffffffd000047947 */ /* 0x000fea000383ffff */
.L_x_4274:
[----:B--2---:R2:W3:Y:S02]  /*1a7f0*/  SYNCS.PHASECHK.TRANS64.TRYWAIT P0, [R12+URZ+0x2a860], R3 ;  /* 0x02a860030c0075a7 */ /* 0x0044e4000800017f */
[----:B---3--:R-:W-:Y:S05]  /*1a800*/  @!P0 NANOSLEEP.SYNCS 0x989680 ;  /* 0x009896800000895d */ /* 0x008fea0003900000 */
[----:B------:R-:W3:Y:S02]  /*1a810*/  @!P0 SYNCS.PHASECHK.TRANS64 P0, [R12+URZ+0x2a860], R3 ;  /* 0x02a860030c0085a7 */ /* 0x000ee4000800007f */
[----:B---3--:R-:W-:Y:S05]  /*1a820*/  @!P0 BRA `(.L_x_4274) ;  /* 0xfffffffc00f08947 */ /* 0x008fea000383ffff */
[----:B------:R-:W-:Y:S05]  /*1a830*/  BRA `(.L_x_4332) ;  /* 0xffffffd0000c7947 */ /* 0x000fea000383ffff */
.L_x_4281:
[----:B-1----:R1:W2:Y:S02]  /*1a840*/  SYNCS.PHASECHK.TRANS64.TRYWAIT P1, [R2+URZ+0x2a870], R0 ;  /* 0x02a87000020075a7 */ /* 0x0022a4000802017f */
[----:B--2---:R-:W-:Y:S05]  /*1a850*/  @!P1 NANOSLEEP.SYNCS 0x989680 ;  /* 0x009896800000995d */ /* 0x004fea0003900000 */
[----:B------:R-:W2:Y:S02]  /*1a860*/  @!P1 SYNCS.PHASECHK.TRANS64 P1, [R2+URZ+0x2a870], R0 ;  /* 0x02a87000020095a7 */ /* 0x000ea4000802007f */
[----:B--2---:R-:W-:Y:S05]  /*1a870*/  @!P1 BRA `(.L_x_4281) ;  /* 0xfffffffc00f09947 */ /* 0x004fea000383ffff */
[----:B------:R-:W-:Y:S05]  /*1a880*/  BRA `(.L_x_4333) ;  /* 0xffffffd800807947 */ /* 0x000fea000383ffff */
.L_x_4283:
[----:B-1----:R1:W2:Y:S02]  /*1a890*/  SYNCS.PHASECHK.TRANS64.TRYWAIT P1, [R2+URZ+0x2a860], R0 ;  /* 0x02a86000020075a7 */ /* 0x0022a4000802017f */
[----:B--2---:R-:W-:Y:S05]  /*1a8a0*/  @!P1 NANOSLEEP.SYNCS 0x989680 ;  /* 0x009896800000995d */ /* 0x004fea0003900000 */
[----:B------:R-:W2:Y:S02]  /*1a8b0*/  @!P1 SYNCS.PHASECHK.TRANS64 P1, [R2+URZ+0x2a860], R0 ;  /* 0x02a86000020095a7 */ /* 0x000ea4000802007f */
[----:B--2---:R-:W-:Y:S05]  /*1a8c0*/  @!P1 BRA `(.L_x_4283) ;  /* 0xfffffffc00f09947 */ /* 0x004fea000383ffff */
[----:B------:R-:W-:Y:S05]  /*1a8d0*/  BRA `(.L_x_4334) ;  /* 0xffffffd800887947 */ /* 0x000fea000383ffff */
.L_x_4296:
[----:B0-----:R0:W1:Y:S02]  /*1a8e0*/  SYNCS.PHASECHK.TRANS64.TRYWAIT P0, [R0+URZ+0x2a820], R3 ;  /* 0x02a82003000075a7 */ /* 0x001064000800017f */
[----:B-1----:R-:W-:Y:S05]  /*1a8f0*/  @!P0 NANOSLEEP.SYNCS 0x989680 ;  /* 0x009896800000895d */ /* 0x002fea0003900000 */
[----:B------:R-:W1:Y:S02]  /*1a900*/  @!P0 SYNCS.PHASECHK.TRANS64 P0, [R0+URZ+0x2a820], R3 ;  /* 0x02a82003000085a7 */ /* 0x000e64000800007f */
[----:B-1----:R-:W-:Y:S05]  /*1a910*/  @!P0 BRA `(.L_x_4296) ;  /* 0xfffffffc00f08947 */ /* 0x002fea000383ffff */
[----:B------:R-:W-:Y:S05]  /*1a920*/  BRA `(.L_x_4335) ;  /* 0xffffffec00d87947 */ /* 0x000fea000383ffff */
.L_x_4297:
        /* <DEDUP_REMOVED lines=11> */
.L_x_4337:
[----:B------:R-:W-:Y:S05]  /*1a9e0*/  BSYNC B0 ;  /* 0x0000000000007941 */ /* 0x000fea0003800000 */
.L_x_4336:
[----:B------:R-:W-:Y:S05]  /*1a9f0*/  BRA `(.L_x_4338) ;  /* 0xffffffec00c07947 */ /* 0x000fea000383ffff */
.L_x_4300:
[----:B------:R-:W-:Y:S01]  /*1aa00*/  BSSY B1, `(.L_x_4339) ;  /* 0x0000006000017945 */ /* 0x000fe20003800000 */
[----:B------:R-:W-:-:S07]  /*1aa10*/  IMAD.MOV.U32 R15, RZ, RZ, -0x1 ;  /* 0xffffffffff0f7424 */ /* 0x000fce00078e00ff */
[----:B01----:R-:W-:Y:S05]  /*1aa20*/  WARPSYNC.COLLECTIVE R15, `(.L_x_4340) ;  /* 0x000000000f0c7348 */ /* 0x003fea0003c00000 */
[----:B------:R-:W-:Y:S02]  /*1aa30*/  ELECT P6, UR62, PT ;  /* 0x00000000003e782f */ /* 0x000fe400038c0000 */
[----:B------:R-:W-:Y:S01]  /*1aa40*/  MOV R14, UR62 ;  /* 0x0000003e000e7c02 */ /* 0x000fe20008000f00 */
[----:B01----:R-:W-:Y:S10]  /*1aa50*/  ENDCOLLECTIVE ;  /* 0x000000000000791b */ /* 0x003ff40003800000 */
.L_x_4340:
[----:B------:R-:W-:Y:S05]  /*1aa60*/  BSYNC B1 ;  /* 0x0000000000017941 */ /* 0x000fea0003800000 */
.L_x_4339:
[----:B------:R-:W-:Y:S05]  /*1aa70*/  BRA `(.L_x_4341) ;  /* 0xffffffec00b87947 */ /* 0x000fea000383ffff */
.L_x_4302:
[----:B0-----:R0:W1:Y:S02]  /*1aa80*/  SYNCS.PHASECHK.TRANS64.TRYWAIT P1, [R6+URZ], R5 ;  /* 0x00000005060075a7 */ /* 0x001064000802017f */
[----:B-1----:R-:W-:Y:S05]  /*1aa90*/  @!P1 NANOSLEEP.SYNCS 0x989680 ;  /* 0x009896800000995d */ /* 0x002fea0003900000 */
[----:B------:R-:W1:Y:S02]  /*1aaa0*/  @!P1 SYNCS.PHASECHK.TRANS64 P1, [R6+URZ], R5 ;  /* 0x00000005060095a7 */ /* 0x000e64000802007f */
[----:B-1----:R-:W-:Y:S05]  /*1aab0*/  @!P1 BRA `(.L_x_4302) ;  /* 0xfffffffc00f09947 */ /* 0x002fea000383ffff */
[----:B------:R-:W-:Y:S05]  /*1aac0*/  BRA `(.L_x_4342) ;  /* 0xffffffec00f47947 */ /* 0x000fea000383ffff */
.L_x_4303:
[----:B-1----:R1:W2:Y:S02]  /*1aad0*/  SYNCS.PHASECHK.TRANS64.TRYWAIT P1, [R7+URZ], R2 ;  /* 0x00000002070075a7 */ /* 0x0022a4000802017f */
[----:B--2---:R-:W-:Y:S05]  /*1aae0*/  @!P1 NANOSLEEP.SYNCS 0x989680 ;  /* 0x009896800000995d */ /* 0x004fea0003900000 */
[----:B------:R-:W2:Y:S02]  /*1aaf0*/  @!P1 SYNCS.PHASECHK.TRANS64 P1, [R7+URZ], R2 ;  /* 0x00000002070095a7 */ /* 0x000ea4000802007f */
[----:B--2---:R-:W-:Y:S05]  /*1ab00*/  @!P1 BRA `(.L_x_4303) ;  /* 0xfffffffc00f09947 */ /* 0x004fea000383ffff */
[----:B------:R-:W-:Y:S05]  /*1ab10*/  BRA `(.L_x_4343) ;  /* 0xffffffec00e87947 */ /* 0x000fea000383ffff */
.L_x_4305:
[----:B--2---:R2:W3:Y:S02]  /*1ab20*/  SYNCS.PHASECHK.TRANS64.TRYWAIT P1, [R4+URZ+0x2a860], R5 ;  /* 0x02a86005040075a7 */ /* 0x0044e4000802017f */
[----:B---3--:R-:W-:Y:S05]  /*1ab30*/  @!P1 NANOSLEEP.SYNCS 0x989680 ;  /* 0x009896800000995d */ /* 0x008fea0003900000 */
[----:B------:R-:W3:Y:S02]  /*1ab40*/  @!P1 SYNCS.PHASECHK.TRANS64 P1, [R4+URZ+0x2a860], R5 ;  /* 0x02a86005040095a7 */ /* 0x000ee4000802007f */
[----:B---3--:R-:W-:Y:S05]  /*1ab50*/  @!P1 BRA `(.L_x_4305) ;  /* 0xfffffffc00f09947 */ /* 0x008fea000383ffff */
[----:B------:R-:W-:Y:S05]  /*1ab60*/  BRA `(.L_x_4344) ;  /* 0xffffffec00ec7947 */ /* 0x000fea000383ffff */
.L_x_4307:
[----:B---3--:R3:W4:Y:S02]  /*1ab70*/  SYNCS.PHASECHK.TRANS64.TRYWAIT P1, [R3+URZ+0x2a860], R2 ;  /* 0x02a86002030075a7 */ /* 0x008724000802017f */
[----:B----4-:R-:W-:Y:S05]  /*1ab80*/  @!P1 NANOSLEEP.SYNCS 0x989680 ;  /* 0x009896800000995d */ /* 0x010fea0003900000 */
[----:B------:R-:W4:Y:S02]  /*1ab90*/  @!P1 SYNCS.PHASECHK.TRANS64 P1, [R3+URZ+0x2a860], R2 ;  /* 0x02a86002030095a7 */ /* 0x000f24000802007f */
[----:B----4-:R-:W-:Y:S05]  /*1aba0*/  @!P1 BRA `(.L_x_4307) ;  /* 0xfffffffc00f09947 */ /* 0x010fea000383ffff */
[----:B------:R-:W-:Y:S05]  /*1abb0*/  BRA `(.L_x_4345) ;  /* 0xffffffec00ec7947 */ /* 0x000fea000383ffff */
.L_x_4309:
[----:B----4-:R4:W0:Y:S02]  /*1abc0*/  SYNCS.PHASECHK.TRANS64.TRYWAIT P0, [R4+URZ+0x2a880], R5 ;  /* 0x02a88005040075a7 */ /* 0x010824000800017f */
[----:B0-----:R-:W-:Y:S05]  /*1abd0*/  @!P0 NANOSLEEP.SYNCS 0x989680 ;  /* 0x009896800000895d */ /* 0x001fea0003900000 */
[----:B------:R-:W0:Y:S02]  /*1abe0*/  @!P0 SYNCS.PHASECHK.TRANS64 P0, [R4+URZ+0x2a880], R5 ;  /* 0x02a88005040085a7 */ /* 0x000e24000800007f */
[----:B0-----:R-:W-:Y:S05]  /*1abf0*/  @!P0 BRA `(.L_x_4309) ;  /* 0xfffffffc00f08947 */ /* 0x001fea000383ffff */
[----:B------:R-:W-:Y:S05]  /*1ac00*/  BRA `(.L_x_4310) ;  /* 0xffffffec00e87947 */ /* 0x000fea000383ffff */
.L_x_4346:
        /* <DEDUP_REMOVED lines=15> */
.L_x_12967:


//--------------------- .text._ZN7cutlass13device_kernelIN5flash11enable_sm90INS1_16FlashAttnFwdSm90INS1_25CollectiveMainloopFwdSm90ILi2EN4cute5tupleIJNS5_1CILi1EEES8_S8_EEENS6_IJNS7_ILi128EEESA_NS7_ILi192EEEEEELi192ENS_12float_e4m3_tEfNS_4arch4Sm90ELb0ELb1ELb1ELb1ELb0ELb1ELb0ELb1ELb1ELb1ELb0ELb0EEENS1_21CollectiveEpilogueFwdINS6_IJSA_SB_SA_EEES9_NS_10bfloat16_tESF_Li256ELb1ELb1ELb0ELb1EEENS1_36VarlenDynamicPersistentTileSchedulerILi128ELi128ELi256ELi128ELb0ELb1ELb1ELb1ELb0ELb1EEEEEEEEEvNT_6ParamsE --------------------------
	.section	.text._ZN7cutlass13device_kernelIN5flash11enable_sm90INS1_16FlashAttnFwdSm90INS1_25CollectiveMainloopFwdSm90ILi2EN4cute5tupleIJNS5_1CILi1EEES8_S8_EEENS6_IJNS7_ILi128EEESA_NS7_ILi192EEEEEELi192ENS_12float_e4m3_tEfNS_4arch4Sm90ELb0ELb1ELb1ELb1ELb0ELb1ELb0ELb1ELb1ELb1ELb0ELb0EEENS1_21CollectiveEpilogueFwdINS6_IJSA_SB_SA_EEES9_NS_10bfloat16_tESF_Li256ELb1ELb1ELb0ELb1EEENS1_36VarlenDynamicPersistentTileSchedulerILi128ELi128ELi256ELi128ELb0ELb1ELb1ELb1ELb0ELb1EEEEEEEEEvNT_6ParamsE,"ax",@progbits
	.align	128
.text._ZN7cutlass13device_kernelIN5flash11enable_sm90INS1_16FlashAttnFwdSm90INS1_25CollectiveMainloopFwdSm90ILi2EN4cute5tupleIJNS5_1CILi1EEES8_S8_EEENS6_IJNS7_ILi128EEESA_NS7_ILi192EEEEEELi192ENS_12float_e4m3_tEfNS_4arch4Sm90ELb0ELb1ELb1ELb1ELb0ELb1ELb0ELb1ELb1ELb1ELb0ELb0EEENS1_21CollectiveEpilogueFwdINS6_IJSA_SB_SA_EEES9_NS_10bfloat16_tESF_Li256ELb1ELb1ELb0ELb1EEENS1_36VarlenDynamicPersistentTileSchedulerILi128ELi128ELi256ELi128ELb0ELb1ELb1ELb1ELb0ELb1EEEEEEEEEvNT_6ParamsE:
        .type           _ZN7cutlass13device_kernelIN5flash11enable_sm90INS1_16FlashAttnFwdSm90INS1_25CollectiveMainloopFwdSm90ILi2EN4cute5tupleIJNS5_1CILi1EEES8_S8_EEENS6_IJNS7_ILi128EEESA_NS7_ILi192EEEEEELi192ENS_12float_e4m3_tEfNS_4arch4Sm90ELb0ELb1ELb1ELb1ELb0ELb1ELb0ELb1ELb1ELb1ELb0ELb0EEENS1_21CollectiveEpilogueFwdINS6_IJSA_SB_SA_EEES9_NS_10bfloat16_tESF_Li256ELb1ELb1ELb0ELb1EEENS1_36VarlenDynamicPersistentTileSchedulerILi128ELi128ELi256ELi128ELb0ELb1ELb1ELb1ELb0ELb1EEEEEEEEEvNT_6ParamsE,@function
        .size           _ZN7cutlass13device_kernelIN5flash11enable_sm90INS1_16FlashAttnFwdSm90INS1_25CollectiveMainloopFwdSm90ILi2EN4cute5tupleIJNS5_1CILi1EEES8_S8_EEENS6_IJNS7_ILi128EEESA_NS7_ILi192EEEEEELi192ENS_12float_e4m3_tEfNS_4arch4Sm90ELb0ELb1ELb1ELb1ELb0ELb1ELb0ELb1ELb1ELb1ELb0ELb0EEENS1_21CollectiveEpilogueFwdINS6_IJSA_SB_SA_EEES9_NS_10bfloat16_tESF_Li256ELb1ELb1ELb0ELb1EEENS1_36VarlenDynamicPersistentTileSchedulerILi128ELi128ELi256ELi128ELb0ELb1ELb1ELb1ELb0ELb1EEEEEEEEEvNT_6ParamsE,(.L_x_12968 - _ZN7cutlass13device_kernelIN5flash11enable_sm90INS1_16FlashAttnFwdSm90INS1_25CollectiveMainloopFwdSm90ILi2EN4cute5tupleIJNS5_1CILi1EEES8_S8_EEENS6_IJNS7_ILi128EEESA_NS7_ILi192EEEEEELi192ENS_12float_e4m3_tEfNS_4arch4Sm90ELb0ELb1ELb1ELb1ELb0ELb1ELb0ELb1ELb1ELb1ELb0ELb0EEENS1_21CollectiveEpilogueFwdINS6_IJSA_SB_SA_EEES9_NS_10bfloat16_tESF_Li256ELb1ELb1ELb0ELb1EEENS1_36VarlenDynamicPersistentTileSchedulerILi128ELi128ELi256ELi128ELb0ELb1ELb1ELb1ELb0ELb1EEEEEEEEEvNT_6ParamsE)
        .other          _ZN7cutlass13device_kernelIN5flash11enable_sm90INS1_16FlashAttnFwdSm90INS1_25CollectiveMainloopFwdSm90ILi2EN4cute5tupleIJNS5_1CILi1EEES8_S8_EEENS6_IJNS7_ILi128EEESA_NS7_ILi192EEEEEELi192ENS_12float_e4m3_tEfNS_4arch4Sm90ELb0ELb1ELb1ELb1ELb0ELb1ELb0ELb1ELb1ELb1ELb0ELb0EEENS1_21CollectiveEpilogueFwdINS6_IJSA_SB_SA_EEES9_NS_10bfloat16_tESF_Li256ELb1ELb1ELb0ELb1EEENS1_36VarlenDynamicPersistentTileSchedulerILi128ELi128ELi256ELi128ELb0ELb1ELb1ELb1ELb0ELb1EEEEEEEEEvNT_6ParamsE,@"STO_CUDA_ENTRY STV_DEFAULT"
_ZN7cutlass13device_kernelIN5flash11enable_sm90INS1_16FlashAttnFwdSm90INS1_25CollectiveMainloopFwdSm90ILi2EN4cute5tupleIJNS5_1CILi1EEES8_S8_EEENS6_IJNS7_ILi128EEESA_NS7_ILi192EEEEEELi192ENS_12float_e4m3_tEfNS_4arch4Sm90ELb0ELb1ELb1ELb1ELb0ELb1ELb0ELb1ELb1ELb1ELb0ELb0EEENS1_21CollectiveEpilogueFwdINS6_IJSA_SB_SA_EEES9_NS_10bfloat16_tESF_Li256ELb1ELb1ELb0ELb1EEENS1_36VarlenDynamicPersistentTileSchedulerILi128ELi128ELi256ELi128ELb0ELb1ELb1ELb1ELb0ELb1EEEEEEEEEvNT_6ParamsE:
        /* <DEDUP_REMOVED lines=24> */
.L_x_4348:
[----:B------:R-:W-:Y:S05]  /*0180*/  BSYNC B0 ;  /* 0x0000000000007941 */ /* 0x000fea0003800000 */
.L_x_4347:
        /* <DEDUP_REMOVED lines=41> */
.L_x_4349:
        /* <DEDUP_REMOVED lines=22> */
.L_x_4350:
        /* <DEDUP_REMOVED lines=18> */
.L_x_4351:
        /* <DEDUP_REMOVED lines=22> */
.L_x_4352:
        /* <DEDUP_REMOVED lines=22> */
.L_x_4353:
        /* <DEDUP_REMOVED lines=8> */
.L_x_4356:
        /* <DEDUP_REMOVED lines=31> */
[----:B------:R-:W-:Y:S02]  /*0bd0*/  LEA.HI R4, R0, R14, RZ, 0x4 ;  /* 0x0000000e00047211 */ /* 0x000fe400078f20ff */
[----:B------:R-:W-:Y:S01]  /*0be0*/  SHF.R.S32.HI R200, RZ, 0x1, R3 ;  /* 0x00000001ffc87819 */ /* 0x000fe20000011403 */
[----:B------:R-:W-:Y:S01]  /*0bf0*/  IMAD.SHL.U32 R7, R2, 0x20, RZ ;  /* 0x0000002002077824 */ /* 0x000fe200078e00ff */
[----:B------:R-:W-:-:S02]  /*0c00*/  LOP3.LUT R5, R4, 0x3fffff0, RZ, 0xc0, !PT ;  /* 0x03fffff004057812 */ /* 0x000fc400078ec0ff */
[----:B------:R-:W-:Y:S02]  /*0c10*/  LEA.HI R2, R3, R200, RZ, 0x1 ;  /* 0x000000c803027211 */ /* 0x000fe400078f08ff */
[----:B------:R-:W-:Y:S02]  /*0c20*/  SHF.R.S32.HI R6, RZ, 0x4, R4 ;  /* 0x00000004ff067819 */ /* 0x000fe40000011404 */
[----:B------:R-:W-:Y:S01]  /*0c30*/  LOP3.LUT R8, R7, 0xfffffc00, RZ, 0xc0, !PT ;  /* 0xfffffc0007087812 */ /* 0x000fe200078ec0ff */
[----:B------:R-:W-:Y:S01]  /*0c40*/  IMAD.IADD R7, R14, 0x1, -R5 ;  /* 0x000000010e077824 */ /* 0x000fe200078e0a05 */
[----:B------:R-:W-:Y:S02]  /*0c50*/  LOP3.LUT R5, R2, 0x3fffffe, RZ, 0xc0, !PT ;  /* 0x03fffffe02057812 */ /* 0x000fe400078ec0ff */
[----:B------:R-:W-:Y:S01]  /*0c60*/  LEA.HI R4, R4, R6, RZ, 0x1 ;  /* 0x0000000604047211 */ /* 0x000fe200078f08ff */
[----:B------:R-:W-:Y:S01]  /*0c70*/  IMAD R8, R7, 0x40, R8 ;  /* 0x0000004007087824 */ /* 0x000fe200078e0208 */
[----:B------:R-:W-:Y:S01]  /*0c80*/  LEA.HI R2, R0, R14, RZ, 0x7 ;  /* 0x0000000e00027211 */ /* 0x000fe200078f38ff */
[----:B------:R-:W-:Y:S01]  /*0c90*/  IMAD.IADD R5, R200, 0x1, -R5 ;  /* 0x00000001c8057824 */ /* 0x000fe200078e0a05 */
[----:B------:R-:W-:-:S02]  /*0ca0*/  LOP3.LUT R7, R4, 0x1ffffffe, RZ, 0xc0, !PT ;  /* 0x1ffffffe04077812 */ /* 0x000fc400078ec0ff */
[-C--:B------:R-:W-:Y:S01]  /*0cb0*/  LEA.HI R4, R0, R14.reuse, RZ, 0x2 ;  /* 0x0000000e00047211 */ /* 0x080fe200078f10ff */
[----:B------:R-:W-:Y:S01]  /*0cc0*/  IMAD R214, R6, 0x8, R5 ;  /* 0x0000000806d67824 */ /* 0x000fe200078e0205 */
[----:B------:R-:W-:Y:S01]  /*0cd0*/  LOP3.LUT R233, R2, 0xffffff80, RZ, 0xc0, !PT ;  /* 0xffffff8002e97812 */ /* 0x000fe200078ec0ff */
[----:B------:R-:W-:Y:S01]  /*0ce0*/  IMAD.IADD R7, R6, 0x1, -R7 ;  /* 0x0000000106077824 */ /* 0x000fe200078e0a07 */
[----:B------:R-:W-:Y:S01]  /*0cf0*/  LOP3.LUT R231, R3, 0xfffffffe, RZ, 0xc0, !PT ;  /* 0xfffffffe03e77812 */ /* 0x000fe200078ec0ff */
[----:B------:R-:W-:Y:S01]  /*0d00*/  IMAD.SHL.U32 R214, R214, 0x40, RZ ;  /* 0x00000040d6d67824 */ /* 0x000fe200078e00ff */
[--C-:B------:R-:W-:Y:S01]  /*0d10*/  SHF.R.S32.HI R223, RZ, 0x2, R4.reuse ;  /* 0x00000002ffdf7819 */ /* 0x100fe20000011404 */
[C---:B------:R-:W-:Y:S01]  /*0d20*/  IMAD.IADD R233, R14.reuse, 0x1, -R233 ;  /* 0x000000010ee97824 */ /* 0x040fe200078e0ae9 */
[----:B------:R-:W-:Y:S01]  /*0d30*/  SHF.R.S32.HI R6, RZ, 0x1f, R4 ;  /* 0x0000001fff067819 */ /* 0x000fe20000011404 */
[----:B------:R-:W-:Y:S01]  /*0d40*/  IMAD.IADD R231, R14, 0x1, -R231 ;  /* 0x000000010ee77824 */ /* 0x000fe200078e0ae7 */
[----:B------:R-:W-:Y:S01]  /*0d50*/  LOP3.LUT R4, R4, 0xfffffffc, RZ, 0xc0, !PT ;  /* 0xfffffffc04047812 */ /* 0x000fe200078ec0ff */
[----:B------:R-:W-:Y:S01]  /*0d60*/  IMAD R7, R7, 0x8, R8 ;  /* 0x0000000807077824 */ /* 0x000fe200078e0208 */
[----:B------:R-:W-:Y:S01]  /*0d70*/  LEA.HI R6, R6, R223, RZ, 0x2 ;  /* 0x000000df06067211 */ /* 0x000fe200078f10ff */
[----:B------:R-:W-:Y:S01]  /*0d80*/  IMAD.SHL.U32 R204, R231, 0x8, RZ ;  /* 0x00000008e7cc7824 */ /* 0x000fe200078e00ff */
[----:B------:R-:W-:Y:S01]  /*0d90*/  LEA.HI R0, R0, R14, RZ, 0x3 ;  /* 0x0000000e00007211 */ /* 0x000fe200078f18ff */
[----:B------:R-:W-:Y:S01]  /*0da0*/  IMAD.IADD R9, R14, 0x1, -R4 ;  /* 0x000000010e097824 */ /* 0x000fe200078e0a04 */
[----:B------:R-:W-:Y:S01]  /*0db0*/  SHF.R.S32.HI R4, RZ, 0x1f, R233 ;  /* 0x0000001fff047819 */ /* 0x000fe200000114e9 */
[----:B------:R-:W-:Y:S01]  /*0dc0*/  VIADD R215, R204, 0x20 ;  /* 0x00000020ccd77836 */ /* 0x000fe20000000000 */
[----:B------:R-:W-:Y:S01]  /*0dd0*/  LOP3.LUT R6, R6, 0xfffffffc, RZ, 0xc0, !PT ;  /* 0xfffffffc06067812 */ /* 0x000fe200078ec0ff */
[C---:B------:R-:W-:Y:S01]  /*0de0*/  VIADD R217, R204.reuse, 0x40 ;  /* 0x00000040ccd97836 */ /* 0x040fe20000000000 */
[----:B------:R-:W-:Y:S01]  /*0df0*/  LEA.HI R5, R9, R9, RZ, 0x1 ;  /* 0x0000000909057211 */ /* 0x000fe200078f08ff */
[----:B------:R-:W-:Y:S01]  /*0e00*/  IMAD.IADD R11, R204, 0x1, R215 ;  /* 0x00000001cc0b7824 */ /* 0x000fe200078e02d7 */
[----:B------:R-:W-:Y:S01]  /*0e10*/  LEA.HI R3, R4, R233, RZ, 0x2 ;  /* 0x000000e904037211 */ /* 0x000fe200078f10ff */
[----:B------:R-:W-:Y:S01]  /*0e20*/  IMAD.IADD R223, R223, 0x1, -R6 ;  /* 0x00000001dfdf7824 */ /* 0x000fe200078e0a06 */
[----:B------:R-:W-:Y:S01]  /*0e30*/  LOP3.LUT R10, R5, 0x1ffffffe, RZ, 0xc0, !PT ;  /* 0x1ffffffe050a7812 */ /* 0x000fe200078ec0ff */
[----:B------:R0:W-:Y:S01]  /*0e40*/  STL [R1+0x20], R7 ;  /* 0x0000200701007387 */ /* 0x0001e20000100800 */
[--C-:B------:R-:W-:Y:S01]  /*0e50*/  SHF.R.S32.HI R5, RZ, 0x2, R3.reuse ;  /* 0x00000002ff057819 */ /* 0x100fe20000011403 */
[----:B------:R-:W-:Y:S01]  /*0e60*/  IMAD.SHL.U32 R212, R223, 0x80, RZ ;  /* 0x00000080dfd47824 */ /* 0x000fe200078e00ff */
[----:B------:R-:W-:Y:S01]  /*0e70*/  SHF.R.S32.HI R6, RZ, 0x1f, R3 ;  /* 0x0000001fff067819 */ /* 0x000fe20000011403 */
[----:B------:R-:W-:Y:S01]  /*0e80*/  IMAD.IADD R10, R9, 0x1, -R10 ;  /* 0x00000001090a7824 */ /* 0x000fe200078e0a0a */
[----:B------:R-:W-:Y:S01]  /*0e90*/  SHF.R.S32.HI R15, RZ, 0x7, R2 ;  /* 0x00000007ff0f7819 */ /* 0x000fe20000011402 */
[----:B------:R-:W-:Y:S01]  /*0ea0*/  VIADD R216, R204, 0x10 ;  /* 0x00000010ccd87836 */ /* 0x000fe20000000000 */
[----:B------:R-:W-:Y:S01]  /*0eb0*/  LEA.HI R6, R6, R5, RZ, 0x3 ;  /* 0x0000000506067211 */ /* 0x000fe200078f18ff */
[----:B------:R-:W-:Y:S01]  /*0ec0*/  IMAD.SHL.U32 R22, R231, 0x10, RZ ;  /* 0x00000010e7167824 */ /* 0x000fe200078e00ff */
[----:B------:R-:W-:Y:S01]  /*0ed0*/  SHF.R.S32.HI R8, RZ, 0x1f, R11 ;  /* 0x0000001fff087819 */ /* 0x000fe2000001140b */
[----:B0-----:R-:W-:Y:S01]  /*0ee0*/  IMAD.IADD R7, R204, 0x1, R217 ;  /* 0x00000001cc077824 */ /* 0x001fe200078e02d9 */
[----:B------:R-:W-:Y:S01]  /*0ef0*/  LOP3.LUT R226, R0, 0xfffffff8, RZ, 0xc0, !PT ;  /* 0xfffffff800e27812 */ /* 0x000fe200078ec0ff */
[----:B------:R-:W-:Y:S01]  /*0f00*/  VIADD R218, R204, 0x30 ;  /* 0x00000030ccda7836 */ /* 0x000fe20000000000 */
[----:B------:R-:W-:Y:S01]  /*0f10*/  LOP3.LUT R6, R6, 0xfffffff8, RZ, 0xc0, !PT ;  /* 0xfffffff806067812 */ /* 0x000fe200078ec0ff */
[----:B------:R-:W-:Y:S01]  /*0f20*/  VIADD R219, R204, 0x50 ;  /* 0x00000050ccdb7836 */ /* 0x000fe20000000000 */
[----:B------:R-:W-:Y:S01]  /*0f30*/  LEA.HI R4, R4, R233, RZ, 0x5 ;  /* 0x000000e904047211 */ /* 0x000fe200078f28ff */
[----:B------:R-:W-:Y:S01]  /*0f40*/  IMAD.IADD R226, R14, 0x1, -R226 ;  /* 0x000000010ee27824 */ /* 0x000fe200078e0ae2 */
[----:B------:R-:W-:Y:S01]  /*0f50*/  LEA.HI R2, R2, R15, RZ, 0x1 ;  /* 0x0000000f02027211 */ /* 0x000fe200078f08ff */
[----:B------:R-:W-:Y:S01]  /*0f60*/  IMAD.IADD R5, R5, 0x1, -R6 ;  /* 0x0000000105057824 */ /* 0x000fe200078e0a06 */
[-C--:B------:R-:W-:Y:S01]  /*0f70*/  LEA.HI R9, R8, R11.reuse, RZ, 0x4 ;  /* 0x0000000b08097211 */ /* 0x080fe200078f20ff */
[----:B------:R-:W-:Y:S01]  /*0f80*/  IMAD.SHL.U32 R221, R226, 0x8, RZ ;  /* 0x00000008e2dd7824 */ /* 0x000fe200078e00ff */
[----:B------:R-:W-:-:S02]  /*0f90*/  LEA.HI R8, R8, R11, RZ, 0x6 ;  /* 0x0000000b08087211 */ /* 0x000fc400078f30ff */
[----:B------:R-:W-:Y:S01]  /*0fa0*/  SHF.R.S32.HI R4, RZ, 0x5, R4 ;  /* 0x00000005ff047819 */ /* 0x000fe20000011404 */
[----:B------:R-:W-:Y:S01]  /*0fb0*/  VIADD R224, R221, 0x40 ;  /* 0x00000040dde07836 */ /* 0x000fe20000000000 */
[----:B------:R-:W-:Y:S01]  /*0fc0*/  LOP3.LUT R2, R2, 0x3fffffe, RZ, 0xc0, !PT ;  /* 0x03fffffe02027812 */ /* 0x000fe200078ec0ff */
[----:B------:R-:W-:Y:S01]  /*0fd0*/  IMAD.SHL.U32 R8, R8, 0x80, RZ ;  /* 0x0000008008087824 */ /* 0x000fe200078e00ff */
[----:B------:R-:W-:Y:S01]  /*0fe0*/  SHF.R.S32.HI R6, RZ, 0x1f, R7 ;  /* 0x0000001fff067819 */ /* 0x000fe20000011407 */
[----:B------:R-:W-:Y:S01]  /*0ff0*/  IMAD R5, R4, 0x10, R5 ;  /* 0x0000001004057824 */ /* 0x000fe200078e0205 */
[----:B------:R-:W-:Y:S01]  /*1000*/  LOP3.LUT R212, R212, 0x180, RZ, 0xc0, !PT ;  /* 0x00000180d4d47812 */ /* 0x000fe200078ec0ff */
[----:B------:R-:W-:Y:S01]  /*1010*/  IMAD.IADD R2, R15, 0x1, -R2 ;  /* 0x000000010f027824 */ /* 0x000fe200078e0a02 */
[CC--:B------:R-:W-:Y:S01]  /*1020*/  LEA.HI R11, R6.reuse, R7.reuse, RZ, 0x4 ;  /* 0x00000007060b7211 */ /* 0x0c0fe200078f20ff */
[----:B------:R-:W-:Y:S01]  /*1030*/  VIADD R225, R221, 0x80 ;  /* 0x00000080dde17836 */ /* 0x000fe20000000000 */
[----:B------:R-:W-:-:S02]  /*1040*/  LEA.HI R6, R6, R7, RZ, 0x6 ;  /* 0x0000000706067211 */ /* 0x000fc400078f30ff */
[----:B------:R-:W-:Y:S02]  /*1050*/  SHF.R.S32.HI R229, RZ, 0x3, R0 ;  /* 0x00000003ffe57819 */ /* 0x000fe40000011400 */
[----:B------:R-:W-:Y:S01]  /*1060*/  LOP3.LUT R7, R8, 0xffffe000, RZ, 0xc0, !PT ;  /* 0xffffe00008077812 */ /* 0x000fe200078ec0ff */
[----:B------:R-:W-:Y:S01]  /*1070*/  IMAD R8, R2, 0x40, R5 ;  /* 0x0000004002087824 */ /* 0x000fe200078e0205 */
[----:B------:R-:W-:Y:S01]  /*1080*/  SHF.R.S32.HI R0, RZ, 0x1f, R200 ;  /* 0x0000001fff007819 */ /* 0x000fe200000114c8 */
[----:B------:R-:W-:Y:S01]  /*1090*/  IMAD.SHL.U32 R12, R6, 0x80, RZ ;  /* 0x00000080060c7824 */ /* 0x000fe200078e00ff */
[----:B------:R-:W-:Y:S01]  /*10a0*/  LOP3.LUT R4, R212, 0x30, R9, 0xf8, !PT ;  /* 0x00000030d4047812 */ /* 0x000fe200078ef809 */
[----:B------:R-:W-:Y:S01]  /*10b0*/  IMAD R220, R10, 0x8, R8 ;  /* 0x000000080adc7824 */ /* 0x000fe200078e0208 */
[----:B------:R-:W-:Y:S01]  /*10c0*/  SHF.R.U32.HI R213, RZ, 0x3, R212 ;  /* 0x00000003ffd57819 */ /* 0x000fe200000116d4 */
[----:B------:R-:W-:Y:S01]  /*10d0*/  STL [R1+0x1c], R8 ;  /* 0x00001c0801007387 */ /* 0x000fe20000100800 */
[----:B------:R-:W-:-:S02]  /*10e0*/  SHF.R.S32.HI R0, RZ, 0x1f, R221 ;  /* 0x0000001fff007819 */ /* 0x000fc400000114dd */
[----:B------:R-:W-:Y:S02]  /*10f0*/  SHF.R.S32.HI R0, RZ, 0x1f, R216 ;  /* 0x0000001fff007819 */ /* 0x000fe400000114d8 */
[----:B------:R-:W-:Y:S02]  /*1100*/  LOP3.LUT R4, R4, R213, RZ, 0x3c, !PT ;  /* 0x000000d504047212 */ /* 0x000fe400078e3cff */
[----:B------:R-:W-:Y:S01]  /*1110*/  LOP3.LUT R6, R212, 0x30, R11, 0xf8, !PT ;  /* 0x00000030d4067812 */ /* 0x000fe200078ef80b */
[----:B------:R0:W-:Y:S01]  /*1120*/  STL [R1+0x4], R0 ;  /* 0x0000040001007387 */ /* 0x0001e20000100800 */
[----:B------:R-:W-:Y:S02]  /*1130*/  IADD3 R7, R4, R214, R7 ;  /* 0x000000d604077210 */ /* 0x000fe40007ffe007 */
[----:B------:R-:W-:Y:S02]  /*1140*/  LOP3.LUT R2, R3, 0x7ffffffc, RZ, 0xc0, !PT ;  /* 0x7ffffffc03027812 */ /* 0x000fe400078ec0ff */
[----:B------:R-:W-:-:S02]  /*1150*/  LOP3.LUT R4, R212, 0x30, R22, 0xf8, !PT ;  /* 0x00000030d4047812 */ /* 0x000fc400078ef816 */
[----:B------:R-:W-:Y:S01]  /*1160*/  LOP3.LUT R13, R12, 0xffffe000, RZ, 0xc0, !PT ;  /* 0xffffe0000c0d7812 */ /* 0x000fe200078ec0ff */
[----:B------:R-:W-:Y:S01]  /*1170*/  IMAD.IADD R203, R233, 0x1, -R2 ;  /* 0x00000001e9cb7824 */ /* 0x000fe200078e0a02 */
[-C--:B------:R-:W-:Y:S01]  /*1180*/  LOP3.LUT R6, R6, R213.reuse, RZ, 0x3c, !PT ;  /* 0x000000d506067212 */ /* 0x080fe200078e3cff */
[----:B------:R-:W-:Y:S01]  /*1190*/  IMAD.IADD R2, R16, 0x1, R7 ;  /* 0x0000000110027824 */ /* 0x000fe200078e0207 */
[----:B0-----:R-:W-:Y:S02]  /*11a0*/  LOP3.LUT R0, R212, 0x10, R22, 0xf8, !PT ;  /* 0x00000010d4007812 */ /* 0x001fe400078ef816 */
[----:B------:R-:W-:Y:S02]  /*11b0*/  SHF.R.S32.HI R3, RZ, 0x1f, R224 ;  /* 0x0000001fff037819 */ /* 0x000fe400000114e0 */
[----:B------:R-:W-:Y:S02]  /*11c0*/  LOP3.LUT R3, R0, R213, RZ, 0x3c, !PT ;  /* 0x000000d500037212 */ /* 0x000fe400078e3cff */
[----:B------:R-:W-:-:S02]  /*11d0*/  SHF.R.S32.HI R5, RZ, 0x1f, R225 ;  /* 0x0000001fff057819 */ /* 0x000fc400000114e1 */
[----:B------:R-:W-:Y:S01]  /*11e0*/  LOP3.LUT R5, R4, R213, RZ, 0x3c, !PT ;  /* 0x000000d504057212 */ /* 0x000fe200078e3cff */
[----:B------:R-:W-:Y:S01]  /*11f0*/  IMAD.IADD R222, R214, 0x1, R3 ;  /* 0x00000001d6de7824 */ /* 0x000fe200078e0203 */
[-C--:B------:R-:W-:Y:S02]  /*1200*/  IADD3 R13, R6, R214.reuse, R13 ;  /* 0x000000d6060d7210 */ /* 0x080fe40007ffe00d */
[C---:B------:R-:W-:Y:S02]  /*1210*/  IADD3 R3, R16.reuse, R214, R5 ;  /* 0x000000d610037210 */ /* 0x040fe40007ffe005 */
[----:B------:R-:W-:Y:S01]  /*1220*/  SHF.R.S32.HI R237, RZ, 0x1f, R215 ;  /* 0x0000001fffed7819 */ /* 0x000fe200000114d7 */
[----:B------:R-:W-:Y:S01]  /*1230*/  IMAD.IADD R0, R16, 0x1, R13 ;  /* 0x0000000110007824 */ /* 0x000fe200078e020d */
[----:B------:R-:W-:Y:S01]  /*1240*/  SHF.R.S32.HI R236, RZ, 0x1f, R218 ;  /* 0x0000001fffec7819 */ /* 0x000fe200000114da */
[----:B------:R0:W-:Y:S01]  /*1250*/  STL [R1+0x10], R3 ;  /* 0x0000100301007387 */ /* 0x0001e20000100800 */
[----:B------:R-:W-:-:S02]  /*1260*/  SHF.R.S32.HI R235, RZ, 0x1f, R217 ;  /* 0x0000001fffeb7819 */ /* 0x000fc400000114d9 */
[----:B------:R-:W-:Y:S01]  /*1270*/  SHF.R.S32.HI R234, RZ, 0x1f, R219 ;  /* 0x0000001fffea7819 */ /* 0x000fe200000114db */
[----:B------:R0:W-:Y:S01]  /*1280*/  STL [R1+0xc], R2 ;  /* 0x00000c0201007387 */ /* 0x0001e20000100800 */
[----:B------:R-:W-:Y:S02]  /*1290*/  SHF.R.S32.HI R230, RZ, 0x4, R9 ;  /* 0x00000004ffe67819 */ /* 0x000fe40000011409 */
[----:B------:R-:W-:Y:S01]  /*12a0*/  SHF.R.S32.HI R232, RZ, 0x4, R11 ;  /* 0x00000004ffe87819 */ /* 0x000fe2000001140b */
[----:B------:R0:W-:Y:S06]  /*12b0*/  STL [R1+0x8], R0 ;  /* 0x0000080001007387 */ /* 0x0001ec0000100800 */
.L_x_4576:
[----:B------:R-:W-:Y:S05]  /*12c0*/  YIELD ;  /* 0x0000000000007946 */ /* 0x000fea0003800000 */
[----:B------:R-:W-:Y:S01]  /*12d0*/  ULDC.64 UR4, c[0x0][0xa28] ;  /* 0x00028a0000047ab9 */ /* 0x000fe20000000a00 */
[----:B--23--:R-:W1:Y:S01]  /*12e0*/  LDC.64 R4, c[0x0][0xa08] ;  /* 0x00028200ff047b82 */ /* 0x00ce620000000a00 */
[----:B------:R-:W-:Y:S01]  /*12f0*/  ISETP.NE.U32.AND P1, PT, RZ, UR4, PT ;  /* 0x00000004ff007c0c */ /* 0x000fe2000bf25070 */
[----:B------:R-:W-:Y:S02]  /*1300*/  IMAD.MOV.U32 R30, RZ, RZ, RZ ;  /* 0x000000ffff1e7224 */ /* 0x000fe400078e00ff */
[----:B0-----:R-:W-:Y:S01]  /*1310*/  IMAD.MOV.U32 R0, RZ, RZ, RZ ;  /* 0x000000ffff007224 */ /* 0x001fe200078e00ff */
[----:B------:R-:W-:Y:S01]  /*1320*/  ISETP.NE.AND.EX P1, PT, RZ, UR5, PT, P1 ;  /* 0x00000005ff007c0c */ /* 0x000fe2000bf25310 */
[----:B------:R-:W-:-:S02]  /*1330*/  ULDC.64 UR4, c[0x0][0xa18] ;  /* 0x0002860000047ab9 */ /* 0x000fc40000000a00 */
[----:B------:R-:W-:-:S04]  /*1340*/  ISETP.NE.U32.AND P2, PT, RZ, UR4, PT ;  /* 0x00000004ff007c0c */ /* 0x000fc8000bf45070 */
[----:B------:R-:W-:Y:S01]  /*1350*/  ISETP.NE.AND.EX P2, PT, RZ, UR5, PT, P2 ;  /* 0x00000005ff007c0c */ /* 0x000fe2000bf45320 */
[----:B------:R-:W-:Y:S02]  /*1360*/  ULDC.64 UR4, c[0x0][0xa08] ;  /* 0x0002820000047ab9 */ /* 0x000fe40000000a00 */
[----:B------:R-:W-:-:S03]  /*1370*/  ISETP.NE.U32.AND P0, PT, RZ, UR4, PT ;  /* 0x00000004ff007c0c */ /* 0x000fc6000bf05070 */
[----:B------:R-:W0:Y:S01]  /*1380*/  @P1 LDC.64 R2, c[0x0][0xa28] ;  /* 0x00028a00ff021b82 */ /* 0x000e220000000a00 */
[----:B------:R-:W-:Y:S01]  /*1390*/  ISETP.NE.AND.EX P0, PT, RZ, UR5, PT, P0 ;  /* 0x00000005ff007c0c */ /* 0x000fe2000bf05300 */
[----:B-1----:R-:W-:-:S06]  /*13a0*/  IMAD.WIDE R8, R211, 0x4, R4 ;  /* 0x00000004d3087825 */ /* 0x002fcc00078e0204 */
[----:B------:R-:W1:Y:S01]  /*13b0*/  @P2 LDC.64 R6, c[0x0][0xa18] ;  /* 0x00028600ff062b82 */ /* 0x000e620000000a00 */
[----:B------:R-:W-:Y:S02]  /*13c0*/  ULDC UR4, c[0x0][0x288] ;  /* 0x0000a20000047ab9 */ /* 0x000fe40000000800 */
[----:B------:R-:W-:Y:S01]  /*13d0*/  IMAD.U32 R201, RZ, RZ, UR4 ;  /* 0x00000004ffc97e24 */ /* 0x000fe2000f8e00ff */
[----:B------:R-:W-:Y:S02]  /*13e0*/  ULDC.64 UR4, c[0x0][0x418] ;  /* 0x0001060000047ab9 */ /* 0x000fe40000000a00 */
[----:B------:R-:W5:Y:S01]  /*13f0*/  @P0 LDG.E R30, desc[UR40][R8.64] ;  /* 0x00000028081e0981 */ /* 0x000f62000c1e1900 */
[----:B0-----:R-:W-:-:S04]  /*1400*/  @P1 IMAD.WIDE R2, R211, 0x4, R2 ;  /* 0x00000004d3021825 */ /* 0x001fc800078e0202 */
[----:B-1----:R-:W-:Y:S01]  /*1410*/  @P2 IMAD.WIDE R4, R211, 0x4, R6 ;  /* 0x00000004d3042825 */ /* 0x002fe200078e0206 */
[----:B------:R-:W-:Y:S01]  /*1420*/  UISETP.NE.U32.AND UP0, UPT, UR4, URZ, UPT ;  /* 0x0000003f0400728c */ /* 0x000fe2000bf05070 */
[----:B------:R0:W5:Y:S02]  /*1430*/  @P1 LDG.E R0, desc[UR40][R2.64] ;  /* 0x0000002802001981 */ /* 0x000164000c1e1900 */
[----:B------:R-:W-:Y:S02]  /*1440*/  ULDC UR4, c[0x0][0x424] ;  /* 0x0001090000047ab9 */ /* 0x000fe40000000800 */
[----:B------:R1:W5:Y:S01]  /*1450*/  @P2 LDG.E R201, desc[UR40][R4.64] ;  /* 0x0000002804c92981 */ /* 0x000362000c1e1900 */
[----:B------:R-:W-:-:S03]  /*1460*/  UISETP.NE.AND.EX UP0, UPT, UR5, URZ, UPT, UP0 ;  /* 0x0000003f0500728c */ /* 0x000fc6000bf05300 */
[----:B------:R-:W-:Y:S01]  /*1470*/  ULDC UR5, c[0x0][0x2f0] ;  /* 0x0000bc0000057ab9 */ /* 0x000fe20000000800 */
[----:B------:R-:W-:-:S04]  /*1480*/  USEL UR4, UR4, 0x1, UP0 ;  /* 0x0000000104047887 */ /* 0x000fc80008000000 */
[----:B------:R-:W-:-:S03]  /*1490*/  UIMAD UR4, UR4, UR5, URZ ;  /* 0x00000005040472a4 */ /* 0x000fc6000f8e023f */
[----:B------:R-:W-:Y:S02]  /*14a0*/  ULDC UR5, c[0x0][0x348] ;  /* 0x0000d20000057ab9 */ /* 0x000fe40000000800 */
[----:B0-----:R-:W-:Y:S02]  /*14b0*/  IMAD.U32 R2, RZ, RZ, UR5 ;  /* 0x00000005ff027e24 */ /* 0x001fe4000f8e00ff */
[----:B------:R-:W-:Y:S01]  /*14c0*/  IMAD.U32 R29, RZ, RZ, UR4 ;  /* 0x00000004ff1d7e24 */ /* 0x000fe2000f8e00ff */
[----:B-1--4-:R-:W-:Y:S06]  /*14d0*/  @P2 BRA `(.L_x_4358) ;  /* 0x0000000000242947 */ /* 0x012fec0003800000 */
        /* <DEDUP_REMOVED lines=9> */
.L_x_4358:
[----:B------:R-:W-:Y:S01]  /*1570*/  ULDC.64 UR4, c[0x0][0xa20] ;  /* 0x0002880000047ab9 */ /* 0x000fe20000000a00 */
[----:B------:R-:W-:Y:S01]  /*1580*/  IMAD.MOV.U32 R227, RZ, RZ, R210 ;  /* 0x000000ffffe37224 */ /* 0x000fe200078e00d2 */
[----:B------:R-:W-:Y:S01]  /*1590*/  ISETP.NE.U32.AND P1, PT, RZ, UR4, PT ;  /* 0x00000004ff007c0c */ /* 0x000fe2000bf25070 */
[----:B------:R-:W-:-:S03]  /*15a0*/  IMAD.MOV.U32 R228, RZ, RZ, R211 ;  /* 0x000000ffffe47224 */ /* 0x000fc600078e00d3 */
[----:B------:R-:W-:-:S13]  /*15b0*/  ISETP.NE.AND.EX P1, PT, RZ, UR5, PT, P1 ;  /* 0x00000005ff007c0c */ /* 0x000fda000bf25310 */
[----:B------:R-:W-:Y:S05]  /*15c0*/  @!P1 BRA `(.L_x_4359) ;  /* 0x0000000000109947 */ /* 0x000fea0003800000 */
[----:B------:R-:W0:Y:S02]  /*15d0*/  LDC.64 R4, c[0x0][0xa20] ;  /* 0x00028800ff047b82 */ /* 0x000e240000000a00 */
[----:B0-----:R-:W-:-:S05]  /*15e0*/  IMAD.WIDE R4, R211, 0x4, R4 ;  /* 0x00000004d3047825 */ /* 0x001fca00078e0204 */
[----:B------:R0:W5:Y:S01]  /*15f0*/  LDG.E R29, desc[UR40][R4.64] ;  /* 0x00000028041d7981 */ /* 0x000162000c1e1900 */
[----:B------:R-:W-:Y:S05]  /*1600*/  BRA `(.L_x_4360) ;  /* 0x0000000000107947 */ /* 0x000fea0003800000 */
.L_x_4359:
[----:B------:R-:W-:Y:S05]  /*1610*/  @!P0 BRA `(.L_x_4360) ;  /* 0x00000000000c8947 */ /* 0x000fea0003800000 */
[----:B------:R-:W2:Y:S04]  /*1620*/  LDG.E R4, desc[UR40][R8.64] ;  /* 0x0000002808047981 */ /* 0x000ea8000c1e1900 */
[----:B------:R-:W2:Y:S02]  /*1630*/  LDG.E R29, desc[UR40][R8.64+0x4] ;  /* 0x00000428081d7981 */ /* 0x000ea4000c1e1900 */
[----:B--2---:R-:W-:-:S07]  /*1640*/  IMAD.IADD R29, R29, 0x1, -R4 ;  /* 0x000000011d1d7824 */ /* 0x004fce00078e0a04 */
.L_x_4360:
        /* <DEDUP_REMOVED lines=13> */
[----:B------:R0:W4:Y:S01]  /*1720*/  @P0 LDG.E R8, desc[UR40][R4.64+0x4] ;  /* 0x0000042804080981 */ /* 0x000122000c1e1900 */
[----:B---3--:R-:W-:-:S05]  /*1730*/  @P1 IMAD.WIDE R6, R211, 0x4, R6 ;  /* 0x00000004d3061825 */ /* 0x008fca00078e0206 */
[----:B------:R3:W5:Y:S01]  /*1740*/  @P1 LDG.E R24, desc[UR40][R6.64] ;  /* 0x0000002806181981 */ /* 0x000762000c1e1900 */
[----:B-1----:R-:W-:Y:S01]  /*1750*/  ISETP.NE.AND P1, PT, R9, 0x1, PT ;  /* 0x000000010900780c */ /* 0x002fe20003f25270 */
[----:B------:R-:W-:Y:S01]  /*1760*/  IMAD.SHL.U32 R207, R209, 0x80, RZ ;  /* 0x00000080d1cf7824 */ /* 0x000fe200078e00ff */
[----:B--2---:R-:W-:Y:S01]  /*1770*/  ISETP.GE.AND P2, PT, R13, 0x1, PT ;  /* 0x000000010d00780c */ /* 0x004fe20003f46270 */
[----:B------:R-:W-:Y:S02]  /*1780*/  IMAD.IADD R11, R29, 0x1, -R0 ;  /* 0x000000011d0b7824 */ /* 0x000fe400078e0a00 */
[----:B------:R-:W-:-:S04]  /*1790*/  VIADD R0, R207, 0x7f ;  /* 0x0000007fcf007836 */ /* 0x000fc80000000000 */
[----:B0-----:R-:W-:-:S04]  /*17a0*/  IMAD.MOV.U32 R5, RZ, RZ, R0 ;  /* 0x000000ffff057224 */ /* 0x001fc800078e0000 */
[----:B------:R-:W0:Y:S08]  /*17b0*/  @P1 LDC R9, c[0x0][0x44c] ;  /* 0x00011300ff091b82 */ /* 0x000e300000000800 */
[----:B------:R-:W1:Y:S01]  /*17c0*/  @P1 LDC R10, c[0x0][0x450] ;  /* 0x00011400ff0a1b82 */ /* 0x000e620000000800 */
[----:B----4-:R-:W-:Y:S02]  /*17d0*/  @P0 IMAD.IADD R2, R8, 0x1, -R3 ;  /* 0x0000000108020824 */ /* 0x010fe400078e0a03 */
[----:B0-----:R-:W-:-:S04]  /*17e0*/  @P1 IMAD.HI.U32 R3, R0, R9, RZ ;  /* 0x0000000900031227 */ /* 0x001fc800078e00ff */
[----:B------:R-:W-:Y:S01]  /*17f0*/  IMAD.IADD R202, R11, 0x1, R2 ;  /* 0x000000010bca7824 */ /* 0x000fe200078e0202 */
[----:B-1----:R-:W-:-:S03]  /*1800*/  @P1 SHF.R.U32.HI R5, RZ, R10, R3 ;  /* 0x0000000aff051219 */ /* 0x002fc60000011603 */
[C---:B------:R-:W-:Y:S01]  /*1810*/  VIADD R0, R202.reuse, 0x7f ;  /* 0x0000007fca007836 */ /* 0x040fe20000000000 */
[----:B------:R-:W-:-:S04]  /*1820*/  IADD3 R28, R202, 0x1, -R201 ;  /* 0x00000001ca1c7810 */ /* 0x000fc80007ffe8c9 */
[----:B------:R-:W-:Y:S01]  /*1830*/  SHF.R.S32.HI R3, RZ, 0x1f, R0 ;  /* 0x0000001fff037819 */ /* 0x000fe20000011400 */
[----:B---3--:R-:W-:-:S03]  /*1840*/  IMAD.IADD R7, R28, 0x1, R5 ;  /* 0x000000011c077824 */ /* 0x008fc600078e0205 */
[----:B------:R-:W-:Y:S01]  /*1850*/  LEA.HI R3, R3, R0, RZ, 0x7 ;  /* 0x0000000003037211 */ /* 0x000fe200078f38ff */
[----:B------:R-:W-:-:S03]  /*1860*/  IMAD.IADD R0, R7, 0x1, R12 ;  /* 0x0000000107007824 */ /* 0x000fc600078e020c */
[----:B------:R-:W-:Y:S01]  /*1870*/  SHF.R.S32.HI R27, RZ, 0x7, R3 ;  /* 0x00000007ff1b7819 */ /* 0x000fe20000011403 */
[----:B------:R-:W-:Y:S06]  /*1880*/  @!P2 BRA `(.L_x_4361) ;  /* 0x000000000048a947 */ /* 0x000fec0003800000 */
        /* <DEDUP_REMOVED lines=11> */
.L_x_4363:
[----:B------:R-:W-:-:S13]  /*1940*/  ISETP.NE.AND P0, PT, R13, 0x1, PT ;  /* 0x000000010d00780c */ /* 0x000fda0003f05270 */
[----:B------:R-:W0:Y:S02]  /*1950*/  @P0 LDC.64 R4, c[0x0][0x9e8] ;  /* 0x00027a00ff040b82 */ /* 0x000e240000000a00 */
[----:B0-----:R-:W-:-:S05]  /*1960*/  @P0 IMAD.HI.U32 R4, R3, R4, RZ ;  /* 0x0000000403040227 */ /* 0x001fca00078e00ff */
[----:B------:R-:W-:-:S07]  /*1970*/  @P0 SHF.R.U32.HI R3, RZ, R5, R4 ;  /* 0x00000005ff030219 */ /* 0x000fce0000011604 */
.L_x_4364:
[----:B------:R-:W-:Y:S05]  /*1980*/  BSYNC B0 ;  /* 0x0000000000007941 */ /* 0x000fea0003800000 */
.L_x_4362:
[----:B------:R-:W-:-:S05]  /*1990*/  IMAD R3, R3, R13, R13 ;  /* 0x0000000d03037224 */ /* 0x000fca00078e020d */
[----:B------:R-:W-:-:S07]  /*19a0*/  VIMNMX R0, R0, R3, PT ;  /* 0x0000000300007248 */ /* 0x000fce0003fe0100 */
.L_x_4361:
        /* <DEDUP_REMOVED lines=20> */
.L_x_4367:
[----:B------:R-:W-:-:S13]  /*1af0*/  ISETP.NE.AND P0, PT, R13, 0x1, PT ;  /* 0x000000010d00780c */ /* 0x000fda0003f05270 */
[----:B------:R-:W0:Y:S02]  /*1b00*/  @P0 LDC.64 R6, c[0x0][0x9e8] ;  /* 0x00027a00ff060b82 */ /* 0x000e240000000a00 */
[----:B0-----:R-:W-:-:S05]  /*1b10*/  @P0 IMAD.HI.U32 R6, R3, R6, RZ ;  /* 0x0000000603060227 */ /* 0x001fca00078e00ff */
[----:B------:R-:W-:-:S07]  /*1b20*/  @P0 SHF.R.U32.HI R3, RZ, R7, R6 ;  /* 0x00000007ff030219 */ /* 0x000fce0000011606 */
.L_x_4368:
[----:B------:R-:W-:Y:S05]  /*1b30*/  BSYNC B0 ;  /* 0x0000000000007941 */ /* 0x000fea0003800000 */
.L_x_4366:
[----:B------:R-:W-:-:S05]  /*1b40*/  IMAD R3, R3, R13, RZ ;  /* 0x0000000d03037224 */ /* 0x000fca00078e02ff */
[----:B------:R-:W-:-:S07]  /*1b50*/  VIMNMX R4, R4, R3, !PT ;  /* 0x0000000304047248 */ /* 0x000fce0007fe0100 */
.L_x_4365:
[----:B------:R-:W-:Y:S01]  /*1b60*/  VIADD R0, R0, 0x7f ;  /* 0x0000007f00007836 */ /* 0x000fe20000000000 */
[----:B------:R-:W-:-:S04]  /*1b70*/  SHF.R.S32.HI R5, RZ, 0x1f, R4 ;  /* 0x0000001fff057819 */ /* 0x000fc80000011404 */
[----:B------:R-:W-:Y:S02]  /*1b80*/  SHF.R.S32.HI R3, RZ, 0x1f, R0 ;  /* 0x0000001fff037819 */ /* 0x000fe40000011400 */
[----:B------:R-:W-:Y:S02]  /*1b90*/  LEA.HI R5, R5, R4, RZ, 0x7 ;  /* 0x0000000405057211 */ /* 0x000fe400078f38ff */
[----:B------:R-:W-:Y:S02]  /*1ba0*/  LEA.HI R3, R3, R0, RZ, 0x7 ;  /* 0x0000000003037211 */ /* 0x000fe400078f38ff */
[----:B------:R-:W-:Y:S02]  /*1bb0*/  SHF.R.S32.HI R5, RZ, 0x7, R5 ;  /* 0x00000007ff057819 */ /* 0x000fe40000011405 */
[----:B------:R-:W-:Y:S02]  /*1bc0*/  SHF.R.S32.HI R0, RZ, 0x7, R3 ;  /* 0x00000007ff007819 */ /* 0x000fe40000011403 */
[----:B------:R-:W-:-:S02]  /*1bd0*/  VIMNMX R5, RZ, R5, !PT ;  /* 0x00000005ff057248 */ /* 0x000fc40007fe0100 */
        /* <DEDUP_REMOVED lines=35> */
.L_x_4371:
[----:B------:R-:W-:Y:S05]  /*1e10*/  BSYNC B6 ;  /* 0x0000000000067941 */ /* 0x000fea0003800000 */
.L_x_4370:
        /* <DEDUP_REMOVED lines=20> */
.L_x_4373:
[----:B------:R-:W-:Y:S05]  /*1f60*/  BSYNC B6 ;  /* 0x0000000000067941 */ /* 0x000fea0003800000 */
.L_x_4372:
        /* <DEDUP_REMOVED lines=8> */
[----:B------:R-:W-:Y:S01]  /*1ff0*/  ULDC.64 UR4, c[0x0][0x308] ;  /* 0x0000c20000047ab9 */ /* 0x000fe20000000a00 */
[----:B------:R-:W-:Y:S01]  /*2000*/  VIADD R102, R22, 0x20 ;  /* 0x0000002016667836 */ /* 0x000fe20000000000 */
[----:B------:R-:W-:Y:S01]  /*2010*/  SHF.R.S32.HI R23, RZ, 0x1f, R22 ;  /* 0x0000001fff177819 */ /* 0x000fe20000011416 */
[----:B------:R-:W2:Y:S08]  /*2020*/  LDC R29, c[0x0][0x3f4] ;  /* 0x0000fd00ff1d7b82 */ /* 0x000eb00000000800 */
[----:B------:R-:W3:Y:S02]  /*2030*/  @P0 LDC.64 R6, c[0x0][0x9f8] ;  /* 0x00027e00ff060b82 */ /* 0x000ee40000000a00 */
[----:B---3--:R-:W-:-:S05]  /*2040*/  @P0 IMAD.WIDE R6, R211, 0x4, R6 ;  /* 0x00000004d3060825 */ /* 0x008fca00078e0206 */
[----:B------:R3:W4:Y:S01]  /*2050*/  @P0 LDG.E R0, desc[UR40][R6.64] ;  /* 0x0000002806000981 */ /* 0x000722000c1e1900 */
[----:B------:R-:W-:Y:S01]  /*2060*/  SHF.R.S32.HI R35, RZ, 0x1f, R33 ;  /* 0x0000001fff237819 */ /* 0x000fe20000011421 */
[-C--:B0-----:R-:W-:Y:S01]  /*2070*/  IMAD.WIDE.U32 R8, R33, R4.reuse, RZ ;  /* 0x0000000421087225 */ /* 0x081fe200078e00ff */
[----:B------:R-:W-:Y:S02]  /*2080*/  ISETP.NE.U32.AND P0, PT, RZ, UR6, PT ;  /* 0x00000006ff007c0c */ /* 0x000fe4000bf05070 */
[----:B-1----:R-:W-:Y:S01]  /*2090*/  SHF.R.U32.HI R34, RZ, 0x7, R20 ;  /* 0x00000007ff227819 */ /* 0x002fe20000011614 */
[----:B------:R-:W-:Y:S01]  /*20a0*/  IMAD R10, R35, R4, RZ ;  /* 0x00000004230a7224 */ /* 0x000fe200078e02ff */
[----:B------:R-:W-:Y:S01]  /*20b0*/  ISETP.NE.AND.EX P0, PT, RZ, UR7, PT, P0 ;  /* 0x00000007ff007c0c */ /* 0x000fe2000bf05300 */
[----:B------:R-:W-:Y:S01]  /*20c0*/  VIADD R94, R22, 0x40 ;  /* 0x00000040165e7836 */ /* 0x000fe20000000000 */
[----:B------:R-:W-:Y:S01]  /*20d0*/  ISETP.NE.AND P6, PT, R34, 0x1, PT ;  /* 0x000000012200780c */ /* 0x000fe20003fc5270 */
[----:B------:R-:W-:Y:S01]  /*20e0*/  IMAD R3, R33, R5, R10 ;  /* 0x0000000521037224 */ /* 0x000fe200078e020a */
[----:B------:R-:W-:Y:S01]  /*20f0*/  SHF.R.S32.HI R10, RZ, 0x1f, R210 ;  /* 0x0000001fff0a7819 */ /* 0x000fe200000114d2 */
[----:B------:R-:W-:Y:S01]  /*2100*/  VIADD R93, R22, 0x60 ;  /* 0x00000060165d7836 */ /* 0x000fe20000000000 */
[----:B------:R-:W-:Y:S01]  /*2110*/  SHF.R.S32.HI R32, RZ, 0x1f, R200 ;  /* 0x0000001fff207819 */ /* 0x000fe200000114c8 */
[----:B------:R-:W-:Y:S01]  /*2120*/  IMAD.IADD R9, R9, 0x1, R3 ;  /* 0x0000000109097824 */ /* 0x000fe200078e0203 */
[----:B------:R-:W-:Y:S01]  /*2130*/  SHF.R.S32.HI R205, RZ, 0x1f, R204 ;  /* 0x0000001fffcd7819 */ /* 0x000fe200000114cc */
[----:B------:R-:W-:Y:S01]  /*2140*/  IMAD R3, R10, UR4, RZ ;  /* 0x000000040a037c24 */ /* 0x000fe2000f8e02ff */
[----:B--2---:R-:W-:Y:S01]  /*2150*/  ISETP.GE.AND P2, PT, R94, R29, PT ;  /* 0x0000001d5e00720c */ /* 0x004fe20003f46270 */
[----:B---3--:R-:W-:Y:S01]  /*2160*/  IMAD.WIDE.U32 R6, R210, UR4, R8 ;  /* 0x00000004d2067c25 */ /* 0x008fe2000f8e0008 */
[----:B------:R-:W-:-:S02]  /*2170*/  SHF.L.U64.HI R84, R4, 0x7, R5 ;  /* 0x0000000704547819 */ /* 0x000fc40000010205 */
[----:B------:R-:W-:Y:S01]  /*2180*/  SEL R15, R29, RZ, P2 ;  /* 0x000000ff1d0f7207 */ /* 0x000fe20001000000 */
[----:B------:R-:W-:Y:S01]  /*2190*/  IMAD R11, R210, UR5, R3 ;  /* 0x00000005d20b7c24 */ /* 0x000fe2000f8e0203 */
[----:B------:R-:W-:Y:S01]  /*21a0*/  ULDC.64 UR4, c[0x0][0x310] ;  /* 0x0000c40000047ab9 */ /* 0x000fe20000000a00 */
[C---:B------:R-:W-:Y:S01]  /*21b0*/  IMAD.WIDE.U32 R8, R200.reuse, R4, R22 ;  /* 0x00000004c8087225 */ /* 0x040fe200078e0016 */
[----:B------:R-:W-:Y:S02]  /*21c0*/  P2R R104, PR, RZ, 0x4 ;  /* 0x00000004ff687803 */ /* 0x000fe40000000000 */
[----:B------:R-:W-:Y:S01]  /*21d0*/  IADD3 R20, P2, R200, R33, RZ ;  /* 0x00000021c8147210 */ /* 0x000fe20007f5e0ff */
[----:B------:R-:W-:Y:S01]  /*21e0*/  IMAD.IADD R7, R7, 0x1, R11 ;  /* 0x0000000107077824 */ /* 0x000fe200078e020b */
[----:B------:R-:W-:Y:S01]  /*21f0*/  LOP3.LUT P3, RZ, R223, 0x2, RZ, 0xc0, !PT ;  /* 0x00000002dfff7812 */ /* 0x000fe2000786c0ff */
[----:B------:R-:W-:Y:S02]  /*2200*/  VIADD R92, R22, 0x80 ;  /* 0x00000080165c7836 */ /* 0x000fe40000000000 */
[----:B------:R-:W-:-:S02]  /*2210*/  IMAD.IADD R15, R94, 0x1, R15 ;  /* 0x000000015e0f7824 */ /* 0x000fc400078e020f */
[----:B------:R-:W-:Y:S02]  /*2220*/  VIADD R78, R22, 0xa0 ;  /* 0x000000a0164e7836 */ /* 0x000fe40000000000 */
[----:B------:R-:W-:Y:S02]  /*2230*/  IMAD.SHL.U32 R76, R29, 0x2, RZ ;  /* 0x000000021d4c7824 */ /* 0x000fe400078e00ff */
[----:B------:R-:W-:Y:S02]  /*2240*/  IMAD.SHL.U32 R83, R4, 0x80, RZ ;  /* 0x0000008004537824 */ /* 0x000fe400078e00ff */
[----:B------:R-:W-:Y:S01]  /*2250*/  VIADD R77, R34, 0x8 ;  /* 0x00000008224d7836 */ /* 0x000fe20000000000 */
[----:B----4-:R-:W-:Y:S02]  /*2260*/  SHF.R.S32.HI R3, RZ, 0x1f, R0 ;  /* 0x0000001fff037819 */ /* 0x010fe40000011400 */
[----:B------:R-:W-:Y:S02]  /*2270*/  SEL R59, R0, RZ, !P0 ;  /* 0x000000ff003b7207 */ /* 0x000fe40004000000 */
[----:B------:R-:W-:-:S03]  /*2280*/  SEL R14, R3, RZ, !P0 ;  /* 0x000000ff030e7207 */ /* 0x000fc60004000000 */
[----:B------:R-:W-:Y:S02]  /*2290*/  IMAD.WIDE.U32 R60, R59, UR4, R6 ;  /* 0x000000043b3c7c25 */ /* 0x000fe4000f8e0006 */
[----:B------:R-:W0:Y:S02]  /*22a0*/  LDC.64 R6, c[0x0][0x408] ;  /* 0x00010200ff067b82 */ /* 0x000e240000000a00 */
[----:B------:R-:W-:-:S04]  /*22b0*/  IMAD R0, R14, UR4, RZ ;  /* 0x000000040e007c24 */ /* 0x000fc8000f8e02ff */
[----:B------:R-:W-:Y:S01]  /*22c0*/  IMAD R101, R59, UR5, R0 ;  /* 0x000000053b657c24 */ /* 0x000fe2000f8e0200 */
[----:B------:R-:W-:Y:S05]  /*22d0*/  @!P6 WARPSYNC.ALL ;  /* 0x000000000000e948 */ /* 0x000fea0003800000 */
[----:B------:R-:W-:Y:S01]  /*22e0*/  ULDC.64 UR6, c[0x0][0x330] ;  /* 0x0000cc0000067ab9 */ /* 0x000fe20000000a00 */
[----:B------:R-:W-:Y:S01]  /*22f0*/  ULDC UR4, c[0x0][0x2f4] ;  /* 0x0000bd0000047ab9 */ /* 0x000fe20000000800 */
[----:B------:R-:W-:Y:S01]  /*2300*/  IMAD R3, R10, UR6, RZ ;  /* 0x000000060a037c24 */ /* 0x000fe2000f8e02ff */
[----:B------:R-:W-:Y:S01]  /*2310*/  ISETP.GE.AND P1, PT, R102, UR4, PT ;  /* 0x0000000466007c0c */ /* 0x000fe2000bf26270 */
[----:B------:R-:W-:Y:S01]  /*2320*/  IMAD R0, R32, R4, RZ ;  /* 0x0000000420007224 */ /* 0x000fe200078e02ff */
[----:B------:R-:W-:Y:S01]  /*2330*/  ISETP.GE.AND P0, PT, R22, UR4, PT ;  /* 0x0000000416007c0c */ /* 0x000fe2000bf06270 */
[----:B------:R-:W-:Y:S01]  /*2340*/  IMAD R13, R210, UR7, R3 ;  /* 0x00000007d20d7c24 */ /* 0x000fe2000f8e0203 */
[----:B------:R-:W-:Y:S01]  /*2350*/  SEL R3, RZ, 0xffffffff, P1 ;  /* 0xffffffffff037807 */ /* 0x000fe20000800000 */
[----:B------:R-:W-:Y:S01]  /*2360*/  IMAD R95, R200, R5, R0 ;  /* 0x00000005c85f7224 */ /* 0x000fe200078e0200 */
[----:B------:R-:W-:Y:S01]  /*2370*/  IADD3 R100, P1, R60, R8, RZ ;  /* 0x000000083c647210 */ /* 0x000fe20007f3e0ff */
[----:B------:R-:W-:Y:S01]  /*2380*/  IMAD.IADD R101, R61, 0x1, R101 ;  /* 0x000000013d657824 */ /* 0x000fe200078e0265 */
[----:B------:R-:W-:Y:S01]  /*2390*/  SEL R0, RZ, 0x1, P0 ;  /* 0x00000001ff007807 */ /* 0x000fe20000000000 */
[----:B------:R-:W-:Y:S01]  /*23a0*/  IMAD.SHL.U32 R3, R3, 0x2, RZ ;  /* 0x0000000203037824 */ /* 0x000fe200078e00ff */
[----:B------:R-:W-:Y:S01]  /*23b0*/  ISETP.GE.AND P0, PT, R94, UR4, PT ;  /* 0x000000045e007c0c */ /* 0x000fe2000bf06270 */
[----:B------:R-:W-:Y:S01]  /*23c0*/  IMAD.WIDE.U32 R10, R210, UR6, R22 ;  /* 0x00000006d20a7c25 */ /* 0x000fe2000f8e0016 */
[----:B------:R-:W-:Y:S01]  /*23d0*/  IADD3.X R95, R101, R9, R95, P1, !PT ;  /* 0x00000009655f7210 */ /* 0x000fe20000ffe45f */
[----:B------:R-:W-:Y:S01]  /*23e0*/  ULDC.64 UR6, c[0x0][0x338] ;  /* 0x0000ce0000067ab9 */ /* 0x000fe20000000a00 */
[----:B------:R-:W1:Y:S01]  /*23f0*/  LDC.64 R8, c[0x0][0x3f8] ;  /* 0x0000fe00ff087b82 */ /* 0x000e620000000a00 */
[----:B------:R-:W-:Y:S01]  /*2400*/  LOP3.LUT R0, R3, 0x2, R0, 0xe2, !PT ;  /* 0x0000000203007812 */ /* 0x000fe200078ee200 */
[-C--:B0-----:R-:W-:Y:S01]  /*2410*/  IMAD R3, R32, R6.reuse, RZ ;  /* 0x0000000620037224 */ /* 0x081fe200078e02ff */
[----:B------:R-:W-:Y:S01]  /*2420*/  ISETP.GE.AND P1, PT, R93, UR4, PT ;  /* 0x000000045d007c0c */ /* 0x000fe2000bf26270 */
[----:B------:R-:W-:Y:S01]  /*2430*/  IMAD.IADD R11, R11, 0x1, R13 ;  /* 0x000000010b0b7824 */ /* 0x000fe200078e020d */
[----:B------:R-:W-:Y:S01]  /*2440*/  SHF.L.U64.HI R82, R6, 0x7, R7 ;  /* 0x0000000706527819 */ /* 0x000fe20000010207 */
[C---:B------:R-:W-:Y:S01]  /*2450*/  IMAD R13, R200.reuse, R7, R3 ;  /* 0x00000007c80d7224 */ /* 0x040fe200078e0203 */
[----:B------:R-:W-:Y:S01]  /*2460*/  SEL R3, RZ, 0x4, P0 ;  /* 0x00000004ff037807 */ /* 0x000fe20000000000 */
[----:B------:R-:W-:Y:S01]  /*2470*/  IMAD.WIDE.U32 R56, R200, R6, R22 ;  /* 0x00000006c8387225 */ /* 0x000fe200078e0016 */
[----:B------:R-:W-:-:S02]  /*2480*/  SEL R12, RZ, 0x8, P1 ;  /* 0x00000008ff0c7807 */ /* 0x000fc40000800000 */
[----:B------:R-:W-:Y:S01]  /*2490*/  ISETP.GE.AND P0, PT, R92, UR4, PT ;  /* 0x000000045c007c0c */ /* 0x000fe2000bf06270 */
[----:B------:R-:W-:Y:S01]  /*24a0*/  IMAD.WIDE.U32 R54, R200, R6, R204 ;  /* 0x00000006c8367225 */ /* 0x000fe200078e00cc */
[----:B------:R-:W-:Y:S02]  /*24b0*/  LOP3.LUT R0, R12, R0, R3, 0xfe, !PT ;  /* 0x000000000c007212 */ /* 0x000fe400078efe03 */
[----:B------:R-:W-:Y:S01]  /*24c0*/  SEL R3, RZ, 0x10, P0 ;  /* 0x00000010ff037807 */ /* 0x000fe20000000000 */
[----:B------:R-:W-:Y:S01]  /*24d0*/  IMAD R12, R14, UR6, RZ ;  /* 0x000000060e0c7c24 */ /* 0x000fe2000f8e02ff */
[-C--:B------:R-:W-:Y:S01]  /*24e0*/  ISETP.GE.AND P0, PT, R22, R29.reuse, PT ;  /* 0x0000001d1600720c */ /* 0x080fe20003f06270 */
[----:B------:R-:W-:Y:S01]  /*24f0*/  IMAD.IADD R57, R57, 0x1, R13 ;  /* 0x0000000139397824 */ /* 0x000fe200078e020d */
[----:B------:R-:W-:Y:S01]  /*2500*/  ISETP.GE.AND P1, PT, R102, R29, PT ;  /* 0x0000001d6600720c */ /* 0x000fe20003f26270 */
[C---:B------:R-:W-:Y:S01]  /*2510*/  IMAD R65, R59.reuse, UR7, R12 ;  /* 0x000000073b417c24 */ /* 0x040fe2000f8e020c */
[----:B------:R-:W-:Y:S01]  /*2520*/  LOP3.LUT R3, R0, R3, RZ, 0xfc, !PT ;  /* 0x0000000300037212 */ /* 0x000fe200078efcff */
[----:B------:R-:W-:Y:S01]  /*2530*/  IMAD.WIDE.U32 R58, R59, UR6, R10 ;  /* 0x000000063b3a7c25 */ /* 0x000fe2000f8e000a */
[----:B------:R-:W-:-:S02]  /*2540*/  SEL R11, R29, RZ, P0 ;  /* 0x000000ff1d0b7207 */ /* 0x000fc40000000000 */
[----:B------:R-:W-:Y:S01]  /*2550*/  SHF.R.S32.HI R12, RZ, 0x1f, R15 ;  /* 0x0000001fff0c7819 */ /* 0x000fe2000001140f */
[----:B------:R-:W-:Y:S01]  /*2560*/  IMAD.IADD R55, R13, 0x1, R55 ;  /* 0x000000010d377824 */ /* 0x000fe200078e0237 */
[----:B------:R-:W-:Y:S01]  /*2570*/  SEL R13, R29, RZ, P1 ;  /* 0x000000ff1d0d7207 */ /* 0x000fe20000800000 */
[-C--:B-1----:R-:W-:Y:S01]  /*2580*/  IMAD R0, R32, R8.reuse, RZ ;  /* 0x0000000820007224 */ /* 0x082fe200078e02ff */
[-C--:B------:R-:W-:Y:S01]  /*2590*/  LEA.HI R89, R12, R15.reuse, RZ, 0x4 ;  /* 0x0000000f0c597211 */ /* 0x080fe200078f20ff */
[----:B------:R-:W-:Y:S01]  /*25a0*/  IMAD.IADD R11, R22, 0x1, R11 ;  /* 0x00000001160b7824 */ /* 0x000fe200078e020b */
[----:B------:R-:W-:Y:S01]  /*25b0*/  LEA.HI R12, R12, R15, RZ, 0x6 ;  /* 0x0000000f0c0c7211 */ /* 0x000fe200078f30ff */
[----:B------:R-:W-:Y:S01]  /*25c0*/  IMAD R21, R200, R9, R0 ;  /* 0x00000009c8157224 */ /* 0x000fe200078e0200 */
[----:B-----5:R-:W-:Y:S01]  /*25d0*/  SHF.R.S32.HI R15, RZ, 0x1f, R24 ;  /* 0x0000001fff0f7819 */ /* 0x020fe20000011418 */
[----:B------:R-:W-:Y:S01]  /*25e0*/  IMAD.IADD R13, R102, 0x1, R13 ;  /* 0x00000001660d7824 */ /* 0x000fe200078e020d */
[----:B------:R-:W-:Y:S01]  /*25f0*/  SHF.R.S32.HI R0, RZ, 0x1f, R11 ;  /* 0x0000001fff007819 */ /* 0x000fe2000001140b */
[----:B------:R-:W-:Y:S01]  /*2600*/  IMAD.WIDE.U32 R52, R200, R8, R22 ;  /* 0x00000008c8347225 */ /* 0x000fe200078e0016 */
[----:B------:R-:W-:-:S02]  /*2610*/  LOP3.LUT R14, R212, 0x30, R89, 0xf8, !PT ;  /* 0x00000030d40e7812 */ /* 0x000fc400078ef859 */
[----:B------:R-:W-:Y:S01]  /*2620*/  SHF.R.S32.HI R10, RZ, 0x1f, R13 ;  /* 0x0000001fff0a7819 */ /* 0x000fe2000001140d */
[----:B------:R-:W-:Y:S01]  /*2630*/  IMAD.WIDE.U32 R30, R200, R8, R204 ;  /* 0x00000008c81e7225 */ /* 0x000fe200078e00cc */
[CC--:B------:R-:W-:Y:S02]  /*2640*/  LEA.HI R91, R0.reuse, R11.reuse, RZ, 0x4 ;  /* 0x0000000b005b7211 */ /* 0x0c0fe400078f20ff */
[----:B------:R-:W-:Y:S01]  /*2650*/  LEA.HI R0, R0, R11, RZ, 0x6 ;  /* 0x0000000b00007211 */ /* 0x000fe200078f30ff */
[----:B------:R-:W-:Y:S01]  /*2660*/  IMAD.IADD R53, R53, 0x1, R21 ;  /* 0x0000000135357824 */ /* 0x000fe200078e0215 */
[CC--:B------:R-:W-:Y:S01]  /*2670*/  LEA.HI R90, R10.reuse, R13.reuse, RZ, 0x4 ;  /* 0x0000000d0a5a7211 */ /* 0x0c0fe200078f20ff */
[----:B------:R-:W-:Y:S01]  /*2680*/  IMAD.IADD R31, R21, 0x1, R31 ;  /* 0x00000001151f7824 */ /* 0x000fe200078e021f */
[----:B------:R-:W-:Y:S01]  /*2690*/  LEA.HI R13, R10, R13, RZ, 0x6 ;  /* 0x0000000d0a0d7211 */ /* 0x000fe200078f30ff */
[----:B------:R-:W-:Y:S01]  /*26a0*/  IMAD.SHL.U32 R10, R0, 0x80, RZ ;  /* 0x00000080000a7824 */ /* 0x000fe200078e00ff */
[----:B------:R-:W-:Y:S01]  /*26b0*/  LOP3.LUT R0, R212, 0x30, R91, 0xf8, !PT ;  /* 0x00000030d4007812 */ /* 0x000fe200078ef85b */
[----:B------:R-:W-:Y:S01]  /*26c0*/  IMAD.X R21, R32, 0x1, R35, P2 ;  /* 0x0000000120157824 */ /* 0x000fe200010e0623 */
[----:B------:R-:W-:Y:S01]  /*26d0*/  ISETP.GE.AND P2, PT, R78, UR4, PT ;  /* 0x000000044e007c0c */ /* 0x000fe2000bf46270 */
[----:B------:R-:W-:Y:S01]  /*26e0*/  IMAD.SHL.U32 R13, R13, 0x80, RZ ;  /* 0x000000800d0d7824 */ /* 0x000fe200078e00ff */
[----:B------:R-:W-:Y:S01]  /*26f0*/  LOP3.LUT R87, R10, 0xffffe000, RZ, 0xc0, !PT ;  /* 0xffffe0000a577812 */ /* 0x000fe200078ec0ff */
[----:B------:R-:W-:Y:S01]  /*2700*/  IMAD.SHL.U32 R11, R12, 0x80, RZ ;  /* 0x000000800c0b7824 */ /* 0x000fe200078e00ff */
[----:B------:R-:W-:Y:S01]  /*2710*/  LOP3.LUT R0, R0, R213, RZ, 0x3c, !PT ;  /* 0x000000d500007212 */ /* 0x000fe200078e3cff */
[----:B------:R-:W-:Y:S01]  /*2720*/  IMAD.WIDE.U32 R56, R24, R6, R56 ;  /* 0x0000000618387225 */ /* 0x000fe200078e0038 */
[----:B------:R-:W-:-:S02]  /*2730*/  LOP3.LUT R12, R212, 0x30, R90, 0xf8, !PT ;  /* 0x00000030d40c7812 */ /* 0x000fc400078ef85a */
[----:B------:R-:W-:Y:S01]  /*2740*/  IADD3 R87, R0, R87, R214 ;  /* 0x0000005700577210 */ /* 0x000fe20007ffe0d6 */
[----:B------:R-:W-:Y:S01]  /*2750*/  IMAD R0, R15, R6, RZ ;  /* 0x000000060f007224 */ /* 0x000fe200078e02ff */
[----:B------:R-:W-:Y:S01]  /*2760*/  LOP3.LUT R13, R13, 0xffffe000, RZ, 0xc0, !PT ;  /* 0xffffe0000d0d7812 */ /* 0x000fe200078ec0ff */
[----:B------:R-:W-:Y:S01]  /*2770*/  IMAD R15, R15, R8, RZ ;  /* 0x000000080f0f7224 */ /* 0x000fe200078e02ff */
[----:B------:R-:W-:Y:S01]  /*2780*/  LOP3.LUT R12, R12, R213, RZ, 0x3c, !PT ;  /* 0x000000d50c0c7212 */ /* 0x000fe200078e3cff */
[C---:B------:R-:W-:Y:S01]  /*2790*/  IMAD R5, R24.reuse, R7, R0 ;  /* 0x0000000718057224 */ /* 0x040fe200078e0200 */
[----:B------:R-:W-:Y:S01]  /*27a0*/  SEL R0, RZ, 0x20, P2 ;  /* 0x00000020ff007807 */ /* 0x000fe20001000000 */
[C---:B------:R-:W-:Y:S01]  /*27b0*/  IMAD.WIDE.U32 R54, R24.reuse, R6, R54 ;  /* 0x0000000618367225 */ /* 0x040fe200078e0036 */
[----:B------:R-:W-:Y:S02]  /*27c0*/  LOP3.LUT R11, R11, 0xffffe000, RZ, 0xc0, !PT ;  /* 0xffffe0000b0b7812 */ /* 0x000fe400078ec0ff */
[----:B------:R-:W-:Y:S01]  /*27d0*/  LOP3.LUT R0, R3, R0, RZ, 0xfc, !PT ;  /* 0x0000000003007212 */ /* 0x000fe200078efcff */
[----:B------:R-:W-:Y:S01]  /*27e0*/  IMAD R15, R24, R9, R15 ;  /* 0x00000009180f7224 */ /* 0x000fe200078e020f */
[----:B------:R-:W-:Y:S01]  /*27f0*/  LOP3.LUT R14, R14, R213, RZ, 0x3c, !PT ;  /* 0x000000d50e0e7212 */ /* 0x000fe200078e3cff */
[----:B------:R-:W-:Y:S01]  /*2800*/  IMAD.WIDE.U32 R52, R24, R8, R52 ;  /* 0x0000000818347225 */ /* 0x000fe200078e0034 */
[----:B------:R-:W-:-:S02]  /*2810*/  LOP3.LUT R71, R91, 0xfffffff0, RZ, 0xc0, !PT ;  /* 0xfffffff05b477812 */ /* 0x000fc400078ec0ff */
[----:B------:R-:W-:Y:S01]  /*2820*/  LOP3.LUT R70, R90, 0xfffffff0, RZ, 0xc0, !PT ;  /* 0xfffffff05a467812 */ /* 0x000fe200078ec0ff */
[----:B------:R-:W-:Y:S01]  /*2830*/  IMAD.WIDE.U32 R30, R24, R8, R30 ;  /* 0x00000008181e7225 */ /* 0x000fe200078e001e */
[----:B------:R-:W-:Y:S02]  /*2840*/  LOP3.LUT R69, R89, 0xfffffff0, RZ, 0xc0, !PT ;  /* 0xfffffff059457812 */ /* 0x000fe400078ec0ff */
[----:B------:R-:W-:Y:S01]  /*2850*/  LOP3.LUT R64, R3, 0x1, RZ, 0xc0, !PT ;  /* 0x0000000103407812 */ /* 0x000fe200078ec0ff */
[----:B------:R-:W-:Y:S01]  /*2860*/  IMAD.SHL.U32 R81, R6, 0x80, RZ ;  /* 0x0000008006517824 */ /* 0x000fe200078e00ff */
[----:B------:R-:W-:Y:S01]  /*2870*/  LOP3.LUT R63, R0, 0x2, RZ, 0xc0, !PT ;  /* 0x00000002003f7812 */ /* 0x000fe200078ec0ff */
[----:B------:R-:W-:Y:S01]  /*2880*/  IMAD.SHL.U32 R79, R8, 0x80, RZ ;  /* 0x00000080084f7824 */ /* 0x000fe200078e00ff */
[C---:B------:R-:W-:Y:S01]  /*2890*/  LOP3.LUT R62, R0.reuse, 0x4, RZ, 0xc0, !PT ;  /* 0x00000004003e7812 */ /* 0x040fe200078ec0ff */
[----:B------:R-:W-:Y:S01]  /*28a0*/  IMAD.IADD R75, R57, 0x1, R5 ;  /* 0x00000001394b7824 */ /* 0x000fe200078e0205 */
[C---:B------:R-:W-:Y:S01]  /*28b0*/  LOP3.LUT R29, R0.reuse, 0x8, RZ, 0xc0, !PT ;  /* 0x00000008001d7812 */ /* 0x040fe200078ec0ff */
[----:B------:R-:W-:Y:S01]  /*28c0*/  IMAD.IADD R74, R5, 0x1, R55 ;  /* 0x00000001054a7824 */ /* 0x000fe200078e0237 */
[----:B------:R-:W-:Y:S01]  /*28d0*/  LOP3.LUT R3, R0, 0x10, RZ, 0xc0, !PT ;  /* 0x0000001000037812 */ /* 0x000fe200078ec0ff */
[----:B------:R-:W-:Y:S01]  /*28e0*/  IMAD.IADD R73, R53, 0x1, R15 ;  /* 0x0000000135497824 */ /* 0x000fe200078e020f */
[--C-:B------:R-:W-:Y:S01]  /*28f0*/  IADD3 R86, R12, R13, R214.reuse ;  /* 0x0000000d0c567210 */ /* 0x100fe20007ffe0d6 */
[----:B------:R-:W-:Y:S01]  /*2900*/  IMAD.IADD R72, R15, 0x1, R31 ;  /* 0x000000010f487824 */ /* 0x000fe200078e021f */
[----:B------:R-:W-:Y:S01]  /*2910*/  IADD3 R85, R14, R11, R214 ;  /* 0x0000000b0e557210 */ /* 0x000fe20007ffe0d6 */
[----:B------:R-:W-:Y:S01]  /*2920*/  IMAD.IADD R65, R59, 0x1, R65 ;  /* 0x000000013b417824 */ /* 0x000fe200078e0241 */
[----:B------:R-:W-:-:S02]  /*2930*/  SHF.L.U64.HI R80, R8, 0x7, R9 ;  /* 0x0000000708507819 */ /* 0x000fc40000010209 */
[----:B------:R-:W-:Y:S02]  /*2940*/  SHF.R.S32.HI R68, RZ, 0x1f, R71 ;  /* 0x0000001fff447819 */ /* 0x000fe40000011447 */
[----:B------:R-:W-:Y:S02]  /*2950*/  SHF.R.S32.HI R67, RZ, 0x1f, R70 ;  /* 0x0000001fff437819 */ /* 0x000fe40000011446 */
[----:B------:R-:W-:Y:S02]  /*2960*/  SHF.R.S32.HI R66, RZ, 0x1f, R69 ;  /* 0x0000001fff427819 */ /* 0x000fe40000011445 */
[----:B------:R-:W-:Y:S01]  /*2970*/  LOP3.LUT R0, R0, 0x20, RZ, 0xc0, !PT ;  /* 0x0000002000007812 */ /* 0x000fe200078ec0ff */
[----:B------:R-:W-:Y:S06]  /*2980*/  @!P6 BAR.SYNC.DEFER_BLOCKING 0x9, 0x100 ;  /* 0x024400000000eb1d */ /* 0x000fec0000010000 */
.L_x_4429:
[----:B0-----:R-:W0:Y:S01]  /*2990*/  LDC.64 R96, c[0x0][0x2e8] ;  /* 0x0000ba00ff607b82 */ /* 0x001e220000000a00 */
[----:B------:R-:W-:Y:S01]  /*29a0*/  VIADD R25, R25, 0xffffffff ;  /* 0xffffffff19197836 */ /* 0x000fe20000000000 */
[----:B------:R-:W-:Y:S01]  /*29b0*/  LOP3.LUT P4, RZ, R223, 0x2, RZ, 0xc0, !PT ;  /* 0x00000002dfff7812 */ /* 0x000fe2000788c0ff */
[----:B------:R-:W-:Y:S01]  /*29c0*/  IMAD R5, R17, 0x6000, R222 ;  /* 0x0000600011057824 */ /* 0x000fe200078e02de */
[----:B------:R-:W-:Y:S05]  /*29d0*/  YIELD ;  /* 0x0000000000007946 */ /* 0x000fea0003800000 */
[----:B-1----:R-:W1:Y:S01]  /*29e0*/  LDC R109, c[0x0][0x3f4] ;  /* 0x0000fd00ff6d7b82 */ /* 0x002e620000000800 */
[----:B------:R-:W-:Y:S01]  /*29f0*/  SHF.R.S32.HI R10, RZ, 0x1f, R25 ;  /* 0x0000001fff0a7819 */ /* 0x000fe20000011419 */
[-C--:B------:R-:W-:Y:S01]  /*2a00*/  IMAD R4, R84, R25.reuse, RZ ;  /* 0x0000001954047224 */ /* 0x080fe200078e02ff */
[----:B------:R-:W-:Y:S01]  /*2a10*/  BSSY B0, `(.L_x_4374) ;  /* 0x0000687000007945 */ /* 0x000fe20003800000 */
[----:B------:R-:W-:-:S04]  /*2a20*/  IMAD.WIDE.U32 R48, R83, R25, RZ ;  /* 0x0000001953307225 */ /* 0x000fc800078e00ff */
[----:B------:R-:W-:Y:S02]  /*2a30*/  IMAD R7, R10, R83, R4 ;  /* 0x000000530a077224 */ /* 0x000fe400078e0204 */
[----:B------:R-:W-:Y:S02]  /*2a40*/  VIADD R105, R5, 0x20 ;  /* 0x0000002005697836 */ /* 0x000fe40000000000 */
[----:B------:R-:W-:Y:S02]  /*2a50*/  IMAD.IADD R99, R49, 0x1, R7 ;  /* 0x0000000131637824 */ /* 0x000fe400078e0207 */
[----:B------:R-:W-:Y:S01]  /*2a60*/  @P4 VIADD R105, R5, 0xffffffe0 ;  /* 0xffffffe005694836 */ /* 0x000fe20000000000 */
[----:B0-----:R-:W-:Y:S01]  /*2a70*/  IADD3 R8, P2, P3, R48, R96, R100 ;  /* 0x0000006030087210 */ /* 0x001fe20007b5e064 */
[C---:B------:R-:W-:Y:S02]  /*2a80*/  IMAD.IADD R106, R16.reuse, 0x1, R5 ;  /* 0x00000001106a7824 */ /* 0x040fe400078e0205 */
[----:B------:R-:W-:Y:S01]  /*2a90*/  IMAD.IADD R105, R16, 0x1, R105 ;  /* 0x0000000110697824 */ /* 0x000fe200078e0269 */
[----:B------:R-:W-:-:S02]  /*2aa0*/  IADD3.X R9, R99, R97, R95, P2, P3 ;  /* 0x0000006163097210 */ /* 0x000fc400017e645f */
[----:B------:R-:W-:Y:S02]  /*2ab0*/  ISETP.GT.AND P2, PT, R25, R26, PT ;  /* 0x0000001a1900720c */ /* 0x000fe40003f44270 */
[----:B-1----:R-:W-:-:S13]  /*2ac0*/  ISETP.GE.AND P3, PT, R109, 0x1, PT ;  /* 0x000000016d00780c */ /* 0x002fda0003f66270 */
[----:B------:R-:W-:Y:S05]  /*2ad0*/  @!P3 BRA `(.L_x_4375) ;  /* 0x000000640068b947 */ /* 0x000fea0003800000 */
[----:B------:R-:W-:Y:S01]  /*2ae0*/  ULDC.U8 UR4, c[0x0][0x410] ;  /* 0x0001040000047ab9 */ /* 0x000fe20000000000 */
[-C--:B------:R-:W-:Y:S01]  /*2af0*/  IMAD R4, R80, R25.reuse, RZ ;  /* 0x0000001950047224 */ /* 0x080fe200078e02ff */
[----:B------:R-:W-:Y:S01]  /*2b00*/  ISETP.NE.AND P3, PT, RZ, UR4, PT ;  /* 0x00000004ff007c0c */ /* 0x000fe2000bf65270 */
[----:B------:R-:W-:Y:S02]  /*2b10*/  IMAD R6, R82, R25, RZ ;  /* 0x0000001952067224 */ /* 0x000fe400078e02ff */
[----:B------:R-:W-:Y:S02]  /*2b20*/  IMAD R107, R25, -0x80, R2 ;  /* 0xffffff80196b7824 */ /* 0x000fe400078e0202 */
[C---:B------:R-:W-:Y:S02]  /*2b30*/  IMAD R5, R10.reuse, R79, R4 ;  /* 0x0000004f0a057224 */ /* 0x040fe400078e0204 */
[----:B------:R-:W-:Y:S01]  /*2b40*/  IMAD R7, R10, R81, R6 ;  /* 0x000000510a077224 */ /* 0x000fe200078e0206 */
[----:B------:R-:W-:Y:S01]  /*2b50*/  VIMNMX R107, R107, 0x80, PT ;  /* 0x000000806b6b7848 */ /* 0x000fe20003fe0100 */
[----:B------:R-:W-:-:S04]  /*2b60*/  IMAD.WIDE.U32 R46, R79, R25, RZ ;  /* 0x000000194f2e7225 */ /* 0x000fc800078e00ff */
        /* <DEDUP_REMOVED lines=55> */
.L_x_4378:
[----:B------:R-:W-:Y:S05]  /*2ee0*/  BSYNC B1 ;  /* 0x0000000000017941 */ /* 0x000fea0003800000 */
.L_x_4377:
[----:B------:R-:W-:Y:S01]  /*2ef0*/  UISETP.NE.AND UP0, UPT, UR42, 0x3, UPT ;  /* 0x000000032a00788c */ /* 0x000fe2000bf05270 */
[----:B0----5:R-:W-:Y:S02]  /*2f00*/  IMAD.MOV.U32 R44, RZ, RZ, R10 ;  /* 0x000000ffff2c7224 */ /* 0x021fe400078e000a */
[----:B------:R-:W-:Y:S02]  /*2f10*/  IMAD.MOV.U32 R46, RZ, RZ, R14 ;  /* 0x000000ffff2e7224 */ /* 0x000fe400078e000e */
        /* <DEDUP_REMOVED lines=13> */
.L_x_4379:
[----:B------:R-:W-:Y:S01]  /*2ff0*/  IMAD R103, R17, 0x8, R16 ;  /* 0x0000000811677824 */ /* 0x000fe200078e0210 */
[----:B------:R-:W-:Y:S01]  /*3000*/  SHF.L.U32 R108, R206, 0x1f, RZ ;  /* 0x0000001fce6c7819 */ /* 0x000fe200000006ff */
[----:B------:R-:W-:Y:S03]  /*3010*/  BSSY B1, `(.L_x_4380) ;  /* 0x0000003000017945 */ /* 0x000fe60003800000 */
[----:B------:R-:W0:Y:S02]  /*3020*/  SYNCS.PHASECHK.TRANS64.TRYWAIT P5, [R103+URZ+0x2a890], R108 ;  /* 0x02a8906c670075a7 */ /* 0x000e2400080a017f */
[----:B0-----:R-:W-:Y:S05]  /*3030*/  @!P5 BRA `(.L_x_4381) ;  /* 0x0000027c00a8d947 */ /* 0x001fea0003800000 */
.L_x_4733:
[----:B------:R-:W-:Y:S05]  /*3040*/  BSYNC B1 ;  /* 0x0000000000017941 */ /* 0x000fea0003800000 */
.L_x_4380:
[----:B------:R-:W-:Y:S05]  /*3050*/  @P4 BRA `(.L_x_4382) ;  /* 0x0000006000884947 */ /* 0x000fea0003800000 */
[----:B------:R-:W-:Y:S01]  /*3060*/  ISETP.NE.AND P4, PT, R64, RZ, PT ;  /* 0x000000ff4000720c */ /* 0x000fe20003f85270 */
[----:B------:R-:W-:-:S12]  /*3070*/  BSSY B1, `(.L_x_4383) ;  /* 0x0000073000017945 */ /* 0x000fd80003800000 */
[----:B------:R-:W-:Y:S05]  /*3080*/  @!P4 BRA `(.L_x_4384) ;  /* 0x0000000400c4c947 */ /* 0x000fea0003800000 */
[----:B------:R1:W2:Y:S01]  /*3090*/  LDS.128 R4, [R106+0x1e400] ;  /* 0x01e400006a047984 */ /* 0x0002a20000000c00 */
[----:B------:R-:W-:Y:S01]  /*30a0*/  ISETP.GE.AND P4, PT, R204, R109, PT ;  /* 0x0000006dcc00720c */ /* 0x000fe20003f86270 */
[----:B------:R-:W-:-:S12]  /*30b0*/  BSSY B2, `(.L_x_4385) ;  /* 0x000006d000027945 */ /* 0x000fd80003800000 */
[----:B-1----:R-:W-:Y:S05]  /*30c0*/  @P4 BRA `(.L_x_4386) ;  /* 0x0000000400ac4947 */ /* 0x002fea0003800000 */
        /* <DEDUP_REMOVED lines=15> */
[----:B------:R-:W-:Y:S01]  /*31c0*/  LOP3.LUT R96, R96, 0xff00, R51, 0xf8, !PT ;  /* 0x0000ff0060607812 */ /* 0x000fe200078ef833 */
[----:B------:R-:W-:Y:S01]  /*31d0*/  IMAD.U32 R51, R118, 0x10000, RZ ;  /* 0x0001000076337824 */ /* 0x000fe200078e00ff */
[----:B------:R-:W-:-:S02]  /*31e0*/  F2FP.F16.E4M3.UNPACK_B R4, R5 ;  /* 0x00000005ff04723e */ /* 0x000fc400020006ff */
[----:B------:R-:W-:Y:S02]  /*31f0*/  F2FP.F16.E4M3.UNPACK_B R114, R123.H1 ;  /* 0x0000007bff72723e */ /* 0x000fe400030006ff */
[----:B------:R-:W-:Y:S02]  /*3200*/  F2FP.F16.E4M3.UNPACK_B R5, R5.H1 ;  /* 0x00000005ff05723e */ /* 0x000fe400030006ff */
[----:B------:R-:W-:Y:S01]  /*3210*/  LOP3.LUT R118, R116, 0xff0000, R97, 0xf8, !PT ;  /* 0x00ff000074767812 */ /* 0x000fe200078ef861 */
[--C-:B------:R-:W-:Y:S01]  /*3220*/  HADD2.F32 R117, -RZ, R114.reuse.H1_H1 ;  /* 0x30000072ff757230 */ /* 0x100fe20000004100 */
[----:B------:R-:W-:Y:S01]  /*3230*/  F2FP.F16.E4M3.UNPACK_B R97, R121.H1 ;  /* 0x00000079ff61723e */ /* 0x000fe200030006ff */
[----:B------:R-:W-:Y:S01]  /*3240*/  HADD2.F32 R116, -RZ, R114.H0_H0 ;  /* 0x20000072ff747230 */ /* 0x000fe20000004100 */
[----:B------:R-:W-:Y:S01]  /*3250*/  LOP3.LUT R115, R96, 0xff0000, R51, 0xf8, !PT ;  /* 0x00ff000060737812 */ /* 0x000fe200078ef833 */
[----:B------:R-:W-:Y:S02]  /*3260*/  HADD2.F32 R96, -RZ, R5.H1_H1 ;  /* 0x30000005ff607230 */ /* 0x000fe40000004100 */
[----:B------:R-:W-:-:S02]  /*3270*/  HADD2.F32 R51, -RZ, R4.H1_H1 ;  /* 0x30000004ff337230 */ /* 0x000fc40000004100 */
[----:B------:R-:W-:Y:S02]  /*3280*/  HADD2.F32 R114, -RZ, R97.H0_H0 ;  /* 0x20000061ff727230 */ /* 0x000fe40000004100 */
[----:B------:R-:W-:Y:S01]  /*3290*/  FMUL.FTZ R122, R96, R117 ;  /* 0x00000075607a7220 */ /* 0x000fe20000410000 */
[----:B------:R-:W-:Y:S02]  /*32a0*/  HADD2.F32 R4, -RZ, R4.H0_H0 ;  /* 0x20000004ff047230 */ /* 0x000fe40000004100 */
[-C--:B------:R-:W-:Y:S01]  /*32b0*/  FMUL.FTZ R119, R51, R116.reuse ;  /* 0x0000007433777220 */ /* 0x080fe20000410000 */
[----:B------:R-:W-:Y:S02]  /*32c0*/  HADD2.F32 R5, -RZ, R5.H0_H0 ;  /* 0x20000005ff057230 */ /* 0x000fe40000004100 */
[----:B------:R-:W-:Y:S02]  /*32d0*/  HADD2.F32 R97, -RZ, R97.H1_H1 ;  /* 0x30000061ff617230 */ /* 0x000fe40000004100 */
[C---:B------:R-:W-:Y:S01]  /*32e0*/  FMUL.FTZ R120, R4.reuse, R116 ;  /* 0x0000007404787220 */ /* 0x040fe20000410000 */
[----:B------:R-:W-:Y:S01]  /*32f0*/  F2FP.F16.E4M3.UNPACK_B R116, R123 ;  /* 0x0000007bff74723e */ /* 0x000fe200020006ff */
[C---:B------:R-:W-:Y:S01]  /*3300*/  FMUL.FTZ R117, R5.reuse, R117 ;  /* 0x0000007505757220 */ /* 0x040fe20000410000 */
[----:B------:R-:W-:Y:S01]  /*3310*/  FFMA.FTZ R4, R4, R114, -R119 ;  /* 0x0000007204047223 */ /* 0x000fe20000010877 */
[-C--:B------:R-:W-:Y:S01]  /*3320*/  FFMA.FTZ R124, R5, R97.reuse, -R122 ;  /* 0x00000061057c7223 */ /* 0x080fe2000001087a */
[-C--:B------:R-:W-:Y:S01]  /*3330*/  F2FP.F16.E4M3.UNPACK_B R5, R50.reuse.H1 ;  /* 0x00000032ff05723e */ /* 0x080fe200030006ff */
[----:B------:R-:W-:Y:S01]  /*3340*/  FFMA.FTZ R125, R96, R97, R117 ;  /* 0x00000061607d7223 */ /* 0x000fe20000010075 */
[----:B------:R-:W-:Y:S01]  /*3350*/  F2FP.F16.E4M3.UNPACK_B R50, R50 ;  /* 0x00000032ff32723e */ /* 0x000fe200020006ff */
[----:B------:R-:W-:Y:S01]  /*3360*/  FFMA.FTZ R123, R51, R114, R120 ;  /* 0x00000072337b7223 */ /* 0x000fe20000010078 */
[----:B------:R-:W-:Y:S01]  /*3370*/  F2FP.F16.E4M3.UNPACK_B R97, R121 ;  /* 0x00000079ff61723e */ /* 0x000fe200020006ff */
[----:B------:R-:W-:Y:S01]  /*3380*/  HADD2.F32 R117, -RZ, R116.H1_H1 ;  /* 0x30000074ff757230 */ /* 0x000fe20000004100 */
[----:B------:R-:W-:Y:S01]  /*3390*/  F2FP.SATFINITE.E4M3.F32.PACK_AB_MERGE_C R127, R125, R124, RZ ;  /* 0x0000007c7d7f723e */ /* 0x000fe200048070ff */
[----:B------:R-:W-:-:S02]  /*33a0*/  HADD2.F32 R51, -RZ, R5.H0_H0 ;  /* 0x20000005ff337230 */ /* 0x000fc40000004100 */
[----:B------:R-:W-:Y:S02]  /*33b0*/  HADD2.F32 R96, -RZ, R5.H1_H1 ;  /* 0x30000005ff607230 */ /* 0x000fe40000004100 */
[----:B------:R-:W-:Y:S02]  /*33c0*/  HADD2.F32 R116, -RZ, R116.H0_H0 ;  /* 0x20000074ff747230 */ /* 0x000fe40000004100 */
[-C--:B------:R-:W-:Y:S01]  /*33d0*/  FMUL.FTZ R119, R51, R117.reuse ;  /* 0x0000007533777220 */ /* 0x080fe20000410000 */
[--C-:B------:R-:W-:Y:S02]  /*33e0*/  HADD2.F32 R5, -RZ, R50.reuse.H0_H0 ;  /* 0x20000032ff057230 */ /* 0x100fe40000004100 */
[----:B------:R-:W-:Y:S01]  /*33f0*/  FMUL.FTZ R122, R96, R117 ;  /* 0x00000075607a7220 */ /* 0x000fe20000410000 */
[----:B------:R-:W-:Y:S02]  /*3400*/  HADD2.F32 R114, -RZ, R97.H1_H1 ;  /* 0x30000061ff727230 */ /* 0x000fe40000004100 */
[----:B------:R-:W-:-:S02]  /*3410*/  HADD2.F32 R50, -RZ, R50.H1_H1 ;  /* 0x30000032ff327230 */ /* 0x000fc40000004100 */
[----:B------:R-:W-:Y:S01]  /*3420*/  FMUL.FTZ R117, R5, R116 ;  /* 0x0000007405757220 */ /* 0x000fe20000410000 */
[----:B------:R-:W-:Y:S02]  /*3430*/  HADD2.F32 R97, -RZ, R97.H0_H0 ;  /* 0x20000061ff617230 */ /* 0x000fe40000004100 */
[-C--:B------:R-:W-:Y:S01]  /*3440*/  FFMA.FTZ R122, R51, R114.reuse, -R122 ;  /* 0x00000072337a7223 */ /* 0x080fe2000001087a */
[----:B------:R-:W-:Y:S01]  /*3450*/  FFMA.FTZ R119, R96, R114, R119 ;  /* 0x0000007260777223 */ /* 0x000fe20000010077 */
[C---:B------:R-:W-:Y:S01]  /*3460*/  FMUL.FTZ R120, R50.reuse, R116 ;  /* 0x0000007432787220 */ /* 0x040fe20000410000 */
[----:B------:R-:W-:Y:S01]  /*3470*/  F2FP.F16.E4M3.UNPACK_B R116, R118.H1 ;  /* 0x00000076ff74723e */ /* 0x000fe200030006ff */
[----:B------:R-:W-:Y:S01]  /*3480*/  FFMA.FTZ R121, R50, R97, R117 ;  /* 0x0000006132797223 */ /* 0x000fe20000010075 */
[----:B------:R-:W-:Y:S01]  /*3490*/  F2FP.F16.E4M3.UNPACK_B R50, R7.H1 ;  /* 0x00000007ff32723e */ /* 0x000fe200030006ff */
[----:B------:R-:W-:Y:S01]  /*34a0*/  FFMA.FTZ R120, R5, R97, -R120 ;  /* 0x0000006105787223 */ /* 0x000fe20000010878 */
[----:B------:R-:W-:Y:S01]  /*34b0*/  F2FP.SATFINITE.E4M3.F32.PACK_AB_MERGE_C R126, R119, R122, RZ ;  /* 0x0000007a777e723e */ /* 0x000fe200048070ff */
[----:B------:R-:W-:Y:S01]  /*34c0*/  HADD2.F32 R119, -RZ, R116.H1_H1 ;  /* 0x30000074ff777230 */ /* 0x000fe20000004100 */
        /* <DEDUP_REMOVED lines=43> */
.L_x_4386:
[----:B------:R-:W-:Y:S05]  /*3780*/  BSYNC B2 ;  /* 0x0000000000027941 */ /* 0x000fea0003800000 */
.L_x_4385:
[----:B--2---:R1:W-:Y:S02]  /*3790*/  STG.E.128 desc[UR40][R8.64], R4 ;  /* 0x0000000408007986 */ /* 0x0043e4000c101d28 */
.L_x_4384:
[----:B------:R-:W-:Y:S05]  /*37a0*/  BSYNC B1 ;  /* 0x0000000000017941 */ /* 0x000fea0003800000 */
.L_x_4383:
[----:B------:R-:W-:Y:S01]  /*37b0*/  ISETP.NE.AND P4, PT, R63, RZ, PT ;  /* 0x000000ff3f00720c */ /* 0x000fe20003f85270 */
[----:B------:R-:W-:-:S12]  /*37c0*/  BSSY B1, `(.L_x_4387) ;  /* 0x0000072000017945 */ /* 0x000fd80003800000 */
[----:B------:R-:W-:Y:S05]  /*37d0*/  @!P4 BRA `(.L_x_4388) ;  /* 0x0000000400c0c947 */ /* 0x000fea0003800000 */
[----:B-1----:R1:W2:Y:S01]  /*37e0*/  LDS.128 R4, [R105+0x1e400] ;  /* 0x01e4000069047984 */ /* 0x0022a20000000c00 */
[----:B------:R-:W-:Y:S01]  /*37f0*/  ISETP.GE.AND P4, PT, R216, R109, PT ;  /* 0x0000006dd800720c */ /* 0x000fe20003f86270 */
[----:B------:R-:W-:-:S12]  /*3800*/  BSSY B2, `(.L_x_4389) ;  /* 0x000006c000027945 */ /* 0x000fd80003800000 */
[----:B-1----:R-:W-:Y:S05]  /*3810*/  @P4 BRA `(.L_x_4390) ;  /* 0x0000000400a84947 */ /* 0x002fea0003800000 */
[--C-:B------:R-:W-:Y:S02]  /*3820*/  SHF.R.U32.HI R115, RZ, 0x18, R43.reuse ;  /* 0x00000018ff737819 */ /* 0x100fe4000001162b */
[----:B------:R-:W-:Y:S02]  /*3830*/  LOP3.LUT R42, R43, 0xff, RZ, 0xc0, !PT ;  /* 0x000000ff2b2a7812 */ /* 0x000fe400078ec0ff */
[--C-:B------:R-:W-:Y:S02]  /*3840*/  SHF.R.U32.HI R97, RZ, 0x8, R43.reuse ;  /* 0x00000008ff617819 */ /* 0x100fe4000001162b */
[----:B------:R-:W-:Y:S02]  /*3850*/  SHF.R.U32.HI R51, RZ, 0x10, R43 ;  /* 0x00000010ff337819 */ /* 0x000fe4000001162b */
[--C-:B------:R-:W-:Y:S02]  /*3860*/  SHF.R.U32.HI R50, RZ, 0x8, R49.reuse ;  /* 0x00000008ff327819 */ /* 0x100fe40000011631 */
[----:B------:R-:W-:-:S02]  /*3870*/  SHF.R.U32.HI R48, RZ, 0x18, R49 ;  /* 0x00000018ff307819 */ /* 0x000fc40000011631 */
[----:B------:R-:W-:Y:S02]  /*3880*/  LOP3.LUT R43, R49, 0xff, RZ, 0xc0, !PT ;  /* 0x000000ff312b7812 */ /* 0x000fe400078ec0ff */
[----:B------:R-:W-:Y:S01]  /*3890*/  SHF.R.U32.HI R96, RZ, 0x10, R49 ;  /* 0x00000010ff607819 */ /* 0x000fe20000011631 */
[----:B------:R-:W-:Y:S01]  /*38a0*/  IMAD.SHL.U32 R49, R50, 0x100, RZ ;  /* 0x0000010032317824 */ /* 0x000fe200078e00ff */
        /* <DEDUP_REMOVED lines=97> */
.L_x_4390:
[----:B------:R-:W-:Y:S05]  /*3ec0*/  BSYNC B2 ;  /* 0x0000000000027941 */ /* 0x000fea0003800000 */
.L_x_4389:
[----:B--2---:R2:W-:Y:S02]  /*3ed0*/  STG.E.128 desc[UR40][R8.64+0x20], R4 ;  /* 0x0000200408007986 */ /* 0x0045e4000c101d28 */
.L_x_4388:
[----:B------:R-:W-:Y:S05]  /*3ee0*/  BSYNC B1 ;  /* 0x0000000000017941 */ /* 0x000fea0003800000 */
.L_x_4387:
[----:B------:R-:W-:Y:S01]  /*3ef0*/  ISETP.NE.AND P4, PT, R62, RZ, PT ;  /* 0x000000ff3e00720c */ /* 0x000fe20003f85270 */
[----:B------:R-:W-:-:S12]  /*3f00*/  BSSY B1, `(.L_x_4391) ;  /* 0x0000075000017945 */ /* 0x000fd80003800000 */
[----:B------:R-:W-:Y:S05]  /*3f10*/  @!P4 BRA `(.L_x_4392) ;  /* 0x0000000400ccc947 */ /* 0x000fea0003800000 */
[----:B-12---:R1:W2:Y:S01]  /*3f20*/  LDS.128 R4, [R106+0x20400] ;  /* 0x020400006a047984 */ /* 0x0062a20000000c00 */
[----:B------:R-:W-:Y:S01]  /*3f30*/  ISETP.GE.AND P4, PT, R215, R109, PT ;  /* 0x0000006dd700720c */ /* 0x000fe20003f86270 */
[----:B------:R-:W-:-:S12]  /*3f40*/  BSSY B2, `(.L_x_4393) ;  /* 0x000006f000027945 */ /* 0x000fd80003800000 */
[----:B-1----:R-:W-:Y:S05]  /*3f50*/  @P4 BRA `(.L_x_4394) ;  /* 0x0000000400b44947 */ /* 0x002fea0003800000 */
        /* <DEDUP_REMOVED lines=8> */
[----:B------:R-:W-:Y:S01]  /*3fe0*/  SHF.R.U32.HI R50, RZ, 0x10, R39 ;  /* 0x00000010ff327819 */ /* 0x000fe20000011627 */
[----:B------:R-:W-:Y:S01]  /*3ff0*/  IMAD.MOV.U32 R39, RZ, RZ, R6 ;  /* 0x000000ffff277224 */ /* 0x000fe200078e0006 */
        /* <DEDUP_REMOVED lines=99> */
.L_x_4394:
[----:B------:R-:W-:Y:S05]  /*4630*/  BSYNC B2 ;  /* 0x0000000000027941 */ /* 0x000fea0003800000 */
.L_x_4393:
[----:B--2---:R3:W-:Y:S02]  /*4640*/  STG.E.128 desc[UR40][R8.64+0x40], R4 ;  /* 0x0000400408007986 */ /* 0x0047e4000c101d28 */
.L_x_4392:
[----:B------:R-:W-:Y:S05]  /*4650*/  BSYNC B1 ;  /* 0x0000000000017941 */ /* 0x000fea0003800000 */
.L_x_4391:
[----:B------:R-:W-:Y:S01]  /*4660*/  ISETP.NE.AND P4, PT, R29, RZ, PT ;  /* 0x000000ff1d00720c */ /* 0x000fe20003f85270 */
[----:B------:R-:W-:-:S12]  /*4670*/  BSSY B1, `(.L_x_4395) ;  /* 0x0000075000017945 */ /* 0x000fd80003800000 */
[----:B------:R-:W-:Y:S05]  /*4680*/  @!P4 BRA `(.L_x_4396) ;  /* 0x0000000400ccc947 */ /* 0x000fea0003800000 */
[----:B-123--:R1:W2:Y:S01]  /*4690*/  LDS.128 R4, [R105+0x20400] ;  /* 0x0204000069047984 */ /* 0x00e2a20000000c00 */
[----:B------:R-:W-:Y:S01]  /*46a0*/  ISETP.GE.AND P4, PT, R218, R109, PT ;  /* 0x0000006dda00720c */ /* 0x000fe20003f86270 */
[----:B------:R-:W-:-:S12]  /*46b0*/  BSSY B2, `(.L_x_4397) ;  /* 0x000006f000027945 */ /* 0x000fd80003800000 */
[----:B-1----:R-:W-:Y:S05]  /*46c0*/  @P4 BRA `(.L_x_4398) ;  /* 0x0000000400b44947 */ /* 0x002fea0003800000 */
[----:B------:R-:W-:Y:S01]  /*46d0*/  SHF.R.U32.HI R43, RZ, 0x8, R35 ;  /* 0x00000008ff2b7819 */ /* 0x000fe20000011623 */
[----:B--2---:R-:W-:Y:S01]  /*46e0*/  IMAD.MOV.U32 R36, RZ, RZ, R7 ;  /* 0x000000ffff247224 */ /* 0x004fe200078e0007 */
[----:B------:R-:W-:Y:S02]  /*46f0*/  SHF.R.U32.HI R39, RZ, 0x8, R37 ;  /* 0x00000008ff277819 */ /* 0x000fe40000011625 */
[----:B------:R-:W-:Y:S01]  /*4700*/  SHF.R.U32.HI R49, RZ, 0x18, R35 ;  /* 0x00000018ff317819 */ /* 0x000fe20000011623 */
[----:B------:R-:W-:Y:S01]  /*4710*/  IMAD.SHL.U32 R7, R43, 0x100, RZ ;  /* 0x000001002b077824 */ /* 0x000fe200078e00ff */
[----:B------:R-:W-:Y:S02]  /*4720*/  LOP3.LUT R34, R35, 0xff, RZ, 0xc0, !PT ;  /* 0x000000ff23227812 */ /* 0x000fe400078ec0ff */
[----:B------:R-:W-:Y:S02]  /*4730*/  SHF.R.U32.HI R41, RZ, 0x18, R37 ;  /* 0x00000018ff297819 */ /* 0x000fe40000011625 */
[----:B------:R-:W-:-:S02]  /*4740*/  LOP3.LUT R38, R37, 0xff, RZ, 0xc0, !PT ;  /* 0x000000ff25267812 */ /* 0x000fc400078ec0ff */
        /* <DEDUP_REMOVED lines=101> */
.L_x_4398:
[----:B------:R-:W-:Y:S05]  /*4da0*/  BSYNC B2 ;  /* 0x0000000000027941 */ /* 0x000fea0003800000 */
.L_x_4397:
[----:B--2---:R4:W-:Y:S02]  /*4db0*/  STG.E.128 desc[UR40][R8.64+0x60], R4 ;  /* 0x0000600408007986 */ /* 0x0049e4000c101d28 */
.L_x_4396:
[----:B------:R-:W-:Y:S05]  /*4dc0*/  BSYNC B1 ;  /* 0x0000000000017941 */ /* 0x000fea0003800000 */
.L_x_4395:
[----:B------:R-:W-:Y:S01]  /*4dd0*/  ISETP.NE.AND P4, PT, R3, RZ, PT ;  /* 0x000000ff0300720c */ /* 0x000fe20003f85270 */
[----:B------:R-:W-:-:S12]  /*4de0*/  BSSY B1, `(.L_x_4399) ;  /* 0x0000075000017945 */ /* 0x000fd80003800000 */
[----:B------:R-:W-:Y:S05]  /*4df0*/  @!P4 BRA `(.L_x_4400) ;  /* 0x0000000400ccc947 */ /* 0x000fea0003800000 */
[----:B-1234-:R1:W2:Y:S01]  /*4e00*/  LDS.128 R4, [R106+0x22400] ;  /* 0x022400006a047984 */ /* 0x01e2a20000000c00 */
        /* <DEDUP_REMOVED lines=112> */
.L_x_4402:
[----:B------:R-:W-:Y:S05]  /*5510*/  BSYNC B2 ;  /* 0x0000000000027941 */ /* 0x000fea0003800000 */
.L_x_4401:
[----:B--2---:R1:W-:Y:S02]  /*5520*/  STG.E.128 desc[UR40][R8.64+0x80], R4 ;  /* 0x0000800408007986 */ /* 0x0043e4000c101d28 */
.L_x_4400:
[----:B------:R-:W-:Y:S05]  /*5530*/  BSYNC B1 ;  /* 0x0000000000017941 */ /* 0x000fea0003800000 */
.L_x_4399:
[----:B------:R-:W-:-:S13]  /*5540*/  ISETP.NE.AND P4, PT, R0, RZ, PT ;  /* 0x000000ff0000720c */ /* 0x000fda0003f85270 */
[----:B------:R-:W-:Y:S05]  /*5550*/  @!P4 BRA `(.L_x_4382) ;  /* 0x0000003c0048c947 */ /* 0x000fea0003800000 */
[----:B-1234-:R1:W2:Y:S01]  /*5560*/  LDS.128 R4, [R105+0x22400] ;  /* 0x0224000069047984 */ /* 0x01e2a20000000c00 */
        /* <DEDUP_REMOVED lines=9> */
[----:B------:R-:W-:Y:S02]  /*5600*/  LOP3.LUT R14, R13, 0xff0000ff, RZ, 0xc0, !PT ;  /* 0xff0000ff0d0e7812 */ /* 0x000fe400078ec0ff */
[----:B------:R-:W-:Y:S01]  /*5610*/  SHF.R.U32.HI R32, RZ, 0x10, R13 ;  /* 0x00000010ff207819 */ /* 0x000fe2000001160d */
[----:B------:R-:W-:Y:S01]  /*5620*/  IMAD.SHL.U32 R13, R15, 0x100, RZ ;  /* 0x000001000f0d7824 */ /* 0x000fe200078e00ff */
[----:B------:R-:W-:Y:S01]  /*5630*/  SHF.R.U32.HI R33, RZ, 0x10, R11 ;  /* 0x00000010ff217819 */ /* 0x000fe2000001160b */
[----:B------:R-:W-:Y:S01]  /*5640*/  IMAD.MOV.U32 R11, RZ, RZ, R6 ;  /* 0x000000ffff0b7224 */ /* 0x000fe200078e0006 */
[----:B------:R-:W-:Y:S01]  /*5650*/  PRMT R10, R35, 0x654, R10 ;  /* 0x00000654230a7816 */ /* 0x000fe2000000000a */
[----:B------:R-:W-:Y:S01]  /*5660*/  IMAD.U32 R32, R32, 0x10000, RZ ;  /* 0x0001000020207824 */ /* 0x000fe200078e00ff */
[----:B------:R-:W-:-:S02]  /*5670*/  LOP3.LUT R13, R14, 0xff00, R13, 0xf8, !PT ;  /* 0x0000ff000e0d7812 */ /* 0x000fc400078ef80d */
        /* <DEDUP_REMOVED lines=93> */
.L_x_4404:
[----:B------:R-:W-:Y:S05]  /*5c50*/  BSYNC B1 ;  /* 0x0000000000017941 */ /* 0x000fea0003800000 */
.L_x_4403:
[----:B--2---:R1:W-:Y:S01]  /*5c60*/  STG.E.128 desc[UR40][R8.64+0xa0], R4 ;  /* 0x0000a00408007986 */ /* 0x0043e2000c101d28 */
[----:B------:R-:W-:Y:S05]  /*5c70*/  BRA `(.L_x_4382) ;  /* 0x0000003400807947 */ /* 0x000fea0003800000 */
.L_x_4376:
        /* <DEDUP_REMOVED lines=42> */
.L_x_4406:
[----:B------:R-:W-:Y:S05]  /*5f20*/  BSYNC B1 ;  /* 0x0000000000017941 */ /* 0x000fea0003800000 */
.L_x_4405:
[----:B------:R-:W-:Y:S01]  /*5f30*/  UISETP.NE.AND UP0, UPT, UR42, 0x3, UPT ;  /* 0x000000032a00788c */ /* 0x000fe2000bf05270 */
[----:B-----5:R-:W-:Y:S02]  /*5f40*/  IMAD.MOV.U32 R110, RZ, RZ, R6 ;  /* 0x000000ffff6e7224 */ /* 0x020fe400078e0006 */
        /* <DEDUP_REMOVED lines=14> */
.L_x_4407:
[----:B------:R-:W-:Y:S01]  /*6030*/  IMAD R103, R17, 0x8, R16 ;  /* 0x0000000811677824 */ /* 0x000fe200078e0210 */
[----:B------:R-:W-:Y:S01]  /*6040*/  SHF.L.U32 R108, R206, 0x1f, RZ ;  /* 0x0000001fce6c7819 */ /* 0x000fe200000006ff */
[----:B------:R-:W-:Y:S03]  /*6050*/  BSSY B1, `(.L_x_4408) ;  /* 0x0000003000017945 */ /* 0x000fe60003800000 */
[----:B------:R-:W1:Y:S02]  /*6060*/  SYNCS.PHASECHK.TRANS64.TRYWAIT P5, [R103+URZ+0x2a890], R108 ;  /* 0x02a8906c670075a7 */ /* 0x000e6400080a017f */
[----:B-1----:R-:W-:Y:S05]  /*6070*/  @!P5 BRA `(.L_x_4409) ;  /* 0x0000024c00acd947 */ /* 0x002fea0003800000 */
.L_x_4734:
[----:B------:R-:W-:Y:S05]  /*6080*/  BSYNC B1 ;  /* 0x0000000000017941 */ /* 0x000fea0003800000 */
.L_x_4408:
[----:B------:R-:W-:Y:S05]  /*6090*/  @P4 BRA `(.L_x_4382) ;  /* 0x0000003000784947 */ /* 0x000fea0003800000 */
[----:B------:R-:W2:Y:S01]  /*60a0*/  LDC R115, c[0x0][0x2f4] ;  /* 0x0000bd00ff737b82 */ /* 0x000ea20000000800 */
[----:B------:R-:W-:Y:S01]  /*60b0*/  ISETP.NE.AND P4, PT, R64, RZ, PT ;  /* 0x000000ff4000720c */ /* 0x000fe20003f85270 */
[----:B------:R-:W-:Y:S01]  /*60c0*/  ULDC.64 UR4, c[0x0][0x300] ;  /* 0x0000c00000047ab9 */ /* 0x000fe20000000a00 */
[----:B0-----:R-:W-:Y:S01]  /*60d0*/  SHF.R.S32.HI R44, RZ, 0x1f, R200 ;  /* 0x0000001fff2c7819 */ /* 0x001fe200000114c8 */
[----:B------:R-:W-:Y:S01]  /*60e0*/  IMAD.MOV.U32 R98, RZ, RZ, R48 ;  /* 0x000000ffff627224 */ /* 0x000fe200078e0030 */
[----:B------:R-:W-:Y:S03]  /*60f0*/  BSSY B1, `(.L_x_4410) ;  /* 0x00000fe000017945 */ /* 0x000fe60003800000 */
[----:B------:R-:W-:Y:S02]  /*6100*/  IMAD R45, R44, UR4, RZ ;  /* 0x000000042c2d7c24 */ /* 0x000fe4000f8e02ff */
[----:B------:R-:W-:-:S04]  /*6110*/  IMAD.WIDE.U32 R98, R200, UR4, R98 ;  /* 0x00000004c8627c25 */ /* 0x000fc8000f8e0062 */
[----:B------:R-:W-:-:S04]  /*6120*/  IMAD R45, R200, UR5, R45 ;  /* 0x00000005c82d7c24 */ /* 0x000fc8000f8e022d */
[----:B------:R-:W-:Y:S02]  /*6130*/  IMAD.IADD R114, R45, 0x1, R99 ;  /* 0x000000012d727824 */ /* 0x000fe400078e0263 */
[----:B--2---:R-:W-:Y:S01]  /*6140*/  IMAD.IADD R117, R115, 0x1, -R76 ;  /* 0x0000000173757824 */ /* 0x004fe200078e0a4c */
[----:B------:R-:W-:Y:S06]  /*6150*/  @!P4 BRA `(.L_x_4411) ;  /* 0x0000000c00dcc947 */ /* 0x000fec0003800000 */
[----:B------:R-:W-:Y:S01]  /*6160*/  SEL R44, R76, R117, !P0 ;  /* 0x000000754c2c7207 */ /* 0x000fe20004000000 */
[----:B------:R-:W-:Y:S01]  /*6170*/  BSSY B2, `(.L_x_4412) ;  /* 0x00000eb000027945 */ /* 0x000fe20003800000 */
[----:B------:R-:W-:Y:S02]  /*6180*/  IADD3 R121, P4, P5, R60, R98, R71 ;  /* 0x000000623c797210 */ /* 0x000fe40007d9e047 */
[----:B------:R-:W-:Y:S02]  /*6190*/  SHF.R.S32.HI R45, RZ, 0x1f, R44 ;  /* 0x0000001fff2d7819 */ /* 0x000fe4000001142c */
[----:B------:R-:W-:Y:S02]  /*61a0*/  IADD3.X R122, R101, R114, R68, P4, P5 ;  /* 0x00000072657a7210 */ /* 0x000fe400027ea444 */
[----:B------:R-:W-:Y:S02]  /*61b0*/  LEA.HI R45, R45, R44, RZ, 0x5 ;  /* 0x0000002c2d2d7211 */ /* 0x000fe400078f28ff */
[----:B------:R-:W-:-:S02]  /*61c0*/  ISETP.GE.AND P4, PT, R22, R109, PT ;  /* 0x0000006d1600720c */ /* 0x000fc40003f86270 */
[----:B------:R-:W-:-:S04]  /*61d0*/  SHF.R.S32.HI R44, RZ, 0x5, R45 ;  /* 0x00000005ff2c7819 */ /* 0x000fc8000001142d */
        /* <DEDUP_REMOVED lines=13> */
[----:B------:R-:W0:Y:S04]  /*62b0*/  LDS.128 R44, [R45+0x1e400] ;  /* 0x01e400002d2c7984 */ /* 0x000e280000000c00 */
[----:B------:R-:W2:Y:S01]  /*62c0*/  LDS.128 R48, [R48+0x1e400] ;  /* 0x01e4000030307984 */ /* 0x000ea20000000c00 */
[----:B------:R-:W-:Y:S05]  /*62d0*/  @P4 BRA `(.L_x_4413) ;  /* 0x0000000c00504947 */ /* 0x000fea0003800000 */
[--C-:B------:R-:W-:Y:S02]  /*62e0*/  SHF.R.U32.HI R134, RZ, 0x10, R13.reuse ;  /* 0x00000010ff867819 */ /* 0x100fe4000001160d */
[--C-:B------:R-:W-:Y:S02]  /*62f0*/  SHF.R.U32.HI R132, RZ, 0x8, R13.reuse ;  /* 0x00000008ff847819 */ /* 0x100fe4000001160d */
[----:B------:R-:W-:Y:S02]  /*6300*/  LOP3.LUT R12, R13, 0xff, RZ, 0xc0, !PT ;  /* 0x000000ff0d0c7812 */ /* 0x000fe400078ec0ff */
[----:B------:R-:W-:Y:S02]  /*6310*/  SHF.R.U32.HI R13, RZ, 0x18, R13 ;  /* 0x00000018ff0d7819 */ /* 0x000fe4000001160d */
[--C-:B------:R-:W-:Y:S02]  /*6320*/  SHF.R.U32.HI R131, RZ, 0x10, R43.reuse ;  /* 0x00000010ff837819 */ /* 0x100fe4000001162b */
[----:B------:R-:W-:-:S02]  /*6330*/  SHF.R.U32.HI R128, RZ, 0x8, R43 ;  /* 0x00000008ff807819 */ /* 0x000fc4000001162b */
[----:B------:R-:W-:Y:S01]  /*6340*/  LOP3.LUT R42, R43, 0xff, RZ, 0xc0, !PT ;  /* 0x000000ff2b2a7812 */ /* 0x000fe200078ec0ff */
[----:B------:R-:W-:Y:S01]  /*6350*/  IMAD.U32 R131, R131, 0x10000, RZ ;  /* 0x0001000083837824 */ /* 0x000fe200078e00ff */
[----:B------:R-:W-:Y:S02]  /*6360*/  SHF.R.U32.HI R43, RZ, 0x18, R43 ;  /* 0x00000018ff2b7819 */ /* 0x000fe4000001162b */
[----:B------:R-:W-:Y:S01]  /*6370*/  PRMT R13, R13, 0x654, R12 ;  /* 0x000006540d0d7816 */ /* 0x000fe2000000000c */
[----:B------:R-:W-:Y:S01]  /*6380*/  IMAD.SHL.U32 R12, R132, 0x100, RZ ;  /* 0x00000100840c7824 */ /* 0x000fe200078e00ff */
[--C-:B------:R-:W-:Y:S02]  /*6390*/  SHF.R.U32.HI R135, RZ, 0x10, R15.reuse ;  /* 0x00000010ff877819 */ /* 0x100fe4000001160f */
[----:B------:R-:W-:Y:S02]  /*63a0*/  SHF.R.U32.HI R130, RZ, 0x8, R15 ;  /* 0x00000008ff827819 */ /* 0x000fe4000001160f */
[----:B------:R-:W-:-:S02]  /*63b0*/  LOP3.LUT R14, R15, 0xff, RZ, 0xc0, !PT ;  /* 0x000000ff0f0e7812 */ /* 0x000fc400078ec0ff */
[----:B------:R-:W-:Y:S02]  /*63c0*/  SHF.R.U32.HI R15, RZ, 0x18, R15 ;  /* 0x00000018ff0f7819 */ /* 0x000fe4000001160f */
[--C-:B------:R-:W-:Y:S02]  /*63d0*/  SHF.R.U32.HI R133, RZ, 0x10, R41.reuse ;  /* 0x00000010ff857819 */ /* 0x100fe40000011629 */
[--C-:B------:R-:W-:Y:S02]  /*63e0*/  SHF.R.U32.HI R129, RZ, 0x8, R41.reuse ;  /* 0x00000008ff817819 */ /* 0x100fe40000011629 */
[----:B------:R-:W-:Y:S02]  /*63f0*/  LOP3.LUT R40, R41, 0xff, RZ, 0xc0, !PT ;  /* 0x000000ff29287812 */ /* 0x000fe400078ec0ff */
[----:B------:R-:W-:Y:S01]  /*6400*/  PRMT R43, R43, 0x654, R42 ;  /* 0x000006542b2b7816 */ /* 0x000fe2000000002a */
[----:B------:R-:W-:Y:S01]  /*6410*/  IMAD.SHL.U32 R42, R128, 0x100, RZ ;  /* 0x00000100802a7824 */ /* 0x000fe200078e00ff */
[----:B------:R-:W-:-:S02]  /*6420*/  SHF.R.U32.HI R41, RZ, 0x18, R41 ;  /* 0x00000018ff297819 */ /* 0x000fc40000011629 */
[----:B------:R-:W-:Y:S01]  /*6430*/  LOP3.LUT R13, R13, 0xff00, R12, 0xf8, !PT ;  /* 0x0000ff000d0d7812 */ /* 0x000fe200078ef80c */
[----:B------:R-:W-:Y:S01]  /*6440*/  IMAD.SHL.U32 R12, R130, 0x100, RZ ;  /* 0x00000100820c7824 */ /* 0x000fe200078e00ff */
[----:B------:R-:W-:Y:S01]  /*6450*/  PRMT R15, R15, 0x654, R14 ;  /* 0x000006540f0f7816 */ /* 0x000fe2000000000e */
[----:B------:R-:W-:Y:S01]  /*6460*/  IMAD.U32 R14, R134, 0x10000, RZ ;  /* 0x00010000860e7824 */ /* 0x000fe200078e00ff */
[----:B------:R-:W-:Y:S01]  /*6470*/  PRMT R41, R41, 0x654, R40 ;  /* 0x0000065429297816 */ /* 0x000fe20000000028 */
[----:B------:R-:W-:Y:S01]  /*6480*/  IMAD.SHL.U32 R40, R129, 0x100, RZ ;  /* 0x0000010081287824 */ /* 0x000fe200078e00ff */
[----:B------:R-:W-:Y:S02]  /*6490*/  LOP3.LUT R134, R43, 0xff00, R42, 0xf8, !PT ;  /* 0x0000ff002b867812 */ /* 0x000fe400078ef82a */
[----:B------:R-:W-:Y:S02]  /*64a0*/  F2FP.F16.E4M3.UNPACK_B R130, R127.H1 ;  /* 0x0000007fff82723e */ /* 0x000fe400030006ff */
[----:B--2---:R-:W-:-:S02]  /*64b0*/  F2FP.F16.E4M3.UNPACK_B R128, R48.H1 ;  /* 0x00000030ff80723e */ /* 0x004fc400030006ff */
[----:B0-----:R-:W-:Y:S02]  /*64c0*/  F2FP.F16.E4M3.UNPACK_B R42, R44.H1 ;  /* 0x0000002cff2a723e */ /* 0x001fe400030006ff */
[----:B------:R-:W-:Y:S01]  /*64d0*/  LOP3.LUT R15, R15, 0xff00, R12, 0xf8, !PT ;  /* 0x0000ff000f0f7812 */ /* 0x000fe200078ef80c */
[----:B------:R-:W-:Y:S01]  /*64e0*/  IMAD.U32 R12, R135, 0x10000, RZ ;  /* 0x00010000870c7824 */ /* 0x000fe200078e00ff */
[----:B------:R-:W-:Y:S01]  /*64f0*/  LOP3.LUT R132, R41, 0xff00, R40, 0xf8, !PT ;  /* 0x0000ff0029847812 */ /* 0x000fe200078ef828 */
[----:B------:R-:W-:Y:S01]  /*6500*/  HADD2.F32 R41, -RZ, R128.H0_H0 ;  /* 0x20000080ff297230 */ /* 0x000fe20000004100 */
[----:B------:R-:W-:Y:S01]  /*6510*/  LOP3.LUT R14, R13, 0xff0000, R14, 0xf8, !PT ;  /* 0x00ff00000d0e7812 */ /* 0x000fe200078ef80e */
[----:B------:R-:W-:Y:S01]  /*6520*/  HADD2.F32 R13, -RZ, R130.H0_H0 ;  /* 0x20000082ff0d7230 */ /* 0x000fe20000004100 */
[----:B------:R-:W-:Y:S01]  /*6530*/  F2FP.F16.E4M3.UNPACK_B R43, R126.H1 ;  /* 0x0000007eff2b723e */ /* 0x000fe200030006ff */
[----:B------:R-:W-:Y:S01]  /*6540*/  HADD2.F32 R40, -RZ, R42.H0_H0 ;  /* 0x2000002aff287230 */ /* 0x000fe20000004100 */
[----:B------:R-:W-:Y:S01]  /*6550*/  LOP3.LUT R12, R15, 0xff0000, R12, 0xf8, !PT ;  /* 0x00ff00000f0c7812 */ /* 0x000fe200078ef80c */
[----:B------:R-:W-:-:S02]  /*6560*/  IMAD.U32 R15, R133, 0x10000, RZ ;  /* 0x00010000850f7824 */ /* 0x000fc400078e00ff */
[CC--:B------:R-:W-:Y:S01]  /*6570*/  FMUL.FTZ R133, R41.reuse, R13.reuse ;  /* 0x0000000d29857220 */ /* 0x0c0fe20000410000 */
[--C-:B------:R-:W-:Y:S02]  /*6580*/  HADD2.F32 R129, -RZ, R43.reuse.H0_H0 ;  /* 0x2000002bff817230 */ /* 0x100fe40000004100 */
[----:B------:R-:W-:Y:S01]  /*6590*/  FMUL.FTZ R136, R40, R13 ;  /* 0x0000000d28887220 */ /* 0x000fe20000410000 */
[----:B------:R-:W-:Y:S01]  /*65a0*/  HADD2.F32 R128, -RZ, R128.H1_H1 ;  /* 0x30000080ff807230 */ /* 0x000fe20000004100 */
[----:B------:R-:W-:Y:S01]  /*65b0*/  LOP3.LUT R15, R132, 0xff0000, R15, 0xf8, !PT ;  /* 0x00ff0000840f7812 */ /* 0x000fe200078ef80f */
[----:B------:R-:W-:Y:S02]  /*65c0*/  HADD2.F32 R132, -RZ, R130.H1_H1 ;  /* 0x30000082ff847230 */ /* 0x000fe40000004100 */
[-C--:B------:R-:W-:Y:S01]  /*65d0*/  FFMA.FTZ R40, R40, R129.reuse, -R133 ;  /* 0x0000008128287223 */ /* 0x080fe20000010885 */
[----:B------:R-:W-:Y:S01]  /*65e0*/  FFMA.FTZ R41, R41, R129, R136 ;  /* 0x0000008129297223 */ /* 0x000fe20000010088 */
[----:B------:R-:W-:Y:S01]  /*65f0*/  HADD2.F32 R129, -RZ, R43.H1_H1 ;  /* 0x3000002bff817230 */ /* 0x000fe20000004100 */
[----:B------:R-:W-:Y:S01]  /*6600*/  F2FP.F16.E4M3.UNPACK_B R130, R127 ;  /* 0x0000007fff82723e */ /* 0x000fe200020006ff */
[----:B------:R-:W-:Y:S01]  /*6610*/  HADD2.F32 R43, -RZ, R42.H1_H1 ;  /* 0x3000002aff2b7230 */ /* 0x000fe20000004100 */
[----:B------:R-:W-:-:S02]  /*6620*/  F2FP.F16.E4M3.UNPACK_B R48, R48 ;  /* 0x00000030ff30723e */ /* 0x000fc400020006ff */
[----:B------:R-:W-:Y:S02]  /*6630*/  F2FP.F16.E4M3.UNPACK_B R44, R44 ;  /* 0x0000002cff2c723e */ /* 0x000fe400020006ff */
[----:B------:R-:W-:Y:S01]  /*6640*/  LOP3.LUT R13, R134, 0xff0000, R131, 0xf8, !PT ;  /* 0x00ff0000860d7812 */ /* 0x000fe200078ef883 */
[----:B------:R-:W-:Y:S01]  /*6650*/  FMUL.FTZ R134, R128, R132 ;  /* 0x0000008480867220 */ /* 0x000fe20000410000 */
[----:B------:R-:W-:Y:S01]  /*6660*/  F2FP.F16.E4M3.UNPACK_B R127, R126 ;  /* 0x0000007eff7f723e */ /* 0x000fe200020006ff */
[----:B------:R-:W-:Y:S02]  /*6670*/  HADD2.F32 R131, -RZ, R130.H0_H0 ;  /* 0x20000082ff837230 */ /* 0x000fe40000004100 */
[C---:B------:R-:W-:Y:S01]  /*6680*/  FMUL.FTZ R133, R43.reuse, R132 ;  /* 0x000000842b857220 */ /* 0x040fe20000410000 */
[----:B------:R-:W-:Y:S02]  /*6690*/  HADD2.F32 R126, -RZ, R48.H0_H0 ;  /* 0x20000030ff7e7230 */ /* 0x000fe40000004100 */
[----:B------:R-:W-:Y:S01]  /*66a0*/  FFMA.FTZ R139, R43, R129, -R134 ;  /* 0x000000812b8b7223 */ /* 0x000fe20000010886 */
[----:B------:R-:W-:-:S02]  /*66b0*/  HADD2.F32 R42, -RZ, R44.H0_H0 ;  /* 0x2000002cff2a7230 */ /* 0x000fc40000004100 */
[----:B------:R-:W-:Y:S01]  /*66c0*/  FFMA.FTZ R134, R128, R129, R133 ;  /* 0x0000008180867223 */ /* 0x000fe20000010085 */
        /* <DEDUP_REMOVED lines=30> */
[-C--:B------:R-:W-:Y:S01]  /*68b0*/  FMUL.FTZ R135, R126, R127.reuse ;  /* 0x0000007f7e877220 */ /* 0x080fe20000410000 */
[----:B------:R-:W-:Y:S01]  /*68c0*/  F2FP.F16.E4M3.UNPACK_B R46, R46 ;  /* 0x0000002eff2e723e */ /* 0x000fe200020006ff */
[----:B------:R-:W-:Y:S01]  /*68d0*/  FMUL.FTZ R127, R42, R127 ;  /* 0x0000007f2a7f7220 */ /* 0x000fe20000410000 */
        /* <DEDUP_REMOVED lines=12> */
[----:B------:R-:W-:Y:S01]  /*69a0*/  FMUL.FTZ R48, R42, R48 ;  /* 0x000000302a307220 */ /* 0x000fe20000410000 */
[----:B------:R-:W-:Y:S01]  /*69b0*/  HADD2.F32 R50, -RZ, R50.H1_H1 ;  /* 0x30000032ff327230 */ /* 0x000fe20000004100 */
[----:B------:R-:W-:Y:S01]  /*69c0*/  F2FP.SATFINITE.E4M3.F32.PACK_AB_MERGE_C R128, R143, R128, RZ ;  /* 0x000000808f80723e */ /* 0x000fe200048070ff */
[--C-:B------:R-:W-:Y:S02]  /*69d0*/  HADD2.F32 R44, -RZ, R124.reuse.H0_H0 ;  /* 0x2000007cff2c7230 */ /* 0x100fe40000004100 */
[-C--:B------:R-:W-:Y:S01]  /*69e0*/  FMUL.FTZ R137, R46, R127.reuse ;  /* 0x0000007f2e897220 */ /* 0x080fe20000410000 */
[----:B------:R-:W-:Y:S02]  /*69f0*/  HADD2.F32 R125, -RZ, R124.H1_H1 ;  /* 0x3000007cff7d7230 */ /* 0x000fe40000004100 */
[----:B------:R-:W-:Y:S01]  /*6a00*/  FMUL.FTZ R135, R50, R127 ;  /* 0x0000007f32877220 */ /* 0x000fe20000410000 */
[-C--:B------:R-:W-:Y:S01]  /*6a10*/  FFMA.FTZ R126, R42, R44.reuse, -R129 ;  /* 0x0000002c2a7e7223 */ /* 0x080fe20000010881 */
[----:B------:R-:W-:Y:S01]  /*6a20*/  FFMA.FTZ R127, R43, R44, R48 ;  /* 0x0000002c2b7f7223 */ /* 0x000fe20000010030 */
[----:B------:R-:W-:Y:S01]  /*6a30*/  F2FP.F16.E4M3.UNPACK_B R42, R49 ;  /* 0x00000031ff2a723e */ /* 0x000fe200020006ff */
[----:B------:R-:W-:Y:S01]  /*6a40*/  FFMA.FTZ R135, R46, R125, -R135 ;  /* 0x0000007d2e877223 */ /* 0x000fe20000010887 */
[----:B------:R-:W-:Y:S01]  /*6a50*/  F2FP.F16.E4M3.UNPACK_B R43, R15 ;  /* 0x0000000fff2b723e */ /* 0x000fe200020006ff */
[----:B------:R-:W-:Y:S01]  /*6a60*/  FFMA.FTZ R50, R50, R125, R137 ;  /* 0x0000007d32327223 */ /* 0x000fe20000010089 */
[----:B------:R-:W-:Y:S01]  /*6a70*/  F2FP.SATFINITE.E4M3.F32.PACK_AB_MERGE_C R48, R132, R131, R41 ;  /* 0x000000838430723e */ /* 0x000fe20004807029 */
[--C-:B------:R-:W-:Y:S01]  /*6a80*/  HADD2.F32 R124, -RZ, R42.reuse.H0_H0 ;  /* 0x2000002aff7c7230 */ /* 0x100fe20000004100 */
[----:B------:R-:W-:Y:S01]  /*6a90*/  F2FP.F16.E4M3.UNPACK_B R41, R45 ;  /* 0x0000002dff29723e */ /* 0x000fe200020006ff */
[----:B------:R-:W-:Y:S01]  /*6aa0*/  HADD2.F32 R129, -RZ, R43.H0_H0 ;  /* 0x2000002bff817230 */ /* 0x000fe20000004100 */
[----:B------:R-:W-:Y:S01]  /*6ab0*/  F2FP.SATFINITE.E4M3.F32.PACK_AB_MERGE_C R44, R130, R133, R40 ;  /* 0x00000085822c723e */ /* 0x000fe20004807028 */
[----:B------:R-:W-:Y:S01]  /*6ac0*/  HADD2.F32 R42, -RZ, R42.H1_H1 ;  /* 0x3000002aff2a7230 */ /* 0x000fe20000004100 */
[----:B------:R-:W-:Y:S01]  /*6ad0*/  F2FP.F16.E4M3.UNPACK_B R125, R14 ;  /* 0x0000000eff7d723e */ /* 0x000fe200020006ff */
[----:B------:R-:W-:Y:S01]  /*6ae0*/  HADD2.F32 R40, -RZ, R41.H0_H0 ;  /* 0x20000029ff287230 */ /* 0x000fe20000004100 */
[----:B------:R-:W-:Y:S01]  /*6af0*/  F2FP.SATFINITE.E4M3.F32.PACK_AB_MERGE_C R46, R141, R136, RZ ;  /* 0x000000888d2e723e */ /* 0x000fe200048070ff */
[----:B------:R-:W-:Y:S01]  /*6b00*/  FMUL.FTZ R131, R124, R129 ;  /* 0x000000817c837220 */ /* 0x000fe20000410000 */
[----:B------:R-:W-:Y:S01]  /*6b10*/  F2FP.SATFINITE.E4M3.F32.PACK_AB_MERGE_C R50, R50, R127, R128 ;  /* 0x0000007f3232723e */ /* 0x000fe20004807080 */
[----:B------:R-:W-:Y:S01]  /*6b20*/  HADD2.F32 R127, -RZ, R125.H0_H0 ;  /* 0x2000007dff7f7230 */ /* 0x000fe20000004100 */
[----:B------:R-:W-:Y:S01]  /*6b30*/  F2FP.SATFINITE.E4M3.F32.PACK_AB_MERGE_C R46, R135, R126, R46 ;  /* 0x0000007e872e723e */ /* 0x000fe2000480702e */
[----:B------:R-:W-:Y:S01]  /*6b40*/  FMUL.FTZ R129, R40, R129 ;  /* 0x0000008128817220 */ /* 0x000fe20000410000 */
[----:B------:R-:W-:Y:S01]  /*6b50*/  HADD2.F32 R126, -RZ, R43.H1_H1 ;  /* 0x3000002bff7e7230 */ /* 0x000fe20000004100 */
[----:B------:R-:W-:Y:S01]  /*6b60*/  F2FP.F16.E4M3.UNPACK_B R49, R49.H1 ;  /* 0x00000031ff31723e */ /* 0x000fe200030006ff */
[----:B------:R-:W-:-:S02]  /*6b70*/  HADD2.F32 R43, -RZ, R41.H1_H1 ;  /* 0x30000029ff2b7230 */ /* 0x000fc40000004100 */
[-C--:B------:R-:W-:Y:S01]  /*6b80*/  FFMA.FTZ R41, R124, R127.reuse, R129 ;  /* 0x0000007f7c297223 */ /* 0x080fe20000010081 */
[----:B------:R-:W-:Y:S02]  /*6b90*/  HADD2.F32 R125, -RZ, R125.H1_H1 ;  /* 0x3000007dff7d7230 */ /* 0x000fe40000004100 */
[-C--:B------:R-:W-:Y:S01]  /*6ba0*/  FMUL.FTZ R124, R42, R126.reuse ;  /* 0x0000007e2a7c7220 */ /* 0x080fe20000410000 */
[----:B------:R-:W-:Y:S01]  /*6bb0*/  FFMA.FTZ R40, R40, R127, -R131 ;  /* 0x0000007f28287223 */ /* 0x000fe20000010883 */
[C---:B------:R-:W-:Y:S01]  /*6bc0*/  FMUL.FTZ R127, R43.reuse, R126 ;  /* 0x0000007e2b7f7220 */ /* 0x040fe20000410000 */
[----:B------:R-:W-:Y:S01]  /*6bd0*/  F2FP.F16.E4M3.UNPACK_B R45, R45.H1 ;  /* 0x0000002dff2d723e */ /* 0x000fe200030006ff */
[----:B------:R-:W-:Y:S01]  /*6be0*/  FFMA.FTZ R43, R43, R125, -R124 ;  /* 0x0000007d2b2b7223 */ /* 0x000fe2000001087c */
[----:B------:R-:W-:Y:S01]  /*6bf0*/  F2FP.F16.E4M3.UNPACK_B R124, R15.H1 ;  /* 0x0000000fff7c723e */ /* 0x000fe200030006ff */
[----:B------:R-:W-:Y:S01]  /*6c00*/  FFMA.FTZ R132, R42, R125, R127 ;  /* 0x0000007d2a847223 */ /* 0x000fe2000001007f */
[----:B------:R-:W-:Y:S01]  /*6c10*/  HADD2.F32 R42, -RZ, R49.H0_H0 ;  /* 0x20000031ff2a7230 */ /* 0x000fe20000004100 */
[----:B------:R-:W-:Y:S01]  /*6c20*/  F2FP.F16.E4M3.UNPACK_B R14, R14.H1 ;  /* 0x0000000eff0e723e */ /* 0x000fe200030006ff */
[----:B------:R-:W-:Y:S01]  /*6c30*/  HADD2.F32 R15, -RZ, R45.H0_H0 ;  /* 0x2000002dff0f7230 */ /* 0x000fe20000004100 */
[----:B------:R-:W-:Y:S01]  /*6c40*/  F2FP.F16.E4M3.UNPACK_B R127, R13 ;  /* 0x0000000dff7f723e */ /* 0x000fe200020006ff */
[----:B------:R-:W-:-:S02]  /*6c50*/  HADD2.F32 R49, -RZ, R49.H1_H1 ;  /* 0x30000031ff317230 */ /* 0x000fc40000004100 */
[--C-:B------:R-:W-:Y:S02]  /*6c60*/  HADD2.F32 R128, -RZ, R124.reuse.H1_H1 ;  /* 0x3000007cff807230 */ /* 0x100fe40000004100 */
[----:B------:R-:W-:Y:S02]  /*6c70*/  HADD2.F32 R45, -RZ, R45.H1_H1 ;  /* 0x3000002dff2d7230 */ /* 0x000fe40000004100 */
[----:B------:R-:W-:Y:S02]  /*6c80*/  HADD2.F32 R125, -RZ, R124.H0_H0 ;  /* 0x2000007cff7d7230 */ /* 0x000fe40000004100 */
[--C-:B------:R-:W-:Y:S02]  /*6c90*/  HADD2.F32 R124, -RZ, R14.reuse.H0_H0 ;  /* 0x2000000eff7c7230 */ /* 0x100fe40000004100 */
[----:B------:R-:W-:Y:S02]  /*6ca0*/  HADD2.F32 R126, -RZ, R14.H1_H1 ;  /* 0x3000000eff7e7230 */ /* 0x000fe40000004100 */
[-C--:B------:R-:W-:Y:S01]  /*6cb0*/  FMUL.FTZ R14, R49, R128.reuse ;  /* 0x00000080310e7220 */ /* 0x080fe20000410000 */
[----:B------:R-:W-:Y:S01]  /*6cc0*/  FMUL.FTZ R128, R45, R128 ;  /* 0x000000802d807220 */ /* 0x000fe20000410000 */
[CC--:B------:R-:W-:Y:S01]  /*6cd0*/  FMUL.FTZ R130, R42.reuse, R125.reuse ;  /* 0x0000007d2a827220 */ /* 0x0c0fe20000410000 */
[----:B------:R-:W-:Y:S01]  /*6ce0*/  FMUL.FTZ R125, R15, R125 ;  /* 0x0000007d0f7d7220 */ /* 0x000fe20000410000 */
[-C--:B------:R-:W-:Y:S01]  /*6cf0*/  FFMA.FTZ R134, R45, R126.reuse, -R14 ;  /* 0x0000007e2d867223 */ /* 0x080fe2000001080e */
[-C--:B------:R-:W-:Y:S01]  /*6d00*/  F2FP.F16.E4M3.UNPACK_B R45, R51.reuse ;  /* 0x00000033ff2d723e */ /* 0x080fe200020006ff */
[----:B------:R-:W-:Y:S01]  /*6d10*/  FFMA.FTZ R136, R49, R126, R128 ;  /* 0x0000007e31887223 */ /* 0x000fe20000010080 */
[----:B------:R-:W-:Y:S01]  /*6d20*/  F2FP.F16.E4M3.UNPACK_B R51, R51.H1 ;  /* 0x00000033ff33723e */ /* 0x000fe200030006ff */
[-C--:B------:R-:W-:Y:S01]  /*6d30*/  FFMA.FTZ R131, R15, R124.reuse, -R130 ;  /* 0x0000007c0f837223 */ /* 0x080fe20000010882 */
[----:B------:R-:W-:Y:S01]  /*6d40*/  F2FP.F16.E4M3.UNPACK_B R128, R13.H1 ;  /* 0x0000000dff80723e */ /* 0x000fe200030006ff */
[----:B------:R-:W-:Y:S01]  /*6d50*/  FFMA.FTZ R133, R42, R124, R125 ;  /* 0x0000007c2a857223 */ /* 0x000fe2000001007d */
        /* <DEDUP_REMOVED lines=8> */
[----:B------:R-:W-:Y:S01]  /*6de0*/  F2FP.SATFINITE.E4M3.F32.PACK_AB_MERGE_C R131, R134, R131, RZ ;  /* 0x000000838683723e */ /* 0x000fe200048070ff */
[----:B------:R-:W-:-:S02]  /*6df0*/  HADD2.F32 R42, -RZ, R47.H0_H0 ;  /* 0x2000002fff2a7230 */ /* 0x000fc40000004100 */
[----:B------:R-:W-:Y:S01]  /*6e00*/  FMUL.FTZ R138, R49, R130 ;  /* 0x00000082318a7220 */ /* 0x000fe20000410000 */
        /* <DEDUP_REMOVED lines=31> */
[----:B------:R-:W-:Y:S02]  /*7000*/  F2FP.SATFINITE.E4M3.F32.PACK_AB_MERGE_C R49, R132, R41, R133 ;  /* 0x000000298431723e */ /* 0x000fe40004807085 */
[----:B------:R-:W-:-:S07]  /*7010*/  F2FP.SATFINITE.E4M3.F32.PACK_AB_MERGE_C R51, R13, R130, R128 ;  /* 0x000000820d33723e */ /* 0x000fce0004807080 */
.L_x_4413:
[----:B------:R-:W-:Y:S05]  /*7020*/  BSYNC B2 ;  /* 0x0000000000027941 */ /* 0x000fea0003800000 */
.L_x_4412:
        /* <DEDUP_REMOVED lines=9> */
[----:B--2---:R0:W-:Y:S03]  /*70c0*/  @!P4 STG.E.128 desc[UR40][R14.64], R48 ;  /* 0x000000300e00c986 */ /* 0x0041e6000c101d28 */
.L_x_4411:
[----:B------:R-:W-:Y:S05]  /*70d0*/  BSYNC B1 ;  /* 0x0000000000017941 */ /* 0x000fea0003800000 */
.L_x_4410:
        /* <DEDUP_REMOVED lines=27> */
[--C-:B------:R-:W-:Y:S01]  /*7290*/  SHF.R.U32.HI R125, RZ, 0x8, R9.reuse ;  /* 0x00000008ff7d7819 */ /* 0x100fe20000011609 */
[----:B0-----:R-:W-:Y:S01]  /*72a0*/  IMAD.MOV.U32 R36, RZ, RZ, R12 ;  /* 0x000000ffff247224 */ /* 0x001fe200078e000c */
[----:B------:R-:W-:Y:S02]  /*72b0*/  SHF.R.U32.HI R127, RZ, 0x18, R9 ;  /* 0x00000018ff7f7819 */ /* 0x000fe40000011609 */
[----:B------:R-:W-:Y:S02]  /*72c0*/  LOP3.LUT R8, R9, 0xff, RZ, 0xc0, !PT ;  /* 0x000000ff09087812 */ /* 0x000fe400078ec0ff */
[--C-:B------:R-:W-:Y:S02]  /*72d0*/  SHF.R.U32.HI R123, RZ, 0x18, R11.reuse ;  /* 0x00000018ff7b7819 */ /* 0x100fe4000001160b */
[----:B------:R-:W-:Y:S02]  /*72e0*/  LOP3.LUT R10, R11, 0xff, RZ, 0xc0, !PT ;  /* 0x000000ff0b0a7812 */ /* 0x000fe400078ec0ff */
[----:B------:R-:W-:-:S02]  /*72f0*/  SHF.R.U32.HI R51, RZ, 0x8, R11 ;  /* 0x00000008ff337819 */ /* 0x000fc4000001160b */
[----:B------:R-:W-:Y:S02]  /*7300*/  SHF.R.U32.HI R121, RZ, 0x10, R11 ;  /* 0x00000010ff797819 */ /* 0x000fe4000001160b */
[--C-:B------:R-:W-:Y:S02]  /*7310*/  SHF.R.U32.HI R50, RZ, 0x18, R37.reuse ;  /* 0x00000018ff327819 */ /* 0x100fe40000011625 */
[----:B------:R-:W-:Y:S02]  /*7320*/  LOP3.LUT R11, R37, 0xff, RZ, 0xc0, !PT ;  /* 0x000000ff250b7812 */ /* 0x000fe400078ec0ff */
[--C-:B------:R-:W-:Y:S02]  /*7330*/  SHF.R.U32.HI R48, RZ, 0x8, R37.reuse ;  /* 0x00000008ff307819 */ /* 0x100fe40000011625 */
[----:B------:R-:W-:Y:S02]  /*7340*/  SHF.R.U32.HI R49, RZ, 0x10, R37 ;  /* 0x00000010ff317819 */ /* 0x000fe40000011625 */
[----:B------:R-:W-:Y:S01]  /*7350*/  SHF.R.U32.HI R124, RZ, 0x10, R9 ;  /* 0x00000010ff7c7819 */ /* 0x000fe20000011609 */
[----:B------:R-:W-:Y:S01]  /*7360*/  IMAD.SHL.U32 R9, R125, 0x100, RZ ;  /* 0x000001007d097824 */ /* 0x000fe200078e00ff */
[----:B------:R-:W-:-:S02]  /*7370*/  SHF.R.U32.HI R38, RZ, 0x18, R39 ;  /* 0x00000018ff267819 */ /* 0x000fc40000011627 */
[----:B------:R-:W-:Y:S02]  /*7380*/  LOP3.LUT R37, R39, 0xff, RZ, 0xc0, !PT ;  /* 0x000000ff27257812 */ /* 0x000fe400078ec0ff */
[--C-:B------:R-:W-:Y:S02]  /*7390*/  SHF.R.U32.HI R46, RZ, 0x8, R39.reuse ;  /* 0x00000008ff2e7819 */ /* 0x100fe40000011627 */
[----:B------:R-:W-:Y:S02]  /*73a0*/  PRMT R8, R127, 0x654, R8 ;  /* 0x000006547f087816 */ /* 0x000fe40000000008 */
[----:B------:R-:W-:Y:S01]  /*73b0*/  SHF.R.U32.HI R122, RZ, 0x10, R39 ;  /* 0x00000010ff7a7819 */ /* 0x000fe20000011627 */
[----:B------:R-:W-:Y:S01]  /*73c0*/  IMAD.SHL.U32 R39, R46, 0x100, RZ ;  /* 0x000001002e277824 */ /* 0x000fe200078e00ff */
[----:B------:R-:W-:Y:S01]  /*73d0*/  PRMT R38, R38, 0x654, R37 ;  /* 0x0000065426267816 */ /* 0x000fe20000000025 */
[----:B------:R-:W-:Y:S01]  /*73e0*/  IMAD.SHL.U32 R37, R48, 0x100, RZ ;  /* 0x0000010030257824 */ /* 0x000fe200078e00ff */
[----:B------:R-:W-:Y:S01]  /*73f0*/  PRMT R12, R50, 0x654, R11 ;  /* 0x00000654320c7816 */ /* 0x000fe2000000000b */
[----:B------:R-:W-:Y:S01]  /*7400*/  IMAD.SHL.U32 R11, R51, 0x100, RZ ;  /* 0x00000100330b7824 */ /* 0x000fe200078e00ff */
[----:B------:R-:W-:Y:S01]  /*7410*/  LOP3.LUT R8, R8, 0xff00, R9, 0xf8, !PT ;  /* 0x0000ff0008087812 */ /* 0x000fe200078ef809 */
[----:B------:R-:W-:Y:S01]  /*7420*/  IMAD.U32 R9, R124, 0x10000, RZ ;  /* 0x000100007c097824 */ /* 0x000fe200078e00ff */
[----:B------:R-:W-:Y:S01]  /*7430*/  PRMT R10, R123, 0x654, R10 ;  /* 0x000006547b0a7816 */ /* 0x000fe2000000000a */
[----:B------:R-:W-:Y:S01]  /*7440*/  IMAD.U32 R122, R122, 0x10000, RZ ;  /* 0x000100007a7a7824 */ /* 0x000fe200078e00ff */
[----:B------:R-:W-:-:S02]  /*7450*/  LOP3.LUT R50, R12, 0xff00, R37, 0xf8, !PT ;  /* 0x0000ff000c327812 */ /* 0x000fc400078ef825 */
[----:B------:R-:W-:Y:S02]  /*7460*/  LOP3.LUT R51, R38, 0xff00, R39, 0xf8, !PT ;  /* 0x0000ff0026337812 */ /* 0x000fe400078ef827 */
[----:B------:R-:W-:Y:S02]  /*7470*/  LOP3.LUT R11, R10, 0xff00, R11, 0xf8, !PT ;  /* 0x0000ff000a0b7812 */ /* 0x000fe400078ef80b */
[----:B------:R-:W-:Y:S02]  /*7480*/  F2FP.F16.E4M3.UNPACK_B R48, R120.H1 ;  /* 0x00000078ff30723e */ /* 0x000fe400030006ff */
[----:B--2---:R-:W-:Y:S02]  /*7490*/  F2FP.F16.E4M3.UNPACK_B R39, R40.H1 ;  /* 0x00000028ff27723e */ /* 0x004fe400030006ff */
[----:B------:R-:W-:Y:S02]  /*74a0*/  F2FP.F16.E4M3.UNPACK_B R37, R36.H1 ;  /* 0x00000024ff25723e */ /* 0x000fe400030006ff */
[----:B------:R-:W-:Y:S01]  /*74b0*/  LOP3.LUT R10, R8, 0xff0000, R9, 0xf8, !PT ;  /* 0x00ff0000080a7812 */ /* 0x000fe200078ef809 */
[----:B------:R-:W-:Y:S01]  /*74c0*/  IMAD.U32 R8, R121, 0x10000, RZ ;  /* 0x0001000079087824 */ /* 0x000fe200078e00ff */
[----:B------:R-:W-:Y:S01]  /*74d0*/  F2FP.F16.E4M3.UNPACK_B R46, R118.H1 ;  /* 0x00000076ff2e723e */ /* 0x000fe200030006ff */
[----:B------:R-:W-:Y:S01]  /*74e0*/  HADD2.F32 R9, -RZ, R48.H0_H0 ;  /* 0x20000030ff097230 */ /* 0x000fe20000004100 */
[----:B------:R-:W-:Y:S01]  /*74f0*/  F2FP.F16.E4M3.UNPACK_B R120, R120 ;  /* 0x00000078ff78723e */ /* 0x000fe200020006ff */
[----:B------:R-:W-:Y:S01]  /*7500*/  HADD2.F32 R38, -RZ, R39.H0_H0 ;  /* 0x20000027ff267230 */ /* 0x000fe20000004100 */
[----:B------:R-:W-:Y:S01]  /*7510*/  LOP3.LUT R8, R11, 0xff0000, R8, 0xf8, !PT ;  /* 0x00ff00000b087812 */ /* 0x000fe200078ef808 */
        /* <DEDUP_REMOVED lines=14> */
[----:B------:R-:W-:Y:S01]  /*7600*/  LOP3.LUT R11, R50, 0xff0000, R11, 0xf8, !PT ;  /* 0x00ff0000320b7812 */ /* 0x000fe200078ef80b */
[----:B------:R-:W-:-:S02]  /*7610*/  HADD2.F32 R38, -RZ, R37.H1_H1 ;  /* 0x30000025ff267230 */ /* 0x000fc40000004100 */
[----:B------:R-:W-:Y:S02]  /*7620*/  HADD2.F32 R48, -RZ, R120.H0_H0 ;  /* 0x20000078ff307230 */ /* 0x000fe40000004100 */
[-C--:B------:R-:W-:Y:S01]  /*7630*/  FMUL.FTZ R121, R46, R51.reuse ;  /* 0x000000332e797220 */ /* 0x080fe20000410000 */
[----:B------:R-:W-:Y:S02]  /*7640*/  HADD2.F32 R39, -RZ, R40.H0_H0 ;  /* 0x20000028ff277230 */ /* 0x000fe40000004100 */
[C---:B------:R-:W-:Y:S01]  /*7650*/  FMUL.FTZ R51, R38.reuse, R51 ;  /* 0x0000003326337220 */ /* 0x040fe20000410000 */
[----:B------:R-:W-:Y:S02]  /*7660*/  HADD2.F32 R37, -RZ, R36.H0_H0 ;  /* 0x20000024ff257230 */ /* 0x000fe40000004100 */
[-C--:B------:R-:W-:Y:S01]  /*7670*/  FFMA.FTZ R125, R38, R49.reuse, -R121 ;  /* 0x00000031267d7223 */ /* 0x080fe20000010879 */
[----:B------:R-:W-:Y:S02]  /*7680*/  HADD2.F32 R38, -RZ, R118.H0_H0 ;  /* 0x20000076ff267230 */ /* 0x000fe40000004100 */
[----:B------:R-:W-:Y:S01]  /*7690*/  FFMA.FTZ R122, R46, R49, R51 ;  /* 0x000000312e7a7223 */ /* 0x000fe20000010033 */
[-C--:B------:R-:W-:Y:S01]  /*76a0*/  FMUL.FTZ R46, R39, R48.reuse ;  /* 0x00000030272e7220 */ /* 0x080fe20000410000 */
[----:B------:R-:W-:Y:S01]  /*76b0*/  FMUL.FTZ R48, R37, R48 ;  /* 0x0000003025307220 */ /* 0x000fe20000410000 */
[----:B------:R-:W-:Y:S01]  /*76c0*/  HADD2.F32 R49, -RZ, R120.H1_H1 ;  /* 0x30000078ff317230 */ /* 0x000fe20000004100 */
[----:B------:R-:W-:Y:S01]  /*76d0*/  F2FP.SATFINITE.E4M3.F32.PACK_AB_MERGE_C R12, R125, R12, RZ ;  /* 0x0000000c7d0c723e */ /* 0x000fe200048070ff */
[----:B------:R-:W-:-:S02]  /*76e0*/  HADD2.F32 R40, -RZ, R40.H1_H1 ;  /* 0x30000028ff287230 */ /* 0x000fc40000004100 */
[-C--:B------:R-:W-:Y:S01]  /*76f0*/  FFMA.FTZ R51, R37, R38.reuse, -R46 ;  /* 0x0000002625337223 */ /* 0x080fe2000001082e */
[----:B------:R-:W-:Y:S01]  /*7700*/  FFMA.FTZ R120, R39, R38, R48 ;  /* 0x0000002627787223 */ /* 0x000fe20000010030 */
[----:B------:R-:W-:Y:S01]  /*7710*/  HADD2.F32 R36, -RZ, R36.H1_H1 ;  /* 0x30000024ff247230 */ /* 0x000fe20000004100 */
[----:B------:R-:W-:Y:S01]  /*7720*/  F2FP.F16.E4M3.UNPACK_B R48, R119.H1 ;  /* 0x00000077ff30723e */ /* 0x000fe200030006ff */
        /* <DEDUP_REMOVED lines=20> */
[-C--:B------:R-:W-:Y:S01]  /*7870*/  FFMA.FTZ R50, R37, R40.reuse, -R48 ;  /* 0x0000002825327223 */ /* 0x080fe20000010830 */
[----:B------:R-:W-:Y:S02]  /*7880*/  HADD2.F32 R37, -RZ, R46.H1_H1 ;  /* 0x3000002eff257230 */ /* 0x000fe40000004100 */
[-C--:B------:R-:W-:Y:S01]  /*7890*/  FMUL.FTZ R127, R38, R49.reuse ;  /* 0x00000031267f7220 */ /* 0x080fe20000410000 */
[----:B------:R-:W-:Y:S01]  /*78a0*/  FFMA.FTZ R124, R39, R40, R124 ;  /* 0x00000028277c7223 */ /* 0x000fe2000001007c */
[C---:B------:R-:W-:Y:S01]  /*78b0*/  FMUL.FTZ R49, R36.reuse, R49 ;  /* 0x0000003124317220 */ /* 0x040fe20000410000 */
[--C-:B------:R-:W-:Y:S02]  /*78c0*/  HADD2.F32 R40, -RZ, R119.reuse.H0_H0 ;  /* 0x20000077ff287230 */ /* 0x100fe40000004100 */
[-C--:B------:R-:W-:Y:S01]  /*78d0*/  FFMA.FTZ R129, R36, R37.reuse, -R127 ;  /* 0x0000002524817223 */ /* 0x080fe2000001087f */
[----:B------:R-:W-:Y:S01]  /*78e0*/  F2FP.F16.E4M3.UNPACK_B R116, R116 ;  /* 0x00000074ff74723e */ /* 0x000fe200020006ff */
[----:B------:R-:W-:Y:S01]  /*78f0*/  FFMA.FTZ R131, R38, R37, R49 ;  /* 0x0000002526837223 */ /* 0x000fe20000010031 */
[----:B------:R-:W-:Y:S01]  /*7900*/  HADD2.F32 R37, -RZ, R42.H0_H0 ;  /* 0x2000002aff257230 */ /* 0x000fe20000004100 */
[----:B------:R-:W-:Y:S01]  /*7910*/  F2FP.F16.E4M3.UNPACK_B R46, R10 ;  /* 0x0000000aff2e723e */ /* 0x000fe200020006ff */
[----:B------:R-:W-:Y:S01]  /*7920*/  HADD2.F32 R36, -RZ, R14.H0_H0 ;  /* 0x2000000eff247230 */ /* 0x000fe20000004100 */
[----:B------:R-:W-:Y:S01]  /*7930*/  F2FP.SATFINITE.E4M3.F32.PACK_AB_MERGE_C R12, R118, R51, R12 ;  /* 0x00000033760c723e */ /* 0x000fe2000480700c */
[----:B------:R-:W-:-:S02]  /*7940*/  HADD2.F32 R119, -RZ, R119.H1_H1 ;  /* 0x30000077ff777230 */ /* 0x000fc40000004100 */
[CC--:B------:R-:W-:Y:S01]  /*7950*/  FMUL.FTZ R49, R37.reuse, R40.reuse ;  /* 0x0000002825317220 */ /* 0x0c0fe20000410000 */
[----:B------:R-:W-:Y:S02]  /*7960*/  HADD2.F32 R42, -RZ, R42.H1_H1 ;  /* 0x3000002aff2a7230 */ /* 0x000fe40000004100 */
[----:B------:R-:W-:Y:S01]  /*7970*/  FMUL.FTZ R40, R36, R40 ;  /* 0x0000002824287220 */ /* 0x000fe20000410000 */
[----:B------:R-:W-:Y:S01]  /*7980*/  HADD2.F32 R38, -RZ, R116.H0_H0 ;  /* 0x20000074ff267230 */ /* 0x000fe20000004100 */
[----:B------:R-:W-:Y:S01]  /*7990*/  F2FP.F16.E4M3.UNPACK_B R10, R10.H1 ;  /* 0x0000000aff0a723e */ /* 0x000fe200030006ff */
[----:B------:R-:W-:Y:S02]  /*79a0*/  HADD2.F32 R14, -RZ, R14.H1_H1 ;  /* 0x3000000eff0e7230 */ /* 0x000fe40000004100 */
[-C--:B------:R-:W-:Y:S01]  /*79b0*/  FMUL.FTZ R127, R42, R119.reuse ;  /* 0x000000772a7f7220 */ /* 0x080fe20000410000 */
[----:B------:R-:W-:Y:S02]  /*79c0*/  HADD2.F32 R39, -RZ, R116.H1_H1 ;  /* 0x30000074ff277230 */ /* 0x000fe40000004100 */
[-C--:B------:R-:W-:Y:S01]  /*79d0*/  FFMA.FTZ R48, R36, R38.reuse, -R49 ;  /* 0x0000002624307223 */ /* 0x080fe20000010831 */
[----:B------:R-:W-:Y:S01]  /*79e0*/  FFMA.FTZ R116, R37, R38, R40 ;  /* 0x0000002625747223 */ /* 0x000fe20000010028 */
[C---:B------:R-:W-:Y:S01]  /*79f0*/  FMUL.FTZ R119, R14.reuse, R119 ;  /* 0x000000770e777220 */ /* 0x040fe20000410000 */
        /* <DEDUP_REMOVED lines=28> */
[----:B------:R-:W-:Y:S01]  /*7bc0*/  HADD2.F32 R11, -RZ, R13.H0_H0 ;  /* 0x2000000dff0b7230 */ /* 0x000fe20000004100 */
[----:B------:R-:W-:Y:S01]  /*7bd0*/  F2FP.SATFINITE.E4M3.F32.PACK_AB_MERGE_C R40, R122, R123, RZ ;  /* 0x0000007b7a28723e */ /* 0x000fe200048070ff */
[----:B------:R-:W-:-:S02]  /*7be0*/  HADD2.F32 R36, -RZ, R41.H0_H0 ;  /* 0x20000029ff247230 */ /* 0x000fc40000004100 */
[----:B------:R-:W-:Y:S01]  /*7bf0*/  HADD2.F32 R38, -RZ, R39.H0_H0 ;  /* 0x20000027ff267230 */ /* 0x000fe20000004100 */
[----:B------:R-:W-:Y:S01]  /*7c00*/  F2FP.SATFINITE.E4M3.F32.PACK_AB_MERGE_C R40, R121, R120, R40 ;  /* 0x000000787928723e */ /* 0x000fe20004807028 */
[----:B------:R-:W-:Y:S02]  /*7c10*/  HADD2.F32 R41, -RZ, R41.H1_H1 ;  /* 0x30000029ff297230 */ /* 0x000fe40000004100 */
[----:B------:R-:W-:Y:S02]  /*7c20*/  HADD2.F32 R46, -RZ, R39.H1_H1 ;  /* 0x30000027ff2e7230 */ /* 0x000fe40000004100 */
[-C--:B------:R-:W-:Y:S01]  /*7c30*/  FMUL.FTZ R48, R36, R38.reuse ;  /* 0x0000002624307220 */ /* 0x080fe20000410000 */
[----:B------:R-:W-:Y:S02]  /*7c40*/  HADD2.F32 R13, -RZ, R13.H1_H1 ;  /* 0x3000000dff0d7230 */ /* 0x000fe40000004100 */
[----:B------:R-:W-:Y:S01]  /*7c50*/  FMUL.FTZ R39, R11, R38 ;  /* 0x000000260b277220 */ /* 0x000fe20000410000 */
[----:B------:R-:W-:-:S02]  /*7c60*/  HADD2.F32 R37, -RZ, R10.H0_H0 ;  /* 0x2000000aff257230 */ /* 0x000fc40000004100 */
[----:B------:R-:W-:Y:S02]  /*7c70*/  HADD2.F32 R38, -RZ, R10.H1_H1 ;  /* 0x3000000aff267230 */ /* 0x000fe40000004100 */
[-C--:B------:R-:W-:Y:S01]  /*7c80*/  FMUL.FTZ R10, R41, R46.reuse ;  /* 0x0000002e290a7220 */ /* 0x080fe20000410000 */
[----:B------:R-:W-:Y:S01]  /*7c90*/  FMUL.FTZ R46, R13, R46 ;  /* 0x0000002e0d2e7220 */ /* 0x000fe20000410000 */
[-C--:B------:R-:W-:Y:S01]  /*7ca0*/  FFMA.FTZ R121, R36, R37.reuse, R39 ;  /* 0x0000002524797223 */ /* 0x080fe20000010027 */
[----:B------:R-:W-:Y:S01]  /*7cb0*/  FFMA.FTZ R120, R11, R37, -R48 ;  /* 0x000000250b787223 */ /* 0x000fe20000010830 */
[-C--:B------:R-:W-:Y:S01]  /*7cc0*/  FFMA.FTZ R123, R13, R38.reuse, -R10 ;  /* 0x000000260d7b7223 */ /* 0x080fe2000001080a */
[----:B------:R-:W-:Y:S01]  /*7cd0*/  F2FP.F16.E4M3.UNPACK_B R36, R43 ;  /* 0x0000002bff24723e */ /* 0x000fe200020006ff */
[----:B------:R-:W-:Y:S01]  /*7ce0*/  FFMA.FTZ R122, R41, R38, R46 ;  /* 0x00000026297a7223 */ /* 0x000fe2000001002e */
[----:B------:R-:W-:Y:S02]  /*7cf0*/  F2FP.F16.E4M3.UNPACK_B R10, R15 ;  /* 0x0000000fff0a723e */ /* 0x000fe400020006ff */
[----:B------:R-:W-:Y:S01]  /*7d00*/  F2FP.F16.E4M3.UNPACK_B R43, R43.H1 ;  /* 0x0000002bff2b723e */ /* 0x000fe200030006ff */
[----:B------:R-:W-:Y:S01]  /*7d10*/  HADD2.F32 R37, -RZ, R36.H0_H0 ;  /* 0x20000024ff257230 */ /* 0x000fe20000004100 */
[----:B------:R-:W-:Y:S01]  /*7d20*/  F2FP.F16.E4M3.UNPACK_B R48, R9.H1 ;  /* 0x00000009ff30723e */ /* 0x000fe200030006ff */
[----:B------:R-:W-:Y:S01]  /*7d30*/  HADD2.F32 R11, -RZ, R10.H0_H0 ;  /* 0x2000000aff0b7230 */ /* 0x000fe20000004100 */
[----:B------:R-:W-:Y:S01]  /*7d40*/  F2FP.F16.E4M3.UNPACK_B R15, R15.H1 ;  /* 0x0000000fff0f723e */ /* 0x000fe200030006ff */
[----:B------:R-:W-:Y:S01]  /*7d50*/  HADD2.F32 R36, -RZ, R36.H1_H1 ;  /* 0x30000024ff247230 */ /* 0x000fe20000004100 */
[----:B------:R-:W-:Y:S01]  /*7d60*/  F2FP.F16.E4M3.UNPACK_B R41, R9 ;  /* 0x00000009ff29723e */ /* 0x000fe200020006ff */
[----:B------:R-:W-:Y:S01]  /*7d70*/  HADD2.F32 R49, -RZ, R48.H0_H0 ;  /* 0x20000030ff317230 */ /* 0x000fe20000004100 */
[-C--:B------:R-:W-:Y:S01]  /*7d80*/  F2FP.F16.E4M3.UNPACK_B R9, R8.reuse ;  /* 0x00000008ff09723e */ /* 0x080fe200020006ff */
        /* <DEDUP_REMOVED lines=8> */
[----:B------:R-:W-:Y:S01]  /*7e10*/  FMUL.FTZ R49, R13, R49 ;  /* 0x000000310d317220 */ /* 0x000fe20000410000 */
[----:B------:R-:W-:Y:S02]  /*7e20*/  HADD2.F32 R43, -RZ, R43.H1_H1 ;  /* 0x3000002bff2b7230 */ /* 0x000fe40000004100 */
[-C--:B------:R-:W-:Y:S01]  /*7e30*/  FMUL.FTZ R124, R37, R50.reuse ;  /* 0x00000032257c7220 */ /* 0x080fe20000410000 */
[----:B------:R-:W-:Y:S02]  /*7e40*/  HADD2.F32 R48, -RZ, R48.H1_H1 ;  /* 0x30000030ff307230 */ /* 0x000fe40000004100 */
[----:B------:R-:W-:Y:S01]  /*7e50*/  FFMA.FTZ R49, R8, R39, R49 ;  /* 0x0000002708317223 */ /* 0x000fe20000010031 */
[----:B------:R-:W-:Y:S02]  /*7e60*/  HADD2.F32 R15, -RZ, R15.H1_H1 ;  /* 0x3000000fff0f7230 */ /* 0x000fe40000004100 */
[----:B------:R-:W-:Y:S01]  /*7e70*/  FMUL.FTZ R50, R11, R50 ;  /* 0x000000320b327220 */ /* 0x000fe20000410000 */
[----:B------:R-:W-:-:S02]  /*7e80*/  HADD2.F32 R46, -RZ, R9.H0_H0 ;  /* 0x20000009ff2e7230 */ /* 0x000fc40000004100 */
[-C--:B------:R-:W-:Y:S01]  /*7e90*/  FMUL.FTZ R8, R43, R48.reuse ;  /* 0x000000302b087220 */ /* 0x080fe20000410000 */
[----:B------:R-:W-:Y:S02]  /*7ea0*/  HADD2.F32 R41, -RZ, R41.H1_H1 ;  /* 0x30000029ff297230 */ /* 0x000fe40000004100 */
[----:B------:R-:W-:Y:S01]  /*7eb0*/  FMUL.FTZ R48, R15, R48 ;  /* 0x000000300f307220 */ /* 0x000fe20000410000 */
[----:B------:R-:W-:Y:S02]  /*7ec0*/  HADD2.F32 R10, -RZ, R10.H1_H1 ;  /* 0x3000000aff0a7230 */ /* 0x000fe40000004100 */
[----:B------:R-:W-:Y:S01]  /*7ed0*/  FFMA.FTZ R124, R11, R46, -R124 ;  /* 0x0000002e0b7c7223 */ /* 0x000fe2000001087c */
[----:B------:R-:W-:Y:S02]  /*7ee0*/  HADD2.F32 R38, -RZ, R38.H1_H1 ;  /* 0x30000026ff267230 */ /* 0x000fe40000004100 */
[----:B------:R-:W-:Y:S01]  /*7ef0*/  FMUL.FTZ R11, R36, R41 ;  /* 0x00000029240b7220 */ /* 0x000fe20000410000 */
[----:B------:R-:W-:-:S02]  /*7f00*/  HADD2.F32 R9, -RZ, R9.H1_H1 ;  /* 0x30000009ff097230 */ /* 0x000fc40000004100 */
[----:B------:R-:W-:Y:S01]  /*7f10*/  FMUL.FTZ R41, R10, R41 ;  /* 0x000000290a297220 */ /* 0x000fe20000410000 */
[----:B------:R-:W-:Y:S01]  /*7f20*/  FFMA.FTZ R126, R13, R39, -R126 ;  /* 0x000000270d7e7223 */ /* 0x000fe2000001087e */
[-C--:B------:R-:W-:Y:S01]  /*7f30*/  FFMA.FTZ R48, R43, R38.reuse, R48 ;  /* 0x000000262b307223 */ /* 0x080fe20000010030 */
[----:B------:R-:W-:Y:S01]  /*7f40*/  FFMA.FTZ R15, R15, R38, -R8 ;  /* 0x000000260f0f7223 */ /* 0x000fe20000010808 */
[----:B------:R-:W-:Y:S01]  /*7f50*/  FFMA.FTZ R50, R37, R46, R50 ;  /* 0x0000002e25327223 */ /* 0x000fe20000010032 */
[-C--:B------:R-:W-:Y:S01]  /*7f60*/  FFMA.FTZ R41, R36, R9.reuse, R41 ;  /* 0x0000000924297223 */ /* 0x080fe20000010029 */
[----:B------:R-:W-:Y:S01]  /*7f70*/  FFMA.FTZ R11, R10, R9, -R11 ;  /* 0x000000090a0b7223 */ /* 0x000fe2000001080b */
[----:B------:R-:W-:Y:S02]  /*7f80*/  F2FP.SATFINITE.E4M3.F32.PACK_AB_MERGE_C R48, R48, R49, RZ ;  /* 0x000000313030723e */ /* 0x000fe400048070ff */
[----:B------:R-:W-:Y:S02]  /*7f90*/  F2FP.SATFINITE.E4M3.F32.PACK_AB_MERGE_C R51, R118, R51, R121 ;  /* 0x000000337633723e */ /* 0x000fe40004807079 */
[----:B------:R-:W-:-:S02]  /*7fa0*/  F2FP.SATFINITE.E4M3.F32.PACK_AB_MERGE_C R15, R15, R126, RZ ;  /* 0x0000007e0f0f723e */ /* 0x000fc400048070ff */
[----:B------:R-:W-:Y:S01]  /*7fb0*/  F2FP.SATFINITE.E4M3.F32.PACK_AB_MERGE_C R43, R41, R50, R48 ;  /* 0x00000032292b723e */ /* 0x000fe20004807030 */
[----:B------:R-:W-:Y:S01]  /*7fc0*/  IMAD.MOV.U32 R41, RZ, RZ, R51 ;  /* 0x000000ffff297224 */ /* 0x000fe200078e0033 */
[----:B------:R-:W-:Y:S02]  /*7fd0*/  F2FP.SATFINITE.E4M3.F32.PACK_AB_MERGE_C R13, R119, R116, R120 ;  /* 0x00000074770d723e */ /* 0x000fe40004807078 */
[----:B------:R-:W-:-:S07]  /*7fe0*/  F2FP.SATFINITE.E4M3.F32.PACK_AB_MERGE_C R15, R11, R124, R15 ;  /* 0x0000007c0b0f723e */ /* 0x000fce000480700f */
.L_x_4417:
[----:B------:R-:W-:Y:S05]  /*7ff0*/  BSYNC B2 ;  /* 0x0000000000027941 */ /* 0x000fea0003800000 */
.L_x_4416:
        /* <DEDUP_REMOVED lines=10> */
.L_x_4415:
[----:B------:R-:W-:Y:S05]  /*80a0*/  BSYNC B1 ;  /* 0x0000000000017941 */ /* 0x000fea0003800000 */
.L_x_4414:
[----:B------:R-:W-:-:S13]  /*80b0*/  ISETP.NE.AND P4, PT, R62, RZ, PT ;  /* 0x000000ff3e00720c */ /* 0x000fda0003f85270 */
[----:B------:R-:W-:Y:S05]  /*80c0*/  @!P4 BRA `(.L_x_4382) ;  /* 0x00000010006cc947 */ /* 0x000fea0003800000 */
[----:B------:R-:W-:Y:S01]  /*80d0*/  IADD3 R37, P4, P5, R60, R98, R69 ;  /* 0x000000623c257210 */ /* 0x000fe20007d9e045 */
[----:B------:R-:W-:Y:S01]  /*80e0*/  BSSY B1, `(.L_x_4418) ;  /* 0x00000ef000017945 */ /* 0x000fe20003800000 */
[----:B------:R-:W-:Y:S02]  /*80f0*/  ISETP.NE.AND P6, PT, R104, RZ, PT ;  /* 0x000000ff6800720c */ /* 0x000fe40003fc5270 */
[----:B---3--:R-:W-:Y:S02]  /*8100*/  IADD3.X R8, R101, R114, R66, P4, P5 ;  /* 0x0000007265087210 */ /* 0x008fe400027ea442 */
[----:B------:R-:W-:Y:S02]  /*8110*/  IADD3 R36, P4, R37, R96, RZ ;  /* 0x0000006025247210 */ /* 0x000fe40007f9e0ff */
[----:B------:R-:W-:-:S03]  /*8120*/  SEL R117, R76, R117, !P6 ;  /* 0x000000754c757207 */ /* 0x000fc60007000000 */
[----:B------:R-:W-:Y:S01]  /*8130*/  IMAD.X R37, R8, 0x1, R97, P4 ;  /* 0x0000000108257824 */ /* 0x000fe200020e0661 */
[----:B------:R-:W-:Y:S02]  /*8140*/  SHF.R.S32.HI R8, RZ, 0x1f, R117 ;  /* 0x0000001fff087819 */ /* 0x000fe40000011475 */
[----:B------:R-:W-:Y:S02]  /*8150*/  ISETP.GE.AND P4, PT, R94, R109, PT ;  /* 0x0000006d5e00720c */ /* 0x000fe40003f86270 */
[----:B------:R-:W-:-:S04]  /*8160*/  LEA.HI R8, R8, R117, RZ, 0x5 ;  /* 0x0000007508087211 */ /* 0x000fc800078f28ff */
        /* <DEDUP_REMOVED lines=13> */
[----:B0-----:R-:W-:-:S04]  /*8240*/  IMAD.IADD R12, R16, 0x1, R11 ;  /* 0x00000001100c7824 */ /* 0x001fc800078e020b */
[----:B------:R-:W0:Y:S04]  /*8250*/  LDS.128 R8, [R9+0x1e400] ;  /* 0x01e4000009087984 */ /* 0x000e280000000c00 */
[----:B------:R-:W2:Y:S01]  /*8260*/  LDS.128 R12, [R12+0x1e400] ;  /* 0x01e400000c0c7984 */ /* 0x000ea20000000c00 */
[----:B------:R-:W-:Y:S05]  /*8270*/  @P4 BRA `(.L_x_4419) ;  /* 0x0000000c00544947 */ /* 0x000fea0003800000 */
[--C-:B------:R-:W-:Y:S01]  /*8280*/  SHF.R.U32.HI R47, RZ, 0x10, R5.reuse ;  /* 0x00000010ff2f7819 */ /* 0x100fe20000011605 */
        /* <DEDUP_REMOVED lines=16> */
[----:B------:R-:W-:Y:S02]  /*8390*/  PRMT R33, R33, 0x654, R34 ;  /* 0x0000065421217816 */ /* 0x000fe40000000022 */
[----:B------:R-:W-:Y:S02]  /*83a0*/  SHF.R.U32.HI R43, RZ, 0x10, R35 ;  /* 0x00000010ff2b7819 */ /* 0x000fe40000011623 */
[----:B------:R-:W-:Y:S01]  /*83b0*/  LOP3.LUT R41, R35, 0xff0000ff, RZ, 0xc0, !PT ;  /* 0xff0000ff23297812 */ /* 0x000fe200078ec0ff */
[----:B------:R-:W-:Y:S01]  /*83c0*/  IMAD.MOV.U32 R35, RZ, RZ, R14 ;  /* 0x000000ffff237224 */ /* 0x000fe200078e000e */
[----:B------:R-:W-:Y:S01]  /*83d0*/  LOP3.LUT R5, R5, 0xff00, R4, 0xf8, !PT ;  /* 0x0000ff0005057812 */ /* 0x000fe200078ef804 */
[----:B------:R-:W-:Y:S01]  /*83e0*/  IMAD.SHL.U32 R4, R42, 0x100, RZ ;  /* 0x000001002a047824 */ /* 0x000fe200078e00ff */
[----:B------:R-:W-:Y:S01]  /*83f0*/  PRMT R7, R7, 0x654, R6 ;  /* 0x0000065407077816 */ /* 0x000fe20000000006 */
[----:B------:R-:W-:Y:S01]  /*8400*/  IMAD.SHL.U32 R14, R38, 0x100, RZ ;  /* 0x00000100260e7824 */ /* 0x000fe200078e00ff */
[----:B------:R-:W-:Y:S01]  /*8410*/  LOP3.LUT R42, R33, 0xff00, R12, 0xf8, !PT ;  /* 0x0000ff00212a7812 */ /* 0x000fe200078ef80c */
[----:B------:R-:W-:Y:S01]  /*8420*/  IMAD.U32 R6, R47, 0x10000, RZ ;  /* 0x000100002f067824 */ /* 0x000fe200078e00ff */
[----:B------:R-:W-:Y:S01]  /*8430*/  F2FP.F16.E4M3.UNPACK_B R40, R113.H1 ;  /* 0x00000071ff28723e */ /* 0x000fe200030006ff */
[----:B------:R-:W-:Y:S01]  /*8440*/  IMAD.U32 R43, R43, 0x10000, RZ ;  /* 0x000100002b2b7824 */ /* 0x000fe200078e00ff */
[----:B0-----:R-:W-:-:S02]  /*8450*/  F2FP.F16.E4M3.UNPACK_B R12, R8.H1 ;  /* 0x00000008ff0c723e */ /* 0x001fc400030006ff */
[----:B------:R-:W-:Y:S02]  /*8460*/  F2FP.F16.E4M3.UNPACK_B R33, R32.H1 ;  /* 0x00000020ff21723e */ /* 0x000fe400030006ff */
        /* <DEDUP_REMOVED lines=10> */
[-C--:B------:R-:W-:Y:S01]  /*8510*/  FMUL.FTZ R47, R14, R5.reuse ;  /* 0x000000050e2f7220 */ /* 0x080fe20000410000 */
[----:B------:R-:W-:Y:S02]  /*8520*/  HADD2.F32 R41, -RZ, R38.H0_H0 ;  /* 0x20000026ff297230 */ /* 0x000fe40000004100 */
[----:B------:R-:W-:Y:S01]  /*8530*/  FMUL.FTZ R45, R34, R5 ;  /* 0x00000005222d7220 */ /* 0x000fe20000410000 */
[----:B------:R-:W-:Y:S01]  /*8540*/  LOP3.LUT R5, R44, 0xff0000, R43, 0xf8, !PT ;  /* 0x00ff00002c057812 */ /* 0x000fe200078ef82b */
        /* <DEDUP_REMOVED lines=8> */
[----:B------:R-:W-:-:S02]  /*85d0*/  HADD2.F32 R41, -RZ, R38.H1_H1 ;  /* 0x30000026ff297230 */ /* 0x000fc40000004100 */
[----:B------:R-:W-:Y:S01]  /*85e0*/  FMUL.FTZ R45, R34, R43 ;  /* 0x0000002b222d7220 */ /* 0x000fe20000410000 */
[----:B------:R-:W-:Y:S01]  /*85f0*/  F2FP.F16.E4M3.UNPACK_B R111, R111 ;  /* 0x0000006fff6f723e */ /* 0x000fe200020006ff */
        /* <DEDUP_REMOVED lines=9> */
[----:B------:R-:W-:Y:S01]  /*8690*/  FMUL.FTZ R38, R12, R38 ;  /* 0x000000260c267220 */ /* 0x000fe20000410000 */
[----:B------:R-:W-:Y:S01]  /*86a0*/  HADD2.F32 R32, -RZ, R32.H1_H1 ;  /* 0x30000020ff207230 */ /* 0x000fe20000004100 */
[----:B------:R-:W-:Y:S01]  /*86b0*/  LOP3.LUT R7, R42, 0xff0000, R7, 0xf8, !PT ;  /* 0x00ff00002a077812 */ /* 0x000fe200078ef807 */
[----:B------:R-:W-:Y:S02]  /*86c0*/  HADD2.F32 R8, -RZ, R8.H1_H1 ;  /* 0x30000008ff087230 */ /* 0x000fe40000004100 */
[-C--:B------:R-:W-:Y:S01]  /*86d0*/  FFMA.FTZ R42, R33, R14.reuse, R38 ;  /* 0x0000000e212a7223 */ /* 0x080fe20000010026 */
[----:B------:R-:W-:Y:S02]  /*86e0*/  HADD2.F32 R111, -RZ, R111.H1_H1 ;  /* 0x3000006fff6f7230 */ /* 0x000fe40000004100 */
[-C--:B------:R-:W-:Y:S01]  /*86f0*/  FMUL.FTZ R33, R32, R113.reuse ;  /* 0x0000007120217220 */ /* 0x080fe20000410000 */
[----:B------:R-:W-:Y:S01]  /*8700*/  FFMA.FTZ R40, R12, R14, -R41 ;  /* 0x0000000e0c287223 */ /* 0x000fe20000010829 */
        /* <DEDUP_REMOVED lines=28> */
[----:B------:R-:W-:Y:S01]  /*88d0*/  FFMA.FTZ R48, R33, R32, R48 ;  /* 0x0000002021307223 */ /* 0x000fe20000010030 */
[----:B------:R-:W-:Y:S01]  /*88e0*/  HADD2.F32 R8, -RZ, R10.H0_H0 ;  /* 0x2000000aff087230 */ /* 0x000fe20000004100 */
[----:B------:R-:W-:Y:S01]  /*88f0*/  F2FP.F16.E4M3.UNPACK_B R34, R13 ;  /* 0x0000000dff22723e */ /* 0x000fe200020006ff */
[----:B------:R-:W-:Y:S02]  /*8900*/  HADD2.F32 R112, -RZ, R112.H1_H1 ;  /* 0x30000070ff707230 */ /* 0x000fe40000004100 */
[-C--:B------:R-:W-:Y:S01]  /*8910*/  FMUL.FTZ R43, R12, R41.reuse ;  /* 0x000000290c2b7220 */ /* 0x080fe20000410000 */
[----:B------:R-:W-:Y:S02]  /*8920*/  HADD2.F32 R35, -RZ, R35.H1_H1 ;  /* 0x30000023ff237230 */ /* 0x000fe40000004100 */
[----:B------:R-:W-:Y:S01]  /*8930*/  FMUL.FTZ R41, R8, R41 ;  /* 0x0000002908297220 */ /* 0x000fe20000410000 */
[----:B------:R-:W-:Y:S01]  /*8940*/  HADD2.F32 R33, -RZ, R110.H0_H0 ;  /* 0x2000006eff217230 */ /* 0x000fe20000004100 */
[----:B------:R-:W-:Y:S01]  /*8950*/  F2FP.F16.E4M3.UNPACK_B R32, R9 ;  /* 0x00000009ff20723e */ /* 0x000fe200020006ff */
[----:B------:R-:W-:-:S02]  /*8960*/  HADD2.F32 R10, -RZ, R10.H1_H1 ;  /* 0x3000000aff0a7230 */ /* 0x000fc40000004100 */
[-C--:B------:R-:W-:Y:S01]  /*8970*/  FMUL.FTZ R51, R35, R112.reuse ;  /* 0x0000007023337220 */ /* 0x080fe20000410000 */
[----:B------:R-:W-:Y:S02]  /*8980*/  HADD2.F32 R110, -RZ, R110.H1_H1 ;  /* 0x3000006eff6e7230 */ /* 0x000fe40000004100 */
[----:B------:R-:W-:Y:S01]  /*8990*/  FFMA.FTZ R14, R12, R33, R41 ;  /* 0x000000210c0e7223 */ /* 0x000fe20000010029 */
[----:B------:R-:W-:Y:S01]  /*89a0*/  F2FP.SATFINITE.E4M3.F32.PACK_AB_MERGE_C R12, R46, R47, RZ ;  /* 0x0000002f2e0c723e */ /* 0x000fe200048070ff */
[----:B------:R-:W-:Y:S01]  /*89b0*/  FMUL.FTZ R112, R10, R112 ;  /* 0x000000700a707220 */ /* 0x000fe20000410000 */
[----:B------:R-:W-:Y:S01]  /*89c0*/  F2FP.F16.E4M3.UNPACK_B R41, R7 ;  /* 0x00000007ff29723e */ /* 0x000fe200020006ff */
[----:B------:R-:W-:Y:S01]  /*89d0*/  FFMA.FTZ R43, R8, R33, -R43 ;  /* 0x00000021082b7223 */ /* 0x000fe2000001082b */
[----:B------:R-:W-:Y:S01]  /*89e0*/  FFMA.FTZ R10, R10, R110, -R51 ;  /* 0x0000006e0a0a7223 */ /* 0x000fe20000010833 */
[----:B------:R-:W-:Y:S01]  /*89f0*/  F2FP.SATFINITE.E4M3.F32.PACK_AB_MERGE_C R109, R109, R38, RZ ;  /* 0x000000266d6d723e */ /* 0x000fe200048070ff */
[----:B------:R-:W-:Y:S01]  /*8a00*/  FFMA.FTZ R51, R35, R110, R112 ;  /* 0x0000006e23337223 */ /* 0x000fe20000010070 */
[----:B------:R-:W-:Y:S01]  /*8a10*/  F2FP.SATFINITE.E4M3.F32.PACK_AB_MERGE_C R8, R49, R44, RZ ;  /* 0x0000002c3108723e */ /* 0x000fe200048070ff */
[----:B------:R-:W-:Y:S01]  /*8a20*/  HADD2.F32 R35, -RZ, R34.H0_H0 ;  /* 0x20000022ff237230 */ /* 0x000fe20000004100 */
[----:B------:R-:W-:Y:S01]  /*8a30*/  F2FP.SATFINITE.E4M3.F32.PACK_AB_MERGE_C R12, R113, R42, R12 ;  /* 0x0000002a710c723e */ /* 0x000fe2000480700c */
        /* <DEDUP_REMOVED lines=24> */
[----:B------:R-:W-:Y:S01]  /*8bc0*/  F2FP.SATFINITE.E4M3.F32.PACK_AB_MERGE_C R48, R111, R48, RZ ;  /* 0x000000306f30723e */ /* 0x000fe200048070ff */
[----:B------:R-:W-:-:S02]  /*8bd0*/  HADD2.F32 R34, -RZ, R35.H0_H0 ;  /* 0x20000023ff227230 */ /* 0x000fc40000004100 */
[----:B------:R-:W-:Y:S01]  /*8be0*/  HADD2.F32 R13, -RZ, R13.H1_H1 ;  /* 0x3000000dff0d7230 */ /* 0x000fe20000004100 */
[----:B------:R-:W-:Y:S01]  /*8bf0*/  F2FP.SATFINITE.E4M3.F32.PACK_AB_MERGE_C R14, R51, R14, R48 ;  /* 0x0000000e330e723e */ /* 0x000fe20004807030 */
[----:B------:R-:W-:Y:S02]  /*8c00*/  HADD2.F32 R38, -RZ, R35.H1_H1 ;  /* 0x30000023ff267230 */ /* 0x000fe40000004100 */
[-C--:B------:R-:W-:Y:S01]  /*8c10*/  FMUL.FTZ R40, R32, R34.reuse ;  /* 0x0000002220287220 */ /* 0x080fe20000410000 */
[----:B------:R-:W-:Y:S02]  /*8c20*/  HADD2.F32 R9, -RZ, R9.H1_H1 ;  /* 0x30000009ff097230 */ /* 0x000fe40000004100 */
[----:B------:R-:W-:Y:S01]  /*8c30*/  FMUL.FTZ R35, R7, R34 ;  /* 0x0000002207237220 */ /* 0x000fe20000410000 */
[--C-:B------:R-:W-:Y:S02]  /*8c40*/  HADD2.F32 R33, -RZ, R6.reuse.H0_H0 ;  /* 0x20000006ff217230 */ /* 0x100fe40000004100 */
[----:B------:R-:W-:-:S02]  /*8c50*/  HADD2.F32 R34, -RZ, R6.H1_H1 ;  /* 0x30000006ff227230 */ /* 0x000fc40000004100 */
        /* <DEDUP_REMOVED lines=26> */
[-C--:B------:R-:W-:Y:S01]  /*8e00*/  FMUL.FTZ R110, R13, R42.reuse ;  /* 0x0000002a0d6e7220 */ /* 0x080fe20000410000 */
[----:B------:R-:W-:Y:S01]  /*8e10*/  FMUL.FTZ R41, R9, R41 ;  /* 0x0000002909297220 */ /* 0x000fe20000410000 */
[C---:B------:R-:W-:Y:S01]  /*8e20*/  FMUL.FTZ R42, R7.reuse, R42 ;  /* 0x0000002a072a7220 */ /* 0x040fe20000410000 */
[----:B------:R-:W-:Y:S02]  /*8e30*/  HADD2.F32 R15, -RZ, R15.H1_H1 ;  /* 0x3000000fff0f7230 */ /* 0x000fe40000004100 */
[----:B------:R-:W-:Y:S01]  /*8e40*/  FFMA.FTZ R110, R7, R34, -R110 ;  /* 0x00000022076e7223 */ /* 0x000fe2000001086e */
[----:B------:R-:W-:Y:S02]  /*8e50*/  HADD2.F32 R40, -RZ, R40.H1_H1 ;  /* 0x30000028ff287230 */ /* 0x000fe40000004100 */
[----:B------:R-:W-:Y:S01]  /*8e60*/  FFMA.FTZ R41, R4, R35, R41 ;  /* 0x0000002304297223 */ /* 0x000fe20000010029 */
[----:B------:R-:W-:-:S02]  /*8e70*/  HADD2.F32 R11, -RZ, R11.H1_H1 ;  /* 0x3000000bff0b7230 */ /* 0x000fc40000004100 */
[----:B------:R-:W-:Y:S01]  /*8e80*/  FFMA.FTZ R42, R13, R34, R42 ;  /* 0x000000220d2a7223 */ /* 0x000fe2000001002a */
[----:B------:R-:W-:Y:S02]  /*8e90*/  HADD2.F32 R7, -RZ, R38.H1_H1 ;  /* 0x30000026ff077230 */ /* 0x000fe40000004100 */
[-C--:B------:R-:W-:Y:S01]  /*8ea0*/  FMUL.FTZ R34, R15, R40.reuse ;  /* 0x000000280f227220 */ /* 0x080fe20000410000 */
[----:B------:R-:W-:Y:S02]  /*8eb0*/  HADD2.F32 R4, -RZ, R33.H1_H1 ;  /* 0x30000021ff047230 */ /* 0x000fe40000004100 */
[----:B------:R-:W-:Y:S01]  /*8ec0*/  FMUL.FTZ R40, R11, R40 ;  /* 0x000000280b287220 */ /* 0x000fe20000410000 */
[----:B------:R-:W-:Y:S02]  /*8ed0*/  HADD2.F32 R6, -RZ, R6.H1_H1 ;  /* 0x30000006ff067230 */ /* 0x000fe40000004100 */
[----:B------:R-:W-:Y:S01]  /*8ee0*/  FFMA.FTZ R112, R9, R35, -R112 ;  /* 0x0000002309707223 */ /* 0x000fe20000010870 */
[----:B------:R-:W-:-:S02]  /*8ef0*/  HADD2.F32 R5, -RZ, R5.H1_H1 ;  /* 0x30000005ff057230 */ /* 0x000fc40000004100 */
[-C--:B------:R-:W-:Y:S01]  /*8f00*/  FMUL.FTZ R9, R32, R7.reuse ;  /* 0x0000000720097220 */ /* 0x080fe20000410000 */
[-C--:B------:R-:W-:Y:S01]  /*8f10*/  FFMA.FTZ R11, R11, R4.reuse, -R34 ;  /* 0x000000040b0b7223 */ /* 0x080fe20000010822 */
[C---:B------:R-:W-:Y:S01]  /*8f20*/  FMUL.FTZ R7, R6.reuse, R7 ;  /* 0x0000000706077220 */ /* 0x040fe20000410000 */
[----:B------:R-:W-:Y:S01]  /*8f30*/  FFMA.FTZ R40, R15, R4, R40 ;  /* 0x000000040f287223 */ /* 0x000fe20000010028 */
[-C--:B------:R-:W-:Y:S01]  /*8f40*/  FFMA.FTZ R9, R6, R5.reuse, -R9 ;  /* 0x0000000506097223 */ /* 0x080fe20000010809 */
[----:B------:R-:W-:Y:S01]  /*8f50*/  F2FP.SATFINITE.E4M3.F32.PACK_AB_MERGE_C R45, R45, R44, R47 ;  /* 0x0000002c2d2d723e */ /* 0x000fe2000480702f */
[----:B------:R-:W-:Y:S01]  /*8f60*/  FFMA.FTZ R7, R32, R5, R7 ;  /* 0x0000000520077223 */ /* 0x000fe20000010007 */
[----:B------:R-:W-:Y:S02]  /*8f70*/  F2FP.SATFINITE.E4M3.F32.PACK_AB_MERGE_C R11, R11, R112, RZ ;  /* 0x000000700b0b723e */ /* 0x000fe400048070ff */
[----:B------:R-:W-:Y:S02]  /*8f80*/  F2FP.SATFINITE.E4M3.F32.PACK_AB_MERGE_C R40, R40, R41, RZ ;  /* 0x000000292828723e */ /* 0x000fe400048070ff */
[----:B------:R-:W-:Y:S01]  /*8f90*/  F2FP.SATFINITE.E4M3.F32.PACK_AB_MERGE_C R11, R9, R110, R11 ;  /* 0x0000006e090b723e */ /* 0x000fe2000480700b */
[----:B------:R-:W-:Y:S01]  /*8fa0*/  IMAD.MOV.U32 R9, RZ, RZ, R45 ;  /* 0x000000ffff097224 */ /* 0x000fe200078e002d */
[----:B------:R-:W-:-:S02]  /*8fb0*/  F2FP.SATFINITE.E4M3.F32.PACK_AB_MERGE_C R13, R46, R43, R48 ;  /* 0x0000002b2e0d723e */ /* 0x000fc40004807030 */
[----:B------:R-:W-:-:S07]  /*8fc0*/  F2FP.SATFINITE.E4M3.F32.PACK_AB_MERGE_C R15, R7, R42, R40 ;  /* 0x0000002a070f723e */ /* 0x000fce0004807028 */
.L_x_4419:
[----:B------:R-:W-:Y:S05]  /*8fd0*/  BSYNC B1 ;  /* 0x0000000000017941 */ /* 0x000fea0003800000 */
.L_x_4418:
[----:B0-----:R0:W-:Y:S01]  /*8fe0*/  STG.E.128 desc[UR40][R36.64], R8 ;  /* 0x0000000824007986 */ /* 0x0011e2000c101d28 */
[----:B------:R-:W-:-:S13]  /*8ff0*/  ISETP.GE.AND P4, PT, R39, R115, PT ;  /* 0x000000732700720c */ /* 0x000fda0003f86270 */
[----:B------:R-:W-:Y:S05]  /*9000*/  @P4 BRA `(.L_x_4382) ;  /* 0x00000000009c4947 */ /* 0x000fea0003800000 */
[--C-:B------:R-:W-:Y:S02]  /*9010*/  SHF.R.S32.HI R4, RZ, 0x1f, R39.reuse ;  /* 0x0000001fff047819 */ /* 0x100fe40000011427 */
[----:B------:R-:W-:-:S04]  /*9020*/  IADD3 R39, P4, P5, R60, R98, R39 ;  /* 0x000000623c277210 */ /* 0x000fc80007d9e027 */
[----:B------:R-:W-:Y:S02]  /*9030*/  IADD3.X R4, R101, R114, R4, P4, P5 ;  /* 0x0000007265047210 */ /* 0x000fe400027ea404 */
[----:B------:R-:W-:-:S05]  /*9040*/  IADD3 R96, P4, R39, R96, RZ ;  /* 0x0000006027607210 */ /* 0x000fca0007f9e0ff */
[----:B------:R-:W-:-:S05]  /*9050*/  IMAD.X R97, R4, 0x1, R97, P4 ;  /* 0x0000000104617824 */ /* 0x000fca00020e0661 */
[----:B--2---:R2:W-:Y:S01]  /*9060*/  STG.E.128 desc[UR40][R96.64], R12 ;  /* 0x0000000c60007986 */ /* 0x0045e2000c101d28 */
[----:B------:R-:W-:Y:S05]  /*9070*/  BRA `(.L_x_4382) ;  /* 0x0000000000807947 */ /* 0x000fea0003800000 */
.L_x_4375:
[----:B------:R-:W-:-:S06]  /*9080*/  UISETP.NE.AND UP0, UPT, UR42, 0x3, UPT ;  /* 0x000000032a00788c */ /* 0x000fcc000bf05270 */
[----:B------:R-:W-:-:S13]  /*9090*/  PLOP3.LUT P3, PT, PT, PT, UP0, 0x80, 0x0 ;  /* 0x000000000000781c */ /* 0x000fda0003f6f008 */
[----:B------:R-:W-:Y:S05]  /*90a0*/  @!P3 BRA `(.L_x_4420) ;  /* 0x000000000004b947 */ /* 0x000fea0003800000 */
[----:B------:R-:W-:Y:S01]  /*90b0*/  BPT.TRAP 0x1 ;  /* 0x000000040000795c */ /* 0x000fe20000300000 */
.L_x_4420:
[----:B------:R-:W-:Y:S01]  /*90c0*/  IMAD R103, R17, 0x8, R16 ;  /* 0x0000000811677824 */ /* 0x000fe200078e0210 */
[----:B------:R-:W-:Y:S01]  /*90d0*/  SHF.L.U32 R108, R206, 0x1f, RZ ;  /* 0x0000001fce6c7819 */ /* 0x000fe200000006ff */
[----:B------:R-:W-:Y:S01]  /*90e0*/  IMAD R107, R25, -0x80, R2 ;  /* 0xffffff80196b7824 */ /* 0x000fe200078e0202 */
[----:B------:R-:W-:Y:S02]  /*90f0*/  BSSY B1, `(.L_x_4421) ;  /* 0x0000004000017945 */ /* 0x000fe40003800000 */
[----:B------:R-:W0:Y:S02]  /*9100*/  SYNCS.PHASECHK.TRANS64.TRYWAIT P4, [R103+URZ+0x2a890], R108 ;  /* 0x02a8906c670075a7 */ /* 0x000e24000808017f */
[----:B------:R-:W-:Y:S01]  /*9110*/  VIMNMX R107, R107, 0x80, PT ;  /* 0x000000806b6b7848 */ /* 0x000fe20003fe0100 */
[----:B0-----:R-:W-:Y:S06]  /*9120*/  @!P4 BRA `(.L_x_4422) ;  /* 0x0000021c0094c947 */ /* 0x001fec0003800000 */
.L_x_4735:
[----:B------:R-:W-:Y:S05]  /*9130*/  BSYNC B1 ;  /* 0x0000000000017941 */ /* 0x000fea0003800000 */
.L_x_4421:
        /* <DEDUP_REMOVED lines=20> */
.L_x_4382:
[----:B------:R-:W-:Y:S05]  /*9280*/  BSYNC B0 ;  /* 0x0000000000007941 */ /* 0x000fea0003800000 */
.L_x_4374:
[----:B-1234-:R-:W1:Y:S01]  /*9290*/  S2R R4, SR_TID.X ;  /* 0x0000000000047919 */ /* 0x01ee620000002100 */
[----:B------:R-:W-:Y:S01]  /*92a0*/  @!PT LDS RZ, [RZ] ;  /* 0x00000000fffff984 */ /* 0x000fe20000000800 */
[----:B------:R-:W-:Y:S01]  /*92b0*/  @!PT LDS RZ, [RZ] ;  /* 0x00000000fffff984 */ /* 0x000fe20000000800 */
[----:B------:R-:W-:Y:S01]  /*92c0*/  @!PT LDS RZ, [RZ] ;  /* 0x00000000fffff984 */ /* 0x000fe20000000800 */
[----:B------:R-:W-:Y:S01]  /*92d0*/  @!PT LDS RZ, [RZ] ;  /* 0x00000000fffff984 */ /* 0x000fe20000000800 */
[----:B------:R2:W-:Y:S06]  /*92e0*/  MEMBAR.ALL.CTA ;  /* 0x0000000000007992 */ /* 0x0005ec0000008000 */
[----:B--2---:R-:W2:Y:S01]  /*92f0*/  FENCE.VIEW.ASYNC.S ;  /* 0x00000000000073c6 */ /* 0x004ea20000000000 */
[----:B------:R-:W-:Y:S05]  /*9300*/  WARPSYNC.ALL ;  /* 0x0000000000007948 */ /* 0x000fea0003800000 */
[----:B------:R-:W-:Y:S01]  /*9310*/  BSSY B0, `(.L_x_4423) ;  /* 0x0000009000007945 */ /* 0x000fe20003800000 */
[----:B-1----:R-:W-:Y:S01]  /*9320*/  LOP3.LUT R4, R4, 0x7f, RZ, 0xc0, !PT ;  /* 0x0000007f04047812 */ /* 0x002fe200078ec0ff */
[----:B--2---:R1:W-:Y:S03]  /*9330*/  BAR.SYNC.DEFER_BLOCKING R77, 0x80 ;  /* 0x0002004d0000751d */ /* 0x0043e60000010000 */
[----:B------:R-:W-:-:S13]  /*9340*/  ISETP.NE.AND P4, PT, R4, RZ, PT ;  /* 0x000000ff0400720c */ /* 0x000fda0003f85270 */
[----:B------:R-:W-:-:S05]  /*9350*/  @!P4 VIADD R4, R103, 0x2a8a0 ;  /* 0x0002a8a06704c836 */ /* 0x000fca0000000000 */
[----:B------:R-:W-:-:S04]  /*9360*/  @!P4 PRMT R4, RZ, 0x654, R4 ;  /* 0x00000654ff04c816 */ /* 0x000fc80000000004 */
[----:B------:R1:W-:Y:S01]  /*9370*/  @!P4 SYNCS.ARRIVE.TRANS64.RED.A1T0 RZ, [R4+URZ], RZ ;  /* 0x000000ff04ffc9a7 */ /* 0x0003e2000810043f */
[----:B------:R-:W-:Y:S05]  /*9380*/  @!P3 BRA `(.L_x_4424) ;  /* 0x000000000004b947 */ /* 0x000fea0003800000 */
[----:B------:R-:W-:Y:S01]  /*9390*/  BPT.TRAP 0x1 ;  /* 0x000000040000795c */ /* 0x000fe20000300000 */
.L_x_4424:
[----:B------:R-:W-:Y:S05]  /*93a0*/  BSYNC B0 ;  /* 0x0000000000007941 */ /* 0x000fea0003800000 */
.L_x_4423:
[----:B------:R-:W2:Y:S01]  /*93b0*/  SYNCS.PHASECHK.TRANS64.TRYWAIT P3, [R103+URZ+0x2a8b0], R108 ;  /* 0x02a8b06c670075a7 */ /* 0x000ea2000806017f */
[----:B------:R-:W-:Y:S04]  /*93c0*/  BSSY B0, `(.L_x_4425) ;  /* 0x0000002000007945 */ /* 0x000fe80003800000 */
[----:B--2---:R-:W-:Y:S05]  /*93d0*/  @!P3 BRA `(.L_x_4426) ;  /* 0x0000021800fcb947 */ /* 0x004fea0003800000 */
.L_x_4736:
[----:B------:R-:W-:Y:S05]  /*93e0*/  BSYNC B0 ;  /* 0x0000000000007941 */ /* 0x000fea0003800000 */
.L_x_4425:
[----:B------:R-:W-:Y:S01]  /*93f0*/  ISETP.GE.AND P3, PT, R200, R107, PT ;  /* 0x0000006bc800720c */ /* 0x000fe20003f66270 */
[----:B------:R-:W-:-:S12]  /*9400*/  BSSY B0, `(.L_x_4427) ;  /* 0x000001f000007945 */ /* 0x000fd80003800000 */
[----:B------:R-:W-:Y:S05]  /*9410*/  @P3 BRA `(.L_x_4428) ;  /* 0x0000000000743947 */ /* 0x000fea0003800000 */
[----:B-1----:R-:W-:Y:S01]  /*9420*/  IMAD.WIDE R4, R25, 0x80, R20 ;  /* 0x0000008019047825 */ /* 0x002fe200078e0214 */
[----:B------:R-:W-:Y:S01]  /*9430*/  ULDC.64 UR4, c[0x0][0x328] ;  /* 0x0000ca0000047ab9 */ /* 0x000fe20000000a00 */
[----:B------:R-:W-:Y:S02]  /*9440*/  ULDC.64 UR6, c[0x0][0x318] ;  /* 0x0000c60000067ab9 */ /* 0x000fe40000000a00 */
[----:B------:R-:W-:Y:S02]  /*9450*/  IMAD.MOV.U32 R6, RZ, RZ, R58 ;  /* 0x000000ffff067224 */ /* 0x000fe400078e003a */
[----:B------:R-:W-:Y:S02]  /*9460*/  IMAD.MOV.U32 R7, RZ, RZ, R65 ;  /* 0x000000ffff077224 */ /* 0x000fe400078e0041 */
[----:B------:R-:W-:Y:S02]  /*9470*/  IMAD R5, R5, UR4, RZ ;  /* 0x0000000405057c24 */ /* 0x000fe4000f8e02ff */
[----:B------:R-:W-:Y:S01]  /*9480*/  IMAD.WIDE.U32 R6, R4, UR4, R6 ;  /* 0x0000000404067c25 */ /* 0x000fe2000f8e0006 */
[----:B------:R-:W-:-:S03]  /*9490*/  ULDC UR4, c[0x0][0x2f4] ;  /* 0x0000bd0000047ab9 */ /* 0x000fc60000000800 */
[----:B------:R-:W-:Y:S01]  /*94a0*/  IMAD R5, R4, UR5, R5 ;  /* 0x0000000504057c24 */ /* 0x000fe2000f8e0205 */
[----:B0-----:R-:W-:-:S04]  /*94b0*/  IADD3 R8, P3, R6, UR6, RZ ;  /* 0x0000000606087c10 */ /* 0x001fc8000ff7e0ff */
        /* <DEDUP_REMOVED lines=19> */
.L_x_4428:
[----:B------:R-:W-:Y:S05]  /*95f0*/  BSYNC B0 ;  /* 0x0000000000007941 */ /* 0x000fea0003800000 */
.L_x_4427:
[----:B------:R-:W-:Y:S01]  /*9600*/  @!PT LDS RZ, [RZ] ;  /* 0x00000000fffff984 */ /* 0x000fe20000000800 */
[----:B------:R-:W-:Y:S01]  /*9610*/  @!PT LDS RZ, [RZ] ;  /* 0x00000000fffff984 */ /* 0x000fe20000000800 */
[----:B------:R-:W-:Y:S01]  /*9620*/  @!PT LDS RZ, [RZ] ;  /* 0x00000000fffff984 */ /* 0x000fe20000000800 */
[----:B------:R-:W-:Y:S01]  /*9630*/  @!PT LDS RZ, [RZ] ;  /* 0x00000000fffff984 */ /* 0x000fe20000000800 */
[----:B------:R4:W-:Y:S06]  /*9640*/  MEMBAR.ALL.CTA ;  /* 0x0000000000007992 */ /* 0x0009ec0000008000 */
[----:B----4-:R-:W4:Y:S01]  /*9650*/  FENCE.VIEW.ASYNC.S ;  /* 0x00000000000073c6 */ /* 0x010f220000000000 */
[----:B------:R-:W-:Y:S02]  /*9660*/  VIADD R17, R17, 0x1 ;  /* 0x0000000111117836 */ /* 0x000fe40000000000 */
[----:B0-2---:R-:W-:Y:S01]  /*9670*/  @!P4 VIADD R103, R103, 0x2a8c0 ;  /* 0x0002a8c06767c836 */ /* 0x005fe20000000000 */
[----:B----4-:R0:W-:Y:S02]  /*9680*/  BAR.SYNC.DEFER_BLOCKING R77, 0x80 ;  /* 0x0002004d0000751d */ /* 0x0101e40000010000 */
[----:B------:R-:W-:-:S02]  /*9690*/  ISETP.NE.AND P3, PT, R17, 0x2, PT ;  /* 0x000000021100780c */ /* 0x000fc40003f65270 */
[----:B------:R-:W-:Y:S02]  /*96a0*/  @!P4 PRMT R103, RZ, 0x654, R103 ;  /* 0x00000654ff67c816 */ /* 0x000fe40000000067 */
[----:B---3--:R-:W-:Y:S02]  /*96b0*/  SEL R5, RZ, 0x1, P3 ;  /* 0x00000001ff057807 */ /* 0x008fe40001800000 */
[----:B------:R-:W-:Y:S02]  /*96c0*/  SEL R17, R17, RZ, P3 ;  /* 0x000000ff11117207 */ /* 0x000fe40001800000 */
[----:B------:R-:W-:Y:S01]  /*96d0*/  LOP3.LUT R206, R206, R5, RZ, 0x3c, !PT ;  /* 0x00000005cece7212 */ /* 0x000fe200078e3cff */
[----:B------:R0:W-:Y:S01]  /*96e0*/  @!P4 SYNCS.ARRIVE.TRANS64.RED.A1T0 RZ, [R103+URZ], RZ ;  /* 0x000000ff67ffc9a7 */ /* 0x0001e2000810043f */
[----:B------:R-:W-:Y:S05]  /*96f0*/  @P2 BRA `(.L_x_4429) ;  /* 0xffffff9000a42947 */ /* 0x000fea000383ffff */
[----:B-1----:R-:W1:Y:S01]  /*9700*/  S2R R4, SR_TID.X ;  /* 0x0000000000047919 */ /* 0x002e620000002100 */
[----:B------:R-:W-:Y:S02]  /*9710*/  PLOP3.LUT P0, PT, PT, PT, PT, 0x8, 0x0 ;  /* 0x000000000000781c */ /* 0x000fe40003f0e170 */
[----:B-1----:R-:W-:-:S04]  /*9720*/  SHF.R.U32.HI R4, RZ, 0x7, R4 ;  /* 0x00000007ff047819 */ /* 0x002fc80000011604 */
[----:B------:R-:W-:-:S13]  /*9730*/  ISETP.NE.AND P5, PT, R4, 0x1, PT ;  /* 0x000000010400780c */ /* 0x000fda0003fa5270 */
[----:B------:R-:W-:Y:S06]  /*9740*/  @!P5 BAR.ARV 0x9, 0x100 ;  /* 0x024400000000db1d */ /* 0x000fec0000002000 */
.L_x_4369:
[----:B------:R-:W1:Y:S01]  /*9750*/  LDC R0, c[0x0][0x448] ;  /* 0x00011200ff007b82 */ /* 0x000e620000000800 */
[----:B------:R-:W-:-:S07]  /*9760*/  VIADD R3, R207, 0x7f ;  /* 0x0000007fcf037836 */ /* 0x000fce0000000000 */
[----:B------:R-:W2:Y:S01]  /*9770*/  LDC.64 R6, c[0x0][0x9e0] ;  /* 0x00027800ff067b82 */ /* 0x000ea20000000a00 */
[----:B-1----:R-:W-:Y:S02]  /*9780*/  ISETP.NE.AND P1, PT, R0, 0x1, PT ;  /* 0x000000010000780c */ /* 0x002fe40003f25270 */
[----:B--2---:R-:W-:-:S11]  /*9790*/  ISETP.GE.AND P2, PT, R7, 0x1, PT ;  /* 0x000000010700780c */ /* 0x004fd60003f46270 */
[----:B------:R-:W1:Y:S08]  /*97a0*/  @P1 LDC R0, c[0x0][0x44c] ;  /* 0x00011300ff001b82 */ /* 0x000e700000000800 */
[----:B------:R-:W2:Y:S01]  /*97b0*/  @P1 LDC R5, c[0x0][0x450] ;  /* 0x00011400ff051b82 */ /* 0x000ea20000000800 */
[----:B-1----:R-:W-:-:S05]  /*97c0*/  @P1 IMAD.HI.U32 R0, R3, R0, RZ ;  /* 0x0000000003001227 */ /* 0x002fca00078e00ff */
[----:B--2---:R-:W-:-:S05]  /*97d0*/  @P1 SHF.R.U32.HI R3, RZ, R5, R0 ;  /* 0x00000005ff031219 */ /* 0x004fca0000011600 */
[----:B------:R-:W-:Y:S01]  /*97e0*/  IMAD.IADD R3, R28, 0x1, R3 ;  /* 0x000000011c037824 */ /* 0x000fe200078e0203 */
[----:B------:R-:W-:Y:S06]  /*97f0*/  @P0 BRA `(.L_x_4430) ;  /* 0x00000000000c0947 */ /* 0x000fec0003800000 */
[----:B------:R-:W1:Y:S01]  /*9800*/  FENCE.VIEW.ASYNC.G ;  /* 0x00000000000073c6 */ /* 0x000e620000000100 */
[----:B------:R-:W-:Y:S05]  /*9810*/  WARPSYNC.ALL ;  /* 0x0000000000007948 */ /* 0x000fea0003800000 */
[----:B-1----:R-:W-:Y:S06]  /*9820*/  BAR.ARV 0xc, 0x180 ;  /* 0x0306000000007b1d */ /* 0x002fec0000002000 */
.L_x_4430:
[----:B------:R-:W-:Y:S01]  /*9830*/  IMAD.IADD R0, R3, 0x1, R6 ;  /* 0x0000000103007824 */ /* 0x000fe200078e0206 */
[----:B------:R-:W-:Y:S06]  /*9840*/  @!P2 BRA `(.L_x_4431) ;  /* 0x000000000048a947 */ /* 0x000fec0003800000 */
[C---:B------:R-:W-:Y:S01]  /*9850*/  ISETP.GT.AND P0, PT, R3.reuse, RZ, PT ;  /* 0x000000ff0300720c */ /* 0x040fe20003f04270 */
[----:B------:R-:W-:Y:S01]  /*9860*/  BSSY B0, `(.L_x_4432) ;  /* 0x000000e000007945 */ /* 0x000fe20003800000 */
[----:B------:R-:W-:-:S11]  /*9870*/  VIADD R2, R3, 0xffffffff ;  /* 0xffffffff03027836 */ /* 0x000fd60000000000 */
        /* <DEDUP_REMOVED lines=8> */
.L_x_4433:
[----:B------:R-:W-:-:S13]  /*9900*/  ISETP.NE.AND P0, PT, R7, 0x1, PT ;  /* 0x000000010700780c */ /* 0x000fda0003f05270 */
[----:B------:R-:W1:Y:S02]  /*9910*/  @P0 LDC.64 R4, c[0x0][0x9e8] ;  /* 0x00027a00ff040b82 */ /* 0x000e640000000a00 */
[----:B-1----:R-:W-:-:S05]  /*9920*/  @P0 IMAD.HI.U32 R4, R2, R4, RZ ;  /* 0x0000000402040227 */ /* 0x002fca00078e00ff */
[----:B------:R-:W-:-:S07]  /*9930*/  @P0 SHF.R.U32.HI R2, RZ, R5, R4 ;  /* 0x00000005ff020219 */ /* 0x000fce0000011604 */
.L_x_4434:
[----:B------:R-:W-:Y:S05]  /*9940*/  BSYNC B0 ;  /* 0x0000000000007941 */ /* 0x000fea0003800000 */
.L_x_4432:
[----:B------:R-:W-:-:S05]  /*9950*/  IMAD R3, R2, R7, R7 ;  /* 0x0000000702037224 */ /* 0x000fca00078e0207 */
[----:B------:R-:W-:-:S07]  /*9960*/  VIMNMX R0, R0, R3, PT ;  /* 0x0000000300007248 */ /* 0x000fce0003fe0100 */
.L_x_4431:
[----:B------:R-:W1:Y:S01]  /*9970*/  @P1 LDC R2, c[0x0][0x44c] ;  /* 0x00011300ff021b82 */ /* 0x000e620000000800 */
[----:B------:R-:W-:Y:S01]  /*9980*/  VIADD R0, R0, 0x7f ;  /* 0x0000007f00007836 */ /* 0x000fe20000000000 */
[----:B------:R-:W-:Y:S01]  /*9990*/  ULDC UR4, c[0x0][0x9dc] ;  /* 0x0002770000047ab9 */ /* 0x000fe20000000800 */
[----:B------:R-:W-:-:S03]  /*99a0*/  IMAD.MOV.U32 R5, RZ, RZ, R207 ;  /* 0x000000ffff057224 */ /* 0x000fc600078e00cf */
[----:B------:R-:W-:Y:S02]  /*99b0*/  SHF.R.S32.HI R3, RZ, 0x1f, R0 ;  /* 0x0000001fff037819 */ /* 0x000fe40000011400 */
[----:B------:R-:W2:Y:S02]  /*99c0*/  @P1 LDC R9, c[0x0][0x450] ;  /* 0x00011400ff091b82 */ /* 0x000ea40000000800 */
[----:B------:R-:W-:-:S04]  /*99d0*/  LEA.HI R3, R3, R0, RZ, 0x7 ;  /* 0x0000000003037211 */ /* 0x000fc800078f38ff */
[----:B------:R-:W-:-:S04]  /*99e0*/  SHF.R.S32.HI R0, RZ, 0x7, R3 ;  /* 0x00000007ff007819 */ /* 0x000fc80000011403 */
[----:B------:R-:W-:Y:S01]  /*99f0*/  VIMNMX R89, R27, R0, PT ;  /* 0x000000001b597248 */ /* 0x000fe20003fe0100 */
        /* <DEDUP_REMOVED lines=15> */
.L_x_4437:
[----:B------:R-:W-:-:S13]  /*9af0*/  ISETP.NE.AND P0, PT, R7, 0x1, PT ;  /* 0x000000010700780c */ /* 0x000fda0003f05270 */
[----:B------:R-:W1:Y:S02]  /*9b00*/  @P0 LDC.64 R4, c[0x0][0x9e8] ;  /* 0x00027a00ff040b82 */ /* 0x000e640000000a00 */
[----:B-1----:R-:W-:-:S05]  /*9b10*/  @P0 IMAD.HI.U32 R4, R2, R4, RZ ;  /* 0x0000000402040227 */ /* 0x002fca00078e00ff */
[----:B------:R-:W-:-:S07]  /*9b20*/  @P0 SHF.R.U32.HI R2, RZ, R5, R4 ;  /* 0x00000005ff020219 */ /* 0x000fce0000011604 */
.L_x_4438:
[----:B------:R-:W-:Y:S05]  /*9b30*/  BSYNC B0 ;  /* 0x0000000000007941 */ /* 0x000fea0003800000 */
.L_x_4436:
[----:B------:R-:W-:-:S05]  /*9b40*/  IMAD R3, R2, R7, RZ ;  /* 0x0000000702037224 */ /* 0x000fca00078e02ff */
[----:B------:R-:W-:-:S07]  /*9b50*/  VIMNMX R0, R0, R3, !PT ;  /* 0x0000000300007248 */ /* 0x000fce0007fe0100 */
.L_x_4435:
[----:B------:R-:W-:Y:S02]  /*9b60*/  SHF.R.S32.HI R3, RZ, 0x1f, R0 ;  /* 0x0000001fff037819 */ /* 0x000fe40000011400 */
[----:B------:R-:W-:Y:S02]  /*9b70*/  CS2R R120, SRZ ;  /* 0x0000000000787805 */ /* 0x000fe4000001ff00 */
[----:B------:R-:W-:Y:S02]  /*9b80*/  PLOP3.LUT P0, PT, PT, PT, PT, 0x80, 0x0 ;  /* 0x000000000000781c */ /* 0x000fe40003f0f070 */
[----:B------:R-:W-:Y:S02]  /*9b90*/  CS2R R92, SRZ ;  /* 0x00000000005c7805 */ /* 0x000fe4000001ff00 */
[----:B------:R-:W-:Y:S02]  /*9ba0*/  LEA.HI R3, R3, R0, RZ, 0x7 ;  /* 0x0000000003037211 */ /* 0x000fe400078f38ff */
[----:B------:R-:W-:-:S02]  /*9bb0*/  CS2R R30, SRZ ;  /* 0x00000000001e7805 */ /* 0x000fc4000001ff00 */
[----:B0-----:R-:W-:Y:S02]  /*9bc0*/  CS2R R76, SRZ ;  /* 0x00000000004c7805 */ /* 0x001fe4000001ff00 */
[----:B------:R-:W-:Y:S02]  /*9bd0*/  CS2R R112, SRZ ;  /* 0x0000000000707805 */ /* 0x000fe4000001ff00 */
[----:B------:R-:W-:Y:S02]  /*9be0*/  SHF.R.S32.HI R3, RZ, 0x7, R3 ;  /* 0x00000007ff037819 */ /* 0x000fe40000011403 */
[----:B------:R-:W-:Y:S02]  /*9bf0*/  CS2R R84, SRZ ;  /* 0x0000000000547805 */ /* 0x000fe4000001ff00 */
[----:B------:R-:W-:Y:S01]  /*9c00*/  CS2R R68, SRZ ;  /* 0x0000000000447805 */ /* 0x000fe2000001ff00 */
[----:B------:R-:W-:Y:S01]  /*9c10*/  IMAD.MOV.U32 R111, RZ, RZ, RZ ;  /* 0x000000ffff6f7224 */ /* 0x000fe200078e00ff */
[----:B------:R-:W-:-:S02]  /*9c20*/  VIMNMX R209, RZ, R3, !PT ;  /* 0x00000003ffd17248 */ /* 0x000fc40007fe0100 */
[----:B------:R-:W-:Y:S02]  /*9c30*/  CS2R R34, SRZ ;  /* 0x0000000000227805 */ /* 0x000fe4000001ff00 */
[----:B------:R-:W-:Y:S02]  /*9c40*/  CS2R R52, SRZ ;  /* 0x0000000000347805 */ /* 0x000fe4000001ff00 */
[----:B------:R-:W-:Y:S02]  /*9c50*/  CS2R R104, SRZ ;  /* 0x0000000000687805 */ /* 0x000fe4000001ff00 */
[----:B------:R-:W-:Y:S01]  /*9c60*/  ISETP.GT.AND P1, PT, R89, R209, PT ;  /* 0x000000d15900720c */ /* 0x000fe20003f24270 */
[----:B------:R-:W-:Y:S01]  /*9c70*/  IMAD.MOV.U32 R82, RZ, RZ, RZ ;  /* 0x000000ffff527224 */ /* 0x000fe200078e00ff */
        /* <DEDUP_REMOVED lines=8> */
[----:B------:R-:W-:Y:S02]  /*9d00*/  CS2R R36, SRZ ;  /* 0x0000000000247805 */ /* 0x000fe4000001ff00 */
[----:B------:R-:W-:-:S02]  /*9d10*/  CS2R R8, SRZ ;  /* 0x0000000000087805 */ /* 0x000fc4000001ff00 */
[----:B------:R-:W-:Y:S01]  /*9d20*/  CS2R R78, SRZ ;  /* 0x00000000004e7805 */ /* 0x000fe2000001ff00 */
[----:B------:R-:W-:Y:S01]  /*9d30*/  IMAD.MOV.U32 R71, RZ, RZ, RZ ;  /* 0x000000ffff477224 */ /* 0x000fe200078e00ff */
        /* <DEDUP_REMOVED lines=25> */
[----:B------:R-:W-:Y:S01]  /*9ed0*/  IMAD.MOV.U32 R130, RZ, RZ, RZ ;  /* 0x000000ffff827224 */ /* 0x000fe200078e00ff */
[----:B------:R-:W-:-:S02]  /*9ee0*/  CS2R R122, SRZ ;  /* 0x00000000007a7805 */ /* 0x000fc4000001ff00 */
[----:B------:R-:W-:Y:S01]  /*9ef0*/  CS2R R124, SRZ ;  /* 0x00000000007c7805 */ /* 0x000fe2000001ff00 */
[----:B------:R-:W-:Y:S02]  /*9f00*/  IMAD.MOV.U32 R132, RZ, RZ, RZ ;  /* 0x000000ffff847224 */ /* 0x000fe400078e00ff */
        /* <DEDUP_REMOVED lines=11> */
.L_x_4739:
        /* <DEDUP_REMOVED lines=25> */
.L_x_4441:
[----:B------:R-:W-:Y:S01]  /*a150*/  ULDC.64 UR4, c[0x0][0x990] ;  /* 0x0002640000047ab9 */ /* 0x000fe20000000a00 */
[----:B------:R-:W-:Y:S01]  /*a160*/  ULDC.64 UR6, c[0x0][0x998] ;  /* 0x0002660000067ab9 */ /* 0x000fe20000000a00 */
[----:B------:R-:W-:Y:S02]  /*a170*/  ISETP.NE.U32.AND P0, PT, RZ, UR4, PT ;  /* 0x00000004ff007c0c */ /* 0x000fe4000bf05070 */
[----:B------:R-:W-:Y:S02]  /*a180*/  ISETP.NE.U32.AND P1, PT, RZ, UR6, PT ;  /* 0x00000006ff007c0c */ /* 0x000fe4000bf25070 */
[----:B------:R-:W-:Y:S02]  /*a190*/  ISETP.NE.AND.EX P0, PT, RZ, UR5, PT, P0 ;  /* 0x00000005ff007c0c */ /* 0x000fe4000bf05300 */
[----:B------:R-:W-:-:S11]  /*a1a0*/  ISETP.NE.AND.EX P1, PT, RZ, UR7, PT, P1 ;  /* 0x00000007ff007c0c */ /* 0x000fd6000bf25310 */
[----:B------:R-:W0:Y:S01]  /*a1b0*/  @P0 LDC.64 R6, c[0x0][0x9a8] ;  /* 0x00026a00ff060b82 */ /* 0x000e220000000a00 */
[--C-:B------:R-:W-:Y:S02]  /*a1c0*/  @P0 SHF.R.S32.HI R3, RZ, 0x1f, R211.reuse ;  /* 0x0000001fff030819 */ /* 0x100fe400000114d3 */
[----:B------:R-:W-:Y:S02]  /*a1d0*/  @P1 SHF.R.S32.HI R5, RZ, 0x1f, R211 ;  /* 0x0000001fff051819 */ /* 0x000fe400000114d3 */
[----:B------:R-:W-:-:S03]  /*a1e0*/  @P0 SHF.R.S32.HI R15, RZ, 0x1f, R210 ;  /* 0x0000001fff0f0819 */ /* 0x000fc600000114d2 */
[----:B------:R-:W1:Y:S08]  /*a1f0*/  @P1 LDC.64 R8, c[0x0][0x9b8] ;  /* 0x00026e00ff081b82 */ /* 0x000e700000000a00 */
[----:B------:R-:W2:Y:S08]  /*a200*/  @P0 LDC.64 R10, c[0x0][0x9b0] ;  /* 0x00026c00ff0a0b82 */ /* 0x000eb00000000a00 */
[----:B------:R-:W3:Y:S01]  /*a210*/  @P1 LDC.64 R12, c[0x0][0x9c0] ;  /* 0x00027000ff0c1b82 */ /* 0x000ee20000000a00 */
[----:B0-----:R-:W-:-:S02]  /*a220*/  @P0 IMAD R0, R3, R6, RZ ;  /* 0x0000000603000224 */ /* 0x001fc400078e02ff */
[----:B------:R-:W-:-:S04]  /*a230*/  @P0 IMAD.WIDE.U32 R2, R211, R6, RZ ;  /* 0x00000006d3020225 */ /* 0x000fc800078e00ff */
[----:B------:R-:W-:Y:S02]  /*a240*/  @P0 IMAD R7, R211, R7, R0 ;  /* 0x00000007d3070224 */ /* 0x000fe400078e0200 */
[-C--:B-1----:R-:W-:Y:S02]  /*a250*/  @P1 IMAD R4, R5, R8.reuse, RZ ;  /* 0x0000000805041224 */ /* 0x082fe400078e02ff */
[----:B------:R-:W-:Y:S01]  /*a260*/  @P0 IMAD.IADD R3, R3, 0x1, R7 ;  /* 0x0000000103030824 */ /* 0x000fe200078e0207 */
[----:B------:R-:W-:Y:S01]  /*a270*/  @P1 SHF.R.S32.HI R7, RZ, 0x1f, R210 ;  /* 0x0000001fff071819 */ /* 0x000fe200000114d2 */
[C---:B------:R-:W-:Y:S02]  /*a280*/  @P1 IMAD R9, R211.reuse, R9, R4 ;  /* 0x00000009d3091224 */ /* 0x040fe400078e0204 */
[----:B------:R-:W-:-:S04]  /*a290*/  @P1 IMAD.WIDE.U32 R4, R211, R8, RZ ;  /* 0x00000008d3041225 */ /* 0x000fc800078e00ff */
[----:B--2---:R-:W-:Y:S02]  /*a2a0*/  @P0 IMAD R0, R15, R10, RZ ;  /* 0x0000000a0f000224 */ /* 0x004fe400078e02ff */
[----:B------:R-:W-:Y:S02]  /*a2b0*/  @P1 IMAD.IADD R5, R5, 0x1, R9 ;  /* 0x0000000105051824 */ /* 0x000fe400078e0209 */
[C---:B------:R-:W-:Y:S02]  /*a2c0*/  @P0 IMAD R9, R210.reuse, R11, R0 ;  /* 0x0000000bd2090224 */ /* 0x040fe400078e0200 */
[----:B---3--:R-:W-:Y:S02]  /*a2d0*/  @P1 IMAD R6, R7, R12, RZ ;  /* 0x0000000c07061224 */ /* 0x008fe400078e02ff */
        /* <DEDUP_REMOVED lines=29> */
.L_x_4445:
[----:B-1----:R1:W2:Y:S02]  /*a4b0*/  SYNCS.PHASECHK.TRANS64.TRYWAIT P0, [R16+URZ+0x2a800], R3 ;  /* 0x02a80003100075a7 */ /* 0x0022a4000800017f */
[----:B--2---:R-:W-:Y:S05]  /*a4c0*/  @!P0 NANOSLEEP.SYNCS 0x989680 ;  /* 0x009896800000895d */ /* 0x004fea0003900000 */
[----:B------:R-:W2:Y:S02]  /*a4d0*/  @!P0 SYNCS.PHASECHK.TRANS64 P0, [R16+URZ+0x2a800], R3 ;  /* 0x02a80003100085a7 */ /* 0x000ea4000800007f */
[----:B--2---:R-:W-:Y:S05]  /*a4e0*/  @!P0 BRA `(.L_x_4445) ;  /* 0xfffffffc00f08947 */ /* 0x004fea000383ffff */
.L_x_4444:
[----:B------:R-:W-:Y:S05]  /*a4f0*/  BSYNC B0 ;  /* 0x0000000000007941 */ /* 0x000fea0003800000 */
.L_x_4443:
[----:B------:R-:W-:Y:S05]  /*a500*/  BRA `(.L_x_4446) ;  /* 0x0000006c00b87947 */ /* 0x000fea0003800000 */
.L_x_4442:
        /* <DEDUP_REMOVED lines=30> */
.L_x_4447:
[----:B------:R-:W-:Y:S01]  /*a6f0*/  ULDC.U8 UR4, c[0x0][0x410] ;  /* 0x0001040000047ab9 */ /* 0x000fe20000000000 */
[----:B------:R-:W-:Y:S01]  /*a700*/  BSSY B0, `(.L_x_4448) ;  /* 0x00006c6000007945 */ /* 0x000fe20003800000 */
[----:B------:R-:W-:Y:S01]  /*a710*/  ISETP.NE.AND P0, PT, RZ, UR4, PT ;  /* 0x00000004ff007c0c */ /* 0x000fe2000bf05270 */
[----:B------:R-:W-:-:S12]  /*a720*/  IMAD.IADD R10, R200, 0x1, R207 ;  /* 0x00000001c80a7824 */ /* 0x000fd800078e02cf */
        /* <DEDUP_REMOVED lines=8> */
[----:B------:R-:W-:Y:S02]  /*a7b0*/  IMAD.MOV.U32 R6, RZ, RZ, R26 ;  /* 0x000000ffff067224 */ /* 0x000fe400078e001a */
[----:B------:R-:W-:Y:S01]  /*a7c0*/  IMAD.MOV.U32 R7, RZ, RZ, R29 ;  /* 0x000000ffff077224 */ /* 0x000fe200078e001d */
[----:B0-----:R-:W-:-:S13]  /*a7d0*/  ISETP.NE.AND P0, PT, R20, 0x1, PT ;  /* 0x000000011400780c */ /* 0x001fda0003f05270 */
[----:B------:R-:W0:Y:S08]  /*a7e0*/  @P0 LDC R3, c[0x0][0x44c] ;  /* 0x00011300ff030b82 */ /* 0x000e300000000800 */
[----:B------:R-:W1:Y:S01]  /*a7f0*/  @P0 LDC R5, c[0x0][0x450] ;  /* 0x00011400ff050b82 */ /* 0x000e620000000800 */
[----:B0-----:R-:W-:-:S05]  /*a800*/  @P0 IMAD.HI.U32 R0, R10, R3, RZ ;  /* 0x000000030a000227 */ /* 0x001fca00078e00ff */
[----:B-1----:R-:W-:-:S04]  /*a810*/  @P0 SHF.R.U32.HI R11, RZ, R5, R0 ;  /* 0x00000005ff0b0219 */ /* 0x002fc80000011600 */
[----:B------:R-:W-:Y:S01]  /*a820*/  SHF.R.S32.HI R0, RZ, 0x1f, R11 ;  /* 0x0000001fff007819 */ /* 0x000fe2000001140b */
[----:B------:R-:W-:-:S04]  /*a830*/  IMAD.WIDE.U32 R8, R11, UR6, R8 ;  /* 0x000000060b087c25 */ /* 0x000fc8000f8e0008 */
[----:B------:R-:W-:Y:S01]  /*a840*/  IMAD R4, R0, UR4, RZ ;  /* 0x0000000400047c24 */ /* 0x000fe2000f8e02ff */
[----:B------:R-:W-:Y:S01]  /*a850*/  IADD3 R5, P1, R8, UR8, RZ ;  /* 0x0000000808057c10 */ /* 0x000fe2000ff3e0ff */
[----:B------:R-:W-:-:S04]  /*a860*/  IMAD.WIDE.U32 R6, R11, UR4, R6 ;  /* 0x000000040b067c25 */ /* 0x000fc8000f8e0006 */
[----:B------:R-:W-:Y:S02]  /*a870*/  IMAD R0, R0, UR6, RZ ;  /* 0x0000000600007c24 */ /* 0x000fe4000f8e02ff */
        /* <DEDUP_REMOVED lines=9> */
[----:B------:R-:W2:Y:S04]  /*a910*/  SHFL.IDX PT, R3, R3, RZ, 0x1e1f ;  /* 0x001e1fff03037589 */ /* 0x000ea800000e0000 */
[----:B------:R-:W3:Y:S04]  /*a920*/  SHFL.IDX PT, R4, R4, RZ, 0x1e1f ;  /* 0x001e1fff04047589 */ /* 0x000ee800000e0000 */
[----:B------:R0:W4:Y:S02]  /*a930*/  SHFL.IDX PT, R14, R5, RZ, 0x1e1f ;  /* 0x001e1fff050e7589 */ /* 0x00012400000e0000 */
.L_x_4745:
[----:B------:R-:W-:Y:S01]  /*a940*/  IMAD R45, R201, R20, RZ ;  /* 0x00000014c92d7224 */ /* 0x000fe200078e02ff */
[----:B------:R-:W-:Y:S01]  /*a950*/  BSSY B1, `(.L_x_4451) ;  /* 0x0000048000017945 */ /* 0x000fe20003800000 */
[----:B------:R-:W-:Y:S02]  /*a960*/  CS2R R8, SRZ ;  /* 0x0000000000087805 */ /* 0x000fe4000001ff00 */
[----:B0-----:R-:W-:Y:S02]  /*a970*/  CS2R R12, SRZ ;  /* 0x00000000000c7805 */ /* 0x001fe4000001ff00 */
        /* <DEDUP_REMOVED lines=12> */
[----:B------:R-:W3:Y:S01]  /*aa40*/  LDL R15, [R1+0x4] ;  /* 0x00000400010f7983 */ /* 0x000ee20000100800 */
[----:B------:R-:W-:Y:S01]  /*aa50*/  ULDC UR4, c[0x0][0x3f4] ;  /* 0x0000fd0000047ab9 */ /* 0x000fe20000000800 */
[----:B------:R-:W-:Y:S02]  /*aa60*/  CS2R R38, SRZ ;  /* 0x0000000000267805 */ /* 0x000fe4000001ff00 */
[----:B------:R-:W-:Y:S02]  /*aa70*/  ISETP.GE.AND P5, PT, R204, UR4, PT ;  /* 0x00000004cc007c0c */ /* 0x000fe4000bfa6270 */
[----:B------:R-:W-:Y:S02]  /*aa80*/  CS2R R36, SRZ ;  /* 0x0000000000247805 */ /* 0x000fe4000001ff00 */
[----:B------:R-:W-:Y:S02]  /*aa90*/  ISETP.GE.AND P2, PT, R216, UR4, PT ;  /* 0x00000004d8007c0c */ /* 0x000fe4000bf46270 */
[----:B------:R-:W-:-:S02]  /*aaa0*/  CS2R R32, SRZ ;  /* 0x0000000000207805 */ /* 0x000fc4000001ff00 */
[----:B------:R-:W-:-:S05]  /*aab0*/  ISETP.GE.AND P3, PT, R215, UR4, PT ;  /* 0x00000004d7007c0c */ /* 0x000fca000bf66270 */
[----:B------:R-:W-:Y:S02]  /*aac0*/  @!P5 SHF.R.S32.HI R5, RZ, 0x1f, R204 ;  /* 0x0000001fff05d819 */ /* 0x000fe400000114cc */
[CC--:B--2---:R-:W-:Y:S02]  /*aad0*/  @!P5 IADD3 R6, P0, R204.reuse, R3.reuse, RZ ;  /* 0x00000003cc06d210 */ /* 0x0c4fe40007f1e0ff */
[----:B----4-:R-:W-:Y:S02]  /*aae0*/  @!P5 IADD3 R8, P1, R204, R14, RZ ;  /* 0x0000000ecc08d210 */ /* 0x010fe40007f3e0ff */
[----:B------:R-:W-:Y:S01]  /*aaf0*/  @!P2 IADD3 R10, P4, R216, R3, RZ ;  /* 0x00000003d80aa210 */ /* 0x000fe20007f9e0ff */
[--C-:B-1----:R-:W-:Y:S02]  /*ab00*/  @!P5 IMAD.X R7, R0, 0x1, R5.reuse, P0 ;  /* 0x000000010007d824 */ /* 0x102fe400000e0605 */
[----:B---3--:R-:W-:Y:S01]  /*ab10*/  @!P5 IMAD.X R9, R4, 0x1, R5, P1 ;  /* 0x000000010409d824 */ /* 0x008fe200008e0605 */
[----:B------:R-:W-:-:S02]  /*ab20*/  ISETP.GE.AND P1, PT, R218, UR4, PT ;  /* 0x00000004da007c0c */ /* 0x000fc4000bf26270 */
[----:B------:R-:W5:Y:S01]  /*ab30*/  @!P5 LD.E.64 R38, desc[UR40][R6.64] ;  /* 0x000000280626d980 */ /* 0x000f62000c101b00 */
[----:B------:R-:W-:-:S03]  /*ab40*/  @!P2 IADD3 R12, P0, R216, R14, RZ ;  /* 0x0000000ed80ca210 */ /* 0x000fc60007f1e0ff */
[----:B------:R0:W5:Y:S01]  /*ab50*/  @!P5 LD.E.64 R36, desc[UR40][R8.64] ;  /* 0x000000280824d980 */ /* 0x000162000c101b00 */
[----:B------:R-:W-:Y:S02]  /*ab60*/  @!P3 IADD3 R40, P5, R215, R14, RZ ;  /* 0x0000000ed728b210 */ /* 0x000fe40007fbe0ff */
[----:B------:R-:W-:Y:S02]  /*ab70*/  CS2R R34, SRZ ;  /* 0x0000000000227805 */ /* 0x000fe4000001ff00 */
[----:B------:R-:W-:Y:S02]  /*ab80*/  CS2R R28, SRZ ;  /* 0x00000000001c7805 */ /* 0x000fe4000001ff00 */
[----:B------:R-:W-:Y:S01]  /*ab90*/  CS2R R30, SRZ ;  /* 0x00000000001e7805 */ /* 0x000fe2000001ff00 */
[----:B------:R-:W-:-:S05]  /*aba0*/  @!P3 IMAD.X R41, R4, 0x1, R237, P5 ;  /* 0x000000010429b824 */ /* 0x000fca00028e06ed */
[----:B------:R1:W5:Y:S01]  /*abb0*/  @!P3 LD.E.64 R30, desc[UR40][R40.64] ;  /* 0x00000028281eb980 */ /* 0x000362000c101b00 */
[----:B------:R-:W-:Y:S02]  /*abc0*/  CS2R R24, SRZ ;  /* 0x0000000000187805 */ /* 0x000fe4000001ff00 */
[----:B------:R-:W-:Y:S02]  /*abd0*/  CS2R R26, SRZ ;  /* 0x00000000001a7805 */ /* 0x000fe4000001ff00 */
[----:B0-----:R-:W-:Y:S01]  /*abe0*/  CS2R R8, SRZ ;  /* 0x0000000000087805 */ /* 0x001fe2000001ff00 */
[--C-:B------:R-:W-:Y:S01]  /*abf0*/  @!P2 IMAD.X R11, R0, 0x1, R15.reuse, P4 ;  /* 0x00000001000ba824 */ /* 0x100fe200020e060f */
[----:B------:R-:W-:Y:S01]  /*ac00*/  @!P3 IADD3 R20, P4, R215, R3, RZ ;  /* 0x00000003d714b210 */ /* 0x000fe20007f9e0ff */
[----:B------:R-:W-:-:S03]  /*ac10*/  @!P2 IMAD.X R13, R4, 0x1, R15, P0 ;  /* 0x00000001040da824 */ /* 0x000fc600000e060f */
[----:B------:R-:W5:Y:S01]  /*ac20*/  @!P2 LD.E.64 R32, desc[UR40][R10.64] ;  /* 0x000000280a20a980 */ /* 0x000f62000c101b00 */
[----:B------:R-:W-:Y:S01]  /*ac30*/  @!P3 IMAD.X R21, R0, 0x1, R237, P4 ;  /* 0x000000010015b824 */ /* 0x000fe200020e06ed */
[----:B------:R-:W-:Y:S02]  /*ac40*/  ISETP.GE.AND P0, PT, R217, UR4, PT ;  /* 0x00000004d9007c0c */ /* 0x000fe4000bf06270 */
[----:B------:R0:W5:Y:S01]  /*ac50*/  @!P2 LD.E.64 R34, desc[UR40][R12.64] ;  /* 0x000000280c22a980 */ /* 0x000162000c101b00 */
[----:B------:R-:W-:Y:S02]  /*ac60*/  ISETP.GE.AND P2, PT, R219, UR4, PT ;  /* 0x00000004db007c0c */ /* 0x000fe4000bf46270 */
[C---:B------:R-:W-:Y:S01]  /*ac70*/  @!P1 IADD3 R42, P4, R218.reuse, R14, RZ ;  /* 0x0000000eda2a9210 */ /* 0x040fe20007f9e0ff */
[----:B------:R2:W5:Y:S01]  /*ac80*/  @!P3 LD.E.64 R28, desc[UR40][R20.64] ;  /* 0x00000028141cb980 */ /* 0x000562000c101b00 */
[----:B------:R-:W-:-:S03]  /*ac90*/  @!P1 IADD3 R6, P3, R218, R3, RZ ;  /* 0x00000003da069210 */ /* 0x000fc60007f7e0ff */
[--C-:B------:R-:W-:Y:S02]  /*aca0*/  @!P1 IMAD.X R43, R4, 0x1, R236.reuse, P4 ;  /* 0x00000001042b9824 */ /* 0x100fe400020e06ec */
[----:B------:R-:W-:Y:S01]  /*acb0*/  @!P1 IMAD.X R7, R0, 0x1, R236, P3 ;  /* 0x0000000100079824 */ /* 0x000fe200018e06ec */
[-C--:B------:R-:W-:Y:S02]  /*acc0*/  @!P0 IADD3 R46, P5, R217, R3.reuse, RZ ;  /* 0x00000003d92e8210 */ /* 0x080fe40007fbe0ff */
[----:B------:R3:W5:Y:S01]  /*acd0*/  @!P1 LD.E.64 R26, desc[UR40][R42.64] ;  /* 0x000000282a1a9980 */ /* 0x000762000c101b00 */
[----:B------:R-:W-:-:S03]  /*ace0*/  @!P2 IADD3 R48, P3, R219, R3, RZ ;  /* 0x00000003db30a210 */ /* 0x000fc60007f7e0ff */
[----:B------:R3:W5:Y:S01]  /*acf0*/  @!P1 LD.E.64 R24, desc[UR40][R6.64] ;  /* 0x0000002806189980 */ /* 0x000762000c101b00 */
[-C--:B-1----:R-:W-:Y:S02]  /*ad00*/  @!P0 IADD3 R40, P1, R217, R14.reuse, RZ ;  /* 0x0000000ed9288210 */ /* 0x082fe40007f3e0ff */
[----:B------:R-:W-:Y:S02]  /*ad10*/  @!P2 IADD3 R14, P4, R219, R14, RZ ;  /* 0x0000000edb0ea210 */ /* 0x000fe40007f9e0ff */
[----:B0-----:R-:W-:Y:S02]  /*ad20*/  CS2R R12, SRZ ;  /* 0x00000000000c7805 */ /* 0x001fe4000001ff00 */
[----:B--2---:R-:W-:Y:S02]  /*ad30*/  CS2R R20, SRZ ;  /* 0x0000000000147805 */ /* 0x004fe4000001ff00 */
[----:B------:R-:W-:Y:S01]  /*ad40*/  CS2R R10, SRZ ;  /* 0x00000000000a7805 */ /* 0x000fe2000001ff00 */
[----:B------:R-:W-:-:S02]  /*ad50*/  @!P0 IMAD.X R47, R0, 0x1, R235, P5 ;  /* 0x00000001002f8824 */ /* 0x000fc400028e06eb */
[----:B------:R-:W-:Y:S02]  /*ad60*/  @!P0 IMAD.X R41, R4, 0x1, R235, P1 ;  /* 0x0000000104298824 */ /* 0x000fe400008e06eb */
[--C-:B------:R-:W-:Y:S01]  /*ad70*/  @!P2 IMAD.X R49, R0, 0x1, R234.reuse, P3 ;  /* 0x000000010031a824 */ /* 0x100fe200018e06ea */
[----:B------:R3:W5:Y:S01]  /*ad80*/  @!P0 LD.E.64 R12, desc[UR40][R46.64] ;  /* 0x000000282e0c8980 */ /* 0x000762000c101b00 */
[----:B------:R-:W-:-:S03]  /*ad90*/  @!P2 IMAD.X R15, R4, 0x1, R234, P4 ;  /* 0x00000001040fa824 */ /* 0x000fc600020e06ea */
[----:B------:R3:W5:Y:S04]  /*ada0*/  @!P0 LD.E.64 R20, desc[UR40][R40.64] ;  /* 0x0000002828148980 */ /* 0x000768000c101b00 */
[----:B------:R3:W5:Y:S04]  /*adb0*/  @!P2 LD.E.64 R8, desc[UR40][R48.64] ;  /* 0x000000283008a980 */ /* 0x000768000c101b00 */
[----:B------:R3:W5:Y:S02]  /*adc0*/  @!P2 LD.E.64 R10, desc[UR40][R14.64] ;  /* 0x000000280e0aa980 */ /* 0x000764000c101b00 */
.L_x_4452:
[----:B------:R-:W-:Y:S05]  /*add0*/  BSYNC B1 ;  /* 0x0000000000017941 */ /* 0x000fea0003800000 */
.L_x_4451:
[----:B------:R-:W-:Y:S01]  /*ade0*/  ULEA.HI UR4, UR38, UR38, URZ, 0x1 ;  /* 0x0000002626047291 */ /* 0x000fe2000f8f083f */
[----:B--2---:R-:W-:Y:S01]  /*adf0*/  VIADDMNMX R3, R45, -R207, 0x80, PT ;  /* 0x000000802d037446 */ /* 0x004fe200038009cf */
        /* <DEDUP_REMOVED lines=8> */
.L_x_4746:
[----:B------:R-:W-:Y:S05]  /*ae80*/  BSYNC B1 ;  /* 0x0000000000017941 */ /* 0x000fea0003800000 */
.L_x_4453:
[----:B------:R-:W-:Y:S05]  /*ae90*/  @P1 BRA `(.L_x_4455) ;  /* 0x0000006400301947 */ /* 0x000fea0003800000 */
[----:B-1----:R-:W1:Y:S01]  /*aea0*/  LDC R0, c[0x0][0x3f4] ;  /* 0x0000fd00ff007b82 */ /* 0x002e620000000800 */
[----:B------:R-:W-:Y:S01]  /*aeb0*/  IMAD.IADD R3, R16, 0x1, R222 ;  /* 0x0000000110037824 */ /* 0x000fe200078e02de */
[----:B------:R-:W-:Y:S01]  /*aec0*/  BSSY B1, `(.L_x_4456) ;  /* 0x0000080000017945 */ /* 0x000fe20003800000 */
[----:B------:R-:W-:Y:S02]  /*aed0*/  LOP3.LUT P5, RZ, R223, 0x2, RZ, 0xc0, !PT ;  /* 0x00000002dfff7812 */ /* 0x000fe400078ac0ff */
[-C--:B-1----:R-:W-:Y:S02]  /*aee0*/  ISETP.GE.AND P6, PT, R204, R0.reuse, PT ;  /* 0x00000000cc00720c */ /* 0x082fe40003fc6270 */
[-C--:B------:R-:W-:Y:S02]  /*aef0*/  ISETP.GE.AND P0, PT, R216, R0.reuse, PT ;  /* 0x00000000d800720c */ /* 0x080fe40003f06270 */
[-C--:B------:R-:W-:Y:S02]  /*af00*/  ISETP.GE.AND P1, PT, R215, R0.reuse, PT ;  /* 0x00000000d700720c */ /* 0x080fe40003f26270 */
[----:B------:R-:W-:-:S02]  /*af10*/  ISETP.GE.AND P2, PT, R218, R0, PT ;  /* 0x00000000da00720c */ /* 0x000fc40003f46270 */
[-C--:B------:R-:W-:Y:S02]  /*af20*/  ISETP.GE.AND P3, PT, R217, R0.reuse, PT ;  /* 0x00000000d900720c */ /* 0x080fe40003f66270 */
[----:B------:R-:W-:Y:S01]  /*af30*/  ISETP.GE.AND P4, PT, R219, R0, PT ;  /* 0x00000000db00720c */ /* 0x000fe20003f86270 */
[----:B------:R-:W-:Y:S02]  /*af40*/  VIADD R0, R3, 0x20 ;  /* 0x0000002003007836 */ /* 0x000fe40000000000 */
[----:B------:R-:W-:Y:S10]  /*af50*/  @P6 BRA `(.L_x_4457) ;  /* 0x0000000400d86947 */ /* 0x000ff40003800000 */
[----:B0--3--:R-:W0:Y:S01]  /*af60*/  LDS.128 R4, [R3+0x18400] ;  /* 0x0184000003047984 */ /* 0x009e220000000c00 */
        /* <DEDUP_REMOVED lines=15> */
[----:B----4-:R-:W-:-:S02]  /*b060*/  LOP3.LUT R14, R38, 0xff, RZ, 0xc0, !PT ;  /* 0x000000ff260e7812 */ /* 0x010fc400078ec0ff */
        /* <DEDUP_REMOVED lines=101> */
.L_x_4457:
[----:B------:R-:W-:Y:S05]  /*b6c0*/  BSYNC B1 ;  /* 0x0000000000017941 */ /* 0x000fea0003800000 */
.L_x_4456:
[----:B------:R-:W-:Y:S01]  /*b6d0*/  BSSY B1, `(.L_x_4458) ;  /* 0x000007d000017945 */ /* 0x000fe20003800000 */
[----:B------:R-:W-:-:S03]  /*b6e0*/  @P5 VIADD R0, R3, 0xffffffe0 ;  /* 0xffffffe003005836 */ /* 0x000fc60000000000 */
[----:B------:R-:W-:Y:S05]  /*b6f0*/  @P0 BRA `(.L_x_4459) ;  /* 0x0000000400e80947 */ /* 0x000fea0003800000 */
[----:B01-3--:R-:W0:Y:S01]  /*b700*/  LDS.128 R4, [R0+0x18400] ;  /* 0x0184000000047984 */ /* 0x00be220000000c00 */
[----:B-----5:R-:W-:Y:S02]  /*b710*/  SHF.R.U32.HI R36, RZ, 0x8, R33 ;  /* 0x00000008ff247819 */ /* 0x020fe40000011621 */
[----:B------:R-:W-:Y:S02]  /*b720*/  SHF.R.U32.HI R40, RZ, 0x8, R35 ;  /* 0x00000008ff287819 */ /* 0x000fe40000011623 */
[----:B------:R-:W-:Y:S02]  /*b730*/  LOP3.LUT R37, R33, 0xff, RZ, 0xc0, !PT ;  /* 0x000000ff21257812 */ /* 0x000fe400078ec0ff */
[----:B------:R-:W-:Y:S02]  /*b740*/  LOP3.LUT R41, R35, 0xff, RZ, 0xc0, !PT ;  /* 0x000000ff23297812 */ /* 0x000fe400078ec0ff */
[----:B------:R-:W-:Y:S02]  /*b750*/  LOP3.LUT R36, R36, 0xff, RZ, 0xc0, !PT ;  /* 0x000000ff24247812 */ /* 0x000fe400078ec0ff */
[----:B------:R-:W-:-:S02]  /*b760*/  LOP3.LUT R40, R40, 0xff, RZ, 0xc0, !PT ;  /* 0x000000ff28287812 */ /* 0x000fc400078ec0ff */
[----:B----4-:R-:W-:Y:S02]  /*b770*/  SHF.R.U32.HI R14, RZ, 0x8, R32 ;  /* 0x00000008ff0e7819 */ /* 0x010fe40000011620 */
        /* <DEDUP_REMOVED lines=114> */
.L_x_4459:
[----:B------:R-:W-:Y:S05]  /*bea0*/  BSYNC B1 ;  /* 0x0000000000017941 */ /* 0x000fea0003800000 */
.L_x_4458:
[----:B------:R-:W-:Y:S04]  /*beb0*/  BSSY B1, `(.L_x_4460) ;  /* 0x0000078000017945 */ /* 0x000fe80003800000 */
[----:B------:R-:W-:Y:S05]  /*bec0*/  @P1 BRA `(.L_x_4461) ;  /* 0x0000000400d81947 */ /* 0x000fea0003800000 */
[----:B0123--:R-:W0:Y:S01]  /*bed0*/  LDS.128 R4, [R3+0x1a400] ;  /* 0x01a4000003047984 */ /* 0x00fe220000000c00 */
        /* <DEDUP_REMOVED lines=33> */
[----:B------:R-:W-:Y:S01]  /*c0f0*/  HADD2.F32 R34, -RZ, R31.H1_H1 ;  /* 0x3000001fff227230 */ /* 0x000fe20000004100 */
[----:B------:R-:W-:Y:S01]  /*c100*/  F2FP.F16.E4M3.UNPACK_B R28, R6 ;  /* 0x00000006ff1c723e */ /* 0x000fe200020006ff */
[----:B------:R-:W-:-:S02]  /*c110*/  HADD2.F32 R36, -RZ, R36.H0_H0 ;  /* 0x20000024ff247230 */ /* 0x000fc40000004100 */
        /* <DEDUP_REMOVED lines=81> */
.L_x_4461:
[----:B------:R-:W-:Y:S05]  /*c630*/  BSYNC B1 ;  /* 0x0000000000017941 */ /* 0x000fea0003800000 */
.L_x_4460:
[----:B------:R-:W-:Y:S04]  /*c640*/  BSSY B1, `(.L_x_4462) ;  /* 0x000007c000017945 */ /* 0x000fe80003800000 */
[----:B------:R-:W-:Y:S05]  /*c650*/  @P2 BRA `(.L_x_4463) ;  /* 0x0000000400e82947 */ /* 0x000fea0003800000 */
[----:B0123--:R-:W0:Y:S01]  /*c660*/  LDS.128 R4, [R0+0x1a400] ;  /* 0x01a4000000047984 */ /* 0x00fe220000000c00 */
        /* <DEDUP_REMOVED lines=121> */
.L_x_4463:
[----:B------:R-:W-:Y:S05]  /*ce00*/  BSYNC B1 ;  /* 0x0000000000017941 */ /* 0x000fea0003800000 */
.L_x_4462:
        /* <DEDUP_REMOVED lines=120> */
.L_x_4465:
[----:B------:R-:W-:Y:S05]  /*d590*/  BSYNC B1 ;  /* 0x0000000000017941 */ /* 0x000fea0003800000 */
.L_x_4464:
[----:B------:R-:W-:Y:S05]  /*d5a0*/  @P4 BRA `(.L_x_4455) ;  /* 0x0000003c006c4947 */ /* 0x000fea0003800000 */
[----:B0123--:R-:W0:Y:S01]  /*d5b0*/  LDS.128 R4, [R0+0x1c400] ;  /* 0x01c4000000047984 */ /* 0x00fe220000000c00 */
[----:B-----5:R-:W-:Y:S02]  /*d5c0*/  SHF.R.U32.HI R13, RZ, 0x8, R9 ;  /* 0x00000008ff0d7819 */ /* 0x020fe40000011609 */
[----:B------:R-:W-:Y:S02]  /*d5d0*/  SHF.R.U32.HI R24, RZ, 0x8, R11 ;  /* 0x00000008ff187819 */ /* 0x000fe4000001160b */
[----:B------:R-:W-:Y:S02]  /*d5e0*/  SHF.R.U32.HI R15, RZ, 0x8, R10 ;  /* 0x00000008ff0f7819 */ /* 0x000fe4000001160a */
[----:B----4-:R-:W-:Y:S02]  /*d5f0*/  LOP3.LUT R14, R9, 0xff, RZ, 0xc0, !PT ;  /* 0x000000ff090e7812 */ /* 0x010fe400078ec0ff */
        /* <DEDUP_REMOVED lines=118> */
.L_x_4449:
        /* <DEDUP_REMOVED lines=31> */
[----:B0-----:R-:W4:Y:S02]  /*df50*/  SHFL.IDX PT, R21, R21, RZ, 0x1e1f ;  /* 0x001e1fff15157589 */ /* 0x001f2400000e0000 */
.L_x_4752:
[----:B------:R-:W-:Y:S01]  /*df60*/  IMAD R45, R201, R28, RZ ;  /* 0x0000001cc92d7224 */ /* 0x000fe200078e02ff */
        /* <DEDUP_REMOVED lines=15> */
[C---:B------:R-:W-:Y:S01]  /*e060*/  VIADD R4, R22.reuse, 0x20 ;  /* 0x0000002016047836 */ /* 0x040fe20000000000 */
[----:B------:R-:W-:Y:S01]  /*e070*/  ULDC UR4, c[0x0][0x3f4] ;  /* 0x0000fd0000047ab9 */ /* 0x000fe20000000800 */
[C---:B------:R-:W-:Y:S01]  /*e080*/  VIADD R5, R22.reuse, 0x40 ;  /* 0x0000004016057836 */ /* 0x040fe20000000000 */
[----:B------:R-:W-:Y:S02]  /*e090*/  ISETP.GE.AND P2, PT, R22, UR4, PT ;  /* 0x0000000416007c0c */ /* 0x000fe4000bf46270 */
[----:B------:R-:W-:Y:S02]  /*e0a0*/  CS2R R24, SRZ ;  /* 0x0000000000187805 */ /* 0x000fe4000001ff00 */
[----:B------:R-:W-:Y:S02]  /*e0b0*/  ISETP.GE.AND P1, PT, R4, UR4, PT ;  /* 0x0000000404007c0c */ /* 0x000fe4000bf26270 */
[----:B------:R-:W-:Y:S02]  /*e0c0*/  CS2R R26, SRZ ;  /* 0x00000000001a7805 */ /* 0x000fe4000001ff00 */
[----:B------:R-:W-:-:S02]  /*e0d0*/  ISETP.GE.AND P0, PT, R5, UR4, PT ;  /* 0x0000000405007c0c */ /* 0x000fc4000bf06270 */
[----:B------:R-:W-:Y:S02]  /*e0e0*/  CS2R R6, SRZ ;  /* 0x0000000000067805 */ /* 0x000fe4000001ff00 */
[----:B------:R-:W-:Y:S02]  /*e0f0*/  CS2R R28, SRZ ;  /* 0x00000000001c7805 */ /* 0x000fe4000001ff00 */
[----:B------:R-:W-:Y:S02]  /*e100*/  CS2R R30, SRZ ;  /* 0x00000000001e7805 */ /* 0x000fe4000001ff00 */
[----:B------:R-:W-:Y:S02]  /*e110*/  @!P2 SHF.R.S32.HI R5, RZ, 0x1f, R22 ;  /* 0x0000001fff05a819 */ /* 0x000fe40000011416 */
[----:B--2---:R-:W-:Y:S01]  /*e120*/  @!P2 IADD3 R36, P3, R22, R3, RZ ;  /* 0x000000031624a210 */ /* 0x004fe20007f7e0ff */
[----:B------:R-:W-:Y:S01]  /*e130*/  @!P1 IMAD.SHL.U32 R42, R230, 0x10, RZ ;  /* 0x00000010e62a9824 */ /* 0x000fe200078e00ff */
[----:B----4-:R-:W-:Y:S01]  /*e140*/  @!P2 IADD3 R38, P4, R22, R21, RZ ;  /* 0x000000151626a210 */ /* 0x010fe20007f9e0ff */
[----:B------:R-:W-:-:S02]  /*e150*/  @!P0 IMAD.SHL.U32 R48, R232, 0x10, RZ ;  /* 0x00000010e8308824 */ /* 0x000fc400078e00ff */
[--C-:B-1----:R-:W-:Y:S01]  /*e160*/  @!P2 IMAD.X R37, R0, 0x1, R5.reuse, P3 ;  /* 0x000000010025a824 */ /* 0x102fe200018e0605 */
[-C--:B------:R-:W-:Y:S01]  /*e170*/  @!P1 IADD3 R40, P5, R3, R42.reuse, RZ ;  /* 0x0000002a03289210 */ /* 0x080fe20007fbe0ff */
[----:B---3--:R-:W-:Y:S01]  /*e180*/  @!P2 IMAD.X R39, R20, 0x1, R5, P4 ;  /* 0x000000011427a824 */ /* 0x008fe200020e0605 */
[----:B------:R-:W-:Y:S02]  /*e190*/  @!P1 SHF.R.S32.HI R5, RZ, 0x1f, R42 ;  /* 0x0000001fff059819 */ /* 0x000fe4000001142a */
[----:B------:R-:W-:Y:S02]  /*e1a0*/  @!P1 IADD3 R42, P4, R21, R42, RZ ;  /* 0x0000002a152a9210 */ /* 0x000fe40007f9e0ff */
[----:B------:R-:W-:Y:S02]  /*e1b0*/  CS2R R8, SRZ ;  /* 0x0000000000087805 */ /* 0x000fe4000001ff00 */
[-C--:B------:R-:W-:Y:S01]  /*e1c0*/  @!P0 IADD3 R46, P3, R3, R48.reuse, RZ ;  /* 0x00000030032e8210 */ /* 0x080fe20007f7e0ff */
[--C-:B------:R-:W-:Y:S01]  /*e1d0*/  @!P1 IMAD.X R41, R0, 0x1, R5.reuse, P5 ;  /* 0x0000000100299824 */ /* 0x100fe200028e0605 */
[----:B------:R-:W-:Y:S01]  /*e1e0*/  @!P0 SHF.R.S32.HI R3, RZ, 0x1f, R48 ;  /* 0x0000001fff038819 */ /* 0x000fe20000011430 */
[----:B------:R-:W-:Y:S01]  /*e1f0*/  @!P1 IMAD.X R43, R20, 0x1, R5, P4 ;  /* 0x00000001142b9824 */ /* 0x000fe200020e0605 */
[----:B------:R-:W-:-:S02]  /*e200*/  @!P0 IADD3 R48, P5, R21, R48, RZ ;  /* 0x0000003015308210 */ /* 0x000fc40007fbe0ff */
[----:B------:R-:W-:Y:S02]  /*e210*/  CS2R R4, SRZ ;  /* 0x0000000000047805 */ /* 0x000fe4000001ff00 */
[----:B------:R-:W-:Y:S02]  /*e220*/  CS2R R10, SRZ ;  /* 0x00000000000a7805 */ /* 0x000fe4000001ff00 */
[----:B------:R-:W-:Y:S02]  /*e230*/  CS2R R32, SRZ ;  /* 0x0000000000207805 */ /* 0x000fe4000001ff00 */
[----:B------:R-:W-:Y:S02]  /*e240*/  CS2R R34, SRZ ;  /* 0x0000000000227805 */ /* 0x000fe4000001ff00 */
[----:B------:R-:W-:Y:S02]  /*e250*/  CS2R R12, SRZ ;  /* 0x00000000000c7805 */ /* 0x000fe4000001ff00 */
[----:B------:R-:W-:Y:S01]  /*e260*/  CS2R R14, SRZ ;  /* 0x00000000000e7805 */ /* 0x000fe2000001ff00 */
[--C-:B------:R-:W-:Y:S01]  /*e270*/  @!P0 IMAD.X R47, R0, 0x1, R3.reuse, P3 ;  /* 0x00000001002f8824 */ /* 0x100fe200018e0603 */
[----:B------:R0:W5:Y:S01]  /*e280*/  @!P2 LD.E.128 R24, desc[UR40][R36.64] ;  /* 0x000000282418a980 */ /* 0x000162000c101d00 */
[----:B------:R-:W-:-:S03]  /*e290*/  @!P0 IMAD.X R49, R20, 0x1, R3, P5 ;  /* 0x0000000114318824 */ /* 0x000fc600028e0603 */
[----:B------:R0:W5:Y:S04]  /*e2a0*/  @!P2 LD.E.128 R4, desc[UR40][R38.64] ;  /* 0x000000282604a980 */ /* 0x000168000c101d00 */
[----:B------:R0:W5:Y:S04]  /*e2b0*/  @!P1 LD.E.128 R28, desc[UR40][R40.64] ;  /* 0x00000028281c9980 */ /* 0x000168000c101d00 */
[----:B------:R0:W5:Y:S04]  /*e2c0*/  @!P1 LD.E.128 R8, desc[UR40][R42.64] ;  /* 0x000000282a089980 */ /* 0x000168000c101d00 */
[----:B------:R0:W5:Y:S04]  /*e2d0*/  @!P0 LD.E.128 R32, desc[UR40][R46.64] ;  /* 0x000000282e208980 */ /* 0x000168000c101d00 */
[----:B------:R0:W5:Y:S02]  /*e2e0*/  @!P0 LD.E.128 R12, desc[UR40][R48.64] ;  /* 0x00000028300c8980 */ /* 0x000164000c101d00 */
.L_x_4468:
[----:B------:R-:W-:Y:S05]  /*e2f0*/  BSYNC B1 ;  /* 0x0000000000017941 */ /* 0x000fea0003800000 */
.L_x_4467:
[----:B------:R-:W-:Y:S01]  /*e300*/  ULEA.HI UR4, UR38, UR38, URZ, 0x1 ;  /* 0x0000002626047291 */ /* 0x000fe2000f8f083f */
[----:B--2---:R-:W-:Y:S01]  /*e310*/  VIADDMNMX R3, R45, -R207, 0x80, PT ;  /* 0x000000802d037446 */ /* 0x004fe200038009cf */
[----:B------:R-:W-:Y:S02]  /*e320*/  BSSY B1, `(.L_x_4469) ;  /* 0x0000008000017945 */ /* 0x000fe40003800000 */
[----:B------:R-:W-:Y:S01]  /*e330*/  ULOP3.LUT UR4, UR4, 0xfffffffe, URZ, 0xc0, !UPT ;  /* 0xfffffffe04047892 */ /* 0x000fe2000f8ec03f */
[----:B------:R-:W-:-:S03]  /*e340*/  ISETP.GE.AND P1, PT, R200, R3, PT ;  /* 0x00000003c800720c */ /* 0x000fc60003f26270 */
[----:B------:R-:W-:-:S06]  /*e350*/  UIADD3 UR4, UR38, -UR4, URZ ;  /* 0x8000000426047290 */ /* 0x000fcc000fffe03f */
[----:B----4-:R-:W-:-:S05]  /*e360*/  IMAD.U32 R21, RZ, RZ, UR4 ;  /* 0x00000004ff157e24 */ /* 0x010fca000f8e00ff */
[----:B------:R-:W-:-:S04]  /*e370*/  SHF.L.U32 R21, R21, 0x1f, RZ ;  /* 0x0000001f15157819 */ /* 0x000fc800000006ff */
[----:B------:R-:W2:Y:S02]  /*e380*/  SYNCS.PHASECHK.TRANS64.TRYWAIT P0, [R16+URZ+0x2a800], R21 ;  /* 0x02a80015100075a7 */ /* 0x000ea4000800017f */
[----:B--2---:R-:W-:Y:S05]  /*e390*/  @!P0 BRA `(.L_x_4470) ;  /* 0x000001d000508947 */ /* 0x004fea0003800000 */
.L_x_4753:
[----:B------:R-:W-:Y:S05]  /*e3a0*/  BSYNC B1 ;  /* 0x0000000000017941 */ /* 0x000fea0003800000 */
.L_x_4469:
[----:B------:R-:W-:Y:S05]  /*e3b0*/  @P1 BRA `(.L_x_4455) ;  /* 0x0000002c00e81947 */ /* 0x000fea0003800000 */
[----:B------:R-:W4:Y:S01]  /*e3c0*/  LDC R3, c[0x0][0x3f4] ;  /* 0x0000fd00ff037b82 */ /* 0x000f220000000800 */
[C---:B-1----:R-:W-:Y:S01]  /*e3d0*/  VIADD R0, R22.reuse, 0x20 ;  /* 0x0000002016007836 */ /* 0x042fe20000000000 */
[----:B------:R-:W-:Y:S01]  /*e3e0*/  BSSY B1, `(.L_x_4471) ;  /* 0x00000fd000017945 */ /* 0x000fe20003800000 */
[C---:B---3--:R-:W-:Y:S01]  /*e3f0*/  VIADD R20, R22.reuse, 0x40 ;  /* 0x0000004016147836 */ /* 0x048fe20000000000 */
[-C--:B----4-:R-:W-:Y:S02]  /*e400*/  ISETP.GE.AND P0, PT, R22, R3.reuse, PT ;  /* 0x000000031600720c */ /* 0x090fe40003f06270 */
[-C--:B------:R-:W-:Y:S02]  /*e410*/  ISETP.GE.AND P1, PT, R0, R3.reuse, PT ;  /* 0x000000030000720c */ /* 0x080fe40003f26270 */
[----:B------:R-:W-:-:S09]  /*e420*/  ISETP.GE.AND P2, PT, R20, R3, PT ;  /* 0x000000031400720c */ /* 0x000fd20003f46270 */
[----:B------:R-:W-:Y:S05]  /*e430*/  @P0 BRA `(.L_x_4472) ;  /* 0x0000000c00dc0947 */ /* 0x000fea0003800000 */
[----:B------:R-:W3:Y:S01]  /*e440*/  LDL R68, [R1+0x10] ;  /* 0x0000100001447983 */ /* 0x000ee20000100800 */
[----:B-----5:R-:W-:Y:S02]  /*e450*/  SHF.R.U32.HI R0, RZ, 0x8, R24 ;  /* 0x00000008ff007819 */ /* 0x020fe40000011618 */
[----:B------:R-:W-:Y:S02]  /*e460*/  LOP3.LUT R20, R24, 0xff, RZ, 0xc0, !PT ;  /* 0x000000ff18147812 */ /* 0x000fe400078ec0ff */
[----:B--2---:R-:W-:Y:S02]  /*e470*/  LOP3.LUT R21, R0, 0xff, RZ, 0xc0, !PT ;  /* 0x000000ff00157812 */ /* 0x004fe400078ec0ff */
[----:B------:R-:W-:Y:S02]  /*e480*/  LEA.HI R0, R3, R231, RZ, 0x1c ;  /* 0x000000e703007211 */ /* 0x000fe400078fe0ff */
[----:B------:R-:W-:Y:S02]  /*e490*/  PRMT R45, R21, 0x7604, R20 ;  /* 0x00007604152d7816 */ /* 0x000fe40000000014 */
[----:B------:R-:W-:-:S02]  /*e4a0*/  SHF.R.S32.HI R21, RZ, 0x1f, R0 ;  /* 0x0000001fff157819 */ /* 0x000fc40000011400 */
[----:B0-----:R-:W-:Y:S02]  /*e4b0*/  SHF.R.U32.HI R37, RZ, 0x8, R25 ;  /* 0x00000008ff257819 */ /* 0x001fe40000011619 */
[----:B------:R-:W-:Y:S01]  /*e4c0*/  LEA.HI R20, R21, R0, RZ, 0x2 ;  /* 0x0000000015147211 */ /* 0x000fe200078f10ff */
[----:B------:R-:W-:Y:S01]  /*e4d0*/  IMAD.SHL.U32 R21, R0, 0x10, RZ ;  /* 0x0000001000157824 */ /* 0x000fe200078e00ff */
[----:B------:R-:W-:Y:S02]  /*e4e0*/  SHF.R.U32.HI R39, RZ, 0x8, R26 ;  /* 0x00000008ff277819 */ /* 0x000fe4000001161a */
[----:B------:R-:W-:Y:S01]  /*e4f0*/  LOP3.LUT R36, R25, 0xff, RZ, 0xc0, !PT ;  /* 0x000000ff19247812 */ /* 0x000fe200078ec0ff */
[----:B------:R-:W-:Y:S01]  /*e500*/  IMAD.SHL.U32 R20, R20, 0x800, RZ ;  /* 0x0000080014147824 */ /* 0x000fe200078e00ff */
[----:B------:R-:W-:Y:S02]  /*e510*/  LOP3.LUT R0, R212, 0x30, R21, 0xf8, !PT ;  /* 0x00000030d4007812 */ /* 0x000fe400078ef815 */
[----:B------:R-:W-:-:S02]  /*e520*/  LOP3.LUT R38, R26, 0xff, RZ, 0xc0, !PT ;  /* 0x000000ff1a267812 */ /* 0x000fc400078ec0ff */
[----:B------:R-:W-:Y:S02]  /*e530*/  LOP3.LUT R0, R0, R213, RZ, 0x3c, !PT ;  /* 0x000000d500007212 */ /* 0x000fe400078e3cff */
        /* <DEDUP_REMOVED lines=25> */
[----:B------:R-:W-:Y:S01]  /*e6d0*/  PRMT R57, R50, 0x7604, R49 ;  /* 0x0000760432397816 */ /* 0x000fe20000000031 */
[----:B------:R-:W-:Y:S01]  /*e6e0*/  IMAD.U32 R55, R55, 0x10000, RZ ;  /* 0x0001000037377824 */ /* 0x000fe200078e00ff */
[----:B------:R-:W-:Y:S01]  /*e6f0*/  SHF.R.U32.HI R49, RZ, 0x10, R27 ;  /* 0x00000010ff317819 */ /* 0x000fe2000001161b */
[----:B------:R-:W-:Y:S01]  /*e700*/  IMAD.U32 R21, R21, 0x10000, RZ ;  /* 0x0001000015157824 */ /* 0x000fe200078e00ff */
[----:B------:R-:W-:Y:S02]  /*e710*/  SHF.R.U32.HI R52, RZ, 0x8, R7 ;  /* 0x00000008ff347819 */ /* 0x000fe40000011607 */
[----:B------:R-:W-:Y:S01]  /*e720*/  LOP3.LUT R51, R7, 0xff, RZ, 0xc0, !PT ;  /* 0x000000ff07337812 */ /* 0x000fe200078ec0ff */
[----:B------:R-:W-:Y:S01]  /*e730*/  IMAD.U32 R49, R49, 0x10000, RZ ;  /* 0x0001000031317824 */ /* 0x000fe200078e00ff */
[----:B------:R-:W-:Y:S02]  /*e740*/  LOP3.LUT R52, R52, 0xff, RZ, 0xc0, !PT ;  /* 0x000000ff34347812 */ /* 0x000fe400078ec0ff */
[----:B------:R-:W-:-:S02]  /*e750*/  LOP3.LUT R55, R48, 0xff0000, R55, 0xf8, !PT ;  /* 0x00ff000030377812 */ /* 0x000fc400078ef837 */
[----:B------:R-:W-:Y:S02]  /*e760*/  LOP3.LUT R21, R46, 0xff0000, R21, 0xf8, !PT ;  /* 0x00ff00002e157812 */ /* 0x000fe400078ef815 */
[----:B------:R-:W-:Y:S02]  /*e770*/  PRMT R52, R52, 0x7604, R51 ;  /* 0x0000760434347816 */ /* 0x000fe40000000033 */
[----:B------:R-:W-:Y:S02]  /*e780*/  SHF.R.U32.HI R59, RZ, 0x10, R7 ;  /* 0x00000010ff3b7819 */ /* 0x000fe40000011607 */
        /* <DEDUP_REMOVED lines=9> */
[----:B------:R-:W-:-:S02]  /*e820*/  F2FP.F16.E4M3.UNPACK_B R56, R55 ;  /* 0x00000037ff38723e */ /* 0x000fc400020006ff */
[-C--:B0-----:R-:W-:Y:S02]  /*e830*/  F2FP.F16.E4M3.UNPACK_B R27, R41.reuse ;  /* 0x00000029ff1b723e */ /* 0x081fe400020006ff */
[----:B------:R-:W-:Y:S01]  /*e840*/  F2FP.F16.E4M3.UNPACK_B R26, R50 ;  /* 0x00000032ff1a723e */ /* 0x000fe200020006ff */
[----:B------:R-:W-:Y:S01]  /*e850*/  HADD2.F32 R58, -RZ, R56.H0_H0 ;  /* 0x20000038ff3a7230 */ /* 0x000fe20000004100 */
[----:B------:R-:W-:Y:S01]  /*e860*/  LOP3.LUT R49, R45, 0xff000000, R24, 0xf8, !PT ;  /* 0xff0000002d317812 */ /* 0x000fe200078ef818 */
[----:B------:R-:W-:Y:S01]  /*e870*/  HADD2.F32 R5, -RZ, R27.H0_H0 ;  /* 0x2000001bff057230 */ /* 0x000fe20000004100 */
[----:B------:R-:W-:Y:S01]  /*e880*/  LOP3.LUT R59, R52, 0xff0000, R59, 0xf8, !PT ;  /* 0x00ff0000343b7812 */ /* 0x000fe200078ef83b */
[----:B------:R-:W-:Y:S01]  /*e890*/  HADD2.F32 R52, -RZ, R26.H0_H0 ;  /* 0x2000001aff347230 */ /* 0x000fe20000004100 */
[----:B------:R-:W-:Y:S02]  /*e8a0*/  F2FP.F16.E4M3.UNPACK_B R46, R41.H1 ;  /* 0x00000029ff2e723e */ /* 0x000fe400030006ff */
[C---:B------:R-:W-:Y:S01]  /*e8b0*/  FMUL.FTZ R60, R5.reuse, R58 ;  /* 0x0000003a053c7220 */ /* 0x040fe20000410000 */
[----:B------:R-:W-:Y:S01]  /*e8c0*/  F2FP.F16.E4M3.UNPACK_B R50, R50.H1 ;  /* 0x00000032ff32723e */ /* 0x000fe200030006ff */
[----:B------:R-:W-:Y:S01]  /*e8d0*/  FMUL.FTZ R51, R5, R52 ;  /* 0x0000003405337220 */ /* 0x000fe20000410000 */
[----:B------:R-:W-:-:S02]  /*e8e0*/  LOP3.LUT R57, R57, 0xff0000, R6, 0xf8, !PT ;  /* 0x00ff000039397812 */ /* 0x000fc400078ef806 */
[----:B------:R-:W-:Y:S02]  /*e8f0*/  LOP3.LUT R59, R59, 0xff000000, R7, 0xf8, !PT ;  /* 0xff0000003b3b7812 */ /* 0x000fe400078ef807 */
[-C--:B------:R-:W-:Y:S02]  /*e900*/  F2FP.F16.E4M3.UNPACK_B R47, R43.reuse ;  /* 0x0000002bff2f723e */ /* 0x080fe400020006ff */
[----:B------:R-:W-:Y:S02]  /*e910*/  F2FP.F16.E4M3.UNPACK_B R48, R43.H1 ;  /* 0x0000002bff30723e */ /* 0x000fe400030006ff */
[-C--:B------:R-:W-:Y:S02]  /*e920*/  F2FP.F16.E4M3.UNPACK_B R7, R42.reuse ;  /* 0x0000002aff07723e */ /* 0x080fe400020006ff */
[----:B------:R-:W-:Y:S01]  /*e930*/  F2FP.F16.E4M3.UNPACK_B R43, R42.H1 ;  /* 0x0000002aff2b723e */ /* 0x000fe200030006ff */
[--C-:B------:R-:W-:Y:S01]  /*e940*/  HADD2.F32 R42, -RZ, R46.reuse.H0_H0 ;  /* 0x2000002eff2a7230 */ /* 0x100fe20000004100 */
[----:B------:R-:W-:Y:S01]  /*e950*/  F2FP.F16.E4M3.UNPACK_B R55, R55.H1 ;  /* 0x00000037ff37723e */ /* 0x000fe200030006ff */
[----:B------:R-:W-:Y:S01]  /*e960*/  HADD2.F32 R46, -RZ, R46.H1_H1 ;  /* 0x3000002eff2e7230 */ /* 0x000fe20000004100 */
[----:B------:R-:W-:Y:S01]  /*e970*/  LOP3.LUT R6, R57, 0xff000000, R6, 0xf8, !PT ;  /* 0xff00000039067812 */ /* 0x000fe200078ef806 */
[----:B------:R-:W-:Y:S01]  /*e980*/  HADD2.F32 R57, -RZ, R56.H1_H1 ;  /* 0x30000038ff397230 */ /* 0x000fe20000004100 */
[----:B------:R-:W-:Y:S01]  /*e990*/  LOP3.LUT R54, R21, 0xff000000, R4, 0xf8, !PT ;  /* 0xff00000015367812 */ /* 0x000fe200078ef804 */
[--C-:B------:R-:W-:Y:S01]  /*e9a0*/  HADD2.F32 R56, -RZ, R55.reuse.H0_H0 ;  /* 0x20000037ff387230 */ /* 0x100fe20000004100 */
[-C--:B------:R-:W-:Y:S01]  /*e9b0*/  F2FP.F16.E4M3.UNPACK_B R41, R40.reuse ;  /* 0x00000028ff29723e */ /* 0x080fe200020006ff */
[----:B------:R-:W-:Y:S01]  /*e9c0*/  HADD2.F32 R55, -RZ, R55.H1_H1 ;  /* 0x30000037ff377230 */ /* 0x000fe20000004100 */
[----:B------:R-:W-:Y:S01]  /*e9d0*/  F2FP.F16.E4M3.UNPACK_B R40, R40.H1 ;  /* 0x00000028ff28723e */ /* 0x000fe200030006ff */
[----:B---3--:R-:W0:Y:S02]  /*e9e0*/  LDS.128 R36, [R68+0x18400] ;  /* 0x0184000044247984 */ /* 0x008e240000000c00 */
[----:B0-----:R-:W-:-:S02]  /*e9f0*/  F2FP.F16.E4M3.UNPACK_B R24, R37 ;  /* 0x00000025ff18723e */ /* 0x001fc400020006ff */
[----:B------:R-:W-:Y:S02]  /*ea00*/  F2FP.F16.E4M3.UNPACK_B R37, R37.H1 ;  /* 0x00000025ff25723e */ /* 0x000fe400030006ff */
[-C--:B------:R-:W-:Y:S01]  /*ea10*/  F2FP.F16.E4M3.UNPACK_B R45, R39.reuse ;  /* 0x00000027ff2d723e */ /* 0x080fe200020006ff */
[----:B------:R-:W-:Y:S01]  /*ea20*/  HADD2.F32 R25, -RZ, R24.H0_H0 ;  /* 0x20000018ff197230 */ /* 0x000fe20000004100 */
[----:B------:R-:W-:Y:S02]  /*ea30*/  F2FP.F16.E4M3.UNPACK_B R39, R39.H1 ;  /* 0x00000027ff27723e */ /* 0x000fe400030006ff */
[----:B------:R-:W-:Y:S02]  /*ea40*/  F2FP.F16.E4M3.UNPACK_B R21, R36 ;  /* 0x00000024ff15723e */ /* 0x000fe400020006ff */
[C---:B------:R-:W-:Y:S01]  /*ea50*/  FFMA.FTZ R5, R25.reuse, R52, -R60 ;  /* 0x0000003419057223 */ /* 0x040fe2000001083c */
[----:B------:R-:W-:Y:S01]  /*ea60*/  FFMA.FTZ R25, R25, R58, R51 ;  /* 0x0000003a19197223 */ /* 0x000fe20000010033 */
[----:B------:R-:W-:-:S02]  /*ea70*/  HADD2.F32 R51, -RZ, R26.H1_H1 ;  /* 0x3000001aff337230 */ /* 0x000fc40000004100 */
[C---:B------:R-:W-:Y:S01]  /*ea80*/  FMUL.FTZ R60, R42.reuse, R56 ;  /* 0x000000382a3c7220 */ /* 0x040fe20000410000 */
[----:B------:R-:W-:Y:S01]  /*ea90*/  HADD2.F32 R26, -RZ, R24.H1_H1 ;  /* 0x30000018ff1a7230 */ /* 0x000fe20000004100 */
[----:B------:R-:W-:Y:S01]  /*eaa0*/  F2FP.F16.E4M3.UNPACK_B R36, R36.H1 ;  /* 0x00000024ff24723e */ /* 0x000fe200030006ff */
[----:B------:R-:W-:Y:S01]  /*eab0*/  HADD2.F32 R52, -RZ, R50.H0_H0 ;  /* 0x20000032ff347230 */ /* 0x000fe20000004100 */
[-C--:B------:R-:W-:Y:S01]  /*eac0*/  F2FP.F16.E4M3.UNPACK_B R4, R38.reuse ;  /* 0x00000026ff04723e */ /* 0x080fe200020006ff */
[----:B------:R-:W-:Y:S01]  /*ead0*/  HADD2.F32 R24, -RZ, R27.H1_H1 ;  /* 0x3000001bff187230 */ /* 0x000fe20000004100 */
[----:B------:R-:W-:Y:S01]  /*eae0*/  F2FP.F16.E4M3.UNPACK_B R38, R38.H1 ;  /* 0x00000026ff26723e */ /* 0x000fe200030006ff */
[----:B------:R-:W-:Y:S02]  /*eaf0*/  HADD2.F32 R27, -RZ, R37.H0_H0 ;  /* 0x20000025ff1b7230 */ /* 0x000fe40000004100 */
[----:B------:R-:W-:Y:S01]  /*eb00*/  FMUL.FTZ R63, R42, R52 ;  /* 0x000000342a3f7220 */ /* 0x000fe20000410000 */
[----:B------:R-:W-:-:S02]  /*eb10*/  HADD2.F32 R42, -RZ, R47.H0_H0 ;  /* 0x2000002fff2a7230 */ /* 0x000fc40000004100 */
[C---:B------:R-:W-:Y:S01]  /*eb20*/  FMUL.FTZ R61, R24.reuse, R57 ;  /* 0x00000039183d7220 */ /* 0x040fe20000410000 */
[----:B------:R-:W-:Y:S01]  /*eb30*/  FMUL.FTZ R58, R24, R51 ;  /* 0x00000033183a7220 */ /* 0x000fe20000410000 */
[C---:B------:R-:W-:Y:S01]  /*eb40*/  FFMA.FTZ R63, R27.reuse, R56, R63 ;  /* 0x000000381b3f7223 */ /* 0x040fe2000001003f */
[----:B------:R-:W-:Y:S01]  /*eb50*/  F2FP.F16.E4M3.UNPACK_B R56, R59 ;  /* 0x0000003bff38723e */ /* 0x000fe200020006ff */
[C---:B------:R-:W-:Y:S01]  /*eb60*/  FFMA.FTZ R24, R26.reuse, R51, -R61 ;  /* 0x000000331a187223 */ /* 0x040fe2000001083d */
[----:B------:R-:W-:Y:S01]  /*eb70*/  F2FP.F16.E4M3.UNPACK_B R51, R53 ;  /* 0x00000035ff33723e */ /* 0x000fe200020006ff */
[----:B------:R-:W-:Y:S01]  /*eb80*/  FFMA.FTZ R26, R26, R57, R58 ;  /* 0x000000391a1a7223 */ /* 0x000fe2000001003a */
[----:B------:R-:W-:Y:S01]  /*eb90*/  FFMA.FTZ R60, R27, R52, -R60 ;  /* 0x000000341b3c7223 */ /* 0x000fe2000001083c */
[----:B------:R-:W-:Y:S02]  /*eba0*/  HADD2.F32 R57, -RZ, R56.H0_H0 ;  /* 0x20000038ff397230 */ /* 0x000fe40000004100 */
[----:B------:R-:W-:Y:S01]  /*ebb0*/  FMUL.FTZ R58, R46, R55 ;  /* 0x000000372e3a7220 */ /* 0x000fe20000410000 */
[----:B------:R-:W-:Y:S01]  /*ebc0*/  HADD2.F32 R52, -RZ, R51.H0_H0 ;  /* 0x20000033ff347230 */ /* 0x000fe20000004100 */
[----:B------:R-:W-:Y:S01]  /*ebd0*/  F2FP.F16.E4M3.UNPACK_B R59, R59.H1 ;  /* 0x0000003bff3b723e */ /* 0x000fe200030006ff */
[----:B------:R-:W-:-:S02]  /*ebe0*/  HADD2.F32 R50, -RZ, R50.H1_H1 ;  /* 0x30000032ff327230 */ /* 0x000fc40000004100 */
[CC--:B------:R-:W-:Y:S01]  /*ebf0*/  FMUL.FTZ R62, R42.reuse, R57.reuse ;  /* 0x000000392a3e7220 */ /* 0x0c0fe20000410000 */
[----:B------:R-:W-:Y:S02]  /*ec00*/  HADD2.F32 R27, -RZ, R45.H0_H0 ;  /* 0x2000002dff1b7230 */ /* 0x000fe40000004100 */
[----:B------:R-:W-:Y:S01]  /*ec10*/  FMUL.FTZ R42, R42, R52 ;  /* 0x000000342a2a7220 */ /* 0x000fe20000410000 */
[----:B------:R-:W-:Y:S02]  /*ec20*/  HADD2.F32 R37, -RZ, R37.H1_H1 ;  /* 0x30000025ff257230 */ /* 0x000fe40000004100 */
[----:B------:R-:W-:Y:S01]  /*ec30*/  FMUL.FTZ R46, R46, R50 ;  /* 0x000000322e2e7220 */ /* 0x000fe20000410000 */
[----:B------:R-:W-:Y:S02]  /*ec40*/  HADD2.F32 R56, -RZ, R56.H1_H1 ;  /* 0x30000038ff387230 */ /* 0x000fe40000004100 */
[----:B------:R-:W-:Y:S01]  /*ec50*/  FFMA.FTZ R57, R27, R57, R42 ;  /* 0x000000391b397223 */ /* 0x000fe2000001002a */
[----:B------:R-:W-:Y:S01]  /*ec60*/  HADD2.F32 R47, -RZ, R47.H1_H1 ;  /* 0x3000002fff2f7230 */ /* 0x000fe20000004100 */
[----:B------:R-:W-:Y:S01]  /*ec70*/  F2FP.F16.E4M3.UNPACK_B R53, R53.H1 ;  /* 0x00000035ff35723e */ /* 0x000fe200030006ff */
[----:B------:R-:W-:-:S02]  /*ec80*/  HADD2.F32 R42, -RZ, R51.H1_H1 ;  /* 0x30000033ff2a7230 */ /* 0x000fc40000004100 */
[C---:B------:R-:W-:Y:S01]  /*ec90*/  FFMA.FTZ R61, R37.reuse, R50, -R58 ;  /* 0x00000032253d7223 */ /* 0x040fe2000001083a */
[----:B------:R-:W-:Y:S01]  /*eca0*/  FFMA.FTZ R58, R37, R55, R46 ;  /* 0x00000037253a7223 */ /* 0x000fe2000001002e */
[----:B------:R-:W-:Y:S01]  /*ecb0*/  FFMA.FTZ R62, R27, R52, -R62 ;  /* 0x000000341b3e7223 */ /* 0x000fe2000001083e */
[----:B------:R-:W-:Y:S02]  /*ecc0*/  HADD2.F32 R45, -RZ, R45.H1_H1 ;  /* 0x3000002dff2d7230 */ /* 0x000fe40000004100 */
[C---:B------:R-:W-:Y:S01]  /*ecd0*/  FMUL.FTZ R52, R47.reuse, R56 ;  /* 0x000000382f347220 */ /* 0x040fe20000410000 */
[----:B------:R-:W-:Y:S02]  /*ece0*/  HADD2.F32 R50, -RZ, R59.H0_H0 ;  /* 0x2000003bff327230 */ /* 0x000fe40000004100 */
[-C--:B------:R-:W-:Y:S01]  /*ecf0*/  FMUL.FTZ R47, R47, R42.reuse ;  /* 0x0000002a2f2f7220 */ /* 0x080fe20000410000 */
[----:B------:R-:W-:Y:S02]  /*ed00*/  HADD2.F32 R37, -RZ, R48.H0_H0 ;  /* 0x20000030ff257230 */ /* 0x000fe40000004100 */
[----:B------:R-:W-:Y:S01]  /*ed10*/  FFMA.FTZ R55, R45, R42, -R52 ;  /* 0x0000002a2d377223 */ /* 0x000fe20000010834 */
[----:B------:R-:W-:-:S02]  /*ed20*/  HADD2.F32 R46, -RZ, R53.H0_H0 ;  /* 0x20000035ff2e7230 */ /* 0x000fc40000004100 */
[----:B------:R-:W-:Y:S01]  /*ed30*/  FFMA.FTZ R56, R45, R56, R47 ;  /* 0x000000382d387223 */ /* 0x000fe2000001002f */
[----:B------:R-:W-:Y:S02]  /*ed40*/  HADD2.F32 R27, -RZ, R39.H0_H0 ;  /* 0x20000027ff1b7230 */ /* 0x000fe40000004100 */
[C---:B------:R-:W-:Y:S01]  /*ed50*/  FMUL.FTZ R64, R37.reuse, R50 ;  /* 0x0000003225407220 */ /* 0x040fe20000410000 */
[----:B------:R-:W-:Y:S01]  /*ed60*/  F2FP.F16.E4M3.UNPACK_B R45, R54.H1 ;  /* 0x00000036ff2d723e */ /* 0x000fe200030006ff */
[-C--:B------:R-:W-:Y:S01]  /*ed70*/  FMUL.FTZ R37, R37, R46.reuse ;  /* 0x0000002e25257220 */ /* 0x080fe20000410000 */
[-C--:B------:R-:W-:Y:S01]  /*ed80*/  F2FP.F16.E4M3.UNPACK_B R42, R49.reuse.H1 ;  /* 0x00000031ff2a723e */ /* 0x080fe200030006ff */
[----:B------:R-:W-:Y:S02]  /*ed90*/  HADD2.F32 R53, -RZ, R53.H1_H1 ;  /* 0x30000035ff357230 */ /* 0x000fe40000004100 */
[C---:B------:R-:W-:Y:S01]  /*eda0*/  FFMA.FTZ R64, R27.reuse, R46, -R64 ;  /* 0x0000002e1b407223 */ /* 0x040fe20000010840 */
[----:B------:R-:W-:Y:S01]  /*edb0*/  FFMA.FTZ R65, R27, R50, R37 ;  /* 0x000000321b417223 */ /* 0x000fe20000010025 */
[----:B------:R-:W-:Y:S01]  /*edc0*/  HADD2.F32 R59, -RZ, R59.H1_H1 ;  /* 0x3000003bff3b7230 */ /* 0x000fe20000004100 */
[----:B------:R-:W-:Y:S01]  /*edd0*/  F2FP.F16.E4M3.UNPACK_B R54, R54 ;  /* 0x00000036ff36723e */ /* 0x000fe200020006ff */
[----:B------:R-:W-:Y:S01]  /*ede0*/  HADD2.F32 R48, -RZ, R48.H1_H1 ;  /* 0x30000030ff307230 */ /* 0x000fe20000004100 */
[----:B------:R-:W-:Y:S01]  /*edf0*/  F2FP.F16.E4M3.UNPACK_B R49, R49 ;  /* 0x00000031ff31723e */ /* 0x000fe200020006ff */
[----:B------:R-:W-:Y:S01]  /*ee00*/  HADD2.F32 R50, -RZ, R45.H0_H0 ;  /* 0x2000002dff327230 */ /* 0x000fe20000004100 */
[----:B------:R-:W-:Y:S01]  /*ee10*/  F2FP.SATFINITE.E4M3.F32.PACK_AB_MERGE_C R60, R61, R60, RZ ;  /* 0x0000003c3d3c723e */ /* 0x000fe200048070ff */
        /* <DEDUP_REMOVED lines=16> */
[C---:B------:R-:W-:Y:S01]  /*ef20*/  FMUL.FTZ R39, R40.reuse, R45 ;  /* 0x0000002d28277220 */ /* 0x040fe20000410000 */
[----:B------:R-:W-:Y:S01]  /*ef30*/  FMUL.FTZ R42, R40, R27 ;  /* 0x0000001b282a7220 */ /* 0x000fe20000410000 */
[----:B------:R-:W-:Y:S01]  /*ef40*/  HADD2.F32 R40, -RZ, R54.H0_H0 ;  /* 0x20000036ff287230 */ /* 0x000fe20000004100 */
[----:B------:R-:W-:Y:S01]  /*ef50*/  F2FP.SATFINITE.E4M3.F32.PACK_AB_MERGE_C R58, R58, R63, RZ ;  /* 0x0000003f3a3a723e */ /* 0x000fe200048070ff */
[----:B------:R-:W-:-:S02]  /*ef60*/  HADD2.F32 R37, -RZ, R41.H0_H0 ;  /* 0x20000029ff257230 */ /* 0x000fc40000004100 */
[C---:B------:R-:W-:Y:S01]  /*ef70*/  FFMA.FTZ R52, R36.reuse, R27, -R39 ;  /* 0x0000001b24347223 */ /* 0x040fe20000010827 */
[----:B------:R-:W-:Y:S01]  /*ef80*/  FFMA.FTZ R51, R36, R45, R42 ;  /* 0x0000002d24337223 */ /* 0x000fe2000001002a */
[----:B------:R-:W-:Y:S01]  /*ef90*/  HADD2.F32 R36, -RZ, R49.H0_H0 ;  /* 0x20000031ff247230 */ /* 0x000fe20000004100 */
[----:B------:R-:W-:Y:S01]  /*efa0*/  F2FP.F16.E4M3.UNPACK_B R39, R6.H1 ;  /* 0x00000006ff27723e */ /* 0x000fe200030006ff */
        /* <DEDUP_REMOVED lines=10> */
[----:B------:R-:W-:Y:S01]  /*f050*/  FFMA.FTZ R46, R27, R40, R46 ;  /* 0x000000281b2e7223 */ /* 0x000fe2000001002e */
[-C--:B------:R-:W-:Y:S01]  /*f060*/  FMUL.FTZ R45, R41, R36.reuse ;  /* 0x00000024292d7220 */ /* 0x080fe20000410000 */
[----:B------:R-:W-:Y:S02]  /*f070*/  HADD2.F32 R40, -RZ, R39.H0_H0 ;  /* 0x20000027ff287230 */ /* 0x000fe40000004100 */
        /* <DEDUP_REMOVED lines=12> */
[----:B------:R-:W-:Y:S01]  /*f140*/  FMUL.FTZ R27, R43, R39 ;  /* 0x000000272b1b7220 */ /* 0x000fe20000410000 */
[----:B------:R-:W-:Y:S02]  /*f150*/  HADD2.F32 R38, -RZ, R38.H1_H1 ;  /* 0x30000026ff267230 */ /* 0x000fe40000004100 */
[C---:B------:R-:W-:Y:S01]  /*f160*/  FFMA.FTZ R48, R21.reuse, R36, -R48 ;  /* 0x0000002415307223 */ /* 0x040fe20000010830 */
[----:B------:R-:W-:Y:S01]  /*f170*/  FFMA.FTZ R54, R21, R40, R54 ;  /* 0x0000002815367223 */ /* 0x000fe20000010036 */
[-C--:B------:R-:W-:Y:S01]  /*f180*/  FMUL.FTZ R36, R43, R37.reuse ;  /* 0x000000252b247220 */ /* 0x080fe20000410000 */
[--C-:B------:R-:W-:Y:S02]  /*f190*/  HADD2.F32 R21, -RZ, R20.reuse.H0_H0 ;  /* 0x20000014ff157230 */ /* 0x100fe40000004100 */
[C---:B------:R-:W-:Y:S01]  /*f1a0*/  FFMA.FTZ R49, R38.reuse, R37, -R27 ;  /* 0x0000002526317223 */ /* 0x040fe2000001081b */
[----:B------:R-:W-:Y:S02]  /*f1b0*/  HADD2.F32 R27, -RZ, R20.H1_H1 ;  /* 0x30000014ff1b7230 */ /* 0x000fe40000004100 */
[----:B------:R-:W-:Y:S01]  /*f1c0*/  FFMA.FTZ R53, R38, R39, R36 ;  /* 0x0000002726357223 */ /* 0x000fe20000010024 */
[--C-:B------:R-:W-:Y:S01]  /*f1d0*/  HADD2.F32 R37, -RZ, R6.reuse.H0_H0 ;  /* 0x20000006ff257230 */ /* 0x100fe20000004100 */
[----:B------:R-:W-:Y:S01]  /*f1e0*/  F2FP.SATFINITE.E4M3.F32.PACK_AB_MERGE_C R50, R51, R50, RZ ;  /* 0x000000323332723e */ /* 0x000fe200048070ff */
[--C-:B------:R-:W-:Y:S01]  /*f1f0*/  HADD2.F32 R20, -RZ, R7.reuse.H0_H0 ;  /* 0x20000007ff147230 */ /* 0x100fe20000004100 */
[----:B------:R-:W-:Y:S01]  /*f200*/  F2FP.SATFINITE.E4M3.F32.PACK_AB_MERGE_C R48, R49, R48, RZ ;  /* 0x000000303130723e */ /* 0x000fe200048070ff */
[----:B------:R-:W-:Y:S01]  /*f210*/  HADD2.F32 R36, -RZ, R6.H1_H1 ;  /* 0x30000006ff247230 */ /* 0x000fe20000004100 */
[----:B------:R-:W-:Y:S01]  /*f220*/  F2FP.SATFINITE.E4M3.F32.PACK_AB_MERGE_C R53, R53, R54, RZ ;  /* 0x000000363535723e */ /* 0x000fe200048070ff */
[----:B------:R-:W-:-:S02]  /*f230*/  HADD2.F32 R7, -RZ, R7.H1_H1 ;  /* 0x30000007ff077230 */ /* 0x000fc40000004100 */
[C---:B------:R-:W-:Y:S01]  /*f240*/  FMUL.FTZ R39, R20.reuse, R37 ;  /* 0x0000002514277220 */ /* 0x040fe20000410000 */
[--C-:B------:R-:W-:Y:S02]  /*f250*/  HADD2.F32 R6, -RZ, R4.reuse.H0_H0 ;  /* 0x20000004ff067230 */ /* 0x100fe40000004100 */
        /* <DEDUP_REMOVED lines=21> */
.L_x_4472:
[----:B------:R-:W-:Y:S05]  /*f3b0*/  BSYNC B1 ;  /* 0x0000000000017941 */ /* 0x000fea0003800000 */
.L_x_4471:
[----:B------:R-:W-:Y:S04]  /*f3c0*/  BSSY B1, `(.L_x_4473) ;  /* 0x0000101000017945 */ /* 0x000fe80003800000 */
[----:B------:R-:W-:Y:S05]  /*f3d0*/  @P1 BRA `(.L_x_4474) ;  /* 0x0000000c00fc1947 */ /* 0x000fea0003800000 */
[----:B------:R-:W3:Y:S01]  /*f3e0*/  LDL R62, [R1+0xc] ;  /* 0x00000c00013e7983 */ /* 0x000ee20000100800 */
[----:B-1---5:R-:W-:Y:S02]  /*f3f0*/  SHF.R.U32.HI R0, RZ, 0x8, R28 ;  /* 0x00000008ff007819 */ /* 0x022fe4000001161c */
[----:B------:R-:W-:Y:S02]  /*f400*/  LOP3.LUT R5, R28, 0xff, RZ, 0xc0, !PT ;  /* 0x000000ff1c057812 */ /* 0x000fe400078ec0ff */
[----:B------:R-:W-:Y:S02]  /*f410*/  LOP3.LUT R4, R0, 0xff, RZ, 0xc0, !PT ;  /* 0x000000ff00047812 */ /* 0x000fe400078ec0ff */
[----:B------:R-:W-:Y:S02]  /*f420*/  LEA.HI R0, R3, R230, RZ, 0x1c ;  /* 0x000000e603007211 */ /* 0x000fe400078fe0ff */
[----:B0-----:R-:W-:Y:S02]  /*f430*/  PRMT R37, R4, 0x7604, R5 ;  /* 0x0000760404257816 */ /* 0x001fe40000000005 */
[----:B------:R-:W-:-:S02]  /*f440*/  SHF.R.S32.HI R5, RZ, 0x1f, R0 ;  /* 0x0000001fff057819 */ /* 0x000fc40000011400 */
[----:B------:R-:W-:Y:S02]  /*f450*/  SHF.R.U32.HI R20, RZ, 0x8, R31 ;  /* 0x00000008ff147819 */ /* 0x000fe4000001161f */
[----:B------:R-:W-:Y:S01]  /*f460*/  LEA.HI R4, R5, R0, RZ, 0x2 ;  /* 0x0000000005047211 */ /* 0x000fe200078f10ff */
[----:B------:R-:W-:Y:S01]  /*f470*/  IMAD.SHL.U32 R5, R0, 0x10, RZ ;  /* 0x0000001000057824 */ /* 0x000fe200078e00ff */
[----:B------:R-:W-:Y:S02]  /*f480*/  SHF.R.U32.HI R6, RZ, 0x8, R29 ;  /* 0x00000008ff067819 */ /* 0x000fe4000001161d */
[----:B--2---:R-:W-:Y:S01]  /*f490*/  LOP3.LUT R21, R31, 0xff, RZ, 0xc0, !PT ;  /* 0x000000ff1f157812 */ /* 0x004fe200078ec0ff */
[----:B------:R-:W-:Y:S01]  /*f4a0*/  IMAD.SHL.U32 R4, R4, 0x800, RZ ;  /* 0x0000080004047824 */ /* 0x000fe200078e00ff */
[----:B------:R-:W-:Y:S02]  /*f4b0*/  LOP3.LUT R0, R212, 0x30, R5, 0xf8, !PT ;  /* 0x00000030d4007812 */ /* 0x000fe400078ef805 */
[----:B------:R-:W-:-:S02]  /*f4c0*/  LOP3.LUT R20, R20, 0xff, RZ, 0xc0, !PT ;  /* 0x000000ff14147812 */ /* 0x000fc400078ec0ff */
[----:B------:R-:W-:Y:S02]  /*f4d0*/  SHF.R.U32.HI R24, RZ, 0x8, R8 ;  /* 0x00000008ff187819 */ /* 0x000fe40000011608 */
[----:B------:R-:W-:Y:S02]  /*f4e0*/  LOP3.LUT R0, R0, R213, RZ, 0x3c, !PT ;  /* 0x000000d500007212 */ /* 0x000fe400078e3cff */
[----:B------:R-:W-:Y:S02]  /*f4f0*/  LOP3.LUT R5, R4, 0xffffe000, RZ, 0xc0, !PT ;  /* 0xffffe00004057812 */ /* 0x000fe400078ec0ff */
[----:B------:R-:W-:Y:S02]  /*f500*/  LOP3.LUT R7, R29, 0xff, RZ, 0xc0, !PT ;  /* 0x000000ff1d077812 */ /* 0x000fe400078ec0ff */
[----:B------:R-:W-:Y:S02]  /*f510*/  LOP3.LUT R6, R6, 0xff, RZ, 0xc0, !PT ;  /* 0x000000ff06067812 */ /* 0x000fe400078ec0ff */
[----:B------:R-:W-:-:S02]  /*f520*/  PRMT R43, R20, 0x7604, R21 ;  /* 0x00007604142b7816 */ /* 0x000fc40000000015 */
[----:B------:R-:W-:Y:S02]  /*f530*/  LOP3.LUT R25, R8, 0xff, RZ, 0xc0, !PT ;  /* 0x000000ff08197812 */ /* 0x000fe400078ec0ff */
[----:B------:R-:W-:Y:S02]  /*f540*/  LOP3.LUT R24, R24, 0xff, RZ, 0xc0, !PT ;  /* 0x000000ff18187812 */ /* 0x000fe400078ec0ff */
[----:B------:R-:W-:Y:S02]  /*f550*/  IADD3 R21, R0, R214, R5 ;  /* 0x000000d600157210 */ /* 0x000fe40007ffe005 */
[----:B------:R-:W-:Y:S02]  /*f560*/  SHF.R.U32.HI R0, RZ, 0x8, R9 ;  /* 0x00000008ff007819 */ /* 0x000fe40000011609 */
[----:B------:R-:W-:Y:S02]  /*f570*/  PRMT R36, R6, 0x7604, R7 ;  /* 0x0000760406247816 */ /* 0x000fe40000000007 */
[----:B------:R-:W-:-:S02]  /*f580*/  SHF.R.U32.HI R6, RZ, 0x8, R30 ;  /* 0x00000008ff067819 */ /* 0x000fc4000001161e */
[----:B------:R-:W-:Y:S02]  /*f590*/  PRMT R47, R24, 0x7604, R25 ;  /* 0x00007604182f7816 */ /* 0x000fe40000000019 */
[----:B------:R-:W-:Y:S02]  /*f5a0*/  LOP3.LUT R25, R9, 0xff, RZ, 0xc0, !PT ;  /* 0x000000ff09197812 */ /* 0x000fe400078ec0ff */
[----:B------:R-:W-:Y:S02]  /*f5b0*/  SHF.R.U32.HI R24, RZ, 0x8, R11 ;  /* 0x00000008ff187819 */ /* 0x000fe4000001160b */
[----:B------:R-:W-:Y:S02]  /*f5c0*/  LOP3.LUT R0, R0, 0xff, RZ, 0xc0, !PT ;  /* 0x000000ff00007812 */ /* 0x000fe400078ec0ff */
[----:B------:R-:W-:Y:S02]  /*f5d0*/  SHF.R.U32.HI R20, RZ, 0x8, R10 ;  /* 0x00000008ff147819 */ /* 0x000fe4000001160a */
[----:B------:R-:W-:-:S02]  /*f5e0*/  LOP3.LUT R7, R30, 0xff, RZ, 0xc0, !PT ;  /* 0x000000ff1e077812 */ /* 0x000fc400078ec0ff */
[----:B------:R-:W-:Y:S02]  /*f5f0*/  LOP3.LUT R6, R6, 0xff, RZ, 0xc0, !PT ;  /* 0x000000ff06067812 */ /* 0x000fe400078ec0ff */
[----:B------:R-:W-:Y:S02]  /*f600*/  LOP3.LUT R27, R10, 0xff, RZ, 0xc0, !PT ;  /* 0x000000ff0a1b7812 */ /* 0x000fe400078ec0ff */
[----:B------:R-:W-:Y:S02]  /*f610*/  LOP3.LUT R24, R24, 0xff, RZ, 0xc0, !PT ;  /* 0x000000ff18187812 */ /* 0x000fe400078ec0ff */
[----:B------:R-:W-:Y:S01]  /*f620*/  PRMT R49, R0, 0x7604, R25 ;  /* 0x0000760400317816 */ /* 0x000fe20000000019 */
[----:B------:R-:W-:Y:S01]  /*f630*/  IMAD.IADD R0, R16, 0x1, R21 ;  /* 0x0000000110007824 */ /* 0x000fe200078e0215 */
[----:B------:R-:W-:Y:S02]  /*f640*/  LOP3.LUT R20, R20, 0xff, RZ, 0xc0, !PT ;  /* 0x000000ff14147812 */ /* 0x000fe400078ec0ff */
[----:B------:R-:W-:-:S02]  /*f650*/  LOP3.LUT R41, R11, 0xff, RZ, 0xc0, !PT ;  /* 0x000000ff0b297812 */ /* 0x000fc400078ec0ff */
[----:B------:R-:W-:Y:S02]  /*f660*/  PRMT R39, R6, 0x7604, R7 ;  /* 0x0000760406277816 */ /* 0x000fe40000000007 */
[----:B------:R-:W-:Y:S02]  /*f670*/  PRMT R51, R20, 0x7604, R27 ;  /* 0x0000760414337816 */ /* 0x000fe4000000001b */
[----:B------:R-:W-:Y:S02]  /*f680*/  PRMT R42, R24, 0x7604, R41 ;  /* 0x00007604182a7816 */ /* 0x000fe40000000029 */
[----:B------:R-:W0:Y:S01]  /*f690*/  LDS.128 R24, [R0+0x18400] ;  /* 0x0184000000187984 */ /* 0x000e220000000c00 */
[----:B------:R-:W-:Y:S02]  /*f6a0*/  SHF.R.U32.HI R21, RZ, 0x10, R29 ;  /* 0x00000010ff157819 */ /* 0x000fe4000001161d */
[----:B------:R-:W-:Y:S02]  /*f6b0*/  SHF.R.U32.HI R38, RZ, 0x10, R30 ;  /* 0x00000010ff267819 */ /* 0x000fe4000001161e */
[----:B------:R-:W-:-:S02]  /*f6c0*/  LOP3.LUT R21, R21, 0xff, RZ, 0xc0, !PT ;  /* 0x000000ff15157812 */ /* 0x000fc400078ec0ff */
[----:B------:R-:W-:Y:S02]  /*f6d0*/  SHF.R.U32.HI R20, RZ, 0x10, R28 ;  /* 0x00000010ff147819 */ /* 0x000fe4000001161c */
[----:B------:R-:W-:Y:S02]  /*f6e0*/  LOP3.LUT R38, R38, 0xff, RZ, 0xc0, !PT ;  /* 0x000000ff26267812 */ /* 0x000fe400078ec0ff */
[----:B------:R-:W-:Y:S02]  /*f6f0*/  PRMT R21, R21, 0x7054, R36 ;  /* 0x0000705415157816 */ /* 0x000fe40000000024 */
[----:B------:R-:W-:Y:S02]  /*f700*/  SHF.R.U32.HI R36, RZ, 0x10, R9 ;  /* 0x00000010ff247819 */ /* 0x000fe40000011609 */
[----:B------:R-:W-:Y:S02]  /*f710*/  LOP3.LUT R20, R20, 0xff, RZ, 0xc0, !PT ;  /* 0x000000ff14147812 */ /* 0x000fe400078ec0ff */
[----:B------:R-:W-:-:S02]  /*f720*/  PRMT R41, R38, 0x7054, R39 ;  /* 0x0000705426297816 */ /* 0x000fc40000000027 */
[----:B------:R-:W-:Y:S02]  /*f730*/  SHF.R.U32.HI R39, RZ, 0x10, R11 ;  /* 0x00000010ff277819 */ /* 0x000fe4000001160b */
[----:B------:R-:W-:Y:S02]  /*f740*/  LOP3.LUT R36, R36, 0xff, RZ, 0xc0, !PT ;  /* 0x000000ff24247812 */ /* 0x000fe400078ec0ff */
[----:B------:R-:W-:Y:S02]  /*f750*/  PRMT R37, R20, 0x7054, R37 ;  /* 0x0000705414257816 */ /* 0x000fe40000000025 */
[----:B------:R-:W-:Y:S02]  /*f760*/  SHF.R.U32.HI R20, RZ, 0x10, R8 ;  /* 0x00000010ff147819 */ /* 0x000fe40000011608 */
[----:B------:R-:W-:Y:S02]  /*f770*/  LOP3.LUT R39, R39, 0xff, RZ, 0xc0, !PT ;  /* 0x000000ff27277812 */ /* 0x000fe400078ec0ff */
[----:B------:R-:W-:-:S02]  /*f780*/  SHF.R.U32.HI R38, RZ, 0x10, R10 ;  /* 0x00000010ff267819 */ /* 0x000fc4000001160a */
[----:B------:R-:W-:Y:S02]  /*f790*/  SHF.R.U32.HI R40, RZ, 0x10, R31 ;  /* 0x00000010ff287819 */ /* 0x000fe4000001161f */
[----:B------:R-:W-:Y:S02]  /*f7a0*/  PRMT R49, R36, 0x7054, R49 ;  /* 0x0000705424317816 */ /* 0x000fe40000000031 */
[----:B------:R-:W-:Y:S02]  /*f7b0*/  LOP3.LUT R20, R20, 0xff, RZ, 0xc0, !PT ;  /* 0x000000ff14147812 */ /* 0x000fe400078ec0ff */
[----:B------:R-:W-:Y:S02]  /*f7c0*/  PRMT R53, R39, 0x7054, R42 ;  /* 0x0000705427357816 */ /* 0x000fe4000000002a */
[----:B------:R-:W-:Y:S02]  /*f7d0*/  LOP3.LUT R38, R38, 0xff, RZ, 0xc0, !PT ;  /* 0x000000ff26267812 */ /* 0x000fe400078ec0ff */
[----:B------:R-:W-:-:S02]  /*f7e0*/  LOP3.LUT R40, R40, 0xff, RZ, 0xc0, !PT ;  /* 0x000000ff28287812 */ /* 0x000fc400078ec0ff */
[----:B------:R-:W-:Y:S02]  /*f7f0*/  LOP3.LUT R49, R49, 0xff000000, R9, 0xf8, !PT ;  /* 0xff00000031317812 */ /* 0x000fe400078ef809 */
[----:B------:R-:W-:Y:S02]  /*f800*/  LOP3.LUT R39, R21, 0xff000000, R29, 0xf8, !PT ;  /* 0xff00000015277812 */ /* 0x000fe400078ef81d */
[----:B------:R-:W-:Y:S02]  /*f810*/  PRMT R47, R20, 0x7054, R47 ;  /* 0x00007054142f7816 */ /* 0x000fe4000000002f */
[----:B------:R-:W-:Y:S02]  /*f820*/  LOP3.LUT R53, R53, 0xff000000, R11, 0xf8, !PT ;  /* 0xff00000035357812 */ /* 0x000fe400078ef80b */
[----:B------:R-:W-:Y:S02]  /*f830*/  PRMT R51, R38, 0x7054, R51 ;  /* 0x0000705426337816 */ /* 0x000fe40000000033 */
[----:B------:R-:W-:-:S02]  /*f840*/  PRMT R45, R40, 0x7054, R43 ;  /* 0x00007054282d7816 */ /* 0x000fc4000000002b */
[----:B------:R-:W-:Y:S02]  /*f850*/  F2FP.F16.E4M3.UNPACK_B R46, R49 ;  /* 0x00000031ff2e723e */ /* 0x000fe400020006ff */
[----:B------:R-:W-:Y:S02]  /*f860*/  F2FP.F16.E4M3.UNPACK_B R40, R39 ;  /* 0x00000027ff28723e */ /* 0x000fe400020006ff */
[----:B------:R-:W-:Y:S01]  /*f870*/  LOP3.LUT R47, R47, 0xff000000, R8, 0xf8, !PT ;  /* 0xff0000002f2f7812 */ /* 0x000fe200078ef808 */
[----:B------:R-:W-:Y:S01]  /*f880*/  HADD2.F32 R48, -RZ, R46.H0_H0 ;  /* 0x2000002eff307230 */ /* 0x000fe20000004100 */
[----:B------:R-:W-:Y:S01]  /*f890*/  LOP3.LUT R50, R51, 0xff000000, R10, 0xf8, !PT ;  /* 0xff00000033327812 */ /* 0x000fe200078ef80a */
[----:B------:R-:W-:Y:S01]  /*f8a0*/  HADD2.F32 R42, -RZ, R40.H0_H0 ;  /* 0x20000028ff2a7230 */ /* 0x000fe20000004100 */
[----:B------:R-:W-:Y:S01]  /*f8b0*/  LOP3.LUT R38, R37, 0xff000000, R28, 0xf8, !PT ;  /* 0xff00000025267812 */ /* 0x000fe200078ef81c */
[----:B------:R-:W-:Y:S01]  /*f8c0*/  HADD2.F32 R51, -RZ, R46.H1_H1 ;  /* 0x3000002eff337230 */ /* 0x000fe20000004100 */
[----:B0-----:R-:W-:-:S02]  /*f8d0*/  F2FP.F16.E4M3.UNPACK_B R36, R27 ;  /* 0x0000001bff24723e */ /* 0x001fc400020006ff */
[----:B------:R-:W-:Y:S02]  /*f8e0*/  F2FP.F16.E4M3.UNPACK_B R37, R27.H1 ;  /* 0x0000001bff25723e */ /* 0x000fe400030006ff */
[----:B------:R-:W-:Y:S02]  /*f8f0*/  F2FP.F16.E4M3.UNPACK_B R29, R25.H1 ;  /* 0x00000019ff1d723e */ /* 0x000fe400030006ff */
[----:B------:R-:W-:Y:S02]  /*f900*/  F2FP.F16.E4M3.UNPACK_B R49, R49.H1 ;  /* 0x00000031ff31723e */ /* 0x000fe400030006ff */
[----:B------:R-:W-:Y:S01]  /*f910*/  LOP3.LUT R43, R41, 0xff000000, R30, 0xf8, !PT ;  /* 0xff000000292b7812 */ /* 0x000fe200078ef81e */
[----:B------:R-:W-:Y:S01]  /*f920*/  HADD2.F32 R41, -RZ, R40.H1_H1 ;  /* 0x30000028ff297230 */ /* 0x000fe20000004100 */
[----:B------:R-:W-:Y:S02]  /*f930*/  LOP3.LUT R45, R45, 0xff000000, R31, 0xf8, !PT ;  /* 0xff0000002d2d7812 */ /* 0x000fe400078ef81f */
[----:B------:R-:W-:-:S02]  /*f940*/  F2FP.F16.E4M3.UNPACK_B R30, R26 ;  /* 0x0000001aff1e723e */ /* 0x000fc400020006ff */
[----:B------:R-:W-:Y:S02]  /*f950*/  F2FP.F16.E4M3.UNPACK_B R31, R26.H1 ;  /* 0x0000001aff1f723e */ /* 0x000fe400030006ff */
[----:B------:R-:W-:-:S05]  /*f960*/  F2FP.F16.E4M3.UNPACK_B R39, R39.H1 ;  /* 0x00000027ff27723e */ /* 0x000fca00030006ff */
[--C-:B------:R-:W-:Y:S02]  /*f970*/  HADD2.F32 R40, -RZ, R39.reuse.H0_H0 ;  /* 0x20000027ff287230 */ /* 0x100fe40000004100 */
[----:B------:R-:W-:Y:S01]  /*f980*/  HADD2.F32 R39, -RZ, R39.H1_H1 ;  /* 0x30000027ff277230 */ /* 0x000fe20000004100 */
[----:B---3--:R-:W0:Y:S02]  /*f990*/  LDS.128 R4, [R62+0x18400] ;  /* 0x018400003e047984 */ /* 0x008e240000000c00 */
[-C--:B0-----:R-:W-:Y:S02]  /*f9a0*/  F2FP.F16.E4M3.UNPACK_B R11, R6.reuse ;  /* 0x00000006ff0b723e */ /* 0x081fe400020006ff */
[----:B------:R-:W-:Y:S02]  /*f9b0*/  F2FP.F16.E4M3.UNPACK_B R20, R6.H1 ;  /* 0x00000006ff14723e */ /* 0x000fe400030006ff */
[----:B------:R-:W-:Y:S02]  /*f9c0*/  F2FP.F16.E4M3.UNPACK_B R6, R25 ;  /* 0x00000019ff06723e */ /* 0x000fe400020006ff */
[----:B------:R-:W-:-:S02]  /*f9d0*/  F2FP.F16.E4M3.UNPACK_B R8, R5 ;  /* 0x00000005ff08723e */ /* 0x000fc400020006ff */
[----:B------:R-:W-:Y:S01]  /*f9e0*/  F2FP.F16.E4M3.UNPACK_B R10, R5.H1 ;  /* 0x00000005ff0a723e */ /* 0x000fe200030006ff */
[----:B------:R-:W-:Y:S01]  /*f9f0*/  HADD2.F32 R5, -RZ, R6.H0_H0 ;  /* 0x20000006ff057230 */ /* 0x000fe20000004100 */
[-C--:B------:R-:W-:Y:S01]  /*fa00*/  F2FP.F16.E4M3.UNPACK_B R21, R7.reuse ;  /* 0x00000007ff15723e */ /* 0x080fe200020006ff */
[----:B------:R-:W-:Y:S01]  /*fa10*/  HADD2.F32 R9, -RZ, R8.H0_H0 ;  /* 0x20000008ff097230 */ /* 0x000fe20000004100 */
[----:B------:R-:W-:Y:S01]  /*fa20*/  F2FP.F16.E4M3.UNPACK_B R28, R7.H1 ;  /* 0x00000007ff1c723e */ /* 0x000fe200030006ff */
[----:B------:R-:W-:Y:S02]  /*fa30*/  HADD2.F32 R26, -RZ, R6.H1_H1 ;  /* 0x30000006ff1a7230 */ /* 0x000fe40000004100 */
[C---:B------:R-:W-:Y:S01]  /*fa40*/  FMUL.FTZ R52, R5.reuse, R48 ;  /* 0x0000003005347220 */ /* 0x040fe20000410000 */
[----:B------:R-:W-:Y:S01]  /*fa50*/  FMUL.FTZ R27, R5, R42 ;  /* 0x0000002a051b7220 */ /* 0x000fe20000410000 */
[----:B------:R-:W-:Y:S01]  /*fa60*/  HADD2.F32 R6, -RZ, R10.H0_H0 ;  /* 0x2000000aff067230 */ /* 0x000fe20000004100 */
[----:B------:R-:W-:Y:S01]  /*fa70*/  F2FP.F16.E4M3.UNPACK_B R25, R24 ;  /* 0x00000018ff19723e */ /* 0x000fe200020006ff */
[C---:B------:R-:W-:Y:S01]  /*fa80*/  FFMA.FTZ R5, R9.reuse, R42, -R52 ;  /* 0x0000002a09057223 */ /* 0x040fe20000010834 */
[----:B------:R-:W-:Y:S01]  /*fa90*/  FFMA.FTZ R9, R9, R48, R27 ;  /* 0x0000003009097223 */ /* 0x000fe2000001001b */
[----:B------:R-:W-:-:S02]  /*faa0*/  HADD2.F32 R42, -RZ, R49.H0_H0 ;  /* 0x20000031ff2a7230 */ /* 0x000fc40000004100 */
[C---:B------:R-:W-:Y:S01]  /*fab0*/  FMUL.FTZ R55, R26.reuse, R51 ;  /* 0x000000331a377220 */ /* 0x040fe20000410000 */
[----:B------:R-:W-:Y:S02]  /*fac0*/  HADD2.F32 R27, -RZ, R29.H0_H0 ;  /* 0x2000001dff1b7230 */ /* 0x000fe40000004100 */
[----:B------:R-:W-:Y:S01]  /*fad0*/  FMUL.FTZ R26, R26, R41 ;  /* 0x000000291a1a7220 */ /* 0x000fe20000410000 */
[----:B------:R-:W-:Y:S01]  /*fae0*/  HADD2.F32 R8, -RZ, R8.H1_H1 ;  /* 0x30000008ff087230 */ /* 0x000fe20000004100 */
[----:B------:R-:W-:Y:S01]  /*faf0*/  F2FP.F16.E4M3.UNPACK_B R24, R24.H1 ;  /* 0x00000018ff18723e */ /* 0x000fe200030006ff */
[----:B------:R-:W-:Y:S02]  /*fb00*/  HADD2.F32 R49, -RZ, R49.H1_H1 ;  /* 0x30000031ff317230 */ /* 0x000fe40000004100 */
[C---:B------:R-:W-:Y:S01]  /*fb10*/  FMUL.FTZ R57, R27.reuse, R42 ;  /* 0x0000002a1b397220 */ /* 0x040fe20000410000 */
[-C--:B------:R-:W-:Y:S01]  /*fb20*/  FMUL.FTZ R27, R27, R40.reuse ;  /* 0x000000281b1b7220 */ /* 0x080fe20000410000 */
[----:B------:R-:W-:Y:S01]  /*fb30*/  FFMA.FTZ R48, R8, R51, R26 ;  /* 0x0000003308307223 */ /* 0x000fe2000001001a */
[----:B------:R-:W-:Y:S01]  /*fb40*/  F2FP.F16.E4M3.UNPACK_B R26, R45 ;  /* 0x0000002dff1a723e */ /* 0x000fe200020006ff */
[----:B------:R-:W-:Y:S01]  /*fb50*/  FFMA.FTZ R57, R6, R40, -R57 ;  /* 0x0000002806397223 */ /* 0x000fe20000010839 */
[----:B------:R-:W-:Y:S01]  /*fb60*/  F2FP.F16.E4M3.UNPACK_B R40, R53 ;  /* 0x00000035ff28723e */ /* 0x000fe200020006ff */
[----:B------:R-:W-:Y:S01]  /*fb70*/  FFMA.FTZ R46, R8, R41, -R55 ;  /* 0x00000029082e7223 */ /* 0x000fe20000010837 */
[----:B------:R-:W-:-:S02]  /*fb80*/  HADD2.F32 R29, -RZ, R29.H1_H1 ;  /* 0x3000001dff1d7230 */ /* 0x000fc40000004100 */
[----:B------:R-:W-:Y:S01]  /*fb90*/  FFMA.FTZ R42, R6, R42, R27 ;  /* 0x0000002a062a7223 */ /* 0x000fe2000001001b */
[----:B------:R-:W-:Y:S01]  /*fba0*/  HADD2.F32 R8, -RZ, R36.H0_H0 ;  /* 0x20000024ff087230 */ /* 0x000fe20000004100 */
[----:B------:R-:W-:Y:S01]  /*fbb0*/  F2FP.F16.E4M3.UNPACK_B R53, R53.H1 ;  /* 0x00000035ff35723e */ /* 0x000fe200030006ff */
[----:B------:R-:W-:Y:S02]  /*fbc0*/  HADD2.F32 R41, -RZ, R40.H0_H0 ;  /* 0x20000028ff297230 */ /* 0x000fe40000004100 */
[C---:B------:R-:W-:Y:S01]  /*fbd0*/  FMUL.FTZ R51, R29.reuse, R49 ;  /* 0x000000311d337220 */ /* 0x040fe20000410000 */
[----:B------:R-:W-:Y:S02]  /*fbe0*/  HADD2.F32 R27, -RZ, R26.H0_H0 ;  /* 0x2000001aff1b7230 */ /* 0x000fe40000004100 */
[----:B------:R-:W-:Y:S01]  /*fbf0*/  FMUL.FTZ R54, R29, R39 ;  /* 0x000000271d367220 */ /* 0x000fe20000410000 */
[----:B------:R-:W-:Y:S02]  /*fc00*/  HADD2.F32 R10, -RZ, R10.H1_H1 ;  /* 0x3000000aff0a7230 */ /* 0x000fe40000004100 */
[----:B------:R-:W-:Y:S01]  /*fc10*/  FMUL.FTZ R29, R8, R41 ;  /* 0x00000029081d7220 */ /* 0x000fe20000410000 */
[----:B------:R-:W-:-:S02]  /*fc20*/  HADD2.F32 R6, -RZ, R21.H0_H0 ;  /* 0x20000015ff067230 */ /* 0x000fc40000004100 */
[----:B------:R-:W-:Y:S01]  /*fc30*/  FMUL.FTZ R8, R8, R27 ;  /* 0x0000001b08087220 */ /* 0x000fe20000410000 */
[----:B------:R-:W-:Y:S01]  /*fc40*/  HADD2.F32 R40, -RZ, R40.H1_H1 ;  /* 0x30000028ff287230 */ /* 0x000fe20000004100 */
[----:B------:R-:W-:Y:S01]  /*fc50*/  F2FP.F16.E4M3.UNPACK_B R45, R45.H1 ;  /* 0x0000002dff2d723e */ /* 0x000fe200030006ff */
[----:B------:R-:W-:Y:S02]  /*fc60*/  HADD2.F32 R36, -RZ, R36.H1_H1 ;  /* 0x30000024ff247230 */ /* 0x000fe40000004100 */
[C---:B------:R-:W-:Y:S01]  /*fc70*/  FFMA.FTZ R52, R10.reuse, R39, -R51 ;  /* 0x000000270a347223 */ /* 0x040fe20000010833 */
[----:B------:R-:W-:Y:S01]  /*fc80*/  FFMA.FTZ R49, R10, R49, R54 ;  /* 0x000000310a317223 */ /* 0x000fe20000010036 */
[C---:B------:R-:W-:Y:S01]  /*fc90*/  FFMA.FTZ R51, R6.reuse, R27, -R29 ;  /* 0x0000001b06337223 */ /* 0x040fe2000001081d */
[----:B------:R-:W-:Y:S01]  /*fca0*/  FFMA.FTZ R54, R6, R41, R8 ;  /* 0x0000002906367223 */ /* 0x000fe20000010008 */
[----:B------:R-:W-:Y:S02]  /*fcb0*/  HADD2.F32 R26, -RZ, R26.H1_H1 ;  /* 0x3000001aff1a7230 */ /* 0x000fe40000004100 */
[----:B------:R-:W-:Y:S01]  /*fcc0*/  FMUL.FTZ R10, R36, R40 ;  /* 0x00000028240a7220 */ /* 0x000fe20000410000 */
[----:B------:R-:W-:Y:S01]  /*fcd0*/  HADD2.F32 R21, -RZ, R21.H1_H1 ;  /* 0x30000015ff157230 */ /* 0x000fe20000004100 */
[----:B------:R-:W-:Y:S01]  /*fce0*/  F2FP.F16.E4M3.UNPACK_B R7, R4 ;  /* 0x00000004ff07723e */ /* 0x000fe200020006ff */
[----:B------:R-:W-:-:S02]  /*fcf0*/  HADD2.F32 R29, -RZ, R53.H0_H0 ;  /* 0x20000035ff1d7230 */ /* 0x000fc40000004100 */
[-C--:B------:R-:W-:Y:S01]  /*fd00*/  FMUL.FTZ R39, R36, R26.reuse ;  /* 0x0000001a24277220 */ /* 0x080fe20000410000 */
[----:B------:R-:W-:Y:S02]  /*fd10*/  HADD2.F32 R8, -RZ, R37.H0_H0 ;  /* 0x20000025ff087230 */ /* 0x000fe40000004100 */
[----:B------:R-:W-:Y:S01]  /*fd20*/  FFMA.FTZ R56, R21, R26, -R10 ;  /* 0x0000001a15387223 */ /* 0x000fe2000001080a */
[--C-:B------:R-:W-:Y:S01]  /*fd30*/  HADD2.F32 R27, -RZ, R45.reuse.H0_H0 ;  /* 0x2000002dff1b7230 */ /* 0x100fe20000004100 */
[----:B------:R-:W-:Y:S01]  /*fd40*/  F2FP.F16.E4M3.UNPACK_B R26, R47.H1 ;  /* 0x0000002fff1a723e */ /* 0x000fe200030006ff */
[----:B------:R-:W-:Y:S02]  /*fd50*/  HADD2.F32 R6, -RZ, R28.H0_H0 ;  /* 0x2000001cff067230 */ /* 0x000fe40000004100 */
[C---:B------:R-:W-:Y:S01]  /*fd60*/  FMUL.FTZ R41, R8.reuse, R29 ;  /* 0x0000001d08297220 */ /* 0x040fe20000410000 */
[----:B------:R-:W-:Y:S01]  /*fd70*/  F2FP.F16.E4M3.UNPACK_B R4, R4.H1 ;  /* 0x00000004ff04723e */ /* 0x000fe200030006ff */
[----:B------:R-:W-:Y:S01]  /*fd80*/  FMUL.FTZ R8, R8, R27 ;  /* 0x0000001b08087220 */ /* 0x000fe20000410000 */
[----:B------:R-:W-:-:S02]  /*fd90*/  HADD2.F32 R45, -RZ, R45.H1_H1 ;  /* 0x3000002dff2d7230 */ /* 0x000fc40000004100 */
[C---:B------:R-:W-:Y:S01]  /*fda0*/  FFMA.FTZ R58, R6.reuse, R27, -R41 ;  /* 0x0000001b063a7223 */ /* 0x040fe20000010829 */
[----:B------:R-:W-:Y:S02]  /*fdb0*/  HADD2.F32 R53, -RZ, R53.H1_H1 ;  /* 0x30000035ff357230 */ /* 0x000fe40000004100 */
[----:B------:R-:W-:Y:S01]  /*fdc0*/  FFMA.FTZ R59, R6, R29, R8 ;  /* 0x0000001d063b7223 */ /* 0x000fe20000010008 */
[----:B------:R-:W-:Y:S01]  /*fdd0*/  F2FP.F16.E4M3.UNPACK_B R10, R38.H1 ;  /* 0x00000026ff0a723e */ /* 0x000fe200030006ff */
[----:B------:R-:W-:Y:S02]  /*fde0*/  HADD2.F32 R37, -RZ, R37.H1_H1 ;  /* 0x30000025ff257230 */ /* 0x000fe40000004100 */
[----:B------:R-:W-:Y:S01]  /*fdf0*/  FFMA.FTZ R55, R21, R40, R39 ;  /* 0x0000002815377223 */ /* 0x000fe20000010027 */
[----:B------:R-:W-:Y:S01]  /*fe00*/  HADD2.F32 R27, -RZ, R26.H0_H0 ;  /* 0x2000001aff1b7230 */ /* 0x000fe20000004100 */
[----:B------:R-:W-:Y:S01]  /*fe10*/  F2FP.F16.E4M3.UNPACK_B R47, R47 ;  /* 0x0000002fff2f723e */ /* 0x000fe200020006ff */
[----:B------:R-:W-:-:S02]  /*fe20*/  HADD2.F32 R8, -RZ, R24.H0_H0 ;  /* 0x20000018ff087230 */ /* 0x000fc40000004100 */
[C---:B------:R-:W-:Y:S01]  /*fe30*/  FMUL.FTZ R39, R37.reuse, R53 ;  /* 0x0000003525277220 */ /* 0x040fe20000410000 */
[----:B------:R-:W-:Y:S02]  /*fe40*/  HADD2.F32 R28, -RZ, R28.H1_H1 ;  /* 0x3000001cff1c7230 */ /* 0x000fe40000004100 */
[----:B------:R-:W-:Y:S01]  /*fe50*/  FMUL.FTZ R36, R37, R45 ;  /* 0x0000002d25247220 */ /* 0x000fe20000410000 */
[----:B------:R-:W-:Y:S02]  /*fe60*/  HADD2.F32 R21, -RZ, R10.H0_H0 ;  /* 0x2000000aff157230 */ /* 0x000fe40000004100 */
[----:B------:R-:W-:Y:S01]  /*fe70*/  FMUL.FTZ R29, R8, R27 ;  /* 0x0000001b081d7220 */ /* 0x000fe20000410000 */
[----:B------:R-:W-:Y:S02]  /*fe80*/  HADD2.F32 R6, -RZ, R4.H0_H0 ;  /* 0x20000004ff067230 */ /* 0x000fe40000004100 */
[C---:B------:R-:W-:Y:S01]  /*fe90*/  FFMA.FTZ R61, R28.reuse, R45, -R39 ;  /* 0x0000002d1c3d7223 */ /* 0x040fe20000010827 */
[----:B------:R-:W-:Y:S01]  /*fea0*/  FFMA.FTZ R60, R28, R53, R36 ;  /* 0x000000351c3c7223 */ /* 0x000fe20000010024 */
[----:B------:R-:W-:-:S02]  /*feb0*/  HADD2.F32 R24, -RZ, R24.H1_H1 ;  /* 0x30000018ff187230 */ /* 0x000fc40000004100 */
[-C--:B------:R-:W-:Y:S01]  /*fec0*/  FMUL.FTZ R8, R8, R21.reuse ;  /* 0x0000001508087220 */ /* 0x080fe20000410000 */
[C---:B------:R-:W-:Y:S01]  /*fed0*/  FFMA.FTZ R28, R6.reuse, R21, -R29 ;  /* 0x00000015061c7223 */ /* 0x040fe2000001081d */
[----:B------:R-:W-:Y:S01]  /*fee0*/  HADD2.F32 R29, -RZ, R26.H1_H1 ;  /* 0x3000001aff1d7230 */ /* 0x000fe20000004100 */
[----:B------:R-:W-:Y:S01]  /*fef0*/  F2FP.F16.E4M3.UNPACK_B R38, R38 ;  /* 0x00000026ff26723e */ /* 0x000fe200020006ff */
[----:B------:R-:W-:Y:S02]  /*ff00*/  HADD2.F32 R21, -RZ, R10.H1_H1 ;  /* 0x3000000aff157230 */ /* 0x000fe40000004100 */
[----:B------:R-:W-:Y:S01]  /*ff10*/  FFMA.FTZ R36, R6, R27, R8 ;  /* 0x0000001b06247223 */ /* 0x000fe20000010008 */
[----:B------:R-:W-:Y:S02]  /*ff20*/  HADD2.F32 R4, -RZ, R4.H1_H1 ;  /* 0x30000004ff047230 */ /* 0x000fe40000004100 */
[----:B------:R-:W-:Y:S01]  /*ff30*/  FMUL.FTZ R37, R24, R29 ;  /* 0x0000001d18257220 */ /* 0x000fe20000410000 */
[----:B------:R-:W-:-:S02]  /*ff40*/  HADD2.F32 R27, -RZ, R47.H0_H0 ;  /* 0x2000002fff1b7230 */ /* 0x000fc40000004100 */
[-C--:B------:R-:W-:Y:S01]  /*ff50*/  FMUL.FTZ R24, R24, R21.reuse ;  /* 0x0000001518187220 */ /* 0x080fe20000410000 */
[----:B------:R-:W-:Y:S02]  /*ff60*/  HADD2.F32 R6, -RZ, R25.H0_H0 ;  /* 0x20000019ff067230 */ /* 0x000fe40000004100 */
        /* <DEDUP_REMOVED lines=14> */
[----:B------:R-:W-:Y:S01]  /*10050*/  F2FP.F16.E4M3.UNPACK_B R4, R43.H1 ;  /* 0x0000002bff04723e */ /* 0x000fe200030006ff */
[-C--:B------:R-:W-:Y:S01]  /*10060*/  FMUL.FTZ R25, R25, R38.reuse ;  /* 0x0000002619197220 */ /* 0x080fe20000410000 */
[----:B------:R-:W-:Y:S01]  /*10070*/  FFMA.FTZ R38, R7, R38, -R6 ;  /* 0x0000002607267223 */ /* 0x000fe20000010806 */
[----:B------:R-:W-:Y:S01]  /*10080*/  HADD2.F32 R21, -RZ, R10.H0_H0 ;  /* 0x2000000aff157230 */ /* 0x000fe20000004100 */
[----:B------:R-:W-:Y:S01]  /*10090*/  F2FP.F16.E4M3.UNPACK_B R50, R50 ;  /* 0x00000032ff32723e */ /* 0x000fe200020006ff */
        /* <DEDUP_REMOVED lines=13> */
[----:B------:R-:W-:Y:S01]  /*10170*/  F2FP.SATFINITE.E4M3.F32.PACK_AB_MERGE_C R42, R49, R42, RZ ;  /* 0x0000002a312a723e */ /* 0x000fe200048070ff */
[----:B------:R-:W-:Y:S02]  /*10180*/  HADD2.F32 R6, -RZ, R30.H0_H0 ;  /* 0x2000001eff067230 */ /* 0x000fe40000004100 */
[C---:B------:R-:W-:Y:S01]  /*10190*/  FMUL.FTZ R7, R31.reuse, R10 ;  /* 0x0000000a1f077220 */ /* 0x040fe20000410000 */
[-C--:B------:R-:W-:Y:S01]  /*101a0*/  FMUL.FTZ R25, R31, R8.reuse ;  /* 0x000000081f197220 */ /* 0x080fe20000410000 */
[----:B------:R-:W-:Y:S01]  /*101b0*/  FFMA.FTZ R31, R4, R21, R27 ;  /* 0x00000015041f7223 */ /* 0x000fe2000001001b */
[----:B------:R-:W-:Y:S02]  /*101c0*/  HADD2.F32 R21, -RZ, R50.H0_H0 ;  /* 0x20000032ff157230 */ /* 0x000fe40000004100 */
[----:B------:R-:W-:Y:S01]  /*101d0*/  FFMA.FTZ R45, R20, R8, -R7 ;  /* 0x00000008142d7223 */ /* 0x000fe20000010807 */
        /* <DEDUP_REMOVED lines=31> */
.L_x_4474:
[----:B------:R-:W-:Y:S05]  /*103d0*/  BSYNC B1 ;  /* 0x0000000000017941 */ /* 0x000fea0003800000 */
.L_x_4473:
[----:B------:R-:W-:Y:S05]  /*103e0*/  @P2 BRA `(.L_x_4455) ;  /* 0x0000000c00dc2947 */ /* 0x000fea0003800000 */
[----:B------:R-:W4:Y:S01]  /*103f0*/  LDL R53, [R1+0x8] ;  /* 0x0000080001357983 */ /* 0x000f220000100800 */
[----:B-1-3-5:R-:W-:Y:S02]  /*10400*/  SHF.R.U32.HI R4, RZ, 0x8, R32 ;  /* 0x00000008ff047819 */ /* 0x02afe40000011620 */
[----:B------:R-:W-:Y:S02]  /*10410*/  LOP3.LUT R0, R32, 0xff, RZ, 0xc0, !PT ;  /* 0x000000ff20007812 */ /* 0x000fe400078ec0ff */
[----:B------:R-:W-:Y:S02]  /*10420*/  SHF.R.U32.HI R8, RZ, 0x8, R34 ;  /* 0x00000008ff087819 */ /* 0x000fe40000011622 */
[----:B------:R-:W-:Y:S02]  /*10430*/  LOP3.LUT R5, R4, 0xff, RZ, 0xc0, !PT ;  /* 0x000000ff04057812 */ /* 0x000fe400078ec0ff */
[----:B------:R-:W-:Y:S02]  /*10440*/  LEA.HI R3, R3, R232, RZ, 0x1c ;  /* 0x000000e803037211 */ /* 0x000fe400078fe0ff */
[----:B------:R-:W-:-:S02]  /*10450*/  LOP3.LUT R4, R34, 0xff, RZ, 0xc0, !PT ;  /* 0x000000ff22047812 */ /* 0x000fc400078ec0ff */
[----:B------:R-:W-:Y:S02]  /*10460*/  LOP3.LUT R9, R8, 0xff, RZ, 0xc0, !PT ;  /* 0x000000ff08097812 */ /* 0x000fe400078ec0ff */
[----:B--2---:R-:W-:Y:S02]  /*10470*/  PRMT R21, R5, 0x7604, R0 ;  /* 0x0000760405157816 */ /* 0x004fe40000000000 */
[----:B------:R-:W-:Y:S02]  /*10480*/  SHF.R.S32.HI R0, RZ, 0x1f, R3 ;  /* 0x0000001fff007819 */ /* 0x000fe40000011403 */
[----:B------:R-:W-:Y:S02]  /*10490*/  PRMT R25, R9, 0x7604, R4 ;  /* 0x0000760409197816 */ /* 0x000fe40000000004 */
[----:B------:R-:W-:Y:S01]  /*104a0*/  LEA.HI R4, R0, R3, RZ, 0x2 ;  /* 0x0000000300047211 */ /* 0x000fe200078f10ff */
[----:B------:R-:W-:Y:S01]  /*104b0*/  IMAD.SHL.U32 R3, R3, 0x10, RZ ;  /* 0x0000001003037824 */ /* 0x000fe200078e00ff */
[----:B------:R-:W-:-:S02]  /*104c0*/  SHF.R.U32.HI R7, RZ, 0x8, R33 ;  /* 0x00000008ff077819 */ /* 0x000fc40000011621 */
[----:B------:R-:W-:Y:S01]  /*104d0*/  LOP3.LUT R6, R33, 0xff, RZ, 0xc0, !PT ;  /* 0x000000ff21067812 */ /* 0x000fe200078ec0ff */
[----:B------:R-:W-:Y:S01]  /*104e0*/  IMAD.SHL.U32 R4, R4, 0x800, RZ ;  /* 0x0000080004047824 */ /* 0x000fe200078e00ff */
[----:B------:R-:W-:Y:S02]  /*104f0*/  LOP3.LUT R0, R212, 0x30, R3, 0xf8, !PT ;  /* 0x00000030d4007812 */ /* 0x000fe400078ef803 */
[----:B------:R-:W-:Y:S02]  /*10500*/  LOP3.LUT R7, R7, 0xff, RZ, 0xc0, !PT ;  /* 0x000000ff07077812 */ /* 0x000fe400078ec0ff */
[----:B------:R-:W-:Y:S02]  /*10510*/  SHF.R.U32.HI R8, RZ, 0x8, R12 ;  /* 0x00000008ff087819 */ /* 0x000fe4000001160c */
[----:B------:R-:W-:Y:S02]  /*10520*/  LOP3.LUT R0, R0, R213, RZ, 0x3c, !PT ;  /* 0x000000d500007212 */ /* 0x000fe400078e3cff */
[----:B------:R-:W-:-:S02]  /*10530*/  LOP3.LUT R3, R4, 0xffffe000, RZ, 0xc0, !PT ;  /* 0xffffe00004037812 */ /* 0x000fc400078ec0ff */
[----:B------:R-:W-:Y:S02]  /*10540*/  PRMT R20, R7, 0x7604, R6 ;  /* 0x0000760407147816 */ /* 0x000fe40000000006 */
        /* <DEDUP_REMOVED lines=10> */
[----:B------:R-:W1:Y:S01]  /*105f0*/  LDS.128 R8, [R0+0x18400] ;  /* 0x0184000000087984 */ /* 0x000e620000000c00 */
[----:B------:R-:W-:Y:S02]  /*10600*/  PRMT R24, R6, 0x7604, R5 ;  /* 0x0000760406187816 */ /* 0x000fe40000000005 */
[----:B------:R-:W-:Y:S02]  /*10610*/  SHF.R.U32.HI R28, RZ, 0x8, R14 ;  /* 0x00000008ff1c7819 */ /* 0x000fe4000001160e */
[----:B------:R-:W-:-:S02]  /*10620*/  LOP3.LUT R26, R13, 0xff, RZ, 0xc0, !PT ;  /* 0x000000ff0d1a7812 */ /* 0x000fc400078ec0ff */
[----:B------:R-:W-:Y:S02]  /*10630*/  LOP3.LUT R27, R14, 0xff, RZ, 0xc0, !PT ;  /* 0x000000ff0e1b7812 */ /* 0x000fe400078ec0ff */
[----:B------:R-:W-:Y:S02]  /*10640*/  LOP3.LUT R28, R28, 0xff, RZ, 0xc0, !PT ;  /* 0x000000ff1c1c7812 */ /* 0x000fe400078ec0ff */
[----:B------:R-:W-:Y:S02]  /*10650*/  PRMT R26, R3, 0x7604, R26 ;  /* 0x00007604031a7816 */ /* 0x000fe4000000001a */
[----:B------:R-:W-:Y:S02]  /*10660*/  SHF.R.U32.HI R3, RZ, 0x10, R33 ;  /* 0x00000010ff037819 */ /* 0x000fe40000011621 */
[----:B0-----:R-:W-:Y:S02]  /*10670*/  PRMT R39, R28, 0x7604, R27 ;  /* 0x000076041c277816 */ /* 0x001fe4000000001b */
[----:B------:R-:W-:Y:S01]  /*10680*/  SHF.R.U32.HI R37, RZ, 0x10, R13 ;  /* 0x00000010ff257819 */ /* 0x000fe2000001160d */
[----:B------:R-:W-:Y:S01]  /*10690*/  IMAD.U32 R3, R3, 0x10000, RZ ;  /* 0x0001000003037824 */ /* 0x000fe200078e00ff */
[----:B------:R-:W-:-:S02]  /*106a0*/  SHF.R.U32.HI R27, RZ, 0x10, R35 ;  /* 0x00000010ff1b7819 */ /* 0x000fc40000011623 */
[--C-:B------:R-:W-:Y:S01]  /*106b0*/  SHF.R.U32.HI R30, RZ, 0x8, R15.reuse ;  /* 0x00000008ff1e7819 */ /* 0x100fe2000001160f */
[----:B------:R-:W-:Y:S01]  /*106c0*/  IMAD.U32 R37, R37, 0x10000, RZ ;  /* 0x0001000025257824 */ /* 0x000fe200078e00ff */
[----:B------:R-:W-:Y:S01]  /*106d0*/  LOP3.LUT R29, R15, 0xff, RZ, 0xc0, !PT ;  /* 0x000000ff0f1d7812 */ /* 0x000fe200078ec0ff */
[----:B------:R-:W-:Y:S01]  /*106e0*/  IMAD.U32 R27, R27, 0x10000, RZ ;  /* 0x000100001b1b7824 */ /* 0x000fe200078e00ff */
[----:B------:R-:W-:Y:S02]  /*106f0*/  LOP3.LUT R30, R30, 0xff, RZ, 0xc0, !PT ;  /* 0x000000ff1e1e7812 */ /* 0x000fe400078ec0ff */
[----:B------:R-:W-:Y:S02]  /*10700*/  LOP3.LUT R21, R21, 0xff0000, R32, 0xf8, !PT ;  /* 0x00ff000015157812 */ /* 0x000fe400078ef820 */
[----:B------:R-:W-:Y:S02]  /*10710*/  SHF.R.U32.HI R41, RZ, 0x10, R15 ;  /* 0x00000010ff297819 */ /* 0x000fe4000001160f */
[----:B------:R-:W-:-:S02]  /*10720*/  LOP3.LUT R3, R20, 0xff0000, R3, 0xf8, !PT ;  /* 0x00ff000014037812 */ /* 0x000fc400078ef803 */
[----:B------:R-:W-:Y:S01]  /*10730*/  PRMT R30, R30, 0x7604, R29 ;  /* 0x000076041e1e7816 */ /* 0x000fe2000000001d */
[----:B------:R-:W-:Y:S01]  /*10740*/  IMAD.U32 R41, R41, 0x10000, RZ ;  /* 0x0001000029297824 */ /* 0x000fe200078e00ff */
[----:B------:R-:W-:Y:S02]  /*10750*/  LOP3.LUT R37, R26, 0xff0000, R37, 0xf8, !PT ;  /* 0x00ff00001a257812 */ /* 0x000fe400078ef825 */
[----:B------:R-:W-:Y:S02]  /*10760*/  LOP3.LUT R29, R24, 0xff0000, R27, 0xf8, !PT ;  /* 0x00ff0000181d7812 */ /* 0x000fe400078ef81b */
[----:B------:R-:W-:Y:S02]  /*10770*/  LOP3.LUT R27, R21, 0xff000000, R32, 0xf8, !PT ;  /* 0xff000000151b7812 */ /* 0x000fe400078ef820 */
[----:B------:R-:W-:Y:S02]  /*10780*/  LOP3.LUT R32, R3, 0xff000000, R33, 0xf8, !PT ;  /* 0xff00000003207812 */ /* 0x000fe400078ef821 */
[----:B------:R-:W-:-:S02]  /*10790*/  LOP3.LUT R31, R31, 0xff0000, R12, 0xf8, !PT ;  /* 0x00ff00001f1f7812 */ /* 0x000fc400078ef80c */
[----:B------:R-:W-:Y:S02]  /*107a0*/  LOP3.LUT R37, R37, 0xff000000, R13, 0xf8, !PT ;  /* 0xff00000025257812 */ /* 0x000fe400078ef80d */
[----:B------:R-:W-:Y:S02]  /*107b0*/  LOP3.LUT R25, R25, 0xff0000, R34, 0xf8, !PT ;  /* 0x00ff000019197812 */ /* 0x000fe400078ef822 */
[----:B------:R-:W-:Y:S02]  /*107c0*/  LOP3.LUT R33, R31, 0xff000000, R12, 0xf8, !PT ;  /* 0xff0000001f217812 */ /* 0x000fe400078ef80c */
[----:B------:R-:W-:Y:S02]  /*107d0*/  F2FP.F16.E4M3.UNPACK_B R28, R32 ;  /* 0x00000020ff1c723e */ /* 0x000fe400020006ff */
[----:B-1----:R-:W-:Y:S02]  /*107e0*/  F2FP.F16.E4M3.UNPACK_B R20, R9 ;  /* 0x00000009ff14723e */ /* 0x002fe400020006ff */
[----:B------:R-:W-:-:S02]  /*107f0*/  F2FP.F16.E4M3.UNPACK_B R31, R37 ;  /* 0x00000025ff1f723e */ /* 0x000fc400020006ff */
[----:B------:R-:W-:Y:S01]  /*10800*/  LOP3.LUT R41, R30, 0xff0000, R41, 0xf8, !PT ;  /* 0x00ff00001e297812 */ /* 0x000fe200078ef829 */
[--C-:B------:R-:W-:Y:S01]  /*10810*/  HADD2.F32 R24, -RZ, R20.reuse.H0_H0 ;  /* 0x20000014ff187230 */ /* 0x100fe20000004100 */
[----:B------:R-:W-:Y:S01]  /*10820*/  LOP3.LUT R39, R39, 0xff0000, R14, 0xf8, !PT ;  /* 0x00ff000027277812 */ /* 0x000fe200078ef80e */
[----:B------:R-:W-:Y:S01]  /*10830*/  HADD2.F32 R20, -RZ, R20.H1_H1 ;  /* 0x30000014ff147230 */ /* 0x000fe20000004100 */
[----:B------:R-:W-:Y:S02]  /*10840*/  LOP3.LUT R30, R25, 0xff000000, R34, 0xf8, !PT ;  /* 0xff000000191e7812 */ /* 0x000fe400078ef822 */
[----:B------:R-:W-:Y:S01]  /*10850*/  LOP3.LUT R34, R29, 0xff000000, R35, 0xf8, !PT ;  /* 0xff0000001d227812 */ /* 0x000fe200078ef823 */
[----:B------:R-:W-:Y:S01]  /*10860*/  HADD2.F32 R29, -RZ, R28.H0_H0 ;  /* 0x2000001cff1d7230 */ /* 0x000fe20000004100 */
[----:B------:R-:W-:Y:S01]  /*10870*/  LOP3.LUT R36, R39, 0xff000000, R14, 0xf8, !PT ;  /* 0xff00000027247812 */ /* 0x000fe200078ef80e */
[----:B------:R-:W-:Y:S01]  /*10880*/  HADD2.F32 R35, -RZ, R31.H0_H0 ;  /* 0x2000001fff237230 */ /* 0x000fe20000004100 */
[----:B------:R-:W-:-:S02]  /*10890*/  LOP3.LUT R41, R41, 0xff000000, R15, 0xf8, !PT ;  /* 0xff00000029297812 */ /* 0x000fc400078ef80f */
[C---:B------:R-:W-:Y:S01]  /*108a0*/  FMUL.FTZ R40, R24.reuse, R29 ;  /* 0x0000001d18287220 */ /* 0x040fe20000410000 */
[----:B------:R-:W-:Y:S01]  /*108b0*/  F2FP.F16.E4M3.UNPACK_B R21, R9.H1 ;  /* 0x00000009ff15723e */ /* 0x000fe200030006ff */
[----:B------:R-:W-:Y:S01]  /*108c0*/  FMUL.FTZ R39, R24, R35 ;  /* 0x0000002318277220 */ /* 0x000fe20000410000 */
[----:B------:R-:W-:Y:S02]  /*108d0*/  F2FP.F16.E4M3.UNPACK_B R37, R37.H1 ;  /* 0x00000025ff25723e */ /* 0x000fe400030006ff */
[----:B------:R-:W-:Y:S02]  /*108e0*/  F2FP.F16.E4M3.UNPACK_B R32, R32.H1 ;  /* 0x00000020ff20723e */ /* 0x000fe400030006ff */
[-C--:B------:R-:W-:Y:S02]  /*108f0*/  F2FP.F16.E4M3.UNPACK_B R25, R11.reuse ;  /* 0x0000000bff19723e */ /* 0x080fe400020006ff */
[----:B------:R-:W-:Y:S02]  /*10900*/  F2FP.F16.E4M3.UNPACK_B R26, R11.H1 ;  /* 0x0000000bff1a723e */ /* 0x000fe400030006ff */
[----:B------:R-:W-:-:S02]  /*10910*/  F2FP.F16.E4M3.UNPACK_B R11, R10 ;  /* 0x0000000aff0b723e */ /* 0x000fc400020006ff */
[----:B------:R-:W-:Y:S01]  /*10920*/  F2FP.F16.E4M3.UNPACK_B R24, R10.H1 ;  /* 0x0000000aff18723e */ /* 0x000fe200030006ff */
[--C-:B------:R-:W-:Y:S01]  /*10930*/  HADD2.F32 R10, -RZ, R21.reuse.H0_H0 ;  /* 0x20000015ff0a7230 */ /* 0x100fe20000004100 */
[-C--:B------:R-:W-:Y:S01]  /*10940*/  F2FP.F16.E4M3.UNPACK_B R9, R8.reuse ;  /* 0x00000008ff09723e */ /* 0x080fe200020006ff */
[----:B------:R-:W-:Y:S01]  /*10950*/  HADD2.F32 R21, -RZ, R21.H1_H1 ;  /* 0x30000015ff157230 */ /* 0x000fe20000004100 */
[----:B------:R-:W-:Y:S01]  /*10960*/  F2FP.F16.E4M3.UNPACK_B R8, R8.H1 ;  /* 0x00000008ff08723e */ /* 0x000fe200030006ff */
[----:B----4-:R-:W0:Y:S02]  /*10970*/  LDS.128 R4, [R53+0x18400] ;  /* 0x0184000035047984 */ /* 0x010e240000000c00 */
[----:B0-----:R-:W-:Y:S02]  /*10980*/  F2FP.F16.E4M3.UNPACK_B R12, R5 ;  /* 0x00000005ff0c723e */ /* 0x001fe400020006ff */
[-C--:B------:R-:W-:Y:S02]  /*10990*/  F2FP.F16.E4M3.UNPACK_B R14, R7.reuse ;  /* 0x00000007ff0e723e */ /* 0x080fe400020006ff */
[----:B------:R-:W-:-:S02]  /*109a0*/  F2FP.F16.E4M3.UNPACK_B R15, R7.H1 ;  /* 0x00000007ff0f723e */ /* 0x000fc400030006ff */
[-C--:B------:R-:W-:Y:S02]  /*109b0*/  F2FP.F16.E4M3.UNPACK_B R7, R6.reuse ;  /* 0x00000006ff07723e */ /* 0x080fe400020006ff */
[----:B------:R-:W-:Y:S01]  /*109c0*/  F2FP.F16.E4M3.UNPACK_B R13, R6.H1 ;  /* 0x00000006ff0d723e */ /* 0x000fe200030006ff */
[--C-:B------:R-:W-:Y:S01]  /*109d0*/  HADD2.F32 R6, -RZ, R12.reuse.H0_H0 ;  /* 0x2000000cff067230 */ /* 0x100fe20000004100 */
[----:B------:R-:W-:Y:S01]  /*109e0*/  F2FP.F16.E4M3.UNPACK_B R5, R5.H1 ;  /* 0x00000005ff05723e */ /* 0x000fe200030006ff */
[----:B------:R-:W-:Y:S01]  /*109f0*/  HADD2.F32 R12, -RZ, R12.H1_H1 ;  /* 0x3000000cff0c7230 */ /* 0x000fe20000004100 */
[-C--:B------:R-:W-:Y:S02]  /*10a00*/  F2FP.F16.E4M3.UNPACK_B R3, R4.reuse ;  /* 0x00000004ff03723e */ /* 0x080fe400020006ff */
[C---:B------:R-:W-:Y:S01]  /*10a10*/  FFMA.FTZ R40, R6.reuse, R35, R40 ;  /* 0x0000002306287223 */ /* 0x040fe20000010028 */
[----:B------:R-:W-:Y:S01]  /*10a20*/  FFMA.FTZ R38, R6, R29, -R39 ;  /* 0x0000001d06267223 */ /* 0x000fe20000010827 */
[----:B------:R-:W-:Y:S01]  /*10a30*/  HADD2.F32 R35, -RZ, R31.H1_H1 ;  /* 0x3000001fff237230 */ /* 0x000fe20000004100 */
[----:B------:R-:W-:Y:S01]  /*10a40*/  F2FP.F16.E4M3.UNPACK_B R4, R4.H1 ;  /* 0x00000004ff04723e */ /* 0x000fe200030006ff */
[----:B------:R-:W-:Y:S01]  /*10a50*/  HADD2.F32 R29, -RZ, R28.H1_H1 ;  /* 0x3000001cff1d7230 */ /* 0x000fe20000004100 */
[----:B------:R-:W-:Y:S01]  /*10a60*/  F2FP.F16.E4M3.UNPACK_B R28, R41 ;  /* 0x00000029ff1c723e */ /* 0x000fe200020006ff */
[----:B------:R-:W-:-:S02]  /*10a70*/  HADD2.F32 R39, -RZ, R37.H0_H0 ;  /* 0x20000025ff277230 */ /* 0x000fc40000004100 */
[C---:B------:R-:W-:Y:S01]  /*10a80*/  FMUL.FTZ R43, R20.reuse, R35 ;  /* 0x00000023142b7220 */ /* 0x040fe20000410000 */
[----:B------:R-:W-:Y:S02]  /*10a90*/  HADD2.F32 R31, -RZ, R32.H0_H0 ;  /* 0x20000020ff1f7230 */ /* 0x000fe40000004100 */
[----:B------:R-:W-:Y:S01]  /*10aa0*/  FMUL.FTZ R20, R20, R29 ;  /* 0x0000001d14147220 */ /* 0x000fe20000410000 */
[----:B------:R-:W-:Y:S02]  /*10ab0*/  HADD2.F32 R6, -RZ, R5.H0_H0 ;  /* 0x20000005ff067230 */ /* 0x000fe40000004100 */
[----:B------:R-:W-:Y:S01]  /*10ac0*/  FMUL.FTZ R45, R10, R39 ;  /* 0x000000270a2d7220 */ /* 0x000fe20000410000 */
[----:B------:R-:W-:Y:S01]  /*10ad0*/  FFMA.FTZ R43, R12, R29, -R43 ;  /* 0x0000001d0c2b7223 */ /* 0x000fe2000001082b */
[----:B------:R-:W-:Y:S01]  /*10ae0*/  FMUL.FTZ R10, R10, R31 ;  /* 0x0000001f0a0a7220 */ /* 0x000fe20000410000 */
[----:B------:R-:W-:Y:S01]  /*10af0*/  FFMA.FTZ R35, R12, R35, R20 ;  /* 0x000000230c237223 */ /* 0x000fe20000010014 */
[-C--:B------:R-:W-:Y:S01]  /*10b00*/  F2FP.F16.E4M3.UNPACK_B R12, R34.reuse ;  /* 0x00000022ff0c723e */ /* 0x080fe200020006ff */
[C---:B------:R-:W-:Y:S01]  /*10b10*/  FFMA.FTZ R45, R6.reuse, R31, -R45 ;  /* 0x0000001f062d7223 */ /* 0x040fe2000001082d */
        /* <DEDUP_REMOVED lines=8> */
[----:B------:R-:W-:Y:S02]  /*10ba0*/  HADD2.F32 R29, -RZ, R12.H0_H0 ;  /* 0x2000000cff1d7230 */ /* 0x000fe40000004100 */
[C---:B------:R-:W-:Y:S01]  /*10bb0*/  FMUL.FTZ R37, R10.reuse, R31 ;  /* 0x0000001f0a257220 */ /* 0x040fe20000410000 */
[----:B------:R-:W-:Y:S02]  /*10bc0*/  HADD2.F32 R5, -RZ, R5.H1_H1 ;  /* 0x30000005ff057230 */ /* 0x000fe40000004100 */
[----:B------:R-:W-:Y:S01]  /*10bd0*/  FMUL.FTZ R21, R21, R32 ;  /* 0x0000002015157220 */ /* 0x000fe20000410000 */
[----:B------:R-:W-:Y:S02]  /*10be0*/  HADD2.F32 R6, -RZ, R14.H0_H0 ;  /* 0x2000000eff067230 */ /* 0x000fe40000004100 */
[----:B------:R-:W-:Y:S01]  /*10bf0*/  FMUL.FTZ R10, R10, R29 ;  /* 0x0000001d0a0a7220 */ /* 0x000fe20000410000 */
[----:B------:R-:W-:-:S02]  /*10c00*/  HADD2.F32 R28, -RZ, R28.H1_H1 ;  /* 0x3000001cff1c7230 */ /* 0x000fc40000004100 */
[C---:B------:R-:W-:Y:S01]  /*10c10*/  FFMA.FTZ R42, R5.reuse, R32, -R42 ;  /* 0x00000020052a7223 */ /* 0x040fe2000001082a */
[----:B------:R-:W-:Y:S01]  /*10c20*/  FFMA.FTZ R32, R5, R20, R21 ;  /* 0x0000001405207223 */ /* 0x000fe20000010015 */
[C---:B------:R-:W-:Y:S01]  /*10c30*/  FFMA.FTZ R37, R6.reuse, R29, -R37 ;  /* 0x0000001d06257223 */ /* 0x040fe20000010825 */
[----:B------:R-:W-:Y:S01]  /*10c40*/  FFMA.FTZ R46, R6, R31, R10 ;  /* 0x0000001f062e7223 */ /* 0x000fe2000001000a */
[----:B------:R-:W-:Y:S02]  /*10c50*/  HADD2.F32 R20, -RZ, R41.H0_H0 ;  /* 0x20000029ff147230 */ /* 0x000fe40000004100 */
[----:B------:R-:W-:Y:S02]  /*10c60*/  HADD2.F32 R6, -RZ, R26.H0_H0 ;  /* 0x2000001aff067230 */ /* 0x000fe40000004100 */
[----:B------:R-:W-:Y:S02]  /*10c70*/  HADD2.F32 R25, -RZ, R25.H1_H1 ;  /* 0x30000019ff197230 */ /* 0x000fe40000004100 */
[----:B------:R-:W-:-:S02]  /*10c80*/  HADD2.F32 R12, -RZ, R12.H1_H1 ;  /* 0x3000000cff0c7230 */ /* 0x000fc40000004100 */
[C---:B------:R-:W-:Y:S01]  /*10c90*/  FMUL.FTZ R50, R6.reuse, R20 ;  /* 0x0000001406327220 */ /* 0x040fe20000410000 */
[----:B------:R-:W-:Y:S02]  /*10ca0*/  HADD2.F32 R10, -RZ, R34.H0_H0 ;  /* 0x20000022ff0a7230 */ /* 0x000fe40000004100 */
[C---:B------:R-:W-:Y:S01]  /*10cb0*/  FMUL.FTZ R21, R25.reuse, R28 ;  /* 0x0000001c19157220 */ /* 0x040fe20000410000 */
[----:B------:R-:W-:Y:S02]  /*10cc0*/  HADD2.F32 R5, -RZ, R15.H0_H0 ;  /* 0x2000000fff057230 */ /* 0x000fe40000004100 */
[----:B------:R-:W-:Y:S01]  /*10cd0*/  FMUL.FTZ R25, R25, R12 ;  /* 0x0000000c19197220 */ /* 0x000fe20000410000 */
[----:B------:R-:W-:Y:S02]  /*10ce0*/  HADD2.F32 R14, -RZ, R14.H1_H1 ;  /* 0x3000000eff0e7230 */ /* 0x000fe40000004100 */
[----:B------:R-:W-:Y:S01]  /*10cf0*/  FMUL.FTZ R29, R6, R10 ;  /* 0x0000000a061d7220 */ /* 0x000fe20000410000 */
[----:B------:R-:W-:-:S02]  /*10d00*/  HADD2.F32 R34, -RZ, R34.H1_H1 ;  /* 0x30000022ff227230 */ /* 0x000fc40000004100 */
[C---:B------:R-:W-:Y:S01]  /*10d10*/  FFMA.FTZ R50, R5.reuse, R10, -R50 ;  /* 0x0000000a05327223 */ /* 0x040fe20000010832 */
[----:B------:R-:W-:Y:S01]  /*10d20*/  F2FP.F16.E4M3.UNPACK_B R10, R27.H1 ;  /* 0x0000001bff0a723e */ /* 0x000fe200030006ff */
[C---:B------:R-:W-:Y:S01]  /*10d30*/  FFMA.FTZ R48, R14.reuse, R12, -R21 ;  /* 0x0000000c0e307223 */ /* 0x040fe20000010815 */
[----:B------:R-:W-:Y:S01]  /*10d40*/  FFMA.FTZ R47, R14, R28, R25 ;  /* 0x0000001c0e2f7223 */ /* 0x000fe20000010019 */
[-C--:B------:R-:W-:Y:S01]  /*10d50*/  F2FP.F16.E4M3.UNPACK_B R14, R33.reuse.H1 ;  /* 0x00000021ff0e723e */ /* 0x080fe200030006ff */
[----:B------:R-:W-:Y:S02]  /*10d60*/  HADD2.F32 R41, -RZ, R41.H1_H1 ;  /* 0x30000029ff297230 */ /* 0x000fe40000004100 */
[----:B------:R-:W-:Y:S01]  /*10d70*/  FFMA.FTZ R49, R5, R20, R29 ;  /* 0x0000001405317223 */ /* 0x000fe2000001001d */
[----:B------:R-:W-:Y:S01]  /*10d80*/  HADD2.F32 R26, -RZ, R26.H1_H1 ;  /* 0x3000001aff1a7230 */ /* 0x000fe20000004100 */
[----:B------:R-:W-:Y:S01]  /*10d90*/  F2FP.F16.E4M3.UNPACK_B R33, R33 ;  /* 0x00000021ff21723e */ /* 0x000fe200020006ff */
[----:B------:R-:W-:Y:S01]  /*10da0*/  HADD2.F32 R6, -RZ, R8.H0_H0 ;  /* 0x20000008ff067230 */ /* 0x000fe20000004100 */
[----:B------:R-:W-:Y:S01]  /*10db0*/  F2FP.F16.E4M3.UNPACK_B R27, R27 ;  /* 0x0000001bff1b723e */ /* 0x000fe200020006ff */
[----:B------:R-:W-:-:S02]  /*10dc0*/  HADD2.F32 R12, -RZ, R10.H0_H0 ;  /* 0x2000000aff0c7230 */ /* 0x000fc40000004100 */
[CC--:B------:R-:W-:Y:S01]  /*10dd0*/  FMUL.FTZ R28, R26.reuse, R41.reuse ;  /* 0x000000291a1c7220 */ /* 0x0c0fe20000410000 */
        /* <DEDUP_REMOVED lines=9> */
[C---:B------:R-:W-:Y:S01]  /*10e70*/  FFMA.FTZ R25, R5.reuse, R20, R21 ;  /* 0x0000001405197223 */ /* 0x040fe20000010015 */
[----:B------:R-:W-:Y:S02]  /*10e80*/  HADD2.F32 R21, -RZ, R14.H1_H1 ;  /* 0x3000000eff157230 */ /* 0x000fe40000004100 */
        /* <DEDUP_REMOVED lines=8> */
[----:B------:R-:W-:Y:S02]  /*10f10*/  HADD2.F32 R10, -RZ, R33.H1_H1 ;  /* 0x30000021ff0a7230 */ /* 0x000fe40000004100 */
[----:B------:R-:W-:Y:S01]  /*10f20*/  FFMA.FTZ R28, R4, R21, R6 ;  /* 0x00000015041c7223 */ /* 0x000fe20000010006 */
[----:B------:R-:W-:Y:S02]  /*10f30*/  HADD2.F32 R6, -RZ, R27.H0_H0 ;  /* 0x2000001bff067230 */ /* 0x000fe40000004100 */
[----:B------:R-:W-:Y:S01]  /*10f40*/  FMUL.FTZ R15, R5, R8 ;  /* 0x00000008050f7220 */ /* 0x000fe20000410000 */
[----:B------:R-:W-:Y:S01]  /*10f50*/  HADD2.F32 R4, -RZ, R3.H0_H0 ;  /* 0x20000003ff047230 */ /* 0x000fe20000004100 */
[----:B------:R-:W-:Y:S01]  /*10f60*/  F2FP.F16.E4M3.UNPACK_B R12, R36.H1 ;  /* 0x00000024ff0c723e */ /* 0x000fe200030006ff */
[----:B------:R-:W-:-:S02]  /*10f70*/  HADD2.F32 R9, -RZ, R9.H1_H1 ;  /* 0x30000009ff097230 */ /* 0x000fc40000004100 */
[-C--:B------:R-:W-:Y:S01]  /*10f80*/  FMUL.FTZ R5, R5, R6.reuse ;  /* 0x0000000605057220 */ /* 0x080fe20000410000 */
[----:B------:R-:W-:Y:S02]  /*10f90*/  HADD2.F32 R3, -RZ, R3.H1_H1 ;  /* 0x30000003ff037230 */ /* 0x000fe40000004100 */
[C---:B------:R-:W-:Y:S01]  /*10fa0*/  FFMA.FTZ R15, R4.reuse, R6, -R15 ;  /* 0x00000006040f7223 */ /* 0x040fe2000001080f */
[----:B------:R-:W-:Y:S02]  /*10fb0*/  HADD2.F32 R6, -RZ, R27.H1_H1 ;  /* 0x3000001bff067230 */ /* 0x000fe40000004100 */
[C---:B------:R-:W-:Y:S01]  /*10fc0*/  FMUL.FTZ R20, R9.reuse, R10 ;  /* 0x0000000a09147220 */ /* 0x040fe20000410000 */
[----:B------:R-:W-:Y:S01]  /*10fd0*/  FFMA.FTZ R14, R4, R8, R5 ;  /* 0x00000008040e7223 */ /* 0x000fe20000010005 */
[----:B------:R-:W-:Y:S01]  /*10fe0*/  F2FP.F16.E4M3.UNPACK_B R5, R30.H1 ;  /* 0x0000001eff05723e */ /* 0x000fe200030006ff */
[----:B------:R-:W-:Y:S02]  /*10ff0*/  HADD2.F32 R8, -RZ, R12.H0_H0 ;  /* 0x2000000cff087230 */ /* 0x000fe40000004100 */
[----:B------:R-:W-:Y:S01]  /*11000*/  FMUL.FTZ R9, R9, R6 ;  /* 0x0000000609097220 */ /* 0x000fe20000410000 */
        /* <DEDUP_REMOVED lines=14> */
[----:B------:R-:W-:Y:S01]  /*110f0*/  F2FP.F16.E4M3.UNPACK_B R36, R36 ;  /* 0x00000024ff24723e */ /* 0x000fe200020006ff */
[-C--:B------:R-:W-:Y:S01]  /*11100*/  FMUL.FTZ R9, R24, R5.reuse ;  /* 0x0000000518097220 */ /* 0x080fe20000410000 */
[----:B------:R-:W-:Y:S01]  /*11110*/  FFMA.FTZ R24, R3, R8, R4 ;  /* 0x0000000803187223 */ /* 0x000fe20000010004 */
[----:B------:R-:W-:Y:S01]  /*11120*/  FFMA.FTZ R34, R13, R5, -R6 ;  /* 0x000000050d227223 */ /* 0x000fe20000010806 */
[----:B------:R-:W-:-:S02]  /*11130*/  HADD2.F32 R5, -RZ, R30.H0_H0 ;  /* 0x2000001eff057230 */ /* 0x000fc40000004100 */
[----:B------:R-:W-:Y:S01]  /*11140*/  FFMA.FTZ R31, R13, R12, R9 ;  /* 0x0000000c0d1f7223 */ /* 0x000fe20000010009 */
[--C-:B------:R-:W-:Y:S02]  /*11150*/  HADD2.F32 R6, -RZ, R36.reuse.H0_H0 ;  /* 0x20000024ff067230 */ /* 0x100fe40000004100 */
[--C-:B------:R-:W-:Y:S02]  /*11160*/  HADD2.F32 R4, -RZ, R11.reuse.H0_H0 ;  /* 0x2000000bff047230 */ /* 0x100fe40000004100 */
        /* <DEDUP_REMOVED lines=31> */
.L_x_4455:
[----:B------:R-:W-:Y:S05]  /*11360*/  BSYNC B0 ;  /* 0x0000000000007941 */ /* 0x000fea0003800000 */
.L_x_4448:
        /* <DEDUP_REMOVED lines=8> */
.L_x_4446:
[----:B0-234-:R-:W-:-:S05]  /*113f0*/  IMAD.U32 R0, RZ, RZ, UR42 ;  /* 0x0000002aff007e24 */ /* 0x01dfca000f8e00ff */
[----:B------:R-:W-:-:S13]  /*11400*/  ISETP.NE.AND P0, PT, R0, 0x3, PT ;  /* 0x000000030000780c */ /* 0x000fda0003f05270 */
[----:B------:R-:W-:Y:S05]  /*11410*/  @!P0 BRA `(.L_x_4475) ;  /* 0x0000000000048947 */ /* 0x000fea0003800000 */
[----:B------:R-:W-:Y:S01]  /*11420*/  BPT.TRAP 0x1 ;  /* 0x000000040000795c */ /* 0x000fe20000300000 */
.L_x_4475:
[----:B-----5:R-:W-:Y:S01]  /*11430*/  IMAD R8, R19, 0x8, R16 ;  /* 0x0000000813087824 */ /* 0x020fe200078e0210 */
[----:B-1----:R-:W-:-:S04]  /*11440*/  SHF.L.U32 R3, R18, 0x1f, RZ ;  /* 0x0000001f12037819 */ /* 0x002fc800000006ff */
[----:B------:R0:W1:Y:S01]  /*11450*/  SYNCS.PHASECHK.TRANS64.TRYWAIT P2, [R8+URZ+0x2a830], R3 ;  /* 0x02a83003080075a7 */ /* 0x000062000804017f */
[----:B------:R-:W-:Y:S05]  /*11460*/  @!P0 BRA `(.L_x_4476) ;  /* 0x0000000000048947 */ /* 0x000fea0003800000 */
[----:B------:R-:W-:Y:S01]  /*11470*/  BPT.TRAP 0x1 ;  /* 0x000000040000795c */ /* 0x000fe20000300000 */
.L_x_4476:
[----:B------:R-:W2:Y:S02]  /*11480*/  S2R R0, SR_TID.X ;  /* 0x0000000000007919 */ /* 0x000ea40000002100 */
[----:B--2---:R-:W-:-:S04]  /*11490*/  LOP3.LUT R0, R0, 0x7f, RZ, 0xc0, !PT ;  /* 0x0000007f00007812 */ /* 0x004fc800078ec0ff */
[----:B------:R-:W-:Y:S01]  /*114a0*/  ISETP.NE.AND P1, PT, R0, RZ, PT ;  /* 0x000000ff0000720c */ /* 0x000fe20003f25270 */
[----:B-1----:R-:W-:-:S12]  /*114b0*/  @P2 BRA `(.L_x_4477) ;  /* 0x0000000000082947 */ /* 0x002fd80003800000 */
[----:B------:R-:W1:Y:S02]  /*114c0*/  SYNCS.PHASECHK.TRANS64.TRYWAIT P2, [R8+URZ+0x2a830], R3 ;  /* 0x02a83003080075a7 */ /* 0x000e64000804017f */
[----:B-1----:R-:W-:Y:S05]  /*114d0*/  @!P2 BRA `(.L_x_4478) ;  /* 0x000001a00014a947 */ /* 0x002fea0003800000 */
.L_x_4477:
[----:B------:R-:W-:Y:S05]  /*114e0*/  WARPSYNC.ALL ;  /* 0x0000000000007948 */ /* 0x000fea0003800000 */
[----:B------:R-:W-:Y:S01]  /*114f0*/  VIADD R0, R16, 0x1e400 ;  /* 0x0001e40010007836 */ /* 0x000fe20000000000 */
[----:B------:R-:W-:Y:S01]  /*11500*/  R2UR UR24, R44 ;  /* 0x000000002c1872ca */ /* 0x000fe200000e0000 */
[----:B------:R-:W-:Y:S01]  /*11510*/  IMAD.MOV.U32 R7, RZ, RZ, -0x7fffffe0 ;  /* 0x80000020ff077424 */ /* 0x000fe200078e00ff */
[----:B------:R-:W-:Y:S01]  /*11520*/  WARPGROUP.ARRIVE ;  /* 0x00000000000079c5 */ /* 0x000fe20000000000 */
[----:B------:R-:W-:Y:S01]  /*11530*/  UMOV UR25, 0x80000020 ;  /* 0x8000002000197882 */ /* 0x000fe20000000000 */
[----:B------:R-:W-:Y:S01]  /*11540*/  SHF.R.U32.HI R0, RZ, 0x4, R0 ;  /* 0x00000004ff007819 */ /* 0x000fe20000011600 */
[----:B------:R-:W-:Y:S01]  /*11550*/  IMAD.MOV.U32 R11, RZ, RZ, -0x7fffffe0 ;  /* 0x80000020ff0b7424 */ /* 0x000fe200078e00ff */
[----:B------:R-:W-:Y:S01]  /*11560*/  R2UR UR27, R7 ;  /* 0x00000000071b72ca */ /* 0x000fe200000e0000 */
[----:B------:R-:W-:Y:S01]  /*11570*/  UMOV UR5, 0x80000020 ;  /* 0x8000002000057882 */ /* 0x000fe20000000000 */
[----:B------:R-:W-:Y:S01]  /*11580*/  LOP3.LUT R0, R0, 0x3fff, RZ, 0xc0, !PT ;  /* 0x00003fff00007812 */ /* 0x000fe200078ec0ff */
[----:B------:R-:W-:Y:S01]  /*11590*/  UMOV UR9, 0x80000020 ;  /* 0x8000002000097882 */ /* 0x000fe20000000000 */
[----:B------:R-:W-:Y:S01]  /*115a0*/  R2UR UR7, R11 ;  /* 0x000000000b0772ca */ /* 0x000fe200000e0000 */
[----:B------:R-:W-:Y:S01]  /*115b0*/  IMAD.MOV.U32 R11, RZ, RZ, -0x7fffffe0 ;  /* 0x80000020ff0b7424 */ /* 0x000fe200078e00ff */
[----:B------:R-:W-:Y:S01]  /*115c0*/  LOP3.LUT R5, R0, 0x10000, RZ, 0xfc, !PT ;  /* 0x0001000000057812 */ /* 0x000fe200078efcff */
[----:B------:R-:W-:Y:S01]  /*115d0*/  ULOP3.LUT UR24, UR24, 0x10000, URZ, 0xfc, !UPT ;  /* 0x0001000018187892 */ /* 0x000fe2000f8efc3f */
[----:B------:R-:W-:Y:S01]  /*115e0*/  IMAD.MOV.U32 R7, RZ, RZ, -0x7fffffe0 ;  /* 0x80000020ff077424 */ /* 0x000fe200078e00ff */
[----:B------:R-:W-:Y:S01]  /*115f0*/  UMOV UR13, 0x80000020 ;  /* 0x80000020000d7882 */ /* 0x000fe20000000000 */
[----:B------:R-:W-:Y:S01]  /*11600*/  R2UR UR11, R11 ;  /* 0x000000000b0b72ca */ /* 0x000fe200000e0000 */
[----:B------:R-:W-:Y:S01]  /*11610*/  IMAD R6, R19, 0x600, R5 ;  /* 0x0000060013067824 */ /* 0x000fe200078e0205 */
[----:B------:R-:W-:Y:S01]  /*11620*/  UIADD3 UR4, UR24, 0x2, URZ ;  /* 0x0000000218047890 */ /* 0x000fe2000fffe03f */
[----:B------:R-:W-:Y:S01]  /*11630*/  IMAD.MOV.U32 R11, RZ, RZ, -0x7fffffe0 ;  /* 0x80000020ff0b7424 */ /* 0x000fe200078e00ff */
[----:B------:R-:W-:Y:S01]  /*11640*/  UIADD3 UR8, UR24, 0x200, URZ ;  /* 0x0000020018087890 */ /* 0x000fe2000fffe03f */
[C---:B------:R-:W-:Y:S01]  /*11650*/  VIADD R10, R6.reuse, 0x2 ;  /* 0x00000002060a7836 */ /* 0x040fe20000000000 */
[----:B------:R-:W-:Y:S01]  /*11660*/  R2UR UR26, R6 ;  /* 0x00000000061a72ca */ /* 0x000fe200000e0000 */
[----:B------:R-:W-:Y:S01]  /*11670*/  UIADD3 UR12, UR24, 0x202, URZ ;  /* 0x00000202180c7890 */ /* 0x000fe2000fffe03f */
[----:B------:R-:W-:Y:S01]  /*11680*/  R2UR UR15, R11 ;  /* 0x000000000b0f72ca */ /* 0x000fe200000e0000 */
[----:B------:R-:W-:Y:S01]  /*11690*/  IMAD.MOV.U32 R11, RZ, RZ, -0x7fffffe0 ;  /* 0x80000020ff0b7424 */ /* 0x000fe200078e00ff */
[----:B------:R-:W-:Y:S01]  /*116a0*/  R2UR UR6, R10 ;  /* 0x000000000a0672ca */ /* 0x000fe200000e0000 */
[----:B------:R-:W-:Y:S01]  /*116b0*/  VIADD R10, R6, 0x200 ;  /* 0x00000200060a7836 */ /* 0x000fe20000000000 */
[----:B------:R-:W-:Y:S01]  /*116c0*/  UIADD3 UR16, UR24, 0x400, URZ ;  /* 0x0000040018107890 */ /* 0x000fe2000fffe03f */
[----:B------:R-:W-:Y:S01]  /*116d0*/  R2UR UR23, R7 ;  /* 0x00000000071772ca */ /* 0x000fe200000e0000 */
[----:B------:R-:W-:Y:S01]  /*116e0*/  UMOV UR17, 0x80000020 ;  /* 0x8000002000117882 */ /* 0x000fe20000000000 */
[----:B------:R-:W-:Y:S01]  /*116f0*/  R2UR UR19, R11 ;  /* 0x000000000b1372ca */ /* 0x000fe200000e0000 */
[----:B------:R-:W-:Y:S01]  /*11700*/  UIADD3 UR20, UR24, 0x402, URZ ;  /* 0x0000040218147890 */ /* 0x000fe2000fffe03f */
[----:B------:R-:W-:Y:S01]  /*11710*/  R2UR UR10, R10 ;  /* 0x000000000a0a72ca */ /* 0x000fe200000e0000 */
[----:B------:R-:W-:Y:S01]  /*11720*/  VIADD R10, R6, 0x202 ;  /* 0x00000202060a7836 */ /* 0x000fe20000000000 */
[----:B------:R-:W-:Y:S01]  /*11730*/  QGMMA.64x128x32.F32.E4M3.E4M3 R24, gdesc[UR24], RZ, !UPT, gsb0 ;  /* 0x01e00000181879f3 */ /* 0x000fe2000c0008ff */
[----:B------:R-:W-:Y:S01]  /*11740*/  UMOV UR21, 0x80000020 ;  /* 0x8000002000157882 */ /* 0x000fe20000000000 */
[----:B01----:R-:W-:Y:S01]  /*11750*/  @!P1 VIADD R8, R8, 0x2a840 ;  /* 0x0002a84008089836 */ /* 0x003fe20000000000 */
[----:B------:R-:W-:Y:S01]  /*11760*/  ULDC UR35, c[0x0][0x9dc] ;  /* 0x0002770000237ab9 */ /* 0x000fe20000000800 */
[----:B------:R-:W-:Y:S01]  /*11770*/  R2UR UR14, R10 ;  /* 0x000000000a0e72ca */ /* 0x000fe200000e0000 */
[C---:B------:R-:W-:Y:S01]  /*11780*/  VIADD R10, R6.reuse, 0x400 ;  /* 0x00000400060a7836 */ /* 0x040fe20000000000 */
[----:B------:R-:W-:Y:S01]  /*11790*/  ULOP3.LUT UR35, URZ, UR35, URZ, 0x33, !UPT ;  /* 0x000000233f237292 */ /* 0x000fe2000f8e333f */
[----:B------:R-:W-:Y:S01]  /*117a0*/  VIADD R6, R6, 0x402 ;  /* 0x0000040206067836 */ /* 0x000fe20000000000 */
[----:B------:R-:W-:-:S02]  /*117b0*/  @!P1 PRMT R8, RZ, 0x654, R8 ;  /* 0x00000654ff089816 */ /* 0x000fc40000000008 */
[----:B------:R-:W-:Y:S02]  /*117c0*/  R2UR UR18, R10 ;  /* 0x000000000a1272ca */ /* 0x000fe400000e0000 */
[----:B------:R-:W-:Y:S02]  /*117d0*/  R2UR UR22, R6 ;  /* 0x00000000061672ca */ /* 0x000fe400000e0000 */
[----:B------:R-:W0:Y:S02]  /*117e0*/  LDC R6, c[0x0][0x448] ;  /* 0x00011200ff067b82 */ /* 0x000e240000000800 */
[----:B0-----:R-:W-:-:S13]  /*117f0*/  ISETP.NE.AND P2, PT, R6, 0x1, PT ;  /* 0x000000010600780c */ /* 0x001fda0003f45270 */
[----:B------:R-:W0:Y:S08]  /*11800*/  @P2 LDC R6, c[0x0][0x44c] ;  /* 0x00011300ff062b82 */ /* 0x000e300000000800 */
[----:B------:R-:W1:Y:S01]  /*11810*/  @P2 LDC R7, c[0x0][0x450] ;  /* 0x00011400ff072b82 */ /* 0x000e620000000800 */
        /* <DEDUP_REMOVED lines=19> */
[----:B------:R-:W-:Y:S01]  /*11950*/  IMAD.MOV.U32 R36, RZ, RZ, -0x80 ;  /* 0xffffff80ff247424 */ /* 0x000fe200078e00ff */
[----:B------:R2:W3:Y:S01]  /*11960*/  MUFU.TANH R98, R77 ;  /* 0x0000004d00627308 */ /* 0x0004e20000002400 */
[C---:B------:R-:W-:Y:S01]  /*11970*/  FMUL.FTZ R21, R2.reuse, R43 ;  /* 0x0000002b02157220 */ /* 0x040fe20000410000 */
[C---:B------:R-:W-:Y:S01]  /*11980*/  FMUL.FTZ R31, R2.reuse, R55 ;  /* 0x00000037021f7220 */ /* 0x040fe20000410000 */
[C---:B------:R-:W-:Y:S01]  /*11990*/  FMUL.FTZ R55, R2.reuse, R56 ;  /* 0x0000003802377220 */ /* 0x040fe20000410000 */
[C---:B------:R-:W-:Y:S01]  /*119a0*/  FMUL.FTZ R43, R2.reuse, R67 ;  /* 0x00000043022b7220 */ /* 0x040fe20000410000 */
[C---:B------:R-:W-:Y:S01]  /*119b0*/  FMUL.FTZ R67, R2.reuse, R79 ;  /* 0x0000004f02437220 */ /* 0x040fe20000410000 */
[----:B------:R-:W-:Y:S01]  /*119c0*/  FMUL.FTZ R0, R2, R26 ;  /* 0x0000001a02007220 */ /* 0x000fe20000410000 */
[----:B------:R-:W-:-:S02]  /*119d0*/  IMAD R79, R89, R36, 0x80 ;  /* 0x00000080594f7424 */ /* 0x000fc400078e0224 */
[----:B------:R-:W-:Y:S01]  /*119e0*/  FMUL.FTZ R26, R2, R50 ;  /* 0x00000032021a7220 */ /* 0x000fe20000410000 */
[----:B--2---:R-:W-:Y:S02]  /*119f0*/  IMAD.IADD R77, R220, 0x1, R207 ;  /* 0x00000001dc4d7824 */ /* 0x004fe400078e02cf */
[C---:B------:R-:W-:Y:S01]  /*11a00*/  FMUL.FTZ R14, R2.reuse, R38 ;  /* 0x00000026020e7220 */ /* 0x040fe20000410000 */
[C---:B------:R-:W-:Y:S01]  /*11a10*/  FMUL.FTZ R50, R2.reuse, R52 ;  /* 0x0000003402327220 */ /* 0x040fe20000410000 */
[----:B------:R-:W-:Y:S01]  /*11a20*/  FMUL.FTZ R4, R2, R24 ;  /* 0x0000001802047220 */ /* 0x000fe20000410000 */
[----:B0-----:R-:W-:-:S04]  /*11a30*/  @P2 IMAD.HI.U32 R6, R77, R6, RZ ;  /* 0x000000064d062227 */ /* 0x001fc800078e00ff */
[C---:B------:R-:W-:Y:S01]  /*11a40*/  FMUL.FTZ R9, R2.reuse, R25 ;  /* 0x0000001902097220 */ /* 0x040fe20000410000 */
[C---:B------:R-:W-:Y:S01]  /*11a50*/  FMUL.FTZ R3, R2.reuse, R27 ;  /* 0x0000001b02037220 */ /* 0x040fe20000410000 */
[C---:B------:R-:W-:Y:S01]  /*11a60*/  FMUL.FTZ R10, R2.reuse, R30 ;  /* 0x0000001e020a7220 */ /* 0x040fe20000410000 */
[C---:B------:R-:W-:Y:S01]  /*11a70*/  FMUL.FTZ R20, R2.reuse, R42 ;  /* 0x0000002a02147220 */ /* 0x040fe20000410000 */
[----:B-1----:R-:W-:Y:S01]  /*11a80*/  @P2 SHF.R.U32.HI R77, RZ, R7, R6 ;  /* 0x00000007ff4d2219 */ /* 0x002fe20000011606 */
[C---:B------:R-:W-:Y:S01]  /*11a90*/  FMUL.FTZ R92, R2.reuse, R44 ;  /* 0x0000002c025c7220 */ /* 0x040fe20000410000 */
[----:B------:R-:W0:Y:S01]  /*11aa0*/  LDC.64 R6, c[0x0][0x9e0] ;  /* 0x00027800ff067b82 */ /* 0x000e220000000a00 */
[C---:B------:R-:W-:Y:S01]  /*11ab0*/  FMUL.FTZ R52, R2.reuse, R60 ;  /* 0x0000003c02347220 */ /* 0x040fe20000410000 */
[C---:B------:R-:W-:Y:S01]  /*11ac0*/  FMUL.FTZ R38, R2.reuse, R62 ;  /* 0x0000003e02267220 */ /* 0x040fe20000410000 */
[----:B------:R-:W1:Y:S01]  /*11ad0*/  SHFL.IDX PT, R56, R77, RZ, 0x1c1f ;  /* 0x001c1fff4d387589 */ /* 0x000e6200000e0000 */
        /* <DEDUP_REMOVED lines=13> */
[----:B------:R-:W-:-:S02]  /*11bb0*/  VIADD R36, R79, 0x1 ;  /* 0x000000014f247836 */ /* 0x000fc40000000000 */
        /* <DEDUP_REMOVED lines=32> */
[----:B0-----:R-:W-:Y:S01]  /*11dc0*/  ISETP.GE.AND P3, PT, R7, 0x1, PT ;  /* 0x000000010700780c */ /* 0x001fe20003f66270 */
[----:B------:R-:W0:Y:S01]  /*11dd0*/  MUFU.TANH R4, R4 ;  /* 0x0000000400047308 */ /* 0x000e220000002400 */
[----:B------:R2:W-:Y:S01]  /*11de0*/  @!P1 SYNCS.ARRIVE.TRANS64.RED.A1T0 RZ, [R8+URZ], RZ ;  /* 0x000000ff08ff99a7 */ /* 0x0005e2000810043f */
[----:B------:R-:W-:-:S02]  /*11df0*/  LEA R82, R89, 0xffffff80, 0x7 ;  /* 0xffffff8059527811 */ /* 0x000fc400078e38ff */
[----:B------:R-:W-:-:S04]  /*11e00*/  IADD3 R37, -R201, R36, R202 ;  /* 0x00000024c9257210 */ /* 0x000fc80007ffe1ca */
[----:B------:R-:W4:Y:S01]  /*11e10*/  MUFU.TANH R9, R9 ;  /* 0x0000000900097308 */ /* 0x000f220000002400 */
[----:B--2---:R-:W-:Y:S02]  /*11e20*/  IMAD.IADD R8, R202, 0x1, R79 ;  /* 0x00000001ca087824 */ /* 0x004fe400078e024f */
[----:B------:R-:W-:Y:S02]  /*11e30*/  IMAD.IADD R86, R37, 0x1, R6 ;  /* 0x0000000125567824 */ /* 0x000fe400078e0206 */
[----:B------:R-:W-:Y:S02]  /*11e40*/  IMAD R83, R203, -0x2, R8 ;  /* 0xfffffffecb537824 */ /* 0x000fe400078e0208 */
[----:B------:R-:W-:Y:S01]  /*11e50*/  VIADD R87, R37, UR35 ;  /* 0x0000002325577c36 */ /* 0x000fe20008000000 */
[----:B------:R-:W2:Y:S02]  /*11e60*/  MUFU.TANH R0, R0 ;  /* 0x0000000000007308 */ /* 0x000ea40000002400 */
[----:B-1----:R-:W-:Y:S01]  /*11e70*/  VIADDMNMX R8, R56, R86, R83, PT ;  /* 0x0000005638087246 */ /* 0x002fe20003800153 */
[----:B------:R-:W-:-:S05]  /*11e80*/  IMAD.IADD R78, R87, 0x1, R56 ;  /* 0x00000001574e7824 */ /* 0x000fca00078e0238 */
[----:B------:R-:W1:Y:S08]  /*11e90*/  MUFU.TANH R3, R3 ;  /* 0x0000000300037308 */ /* 0x000e700000002400 */
        /* <DEDUP_REMOVED lines=45> */
[----:B------:R0:W0:Y:S08]  /*12170*/  MUFU.TANH R97, R73 ;  /* 0x0000004900617308 */ /* 0x0000300000002400 */
        /* <DEDUP_REMOVED lines=13> */
[----:B-1234-:R-:W-:Y:S05]  /*12250*/  @!P3 BRA `(.L_x_4479) ;  /* 0x000000000050b947 */ /* 0x01efea0003800000 */
        /* <DEDUP_REMOVED lines=11> */
.L_x_4481:
[----:B------:R-:W-:-:S13]  /*12310*/  ISETP.NE.AND P4, PT, R7, 0x1, PT ;  /* 0x000000010700780c */ /* 0x000fda0003f85270 */
[----:B------:R-:W1:Y:S02]  /*12320*/  @P4 LDC.64 R36, c[0x0][0x9e8] ;  /* 0x00027a00ff244b82 */ /* 0x000e640000000a00 */
[----:B-1----:R-:W-:-:S05]  /*12330*/  @P4 IMAD.HI.U32 R36, R56, R36, RZ ;  /* 0x0000002438244227 */ /* 0x002fca00078e00ff */
[----:B------:R-:W-:-:S07]  /*12340*/  @P4 SHF.R.U32.HI R56, RZ, R37, R36 ;  /* 0x00000025ff384219 */ /* 0x000fce0000011624 */
.L_x_4482:
[----:B------:R-:W-:Y:S05]  /*12350*/  BSYNC B0 ;  /* 0x0000000000007941 */ /* 0x000fea0003800000 */
.L_x_4480:
[----:B------:R-:W-:-:S04]  /*12360*/  IMAD R56, R56, R7, -R82 ;  /* 0x0000000738387224 */ /* 0x000fc800078e0a52 */
[----:B------:R-:W-:-:S05]  /*12370*/  IMAD R37, R203, -0x2, R56 ;  /* 0xfffffffecb257824 */ /* 0x000fca00078e0238 */
[----:B------:R-:W-:Y:S02]  /*12380*/  VIMNMX R78, R78, R37, !PT ;  /* 0x000000254e4e7248 */ /* 0x000fe40007fe0100 */
[----:B------:R-:W-:-:S07]  /*12390*/  VIADDMNMX R8, R37, R7, R8, PT ;  /* 0x0000000725087246 */ /* 0x000fce0003800108 */
.L_x_4479:
[C---:B------:R-:W-:Y:S02]  /*123a0*/  ISETP.GE.AND P4, PT, R79.reuse, 0x2, PT ;  /* 0x000000024f00780c */ /* 0x040fe40003f86270 */
[----:B------:R-:W-:Y:S02]  /*123b0*/  ISETP.GE.AND P6, PT, R79, 0x9, PT ;  /* 0x000000094f00780c */ /* 0x000fe40003fc6270 */
[----:B------:R-:W-:Y:S02]  /*123c0*/  ISETP.GT.AND P5, PT, R78, 0x1, !P4 ;  /* 0x000000014e00780c */ /* 0x000fe400067a4270 */
[----:B------:R-:W-:Y:S02]  /*123d0*/  P2R R99, PR, RZ, 0x40 ;  /* 0x00000040ff637803 */ /* 0x000fe40000000000 */
[----:B------:R-:W-:-:S04]  /*123e0*/  ISETP.LT.OR P5, PT, R8, 0x2, P5 ;  /* 0x000000020800780c */ /* 0x000fc80002fa1670 */
[----:B------:R-:W-:Y:S02]  /*123f0*/  FSEL R75, R9, -INF , !P5 ;  /* 0xff800000094b7808 */ /* 0x000fe40006800000 */
[----:B------:R-:W-:Y:S02]  /*12400*/  ISETP.GT.AND P5, PT, R78, 0x8, !P6 ;  /* 0x000000084e00780c */ /* 0x000fe400077a4270 */
[----:B------:R-:W-:Y:S02]  /*12410*/  ISETP.GE.AND P6, PT, R79, 0xa, PT ;  /* 0x0000000a4f00780c */ /* 0x000fe40003fc6270 */
[----:B------:R-:W-:Y:S02]  /*12420*/  ISETP.LT.OR P5, PT, R8, 0x9, P5 ;  /* 0x000000090800780c */ /* 0x000fe40002fa1670 */
[----:B------:R-:W-:Y:S02]  /*12430*/  P2R R100, PR, RZ, 0x40 ;  /* 0x00000040ff647803 */ /* 0x000fe40000000000 */
[----:B0-----:R-:W-:-:S02]  /*12440*/  FSEL R74, R28, -INF , !P5 ;  /* 0xff8000001c4a7808 */ /* 0x001fc40006800000 */
[----:B------:R-:W-:Y:S02]  /*12450*/  ISETP.GT.AND P5, PT, R78, 0x9, !P6 ;  /* 0x000000094e00780c */ /* 0x000fe400077a4270 */
[----:B------:R-:W-:Y:S02]  /*12460*/  ISETP.GE.AND P6, PT, R79, 0x11, PT ;  /* 0x000000114f00780c */ /* 0x000fe40003fc6270 */
[----:B------:R-:W-:Y:S02]  /*12470*/  ISETP.LT.OR P5, PT, R8, 0xa, P5 ;  /* 0x0000000a0800780c */ /* 0x000fe40002fa1670 */
[----:B------:R-:W-:Y:S02]  /*12480*/  P2R R101, PR, RZ, 0x40 ;  /* 0x00000040ff657803 */ /* 0x000fe40000000000 */
[----:B------:R-:W-:Y:S02]  /*12490*/  FSEL R73, R29, -INF , !P5 ;  /* 0xff8000001d497808 */ /* 0x000fe40006800000 */
[----:B------:R-:W-:-:S02]  /*124a0*/  ISETP.GT.AND P5, PT, R78, 0x10, !P6 ;  /* 0x000000104e00780c */ /* 0x000fc400077a4270 */
[C---:B------:R-:W-:Y:S02]  /*124b0*/  ISETP.GE.AND P6, PT, R79.reuse, 0x12, PT ;  /* 0x000000124f00780c */ /* 0x040fe40003fc6270 */
[----:B------:R-:W-:Y:S02]  /*124c0*/  ISETP.LT.OR P5, PT, R8, 0x11, P5 ;  /* 0x000000110800780c */ /* 0x000fe40002fa1670 */
[----:B------:R-:W-:Y:S02]  /*124d0*/  P2R R102, PR, RZ, 0x40 ;  /* 0x00000040ff667803 */ /* 0x000fe40000000000 */
[----:B------:R-:W-:Y:S02]  /*124e0*/  FSEL R72, R32, -INF , !P5 ;  /* 0xff80000020487808 */ /* 0x000fe40006800000 */
[----:B------:R-:W-:Y:S02]  /*124f0*/  ISETP.GT.AND P5, PT, R78, 0x11, !P6 ;  /* 0x000000114e00780c */ /* 0x000fe400077a4270 */
[----:B------:R-:W-:-:S02]  /*12500*/  ISETP.GE.AND P6, PT, R79, 0x19, PT ;  /* 0x000000194f00780c */ /* 0x000fc40003fc6270 */
[----:B------:R-:W-:Y:S02]  /*12510*/  ISETP.LT.OR P5, PT, R8, 0x12, P5 ;  /* 0x000000120800780c */ /* 0x000fe40002fa1670 */
[----:B------:R-:W-:Y:S02]  /*12520*/  P2R R103, PR, RZ, 0x40 ;  /* 0x00000040ff677803 */ /* 0x000fe40000000000 */
[----:B------:R-:W-:Y:S02]  /*12530*/  FSEL R71, R33, -INF , !P5 ;  /* 0xff80000021477808 */ /* 0x000fe40006800000 */
[----:B------:R-:W-:Y:S02]  /*12540*/  ISETP.GT.AND P5, PT, R78, 0x18, !P6 ;  /* 0x000000184e00780c */ /* 0x000fe400077a4270 */
[----:B------:R-:W-:Y:S02]  /*12550*/  ISETP.GE.AND P6, PT, R79, 0x1a, PT ;  /* 0x0000001a4f00780c */ /* 0x000fe40003fc6270 */
[----:B------:R-:W-:-:S02]  /*12560*/  ISETP.LT.OR P5, PT, R8, 0x19, P5 ;  /* 0x000000190800780c */ /* 0x000fc40002fa1670 */
[----:B------:R-:W-:Y:S02]  /*12570*/  P2R R104, PR, RZ, 0x40 ;  /* 0x00000040ff687803 */ /* 0x000fe40000000000 */
[----:B------:R-:W-:Y:S02]  /*12580*/  FSEL R90, R90, -INF , !P5 ;  /* 0xff8000005a5a7808 */ /* 0x000fe40006800000 */
[----:B------:R-:W-:Y:S02]  /*12590*/  ISETP.GT.AND P5, PT, R78, 0x19, !P6 ;  /* 0x000000194e00780c */ /* 0x000fe400077a4270 */
[----:B------:R-:W-:Y:S02]  /*125a0*/  ISETP.GE.AND P6, PT, R79, 0x21, PT ;  /* 0x000000214f00780c */ /* 0x000fe40003fc6270 */
[----:B------:R-:W-:Y:S02]  /*125b0*/  ISETP.LT.OR P5, PT, R8, 0x1a, P5 ;  /* 0x0000001a0800780c */ /* 0x000fe40002fa1670 */
[----:B------:R-:W-:-:S02]  /*125c0*/  P2R R105, PR, RZ, 0x40 ;  /* 0x00000040ff697803 */ /* 0x000fc40000000000 */
[----:B------:R-:W-:Y:S02]  /*125d0*/  FSEL R91, R91, -INF , !P5 ;  /* 0xff8000005b5b7808 */ /* 0x000fe40006800000 */
[----:B------:R-:W-:Y:S02]  /*125e0*/  ISETP.GT.AND P5, PT, R78, 0x20, !P6 ;  /* 0x000000204e00780c */ /* 0x000fe400077a4270 */
[----:B------:R-:W-:Y:S02]  /*125f0*/  ISETP.GE.AND P6, PT, R79, 0x22, PT ;  /* 0x000000224f00780c */ /* 0x000fe40003fc6270 */
[----:B------:R-:W-:Y:S02]  /*12600*/  ISETP.LT.OR P5, PT, R8, 0x21, P5 ;  /* 0x000000210800780c */ /* 0x000fe40002fa1670 */
[----:B------:R-:W-:Y:S02]  /*12610*/  P2R R106, PR, RZ, 0x40 ;  /* 0x00000040ff6a7803 */ /* 0x000fe40000000000 */
[----:B------:R-:W-:-:S02]  /*12620*/  FSEL R68, R40, -INF , !P5 ;  /* 0xff80000028447808 */ /* 0x000fc40006800000 */
[----:B------:R-:W-:Y:S02]  /*12630*/  ISETP.GT.AND P5, PT, R78, 0x21, !P6 ;  /* 0x000000214e00780c */ /* 0x000fe400077a4270 */
[----:B------:R-:W-:Y:S02]  /*12640*/  ISETP.GE.AND P6, PT, R79, 0x29, PT ;  /* 0x000000294f00780c */ /* 0x000fe40003fc6270 */
[----:B------:R-:W-:Y:S02]  /*12650*/  ISETP.LT.OR P5, PT, R8, 0x22, P5 ;  /* 0x000000220800780c */ /* 0x000fe40002fa1670 */
[----:B------:R-:W-:Y:S02]  /*12660*/  P2R R107, PR, RZ, 0x40 ;  /* 0x00000040ff6b7803 */ /* 0x000fe40000000000 */
[----:B------:R-:W-:Y:S02]  /*12670*/  FSEL R63, R41, -INF , !P5 ;  /* 0xff800000293f7808 */ /* 0x000fe40006800000 */
[----:B------:R-:W-:-:S02]  /*12680*/  ISETP.GT.AND P5, PT, R78, 0x28, !P6 ;  /* 0x000000284e00780c */ /* 0x000fc400077a4270 */
[----:B------:R-:W-:Y:S02]  /*12690*/  ISETP.GE.AND P6, PT, R79, 0x2a, PT ;  /* 0x0000002a4f00780c */ /* 0x000fe40003fc6270 */
[----:B------:R-:W-:-:S04]  /*126a0*/  ISETP.LT.OR P5, PT, R8, 0x29, P5 ;  /* 0x000000290800780c */ /* 0x000fc80002fa1670 */
        /* <DEDUP_REMOVED lines=54> */
[C---:B------:R-:W-:Y:S02]  /*12a10*/  ISETP.GE.AND P6, PT, R79.reuse, 0x59, PT ;  /* 0x000000594f00780c */ /* 0x040fe40003fc6270 */
        /* <DEDUP_REMOVED lines=51> */
[----:B------:R-:W-:-:S04]  /*12d50*/  ISETP.GT.AND P6, PT, R78, 0x79, !P6 ;  /* 0x000000794e00780c */ /* 0x000fc800077c4270 */
[----:B------:R-:W-:Y:S02]  /*12d60*/  ISETP.LT.OR P6, PT, R8, 0x7a, P6 ;  /* 0x0000007a0800780c */ /* 0x000fe400037c1670 */
[----:B------:R-:W0:Y:S02]  /*12d70*/  SHFL.IDX PT, R8, R77, 0x1, 0x1c1f ;  /* 0x003c1f004d087f89 */ /* 0x000e2400000e0000 */
[----:B------:R-:W-:Y:S02]  /*12d80*/  FSEL R4, R85, -INF , !P6 ;  /* 0xff80000055047808 */ /* 0x000fe40007000000 */
[----:B0-----:R-:W-:Y:S01]  /*12d90*/  VIADDMNMX R62, R8, R86, R83, PT ;  /* 0x00000056083e7246 */ /* 0x001fe20003800153 */
[----:B------:R-:W-:Y:S01]  /*12da0*/  IMAD.IADD R60, R87, 0x1, R8 ;  /* 0x00000001573c7824 */ /* 0x000fe200078e0208 */
[----:B------:R-:W-:Y:S06]  /*12db0*/  @!P3 BRA `(.L_x_4483) ;  /* 0x000000000050b947 */ /* 0x000fec0003800000 */
        /* <DEDUP_REMOVED lines=11> */
.L_x_4485:
[----:B------:R-:W-:-:S13]  /*12e70*/  ISETP.NE.AND P6, PT, R7, 0x1, PT ;  /* 0x000000010700780c */ /* 0x000fda0003fc5270 */
[----:B------:R-:W0:Y:S02]  /*12e80*/  @P6 LDC.64 R8, c[0x0][0x9e8] ;  /* 0x00027a00ff086b82 */ /* 0x000e240000000a00 */
[----:B0-----:R-:W-:-:S05]  /*12e90*/  @P6 IMAD.HI.U32 R8, R77, R8, RZ ;  /* 0x000000084d086227 */ /* 0x001fca00078e00ff */
[----:B------:R-:W-:-:S07]  /*12ea0*/  @P6 SHF.R.U32.HI R77, RZ, R9, R8 ;  /* 0x00000009ff4d6219 */ /* 0x000fce0000011608 */
.L_x_4486:
[----:B------:R-:W-:Y:S05]  /*12eb0*/  BSYNC B0 ;  /* 0x0000000000007941 */ /* 0x000fea0003800000 */
.L_x_4484:
[----:B------:R-:W-:-:S04]  /*12ec0*/  IMAD R8, R77, R7, -R82 ;  /* 0x000000074d087224 */ /* 0x000fc800078e0a52 */
[----:B------:R-:W-:-:S05]  /*12ed0*/  IMAD R9, R203, -0x2, R8 ;  /* 0xfffffffecb097824 */ /* 0x000fca00078e0208 */
[----:B------:R-:W-:Y:S02]  /*12ee0*/  VIMNMX R60, R60, R9, !PT ;  /* 0x000000093c3c7248 */ /* 0x000fe40007fe0100 */
[----:B------:R-:W-:-:S07]  /*12ef0*/  VIADDMNMX R62, R9, R7, R62, PT ;  /* 0x00000007093e7246 */ /* 0x000fce000380013e */
.L_x_4483:
[----:B------:R-:W-:Y:S01]  /*12f00*/  ISETP.GT.AND P4, PT, R60, 0x1, !P4 ;  /* 0x000000013c00780c */ /* 0x000fe20006784270 */
        /* <DEDUP_REMOVED lines=35> */
[----:B------:R-:W-:Y:S02]  /*13140*/  ISETP.GT.AND P4, PT, R60, 0x19, !P6 ;  /* 0x000000193c00780c */ /* 0x000fe40007784270 */
[----:B------:R-:W-:-:S02]  /*13150*/  ISETP.NE.AND P6, PT, R113, RZ, PT ;  /* 0x000000ff7100720c */ /* 0x000fc40003fc5270 */
        /* <DEDUP_REMOVED lines=67> */
[----:B------:R-:W-:Y:S02]  /*13590*/  ISETP.GT.AND P4, PT, R60, 0x48, !P6 ;  /* 0x000000483c00780c */ /* 0x000fe40007784270 */
[----:B------:R-:W-:Y:S02]  /*135a0*/  ISETP.NE.AND P6, PT, R119, RZ, PT ;  /* 0x000000ff7700720c */ /* 0x000fe40003fc5270 */
[----:B------:R-:W-:-:S04]  /*135b0*/  ISETP.LT.OR P4, PT, R62, 0x49, P4 ;  /* 0x000000493e00780c */ /* 0x000fc80002781670 */
[----:B------:R-:W-:Y:S02]  /*135c0*/  FSEL R38, R38, -INF , !P4 ;  /* 0xff80000026267808 */ /* 0x000fe40006000000 */
[----:B------:R-:W-:Y:S02]  /*135d0*/  ISETP.NE.AND P4, PT, R114, RZ, PT ;  /* 0x000000ff7200720c */ /* 0x000fe40003f85270 */
[----:B0-----:R-:W-:Y:S01]  /*135e0*/  FMNMX.FTZ R11, R77, R78, !PT ;  /* 0x0000004e4d0b7209 */ /* 0x001fe20007810000 */
[----:B------:R-:W-:Y:S01]  /*135f0*/  IMAD.U32 R78, RZ, RZ, UR43 ;  /* 0x0000002bff4e7e24 */ /* 0x000fe2000f8e00ff */
[----:B------:R-:W-:-:S03]  /*13600*/  ISETP.GT.AND P4, PT, R60, 0x49, !P4 ;  /* 0x000000493c00780c */ /* 0x000fc60006784270 */
[----:B------:R-:W-:Y:S01]  /*13610*/  FFMA.FTZ R78, R11, R78, -8 ;  /* 0xc10000000b4e7423 */ /* 0x000fe2000001004e */
        /* <DEDUP_REMOVED lines=49> */
[--C-:B------:R-:W-:Y:S01]  /*13930*/  FFMA.FTZ R74, R74, UR43, -R80.reuse ;  /* 0x0000002b4a4a7c23 */ /* 0x100fe20008010850 */
[----:B------:R-:W-:-:S01]  /*13940*/  FFMA.FTZ R73, R73, UR43, -R80 ;  /* 0x0000002b49497c23 */ /* 0x000fc20008010850 */
[----:B------:R-:W-:Y:S01]  /*13950*/  FSEL R79, R0, -INF , !P4 ;  /* 0xff800000004f7808 */ /* 0x000fe20006000000 */
[----:B------:R-:W-:-:S01]  /*13960*/  FFMA.FTZ R0, R76, UR43, -R80 ;  /* 0x0000002b4c007c23 */ /* 0x000fc20008010850 */
[----:B------:R-:W-:Y:S01]  /*13970*/  ISETP.GT.AND P4, PT, R60, 0x79, !P6 ;  /* 0x000000793c00780c */ /* 0x000fe20007784270 */
[----:B------:R-:W-:-:S01]  /*13980*/  FFMA.FTZ R60, R54, UR43, -R80 ;  /* 0x0000002b363c7c23 */ /* 0x000fc20008010850 */
[----:B------:R-:W-:Y:S01]  /*13990*/  FMNMX.FTZ R10, R79, R8, !PT ;  /* 0x000000084f0a7209 */ /* 0x000fe20007810000 */
[----:B------:R-:W-:Y:S01]  /*139a0*/  MUFU.EX2 R75, R75 ;  /* 0x0000004b004b7308 */ /* 0x000fe20000000800 */
[----:B------:R-:W-:Y:S01]  /*139b0*/  ISETP.LT.OR P4, PT, R62, 0x7a, P4 ;  /* 0x0000007a3e00780c */ /* 0x000fe20002781670 */
[--C-:B------:R-:W-:Y:S01]  /*139c0*/  FFMA.FTZ R72, R72, UR43, -R80.reuse ;  /* 0x0000002b48487c23 */ /* 0x100fe20008010850 */
[----:B------:R-:W-:Y:S01]  /*139d0*/  FMNMX.FTZ R10, R3, R10, !PT ;  /* 0x0000000a030a7209 */ /* 0x000fe20007810000 */
[--C-:B------:R-:W-:Y:S01]  /*139e0*/  FFMA.FTZ R71, R71, UR43, -R80.reuse ;  /* 0x0000002b47477c23 */ /* 0x100fe20008010850 */
[----:B------:R-:W-:Y:S01]  /*139f0*/  FSEL R54, R46, -INF , !P5 ;  /* 0xff8000002e367808 */ /* 0x000fe20006800000 */
[--C-:B------:R-:W-:Y:S01]  /*13a00*/  FFMA.FTZ R76, R90, UR43, -R80.reuse ;  /* 0x0000002b5a4c7c23 */ /* 0x100fe20008010850 */
[----:B------:R-:W-:Y:S01]  /*13a10*/  FMNMX.FTZ R77, R9, R10, !PT ;  /* 0x0000000a094d7209 */ /* 0x000fe20007810000 */
[----:B------:R0:W-:Y:S01]  /*13a20*/  MUFU.EX2 R46, R60 ;  /* 0x0000003c002e7308 */ /* 0x0001e20000000800 */
[----:B------:R-:W-:Y:S01]  /*13a30*/  FSEL R47, R47, -INF , !P4 ;  /* 0xff8000002f2f7808 */ /* 0x000fe20006000000 */
[--C-:B------:R-:W-:Y:S01]  /*13a40*/  FFMA.FTZ R91, R91, UR43, -R80.reuse ;  /* 0x0000002b5b5b7c23 */ /* 0x100fe20008010850 */
[----:B------:R-:W-:Y:S01]  /*13a50*/  FMNMX.FTZ R10, R12, R77, !PT ;  /* 0x0000004d0c0a7209 */ /* 0x000fe20007810000 */
[--C-:B------:R-:W-:Y:S01]  /*13a60*/  FFMA.FTZ R68, R68, UR43, -R80.reuse ;  /* 0x0000002b44447c23 */ /* 0x100fe20008010850 */
[----:B------:R-:W-:-:S01]  /*13a70*/  FFMA.FTZ R63, R63, UR43, -R80 ;  /* 0x0000002b3f3f7c23 */ /* 0x000fc20008010850 */
        /* <DEDUP_REMOVED lines=10> */
[----:B------:R-:W2:Y:S01]  /*13b20*/  MUFU.EX2 R74, R74 ;  /* 0x0000004a004a7308 */ /* 0x000ea20000000800 */
[----:B------:R-:W-:-:S01]  /*13b30*/  FFMA.FTZ R52, R52, UR43, -R80 ;  /* 0x0000002b34347c23 */ /* 0x000fc20008010850 */
[--C-:B------:R-:W-:Y:S01]  /*13b40*/  FFMA.FTZ R41, R41, UR43, -R80.reuse ;  /* 0x0000002b29297c23 */ /* 0x100fe20008010850 */
[----:B------:R-:W-:Y:S01]  /*13b50*/  FMNMX.FTZ R10, R20, R77, !PT ;  /* 0x0000004d140a7209 */ /* 0x000fe20007810000 */
[--C-:B------:R-:W-:Y:S01]  /*13b60*/  FFMA.FTZ R50, R50, UR43, -R80.reuse ;  /* 0x0000002b32327c23 */ /* 0x100fe20008010850 */
[----:B------:R-:W-:-:S01]  /*13b70*/  FFMA.FTZ R49, R49, UR43, -R80 ;  /* 0x0000002b31317c23 */ /* 0x000fc20008010850 */
[--C-:B------:R-:W-:Y:S01]  /*13b80*/  FFMA.FTZ R40, R40, UR43, -R80.reuse ;  /* 0x0000002b28287c23 */ /* 0x100fe20008010850 */
[----:B------:R-:W-:Y:S01]  /*13b90*/  FMNMX.FTZ R81, R21, R10, !PT ;  /* 0x0000000a15517209 */ /* 0x000fe20007810000 */
[----:B------:R-:W3:Y:S01]  /*13ba0*/  MUFU.EX2 R73, R73 ;  /* 0x0000004900497308 */ /* 0x000ee20000000800 */
[----:B------:R-:W-:-:S01]  /*13bb0*/  FFMA.FTZ R37, R37, UR43, -R80 ;  /* 0x0000002b25257c23 */ /* 0x000fc20008010850 */
[--C-:B------:R-:W-:Y:S01]  /*13bc0*/  FFMA.FTZ R36, R36, UR43, -R80.reuse ;  /* 0x0000002b24247c23 */ /* 0x100fe20008010850 */
[----:B------:R-:W-:Y:S01]  /*13bd0*/  FMNMX.FTZ R10, R24, R81, !PT ;  /* 0x00000051180a7209 */ /* 0x000fe20007810000 */
[--C-:B------:R-:W-:Y:S01]  /*13be0*/  FFMA.FTZ R33, R33, UR43, -R80.reuse ;  /* 0x0000002b21217c23 */ /* 0x100fe20008010850 */
[----:B------:R-:W-:-:S01]  /*13bf0*/  FFMA.FTZ R32, R32, UR43, -R80 ;  /* 0x0000002b20207c23 */ /* 0x000fc20008010850 */
[--C-:B------:R-:W-:Y:S01]  /*13c00*/  FFMA.FTZ R29, R29, UR43, -R80.reuse ;  /* 0x0000002b1d1d7c23 */ /* 0x100fe20008010850 */
[----:B------:R-:W-:Y:S01]  /*13c10*/  FMNMX.FTZ R81, R25, R10, !PT ;  /* 0x0000000a19517209 */ /* 0x000fe20007810000 */
[----:B------:R-:W4:Y:S01]  /*13c20*/  MUFU.EX2 R72, R72 ;  /* 0x0000004800487308 */ /* 0x000f220000000800 */
[----:B------:R-:W-:-:S02]  /*13c30*/  FFMA.FTZ R28, R28, UR43, -R80 ;  /* 0x0000002b1c1c7c23 */ /* 0x000fc40008010850 */
[----:B------:R-:W-:-:S04]  /*13c40*/  FMNMX.FTZ R10, R26, R81, !PT ;  /* 0x000000511a0a7209 */ /* 0x000fc80007810000 */
[----:B------:R-:W-:Y:S01]  /*13c50*/  FMNMX.FTZ R81, R27, R10, !PT ;  /* 0x0000000a1b517209 */ /* 0x000fe20007810000 */
[----:B------:R-:W-:Y:S03]  /*13c60*/  MUFU.EX2 R71, R71 ;  /* 0x0000004700477308 */ /* 0x000fe60000000800 */
        /* <DEDUP_REMOVED lines=24> */
[----:B------:R-:W-:Y:S01]  /*13df0*/  FMNMX.FTZ R10, R54, R59, !PT ;  /* 0x0000003b360a7209 */ /* 0x000fe20007810000 */
[--C-:B------:R-:W-:Y:S01]  /*13e00*/  FFMA.FTZ R59, R48, UR43, -R80.reuse ;  /* 0x0000002b303b7c23 */ /* 0x100fe20008010850 */
[----:B------:R-:W-:-:S01]  /*13e10*/  FFMA.FTZ R48, R51, UR43, -R80 ;  /* 0x0000002b33307c23 */ /* 0x000fc20008010850 */
[----:B------:R-:W-:Y:S01]  /*13e20*/  IMAD.U32 R51, RZ, RZ, UR43 ;  /* 0x0000002bff337e24 */ /* 0x000fe2000f8e00ff */
[----:B------:R-:W-:Y:S01]  /*13e30*/  FMNMX.FTZ R10, R47, R10, !PT ;  /* 0x0000000a2f0a7209 */ /* 0x000fe20007810000 */
[----:B------:R-:W-:Y:S04]  /*13e40*/  MUFU.EX2 R56, R56 ;  /* 0x0000003800387308 */ /* 0x000fe80000000800 */
[----:B------:R-:W5:Y:S04]  /*13e50*/  SHFL.BFLY PT, R81, R10, 0x2, 0x1f ;  /* 0x0c401f000a517f89 */ /* 0x000f6800000e0000 */
[----:B------:R-:W-:Y:S08]  /*13e60*/  MUFU.EX2 R53, R53 ;  /* 0x0000003500357308 */ /* 0x000ff00000000800 */
[----:B------:R-:W-:Y:S08]  /*13e70*/  MUFU.EX2 R52, R52 ;  /* 0x0000003400347308 */ /* 0x000ff00000000800 */
[----:B------:R-:W-:Y:S01]  /*13e80*/  MUFU.EX2 R59, R59 ;  /* 0x0000003b003b7308 */ /* 0x000fe20000000800 */
[----:B-----5:R-:W-:-:S07]  /*13e90*/  FMNMX.FTZ R81, R10, R81, !PT ;  /* 0x000000510a517209 */ /* 0x020fce0007810000 */
[----:B------:R-:W-:Y:S01]  /*13ea0*/  MUFU.EX2 R55, R55 ;  /* 0x0000003700377308 */ /* 0x000fe20000000800 */
[----:B------:R-:W5:Y:S07]  /*13eb0*/  SHFL.BFLY PT, R10, R81, 0x1, 0x1f ;  /* 0x0c201f00510a7f89 */ /* 0x000f6e00000e0000 */
[----:B------:R-:W-:Y:S08]  /*13ec0*/  MUFU.EX2 R50, R50 ;  /* 0x0000003200327308 */ /* 0x000ff00000000800 */
[----:B------:R-:W-:Y:S08]  /*13ed0*/  MUFU.EX2 R49, R49 ;  /* 0x0000003100317308 */ /* 0x000ff00000000800 */
[----:B------:R-:W-:Y:S01]  /*13ee0*/  MUFU.EX2 R41, R41 ;  /* 0x0000002900297308 */ /* 0x000fe20000000800 */
[----:B-----5:R-:W-:-:S04]  /*13ef0*/  FMNMX.FTZ R10, R81, R10, !PT ;  /* 0x0000000a510a7209 */ /* 0x020fc80007810000 */
[C---:B------:R-:W-:Y:S01]  /*13f00*/  FSETP.NEU.FTZ.AND P4, PT, R10.reuse, -INF , PT ;  /* 0xff8000000a00780b */ /* 0x040fe20003f9d000 */
[----:B0-----:R-:W-:-:S01]  /*13f10*/  FFMA.FTZ R60, R10, R51, -8 ;  /* 0xc10000000a3c7423 */ /* 0x001fc20000010033 */
[----:B------:R-:W-:Y:S01]  /*13f20*/  FFMA.FTZ R51, R4, UR43, -R80 ;  /* 0x0000002b04337c23 */ /* 0x000fe20008010850 */
[----:B------:R-:W-:Y:S03]  /*13f30*/  MUFU.EX2 R48, R48 ;  /* 0x0000003000307308 */ /* 0x000fe60000000800 */
[----:B------:R-:W-:-:S05]  /*13f40*/  FSEL R60, R60, RZ, P4 ;  /* 0x000000ff3c3c7208 */ /* 0x000fca0002000000 */
        /* <DEDUP_REMOVED lines=30> */
[----:B------:R3:W0:Y:S01]  /*14130*/  MUFU.EX2 R62, R8 ;  /* 0x00000008003e7308 */ /* 0x0006220000000800 */
[----:B-----5:R-:W-:-:S01]  /*14140*/  FFMA.FTZ R9, R21, UR43, -R60 ;  /* 0x0000002b15097c23 */ /* 0x020fc2000801083c */
[----:B-1----:R-:W-:Y:S01]  /*14150*/  FADD.FTZ R21, R0, R75 ;  /* 0x0000004b00157221 */ /* 0x002fe20000010000 */
[----:B------:R-:W-:-:S03]  /*14160*/  FFMA.FTZ R47, R47, UR43, -R60 ;  /* 0x0000002b2f2f7c23 */ /* 0x000fc6000801083c */
[----:B--2---:R-:W-:Y:S02]  /*14170*/  FADD.FTZ R26, R74, R21 ;  /* 0x000000154a1a7221 */ /* 0x004fe40000010000 */
[----:B------:R-:W1:Y:S01]  /*14180*/  MUFU.EX2 R3, R3 ;  /* 0x0000000300037308 */ /* 0x000e620000000800 */
[----:B---3--:R-:W-:-:S01]  /*14190*/  FFMA.FTZ R8, R20, UR43, -R60 ;  /* 0x0000002b14087c23 */ /* 0x008fc2000801083c */
[C---:B------:R-:W-:Y:S01]  /*141a0*/  FADD.FTZ R21, R73.reuse, R26 ;  /* 0x0000001a49157221 */ /* 0x040fe20000010000 */
[----:B------:R-:W-:-:S03]  /*141b0*/  F2FP.SATFINITE.E4M3.F32.PACK_AB_MERGE_C R73, R73, R74, RZ ;  /* 0x0000004a4949723e */ /* 0x000fc600048070ff */
[----:B----4-:R-:W-:Y:S01]  /*141c0*/  FADD.FTZ R26, R72, R21 ;  /* 0x00000015481a7221 */ /* 0x010fe20000010000 */
[----:B0-----:R-:W-:-:S01]  /*141d0*/  FADD.FTZ R21, R4, R79 ;  /* 0x0000004f04157221 */ /* 0x001fc20000010000 */
[----:B------:R-:W0:Y:S01]  /*141e0*/  MUFU.EX2 R12, R12 ;  /* 0x0000000c000c7308 */ /* 0x000e220000000800 */
[----:B------:R-:W-:-:S07]  /*141f0*/  F2FP.SATFINITE.E4M3.F32.PACK_AB_MERGE_C R196, R75, R0, R73 ;  /* 0x000000004bc4723e */ /* 0x000fce0004807049 */
[----:B------:R2:W3:Y:S08]  /*14200*/  MUFU.EX2 R80, R14 ;  /* 0x0000000e00507308 */ /* 0x0004f00000000800 */
[----:B------:R4:W5:Y:S01]  /*14210*/  MUFU.EX2 R83, R15 ;  /* 0x0000000f00537308 */ /* 0x0009620000000800 */
[----:B--2---:R-:W-:-:S01]  /*14220*/  FFMA.FTZ R14, R27, UR43, -R60 ;  /* 0x0000002b1b0e7c23 */ /* 0x004fc2000801083c */
[----:B------:R-:W-:Y:S01]  /*14230*/  FADD.FTZ R27, R71, R26 ;  /* 0x0000001a471b7221 */ /* 0x000fe20000010000 */
[----:B------:R-:W-:-:S01]  /*14240*/  FADD.FTZ R26, R62, R21 ;  /* 0x000000153e1a7221 */ /* 0x000fc20000010000 */
[----:B------:R-:W-:-:S03]  /*14250*/  F2FP.SATFINITE.E4M3.F32.PACK_AB_MERGE_C R62, R81, R62, RZ ;  /* 0x0000003e513e723e */ /* 0x000fc600048070ff */
[----:B------:R-:W-:Y:S01]  /*14260*/  FADD.FTZ R26, R81, R26 ;  /* 0x0000001a511a7221 */ /* 0x000fe20000010000 */
[----:B------:R-:W2:Y:S01]  /*14270*/  MUFU.EX2 R8, R8 ;  /* 0x0000000800087308 */ /* 0x000ea20000000800 */
[----:B----4-:R-:W-:-:S01]  /*14280*/  FFMA.FTZ R15, R34, UR43, -R60 ;  /* 0x0000002b220f7c23 */ /* 0x010fc2000801083c */
[----:B------:R-:W-:Y:S01]  /*14290*/  FADD.FTZ R34, R76, R27 ;  /* 0x0000001b4c227221 */ /* 0x000fe20000010000 */
[----:B-1----:R-:W-:-:S01]  /*142a0*/  FADD.FTZ R21, R3, R26 ;  /* 0x0000001a03157221 */ /* 0x002fc20000010000 */
[----:B------:R-:W-:Y:S02]  /*142b0*/  F2FP.SATFINITE.E4M3.F32.PACK_AB_MERGE_C R197, R79, R4, R62 ;  /* 0x000000044fc5723e */ /* 0x000fe4000480703e */
[----:B------:R-:W-:-:S01]  /*142c0*/  FADD.FTZ R27, R77, R34 ;  /* 0x000000224d1b7221 */ /* 0x000fc20000010000 */
[----:B0-----:R-:W-:Y:S01]  /*142d0*/  FADD.FTZ R21, R12, R21 ;  /* 0x000000150c157221 */ /* 0x001fe20000010000 */
[----:B------:R-:W0:Y:S01]  /*142e0*/  MUFU.EX2 R9, R9 ;  /* 0x0000000900097308 */ /* 0x000e220000000800 */
[----:B------:R-:W-:Y:S01]  /*142f0*/  F2FP.SATFINITE.E4M3.F32.PACK_AB_MERGE_C R34, R53, R56, RZ ;  /* 0x000000383522723e */ /* 0x000fe200048070ff */
[----:B------:R-:W-:Y:S01]  /*14300*/  FADD.FTZ R26, R68, R27 ;  /* 0x0000001b441a7221 */ /* 0x000fe20000010000 */
[----:B---3--:R-:W-:-:S01]  /*14310*/  FADD.FTZ R0, R80, R21 ;  /* 0x0000001550007221 */ /* 0x008fc20000010000 */
[----:B-----5:R-:W-:Y:S01]  /*14320*/  F2FP.SATFINITE.E4M3.F32.PACK_AB_MERGE_C R80, R83, R80, RZ ;  /* 0x000000505350723e */ /* 0x020fe200048070ff */
[----:B------:R-:W1:Y:S01]  /*14330*/  @P2 LDC R4, c[0x0][0x44c] ;  /* 0x00011300ff042b82 */ /* 0x000e620000000800 */
[----:B------:R-:W-:-:S01]  /*14340*/  FADD.FTZ R26, R63, R26 ;  /* 0x0000001a3f1a7221 */ /* 0x000fc20000010000 */
[----:B------:R-:W-:Y:S01]  /*14350*/  FADD.FTZ R21, R83, R0 ;  /* 0x0000000053157221 */ /* 0x000fe20000010000 */
[----:B------:R-:W3:Y:S01]  /*14360*/  MUFU.EX2 R24, R24 ;  /* 0x0000001800187308 */ /* 0x000ee20000000800 */
[----:B------:R-:W-:Y:S01]  /*14370*/  F2FP.SATFINITE.E4M3.F32.PACK_AB_MERGE_C R199, R12, R3, R80 ;  /* 0x000000030cc7723e */ /* 0x000fe20004807050 */
[----:B------:R-:W-:Y:S01]  /*14380*/  FADD.FTZ R27, R61, R26 ;  /* 0x0000001a3d1b7221 */ /* 0x000fe20000010000 */
[----:B--2---:R-:W-:-:S01]  /*14390*/  FADD.FTZ R0, R8, R21 ;  /* 0x0000001508007221 */ /* 0x004fc20000010000 */
[----:B------:R-:W-:-:S02]  /*143a0*/  F2FP.SATFINITE.E4M3.F32.PACK_AB_MERGE_C R76, R77, R76, RZ ;  /* 0x0000004c4d4c723e */ /* 0x000fc400048070ff */
[----:B------:R-:W-:-:S01]  /*143b0*/  FADD.FTZ R27, R78, R27 ;  /* 0x0000001b4e1b7221 */ /* 0x000fc20000010000 */
[----:B------:R-:W-:Y:S01]  /*143c0*/  F2FP.SATFINITE.E4M3.F32.PACK_AB_MERGE_C R61, R78, R61, RZ ;  /* 0x0000003d4e3d723e */ /* 0x000fe200048070ff */
[----:B------:R-:W2:Y:S01]  /*143d0*/  MUFU.EX2 R25, R25 ;  /* 0x0000001900197308 */ /* 0x000ea20000000800 */
[----:B0-----:R-:W-:-:S01]  /*143e0*/  FADD.FTZ R21, R9, R0 ;  /* 0x0000000009157221 */ /* 0x001fc20000010000 */
[----:B------:R-:W-:Y:S01]  /*143f0*/  FADD.FTZ R26, R58, R27 ;  /* 0x0000001b3a1a7221 */ /* 0x000fe20000010000 */
[----:B------:R-:W-:Y:S02]  /*14400*/  F2FP.SATFINITE.E4M3.F32.PACK_AB_MERGE_C R198, R71, R72, R76 ;  /* 0x0000004847c6723e */ /* 0x000fe4000480704c */
[----:B------:R-:W-:Y:S01]  /*14410*/  F2FP.SATFINITE.E4M3.F32.PACK_AB_MERGE_C R192, R63, R68, R61 ;  /* 0x000000443fc0723e */ /* 0x000fe2000480703d */
[----:B------:R-:W-:-:S01]  /*14420*/  FADD.FTZ R27, R57, R26 ;  /* 0x0000001a391b7221 */ /* 0x000fc20000010000 */
[----:B------:R-:W-:Y:S01]  /*14430*/  F2FP.SATFINITE.E4M3.F32.PACK_AB_MERGE_C R26, R59, R52, RZ ;  /* 0x000000343b1a723e */ /* 0x000fe200048070ff */
[----:B------:R-:W0:Y:S01]  /*14440*/  MUFU.EX2 R13, R13 ;  /* 0x0000000d000d7308 */ /* 0x000e220000000800 */
[----:B---3--:R-:W-:-:S01]  /*14450*/  FADD.FTZ R0, R24, R21 ;  /* 0x0000001518007221 */ /* 0x008fc20000010000 */
[----:B------:R-:W-:Y:S01]  /*14460*/  FADD.FTZ R56, R56, R27 ;  /* 0x0000001b38387221 */ /* 0x000fe20000010000 */
[----:B------:R-:W-:-:S02]  /*14470*/  F2FP.SATFINITE.E4M3.F32.PACK_AB_MERGE_C R188, R46, R55, R26 ;  /* 0x000000372ebc723e */ /* 0x000fc4000480701a */
[----:B------:R-:W-:Y:S01]  /*14480*/  F2FP.SATFINITE.E4M3.F32.PACK_AB_MERGE_C R26, R49, R50, RZ ;  /* 0x00000032311a723e */ /* 0x000fe200048070ff */
[----:B------:R-:W-:-:S01]  /*14490*/  FADD.FTZ R56, R53, R56 ;  /* 0x0000003835387221 */ /* 0x000fc20000010000 */
[----:B-1----:R-:W-:Y:S01]  /*144a0*/  @P2 IMAD.HI.U32 R4, R207, R4, RZ ;  /* 0x00000004cf042227 */ /* 0x002fe200078e00ff */
[----:B------:R-:W1:Y:S03]  /*144b0*/  MUFU.EX2 R14, R14 ;  /* 0x0000000e000e7308 */ /* 0x000e660000000800 */
[----:B--2---:R-:W-:-:S01]  /*144c0*/  FADD.FTZ R0, R25, R0 ;  /* 0x0000000019007221 */ /* 0x004fc20000010000 */
[----:B------:R-:W-:Y:S01]  /*144d0*/  FADD.FTZ R55, R55, R56 ;  /* 0x0000003837377221 */ /* 0x000fe20000010000 */
[----:B------:R-:W-:Y:S02]  /*144e0*/  F2FP.SATFINITE.E4M3.F32.PACK_AB_MERGE_C R190, R48, R41, R26 ;  /* 0x0000002930be723e */ /* 0x000fe4000480701a */
[----:B------:R-:W-:Y:S01]  /*144f0*/  F2FP.SATFINITE.E4M3.F32.PACK_AB_MERGE_C R24, R25, R24, RZ ;  /* 0x000000181918723e */ /* 0x000fe200048070ff */
[----:B------:R-:W-:-:S01]  /*14500*/  FADD.FTZ R55, R46, R55 ;  /* 0x000000372e377221 */ /* 0x000fc20000010000 */
[----:B------:R-:W-:Y:S01]  /*14510*/  F2FP.SATFINITE.E4M3.F32.PACK_AB_MERGE_C R194, R57, R58, R34 ;  /* 0x0000003a39c2723e */ /* 0x000fe20004807022 */
[----:B------:R-:W2:Y:S01]  /*14520*/  MUFU.EX2 R30, R30 ;  /* 0x0000001e001e7308 */ /* 0x000ea20000000800 */
[----:B0-----:R-:W-:-:S01]  /*14530*/  FADD.FTZ R21, R13, R0 ;  /* 0x000000000d157221 */ /* 0x001fc20000010000 */
[----:B------:R-:W-:Y:S01]  /*14540*/  FADD.FTZ R52, R52, R55 ;  /* 0x0000003734347221 */ /* 0x000fe20000010000 */
[----:B------:R-:W-:Y:S01]  /*14550*/  F2FP.SATFINITE.E4M3.F32.PACK_AB_MERGE_C R193, R9, R8, R24 ;  /* 0x0000000809c1723e */ /* 0x000fe20004807018 */
[----:B------:R-:W-:-:S02]  /*14560*/  IMAD.MOV.U32 R9, RZ, RZ, R207 ;  /* 0x000000ffff097224 */ /* 0x000fc400078e00cf */
        /* <DEDUP_REMOVED lines=11> */
[----:B------:R-:W-:-:S04]  /*14620*/  F2FP.SATFINITE.E4M3.F32.PACK_AB_MERGE_C R30, R31, R30, RZ ;  /* 0x0000001e1f1e723e */ /* 0x000fc800048070ff */
[----:B------:R-:W-:Y:S02]  /*14630*/  F2FP.SATFINITE.E4M3.F32.PACK_AB_MERGE_C R195, R14, R13, R30 ;  /* 0x0000000d0ec3723e */ /* 0x000fe4000480701e */
        /* <DEDUP_REMOVED lines=12> */
[----:B------:R-:W-:Y:S01]  /*14700*/  MUFU.EX2 R36, R36 ;  /* 0x0000002400247308 */ /* 0x000fe20000000800 */
[----:B0-----:R-:W-:-:S07]  /*14710*/  FADD.FTZ R21, R43, R0 ;  /* 0x000000002b157221 */ /* 0x001fce0000010000 */
[----:B------:R-:W0:Y:S01]  /*14720*/  MUFU.EX2 R33, R33 ;  /* 0x0000002100217308 */ /* 0x000e220000000800 */
[----:B-1----:R-:W-:-:S02]  /*14730*/  FADD.FTZ R0, R44, R21 ;  /* 0x000000152c007221 */ /* 0x002fc40000010000 */
[----:B------:R-:W1:Y:S05]  /*14740*/  @P2 LDC R21, c[0x0][0x450] ;  /* 0x00011400ff152b82 */ /* 0x000e6a0000000800 */
[----:B------:R-:W2:Y:S08]  /*14750*/  MUFU.EX2 R45, R45 ;  /* 0x0000002d002d7308 */ /* 0x000eb00000000800 */
[----:B------:R-:W-:Y:S01]  /*14760*/  MUFU.EX2 R40, R40 ;  /* 0x0000002800287308 */ /* 0x000fe20000000800 */
[----:B0-----:R-:W-:-:S07]  /*14770*/  F2FP.SATFINITE.E4M3.F32.PACK_AB_MERGE_C R3, R33, R36, RZ ;  /* 0x000000242103723e */ /* 0x001fce00048070ff */
[----:B------:R-:W0:Y:S01]  /*14780*/  MUFU.EX2 R37, R37 ;  /* 0x0000002500257308 */ /* 0x000e220000000800 */
[C---:B--2---:R-:W-:Y:S01]  /*14790*/  F2FP.SATFINITE.E4M3.F32.PACK_AB_MERGE_C R44, R45.reuse, R44, RZ ;  /* 0x0000002c2d2c723e */ /* 0x044fe200048070ff */
[----:B------:R-:W-:Y:S01]  /*147a0*/  FADD.FTZ R45, R45, R0 ;  /* 0x000000002d2d7221 */ /* 0x000fe20000010000 */
[----:B-1----:R-:W-:Y:S02]  /*147b0*/  @P2 SHF.R.U32.HI R9, RZ, R21, R4 ;  /* 0x00000015ff092219 */ /* 0x002fe40000011604 */
[----:B------:R-:W-:-:S03]  /*147c0*/  F2FP.SATFINITE.E4M3.F32.PACK_AB_MERGE_C R191, R43, R42, R44 ;  /* 0x0000002a2bbf723e */ /* 0x000fc6000480702c */
[----:B------:R-:W1:Y:S01]  /*147d0*/  MUFU.EX2 R64, R64 ;  /* 0x0000004000407308 */ /* 0x000e620000000800 */
[----:B------:R-:W-:-:S04]  /*147e0*/  IMAD.IADD R9, R88, 0x1, R9 ;  /* 0x0000000158097824 */ /* 0x000fc800078e0209 */
[----:B------:R-:W-:-:S03]  /*147f0*/  IMAD.IADD R6, R9, 0x1, R6 ;  /* 0x0000000109067824 */ /* 0x000fc600078e0206 */
        /* <DEDUP_REMOVED lines=9> */
[----:B--2---:R-:W-:-:S07]  /*14890*/  FADD.FTZ R3, R65, R0 ;  /* 0x0000000041037221 */ /* 0x004fce0000010000 */
[----:B------:R-:W1:Y:S01]  /*148a0*/  MUFU.EX2 R51, R51 ;  /* 0x0000003300337308 */ /* 0x000e620000000800 */
[----:B0-----:R-:W-:-:S07]  /*148b0*/  FADD.FTZ R0, R66, R3 ;  /* 0x0000000342007221 */ /* 0x001fce0000010000 */
[----:B------:R-:W0:Y:S08]  /*148c0*/  MUFU.EX2 R67, R67 ;  /* 0x0000004300437308 */ /* 0x000e300000000800 */
[----:B------:R-:W-:Y:S01]  /*148d0*/  MUFU.EX2 R32, R32 ;  /* 0x0000002000207308 */ /* 0x000fe20000000800 */
[----:B-1----:R-:W-:-:S07]  /*148e0*/  F2FP.SATFINITE.E4M3.F32.PACK_AB_MERGE_C R3, R51, R28, RZ ;  /* 0x0000001c3303723e */ /* 0x002fce00048070ff */
[----:B------:R-:W1:Y:S01]  /*148f0*/  MUFU.EX2 R29, R29 ;  /* 0x0000001d001d7308 */ /* 0x000e620000000800 */
[----:B0-----:R-:W-:-:S01]  /*14900*/  FADD.FTZ R0, R67, R0 ;  /* 0x0000000043007221 */ /* 0x001fc20000010000 */
[----:B------:R-:W-:-:S04]  /*14910*/  F2FP.SATFINITE.E4M3.F32.PACK_AB_MERGE_C R66, R67, R66, RZ ;  /* 0x000000424342723e */ /* 0x000fc800048070ff */
[----:B------:R-:W-:Y:S02]  /*14920*/  F2FP.SATFINITE.E4M3.F32.PACK_AB_MERGE_C R185, R65, R64, R66 ;  /* 0x0000004041b9723e */ /* 0x000fe40004807042 */
[----:B------:R-:W0:Y:S08]  /*14930*/  MUFU.EX2 R69, R69 ;  /* 0x0000004500457308 */ /* 0x000e300000000800 */
[----:B------:R-:W2:Y:S01]  /*14940*/  MUFU.EX2 R70, R70 ;  /* 0x0000004600467308 */ /* 0x000ea20000000800 */
[----:B-1----:R-:W-:Y:S01]  /*14950*/  F2FP.SATFINITE.E4M3.F32.PACK_AB_MERGE_C R186, R29, R32, R3 ;  /* 0x000000201dba723e */ /* 0x002fe20004807003 */
[----:B------:R-:W-:-:S04]  /*14960*/  FADD.FTZ R32, R32, R33 ;  /* 0x0000002120207221 */ /* 0x000fc80000010000 */
[----:B------:R-:W-:Y:S02]  /*14970*/  FADD.FTZ R29, R29, R32 ;  /* 0x000000201d1d7221 */ /* 0x000fe40000010000 */
[----:B------:R-:W-:Y:S01]  /*14980*/  MUFU.EX2 R54, R54 ;  /* 0x0000003600367308 */ /* 0x000fe20000000800 */
[----:B0-----:R-:W-:-:S01]  /*14990*/  FADD.FTZ R3, R69, R0 ;  /* 0x0000000045037221 */ /* 0x001fc20000010000 */
[----:B------:R-:W-:-:S04]  /*149a0*/  FADD.FTZ R4, R28, R29 ;  /* 0x0000001d1c047221 */ /* 0x000fc80000010000 */
[----:B------:R-:W-:Y:S02]  /*149b0*/  FADD.FTZ R4, R51, R4 ;  /* 0x0000000433047221 */ /* 0x000fe40000010000 */
[----:B------:R-:W0:Y:S01]  /*149c0*/  MUFU.EX2 R47, R47 ;  /* 0x0000002f002f7308 */ /* 0x000e220000000800 */
[----:B--2---:R-:W-:-:S01]  /*149d0*/  FADD.FTZ R3, R70, R3 ;  /* 0x0000000346037221 */ /* 0x004fc20000010000 */
[----:B0-----:R-:W-:-:S03]  /*149e0*/  F2FP.SATFINITE.E4M3.F32.PACK_AB_MERGE_C R0, R47, R54, RZ ;  /* 0x000000362f00723e */ /* 0x001fc600048070ff */
[----:B------:R-:W-:Y:S01]  /*149f0*/  FADD.FTZ R54, R54, R3 ;  /* 0x0000000336367221 */ /* 0x000fe20000010000 */
[----:B------:R-:W-:-:S03]  /*14a00*/  F2FP.SATFINITE.E4M3.F32.PACK_AB_MERGE_C R187, R70, R69, R0 ;  /* 0x0000004546bb723e */ /* 0x000fc60004807000 */
[----:B------:R-:W-:Y:S01]  /*14a10*/  FADD.FTZ R3, R47, R54 ;  /* 0x000000362f037221 */ /* 0x000fe20000010000 */
[----:B------:R-:W-:Y:S01]  /*14a20*/  VIADD R0, R89, 0xfffffffe ;  /* 0xfffffffe59007836 */ /* 0x000fe20000000000 */
        /* <DEDUP_REMOVED lines=12> */
.L_x_4489:
[----:B------:R-:W-:-:S13]  /*14af0*/  ISETP.NE.AND P4, PT, R7, 0x1, PT ;  /* 0x000000010700780c */ /* 0x000fda0003f85270 */
[----:B------:R-:W0:Y:S02]  /*14b00*/  @P4 LDC.64 R12, c[0x0][0x9e8] ;  /* 0x00027a00ff0c4b82 */ /* 0x000e240000000a00 */
[----:B0-----:R-:W-:-:S05]  /*14b10*/  @P4 IMAD.HI.U32 R12, R8, R12, RZ ;  /* 0x0000000c080c4227 */ /* 0x001fca00078e00ff */
[----:B------:R-:W-:-:S07]  /*14b20*/  @P4 SHF.R.U32.HI R8, RZ, R13, R12 ;  /* 0x0000000dff084219 */ /* 0x000fce000001160c */
.L_x_4490:
[----:B------:R-:W-:Y:S05]  /*14b30*/  BSYNC B0 ;  /* 0x0000000000007941 */ /* 0x000fea0003800000 */
.L_x_4488:
[----:B------:R-:W-:-:S05]  /*14b40*/  IMAD R7, R8, R7, R7 ;  /* 0x0000000708077224 */ /* 0x000fca00078e0207 */
[----:B------:R-:W-:-:S07]  /*14b50*/  VIMNMX R6, R6, R7, PT ;  /* 0x0000000706067248 */ /* 0x000fce0003fe0100 */
.L_x_4487:
        /* <DEDUP_REMOVED lines=60> */
[----:B------:R-:W-:Y:S06]  /*14f20*/  @!P4 BRA `(.L_x_4491) ;  /* 0x000000380084c947 */ /* 0x000fec0003800000 */
[----:B------:R-:W-:-:S07]  /*14f30*/  IMAD.MOV.U32 R119, RZ, RZ, RZ ;  /* 0x000000ffff777224 */ /* 0x000fce00078e00ff */
.L_x_4510:
        /* <DEDUP_REMOVED lines=10> */
.L_x_4493:
[----:B------:R-:W-:Y:S01]  /*14fe0*/  IMAD R7, R13, 0x8, R16 ;  /* 0x000000080d077824 */ /* 0x000fe200078e0210 */
[----:B------:R-:W-:-:S04]  /*14ff0*/  SHF.L.U32 R6, R14, 0x1f, RZ ;  /* 0x0000001f0e067819 */ /* 0x000fc800000006ff */
[----:B------:R0:W1:Y:S01]  /*15000*/  SYNCS.PHASECHK.TRANS64.TRYWAIT P5, [R7+URZ+0x2a830], R6 ;  /* 0x02a83006070075a7 */ /* 0x00006200080a017f */
[----:B------:R-:W-:Y:S05]  /*15010*/  @!P0 BRA `(.L_x_4494) ;  /* 0x0000000000048947 */ /* 0x000fea0003800000 */
[----:B------:R-:W-:Y:S01]  /*15020*/  BPT.TRAP 0x1 ;  /* 0x000000040000795c */ /* 0x000fe20000300000 */
.L_x_4494:
[----:B------:R-:W-:Y:S04]  /*15030*/  BSSY B0, `(.L_x_4492) ;  /* 0x0000004000007945 */ /* 0x000fe80003800000 */
[----:B-1----:R-:W-:Y:S05]  /*15040*/  @P5 BRA `(.L_x_4495) ;  /* 0x0000000000085947 */ /* 0x002fea0003800000 */
[----:B------:R-:W1:Y:S02]  /*15050*/  SYNCS.PHASECHK.TRANS64.TRYWAIT P5, [R7+URZ+0x2a830], R6 ;  /* 0x02a83006070075a7 */ /* 0x000e6400080a017f */
[----:B-1----:R-:W-:Y:S05]  /*15060*/  @!P5 BRA `(.L_x_4496) ;  /* 0x000001640044d947 */ /* 0x002fea0003800000 */
.L_x_4495:
[----:B------:R-:W-:Y:S05]  /*15070*/  BSYNC B0 ;  /* 0x0000000000007941 */ /* 0x000fea0003800000 */
.L_x_4492:
[----:B01----:R-:W0:Y:S01]  /*15080*/  S2R R6, SR_TID.X ;  /* 0x0000000000067919 */ /* 0x003e220000002100 */
[----:B------:R-:W-:Y:S05]  /*15090*/  WARPSYNC.ALL ;  /* 0x0000000000007948 */ /* 0x000fea0003800000 */
[----:B------:R-:W-:Y:S02]  /*150a0*/  IMAD.MOV.U32 R7, RZ, RZ, -0x7fffffe0 ;  /* 0x80000020ff077424 */ /* 0x000fe400078e00ff */
[----:B------:R-:W-:Y:S02]  /*150b0*/  IMAD.MOV.U32 R121, RZ, RZ, -0x7fffffe0 ;  /* 0x80000020ff797424 */ /* 0x000fe400078e00ff */
[----:B------:R-:W-:Y:S01]  /*150c0*/  IMAD.MOV.U32 R21, RZ, RZ, -0x7fffffe0 ;  /* 0x80000020ff157424 */ /* 0x000fe200078e00ff */
[----:B------:R-:W-:Y:S01]  /*150d0*/  R2UR UR27, R7 ;  /* 0x00000000071b72ca */ /* 0x000fe200000e0000 */
[----:B------:R-:W-:Y:S01]  /*150e0*/  IMAD.MOV.U32 R9, RZ, RZ, -0x7fffffe0 ;  /* 0x80000020ff097424 */ /* 0x000fe200078e00ff */
[----:B------:R-:W-:-:S02]  /*150f0*/  R2UR UR19, R121 ;  /* 0x00000000791372ca */ /* 0x000fc400000e0000 */
[----:B------:R-:W-:Y:S02]  /*15100*/  R2UR UR7, R21 ;  /* 0x00000000150772ca */ /* 0x000fe400000e0000 */
[----:B------:R-:W-:Y:S02]  /*15110*/  R2UR UR11, R9 ;  /* 0x00000000090b72ca */ /* 0x000fe400000e0000 */
[----:B------:R-:W-:Y:S02]  /*15120*/  R2UR UR15, R21 ;  /* 0x00000000150f72ca */ /* 0x000fe400000e0000 */
[----:B------:R-:W-:Y:S02]  /*15130*/  R2UR UR23, R7 ;  /* 0x00000000071772ca */ /* 0x000fe400000e0000 */
        /* <DEDUP_REMOVED lines=8> */
[----:B------:R-:W-:Y:S02]  /*151c0*/  R2UR UR18, R120 ;  /* 0x00000000781272ca */ /* 0x000fe400000e0000 */
[----:B------:R-:W-:Y:S01]  /*151d0*/  R2UR UR6, R20 ;  /* 0x00000000140672ca */ /* 0x000fe200000e0000 */
[----:B------:R-:W-:Y:S01]  /*151e0*/  VIADD R20, R6, 0x202 ;  /* 0x0000020206147836 */ /* 0x000fe20000000000 */
[----:B------:R-:W-:Y:S01]  /*151f0*/  R2UR UR10, R8 ;  /* 0x00000000080a72ca */ /* 0x000fe200000e0000 */
[----:B------:R-:W-:-:S03]  /*15200*/  VIADD R6, R6, 0x402 ;  /* 0x0000040206067836 */ /* 0x000fc60000000000 */
        /* <DEDUP_REMOVED lines=23> */
.L_x_4498:
[----:B------:R-:W-:Y:S01]  /*15380*/  SHF.L.U32 R6, R18, 0x1f, RZ ;  /* 0x0000001f12067819 */ /* 0x000fe200000006ff */
[----:B------:R-:W-:-:S04]  /*15390*/  IMAD R7, R19, 0x8, R16 ;  /* 0x0000000813077824 */ /* 0x000fc800078e0210 */
[----:B------:R0:W1:Y:S01]  /*153a0*/  SYNCS.PHASECHK.TRANS64.TRYWAIT P4, [R7+URZ+0x2a850], R6 ;  /* 0x02a85006070075a7 */ /* 0x000062000808017f */
[----:B------:R-:W-:Y:S05]  /*153b0*/  @!P0 BRA `(.L_x_4499) ;  /* 0x0000000000048947 */ /* 0x000fea0003800000 */
[----:B------:R-:W-:Y:S01]  /*153c0*/  BPT.TRAP 0x1 ;  /* 0x000000040000795c */ /* 0x000fe20000300000 */
.L_x_4499:
[----:B-1----:R-:W-:Y:S05]  /*153d0*/  @P4 BRA `(.L_x_4497) ;  /* 0x0000000000084947 */ /* 0x002fea0003800000 */
[----:B------:R-:W1:Y:S02]  /*153e0*/  SYNCS.PHASECHK.TRANS64.TRYWAIT P4, [R7+URZ+0x2a850], R6 ;  /* 0x02a85006070075a7 */ /* 0x000e64000808017f */
[----:B-1----:R-:W-:Y:S05]  /*153f0*/  @!P4 BRA `(.L_x_4500) ;  /* 0x000001600074c947 */ /* 0x002fea0003800000 */
.L_x_4497:
[----:B01----:R-:W-:Y:S01]  /*15400*/  VIADD R6, R16, 0x400 ;  /* 0x0000040010067836 */ /* 0x003fe20000000000 */
[----:B------:R-:W-:Y:S05]  /*15410*/  WARPSYNC.ALL ;  /* 0x0000000000007948 */ /* 0x000fea0003800000 */
[----:B------:R-:W-:Y:S01]  /*15420*/  SHF.R.U32.HI R6, RZ, 0x4, R6 ;  /* 0x00000004ff067819 */ /* 0x000fe20000011606 */
[----:B------:R-:W-:Y:S01]  /*15430*/  IMAD.MOV.U32 R7, RZ, RZ, 0x40000040 ;  /* 0x40000040ff077424 */ /* 0x000fe200078e00ff */
[----:B------:R-:W-:Y:S01]  /*15440*/  WARPGROUP.ARRIVE ;  /* 0x00000000000079c5 */ /* 0x000fe20000000000 */
[----:B------:R-:W-:Y:S01]  /*15450*/  IMAD.MOV.U32 R9, RZ, RZ, 0x40000040 ;  /* 0x40000040ff097424 */ /* 0x000fe200078e00ff */
[----:B------:R-:W-:Y:S01]  /*15460*/  LOP3.LUT R6, R6, 0x3fff, RZ, 0xc0, !PT ;  /* 0x00003fff06067812 */ /* 0x000fe200078ec0ff */
[----:B------:R-:W-:Y:S01]  /*15470*/  FMUL.FTZ R20, R2, R125 ;  /* 0x0000007d02147220 */ /* 0x000fe20000410000 */
[----:B------:R-:W-:Y:S01]  /*15480*/  R2UR UR7, R7 ;  /* 0x00000000070772ca */ /* 0x000fe200000e0000 */
[----:B------:R-:W-:Y:S01]  /*15490*/  IMAD.MOV.U32 R7, RZ, RZ, 0x40000040 ;  /* 0x40000040ff077424 */ /* 0x000fe200078e00ff */
[----:B------:R-:W-:Y:S01]  /*154a0*/  LOP3.LUT R6, R6, 0x10000, RZ, 0xfc, !PT ;  /* 0x0001000006067812 */ /* 0x000fe200078efcff */
[C---:B------:R-:W-:Y:S01]  /*154b0*/  FMUL.FTZ R125, R2.reuse, R130 ;  /* 0x00000082027d7220 */ /* 0x040fe20000410000 */
        /* <DEDUP_REMOVED lines=21> */
[----:B------:R-:W-:Y:S01]  /*15610*/  QGMMA.64x192x32.F32.E4M3.E4M3 R24, R196, gdesc[UR4], R24, gsb0 ;  /* 0x02e00004c4187df3 */ /* 0x000fe20008000818 */
[----:B------:R-:W-:Y:S01]  /*15620*/  R2UR UR6, R8 ;  /* 0x00000000080672ca */ /* 0x000fe200000e0000 */
[----:B------:R-:W-:Y:S01]  /*15630*/  VIADD R8, R6, 0x4 ;  /* 0x0000000406087836 */ /* 0x000fe20000000000 */
[----:B------:R-:W-:Y:S01]  /*15640*/  R2UR UR7, R9 ;  /* 0x00000000090772ca */ /* 0x000fe200000e0000 */
[----:B------:R-:W-:-:S02]  /*15650*/  IMAD.MOV.U32 R9, RZ, RZ, 0x40000040 ;  /* 0x40000040ff097424 */ /* 0x000fc400078e00ff */
[----:B------:R-:W-:Y:S01]  /*15660*/  FMUL.FTZ R128, R2, R135 ;  /* 0x0000008702807220 */ /* 0x000fe20000410000 */
[----:B------:R-:W-:Y:S02]  /*15670*/  VIADD R6, R6, 0x6 ;  /* 0x0000000606067836 */ /* 0x000fe40000000000 */
        /* <DEDUP_REMOVED lines=10> */
[----:B------:R-:W-:-:S02]  /*15720*/  IMAD.SHL.U32 R176, R0, 0x80, RZ ;  /* 0x0000008000b07824 */ /* 0x000fc400078e00ff */
        /* <DEDUP_REMOVED lines=20> */
[----:B------:R-:W0:Y:S04]  /*15870*/  MUFU.TANH R15, R15 ;  /* 0x0000000f000f7308 */ /* 0x000e280000002400 */
[----:B------:R-:W-:-:S04]  /*15880*/  IADD3 R181, -R201, R180, R202 ;  /* 0x000000b4c9b57210 */ /* 0x000fc80007ffe1ca */
[----:B------:R-:W1:Y:S01]  /*15890*/  MUFU.TANH R18, R18 ;  /* 0x0000001200127308 */ /* 0x000e620000002400 */
[C---:B------:R-:W-:Y:S02]  /*158a0*/  VIADD R180, R181.reuse, UR34 ;  /* 0x00000022b5b47c36 */ /* 0x040fe40008000000 */
        /* <DEDUP_REMOVED lines=22> */
[----:B------:R-:W5:Y:S01]  /*15a10*/  S2R R199, SR_TID.X ;  /* 0x0000000000c77919 */ /* 0x000f620000002100 */
[----:B------:R-:W0:Y:S01]  /*15a20*/  MUFU.TANH R146, R146 ;  /* 0x0000009200927308 */ /* 0x000e220000002400 */
[----:B------:R-:W-:Y:S01]  /*15a30*/  QGMMA.64x192x32.F32.E4M3.E4M3 R24, R192, gdesc[UR4], R24, gsb0 ;  /* 0x02e00004c0187df3 */ /* 0x000fe20008000818 */
[----:B------:R-:W-:Y:S02]  /*15a40*/  R2UR UR6, R8 ;  /* 0x00000000080672ca */ /* 0x000fe400000e0000 */
        /* <DEDUP_REMOVED lines=16> */
[----:B------:R-:W0:Y:S01]  /*15b50*/  MUFU.TANH R122, R122 ;  /* 0x0000007a007a7308 */ /* 0x000e220000002400 */
[----:B-----5:R-:W-:-:S07]  /*15b60*/  SHF.R.U32.HI R199, RZ, 0x7, R199 ;  /* 0x00000007ffc77819 */ /* 0x020fce00000116c7 */
        /* <DEDUP_REMOVED lines=25> */
[----:B------:R-:W-:Y:S01]  /*15d00*/  QGMMA.64x192x32.F32.E4M3.E4M3 R24, R188, gdesc[UR4], R24, gsb0 ;  /* 0x02e00004bc187df3 */ /* 0x000fe20008000818 */
[----:B------:R-:W-:Y:S01]  /*15d10*/  R2UR UR6, R6 ;  /* 0x00000000060672ca */ /* 0x000fe200000e0000 */
[----:B------:R-:W-:Y:S01]  /*15d20*/  IMAD.IADD R6, R220, 0x1, R207 ;  /* 0x00000001dc067824 */ /* 0x000fe200078e02cf */
[----:B------:R-:W-:-:S04]  /*15d30*/  R2UR UR7, R7 ;  /* 0x00000000070772ca */ /* 0x000fc800000e0000 */
[----:B------:R-:W0:Y:S01]  /*15d40*/  MUFU.TANH R166, R166 ;  /* 0x000000a600a67308 */ /* 0x000e220000002400 */
[----:B------:R-:W5:Y:S07]  /*15d50*/  @P2 LDC R7, c[0x0][0x44c] ;  /* 0x00011300ff072b82 */ /* 0x000f6e0000000800 */
[----:B------:R-:W0:Y:S08]  /*15d60*/  MUFU.TANH R163, R163 ;  /* 0x000000a300a37308 */ /* 0x000e300000002400 */
[----:B------:R-:W0:Y:S08]  /*15d70*/  MUFU.TANH R164, R164 ;  /* 0x000000a400a47308 */ /* 0x000e300000002400 */
[----:B------:R-:W0:Y:S01]  /*15d80*/  MUFU.TANH R169, R169 ;  /* 0x000000a900a97308 */ /* 0x000e220000002400 */
[----:B-----5:R-:W-:-:S05]  /*15d90*/  @P2 IMAD.HI.U32 R7, R6, R7, RZ ;  /* 0x0000000706072227 */ /* 0x020fca00078e00ff */
[----:B-1----:R-:W-:Y:S01]  /*15da0*/  @P2 SHF.R.U32.HI R6, RZ, R8, R7 ;  /* 0x00000008ff062219 */ /* 0x002fe20000011607 */
[C---:B------:R-:W-:Y:S01]  /*15db0*/  FMUL.FTZ R7, R2.reuse, R120 ;  /* 0x0000007802077220 */ /* 0x040fe20000410000 */
[----:B------:R-:W-:Y:S02]  /*15dc0*/  @!P1 IMAD R120, R13, 0x8, R16 ;  /* 0x000000080d789824 */ /* 0x000fe400078e0210 */
[----:B------:R-:W-:Y:S01]  /*15dd0*/  FMUL.FTZ R8, R2, R121 ;  /* 0x0000007902087220 */ /* 0x000fe20000410000 */
[----:B------:R-:W1:Y:S01]  /*15de0*/  MUFU.TANH R170, R170 ;  /* 0x000000aa00aa7308 */ /* 0x000e620000002400 */
[----:B------:R-:W-:-:S05]  /*15df0*/  @!P1 VIADD R120, R120, 0x2a840 ;  /* 0x0002a84078789836 */ /* 0x000fca0000000000 */
[----:B------:R-:W-:Y:S02]  /*15e00*/  @!P1 PRMT R121, RZ, 0x654, R120 ;  /* 0x00000654ff799816 */ /* 0x000fe40000000078 */
        /* <DEDUP_REMOVED lines=15> */
[----:B------:R-:W-:Y:S03]  /*15f00*/  QGMMA.64x192x32.F32.E4M3.E4M3 R24, R184, gdesc[UR4], R24, gsb0 ;  /* 0x02e00004b8187df3 */ /* 0x000fe60008000818 */
        /* <DEDUP_REMOVED lines=19> */
.L_x_4503:
[----:B------:R-:W-:-:S05]  /*16040*/  IMAD.U32 R185, RZ, RZ, UR32 ;  /* 0x00000020ffb97e24 */ /* 0x000fca000f8e00ff */
[----:B------:R-:W-:-:S13]  /*16050*/  ISETP.NE.AND P4, PT, R185, 0x1, PT ;  /* 0x00000001b900780c */ /* 0x000fda0003f85270 */
[----:B------:R-:W0:Y:S02]  /*16060*/  @P4 LDC.64 R120, c[0x0][0x9e8] ;  /* 0x00027a00ff784b82 */ /* 0x000e240000000a00 */
[----:B0-----:R-:W-:-:S05]  /*16070*/  @P4 IMAD.HI.U32 R120, R184, R120, RZ ;  /* 0x00000078b8784227 */ /* 0x001fca00078e00ff */
[----:B------:R-:W-:-:S07]  /*16080*/  @P4 SHF.R.U32.HI R184, RZ, R121, R120 ;  /* 0x00000079ffb84219 */ /* 0x000fce0000011678 */
.L_x_4504:
[----:B------:R-:W-:Y:S05]  /*16090*/  BSYNC B0 ;  /* 0x0000000000007941 */ /* 0x000fea0003800000 */
.L_x_4502:
[----:B------:R-:W-:-:S04]  /*160a0*/  IMAD R184, R184, R185, -R176 ;  /* 0x000000b9b8b87224 */ /* 0x000fc800078e0ab0 */
[----:B------:R-:W-:-:S05]  /*160b0*/  IMAD R184, R203, -0x2, R184 ;  /* 0xfffffffecbb87824 */ /* 0x000fca00078e02b8 */
[----:B------:R-:W-:Y:S02]  /*160c0*/  VIADDMNMX R182, R184, R185, R182, PT ;  /* 0x000000b9b8b67246 */ /* 0x000fe400038001b6 */
[----:B------:R-:W-:-:S07]  /*160d0*/  VIMNMX R183, R183, R184, !PT ;  /* 0x000000b8b7b77248 */ /* 0x000fce0007fe0100 */
.L_x_4501:
        /* <DEDUP_REMOVED lines=113> */
.L_x_4507:
[----:B------:R-:W-:-:S05]  /*167f0*/  IMAD.U32 R183, RZ, RZ, UR32 ;  /* 0x00000020ffb77e24 */ /* 0x000fca000f8e00ff */
[----:B------:R-:W-:-:S13]  /*16800*/  ISETP.NE.AND P5, PT, R183, 0x1, PT ;  /* 0x00000001b700780c */ /* 0x000fda0003fa5270 */
[----:B------:R-:W0:Y:S02]  /*16810*/  @P5 LDC.64 R6, c[0x0][0x9e8] ;  /* 0x00027a00ff065b82 */ /* 0x000e240000000a00 */
[----:B0-----:R-:W-:-:S05]  /*16820*/  @P5 IMAD.HI.U32 R6, R121, R6, RZ ;  /* 0x0000000679065227 */ /* 0x001fca00078e00ff */
[----:B------:R-:W-:-:S07]  /*16830*/  @P5 SHF.R.U32.HI R121, RZ, R7, R6 ;  /* 0x00000007ff795219 */ /* 0x000fce0000011606 */
.L_x_4508:
[----:B------:R-:W-:Y:S05]  /*16840*/  BSYNC B0 ;  /* 0x0000000000007941 */ /* 0x000fea0003800000 */
.L_x_4506:
[----:B------:R-:W-:-:S04]  /*16850*/  IMAD R176, R121, R183, -R176 ;  /* 0x000000b779b07224 */ /* 0x000fc800078e0ab0 */
[----:B------:R-:W-:-:S05]  /*16860*/  IMAD R176, R203, -0x2, R176 ;  /* 0xfffffffecbb07824 */ /* 0x000fca00078e02b0 */
[----:B------:R-:W-:Y:S02]  /*16870*/  VIADDMNMX R180, R176, R183, R180, PT ;  /* 0x000000b7b0b47246 */ /* 0x000fe400038001b4 */
[----:B------:R-:W-:-:S07]  /*16880*/  VIMNMX R181, R181, R176, !PT ;  /* 0x000000b0b5b57248 */ /* 0x000fce0007fe0100 */
.L_x_4505:
        /* <DEDUP_REMOVED lines=90> */
[----:B0-----:R-:W-:Y:S01]  /*16e30*/  FMNMX.FTZ R121, R7, R6, !PT ;  /* 0x0000000607797209 */ /* 0x001fe20007810000 */
[----:B------:R-:W-:Y:S01]  /*16e40*/  IMAD.U32 R7, RZ, RZ, UR43 ;  /* 0x0000002bff077e24 */ /* 0x000fe2000f8e00ff */
        /* <DEDUP_REMOVED lines=13> */
[----:B------:R-:W-:-:S03]  /*16f20*/  FFMA.FTZ R7, R6, R7, -8 ;  /* 0xc100000006077423 */ /* 0x000fc60000010007 */
        /* <DEDUP_REMOVED lines=23> */
[C---:B------:R-:W-:Y:S02]  /*170a0*/  ISETP.GT.AND P5, PT, R181.reuse, RZ, P4 ;  /* 0x000000ffb500720c */ /* 0x040fe400027a4270 */
[----:B------:R-:W-:Y:S02]  /*170b0*/  ISETP.GT.AND P4, PT, R181, 0x79, P4 ;  /* 0x00000079b500780c */ /* 0x000fe40002784270 */
[C---:B------:R-:W-:Y:S02]  /*170c0*/  ISETP.LT.OR P5, PT, R180.reuse, 0x1, P5 ;  /* 0x00000001b400780c */ /* 0x040fe40002fa1670 */
[----:B------:R-:W-:Y:S02]  /*170d0*/  ISETP.LT.OR P4, PT, R180, 0x7a, P4 ;  /* 0x0000007ab400780c */ /* 0x000fe40002781670 */
[----:B------:R-:W-:-:S02]  /*170e0*/  FSEL R9, R9, -INF , !P5 ;  /* 0xff80000009097808 */ /* 0x000fc40006800000 */
[----:B------:R-:W-:Y:S02]  /*170f0*/  FSETP.NEU.FTZ.AND P5, PT, R6, -INF , PT ;  /* 0xff8000000600780b */ /* 0x000fe40003fbd000 */
[----:B------:R-:W-:Y:S02]  /*17100*/  FSEL R177, R177, -INF , !P4 ;  /* 0xff800000b1b17808 */ /* 0x000fe40006000000 */
[----:B------:R-:W-:-:S05]  /*17110*/  FSEL R7, R7, RZ, P5 ;  /* 0x000000ff07077208 */ /* 0x000fca0002800000 */
        /* <DEDUP_REMOVED lines=20> */
[----:B0-----:R-:W-:-:S01]  /*17260*/  FFMA.FTZ R176, R137, UR43, -R7 ;  /* 0x0000002b89b07c23 */ /* 0x001fc20008010807 */
[----:B------:R-:W-:Y:S01]  /*17270*/  FMNMX.FTZ R124, R126, R181, !PT ;  /* 0x000000b57e7c7209 */ /* 0x000fe20007810000 */
[----:B------:R-:W-:-:S01]  /*17280*/  FFMA.FTZ R173, R174, UR43, -R7 ;  /* 0x0000002baead7c23 */ /* 0x000fc20008010807 */
[----:B------:R-:W-:Y:S01]  /*17290*/  FSEL R174, R6, RZ, P5 ;  /* 0x000000ff06ae7208 */ /* 0x000fe20002800000 */
[----:B------:R-:W-:Y:S01]  /*172a0*/  MUFU.EX2 R121, R121 ;  /* 0x0000007900797308 */ /* 0x000fe20000000800 */
[----:B------:R-:W-:-:S03]  /*172b0*/  FMNMX.FTZ R133, R127, R124, !PT ;  /* 0x0000007c7f857209 */ /* 0x000fc60007810000 */
[----:B------:R-:W-:Y:S01]  /*172c0*/  FADD.FTZ R174, -R174, R11 ;  /* 0x0000000baeae7221 */ /* 0x000fe20000010100 */
[----:B------:R-:W-:Y:S01]  /*172d0*/  FMNMX.FTZ R130, R128, R133, !PT ;  /* 0x0000008580827209 */ /* 0x000fe20007810000 */
[----:B------:R-:W-:Y:S02]  /*172e0*/  FFMA.FTZ R133, R134, UR43, -R7 ;  /* 0x0000002b86857c23 */ /* 0x000fe40008010807 */
[----:B------:R0:W-:Y:S01]  /*172f0*/  MUFU.EX2 R124, R180 ;  /* 0x000000b4007c7308 */ /* 0x0001e20000000800 */
[----:B------:R-:W-:Y:S01]  /*17300*/  FMNMX.FTZ R181, R131, R130, !PT ;  /* 0x0000008283b57209 */ /* 0x000fe20007810000 */
[----:B------:R-:W-:-:S03]  /*17310*/  FMUL.FTZ R174, R174, UR43 ;  /* 0x0000002baeae7c20 */ /* 0x000fc60008410000 */
[----:B------:R-:W-:-:S03]  /*17320*/  FMNMX.FTZ R130, R132, R181, !PT ;  /* 0x000000b584827209 */ /* 0x000fc60007810000 */
[----:B------:R-:W1:Y:S01]  /*17330*/  MUFU.EX2 R174, R174 ;  /* 0x000000ae00ae7308 */ /* 0x000e620000000800 */
[----:B------:R-:W-:Y:S01]  /*17340*/  FMNMX.FTZ R137, R135, R130, !PT ;  /* 0x0000008287897209 */ /* 0x000fe20007810000 */
[----:B0-----:R-:W-:-:S03]  /*17350*/  FFMA.FTZ R180, R141, UR43, -R7 ;  /* 0x0000002b8db47c23 */ /* 0x001fc60008010807 */
[----:B------:R-:W-:Y:S01]  /*17360*/  FMNMX.FTZ R134, R136, R137, !PT ;  /* 0x0000008988867209 */ /* 0x000fe20007810000 */
[----:B------:R-:W-:-:S02]  /*17370*/  FFMA.FTZ R137, R138, UR43, -R7 ;  /* 0x0000002b8a897c23 */ /* 0x000fc40008010807 */
[----:B------:R0:W-:Y:S01]  /*17380*/  MUFU.EX2 R130, R176 ;  /* 0x000000b000827308 */ /* 0x0001e20000000800 */
[----:B------:R-:W-:-:S04]  /*17390*/  FMNMX.FTZ R181, R139, R134, !PT ;  /* 0x000000868bb57209 */ /* 0x000fc80007810000 */
[----:B------:R-:W-:-:S03]  /*173a0*/  FMNMX.FTZ R134, R140, R181, !PT ;  /* 0x000000b58c867209 */ /* 0x000fc60007810000 */
[----:B------:R-:W-:Y:S01]  /*173b0*/  MUFU.EX2 R8, R8 ;  /* 0x0000000800087308 */ /* 0x000fe20000000800 */
        /* <DEDUP_REMOVED lines=24> */
[----:B------:R-:W-:-:S04]  /*17540*/  FMNMX.FTZ R153, R167, R146, !PT ;  /* 0x00000092a7997209 */ /* 0x000fc80007810000 */
[----:B------:R-:W-:Y:S01]  /*17550*/  FMNMX.FTZ R150, R168, R153, !PT ;  /* 0x00000099a8967209 */ /* 0x000fe20007810000 */
[----:B------:R-:W-:-:S01]  /*17560*/  FFMA.FTZ R153, R154, UR43, -R7 ;  /* 0x0000002b9a997c23 */ /* 0x000fc20008010807 */
[--C-:B------:R-:W-:Y:S01]  /*17570*/  FFMA.FTZ R154, R161, UR43, -R7.reuse ;  /* 0x0000002ba19a7c23 */ /* 0x100fe20008010807 */
[----:B------:R2:W-:Y:S01]  /*17580*/  MUFU.EX2 R146, R176 ;  /* 0x000000b000927308 */ /* 0x0005e20000000800 */
        /* <DEDUP_REMOVED lines=8> */
[----:B0-----:R-:W-:-:S04]  /*17610*/  FMNMX.FTZ R180, R175, R150, !PT ;  /* 0x00000096afb47209 */ /* 0x001fc80007810000 */
[----:B------:R-:W-:-:S03]  /*17620*/  FMNMX.FTZ R180, R177, R180, !PT ;  /* 0x000000b4b1b47209 */ /* 0x000fc60007810000 */
[----:B------:R-:W-:Y:S02]  /*17630*/  MUFU.EX2 R129, R129 ;  /* 0x0000008100817308 */ /* 0x000fe40000000800 */
[----:B------:R-:W2:Y:S06]  /*17640*/  SHFL.BFLY PT, R181, R180, 0x2, 0x1f ;  /* 0x0c401f00b4b57f89 */ /* 0x000eac00000e0000 */
[----:B------:R-:W-:Y:S08]  /*17650*/  MUFU.EX2 R133, R133 ;  /* 0x0000008500857308 */ /* 0x000ff00000000800 */
[----:B------:R-:W-:Y:S08]  /*17660*/  MUFU.EX2 R137, R137 ;  /* 0x0000008900897308 */ /* 0x000ff00000000800 */
[----:B------:R-:W-:Y:S01]  /*17670*/  MUFU.EX2 R141, R141 ;  /* 0x0000008d008d7308 */ /* 0x000fe20000000800 */
[----:B--2---:R-:W-:-:S05]  /*17680*/  FMNMX.FTZ R176, R180, R181, !PT ;  /* 0x000000b5b4b07209 */ /* 0x004fca0007810000 */
        /* <DEDUP_REMOVED lines=20> */
[----:B------:R-:W-:Y:S01]  /*177d0*/  FSEL R143, R7, RZ, P4 ;  /* 0x000000ff078f7208 */ /* 0x000fe20002000000 */
[----:B------:R-:W-:Y:S01]  /*177e0*/  MUFU.EX2 R178, R178 ;  /* 0x000000b200b27308 */ /* 0x000fe20000000800 */
[----:B------:R-:W-:-:S01]  /*177f0*/  FFMA.FTZ R122, R122, UR43, -R176 ;  /* 0x0000002b7a7a7c23 */ /* 0x000fc200080108b0 */
[--C-:B------:R-:W-:Y:S01]  /*17800*/  FFMA.FTZ R126, R126, UR43, -R176.reuse ;  /* 0x0000002b7e7e7c23 */ /* 0x100fe200080108b0 */
[----:B------:R-:W-:-:S01]  /*17810*/  FFMA.FTZ R128, R128, UR43, -R176 ;  /* 0x0000002b80807c23 */ /* 0x000fc200080108b0 */
[----:B------:R-:W-:Y:S01]  /*17820*/  FADD.FTZ R143, -R143, R10 ;  /* 0x0000000a8f8f7221 */ /* 0x000fe20000010100 */
[----:B------:R-:W-:-:S01]  /*17830*/  FFMA.FTZ R10, R144, UR43, -R176 ;  /* 0x0000002b900a7c23 */ /* 0x000fc200080108b0 */
[--C-:B------:R-:W-:Y:S01]  /*17840*/  FFMA.FTZ R132, R132, UR43, -R176.reuse ;  /* 0x0000002b84847c23 */ /* 0x100fe200080108b0 */
[----:B------:R-:W-:-:S01]  /*17850*/  FFMA.FTZ R136, R136, UR43, -R176 ;  /* 0x0000002b88887c23 */ /* 0x000fc200080108b0 */
        /* <DEDUP_REMOVED lines=21> */
[----:B-1----:R-:W-:-:S04]  /*179b0*/  FFMA.FTZ R177, R174, R4, R121 ;  /* 0x00000004aeb17223 */ /* 0x002fc80000010079 */
[----:B------:R-:W1:Y:S01]  /*179c0*/  MUFU.EX2 R122, R122 ;  /* 0x0000007a007a7308 */ /* 0x000e620000000800 */
[----:B0-----:R-:W-:-:S01]  /*179d0*/  FFMA.FTZ R4, R143, R3, R178 ;  /* 0x000000038f047223 */ /* 0x001fc200000100b2 */
[----:B------:R-:W-:-:S03]  /*179e0*/  FADD.FTZ R177, R8, R177 ;  /* 0x000000b108b17221 */ /* 0x000fc60000010000 */
[----:B------:R-:W-:Y:S01]  /*179f0*/  FADD.FTZ R4, R9, R4 ;  /* 0x0000000409047221 */ /* 0x000fe20000010000 */
[----:B------:R-:W-:-:S02]  /*17a00*/  FADD.FTZ R180, R18, R177 ;  /* 0x000000b112b47221 */ /* 0x000fc40000010000 */
        /* <DEDUP_REMOVED lines=9> */
[----:B------:R2:W-:Y:S01]  /*17aa0*/  MUFU.EX2 R147, R148 ;  /* 0x0000009400937308 */ /* 0x0005e20000000800 */
[----:B-1----:R-:W-:-:S07]  /*17ab0*/  FADD.FTZ R3, R125, R4 ;  /* 0x000000047d037221 */ /* 0x002fce0000010000 */
[----:B------:R-:W1:Y:S01]  /*17ac0*/  MUFU.EX2 R127, R127 ;  /* 0x0000007f007f7308 */ /* 0x000e620000000800 */
[----:B--2---:R-:W-:-:S01]  /*17ad0*/  FADD.FTZ R148, R20, R177 ;  /* 0x000000b114947221 */ /* 0x004fc20000010000 */
[----:B0-----:R-:W-:-:S03]  /*17ae0*/  FADD.FTZ R4, R128, R3 ;  /* 0x0000000380047221 */ /* 0x001fc60000010000 */
[----:B------:R-:W-:-:S03]  /*17af0*/  FADD.FTZ R177, R123, R148 ;  /* 0x000000947bb17221 */ /* 0x000fc60000010000 */
[----:B------:R-:W0:Y:S01]  /*17b00*/  MUFU.EX2 R132, R132 ;  /* 0x0000008400847308 */ /* 0x000e220000000800 */
[----:B------:R-:W-:-:S04]  /*17b10*/  FADD.FTZ R148, R120, R177 ;  /* 0x000000b178947221 */ /* 0x000fc80000010000 */
[----:B------:R-:W-:-:S03]  /*17b20*/  FADD.FTZ R177, R129, R148 ;  /* 0x0000009481b17221 */ /* 0x000fc60000010000 */
[----:B------:R-:W2:Y:S01]  /*17b30*/  MUFU.EX2 R131, R131 ;  /* 0x0000008300837308 */ /* 0x000ea20000000800 */
[----:B------:R-:W-:-:S01]  /*17b40*/  FADD.FTZ R148, R124, R177 ;  /* 0x000000b17c947221 */ /* 0x000fc20000010000 */
[----:B-1----:R-:W-:-:S03]  /*17b50*/  FADD.FTZ R3, R127, R4 ;  /* 0x000000047f037221 */ /* 0x002fc60000010000 */
[----:B------:R-:W-:-:S03]  /*17b60*/  FADD.FTZ R177, R133, R148 ;  /* 0x0000009485b17221 */ /* 0x000fc60000010000 */
        /* <DEDUP_REMOVED lines=9> */
[----:B-1----:R-:W-:-:S01]  /*17c00*/  FADD.FTZ R4, R136, R3 ;  /* 0x0000000388047221 */ /* 0x002fc20000010000 */
[----:B------:R-:W-:-:S04]  /*17c10*/  FADD.FTZ R148, R138, R177 ;  /* 0x000000b18a947221 */ /* 0x000fc80000010000 */
[----:B------:R-:W-:Y:S02]  /*17c20*/  FADD.FTZ R177, R145, R148 ;  /* 0x0000009491b17221 */ /* 0x000fe40000010000 */
[----:B------:R-:W1:Y:S01]  /*17c30*/  MUFU.EX2 R139, R139 ;  /* 0x0000008b008b7308 */ /* 0x000e620000000800 */
[----:B0-----:R-:W-:-:S07]  /*17c40*/  FADD.FTZ R3, R135, R4 ;  /* 0x0000000487037221 */ /* 0x001fce0000010000 */
[----:B------:R-:W0:Y:S01]  /*17c50*/  MUFU.EX2 R10, R10 ;  /* 0x0000000a000a7308 */ /* 0x000e220000000800 */
[----:B--2---:R-:W-:-:S07]  /*17c60*/  FADD.FTZ R4, R140, R3 ;  /* 0x000000038c047221 */ /* 0x004fce0000010000 */
[----:B------:R-:W2:Y:S01]  /*17c70*/  MUFU.EX2 R144, R144 ;  /* 0x0000009000907308 */ /* 0x000ea20000000800 */
[----:B-1----:R-:W-:-:S01]  /*17c80*/  FADD.FTZ R3, R139, R4 ;  /* 0x000000048b037221 */ /* 0x002fc20000010000 */
[----:B------:R-:W-:-:S06]  /*17c90*/  FADD.FTZ R4, R142, R177 ;  /* 0x000000b18e047221 */ /* 0x000fcc0000010000 */
        /* <DEDUP_REMOVED lines=13> */
[----:B------:R-:W-:-:S06]  /*17d70*/  FADD.FTZ R177, R157, R148 ;  /* 0x000000949db17221 */ /* 0x000fcc0000010000 */
        /* <DEDUP_REMOVED lines=44> */
.L_x_4509:
[----:B------:R-:W-:Y:S01]  /*18040*/  F2FP.SATFINITE.E4M3.F32.PACK_AB_MERGE_C R18, R183, R18, RZ ;  /* 0x00000012b712723e */ /* 0x000fe200048070ff */
[-C--:B------:R-:W-:Y:S01]  /*18050*/  FMUL.FTZ R24, R24, R174.reuse ;  /* 0x000000ae18187220 */ /* 0x080fe20000410000 */
[----:B------:R-:W-:Y:S01]  /*18060*/  F2FP.SATFINITE.E4M3.F32.PACK_AB_MERGE_C R15, R122, R15, RZ ;  /* 0x0000000f7a0f723e */ /* 0x000fe200048070ff */
[----:B------:R-:W-:Y:S01]  /*18070*/  FMUL.FTZ R25, R25, R174 ;  /* 0x000000ae19197220 */ /* 0x000fe20000410000 */
[----:B------:R-:W-:Y:S01]  /*18080*/  F2FP.SATFINITE.E4M3.F32.PACK_AB_MERGE_C R196, R8, R121, R18 ;  /* 0x0000007908c4723e */ /* 0x000fe20004807012 */
        /* <DEDUP_REMOVED lines=131> */
[----:B------:R-:W-:Y:S02]  /*188c0*/  IMAD.MOV.U32 R11, RZ, RZ, R6 ;  /* 0x000000ffff0b7224 */ /* 0x000fe400078e0006 */
[----:B------:R-:W-:Y:S02]  /*188d0*/  IMAD.MOV.U32 R18, RZ, RZ, R14 ;  /* 0x000000ffff127224 */ /* 0x000fe400078e000e */
[----:B------:R-:W-:Y:S01]  /*188e0*/  IMAD.MOV.U32 R19, RZ, RZ, R13 ;  /* 0x000000ffff137224 */ /* 0x000fe200078e000d */
[----:B0-----:R-:W-:Y:S06]  /*188f0*/  @P4 BRA `(.L_x_4510) ;  /* 0xffffffc400904947 */ /* 0x001fec000383ffff */
[----:B------:R-:W-:Y:S02]  /*18900*/  IMAD.MOV.U32 R10, RZ, RZ, R7 ;  /* 0x000000ffff0a7224 */ /* 0x000fe400078e0007 */
[----:B------:R-:W-:Y:S02]  /*18910*/  IMAD.MOV.U32 R11, RZ, RZ, R6 ;  /* 0x000000ffff0b7224 */ /* 0x000fe400078e0006 */
[----:B------:R-:W-:Y:S02]  /*18920*/  IMAD.MOV.U32 R19, RZ, RZ, R13 ;  /* 0x000000ffff137224 */ /* 0x000fe400078e000d */
[----:B------:R-:W-:-:S07]  /*18930*/  IMAD.MOV.U32 R18, RZ, RZ, R14 ;  /* 0x000000ffff127224 */ /* 0x000fce00078e000e */
.L_x_4491:
        /* <DEDUP_REMOVED lines=11> */
[----:B------:R-:W-:-:S04]  /*189f0*/  IMAD.IADD R6, R6, 0x1, R9 ;  /* 0x0000000106067824 */ /* 0x000fc800078e0209 */
[----:B------:R-:W-:Y:S01]  /*18a00*/  VIADD R8, R6, -UR6 ;  /* 0x8000000606087c36 */ /* 0x000fe20008000000 */
        /* <DEDUP_REMOVED lines=12> */
.L_x_4513:
[----:B------:R-:W-:-:S13]  /*18ad0*/  ISETP.NE.AND P2, PT, R12, 0x1, PT ;  /* 0x000000010c00780c */ /* 0x000fda0003f45270 */
[----:B------:R-:W0:Y:S02]  /*18ae0*/  @P2 LDC.64 R6, c[0x0][0x9e8] ;  /* 0x00027a00ff062b82 */ /* 0x000e240000000a00 */
[----:B0-----:R-:W-:-:S05]  /*18af0*/  @P2 IMAD.HI.U32 R6, R9, R6, RZ ;  /* 0x0000000609062227 */ /* 0x001fca00078e00ff */
[----:B------:R-:W-:-:S07]  /*18b00*/  @P2 SHF.R.U32.HI R9, RZ, R7, R6 ;  /* 0x00000007ff092219 */ /* 0x000fce0000011606 */
.L_x_4514:
[----:B------:R-:W-:Y:S05]  /*18b10*/  BSYNC B0 ;  /* 0x0000000000007941 */ /* 0x000fea0003800000 */
.L_x_4512:
[----:B------:R-:W-:-:S05]  /*18b20*/  IMAD R9, R9, R12, RZ ;  /* 0x0000000c09097224 */ /* 0x000fca00078e02ff */
[----:B------:R-:W-:-:S07]  /*18b30*/  VIMNMX R8, R8, R9, !PT ;  /* 0x0000000908087248 */ /* 0x000fce0007fe0100 */
.L_x_4511:
        /* <DEDUP_REMOVED lines=10> */
.L_x_4526:
        /* <DEDUP_REMOVED lines=8> */
.L_x_4517:
[----:B------:R-:W-:Y:S01]  /*18c60*/  VIADD R7, R19, 0x1 ;  /* 0x0000000113077836 */ /* 0x000fe20000000000 */
[----:B------:R-:W-:-:S04]  /*18c70*/  SHF.L.U32 R8, R18, 0x1f, RZ ;  /* 0x0000001f12087819 */ /* 0x000fc800000006ff */
[----:B------:R-:W-:-:S04]  /*18c80*/  ISETP.NE.AND P3, PT, R7, 0x2, PT ;  /* 0x000000020700780c */ /* 0x000fc80003f65270 */
[----:B------:R-:W-:-:S05]  /*18c90*/  SEL R7, R7, RZ, P3 ;  /* 0x000000ff07077207 */ /* 0x000fca0001800000 */
[----:B------:R-:W-:-:S04]  /*18ca0*/  IMAD R7, R7, 0x8, R16 ;  /* 0x0000000807077824 */ /* 0x000fc800078e0210 */
[----:B------:R0:W1:Y:S01]  /*18cb0*/  SYNCS.PHASECHK.TRANS64.TRYWAIT P3, [R7+URZ+0x2a830], R8 ;  /* 0x02a83008070075a7 */ /* 0x000062000806017f */
[----:B------:R-:W-:Y:S05]  /*18cc0*/  @!P0 BRA `(.L_x_4518) ;  /* 0x0000000000048947 */ /* 0x000fea0003800000 */
[----:B------:R-:W-:Y:S01]  /*18cd0*/  BPT.TRAP 0x1 ;  /* 0x000000040000795c */ /* 0x000fe20000300000 */
.L_x_4518:
[----:B------:R-:W-:Y:S04]  /*18ce0*/  BSSY B0, `(.L_x_4516) ;  /* 0x0000004000007945 */ /* 0x000fe80003800000 */
[----:B-1----:R-:W-:Y:S05]  /*18cf0*/  @P3 BRA `(.L_x_4519) ;  /* 0x0000000000083947 */ /* 0x002fea0003800000 */
[----:B------:R-:W1:Y:S02]  /*18d00*/  SYNCS.PHASECHK.TRANS64.TRYWAIT P3, [R7+URZ+0x2a830], R8 ;  /* 0x02a83008070075a7 */ /* 0x000e64000806017f */
[----:B-1----:R-:W-:Y:S05]  /*18d10*/  @!P3 BRA `(.L_x_4520) ;  /* 0x000001280040b947 */ /* 0x002fea0003800000 */
.L_x_4519:
[----:B------:R-:W-:Y:S05]  /*18d20*/  BSYNC B0 ;  /* 0x0000000000007941 */ /* 0x000fea0003800000 */
.L_x_4516:
[----:B01----:R-:W0:Y:S01]  /*18d30*/  S2R R7, SR_TID.X ;  /* 0x0000000000077919 */ /* 0x003e220000002100 */
[----:B------:R-:W-:Y:S01]  /*18d40*/  VIADD R15, R19, 0x1 ;  /* 0x00000001130f7836 */ /* 0x000fe20000000000 */
[----:B------:R-:W-:Y:S05]  /*18d50*/  WARPSYNC.ALL ;  /* 0x0000000000007948 */ /* 0x000fea0003800000 */
[C---:B------:R-:W-:Y:S01]  /*18d60*/  ISETP.NE.AND P3, PT, R15.reuse, 0x2, PT ;  /* 0x000000020f00780c */ /* 0x040fe20003f65270 */
[----:B------:R-:W-:Y:S02]  /*18d70*/  IMAD.MOV.U32 R9, RZ, RZ, -0x7fffffe0 ;  /* 0x80000020ff097424 */ /* 0x000fe400078e00ff */
[----:B------:R-:W-:Y:S01]  /*18d80*/  IMAD.MOV.U32 R121, RZ, RZ, -0x7fffffe0 ;  /* 0x80000020ff797424 */ /* 0x000fe200078e00ff */
[----:B------:R-:W-:Y:S01]  /*18d90*/  SEL R15, R15, RZ, P3 ;  /* 0x000000ff0f0f7207 */ /* 0x000fe20001800000 */
[----:B------:R-:W-:Y:S01]  /*18da0*/  IMAD.MOV.U32 R21, RZ, RZ, -0x7fffffe0 ;  /* 0x80000020ff157424 */ /* 0x000fe200078e00ff */
[----:B------:R-:W-:Y:S01]  /*18db0*/  R2UR UR27, R9 ;  /* 0x00000000091b72ca */ /* 0x000fe200000e0000 */
[----:B------:R-:W-:Y:S01]  /*18dc0*/  IMAD.MOV.U32 R11, RZ, RZ, -0x7fffffe0 ;  /* 0x80000020ff0b7424 */ /* 0x000fe200078e00ff */
[----:B------:R-:W-:Y:S01]  /*18dd0*/  R2UR UR19, R121 ;  /* 0x00000000791372ca */ /* 0x000fe200000e0000 */
[----:B------:R-:W-:Y:S01]  /*18de0*/  IMAD R8, R15, 0x600, R5 ;  /* 0x000006000f087824 */ /* 0x000fe200078e0205 */
[----:B------:R-:W-:-:S02]  /*18df0*/  R2UR UR7, R21 ;  /* 0x00000000150772ca */ /* 0x000fc400000e0000 */
[----:B------:R-:W-:Y:S01]  /*18e00*/  R2UR UR11, R11 ;  /* 0x000000000b0b72ca */ /* 0x000fe200000e0000 */
[C---:B------:R-:W-:Y:S01]  /*18e10*/  VIADD R120, R8.reuse, 0x400 ;  /* 0x0000040008787836 */ /* 0x040fe20000000000 */
[C---:B------:R-:W-:Y:S01]  /*18e20*/  R2UR UR26, R8.reuse ;  /* 0x00000000081a72ca */ /* 0x040fe200000e0000 */
[C---:B------:R-:W-:Y:S01]  /*18e30*/  VIADD R20, R8.reuse, 0x2 ;  /* 0x0000000208147836 */ /* 0x040fe20000000000 */
[----:B------:R-:W-:Y:S01]  /*18e40*/  R2UR UR15, R21 ;  /* 0x00000000150f72ca */ /* 0x000fe200000e0000 */
[----:B------:R-:W-:Y:S01]  /*18e50*/  VIADD R10, R8, 0x200 ;  /* 0x00000200080a7836 */ /* 0x000fe20000000000 */
[----:B------:R-:W-:Y:S02]  /*18e60*/  R2UR UR18, R120 ;  /* 0x00000000781272ca */ /* 0x000fe400000e0000 */
        /* <DEDUP_REMOVED lines=8> */
[----:B------:R-:W-:-:S05]  /*18ef0*/  VIADD R7, R7, 0x8 ;  /* 0x0000000807077836 */ /* 0x000fca0000000000 */
        /* <DEDUP_REMOVED lines=22> */
.L_x_4522:
[----:B------:R-:W-:Y:S01]  /*19060*/  SHF.L.U32 R6, R6, 0x1f, RZ ;  /* 0x0000001f06067819 */ /* 0x000fe200000006ff */
[----:B------:R-:W-:-:S04]  /*19070*/  IMAD R7, R19, 0x8, R16 ;  /* 0x0000000813077824 */ /* 0x000fc800078e0210 */
[----:B------:R0:W1:Y:S01]  /*19080*/  SYNCS.PHASECHK.TRANS64.TRYWAIT P2, [R7+URZ+0x2a850], R6 ;  /* 0x02a85006070075a7 */ /* 0x000062000804017f */
[----:B------:R-:W-:Y:S05]  /*19090*/  @!P0 BRA `(.L_x_4523) ;  /* 0x0000000000048947 */ /* 0x000fea0003800000 */
[----:B------:R-:W-:Y:S01]  /*190a0*/  BPT.TRAP 0x1 ;  /* 0x000000040000795c */ /* 0x000fe20000300000 */
.L_x_4523:
[----:B-1----:R-:W-:Y:S05]  /*190b0*/  @P2 BRA `(.L_x_4521) ;  /* 0x0000000000082947 */ /* 0x002fea0003800000 */
[----:B------:R-:W1:Y:S02]  /*190c0*/  SYNCS.PHASECHK.TRANS64.TRYWAIT P2, [R7+URZ+0x2a850], R6 ;  /* 0x02a85006070075a7 */ /* 0x000e64000804017f */
[----:B-1----:R-:W-:Y:S05]  /*190d0*/  @!P2 BRA `(.L_x_4524) ;  /* 0x000001240064a947 */ /* 0x002fea0003800000 */
.L_x_4521:
[----:B01----:R-:W-:Y:S01]  /*190e0*/  VIADD R6, R16, 0x400 ;  /* 0x0000040010067836 */ /* 0x003fe20000000000 */
[----:B------:R-:W-:Y:S05]  /*190f0*/  WARPSYNC.ALL ;  /* 0x0000000000007948 */ /* 0x000fea0003800000 */
[----:B------:R-:W-:-:S04]  /*19100*/  SHF.R.U32.HI R6, RZ, 0x4, R6 ;  /* 0x00000004ff067819 */ /* 0x000fc80000011606 */
[----:B------:R-:W-:-:S04]  /*19110*/  LOP3.LUT R6, R6, 0x3fff, RZ, 0xc0, !PT ;  /* 0x00003fff06067812 */ /* 0x000fc800078ec0ff */
[----:B------:R-:W-:-:S05]  /*19120*/  LOP3.LUT R6, R6, 0x10000, RZ, 0xfc, !PT ;  /* 0x0001000006067812 */ /* 0x000fca00078efcff */
[----:B------:R-:W-:Y:S01]  /*19130*/  IMAD R6, R19, 0x600, R6 ;  /* 0x0000060013067824 */ /* 0x000fe200078e0206 */
[----:B------:R-:W-:Y:S01]  /*19140*/  WARPGROUP.ARRIVE ;  /* 0x00000000000079c5 */ /* 0x000fe20000000000 */
[----:B------:R-:W-:Y:S02]  /*19150*/  IMAD.MOV.U32 R7, RZ, RZ, 0x40000040 ;  /* 0x40000040ff077424 */ /* 0x000fe400078e00ff */
[----:B------:R-:W-:Y:S01]  /*19160*/  FMUL.FTZ R20, R2, R123 ;  /* 0x0000007b02147220 */ /* 0x000fe20000410000 */
[C---:B------:R-:W-:Y:S01]  /*19170*/  VIADD R8, R6.reuse, 0x2 ;  /* 0x0000000206087836 */ /* 0x040fe20000000000 */
[----:B------:R-:W-:Y:S01]  /*19180*/  R2UR UR6, R6 ;  /* 0x00000000060672ca */ /* 0x000fe200000e0000 */
[----:B------:R-:W-:Y:S01]  /*19190*/  IMAD.MOV.U32 R9, RZ, RZ, 0x40000040 ;  /* 0x40000040ff097424 */ /* 0x000fe200078e00ff */
[----:B------:R-:W-:Y:S01]  /*191a0*/  R2UR UR7, R7 ;  /* 0x00000000070772ca */ /* 0x000fe200000e0000 */
        /* <DEDUP_REMOVED lines=12> */
[----:B------:R-:W-:Y:S01]  /*19270*/  QGMMA.64x192x32.F32.E4M3.E4M3 R24, R196, gdesc[UR4], R24, gsb0 ;  /* 0x02e00004c4187df3 */ /* 0x000fe20008000818 */
[----:B------:R-:W-:Y:S01]  /*19280*/  R2UR UR6, R8 ;  /* 0x00000000080672ca */ /* 0x000fe200000e0000 */
[----:B------:R-:W-:Y:S01]  /*19290*/  VIADD R8, R6, 0x4 ;  /* 0x0000000406087836 */ /* 0x000fe20000000000 */
[----:B------:R-:W-:Y:S01]  /*192a0*/  R2UR UR7, R9 ;  /* 0x00000000090772ca */ /* 0x000fe200000e0000 */
[----:B------:R-:W-:-:S02]  /*192b0*/  IMAD.MOV.U32 R9, RZ, RZ, 0x40000040 ;  /* 0x40000040ff097424 */ /* 0x000fc400078e00ff */
        /* <DEDUP_REMOVED lines=30> */
[----:B------:R-:W-:Y:S01]  /*194a0*/  FMUL.FTZ R183, R2, R183 ;  /* 0x000000b702b77220 */ /* 0x000fe20000410000 */
[----:B------:R-:W-:-:S03]  /*194b0*/  UMOV UR43, UR30 ;  /* 0x0000001e002b7c82 */ /* 0x000fc60008000000 */
        /* <DEDUP_REMOVED lines=25> */
[----:B------:R-:W-:Y:S01]  /*19650*/  QGMMA.64x192x32.F32.E4M3.E4M3 R24, R192, gdesc[UR4], R24, gsb0 ;  /* 0x02e00004c0187df3 */ /* 0x000fe20008000818 */
        /* <DEDUP_REMOVED lines=25> */
[----:B------:R-:W-:Y:S01]  /*197f0*/  FMUL.FTZ R162, R2, R167 ;  /* 0x000000a702a27220 */ /* 0x000fe20000410000 */
[----:B0-----:R-:W-:-:S02]  /*19800*/  SHF.R.U32.HI R199, RZ, 0x7, R199 ;  /* 0x00000007ffc77819 */ /* 0x001fc400000116c7 */
[----:B------:R-:W-:Y:S01]  /*19810*/  FMNMX.FTZ R167, R21, R166, !PT ;  /* 0x000000a615a77209 */ /* 0x000fe20007810000 */
[----:B------:R-:W-:Y:S02]  /*19820*/  FMUL.FTZ R166, R2, R171 ;  /* 0x000000ab02a67220 */ /* 0x000fe40000410000 */
[----:B------:R-:W0:Y:S01]  /*19830*/  MUFU.TANH R122, R122 ;  /* 0x0000007a007a7308 */ /* 0x000e220000002400 */
[----:B--2---:R-:W-:Y:S02]  /*19840*/  FMNMX.FTZ R11, R9, R13, !PT ;  /* 0x0000000d090b7209 */ /* 0x004fe40007810000 */
[----:B------:R-:W-:Y:S02]  /*19850*/  FMNMX.FTZ R168, R120, R167, !PT ;  /* 0x000000a778a87209 */ /* 0x000fe40007810000 */
[----:B------:R-:W-:Y:S02]  /*19860*/  FMNMX.FTZ R10, R20, R11, !PT ;  /* 0x0000000b140a7209 */ /* 0x000fe40007810000 */
[----:B------:R-:W-:Y:S01]  /*19870*/  FMNMX.FTZ R167, R123, R168, !PT ;  /* 0x000000a87ba77209 */ /* 0x000fe20007810000 */
[----:B------:R-:W1:Y:S01]  /*19880*/  MUFU.TANH R126, R126 ;  /* 0x0000007e007e7308 */ /* 0x000e620000002400 */
[----:B---3--:R-:W-:-:S02]  /*19890*/  FMNMX.FTZ R11, R121, R10, !PT ;  /* 0x0000000a790b7209 */ /* 0x008fc40007810000 */
[----:B------:R-:W-:-:S05]  /*198a0*/  FMNMX.FTZ R168, R124, R167, !PT ;  /* 0x000000a77ca87209 */ /* 0x000fca0007810000 */
[----:B------:R-:W2:Y:S01]  /*198b0*/  MUFU.TANH R127, R127 ;  /* 0x0000007f007f7308 */ /* 0x000ea20000002400 */
[----:B0-----:R-:W-:-:S04]  /*198c0*/  FMNMX.FTZ R10, R122, R11, !PT ;  /* 0x0000000b7a0a7209 */ /* 0x001fc80007810000 */
[----:B------:R-:W-:-:S03]  /*198d0*/  FMNMX.FTZ R11, R125, R10, !PT ;  /* 0x0000000a7d0b7209 */ /* 0x000fc60007810000 */
[----:B------:R-:W0:Y:S01]  /*198e0*/  MUFU.TANH R131, R131 ;  /* 0x0000008300837308 */ /* 0x000e220000002400 */
[----:B-1----:R-:W-:-:S04]  /*198f0*/  FMNMX.FTZ R10, R126, R11, !PT ;  /* 0x0000000b7e0a7209 */ /* 0x002fc80007810000 */
[----:B------:R-:W-:-:S03]  /*19900*/  FMNMX.FTZ R11, R129, R10, !PT ;  /* 0x0000000a810b7209 */ /* 0x000fc60007810000 */
[----:B------:R-:W1:Y:S01]  /*19910*/  MUFU.TANH R132, R132 ;  /* 0x0000008400847308 */ /* 0x000e620000002400 */
[----:B--2---:R-:W-:Y:S01]  /*19920*/  FMNMX.FTZ R169, R127, R168, !PT ;  /* 0x000000a87fa97209 */ /* 0x004fe20007810000 */
[----:B------:R-:W-:Y:S01]  /*19930*/  FMUL.FTZ R168, R2, R173 ;  /* 0x000000ad02a87220 */ /* 0x000fe20000410000 */
[----:B------:R-:W-:Y:S02]  /*19940*/  FMNMX.FTZ R10, R130, R11, !PT ;  /* 0x0000000b820a7209 */ /* 0x000fe40007810000 */
[----:B------:R-:W-:Y:S02]  /*19950*/  FMNMX.FTZ R170, R128, R169, !PT ;  /* 0x000000a980aa7209 */ /* 0x000fe40007810000 */
[----:B------:R-:W-:Y:S01]  /*19960*/  FMNMX.FTZ R11, R133, R10, !PT ;  /* 0x0000000a850b7209 */ /* 0x000fe20007810000 */
[----:B------:R-:W2:Y:S01]  /*19970*/  MUFU.TANH R137, R137 ;  /* 0x0000008900897308 */ /* 0x000ea20000002400 */
[----:B0-----:R-:W-:Y:S02]  /*19980*/  FMNMX.FTZ R169, R131, R170, !PT ;  /* 0x000000aa83a97209 */ /* 0x001fe40007810000 */
[----:B------:R-:W-:-:S05]  /*19990*/  FMNMX.FTZ R10, R134, R11, !PT ;  /* 0x0000000b860a7209 */ /* 0x000fca0007810000 */
[----:B------:R-:W-:Y:S01]  /*199a0*/  MUFU.TANH R136, R136 ;  /* 0x0000008800887308 */ /* 0x000fe20000002400 */
[----:B-1----:R-:W-:-:S04]  /*199b0*/  FMNMX.FTZ R170, R132, R169, !PT ;  /* 0x000000a984aa7209 */ /* 0x002fc80007810000 */
[----:B------:R-:W-:Y:S01]  /*199c0*/  FMNMX.FTZ R171, R135, R170, !PT ;  /* 0x000000aa87ab7209 */ /* 0x000fe20007810000 */
[----:B------:R-:W-:Y:S02]  /*199d0*/  FMUL.FTZ R170, R2, R175 ;  /* 0x000000af02aa7220 */ /* 0x000fe40000410000 */
[----:B------:R-:W0:Y:S01]  /*199e0*/  MUFU.TANH R141, R141 ;  /* 0x0000008d008d7308 */ /* 0x000e220000002400 */
[----:B--2---:R-:W-:-:S04]  /*199f0*/  FMNMX.FTZ R11, R137, R10, !PT ;  /* 0x0000000a890b7209 */ /* 0x004fc80007810000 */
[----:B------:R-:W-:-:S03]  /*19a00*/  FMNMX.FTZ R10, R138, R11, !PT ;  /* 0x0000000b8a0a7209 */ /* 0x000fc60007810000 */
[----:B------:R-:W1:Y:S08]  /*19a10*/  MUFU.TANH R142, R142 ;  /* 0x0000008e008e7308 */ /* 0x000e700000002400 */
[----:B------:R2:W-:Y:S01]  /*19a20*/  MUFU.TANH R167, R172 ;  /* 0x000000ac00a77308 */ /* 0x0005e20000002400 */
[----:B0-----:R-:W-:-:S07]  /*19a30*/  FMNMX.FTZ R11, R141, R10, !PT ;  /* 0x0000000a8d0b7209 */ /* 0x001fce0007810000 */
[----:B------:R-:W0:Y:S01]  /*19a40*/  MUFU.TANH R147, R147 ;  /* 0x0000009300937308 */ /* 0x000e220000002400 */
[----:B--2---:R-:W-:Y:S02]  /*19a50*/  FMNMX.FTZ R172, R136, R171, !PT ;  /* 0x000000ab88ac7209 */ /* 0x004fe40007810000 */
[----:B-1----:R-:W-:Y:S02]  /*19a60*/  FMNMX.FTZ R10, R142, R11, !PT ;  /* 0x0000000b8e0a7209 */ /* 0x002fe40007810000 */
[----:B------:R-:W-:Y:S02]  /*19a70*/  FMNMX.FTZ R171, R139, R172, !PT ;  /* 0x000000ac8bab7209 */ /* 0x000fe40007810000 */
[----:B------:R-:W-:Y:S01]  /*19a80*/  FMNMX.FTZ R173, R145, R10, !PT ;  /* 0x0000000a91ad7209 */ /* 0x000fe20007810000 */
[----:B------:R-:W-:Y:S01]  /*19a90*/  MUFU.TANH R146, R146 ;  /* 0x0000009200927308 */ /* 0x000fe20000002400 */
[----:B------:R-:W-:-:S04]  /*19aa0*/  FMNMX.FTZ R172, R140, R171, !PT ;  /* 0x000000ab8cac7209 */ /* 0x000fc80007810000 */
[----:B------:R-:W-:Y:S01]  /*19ab0*/  FMNMX.FTZ R11, R143, R172, !PT ;  /* 0x000000ac8f0b7209 */ /* 0x000fe20007810000 */
[----:B------:R-:W-:Y:S02]  /*19ac0*/  FMUL.FTZ R172, R2, R177 ;  /* 0x000000b102ac7220 */ /* 0x000fe40000410000 */
[----:B------:R-:W1:Y:S01]  /*19ad0*/  MUFU.TANH R151, R151 ;  /* 0x0000009700977308 */ /* 0x000e620000002400 */
[----:B------:R-:W-:-:S04]  /*19ae0*/  FMNMX.FTZ R10, R144, R11, !PT ;  /* 0x0000000b900a7209 */ /* 0x000fc80007810000 */
[----:B0-----:R-:W-:-:S03]  /*19af0*/  FMNMX.FTZ R11, R147, R10, !PT ;  /* 0x0000000a930b7209 */ /* 0x001fc60007810000 */
[----:B------:R-:W0:Y:S01]  /*19b00*/  MUFU.TANH R152, R152 ;  /* 0x0000009800987308 */ /* 0x000e220000002400 */
[----:B------:R-:W-:-:S07]  /*19b10*/  FMNMX.FTZ R10, R148, R11, !PT ;  /* 0x0000000b940a7209 */ /* 0x000fce0007810000 */
[----:B------:R2:W-:Y:S01]  /*19b20*/  MUFU.TANH R169, R174 ;  /* 0x000000ae00a97308 */ /* 0x0005e20000002400 */
[----:B-1----:R-:W-:-:S07]  /*19b30*/  FMNMX.FTZ R11, R151, R10, !PT ;  /* 0x0000000a970b7209 */ /* 0x002fce0007810000 */
[----:B------:R-:W1:Y:S01]  /*19b40*/  MUFU.TANH R156, R156 ;  /* 0x0000009c009c7308 */ /* 0x000e620000002400 */
[----:B--2---:R-:W-:Y:S01]  /*19b50*/  FMNMX.FTZ R174, R146, R173, !PT ;  /* 0x000000ad92ae7209 */ /* 0x004fe20007810000 */
[----:B------:R-:W-:Y:S01]  /*19b60*/  FMUL.FTZ R173, R2, R178 ;  /* 0x000000b202ad7220 */ /* 0x000fe20000410000 */
[----:B0-----:R-:W-:Y:S02]  /*19b70*/  FMNMX.FTZ R10, R152, R11, !PT ;  /* 0x0000000b980a7209 */ /* 0x001fe40007810000 */
[----:B------:R-:W-:Y:S02]  /*19b80*/  FMNMX.FTZ R175, R149, R174, !PT ;  /* 0x000000ae95af7209 */ /* 0x000fe40007810000 */
[----:B------:R-:W-:Y:S01]  /*19b90*/  FMNMX.FTZ R11, R155, R10, !PT ;  /* 0x0000000a9b0b7209 */ /* 0x000fe20007810000 */
[----:B------:R-:W-:Y:S01]  /*19ba0*/  MUFU.TANH R157, R157 ;  /* 0x0000009d009d7308 */ /* 0x000fe20000002400 */
[----:B------:R-:W-:-:S04]  /*19bb0*/  FMNMX.FTZ R174, R150, R175, !PT ;  /* 0x000000af96ae7209 */ /* 0x000fc80007810000 */
[----:B------:R-:W-:-:S03]  /*19bc0*/  FMNMX.FTZ R175, R153, R174, !PT ;  /* 0x000000ae99af7209 */ /* 0x000fc60007810000 */
[----:B------:R-:W-:Y:S01]  /*19bd0*/  MUFU.TANH R161, R161 ;  /* 0x000000a100a17308 */ /* 0x000fe20000002400 */
[----:B-1----:R-:W-:-:S04]  /*19be0*/  FMNMX.FTZ R10, R156, R11, !PT ;  /* 0x0000000b9c0a7209 */ /* 0x002fc80007810000 */
[----:B------:R-:W-:-:S03]  /*19bf0*/  FMNMX.FTZ R11, R159, R10, !PT ;  /* 0x0000000a9f0b7209 */ /* 0x000fc60007810000 */
[----:B------:R-:W0:Y:S01]  /*19c00*/  MUFU.TANH R163, R163 ;  /* 0x000000a300a37308 */ /* 0x000e220000002400 */
[----:B------:R-:W-:-:S07]  /*19c10*/  FMNMX.FTZ R10, R160, R11, !PT ;  /* 0x0000000ba00a7209 */ /* 0x000fce0007810000 */
[----:B------:R-:W-:Y:S08]  /*19c20*/  MUFU.TANH R162, R162 ;  /* 0x000000a200a27308 */ /* 0x000ff00000002400 */
[----:B------:R1:W-:Y:S01]  /*19c30*/  MUFU.TANH R171, R176 ;  /* 0x000000b000ab7308 */ /* 0x0003e20000002400 */
[----:B0-----:R-:W-:-:S07]  /*19c40*/  FMNMX.FTZ R11, R163, R10, !PT ;  /* 0x0000000aa30b7209 */ /* 0x001fce0007810000 */
[----:B------:R-:W0:Y:S01]  /*19c50*/  MUFU.TANH R164, R164 ;  /* 0x000000a400a47308 */ /* 0x000e220000002400 */
[----:B-1----:R-:W-:Y:S01]  /*19c60*/  FMNMX.FTZ R176, R154, R175, !PT ;  /* 0x000000af9ab07209 */ /* 0x002fe20007810000 */
[----:B------:R-:W-:-:S03]  /*19c70*/  FMUL.FTZ R175, R2, R180 ;  /* 0x000000b402af7220 */ /* 0x000fc60000410000 */
[----:B------:R-:W-:Y:S01]  /*19c80*/  FMNMX.FTZ R177, R157, R176, !PT ;  /* 0x000000b09db17209 */ /* 0x000fe20007810000 */
[----:B------:R-:W-:Y:S02]  /*19c90*/  WARPGROUP.DEPBAR.LE gsb0, 0x0 ;  /* 0x00008000000079c5 */ /* 0x000fe40000010000 */
[----:B------:R-:W-:Y:S01]  /*19ca0*/  WARPGROUP.ARRIVE ;  /* 0x00000000000079c5 */ /* 0x000fe20000000000 */
[----:B------:R-:W-:Y:S01]  /*19cb0*/  MUFU.TANH R165, R165 ;  /* 0x000000a500a57308 */ /* 0x000fe20000002400 */
[----:B------:R-:W-:-:S04]  /*19cc0*/  FMNMX.FTZ R176, R158, R177, !PT ;  /* 0x000000b19eb07209 */ /* 0x000fc80007810000 */
[----:B------:R-:W-:Y:S01]  /*19cd0*/  QGMMA.64x192x32.F32.E4M3.E4M3 R24, R188, gdesc[UR4], R24, gsb0 ;  /* 0x02e00004bc187df3 */ /* 0x000fe20008000818 */
[----:B------:R-:W-:Y:S02]  /*19ce0*/  FMNMX.FTZ R177, R161, R176, !PT ;  /* 0x000000b0a1b17209 */ /* 0x000fe40007810000 */
[----:B------:R-:W-:Y:S01]  /*19cf0*/  MUFU.TANH R166, R166 ;  /* 0x000000a600a67308 */ /* 0x000fe20000002400 */
[----:B0-----:R-:W-:Y:S02]  /*19d00*/  FMNMX.FTZ R10, R164, R11, !PT ;  /* 0x0000000ba40a7209 */ /* 0x001fe40007810000 */
[----:B------:R-:W-:Y:S01]  /*19d10*/  FMNMX.FTZ R178, R162, R177, !PT ;  /* 0x000000b1a2b27209 */ /* 0x000fe20007810000 */
[----:B------:R-:W-:Y:S01]  /*19d20*/  FMUL.FTZ R177, R2, R182 ;  /* 0x000000b602b17220 */ /* 0x000fe20000410000 */
[----:B------:R-:W-:Y:S01]  /*19d30*/  FMNMX.FTZ R11, R167, R10, !PT ;  /* 0x0000000aa70b7209 */ /* 0x000fe20007810000 */
[----:B------:R-:W-:Y:S02]  /*19d40*/  IMAD.U32 R182, RZ, RZ, UR43 ;  /* 0x0000002bffb67e24 */ /* 0x000fe4000f8e00ff */
[----:B------:R-:W0:Y:S08]  /*19d50*/  MUFU.TANH R168, R168 ;  /* 0x000000a800a87308 */ /* 0x000e300000002400 */
[----:B------:R-:W-:Y:S08]  /*19d60*/  MUFU.TANH R170, R170 ;  /* 0x000000aa00aa7308 */ /* 0x000ff00000002400 */
[----:B------:R-:W1:Y:S01]  /*19d70*/  MUFU.TANH R172, R172 ;  /* 0x000000ac00ac7308 */ /* 0x000e620000002400 */
[----:B0-----:R-:W-:-:S04]  /*19d80*/  FMNMX.FTZ R10, R168, R11, !PT ;  /* 0x0000000ba80a7209 */ /* 0x001fc80007810000 */
[----:B------:R-:W-:-:S03]  /*19d90*/  FMNMX.FTZ R11, R171, R10, !PT ;  /* 0x0000000aab0b7209 */ /* 0x000fc60007810000 */
[----:B------:R-:W0:Y:S08]  /*19da0*/  MUFU.TANH R173, R173 ;  /* 0x000000ad00ad7308 */ /* 0x000e300000002400 */
[----:B------:R2:W-:Y:S01]  /*19db0*/  MUFU.TANH R174, R179 ;  /* 0x000000b300ae7308 */ /* 0x0005e20000002400 */
[----:B-1----:R-:W-:-:S07]  /*19dc0*/  FMNMX.FTZ R10, R172, R11, !PT ;  /* 0x0000000bac0a7209 */ /* 0x002fce0007810000 */
[----:B------:R-:W1:Y:S01]  /*19dd0*/  MUFU.TANH R175, R175 ;  /* 0x000000af00af7308 */ /* 0x000e620000002400 */
[----:B--2---:R-:W-:-:S04]  /*19de0*/  FMNMX.FTZ R179, R165, R178, !PT ;  /* 0x000000b2a5b37209 */ /* 0x004fc80007810000 */
[----:B------:R-:W-:-:S03]  /*19df0*/  FMNMX.FTZ R178, R166, R179, !PT ;  /* 0x000000b3a6b27209 */ /* 0x000fc60007810000 */
[----:B------:R-:W2:Y:S01]  /*19e00*/  MUFU.TANH R176, R181 ;  /* 0x000000b500b07308 */ /* 0x000ea20000002400 */
[----:B------:R-:W-:-:S04]  /*19e10*/  FMNMX.FTZ R179, R169, R178, !PT ;  /* 0x000000b2a9b37209 */ /* 0x000fc80007810000 */
[----:B------:R-:W-:-:S03]  /*19e20*/  FMNMX.FTZ R180, R170, R179, !PT ;  /* 0x000000b3aab47209 */ /* 0x000fc60007810000 */
[----:B------:R-:W3:Y:S01]  /*19e30*/  MUFU.TANH R177, R177 ;  /* 0x000000b100b17308 */ /* 0x000ee20000002400 */
[----:B0-----:R-:W-:Y:S02]  /*19e40*/  FMNMX.FTZ R179, R173, R180, !PT ;  /* 0x000000b4adb37209 */ /* 0x001fe40007810000 */
[----:B-1----:R-:W-:Y:S01]  /*19e50*/  FMNMX.FTZ R11, R175, R10, !PT ;  /* 0x0000000aaf0b7209 */ /* 0x002fe20007810000 */
[----:B------:R-:W-:Y:S01]  /*19e60*/  VIADD R10, R6, 0x6 ;  /* 0x00000006060a7836 */ /* 0x000fe20000000000 */
[----:B------:R-:W-:-:S03]  /*19e70*/  FMNMX.FTZ R180, R174, R179, !PT ;  /* 0x000000b3aeb47209 */ /* 0x000fc60007810000 */
[----:B------:R-:W0:Y:S01]  /*19e80*/  MUFU.TANH R178, R183 ;  /* 0x000000b700b27308 */ /* 0x000e220000002400 */
[----:B--2---:R-:W-:Y:S02]  /*19e90*/  FMNMX.FTZ R11, R176, R11, !PT ;  /* 0x0000000bb00b7209 */ /* 0x004fe40007810000 */
[----:B------:R-:W-:Y:S02]  /*19ea0*/  R2UR UR6, R10 ;  /* 0x000000000a0672ca */ /* 0x000fe400000e0000 */
[----:B---3--:R-:W-:Y:S02]  /*19eb0*/  FMNMX.FTZ R179, R177, R180, !PT ;  /* 0x000000b4b1b37209 */ /* 0x008fe40007810000 */
[----:B------:R-:W1:Y:S02]  /*19ec0*/  SHFL.BFLY PT, R180, R11, 0x2, 0x1f ;  /* 0x0c401f000bb47f89 */ /* 0x000e6400000e0000 */
[----:B0-----:R-:W-:-:S05]  /*19ed0*/  FMNMX.FTZ R179, R178, R179, !PT ;  /* 0x000000b3b2b37209 */ /* 0x001fca0007810000 */
[----:B------:R-:W0:Y:S01]  /*19ee0*/  SHFL.BFLY PT, R181, R179, 0x2, 0x1f ;  /* 0x0c401f00b3b57f89 */ /* 0x000e2200000e0000 */
[----:B-1----:R-:W-:Y:S01]  /*19ef0*/  FMNMX.FTZ R180, R11, R180, !PT ;  /* 0x000000b40bb47209 */ /* 0x002fe20007810000 */
[----:B------:R-:W-:-:S05]  /*19f00*/  IMAD.MOV.U32 R11, RZ, RZ, 0x40000040 ;  /* 0x40000040ff0b7424 */ /* 0x000fca00078e00ff */
[----:B------:R-:W-:Y:S02]  /*19f10*/  R2UR UR7, R11 ;  /* 0x000000000b0772ca */ /* 0x000fe400000e0000 */
[----:B0-----:R-:W-:Y:S02]  /*19f20*/  FMNMX.FTZ R6, R179, R181, !PT ;  /* 0x000000b5b3067209 */ /* 0x001fe40007810000 */
[----:B------:R-:W0:Y:S04]  /*19f30*/  SHFL.BFLY PT, R181, R180, 0x1, 0x1f ;  /* 0x0c201f00b4b57f89 */ /* 0x000e2800000e0000 */
[----:B------:R-:W1:Y:S01]  /*19f40*/  SHFL.BFLY PT, R183, R6, 0x1, 0x1f ;  /* 0x0c201f0006b77f89 */ /* 0x000e6200000e0000 */
[----:B0-----:R-:W-:Y:S02]  /*19f50*/  FMNMX.FTZ R11, R180, R181, !PT ;  /* 0x000000b5b40b7209 */ /* 0x001fe40007810000 */
[----:B-1----:R-:W-:-:S03]  /*19f60*/  FMNMX.FTZ R10, R6, R183, !PT ;  /* 0x000000b7060a7209 */ /* 0x002fc60007810000 */
[----:B------:R-:W-:-:S04]  /*19f70*/  FADD.FTZ R12, -R11, R12 ;  /* 0x0000000c0b0c7221 */ /* 0x000fc80000010100 */
[----:B------:R-:W-:Y:S01]  /*19f80*/  FMUL.FTZ R179, R12, UR43 ;  /* 0x0000002b0cb37c20 */ /* 0x000fe20008410000 */
[----:B------:R-:W-:-:S03]  /*19f90*/  FADD.FTZ R12, -R10, R13 ;  /* 0x0000000d0a0c7221 */ /* 0x000fc60000010100 */
[----:B------:R0:W-:Y:S01]  /*19fa0*/  MUFU.EX2 R13, R179 ;  /* 0x000000b3000d7308 */ /* 0x0001e20000000800 */
[----:B------:R-:W-:Y:S01]  /*19fb0*/  FMUL.FTZ R181, R12, UR43 ;  /* 0x0000002b0cb57c20 */ /* 0x000fe20008410000 */
        /* <DEDUP_REMOVED lines=41> */
[----:B------:R-:W-:-:S02]  /*1a250*/  WARPGROUP.DEPBAR.LE gsb0, 0x0 ;  /* 0x00008000000079c5 */ /* 0x000fc40000010000 */
[----:B------:R-:W-:Y:S01]  /*1a260*/  WARPGROUP.ARRIVE ;  /* 0x00000000000079c5 */ /* 0x000fe20000000000 */
[----:B------:R-:W-:Y:S01]  /*1a270*/  MUFU.EX2 R6, R181 ;  /* 0x000000b500067308 */ /* 0x000fe20000000800 */
[----:B------:R-:W-:Y:S02]  /*1a280*/  @!P1 IMAD R176, R15, 0x8, R16 ;  /* 0x000000080fb09824 */ /* 0x000fe400078e0210 */
[--C-:B------:R-:W-:Y:S01]  /*1a290*/  FFMA.FTZ R126, R126, UR43, -R172.reuse ;  /* 0x0000002b7e7e7c23 */ /* 0x100fe200080108ac */
[----:B------:R-:W-:Y:S01]  /*1a2a0*/  IADD3 R179, -R199, 0xb, RZ ;  /* 0x0000000bc7b37810 */ /* 0x000fe20007ffe1ff */
[----:B------:R-:W-:Y:S01]  /*1a2b0*/  FFMA.FTZ R129, R129, UR43, -R172 ;  /* 0x0000002b81817c23 */ /* 0x000fe200080108ac */
[----:B------:R-:W-:Y:S01]  /*1a2c0*/  QGMMA.64x192x32.F32.E4M3.E4M3 R24, R184, gdesc[UR4], R24, gsb0 ;  /* 0x02e00004b8187df3 */ /* 0x000fe20008000818 */
[----:B------:R-:W-:Y:S02]  /*1a2d0*/  @!P1 VIADD R176, R176, 0x2a840 ;  /* 0x0002a840b0b09836 */ /* 0x000fe40000000000 */
[----:B0-----:R-:W-:Y:S01]  /*1a2e0*/  FFMA.FTZ R4, R13, R4, R180 ;  /* 0x000000040d047223 */ /* 0x001fe200000100b4 */
[----:B------:R-:W0:Y:S01]  /*1a2f0*/  MUFU.EX2 R9, R9 ;  /* 0x0000000900097308 */ /* 0x000e220000000800 */
[----:B------:R-:W-:-:S01]  /*1a300*/  FFMA.FTZ R130, R130, UR43, -R172 ;  /* 0x0000002b82827c23 */ /* 0x000fc200080108ac */
[----:B------:R-:W-:Y:S01]  /*1a310*/  FFMA.FTZ R133, R133, UR43, -R172 ;  /* 0x0000002b85857c23 */ /* 0x000fe200080108ac */
[----:B------:R-:W-:Y:S01]  /*1a320*/  @!P1 PRMT R176, RZ, 0x654, R176 ;  /* 0x00000654ffb09816 */ /* 0x000fe200000000b0 */
        /* <DEDUP_REMOVED lines=26> */
[----:B------:R-:W-:-:S02]  /*1a4d0*/  FFMA.FTZ R172, R178, UR43, -R172 ;  /* 0x0000002bb2ac7c23 */ /* 0x000fc400080108ac */
[----:B------:R-:W0:Y:S08]  /*1a4e0*/  MUFU.EX2 R121, R121 ;  /* 0x0000007900797308 */ /* 0x000e300000000800 */
[----:B------:R-:W-:Y:S08]  /*1a4f0*/  MUFU.EX2 R21, R21 ;  /* 0x0000001500157308 */ /* 0x000ff00000000800 */
[----:B------:R-:W3:Y:S08]  /*1a500*/  MUFU.EX2 R122, R122 ;  /* 0x0000007a007a7308 */ /* 0x000ef00000000800 */
[----:B------:R-:W-:Y:S08]  /*1a510*/  MUFU.EX2 R120, R120 ;  /* 0x0000007800787308 */ /* 0x000ff00000000800 */
[----:B------:R-:W4:Y:S08]  /*1a520*/  MUFU.EX2 R125, R125 ;  /* 0x0000007d007d7308 */ /* 0x000f300000000800 */
[----:B------:R-:W-:Y:S08]  /*1a530*/  MUFU.EX2 R123, R123 ;  /* 0x0000007b007b7308 */ /* 0x000ff00000000800 */
[----:B------:R-:W5:Y:S08]  /*1a540*/  MUFU.EX2 R126, R126 ;  /* 0x0000007e007e7308 */ /* 0x000f700000000800 */
        /* <DEDUP_REMOVED lines=14> */
[----:B------:R-:W-:Y:S01]  /*1a630*/  MUFU.EX2 R139, R139 ;  /* 0x0000008b008b7308 */ /* 0x000fe20000000800 */
[----:B------:R-:W-:-:S02]  /*1a640*/  WARPGROUP.DEPBAR.LE gsb0, 0x0 ;  /* 0x00008000000079c5 */ /* 0x000fc40000010000 */
[----:B------:R1:W-:Y:S06]  /*1a650*/  BAR.ARV R179, 0x100 ;  /* 0x000400b30000751d */ /* 0x0003ec0000002000 */
[----:B------:R3:W-:Y:S01]  /*1a660*/  @!P1 SYNCS.ARRIVE.TRANS64.RED.A1T0 RZ, [R176+URZ], RZ ;  /* 0x000000ffb0ff99a7 */ /* 0x0007e2000810043f */
[----:B------:R-:W5:Y:S01]  /*1a670*/  MUFU.EX2 R142, R142 ;  /* 0x0000008e008e7308 */ /* 0x000f620000000800 */
[----:B-1----:R-:W-:-:S01]  /*1a680*/  FADD.FTZ R179, R7, R4 ;  /* 0x0000000407b37221 */ /* 0x002fc20000010000 */
[----:B--2---:R-:W-:-:S04]  /*1a690*/  FADD.FTZ R4, R20, R3 ;  /* 0x0000000314047221 */ /* 0x004fc80000010000 */
[----:B0-----:R-:W-:Y:S01]  /*1a6a0*/  FADD.FTZ R3, R121, R4 ;  /* 0x0000000479037221 */ /* 0x001fe20000010000 */
[----:B---3--:R-:W-:-:S01]  /*1a6b0*/  FADD.FTZ R176, R8, R179 ;  /* 0x000000b308b07221 */ /* 0x008fc20000010000 */
[----:B------:R-:W-:Y:S02]  /*1a6c0*/  MUFU.EX2 R140, R140 ;  /* 0x0000008c008c7308 */ /* 0x000fe40000000800 */
[----:B------:R-:W-:-:S01]  /*1a6d0*/  FADD.FTZ R4, R122, R3 ;  /* 0x000000037a047221 */ /* 0x000fc20000010000 */
[----:B------:R-:W-:-:S03]  /*1a6e0*/  FADD.FTZ R179, R21, R176 ;  /* 0x000000b015b37221 */ /* 0x000fc60000010000 */
[----:B----4-:R-:W-:Y:S01]  /*1a6f0*/  FADD.FTZ R3, R125, R4 ;  /* 0x000000047d037221 */ /* 0x010fe20000010000 */
[----:B------:R-:W-:-:S01]  /*1a700*/  FADD.FTZ R176, R120, R179 ;  /* 0x000000b378b07221 */ /* 0x000fc20000010000 */
[----:B------:R-:W0:Y:S02]  /*1a710*/  MUFU.EX2 R145, R145 ;  /* 0x0000009100917308 */ /* 0x000e240000000800 */
[----:B-----5:R-:W-:-:S01]  /*1a720*/  FADD.FTZ R4, R126, R3 ;  /* 0x000000037e047221 */ /* 0x020fc20000010000 */
[----:B------:R-:W-:-:S03]  /*1a730*/  FADD.FTZ R179, R123, R176 ;  /* 0x000000b07bb37221 */ /* 0x000fc60000010000 */
[----:B------:R-:W-:Y:S01]  /*1a740*/  FADD.FTZ R3, R129, R4 ;  /* 0x0000000481037221 */ /* 0x000fe20000010000 */
[----:B------:R-:W-:-:S01]  /*1a750*/  FADD.FTZ R176, R124, R179 ;  /* 0x000000b37cb07221 */ /* 0x000fc20000010000 */
[----:B------:R-:W-:Y:S02]  /*1a760*/  MUFU.EX2 R143, R143 ;  /* 0x0000008f008f7308 */ /* 0x000fe40000000800 */
[----:B------:R-:W-:-:S01]  /*1a770*/  FADD.FTZ R4, R130, R3 ;  /* 0x0000000382047221 */ /* 0x000fc20000010000 */
[----:B------:R-:W-:-:S03]  /*1a780*/  FADD.FTZ R179, R127, R176 ;  /* 0x000000b07fb37221 */ /* 0x000fc60000010000 */
[----:B------:R-:W-:Y:S01]  /*1a790*/  FADD.FTZ R3, R133, R4 ;  /* 0x0000000485037221 */ /* 0x000fe20000010000 */
[----:B------:R-:W-:-:S01]  /*1a7a0*/  FADD.FTZ R176, R128, R179 ;  /* 0x000000b380b07221 */ /* 0x000fc20000010000 */
[----:B------:R-:W1:Y:S02]  /*1a7b0*/  MUFU.EX2 R146, R146 ;  /* 0x0000009200927308 */ /* 0x000e640000000800 */
[----:B------:R-:W-:-:S01]  /*1a7c0*/  FADD.FTZ R4, R134, R3 ;  /* 0x0000000386047221 */ /* 0x000fc20000010000 */
[----:B------:R-:W-:-:S03]  /*1a7d0*/  FADD.FTZ R179, R131, R176 ;  /* 0x000000b083b37221 */ /* 0x000fc60000010000 */
[----:B------:R-:W-:Y:S01]  /*1a7e0*/  FADD.FTZ R3, R137, R4 ;  /* 0x0000000489037221 */ /* 0x000fe20000010000 */
[----:B------:R-:W-:-:S01]  /*1a7f0*/  FADD.FTZ R176, R132, R179 ;  /* 0x000000b384b07221 */ /* 0x000fc20000010000 */
[----:B------:R-:W2:Y:S02]  /*1a800*/  MUFU.EX2 R144, R144 ;  /* 0x0000009000907308 */ /* 0x000ea40000000800 */
[----:B------:R-:W-:-:S01]  /*1a810*/  FADD.FTZ R4, R138, R3 ;  /* 0x000000038a047221 */ /* 0x000fc20000010000 */
[----:B------:R-:W-:-:S03]  /*1a820*/  FADD.FTZ R179, R135, R176 ;  /* 0x000000b087b37221 */ /* 0x000fc60000010000 */
[----:B------:R-:W-:Y:S01]  /*1a830*/  FADD.FTZ R3, R141, R4 ;  /* 0x000000048d037221 */ /* 0x000fe20000010000 */
[----:B------:R-:W-:-:S01]  /*1a840*/  FADD.FTZ R176, R136, R179 ;  /* 0x000000b388b07221 */ /* 0x000fc20000010000 */
[----:B------:R-:W3:Y:S02]  /*1a850*/  MUFU.EX2 R149, R149 ;  /* 0x0000009500957308 */ /* 0x000ee40000000800 */
[----:B------:R-:W-:-:S01]  /*1a860*/  FADD.FTZ R4, R142, R3 ;  /* 0x000000038e047221 */ /* 0x000fc20000010000 */
[----:B------:R-:W-:-:S03]  /*1a870*/  FADD.FTZ R179, R139, R176 ;  /* 0x000000b08bb37221 */ /* 0x000fc60000010000 */
[----:B0-----:R-:W-:Y:S01]  /*1a880*/  FADD.FTZ R3, R145, R4 ;  /* 0x0000000491037221 */ /* 0x001fe20000010000 */
[----:B------:R-:W-:-:S01]  /*1a890*/  FADD.FTZ R176, R140, R179 ;  /* 0x000000b38cb07221 */ /* 0x000fc20000010000 */
[----:B------:R-:W0:Y:S02]  /*1a8a0*/  MUFU.EX2 R147, R147 ;  /* 0x0000009300937308 */ /* 0x000e240000000800 */
[----:B-1----:R-:W-:-:S01]  /*1a8b0*/  FADD.FTZ R4, R146, R3 ;  /* 0x0000000392047221 */ /* 0x002fc20000010000 */
[----:B------:R-:W-:-:S04]  /*1a8c0*/  FADD.FTZ R179, R143, R176 ;  /* 0x000000b08fb37221 */ /* 0x000fc80000010000 */
[----:B--2---:R-:W-:Y:S01]  /*1a8d0*/  FADD.FTZ R176, R144, R179 ;  /* 0x000000b390b07221 */ /* 0x004fe20000010000 */
        /* <DEDUP_REMOVED lines=58> */
[----:B-1----:R-:W-:-:S03]  /*1ac80*/  FADD.FTZ R4, R12, R3 ;  /* 0x000000030c047221 */ /* 0x002fc60000010000 */
[----:B--2---:R-:W-:Y:S01]  /*1ac90*/  FADD.FTZ R3, R172, R179 ;  /* 0x000000b3ac037221 */ /* 0x004fe20000010000 */
[----:B------:R-:W-:Y:S06]  /*1aca0*/  @!P0 BRA `(.L_x_4525) ;  /* 0x0000000000048947 */ /* 0x000fec0003800000 */
[----:B------:R-:W-:Y:S01]  /*1acb0*/  BPT.TRAP 0x1 ;  /* 0x000000040000795c */ /* 0x000fe20000300000 */
.L_x_4525:
[----:B------:R-:W-:Y:S01]  /*1acc0*/  F2FP.SATFINITE.E4M3.F32.PACK_AB_MERGE_C R8, R21, R8, RZ ;  /* 0x000000081508723e */ /* 0x000fe200048070ff */
[-C--:B------:R-:W-:Y:S01]  /*1acd0*/  FMUL.FTZ R24, R24, R13.reuse ;  /* 0x0000000d18187220 */ /* 0x080fe20000410000 */
        /* <DEDUP_REMOVED lines=137> */
[----:B0-----:R-:W-:Y:S06]  /*1b570*/  @P2 BRA `(.L_x_4526) ;  /* 0xffffffd400982947 */ /* 0x001fec000383ffff */
[----:B------:R-:W-:-:S07]  /*1b580*/  IMAD.MOV.U32 R19, RZ, RZ, R15 ;  /* 0x000000ffff137224 */ /* 0x000fce00078e000f */
.L_x_4515:
[----:B------:R-:W-:-:S13]  /*1b590*/  ISETP.GE.AND P2, PT, R0, R209, PT ;  /* 0x000000d10000720c */ /* 0x000fda0003f46270 */
[----:B------:R-:W-:Y:S05]  /*1b5a0*/  @!P2 BRA `(.L_x_4527) ;  /* 0x000000380090a947 */ /* 0x000fea0003800000 */
[----:B------:R-:W-:Y:S02]  /*1b5b0*/  IMAD.MOV.U32 R13, RZ, RZ, R10 ;  /* 0x000000ffff0d7224 */ /* 0x000fe400078e000a */
[----:B------:R-:W-:Y:S02]  /*1b5c0*/  IMAD.MOV.U32 R12, RZ, RZ, R11 ;  /* 0x000000ffff0c7224 */ /* 0x000fe400078e000b */
[----:B------:R-:W-:-:S07]  /*1b5d0*/  IMAD.MOV.U32 R6, RZ, RZ, R18 ;  /* 0x000000ffff067224 */ /* 0x000fce00078e0012 */
.L_x_4546:
        /* <DEDUP_REMOVED lines=8> */
.L_x_4529:
        /* <DEDUP_REMOVED lines=8> */
.L_x_4530:
[----:B------:R-:W-:Y:S04]  /*1b6e0*/  BSSY B0, `(.L_x_4528) ;  /* 0x0000004000007945 */ /* 0x000fe80003800000 */
[----:B-1----:R-:W-:Y:S05]  /*1b6f0*/  @P3 BRA `(.L_x_4531) ;  /* 0x0000000000083947 */ /* 0x002fea0003800000 */
[----:B------:R-:W1:Y:S02]  /*1b700*/  SYNCS.PHASECHK.TRANS64.TRYWAIT P3, [R7+URZ+0x2a830], R8 ;  /* 0x02a83008070075a7 */ /* 0x000e64000806017f */
[----:B-1----:R-:W-:Y:S05]  /*1b710*/  @!P3 BRA `(.L_x_4532) ;  /* 0x000000fc00e8b947 */ /* 0x002fea0003800000 */
.L_x_4531:
[----:B------:R-:W-:Y:S05]  /*1b720*/  BSYNC B0 ;  /* 0x0000000000007941 */ /* 0x000fea0003800000 */
.L_x_4528:
        /* <DEDUP_REMOVED lines=51> */
.L_x_4534:
[----:B------:R-:W-:Y:S01]  /*1ba60*/  SHF.L.U32 R6, R6, 0x1f, RZ ;  /* 0x0000001f06067819 */ /* 0x000fe200000006ff */
[----:B------:R-:W-:-:S04]  /*1ba70*/  IMAD R7, R19, 0x8, R16 ;  /* 0x0000000813077824 */ /* 0x000fc800078e0210 */
[----:B------:R0:W1:Y:S01]  /*1ba80*/  SYNCS.PHASECHK.TRANS64.TRYWAIT P2, [R7+URZ+0x2a850], R6 ;  /* 0x02a85006070075a7 */ /* 0x000062000804017f */
[----:B------:R-:W-:Y:S05]  /*1ba90*/  @!P0 BRA `(.L_x_4535) ;  /* 0x0000000000048947 */ /* 0x000fea0003800000 */
[----:B------:R-:W-:Y:S01]  /*1baa0*/  BPT.TRAP 0x1 ;  /* 0x000000040000795c */ /* 0x000fe20000300000 */
.L_x_4535:
[----:B-1----:R-:W-:Y:S05]  /*1bab0*/  @P2 BRA `(.L_x_4533) ;  /* 0x0000000000082947 */ /* 0x002fea0003800000 */
[----:B------:R-:W1:Y:S02]  /*1bac0*/  SYNCS.PHASECHK.TRANS64.TRYWAIT P2, [R7+URZ+0x2a850], R6 ;  /* 0x02a85006070075a7 */ /* 0x000e64000804017f */
[----:B-1----:R-:W-:Y:S05]  /*1bad0*/  @!P2 BRA `(.L_x_4536) ;  /* 0x000000fc000ca947 */ /* 0x002fea0003800000 */
.L_x_4533:
        /* <DEDUP_REMOVED lines=50> */
[----:B------:R-:W-:Y:S01]  /*1be00*/  @!P1 IMAD R21, R14, 0x8, R16 ;  /* 0x000000080e159824 */ /* 0x000fe200078e0210 */
[----:B------:R-:W0:Y:S03]  /*1be10*/  MUFU.TANH R10, R10 ;  /* 0x0000000a000a7308 */ /* 0x000e260000002400 */
[----:B------:R-:W-:-:S05]  /*1be20*/  @!P1 VIADD R21, R21, 0x2a840 ;  /* 0x0002a84015159836 */ /* 0x000fca0000000000 */
        /* <DEDUP_REMOVED lines=58> */
[----:B------:R-:W-:Y:S01]  /*1c1d0*/  QGMMA.64x192x32.F32.E4M3.E4M3 R24, R188, gdesc[UR4], R24, gsb0 ;  /* 0x02e00004bc187df3 */ /* 0x000fe20008000818 */
[----:B------:R-:W-:Y:S01]  /*1c1e0*/  R2UR UR6, R6 ;  /* 0x00000000060672ca */ /* 0x000fe200000e0000 */
[----:B------:R-:W-:Y:S01]  /*1c1f0*/  IMAD.IADD R6, R220, 0x1, R207 ;  /* 0x00000001dc067824 */ /* 0x000fe200078e02cf */
[----:B------:R-:W-:Y:S02]  /*1c200*/  R2UR UR7, R7 ;  /* 0x00000000070772ca */ /* 0x000fe400000e0000 */
[----:B------:R-:W5:Y:S02]  /*1c210*/  @P4 LDC R7, c[0x0][0x44c] ;  /* 0x00011300ff074b82 */ /* 0x000f640000000800 */
[----:B-----5:R-:W-:-:S05]  /*1c220*/  @P4 IMAD.HI.U32 R7, R6, R7, RZ ;  /* 0x0000000706074227 */ /* 0x020fca00078e00ff */
[----:B-1----:R-:W-:Y:S01]  /*1c230*/  @P4 SHF.R.U32.HI R6, RZ, R8, R7 ;  /* 0x00000008ff064219 */ /* 0x002fe20000011607 */
        /* <DEDUP_REMOVED lines=15> */
[----:B------:R-:W-:Y:S01]  /*1c330*/  IADD3 R176, -R173, 0x1, RZ ;  /* 0x00000001adb07810 */ /* 0x000fe20007ffe1ff */
[C---:B------:R-:W-:Y:S01]  /*1c340*/  FMUL.FTZ R120, R2.reuse, R126 ;  /* 0x0000007e02787220 */ /* 0x040fe20000410000 */
[C---:B------:R-:W-:Y:S01]  /*1c350*/  FMUL.FTZ R126, R2.reuse, R134 ;  /* 0x00000086027e7220 */ /* 0x040fe20000410000 */
[C---:B------:R-:W-:Y:S01]  /*1c360*/  FMUL.FTZ R134, R2.reuse, R142 ;  /* 0x0000008e02867220 */ /* 0x040fe20000410000 */
[C---:B------:R-:W-:Y:S01]  /*1c370*/  FMUL.FTZ R142, R2.reuse, R150 ;  /* 0x00000096028e7220 */ /* 0x040fe20000410000 */
[----:B------:R-:W-:Y:S01]  /*1c380*/  FMUL.FTZ R150, R2, R158 ;  /* 0x0000009e02967220 */ /* 0x000fe20000410000 */
[----:B------:R-:W1:Y:S01]  /*1c390*/  SHFL.IDX PT, R20, R6, RZ, 0x1c1f ;  /* 0x001c1fff06147589 */ /* 0x000e6200000e0000 */
[----:B------:R-:W-:-:S02]  /*1c3a0*/  IMAD R176, R203, -0x2, R176 ;  /* 0xfffffffecbb07824 */ /* 0x000fc400078e02b0 */
[C---:B------:R-:W-:Y:S01]  /*1c3b0*/  FMUL.FTZ R158, R2.reuse, R166 ;  /* 0x000000a6029e7220 */ /* 0x040fe20000410000 */
[C---:B------:R-:W-:Y:S01]  /*1c3c0*/  FMUL.FTZ R166, R2.reuse, R174 ;  /* 0x000000ae02a67220 */ /* 0x040fe20000410000 */
[C---:B------:R-:W-:Y:S01]  /*1c3d0*/  FMUL.FTZ R174, R2.reuse, R177 ;  /* 0x000000b102ae7220 */ /* 0x040fe20000410000 */
[C---:B------:R-:W-:Y:S01]  /*1c3e0*/  FMUL.FTZ R177, R2.reuse, R180 ;  /* 0x000000b402b17220 */ /* 0x040fe20000410000 */
[----:B------:R-:W-:Y:S01]  /*1c3f0*/  IADD3 R180, -R201, R176, R202 ;  /* 0x000000b0c9b47210 */ /* 0x000fe20007ffe1ca */
[----:B------:R-:W-:Y:S01]  /*1c400*/  FMUL.FTZ R176, R2, R183 ;  /* 0x000000b702b07220 */ /* 0x000fe20000410000 */
[----:B------:R-:W0:Y:S03]  /*1c410*/  MUFU.TANH R7, R7 ;  /* 0x0000000700077308 */ /* 0x000e260000002400 */
[C---:B------:R-:W-:Y:S02]  /*1c420*/  VIADD R179, R180.reuse, UR33 ;  /* 0x00000021b4b37c36 */ /* 0x040fe40008000000 */
[----:B------:R-:W-:-:S03]  /*1c430*/  VIADD R180, R180, UR35 ;  /* 0x00000023b4b47c36 */ /* 0x000fc60008000000 */
[----:B------:R-:W0:Y:S08]  /*1c440*/  MUFU.TANH R8, R8 ;  /* 0x0000000800087308 */ /* 0x000e300000002400 */
[----:B------:R-:W0:Y:S01]  /*1c450*/  MUFU.TANH R120, R120 ;  /* 0x0000007800787308 */ /* 0x000e220000002400 */
[--C-:B-1----:R-:W-:Y:S02]  /*1c460*/  IMAD.IADD R181, R179, 0x1, R20.reuse ;  /* 0x00000001b3b57824 */ /* 0x102fe400078e0214 */
        /* <DEDUP_REMOVED lines=19> */
[----:B------:R-:W-:Y:S07]  /*1c5a0*/  QGMMA.64x192x32.F32.E4M3.E4M3 R24, R184, gdesc[UR4], R24, gsb0 ;  /* 0x02e00004b8187df3 */ /* 0x000fee0008000818 */
[----:B------:R-:W0:Y:S08]  /*1c5b0*/  MUFU.TANH R168, R168 ;  /* 0x000000a800a87308 */ /* 0x000e300000002400 */
[----:B------:R-:W0:Y:S08]  /*1c5c0*/  MUFU.TANH R166, R166 ;  /* 0x000000a600a67308 */ /* 0x000e300000002400 */
[----:B------:R-:W0:Y:S08]  /*1c5d0*/  MUFU.TANH R172, R172 ;  /* 0x000000ac00ac7308 */ /* 0x000e300000002400 */
[----:B------:R-:W0:Y:S08]  /*1c5e0*/  MUFU.TANH R174, R174 ;  /* 0x000000ae00ae7308 */ /* 0x000e300000002400 */
[----:B------:R-:W0:Y:S08]  /*1c5f0*/  MUFU.TANH R177, R177 ;  /* 0x000000b100b17308 */ /* 0x000e300000002400 */
[----:B------:R-:W0:Y:S01]  /*1c600*/  MUFU.TANH R176, R176 ;  /* 0x000000b000b07308 */ /* 0x000e220000002400 */
[----:B------:R-:W-:-:S02]  /*1c610*/  WARPGROUP.DEPBAR.LE gsb0, 0x0 ;  /* 0x00008000000079c5 */ /* 0x000fc40000010000 */
        /* <DEDUP_REMOVED lines=8> */
[----:B0-----:R-:W-:Y:S01]  /*1c6a0*/  IMAD.U32 R184, RZ, RZ, UR29 ;  /* 0x0000001dffb87e24 */ /* 0x001fe2000f8e00ff */
[----:B------:R-:W-:-:S04]  /*1c6b0*/  LOP3.LUT R183, RZ, R183, RZ, 0x33, !PT ;  /* 0x000000b7ffb77212 */ /* 0x000fc800078e33ff */
[----:B------:R-:W-:-:S13]  /*1c6c0*/  ISETP.NE.AND P2, PT, R184, 0x1, PT ;  /* 0x00000001b800780c */ /* 0x000fda0003f45270 */
[----:B------:R-:W0:Y:S02]  /*1c6d0*/  @P2 LDC.64 R20, c[0x0][0x9e8] ;  /* 0x00027a00ff142b82 */ /* 0x000e240000000a00 */
[----:B0-----:R-:W-:-:S05]  /*1c6e0*/  @P2 IMAD.HI.U32 R20, R183, R20, RZ ;  /* 0x00000014b7142227 */ /* 0x001fca00078e00ff */
[----:B------:R-:W-:-:S04]  /*1c6f0*/  @P2 SHF.R.U32.HI R183, RZ, R21, R20 ;  /* 0x00000015ffb72219 */ /* 0x000fc80000011614 */
[----:B------:R-:W-:Y:S01]  /*1c700*/  LOP3.LUT R183, RZ, R183, RZ, 0x33, !PT ;  /* 0x000000b7ffb77212 */ /* 0x000fe200078e33ff */
[----:B------:R-:W-:Y:S06]  /*1c710*/  BRA `(.L_x_4540) ;  /* 0x0000000000147947 */ /* 0x000fec0003800000 */
.L_x_4539:
[----:B0-----:R-:W-:-:S05]  /*1c720*/  IMAD.U32 R184, RZ, RZ, UR29 ;  /* 0x0000001dffb87e24 */ /* 0x001fca000f8e00ff */
[----:B------:R-:W-:-:S13]  /*1c730*/  ISETP.NE.AND P2, PT, R184, 0x1, PT ;  /* 0x00000001b800780c */ /* 0x000fda0003f45270 */
[----:B------:R-:W0:Y:S02]  /*1c740*/  @P2 LDC.64 R20, c[0x0][0x9e8] ;  /* 0x00027a00ff142b82 */ /* 0x000e240000000a00 */
[----:B0-----:R-:W-:-:S05]  /*1c750*/  @P2 IMAD.HI.U32 R20, R183, R20, RZ ;  /* 0x00000014b7142227 */ /* 0x001fca00078e00ff */
[----:B------:R-:W-:-:S07]  /*1c760*/  @P2 SHF.R.U32.HI R183, RZ, R21, R20 ;  /* 0x00000015ffb72219 */ /* 0x000fce0000011614 */
.L_x_4540:
[----:B------:R-:W-:Y:S05]  /*1c770*/  BSYNC B0 ;  /* 0x0000000000007941 */ /* 0x000fea0003800000 */
.L_x_4538:
[----:B------:R-:W-:-:S04]  /*1c780*/  IMAD R20, R183, R184, -R173 ;  /* 0x000000b8b7147224 */ /* 0x000fc800078e0aad */
[----:B------:R-:W-:-:S05]  /*1c790*/  IMAD R21, R203, -0x2, R20 ;  /* 0xfffffffecb157824 */ /* 0x000fca00078e0214 */
[----:B------:R-:W-:Y:S02]  /*1c7a0*/  VIADDMNMX R181, R21, R184, R181, PT ;  /* 0x000000b815b57246 */ /* 0x000fe400038001b5 */
[----:B------:R-:W-:-:S07]  /*1c7b0*/  VIMNMX R182, R182, R21, !PT ;  /* 0x00000015b6b67248 */ /* 0x000fce0007fe0100 */
.L_x_4537:
        /* <DEDUP_REMOVED lines=113> */
.L_x_4543:
[----:B------:R-:W-:-:S05]  /*1ced0*/  IMAD.U32 R182, RZ, RZ, UR29 ;  /* 0x0000001dffb67e24 */ /* 0x000fca000f8e00ff */
[----:B------:R-:W-:-:S13]  /*1cee0*/  ISETP.NE.AND P3, PT, R182, 0x1, PT ;  /* 0x00000001b600780c */ /* 0x000fda0003f65270 */
[----:B------:R-:W0:Y:S02]  /*1cef0*/  @P3 LDC.64 R6, c[0x0][0x9e8] ;  /* 0x00027a00ff063b82 */ /* 0x000e240000000a00 */
[----:B0-----:R-:W-:-:S05]  /*1cf00*/  @P3 IMAD.HI.U32 R6, R11, R6, RZ ;  /* 0x000000060b063227 */ /* 0x001fca00078e00ff */
[----:B------:R-:W-:-:S07]  /*1cf10*/  @P3 SHF.R.U32.HI R11, RZ, R7, R6 ;  /* 0x00000007ff0b3219 */ /* 0x000fce0000011606 */
.L_x_4544:
[----:B------:R-:W-:Y:S05]  /*1cf20*/  BSYNC B0 ;  /* 0x0000000000007941 */ /* 0x000fea0003800000 */
.L_x_4542:
[----:B------:R-:W-:-:S04]  /*1cf30*/  IMAD R6, R11, R182, -R173 ;  /* 0x000000b60b067224 */ /* 0x000fc800078e0aad */
[----:B------:R-:W-:-:S05]  /*1cf40*/  IMAD R7, R203, -0x2, R6 ;  /* 0xfffffffecb077824 */ /* 0x000fca00078e0206 */
[----:B------:R-:W-:Y:S02]  /*1cf50*/  VIADDMNMX R179, R7, R182, R179, PT ;  /* 0x000000b607b37246 */ /* 0x000fe400038001b3 */
[----:B------:R-:W-:-:S07]  /*1cf60*/  VIMNMX R180, R180, R7, !PT ;  /* 0x00000007b4b47248 */ /* 0x000fce0007fe0100 */
.L_x_4541:
[----:B------:R-:W-:Y:S01]  /*1cf70*/  ISETP.GT.AND P3, PT, R180, 0x1, P2 ;  /* 0x00000001b400780c */ /* 0x000fe20001764270 */
[----:B------:R-:W-:-:S03]  /*1cf80*/  UMOV UR43, UR28 ;  /* 0x0000001c002b7c82 */ /* 0x000fc60008000000 */
[----:B------:R-:W-:-:S04]  /*1cf90*/  ISETP.LT.OR P3, PT, R179, 0x2, P3 ;  /* 0x00000002b300780c */ /* 0x000fc80001f61670 */
[----:B------:R-:W-:Y:S02]  /*1cfa0*/  FSEL R6, R10, -INF , !P3 ;  /* 0xff8000000a067808 */ /* 0x000fe40005800000 */
[----:B------:R-:W-:Y:S02]  /*1cfb0*/  ISETP.GT.AND P3, PT, R180, 0x8, P2 ;  /* 0x00000008b400780c */ /* 0x000fe40001764270 */
[----:B------:R-:W-:Y:S02]  /*1cfc0*/  FMNMX.FTZ R10, R20, R12, !PT ;  /* 0x0000000c140a7209 */ /* 0x000fe40007810000 */
[----:B------:R-:W-:Y:S02]  /*1cfd0*/  ISETP.LT.OR P3, PT, R179, 0x9, P3 ;  /* 0x00000009b300780c */ /* 0x000fe40001f61670 */
[----:B------:R-:W-:Y:S02]  /*1cfe0*/  FMNMX.FTZ R10, R9, R10, !PT ;  /* 0x0000000a090a7209 */ /* 0x000fe40007810000 */
[----:B------:R-:W-:-:S02]  /*1cff0*/  FSEL R120, R120, -INF , !P3 ;  /* 0xff80000078787808 */ /* 0x000fc40005800000 */
[C---:B------:R-:W-:Y:S02]  /*1d000*/  ISETP.GT.AND P3, PT, R180.reuse, 0x9, P2 ;  /* 0x00000009b400780c */ /* 0x040fe40001764270 */
        /* <DEDUP_REMOVED lines=138> */
[----:B------:R-:W-:-:S04]  /*1d8b0*/  FMNMX.FTZ R128, R120, R21, !PT ;  /* 0x0000001578807209 */ /* 0x000fc80007810000 */
        /* <DEDUP_REMOVED lines=59> */
[----:B0-----:R-:W-:Y:S01]  /*1dc70*/  FMNMX.FTZ R179, R175, R180, !PT ;  /* 0x000000b4afb37209 */ /* 0x001fe20007810000 */
        /* <DEDUP_REMOVED lines=8> */
[----:B------:R-:W1:Y:S03]  /*1dd00*/  SHFL.BFLY PT, R180, R179, 0x2, 0x1f ;  /* 0x0c401f00b3b47f89 */ /* 0x000e6600000e0000 */
[----:B------:R-:W-:-:S04]  /*1dd10*/  FADD.FTZ R177, -R177, R12 ;  /* 0x0000000cb1b17221 */ /* 0x000fc80000010100 */
[----:B------:R-:W-:Y:S01]  /*1dd20*/  FMUL.FTZ R12, R177, UR43 ;  /* 0x0000002bb10c7c20 */ /* 0x000fe20008410000 */
[----:B------:R-:W-:Y:S08]  /*1dd30*/  MUFU.EX2 R136, R136 ;  /* 0x0000008800887308 */ /* 0x000ff00000000800 */
[----:B------:R-:W0:Y:S01]  /*1dd40*/  MUFU.EX2 R12, R12 ;  /* 0x0000000c000c7308 */ /* 0x000e220000000800 */
[----:B-1----:R-:W-:-:S07]  /*1dd50*/  FMNMX.FTZ R173, R179, R180, !PT ;  /* 0x000000b4b3ad7209 */ /* 0x002fce0007810000 */
[----:B------:R-:W-:Y:S01]  /*1dd60*/  MUFU.EX2 R140, R140 ;  /* 0x0000008c008c7308 */ /* 0x000fe20000000800 */
[----:B------:R-:W1:Y:S01]  /*1dd70*/  SHFL.BFLY PT, R180, R173, 0x1, 0x1f ;  /* 0x0c201f00adb47f89 */ /* 0x000e6200000e0000 */
[----:B0-----:R-:W-:-:S06]  /*1dd80*/  FFMA.FTZ R179, R12, R4, R7 ;  /* 0x000000040cb37223 */ /* 0x001fcc0000010007 */
[----:B------:R-:W-:Y:S08]  /*1dd90*/  MUFU.EX2 R144, R144 ;  /* 0x0000009000907308 */ /* 0x000ff00000000800 */
[----:B------:R-:W-:Y:S08]  /*1dda0*/  MUFU.EX2 R148, R148 ;  /* 0x0000009400947308 */ /* 0x000ff00000000800 */
[----:B------:R-:W-:Y:S01]  /*1ddb0*/  MUFU.EX2 R152, R152 ;  /* 0x0000009800987308 */ /* 0x000fe20000000800 */
[----:B-1----:R-:W-:Y:S01]  /*1ddc0*/  FMNMX.FTZ R10, R173, R180, !PT ;  /* 0x000000b4ad0a7209 */ /* 0x002fe20007810000 */
[----:B------:R-:W-:-:S03]  /*1ddd0*/  IMAD.U32 R173, RZ, RZ, UR43 ;  /* 0x0000002bffad7e24 */ /* 0x000fc6000f8e00ff */
[C---:B------:R-:W-:Y:S01]  /*1dde0*/  FSETP.NEU.FTZ.AND P2, PT, R10.reuse, -INF , PT ;  /* 0xff8000000a00780b */ /* 0x040fe20003f5d000 */
[----:B------:R-:W-:-:S02]  /*1ddf0*/  FFMA.FTZ R173, R10, R173, -8 ;  /* 0xc10000000aad7423 */ /* 0x000fc400000100ad */
[----:B------:R-:W-:Y:S03]  /*1de00*/  MUFU.EX2 R149, R149 ;  /* 0x0000009500957308 */ /* 0x000fe60000000800 */
[----:B------:R-:W-:-:S05]  /*1de10*/  FSEL R173, R173, RZ, P2 ;  /* 0x000000ffadad7208 */ /* 0x000fca0001000000 */
        /* <DEDUP_REMOVED lines=21> */
[----:B------:R-:W-:Y:S01]  /*1df70*/  FADD.FTZ R146, R20, R179 ;  /* 0x000000b314927221 */ /* 0x000fe20000010000 */
[----:B------:R-:W-:-:S01]  /*1df80*/  FFMA.FTZ R135, R135, UR43, -R173 ;  /* 0x0000002b87877c23 */ /* 0x000fc200080108ad */
[--C-:B------:R-:W-:Y:S01]  /*1df90*/  FFMA.FTZ R139, R139, UR43, -R173.reuse ;  /* 0x0000002b8b8b7c23 */ /* 0x100fe200080108ad */
[----:B------:R-:W-:-:S01]  /*1dfa0*/  FFMA.FTZ R147, R147, UR43, -R173 ;  /* 0x0000002b93937c23 */ /* 0x000fc200080108ad */
[----:B------:R-:W-:Y:S01]  /*1dfb0*/  FADD.FTZ R179, R9, R146 ;  /* 0x0000009209b37221 */ /* 0x000fe20000010000 */
[----:B------:R-:W-:-:S01]  /*1dfc0*/  FFMA.FTZ R150, R150, UR43, -R173 ;  /* 0x0000002b96967c23 */ /* 0x000fc200080108ad */
[----:B------:R-:W0:Y:S01]  /*1dfd0*/  MUFU.EX2 R143, R143 ;  /* 0x0000008f008f7308 */ /* 0x000e220000000800 */
[----:B------:R-:W-:-:S01]  /*1dfe0*/  FFMA.FTZ R151, R151, UR43, -R173 ;  /* 0x0000002b97977c23 */ /* 0x000fc200080108ad */
[----:B------:R-:W-:Y:S01]  /*1dff0*/  FADD.FTZ R146, R182, R179 ;  /* 0x000000b3b6927221 */ /* 0x000fe20000010000 */
[----:B------:R-:W-:-:S01]  /*1e000*/  FFMA.FTZ R154, R154, UR43, -R173 ;  /* 0x0000002b9a9a7c23 */ /* 0x000fc200080108ad */
[--C-:B------:R-:W-:Y:S01]  /*1e010*/  FFMA.FTZ R155, R155, UR43, -R173.reuse ;  /* 0x0000002b9b9b7c23 */ /* 0x100fe200080108ad */
[----:B------:R-:W-:-:S01]  /*1e020*/  FFMA.FTZ R158, R158, UR43, -R173 ;  /* 0x0000002b9e9e7c23 */ /* 0x000fc200080108ad */
[----:B------:R-:W-:Y:S01]  /*1e030*/  FADD.FTZ R179, R15, R146 ;  /* 0x000000920fb37221 */ /* 0x000fe20000010000 */
[----:B------:R-:W-:-:S01]  /*1e040*/  FFMA.FTZ R159, R159, UR43, -R173 ;  /* 0x0000002b9f9f7c23 */ /* 0x000fc200080108ad */
[----:B------:R-:W1:Y:S01]  /*1e050*/  MUFU.EX2 R6, R6 ;  /* 0x0000000600067308 */ /* 0x000e620000000800 */
[----:B------:R-:W-:-:S01]  /*1e060*/  FFMA.FTZ R162, R162, UR43, -R173 ;  /* 0x0000002ba2a27c23 */ /* 0x000fc200080108ad */
[----:B------:R-:W-:Y:S01]  /*1e070*/  FADD.FTZ R146, R122, R179 ;  /* 0x000000b37a927221 */ /* 0x000fe20000010000 */
[----:B------:R-:W-:-:S01]  /*1e080*/  FFMA.FTZ R163, R163, UR43, -R173 ;  /* 0x0000002ba3a37c23 */ /* 0x000fc200080108ad */
[--C-:B------:R-:W-:Y:S01]  /*1e090*/  FFMA.FTZ R166, R166, UR43, -R173.reuse ;  /* 0x0000002ba6a67c23 */ /* 0x100fe200080108ad */
[----:B------:R-:W-:-:S01]  /*1e0a0*/  FFMA.FTZ R167, R167, UR43, -R173 ;  /* 0x0000002ba7a77c23 */ /* 0x000fc200080108ad */
[----:B------:R-:W-:Y:S01]  /*1e0b0*/  FADD.FTZ R179, R21, R146 ;  /* 0x0000009215b37221 */ /* 0x000fe20000010000 */
[----:B------:R-:W-:-:S01]  /*1e0c0*/  FFMA.FTZ R170, R170, UR43, -R173 ;  /* 0x0000002baaaa7c23 */ /* 0x000fc200080108ad */
[----:B------:R-:W2:Y:S01]  /*1e0d0*/  MUFU.EX2 R121, R121 ;  /* 0x0000007900797308 */ /* 0x000ea20000000800 */
[----:B0-----:R-:W-:-:S01]  /*1e0e0*/  FFMA.FTZ R4, R143, R3, R8 ;  /* 0x000000038f047223 */ /* 0x001fc20000010008 */
[----:B------:R-:W-:Y:S01]  /*1e0f0*/  FADD.FTZ R146, R128, R179 ;  /* 0x000000b380927221 */ /* 0x000fe20000010000 */
[----:B------:R-:W-:-:S01]  /*1e100*/  FFMA.FTZ R171, R171, UR43, -R173 ;  /* 0x0000002babab7c23 */ /* 0x000fc200080108ad */
[----:B------:R-:W-:Y:S01]  /*1e110*/  FFMA.FTZ R175, R175, UR43, -R173 ;  /* 0x0000002bafaf7c23 */ /* 0x000fe200080108ad */
[----:B------:R-:W-:-:S01]  /*1e120*/  FADD.FTZ R3, R177, R4 ;  /* 0x00000004b1037221 */ /* 0x000fc20000010000 */
        /* <DEDUP_REMOVED lines=95> */
.L_x_4545:
        /* <DEDUP_REMOVED lines=137> */
[----:B0-----:R-:W-:Y:S02]  /*1efb0*/  IMAD.MOV.U32 R6, RZ, RZ, R18 ;  /* 0x000000ffff067224 */ /* 0x001fe400078e0012 */
[----:B------:R-:W-:Y:S01]  /*1efc0*/  IMAD.MOV.U32 R19, RZ, RZ, R14 ;  /* 0x000000ffff137224 */ /* 0x000fe200078e000e */
[----:B------:R-:W-:Y:S06]  /*1efd0*/  @P2 BRA `(.L_x_4546) ;  /* 0xffffffc400802947 */ /* 0x000fec000383ffff */
[----:B------:R-:W-:-:S07]  /*1efe0*/  IMAD.MOV.U32 R19, RZ, RZ, R14 ;  /* 0x000000ffff137224 */ /* 0x000fce00078e000e */
.L_x_4527:
[----:B------:R-:W-:Y:S05]  /*1eff0*/  WARPSYNC.ALL ;  /* 0x0000000000007948 */ /* 0x000fea0003800000 */
[----:B------:R-:W-:Y:S06]  /*1f000*/  BAR.ARV 0x8, 0x180 ;  /* 0x0206000000007b1d */ /* 0x000fec0000002000 */
[----:B------:R-:W-:Y:S05]  /*1f010*/  @!P0 BRA `(.L_x_4547) ;  /* 0x0000000000048947 */ /* 0x000fea0003800000 */
[----:B------:R-:W-:Y:S01]  /*1f020*/  BPT.TRAP 0x1 ;  /* 0x000000040000795c */ /* 0x000fe20000300000 */
.L_x_4547:
[----:B------:R-:W-:Y:S01]  /*1f030*/  IMAD R15, R19, 0x8, R16 ;  /* 0x00000008130f7824 */ /* 0x000fe200078e0210 */
[----:B------:R-:W-:-:S04]  /*1f040*/  SHF.L.U32 R0, R18, 0x1f, RZ ;  /* 0x0000001f12007819 */ /* 0x000fc800000006ff */
[----:B------:R0:W1:Y:S01]  /*1f050*/  SYNCS.PHASECHK.TRANS64.TRYWAIT P1, [R15+URZ+0x2a850], R0 ;  /* 0x02a850000f0075a7 */ /* 0x000062000802017f */
[----:B------:R-:W-:Y:S05]  /*1f060*/  @!P0 BRA `(.L_x_4548) ;  /* 0x0000000000048947 */ /* 0x000fea0003800000 */
[----:B------:R-:W-:Y:S01]  /*1f070*/  BPT.TRAP 0x1 ;  /* 0x000000040000795c */ /* 0x000fe20000300000 */
.L_x_4548:
[----:B------:R-:W-:-:S05]  /*1f080*/  VIADD R16, R16, 0x400 ;  /* 0x0000040010107836 */ /* 0x000fca0000000000 */
[----:B------:R-:W-:-:S04]  /*1f090*/  SHF.R.U32.HI R16, RZ, 0x4, R16 ;  /* 0x00000004ff107819 */ /* 0x000fc80000011610 */
[----:B------:R-:W-:-:S04]  /*1f0a0*/  LOP3.LUT R16, R16, 0x3fff, RZ, 0xc0, !PT ;  /* 0x00003fff10107812 */ /* 0x000fc800078ec0ff */
[----:B------:R-:W-:Y:S01]  /*1f0b0*/  LOP3.LUT R16, R16, 0x10000, RZ, 0xfc, !PT ;  /* 0x0001000010107812 */ /* 0x000fe200078efcff */
[----:B-1----:R-:W-:Y:S06]  /*1f0c0*/  @P1 BRA `(.L_x_4549) ;  /* 0x0000000000081947 */ /* 0x002fec0003800000 */
[----:B------:R-:W1:Y:S02]  /*1f0d0*/  SYNCS.PHASECHK.TRANS64.TRYWAIT P1, [R15+URZ+0x2a850], R0 ;  /* 0x02a850000f0075a7 */ /* 0x000e64000802017f */
[----:B-1----:R-:W-:Y:S05]  /*1f0e0*/  @!P1 BRA `(.L_x_4550) ;  /* 0x000000c4009c9947 */ /* 0x002fea0003800000 */
.L_x_4549:
        /* <DEDUP_REMOVED lines=9> */
[----:B------:R-:W-:-:S04]  /*1f180*/  ISETP.NE.U32.AND P1, PT, RZ, UR4, PT ;  /* 0x00000004ff007c0c */ /* 0x000fc8000bf25070 */
[----:B------:R-:W-:-:S07]  /*1f190*/  ISETP.NE.AND.EX P1, PT, RZ, UR5, PT, P1 ;  /* 0x00000005ff007c0c */ /* 0x000fce000bf25310 */
[----:B------:R-:W-:Y:S01]  /*1f1a0*/  QGMMA.64x192x32.F32.E4M3.E4M3 R24, R196, gdesc[UR4], R24, gsb0 ;  /* 0x02e00004c4187df3 */ /* 0x000fe20008000818 */
[----:B------:R-:W-:Y:S02]  /*1f1b0*/  R2UR UR6, R8 ;  /* 0x00000000080672ca */ /* 0x000fe400000e0000 */
[----:B------:R-:W-:-:S03]  /*1f1c0*/  R2UR UR7, R9 ;  /* 0x00000000090772ca */ /* 0x000fc600000e0000 */
[----:B------:R-:W0:Y:S01]  /*1f1d0*/  @P1 LDC.64 R12, c[0x0][0x9c8] ;  /* 0x00027200ff0c1b82 */ /* 0x000e220000000a00 */
[----:B------:R-:W-:Y:S02]  /*1f1e0*/  @P1 SHF.R.S32.HI R5, RZ, 0x1f, R211 ;  /* 0x0000001fff051819 */ /* 0x000fe400000114d3 */
[----:B------:R-:W-:-:S05]  /*1f1f0*/  @P1 SHF.R.S32.HI R7, RZ, 0x1f, R210 ;  /* 0x0000001fff071819 */ /* 0x000fca00000114d2 */
[----:B------:R-:W2:Y:S01]  /*1f200*/  @P1 LDC.64 R8, c[0x0][0x9d0] ;  /* 0x00027400ff081b82 */ /* 0x000ea20000000a00 */
[----:B01----:R-:W-:-:S04]  /*1f210*/  @P1 IMAD R0, R5, R12, RZ ;  /* 0x0000000c05001224 */ /* 0x003fc800078e02ff */
[C---:B------:R-:W-:Y:S02]  /*1f220*/  @P1 IMAD R5, R211.reuse, R13, R0 ;  /* 0x0000000dd3051224 */ /* 0x040fe400078e0200 */
[----:B------:R-:W-:-:S04]  /*1f230*/  @P1 IMAD.WIDE.U32 R12, R211, R12, RZ ;  /* 0x0000000cd30c1225 */ /* 0x000fc800078e00ff */
[-C--:B--2---:R-:W-:Y:S02]  /*1f240*/  @P1 IMAD R0, R7, R8.reuse, RZ ;  /* 0x0000000807001224 */ /* 0x084fe400078e02ff */
[----:B------:R-:W-:Y:S02]  /*1f250*/  @P1 IMAD.IADD R13, R13, 0x1, R5 ;  /* 0x000000010d0d1824 */ /* 0x000fe400078e0205 */
[C---:B------:R-:W-:Y:S02]  /*1f260*/  @P1 IMAD R5, R210.reuse, R9, R0 ;  /* 0x00000009d2051224 */ /* 0x040fe400078e0200 */
[----:B------:R-:W-:-:S04]  /*1f270*/  @P1 IMAD.WIDE.U32 R8, R210, R8, R12 ;  /* 0x00000008d2081225 */ /* 0x000fc800078e000c */
[----:B------:R-:W-:Y:S01]  /*1f280*/  @P1 IMAD.IADD R5, R9, 0x1, R5 ;  /* 0x0000000109051824 */ /* 0x000fe200078e0205 */
[----:B------:R-:W-:Y:S01]  /*1f290*/  @P1 LEA R12, P2, R8, UR4, 0x2 ;  /* 0x00000004080c1c11 */ /* 0x000fe2000f8410ff */
[----:B------:R-:W-:-:S03]  /*1f2a0*/  IMAD.MOV.U32 R0, RZ, RZ, 0x3f800000 ;  /* 0x3f800000ff007424 */ /* 0x000fc600078e00ff */
[----:B------:R-:W-:-:S05]  /*1f2b0*/  @P1 LEA.HI.X R13, R8, UR5, R5, 0x2, P2 ;  /* 0x00000005080d1c11 */ /* 0x000fca00090f1405 */
[----:B------:R0:W2:Y:S01]  /*1f2c0*/  @P1 LDG.E R0, desc[UR40][R12.64] ;  /* 0x000000280c001981 */ /* 0x0000a2000c1e1900 */
[----:B------:R-:W-:Y:S02]  /*1f2d0*/  VIADD R8, R6, 0x4 ;  /* 0x0000000406087836 */ /* 0x000fe40000000000 */
[----:B------:R-:W-:Y:S01]  /*1f2e0*/  IMAD.MOV.U32 R9, RZ, RZ, 0x40000040 ;  /* 0x40000040ff097424 */ /* 0x000fe200078e00ff */
[----:B------:R-:W-:Y:S02]  /*1f2f0*/  WARPGROUP.DEPBAR.LE gsb0, 0x0 ;  /* 0x00008000000079c5 */ /* 0x000fe40000010000 */
[----:B------:R-:W-:-:S06]  /*1f300*/  WARPGROUP.ARRIVE ;  /* 0x00000000000079c5 */ /* 0x000fcc0000000000 */
[----:B------:R-:W-:Y:S01]  /*1f310*/  QGMMA.64x192x32.F32.E4M3.E4M3 R24, R192, gdesc[UR4], R24, gsb0 ;  /* 0x02e00004c0187df3 */ /* 0x000fe20008000818 */
[----:B------:R-:W-:Y:S02]  /*1f320*/  R2UR UR6, R8 ;  /* 0x00000000080672ca */ /* 0x000fe400000e0000 */
[----:B------:R-:W-:Y:S01]  /*1f330*/  R2UR UR7, R9 ;  /* 0x00000000090772ca */ /* 0x000fe200000e0000 */
[----:B------:R-:W-:Y:S02]  /*1f340*/  VIADD R6, R6, 0x6 ;  /* 0x0000000606067836 */ /* 0x000fe40000000000 */
[----:B------:R-:W-:Y:S01]  /*1f350*/  IMAD.MOV.U32 R7, RZ, RZ, 0x40000040 ;  /* 0x40000040ff077424 */ /* 0x000fe200078e00ff */
[----:B------:R-:W1:Y:S01]  /*1f360*/  SHFL.BFLY PT, R5, R4, 0x2, 0x1f ;  /* 0x0c401f0004057f89 */ /* 0x000e6200000e0000 */
[----:B------:R-:W-:Y:S02]  /*1f370*/  WARPGROUP.DEPBAR.LE gsb0, 0x0 ;  /* 0x00008000000079c5 */ /* 0x000fe40000010000 */
[----:B------:R-:W-:-:S10]  /*1f380*/  WARPGROUP.ARRIVE ;  /* 0x00000000000079c5 */ /* 0x000fd40000000000 */
[----:B------:R-:W-:Y:S01]  /*1f390*/  QGMMA.64x192x32.F32.E4M3.E4M3 R24, R188, gdesc[UR4], R24, gsb0 ;  /* 0x02e00004bc187df3 */ /* 0x000fe20008000818 */
[----:B------:R-:W-:Y:S02]  /*1f3a0*/  R2UR UR6, R6 ;  /* 0x00000000060672ca */ /* 0x000fe400000e0000 */
[----:B------:R-:W-:Y:S01]  /*1f3b0*/  R2UR UR7, R7 ;  /* 0x00000000070772ca */ /* 0x000fe200000e0000 */
[----:B------:R-:W3:Y:S01]  /*1f3c0*/  SHFL.BFLY PT, R6, R3, 0x2, 0x1f ;  /* 0x0c401f0003067f89 */ /* 0x000ee200000e0000 */
[----:B-1----:R-:W-:-:S05]  /*1f3d0*/  FADD.FTZ R5, R5, R4 ;  /* 0x0000000405057221 */ /* 0x002fca0000010000 */
[----:B------:R-:W1:Y:S01]  /*1f3e0*/  SHFL.BFLY PT, R2, R5, 0x1, 0x1f ;  /* 0x0c201f0005027f89 */ /* 0x000e6200000e0000 */
[----:B---3--:R-:W-:-:S05]  /*1f3f0*/  FADD.FTZ R6, R6, R3 ;  /* 0x0000000306067221 */ /* 0x008fca0000010000 */
[----:B------:R-:W3:Y:S01]  /*1f400*/  SHFL.BFLY PT, R7, R6, 0x1, 0x1f ;  /* 0x0c201f0006077f89 */ /* 0x000ee200000e0000 */
[----:B-1----:R-:W-:-:S05]  /*1f410*/  FADD.FTZ R2, R5, R2 ;  /* 0x0000000205027221 */ /* 0x002fca0000010000 */
[C---:B------:R-:W-:Y:S01]  /*1f420*/  FSETP.NE.FTZ.AND P1, PT, R2.reuse, RZ, PT ;  /* 0x000000ff0200720b */ /* 0x040fe20003f35000 */
[----:B------:R-:W-:-:S05]  /*1f430*/  FMUL.FTZ R9, R2, 0.00390625 ;  /* 0x3b80000002097820 */ /* 0x000fca0000410000 */
[----:B------:R-:W-:Y:S01]  /*1f440*/  FSETP.NE.FTZ.AND P2, PT, R9, RZ, PT ;  /* 0x000000ff0900720b */ /* 0x000fe20003f55000 */
[----:B---3--:R-:W-:-:S01]  /*1f450*/  FADD.FTZ R8, R6, R7 ;  /* 0x0000000706087221 */ /* 0x008fc20000010000 */
[----:B------:R-:W-:-:S03]  /*1f460*/  IMAD.MOV.U32 R7, RZ, RZ, RZ ;  /* 0x000000ffff077224 */ /* 0x000fc600078e00ff */
[----:B------:R-:W-:-:S05]  /*1f470*/  FMUL.FTZ R4, R8, 0.00390625 ;  /* 0x3b80000008047820 */ /* 0x000fca0000410000 */
[----:B------:R-:W-:Y:S01]  /*1f480*/  FSETP.NE.FTZ.AND P3, PT, R4, RZ, PT ;  /* 0x000000ff0400720b */ /* 0x000fe20003f75000 */
[----:B------:R-:W-:Y:S01]  /*1f490*/  @P1 MUFU.RCP R7, R2 ;  /* 0x0000000200071308 */ /* 0x000fe20000001000 */
[----:B------:R-:W-:Y:S01]  /*1f4a0*/  FSETP.NE.FTZ.AND P1, PT, R8, RZ, PT ;  /* 0x000000ff0800720b */ /* 0x000fe20003f35000 */
[----:B------:R-:W-:-:S06]  /*1f4b0*/  IMAD.MOV.U32 R5, RZ, RZ, RZ ;  /* 0x000000ffff057224 */ /* 0x000fcc00078e00ff */
[----:B------:R-:W1:Y:S08]  /*1f4c0*/  @P2 MUFU.LG2 R3, R9 ;  /* 0x0000000900032308 */ /* 0x000e700000000c00 */
[----:B------:R-:W3:Y:S01]  /*1f4d0*/  @P3 MUFU.LG2 R4, R4 ;  /* 0x0000000400043308 */ /* 0x000ee20000000c00 */
[----:B------:R-:W-:Y:S02]  /*1f4e0*/  WARPGROUP.DEPBAR.LE gsb0, 0x0 ;  /* 0x00008000000079c5 */ /* 0x000fe40000010000 */
[----:B------:R-:W-:-:S06]  /*1f4f0*/  WARPGROUP.ARRIVE ;  /* 0x00000000000079c5 */ /* 0x000fcc0000000000 */
[----:B------:R-:W-:Y:S01]  /*1f500*/  QGMMA.64x192x32.F32.E4M3.E4M3 R24, R184, gdesc[UR4], R24, gsb0 ;  /* 0x02e00004b8187df3 */ /* 0x000fe20008000818 */
[----:B------:R-:W4:Y:S01]  /*1f510*/  @P1 MUFU.RCP R5, R8 ;  /* 0x0000000800051308 */ /* 0x000f220000001000 */
[----:B------:R-:W-:Y:S02]  /*1f520*/  IMAD.U32 R6, RZ, RZ, UR43 ;  /* 0x0000002bff067e24 */ /* 0x000fe4000f8e00ff */
[----:B0-----:R-:W-:Y:S02]  /*1f530*/  IMAD.U32 R12, RZ, RZ, UR43 ;  /* 0x0000002bff0c7e24 */ /* 0x001fe4000f8e00ff */
[----:B-1----:R-:W-:Y:S01]  /*1f540*/  @P2 FMUL.FTZ R3, R3, 0.69314718246459960938 ;  /* 0x3f31721803032820 */ /* 0x002fe20000410000 */
[----:B------:R-:W-:Y:S01]  /*1f550*/  @P2 FMUL.FTZ R2, R6, 0.69314718246459960938 ;  /* 0x3f31721806022820 */ /* 0x000fe20000410000 */
[----:B---3--:R-:W-:Y:S01]  /*1f560*/  @P3 FMUL.FTZ R9, R4, 0.69314718246459960938 ;  /* 0x3f31721804093820 */ /* 0x008fe20000410000 */
[----:B------:R-:W-:Y:S01]  /*1f570*/  @P3 FMUL.FTZ R6, R12, 0.69314718246459960938 ;  /* 0x3f3172180c063820 */ /* 0x000fe20000410000 */
[----:B------:R-:W-:-:S02]  /*1f580*/  IMAD.MOV.U32 R120, RZ, RZ, -0x800000 ;  /* 0xff800000ff787424 */ /* 0x000fc400078e00ff */
[----:B------:R-:W-:Y:S01]  /*1f590*/  @P2 FFMA.FTZ R120, R2, R11, R3 ;  /* 0x0000000b02782223 */ /* 0x000fe20000010003 */
[----:B------:R-:W-:Y:S02]  /*1f5a0*/  IMAD.MOV.U32 R121, RZ, RZ, -0x800000 ;  /* 0xff800000ff797424 */ /* 0x000fe400078e00ff */
[----:B--2---:R-:W-:Y:S01]  /*1f5b0*/  FMUL.FTZ R3, R7, R0 ;  /* 0x0000000007037220 */ /* 0x004fe20000410000 */
[----:B------:R-:W-:-:S01]  /*1f5c0*/  @P3 FFMA.FTZ R121, R6, R10, R9 ;  /* 0x0000000a06793223 */ /* 0x000fc20000010009 */
[----:B----4-:R-:W-:Y:S01]  /*1f5d0*/  FMUL.FTZ R0, R5, R0 ;  /* 0x0000000005007220 */ /* 0x010fe20000410000 */
[----:B------:R-:W-:Y:S02]  /*1f5e0*/  WARPGROUP.DEPBAR.LE gsb0, 0x0 ;  /* 0x00008000000079c5 */ /* 0x000fe40000010000 */
[----:B------:R-:W-:Y:S05]  /*1f5f0*/  @!P0 BRA `(.L_x_4551) ;  /* 0x0000000000048947 */ /* 0x000fea0003800000 */
[----:B------:R-:W-:Y:S01]  /*1f600*/  BPT.TRAP 0x1 ;  /* 0x000000040000795c */ /* 0x000fe20000300000 */
.L_x_4551:
        /* <DEDUP_REMOVED lines=107> */
.L_x_4439:
        /* <DEDUP_REMOVED lines=10> */
[----:B------:R-:W2:Y:S01]  /*1fd60*/  LDL R83, [R1+0x20] ;  /* 0x0000200001537983 */ /* 0x000ea20000100800 */
[----:B------:R-:W-:Y:S01]  /*1fd70*/  ULDC.64 UR4, c[0x4][0x100] ;  /* 0x0100400000047ab9 */ /* 0x000fe20000000a00 */
[----:B-----5:R-:W3:Y:S02]  /*1fd80*/  S2R R24, SR_TID.X ;  /* 0x0000000000187919 */ /* 0x020ee40000002100 */
[----:B---3--:R-:W-:-:S05]  /*1fd90*/  IMAD.SHL.U32 R0, R24, 0x4, RZ ;  /* 0x0000000418007824 */ /* 0x008fca00078e00ff */
[----:B------:R-:W-:-:S04]  /*1fda0*/  LOP3.LUT R0, R0, 0xc, RZ, 0xc0, !PT ;  /* 0x0000000c00007812 */ /* 0x000fc800078ec0ff */
[----:B------:R-:W-:-:S05]  /*1fdb0*/  IADD3 R2, P0, R0, UR4, RZ ;  /* 0x0000000400027c10 */ /* 0x000fca000ff1e0ff */
[----:B------:R-:W-:-:S05]  /*1fdc0*/  IMAD.X R3, RZ, RZ, UR5, P0 ;  /* 0x00000005ff037e24 */ /* 0x000fca00080e06ff */
[----:B------:R3:W4:Y:S01]  /*1fdd0*/  LDG.E.CONSTANT R0, desc[UR40][R2.64] ;  /* 0x0000002802007981 */ /* 0x000722000c1e9900 */
[----:B------:R-:W-:Y:S01]  /*1fde0*/  F2FP.BF16.F32.PACK_AB R55, R55, R60 ;  /* 0x0000003c3737723e */ /* 0x000fe200000010ff */
[----:B------:R-:W-:Y:S01]  /*1fdf0*/  UMOV UR4, 0xffffffff ;  /* 0xffffffff00047882 */ /* 0x000fe20000000000 */
[----:B------:R-:W-:Y:S02]  /*1fe00*/  F2FP.BF16.F32.PACK_AB R104, R61, R104 ;  /* 0x000000683d68723e */ /* 0x000fe400000010ff */
[----:B------:R-:W-:Y:S02]  /*1fe10*/  F2FP.BF16.F32.PACK_AB R72, R11, R72 ;  /* 0x000000480b48723e */ /* 0x000fe400000010ff */
[----:B------:R-:W-:Y:S02]  /*1fe20*/  F2FP.BF16.F32.PACK_AB R95, R10, R81 ;  /* 0x000000510a5f723e */ /* 0x000fe400000010ff */
[----:B------:R-:W-:Y:S01]  /*1fe30*/  F2FP.BF16.F32.PACK_AB R82, R82, R35 ;  /* 0x000000235252723e */ /* 0x000fe200000010ff */
[----:B---3--:R-:W3:Y:S01]  /*1fe40*/  S2R R3, SR_SWINHI ;  /* 0x0000000000037919 */ /* 0x008ee20000002f00 */
        /* <DEDUP_REMOVED lines=11> */
[----:B------:R-:W-:Y:S02]  /*1ff00*/  F2FP.BF16.F32.PACK_AB R5, R124, R5 ;  /* 0x000000057c05723e */ /* 0x000fe400000010ff */
[----:B------:R-:W-:-:S02]  /*1ff10*/  F2FP.BF16.F32.PACK_AB R70, R39, R108 ;  /* 0x0000006c2746723e */ /* 0x000fc400000010ff */
[----:B------:R-:W-:Y:S02]  /*1ff20*/  ISETP.EQ.OR P0, PT, R2, 0x3, !P0 ;  /* 0x000000030200780c */ /* 0x000fe40004702670 */
[----:B------:R-:W-:Y:S02]  /*1ff30*/  F2FP.BF16.F32.PACK_AB R39, R12, R57 ;  /* 0x000000390c27723e */ /* 0x000fe400000010ff */
[----:B------:R-:W-:Y:S02]  /*1ff40*/  F2FP.BF16.F32.PACK_AB R57, R79, R46 ;  /* 0x0000002e4f39723e */ /* 0x000fe400000010ff */
[----:B------:R-:W-:Y:S02]  /*1ff50*/  MOV R60, R16 ;  /* 0x00000010003c7202 */ /* 0x000fe40000000f00 */
[----:B---3--:R-:W-:Y:S02]  /*1ff60*/  MOV R61, R3 ;  /* 0x00000003003d7202 */ /* 0x008fe40000000f00 */
[----:B------:R-:W-:-:S02]  /*1ff70*/  F2FP.BF16.F32.PACK_AB R46, R13, R80 ;  /* 0x000000500d2e723e */ /* 0x000fc400000010ff */
[----:B------:R-:W-:Y:S02]  /*1ff80*/  F2FP.BF16.F32.PACK_AB R12, R15, R4 ;  /* 0x000000040f0c723e */ /* 0x000fe400000010ff */
[----:B------:R-:W-:Y:S02]  /*1ff90*/  F2FP.BF16.F32.PACK_AB R92, R92, R7 ;  /* 0x000000075c5c723e */ /* 0x000fe400000010ff */
[----:B------:R-:W-:Y:S02]  /*1ffa0*/  F2FP.BF16.F32.PACK_AB R99, R36, R9 ;  /* 0x000000092463723e */ /* 0x000fe400000010ff */
        /* <DEDUP_REMOVED lines=34> */
[----:B------:R-:W-:Y:S01]  /*201d0*/  LOP3.LUT R34, R34, R35, RZ, 0x3c, !PT ;  /* 0x0000002322227212 */ /* 0x000fe200078e3cff */
[----:B------:R-:W-:Y:S01]  /*201e0*/  IMAD.X R35, RZ, RZ, R11, P3 ;  /* 0x000000ffff237224 */ /* 0x000fe200018e060b */
        /* <DEDUP_REMOVED lines=62> */
[----:B----4-:R-:W-:Y:S01]  /*205d0*/  LOP3.LUT R3, R0, 0x2, RZ, 0x3c, !PT ;  /* 0x0000000200037812 */ /* 0x010fe200078e3cff */
[----:B------:R-:W-:Y:S06]  /*205e0*/  BRA.DIV UR4, `(.L_x_4554) ;  /* 0x000000b204707947 */ /* 0x000fec000b800000 */
[----:B------:R-:W-:Y:S01]  /*205f0*/  SEL R21, R48, R27, P0 ;  /* 0x0000001b30157207 */ /* 0x000fe20000000000 */
[----:B------:R-:W-:Y:S01]  /*20600*/  SHFL.IDX PT, R6, R13, R0, 0x1c1f ;  /* 0x001c1f000d067589 */ /* 0x000fe200000e0000 */
        /* <DEDUP_REMOVED lines=53> */
[----:B------:R-:W4:Y:S01]  /*20960*/  SHFL.IDX PT, R25, R28, R3, 0x1c1f ;  /* 0x001c1f031c197589 */ /* 0x000f2200000e0000 */
[----:B------:R-:W-:Y:S02]  /*20970*/  SEL R55, R42, R59, P0 ;  /* 0x0000003b2a377207 */ /* 0x000fe40000000000 */
[----:B------:R-:W-:Y:S01]  /*20980*/  SEL R76, R59, R42, P0 ;  /* 0x0000002a3b4c7207 */ /* 0x000fe20000000000 */
[----:B------:R-:W5:Y:S01]  /*20990*/  SHFL.IDX PT, R29, R36, R3, 0x1c1f ;  /* 0x001c1f03241d7589 */ /* 0x000f6200000e0000 */
        /* <DEDUP_REMOVED lines=8> */
[----:B------:R-:W1:Y:S01]  /*20a20*/  SHFL.IDX PT, R33, R44, R3, 0x1c1f ;  /* 0x001c1f032c217589 */ /* 0x000e6200000e0000 */
[----:B------:R-:W-:Y:S02]  /*20a30*/  SEL R84, R93, R84, P0 ;  /* 0x000000545d547207 */ /* 0x000fe40000000000 */
[----:B--2---:R-:W-:Y:S01]  /*20a40*/  SEL R4, R6, R5, P0 ;  /* 0x0000000506047207 */ /* 0x004fe20000000000 */
[----:B------:R-:W2:Y:S01]  /*20a50*/  SHFL.IDX PT, R37, R52, R3, 0x1c1f ;  /* 0x001c1f0334257589 */ /* 0x000ea200000e0000 */
[----:B---3--:R-:W-:-:S02]  /*20a60*/  SEL R8, R10, R7, P0 ;  /* 0x000000070a087207 */ /* 0x008fc40000000000 */
[----:B------:R-:W-:Y:S01]  /*20a70*/  SEL R6, R5, R6, P0 ;  /* 0x0000000605067207 */ /* 0x000fe20000000000 */
[----:B------:R-:W3:Y:S01]  /*20a80*/  SHFL.IDX PT, R39, R56, R3, 0x1c1f ;  /* 0x001c1f0338277589 */ /* 0x000ee200000e0000 */
[----:B------:R-:W-:Y:S02]  /*20a90*/  SEL R10, R7, R10, P0 ;  /* 0x0000000a070a7207 */ /* 0x000fe40000000000 */
[----:B------:R-:W-:Y:S01]  /*20aa0*/  SEL R12, R9, R20, P0 ;  /* 0x00000014090c7207 */ /* 0x000fe20000000000 */
[----:B------:R-:W-:Y:S01]  /*20ab0*/  SHFL.IDX PT, R26, R21, R0, 0x1c1f ;  /* 0x001c1f00151a7589 */ /* 0x000fe200000e0000 */
[----:B------:R-:W-:Y:S02]  /*20ac0*/  SEL R14, R20, R9, P0 ;  /* 0x00000009140e7207 */ /* 0x000fe40000000000 */
[----:B----4-:R-:W-:Y:S01]  /*20ad0*/  SEL R28, R30, R25, P0 ;  /* 0x000000191e1c7207 */ /* 0x010fe20000000000 */
[----:B------:R-:W4:Y:S01]  /*20ae0*/  SHFL.IDX PT, R64, R64, R3, 0x1c1f ;  /* 0x001c1f0340407589 */ /* 0x000f2200000e0000 */
[----:B------:R-:W-:-:S02]  /*20af0*/  SEL R32, R34, R27, P0 ;  /* 0x0000001b22207207 */ /* 0x000fc40000000000 */
[----:B-----5:R-:W-:Y:S01]  /*20b00*/  SEL R36, R38, R29, P0 ;  /* 0x0000001d26247207 */ /* 0x020fe20000000000 */
[----:B------:R-:W-:Y:S01]  /*20b10*/  SHFL.IDX PT, R45, R45, R0, 0x1c1f ;  /* 0x001c1f002d2d7589 */ /* 0x000fe200000e0000 */
[----:B0-----:R-:W-:Y:S02]  /*20b20*/  SEL R40, R42, R31, P0 ;  /* 0x0000001f2a287207 */ /* 0x001fe40000000000 */
        /* <DEDUP_REMOVED lines=21> */
[----:B----4-:R-:W-:Y:S01]  /*20c80*/  SEL R9, R43, R64, P0 ;  /* 0x000000402b097207 */ /* 0x010fe20000000000 */
[----:B------:R-:W2:Y:S01]  /*20c90*/  SHFL.IDX PT, R68, R68, R3, 0x1c1f ;  /* 0x001c1f0344447589 */ /* 0x000ea200000e0000 */
[----:B------:R-:W-:-:S03]  /*20ca0*/  SEL R11, R64, R43, P0 ;  /* 0x0000002b400b7207 */ /* 0x000fc60000000000 */
[----:B------:R-:W3:Y:S04]  /*20cb0*/  SHFL.IDX PT, R70, R70, R3, 0x1c1f ;  /* 0x001c1f0346467589 */ /* 0x000ee800000e0000 */
[----:B------:R-:W4:Y:S04]  /*20cc0*/  SHFL.IDX PT, R72, R72, R3, 0x1c1f ;  /* 0x001c1f0348487589 */ /* 0x000f2800000e0000 */
[----:B------:R-:W5:Y:S04]  /*20cd0*/  SHFL.IDX PT, R74, R74, R3, 0x1c1f ;  /* 0x001c1f034a4a7589 */ /* 0x000f6800000e0000 */
[----:B------:R-:W5:Y:S01]  /*20ce0*/  SHFL.IDX PT, R76, R76, R3, 0x1c1f ;  /* 0x001c1f034c4c7589 */ /* 0x000f6200000e0000 */
[----:B0-----:R-:W-:-:S02]  /*20cf0*/  SEL R24, R26, R21, P0 ;  /* 0x000000151a187207 */ /* 0x001fc40000000000 */
[----:B------:R-:W-:Y:S01]  /*20d00*/  SEL R26, R21, R26, P0 ;  /* 0x0000001a151a7207 */ /* 0x000fe20000000000 */
[----:B------:R-:W-:Y:S01]  /*20d10*/  SHFL.IDX PT, R57, R57, R0, 0x1c1f ;  /* 0x001c1f0039397589 */ /* 0x000fe200000e0000 */
        /* <DEDUP_REMOVED lines=8> */
[----:B------:R-:W0:Y:S01]  /*20da0*/  SHFL.IDX PT, R78, R78, R3, 0x1c1f ;  /* 0x001c1f034e4e7589 */ /* 0x000e2200000e0000 */
[----:B----4-:R-:W-:Y:S02]  /*20db0*/  SEL R33, R51, R72, P0 ;  /* 0x0000004833217207 */ /* 0x010fe40000000000 */
[----:B------:R-:W-:Y:S01]  /*20dc0*/  SEL R35, R72, R51, P0 ;  /* 0x0000003348237207 */ /* 0x000fe20000000000 */
[----:B------:R-:W1:Y:S01]  /*20dd0*/  SHFL.IDX PT, R80, R80, R3, 0x1c1f ;  /* 0x001c1f0350507589 */ /* 0x000e6200000e0000 */
[----:B-----5:R-:W-:Y:S02]  /*20de0*/  SEL R37, R53, R74, P0 ;  /* 0x0000004a35257207 */ /* 0x020fe40000000000 */
[----:B------:R-:W-:Y:S01]  /*20df0*/  SEL R39, R74, R53, P0 ;  /* 0x000000354a277207 */ /* 0x000fe20000000000 */
[----:B------:R-:W2:Y:S01]  /*20e00*/  SHFL.IDX PT, R82, R82, R3, 0x1c1f ;  /* 0x001c1f0352527589 */ /* 0x000ea200000e0000 */
[----:B------:R-:W-:-:S02]  /*20e10*/  SEL R41, R55, R76, P0 ;  /* 0x0000004c37297207 */ /* 0x000fc40000000000 */
[----:B------:R-:W-:Y:S01]  /*20e20*/  SEL R43, R76, R55, P0 ;  /* 0x000000374c2b7207 */ /* 0x000fe20000000000 */
[----:B------:R-:W3:Y:S04]  /*20e30*/  SHFL.IDX PT, R84, R84, R3, 0x1c1f ;  /* 0x001c1f0354547589 */ /* 0x000ee800000e0000 */
[----:B------:R4:W3:Y:S01]  /*20e40*/  SHFL.IDX PT, R65, R65, R0, 0x1c1f ;  /* 0x001c1f0041417589 */ /* 0x0008e200000e0000 */
[----:B0-----:R-:W-:Y:S02]  /*20e50*/  SEL R45, R57, R78, P0 ;  /* 0x0000004e392d7207 */ /* 0x001fe40000000000 */
[----:B------:R-:W-:Y:S01]  /*20e60*/  SEL R47, R78, R57, P0 ;  /* 0x000000394e2f7207 */ /* 0x000fe20000000000 */
[----:B----4-:R-:W-:Y:S01]  /*20e70*/  IMAD.MOV.U32 R0, RZ, RZ, RZ ;  /* 0x000000ffff007224 */ /* 0x010fe200078e00ff */
[----:B-1----:R-:W-:-:S02]  /*20e80*/  SEL R49, R59, R80, P0 ;  /* 0x000000503b317207 */ /* 0x002fc40000000000 */
[----:B------:R-:W-:Y:S02]  /*20e90*/  SEL R51, R80, R59, P0 ;  /* 0x0000003b50337207 */ /* 0x000fe40000000000 */
[----:B--2---:R-:W-:Y:S02]  /*20ea0*/  SEL R53, R63, R82, P0 ;  /* 0x000000523f357207 */ /* 0x004fe40000000000 */
[----:B------:R-:W-:-:S07]  /*20eb0*/  SEL R55, R82, R63, P0 ;  /* 0x0000003f52377207 */ /* 0x000fce0000000000 */
.L_x_4802:
[----:B------:R-:W-:Y:S05]  /*20ec0*/  WARPSYNC.ALL ;  /* 0x0000000000007948 */ /* 0x000fea0003800000 */
[----:B------:R-:W-:Y:S01]  /*20ed0*/  BAR.SYNC.DEFER_BLOCKING 0x1, 0x100 ;  /* 0x0044000000007b1d */ /* 0x000fe20000010000 */
[----:B---3--:R-:W-:Y:S02]  /*20ee0*/  SEL R57, R65, R84, P0 ;  /* 0x0000005441397207 */ /* 0x008fe40000000000 */
[----:B------:R-:W-:-:S03]  /*20ef0*/  SEL R59, R84, R65, P0 ;  /* 0x00000041543b7207 */ /* 0x000fc60000000000 */
[----:B------:R-:W-:Y:S02]  /*20f00*/  ULDC.64 UR4, c[0x0][0xc00] ;  /* 0x0003000000047ab9 */ /* 0x000fe40000000a00 */
[----:B------:R-:W0:Y:S01]  /*20f10*/  LDC.64 R2, c[0x0][0xc00] ;  /* 0x00030000ff027b82 */ /* 0x000e220000000a00 */
[----:B------:R-:W-:-:S04]  /*20f20*/  ISETP.NE.U32.AND P2, PT, RZ, UR4, PT ;  /* 0x00000004ff007c0c */ /* 0x000fc8000bf45070 */
[----:B------:R-:W-:Y:S01]  /*20f30*/  ISETP.NE.AND.EX P2, PT, RZ, UR5, PT, P2 ;  /* 0x00000005ff007c0c */ /* 0x000fe2000bf45320 */
[----:B------:R-:W-:Y:S02]  /*20f40*/  ULDC.64 UR4, c[0x0][0xc08] ;  /* 0x0003020000047ab9 */ /* 0x000fe40000000a00 */
[----:B------:R-:W-:Y:S01]  /*20f50*/  ISETP.NE.U32.AND P0, PT, RZ, UR4, PT ;  /* 0x00000004ff007c0c */ /* 0x000fe2000bf05070 */
[----:B------:R-:W1:Y:S03]  /*20f60*/  LDC R20, c[0x0][0xbe8] ;  /* 0x0002fa00ff147b82 */ /* 0x000e660000000800 */
[----:B------:R-:W-:Y:S01]  /*20f70*/  ISETP.NE.AND.EX P0, PT, RZ, UR5, PT, P0 ;  /* 0x00000005ff007c0c */ /* 0x000fe2000bf05300 */
[----:B------:R0:W-:Y:S04]  /*20f80*/  STSM.16.M88.4 [R81], R4 ;  /* 0x0000000451007844 */ /* 0x0001e80000000200 */
[----:B------:R2:W-:Y:S04]  /*20f90*/  STSM.16.M88.4 [R87], R8 ;  /* 0x0000000857007844 */ /* 0x0005e80000000200 */
[----:B------:R3:W-:Y:S04]  /*20fa0*/  STSM.16.M88.4 [R86], R12 ;  /* 0x0000000c56007844 */ /* 0x0007e80000000200 */
[----:B------:R3:W-:Y:S04]  /*20fb0*/  STSM.16.M88.4 [R85], R24 ;  /* 0x0000001855007844 */ /* 0x0007e80000000200 */
[----:B------:R3:W-:Y:S01]  /*20fc0*/  STSM.16.M88.4 [R83], R28 ;  /* 0x0000001c53007844 */ /* 0x0007e20000000200 */
[----:B0-----:R-:W-:-:S02]  /*20fd0*/  IMAD.WIDE R4, R228, 0x4, R2 ;  /* 0x00000004e4047825 */ /* 0x001fc400078e0202 */
[----:B------:R-:W0:Y:S01]  /*20fe0*/  @P0 LDC.64 R2, c[0x0][0xc08] ;  /* 0x00030200ff020b82 */ /* 0x000e220000000a00 */
        /* <DEDUP_REMOVED lines=8> */
[----:B0-----:R-:W-:-:S05]  /*21070*/  @P0 IMAD.WIDE R2, R228, 0x4, R2 ;  /* 0x00000004e4020825 */ /* 0x001fca00078e0202 */
[----:B------:R-:W-:Y:S02]  /*21080*/  ULDC UR4, c[0x0][0xa88] ;  /* 0x0002a20000047ab9 */ /* 0x000fe40000000800 */
[----:B------:R-:W-:Y:S01]  /*21090*/  IMAD.U32 R7, RZ, RZ, UR4 ;  /* 0x00000004ff077e24 */ /* 0x000fe2000f8e00ff */
[----:B------:R3:W5:Y:S01]  /*210a0*/  @P2 LDG.E R0, desc[UR40][R4.64] ;  /* 0x0000002804002981 */ /* 0x000762000c1e1900 */
[----:B-1----:R-:W-:Y:S01]  /*210b0*/  ISETP.NE.AND P1, PT, R20, 0x1, PT ;  /* 0x000000011400780c */ /* 0x002fe20003f25270 */
[----:B------:R-:W-:-:S03]  /*210c0*/  IMAD.IADD R21, R220, 0x1, R207 ;  /* 0x00000001dc157824 */ /* 0x000fc600078e02cf */
[----:B------:R3:W5:Y:S09]  /*210d0*/  @P0 LDG.E R7, desc[UR40][R2.64] ;  /* 0x0000002802070981 */ /* 0x000772000c1e1900 */
[----:B------:R-:W0:Y:S08]  /*210e0*/  @P1 LDC R6, c[0x0][0xbec] ;  /* 0x0002fb00ff061b82 */ /* 0x000e300000000800 */
[----:B--2---:R-:W1:Y:S01]  /*210f0*/  @P1 LDC R11, c[0x0][0xbf0] ;  /* 0x0002fc00ff0b1b82 */ /* 0x004e620000000800 */
[----:B---3--:R-:W-:Y:S05]  /*21100*/  @P0 BRA `(.L_x_4555) ;  /* 0x0000000000100947 */ /* 0x008fea0003800000 */
[----:B------:R-:W-:Y:S05]  /*21110*/  @!P2 BRA `(.L_x_4555) ;  /* 0x00000000000ca947 */ /* 0x000fea0003800000 */
[----:B------:R-:W2:Y:S04]  /*21120*/  LDG.E R2, desc[UR40][R4.64] ;  /* 0x0000002804027981 */ /* 0x000ea8000c1e1900 */
[----:B-----5:R-:W2:Y:S02]  /*21130*/  LDG.E R7, desc[UR40][R4.64+0x4] ;  /* 0x0000042804077981 */ /* 0x020ea4000c1e1900 */
[----:B--2---:R-:W-:-:S07]  /*21140*/  IMAD.IADD R7, R7, 0x1, -R2 ;  /* 0x0000000107077824 */ /* 0x004fce00078e0a02 */
.L_x_4555:
[----:B------:R-:W2:Y:S01]  /*21150*/  LDL R10, [R1+0x1c] ;  /* 0x00001c00010a7983 */ /* 0x000ea20000100800 */
[----:B0-----:R-:W-:Y:S01]  /*21160*/  @P1 IMAD.HI.U32 R2, R21, R6, RZ ;  /* 0x0000000615021227 */ /* 0x001fe200078e00ff */
[----:B------:R-:W-:Y:S01]  /*21170*/  SHF.R.S32.HI R64, RZ, 0x1f, R227 ;  /* 0x0000001fff407819 */ /* 0x000fe200000114e3 */
[----:B------:R-:W-:Y:S01]  /*21180*/  ULDC.64 UR4, c[0x0][0xb90] ;  /* 0x0002e40000047ab9 */ /* 0x000fe20000000a00 */
[----:B-----5:R-:W-:Y:S01]  /*21190*/  SHF.R.S32.HI R3, RZ, 0x1f, R0 ;  /* 0x0000001fff037819 */ /* 0x020fe20000011400 */
[----:B------:R-:W-:Y:S01]  /*211a0*/  IMAD.MOV.U32 R9, RZ, RZ, R21 ;  /* 0x000000ffff097224 */ /* 0x000fe200078e0015 */
[----:B-1----:R-:W-:Y:S01]  /*211b0*/  @P1 SHF.R.U32.HI R9, RZ, R11, R2 ;  /* 0x0000000bff091219 */ /* 0x002fe20000011602 */
[----:B------:R-:W-:Y:S01]  /*211c0*/  IMAD R6, R64, UR4, RZ ;  /* 0x0000000440067c24 */ /* 0x000fe2000f8e02ff */
[----:B------:R-:W-:Y:S01]  /*211d0*/  SHF.R.S32.HI R62, RZ, 0x1f, R228 ;  /* 0x0000001fff3e7819 */ /* 0x000fe200000114e4 */
[----:B------:R-:W-:Y:S01]  /*211e0*/  IMAD.MOV.U32 R2, RZ, RZ, R0 ;  /* 0x000000ffff027224 */ /* 0x000fe200078e0000 */
[----:B------:R-:W-:Y:S01]  /*211f0*/  SEL R63, R228, RZ, !P2 ;  /* 0x000000ffe43f7207 */ /* 0x000fe20005000000 */
[C---:B------:R-:W-:Y:S01]  /*21200*/  IMAD R11, R227.reuse, UR5, R6 ;  /* 0x00000005e30b7c24 */ /* 0x040fe2000f8e0206 */
[----:B------:R-:W-:Y:S01]  /*21210*/  SEL R62, R62, RZ, !P2 ;  /* 0x000000ff3e3e7207 */ /* 0x000fe20005000000 */
[----:B------:R-:W-:Y:S01]  /*21220*/  IMAD.WIDE.U32 R4, R227, UR4, R2 ;  /* 0x00000004e3047c25 */ /* 0x000fe2000f8e0002 */
[----:B------:R-:W-:Y:S01]  /*21230*/  ULDC.64 UR4, c[0x0][0xb98] ;  /* 0x0002e60000047ab9 */ /* 0x000fe20000000a00 */
[----:B------:R-:W0:Y:S02]  /*21240*/  @P1 LDC R67, c[0x0][0xbf0] ;  /* 0x0002fc00ff431b82 */ /* 0x000e240000000800 */
[----:B------:R-:W-:-:S02]  /*21250*/  IMAD.MOV R15, RZ, RZ, -R9 ;  /* 0x000000ffff0f7224 */ /* 0x000fc400078e0a09 */
[----:B------:R-:W-:Y:S02]  /*21260*/  IMAD.IADD R5, R5, 0x1, R11 ;  /* 0x0000000105057824 */ /* 0x000fe400078e020b */
[----:B------:R-:W-:Y:S02]  /*21270*/  IMAD R13, R229, 0x40, R221 ;  /* 0x00000040e50d7824 */ /* 0x000fe400078e02dd */
[----:B------:R-:W-:Y:S02]  /*21280*/  IMAD R11, R20, R15, R21 ;  /* 0x0000000f140b7224 */ /* 0x000fe400078e0215 */
[----:B------:R-:W-:Y:S02]  /*21290*/  IMAD R2, R62, UR4, RZ ;  /* 0x000000043e027c24 */ /* 0x000fe4000f8e02ff */
        /* <DEDUP_REMOVED lines=12> */
[----:B------:R-:W-:Y:S01]  /*21360*/  LOP3.LUT R8, R9, 0x380, RZ, 0xc0, !PT ;  /* 0x0000038009087812 */ /* 0x000fe200078ec0ff */
[----:B------:R-:W-:Y:S01]  /*21370*/  IMAD R13, R11, UR5, R2 ;  /* 0x000000050b0d7c24 */ /* 0x000fe2000f8e0202 */
[----:B------:R-:W-:Y:S01]  /*21380*/  LOP3.LUT R24, R25, 0x380, RZ, 0xc0, !PT ;  /* 0x0000038019187812 */ /* 0x000fe200078ec0ff */
[----:B------:R-:W-:Y:S01]  /*21390*/  IMAD.WIDE.U32 R4, R11, UR4, R4 ;  /* 0x000000040b047c25 */ /* 0x000fe2000f8e0004 */
[----:B------:R-:W-:Y:S01]  /*213a0*/  ULDC.64 UR4, c[0x0][0xb50] ;  /* 0x0002d40000047ab9 */ /* 0x000fe20000000a00 */
[----:B------:R-:W-:Y:S02]  /*213b0*/  SHF.R.U64 R8, R8, 0x3, RZ ;  /* 0x0000000308087819 */ /* 0x000fe400000012ff */
[----:B------:R-:W-:Y:S01]  /*213c0*/  IMAD.IADD R5, R5, 0x1, R13 ;  /* 0x0000000105057824 */ /* 0x000fe200078e020d */
[----:B------:R-:W-:Y:S02]  /*213d0*/  IADD3 R13, P2, R60, 0x2000, RZ ;  /* 0x000020003c0d7810 */ /* 0x000fe40007f5e0ff */
[----:B------:R-:W-:-:S02]  /*213e0*/  LEA R6, P0, R4, UR4, 0x2 ;  /* 0x0000000404067c11 */ /* 0x000fc4000f8010ff */
[----:B------:R-:W-:Y:S02]  /*213f0*/  LOP3.LUT R12, R13, 0x380, RZ, 0xc0, !PT ;  /* 0x000003800d0c7812 */ /* 0x000fe400078ec0ff */
[----:B------:R-:W-:Y:S01]  /*21400*/  LEA.HI.X R4, R4, UR5, R5, 0x2, P0 ;  /* 0x0000000504047c11 */ /* 0x000fe200080f1405 */
[----:B------:R-:W-:Y:S01]  /*21410*/  SHFL.IDX PT, R50, R6, RZ, 0x1c1f ;  /* 0x001c1fff06327589 */ /* 0x000fe200000e0000 */
[----:B------:R-:W-:Y:S01]  /*21420*/  SHF.R.U64 R12, R12, 0x3, RZ ;  /* 0x000000030c0c7819 */ /* 0x000fe200000012ff */
[----:B------:R-:W-:Y:S01]  /*21430*/  ULDC.64 UR4, c[0x0][0xaa0] ;  /* 0x0002a80000047ab9 */ /* 0x000fe20000000a00 */
[----:B------:R-:W-:Y:S01]  /*21440*/  IADD3 R33, P0, R60, 0x5000, RZ ;  /* 0x000050003c217810 */ /* 0x000fe20007f1e0ff */
[----:B------:R-:W1:Y:S01]  /*21450*/  SHFL.IDX PT, R51, R4, RZ, 0x1c1f ;  /* 0x001c1fff04337589 */ /* 0x000e6200000e0000 */
[----:B------:R-:W-:Y:S01]  /*21460*/  LOP3.LUT R12, R12, R13, RZ, 0x3c, !PT ;  /* 0x0000000d0c0c7212 */ /* 0x000fe200078e3cff */
[----:B------:R-:W-:Y:S01]  /*21470*/  IMAD.X R13, RZ, RZ, R61, P2 ;  /* 0x000000ffff0d7224 */ /* 0x000fe200010e063d */
[----:B------:R-:W-:Y:S01]  /*21480*/  LOP3.LUT R32, R33, 0x380, RZ, 0xc0, !PT ;  /* 0x0000038021207812 */ /* 0x000fe200078ec0ff */
[----:B------:R-:W-:Y:S01]  /*21490*/  SHFL.IDX PT, R54, R6, 0x1, 0x1c1f ;  /* 0x003c1f0006367f89 */ /* 0x000fe200000e0000 */
[----:B------:R-:W-:-:S02]  /*214a0*/  IADD3 R41, P2, R60, 0x7000, RZ ;  /* 0x000070003c297810 */ /* 0x000fc40007f5e0ff */
[----:B------:R-:W-:Y:S01]  /*214b0*/  SHF.R.U64 R24, R24, 0x3, RZ ;  /* 0x0000000318187819 */ /* 0x000fe200000012ff */
[----:B------:R-:W3:Y:S01]  /*214c0*/  SHFL.IDX PT, R55, R4, 0x1, 0x1c1f ;  /* 0x003c1f0004377f89 */ /* 0x000ee200000e0000 */
[----:B------:R-:W-:Y:S02]  /*214d0*/  SHF.R.U64 R32, R32, 0x3, RZ ;  /* 0x0000000320207819 */ /* 0x000fe400000012ff */
        /* <DEDUP_REMOVED lines=8> */
[----:B------:R-:W-:Y:S01]  /*21560*/  LOP3.LUT R32, R32, R33, RZ, 0x3c, !PT ;  /* 0x0000002120207212 */ /* 0x000fe200078e3cff */
[----:B------:R-:W-:Y:S01]  /*21570*/  IMAD.X R33, RZ, RZ, R61, P0 ;  /* 0x000000ffff217224 */ /* 0x000fe200000e063d */
[----:B------:R-:W-:Y:S02]  /*21580*/  SHF.R.U64 R40, R40, 0x3, RZ ;  /* 0x0000000328287819 */ /* 0x000fe400000012ff */
[----:B------:R-:W-:Y:S02]  /*21590*/  LOP3.LUT P0, RZ, R233, 0x3, RZ, 0xc0, !PT ;  /* 0x00000003e9ff7812 */ /* 0x000fe4000780c0ff */
[----:B------:R-:W-:-:S02]  /*215a0*/  LOP3.LUT R28, R29, 0x380, RZ, 0xc0, !PT ;  /* 0x000003801d1c7812 */ /* 0x000fc400078ec0ff */
[----:B------:R-:W-:Y:S02]  /*215b0*/  LOP3.LUT R36, R37, 0x380, RZ, 0xc0, !PT ;  /* 0x0000038025247812 */ /* 0x000fe400078ec0ff */
[----:B------:R-:W-:Y:S02]  /*215c0*/  LOP3.LUT R44, R45, 0x380, RZ, 0xc0, !PT ;  /* 0x000003802d2c7812 */ /* 0x000fe400078ec0ff */
[----:B------:R-:W-:Y:S01]  /*215d0*/  LOP3.LUT R40, R40, R41, RZ, 0x3c, !PT ;  /* 0x0000002928287212 */ /* 0x000fe200078e3cff */
[----:B------:R-:W-:Y:S01]  /*215e0*/  IMAD.X R41, RZ, RZ, R61, P2 ;  /* 0x000000ffff297224 */ /* 0x000fe200010e063d */
        /* <DEDUP_REMOVED lines=8> */
[----:B------:R-:W-:Y:S01]  /*21670*/  IMAD.X R45, RZ, RZ, R61, P3 ;  /* 0x000000ffff2d7224 */ /* 0x000fe200018e063d */
[C---:B------:R-:W-:Y:S02]  /*21680*/  IADD3 R49, P5, R60.reuse, 0x9000, RZ ;  /* 0x000090003c317810 */ /* 0x040fe40007fbe0ff */
[C---:B------:R-:W-:Y:S02]  /*21690*/  IADD3 R53, P4, R60.reuse, 0xa000, RZ ;  /* 0x0000a0003c357810 */ /* 0x040fe40007f9e0ff */
[----:B------:R-:W-:-:S02]  /*216a0*/  LOP3.LUT R7, R60, 0x380, RZ, 0xc0, !PT ;  /* 0x000003803c077812 */ /* 0x000fc400078ec0ff */
[----:B------:R-:W-:Y:S02]  /*216b0*/  IADD3 R5, P3, R60, 0xb000, RZ ;  /* 0x0000b0003c057810 */ /* 0x000fe40007f7e0ff */
[----:B------:R-:W-:Y:S02]  /*216c0*/  LOP3.LUT R48, R49, 0x380, RZ, 0xc0, !PT ;  /* 0x0000038031307812 */ /* 0x000fe400078ec0ff */
[----:B------:R-:W-:Y:S01]  /*216d0*/  LOP3.LUT R52, R53, 0x380, RZ, 0xc0, !PT ;  /* 0x0000038035347812 */ /* 0x000fe200078ec0ff */
[----:B------:R-:W-:Y:S01]  /*216e0*/  IMAD.X R57, RZ, RZ, R61, P3 ;  /* 0x000000ffff397224 */ /* 0x000fe200018e063d */
[----:B------:R-:W-:Y:S02]  /*216f0*/  SHF.R.U64 R7, R7, 0x3, RZ ;  /* 0x0000000307077819 */ /* 0x000fe400000012ff */
[----:B------:R-:W-:Y:S02]  /*21700*/  SHF.R.U64 R48, R48, 0x3, RZ ;  /* 0x0000000330307819 */ /* 0x000fe400000012ff */
[----:B------:R-:W-:-:S02]  /*21710*/  SHF.R.U64 R52, R52, 0x3, RZ ;  /* 0x0000000334347819 */ /* 0x000fc400000012ff */
[----:B------:R-:W-:Y:S02]  /*21720*/  LOP3.LUT R60, R7, R60, RZ, 0x3c, !PT ;  /* 0x0000003c073c7212 */ /* 0x000fe400078e3cff */
[----:B------:R-:W-:Y:S01]  /*21730*/  LOP3.LUT R48, R48, R49, RZ, 0x3c, !PT ;  /* 0x0000003130307212 */ /* 0x000fe200078e3cff */
[--C-:B------:R-:W-:Y:S01]  /*21740*/  IMAD.X R49, RZ, RZ, R61.reuse, P5 ;  /* 0x000000ffff317224 */ /* 0x100fe200028e063d */
[----:B------:R-:W-:Y:S01]  /*21750*/  LOP3.LUT R52, R52, R53, RZ, 0x3c, !PT ;  /* 0x0000003534347212 */ /* 0x000fe200078e3cff */
[----:B------:R-:W-:Y:S02]  /*21760*/  IMAD.X R53, RZ, RZ, R61, P4 ;  /* 0x000000ffff357224 */ /* 0x000fe400020e063d */
[----:B------:R-:W-:-:S04]  /*21770*/  IMAD R3, R3, UR4, RZ ;  /* 0x0000000403037c24 */ /* 0x000fc8000f8e02ff */
[----:B------:R-:W-:Y:S01]  /*21780*/  IMAD R21, R0, UR5, R3 ;  /* 0x0000000500157c24 */ /* 0x000fe2000f8e0203 */
[----:B------:R-:W-:Y:S01]  /*21790*/  BSSY B1, `(.L_x_4556) ;  /* 0x000005b000017945 */ /* 0x000fe20003800000 */
[----:B------:R-:W-:Y:S02]  /*217a0*/  SHF.R.S32.HI R66, RZ, 0x1f, R225 ;  /* 0x0000001fff427819 */ /* 0x000fe400000114e1 */
[----:B------:R-:W-:Y:S02]  /*217b0*/  SHF.R.S32.HI R68, RZ, 0x1f, R224 ;  /* 0x0000001fff447819 */ /* 0x000fe400000114e0 */
[----:B------:R-:W-:Y:S01]  /*217c0*/  SHF.R.S32.HI R69, RZ, 0x1f, R221 ;  /* 0x0000001fff457819 */ /* 0x000fe200000114dd */
[----:B--2---:R-:W-:-:S05]  /*217d0*/  IMAD.IADD R2, R10, 0x1, R207 ;  /* 0x000000010a027824 */ /* 0x004fca00078e02cf */
[C---:B------:R-:W-:Y:S01]  /*217e0*/  ISETP.GE.OR P2, PT, R2.reuse, R65, P0 ;  /* 0x000000410200720c */ /* 0x040fe20000746670 */
[----:B------:R-:W-:-:S05]  /*217f0*/  VIADD R2, R2, 0x8 ;  /* 0x0000000802027836 */ /* 0x000fca0000000000 */
[----:B------:R-:W-:Y:S02]  /*21800*/  ISETP.GE.OR P0, PT, R2, R65, P0 ;  /* 0x000000410200720c */ /* 0x000fe40000706670 */
[----:B------:R-:W-:-:S04]  /*21810*/  LOP3.LUT R2, R5, 0x380, RZ, 0xc0, !PT ;  /* 0x0000038005027812 */ /* 0x000fc800078ec0ff */
[----:B------:R-:W-:Y:S01]  /*21820*/  SHF.R.U64 R2, R2, 0x3, RZ ;  /* 0x0000000302027819 */ /* 0x000fe200000012ff */
[----:B-1----:R1:W-:Y:S03]  /*21830*/  @!P2 ST.E desc[UR40][R50.64], R120 ;  /* 0x000000783200a985 */ /* 0x0023e6000c101928 */
[----:B------:R-:W-:-:S03]  /*21840*/  LOP3.LUT R56, R2, R5, RZ, 0x3c, !PT ;  /* 0x0000000502387212 */ /* 0x000fc600078e3cff */
[----:B---3--:R2:W-:Y:S04]  /*21850*/  @!P0 ST.E desc[UR40][R54.64], R121 ;  /* 0x0000007936008985 */ /* 0x0085e8000c101928 */
[----:B------:R3:W5:Y:S01]  /*21860*/  LD.E.128 R4, desc[UR40][R60.64] ;  /* 0x000000283c047980 */ /* 0x000762000c101d00 */
[----:B------:R-:W-:Y:S01]  /*21870*/  IMAD.WIDE.U32 R2, R0, UR4, RZ ;  /* 0x0000000400027c25 */ /* 0x000fe2000f8e00ff */
[----:B------:R-:W-:Y:S02]  /*21880*/  ULDC.64 UR4, c[0x0][0xae8] ;  /* 0x0002ba0000047ab9 */ /* 0x000fe40000000a00 */
[----:B------:R-:W5:Y:S04]  /*21890*/  LD.E.128 R8, desc[UR40][R8.64] ;  /* 0x0000002808087980 */ /* 0x000f68000c101d00 */
[----:B------:R-:W5:Y:S01]  /*218a0*/  LD.E.128 R12, desc[UR40][R12.64] ;  /* 0x000000280c0c7980 */ /* 0x000f62000c101d00 */
[----:B---3--:R-:W3:Y:S01]  /*218b0*/  @P1 LDC R61, c[0x0][0xbec] ;  /* 0x0002fb00ff3d1b82 */ /* 0x008ee20000000800 */
[----:B------:R-:W-:-:S02]  /*218c0*/  IMAD R0, R226, 0x20, R229 ;  /* 0x00000020e2007824 */ /* 0x000fc400078e02e5 */
[----:B------:R-:W5:Y:S01]  /*218d0*/  LD.E.128 R24, desc[UR40][R24.64] ;  /* 0x0000002818187980 */ /* 0x000f62000c101d00 */
[----:B------:R-:W-:Y:S02]  /*218e0*/  IMAD.IADD R3, R3, 0x1, R21 ;  /* 0x0000000103037824 */ /* 0x000fe400078e0215 */
[----:B------:R-:W-:Y:S01]  /*218f0*/  IMAD R60, R64, UR4, RZ ;  /* 0x00000004403c7c24 */ /* 0x000fe2000f8e02ff */
[----:B------:R-:W5:Y:S01]  /*21900*/  LD.E.128 R28, desc[UR40][R28.64] ;  /* 0x000000281c1c7980 */ /* 0x000f62000c101d00 */
[----:B------:R-:W-:Y:S02]  /*21910*/  IMAD.IADD R64, R207, 0x1, R0 ;  /* 0x00000001cf407824 */ /* 0x000fe400078e0200 */
[C---:B------:R-:W-:Y:S01]  /*21920*/  IMAD R21, R227.reuse, UR5, R60 ;  /* 0x00000005e3157c24 */ /* 0x040fe2000f8e023c */
[----:B------:R-:W5:Y:S01]  /*21930*/  LD.E.128 R32, desc[UR40][R32.64] ;  /* 0x0000002820207980 */ /* 0x000f62000c101d00 */
[----:B------:R-:W-:Y:S01]  /*21940*/  IMAD.WIDE.U32 R2, R227, UR4, R2 ;  /* 0x00000004e3027c25 */ /* 0x000fe2000f8e0002 */
[----:B------:R-:W-:-:S02]  /*21950*/  ULDC.64 UR4, c[0x0][0xaf0] ;  /* 0x0002bc0000047ab9 */ /* 0x000fc40000000a00 */
[----:B------:R-:W5:Y:S01]  /*21960*/  LD.E.128 R36, desc[UR40][R36.64] ;  /* 0x0000002824247980 */ /* 0x000f62000c101d00 */
[----:B------:R-:W-:Y:S02]  /*21970*/  IMAD.IADD R3, R3, 0x1, R21 ;  /* 0x0000000103037824 */ /* 0x000fe400078e0215 */
[----:B------:R-:W-:Y:S01]  /*21980*/  IMAD.MOV.U32 R21, RZ, RZ, R64 ;  /* 0x000000ffff157224 */ /* 0x000fe200078e0040 */
[----:B------:R-:W5:Y:S01]  /*21990*/  LD.E.128 R40, desc[UR40][R40.64] ;  /* 0x0000002828287980 */ /* 0x000f62000c101d00 */
[----:B------:R-:W-:-:S03]  /*219a0*/  IMAD R60, R62, UR4, RZ ;  /* 0x000000043e3c7c24 */ /* 0x000fc6000f8e02ff */
[----:B------:R-:W5:Y:S01]  /*219b0*/  LD.E.128 R44, desc[UR40][R44.64] ;  /* 0x000000282c2c7980 */ /* 0x000f62000c101d00 */
[----:B---3--:R-:W-:-:S03]  /*219c0*/  @P1 IMAD.HI.U32 R0, R64, R61, RZ ;  /* 0x0000003d40001227 */ /* 0x008fc600078e00ff */
[----:B-1----:R-:W5:Y:S02]  /*219d0*/  LD.E.128 R48, desc[UR40][R48.64] ;  /* 0x0000002830307980 */ /* 0x002f64000c101d00 */
[----:B0-----:R-:W-:Y:S01]  /*219e0*/  @P1 SHF.R.U32.HI R21, RZ, R67, R0 ;  /* 0x00000043ff151219 */ /* 0x001fe20000011600 */
[C---:B------:R-:W-:Y:S01]  /*219f0*/  IMAD R61, R63.reuse, UR5, R60 ;  /* 0x000000053f3d7c24 */ /* 0x040fe2000f8e023c */
[----:B--2---:R-:W5:Y:S01]  /*21a00*/  LD.E.128 R52, desc[UR40][R52.64] ;  /* 0x0000002834347980 */ /* 0x004f62000c101d00 */
[----:B------:R-:W-:Y:S01]  /*21a10*/  IMAD.WIDE.U32 R2, R63, UR4, R2 ;  /* 0x000000043f027c25 */ /* 0x000fe2000f8e0002 */
[--C-:B------:R-:W-:Y:S01]  /*21a20*/  SHF.R.S32.HI R0, RZ, 0x1f, R21.reuse ;  /* 0x0000001fff007819 */ /* 0x100fe20000011415 */
[----:B------:R-:W-:Y:S01]  /*21a30*/  ULDC.64 UR4, c[0x0][0xae0] ;  /* 0x0002b80000047ab9 */ /* 0x000fe20000000a00 */
[----:B------:R-:W5:Y:S01]  /*21a40*/  LD.E.128 R56, desc[UR40][R56.64] ;  /* 0x0000002838387980 */ /* 0x000f62000c101d00 */
[----:B------:R-:W-:Y:S02]  /*21a50*/  IMAD.MOV R63, RZ, RZ, -R21 ;  /* 0x000000ffff3f7224 */ /* 0x000fe400078e0a15 */
[----:B------:R-:W-:Y:S01]  /*21a60*/  IMAD.IADD R3, R3, 0x1, R61 ;  /* 0x0000000103037824 */ /* 0x000fe200078e023d */
[----:B------:R-:W-:Y:S01]  /*21a70*/  @!PT LDS RZ, [RZ] ;  /* 0x00000000fffff984 */ /* 0x000fe20000000800 */
[----:B------:R-:W-:Y:S01]  /*21a80*/  @!PT LDS RZ, [RZ] ;  /* 0x00000000fffff984 */ /* 0x000fe20000000800 */
[----:B------:R-:W-:Y:S01]  /*21a90*/  @!PT LDS RZ, [RZ] ;  /* 0x00000000fffff984 */ /* 0x000fe20000000800 */
[----:B------:R-:W-:Y:S01]  /*21aa0*/  @!PT LDS RZ, [RZ] ;  /* 0x00000000fffff984 */ /* 0x000fe20000000800 */
[----:B------:R0:W-:Y:S06]  /*21ab0*/  MEMBAR.ALL.CTA ;  /* 0x0000000000007992 */ /* 0x0001ec0000008000 */
[----:B0-----:R-:W0:Y:S01]  /*21ac0*/  FENCE.VIEW.ASYNC.S ;  /* 0x00000000000073c6 */ /* 0x001e220000000000 */
[----:B------:R-:W-:-:S02]  /*21ad0*/  IMAD R0, R0, UR4, RZ ;  /* 0x0000000400007c24 */ /* 0x000fc4000f8e02ff */
[----:B------:R-:W-:Y:S02]  /*21ae0*/  IMAD R61, R20, R63, R64 ;  /* 0x0000003f143d7224 */ /* 0x000fe400078e0240 */
[C---:B------:R-:W-:Y:S02]  /*21af0*/  IMAD R63, R21.reuse, UR5, R0 ;  /* 0x00000005153f7c24 */ /* 0x040fe4000f8e0200 */
[----:B------:R-:W-:Y:S01]  /*21b00*/  IMAD.WIDE.U32 R2, R21, UR4, R2 ;  /* 0x0000000415027c25 */ /* 0x000fe2000f8e0002 */
[----:B------:R-:W-:Y:S01]  /*21b10*/  SHF.R.S32.HI R0, RZ, 0x1f, R61 ;  /* 0x0000001fff007819 */ /* 0x000fe2000001143d */
[----:B------:R-:W-:Y:S02]  /*21b20*/  ULDC.64 UR4, c[0x0][0xad8] ;  /* 0x0002b60000047ab9 */ /* 0x000fe40000000a00 */
[----:B------:R-:W-:Y:S02]  /*21b30*/  IMAD.IADD R64, R229, 0x1, R207 ;  /* 0x00000001e5407824 */ /* 0x000fe400078e02cf */
[----:B------:R-:W-:-:S02]  /*21b40*/  IMAD.IADD R3, R3, 0x1, R63 ;  /* 0x0000000103037824 */ /* 0x000fc400078e023f */
[----:B------:R-:W-:Y:S01]  /*21b50*/  IMAD R20, R0, UR4, RZ ;  /* 0x0000000400147c24 */ /* 0x000fe2000f8e02ff */
[CC--:B------:R-:W-:Y:S01]  /*21b60*/  ISETP.GE.AND P2, PT, R64.reuse, R65.reuse, PT ;  /* 0x000000414000720c */ /* 0x0c0fe20003f46270 */
[----:B------:R-:W-:Y:S02]  /*21b70*/  VIADD R0, R64, 0x20 ;  /* 0x0000002040007836 */ /* 0x000fe40000000000 */
[C---:B------:R-:W-:Y:S02]  /*21b80*/  IMAD R21, R61.reuse, UR5, R20 ;  /* 0x000000053d157c24 */ /* 0x040fe4000f8e0214 */
[----:B------:R-:W-:Y:S01]  /*21b90*/  IMAD.WIDE.U32 R2, R61, UR4, R2 ;  /* 0x000000043d027c25 */ /* 0x000fe2000f8e0002 */
[----:B------:R-:W-:Y:S01]  /*21ba0*/  ISETP.GE.AND P1, PT, R0, R65, PT ;  /* 0x000000410000720c */ /* 0x000fe20003f26270 */
[----:B------:R-:W-:Y:S02]  /*21bb0*/  ULDC.64 UR4, c[0x0][0xa80] ;  /* 0x0002a00000047ab9 */ /* 0x000fe40000000a00 */
[----:B------:R-:W-:Y:S01]  /*21bc0*/  VIADD R0, R16, 0x2a820 ;  /* 0x0002a82010007836 */ /* 0x000fe20000000000 */
[----:B------:R-:W-:Y:S01]  /*21bd0*/  LEA R62, P3, R2, UR4, 0x1 ;  /* 0x00000004023e7c11 */ /* 0x000fe2000f8608ff */
[----:B------:R-:W-:-:S02]  /*21be0*/  IMAD.IADD R3, R3, 0x1, R21 ;  /* 0x0000000103037824 */ /* 0x000fc400078e0215 */
[----:B------:R-:W-:Y:S01]  /*21bf0*/  VIADD R20, R64, 0x40 ;  /* 0x0000004040147836 */ /* 0x000fe20000000000 */
[----:B------:R-:W-:Y:S01]  /*21c00*/  PRMT R0, RZ, 0x654, R0 ;  /* 0x00000654ff007816 */ /* 0x000fe20000000000 */
[----:B0-----:R0:W1:Y:S01]  /*21c10*/  SHFL.IDX PT, R60, R62, RZ, 0x181f ;  /* 0x00181fff3e3c7589 */ /* 0x00106200000e0000 */
[----:B------:R-:W-:Y:S02]  /*21c20*/  LEA.HI.X R63, R2, UR5, R3, 0x1, P3 ;  /* 0x00000005023f7c11 */ /* 0x000fe400098f0c03 */
[----:B------:R2:W-:Y:S01]  /*21c30*/  SYNCS.ARRIVE.TRANS64.RED.A1T0 RZ, [R0+URZ], RZ ;  /* 0x000000ff00ff79a7 */ /* 0x0005e2000810043f */
[----:B------:R-:W-:Y:S02]  /*21c40*/  ISETP.GE.AND P0, PT, R20, R65, PT ;  /* 0x000000411400720c */ /* 0x000fe40003f06270 */
[----:B--2---:R0:W2:Y:S01]  /*21c50*/  SHFL.IDX PT, R0, R63, RZ, 0x181f ;  /* 0x00181fff3f007589 */ /* 0x0040a200000e0000 */
[----:B------:R-:W-:Y:S10]  /*21c60*/  @P2 BRA `(.L_x_4557) ;  /* 0x0000000000342947 */ /* 0x000ff40003800000 */
[----:B------:R-:W-:Y:S02]  /*21c70*/  ULDC UR4, c[0x0][0xac8] ;  /* 0x0002b20000047ab9 */ /* 0x000fe40000000800 */
[----:B------:R-:W-:Y:S02]  /*21c80*/  ISETP.GE.AND P4, PT, R221, UR4, PT ;  /* 0x00000004dd007c0c */ /* 0x000fe4000bf86270 */
[----:B------:R-:W-:Y:S02]  /*21c90*/  ISETP.GE.AND P3, PT, R224, UR4, PT ;  /* 0x00000004e0007c0c */ /* 0x000fe4000bf66270 */
[----:B------:R-:W-:-:S09]  /*21ca0*/  ISETP.GE.AND P2, PT, R225, UR4, PT ;  /* 0x00000004e1007c0c */ /* 0x000fd2000bf46270 */
[----:B-1----:R-:W-:-:S04]  /*21cb0*/  @!P4 LEA R2, P5, R221, R60, 0x1 ;  /* 0x0000003cdd02c211 */ /* 0x002fc800078a08ff */
[----:B--2---:R-:W-:Y:S02]  /*21cc0*/  @!P4 LEA.HI.X R3, R221, R0, R69, 0x1, P5 ;  /* 0x00000000dd03c211 */ /* 0x004fe400028f0c45 */
[----:B------:R-:W-:-:S03]  /*21cd0*/  @!P3 LEA R20, P5, R224, R60, 0x1 ;  /* 0x0000003ce014b211 */ /* 0x000fc600078a08ff */
[----:B-----5:R3:W-:Y:S01]  /*21ce0*/  @!P4 ST.E.128 desc[UR40][R2.64], R4 ;  /* 0x000000040200c985 */ /* 0x0207e2000c101d28 */
[----:B------:R-:W-:Y:S02]  /*21cf0*/  @!P3 LEA.HI.X R21, R224, R0, R68, 0x1, P5 ;  /* 0x00000000e015b211 */ /* 0x000fe400028f0c44 */
[----:B------:R-:W-:-:S03]  /*21d00*/  @!P2 LEA R60, P5, R225, R60, 0x1 ;  /* 0x0000003ce13ca211 */ /* 0x000fc600078a08ff */
[----:B------:R3:W-:Y:S01]  /*21d10*/  @!P3 ST.E.128 desc[UR40][R20.64], R28 ;  /* 0x0000001c1400b985 */ /* 0x0007e2000c101d28 */
[----:B------:R-:W-:-:S05]  /*21d20*/  @!P2 LEA.HI.X R61, R225, R0, R66, 0x1, P5 ;  /* 0x00000000e13da211 */ /* 0x000fca00028f0c42 */
[----:B------:R3:W-:Y:S04]  /*21d30*/  @!P2 ST.E.128 desc[UR40][R60.64], R44 ;  /* 0x0000002c3c00a985 */ /* 0x0007e8000c101d28 */
.L_x_4557:
[----:B------:R-:W-:Y:S05]  /*21d40*/  BSYNC B1 ;  /* 0x0000000000017941 */ /* 0x000fea0003800000 */
.L_x_4556:
        /* <DEDUP_REMOVED lines=17> */
.L_x_4559:
[----:B------:R-:W-:Y:S05]  /*21e60*/  BSYNC B1 ;  /* 0x0000000000017941 */ /* 0x000fea0003800000 */
.L_x_4558:
        /* <DEDUP_REMOVED lines=17> */
.L_x_4561:
[----:B------:R-:W-:Y:S05]  /*21f80*/  BSYNC B1 ;  /* 0x0000000000017941 */ /* 0x000fea0003800000 */
.L_x_4560:
[----:B0-----:R-:W-:Y:S01]  /*21f90*/  VIADD R0, R64, 0x60 ;  /* 0x0000006040007836 */ /* 0x001fe20000000000 */
[----:B---3--:R3:W0:Y:S04]  /*21fa0*/  SHFL.IDX PT, R6, R63, 0x3, 0x181f ;  /* 0x00781f003f067f89 */ /* 0x00862800000e0000 */
[----:B------:R-:W-:Y:S01]  /*21fb0*/  ISETP.GE.AND P0, PT, R0, R65, PT ;  /* 0x000000410000720c */ /* 0x000fe20003f06270 */
[----:B--2-4-:R-:W4:-:S12]  /*21fc0*/  SHFL.IDX PT, R62, R62, 0x3, 0x181f ;  /* 0x00781f003e3e7f89 */ /* 0x014f1800000e0000 */
[----:B---3--:R-:W-:Y:S05]  /*21fd0*/  @P0 BRA `(.L_x_4562) ;  /* 0x0000000c00840947 */ /* 0x008fea0003800000 */
[----:B------:R-:W-:Y:S02]  /*21fe0*/  ULDC UR4, c[0x0][0xac8] ;  /* 0x0002b20000047ab9 */ /* 0x000fe40000000800 */
[----:B------:R-:W-:Y:S02]  /*21ff0*/  ISETP.GE.AND P2, PT, R221, UR4, PT ;  /* 0x00000004dd007c0c */ /* 0x000fe4000bf46270 */
[----:B------:R-:W-:-:S11]  /*22000*/  ISETP.GE.AND P3, PT, R224, UR4, PT ;  /* 0x00000004e0007c0c */ /* 0x000fd6000bf66270 */
[CC--:B----4-:R-:W-:Y:S02]  /*22010*/  @!P2 LEA R2, P0, R221.reuse, R62.reuse, 0x1 ;  /* 0x0000003edd02a211 */ /* 0x0d0fe400078008ff */
[C---:B------:R-:W-:Y:S02]  /*22020*/  @!P3 LEA R4, P1, R224.reuse, R62, 0x1 ;  /* 0x0000003ee004b211 */ /* 0x040fe400078208ff */
[-C--:B0-----:R-:W-:Y:S02]  /*22030*/  @!P2 LEA.HI.X R3, R221, R6.reuse, R69, 0x1, P0 ;  /* 0x00000006dd03a211 */ /* 0x081fe400000f0c45 */
[----:B------:R-:W-:Y:S02]  /*22040*/  @!P3 LEA.HI.X R5, R224, R6, R68, 0x1, P1 ;  /* 0x00000006e005b211 */ /* 0x000fe400008f0c44 */
[----:B------:R-:W-:Y:S01]  /*22050*/  ISETP.GE.AND P0, PT, R225, UR4, PT ;  /* 0x00000004e1007c0c */ /* 0x000fe2000bf06270 */
[----:B------:R3:W-:Y:S04]  /*22060*/  @!P2 ST.E.128 desc[UR40][R2.64], R24 ;  /* 0x000000180200a985 */ /* 0x0007e8000c101d28 */
[----:B------:R3:W-:Y:S08]  /*22070*/  @!P3 ST.E.128 desc[UR40][R4.64], R40 ;  /* 0x000000280400b985 */ /* 0x0007f0000c101d28 */
[----:B------:R-:W-:Y:S05]  /*22080*/  @P0 BRA `(.L_x_4562) ;  /* 0x0000000c00580947 */ /* 0x000fea0003800000 */
[----:B---3--:R-:W-:-:S04]  /*22090*/  LEA R2, P0, R225, R62, 0x1 ;  /* 0x0000003ee1027211 */ /* 0x008fc800078008ff */
[----:B------:R-:W-:-:S05]  /*220a0*/  LEA.HI.X R3, R225, R6, R66, 0x1, P0 ;  /* 0x00000006e1037211 */ /* 0x000fca00000f0c42 */
[----:B------:R0:W-:Y:S01]  /*220b0*/  ST.E.128 desc[UR40][R2.64], R56 ;  /* 0x0000003802007985 */ /* 0x0001e2000c101d28 */
[----:B------:R-:W-:Y:S05]  /*220c0*/  BRA `(.L_x_4562) ;  /* 0x0000000c00487947 */ /* 0x000fea0003800000 */
.L_x_4553:
        /* <DEDUP_REMOVED lines=28> */
.L_x_4563:
        /* <DEDUP_REMOVED lines=19> */
[----:B------:R-:W3:Y:S01]  /*223c0*/  @P0 LDC R4, c[0x0][0xbec] ;  /* 0x0002fb00ff040b82 */ /* 0x000ee20000000800 */
[----:B------:R-:W-:Y:S01]  /*223d0*/  IMAD R7, R227, UR5, R8 ;  /* 0x00000005e3077c24 */ /* 0x000fe2000f8e0208 */
[----:B------:R-:W-:-:S03]  /*223e0*/  ULDC.64 UR4, c[0x0][0xb98] ;  /* 0x0002e60000047ab9 */ /* 0x000fc60000000a00 */
[----:B------:R-:W-:-:S03]  /*223f0*/  IMAD.IADD R3, R3, 0x1, R7 ;  /* 0x0000000103037824 */ /* 0x000fc600078e0207 */
[----:B------:R-:W4:Y:S01]  /*22400*/  @P0 LDC R15, c[0x0][0xbf0] ;  /* 0x0002fc00ff0f0b82 */ /* 0x000f220000000800 */
[----:B------:R-:W-:-:S04]  /*22410*/  IMAD.WIDE.U32 R2, R13, UR4, R2 ;  /* 0x000000040d027c25 */ /* 0x000fc8000f8e0002 */
[----:B---3--:R-:W-:-:S05]  /*22420*/  @P0 IMAD.HI.U32 R4, R9, R4, RZ ;  /* 0x0000000409040227 */ /* 0x008fca00078e00ff */
[----:B----4-:R-:W-:Y:S01]  /*22430*/  @P0 SHF.R.U32.HI R5, RZ, R15, R4 ;  /* 0x0000000fff050219 */ /* 0x010fe20000011604 */
[----:B------:R-:W-:-:S03]  /*22440*/  IMAD R4, R12, UR4, RZ ;  /* 0x000000040c047c24 */ /* 0x000fc6000f8e02ff */
[----:B------:R-:W-:Y:S01]  /*22450*/  IADD3 R2, P0, R5, R2, RZ ;  /* 0x0000000205027210 */ /* 0x000fe20007f1e0ff */
[----:B------:R-:W-:Y:S02]  /*22460*/  IMAD.MOV R7, RZ, RZ, -R5 ;  /* 0x000000ffff077224 */ /* 0x000fe400078e0a05 */
[----:B------:R-:W-:Y:S01]  /*22470*/  IMAD R8, R13, UR5, R4 ;  /* 0x000000050d087c24 */ /* 0x000fe2000f8e0204 */
[----:B------:R-:W-:Y:S01]  /*22480*/  ULDC.64 UR4, c[0x0][0xb88] ;  /* 0x0002e20000047ab9 */ /* 0x000fe20000000a00 */
[----:B------:R-:W-:Y:S01]  /*22490*/  IMAD R7, R14, R7, R9 ;  /* 0x000000070e077224 */ /* 0x000fe200078e0209 */
[----:B------:R-:W-:-:S04]  /*224a0*/  SHF.R.S32.HI R9, RZ, 0x1f, R5 ;  /* 0x0000001fff097819 */ /* 0x000fc80000011405 */
        /* <DEDUP_REMOVED lines=11> */
.L_x_4565:
[----:B------:R-:W-:Y:S05]  /*22560*/  BSYNC B1 ;  /* 0x0000000000017941 */ /* 0x000fea0003800000 */
.L_x_4564:
[----:B------:R-:W-:Y:S02]  /*22570*/  ULDC.64 UR4, c[0x0][0xaa0] ;  /* 0x0002a80000047ab9 */ /* 0x000fe40000000a00 */
[----:B---3--:R-:W-:-:S04]  /*22580*/  IMAD R3, R11, UR4, RZ ;  /* 0x000000040b037c24 */ /* 0x008fc8000f8e02ff */
[C---:B------:R-:W-:Y:S02]  /*22590*/  IMAD R5, R0.reuse, UR5, R3 ;  /* 0x0000000500057c24 */ /* 0x040fe4000f8e0203 */
[----:B------:R-:W-:Y:S01]  /*225a0*/  IMAD.WIDE.U32 R2, R0, UR4, RZ ;  /* 0x0000000400027c25 */ /* 0x000fe2000f8e00ff */
[----:B------:R-:W-:-:S03]  /*225b0*/  ULDC.64 UR4, c[0x0][0xae8] ;  /* 0x0002ba0000047ab9 */ /* 0x000fc60000000a00 */
[----:B------:R-:W-:Y:S02]  /*225c0*/  IMAD R0, R226, 0x20, R229 ;  /* 0x00000020e2007824 */ /* 0x000fe400078e02e5 */
[----:B------:R-:W-:Y:S02]  /*225d0*/  IMAD.IADD R3, R3, 0x1, R5 ;  /* 0x0000000103037824 */ /* 0x000fe400078e0205 */
        /* <DEDUP_REMOVED lines=28> */
[----:B------:R-:W-:Y:S01]  /*227a0*/  IMAD.IADD R3, R5, 0x1, R3 ;  /* 0x0000000105037824 */ /* 0x000fe200078e0203 */
[----:B------:R-:W-:-:S04]  /*227b0*/  UMOV UR4, 0xffffffff ;  /* 0xffffffff00047882 */ /* 0x000fc80000000000 */
[----:B------:R-:W-:Y:S01]  /*227c0*/  LEA.HI.X R3, R4, UR5, R3, 0x1, P0 ;  /* 0x0000000504037c11 */ /* 0x000fe200080f0c03 */
[----:B------:R-:W-:Y:S06]  /*227d0*/  BRA.DIV UR4, `(.L_x_4566) ;  /* 0x000000a604f07947 */ /* 0x000fec000b800000 */
[----:B------:R0:W2:Y:S04]  /*227e0*/  SHFL.IDX PT, R0, R3, RZ, 0x181f ;  /* 0x00181fff03007589 */ /* 0x0000a800000e0000 */
[----:B------:R0:W3:Y:S02]  /*227f0*/  SHFL.IDX PT, R14, R2, RZ, 0x181f ;  /* 0x00181fff020e7589 */ /* 0x0000e400000e0000 */
.L_x_4805:
[----:B------:R-:W-:Y:S01]  /*22800*/  IMAD R21, R6, R21, RZ ;  /* 0x0000001506157224 */ /* 0x000fe200078e02ff */
[----:B------:R-:W-:Y:S01]  /*22810*/  BSSY B1, `(.L_x_4567) ;  /* 0x0000014000017945 */ /* 0x000fe20003800000 */
[----:B------:R-:W-:-:S05]  /*22820*/  IMAD.IADD R6, R229, 0x1, R207 ;  /* 0x00000001e5067824 */ /* 0x000fca00078e02cf */
[----:B------:R-:W-:-:S13]  /*22830*/  ISETP.GE.AND P0, PT, R6, R21, PT ;  /* 0x000000150600720c */ /* 0x000fda0003f06270 */
[----:B------:R-:W-:Y:S05]  /*22840*/  @P0 BRA `(.L_x_4568) ;  /* 0x0000000000400947 */ /* 0x000fea0003800000 */
[----:B------:R-:W-:Y:S01]  /*22850*/  ULDC UR4, c[0x0][0xac8] ;  /* 0x0002b20000047ab9 */ /* 0x000fe20000000800 */
[----:B------:R-:W-:Y:S02]  /*22860*/  SHF.R.S32.HI R11, RZ, 0x1f, R221 ;  /* 0x0000001fff0b7819 */ /* 0x000fe400000114dd */
[----:B------:R-:W-:Y:S02]  /*22870*/  ISETP.GE.AND P3, PT, R221, UR4, PT ;  /* 0x00000004dd007c0c */ /* 0x000fe4000bf66270 */
[----:B------:R-:W-:Y:S02]  /*22880*/  ISETP.GE.AND P4, PT, R224, UR4, PT ;  /* 0x00000004e0007c0c */ /* 0x000fe4000bf86270 */
[----:B------:R-:W-:Y:S02]  /*22890*/  ISETP.GE.AND P5, PT, R225, UR4, PT ;  /* 0x00000004e1007c0c */ /* 0x000fe4000bfa6270 */
[----:B------:R-:W-:Y:S02]  /*228a0*/  SHF.R.S32.HI R10, RZ, 0x1f, R224 ;  /* 0x0000001fff0a7819 */ /* 0x000fe400000114e0 */
[----:B------:R-:W-:-:S05]  /*228b0*/  SHF.R.S32.HI R7, RZ, 0x1f, R225 ;  /* 0x0000001fff077819 */ /* 0x000fca00000114e1 */
[-C--:B---3--:R-:W-:Y:S02]  /*228c0*/  @!P3 LEA R4, P0, R221, R14.reuse, 0x1 ;  /* 0x0000000edd04b211 */ /* 0x088fe400078008ff */
[CC--:B------:R-:W-:Y:S02]  /*228d0*/  @!P4 LEA R8, P1, R224.reuse, R14.reuse, 0x1 ;  /* 0x0000000ee008c211 */ /* 0x0c0fe400078208ff */
[----:B------:R-:W-:Y:S02]  /*228e0*/  @!P5 LEA R14, P2, R225, R14, 0x1 ;  /* 0x0000000ee10ed211 */ /* 0x000fe400078408ff */
[-C--:B--2---:R-:W-:Y:S02]  /*228f0*/  @!P3 LEA.HI.X R5, R221, R0.reuse, R11, 0x1, P0 ;  /* 0x00000000dd05b211 */ /* 0x084fe400000f0c0b */
[-C--:B------:R-:W-:Y:S02]  /*22900*/  @!P4 LEA.HI.X R9, R224, R0.reuse, R10, 0x1, P1 ;  /* 0x00000000e009c211 */ /* 0x080fe400008f0c0a */
[----:B------:R-:W-:Y:S01]  /*22910*/  @!P5 LEA.HI.X R15, R225, R0, R7, 0x1, P2 ;  /* 0x00000000e10fd211 */ /* 0x000fe200010f0c07 */
[----:B------:R4:W-:Y:S04]  /*22920*/  @!P3 ST.E.128 desc[UR40][R4.64], RZ ;  /* 0x000000ff0400b985 */ /* 0x0009e8000c101d28 */
[----:B------:R4:W-:Y:S04]  /*22930*/  @!P4 ST.E.128 desc[UR40][R8.64], RZ ;  /* 0x000000ff0800c985 */ /* 0x0009e8000c101d28 */
[----:B------:R4:W-:Y:S02]  /*22940*/  @!P5 ST.E.128 desc[UR40][R14.64], RZ ;  /* 0x000000ff0e00d985 */ /* 0x0009e4000c101d28 */
.L_x_4568:
[----:B------:R-:W-:Y:S05]  /*22950*/  BSYNC B1 ;  /* 0x0000000000017941 */ /* 0x000fea0003800000 */
.L_x_4567:
[----:B------:R-:W-:-:S03]  /*22960*/  UMOV UR4, 0xffffffff ;  /* 0xffffffff00047882 */ /* 0x000fc60000000000 */
[----:B------:R-:W-:Y:S05]  /*22970*/  BRA.DIV UR4, `(.L_x_4569) ;  /* 0x000000a604bc7947 */ /* 0x000fea000b800000 */
[----:B--2---:R2:W0:Y:S04]  /*22980*/  SHFL.IDX PT, R0, R3, 0x1, 0x181f ;  /* 0x00381f0003007f89 */ /* 0x00442800000e0000 */
[----:B---34-:R2:W3:Y:S02]  /*22990*/  SHFL.IDX PT, R14, R2, 0x1, 0x181f ;  /* 0x00381f00020e7f89 */ /* 0x0184e400000e0000 */
.L_x_4809:
[----:B------:R-:W-:Y:S01]  /*229a0*/  VIADD R4, R6, 0x20 ;  /* 0x0000002006047836 */ /* 0x000fe20000000000 */
[----:B------:R-:W-:Y:S04]  /*229b0*/  BSSY B1, `(.L_x_4570) ;  /* 0x0000013000017945 */ /* 0x000fe80003800000 */
        /* <DEDUP_REMOVED lines=18> */
.L_x_4571:
[----:B------:R-:W-:Y:S05]  /*22ae0*/  BSYNC B1 ;  /* 0x0000000000017941 */ /* 0x000fea0003800000 */
.L_x_4570:
[----:B------:R-:W-:-:S03]  /*22af0*/  UMOV UR4, 0xffffffff ;  /* 0xffffffff00047882 */ /* 0x000fc60000000000 */
[----:B------:R-:W-:Y:S05]  /*22b00*/  BRA.DIV UR4, `(.L_x_4572) ;  /* 0x000000a604a07947 */ /* 0x000fea000b800000 */
[----:B0-----:R0:W0:Y:S04]  /*22b10*/  SHFL.IDX PT, R0, R3, 0x2, 0x181f ;  /* 0x00581f0003007f89 */ /* 0x00102800000e0000 */
[----:B---34-:R3:W4:Y:S02]  /*22b20*/  SHFL.IDX PT, R14, R2, 0x2, 0x181f ;  /* 0x00581f00020e7f89 */ /* 0x01872400000e0000 */
.L_x_4813:
        /* <DEDUP_REMOVED lines=11> */
[-C--:B----4-:R-:W-:Y:S02]  /*22be0*/  @!P3 LEA R4, P0, R221, R14.reuse, 0x1 ;  /* 0x0000000edd04b211 */ /* 0x090fe400078008ff */
        /* <DEDUP_REMOVED lines=8> */
.L_x_4574:
[----:B------:R-:W-:Y:S05]  /*22c70*/  BSYNC B1 ;  /* 0x0000000000017941 */ /* 0x000fea0003800000 */
.L_x_4573:
[----:B------:R-:W-:-:S03]  /*22c80*/  UMOV UR4, 0xffffffff ;  /* 0xffffffff00047882 */ /* 0x000fc60000000000 */
[----:B------:R-:W-:Y:S05]  /*22c90*/  BRA.DIV UR4, `(.L_x_4575) ;  /* 0x000000a604847947 */ /* 0x000fea000b800000 */
[----:B0-----:R0:W0:Y:S04]  /*22ca0*/  SHFL.IDX PT, R0, R3, 0x3, 0x181f ;  /* 0x00781f0003007f89 */ /* 0x00102800000e0000 */
[----:B----4-:R4:W0:Y:S02]  /*22cb0*/  SHFL.IDX PT, R14, R2, 0x3, 0x181f ;  /* 0x00781f00020e7f89 */ /* 0x01082400000e0000 */
.L_x_4817:
[----:B--234-:R-:W-:-:S05]  /*22cc0*/  VIADD R2, R6, 0x60 ;  /* 0x0000006006027836 */ /* 0x01cfca0000000000 */
        /* <DEDUP_REMOVED lines=9> */
[-C--:B0-----:R-:W-:Y:S02]  /*22d60*/  @!P3 LEA R2, P0, R221, R14.reuse, 0x1 ;  /* 0x0000000edd02b211 */ /* 0x081fe400078008ff */
[CC--:B------:R-:W-:Y:S02]  /*22d70*/  @!P4 LEA R4, P1, R224.reuse, R14.reuse, 0x1 ;  /* 0x0000000ee004c211 */ /* 0x0c0fe400078208ff */
[----:B------:R-:W-:Y:S02]  /*22d80*/  @!P5 LEA R14, P2, R225, R14, 0x1 ;  /* 0x0000000ee10ed211 */ /* 0x000fe400078408ff */
[-C--:B------:R-:W-:Y:S02]  /*22d90*/  @!P3 LEA.HI.X R3, R221, R0.reuse, R9, 0x1, P0 ;  /* 0x00000000dd03b211 */ /* 0x080fe400000f0c09 */
[-C--:B------:R-:W-:Y:S02]  /*22da0*/  @!P4 LEA.HI.X R5, R224, R0.reuse, R8, 0x1, P1 ;  /* 0x00000000e005c211 */ /* 0x080fe400008f0c08 */
[----:B------:R-:W-:Y:S01]  /*22db0*/  @!P5 LEA.HI.X R15, R225, R0, R7, 0x1, P2 ;  /* 0x00000000e10fd211 */ /* 0x000fe200010f0c07 */
[----:B------:R2:W-:Y:S04]  /*22dc0*/  @!P3 ST.E.128 desc[UR40][R2.64], RZ ;  /* 0x000000ff0200b985 */ /* 0x0005e8000c101d28 */
[----:B------:R2:W-:Y:S04]  /*22dd0*/  @!P4 ST.E.128 desc[UR40][R4.64], RZ ;  /* 0x000000ff0400c985 */ /* 0x0005e8000c101d28 */
[----:B------:R2:W-:Y:S02]  /*22de0*/  @!P5 ST.E.128 desc[UR40][R14.64], RZ ;  /* 0x000000ff0e00d985 */ /* 0x0005e4000c101d28 */
.L_x_4562:
[----:B------:R-:W-:Y:S05]  /*22df0*/  BSYNC B0 ;  /* 0x0000000000007941 */ /* 0x000fea0003800000 */
.L_x_4552:
[----:B------:R-:W-:Y:S02]  /*22e00*/  ULDC UR4, c[0x0][0xc3c] ;  /* 0x00030f0000047ab9 */ /* 0x000fe40000000800 */
[----:B-1----:R-:W-:-:S13]  /*22e10*/  ISETP.GE.AND P0, PT, R211, UR4, PT ;  /* 0x00000004d3007c0c */ /* 0x002fda000bf06270 */
[----:B------:R-:W-:Y:S05]  /*22e20*/  @!P0 BRA `(.L_x_4576) ;  /* 0xfffffde400248947 */ /* 0x000fea000383ffff */
[----:B------:R-:W-:Y:S05]  /*22e30*/  BRA `(.L_x_4357) ;  /* 0x0000008000207947 */ /* 0x000fea0003800000 */
.L_x_4355:
        /* <DEDUP_REMOVED lines=18> */
.L_x_4577:
        /* <DEDUP_REMOVED lines=34> */
[----:B------:R-:W-:Y:S01]  /*23180*/  IMAD.MOV.U32 R3, RZ, RZ, R6 ;  /* 0x000000ffff037224 */ /* 0x000fe200078e0006 */
[----:B--2---:R-:W-:-:S13]  /*23190*/  ISETP.GT.AND P6, PT, R6, UR6, PT ;  /* 0x0000000606007c0c */ /* 0x004fda000bfc4270 */
[----:B------:R-:W-:Y:S05]  /*231a0*/  @P6 BRA `(.L_x_4579) ;  /* 0x00000000009c6947 */ /* 0x000fea0003800000 */
[----:B------:R-:W0:Y:S01]  /*231b0*/  LDC R5, c[0x0][0xc3c] ;  /* 0x00030f00ff057b82 */ /* 0x000e220000000800 */
[----:B------:R-:W-:Y:S01]  /*231c0*/  IMAD.MOV.U32 R6, RZ, RZ, R3 ;  /* 0x000000ffff067224 */ /* 0x000fe200078e0003 */
[----:B------:R-:W-:Y:S01]  /*231d0*/  UMOV UR4, URZ ;  /* 0x0000003f00047c82 */ /* 0x000fe20008000000 */
[----:B------:R-:W-:Y:S01]  /*231e0*/  ULDC UR7, c[0x0][0xc3c] ;  /* 0x00030f0000077ab9 */ /* 0x000fe20000000800 */
[----:B------:R-:W-:-:S05]  /*231f0*/  ULDC UR5, c[0x0][0xc38] ;  /* 0x00030e0000057ab9 */ /* 0x000fca0000000800 */
.L_x_4583:
        /* <DEDUP_REMOVED lines=12> */
.L_x_4582:
[----:B------:R-:W-:Y:S05]  /*232c0*/  BSYNC B0 ;  /* 0x0000000000007941 */ /* 0x000fea0003800000 */
.L_x_4581:
        /* <DEDUP_REMOVED lines=21> */
.L_x_4579:
        /* <DEDUP_REMOVED lines=20> */
.L_x_4584:
[--C-:B-12---:R-:W-:Y:S02]  /*23560*/  IMAD.MOV R5, RZ, RZ, -R3.reuse ;  /* 0x000000ffff057224 */ /* 0x106fe400078e0a03 */
[----:B---3--:R-:W-:Y:S01]  /*23570*/  IMAD R16, R16, UR5, R6 ;  /* 0x0000000510107c24 */ /* 0x008fe2000f8e0206 */
[----:B------:R-:W-:Y:S01]  /*23580*/  IABS R6, R8 ;  /* 0x0000000800067213 */ /* 0x000fe20000000000 */
[----:B------:R-:W-:Y:S02]  /*23590*/  IMAD R5, R5, R10, RZ ;  /* 0x0000000a05057224 */ /* 0x000fe400078e02ff */
[----:B------:R-:W-:Y:S02]  /*235a0*/  IMAD.MOV.U32 R2, RZ, RZ, RZ ;  /* 0x000000ffff027224 */ /* 0x000fe400078e00ff */
[----:B------:R-:W-:Y:S02]  /*235b0*/  IMAD.MOV R6, RZ, RZ, -R6 ;  /* 0x000000ffff067224 */ /* 0x000fe400078e0a06 */
        /* <DEDUP_REMOVED lines=50> */
.L_x_4580:
[----:B------:R-:W-:Y:S02]  /*238e0*/  IMAD.MOV.U32 R17, RZ, RZ, RZ ;  /* 0x000000ffff117224 */ /* 0x000fe400078e00ff */
[----:B------:R-:W-:Y:S02]  /*238f0*/  IMAD.U32 R16, RZ, RZ, UR6 ;  /* 0x00000006ff107e24 */ /* 0x000fe4000f8e00ff */
[----:B------:R-:W-:-:S07]  /*23900*/  IMAD.MOV.U32 R18, RZ, RZ, RZ ;  /* 0x000000ffff127224 */ /* 0x000fce00078e00ff */
.L_x_4585:
[----:B------:R-:W-:-:S13]  /*23910*/  ISETP.NE.AND P0, PT, R0, RZ, PT ;  /* 0x000000ff0000720c */ /* 0x000fda0003f05270 */
[----:B------:R-:W1:Y:S01]  /*23920*/  @!P0 S2R R3, SR_CgaCtaId ;  /* 0x0000000000038919 */ /* 0x000e620000008800 */
[----:B------:R-:W-:-:S04]  /*23930*/  @!P0 MOV R0, 0x400 ;  /* 0x0000040000008802 */ /* 0x000fc80000000f00 */
[----:B-1----:R-:W-:-:S05]  /*23940*/  @!P0 LEA R0, R3, R0, 0x18 ;  /* 0x0000000003008211 */ /* 0x002fca00078ec0ff */
[----:B------:R2:W-:Y:S01]  /*23950*/  @!P0 STS.128 [R0+0x2a8d0], R16 ;  /* 0x02a8d01000008388 */ /* 0x0005e20000000c00 */
[----:B------:R-:W-:Y:S06]  /*23960*/  BAR.ARV 0x5, 0x180 ;  /* 0x0146000000007b1d */ /* 0x000fec0000002000 */
.L_x_4578:
        /* <DEDUP_REMOVED lines=15> */
[----:B--2---:R-:W-:-:S06]  /*23a60*/  ULEA UR4, UR5, UR4, 0x18 ;  /* 0x0000000405047291 */ /* 0x004fcc000f8ec03f */
[----:B------:R-:W-:Y:S01]  /*23a70*/  IMAD.U32 R11, RZ, RZ, UR4 ;  /* 0x00000004ff0b7e24 */ /* 0x000fe2000f8e00ff */
[----:B-1----:R-:W-:Y:S01]  /*23a80*/  SHF.R.U32.HI R0, RZ, 0x1, R10 ;  /* 0x00000001ff007819 */ /* 0x002fe2000001160a */
[C---:B0-----:R-:W-:Y:S01]  /*23a90*/  IMAD.SHL.U32 R2, R10.reuse, 0x40, RZ ;  /* 0x000000400a027824 */ /* 0x041fe200078e00ff */
[C---:B------:R-:W-:Y:S01]  /*23aa0*/  LOP3.LUT R9, R10.reuse, 0x7f, RZ, 0xc0, !PT ;  /* 0x0000007f0a097812 */ /* 0x040fe200078ec0ff */
[C---:B------:R-:W-:Y:S01]  /*23ab0*/  IMAD.SHL.U32 R4, R10.reuse, 0x80, RZ ;  /* 0x000000800a047824 */ /* 0x040fe200078e00ff */
[----:B------:R-:W-:Y:S02]  /*23ac0*/  R2P PR, R10, 0x6 ;  /* 0x000000060a007804 */ /* 0x000fe40000000000 */
[----:B------:R-:W-:Y:S02]  /*23ad0*/  LOP3.LUT R3, R2, 0x180, RZ, 0xc0, !PT ;  /* 0x0000018002037812 */ /* 0x000fe400078ec0ff */
[----:B------:R-:W-:Y:S02]  /*23ae0*/  LOP3.LUT R5, R4, 0x380, RZ, 0xc0, !PT ;  /* 0x0000038004057812 */ /* 0x000fe400078ec0ff */
[----:B------:R-:W-:Y:S01]  /*23af0*/  LOP3.LUT R0, R3, 0x30, R0, 0xf8, !PT ;  /* 0x0000003003007812 */ /* 0x000fe200078ef800 */
[----:B------:R-:W-:Y:S01]  /*23b00*/  IMAD.SHL.U32 R3, R10, 0x8, RZ ;  /* 0x000000080a037824 */ /* 0x000fe200078e00ff */
[----:B------:R-:W-:-:S02]  /*23b10*/  LOP3.LUT R4, R4, 0x400, RZ, 0xc0, !PT ;  /* 0x0000040004047812 */ /* 0x000fc400078ec0ff */
[----:B------:R-:W-:Y:S02]  /*23b20*/  SHF.R.U32.HI R7, RZ, 0x5, R9 ;  /* 0x00000005ff077819 */ /* 0x000fe40000011609 */
[----:B------:R-:W-:Y:S01]  /*23b30*/  LOP3.LUT R3, R0, 0x30, R3, 0x78, !PT ;  /* 0x0000003000037812 */ /* 0x000fe200078e7803 */
[C---:B------:R-:W-:Y:S01]  /*23b40*/  IMAD.SHL.U32 R0, R10.reuse, 0x10, RZ ;  /* 0x000000100a007824 */ /* 0x040fe200078e00ff */
[----:B------:R-:W-:Y:S01]  /*23b50*/  LOP3.LUT R5, R5, 0x10, R10, 0xf8, !PT ;  /* 0x0000001005057812 */ /* 0x000fe200078ef80a */
[----:B------:R-:W-:Y:S01]  /*23b60*/  IMAD R4, R7, 0x800, R4 ;  /* 0x0000080007047824 */ /* 0x000fe200078e0204 */
[----:B------:R-:W-:Y:S01]  /*23b70*/  LOP3.LUT R6, R3, 0x640, R2, 0xf8, !PT ;  /* 0x0000064003067812 */ /* 0x000fe200078ef802 */
[----:B------:R-:W-:Y:S01]  /*23b80*/  IMAD.SHL.U32 R3, R10, 0x2, RZ ;  /* 0x000000020a037824 */ /* 0x000fe200078e00ff */
[C---:B------:R-:W-:Y:S02]  /*23b90*/  LOP3.LUT R2, R0.reuse, 0x40, RZ, 0xc0, !PT ;  /* 0x0000004000027812 */ /* 0x040fe400078ec0ff */
[----:B------:R-:W-:Y:S01]  /*23ba0*/  LOP3.LUT R5, R5, 0x70, R0, 0x78, !PT ;  /* 0x0000007005057812 */ /* 0x000fe200078e7800 */
[----:B------:R-:W-:Y:S02]  /*23bb0*/  STL [R1+0x4], R6 ;  /* 0x0000040601007387 */ /* 0x000fe40000100800 */
[----:B------:R-:W-:Y:S01]  /*23bc0*/  IMAD R7, R7, 0x200, R2 ;  /* 0x0000020007077824 */ /* 0x000fe200078e0202 */
[----:B------:R-:W-:Y:S01]  /*23bd0*/  LOP3.LUT R2, R0, 0x1b0, RZ, 0xc0, !PT ;  /* 0x000001b000027812 */ /* 0x000fe200078ec0ff */
[----:B------:R-:W-:Y:S01]  /*23be0*/  IMAD.IADD R8, R4, 0x1, R5 ;  /* 0x0000000104087824 */ /* 0x000fe200078e0205 */
[----:B------:R-:W-:-:S02]  /*23bf0*/  SHF.R.U32.HI R5, RZ, 0x2, R9 ;  /* 0x00000002ff057819 */ /* 0x000fc40000011609 */
[----:B------:R-:W-:Y:S01]  /*23c00*/  LOP3.LUT R2, R2, 0x30, R3, 0x78, !PT ;  /* 0x0000003002027812 */ /* 0x000fe200078e7803 */
[----:B------:R-:W-:Y:S01]  /*23c10*/  IMAD.SHL.U32 R3, R10, 0x20, RZ ;  /* 0x000000200a037824 */ /* 0x000fe200078e00ff */
[----:B------:R-:W-:Y:S01]  /*23c20*/  STL [R1+0x3c], R8 ;  /* 0x00003c0801007387 */ /* 0x000fe20000100800 */
[C---:B------:R-:W-:Y:S01]  /*23c30*/  VIADD R4, R8.reuse, 0x40 ;  /* 0x0000004008047836 */ /* 0x040fe20000000000 */
[----:B------:R-:W-:Y:S01]  /*23c40*/  IADD3 R2, R11, R7, R2 ;  /* 0x000000070b027210 */ /* 0x000fe20007ffe002 */
[----:B------:R-:W-:Y:S01]  /*23c50*/  @P2 VIADD R4, R8, 0xffffffc0 ;  /* 0xffffffc008042836 */ /* 0x000fe20000000000 */
[----:B------:R-:W-:Y:S01]  /*23c60*/  STL [R1], R11 ;  /* 0x0000000b01007387 */ /* 0x000fe20000100800 */
[----:B------:R-:W-:Y:S02]  /*23c70*/  LOP3.LUT R3, R5, 0x60, R3, 0xf8, !PT ;  /* 0x0000006005037812 */ /* 0x000fe400078ef803 */
        /* <DEDUP_REMOVED lines=12> */
[----:B0-----:R-:W-:-:S03]  /*23d40*/  IMAD.MOV.U32 R3, RZ, RZ, 0x1 ;  /* 0x00000001ff037424 */ /* 0x001fc600078e00ff */
[----:B------:R-:W-:Y:S04]  /*23d50*/  STL [R1+0x10], RZ ;  /* 0x000010ff01007387 */ /* 0x000fe80000100800 */
[----:B------:R-:W-:Y:S01]  /*23d60*/  STL [R1+0xc], RZ ;  /* 0x00000cff01007387 */ /* 0x000fe20000100800 */
[----:B-1----:R-:W-:-:S03]  /*23d70*/  LOP3.LUT R2, R0, 0x40, RZ, 0xfc, !PT ;  /* 0x0000004000027812 */ /* 0x002fc600078efcff */
[----:B------:R0:W-:Y:S01]  /*23d80*/  STL [R1+0x14], R3 ;  /* 0x0000140301007387 */ /* 0x0001e20000100800 */
[----:B------:R-:W-:Y:S02]  /*23d90*/  LOP3.LUT R0, R0, 0x80, RZ, 0xfc, !PT ;  /* 0x0000008000007812 */ /* 0x000fe400078efcff */
[C---:B------:R-:W-:Y:S02]  /*23da0*/  LOP3.LUT R2, R6.reuse, 0x4800, RZ, 0xfc, !PT ;  /* 0x0000480006027812 */ /* 0x040fe400078efcff */
[C---:B------:R-:W-:Y:S02]  /*23db0*/  LOP3.LUT R0, R6.reuse, 0x3000, RZ, 0xfc, !PT ;  /* 0x0000300006007812 */ /* 0x040fe400078efcff */
[----:B0-----:R-:W-:-:S05]  /*23dc0*/  LOP3.LUT R3, R6, 0x2800, RZ, 0xfc, !PT ;  /* 0x0000280006037812 */ /* 0x001fca00078efcff */
[----:B------:R0:W-:Y:S04]  /*23dd0*/  STL [R1+0x78], R3 ;  /* 0x0000780301007387 */ /* 0x0001e80000100800 */
[----:B------:R1:W-:Y:S04]  /*23de0*/  STL [R1+0x74], R2 ;  /* 0x0000740201007387 */ /* 0x0003e80000100800 */
[----:B------:R2:W-:Y:S01]  /*23df0*/  STL [R1+0x70], R0 ;  /* 0x0000700001007387 */ /* 0x0005e20000100800 */
[C---:B0-----:R-:W-:Y:S02]  /*23e00*/  LOP3.LUT R3, R6.reuse, 0x5000, RZ, 0xfc, !PT ;  /* 0x0000500006037812 */ /* 0x041fe400078efcff */
[----:B-1----:R-:W-:-:S03]  /*23e10*/  LOP3.LUT R2, R6, 0x3800, RZ, 0xfc, !PT ;  /* 0x0000380006027812 */ /* 0x002fc600078efcff */
[----:B------:R0:W-:Y:S01]  /*23e20*/  STL [R1+0x6c], R3 ;  /* 0x00006c0301007387 */ /* 0x0001e20000100800 */
[----:B--2---:R-:W-:-:S03]  /*23e30*/  LOP3.LUT R0, R6, 0x5800, RZ, 0xfc, !PT ;  /* 0x0000580006007812 */ /* 0x004fc600078efcff */
[----:B------:R0:W-:Y:S04]  /*23e40*/  STL [R1+0x68], R2 ;  /* 0x0000680201007387 */ /* 0x0001e80000100800 */
[----:B------:R0:W-:Y:S02]  /*23e50*/  STL [R1+0x64], R0 ;  /* 0x0000640001007387 */ /* 0x0001e40000100800 */
.L_x_4718:
[----:B------:R-:W-:Y:S05]  /*23e60*/  YIELD ;  /* 0x0000000000007946 */ /* 0x000fea0003800000 */
[----:B------:R-:W-:Y:S01]  /*23e70*/  ULDC.64 UR4, c[0x0][0xa28] ;  /* 0x00028a0000047ab9 */ /* 0x000fe20000000a00 */
[----:B------:R-:W-:Y:S02]  /*23e80*/  CS2R R6, SRZ ;  /* 0x0000000000067805 */ /* 0x000fe4000001ff00 */
[----:B------:R-:W-:Y:S01]  /*23e90*/  ISETP.NE.U32.AND P0, PT, RZ, UR4, PT ;  /* 0x00000004ff007c0c */ /* 0x000fe2000bf05070 */
[----:B-1--4-:R-:W1:Y:S01]  /*23ea0*/  LDC.64 R12, c[0x0][0xa00] ;  /* 0x00028000ff0c7b82 */ /* 0x012e620000000a00 */
[----:B------:R-:W-:Y:S01]  /*23eb0*/  ULDC.64 UR6, c[0x0][0xa08] ;  /* 0x0002820000067ab9 */ /* 0x000fe20000000a00 */
[----:B------:R-:W-:Y:S01]  /*23ec0*/  ULDC.64 UR8, c[0x0][0xa10] ;  /* 0x0002840000087ab9 */ /* 0x000fe20000000a00 */
[----:B------:R-:W-:Y:S01]  /*23ed0*/  ISETP.NE.AND.EX P0, PT, RZ, UR5, PT, P0 ;  /* 0x00000005ff007c0c */ /* 0x000fe2000bf05300 */
[----:B------:R-:W-:-:S04]  /*23ee0*/  ULDC.64 UR4, c[0x0][0xa18] ;  /* 0x0002860000047ab9 */ /* 0x000fc80000000a00 */
[----:B--2---:R-:W2:Y:S08]  /*23ef0*/  LDC.64 R4, c[0x0][0xa08] ;  /* 0x00028200ff047b82 */ /* 0x004eb00000000a00 */
[----:B0-----:R-:W0:Y:S02]  /*23f00*/  @P0 LDC.64 R2, c[0x0][0xa28] ;  /* 0x00028a00ff020b82 */ /* 0x001e240000000a00 */
[----:B0-----:R-:W-:-:S05]  /*23f10*/  @P0 IMAD.WIDE R2, R19, 0x4, R2 ;  /* 0x0000000413020825 */ /* 0x001fca00078e0202 */
[----:B------:R0:W5:Y:S01]  /*23f20*/  @P0 LDG.E R6, desc[UR40][R2.64] ;  /* 0x0000002802060981 */ /* 0x000162000c1e1900 */
[----:B------:R-:W-:Y:S01]  /*23f30*/  ISETP.NE.U32.AND P0, PT, RZ, UR4, PT ;  /* 0x00000004ff007c0c */ /* 0x000fe2000bf05070 */
[----:B-1----:R-:W-:Y:S01]  /*23f40*/  IMAD.WIDE R12, R19, 0x4, R12 ;  /* 0x00000004130c7825 */ /* 0x002fe200078e020c */
[----:B------:R-:W-:Y:S02]  /*23f50*/  ISETP.NE.U32.AND P2, PT, RZ, UR6, PT ;  /* 0x00000006ff007c0c */ /* 0x000fe4000bf45070 */
[----:B------:R-:W-:Y:S01]  /*23f60*/  ISETP.NE.AND.EX P0, PT, RZ, UR5, PT, P0 ;  /* 0x00000005ff007c0c */ /* 0x000fe2000bf05300 */
[----:B------:R-:W-:Y:S01]  /*23f70*/  ULDC.64 UR4, c[0x0][0xa00] ;  /* 0x0002800000047ab9 */ /* 0x000fe20000000a00 */
[----:B------:R-:W-:Y:S01]  /*23f80*/  ISETP.NE.U32.AND P4, PT, RZ, UR8, PT ;  /* 0x00000008ff007c0c */ /* 0x000fe2000bf85070 */
[----:B------:R-:W-:Y:S01]  /*23f90*/  IMAD.MOV.U32 R8, RZ, RZ, RZ ;  /* 0x000000ffff087224 */ /* 0x000fe200078e00ff */
[----:B------:R-:W-:Y:S01]  /*23fa0*/  ISETP.NE.U32.AND P1, PT, RZ, UR4, PT ;  /* 0x00000004ff007c0c */ /* 0x000fe2000bf25070 */
[----:B0-----:R-:W0:Y:S01]  /*23fb0*/  LDC.64 R2, c[0x0][0xa10] ;  /* 0x00028400ff027b82 */ /* 0x001e220000000a00 */
[----:B------:R-:W-:-:S02]  /*23fc0*/  IMAD.MOV.U32 R0, RZ, RZ, RZ ;  /* 0x000000ffff007224 */ /* 0x000fc400078e00ff */
[----:B------:R-:W-:Y:S01]  /*23fd0*/  ISETP.NE.AND.EX P3, PT, RZ, UR5, PT, P1 ;  /* 0x00000005ff007c0c */ /* 0x000fe2000bf65310 */
[----:B--2---:R-:W-:-:S04]  /*23fe0*/  IMAD.WIDE R4, R19, 0x4, R4 ;  /* 0x0000000413047825 */ /* 0x004fc800078e0204 */
        /* <DEDUP_REMOVED lines=30> */
.L_x_4587:
        /* <DEDUP_REMOVED lines=10> */
.L_x_4588:
[----:B------:R-:W-:Y:S05]  /*24270*/  @!P1 BRA `(.L_x_4589) ;  /* 0x00000000000c9947 */ /* 0x000fea0003800000 */
[----:B------:R-:W2:Y:S04]  /*24280*/  LDG.E R7, desc[UR40][R4.64] ;  /* 0x0000002804077981 */ /* 0x000ea8000c1e1900 */
[----:B------:R-:W2:Y:S02]  /*24290*/  LDG.E R4, desc[UR40][R4.64+0x4] ;  /* 0x0000042804047981 */ /* 0x000ea4000c1e1900 */
[----:B--2---:R-:W-:-:S07]  /*242a0*/  IMAD.IADD R7, R4, 0x1, -R7 ;  /* 0x0000000104077824 */ /* 0x004fce00078e0a07 */
.L_x_4589:
        /* <DEDUP_REMOVED lines=9> */
[----:B--2---:R-:W-:Y:S02]  /*24340*/  @P2 IMAD.IADD R10, R2, 0x1, -R4 ;  /* 0x00000001020a2824 */ /* 0x004fe400078e0a04 */
[----:B------:R-:W-:-:S02]  /*24350*/  VIADD R2, R12, 0x7f ;  /* 0x0000007f0c027836 */ /* 0x000fc40000000000 */
        /* <DEDUP_REMOVED lines=25> */
.L_x_4592:
[----:B------:R-:W-:-:S13]  /*244f0*/  ISETP.NE.AND P0, PT, R3, 0x1, PT ;  /* 0x000000010300780c */ /* 0x000fda0003f05270 */
[----:B------:R-:W1:Y:S02]  /*24500*/  @P0 LDC.64 R4, c[0x0][0x9e8] ;  /* 0x00027a00ff040b82 */ /* 0x000e640000000a00 */
[----:B-1----:R-:W-:-:S05]  /*24510*/  @P0 IMAD.HI.U32 R4, R2, R4, RZ ;  /* 0x0000000402040227 */ /* 0x002fca00078e00ff */
[----:B------:R-:W-:-:S07]  /*24520*/  @P0 SHF.R.U32.HI R2, RZ, R5, R4 ;  /* 0x00000005ff020219 */ /* 0x000fce0000011604 */
.L_x_4593:
[----:B------:R-:W-:Y:S05]  /*24530*/  BSYNC B0 ;  /* 0x0000000000007941 */ /* 0x000fea0003800000 */
.L_x_4591:
[----:B------:R-:W-:-:S05]  /*24540*/  IMAD R2, R2, R3, R3 ;  /* 0x0000000302027224 */ /* 0x000fca00078e0203 */
[----:B------:R-:W-:-:S07]  /*24550*/  VIMNMX R8, R8, R2, PT ;  /* 0x0000000208087248 */ /* 0x000fce0003fe0100 */
.L_x_4590:
        /* <DEDUP_REMOVED lines=20> */
.L_x_4596:
[----:B------:R-:W-:-:S13]  /*246a0*/  ISETP.NE.AND P0, PT, R3, 0x1, PT ;  /* 0x000000010300780c */ /* 0x000fda0003f05270 */
[----:B------:R-:W1:Y:S02]  /*246b0*/  @P0 LDC.64 R4, c[0x0][0x9e8] ;  /* 0x00027a00ff040b82 */ /* 0x000e640000000a00 */
[----:B-1----:R-:W-:-:S05]  /*246c0*/  @P0 IMAD.HI.U32 R4, R2, R4, RZ ;  /* 0x0000000402040227 */ /* 0x002fca00078e00ff */
[----:B------:R-:W-:-:S07]  /*246d0*/  @P0 SHF.R.U32.HI R2, RZ, R5, R4 ;  /* 0x00000005ff020219 */ /* 0x000fce0000011604 */
.L_x_4597:
[----:B------:R-:W-:Y:S05]  /*246e0*/  BSYNC B0 ;  /* 0x0000000000007941 */ /* 0x000fea0003800000 */
.L_x_4595:
[----:B------:R-:W-:-:S05]  /*246f0*/  IMAD R2, R2, R3, RZ ;  /* 0x0000000302027224 */ /* 0x000fca00078e02ff */
[----:B------:R-:W-:-:S07]  /*24700*/  VIMNMX R6, R6, R2, !PT ;  /* 0x0000000206067248 */ /* 0x000fce0007fe0100 */
.L_x_4594:
        /* <DEDUP_REMOVED lines=31> */
.L_x_4820:
[----:B--2---:R-:W-:Y:S02]  /*24900*/  ISETP.NE.AND P0, PT, R14, RZ, PT ;  /* 0x000000ff0e00720c */ /* 0x004fe40003f05270 */
[----:B------:R-:W-:-:S11]  /*24910*/  PLOP3.LUT P6, PT, PT, PT, PT, 0x8, 0x0 ;  /* 0x000000000000781c */ /* 0x000fd60003fce170 */
[----:B------:R-:W-:Y:S05]  /*24920*/  @P0 BRA `(.L_x_4601) ;  /* 0x00000000000c0947 */ /* 0x000fea0003800000 */
[----:B------:R-:W-:-:S03]  /*24930*/  UMOV UR4, 0xffffffff ;  /* 0xffffffff00047882 */ /* 0x000fc60000000000 */
[----:B------:R-:W-:Y:S05]  /*24940*/  BRA.DIV UR4, `(.L_x_4602) ;  /* 0x0000008a04d47947 */ /* 0x000fea000b800000 */
[----:B------:R-:W-:-:S13]  /*24950*/  ELECT P6, URZ, PT ;  /* 0x00000000003f782f */ /* 0x000fda00038c0000 */
.L_x_4601:
        /* <DEDUP_REMOVED lines=10> */
.L_x_4823:
[----:B------:R-:W-:Y:S05]  /*24a00*/  BSYNC B1 ;  /* 0x0000000000017941 */ /* 0x000fea0003800000 */
.L_x_4603:
        /* <DEDUP_REMOVED lines=14> */
.L_x_4824:
[----:B------:R-:W-:Y:S05]  /*24af0*/  BSYNC B2 ;  /* 0x0000000000027941 */ /* 0x000fea0003800000 */
.L_x_4607:
        /* <DEDUP_REMOVED lines=9> */
.L_x_4610:
[----:B------:R-:W-:Y:S05]  /*24b90*/  BSYNC B2 ;  /* 0x0000000000027941 */ /* 0x000fea0003800000 */
.L_x_4609:
        /* <DEDUP_REMOVED lines=12> */
[----:B------:R-:W-:Y:S02]  /*24c60*/  VIADD R4, R7, 0x2a890 ;  /* 0x0002a89007047836 */ /* 0x000fe40000000000 */
[----:B------:R-:W-:-:S07]  /*24c70*/  VIADD R6, R8, 0x1e400 ;  /* 0x0001e40008067836 */ /* 0x000fce0000000000 */
.L_x_4611:
        /* <DEDUP_REMOVED lines=16> */
.L_x_4612:
        /* <DEDUP_REMOVED lines=16> */
.L_x_4613:
        /* <DEDUP_REMOVED lines=13> */
.L_x_4825:
[----:B------:R-:W-:Y:S05]  /*24f50*/  BSYNC B2 ;  /* 0x0000000000027941 */ /* 0x000fea0003800000 */
.L_x_4614:
        /* <DEDUP_REMOVED lines=11> */
.L_x_4617:
[----:B------:R-:W-:Y:S05]  /*25010*/  BSYNC B2 ;  /* 0x0000000000027941 */ /* 0x000fea0003800000 */
.L_x_4616:
        /* <DEDUP_REMOVED lines=8> */
.L_x_4618:
        /* <DEDUP_REMOVED lines=15> */
.L_x_4619:
        /* <DEDUP_REMOVED lines=15> */
.L_x_4620:
        /* <DEDUP_REMOVED lines=10> */
.L_x_4606:
[----:B------:R-:W-:Y:S05]  /*25320*/  BSYNC B1 ;  /* 0x0000000000017941 */ /* 0x000fea0003800000 */
.L_x_4605:
[----:B------:R-:W1:Y:S04]  /*25330*/  LDL.LU R8, [R1+0x10] ;  /* 0x0000100001087983 */ /* 0x000e680000300800 */
[----:B------:R-:W2:Y:S01]  /*25340*/  LDL.LU R7, [R1+0x18] ;  /* 0x0000180001077983 */ /* 0x000ea20000300800 */
[----:B------:R-:W-:Y:S01]  /*25350*/  VIADD R9, R9, 0xfffffffe ;  /* 0xfffffffe09097836 */ /* 0x000fe20000000000 */
[----:B------:R-:W-:-:S04]  /*25360*/  PLOP3.LUT P0, PT, PT, PT, PT, 0x8, 0x0 ;  /* 0x000000000000781c */ /* 0x000fc80003f0e170 */
[----:B------:R-:W-:Y:S01]  /*25370*/  ISETP.GE.AND P2, PT, R9, R3, PT ;  /* 0x000000030900720c */ /* 0x000fe20003f46270 */
[----:B-1----:R-:W-:-:S05]  /*25380*/  VIADD R4, R8, 0x1 ;  /* 0x0000000108047836 */ /* 0x002fca0000000000 */
[----:B------:R-:W-:-:S04]  /*25390*/  ISETP.NE.AND P1, PT, R4, 0x2, PT ;  /* 0x000000020400780c */ /* 0x000fc80003f25270 */
[----:B------:R-:W-:Y:S02]  /*253a0*/  SEL R5, RZ, 0x1, P1 ;  /* 0x00000001ff057807 */ /* 0x000fe40000800000 */
[----:B------:R-:W-:Y:S02]  /*253b0*/  SEL R4, R4, RZ, P1 ;  /* 0x000000ff04047207 */ /* 0x000fe40000800000 */
[----:B--2---:R-:W-:-:S03]  /*253c0*/  LOP3.LUT R7, R7, R5, RZ, 0x3c, !PT ;  /* 0x0000000507077212 */ /* 0x004fc600078e3cff */
[----:B------:R1:W-:Y:S04]  /*253d0*/  STL [R1+0x10], R4 ;  /* 0x0000100401007387 */ /* 0x0003e80000100800 */
[----:B------:R1:W-:Y:S01]  /*253e0*/  STL [R1+0x18], R7 ;  /* 0x0000180701007387 */ /* 0x0003e20000100800 */
[----:B------:R-:W-:Y:S05]  /*253f0*/  @!P2 BRA `(.L_x_4599) ;  /* 0x000000080074a947 */ /* 0x000fea0003800000 */
.L_x_4637:
        /* <DEDUP_REMOVED lines=14> */
.L_x_4826:
[----:B------:R-:W-:Y:S05]  /*254e0*/  BSYNC B2 ;  /* 0x0000000000027941 */ /* 0x000fea0003800000 */
.L_x_4623:
        /* <DEDUP_REMOVED lines=9> */
.L_x_4626:
[----:B------:R-:W-:Y:S05]  /*25580*/  BSYNC B2 ;  /* 0x0000000000027941 */ /* 0x000fea0003800000 */
.L_x_4625:
        /* <DEDUP_REMOVED lines=13> */
.L_x_4627:
        /* <DEDUP_REMOVED lines=16> */
.L_x_4628:
        /* <DEDUP_REMOVED lines=16> */
.L_x_4629:
        /* <DEDUP_REMOVED lines=13> */
.L_x_4827:
[----:B------:R-:W-:Y:S05]  /*25930*/  BSYNC B2 ;  /* 0x0000000000027941 */ /* 0x000fea0003800000 */
.L_x_4630:
        /* <DEDUP_REMOVED lines=11> */
.L_x_4633:
[----:B------:R-:W-:Y:S05]  /*259f0*/  BSYNC B2 ;  /* 0x0000000000027941 */ /* 0x000fea0003800000 */
.L_x_4632:
        /* <DEDUP_REMOVED lines=8> */
.L_x_4634:
        /* <DEDUP_REMOVED lines=15> */
.L_x_4635:
        /* <DEDUP_REMOVED lines=15> */
.L_x_4636:
        /* <DEDUP_REMOVED lines=10> */
.L_x_4622:
[----:B------:R-:W-:Y:S05]  /*25d00*/  BSYNC B1 ;  /* 0x0000000000017941 */ /* 0x000fea0003800000 */
.L_x_4621:
        /* <DEDUP_REMOVED lines=12> */
.L_x_4599:
[----:B------:R-:W-:Y:S05]  /*25dd0*/  BSYNC B0 ;  /* 0x0000000000007941 */ /* 0x000fea0003800000 */
.L_x_4598:
[----:B------:R-:W3:Y:S01]  /*25de0*/  LDL R8, [R1+0x38] ;  /* 0x0000380001087983 */ /* 0x000ee20000100800 */
[----:B------:R-:W4:Y:S01]  /*25df0*/  LDC R0, c[0x0][0x448] ;  /* 0x00011200ff007b82 */ /* 0x000f220000000800 */
[----:B------:R-:W-:Y:S07]  /*25e00*/  @!P0 WARPSYNC.ALL ;  /* 0x0000000000008948 */ /* 0x000fee0003800000 */
[----:B------:R-:W-:Y:S01]  /*25e10*/  @!P0 BAR.SYNC.DEFER_BLOCKING 0xc, 0x180 ;  /* 0x0306000000008b1d */ /* 0x000fe20000010000 */
[----:B----4-:R-:W-:-:S13]  /*25e20*/  ISETP.NE.AND P1, PT, R0, 0x1, PT ;  /* 0x000000010000780c */ /* 0x010fda0003f25270 */
[----:B------:R-:W4:Y:S08]  /*25e30*/  @P1 LDC R2, c[0x0][0x44c] ;  /* 0x00011300ff021b82 */ /* 0x000f300000000800 */
[----:B------:R-:W5:Y:S01]  /*25e40*/  @P1 LDC R3, c[0x0][0x450] ;  /* 0x00011400ff031b82 */ /* 0x000f620000000800 */
[----:B---3--:R-:W-:-:S04]  /*25e50*/  VIADD R0, R8, 0x7f ;  /* 0x0000007f08007836 */ /* 0x008fc80000000000 */
[----:B----4-:R-:W-:-:S05]  /*25e60*/  @P1 IMAD.HI.U32 R2, R0, R2, RZ ;  /* 0x0000000200021227 */ /* 0x010fca00078e00ff */
[----:B-----5:R-:W-:Y:S02]  /*25e70*/  @P1 SHF.R.U32.HI R0, RZ, R3, R2 ;  /* 0x00000003ff001219 */ /* 0x020fe40000011602 */
[----:B------:R-:W3:Y:S03]  /*25e80*/  LDC.64 R2, c[0x0][0x9e0] ;  /* 0x00027800ff027b82 */ /* 0x000ee60000000a00 */
[----:B------:R-:W-:Y:S01]  /*25e90*/  IMAD.IADD R0, R17, 0x1, R0 ;  /* 0x0000000111007824 */ /* 0x000fe200078e0200 */
[----:B---3--:R-:W-:-:S03]  /*25ea0*/  ISETP.GE.AND P2, PT, R3, 0x1, PT ;  /* 0x000000010300780c */ /* 0x008fc60003f46270 */
[----:B------:R-:W-:-:S10]  /*25eb0*/  IMAD.IADD R6, R0, 0x1, R2 ;  /* 0x0000000100067824 */ /* 0x000fd400078e0202 */
[----:B------:R-:W-:Y:S05]  /*25ec0*/  @!P2 BRA `(.L_x_4638) ;  /* 0x000000000048a947 */ /* 0x000fea0003800000 */
[C---:B------:R-:W-:Y:S01]  /*25ed0*/  ISETP.GT.AND P0, PT, R0.reuse, RZ, PT ;  /* 0x000000ff0000720c */ /* 0x040fe20003f04270 */
[----:B------:R-:W-:Y:S01]  /*25ee0*/  BSSY B0, `(.L_x_4639) ;  /* 0x000000e000007945 */ /* 0x000fe20003800000 */
[----:B------:R-:W-:-:S11]  /*25ef0*/  VIADD R2, R0, 0xffffffff ;  /* 0xffffffff00027836 */ /* 0x000fd60000000000 */
[----:B------:R-:W-:Y:S05]  /*25f00*/  @P0 BRA `(.L_x_4640) ;  /* 0x00000000001c0947 */ /* 0x000fea0003800000 */
[----:B------:R-:W-:Y:S01]  /*25f10*/  ISETP.NE.AND P0, PT, R3, 0x1, PT ;  /* 0x000000010300780c */ /* 0x000fe20003f05270 */
[----:B------:R-:W-:-:S12]  /*25f20*/  IMAD.MOV R0, RZ, RZ, -R0 ;  /* 0x000000ffff007224 */ /* 0x000fd800078e0a00 */
[----:B-12---:R-:W1:Y:S02]  /*25f30*/  @P0 LDC.64 R4, c[0x0][0x9e8] ;  /* 0x00027a00ff040b82 */ /* 0x006e640000000a00 */
[----:B-1----:R-:W-:-:S05]  /*25f40*/  @P0 IMAD.HI.U32 R4, R0, R4, RZ ;  /* 0x0000000400040227 */ /* 0x002fca00078e00ff */
[----:B------:R-:W-:-:S04]  /*25f50*/  @P0 SHF.R.U32.HI R0, RZ, R5, R4 ;  /* 0x00000005ff000219 */ /* 0x000fc80000011604 */
[----:B------:R-:W-:Y:S01]  /*25f60*/  LOP3.LUT R2, RZ, R0, RZ, 0x33, !PT ;  /* 0x00000000ff027212 */ /* 0x000fe200078e33ff */
[----:B------:R-:W-:Y:S06]  /*25f70*/  BRA `(.L_x_4641) ;  /* 0x0000000000107947 */ /* 0x000fec0003800000 */
.L_x_4640:
[----:B------:R-:W-:-:S13]  /*25f80*/  ISETP.NE.AND P0, PT, R3, 0x1, PT ;  /* 0x000000010300780c */ /* 0x000fda0003f05270 */
[----:B-12---:R-:W1:Y:S02]  /*25f90*/  @P0 LDC.64 R4, c[0x0][0x9e8] ;  /* 0x00027a00ff040b82 */ /* 0x006e640000000a00 */
[----:B-1----:R-:W-:-:S05]  /*25fa0*/  @P0 IMAD.HI.U32 R4, R2, R4, RZ ;  /* 0x0000000402040227 */ /* 0x002fca00078e00ff */
[----:B------:R-:W-:-:S07]  /*25fb0*/  @P0 SHF.R.U32.HI R2, RZ, R5, R4 ;  /* 0x00000005ff020219 */ /* 0x000fce0000011604 */
.L_x_4641:
[----:B------:R-:W-:Y:S05]  /*25fc0*/  BSYNC B0 ;  /* 0x0000000000007941 */ /* 0x000fea0003800000 */
.L_x_4639:
[----:B------:R-:W-:-:S05]  /*25fd0*/  IMAD R2, R2, R3, R3 ;  /* 0x0000000302027224 */ /* 0x000fca00078e0203 */
[----:B------:R-:W-:-:S07]  /*25fe0*/  VIMNMX R6, R6, R2, PT ;  /* 0x0000000206067248 */ /* 0x000fce0003fe0100 */
.L_x_4638:
[----:B------:R-:W-:Y:S01]  /*25ff0*/  VIADD R6, R6, 0x7f ;  /* 0x0000007f06067836 */ /* 0x000fe20000000000 */
[----:B------:R-:W3:Y:S01]  /*26000*/  @P1 LDC R2, c[0x0][0x44c] ;  /* 0x00011300ff021b82 */ /* 0x000ee20000000800 */
[----:B------:R-:W-:-:S03]  /*26010*/  ULDC UR4, c[0x0][0x9dc] ;  /* 0x0002770000047ab9 */ /* 0x000fc60000000800 */
[----:B------:R-:W-:-:S04]  /*26020*/  SHF.R.S32.HI R0, RZ, 0x1f, R6 ;  /* 0x0000001fff007819 */ /* 0x000fc80000011406 */
[----:B-12---:R-:W1:Y:S01]  /*26030*/  @P1 LDC R4, c[0x0][0x450] ;  /* 0x00011400ff041b82 */ /* 0x006e620000000800 */
[----:B------:R-:W-:-:S04]  /*26040*/  LEA.HI R0, R0, R6, RZ, 0x7 ;  /* 0x0000000600007211 */ /* 0x000fc800078f38ff */
[----:B------:R-:W-:-:S04]  /*26050*/  SHF.R.S32.HI R0, RZ, 0x7, R0 ;  /* 0x00000007ff007819 */ /* 0x000fc80000011400 */
[----:B------:R-:W-:Y:S01]  /*26060*/  VIMNMX R7, R21, R0, PT ;  /* 0x0000000015077248 */ /* 0x000fe20003fe0100 */
[----:B------:R-:W-:-:S04]  /*26070*/  IMAD.MOV.U32 R0, RZ, RZ, R8 ;  /* 0x000000ffff007224 */ /* 0x000fc800078e0008 */
[----:B------:R2:W-:Y:S01]  /*26080*/  STL [R1+0x50], R7 ;  /* 0x0000500701007387 */ /* 0x0005e20000100800 */
[----:B---3--:R-:W-:-:S05]  /*26090*/  @P1 IMAD.HI.U32 R2, R8, R2, RZ ;  /* 0x0000000208021227 */ /* 0x008fca00078e00ff */
[----:B-1----:R-:W-:-:S05]  /*260a0*/  @P1 SHF.R.U32.HI R0, RZ, R4, R2 ;  /* 0x00000004ff001219 */ /* 0x002fca0000011602 */
[----:B------:R-:W-:-:S04]  /*260b0*/  IMAD.IADD R0, R20, 0x1, R0 ;  /* 0x0000000114007824 */ /* 0x000fc800078e0200 */
[----:B------:R-:W-:Y:S01]  /*260c0*/  VIADD R2, R0, -UR4 ;  /* 0x8000000400027c36 */ /* 0x000fe20008000000 */
[----:B--2---:R-:W-:Y:S06]  /*260d0*/  @!P2 BRA `(.L_x_4642) ;  /* 0x000000000044a947 */ /* 0x004fec0003800000 */
        /* <DEDUP_REMOVED lines=10> */
.L_x_4644:
[----:B------:R-:W-:-:S13]  /*26180*/  ISETP.NE.AND P0, PT, R3, 0x1, PT ;  /* 0x000000010300780c */ /* 0x000fda0003f05270 */
[----:B------:R-:W1:Y:S02]  /*26190*/  @P0 LDC.64 R4, c[0x0][0x9e8] ;  /* 0x00027a00ff040b82 */ /* 0x000e640000000a00 */
[----:B-1----:R-:W-:-:S05]  /*261a0*/  @P0 IMAD.HI.U32 R4, R0, R4, RZ ;  /* 0x0000000400040227 */ /* 0x002fca00078e00ff */
[----:B------:R-:W-:-:S07]  /*261b0*/  @P0 SHF.R.U32.HI R0, RZ, R5, R4 ;  /* 0x00000005ff000219 */ /* 0x000fce0000011604 */
.L_x_4645:
[----:B------:R-:W-:Y:S05]  /*261c0*/  BSYNC B0 ;  /* 0x0000000000007941 */ /* 0x000fea0003800000 */
.L_x_4643:
[----:B------:R-:W-:-:S05]  /*261d0*/  IMAD R0, R0, R3, RZ ;  /* 0x0000000300007224 */ /* 0x000fca00078e02ff */
[----:B------:R-:W-:-:S07]  /*261e0*/  VIMNMX R2, R2, R0, !PT ;  /* 0x0000000002027248 */ /* 0x000fce0007fe0100 */
.L_x_4642:
        /* <DEDUP_REMOVED lines=24> */
.L_x_4646:
        /* <DEDUP_REMOVED lines=15> */
[----:B0-----:R-:W-:Y:S02]  /*26460*/  IMAD.U32 R11, RZ, RZ, UR5 ;  /* 0x00000005ff0b7e24 */ /* 0x001fe4000f8e00ff */
[----:B------:R-:W-:Y:S02]  /*26470*/  IMAD.MOV.U32 R8, RZ, RZ, 0x70 ;  /* 0x00000070ff087424 */ /* 0x000fe400078e00ff */
[----:B------:R-:W-:Y:S02]  /*26480*/  IMAD.MOV.U32 R12, RZ, RZ, 0x1 ;  /* 0x00000001ff0c7424 */ /* 0x000fe400078e00ff */
[----:B------:R-:W-:-:S07]  /*26490*/  IMAD.MOV.U32 R13, RZ, RZ, RZ ;  /* 0x000000ffff0d7224 */ /* 0x000fce00078e00ff */
[----:B------:R-:W-:-:S07]  /*264a0*/  LEPC R20, `(.L_x_4649) ;  /* 0x000000001014794e */ /* 0x000fce0000000000 */
[----:B-1----:R-:W-:Y:S05]  /*264b0*/  CALL.ABS.NOINC R2 ;  /* 0x0000000002007343 */ /* 0x002fea0003c00000 */
.L_x_4649:
[----:B------:R-:W-:Y:S05]  /*264c0*/  BSYNC B6 ;  /* 0x0000000000067941 */ /* 0x000fea0003800000 */
.L_x_4648:
        /* <DEDUP_REMOVED lines=24> */
[----:B-12---:R-:W-:Y:S05]  /*26650*/  CALL.ABS.NOINC R2 ;  /* 0x0000000002007343 */ /* 0x006fea0003c00000 */
.L_x_4651:
[----:B------:R-:W-:Y:S05]  /*26660*/  BSYNC B6 ;  /* 0x0000000000067941 */ /* 0x000fea0003800000 */
.L_x_4650:
        /* <DEDUP_REMOVED lines=22> */
.L_x_4653:
[----:B------:R-:W-:Y:S05]  /*267d0*/  BSYNC B6 ;  /* 0x0000000000067941 */ /* 0x000fea0003800000 */
.L_x_4652:
        /* <DEDUP_REMOVED lines=19> */
.L_x_4655:
[----:B------:R-:W-:Y:S05]  /*26910*/  BSYNC B6 ;  /* 0x0000000000067941 */ /* 0x000fea0003800000 */
.L_x_4654:
[----:B------:R-:W-:Y:S01]  /*26920*/  ULDC.64 UR4, c[0x0][0x9f8] ;  /* 0x00027e0000047ab9 */ /* 0x000fe20000000a00 */
[----:B------:R-:W-:Y:S01]  /*26930*/  IMAD.MOV.U32 R9, RZ, RZ, R19 ;  /* 0x000000ffff097224 */ /* 0x000fe200078e0013 */
        /* <DEDUP_REMOVED lines=19> */
.L_x_4830:
        /* <DEDUP_REMOVED lines=10> */
.L_x_4833:
        /* <DEDUP_REMOVED lines=24> */
.L_x_4659:
        /* <DEDUP_REMOVED lines=10> */
.L_x_4834:
        /* <DEDUP_REMOVED lines=8> */
.L_x_4661:
        /* <DEDUP_REMOVED lines=13> */
[----:B--2---:R-:W-:Y:S02]  /*26e80*/  IMAD R2, R2, 0x6000, R6 ;  /* 0x0000600002027824 */ /* 0x004fe400078e0206 */
[----:B---3--:R-:W-:-:S03]  /*26e90*/  IMAD R4, R4, 0x80, R5 ;  /* 0x0000008004047824 */ /* 0x008fc600078e0205 */
[----:B------:R-:W-:Y:S02]  /*26ea0*/  R2UR UR15, R2 ;  /* 0x00000000020f72ca */ /* 0x000fe400000e0000 */
[----:B------:R-:W-:-:S11]  /*26eb0*/  R2UR UR11, R4 ;  /* 0x00000000040b72ca */ /* 0x000fd600000e0000 */
[----:B------:R-:W-:Y:S02]  /*26ec0*/  UIADD3 UR8, UR15, 0xc400, URZ ;  /* 0x0000c4000f087890 */ /* 0x000fe4000fffe03f */
[----:B------:R-:W-:Y:S02]  /*26ed0*/  UIADD3 UR14, UR15, 0xe400, URZ ;  /* 0x0000e4000f0e7890 */ /* 0x000fe4000fffe03f */
[----:B------:R-:W-:-:S05]  /*26ee0*/  UIADD3 UR15, UR15, 0x10400, URZ ;  /* 0x000104000f0f7890 */ /* 0x000fca000fffe03f */
[----:B------:R2:W-:Y:S02]  /*26ef0*/  UTMALDG.4D [UR8], [UR4], desc[UR6] ;  /* 0x00000608040075b4 */ /* 0x0005e40008019000 */
[----:B--2---:R-:W-:Y:S01]  /*26f00*/  UMOV UR8, UR14 ;  /* 0x0000000e00087c82 */ /* 0x004fe20008000000 */
[----:B------:R-:W-:Y:S01]  /*26f10*/  UMOV UR10, UR16 ;  /* 0x00000010000a7c82 */ /* 0x000fe20008000000 */
[----:B------:R-:W-:Y:S01]  /*26f20*/  UMOV UR14, 0x80 ;  /* 0x00000080000e7882 */ /* 0x000fe20000000000 */
[----:B------:R2:W-:Y:S02]  /*26f30*/  UTMALDG.4D [UR8], [UR4], desc[UR6] ;  /* 0x00000608040075b4 */ /* 0x0005e40008019000 */
[----:B--2---:R-:W-:Y:S01]  /*26f40*/  UMOV UR8, UR15 ;  /* 0x0000000f00087c82 */ /* 0x004fe20008000000 */
[----:B------:R-:W-:Y:S02]  /*26f50*/  UMOV UR10, UR14 ;  /* 0x0000000e000a7c82 */ /* 0x000fe40008000000 */
[----:B------:R2:W-:Y:S01]  /*26f60*/  UTMALDG.4D [UR8], [UR4], desc[UR6] ;  /* 0x00000608040075b4 */ /* 0x0005e20008019000 */
[----:B------:R-:W3:Y:S02]  /*26f70*/  SYNCS.PHASECHK.TRANS64.TRYWAIT P0, [R0+URZ+0x2a840], R3 ;  /* 0x02a84003000075a7 */ /* 0x000ee4000800017f */
[----:B--23--:R-:W-:Y:S05]  /*26f80*/  @!P0 BRA `(.L_x_4662) ;  /* 0x0000006800348947 */ /* 0x00cfea0003800000 */
.L_x_4835:
        /* <DEDUP_REMOVED lines=8> */
.L_x_4663:
[----:B-12---:R-:W2:Y:S01]  /*27010*/  LDL.LU R3, [R1+0x20] ;  /* 0x0000200001037983 */ /* 0x006ea20000300800 */
        /* <DEDUP_REMOVED lines=8> */
[----:B------:R-:W-:Y:S01]  /*270a0*/  R2UR UR13, R17 ;  /* 0x00000000110d72ca */ /* 0x000fe200000e0000 */
[----:B------:R-:W-:Y:S01]  /*270b0*/  UMOV UR7, 0x14f00000 ;  /* 0x14f0000000077882 */ /* 0x000fe20000000000 */
[----:B------:R-:W-:Y:S01]  /*270c0*/  PLOP3.LUT P0, PT, PT, PT, PT, 0x80, 0x0 ;  /* 0x000000000000781c */ /* 0x000fe20003f0f070 */
[----:B------:R-:W-:-:S02]  /*270d0*/  UMOV UR16, 0x40 ;  /* 0x0000004000107882 */ /* 0x000fc40000000000 */
[----:B------:R-:W-:Y:S02]  /*270e0*/  UIADD3 UR8, UR15, 0x1e400, URZ ;  /* 0x0001e4000f087890 */ /* 0x000fe4000fffe03f */
        /* <DEDUP_REMOVED lines=15> */
.L_x_4657:
        /* <DEDUP_REMOVED lines=25> */
[----:B--2---:R-:W-:Y:S02]  /*27370*/  IMAD.U32 R10, RZ, RZ, UR8 ;  /* 0x00000008ff0a7e24 */ /* 0x004fe4000f8e00ff */
[----:B0-----:R-:W-:Y:S02]  /*27380*/  IMAD.U32 R11, RZ, RZ, UR9 ;  /* 0x00000009ff0b7e24 */ /* 0x001fe4000f8e00ff */
[----:B------:R-:W-:Y:S02]  /*27390*/  IMAD.MOV.U32 R8, RZ, RZ, 0x70 ;  /* 0x00000070ff087424 */ /* 0x000fe400078e00ff */
[----:B------:R-:W-:Y:S02]  /*273a0*/  IMAD.MOV.U32 R12, RZ, RZ, 0x1 ;  /* 0x00000001ff0c7424 */ /* 0x000fe400078e00ff */
[----:B------:R-:W-:-:S07]  /*273b0*/  IMAD.MOV.U32 R13, RZ, RZ, RZ ;  /* 0x000000ffff0d7224 */ /* 0x000fce00078e00ff */
[----:B------:R-:W-:-:S07]  /*273c0*/  LEPC R20, `(.L_x_4665) ;  /* 0x000000001014794e */ /* 0x000fce0000000000 */
[----:B-1----:R-:W-:Y:S05]  /*273d0*/  CALL.ABS.NOINC R2 ;  /* 0x0000000002007343 */ /* 0x002fea0003c00000 */
.L_x_4665:
[----:B------:R-:W-:Y:S05]  /*273e0*/  BSYNC B6 ;  /* 0x0000000000067941 */ /* 0x000fea0003800000 */
.L_x_4664:
        /* <DEDUP_REMOVED lines=12> */
[----:B------:R-:W0:Y:S02]  /*274b0*/  S2R R10, SR_TID.X ;  /* 0x00000000000a7919 */ /* 0x000e240000002100 */
[----:B0-----:R-:W-:-:S05]  /*274c0*/  IMAD.SHL.U32 R10, R10, 0x10, RZ ;  /* 0x000000100a0a7824 */ /* 0x001fca00078e00ff */
[----:B------:R-:W-:-:S04]  /*274d0*/  LOP3.LUT R10, R10, 0x30, RZ, 0xc0, !PT ;  /* 0x000000300a0a7812 */ /* 0x000fc800078ec0ff */
[C---:B------:R-:W-:Y:S02]  /*274e0*/  LOP3.LUT R11, R10.reuse, 0x40, RZ, 0xfc, !PT ;  /* 0x000000400a0b7812 */ /* 0x040fe400078efcff */
[----:B------:R-:W-:Y:S01]  /*274f0*/  LOP3.LUT R10, R10, 0x80, RZ, 0xfc, !PT ;  /* 0x000000800a0a7812 */ /* 0x000fe200078efcff */
        /* <DEDUP_REMOVED lines=13> */
[----:B-1----:R-:W-:-:S13]  /*275d0*/  ISETP.NE.AND P0, PT, R7, 0x1, PT ;  /* 0x000000010700780c */ /* 0x002fda0003f05270 */
[----:B------:R-:W0:Y:S08]  /*275e0*/  @P0 LDC R5, c[0x0][0x44c] ;  /* 0x00011300ff050b82 */ /* 0x000e300000000800 */
[----:B------:R-:W1:Y:S01]  /*275f0*/  @P0 LDC R6, c[0x0][0x450] ;  /* 0x00011400ff060b82 */ /* 0x000e620000000800 */
[----:B------:R-:W-:Y:S02]  /*27600*/  IMAD R4, R4, UR4, RZ ;  /* 0x0000000404047c24 */ /* 0x000fe4000f8e02ff */
[----:B------:R-:W-:-:S04]  /*27610*/  IMAD.WIDE.U32 R2, R0, UR4, R2 ;  /* 0x0000000400027c25 */ /* 0x000fc8000f8e0002 */
[----:B------:R-:W-:Y:S01]  /*27620*/  IMAD R0, R0, UR5, R4 ;  /* 0x0000000500007c24 */ /* 0x000fe2000f8e0204 */
[----:B------:R-:W-:Y:S01]  /*27630*/  ULDC.64 UR4, c[0x0][0x2d0] ;  /* 0x0000b40000047ab9 */ /* 0x000fe20000000a00 */
[----:B----4-:R-:W-:Y:S02]  /*27640*/  IMAD.IADD R4, R8, 0x1, R12 ;  /* 0x0000000108047824 */ /* 0x010fe400078e020c */
[----:B------:R-:W-:Y:S02]  /*27650*/  IMAD.IADD R3, R3, 0x1, R0 ;  /* 0x0000000103037824 */ /* 0x000fe400078e0200 */
[----:B0-----:R-:W-:Y:S01]  /*27660*/  @P0 IMAD.HI.U32 R5, R4, R5, RZ ;  /* 0x0000000504050227 */ /* 0x001fe200078e00ff */
[----:B------:R-:W0:Y:S03]  /*27670*/  S2R R8, SR_TID.X ;  /* 0x0000000000087919 */ /* 0x000e260000002100 */
[----:B------:R-:W-:Y:S01]  /*27680*/  IMAD.MOV.U32 R0, RZ, RZ, R4 ;  /* 0x000000ffff007224 */ /* 0x000fe200078e0004 */
[----:B-1----:R-:W-:-:S05]  /*27690*/  @P0 SHF.R.U32.HI R0, RZ, R6, R5 ;  /* 0x00000006ff000219 */ /* 0x002fca0000011605 */
[----:B------:R-:W-:-:S04]  /*276a0*/  IMAD.MOV R5, RZ, RZ, -R0 ;  /* 0x000000ffff057224 */ /* 0x000fc800078e0a00 */
[----:B------:R-:W-:Y:S01]  /*276b0*/  IMAD R4, R7, R5, R4 ;  /* 0x0000000507047224 */ /* 0x000fe200078e0204 */
[----:B------:R-:W-:Y:S01]  /*276c0*/  SHF.R.S32.HI R5, RZ, 0x1f, R0 ;  /* 0x0000001fff057819 */ /* 0x000fe20000011400 */
[----:B------:R-:W-:-:S04]  /*276d0*/  IMAD.WIDE.U32 R2, R0, UR4, R2 ;  /* 0x0000000400027c25 */ /* 0x000fc8000f8e0002 */
[----:B------:R-:W-:-:S04]  /*276e0*/  IMAD R5, R5, UR4, RZ ;  /* 0x0000000405057c24 */ /* 0x000fc8000f8e02ff */
[----:B------:R-:W-:Y:S01]  /*276f0*/  IMAD R0, R0, UR5, R5 ;  /* 0x0000000500007c24 */ /* 0x000fe2000f8e0205 */
[----:B------:R-:W-:-:S03]  /*27700*/  ULDC.64 UR4, c[0x0][0x2c8] ;  /* 0x0000b20000047ab9 */ /* 0x000fc60000000a00 */
[----:B------:R-:W-:Y:S01]  /*27710*/  IMAD.IADD R3, R3, 0x1, R0 ;  /* 0x0000000103037824 */ /* 0x000fe200078e0200 */
[----:B------:R-:W-:Y:S01]  /*27720*/  SHF.R.S32.HI R0, RZ, 0x1f, R4 ;  /* 0x0000001fff007819 */ /* 0x000fe20000011404 */
[----:B------:R-:W-:-:S04]  /*27730*/  IMAD.WIDE.U32 R2, R4, UR4, R2 ;  /* 0x0000000404027c25 */ /* 0x000fc8000f8e0002 */
[----:B------:R-:W-:Y:S01]  /*27740*/  IMAD R0, R0, UR4, RZ ;  /* 0x0000000400007c24 */ /* 0x000fe2000f8e02ff */
[----:B------:R-:W-:Y:S01]  /*27750*/  ULDC UR4, c[0x0][0x2b8] ;  /* 0x0000ae0000047ab9 */ /* 0x000fe20000000800 */
[----:B0-----:R-:W-:Y:S01]  /*27760*/  IMAD.SHL.U32 R9, R8, 0x10, RZ ;  /* 0x0000001008097824 */ /* 0x001fe200078e00ff */
[----:B------:R-:W-:Y:S02]  /*27770*/  ISETP.GE.AND P2, PT, R10, UR4, PT ;  /* 0x000000040a007c0c */ /* 0x000fe4000bf46270 */
[----:B------:R-:W-:Y:S02]  /*27780*/  LOP3.LUT R10, R8, 0x7f, RZ, 0xc0, !PT ;  /* 0x0000007f080a7812 */ /* 0x000fe400078ec0ff */
[----:B------:R0:W5:Y:S01]  /*27790*/  LDL R8, [R1+0x44] ;  /* 0x0000440001087983 */ /* 0x0001620000100800 */
[----:B------:R-:W-:Y:S01]  /*277a0*/  LOP3.LUT R9, R9, 0x30, RZ, 0xc0, !PT ;  /* 0x0000003009097812 */ /* 0x000fe200078ec0ff */
[----:B------:R-:W-:Y:S01]  /*277b0*/  IMAD R0, R4, UR5, R0 ;  /* 0x0000000504007c24 */ /* 0x000fe2000f8e0200 */
[----:B------:R-:W-:-:S02]  /*277c0*/  IADD3 R4, P3, R2, UR6, RZ ;  /* 0x0000000602047c10 */ /* 0x000fc4000ff7e0ff */
[----:B------:R-:W-:Y:S02]  /*277d0*/  ISETP.GE.AND P0, PT, R9, UR4, PT ;  /* 0x0000000409007c0c */ /* 0x000fe4000bf06270 */
[----:B------:R-:W-:Y:S01]  /*277e0*/  ISETP.GE.AND P1, PT, R11, UR4, PT ;  /* 0x000000040b007c0c */ /* 0x000fe2000bf26270 */
[----:B------:R-:W-:Y:S01]  /*277f0*/  UMOV UR4, 0xffffffff ;  /* 0xffffffff00047882 */ /* 0x000fe20000000000 */
[----:B------:R-:W-:Y:S02]  /*27800*/  IADD3.X R3, R3, UR7, R0, P3, !PT ;  /* 0x0000000703037c10 */ /* 0x000fe40009ffe400 */
[----:B------:R-:W-:Y:S01]  /*27810*/  SHF.R.U32.HI R10, RZ, 0x2, R10 ;  /* 0x00000002ff0a7819 */ /* 0x000fe2000001160a */
[----:B0-----:R-:W-:Y:S08]  /*27820*/  BRA.DIV UR4, `(.L_x_4666) ;  /* 0x0000006204207947 */ /* 0x001ff0000b800000 */
[----:B------:R-:W2:Y:S04]  /*27830*/  LDL.LU R6, [R1+0x48] ;  /* 0x0000480001067983 */ /* 0x000ea80000300800 */
[----:B------:R-:W3:Y:S01]  /*27840*/  LDL.LU R11, [R1+0x38] ;  /* 0x00003800010b7983 */ /* 0x000ee20000300800 */
[----:B--2---:R-:W-:-:S03]  /*27850*/  IMAD R2, R6, R7, RZ ;  /* 0x0000000706027224 */ /* 0x004fc600078e02ff */
[----:B------:R-:W0:Y:S01]  /*27860*/  SHFL.IDX PT, R7, R4, RZ, 0x1c1f ;  /* 0x001c1fff04077589 */ /* 0x000e2200000e0000 */
[----:B---3--:R-:W-:-:S03]  /*27870*/  IMAD.IADD R0, R10, 0x1, R11 ;  /* 0x000000010a007824 */ /* 0x008fc600078e020b */
[----:B------:R-:W1:Y:S01]  /*27880*/  SHFL.IDX PT, R6, R3, RZ, 0x1c1f ;  /* 0x001c1fff03067589 */ /* 0x000e6200000e0000 */
[C---:B------:R-:W-:Y:S01]  /*27890*/  VIADD R5, R0.reuse, 0x20 ;  /* 0x0000002000057836 */ /* 0x040fe20000000000 */
[----:B------:R-:W-:-:S13]  /*278a0*/  ISETP.GE.AND P4, PT, R0, R2, PT ;  /* 0x000000020000720c */ /* 0x000fda0003f86270 */
        /* <DEDUP_REMOVED lines=31> */
.L_x_4844:
[----:B------:R-:W-:Y:S01]  /*27aa0*/  VIADD R0, R0, 0x60 ;  /* 0x0000006000007836 */ /* 0x000fe20000000000 */
[----:B------:R-:W-:Y:S04]  /*27ab0*/  BSSY B0, `(.L_x_4667) ;  /* 0x000000b000007945 */ /* 0x000fe80003800000 */
        /* <DEDUP_REMOVED lines=10> */
.L_x_4668:
[----:B------:R-:W-:Y:S05]  /*27b60*/  BSYNC B0 ;  /* 0x0000000000007941 */ /* 0x000fea0003800000 */
.L_x_4667:
[----:B01--4-:R0:W5:Y:S01]  /*27b70*/  LDL R8, [R1] ;  /* 0x0000000001087983 */ /* 0x0131620000100800 */
[----:B------:R-:W-:Y:S01]  /*27b80*/  PLOP3.LUT P0, PT, PT, PT, PT, 0x80, 0x0 ;  /* 0x000000000000781c */ /* 0x000fe20003f0f070 */
[----:B------:R-:W-:-:S12]  /*27b90*/  NOP ;  /* 0x0000000000007918 */ /* 0x000fd80000000000 */
.L_x_4669:
[----:B------:R-:W4:Y:S01]  /*27ba0*/  LDL R2, [R1] ;  /* 0x0000000001027983 */ /* 0x000f220000100800 */
        /* <DEDUP_REMOVED lines=18> */
.L_x_4845:
[----:B------:R-:W-:Y:S05]  /*27cd0*/  BSYNC B0 ;  /* 0x0000000000007941 */ /* 0x000fea0003800000 */
.L_x_4670:
[----:B-1----:R-:W3:Y:S04]  /*27ce0*/  LDL.LU R2, [R1+0x50] ;  /* 0x0000500001027983 */ /* 0x002ee80000300800 */
[----:B------:R-:W4:Y:S01]  /*27cf0*/  LDL R3, [R1+0x28] ;  /* 0x0000280001037983 */ /* 0x000f220000100800 */
[----:B---3--:R-:W-:-:S05]  /*27d00*/  VIADD R2, R2, 0xfffffffe ;  /* 0xfffffffe02027836 */ /* 0x008fca0000000000 */
[----:B----4-:R-:W-:-:S13]  /*27d10*/  ISETP.GE.AND P0, PT, R2, R3, PT ;  /* 0x000000030200720c */ /* 0x010fda0003f06270 */
[----:B------:R-:W-:Y:S05]  /*27d20*/  @!P0 BRA `(.L_x_4672) ;  /* 0x00000014007c8947 */ /* 0x000fea0003800000 */
[----:B------:R1:W5:Y:S04]  /*27d30*/  LDL.LU R0, [R1+0xc] ;  /* 0x00000c0001007983 */ /* 0x0003680000300800 */
[----:B------:R1:W5:Y:S02]  /*27d40*/  LDL.LU R3, [R1+0x14] ;  /* 0x0000140001037983 */ /* 0x0003640000300800 */
.L_x_4696:
        /* <DEDUP_REMOVED lines=36> */
.L_x_4675:
        /* <DEDUP_REMOVED lines=9> */
.L_x_4846:
[----:B------:R-:W-:Y:S05]  /*28020*/  BSYNC B1 ;  /* 0x0000000000017941 */ /* 0x000fea0003800000 */
.L_x_4676:
        /* <DEDUP_REMOVED lines=9> */
.L_x_4679:
[----:B------:R-:W-:Y:S05]  /*280c0*/  BSYNC B1 ;  /* 0x0000000000017941 */ /* 0x000fea0003800000 */
.L_x_4678:
[----:B--2---:R-:W2:Y:S04]  /*280d0*/  LDL R9, [R1] ;  /* 0x0000000001097983 */ /* 0x004ea80000100800 */
        /* <DEDUP_REMOVED lines=10> */
[----:B----4-:R-:W-:Y:S02]  /*28180*/  IMAD R8, R8, 0x80, R7 ;  /* 0x0000008008087824 */ /* 0x010fe400078e0207 */
[----:B------:R-:W-:Y:S02]  /*28190*/  VIADD R7, R6, 0x2a870 ;  /* 0x0002a87006077836 */ /* 0x000fe40000000000 */
[----:B------:R-:W-:-:S07]  /*281a0*/  VIADD R9, R4, 0xc400 ;  /* 0x0000c40004097836 */ /* 0x000fce0000000000 */
.L_x_4680:
        /* <DEDUP_REMOVED lines=16> */
.L_x_4681:
        /* <DEDUP_REMOVED lines=16> */
.L_x_4682:
        /* <DEDUP_REMOVED lines=13> */
.L_x_4847:
[----:B------:R-:W-:Y:S05]  /*28480*/  BSYNC B1 ;  /* 0x0000000000017941 */ /* 0x000fea0003800000 */
.L_x_4683:
[----:B------:R-:W-:Y:S01]  /*28490*/  BSSY B1, `(.L_x_4685) ;  /* 0x000000b000017945 */ /* 0x000fe20003800000 */
[----:B------:R-:W-:Y:S02]  /*284a0*/  IMAD.MOV.U32 R10, RZ, RZ, 0x0 ;  /* 0x00000000ff0a7424 */ /* 0x000fe400078e00ff */
[----:B------:R-:W-:Y:S01]  /*284b0*/  IMAD.MOV.U32 R11, RZ, RZ, 0x14f00000 ;  /* 0x14f00000ff0b7424 */ /* 0x000fe200078e00ff */
[----:B------:R-:W-:Y:S06]  /*284c0*/  @P1 BRA `(.L_x_4686) ;  /* 0x00000000001c1947 */ /* 0x000fec0003800000 */
[----:B------:R-:W4:Y:S01]  /*284d0*/  S2R R7, SR_TID.X ;  /* 0x0000000000077919 */ /* 0x000f220000002100 */
[----:B--23--:R-:W-:-:S04]  /*284e0*/  IMAD.MOV.U32 R5, RZ, RZ, 0x6000 ;  /* 0x00006000ff057424 */ /* 0x00cfc800078e00ff */
[----:B------:R2:W-:Y:S01]  /*284f0*/  SYNCS.ARRIVE.TRANS64 RZ, [R6+URZ+0x2a830], R5 ;  /* 0x02a8300506ff79a7 */ /* 0x0005e2000800003f */
[----:B----4-:R-:W-:-:S04]  /*28500*/  LOP3.LUT R7, R7, 0x1f, RZ, 0xc0, !PT ;  /* 0x0000001f07077812 */ /* 0x010fc800078ec0ff */
[----:B------:R-:W-:-:S13]  /*28510*/  ISETP.NE.AND P0, PT, R7, RZ, PT ;  /* 0x000000ff0700720c */ /* 0x000fda0003f05270 */
[----:B--2---:R-:W-:Y:S05]  /*28520*/  @!P0 BRA `(.L_x_4686) ;  /* 0x0000000000048947 */ /* 0x004fea0003800000 */
[----:B------:R-:W-:Y:S01]  /*28530*/  BPT.TRAP 0x1 ;  /* 0x000000040000795c */ /* 0x000fe20000300000 */
.L_x_4686:
[----:B------:R-:W-:Y:S05]  /*28540*/  BSYNC B1 ;  /* 0x0000000000017941 */ /* 0x000fea0003800000 */
.L_x_4685:
        /* <DEDUP_REMOVED lines=8> */
.L_x_4687:
        /* <DEDUP_REMOVED lines=15> */
.L_x_4688:
        /* <DEDUP_REMOVED lines=15> */
.L_x_4689:
        /* <DEDUP_REMOVED lines=10> */
.L_x_4674:
[----:B------:R-:W-:Y:S05]  /*28850*/  BSYNC B0 ;  /* 0x0000000000007941 */ /* 0x000fea0003800000 */
.L_x_4673:
[----:B------:R-:W-:-:S06]  /*28860*/  UISETP.NE.AND UP0, UPT, UR36, 0x3, UPT ;  /* 0x000000032400788c */ /* 0x000fcc000bf05270 */
[----:B------:R-:W-:-:S13]  /*28870*/  PLOP3.LUT P0, PT, PT, PT, UP0, 0x80, 0x0 ;  /* 0x000000000000781c */ /* 0x000fda0003f0f008 */
[----:B------:R-:W-:Y:S05]  /*28880*/  @!P0 BRA `(.L_x_4690) ;  /* 0x0000000000048947 */ /* 0x000fea0003800000 */
[----:B------:R-:W-:Y:S01]  /*28890*/  BPT.TRAP 0x1 ;  /* 0x000000040000795c */ /* 0x000fe20000300000 */
.L_x_4690:
[----:B------:R-:W3:Y:S01]  /*288a0*/  LDL R5, [R1] ;  /* 0x0000000001057983 */ /* 0x000ee20000100800 */
[----:B------:R-:W-:Y:S01]  /*288b0*/  IMAD.U32 R4, RZ, RZ, UR39 ;  /* 0x00000027ff047e24 */ /* 0x000fe2000f8e00ff */
[----:B------:R-:W-:Y:S04]  /*288c0*/  BSSY B0, `(.L_x_4691) ;  /* 0x0000007000007945 */ /* 0x000fe80003800000 */
[----:B------:R-:W-:Y:S02]  /*288d0*/  ISETP.NE.AND P1, PT, R4, 0x3, PT ;  /* 0x000000030400780c */ /* 0x000fe40003f25270 */
[----:B------:R-:W-:-:S04]  /*288e0*/  LOP3.LUT R4, R3, 0x1, RZ, 0x3c, !PT ;  /* 0x0000000103047812 */ /* 0x000fc800078e3cff */
[----:B------:R-:W-:Y:S01]  /*288f0*/  SHF.L.U32 R4, R4, 0x1f, RZ ;  /* 0x0000001f04047819 */ /* 0x000fe200000006ff */
[----:B---3--:R-:W-:-:S04]  /*28900*/  IMAD R12, R0, 0x8, R5 ;  /* 0x00000008000c7824 */ /* 0x008fc800078e0205 */
[----:B------:R-:W3:Y:S02]  /*28910*/  SYNCS.PHASECHK.TRANS64.TRYWAIT P0, [R12+URZ+0x2a870], R4 ;  /* 0x02a870040c0075a7 */ /* 0x000ee4000800017f */
[----:B---3--:R-:W-:Y:S05]  /*28920*/  @!P0 BRA `(.L_x_4692) ;  /* 0x0000005400888947 */ /* 0x008fea0003800000 */
.L_x_4848:
[----:B------:R-:W-:Y:S05]  /*28930*/  BSYNC B0 ;  /* 0x0000000000007941 */ /* 0x000fea0003800000 */
.L_x_4691:
[----:B------:R-:W-:Y:S05]  /*28940*/  @!P1 BRA `(.L_x_4693) ;  /* 0x0000000000049947 */ /* 0x000fea0003800000 */
[----:B------:R-:W-:Y:S01]  /*28950*/  BPT.TRAP 0x1 ;  /* 0x000000040000795c */ /* 0x000fe20000300000 */
.L_x_4693:
[----:B------:R-:W-:Y:S01]  /*28960*/  SHF.L.U32 R3, R3, 0x1f, RZ ;  /* 0x0000001f03037819 */ /* 0x000fe200000006ff */
[----:B------:R-:W-:-:S03]  /*28970*/  IMAD R0, R0, 0x6000, RZ ;  /* 0x0000600000007824 */ /* 0x000fc600078e02ff */
[----:B------:R-:W4:Y:S02]  /*28980*/  SYNCS.PHASECHK.TRANS64.TRYWAIT P0, [R12+URZ+0x2a860], R3 ;  /* 0x02a860030c0075a7 */ /* 0x000f24000800017f */
[----:B----4-:R-:W-:Y:S05]  /*28990*/  @!P0 BRA `(.L_x_4694) ;  /* 0x0000005400808947 */ /* 0x010fea0003800000 */
.L_x_4849:
[----:B------:R-:W4:Y:S04]  /*289a0*/  LDL R15, [R1+0x4] ;  /* 0x00000400010f7983 */ /* 0x000f280000100800 */
[----:B------:R-:W5:Y:S01]  /*289b0*/  LDL R13, [R1] ;  /* 0x00000000010d7983 */ /* 0x000f620000100800 */
[----:B------:R-:W-:Y:S05]  /*289c0*/  WARPSYNC.ALL ;  /* 0x0000000000007948 */ /* 0x000fea0003800000 */
[----:B------:R-:W2:Y:S01]  /*289d0*/  LDL R14, [R1+0x3c] ;  /* 0x00003c00010e7983 */ /* 0x000ea20000100800 */
[----:B----4-:R-:W-:-:S05]  /*289e0*/  LOP3.LUT R3, R0, R15, RZ, 0xfc, !PT ;  /* 0x0000000f00037212 */ /* 0x010fca00078efcff */
[----:B-----5:R-:W-:-:S05]  /*289f0*/  IMAD.IADD R3, R13, 0x1, R3 ;  /* 0x000000010d037824 */ /* 0x020fca00078e0203 */
[----:B---3--:R-:W3:Y:S02]  /*28a00*/  LDSM.16.MT88.4 R4, [R3+0xc400] ;  /* 0x00c400000304783b */ /* 0x008ee40000004200 */
[C-C-:B---3--:R-:W-:Y:S02]  /*28a10*/  PRMT R8, R4.reuse, 0x6420, R5.reuse ;  /* 0x0000642004087816 */ /* 0x148fe40000000005 */
[----:B--2---:R-:W-:Y:S02]  /*28a20*/  PRMT R9, R4, 0x7531, R5 ;  /* 0x0000753104097816 */ /* 0x004fe40000000005 */
[----:B------:R-:W2:Y:S01]  /*28a30*/  LDL R5, [R1+0x8] ;  /* 0x0000080001057983 */ /* 0x000ea20000100800 */
[----:B------:R-:W-:Y:S01]  /*28a40*/  VIADD R4, R0, 0x2000 ;  /* 0x0000200000047836 */ /* 0x000fe20000000000 */
[----:B------:R-:W-:-:S04]  /*28a50*/  PRMT R10, R6, 0x6420, R7 ;  /* 0x00006420060a7816 */ /* 0x000fc80000000007 */
[----:B------:R-:W-:Y:S02]  /*28a60*/  LOP3.LUT R4, R4, R15, RZ, 0xfc, !PT ;  /* 0x0000000f04047212 */ /* 0x000fe400078efcff */
[----:B------:R-:W-:-:S03]  /*28a70*/  PRMT R11, R6, 0x7531, R7 ;  /* 0x00007531060b7816 */ /* 0x000fc60000000007 */
[----:B------:R-:W-:Y:S01]  /*28a80*/  IMAD.IADD R4, R13, 0x1, R4 ;  /* 0x000000010d047824 */ /* 0x000fe200078e0204 */
[----:B--2---:R-:W-:Y:S02]  /*28a90*/  IADD3 R3, R5, R0, R14 ;  /* 0x0000000005037210 */ /* 0x004fe40007ffe00e */
[----:B------:R-:W2:Y:S04]  /*28aa0*/  LDL R14, [R1+0x74] ;  /* 0x00007400010e7983 */ /* 0x000ea80000100800 */
[----:B------:R3:W-:Y:S02]  /*28ab0*/  STSM.16.M88.4 [R3], R8 ;  /* 0x0000000803007844 */ /* 0x0007e40000000200 */
[----:B---3--:R-:W-:Y:S02]  /*28ac0*/  IMAD.MOV.U32 R11, RZ, RZ, R5 ;  /* 0x000000ffff0b7224 */ /* 0x008fe400078e0005 */
[----:B------:R-:W3:Y:S02]  /*28ad0*/  LDSM.16.MT88.4 R4, [R4+0xc400] ;  /* 0x00c400000404783b */ /* 0x000ee40000004200 */
[----:B---3--:R-:W-:-:S02]  /*28ae0*/  PRMT R8, R4, 0x6420, R5 ;  /* 0x0000642004087816 */ /* 0x008fc40000000005 */
[----:B------:R-:W-:Y:S01]  /*28af0*/  PRMT R9, R4, 0x7531, R5 ;  /* 0x0000753104097816 */ /* 0x000fe20000000005 */
[----:B------:R-:W-:Y:S01]  /*28b00*/  VIADD R4, R0, 0x4000 ;  /* 0x0000400000047836 */ /* 0x000fe20000000000 */
[----:B------:R-:W-:Y:S01]  /*28b10*/  PRMT R10, R6, 0x6420, R7 ;  /* 0x00006420060a7816 */ /* 0x000fe20000000007 */
[----:B------:R-:W-:-:S03]  /*28b20*/  IMAD.MOV.U32 R5, RZ, RZ, R11 ;  /* 0x000000ffff057224 */ /* 0x000fc600078e000b */
[----:B------:R-:W-:Y:S02]  /*28b30*/  LOP3.LUT R4, R4, R15, RZ, 0xfc, !PT ;  /* 0x0000000f04047212 */ /* 0x000fe400078efcff */
[----:B------:R-:W-:-:S03]  /*28b40*/  PRMT R11, R6, 0x7531, R7 ;  /* 0x00007531060b7816 */ /* 0x000fc60000000007 */
[----:B------:R-:W-:Y:S02]  /*28b50*/  IMAD.IADD R4, R13, 0x1, R4 ;  /* 0x000000010d047824 */ /* 0x000fe400078e0204 */
[----:B------:R3:W-:Y:S02]  /*28b60*/  STSM.16.M88.4 [R3+0x2000], R8 ;  /* 0x0020000803007844 */ /* 0x0007e40000000200 */
[----:B---3--:R-:W-:Y:S02]  /*28b70*/  IMAD.MOV.U32 R11, RZ, RZ, R5 ;  /* 0x000000ffff0b7224 */ /* 0x008fe400078e0005 */
[----:B------:R-:W3:Y:S02]  /*28b80*/  LDSM.16.MT88.4 R4, [R4+0xc400] ;  /* 0x00c400000404783b */ /* 0x000ee40000004200 */
[C-C-:B---3--:R-:W-:Y:S02]  /*28b90*/  PRMT R8, R4.reuse, 0x6420, R5.reuse ;  /* 0x0000642004087816 */ /* 0x148fe40000000005 */
[----:B------:R-:W-:Y:S01]  /*28ba0*/  PRMT R9, R4, 0x7531, R5 ;  /* 0x0000753104097816 */ /* 0x000fe20000000005 */
[----:B------:R-:W-:Y:S01]  /*28bb0*/  IMAD.MOV.U32 R5, RZ, RZ, R11 ;  /* 0x000000ffff057224 */ /* 0x000fe200078e000b */
[----:B------:R-:W-:-:S02]  /*28bc0*/  PRMT R10, R6, 0x6420, R7 ;  /* 0x00006420060a7816 */ /* 0x000fc40000000007 */
[----:B------:R-:W-:-:S05]  /*28bd0*/  PRMT R11, R6, 0x7531, R7 ;  /* 0x00007531060b7816 */ /* 0x000fca0000000007 */
[----:B------:R3:W-:Y:S02]  /*28be0*/  STSM.16.M88.4 [R3+0x4000], R8 ;  /* 0x0040000803007844 */ /* 0x0007e40000000200 */
[----:B---3--:R-:W-:Y:S01]  /*28bf0*/  LOP3.LUT R3, R0, 0x800, R15, 0xfe, !PT ;  /* 0x0000080000037812 */ /* 0x008fe200078efe0f */
[----:B------:R-:W-:-:S04]  /*28c00*/  IMAD.MOV.U32 R11, RZ, RZ, R5 ;  /* 0x000000ffff0b7224 */ /* 0x000fc800078e0005 */
[----:B------:R-:W-:-:S05]  /*28c10*/  IMAD.IADD R3, R13, 0x1, R3 ;  /* 0x000000010d037824 */ /* 0x000fca00078e0203 */
[----:B------:R3:W4:Y:S04]  /*28c20*/  LDSM.16.MT88.4 R4, [R3+0xc400] ;  /* 0x00c400000304783b */ /* 0x0007280000004200 */
[----:B---3--:R-:W3:Y:S01]  /*28c30*/  LDL R3, [R1+0x34] ;  /* 0x0000340001037983 */ /* 0x008ee20000100800 */
[C-C-:B----4-:R-:W-:Y:S02]  /*28c40*/  PRMT R8, R4.reuse, 0x6420, R5.reuse ;  /* 0x0000642004087816 */ /* 0x150fe40000000005 */
[----:B------:R-:W-:Y:S02]  /*28c50*/  PRMT R9, R4, 0x7531, R5 ;  /* 0x0000753104097816 */ /* 0x000fe40000000005 */
[----:B------:R-:W4:Y:S01]  /*28c60*/  LDL R5, [R1+0x78] ;  /* 0x0000780001057983 */ /* 0x000f220000100800 */
[----:B------:R-:W-:Y:S01]  /*28c70*/  IMAD.MOV.U32 R4, RZ, RZ, R11 ;  /* 0x000000ffff047224 */ /* 0x000fe200078e000b */
[----:B------:R-:W-:-:S02]  /*28c80*/  PRMT R10, R6, 0x6420, R7 ;  /* 0x00006420060a7816 */ /* 0x000fc40000000007 */
[----:B------:R-:W-:Y:S02]  /*28c90*/  PRMT R11, R6, 0x7531, R7 ;  /* 0x00007531060b7816 */ /* 0x000fe40000000007 */
[----:B---3--:R-:W-:-:S05]  /*28ca0*/  IADD3 R3, R4, R3, R0 ;  /* 0x0000000304037210 */ /* 0x008fca0007ffe000 */
[----:B------:R3:W-:Y:S02]  /*28cb0*/  STSM.16.M88.4 [R3], R8 ;  /* 0x0000000803007844 */ /* 0x0007e40000000200 */
[----:B---3--:R-:W-:Y:S01]  /*28cc0*/  IMAD.MOV.U32 R11, RZ, RZ, R4 ;  /* 0x000000ffff0b7224 */ /* 0x008fe200078e0004 */
[----:B----4-:R-:W-:-:S06]  /*28cd0*/  IADD3 R4, R13, R5, R0 ;  /* 0x000000050d047210 */ /* 0x010fcc0007ffe000 */
[----:B------:R-:W3:Y:S02]  /*28ce0*/  LDSM.16.MT88.4 R4, [R4+0xc400] ;  /* 0x00c400000404783b */ /* 0x000ee40000004200 */
[C-C-:B---3--:R-:W-:Y:S02]  /*28cf0*/  PRMT R8, R4.reuse, 0x6420, R5.reuse ;  /* 0x0000642004087816 */ /* 0x148fe40000000005 */
[----:B------:R-:W-:Y:S01]  /*28d00*/  PRMT R9, R4, 0x7531, R5 ;  /* 0x0000753104097816 */ /* 0x000fe20000000005 */
[----:B------:R-:W-:Y:S01]  /*28d10*/  IMAD.MOV.U32 R5, RZ, RZ, R11 ;  /* 0x000000ffff057224 */ /* 0x000fe200078e000b */
[C-C-:B------:R-:W-:Y:S02]  /*28d20*/  PRMT R10, R6.reuse, 0x6420, R7.reuse ;  /* 0x00006420060a7816 */ /* 0x140fe40000000007 */
[----:B------:R-:W-:Y:S02]  /*28d30*/  PRMT R11, R6, 0x7531, R7 ;  /* 0x00007531060b7816 */ /* 0x000fe40000000007 */
[----:B--2---:R-:W-:-:S02]  /*28d40*/  IADD3 R4, R13, R14, R0 ;  /* 0x0000000e0d047210 */ /* 0x004fc40007ffe000 */
[----:B------:R-:W2:Y:S04]  /*28d50*/  LDL R14, [R1+0x6c] ;  /* 0x00006c00010e7983 */ /* 0x000ea80000100800 */
[----:B------:R3:W-:Y:S02]  /*28d60*/  STSM.16.M88.4 [R3+0x2000], R8 ;  /* 0x0020000803007844 */ /* 0x0007e40000000200 */
[----:B---3--:R-:W-:Y:S02]  /*28d70*/  IMAD.MOV.U32 R11, RZ, RZ, R5 ;  /* 0x000000ffff0b7224 */ /* 0x008fe400078e0005 */
[----:B------:R-:W3:Y:S02]  /*28d80*/  LDSM.16.MT88.4 R4, [R4+0xc400] ;  /* 0x00c400000404783b */ /* 0x000ee40000004200 */
[----:B---3--:R-:W-:-:S02]  /*28d90*/  PRMT R8, R4, 0x6420, R5 ;  /* 0x0000642004087816 */ /* 0x008fc40000000005 */
[----:B------:R-:W-:Y:S01]  /*28da0*/  PRMT R9, R4, 0x7531, R5 ;  /* 0x0000753104097816 */ /* 0x000fe20000000005 */
[----:B------:R-:W-:Y:S01]  /*28db0*/  IMAD.MOV.U32 R5, RZ, RZ, R11 ;  /* 0x000000ffff057224 */ /* 0x000fe200078e000b */
[C-C-:B------:R-:W-:Y:S02]  /*28dc0*/  PRMT R10, R6.reuse, 0x6420, R7.reuse ;  /* 0x00006420060a7816 */ /* 0x140fe40000000007 */
        /* <DEDUP_REMOVED lines=27> */
[----:B------:R-:W3:Y:S01]  /*28f80*/  LDSM.16.MT88.4 R4, [R4+0xc400] ;  /* 0x00c400000404783b */ /* 0x000ee20000004200 */
[----:B------:R-:W-:-:S03]  /*28f90*/  IMAD.MOV.U32 R11, RZ, RZ, R15 ;  /* 0x000000ffff0b7224 */ /* 0x000fc600078e000f */
[----:B------:R-:W4:Y:S01]  /*28fa0*/  LDL R15, [R1+0x68] ;  /* 0x00006800010f7983 */ /* 0x000f220000100800 */
[C-C-:B---3--:R-:W-:Y:S02]  /*28fb0*/  PRMT R8, R4.reuse, 0x6420, R5.reuse ;  /* 0x0000642004087816 */ /* 0x148fe40000000005 */
[----:B------:R-:W-:Y:S01]  /*28fc0*/  PRMT R9, R4, 0x7531, R5 ;  /* 0x0000753104097816 */ /* 0x000fe20000000005 */
[----:B------:R-:W-:Y:S01]  /*28fd0*/  IMAD.MOV.U32 R4, RZ, RZ, R10 ;  /* 0x000000ffff047224 */ /* 0x000fe200078e000a */
[C---:B------:R-:W-:Y:S01]  /*28fe0*/  PRMT R10, R6.reuse, 0x6420, R7 ;  /* 0x00006420060a7816 */ /* 0x040fe20000000007 */
[----:B------:R-:W-:Y:S01]  /*28ff0*/  IMAD.MOV.U32 R5, RZ, RZ, R11 ;  /* 0x000000ffff057224 */ /* 0x000fe200078e000b */
[----:B------:R-:W-:-:S05]  /*29000*/  PRMT R11, R6, 0x7531, R7 ;  /* 0x00007531060b7816 */ /* 0x000fca0000000007 */
[----:B------:R3:W-:Y:S02]  /*29010*/  STSM.16.M88.4 [R3+0x4000], R8 ;  /* 0x0040000803007844 */ /* 0x0007e40000000200 */
[----:B---3--:R-:W-:Y:S01]  /*29020*/  LOP3.LUT R3, R0, 0x1800, R5, 0xfe, !PT ;  /* 0x0000180000037812 */ /* 0x008fe200078efe05 */
[----:B------:R-:W-:-:S04]  /*29030*/  IMAD.MOV.U32 R11, RZ, RZ, R4 ;  /* 0x000000ffff0b7224 */ /* 0x000fc800078e0004 */
[----:B------:R-:W-:-:S05]  /*29040*/  IMAD.IADD R3, R13, 0x1, R3 ;  /* 0x000000010d037824 */ /* 0x000fca00078e0203 */
[----:B------:R-:W3:Y:S02]  /*29050*/  LDSM.16.MT88.4 R4, [R3+0xc400] ;  /* 0x00c400000304783b */ /* 0x000ee40000004200 */
[C-C-:B---3--:R-:W-:Y:S02]  /*29060*/  PRMT R8, R4.reuse, 0x6420, R5.reuse ;  /* 0x0000642004087816 */ /* 0x148fe40000000005 */
[----:B------:R-:W-:Y:S02]  /*29070*/  PRMT R9, R4, 0x7531, R5 ;  /* 0x0000753104097816 */ /* 0x000fe40000000005 */
[----:B------:R-:W3:Y:S01]  /*29080*/  LDL R5, [R1+0x40] ;  /* 0x0000400001057983 */ /* 0x000ee20000100800 */
[----:B------:R-:W-:Y:S01]  /*29090*/  IMAD.MOV.U32 R3, RZ, RZ, R11 ;  /* 0x000000ffff037224 */ /* 0x000fe200078e000b */
[C-C-:B------:R-:W-:Y:S02]  /*290a0*/  PRMT R10, R6.reuse, 0x6420, R7.reuse ;  /* 0x00006420060a7816 */ /* 0x140fe40000000007 */
[----:B------:R-:W-:-:S02]  /*290b0*/  PRMT R11, R6, 0x7531, R7 ;  /* 0x00007531060b7816 */ /* 0x000fc40000000007 */
[--C-:B----4-:R-:W-:Y:S02]  /*290c0*/  IADD3 R4, R13, R15, R0.reuse ;  /* 0x0000000f0d047210 */ /* 0x110fe40007ffe000 */
[----:B---3--:R-:W-:-:S05]  /*290d0*/  IADD3 R3, R3, R5, R0 ;  /* 0x0000000503037210 */ /* 0x008fca0007ffe000 */
[----:B------:R-:W-:Y:S04]  /*290e0*/  STSM.16.M88.4 [R3], R8 ;  /* 0x0000000803007844 */ /* 0x000fe80000000200 */
[----:B------:R-:W3:Y:S02]  /*290f0*/  LDSM.16.MT88.4 R4, [R4+0xc400] ;  /* 0x00c400000404783b */ /* 0x000ee40000004200 */
[C-C-:B---3--:R-:W-:Y:S02]  /*29100*/  PRMT R8, R4.reuse, 0x6420, R5.reuse ;  /* 0x0000642004087816 */ /* 0x148fe40000000005 */
[----:B------:R-:W-:Y:S02]  /*29110*/  PRMT R9, R4, 0x7531, R5 ;  /* 0x0000753104097816 */ /* 0x000fe40000000005 */
[----:B------:R-:W-:-:S02]  /*29120*/  PRMT R10, R6, 0x6420, R7 ;  /* 0x00006420060a7816 */ /* 0x000fc40000000007 */
[----:B------:R-:W-:Y:S02]  /*29130*/  PRMT R11, R6, 0x7531, R7 ;  /* 0x00007531060b7816 */ /* 0x000fe40000000007 */
[----:B--2---:R-:W-:-:S03]  /*29140*/  IADD3 R4, R13, R14, R0 ;  /* 0x0000000e0d047210 */ /* 0x004fc60007ffe000 */
[----:B------:R-:W-:Y:S04]  /*29150*/  STSM.16.M88.4 [R3+0x2000], R8 ;  /* 0x0020000803007844 */ /* 0x000fe80000000200 */
[----:B------:R-:W2:Y:S02]  /*29160*/  LDSM.16.MT88.4 R4, [R4+0xc400] ;  /* 0x00c400000404783b */ /* 0x000ea40000004200 */
        /* <DEDUP_REMOVED lines=10> */
[----:B---3--:R-:W3:Y:S01]  /*29210*/  FENCE.VIEW.ASYNC.S ;  /* 0x00000000000073c6 */ /* 0x008ee20000000000 */
[----:B------:R-:W-:Y:S05]  /*29220*/  @!P1 BRA `(.L_x_4695) ;  /* 0x0000000000049947 */ /* 0x000fea0003800000 */
[----:B------:R-:W-:Y:S01]  /*29230*/  BPT.TRAP 0x1 ;  /* 0x000000040000795c */ /* 0x000fe20000300000 */
.L_x_4695:
[----:B------:R-:W2:Y:S01]  /*29240*/  S2R R0, SR_TID.X ;  /* 0x0000000000007919 */ /* 0x000ea20000002100 */
[----:B---3--:R3:W-:Y:S01]  /*29250*/  SYNCS.ARRIVE.TRANS64.A1T0 RZ, [R12+URZ+0x2a850], RZ ;  /* 0x02a850ff0cff79a7 */ /* 0x0087e2000810003f */
[----:B--2---:R-:W-:Y:S02]  /*29260*/  LOP3.LUT R3, R0, 0x7f, RZ, 0xc0, !PT ;  /* 0x0000007f00037812 */ /* 0x004fe400078ec0ff */
[----:B------:R-:W2:Y:S01]  /*29270*/  LDL R0, [R1+0x28] ;  /* 0x0000280001007983 */ /* 0x000ea20000100800 */
[----:B------:R-:W-:Y:S01]  /*29280*/  BAR.SYNC.DEFER_BLOCKING 0x2, 0x80 ;  /* 0x0082000000007b1d */ /* 0x000fe20000010000 */
[----:B------:R-:W-:-:S05]  /*29290*/  ISETP.NE.AND P0, PT, R3, RZ, PT ;  /* 0x000000ff0300720c */ /* 0x000fca0003f05270 */
[----:B------:R4:W5:Y:S08]  /*292a0*/  LDL R3, [R1+0x14] ;  /* 0x0000140001037983 */ /* 0x0009700000100800 */
[----:B---3--:R-:W-:-:S05]  /*292b0*/  @!P0 VIADD R12, R12, 0x2a880 ;  /* 0x0002a8800c0c8836 */ /* 0x008fca0000000000 */
[----:B------:R-:W-:-:S04]  /*292c0*/  @!P0 PRMT R12, RZ, 0x654, R12 ;  /* 0x00000654ff0c8816 */ /* 0x000fc8000000000c */
[----:B------:R4:W-:Y:S01]  /*292d0*/  @!P0 SYNCS.ARRIVE.TRANS64.RED.A1T0 RZ, [R12+URZ], RZ ;  /* 0x000000ff0cff89a7 */ /* 0x0009e2000810043f */
[C---:B--2---:R-:W-:Y:S01]  /*292e0*/  ISETP.GT.AND P0, PT, R2.reuse, R0, PT ;  /* 0x000000000200720c */ /* 0x044fe20003f04270 */
[----:B------:R-:W-:Y:S01]  /*292f0*/  VIADD R2, R2, 0xffffffff ;  /* 0xffffffff02027836 */ /* 0x000fe20000000000 */
[----:B------:R4:W5:Y:S11]  /*29300*/  LDL R0, [R1+0xc] ;  /* 0x00000c0001007983 */ /* 0x0009760000100800 */
[----:B----4-:R-:W-:Y:S05]  /*29310*/  @P0 BRA `(.L_x_4696) ;  /* 0xffffffe8008c0947 */ /* 0x010fea000383ffff */
.L_x_4672:
        /* <DEDUP_REMOVED lines=17> */
.L_x_4698:
[----:B------:R-:W-:Y:S05]  /*29430*/  BSYNC B0 ;  /* 0x0000000000007941 */ /* 0x000fea0003800000 */
.L_x_4697:
[----:B------:R-:W-:-:S06]  /*29440*/  UISETP.NE.AND UP0, UPT, UR36, 0x3, UPT ;  /* 0x000000032400788c */ /* 0x000fcc000bf05270 */
[----:B------:R-:W-:-:S13]  /*29450*/  PLOP3.LUT P1, PT, PT, PT, UP0, 0x80, 0x0 ;  /* 0x000000000000781c */ /* 0x000fda0003f2f008 */
[----:B------:R-:W-:Y:S05]  /*29460*/  @!P1 BRA `(.L_x_4699) ;  /* 0x0000000000049947 */ /* 0x000fea0003800000 */
[----:B------:R-:W-:Y:S01]  /*29470*/  BPT.TRAP 0x1 ;  /* 0x000000040000795c */ /* 0x000fe20000300000 */
.L_x_4699:
[----:B------:R-:W3:Y:S04]  /*29480*/  LDL R4, [R1+0x14] ;  /* 0x0000140001047983 */ /* 0x000ee80000100800 */
[----:B-----5:R-:W4:Y:S04]  /*29490*/  LDL R3, [R1] ;  /* 0x0000000001037983 */ /* 0x020f280000100800 */
[----:B------:R-:W4:Y:S01]  /*294a0*/  LDL R2, [R1+0xc] ;  /* 0x00000c0001027983 */ /* 0x000f220000100800 */
[----:B------:R-:W-:Y:S01]  /*294b0*/  IMAD.U32 R0, RZ, RZ, UR39 ;  /* 0x00000027ff007e24 */ /* 0x000fe2000f8e00ff */
[----:B------:R-:W-:Y:S04]  /*294c0*/  BSSY B0, `(.L_x_4700) ;  /* 0x0000007000007945 */ /* 0x000fe80003800000 */
[----:B------:R-:W-:-:S02]  /*294d0*/  ISETP.NE.AND P2, PT, R0, 0x3, PT ;  /* 0x000000030000780c */ /* 0x000fc40003f45270 */
[----:B---3--:R-:W-:-:S04]  /*294e0*/  LOP3.LUT R0, R4, 0x1, RZ, 0x3c, !PT ;  /* 0x0000000104007812 */ /* 0x008fc800078e3cff */
[----:B------:R-:W-:Y:S01]  /*294f0*/  SHF.L.U32 R0, R0, 0x1f, RZ ;  /* 0x0000001f00007819 */ /* 0x000fe200000006ff */
[----:B----4-:R-:W-:-:S04]  /*29500*/  IMAD R2, R2, 0x8, R3 ;  /* 0x0000000802027824 */ /* 0x010fc800078e0203 */
[----:B------:R-:W3:Y:S02]  /*29510*/  SYNCS.PHASECHK.TRANS64.TRYWAIT P1, [R2+URZ+0x2a870], R0 ;  /* 0x02a87000020075a7 */ /* 0x000ee4000802017f */
[----:B---3--:R-:W-:Y:S05]  /*29520*/  @!P1 BRA `(.L_x_4701) ;  /* 0x0000004800b09947 */ /* 0x008fea0003800000 */
.L_x_4850:
[----:B------:R-:W-:Y:S05]  /*29530*/  BSYNC B0 ;  /* 0x0000000000007941 */ /* 0x000fea0003800000 */
.L_x_4700:
[----:B------:R-:W-:Y:S05]  /*29540*/  @!P2 BRA `(.L_x_4702) ;  /* 0x000000000004a947 */ /* 0x000fea0003800000 */
[----:B------:R-:W-:Y:S01]  /*29550*/  BPT.TRAP 0x1 ;  /* 0x000000040000795c */ /* 0x000fe20000300000 */
.L_x_4702:
[----:B---3--:R-:W3:Y:S02]  /*29560*/  LDL R0, [R1+0x14] ;  /* 0x0000140001007983 */ /* 0x008ee40000100800 */
[----:B---3--:R-:W-:-:S04]  /*29570*/  SHF.L.U32 R0, R0, 0x1f, RZ ;  /* 0x0000001f00007819 */ /* 0x008fc800000006ff */
[----:B------:R-:W3:Y:S02]  /*29580*/  SYNCS.PHASECHK.TRANS64.TRYWAIT P1, [R2+URZ+0x2a860], R0 ;  /* 0x02a86000020075a7 */ /* 0x000ee4000802017f */
[----:B---3--:R-:W-:Y:S05]  /*29590*/  @!P1 BRA `(.L_x_4703) ;  /* 0x0000004800a89947 */ /* 0x008fea0003800000 */
.L_x_4851:
[----:B------:R-:W4:Y:S04]  /*295a0*/  LDL R14, [R1+0x3c] ;  /* 0x00003c00010e7983 */ /* 0x000f280000100800 */
[----:B------:R-:W3:Y:S04]  /*295b0*/  LDL R15, [R1+0x4] ;  /* 0x00000400010f7983 */ /* 0x000ee80000100800 */
[----:B------:R-:W4:Y:S04]  /*295c0*/  LDL.LU R17, [R1+0x8] ;  /* 0x0000080001117983 */ /* 0x000f280000300800 */
[----:B------:R-:W5:Y:S04]  /*295d0*/  LDL R12, [R1+0xc] ;  /* 0x00000c00010c7983 */ /* 0x000f680000100800 */
[----:B------:R-:W2:Y:S01]  /*295e0*/  LDL R13, [R1] ;  /* 0x00000000010d7983 */ /* 0x000ea20000100800 */
[----:B------:R-:W-:Y:S05]  /*295f0*/  WARPSYNC.ALL ;  /* 0x0000000000007948 */ /* 0x000fea0003800000 */
[----:B------:R-:W4:Y:S01]  /*29600*/  LDL R18, [R1+0x78] ;  /* 0x0000780001127983 */ /* 0x000f220000100800 */
[----:B-----5:R-:W-:-:S05]  /*29610*/  IMAD R3, R12, 0x6000, RZ ;  /* 0x000060000c037824 */ /* 0x020fca00078e02ff */
[----:B---3--:R-:W-:-:S05]  /*29620*/  LOP3.LUT R0, R3, R15, RZ, 0xfc, !PT ;  /* 0x0000000f03007212 */ /* 0x008fca00078efcff */
[----:B--2---:R-:W-:-:S05]  /*29630*/  IMAD.IADD R0, R13, 0x1, R0 ;  /* 0x000000010d007824 */ /* 0x004fca00078e0200 */
[----:B------:R4:W2:Y:S02]  /*29640*/  LDSM.16.MT88.4 R4, [R0+0xc400] ;  /* 0x00c400000004783b */ /* 0x0008a40000004200 */
[----:B----4-:R-:W-:Y:S02]  /*29650*/  IADD3 R0, R17, R3, R14 ;  /* 0x0000000311007210 */ /* 0x010fe40007ffe00e */
[----:B------:R-:W3:Y:S01]  /*29660*/  LDL R14, [R1+0x74] ;  /* 0x00007400010e7983 */ /* 0x000ee20000100800 */
[C-C-:B--2---:R-:W-:Y:S02]  /*29670*/  PRMT R8, R4.reuse, 0x6420, R5.reuse ;  /* 0x0000642004087816 */ /* 0x144fe40000000005 */
[----:B------:R-:W-:Y:S01]  /*29680*/  PRMT R9, R4, 0x7531, R5 ;  /* 0x0000753104097816 */ /* 0x000fe20000000005 */
[----:B------:R-:W-:-:S05]  /*29690*/  VIADD R4, R3, 0x2000 ;  /* 0x0000200003047836 */ /* 0x000fca0000000000 */
[----:B------:R-:W-:Y:S02]  /*296a0*/  LOP3.LUT R4, R4, R15, RZ, 0xfc, !PT ;  /* 0x0000000f04047212 */ /* 0x000fe400078efcff */
[C-C-:B------:R-:W-:Y:S02]  /*296b0*/  PRMT R10, R6.reuse, 0x6420, R7.reuse ;  /* 0x00006420060a7816 */ /* 0x140fe40000000007 */
[----:B------:R-:W-:Y:S01]  /*296c0*/  PRMT R11, R6, 0x7531, R7 ;  /* 0x00007531060b7816 */ /* 0x000fe20000000007 */
[----:B------:R-:W-:-:S04]  /*296d0*/  IMAD.IADD R4, R13, 0x1, R4 ;  /* 0x000000010d047824 */ /* 0x000fc800078e0204 */
[----:B------:R-:W-:Y:S04]  /*296e0*/  STSM.16.M88.4 [R0], R8 ;  /* 0x0000000800007844 */ /* 0x000fe80000000200 */
[----:B------:R-:W2:Y:S02]  /*296f0*/  LDSM.16.MT88.4 R4, [R4+0xc400] ;  /* 0x00c400000404783b */ /* 0x000ea40000004200 */
[C-C-:B--2---:R-:W-:Y:S02]  /*29700*/  PRMT R8, R4.reuse, 0x6420, R5.reuse ;  /* 0x0000642004087816 */ /* 0x144fe40000000005 */
[----:B------:R-:W-:Y:S01]  /*29710*/  PRMT R9, R4, 0x7531, R5 ;  /* 0x0000753104097816 */ /* 0x000fe20000000005 */
[----:B------:R-:W-:-:S05]  /*29720*/  VIADD R4, R3, 0x4000 ;  /* 0x0000400003047836 */ /* 0x000fca0000000000 */
[----:B------:R-:W-:Y:S02]  /*29730*/  LOP3.LUT R4, R4, R15, RZ, 0xfc, !PT ;  /* 0x0000000f04047212 */ /* 0x000fe400078efcff */
[C-C-:B------:R-:W-:Y:S02]  /*29740*/  PRMT R10, R6.reuse, 0x6420, R7.reuse ;  /* 0x00006420060a7816 */ /* 0x140fe40000000007 */
[----:B------:R-:W-:Y:S01]  /*29750*/  PRMT R11, R6, 0x7531, R7 ;  /* 0x00007531060b7816 */ /* 0x000fe20000000007 */
[----:B------:R-:W-:-:S04]  /*29760*/  IMAD.IADD R4, R13, 0x1, R4 ;  /* 0x000000010d047824 */ /* 0x000fc800078e0204 */
[----:B------:R-:W-:Y:S04]  /*29770*/  STSM.16.M88.4 [R0+0x2000], R8 ;  /* 0x0020000800007844 */ /* 0x000fe80000000200 */
[----:B------:R-:W2:Y:S02]  /*29780*/  LDSM.16.MT88.4 R4, [R4+0xc400] ;  /* 0x00c400000404783b */ /* 0x000ea40000004200 */
[C-C-:B--2---:R-:W-:Y:S02]  /*29790*/  PRMT R8, R4.reuse, 0x6420, R5.reuse ;  /* 0x0000642004087816 */ /* 0x144fe40000000005 */
[----:B------:R-:W-:Y:S02]  /*297a0*/  PRMT R9, R4, 0x7531, R5 ;  /* 0x0000753104097816 */ /* 0x000fe40000000005 */
[----:B------:R-:W-:-:S02]  /*297b0*/  PRMT R10, R6, 0x6420, R7 ;  /* 0x00006420060a7816 */ /* 0x000fc40000000007 */
[----:B------:R-:W-:-:S05]  /*297c0*/  PRMT R11, R6, 0x7531, R7 ;  /* 0x00007531060b7816 */ /* 0x000fca0000000007 */
[----:B------:R2:W-:Y:S02]  /*297d0*/  STSM.16.M88.4 [R0+0x4000], R8 ;  /* 0x0040000800007844 */ /* 0x0005e40000000200 */
[----:B--2---:R-:W-:-:S05]  /*297e0*/  LOP3.LUT R0, R3, 0x800, R15, 0xfe, !PT ;  /* 0x0000080003007812 */ /* 0x004fca00078efe0f */
[----:B------:R-:W-:-:S05]  /*297f0*/  IMAD.IADD R0, R13, 0x1, R0 ;  /* 0x000000010d007824 */ /* 0x000fca00078e0200 */
[----:B------:R2:W4:Y:S04]  /*29800*/  LDSM.16.MT88.4 R4, [R0+0xc400] ;  /* 0x00c400000004783b */ /* 0x0005280000004200 */
[----:B--2---:R-:W2:Y:S01]  /*29810*/  LDL R0, [R1+0x34] ;  /* 0x0000340001007983 */ /* 0x004ea20000100800 */
[C-C-:B----4-:R-:W-:Y:S02]  /*29820*/  PRMT R8, R4.reuse, 0x6420, R5.reuse ;  /* 0x0000642004087816 */ /* 0x150fe40000000005 */
[----:B------:R-:W-:Y:S02]  /*29830*/  PRMT R9, R4, 0x7531, R5 ;  /* 0x0000753104097816 */ /* 0x000fe40000000005 */
[C-C-:B------:R-:W-:Y:S02]  /*29840*/  PRMT R10, R6.reuse, 0x6420, R7.reuse ;  /* 0x00006420060a7816 */ /* 0x140fe40000000007 */
[----:B------:R-:W-:-:S02]  /*29850*/  PRMT R11, R6, 0x7531, R7 ;  /* 0x00007531060b7816 */ /* 0x000fc40000000007 */
[--C-:B------:R-:W-:Y:S02]  /*29860*/  IADD3 R4, R13, R18, R3.reuse ;  /* 0x000000120d047210 */ /* 0x100fe40007ffe003 */
[----:B------:R-:W4:Y:S01]  /*29870*/  LDL R18, [R1+0x70] ;  /* 0x0000700001127983 */ /* 0x000f220000100800 */
[----:B--2---:R-:W-:-:S05]  /*29880*/  IADD3 R0, R17, R0, R3 ;  /* 0x0000000011007210 */ /* 0x004fca0007ffe003 */
[----:B------:R-:W-:Y:S04]  /*29890*/  STSM.16.M88.4 [R0], R8 ;  /* 0x0000000800007844 */ /* 0x000fe80000000200 */
[----:B------:R-:W2:Y:S02]  /*298a0*/  LDSM.16.MT88.4 R4, [R4+0xc400] ;  /* 0x00c400000404783b */ /* 0x000ea40000004200 */
[C-C-:B--2---:R-:W-:Y:S02]  /*298b0*/  PRMT R8, R4.reuse, 0x6420, R5.reuse ;  /* 0x0000642004087816 */ /* 0x144fe40000000005 */
[----:B------:R-:W-:Y:S02]  /*298c0*/  PRMT R9, R4, 0x7531, R5 ;  /* 0x0000753104097816 */ /* 0x000fe40000000005 */
[----:B------:R-:W-:-:S02]  /*298d0*/  PRMT R10, R6, 0x6420, R7 ;  /* 0x00006420060a7816 */ /* 0x000fc40000000007 */
[----:B------:R-:W-:Y:S02]  /*298e0*/  PRMT R11, R6, 0x7531, R7 ;  /* 0x00007531060b7816 */ /* 0x000fe40000000007 */
[----:B---3--:R-:W-:Y:S02]  /*298f0*/  IADD3 R4, R13, R14, R3 ;  /* 0x0000000e0d047210 */ /* 0x008fe40007ffe003 */
[----:B------:R-:W2:Y:S04]  /*29900*/  LDL R14, [R1+0x6c] ;  /* 0x00006c00010e7983 */ /* 0x000ea80000100800 */
[----:B------:R-:W-:Y:S04]  /*29910*/  STSM.16.M88.4 [R0+0x2000], R8 ;  /* 0x0020000800007844 */ /* 0x000fe80000000200 */
[----:B------:R-:W3:Y:S02]  /*29920*/  LDSM.16.MT88.4 R4, [R4+0xc400] ;  /* 0x00c400000404783b */ /* 0x000ee40000004200 */
[----:B---3--:R-:W-:-:S02]  /*29930*/  PRMT R8, R4, 0x6420, R5 ;  /* 0x0000642004087816 */ /* 0x008fc40000000005 */
[----:B------:R-:W-:Y:S02]  /*29940*/  PRMT R9, R4, 0x7531, R5 ;  /* 0x0000753104097816 */ /* 0x000fe40000000005 */
[C-C-:B------:R-:W-:Y:S02]  /*29950*/  PRMT R10, R6.reuse, 0x6420, R7.reuse ;  /* 0x00006420060a7816 */ /* 0x140fe40000000007 */
[----:B------:R-:W-:-:S05]  /*29960*/  PRMT R11, R6, 0x7531, R7 ;  /* 0x00007531060b7816 */ /* 0x000fca0000000007 */
[----:B------:R3:W-:Y:S02]  /*29970*/  STSM.16.M88.4 [R0+0x4000], R8 ;  /* 0x0040000800007844 */ /* 0x0007e40000000200 */
[----:B---3--:R-:W-:-:S05]  /*29980*/  LOP3.LUT R0, R3, 0x1000, R15, 0xfe, !PT ;  /* 0x0000100003007812 */ /* 0x008fca00078efe0f */
[----:B------:R-:W-:-:S05]  /*29990*/  IMAD.IADD R0, R13, 0x1, R0 ;  /* 0x000000010d007824 */ /* 0x000fca00078e0200 */
[----:B------:R3:W5:Y:S04]  /*299a0*/  LDSM.16.MT88.4 R4, [R0+0xc400] ;  /* 0x00c400000004783b */ /* 0x0007680000004200 */
[----:B---3--:R-:W3:Y:S01]  /*299b0*/  LDL R0, [R1+0x30] ;  /* 0x0000300001007983 */ /* 0x008ee20000100800 */
[C-C-:B-----5:R-:W-:Y:S02]  /*299c0*/  PRMT R8, R4.reuse, 0x6420, R5.reuse ;  /* 0x0000642004087816 */ /* 0x160fe40000000005 */
[----:B------:R-:W-:Y:S02]  /*299d0*/  PRMT R9, R4, 0x7531, R5 ;  /* 0x0000753104097816 */ /* 0x000fe40000000005 */
[C-C-:B------:R-:W-:Y:S02]  /*299e0*/  PRMT R10, R6.reuse, 0x6420, R7.reuse ;  /* 0x00006420060a7816 */ /* 0x140fe40000000007 */
[----:B------:R-:W-:-:S02]  /*299f0*/  PRMT R11, R6, 0x7531, R7 ;  /* 0x00007531060b7816 */ /* 0x000fc40000000007 */
[--C-:B----4-:R-:W-:Y:S02]  /*29a00*/  IADD3 R4, R13, R18, R3.reuse ;  /* 0x000000120d047210 */ /* 0x110fe40007ffe003 */
[----:B------:R-:W4:Y:S01]  /*29a10*/  LDL R18, [R1+0x40] ;  /* 0x0000400001127983 */ /* 0x000f220000100800 */
[----:B---3--:R-:W-:-:S05]  /*29a20*/  IADD3 R0, R17, R0, R3 ;  /* 0x0000000011007210 */ /* 0x008fca0007ffe003 */
[----:B------:R-:W-:Y:S04]  /*29a30*/  STSM.16.M88.4 [R0], R8 ;  /* 0x0000000800007844 */ /* 0x000fe80000000200 */
[----:B------:R-:W3:Y:S02]  /*29a40*/  LDSM.16.MT88.4 R4, [R4+0xc400] ;  /* 0x00c400000404783b */ /* 0x000ee40000004200 */
[C-C-:B---3--:R-:W-:Y:S02]  /*29a50*/  PRMT R8, R4.reuse, 0x6420, R5.reuse ;  /* 0x0000642004087816 */ /* 0x148fe40000000005 */
[----:B------:R-:W-:Y:S02]  /*29a60*/  PRMT R9, R4, 0x7531, R5 ;  /* 0x0000753104097816 */ /* 0x000fe40000000005 */
[----:B------:R-:W-:-:S02]  /*29a70*/  PRMT R10, R6, 0x6420, R7 ;  /* 0x00006420060a7816 */ /* 0x000fc40000000007 */
[----:B------:R-:W-:-:S05]  /*29a80*/  PRMT R11, R6, 0x7531, R7 ;  /* 0x00007531060b7816 */ /* 0x000fca0000000007 */
[----:B------:R3:W-:Y:S02]  /*29a90*/  STSM.16.M88.4 [R0+0x2000], R8 ;  /* 0x0020000800007844 */ /* 0x0007e40000000200 */
[----:B---3--:R-:W-:Y:S02]  /*29aa0*/  IMAD.MOV.U32 R11, RZ, RZ, R15 ;  /* 0x000000ffff0b7224 */ /* 0x008fe400078e000f */
[----:B------:R-:W3:Y:S01]  /*29ab0*/  LDL R15, [R1+0x68] ;  /* 0x00006800010f7983 */ /* 0x000ee20000100800 */
[----:B--2---:R-:W-:-:S03]  /*29ac0*/  IADD3 R4, R13, R14, R3 ;  /* 0x0000000e0d047210 */ /* 0x004fc60007ffe003 */
[----:B------:R-:W2:Y:S04]  /*29ad0*/  LDL R14, [R1+0x64] ;  /* 0x00006400010e7983 */ /* 0x000ea80000100800 */
[----:B------:R-:W5:Y:S02]  /*29ae0*/  LDSM.16.MT88.4 R4, [R4+0xc400] ;  /* 0x00c400000404783b */ /* 0x000f640000004200 */
[C-C-:B-----5:R-:W-:Y:S02]  /*29af0*/  PRMT R8, R4.reuse, 0x6420, R5.reuse ;  /* 0x0000642004087816 */ /* 0x160fe40000000005 */
[----:B------:R-:W-:Y:S01]  /*29b00*/  PRMT R9, R4, 0x7531, R5 ;  /* 0x0000753104097816 */ /* 0x000fe20000000005 */
[----:B------:R-:W-:Y:S01]  /*29b10*/  IMAD.MOV.U32 R5, RZ, RZ, R11 ;  /* 0x000000ffff057224 */ /* 0x000fe200078e000b */
[----:B------:R-:W-:-:S02]  /*29b20*/  PRMT R10, R6, 0x6420, R7 ;  /* 0x00006420060a7816 */ /* 0x000fc40000000007 */
[----:B------:R-:W-:-:S05]  /*29b30*/  PRMT R11, R6, 0x7531, R7 ;  /* 0x00007531060b7816 */ /* 0x000fca0000000007 */
[----:B------:R5:W-:Y:S02]  /*29b40*/  STSM.16.M88.4 [R0+0x4000], R8 ;  /* 0x0040000800007844 */ /* 0x000be40000000200 */
[----:B-----5:R-:W-:-:S05]  /*29b50*/  LOP3.LUT R0, R3, 0x1800, R5, 0xfe, !PT ;  /* 0x0000180003007812 */ /* 0x020fca00078efe05 */
[----:B------:R-:W-:-:S05]  /*29b60*/  IMAD.IADD R0, R13, 0x1, R0 ;  /* 0x000000010d007824 */ /* 0x000fca00078e0200 */
[----:B------:R4:W5:Y:S02]  /*29b70*/  LDSM.16.MT88.4 R4, [R0+0xc400] ;  /* 0x00c400000004783b */ /* 0x0009640000004200 */
[----:B----4-:R-:W-:Y:S02]  /*29b80*/  IADD3 R0, R17, R18, R3 ;  /* 0x0000001211007210 */ /* 0x010fe40007ffe003 */
[C-C-:B-----5:R-:W-:Y:S02]  /*29b90*/  PRMT R8, R4.reuse, 0x6420, R5.reuse ;  /* 0x0000642004087816 */ /* 0x160fe40000000005 */
[----:B------:R-:W-:Y:S02]  /*29ba0*/  PRMT R9, R4, 0x7531, R5 ;  /* 0x0000753104097816 */ /* 0x000fe40000000005 */
[C-C-:B------:R-:W-:Y:S02]  /*29bb0*/  PRMT R10, R6.reuse, 0x6420, R7.reuse ;  /* 0x00006420060a7816 */ /* 0x140fe40000000007 */
[----:B------:R-:W-:-:S05]  /*29bc0*/  PRMT R11, R6, 0x7531, R7 ;  /* 0x00007531060b7816 */ /* 0x000fca0000000007 */
[----:B------:R-:W-:Y:S01]  /*29bd0*/  STSM.16.M88.4 [R0], R8 ;  /* 0x0000000800007844 */ /* 0x000fe20000000200 */
[----:B---3--:R-:W-:-:S06]  /*29be0*/  IADD3 R4, R13, R15, R3 ;  /* 0x0000000f0d047210 */ /* 0x008fcc0007ffe003 */
[----:B------:R-:W3:Y:S02]  /*29bf0*/  LDSM.16.MT88.4 R4, [R4+0xc400] ;  /* 0x00c400000404783b */ /* 0x000ee40000004200 */
[C-C-:B---3--:R-:W-:Y:S02]  /*29c00*/  PRMT R8, R4.reuse, 0x6420, R5.reuse ;  /* 0x0000642004087816 */ /* 0x148fe40000000005 */
[----:B------:R-:W-:Y:S02]  /*29c10*/  PRMT R9, R4, 0x7531, R5 ;  /* 0x0000753104097816 */ /* 0x000fe40000000005 */
[C-C-:B------:R-:W-:Y:S02]  /*29c20*/  PRMT R10, R6.reuse, 0x6420, R7.reuse ;  /* 0x00006420060a7816 */ /* 0x140fe40000000007 */
        /* <DEDUP_REMOVED lines=17> */
.L_x_4704:
[----:B------:R-:W4:Y:S01]  /*29d40*/  LDL.LU R3, [R1+0x14] ;  /* 0x0000140001037983 */ /* 0x000f220000300800 */
[----:B---3--:R3:W-:Y:S01]  /*29d50*/  SYNCS.ARRIVE.TRANS64.A1T0 RZ, [R2+URZ+0x2a850], RZ ;  /* 0x02a850ff02ff79a7 */ /* 0x0087e2000810003f */
[----:B--2---:R-:W-:Y:S02]  /*29d60*/  VIADD R0, R12, 0x1 ;  /* 0x000000010c007836 */ /* 0x004fe40000000000 */
[----:B---3--:R-:W-:-:S05]  /*29d70*/  @!P0 VIADD R2, R2, 0x2a880 ;  /* 0x0002a88002028836 */ /* 0x008fca0000000000 */
[----:B------:R-:W-:Y:S01]  /*29d80*/  @!P0 PRMT R2, RZ, 0x654, R2 ;  /* 0x00000654ff028816 */ /* 0x000fe20000000002 */
[----:B------:R-:W-:Y:S06]  /*29d90*/  BAR.SYNC.DEFER_BLOCKING 0x2, 0x80 ;  /* 0x0082000000007b1d */ /* 0x000fec0000010000 */
[----:B------:R2:W-:Y:S01]  /*29da0*/  @!P0 SYNCS.ARRIVE.TRANS64.RED.A1T0 RZ, [R2+URZ], RZ ;  /* 0x000000ff02ff89a7 */ /* 0x0005e2000810043f */
[----:B------:R-:W-:-:S04]  /*29db0*/  ISETP.NE.AND P0, PT, R0, 0x2, PT ;  /* 0x000000020000780c */ /* 0x000fc80003f05270 */
[----:B------:R-:W-:Y:S02]  /*29dc0*/  SEL R0, R0, RZ, P0 ;  /* 0x000000ff00007207 */ /* 0x000fe40000000000 */
[----:B--2---:R-:W-:-:S03]  /*29dd0*/  SEL R2, RZ, 0x1, P0 ;  /* 0x00000001ff027807 */ /* 0x004fc60000000000 */
[----:B------:R2:W-:Y:S01]  /*29de0*/  STL [R1+0xc], R0 ;  /* 0x00000c0001007387 */ /* 0x0005e20000100800 */
[----:B----4-:R-:W-:-:S05]  /*29df0*/  LOP3.LUT R3, R3, R2, RZ, 0x3c, !PT ;  /* 0x0000000203037212 */ /* 0x010fca00078e3cff */
[----:B------:R2:W-:Y:S02]  /*29e00*/  STL [R1+0x14], R3 ;  /* 0x0000140301007387 */ /* 0x0005e40000100800 */
.L_x_4647:
[----:B--2---:R-:W2:Y:S02]  /*29e10*/  LDL R0, [R1+0x20] ;  /* 0x0000200001007983 */ /* 0x004ea40000100800 */
[----:B--2---:R-:W-:-:S13]  /*29e20*/  LOP3.LUT P0, RZ, R0, 0x2, RZ, 0xc0, !PT ;  /* 0x0000000200ff7812 */ /* 0x004fda000780c0ff */
[----:B------:R-:W-:Y:S05]  /*29e30*/  @!P0 BRA `(.L_x_4705) ;  /* 0x0000000000288947 */ /* 0x000fea0003800000 */
[----:B------:R-:W-:Y:S05]  /*29e40*/  WARPSYNC.ALL ;  /* 0x0000000000007948 */ /* 0x000fea0003800000 */
[----:B------:R-:W2:Y:S08]  /*29e50*/  S2UR UR5, SR_CgaCtaId ;  /* 0x00000000000579c3 */ /* 0x000eb00000008800 */
[----:B------:R-:W-:Y:S06]  /*29e60*/  BAR.SYNC.DEFER_BLOCKING 0x5, 0x180 ;  /* 0x0146000000007b1d */ /* 0x000fec0000010000 */
[----:B------:R-:W-:-:S02]  /*29e70*/  UMOV UR4, 0x400 ;  /* 0x0000040000047882 */ /* 0x000fc40000000000 */
[----:B--2---:R-:W-:-:S06]  /*29e80*/  ULEA UR4, UR5, UR4, 0x18 ;  /* 0x0000000405047291 */ /* 0x004fcc000f8ec03f */
[----:B------:R-:W-:-:S05]  /*29e90*/  IMAD.U32 R0, RZ, RZ, UR4 ;  /* 0x00000004ff007e24 */ /* 0x000fca000f8e00ff */
[----:B------:R2:W3:Y:S04]  /*29ea0*/  LDS.128 R16, [R0+0x2a8d0] ;  /* 0x02a8d00000107984 */ /* 0x0004e80000000c00 */
[----:B------:R2:W-:Y:S01]  /*29eb0*/  STL [R1], R0 ;  /* 0x0000000001007387 */ /* 0x0005e20000100800 */
[----:B------:R-:W-:Y:S06]  /*29ec0*/  BAR.ARV 0x4, 0x180 ;  /* 0x0106000000007b1d */ /* 0x000fec0000002000 */
[----:B------:R-:W-:Y:S05]  /*29ed0*/  BRA `(.L_x_4706) ;  /* 0x0000000800e47947 */ /* 0x000fea0003800000 */
.L_x_4705:
[----:B------:R-:W2:Y:S01]  /*29ee0*/  S2R R0, SR_TID.X ;  /* 0x0000000000007919 */ /* 0x000ea20000002100 */
[----:B------:R-:W-:Y:S01]  /*29ef0*/  UMOV UR4, 0xffffffff ;  /* 0xffffffff00047882 */ /* 0x000fe20000000000 */
[----:B--2---:R-:W-:-:S04]  /*29f00*/  LOP3.LUT R6, R0, 0x1f, RZ, 0xc0, !PT ;  /* 0x0000001f00067812 */ /* 0x004fc800078ec0ff */
[----:B------:R-:W-:Y:S01]  /*29f10*/  ISETP.NE.AND P0, PT, R6, 0x1f, PT ;  /* 0x0000001f0600780c */ /* 0x000fe20003f05270 */
[----:B------:R-:W-:-:S12]  /*29f20*/  BRA.DIV UR4, `(.L_x_4707) ;  /* 0x0000004204587947 */ /* 0x000fd8000b800000 */
[----:B------:R-:W-:Y:S01]  /*29f30*/  IMAD.IADD R0, R19, 0x1, R6 ;  /* 0x0000000113007824 */ /* 0x000fe200078e0206 */
[----:B------:R-:W-:-:S04]  /*29f40*/  ULDC UR4, c[0x0][0xc3c] ;  /* 0x00030f0000047ab9 */ /* 0x000fc80000000800 */
[----:B------:R-:W-:-:S13]  /*29f50*/  ISETP.GE.OR P1, PT, R0, UR4, !P0 ;  /* 0x0000000400007c0c */ /* 0x000fda000c726670 */
[----:B------:R-:W2:Y:S02]  /*29f60*/  @!P1 LDC.64 R2, c[0x0][0xc80] ;  /* 0x00032000ff029b82 */ /* 0x000ea40000000a00 */
[----:B--2---:R-:W-:-:S06]  /*29f70*/  @!P1 IMAD.WIDE R2, R0, 0x4, R2 ;  /* 0x0000000400029825 */ /* 0x004fcc00078e0202 */
[----:B------:R2:W3:Y:S01]  /*29f80*/  @!P1 LDG.E R3, desc[UR40][R2.64] ;  /* 0x0000002802039981 */ /* 0x0004e2000c1e1900 */
[C---:B------:R-:W-:Y:S02]  /*29f90*/  ISETP.GE.U32.AND P2, PT, R6.reuse, 0x2, PT ;  /* 0x000000020600780c */ /* 0x040fe40003f46070 */
[C---:B------:R-:W-:Y:S01]  /*29fa0*/  ISETP.GE.U32.AND P3, PT, R6.reuse, 0x4, PT ;  /* 0x000000040600780c */ /* 0x040fe20003f66070 */
[----:B------:R-:W-:Y:S01]  /*29fb0*/  SHFL.IDX PT, R0, R16, RZ, 0x1f ;  /* 0x00001fff10007589 */ /* 0x000fe200000e0000 */
[C---:B------:R-:W-:Y:S02]  /*29fc0*/  ISETP.GE.U32.AND P4, PT, R6.reuse, 0x8, PT ;  /* 0x000000080600780c */ /* 0x040fe40003f86070 */
[C---:B------:R-:W-:Y:S01]  /*29fd0*/  ISETP.GE.U32.AND P5, PT, R6.reuse, 0x10, PT ;  /* 0x000000100600780c */ /* 0x040fe20003fa6070 */
[----:B------:R-:W-:Y:S01]  /*29fe0*/  SHFL.IDX PT, R4, R16, 0x1, 0x1f ;  /* 0x00201f0010047f89 */ /* 0x000fe200000e0000 */
[----:B--2---:R-:W-:Y:S02]  /*29ff0*/  IMAD.MOV.U32 R2, RZ, RZ, RZ ;  /* 0x000000ffff027224 */ /* 0x004fe400078e00ff */
[----:B---3--:R-:W-:Y:S01]  /*2a000*/  @!P1 IMAD.MOV.U32 R2, RZ, RZ, R3 ;  /* 0x000000ffff029224 */ /* 0x008fe200078e0003 */
[----:B------:R-:W-:-:S04]  /*2a010*/  ISETP.NE.AND P1, PT, R6, RZ, PT ;  /* 0x000000ff0600720c */ /* 0x000fc80003f25270 */
[----:B------:R-:W2:Y:S02]  /*2a020*/  SHFL.UP PT, R3, R2, 0x1, RZ ;  /* 0x0420000002037989 */ /* 0x000ea400000e00ff */
[----:B--2---:R-:W-:-:S05]  /*2a030*/  SEL R3, R3, RZ, P1 ;  /* 0x000000ff03037207 */ /* 0x004fca0000800000 */
[----:B------:R-:W-:-:S05]  /*2a040*/  IMAD.IADD R3, R2, 0x1, R3 ;  /* 0x0000000102037824 */ /* 0x000fca00078e0203 */
        /* <DEDUP_REMOVED lines=12> */
[----:B------:R2:W3:Y:S02]  /*2a110*/  SHFL.IDX PT, R7, R5, 0x1f, 0x1f ;  /* 0x03e01f0005077f89 */ /* 0x0004e400000e0000 */
.L_x_4861:
[----:B------:R-:W-:Y:S01]  /*2a120*/  ULDC UR4, c[0x0][0xc38] ;  /* 0x00030e0000047ab9 */ /* 0x000fe20000000800 */
[----:B------:R-:W-:Y:S02]  /*2a130*/  IMAD.MOV.U32 R6, RZ, RZ, R5 ;  /* 0x000000ffff067224 */ /* 0x000fe400078e0005 */
[----:B------:R-:W-:-:S04]  /*2a140*/  IMAD.U32 R3, RZ, RZ, UR4 ;  /* 0x00000004ff037e24 */ /* 0x000fc8000f8e00ff */
[----:B---3--:R-:W-:-:S04]  /*2a150*/  IMAD R7, R7, R3, RZ ;  /* 0x0000000307077224 */ /* 0x008fc800078e02ff */
[----:B------:R-:W-:-:S05]  /*2a160*/  IMAD.IADD R4, R4, 0x1, R7 ;  /* 0x0000000104047824 */ /* 0x000fca00078e0207 */
[----:B------:R-:W-:-:S13]  /*2a170*/  ISETP.GT.AND P6, PT, R4, R0, PT ;  /* 0x000000000400720c */ /* 0x000fda0003fc4270 */
[----:B------:R-:W-:Y:S05]  /*2a180*/  @P6 BRA `(.L_x_4708) ;  /* 0x0000000000a06947 */ /* 0x000fea0003800000 */
.L_x_4713:
[----:B------:R-:W3:Y:S01]  /*2a190*/  LDC R2, c[0x0][0xc3c] ;  /* 0x00030f00ff027b82 */ /* 0x000ee20000000800 */
[----:B------:R-:W-:-:S05]  /*2a1a0*/  VIADD R19, R19, 0x1f ;  /* 0x0000001f13137836 */ /* 0x000fca0000000000 */
[----:B---3--:R-:W-:-:S13]  /*2a1b0*/  ISETP.GE.AND P6, PT, R19, R2, PT ;  /* 0x000000021300720c */ /* 0x008fda0003fc6270 */
[----:B------:R-:W-:Y:S05]  /*2a1c0*/  @P6 BRA `(.L_x_4709) ;  /* 0x0000000400dc6947 */ /* 0x000fea0003800000 */
[----:B------:R-:W3:Y:S01]  /*2a1d0*/  S2R R3, SR_TID.X ;  /* 0x0000000000037919 */ /* 0x000ee20000002100 */
[----:B------:R-:W-:Y:S01]  /*2a1e0*/  BSSY B0, `(.L_x_4710) ;  /* 0x0000009000007945 */ /* 0x000fe20003800000 */
[----:B---3--:R-:W-:-:S05]  /*2a1f0*/  LOP3.LUT R3, R3, 0x1f, RZ, 0xc0, !PT ;  /* 0x0000001f03037812 */ /* 0x008fca00078ec0ff */
[----:B------:R-:W-:-:S05]  /*2a200*/  IMAD.IADD R3, R19, 0x1, R3 ;  /* 0x0000000113037824 */ /* 0x000fca00078e0203 */
[----:B------:R-:W-:Y:S01]  /*2a210*/  ISETP.GE.OR P6, PT, R3, R2, !P0 ;  /* 0x000000020300720c */ /* 0x000fe200047c6670 */
[----:B------:R-:W-:-:S12]  /*2a220*/  IMAD.MOV.U32 R2, RZ, RZ, RZ ;  /* 0x000000ffff027224 */ /* 0x000fd800078e00ff */
[----:B------:R-:W-:Y:S05]  /*2a230*/  @P6 BRA `(.L_x_4711) ;  /* 0x00000000000c6947 */ /* 0x000fea0003800000 */
[----:B------:R-:W3:Y:S02]  /*2a240*/  LDC.64 R6, c[0x0][0xc80] ;  /* 0x00032000ff067b82 */ /* 0x000ee40000000a00 */
[----:B---3--:R-:W-:-:S06]  /*2a250*/  IMAD.WIDE R2, R3, 0x4, R6 ;  /* 0x0000000403027825 */ /* 0x008fcc00078e0206 */
[----:B------:R3:W5:Y:S02]  /*2a260*/  LDG.E R2, desc[UR40][R2.64] ;  /* 0x0000002802027981 */ /* 0x000764000c1e1900 */
.L_x_4711:
[----:B------:R-:W-:Y:S05]  /*2a270*/  BSYNC B0 ;  /* 0x0000000000007941 */ /* 0x000fea0003800000 */
.L_x_4710:
[----:B------:R-:W-:-:S03]  /*2a280*/  UMOV UR4, 0xffffffff ;  /* 0xffffffff00047882 */ /* 0x000fc60000000000 */
[----:B------:R-:W-:Y:S05]  /*2a290*/  BRA.DIV UR4, `(.L_x_4712) ;  /* 0x0000004204b87947 */ /* 0x000fea000b800000 */
[----:B---3-5:R-:W3:Y:S02]  /*2a2a0*/  SHFL.UP PT, R3, R2, 0x1, RZ ;  /* 0x0420000002037989 */ /* 0x028ee400000e00ff */
[----:B---3--:R-:W-:-:S05]  /*2a2b0*/  SEL R3, R3, RZ, P1 ;  /* 0x000000ff03037207 */ /* 0x008fca0000800000 */
[----:B------:R-:W-:-:S05]  /*2a2c0*/  IMAD.IADD R3, R2, 0x1, R3 ;  /* 0x0000000102037824 */ /* 0x000fca00078e0203 */
[----:B--2---:R-:W2:Y:S02]  /*2a2d0*/  SHFL.UP PT, R5, R3, 0x2, RZ ;  /* 0x0440000003057989 */ /* 0x004ea400000e00ff */
        /* <DEDUP_REMOVED lines=12> */
.L_x_4869:
[----:B------:R-:W-:Y:S02]  /*2a3a0*/  ULDC UR4, c[0x0][0xc38] ;  /* 0x00030e0000047ab9 */ /* 0x000fe40000000800 */
[----:B------:R-:W-:-:S04]  /*2a3b0*/  IMAD.U32 R3, RZ, RZ, UR4 ;  /* 0x00000004ff037e24 */ /* 0x000fc8000f8e00ff */
[----:B---3--:R-:W-:-:S04]  /*2a3c0*/  IMAD R7, R7, R3, RZ ;  /* 0x0000000307077224 */ /* 0x008fc800078e02ff */
[----:B------:R-:W-:-:S05]  /*2a3d0*/  IMAD.IADD R4, R7, 0x1, R4 ;  /* 0x0000000107047824 */ /* 0x000fca00078e0204 */
[----:B------:R-:W-:-:S13]  /*2a3e0*/  ISETP.GT.AND P6, PT, R4, R0, PT ;  /* 0x000000000400720c */ /* 0x000fda0003fc4270 */
[----:B------:R-:W-:Y:S05]  /*2a3f0*/  @!P6 BRA `(.L_x_4713) ;  /* 0xfffffffc0064e947 */ /* 0x000fea000383ffff */
[----:B------:R-:W-:-:S07]  /*2a400*/  IMAD.MOV.U32 R6, RZ, RZ, R5 ;  /* 0x000000ffff067224 */ /* 0x000fce00078e0005 */
.L_x_4708:
[----:B------:R-:W-:Y:S01]  /*2a410*/  IMAD.IADD R7, R4, 0x1, -R7 ;  /* 0x0000000104077824 */ /* 0x000fe200078e0a07 */
[----:B------:R-:W-:-:S03]  /*2a420*/  UMOV UR4, 0xffffffff ;  /* 0xffffffff00047882 */ /* 0x000fc60000000000 */
[----:B------:R-:W-:-:S05]  /*2a430*/  IMAD R4, R6, R3, R7 ;  /* 0x0000000306047224 */ /* 0x000fca00078e0207 */
[----:B------:R-:W-:Y:S01]  /*2a440*/  ISETP.GT.AND P6, PT, R4, R0, PT ;  /* 0x000000000400720c */ /* 0x000fe20003fc4270 */
[----:B------:R-:W-:-:S12]  /*2a450*/  BRA.DIV UR4, `(.L_x_4714) ;  /* 0x0000004604207947 */ /* 0x000fd8000b800000 */
[----:B--2---:R-:W-:-:S04]  /*2a460*/  VOTE.ANY R5, PT, !P6 ;  /* 0x0000000000057806 */ /* 0x004fc800070e0100 */
[----:B------:R-:W2:Y:S02]  /*2a470*/  POPC R4, R5 ;  /* 0x0000000500047309 */ /* 0x000ea40000000000 */
[----:B--2---:R2:W3:Y:S02]  /*2a480*/  SHFL.IDX PT, R17, R2, R4, 0x1f ;  /* 0x00001f0402117589 */ /* 0x0044e400000e0000 */
.L_x_4873:
[----:B------:R-:W-:Y:S01]  /*2a490*/  ISETP.NE.AND P0, PT, R5, RZ, PT ;  /* 0x000000ff0500720c */ /* 0x000fe20003f05270 */
[----:B------:R-:W-:-:S12]  /*2a4a0*/  IMAD.MOV.U32 R16, RZ, RZ, RZ ;  /* 0x000000ffff107224 */ /* 0x000fd800078e00ff */
[----:B------:R-:W-:Y:S05]  /*2a4b0*/  @!P0 BRA `(.L_x_4715) ;  /* 0x0000000000148947 */ /* 0x000fea0003800000 */
[----:B------:R-:W-:Y:S01]  /*2a4c0*/  UMOV UR4, 0xffffffff ;  /* 0xffffffff00047882 */ /* 0x000fe20000000000 */
[----:B------:R-:W-:Y:S02]  /*2a4d0*/  VIADD R12, R4, 0xffffffff ;  /* 0xffffffff040c7836 */ /* 0x000fe40000000000 */
[----:B------:R-:W-:Y:S05]  /*2a4e0*/  BRA.DIV UR4, `(.L_x_4716) ;  /* 0x0000004604447947 */ /* 0x000fea000b800000 */
[----:B------:R4:W0:Y:S02]  /*2a4f0*/  SHFL.IDX PT, R6, R6, R12, 0x1f ;  /* 0x00001f0c06067589 */ /* 0x00082400000e0000 */
.L_x_4876:
[----:B0-----:R-:W-:-:S07]  /*2a500*/  IMAD.MOV.U32 R16, RZ, RZ, R6 ;  /* 0x000000ffff107224 */ /* 0x001fce00078e0006 */
.L_x_4715:
[----:B------:R-:W2:Y:S01]  /*2a510*/  LDC.64 R8, c[0x0][0xc90] ;  /* 0x00032400ff087b82 */ /* 0x000ea20000000a00 */
[----:B------:R-:W-:-:S04]  /*2a520*/  IMAD.IADD R19, R4, 0x1, R19 ;  /* 0x0000000104137824 */ /* 0x000fc800078e0213 */
[----:B--2---:R-:W-:-:S05]  /*2a530*/  IMAD.WIDE R4, R19, 0x4, R8 ;  /* 0x0000000413047825 */ /* 0x004fca00078e0208 */
[----:B------:R-:W3:Y:S01]  /*2a540*/  LDG.E R2, desc[UR40][R4.64] ;  /* 0x0000002804027981 */ /* 0x000ee2000c1e1900 */
[----:B------:R-:W-:-:S04]  /*2a550*/  IMAD R16, R16, R3, R7 ;  /* 0x0000000310107224 */ /* 0x000fc800078e0207 */
[----:B------:R-:W-:Y:S02]  /*2a560*/  IMAD.IADD R0, R0, 0x1, -R16 ;  /* 0x0000000100007824 */ /* 0x000fe400078e0a10 */
[----:B---3--:R-:W-:-:S05]  /*2a570*/  IMAD R8, R17, R2, RZ ;  /* 0x0000000211087224 */ /* 0x008fca00078e02ff */
        /* <DEDUP_REMOVED lines=57> */
[----:B------:R-:W-:-:S05]  /*2a910*/  LOP3.LUT R2, RZ, R2, RZ, 0x33, !PT ;  /* 0x00000002ff027212 */ /* 0x000fca00078e33ff */
[----:B------:R-:W-:Y:S01]  /*2a920*/  IMAD.IADD R17, R17, 0x1, R2 ;  /* 0x0000000111117824 */ /* 0x000fe200078e0202 */
[----:B------:R-:W-:Y:S06]  /*2a930*/  BRA `(.L_x_4717) ;  /* 0x00000000001c7947 */ /* 0x000fec0003800000 */
.L_x_4709:
[----:B------:R-:W-:Y:S01]  /*2a940*/  UMOV UR4, URZ ;  /* 0x0000003f00047c82 */ /* 0x000fe20008000000 */
[----:B------:R-:W-:Y:S01]  /*2a950*/  UMOV UR5, URZ ;  /* 0x0000003f00057c82 */ /* 0x000fe20008000000 */
[----:B------:R-:W-:Y:S01]  /*2a960*/  ULDC UR6, c[0x0][0xc3c] ;  /* 0x00030f0000067ab9 */ /* 0x000fe20000000800 */
[----:B------:R-:W-:Y:S02]  /*2a970*/  IMAD.MOV.U32 R16, RZ, RZ, R0 ;  /* 0x000000ffff107224 */ /* 0x000fe400078e0000 */
[----:B------:R-:W-:Y:S02]  /*2a980*/  IMAD.U32 R17, RZ, RZ, UR4 ;  /* 0x00000004ff117e24 */ /* 0x000fe4000f8e00ff */
[----:B------:R-:W-:Y:S02]  /*2a990*/  IMAD.U32 R18, RZ, RZ, UR5 ;  /* 0x00000005ff127e24 */ /* 0x000fe4000f8e00ff */
[----:B------:R-:W-:-:S07]  /*2a9a0*/  IMAD.U32 R19, RZ, RZ, UR6 ;  /* 0x00000006ff137e24 */ /* 0x000fce000f8e00ff */
.L_x_4717:
[----:B------:R3:W5:Y:S01]  /*2a9b0*/  LDL R3, [R1] ;  /* 0x0000000001037983 */ /* 0x0007620000100800 */
[----:B------:R-:W0:Y:S01]  /*2a9c0*/  S2R R0, SR_TID.X ;  /* 0x0000000000007919 */ /* 0x000e220000002100 */
[----:B------:R-:W-:Y:S05]  /*2a9d0*/  WARPSYNC.ALL ;  /* 0x0000000000007948 */ /* 0x000fea0003800000 */
[----:B0-----:R-:W-:Y:S01]  /*2a9e0*/  LOP3.LUT R0, R0, 0x1f, RZ, 0xc0, !PT ;  /* 0x0000001f00007812 */ /* 0x001fe200078ec0ff */
[----:B------:R-:W-:Y:S03]  /*2a9f0*/  BAR.SYNC.DEFER_BLOCKING 0x4, 0x180 ;  /* 0x0106000000007b1d */ /* 0x000fe60000010000 */
[----:B------:R-:W-:-:S13]  /*2aa00*/  ISETP.NE.AND P0, PT, R0, RZ, PT ;  /* 0x000000ff0000720c */ /* 0x000fda0003f05270 */
[----:B------:R-:W5:Y:S01]  /*2aa10*/  @!P0 S2R R0, SR_CgaCtaId ;  /* 0x0000000000008919 */ /* 0x000f620000008800 */
[----:B------:R-:W-:-:S04]  /*2aa20*/  @!P0 MOV R2, 0x400 ;  /* 0x0000040000028802 */ /* 0x000fc80000000f00 */
[----:B-----5:R-:W-:-:S05]  /*2aa30*/  @!P0 LEA R3, R0, R2, 0x18 ;  /* 0x0000000200038211 */ /* 0x020fca00078ec0ff */
[----:B------:R3:W-:Y:S04]  /*2aa40*/  @!P0 STS.128 [R3+0x2a8d0], R16 ;  /* 0x02a8d01003008388 */ /* 0x0007e80000000c00 */
[----:B------:R3:W-:Y:S01]  /*2aa50*/  @!P0 STL [R1], R3 ;  /* 0x0000000301008387 */ /* 0x0007e20000100800 */
[----:B------:R-:W-:Y:S06]  /*2aa60*/  BAR.ARV 0x5, 0x180 ;  /* 0x0146000000007b1d */ /* 0x000fec0000002000 */
.L_x_4706:
[----:B------:R-:W-:Y:S02]  /*2aa70*/  ULDC UR4, c[0x0][0xc3c] ;  /* 0x00030f0000047ab9 */ /* 0x000fe40000000800 */
[----:B---3--:R-:W-:-:S13]  /*2aa80*/  ISETP.GE.AND P0, PT, R19, UR4, PT ;  /* 0x0000000413007c0c */ /* 0x008fda000bf06270 */
[----:B------:R-:W-:Y:S05]  /*2aa90*/  @!P0 BRA `(.L_x_4718) ;  /* 0xffffff9000f08947 */ /* 0x000fea000383ffff */
[----:B------:R-:W-:Y:S05]  /*2aaa0*/  BSYNC B7 ;  /* 0x0000000000077941 */ /* 0x000fea0003800000 */
.L_x_4586:
[----:B--2---:R-:W2:Y:S01]  /*2aab0*/  LDL.LU R0, [R1+0x60] ;  /* 0x0000600001007983 */ /* 0x004ea20000300800 */
[----:B------:R-:W-:Y:S01]  /*2aac0*/  BSSY B0, `(.L_x_4719) ;  /* 0x000000b000007945 */ /* 0x000fe20003800000 */
[----:B------:R-:W3:Y:S01]  /*2aad0*/  S2R R5, SR_CgaCtaId ;  /* 0x0000000000057919 */ /* 0x000ee20000008800 */
[----:B--2---:R-:W-:-:S05]  /*2aae0*/  VIADD R0, R0, 0x1 ;  /* 0x0000000100007836 */ /* 0x004fca0000000000 */
[----:B0-----:R-:W-:-:S04]  /*2aaf0*/  LEA.HI R2, R0, R0, RZ, 0x1 ;  /* 0x0000000000027211 */ /* 0x001fc800078f08ff */
[----:B------:R-:W-:-:S05]  /*2ab00*/  LOP3.LUT R3, R2, 0xfffffffe, RZ, 0xc0, !PT ;  /* 0xfffffffe02037812 */ /* 0x000fca00078ec0ff */
[----:B------:R-:W-:Y:S01]  /*2ab10*/  IMAD.IADD R3, R0, 0x1, -R3 ;  /* 0x0000000100037824 */ /* 0x000fe200078e0a03 */
[----:B------:R-:W-:-:S04]  /*2ab20*/  MOV R0, 0x400 ;  /* 0x0000040000007802 */ /* 0x000fc80000000f00 */
[----:B---3--:R-:W-:Y:S02]  /*2ab30*/  LEA R0, R5, R0, 0x18 ;  /* 0x0000000005007211 */ /* 0x008fe400078ec0ff */
[----:B------:R-:W-:-:S04]  /*2ab40*/  SHF.L.U32 R3, R3, 0x1f, RZ ;  /* 0x0000001f03037819 */ /* 0x000fc800000006ff */
[----:B------:R-:W0:Y:S02]  /*2ab50*/  SYNCS.PHASECHK.TRANS64.TRYWAIT P0, [R0+URZ+0x2a820], R3 ;  /* 0x02a82003000075a7 */ /* 0x000e24000800017f */
[----:B0-----:R-:W-:Y:S05]  /*2ab60*/  @!P0 BRA `(.L_x_4720) ;  /* 0x0000003c00cc8947 */ /* 0x001fea0003800000 */
.L_x_4877:
[----:B------:R-:W-:Y:S05]  /*2ab70*/  BSYNC B0 ;  /* 0x0000000000007941 */ /* 0x000fea0003800000 */
.L_x_4719:
[----:B------:R-:W-:-:S03]  /*2ab80*/  UMOV UR4, 0xffffffff ;  /* 0xffffffff00047882 */ /* 0x000fc60000000000 */
[----:B------:R-:W-:Y:S05]  /*2ab90*/  BRA.DIV UR4, `(.L_x_4721) ;  /* 0x0000003e04d47947 */ /* 0x000fea000b800000 */
[----:B------:R-:W2:Y:S02]  /*2aba0*/  S2R R2, SR_TID.X ;  /* 0x0000000000027919 */ /* 0x000ea40000002100 */
[----:B--2---:R-:W-:-:S04]  /*2abb0*/  SHF.R.U32.HI R2, RZ, 0x5, R2 ;  /* 0x00000005ff027819 */ /* 0x004fc80000011602 */
[----:B------:R-:W-:-:S05]  /*2abc0*/  LOP3.LUT R2, R2, 0x3, RZ, 0xc0, !PT ;  /* 0x0000000302027812 */ /* 0x000fca00078ec0ff */
[----:B------:R2:W3:Y:S02]  /*2abd0*/  SHFL.IDX PT, R14, R2, RZ, 0x1f ;  /* 0x00001fff020e7589 */ /* 0x0004e400000e0000 */
.L_x_4880:
[----:B---3--:R-:W-:-:S13]  /*2abe0*/  ISETP.NE.AND P0, PT, R14, RZ, PT ;  /* 0x000000ff0e00720c */ /* 0x008fda0003f05270 */
[----:B------:R-:W-:Y:S05]  /*2abf0*/  @P0 BRA `(.L_x_4357) ;  /* 0x0000000000b00947 */ /* 0x000fea0003800000 */
[----:B------:R-:W-:-:S03]  /*2ac00*/  UMOV UR4, 0xffffffff ;  /* 0xffffffff00047882 */ /* 0x000fc60000000000 */
[----:B------:R-:W-:Y:S05]  /*2ac10*/  BRA.DIV UR4, `(.L_x_4722) ;  /* 0x0000003e04e87947 */ /* 0x000fea000b800000 */
[----:B------:R-:W-:-:S13]  /*2ac20*/  ELECT P6, URZ, PT ;  /* 0x00000000003f782f */ /* 0x000fda00038c0000 */
.L_x_4883:
[----:B------:R-:W-:Y:S05]  /*2ac30*/  @!P6 BRA `(.L_x_4357) ;  /* 0x0000000000a0e947 */ /* 0x000fea0003800000 */
[----:B------:R-:W-:-:S06]  /*2ac40*/  ULOP3.LUT UR4, UR37, 0x2, URZ, 0xfc, !UPT ;  /* 0x0000000225047892 */ /* 0x000fcc000f8efc3f */
[----:B--2---:R-:W-:-:S05]  /*2ac50*/  IMAD.U32 R2, RZ, RZ, UR4 ;  /* 0x00000004ff027e24 */ /* 0x004fca000f8e00ff */
[----:B------:R-:W-:-:S13]  /*2ac60*/  ISETP.NE.AND P0, PT, R2, 0x3, PT ;  /* 0x000000030200780c */ /* 0x000fda0003f05270 */
[----:B------:R-:W-:Y:S05]  /*2ac70*/  @!P0 BRA `(.L_x_4723) ;  /* 0x0000000000048947 */ /* 0x000fea0003800000 */
[----:B------:R-:W-:Y:S01]  /*2ac80*/  BPT.TRAP 0x1 ;  /* 0x000000040000795c */ /* 0x000fe20000300000 */
.L_x_4723:
        /* <DEDUP_REMOVED lines=14> */
.L_x_4884:
[----:B------:R-:W2:Y:S02]  /*2ad70*/  SYNCS.PHASECHK.TRANS64.TRYWAIT P1, [R7+URZ], R2 ;  /* 0x00000002070075a7 */ /* 0x000ea4000802017f */
[----:B--2---:R-:W-:Y:S05]  /*2ad80*/  @!P1 BRA `(.L_x_4725) ;  /* 0x0000003c00c09947 */ /* 0x004fea0003800000 */
.L_x_4885:
[----:B------:R-:W-:Y:S05]  /*2ad90*/  @!P0 BRA `(.L_x_4726) ;  /* 0x0000000000048947 */ /* 0x000fea0003800000 */
[----:B------:R-:W-:Y:S01]  /*2ada0*/  BPT.TRAP 0x1 ;  /* 0x000000040000795c */ /* 0x000fe20000300000 */
.L_x_4726:
[----:B------:R-:W3:Y:S02]  /*2adb0*/  LDL.LU R4, [R1+0xc] ;  /* 0x00000c0001047983 */ /* 0x000ee40000300800 */
[----:B---3--:R-:W-:-:S04]  /*2adc0*/  IMAD R4, R4, 0x8, R0 ;  /* 0x0000000804047824 */ /* 0x008fc800078e0200 */
[----:B------:R-:W3:Y:S02]  /*2add0*/  SYNCS.PHASECHK.TRANS64.TRYWAIT P1, [R4+URZ+0x2a860], R5 ;  /* 0x02a86005040075a7 */ /* 0x000ee4000802017f */
[----:B---3--:R-:W-:Y:S05]  /*2ade0*/  @!P1 BRA `(.L_x_4727) ;  /* 0x0000003c00bc9947 */ /* 0x008fea0003800000 */
.L_x_4886:
[----:B------:R-:W-:Y:S05]  /*2adf0*/  @!P0 BRA `(.L_x_4728) ;  /* 0x0000000000048947 */ /* 0x000fea0003800000 */
[----:B------:R-:W-:Y:S01]  /*2ae00*/  BPT.TRAP 0x1 ;  /* 0x000000040000795c */ /* 0x000fe20000300000 */
.L_x_4728:
[----:B------:R-:W-:-:S04]  /*2ae10*/  IMAD R3, R3, 0x8, R0 ;  /* 0x0000000803037824 */ /* 0x000fc800078e0200 */
[----:B------:R-:W5:Y:S02]  /*2ae20*/  SYNCS.PHASECHK.TRANS64.TRYWAIT P1, [R3+URZ+0x2a860], R2 ;  /* 0x02a86002030075a7 */ /* 0x000f64000802017f */
[----:B-----5:R-:W-:Y:S05]  /*2ae30*/  @!P1 BRA `(.L_x_4729) ;  /* 0x0000003c00bc9947 */ /* 0x020fea0003800000 */
.L_x_4887:
[----:B------:R-:W-:Y:S05]  /*2ae40*/  @!P0 BRA `(.L_x_4730) ;  /* 0x0000000000048947 */ /* 0x000fea0003800000 */
[----:B------:R-:W-:Y:S01]  /*2ae50*/  BPT.TRAP 0x1 ;  /* 0x000000040000795c */ /* 0x000fe20000300000 */
.L_x_4730:
[----:B------:R-:W5:Y:S02]  /*2ae60*/  SYNCS.PHASECHK.TRANS64.TRYWAIT P0, [R4+URZ+0x2a880], R5 ;  /* 0x02a88005040075a7 */ /* 0x000f64000800017f */
[----:B-----5:R-:W-:Y:S05]  /*2ae70*/  @!P0 BRA `(.L_x_4731) ;  /* 0x0000003c00c08947 */ /* 0x020fea0003800000 */
.L_x_4732:
[----:B------:R0:W0:Y:S02]  /*2ae80*/  SYNCS.PHASECHK.TRANS64.TRYWAIT P0, [R3+URZ+0x2a880], R2 ;  /* 0x02a88002030075a7 */ /* 0x000024000800017f */
[----:B0-----:R-:W-:Y:S05]  /*2ae90*/  @!P0 NANOSLEEP.SYNCS 0x989680 ;  /* 0x009896800000895d */ /* 0x001fea0003900000 */
[----:B------:R-:W0:Y:S02]  /*2aea0*/  @!P0 SYNCS.PHASECHK.TRANS64 P0, [R3+URZ+0x2a880], R2 ;  /* 0x02a88002030085a7 */ /* 0x000e24000800007f */
[----:B0-----:R-:W-:Y:S05]  /*2aeb0*/  @!P0 BRA `(.L_x_4732) ;  /* 0xfffffffc00f08947 */ /* 0x001fea000383ffff */
.L_x_4357:
[----:B------:R-:W-:Y:S05]  /*2aec0*/  BSYNC B8 ;  /* 0x0000000000087941 */ /* 0x000fea0003800000 */
.L_x_4354:
[----:B------:R-:W-:Y:S05]  /*2aed0*/  EXIT ;  /* 0x000000000000794d */ /* 0x000fea0003800000 */
.L_x_4381:
[----:B0-----:R0:W1:Y:S02]  /*2aee0*/  SYNCS.PHASECHK.TRANS64.TRYWAIT P5, [R103+URZ+0x2a890], R108 ;  /* 0x02a8906c670075a7 */ /* 0x00106400080a017f */
[----:B-1----:R-:W-:Y:S05]  /*2aef0*/  @!P5 NANOSLEEP.SYNCS 0x989680 ;  /* 0x009896800000d95d */ /* 0x002fea0003900000 */
[----:B------:R-:W1:Y:S02]  /*2af00*/  @!P5 SYNCS.PHASECHK.TRANS64 P5, [R103+URZ+0x2a890], R108 ;  /* 0x02a8906c6700d5a7 */ /* 0x000e6400080a007f */
[----:B-1----:R-:W-:Y:S05]  /*2af10*/  @!P5 BRA `(.L_x_4381) ;  /* 0xfffffffc00f0d947 */ /* 0x002fea000383ffff */
[----:B------:R-:W-:Y:S05]  /*2af20*/  BRA `(.L_x_4733) ;  /* 0xfffffd8000447947 */ /* 0x000fea000383ffff */
.L_x_4409:
[----:B-1----:R1:W2:Y:S02]  /*2af30*/  SYNCS.PHASECHK.TRANS64.TRYWAIT P5, [R103+URZ+0x2a890], R108 ;  /* 0x02a8906c670075a7 */ /* 0x0022a400080a017f */
[----:B--2---:R-:W-:Y:S05]  /*2af40*/  @!P5 NANOSLEEP.SYNCS 0x989680 ;  /* 0x009896800000d95d */ /* 0x004fea0003900000 */
[----:B------:R-:W2:Y:S02]  /*2af50*/  @!P5 SYNCS.PHASECHK.TRANS64 P5, [R103+URZ+0x2a890], R108 ;  /* 0x02a8906c6700d5a7 */ /* 0x000ea400080a007f */
[----:B--2---:R-:W-:Y:S05]  /*2af60*/  @!P5 BRA `(.L_x_4409) ;  /* 0xfffffffc00f0d947 */ /* 0x004fea000383ffff */
[----:B------:R-:W-:Y:S05]  /*2af70*/  BRA `(.L_x_4734) ;  /* 0xfffffdb000407947 */ /* 0x000fea000383ffff */
.L_x_4422:
[----:B0-----:R0:W1:Y:S02]  /*2af80*/  SYNCS.PHASECHK.TRANS64.TRYWAIT P4, [R103+URZ+0x2a890], R108 ;  /* 0x02a8906c670075a7 */ /* 0x001064000808017f */
[----:B-1----:R-:W-:Y:S05]  /*2af90*/  @!P4 NANOSLEEP.SYNCS 0x989680 ;  /* 0x009896800000c95d */ /* 0x002fea0003900000 */
[----:B------:R-:W1:Y:S02]  /*2afa0*/  @!P4 SYNCS.PHASECHK.TRANS64 P4, [R103+URZ+0x2a890], R108 ;  /* 0x02a8906c6700c5a7 */ /* 0x000e64000808007f */
[----:B-1----:R-:W-:Y:S05]  /*2afb0*/  @!P4 BRA `(.L_x_4422) ;  /* 0xfffffffc00f0c947 */ /* 0x002fea000383ffff */
[----:B------:R-:W-:Y:S05]  /*2afc0*/  BRA `(.L_x_4735) ;  /* 0xfffffde000587947 */ /* 0x000fea000383ffff */
.L_x_4426:
[----:B--2---:R2:W3:Y:S02]  /*2afd0*/  SYNCS.PHASECHK.TRANS64.TRYWAIT P3, [R103+URZ+0x2a8b0], R108 ;  /* 0x02a8b06c670075a7 */ /* 0x0044e4000806017f */
[----:B---3--:R-:W-:Y:S05]  /*2afe0*/  @!P3 NANOSLEEP.SYNCS 0x989680 ;  /* 0x009896800000b95d */ /* 0x008fea0003900000 */
[----:B------:R-:W3:Y:S02]  /*2aff0*/  @!P3 SYNCS.PHASECHK.TRANS64 P3, [R103+URZ+0x2a8b0], R108 ;  /* 0x02a8b06c6700b5a7 */ /* 0x000ee4000806007f */
[----:B---3--:R-:W-:Y:S05]  /*2b000*/  @!P3 BRA `(.L_x_4426) ;  /* 0xfffffffc00f0b947 */ /* 0x008fea000383ffff */
[----:B------:R-:W-:Y:S05]  /*2b010*/  BRA `(.L_x_4736) ;  /* 0xfffffde000f07947 */ /* 0x000fea000383ffff */
.L_x_4440:
        /* <DEDUP_REMOVED lines=8> */
[----:B------:R-:W-:-:S05]  /*2b0a0*/  SHF.R.S32.HI R2, RZ, 0x7, R2 ;  /* 0x00000007ff027819 */ /* 0x000fca0000011402 */
[----:B------:R-:W-:-:S07]  /*2b0b0*/  IMAD.MOV.U32 R13, RZ, RZ, R2 ;  /* 0x000000ffff0d7224 */ /* 0x000fce00078e0002 */
[----:B-----5:R-:W-:Y:S05]  /*2b0c0*/  WARPSYNC.COLLECTIVE R15, `(.L_x_4738) ;  /* 0x000000000f087348 */ /* 0x020fea0003c00000 */
[----:B------:R0:W1:Y:S02]  /*2b0d0*/  SHFL.IDX P6, R14, R13, R12, R11 ;  /* 0x0000000c0d0e7389 */ /* 0x00006400000c000b */
[----:B01---5:R-:W-:Y:S01]  /*2b0e0*/  ENDCOLLECTIVE ;  /* 0x000000000000791b */ /* 0x023fe20003800000 */
.L_x_4738:
[----:B------:R-:W-:Y:S05]  /*2b0f0*/  BSYNC B0 ;  /* 0x0000000000007941 */ /* 0x000fea0003800000 */
.L_x_4737:
[----:B------:R-:W-:Y:S01]  /*2b100*/  IMAD.MOV.U32 R208, RZ, RZ, R14 ;  /* 0x000000ffffd07224 */ /* 0x000fe200078e000e */
[----:B------:R-:W-:Y:S06]  /*2b110*/  BRA `(.L_x_4739) ;  /* 0xfffffdec00a87947 */ /* 0x000fec000383ffff */
.L_x_4450:
[----:B------:R-:W-:Y:S01]  /*2b120*/  BSSY B1, `(.L_x_4740) ;  /* 0x0000007000017945 */ /* 0x000fe20003800000 */
[----:B------:R-:W-:Y:S02]  /*2b130*/  IMAD.MOV.U32 R12, RZ, RZ, RZ ;  /* 0x000000ffff0c7224 */ /* 0x000fe400078e00ff */
[----:B------:R-:W-:Y:S02]  /*2b140*/  IMAD.MOV.U32 R11, RZ, RZ, 0x1e1f ;  /* 0x00001e1fff0b7424 */ /* 0x000fe400078e00ff */
[----:B------:R-:W-:-:S07]  /*2b150*/  IMAD.MOV.U32 R15, RZ, RZ, -0x1 ;  /* 0xffffffffff0f7424 */ /* 0x000fce00078e00ff */
[----:B------:R-:W-:Y:S05]  /*2b160*/  WARPSYNC.COLLECTIVE R15, `(.L_x_4741) ;  /* 0x000000000f087348 */ /* 0x000fea0003c00000 */
[----:B------:R0:W1:Y:S02]  /*2b170*/  SHFL.IDX P6, R14, R13, R12, R11 ;  /* 0x0000000c0d0e7389 */ /* 0x00006400000c000b */
[----:B01----:R-:W-:Y:S01]  /*2b180*/  ENDCOLLECTIVE ;  /* 0x000000000000791b */ /* 0x003fe20003800000 */
.L_x_4741:
[----:B------:R-:W-:Y:S05]  /*2b190*/  BSYNC B1 ;  /* 0x0000000000017941 */ /* 0x000fea0003800000 */
.L_x_4740:
[----:B------:R-:W-:Y:S02]  /*2b1a0*/  IMAD.MOV.U32 R13, RZ, RZ, R3 ;  /* 0x000000ffff0d7224 */ /* 0x000fe400078e0003 */
[----:B------:R-:W-:Y:S02]  /*2b1b0*/  IMAD.MOV.U32 R12, RZ, RZ, RZ ;  /* 0x000000ffff0c7224 */ /* 0x000fe400078e00ff */
[----:B------:R-:W-:Y:S02]  /*2b1c0*/  IMAD.MOV.U32 R11, RZ, RZ, 0x1e1f ;  /* 0x00001e1fff0b7424 */ /* 0x000fe400078e00ff */
[----:B------:R-:W-:Y:S02]  /*2b1d0*/  IMAD.MOV.U32 R15, RZ, RZ, -0x1 ;  /* 0xffffffffff0f7424 */ /* 0x000fe400078e00ff */
[----:B------:R-:W-:-:S07]  /*2b1e0*/  IMAD.MOV.U32 R0, RZ, RZ, R14 ;  /* 0x000000ffff007224 */ /* 0x000fce00078e000e */
[----:B------:R-:W-:Y:S05]  /*2b1f0*/  WARPSYNC.COLLECTIVE R15, `(.L_x_4742) ;  /* 0x000000000f087348 */ /* 0x000fea0003c00000 */
[----:B------:R0:W1:Y:S02]  /*2b200*/  SHFL.IDX P6, R14, R13, R12, R11 ;  /* 0x0000000c0d0e7389 */ /* 0x00006400000c000b */
[----:B01----:R-:W-:Y:S01]  /*2b210*/  ENDCOLLECTIVE ;  /* 0x000000000000791b */ /* 0x003fe20003800000 */
.L_x_4742:
[----:B------:R-:W-:Y:S02]  /*2b220*/  IMAD.MOV.U32 R13, RZ, RZ, R4 ;  /* 0x000000ffff0d7224 */ /* 0x000fe400078e0004 */
[----:B------:R-:W-:-:S07]  /*2b230*/  IMAD.MOV.U32 R3, RZ, RZ, R14 ;  /* 0x000000ffff037224 */ /* 0x000fce00078e000e */
[----:B------:R-:W-:Y:S05]  /*2b240*/  WARPSYNC.COLLECTIVE R15, `(.L_x_4743) ;  /* 0x000000000f087348 */ /* 0x000fea0003c00000 */
[----:B------:R0:W1:Y:S02]  /*2b250*/  SHFL.IDX P6, R14, R13, R12, R11 ;  /* 0x0000000c0d0e7389 */ /* 0x00006400000c000b */
[----:B01----:R-:W-:Y:S01]  /*2b260*/  ENDCOLLECTIVE ;  /* 0x000000000000791b */ /* 0x003fe20003800000 */
.L_x_4743:
[----:B------:R-:W-:Y:S02]  /*2b270*/  IMAD.MOV.U32 R13, RZ, RZ, R5 ;  /* 0x000000ffff0d7224 */ /* 0x000fe400078e0005 */
[----:B------:R-:W-:-:S07]  /*2b280*/  IMAD.MOV.U32 R4, RZ, RZ, R14 ;  /* 0x000000ffff047224 */ /* 0x000fce00078e000e */
[----:B------:R-:W-:Y:S05]  /*2b290*/  WARPSYNC.COLLECTIVE R15, `(.L_x_4744) ;  /* 0x000000000f087348 */ /* 0x000fea0003c00000 */
[----:B------:R0:W1:Y:S02]  /*2b2a0*/  SHFL.IDX P6, R14, R13, R12, R11 ;  /* 0x0000000c0d0e7389 */ /* 0x00006400000c000b */
[----:B01----:R-:W-:Y:S01]  /*2b2b0*/  ENDCOLLECTIVE ;  /* 0x000000000000791b */ /* 0x003fe20003800000 */
.L_x_4744:
[----:B------:R-:W-:Y:S05]  /*2b2c0*/  BRA `(.L_x_4745) ;  /* 0xfffffdf4009c7947 */ /* 0x000fea000383ffff */
.L_x_4454:
[----:B0-----:R0:W2:Y:S02]  /*2b2d0*/  SYNCS.PHASECHK.TRANS64.TRYWAIT P0, [R16+URZ+0x2a800], R5 ;  /* 0x02a80005100075a7 */ /* 0x0010a4000800017f */
[----:B--2---:R-:W-:Y:S05]  /*2b2e0*/  @!P0 NANOSLEEP.SYNCS 0x989680 ;  /* 0x009896800000895d */ /* 0x004fea0003900000 */
[----:B------:R-:W2:Y:S02]  /*2b2f0*/  @!P0 SYNCS.PHASECHK.TRANS64 P0, [R16+URZ+0x2a800], R5 ;  /* 0x02a80005100085a7 */ /* 0x000ea4000800007f */
[----:B--2---:R-:W-:Y:S05]  /*2b300*/  @!P0 BRA `(.L_x_4454) ;  /* 0xfffffffc00f08947 */ /* 0x004fea000383ffff */
[----:B------:R-:W-:Y:S05]  /*2b310*/  BRA `(.L_x_4746) ;  /* 0xfffffdf800d87947 */ /* 0x000fea000383ffff */
.L_x_4466:
[----:B------:R-:W-:Y:S01]  /*2b320*/  BSSY B1, `(.L_x_4747) ;  /* 0x0000007000017945 */ /* 0x000fe20003800000 */
[----:B------:R-:W-:Y:S02]  /*2b330*/  IMAD.MOV.U32 R12, RZ, RZ, RZ ;  /* 0x000000ffff0c7224 */ /* 0x000fe400078e00ff */
[----:B------:R-:W-:Y:S02]  /*2b340*/  IMAD.MOV.U32 R11, RZ, RZ, 0x1e1f ;  /* 0x00001e1fff0b7424 */ /* 0x000fe400078e00ff */
[----:B------:R-:W-:-:S07]  /*2b350*/  IMAD.MOV.U32 R15, RZ, RZ, -0x1 ;  /* 0xffffffffff0f7424 */ /* 0x000fce00078e00ff */
[----:B------:R-:W-:Y:S05]  /*2b360*/  WARPSYNC.COLLECTIVE R15, `(.L_x_4748) ;  /* 0x000000000f087348 */ /* 0x000fea0003c00000 */
[----:B------:R0:W1:Y:S02]  /*2b370*/  SHFL.IDX P6, R14, R13, R12, R11 ;  /* 0x0000000c0d0e7389 */ /* 0x00006400000c000b */
[----:B01----:R-:W-:Y:S01]  /*2b380*/  ENDCOLLECTIVE ;  /* 0x000000000000791b */ /* 0x003fe20003800000 */
.L_x_4748:
[----:B------:R-:W-:Y:S05]  /*2b390*/  BSYNC B1 ;  /* 0x0000000000017941 */ /* 0x000fea0003800000 */
.L_x_4747:
        /* <DEDUP_REMOVED lines=8> */
.L_x_4749:
[----:B------:R-:W-:Y:S02]  /*2b420*/  IMAD.MOV.U32 R13, RZ, RZ, R20 ;  /* 0x000000ffff0d7224 */ /* 0x000fe400078e0014 */
[----:B------:R-:W-:-:S07]  /*2b430*/  IMAD.MOV.U32 R3, RZ, RZ, R14 ;  /* 0x000000ffff037224 */ /* 0x000fce00078e000e */
[----:B------:R-:W-:Y:S05]  /*2b440*/  WARPSYNC.COLLECTIVE R15, `(.L_x_4750) ;  /* 0x000000000f087348 */ /* 0x000fea0003c00000 */
[----:B------:R0:W1:Y:S02]  /*2b450*/  SHFL.IDX P6, R14, R13, R12, R11 ;  /* 0x0000000c0d0e7389 */ /* 0x00006400000c000b */
[----:B01----:R-:W-:Y:S01]  /*2b460*/  ENDCOLLECTIVE ;  /* 0x000000000000791b */ /* 0x003fe20003800000 */
.L_x_4750:
[----:B------:R-:W-:Y:S02]  /*2b470*/  IMAD.MOV.U32 R13, RZ, RZ, R21 ;  /* 0x000000ffff0d7224 */ /* 0x000fe400078e0015 */
[----:B------:R-:W-:-:S07]  /*2b480*/  IMAD.MOV.U32 R20, RZ, RZ, R14 ;  /* 0x000000ffff147224 */ /* 0x000fce00078e000e */
[----:B------:R-:W-:Y:S05]  /*2b490*/  WARPSYNC.COLLECTIVE R15, `(.L_x_4751) ;  /* 0x000000000f087348 */ /* 0x000fea0003c00000 */
[----:B------:R0:W1:Y:S02]  /*2b4a0*/  SHFL.IDX P6, R14, R13, R12, R11 ;  /* 0x0000000c0d0e7389 */ /* 0x00006400000c000b */
[----:B01----:R-:W-:Y:S01]  /*2b4b0*/  ENDCOLLECTIVE ;  /* 0x000000000000791b */ /* 0x003fe20003800000 */
.L_x_4751:
[----:B------:R-:W-:Y:S01]  /*2b4c0*/  IMAD.MOV.U32 R21, RZ, RZ, R14 ;  /* 0x000000ffff157224 */ /* 0x000fe200078e000e */
[----:B------:R-:W-:Y:S06]  /*2b4d0*/  BRA `(.L_x_4752) ;  /* 0xfffffe2800a07947 */ /* 0x000fec000383ffff */
.L_x_4470:
[----:B--2---:R2:W4:Y:S02]  /*2b4e0*/  SYNCS.PHASECHK.TRANS64.TRYWAIT P0, [R16+URZ+0x2a800], R21 ;  /* 0x02a80015100075a7 */ /* 0x004524000800017f */
[----:B----4-:R-:W-:Y:S05]  /*2b4f0*/  @!P0 NANOSLEEP.SYNCS 0x989680 ;  /* 0x009896800000895d */ /* 0x010fea0003900000 */
[----:B------:R-:W4:Y:S02]  /*2b500*/  @!P0 SYNCS.PHASECHK.TRANS64 P0, [R16+URZ+0x2a800], R21 ;  /* 0x02a80015100085a7 */ /* 0x000f24000800007f */
[----:B----4-:R-:W-:Y:S05]  /*2b510*/  @!P0 BRA `(.L_x_4470) ;  /* 0xfffffffc00f08947 */ /* 0x010fea000383ffff */
[----:B------:R-:W-:Y:S05]  /*2b520*/  BRA `(.L_x_4753) ;  /* 0xfffffe2c009c7947 */ /* 0x000fea000383ffff */
.L_x_4478:
[----:B-1----:R1:W2:Y:S02]  /*2b530*/  SYNCS.PHASECHK.TRANS64.TRYWAIT P2, [R8+URZ+0x2a830], R3 ;  /* 0x02a83003080075a7 */ /* 0x0022a4000804017f */
[----:B--2---:R-:W-:Y:S05]  /*2b540*/  @!P2 NANOSLEEP.SYNCS 0x989680 ;  /* 0x009896800000a95d */ /* 0x004fea0003900000 */
[----:B------:R-:W2:Y:S02]  /*2b550*/  @!P2 SYNCS.PHASECHK.TRANS64 P2, [R8+URZ+0x2a830], R3 ;  /* 0x02a830030800a5a7 */ /* 0x000ea4000804007f */
[----:B--2---:R-:W-:Y:S05]  /*2b560*/  @!P2 BRA `(.L_x_4478) ;  /* 0xfffffffc00f0a947 */ /* 0x004fea000383ffff */
[----:B------:R-:W-:Y:S05]  /*2b570*/  BRA `(.L_x_4477) ;  /* 0xfffffe5c00d87947 */ /* 0x000fea000383ffff */
.L_x_4496:
[----:B-1----:R1:W2:Y:S02]  /*2b580*/  SYNCS.PHASECHK.TRANS64.TRYWAIT P5, [R7+URZ+0x2a830], R6 ;  /* 0x02a83006070075a7 */ /* 0x0022a400080a017f */
[----:B--2---:R-:W-:Y:S05]  /*2b590*/  @!P5 NANOSLEEP.SYNCS 0x989680 ;  /* 0x009896800000d95d */ /* 0x004fea0003900000 */
[----:B------:R-:W2:Y:S02]  /*2b5a0*/  @!P5 SYNCS.PHASECHK.TRANS64 P5, [R7+URZ+0x2a830], R6 ;  /* 0x02a830060700d5a7 */ /* 0x000ea400080a007f */
[----:B--2---:R-:W-:Y:S05]  /*2b5b0*/  @!P5 BRA `(.L_x_4496) ;  /* 0xfffffffc00f0d947 */ /* 0x004fea000383ffff */
[----:B------:R-:W-:Y:S05]  /*2b5c0*/  BRA `(.L_x_4495) ;  /* 0xfffffe9800a87947 */ /* 0x000fea000383ffff */
.L_x_4500:
[----:B-1----:R1:W2:Y:S02]  /*2b5d0*/  SYNCS.PHASECHK.TRANS64.TRYWAIT P4, [R7+URZ+0x2a850], R6 ;  /* 0x02a85006070075a7 */ /* 0x0022a4000808017f */
[----:B--2---:R-:W-:Y:S05]  /*2b5e0*/  @!P4 NANOSLEEP.SYNCS 0x989680 ;  /* 0x009896800000c95d */ /* 0x004fea0003900000 */
[----:B------:R-:W2:Y:S02]  /*2b5f0*/  @!P4 SYNCS.PHASECHK.TRANS64 P4, [R7+URZ+0x2a850], R6 ;  /* 0x02a850060700c5a7 */ /* 0x000ea4000808007f */
[----:B--2---:R-:W-:Y:S05]  /*2b600*/  @!P4 BRA `(.L_x_4500) ;  /* 0xfffffffc00f0c947 */ /* 0x004fea000383ffff */
[----:B------:R-:W-:Y:S05]  /*2b610*/  BRA `(.L_x_4497) ;  /* 0xfffffe9c00787947 */ /* 0x000fea000383ffff */
.L_x_4520:
[----:B-1----:R1:W2:Y:S02]  /*2b620*/  SYNCS.PHASECHK.TRANS64.TRYWAIT P3, [R7+URZ+0x2a830], R8 ;  /* 0x02a83008070075a7 */ /* 0x0022a4000806017f */
[----:B--2---:R-:W-:Y:S05]  /*2b630*/  @!P3 NANOSLEEP.SYNCS 0x989680 ;  /* 0x009896800000b95d */ /* 0x004fea0003900000 */
[----:B------:R-:W2:Y:S02]  /*2b640*/  @!P3 SYNCS.PHASECHK.TRANS64 P3, [R7+URZ+0x2a830], R8 ;  /* 0x02a830080700b5a7 */ /* 0x000ea4000806007f */
[----:B--2---:R-:W-:Y:S05]  /*2b650*/  @!P3 BRA `(.L_x_4520) ;  /* 0xfffffffc00f0b947 */ /* 0x004fea000383ffff */
[----:B------:R-:W-:Y:S05]  /*2b660*/  BRA `(.L_x_4519) ;  /* 0xfffffed400ac7947 */ /* 0x000fea000383ffff */
.L_x_4524:
[----:B-1----:R1:W2:Y:S02]  /*2b670*/  SYNCS.PHASECHK.TRANS64.TRYWAIT P2, [R7+URZ+0x2a850], R6 ;  /* 0x02a85006070075a7 */ /* 0x0022a4000804017f */
[----:B--2---:R-:W-:Y:S05]  /*2b680*/  @!P2 NANOSLEEP.SYNCS 0x989680 ;  /* 0x009896800000a95d */ /* 0x004fea0003900000 */
[----:B------:R-:W2:Y:S02]  /*2b690*/  @!P2 SYNCS.PHASECHK.TRANS64 P2, [R7+URZ+0x2a850], R6 ;  /* 0x02a850060700a5a7 */ /* 0x000ea4000804007f */
[----:B--2---:R-:W-:Y:S05]  /*2b6a0*/  @!P2 BRA `(.L_x_4524) ;  /* 0xfffffffc00f0a947 */ /* 0x004fea000383ffff */
[----:B------:R-:W-:Y:S05]  /*2b6b0*/  BRA `(.L_x_4521) ;  /* 0xfffffed800887947 */ /* 0x000fea000383ffff */
.L_x_4532:
[----:B-1----:R1:W2:Y:S02]  /*2b6c0*/  SYNCS.PHASECHK.TRANS64.TRYWAIT P3, [R7+URZ+0x2a830], R8 ;  /* 0x02a83008070075a7 */ /* 0x0022a4000806017f */
[----:B--2---:R-:W-:Y:S05]  /*2b6d0*/  @!P3 NANOSLEEP.SYNCS 0x989680 ;  /* 0x009896800000b95d */ /* 0x004fea0003900000 */
[----:B------:R-:W2:Y:S02]  /*2b6e0*/  @!P3 SYNCS.PHASECHK.TRANS64 P3, [R7+URZ+0x2a830], R8 ;  /* 0x02a830080700b5a7 */ /* 0x000ea4000806007f */
[----:B--2---:R-:W-:Y:S05]  /*2b6f0*/  @!P3 BRA `(.L_x_4532) ;  /* 0xfffffffc00f0b947 */ /* 0x004fea000383ffff */
[----:B------:R-:W-:Y:S05]  /*2b700*/  BRA `(.L_x_4531) ;  /* 0xffffff0000047947 */ /* 0x000fea000383ffff */
.L_x_4536:
[----:B-1----:R1:W2:Y:S02]  /*2b710*/  SYNCS.PHASECHK.TRANS64.TRYWAIT P2, [R7+URZ+0x2a850], R6 ;  /* 0x02a85006070075a7 */ /* 0x0022a4000804017f */
[----:B--2---:R-:W-:Y:S05]  /*2b720*/  @!P2 NANOSLEEP.SYNCS 0x989680 ;  /* 0x009896800000a95d */ /* 0x004fea0003900000 */
[----:B------:R-:W2:Y:S02]  /*2b730*/  @!P2 SYNCS.PHASECHK.TRANS64 P2, [R7+URZ+0x2a850], R6 ;  /* 0x02a850060700a5a7 */ /* 0x000ea4000804007f */
[----:B--2---:R-:W-:Y:S05]  /*2b740*/  @!P2 BRA `(.L_x_4536) ;  /* 0xfffffffc00f0a947 */ /* 0x004fea000383ffff */
[----:B------:R-:W-:Y:S05]  /*2b750*/  BRA `(.L_x_4533) ;  /* 0xffffff0000e07947 */ /* 0x000fea000383ffff */
.L_x_4550:
[----:B-1----:R1:W2:Y:S02]  /*2b760*/  SYNCS.PHASECHK.TRANS64.TRYWAIT P1, [R15+URZ+0x2a850], R0 ;  /* 0x02a850000f0075a7 */ /* 0x0022a4000802017f */
[----:B--2---:R-:W-:Y:S05]  /*2b770*/  @!P1 NANOSLEEP.SYNCS 0x989680 ;  /* 0x009896800000995d */ /* 0x004fea0003900000 */
[----:B------:R-:W2:Y:S02]  /*2b780*/  @!P1 SYNCS.PHASECHK.TRANS64 P1, [R15+URZ+0x2a850], R0 ;  /* 0x02a850000f0095a7 */ /* 0x000ea4000802007f */
[----:B--2---:R-:W-:Y:S05]  /*2b790*/  @!P1 BRA `(.L_x_4550) ;  /* 0xfffffffc00f09947 */ /* 0x004fea000383ffff */
[----:B------:R-:W-:Y:S05]  /*2b7a0*/  BRA `(.L_x_4549) ;  /* 0xffffff3800507947 */ /* 0x000fea000383ffff */
.L_x_4554:
[----:B------:R-:W-:Y:S01]  /*2b7b0*/  SEL R21, R48, R27, P0 ;  /* 0x0000001b30157207 */ /* 0x000fe20000000000 */
[----:B------:R-:W-:Y:S01]  /*2b7c0*/  IMAD.MOV.U32 R11, RZ, RZ, 0x1c1f ;  /* 0x00001c1fff0b7424 */ /* 0x000fe200078e00ff */
[----:B------:R-:W-:Y:S01]  /*2b7d0*/  SEL R24, R27, R48, P0 ;  /* 0x000000301b187207 */ /* 0x000fe20000000000 */
[----:B------:R-:W-:Y:S01]  /*2b7e0*/  IMAD.MOV.U32 R15, RZ, RZ, -0x1 ;  /* 0xffffffffff0f7424 */ /* 0x000fe200078e00ff */
[----:B------:R-:W-:Y:S02]  /*2b7f0*/  SEL R27, R12, R41, P0 ;  /* 0x000000290c1b7207 */ /* 0x000fe40000000000 */
[----:B------:R-:W-:Y:S01]  /*2b800*/  SEL R32, R41, R12, P0 ;  /* 0x0000000c29207207 */ /* 0x000fe20000000000 */
[----:B------:R-:W-:Y:S01]  /*2b810*/  IMAD.MOV.U32 R12, RZ, RZ, R0 ;  /* 0x000000ffff0c7224 */ /* 0x000fe200078e0000 */
[----:B------:R-:W-:Y:S02]  /*2b820*/  SEL R7, R123, R38, P0 ;  /* 0x000000267b077207 */ /* 0x000fe40000000000 */
[----:B------:R-:W-:-:S07]  /*2b830*/  SEL R8, R38, R123, P0 ;  /* 0x0000007b26087207 */ /* 0x000fce0000000000 */
[----:B01----:R-:W-:Y:S05]  /*2b840*/  WARPSYNC.COLLECTIVE R15, `(.L_x_4754) ;  /* 0x000000000f087348 */ /* 0x003fea0003c00000 */
[----:B------:R2:W3:Y:S02]  /*2b850*/  SHFL.IDX P6, R14, R13, R12, R11 ;  /* 0x0000000c0d0e7389 */ /* 0x0004e400000c000b */
[----:B0123--:R-:W-:Y:S01]  /*2b860*/  ENDCOLLECTIVE ;  /* 0x000000000000791b */ /* 0x00ffe20003800000 */
.L_x_4754:
        /* <DEDUP_REMOVED lines=19> */
.L_x_4755:
        /* <DEDUP_REMOVED lines=19> */
.L_x_4756:
        /* <DEDUP_REMOVED lines=19> */
.L_x_4757:
[----:B------:R-:W-:Y:S02]  /*2bc00*/  SEL R84, R93, R84, P0 ;  /* 0x000000545d547207 */ /* 0x000fe40000000000 */
        /* <DEDUP_REMOVED lines=8> */
.L_x_4758:
        /* <DEDUP_REMOVED lines=8> */
.L_x_4759:
[----:B------:R-:W-:Y:S02]  /*2bd10*/  IMAD.MOV.U32 R13, RZ, RZ, R21 ;  /* 0x000000ffff0d7224 */ /* 0x000fe400078e0015 */
[----:B------:R-:W-:Y:S02]  /*2bd20*/  IMAD.MOV.U32 R12, RZ, RZ, R0 ;  /* 0x000000ffff0c7224 */ /* 0x000fe400078e0000 */
[----:B------:R-:W-:-:S07]  /*2bd30*/  IMAD.MOV.U32 R20, RZ, RZ, R14 ;  /* 0x000000ffff147224 */ /* 0x000fce00078e000e */
[----:B------:R-:W-:Y:S05]  /*2bd40*/  WARPSYNC.COLLECTIVE R15, `(.L_x_4760) ;  /* 0x000000000f087348 */ /* 0x000fea0003c00000 */
[----:B------:R0:W1:Y:S02]  /*2bd50*/  SHFL.IDX P6, R14, R13, R12, R11 ;  /* 0x0000000c0d0e7389 */ /* 0x00006400000c000b */
[----:B01----:R-:W-:Y:S01]  /*2bd60*/  ENDCOLLECTIVE ;  /* 0x000000000000791b */ /* 0x003fe20003800000 */
.L_x_4760:
[----:B------:R-:W-:Y:S02]  /*2bd70*/  IMAD.MOV.U32 R13, RZ, RZ, R24 ;  /* 0x000000ffff0d7224 */ /* 0x000fe400078e0018 */
[----:B------:R-:W-:Y:S02]  /*2bd80*/  IMAD.MOV.U32 R12, RZ, RZ, R3 ;  /* 0x000000ffff0c7224 */ /* 0x000fe400078e0003 */
[----:B------:R-:W-:-:S07]  /*2bd90*/  IMAD.MOV.U32 R26, RZ, RZ, R14 ;  /* 0x000000ffff1a7224 */ /* 0x000fce00078e000e */
[----:B------:R-:W-:Y:S05]  /*2bda0*/  WARPSYNC.COLLECTIVE R15, `(.L_x_4761) ;  /* 0x000000000f087348 */ /* 0x000fea0003c00000 */
[----:B------:R0:W1:Y:S02]  /*2bdb0*/  SHFL.IDX P6, R14, R13, R12, R11 ;  /* 0x0000000c0d0e7389 */ /* 0x00006400000c000b */
[----:B01----:R-:W-:Y:S01]  /*2bdc0*/  ENDCOLLECTIVE ;  /* 0x000000000000791b */ /* 0x003fe20003800000 */
.L_x_4761:
[----:B------:R-:W-:Y:S02]  /*2bdd0*/  IMAD.MOV.U32 R13, RZ, RZ, R25 ;  /* 0x000000ffff0d7224 */ /* 0x000fe400078e0019 */
[----:B------:R-:W-:Y:S02]  /*2bde0*/  IMAD.MOV.U32 R12, RZ, RZ, R0 ;  /* 0x000000ffff0c7224 */ /* 0x000fe400078e0000 */
[----:B------:R-:W-:-:S07]  /*2bdf0*/  IMAD.MOV.U32 R21, RZ, RZ, R14 ;  /* 0x000000ffff157224 */ /* 0x000fce00078e000e */
[----:B------:R-:W-:Y:S05]  /*2be00*/  WARPSYNC.COLLECTIVE R15, `(.L_x_4762) ;  /* 0x000000000f087348 */ /* 0x000fea0003c00000 */
[----:B------:R0:W1:Y:S02]  /*2be10*/  SHFL.IDX P6, R14, R13, R12, R11 ;  /* 0x0000000c0d0e7389 */ /* 0x00006400000c000b */
[----:B01----:R-:W-:Y:S01]  /*2be20*/  ENDCOLLECTIVE ;  /* 0x000000000000791b */ /* 0x003fe20003800000 */
.L_x_4762:
        /* <DEDUP_REMOVED lines=8> */
.L_x_4763:
[----:B------:R-:W-:Y:S02]  /*2beb0*/  IMAD.MOV.U32 R13, RZ, RZ, R27 ;  /* 0x000000ffff0d7224 */ /* 0x000fe400078e001b */
[----:B------:R-:W-:Y:S02]  /*2bec0*/  IMAD.MOV.U32 R12, RZ, RZ, R0 ;  /* 0x000000ffff0c7224 */ /* 0x000fe400078e0000 */
[----:B------:R-:W-:-:S07]  /*2bed0*/  IMAD.MOV.U32 R25, RZ, RZ, R14 ;  /* 0x000000ffff197224 */ /* 0x000fce00078e000e */
[----:B------:R-:W-:Y:S05]  /*2bee0*/  WARPSYNC.COLLECTIVE R15, `(.L_x_4764) ;  /* 0x000000000f087348 */ /* 0x000fea0003c00000 */
[----:B------:R0:W1:Y:S02]  /*2bef0*/  SHFL.IDX P6, R14, R13, R12, R11 ;  /* 0x0000000c0d0e7389 */ /* 0x00006400000c000b */
[----:B01----:R-:W-:Y:S01]  /*2bf00*/  ENDCOLLECTIVE ;  /* 0x000000000000791b */ /* 0x003fe20003800000 */
.L_x_4764:
        /* <DEDUP_REMOVED lines=8> */
.L_x_4765:
[----:B------:R-:W-:Y:S02]  /*2bf90*/  IMAD.MOV.U32 R13, RZ, RZ, R29 ;  /* 0x000000ffff0d7224 */ /* 0x000fe400078e001d */
[----:B------:R-:W-:Y:S02]  /*2bfa0*/  IMAD.MOV.U32 R12, RZ, RZ, R0 ;  /* 0x000000ffff0c7224 */ /* 0x000fe400078e0000 */
[----:B------:R-:W-:-:S07]  /*2bfb0*/  IMAD.MOV.U32 R27, RZ, RZ, R14 ;  /* 0x000000ffff1b7224 */ /* 0x000fce00078e000e */
[----:B------:R-:W-:Y:S05]  /*2bfc0*/  WARPSYNC.COLLECTIVE R15, `(.L_x_4766) ;  /* 0x000000000f087348 */ /* 0x000fea0003c00000 */
[----:B------:R0:W1:Y:S02]  /*2bfd0*/  SHFL.IDX P6, R14, R13, R12, R11 ;  /* 0x0000000c0d0e7389 */ /* 0x00006400000c000b */
[----:B01----:R-:W-:Y:S01]  /*2bfe0*/  ENDCOLLECTIVE ;  /* 0x000000000000791b */ /* 0x003fe20003800000 */
.L_x_4766:
        /* <DEDUP_REMOVED lines=8> */
.L_x_4767:
[----:B------:R-:W-:Y:S02]  /*2c070*/  IMAD.MOV.U32 R13, RZ, RZ, R31 ;  /* 0x000000ffff0d7224 */ /* 0x000fe400078e001f */
[----:B------:R-:W-:Y:S02]  /*2c080*/  IMAD.MOV.U32 R12, RZ, RZ, R0 ;  /* 0x000000ffff0c7224 */ /* 0x000fe400078e0000 */
[----:B------:R-:W-:-:S07]  /*2c090*/  IMAD.MOV.U32 R29, RZ, RZ, R14 ;  /* 0x000000ffff1d7224 */ /* 0x000fce00078e000e */
[----:B------:R-:W-:Y:S05]  /*2c0a0*/  WARPSYNC.COLLECTIVE R15, `(.L_x_4768) ;  /* 0x000000000f087348 */ /* 0x000fea0003c00000 */
[----:B------:R0:W1:Y:S02]  /*2c0b0*/  SHFL.IDX P6, R14, R13, R12, R11 ;  /* 0x0000000c0d0e7389 */ /* 0x00006400000c000b */
[----:B01----:R-:W-:Y:S01]  /*2c0c0*/  ENDCOLLECTIVE ;  /* 0x000000000000791b */ /* 0x003fe20003800000 */
.L_x_4768:
        /* <DEDUP_REMOVED lines=8> */
.L_x_4769:
[----:B------:R-:W-:Y:S02]  /*2c150*/  IMAD.MOV.U32 R13, RZ, RZ, R33 ;  /* 0x000000ffff0d7224 */ /* 0x000fe400078e0021 */
[----:B------:R-:W-:Y:S02]  /*2c160*/  IMAD.MOV.U32 R12, RZ, RZ, R0 ;  /* 0x000000ffff0c7224 */ /* 0x000fe400078e0000 */
[----:B------:R-:W-:-:S07]  /*2c170*/  IMAD.MOV.U32 R31, RZ, RZ, R14 ;  /* 0x000000ffff1f7224 */ /* 0x000fce00078e000e */
[----:B------:R-:W-:Y:S05]  /*2c180*/  WARPSYNC.COLLECTIVE R15, `(.L_x_4770) ;  /* 0x000000000f087348 */ /* 0x000fea0003c00000 */
[----:B------:R0:W1:Y:S02]  /*2c190*/  SHFL.IDX P6, R14, R13, R12, R11 ;  /* 0x0000000c0d0e7389 */ /* 0x00006400000c000b */
[----:B01----:R-:W-:Y:S01]  /*2c1a0*/  ENDCOLLECTIVE ;  /* 0x000000000000791b */ /* 0x003fe20003800000 */
.L_x_4770:
        /* <DEDUP_REMOVED lines=8> */
.L_x_4771:
[----:B------:R-:W-:Y:S02]  /*2c230*/  IMAD.MOV.U32 R13, RZ, RZ, R35 ;  /* 0x000000ffff0d7224 */ /* 0x000fe400078e0023 */
[----:B------:R-:W-:Y:S02]  /*2c240*/  IMAD.MOV.U32 R12, RZ, RZ, R0 ;  /* 0x000000ffff0c7224 */ /* 0x000fe400078e0000 */
[----:B------:R-:W-:-:S07]  /*2c250*/  IMAD.MOV.U32 R33, RZ, RZ, R14 ;  /* 0x000000ffff217224 */ /* 0x000fce00078e000e */
[----:B------:R-:W-:Y:S05]  /*2c260*/  WARPSYNC.COLLECTIVE R15, `(.L_x_4772) ;  /* 0x000000000f087348 */ /* 0x000fea0003c00000 */
[----:B------:R0:W1:Y:S02]  /*2c270*/  SHFL.IDX P6, R14, R13, R12, R11 ;  /* 0x0000000c0d0e7389 */ /* 0x00006400000c000b */
[----:B01----:R-:W-:Y:S01]  /*2c280*/  ENDCOLLECTIVE ;  /* 0x000000000000791b */ /* 0x003fe20003800000 */
.L_x_4772:
        /* <DEDUP_REMOVED lines=8> */
.L_x_4773:
[----:B------:R-:W-:Y:S02]  /*2c310*/  IMAD.MOV.U32 R13, RZ, RZ, R37 ;  /* 0x000000ffff0d7224 */ /* 0x000fe400078e0025 */
[----:B------:R-:W-:Y:S02]  /*2c320*/  IMAD.MOV.U32 R12, RZ, RZ, R0 ;  /* 0x000000ffff0c7224 */ /* 0x000fe400078e0000 */
[----:B------:R-:W-:-:S07]  /*2c330*/  IMAD.MOV.U32 R35, RZ, RZ, R14 ;  /* 0x000000ffff237224 */ /* 0x000fce00078e000e */
[----:B------:R-:W-:Y:S05]  /*2c340*/  WARPSYNC.COLLECTIVE R15, `(.L_x_4774) ;  /* 0x000000000f087348 */ /* 0x000fea0003c00000 */
[----:B------:R0:W1:Y:S02]  /*2c350*/  SHFL.IDX P6, R14, R13, R12, R11 ;  /* 0x0000000c0d0e7389 */ /* 0x00006400000c000b */
[----:B01----:R-:W-:Y:S01]  /*2c360*/  ENDCOLLECTIVE ;  /* 0x000000000000791b */ /* 0x003fe20003800000 */
.L_x_4774:
        /* <DEDUP_REMOVED lines=8> */
.L_x_4775:
[----:B------:R-:W-:Y:S02]  /*2c3f0*/  IMAD.MOV.U32 R13, RZ, RZ, R39 ;  /* 0x000000ffff0d7224 */ /* 0x000fe400078e0027 */
[----:B------:R-:W-:Y:S02]  /*2c400*/  IMAD.MOV.U32 R12, RZ, RZ, R0 ;  /* 0x000000ffff0c7224 */ /* 0x000fe400078e0000 */
[----:B------:R-:W-:-:S07]  /*2c410*/  IMAD.MOV.U32 R37, RZ, RZ, R14 ;  /* 0x000000ffff257224 */ /* 0x000fce00078e000e */
[----:B------:R-:W-:Y:S05]  /*2c420*/  WARPSYNC.COLLECTIVE R15, `(.L_x_4776) ;  /* 0x000000000f087348 */ /* 0x000fea0003c00000 */
[----:B------:R0:W1:Y:S02]  /*2c430*/  SHFL.IDX P6, R14, R13, R12, R11 ;  /* 0x0000000c0d0e7389 */ /* 0x00006400000c000b */
[----:B01----:R-:W-:Y:S01]  /*2c440*/  ENDCOLLECTIVE ;  /* 0x000000000000791b */ /* 0x003fe20003800000 */
.L_x_4776:
        /* <DEDUP_REMOVED lines=8> */
.L_x_4777:
[----:B------:R-:W-:Y:S02]  /*2c4d0*/  IMAD.MOV.U32 R13, RZ, RZ, R41 ;  /* 0x000000ffff0d7224 */ /* 0x000fe400078e0029 */
[----:B------:R-:W-:Y:S02]  /*2c4e0*/  IMAD.MOV.U32 R12, RZ, RZ, R0 ;  /* 0x000000ffff0c7224 */ /* 0x000fe400078e0000 */
[----:B------:R-:W-:-:S07]  /*2c4f0*/  IMAD.MOV.U32 R39, RZ, RZ, R14 ;  /* 0x000000ffff277224 */ /* 0x000fce00078e000e */
[----:B------:R-:W-:Y:S05]  /*2c500*/  WARPSYNC.COLLECTIVE R15, `(.L_x_4778) ;  /* 0x000000000f087348 */ /* 0x000fea0003c00000 */
[----:B------:R0:W1:Y:S02]  /*2c510*/  SHFL.IDX P6, R14, R13, R12, R11 ;  /* 0x0000000c0d0e7389 */ /* 0x00006400000c000b */
[----:B01----:R-:W-:Y:S01]  /*2c520*/  ENDCOLLECTIVE ;  /* 0x000000000000791b */ /* 0x003fe20003800000 */
.L_x_4778:
        /* <DEDUP_REMOVED lines=8> */
.L_x_4779:
[----:B------:R-:W-:Y:S02]  /*2c5b0*/  IMAD.MOV.U32 R13, RZ, RZ, R43 ;  /* 0x000000ffff0d7224 */ /* 0x000fe400078e002b */
[----:B------:R-:W-:Y:S02]  /*2c5c0*/  IMAD.MOV.U32 R12, RZ, RZ, R0 ;  /* 0x000000ffff0c7224 */ /* 0x000fe400078e0000 */
[----:B------:R-:W-:-:S07]  /*2c5d0*/  IMAD.MOV.U32 R62, RZ, RZ, R14 ;  /* 0x000000ffff3e7224 */ /* 0x000fce00078e000e */
[----:B------:R-:W-:Y:S05]  /*2c5e0*/  WARPSYNC.COLLECTIVE R15, `(.L_x_4780) ;  /* 0x000000000f087348 */ /* 0x000fea0003c00000 */
[----:B------:R0:W1:Y:S02]  /*2c5f0*/  SHFL.IDX P6, R14, R13, R12, R11 ;  /* 0x0000000c0d0e7389 */ /* 0x00006400000c000b */
[----:B01----:R-:W-:Y:S01]  /*2c600*/  ENDCOLLECTIVE ;  /* 0x000000000000791b */ /* 0x003fe20003800000 */
.L_x_4780:
        /* <DEDUP_REMOVED lines=8> */
.L_x_4781:
[----:B------:R-:W-:Y:S02]  /*2c690*/  IMAD.MOV.U32 R13, RZ, RZ, R45 ;  /* 0x000000ffff0d7224 */ /* 0x000fe400078e002d */
[----:B------:R-:W-:Y:S02]  /*2c6a0*/  IMAD.MOV.U32 R12, RZ, RZ, R0 ;  /* 0x000000ffff0c7224 */ /* 0x000fe400078e0000 */
[----:B------:R-:W-:-:S07]  /*2c6b0*/  IMAD.MOV.U32 R64, RZ, RZ, R14 ;  /* 0x000000ffff407224 */ /* 0x000fce00078e000e */
[----:B------:R-:W-:Y:S05]  /*2c6c0*/  WARPSYNC.COLLECTIVE R15, `(.L_x_4782) ;  /* 0x000000000f087348 */ /* 0x000fea0003c00000 */
[----:B------:R0:W1:Y:S02]  /*2c6d0*/  SHFL.IDX P6, R14, R13, R12, R11 ;  /* 0x0000000c0d0e7389 */ /* 0x00006400000c000b */
[----:B01----:R-:W-:Y:S01]  /*2c6e0*/  ENDCOLLECTIVE ;  /* 0x000000000000791b */ /* 0x003fe20003800000 */
.L_x_4782:
[----:B------:R-:W-:Y:S02]  /*2c6f0*/  IMAD.MOV.U32 R13, RZ, RZ, R66 ;  /* 0x000000ffff0d7224 */ /* 0x000fe400078e0042 */
[----:B------:R-:W-:Y:S02]  /*2c700*/  IMAD.MOV.U32 R12, RZ, RZ, R3 ;  /* 0x000000ffff0c7224 */ /* 0x000fe400078e0003 */
[----:B------:R-:W-:-:S07]  /*2c710*/  IMAD.MOV.U32 R45, RZ, RZ, R14 ;  /* 0x000000ffff2d7224 */ /* 0x000fce00078e000e */
[----:B------:R-:W-:Y:S05]  /*2c720*/  WARPSYNC.COLLECTIVE R15, `(.L_x_4783) ;  /* 0x000000000f087348 */ /* 0x000fea0003c00000 */
[----:B------:R0:W1:Y:S02]  /*2c730*/  SHFL.IDX P6, R14, R13, R12, R11 ;  /* 0x0000000c0d0e7389 */ /* 0x00006400000c000b */
[----:B01----:R-:W-:Y:S01]  /*2c740*/  ENDCOLLECTIVE ;  /* 0x000000000000791b */ /* 0x003fe20003800000 */
.L_x_4783:
[----:B------:R-:W-:Y:S02]  /*2c750*/  IMAD.MOV.U32 R13, RZ, RZ, R47 ;  /* 0x000000ffff0d7224 */ /* 0x000fe400078e002f */
[----:B------:R-:W-:Y:S02]  /*2c760*/  IMAD.MOV.U32 R12, RZ, RZ, R0 ;  /* 0x000000ffff0c7224 */ /* 0x000fe400078e0000 */
[----:B------:R-:W-:-:S07]  /*2c770*/  IMAD.MOV.U32 R66, RZ, RZ, R14 ;  /* 0x000000ffff427224 */ /* 0x000fce00078e000e */
[----:B------:R-:W-:Y:S05]  /*2c780*/  WARPSYNC.COLLECTIVE R15, `(.L_x_4784) ;  /* 0x000000000f087348 */ /* 0x000fea0003c00000 */
[----:B------:R0:W1:Y:S02]  /*2c790*/  SHFL.IDX P6, R14, R13, R12, R11 ;  /* 0x0000000c0d0e7389 */ /* 0x00006400000c000b */
[----:B01----:R-:W-:Y:S01]  /*2c7a0*/  ENDCOLLECTIVE ;  /* 0x000000000000791b */ /* 0x003fe20003800000 */
.L_x_4784:
[----:B------:R-:W-:Y:S02]  /*2c7b0*/  IMAD.MOV.U32 R13, RZ, RZ, R68 ;  /* 0x000000ffff0d7224 */ /* 0x000fe400078e0044 */
[----:B------:R-:W-:Y:S02]  /*2c7c0*/  IMAD.MOV.U32 R12, RZ, RZ, R3 ;  /* 0x000000ffff0c7224 */ /* 0x000fe400078e0003 */
[----:B------:R-:W-:-:S07]  /*2c7d0*/  IMAD.MOV.U32 R47, RZ, RZ, R14 ;  /* 0x000000ffff2f7224 */ /* 0x000fce00078e000e */
[----:B------:R-:W-:Y:S05]  /*2c7e0*/  WARPSYNC.COLLECTIVE R15, `(.L_x_4785) ;  /* 0x000000000f087348 */ /* 0x000fea0003c00000 */
[----:B------:R0:W1:Y:S02]  /*2c7f0*/  SHFL.IDX P6, R14, R13, R12, R11 ;  /* 0x0000000c0d0e7389 */ /* 0x00006400000c000b */
[----:B01----:R-:W-:Y:S01]  /*2c800*/  ENDCOLLECTIVE ;  /* 0x000000000000791b */ /* 0x003fe20003800000 */
.L_x_4785:
[----:B------:R-:W-:Y:S02]  /*2c810*/  IMAD.MOV.U32 R13, RZ, RZ, R49 ;  /* 0x000000ffff0d7224 */ /* 0x000fe400078e0031 */
[----:B------:R-:W-:Y:S02]  /*2c820*/  IMAD.MOV.U32 R12, RZ, RZ, R0 ;  /* 0x000000ffff0c7224 */ /* 0x000fe400078e0000 */
[----:B------:R-:W-:-:S07]  /*2c830*/  IMAD.MOV.U32 R68, RZ, RZ, R14 ;  /* 0x000000ffff447224 */ /* 0x000fce00078e000e */
[----:B------:R-:W-:Y:S05]  /*2c840*/  WARPSYNC.COLLECTIVE R15, `(.L_x_4786) ;  /* 0x000000000f087348 */ /* 0x000fea0003c00000 */
[----:B------:R0:W1:Y:S02]  /*2c850*/  SHFL.IDX P6, R14, R13, R12, R11 ;  /* 0x0000000c0d0e7389 */ /* 0x00006400000c000b */
[----:B01----:R-:W-:Y:S01]  /*2c860*/  ENDCOLLECTIVE ;  /* 0x000000000000791b */ /* 0x003fe20003800000 */
.L_x_4786:
        /* <DEDUP_REMOVED lines=8> */
.L_x_4787:
[----:B------:R-:W-:Y:S02]  /*2c8f0*/  IMAD.MOV.U32 R13, RZ, RZ, R51 ;  /* 0x000000ffff0d7224 */ /* 0x000fe400078e0033 */
[----:B------:R-:W-:Y:S02]  /*2c900*/  IMAD.MOV.U32 R12, RZ, RZ, R0 ;  /* 0x000000ffff0c7224 */ /* 0x000fe400078e0000 */
[----:B------:R-:W-:-:S07]  /*2c910*/  IMAD.MOV.U32 R70, RZ, RZ, R14 ;  /* 0x000000ffff467224 */ /* 0x000fce00078e000e */
[----:B------:R-:W-:Y:S05]  /*2c920*/  WARPSYNC.COLLECTIVE R15, `(.L_x_4788) ;  /* 0x000000000f087348 */ /* 0x000fea0003c00000 */
[----:B------:R0:W1:Y:S02]  /*2c930*/  SHFL.IDX P6, R14, R13, R12, R11 ;  /* 0x0000000c0d0e7389 */ /* 0x00006400000c000b */
[----:B01----:R-:W-:Y:S01]  /*2c940*/  ENDCOLLECTIVE ;  /* 0x000000000000791b */ /* 0x003fe20003800000 */
.L_x_4788:
        /* <DEDUP_REMOVED lines=8> */
.L_x_4789:
[----:B------:R-:W-:Y:S02]  /*2c9d0*/  IMAD.MOV.U32 R13, RZ, RZ, R53 ;  /* 0x000000ffff0d7224 */ /* 0x000fe400078e0035 */
[----:B------:R-:W-:Y:S02]  /*2c9e0*/  IMAD.MOV.U32 R12, RZ, RZ, R0 ;  /* 0x000000ffff0c7224 */ /* 0x000fe400078e0000 */
[----:B------:R-:W-:-:S07]  /*2c9f0*/  IMAD.MOV.U32 R72, RZ, RZ, R14 ;  /* 0x000000ffff487224 */ /* 0x000fce00078e000e */
[----:B------:R-:W-:Y:S05]  /*2ca00*/  WARPSYNC.COLLECTIVE R15, `(.L_x_4790) ;  /* 0x000000000f087348 */ /* 0x000fea0003c00000 */
[----:B------:R0:W1:Y:S02]  /*2ca10*/  SHFL.IDX P6, R14, R13, R12, R11 ;  /* 0x0000000c0d0e7389 */ /* 0x00006400000c000b */
[----:B01----:R-:W-:Y:S01]  /*2ca20*/  ENDCOLLECTIVE ;  /* 0x000000000000791b */ /* 0x003fe20003800000 */
.L_x_4790:
        /* <DEDUP_REMOVED lines=8> */
.L_x_4791:
[----:B------:R-:W-:Y:S02]  /*2cab0*/  IMAD.MOV.U32 R13, RZ, RZ, R55 ;  /* 0x000000ffff0d7224 */ /* 0x000fe400078e0037 */
[----:B------:R-:W-:Y:S02]  /*2cac0*/  IMAD.MOV.U32 R12, RZ, RZ, R0 ;  /* 0x000000ffff0c7224 */ /* 0x000fe400078e0000 */
[----:B------:R-:W-:-:S07]  /*2cad0*/  IMAD.MOV.U32 R74, RZ, RZ, R14 ;  /* 0x000000ffff4a7224 */ /* 0x000fce00078e000e */
[----:B------:R-:W-:Y:S05]  /*2cae0*/  WARPSYNC.COLLECTIVE R15, `(.L_x_4792) ;  /* 0x000000000f087348 */ /* 0x000fea0003c00000 */
[----:B------:R0:W1:Y:S02]  /*2caf0*/  SHFL.IDX P6, R14, R13, R12, R11 ;  /* 0x0000000c0d0e7389 */ /* 0x00006400000c000b */
[----:B01----:R-:W-:Y:S01]  /*2cb00*/  ENDCOLLECTIVE ;  /* 0x000000000000791b */ /* 0x003fe20003800000 */
.L_x_4792:
        /* <DEDUP_REMOVED lines=8> */
.L_x_4793:
[----:B------:R-:W-:Y:S02]  /*2cb90*/  IMAD.MOV.U32 R13, RZ, RZ, R57 ;  /* 0x000000ffff0d7224 */ /* 0x000fe400078e0039 */
[----:B------:R-:W-:Y:S02]  /*2cba0*/  IMAD.MOV.U32 R12, RZ, RZ, R0 ;  /* 0x000000ffff0c7224 */ /* 0x000fe400078e0000 */
[----:B------:R-:W-:-:S07]  /*2cbb0*/  IMAD.MOV.U32 R76, RZ, RZ, R14 ;  /* 0x000000ffff4c7224 */ /* 0x000fce00078e000e */
[----:B------:R-:W-:Y:S05]  /*2cbc0*/  WARPSYNC.COLLECTIVE R15, `(.L_x_4794) ;  /* 0x000000000f087348 */ /* 0x000fea0003c00000 */
[----:B------:R0:W1:Y:S02]  /*2cbd0*/  SHFL.IDX P6, R14, R13, R12, R11 ;  /* 0x0000000c0d0e7389 */ /* 0x00006400000c000b */
[----:B01----:R-:W-:Y:S01]  /*2cbe0*/  ENDCOLLECTIVE ;  /* 0x000000000000791b */ /* 0x003fe20003800000 */
.L_x_4794:
[----:B------:R-:W-:Y:S01]  /*2cbf0*/  SEL R41, R55, R76, P0 ;  /* 0x0000004c37297207 */ /* 0x000fe20000000000 */
[----:B------:R-:W-:Y:S02]  /*2cc00*/  IMAD.MOV.U32 R13, RZ, RZ, R78 ;  /* 0x000000ffff0d7224 */ /* 0x000fe400078e004e */
[----:B------:R-:W-:Y:S02]  /*2cc10*/  IMAD.MOV.U32 R12, RZ, RZ, R3 ;  /* 0x000000ffff0c7224 */ /* 0x000fe400078e0003 */
[----:B------:R-:W-:-:S07]  /*2cc20*/  IMAD.MOV.U32 R57, RZ, RZ, R14 ;  /* 0x000000ffff397224 */ /* 0x000fce00078e000e */
[----:B------:R-:W-:Y:S05]  /*2cc30*/  WARPSYNC.COLLECTIVE R15, `(.L_x_4795) ;  /* 0x000000000f087348 */ /* 0x000fea0003c00000 */
[----:B------:R0:W1:Y:S02]  /*2cc40*/  SHFL.IDX P6, R14, R13, R12, R11 ;  /* 0x0000000c0d0e7389 */ /* 0x00006400000c000b */
[----:B01----:R-:W-:Y:S01]  /*2cc50*/  ENDCOLLECTIVE ;  /* 0x000000000000791b */ /* 0x003fe20003800000 */
.L_x_4795:
[----:B------:R-:W-:Y:S02]  /*2cc60*/  IMAD.MOV.U32 R13, RZ, RZ, R59 ;  /* 0x000000ffff0d7224 */ /* 0x000fe400078e003b */
[----:B------:R-:W-:Y:S02]  /*2cc70*/  IMAD.MOV.U32 R12, RZ, RZ, R0 ;  /* 0x000000ffff0c7224 */ /* 0x000fe400078e0000 */
[----:B------:R-:W-:-:S07]  /*2cc80*/  IMAD.MOV.U32 R78, RZ, RZ, R14 ;  /* 0x000000ffff4e7224 */ /* 0x000fce00078e000e */
[----:B------:R-:W-:Y:S05]  /*2cc90*/  WARPSYNC.COLLECTIVE R15, `(.L_x_4796) ;  /* 0x000000000f087348 */ /* 0x000fea0003c00000 */
[----:B------:R0:W1:Y:S02]  /*2cca0*/  SHFL.IDX P6, R14, R13, R12, R11 ;  /* 0x0000000c0d0e7389 */ /* 0x00006400000c000b */
[----:B01----:R-:W-:Y:S01]  /*2ccb0*/  ENDCOLLECTIVE ;  /* 0x000000000000791b */ /* 0x003fe20003800000 */
.L_x_4796:
[----:B------:R-:W-:Y:S01]  /*2ccc0*/  SEL R47, R78, R57, P0 ;  /* 0x000000394e2f7207 */ /* 0x000fe20000000000 */
[----:B------:R-:W-:Y:S02]  /*2ccd0*/  IMAD.MOV.U32 R13, RZ, RZ, R80 ;  /* 0x000000ffff0d7224 */ /* 0x000fe400078e0050 */
[----:B------:R-:W-:Y:S02]  /*2cce0*/  IMAD.MOV.U32 R12, RZ, RZ, R3 ;  /* 0x000000ffff0c7224 */ /* 0x000fe400078e0003 */
[----:B------:R-:W-:-:S07]  /*2ccf0*/  IMAD.MOV.U32 R59, RZ, RZ, R14 ;  /* 0x000000ffff3b7224 */ /* 0x000fce00078e000e */
[----:B------:R-:W-:Y:S05]  /*2cd00*/  WARPSYNC.COLLECTIVE R15, `(.L_x_4797) ;  /* 0x000000000f087348 */ /* 0x000fea0003c00000 */
[----:B------:R0:W1:Y:S02]  /*2cd10*/  SHFL.IDX P6, R14, R13, R12, R11 ;  /* 0x0000000c0d0e7389 */ /* 0x00006400000c000b */
[----:B01----:R-:W-:Y:S01]  /*2cd20*/  ENDCOLLECTIVE ;  /* 0x000000000000791b */ /* 0x003fe20003800000 */
.L_x_4797:
[----:B------:R-:W-:Y:S02]  /*2cd30*/  IMAD.MOV.U32 R13, RZ, RZ, R63 ;  /* 0x000000ffff0d7224 */ /* 0x000fe400078e003f */
[----:B------:R-:W-:Y:S02]  /*2cd40*/  IMAD.MOV.U32 R12, RZ, RZ, R0 ;  /* 0x000000ffff0c7224 */ /* 0x000fe400078e0000 */
[----:B------:R-:W-:-:S07]  /*2cd50*/  IMAD.MOV.U32 R80, RZ, RZ, R14 ;  /* 0x000000ffff507224 */ /* 0x000fce00078e000e */
[----:B------:R-:W-:Y:S05]  /*2cd60*/  WARPSYNC.COLLECTIVE R15, `(.L_x_4798) ;  /* 0x000000000f087348 */ /* 0x000fea0003c00000 */
[----:B------:R0:W1:Y:S02]  /*2cd70*/  SHFL.IDX P6, R14, R13, R12, R11 ;  /* 0x0000000c0d0e7389 */ /* 0x00006400000c000b */
[----:B01----:R-:W-:Y:S01]  /*2cd80*/  ENDCOLLECTIVE ;  /* 0x000000000000791b */ /* 0x003fe20003800000 */
.L_x_4798:
        /* <DEDUP_REMOVED lines=8> */
.L_x_4799:
[----:B------:R-:W-:Y:S02]  /*2ce10*/  IMAD.MOV.U32 R13, RZ, RZ, R65 ;  /* 0x000000ffff0d7224 */ /* 0x000fe400078e0041 */
[----:B------:R-:W-:Y:S02]  /*2ce20*/  IMAD.MOV.U32 R12, RZ, RZ, R0 ;  /* 0x000000ffff0c7224 */ /* 0x000fe400078e0000 */
[----:B------:R-:W-:Y:S02]  /*2ce30*/  IMAD.MOV.U32 R0, RZ, RZ, RZ ;  /* 0x000000ffff007224 */ /* 0x000fe400078e00ff */
[----:B------:R-:W-:-:S07]  /*2ce40*/  IMAD.MOV.U32 R82, RZ, RZ, R14 ;  /* 0x000000ffff527224 */ /* 0x000fce00078e000e */
[----:B------:R-:W-:Y:S05]  /*2ce50*/  WARPSYNC.COLLECTIVE R15, `(.L_x_4800) ;  /* 0x000000000f087348 */ /* 0x000fea0003c00000 */
[----:B------:R0:W1:Y:S02]  /*2ce60*/  SHFL.IDX P6, R14, R13, R12, R11 ;  /* 0x0000000c0d0e7389 */ /* 0x00006400000c000b */
[----:B01----:R-:W-:Y:S01]  /*2ce70*/  ENDCOLLECTIVE ;  /* 0x000000000000791b */ /* 0x003fe20003800000 */
.L_x_4800:
[----:B------:R-:W-:Y:S01]  /*2ce80*/  SEL R53, R63, R82, P0 ;  /* 0x000000523f357207 */ /* 0x000fe20000000000 */
[----:B------:R-:W-:Y:S02]  /*2ce90*/  IMAD.MOV.U32 R13, RZ, RZ, R84 ;  /* 0x000000ffff0d7224 */ /* 0x000fe400078e0054 */
[----:B------:R-:W-:Y:S02]  /*2cea0*/  IMAD.MOV.U32 R12, RZ, RZ, R3 ;  /* 0x000000ffff0c7224 */ /* 0x000fe400078e0003 */
[----:B------:R-:W-:-:S07]  /*2ceb0*/  IMAD.MOV.U32 R65, RZ, RZ, R14 ;  /* 0x000000ffff417224 */ /* 0x000fce00078e000e */
[----:B------:R-:W-:Y:S05]  /*2cec0*/  WARPSYNC.COLLECTIVE R15, `(.L_x_4801) ;  /* 0x000000000f087348 */ /* 0x000fea0003c00000 */
[----:B------:R0:W1:Y:S02]  /*2ced0*/  SHFL.IDX P6, R14, R13, R12, R11 ;  /* 0x0000000c0d0e7389 */ /* 0x00006400000c000b */
[----:B01----:R-:W-:Y:S01]  /*2cee0*/  ENDCOLLECTIVE ;  /* 0x000000000000791b */ /* 0x003fe20003800000 */
.L_x_4801:
        /* <DEDUP_REMOVED lines=11> */
.L_x_4566:
[----:B------:R-:W-:Y:S02]  /*2cfa0*/  IMAD.MOV.U32 R13, RZ, RZ, R3 ;  /* 0x000000ffff0d7224 */ /* 0x000fe400078e0003 */
[----:B------:R-:W-:Y:S02]  /*2cfb0*/  IMAD.MOV.U32 R12, RZ, RZ, RZ ;  /* 0x000000ffff0c7224 */ /* 0x000fe400078e00ff */
[----:B------:R-:W-:Y:S02]  /*2cfc0*/  IMAD.MOV.U32 R11, RZ, RZ, 0x181f ;  /* 0x0000181fff0b7424 */ /* 0x000fe400078e00ff */
[----:B------:R-:W-:-:S07]  /*2cfd0*/  IMAD.MOV.U32 R15, RZ, RZ, -0x1 ;  /* 0xffffffffff0f7424 */ /* 0x000fce00078e00ff */
[----:B-1----:R-:W-:Y:S05]  /*2cfe0*/  WARPSYNC.COLLECTIVE R15, `(.L_x_4803) ;  /* 0x000000000f087348 */ /* 0x002fea0003c00000 */
[----:B------:R0:W2:Y:S02]  /*2cff0*/  SHFL.IDX P6, R14, R13, R12, R11 ;  /* 0x0000000c0d0e7389 */ /* 0x0000a400000c000b */
[----:B012---:R-:W-:Y:S01]  /*2d000*/  ENDCOLLECTIVE ;  /* 0x000000000000791b */ /* 0x007fe20003800000 */
.L_x_4803:
[----:B------:R-:W-:Y:S02]  /*2d010*/  IMAD.MOV.U32 R13, RZ, RZ, R2 ;  /* 0x000000ffff0d7224 */ /* 0x000fe400078e0002 */
[----:B------:R-:W-:-:S07]  /*2d020*/  IMAD.MOV.U32 R0, RZ, RZ, R14 ;  /* 0x000000ffff007224 */ /* 0x000fce00078e000e */
[----:B------:R-:W-:Y:S05]  /*2d030*/  WARPSYNC.COLLECTIVE R15, `(.L_x_4804) ;  /* 0x000000000f087348 */ /* 0x000fea0003c00000 */
[----:B------:R0:W1:Y:S02]  /*2d040*/  SHFL.IDX P6, R14, R13, R12, R11 ;  /* 0x0000000c0d0e7389 */ /* 0x00006400000c000b */
[----:B01----:R-:W-:Y:S01]  /*2d050*/  ENDCOLLECTIVE ;  /* 0x000000000000791b */ /* 0x003fe20003800000 */
.L_x_4804:
[----:B------:R-:W-:Y:S05]  /*2d060*/  BRA `(.L_x_4805) ;  /* 0xffffff5400e47947 */ /* 0x000fea000383ffff */
.L_x_4569:
        /* <DEDUP_REMOVED lines=8> */
.L_x_4807:
[----:B------:R-:W-:Y:S05]  /*2d0f0*/  BSYNC B1 ;  /* 0x0000000000017941 */ /* 0x000fea0003800000 */
.L_x_4806:
        /* <DEDUP_REMOVED lines=8> */
.L_x_4808:
[----:B------:R-:W-:Y:S05]  /*2d180*/  BRA `(.L_x_4809) ;  /* 0xffffff5800047947 */ /* 0x000fea000383ffff */
.L_x_4572:
        /* <DEDUP_REMOVED lines=8> */
.L_x_4811:
[----:B------:R-:W-:Y:S05]  /*2d210*/  BSYNC B1 ;  /* 0x0000000000017941 */ /* 0x000fea0003800000 */
.L_x_4810:
        /* <DEDUP_REMOVED lines=8> */
.L_x_4812:
[----:B------:R-:W-:Y:S05]  /*2d2a0*/  BRA `(.L_x_4813) ;  /* 0xffffff5800207947 */ /* 0x000fea000383ffff */
.L_x_4575:
        /* <DEDUP_REMOVED lines=8> */
.L_x_4815:
[----:B------:R-:W-:Y:S05]  /*2d330*/  BSYNC B1 ;  /* 0x0000000000017941 */ /* 0x000fea0003800000 */
.L_x_4814:
        /* <DEDUP_REMOVED lines=8> */
.L_x_4816:
[----:B------:R-:W-:Y:S05]  /*2d3c0*/  BRA `(.L_x_4817) ;  /* 0xffffff58003c7947 */ /* 0x000fea000383ffff */
.L_x_4600:
        /* <DEDUP_REMOVED lines=11> */
.L_x_4819:
[----:B------:R-:W-:Y:S05]  /*2d480*/  BSYNC B1 ;  /* 0x0000000000017941 */ /* 0x000fea0003800000 */
.L_x_4818:
[----:B------:R-:W-:Y:S05]  /*2d490*/  BRA `(.L_x_4820) ;  /* 0xffffff7400187947 */ /* 0x000fea000383ffff */
.L_x_4602:
[----:B------:R-:W-:Y:S01]  /*2d4a0*/  BSSY B1, `(.L_x_4821) ;  /* 0x0000006000017945 */ /* 0x000fe20003800000 */
[----:B------:R-:W-:-:S07]  /*2d4b0*/  IMAD.MOV.U32 R15, RZ, RZ, -0x1 ;  /* 0xffffffffff0f7424 */ /* 0x000fce00078e00ff */
[----:B01----:R-:W-:Y:S05]  /*2d4c0*/  WARPSYNC.COLLECTIVE R15, `(.L_x_4822) ;  /* 0x000000000f0c7348 */ /* 0x003fea0003c00000 */
[----:B------:R-:W-:Y:S02]  /*2d4d0*/  ELECT P6, UR62, PT ;  /* 0x00000000003e782f */ /* 0x000fe400038c0000 */
[----:B------:R-:W-:Y:S01]  /*2d4e0*/  MOV R14, UR62 ;  /* 0x0000003e000e7c02 */ /* 0x000fe20008000f00 */
[----:B01----:R-:W-:Y:S10]  /*2d4f0*/  ENDCOLLECTIVE ;  /* 0x000000000000791b */ /* 0x003ff40003800000 */
.L_x_4822:
[----:B------:R-:W-:Y:S05]  /*2d500*/  BSYNC B1 ;  /* 0x0000000000017941 */ /* 0x000fea0003800000 */
.L_x_4821:
[----:B------:R-:W-:Y:S05]  /*2d510*/  BRA `(.L_x_4601) ;  /* 0xffffff7400107947 */ /* 0x000fea000383ffff */
.L_x_4604:
[----:B-1----:R-:W2:Y:S02]  /*2d520*/  LDL R5, [R1] ;  /* 0x0000000001057983 */ /* 0x002ea40000100800 */
[----:B--2---:R1:W2:Y:S02]  /*2d530*/  SYNCS.PHASECHK.TRANS64.TRYWAIT P0, [R5+URZ+0x2a820], R4 ;  /* 0x02a82004050075a7 */ /* 0x0042a4000800017f */
[----:B--2---:R-:W-:Y:S05]  /*2d540*/  @!P0 NANOSLEEP.SYNCS 0x989680 ;  /* 0x009896800000895d */ /* 0x004fea0003900000 */
[----:B------:R-:W2:Y:S02]  /*2d550*/  @!P0 SYNCS.PHASECHK.TRANS64 P0, [R5+URZ+0x2a820], R4 ;  /* 0x02a82004050085a7 */ /* 0x000ea4000800007f */
[----:B--2---:R-:W-:Y:S05]  /*2d560*/  @!P0 BRA `(.L_x_4604) ;  /* 0xfffffffc00ec8947 */ /* 0x004fea000383ffff */
[----:B------:R-:W-:Y:S05]  /*2d570*/  BRA `(.L_x_4823) ;  /* 0xffffff7400207947 */ /* 0x000fea000383ffff */
.L_x_4608:
[----:B-1----:R1:W2:Y:S02]  /*2d580*/  SYNCS.PHASECHK.TRANS64.TRYWAIT P0, [R7+URZ+0x2a8a0], R10 ;  /* 0x02a8a00a070075a7 */ /* 0x0022a4000800017f */
[----:B--2---:R-:W-:Y:S05]  /*2d590*/  @!P0 NANOSLEEP.SYNCS 0x989680 ;  /* 0x009896800000895d */ /* 0x004fea0003900000 */
[----:B------:R-:W2:Y:S02]  /*2d5a0*/  @!P0 SYNCS.PHASECHK.TRANS64 P0, [R7+URZ+0x2a8a0], R10 ;  /* 0x02a8a00a070085a7 */ /* 0x000ea4000800007f */
[----:B--2---:R-:W-:Y:S05]  /*2d5b0*/  @!P0 BRA `(.L_x_4608) ;  /* 0xfffffffc00f08947 */ /* 0x004fea000383ffff */
[----:B------:R-:W-:Y:S05]  /*2d5c0*/  BRA `(.L_x_4824) ;  /* 0xffffff7400487947 */ /* 0x000fea000383ffff */
.L_x_4615:
[----:B--2---:R2:W3:Y:S02]  /*2d5d0*/  SYNCS.PHASECHK.TRANS64.TRYWAIT P0, [R7+URZ+0x2a8c0], R10 ;  /* 0x02a8c00a070075a7 */ /* 0x0044e4000800017f */
[----:B---3--:R-:W-:Y:S05]  /*2d5e0*/  @!P0 NANOSLEEP.SYNCS 0x989680 ;  /* 0x009896800000895d */ /* 0x008fea0003900000 */
[----:B------:R-:W3:Y:S02]  /*2d5f0*/  @!P0 SYNCS.PHASECHK.TRANS64 P0, [R7+URZ+0x2a8c0], R10 ;  /* 0x02a8c00a070085a7 */ /* 0x000ee4000800007f */
[----:B---3--:R-:W-:Y:S05]  /*2d600*/  @!P0 BRA `(.L_x_4615) ;  /* 0xfffffffc00f08947 */ /* 0x008fea000383ffff */
[----:B------:R-:W-:Y:S05]  /*2d610*/  BRA `(.L_x_4825) ;  /* 0xffffff78004c7947 */ /* 0x000fea000383ffff */
.L_x_4624:
[----:B-1----:R1:W2:Y:S02]  /*2d620*/  SYNCS.PHASECHK.TRANS64.TRYWAIT P1, [R8+URZ+0x2a8a0], R7 ;  /* 0x02a8a007080075a7 */ /* 0x0022a4000802017f */
[----:B--2---:R-:W-:Y:S05]  /*2d630*/  @!P1 NANOSLEEP.SYNCS 0x989680 ;  /* 0x009896800000995d */ /* 0x004fea0003900000 */
[----:B------:R-:W2:Y:S02]  /*2d640*/  @!P1 SYNCS.PHASECHK.TRANS64 P1, [R8+URZ+0x2a8a0], R7 ;  /* 0x02a8a007080095a7 */ /* 0x000ea4000802007f */
[----:B--2---:R-:W-:Y:S05]  /*2d650*/  @!P1 BRA `(.L_x_4624) ;  /* 0xfffffffc00f09947 */ /* 0x004fea000383ffff */
[----:B------:R-:W-:Y:S05]  /*2d660*/  BRA `(.L_x_4826) ;  /* 0xffffff7c009c7947 */ /* 0x000fea000383ffff */
.L_x_4631:
[----:B--2---:R2:W3:Y:S02]  /*2d670*/  SYNCS.PHASECHK.TRANS64.TRYWAIT P1, [R8+URZ+0x2a8c0], R7 ;  /* 0x02a8c007080075a7 */ /* 0x0044e4000802017f */
[----:B---3--:R-:W-:Y:S05]  /*2d680*/  @!P1 NANOSLEEP.SYNCS 0x989680 ;  /* 0x009896800000995d */ /* 0x008fea0003900000 */
[----:B------:R-:W3:Y:S02]  /*2d690*/  @!P1 SYNCS.PHASECHK.TRANS64 P1, [R8+URZ+0x2a8c0], R7 ;  /* 0x02a8c007080095a7 */ /* 0x000ee4000802007f */
[----:B---3--:R-:W-:Y:S05]  /*2d6a0*/  @!P1 BRA `(.L_x_4631) ;  /* 0xfffffffc00f09947 */ /* 0x008fea000383ffff */
[----:B------:R-:W-:Y:S05]  /*2d6b0*/  BRA `(.L_x_4827) ;  /* 0xffffff80009c7947 */ /* 0x000fea000383ffff */
.L_x_4656:
        /* <DEDUP_REMOVED lines=11> */
.L_x_4829:
[----:B------:R-:W-:Y:S05]  /*2d770*/  BSYNC B0 ;  /* 0x0000000000007941 */ /* 0x000fea0003800000 */
.L_x_4828:
[----:B------:R-:W-:Y:S05]  /*2d780*/  BRA `(.L_x_4830) ;  /* 0xffffff9000b87947 */ /* 0x000fea000383ffff */
.L_x_4658:
[----:B------:R-:W-:Y:S01]  /*2d790*/  BSSY B0, `(.L_x_4831) ;  /* 0x0000006000007945 */ /* 0x000fe20003800000 */
[----:B------:R-:W-:-:S07]  /*2d7a0*/  IMAD.MOV.U32 R15, RZ, RZ, -0x1 ;  /* 0xffffffffff0f7424 */ /* 0x000fce00078e00ff */
[----:B012---:R-:W-:Y:S05]  /*2d7b0*/  WARPSYNC.COLLECTIVE R15, `(.L_x_4832) ;  /* 0x000000000f0c7348 */ /* 0x007fea0003c00000 */
[----:B------:R-:W-:Y:S02]  /*2d7c0*/  ELECT P6, UR62, PT ;  /* 0x00000000003e782f */ /* 0x000fe400038c0000 */
[----:B------:R-:W-:Y:S01]  /*2d7d0*/  MOV R14, UR62 ;  /* 0x0000003e000e7c02 */ /* 0x000fe20008000f00 */
[----:B012---:R-:W-:Y:S10]  /*2d7e0*/  ENDCOLLECTIVE ;  /* 0x000000000000791b */ /* 0x007ff40003800000 */
.L_x_4832:
[----:B------:R-:W-:Y:S05]  /*2d7f0*/  BSYNC B0 ;  /* 0x0000000000007941 */ /* 0x000fea0003800000 */
.L_x_4831:
[----:B------:R-:W-:Y:S05]  /*2d800*/  BRA `(.L_x_4833) ;  /* 0xffffff9000c07947 */ /* 0x000fea000383ffff */
.L_x_4660:
[----:B-1----:R1:W2:Y:S02]  /*2d810*/  SYNCS.PHASECHK.TRANS64.TRYWAIT P0, [R0+URZ+0x2a880], R3 ;  /* 0x02a88003000075a7 */ /* 0x0022a4000800017f */
[----:B--2---:R-:W-:Y:S05]  /*2d820*/  @!P0 NANOSLEEP.SYNCS 0x989680 ;  /* 0x009896800000895d */ /* 0x004fea0003900000 */
[----:B------:R-:W2:Y:S02]  /*2d830*/  @!P0 SYNCS.PHASECHK.TRANS64 P0, [R0+URZ+0x2a880], R3 ;  /* 0x02a88003000085a7 */ /* 0x000ea4000800007f */
[----:B--2---:R-:W-:Y:S05]  /*2d840*/  @!P0 BRA `(.L_x_4660) ;  /* 0xfffffffc00f08947 */ /* 0x004fea000383ffff */
[----:B------:R-:W-:Y:S05]  /*2d850*/  BRA `(.L_x_4834) ;  /* 0xffffff9400347947 */ /* 0x000fea000383ffff */
.L_x_4662:
[----:B--2---:R2:W3:Y:S02]  /*2d860*/  SYNCS.PHASECHK.TRANS64.TRYWAIT P0, [R0+URZ+0x2a840], R3 ;  /* 0x02a84003000075a7 */ /* 0x0044e4000800017f */
[----:B---3--:R-:W-:Y:S05]  /*2d870*/  @!P0 NANOSLEEP.SYNCS 0x989680 ;  /* 0x009896800000895d */ /* 0x008fea0003900000 */
[----:B------:R-:W3:Y:S02]  /*2d880*/  @!P0 SYNCS.PHASECHK.TRANS64 P0, [R0+URZ+0x2a840], R3 ;  /* 0x02a84003000085a7 */ /* 0x000ee4000800007f */
[----:B---3--:R-:W-:Y:S05]  /*2d890*/  @!P0 BRA `(.L_x_4662) ;  /* 0xfffffffc00f08947 */ /* 0x008fea000383ffff */
[----:B------:R-:W-:Y:S05]  /*2d8a0*/  BRA `(.L_x_4835) ;  /* 0xffffff9400b87947 */ /* 0x000fea000383ffff */
.L_x_4666:
[----:B------:R-:W2:Y:S01]  /*2d8b0*/  LDL.LU R11, [R1+0x48] ;  /* 0x00004800010b7983 */ /* 0x000ea20000300800 */
[----:B------:R-:W-:Y:S02]  /*2d8c0*/  IMAD.MOV.U32 R5, RZ, RZ, R12 ;  /* 0x000000ffff057224 */ /* 0x000fe400078e000c */
[----:B------:R-:W-:Y:S02]  /*2d8d0*/  IMAD.MOV.U32 R13, RZ, RZ, R3 ;  /* 0x000000ffff0d7224 */ /* 0x000fe400078e0003 */
[----:B------:R-:W-:Y:S02]  /*2d8e0*/  IMAD.MOV.U32 R12, RZ, RZ, RZ ;  /* 0x000000ffff0c7224 */ /* 0x000fe400078e00ff */
[----:B------:R-:W-:Y:S02]  /*2d8f0*/  IMAD.MOV.U32 R15, RZ, RZ, -0x1 ;  /* 0xffffffffff0f7424 */ /* 0x000fe400078e00ff */
        /* <DEDUP_REMOVED lines=8> */
.L_x_4836:
[----:B------:R-:W-:Y:S02]  /*2d980*/  IMAD.MOV.U32 R13, RZ, RZ, R4 ;  /* 0x000000ffff0d7224 */ /* 0x000fe400078e0004 */
[----:B------:R-:W-:-:S07]  /*2d990*/  IMAD.MOV.U32 R6, RZ, RZ, R14 ;  /* 0x000000ffff067224 */ /* 0x000fce00078e000e */
[----:B------:R-:W-:Y:S05]  /*2d9a0*/  WARPSYNC.COLLECTIVE R15, `(.L_x_4837) ;  /* 0x000000000f087348 */ /* 0x000fea0003c00000 */
[----:B------:R0:W1:Y:S02]  /*2d9b0*/  SHFL.IDX P6, R14, R13, R12, R11 ;  /* 0x0000000c0d0e7389 */ /* 0x00006400000c000b */
[----:B01----:R-:W-:Y:S01]  /*2d9c0*/  ENDCOLLECTIVE ;  /* 0x000000000000791b */ /* 0x003fe20003800000 */
.L_x_4837:
[----:B------:R-:W-:Y:S02]  /*2d9d0*/  IMAD.MOV.U32 R13, RZ, RZ, R3 ;  /* 0x000000ffff0d7224 */ /* 0x000fe400078e0003 */
[----:B------:R-:W-:Y:S02]  /*2d9e0*/  IMAD.MOV.U32 R12, RZ, RZ, 0x1 ;  /* 0x00000001ff0c7424 */ /* 0x000fe400078e00ff */
[----:B------:R-:W-:-:S07]  /*2d9f0*/  IMAD.MOV.U32 R7, RZ, RZ, R14 ;  /* 0x000000ffff077224 */ /* 0x000fce00078e000e */
[----:B------:R-:W-:Y:S05]  /*2da00*/  WARPSYNC.COLLECTIVE R15, `(.L_x_4838) ;  /* 0x000000000f087348 */ /* 0x000fea0003c00000 */
[----:B------:R0:W1:Y:S02]  /*2da10*/  SHFL.IDX P6, R14, R13, R12, R11 ;  /* 0x0000000c0d0e7389 */ /* 0x00006400000c000b */
[----:B01----:R-:W-:Y:S01]  /*2da20*/  ENDCOLLECTIVE ;  /* 0x000000000000791b */ /* 0x003fe20003800000 */
.L_x_4838:
        /* <DEDUP_REMOVED lines=17> */
.L_x_4839:
[----:B------:R-:W-:Y:S02]  /*2db40*/  IMAD.MOV.U32 R13, RZ, RZ, R3 ;  /* 0x000000ffff0d7224 */ /* 0x000fe400078e0003 */
[----:B------:R-:W-:Y:S02]  /*2db50*/  IMAD.MOV.U32 R12, RZ, RZ, 0x2 ;  /* 0x00000002ff0c7424 */ /* 0x000fe400078e00ff */
[----:B------:R-:W-:-:S07]  /*2db60*/  IMAD.MOV.U32 R5, RZ, RZ, R14 ;  /* 0x000000ffff057224 */ /* 0x000fce00078e000e */
[----:B------:R-:W-:Y:S05]  /*2db70*/  WARPSYNC.COLLECTIVE R15, `(.L_x_4840) ;  /* 0x000000000f087348 */ /* 0x000fea0003c00000 */
[----:B------:R0:W1:Y:S02]  /*2db80*/  SHFL.IDX P6, R14, R13, R12, R11 ;  /* 0x0000000c0d0e7389 */ /* 0x00006400000c000b */
[----:B01----:R-:W-:Y:S01]  /*2db90*/  ENDCOLLECTIVE ;  /* 0x000000000000791b */ /* 0x003fe20003800000 */
.L_x_4840:
        /* <DEDUP_REMOVED lines=17> */
.L_x_4841:
[----:B------:R-:W-:Y:S02]  /*2dcb0*/  IMAD.MOV.U32 R13, RZ, RZ, R3 ;  /* 0x000000ffff0d7224 */ /* 0x000fe400078e0003 */
[----:B------:R-:W-:Y:S02]  /*2dcc0*/  IMAD.MOV.U32 R12, RZ, RZ, 0x3 ;  /* 0x00000003ff0c7424 */ /* 0x000fe400078e00ff */
[----:B------:R-:W-:-:S07]  /*2dcd0*/  IMAD.MOV.U32 R5, RZ, RZ, R14 ;  /* 0x000000ffff057224 */ /* 0x000fce00078e000e */
[----:B------:R-:W-:Y:S05]  /*2dce0*/  WARPSYNC.COLLECTIVE R15, `(.L_x_4842) ;  /* 0x000000000f087348 */ /* 0x000fea0003c00000 */
[----:B------:R0:W1:Y:S02]  /*2dcf0*/  SHFL.IDX P6, R14, R13, R12, R11 ;  /* 0x0000000c0d0e7389 */ /* 0x00006400000c000b */
[----:B01----:R-:W-:Y:S01]  /*2dd00*/  ENDCOLLECTIVE ;  /* 0x000000000000791b */ /* 0x003fe20003800000 */
.L_x_4842:
        /* <DEDUP_REMOVED lines=14> */
.L_x_4843:
[----:B------:R-:W-:Y:S01]  /*2ddf0*/  @!PT LDS RZ, [RZ] ;  /* 0x00000000fffff984 */ /* 0x000fe20000000800 */
[----:B------:R-:W-:Y:S01]  /*2de00*/  @!PT LDS RZ, [RZ] ;  /* 0x00000000fffff984 */ /* 0x000fe20000000800 */
[----:B------:R-:W-:Y:S01]  /*2de10*/  @!PT LDS RZ, [RZ] ;  /* 0x00000000fffff984 */ /* 0x000fe20000000800 */
[----:B------:R0:W-:Y:S01]  /*2de20*/  @!P3 LDGSTS.E.BYPASS.LTC128B.128 [R8+0x1d400], desc[UR40][R6.64+0x80], !P2 ;  /* 0x1d4000800608bfae */ /* 0x0001e2000d101d68 */
[----:B------:R-:W-:Y:S01]  /*2de30*/  IMAD.MOV.U32 R3, RZ, RZ, R14 ;  /* 0x000000ffff037224 */ /* 0x000fe200078e000e */
[----:B------:R-:W-:Y:S06]  /*2de40*/  BRA `(.L_x_4844) ;  /* 0xffffff9c00147947 */ /* 0x000fec000383ffff */
.L_x_4671:
[----:B-1----:R-:W3:Y:S02]  /*2de50*/  LDL R2, [R1] ;  /* 0x0000000001027983 */ /* 0x002ee40000100800 */
[----:B---3--:R1:W3:Y:S02]  /*2de60*/  SYNCS.PHASECHK.TRANS64.TRYWAIT P0, [R2+URZ+0x2a820], R0 ;  /* 0x02a82000020075a7 */ /* 0x0082e4000800017f */
[----:B---3--:R-:W-:Y:S05]  /*2de70*/  @!P0 NANOSLEEP.SYNCS 0x989680 ;  /* 0x009896800000895d */ /* 0x008fea0003900000 */
[----:B------:R-:W3:Y:S02]  /*2de80*/  @!P0 SYNCS.PHASECHK.TRANS64 P0, [R2+URZ+0x2a820], R0 ;  /* 0x02a82000020085a7 */ /* 0x000ee4000800007f */
[----:B---3--:R-:W-:Y:S05]  /*2de90*/  @!P0 BRA `(.L_x_4671) ;  /* 0xfffffffc00ec8947 */ /* 0x008fea000383ffff */
[----:B------:R-:W-:Y:S05]  /*2dea0*/  BRA `(.L_x_4845) ;  /* 0xffffff9c00887947 */ /* 0x000fea000383ffff */
.L_x_4677:
[----:B---3--:R3:W4:Y:S02]  /*2deb0*/  SYNCS.PHASECHK.TRANS64.TRYWAIT P0, [R6+URZ+0x2a880], R5 ;  /* 0x02a88005060075a7 */ /* 0x008724000800017f */
[----:B----4-:R-:W-:Y:S05]  /*2dec0*/  @!P0 NANOSLEEP.SYNCS 0x989680 ;  /* 0x009896800000895d */ /* 0x010fea0003900000 */
[----:B------:R-:W4:Y:S02]  /*2ded0*/  @!P0 SYNCS.PHASECHK.TRANS64 P0, [R6+URZ+0x2a880], R5 ;  /* 0x02a88005060085a7 */ /* 0x000f24000800007f */
[----:B----4-:R-:W-:Y:S05]  /*2dee0*/  @!P0 BRA `(.L_x_4677) ;  /* 0xfffffffc00f08947 */ /* 0x010fea000383ffff */
[----:B------:R-:W-:Y:S05]  /*2def0*/  BRA `(.L_x_4846) ;  /* 0xffffffa000487947 */ /* 0x000fea000383ffff */
.L_x_4684:
[----:B--2---:R2:W4:Y:S02]  /*2df00*/  SYNCS.PHASECHK.TRANS64.TRYWAIT P0, [R6+URZ+0x2a840], R5 ;  /* 0x02a84005060075a7 */ /* 0x004524000800017f */
[----:B----4-:R-:W-:Y:S05]  /*2df10*/  @!P0 NANOSLEEP.SYNCS 0x989680 ;  /* 0x009896800000895d */ /* 0x010fea0003900000 */
[----:B------:R-:W4:Y:S02]  /*2df20*/  @!P0 SYNCS.PHASECHK.TRANS64 P0, [R6+URZ+0x2a840], R5 ;  /* 0x02a84005060085a7 */ /* 0x000f24000800007f */
[----:B----4-:R-:W-:Y:S05]  /*2df30*/  @!P0 BRA `(.L_x_4684) ;  /* 0xfffffffc00f08947 */ /* 0x010fea000383ffff */
[----:B------:R-:W-:Y:S05]  /*2df40*/  BRA `(.L_x_4847) ;  /* 0xffffffa4004c7947 */ /* 0x000fea000383ffff */
.L_x_4692:
[----:B---3--:R3:W4:Y:S02]  /*2df50*/  SYNCS.PHASECHK.TRANS64.TRYWAIT P0, [R12+URZ+0x2a870], R4 ;  /* 0x02a870040c0075a7 */ /* 0x008724000800017f */
[----:B----4-:R-:W-:Y:S05]  /*2df60*/  @!P0 NANOSLEEP.SYNCS 0x989680 ;  /* 0x009896800000895d */ /* 0x010fea0003900000 */
[----:B------:R-:W4:Y:S02]  /*2df70*/  @!P0 SYNCS.PHASECHK.TRANS64 P0, [R12+URZ+0x2a870], R4 ;  /* 0x02a870040c0085a7 */ /* 0x000f24000800007f */
[----:B----4-:R-:W-:Y:S05]  /*2df80*/  @!P0 BRA `(.L_x_4692) ;  /* 0xfffffffc00f08947 */ /* 0x010fea000383ffff */
[----:B------:R-:W-:Y:S05]  /*2df90*/  BRA `(.L_x_4848) ;  /* 0xffffffa800647947 */ /* 0x000fea000383ffff */
.L_x_4694:
[----:B----4-:R4:W0:Y:S02]  /*2dfa0*/  SYNCS.PHASECHK.TRANS64.TRYWAIT P0, [R12+URZ+0x2a860], R3 ;  /* 0x02a860030c0075a7 */ /* 0x010824000800017f */
[----:B0-----:R-:W-:Y:S05]  /*2dfb0*/  @!P0 NANOSLEEP.SYNCS 0x989680 ;  /* 0x009896800000895d */ /* 0x001fea0003900000 */
[----:B------:R-:W0:Y:S02]  /*2dfc0*/  @!P0 SYNCS.PHASECHK.TRANS64 P0, [R12+URZ+0x2a860], R3 ;  /* 0x02a860030c0085a7 */ /* 0x000e24000800007f */
[----:B0-----:R-:W-:Y:S05]  /*2dfd0*/  @!P0 BRA `(.L_x_4694) ;  /* 0xfffffffc00f08947 */ /* 0x001fea000383ffff */
[----:B------:R-:W-:Y:S05]  /*2dfe0*/  BRA `(.L_x_4849) ;  /* 0xffffffa8006c7947 */ /* 0x000fea000383ffff */
.L_x_4701:
[----:B---3--:R3:W4:Y:S02]  /*2dff0*/  SYNCS.PHASECHK.TRANS64.TRYWAIT P1, [R2+URZ+0x2a870], R0 ;  /* 0x02a87000020075a7 */ /* 0x008724000802017f */
[----:B----4-:R-:W-:Y:S05]  /*2e000*/  @!P1 NANOSLEEP.SYNCS 0x989680 ;  /* 0x009896800000995d */ /* 0x010fea0003900000 */
[----:B------:R-:W4:Y:S02]  /*2e010*/  @!P1 SYNCS.PHASECHK.TRANS64 P1, [R2+URZ+0x2a870], R0 ;  /* 0x02a87000020095a7 */ /* 0x000f24000802007f */
[----:B----4-:R-:W-:Y:S05]  /*2e020*/  @!P1 BRA `(.L_x_4701) ;  /* 0xfffffffc00f09947 */ /* 0x010fea000383ffff */
[----:B------:R-:W-:Y:S05]  /*2e030*/  BRA `(.L_x_4850) ;  /* 0xffffffb4003c7947 */ /* 0x000fea000383ffff */
.L_x_4703:
[----:B---3--:R3:W4:Y:S02]  /*2e040*/  SYNCS.PHASECHK.TRANS64.TRYWAIT P1, [R2+URZ+0x2a860], R0 ;  /* 0x02a86000020075a7 */ /* 0x008724000802017f */
[----:B----4-:R-:W-:Y:S05]  /*2e050*/  @!P1 NANOSLEEP.SYNCS 0x989680 ;  /* 0x009896800000995d */ /* 0x010fea0003900000 */
[----:B------:R-:W4:Y:S02]  /*2e060*/  @!P1 SYNCS.PHASECHK.TRANS64 P1, [R2+URZ+0x2a860], R0 ;  /* 0x02a86000020095a7 */ /* 0x000f24000802007f */
[----:B----4-:R-:W-:Y:S05]  /*2e070*/  @!P1 BRA `(.L_x_4703) ;  /* 0xfffffffc00f09947 */ /* 0x010fea000383ffff */
[----:B------:R-:W-:Y:S05]  /*2e080*/  BRA `(.L_x_4851) ;  /* 0xffffffb400447947 */ /* 0x000fea000383ffff */
.L_x_4707:
[----:B------:R-:W-:Y:S01]  /*2e090*/  BSSY B0, `(.L_x_4852) ;  /* 0x0000008000007945 */ /* 0x000fe20003800000 */
[----:B------:R-:W-:Y:S02]  /*2e0a0*/  IMAD.MOV.U32 R13, RZ, RZ, R16 ;  /* 0x000000ffff0d7224 */ /* 0x000fe400078e0010 */
[----:B------:R-:W-:Y:S02]  /*2e0b0*/  IMAD.MOV.U32 R12, RZ, RZ, RZ ;  /* 0x000000ffff0c7224 */ /* 0x000fe400078e00ff */
[----:B0-----:R-:W-:Y:S02]  /*2e0c0*/  IMAD.MOV.U32 R11, RZ, RZ, 0x1f ;  /* 0x0000001fff0b7424 */ /* 0x001fe400078e00ff */
[----:B------:R-:W-:-:S07]  /*2e0d0*/  IMAD.MOV.U32 R15, RZ, RZ, -0x1 ;  /* 0xffffffffff0f7424 */ /* 0x000fce00078e00ff */
[----:B-1----:R-:W-:Y:S05]  /*2e0e0*/  WARPSYNC.COLLECTIVE R15, `(.L_x_4853) ;  /* 0x000000000f087348 */ /* 0x002fea0003c00000 */
[----:B------:R0:W2:Y:S02]  /*2e0f0*/  SHFL.IDX P6, R14, R13, R12, R11 ;  /* 0x0000000c0d0e7389 */ /* 0x0000a400000c000b */
[----:B012---:R-:W-:Y:S01]  /*2e100*/  ENDCOLLECTIVE ;  /* 0x000000000000791b */ /* 0x007fe20003800000 */
.L_x_4853:
[----:B------:R-:W-:Y:S05]  /*2e110*/  BSYNC B0 ;  /* 0x0000000000007941 */ /* 0x000fea0003800000 */
.L_x_4852:
        /* <DEDUP_REMOVED lines=9> */
.L_x_4854:
        /* <DEDUP_REMOVED lines=18> */
.L_x_4855:
        /* <DEDUP_REMOVED lines=8> */
.L_x_4856:
        /* <DEDUP_REMOVED lines=8> */
.L_x_4857:
        /* <DEDUP_REMOVED lines=8> */
.L_x_4858:
        /* <DEDUP_REMOVED lines=8> */
.L_x_4859:
        /* <DEDUP_REMOVED lines=9> */
.L_x_4860:
[----:B------:R-:W-:Y:S01]  /*2e560*/  IMAD.MOV.U32 R7, RZ, RZ, R14 ;  /* 0x000000ffff077224 */ /* 0x000fe200078e000e */
[----:B------:R-:W-:Y:S06]  /*2e570*/  BRA `(.L_x_4861) ;  /* 0xffffffb800e87947 */ /* 0x000fec000383ffff */
.L_x_4712:
[----:B------:R-:W-:Y:S01]  /*2e580*/  BSSY B0, `(.L_x_4862) ;  /* 0x0000008000007945 */ /* 0x000fe20003800000 */
[----:B-----5:R-:W-:Y:S02]  /*2e590*/  IMAD.MOV.U32 R13, RZ, RZ, R2 ;  /* 0x000000ffff0d7224 */ /* 0x020fe400078e0002 */
[----:B------:R-:W-:Y:S02]  /*2e5a0*/  IMAD.MOV.U32 R12, RZ, RZ, 0x1 ;  /* 0x00000001ff0c7424 */ /* 0x000fe400078e00ff */
[----:B0-----:R-:W-:Y:S02]  /*2e5b0*/  IMAD.MOV.U32 R11, RZ, RZ, RZ ;  /* 0x000000ffff0b7224 */ /* 0x001fe400078e00ff */
[----:B------:R-:W-:-:S07]  /*2e5c0*/  IMAD.MOV.U32 R15, RZ, RZ, -0x1 ;  /* 0xffffffffff0f7424 */ /* 0x000fce00078e00ff */
[----:B-123--:R-:W-:Y:S05]  /*2e5d0*/  WARPSYNC.COLLECTIVE R15, `(.L_x_4863) ;  /* 0x000000000f087348 */ /* 0x00efea0003c00000 */
[----:B------:R0:W4:Y:S02]  /*2e5e0*/  SHFL.UP P6, R14, R13, R12, R11 ;  /* 0x0400000c0d0e7389 */ /* 0x00012400000c000b */
[----:B01234-:R-:W-:Y:S01]  /*2e5f0*/  ENDCOLLECTIVE ;  /* 0x000000000000791b */ /* 0x01ffe20003800000 */
.L_x_4863:
[----:B------:R-:W-:Y:S05]  /*2e600*/  BSYNC B0 ;  /* 0x0000000000007941 */ /* 0x000fea0003800000 */
.L_x_4862:
        /* <DEDUP_REMOVED lines=10> */
.L_x_4864:
        /* <DEDUP_REMOVED lines=8> */
.L_x_4865:
        /* <DEDUP_REMOVED lines=8> */
.L_x_4866:
        /* <DEDUP_REMOVED lines=8> */
.L_x_4867:
        /* <DEDUP_REMOVED lines=9> */
.L_x_4868:
[----:B------:R-:W-:Y:S01]  /*2e8c0*/  IMAD.MOV.U32 R7, RZ, RZ, R14 ;  /* 0x000000ffff077224 */ /* 0x000fe200078e000e */
[----:B------:R-:W-:Y:S06]  /*2e8d0*/  BRA `(.L_x_4869) ;  /* 0xffffffb800b07947 */ /* 0x000fec000383ffff */
.L_x_4714:
[----:B------:R-:W-:Y:S01]  /*2e8e0*/  BSSY B0, `(.L_x_4870) ;  /* 0x0000006000007945 */ /* 0x000fe20003800000 */
[----:B------:R-:W-:Y:S01]  /*2e8f0*/  PLOP3.LUT P6, PT, P6, PT, PT, 0x8, 0x0 ;  /* 0x000000000000781c */ /* 0x000fe200037ce170 */
[----:B------:R-:W-:-:S12]  /*2e900*/  IMAD.MOV.U32 R15, RZ, RZ, -0x1 ;  /* 0xffffffffff0f7424 */ /* 0x000fd800078e00ff */
[----:B012---:R-:W-:Y:S05]  /*2e910*/  WARPSYNC.COLLECTIVE R15, `(.L_x_4871) ;  /* 0x000000000f087348 */ /* 0x007fea0003c00000 */
[----:B------:R-:W-:Y:S01]  /*2e920*/  VOTE.ANY R14, PT, P6 ;  /* 0x00000000000e7806 */ /* 0x000fe200030e0100 */
[----:B012---:R-:W-:Y:S06]  /*2e930*/  ENDCOLLECTIVE ;  /* 0x000000000000791b */ /* 0x007fec0003800000 */
.L_x_4871:
[----:B------:R-:W-:Y:S05]  /*2e940*/  BSYNC B0 ;  /* 0x0000000000007941 */ /* 0x000fea0003800000 */
.L_x_4870:
        /* <DEDUP_REMOVED lines=9> */
.L_x_4872:
[----:B------:R-:W-:Y:S01]  /*2e9e0*/  IMAD.MOV.U32 R17, RZ, RZ, R14 ;  /* 0x000000ffff117224 */ /* 0x000fe200078e000e */
[----:B------:R-:W-:Y:S06]  /*2e9f0*/  BRA `(.L_x_4873) ;  /* 0xffffffb800a47947 */ /* 0x000fec000383ffff */
.L_x_4716:
[----:B------:R-:W-:Y:S01]  /*2ea00*/  BSSY B0, `(.L_x_4874) ;  /* 0x0000007000007945 */ /* 0x000fe20003800000 */
[----:B------:R-:W-:Y:S02]  /*2ea10*/  IMAD.MOV.U32 R13, RZ, RZ, R6 ;  /* 0x000000ffff0d7224 */ /* 0x000fe400078e0006 */
[----:B0-----:R-:W-:Y:S02]  /*2ea20*/  IMAD.MOV.U32 R11, RZ, RZ, 0x1f ;  /* 0x0000001fff0b7424 */ /* 0x001fe400078e00ff */
[----:B------:R-:W-:-:S07]  /*2ea30*/  IMAD.MOV.U32 R15, RZ, RZ, -0x1 ;  /* 0xffffffffff0f7424 */ /* 0x000fce00078e00ff */
[----:B-123--:R-:W-:Y:S05]  /*2ea40*/  WARPSYNC.COLLECTIVE R15, `(.L_x_4875) ;  /* 0x000000000f087348 */ /* 0x00efea0003c00000 */
[----:B------:R0:W4:Y:S02]  /*2ea50*/  SHFL.IDX P6, R14, R13, R12, R11 ;  /* 0x0000000c0d0e7389 */ /* 0x00012400000c000b */
[----:B01234-:R-:W-:Y:S01]  /*2ea60*/  ENDCOLLECTIVE ;  /* 0x000000000000791b */ /* 0x01ffe20003800000 */
.L_x_4875:
[----:B------:R-:W-:Y:S05]  /*2ea70*/  BSYNC B0 ;  /* 0x0000000000007941 */ /* 0x000fea0003800000 */
.L_x_4874:
[----:B------:R-:W-:Y:S01]  /*2ea80*/  IMAD.MOV.U32 R6, RZ, RZ, R14 ;  /* 0x000000ffff067224 */ /* 0x000fe200078e000e */
[----:B------:R-:W-:Y:S06]  /*2ea90*/  BRA `(.L_x_4876) ;  /* 0xffffffb800987947 */ /* 0x000fec000383ffff */
.L_x_4720:
[----:B0-----:R0:W2:Y:S02]  /*2eaa0*/  SYNCS.PHASECHK.TRANS64.TRYWAIT P0, [R0+URZ+0x2a820], R3 ;  /* 0x02a82003000075a7 */ /* 0x0010a4000800017f */
[----:B--2---:R-:W-:Y:S05]  /*2eab0*/  @!P0 NANOSLEEP.SYNCS 0x989680 ;  /* 0x009896800000895d */ /* 0x004fea0003900000 */
[----:B------:R-:W2:Y:S02]  /*2eac0*/  @!P0 SYNCS.PHASECHK.TRANS64 P0, [R0+URZ+0x2a820], R3 ;  /* 0x02a82003000085a7 */ /* 0x000ea4000800007f */
[----:B--2---:R-:W-:Y:S05]  /*2ead0*/  @!P0 BRA `(.L_x_4720) ;  /* 0xfffffffc00f08947 */ /* 0x004fea000383ffff */
[----:B------:R-:W-:Y:S05]  /*2eae0*/  BRA `(.L_x_4877) ;  /* 0xffffffc000207947 */ /* 0x000fea000383ffff */
.L_x_4721:
[----:B------:R-:W2:Y:S01]  /*2eaf0*/  S2R R2, SR_TID.X ;  /* 0x0000000000027919 */ /* 0x000ea20000002100 */
[----:B------:R-:W-:Y:S01]  /*2eb00*/  BSSY B0, `(.L_x_4878) ;  /* 0x000000a000007945 */ /* 0x000fe20003800000 */
[----:B----4-:R-:W-:Y:S02]  /*2eb10*/  IMAD.MOV.U32 R12, RZ, RZ, RZ ;  /* 0x000000ffff0c7224 */ /* 0x010fe400078e00ff */
[----:B------:R-:W-:Y:S02]  /*2eb20*/  IMAD.MOV.U32 R11, RZ, RZ, 0x1f ;  /* 0x0000001fff0b7424 */ /* 0x000fe400078e00ff */
[----:B------:R-:W-:Y:S01]  /*2eb30*/  IMAD.MOV.U32 R15, RZ, RZ, -0x1 ;  /* 0xffffffffff0f7424 */ /* 0x000fe200078e00ff */
[----:B--2---:R-:W-:-:S04]  /*2eb40*/  SHF.R.U32.HI R2, RZ, 0x5, R2 ;  /* 0x00000005ff027819 */ /* 0x004fc80000011602 */
[----:B------:R-:W-:-:S05]  /*2eb50*/  LOP3.LUT R2, R2, 0x3, RZ, 0xc0, !PT ;  /* 0x0000000302027812 */ /* 0x000fca00078ec0ff */
[----:B------:R-:W-:-:S07]  /*2eb60*/  IMAD.MOV.U32 R13, RZ, RZ, R2 ;  /* 0x000000ffff0d7224 */ /* 0x000fce00078e0002 */
[----:B01----:R-:W-:Y:S05]  /*2eb70*/  WARPSYNC.COLLECTIVE R15, `(.L_x_4879) ;  /* 0x000000000f087348 */ /* 0x003fea0003c00000 */
[----:B------:R2:W3:Y:S02]  /*2eb80*/  SHFL.IDX P6, R14, R13, R12, R11 ;  /* 0x0000000c0d0e7389 */ /* 0x0004e400000c000b */
[----:B0123--:R-:W-:Y:S01]  /*2eb90*/  ENDCOLLECTIVE ;  /* 0x000000000000791b */ /* 0x00ffe20003800000 */
.L_x_4879:
[----:B------:R-:W-:Y:S05]  /*2eba0*/  BSYNC B0 ;  /* 0x0000000000007941 */ /* 0x000fea0003800000 */
.L_x_4878:
[----:B------:R-:W-:Y:S05]  /*2ebb0*/  BRA `(.L_x_4880) ;  /* 0xffffffc000087947 */ /* 0x000fea000383ffff */
.L_x_4722:
[----:B------:R-:W-:Y:S01]  /*2ebc0*/  BSSY B0, `(.L_x_4881) ;  /* 0x0000006000007945 */ /* 0x000fe20003800000 */
[----:B------:R-:W-:-:S07]  /*2ebd0*/  IMAD.MOV.U32 R15, RZ, RZ, -0x1 ;  /* 0xffffffffff0f7424 */ /* 0x000fce00078e00ff */
[----:B012-4-:R-:W-:Y:S05]  /*2ebe0*/  WARPSYNC.COLLECTIVE R15, `(.L_x_4882) ;  /* 0x000000000f0c7348 */ /* 0x017fea0003c00000 */
[----:B------:R-:W-:Y:S02]  /*2ebf0*/  ELECT P6, UR62, PT ;  /* 0x00000000003e782f */ /* 0x000fe400038c0000 */
[----:B------:R-:W-:Y:S01]  /*2ec00*/  MOV R14, UR62 ;  /* 0x0000003e000e7c02 */ /* 0x000fe20008000f00 */
[----:B012-4-:R-:W-:Y:S10]  /*2ec10*/  ENDCOLLECTIVE ;  /* 0x000000000000791b */ /* 0x017ff40003800000 */
.L_x_4882:
[----:B------:R-:W-:Y:S05]  /*2ec20*/  BSYNC B0 ;  /* 0x0000000000007941 */ /* 0x000fea0003800000 */
.L_x_4881:
[----:B------:R-:W-:Y:S05]  /*2ec30*/  BRA `(.L_x_4883) ;  /* 0xffffffbc00fc7947 */ /* 0x000fea000383ffff */
.L_x_4724:
[----:B0-----:R0:W2:Y:S02]  /*2ec40*/  SYNCS.PHASECHK.TRANS64.TRYWAIT P1, [R6+URZ], R5 ;  /* 0x00000005060075a7 */ /* 0x0010a4000802017f */
[----:B--2---:R-:W-:Y:S05]  /*2ec50*/  @!P1 NANOSLEEP.SYNCS 0x989680 ;  /* 0x009896800000995d */ /* 0x004fea0003900000 */
[----:B------:R-:W2:Y:S02]  /*2ec60*/  @!P1 SYNCS.PHASECHK.TRANS64 P1, [R6+URZ], R5 ;  /* 0x00000005060095a7 */ /* 0x000ea4000802007f */
[----:B--2---:R-:W-:Y:S05]  /*2ec70*/  @!P1 BRA `(.L_x_4724) ;  /* 0xfffffffc00f09947 */ /* 0x004fea000383ffff */
[----:B------:R-:W-:Y:S05]  /*2ec80*/  BRA `(.L_x_4884) ;  /* 0xffffffc000387947 */ /* 0x000fea000383ffff */
.L_x_4725:
[----:B--2---:R2:W3:Y:S02]  /*2ec90*/  SYNCS.PHASECHK.TRANS64.TRYWAIT P1, [R7+URZ], R2 ;  /* 0x00000002070075a7 */ /* 0x0044e4000802017f */
[----:B---3--:R-:W-:Y:S05]  /*2eca0*/  @!P1 NANOSLEEP.SYNCS 0x989680 ;  /* 0x009896800000995d */ /* 0x008fea0003900000 */
[----:B------:R-:W3:Y:S02]  /*2ecb0*/  @!P1 SYNCS.PHASECHK.TRANS64 P1, [R7+URZ], R2 ;  /* 0x00000002070095a7 */ /* 0x000ee4000802007f */
[----:B---3--:R-:W-:Y:S05]  /*2ecc0*/  @!P1 BRA `(.L_x_4725) ;  /* 0xfffffffc00f09947 */ /* 0x008fea000383ffff */
[----:B------:R-:W-:Y:S05]  /*2ecd0*/  BRA `(.L_x_4885) ;  /* 0xffffffc0002c7947 */ /* 0x000fea000383ffff */
.L_x_4727:
[----:B---3--:R3:W0:Y:S02]  /*2ece0*/  SYNCS.PHASECHK.TRANS64.TRYWAIT P1, [R4+URZ+0x2a860], R5 ;  /* 0x02a86005040075a7 */ /* 0x008624000802017f */
[----:B0-----:R-:W-:Y:S05]  /*2ecf0*/  @!P1 NANOSLEEP.SYNCS 0x989680 ;  /* 0x009896800000995d */ /* 0x001fea0003900000 */
[----:B------:R-:W0:Y:S02]  /*2ed00*/  @!P1 SYNCS.PHASECHK.TRANS64 P1, [R4+URZ+0x2a860], R5 ;  /* 0x02a86005040095a7 */ /* 0x000e24000802007f */
[----:B0-----:R-:W-:Y:S05]  /*2ed10*/  @!P1 BRA `(.L_x_4727) ;  /* 0xfffffffc00f09947 */ /* 0x001fea000383ffff */
[----:B------:R-:W-:Y:S05]  /*2ed20*/  BRA `(.L_x_4886) ;  /* 0xffffffc000307947 */ /* 0x000fea000383ffff */
.L_x_4729:
[----:B------:R0:W0:Y:S02]  /*2ed30*/  SYNCS.PHASECHK.TRANS64.TRYWAIT P1, [R3+URZ+0x2a860], R2 ;  /* 0x02a86002030075a7 */ /* 0x000024000802017f */
[----:B0-----:R-:W-:Y:S05]  /*2ed40*/  @!P1 NANOSLEEP.SYNCS 0x989680 ;  /* 0x009896800000995d */ /* 0x001fea0003900000 */
[----:B------:R-:W0:Y:S02]  /*2ed50*/  @!P1 SYNCS.PHASECHK.TRANS64 P1, [R3+URZ+0x2a860], R2 ;  /* 0x02a86002030095a7 */ /* 0x000e24000802007f */
[----:B0-----:R-:W-:Y:S05]  /*2ed60*/  @!P1 BRA `(.L_x_4729) ;  /* 0xfffffffc00f09947 */ /* 0x001fea000383ffff */
[----:B------:R-:W-:Y:S05]  /*2ed70*/  BRA `(.L_x_4887) ;  /* 0xffffffc000307947 */ /* 0x000fea000383ffff */
.L_x_4731:
[----:B------:R0:W0:Y:S02]  /*2ed80*/  SYNCS.PHASECHK.TRANS64.TRYWAIT P0, [R4+URZ+0x2a880], R5 ;  /* 0x02a88005040075a7 */ /* 0x000024000800017f */
[----:B0-----:R-:W-:Y:S05]  /*2ed90*/  @!P0 NANOSLEEP.SYNCS 0x989680 ;  /* 0x009896800000895d */ /* 0x001fea0003900000 */
[----:B------:R-:W0:Y:S02]  /*2eda0*/  @!P0 SYNCS.PHASECHK.TRANS64 P0, [R4+URZ+0x2a880], R5 ;  /* 0x02a88005040085a7 */ /* 0x000e24000800007f */
[----:B0-----:R-:W-:Y:S05]  /*2edb0*/  @!P0 BRA `(.L_x_4731) ;  /* 0xfffffffc00f08947 */ /* 0x001fea000383ffff */
[----:B------:R-:W-:Y:S05]  /*2edc0*/  BRA `(.L_x_4732) ;  /* 0xffffffc0002c7947 */ /* 0x000fea000383ffff */
.L_x_4888:
        /* <DEDUP_REMOVED lines=11> */
.L_x_12968:


//--------------------- .text._ZN7cutlass13device_kernelIN5flash11enable_sm90INS1_16FlashAttnFwdSm90INS1_25CollectiveMainloopFwdSm90ILi2EN4cute5tupleIJNS5_1CILi1EEES8_S8_EEENS6_IJNS7_ILi128EEENS7_ILi160EEENS7_ILi192EEEEEELi192ENS_12float_e4m3_tEfNS_4arch4Sm90ELb1ELb0ELb1ELb0ELb0ELb0ELb0ELb1ELb1ELb1ELb0ELb0EEENS1_21CollectiveEpilogueFwdINS6_IJSA_SC_SB_EEES9_NS_10bfloat16_tESG_Li256ELb0ELb1ELb0ELb1EEENS1_30DynamicPersistentTileSchedulerILi256ELi128ELb0ELb1ELb1EEEEEEEEEvNT_6ParamsE --------------------------
	.section	.text._ZN7cutlass13device_kernelIN5flash11enable_sm90INS1_16FlashAttnFwdSm90INS1_25CollectiveMainloopFwdSm90ILi2EN4cute5tupleIJNS5_1CILi1EEES8_S8_EEENS6_IJNS7_ILi128EEENS7_ILi160EEENS7_ILi192EEEEEELi192ENS_12float_e4m3_tEfNS_4arch4Sm90ELb1ELb0ELb1ELb0ELb0ELb0ELb0ELb1ELb1ELb1ELb0ELb0EEENS1_21CollectiveEpilogueFwdINS6_IJSA_SC_SB_EEES9_NS_10bfloat16_tESG_Li256ELb0ELb1ELb0ELb1EEENS1_30DynamicPersistentTileSchedulerILi256ELi128ELb0ELb1ELb1EEEEEEEEEvNT_6ParamsE,"ax",@progbits
	.align	128
.text._ZN7cutlass13device_kernelIN5flash11enable_sm90INS1_16FlashAttnFwdSm90INS1_25CollectiveMainloopFwdSm90ILi2EN4cute5tupleIJNS5_1CILi1EEES8_S8_EEENS6_IJNS7_ILi128EEENS7_ILi160EEENS7_ILi192EEEEEELi192ENS_12float_e4m3_tEfNS_4arch4Sm90ELb1ELb0ELb1ELb0ELb0ELb0ELb0ELb1ELb1ELb1ELb0ELb0EEENS1_21CollectiveEpilogueFwdINS6_IJSA_SC_SB_EEES9_NS_10bfloat16_tESG_Li256ELb0ELb1ELb0ELb1EEENS1_30DynamicPersistentTileSchedulerILi256ELi128ELb0ELb1ELb1EEEEEEEEEvNT_6ParamsE:
        .type           _ZN7cutlass13device_kernelIN5flash11enable_sm90INS1_16FlashAttnFwdSm90INS1_25CollectiveMainloopFwdSm90ILi2EN4cute5tupleIJNS5_1CILi1EEES8_S8_EEENS6_IJNS7_ILi128EEENS7_ILi160EEENS7_ILi192EEEEEELi192ENS_12float_e4m3_tEfNS_4arch4Sm90ELb1ELb0ELb1ELb0ELb0ELb0ELb0ELb1ELb1ELb1ELb0ELb0EEENS1_21CollectiveEpilogueFwdINS6_IJSA_SC_SB_EEES9_NS_10bfloat16_tESG_Li256ELb0ELb1ELb0ELb1EEENS1_30DynamicPersistentTileSchedulerILi256ELi128ELb0ELb1ELb1EEEEEEEEEvNT_6ParamsE,@function
        .size           _ZN7cutlass13device_kernelIN5flash11enable_sm90INS1_16FlashAttnFwdSm90INS1_25CollectiveMainloopFwdSm90ILi2EN4cute5tupleIJNS5_1CILi1EEES8_S8_EEENS6_IJNS7_ILi128EEENS7_ILi160EEENS7_ILi192EEEEEELi192ENS_12float_e4m3_tEfNS_4arch4Sm90ELb1ELb0ELb1ELb0ELb0ELb0ELb0ELb1ELb1ELb1ELb0ELb0EEENS1_21CollectiveEpilogueFwdINS6_IJSA_SC_SB_EEES9_NS_10bfloat16_tESG_Li256ELb0ELb1ELb0ELb1EEENS1_30DynamicPersistentTileSchedulerILi256ELi128ELb0ELb1ELb1EEEEEEEEEvNT_6ParamsE,(.L_x_12969 - _ZN7cutlass13device_kernelIN5flash11enable_sm90INS1_16FlashAttnFwdSm90INS1_25CollectiveMainloopFwdSm90ILi2EN4cute5tupleIJNS5_1CILi1EEES8_S8_EEENS6_IJNS7_ILi128EEENS7_ILi160EEENS7_ILi192EEEEEELi192ENS_12float_e4m3_tEfNS_4arch4Sm90ELb1ELb0ELb1ELb0ELb0ELb0ELb0ELb1ELb1ELb1ELb0ELb0EEENS1_21CollectiveEpilogueFwdINS6_IJSA_SC_SB_EEES9_NS_10bfloat16_tESG_Li256ELb0ELb1ELb0ELb1EEENS1_30DynamicPersistentTileSchedulerILi256ELi128ELb0ELb1ELb1EEEEEEEEEvNT_6ParamsE)
        .other          _ZN7cutlass13device_kernelIN5flash11enable_sm90INS1_16FlashAttnFwdSm90INS1_25CollectiveMainloopFwdSm90ILi2EN4cute5tupleIJNS5_1CILi1EEES8_S8_EEENS6_IJNS7_ILi128EEENS7_ILi160EEENS7_ILi192EEEEEELi192ENS_12float_e4m3_tEfNS_4arch4Sm90ELb1ELb0ELb1ELb0ELb0ELb0ELb0ELb1ELb1ELb1ELb0ELb0EEENS1_21CollectiveEpilogueFwdINS6_IJSA_SC_SB_EEES9_NS_10bfloat16_tESG_Li256ELb0ELb1ELb0ELb1EEENS1_30DynamicPersistentTileSchedulerILi256ELi128ELb0ELb1ELb1EEEEEEEEEvNT_6ParamsE,@"STO_CUDA_ENTRY STV_DEFAULT"
_ZN7cutlass13device_kernelIN5flash11enable_sm90INS1_16FlashAttnFwdSm90INS1_25CollectiveMainloopFwdSm90ILi2EN4cute5tupleIJNS5_1CILi1EEES8_S8_EEENS6_IJNS7_ILi128EEENS7_ILi160EEENS7_ILi192EEEEEELi192ENS_12float_e4m3_tEfNS_4arch4Sm90ELb1ELb0ELb1ELb0ELb0ELb0ELb0ELb1ELb1ELb1ELb0ELb0EEENS1_21CollectiveEpilogueFwdINS6_IJSA_SC_SB_EEES9_NS_10bfloat16_tESG_Li256ELb0ELb1ELb0ELb1EEENS1_30DynamicPersistentTileSchedulerILi256ELi128ELb0ELb1ELb1EEEEEEEEEvNT_6ParamsE:
        /* <DEDUP_REMOVED lines=18> */
.L_x_4890:
[----:B------:R-:W-:Y:S05]  /*0120*/  BSYNC B0 ;  /* 0x0000000000007941 */ /* 0x000fea0003800000 */
.L_x_4889:
        /* <DEDUP_REMOVED lines=41> */
.L_x_4891:
        /* <DEDUP_REMOVED lines=22> */
.L_x_4892:
        /* <DEDUP_REMOVED lines=18> */
.L_x_4893:
        /* <DEDUP_REMOVED lines=22> */
.L_x_4894:
        /* <DEDUP_REMOVED lines=22> */
.L_x_4895:
[----:B------:R-:W-:Y:S01]  /*0900*/  PLOP3.LUT P0, PT, PT, PT, UP0, 0x80, 0x0 ;  /* 0x000000000000781c */ /* 0x000fe20003f0f008 */
[----:B------:R-:W-:Y:S01]  /*0910*/  UMOV UR38, 0x1 ;  /* 0x0000000100267882 */ /* 0x000fe20000000000 */
[----:B------:R-:W-:Y:S01]  /*0920*/  NOP ;  /* 0x0000000000007918 */ /* 0x000fe20000000000 */
[----:B------:R-:W-:Y:S01]  /*0930*/  USEL UR38, UR38, 0x2, !UP0 ;  /* 0x0000000226267887 */ /* 0x000fe2000c000000 */
[----:B------:R-:W-:Y:S01]  /*0940*/  ULDC.64 UR50, c[0x0][0x208] ;  /* 0x0000820000327ab9 */ /* 0x000fe20000000a00 */
[----:B012-4-:R-:W-:Y:S08]  /*0950*/  BAR.SYNC.DEFER_BLOCKING 0x0 ;  /* 0x0000000000007b1d */ /* 0x017ff00000010000 */
[----:B------:R-:W-:Y:S05]  /*0960*/  @!P0 BRA `(.L_x_4896) ;  /* 0x0000010400b48947 */ /* 0x000fea0003800000 */
.L_x_4897:
        /* <DEDUP_REMOVED lines=69> */
.L_x_4951:
        /* <DEDUP_REMOVED lines=21> */
.L_x_4898:
[----:B------:R-:W-:Y:S01]  /*0f10*/  ULDC UR8, c[0x0][0xc54] ;  /* 0x0003150000087ab9 */ /* 0x000fe20000000800 */
[----:B------:R-:W-:Y:S01]  /*0f20*/  UMOV UR4, UR9 ;  /* 0x0000000900047c82 */ /* 0x000fe20008000000 */
[----:B------:R-:W-:-:S11]  /*0f30*/  UISETP.NE.AND UP0, UPT, UR8, 0x1, UPT ;  /* 0x000000010800788c */ /* 0x000fd6000bf05270 */
[----:B------:R-:W-:Y:S02]  /*0f40*/  @UP0 ULDC.64 UR10, c[0x0][0xc58] ;  /* 0x00031600000a0ab9 */ /* 0x000fe40000000a00 */
[----:B------:R-:W-:-:S04]  /*0f50*/  UIMAD.WIDE.U32 UR6, UR9, UR10, URZ ;  /* 0x0000000a090672a5 */ /* 0x000fc8000f8e003f */
[----:B------:R-:W-:-:S04]  /*0f60*/  @UP0 USHF.R.U32.HI UR4, URZ, UR11, UR7 ;  /* 0x0000000b3f040299 */ /* 0x000fc80008011607 */
[----:B------:R-:W-:-:S12]  /*0f70*/  UIMAD UR6, UR4, UR8, URZ ;  /* 0x00000008040672a4 */ /* 0x000fd8000f8e023f */
.L_x_4899:
[----:B------:R-:W-:Y:S01]  /*0f80*/  ULOP3.LUT UR4, URZ, UR4, URZ, 0x33, !UPT ;  /* 0x000000043f047292 */ /* 0x000fe2000f8e333f */
[----:B------:R-:W-:Y:S01]  /*0f90*/  PLOP3.LUT P0, PT, PT, PT, PT, 0x80, 0x0 ;  /* 0x000000000000781c */ /* 0x000fe20003f0f070 */
[----:B------:R-:W-:Y:S01]  /*0fa0*/  UIADD3 UR10, UR9, -UR6, URZ ;  /* 0x80000006090a7290 */ /* 0x000fe2000fffe03f */
[----:B------:R-:W-:Y:S01]  /*0fb0*/  IMAD.MOV.U32 R0, RZ, RZ, RZ ;  /* 0x000000ffff007224 */ /* 0x000fe200078e00ff */
[----:B------:R-:W-:Y:S01]  /*0fc0*/  ULDC UR7, c[0x0][0x448] ;  /* 0x0001120000077ab9 */ /* 0x000fe20000000800 */
[----:B------:R-:W-:Y:S01]  /*0fd0*/  ULDC UR6, c[0x0][0xc3c] ;  /* 0x00030f0000067ab9 */ /* 0x000fe20000000800 */
[----:B------:R-:W-:Y:S01]  /*0fe0*/  UISETP.NE.AND UP2, UPT, UR7, 0x1, UPT ;  /* 0x000000010700788c */ /* 0x000fe2000bf45270 */
[----:B------:R-:W-:Y:S01]  /*0ff0*/  IMAD.MOV.U32 R2, RZ, RZ, RZ ;  /* 0x000000ffff027224 */ /* 0x000fe200078e00ff */
[----:B------:R-:W-:Y:S01]  /*1000*/  UIADD3 UR4, UR4, UR6, URZ ;  /* 0x0000000604047290 */ /* 0x000fe2000fffe03f */
[----:B------:R-:W-:Y:S01]  /*1010*/  CS2R R118, SRZ ;  /* 0x0000000000767805 */ /* 0x000fe2000001ff00 */
[----:B------:R-:W-:Y:S01]  /*1020*/  ULDC.64 UR12, c[0x0][0x418] ;  /* 0x00010600000c7ab9 */ /* 0x000fe20000000a00 */
[----:B------:R-:W-:Y:S01]  /*1030*/  ULDC UR47, c[0x0][0x424] ;  /* 0x00010900002f7ab9 */ /* 0x000fe20000000800 */
[----:B------:R-:W-:Y:S01]  /*1040*/  UISETP.NE.U32.AND UP0, UPT, UR12, URZ, UPT ;  /* 0x0000003f0c00728c */ /* 0x000fe2000bf05070 */
[----:B------:R-:W-:Y:S01]  /*1050*/  CS2R R4, SRZ ;  /* 0x0000000000047805 */ /* 0x000fe2000001ff00 */
[----:B------:R-:W-:Y:S01]  /*1060*/  USHF.L.U32 UR36, UR4, 0x7, URZ ;  /* 0x0000000704247899 */ /* 0x000fe2000800063f */
[----:B------:R-:W-:Y:S01]  /*1070*/  CS2R R116, SRZ ;  /* 0x0000000000747805 */ /* 0x000fe2000001ff00 */
[----:B------:R-:W-:Y:S01]  /*1080*/  UISETP.NE.AND.EX UP0, UPT, UR13, URZ, UPT, UP0 ;  /* 0x0000003f0d00728c */ /* 0x000fe2000bf05300 */
[----:B------:R-:W-:Y:S01]  /*1090*/  CS2R R6, SRZ ;  /* 0x0000000000067805 */ /* 0x000fe2000001ff00 */
[----:B------:R-:W-:Y:S01]  /*10a0*/  UIADD3 UR4, UR36, 0x7f, URZ ;  /* 0x0000007f24047890 */ /* 0x000fe2000fffe03f */
[----:B------:R-:W-:Y:S01]  /*10b0*/  CS2R R110, SRZ ;  /* 0x00000000006e7805 */ /* 0x000fe2000001ff00 */
[----:B------:R-:W-:Y:S01]  /*10c0*/  ULDC UR8, c[0x0][0x288] ;  /* 0x0000a20000087ab9 */ /* 0x000fe20000000800 */
[----:B------:R-:W-:Y:S01]  /*10d0*/  @UP2 ULDC UR6, c[0x0][0x44c] ;  /* 0x0001130000062ab9 */ /* 0x000fe20000000800 */
[----:B------:R-:W-:Y:S01]  /*10e0*/  UIADD3 UR8, -UR8, 0xa0, URZ ;  /* 0x000000a008087890 */ /* 0x000fe2000fffe13f */
[----:B------:R-:W-:Y:S01]  /*10f0*/  CS2R R8, SRZ ;  /* 0x0000000000087805 */ /* 0x000fe2000001ff00 */
[----:B------:R-:W-:Y:S01]  /*1100*/  UIMAD.WIDE.U32 UR6, UR4, UR6, URZ ;  /* 0x00000006040672a5 */ /* 0x000fe2000f8e003f */
[----:B------:R-:W-:Y:S01]  /*1110*/  CS2R R108, SRZ ;  /* 0x00000000006c7805 */ /* 0x000fe2000001ff00 */
[----:B------:R-:W-:Y:S01]  /*1120*/  USEL UR47, UR47, 0x1, UP0 ;  /* 0x000000012f2f7887 */ /* 0x000fe20008000000 */
        /* <DEDUP_REMOVED lines=11> */
[----:B------:R-:W-:Y:S01]  /*11e0*/  UIMAD.WIDE UR6, UR6, 0x66666667, URZ ;  /* 0x66666667060678a5 */ /* 0x000fe2000f8e023f */
[----:B------:R-:W-:Y:S01]  /*11f0*/  CS2R R94, SRZ ;  /* 0x00000000005e7805 */ /* 0x000fe2000001ff00 */
[----:B------:R-:W-:Y:S01]  /*1200*/  UIMAD.WIDE UR8, UR8, 0x66666667, URZ ;  /* 0x66666667080878a5 */ /* 0x000fe2000f8e023f */
[----:B------:R-:W-:Y:S01]  /*1210*/  CS2R R20, SRZ ;  /* 0x0000000000147805 */ /* 0x000fe2000001ff00 */
[----:B------:R-:W-:Y:S01]  /*1220*/  ULDC UR11, c[0x0][0xc54] ;  /* 0x00031500000b7ab9 */ /* 0x000fe20000000800 */
[----:B------:R-:W-:Y:S01]  /*1230*/  USHF.R.U32.HI UR4, URZ, 0x1f, UR7 ;  /* 0x0000001f3f047899 */ /* 0x000fe20008011607 */
[----:B------:R-:W-:Y:S01]  /*1240*/  CS2R R92, SRZ ;  /* 0x00000000005c7805 */ /* 0x000fe2000001ff00 */
[----:B------:R-:W-:Y:S01]  /*1250*/  UIMAD UR11, UR5, UR11, UR10 ;  /* 0x0000000b050b72a4 */ /* 0x000fe2000f8e020a */
[----:B------:R-:W-:Y:S01]  /*1260*/  CS2R R24, SRZ ;  /* 0x0000000000187805 */ /* 0x000fe2000001ff00 */
[----:B------:R-:W-:Y:S01]  /*1270*/  USHF.R.U32.HI UR5, URZ, 0x1f, UR9 ;  /* 0x0000001f3f057899 */ /* 0x000fe20008011609 */
[----:B------:R-:W-:Y:S01]  /*1280*/  CS2R R86, SRZ ;  /* 0x0000000000567805 */ /* 0x000fe2000001ff00 */
[----:B------:R-:W-:Y:S01]  /*1290*/  ULEA.HI.SX32 UR7, UR7, UR4, 0x1a ;  /* 0x0000000407077291 */ /* 0x000fe2000f8fd23f */
[----:B------:R-:W-:Y:S01]  /*12a0*/  CS2R R26, SRZ ;  /* 0x00000000001a7805 */ /* 0x000fe2000001ff00 */
[----:B------:R-:W-:Y:S01]  /*12b0*/  ULEA.HI.SX32 UR9, UR9, UR5, 0x1a ;  /* 0x0000000509097291 */ /* 0x000fe2000f8fd23f */
        /* <DEDUP_REMOVED lines=76> */
.L_x_4901:
        /* <DEDUP_REMOVED lines=56> */
.L_x_5034:
[----:B------:R-:W-:Y:S05]  /*1b00*/  @!P0 BRA `(.L_x_4903) ;  /* 0x0000000000048947 */ /* 0x000fea0003800000 */
[----:B------:R-:W-:Y:S01]  /*1b10*/  BPT.TRAP 0x1 ;  /* 0x000000040000795c */ /* 0x000fe20000300000 */
.L_x_4903:
[----:B------:R-:W-:Y:S02]  /*1b20*/  IMAD.U32 R2, RZ, RZ, UR48 ;  /* 0x00000030ff027e24 */ /* 0x000fe4000f8e00ff */
[----:B0-----:R-:W-:-:S03]  /*1b30*/  IMAD.U32 R3, RZ, RZ, UR43 ;  /* 0x0000002bff037e24 */ /* 0x001fc6000f8e00ff */
[----:B------:R-:W-:Y:S02]  /*1b40*/  LEA R2, R2, UR41, 0x3 ;  /* 0x0000002902027c11 */ /* 0x000fe4000f8e18ff */
[----:B------:R-:W-:-:S04]  /*1b50*/  SHF.L.U32 R3, R3, 0x1f, RZ ;  /* 0x0000001f03037819 */ /* 0x000fc800000006ff */
[----:B------:R0:W1:Y:S01]  /*1b60*/  SYNCS.PHASECHK.TRANS64.TRYWAIT P2, [R2+URZ+0x33430], R3 ;  /* 0x03343003020075a7 */ /* 0x000062000804017f */
[----:B------:R-:W-:Y:S05]  /*1b70*/  @!P0 BRA `(.L_x_4904) ;  /* 0x0000000000048947 */ /* 0x000fea0003800000 */
[----:B------:R-:W-:Y:S01]  /*1b80*/  BPT.TRAP 0x1 ;  /* 0x000000040000795c */ /* 0x000fe20000300000 */
.L_x_4904:
[----:B------:R-:W2:Y:S02]  /*1b90*/  S2R R4, SR_TID.X ;  /* 0x0000000000047919 */ /* 0x000ea40000002100 */
[----:B--2---:R-:W-:Y:S01]  /*1ba0*/  LOP3.LUT P1, RZ, R4, 0x7f, RZ, 0xc0, !PT ;  /* 0x0000007f04ff7812 */ /* 0x004fe2000782c0ff */
[----:B-1----:R-:W-:-:S12]  /*1bb0*/  @P2 BRA `(.L_x_4905) ;  /* 0x0000000000082947 */ /* 0x002fd80003800000 */
[----:B------:R-:W1:Y:S02]  /*1bc0*/  SYNCS.PHASECHK.TRANS64.TRYWAIT P2, [R2+URZ+0x33430], R3 ;  /* 0x03343003020075a7 */ /* 0x000e64000804017f */
[----:B-1----:R-:W-:Y:S05]  /*1bd0*/  @!P2 BRA `(.L_x_4906) ;  /* 0x0000014000f8a947 */ /* 0x002fea0003800000 */
.L_x_4905:
        /* <DEDUP_REMOVED lines=11> */
[----:B------:R-:W-:Y:S01]  /*1c90*/  UMOV UR24, UR28 ;  /* 0x0000001c00187c82 */ /* 0x000fe20008000000 */
[----:B------:R-:W-:Y:S01]  /*1ca0*/  UMOV UR5, UR25 ;  /* 0x0000001900057c82 */ /* 0x000fe20008000000 */
[----:B------:R-:W-:Y:S01]  /*1cb0*/  ULOP3.LUT UR46, UR4, 0x10000, URZ, 0xfc, !UPT ;  /* 0x00010000042e7892 */ /* 0x000fe2000f8efc3f */
[----:B------:R-:W-:Y:S01]  /*1cc0*/  CS2R R116, SRZ ;  /* 0x0000000000747805 */ /* 0x000fe2000001ff00 */
[----:B------:R-:W-:Y:S01]  /*1cd0*/  UMOV UR7, 0x80000020 ;  /* 0x8000002000077882 */ /* 0x000fe20000000000 */
[----:B------:R-:W-:Y:S01]  /*1ce0*/  UMOV UR4, UR24 ;  /* 0x0000001800047c82 */ /* 0x000fe20008000000 */
[----:B------:R-:W-:Y:S01]  /*1cf0*/  UIMAD UR32, UR48, 0x780, UR46 ;  /* 0x00000780302078a4 */ /* 0x000fe2000f8e022e */
[----:B------:R-:W-:Y:S01]  /*1d00*/  CS2R R114, SRZ ;  /* 0x0000000000727805 */ /* 0x000fe2000001ff00 */
[----:B------:R-:W-:Y:S01]  /*1d10*/  UMOV UR8, UR24 ;  /* 0x0000001800087c82 */ /* 0x000fe20008000000 */
[----:B------:R-:W-:Y:S01]  /*1d20*/  UMOV UR9, UR25 ;  /* 0x0000001900097c82 */ /* 0x000fe20008000000 */
[----:B------:R-:W-:-:S02]  /*1d30*/  UIADD3 UR6, UR32, 0x100, URZ ;  /* 0x0000010020067890 */ /* 0x000fc4000fffe03f */
[----:B------:R-:W-:Y:S02]  /*1d40*/  UIADD3 UR10, UR32, 0x180, URZ ;  /* 0x00000180200a7890 */ /* 0x000fe4000fffe03f */
[----:B------:R-:W-:Y:S01]  /*1d50*/  UMOV UR26, UR32 ;  /* 0x00000020001a7c82 */ /* 0x000fe20008000000 */
[----:B------:R-:W-:Y:S01]  /*1d60*/  UMOV UR11, 0x80000020 ;  /* 0x80000020000b7882 */ /* 0x000fe20000000000 */
[----:B------:R-:W-:Y:S01]  /*1d70*/  QGMMA.64x32x32.F32.E4M3.E4M3 R88, gdesc[UR24], RZ, !UPT, gsb0 ;  /* 0x00600000185879f3 */ /* 0x000fe2000c0008ff */
[----:B------:R-:W-:Y:S01]  /*1d80*/  UIADD3 UR26, UR32, 0x80, URZ ;  /* 0x00000080201a7890 */ /* 0x000fe2000fffe03f */
[----:B------:R-:W-:Y:S01]  /*1d90*/  UMOV UR27, 0x80000020 ;  /* 0x80000020001b7882 */ /* 0x000fe20000000000 */
[----:B------:R-:W-:Y:S02]  /*1da0*/  UIADD3 UR12, UR28, 0x2, URZ ;  /* 0x000000021c0c7890 */ /* 0x000fe4000fffe03f */
        /* <DEDUP_REMOVED lines=9> */
[----:B------:R-:W-:Y:S01]  /*1e40*/  UIADD3 UR52, UR49, -0x2, URZ ;  /* 0xfffffffe31347890 */ /* 0x000fe2000fffe03f */
        /* <DEDUP_REMOVED lines=84> */
[----:B------:R-:W-:Y:S01]  /*2390*/  ULDC UR10, c[0x0][0x988] ;  /* 0x00026200000a7ab9 */ /* 0x000fe20000000800 */
[----:B------:R-:W-:Y:S01]  /*23a0*/  UMOV UR11, UR36 ;  /* 0x00000024000b7c82 */ /* 0x000fe20008000000 */
        /* <DEDUP_REMOVED lines=31> */
[----:B------:R-:W-:Y:S01]  /*25a0*/  ULDC UR15, c[0x0][0x288] ;  /* 0x0000a200000f7ab9 */ /* 0x000fe20000000800 */
        /* <DEDUP_REMOVED lines=17> */
[----:B------:R-:W-:Y:S02]  /*26c0*/  ULDC UR6, c[0x0][0x448] ;  /* 0x0001120000067ab9 */ /* 0x000fe40000000800 */
[----:B------:R-:W-:-:S06]  /*26d0*/  UISETP.NE.AND UP0, UPT, UR6, 0x1, UPT ;  /* 0x000000010600788c */ /* 0x000fcc000bf05270 */
[----:B------:R-:W-:-:S05]  /*26e0*/  PLOP3.LUT P2, PT, PT, PT, UP0, 0x80, 0x0 ;  /* 0x000000000000781c */ /* 0x000fca0003f4f008 */
[----:B------:R-:W-:Y:S01]  /*26f0*/  @UP0 ULDC UR6, c[0x0][0x44c] ;  /* 0x0001130000060ab9 */ /* 0x000fe20000000800 */
        /* <DEDUP_REMOVED lines=33> */
[----:B------:R-:W-:-:S03]  /*2910*/  FMUL.FTZ R7, R0, R98 ;  /* 0x0000006200077220 */ /* 0x000fc60000410000 */
[----:B------:R-:W2:Y:S08]  /*2920*/  MUFU.TANH R92, R92 ;  /* 0x0000005c005c7308 */ /* 0x000eb00000002400 */
[----:B------:R-:W3:Y:S08]  /*2930*/  MUFU.TANH R104, R93 ;  /* 0x0000005d00687308 */ /* 0x000ef00000002400 */
[----:B------:R-:W4:Y:S08]  /*2940*/  MUFU.TANH R96, R96 ;  /* 0x0000006000607308 */ /* 0x000f300000002400 */
[----:B------:R-:W5:Y:S08]  /*2950*/  MUFU.TANH R105, R97 ;  /* 0x0000006100697308 */ /* 0x000f700000002400 */
[----:B------:R-:W5:Y:S08]  /*2960*/  MUFU.TANH R100, R100 ;  /* 0x0000006400647308 */ /* 0x000f700000002400 */
[----:B------:R-:W5:Y:S01]  /*2970*/  MUFU.TANH R101, R101 ;  /* 0x0000006500657308 */ /* 0x000f620000002400 */
[----:B------:R-:W-:-:S02]  /*2980*/  WARPGROUP.DEPBAR.LE gsb0, 0x0 ;  /* 0x00008000000079c5 */ /* 0x000fc40000010000 */
[----:B------:R-:W-:Y:S01]  /*2990*/  WARPGROUP.ARRIVE ;  /* 0x00000000000079c5 */ /* 0x000fe20000000000 */
[----:B------:R-:W-:Y:S01]  /*29a0*/  FMUL.FTZ R13, R0, R78 ;  /* 0x0000004e000d7220 */ /* 0x000fe20000410000 */
[----:B------:R-:W-:Y:S02]  /*29b0*/  VIADD R78, R18, UR36 ;  /* 0x00000024124e7c36 */ /* 0x000fe40008000000 */
        /* <DEDUP_REMOVED lines=19> */
[----:B------:R0:W5:Y:S08]  /*2af0*/  MUFU.TANH R90, R72 ;  /* 0x00000048005a7308 */ /* 0x0001700000002400 */
[----:B------:R-:W5:Y:S01]  /*2b00*/  MUFU.TANH R73, R73 ;  /* 0x0000004900497308 */ /* 0x000f620000002400 */
[----:B0-----:R-:W-:-:S07]  /*2b10*/  FMUL.FTZ R72, R0, R87 ;  /* 0x0000005700487220 */ /* 0x001fce0000410000 */
[----:B------:R-:W0:Y:S08]  /*2b20*/  MUFU.TANH R77, R77 ;  /* 0x0000004d004d7308 */ /* 0x000e300000002400 */
[----:B------:R-:W-:Y:S08]  /*2b30*/  MUFU.TANH R103, R85 ;  /* 0x0000005500677308 */ /* 0x000ff00000002400 */
[----:B------:R-:W0:Y:S08]  /*2b40*/  MUFU.TANH R80, R80 ;  /* 0x0000005000507308 */ /* 0x000e300000002400 */
[----:B------:R-:W0:Y:S01]  /*2b50*/  MUFU.TANH R98, R81 ;  /* 0x0000005100627308 */ /* 0x000e220000002400 */
[----:B------:R-:W-:-:S02]  /*2b60*/  WARPGROUP.DEPBAR.LE gsb0, 0x0 ;  /* 0x00008000000079c5 */ /* 0x000fc40000010000 */
[C---:B------:R-:W-:Y:S01]  /*2b70*/  FMUL.FTZ R57, R0.reuse, R57 ;  /* 0x0000003900397220 */ /* 0x040fe20000410000 */
[----:B------:R-:W-:Y:S01]  /*2b80*/  WARPGROUP.ARRIVE ;  /* 0x00000000000079c5 */ /* 0x000fe20000000000 */
[C---:B------:R-:W-:Y:S01]  /*2b90*/  FMUL.FTZ R64, R0.reuse, R64 ;  /* 0x0000004000407220 */ /* 0x040fe20000410000 */
[C---:B------:R-:W-:Y:S02]  /*2ba0*/  FMUL.FTZ R60, R0.reuse, R60 ;  /* 0x0000003c003c7220 */ /* 0x040fe40000410000 */
[----:B------:R1:W-:Y:S01]  /*2bb0*/  MUFU.TANH R86, R57 ;  /* 0x0000003900567308 */ /* 0x0003e20000002400 */
[C---:B------:R-:W-:Y:S01]  /*2bc0*/  FMUL.FTZ R65, R0.reuse, R65 ;  /* 0x0000004100417220 */ /* 0x040fe20000410000 */
[C---:B------:R-:W-:Y:S01]  /*2bd0*/  FMUL.FTZ R56, R0.reuse, R56 ;  /* 0x0000003800387220 */ /* 0x040fe20000410000 */
[----:B------:R-:W-:Y:S01]  /*2be0*/  QGMMA.64x32x32.F32.E4M3.E4M3 R40, gdesc[UR20], R40, gsb0 ;  /* 0x00600000142879f3 */ /* 0x000fe20008000828 */
[----:B------:R-:W-:Y:S01]  /*2bf0*/  UIADD3 UR22, UR32, 0x702, URZ ;  /* 0x0000070220167890 */ /* 0x000fe2000fffe03f */
[C---:B------:R-:W-:Y:S01]  /*2c00*/  FMUL.FTZ R61, R0.reuse, R61 ;  /* 0x0000003d003d7220 */ /* 0x040fe20000410000 */
[----:B------:R-:W-:Y:S01]  /*2c10*/  UMOV UR23, 0x80000020 ;  /* 0x8000002000177882 */ /* 0x000fe20000000000 */
[C---:B------:R-:W-:Y:S01]  /*2c20*/  FMUL.FTZ R69, R0.reuse, R69 ;  /* 0x0000004500457220 */ /* 0x040fe20000410000 */
[----:B------:R2:W-:Y:S01]  /*2c30*/  MUFU.TANH R108, R64 ;  /* 0x00000040006c7308 */ /* 0x0005e20000002400 */
[----:B-1----:R-:W-:Y:S01]  /*2c40*/  FMUL.FTZ R57, R0, R59 ;  /* 0x0000003b00397220 */ /* 0x002fe20000410000 */
[----:B------:R-:W-:Y:S01]  /*2c50*/  @P2 IMAD.HI.U32 R59, R78, UR6, RZ ;  /* 0x000000064e3b2c27 */ /* 0x000fe2000f8e00ff */
[----:B------:R-:W-:-:S03]  /*2c60*/  @UP0 ULDC UR6, c[0x0][0x450] ;  /* 0x0001140000060ab9 */ /* 0x000fc60000000800 */
[C---:B------:R-:W-:Y:S01]  /*2c70*/  FMUL.FTZ R68, R0.reuse, R68 ;  /* 0x0000004400447220 */ /* 0x040fe20000410000 */
[----:B------:R-:W-:Y:S01]  /*2c80*/  @P2 SHF.R.U32.HI R78, RZ, UR6, R59 ;  /* 0x00000006ff4e2c19 */ /* 0x000fe2000801163b */
[----:B------:R-:W-:Y:S01]  /*2c90*/  UIMAD UR6, UR49, -0xa0, URZ ;  /* 0xffffff60310678a4 */ /* 0x000fe2000f8e023f */
[----:B------:R1:W-:Y:S01]  /*2ca0*/  MUFU.TANH R106, R60 ;  /* 0x0000003c006a7308 */ /* 0x0003e20000002400 */
[C---:B------:R-:W-:Y:S02]  /*2cb0*/  FMUL.FTZ R59, R0.reuse, R67 ;  /* 0x00000043003b7220 */ /* 0x040fe40000410000 */
[----:B--2---:R-:W2:Y:S01]  /*2cc0*/  SHFL.IDX PT, R64, R78, RZ, 0x1c1f ;  /* 0x001c1fff4e407589 */ /* 0x004ea200000e0000 */
[----:B------:R-:W-:Y:S02]  /*2cd0*/  UIADD3 UR7, UR6, 0xa1, URZ ;  /* 0x000000a106077890 */ /* 0x000fe4000fffe03f */
[----:B------:R-:W-:Y:S02]  /*2ce0*/  UIMAD UR6, UR47, UR14, UR6 ;  /* 0x0000000e2f0672a4 */ /* 0x000fe4000f8e0206 */
[----:B------:R3:W-:Y:S01]  /*2cf0*/  MUFU.TANH R109, R65 ;  /* 0x00000041006d7308 */ /* 0x0007e20000002400 */
[C---:B-1----:R-:W-:Y:S01]  /*2d00*/  FMUL.FTZ R60, R0.reuse, R58 ;  /* 0x0000003a003c7220 */ /* 0x042fe20000410000 */
[----:B------:R-:W-:Y:S01]  /*2d10*/  IMAD.U32 R76, RZ, RZ, UR7 ;  /* 0x00000007ff4c7e24 */ /* 0x000fe2000f8e00ff */
[----:B------:R-:W-:Y:S01]  /*2d20*/  UIADD3 UR6, UR6, 0xa0, URZ ;  /* 0x000000a006067890 */ /* 0x000fe2000fffe03f */
[----:B------:R-:W-:Y:S01]  /*2d30*/  FMUL.FTZ R58, R0, R63 ;  /* 0x0000003f003a7220 */ /* 0x000fe20000410000 */
[----:B------:R-:W-:Y:S01]  /*2d40*/  IMAD.U32 R63, RZ, RZ, UR14 ;  /* 0x0000000eff3f7e24 */ /* 0x000fe2000f8e00ff */
[----:B------:R-:W-:Y:S01]  /*2d50*/  UIMAD UR14, UR47, UR14, -UR15 ;  /* 0x0000000e2f0e72a4 */ /* 0x000fe2000f8e0a0f */
[----:B------:R-:W-:Y:S01]  /*2d60*/  IMAD R76, R17, -0x2, R76 ;  /* 0xfffffffe114c7824 */ /* 0x000fe200078e024c */
[----:B------:R1:W0:Y:S01]  /*2d70*/  MUFU.TANH R82, R56 ;  /* 0x0000003800527308 */ /* 0x0002220000002400 */
[----:B------:R-:W-:Y:S01]  /*2d80*/  IMAD.U32 R74, RZ, RZ, UR6 ;  /* 0x00000006ff4a7e24 */ /* 0x000fe2000f8e00ff */
[----:B------:R-:W-:Y:S01]  /*2d90*/  @UP0 ULDC UR6, c[0x0][0x44c] ;  /* 0x0001130000060ab9 */ /* 0x000fe20000000800 */
[----:B------:R-:W-:-:S02]  /*2da0*/  IMAD R76, R63, UR47, R76 ;  /* 0x0000002f3f4c7c24 */ /* 0x000fc4000f8e024c */
[----:B------:R-:W-:Y:S01]  /*2db0*/  FMUL.FTZ R63, R0, R71 ;  /* 0x00000047003f7220 */ /* 0x000fe20000410000 */
[----:B------:R-:W-:Y:S01]  /*2dc0*/  IMAD R74, R17, -0x2, R74 ;  /* 0xfffffffe114a7824 */ /* 0x000fe200078e024a */
[----:B------:R-:W-:Y:S01]  /*2dd0*/  UIMAD.WIDE.U32 UR6, UR36, UR6, URZ ;  /* 0x00000006240672a5 */ /* 0x000fe2000f8e003f */
[----:B---3--:R-:W-:Y:S01]  /*2de0*/  VIADD R65, R76, -UR15 ;  /* 0x8000000f4c417c36 */ /* 0x008fe20008000000 */
[----:B------:R3:W0:Y:S01]  /*2df0*/  MUFU.TANH R107, R61 ;  /* 0x0000003d006b7308 */ /* 0x0006220000002400 */
[C---:B-1----:R-:W-:Y:S01]  /*2e00*/  FMUL.FTZ R56, R0.reuse, R62 ;  /* 0x0000003e00387220 */ /* 0x042fe20000410000 */
[----:B------:R-:W-:Y:S02]  /*2e10*/  FMUL.FTZ R62, R0, R70 ;  /* 0x00000046003e7220 */ /* 0x000fe40000410000 */
[----:B--2---:R-:W-:-:S04]  /*2e20*/  VIADDMNMX R84, R64, R65, R74, PT ;  /* 0x0000004140547246 */ /* 0x004fc8000380014a */
[C---:B------:R-:W-:Y:S01]  /*2e30*/  ISETP.GT.AND P5, PT, R84.reuse, RZ, PT ;  /* 0x000000ff5400720c */ /* 0x040fe20003fa4270 */
[----:B------:R-:W-:Y:S01]  /*2e40*/  MUFU.TANH R111, R69 ;  /* 0x00000045006f7308 */ /* 0x000fe20000002400 */
[----:B------:R-:W-:Y:S01]  /*2e50*/  ISETP.GT.AND P6, PT, R84, 0x1, PT ;  /* 0x000000015400780c */ /* 0x000fe20003fc4270 */
[----:B---3--:R-:W-:Y:S01]  /*2e60*/  FMUL.FTZ R61, R0, R66 ;  /* 0x00000042003d7220 */ /* 0x008fe20000410000 */
[----:B------:R-:W-:Y:S02]  /*2e70*/  ISETP.GT.AND P3, PT, R84, 0x8, PT ;  /* 0x000000085400780c */ /* 0x000fe40003f64270 */
[----:B------:R-:W-:Y:S02]  /*2e80*/  FSEL R97, R88, -INF , P5 ;  /* 0xff80000058617808 */ /* 0x000fe40002800000 */
[----:B------:R-:W-:Y:S01]  /*2e90*/  FSEL R95, R89, -INF , P6 ;  /* 0xff800000595f7808 */ /* 0x000fe20003000000 */
[----:B------:R1:W2:Y:S01]  /*2ea0*/  MUFU.TANH R110, R68 ;  /* 0x00000044006e7308 */ /* 0x0002a20000002400 */
[----:B------:R-:W-:-:S02]  /*2eb0*/  ISETP.GT.AND P4, PT, R84, 0x9, PT ;  /* 0x000000095400780c */ /* 0x000fc40003f84270 */
[----:B------:R-:W-:Y:S02]  /*2ec0*/  FSEL R93, R92, -INF , P3 ;  /* 0xff8000005c5d7808 */ /* 0x000fe40001800000 */
[----:B------:R-:W-:Y:S01]  /*2ed0*/  FMNMX.FTZ R64, R97, R95, !PT ;  /* 0x0000005f61407209 */ /* 0x000fe20007810000 */
[----:B------:R-:W-:Y:S02]  /*2ee0*/  WARPGROUP.DEPBAR.LE gsb0, 0x0 ;  /* 0x00008000000079c5 */ /* 0x000fe40000010000 */
[----:B------:R-:W-:Y:S01]  /*2ef0*/  ISETP.GT.AND P5, PT, R84, 0x10, PT ;  /* 0x000000105400780c */ /* 0x000fe20003fa4270 */
[----:B------:R-:W-:Y:S01]  /*2f00*/  WARPGROUP.ARRIVE ;  /* 0x00000000000079c5 */ /* 0x000fe20000000000 */
[----:B------:R-:W-:Y:S01]  /*2f10*/  FSEL R87, R104, -INF , P4 ;  /* 0xff80000068577808 */ /* 0x000fe20002000000 */
[C---:B------:R-:W-:Y:S01]  /*2f20*/  FMUL.FTZ R41, R0.reuse, R41 ;  /* 0x0000002900297220 */ /* 0x040fe20000410000 */
[----:B------:R-:W-:Y:S01]  /*2f30*/  FMNMX.FTZ R64, R93, R64, !PT ;  /* 0x000000405d407209 */ /* 0x000fe20007810000 */
[----:B------:R-:W-:Y:S01]  /*2f40*/  FMUL.FTZ R40, R0, R40 ;  /* 0x0000002800287220 */ /* 0x000fe20000410000 */
[----:B------:R-:W-:Y:S01]  /*2f50*/  ISETP.GT.AND P3, PT, R84, 0x11, PT ;  /* 0x000000115400780c */ /* 0x000fe20003f64270 */
[----:B------:R-:W-:Y:S01]  /*2f60*/  QGMMA.64x32x32.F32.E4M3.E4M3 R24, gdesc[UR20], R24, gsb0 ;  /* 0x00600000141879f3 */ /* 0x000fe20008000818 */
[----:B----4-:R-:W-:Y:S01]  /*2f70*/  FSEL R99, R96, -INF , P5 ;  /* 0xff80000060637808 */ /* 0x010fe20002800000 */
[----:B------:R-:W-:Y:S01]  /*2f80*/  MUFU.TANH R88, R41 ;  /* 0x0000002900587308 */ /* 0x000fe20000002400 */
[----:B------:R-:W-:Y:S01]  /*2f90*/  FMNMX.FTZ R64, R87, R64, !PT ;  /* 0x0000004057407209 */ /* 0x000fe20007810000 */
[----:B------:R-:W-:Y:S01]  /*2fa0*/  FMUL.FTZ R53, R0, R53 ;  /* 0x0000003500357220 */ /* 0x000fe20000410000 */
[----:B------:R-:W-:Y:S01]  /*2fb0*/  ISETP.GT.AND P4, PT, R84, 0x18, PT ;  /* 0x000000185400780c */ /* 0x000fe20003f84270 */
[C---:B------:R-:W-:Y:S01]  /*2fc0*/  FMUL.FTZ R49, R0.reuse, R49 ;  /* 0x0000003100317220 */ /* 0x040fe20000410000 */
[----:B-----5:R-:W-:Y:S01]  /*2fd0*/  FSEL R91, R105, -INF , P3 ;  /* 0xff800000695b7808 */ /* 0x020fe20001800000 */
[----:B------:R-:W-:Y:S01]  /*2fe0*/  FMUL.FTZ R44, R0, R44 ;  /* 0x0000002c002c7220 */ /* 0x000fe20000410000 */
[----:B------:R-:W-:Y:S01]  /*2ff0*/  FMNMX.FTZ R64, R99, R64, !PT ;  /* 0x0000004063407209 */ /* 0x000fe20007810000 */
[----:B------:R-:W3:Y:S01]  /*3000*/  MUFU.TANH R112, R40 ;  /* 0x0000002800707308 */ /* 0x000ee20000002400 */
[----:B------:R-:W-:Y:S01]  /*3010*/  ISETP.GT.AND P3, PT, R84, 0x19, PT ;  /* 0x000000195400780c */ /* 0x000fe20003f64270 */
[----:B------:R-:W-:Y:S01]  /*3020*/  FMUL.FTZ R45, R0, R45 ;  /* 0x0000002d002d7220 */ /* 0x000fe20000410000 */
[----:B------:R-:W-:Y:S01]  /*3030*/  FSEL R89, R100, -INF , P4 ;  /* 0xff80000064597808 */ /* 0x000fe20002000000 */
[C---:B------:R-:W-:Y:S01]  /*3040*/  FMUL.FTZ R66, R0.reuse, R42 ;  /* 0x0000002a00427220 */ /* 0x040fe20000410000 */
[----:B------:R-:W-:Y:S01]  /*3050*/  FMNMX.FTZ R64, R91, R64, !PT ;  /* 0x000000405b407209 */ /* 0x000fe20007810000 */
[----:B-1----:R-:W-:Y:S01]  /*3060*/  FMUL.FTZ R68, R0, R43 ;  /* 0x0000002b00447220 */ /* 0x002fe20000410000 */
[----:B------:R-:W-:Y:S01]  /*3070*/  ISETP.GT.AND P4, PT, R84, 0x20, PT ;  /* 0x000000205400780c */ /* 0x000fe20003f84270 */
[----:B------:R1:W4:Y:S01]  /*3080*/  MUFU.TANH R92, R44 ;  /* 0x0000002c005c7308 */ /* 0x0003220000002400 */
[----:B------:R-:W-:Y:S01]  /*3090*/  FSEL R85, R101, -INF , P3 ;  /* 0xff80000065557808 */ /* 0x000fe20001800000 */
[C---:B------:R-:W-:Y:S01]  /*30a0*/  FMUL.FTZ R48, R0.reuse, R48 ;  /* 0x0000003000307220 */ /* 0x040fe20000410000 */
[----:B------:R-:W-:Y:S01]  /*30b0*/  FMNMX.FTZ R64, R89, R64, !PT ;  /* 0x0000004059407209 */ /* 0x000fe20007810000 */
[----:B------:R-:W-:Y:S01]  /*30c0*/  FMUL.FTZ R52, R0, R52 ;  /* 0x0000003400347220 */ /* 0x000fe20000410000 */
[----:B------:R-:W-:Y:S01]  /*30d0*/  ISETP.GT.AND P3, PT, R84, 0x21, PT ;  /* 0x000000215400780c */ /* 0x000fe20003f64270 */
[----:B------:R-:W-:Y:S01]  /*30e0*/  FMUL.FTZ R50, R0, R50 ;  /* 0x0000003200327220 */ /* 0x000fe20000410000 */
[----:B------:R-:W-:Y:S01]  /*30f0*/  FSEL R83, R90, -INF , P4 ;  /* 0xff8000005a537808 */ /* 0x000fe20002000000 */
[----:B------:R-:W5:Y:S01]  /*3100*/  MUFU.TANH R96, R45 ;  /* 0x0000002d00607308 */ /* 0x000f620000002400 */
[----:B------:R-:W-:Y:S01]  /*3110*/  FMNMX.FTZ R64, R85, R64, !PT ;  /* 0x0000004055407209 */ /* 0x000fe20007810000 */
[----:B------:R-:W-:Y:S01]  /*3120*/  FMUL.FTZ R54, R0, R54 ;  /* 0x0000003600367220 */ /* 0x000fe20000410000 */
[----:B------:R-:W-:Y:S01]  /*3130*/  ISETP.GT.AND P4, PT, R84, 0x28, PT ;  /* 0x000000285400780c */ /* 0x000fe20003f84270 */
[C---:B------:R-:W-:Y:S01]  /*3140*/  FMUL.FTZ R51, R0.reuse, R51 ;  /* 0x0000003300337220 */ /* 0x040fe20000410000 */
[----:B------:R-:W-:Y:S01]  /*3150*/  FSEL R81, R73, -INF , P3 ;  /* 0xff80000049517808 */ /* 0x000fe20001800000 */
[----:B------:R-:W-:Y:S01]  /*3160*/  FMUL.FTZ R55, R0, R55 ;  /* 0x0000003700377220 */ /* 0x000fe20000410000 */
[----:B------:R-:W-:Y:S01]  /*3170*/  FMNMX.FTZ R64, R83, R64, !PT ;  /* 0x0000004053407209 */ /* 0x000fe20007810000 */
[----:B------:R-:W5:Y:S01]  /*3180*/  MUFU.TANH R90, R48 ;  /* 0x00000030005a7308 */ /* 0x000f620000002400 */
[----:B------:R-:W-:-:S02]  /*3190*/  ISETP.GT.AND P3, PT, R84, 0x29, PT ;  /* 0x000000295400780c */ /* 0x000fc40003f64270 */
[----:B------:R-:W-:Y:S02]  /*31a0*/  FSEL R79, R94, -INF , P4 ;  /* 0xff8000005e4f7808 */ /* 0x000fe40002000000 */
[----:B------:R-:W-:Y:S02]  /*31b0*/  FMNMX.FTZ R64, R81, R64, !PT ;  /* 0x0000004051407209 */ /* 0x000fe40007810000 */
[C---:B------:R-:W-:Y:S01]  /*31c0*/  ISETP.GT.AND P4, PT, R84.reuse, 0x30, PT ;  /* 0x000000305400780c */ /* 0x040fe20003f84270 */
[----:B------:R-:W5:Y:S01]  /*31d0*/  MUFU.TANH R94, R49 ;  /* 0x00000031005e7308 */ /* 0x000f620000002400 */
[----:B0-----:R-:W-:Y:S02]  /*31e0*/  FSEL R77, R77, -INF , P3 ;  /* 0xff8000004d4d7808 */ /* 0x001fe40001800000 */
[----:B------:R-:W-:Y:S02]  /*31f0*/  FMNMX.FTZ R64, R79, R64, !PT ;  /* 0x000000404f407209 */ /* 0x000fe40007810000 */
[----:B------:R-:W-:-:S02]  /*3200*/  ISETP.GT.AND P3, PT, R84, 0x31, PT ;  /* 0x000000315400780c */ /* 0x000fc40003f64270 */
[----:B------:R-:W-:Y:S01]  /*3210*/  FSEL R75, R80, -INF , P4 ;  /* 0xff800000504b7808 */ /* 0x000fe20002000000 */
[----:B------:R-:W0:Y:S01]  /*3220*/  MUFU.TANH R52, R52 ;  /* 0x0000003400347308 */ /* 0x000e220000002400 */
[----:B------:R-:W-:Y:S02]  /*3230*/  FMNMX.FTZ R64, R77, R64, !PT ;  /* 0x000000404d407209 */ /* 0x000fe40007810000 */
[----:B------:R-:W-:Y:S02]  /*3240*/  ISETP.GT.AND P4, PT, R84, 0x38, PT ;  /* 0x000000385400780c */ /* 0x000fe40003f84270 */
[----:B------:R-:W-:Y:S02]  /*3250*/  FSEL R73, R98, -INF , P3 ;  /* 0xff80000062497808 */ /* 0x000fe40001800000 */
[----:B------:R-:W-:Y:S01]  /*3260*/  FMNMX.FTZ R64, R75, R64, !PT ;  /* 0x000000404b407209 */ /* 0x000fe20007810000 */
[----:B------:R-:W0:Y:S01]  /*3270*/  MUFU.TANH R80, R53 ;  /* 0x0000003500507308 */ /* 0x000e220000002400 */
[----:B------:R-:W-:Y:S01]  /*3280*/  ISETP.GT.AND P3, PT, R84, 0x39, PT ;  /* 0x000000395400780c */ /* 0x000fe20003f64270 */
[----:B------:R-:W-:-:S02]  /*3290*/  WARPGROUP.DEPBAR.LE gsb0, 0x0 ;  /* 0x00008000000079c5 */ /* 0x000fc40000010000 */
[----:B------:R-:W-:Y:S01]  /*32a0*/  FSEL R71, R102, -INF , P4 ;  /* 0xff80000066477808 */ /* 0x000fe20002000000 */
[C---:B------:R-:W-:Y:S01]  /*32b0*/  FMUL.FTZ R24, R0.reuse, R24 ;  /* 0x0000001800187220 */ /* 0x040fe20000410000 */
[----:B------:R-:W-:Y:S01]  /*32c0*/  FMNMX.FTZ R64, R73, R64, !PT ;  /* 0x0000004049407209 */ /* 0x000fe20007810000 */
[----:B-1----:R-:W-:Y:S01]  /*32d0*/  FMUL.FTZ R44, R0, R29 ;  /* 0x0000001d002c7220 */ /* 0x002fe20000410000 */
[----:B------:R-:W-:Y:S01]  /*32e0*/  ISETP.GT.AND P4, PT, R84, 0x40, PT ;  /* 0x000000405400780c */ /* 0x000fe20003f84270 */
[C---:B------:R-:W-:Y:S01]  /*32f0*/  FMUL.FTZ R35, R0.reuse, R35 ;  /* 0x0000002300237220 */ /* 0x040fe20000410000 */
[----:B------:R-:W-:Y:S01]  /*3300*/  FSEL R70, R103, -INF , P3 ;  /* 0xff80000067467808 */ /* 0x000fe20001800000 */
[----:B------:R-:W-:Y:S01]  /*3310*/  FMUL.FTZ R26, R0, R26 ;  /* 0x0000001a001a7220 */ /* 0x000fe20000410000 */
[----:B------:R-:W-:Y:S01]  /*3320*/  FMNMX.FTZ R41, R71, R64, !PT ;  /* 0x0000004047297209 */ /* 0x000fe20007810000 */
[----:B------:R-:W-:Y:S01]  /*3330*/  MUFU.TANH R3, R3 ;  /* 0x0000000300037308 */ /* 0x000fe20000002400 */
[----:B------:R-:W-:Y:S01]  /*3340*/  ISETP.GT.AND P3, PT, R84, 0x41, PT ;  /* 0x000000415400780c */ /* 0x000fe20003f64270 */
[----:B------:R-:W-:Y:S01]  /*3350*/  FMUL.FTZ R39, R0, R39 ;  /* 0x0000002700277220 */ /* 0x000fe20000410000 */
[----:B------:R-:W-:Y:S01]  /*3360*/  FSEL R69, R82, -INF , P4 ;  /* 0xff80000052457808 */ /* 0x000fe20002000000 */
[----:B------:R-:W-:Y:S01]  /*3370*/  FMUL.FTZ R34, R0, R34 ;  /* 0x0000002200227220 */ /* 0x000fe20000410000 */
[----:B------:R-:W-:Y:S01]  /*3380*/  FMNMX.FTZ R40, R70, R41, !PT ;  /* 0x0000002946287209 */ /* 0x000fe20007810000 */
[----:B------:R-:W-:Y:S01]  /*3390*/  FMUL.FTZ R27, R0, R27 ;  /* 0x0000001b001b7220 */ /* 0x000fe20000410000 */
[----:B------:R-:W-:Y:S01]  /*33a0*/  ISETP.GT.AND P4, PT, R84, 0x48, PT ;  /* 0x000000485400780c */ /* 0x000fe20003f84270 */
[----:B------:R-:W1:Y:S01]  /*33b0*/  MUFU.TANH R82, R24 ;  /* 0x0000001800527308 */ /* 0x000e620000002400 */
[----:B------:R-:W-:Y:S01]  /*33c0*/  FSEL R67, R86, -INF , P3 ;  /* 0xff80000056437808 */ /* 0x000fe20001800000 */
[C---:B------:R-:W-:Y:S01]  /*33d0*/  FMUL.FTZ R30, R0.reuse, R30 ;  /* 0x0000001e001e7220 */ /* 0x040fe20000410000 */
[----:B------:R-:W-:Y:S01]  /*33e0*/  FMNMX.FTZ R40, R69, R40, !PT ;  /* 0x0000002845287209 */ /* 0x000fe20007810000 */
[----:B------:R-:W-:Y:S01]  /*33f0*/  FMUL.FTZ R31, R0, R31 ;  /* 0x0000001f001f7220 */ /* 0x000fe20000410000 */
[----:B------:R-:W-:Y:S01]  /*3400*/  ISETP.GT.AND P3, PT, R84, 0x49, PT ;  /* 0x000000495400780c */ /* 0x000fe20003f64270 */
[----:B------:R-:W-:Y:S01]  /*3410*/  FMUL.FTZ R38, R0, R38 ;  /* 0x0000002600267220 */ /* 0x000fe20000410000 */
[----:B------:R-:W-:Y:S01]  /*3420*/  FSEL R65, R106, -INF , P4 ;  /* 0xff8000006a417808 */ /* 0x000fe20002000000 */
[----:B------:R2:W-:Y:S01]  /*3430*/  MUFU.TANH R102, R26 ;  /* 0x0000001a00667308 */ /* 0x0005e20000002400 */
[----:B------:R-:W-:Y:S01]  /*3440*/  FMNMX.FTZ R40, R67, R40, !PT ;  /* 0x0000002843287209 */ /* 0x000fe20007810000 */
[----:B------:R1:W-:Y:S01]  /*3450*/  @!P1 SYNCS.ARRIVE.TRANS64.RED.A1T0 RZ, [R2+URZ], RZ ;  /* 0x000000ff02ff99a7 */ /* 0x0003e2000810043f */
[----:B------:R-:W-:-:S02]  /*3460*/  ISETP.GT.AND P4, PT, R84, 0x50, PT ;  /* 0x000000505400780c */ /* 0x000fc40003f84270 */
[----:B------:R-:W-:Y:S02]  /*3470*/  FSEL R64, R107, -INF , P3 ;  /* 0xff8000006b407808 */ /* 0x000fe40001800000 */
[----:B------:R-:W-:Y:S01]  /*3480*/  FMNMX.FTZ R41, R65, R40, !PT ;  /* 0x0000002841297209 */ /* 0x000fe20007810000 */
[----:B------:R3:W-:Y:S01]  /*3490*/  MUFU.TANH R106, R35 ;  /* 0x00000023006a7308 */ /* 0x0007e20000002400 */
[----:B------:R-:W-:Y:S01]  /*34a0*/  ISETP.GT.AND P3, PT, R84, 0x51, PT ;  /* 0x000000515400780c */ /* 0x000fe20003f64270 */
[----:B--2---:R-:W-:Y:S01]  /*34b0*/  IMAD.U32 R26, RZ, RZ, UR10 ;  /* 0x0000000aff1a7e24 */ /* 0x004fe2000f8e00ff */
[----:B------:R-:W-:Y:S02]  /*34c0*/  FSEL R53, R108, -INF , P4 ;  /* 0xff8000006c357808 */ /* 0x000fe40002000000 */
[----:B------:R-:W-:Y:S01]  /*34d0*/  FMNMX.FTZ R40, R64, R41, !PT ;  /* 0x0000002940287209 */ /* 0x000fe20007810000 */
[----:B------:R-:W-:Y:S01]  /*34e0*/  FMUL.FTZ R41, R0, R25 ;  /* 0x0000001900297220 */ /* 0x000fe20000410000 */
[----:B------:R-:W-:Y:S01]  /*34f0*/  ISETP.GT.AND P4, PT, R84, 0x58, PT ;  /* 0x000000585400780c */ /* 0x000fe20003f84270 */
[----:B------:R-:W-:Y:S01]  /*3500*/  MUFU.TANH R4, R4 ;  /* 0x0000000400047308 */ /* 0x000fe20000002400 */
[----:B------:R-:W-:Y:S01]  /*3510*/  FSEL R49, R109, -INF , P3 ;  /* 0xff8000006d317808 */ /* 0x000fe20001800000 */
[----:B---3--:R-:W2:Y:S01]  /*3520*/  SHFL.IDX PT, R35, R78, 0x1, 0x1c1f ;  /* 0x003c1f004e237f89 */ /* 0x008ea200000e0000 */
[----:B------:R-:W-:-:S02]  /*3530*/  FMNMX.FTZ R40, R53, R40, !PT ;  /* 0x0000002835287209 */ /* 0x000fc40007810000 */
[----:B------:R-:W-:Y:S02]  /*3540*/  ISETP.GT.AND P3, PT, R84, 0x59, PT ;  /* 0x000000595400780c */ /* 0x000fe40003f64270 */
[----:B------:R-:W-:Y:S01]  /*3550*/  FSEL R43, R110, -INF , P4 ;  /* 0xff8000006e2b7808 */ /* 0x000fe20002000000 */
[----:B------:R3:W2:Y:S01]  /*3560*/  MUFU.TANH R86, R41 ;  /* 0x0000002900567308 */ /* 0x0006a20000002400 */
[----:B------:R-:W-:Y:S02]  /*3570*/  FMNMX.FTZ R42, R49, R40, !PT ;  /* 0x00000028312a7209 */ /* 0x000fe40007810000 */
[----:B------:R-:W-:Y:S02]  /*3580*/  ISETP.GT.AND P4, PT, R84, 0x60, PT ;  /* 0x000000605400780c */ /* 0x000fe40003f84270 */
[----:B------:R-:W-:Y:S02]  /*3590*/  FSEL R40, R111, -INF , P3 ;  /* 0xff8000006f287808 */ /* 0x000fe40001800000 */
[----:B------:R-:W-:-:S02]  /*35a0*/  CS2R R110, SRZ ;  /* 0x00000000006e7805 */ /* 0x000fc4000001ff00 */
[----:B------:R-:W-:Y:S01]  /*35b0*/  FMNMX.FTZ R45, R43, R42, !PT ;  /* 0x0000002a2b2d7209 */ /* 0x000fe20007810000 */
[----:B------:R-:W-:Y:S01]  /*35c0*/  FMUL.FTZ R42, R0, R28 ;  /* 0x0000001c002a7220 */ /* 0x000fe20000410000 */
[----:B------:R-:W-:Y:S01]  /*35d0*/  ISETP.GT.AND P3, PT, R84, 0x61, PT ;  /* 0x000000615400780c */ /* 0x000fe20003f64270 */
[----:B------:R-:W-:Y:S01]  /*35e0*/  MUFU.TANH R5, R5 ;  /* 0x0000000500057308 */ /* 0x000fe20000002400 */
[----:B------:R-:W-:Y:S02]  /*35f0*/  FSEL R25, R112, -INF , P4 ;  /* 0xff80000070197808 */ /* 0x000fe40002000000 */
[----:B------:R-:W-:Y:S02]  /*3600*/  CS2R R112, SRZ ;  /* 0x0000000000707805 */ /* 0x000fe4000001ff00 */
[----:B------:R-:W-:Y:S02]  /*3610*/  FMNMX.FTZ R28, R40, R45, !PT ;  /* 0x0000002d281c7209 */ /* 0x000fe40007810000 */
[----:B------:R-:W-:-:S02]  /*3620*/  ISETP.GT.AND P4, PT, R84, 0x68, PT ;  /* 0x000000685400780c */ /* 0x000fc40003f84270 */
[----:B------:R-:W-:Y:S01]  /*3630*/  FSEL R24, R88, -INF , P3 ;  /* 0xff80000058187808 */ /* 0x000fe20001800000 */
[----:B------:R0:W2:Y:S01]  /*3640*/  MUFU.TANH R98, R42 ;  /* 0x0000002a00627308 */ /* 0x0000a20000002400 */
[----:B------:R-:W-:Y:S02]  /*3650*/  FMNMX.FTZ R45, R25, R28, !PT ;  /* 0x0000001c192d7209 */ /* 0x000fe40007810000 */
[----:B------:R-:W-:Y:S02]  /*3660*/  ISETP.GT.AND P3, PT, R84, 0x69, PT ;  /* 0x000000695400780c */ /* 0x000fe40003f64270 */
[----:B----4-:R-:W-:Y:S02]  /*3670*/  FSEL R28, R92, -INF , P4 ;  /* 0xff8000005c1c7808 */ /* 0x010fe40002000000 */
[----:B------:R-:W-:Y:S01]  /*3680*/  FMNMX.FTZ R45, R24, R45, !PT ;  /* 0x0000002d182d7209 */ /* 0x000fe20007810000 */
[----:B------:R4:W2:Y:S01]  /*3690*/  MUFU.TANH R88, R44 ;  /* 0x0000002c00587308 */ /* 0x0008a20000002400 */
[----:B------:R-:W-:-:S02]  /*36a0*/  ISETP.GT.AND P4, PT, R84, 0x70, PT ;  /* 0x000000705400780c */ /* 0x000fc40003f84270 */
[----:B-----5:R-:W-:Y:S02]  /*36b0*/  FSEL R29, R96, -INF , P3 ;  /* 0xff800000601d7808 */ /* 0x020fe40001800000 */
[----:B------:R-:W-:Y:S01]  /*36c0*/  FMNMX.FTZ R48, R28, R45, !PT ;  /* 0x0000002d1c307209 */ /* 0x000fe20007810000 */
[----:B------:R-:W-:Y:S01]  /*36d0*/  FMUL.FTZ R45, R0, R32 ;  /* 0x00000020002d7220 */ /* 0x000fe20000410000 */
[----:B------:R-:W-:Y:S01]  /*36e0*/  ISETP.GT.AND P3, PT, R84, 0x71, PT ;  /* 0x000000715400780c */ /* 0x000fe20003f64270 */
[----:B------:R-:W-:Y:S01]  /*36f0*/  MUFU.TANH R108, R39 ;  /* 0x00000027006c7308 */ /* 0x000fe20000002400 */
[----:B------:R-:W-:Y:S02]  /*3700*/  FSEL R32, R90, -INF , P4 ;  /* 0xff8000005a207808 */ /* 0x000fe40002000000 */
[----:B------:R-:W-:Y:S01]  /*3710*/  FMNMX.FTZ R101, R29, R48, !PT ;  /* 0x000000301d657209 */ /* 0x000fe20007810000 */
[----:B------:R-:W-:Y:S01]  /*3720*/  FMUL.FTZ R48, R0, R33 ;  /* 0x0000002100307220 */ /* 0x000fe20000410000 */
[----:B------:R-:W-:-:S02]  /*3730*/  ISETP.GT.AND P4, PT, R84, 0x78, PT ;  /* 0x000000785400780c */ /* 0x000fc40003f84270 */
[----:B---3--:R-:W-:Y:S01]  /*3740*/  FSEL R41, R94, -INF , P3 ;  /* 0xff8000005e297808 */ /* 0x008fe20001800000 */
[----:B------:R-:W3:Y:S01]  /*3750*/  MUFU.TANH R90, R45 ;  /* 0x0000002d005a7308 */ /* 0x000ee20000002400 */
[----:B0-----:R-:W-:Y:S02]  /*3760*/  FMNMX.FTZ R42, R32, R101, !PT ;  /* 0x00000065202a7209 */ /* 0x001fe40007810000 */
[----:B------:R-:W-:Y:S02]  /*3770*/  ISETP.GT.AND P3, PT, R84, 0x79, PT ;  /* 0x000000795400780c */ /* 0x000fe40003f64270 */
[----:B------:R-:W-:Y:S01]  /*3780*/  FSEL R33, R52, -INF , P4 ;  /* 0xff80000034217808 */ /* 0x000fe20002000000 */
[----:B------:R-:W-:Y:S01]  /*3790*/  FMUL.FTZ R52, R0, R36 ;  /* 0x0000002400347220 */ /* 0x000fe20000410000 */
[----:B----4-:R-:W-:Y:S01]  /*37a0*/  FMNMX.FTZ R44, R41, R42, !PT ;  /* 0x0000002a292c7209 */ /* 0x010fe20007810000 */
[----:B------:R0:W4:Y:S01]  /*37b0*/  MUFU.TANH R94, R48 ;  /* 0x00000030005e7308 */ /* 0x0001220000002400 */
[----:B------:R-:W-:-:S02]  /*37c0*/  ISETP.GT.AND P4, PT, R84, 0x80, PT ;  /* 0x000000805400780c */ /* 0x000fc40003f84270 */
[----:B------:R-:W-:Y:S01]  /*37d0*/  FSEL R42, R80, -INF , P3 ;  /* 0xff800000502a7808 */ /* 0x000fe20001800000 */
[----:B------:R-:W-:Y:S01]  /*37e0*/  FMUL.FTZ R80, R0, R46 ;  /* 0x0000002e00507220 */ /* 0x000fe20000410000 */
[----:B------:R-:W-:Y:S02]  /*37f0*/  FMNMX.FTZ R101, R33, R44, !PT ;  /* 0x0000002c21657209 */ /* 0x000fe40007810000 */
[----:B------:R-:W-:Y:S01]  /*3800*/  ISETP.GT.AND P3, PT, R84, 0x81, PT ;  /* 0x000000815400780c */ /* 0x000fe20003f64270 */
[----:B------:R-:W5:Y:S01]  /*3810*/  MUFU.TANH R52, R52 ;  /* 0x0000003400347308 */ /* 0x000f620000002400 */
[----:B-1----:R-:W-:Y:S01]  /*3820*/  FSEL R36, R82, -INF , P4 ;  /* 0xff80000052247808 */ /* 0x002fe20002000000 */
[----:B------:R-:W-:Y:S01]  /*3830*/  FMUL.FTZ R82, R0, R37 ;  /* 0x0000002500527220 */ /* 0x000fe20000410000 */
[----:B------:R-:W-:Y:S02]  /*3840*/  FMNMX.FTZ R101, R42, R101, !PT ;  /* 0x000000652a657209 */ /* 0x000fe40007810000 */
[----:B------:R-:W-:-:S02]  /*3850*/  ISETP.GT.AND P4, PT, R84, 0x88, PT ;  /* 0x000000885400780c */ /* 0x000fc40003f84270 */
[----:B--2---:R-:W-:Y:S01]  /*3860*/  FSEL R44, R86, -INF , P3 ;  /* 0xff800000562c7808 */ /* 0x004fe20001800000 */
[----:B------:R1:W2:Y:S01]  /*3870*/  MUFU.TANH R96, R82 ;  /* 0x0000005200607308 */ /* 0x0002a20000002400 */
[----:B------:R-:W-:Y:S02]  /*3880*/  FMNMX.FTZ R101, R36, R101, !PT ;  /* 0x0000006524657209 */ /* 0x000fe40007810000 */
[----:B------:R-:W-:Y:S02]  /*3890*/  ISETP.GT.AND P3, PT, R84, 0x89, PT ;  /* 0x000000895400780c */ /* 0x000fe40003f64270 */
[----:B------:R-:W-:Y:S02]  /*38a0*/  FSEL R37, R98, -INF , P4 ;  /* 0xff80000062257808 */ /* 0x000fe40002000000 */
[----:B0-----:R-:W-:Y:S01]  /*38b0*/  FMNMX.FTZ R48, R44, R101, !PT ;  /* 0x000000652c307209 */ /* 0x001fe20007810000 */
[----:B------:R0:W-:Y:S01]  /*38c0*/  MUFU.TANH R92, R80 ;  /* 0x00000050005c7308 */ /* 0x0001e20000002400 */
[----:B------:R-:W-:Y:S01]  /*38d0*/  ISETP.GT.AND P4, PT, R84, 0x90, PT ;  /* 0x000000905400780c */ /* 0x000fe20003f84270 */
[----:B-1----:R-:W-:Y:S01]  /*38e0*/  FMUL.FTZ R82, R0, R47 ;  /* 0x0000002f00527220 */ /* 0x002fe20000410000 */
[----:B------:R-:W-:-:S02]  /*38f0*/  FSEL R45, R88, -INF , P3 ;  /* 0xff800000582d7808 */ /* 0x000fc40001800000 */
[----:B------:R-:W-:Y:S02]  /*3900*/  FMNMX.FTZ R86, R37, R48, !PT ;  /* 0x0000003025567209 */ /* 0x000fe40007810000 */
[----:B------:R-:W-:Y:S01]  /*3910*/  ISETP.GT.AND P3, PT, R84, 0x91, PT ;  /* 0x000000915400780c */ /* 0x000fe20003f64270 */
[----:B------:R1:W-:Y:S01]  /*3920*/  MUFU.TANH R105, R34 ;  /* 0x0000002200697308 */ /* 0x0003e20000002400 */
[----:B---3--:R-:W-:Y:S02]  /*3930*/  FSEL R48, R90, -INF , P4 ;  /* 0xff8000005a307808 */ /* 0x008fe40002000000 */
        /* <DEDUP_REMOVED lines=8> */
[----:B------:R-:W4:Y:S01]  /*39c0*/  MUFU.TANH R7, R7 ;  /* 0x0000000700077308 */ /* 0x000f220000002400 */
[----:B--2---:R-:W-:Y:S02]  /*39d0*/  FSEL R52, R96, -INF , P3 ;  /* 0xff80000060347808 */ /* 0x004fe40001800000 */
[----:B------:R-:W-:Y:S02]  /*39e0*/  FMNMX.FTZ R101, R47, R84, !PT ;  /* 0x000000542f657209 */ /* 0x000fe40007810000 */
[----:B------:R-:W-:Y:S01]  /*39f0*/  IADD3 R39, R35, -UR15, R76 ;  /* 0x8000000f23277c10 */ /* 0x000fe2000fffe04c */
[----:B------:R-:W-:Y:S01]  /*3a00*/  @UP0 ULDC UR15, c[0x0][0x450] ;  /* 0x00011400000f0ab9 */ /* 0x000fe20000000800 */
[----:B------:R-:W-:Y:S01]  /*3a10*/  FMNMX.FTZ R101, R52, R101, !PT ;  /* 0x0000006534657209 */ /* 0x000fe20007810000 */
[----:B------:R-:W2:Y:S01]  /*3a20*/  MUFU.TANH R8, R8 ;  /* 0x0000000800087308 */ /* 0x000ea20000002400 */
[----:B------:R-:W-:-:S03]  /*3a30*/  @UP0 USHF.R.U32.HI UR11, URZ, UR15, UR7 ;  /* 0x0000000f3f0b0299 */ /* 0x000fc60008011607 */
[----:B0-----:R-:W0:Y:S01]  /*3a40*/  SHFL.BFLY PT, R80, R101, 0x2, 0x1f ;  /* 0x0c401f0065507f89 */ /* 0x001e2200000e0000 */
[----:B------:R-:W-:-:S03]  /*3a50*/  UIADD3 UR6, UR14, UR11, URZ ;  /* 0x0000000b0e067290 */ /* 0x000fc6000fffe03f */
[----:B------:R5:W-:Y:S01]  /*3a60*/  MUFU.TANH R84, R50 ;  /* 0x0000003200547308 */ /* 0x000be20000002400 */
[----:B------:R-:W-:-:S04]  /*3a70*/  UIMAD.WIDE UR6, UR6, 0x66666667, URZ ;  /* 0x66666667060678a5 */ /* 0x000fc8000f8e023f */
[----:B------:R-:W-:-:S03]  /*3a80*/  USHF.R.U32.HI UR6, URZ, 0x1f, UR7 ;  /* 0x0000001f3f067899 */ /* 0x000fc60008011607 */
[----:B------:R-:W2:Y:S01]  /*3a90*/  MUFU.TANH R10, R10 ;  /* 0x0000000a000a7308 */ /* 0x000ea20000002400 */
[----:B------:R-:W-:-:S04]  /*3aa0*/  ULEA.HI.SX32 UR6, UR7, UR6, 0x1a ;  /* 0x0000000607067291 */ /* 0x000fc8000f8fd23f */
[----:B------:R-:W-:-:S03]  /*3ab0*/  UISETP.LT.AND UP1, UPT, URZ, UR6, UPT ;  /* 0x000000063f00728c */ /* 0x000fc6000bf21270 */
[----:B------:R3:W-:Y:S01]  /*3ac0*/  MUFU.TANH R98, R54 ;  /* 0x0000003600627308 */ /* 0x0007e20000002400 */
[----:B------:R-:W-:Y:S01]  /*3ad0*/  USEL UR49, URZ, UR6, !UP1 ;  /* 0x000000063f317287 */ /* 0x000fe2000c800000 */
[----:B0-----:R-:W-:-:S03]  /*3ae0*/  FMNMX.FTZ R80, R101, R80, !PT ;  /* 0x0000005065507209 */ /* 0x001fc60007810000 */
[----:B------:R-:W-:-:S03]  /*3af0*/  UISETP.GE.AND UP1, UPT, UR52, UR49, UPT ;  /* 0x000000313400728c */ /* 0x000fc6000bf26270 */
[----:B------:R-:W0:Y:S01]  /*3b00*/  MUFU.TANH R9, R9 ;  /* 0x0000000900097308 */ /* 0x000e220000002400 */
[----:B------:R-:W1:Y:S07]  /*3b10*/  SHFL.BFLY PT, R121, R80, 0x1, 0x1f ;  /* 0x0c201f0050797f89 */ /* 0x000e6e00000e0000 */
[----:B------:R4:W-:Y:S08]  /*3b20*/  MUFU.TANH R96, R51 ;  /* 0x0000003300607308 */ /* 0x0009f00000002400 */
[----:B------:R-:W0:Y:S08]  /*3b30*/  MUFU.TANH R12, R12 ;  /* 0x0000000c000c7308 */ /* 0x000e300000002400 */
[----:B------:R-:W0:Y:S01]  /*3b40*/  MUFU.TANH R11, R11 ;  /* 0x0000000b000b7308 */ /* 0x000e220000002400 */
[----:B-1----:R-:W-:-:S04]  /*3b50*/  FMNMX.FTZ R121, R80, R121, !PT ;  /* 0x0000007950797209 */ /* 0x002fc80007810000 */
[C---:B------:R-:W-:Y:S01]  /*3b60*/  FSETP.NEU.FTZ.AND P3, PT, R121.reuse, -INF , PT ;  /* 0xff8000007900780b */ /* 0x040fe20003f7d000 */
[----:B------:R-:W-:-:S02]  /*3b70*/  FFMA.FTZ R26, R121, R26, -8 ;  /* 0xc1000000791a7423 */ /* 0x000fc4000001001a */
[----:B------:R-:W1:Y:S03]  /*3b80*/  MUFU.TANH R13, R13 ;  /* 0x0000000d000d7308 */ /* 0x000e660000002400 */
[----:B------:R-:W-:-:S05]  /*3b90*/  FSEL R26, R26, RZ, P3 ;  /* 0x000000ff1a1a7208 */ /* 0x000fca0001800000 */
[--C-:B------:R-:W-:Y:S01]  /*3ba0*/  FFMA.FTZ R34, R87, UR10, -R26.reuse ;  /* 0x0000000a57227c23 */ /* 0x100fe2000801081a */
[----:B------:R-:W-:Y:S01]  /*3bb0*/  VIMNMX R87, R74, R39, PT ;  /* 0x000000274a577248 */ /* 0x000fe20003fe0100 */
[----:B------:R0:W-:Y:S01]  /*3bc0*/  MUFU.TANH R100, R55 ;  /* 0x0000003700647308 */ /* 0x0001e20000002400 */
[----:B------:R-:W-:-:S01]  /*3bd0*/  FFMA.FTZ R89, R89, UR10, -R26 ;  /* 0x0000000a59597c23 */ /* 0x000fc2000801081a */
[--C-:B------:R-:W-:Y:S01]  /*3be0*/  FFMA.FTZ R70, R70, UR10, -R26.reuse ;  /* 0x0000000a46467c23 */ /* 0x100fe2000801081a */
[----:B------:R-:W-:Y:S01]  /*3bf0*/  ISETP.GT.AND P3, PT, R87, RZ, PT ;  /* 0x000000ff5700720c */ /* 0x000fe20003f64270 */
[--C-:B------:R-:W-:Y:S01]  /*3c00*/  FFMA.FTZ R67, R67, UR10, -R26.reuse ;  /* 0x0000000a43437c23 */ /* 0x100fe2000801081a */
[----:B------:R-:W-:Y:S01]  /*3c10*/  ISETP.GT.AND P4, PT, R87, 0x1, PT ;  /* 0x000000015700780c */ /* 0x000fe20003f84270 */
[--C-:B------:R-:W-:Y:S01]  /*3c20*/  FFMA.FTZ R69, R69, UR10, -R26.reuse ;  /* 0x0000000a45457c23 */ /* 0x100fe2000801081a */
[----:B------:R-:W-:Y:S01]  /*3c30*/  ISETP.GT.AND P5, PT, R87, 0x8, PT ;  /* 0x000000085700780c */ /* 0x000fe20003fa4270 */
[----:B------:R-:W1:Y:S01]  /*3c40*/  MUFU.TANH R14, R14 ;  /* 0x0000000e000e7308 */ /* 0x000e620000002400 */
[----:B------:R-:W-:Y:S01]  /*3c50*/  FSEL R3, R3, -INF , P3 ;  /* 0xff80000003037808 */ /* 0x000fe20001800000 */
[--C-:B------:R-:W-:Y:S01]  /*3c60*/  FFMA.FTZ R85, R85, UR10, -R26.reuse ;  /* 0x0000000a55557c23 */ /* 0x100fe2000801081a */
[----:B-----5:R-:W-:Y:S01]  /*3c70*/  FSEL R50, R4, -INF , P4 ;  /* 0xff80000004327808 */ /* 0x020fe20002000000 */
[--C-:B------:R-:W-:Y:S01]  /*3c80*/  FFMA.FTZ R99, R99, UR10, -R26.reuse ;  /* 0x0000000a63637c23 */ /* 0x100fe2000801081a */
[----:B------:R-:W-:Y:S01]  /*3c90*/  ISETP.GT.AND P3, PT, R87, 0x9, PT ;  /* 0x000000095700780c */ /* 0x000fe20003f64270 */
[--C-:B------:R-:W-:Y:S01]  /*3ca0*/  FFMA.FTZ R53, R53, UR10, -R26.reuse ;  /* 0x0000000a35357c23 */ /* 0x100fe2000801081a */
[----:B------:R-:W-:Y:S01]  /*3cb0*/  FSEL R5, R5, -INF , P5 ;  /* 0xff80000005057808 */ /* 0x000fe20002800000 */
[----:B------:R-:W5:Y:S01]  /*3cc0*/  MUFU.TANH R20, R20 ;  /* 0x0000001400147308 */ /* 0x000f620000002400 */
[----:B---3--:R-:W-:Y:S01]  /*3cd0*/  FMNMX.FTZ R54, R3, R50, !PT ;  /* 0x0000003203367209 */ /* 0x008fe20007810000 */
[--C-:B------:R-:W-:Y:S01]  /*3ce0*/  FFMA.FTZ R43, R43, UR10, -R26.reuse ;  /* 0x0000000a2b2b7c23 */ /* 0x100fe2000801081a */
[----:B------:R-:W-:Y:S01]  /*3cf0*/  ISETP.GT.AND P4, PT, R87, 0x10, PT ;  /* 0x000000105700780c */ /* 0x000fe20003f84270 */
[--C-:B------:R-:W-:Y:S01]  /*3d00*/  FFMA.FTZ R40, R40, UR10, -R26.reuse ;  /* 0x0000000a28287c23 */ /* 0x100fe2000801081a */
[----:B------:R-:W-:Y:S01]  /*3d10*/  FSEL R6, R6, -INF , P3 ;  /* 0xff80000006067808 */ /* 0x000fe20001800000 */
[--C-:B------:R-:W-:Y:S01]  /*3d20*/  FFMA.FTZ R25, R25, UR10, -R26.reuse ;  /* 0x0000000a19197c23 */ /* 0x100fe2000801081a */
[----:B----4-:R-:W-:Y:S01]  /*3d30*/  FMNMX.FTZ R51, R5, R54, !PT ;  /* 0x0000003605337209 */ /* 0x010fe20007810000 */
[----:B------:R-:W3:Y:S01]  /*3d40*/  MUFU.TANH R15, R15 ;  /* 0x0000000f000f7308 */ /* 0x000ee20000002400 */
[----:B------:R-:W-:Y:S01]  /*3d50*/  ISETP.GT.AND P3, PT, R87, 0x11, PT ;  /* 0x000000115700780c */ /* 0x000fe20003f64270 */
[--C-:B------:R-:W-:Y:S01]  /*3d60*/  FFMA.FTZ R24, R24, UR10, -R26.reuse ;  /* 0x0000000a18187c23 */ /* 0x100fe2000801081a */
[----:B------:R-:W-:Y:S01]  /*3d70*/  FSEL R39, R7, -INF , P4 ;  /* 0xff80000007277808 */ /* 0x000fe20002000000 */
[--C-:B------:R-:W-:Y:S01]  /*3d80*/  FFMA.FTZ R28, R28, UR10, -R26.reuse ;  /* 0x0000000a1c1c7c23 */ /* 0x100fe2000801081a */
[----:B------:R-:W-:Y:S01]  /*3d90*/  FMNMX.FTZ R54, R6, R51, !PT ;  /* 0x0000003306367209 */ /* 0x000fe20007810000 */
[--C-:B------:R-:W-:Y:S01]  /*3da0*/  FFMA.FTZ R33, R33, UR10, -R26.reuse ;  /* 0x0000000a21217c23 */ /* 0x100fe2000801081a */
[----:B------:R-:W-:Y:S01]  /*3db0*/  ISETP.GT.AND P4, PT, R87, 0x18, PT ;  /* 0x000000185700780c */ /* 0x000fe20003f84270 */
[----:B------:R-:W4:Y:S01]  /*3dc0*/  MUFU.TANH R21, R21 ;  /* 0x0000001500157308 */ /* 0x000f220000002400 */
[----:B--2---:R-:W-:Y:S01]  /*3dd0*/  FSEL R51, R8, -INF , P3 ;  /* 0xff80000008337808 */ /* 0x004fe20001800000 */
[--C-:B------:R-:W-:Y:S01]  /*3de0*/  FFMA.FTZ R8, R83, UR10, -R26.reuse ;  /* 0x0000000a53087c23 */ /* 0x100fe2000801081a */
[----:B------:R-:W-:Y:S01]  /*3df0*/  FMNMX.FTZ R54, R39, R54, !PT ;  /* 0x0000003627367209 */ /* 0x000fe20007810000 */
[--C-:B------:R-:W-:Y:S01]  /*3e00*/  FFMA.FTZ R42, R42, UR10, -R26.reuse ;  /* 0x0000000a2a2a7c23 */ /* 0x100fe2000801081a */
[----:B------:R-:W-:Y:S01]  /*3e10*/  ISETP.GT.AND P3, PT, R87, 0x19, PT ;  /* 0x000000195700780c */ /* 0x000fe20003f64270 */
[--C-:B------:R-:W-:Y:S01]  /*3e20*/  FFMA.FTZ R36, R36, UR10, -R26.reuse ;  /* 0x0000000a24247c23 */ /* 0x100fe2000801081a */
[----:B------:R-:W-:Y:S01]  /*3e30*/  FSEL R10, R10, -INF , P4 ;  /* 0xff8000000a0a7808 */ /* 0x000fe20002000000 */
[----:B------:R-:W2:Y:S01]  /*3e40*/  MUFU.TANH R72, R72 ;  /* 0x0000004800487308 */ /* 0x000ea20000002400 */
[----:B0-----:R-:W-:Y:S01]  /*3e50*/  FMNMX.FTZ R55, R51, R54, !PT ;  /* 0x0000003633377209 */ /* 0x001fe20007810000 */
[--C-:B------:R-:W-:Y:S01]  /*3e60*/  FFMA.FTZ R54, R77, UR10, -R26.reuse ;  /* 0x0000000a4d367c23 */ /* 0x100fe2000801081a */
[----:B------:R-:W-:Y:S01]  /*3e70*/  ISETP.GT.AND P4, PT, R87, 0x20, PT ;  /* 0x000000205700780c */ /* 0x000fe20003f84270 */
[--C-:B------:R-:W-:Y:S01]  /*3e80*/  FFMA.FTZ R37, R37, UR10, -R26.reuse ;  /* 0x0000000a25257c23 */ /* 0x100fe2000801081a */
[----:B------:R-:W-:Y:S01]  /*3e90*/  FSEL R74, R9, -INF , P3 ;  /* 0xff800000094a7808 */ /* 0x000fe20001800000 */
[--C-:B------:R-:W-:Y:S01]  /*3ea0*/  FFMA.FTZ R9, R81, UR10, -R26.reuse ;  /* 0x0000000a51097c23 */ /* 0x100fe2000801081a */
[----:B------:R-:W-:Y:S01]  /*3eb0*/  FMNMX.FTZ R55, R10, R55, !PT ;  /* 0x000000370a377209 */ /* 0x000fe20007810000 */
[----:B------:R-:W0:Y:S01]  /*3ec0*/  MUFU.TANH R60, R60 ;  /* 0x0000003c003c7308 */ /* 0x000e220000002400 */
[----:B------:R-:W-:Y:S01]  /*3ed0*/  ISETP.GT.AND P3, PT, R87, 0x21, PT ;  /* 0x000000215700780c */ /* 0x000fe20003f64270 */
[--C-:B------:R-:W-:Y:S01]  /*3ee0*/  FFMA.FTZ R46, R46, UR10, -R26.reuse ;  /* 0x0000000a2e2e7c23 */ /* 0x100fe2000801081a */
[----:B------:R-:W-:Y:S01]  /*3ef0*/  FSEL R76, R12, -INF , P4 ;  /* 0xff8000000c4c7808 */ /* 0x000fe20002000000 */
[----:B------:R-:W-:Y:S01]  /*3f00*/  FFMA.FTZ R47, R47, UR10, -R26 ;  /* 0x0000000a2f2f7c23 */ /* 0x000fe2000801081a */
[----:B------:R-:W-:-:S02]  /*3f10*/  FMNMX.FTZ R55, R74, R55, !PT ;  /* 0x000000374a377209 */ /* 0x000fc40007810000 */
[----:B------:R-:W-:Y:S01]  /*3f20*/  ISETP.GT.AND P4, PT, R87, 0x28, PT ;  /* 0x000000285700780c */ /* 0x000fe20003f84270 */
[----:B------:R-:W0:Y:S01]  /*3f30*/  MUFU.TANH R57, R57 ;  /* 0x0000003900397308 */ /* 0x000e220000002400 */
[----:B------:R-:W-:Y:S01]  /*3f40*/  FSEL R78, R11, -INF , P3 ;  /* 0xff8000000b4e7808 */ /* 0x000fe20001800000 */
[----:B------:R-:W-:Y:S01]  /*3f50*/  FFMA.FTZ R11, R79, UR10, -R26 ;  /* 0x0000000a4f0b7c23 */ /* 0x000fe2000801081a */
[----:B------:R-:W-:Y:S02]  /*3f60*/  FMNMX.FTZ R55, R76, R55, !PT ;  /* 0x000000374c377209 */ /* 0x000fe40007810000 */
[----:B------:R-:W-:Y:S02]  /*3f70*/  ISETP.GT.AND P3, PT, R87, 0x29, PT ;  /* 0x000000295700780c */ /* 0x000fe40003f64270 */
[----:B-1----:R-:W-:Y:S01]  /*3f80*/  FSEL R79, R13, -INF , P4 ;  /* 0xff8000000d4f7808 */ /* 0x002fe20002000000 */
[----:B------:R-:W1:Y:S01]  /*3f90*/  MUFU.TANH R56, R56 ;  /* 0x0000003800387308 */ /* 0x000e620000002400 */
[----:B------:R-:W-:-:S02]  /*3fa0*/  FMNMX.FTZ R12, R78, R55, !PT ;  /* 0x000000374e0c7209 */ /* 0x000fc40007810000 */
[----:B------:R-:W-:Y:S02]  /*3fb0*/  ISETP.GT.AND P4, PT, R87, 0x30, PT ;  /* 0x000000305700780c */ /* 0x000fe40003f84270 */
[----:B------:R-:W-:Y:S02]  /*3fc0*/  FSEL R80, R14, -INF , P3 ;  /* 0xff8000000e507808 */ /* 0x000fe40001800000 */
[----:B------:R-:W-:Y:S01]  /*3fd0*/  FMNMX.FTZ R13, R79, R12, !PT ;  /* 0x0000000c4f0d7209 */ /* 0x000fe20007810000 */
[----:B------:R-:W-:Y:S01]  /*3fe0*/  MUFU.TANH R58, R58 ;  /* 0x0000003a003a7308 */ /* 0x000fe20000002400 */
[----:B------:R-:W-:Y:S02]  /*3ff0*/  ISETP.GT.AND P3, PT, R87, 0x31, PT ;  /* 0x000000315700780c */ /* 0x000fe40003f64270 */
[----:B-----5:R-:W-:Y:S02]  /*4000*/  FSEL R77, R20, -INF , P4 ;  /* 0xff800000144d7808 */ /* 0x020fe40002000000 */
[----:B------:R-:W-:Y:S01]  /*4010*/  FMNMX.FTZ R14, R80, R13, !PT ;  /* 0x0000000d500e7209 */ /* 0x000fe20007810000 */
[----:B------:R-:W-:Y:S01]  /*4020*/  FFMA.FTZ R13, R75, UR10, -R26 ;  /* 0x0000000a4b0d7c23 */ /* 0x000fe2000801081a */
[----:B------:R-:W-:Y:S01]  /*4030*/  ISETP.GT.AND P4, PT, R87, 0x38, PT ;  /* 0x000000385700780c */ /* 0x000fe20003f84270 */
[----:B------:R-:W5:Y:S01]  /*4040*/  MUFU.TANH R61, R61 ;  /* 0x0000003d003d7308 */ /* 0x000f620000002400 */
[----:B---3--:R-:W-:-:S02]  /*4050*/  FSEL R81, R15, -INF , P3 ;  /* 0xff8000000f517808 */ /* 0x008fc40001800000 */
[----:B------:R-:W-:Y:S02]  /*4060*/  FMNMX.FTZ R14, R77, R14, !PT ;  /* 0x0000000e4d0e7209 */ /* 0x000fe40007810000 */
[----:B------:R-:W-:Y:S02]  /*4070*/  ISETP.GT.AND P3, PT, R87, 0x39, PT ;  /* 0x000000395700780c */ /* 0x000fe40003f64270 */
[----:B----4-:R-:W-:Y:S01]  /*4080*/  FSEL R75, R21, -INF , P4 ;  /* 0xff800000154b7808 */ /* 0x010fe20002000000 */
[----:B------:R-:W3:Y:S01]  /*4090*/  MUFU.TANH R59, R59 ;  /* 0x0000003b003b7308 */ /* 0x000ee20000002400 */
[----:B------:R-:W-:Y:S01]  /*40a0*/  FMNMX.FTZ R14, R81, R14, !PT ;  /* 0x0000000e510e7209 */ /* 0x000fe20007810000 */
[----:B------:R-:W-:Y:S01]  /*40b0*/  FFMA.FTZ R21, R73, UR10, -R26 ;  /* 0x0000000a49157c23 */ /* 0x000fe2000801081a */
[----:B------:R-:W-:Y:S02]  /*40c0*/  ISETP.GT.AND P4, PT, R87, 0x40, PT ;  /* 0x000000405700780c */ /* 0x000fe40003f84270 */
[----:B--2---:R-:W-:-:S02]  /*40d0*/  FSEL R72, R72, -INF , P3 ;  /* 0xff80000048487808 */ /* 0x004fc40001800000 */
[----:B------:R-:W-:Y:S01]  /*40e0*/  FMNMX.FTZ R15, R75, R14, !PT ;  /* 0x0000000e4b0f7209 */ /* 0x000fe20007810000 */
[----:B------:R2:W-:Y:S01]  /*40f0*/  MUFU.EX2 R12, R54 ;  /* 0x00000036000c7308 */ /* 0x0005e20000000800 */
[C---:B------:R-:W-:Y:S02]  /*4100*/  ISETP.GT.AND P3, PT, R87.reuse, 0x41, PT ;  /* 0x000000415700780c */ /* 0x040fe40003f64270 */
[----:B0-----:R-:W-:Y:S02]  /*4110*/  FSEL R60, R60, -INF , P4 ;  /* 0xff8000003c3c7808 */ /* 0x001fe40002000000 */
[----:B------:R-:W-:Y:S02]  /*4120*/  FMNMX.FTZ R15, R72, R15, !PT ;  /* 0x0000000f480f7209 */ /* 0x000fe40007810000 */
[----:B------:R-:W-:Y:S01]  /*4130*/  ISETP.GT.AND P4, PT, R87, 0x48, PT ;  /* 0x000000485700780c */ /* 0x000fe20003f84270 */
[----:B------:R-:W-:Y:S01]  /*4140*/  MUFU.TANH R62, R62 ;  /* 0x0000003e003e7308 */ /* 0x000fe20000002400 */
[----:B------:R-:W-:Y:S01]  /*4150*/  FSEL R73, R57, -INF , P3 ;  /* 0xff80000039497808 */ /* 0x000fe20001800000 */
[----:B--2---:R-:W-:Y:S01]  /*4160*/  FFMA.FTZ R54, R71, UR10, -R26 ;  /* 0x0000000a47367c23 */ /* 0x004fe2000801081a */
[----:B------:R-:W-:-:S02]  /*4170*/  FMNMX.FTZ R20, R60, R15, !PT ;  /* 0x0000000f3c147209 */ /* 0x000fc40007810000 */
[----:B------:R-:W-:Y:S02]  /*4180*/  ISETP.GT.AND P3, PT, R87, 0x49, PT ;  /* 0x000000495700780c */ /* 0x000fe40003f64270 */
[----:B-1----:R-:W-:Y:S01]  /*4190*/  FSEL R71, R56, -INF , P4 ;  /* 0xff80000038477808 */ /* 0x002fe20002000000 */
[----:B------:R-:W0:Y:S01]  /*41a0*/  MUFU.TANH R63, R63 ;  /* 0x0000003f003f7308 */ /* 0x000e220000002400 */
[----:B------:R-:W-:Y:S02]  /*41b0*/  FMNMX.FTZ R20, R73, R20, !PT ;  /* 0x0000001449147209 */ /* 0x000fe40007810000 */
[----:B------:R-:W-:-:S04]  /*41c0*/  ISETP.GT.AND P4, PT, R87, 0x50, PT ;  /* 0x000000505700780c */ /* 0x000fc80003f84270 */
[----:B-----5:R-:W-:Y:S01]  /*41d0*/  FSEL R86, R61, -INF , P4 ;  /* 0xff8000003d567808 */ /* 0x020fe20002000000 */
[----:B------:R1:W-:Y:S01]  /*41e0*/  MUFU.TANH R94, R82 ;  /* 0x00000052005e7308 */ /* 0x0003e20000002400 */
[----:B------:R-:W-:-:S07]  /*41f0*/  ISETP.GT.AND P4, PT, R87, 0x58, PT ;  /* 0x000000585700780c */ /* 0x000fce0003f84270 */
[----:B------:R2:W-:Y:S01]  /*4200*/  MUFU.EX2 R14, R21 ;  /* 0x00000015000e7308 */ /* 0x0005e20000000800 */
[----:B-1----:R-:W-:Y:S01]  /*4210*/  FSEL R82, R58, -INF , P3 ;  /* 0xff8000003a527808 */ /* 0x002fe20001800000 */
[----:B------:R-:W-:Y:S01]  /*4220*/  FFMA.FTZ R58, R64, UR10, -R26 ;  /* 0x0000000a403a7c23 */ /* 0x000fe2000801081a */
[----:B------:R-:W-:-:S04]  /*4230*/  ISETP.GT.AND P3, PT, R87, 0x51, PT ;  /* 0x000000515700780c */ /* 0x000fc80003f64270 */
[----:B---3--:R-:W-:Y:S01]  /*4240*/  FSEL R88, R59, -INF , P3 ;  /* 0xff8000003b587808 */ /* 0x008fe20001800000 */
[----:B------:R-:W-:Y:S01]  /*4250*/  MUFU.TANH R66, R66 ;  /* 0x0000004200427308 */ /* 0x000fe20000002400 */
[----:B--2---:R-:W-:Y:S02]  /*4260*/  FMNMX.FTZ R21, R71, R20, !PT ;  /* 0x0000001447157209 */ /* 0x004fe40007810000 */
[----:B------:R-:W-:Y:S02]  /*4270*/  ISETP.GT.AND P3, PT, R87, 0x59, PT ;  /* 0x000000595700780c */ /* 0x000fe40003f64270 */
[----:B------:R-:W-:Y:S02]  /*4280*/  FMNMX.FTZ R21, R82, R21, !PT ;  /* 0x0000001552157209 */ /* 0x000fe40007810000 */
[----:B0-----:R-:W-:Y:S01]  /*4290*/  FSEL R90, R63, -INF , P3 ;  /* 0xff8000003f5a7808 */ /* 0x001fe20001800000 */
[----:B------:R-:W0:Y:S01]  /*42a0*/  MUFU.TANH R68, R68 ;  /* 0x0000004400447308 */ /* 0x000e220000002400 */
[----:B------:R-:W-:-:S02]  /*42b0*/  FMNMX.FTZ R55, R86, R21, !PT ;  /* 0x0000001556377209 */ /* 0x000fc40007810000 */
[----:B------:R-:W-:-:S05]  /*42c0*/  ISETP.GT.AND P3, PT, R87, 0x61, PT ;  /* 0x000000615700780c */ /* 0x000fca0003f64270 */
[----:B------:R1:W-:Y:S08]  /*42d0*/  MUFU.EX2 R4, R89 ;  /* 0x0000005900047308 */ /* 0x0003f00000000800 */
[----:B------:R2:W-:Y:S01]  /*42e0*/  MUFU.EX2 R15, R54 ;  /* 0x00000036000f7308 */ /* 0x0005e20000000800 */
[----:B-1----:R-:W-:Y:S02]  /*42f0*/  FSEL R89, R62, -INF , P4 ;  /* 0xff8000003e597808 */ /* 0x002fe40002000000 */
[----:B------:R-:W-:-:S02]  /*4300*/  ISETP.GT.AND P4, PT, R87, 0x60, PT ;  /* 0x000000605700780c */ /* 0x000fc40003f84270 */
[----:B0-----:R-:W-:Y:S02]  /*4310*/  FSEL R68, R68, -INF , P3 ;  /* 0xff80000044447808 */ /* 0x001fe40001800000 */
[----:B------:R-:W-:Y:S01]  /*4320*/  FSEL R83, R66, -INF , P4 ;  /* 0xff80000042537808 */ /* 0x000fe20002000000 */
[----:B------:R0:W1:Y:S01]  /*4330*/  MUFU.TANH R101, R27 ;  /* 0x0000001b00657308 */ /* 0x0000620000002400 */
[----:B--2---:R-:W-:Y:S02]  /*4340*/  FMNMX.FTZ R54, R88, R55, !PT ;  /* 0x0000003758367209 */ /* 0x004fe40007810000 */
[----:B------:R-:W-:Y:S02]  /*4350*/  ISETP.GT.AND P4, PT, R87, 0x68, PT ;  /* 0x000000685700780c */ /* 0x000fe40003f84270 */
[----:B------:R-:W-:Y:S02]  /*4360*/  FMNMX.FTZ R55, R89, R54, !PT ;  /* 0x0000003659377209 */ /* 0x000fe40007810000 */
[----:B------:R-:W-:Y:S01]  /*4370*/  ISETP.GT.AND P3, PT, R87, 0x69, PT ;  /* 0x000000695700780c */ /* 0x000fe20003f64270 */
[----:B------:R2:W3:Y:S01]  /*4380*/  MUFU.TANH R103, R30 ;  /* 0x0000001e00677308 */ /* 0x0004e20000002400 */
[----:B------:R-:W-:Y:S01]  /*4390*/  FMNMX.FTZ R56, R90, R55, !PT ;  /* 0x000000375a387209 */ /* 0x000fe20007810000 */
[--C-:B------:R-:W-:Y:S01]  /*43a0*/  FFMA.FTZ R55, R65, UR10, -R26.reuse ;  /* 0x0000000a41377c23 */ /* 0x100fe2000801081a */
[----:B------:R-:W-:Y:S01]  /*43b0*/  FSEL R61, R92, -INF , P4 ;  /* 0xff8000005c3d7808 */ /* 0x000fe20002000000 */
[----:B0-----:R-:W-:Y:S01]  /*43c0*/  FFMA.FTZ R27, R97, UR10, -R26 ;  /* 0x0000000a611b7c23 */ /* 0x001fe2000801081a */
[----:B------:R-:W-:-:S02]  /*43d0*/  FMNMX.FTZ R57, R83, R56, !PT ;  /* 0x0000003853397209 */ /* 0x000fc40007810000 */
[----:B------:R-:W-:Y:S01]  /*43e0*/  ISETP.GT.AND P4, PT, R87, 0x70, PT ;  /* 0x000000705700780c */ /* 0x000fe20003f84270 */
[----:B------:R0:W4:Y:S01]  /*43f0*/  MUFU.TANH R104, R31 ;  /* 0x0000001f00687308 */ /* 0x0001220000002400 */
[----:B------:R-:W-:Y:S01]  /*4400*/  FMNMX.FTZ R56, R68, R57, !PT ;  /* 0x0000003944387209 */ /* 0x000fe20007810000 */
[--C-:B--2---:R-:W-:Y:S01]  /*4410*/  FFMA.FTZ R30, R95, UR10, -R26.reuse ;  /* 0x0000000a5f1e7c23 */ /* 0x104fe2000801081a */
[----:B------:R-:W-:Y:S02]  /*4420*/  FSEL R59, R94, -INF , P3 ;  /* 0xff8000005e3b7808 */ /* 0x000fe40001800000 */
[----:B------:R-:W-:Y:S02]  /*4430*/  FMNMX.FTZ R56, R61, R56, !PT ;  /* 0x000000383d387209 */ /* 0x000fe40007810000 */
[----:B------:R-:W-:Y:S01]  /*4440*/  ISETP.GT.AND P3, PT, R87, 0x71, PT ;  /* 0x000000715700780c */ /* 0x000fe20003f64270 */
[----:B------:R-:W-:Y:S01]  /*4450*/  MUFU.EX2 R20, R70 ;  /* 0x0000004600147308 */ /* 0x000fe20000000800 */
[----:B------:R-:W-:Y:S01]  /*4460*/  FSEL R62, R84, -INF , P4 ;  /* 0xff800000543e7808 */ /* 0x000fe20002000000 */
[----:B0-----:R-:W-:Y:S01]  /*4470*/  FFMA.FTZ R31, R93, UR10, -R26 ;  /* 0x0000000a5d1f7c23 */ /* 0x001fe2000801081a */
[----:B------:R-:W-:-:S02]  /*4480*/  FMNMX.FTZ R57, R59, R56, !PT ;  /* 0x000000383b397209 */ /* 0x000fc40007810000 */
[C---:B------:R-:W-:Y:S02]  /*4490*/  ISETP.GT.AND P4, PT, R87.reuse, 0x78, PT ;  /* 0x000000785700780c */ /* 0x040fe40003f84270 */
[----:B------:R-:W-:Y:S01]  /*44a0*/  FSEL R64, R96, -INF , P3 ;  /* 0xff80000060407808 */ /* 0x000fe20001800000 */
[----:B------:R0:W-:Y:S01]  /*44b0*/  MUFU.EX2 R54, R67 ;  /* 0x0000004300367308 */ /* 0x0001e20000000800 */
[----:B------:R-:W-:Y:S02]  /*44c0*/  FMNMX.FTZ R57, R62, R57, !PT ;  /* 0x000000393e397209 */ /* 0x000fe40007810000 */
[----:B------:R-:W-:Y:S02]  /*44d0*/  CS2R R96, SRZ ;  /* 0x0000000000607805 */ /* 0x000fe4000001ff00 */
[----:B------:R-:W-:Y:S02]  /*44e0*/  ISETP.GT.AND P3, PT, R87, 0x79, PT ;  /* 0x000000795700780c */ /* 0x000fe40003f64270 */
[----:B------:R-:W-:-:S02]  /*44f0*/  FSEL R63, R98, -INF , P4 ;  /* 0xff800000623f7808 */ /* 0x000fc40002000000 */
[----:B------:R-:W-:Y:S01]  /*4500*/  FMNMX.FTZ R56, R64, R57, !PT ;  /* 0x0000003940387209 */ /* 0x000fe20007810000 */
[--C-:B------:R-:W-:Y:S01]  /*4510*/  FFMA.FTZ R57, R49, UR10, -R26.reuse ;  /* 0x0000000a31397c23 */ /* 0x100fe2000801081a */
[----:B------:R-:W-:Y:S01]  /*4520*/  ISETP.GT.AND P4, PT, R87, 0x80, PT ;  /* 0x000000805700780c */ /* 0x000fe20003f84270 */
[----:B------:R2:W5:Y:S01]  /*4530*/  MUFU.TANH R107, R38 ;  /* 0x00000026006b7308 */ /* 0x0005620000002400 */
[----:B------:R-:W-:Y:S02]  /*4540*/  FSEL R65, R100, -INF , P3 ;  /* 0xff80000064417808 */ /* 0x000fe40001800000 */
[----:B------:R-:W-:Y:S02]  /*4550*/  FMNMX.FTZ R66, R63, R56, !PT ;  /* 0x000000383f427209 */ /* 0x000fe40007810000 */
[----:B------:R-:W-:Y:S02]  /*4560*/  ISETP.GT.AND P3, PT, R87, 0x81, PT ;  /* 0x000000815700780c */ /* 0x000fe40003f64270 */
[----:B0-----:R-:W-:Y:S01]  /*4570*/  FSEL R67, R102, -INF , P4 ;  /* 0xff80000066437808 */ /* 0x001fe20002000000 */
[----:B------:R3:W-:Y:S01]  /*4580*/  MUFU.EX2 R21, R69 ;  /* 0x0000004500157308 */ /* 0x0007e20000000800 */
[----:B------:R-:W-:Y:S01]  /*4590*/  FMNMX.FTZ R70, R65, R66, !PT ;  /* 0x0000004241467209 */ /* 0x000fe20007810000 */
[----:B--2---:R-:W-:Y:S01]  /*45a0*/  FFMA.FTZ R38, R91, UR10, -R26 ;  /* 0x0000000a5b267c23 */ /* 0x004fe2000801081a */
[----:B------:R-:W-:-:S02]  /*45b0*/  ISETP.GT.AND P4, PT, R87, 0x88, PT ;  /* 0x000000885700780c */ /* 0x000fc40003f84270 */
[----:B-1----:R-:W-:Y:S02]  /*45c0*/  FSEL R66, R101, -INF , P3 ;  /* 0xff80000065427808 */ /* 0x002fe40001800000 */
[----:B------:R-:W-:Y:S02]  /*45d0*/  CS2R R100, SRZ ;  /* 0x0000000000647805 */ /* 0x000fe4000001ff00 */
[----:B------:R-:W-:Y:S01]  /*45e0*/  FMNMX.FTZ R49, R67, R70, !PT ;  /* 0x0000004643317209 */ /* 0x000fe20007810000 */
[----:B------:R0:W1:Y:S01]  /*45f0*/  MUFU.EX2 R7, R85 ;  /* 0x0000005500077308 */ /* 0x0000620000000800 */
[----:B------:R-:W-:Y:S02]  /*4600*/  ISETP.GT.AND P3, PT, R87, 0x89, PT ;  /* 0x000000895700780c */ /* 0x000fe40003f64270 */
[----:B---3--:R-:W-:Y:S02]  /*4610*/  FSEL R69, R103, -INF , P4 ;  /* 0xff80000067457808 */ /* 0x008fe40002000000 */
[----:B------:R-:W-:-:S02]  /*4620*/  CS2R R102, SRZ ;  /* 0x0000000000667805 */ /* 0x000fc4000001ff00 */
[----:B------:R-:W-:Y:S02]  /*4630*/  FMNMX.FTZ R70, R66, R49, !PT ;  /* 0x0000003142467209 */ /* 0x000fe40007810000 */
[----:B------:R-:W-:Y:S01]  /*4640*/  ISETP.GT.AND P4, PT, R87, 0x90, PT ;  /* 0x000000905700780c */ /* 0x000fe20003f84270 */
[----:B------:R2:W-:Y:S01]  /*4650*/  MUFU.EX2 R56, R57 ;  /* 0x0000003900387308 */ /* 0x0005e20000000800 */
[----:B----4-:R-:W-:Y:S02]  /*4660*/  FSEL R84, R104, -INF , P3 ;  /* 0xff80000068547808 */ /* 0x010fe40001800000 */
[----:B------:R-:W-:Y:S02]  /*4670*/  FMNMX.FTZ R49, R69, R70, !PT ;  /* 0x0000004645317209 */ /* 0x000fe40007810000 */
[----:B------:R-:W-:Y:S02]  /*4680*/  ISETP.GT.AND P3, PT, R87, 0x91, PT ;  /* 0x000000915700780c */ /* 0x000fe40003f64270 */
[----:B------:R-:W-:Y:S01]  /*4690*/  FSEL R70, R105, -INF , P4 ;  /* 0xff80000069467808 */ /* 0x000fe20002000000 */
[----:B------:R-:W-:Y:S01]  /*46a0*/  MUFU.EX2 R27, R27 ;  /* 0x0000001b001b7308 */ /* 0x000fe20000000800 */
[----:B------:R-:W-:-:S02]  /*46b0*/  FMNMX.FTZ R49, R84, R49, !PT ;  /* 0x0000003154317209 */ /* 0x000fc40007810000 */
[----:B------:R-:W-:Y:S02]  /*46c0*/  CS2R R104, SRZ ;  /* 0x0000000000687805 */ /* 0x000fe4000001ff00 */
[----:B------:R-:W-:Y:S02]  /*46d0*/  ISETP.GT.AND P4, PT, R87, 0x98, PT ;  /* 0x000000985700780c */ /* 0x000fe40003f84270 */
[----:B0-----:R-:W-:Y:S02]  /*46e0*/  FSEL R85, R106, -INF , P3 ;  /* 0xff8000006a557808 */ /* 0x001fe40001800000 */
[----:B------:R-:W-:Y:S01]  /*46f0*/  FMNMX.FTZ R92, R70, R49, !PT ;  /* 0x00000031465c7209 */ /* 0x000fe20007810000 */
[--C-:B------:R-:W-:Y:S01]  /*4700*/  FFMA.FTZ R49, R29, UR10, -R26.reuse ;  /* 0x0000000a1d317c23 */ /* 0x100fe2000801081a */
[----:B------:R-:W-:Y:S01]  /*4710*/  ISETP.GT.AND P3, PT, R87, 0x99, PT ;  /* 0x000000995700780c */ /* 0x000fe20003f64270 */
[--C-:B------:R-:W-:Y:S01]  /*4720*/  FFMA.FTZ R29, R32, UR10, -R26.reuse ;  /* 0x0000000a201d7c23 */ /* 0x100fe2000801081a */
[----:B-----5:R-:W-:Y:S01]  /*4730*/  FSEL R87, R107, -INF , P4 ;  /* 0xff8000006b577808 */ /* 0x020fe20002000000 */
[--C-:B------:R-:W-:Y:S01]  /*4740*/  FFMA.FTZ R32, R41, UR10, -R26.reuse ;  /* 0x0000000a29207c23 */ /* 0x100fe2000801081a */
[----:B------:R-:W-:Y:S01]  /*4750*/  FMNMX.FTZ R92, R85, R92, !PT ;  /* 0x0000005c555c7209 */ /* 0x000fe20007810000 */
[--C-:B------:R-:W-:Y:S01]  /*4760*/  FFMA.FTZ R41, R44, UR10, -R26.reuse ;  /* 0x0000000a2c297c23 */ /* 0x100fe2000801081a */
[----:B--2---:R-:W-:Y:S01]  /*4770*/  FSEL R57, R108, -INF , P3 ;  /* 0xff8000006c397808 */ /* 0x004fe20001800000 */
[--C-:B------:R-:W-:Y:S01]  /*4780*/  FFMA.FTZ R44, R45, UR10, -R26.reuse ;  /* 0x0000000a2d2c7c23 */ /* 0x100fe2000801081a */
[----:B------:R-:W-:Y:S01]  /*4790*/  FMNMX.FTZ R92, R87, R92, !PT ;  /* 0x0000005c575c7209 */ /* 0x000fe20007810000 */
[--C-:B------:R-:W-:Y:S01]  /*47a0*/  FFMA.FTZ R45, R48, UR10, -R26.reuse ;  /* 0x0000000a302d7c23 */ /* 0x100fe2000801081a */
[----:B------:R-:W-:Y:S01]  /*47b0*/  MUFU.EX2 R30, R30 ;  /* 0x0000001e001e7308 */ /* 0x000fe20000000800 */
[----:B------:R-:W-:-:S01]  /*47c0*/  FFMA.FTZ R26, R52, UR10, -R26 ;  /* 0x0000000a341a7c23 */ /* 0x000fc2000801081a */
[----:B------:R-:W-:-:S02]  /*47d0*/  FMNMX.FTZ R92, R57, R92, !PT ;  /* 0x0000005c395c7209 */ /* 0x000fc40007810000 */
[----:B------:R-:W-:Y:S02]  /*47e0*/  CS2R R108, SRZ ;  /* 0x00000000006c7805 */ /* 0x000fe4000001ff00 */
[----:B-1----:R-:W-:Y:S02]  /*47f0*/  F2FP.SATFINITE.E4M3.F32.PACK_AB_MERGE_C R218, R7, R4, RZ ;  /* 0x0000000407da723e */ /* 0x002fe400048070ff */
[----:B------:R-:W-:Y:S01]  /*4800*/  CS2R R106, SRZ ;  /* 0x00000000006a7805 */ /* 0x000fe2000001ff00 */
[----:B------:R-:W0:Y:S01]  /*4810*/  SHFL.BFLY PT, R91, R92, 0x2, 0x1f ;  /* 0x0c401f005c5b7f89 */ /* 0x000e2200000e0000 */
[----:B------:R-:W-:Y:S08]  /*4820*/  MUFU.EX2 R31, R31 ;  /* 0x0000001f001f7308 */ /* 0x000ff00000000800 */
[----:B------:R-:W1:Y:S08]  /*4830*/  MUFU.EX2 R34, R34 ;  /* 0x0000002200227308 */ /* 0x000e700000000800 */
[----:B------:R2:W-:Y:S01]  /*4840*/  MUFU.EX2 R35, R99 ;  /* 0x0000006300237308 */ /* 0x0005e20000000800 */
[----:B0-----:R-:W-:-:S07]  /*4850*/  FMNMX.FTZ R91, R92, R91, !PT ;  /* 0x0000005b5c5b7209 */ /* 0x001fce0007810000 */
[----:B------:R-:W0:Y:S01]  /*4860*/  MUFU.EX2 R38, R38 ;  /* 0x0000002600267308 */ /* 0x000e220000000800 */
[----:B-1----:R-:W-:Y:S02]  /*4870*/  F2FP.SATFINITE.E4M3.F32.PACK_AB_MERGE_C R216, R34, R31, RZ ;  /* 0x0000001f22d8723e */ /* 0x002fe400048070ff */
[----:B--2---:R-:W-:Y:S01]  /*4880*/  CS2R R98, SRZ ;  /* 0x0000000000627805 */ /* 0x004fe2000001ff00 */
[----:B------:R-:W1:Y:S01]  /*4890*/  SHFL.BFLY PT, R120, R91, 0x1, 0x1f ;  /* 0x0c201f005b787f89 */ /* 0x000e6200000e0000 */
[----:B------:R-:W-:-:S03]  /*48a0*/  F2FP.SATFINITE.E4M3.F32.PACK_AB_MERGE_C R216, R30, R27, R216 ;  /* 0x0000001b1ed8723e */ /* 0x000fc600048070d8 */
[----:B------:R-:W-:Y:S08]  /*48b0*/  MUFU.EX2 R8, R8 ;  /* 0x0000000800087308 */ /* 0x000ff00000000800 */
[----:B------:R-:W-:Y:S01]  /*48c0*/  MUFU.EX2 R9, R9 ;  /* 0x0000000900097308 */ /* 0x000fe20000000800 */
[----:B0-----:R-:W-:-:S07]  /*48d0*/  F2FP.SATFINITE.E4M3.F32.PACK_AB_MERGE_C R218, R38, R35, R218 ;  /* 0x0000002326da723e */ /* 0x001fce00048070da */
[----:B------:R-:W-:Y:S01]  /*48e0*/  MUFU.EX2 R11, R11 ;  /* 0x0000000b000b7308 */ /* 0x000fe20000000800 */
[----:B-1----:R-:W-:Y:S01]  /*48f0*/  FMNMX.FTZ R120, R91, R120, !PT ;  /* 0x000000785b787209 */ /* 0x002fe20007810000 */
[----:B------:R-:W-:-:S03]  /*4900*/  IMAD.U32 R91, RZ, RZ, UR10 ;  /* 0x0000000aff5b7e24 */ /* 0x000fc6000f8e00ff */
        /* <DEDUP_REMOVED lines=45> */
[----:B------:R-:W-:Y:S01]  /*4be0*/  MUFU.EX2 R39, R39 ;  /* 0x0000002700277308 */ /* 0x000fe20000000800 */
[----:B-1----:R-:W-:-:S01]  /*4bf0*/  FADD.FTZ R95, R5, R92 ;  /* 0x0000005c055f7221 */ /* 0x002fc20000010000 */
[--C-:B------:R-:W-:Y:S01]  /*4c00*/  FFMA.FTZ R69, R69, UR10, -R48.reuse ;  /* 0x0000000a45457c23 */ /* 0x100fe20008010830 */
[----:B------:R-:W-:-:S01]  /*4c10*/  FFMA.FTZ R84, R84, UR10, -R48 ;  /* 0x0000000a54547c23 */ /* 0x000fc20008010830 */
[--C-:B------:R-:W-:Y:S01]  /*4c20*/  FFMA.FTZ R70, R70, UR10, -R48.reuse ;  /* 0x0000000a46467c23 */ /* 0x100fe20008010830 */
[----:B------:R-:W-:-:S01]  /*4c30*/  FFMA.FTZ R85, R85, UR10, -R48 ;  /* 0x0000000a55557c23 */ /* 0x000fc20008010830 */
[--C-:B------:R-:W-:Y:S01]  /*4c40*/  FFMA.FTZ R87, R87, UR10, -R48.reuse ;  /* 0x0000000a57577c23 */ /* 0x100fe20008010830 */
[----:B------:R-:W-:-:S01]  /*4c50*/  FFMA.FTZ R48, R57, UR10, -R48 ;  /* 0x0000000a39307c23 */ /* 0x000fc20008010830 */
[----:B------:R0:W-:Y:S01]  /*4c60*/  MUFU.EX2 R93, R78 ;  /* 0x0000004e005d7308 */ /* 0x0001e20000000800 */
[----:B--2---:R-:W-:-:S04]  /*4c70*/  F2FP.SATFINITE.E4M3.F32.PACK_AB_MERGE_C R217, R6, R5, RZ ;  /* 0x0000000506d9723e */ /* 0x004fc800048070ff */
[----:B------:R-:W-:-:S03]  /*4c80*/  F2FP.SATFINITE.E4M3.F32.PACK_AB_MERGE_C R217, R50, R3, R217 ;  /* 0x0000000332d9723e */ /* 0x000fc600048070d9 */
[----:B------:R-:W-:Y:S01]  /*4c90*/  MUFU.EX2 R52, R51 ;  /* 0x0000003300347308 */ /* 0x000fe20000000800 */
[----:B0-----:R-:W-:-:S07]  /*4ca0*/  FADD.FTZ R78, R27, R30 ;  /* 0x0000001e1b4e7221 */ /* 0x001fce0000010000 */
[----:B------:R-:W-:Y:S08]  /*4cb0*/  MUFU.EX2 R91, R74 ;  /* 0x0000004a005b7308 */ /* 0x000ff00000000800 */
[----:B------:R0:W-:Y:S08]  /*4cc0*/  MUFU.EX2 R74, R81 ;  /* 0x00000051004a7308 */ /* 0x0001f00000000800 */
[----:B------:R-:W1:Y:S01]  /*4cd0*/  MUFU.EX2 R10, R10 ;  /* 0x0000000a000a7308 */ /* 0x000e620000000800 */
[----:B0-----:R-:W-:-:S01]  /*4ce0*/  FADD.FTZ R81, R31, R78 ;  /* 0x0000004e1f517221 */ /* 0x001fc20000010000 */
[----:B------:R-:W-:-:S03]  /*4cf0*/  CS2R R30, SRZ ;  /* 0x00000000001e7805 */ /* 0x000fc6000001ff00 */
[----:B------:R-:W-:-:S03]  /*4d00*/  FADD.FTZ R78, R34, R81 ;  /* 0x00000051224e7221 */ /* 0x000fc60000010000 */
[----:B------:R0:W-:Y:S01]  /*4d10*/  MUFU.EX2 R51, R88 ;  /* 0x0000005800337308 */ /* 0x0001e20000000800 */
[----:B------:R-:W-:-:S04]  /*4d20*/  FADD.FTZ R81, R35, R78 ;  /* 0x0000004e23517221 */ /* 0x000fc80000010000 */
[----:B------:R-:W-:-:S03]  /*4d30*/  FADD.FTZ R81, R38, R81 ;  /* 0x0000005126517221 */ /* 0x000fc60000010000 */
[----:B------:R-:W2:Y:S01]  /*4d40*/  MUFU.EX2 R76, R76 ;  /* 0x0000004c004c7308 */ /* 0x000ea20000000800 */
[----:B0-----:R-:W-:-:S01]  /*4d50*/  FADD.FTZ R88, R6, R95 ;  /* 0x0000005f06587221 */ /* 0x001fc20000010000 */
[----:B------:R-:W-:Y:S01]  /*4d60*/  FADD.FTZ R2, R4, R81 ;  /* 0x0000005104027221 */ /* 0x000fe20000010000 */
[----:B-1----:R-:W-:Y:S02]  /*4d70*/  F2FP.SATFINITE.E4M3.F32.PACK_AB_MERGE_C R219, R91, R10, RZ ;  /* 0x0000000a5bdb723e */ /* 0x002fe400048070ff */
[----:B------:R-:W-:Y:S01]  /*4d80*/  FADD.FTZ R95, R39, R88 ;  /* 0x00000058275f7221 */ /* 0x000fe20000010000 */
[----:B------:R-:W-:-:S01]  /*4d90*/  FADD.FTZ R81, R7, R2 ;  /* 0x0000000207517221 */ /* 0x000fc20000010000 */
[C---:B------:R-:W-:Y:S01]  /*4da0*/  F2FP.SATFINITE.E4M3.F32.PACK_AB_MERGE_C R219, R52.reuse, R39, R219 ;  /* 0x0000002734db723e */ /* 0x040fe200048070db */
[----:B------:R-:W0:Y:S01]  /*4db0*/  MUFU.EX2 R79, R79 ;  /* 0x0000004f004f7308 */ /* 0x000e220000000800 */
[----:B------:R-:W-:-:S01]  /*4dc0*/  FADD.FTZ R95, R52, R95 ;  /* 0x0000005f345f7221 */ /* 0x000fc20000010000 */
[----:B------:R-:W-:Y:S01]  /*4dd0*/  FADD.FTZ R2, R8, R81 ;  /* 0x0000005108027221 */ /* 0x000fe20000010000 */
[----:B------:R-:W-:-:S02]  /*4de0*/  CS2R R38, SRZ ;  /* 0x0000000000267805 */ /* 0x000fc4000001ff00 */
[----:B------:R-:W-:Y:S01]  /*4df0*/  FADD.FTZ R78, R10, R95 ;  /* 0x0000005f0a4e7221 */ /* 0x000fe20000010000 */
[----:B------:R-:W-:-:S02]  /*4e00*/  FADD.FTZ R88, R9, R2 ;  /* 0x0000000209587221 */ /* 0x000fc40000010000 */
[----:B------:R-:W1:Y:S01]  /*4e10*/  MUFU.EX2 R80, R80 ;  /* 0x0000005000507308 */ /* 0x000e620000000800 */
[----:B------:R-:W-:-:S01]  /*4e20*/  FADD.FTZ R95, R91, R78 ;  /* 0x0000004e5b5f7221 */ /* 0x000fc20000010000 */
[----:B------:R-:W-:Y:S01]  /*4e30*/  FADD.FTZ R81, R11, R88 ;  /* 0x000000580b517221 */ /* 0x000fe20000010000 */
[----:B------:R-:W-:Y:S02]  /*4e40*/  F2FP.SATFINITE.E4M3.F32.PACK_AB_MERGE_C R11, R12, R11, RZ ;  /* 0x0000000b0c0b723e */ /* 0x000fe400048070ff */
[----:B--2---:R-:W-:Y:S02]  /*4e50*/  FADD.FTZ R78, R76, R95 ;  /* 0x0000005f4c4e7221 */ /* 0x004fe40000010000 */
[----:B------:R-:W-:Y:S01]  /*4e60*/  F2FP.SATFINITE.E4M3.F32.PACK_AB_MERGE_C R212, R9, R8, R11 ;  /* 0x0000000809d4723e */ /* 0x000fe2000480700b */
[----:B------:R-:W2:Y:S01]  /*4e70*/  MUFU.EX2 R77, R77 ;  /* 0x0000004d004d7308 */ /* 0x000ea20000000800 */
[----:B------:R-:W-:-:S04]  /*4e80*/  FADD.FTZ R78, R93, R78 ;  /* 0x0000004e5d4e7221 */ /* 0x000fc80000010000 */
[----:B0-----:R-:W-:Y:S01]  /*4e90*/  FADD.FTZ R95, R79, R78 ;  /* 0x0000004e4f5f7221 */ /* 0x001fe20000010000 */
[----:B------:R-:W-:-:S02]  /*4ea0*/  FADD.FTZ R78, R12, R81 ;  /* 0x000000510c4e7221 */ /* 0x000fc40000010000 */
[----:B------:R-:W0:Y:S01]  /*4eb0*/  MUFU.EX2 R75, R75 ;  /* 0x0000004b004b7308 */ /* 0x000e220000000800 */
[----:B-1----:R-:W-:-:S01]  /*4ec0*/  FADD.FTZ R88, R80, R95 ;  /* 0x0000005f50587221 */ /* 0x002fc20000010000 */
[----:B------:R-:W-:Y:S01]  /*4ed0*/  FADD.FTZ R81, R13, R78 ;  /* 0x0000004e0d517221 */ /* 0x000fe20000010000 */
[----:B------:R-:W-:Y:S02]  /*4ee0*/  F2FP.SATFINITE.E4M3.F32.PACK_AB_MERGE_C R79, R80, R79, RZ ;  /* 0x0000004f504f723e */ /* 0x000fe400048070ff */
[----:B------:R-:W-:Y:S01]  /*4ef0*/  CS2R R94, SRZ ;  /* 0x00000000005e7805 */ /* 0x000fe2000001ff00 */
[----:B------:R-:W-:-:S01]  /*4f00*/  FADD.FTZ R78, R14, R81 ;  /* 0x000000510e4e7221 */ /* 0x000fc20000010000 */
[----:B------:R-:W-:Y:S01]  /*4f10*/  F2FP.SATFINITE.E4M3.F32.PACK_AB_MERGE_C R213, R93, R76, R79 ;  /* 0x0000004c5dd5723e */ /* 0x000fe2000480704f */
[----:B------:R-:W1:Y:S01]  /*4f20*/  MUFU.EX2 R72, R72 ;  /* 0x0000004800487308 */ /* 0x000e620000000800 */
[----:B------:R-:W-:Y:S01]  /*4f30*/  CS2R R92, SRZ ;  /* 0x00000000005c7805 */ /* 0x000fe2000001ff00 */
[----:B------:R-:W-:Y:S01]  /*4f40*/  FADD.FTZ R81, R15, R78 ;  /* 0x0000004e0f517221 */ /* 0x000fe20000010000 */
[----:B------:R-:W-:-:S02]  /*4f50*/  F2FP.SATFINITE.E4M3.F32.PACK_AB_MERGE_C R15, R20, R15, RZ ;  /* 0x0000000f140f723e */ /* 0x000fc400048070ff */
[----:B------:R-:W-:Y:S01]  /*4f60*/  CS2R R78, SRZ ;  /* 0x00000000004e7805 */ /* 0x000fe2000001ff00 */
[----:B------:R-:W-:-:S01]  /*4f70*/  FADD.FTZ R34, R20, R81 ;  /* 0x0000005114227221 */ /* 0x000fc20000010000 */
[----:B------:R-:W-:Y:S01]  /*4f80*/  F2FP.SATFINITE.E4M3.F32.PACK_AB_MERGE_C R214, R14, R13, R15 ;  /* 0x0000000d0ed6723e */ /* 0x000fe2000480700f */
[----:B------:R-:W3:Y:S01]  /*4f90*/  MUFU.EX2 R60, R60 ;  /* 0x0000003c003c7308 */ /* 0x000ee20000000800 */
[----:B------:R-:W-:Y:S01]  /*4fa0*/  CS2R R80, SRZ ;  /* 0x0000000000507805 */ /* 0x000fe2000001ff00 */
[----:B------:R-:W-:Y:S01]  /*4fb0*/  FADD.FTZ R5, R21, R34 ;  /* 0x0000002215057221 */ /* 0x000fe20000010000 */
[----:B------:R-:W-:-:S03]  /*4fc0*/  CS2R R34, SRZ ;  /* 0x0000000000227805 */ /* 0x000fc6000001ff00 */
[----:B------:R-:W-:Y:S02]  /*4fd0*/  FADD.FTZ R6, R54, R5 ;  /* 0x0000000536067221 */ /* 0x000fe40000010000 */
[----:B------:R2:W-:Y:S02]  /*4fe0*/  MUFU.EX2 R2, R59 ;  /* 0x0000003b00027308 */ /* 0x0005e40000000800 */
[----:B------:R-:W-:-:S06]  /*4ff0*/  FADD.FTZ R5, R55, R6 ;  /* 0x0000000637057221 */ /* 0x000fcc0000010000 */
[----:B------:R-:W4:Y:S01]  /*5000*/  MUFU.EX2 R73, R73 ;  /* 0x0000004900497308 */ /* 0x000f220000000800 */
[----:B--2---:R-:W-:-:S04]  /*5010*/  FADD.FTZ R59, R77, R88 ;  /* 0x000000584d3b7221 */ /* 0x004fc80000010000 */
[----:B------:R-:W-:-:S03]  /*5020*/  FADD.FTZ R88, R74, R59 ;  /* 0x0000003b4a587221 */ /* 0x000fc60000010000 */
[----:B------:R-:W2:Y:S01]  /*5030*/  MUFU.EX2 R71, R71 ;  /* 0x0000004700477308 */ /* 0x000ea20000000800 */
[----:B0-----:R-:W-:-:S04]  /*5040*/  FADD.FTZ R57, R75, R88 ;  /* 0x000000584b397221 */ /* 0x001fc80000010000 */
[C---:B-1----:R-:W-:Y:S01]  /*5050*/  FADD.FTZ R57, R72.reuse, R57 ;  /* 0x0000003948397221 */ /* 0x042fe20000010000 */
[----:B------:R-:W-:Y:S02]  /*5060*/  F2FP.SATFINITE.E4M3.F32.PACK_AB_MERGE_C R72, R72, R75, RZ ;  /* 0x0000004b4848723e */ /* 0x000fe400048070ff */
[----:B------:R-:W0:Y:S01]  /*5070*/  MUFU.EX2 R58, R58 ;  /* 0x0000003a003a7308 */ /* 0x000e220000000800 */
[----:B---3--:R-:W-:-:S01]  /*5080*/  FADD.FTZ R4, R60, R57 ;  /* 0x000000393c047221 */ /* 0x008fc20000010000 */
[----:B------:R-:W-:Y:S02]  /*5090*/  F2FP.SATFINITE.E4M3.F32.PACK_AB_MERGE_C R215, R74, R77, R72 ;  /* 0x0000004d4ad7723e */ /* 0x000fe40004807048 */
[----:B------:R-:W-:Y:S02]  /*50a0*/  CS2R R76, SRZ ;  /* 0x00000000004c7805 */ /* 0x000fe4000001ff00 */
[----:B------:R-:W-:Y:S01]  /*50b0*/  CS2R R74, SRZ ;  /* 0x00000000004a7805 */ /* 0x000fe2000001ff00 */
[----:B----4-:R-:W-:-:S01]  /*50c0*/  FADD.FTZ R10, R73, R4 ;  /* 0x00000004490a7221 */ /* 0x010fc20000010000 */
[----:B------:R-:W1:Y:S03]  /*50d0*/  MUFU.EX2 R82, R82 ;  /* 0x0000005200527308 */ /* 0x000e660000000800 */
[----:B--2---:R-:W-:-:S05]  /*50e0*/  FADD.FTZ R7, R71, R10 ;  /* 0x0000000a47077221 */ /* 0x004fca0000010000 */
[----:B------:R-:W2:Y:S01]  /*50f0*/  MUFU.EX2 R53, R53 ;  /* 0x0000003500357308 */ /* 0x000ea20000000800 */
        /* <DEDUP_REMOVED lines=10> */
[----:B--2---:R-:W-:-:S04]  /*51a0*/  FADD.FTZ R5, R53, R6 ;  /* 0x0000000635057221 */ /* 0x004fc80000010000 */
[----:B------:R-:W-:-:S03]  /*51b0*/  FADD.FTZ R10, R56, R5 ;  /* 0x00000005380a7221 */ /* 0x000fc60000010000 */
        /* <DEDUP_REMOVED lines=8> */
[C---:B0-----:R-:W-:Y:S01]  /*5240*/  F2FP.SATFINITE.E4M3.F32.PACK_AB_MERGE_C R43, R40.reuse, R43, RZ ;  /* 0x0000002b282b723e */ /* 0x041fe200048070ff */
[----:B------:R-:W-:-:S03]  /*5250*/  FADD.FTZ R40, R40, R5 ;  /* 0x0000000528287221 */ /* 0x000fc60000010000 */
[----:B------:R-:W-:Y:S02]  /*5260*/  F2FP.SATFINITE.E4M3.F32.PACK_AB_MERGE_C R210, R56, R53, R43 ;  /* 0x0000003538d2723e */ /* 0x000fe4000480702b */
[----:B------:R-:W-:Y:S02]  /*5270*/  CS2R R56, SRZ ;  /* 0x0000000000387805 */ /* 0x000fe4000001ff00 */
[----:B------:R-:W-:Y:S01]  /*5280*/  CS2R R52, SRZ ;  /* 0x0000000000347805 */ /* 0x000fe2000001ff00 */
[----:B------:R-:W0:Y:S01]  /*5290*/  MUFU.EX2 R83, R83 ;  /* 0x0000005300537308 */ /* 0x000e220000000800 */
[C---:B-1----:R-:W-:Y:S01]  /*52a0*/  F2FP.SATFINITE.E4M3.F32.PACK_AB_MERGE_C R89, R90.reuse, R89, RZ ;  /* 0x000000595a59723e */ /* 0x042fe200048070ff */
[----:B------:R-:W-:-:S03]  /*52b0*/  FADD.FTZ R90, R90, R3 ;  /* 0x000000035a5a7221 */ /* 0x000fc60000010000 */
[----:B------:R-:W-:Y:S02]  /*52c0*/  F2FP.SATFINITE.E4M3.F32.PACK_AB_MERGE_C R211, R51, R86, R89 ;  /* 0x0000005633d3723e */ /* 0x000fe40004807059 */
[----:B------:R-:W-:Y:S02]  /*52d0*/  CS2R R88, SRZ ;  /* 0x0000000000587805 */ /* 0x000fe4000001ff00 */
[----:B------:R-:W-:Y:S01]  /*52e0*/  CS2R R50, SRZ ;  /* 0x0000000000327805 */ /* 0x000fe2000001ff00 */
        /* <DEDUP_REMOVED lines=18> */
[----:B--2---:R-:W-:-:S01]  /*5410*/  FADD.FTZ R8, R49, R8 ;  /* 0x0000000831087221 */ /* 0x004fc20000010000 */
[----:B------:R-:W-:Y:S02]  /*5420*/  F2FP.SATFINITE.E4M3.F32.PACK_AB_MERGE_C R28, R49, R28, RZ ;  /* 0x0000001c311c723e */ /* 0x000fe400048070ff */
[----:B------:R-:W-:Y:S02]  /*5430*/  CS2R R60, SRZ ;  /* 0x00000000003c7805 */ /* 0x000fe4000001ff00 */
[----:B------:R-:W-:-:S02]  /*5440*/  F2FP.SATFINITE.E4M3.F32.PACK_AB_MERGE_C R204, R24, R25, R28 ;  /* 0x0000001918cc723e */ /* 0x000fc4000480701c */
[----:B------:R-:W-:Y:S01]  /*5450*/  CS2R R24, SRZ ;  /* 0x0000000000187805 */ /* 0x000fe2000001ff00 */
        /* <DEDUP_REMOVED lines=10> */
[----:B------:R1:W3:Y:S01]  /*5500*/  MUFU.EX2 R4, R65 ;  /* 0x0000004100047308 */ /* 0x0002e20000000800 */
[----:B--2---:R-:W-:-:S07]  /*5510*/  FADD.FTZ R5, R63, R2 ;  /* 0x000000023f057221 */ /* 0x004fce0000010000 */
[----:B------:R-:W2:Y:S01]  /*5520*/  MUFU.EX2 R36, R36 ;  /* 0x0000002400247308 */ /* 0x000ea20000000800 */
[----:B0-----:R-:W-:-:S01]  /*5530*/  FADD.FTZ R3, R42, R3 ;  /* 0x000000032a037221 */ /* 0x001fc20000010000 */
[----:B------:R-:W-:Y:S02]  /*5540*/  F2FP.SATFINITE.E4M3.F32.PACK_AB_MERGE_C R33, R42, R33, RZ ;  /* 0x000000212a21723e */ /* 0x000fe400048070ff */
[----:B-1----:R-:W-:Y:S02]  /*5550*/  CS2R R64, SRZ ;  /* 0x0000000000407805 */ /* 0x002fe4000001ff00 */
[----:B------:R-:W-:Y:S02]  /*5560*/  CS2R R42, SRZ ;  /* 0x00000000002a7805 */ /* 0x000fe4000001ff00 */
[----:B------:R-:W-:Y:S02]  /*5570*/  F2FP.SATFINITE.E4M3.F32.PACK_AB_MERGE_C R206, R32, R29, R33 ;  /* 0x0000001d20ce723e */ /* 0x000fe40004807021 */
[----:B------:R-:W-:Y:S01]  /*5580*/  CS2R R32, SRZ ;  /* 0x0000000000207805 */ /* 0x000fe2000001ff00 */
[----:B------:R-:W0:Y:S01]  /*5590*/  MUFU.EX2 R67, R67 ;  /* 0x0000004300437308 */ /* 0x000e220000000800 */
[C---:B---3--:R-:W-:Y:S01]  /*55a0*/  F2FP.SATFINITE.E4M3.F32.PACK_AB_MERGE_C R63, R4.reuse, R63, RZ ;  /* 0x0000003f043f723e */ /* 0x048fe200048070ff */
[----:B------:R-:W-:Y:S01]  /*55b0*/  FADD.FTZ R4, R4, R5 ;  /* 0x0000000504047221 */ /* 0x000fe20000010000 */
[----:B------:R-:W-:-:S02]  /*55c0*/  CS2R R28, SRZ ;  /* 0x00000000001c7805 */ /* 0x000fc4000001ff00 */
[----:B------:R-:W-:Y:S02]  /*55d0*/  F2FP.SATFINITE.E4M3.F32.PACK_AB_MERGE_C R207, R59, R62, R63 ;  /* 0x0000003e3bcf723e */ /* 0x000fe4000480703f */
[----:B------:R-:W-:Y:S02]  /*55e0*/  CS2R R62, SRZ ;  /* 0x00000000003e7805 */ /* 0x000fe4000001ff00 */
[----:B------:R-:W-:Y:S01]  /*55f0*/  CS2R R58, SRZ ;  /* 0x00000000003a7805 */ /* 0x000fe2000001ff00 */
        /* <DEDUP_REMOVED lines=13> */
[C---:B--2---:R-:W-:Y:S01]  /*56d0*/  F2FP.SATFINITE.E4M3.F32.PACK_AB_MERGE_C R37, R44.reuse, R37, RZ ;  /* 0x000000252c25723e */ /* 0x044fe200048070ff */
[----:B------:R-:W-:-:S03]  /*56e0*/  FADD.FTZ R44, R44, R3 ;  /* 0x000000032c2c7221 */ /* 0x000fc60000010000 */
[----:B------:R-:W-:Y:S02]  /*56f0*/  F2FP.SATFINITE.E4M3.F32.PACK_AB_MERGE_C R200, R41, R36, R37 ;  /* 0x0000002429c8723e */ /* 0x000fe40004807025 */
[----:B------:R-:W-:Y:S02]  /*5700*/  CS2R R40, SRZ ;  /* 0x0000000000287805 */ /* 0x000fe4000001ff00 */
        /* <DEDUP_REMOVED lines=17> */
[----:B0-----:R-:W-:Y:S01]  /*5820*/  F2FP.SATFINITE.E4M3.F32.PACK_AB_MERGE_C R6, R48, R87, RZ ;  /* 0x000000573006723e */ /* 0x001fe200048070ff */
[----:B------:R-:W-:-:S03]  /*5830*/  FADD.FTZ R87, R87, R2 ;  /* 0x0000000257577221 */ /* 0x000fc60000010000 */
[----:B------:R-:W-:Y:S01]  /*5840*/  F2FP.SATFINITE.E4M3.F32.PACK_AB_MERGE_C R203, R85, R70, R6 ;  /* 0x0000004655cb723e */ /* 0x000fe20004807006 */
[----:B------:R-:W-:-:S01]  /*5850*/  FADD.FTZ R2, R48, R87 ;  /* 0x0000005730027221 */ /* 0x000fc20000010000 */
[----:B------:R-:W-:Y:S02]  /*5860*/  CS2R R86, SRZ ;  /* 0x0000000000567805 */ /* 0x000fe4000001ff00 */
[----:B------:R-:W-:Y:S01]  /*5870*/  CS2R R84, SRZ ;  /* 0x0000000000547805 */ /* 0x000fe2000001ff00 */
[----:B-1----:R-:W-:Y:S01]  /*5880*/  FADD.FTZ R3, R47, R4 ;  /* 0x000000042f037221 */ /* 0x002fe20000010000 */
[----:B------:R-:W-:Y:S02]  /*5890*/  CS2R R70, SRZ ;  /* 0x0000000000467805 */ /* 0x000fe4000001ff00 */
[----:B------:R-:W-:Y:S02]  /*58a0*/  CS2R R48, SRZ ;  /* 0x0000000000307805 */ /* 0x000fe4000001ff00 */
[C---:B--2---:R-:W-:Y:S01]  /*58b0*/  F2FP.SATFINITE.E4M3.F32.PACK_AB_MERGE_C R5, R26.reuse, R47, RZ ;  /* 0x0000002f1a05723e */ /* 0x044fe200048070ff */
[----:B------:R-:W-:Y:S01]  /*58c0*/  FADD.FTZ R3, R26, R3 ;  /* 0x000000031a037221 */ /* 0x000fe20000010000 */
[----:B------:R-:W-:-:S02]  /*58d0*/  CS2R R26, SRZ ;  /* 0x00000000001a7805 */ /* 0x000fc4000001ff00 */
[----:B------:R-:W-:Y:S02]  /*58e0*/  F2FP.SATFINITE.E4M3.F32.PACK_AB_MERGE_C R202, R46, R45, R5 ;  /* 0x0000002d2eca723e */ /* 0x000fe40004807005 */
        /* <DEDUP_REMOVED lines=10> */
.L_x_4917:
[----:B------:R-:W-:Y:S01]  /*5990*/  ISETP.NE.AND P4, PT, RZ, UR40, PT ;  /* 0x00000028ff007c0c */ /* 0x000fe2000bf85270 */
[----:B------:R-:W-:-:S04]  /*59a0*/  UISETP.NE.AND UP1, UPT, UR55, 0x1, UPT ;  /* 0x000000013700788c */ /* 0x000fc8000bf25270 */
[----:B------:R-:W-:-:S04]  /*59b0*/  USEL UR43, URZ, 0x1, UP1 ;  /* 0x000000013f2b7887 */ /* 0x000fc80008800000 */
[----:B------:R-:W-:-:S04]  /*59c0*/  ULOP3.LUT UR43, UR56, UR43, URZ, 0x3c, !UPT ;  /* 0x0000002b382b7292 */ /* 0x000fc8000f8e3c3f */
[----:B------:R-:W-:Y:S08]  /*59d0*/  @P4 BRA `(.L_x_4908) ;  /* 0x0000000000384947 */ /* 0x000ff00003800000 */
[----:B------:R-:W-:Y:S05]  /*59e0*/  @!P0 BRA `(.L_x_4909) ;  /* 0x0000000000048947 */ /* 0x000fea0003800000 */
[----:B------:R-:W-:Y:S01]  /*59f0*/  BPT.TRAP 0x1 ;  /* 0x000000040000795c */ /* 0x000fe20000300000 */
.L_x_4909:
        /* <DEDUP_REMOVED lines=9> */
.L_x_4910:
[----:B-1----:R-:W-:Y:S05]  /*5a90*/  @P3 BRA `(.L_x_4908) ;  /* 0x0000000000083947 */ /* 0x002fea0003800000 */
[----:B------:R-:W1:Y:S02]  /*5aa0*/  SYNCS.PHASECHK.TRANS64.TRYWAIT P3, [UR6+0x33430], R6 ;  /* 0x03343006ff0075a7 */ /* 0x000e640008060146 */
[----:B-1----:R-:W-:Y:S05]  /*5ab0*/  @!P3 BRA `(.L_x_4911) ;  /* 0x000001040054b947 */ /* 0x002fea0003800000 */
.L_x_4908:
        /* <DEDUP_REMOVED lines=191> */
.L_x_4913:
[----:B------:R-:W-:Y:S01]  /*66b0*/  ULEA UR6, UR55, UR41, 0x3 ;  /* 0x0000002937067291 */ /* 0x000fe2000f8e183f */
[----:B------:R-:W-:-:S05]  /*66c0*/  IMAD.U32 R6, RZ, RZ, UR56 ;  /* 0x00000038ff067e24 */ /* 0x000fca000f8e00ff */
[----:B------:R-:W-:-:S04]  /*66d0*/  SHF.L.U32 R6, R6, 0x1f, RZ ;  /* 0x0000001f06067819 */ /* 0x000fc800000006ff */
[----:B------:R0:W1:Y:S01]  /*66e0*/  SYNCS.PHASECHK.TRANS64.TRYWAIT P3, [UR6+0x33450], R6 ;  /* 0x03345006ff0075a7 */ /* 0x0000620008060146 */
[----:B------:R-:W-:Y:S05]  /*66f0*/  @!P0 BRA `(.L_x_4914) ;  /* 0x0000000000048947 */ /* 0x000fea0003800000 */
[----:B------:R-:W-:Y:S01]  /*6700*/  BPT.TRAP 0x1 ;  /* 0x000000040000795c */ /* 0x000fe20000300000 */
.L_x_4914:
[----:B-1----:R-:W-:Y:S05]  /*6710*/  @P3 BRA `(.L_x_4912) ;  /* 0x0000000000083947 */ /* 0x002fea0003800000 */
[----:B------:R-:W1:Y:S02]  /*6720*/  SYNCS.PHASECHK.TRANS64.TRYWAIT P3, [UR6+0x33450], R6 ;  /* 0x03345006ff0075a7 */ /* 0x000e640008060146 */
[----:B-1----:R-:W-:Y:S05]  /*6730*/  @!P3 BRA `(.L_x_4915) ;  /* 0x000000f8004cb947 */ /* 0x002fea0003800000 */
.L_x_4912:
[----:B------:R-:W-:Y:S01]  /*6740*/  UIADD3 UR6, UR41, 0x200, URZ ;  /* 0x0000020029067890 */ /* 0x000fe2000fffe03f */
[----:B------:R-:W-:Y:S01]  /*6750*/  WARPGROUP.ARRIVE ;  /* 0x00000000000079c5 */ /* 0x000fe20000000000 */
[----:B------:R-:W-:Y:S01]  /*6760*/  UMOV UR7, 0xc0000010 ;  /* 0xc000001000077882 */ /* 0x000fe20000000000 */
[----:B------:R-:W-:Y:S01]  /*6770*/  FMUL.FTZ R11, R0, R189 ;  /* 0x000000bd000b7220 */ /* 0x000fe20000410000 */
[----:B------:R-:W-:Y:S01]  /*6780*/  USHF.R.U32.HI UR6, URZ, 0x4, UR6 ;  /* 0x000000043f067899 */ /* 0x000fe20008011606 */
[----:B------:R-:W-:Y:S02]  /*6790*/  VIADD R189, R18, UR36 ;  /* 0x0000002412bd7c36 */ /* 0x000fe40008000000 */
[C---:B------:R-:W-:Y:S01]  /*67a0*/  FMUL.FTZ R10, R0.reuse, R188 ;  /* 0x000000bc000a7220 */ /* 0x040fe20000410000 */
        /* <DEDUP_REMOVED lines=9> */
[----:B------:R-:W-:Y:S01]  /*6840*/  UIMAD UR11, UR55, 0x780, UR6 ;  /* 0x00000780370b78a4 */ /* 0x000fe2000f8e0206 */
[----:B------:R-:W-:Y:S01]  /*6850*/  IMAD.MOV.U32 R162, RZ, RZ, R189 ;  /* 0x000000ffffa27224 */ /* 0x000fe200078e00bd */
[----:B------:R-:W2:Y:S01]  /*6860*/  LDC R193, c[0x0][0x2f0] ;  /* 0x0000bc00ffc17b82 */ /* 0x000ea20000000800 */
[C---:B------:R-:W-:Y:S01]  /*6870*/  FMUL.FTZ R13, R0.reuse, R191 ;  /* 0x000000bf000d7220 */ /* 0x040fe20000410000 */
[C---:B01----:R-:W-:Y:S01]  /*6880*/  FMUL.FTZ R6, R0.reuse, R184 ;  /* 0x000000b800067220 */ /* 0x043fe20000410000 */
[C---:B------:R-:W-:Y:S01]  /*6890*/  FMUL.FTZ R7, R0.reuse, R185 ;  /* 0x000000b900077220 */ /* 0x040fe20000410000 */
[----:B------:R-:W-:Y:S01]  /*68a0*/  MUFU.TANH R10, R10 ;  /* 0x0000000a000a7308 */ /* 0x000fe20000002400 */
[----:B------:R-:W-:Y:S01]  /*68b0*/  UMOV UR6, UR11 ;  /* 0x0000000b00067c82 */ /* 0x000fe20008000000 */
[C---:B------:R-:W-:Y:S01]  /*68c0*/  FMUL.FTZ R14, R0.reuse, R192 ;  /* 0x000000c0000e7220 */ /* 0x040fe20000410000 */
[----:B------:R-:W-:Y:S01]  /*68d0*/  QGMMA.64x192x32.F32.E4M3.E4M3 R24, R216, gdesc[UR4], R24, gsb0 ;  /* 0x02e00004d8187df3 */ /* 0x000fe20008000818 */
[----:B------:R-:W-:Y:S01]  /*68e0*/  @UP0 ULDC UR6, c[0x0][0x44c] ;  /* 0x0001130000060ab9 */ /* 0x000fe20000000800 */
[----:B------:R-:W-:Y:S01]  /*68f0*/  FMUL.FTZ R184, R0, R196 ;  /* 0x000000c400b87220 */ /* 0x000fe20000410000 */
[----:B------:R-:W-:Y:S01]  /*6900*/  @P2 IMAD.HI.U32 R190, R189, UR6, RZ ;  /* 0x00000006bdbe2c27 */ /* 0x000fe2000f8e00ff */
[----:B------:R-:W-:-:S03]  /*6910*/  @UP0 ULDC UR6, c[0x0][0x450] ;  /* 0x0001140000060ab9 */ /* 0x000fc60000000800 */
[C---:B------:R-:W-:Y:S01]  /*6920*/  FMUL.FTZ R189, R0.reuse, R166 ;  /* 0x000000a600bd7220 */ /* 0x040fe20000410000 */
[----:B------:R-:W0:Y:S01]  /*6930*/  MUFU.TANH R6, R6 ;  /* 0x0000000600067308 */ /* 0x000e220000002400 */
[C---:B------:R-:W-:Y:S01]  /*6940*/  FMUL.FTZ R20, R0.reuse, R194 ;  /* 0x000000c200147220 */ /* 0x040fe20000410000 */
[----:B------:R-:W-:Y:S01]  /*6950*/  @P2 SHF.R.U32.HI R162, RZ, UR6, R190 ;  /* 0x00000006ffa22c19 */ /* 0x000fe200080116be */
[----:B------:R-:W-:Y:S01]  /*6960*/  UMOV UR6, 0x1 ;  /* 0x0000000100067882 */ /* 0x000fe20000000000 */
[----:B------:R-:W-:Y:S01]  /*6970*/  IMAD.MOV.U32 R190, RZ, RZ, -0x2 ;  /* 0xfffffffeffbe7424 */ /* 0x000fe200078e00ff */
[----:B------:R-:W-:Y:S01]  /*6980*/  UIMAD UR6, UR52, -0xa0, UR6 ;  /* 0xffffff60340678a4 */ /* 0x000fe2000f8e0206 */
[C---:B------:R-:W-:Y:S01]  /*6990*/  FMUL.FTZ R185, R0.reuse, R197 ;  /* 0x000000c500b97220 */ /* 0x040fe20000410000 */
[----:B------:R-:W1:Y:S01]  /*69a0*/  SHFL.IDX PT, R191, R162, RZ, 0x1c1f ;  /* 0x001c1fffa2bf7589 */ /* 0x000e6200000e0000 */
[----:B------:R-:W3:Y:S01]  /*69b0*/  MUFU.TANH R7, R7 ;  /* 0x0000000700077308 */ /* 0x000ee20000002400 */
[C---:B------:R-:W-:Y:S01]  /*69c0*/  FMUL.FTZ R192, R0.reuse, R137 ;  /* 0x0000008900c07220 */ /* 0x040fe20000410000 */
[----:B------:R-:W-:Y:S01]  /*69d0*/  FMUL.FTZ R168, R0, R168 ;  /* 0x000000a800a87220 */ /* 0x000fe20000410000 */
[----:B------:R-:W-:-:S02]  /*69e0*/  IMAD R166, R17, R190, UR6 ;  /* 0x0000000611a67e24 */ /* 0x000fc4000f8e02be */
[C---:B------:R-:W-:Y:S01]  /*69f0*/  FMUL.FTZ R136, R0.reuse, R136 ;  /* 0x0000008800887220 */ /* 0x040fe20000410000 */
[C---:B------:R-:W-:Y:S01]  /*6a00*/  FMUL.FTZ R169, R0.reuse, R169 ;  /* 0x000000a900a97220 */ /* 0x040fe20000410000 */
[C---:B------:R-:W-:Y:S01]  /*6a10*/  FMUL.FTZ R172, R0.reuse, R172 ;  /* 0x000000ac00ac7220 */ /* 0x040fe20000410000 */
[----:B--2---:R-:W-:Y:S01]  /*6a20*/  IMAD R166, R193, UR47, R166 ;  /* 0x0000002fc1a67c24 */ /* 0x004fe2000f8e02a6 */
        /* <DEDUP_REMOVED lines=14> */
[----:B------:R-:W-:Y:S01]  /*6b10*/  UIADD3 UR6, UR11, 0x180, URZ ;  /* 0x000001800b067890 */ /* 0x000fe2000fffe03f */
[----:B-1----:R-:W-:Y:S01]  /*6b20*/  IADD3 R190, R191, -UR53, R166 ;  /* 0x80000035bfbe7c10 */ /* 0x002fe2000fffe0a6 */
[----:B------:R-:W1:Y:S01]  /*6b30*/  MUFU.TANH R15, R15 ;  /* 0x0000000f000f7308 */ /* 0x000e620000002400 */
[----:B------:R-:W-:Y:S01]  /*6b40*/  UMOV UR7, 0xc0000010 ;  /* 0xc000001000077882 */ /* 0x000fe20000000000 */
[----:B------:R-:W-:Y:S01]  /*6b50*/  FMUL.FTZ R121, R0, R121 ;  /* 0x0000007900797220 */ /* 0x000fe20000410000 */
[----:B------:R-:W-:Y:S01]  /*6b60*/  ISETP.GT.AND P3, PT, R190, RZ, PT ;  /* 0x000000ffbe00720c */ /* 0x000fe20003f64270 */
[----:B------:R-:W-:Y:S01]  /*6b70*/  FMUL.FTZ R21, R0, R195 ;  /* 0x000000c300157220 */ /* 0x000fe20000410000 */
[----:B------:R-:W-:Y:S01]  /*6b80*/  ISETP.GT.AND P4, PT, R190, 0x1, PT ;  /* 0x00000001be00780c */ /* 0x000fe20003f84270 */
[----:B------:R-:W-:Y:S01]  /*6b90*/  FMUL.FTZ R8, R0, R186 ;  /* 0x000000ba00087220 */ /* 0x000fe20000410000 */
[----:B0-----:R-:W-:Y:S01]  /*6ba0*/  FSEL R191, R6, -INF , P3 ;  /* 0xff80000006bf7808 */ /* 0x001fe20001800000 */
[----:B------:R-:W-:Y:S01]  /*6bb0*/  MUFU.TANH R184, R184 ;  /* 0x000000b800b87308 */ /* 0x000fe20000002400 */
[----:B------:R-:W-:Y:S01]  /*6bc0*/  ISETP.GT.AND P3, PT, R190, 0x8, PT ;  /* 0x00000008be00780c */ /* 0x000fe20003f64270 */
[C---:B------:R-:W-:Y:S01]  /*6bd0*/  FMUL.FTZ R9, R0.reuse, R187 ;  /* 0x000000bb00097220 */ /* 0x040fe20000410000 */
[----:B---3--:R-:W-:Y:S01]  /*6be0*/  FSEL R7, R7, -INF , P4 ;  /* 0xff80000007077808 */ /* 0x008fe20002000000 */
[----:B------:R-:W-:Y:S01]  /*6bf0*/  UMOV UR10, UR48 ;  /* 0x00000030000a7c82 */ /* 0x000fe20008000000 */
[----:B------:R-:W-:Y:S01]  /*6c00*/  FMNMX.FTZ R194, R191, R4, !PT ;  /* 0x00000004bfc27209 */ /* 0x000fe20007810000 */
[----:B------:R-:W-:Y:S01]  /*6c10*/  FMUL.FTZ R186, R0, R198 ;  /* 0x000000c600ba7220 */ /* 0x000fe20000410000 */
[----:B------:R-:W-:Y:S01]  /*6c20*/  ISETP.GT.AND P4, PT, R190, 0x9, PT ;  /* 0x00000009be00780c */ /* 0x000fe20003f84270 */
[----:B------:R-:W0:Y:S01]  /*6c30*/  MUFU.TANH R185, R185 ;  /* 0x000000b900b97308 */ /* 0x000e220000002400 */
[----:B------:R-:W-:Y:S01]  /*6c40*/  FSEL R10, R10, -INF , P3 ;  /* 0xff8000000a0a7808 */ /* 0x000fe20001800000 */
[C---:B------:R-:W-:Y:S01]  /*6c50*/  FMUL.FTZ R187, R0.reuse, R199 ;  /* 0x000000c700bb7220 */ /* 0x040fe20000410000 */
[----:B------:R-:W-:Y:S01]  /*6c60*/  FMNMX.FTZ R137, R7, R194, !PT ;  /* 0x000000c207897209 */ /* 0x000fe20007810000 */
[----:B------:R-:W-:Y:S01]  /*6c70*/  FMUL.FTZ R170, R0, R170 ;  /* 0x000000aa00aa7220 */ /* 0x000fe20000410000 */
[----:B------:R-:W-:Y:S01]  /*6c80*/  ISETP.GT.AND P3, PT, R190, 0x10, PT ;  /* 0x00000010be00780c */ /* 0x000fe20003f64270 */
[----:B------:R-:W-:Y:S01]  /*6c90*/  FMUL.FTZ R171, R0, R171 ;  /* 0x000000ab00ab7220 */ /* 0x000fe20000410000 */
[----:B--2---:R-:W-:Y:S01]  /*6ca0*/  FSEL R11, R11, -INF , P4 ;  /* 0xff8000000b0b7808 */ /* 0x004fe20002000000 */
[----:B------:R-:W2:Y:S01]  /*6cb0*/  MUFU.TANH R168, R168 ;  /* 0x000000a800a87308 */ /* 0x000ea20000002400 */
[----:B------:R-:W-:Y:S01]  /*6cc0*/  FMNMX.FTZ R194, R10, R137, !PT ;  /* 0x000000890ac27209 */ /* 0x000fe20007810000 */
[----:B------:R-:W-:Y:S01]  /*6cd0*/  FMUL.FTZ R174, R0, R174 ;  /* 0x000000ae00ae7220 */ /* 0x000fe20000410000 */
[----:B------:R-:W-:Y:S01]  /*6ce0*/  ISETP.GT.AND P4, PT, R190, 0x11, PT ;  /* 0x00000011be00780c */ /* 0x000fe20003f84270 */
[C---:B------:R-:W-:Y:S01]  /*6cf0*/  FMUL.FTZ R175, R0.reuse, R175 ;  /* 0x000000af00af7220 */ /* 0x040fe20000410000 */
[----:B------:R-:W-:Y:S01]  /*6d00*/  FMNMX.FTZ R137, R11, R194, !PT ;  /* 0x000000c20b897209 */ /* 0x000fe20007810000 */
[----:B------:R-:W-:Y:S01]  /*6d10*/  FMUL.FTZ R178, R0, R178 ;  /* 0x000000b200b27220 */ /* 0x000fe20000410000 */
[----:B-1----:R-:W-:Y:S01]  /*6d20*/  FSEL R15, R15, -INF , P4 ;  /* 0xff8000000f0f7808 */ /* 0x002fe20002000000 */
[----:B------:R1:W-:Y:S01]  /*6d30*/  MUFU.TANH R6, R136 ;  /* 0x0000008800067308 */ /* 0x0003e20000002400 */
[----:B------:R-:W-:Y:S01]  /*6d40*/  ISETP.GT.AND P4, PT, R190, 0x19, PT ;  /* 0x00000019be00780c */ /* 0x000fe20003f84270 */
[C---:B------:R-:W-:Y:S01]  /*6d50*/  FMUL.FTZ R179, R0.reuse, R179 ;  /* 0x000000b300b37220 */ /* 0x040fe20000410000 */
[C---:B------:R-:W-:Y:S01]  /*6d60*/  FMUL.FTZ R182, R0.reuse, R182 ;  /* 0x000000b600b67220 */ /* 0x040fe20000410000 */
[C---:B------:R-:W-:Y:S01]  /*6d70*/  FMUL.FTZ R183, R0.reuse, R183 ;  /* 0x000000b700b77220 */ /* 0x040fe20000410000 */
[----:B0-----:R-:W-:Y:S01]  /*6d80*/  FSEL R185, R185, -INF , P4 ;  /* 0xff800000b9b97808 */ /* 0x001fe20002000000 */
[----:B------:R-:W-:Y:S01]  /*6d90*/  FMUL.FTZ R154, R0, R154 ;  /* 0x0000009a009a7220 */ /* 0x000fe20000410000 */
[----:B------:R-:W-:Y:S01]  /*6da0*/  ISETP.GT.AND P4, PT, R190, 0x21, PT ;  /* 0x00000021be00780c */ /* 0x000fe20003f84270 */
[----:B------:R-:W0:Y:S01]  /*6db0*/  MUFU.TANH R169, R169 ;  /* 0x000000a900a97308 */ /* 0x000e220000002400 */
[----:B-1----:R-:W-:Y:S01]  /*6dc0*/  FSEL R136, R14, -INF , P3 ;  /* 0xff8000000e887808 */ /* 0x002fe20001800000 */
[----:B------:R-:W-:Y:S01]  /*6dd0*/  FMUL.FTZ R155, R0, R155 ;  /* 0x0000009b009b7220 */ /* 0x000fe20000410000 */
[----:B------:R-:W-:Y:S01]  /*6de0*/  ISETP.GT.AND P3, PT, R190, 0x18, PT ;  /* 0x00000018be00780c */ /* 0x000fe20003f64270 */
[----:B------:R-:W-:Y:S01]  /*6df0*/  FMUL.FTZ R163, R0, R163 ;  /* 0x000000a300a37220 */ /* 0x000fe20000410000 */
[----:B------:R-:W-:Y:S01]  /*6e00*/  FMNMX.FTZ R194, R136, R137, !PT ;  /* 0x0000008988c27209 */ /* 0x000fe20007810000 */
[----:B------:R-:W-:Y:S01]  /*6e10*/  FMUL.FTZ R137, R0, R139 ;  /* 0x0000008b00897220 */ /* 0x000fe20000410000 */
[----:B------:R-:W-:Y:S01]  /*6e20*/  FSEL R184, R184, -INF , P3 ;  /* 0xff800000b8b87808 */ /* 0x000fe20001800000 */
[----:B------:R-:W1:Y:S01]  /*6e30*/  MUFU.TANH R172, R172 ;  /* 0x000000ac00ac7308 */ /* 0x000e620000002400 */
[----:B------:R-:W-:Y:S01]  /*6e40*/  FMNMX.FTZ R139, R15, R194, !PT ;  /* 0x000000c20f8b7209 */ /* 0x000fe20007810000 */
[----:B------:R-:W-:Y:S01]  /*6e50*/  FMUL.FTZ R167, R0, R167 ;  /* 0x000000a700a77220 */ /* 0x000fe20000410000 */
[----:B------:R-:W-:Y:S01]  /*6e60*/  ISETP.GT.AND P3, PT, R190, 0x20, PT ;  /* 0x00000020be00780c */ /* 0x000fe20003f64270 */
[----:B------:R-:W-:Y:S01]  /*6e70*/  FMUL.FTZ R146, R0, R146 ;  /* 0x0000009200927220 */ /* 0x000fe20000410000 */
[----:B------:R-:W-:Y:S01]  /*6e80*/  FMNMX.FTZ R194, R184, R139, !PT ;  /* 0x0000008bb8c27209 */ /* 0x000fe20007810000 */
[----:B------:R-:W-:Y:S01]  /*6e90*/  FMUL.FTZ R147, R0, R147 ;  /* 0x0000009300937220 */ /* 0x000fe20000410000 */
[----:B--2---:R-:W-:Y:S01]  /*6ea0*/  FSEL R168, R168, -INF , P3 ;  /* 0xff800000a8a87808 */ /* 0x004fe20001800000 */
[----:B------:R-:W2:Y:S01]  /*6eb0*/  MUFU.TANH R173, R173 ;  /* 0x000000ad00ad7308 */ /* 0x000ea20000002400 */
[----:B------:R-:W-:Y:S01]  /*6ec0*/  FMNMX.FTZ R139, R185, R194, !PT ;  /* 0x000000c2b98b7209 */ /* 0x000fe20007810000 */
[----:B------:R-:W-:Y:S01]  /*6ed0*/  FMUL.FTZ R150, R0, R150 ;  /* 0x0000009600967220 */ /* 0x000fe20000410000 */
[----:B------:R-:W-:Y:S01]  /*6ee0*/  ISETP.GT.AND P3, PT, R190, 0x28, PT ;  /* 0x00000028be00780c */ /* 0x000fe20003f64270 */
        /* <DEDUP_REMOVED lines=12> */
[----:B------:R1:W-:Y:S01]  /*6fb0*/  MUFU.TANH R14, R138 ;  /* 0x0000008a000e7308 */ /* 0x0003e20000002400 */
[----:B--2---:R-:W-:Y:S01]  /*6fc0*/  FSEL R173, R173, -INF , P4 ;  /* 0xff800000adad7808 */ /* 0x004fe20002000000 */
[----:B------:R-:W-:Y:S01]  /*6fd0*/  FMUL.FTZ R134, R0, R134 ;  /* 0x0000008600867220 */ /* 0x000fe20000410000 */
[----:B------:R-:W-:Y:S01]  /*6fe0*/  ISETP.GT.AND P4, PT, R190, 0x31, PT ;  /* 0x00000031be00780c */ /* 0x000fe20003f84270 */
[----:B------:R-:W2:Y:S04]  /*6ff0*/  S2R R229, SR_TID.X ;  /* 0x0000000000e57919 */ /* 0x000ea80000002100 */
[----:B------:R-:W3:Y:S01]  /*7000*/  MUFU.TANH R177, R177 ;  /* 0x000000b100b17308 */ /* 0x000ee20000002400 */
[----:B-1----:R-:W-:Y:S01]  /*7010*/  FMUL.FTZ R138, R0, R140 ;  /* 0x0000008c008a7220 */ /* 0x002fe20000410000 */
[----:B------:R-:W-:Y:S01]  /*7020*/  FMNMX.FTZ R140, R168, R139, !PT ;  /* 0x0000008ba88c7209 */ /* 0x000fe20007810000 */
[----:B------:R-:W-:Y:S01]  /*7030*/  FMUL.FTZ R139, R0, R141 ;  /* 0x0000008d008b7220 */ /* 0x000fe20000410000 */
[----:B0-----:R-:W-:-:S02]  /*7040*/  FSEL R176, R176, -INF , P3 ;  /* 0xff800000b0b07808 */ /* 0x001fc40001800000 */
[----:B------:R-:W-:Y:S01]  /*7050*/  FMNMX.FTZ R141, R169, R140, !PT ;  /* 0x0000008ca98d7209 */ /* 0x000fe20007810000 */
[----:B------:R-:W-:Y:S01]  /*7060*/  FMUL.FTZ R140, R0, R144 ;  /* 0x00000090008c7220 */ /* 0x000fe20000410000 */
[----:B------:R-:W0:Y:S01]  /*7070*/  MUFU.TANH R180, R180 ;  /* 0x000000b400b47308 */ /* 0x000e220000002400 */
[----:B------:R-:W-:Y:S02]  /*7080*/  ISETP.GT.AND P3, PT, R190, 0x38, PT ;  /* 0x00000038be00780c */ /* 0x000fe40003f64270 */
[----:B------:R-:W-:-:S04]  /*7090*/  FMNMX.FTZ R194, R172, R141, !PT ;  /* 0x0000008dacc27209 */ /* 0x000fc80007810000 */
[----:B------:R-:W-:Y:S01]  /*70a0*/  FMNMX.FTZ R141, R173, R194, !PT ;  /* 0x000000c2ad8d7209 */ /* 0x000fe20007810000 */
[----:B------:R-:W1:Y:S01]  /*70b0*/  MUFU.TANH R181, R181 ;  /* 0x000000b500b57308 */ /* 0x000e620000002400 */
[----:B---3--:R-:W-:Y:S02]  /*70c0*/  FSEL R177, R177, -INF , P4 ;  /* 0xff800000b1b17808 */ /* 0x008fe40002000000 */
[----:B------:R-:W-:Y:S01]  /*70d0*/  FMNMX.FTZ R144, R176, R141, !PT ;  /* 0x0000008db0907209 */ /* 0x000fe20007810000 */
[----:B------:R-:W-:Y:S01]  /*70e0*/  FMUL.FTZ R141, R0, R145 ;  /* 0x00000091008d7220 */ /* 0x000fe20000410000 */
[----:B------:R-:W-:Y:S02]  /*70f0*/  ISETP.GT.AND P4, PT, R190, 0x39, PT ;  /* 0x00000039be00780c */ /* 0x000fe40003f84270 */
[----:B------:R-:W-:Y:S01]  /*7100*/  FMNMX.FTZ R145, R177, R144, !PT ;  /* 0x00000090b1917209 */ /* 0x000fe20007810000 */
[----:B------:R-:W3:Y:S01]  /*7110*/  MUFU.TANH R152, R152 ;  /* 0x0000009800987308 */ /* 0x000ee20000002400 */
[----:B0-----:R-:W-:Y:S01]  /*7120*/  FSEL R180, R180, -INF , P3 ;  /* 0xff800000b4b47808 */ /* 0x001fe20001800000 */
[----:B------:R-:W-:Y:S01]  /*7130*/  FMUL.FTZ R144, R0, R148 ;  /* 0x0000009400907220 */ /* 0x000fe20000410000 */
[----:B------:R-:W-:-:S02]  /*7140*/  ISETP.GT.AND P3, PT, R190, 0x40, PT ;  /* 0x00000040be00780c */ /* 0x000fc40003f64270 */
[----:B------:R-:W-:Y:S02]  /*7150*/  FMNMX.FTZ R194, R180, R145, !PT ;  /* 0x00000091b4c27209 */ /* 0x000fe40007810000 */
[----:B--2---:R-:W-:Y:S01]  /*7160*/  SHF.R.U32.HI R229, RZ, 0x7, R229 ;  /* 0x00000007ffe57819 */ /* 0x004fe200000116e5 */
[----:B------:R-:W0:Y:S01]  /*7170*/  MUFU.TANH R153, R153 ;  /* 0x0000009900997308 */ /* 0x000e220000002400 */
[----:B-1----:R-:W-:Y:S02]  /*7180*/  FSEL R181, R181, -INF , P4 ;  /* 0xff800000b5b57808 */ /* 0x002fe40002000000 */
[----:B------:R-:W-:Y:S02]  /*7190*/  ISETP.GT.AND P4, PT, R190, 0x41, PT ;  /* 0x00000041be00780c */ /* 0x000fe40003f84270 */
[----:B------:R-:W-:-:S03]  /*71a0*/  FMNMX.FTZ R145, R181, R194, !PT ;  /* 0x000000c2b5917209 */ /* 0x000fc60007810000 */
[----:B------:R-:W1:Y:S01]  /*71b0*/  MUFU.TANH R156, R156 ;  /* 0x0000009c009c7308 */ /* 0x000e620000002400 */
[----:B---3--:R-:W-:Y:S02]  /*71c0*/  FSEL R152, R152, -INF , P3 ;  /* 0xff80000098987808 */ /* 0x008fe40001800000 */
[----:B------:R-:W-:Y:S02]  /*71d0*/  ISETP.GT.AND P3, PT, R190, 0x48, PT ;  /* 0x00000048be00780c */ /* 0x000fe40003f64270 */
[----:B------:R-:W-:Y:S01]  /*71e0*/  FMNMX.FTZ R148, R152, R145, !PT ;  /* 0x0000009198947209 */ /* 0x000fe20007810000 */
[----:B------:R-:W-:Y:S02]  /*71f0*/  FMUL.FTZ R145, R0, R149 ;  /* 0x0000009500917220 */ /* 0x000fe40000410000 */
[----:B------:R-:W2:Y:S01]  /*7200*/  MUFU.TANH R188, R188 ;  /* 0x000000bc00bc7308 */ /* 0x000ea20000002400 */
[----:B0-----:R-:W-:Y:S02]  /*7210*/  FSEL R153, R153, -INF , P4 ;  /* 0xff80000099997808 */ /* 0x001fe40002000000 */
[----:B------:R-:W-:-:S02]  /*7220*/  ISETP.GT.AND P4, PT, R190, 0x49, PT ;  /* 0x00000049be00780c */ /* 0x000fc40003f84270 */
[----:B------:R-:W-:Y:S01]  /*7230*/  FMNMX.FTZ R149, R153, R148, !PT ;  /* 0x0000009499957209 */ /* 0x000fe20007810000 */
[----:B------:R-:W-:Y:S02]  /*7240*/  FMUL.FTZ R148, R0, R120 ;  /* 0x0000007800947220 */ /* 0x000fe40000410000 */
[----:B------:R-:W0:Y:S01]  /*7250*/  MUFU.TANH R159, R159 ;  /* 0x0000009f009f7308 */ /* 0x000e220000002400 */
[----:B-1----:R-:W-:Y:S02]  /*7260*/  FSEL R156, R156, -INF , P3 ;  /* 0xff8000009c9c7808 */ /* 0x002fe40001800000 */
[----:B------:R-:W-:Y:S02]  /*7270*/  ISETP.GT.AND P3, PT, R190, 0x50, PT ;  /* 0x00000050be00780c */ /* 0x000fe40003f64270 */
[----:B------:R-:W-:-:S03]  /*7280*/  FMNMX.FTZ R149, R156, R149, !PT ;  /* 0x000000959c957209 */ /* 0x000fc60007810000 */
[----:B------:R-:W1:Y:S01]  /*7290*/  MUFU.TANH R161, R161 ;  /* 0x000000a100a17308 */ /* 0x000e620000002400 */
[----:B--2---:R-:W-:Y:S02]  /*72a0*/  FSEL R188, R188, -INF , P4 ;  /* 0xff800000bcbc7808 */ /* 0x004fe40002000000 */
[----:B------:R-:W-:Y:S02]  /*72b0*/  ISETP.GT.AND P4, PT, R190, 0x51, PT ;  /* 0x00000051be00780c */ /* 0x000fe40003f84270 */
[----:B------:R-:W-:-:S03]  /*72c0*/  FMNMX.FTZ R120, R188, R149, !PT ;  /* 0x00000095bc787209 */ /* 0x000fc60007810000 */
[----:B------:R-:W2:Y:S01]  /*72d0*/  MUFU.TANH R164, R164 ;  /* 0x000000a400a47308 */ /* 0x000ea20000002400 */
[----:B0-----:R-:W-:Y:S02]  /*72e0*/  FSEL R159, R159, -INF , P3 ;  /* 0xff8000009f9f7808 */ /* 0x001fe40001800000 */
[----:B------:R-:W-:Y:S02]  /*72f0*/  ISETP.GT.AND P3, PT, R190, 0x58, PT ;  /* 0x00000058be00780c */ /* 0x000fe40003f64270 */
[----:B------:R-:W-:-:S03]  /*7300*/  FMNMX.FTZ R120, R159, R120, !PT ;  /* 0x000000789f787209 */ /* 0x000fc60007810000 */
[----:B------:R-:W0:Y:S01]  /*7310*/  MUFU.TANH R165, R165 ;  /* 0x000000a500a57308 */ /* 0x000e220000002400 */
[----:B-1----:R-:W-:Y:S02]  /*7320*/  FSEL R161, R161, -INF , P4 ;  /* 0xff800000a1a17808 */ /* 0x002fe40002000000 */
[----:B------:R-:W-:Y:S02]  /*7330*/  ISETP.GT.AND P4, PT, R190, 0x59, PT ;  /* 0x00000059be00780c */ /* 0x000fe40003f84270 */
[----:B------:R-:W-:Y:S01]  /*7340*/  FMNMX.FTZ R149, R161, R120, !PT ;  /* 0x00000078a1957209 */ /* 0x000fe20007810000 */
[----:B------:R-:W-:Y:S02]  /*7350*/  WARPGROUP.DEPBAR.LE gsb0, 0x0 ;  /* 0x00008000000079c5 */ /* 0x000fe40000010000 */
[----:B------:R-:W1:Y:S01]  /*7360*/  MUFU.TANH R192, R192 ;  /* 0x000000c000c07308 */ /* 0x000e620000002400 */
[----:B------:R-:W-:Y:S01]  /*7370*/  WARPGROUP.ARRIVE ;  /* 0x00000000000079c5 */ /* 0x000fe20000000000 */
[----:B--2---:R-:W-:-:S02]  /*7380*/  FSEL R164, R164, -INF , P3 ;  /* 0xff800000a4a47808 */ /* 0x004fc40001800000 */
[----:B------:R-:W-:Y:S02]  /*7390*/  ISETP.GT.AND P3, PT, R190, 0x60, PT ;  /* 0x00000060be00780c */ /* 0x000fe40003f64270 */
[----:B------:R-:W-:Y:S01]  /*73a0*/  FMNMX.FTZ R120, R164, R149, !PT ;  /* 0x00000095a4787209 */ /* 0x000fe20007810000 */
[----:B------:R-:W-:Y:S01]  /*73b0*/  QGMMA.64x192x32.F32.E4M3.E4M3 R24, R212, gdesc[UR4], R24, gsb0 ;  /* 0x02e00004d4187df3 */ /* 0x000fe20008000818 */
[----:B------:R-:W2:Y:S01]  /*73c0*/  MUFU.TANH R138, R138 ;  /* 0x0000008a008a7308 */ /* 0x000ea20000002400 */
[----:B0-----:R-:W-:Y:S01]  /*73d0*/  FSEL R165, R165, -INF , P4 ;  /* 0xff800000a5a57808 */ /* 0x001fe20002000000 */
[----:B------:R-:W-:Y:S01]  /*73e0*/  FMUL.FTZ R149, R0, R124 ;  /* 0x0000007c00957220 */ /* 0x000fe20000410000 */
[----:B------:R-:W-:Y:S01]  /*73f0*/  ISETP.GT.AND P4, PT, R190, 0x61, PT ;  /* 0x00000061be00780c */ /* 0x000fe20003f84270 */
[----:B------:R-:W-:Y:S01]  /*7400*/  UIADD3 UR6, UR11, 0x300, URZ ;  /* 0x000003000b067890 */ /* 0x000fe2000fffe03f */
[----:B------:R-:W-:Y:S01]  /*7410*/  FSEL R6, R6, -INF , P3 ;  /* 0xff80000006067808 */ /* 0x000fe20001800000 */
[----:B------:R-:W-:Y:S01]  /*7420*/  UMOV UR7, 0xc0000010 ;  /* 0xc000001000077882 */ /* 0x000fe20000000000 */
[----:B------:R-:W-:Y:S01]  /*7430*/  FMNMX.FTZ R193, R165, R120, !PT ;  /* 0x00000078a5c17209 */ /* 0x000fe20007810000 */
[----:B------:R-:W0:Y:S01]  /*7440*/  MUFU.TANH R139, R139 ;  /* 0x0000008b008b7308 */ /* 0x000e220000002400 */
[----:B------:R-:W-:-:S02]  /*7450*/  ISETP.GT.AND P3, PT, R190, 0x68, PT ;  /* 0x00000068be00780c */ /* 0x000fc40003f64270 */
[----:B-1----:R-:W-:Y:S01]  /*7460*/  FSEL R120, R192, -INF , P4 ;  /* 0xff800000c0787808 */ /* 0x002fe20002000000 */
[----:B------:R-:W-:Y:S01]  /*7470*/  FMUL.FTZ R192, R0, R125 ;  /* 0x0000007d00c07220 */ /* 0x000fe20000410000 */
[----:B------:R-:W-:Y:S02]  /*7480*/  FMNMX.FTZ R193, R6, R193, !PT ;  /* 0x000000c106c17209 */ /* 0x000fe40007810000 */
[----:B------:R-:W-:Y:S01]  /*7490*/  ISETP.GT.AND P4, PT, R190, 0x69, PT ;  /* 0x00000069be00780c */ /* 0x000fe20003f84270 */
[----:B------:R-:W1:Y:S01]  /*74a0*/  MUFU.TANH R140, R140 ;  /* 0x0000008c008c7308 */ /* 0x000e620000002400 */
[----:B--2---:R-:W-:Y:S02]  /*74b0*/  FSEL R124, R138, -INF , P3 ;  /* 0xff8000008a7c7808 */ /* 0x004fe40001800000 */
[----:B------:R-:W-:Y:S02]  /*74c0*/  FMNMX.FTZ R193, R120, R193, !PT ;  /* 0x000000c178c17209 */ /* 0x000fe40007810000 */
[----:B------:R-:W-:-:S02]  /*74d0*/  ISETP.GT.AND P3, PT, R190, 0x70, PT ;  /* 0x00000070be00780c */ /* 0x000fc40003f64270 */
[----:B------:R-:W-:Y:S01]  /*74e0*/  FMNMX.FTZ R138, R124, R193, !PT ;  /* 0x000000c17c8a7209 */ /* 0x000fe20007810000 */
[----:B------:R-:W2:Y:S01]  /*74f0*/  MUFU.TANH R141, R141 ;  /* 0x0000008d008d7308 */ /* 0x000ea20000002400 */
[----:B0-----:R-:W-:Y:S01]  /*7500*/  FSEL R125, R139, -INF , P4 ;  /* 0xff8000008b7d7808 */ /* 0x001fe20002000000 */
[----:B------:R-:W-:Y:S01]  /*7510*/  FMUL.FTZ R193, R0, R128 ;  /* 0x0000008000c17220 */ /* 0x000fe20000410000 */
[----:B------:R-:W-:Y:S02]  /*7520*/  ISETP.GT.AND P4, PT, R190, 0x71, PT ;  /* 0x00000071be00780c */ /* 0x000fe40003f84270 */
[----:B------:R-:W-:-:S03]  /*7530*/  FMNMX.FTZ R139, R125, R138, !PT ;  /* 0x0000008a7d8b7209 */ /* 0x000fc60007810000 */
[----:B------:R-:W0:Y:S01]  /*7540*/  MUFU.TANH R144, R144 ;  /* 0x0000009000907308 */ /* 0x000e220000002400 */
[----:B-1----:R-:W-:Y:S02]  /*7550*/  FSEL R128, R140, -INF , P3 ;  /* 0xff8000008c807808 */ /* 0x002fe40001800000 */
[----:B------:R-:W-:Y:S02]  /*7560*/  ISETP.GT.AND P3, PT, R190, 0x78, PT ;  /* 0x00000078be00780c */ /* 0x000fe40003f64270 */
[----:B------:R-:W-:-:S03]  /*7570*/  FMNMX.FTZ R139, R128, R139, !PT ;  /* 0x0000008b808b7209 */ /* 0x000fc60007810000 */
[----:B------:R-:W1:Y:S01]  /*7580*/  MUFU.TANH R145, R145 ;  /* 0x0000009100917308 */ /* 0x000e620000002400 */
[----:B--2---:R-:W-:Y:S01]  /*7590*/  FSEL R138, R141, -INF , P4 ;  /* 0xff8000008d8a7808 */ /* 0x004fe20002000000 */
[----:B------:R-:W-:Y:S01]  /*75a0*/  FMUL.FTZ R141, R0, R129 ;  /* 0x00000081008d7220 */ /* 0x000fe20000410000 */
[----:B------:R-:W-:Y:S02]  /*75b0*/  ISETP.GT.AND P4, PT, R190, 0x79, PT ;  /* 0x00000079be00780c */ /* 0x000fe40003f84270 */
[----:B------:R-:W-:-:S03]  /*75c0*/  FMNMX.FTZ R140, R138, R139, !PT ;  /* 0x0000008b8a8c7209 */ /* 0x000fc60007810000 */
[----:B------:R-:W2:Y:S01]  /*75d0*/  MUFU.TANH R148, R148 ;  /* 0x0000009400947308 */ /* 0x000ea20000002400 */
[----:B0-----:R-:W-:Y:S02]  /*75e0*/  FSEL R129, R144, -INF , P3 ;  /* 0xff80000090817808 */ /* 0x001fe40001800000 */
[----:B------:R-:W-:Y:S02]  /*75f0*/  ISETP.GT.AND P3, PT, R190, 0x80, PT ;  /* 0x00000080be00780c */ /* 0x000fe40003f64270 */
[----:B------:R-:W-:-:S03]  /*7600*/  FMNMX.FTZ R140, R129, R140, !PT ;  /* 0x0000008c818c7209 */ /* 0x000fc60007810000 */
[----:B------:R-:W0:Y:S01]  /*7610*/  MUFU.TANH R121, R121 ;  /* 0x0000007900797308 */ /* 0x000e220000002400 */
[----:B-1----:R-:W-:Y:S01]  /*7620*/  FSEL R139, R145, -INF , P4 ;  /* 0xff800000918b7808 */ /* 0x002fe20002000000 */
[----:B------:R-:W-:Y:S01]  /*7630*/  FMUL.FTZ R145, R0, R132 ;  /* 0x0000008400917220 */ /* 0x000fe20000410000 */
[----:B------:R-:W-:-:S05]  /*7640*/  ISETP.GT.AND P4, PT, R190, 0x81, PT ;  /* 0x00000081be00780c */ /* 0x000fca0003f84270 */
[----:B------:R-:W1:Y:S01]  /*7650*/  MUFU.TANH R149, R149 ;  /* 0x0000009500957308 */ /* 0x000e620000002400 */
[----:B--2---:R-:W-:Y:S02]  /*7660*/  FSEL R132, R148, -INF , P3 ;  /* 0xff80000094847808 */ /* 0x004fe40001800000 */
[----:B------:R-:W-:-:S05]  /*7670*/  ISETP.GT.AND P3, PT, R190, 0x88, PT ;  /* 0x00000088be00780c */ /* 0x000fca0003f64270 */
[----:B------:R-:W2:Y:S08]  /*7680*/  MUFU.TANH R192, R192 ;  /* 0x000000c000c07308 */ /* 0x000eb00000002400 */
[----:B------:R3:W4:Y:S08]  /*7690*/  MUFU.TANH R194, R193 ;  /* 0x000000c100c27308 */ /* 0x0007300000002400 */
[----:B------:R1:W5:Y:S01]  /*76a0*/  MUFU.TANH R195, R141 ;  /* 0x0000008d00c37308 */ /* 0x0003620000002400 */
[----:B---3--:R-:W-:-:S02]  /*76b0*/  FMNMX.FTZ R193, R139, R140, !PT ;  /* 0x0000008c8bc17209 */ /* 0x008fc40007810000 */
[----:B0-----:R-:W-:Y:S01]  /*76c0*/  FSEL R140, R121, -INF , P4 ;  /* 0xff800000798c7808 */ /* 0x001fe20002000000 */
[----:B------:R-:W-:Y:S01]  /*76d0*/  FMUL.FTZ R121, R0, R133 ;  /* 0x0000008500797220 */ /* 0x000fe20000410000 */
[----:B------:R-:W-:Y:S02]  /*76e0*/  FMNMX.FTZ R193, R132, R193, !PT ;  /* 0x000000c184c17209 */ /* 0x000fe40007810000 */
[----:B------:R-:W-:Y:S01]  /*76f0*/  ISETP.GT.AND P4, PT, R190, 0x89, PT ;  /* 0x00000089be00780c */ /* 0x000fe20003f84270 */
[----:B------:R0:W3:Y:S01]  /*7700*/  MUFU.TANH R196, R145 ;  /* 0x0000009100c47308 */ /* 0x0000e20000002400 */
[----:B-1----:R-:W-:Y:S02]  /*7710*/  FSEL R141, R149, -INF , P3 ;  /* 0xff800000958d7808 */ /* 0x002fe40001800000 */
[----:B------:R-:W-:Y:S02]  /*7720*/  FMNMX.FTZ R148, R140, R193, !PT ;  /* 0x000000c18c947209 */ /* 0x000fe40007810000 */
[----:B------:R-:W-:-:S02]  /*7730*/  ISETP.GT.AND P3, PT, R190, 0x90, PT ;  /* 0x00000090be00780c */ /* 0x000fc40003f64270 */
[----:B--2---:R-:W-:Y:S01]  /*7740*/  FSEL R144, R192, -INF , P4 ;  /* 0xff800000c0907808 */ /* 0x004fe20002000000 */
[----:B------:R1:W2:Y:S01]  /*7750*/  MUFU.TANH R193, R121 ;  /* 0x0000007900c17308 */ /* 0x0002a20000002400 */
[----:B------:R-:W-:Y:S01]  /*7760*/  FMNMX.FTZ R133, R141, R148, !PT ;  /* 0x000000948d857209 */ /* 0x000fe20007810000 */
[----:B0-----:R-:W-:Y:S01]  /*7770*/  FMUL.FTZ R145, R0, R142 ;  /* 0x0000008e00917220 */ /* 0x001fe20000410000 */
[----:B------:R-:W-:Y:S02]  /*7780*/  ISETP.GT.AND P4, PT, R190, 0x91, PT ;  /* 0x00000091be00780c */ /* 0x000fe40003f84270 */
[----:B----4-:R-:W-:Y:S02]  /*7790*/  FSEL R142, R194, -INF , P3 ;  /* 0xff800000c28e7808 */ /* 0x010fe40001800000 */
[----:B------:R-:W-:Y:S01]  /*77a0*/  FMNMX.FTZ R149, R144, R133, !PT ;  /* 0x0000008590957209 */ /* 0x000fe20007810000 */
[----:B------:R-:W0:Y:S01]  /*77b0*/  MUFU.TANH R8, R8 ;  /* 0x0000000800087308 */ /* 0x000e220000002400 */
[----:B------:R-:W-:-:S02]  /*77c0*/  ISETP.GT.AND P3, PT, R190, 0x98, PT ;  /* 0x00000098be00780c */ /* 0x000fc40003f64270 */
[----:B-----5:R-:W-:Y:S02]  /*77d0*/  FSEL R133, R195, -INF , P4 ;  /* 0xff800000c3857808 */ /* 0x020fe40002000000 */
[----:B------:R-:W-:Y:S01]  /*77e0*/  FMNMX.FTZ R192, R142, R149, !PT ;  /* 0x000000958ec07209 */ /* 0x000fe20007810000 */
[----:B------:R-:W-:Y:S01]  /*77f0*/  FMUL.FTZ R149, R0, R143 ;  /* 0x0000008f00957220 */ /* 0x000fe20000410000 */
[----:B------:R-:W-:Y:S01]  /*7800*/  ISETP.GT.AND P4, PT, R190, 0x99, PT ;  /* 0x00000099be00780c */ /* 0x000fe20003f84270 */
[----:B------:R-:W4:Y:S01]  /*7810*/  MUFU.TANH R9, R9 ;  /* 0x0000000900097308 */ /* 0x000f220000002400 */
[----:B---3--:R-:W-:Y:S02]  /*7820*/  FSEL R148, R196, -INF , P3 ;  /* 0xff800000c4947808 */ /* 0x008fe40001800000 */
[----:B-1----:R-:W-:Y:S02]  /*7830*/  FMNMX.FTZ R121, R133, R192, !PT ;  /* 0x000000c085797209 */ /* 0x002fe40007810000 */
[----:B--2---:R-:W-:-:S02]  /*7840*/  FSEL R143, R193, -INF , P4 ;  /* 0xff800000c18f7808 */ /* 0x004fc40002000000 */
[----:B------:R-:W-:Y:S01]  /*7850*/  FMNMX.FTZ R190, R148, R121, !PT ;  /* 0x0000007994be7209 */ /* 0x000fe20007810000 */
[----:B------:R-:W1:Y:S01]  /*7860*/  SHFL.IDX PT, R193, R162, 0x1, 0x1c1f ;  /* 0x003c1f00a2c17f89 */ /* 0x000e6200000e0000 */
[----:B------:R-:W2:Y:S02]  /*7870*/  MUFU.TANH R12, R12 ;  /* 0x0000000c000c7308 */ /* 0x000ea40000002400 */
[----:B------:R-:W-:-:S05]  /*7880*/  FMNMX.FTZ R190, R143, R190, !PT ;  /* 0x000000be8fbe7209 */ /* 0x000fca0007810000 */
[----:B------:R-:W3:Y:S01]  /*7890*/  SHFL.BFLY PT, R121, R190, 0x2, 0x1f ;  /* 0x0c401f00be797f89 */ /* 0x000ee200000e0000 */
[----:B------:R-:W5:Y:S08]  /*78a0*/  MUFU.TANH R13, R13 ;  /* 0x0000000d000d7308 */ /* 0x000f700000002400 */
[----:B------:R-:W5:Y:S01]  /*78b0*/  MUFU.TANH R20, R20 ;  /* 0x0000001400147308 */ /* 0x000f620000002400 */
[----:B-1----:R-:W-:-:S07]  /*78c0*/  IADD3 R166, R193, -UR53, R166 ;  /* 0x80000035c1a67c10 */ /* 0x002fce000fffe0a6 */
[----:B------:R-:W1:Y:S01]  /*78d0*/  MUFU.TANH R21, R21 ;  /* 0x0000001500157308 */ /* 0x000e620000002400 */
[C---:B------:R-:W-:Y:S02]  /*78e0*/  ISETP.GT.AND P4, PT, R166.reuse, RZ, PT ;  /* 0x000000ffa600720c */ /* 0x040fe40003f84270 */
[----:B------:R-:W-:Y:S02]  /*78f0*/  ISETP.GT.AND P5, PT, R166, 0x1, PT ;  /* 0x00000001a600780c */ /* 0x000fe40003fa4270 */
[----:B---3--:R-:W-:Y:S01]  /*7900*/  FMNMX.FTZ R192, R190, R121, !PT ;  /* 0x00000079bec07209 */ /* 0x008fe20007810000 */
[----:B------:R-:W-:Y:S01]  /*7910*/  FMUL.FTZ R190, R0, R135 ;  /* 0x0000008700be7220 */ /* 0x000fe20000410000 */
[----:B0-----:R-:W-:Y:S01]  /*7920*/  FSEL R8, R8, -INF , P4 ;  /* 0xff80000008087808 */ /* 0x001fe20002000000 */
[----:B------:R-:W0:Y:S01]  /*7930*/  MUFU.TANH R186, R186 ;  /* 0x000000ba00ba7308 */ /* 0x000e220000002400 */
[----:B------:R-:W-:Y:S01]  /*7940*/  ISETP.GT.AND P4, PT, R166, 0x8, PT ;  /* 0x00000008a600780c */ /* 0x000fe20003f84270 */
[----:B------:R-:W3:Y:S01]  /*7950*/  SHFL.BFLY PT, R121, R192, 0x1, 0x1f ;  /* 0x0c201f00c0797f89 */ /* 0x000ee200000e0000 */
[----:B----4-:R-:W-:-:S02]  /*7960*/  FSEL R9, R9, -INF , P5 ;  /* 0xff80000009097808 */ /* 0x010fc40002800000 */
[----:B------:R-:W-:Y:S02]  /*7970*/  ISETP.GT.AND P5, PT, R166, 0x9, PT ;  /* 0x00000009a600780c */ /* 0x000fe40003fa4270 */
[----:B--2---:R-:W-:Y:S01]  /*7980*/  FSEL R162, R12, -INF , P4 ;  /* 0xff8000000ca27808 */ /* 0x004fe20002000000 */
[----:B------:R-:W2:Y:S01]  /*7990*/  MUFU.TANH R187, R187 ;  /* 0x000000bb00bb7308 */ /* 0x000ea20000002400 */
[C---:B------:R-:W-:Y:S02]  /*79a0*/  ISETP.GT.AND P4, PT, R166.reuse, 0x10, PT ;  /* 0x00000010a600780c */ /* 0x040fe40003f84270 */
[----:B-----5:R-:W-:Y:S02]  /*79b0*/  FSEL R13, R13, -INF , P5 ;  /* 0xff8000000d0d7808 */ /* 0x020fe40002800000 */
[----:B------:R-:W-:Y:S02]  /*79c0*/  ISETP.GT.AND P5, PT, R166, 0x11, PT ;  /* 0x00000011a600780c */ /* 0x000fe40003fa4270 */
[----:B------:R-:W-:Y:S01]  /*79d0*/  FSEL R20, R20, -INF , P4 ;  /* 0xff80000014147808 */ /* 0x000fe20002000000 */
[----:B------:R-:W4:Y:S01]  /*79e0*/  MUFU.TANH R170, R170 ;  /* 0x000000aa00aa7308 */ /* 0x000f220000002400 */
[----:B------:R-:W-:-:S02]  /*79f0*/  ISETP.GT.AND P4, PT, R166, 0x18, PT ;  /* 0x00000018a600780c */ /* 0x000fc40003f84270 */
[----:B-1----:R-:W-:Y:S02]  /*7a00*/  FSEL R21, R21, -INF , P5 ;  /* 0xff80000015157808 */ /* 0x002fe40002800000 */
[----:B------:R-:W-:Y:S02]  /*7a10*/  ISETP.GT.AND P5, PT, R166, 0x19, PT ;  /* 0x00000019a600780c */ /* 0x000fe40003fa4270 */
[----:B0-----:R-:W-:Y:S01]  /*7a20*/  FSEL R186, R186, -INF , P4 ;  /* 0xff800000baba7808 */ /* 0x001fe20002000000 */
[----:B------:R-:W0:Y:S01]  /*7a30*/  MUFU.TANH R171, R171 ;  /* 0x000000ab00ab7308 */ /* 0x000e220000002400 */
[----:B------:R-:W-:Y:S02]  /*7a40*/  ISETP.GT.AND P4, PT, R166, 0x20, PT ;  /* 0x00000020a600780c */ /* 0x000fe40003f84270 */
[----:B---3--:R-:W-:Y:S01]  /*7a50*/  FMNMX.FTZ R121, R192, R121, !PT ;  /* 0x00000079c0797209 */ /* 0x008fe20007810000 */
[----:B------:R-:W-:Y:S01]  /*7a60*/  IMAD.U32 R192, RZ, RZ, UR10 ;  /* 0x0000000affc07e24 */ /* 0x000fe2000f8e00ff */
[----:B--2---:R-:W-:-:S02]  /*7a70*/  FSEL R187, R187, -INF , P5 ;  /* 0xff800000bbbb7808 */ /* 0x004fc40002800000 */
[C---:B------:R-:W-:Y:S01]  /*7a80*/  FSETP.NEU.FTZ.AND P3, PT, R121.reuse, -INF , PT ;  /* 0xff8000007900780b */ /* 0x040fe20003f7d000 */
[----:B------:R-:W-:-:S01]  /*7a90*/  FFMA.FTZ R135, R121, R192, -8 ;  /* 0xc100000079877423 */ /* 0x000fc200000100c0 */
[----:B------:R-:W1:Y:S01]  /*7aa0*/  MUFU.TANH R174, R174 ;  /* 0x000000ae00ae7308 */ /* 0x000e620000002400 */
[----:B------:R-:W-:Y:S02]  /*7ab0*/  ISETP.GT.AND P5, PT, R166, 0x21, PT ;  /* 0x00000021a600780c */ /* 0x000fe40003fa4270 */
[----:B----4-:R-:W-:Y:S02]  /*7ac0*/  FSEL R170, R170, -INF , P4 ;  /* 0xff800000aaaa7808 */ /* 0x010fe40002000000 */
[----:B------:R-:W-:Y:S02]  /*7ad0*/  FSEL R135, R135, RZ, P3 ;  /* 0x000000ff87877208 */ /* 0x000fe40001800000 */
[----:B------:R-:W-:Y:S01]  /*7ae0*/  ISETP.GT.AND P4, PT, R166, 0x28, PT ;  /* 0x00000028a600780c */ /* 0x000fe20003f84270 */
[----:B------:R-:W2:Y:S01]  /*7af0*/  MUFU.TANH R175, R175 ;  /* 0x000000af00af7308 */ /* 0x000ea20000002400 */
[----:B------:R-:W-:-:S02]  /*7b00*/  WARPGROUP.DEPBAR.LE gsb0, 0x0 ;  /* 0x00008000000079c5 */ /* 0x000fc40000010000 */
[----:B------:R-:W-:Y:S01]  /*7b10*/  WARPGROUP.ARRIVE ;  /* 0x00000000000079c5 */ /* 0x000fe20000000000 */
[----:B------:R-:W-:-:S01]  /*7b20*/  FFMA.FTZ R193, R184, UR10, -R135 ;  /* 0x0000000ab8c17c23 */ /* 0x000fc20008010887 */
[----:B------:R-:W-:Y:S01]  /*7b30*/  FMNMX.FTZ R184, R8, R5, !PT ;  /* 0x0000000508b87209 */ /* 0x000fe20007810000 */
[----:B------:R-:W-:-:S01]  /*7b40*/  FFMA.FTZ R192, R191, UR10, -R135 ;  /* 0x0000000abfc07c23 */ /* 0x000fc20008010887 */
[----:B0-----:R-:W-:Y:S01]  /*7b50*/  FSEL R171, R171, -INF , P5 ;  /* 0xff800000abab7808 */ /* 0x001fe20002800000 */
[----:B------:R-:W0:Y:S01]  /*7b60*/  MUFU.TANH R178, R178 ;  /* 0x000000b200b27308 */ /* 0x000e220000002400 */
[----:B------:R-:W-:Y:S01]  /*7b70*/  QGMMA.64x192x32.F32.E4M3.E4M3 R24, R208, gdesc[UR4], R24, gsb0 ;  /* 0x02e00004d0187df3 */ /* 0x000fe20008000818 */
[----:B------:R-:W-:Y:S01]  /*7b80*/  FMNMX.FTZ R191, R9, R184, !PT ;  /* 0x000000b809bf7209 */ /* 0x000fe20007810000 */
[--C-:B------:R-:W-:Y:S01]  /*7b90*/  FFMA.FTZ R194, R181, UR10, -R135.reuse ;  /* 0x0000000ab5c27c23 */ /* 0x100fe20008010887 */
[----:B------:R-:W-:Y:S01]  /*7ba0*/  ISETP.GT.AND P5, PT, R166, 0x29, PT ;  /* 0x00000029a600780c */ /* 0x000fe20003fa4270 */
[----:B------:R-:W-:Y:S01]  /*7bb0*/  UIADD3 UR6, UR11, 0x480, URZ ;  /* 0x000004800b067890 */ /* 0x000fe2000fffe03f */
[----:B------:R-:W-:Y:S01]  /*7bc0*/  FMNMX.FTZ R184, R162, R191, !PT ;  /* 0x000000bfa2b87209 */ /* 0x000fe20007810000 */
[----:B------:R-:W-:Y:S01]  /*7bd0*/  UMOV UR7, 0xc0000010 ;  /* 0xc000001000077882 */ /* 0x000fe20000000000 */
[----:B------:R-:W3:Y:S01]  /*7be0*/  MUFU.TANH R179, R179 ;  /* 0x000000b300b37308 */ /* 0x000ee20000002400 */
[----:B-1----:R-:W-:Y:S01]  /*7bf0*/  FSEL R174, R174, -INF , P4 ;  /* 0xff800000aeae7808 */ /* 0x002fe20002000000 */
[--C-:B------:R-:W-:Y:S01]  /*7c00*/  FFMA.FTZ R7, R7, UR10, -R135.reuse ;  /* 0x0000000a07077c23 */ /* 0x100fe20008010887 */
[----:B------:R-:W-:Y:S01]  /*7c10*/  FMNMX.FTZ R191, R13, R184, !PT ;  /* 0x000000b80dbf7209 */ /* 0x000fe20007810000 */
[--C-:B------:R-:W-:Y:S01]  /*7c20*/  FFMA.FTZ R10, R10, UR10, -R135.reuse ;  /* 0x0000000a0a0a7c23 */ /* 0x100fe20008010887 */
[----:B------:R-:W-:Y:S01]  /*7c30*/  ISETP.GT.AND P4, PT, R166, 0x30, PT ;  /* 0x00000030a600780c */ /* 0x000fe20003f84270 */
[--C-:B------:R-:W-:Y:S01]  /*7c40*/  FFMA.FTZ R11, R11, UR10, -R135.reuse ;  /* 0x0000000a0b0b7c23 */ /* 0x100fe20008010887 */
[----:B------:R-:W-:Y:S01]  /*7c50*/  FMNMX.FTZ R184, R20, R191, !PT ;  /* 0x000000bf14b87209 */ /* 0x000fe20007810000 */
[----:B------:R-:W1:Y:S01]  /*7c60*/  MUFU.TANH R182, R182 ;  /* 0x000000b600b67308 */ /* 0x000e620000002400 */
[----:B--2---:R-:W-:Y:S01]  /*7c70*/  FSEL R175, R175, -INF , P5 ;  /* 0xff800000afaf7808 */ /* 0x004fe20002800000 */
[--C-:B------:R-:W-:Y:S01]  /*7c80*/  FFMA.FTZ R136, R136, UR10, -R135.reuse ;  /* 0x0000000a88887c23 */ /* 0x100fe20008010887 */
[----:B------:R-:W-:Y:S01]  /*7c90*/  FMNMX.FTZ R191, R21, R184, !PT ;  /* 0x000000b815bf7209 */ /* 0x000fe20007810000 */
[--C-:B------:R-:W-:Y:S01]  /*7ca0*/  FFMA.FTZ R15, R15, UR10, -R135.reuse ;  /* 0x0000000a0f0f7c23 */ /* 0x100fe20008010887 */
[----:B------:R-:W-:Y:S01]  /*7cb0*/  ISETP.GT.AND P5, PT, R166, 0x31, PT ;  /* 0x00000031a600780c */ /* 0x000fe20003fa4270 */
[--C-:B------:R-:W-:Y:S01]  /*7cc0*/  FFMA.FTZ R185, R185, UR10, -R135.reuse ;  /* 0x0000000ab9b97c23 */ /* 0x100fe20008010887 */
[----:B------:R-:W-:Y:S01]  /*7cd0*/  FMNMX.FTZ R184, R186, R191, !PT ;  /* 0x000000bfbab87209 */ /* 0x000fe20007810000 */
[----:B------:R-:W2:Y:S01]  /*7ce0*/  MUFU.TANH R183, R183 ;  /* 0x000000b700b77308 */ /* 0x000ea20000002400 */
[----:B0-----:R-:W-:Y:S01]  /*7cf0*/  FSEL R178, R178, -INF , P4 ;  /* 0xff800000b2b27808 */ /* 0x001fe20002000000 */
[--C-:B------:R-:W-:Y:S01]  /*7d00*/  FFMA.FTZ R168, R168, UR10, -R135.reuse ;  /* 0x0000000aa8a87c23 */ /* 0x100fe20008010887 */
[----:B------:R-:W-:Y:S01]  /*7d10*/  FMNMX.FTZ R191, R187, R184, !PT ;  /* 0x000000b8bbbf7209 */ /* 0x000fe20007810000 */
[--C-:B------:R-:W-:Y:S01]  /*7d20*/  FFMA.FTZ R169, R169, UR10, -R135.reuse ;  /* 0x0000000aa9a97c23 */ /* 0x100fe20008010887 */
[----:B------:R-:W-:Y:S01]  /*7d30*/  ISETP.GT.AND P4, PT, R166, 0x38, PT ;  /* 0x00000038a600780c */ /* 0x000fe20003f84270 */
[--C-:B------:R-:W-:Y:S01]  /*7d40*/  FFMA.FTZ R172, R172, UR10, -R135.reuse ;  /* 0x0000000aacac7c23 */ /* 0x100fe20008010887 */
[----:B------:R-:W-:Y:S01]  /*7d50*/  FMNMX.FTZ R184, R170, R191, !PT ;  /* 0x000000bfaab87209 */ /* 0x000fe20007810000 */
[----:B------:R-:W0:Y:S01]  /*7d60*/  MUFU.TANH R154, R154 ;  /* 0x0000009a009a7308 */ /* 0x000e220000002400 */
[----:B---3--:R-:W-:Y:S01]  /*7d70*/  FSEL R179, R179, -INF , P5 ;  /* 0xff800000b3b37808 */ /* 0x008fe20002800000 */
[--C-:B------:R-:W-:Y:S01]  /*7d80*/  FFMA.FTZ R173, R173, UR10, -R135.reuse ;  /* 0x0000000aadad7c23 */ /* 0x100fe20008010887 */
[----:B------:R-:W-:Y:S01]  /*7d90*/  FMNMX.FTZ R191, R171, R184, !PT ;  /* 0x000000b8abbf7209 */ /* 0x000fe20007810000 */
[--C-:B------:R-:W-:Y:S01]  /*7da0*/  FFMA.FTZ R176, R176, UR10, -R135.reuse ;  /* 0x0000000ab0b07c23 */ /* 0x100fe20008010887 */
[----:B------:R-:W-:Y:S01]  /*7db0*/  ISETP.GT.AND P5, PT, R166, 0x39, PT ;  /* 0x00000039a600780c */ /* 0x000fe20003fa4270 */
[--C-:B------:R-:W-:Y:S01]  /*7dc0*/  FFMA.FTZ R177, R177, UR10, -R135.reuse ;  /* 0x0000000ab1b17c23 */ /* 0x100fe20008010887 */
[----:B------:R-:W-:Y:S01]  /*7dd0*/  FMNMX.FTZ R184, R174, R191, !PT ;  /* 0x000000bfaeb87209 */ /* 0x000fe20007810000 */
        /* <DEDUP_REMOVED lines=8> */
[----:B------:R-:W-:Y:S01]  /*7e60*/  MUFU.TANH R157, R157 ;  /* 0x0000009d009d7308 */ /* 0x000fe20000002400 */
[----:B--2---:R-:W-:Y:S01]  /*7e70*/  FSEL R183, R183, -INF , P5 ;  /* 0xff800000b7b77808 */ /* 0x004fe20002800000 */
[--C-:B------:R-:W-:Y:S01]  /*7e80*/  FFMA.FTZ R165, R165, UR10, -R135.reuse ;  /* 0x0000000aa5a57c23 */ /* 0x100fe20008010887 */
[----:B------:R-:W-:Y:S01]  /*7e90*/  FMNMX.FTZ R191, R179, R184, !PT ;  /* 0x000000b8b3bf7209 */ /* 0x000fe20007810000 */
[--C-:B------:R-:W-:Y:S01]  /*7ea0*/  FFMA.FTZ R6, R6, UR10, -R135.reuse ;  /* 0x0000000a06067c23 */ /* 0x100fe20008010887 */
[----:B------:R-:W-:Y:S01]  /*7eb0*/  ISETP.GT.AND P5, PT, R166, 0x41, PT ;  /* 0x00000041a600780c */ /* 0x000fe20003fa4270 */
[--C-:B------:R-:W-:Y:S01]  /*7ec0*/  FFMA.FTZ R124, R124, UR10, -R135.reuse ;  /* 0x0000000a7c7c7c23 */ /* 0x100fe20008010887 */
[----:B------:R-:W-:Y:S01]  /*7ed0*/  FMNMX.FTZ R184, R182, R191, !PT ;  /* 0x000000bfb6b87209 */ /* 0x000fe20007810000 */
[----:B------:R-:W1:Y:S01]  /*7ee0*/  MUFU.TANH R158, R158 ;  /* 0x0000009e009e7308 */ /* 0x000e620000002400 */
[----:B0-----:R-:W-:Y:S01]  /*7ef0*/  FSEL R154, R154, -INF , P4 ;  /* 0xff8000009a9a7808 */ /* 0x001fe20002000000 */
[--C-:B------:R-:W-:Y:S01]  /*7f00*/  FFMA.FTZ R125, R125, UR10, -R135.reuse ;  /* 0x0000000a7d7d7c23 */ /* 0x100fe20008010887 */
[----:B------:R-:W-:Y:S01]  /*7f10*/  FMNMX.FTZ R191, R183, R184, !PT ;  /* 0x000000b8b7bf7209 */ /* 0x000fe20007810000 */
[--C-:B------:R-:W-:Y:S01]  /*7f20*/  FFMA.FTZ R128, R128, UR10, -R135.reuse ;  /* 0x0000000a80807c23 */ /* 0x100fe20008010887 */
[----:B------:R-:W-:Y:S01]  /*7f30*/  ISETP.GT.AND P4, PT, R166, 0x48, PT ;  /* 0x00000048a600780c */ /* 0x000fe20003f84270 */
[--C-:B------:R-:W-:Y:S01]  /*7f40*/  FFMA.FTZ R129, R129, UR10, -R135.reuse ;  /* 0x0000000a81817c23 */ /* 0x100fe20008010887 */
[----:B---3--:R-:W-:Y:S01]  /*7f50*/  FSEL R155, R155, -INF , P5 ;  /* 0xff8000009b9b7808 */ /* 0x008fe20002800000 */
[----:B------:R-:W0:Y:S01]  /*7f60*/  MUFU.TANH R160, R160 ;  /* 0x000000a000a07308 */ /* 0x000e220000002400 */
[----:B------:R-:W-:Y:S01]  /*7f70*/  FMNMX.FTZ R184, R154, R191, !PT ;  /* 0x000000bf9ab87209 */ /* 0x000fe20007810000 */
[--C-:B------:R-:W-:Y:S01]  /*7f80*/  FFMA.FTZ R132, R132, UR10, -R135.reuse ;  /* 0x0000000a84847c23 */ /* 0x100fe20008010887 */
[----:B------:R-:W-:Y:S01]  /*7f90*/  ISETP.GT.AND P5, PT, R166, 0x49, PT ;  /* 0x00000049a600780c */ /* 0x000fe20003fa4270 */
[--C-:B------:R-:W-:Y:S01]  /*7fa0*/  FFMA.FTZ R142, R142, UR10, -R135.reuse ;  /* 0x0000000a8e8e7c23 */ /* 0x100fe20008010887 */
[----:B------:R-:W-:Y:S01]  /*7fb0*/  FMNMX.FTZ R191, R155, R184, !PT ;  /* 0x000000b89bbf7209 */ /* 0x000fe20007810000 */
[----:B------:R-:W-:-:S02]  /*7fc0*/  FFMA.FTZ R133, R133, UR10, -R135 ;  /* 0x0000000a85857c23 */ /* 0x000fc40008010887 */
[----:B------:R-:W2:Y:S01]  /*7fd0*/  MUFU.TANH R163, R163 ;  /* 0x000000a300a37308 */ /* 0x000ea20000002400 */
[----:B-1----:R-:W-:Y:S02]  /*7fe0*/  FSEL R158, R158, -INF , P5 ;  /* 0xff8000009e9e7808 */ /* 0x002fe40002800000 */
[----:B------:R-:W-:-:S05]  /*7ff0*/  ISETP.GT.AND P5, PT, R166, 0x51, PT ;  /* 0x00000051a600780c */ /* 0x000fca0003fa4270 */
[----:B------:R1:W-:Y:S08]  /*8000*/  MUFU.EX2 R12, R193 ;  /* 0x000000c1000c7308 */ /* 0x0003f00000000800 */
[----:B------:R-:W3:Y:S01]  /*8010*/  MUFU.TANH R189, R189 ;  /* 0x000000bd00bd7308 */ /* 0x000ee20000002400 */
[----:B-1----:R-:W-:-:S01]  /*8020*/  FFMA.FTZ R193, R180, UR10, -R135 ;  /* 0x0000000ab4c17c23 */ /* 0x002fc20008010887 */
[----:B------:R-:W-:-:S02]  /*8030*/  FSEL R180, R157, -INF , P4 ;  /* 0xff8000009db47808 */ /* 0x000fc40002000000 */
[----:B------:R-:W-:Y:S02]  /*8040*/  ISETP.GT.AND P4, PT, R166, 0x50, PT ;  /* 0x00000050a600780c */ /* 0x000fe40003f84270 */
[----:B------:R-:W-:Y:S02]  /*8050*/  FMNMX.FTZ R191, R180, R191, !PT ;  /* 0x000000bfb4bf7209 */ /* 0x000fe40007810000 */
[----:B------:R-:W1:Y:S01]  /*8060*/  MUFU.TANH R167, R167 ;  /* 0x000000a700a77308 */ /* 0x000e620000002400 */
[----:B0-----:R-:W-:Y:S02]  /*8070*/  FSEL R181, R160, -INF , P4 ;  /* 0xff800000a0b57808 */ /* 0x001fe40002000000 */
[----:B------:R-:W-:Y:S02]  /*8080*/  FMNMX.FTZ R184, R158, R191, !PT ;  /* 0x000000bf9eb87209 */ /* 0x000fe40007810000 */
[----:B------:R-:W-:Y:S02]  /*8090*/  ISETP.GT.AND P4, PT, R166, 0x58, PT ;  /* 0x00000058a600780c */ /* 0x000fe40003f84270 */
[----:B--2---:R-:W-:Y:S01]  /*80a0*/  FSEL R163, R163, -INF , P5 ;  /* 0xff800000a3a37808 */ /* 0x004fe20002800000 */
[----:B------:R-:W0:Y:S01]  /*80b0*/  MUFU.TANH R137, R137 ;  /* 0x0000008900897308 */ /* 0x000e220000002400 */
[----:B------:R-:W-:-:S02]  /*80c0*/  FMNMX.FTZ R184, R181, R184, !PT ;  /* 0x000000b8b5b87209 */ /* 0x000fc40007810000 */
[C---:B------:R-:W-:Y:S02]  /*80d0*/  ISETP.GT.AND P5, PT, R166.reuse, 0x59, PT ;  /* 0x00000059a600780c */ /* 0x040fe40003fa4270 */
[----:B---3--:R-:W-:Y:S02]  /*80e0*/  FSEL R189, R189, -INF , P4 ;  /* 0xff800000bdbd7808 */ /* 0x008fe40002000000 */
[----:B------:R-:W-:Y:S01]  /*80f0*/  FMNMX.FTZ R184, R163, R184, !PT ;  /* 0x000000b8a3b87209 */ /* 0x000fe20007810000 */
[----:B------:R-:W-:Y:S01]  /*8100*/  MUFU.TANH R145, R145 ;  /* 0x0000009100917308 */ /* 0x000fe20000002400 */
[----:B------:R-:W-:Y:S02]  /*8110*/  ISETP.GT.AND P4, PT, R166, 0x60, PT ;  /* 0x00000060a600780c */ /* 0x000fe40003f84270 */
[----:B-1----:R-:W-:Y:S02]  /*8120*/  FSEL R167, R167, -INF , P5 ;  /* 0xff800000a7a77808 */ /* 0x002fe40002800000 */
[----:B------:R-:W-:-:S02]  /*8130*/  FMNMX.FTZ R184, R189, R184, !PT ;  /* 0x000000b8bdb87209 */ /* 0x000fc40007810000 */
[----:B------:R-:W-:Y:S01]  /*8140*/  ISETP.GT.AND P5, PT, R166, 0x61, PT ;  /* 0x00000061a600780c */ /* 0x000fe20003fa4270 */
[----:B------:R-:W1:Y:S01]  /*8150*/  MUFU.TANH R149, R149 ;  /* 0x0000009500957308 */ /* 0x000e620000002400 */
[----:B------:R-:W-:Y:S02]  /*8160*/  FSEL R14, R14, -INF , P4 ;  /* 0xff8000000e0e7808 */ /* 0x000fe40002000000 */
[----:B------:R-:W-:Y:S02]  /*8170*/  FMNMX.FTZ R191, R167, R184, !PT ;  /* 0x000000b8a7bf7209 */ /* 0x000fe40007810000 */
[----:B------:R-:W-:Y:S02]  /*8180*/  ISETP.GT.AND P4, PT, R166, 0x68, PT ;  /* 0x00000068a600780c */ /* 0x000fe40003f84270 */
[----:B0-----:R-:W-:Y:S01]  /*8190*/  FSEL R137, R137, -INF , P5 ;  /* 0xff80000089897808 */ /* 0x001fe20002800000 */
[----:B------:R-:W-:Y:S01]  /*81a0*/  MUFU.TANH R146, R146 ;  /* 0x0000009200927308 */ /* 0x000fe20000002400 */
[----:B------:R-:W-:-:S02]  /*81b0*/  FMNMX.FTZ R184, R14, R191, !PT ;  /* 0x000000bf0eb87209 */ /* 0x000fc40007810000 */
[----:B------:R-:W-:Y:S02]  /*81c0*/  ISETP.GT.AND P5, PT, R166, 0x69, PT ;  /* 0x00000069a600780c */ /* 0x000fe40003fa4270 */
[----:B------:R-:W-:-:S03]  /*81d0*/  FMNMX.FTZ R191, R137, R184, !PT ;  /* 0x000000b889bf7209 */ /* 0x000fc60007810000 */
[----:B------:R-:W0:Y:S01]  /*81e0*/  MUFU.TANH R147, R147 ;  /* 0x0000009300937308 */ /* 0x000e220000002400 */
[----:B-1----:R-:W-:Y:S02]  /*81f0*/  FSEL R149, R149, -INF , P5 ;  /* 0xff80000095957808 */ /* 0x002fe40002800000 */
[----:B------:R-:W-:-:S05]  /*8200*/  ISETP.GT.AND P5, PT, R166, 0x71, PT ;  /* 0x00000071a600780c */ /* 0x000fca0003fa4270 */
[----:B------:R1:W-:Y:S08]  /*8210*/  MUFU.EX2 R157, R193 ;  /* 0x000000c1009d7308 */ /* 0x0003f00000000800 */
[----:B------:R-:W-:Y:S01]  /*8220*/  MUFU.TANH R150, R150 ;  /* 0x0000009600967308 */ /* 0x000fe20000002400 */
[----:B-1----:R-:W-:-:S01]  /*8230*/  FFMA.FTZ R193, R156, UR10, -R135 ;  /* 0x0000000a9cc17c23 */ /* 0x002fc20008010887 */
[----:B------:R-:W-:-:S02]  /*8240*/  FSEL R156, R145, -INF , P4 ;  /* 0xff800000919c7808 */ /* 0x000fc40002000000 */
[----:B------:R-:W-:Y:S02]  /*8250*/  ISETP.GT.AND P4, PT, R166, 0x70, PT ;  /* 0x00000070a600780c */ /* 0x000fe40003f84270 */
[----:B0-----:R-:W-:Y:S02]  /*8260*/  FSEL R147, R147, -INF , P5 ;  /* 0xff80000093937808 */ /* 0x001fe40002800000 */
[----:B------:R0:W-:Y:S01]  /*8270*/  MUFU.EX2 R160, R194 ;  /* 0x000000c200a07308 */ /* 0x0001e20000000800 */
[----:B------:R-:W-:Y:S02]  /*8280*/  FSEL R184, R146, -INF , P4 ;  /* 0xff80000092b87808 */ /* 0x000fe40002000000 */
[C---:B------:R-:W-:Y:S02]  /*8290*/  ISETP.GT.AND P4, PT, R166.reuse, 0x78, PT ;  /* 0x00000078a600780c */ /* 0x040fe40003f84270 */
[----:B------:R-:W-:-:S03]  /*82a0*/  ISETP.GT.AND P5, PT, R166, 0x79, PT ;  /* 0x00000079a600780c */ /* 0x000fc60003fa4270 */
[----:B------:R-:W1:Y:S01]  /*82b0*/  MUFU.TANH R151, R151 ;  /* 0x0000009700977308 */ /* 0x000e620000002400 */
[----:B0-----:R-:W-:-:S01]  /*82c0*/  FFMA.FTZ R194, R188, UR10, -R135 ;  /* 0x0000000abcc27c23 */ /* 0x001fc20008010887 */
[----:B------:R-:W-:-:S04]  /*82d0*/  FMNMX.FTZ R188, R156, R191, !PT ;  /* 0x000000bf9cbc7209 */ /* 0x000fc80007810000 */
[----:B------:R-:W-:Y:S02]  /*82e0*/  FMNMX.FTZ R191, R149, R188, !PT ;  /* 0x000000bc95bf7209 */ /* 0x000fe40007810000 */
[----:B------:R-:W0:Y:S02]  /*82f0*/  MUFU.TANH R122, R122 ;  /* 0x0000007a007a7308 */ /* 0x000e240000002400 */
[----:B------:R-:W-:-:S04]  /*8300*/  FMNMX.FTZ R188, R184, R191, !PT ;  /* 0x000000bfb8bc7209 */ /* 0x000fc80007810000 */
[----:B------:R-:W-:Y:S02]  /*8310*/  FMNMX.FTZ R188, R147, R188, !PT ;  /* 0x000000bc93bc7209 */ /* 0x000fe40007810000 */
[----:B------:R-:W2:Y:S01]  /*8320*/  MUFU.TANH R123, R123 ;  /* 0x0000007b007b7308 */ /* 0x000ea20000002400 */
[----:B-1----:R-:W-:Y:S02]  /*8330*/  FSEL R151, R151, -INF , P5 ;  /* 0xff80000097977808 */ /* 0x002fe40002800000 */
[----:B------:R-:W-:-:S05]  /*8340*/  ISETP.GT.AND P5, PT, R166, 0x81, PT ;  /* 0x00000081a600780c */ /* 0x000fca0003fa4270 */
[----:B------:R1:W-:Y:S08]  /*8350*/  MUFU.EX2 R145, R193 ;  /* 0x000000c100917308 */ /* 0x0003f00000000800 */
[----:B------:R-:W-:Y:S01]  /*8360*/  MUFU.TANH R126, R126 ;  /* 0x0000007e007e7308 */ /* 0x000fe20000002400 */
[----:B-1----:R-:W-:-:S01]  /*8370*/  FFMA.FTZ R193, R159, UR10, -R135 ;  /* 0x0000000a9fc17c23 */ /* 0x002fc20008010887 */
[----:B------:R-:W-:-:S02]  /*8380*/  FSEL R159, R150, -INF , P4 ;  /* 0xff800000969f7808 */ /* 0x000fc40002000000 */
[----:B------:R-:W-:Y:S02]  /*8390*/  ISETP.GT.AND P4, PT, R166, 0x80, PT ;  /* 0x00000080a600780c */ /* 0x000fe40003f84270 */
[----:B------:R-:W-:Y:S01]  /*83a0*/  FMNMX.FTZ R188, R159, R188, !PT ;  /* 0x000000bc9fbc7209 */ /* 0x000fe20007810000 */
[----:B------:R-:W-:Y:S02]  /*83b0*/  WARPGROUP.DEPBAR.LE gsb0, 0x0 ;  /* 0x00008000000079c5 */ /* 0x000fe40000010000 */
[----:B------:R-:W1:Y:S01]  /*83c0*/  MUFU.TANH R127, R127 ;  /* 0x0000007f007f7308 */ /* 0x000e620000002400 */
[----:B0-----:R-:W-:Y:S01]  /*83d0*/  FSEL R122, R122, -INF , P4 ;  /* 0xff8000007a7a7808 */ /* 0x001fe20002000000 */
[----:B------:R-:W-:Y:S01]  /*83e0*/  WARPGROUP.ARRIVE ;  /* 0x00000000000079c5 */ /* 0x000fe20000000000 */
[----:B------:R-:W-:Y:S02]  /*83f0*/  FMNMX.FTZ R191, R151, R188, !PT ;  /* 0x000000bc97bf7209 */ /* 0x000fe40007810000 */
[----:B------:R-:W-:-:S02]  /*8400*/  ISETP.GT.AND P4, PT, R166, 0x88, PT ;  /* 0x00000088a600780c */ /* 0x000fc40003f84270 */
[----:B--2---:R-:W-:Y:S01]  /*8410*/  FSEL R123, R123, -INF , P5 ;  /* 0xff8000007b7b7808 */ /* 0x004fe20002800000 */
[----:B------:R-:W0:Y:S01]  /*8420*/  MUFU.TANH R130, R130 ;  /* 0x0000008200827308 */ /* 0x000e220000002400 */
[----:B------:R-:W-:Y:S01]  /*8430*/  FMNMX.FTZ R188, R122, R191, !PT ;  /* 0x000000bf7abc7209 */ /* 0x000fe20007810000 */
[----:B------:R-:W-:Y:S01]  /*8440*/  QGMMA.64x192x32.F32.E4M3.E4M3 R24, R204, gdesc[UR4], R24, gsb0 ;  /* 0x02e00004cc187df3 */ /* 0x000fe20008000818 */
[----:B------:R-:W-:Y:S01]  /*8450*/  ISETP.GT.AND P5, PT, R166, 0x89, PT ;  /* 0x00000089a600780c */ /* 0x000fe20003fa4270 */
[----:B------:R-:W-:Y:S01]  /*8460*/  UIADD3 UR6, UR11, 0x600, URZ ;  /* 0x000006000b067890 */ /* 0x000fe2000fffe03f */
[----:B------:R-:W-:Y:S01]  /*8470*/  FMNMX.FTZ R191, R123, R188, !PT ;  /* 0x000000bc7bbf7209 */ /* 0x000fe20007810000 */
[----:B------:R-:W-:Y:S02]  /*8480*/  UMOV UR7, 0xc0000010 ;  /* 0xc000001000077882 */ /* 0x000fe40000000000 */
[----:B------:R-:W2:Y:S01]  /*8490*/  MUFU.TANH R131, R131 ;  /* 0x0000008300837308 */ /* 0x000ea20000002400 */
[----:B-1----:R-:W-:-:S02]  /*84a0*/  FSEL R127, R127, -INF , P5 ;  /* 0xff8000007f7f7808 */ /* 0x002fc40002800000 */
        /* <DEDUP_REMOVED lines=12> */
[----:B------:R0:W-:Y:S01]  /*8570*/  MUFU.EX2 R126, R193 ;  /* 0x000000c1007e7308 */ /* 0x0001e20000000800 */
[----:B------:R-:W-:-:S02]  /*8580*/  FMNMX.FTZ R188, R130, R191, !PT ;  /* 0x000000bf82bc7209 */ /* 0x000fc40007810000 */
[----:B------:R-:W-:Y:S01]  /*8590*/  ISETP.GT.AND P5, PT, R166, 0x99, PT ;  /* 0x00000099a600780c */ /* 0x000fe20003fa4270 */
[----:B------:R-:W-:-:S01]  /*85a0*/  FFMA.FTZ R166, R120, UR10, -R135 ;  /* 0x0000000a78a67c23 */ /* 0x000fc20008010887 */
[----:B---3--:R-:W-:Y:S02]  /*85b0*/  FSEL R134, R134, -INF , P4 ;  /* 0xff80000086867808 */ /* 0x008fe40002000000 */
[----:B------:R-:W-:Y:S01]  /*85c0*/  FMNMX.FTZ R191, R131, R188, !PT ;  /* 0x000000bc83bf7209 */ /* 0x000fe20007810000 */
[----:B------:R-:W-:Y:S01]  /*85d0*/  MUFU.EX2 R192, R192 ;  /* 0x000000c000c07308 */ /* 0x000fe20000000800 */
[----:B-1----:R-:W-:Y:S02]  /*85e0*/  FSEL R190, R190, -INF , P5 ;  /* 0xff800000bebe7808 */ /* 0x002fe40002800000 */
        /* <DEDUP_REMOVED lines=9> */
[----:B------:R1:W-:Y:S01]  /*8680*/  MUFU.EX2 R191, R166 ;  /* 0x000000a600bf7308 */ /* 0x0003e20000000800 */
[----:B------:R-:W-:-:S07]  /*8690*/  FFMA.FTZ R135, R143, UR10, -R135 ;  /* 0x0000000a8f877c23 */ /* 0x000fce0008010887 */
        /* <DEDUP_REMOVED lines=13> */
[----:B------:R-:W-:-:S05]  /*8770*/  FSEL R148, R148, RZ, P4 ;  /* 0x000000ff94947208 */ /* 0x000fca0002000000 */
[----:B------:R-:W-:Y:S01]  /*8780*/  MUFU.EX2 R169, R169 ;  /* 0x000000a900a97308 */ /* 0x000fe20000000800 */
[----:B-1----:R-:W-:-:S01]  /*8790*/  FFMA.FTZ R166, R187, UR10, -R148 ;  /* 0x0000000abba67c23 */ /* 0x002fc20008010894 */
[----:B------:R-:W-:Y:S01]  /*87a0*/  FSEL R187, R121, RZ, P3 ;  /* 0x000000ff79bb7208 */ /* 0x000fe20001800000 */
[----:B------:R-:W-:-:S01]  /*87b0*/  FFMA.FTZ R143, R8, UR10, -R148 ;  /* 0x0000000a088f7c23 */ /* 0x000fc20008010894 */
[--C-:B------:R-:W-:Y:S01]  /*87c0*/  FFMA.FTZ R8, R9, UR10, -R148.reuse ;  /* 0x0000000a09087c23 */ /* 0x100fe20008010894 */
[----:B------:R-:W-:-:S01]  /*87d0*/  FFMA.FTZ R9, R162, UR10, -R148 ;  /* 0x0000000aa2097c23 */ /* 0x000fc20008010894 */
[----:B------:R-:W-:Y:S01]  /*87e0*/  FFMA.FTZ R162, R13, UR10, -R148 ;  /* 0x0000000a0da27c23 */ /* 0x000fe20008010894 */
[----:B------:R-:W-:-:S01]  /*87f0*/  FADD.FTZ R187, -R187, R4 ;  /* 0x00000004bbbb7221 */ /* 0x000fc20000010100 */
[--C-:B------:R-:W-:Y:S01]  /*8800*/  FFMA.FTZ R4, R180, UR10, -R148.reuse ;  /* 0x0000000ab4047c23 */ /* 0x100fe20008010894 */
[----:B------:R-:W-:Y:S01]  /*8810*/  FSEL R180, R120, RZ, P4 ;  /* 0x000000ff78b47208 */ /* 0x000fe20002000000 */
[--C-:B------:R-:W-:Y:S01]  /*8820*/  FFMA.FTZ R13, R20, UR10, -R148.reuse ;  /* 0x0000000a140d7c23 */ /* 0x100fe20008010894 */
[----:B------:R-:W-:-:S01]  /*8830*/  FFMA.FTZ R20, R21, UR10, -R148 ;  /* 0x0000000a15147c23 */ /* 0x000fc20008010894 */
[--C-:B------:R-:W-:Y:S01]  /*8840*/  FFMA.FTZ R21, R186, UR10, -R148.reuse ;  /* 0x0000000aba157c23 */ /* 0x100fe20008010894 */
[----:B------:R-:W-:Y:S01]  /*8850*/  FMUL.FTZ R186, R187, UR10 ;  /* 0x0000000abbba7c20 */ /* 0x000fe20008410000 */
        /* <DEDUP_REMOVED lines=27> */
[----:B------:R-:W-:-:S03]  /*8a10*/  FFMA.FTZ R123, R123, UR10, -R148 ;  /* 0x0000000a7b7b7c23 */ /* 0x000fc60008010894 */
[----:B------:R-:W-:-:S03]  /*8a20*/  FADD.FTZ R189, R7, R188 ;  /* 0x000000bc07bd7221 */ /* 0x000fc60000010000 */
[----:B------:R-:W1:Y:S01]  /*8a30*/  MUFU.EX2 R9, R9 ;  /* 0x0000000900097308 */ /* 0x000e620000000800 */
[----:B--2---:R-:W-:-:S01]  /*8a40*/  FFMA.FTZ R3, R180, R2, R143 ;  /* 0x00000002b4037223 */ /* 0x004fc2000001008f */
        /* <DEDUP_REMOVED lines=11> */
[----:B--2---:R-:W-:-:S07]  /*8b00*/  FADD.FTZ R2, R162, R3 ;  /* 0x00000003a2027221 */ /* 0x004fce0000010000 */
[----:B------:R-:W2:Y:S01]  /*8b10*/  MUFU.EX2 R21, R21 ;  /* 0x0000001500157308 */ /* 0x000ea20000000800 */
[----:B0-----:R-:W-:-:S01]  /*8b20*/  FADD.FTZ R3, R13, R2 ;  /* 0x000000020d037221 */ /* 0x001fc20000010000 */
[----:B------:R-:W-:Y:S02]  /*8b30*/  WARPGROUP.DEPBAR.LE gsb0, 0x0 ;  /* 0x00008000000079c5 */ /* 0x000fe40000010000 */
[----:B------:R-:W-:-:S04]  /*8b40*/  WARPGROUP.ARRIVE ;  /* 0x00000000000079c5 */ /* 0x000fc80000000000 */
[----:B------:R-:W0:Y:S01]  /*8b50*/  MUFU.EX2 R166, R166 ;  /* 0x000000a600a67308 */ /* 0x000e220000000800 */
[----:B-1----:R-:W-:-:S01]  /*8b60*/  FADD.FTZ R2, R20, R3 ;  /* 0x0000000314027221 */ /* 0x002fc20000010000 */
[----:B------:R-:W-:Y:S06]  /*8b70*/  QGMMA.64x192x32.F32.E4M3.E4M3 R24, R200, gdesc[UR4], R24, gsb0 ;  /* 0x02e00004c8187df3 */ /* 0x000fec0008000818 */
[----:B------:R-:W1:Y:S01]  /*8b80*/  MUFU.EX2 R170, R170 ;  /* 0x000000aa00aa7308 */ /* 0x000e620000000800 */
[----:B--2---:R-:W-:-:S01]  /*8b90*/  FADD.FTZ R3, R21, R2 ;  /* 0x0000000215037221 */ /* 0x004fc20000010000 */
[----:B------:R-:W-:-:S06]  /*8ba0*/  FADD.FTZ R2, R168, R167 ;  /* 0x000000a7a8027221 */ /* 0x000fcc0000010000 */
[----:B------:R-:W2:Y:S01]  /*8bb0*/  MUFU.EX2 R171, R171 ;  /* 0x000000ab00ab7308 */ /* 0x000ea20000000800 */
[----:B0-----:R-:W-:-:S07]  /*8bc0*/  FADD.FTZ R3, R166, R3 ;  /* 0x00000003a6037221 */ /* 0x001fce0000010000 */
        /* <DEDUP_REMOVED lines=8> */
[----:B-1----:R-:W-:-:S01]  /*8c50*/  FADD.FTZ R188, R174, R167 ;  /* 0x000000a7aebc7221 */ /* 0x002fc20000010000 */
[----:B------:R-:W-:-:S06]  /*8c60*/  FFMA.FTZ R167, R184, UR10, -R148 ;  /* 0x0000000ab8a77c23 */ /* 0x000fcc0008010894 */
        /* <DEDUP_REMOVED lines=12> */
[----:B------:R-:W-:Y:S01]  /*8d30*/  FFMA.FTZ R184, R147, UR10, -R148 ;  /* 0x0000000a93b87c23 */ /* 0x000fe20008010894 */
[----:B------:R-:W-:-:S05]  /*8d40*/  FADD.FTZ R147, R157, R2 ;  /* 0x000000029d937221 */ /* 0x000fca0000010000 */
[----:B------:R-:W1:Y:S01]  /*8d50*/  MUFU.EX2 R152, R152 ;  /* 0x0000009800987308 */ /* 0x000e620000000800 */
[----:B--2---:R-:W-:-:S01]  /*8d60*/  FADD.FTZ R2, R182, R3 ;  /* 0x00000003b6027221 */ /* 0x004fc20000010000 */
[----:B------:R-:W-:Y:S01]  /*8d70*/  FADD.FTZ R3, R160, R147 ;  /* 0x00000093a0037221 */ /* 0x000fe20000010000 */
[----:B------:R-:W-:-:S05]  /*8d80*/  FFMA.FTZ R147, R159, UR10, -R148 ;  /* 0x0000000a9f937c23 */ /* 0x000fca0008010894 */
[----:B------:R-:W2:Y:S01]  /*8d90*/  MUFU.EX2 R154, R154 ;  /* 0x0000009a009a7308 */ /* 0x000ea20000000800 */
[----:B0-----:R-:W-:-:S07]  /*8da0*/  FADD.FTZ R189, R183, R2 ;  /* 0x00000002b7bd7221 */ /* 0x001fce0000010000 */
[----:B------:R-:W0:Y:S01]  /*8db0*/  MUFU.EX2 R153, R153 ;  /* 0x0000009900997308 */ /* 0x000e220000000800 */
[----:B-1----:R-:W-:-:S07]  /*8dc0*/  FADD.FTZ R2, R152, R3 ;  /* 0x0000000398027221 */ /* 0x002fce0000010000 */
[----:B------:R-:W1:Y:S01]  /*8dd0*/  MUFU.EX2 R155, R155 ;  /* 0x0000009b009b7308 */ /* 0x000e620000000800 */
[----:B--2---:R-:W-:-:S01]  /*8de0*/  FADD.FTZ R188, R154, R189 ;  /* 0x000000bd9abc7221 */ /* 0x004fc20000010000 */
[----:B------:R-:W-:-:S05]  /*8df0*/  IMAD.U32 R189, RZ, RZ, UR54 ;  /* 0x00000036ffbd7e24 */ /* 0x000fca000f8e00ff */
[----:B------:R-:W-:Y:S01]  /*8e00*/  @!P1 LEA R189, R189, UR41, 0x3 ;  /* 0x00000029bdbd9c11 */ /* 0x000fe2000f8e18ff */
[----:B------:R-:W2:Y:S01]  /*8e10*/  MUFU.EX2 R4, R4 ;  /* 0x0000000400047308 */ /* 0x000ea20000000800 */
[----:B0-----:R-:W-:-:S07]  /*8e20*/  FADD.FTZ R2, R153, R2 ;  /* 0x0000000299027221 */ /* 0x001fce0000010000 */
[----:B------:R-:W0:Y:S01]  /*8e30*/  MUFU.EX2 R146, R194 ;  /* 0x000000c200927308 */ /* 0x000e220000000800 */
[----:B-1----:R-:W-:-:S01]  /*8e40*/  FADD.FTZ R3, R155, R188 ;  /* 0x000000bc9b037221 */ /* 0x002fc20000010000 */
[----:B------:R-:W-:Y:S01]  /*8e50*/  FFMA.FTZ R188, R151, UR10, -R148 ;  /* 0x0000000a97bc7c23 */ /* 0x000fe20008010894 */
[----:B------:R-:W-:-:S05]  /*8e60*/  FADD.FTZ R151, R145, R2 ;  /* 0x0000000291977221 */ /* 0x000fca0000010000 */
[----:B------:R-:W1:Y:S01]  /*8e70*/  MUFU.EX2 R187, R187 ;  /* 0x000000bb00bb7308 */ /* 0x000e620000000800 */
[----:B--2---:R-:W-:-:S07]  /*8e80*/  FADD.FTZ R2, R4, R3 ;  /* 0x0000000304027221 */ /* 0x004fce0000010000 */
[----:B------:R-:W2:Y:S01]  /*8e90*/  MUFU.EX2 R158, R158 ;  /* 0x0000009e009e7308 */ /* 0x000ea20000000800 */
[----:B0-----:R-:W-:-:S07]  /*8ea0*/  FADD.FTZ R151, R146, R151 ;  /* 0x0000009792977221 */ /* 0x001fce0000010000 */
[----:B------:R-:W0:Y:S01]  /*8eb0*/  MUFU.EX2 R161, R161 ;  /* 0x000000a100a17308 */ /* 0x000e220000000800 */
[----:B-1----:R-:W-:-:S01]  /*8ec0*/  FADD.FTZ R3, R187, R2 ;  /* 0x00000002bb037221 */ /* 0x002fc20000010000 */
[----:B------:R-:W-:Y:S01]  /*8ed0*/  FADD.FTZ R2, R150, R151 ;  /* 0x0000009796027221 */ /* 0x000fe20000010000 */
[----:B------:R-:W-:-:S05]  /*8ee0*/  FFMA.FTZ R151, R164, UR10, -R148 ;  /* 0x0000000aa4977c23 */ /* 0x000fca0008010894 */
        /* <DEDUP_REMOVED lines=28> */
[----:B-1----:R-:W-:-:S01]  /*90b0*/  FADD.FTZ R3, R125, R2 ;  /* 0x000000027d037221 */ /* 0x002fc20000010000 */
[----:B------:R-:W-:-:S05]  /*90c0*/  IADD3 R2, -R229, 0xb, RZ ;  /* 0x0000000be5027810 */ /* 0x000fca0007ffe1ff */
[----:B------:R1:W-:Y:S06]  /*90d0*/  BAR.ARV R2, 0x100 ;  /* 0x000400020000751d */ /* 0x0003ec0000002000 */
[----:B------:R-:W3:Y:S01]  /*90e0*/  MUFU.EX2 R167, R167 ;  /* 0x000000a700a77308 */ /* 0x000ee20000000800 */
[----:B--2---:R-:W-:-:S01]  /*90f0*/  FADD.FTZ R194, R149, R194 ;  /* 0x000000c295c27221 */ /* 0x004fc20000010000 */
[----:B-1----:R-:W-:Y:S02]  /*9100*/  @!P1 VIADD R2, R189, 0x33440 ;  /* 0x00033440bd029836 */ /* 0x002fe40000000000 */
[----:B0-----:R-:W-:-:S03]  /*9110*/  FADD.FTZ R130, R128, R3 ;  /* 0x0000000380827221 */ /* 0x001fc60000010000 */
[----:B------:R-:W-:Y:S01]  /*9120*/  @!P1 PRMT R2, RZ, 0x654, R2 ;  /* 0x00000654ff029816 */ /* 0x000fe20000000002 */
[----:B------:R-:W0:Y:S03]  /*9130*/  MUFU.EX2 R193, R193 ;  /* 0x000000c100c17308 */ /* 0x000e260000000800 */
[----:B------:R1:W-:Y:S05]  /*9140*/  @!P1 SYNCS.ARRIVE.TRANS64.RED.A1T0 RZ, [R2+URZ], RZ ;  /* 0x000000ff02ff99a7 */ /* 0x0003ea000810043f */
[----:B------:R-:W2:Y:S01]  /*9150*/  MUFU.EX2 R184, R184 ;  /* 0x000000b800b87308 */ /* 0x000ea20000000800 */
[----:B---3--:R-:W-:-:S07]  /*9160*/  FADD.FTZ R3, R167, R194 ;  /* 0x000000c2a7037221 */ /* 0x008fce0000010000 */
[----:B------:R-:W3:Y:S01]  /*9170*/  MUFU.EX2 R129, R129 ;  /* 0x0000008100817308 */ /* 0x000ee20000000800 */
[----:B0-----:R-:W-:-:S01]  /*9180*/  FADD.FTZ R194, R193, R130 ;  /* 0x00000082c1c27221 */ /* 0x001fc20000010000 */
[----:B------:R-:W-:-:S06]  /*9190*/  FFMA.FTZ R130, R131, UR10, -R148 ;  /* 0x0000000a83827c23 */ /* 0x000fcc0008010894 */
        /* <DEDUP_REMOVED lines=9> */
[----:B---3--:R-:W-:-:S01]  /*9230*/  FADD.FTZ R159, R188, R131 ;  /* 0x00000083bc9f7221 */ /* 0x008fc20000010000 */
[--C-:B------:R-:W-:Y:S01]  /*9240*/  FFMA.FTZ R131, R134, UR10, -R148.reuse ;  /* 0x0000000a86837c23 */ /* 0x100fe20008010894 */
[----:B------:R-:W-:-:S05]  /*9250*/  FFMA.FTZ R148, R190, UR10, -R148 ;  /* 0x0000000abe947c23 */ /* 0x000fca0008010894 */
        /* <DEDUP_REMOVED lines=32> */
.L_x_4916:
        /* <DEDUP_REMOVED lines=149> */
.L_x_4907:
[----:B------:R-:W-:-:S13]  /*9db0*/  ISETP.LE.AND P2, PT, RZ, UR52, PT ;  /* 0x00000034ff007c0c */ /* 0x000fda000bf43270 */
[----:B------:R-:W-:Y:S05]  /*9dc0*/  @!P2 BRA `(.L_x_4918) ;  /* 0x000000380030a947 */ /* 0x000fea0003800000 */
[----:B------:R-:W-:Y:S01]  /*9dd0*/  IMAD.MOV.U32 R5, RZ, RZ, R120 ;  /* 0x000000ffff057224 */ /* 0x000fe200078e0078 */
[----:B------:R-:W-:Y:S01]  /*9de0*/  UMOV UR53, UR43 ;  /* 0x0000002b00357c82 */ /* 0x000fe20008000000 */
[----:B------:R-:W-:Y:S01]  /*9df0*/  IMAD.MOV.U32 R4, RZ, RZ, R121 ;  /* 0x000000ffff047224 */ /* 0x000fe200078e0079 */
[----:B------:R-:W-:Y:S01]  /*9e00*/  UMOV UR49, UR48 ;  /* 0x0000003000317c82 */ /* 0x000fe20008000000 */
[----:B------:R-:W-:-:S05]  /*9e10*/  ULDC UR47, c[0x0][0x988] ;  /* 0x00026200002f7ab9 */ /* 0x000fca0000000800 */
.L_x_4928:
        /* <DEDUP_REMOVED lines=9> */
.L_x_4920:
[----:B------:R-:W-:Y:S01]  /*9eb0*/  ULEA UR6, UR48, UR41, 0x3 ;  /* 0x0000002930067291 */ /* 0x000fe2000f8e183f */
[----:B------:R-:W-:-:S05]  /*9ec0*/  IMAD.U32 R6, RZ, RZ, UR43 ;  /* 0x0000002bff067e24 */ /* 0x000fca000f8e00ff */
[----:B------:R-:W-:-:S04]  /*9ed0*/  SHF.L.U32 R6, R6, 0x1f, RZ ;  /* 0x0000001f06067819 */ /* 0x000fc800000006ff */
[----:B------:R0:W1:Y:S01]  /*9ee0*/  SYNCS.PHASECHK.TRANS64.TRYWAIT P2, [UR6+0x33430], R6 ;  /* 0x03343006ff0075a7 */ /* 0x0000620008040146 */
[----:B------:R-:W-:Y:S05]  /*9ef0*/  @!P0 BRA `(.L_x_4921) ;  /* 0x0000000000048947 */ /* 0x000fea0003800000 */
[----:B------:R-:W-:Y:S01]  /*9f00*/  BPT.TRAP 0x1 ;  /* 0x000000040000795c */ /* 0x000fe20000300000 */
.L_x_4921:
[----:B-1----:R-:W-:Y:S05]  /*9f10*/  @P2 BRA `(.L_x_4919) ;  /* 0x0000000000082947 */ /* 0x002fea0003800000 */
[----:B------:R-:W1:Y:S02]  /*9f20*/  SYNCS.PHASECHK.TRANS64.TRYWAIT P2, [UR6+0x33430], R6 ;  /* 0x03343006ff0075a7 */ /* 0x000e640008040146 */
[----:B-1----:R-:W-:Y:S05]  /*9f30*/  @!P2 BRA `(.L_x_4922) ;  /* 0x000000c00064a947 */ /* 0x002fea0003800000 */
.L_x_4919:
[----:B-1----:R-:W1:Y:S01]  /*9f40*/  S2R R7, SR_TID.X ;  /* 0x0000000000077919 */ /* 0x002e620000002100 */
[----:B------:R-:W-:Y:S01]  /*9f50*/  UIMAD UR54, UR48, 0x780, UR46 ;  /* 0x00000780303678a4 */ /* 0x000fe2000f8e022e */
[----:B------:R-:W-:Y:S01]  /*9f60*/  UMOV UR27, 0x80000020 ;  /* 0x80000020001b7882 */ /* 0x000fe20000000000 */
[----:B------:R-:W-:Y:S02]  /*9f70*/  UMOV UR28, UR24 ;  /* 0x00000018001c7c82 */ /* 0x000fe40008000000 */
[----:B------:R-:W-:Y:S01]  /*9f80*/  UIADD3 UR30, UR54, 0x80, URZ ;  /* 0x00000080361e7890 */ /* 0x000fe2000fffe03f */
[----:B------:R-:W-:Y:S02]  /*9f90*/  UMOV UR29, UR25 ;  /* 0x00000019001d7c82 */ /* 0x000fe40008000000 */
[----:B------:R-:W-:Y:S01]  /*9fa0*/  UMOV UR26, UR54 ;  /* 0x00000036001a7c82 */ /* 0x000fe20008000000 */
[----:B------:R-:W-:Y:S01]  /*9fb0*/  UMOV UR31, 0x80000020 ;  /* 0x80000020001f7882 */ /* 0x000fe20000000000 */
[----:B------:R-:W-:Y:S01]  /*9fc0*/  UIADD3 UR34, UR54, 0x100, URZ ;  /* 0x0000010036227890 */ /* 0x000fe2000fffe03f */
[----:B------:R-:W-:Y:S01]  /*9fd0*/  UMOV UR32, UR24 ;  /* 0x0000001800207c82 */ /* 0x000fe20008000000 */
[----:B------:R-:W-:Y:S01]  /*9fe0*/  UMOV UR33, UR25 ;  /* 0x0000001900217c82 */ /* 0x000fe20008000000 */
        /* <DEDUP_REMOVED lines=177> */
.L_x_4924:
[----:B------:R-:W-:Y:S01]  /*ab00*/  ULEA UR6, UR49, UR41, 0x3 ;  /* 0x0000002931067291 */ /* 0x000fe2000f8e183f */
[----:B------:R-:W-:-:S05]  /*ab10*/  IMAD.U32 R6, RZ, RZ, UR53 ;  /* 0x00000035ff067e24 */ /* 0x000fca000f8e00ff */
[----:B------:R-:W-:-:S04]  /*ab20*/  SHF.L.U32 R6, R6, 0x1f, RZ ;  /* 0x0000001f06067819 */ /* 0x000fc800000006ff */
[----:B------:R0:W1:Y:S01]  /*ab30*/  SYNCS.PHASECHK.TRANS64.TRYWAIT P2, [UR6+0x33450], R6 ;  /* 0x03345006ff0075a7 */ /* 0x0000620008040146 */
[----:B------:R-:W-:Y:S05]  /*ab40*/  @!P0 BRA `(.L_x_4925) ;  /* 0x0000000000048947 */ /* 0x000fea0003800000 */
[----:B------:R-:W-:Y:S01]  /*ab50*/  BPT.TRAP 0x1 ;  /* 0x000000040000795c */ /* 0x000fe20000300000 */
.L_x_4925:
[----:B-1----:R-:W-:Y:S05]  /*ab60*/  @P2 BRA `(.L_x_4923) ;  /* 0x0000000000082947 */ /* 0x002fea0003800000 */
[----:B------:R-:W1:Y:S02]  /*ab70*/  SYNCS.PHASECHK.TRANS64.TRYWAIT P2, [UR6+0x33450], R6 ;  /* 0x03345006ff0075a7 */ /* 0x000e640008040146 */
[----:B-1----:R-:W-:Y:S05]  /*ab80*/  @!P2 BRA `(.L_x_4926) ;  /* 0x000000b40068a947 */ /* 0x002fea0003800000 */
.L_x_4923:
        /* <DEDUP_REMOVED lines=113> */
[----:B------:R-:W-:Y:S01]  /*b2a0*/  FMUL.FTZ R135, R0, R135 ;  /* 0x0000008700877220 */ /* 0x000fe20000410000 */
[----:B------:R-:W-:Y:S01]  /*b2b0*/  UMOV UR10, UR47 ;  /* 0x0000002f000a7c82 */ /* 0x000fe20008000000 */
[----:B------:R-:W1:Y:S01]  /*b2c0*/  MUFU.TANH R186, R186 ;  /* 0x000000ba00ba7308 */ /* 0x000e620000002400 */
[----:B--2---:R-:W-:Y:S01]  /*b2d0*/  FMNMX.FTZ R191, R21, R120, !PT ;  /* 0x0000007815bf7209 */ /* 0x004fe20007810000 */
[----:B------:R-:W2:Y:S01]  /*b2e0*/  S2R R229, SR_TID.X ;  /* 0x0000000000e57919 */ /* 0x000ea20000002100 */
[----:B------:R-:W-:-:S05]  /*b2f0*/  IMAD.U32 R194, RZ, RZ, UR48 ;  /* 0x00000030ffc27e24 */ /* 0x000fca000f8e00ff */
[----:B------:R-:W3:Y:S01]  /*b300*/  MUFU.TANH R185, R185 ;  /* 0x000000b900b97308 */ /* 0x000ee20000002400 */
[----:B0-----:R-:W-:Y:S01]  /*b310*/  FMNMX.FTZ R120, R184, R189, !PT ;  /* 0x000000bdb8787209 */ /* 0x001fe20007810000 */
[----:B------:R-:W-:-:S06]  /*b320*/  FMUL.FTZ R189, R0, R121 ;  /* 0x0000007900bd7220 */ /* 0x000fcc0000410000 */
[----:B------:R-:W0:Y:S01]  /*b330*/  MUFU.TANH R187, R187 ;  /* 0x000000bb00bb7308 */ /* 0x000e220000002400 */
[----:B-1----:R-:W-:-:S07]  /*b340*/  FMNMX.FTZ R190, R186, R191, !PT ;  /* 0x000000bfbabe7209 */ /* 0x002fce0007810000 */
[----:B------:R-:W1:Y:S01]  /*b350*/  MUFU.TANH R168, R168 ;  /* 0x000000a800a87308 */ /* 0x000e620000002400 */
[----:B---3--:R-:W-:-:S07]  /*b360*/  FMNMX.FTZ R121, R185, R120, !PT ;  /* 0x00000078b9797209 */ /* 0x008fce0007810000 */
        /* <DEDUP_REMOVED lines=29> */
[----:B------:R-:W-:-:S04]  /*b540*/  UMOV UR7, 0xc0000010 ;  /* 0xc000001000077882 */ /* 0x000fc80000000000 */
        /* <DEDUP_REMOVED lines=109> */
[----:B------:R-:W-:Y:S02]  /*bc20*/  WARPGROUP.DEPBAR.LE gsb0, 0x0 ;  /* 0x00008000000079c5 */ /* 0x000fe40000010000 */
[----:B------:R-:W-:Y:S01]  /*bc30*/  WARPGROUP.ARRIVE ;  /* 0x00000000000079c5 */ /* 0x000fe20000000000 */
[----:B-1----:R-:W-:-:S05]  /*bc40*/  FMNMX.FTZ R190, R135, R190, !PT ;  /* 0x000000be87be7209 */ /* 0x002fca0007810000 */
[----:B------:R-:W-:Y:S01]  /*bc50*/  QGMMA.64x192x32.F32.E4M3.E4M3 R24, R204, gdesc[UR4], R24, gsb0 ;  /* 0x02e00004cc187df3 */ /* 0x000fe20008000818 */
[----:B------:R-:W1:Y:S01]  /*bc60*/  SHFL.BFLY PT, R121, R190, 0x2, 0x1f ;  /* 0x0c401f00be797f89 */ /* 0x000e6200000e0000 */
[----:B------:R-:W-:Y:S01]  /*bc70*/  UIADD3 UR6, UR11, 0x600, URZ ;  /* 0x000006000b067890 */ /* 0x000fe2000fffe03f */
[----:B------:R-:W-:Y:S01]  /*bc80*/  UMOV UR7, 0xc0000010 ;  /* 0xc000001000077882 */ /* 0x000fe20000000000 */
[----:B0-----:R-:W-:Y:S01]  /*bc90*/  FMNMX.FTZ R192, R191, R120, !PT ;  /* 0x00000078bfc07209 */ /* 0x001fe20007810000 */
[----:B------:R-:W-:Y:S01]  /*bca0*/  IMAD.U32 R191, RZ, RZ, UR10 ;  /* 0x0000000affbf7e24 */ /* 0x000fe2000f8e00ff */
[----:B-1----:R-:W-:Y:S01]  /*bcb0*/  FMNMX.FTZ R193, R190, R121, !PT ;  /* 0x00000079bec17209 */ /* 0x002fe20007810000 */
[----:B------:R-:W-:Y:S02]  /*bcc0*/  IMAD.U32 R190, RZ, RZ, UR10 ;  /* 0x0000000affbe7e24 */ /* 0x000fe4000f8e00ff */
[----:B------:R-:W0:Y:S04]  /*bcd0*/  SHFL.BFLY PT, R121, R192, 0x1, 0x1f ;  /* 0x0c201f00c0797f89 */ /* 0x000e2800000e0000 */
[----:B------:R-:W1:Y:S01]  /*bce0*/  SHFL.BFLY PT, R120, R193, 0x1, 0x1f ;  /* 0x0c201f00c1787f89 */ /* 0x000e6200000e0000 */
[----:B0-----:R-:W-:-:S02]  /*bcf0*/  FMNMX.FTZ R121, R192, R121, !PT ;  /* 0x00000079c0797209 */ /* 0x001fc40007810000 */
[----:B-1----:R-:W-:-:S03]  /*bd00*/  FMNMX.FTZ R120, R193, R120, !PT ;  /* 0x00000078c1787209 */ /* 0x002fc60007810000 */
[C---:B------:R-:W-:Y:S01]  /*bd10*/  FFMA.FTZ R190, R121.reuse, R190, -8 ;  /* 0xc100000079be7423 */ /* 0x040fe200000100be */
[----:B------:R-:W-:-:S01]  /*bd20*/  FADD.FTZ R4, -R121, R4 ;  /* 0x0000000479047221 */ /* 0x000fc20000010100 */
[----:B------:R-:W-:Y:S02]  /*bd30*/  IADD3 R193, -R229, 0xb, RZ ;  /* 0x0000000be5c17810 */ /* 0x000fe40007ffe1ff */
        /* <DEDUP_REMOVED lines=93> */
[----:B------:R-:W-:-:S06]  /*c310*/  FFMA.FTZ R135, R135, UR10, -R190 ;  /* 0x0000000a87877c23 */ /* 0x000fcc00080108be */
        /* <DEDUP_REMOVED lines=14> */
[----:B------:R-:W-:Y:S01]  /*c400*/  WARPGROUP.ARRIVE ;  /* 0x00000000000079c5 */ /* 0x000fe20000000000 */
[----:B--2---:R-:W-:-:S05]  /*c410*/  FADD.FTZ R192, R20, R191 ;  /* 0x000000bf14c07221 */ /* 0x004fca0000010000 */
[----:B------:R-:W-:Y:S01]  /*c420*/  QGMMA.64x192x32.F32.E4M3.E4M3 R24, R200, gdesc[UR4], R24, gsb0 ;  /* 0x02e00004c8187df3 */ /* 0x000fe20008000818 */
        /* <DEDUP_REMOVED lines=120> */
[----:B------:R-:W3:Y:S01]  /*cbb0*/  MUFU.EX2 R126, R126 ;  /* 0x0000007e007e7308 */ /* 0x000ee20000000800 */
[----:B0-----:R-:W-:-:S07]  /*cbc0*/  FADD.FTZ R191, R123, R194 ;  /* 0x000000c27bbf7221 */ /* 0x001fce0000010000 */
[----:B------:R-:W0:Y:S01]  /*cbd0*/  MUFU.EX2 R125, R125 ;  /* 0x0000007d007d7308 */ /* 0x000e220000000800 */
[----:B----4-:R-:W-:-:S07]  /*cbe0*/  FADD.FTZ R190, R124, R3 ;  /* 0x000000037cbe7221 */ /* 0x010fce0000010000 */
        /* <DEDUP_REMOVED lines=17> */
[----:B---3--:R-:W-:-:S01]  /*cd00*/  FADD.FTZ R191, R134, R191 ;  /* 0x000000bf86bf7221 */ /* 0x008fc20000010000 */
[----:B-1----:R-:W-:-:S03]  /*cd10*/  FADD.FTZ R3, R133, R2 ;  /* 0x0000000285037221 */ /* 0x002fc60000010000 */
[----:B0-----:R-:W-:Y:S01]  /*cd20*/  FADD.FTZ R2, R135, R191 ;  /* 0x000000bf87027221 */ /* 0x001fe20000010000 */
[----:B--2---:R-:W-:Y:S06]  /*cd30*/  @!P0 BRA `(.L_x_4927) ;  /* 0x0000000000048947 */ /* 0x004fec0003800000 */
[----:B------:R-:W-:Y:S01]  /*cd40*/  BPT.TRAP 0x1 ;  /* 0x000000040000795c */ /* 0x000fe20000300000 */
.L_x_4927:
        /* <DEDUP_REMOVED lines=148> */
.L_x_4918:
[----:B------:R-:W-:Y:S06]  /*d690*/  BAR.ARV 0x8, 0x180 ;  /* 0x0206000000007b1d */ /* 0x000fec0000002000 */
[----:B------:R-:W-:Y:S05]  /*d6a0*/  @!P0 BRA `(.L_x_4929) ;  /* 0x0000000000048947 */ /* 0x000fea0003800000 */
[----:B------:R-:W-:Y:S01]  /*d6b0*/  BPT.TRAP 0x1 ;  /* 0x000000040000795c */ /* 0x000fe20000300000 */
.L_x_4929:
[----:B------:R-:W-:Y:S01]  /*d6c0*/  ULEA UR9, UR48, UR41, 0x3 ;  /* 0x0000002930097291 */ /* 0x000fe2000f8e183f */
[----:B------:R-:W-:-:S05]  /*d6d0*/  IMAD.U32 R0, RZ, RZ, UR43 ;  /* 0x0000002bff007e24 */ /* 0x000fca000f8e00ff */
[----:B------:R-:W-:-:S04]  /*d6e0*/  SHF.L.U32 R0, R0, 0x1f, RZ ;  /* 0x0000001f00007819 */ /* 0x000fc800000006ff */
[----:B------:R0:W1:Y:S01]  /*d6f0*/  SYNCS.PHASECHK.TRANS64.TRYWAIT P1, [UR9+0x33450], R0 ;  /* 0x03345000ff0075a7 */ /* 0x0000620008020149 */
[----:B------:R-:W-:Y:S05]  /*d700*/  @!P0 BRA `(.L_x_4930) ;  /* 0x0000000000048947 */ /* 0x000fea0003800000 */
[----:B------:R-:W-:Y:S01]  /*d710*/  BPT.TRAP 0x1 ;  /* 0x000000040000795c */ /* 0x000fe20000300000 */
.L_x_4930:
[----:B-1----:R-:W-:Y:S05]  /*d720*/  @P1 BRA `(.L_x_4931) ;  /* 0x0000000000081947 */ /* 0x002fea0003800000 */
[----:B------:R-:W1:Y:S02]  /*d730*/  SYNCS.PHASECHK.TRANS64.TRYWAIT P1, [UR9+0x33450], R0 ;  /* 0x03345000ff0075a7 */ /* 0x000e640008020149 */
[----:B-1----:R-:W-:Y:S05]  /*d740*/  @!P1 BRA `(.L_x_4932) ;  /* 0x0000008800909947 */ /* 0x002fea0003800000 */
.L_x_4931:
        /* <DEDUP_REMOVED lines=18> */
[----:B------:R-:W-:Y:S01]  /*d870*/  UIADD3 UR4, UR8, 0x300, URZ ;  /* 0x0000030008047890 */ /* 0x000fe2000fffe03f */
[----:B------:R-:W-:Y:S02]  /*d880*/  WARPGROUP.DEPBAR.LE gsb0, 0x0 ;  /* 0x00008000000079c5 */ /* 0x000fe40000010000 */
[----:B------:R-:W-:-:S14]  /*d890*/  WARPGROUP.ARRIVE ;  /* 0x00000000000079c5 */ /* 0x000fdc0000000000 */
[----:B------:R-:W-:Y:S01]  /*d8a0*/  QGMMA.64x192x32.F32.E4M3.E4M3 R24, R212, gdesc[UR4], R24, gsb0 ;  /* 0x02e00004d4187df3 */ /* 0x000fe20008000818 */
[----:B------:R-:W-:Y:S01]  /*d8b0*/  UMOV UR6, UR4 ;  /* 0x0000000400067c82 */ /* 0x000fe20008000000 */
[----:B------:R-:W-:Y:S01]  /*d8c0*/  UMOV UR7, 0xc0000010 ;  /* 0xc000001000077882 */ /* 0x000fe20000000000 */
        /* <DEDUP_REMOVED lines=17> */
[----:B-1----:R-:W-:-:S05]  /*d9e0*/  IMAD.U32 R5, RZ, RZ, UR7 ;  /* 0x00000007ff057e24 */ /* 0x002fca000f8e00ff */
        /* <DEDUP_REMOVED lines=10> */
[----:B0-----:R-:W0:Y:S04]  /*da90*/  SHFL.BFLY PT, R0, R3, 0x2, 0x1f ;  /* 0x0c401f0003007f89 */ /* 0x001e2800000e0000 */
[----:B------:R-:W3:Y:S01]  /*daa0*/  SHFL.BFLY PT, R9, R2, 0x2, 0x1f ;  /* 0x0c401f0002097f89 */ /* 0x000ee200000e0000 */
[----:B0-----:R-:W-:-:S01]  /*dab0*/  FADD.FTZ R0, R0, R3 ;  /* 0x0000000300007221 */ /* 0x001fc20000010000 */
[----:B---3--:R-:W-:-:S04]  /*dac0*/  FADD.FTZ R9, R9, R2 ;  /* 0x0000000209097221 */ /* 0x008fc80000010000 */
[----:B------:R-:W0:Y:S04]  /*dad0*/  SHFL.BFLY PT, R7, R0, 0x1, 0x1f ;  /* 0x0c201f0000077f89 */ /* 0x000e2800000e0000 */
        /* <DEDUP_REMOVED lines=33> */
.L_x_4933:
        /* <DEDUP_REMOVED lines=106> */
.L_x_4900:
        /* <DEDUP_REMOVED lines=487> */
.L_x_4937:
[----:B------:R-:W-:Y:S05]  /*10200*/  BSYNC B1 ;  /* 0x0000000000017941 */ /* 0x000fea0003800000 */
.L_x_4936:
        /* <DEDUP_REMOVED lines=17> */
.L_x_4939:
[----:B------:R-:W-:Y:S05]  /*10320*/  BSYNC B1 ;  /* 0x0000000000017941 */ /* 0x000fea0003800000 */
.L_x_4938:
        /* <DEDUP_REMOVED lines=17> */
.L_x_4941:
[----:B------:R-:W-:Y:S05]  /*10440*/  BSYNC B1 ;  /* 0x0000000000017941 */ /* 0x000fea0003800000 */
.L_x_4940:
        /* <DEDUP_REMOVED lines=16> */
[----:B-1----:R-:W-:-:S04]  /*10550*/  LEA R2, P0, R22, R7, 0x1 ;  /* 0x0000000716027211 */ /* 0x002fc800078008ff */
[----:B------:R-:W-:-:S05]  /*10560*/  LEA.HI.X R3, R22, R9, R225, 0x1, P0 ;  /* 0x0000000916037211 */ /* 0x000fca00000f0ce1 */
[----:B------:R3:W-:Y:S01]  /*10570*/  ST.E.128 desc[UR50][R2.64], R60 ;  /* 0x0000003c02007985 */ /* 0x0007e2000c101d32 */
[----:B------:R-:W-:Y:S05]  /*10580*/  BRA `(.L_x_4942) ;  /* 0x0000000800947947 */ /* 0x000fea0003800000 */
.L_x_4935:
        /* <DEDUP_REMOVED lines=50> */
.L_x_4944:
[----:B------:R-:W-:Y:S05]  /*108b0*/  BSYNC B1 ;  /* 0x0000000000017941 */ /* 0x000fea0003800000 */
.L_x_4943:
        /* <DEDUP_REMOVED lines=59> */
.L_x_4946:
[----:B------:R-:W-:Y:S05]  /*10c70*/  BSYNC B1 ;  /* 0x0000000000017941 */ /* 0x000fea0003800000 */
.L_x_4945:
        /* <DEDUP_REMOVED lines=17> */
.L_x_4948:
[----:B------:R-:W-:Y:S05]  /*10d90*/  BSYNC B1 ;  /* 0x0000000000017941 */ /* 0x000fea0003800000 */
.L_x_4947:
        /* <DEDUP_REMOVED lines=17> */
.L_x_4950:
[----:B------:R-:W-:Y:S05]  /*10eb0*/  BSYNC B1 ;  /* 0x0000000000017941 */ /* 0x000fea0003800000 */
.L_x_4949:
        /* <DEDUP_REMOVED lines=18> */
.L_x_4942:
[----:B------:R-:W-:Y:S05]  /*10fe0*/  BSYNC B0 ;  /* 0x0000000000007941 */ /* 0x000fea0003800000 */
.L_x_4934:
[----:B------:R-:W-:Y:S02]  /*10ff0*/  ULDC UR5, c[0x0][0xc38] ;  /* 0x00030e0000057ab9 */ /* 0x000fe40000000800 */
[----:B------:R-:W-:-:S06]  /*11000*/  UISETP.GE.AND UP0, UPT, UR4, UR5, UPT ;  /* 0x000000050400728c */ /* 0x000fcc000bf06270 */
[----:B------:R-:W-:-:S13]  /*11010*/  PLOP3.LUT P0, PT, PT, PT, UP0, 0x80, 0x0 ;  /* 0x000000000000781c */ /* 0x000fda0003f0f008 */
[----:B------:R-:W-:Y:S05]  /*11020*/  @!P0 BRA `(.L_x_4951) ;  /* 0xfffffefc00648947 */ /* 0x000fea000383ffff */
[----:B------:R-:W-:Y:S05]  /*11030*/  EXIT ;  /* 0x000000000000794d */ /* 0x000fea0003800000 */
.L_x_4896:
        /* <DEDUP_REMOVED lines=30> */
[C---:B------:R-:W-:Y:S02]  /*11220*/  IMAD.SHL.U32 R3, R8.reuse, 0x2, RZ ;  /* 0x0000000208037824 */ /* 0x040fe400078e00ff */
[----:B------:R-:W-:Y:S01]  /*11230*/  IMAD.SHL.U32 R19, R8, 0x4, RZ ;  /* 0x0000000408137824 */ /* 0x000fe200078e00ff */
[----:B------:R-:W-:-:S04]  /*11240*/  LOP3.LUT R4, R0, 0x1b0, RZ, 0xc0, !PT ;  /* 0x000001b000047812 */ /* 0x000fc800078ec0ff */
[----:B------:R-:W-:Y:S01]  /*11250*/  LOP3.LUT R4, R4, 0x30, R3, 0x78, !PT ;  /* 0x0000003004047812 */ /* 0x000fe200078e7803 */
[----:B------:R-:W-:-:S05]  /*11260*/  IMAD.SHL.U32 R3, R8, 0x40, RZ ;  /* 0x0000004008037824 */ /* 0x000fca00078e00ff */
[----:B------:R-:W-:-:S04]  /*11270*/  LOP3.LUT R5, R3, 0x180, RZ, 0xc0, !PT ;  /* 0x0000018003057812 */ /* 0x000fc800078ec0ff */
[----:B------:R-:W-:Y:S01]  /*11280*/  LOP3.LUT R5, R5, 0x30, R2, 0xf8, !PT ;  /* 0x0000003005057812 */ /* 0x000fe200078ef802 */
[----:B------:R-:W-:-:S05]  /*11290*/  IMAD.SHL.U32 R2, R8, 0x20, RZ ;  /* 0x0000002008027824 */ /* 0x000fca00078e00ff */
[----:B------:R-:W-:-:S04]  /*112a0*/  LOP3.LUT R6, R2, 0x80, RZ, 0xc0, !PT ;  /* 0x0000008002067812 */ /* 0x000fc800078ec0ff */
[----:B------:R-:W-:-:S04]  /*112b0*/  LOP3.LUT R6, R6, 0x10, R8, 0xf8, !PT ;  /* 0x0000001006067812 */ /* 0x000fc800078ef808 */
[----:B------:R-:W-:Y:S01]  /*112c0*/  LOP3.LUT R19, R6, 0x10, R19, 0x78, !PT ;  /* 0x0000001006137812 */ /* 0x000fe200078e7813 */
[----:B------:R-:W-:-:S05]  /*112d0*/  IMAD.SHL.U32 R6, R9, 0x10, RZ ;  /* 0x0000001009067824 */ /* 0x000fca00078e00ff */
[----:B------:R-:W-:Y:S01]  /*112e0*/  LOP3.LUT R7, R6, 0x600, RZ, 0xc0, !PT ;  /* 0x0000060006077812 */ /* 0x000fe200078ec0ff */
[----:B------:R-:W-:-:S05]  /*112f0*/  IMAD.SHL.U32 R6, R8, 0x8, RZ ;  /* 0x0000000808067824 */ /* 0x000fca00078e00ff */
[----:B------:R-:W-:Y:S02]  /*11300*/  LOP3.LUT R6, R5, 0x30, R6, 0x78, !PT ;  /* 0x0000003005067812 */ /* 0x000fe400078e7806 */
[C---:B------:R-:W-:Y:S02]  /*11310*/  LOP3.LUT R5, R7.reuse, 0x60, R2, 0xf8, !PT ;  /* 0x0000006007057812 */ /* 0x040fe400078ef802 */
[----:B------:R-:W-:Y:S02]  /*11320*/  LOP3.LUT R3, R6, 0x640, R3, 0xf8, !PT ;  /* 0x0000064006037812 */ /* 0x000fe400078ef803 */
[----:B------:R-:W-:Y:S02]  /*11330*/  LOP3.LUT R7, R7, 0x40, R0, 0xf8, !PT ;  /* 0x0000004007077812 */ /* 0x000fe400078ef800 */
[----:B------:R-:W-:Y:S01]  /*11340*/  LOP3.LUT R8, R5, 0x100, R2, 0xf8, !PT ;  /* 0x0000010005087812 */ /* 0x000fe200078ef802 */
[----:B------:R0:W-:Y:S01]  /*11350*/  STL [R1], R3 ;  /* 0x0000000301007387 */ /* 0x0001e20000100800 */
[----:B------:R-:W-:-:S02]  /*11360*/  LOP3.LUT R4, R7, R4, RZ, 0xfc, !PT ;  /* 0x0000000407047212 */ /* 0x000fc400078efcff */
[----:B------:R-:W-:Y:S02]  /*11370*/  LOP3.LUT R0, R0, 0x30, RZ, 0xc0, !PT ;  /* 0x0000003000007812 */ /* 0x000fe400078ec0ff */
[----:B------:R-:W-:Y:S01]  /*11380*/  LOP3.LUT R19, R8, R19, RZ, 0xfc, !PT ;  /* 0x0000001308137212 */ /* 0x000fe200078efcff */
[----:B------:R-:W-:Y:S01]  /*11390*/  IMAD.IADD R4, R17, 0x1, R4 ;  /* 0x0000000111047824 */ /* 0x000fe200078e0204 */
[----:B0-----:R-:W-:-:S04]  /*113a0*/  SHF.R.U32.HI R3, RZ, 0x2, R9 ;  /* 0x00000002ff037819 */ /* 0x001fc80000011609 */
[----:B------:R-:W-:Y:S01]  /*113b0*/  STL [R1+0x18], R4 ;  /* 0x0000180401007387 */ /* 0x000fe20000100800 */
[----:B------:R-:W-:Y:S01]  /*113c0*/  LOP3.LUT R2, R3, 0x60, R2, 0xf8, !PT ;  /* 0x0000006003027812 */ /* 0x000fe200078ef802 */
[----:B------:R-:W-:Y:S02]  /*113d0*/  IMAD.U32 R3, RZ, RZ, UR6 ;  /* 0x00000006ff037e24 */ /* 0x000fe4000f8e00ff */
[----:B------:R-:W-:-:S03]  /*113e0*/  IMAD.MOV.U32 R2, RZ, RZ, 0x1 ;  /* 0x00000001ff027424 */ /* 0x000fc600078e00ff */
[----:B------:R-:W-:Y:S04]  /*113f0*/  STL [R1+0x1c], R3 ;  /* 0x00001c0301007387 */ /* 0x000fe80000100800 */
[----:B------:R-:W-:Y:S04]  /*11400*/  STL [R1+0x4], RZ ;  /* 0x000004ff01007387 */ /* 0x000fe80000100800 */
[----:B------:R0:W-:Y:S04]  /*11410*/  STL [R1+0x8], R2 ;  /* 0x0000080201007387 */ /* 0x0001e80000100800 */
[----:B------:R1:W-:Y:S01]  /*11420*/  STL [R1+0x20], RZ ;  /* 0x000020ff01007387 */ /* 0x0003e20000100800 */
[----:B0-----:R-:W-:-:S02]  /*11430*/  LOP3.LUT R2, R0, 0x40, RZ, 0xfc, !PT ;  /* 0x0000004000027812 */ /* 0x001fc400078efcff */
[----:B-1----:R-:W-:-:S07]  /*11440*/  LOP3.LUT R0, R0, 0x80, RZ, 0xfc, !PT ;  /* 0x0000008000007812 */ /* 0x002fce00078efcff */
.L_x_5017:
        /* <DEDUP_REMOVED lines=14> */
[----:B01----:R-:W-:Y:S05]  /*11530*/  @!P0 BRA `(.L_x_4953) ;  /* 0x0000000000208947 */ /* 0x003fea0003800000 */
        /* <DEDUP_REMOVED lines=8> */
.L_x_4953:
[----:B------:R-:W-:Y:S01]  /*115c0*/  ULDC UR9, c[0x0][0xc54] ;  /* 0x0003150000097ab9 */ /* 0x000fe20000000800 */
[----:B------:R-:W-:Y:S01]  /*115d0*/  UMOV UR5, UR8 ;  /* 0x0000000800057c82 */ /* 0x000fe20008000000 */
[----:B------:R-:W-:-:S11]  /*115e0*/  UISETP.NE.AND UP0, UPT, UR9, 0x1, UPT ;  /* 0x000000010900788c */ /* 0x000fd6000bf05270 */
[----:B------:R-:W-:Y:S02]  /*115f0*/  @UP0 ULDC.64 UR10, c[0x0][0xc58] ;  /* 0x00031600000a0ab9 */ /* 0x000fe40000000a00 */
[----:B------:R-:W-:-:S04]  /*11600*/  UIMAD.WIDE.U32 UR6, UR8, UR10, URZ ;  /* 0x0000000a080672a5 */ /* 0x000fc8000f8e003f */
[----:B------:R-:W-:-:S04]  /*11610*/  @UP0 USHF.R.U32.HI UR5, URZ, UR11, UR7 ;  /* 0x0000000b3f050299 */ /* 0x000fc80008011607 */
[----:B------:R-:W-:-:S12]  /*11620*/  UIMAD UR6, UR5, UR9, URZ ;  /* 0x00000009050672a4 */ /* 0x000fd8000f8e023f */
.L_x_4954:
[----:B------:R-:W-:Y:S01]  /*11630*/  ULOP3.LUT UR41, URZ, UR5, URZ, 0x33, !UPT ;  /* 0x000000053f297292 */ /* 0x000fe2000f8e333f */
[----:B------:R-:W-:Y:S01]  /*11640*/  BSSY B7, `(.L_x_4955) ;  /* 0x0000434000077945 */ /* 0x000fe20003800000 */
[----:B------:R-:W-:Y:S01]  /*11650*/  ULDC UR7, c[0x0][0x448] ;  /* 0x0001120000077ab9 */ /* 0x000fe20000000800 */
[----:B------:R-:W-:Y:S01]  /*11660*/  ULDC UR5, c[0x0][0xc3c] ;  /* 0x00030f0000057ab9 */ /* 0x000fe20000000800 */
[----:B------:R-:W-:Y:S02]  /*11670*/  UISETP.NE.AND UP1, UPT, UR7, 0x1, UPT ;  /* 0x000000010700788c */ /* 0x000fe4000bf25270 */
[----:B------:R-:W-:Y:S01]  /*11680*/  UIADD3 UR41, UR41, UR5, URZ ;  /* 0x0000000529297290 */ /* 0x000fe2000fffe03f */
[----:B------:R-:W-:Y:S01]  /*11690*/  ULDC.64 UR10, c[0x0][0x418] ;  /* 0x00010600000a7ab9 */ /* 0x000fe20000000a00 */
[----:B------:R-:W-:Y:S02]  /*116a0*/  UIADD3 UR5, UR8, -UR6, URZ ;  /* 0x8000000608057290 */ /* 0x000fe4000fffe03f */
[----:B------:R-:W-:-:S02]  /*116b0*/  UISETP.NE.U32.AND UP0, UPT, UR10, URZ, UPT ;  /* 0x0000003f0a00728c */ /* 0x000fc4000bf05070 */
[----:B------:R-:W-:Y:S02]  /*116c0*/  USHF.L.U32 UR8, UR41, 0x7, URZ ;  /* 0x0000000729087899 */ /* 0x000fe4000800063f */
[----:B------:R-:W-:Y:S01]  /*116d0*/  UISETP.NE.AND.EX UP0, UPT, UR11, URZ, UPT, UP0 ;  /* 0x0000003f0b00728c */ /* 0x000fe2000bf05300 */
[----:B------:R-:W-:Y:S01]  /*116e0*/  ULDC UR7, c[0x0][0x288] ;  /* 0x0000a20000077ab9 */ /* 0x000fe20000000800 */
[----:B------:R-:W-:Y:S01]  /*116f0*/  UIADD3 UR8, UR8, 0x7f, URZ ;  /* 0x0000007f08087890 */ /* 0x000fe2000fffe03f */
        /* <DEDUP_REMOVED lines=11> */
[----:B------:R-:W-:Y:S02]  /*117b0*/  UIMAD.WIDE UR6, UR6, 0x66666667, URZ ;  /* 0x66666667060678a5 */ /* 0x000fe4000f8e023f */
[----:B------:R-:W-:Y:S02]  /*117c0*/  UIMAD.WIDE UR8, UR8, 0x66666667, URZ ;  /* 0x66666667080878a5 */ /* 0x000fe4000f8e023f */
[----:B------:R-:W-:-:S02]  /*117d0*/  USHF.R.U32.HI UR12, URZ, 0x1f, UR7 ;  /* 0x0000001f3f0c7899 */ /* 0x000fc40008011607 */
[----:B------:R-:W-:Y:S01]  /*117e0*/  USHF.R.U32.HI UR6, URZ, 0x1f, UR9 ;  /* 0x0000001f3f067899 */ /* 0x000fe20008011609 */
[----:B------:R-:W-:Y:S01]  /*117f0*/  ULDC UR11, c[0x0][0xc48] ;  /* 0x00031200000b7ab9 */ /* 0x000fe20000000800 */
[----:B------:R-:W-:Y:S02]  /*11800*/  ULEA.HI.SX32 UR12, UR7, UR12, 0x1a ;  /* 0x0000000c070c7291 */ /* 0x000fe4000f8fd23f */
[----:B------:R-:W-:Y:S02]  /*11810*/  ULEA.HI.SX32 UR6, UR9, UR6, 0x1a ;  /* 0x0000000609067291 */ /* 0x000fe4000f8fd23f */
        /* <DEDUP_REMOVED lines=32> */
.L_x_4956:
        /* <DEDUP_REMOVED lines=20> */
.L_x_4959:
[----:B------:R-:W-:Y:S05]  /*11b60*/  BSYNC B6 ;  /* 0x0000000000067941 */ /* 0x000fea0003800000 */
.L_x_4958:
        /* <DEDUP_REMOVED lines=24> */
.L_x_4961:
[----:B------:R-:W-:Y:S05]  /*11cf0*/  BSYNC B6 ;  /* 0x0000000000067941 */ /* 0x000fea0003800000 */
.L_x_4960:
        /* <DEDUP_REMOVED lines=20> */
.L_x_4963:
[----:B------:R-:W-:Y:S05]  /*11e40*/  BSYNC B6 ;  /* 0x0000000000067941 */ /* 0x000fea0003800000 */
.L_x_4962:
        /* <DEDUP_REMOVED lines=19> */
.L_x_4965:
[----:B------:R-:W-:Y:S05]  /*11f80*/  BSYNC B6 ;  /* 0x0000000000067941 */ /* 0x000fea0003800000 */
.L_x_4964:
        /* <DEDUP_REMOVED lines=27> */
.L_x_5036:
        /* <DEDUP_REMOVED lines=11> */
.L_x_5039:
        /* <DEDUP_REMOVED lines=20> */
.L_x_4969:
[----:B-1----:R-:W0:Y:S04]  /*12330*/  LDL R3, [R1+0x4] ;  /* 0x0000040001037983 */ /* 0x002e280000100800 */
        /* <DEDUP_REMOVED lines=8> */
.L_x_5040:
        /* <DEDUP_REMOVED lines=8> */
.L_x_4971:
[----:B------:R-:W2:Y:S01]  /*12440*/  LDL R2, [R1+0x4] ;  /* 0x0000040001027983 */ /* 0x000ea20000100800 */
[----:B------:R-:W-:Y:S01]  /*12450*/  R2UR UR33, R4 ;  /* 0x00000000042172ca */ /* 0x000fe200000e0000 */
[----:B------:R-:W-:Y:S01]  /*12460*/  IMAD R0, R0, 0xa0, RZ ;  /* 0x000000a000007824 */ /* 0x000fe200078e02ff */
        /* <DEDUP_REMOVED lines=28> */
.L_x_5041:
        /* <DEDUP_REMOVED lines=8> */
.L_x_4973:
        /* <DEDUP_REMOVED lines=33> */
.L_x_4967:
        /* <DEDUP_REMOVED lines=22> */
.L_x_4975:
[----:B---3--:R-:W-:Y:S05]  /*12a20*/  BSYNC B6 ;  /* 0x0000000000067941 */ /* 0x008fea0003800000 */
.L_x_4974:
[----:B------:R-:W1:Y:S01]  /*12a30*/  LDC R7, c[0x0][0x448] ;  /* 0x00011200ff077b82 */ /* 0x000e620000000800 */
[----:B------:R-:W0:Y:S01]  /*12a40*/  S2R R0, SR_TID.X ;  /* 0x0000000000007919 */ /* 0x000e220000002100 */
[----:B------:R-:W-:Y:S01]  /*12a50*/  USHF.R.S32.HI UR4, URZ, 0x1f, UR36 ;  /* 0x0000001f3f047899 */ /* 0x000fe20008011424 */
[----:B------:R-:W-:Y:S01]  /*12a60*/  ULDC.64 UR8, c[0x0][0x2d8] ;  /* 0x0000b60000087ab9 */ /* 0x000fe20000000a00 */
[----:B------:R-:W2:Y:S02]  /*12a70*/  S2R R2, SR_TID.X ;  /* 0x0000000000027919 */ /* 0x000ea40000002100 */
[----:B------:R-:W-:Y:S02]  /*12a80*/  UIMAD UR6, UR4, UR8, URZ ;  /* 0x00000008040672a4 */ /* 0x000fe4000f8e023f */
[----:B------:R-:W-:Y:S01]  /*12a90*/  UIMAD.WIDE.U32 UR4, UR36, UR8, URZ ;  /* 0x00000008240472a5 */ /* 0x000fe2000f8e003f */
[----:B------:R-:W3:Y:S01]  /*12aa0*/  S2R R8, SR_TID.X ;  /* 0x0000000000087919 */ /* 0x000ee20000002100 */
[----:B------:R-:W-:-:S02]  /*12ab0*/  UIMAD UR6, UR36, UR9, UR6 ;  /* 0x00000009240672a4 */ /* 0x000fc4000f8e0206 */
[----:B------:R-:W-:Y:S01]  /*12ac0*/  USHF.R.S32.HI UR7, URZ, 0x1f, UR43 ;  /* 0x0000001f3f077899 */ /* 0x000fe2000801142b */
[----:B------:R-:W4:Y:S01]  /*12ad0*/  S2R R10, SR_TID.X ;  /* 0x00000000000a7919 */ /* 0x000f220000002100 */
[----:B------:R-:W-:Y:S01]  /*12ae0*/  UIADD3 UR5, UR5, UR6, URZ ;  /* 0x0000000605057290 */ /* 0x000fe2000fffe03f */
[----:B------:R-:W-:-:S03]  /*12af0*/  ULDC.64 UR8, c[0x0][0x2e0] ;  /* 0x0000b80000087ab9 */ /* 0x000fc60000000a00 */
[----:B------:R-:W-:Y:S02]  /*12b00*/  UIMAD.WIDE.U32 UR4, UR43, UR8, UR4 ;  /* 0x000000082b0472a5 */ /* 0x000fe4000f8e0004 */
[----:B------:R-:W-:Y:S01]  /*12b10*/  UIMAD UR6, UR7, UR8, URZ ;  /* 0x00000008070672a4 */ /* 0x000fe2000f8e023f */
[----:B-1----:R-:W-:-:S03]  /*12b20*/  ISETP.NE.AND P0, PT, R7, 0x1, PT ;  /* 0x000000010700780c */ /* 0x002fc60003f05270 */
[----:B------:R-:W-:Y:S01]  /*12b30*/  UIMAD UR6, UR43, UR9, UR6 ;  /* 0x000000092b0672a4 */ /* 0x000fe2000f8e0206 */
[----:B------:R-:W-:-:S03]  /*12b40*/  IMAD.U32 R5, RZ, RZ, UR5 ;  /* 0x00000005ff057e24 */ /* 0x000fc6000f8e00ff */
[----:B------:R-:W-:Y:S01]  /*12b50*/  UIADD3 UR6, UR5, UR6, URZ ;  /* 0x0000000605067290 */ /* 0x000fe2000fffe03f */
[----:B0-----:R-:W-:-:S05]  /*12b60*/  IMAD.SHL.U32 R4, R0, 0x20, RZ ;  /* 0x0000002000047824 */ /* 0x001fca00078e00ff */
[----:B------:R-:W0:Y:S01]  /*12b70*/  @P0 LDC R3, c[0x0][0x44c] ;  /* 0x00011300ff030b82 */ /* 0x000e220000000800 */
[----:B--2---:R-:W-:Y:S01]  /*12b80*/  LOP3.LUT R2, R2, 0x7f, RZ, 0xc0, !PT ;  /* 0x0000007f02027812 */ /* 0x004fe200078ec0ff */
[----:B---3--:R-:W-:-:S03]  /*12b90*/  IMAD.SHL.U32 R8, R8, 0x10, RZ ;  /* 0x0000001008087824 */ /* 0x008fc600078e00ff */
[----:B------:R-:W-:-:S03]  /*12ba0*/  SHF.R.U32.HI R2, RZ, 0x2, R2 ;  /* 0x00000002ff027819 */ /* 0x000fc60000011602 */
[----:B------:R-:W1:Y:S01]  /*12bb0*/  @P0 LDC R0, c[0x0][0x450] ;  /* 0x00011400ff000b82 */ /* 0x000e620000000800 */
[----:B------:R-:W-:Y:S01]  /*12bc0*/  LOP3.LUT R4, R2, 0x60, R4, 0xf8, !PT ;  /* 0x0000006002047812 */ /* 0x000fe200078ef804 */
[----:B------:R-:W-:Y:S01]  /*12bd0*/  IMAD.U32 R2, RZ, RZ, UR41 ;  /* 0x00000029ff027e24 */ /* 0x000fe2000f8e00ff */
[----:B------:R-:W-:Y:S01]  /*12be0*/  LOP3.LUT R8, R8, 0x30, RZ, 0xc0, !PT ;  /* 0x0000003008087812 */ /* 0x000fe200078ec0ff */
[----:B----4-:R-:W-:Y:S02]  /*12bf0*/  IMAD.SHL.U32 R9, R10, 0x10, RZ ;  /* 0x000000100a097824 */ /* 0x010fe400078e00ff */
[----:B------:R-:W-:Y:S01]  /*12c00*/  IMAD R2, R2, 0x80, R4 ;  /* 0x0000008002027824 */ /* 0x000fe200078e0204 */
[C---:B------:R-:W-:Y:S01]  /*12c10*/  LOP3.LUT R11, R8.reuse, 0x40, RZ, 0xfc, !PT ;  /* 0x00000040080b7812 */ /* 0x040fe200078efcff */
[----:B------:R-:W-:Y:S01]  /*12c20*/  IMAD.U32 R4, RZ, RZ, UR4 ;  /* 0x00000004ff047e24 */ /* 0x000fe2000f8e00ff */
[----:B------:R-:W-:Y:S01]  /*12c30*/  ULDC.64 UR4, c[0x0][0x2d0] ;  /* 0x0000b40000047ab9 */ /* 0x000fe20000000a00 */
[----:B------:R-:W-:Y:S01]  /*12c40*/  IMAD.MOV.U32 R6, RZ, RZ, R2 ;  /* 0x000000ffff067224 */ /* 0x000fe200078e0002 */
[----:B------:R-:W-:-:S02]  /*12c50*/  LOP3.LUT R8, R8, 0x80, RZ, 0xfc, !PT ;  /* 0x0000008008087812 */ /* 0x000fc400078efcff */
[----:B------:R-:W-:Y:S01]  /*12c60*/  LOP3.LUT R9, R9, 0x30, RZ, 0xc0, !PT ;  /* 0x0000003009097812 */ /* 0x000fe200078ec0ff */
[----:B0-----:R-:W-:-:S05]  /*12c70*/  @P0 IMAD.HI.U32 R3, R2, R3, RZ ;  /* 0x0000000302030227 */ /* 0x001fca00078e00ff */
[----:B-1----:R-:W-:Y:S01]  /*12c80*/  @P0 SHF.R.U32.HI R6, RZ, R0, R3 ;  /* 0x00000000ff060219 */ /* 0x002fe20000011603 */
[----:B------:R-:W-:Y:S01]  /*12c90*/  IMAD.U32 R3, RZ, RZ, UR6 ;  /* 0x00000006ff037e24 */ /* 0x000fe2000f8e00ff */
[----:B------:R-:W-:-:S03]  /*12ca0*/  ULDC.64 UR6, c[0x0][0x280] ;  /* 0x0000a00000067ab9 */ /* 0x000fc60000000a00 */
[----:B------:R-:W-:-:S04]  /*12cb0*/  IMAD.MOV R0, RZ, RZ, -R6 ;  /* 0x000000ffff007224 */ /* 0x000fc800078e0a06 */
[----:B------:R-:W-:Y:S02]  /*12cc0*/  IMAD R0, R7, R0, R2 ;  /* 0x0000000007007224 */ /* 0x000fe400078e0202 */
[----:B------:R-:W-:Y:S01]  /*12cd0*/  IMAD.MOV.U32 R2, RZ, RZ, R4 ;  /* 0x000000ffff027224 */ /* 0x000fe200078e0004 */
[----:B------:R-:W-:-:S03]  /*12ce0*/  SHF.R.S32.HI R4, RZ, 0x1f, R6 ;  /* 0x0000001fff047819 */ /* 0x000fc60000011406 */
        /* <DEDUP_REMOVED lines=21> */
[----:B------:R-:W-:Y:S01]  /*12e40*/  IMAD.U32 R0, RZ, RZ, UR41 ;  /* 0x00000029ff007e24 */ /* 0x000fe2000f8e00ff */
[----:B------:R-:W-:Y:S02]  /*12e50*/  ULDC UR4, c[0x0][0x288] ;  /* 0x0000a20000047ab9 */ /* 0x000fe40000000800 */
[----:B------:R-:W1:Y:S01]  /*12e60*/  SHFL.IDX PT, R5, R3, RZ, 0x1c1f ;  /* 0x001c1fff03057589 */ /* 0x000e6200000e0000 */
[----:B------:R-:W-:Y:S02]  /*12e70*/  IMAD R2, R7, UR4, RZ ;  /* 0x0000000407027c24 */ /* 0x000fe4000f8e02ff */
[----:B------:R-:W-:-:S05]  /*12e80*/  IMAD R0, R0, 0x80, R10 ;  /* 0x0000008000007824 */ /* 0x000fca00078e020a */
[----:B------:R-:W-:-:S13]  /*12e90*/  ISETP.GE.AND P4, PT, R0, R2, PT ;  /* 0x000000020000720c */ /* 0x000fda0003f86270 */
[----:B0-----:R-:W-:-:S05]  /*12ea0*/  @!P4 IADD3 R6, P3, R9, R6, RZ ;  /* 0x000000060906c210 */ /* 0x001fca0007f7e0ff */
[----:B-1----:R-:W-:-:S04]  /*12eb0*/  @!P4 IMAD.X R5, RZ, RZ, R5, P3 ;  /* 0x000000ffff05c224 */ /* 0x002fc800018e0605 */
        /* <DEDUP_REMOVED lines=27> */
.L_x_5050:
        /* <DEDUP_REMOVED lines=12> */
.L_x_4978:
[----:B------:R-:W-:Y:S05]  /*13130*/  BSYNC B0 ;  /* 0x0000000000007941 */ /* 0x000fea0003800000 */
.L_x_4977:
[----:B------:R-:W-:Y:S01]  /*13140*/  NOP ;  /* 0x0000000000007918 */ /* 0x000fe20000000000 */
[----:B------:R-:W-:-:S13]  /*13150*/  PLOP3.LUT P0, PT, PT, PT, PT, 0x80, 0x0 ;  /* 0x000000000000781c */ /* 0x000fda0003f0f070 */
.L_x_4979:
        /* <DEDUP_REMOVED lines=18> */
.L_x_5051:
[----:B------:R-:W-:Y:S05]  /*13280*/  BSYNC B0 ;  /* 0x0000000000007941 */ /* 0x000fea0003800000 */
.L_x_4980:
[----:B------:R-:W-:-:S06]  /*13290*/  UISETP.GE.AND UP0, UPT, UR40, 0x2, UPT ;  /* 0x000000022800788c */ /* 0x000fcc000bf06270 */
[----:B------:R-:W-:-:S13]  /*132a0*/  PLOP3.LUT P0, PT, PT, PT, UP0, 0x80, 0x0 ;  /* 0x000000000000781c */ /* 0x000fda0003f0f008 */
[----:B------:R-:W-:Y:S05]  /*132b0*/  @!P0 BRA `(.L_x_4982) ;  /* 0x0000001800088947 */ /* 0x000fea0003800000 */
[----:B-1----:R1:W5:Y:S01]  /*132c0*/  LDL.LU R0, [R1+0x8] ;  /* 0x0000080001007983 */ /* 0x0023620000300800 */
[----:B------:R-:W-:-:S03]  /*132d0*/  UIADD3 UR4, UR40, -0x2, URZ ;  /* 0xfffffffe28047890 */ /* 0x000fc6000fffe03f */
[----:B0-----:R1:W5:Y:S03]  /*132e0*/  LDL.LU R8, [R1+0x4] ;  /* 0x0000040001087983 */ /* 0x0013660000300800 */
[----:B------:R-:W-:-:S07]  /*132f0*/  IMAD.U32 R2, RZ, RZ, UR4 ;  /* 0x00000004ff027e24 */ /* 0x000fce000f8e00ff */
.L_x_5006:
[----:B------:R-:W2:Y:S01]  /*13300*/  LDL R5, [R1+0xc] ;  /* 0x00000c0001057983 */ /* 0x000ea20000100800 */
        /* <DEDUP_REMOVED lines=34> */
.L_x_4985:
        /* <DEDUP_REMOVED lines=8> */
.L_x_5052:
[----:B------:R-:W-:Y:S05]  /*135b0*/  BSYNC B1 ;  /* 0x0000000000017941 */ /* 0x000fea0003800000 */
.L_x_4986:
        /* <DEDUP_REMOVED lines=9> */
.L_x_4989:
[----:B------:R-:W-:Y:S05]  /*13650*/  BSYNC B1 ;  /* 0x0000000000017941 */ /* 0x000fea0003800000 */
.L_x_4988:
[----:B------:R-:W2:Y:S01]  /*13660*/  LDL R4, [R1+0x4] ;  /* 0x0000040001047983 */ /* 0x000ea20000100800 */
[----:B------:R-:W-:Y:S01]  /*13670*/  IMAD.MOV.U32 R14, RZ, RZ, RZ ;  /* 0x000000ffff0e7224 */ /* 0x000fe200078e00ff */
[----:B------:R-:W-:Y:S01]  /*13680*/  UIADD3 UR4, UP0, UR46, 0x470, URZ ;  /* 0x000004702e047890 */ /* 0x000fe2000ff1e03f */
[----:B------:R-:W-:Y:S01]  /*13690*/  IMAD R7, R3, 0xa0, RZ ;  /* 0x000000a003077824 */ /* 0x000fe200078e02ff */
[----:B------:R-:W-:Y:S01]  /*136a0*/  PLOP3.LUT P0, PT, PT, PT, PT, 0x80, 0x0 ;  /* 0x000000000000781c */ /* 0x000fe20003f0f070 */
[----:B------:R-:W-:Y:S01]  /*136b0*/  VIADD R3, R6, 0x33470 ;  /* 0x0003347006037836 */ /* 0x000fe20000000000 */
[----:B------:R-:W-:Y:S01]  /*136c0*/  R2UR UR10, R14 ;  /* 0x000000000e0a72ca */ /* 0x000fe200000e0000 */
[----:B------:R-:W-:Y:S01]  /*136d0*/  UIADD3.X UR5, URZ, UR47, URZ, UP0, !UPT ;  /* 0x0000002f3f057290 */ /* 0x000fe200087fe43f */
[----:B------:R-:W-:Y:S01]  /*136e0*/  UMOV UR6, 0x0 ;  /* 0x0000000000067882 */ /* 0x000fe20000000000 */
[----:B------:R-:W-:Y:S01]  /*136f0*/  UMOV UR7, 0x14f00000 ;  /* 0x14f0000000077882 */ /* 0x000fe20000000000 */
[----:B--2---:R-:W-:-:S04]  /*13700*/  IMAD R4, R4, 0x7800, R17 ;  /* 0x0000780004047824 */ /* 0x004fc800078e0211 */
[----:B------:R-:W-:-:S07]  /*13710*/  VIADD R9, R4, 0xf200 ;  /* 0x0000f20004097836 */ /* 0x000fce0000000000 */
.L_x_4990:
        /* <DEDUP_REMOVED lines=16> */
.L_x_4991:
        /* <DEDUP_REMOVED lines=16> */
.L_x_4992:
        /* <DEDUP_REMOVED lines=13> */
.L_x_5053:
[----:B------:R-:W-:Y:S05]  /*139f0*/  BSYNC B1 ;  /* 0x0000000000017941 */ /* 0x000fea0003800000 */
.L_x_4993:
[----:B------:R-:W-:Y:S01]  /*13a00*/  BSSY B1, `(.L_x_4995) ;  /* 0x000000b000017945 */ /* 0x000fe20003800000 */
[----:B------:R-:W-:Y:S02]  /*13a10*/  IMAD.MOV.U32 R10, RZ, RZ, 0x0 ;  /* 0x00000000ff0a7424 */ /* 0x000fe400078e00ff */
[----:B------:R-:W-:Y:S01]  /*13a20*/  IMAD.MOV.U32 R11, RZ, RZ, 0x14f00000 ;  /* 0x14f00000ff0b7424 */ /* 0x000fe200078e00ff */
[----:B------:R-:W-:Y:S06]  /*13a30*/  @P1 BRA `(.L_x_4996) ;  /* 0x00000000001c1947 */ /* 0x000fec0003800000 */
[----:B------:R-:W3:Y:S02]  /*13a40*/  S2R R3, SR_TID.X ;  /* 0x0000000000037919 */ /* 0x000ee40000002100 */
[----:B---3--:R-:W-:Y:S01]  /*13a50*/  LOP3.LUT R9, R3, 0x1f, RZ, 0xc0, !PT ;  /* 0x0000001f03097812 */ /* 0x008fe200078ec0ff */
[----:B------:R-:W-:-:S03]  /*13a60*/  IMAD.MOV.U32 R3, RZ, RZ, 0x7800 ;  /* 0x00007800ff037424 */ /* 0x000fc600078e00ff */
[----:B------:R-:W-:Y:S01]  /*13a70*/  ISETP.NE.AND P0, PT, R9, RZ, PT ;  /* 0x000000ff0900720c */ /* 0x000fe20003f05270 */
[----:B------:R3:W-:-:S12]  /*13a80*/  SYNCS.ARRIVE.TRANS64 RZ, [R6+URZ+0x33430], R3 ;  /* 0x0334300306ff79a7 */ /* 0x0007d8000800003f */
[----:B---3--:R-:W-:Y:S05]  /*13a90*/  @!P0 BRA `(.L_x_4996) ;  /* 0x0000000000048947 */ /* 0x008fea0003800000 */
[----:B------:R-:W-:Y:S01]  /*13aa0*/  BPT.TRAP 0x1 ;  /* 0x000000040000795c */ /* 0x000fe20000300000 */
.L_x_4996:
[----:B------:R-:W-:Y:S05]  /*13ab0*/  BSYNC B1 ;  /* 0x0000000000017941 */ /* 0x000fea0003800000 */
.L_x_4995:
        /* <DEDUP_REMOVED lines=8> */
.L_x_4997:
        /* <DEDUP_REMOVED lines=15> */
.L_x_4998:
        /* <DEDUP_REMOVED lines=15> */
.L_x_4999:
        /* <DEDUP_REMOVED lines=10> */
.L_x_4984:
[----:B------:R-:W-:Y:S05]  /*13dc0*/  BSYNC B0 ;  /* 0x0000000000007941 */ /* 0x000fea0003800000 */
.L_x_4983:
[----:B------:R-:W-:-:S06]  /*13dd0*/  UISETP.NE.AND UP0, UPT, UR39, 0x3, UPT ;  /* 0x000000032700788c */ /* 0x000fcc000bf05270 */
[----:B------:R-:W-:-:S13]  /*13de0*/  PLOP3.LUT P0, PT, PT, PT, UP0, 0x80, 0x0 ;  /* 0x000000000000781c */ /* 0x000fda0003f0f008 */
[----:B------:R-:W-:Y:S05]  /*13df0*/  @!P0 BRA `(.L_x_5000) ;  /* 0x0000000000048947 */ /* 0x000fea0003800000 */
[----:B------:R-:W-:Y:S01]  /*13e00*/  BPT.TRAP 0x1 ;  /* 0x000000040000795c */ /* 0x000fe20000300000 */
.L_x_5000:
[----:B------:R-:W-:Y:S01]  /*13e10*/  IMAD.U32 R3, RZ, RZ, UR44 ;  /* 0x0000002cff037e24 */ /* 0x000fe2000f8e00ff */
[----:B------:R-:W-:Y:S01]  /*13e20*/  LOP3.LUT R4, R0, 0x1, RZ, 0x3c, !PT ;  /* 0x0000000100047812 */ /* 0x000fe200078e3cff */
[----:B------:R-:W-:Y:S03]  /*13e30*/  BSSY B0, `(.L_x_5001) ;  /* 0x0000006000007945 */ /* 0x000fe60003800000 */
[----:B------:R-:W-:Y:S01]  /*13e40*/  ISETP.NE.AND P0, PT, R3, 0x3, PT ;  /* 0x000000030300780c */ /* 0x000fe20003f05270 */
[----:B------:R-:W-:Y:S01]  /*13e50*/  IMAD R3, R8, 0x8, R17 ;  /* 0x0000000808037824 */ /* 0x000fe200078e0211 */
[----:B------:R-:W-:-:S04]  /*13e60*/  SHF.L.U32 R4, R4, 0x1f, RZ ;  /* 0x0000001f04047819 */ /* 0x000fc800000006ff */
[----:B------:R-:W0:Y:S02]  /*13e70*/  SYNCS.PHASECHK.TRANS64.TRYWAIT P1, [R3+URZ+0x33470], R4 ;  /* 0x03347004030075a7 */ /* 0x000e24000802017f */
[----:B0-----:R-:W-:Y:S05]  /*13e80*/  @!P1 BRA `(.L_x_5002) ;  /* 0x0000002800c89947 */ /* 0x001fea0003800000 */
.L_x_5054:
[----:B------:R-:W-:Y:S05]  /*13e90*/  BSYNC B0 ;  /* 0x0000000000007941 */ /* 0x000fea0003800000 */
.L_x_5001:
[----:B------:R-:W-:Y:S05]  /*13ea0*/  @!P0 BRA `(.L_x_5003) ;  /* 0x0000000000048947 */ /* 0x000fea0003800000 */
[----:B------:R-:W-:Y:S01]  /*13eb0*/  BPT.TRAP 0x1 ;  /* 0x000000040000795c */ /* 0x000fe20000300000 */
.L_x_5003:
[----:B0-----:R-:W-:Y:S01]  /*13ec0*/  SHF.L.U32 R4, R0, 0x1f, RZ ;  /* 0x0000001f00047819 */ /* 0x001fe200000006ff */
[----:B------:R-:W-:-:S03]  /*13ed0*/  IMAD R0, R8, 0x7800, RZ ;  /* 0x0000780008007824 */ /* 0x000fc600078e02ff */
[----:B------:R-:W0:Y:S02]  /*13ee0*/  SYNCS.PHASECHK.TRANS64.TRYWAIT P1, [R3+URZ+0x33460], R4 ;  /* 0x03346004030075a7 */ /* 0x000e24000802017f */
[----:B0-----:R-:W-:Y:S05]  /*13ef0*/  @!P1 BRA `(.L_x_5004) ;  /* 0x0000002800c09947 */ /* 0x001fea0003800000 */
.L_x_5055:
[----:B------:R2:W-:Y:S04]  /*13f00*/  STL [R1+0x24], R2 ;  /* 0x0000240201007387 */ /* 0x0005e80000100800 */
[----:B--2---:R-:W0:Y:S01]  /*13f10*/  LDL R2, [R1] ;  /* 0x0000000001027983 */ /* 0x004e220000100800 */
[----:B------:R-:W-:Y:S05]  /*13f20*/  WARPSYNC.ALL ;  /* 0x0000000000007948 */ /* 0x000fea0003800000 */
[----:B------:R-:W-:-:S02]  /*13f30*/  VIADD R14, R0, 0x2800 ;  /* 0x00002800000e7836 */ /* 0x000fc40000000000 */
[C---:B------:R-:W-:Y:S02]  /*13f40*/  VIADD R12, R0.reuse, 0x800 ;  /* 0x00000800000c7836 */ /* 0x040fe40000000000 */
[C---:B------:R-:W-:Y:S02]  /*13f50*/  VIADD R13, R0.reuse, 0x5000 ;  /* 0x00005000000d7836 */ /* 0x040fe40000000000 */
[C---:B------:R-:W-:Y:S02]  /*13f60*/  VIADD R15, R0.reuse, 0x1800 ;  /* 0x00001800000f7836 */ /* 0x040fe40000000000 */
[C---:B------:R-:W-:Y:S02]  /*13f70*/  VIADD R21, R0.reuse, 0x2000 ;  /* 0x0000200000157836 */ /* 0x040fe40000000000 */
[C---:B------:R-:W-:Y:S01]  /*13f80*/  VIADD R20, R0.reuse, 0x5800 ;  /* 0x0000580000147836 */ /* 0x040fe20000000000 */
        /* <DEDUP_REMOVED lines=23> */
[----:B0-----:R-:W-:Y:S01]  /*14100*/  LOP3.LUT R4, R13, R2, RZ, 0xfc, !PT ;  /* 0x000000020d047212 */ /* 0x001fe200078efcff */
[----:B------:R-:W-:-:S04]  /*14110*/  VIADD R13, R0, 0x1000 ;  /* 0x00001000000d7836 */ /* 0x000fc80000000000 */
[----:B------:R-:W-:-:S06]  /*14120*/  IMAD.IADD R4, R17, 0x1, R4 ;  /* 0x0000000111047824 */ /* 0x000fcc00078e0204 */
        /* <DEDUP_REMOVED lines=39> */
[----:B------:R-:W-:Y:S01]  /*143a0*/  PRMT R9, R4, 0x7531, R5 ;  /* 0x0000753104097816 */ /* 0x000fe20000000005 */
[----:B------:R-:W-:Y:S01]  /*143b0*/  IMAD.IADD R4, R17, 0x1, R13 ;  /* 0x0000000111047824 */ /* 0x000fe200078e020d */
[--C-:B------:R-:W-:Y:S01]  /*143c0*/  PRMT R10, R6, 0x6420, R7.reuse ;  /* 0x00006420060a7816 */ /* 0x100fe20000000007 */
[----:B------:R-:W-:Y:S01]  /*143d0*/  VIADD R13, R0, 0x4800 ;  /* 0x00004800000d7836 */ /* 0x000fe20000000000 */
[----:B------:R-:W-:-:S05]  /*143e0*/  PRMT R11, R6, 0x7531, R7 ;  /* 0x00007531060b7816 */ /* 0x000fca0000000007 */
[----:B------:R0:W-:Y:S04]  /*143f0*/  STSM.16.M88.4 [R14], R8 ;  /* 0x000000080e007844 */ /* 0x0001e80000000200 */
[----:B------:R-:W2:Y:S01]  /*14400*/  LDSM.16.MT88.4 R4, [R4+0xf200] ;  /* 0x00f200000404783b */ /* 0x000ea20000004200 */
        /* <DEDUP_REMOVED lines=43> */
[C---:B------:R-:W-:Y:S02]  /*146c0*/  VIADD R12, R0.reuse, 0x6800 ;  /* 0x00006800000c7836 */ /* 0x040fe40000000000 */
[----:B------:R-:W-:Y:S02]  /*146d0*/  VIADD R0, R0, 0x7000 ;  /* 0x0000700000007836 */ /* 0x000fe40000000000 */
[----:B------:R-:W0:Y:S02]  /*146e0*/  LDSM.16.MT88.4 R4, [R4+0xf200] ;  /* 0x00f200000404783b */ /* 0x000e240000004200 */
        /* <DEDUP_REMOVED lines=20> */
[----:B------:R-:W-:Y:S01]  /*14830*/  PRMT R9, R4, 0x7531, R5 ;  /* 0x0000753104097816 */ /* 0x000fe20000000005 */
[----:B------:R-:W-:Y:S01]  /*14840*/  IMAD.IADD R4, R17, 0x1, R13 ;  /* 0x0000000111047824 */ /* 0x000fe200078e020d */
[----:B------:R-:W-:-:S02]  /*14850*/  PRMT R10, R6, 0x6420, R7 ;  /* 0x00006420060a7816 */ /* 0x000fc40000000007 */
[----:B------:R-:W-:-:S05]  /*14860*/  PRMT R11, R6, 0x7531, R7 ;  /* 0x00007531060b7816 */ /* 0x000fca0000000007 */
[----:B------:R-:W-:Y:S04]  /*14870*/  STSM.16.M88.4 [R14], R8 ;  /* 0x000000080e007844 */ /* 0x000fe80000000200 */
[----:B------:R-:W0:Y:S02]  /*14880*/  LDSM.16.MT88.4 R4, [R4+0xf200] ;  /* 0x00f200000404783b */ /* 0x000e240000004200 */
[C-C-:B0-----:R-:W-:Y:S02]  /*14890*/  PRMT R8, R4.reuse, 0x6420, R5.reuse ;  /* 0x0000642004087816 */ /* 0x141fe40000000005 */
[----:B------:R-:W-:Y:S02]  /*148a0*/  PRMT R9, R4, 0x7531, R5 ;  /* 0x0000753104097816 */ /* 0x000fe40000000005 */
[----:B------:R-:W-:-:S02]  /*148b0*/  LOP3.LUT R4, R0, R2, RZ, 0xfc, !PT ;  /* 0x0000000200047212 */ /* 0x000fc400078efcff */
        /* <DEDUP_REMOVED lines=21> */
.L_x_5005:
[----:B0-----:R-:W0:Y:S01]  /*14a10*/  S2R R0, SR_TID.X ;  /* 0x0000000000007919 */ /* 0x001e220000002100 */
[----:B--2---:R2:W-:Y:S01]  /*14a20*/  SYNCS.ARRIVE.TRANS64.A1T0 RZ, [R3+URZ+0x33450], RZ ;  /* 0x033450ff03ff79a7 */ /* 0x0045e2000810003f */
[----:B------:R3:W5:Y:S01]  /*14a30*/  LDL R8, [R1+0x4] ;  /* 0x0000040001087983 */ /* 0x0007620000100800 */
[----:B0-----:R-:W-:Y:S01]  /*14a40*/  LOP3.LUT R0, R0, 0x7f, RZ, 0xc0, !PT ;  /* 0x0000007f00007812 */ /* 0x001fe200078ec0ff */
        /* <DEDUP_REMOVED lines=9> */
.L_x_4982:
[----:B------:R-:W2:Y:S01]  /*14ae0*/  S2R R3, SR_TID.X ;  /* 0x0000000000037919 */ /* 0x000ea20000002100 */
[----:B------:R-:W-:Y:S01]  /*14af0*/  BSSY B0, `(.L_x_5007) ;  /* 0x0000011000007945 */ /* 0x000fe20003800000 */
[----:B--2---:R-:W-:-:S04]  /*14b00*/  LOP3.LUT R3, R3, 0x7f, RZ, 0xc0, !PT ;  /* 0x0000007f03037812 */ /* 0x004fc800078ec0ff */
[----:B------:R-:W-:-:S13]  /*14b10*/  ISETP.NE.AND P0, PT, R3, RZ, PT ;  /* 0x000000ff0300720c */ /* 0x000fda0003f05270 */
[----:B------:R-:W-:Y:S05]  /*14b20*/  @P0 BRA `(.L_x_5008) ;  /* 0x0000000000340947 */ /* 0x000fea0003800000 */
[----:B------:R-:W2:Y:S01]  /*14b30*/  S2R R3, SR_LANEID ;  /* 0x0000000000037919 */ /* 0x000ea20000000000 */
[----:B------:R-:W-:Y:S02]  /*14b40*/  VOTEU.ANY UR4, UPT, PT ;  /* 0x0000000000047886 */ /* 0x000fe400038e0100 */
[----:B-1----:R-:W2:Y:S08]  /*14b50*/  FLO.U32 R0, UR4 ;  /* 0x0000000400007d00 */ /* 0x002eb000080e0000 */
[----:B------:R-:W1:Y:S01]  /*14b60*/  POPC R5, UR4 ;  /* 0x0000000400057d09 */ /* 0x000e620008000000 */
[----:B--2---:R-:W-:-:S02]  /*14b70*/  ISETP.EQ.U32.AND P1, PT, R0, R3, PT ;  /* 0x000000030000720c */ /* 0x004fc40003f22070 */
[----:B------:R-:W1:Y:S11]  /*14b80*/  LDC.64 R2, c[0x0][0xc80] ;  /* 0x00032000ff027b82 */ /* 0x000e760000000a00 */
[----:B-1----:R-:W2:Y:S01]  /*14b90*/  @P1 ATOMG.E.ADD.STRONG.GPU PT, R3, desc[UR50][R2.64], R5 ;  /* 0x00000005020319a8 */ /* 0x002ea200081ee1f2 */
[----:B------:R-:W1:Y:S02]  /*14ba0*/  S2R R4, SR_LTMASK ;  /* 0x0000000000047919 */ /* 0x000e640000003900 */
[----:B-1----:R-:W-:-:S04]  /*14bb0*/  LOP3.LUT R4, R4, UR4, RZ, 0xc0, !PT ;  /* 0x0000000404047c12 */ /* 0x002fc8000f8ec0ff */
[----:B0-----:R-:W0:Y:S01]  /*14bc0*/  POPC R7, R4 ;  /* 0x0000000400077309 */ /* 0x001e220000000000 */
[----:B--2---:R-:W0:Y:S02]  /*14bd0*/  SHFL.IDX PT, R0, R3, R0, 0x1f ;  /* 0x00001f0003007589 */ /* 0x004e2400000e0000 */
[----:B0-----:R-:W-:-:S05]  /*14be0*/  IADD3 R0, R0, UR42, R7 ;  /* 0x0000002a00007c10 */ /* 0x001fca000fffe007 */
[----:B------:R2:W-:Y:S02]  /*14bf0*/  STL [R1+0x1c], R0 ;  /* 0x00001c0001007387 */ /* 0x0005e40000100800 */
.L_x_5008:
[----:B------:R-:W-:Y:S05]  /*14c00*/  BSYNC B0 ;  /* 0x0000000000007941 */ /* 0x000fea0003800000 */
.L_x_5007:
[----:B------:R-:W-:-:S06]  /*14c10*/  UISETP.NE.AND UP0, UPT, UR39, 0x3, UPT ;  /* 0x000000032700788c */ /* 0x000fcc000bf05270 */
[----:B------:R-:W-:-:S13]  /*14c20*/  PLOP3.LUT P1, PT, PT, PT, UP0, 0x80, 0x0 ;  /* 0x000000000000781c */ /* 0x000fda0003f2f008 */
[----:B------:R-:W-:Y:S05]  /*14c30*/  @!P1 BRA `(.L_x_5009) ;  /* 0x0000000000049947 */ /* 0x000fea0003800000 */
[----:B------:R-:W-:Y:S01]  /*14c40*/  BPT.TRAP 0x1 ;  /* 0x000000040000795c */ /* 0x000fe20000300000 */
.L_x_5009:
[----:B------:R-:W3:Y:S04]  /*14c50*/  LDL R3, [R1+0x8] ;  /* 0x0000080001037983 */ /* 0x000ee80000100800 */
[----:B------:R-:W4:Y:S01]  /*14c60*/  LDL R2, [R1+0x4] ;  /* 0x0000040001027983 */ /* 0x000f220000100800 */
        /* <DEDUP_REMOVED lines=8> */
.L_x_5056:
[----:B------:R-:W-:Y:S05]  /*14cf0*/  BSYNC B0 ;  /* 0x0000000000007941 */ /* 0x000fea0003800000 */
.L_x_5010:
[----:B------:R-:W-:Y:S05]  /*14d00*/  @!P2 BRA `(.L_x_5012) ;  /* 0x000000000004a947 */ /* 0x000fea0003800000 */
[----:B------:R-:W-:Y:S01]  /*14d10*/  BPT.TRAP 0x1 ;  /* 0x000000040000795c */ /* 0x000fe20000300000 */
.L_x_5012:
[----:B------:R-:W1:Y:S02]  /*14d20*/  LDL R2, [R1+0x8] ;  /* 0x0000080001027983 */ /* 0x000e640000100800 */
[----:B-1----:R-:W-:-:S04]  /*14d30*/  SHF.L.U32 R3, R2, 0x1f, RZ ;  /* 0x0000001f02037819 */ /* 0x002fc800000006ff */
[----:B------:R-:W1:Y:S02]  /*14d40*/  SYNCS.PHASECHK.TRANS64.TRYWAIT P1, [R0+URZ+0x33460], R3 ;  /* 0x03346003000075a7 */ /* 0x000e64000802017f */
[----:B-1----:R-:W-:Y:S05]  /*14d50*/  @!P1 BRA `(.L_x_5013) ;  /* 0x0000001c00509947 */ /* 0x002fea0003800000 */
.L_x_5057:
[----:B------:R-:W2:Y:S04]  /*14d60*/  LDL R2, [R1+0x4] ;  /* 0x0000040001027983 */ /* 0x000ea80000100800 */
[----:B------:R-:W3:Y:S01]  /*14d70*/  LDL R15, [R1] ;  /* 0x00000000010f7983 */ /* 0x000ee20000100800 */
[----:B------:R-:W-:Y:S05]  /*14d80*/  WARPSYNC.ALL ;  /* 0x0000000000007948 */ /* 0x000fea0003800000 */
[----:B--2---:R-:W-:-:S04]  /*14d90*/  IMAD R2, R2, 0x7800, RZ ;  /* 0x0000780002027824 */ /* 0x004fc800078e02ff */
[C---:B------:R-:W-:Y:S01]  /*14da0*/  VIADD R13, R2.reuse, 0x2800 ;  /* 0x00002800020d7836 */ /* 0x040fe20000000000 */
[C---:B---3--:R-:W-:Y:S01]  /*14db0*/  LOP3.LUT R4, R2.reuse, R15, RZ, 0xfc, !PT ;  /* 0x0000000f02047212 */ /* 0x048fe200078efcff */
[C---:B------:R-:W-:Y:S01]  /*14dc0*/  VIADD R20, R2.reuse, 0x5000 ;  /* 0x0000500002147836 */ /* 0x040fe20000000000 */
[C---:B-1----:R-:W-:Y:S01]  /*14dd0*/  LOP3.LUT R3, R2.reuse, R19, RZ, 0xfc, !PT ;  /* 0x0000001302037212 */ /* 0x042fe200078efcff */
[----:B------:R-:W-:Y:S02]  /*14de0*/  VIADD R12, R2, 0x1000 ;  /* 0x00001000020c7836 */ /* 0x000fe40000000000 */
[----:B------:R-:W-:Y:S02]  /*14df0*/  IMAD.IADD R4, R17, 0x1, R4 ;  /* 0x0000000111047824 */ /* 0x000fe400078e0204 */
[----:B------:R-:W-:Y:S02]  /*14e00*/  IMAD.IADD R3, R18, 0x1, R3 ;  /* 0x0000000112037824 */ /* 0x000fe400078e0203 */
[----:B------:R-:W-:-:S02]  /*14e10*/  VIADD R14, R2, 0x1800 ;  /* 0x00001800020e7836 */ /* 0x000fc40000000000 */
[----:B0-----:R-:W0:Y:S01]  /*14e20*/  LDSM.16.MT88.4 R4, [R4+0xf200] ;  /* 0x00f200000404783b */ /* 0x001e220000004200 */
[----:B------:R-:W-:Y:S01]  /*14e30*/  VIADD R16, R2, 0x2000 ;  /* 0x0000200002107836 */ /* 0x000fe20000000000 */
[C-C-:B0-----:R-:W-:Y:S02]  /*14e40*/  PRMT R8, R4.reuse, 0x6420, R5.reuse ;  /* 0x0000642004087816 */ /* 0x141fe40000000005 */
[----:B------:R-:W-:Y:S02]  /*14e50*/  PRMT R9, R4, 0x7531, R5 ;  /* 0x0000753104097816 */ /* 0x000fe40000000005 */
[C-C-:B------:R-:W-:Y:S02]  /*14e60*/  PRMT R10, R6.reuse, 0x6420, R7.reuse ;  /* 0x00006420060a7816 */ /* 0x140fe40000000007 */
[----:B------:R-:W-:-:S05]  /*14e70*/  PRMT R11, R6, 0x7531, R7 ;  /* 0x00007531060b7816 */ /* 0x000fca0000000007 */
[----:B------:R0:W-:Y:S02]  /*14e80*/  STSM.16.M88.4 [R3], R8 ;  /* 0x0000000803007844 */ /* 0x0001e40000000200 */
[C---:B0-----:R-:W-:Y:S02]  /*14e90*/  LOP3.LUT R3, R13.reuse, R15, RZ, 0xfc, !PT ;  /* 0x0000000f0d037212 */ /* 0x041fe400078efcff */
[----:B------:R-:W-:-:S03]  /*14ea0*/  LOP3.LUT R13, R13, R19, RZ, 0xfc, !PT ;  /* 0x000000130d0d7212 */ /* 0x000fc600078efcff */
[----:B------:R-:W-:Y:S02]  /*14eb0*/  IMAD.IADD R3, R17, 0x1, R3 ;  /* 0x0000000111037824 */ /* 0x000fe400078e0203 */
[----:B------:R-:W-:-:S03]  /*14ec0*/  IMAD.IADD R13, R18, 0x1, R13 ;  /* 0x00000001120d7824 */ /* 0x000fc600078e020d */
        /* <DEDUP_REMOVED lines=57> */
[----:B------:R-:W-:Y:S01]  /*15260*/  LOP3.LUT R14, R14, R12, RZ, 0xfc, !PT ;  /* 0x0000000c0e0e7212 */ /* 0x000fe200078efcff */
        /* <DEDUP_REMOVED lines=99> */
.L_x_5014:
        /* <DEDUP_REMOVED lines=14> */
.L_x_4957:
[----:B------:R-:W-:Y:S05]  /*15980*/  BSYNC B7 ;  /* 0x0000000000077941 */ /* 0x000fea0003800000 */
.L_x_4955:
[----:B-12---:R-:W2:Y:S04]  /*15990*/  LDL R0, [R1+0xc] ;  /* 0x00000c0001007983 */ /* 0x006ea80000100800 */
[----:B------:R1:W5:Y:S01]  /*159a0*/  LDL R2, [R1+0x1c] ;  /* 0x00001c0001027983 */ /* 0x0003620000100800 */
[----:B--2---:R-:W-:-:S13]  /*159b0*/  LOP3.LUT P1, RZ, R0, 0x4, RZ, 0xc0, !PT ;  /* 0x0000000400ff7812 */ /* 0x004fda000782c0ff */
[----:B-1----:R-:W-:Y:S05]  /*159c0*/  @!P1 BRA `(.L_x_5015) ;  /* 0x0000000000249947 */ /* 0x002fea0003800000 */
[----:B------:R-:W1:Y:S08]  /*159d0*/  S2UR UR5, SR_CgaCtaId ;  /* 0x00000000000579c3 */ /* 0x000e700000008800 */
[----:B------:R-:W-:Y:S06]  /*159e0*/  BAR.SYNC.DEFER_BLOCKING 0x5, 0x180 ;  /* 0x0146000000007b1d */ /* 0x000fec0000010000 */
[----:B------:R-:W-:-:S02]  /*159f0*/  UMOV UR4, 0x400 ;  /* 0x0000040000047882 */ /* 0x000fc40000000000 */
[----:B-1----:R-:W-:-:S06]  /*15a00*/  ULEA UR4, UR5, UR4, 0x18 ;  /* 0x0000000405047291 */ /* 0x002fcc000f8ec03f */
[----:B------:R-:W-:-:S05]  /*15a10*/  IMAD.U32 R17, RZ, RZ, UR4 ;  /* 0x00000004ff117e24 */ /* 0x000fca000f8e00ff */
[----:B-----5:R-:W1:Y:S04]  /*15a20*/  LDS R2, [R17+0x334d0] ;  /* 0x0334d00011027984 */ /* 0x020e680000000800 */
[----:B-1----:R1:W-:Y:S01]  /*15a30*/  STL [R1+0x1c], R2 ;  /* 0x00001c0201007387 */ /* 0x0023e20000100800 */
[----:B------:R-:W-:Y:S06]  /*15a40*/  BAR.ARV 0x4, 0x180 ;  /* 0x0106000000007b1d */ /* 0x000fec0000002000 */
[----:B------:R-:W-:Y:S05]  /*15a50*/  BRA `(.L_x_5016) ;  /* 0x0000000000207947 */ /* 0x000fea0003800000 */
.L_x_5015:
[----:B------:R-:W1:Y:S01]  /*15a60*/  @!P0 S2R R3, SR_CgaCtaId ;  /* 0x0000000000038919 */ /* 0x000e620000008800 */
[----:B------:R-:W-:Y:S01]  /*15a70*/  @!P0 MOV R0, 0x400 ;  /* 0x0000040000008802 */ /* 0x000fe20000000f00 */
[----:B------:R-:W-:Y:S03]  /*15a80*/  BAR.SYNC.DEFER_BLOCKING 0x4, 0x180 ;  /* 0x0106000000007b1d */ /* 0x000fe60000010000 */
[----:B-1----:R-:W-:-:S03]  /*15a90*/  @!P0 LEA R17, R3, R0, 0x18 ;  /* 0x0000000003118211 */ /* 0x002fc600078ec0ff */
[----:B-----5:R-:W1:Y:S04]  /*15aa0*/  SHFL.IDX PT, R0, R2, RZ, 0x1f ;  /* 0x00001fff02007589 */ /* 0x020e6800000e0000 */
[----:B------:R2:W-:Y:S04]  /*15ab0*/  @!P0 STS [R17+0x334d0], R2 ;  /* 0x0334d00211008388 */ /* 0x0005e80000000800 */
[----:B-1----:R2:W-:Y:S01]  /*15ac0*/  STL [R1+0x1c], R0 ;  /* 0x00001c0001007387 */ /* 0x0025e20000100800 */
[----:B------:R-:W-:Y:S06]  /*15ad0*/  BAR.ARV 0x5, 0x180 ;  /* 0x0146000000007b1d */ /* 0x000fec0000002000 */
.L_x_5016:
[----:B--2---:R-:W2:Y:S01]  /*15ae0*/  LDL R0, [R1+0x1c] ;  /* 0x00001c0001007983 */ /* 0x004ea20000100800 */
[----:B------:R-:W-:Y:S02]  /*15af0*/  ULDC UR4, c[0x0][0xc38] ;  /* 0x00030e0000047ab9 */ /* 0x000fe40000000800 */
[----:B--2---:R-:W-:-:S13]  /*15b00*/  ISETP.GE.AND P0, PT, R0, UR4, PT ;  /* 0x0000000400007c0c */ /* 0x004fda000bf06270 */
[----:B------:R-:W-:Y:S05]  /*15b10*/  @!P0 BRA `(.L_x_5017) ;  /* 0xffffffb8004c8947 */ /* 0x000fea000383ffff */
.L_x_4952:
[----:B0-----:R-:W2:Y:S01]  /*15b20*/  LDL.LU R0, [R1+0x20] ;  /* 0x0000200001007983 */ /* 0x001ea20000300800 */
[----:B------:R-:W-:Y:S01]  /*15b30*/  BSSY B0, `(.L_x_5018) ;  /* 0x000000b000007945 */ /* 0x000fe20003800000 */
[----:B------:R-:W0:Y:S01]  /*15b40*/  S2R R5, SR_CgaCtaId ;  /* 0x0000000000057919 */ /* 0x000e220000008800 */
[----:B--2---:R-:W-:-:S05]  /*15b50*/  VIADD R0, R0, 0x1 ;  /* 0x0000000100007836 */ /* 0x004fca0000000000 */
[----:B-1----:R-:W-:-:S04]  /*15b60*/  LEA.HI R2, R0, R0, RZ, 0x1 ;  /* 0x0000000000027211 */ /* 0x002fc800078f08ff */
[----:B------:R-:W-:-:S05]  /*15b70*/  LOP3.LUT R3, R2, 0xfffffffe, RZ, 0xc0, !PT ;  /* 0xfffffffe02037812 */ /* 0x000fca00078ec0ff */
[----:B------:R-:W-:Y:S01]  /*15b80*/  IMAD.IADD R3, R0, 0x1, -R3 ;  /* 0x0000000100037824 */ /* 0x000fe200078e0a03 */
[----:B------:R-:W-:-:S04]  /*15b90*/  MOV R0, 0x400 ;  /* 0x0000040000007802 */ /* 0x000fc80000000f00 */
[----:B0-----:R-:W-:Y:S02]  /*15ba0*/  LEA R0, R5, R0, 0x18 ;  /* 0x0000000005007211 */ /* 0x001fe400078ec0ff */
[----:B------:R-:W-:-:S04]  /*15bb0*/  SHF.L.U32 R3, R3, 0x1f, RZ ;  /* 0x0000001f03037819 */ /* 0x000fc800000006ff */
[----:B------:R-:W0:Y:S02]  /*15bc0*/  SYNCS.PHASECHK.TRANS64.TRYWAIT P0, [R0+URZ+0x33420], R3 ;  /* 0x03342003000075a7 */ /* 0x000e24000800017f */
[----:B0-----:R-:W-:Y:S05]  /*15bd0*/  @!P0 BRA `(.L_x_5019) ;  /* 0x0000000c00c48947 */ /* 0x001fea0003800000 */
.L_x_5058:
[----:B------:R-:W-:Y:S05]  /*15be0*/  BSYNC B0 ;  /* 0x0000000000007941 */ /* 0x000fea0003800000 */
.L_x_5018:
[----:B------:R-:W-:-:S03]  /*15bf0*/  UMOV UR4, 0xffffffff ;  /* 0xffffffff00047882 */ /* 0x000fc60000000000 */
[----:B------:R-:W-:Y:S05]  /*15c00*/  BRA.DIV UR4, `(.L_x_5020) ;  /* 0x0000000e04cc7947 */ /* 0x000fea000b800000 */
[----:B------:R-:W1:Y:S02]  /*15c10*/  S2R R2, SR_TID.X ;  /* 0x0000000000027919 */ /* 0x000e640000002100 */
[----:B-1----:R-:W-:-:S04]  /*15c20*/  SHF.R.U32.HI R2, RZ, 0x5, R2 ;  /* 0x00000005ff027819 */ /* 0x002fc80000011602 */
[----:B------:R-:W-:-:S05]  /*15c30*/  LOP3.LUT R2, R2, 0x3, RZ, 0xc0, !PT ;  /* 0x0000000302027812 */ /* 0x000fca00078ec0ff */
[----:B------:R1:W2:Y:S02]  /*15c40*/  SHFL.IDX PT, R14, R2, RZ, 0x1f ;  /* 0x00001fff020e7589 */ /* 0x0002a400000e0000 */
.L_x_5061:
[----:B--2---:R-:W-:Y:S01]  /*15c50*/  ISETP.NE.AND P0, PT, R14, RZ, PT ;  /* 0x000000ff0e00720c */ /* 0x004fe20003f05270 */
[----:B------:R-:W-:-:S12]  /*15c60*/  BSSY B0, `(.L_x_5021) ;  /* 0x000002e000007945 */ /* 0x000fd80003800000 */
[----:B------:R-:W-:Y:S05]  /*15c70*/  @P0 BRA `(.L_x_5022) ;  /* 0x0000000000b00947 */ /* 0x000fea0003800000 */
[----:B------:R-:W-:-:S03]  /*15c80*/  UMOV UR4, 0xffffffff ;  /* 0xffffffff00047882 */ /* 0x000fc60000000000 */
[----:B------:R-:W-:Y:S05]  /*15c90*/  BRA.DIV UR4, `(.L_x_5023) ;  /* 0x0000000e04dc7947 */ /* 0x000fea000b800000 */
[----:B------:R-:W-:-:S13]  /*15ca0*/  ELECT P6, URZ, PT ;  /* 0x00000000003f782f */ /* 0x000fda00038c0000 */
.L_x_5064:
[----:B------:R-:W-:Y:S05]  /*15cb0*/  @!P6 BRA `(.L_x_5022) ;  /* 0x0000000000a0e947 */ /* 0x000fea0003800000 */
[----:B------:R-:W-:-:S06]  /*15cc0*/  ULOP3.LUT UR4, UR38, 0x2, URZ, 0xfc, !UPT ;  /* 0x0000000226047892 */ /* 0x000fcc000f8efc3f */
[----:B-1----:R-:W-:-:S05]  /*15cd0*/  IMAD.U32 R2, RZ, RZ, UR4 ;  /* 0x00000004ff027e24 */ /* 0x002fca000f8e00ff */
[----:B------:R-:W-:-:S13]  /*15ce0*/  ISETP.NE.AND P0, PT, R2, 0x3, PT ;  /* 0x000000030200780c */ /* 0x000fda0003f05270 */
[----:B------:R-:W-:Y:S05]  /*15cf0*/  @!P0 BRA `(.L_x_5024) ;  /* 0x0000000000048947 */ /* 0x000fea0003800000 */
[----:B------:R-:W-:Y:S01]  /*15d00*/  BPT.TRAP 0x1 ;  /* 0x000000040000795c */ /* 0x000fe20000300000 */
.L_x_5024:
        /* <DEDUP_REMOVED lines=14> */
.L_x_5065:
[----:B------:R-:W1:Y:S02]  /*15df0*/  SYNCS.PHASECHK.TRANS64.TRYWAIT P1, [R7+URZ], R2 ;  /* 0x00000002070075a7 */ /* 0x000e64000802017f */
[----:B-1----:R-:W-:Y:S05]  /*15e00*/  @!P1 BRA `(.L_x_5026) ;  /* 0x0000000c00b49947 */ /* 0x002fea0003800000 */
.L_x_5066:
[----:B------:R-:W-:Y:S05]  /*15e10*/  @!P0 BRA `(.L_x_5027) ;  /* 0x0000000000048947 */ /* 0x000fea0003800000 */
[----:B------:R-:W-:Y:S01]  /*15e20*/  BPT.TRAP 0x1 ;  /* 0x000000040000795c */ /* 0x000fe20000300000 */
.L_x_5027:
[----:B------:R-:W2:Y:S02]  /*15e30*/  LDL.LU R4, [R1+0x4] ;  /* 0x0000040001047983 */ /* 0x000ea40000300800 */
[----:B--2---:R-:W-:-:S04]  /*15e40*/  IMAD R4, R4, 0x8, R0 ;  /* 0x0000000804047824 */ /* 0x004fc800078e0200 */
[----:B------:R-:W2:Y:S02]  /*15e50*/  SYNCS.PHASECHK.TRANS64.TRYWAIT P1, [R4+URZ+0x33460], R5 ;  /* 0x03346005040075a7 */ /* 0x000ea4000802017f */
[----:B--2---:R-:W-:Y:S05]  /*15e60*/  @!P1 BRA `(.L_x_5028) ;  /* 0x0000000c00b09947 */ /* 0x004fea0003800000 */
.L_x_5067:
[----:B------:R-:W-:Y:S05]  /*15e70*/  @!P0 BRA `(.L_x_5029) ;  /* 0x0000000000048947 */ /* 0x000fea0003800000 */
[----:B------:R-:W-:Y:S01]  /*15e80*/  BPT.TRAP 0x1 ;  /* 0x000000040000795c */ /* 0x000fe20000300000 */
.L_x_5029:
[----:B------:R-:W-:-:S04]  /*15e90*/  IMAD R3, R3, 0x8, R0 ;  /* 0x0000000803037824 */ /* 0x000fc800078e0200 */
[----:B------:R-:W3:Y:S02]  /*15ea0*/  SYNCS.PHASECHK.TRANS64.TRYWAIT P1, [R3+URZ+0x33460], R2 ;  /* 0x03346002030075a7 */ /* 0x000ee4000802017f */
[----:B---3--:R-:W-:Y:S05]  /*15eb0*/  @!P1 BRA `(.L_x_5030) ;  /* 0x0000000c00b09947 */ /* 0x008fea0003800000 */
.L_x_5068:
[----:B------:R-:W-:Y:S05]  /*15ec0*/  @!P0 BRA `(.L_x_5031) ;  /* 0x0000000000048947 */ /* 0x000fea0003800000 */
[----:B------:R-:W-:Y:S01]  /*15ed0*/  BPT.TRAP 0x1 ;  /* 0x000000040000795c */ /* 0x000fe20000300000 */
.L_x_5031:
[----:B------:R-:W4:Y:S02]  /*15ee0*/  SYNCS.PHASECHK.TRANS64.TRYWAIT P0, [R4+URZ+0x33480], R5 ;  /* 0x03348005040075a7 */ /* 0x000f24000800017f */
[----:B----4-:R-:W-:Y:S05]  /*15ef0*/  @!P0 BRA `(.L_x_5032) ;  /* 0x0000000c00b48947 */ /* 0x010fea0003800000 */
.L_x_5033:
[----:B------:R0:W0:Y:S02]  /*15f00*/  SYNCS.PHASECHK.TRANS64.TRYWAIT P0, [R3+URZ+0x33480], R2 ;  /* 0x03348002030075a7 */ /* 0x000024000800017f */
[----:B0-----:R-:W-:Y:S05]  /*15f10*/  @!P0 NANOSLEEP.SYNCS 0x989680 ;  /* 0x009896800000895d */ /* 0x001fea0003900000 */
[----:B------:R-:W0:Y:S02]  /*15f20*/  @!P0 SYNCS.PHASECHK.TRANS64 P0, [R3+URZ+0x33480], R2 ;  /* 0x03348002030085a7 */ /* 0x000e24000800007f */
[----:B0-----:R-:W-:Y:S05]  /*15f30*/  @!P0 BRA `(.L_x_5033) ;  /* 0xfffffffc00f08947 */ /* 0x001fea000383ffff */
.L_x_5022:
[----:B------:R-:W-:Y:S05]  /*15f40*/  BSYNC B0 ;  /* 0x0000000000007941 */ /* 0x000fea0003800000 */
.L_x_5021:
[----:B------:R-:W-:Y:S05]  /*15f50*/  EXIT ;  /* 0x000000000000794d */ /* 0x000fea0003800000 */
.L_x_4902:
[----:B0-----:R-:W-:-:S04]  /*15f60*/  IMAD.U32 R3, RZ, RZ, UR41 ;  /* 0x00000029ff037e24 */ /* 0x001fc8000f8e00ff */
[----:B------:R0:W1:Y:S03]  /*15f70*/  SYNCS.PHASECHK.TRANS64.TRYWAIT P1, [R3+URZ+0x33400], R6 ;  /* 0x03340006030075a7 */ /* 0x000066000802017f */
[----:B-1----:R-:W-:Y:S05]  /*15f80*/  @!P1 NANOSLEEP.SYNCS 0x989680 ;  /* 0x009896800000995d */ /* 0x002fea0003900000 */
[----:B------:R-:W1:Y:S02]  /*15f90*/  @!P1 SYNCS.PHASECHK.TRANS64 P1, [R3+URZ+0x33400], R6 ;  /* 0x03340006030095a7 */ /* 0x000e64000802007f */
[----:B-1----:R-:W-:Y:S05]  /*15fa0*/  @!P1 BRA `(.L_x_4902) ;  /* 0xfffffffc00ec9947 */ /* 0x002fea000383ffff */
[----:B------:R-:W-:Y:S05]  /*15fb0*/  BRA `(.L_x_5034) ;  /* 0xfffffeb800d07947 */ /* 0x000fea000383ffff */
.L_x_4906:
[----:B-1----:R1:W2:Y:S02]  /*15fc0*/  SYNCS.PHASECHK.TRANS64.TRYWAIT P2, [R2+URZ+0x33430], R3 ;  /* 0x03343003020075a7 */ /* 0x0022a4000804017f */
[----:B--2---:R-:W-:Y:S05]  /*15fd0*/  @!P2 NANOSLEEP.SYNCS 0x989680 ;  /* 0x009896800000a95d */ /* 0x004fea0003900000 */
[----:B------:R-:W2:Y:S02]  /*15fe0*/  @!P2 SYNCS.PHASECHK.TRANS64 P2, [R2+URZ+0x33430], R3 ;  /* 0x033430030200a5a7 */ /* 0x000ea4000804007f */
[----:B--2---:R-:W-:Y:S05]  /*15ff0*/  @!P2 BRA `(.L_x_4906) ;  /* 0xfffffffc00f0a947 */ /* 0x004fea000383ffff */
[----:B------:R-:W-:Y:S05]  /*16000*/  BRA `(.L_x_4905) ;  /* 0xfffffeb800f47947 */ /* 0x000fea000383ffff */
.L_x_4911:
[----:B-1----:R-:W-:-:S04]  /*16010*/  IMAD.U32 R7, RZ, RZ, UR6 ;  /* 0x00000006ff077e24 */ /* 0x002fc8000f8e00ff */
[----:B------:R1:W2:Y:S03]  /*16020*/  SYNCS.PHASECHK.TRANS64.TRYWAIT P3, [R7+URZ+0x33430], R6 ;  /* 0x03343006070075a7 */ /* 0x0002a6000806017f */
[----:B--2---:R-:W-:Y:S05]  /*16030*/  @!P3 NANOSLEEP.SYNCS 0x989680 ;  /* 0x009896800000b95d */ /* 0x004fea0003900000 */
[----:B------:R-:W2:Y:S02]  /*16040*/  @!P3 SYNCS.PHASECHK.TRANS64 P3, [R7+URZ+0x33430], R6 ;  /* 0x033430060700b5a7 */ /* 0x000ea4000806007f */
[----:B--2---:R-:W-:Y:S05]  /*16050*/  @!P3 BRA `(.L_x_4911) ;  /* 0xfffffffc00ecb947 */ /* 0x004fea000383ffff */
[----:B------:R-:W-:Y:S05]  /*16060*/  BRA `(.L_x_4908) ;  /* 0xfffffef800947947 */ /* 0x000fea000383ffff */
.L_x_4915:
[----:B-1----:R-:W-:-:S04]  /*16070*/  IMAD.U32 R7, RZ, RZ, UR6 ;  /* 0x00000006ff077e24 */ /* 0x002fc8000f8e00ff */
[----:B------:R1:W2:Y:S03]  /*16080*/  SYNCS.PHASECHK.TRANS64.TRYWAIT P3, [R7+URZ+0x33450], R6 ;  /* 0x03345006070075a7 */ /* 0x0002a6000806017f */
[----:B--2---:R-:W-:Y:S05]  /*16090*/  @!P3 NANOSLEEP.SYNCS 0x989680 ;  /* 0x009896800000b95d */ /* 0x004fea0003900000 */
[----:B------:R-:W2:Y:S02]  /*160a0*/  @!P3 SYNCS.PHASECHK.TRANS64 P3, [R7+URZ+0x33450], R6 ;  /* 0x033450060700b5a7 */ /* 0x000ea4000806007f */
[----:B--2---:R-:W-:Y:S05]  /*160b0*/  @!P3 BRA `(.L_x_4915) ;  /* 0xfffffffc00ecb947 */ /* 0x004fea000383ffff */
[----:B------:R-:W-:Y:S05]  /*160c0*/  BRA `(.L_x_4912) ;  /* 0xffffff04009c7947 */ /* 0x000fea000383ffff */
.L_x_4922:
[----:B-1----:R-:W-:-:S04]  /*160d0*/  IMAD.U32 R7, RZ, RZ, UR6 ;  /* 0x00000006ff077e24 */ /* 0x002fc8000f8e00ff */
[----:B------:R1:W2:Y:S03]  /*160e0*/  SYNCS.PHASECHK.TRANS64.TRYWAIT P2, [R7+URZ+0x33430], R6 ;  /* 0x03343006070075a7 */ /* 0x0002a6000804017f */
[----:B--2---:R-:W-:Y:S05]  /*160f0*/  @!P2 NANOSLEEP.SYNCS 0x989680 ;  /* 0x009896800000a95d */ /* 0x004fea0003900000 */
[----:B------:R-:W2:Y:S02]  /*16100*/  @!P2 SYNCS.PHASECHK.TRANS64 P2, [R7+URZ+0x33430], R6 ;  /* 0x033430060700a5a7 */ /* 0x000ea4000804007f */
[----:B--2---:R-:W-:Y:S05]  /*16110*/  @!P2 BRA `(.L_x_4922) ;  /* 0xfffffffc00eca947 */ /* 0x004fea000383ffff */
[----:B------:R-:W-:Y:S05]  /*16120*/  BRA `(.L_x_4919) ;  /* 0xffffff3c00847947 */ /* 0x000fea000383ffff */
.L_x_4926:
[----:B-1----:R-:W-:-:S04]  /*16130*/  IMAD.U32 R7, RZ, RZ, UR6 ;  /* 0x00000006ff077e24 */ /* 0x002fc8000f8e00ff */
[----:B------:R1:W2:Y:S03]  /*16140*/  SYNCS.PHASECHK.TRANS64.TRYWAIT P2, [R7+URZ+0x33450], R6 ;  /* 0x03345006070075a7 */ /* 0x0002a6000804017f */
[----:B--2---:R-:W-:Y:S05]  /*16150*/  @!P2 NANOSLEEP.SYNCS 0x989680 ;  /* 0x009896800000a95d */ /* 0x004fea0003900000 */
[----:B------:R-:W2:Y:S02]  /*16160*/  @!P2 SYNCS.PHASECHK.TRANS64 P2, [R7+URZ+0x33450], R6 ;  /* 0x033450060700a5a7 */ /* 0x000ea4000804007f */
[----:B--2---:R-:W-:Y:S05]  /*16170*/  @!P2 BRA `(.L_x_4926) ;  /* 0xfffffffc00eca947 */ /* 0x004fea000383ffff */
[----:B------:R-:W-:Y:S05]  /*16180*/  BRA `(.L_x_4923) ;  /* 0xffffff4800807947 */ /* 0x000fea000383ffff */
.L_x_4932:
[----:B-1----:R-:W-:-:S04]  /*16190*/  IMAD.U32 R5, RZ, RZ, UR9 ;  /* 0x00000009ff057e24 */ /* 0x002fc8000f8e00ff */
[----:B------:R1:W2:Y:S03]  /*161a0*/  SYNCS.PHASECHK.TRANS64.TRYWAIT P1, [R5+URZ+0x33450], R0 ;  /* 0x03345000050075a7 */ /* 0x0002a6000802017f */
[----:B--2---:R-:W-:Y:S05]  /*161b0*/  @!P1 NANOSLEEP.SYNCS 0x989680 ;  /* 0x009896800000995d */ /* 0x004fea0003900000 */
[----:B------:R-:W2:Y:S02]  /*161c0*/  @!P1 SYNCS.PHASECHK.TRANS64 P1, [R5+URZ+0x33450], R0 ;  /* 0x03345000050095a7 */ /* 0x000ea4000802007f */
[----:B--2---:R-:W-:Y:S05]  /*161d0*/  @!P1 BRA `(.L_x_4932) ;  /* 0xfffffffc00ec9947 */ /* 0x004fea000383ffff */
[----:B------:R-:W-:Y:S05]  /*161e0*/  BRA `(.L_x_4931) ;  /* 0xffffff7400587947 */ /* 0x000fea000383ffff */
.L_x_4966:
[----:B------:R-:W-:Y:S02]  /*161f0*/  IMAD.MOV.U32 R13, RZ, RZ, R4 ;  /* 0x000000ffff0d7224 */ /* 0x000fe400078e0004 */
[----:B------:R-:W-:Y:S02]  /*16200*/  IMAD.MOV.U32 R12, RZ, RZ, RZ ;  /* 0x000000ffff0c7224 */ /* 0x000fe400078e00ff */
[----:B------:R-:W-:Y:S02]  /*16210*/  IMAD.MOV.U32 R11, RZ, RZ, 0x1f ;  /* 0x0000001fff0b7424 */ /* 0x000fe400078e00ff */
[----:B------:R-:W-:-:S07]  /*16220*/  IMAD.MOV.U32 R15, RZ, RZ, -0x1 ;  /* 0xffffffffff0f7424 */ /* 0x000fce00078e00ff */
[----:B-1----:R-:W-:Y:S05]  /*16230*/  WARPSYNC.COLLECTIVE R15, `(.L_x_5035) ;  /* 0x000000000f087348 */ /* 0x002fea0003c00000 */
[----:B------:R0:W2:Y:S02]  /*16240*/  SHFL.IDX P6, R14, R13, R12, R11 ;  /* 0x0000000c0d0e7389 */ /* 0x0000a400000c000b */
[----:B012---:R-:W-:Y:S01]  /*16250*/  ENDCOLLECTIVE ;  /* 0x000000000000791b */ /* 0x007fe20003800000 */
.L_x_5035:
[----:B------:R-:W-:Y:S05]  /*16260*/  BRA `(.L_x_5036) ;  /* 0xffffffbc00b47947 */ /* 0x000fea000383ffff */
.L_x_4968:
[----:B------:R-:W-:Y:S01]  /*16270*/  BSSY B0, `(.L_x_5037) ;  /* 0x0000006000007945 */ /* 0x000fe20003800000 */
[----:B------:R-:W-:-:S07]  /*16280*/  IMAD.MOV.U32 R15, RZ, RZ, -0x1 ;  /* 0xffffffffff0f7424 */ /* 0x000fce00078e00ff */
[----:B0-----:R-:W-:Y:S05]  /*16290*/  WARPSYNC.COLLECTIVE R15, `(.L_x_5038) ;  /* 0x000000000f0c7348 */ /* 0x001fea0003c00000 */
[----:B------:R-:W-:Y:S02]  /*162a0*/  ELECT P6, UR62, PT ;  /* 0x00000000003e782f */ /* 0x000fe400038c0000 */
[----:B------:R-:W-:Y:S01]  /*162b0*/  MOV R14, UR62 ;  /* 0x0000003e000e7c02 */ /* 0x000fe20008000f00 */
[----:B0-----:R-:W-:Y:S10]  /*162c0*/  ENDCOLLECTIVE ;  /* 0x000000000000791b */ /* 0x001ff40003800000 */
.L_x_5038:
[----:B------:R-:W-:Y:S05]  /*162d0*/  BSYNC B0 ;  /* 0x0000000000007941 */ /* 0x000fea0003800000 */
.L_x_5037:
[----:B------:R-:W-:Y:S05]  /*162e0*/  BRA `(.L_x_5039) ;  /* 0xffffffbc00c07947 */ /* 0x000fea000383ffff */
.L_x_4970:
[----:B0-----:R0:W1:Y:S02]  /*162f0*/  SYNCS.PHASECHK.TRANS64.TRYWAIT P1, [R4+URZ+0x33480], R3 ;  /* 0x03348003040075a7 */ /* 0x001064000802017f */
[----:B-1----:R-:W-:Y:S05]  /*16300*/  @!P1 NANOSLEEP.SYNCS 0x989680 ;  /* 0x009896800000995d */ /* 0x002fea0003900000 */
[----:B------:R-:W1:Y:S02]  /*16310*/  @!P1 SYNCS.PHASECHK.TRANS64 P1, [R4+URZ+0x33480], R3 ;  /* 0x03348003040095a7 */ /* 0x000e64000802007f */
[----:B-1----:R-:W-:Y:S05]  /*16320*/  @!P1 BRA `(.L_x_4970) ;  /* 0xfffffffc00f09947 */ /* 0x002fea000383ffff */
[----:B------:R-:W-:Y:S05]  /*16330*/  BRA `(.L_x_5040) ;  /* 0xffffffc000207947 */ /* 0x000fea000383ffff */
.L_x_4972:
[----:B-1----:R1:W2:Y:S02]  /*16340*/  SYNCS.PHASECHK.TRANS64.TRYWAIT P1, [R4+URZ+0x33440], R3 ;  /* 0x03344003040075a7 */ /* 0x0022a4000802017f */
[----:B--2---:R-:W-:Y:S05]  /*16350*/  @!P1 NANOSLEEP.SYNCS 0x989680 ;  /* 0x009896800000995d */ /* 0x004fea0003900000 */
[----:B------:R-:W2:Y:S02]  /*16360*/  @!P1 SYNCS.PHASECHK.TRANS64 P1, [R4+URZ+0x33440], R3 ;  /* 0x03344003040095a7 */ /* 0x000ea4000802007f */
[----:B--2---:R-:W-:Y:S05]  /*16370*/  @!P1 BRA `(.L_x_4972) ;  /* 0xfffffffc00f09947 */ /* 0x004fea000383ffff */
[----:B------:R-:W-:Y:S05]  /*16380*/  BRA `(.L_x_5041) ;  /* 0xffffffc000a87947 */ /* 0x000fea000383ffff */
.L_x_4976:
[----:B------:R-:W-:Y:S02]  /*16390*/  IMAD.MOV.U32 R13, RZ, RZ, R3 ;  /* 0x000000ffff0d7224 */ /* 0x000fe400078e0003 */
[----:B------:R-:W-:Y:S02]  /*163a0*/  IMAD.MOV.U32 R12, RZ, RZ, RZ ;  /* 0x000000ffff0c7224 */ /* 0x000fe400078e00ff */
[----:B------:R-:W-:Y:S02]  /*163b0*/  IMAD.MOV.U32 R11, RZ, RZ, 0x1c1f ;  /* 0x00001c1fff0b7424 */ /* 0x000fe400078e00ff */
[----:B------:R-:W-:Y:S02]  /*163c0*/  IMAD.MOV.U32 R15, RZ, RZ, -0x1 ;  /* 0xffffffffff0f7424 */ /* 0x000fe400078e00ff */
[----:B------:R-:W-:-:S07]  /*163d0*/  IMAD.U32 R0, RZ, RZ, UR41 ;  /* 0x00000029ff007e24 */ /* 0x000fce000f8e00ff */
[----:B-----5:R-:W-:Y:S05]  /*163e0*/  WARPSYNC.COLLECTIVE R15, `(.L_x_5042) ;  /* 0x000000000f087348 */ /* 0x020fea0003c00000 */
[----:B------:R0:W1:Y:S02]  /*163f0*/  SHFL.IDX P6, R14, R13, R12, R11 ;  /* 0x0000000c0d0e7389 */ /* 0x00006400000c000b */
[----:B01---5:R-:W-:Y:S01]  /*16400*/  ENDCOLLECTIVE ;  /* 0x000000000000791b */ /* 0x023fe20003800000 */
.L_x_5042:
[----:B------:R-:W-:Y:S02]  /*16410*/  IMAD R0, R0, 0x80, R10 ;  /* 0x0000008000007824 */ /* 0x000fe400078e020a */
[----:B------:R-:W-:Y:S02]  /*16420*/  IMAD.MOV.U32 R13, RZ, RZ, R4 ;  /* 0x000000ffff0d7224 */ /* 0x000fe400078e0004 */
[----:B------:R-:W-:-:S07]  /*16430*/  IMAD.MOV.U32 R5, RZ, RZ, R14 ;  /* 0x000000ffff057224 */ /* 0x000fce00078e000e */
[----:B------:R-:W-:Y:S05]  /*16440*/  WARPSYNC.COLLECTIVE R15, `(.L_x_5043) ;  /* 0x000000000f087348 */ /* 0x000fea0003c00000 */
[----:B------:R0:W1:Y:S02]  /*16450*/  SHFL.IDX P6, R14, R13, R12, R11 ;  /* 0x0000000c0d0e7389 */ /* 0x00006400000c000b */
[----:B01----:R-:W-:Y:S01]  /*16460*/  ENDCOLLECTIVE ;  /* 0x000000000000791b */ /* 0x003fe20003800000 */
.L_x_5043:
        /* <DEDUP_REMOVED lines=9> */
.L_x_5044:
        /* <DEDUP_REMOVED lines=16> */
.L_x_5045:
[----:B------:R-:W-:Y:S02]  /*16600*/  IMAD.MOV.U32 R13, RZ, RZ, R3 ;  /* 0x000000ffff0d7224 */ /* 0x000fe400078e0003 */
[----:B------:R-:W-:Y:S02]  /*16610*/  IMAD.MOV.U32 R12, RZ, RZ, 0x2 ;  /* 0x00000002ff0c7424 */ /* 0x000fe400078e00ff */
[----:B------:R-:W-:-:S07]  /*16620*/  IMAD.MOV.U32 R6, RZ, RZ, R14 ;  /* 0x000000ffff067224 */ /* 0x000fce00078e000e */
[----:B------:R-:W-:Y:S05]  /*16630*/  WARPSYNC.COLLECTIVE R15, `(.L_x_5046) ;  /* 0x000000000f087348 */ /* 0x000fea0003c00000 */
[----:B------:R0:W1:Y:S02]  /*16640*/  SHFL.IDX P6, R14, R13, R12, R11 ;  /* 0x0000000c0d0e7389 */ /* 0x00006400000c000b */
[----:B01----:R-:W-:Y:S01]  /*16650*/  ENDCOLLECTIVE ;  /* 0x000000000000791b */ /* 0x003fe20003800000 */
.L_x_5046:
        /* <DEDUP_REMOVED lines=16> */
.L_x_5047:
[----:B------:R-:W-:Y:S02]  /*16760*/  IMAD.MOV.U32 R13, RZ, RZ, R3 ;  /* 0x000000ffff0d7224 */ /* 0x000fe400078e0003 */
[----:B------:R-:W-:Y:S02]  /*16770*/  IMAD.MOV.U32 R12, RZ, RZ, 0x3 ;  /* 0x00000003ff0c7424 */ /* 0x000fe400078e00ff */
[----:B------:R-:W-:-:S07]  /*16780*/  IMAD.MOV.U32 R6, RZ, RZ, R14 ;  /* 0x000000ffff067224 */ /* 0x000fce00078e000e */
[----:B------:R-:W-:Y:S05]  /*16790*/  WARPSYNC.COLLECTIVE R15, `(.L_x_5048) ;  /* 0x000000000f087348 */ /* 0x000fea0003c00000 */
[----:B------:R0:W1:Y:S02]  /*167a0*/  SHFL.IDX P6, R14, R13, R12, R11 ;  /* 0x0000000c0d0e7389 */ /* 0x00006400000c000b */
[----:B01----:R-:W-:Y:S01]  /*167b0*/  ENDCOLLECTIVE ;  /* 0x000000000000791b */ /* 0x003fe20003800000 */
.L_x_5048:
        /* <DEDUP_REMOVED lines=14> */
.L_x_5049:
[----:B------:R-:W-:Y:S01]  /*168a0*/  IMAD.MOV.U32 R4, RZ, RZ, R14 ;  /* 0x000000ffff047224 */ /* 0x000fe200078e000e */
[----:B------:R-:W-:Y:S06]  /*168b0*/  BRA `(.L_x_5050) ;  /* 0xffffffc400ec7947 */ /* 0x000fec000383ffff */
.L_x_4981:
[----:B-1----:R1:W2:Y:S02]  /*168c0*/  SYNCS.PHASECHK.TRANS64.TRYWAIT P0, [R17+URZ+0x33420], R0 ;  /* 0x03342000110075a7 */ /* 0x0022a4000800017f */
[----:B--2---:R-:W-:Y:S05]  /*168d0*/  @!P0 NANOSLEEP.SYNCS 0x989680 ;  /* 0x009896800000895d */ /* 0x004fea0003900000 */
[----:B------:R-:W2:Y:S02]  /*168e0*/  @!P0 SYNCS.PHASECHK.TRANS64 P0, [R17+URZ+0x33420], R0 ;  /* 0x03342000110085a7 */ /* 0x000ea4000800007f */
[----:B--2---:R-:W-:Y:S05]  /*168f0*/  @!P0 BRA `(.L_x_4981) ;  /* 0xfffffffc00f08947 */ /* 0x004fea000383ffff */
[----:B------:R-:W-:Y:S05]  /*16900*/  BRA `(.L_x_5051) ;  /* 0xffffffc8005c7947 */ /* 0x000fea000383ffff */
.L_x_4987:
[----:B0-----:R0:W2:Y:S02]  /*16910*/  SYNCS.PHASECHK.TRANS64.TRYWAIT P0, [R6+URZ+0x33480], R5 ;  /* 0x03348005060075a7 */ /* 0x0010a4000800017f */
[----:B--2---:R-:W-:Y:S05]  /*16920*/  @!P0 NANOSLEEP.SYNCS 0x989680 ;  /* 0x009896800000895d */ /* 0x004fea0003900000 */
[----:B------:R-:W2:Y:S02]  /*16930*/  @!P0 SYNCS.PHASECHK.TRANS64 P0, [R6+URZ+0x33480], R5 ;  /* 0x03348005060085a7 */ /* 0x000ea4000800007f */
[----:B--2---:R-:W-:Y:S05]  /*16940*/  @!P0 BRA `(.L_x_4987) ;  /* 0xfffffffc00f08947 */ /* 0x004fea000383ffff */
[----:B------:R-:W-:Y:S05]  /*16950*/  BRA `(.L_x_5052) ;  /* 0xffffffcc00147947 */ /* 0x000fea000383ffff */
.L_x_4994:
[----:B--2---:R2:W3:Y:S02]  /*16960*/  SYNCS.PHASECHK.TRANS64.TRYWAIT P0, [R6+URZ+0x33440], R5 ;  /* 0x03344005060075a7 */ /* 0x0044e4000800017f */
[----:B---3--:R-:W-:Y:S05]  /*16970*/  @!P0 NANOSLEEP.SYNCS 0x989680 ;  /* 0x009896800000895d */ /* 0x008fea0003900000 */
[----:B------:R-:W3:Y:S02]  /*16980*/  @!P0 SYNCS.PHASECHK.TRANS64 P0, [R6+URZ+0x33440], R5 ;  /* 0x03344005060085a7 */ /* 0x000ee4000800007f */
[----:B---3--:R-:W-:Y:S05]  /*16990*/  @!P0 BRA `(.L_x_4994) ;  /* 0xfffffffc00f08947 */ /* 0x008fea000383ffff */
[----:B------:R-:W-:Y:S05]  /*169a0*/  BRA `(.L_x_5053) ;  /* 0xffffffd000107947 */ /* 0x000fea000383ffff */
.L_x_5002:
[----:B0-----:R0:W2:Y:S02]  /*169b0*/  SYNCS.PHASECHK.TRANS64.TRYWAIT P1, [R3+URZ+0x33470], R4 ;  /* 0x03347004030075a7 */ /* 0x0010a4000802017f */
[----:B--2---:R-:W-:Y:S05]  /*169c0*/  @!P1 NANOSLEEP.SYNCS 0x989680 ;  /* 0x009896800000995d */ /* 0x004fea0003900000 */
[----:B------:R-:W2:Y:S02]  /*169d0*/  @!P1 SYNCS.PHASECHK.TRANS64 P1, [R3+URZ+0x33470], R4 ;  /* 0x03347004030095a7 */ /* 0x000ea4000802007f */
[----:B--2---:R-:W-:Y:S05]  /*169e0*/  @!P1 BRA `(.L_x_5002) ;  /* 0xfffffffc00f09947 */ /* 0x004fea000383ffff */
[----:B------:R-:W-:Y:S05]  /*169f0*/  BRA `(.L_x_5054) ;  /* 0xffffffd400247947 */ /* 0x000fea000383ffff */
.L_x_5004:
[----:B0-----:R0:W2:Y:S02]  /*16a00*/  SYNCS.PHASECHK.TRANS64.TRYWAIT P1, [R3+URZ+0x33460], R4 ;  /* 0x03346004030075a7 */ /* 0x0010a4000802017f */
[----:B--2---:R-:W-:Y:S05]  /*16a10*/  @!P1 NANOSLEEP.SYNCS 0x989680 ;  /* 0x009896800000995d */ /* 0x004fea0003900000 */
[----:B------:R-:W2:Y:S02]  /*16a20*/  @!P1 SYNCS.PHASECHK.TRANS64 P1, [R3+URZ+0x33460], R4 ;  /* 0x03346004030095a7 */ /* 0x000ea4000802007f */
[----:B--2---:R-:W-:Y:S05]  /*16a30*/  @!P1 BRA `(.L_x_5004) ;  /* 0xfffffffc00f09947 */ /* 0x004fea000383ffff */
[----:B------:R-:W-:Y:S05]  /*16a40*/  BRA `(.L_x_5055) ;  /* 0xffffffd4002c7947 */ /* 0x000fea000383ffff */
.L_x_5011:
[----:B-1----:R1:W2:Y:S02]  /*16a50*/  SYNCS.PHASECHK.TRANS64.TRYWAIT P1, [R0+URZ+0x33470], R3 ;  /* 0x03347003000075a7 */ /* 0x0022a4000802017f */
[----:B--2---:R-:W-:Y:S05]  /*16a60*/  @!P1 NANOSLEEP.SYNCS 0x989680 ;  /* 0x009896800000995d */ /* 0x004fea0003900000 */
[----:B------:R-:W2:Y:S02]  /*16a70*/  @!P1 SYNCS.PHASECHK.TRANS64 P1, [R0+URZ+0x33470], R3 ;  /* 0x03347003000095a7 */ /* 0x000ea4000802007f */
[----:B--2---:R-:W-:Y:S05]  /*16a80*/  @!P1 BRA `(.L_x_5011) ;  /* 0xfffffffc00f09947 */ /* 0x004fea000383ffff */
[----:B------:R-:W-:Y:S05]  /*16a90*/  BRA `(.L_x_5056) ;  /* 0xffffffe000947947 */ /* 0x000fea000383ffff */
.L_x_5013:
[----:B-1----:R1:W2:Y:S02]  /*16aa0*/  SYNCS.PHASECHK.TRANS64.TRYWAIT P1, [R0+URZ+0x33460], R3 ;  /* 0x03346003000075a7 */ /* 0x0022a4000802017f */
[----:B--2---:R-:W-:Y:S05]  /*16ab0*/  @!P1 NANOSLEEP.SYNCS 0x989680 ;  /* 0x009896800000995d */ /* 0x004fea0003900000 */
[----:B------:R-:W2:Y:S02]  /*16ac0*/  @!P1 SYNCS.PHASECHK.TRANS64 P1, [R0+URZ+0x33460], R3 ;  /* 0x03346003000095a7 */ /* 0x000ea4000802007f */
[----:B--2---:R-:W-:Y:S05]  /*16ad0*/  @!P1 BRA `(.L_x_5013) ;  /* 0xfffffffc00f09947 */ /* 0x004fea000383ffff */
[----:B------:R-:W-:Y:S05]  /*16ae0*/  BRA `(.L_x_5057) ;  /* 0xffffffe0009c7947 */ /* 0x000fea000383ffff */
.L_x_5019:
[----:B0-----:R0:W1:Y:S02]  /*16af0*/  SYNCS.PHASECHK.TRANS64.TRYWAIT P0, [R0+URZ+0x33420], R3 ;  /* 0x03342003000075a7 */ /* 0x001064000800017f */
[----:B-1----:R-:W-:Y:S05]  /*16b00*/  @!P0 NANOSLEEP.SYNCS 0x989680 ;  /* 0x009896800000895d */ /* 0x002fea0003900000 */
[----:B------:R-:W1:Y:S02]  /*16b10*/  @!P0 SYNCS.PHASECHK.TRANS64 P0, [R0+URZ+0x33420], R3 ;  /* 0x03342003000085a7 */ /* 0x000e64000800007f */
[----:B-1----:R-:W-:Y:S05]  /*16b20*/  @!P0 BRA `(.L_x_5019) ;  /* 0xfffffffc00f08947 */ /* 0x002fea000383ffff */
[----:B------:R-:W-:Y:S05]  /*16b30*/  BRA `(.L_x_5058) ;  /* 0xfffffff000287947 */ /* 0x000fea000383ffff */
.L_x_5020:
        /* <DEDUP_REMOVED lines=11> */
.L_x_5060:
[----:B------:R-:W-:Y:S05]  /*16bf0*/  BSYNC B0 ;  /* 0x0000000000007941 */ /* 0x000fea0003800000 */
.L_x_5059:
[----:B------:R-:W-:Y:S05]  /*16c00*/  BRA `(.L_x_5061) ;  /* 0xfffffff000107947 */ /* 0x000fea000383ffff */
.L_x_5023:
[----:B------:R-:W-:Y:S01]  /*16c10*/  BSSY B1, `(.L_x_5062) ;  /* 0x0000006000017945 */ /* 0x000fe20003800000 */
[----:B------:R-:W-:-:S07]  /*16c20*/  IMAD.MOV.U32 R15, RZ, RZ, -0x1 ;  /* 0xffffffffff0f7424 */ /* 0x000fce00078e00ff */
[----:B01----:R-:W-:Y:S05]  /*16c30*/  WARPSYNC.COLLECTIVE R15, `(.L_x_5063) ;  /* 0x000000000f0c7348 */ /* 0x003fea0003c00000 */
[----:B------:R-:W-:Y:S02]  /*16c40*/  ELECT P6, UR62, PT ;  /* 0x00000000003e782f */ /* 0x000fe400038c0000 */
[----:B------:R-:W-:Y:S01]  /*16c50*/  MOV R14, UR62 ;  /* 0x0000003e000e7c02 */ /* 0x000fe20008000f00 */
[----:B01----:R-:W-:Y:S10]  /*16c60*/  ENDCOLLECTIVE ;  /* 0x000000000000791b */ /* 0x003ff40003800000 */
.L_x_5063:
[----:B------:R-:W-:Y:S05]  /*16c70*/  BSYNC B1 ;  /* 0x0000000000017941 */ /* 0x000fea0003800000 */
.L_x_5062:
[----:B------:R-:W-:Y:S05]  /*16c80*/  BRA `(.L_x_5064) ;  /* 0xfffffff000087947 */ /* 0x000fea000383ffff */
.L_x_5025:
[----:B0-----:R0:W1:Y:S02]  /*16c90*/  SYNCS.PHASECHK.TRANS64.TRYWAIT P1, [R6+URZ], R5 ;  /* 0x00000005060075a7 */ /* 0x001064000802017f */
[----:B-1----:R-:W-:Y:S05]  /*16ca0*/  @!P1 NANOSLEEP.SYNCS 0x989680 ;  /* 0x009896800000995d */ /* 0x002fea0003900000 */
[----:B------:R-:W1:Y:S02]  /*16cb0*/  @!P1 SYNCS.PHASECHK.TRANS64 P1, [R6+URZ], R5 ;  /* 0x00000005060095a7 */ /* 0x000e64000802007f */
[----:B-1----:R-:W-:Y:S05]  /*16cc0*/  @!P1 BRA `(.L_x_5025) ;  /* 0xfffffffc00f09947 */ /* 0x002fea000383ffff */
[----:B------:R-:W-:Y:S05]  /*16cd0*/  BRA `(.L_x_5065) ;  /* 0xfffffff000447947 */ /* 0x000fea000383ffff */
.L_x_5026:
[----:B-1----:R1:W2:Y:S02]  /*16ce0*/  SYNCS.PHASECHK.TRANS64.TRYWAIT P1, [R7+URZ], R2 ;  /* 0x00000002070075a7 */ /* 0x0022a4000802017f */
[----:B--2---:R-:W-:Y:S05]  /*16cf0*/  @!P1 NANOSLEEP.SYNCS 0x989680 ;  /* 0x009896800000995d */ /* 0x004fea0003900000 */
[----:B------:R-:W2:Y:S02]  /*16d00*/  @!P1 SYNCS.PHASECHK.TRANS64 P1, [R7+URZ], R2 ;  /* 0x00000002070095a7 */ /* 0x000ea4000802007f */
[----:B--2---:R-:W-:Y:S05]  /*16d10*/  @!P1 BRA `(.L_x_5026) ;  /* 0xfffffffc00f09947 */ /* 0x004fea000383ffff */
[----:B------:R-:W-:Y:S05]  /*16d20*/  BRA `(.L_x_5066) ;  /* 0xfffffff000387947 */ /* 0x000fea000383ffff */
.L_x_5028:
[----:B--2---:R2:W3:Y:S02]  /*16d30*/  SYNCS.PHASECHK.TRANS64.TRYWAIT P1, [R4+URZ+0x33460], R5 ;  /* 0x03346005040075a7 */ /* 0x0044e4000802017f */
[----:B---3--:R-:W-:Y:S05]  /*16d40*/  @!P1 NANOSLEEP.SYNCS 0x989680 ;  /* 0x009896800000995d */ /* 0x008fea0003900000 */
[----:B------:R-:W3:Y:S02]  /*16d50*/  @!P1 SYNCS.PHASECHK.TRANS64 P1, [R4+URZ+0x33460], R5 ;  /* 0x03346005040095a7 */ /* 0x000ee4000802007f */
[----:B---3--:R-:W-:Y:S05]  /*16d60*/  @!P1 BRA `(.L_x_5028) ;  /* 0xfffffffc00f09947 */ /* 0x008fea000383ffff */
[----:B------:R-:W-:Y:S05]  /*16d70*/  BRA `(.L_x_5067) ;  /* 0xfffffff0003c7947 */ /* 0x000fea000383ffff */
.L_x_5030:
[----:B---3--:R3:W4:Y:S02]  /*16d80*/  SYNCS.PHASECHK.TRANS64.TRYWAIT P1, [R3+URZ+0x33460], R2 ;  /* 0x03346002030075a7 */ /* 0x008724000802017f */
[----:B----4-:R-:W-:Y:S05]  /*16d90*/  @!P1 NANOSLEEP.SYNCS 0x989680 ;  /* 0x009896800000995d */ /* 0x010fea0003900000 */
[----:B------:R-:W4:Y:S02]  /*16da0*/  @!P1 SYNCS.PHASECHK.TRANS64 P1, [R3+URZ+0x33460], R2 ;  /* 0x03346002030095a7 */ /* 0x000f24000802007f */
[----:B----4-:R-:W-:Y:S05]  /*16db0*/  @!P1 BRA `(.L_x_5030) ;  /* 0xfffffffc00f09947 */ /* 0x010fea000383ffff */
[----:B------:R-:W-:Y:S05]  /*16dc0*/  BRA `(.L_x_5068) ;  /* 0xfffffff0003c7947 */ /* 0x000fea000383ffff */
.L_x_5032:
[----:B----4-:R4:W0:Y:S02]  /*16dd0*/  SYNCS.PHASECHK.TRANS64.TRYWAIT P0, [R4+URZ+0x33480], R5 ;  /* 0x03348005040075a7 */ /* 0x010824000800017f */
[----:B0-----:R-:W-:Y:S05]  /*16de0*/  @!P0 NANOSLEEP.SYNCS 0x989680 ;  /* 0x009896800000895d */ /* 0x001fea0003900000 */
[----:B------:R-:W0:Y:S02]  /*16df0*/  @!P0 SYNCS.PHASECHK.TRANS64 P0, [R4+URZ+0x33480], R5 ;  /* 0x03348005040085a7 */ /* 0x000e24000800007f */
[----:B0-----:R-:W-:Y:S05]  /*16e00*/  @!P0 BRA `(.L_x_5032) ;  /* 0xfffffffc00f08947 */ /* 0x001fea000383ffff */
[----:B------:R-:W-:Y:S05]  /*16e10*/  BRA `(.L_x_5033) ;  /* 0xfffffff000387947 */ /* 0x000fea000383ffff */
.L_x_5069:
        /* <DEDUP_REMOVED lines=14> */
.L_x_12969:


//--------------------- .text._ZN7cutlass13device_kernelIN5flash11enable_sm90INS1_16FlashAttnFwdSm90INS1_25CollectiveMainloopFwdSm90ILi2EN4cute5tupleIJNS5_1CILi1EEES8_S8_EEENS6_IJNS7_ILi128EEENS7_ILi160EEENS7_ILi192EEEEEELi192ENS_12float_e4m3_tEfNS_4arch4Sm90ELb1ELb0ELb1ELb1ELb0ELb0ELb0ELb1ELb1ELb1ELb0ELb0EEENS1_21CollectiveEpilogueFwdINS6_IJSA_SC_SB_EEES9_NS_10bfloat16_tESG_Li256ELb1ELb1ELb0ELb1EEENS1_36VarlenDynamicPersistentTileSchedulerILi128ELi160ELi256ELi128ELb0ELb1ELb1ELb1ELb1ELb1EEEEEEEEEvNT_6ParamsE --------------------------
	.section	.text._ZN7cutlass13device_kernelIN5flash11enable_sm90INS1_16FlashAttnFwdSm90INS1_25CollectiveMainloopFwdSm90ILi2EN4cute5tupleIJNS5_1CILi1EEES8_S8_EEENS6_IJNS7_ILi128EEENS7_ILi160EEENS7_ILi192EEEEEELi192ENS_12float_e4m3_tEfNS_4arch4Sm90ELb1ELb0ELb1ELb1ELb0ELb0ELb0ELb1ELb1ELb1ELb0ELb0EEENS1_21CollectiveEpilogueFwdINS6_IJSA_SC_SB_EEES9_NS_10bfloat16_tESG_Li256ELb1ELb1ELb0ELb1EEENS1_36VarlenDynamicPersistentTileSchedulerILi128ELi160ELi256ELi128ELb0ELb1ELb1ELb1ELb1ELb1EEEEEEEEEvNT_6ParamsE,"ax",@progbits
	.align	128
.text._ZN7cutlass13device_kernelIN5flash11enable_sm90INS1_16FlashAttnFwdSm90INS1_25CollectiveMainloopFwdSm90ILi2EN4cute5tupleIJNS5_1CILi1EEES8_S8_EEENS6_IJNS7_ILi128EEENS7_ILi160EEENS7_ILi192EEEEEELi192ENS_12float_e4m3_tEfNS_4arch4Sm90ELb1ELb0ELb1ELb1ELb0ELb0ELb0ELb1ELb1ELb1ELb0ELb0EEENS1_21CollectiveEpilogueFwdINS6_IJSA_SC_SB_EEES9_NS_10bfloat16_tESG_Li256ELb1ELb1ELb0ELb1EEENS1_36VarlenDynamicPersistentTileSchedulerILi128ELi160ELi256ELi128ELb0ELb1ELb1ELb1ELb1ELb1EEEEEEEEEvNT_6ParamsE:
        .type           _ZN7cutlass13device_kernelIN5flash11enable_sm90INS1_16FlashAttnFwdSm90INS1_25CollectiveMainloopFwdSm90ILi2EN4cute5tupleIJNS5_1CILi1EEES8_S8_EEENS6_IJNS7_ILi128EEENS7_ILi160EEENS7_ILi192EEEEEELi192ENS_12float_e4m3_tEfNS_4arch4Sm90ELb1ELb0ELb1ELb1ELb0ELb0ELb0ELb1ELb1ELb1ELb0ELb0EEENS1_21CollectiveEpilogueFwdINS6_IJSA_SC_SB_EEES9_NS_10bfloat16_tESG_Li256ELb1ELb1ELb0ELb1EEENS1_36VarlenDynamicPersistentTileSchedulerILi128ELi160ELi256ELi128ELb0ELb1ELb1ELb1ELb1ELb1EEEEEEEEEvNT_6ParamsE,@function
        .size           _ZN7cutlass13device_kernelIN5flash11enable_sm90INS1_16FlashAttnFwdSm90INS1_25CollectiveMainloopFwdSm90ILi2EN4cute5tupleIJNS5_1CILi1EEES8_S8_EEENS6_IJNS7_ILi128EEENS7_ILi160EEENS7_ILi192EEEEEELi192ENS_12float_e4m3_tEfNS_4arch4Sm90ELb1ELb0ELb1ELb1ELb0ELb0ELb0ELb1ELb1ELb1ELb0ELb0EEENS1_21CollectiveEpilogueFwdINS6_IJSA_SC_SB_EEES9_NS_10bfloat16_tESG_Li256ELb1ELb1ELb0ELb1EEENS1_36VarlenDynamicPersistentTileSchedulerILi128ELi160ELi256ELi128ELb0ELb1ELb1ELb1ELb1ELb1EEEEEEEEEvNT_6ParamsE,(.L_x_12970 - _ZN7cutlass13device_kernelIN5flash11enable_sm90INS1_16FlashAttnFwdSm90INS1_25CollectiveMainloopFwdSm90ILi2EN4cute5tupleIJNS5_1CILi1EEES8_S8_EEENS6_IJNS7_ILi128EEENS7_ILi160EEENS7_ILi192EEEEEELi192ENS_12float_e4m3_tEfNS_4arch4Sm90ELb1ELb0ELb1ELb1ELb0ELb0ELb0ELb1ELb1ELb1ELb0ELb0EEENS1_21CollectiveEpilogueFwdINS6_IJSA_SC_SB_EEES9_NS_10bfloat16_tESG_Li256ELb1ELb1ELb0ELb1EEENS1_36VarlenDynamicPersistentTileSchedulerILi128ELi160ELi256ELi128ELb0ELb1ELb1ELb1ELb1ELb1EEEEEEEEEvNT_6ParamsE)
        .other          _ZN7cutlass13device_kernelIN5flash11enable_sm90INS1_16FlashAttnFwdSm90INS1_25CollectiveMainloopFwdSm90ILi2EN4cute5tupleIJNS5_1CILi1EEES8_S8_EEENS6_IJNS7_ILi128EEENS7_ILi160EEENS7_ILi192EEEEEELi192ENS_12float_e4m3_tEfNS_4arch4Sm90ELb1ELb0ELb1ELb1ELb0ELb0ELb0ELb1ELb1ELb1ELb0ELb0EEENS1_21CollectiveEpilogueFwdINS6_IJSA_SC_SB_EEES9_NS_10bfloat16_tESG_Li256ELb1ELb1ELb0ELb1EEENS1_36VarlenDynamicPersistentTileSchedulerILi128ELi160ELi256ELi128ELb0ELb1ELb1ELb1ELb1ELb1EEEEEEEEEvNT_6ParamsE,@"STO_CUDA_ENTRY STV_DEFAULT"
_ZN7cutlass13device_kernelIN5flash11enable_sm90INS1_16FlashAttnFwdSm90INS1_25CollectiveMainloopFwdSm90ILi2EN4cute5tupleIJNS5_1CILi1EEES8_S8_EEENS6_IJNS7_ILi128EEENS7_ILi160EEENS7_ILi192EEEEEELi192ENS_12float_e4m3_tEfNS_4arch4Sm90ELb1ELb0ELb1ELb1ELb0ELb0ELb0ELb1ELb1ELb1ELb0ELb0EEENS1_21CollectiveEpilogueFwdINS6_IJSA_SC_SB_EEES9_NS_10bfloat16_tESG_Li256ELb1ELb1ELb0ELb1EEENS1_36VarlenDynamicPersistentTileSchedulerILi128ELi160ELi256ELi128ELb0ELb1ELb1ELb1ELb1ELb1EEEEEEEEEvNT_6ParamsE:
        /* <DEDUP_REMOVED lines=18> */
.L_x_5071:
[----:B------:R-:W-:Y:S05]  /*0120*/  BSYNC B0 ;  /* 0x0000000000007941 */ /* 0x000fea0003800000 */
.L_x_5070:
        /* <DEDUP_REMOVED lines=41> */
.L_x_5072:
        /* <DEDUP_REMOVED lines=22> */
.L_x_5073:
        /* <DEDUP_REMOVED lines=18> */
.L_x_5074:
        /* <DEDUP_REMOVED lines=22> */
.L_x_5075:
        /* <DEDUP_REMOVED lines=22> */
.L_x_5076:
[----:B------:R-:W-:Y:S01]  /*0900*/  PLOP3.LUT P0, PT, PT, PT, UP0, 0x80, 0x0 ;  /* 0x000000000000781c */ /* 0x000fe20003f0f008 */
[----:B------:R-:W-:Y:S01]  /*0910*/  UMOV UR38, 0x1 ;  /* 0x0000000100267882 */ /* 0x000fe20000000000 */
[----:B------:R-:W-:Y:S01]  /*0920*/  NOP ;  /* 0x0000000000007918 */ /* 0x000fe20000000000 */
[----:B------:R-:W-:Y:S01]  /*0930*/  USEL UR38, UR38, 0x2, !UP0 ;  /* 0x0000000226267887 */ /* 0x000fe2000c000000 */
[----:B------:R-:W-:Y:S01]  /*0940*/  ULDC.64 UR52, c[0x0][0x208] ;  /* 0x0000820000347ab9 */ /* 0x000fe20000000a00 */
[----:B012-4-:R-:W-:Y:S08]  /*0950*/  BAR.SYNC.DEFER_BLOCKING 0x0 ;  /* 0x0000000000007b1d */ /* 0x017ff00000010000 */
[----:B------:R-:W-:Y:S05]  /*0960*/  @!P0 BRA `(.L_x_5077) ;  /* 0x0000010c00108947 */ /* 0x000fea0003800000 */
.L_x_5078:
        /* <DEDUP_REMOVED lines=75> */
.L_x_5135:
        /* <DEDUP_REMOVED lines=51> */
.L_x_5079:
        /* <DEDUP_REMOVED lines=9> */
.L_x_5080:
        /* <DEDUP_REMOVED lines=13> */
.L_x_5081:
        /* <DEDUP_REMOVED lines=26> */
[----:B------:R-:W-:Y:S01]  /*1450*/  UIMAD.WIDE UR4, UR4, 0x66666667, URZ ;  /* 0x66666667040478a5 */ /* 0x000fe2000f8e023f */
[----:B------:R-:W-:Y:S01]  /*1460*/  CS2R R94, SRZ ;  /* 0x00000000005e7805 */ /* 0x000fe2000001ff00 */
[----:B------:R-:W-:Y:S01]  /*1470*/  UIADD3 UR6, UR7, UR6, URZ ;  /* 0x0000000607067290 */ /* 0x000fe2000fffe03f */
[----:B------:R-:W-:Y:S01]  /*1480*/  CS2R R24, SRZ ;  /* 0x0000000000187805 */ /* 0x000fe2000001ff00 */
[----:B------:R-:W-:Y:S01]  /*1490*/  USHF.R.U32.HI UR4, URZ, 0x1f, UR5 ;  /* 0x0000001f3f047899 */ /* 0x000fe20008011605 */
[----:B------:R-:W-:Y:S01]  /*14a0*/  CS2R R92, SRZ ;  /* 0x00000000005c7805 */ /* 0x000fe2000001ff00 */
[----:B------:R-:W-:Y:S01]  /*14b0*/  UIMAD.WIDE UR6, UR6, 0x66666667, URZ ;  /* 0x66666667060678a5 */ /* 0x000fe2000f8e023f */
[----:B------:R-:W-:Y:S01]  /*14c0*/  CS2R R28, SRZ ;  /* 0x00000000001c7805 */ /* 0x000fe2000001ff00 */
[----:B------:R-:W-:Y:S01]  /*14d0*/  ULEA.HI.SX32 UR4, UR5, UR4, 0x1a ;  /* 0x0000000405047291 */ /* 0x000fe2000f8fd23f */
[----:B------:R-:W-:Y:S01]  /*14e0*/  CS2R R86, SRZ ;  /* 0x0000000000567805 */ /* 0x000fe2000001ff00 */
[----:B------:R-:W-:Y:S01]  /*14f0*/  USHF.R.U32.HI UR6, URZ, 0x1f, UR7 ;  /* 0x0000001f3f067899 */ /* 0x000fe20008011607 */
[----:B------:R-:W-:-:S02]  /*1500*/  CS2R R26, SRZ ;  /* 0x00000000001a7805 */ /* 0x000fc4000001ff00 */
[----:B------:R-:W-:Y:S02]  /*1510*/  CS2R R84, SRZ ;  /* 0x0000000000547805 */ /* 0x000fe4000001ff00 */
[----:B------:R-:W-:Y:S01]  /*1520*/  CS2R R32, SRZ ;  /* 0x0000000000207805 */ /* 0x000fe2000001ff00 */
[----:B------:R-:W-:Y:S01]  /*1530*/  ULEA.HI.SX32 UR6, UR7, UR6, 0x1a ;  /* 0x0000000607067291 */ /* 0x000fe2000f8fd23f */
        /* <DEDUP_REMOVED lines=31> */
[----:B------:R-:W-:-:S02]  /*1730*/  IMAD.MOV.U32 R96, RZ, RZ, RZ ;  /* 0x000000ffff607224 */ /* 0x000fc400078e00ff */
        /* <DEDUP_REMOVED lines=33> */
.L_x_5083:
        /* <DEDUP_REMOVED lines=54> */
.L_x_5235:
[----:B------:R-:W-:Y:S05]  /*1cb0*/  @!P0 BRA `(.L_x_5085) ;  /* 0x0000000000048947 */ /* 0x000fea0003800000 */
[----:B------:R-:W-:Y:S01]  /*1cc0*/  BPT.TRAP 0x1 ;  /* 0x000000040000795c */ /* 0x000fe20000300000 */
.L_x_5085:
[----:B------:R-:W-:Y:S02]  /*1cd0*/  IMAD.U32 R2, RZ, RZ, UR51 ;  /* 0x00000033ff027e24 */ /* 0x000fe4000f8e00ff */
[----:B0-----:R-:W-:-:S03]  /*1ce0*/  IMAD.U32 R3, RZ, RZ, UR44 ;  /* 0x0000002cff037e24 */ /* 0x001fc6000f8e00ff */
[----:B------:R-:W-:Y:S02]  /*1cf0*/  LEA R2, R2, UR41, 0x3 ;  /* 0x0000002902027c11 */ /* 0x000fe4000f8e18ff */
[----:B------:R-:W-:-:S04]  /*1d00*/  SHF.L.U32 R3, R3, 0x1f, RZ ;  /* 0x0000001f03037819 */ /* 0x000fc800000006ff */
[----:B------:R0:W1:Y:S01]  /*1d10*/  SYNCS.PHASECHK.TRANS64.TRYWAIT P2, [R2+URZ+0x33430], R3 ;  /* 0x03343003020075a7 */ /* 0x000062000804017f */
[----:B------:R-:W-:Y:S05]  /*1d20*/  @!P0 BRA `(.L_x_5086) ;  /* 0x0000000000048947 */ /* 0x000fea0003800000 */
[----:B------:R-:W-:Y:S01]  /*1d30*/  BPT.TRAP 0x1 ;  /* 0x000000040000795c */ /* 0x000fe20000300000 */
.L_x_5086:
[----:B------:R-:W2:Y:S02]  /*1d40*/  S2R R4, SR_TID.X ;  /* 0x0000000000047919 */ /* 0x000ea40000002100 */
[----:B--2---:R-:W-:Y:S01]  /*1d50*/  LOP3.LUT P1, RZ, R4, 0x7f, RZ, 0xc0, !PT ;  /* 0x0000007f04ff7812 */ /* 0x004fe2000782c0ff */
[----:B-1----:R-:W-:-:S12]  /*1d60*/  @P2 BRA `(.L_x_5087) ;  /* 0x0000000000082947 */ /* 0x002fd80003800000 */
[----:B------:R-:W1:Y:S02]  /*1d70*/  SYNCS.PHASECHK.TRANS64.TRYWAIT P2, [R2+URZ+0x33430], R3 ;  /* 0x03343003020075a7 */ /* 0x000e64000804017f */
[----:B-1----:R-:W-:Y:S05]  /*1d80*/  @!P2 BRA `(.L_x_5088) ;  /* 0x000001600010a947 */ /* 0x002fea0003800000 */
.L_x_5087:
        /* <DEDUP_REMOVED lines=93> */
[----:B------:R-:W-:Y:S02]  /*2360*/  UMOV UR7, 0xffffff60 ;  /* 0xffffff6000077882 */ /* 0x000fe40000000000 */
[----:B------:R-:W-:Y:S01]  /*2370*/  UIMAD UR7, UR54, UR7, 0xa1 ;  /* 0x000000a1360774a4 */ /* 0x000fe2000f8e0207 */
        /* <DEDUP_REMOVED lines=122> */
[----:B------:R-:W-:Y:S08]  /*2b20*/  MUFU.TANH R105, R101 ;  /* 0x0000006500697308 */ /* 0x000ff00000002400 */
[----:B------:R-:W5:Y:S01]  /*2b30*/  MUFU.TANH R100, R100 ;  /* 0x0000006400647308 */ /* 0x000f620000002400 */
[----:B------:R-:W-:-:S02]  /*2b40*/  WARPGROUP.DEPBAR.LE gsb0, 0x0 ;  /* 0x00008000000079c5 */ /* 0x000fc40000010000 */
[----:B------:R-:W-:Y:S01]  /*2b50*/  WARPGROUP.ARRIVE ;  /* 0x00000000000079c5 */ /* 0x000fe20000000000 */
[C---:B------:R-:W-:Y:S01]  /*2b60*/  FMUL.FTZ R76, R0.reuse, R76 ;  /* 0x0000004c004c7220 */ /* 0x040fe20000410000 */
[C---:B------:R-:W-:Y:S01]  /*2b70*/  FMUL.FTZ R13, R0.reuse, R74 ;  /* 0x0000004a000d7220 */ /* 0x040fe20000410000 */
[C---:B------:R-:W-:Y:S01]  /*2b80*/  FMUL.FTZ R12, R0.reuse, R78 ;  /* 0x0000004e000c7220 */ /* 0x040fe20000410000 */
[----:B------:R-:W-:Y:S01]  /*2b90*/  IMAD.U32 R74, RZ, RZ, UR7 ;  /* 0x00000007ff4a7e24 */ /* 0x000fe2000f8e00ff */
[----:B------:R0:W-:Y:S01]  /*2ba0*/  MUFU.TANH R94, R76 ;  /* 0x0000004c005e7308 */ /* 0x0001e20000002400 */
[----:B------:R-:W-:Y:S01]  /*2bb0*/  QGMMA.64x32x32.F32.E4M3.E4M3 R56, gdesc[UR20], R56, gsb0 ;  /* 0x00600000143879f3 */ /* 0x000fe20008000838 */
[----:B------:R-:W-:Y:S01]  /*2bc0*/  UIADD3 UR22, UR32, 0x682, URZ ;  /* 0x0000068220167890 */ /* 0x000fe2000fffe03f */
[----:B------:R-:W-:Y:S01]  /*2bd0*/  FMUL.FTZ R77, R0, R77 ;  /* 0x0000004d004d7220 */ /* 0x000fe20000410000 */
[----:B------:R-:W-:Y:S01]  /*2be0*/  UMOV UR23, 0x80000020 ;  /* 0x8000002000177882 */ /* 0x000fe20000000000 */
[----:B------:R-:W-:-:S02]  /*2bf0*/  IMAD R74, R17, -0x2, R74 ;  /* 0xfffffffe114a7824 */ /* 0x000fc400078e024a */
[C---:B------:R-:W-:Y:S01]  /*2c00*/  FMUL.FTZ R20, R0.reuse, R82 ;  /* 0x0000005200147220 */ /* 0x040fe20000410000 */
[----:B------:R-:W-:Y:S01]  /*2c10*/  FMUL.FTZ R72, R0, R72 ;  /* 0x0000004800487220 */ /* 0x000fe20000410000 */
[----:B------:R-:W-:Y:S01]  /*2c20*/  MUFU.TANH R98, R77 ;  /* 0x0000004d00627308 */ /* 0x000fe20000002400 */
[----:B0-----:R-:W-:Y:S02]  /*2c30*/  VIADD R76, R18, UR39 ;  /* 0x00000027124c7c36 */ /* 0x001fe40008000000 */
        /* <DEDUP_REMOVED lines=9> */
[----:B------:R-:W-:-:S05]  /*2cd0*/  FMUL.FTZ R21, R0, R86 ;  /* 0x0000005600157220 */ /* 0x000fca0000410000 */
        /* <DEDUP_REMOVED lines=25> */
[----:B------:R-:W-:Y:S01]  /*2e70*/  UIMAD UR6, UR54, -0xa0, UR49 ;  /* 0xffffff60360678a4 */ /* 0x000fe2000f8e0231 */
[----:B------:R1:W0:Y:S01]  /*2e80*/  MUFU.TANH R78, R56 ;  /* 0x00000038004e7308 */ /* 0x0002220000002400 */
[----:B------:R-:W-:Y:S02]  /*2e90*/  FMUL.FTZ R58, R0, R67 ;  /* 0x00000043003a7220 */ /* 0x000fe40000410000 */
[----:B--2---:R-:W2:Y:S01]  /*2ea0*/  SHFL.IDX PT, R64, R76, RZ, 0x1c1f ;  /* 0x001c1fff4c407589 */ /* 0x004ea200000e0000 */
[----:B------:R-:W-:-:S03]  /*2eb0*/  UIADD3 UR6, UR6, 0xa0, URZ ;  /* 0x000000a006067890 */ /* 0x000fc6000fffe03f */
[----:B------:R-:W-:Y:S01]  /*2ec0*/  SHFL.IDX PT, R76, R76, 0x1, 0x1c1f ;  /* 0x003c1f004c4c7f89 */ /* 0x000fe200000e0000 */
[----:B------:R3:W-:Y:S01]  /*2ed0*/  MUFU.TANH R107, R61 ;  /* 0x0000003d006b7308 */ /* 0x0007e20000002400 */
[C---:B-1----:R-:W-:Y:S01]  /*2ee0*/  FMUL.FTZ R56, R0.reuse, R62 ;  /* 0x0000003e00387220 */ /* 0x042fe20000410000 */
[C---:B------:R-:W-:Y:S01]  /*2ef0*/  FMUL.FTZ R62, R0.reuse, R66 ;  /* 0x00000042003e7220 */ /* 0x040fe20000410000 */
[----:B------:R-:W-:Y:S01]  /*2f00*/  IMAD.U32 R66, RZ, RZ, UR6 ;  /* 0x00000006ff427e24 */ /* 0x000fe2000f8e00ff */
[----:B------:R-:W-:Y:S02]  /*2f10*/  @UP0 ULDC UR6, c[0x0][0x44c] ;  /* 0x0001130000060ab9 */ /* 0x000fe40000000800 */
[----:B------:R-:W-:Y:S01]  /*2f20*/  UIMAD.WIDE.U32 UR6, UR39, UR6, URZ ;  /* 0x00000006270672a5 */ /* 0x000fe2000f8e003f */
[----:B------:R-:W-:Y:S01]  /*2f30*/  IMAD R77, R17, -0x2, R66 ;  /* 0xfffffffe114d7824 */ /* 0x000fe200078e0242 */
[----:B------:R1:W0:Y:S01]  /*2f40*/  MUFU.TANH R86, R57 ;  /* 0x0000003900567308 */ /* 0x0002220000002400 */
[----:B---3--:R-:W-:Y:S01]  /*2f50*/  FMUL.FTZ R61, R0, R63 ;  /* 0x0000003f003d7220 */ /* 0x008fe20000410000 */
[----:B------:R-:W-:Y:S01]  /*2f60*/  IMAD.U32 R63, RZ, RZ, UR50 ;  /* 0x00000032ff3f7e24 */ /* 0x000fe2000f8e00ff */
[----:B------:R-:W-:-:S04]  /*2f70*/  @UP0 USHF.R.U32.HI UR11, URZ, UR14, UR7 ;  /* 0x0000000e3f0b0299 */ /* 0x000fc80008011607 */
[----:B------:R-:W-:Y:S01]  /*2f80*/  IADD3 R74, -R63, UR49, R74 ;  /* 0x000000313f4a7c10 */ /* 0x000fe2000fffe14a */
[C---:B------:R-:W-:Y:S01]  /*2f90*/  FMUL.FTZ R63, R0.reuse, R71 ;  /* 0x00000047003f7220 */ /* 0x040fe20000410000 */
[C---:B-1----:R-:W-:Y:S01]  /*2fa0*/  FMUL.FTZ R57, R0.reuse, R59 ;  /* 0x0000003b00397220 */ /* 0x042fe20000410000 */
[----:B------:R-:W-:Y:S01]  /*2fb0*/  FMUL.FTZ R59, R0, R70 ;  /* 0x00000046003b7220 */ /* 0x000fe20000410000 */
[----:B--2---:R-:W-:Y:S01]  /*2fc0*/  VIADDMNMX R82, R64, R74, R77, PT ;  /* 0x0000004a40527246 */ /* 0x004fe2000380014d */
[----:B------:R-:W-:Y:S01]  /*2fd0*/  MUFU.TANH R111, R69 ;  /* 0x00000045006f7308 */ /* 0x000fe20000002400 */
[----:B------:R-:W-:Y:S02]  /*2fe0*/  UIADD3 UR6, UR11, UR49, -UR50 ;  /* 0x000000310b067290 */ /* 0x000fe4000fffe832 */
[C---:B------:R-:W-:Y:S02]  /*2ff0*/  ISETP.GT.AND P5, PT, R82.reuse, RZ, PT ;  /* 0x000000ff5200720c */ /* 0x040fe40003fa4270 */
[C---:B------:R-:W-:Y:S01]  /*3000*/  ISETP.GT.AND P6, PT, R82.reuse, 0x1, PT ;  /* 0x000000015200780c */ /* 0x040fe20003fc4270 */
[----:B------:R-:W-:Y:S01]  /*3010*/  UIMAD.WIDE UR6, UR6, 0x66666667, URZ ;  /* 0x66666667060678a5 */ /* 0x000fe2000f8e023f */
[----:B------:R-:W-:Y:S01]  /*3020*/  ISETP.GT.AND P3, PT, R82, 0x8, PT ;  /* 0x000000085200780c */ /* 0x000fe20003f64270 */
[----:B------:R-:W1:Y:S01]  /*3030*/  MUFU.TANH R109, R65 ;  /* 0x00000041006d7308 */ /* 0x000e620000002400 */
[----:B------:R-:W-:Y:S01]  /*3040*/  FSEL R101, R88, -INF , P5 ;  /* 0xff80000058657808 */ /* 0x000fe20002800000 */
[----:B------:R-:W-:Y:S01]  /*3050*/  USHF.R.U32.HI UR6, URZ, 0x1f, UR7 ;  /* 0x0000001f3f067899 */ /* 0x000fe20008011607 */
[----:B------:R-:W-:-:S02]  /*3060*/  FSEL R93, R89, -INF , P6 ;  /* 0xff800000595d7808 */ /* 0x000fc40003000000 */
[----:B------:R-:W-:Y:S01]  /*3070*/  ISETP.GT.AND P4, PT, R82, 0x9, PT ;  /* 0x000000095200780c */ /* 0x000fe20003f84270 */
[----:B------:R-:W-:Y:S01]  /*3080*/  ULEA.HI.SX32 UR6, UR7, UR6, 0x1a ;  /* 0x0000000607067291 */ /* 0x000fe2000f8fd23f */
[----:B------:R-:W-:Y:S01]  /*3090*/  FSEL R91, R92, -INF , P3 ;  /* 0xff8000005c5b7808 */ /* 0x000fe20001800000 */
[----:B------:R2:W3:Y:S01]  /*30a0*/  MUFU.TANH R110, R68 ;  /* 0x00000044006e7308 */ /* 0x0004e20000002400 */
        /* <DEDUP_REMOVED lines=19> */
[----:B------:R-:W4:Y:S01]  /*31e0*/  MUFU.TANH R112, R40 ;  /* 0x0000002800707308 */ /* 0x000f220000002400 */
[----:B------:R-:W-:Y:S01]  /*31f0*/  ISETP.GT.AND P3, PT, R82, 0x19, PT ;  /* 0x000000195200780c */ /* 0x000fe20003f64270 */
[----:B------:R-:W-:Y:S01]  /*3200*/  FMUL.FTZ R45, R0, R45 ;  /* 0x0000002d002d7220 */ /* 0x000fe20000410000 */
[----:B------:R-:W-:Y:S01]  /*3210*/  FSEL R95, R100, -INF , P4 ;  /* 0xff800000645f7808 */ /* 0x000fe20002000000 */
[C---:B------:R-:W-:Y:S01]  /*3220*/  FMUL.FTZ R66, R0.reuse, R42 ;  /* 0x0000002a00427220 */ /* 0x040fe20000410000 */
[----:B------:R-:W-:Y:S01]  /*3230*/  FMNMX.FTZ R64, R97, R64, !PT ;  /* 0x0000004061407209 */ /* 0x000fe20007810000 */
[----:B--2---:R-:W-:Y:S01]  /*3240*/  FMUL.FTZ R68, R0, R43 ;  /* 0x0000002b00447220 */ /* 0x004fe20000410000 */
[----:B------:R-:W-:Y:S01]  /*3250*/  ISETP.GT.AND P4, PT, R82, 0x20, PT ;  /* 0x000000205200780c */ /* 0x000fe20003f84270 */
[----:B------:R2:W5:Y:S01]  /*3260*/  MUFU.TANH R92, R44 ;  /* 0x0000002c005c7308 */ /* 0x0005620000002400 */
        /* <DEDUP_REMOVED lines=16> */
[----:B------:R-:W-:Y:S01]  /*3370*/  ISETP.GT.AND P3, PT, R82, 0x29, PT ;  /* 0x000000295200780c */ /* 0x000fe20003f64270 */
[----:B------:R-:W-:Y:S01]  /*3380*/  UISETP.LT.AND UP1, UPT, URZ, UR6, UPT ;  /* 0x000000063f00728c */ /* 0x000fe2000bf21270 */
[----:B------:R-:W-:-:S02]  /*3390*/  FSEL R81, R94, -INF , P4 ;  /* 0xff8000005e517808 */ /* 0x000fc40002000000 */
[----:B------:R-:W-:Y:S01]  /*33a0*/  FMNMX.FTZ R64, R83, R64, !PT ;  /* 0x0000004053407209 */ /* 0x000fe20007810000 */
[----:B------:R-:W-:Y:S01]  /*33b0*/  USEL UR54, URZ, UR6, !UP1 ;  /* 0x000000063f367287 */ /* 0x000fe2000c800000 */
[----:B------:R-:W-:Y:S01]  /*33c0*/  ISETP.GT.AND P4, PT, R82, 0x30, PT ;  /* 0x000000305200780c */ /* 0x000fe20003f84270 */
[----:B------:R-:W5:Y:S01]  /*33d0*/  MUFU.TANH R94, R49 ;  /* 0x00000031005e7308 */ /* 0x000f620000002400 */
[----:B------:R-:W-:Y:S01]  /*33e0*/  FSEL R79, R98, -INF , P3 ;  /* 0xff800000624f7808 */ /* 0x000fe20001800000 */
[----:B------:R-:W-:Y:S01]  /*33f0*/  UISETP.GE.AND UP1, UPT, UR55, UR54, UPT ;  /* 0x000000363700728c */ /* 0x000fe2000bf26270 */
[----:B------:R-:W-:Y:S02]  /*3400*/  FMNMX.FTZ R64, R81, R64, !PT ;  /* 0x0000004051407209 */ /* 0x000fe40007810000 */
[----:B------:R-:W-:Y:S02]  /*3410*/  ISETP.GT.AND P3, PT, R82, 0x31, PT ;  /* 0x000000315200780c */ /* 0x000fe40003f64270 */
[----:B0-----:R-:W-:Y:S01]  /*3420*/  FSEL R75, R80, -INF , P4 ;  /* 0xff800000504b7808 */ /* 0x001fe20002000000 */
[----:B------:R-:W0:Y:S01]  /*3430*/  MUFU.TANH R52, R52 ;  /* 0x0000003400347308 */ /* 0x000e220000002400 */
[----:B------:R-:W-:-:S02]  /*3440*/  FMNMX.FTZ R64, R79, R64, !PT ;  /* 0x000000404f407209 */ /* 0x000fc40007810000 */
[----:B------:R-:W-:Y:S02]  /*3450*/  ISETP.GT.AND P4, PT, R82, 0x38, PT ;  /* 0x000000385200780c */ /* 0x000fe40003f84270 */
[----:B------:R-:W-:Y:S02]  /*3460*/  FSEL R73, R102, -INF , P3 ;  /* 0xff80000066497808 */ /* 0x000fe40001800000 */
[----:B------:R-:W-:Y:S01]  /*3470*/  FMNMX.FTZ R64, R75, R64, !PT ;  /* 0x000000404b407209 */ /* 0x000fe20007810000 */
[----:B------:R-:W0:Y:S01]  /*3480*/  MUFU.TANH R80, R53 ;  /* 0x0000003500507308 */ /* 0x000e220000002400 */
[----:B------:R-:W-:Y:S01]  /*3490*/  ISETP.GT.AND P3, PT, R82, 0x39, PT ;  /* 0x000000395200780c */ /* 0x000fe20003f64270 */
[----:B------:R-:W-:Y:S02]  /*34a0*/  WARPGROUP.DEPBAR.LE gsb0, 0x0 ;  /* 0x00008000000079c5 */ /* 0x000fe40000010000 */
[----:B------:R-:W-:Y:S01]  /*34b0*/  FSEL R71, R84, -INF , P4 ;  /* 0xff80000054477808 */ /* 0x000fe20002000000 */
[C---:B------:R-:W-:Y:S01]  /*34c0*/  FMUL.FTZ R24, R0.reuse, R24 ;  /* 0x0000001800187220 */ /* 0x040fe20000410000 */
[----:B------:R-:W-:Y:S01]  /*34d0*/  FMNMX.FTZ R64, R73, R64, !PT ;  /* 0x0000004049407209 */ /* 0x000fe20007810000 */
[----:B--2---:R-:W-:Y:S01]  /*34e0*/  FMUL.FTZ R44, R0, R29 ;  /* 0x0000001d002c7220 */ /* 0x004fe20000410000 */
[----:B------:R-:W-:Y:S01]  /*34f0*/  ISETP.GT.AND P4, PT, R82, 0x40, PT ;  /* 0x000000405200780c */ /* 0x000fe20003f84270 */
[C---:B------:R-:W-:Y:S01]  /*3500*/  FMUL.FTZ R26, R0.reuse, R26 ;  /* 0x0000001a001a7220 */ /* 0x040fe20000410000 */
[----:B------:R-:W-:Y:S01]  /*3510*/  FSEL R70, R103, -INF , P3 ;  /* 0xff80000067467808 */ /* 0x000fe20001800000 */
[----:B------:R-:W-:Y:S01]  /*3520*/  MUFU.TANH R3, R3 ;  /* 0x0000000300037308 */ /* 0x000fe20000002400 */
[----:B------:R-:W-:Y:S01]  /*3530*/  FMNMX.FTZ R41, R71, R64, !PT ;  /* 0x0000004047297209 */ /* 0x000fe20007810000 */
[----:B------:R-:W-:Y:S01]  /*3540*/  FMUL.FTZ R38, R0, R38 ;  /* 0x0000002600267220 */ /* 0x000fe20000410000 */
[----:B------:R-:W-:Y:S01]  /*3550*/  ISETP.GT.AND P3, PT, R82, 0x41, PT ;  /* 0x000000415200780c */ /* 0x000fe20003f64270 */
[----:B------:R-:W-:Y:S01]  /*3560*/  FMUL.FTZ R39, R0, R39 ;  /* 0x0000002700277220 */ /* 0x000fe20000410000 */
[----:B------:R-:W-:Y:S01]  /*3570*/  FSEL R69, R78, -INF , P4 ;  /* 0xff8000004e457808 */ /* 0x000fe20002000000 */
[----:B------:R-:W-:Y:S01]  /*3580*/  FMUL.FTZ R31, R0, R31 ;  /* 0x0000001f001f7220 */ /* 0x000fe20000410000 */
[----:B------:R-:W-:Y:S01]  /*3590*/  FMNMX.FTZ R40, R70, R41, !PT ;  /* 0x0000002946287209 */ /* 0x000fe20007810000 */
[----:B------:R-:W2:Y:S01]  /*35a0*/  MUFU.TANH R78, R24 ;  /* 0x00000018004e7308 */ /* 0x000ea20000002400 */
[----:B------:R-:W-:Y:S01]  /*35b0*/  ISETP.GT.AND P4, PT, R82, 0x48, PT ;  /* 0x000000485200780c */ /* 0x000fe20003f84270 */
[----:B------:R-:W-:Y:S01]  /*35c0*/  FMUL.FTZ R27, R0, R27 ;  /* 0x0000001b001b7220 */ /* 0x000fe20000410000 */
[----:B------:R-:W-:Y:S01]  /*35d0*/  FSEL R67, R86, -INF , P3 ;  /* 0xff80000056437808 */ /* 0x000fe20001800000 */
[C---:B------:R-:W-:Y:S01]  /*35e0*/  FMUL.FTZ R30, R0.reuse, R30 ;  /* 0x0000001e001e7220 */ /* 0x040fe20000410000 */
[----:B------:R-:W-:Y:S01]  /*35f0*/  FMNMX.FTZ R40, R69, R40, !PT ;  /* 0x0000002845287209 */ /* 0x000fe20007810000 */
[----:B------:R-:W-:Y:S01]  /*3600*/  FMUL.FTZ R34, R0, R34 ;  /* 0x0000002200227220 */ /* 0x000fe20000410000 */
[----:B------:R-:W-:Y:S01]  /*3610*/  ISETP.GT.AND P3, PT, R82, 0x49, PT ;  /* 0x000000495200780c */ /* 0x000fe20003f64270 */
[----:B------:R1:W-:Y:S01]  /*3620*/  MUFU.TANH R102, R26 ;  /* 0x0000001a00667308 */ /* 0x0003e20000002400 */
[----:B------:R-:W-:Y:S01]  /*3630*/  FSEL R65, R106, -INF , P4 ;  /* 0xff8000006a417808 */ /* 0x000fe20002000000 */
[----:B------:R-:W-:Y:S01]  /*3640*/  FMUL.FTZ R35, R0, R35 ;  /* 0x0000002300237220 */ /* 0x000fe20000410000 */
[----:B------:R-:W-:Y:S01]  /*3650*/  FMNMX.FTZ R40, R67, R40, !PT ;  /* 0x0000002843287209 */ /* 0x000fe20007810000 */
[----:B------:R2:W-:Y:S01]  /*3660*/  @!P1 SYNCS.ARRIVE.TRANS64.RED.A1T0 RZ, [R2+URZ], RZ ;  /* 0x000000ff02ff99a7 */ /* 0x0005e2000810043f */
[----:B------:R-:W-:-:S02]  /*3670*/  ISETP.GT.AND P4, PT, R82, 0x50, PT ;  /* 0x000000505200780c */ /* 0x000fc40003f84270 */
[----:B------:R-:W-:Y:S01]  /*3680*/  FSEL R64, R107, -INF , P3 ;  /* 0xff8000006b407808 */ /* 0x000fe20001800000 */
[----:B------:R-:W-:Y:S01]  /*3690*/  MUFU.TANH R4, R4 ;  /* 0x0000000400047308 */ /* 0x000fe20000002400 */
[----:B------:R-:W-:Y:S01]  /*36a0*/  FMNMX.FTZ R41, R65, R40, !PT ;  /* 0x0000002841297209 */ /* 0x000fe20007810000 */
[----:B-1----:R-:W-:Y:S01]  /*36b0*/  IMAD.U32 R26, RZ, RZ, UR10 ;  /* 0x0000000aff1a7e24 */ /* 0x002fe2000f8e00ff */
[----:B------:R-:W-:Y:S02]  /*36c0*/  ISETP.GT.AND P3, PT, R82, 0x51, PT ;  /* 0x000000515200780c */ /* 0x000fe40003f64270 */
[----:B------:R-:W-:Y:S02]  /*36d0*/  FSEL R53, R108, -INF , P4 ;  /* 0xff8000006c357808 */ /* 0x000fe40002000000 */
[----:B------:R-:W-:Y:S01]  /*36e0*/  FMNMX.FTZ R40, R64, R41, !PT ;  /* 0x0000002940287209 */ /* 0x000fe20007810000 */
[----:B------:R-:W-:Y:S01]  /*36f0*/  FMUL.FTZ R41, R0, R25 ;  /* 0x0000001900297220 */ /* 0x000fe20000410000 */
[----:B------:R-:W-:Y:S01]  /*3700*/  ISETP.GT.AND P4, PT, R82, 0x58, PT ;  /* 0x000000585200780c */ /* 0x000fe20003f84270 */
[----:B------:R-:W-:Y:S01]  /*3710*/  MUFU.TANH R5, R5 ;  /* 0x0000000500057308 */ /* 0x000fe20000002400 */
[----:B------:R-:W-:-:S02]  /*3720*/  FSEL R49, R109, -INF , P3 ;  /* 0xff8000006d317808 */ /* 0x000fc40001800000 */
[----:B------:R-:W-:Y:S02]  /*3730*/  FMNMX.FTZ R40, R53, R40, !PT ;  /* 0x0000002835287209 */ /* 0x000fe40007810000 */
[----:B------:R-:W-:Y:S02]  /*3740*/  ISETP.GT.AND P3, PT, R82, 0x59, PT ;  /* 0x000000595200780c */ /* 0x000fe40003f64270 */
[----:B---3--:R-:W-:Y:S01]  /*3750*/  FSEL R43, R110, -INF , P4 ;  /* 0xff8000006e2b7808 */ /* 0x008fe20002000000 */
[----:B------:R1:W3:Y:S01]  /*3760*/  MUFU.TANH R84, R41 ;  /* 0x0000002900547308 */ /* 0x0002e20000002400 */
[----:B------:R-:W-:Y:S02]  /*3770*/  FMNMX.FTZ R42, R49, R40, !PT ;  /* 0x00000028312a7209 */ /* 0x000fe40007810000 */
[----:B------:R-:W-:Y:S02]  /*3780*/  ISETP.GT.AND P4, PT, R82, 0x60, PT ;  /* 0x000000605200780c */ /* 0x000fe40003f84270 */
[----:B------:R-:W-:-:S02]  /*3790*/  FSEL R40, R111, -INF , P3 ;  /* 0xff8000006f287808 */ /* 0x000fc40001800000 */
[----:B------:R-:W-:Y:S02]  /*37a0*/  CS2R R110, SRZ ;  /* 0x00000000006e7805 */ /* 0x000fe4000001ff00 */
[----:B------:R-:W-:Y:S01]  /*37b0*/  FMNMX.FTZ R45, R43, R42, !PT ;  /* 0x0000002a2b2d7209 */ /* 0x000fe20007810000 */
[----:B------:R-:W-:Y:S01]  /*37c0*/  FMUL.FTZ R42, R0, R28 ;  /* 0x0000001c002a7220 */ /* 0x000fe20000410000 */
[----:B------:R-:W-:Y:S01]  /*37d0*/  ISETP.GT.AND P3, PT, R82, 0x61, PT ;  /* 0x000000615200780c */ /* 0x000fe20003f64270 */
[----:B------:R-:W-:Y:S01]  /*37e0*/  MUFU.TANH R108, R38 ;  /* 0x00000026006c7308 */ /* 0x000fe20000002400 */
[----:B----4-:R-:W-:Y:S02]  /*37f0*/  FSEL R25, R112, -INF , P4 ;  /* 0xff80000070197808 */ /* 0x010fe40002000000 */
[----:B------:R-:W-:Y:S02]  /*3800*/  CS2R R112, SRZ ;  /* 0x0000000000707805 */ /* 0x000fe4000001ff00 */
[----:B------:R-:W-:-:S02]  /*3810*/  FMNMX.FTZ R28, R40, R45, !PT ;  /* 0x0000002d281c7209 */ /* 0x000fc40007810000 */
[----:B------:R-:W-:Y:S02]  /*3820*/  ISETP.GT.AND P4, PT, R82, 0x68, PT ;  /* 0x000000685200780c */ /* 0x000fe40003f84270 */
[----:B------:R-:W-:Y:S01]  /*3830*/  FSEL R24, R88, -INF , P3 ;  /* 0xff80000058187808 */ /* 0x000fe20001800000 */
[----:B------:R4:W3:Y:S01]  /*3840*/  MUFU.TANH R86, R42 ;  /* 0x0000002a00567308 */ /* 0x0008e20000002400 */
[----:B------:R-:W-:Y:S02]  /*3850*/  FMNMX.FTZ R45, R25, R28, !PT ;  /* 0x0000001c192d7209 */ /* 0x000fe40007810000 */
[----:B------:R-:W-:Y:S02]  /*3860*/  ISETP.GT.AND P3, PT, R82, 0x69, PT ;  /* 0x000000695200780c */ /* 0x000fe40003f64270 */
[----:B-----5:R-:W-:Y:S02]  /*3870*/  FSEL R28, R92, -INF , P4 ;  /* 0xff8000005c1c7808 */ /* 0x020fe40002000000 */
[----:B------:R-:W-:Y:S01]  /*3880*/  FMNMX.FTZ R45, R24, R45, !PT ;  /* 0x0000002d182d7209 */ /* 0x000fe20007810000 */
[----:B------:R5:W3:Y:S01]  /*3890*/  MUFU.TANH R88, R44 ;  /* 0x0000002c00587308 */ /* 0x000ae20000002400 */
[----:B------:R-:W-:-:S02]  /*38a0*/  ISETP.GT.AND P4, PT, R82, 0x70, PT ;  /* 0x000000705200780c */ /* 0x000fc40003f84270 */
[----:B------:R-:W-:Y:S02]  /*38b0*/  FSEL R29, R96, -INF , P3 ;  /* 0xff800000601d7808 */ /* 0x000fe40001800000 */
        /* <DEDUP_REMOVED lines=8> */
[----:B-1----:R-:W-:Y:S01]  /*3940*/  FSEL R41, R94, -INF , P3 ;  /* 0xff8000005e297808 */ /* 0x002fe20001800000 */
[----:B------:R-:W1:Y:S01]  /*3950*/  MUFU.TANH R90, R45 ;  /* 0x0000002d005a7308 */ /* 0x000e620000002400 */
[----:B----4-:R-:W-:Y:S02]  /*3960*/  FMNMX.FTZ R42, R32, R103, !PT ;  /* 0x00000067202a7209 */ /* 0x010fe40007810000 */
[----:B------:R-:W-:Y:S02]  /*3970*/  ISETP.GT.AND P3, PT, R82, 0x79, PT ;  /* 0x000000795200780c */ /* 0x000fe40003f64270 */
[----:B0-----:R-:W-:Y:S01]  /*3980*/  FSEL R33, R52, -INF , P4 ;  /* 0xff80000034217808 */ /* 0x001fe20002000000 */
[----:B------:R-:W-:Y:S01]  /*3990*/  FMUL.FTZ R52, R0, R36 ;  /* 0x0000002400347220 */ /* 0x000fe20000410000 */
[----:B-----5:R-:W-:Y:S01]  /*39a0*/  FMNMX.FTZ R44, R41, R42, !PT ;  /* 0x0000002a292c7209 */ /* 0x020fe20007810000 */
[----:B------:R0:W4:Y:S01]  /*39b0*/  MUFU.TANH R92, R48 ;  /* 0x00000030005c7308 */ /* 0x0001220000002400 */
[----:B------:R-:W-:-:S02]  /*39c0*/  ISETP.GT.AND P4, PT, R82, 0x80, PT ;  /* 0x000000805200780c */ /* 0x000fc40003f84270 */
[----:B------:R-:W-:Y:S01]  /*39d0*/  FSEL R42, R80, -INF , P3 ;  /* 0xff800000502a7808 */ /* 0x000fe20001800000 */
[----:B------:R-:W-:Y:S01]  /*39e0*/  FMUL.FTZ R80, R0, R37 ;  /* 0x0000002500507220 */ /* 0x000fe20000410000 */
[----:B------:R-:W-:Y:S02]  /*39f0*/  FMNMX.FTZ R103, R33, R44, !PT ;  /* 0x0000002c21677209 */ /* 0x000fe40007810000 */
[----:B------:R-:W-:Y:S01]  /*3a00*/  ISETP.GT.AND P3, PT, R82, 0x81, PT ;  /* 0x000000815200780c */ /* 0x000fe20003f64270 */
[----:B------:R-:W5:Y:S01]  /*3a10*/  MUFU.TANH R52, R52 ;  /* 0x0000003400347308 */ /* 0x000f620000002400 */
[----:B--2---:R-:W-:Y:S01]  /*3a20*/  FSEL R36, R78, -INF , P4 ;  /* 0xff8000004e247808 */ /* 0x004fe20002000000 */
[----:B------:R-:W-:Y:S01]  /*3a30*/  FMUL.FTZ R78, R0, R46 ;  /* 0x0000002e004e7220 */ /* 0x000fe20000410000 */
[----:B------:R-:W-:Y:S02]  /*3a40*/  FMNMX.FTZ R103, R42, R103, !PT ;  /* 0x000000672a677209 */ /* 0x000fe40007810000 */
[----:B------:R-:W-:-:S02]  /*3a50*/  ISETP.GT.AND P4, PT, R82, 0x88, PT ;  /* 0x000000885200780c */ /* 0x000fc40003f84270 */
[----:B---3--:R-:W-:Y:S01]  /*3a60*/  FSEL R44, R84, -INF , P3 ;  /* 0xff800000542c7808 */ /* 0x008fe20001800000 */
[----:B------:R-:W-:Y:S01]  /*3a70*/  MUFU.TANH R7, R7 ;  /* 0x0000000700077308 */ /* 0x000fe20000002400 */
[----:B------:R-:W-:Y:S02]  /*3a80*/  FMNMX.FTZ R103, R36, R103, !PT ;  /* 0x0000006724677209 */ /* 0x000fe40007810000 */
[----:B------:R-:W-:Y:S02]  /*3a90*/  ISETP.GT.AND P3, PT, R82, 0x89, PT ;  /* 0x000000895200780c */ /* 0x000fe40003f64270 */
[----:B------:R-:W-:Y:S02]  /*3aa0*/  FSEL R37, R86, -INF , P4 ;  /* 0xff80000056257808 */ /* 0x000fe40002000000 */
[----:B0-----:R-:W-:Y:S01]  /*3ab0*/  FMNMX.FTZ R48, R44, R103, !PT ;  /* 0x000000672c307209 */ /* 0x001fe20007810000 */
[----:B------:R0:W2:Y:S01]  /*3ac0*/  MUFU.TANH R86, R80 ;  /* 0x0000005000567308 */ /* 0x0000a20000002400 */
[----:B------:R-:W-:-:S02]  /*3ad0*/  ISETP.GT.AND P4, PT, R82, 0x90, PT ;  /* 0x000000905200780c */ /* 0x000fc40003f84270 */
[----:B------:R-:W-:Y:S02]  /*3ae0*/  FSEL R45, R88, -INF , P3 ;  /* 0xff800000582d7808 */ /* 0x000fe40001800000 */
[----:B------:R-:W-:Y:S02]  /*3af0*/  FMNMX.FTZ R84, R37, R48, !PT ;  /* 0x0000003025547209 */ /* 0x000fe40007810000 */
[----:B------:R-:W-:Y:S01]  /*3b00*/  ISETP.GT.AND P3, PT, R82, 0x91, PT ;  /* 0x000000915200780c */ /* 0x000fe20003f64270 */
[----:B------:R-:W3:Y:S01]  /*3b10*/  MUFU.TANH R8, R8 ;  /* 0x0000000800087308 */ /* 0x000ee20000002400 */
[----:B-1----:R-:W-:Y:S01]  /*3b20*/  FSEL R48, R90, -INF , P4 ;  /* 0xff8000005a307808 */ /* 0x002fe20002000000 */
[----:B0-----:R-:W-:Y:S01]  /*3b30*/  FMUL.FTZ R80, R0, R47 ;  /* 0x0000002f00507220 */ /* 0x001fe20000410000 */
[----:B------:R-:W-:Y:S02]  /*3b40*/  FMNMX.FTZ R103, R45, R84, !PT ;  /* 0x000000542d677209 */ /* 0x000fe40007810000 */
[----:B------:R-:W-:-:S02]  /*3b50*/  ISETP.GT.AND P4, PT, R82, 0x98, PT ;  /* 0x000000985200780c */ /* 0x000fc40003f84270 */
[----:B----4-:R-:W-:Y:S01]  /*3b60*/  FSEL R46, R92, -INF , P3 ;  /* 0xff8000005c2e7808 */ /* 0x010fe20001800000 */
[----:B------:R0:W-:Y:S01]  /*3b70*/  MUFU.TANH R84, R78 ;  /* 0x0000004e00547308 */ /* 0x0001e20000002400 */
[----:B------:R-:W-:Y:S02]  /*3b80*/  FMNMX.FTZ R103, R48, R103, !PT ;  /* 0x0000006730677209 */ /* 0x000fe40007810000 */
[----:B------:R-:W-:Y:S02]  /*3b90*/  ISETP.GT.AND P3, PT, R82, 0x99, PT ;  /* 0x000000995200780c */ /* 0x000fe40003f64270 */
[----:B-----5:R-:W-:Y:S02]  /*3ba0*/  FSEL R47, R52, -INF , P4 ;  /* 0xff800000342f7808 */ /* 0x020fe40002000000 */
[----:B------:R-:W-:Y:S01]  /*3bb0*/  FMNMX.FTZ R82, R46, R103, !PT ;  /* 0x000000672e527209 */ /* 0x000fe20007810000 */
[----:B------:R1:W-:Y:S01]  /*3bc0*/  MUFU.TANH R94, R50 ;  /* 0x00000032005e7308 */ /* 0x0003e20000002400 */
[----:B--2---:R-:W-:-:S02]  /*3bd0*/  FSEL R52, R86, -INF , P3 ;  /* 0xff80000056347808 */ /* 0x004fc40001800000 */
[----:B------:R-:W-:-:S04]  /*3be0*/  FMNMX.FTZ R103, R47, R82, !PT ;  /* 0x000000522f677209 */ /* 0x000fc80007810000 */
[----:B------:R-:W-:Y:S01]  /*3bf0*/  FMNMX.FTZ R103, R52, R103, !PT ;  /* 0x0000006734677209 */ /* 0x000fe20007810000 */
[----:B------:R-:W2:Y:S04]  /*3c00*/  MUFU.TANH R10, R10 ;  /* 0x0000000a000a7308 */ /* 0x000ea80000002400 */
[----:B0-----:R-:W0:Y:S04]  /*3c10*/  SHFL.BFLY PT, R78, R103, 0x2, 0x1f ;  /* 0x0c401f00674e7f89 */ /* 0x001e2800000e0000 */
[----:B------:R4:W-:Y:S08]  /*3c20*/  MUFU.TANH R98, R54 ;  /* 0x0000003600627308 */ /* 0x0009f00000002400 */
[----:B------:R-:W5:Y:S08]  /*3c30*/  MUFU.TANH R9, R9 ;  /* 0x0000000900097308 */ /* 0x000f700000002400 */
[----:B------:R3:W-:Y:S01]  /*3c40*/  MUFU.TANH R96, R51 ;  /* 0x0000003300607308 */ /* 0x0007e20000002400 */
[----:B0-----:R-:W-:-:S07]  /*3c50*/  FMNMX.FTZ R78, R103, R78, !PT ;  /* 0x0000004e674e7209 */ /* 0x001fce0007810000 */
        /* <DEDUP_REMOVED lines=8> */
[----:B------:R1:W-:Y:S03]  /*3ce0*/  MUFU.TANH R100, R55 ;  /* 0x0000003700647308 */ /* 0x0003e60000002400 */
[----:B------:R-:W-:-:S05]  /*3cf0*/  FSEL R26, R26, RZ, P3 ;  /* 0x000000ff1a1a7208 */ /* 0x000fca0001800000 */
[--C-:B------:R-:W-:Y:S01]  /*3d00*/  FFMA.FTZ R38, R89, UR10, -R26.reuse ;  /* 0x0000000a59267c23 */ /* 0x100fe2000801081a */
[----:B------:R-:W-:Y:S01]  /*3d10*/  VIADDMNMX R89, R76, R74, R77, PT ;  /* 0x0000004a4c597246 */ /* 0x000fe2000380014d */
[----:B------:R-:W0:Y:S01]  /*3d20*/  MUFU.TANH R14, R14 ;  /* 0x0000000e000e7308 */ /* 0x000e220000002400 */
[----:B------:R-:W-:-:S01]  /*3d30*/  FFMA.FTZ R70, R70, UR10, -R26 ;  /* 0x0000000a46467c23 */ /* 0x000fc2000801081a */
[--C-:B------:R-:W-:Y:S01]  /*3d40*/  FFMA.FTZ R69, R69, UR10, -R26.reuse ;  /* 0x0000000a45457c23 */ /* 0x100fe2000801081a */
[----:B------:R-:W-:Y:S01]  /*3d50*/  ISETP.GT.AND P3, PT, R89, RZ, PT ;  /* 0x000000ff5900720c */ /* 0x000fe20003f64270 */
[--C-:B------:R-:W-:Y:S01]  /*3d60*/  FFMA.FTZ R87, R87, UR10, -R26.reuse ;  /* 0x0000000a57577c23 */ /* 0x100fe2000801081a */
[----:B------:R-:W-:Y:S01]  /*3d70*/  ISETP.GT.AND P4, PT, R89, 0x1, PT ;  /* 0x000000015900780c */ /* 0x000fe20003f84270 */
[--C-:B------:R-:W-:Y:S01]  /*3d80*/  FFMA.FTZ R95, R95, UR10, -R26.reuse ;  /* 0x0000000a5f5f7c23 */ /* 0x100fe2000801081a */
[----:B------:R-:W-:Y:S01]  /*3d90*/  ISETP.GT.AND P5, PT, R89, 0x8, PT ;  /* 0x000000085900780c */ /* 0x000fe20003fa4270 */
[----:B------:R-:W0:Y:S01]  /*3da0*/  MUFU.TANH R20, R20 ;  /* 0x0000001400147308 */ /* 0x000e220000002400 */
[----:B------:R-:W-:Y:S01]  /*3db0*/  FSEL R3, R3, -INF , P3 ;  /* 0xff80000003037808 */ /* 0x000fe20001800000 */
[--C-:B------:R-:W-:Y:S01]  /*3dc0*/  FFMA.FTZ R53, R53, UR10, -R26.reuse ;  /* 0x0000000a35357c23 */ /* 0x100fe2000801081a */
[----:B------:R-:W-:Y:S01]  /*3dd0*/  FSEL R50, R4, -INF , P4 ;  /* 0xff80000004327808 */ /* 0x000fe20002000000 */
[--C-:B------:R-:W-:Y:S01]  /*3de0*/  FFMA.FTZ R43, R43, UR10, -R26.reuse ;  /* 0x0000000a2b2b7c23 */ /* 0x100fe2000801081a */
[----:B------:R-:W-:Y:S01]  /*3df0*/  ISETP.GT.AND P3, PT, R89, 0x9, PT ;  /* 0x000000095900780c */ /* 0x000fe20003f64270 */
[--C-:B------:R-:W-:Y:S01]  /*3e00*/  FFMA.FTZ R40, R40, UR10, -R26.reuse ;  /* 0x0000000a28287c23 */ /* 0x100fe2000801081a */
[----:B------:R-:W-:Y:S01]  /*3e10*/  FSEL R5, R5, -INF , P5 ;  /* 0xff80000005057808 */ /* 0x000fe20002800000 */
[----:B------:R-:W0:Y:S01]  /*3e20*/  MUFU.TANH R15, R15 ;  /* 0x0000000f000f7308 */ /* 0x000e220000002400 */
[----:B----4-:R-:W-:Y:S01]  /*3e30*/  FMNMX.FTZ R54, R3, R50, !PT ;  /* 0x0000003203367209 */ /* 0x010fe20007810000 */
[--C-:B------:R-:W-:Y:S01]  /*3e40*/  FFMA.FTZ R25, R25, UR10, -R26.reuse ;  /* 0x0000000a19197c23 */ /* 0x100fe2000801081a */
[----:B------:R-:W-:Y:S01]  /*3e50*/  ISETP.GT.AND P4, PT, R89, 0x10, PT ;  /* 0x000000105900780c */ /* 0x000fe20003f84270 */
[--C-:B------:R-:W-:Y:S01]  /*3e60*/  FFMA.FTZ R24, R24, UR10, -R26.reuse ;  /* 0x0000000a18187c23 */ /* 0x100fe2000801081a */
[----:B------:R-:W-:Y:S01]  /*3e70*/  FSEL R6, R6, -INF , P3 ;  /* 0xff80000006067808 */ /* 0x000fe20001800000 */
[--C-:B------:R-:W-:Y:S01]  /*3e80*/  FFMA.FTZ R28, R28, UR10, -R26.reuse ;  /* 0x0000000a1c1c7c23 */ /* 0x100fe2000801081a */
[----:B---3--:R-:W-:Y:S01]  /*3e90*/  FMNMX.FTZ R51, R5, R54, !PT ;  /* 0x0000003605337209 */ /* 0x008fe20007810000 */
[----:B------:R-:W3:Y:S01]  /*3ea0*/  MUFU.TANH R21, R21 ;  /* 0x0000001500157308 */ /* 0x000ee20000002400 */
[----:B------:R-:W-:Y:S01]  /*3eb0*/  ISETP.GT.AND P3, PT, R89, 0x11, PT ;  /* 0x000000115900780c */ /* 0x000fe20003f64270 */
[--C-:B------:R-:W-:Y:S01]  /*3ec0*/  FFMA.FTZ R33, R33, UR10, -R26.reuse ;  /* 0x0000000a21217c23 */ /* 0x100fe2000801081a */
[----:B--2---:R-:W-:Y:S01]  /*3ed0*/  FSEL R39, R7, -INF , P4 ;  /* 0xff80000007277808 */ /* 0x004fe20002000000 */
[--C-:B------:R-:W-:Y:S01]  /*3ee0*/  FFMA.FTZ R42, R42, UR10, -R26.reuse ;  /* 0x0000000a2a2a7c23 */ /* 0x100fe2000801081a */
[----:B------:R-:W-:Y:S01]  /*3ef0*/  FMNMX.FTZ R54, R6, R51, !PT ;  /* 0x0000003306367209 */ /* 0x000fe20007810000 */
[--C-:B------:R-:W-:Y:S01]  /*3f00*/  FFMA.FTZ R36, R36, UR10, -R26.reuse ;  /* 0x0000000a24247c23 */ /* 0x100fe2000801081a */
[----:B------:R-:W-:Y:S01]  /*3f10*/  ISETP.GT.AND P4, PT, R89, 0x18, PT ;  /* 0x000000185900780c */ /* 0x000fe20003f84270 */
[----:B------:R-:W2:Y:S01]  /*3f20*/  MUFU.TANH R72, R72 ;  /* 0x0000004800487308 */ /* 0x000ea20000002400 */
[----:B------:R-:W-:Y:S01]  /*3f30*/  FSEL R51, R8, -INF , P3 ;  /* 0xff80000008337808 */ /* 0x000fe20001800000 */
[--C-:B------:R-:W-:Y:S01]  /*3f40*/  FFMA.FTZ R8, R85, UR10, -R26.reuse ;  /* 0x0000000a55087c23 */ /* 0x100fe2000801081a */
[----:B------:R-:W-:Y:S01]  /*3f50*/  FMNMX.FTZ R54, R39, R54, !PT ;  /* 0x0000003627367209 */ /* 0x000fe20007810000 */
[--C-:B------:R-:W-:Y:S01]  /*3f60*/  FFMA.FTZ R37, R37, UR10, -R26.reuse ;  /* 0x0000000a25257c23 */ /* 0x100fe2000801081a */
[----:B------:R-:W-:Y:S01]  /*3f70*/  ISETP.GT.AND P3, PT, R89, 0x19, PT ;  /* 0x000000195900780c */ /* 0x000fe20003f64270 */
[--C-:B------:R-:W-:Y:S01]  /*3f80*/  FFMA.FTZ R46, R46, UR10, -R26.reuse ;  /* 0x0000000a2e2e7c23 */ /* 0x100fe2000801081a */
[----:B------:R-:W-:Y:S01]  /*3f90*/  FSEL R10, R10, -INF , P4 ;  /* 0xff8000000a0a7808 */ /* 0x000fe20002000000 */
[----:B------:R4:W-:Y:S01]  /*3fa0*/  MUFU.TANH R92, R80 ;  /* 0x00000050005c7308 */ /* 0x0009e20000002400 */
[----:B-1----:R-:W-:Y:S01]  /*3fb0*/  FMNMX.FTZ R55, R51, R54, !PT ;  /* 0x0000003633377209 */ /* 0x002fe20007810000 */
[----:B------:R-:W-:Y:S01]  /*3fc0*/  FFMA.FTZ R47, R47, UR10, -R26 ;  /* 0x0000000a2f2f7c23 */ /* 0x000fe2000801081a */
[----:B------:R-:W-:-:S02]  /*3fd0*/  ISETP.GT.AND P4, PT, R89, 0x20, PT ;  /* 0x000000205900780c */ /* 0x000fc40003f84270 */
[----:B-----5:R-:W-:Y:S01]  /*3fe0*/  FSEL R74, R9, -INF , P3 ;  /* 0xff800000094a7808 */ /* 0x020fe20001800000 */
[----:B------:R-:W-:-:S01]  /*3ff0*/  FFMA.FTZ R9, R83, UR10, -R26 ;  /* 0x0000000a53097c23 */ /* 0x000fc2000801081a */
[----:B------:R-:W-:Y:S01]  /*4000*/  FMNMX.FTZ R55, R10, R55, !PT ;  /* 0x000000370a377209 */ /* 0x000fe20007810000 */
[----:B------:R-:W1:Y:S01]  /*4010*/  MUFU.TANH R60, R60 ;  /* 0x0000003c003c7308 */ /* 0x000e620000002400 */
[----:B------:R-:W-:Y:S02]  /*4020*/  ISETP.GT.AND P3, PT, R89, 0x21, PT ;  /* 0x000000215900780c */ /* 0x000fe40003f64270 */
[----:B0-----:R-:W-:Y:S02]  /*4030*/  FSEL R76, R13, -INF , P4 ;  /* 0xff8000000d4c7808 */ /* 0x001fe40002000000 */
[----:B------:R-:W-:Y:S02]  /*4040*/  FMNMX.FTZ R55, R74, R55, !PT ;  /* 0x000000374a377209 */ /* 0x000fe40007810000 */
[----:B------:R-:W-:Y:S01]  /*4050*/  ISETP.GT.AND P4, PT, R89, 0x28, PT ;  /* 0x000000285900780c */ /* 0x000fe20003f84270 */
[----:B------:R-:W0:Y:S01]  /*4060*/  MUFU.TANH R57, R57 ;  /* 0x0000003900397308 */ /* 0x000e220000002400 */
[----:B------:R-:W-:Y:S01]  /*4070*/  FSEL R77, R11, -INF , P3 ;  /* 0xff8000000b4d7808 */ /* 0x000fe20001800000 */
[----:B------:R-:W-:Y:S01]  /*4080*/  FFMA.FTZ R11, R81, UR10, -R26 ;  /* 0x0000000a510b7c23 */ /* 0x000fe2000801081a */
[----:B------:R-:W-:-:S02]  /*4090*/  FMNMX.FTZ R54, R76, R55, !PT ;  /* 0x000000374c367209 */ /* 0x000fc40007810000 */
[----:B------:R-:W-:Y:S02]  /*40a0*/  ISETP.GT.AND P3, PT, R89, 0x29, PT ;  /* 0x000000295900780c */ /* 0x000fe40003f64270 */
[----:B------:R-:W-:Y:S01]  /*40b0*/  FSEL R78, R12, -INF , P4 ;  /* 0xff8000000c4e7808 */ /* 0x000fe20002000000 */
[--C-:B------:R-:W-:Y:S01]  /*40c0*/  FFMA.FTZ R12, R79, UR10, -R26.reuse ;  /* 0x0000000a4f0c7c23 */ /* 0x100fe2000801081a */
[----:B------:R-:W-:Y:S01]  /*40d0*/  FMNMX.FTZ R13, R77, R54, !PT ;  /* 0x000000364d0d7209 */ /* 0x000fe20007810000 */
[----:B------:R-:W5:Y:S01]  /*40e0*/  MUFU.TANH R56, R56 ;  /* 0x0000003800387308 */ /* 0x000f620000002400 */
[----:B------:R-:W-:Y:S01]  /*40f0*/  ISETP.GT.AND P4, PT, R89, 0x30, PT ;  /* 0x000000305900780c */ /* 0x000fe20003f84270 */
[----:B------:R-:W-:Y:S01]  /*4100*/  FFMA.FTZ R54, R71, UR10, -R26 ;  /* 0x0000000a47367c23 */ /* 0x000fe2000801081a */
[----:B----4-:R-:W-:Y:S02]  /*4110*/  FSEL R80, R14, -INF , P3 ;  /* 0xff8000000e507808 */ /* 0x010fe40001800000 */
[----:B------:R-:W-:-:S02]  /*4120*/  FMNMX.FTZ R13, R78, R13, !PT ;  /* 0x0000000d4e0d7209 */ /* 0x000fc40007810000 */
[----:B------:R-:W-:Y:S01]  /*4130*/  ISETP.GT.AND P3, PT, R89, 0x31, PT ;  /* 0x000000315900780c */ /* 0x000fe20003f64270 */
[----:B------:R-:W4:Y:S01]  /*4140*/  MUFU.TANH R61, R61 ;  /* 0x0000003d003d7308 */ /* 0x000f220000002400 */
[----:B------:R-:W-:Y:S02]  /*4150*/  FSEL R79, R20, -INF , P4 ;  /* 0xff800000144f7808 */ /* 0x000fe40002000000 */
[----:B------:R-:W-:Y:S01]  /*4160*/  FMNMX.FTZ R14, R80, R13, !PT ;  /* 0x0000000d500e7209 */ /* 0x000fe20007810000 */
[----:B------:R-:W-:-:S01]  /*4170*/  FFMA.FTZ R13, R75, UR10, -R26 ;  /* 0x0000000a4b0d7c23 */ /* 0x000fc2000801081a */
[----:B------:R-:W-:Y:S02]  /*4180*/  ISETP.GT.AND P4, PT, R89, 0x38, PT ;  /* 0x000000385900780c */ /* 0x000fe40003f84270 */
[----:B------:R-:W-:Y:S01]  /*4190*/  FSEL R81, R15, -INF , P3 ;  /* 0xff8000000f517808 */ /* 0x000fe20001800000 */
[----:B------:R-:W4:Y:S01]  /*41a0*/  MUFU.TANH R62, R62 ;  /* 0x0000003e003e7308 */ /* 0x000f220000002400 */
[----:B------:R-:W-:-:S02]  /*41b0*/  FMNMX.FTZ R14, R79, R14, !PT ;  /* 0x0000000e4f0e7209 */ /* 0x000fc40007810000 */
[----:B------:R-:W-:Y:S02]  /*41c0*/  ISETP.GT.AND P3, PT, R89, 0x39, PT ;  /* 0x000000395900780c */ /* 0x000fe40003f64270 */
[----:B---3--:R-:W-:Y:S01]  /*41d0*/  FSEL R75, R21, -INF , P4 ;  /* 0xff800000154b7808 */ /* 0x008fe20002000000 */
[----:B------:R-:W-:Y:S01]  /*41e0*/  FFMA.FTZ R21, R73, UR10, -R26 ;  /* 0x0000000a49157c23 */ /* 0x000fe2000801081a */
[----:B------:R-:W-:Y:S01]  /*41f0*/  FMNMX.FTZ R14, R81, R14, !PT ;  /* 0x0000000e510e7209 */ /* 0x000fe20007810000 */
[----:B------:R-:W3:Y:S01]  /*4200*/  MUFU.TANH R58, R58 ;  /* 0x0000003a003a7308 */ /* 0x000ee20000002400 */
[----:B------:R-:W-:Y:S02]  /*4210*/  ISETP.GT.AND P4, PT, R89, 0x40, PT ;  /* 0x000000405900780c */ /* 0x000fe40003f84270 */
[----:B--2---:R-:W-:Y:S02]  /*4220*/  FSEL R72, R72, -INF , P3 ;  /* 0xff80000048487808 */ /* 0x004fe40001800000 */
[----:B------:R-:W-:-:S02]  /*4230*/  FMNMX.FTZ R15, R75, R14, !PT ;  /* 0x0000000e4b0f7209 */ /* 0x000fc40007810000 */
[C---:B------:R-:W-:Y:S01]  /*4240*/  ISETP.GT.AND P3, PT, R89.reuse, 0x41, PT ;  /* 0x000000415900780c */ /* 0x040fe20003f64270 */
[----:B------:R-:W2:Y:S01]  /*4250*/  MUFU.TANH R59, R59 ;  /* 0x0000003b003b7308 */ /* 0x000ea20000002400 */
[----:B-1----:R-:W-:Y:S02]  /*4260*/  FSEL R60, R60, -INF , P4 ;  /* 0xff8000003c3c7808 */ /* 0x002fe40002000000 */
[----:B------:R-:W-:Y:S02]  /*4270*/  FMNMX.FTZ R15, R72, R15, !PT ;  /* 0x0000000f480f7209 */ /* 0x000fe40007810000 */
[----:B------:R-:W-:Y:S02]  /*4280*/  ISETP.GT.AND P4, PT, R89, 0x48, PT ;  /* 0x000000485900780c */ /* 0x000fe40003f84270 */
[----:B0-----:R-:W-:Y:S01]  /*4290*/  FSEL R73, R57, -INF , P3 ;  /* 0xff80000039497808 */ /* 0x001fe20001800000 */
[----:B------:R-:W-:Y:S01]  /*42a0*/  MUFU.TANH R63, R63 ;  /* 0x0000003f003f7308 */ /* 0x000fe20000002400 */
[----:B------:R-:W-:-:S02]  /*42b0*/  FMNMX.FTZ R20, R60, R15, !PT ;  /* 0x0000000f3c147209 */ /* 0x000fc40007810000 */
[----:B------:R-:W-:Y:S02]  /*42c0*/  ISETP.GT.AND P3, PT, R89, 0x49, PT ;  /* 0x000000495900780c */ /* 0x000fe40003f64270 */
[----:B-----5:R-:W-:Y:S02]  /*42d0*/  FSEL R71, R56, -INF , P4 ;  /* 0xff80000038477808 */ /* 0x020fe40002000000 */
[----:B------:R-:W-:Y:S01]  /*42e0*/  FMNMX.FTZ R20, R73, R20, !PT ;  /* 0x0000001449147209 */ /* 0x000fe20007810000 */
[----:B------:R0:W-:Y:S01]  /*42f0*/  MUFU.EX2 R14, R21 ;  /* 0x00000015000e7308 */ /* 0x0001e20000000800 */
[----:B------:R-:W-:Y:S02]  /*4300*/  ISETP.GT.AND P4, PT, R89, 0x50, PT ;  /* 0x000000505900780c */ /* 0x000fe40003f84270 */
[----:B----4-:R-:W-:Y:S02]  /*4310*/  FSEL R82, R61, -INF , P3 ;  /* 0xff8000003d527808 */ /* 0x010fe40001800000 */
[----:B------:R-:W-:-:S02]  /*4320*/  ISETP.GT.AND P3, PT, R89, 0x51, PT ;  /* 0x000000515900780c */ /* 0x000fc40003f64270 */
[----:B------:R-:W-:Y:S01]  /*4330*/  FSEL R86, R62, -INF , P4 ;  /* 0xff8000003e567808 */ /* 0x000fe20002000000 */
[----:B------:R-:W1:Y:S01]  /*4340*/  MUFU.TANH R66, R66 ;  /* 0x0000004200427308 */ /* 0x000e620000002400 */
[----:B0-----:R-:W-:Y:S02]  /*4350*/  FMNMX.FTZ R21, R71, R20, !PT ;  /* 0x0000001447157209 */ /* 0x001fe40007810000 */
[C---:B------:R-:W-:Y:S02]  /*4360*/  ISETP.GT.AND P4, PT, R89.reuse, 0x58, PT ;  /* 0x000000585900780c */ /* 0x040fe40003f84270 */
[----:B------:R-:W-:Y:S02]  /*4370*/  FMNMX.FTZ R21, R82, R21, !PT ;  /* 0x0000001552157209 */ /* 0x000fe40007810000 */
[----:B---3--:R-:W-:Y:S01]  /*4380*/  FSEL R88, R58, -INF , P3 ;  /* 0xff8000003a587808 */ /* 0x008fe20001800000 */
[----:B------:R-:W0:Y:S01]  /*4390*/  MUFU.TANH R68, R68 ;  /* 0x0000004400447308 */ /* 0x000e220000002400 */
[----:B------:R-:W-:Y:S01]  /*43a0*/  FMNMX.FTZ R55, R86, R21, !PT ;  /* 0x0000001556377209 */ /* 0x000fe20007810000 */
[----:B------:R-:W-:Y:S01]  /*43b0*/  FFMA.FTZ R58, R64, UR10, -R26 ;  /* 0x0000000a403a7c23 */ /* 0x000fe2000801081a */
[----:B------:R-:W-:-:S02]  /*43c0*/  ISETP.GT.AND P3, PT, R89, 0x59, PT ;  /* 0x000000595900780c */ /* 0x000fc40003f64270 */
[----:B--2---:R-:W-:Y:S02]  /*43d0*/  FSEL R90, R59, -INF , P4 ;  /* 0xff8000003b5a7808 */ /* 0x004fe40002000000 */
[----:B------:R-:W-:Y:S01]  /*43e0*/  FMNMX.FTZ R55, R88, R55, !PT ;  /* 0x0000003758377209 */ /* 0x000fe20007810000 */
[----:B------:R2:W-:Y:S01]  /*43f0*/  MUFU.TANH R105, R31 ;  /* 0x0000001f00697308 */ /* 0x0005e20000002400 */
[----:B------:R-:W-:Y:S02]  /*4400*/  ISETP.GT.AND P4, PT, R89, 0x60, PT ;  /* 0x000000605900780c */ /* 0x000fe40003f84270 */
[----:B------:R-:W-:Y:S01]  /*4410*/  FMNMX.FTZ R56, R90, R55, !PT ;  /* 0x000000375a387209 */ /* 0x000fe20007810000 */
[----:B------:R-:W-:-:S01]  /*4420*/  FFMA.FTZ R55, R65, UR10, -R26 ;  /* 0x0000000a41377c23 */ /* 0x000fc2000801081a */
[----:B-1----:R-:W-:Y:S02]  /*4430*/  FSEL R83, R66, -INF , P4 ;  /* 0xff80000042537808 */ /* 0x002fe40002000000 */
[----:B------:R-:W-:Y:S01]  /*4440*/  ISETP.GT.AND P4, PT, R89, 0x68, PT ;  /* 0x000000685900780c */ /* 0x000fe20003f84270 */
[----:B------:R1:W3:Y:S01]  /*4450*/  MUFU.TANH R103, R27 ;  /* 0x0000001b00677308 */ /* 0x0002e20000002400 */
[----:B--2---:R-:W-:-:S01]  /*4460*/  FFMA.FTZ R31, R91, UR10, -R26 ;  /* 0x0000000a5b1f7c23 */ /* 0x004fc2000801081a */
[----:B------:R-:W-:-:S02]  /*4470*/  FSEL R91, R63, -INF , P3 ;  /* 0xff8000003f5b7808 */ /* 0x000fc40001800000 */
[----:B------:R-:W-:Y:S02]  /*4480*/  ISETP.GT.AND P3, PT, R89, 0x61, PT ;  /* 0x000000615900780c */ /* 0x000fe40003f64270 */
[----:B------:R-:W-:Y:S02]  /*4490*/  FMNMX.FTZ R56, R91, R56, !PT ;  /* 0x000000385b387209 */ /* 0x000fe40007810000 */
[----:B0-----:R-:W-:Y:S01]  /*44a0*/  FSEL R68, R68, -INF , P3 ;  /* 0xff80000044447808 */ /* 0x001fe20001800000 */
[----:B------:R0:W2:Y:S01]  /*44b0*/  MUFU.TANH R104, R30 ;  /* 0x0000001e00687308 */ /* 0x0000a20000002400 */
[----:B------:R-:W-:Y:S01]  /*44c0*/  FMNMX.FTZ R57, R83, R56, !PT ;  /* 0x0000003853397209 */ /* 0x000fe20007810000 */
[----:B-1----:R-:W-:Y:S01]  /*44d0*/  FFMA.FTZ R27, R101, UR10, -R26 ;  /* 0x0000000a651b7c23 */ /* 0x002fe2000801081a */
[----:B------:R-:W-:Y:S02]  /*44e0*/  ISETP.GT.AND P3, PT, R89, 0x69, PT ;  /* 0x000000695900780c */ /* 0x000fe40003f64270 */
[----:B------:R-:W-:-:S02]  /*44f0*/  FSEL R61, R84, -INF , P4 ;  /* 0xff800000543d7808 */ /* 0x000fc40002000000 */
[----:B------:R-:W-:Y:S01]  /*4500*/  FMNMX.FTZ R56, R68, R57, !PT ;  /* 0x0000003944387209 */ /* 0x000fe20007810000 */
[----:B------:R1:W-:Y:S01]  /*4510*/  MUFU.EX2 R15, R54 ;  /* 0x00000036000f7308 */ /* 0x0003e20000000800 */
[----:B------:R-:W-:Y:S01]  /*4520*/  ISETP.GT.AND P4, PT, R89, 0x70, PT ;  /* 0x000000705900780c */ /* 0x000fe20003f84270 */
[--C-:B0-----:R-:W-:Y:S01]  /*4530*/  FFMA.FTZ R30, R93, UR10, -R26.reuse ;  /* 0x0000000a5d1e7c23 */ /* 0x101fe2000801081a */
[----:B------:R-:W-:Y:S02]  /*4540*/  FSEL R59, R92, -INF , P3 ;  /* 0xff8000005c3b7808 */ /* 0x000fe40001800000 */
[----:B------:R-:W-:Y:S02]  /*4550*/  FMNMX.FTZ R56, R61, R56, !PT ;  /* 0x000000383d387209 */ /* 0x000fe40007810000 */
[----:B------:R-:W-:Y:S01]  /*4560*/  ISETP.GT.AND P3, PT, R89, 0x71, PT ;  /* 0x000000715900780c */ /* 0x000fe20003f64270 */
[----:B------:R0:W4:Y:S01]  /*4570*/  MUFU.TANH R106, R34 ;  /* 0x00000022006a7308 */ /* 0x0001220000002400 */
[----:B------:R-:W-:Y:S01]  /*4580*/  FSEL R62, R94, -INF , P4 ;  /* 0xff8000005e3e7808 */ /* 0x000fe20002000000 */
[----:B-1----:R-:W-:Y:S01]  /*4590*/  FFMA.FTZ R54, R67, UR10, -R26 ;  /* 0x0000000a43367c23 */ /* 0x002fe2000801081a */
[----:B------:R-:W-:-:S02]  /*45a0*/  FMNMX.FTZ R57, R59, R56, !PT ;  /* 0x000000383b397209 */ /* 0x000fc40007810000 */
[----:B------:R-:W-:Y:S02]  /*45b0*/  ISETP.GT.AND P4, PT, R89, 0x78, PT ;  /* 0x000000785900780c */ /* 0x000fe40003f84270 */
[----:B------:R-:W-:Y:S01]  /*45c0*/  FSEL R64, R96, -INF , P3 ;  /* 0xff80000060407808 */ /* 0x000fe20001800000 */
[----:B------:R-:W-:Y:S01]  /*45d0*/  MUFU.EX2 R20, R70 ;  /* 0x0000004600147308 */ /* 0x000fe20000000800 */
[----:B------:R-:W-:Y:S01]  /*45e0*/  FMNMX.FTZ R57, R62, R57, !PT ;  /* 0x000000393e397209 */ /* 0x000fe20007810000 */
[----:B0-----:R-:W-:Y:S01]  /*45f0*/  FFMA.FTZ R34, R99, UR10, -R26 ;  /* 0x0000000a63227c23 */ /* 0x001fe2000801081a */
[----:B------:R-:W-:Y:S02]  /*4600*/  ISETP.GT.AND P3, PT, R89, 0x79, PT ;  /* 0x000000795900780c */ /* 0x000fe40003f64270 */
[----:B------:R-:W-:Y:S02]  /*4610*/  FSEL R63, R98, -INF , P4 ;  /* 0xff800000623f7808 */ /* 0x000fe40002000000 */
[----:B------:R-:W-:-:S02]  /*4620*/  CS2R R98, SRZ ;  /* 0x0000000000627805 */ /* 0x000fc4000001ff00 */
[----:B------:R-:W-:Y:S01]  /*4630*/  FMNMX.FTZ R56, R64, R57, !PT ;  /* 0x0000003940387209 */ /* 0x000fe20007810000 */
[----:B------:R0:W1:Y:S01]  /*4640*/  MUFU.TANH R107, R35 ;  /* 0x00000023006b7308 */ /* 0x0000620000002400 */
[----:B------:R-:W-:Y:S01]  /*4650*/  ISETP.GT.AND P4, PT, R89, 0x80, PT ;  /* 0x000000805900780c */ /* 0x000fe20003f84270 */
[--C-:B------:R-:W-:Y:S01]  /*4660*/  FFMA.FTZ R57, R49, UR10, -R26.reuse ;  /* 0x0000000a31397c23 */ /* 0x100fe2000801081a */
[----:B------:R-:W-:Y:S02]  /*4670*/  FSEL R65, R100, -INF , P3 ;  /* 0xff80000064417808 */ /* 0x000fe40001800000 */
[----:B------:R-:W-:Y:S02]  /*4680*/  CS2R R100, SRZ ;  /* 0x0000000000647805 */ /* 0x000fe4000001ff00 */
[----:B------:R-:W-:Y:S02]  /*4690*/  FMNMX.FTZ R66, R63, R56, !PT ;  /* 0x000000383f427209 */ /* 0x000fe40007810000 */
[----:B------:R-:W-:Y:S01]  /*46a0*/  ISETP.GT.AND P3, PT, R89, 0x81, PT ;  /* 0x000000815900780c */ /* 0x000fe20003f64270 */
[----:B------:R2:W-:Y:S01]  /*46b0*/  MUFU.EX2 R21, R69 ;  /* 0x0000004500157308 */ /* 0x0005e20000000800 */
[----:B------:R-:W-:Y:S01]  /*46c0*/  FSEL R67, R102, -INF , P4 ;  /* 0xff80000066437808 */ /* 0x000fe20002000000 */
[----:B0-----:R-:W-:Y:S01]  /*46d0*/  FFMA.FTZ R35, R97, UR10, -R26 ;  /* 0x0000000a61237c23 */ /* 0x001fe2000801081a */
[----:B------:R-:W-:-:S02]  /*46e0*/  FMNMX.FTZ R70, R65, R66, !PT ;  /* 0x0000004241467209 */ /* 0x000fc40007810000 */
[----:B------:R-:W-:Y:S02]  /*46f0*/  CS2R R96, SRZ ;  /* 0x0000000000607805 */ /* 0x000fe4000001ff00 */
[----:B------:R-:W-:Y:S02]  /*4700*/  ISETP.GT.AND P4, PT, R89, 0x88, PT ;  /* 0x000000885900780c */ /* 0x000fe40003f84270 */
[----:B---3--:R-:W-:Y:S01]  /*4710*/  FSEL R66, R103, -INF , P3 ;  /* 0xff80000067427808 */ /* 0x008fe20001800000 */
[----:B------:R0:W-:Y:S01]  /*4720*/  MUFU.EX2 R7, R87 ;  /* 0x0000005700077308 */ /* 0x0001e20000000800 */
[----:B------:R-:W-:Y:S02]  /*4730*/  FMNMX.FTZ R49, R67, R70, !PT ;  /* 0x0000004643317209 */ /* 0x000fe40007810000 */
[----:B------:R-:W-:Y:S02]  /*4740*/  CS2R R102, SRZ ;  /* 0x0000000000667805 */ /* 0x000fe4000001ff00 */
[----:B------:R-:W-:-:S02]  /*4750*/  ISETP.GT.AND P3, PT, R89, 0x89, PT ;  /* 0x000000895900780c */ /* 0x000fc40003f64270 */
[----:B--2---:R-:W-:Y:S02]  /*4760*/  FSEL R69, R104, -INF , P4 ;  /* 0xff80000068457808 */ /* 0x004fe40002000000 */
[----:B------:R-:W-:Y:S01]  /*4770*/  FMNMX.FTZ R70, R66, R49, !PT ;  /* 0x0000003142467209 */ /* 0x000fe20007810000 */
[----:B------:R2:W-:Y:S01]  /*4780*/  MUFU.EX2 R56, R57 ;  /* 0x0000003900387308 */ /* 0x0005e20000000800 */
[----:B------:R-:W-:Y:S02]  /*4790*/  ISETP.GT.AND P4, PT, R89, 0x90, PT ;  /* 0x000000905900780c */ /* 0x000fe40003f84270 */
[----:B------:R-:W-:Y:S02]  /*47a0*/  FSEL R84, R105, -INF , P3 ;  /* 0xff80000069547808 */ /* 0x000fe40001800000 */
[----:B------:R-:W-:Y:S02]  /*47b0*/  CS2R R104, SRZ ;  /* 0x0000000000687805 */ /* 0x000fe4000001ff00 */
[----:B------:R-:W-:-:S02]  /*47c0*/  FMNMX.FTZ R49, R69, R70, !PT ;  /* 0x0000004645317209 */ /* 0x000fc40007810000 */
[C---:B------:R-:W-:Y:S01]  /*47d0*/  ISETP.GT.AND P3, PT, R89.reuse, 0x91, PT ;  /* 0x000000915900780c */ /* 0x040fe20003f64270 */
[----:B------:R-:W-:Y:S01]  /*47e0*/  MUFU.EX2 R27, R27 ;  /* 0x0000001b001b7308 */ /* 0x000fe20000000800 */
[----:B----4-:R-:W-:Y:S02]  /*47f0*/  FSEL R70, R106, -INF , P4 ;  /* 0xff8000006a467808 */ /* 0x010fe40002000000 */
[----:B------:R-:W-:Y:S02]  /*4800*/  FMNMX.FTZ R49, R84, R49, !PT ;  /* 0x0000003154317209 */ /* 0x000fe40007810000 */
[----:B------:R-:W-:Y:S02]  /*4810*/  ISETP.GT.AND P4, PT, R89, 0x98, PT ;  /* 0x000000985900780c */ /* 0x000fe40003f84270 */
[----:B-1----:R-:W-:Y:S01]  /*4820*/  FSEL R85, R107, -INF , P3 ;  /* 0xff8000006b557808 */ /* 0x002fe20001800000 */
[----:B------:R-:W-:Y:S01]  /*4830*/  MUFU.EX2 R30, R30 ;  /* 0x0000001e001e7308 */ /* 0x000fe20000000800 */
[----:B------:R-:W-:Y:S01]  /*4840*/  FMNMX.FTZ R92, R70, R49, !PT ;  /* 0x00000031465c7209 */ /* 0x000fe20007810000 */
[--C-:B------:R-:W-:Y:S01]  /*4850*/  FFMA.FTZ R49, R29, UR10, -R26.reuse ;  /* 0x0000000a1d317c23 */ /* 0x100fe2000801081a */
[----:B------:R-:W-:Y:S01]  /*4860*/  ISETP.GT.AND P3, PT, R89, 0x99, PT ;  /* 0x000000995900780c */ /* 0x000fe20003f64270 */
[--C-:B------:R-:W-:Y:S01]  /*4870*/  FFMA.FTZ R29, R32, UR10, -R26.reuse ;  /* 0x0000000a201d7c23 */ /* 0x100fe2000801081a */
[----:B0-----:R-:W-:Y:S01]  /*4880*/  FSEL R87, R108, -INF , P4 ;  /* 0xff8000006c577808 */ /* 0x001fe20002000000 */
        /* <DEDUP_REMOVED lines=11> */
[----:B------:R-:W-:Y:S01]  /*4940*/  CS2R R106, SRZ ;  /* 0x00000000006a7805 */ /* 0x000fe2000001ff00 */
[----:B------:R-:W0:Y:S01]  /*4950*/  SHFL.BFLY PT, R89, R92, 0x2, 0x1f ;  /* 0x0c401f005c597f89 */ /* 0x000e2200000e0000 */
[----:B------:R-:W1:Y:S08]  /*4960*/  MUFU.EX2 R38, R38 ;  /* 0x0000002600267308 */ /* 0x000e700000000800 */
[----:B------:R-:W-:Y:S08]  /*4970*/  MUFU.EX2 R34, R34 ;  /* 0x0000002200227308 */ /* 0x000ff00000000800 */
[----:B------:R-:W-:Y:S01]  /*4980*/  MUFU.EX2 R35, R35 ;  /* 0x0000002300237308 */ /* 0x000fe20000000800 */
[----:B-1----:R-:W-:-:S04]  /*4990*/  F2FP.SATFINITE.E4M3.F32.PACK_AB_MERGE_C R216, R38, R31, RZ ;  /* 0x0000001f26d8723e */ /* 0x002fc800048070ff */
[----:B------:R-:W-:Y:S02]  /*49a0*/  F2FP.SATFINITE.E4M3.F32.PACK_AB_MERGE_C R216, R30, R27, R216 ;  /* 0x0000001b1ed8723e */ /* 0x000fe400048070d8 */
[----:B0-----:R-:W-:Y:S01]  /*49b0*/  FMNMX.FTZ R89, R92, R89, !PT ;  /* 0x000000595c597209 */ /* 0x001fe20007810000 */
[----:B------:R-:W0:Y:S04]  /*49c0*/  MUFU.EX2 R4, R95 ;  /* 0x0000005f00047308 */ /* 0x000e280000000800 */
[----:B------:R-:W1:Y:S04]  /*49d0*/  SHFL.BFLY PT, R120, R89, 0x1, 0x1f ;  /* 0x0c201f0059787f89 */ /* 0x000e6800000e0000 */
[----:B------:R-:W-:Y:S08]  /*49e0*/  MUFU.EX2 R8, R8 ;  /* 0x0000000800087308 */ /* 0x000ff00000000800 */
[----:B------:R-:W-:Y:S01]  /*49f0*/  MUFU.EX2 R9, R9 ;  /* 0x0000000900097308 */ /* 0x000fe20000000800 */
[----:B0-----:R-:W-:-:S04]  /*4a00*/  F2FP.SATFINITE.E4M3.F32.PACK_AB_MERGE_C R218, R7, R4, RZ ;  /* 0x0000000407da723e */ /* 0x001fc800048070ff */
[----:B------:R-:W-:-:S03]  /*4a10*/  F2FP.SATFINITE.E4M3.F32.PACK_AB_MERGE_C R218, R35, R34, R218 ;  /* 0x0000002223da723e */ /* 0x000fc600048070da */
        /* <DEDUP_REMOVED lines=56> */
[----:B------:R-:W-:Y:S01]  /*4da0*/  MUFU.EX2 R52, R51 ;  /* 0x0000003300347308 */ /* 0x000fe20000000800 */
[----:B--2---:R-:W-:-:S04]  /*4db0*/  F2FP.SATFINITE.E4M3.F32.PACK_AB_MERGE_C R217, R6, R5, RZ ;  /* 0x0000000506d9723e */ /* 0x004fc800048070ff */
[----:B------:R-:W-:-:S03]  /*4dc0*/  F2FP.SATFINITE.E4M3.F32.PACK_AB_MERGE_C R217, R50, R3, R217 ;  /* 0x0000000332d9723e */ /* 0x000fc600048070d9 */
[----:B------:R0:W-:Y:S08]  /*4dd0*/  MUFU.EX2 R51, R80 ;  /* 0x0000005000337308 */ /* 0x0001f00000000800 */
[----:B------:R-:W-:Y:S01]  /*4de0*/  MUFU.EX2 R10, R10 ;  /* 0x0000000a000a7308 */ /* 0x000fe20000000800 */
[----:B0-----:R-:W-:-:S04]  /*4df0*/  FADD.FTZ R80, R27, R30 ;  /* 0x0000001e1b507221 */ /* 0x001fc80000010000 */
[----:B------:R-:W-:Y:S01]  /*4e00*/  FADD.FTZ R93, R31, R80 ;  /* 0x000000501f5d7221 */ /* 0x000fe20000010000 */
[----:B------:R-:W-:-:S01]  /*4e10*/  FADD.FTZ R80, R6, R95 ;  /* 0x0000005f06507221 */ /* 0x000fc20000010000 */
[----:B------:R-:W-:Y:S01]  /*4e20*/  CS2R R30, SRZ ;  /* 0x00000000001e7805 */ /* 0x000fe2000001ff00 */
[----:B------:R-:W0:Y:S01]  /*4e30*/  MUFU.EX2 R89, R74 ;  /* 0x0000004a00597308 */ /* 0x000e220000000800 */
[----:B------:R-:W-:-:S07]  /*4e40*/  FADD.FTZ R93, R38, R93 ;  /* 0x0000005d265d7221 */ /* 0x000fce0000010000 */
[----:B------:R-:W-:Y:S08]  /*4e50*/  MUFU.EX2 R74, R81 ;  /* 0x00000051004a7308 */ /* 0x000ff00000000800 */
[----:B------:R1:W-:Y:S01]  /*4e60*/  MUFU.EX2 R81, R88 ;  /* 0x0000005800517308 */ /* 0x0003e20000000800 */
[----:B0-----:R-:W-:-:S04]  /*4e70*/  F2FP.SATFINITE.E4M3.F32.PACK_AB_MERGE_C R219, R89, R10, RZ ;  /* 0x0000000a59db723e */ /* 0x001fc800048070ff */
[----:B------:R-:W-:-:S03]  /*4e80*/  F2FP.SATFINITE.E4M3.F32.PACK_AB_MERGE_C R219, R52, R39, R219 ;  /* 0x0000002734db723e */ /* 0x000fc600048070db */
[----:B------:R-:W0:Y:S01]  /*4e90*/  MUFU.EX2 R76, R76 ;  /* 0x0000004c004c7308 */ /* 0x000e220000000800 */
[----:B-1----:R-:W-:-:S01]  /*4ea0*/  FADD.FTZ R88, R34, R93 ;  /* 0x0000005d22587221 */ /* 0x002fc20000010000 */
[----:B------:R-:W-:-:S03]  /*4eb0*/  FADD.FTZ R93, R39, R80 ;  /* 0x00000050275d7221 */ /* 0x000fc60000010000 */
[----:B------:R-:W-:Y:S01]  /*4ec0*/  FADD.FTZ R95, R35, R88 ;  /* 0x00000058235f7221 */ /* 0x000fe20000010000 */
[----:B------:R-:W-:-:S01]  /*4ed0*/  FADD.FTZ R93, R52, R93 ;  /* 0x0000005d345d7221 */ /* 0x000fc20000010000 */
[----:B------:R-:W-:Y:S01]  /*4ee0*/  CS2R R34, SRZ ;  /* 0x0000000000227805 */ /* 0x000fe2000001ff00 */
[----:B------:R-:W1:Y:S01]  /*4ef0*/  MUFU.EX2 R77, R77 ;  /* 0x0000004d004d7308 */ /* 0x000e620000000800 */
[----:B------:R-:W-:-:S01]  /*4f00*/  FADD.FTZ R2, R4, R95 ;  /* 0x0000005f04027221 */ /* 0x000fc20000010000 */
[----:B------:R-:W-:-:S03]  /*4f10*/  FADD.FTZ R80, R10, R93 ;  /* 0x0000005d0a507221 */ /* 0x000fc60000010000 */
[----:B------:R-:W-:Y:S01]  /*4f20*/  FADD.FTZ R93, R7, R2 ;  /* 0x00000002075d7221 */ /* 0x000fe20000010000 */
[----:B------:R-:W-:-:S02]  /*4f30*/  FADD.FTZ R95, R89, R80 ;  /* 0x00000050595f7221 */ /* 0x000fc40000010000 */
[----:B------:R-:W2:Y:S01]  /*4f40*/  MUFU.EX2 R78, R78 ;  /* 0x0000004e004e7308 */ /* 0x000ea20000000800 */
[----:B------:R-:W-:-:S01]  /*4f50*/  FADD.FTZ R2, R8, R93 ;  /* 0x0000005d08027221 */ /* 0x000fc20000010000 */
[----:B0-----:R-:W-:-:S03]  /*4f60*/  FADD.FTZ R80, R76, R95 ;  /* 0x0000005f4c507221 */ /* 0x001fc60000010000 */
[----:B------:R-:W-:-:S03]  /*4f70*/  FADD.FTZ R88, R9, R2 ;  /* 0x0000000209587221 */ /* 0x000fc60000010000 */
[----:B------:R-:W0:Y:S01]  /*4f80*/  MUFU.EX2 R79, R79 ;  /* 0x0000004f004f7308 */ /* 0x000e220000000800 */
[----:B-1----:R-:W-:-:S01]  /*4f90*/  FADD.FTZ R93, R77, R80 ;  /* 0x000000504d5d7221 */ /* 0x002fc20000010000 */
[----:B------:R-:W-:Y:S01]  /*4fa0*/  FADD.FTZ R95, R11, R88 ;  /* 0x000000580b5f7221 */ /* 0x000fe20000010000 */
[----:B------:R-:W-:-:S03]  /*4fb0*/  F2FP.SATFINITE.E4M3.F32.PACK_AB_MERGE_C R11, R12, R11, RZ ;  /* 0x0000000b0c0b723e */ /* 0x000fc600048070ff */
[----:B------:R-:W-:Y:S01]  /*4fc0*/  FADD.FTZ R88, R12, R95 ;  /* 0x0000005f0c587221 */ /* 0x000fe20000010000 */
[----:B------:R-:W-:Y:S01]  /*4fd0*/  F2FP.SATFINITE.E4M3.F32.PACK_AB_MERGE_C R212, R9, R8, R11 ;  /* 0x0000000809d4723e */ /* 0x000fe2000480700b */
[----:B------:R-:W1:Y:S01]  /*4fe0*/  MUFU.EX2 R75, R75 ;  /* 0x0000004b004b7308 */ /* 0x000e620000000800 */
[----:B--2---:R-:W-:-:S01]  /*4ff0*/  FADD.FTZ R80, R78, R93 ;  /* 0x0000005d4e507221 */ /* 0x004fc20000010000 */
[----:B------:R-:W-:Y:S01]  /*5000*/  FADD.FTZ R93, R13, R88 ;  /* 0x000000580d5d7221 */ /* 0x000fe20000010000 */
[----:B------:R-:W-:Y:S02]  /*5010*/  CS2R R94, SRZ ;  /* 0x00000000005e7805 */ /* 0x000fe4000001ff00 */
[C---:B------:R-:W-:Y:S01]  /*5020*/  FADD.FTZ R80, R51.reuse, R80 ;  /* 0x0000005033507221 */ /* 0x040fe20000010000 */
[----:B------:R-:W-:Y:S02]  /*5030*/  F2FP.SATFINITE.E4M3.F32.PACK_AB_MERGE_C R51, R51, R78, RZ ;  /* 0x0000004e3333723e */ /* 0x000fe400048070ff */
[----:B------:R-:W2:Y:S02]  /*5040*/  MUFU.EX2 R72, R72 ;  /* 0x0000004800487308 */ /* 0x000ea40000000800 */
[----:B------:R-:W-:-:S02]  /*5050*/  F2FP.SATFINITE.E4M3.F32.PACK_AB_MERGE_C R213, R77, R76, R51 ;  /* 0x0000004c4dd5723e */ /* 0x000fc40004807033 */
[----:B------:R-:W-:Y:S02]  /*5060*/  CS2R R76, SRZ ;  /* 0x00000000004c7805 */ /* 0x000fe4000001ff00 */
[----:B------:R-:W-:Y:S02]  /*5070*/  CS2R R50, SRZ ;  /* 0x0000000000327805 */ /* 0x000fe4000001ff00 */
[----:B------:R-:W3:Y:S08]  /*5080*/  MUFU.EX2 R60, R60 ;  /* 0x0000003c003c7308 */ /* 0x000ef00000000800 */
[----:B------:R0:W-:Y:S08]  /*5090*/  MUFU.EX2 R2, R59 ;  /* 0x0000003b00027308 */ /* 0x0001f00000000800 */
[----:B------:R-:W4:Y:S01]  /*50a0*/  MUFU.EX2 R54, R54 ;  /* 0x0000003600367308 */ /* 0x000f220000000800 */
[----:B0-----:R-:W-:-:S01]  /*50b0*/  FADD.FTZ R59, R79, R80 ;  /* 0x000000504f3b7221 */ /* 0x001fc20000010000 */
[----:B------:R-:W-:-:S03]  /*50c0*/  FADD.FTZ R80, R14, R93 ;  /* 0x0000005d0e507221 */ /* 0x000fc60000010000 */
[----:B------:R-:W-:Y:S01]  /*50d0*/  FADD.FTZ R88, R74, R59 ;  /* 0x0000003b4a587221 */ /* 0x000fe20000010000 */
[----:B------:R-:W-:-:S01]  /*50e0*/  FADD.FTZ R93, R15, R80 ;  /* 0x000000500f5d7221 */ /* 0x000fc20000010000 */
[----:B------:R-:W-:Y:S01]  /*50f0*/  F2FP.SATFINITE.E4M3.F32.PACK_AB_MERGE_C R15, R20, R15, RZ ;  /* 0x0000000f140f723e */ /* 0x000fe200048070ff */
[----:B------:R-:W0:Y:S01]  /*5100*/  MUFU.EX2 R73, R73 ;  /* 0x0000004900497308 */ /* 0x000e220000000800 */
[----:B-1----:R-:W-:-:S01]  /*5110*/  FADD.FTZ R57, R75, R88 ;  /* 0x000000584b397221 */ /* 0x002fc20000010000 */
[----:B------:R-:W-:Y:S01]  /*5120*/  FADD.FTZ R38, R20, R93 ;  /* 0x0000005d14267221 */ /* 0x000fe20000010000 */
[----:B------:R-:W-:Y:S02]  /*5130*/  F2FP.SATFINITE.E4M3.F32.PACK_AB_MERGE_C R214, R14, R13, R15 ;  /* 0x0000000d0ed6723e */ /* 0x000fe4000480700f */
[----:B------:R-:W-:Y:S01]  /*5140*/  CS2R R92, SRZ ;  /* 0x00000000005c7805 */ /* 0x000fe2000001ff00 */
[----:B--2---:R-:W-:-:S01]  /*5150*/  FADD.FTZ R57, R72, R57 ;  /* 0x0000003948397221 */ /* 0x004fc20000010000 */
[----:B------:R-:W-:Y:S01]  /*5160*/  FADD.FTZ R5, R21, R38 ;  /* 0x0000002615057221 */ /* 0x000fe20000010000 */
[----:B------:R-:W-:Y:S01]  /*5170*/  F2FP.SATFINITE.E4M3.F32.PACK_AB_MERGE_C R72, R72, R75, RZ ;  /* 0x0000004b4848723e */ /* 0x000fe200048070ff */
[----:B------:R-:W1:Y:S01]  /*5180*/  MUFU.EX2 R55, R55 ;  /* 0x0000003700377308 */ /* 0x000e620000000800 */
[----:B---3--:R-:W-:-:S01]  /*5190*/  FADD.FTZ R4, R60, R57 ;  /* 0x000000393c047221 */ /* 0x008fc20000010000 */
[----:B----4-:R-:W-:Y:S01]  /*51a0*/  FADD.FTZ R6, R54, R5 ;  /* 0x0000000536067221 */ /* 0x010fe20000010000 */
[----:B------:R-:W-:-:S02]  /*51b0*/  F2FP.SATFINITE.E4M3.F32.PACK_AB_MERGE_C R215, R74, R79, R72 ;  /* 0x0000004f4ad7723e */ /* 0x000fc40004807048 */
[----:B------:R-:W-:Y:S02]  /*51c0*/  CS2R R88, SRZ ;  /* 0x0000000000587805 */ /* 0x000fe4000001ff00 */
[----:B------:R-:W-:Y:S02]  /*51d0*/  CS2R R78, SRZ ;  /* 0x00000000004e7805 */ /* 0x000fe4000001ff00 */
[----:B------:R-:W-:Y:S02]  /*51e0*/  CS2R R74, SRZ ;  /* 0x00000000004a7805 */ /* 0x000fe4000001ff00 */
        /* <DEDUP_REMOVED lines=143> */
.L_x_5099:
[----:B------:R-:W-:Y:S01]  /*5ae0*/  ISETP.NE.AND P4, PT, RZ, UR43, PT ;  /* 0x0000002bff007c0c */ /* 0x000fe2000bf85270 */
[----:B------:R-:W-:-:S04]  /*5af0*/  UISETP.NE.AND UP1, UPT, UR57, 0x1, UPT ;  /* 0x000000013900788c */ /* 0x000fc8000bf25270 */
[----:B------:R-:W-:-:S04]  /*5b00*/  USEL UR44, URZ, 0x1, UP1 ;  /* 0x000000013f2c7887 */ /* 0x000fc80008800000 */
[----:B------:R-:W-:-:S04]  /*5b10*/  ULOP3.LUT UR44, UR58, UR44, URZ, 0x3c, !UPT ;  /* 0x0000002c3a2c7292 */ /* 0x000fc8000f8e3c3f */
[----:B------:R-:W-:Y:S08]  /*5b20*/  @P4 BRA `(.L_x_5090) ;  /* 0x0000000000384947 */ /* 0x000ff00003800000 */
[----:B------:R-:W-:Y:S05]  /*5b30*/  @!P0 BRA `(.L_x_5091) ;  /* 0x0000000000048947 */ /* 0x000fea0003800000 */
[----:B------:R-:W-:Y:S01]  /*5b40*/  BPT.TRAP 0x1 ;  /* 0x000000040000795c */ /* 0x000fe20000300000 */
.L_x_5091:
        /* <DEDUP_REMOVED lines=9> */
.L_x_5092:
[----:B-1----:R-:W-:Y:S05]  /*5be0*/  @P3 BRA `(.L_x_5090) ;  /* 0x0000000000083947 */ /* 0x002fea0003800000 */
[----:B------:R-:W1:Y:S02]  /*5bf0*/  SYNCS.PHASECHK.TRANS64.TRYWAIT P3, [UR6+0x33430], R6 ;  /* 0x03343006ff0075a7 */ /* 0x000e640008060146 */
[----:B-1----:R-:W-:Y:S05]  /*5c00*/  @!P3 BRA `(.L_x_5093) ;  /* 0x000001200084b947 */ /* 0x002fea0003800000 */
.L_x_5090:
        /* <DEDUP_REMOVED lines=191> */
.L_x_5095:
[----:B------:R-:W-:Y:S01]  /*6800*/  ULEA UR6, UR57, UR41, 0x3 ;  /* 0x0000002939067291 */ /* 0x000fe2000f8e183f */
[----:B------:R-:W-:-:S05]  /*6810*/  IMAD.U32 R6, RZ, RZ, UR58 ;  /* 0x0000003aff067e24 */ /* 0x000fca000f8e00ff */
[----:B------:R-:W-:-:S04]  /*6820*/  SHF.L.U32 R6, R6, 0x1f, RZ ;  /* 0x0000001f06067819 */ /* 0x000fc800000006ff */
[----:B------:R0:W1:Y:S01]  /*6830*/  SYNCS.PHASECHK.TRANS64.TRYWAIT P3, [UR6+0x33450], R6 ;  /* 0x03345006ff0075a7 */ /* 0x0000620008060146 */
[----:B------:R-:W-:Y:S05]  /*6840*/  @!P0 BRA `(.L_x_5096) ;  /* 0x0000000000048947 */ /* 0x000fea0003800000 */
[----:B------:R-:W-:Y:S01]  /*6850*/  BPT.TRAP 0x1 ;  /* 0x000000040000795c */ /* 0x000fe20000300000 */
.L_x_5096:
[----:B-1----:R-:W-:Y:S05]  /*6860*/  @P3 BRA `(.L_x_5094) ;  /* 0x0000000000083947 */ /* 0x002fea0003800000 */
[----:B------:R-:W1:Y:S02]  /*6870*/  SYNCS.PHASECHK.TRANS64.TRYWAIT P3, [UR6+0x33450], R6 ;  /* 0x03345006ff0075a7 */ /* 0x000e640008060146 */
[----:B-1----:R-:W-:Y:S05]  /*6880*/  @!P3 BRA `(.L_x_5097) ;  /* 0x00000114007cb947 */ /* 0x002fea0003800000 */
.L_x_5094:
[----:B------:R-:W-:Y:S01]  /*6890*/  UIADD3 UR6, UR41, 0x200, URZ ;  /* 0x0000020029067890 */ /* 0x000fe2000fffe03f */
[----:B------:R-:W-:Y:S01]  /*68a0*/  WARPGROUP.ARRIVE ;  /* 0x00000000000079c5 */ /* 0x000fe20000000000 */
[----:B------:R-:W-:Y:S01]  /*68b0*/  FMUL.FTZ R11, R0, R189 ;  /* 0x000000bd000b7220 */ /* 0x000fe20000410000 */
[----:B------:R-:W-:Y:S01]  /*68c0*/  UMOV UR7, 0xc0000010 ;  /* 0xc000001000077882 */ /* 0x000fe20000000000 */
        /* <DEDUP_REMOVED lines=11> */
[----:B------:R-:W-:Y:S01]  /*6980*/  IMAD.MOV.U32 R162, RZ, RZ, R189 ;  /* 0x000000ffffa27224 */ /* 0x000fe200078e00bd */
[----:B------:R-:W-:Y:S01]  /*6990*/  UIMAD UR11, UR57, 0x780, UR6 ;  /* 0x00000780390b78a4 */ /* 0x000fe2000f8e0206 */
[----:B------:R-:W-:Y:S01]  /*69a0*/  FMUL.FTZ R14, R0, R192 ;  /* 0x000000c0000e7220 */ /* 0x000fe20000410000 */
[----:B------:R-:W-:-:S02]  /*69b0*/  IMAD.MOV.U32 R192, RZ, RZ, -0x2 ;  /* 0xfffffffeffc07424 */ /* 0x000fc400078e00ff */
[C---:B01----:R-:W-:Y:S01]  /*69c0*/  FMUL.FTZ R6, R0.reuse, R184 ;  /* 0x000000b800067220 */ /* 0x043fe20000410000 */
[C---:B------:R-:W-:Y:S01]  /*69d0*/  FMUL.FTZ R7, R0.reuse, R185 ;  /* 0x000000b900077220 */ /* 0x040fe20000410000 */
[----:B------:R-:W-:Y:S01]  /*69e0*/  MUFU.TANH R10, R10 ;  /* 0x0000000a000a7308 */ /* 0x000fe20000002400 */
[C---:B------:R-:W-:Y:S01]  /*69f0*/  FMUL.FTZ R15, R0.reuse, R193 ;  /* 0x000000c1000f7220 */ /* 0x040fe20000410000 */
[----:B------:R-:W-:Y:S01]  /*6a00*/  UMOV UR6, UR11 ;  /* 0x0000000b00067c82 */ /* 0x000fe20008000000 */
[C---:B------:R-:W-:Y:S01]  /*6a10*/  FMUL.FTZ R13, R0.reuse, R191 ;  /* 0x000000bf000d7220 */ /* 0x040fe20000410000 */
[----:B------:R-:W-:Y:S01]  /*6a20*/  QGMMA.64x192x32.F32.E4M3.E4M3 R24, R216, gdesc[UR4], R24, gsb0 ;  /* 0x02e00004d8187df3 */ /* 0x000fe20008000818 */
[----:B------:R-:W-:Y:S01]  /*6a30*/  @UP0 ULDC UR6, c[0x0][0x44c] ;  /* 0x0001130000060ab9 */ /* 0x000fe20000000800 */
[C---:B------:R-:W-:Y:S01]  /*6a40*/  FMUL.FTZ R184, R0.reuse, R196 ;  /* 0x000000c400b87220 */ /* 0x040fe20000410000 */
[----:B------:R-:W-:Y:S01]  /*6a50*/  @P2 IMAD.HI.U32 R190, R189, UR6, RZ ;  /* 0x00000006bdbe2c27 */ /* 0x000fe2000f8e00ff */
[----:B------:R-:W-:Y:S01]  /*6a60*/  @UP0 ULDC UR6, c[0x0][0x450] ;  /* 0x0001140000060ab9 */ /* 0x000fe20000000800 */
[----:B------:R-:W0:Y:S02]  /*6a70*/  MUFU.TANH R6, R6 ;  /* 0x0000000600067308 */ /* 0x000e240000002400 */
[C---:B------:R-:W-:Y:S01]  /*6a80*/  FMUL.FTZ R20, R0.reuse, R194 ;  /* 0x000000c200147220 */ /* 0x040fe20000410000 */
[C---:B------:R-:W-:Y:S01]  /*6a90*/  FMUL.FTZ R185, R0.reuse, R197 ;  /* 0x000000c500b97220 */ /* 0x040fe20000410000 */
[----:B------:R-:W-:Y:S01]  /*6aa0*/  @P2 SHF.R.U32.HI R162, RZ, UR6, R190 ;  /* 0x00000006ffa22c19 */ /* 0x000fe200080116be */
[----:B------:R-:W-:Y:S01]  /*6ab0*/  UMOV UR6, 0x1 ;  /* 0x0000000100067882 */ /* 0x000fe20000000000 */
[C---:B------:R-:W-:Y:S01]  /*6ac0*/  FMUL.FTZ R168, R0.reuse, R168 ;  /* 0x000000a800a87220 */ /* 0x040fe20000410000 */
[----:B------:R-:W-:Y:S01]  /*6ad0*/  UIMAD UR6, UR55, -0xa0, UR6 ;  /* 0xffffff60370678a4 */ /* 0x000fe2000f8e0206 */
[C---:B------:R-:W-:Y:S01]  /*6ae0*/  FMUL.FTZ R136, R0.reuse, R136 ;  /* 0x0000008800887220 */ /* 0x040fe20000410000 */
[----:B------:R-:W1:Y:S01]  /*6af0*/  SHFL.IDX PT, R190, R162, RZ, 0x1c1f ;  /* 0x001c1fffa2be7589 */ /* 0x000e6200000e0000 */
[----:B------:R-:W2:Y:S01]  /*6b00*/  MUFU.TANH R7, R7 ;  /* 0x0000000700077308 */ /* 0x000ea20000002400 */
[C---:B------:R-:W-:Y:S01]  /*6b10*/  FMUL.FTZ R169, R0.reuse, R169 ;  /* 0x000000a900a97220 */ /* 0x040fe20000410000 */
[----:B------:R-:W-:Y:S01]  /*6b20*/  FMUL.FTZ R172, R0, R172 ;  /* 0x000000ac00ac7220 */ /* 0x000fe20000410000 */
[----:B------:R-:W-:-:S02]  /*6b30*/  IMAD R189, R17, R192, UR6 ;  /* 0x0000000611bd7e24 */ /* 0x000fc4000f8e02c0 */
[C---:B------:R-:W-:Y:S01]  /*6b40*/  FMUL.FTZ R173, R0.reuse, R173 ;  /* 0x000000ad00ad7220 */ /* 0x040fe20000410000 */
[----:B------:R-:W-:Y:S02]  /*6b50*/  IMAD.U32 R192, RZ, RZ, UR50 ;  /* 0x00000032ffc07e24 */ /* 0x000fe4000f8e00ff */
[C---:B------:R-:W-:Y:S01]  /*6b60*/  FMUL.FTZ R176, R0.reuse, R176 ;  /* 0x000000b000b07220 */ /* 0x040fe20000410000 */
[C---:B------:R-:W-:Y:S01]  /*6b70*/  FMUL.FTZ R177, R0.reuse, R177 ;  /* 0x000000b100b17220 */ /* 0x040fe20000410000 */
[----:B------:R-:W3:Y:S01]  /*6b80*/  MUFU.TANH R11, R11 ;  /* 0x0000000b000b7308 */ /* 0x000ee20000002400 */
[----:B------:R-:W-:Y:S01]  /*6b90*/  FMUL.FTZ R138, R0, R138 ;  /* 0x0000008a008a7220 */ /* 0x000fe20000410000 */
[----:B------:R-:W-:Y:S01]  /*6ba0*/  IADD3 R189, -R192, UR49, R189 ;  /* 0x00000031c0bd7c10 */ /* 0x000fe2000fffe1bd */
        /* <DEDUP_REMOVED lines=10> */
[----:B------:R-:W-:Y:S01]  /*6c50*/  UIADD3 UR6, UR11, 0x180, URZ ;  /* 0x000001800b067890 */ /* 0x000fe2000fffe03f */
[C---:B------:R-:W-:Y:S01]  /*6c60*/  FMUL.FTZ R121, R0.reuse, R121 ;  /* 0x0000007900797220 */ /* 0x040fe20000410000 */
[----:B-1----:R-:W-:Y:S01]  /*6c70*/  IMAD.IADD R190, R189, 0x1, R190 ;  /* 0x00000001bdbe7824 */ /* 0x002fe200078e02be */
[----:B------:R-:W1:Y:S01]  /*6c80*/  MUFU.TANH R15, R15 ;  /* 0x0000000f000f7308 */ /* 0x000e620000002400 */
[----:B------:R-:W-:Y:S01]  /*6c90*/  UMOV UR7, 0xc0000010 ;  /* 0xc000001000077882 */ /* 0x000fe20000000000 */
[----:B------:R-:W-:Y:S01]  /*6ca0*/  FMUL.FTZ R21, R0, R195 ;  /* 0x000000c300157220 */ /* 0x000fe20000410000 */
[----:B------:R-:W4:Y:S01]  /*6cb0*/  SHFL.IDX PT, R162, R162, 0x1, 0x1c1f ;  /* 0x003c1f00a2a27f89 */ /* 0x000f2200000e0000 */
[----:B------:R-:W-:Y:S01]  /*6cc0*/  ISETP.GT.AND P3, PT, R190, RZ, PT ;  /* 0x000000ffbe00720c */ /* 0x000fe20003f64270 */
[----:B------:R-:W-:Y:S01]  /*6cd0*/  FMUL.FTZ R8, R0, R186 ;  /* 0x000000ba00087220 */ /* 0x000fe20000410000 */
[----:B------:R-:W-:Y:S01]  /*6ce0*/  ISETP.GT.AND P4, PT, R190, 0x1, PT ;  /* 0x00000001be00780c */ /* 0x000fe20003f84270 */
[----:B------:R-:W-:Y:S01]  /*6cf0*/  FMUL.FTZ R9, R0, R187 ;  /* 0x000000bb00097220 */ /* 0x000fe20000410000 */
[----:B0-----:R-:W-:Y:S01]  /*6d00*/  FSEL R191, R6, -INF , P3 ;  /* 0xff80000006bf7808 */ /* 0x001fe20001800000 */
[----:B------:R-:W-:Y:S01]  /*6d10*/  MUFU.TANH R184, R184 ;  /* 0x000000b800b87308 */ /* 0x000fe20000002400 */
[----:B------:R-:W-:Y:S01]  /*6d20*/  ISETP.GT.AND P3, PT, R190, 0x8, PT ;  /* 0x00000008be00780c */ /* 0x000fe20003f64270 */
[----:B------:R-:W-:Y:S01]  /*6d30*/  UMOV UR10, UR51 ;  /* 0x00000033000a7c82 */ /* 0x000fe20008000000 */
[----:B--2---:R-:W-:Y:S01]  /*6d40*/  FSEL R7, R7, -INF , P4 ;  /* 0xff80000007077808 */ /* 0x004fe20002000000 */
[C---:B------:R-:W-:Y:S01]  /*6d50*/  FMUL.FTZ R186, R0.reuse, R198 ;  /* 0x000000c600ba7220 */ /* 0x040fe20000410000 */
        /* <DEDUP_REMOVED lines=10> */
[----:B---3--:R-:W-:Y:S01]  /*6e00*/  FSEL R11, R11, -INF , P4 ;  /* 0xff8000000b0b7808 */ /* 0x008fe20002000000 */
[----:B------:R-:W2:Y:S01]  /*6e10*/  MUFU.TANH R168, R168 ;  /* 0x000000a800a87308 */ /* 0x000ea20000002400 */
[----:B------:R-:W-:Y:S01]  /*6e20*/  FMNMX.FTZ R194, R10, R137, !PT ;  /* 0x000000890ac27209 */ /* 0x000fe20007810000 */
[----:B----4-:R-:W-:Y:S01]  /*6e30*/  IMAD.IADD R189, R189, 0x1, R162 ;  /* 0x00000001bdbd7824 */ /* 0x010fe200078e02a2 */
        /* <DEDUP_REMOVED lines=49> */
[C---:B------:R-:W-:Y:S01]  /*7150*/  FMUL.FTZ R131, R0.reuse, R131 ;  /* 0x0000008300837220 */ /* 0x040fe20000410000 */
[C---:B------:R-:W-:Y:S01]  /*7160*/  FMUL.FTZ R134, R0.reuse, R134 ;  /* 0x0000008600867220 */ /* 0x040fe20000410000 */
[----:B------:R-:W2:Y:S02]  /*7170*/  S2R R229, SR_TID.X ;  /* 0x0000000000e57919 */ /* 0x000ea40000002100 */
        /* <DEDUP_REMOVED lines=134> */
[----:B------:R-:W1:Y:S01]  /*79e0*/  MUFU.TANH R12, R12 ;  /* 0x0000000c000c7308 */ /* 0x000e620000002400 */
[----:B------:R-:W-:Y:S02]  /*79f0*/  ISETP.GT.AND P4, PT, R189, RZ, PT ;  /* 0x000000ffbd00720c */ /* 0x000fe40003f84270 */
[----:B------:R-:W-:Y:S02]  /*7a00*/  FMNMX.FTZ R190, R143, R190, !PT ;  /* 0x000000be8fbe7209 */ /* 0x000fe40007810000 */
[----:B0-----:R-:W-:Y:S02]  /*7a10*/  FSEL R8, R8, -INF , P4 ;  /* 0xff80000008087808 */ /* 0x001fe40002000000 */
[----:B------:R-:W-:Y:S01]  /*7a20*/  ISETP.GT.AND P4, PT, R189, 0x8, PT ;  /* 0x00000008bd00780c */ /* 0x000fe20003f84270 */
[----:B------:R-:W0:Y:S01]  /*7a30*/  SHFL.BFLY PT, R121, R190, 0x2, 0x1f ;  /* 0x0c401f00be797f89 */ /* 0x000e2200000e0000 */
[----:B------:R-:W2:Y:S01]  /*7a40*/  MUFU.TANH R13, R13 ;  /* 0x0000000d000d7308 */ /* 0x000ea20000002400 */
[----:B----4-:R-:W-:-:S02]  /*7a50*/  FSEL R9, R9, -INF , P5 ;  /* 0xff80000009097808 */ /* 0x010fc40002800000 */
[----:B------:R-:W-:-:S05]  /*7a60*/  ISETP.GT.AND P5, PT, R189, 0x9, PT ;  /* 0x00000009bd00780c */ /* 0x000fca0003fa4270 */
[----:B------:R-:W3:Y:S01]  /*7a70*/  MUFU.TANH R20, R20 ;  /* 0x0000001400147308 */ /* 0x000ee20000002400 */
[----:B-1----:R-:W-:Y:S02]  /*7a80*/  FSEL R162, R12, -INF , P4 ;  /* 0xff8000000ca27808 */ /* 0x002fe40002000000 */
[----:B------:R-:W-:-:S05]  /*7a90*/  ISETP.GT.AND P4, PT, R189, 0x10, PT ;  /* 0x00000010bd00780c */ /* 0x000fca0003f84270 */
[----:B------:R-:W1:Y:S01]  /*7aa0*/  MUFU.TANH R21, R21 ;  /* 0x0000001500157308 */ /* 0x000e620000002400 */
[----:B--2---:R-:W-:Y:S02]  /*7ab0*/  FSEL R13, R13, -INF , P5 ;  /* 0xff8000000d0d7808 */ /* 0x004fe40002800000 */
[C---:B------:R-:W-:Y:S02]  /*7ac0*/  ISETP.GT.AND P5, PT, R189.reuse, 0x11, PT ;  /* 0x00000011bd00780c */ /* 0x040fe40003fa4270 */
[----:B0-----:R-:W-:Y:S01]  /*7ad0*/  FMNMX.FTZ R192, R190, R121, !PT ;  /* 0x00000079bec07209 */ /* 0x001fe20007810000 */
[----:B------:R-:W-:Y:S02]  /*7ae0*/  FMUL.FTZ R190, R0, R135 ;  /* 0x0000008700be7220 */ /* 0x000fe40000410000 */
[----:B------:R-:W0:Y:S01]  /*7af0*/  MUFU.TANH R186, R186 ;  /* 0x000000ba00ba7308 */ /* 0x000e220000002400 */
[----:B---3--:R-:W-:Y:S01]  /*7b00*/  FSEL R20, R20, -INF , P4 ;  /* 0xff80000014147808 */ /* 0x008fe20002000000 */
[----:B------:R-:W2:Y:S01]  /*7b10*/  SHFL.BFLY PT, R121, R192, 0x1, 0x1f ;  /* 0x0c201f00c0797f89 */ /* 0x000ea200000e0000 */
[----:B------:R-:W-:-:S05]  /*7b20*/  ISETP.GT.AND P4, PT, R189, 0x18, PT ;  /* 0x00000018bd00780c */ /* 0x000fca0003f84270 */
[----:B------:R-:W3:Y:S01]  /*7b30*/  MUFU.TANH R187, R187 ;  /* 0x000000bb00bb7308 */ /* 0x000ee20000002400 */
[----:B-1----:R-:W-:Y:S02]  /*7b40*/  FSEL R21, R21, -INF , P5 ;  /* 0xff80000015157808 */ /* 0x002fe40002800000 */
[----:B------:R-:W-:-:S05]  /*7b50*/  ISETP.GT.AND P5, PT, R189, 0x19, PT ;  /* 0x00000019bd00780c */ /* 0x000fca0003fa4270 */
[----:B------:R-:W1:Y:S01]  /*7b60*/  MUFU.TANH R170, R170 ;  /* 0x000000aa00aa7308 */ /* 0x000e620000002400 */
[----:B0-----:R-:W-:Y:S02]  /*7b70*/  FSEL R186, R186, -INF , P4 ;  /* 0xff800000baba7808 */ /* 0x001fe40002000000 */
[----:B------:R-:W-:-:S05]  /*7b80*/  ISETP.GT.AND P4, PT, R189, 0x20, PT ;  /* 0x00000020bd00780c */ /* 0x000fca0003f84270 */
[----:B------:R-:W0:Y:S01]  /*7b90*/  MUFU.TANH R171, R171 ;  /* 0x000000ab00ab7308 */ /* 0x000e220000002400 */
[----:B---3--:R-:W-:Y:S02]  /*7ba0*/  FSEL R187, R187, -INF , P5 ;  /* 0xff800000bbbb7808 */ /* 0x008fe40002800000 */
[----:B--2---:R-:W-:Y:S01]  /*7bb0*/  FMNMX.FTZ R121, R192, R121, !PT ;  /* 0x00000079c0797209 */ /* 0x004fe20007810000 */
[----:B------:R-:W-:Y:S01]  /*7bc0*/  IMAD.U32 R192, RZ, RZ, UR10 ;  /* 0x0000000affc07e24 */ /* 0x000fe2000f8e00ff */
[----:B------:R-:W-:Y:S02]  /*7bd0*/  ISETP.GT.AND P5, PT, R189, 0x21, PT ;  /* 0x00000021bd00780c */ /* 0x000fe40003fa4270 */
[C---:B------:R-:W-:Y:S01]  /*7be0*/  FSETP.NEU.FTZ.AND P3, PT, R121.reuse, -INF , PT ;  /* 0xff8000007900780b */ /* 0x040fe20003f7d000 */
[----:B------:R-:W-:-:S01]  /*7bf0*/  FFMA.FTZ R135, R121, R192, -8 ;  /* 0xc100000079877423 */ /* 0x000fc200000100c0 */
[----:B------:R-:W2:Y:S01]  /*7c00*/  MUFU.TANH R174, R174 ;  /* 0x000000ae00ae7308 */ /* 0x000ea20000002400 */
[----:B-1----:R-:W-:-:S02]  /*7c10*/  FSEL R170, R170, -INF , P4 ;  /* 0xff800000aaaa7808 */ /* 0x002fc40002000000 */
[----:B------:R-:W-:Y:S02]  /*7c20*/  ISETP.GT.AND P4, PT, R189, 0x28, PT ;  /* 0x00000028bd00780c */ /* 0x000fe40003f84270 */
[----:B------:R-:W-:-:S03]  /*7c30*/  FSEL R135, R135, RZ, P3 ;  /* 0x000000ff87877208 */ /* 0x000fc60001800000 */
[----:B------:R-:W1:Y:S01]  /*7c40*/  MUFU.TANH R175, R175 ;  /* 0x000000af00af7308 */ /* 0x000e620000002400 */
[----:B0-----:R-:W-:Y:S01]  /*7c50*/  FSEL R171, R171, -INF , P5 ;  /* 0xff800000abab7808 */ /* 0x001fe20002800000 */
[----:B------:R-:W-:Y:S02]  /*7c60*/  WARPGROUP.DEPBAR.LE gsb0, 0x0 ;  /* 0x00008000000079c5 */ /* 0x000fe40000010000 */
[----:B------:R-:W-:Y:S01]  /*7c70*/  WARPGROUP.ARRIVE ;  /* 0x00000000000079c5 */ /* 0x000fe20000000000 */
[--C-:B------:R-:W-:Y:S01]  /*7c80*/  FFMA.FTZ R193, R184, UR10, -R135.reuse ;  /* 0x0000000ab8c17c23 */ /* 0x100fe20008010887 */
[----:B------:R-:W-:Y:S01]  /*7c90*/  FMNMX.FTZ R184, R8, R5, !PT ;  /* 0x0000000508b87209 */ /* 0x000fe20007810000 */
[--C-:B------:R-:W-:Y:S01]  /*7ca0*/  FFMA.FTZ R192, R191, UR10, -R135.reuse ;  /* 0x0000000abfc07c23 */ /* 0x100fe20008010887 */
[----:B------:R-:W0:Y:S01]  /*7cb0*/  MUFU.TANH R178, R178 ;  /* 0x000000b200b27308 */ /* 0x000e220000002400 */
[----:B------:R-:W-:Y:S01]  /*7cc0*/  ISETP.GT.AND P5, PT, R189, 0x29, PT ;  /* 0x00000029bd00780c */ /* 0x000fe20003fa4270 */
[----:B------:R-:W-:Y:S01]  /*7cd0*/  QGMMA.64x192x32.F32.E4M3.E4M3 R24, R208, gdesc[UR4], R24, gsb0 ;  /* 0x02e00004d0187df3 */ /* 0x000fe20008000818 */
[----:B------:R-:W-:Y:S01]  /*7ce0*/  FMNMX.FTZ R191, R9, R184, !PT ;  /* 0x000000b809bf7209 */ /* 0x000fe20007810000 */
[--C-:B------:R-:W-:Y:S01]  /*7cf0*/  FFMA.FTZ R194, R181, UR10, -R135.reuse ;  /* 0x0000000ab5c27c23 */ /* 0x100fe20008010887 */
[----:B--2---:R-:W-:Y:S01]  /*7d00*/  FSEL R174, R174, -INF , P4 ;  /* 0xff800000aeae7808 */ /* 0x004fe20002000000 */
[----:B------:R-:W-:Y:S01]  /*7d10*/  UIADD3 UR6, UR11, 0x480, URZ ;  /* 0x000004800b067890 */ /* 0x000fe2000fffe03f */
[----:B------:R-:W-:Y:S01]  /*7d20*/  FMNMX.FTZ R184, R162, R191, !PT ;  /* 0x000000bfa2b87209 */ /* 0x000fe20007810000 */
[----:B------:R-:W2:Y:S01]  /*7d30*/  MUFU.TANH R179, R179 ;  /* 0x000000b300b37308 */ /* 0x000ea20000002400 */
[----:B------:R-:W-:Y:S01]  /*7d40*/  ISETP.GT.AND P4, PT, R189, 0x30, PT ;  /* 0x00000030bd00780c */ /* 0x000fe20003f84270 */
[----:B------:R-:W-:Y:S01]  /*7d50*/  UMOV UR7, 0xc0000010 ;  /* 0xc000001000077882 */ /* 0x000fe20000000000 */
[----:B------:R-:W-:Y:S01]  /*7d60*/  FMNMX.FTZ R191, R13, R184, !PT ;  /* 0x000000b80dbf7209 */ /* 0x000fe20007810000 */
[--C-:B------:R-:W-:Y:S01]  /*7d70*/  FFMA.FTZ R7, R7, UR10, -R135.reuse ;  /* 0x0000000a07077c23 */ /* 0x100fe20008010887 */
[----:B-1----:R-:W-:Y:S01]  /*7d80*/  FSEL R175, R175, -INF , P5 ;  /* 0xff800000afaf7808 */ /* 0x002fe20002800000 */
[--C-:B------:R-:W-:Y:S01]  /*7d90*/  FFMA.FTZ R10, R10, UR10, -R135.reuse ;  /* 0x0000000a0a0a7c23 */ /* 0x100fe20008010887 */
[----:B------:R-:W-:Y:S01]  /*7da0*/  FMNMX.FTZ R184, R20, R191, !PT ;  /* 0x000000bf14b87209 */ /* 0x000fe20007810000 */
[----:B------:R-:W1:Y:S01]  /*7db0*/  MUFU.TANH R182, R182 ;  /* 0x000000b600b67308 */ /* 0x000e620000002400 */
[----:B------:R-:W-:Y:S01]  /*7dc0*/  ISETP.GT.AND P5, PT, R189, 0x31, PT ;  /* 0x00000031bd00780c */ /* 0x000fe20003fa4270 */
[--C-:B------:R-:W-:Y:S01]  /*7dd0*/  FFMA.FTZ R11, R11, UR10, -R135.reuse ;  /* 0x0000000a0b0b7c23 */ /* 0x100fe20008010887 */
[----:B------:R-:W-:Y:S01]  /*7de0*/  FMNMX.FTZ R191, R21, R184, !PT ;  /* 0x000000b815bf7209 */ /* 0x000fe20007810000 */
[--C-:B------:R-:W-:Y:S01]  /*7df0*/  FFMA.FTZ R136, R136, UR10, -R135.reuse ;  /* 0x0000000a88887c23 */ /* 0x100fe20008010887 */
[----:B0-----:R-:W-:Y:S01]  /*7e00*/  FSEL R178, R178, -INF , P4 ;  /* 0xff800000b2b27808 */ /* 0x001fe20002000000 */
[--C-:B------:R-:W-:Y:S01]  /*7e10*/  FFMA.FTZ R15, R15, UR10, -R135.reuse ;  /* 0x0000000a0f0f7c23 */ /* 0x100fe20008010887 */
[----:B------:R-:W-:Y:S01]  /*7e20*/  FMNMX.FTZ R184, R186, R191, !PT ;  /* 0x000000bfbab87209 */ /* 0x000fe20007810000 */
[----:B------:R-:W0:Y:S01]  /*7e30*/  MUFU.TANH R183, R183 ;  /* 0x000000b700b77308 */ /* 0x000e220000002400 */
[----:B------:R-:W-:Y:S01]  /*7e40*/  ISETP.GT.AND P4, PT, R189, 0x38, PT ;  /* 0x00000038bd00780c */ /* 0x000fe20003f84270 */
[--C-:B------:R-:W-:Y:S01]  /*7e50*/  FFMA.FTZ R185, R185, UR10, -R135.reuse ;  /* 0x0000000ab9b97c23 */ /* 0x100fe20008010887 */
[----:B------:R-:W-:Y:S01]  /*7e60*/  FMNMX.FTZ R191, R187, R184, !PT ;  /* 0x000000b8bbbf7209 */ /* 0x000fe20007810000 */
[--C-:B------:R-:W-:Y:S01]  /*7e70*/  FFMA.FTZ R168, R168, UR10, -R135.reuse ;  /* 0x0000000aa8a87c23 */ /* 0x100fe20008010887 */
[----:B--2---:R-:W-:Y:S01]  /*7e80*/  FSEL R179, R179, -INF , P5 ;  /* 0xff800000b3b37808 */ /* 0x004fe20002800000 */
[--C-:B------:R-:W-:Y:S01]  /*7e90*/  FFMA.FTZ R169, R169, UR10, -R135.reuse ;  /* 0x0000000aa9a97c23 */ /* 0x100fe20008010887 */
[----:B------:R-:W-:Y:S01]  /*7ea0*/  FMNMX.FTZ R184, R170, R191, !PT ;  /* 0x000000bfaab87209 */ /* 0x000fe20007810000 */
[----:B------:R-:W2:Y:S01]  /*7eb0*/  MUFU.TANH R154, R154 ;  /* 0x0000009a009a7308 */ /* 0x000ea20000002400 */
[----:B------:R-:W-:Y:S01]  /*7ec0*/  ISETP.GT.AND P5, PT, R189, 0x39, PT ;  /* 0x00000039bd00780c */ /* 0x000fe20003fa4270 */
[--C-:B------:R-:W-:Y:S01]  /*7ed0*/  FFMA.FTZ R172, R172, UR10, -R135.reuse ;  /* 0x0000000aacac7c23 */ /* 0x100fe20008010887 */
        /* <DEDUP_REMOVED lines=13> */
[----:B------:R-:W-:Y:S01]  /*7fb0*/  MUFU.TANH R157, R157 ;  /* 0x0000009d009d7308 */ /* 0x000fe20000002400 */
[----:B------:R-:W-:Y:S01]  /*7fc0*/  ISETP.GT.AND P5, PT, R189, 0x41, PT ;  /* 0x00000041bd00780c */ /* 0x000fe20003fa4270 */
[--C-:B------:R-:W-:Y:S01]  /*7fd0*/  FFMA.FTZ R161, R161, UR10, -R135.reuse ;  /* 0x0000000aa1a17c23 */ /* 0x100fe20008010887 */
[----:B------:R-:W-:Y:S01]  /*7fe0*/  FMNMX.FTZ R191, R179, R184, !PT ;  /* 0x000000b8b3bf7209 */ /* 0x000fe20007810000 */
[--C-:B------:R-:W-:Y:S01]  /*7ff0*/  FFMA.FTZ R165, R165, UR10, -R135.reuse ;  /* 0x0000000aa5a57c23 */ /* 0x100fe20008010887 */
[----:B--2---:R-:W-:Y:S01]  /*8000*/  FSEL R154, R154, -INF , P4 ;  /* 0xff8000009a9a7808 */ /* 0x004fe20002000000 */
[--C-:B------:R-:W-:Y:S01]  /*8010*/  FFMA.FTZ R6, R6, UR10, -R135.reuse ;  /* 0x0000000a06067c23 */ /* 0x100fe20008010887 */
[----:B------:R-:W-:Y:S01]  /*8020*/  FMNMX.FTZ R184, R182, R191, !PT ;  /* 0x000000bfb6b87209 */ /* 0x000fe20007810000 */
[----:B------:R-:W0:Y:S01]  /*8030*/  MUFU.TANH R158, R158 ;  /* 0x0000009e009e7308 */ /* 0x000e220000002400 */
        /* <DEDUP_REMOVED lines=12> */
[----:B------:R-:W-:-:S01]  /*8100*/  FFMA.FTZ R142, R142, UR10, -R135 ;  /* 0x0000000a8e8e7c23 */ /* 0x000fc20008010887 */
[----:B------:R-:W-:-:S02]  /*8110*/  FFMA.FTZ R133, R133, UR10, -R135 ;  /* 0x0000000a85857c23 */ /* 0x000fc40008010887 */
[----:B------:R-:W2:Y:S01]  /*8120*/  MUFU.TANH R163, R163 ;  /* 0x000000a300a37308 */ /* 0x000ea20000002400 */
[----:B0-----:R-:W-:Y:S02]  /*8130*/  FSEL R158, R158, -INF , P5 ;  /* 0xff8000009e9e7808 */ /* 0x001fe40002800000 */
[----:B------:R-:W-:-:S05]  /*8140*/  ISETP.GT.AND P5, PT, R189, 0x51, PT ;  /* 0x00000051bd00780c */ /* 0x000fca0003fa4270 */
[----:B------:R0:W-:Y:S08]  /*8150*/  MUFU.EX2 R12, R193 ;  /* 0x000000c1000c7308 */ /* 0x0001f00000000800 */
[----:B------:R-:W3:Y:S01]  /*8160*/  MUFU.TANH R166, R166 ;  /* 0x000000a600a67308 */ /* 0x000ee20000002400 */
[----:B0-----:R-:W-:-:S01]  /*8170*/  FFMA.FTZ R193, R180, UR10, -R135 ;  /* 0x0000000ab4c17c23 */ /* 0x001fc20008010887 */
[----:B------:R-:W-:-:S02]  /*8180*/  FSEL R180, R157, -INF , P4 ;  /* 0xff8000009db47808 */ /* 0x000fc40002000000 */
[C---:B------:R-:W-:Y:S02]  /*8190*/  ISETP.GT.AND P4, PT, R189.reuse, 0x50, PT ;  /* 0x00000050bd00780c */ /* 0x040fe40003f84270 */
[----:B------:R-:W-:Y:S02]  /*81a0*/  FMNMX.FTZ R191, R180, R191, !PT ;  /* 0x000000bfb4bf7209 */ /* 0x000fe40007810000 */
[----:B------:R-:W0:Y:S01]  /*81b0*/  MUFU.TANH R167, R167 ;  /* 0x000000a700a77308 */ /* 0x000e220000002400 */
[----:B-1----:R-:W-:Y:S02]  /*81c0*/  FSEL R181, R160, -INF , P4 ;  /* 0xff800000a0b57808 */ /* 0x002fe40002000000 */
[----:B------:R-:W-:Y:S02]  /*81d0*/  FMNMX.FTZ R184, R158, R191, !PT ;  /* 0x000000bf9eb87209 */ /* 0x000fe40007810000 */
[----:B------:R-:W-:Y:S02]  /*81e0*/  ISETP.GT.AND P4, PT, R189, 0x58, PT ;  /* 0x00000058bd00780c */ /* 0x000fe40003f84270 */
[----:B--2---:R-:W-:Y:S01]  /*81f0*/  FSEL R163, R163, -INF , P5 ;  /* 0xff800000a3a37808 */ /* 0x004fe20002800000 */
[----:B------:R-:W1:Y:S01]  /*8200*/  MUFU.TANH R137, R137 ;  /* 0x0000008900897308 */ /* 0x000e620000002400 */
[----:B------:R-:W-:-:S02]  /*8210*/  FMNMX.FTZ R184, R181, R184, !PT ;  /* 0x000000b8b5b87209 */ /* 0x000fc40007810000 */
[----:B------:R-:W-:Y:S02]  /*8220*/  ISETP.GT.AND P5, PT, R189, 0x59, PT ;  /* 0x00000059bd00780c */ /* 0x000fe40003fa4270 */
[----:B---3--:R-:W-:Y:S02]  /*8230*/  FSEL R166, R166, -INF , P4 ;  /* 0xff800000a6a67808 */ /* 0x008fe40002000000 */
[----:B------:R-:W-:Y:S01]  /*8240*/  FMNMX.FTZ R191, R163, R184, !PT ;  /* 0x000000b8a3bf7209 */ /* 0x000fe20007810000 */
[----:B------:R-:W-:Y:S01]  /*8250*/  MUFU.TANH R145, R145 ;  /* 0x0000009100917308 */ /* 0x000fe20000002400 */
[----:B------:R-:W-:Y:S02]  /*8260*/  ISETP.GT.AND P4, PT, R189, 0x60, PT ;  /* 0x00000060bd00780c */ /* 0x000fe40003f84270 */
[----:B0-----:R-:W-:Y:S02]  /*8270*/  FSEL R167, R167, -INF , P5 ;  /* 0xff800000a7a77808 */ /* 0x001fe40002800000 */
[----:B------:R-:W-:-:S02]  /*8280*/  FMNMX.FTZ R184, R166, R191, !PT ;  /* 0x000000bfa6b87209 */ /* 0x000fc40007810000 */
[----:B------:R-:W-:Y:S01]  /*8290*/  ISETP.GT.AND P5, PT, R189, 0x61, PT ;  /* 0x00000061bd00780c */ /* 0x000fe20003fa4270 */
[----:B------:R-:W0:Y:S01]  /*82a0*/  MUFU.TANH R149, R149 ;  /* 0x0000009500957308 */ /* 0x000e220000002400 */
[----:B------:R-:W-:Y:S02]  /*82b0*/  FSEL R14, R14, -INF , P4 ;  /* 0xff8000000e0e7808 */ /* 0x000fe40002000000 */
[----:B------:R-:W-:Y:S02]  /*82c0*/  FMNMX.FTZ R191, R167, R184, !PT ;  /* 0x000000b8a7bf7209 */ /* 0x000fe40007810000 */
[----:B------:R-:W-:Y:S02]  /*82d0*/  ISETP.GT.AND P4, PT, R189, 0x68, PT ;  /* 0x00000068bd00780c */ /* 0x000fe40003f84270 */
[----:B-1----:R-:W-:Y:S01]  /*82e0*/  FSEL R137, R137, -INF , P5 ;  /* 0xff80000089897808 */ /* 0x002fe20002800000 */
[----:B------:R-:W-:Y:S01]  /*82f0*/  MUFU.TANH R146, R146 ;  /* 0x0000009200927308 */ /* 0x000fe20000002400 */
[----:B------:R-:W-:-:S02]  /*8300*/  FMNMX.FTZ R184, R14, R191, !PT ;  /* 0x000000bf0eb87209 */ /* 0x000fc40007810000 */
[----:B------:R-:W-:Y:S02]  /*8310*/  ISETP.GT.AND P5, PT, R189, 0x69, PT ;  /* 0x00000069bd00780c */ /* 0x000fe40003fa4270 */
[----:B------:R-:W-:-:S03]  /*8320*/  FMNMX.FTZ R191, R137, R184, !PT ;  /* 0x000000b889bf7209 */ /* 0x000fc60007810000 */
[----:B------:R-:W1:Y:S01]  /*8330*/  MUFU.TANH R147, R147 ;  /* 0x0000009300937308 */ /* 0x000e620000002400 */
[----:B0-----:R-:W-:Y:S02]  /*8340*/  FSEL R149, R149, -INF , P5 ;  /* 0xff80000095957808 */ /* 0x001fe40002800000 */
[----:B------:R-:W-:-:S05]  /*8350*/  ISETP.GT.AND P5, PT, R189, 0x71, PT ;  /* 0x00000071bd00780c */ /* 0x000fca0003fa4270 */
[----:B------:R0:W-:Y:S08]  /*8360*/  MUFU.EX2 R157, R193 ;  /* 0x000000c1009d7308 */ /* 0x0001f00000000800 */
[----:B------:R-:W-:Y:S01]  /*8370*/  MUFU.TANH R150, R150 ;  /* 0x0000009600967308 */ /* 0x000fe20000002400 */
[----:B0-----:R-:W-:-:S01]  /*8380*/  FFMA.FTZ R193, R156, UR10, -R135 ;  /* 0x0000000a9cc17c23 */ /* 0x001fc20008010887 */
[----:B------:R-:W-:-:S02]  /*8390*/  FSEL R156, R145, -INF , P4 ;  /* 0xff800000919c7808 */ /* 0x000fc40002000000 */
[----:B------:R-:W-:Y:S02]  /*83a0*/  ISETP.GT.AND P4, PT, R189, 0x70, PT ;  /* 0x00000070bd00780c */ /* 0x000fe40003f84270 */
[----:B-1----:R-:W-:Y:S02]  /*83b0*/  FSEL R147, R147, -INF , P5 ;  /* 0xff80000093937808 */ /* 0x002fe40002800000 */
        /* <DEDUP_REMOVED lines=19> */
[----:B------:R-:W-:Y:S02]  /*84f0*/  FMNMX.FTZ R188, R159, R188, !PT ;  /* 0x000000bc9fbc7209 */ /* 0x000fe40007810000 */
[----:B------:R-:W1:Y:S01]  /*8500*/  MUFU.TANH R127, R127 ;  /* 0x0000007f007f7308 */ /* 0x000e620000002400 */
[----:B0-----:R-:W-:Y:S01]  /*8510*/  FSEL R122, R122, -INF , P4 ;  /* 0xff8000007a7a7808 */ /* 0x001fe20002000000 */
[----:B------:R-:W-:Y:S02]  /*8520*/  WARPGROUP.DEPBAR.LE gsb0, 0x0 ;  /* 0x00008000000079c5 */ /* 0x000fe40000010000 */
[----:B------:R-:W-:Y:S01]  /*8530*/  FMNMX.FTZ R191, R151, R188, !PT ;  /* 0x000000bc97bf7209 */ /* 0x000fe20007810000 */
[----:B------:R-:W-:Y:S01]  /*8540*/  WARPGROUP.ARRIVE ;  /* 0x00000000000079c5 */ /* 0x000fe20000000000 */
[----:B------:R-:W-:-:S02]  /*8550*/  ISETP.GT.AND P4, PT, R189, 0x88, PT ;  /* 0x00000088bd00780c */ /* 0x000fc40003f84270 */
[----:B------:R-:W0:Y:S01]  /*8560*/  MUFU.TANH R130, R130 ;  /* 0x0000008200827308 */ /* 0x000e220000002400 */
[----:B--2---:R-:W-:Y:S02]  /*8570*/  FSEL R123, R123, -INF , P5 ;  /* 0xff8000007b7b7808 */ /* 0x004fe40002800000 */
[----:B------:R-:W-:Y:S01]  /*8580*/  FMNMX.FTZ R188, R122, R191, !PT ;  /* 0x000000bf7abc7209 */ /* 0x000fe20007810000 */
[----:B------:R-:W-:Y:S01]  /*8590*/  QGMMA.64x192x32.F32.E4M3.E4M3 R24, R204, gdesc[UR4], R24, gsb0 ;  /* 0x02e00004cc187df3 */ /* 0x000fe20008000818 */
[----:B------:R-:W-:Y:S01]  /*85a0*/  ISETP.GT.AND P5, PT, R189, 0x89, PT ;  /* 0x00000089bd00780c */ /* 0x000fe20003fa4270 */
[----:B------:R-:W-:Y:S01]  /*85b0*/  UIADD3 UR6, UR11, 0x600, URZ ;  /* 0x000006000b067890 */ /* 0x000fe2000fffe03f */
[----:B------:R-:W-:Y:S01]  /*85c0*/  FMNMX.FTZ R191, R123, R188, !PT ;  /* 0x000000bc7bbf7209 */ /* 0x000fe20007810000 */
[----:B------:R-:W2:Y:S01]  /*85d0*/  MUFU.TANH R131, R131 ;  /* 0x0000008300837308 */ /* 0x000ea20000002400 */
[----:B-1----:R-:W-:Y:S01]  /*85e0*/  FSEL R127, R127, -INF , P5 ;  /* 0xff8000007f7f7808 */ /* 0x002fe20002800000 */
[----:B------:R-:W-:Y:S01]  /*85f0*/  UMOV UR7, 0xc0000010 ;  /* 0xc000001000077882 */ /* 0x000fe20000000000 */
        /* <DEDUP_REMOVED lines=14> */
[----:B------:R-:W-:Y:S02]  /*86e0*/  ISETP.GT.AND P5, PT, R189, 0x99, PT ;  /* 0x00000099bd00780c */ /* 0x000fe40003fa4270 */
[----:B---3--:R-:W-:Y:S02]  /*86f0*/  FSEL R134, R134, -INF , P4 ;  /* 0xff80000086867808 */ /* 0x008fe40002000000 */
[----:B------:R-:W-:Y:S01]  /*8700*/  FMNMX.FTZ R189, R131, R188, !PT ;  /* 0x000000bc83bd7209 */ /* 0x000fe20007810000 */
[----:B------:R-:W-:-:S01]  /*8710*/  FFMA.FTZ R188, R120, UR10, -R135 ;  /* 0x0000000a78bc7c23 */ /* 0x000fc20008010887 */
[----:B-1----:R-:W-:Y:S01]  /*8720*/  FSEL R190, R190, -INF , P5 ;  /* 0xff800000bebe7808 */ /* 0x002fe20002800000 */
[----:B------:R-:W-:Y:S01]  /*8730*/  MUFU.EX2 R192, R192 ;  /* 0x000000c000c07308 */ /* 0x000fe20000000800 */
[----:B------:R-:W-:-:S04]  /*8740*/  FMNMX.FTZ R191, R134, R189, !PT ;  /* 0x000000bd86bf7209 */ /* 0x000fc80007810000 */
[----:B------:R-:W-:Y:S01]  /*8750*/  FMNMX.FTZ R120, R190, R191, !PT ;  /* 0x000000bfbe787209 */ /* 0x000fe20007810000 */
[----:B------:R-:W-:-:S01]  /*8760*/  FFMA.FTZ R191, R138, UR10, -R135 ;  /* 0x0000000a8abf7c23 */ /* 0x000fc20008010887 */
[--C-:B------:R-:W-:Y:S01]  /*8770*/  FFMA.FTZ R138, R139, UR10, -R135.reuse ;  /* 0x0000000a8b8a7c23 */ /* 0x100fe20008010887 */
[----:B------:R-:W-:-:S01]  /*8780*/  FFMA.FTZ R139, R140, UR10, -R135 ;  /* 0x0000000a8c8b7c23 */ /* 0x000fc20008010887 */
[--C-:B------:R-:W-:Y:S01]  /*8790*/  FFMA.FTZ R140, R141, UR10, -R135.reuse ;  /* 0x0000000a8d8c7c23 */ /* 0x100fe20008010887 */
[----:B0-----:R-:W0:Y:S01]  /*87a0*/  SHFL.BFLY PT, R193, R120, 0x2, 0x1f ;  /* 0x0c401f0078c17f89 */ /* 0x001e2200000e0000 */
[----:B------:R-:W-:-:S01]  /*87b0*/  FFMA.FTZ R141, R144, UR10, -R135 ;  /* 0x0000000a908d7c23 */ /* 0x000fc20008010887 */
[--C-:B------:R-:W-:Y:S01]  /*87c0*/  FFMA.FTZ R144, R148, UR10, -R135.reuse ;  /* 0x0000000a94907c23 */ /* 0x100fe20008010887 */
[----:B------:R-:W-:-:S01]  /*87d0*/  FFMA.FTZ R135, R143, UR10, -R135 ;  /* 0x0000000a8f877c23 */ /* 0x000fc20008010887 */
        /* <DEDUP_REMOVED lines=15> */
[--C-:B------:R-:W-:Y:S01]  /*88d0*/  FFMA.FTZ R193, R8, UR10, -R143.reuse ;  /* 0x0000000a08c17c23 */ /* 0x100fe2000801088f */
[----:B------:R-:W-:-:S01]  /*88e0*/  FFMA.FTZ R8, R9, UR10, -R143 ;  /* 0x0000000a09087c23 */ /* 0x000fc2000801088f */
[--C-:B------:R-:W-:Y:S01]  /*88f0*/  FFMA.FTZ R9, R162, UR10, -R143.reuse ;  /* 0x0000000aa2097c23 */ /* 0x100fe2000801088f */
[----:B------:R-:W-:-:S01]  /*8900*/  FFMA.FTZ R162, R187, UR10, -R143 ;  /* 0x0000000abba27c23 */ /* 0x000fc2000801088f */
        /* <DEDUP_REMOVED lines=8> */
[----:B------:R-:W-:Y:S01]  /*8990*/  MUFU.EX2 R193, R193 ;  /* 0x000000c100c17308 */ /* 0x000fe20000000800 */
[----:B------:R-:W-:Y:S01]  /*89a0*/  FMUL.FTZ R186, R187, UR10 ;  /* 0x0000000abbba7c20 */ /* 0x000fe20008410000 */
[--C-:B------:R-:W-:Y:S01]  /*89b0*/  FFMA.FTZ R187, R158, UR10, -R143.reuse ;  /* 0x0000000a9ebb7c23 */ /* 0x100fe2000801088f */
[----:B------:R-:W-:-:S01]  /*89c0*/  FFMA.FTZ R158, R181, UR10, -R143 ;  /* 0x0000000ab59e7c23 */ /* 0x000fc2000801088f */
[----:B------:R-:W-:Y:S01]  /*89d0*/  FADD.FTZ R180, -R180, R5 ;  /* 0x00000005b4b47221 */ /* 0x000fe20000010100 */
[----:B------:R-:W-:-:S01]  /*89e0*/  FFMA.FTZ R170, R170, UR10, -R143 ;  /* 0x0000000aaaaa7c23 */ /* 0x000fc2000801088f */
[--C-:B------:R-:W-:Y:S01]  /*89f0*/  FFMA.FTZ R171, R171, UR10, -R143.reuse ;  /* 0x0000000aabab7c23 */ /* 0x100fe2000801088f */
[----:B------:R-:W-:-:S01]  /*8a00*/  FFMA.FTZ R174, R174, UR10, -R143 ;  /* 0x0000000aaeae7c23 */ /* 0x000fc2000801088f */
[----:B------:R-:W-:Y:S01]  /*8a10*/  FMUL.FTZ R180, R180, UR10 ;  /* 0x0000000ab4b47c20 */ /* 0x000fe20008410000 */
        /* <DEDUP_REMOVED lines=19> */
[----:B------:R-:W-:-:S02]  /*8b50*/  FFMA.FTZ R123, R123, UR10, -R143 ;  /* 0x0000000a7b7b7c23 */ /* 0x000fc4000801088f */
[----:B------:R-:W-:-:S03]  /*8b60*/  FADD.FTZ R181, R7, R188 ;  /* 0x000000bc07b57221 */ /* 0x000fc60000010000 */
[----:B------:R-:W0:Y:S01]  /*8b70*/  MUFU.EX2 R9, R9 ;  /* 0x0000000900097308 */ /* 0x000e220000000800 */
[----:B-1----:R-:W-:-:S01]  /*8b80*/  FFMA.FTZ R3, R180, R2, R193 ;  /* 0x00000002b4037223 */ /* 0x002fc200000100c1 */
        /* <DEDUP_REMOVED lines=81> */
[----:B------:R-:W-:Y:S01]  /*90a0*/  FFMA.FTZ R151, R164, UR10, -R143 ;  /* 0x0000000aa4977c23 */ /* 0x000fe2000801088f */
[----:B------:R-:W-:-:S05]  /*90b0*/  WARPGROUP.DEPBAR.LE gsb0, 0x0 ;  /* 0x00008000000079c5 */ /* 0x000fca0000010000 */
        /* <DEDUP_REMOVED lines=42> */
[----:B------:R-:W-:Y:S01]  /*9360*/  FFMA.FTZ R131, R134, UR10, -R143 ;  /* 0x0000000a86837c23 */ /* 0x000fe2000801088f */
[----:B0-----:R-:W-:-:S02]  /*9370*/  @!P1 VIADD R2, R194, 0x33440 ;  /* 0x00033440c2029836 */ /* 0x001fc40000000000 */
        /* <DEDUP_REMOVED lines=35> */
.L_x_5098:
        /* <DEDUP_REMOVED lines=149> */
.L_x_5089:
[----:B------:R-:W-:-:S13]  /*9f00*/  ISETP.LE.AND P2, PT, RZ, UR55, PT ;  /* 0x00000037ff007c0c */ /* 0x000fda000bf43270 */
[----:B------:R-:W-:Y:S05]  /*9f10*/  @!P2 BRA `(.L_x_5100) ;  /* 0x000000380030a947 */ /* 0x000fea0003800000 */
[----:B------:R-:W-:Y:S01]  /*9f20*/  IMAD.MOV.U32 R5, RZ, RZ, R120 ;  /* 0x000000ffff057224 */ /* 0x000fe200078e0078 */
[----:B------:R-:W-:Y:S01]  /*9f30*/  UMOV UR54, UR44 ;  /* 0x0000002c00367c82 */ /* 0x000fe20008000000 */
[----:B------:R-:W-:Y:S01]  /*9f40*/  IMAD.MOV.U32 R4, RZ, RZ, R121 ;  /* 0x000000ffff047224 */ /* 0x000fe200078e0079 */
[----:B------:R-:W-:Y:S01]  /*9f50*/  UMOV UR50, UR51 ;  /* 0x0000003300327c82 */ /* 0x000fe20008000000 */
[----:B------:R-:W-:-:S05]  /*9f60*/  ULDC UR49, c[0x0][0x988] ;  /* 0x0002620000317ab9 */ /* 0x000fca0000000800 */
.L_x_5110:
        /* <DEDUP_REMOVED lines=9> */
.L_x_5102:
[----:B------:R-:W-:Y:S01]  /*a000*/  ULEA UR6, UR51, UR41, 0x3 ;  /* 0x0000002933067291 */ /* 0x000fe2000f8e183f */
[----:B------:R-:W-:-:S05]  /*a010*/  IMAD.U32 R6, RZ, RZ, UR44 ;  /* 0x0000002cff067e24 */ /* 0x000fca000f8e00ff */
[----:B------:R-:W-:-:S04]  /*a020*/  SHF.L.U32 R6, R6, 0x1f, RZ ;  /* 0x0000001f06067819 */ /* 0x000fc800000006ff */
[----:B------:R0:W1:Y:S01]  /*a030*/  SYNCS.PHASECHK.TRANS64.TRYWAIT P2, [UR6+0x33430], R6 ;  /* 0x03343006ff0075a7 */ /* 0x0000620008040146 */
[----:B------:R-:W-:Y:S05]  /*a040*/  @!P0 BRA `(.L_x_5103) ;  /* 0x0000000000048947 */ /* 0x000fea0003800000 */
[----:B------:R-:W-:Y:S01]  /*a050*/  BPT.TRAP 0x1 ;  /* 0x000000040000795c */ /* 0x000fe20000300000 */
.L_x_5103:
[----:B-1----:R-:W-:Y:S05]  /*a060*/  @P2 BRA `(.L_x_5101) ;  /* 0x0000000000082947 */ /* 0x002fea0003800000 */
[----:B------:R-:W1:Y:S02]  /*a070*/  SYNCS.PHASECHK.TRANS64.TRYWAIT P2, [UR6+0x33430], R6 ;  /* 0x03343006ff0075a7 */ /* 0x000e640008040146 */
[----:B-1----:R-:W-:Y:S05]  /*a080*/  @!P2 BRA `(.L_x_5104) ;  /* 0x000000dc0094a947 */ /* 0x002fea0003800000 */
.L_x_5101:
        /* <DEDUP_REMOVED lines=188> */
.L_x_5106:
[----:B------:R-:W-:Y:S01]  /*ac50*/  ULEA UR6, UR50, UR41, 0x3 ;  /* 0x0000002932067291 */ /* 0x000fe2000f8e183f */
[----:B------:R-:W-:-:S05]  /*ac60*/  IMAD.U32 R6, RZ, RZ, UR54 ;  /* 0x00000036ff067e24 */ /* 0x000fca000f8e00ff */
[----:B------:R-:W-:-:S04]  /*ac70*/  SHF.L.U32 R6, R6, 0x1f, RZ ;  /* 0x0000001f06067819 */ /* 0x000fc800000006ff */
[----:B------:R0:W1:Y:S01]  /*ac80*/  SYNCS.PHASECHK.TRANS64.TRYWAIT P2, [UR6+0x33450], R6 ;  /* 0x03345006ff0075a7 */ /* 0x0000620008040146 */
[----:B------:R-:W-:Y:S05]  /*ac90*/  @!P0 BRA `(.L_x_5107) ;  /* 0x0000000000048947 */ /* 0x000fea0003800000 */
[----:B------:R-:W-:Y:S01]  /*aca0*/  BPT.TRAP 0x1 ;  /* 0x000000040000795c */ /* 0x000fe20000300000 */
.L_x_5107:
[----:B-1----:R-:W-:Y:S05]  /*acb0*/  @P2 BRA `(.L_x_5105) ;  /* 0x0000000000082947 */ /* 0x002fea0003800000 */
[----:B------:R-:W1:Y:S02]  /*acc0*/  SYNCS.PHASECHK.TRANS64.TRYWAIT P2, [UR6+0x33450], R6 ;  /* 0x03345006ff0075a7 */ /* 0x000e640008040146 */
[----:B-1----:R-:W-:Y:S05]  /*acd0*/  @!P2 BRA `(.L_x_5108) ;  /* 0x000000d00098a947 */ /* 0x002fea0003800000 */
.L_x_5105:
        /* <DEDUP_REMOVED lines=540> */
.L_x_5109:
        /* <DEDUP_REMOVED lines=148> */
.L_x_5100:
[----:B------:R-:W-:Y:S06]  /*d7e0*/  BAR.ARV 0x8, 0x180 ;  /* 0x0206000000007b1d */ /* 0x000fec0000002000 */
[----:B------:R-:W-:Y:S05]  /*d7f0*/  @!P0 BRA `(.L_x_5111) ;  /* 0x0000000000048947 */ /* 0x000fea0003800000 */
[----:B------:R-:W-:Y:S01]  /*d800*/  BPT.TRAP 0x1 ;  /* 0x000000040000795c */ /* 0x000fe20000300000 */
.L_x_5111:
[----:B------:R-:W-:Y:S01]  /*d810*/  ULEA UR9, UR51, UR41, 0x3 ;  /* 0x0000002933097291 */ /* 0x000fe2000f8e183f */
[----:B------:R-:W-:-:S05]  /*d820*/  IMAD.U32 R0, RZ, RZ, UR44 ;  /* 0x0000002cff007e24 */ /* 0x000fca000f8e00ff */
[----:B------:R-:W-:-:S04]  /*d830*/  SHF.L.U32 R0, R0, 0x1f, RZ ;  /* 0x0000001f00007819 */ /* 0x000fc800000006ff */
[----:B------:R0:W1:Y:S01]  /*d840*/  SYNCS.PHASECHK.TRANS64.TRYWAIT P1, [UR9+0x33450], R0 ;  /* 0x03345000ff0075a7 */ /* 0x0000620008020149 */
[----:B------:R-:W-:Y:S05]  /*d850*/  @!P0 BRA `(.L_x_5112) ;  /* 0x0000000000048947 */ /* 0x000fea0003800000 */
[----:B------:R-:W-:Y:S01]  /*d860*/  BPT.TRAP 0x1 ;  /* 0x000000040000795c */ /* 0x000fe20000300000 */
.L_x_5112:
[----:B-1----:R-:W-:Y:S05]  /*d870*/  @P1 BRA `(.L_x_5113) ;  /* 0x0000000000081947 */ /* 0x002fea0003800000 */
[----:B------:R-:W1:Y:S02]  /*d880*/  SYNCS.PHASECHK.TRANS64.TRYWAIT P1, [UR9+0x33450], R0 ;  /* 0x03345000ff0075a7 */ /* 0x000e640008020149 */
[----:B-1----:R-:W-:Y:S05]  /*d890*/  @!P1 BRA `(.L_x_5114) ;  /* 0x000000a400c09947 */ /* 0x002fea0003800000 */
.L_x_5113:
        /* <DEDUP_REMOVED lines=87> */
.L_x_5115:
        /* <DEDUP_REMOVED lines=106> */
.L_x_5082:
        /* <DEDUP_REMOVED lines=34> */
[----:B------:R-:W-:Y:S02]  /*e6d0*/  F2FP.BF16.F32.PACK_AB R119, R119, R4 ;  /* 0x000000047777723e */ /* 0x000fe400000010ff */
[----:B------:R-:W-:Y:S02]  /*e6e0*/  SEL R52, R53, R52, P0 ;  /* 0x0000003435347207 */ /* 0x000fe40000000000 */
[----:B------:R-:W-:-:S02]  /*e6f0*/  F2FP.BF16.F32.PACK_AB R37, R76, R37 ;  /* 0x000000254c25723e */ /* 0x000fc400000010ff */
[----:B------:R-:W-:Y:S02]  /*e700*/  F2FP.BF16.F32.PACK_AB R36, R77, R36 ;  /* 0x000000244d24723e */ /* 0x000fe400000010ff */
[----:B------:R-:W-:Y:S02]  /*e710*/  SEL R53, R45, R44, P0 ;  /* 0x0000002c2d357207 */ /* 0x000fe40000000000 */
[----:B------:R-:W-:Y:S02]  /*e720*/  SEL R44, R44, R45, P0 ;  /* 0x0000002d2c2c7207 */ /* 0x000fe40000000000 */
[----:B------:R-:W-:Y:S02]  /*e730*/  SEL R45, R41, R40, P0 ;  /* 0x00000028292d7207 */ /* 0x000fe40000000000 */
[----:B------:R-:W-:Y:S02]  /*e740*/  SEL R40, R40, R41, P0 ;  /* 0x0000002928287207 */ /* 0x000fe40000000000 */
[----:B------:R-:W-:-:S02]  /*e750*/  MOV R4, R3 ;  /* 0x0000000300047202 */ /* 0x000fc40000000f00 */
[----:B-1----:R-:W-:Y:S02]  /*e760*/  MOV R5, R68 ;  /* 0x0000004400057202 */ /* 0x002fe40000000f00 */
[----:B------:R-:W-:Y:S02]  /*e770*/  F2FP.BF16.F32.PACK_AB R89, R89, R96 ;  /* 0x000000605959723e */ /* 0x000fe400000010ff */
[----:B------:R-:W-:Y:S02]  /*e780*/  F2FP.BF16.F32.PACK_AB R88, R81, R88 ;  /* 0x000000585158723e */ /* 0x000fe400000010ff */
[----:B------:R-:W-:Y:S02]  /*e790*/  SEL R41, R37, R36, P0 ;  /* 0x0000002425297207 */ /* 0x000fe40000000000 */
[----:B------:R-:W-:Y:S01]  /*e7a0*/  SEL R48, R36, R37, P0 ;  /* 0x0000002524307207 */ /* 0x000fe20000000000 */
[----:B------:R-:W-:Y:S01]  /*e7b0*/  IMAD.WIDE R36, R224, 0x2, R4 ;  /* 0x00000002e0247825 */ /* 0x000fe200078e0204 */
[----:B------:R-:W-:-:S02]  /*e7c0*/  SEL R69, R89, R88, P0 ;  /* 0x0000005859457207 */ /* 0x000fc40000000000 */
[----:B------:R-:W-:Y:S02]  /*e7d0*/  F2FP.BF16.F32.PACK_AB R11, R110, R11 ;  /* 0x0000000b6e0b723e */ /* 0x000fe400000010ff */
[----:B------:R-:W-:Y:S02]  /*e7e0*/  F2FP.BF16.F32.PACK_AB R10, R111, R10 ;  /* 0x0000000a6f0a723e */ /* 0x000fe400000010ff */
[----:B------:R-:W-:Y:S02]  /*e7f0*/  SEL R88, R88, R89, P0 ;  /* 0x0000005958587207 */ /* 0x000fe40000000000 */
[----:B------:R-:W-:Y:S02]  /*e800*/  IADD3 R89, P5, R36, 0x40, RZ ;  /* 0x0000004024597810 */ /* 0x000fe40007fbe0ff */
[----:B------:R-:W-:Y:S02]  /*e810*/  SEL R83, R11, R10, P0 ;  /* 0x0000000a0b537207 */ /* 0x000fe40000000000 */
[----:B------:R-:W-:-:S02]  /*e820*/  SEL R74, R10, R11, P0 ;  /* 0x0000000b0a4a7207 */ /* 0x000fc40000000000 */
[----:B------:R-:W-:Y:S02]  /*e830*/  LOP3.LUT R10, R89, 0x380, RZ, 0xc0, !PT ;  /* 0x00000380590a7812 */ /* 0x000fe400078ec0ff */
        /* <DEDUP_REMOVED lines=11> */
[C---:B------:R-:W-:Y:S02]  /*e8f0*/  IADD3 R87, P4, R36.reuse, 0x20, RZ ;  /* 0x0000002024577810 */ /* 0x040fe40007f9e0ff */
[----:B------:R-:W-:Y:S02]  /*e900*/  F2FP.BF16.F32.PACK_AB R34, R71, R34 ;  /* 0x000000224722723e */ /* 0x000fe400000010ff */
[----:B------:R-:W-:Y:S02]  /*e910*/  F2FP.BF16.F32.PACK_AB R24, R95, R24 ;  /* 0x000000185f18723e */ /* 0x000fe400000010ff */
[----:B------:R-:W-:Y:S02]  /*e920*/  IADD3 R91, P6, R36, 0x60, RZ ;  /* 0x00000060245b7810 */ /* 0x000fe40007fde0ff */
[----:B------:R-:W-:Y:S02]  /*e930*/  SHF.R.U64 R10, R10, 0x3, RZ ;  /* 0x000000030a0a7819 */ /* 0x000fe400000012ff */
[----:B------:R-:W-:-:S02]  /*e940*/  F2FP.BF16.F32.PACK_AB R43, R54, R43 ;  /* 0x0000002b362b723e */ /* 0x000fc400000010ff */
[----:B------:R-:W-:Y:S02]  /*e950*/  SEL R71, R73, R72, P0 ;  /* 0x0000004849477207 */ /* 0x000fe40000000000 */
[----:B------:R-:W-:Y:S02]  /*e960*/  IADD3 R95, P2, R36, 0x4020, RZ ;  /* 0x00004020245f7810 */ /* 0x000fe40007f5e0ff */
[----:B------:R-:W-:Y:S02]  /*e970*/  F2FP.BF16.F32.PACK_AB R39, R39, R58 ;  /* 0x0000003a2727723e */ /* 0x000fe400000010ff */
[----:B------:R-:W-:Y:S02]  /*e980*/  SEL R67, R9, R8, P0 ;  /* 0x0000000809437207 */ /* 0x000fe40000000000 */
[----:B------:R-:W-:Y:S02]  /*e990*/  SEL R60, R8, R9, P0 ;  /* 0x00000009083c7207 */ /* 0x000fe40000000000 */
[----:B------:R-:W-:-:S02]  /*e9a0*/  SEL R72, R72, R73, P0 ;  /* 0x0000004948487207 */ /* 0x000fc40000000000 */
[----:B------:R-:W-:Y:S02]  /*e9b0*/  F2FP.BF16.F32.PACK_AB R38, R38, R59 ;  /* 0x0000003b2626723e */ /* 0x000fe400000010ff */
[----:B------:R-:W-:Y:S02]  /*e9c0*/  SEL R57, R33, R32, P0 ;  /* 0x0000002021397207 */ /* 0x000fe40000000000 */
[----:B------:R-:W-:Y:S01]  /*e9d0*/  SEL R50, R32, R33, P0 ;  /* 0x0000002120327207 */ /* 0x000fe20000000000 */
[----:B------:R-:W-:Y:S01]  /*e9e0*/  IMAD.X R33, RZ, RZ, R37, P5 ;  /* 0x000000ffff217224 */ /* 0x000fe200028e0625 */
[----:B------:R-:W-:Y:S02]  /*e9f0*/  SEL R65, R13, R12, P0 ;  /* 0x0000000c0d417207 */ /* 0x000fe40000000000 */
[----:B------:R-:W-:Y:S02]  /*ea00*/  SEL R58, R12, R13, P0 ;  /* 0x0000000d0c3a7207 */ /* 0x000fe40000000000 */
[----:B------:R-:W-:-:S02]  /*ea10*/  SEL R73, R46, R47, P0 ;  /* 0x0000002f2e497207 */ /* 0x000fc40000000000 */
[----:B------:R-:W-:Y:S02]  /*ea20*/  LOP3.LUT R8, R87, 0x380, RZ, 0xc0, !PT ;  /* 0x0000038057087812 */ /* 0x000fe400078ec0ff */
[----:B------:R-:W-:Y:S02]  /*ea30*/  F2FP.BF16.F32.PACK_AB R31, R78, R31 ;  /* 0x0000001f4e1f723e */ /* 0x000fe400000010ff */
[----:B------:R-:W-:Y:S02]  /*ea40*/  F2FP.BF16.F32.PACK_AB R30, R79, R30 ;  /* 0x0000001e4f1e723e */ /* 0x000fe400000010ff */
[----:B------:R-:W-:Y:S02]  /*ea50*/  SEL R46, R47, R46, P0 ;  /* 0x0000002e2f2e7207 */ /* 0x000fe40000000000 */
[----:B------:R-:W-:Y:S02]  /*ea60*/  LOP3.LUT R12, R91, 0x380, RZ, 0xc0, !PT ;  /* 0x000003805b0c7812 */ /* 0x000fe400078ec0ff */
[----:B------:R-:W-:-:S02]  /*ea70*/  LOP3.LUT R32, R10, R89, RZ, 0x3c, !PT ;  /* 0x000000590a207212 */ /* 0x000fc400078e3cff */
[----:B------:R-:W-:Y:S02]  /*ea80*/  F2FP.BF16.F32.PACK_AB R35, R70, R35 ;  /* 0x000000234623723e */ /* 0x000fe400000010ff */
[----:B------:R-:W-:Y:S02]  /*ea90*/  F2FP.BF16.F32.PACK_AB R25, R94, R25 ;  /* 0x000000195e19723e */ /* 0x000fe400000010ff */
[----:B------:R-:W-:Y:S02]  /*eaa0*/  SEL R47, R43, R42, P0 ;  /* 0x0000002a2b2f7207 */ /* 0x000fe40000000000 */
[----:B------:R-:W-:Y:S02]  /*eab0*/  LOP3.LUT R10, R95, 0x380, RZ, 0xc0, !PT ;  /* 0x000003805f0a7812 */ /* 0x000fe400078ec0ff */
[----:B------:R-:W-:Y:S02]  /*eac0*/  SEL R42, R42, R43, P0 ;  /* 0x0000002b2a2a7207 */ /* 0x000fe40000000000 */
[----:B------:R-:W-:-:S02]  /*ead0*/  F2FP.BF16.F32.PACK_AB R28, R93, R28 ;  /* 0x0000001c5d1c723e */ /* 0x000fc400000010ff */
        /* <DEDUP_REMOVED lines=10> */
[----:B------:R-:W-:Y:S01]  /*eb80*/  SEL R62, R34, R35, P0 ;  /* 0x00000023223e7207 */ /* 0x000fe20000000000 */
[--C-:B------:R-:W-:Y:S01]  /*eb90*/  IMAD.X R35, RZ, RZ, R37.reuse, P4 ;  /* 0x000000ffff237224 */ /* 0x100fe200020e0625 */
[----:B------:R-:W-:Y:S02]  /*eba0*/  SEL R79, R25, R24, P0 ;  /* 0x00000018194f7207 */ /* 0x000fe40000000000 */
[----:B------:R-:W-:Y:S01]  /*ebb0*/  SEL R68, R24, R25, P0 ;  /* 0x0000001918447207 */ /* 0x000fe20000000000 */
[----:B------:R-:W-:Y:S01]  /*ebc0*/  IMAD.X R25, RZ, RZ, R37, P2 ;  /* 0x000000ffff197224 */ /* 0x000fe200010e0625 */
[----:B------:R-:W-:-:S02]  /*ebd0*/  IADD3 R97, P3, R36, 0x4040, RZ ;  /* 0x0000404024617810 */ /* 0x000fc40007f7e0ff */
[----:B------:R-:W-:Y:S02]  /*ebe0*/  SHF.R.U64 R10, R10, 0x3, RZ ;  /* 0x000000030a0a7819 */ /* 0x000fe400000012ff */
[----:B------:R-:W-:Y:S02]  /*ebf0*/  F2FP.BF16.F32.PACK_AB R15, R102, R15 ;  /* 0x0000000f660f723e */ /* 0x000fe400000010ff */
[C---:B------:R-:W-:Y:S02]  /*ec00*/  IADD3 R103, P6, R36.reuse, 0x8020, RZ ;  /* 0x0000802024677810 */ /* 0x040fe40007fde0ff */
[C---:B------:R-:W-:Y:S02]  /*ec10*/  IADD3 R99, P4, R36.reuse, 0x4060, RZ ;  /* 0x0000406024637810 */ /* 0x040fe40007f9e0ff */
[----:B------:R-:W-:Y:S01]  /*ec20*/  IADD3 R107, P2, R36, 0x8060, RZ ;  /* 0x00008060246b7810 */ /* 0x000fe20007f5e0ff */
[----:B------:R-:W-:Y:S01]  /*ec30*/  IMAD.X R13, RZ, RZ, R37, P6 ;  /* 0x000000ffff0d7224 */ /* 0x000fe200030e0625 */
[----:B------:R-:W-:-:S02]  /*ec40*/  LOP3.LUT R34, R8, R87, RZ, 0x3c, !PT ;  /* 0x0000005708227212 */ /* 0x000fc400078e3cff */
[----:B------:R-:W-:Y:S02]  /*ec50*/  F2FP.BF16.F32.PACK_AB R29, R92, R29 ;  /* 0x0000001d5c1d723e */ /* 0x000fe400000010ff */
[----:B------:R-:W-:Y:S02]  /*ec60*/  LOP3.LUT R30, R12, R91, RZ, 0x3c, !PT ;  /* 0x0000005b0c1e7212 */ /* 0x000fe400078e3cff */
[----:B------:R-:W-:Y:S02]  /*ec70*/  LOP3.LUT R8, R93, 0x380, RZ, 0xc0, !PT ;  /* 0x000003805d087812 */ /* 0x000fe400078ec0ff */
[----:B------:R-:W-:Y:S02]  /*ec80*/  LOP3.LUT R12, R97, 0x380, RZ, 0xc0, !PT ;  /* 0x00000380610c7812 */ /* 0x000fe400078ec0ff */
[----:B------:R-:W-:Y:S02]  /*ec90*/  LOP3.LUT R24, R10, R95, RZ, 0x3c, !PT ;  /* 0x0000005f0a187212 */ /* 0x000fe400078e3cff */
[----:B------:R-:W-:-:S02]  /*eca0*/  SEL R81, R15, R14, P0 ;  /* 0x0000000e0f517207 */ /* 0x000fc40000000000 */
[----:B------:R-:W-:Y:S02]  /*ecb0*/  SEL R70, R14, R15, P0 ;  /* 0x0000000f0e467207 */ /* 0x000fe40000000000 */
[----:B------:R-:W-:Y:S02]  /*ecc0*/  LOP3.LUT R11, R36, 0x380, RZ, 0xc0, !PT ;  /* 0x00000380240b7812 */ /* 0x000fe400078ec0ff */
[----:B------:R-:W-:Y:S02]  /*ecd0*/  LOP3.LUT R10, R103, 0x380, RZ, 0xc0, !PT ;  /* 0x00000380670a7812 */ /* 0x000fe400078ec0ff */
[----:B------:R-:W-:Y:S02]  /*ece0*/  LOP3.LUT R14, R99, 0x380, RZ, 0xc0, !PT ;  /* 0x00000380630e7812 */ /* 0x000fe400078ec0ff */
[----:B------:R-:W-:Y:S02]  /*ecf0*/  LOP3.LUT R78, R107, 0x380, RZ, 0xc0, !PT ;  /* 0x000003806b4e7812 */ /* 0x000fe400078ec0ff */
[----:B------:R-:W-:-:S02]  /*ed00*/  F2FP.BF16.F32.PACK_AB R27, R86, R27 ;  /* 0x0000001b561b723e */ /* 0x000fc400000010ff */
[----:B------:R-:W-:Y:S02]  /*ed10*/  F2FP.BF16.F32.PACK_AB R20, R101, R20 ;  /* 0x000000146514723e */ /* 0x000fe400000010ff */
[----:B------:R-:W-:Y:S02]  /*ed20*/  SEL R59, R29, R28, P0 ;  /* 0x0000001c1d3b7207 */ /* 0x000fe40000000000 */
[----:B------:R-:W-:Y:S01]  /*ed30*/  SEL R54, R28, R29, P0 ;  /* 0x0000001d1c367207 */ /* 0x000fe20000000000 */
[----:B------:R-:W-:Y:S01]  /*ed40*/  IMAD.X R29, RZ, RZ, R37, P1 ;  /* 0x000000ffff1d7224 */ /* 0x000fe200008e0625 */
[----:B------:R-:W-:Y:S02]  /*ed50*/  SHF.R.U64 R8, R8, 0x3, RZ ;  /* 0x0000000308087819 */ /* 0x000fe400000012ff */
[----:B------:R-:W-:Y:S02]  /*ed60*/  F2FP.BF16.F32.PACK_AB R21, R100, R21 ;  /* 0x000000156415723e */ /* 0x000fe400000010ff */
[----:B------:R-:W-:-:S02]  /*ed70*/  IADD3 R101, P5, R36, 0x8000, RZ ;  /* 0x0000800024657810 */ /* 0x000fc40007fbe0ff */
[----:B------:R-:W-:Y:S02]  /*ed80*/  SHF.R.U64 R12, R12, 0x3, RZ ;  /* 0x000000030c0c7819 */ /* 0x000fe400000012ff */
[----:B------:R-:W-:Y:S01]  /*ed90*/  IADD3 R105, P1, R36, 0x8040, RZ ;  /* 0x0000804024697810 */ /* 0x000fe20007f3e0ff */
[--C-:B------:R-:W-:Y:S01]  /*eda0*/  IMAD.X R15, RZ, RZ, R37.reuse, P5 ;  /* 0x000000ffff0f7224 */ /* 0x100fe200028e0625 */
[----:B------:R-:W-:Y:S02]  /*edb0*/  SHF.R.U64 R11, R11, 0x3, RZ ;  /* 0x000000030b0b7819 */ /* 0x000fe400000012ff */
[----:B------:R-:W-:Y:S01]  /*edc0*/  SHF.R.U64 R10, R10, 0x3, RZ ;  /* 0x000000030a0a7819 */ /* 0x000fe200000012ff */
[----:B------:R-:W-:Y:S01]  /*edd0*/  IMAD.X R9, RZ, RZ, R37, P1 ;  /* 0x000000ffff097224 */ /* 0x000fe200008e0625 */
[----:B------:R-:W-:Y:S02]  /*ede0*/  SHF.R.U64 R14, R14, 0x3, RZ ;  /* 0x000000030e0e7819 */ /* 0x000fe400000012ff */
[----:B------:R-:W-:-:S02]  /*edf0*/  SHF.R.U64 R78, R78, 0x3, RZ ;  /* 0x000000034e4e7819 */ /* 0x000fc400000012ff */
[----:B------:R-:W-:Y:S02]  /*ee00*/  F2FP.BF16.F32.PACK_AB R130, R130, R133 ;  /* 0x000000858282723e */ /* 0x000fe400000010ff */
[----:B------:R-:W-:Y:S02]  /*ee10*/  F2FP.BF16.F32.PACK_AB R131, R128, R131 ;  /* 0x000000838083723e */ /* 0x000fe400000010ff */
[----:B------:R-:W-:Y:S02]  /*ee20*/  SEL R77, R27, R26, P0 ;  /* 0x0000001a1b4d7207 */ /* 0x000fe40000000000 */
[----:B------:R-:W-:Y:S01]  /*ee30*/  SEL R66, R26, R27, P0 ;  /* 0x0000001b1a427207 */ /* 0x000fe20000000000 */
[----:B------:R-:W-:Y:S01]  /*ee40*/  IMAD.X R27, RZ, RZ, R37, P3 ;  /* 0x000000ffff1b7224 */ /* 0x000fe200018e0625 */
[----:B------:R-:W-:Y:S02]  /*ee50*/  LOP3.LUT R28, R8, R93, RZ, 0x3c, !PT ;  /* 0x0000005d081c7212 */ /* 0x000fe400078e3cff */
[----:B------:R-:W-:-:S02]  /*ee60*/  SEL R61, R21, R20, P0 ;  /* 0x00000014153d7207 */ /* 0x000fc40000000000 */
[----:B------:R-:W-:Y:S01]  /*ee70*/  SEL R56, R20, R21, P0 ;  /* 0x0000001514387207 */ /* 0x000fe20000000000 */
[--C-:B------:R-:W-:Y:S01]  /*ee80*/  IMAD.X R21, RZ, RZ, R37.reuse, P4 ;  /* 0x000000ffff157224 */ /* 0x100fe200020e0625 */
[----:B------:R-:W-:Y:S02]  /*ee90*/  LOP3.LUT R26, R12, R97, RZ, 0x3c, !PT ;  /* 0x000000610c1a7212 */ /* 0x000fe400078e3cff */
[----:B------:R-:W-:Y:S02]  /*eea0*/  LOP3.LUT R8, R101, 0x380, RZ, 0xc0, !PT ;  /* 0x0000038065087812 */ /* 0x000fe400078ec0ff */
[----:B------:R-:W-:Y:S01]  /*eeb0*/  LOP3.LUT R36, R11, R36, RZ, 0x3c, !PT ;  /* 0x000000240b247212 */ /* 0x000fe200078e3cff */
[----:B------:R-:W-:Y:S01]  /*eec0*/  IMAD.X R11, RZ, RZ, R37, P2 ;  /* 0x000000ffff0b7224 */ /* 0x000fe200010e0625 */
[----:B------:R-:W-:Y:S02]  /*eed0*/  LOP3.LUT R76, R105, 0x380, RZ, 0xc0, !PT ;  /* 0x00000380694c7812 */ /* 0x000fe400078ec0ff */
[----:B------:R-:W-:-:S02]  /*eee0*/  LOP3.LUT R12, R10, R103, RZ, 0x3c, !PT ;  /* 0x000000670a0c7212 */ /* 0x000fc400078e3cff */
[----:B------:R-:W-:Y:S02]  /*eef0*/  LOP3.LUT R20, R14, R99, RZ, 0x3c, !PT ;  /* 0x000000630e147212 */ /* 0x000fe400078e3cff */
[----:B------:R-:W-:Y:S02]  /*ef00*/  LOP3.LUT R10, R78, R107, RZ, 0x3c, !PT ;  /* 0x0000006b4e0a7212 */ /* 0x000fe400078e3cff */
[----:B------:R-:W-:Y:S02]  /*ef10*/  SEL R7, R130, R131, P0 ;  /* 0x0000008382077207 */ /* 0x000fe40000000000 */
[----:B------:R-:W-:Y:S02]  /*ef20*/  SHF.R.U64 R8, R8, 0x3, RZ ;  /* 0x0000000308087819 */ /* 0x000fe400000012ff */
[----:B------:R-:W-:Y:S02]  /*ef30*/  SHF.R.U64 R76, R76, 0x3, RZ ;  /* 0x000000034c4c7819 */ /* 0x000fe400000012ff */
[----:B------:R-:W-:-:S02]  /*ef40*/  MOV R80, R20 ;  /* 0x0000001400507202 */ /* 0x000fc40000000f00 */
[----:B------:R-:W-:Y:S02]  /*ef50*/  F2FP.BF16.F32.PACK_AB R126, R126, R129 ;  /* 0x000000817e7e723e */ /* 0x000fe400000010ff */
[----:B------:R-:W-:Y:S02]  /*ef60*/  F2FP.BF16.F32.PACK_AB R127, R124, R127 ;  /* 0x0000007f7c7f723e */ /* 0x000fe400000010ff */
[----:B------:R-:W-:Y:S02]  /*ef70*/  MOV R20, R10 ;  /* 0x0000000a00147202 */ /* 0x000fe40000000f00 */
[----:B------:R-:W-:Y:S02]  /*ef80*/  F2FP.BF16.F32.PACK_AB R122, R122, R125 ;  /* 0x0000007d7a7a723e */ /* 0x000fe400000010ff */
[----:B------:R-:W-:Y:S02]  /*ef90*/  F2FP.BF16.F32.PACK_AB R123, R120, R123 ;  /* 0x0000007b787b723e */ /* 0x000fe400000010ff */
[----:B------:R-:W-:-:S02]  /*efa0*/  LOP3.LUT R14, R8, R101, RZ, 0x3c, !PT ;  /* 0x00000065080e7212 */ /* 0x000fc400078e3cff */
[----:B------:R-:W-:Y:S02]  /*efb0*/  SEL R130, R131, R130, P0 ;  /* 0x0000008283827207 */ /* 0x000fe40000000000 */
[----:B------:R-:W-:Y:S02]  /*efc0*/  LOP3.LUT R8, R76, R105, RZ, 0x3c, !PT ;  /* 0x000000694c087212 */ /* 0x000fe400078e3cff */
[----:B------:R-:W-:Y:S02]  /*efd0*/  SEL R49, R126, R127, P0 ;  /* 0x0000007f7e317207 */ /* 0x000fe40000000000 */
[----:B------:R-:W-:Y:S02]  /*efe0*/  SEL R126, R127, R126, P0 ;  /* 0x0000007e7f7e7207 */ /* 0x000fe40000000000 */
[----:B------:R-:W-:Y:S02]  /*eff0*/  SEL R51, R122, R123, P0 ;  /* 0x0000007b7a337207 */ /* 0x000fe40000000000 */
[----:B------:R-:W-:-:S02]  /*f000*/  SEL R122, R123, R122, P0 ;  /* 0x0000007a7b7a7207 */ /* 0x000fc40000000000 */
        /* <DEDUP_REMOVED lines=44> */
[----:B------:R-:W-:Y:S04]  /*f2d0*/  SHFL.IDX PT, R39, R39, R6, 0x1c1f ;  /* 0x001c1f0627277589 */ /* 0x000fe800000e0000 */
[----:B------:R-:W0:Y:S04]  /*f2e0*/  SHFL.IDX PT, R44, R44, R7, 0x1c1f ;  /* 0x001c1f072c2c7589 */ /* 0x000e2800000e0000 */
[----:B------:R-:W3:Y:S01]  /*f2f0*/  SHFL.IDX PT, R38, R38, R7, 0x1c1f ;  /* 0x001c1f0726267589 */ /* 0x000ee200000e0000 */
[----:B-1----:R-:W-:-:S02]  /*f300*/  SEL R28, R55, R52, P0 ;  /* 0x00000034371c7207 */ /* 0x002fc40000000000 */
[----:B------:R-:W-:Y:S01]  /*f310*/  SEL R30, R52, R55, P0 ;  /* 0x00000037341e7207 */ /* 0x000fe20000000000 */
[----:B------:R-:W1:Y:S01]  /*f320*/  SHFL.IDX PT, R62, R62, R7, 0x1c1f ;  /* 0x001c1f073e3e7589 */ /* 0x000e6200000e0000 */
[----:B--2---:R-:W-:Y:S02]  /*f330*/  SEL R29, R47, R42, P0 ;  /* 0x0000002a2f1d7207 */ /* 0x004fe40000000000 */
[----:B------:R-:W-:Y:S01]  /*f340*/  SEL R31, R42, R47, P0 ;  /* 0x0000002f2a1f7207 */ /* 0x000fe20000000000 */
[----:B------:R-:W-:Y:S06]  /*f350*/  BAR.SYNC.DEFER_BLOCKING 0x1, 0x100 ;  /* 0x0044000000007b1d */ /* 0x000fec0000010000 */
[----:B------:R-:W-:Y:S04]  /*f360*/  SHFL.IDX PT, R45, R45, R6, 0x1c1f ;  /* 0x001c1f062d2d7589 */ /* 0x000fe800000e0000 */
[----:B------:R-:W-:Y:S01]  /*f370*/  SHFL.IDX PT, R41, R41, R6, 0x1c1f ;  /* 0x001c1f0629297589 */ /* 0x000fe200000e0000 */
[----:B0-----:R-:W-:-:S02]  /*f380*/  SEL R32, R53, R44, P0 ;  /* 0x0000002c35207207 */ /* 0x001fc40000000000 */
[----:B------:R-:W-:Y:S01]  /*f390*/  SEL R34, R44, R53, P0 ;  /* 0x000000352c227207 */ /* 0x000fe20000000000 */
[----:B------:R-:W0:Y:S01]  /*f3a0*/  SHFL.IDX PT, R40, R40, R7, 0x1c1f ;  /* 0x001c1f0728287589 */ /* 0x000e2200000e0000 */
[----:B---3--:R-:W-:Y:S02]  /*f3b0*/  SEL R33, R43, R38, P0 ;  /* 0x000000262b217207 */ /* 0x008fe40000000000 */
[----:B------:R-:W-:Y:S01]  /*f3c0*/  SEL R35, R38, R43, P0 ;  /* 0x0000002b26237207 */ /* 0x000fe20000000000 */
[----:B------:R-:W-:Y:S01]  /*f3d0*/  SHFL.IDX PT, R48, R48, R7, 0x1c1f ;  /* 0x001c1f0730307589 */ /* 0x000fe200000e0000 */
[----:B-1----:R-:W-:Y:S02]  /*f3e0*/  SEL R37, R39, R62, P0 ;  /* 0x0000003e27257207 */ /* 0x002fe40000000000 */
[----:B------:R-:W-:Y:S01]  /*f3f0*/  SEL R39, R62, R39, P0 ;  /* 0x000000273e277207 */ /* 0x000fe20000000000 */
[----:B------:R-:W-:Y:S04]  /*f400*/  SHFL.IDX PT, R57, R57, R6, 0x1c1f ;  /* 0x001c1f0639397589 */ /* 0x000fe800000e0000 */
[----:B------:R-:W-:Y:S04]  /*f410*/  SHFL.IDX PT, R75, R75, R6, 0x1c1f ;  /* 0x001c1f064b4b7589 */ /* 0x000fe800000e0000 */
[----:B------:R-:W-:Y:S04]  /*f420*/  SHFL.IDX PT, R50, R50, R7, 0x1c1f ;  /* 0x001c1f0732327589 */ /* 0x000fe800000e0000 */
[----:B------:R-:W-:Y:S04]  /*f430*/  SHFL.IDX PT, R64, R64, R7, 0x1c1f ;  /* 0x001c1f0740407589 */ /* 0x000fe800000e0000 */
[----:B------:R-:W-:Y:S01]  /*f440*/  SHFL.IDX PT, R59, R59, R6, 0x1c1f ;  /* 0x001c1f063b3b7589 */ /* 0x000fe200000e0000 */
[----:B0-----:R-:W-:-:S02]  /*f450*/  SEL R36, R45, R40, P0 ;  /* 0x000000282d247207 */ /* 0x001fc40000000000 */
[----:B------:R-:W-:Y:S01]  /*f460*/  SEL R38, R40, R45, P0 ;  /* 0x0000002d28267207 */ /* 0x000fe20000000000 */
[----:B------:R-:W-:Y:S04]  /*f470*/  SHFL.IDX PT, R77, R77, R6, 0x1c1f ;  /* 0x001c1f064d4d7589 */ /* 0x000fe800000e0000 */
[----:B------:R-:W0:Y:S04]  /*f480*/  SHFL.IDX PT, R54, R54, R7, 0x1c1f ;  /* 0x001c1f0736367589 */ /* 0x000e2800000e0000 */
[----:B------:R-:W1:Y:S04]  /*f490*/  SHFL.IDX PT, R66, R66, R7, 0x1c1f ;  /* 0x001c1f0742427589 */ /* 0x000e6800000e0000 */
[----:B------:R-:W-:Y:S04]  /*f4a0*/  SHFL.IDX PT, R61, R61, R6, 0x1c1f ;  /* 0x001c1f063d3d7589 */ /* 0x000fe800000e0000 */
[----:B------:R-:W-:Y:S04]  /*f4b0*/  SHFL.IDX PT, R79, R79, R6, 0x1c1f ;  /* 0x001c1f064f4f7589 */ /* 0x000fe800000e0000 */
[----:B------:R-:W-:Y:S04]  /*f4c0*/  SHFL.IDX PT, R56, R56, R7, 0x1c1f ;  /* 0x001c1f0738387589 */ /* 0x000fe800000e0000 */
[----:B------:R-:W2:Y:S04]  /*f4d0*/  SHFL.IDX PT, R68, R68, R7, 0x1c1f ;  /* 0x001c1f0744447589 */ /* 0x000ea800000e0000 */
[----:B------:R-:W-:Y:S01]  /*f4e0*/  SHFL.IDX PT, R65, R65, R6, 0x1c1f ;  /* 0x001c1f0641417589 */ /* 0x000fe200000e0000 */
[----:B0-----:R-:W-:-:S02]  /*f4f0*/  SEL R52, R59, R54, P0 ;  /* 0x000000363b347207 */ /* 0x001fc40000000000 */
[----:B------:R-:W-:Y:S01]  /*f500*/  SEL R54, R54, R59, P0 ;  /* 0x0000003b36367207 */ /* 0x000fe20000000000 */
[----:B------:R-:W-:Y:S01]  /*f510*/  SHFL.IDX PT, R81, R81, R6, 0x1c1f ;  /* 0x001c1f0651517589 */ /* 0x000fe200000e0000 */
[----:B-1----:R-:W-:Y:S02]  /*f520*/  SEL R49, R77, R66, P0 ;  /* 0x000000424d317207 */ /* 0x002fe40000000000 */
[----:B------:R-:W-:Y:S01]  /*f530*/  SEL R51, R66, R77, P0 ;  /* 0x0000004d42337207 */ /* 0x000fe20000000000 */
[----:B------:R-:W-:Y:S04]  /*f540*/  SHFL.IDX PT, R58, R58, R7, 0x1c1f ;  /* 0x001c1f073a3a7589 */ /* 0x000fe800000e0000 */
[----:B------:R-:W-:Y:S04]  /*f550*/  SHFL.IDX PT, R70, R70, R7, 0x1c1f ;  /* 0x001c1f0746467589 */ /* 0x000fe800000e0000 */
[----:B------:R-:W-:Y:S04]  /*f560*/  SHFL.IDX PT, R83, R83, R6, 0x1c1f ;  /* 0x001c1f0653537589 */ /* 0x000fe800000e0000 */
[----:B------:R-:W0:Y:S01]  /*f570*/  SHFL.IDX PT, R74, R74, R7, 0x1c1f ;  /* 0x001c1f074a4a7589 */ /* 0x000e2200000e0000 */
[----:B--2---:R-:W-:-:S02]  /*f580*/  SEL R53, R79, R68, P0 ;  /* 0x000000444f357207 */ /* 0x004fc40000000000 */
[----:B------:R-:W-:Y:S01]  /*f590*/  SEL R55, R68, R79, P0 ;  /* 0x0000004f44377207 */ /* 0x000fe20000000000 */
[----:B------:R-:W-:Y:S04]  /*f5a0*/  SHFL.IDX PT, R67, R67, R6, 0x1c1f ;  /* 0x001c1f0643437589 */ /* 0x000fe800000e0000 */
[----:B------:R1:W-:Y:S04]  /*f5b0*/  SHFL.IDX PT, R85, R85, R6, 0x1c1f ;  /* 0x001c1f0655557589 */ /* 0x0003e800000e0000 */
[----:B------:R-:W-:Y:S04]  /*f5c0*/  SHFL.IDX PT, R60, R60, R7, 0x1c1f ;  /* 0x001c1f073c3c7589 */ /* 0x000fe800000e0000 */
[----:B------:R2:W3:Y:S01]  /*f5d0*/  SHFL.IDX PT, R118, R118, R7, 0x1c1f ;  /* 0x001c1f0776767589 */ /* 0x0004e200000e0000 */
[----:B-1----:R-:W-:-:S03]  /*f5e0*/  IMAD.U32 R6, RZ, RZ, UR6 ;  /* 0x00000006ff067e24 */ /* 0x002fc6000f8e00ff */
[----:B------:R1:W-:Y:S04]  /*f5f0*/  STSM.16.M88.4 [R91], R8 ;  /* 0x000000085b007844 */ /* 0x0003e80000000200 */
[----:B------:R4:W-:Y:S01]  /*f600*/  STSM.16.M88.4 [R90], R12 ;  /* 0x0000000c5a007844 */ /* 0x0009e20000000200 */
[----:B0-----:R-:W-:Y:S01]  /*f610*/  SEL R59, R74, R83, P0 ;  /* 0x000000534a3b7207 */ /* 0x001fe20000000000 */
[----:B--2---:R-:W-:Y:S01]  /*f620*/  IMAD.U32 R7, RZ, RZ, UR7 ;  /* 0x00000007ff077e24 */ /* 0x004fe2000f8e00ff */
[----:B------:R-:W-:Y:S01]  /*f630*/  ULDC.64 UR6, c[0x0][0xc08] ;  /* 0x0003020000067ab9 */ /* 0x000fe20000000a00 */
[----:B------:R3:W-:Y:S04]  /*f640*/  STSM.16.M88.4 [R89], R24 ;  /* 0x0000001859007844 */ /* 0x0007e80000000200 */
[----:B------:R-:W-:Y:S01]  /*f650*/  STSM.16.M88.4 [R87], R28 ;  /* 0x0000001c57007844 */ /* 0x000fe20000000200 */
[----:B-1----:R-:W-:-:S03]  /*f660*/  SEL R8, R41, R48, P0 ;  /* 0x0000003029087207 */ /* 0x002fc60000000000 */
[----:B------:R-:W-:Y:S01]  /*f670*/  STSM.16.M88.4 [R86], R32 ;  /* 0x0000002056007844 */ /* 0x000fe20000000200 */
[----:B------:R-:W-:Y:S02]  /*f680*/  SEL R10, R48, R41, P0 ;  /* 0x00000029300a7207 */ /* 0x000fe40000000000 */
[----:B------:R-:W-:Y:S01]  /*f690*/  SEL R9, R75, R64, P0 ;  /* 0x000000404b097207 */ /* 0x000fe20000000000 */
[----:B------:R-:W-:Y:S01]  /*f6a0*/  STSM.16.M88.4 [R84], R36 ;  /* 0x0000002454007844 */ /* 0x000fe20000000200 */
[----:B------:R-:W-:Y:S02]  /*f6b0*/  SEL R11, R64, R75, P0 ;  /* 0x0000004b400b7207 */ /* 0x000fe40000000000 */
[----:B------:R-:W-:Y:S02]  /*f6c0*/  SEL R48, R57, R50, P0 ;  /* 0x0000003239307207 */ /* 0x000fe40000000000 */
[----:B------:R-:W-:Y:S01]  /*f6d0*/  SEL R50, R50, R57, P0 ;  /* 0x0000003932327207 */ /* 0x000fe20000000000 */
[----:B------:R0:W-:Y:S01]  /*f6e0*/  STSM.16.M88.4 [R82], R8 ;  /* 0x0000000852007844 */ /* 0x0001e20000000200 */
[----:B----4-:R-:W-:-:S02]  /*f6f0*/  SEL R12, R61, R56, P0 ;  /* 0x000000383d0c7207 */ /* 0x010fc40000000000 */
[----:B------:R-:W-:Y:S01]  /*f700*/  SEL R14, R56, R61, P0 ;  /* 0x0000003d380e7207 */ /* 0x000fe20000000000 */
[----:B------:R-:W-:Y:S01]  /*f710*/  STSM.16.M88.4 [R80], R48 ;  /* 0x0000003050007844 */ /* 0x000fe20000000200 */
[----:B------:R-:W-:Y:S02]  /*f720*/  SEL R13, R81, R70, P0 ;  /* 0x00000046510d7207 */ /* 0x000fe40000000000 */
[----:B------:R-:W-:Y:S01]  /*f730*/  SEL R15, R70, R81, P0 ;  /* 0x00000051460f7207 */ /* 0x000fe20000000000 */
[----:B------:R-:W-:Y:S01]  /*f740*/  STSM.16.M88.4 [R78], R52 ;  /* 0x000000344e007844 */ /* 0x000fe20000000200 */
[----:B------:R-:W-:Y:S02]  /*f750*/  SEL R56, R65, R58, P0 ;  /* 0x0000003a41387207 */ /* 0x000fe40000000000 */
[----:B------:R-:W-:Y:S01]  /*f760*/  SEL R58, R58, R65, P0 ;  /* 0x000000413a3a7207 */ /* 0x000fe20000000000 */
[----:B------:R1:W-:Y:S01]  /*f770*/  STSM.16.M88.4 [R76], R12 ;  /* 0x0000000c4c007844 */ /* 0x0003e20000000200 */
[----:B------:R-:W-:Y:S01]  /*f780*/  SEL R57, R83, R74, P0 ;  /* 0x0000004a53397207 */ /* 0x000fe20000000000 */
[----:B------:R-:W-:Y:S01]  /*f790*/  UISETP.NE.U32.AND UP1, UPT, UR6, URZ, UPT ;  /* 0x0000003f0600728c */ /* 0x000fe2000bf25070 */
[----:B---3--:R-:W-:Y:S01]  /*f7a0*/  SEL R25, R85, R118, P0 ;  /* 0x0000007655197207 */ /* 0x008fe20000000000 */
[----:B------:R-:W-:Y:S01]  /*f7b0*/  ULDC UR8, c[0x0][0xa88] ;  /* 0x0002a20000087ab9 */ /* 0x000fe20000000800 */
[----:B------:R-:W-:Y:S01]  /*f7c0*/  SEL R27, R118, R85, P0 ;  /* 0x00000055761b7207 */ /* 0x000fe20000000000 */
[----:B------:R2:W-:Y:S01]  /*f7d0*/  STSM.16.M88.4 [R21], R56 ;  /* 0x0000003815007844 */ /* 0x0005e20000000200 */
[----:B------:R-:W-:-:S02]  /*f7e0*/  SEL R24, R67, R60, P0 ;  /* 0x0000003c43187207 */ /* 0x000fc40000000000 */
[----:B------:R-:W-:Y:S01]  /*f7f0*/  SEL R26, R60, R67, P0 ;  /* 0x000000433c1a7207 */ /* 0x000fe20000000000 */
[----:B------:R-:W3:Y:S04]  /*f800*/  LDC R65, c[0x0][0xbe8] ;  /* 0x0002fa00ff417b82 */ /* 0x000ee80000000800 */
[----:B------:R2:W-:Y:S04]  /*f810*/  STSM.16.M88.4 [R20], R24 ;  /* 0x0000001814007844 */ /* 0x0005e80000000200 */
[----:B------:R-:W-:Y:S01]  /*f820*/  BAR.SYNC.DEFER_BLOCKING 0x1, 0x100 ;  /* 0x0044000000007b1d */ /* 0x000fe20000010000 */
[----:B------:R-:W-:-:S06]  /*f830*/  UISETP.NE.AND.EX UP1, UPT, UR7, URZ, UPT, UP1 ;  /* 0x0000003f0700728c */ /* 0x000fcc000bf25310 */
[----:B------:R-:W-:-:S05]  /*f840*/  PLOP3.LUT P0, PT, PT, PT, UP1, 0x80, 0x0 ;  /* 0x000000000000781c */ /* 0x000fca0003f0f018 */
[----:B------:R-:W-:-:S04]  /*f850*/  @UP1 ULEA UR6, UP2, UR36, UR6, 0x2 ;  /* 0x0000000624061291 */ /* 0x000fc8000f84103f */
[----:B------:R-:W-:Y:S01]  /*f860*/  @UP1 ULEA.HI.X UR7, UR36, UR7, UR37, 0x2, UP2 ;  /* 0x0000000724071291 */ /* 0x000fe200090f1425 */
[----:B0-----:R-:W-:Y:S02]  /*f870*/  IMAD.U32 R10, RZ, RZ, UR8 ;  /* 0x00000008ff0a7e24 */ /* 0x001fe4000f8e00ff */
[----:B-1----:R-:W-:-:S03]  /*f880*/  IMAD.U32 R14, RZ, RZ, UR6 ;  /* 0x00000006ff0e7e24 */ /* 0x002fc6000f8e00ff */
[----:B------:R-:W-:Y:S01]  /*f890*/  IMAD.U32 R15, RZ, RZ, UR7 ;  /* 0x00000007ff0f7e24 */ /* 0x000fe2000f8e00ff */
[----:B------:R-:W4:Y:S01]  /*f8a0*/  @P2 LDG.E R8, desc[UR52][R6.64] ;  /* 0x0000003406082981 */ /* 0x000f22000c1e1900 */
[----:B---3--:R-:W-:Y:S01]  /*f8b0*/  ISETP.NE.AND P1, PT, R65, 0x1, PT ;  /* 0x000000014100780c */ /* 0x008fe20003f25270 */
[----:B------:R-:W-:Y:S02]  /*f8c0*/  UMOV UR4, URZ ;  /* 0x0000003f00047c82 */ /* 0x000fe40008000000 */
[----:B------:R2:W5:Y:S10]  /*f8d0*/  @P0 LDG.E R10, desc[UR52][R14.64] ;  /* 0x000000340e0a0981 */ /* 0x000574000c1e1900 */
[----:B------:R-:W0:Y:S08]  /*f8e0*/  @P1 LDC R9, c[0x0][0xbec] ;  /* 0x0002fb00ff091b82 */ /* 0x000e300000000800 */
[----:B------:R-:W1:Y:S01]  /*f8f0*/  @P1 LDC R12, c[0x0][0xbf0] ;  /* 0x0002fc00ff0c1b82 */ /* 0x000e620000000800 */
[----:B----4-:R-:W-:Y:S01]  /*f900*/  @P2 R2UR UR4, R8 ;  /* 0x00000000080422ca */ /* 0x010fe200000e0000 */
[----:B012---:R-:W-:-:S14]  /*f910*/  @P0 BRA `(.L_x_5118) ;  /* 0x0000000000100947 */ /* 0x007fdc0003800000 */
[----:B------:R-:W-:Y:S05]  /*f920*/  @!P2 BRA `(.L_x_5118) ;  /* 0x00000000000ca947 */ /* 0x000fea0003800000 */
[----:B------:R-:W2:Y:S04]  /*f930*/  LDG.E R11, desc[UR52][R6.64] ;  /* 0x00000034060b7981 */ /* 0x000ea8000c1e1900 */
[----:B-----5:R-:W2:Y:S02]  /*f940*/  LDG.E R10, desc[UR52][R6.64+0x4] ;  /* 0x00000434060a7981 */ /* 0x020ea4000c1e1900 */
[----:B--2---:R-:W-:-:S07]  /*f950*/  IMAD.IADD R10, R10, 0x1, -R11 ;  /* 0x000000010a0a7824 */ /* 0x004fce00078e0a0b */
.L_x_5118:
        /* <DEDUP_REMOVED lines=31> */
[----:B------:R-:W-:Y:S02]  /*fb50*/  IADD3 R11, P6, R4, 0x2000, RZ ;  /* 0x00002000040b7810 */ /* 0x000fe40007fde0ff */
[----:B------:R-:W-:Y:S01]  /*fb60*/  IADD3.X R7, R7, UR7, R12, P0, !PT ;  /* 0x0000000707077c10 */ /* 0x000fe200087fe40c */
[----:B------:R-:W-:Y:S01]  /*fb70*/  ULDC.64 UR6, c[0x0][0xb88] ;  /* 0x0002e20000067ab9 */ /* 0x000fe20000000a00 */
[----:B------:R-:W-:Y:S01]  /*fb80*/  LOP3.LUT R12, R13, 0x380, RZ, 0xc0, !PT ;  /* 0x000003800d0c7812 */ /* 0x000fe200078ec0ff */
[----:B------:R-:W-:Y:S01]  /*fb90*/  IMAD R14, R8, UR6, RZ ;  /* 0x00000006080e7c24 */ /* 0x000fe2000f8e02ff */
[----:B------:R-:W-:Y:S01]  /*fba0*/  LOP3.LUT R8, R11, 0x380, RZ, 0xc0, !PT ;  /* 0x000003800b087812 */ /* 0x000fe200078ec0ff */
[C---:B------:R-:W-:Y:S01]  /*fbb0*/  IMAD.WIDE.U32 R6, R9.reuse, UR6, R6 ;  /* 0x0000000609067c25 */ /* 0x040fe2000f8e0006 */
[----:B------:R-:W-:Y:S01]  /*fbc0*/  SHF.R.U64 R12, R12, 0x3, RZ ;  /* 0x000000030c0c7819 */ /* 0x000fe200000012ff */
[----:B------:R-:W-:Y:S01]  /*fbd0*/  UIMAD UR8, UR9, UR10, URZ ;  /* 0x0000000a090872a4 */ /* 0x000fe2000f8e023f */
[----:B------:R-:W-:Y:S01]  /*fbe0*/  IADD3 R45, P4, R4, 0x4000, RZ ;  /* 0x00004000042d7810 */ /* 0x000fe20007f9e0ff */
[----:B------:R-:W-:Y:S01]  /*fbf0*/  IMAD R15, R9, UR7, R14 ;  /* 0x00000007090f7c24 */ /* 0x000fe2000f8e020e */
[----:B------:R-:W-:Y:S01]  /*fc00*/  ULDC.64 UR6, c[0x0][0xb50] ;  /* 0x0002d40000067ab9 */ /* 0x000fe20000000a00 */
[----:B------:R-:W-:Y:S01]  /*fc10*/  LOP3.LUT R12, R12, R13, RZ, 0x3c, !PT ;  /* 0x0000000d0c0c7212 */ /* 0x000fe200078e3cff */
[----:B------:R-:W-:Y:S01]  /*fc20*/  IMAD.X R13, RZ, RZ, R5, P2 ;  /* 0x000000ffff0d7224 */ /* 0x000fe200010e0605 */
[----:B------:R-:W-:Y:S01]  /*fc30*/  LEA R14, P0, R6, UR6, 0x2 ;  /* 0x00000006060e7c11 */ /* 0x000fe2000f8010ff */
[----:B------:R-:W-:Y:S01]  /*fc40*/  IMAD.IADD R7, R7, 0x1, R15 ;  /* 0x0000000107077824 */ /* 0x000fe200078e020f */
[----:B------:R-:W-:-:S02]  /*fc50*/  IADD3 R25, P2, R4, 0x7000, RZ ;  /* 0x0000700004197810 */ /* 0x000fc40007f5e0ff */
[----:B------:R-:W-:Y:S01]  /*fc60*/  IADD3 R33, P3, R4, 0x6000, RZ ;  /* 0x0000600004217810 */ /* 0x000fe20007f7e0ff */
[----:B------:R-:W-:Y:S01]  /*fc70*/  SHFL.IDX PT, R20, R14, RZ, 0x1c1f ;  /* 0x001c1fff0e147589 */ /* 0x000fe200000e0000 */
[----:B------:R-:W-:Y:S02]  /*fc80*/  LEA.HI.X R26, R6, UR7, R7, 0x2, P0 ;  /* 0x00000007061a7c11 */ /* 0x000fe400080f1407 */
[----:B------:R-:W-:Y:S01]  /*fc90*/  SHF.R.U64 R8, R8, 0x3, RZ ;  /* 0x0000000308087819 */ /* 0x000fe200000012ff */
[----:B------:R-:W-:Y:S01]  /*fca0*/  SHFL.IDX PT, R38, R14, 0x1, 0x1c1f ;  /* 0x003c1f000e267f89 */ /* 0x000fe200000e0000 */
[----:B------:R-:W-:Y:S01]  /*fcb0*/  IADD3 R41, P0, R4, 0x5000, RZ ;  /* 0x0000500004297810 */ /* 0x000fe20007f1e0ff */
[----:B------:R-:W-:Y:S01]  /*fcc0*/  UIMAD UR8, UR4, UR11, UR8 ;  /* 0x0000000b040872a4 */ /* 0x000fe2000f8e0208 */
[----:B------:R-:W-:Y:S01]  /*fcd0*/  LOP3.LUT R24, R25, 0x380, RZ, 0xc0, !PT ;  /* 0x0000038019187812 */ /* 0x000fe200078ec0ff */
[----:B------:R-:W1:Y:S01]  /*fce0*/  SHFL.IDX PT, R21, R26, RZ, 0x1c1f ;  /* 0x001c1fff1a157589 */ /* 0x000e6200000e0000 */
[----:B------:R-:W-:Y:S01]  /*fcf0*/  LOP3.LUT R40, R41, 0x380, RZ, 0xc0, !PT ;  /* 0x0000038029287812 */ /* 0x000fe200078ec0ff */
[----:B------:R-:W-:Y:S01]  /*fd00*/  IMAD.X R9, RZ, RZ, R5, P6 ;  /* 0x000000ffff097224 */ /* 0x000fe200030e0605 */
[----:B------:R-:W-:Y:S01]  /*fd10*/  SHF.R.U64 R24, R24, 0x3, RZ ;  /* 0x0000000318187819 */ /* 0x000fe200000012ff */
[----:B------:R-:W2:Y:S01]  /*fd20*/  SHFL.IDX PT, R39, R26, 0x1, 0x1c1f ;  /* 0x003c1f001a277f89 */ /* 0x000ea200000e0000 */
[----:B------:R-:W-:-:S02]  /*fd30*/  SHF.R.U64 R40, R40, 0x3, RZ ;  /* 0x0000000328287819 */ /* 0x000fc400000012ff */
[----:B------:R-:W-:Y:S01]  /*fd40*/  LOP3.LUT R24, R24, R25, RZ, 0x3c, !PT ;  /* 0x0000001918187212 */ /* 0x000fe200078e3cff */
[--C-:B------:R-:W-:Y:S01]  /*fd50*/  IMAD.X R25, RZ, RZ, R5.reuse, P2 ;  /* 0x000000ffff197224 */ /* 0x100fe200010e0605 */
[----:B------:R-:W-:Y:S01]  /*fd60*/  LOP3.LUT R40, R40, R41, RZ, 0x3c, !PT ;  /* 0x0000002928287212 */ /* 0x000fe200078e3cff */
[----:B------:R-:W-:Y:S01]  /*fd70*/  IMAD.X R41, RZ, RZ, R5, P0 ;  /* 0x000000ffff297224 */ /* 0x000fe200000e0605 */
[----:B------:R-:W-:Y:S02]  /*fd80*/  LOP3.LUT P0, RZ, R221, 0x3, RZ, 0xc0, !PT ;  /* 0x00000003ddff7812 */ /* 0x000fe4000780c0ff */
[----:B------:R-:W-:Y:S02]  /*fd90*/  IADD3 R7, P5, R4, 0x3000, RZ ;  /* 0x0000300004077810 */ /* 0x000fe40007fbe0ff */
[----:B------:R-:W-:Y:S01]  /*fda0*/  ISETP.GE.OR P2, PT, R28, R69, P0 ;  /* 0x000000451c00720c */ /* 0x000fe20000746670 */
[----:B------:R-:W-:Y:S01]  /*fdb0*/  UIMAD.WIDE.U32 UR6, UR4, UR10, URZ ;  /* 0x0000000a040672a5 */ /* 0x000fe2000f8e003f */
[----:B------:R-:W-:-:S02]  /*fdc0*/  LOP3.LUT R6, R7, 0x380, RZ, 0xc0, !PT ;  /* 0x0000038007067812 */ /* 0x000fc400078ec0ff */
[----:B------:R-:W-:Y:S01]  /*fdd0*/  LOP3.LUT R44, R45, 0x380, RZ, 0xc0, !PT ;  /* 0x000003802d2c7812 */ /* 0x000fe200078ec0ff */
[----:B------:R-:W-:Y:S01]  /*fde0*/  ULDC.64 UR10, c[0x0][0xae8] ;  /* 0x0002ba00000a7ab9 */ /* 0x000fe20000000a00 */
[----:B------:R-:W-:Y:S02]  /*fdf0*/  LOP3.LUT R32, R33, 0x380, RZ, 0xc0, !PT ;  /* 0x0000038021207812 */ /* 0x000fe400078ec0ff */
[----:B------:R-:W-:Y:S01]  /*fe00*/  LOP3.LUT R8, R8, R11, RZ, 0x3c, !PT ;  /* 0x0000000b08087212 */ /* 0x000fe200078e3cff */
[----:B------:R-:W-:Y:S01]  /*fe10*/  VIADD R11, R28, 0x8 ;  /* 0x000000081c0b7836 */ /* 0x000fe20000000000 */
[----:B------:R-:W-:Y:S02]  /*fe20*/  SHF.R.U64 R6, R6, 0x3, RZ ;  /* 0x0000000306067819 */ /* 0x000fe400000012ff */
[----:B------:R-:W-:Y:S01]  /*fe30*/  IADD3 R57, P6, R4, 0x8000, RZ ;  /* 0x0000800004397810 */ /* 0x000fe20007fde0ff */
        /* <DEDUP_REMOVED lines=10> */
[----:B------:R-:W-:Y:S01]  /*fee0*/  LOP3.LUT R29, R4, 0x380, RZ, 0xc0, !PT ;  /* 0x00000380041d7812 */ /* 0x000fe200078ec0ff */
        /* <DEDUP_REMOVED lines=8> */
[----:B------:R-:W-:Y:S01]  /*ff70*/  IMAD.X R33, RZ, RZ, R5, P3 ;  /* 0x000000ffff217224 */ /* 0x000fe200018e0605 */
[----:B------:R-:W-:Y:S01]  /*ff80*/  IADD3 R15, P3, R4, 0xb000, RZ ;  /* 0x0000b000040f7810 */ /* 0x000fe20007f7e0ff */
[----:B------:R-:W-:Y:S01]  /*ff90*/  ULDC.64 UR8, c[0x0][0xaf0] ;  /* 0x0002bc0000087ab9 */ /* 0x000fe20000000a00 */
[----:B------:R-:W-:Y:S01]  /*ffa0*/  UIADD3 UR7, UR7, UR4, URZ ;  /* 0x0000000407077290 */ /* 0x000fe2000fffe03f */
[----:B------:R-:W-:Y:S01]  /*ffb0*/  LOP3.LUT R56, R57, 0x380, RZ, 0xc0, !PT ;  /* 0x0000038039387812 */ /* 0x000fe200078ec0ff */
[----:B------:R-:W-:Y:S01]  /*ffc0*/  UIMAD UR4, UR37, UR8, URZ ;  /* 0x00000008250472a4 */ /* 0x000fe2000f8e023f */
[----:B------:R-:W-:Y:S01]  /*ffd0*/  LOP3.LUT R52, R53, 0x380, RZ, 0xc0, !PT ;  /* 0x0000038035347812 */ /* 0x000fe200078ec0ff */
[----:B--2---:R2:W-:Y:S01]  /*ffe0*/  @!P0 ST.E desc[UR52][R38.64], R2 ;  /* 0x0000000226008985 */ /* 0x0045e2000c101934 */
[----:B------:R-:W-:-:S02]  /*fff0*/  LOP3.LUT R48, R49, 0x380, RZ, 0xc0, !PT ;  /* 0x0000038031307812 */ /* 0x000fc400078ec0ff */
[----:B------:R-:W-:Y:S01]  /*10000*/  SHF.R.U64 R29, R29, 0x3, RZ ;  /* 0x000000031d1d7819 */ /* 0x000fe200000012ff */
[----:B------:R-:W-:Y:S01]  /*10010*/  IMAD.MOV.U32 R61, RZ, RZ, R60 ;  /* 0x000000ffff3d7224 */ /* 0x000fe200078e003c */
[----:B------:R-:W-:Y:S01]  /*10020*/  LOP3.LUT R10, R15, 0x380, RZ, 0xc0, !PT ;  /* 0x000003800f0a7812 */ /* 0x000fe200078ec0ff */
[----:B-1----:R-:W-:Y:S01]  /*10030*/  @P1 IMAD.HI.U32 R0, R60, R21, RZ ;  /* 0x000000153c001227 */ /* 0x002fe200078e00ff */
[----:B------:R-:W-:Y:S01]  /*10040*/  SHF.R.U64 R56, R56, 0x3, RZ ;  /* 0x0000000338387819 */ /* 0x000fe200000012ff */
[----:B------:R-:W-:Y:S01]  /*10050*/  UIMAD UR4, UR36, UR9, UR4 ;  /* 0x00000009240472a4 */ /* 0x000fe2000f8e0204 */
[----:B------:R-:W-:Y:S01]  /*10060*/  SHF.R.U64 R52, R52, 0x3, RZ ;  /* 0x0000000334347819 */ /* 0x000fe200000012ff */
[----:B------:R-:W-:Y:S01]  /*10070*/  UIMAD.WIDE.U32 UR6, UR36, UR8, UR6 ;  /* 0x00000008240672a5 */ /* 0x000fe2000f8e0006 */
[----:B0-----:R-:W-:Y:S01]  /*10080*/  @P1 SHF.R.U32.HI R61, RZ, R67, R0 ;  /* 0x00000043ff3d1219 */ /* 0x001fe20000011600 */
[----:B------:R-:W-:Y:S01]  /*10090*/  IMAD.X R37, RZ, RZ, R5, P3 ;  /* 0x000000ffff257224 */ /* 0x000fe200018e0605 */
[----:B------:R-:W-:Y:S01]  /*100a0*/  SHF.R.U64 R48, R48, 0x3, RZ ;  /* 0x0000000330307819 */ /* 0x000fe200000012ff */
[----:B------:R-:W5:Y:S01]  /*100b0*/  LD.E.128 R44, desc[UR52][R44.64] ;  /* 0x000000342c2c7980 */ /* 0x000f62000c101d00 */
        /* <DEDUP_REMOVED lines=74> */
.L_x_5120:
[----:B------:R-:W-:Y:S05]  /*10560*/  BSYNC B1 ;  /* 0x0000000000017941 */ /* 0x000fea0003800000 */
.L_x_5119:
        /* <DEDUP_REMOVED lines=17> */
.L_x_5122:
[----:B------:R-:W-:Y:S05]  /*10680*/  BSYNC B1 ;  /* 0x0000000000017941 */ /* 0x000fea0003800000 */
.L_x_5121:
        /* <DEDUP_REMOVED lines=17> */
.L_x_5124:
[----:B------:R-:W-:Y:S05]  /*107a0*/  BSYNC B1 ;  /* 0x0000000000017941 */ /* 0x000fea0003800000 */
.L_x_5123:
[----:B-1----:R-:W-:Y:S01]  /*107b0*/  VIADD R0, R66, 0x60 ;  /* 0x0000006042007836 */ /* 0x002fe20000000000 */
[----:B--2-4-:R-:W4:Y:S04]  /*107c0*/  SHFL.IDX PT, R64, R64, 0x3, 0x181f ;  /* 0x00781f0040407f89 */ /* 0x014f2800000e0000 */
[----:B------:R-:W-:Y:S01]  /*107d0*/  ISETP.GE.AND P0, PT, R0, R69, PT ;  /* 0x000000450000720c */ /* 0x000fe20003f06270 */
[----:B0-----:R0:W1:-:S12]  /*107e0*/  SHFL.IDX PT, R11, R62, 0x3, 0x181f ;  /* 0x00781f003e0b7f89 */ /* 0x00105800000e0000 */
[----:B0-----:R-:W-:Y:S05]  /*107f0*/  @P0 BRA `(.L_x_5125) ;  /* 0x0000000c00580947 */ /* 0x001fea0003800000 */
[----:B------:R-:W-:Y:S02]  /*10800*/  ULDC UR4, c[0x0][0xac8] ;  /* 0x0002b20000047ab9 */ /* 0x000fe40000000800 */
[----:B------:R-:W-:Y:S02]  /*10810*/  ISETP.GE.AND P2, PT, R16, UR4, PT ;  /* 0x0000000410007c0c */ /* 0x000fe4000bf46270 */
[----:B------:R-:W-:-:S11]  /*10820*/  ISETP.GE.AND P3, PT, R19, UR4, PT ;  /* 0x0000000413007c0c */ /* 0x000fd6000bf66270 */
[CC--:B-1----:R-:W-:Y:S02]  /*10830*/  @!P2 LEA R2, P0, R16.reuse, R11.reuse, 0x1 ;  /* 0x0000000b1002a211 */ /* 0x0c2fe400078008ff */
[C---:B------:R-:W-:Y:S02]  /*10840*/  @!P3 LEA R8, P1, R19.reuse, R11, 0x1 ;  /* 0x0000000b1308b211 */ /* 0x040fe400078208ff */
        /* <DEDUP_REMOVED lines=10> */
.L_x_5117:
        /* <DEDUP_REMOVED lines=33> */
.L_x_5126:
        /* <DEDUP_REMOVED lines=45> */
.L_x_5128:
[----:B------:R-:W-:Y:S05]  /*10dd0*/  BSYNC B1 ;  /* 0x0000000000017941 */ /* 0x000fea0003800000 */
.L_x_5127:
        /* <DEDUP_REMOVED lines=65> */
.L_x_5130:
[----:B------:R-:W-:Y:S05]  /*111f0*/  BSYNC B1 ;  /* 0x0000000000017941 */ /* 0x000fea0003800000 */
.L_x_5129:
        /* <DEDUP_REMOVED lines=17> */
.L_x_5132:
[----:B------:R-:W-:Y:S05]  /*11310*/  BSYNC B1 ;  /* 0x0000000000017941 */ /* 0x000fea0003800000 */
.L_x_5131:
        /* <DEDUP_REMOVED lines=17> */
.L_x_5134:
[----:B------:R-:W-:Y:S05]  /*11430*/  BSYNC B1 ;  /* 0x0000000000017941 */ /* 0x000fea0003800000 */
.L_x_5133:
        /* <DEDUP_REMOVED lines=18> */
.L_x_5125:
[----:B------:R-:W-:Y:S05]  /*11560*/  BSYNC B0 ;  /* 0x0000000000007941 */ /* 0x000fea0003800000 */
.L_x_5116:
[----:B------:R-:W-:Y:S02]  /*11570*/  ULDC UR4, c[0x0][0xc3c] ;  /* 0x00030f0000047ab9 */ /* 0x000fe40000000800 */
[----:B------:R-:W-:-:S13]  /*11580*/  ISETP.GE.AND P0, PT, R63, UR4, PT ;  /* 0x000000043f007c0c */ /* 0x000fda000bf06270 */
[----:B------:R-:W-:Y:S05]  /*11590*/  @!P0 BRA `(.L_x_5135) ;  /* 0xfffffef800208947 */ /* 0x000fea000383ffff */
[----:B------:R-:W-:Y:S05]  /*115a0*/  EXIT ;  /* 0x000000000000794d */ /* 0x000fea0003800000 */
.L_x_5077:
        /* <DEDUP_REMOVED lines=20> */
.L_x_5136:
        /* <DEDUP_REMOVED lines=41> */
.L_x_5142:
        /* <DEDUP_REMOVED lines=14> */
.L_x_5141:
[----:B------:R-:W-:Y:S05]  /*11a60*/  BSYNC B0 ;  /* 0x0000000000007941 */ /* 0x000fea0003800000 */
.L_x_5140:
        /* <DEDUP_REMOVED lines=22> */
.L_x_5138:
        /* <DEDUP_REMOVED lines=25> */
.L_x_5143:
        /* <DEDUP_REMOVED lines=58> */
.L_x_5139:
[----:B------:R0:W-:Y:S01]  /*12100*/  STL [R1+0x20], R0 ;  /* 0x0000200001007387 */ /* 0x0001e20000100800 */
[----:B------:R-:W-:-:S03]  /*12110*/  UMOV UR36, URZ ;  /* 0x0000003f00247c82 */ /* 0x000fc60008000000 */
[----:B------:R0:W-:Y:S02]  /*12120*/  STL [R1+0x24], RZ ;  /* 0x000024ff01007387 */ /* 0x0001e40000100800 */
.L_x_5144:
        /* <DEDUP_REMOVED lines=11> */
.L_x_5137:
        /* <DEDUP_REMOVED lines=18> */
[C---:B-1----:R-:W-:Y:S01]  /*12300*/  IMAD.SHL.U32 R4, R10.reuse, 0x40, RZ ;  /* 0x000000400a047824 */ /* 0x042fe200078e00ff */
[C---:B------:R-:W-:Y:S01]  /*12310*/  LOP3.LUT R9, R10.reuse, 0x7f, RZ, 0xc0, !PT ;  /* 0x0000007f0a097812 */ /* 0x040fe200078ec0ff */
[----:B------:R-:W-:-:S03]  /*12320*/  IMAD.SHL.U32 R5, R10, 0x2, RZ ;  /* 0x000000020a057824 */ /* 0x000fc600078e00ff */
[----:B------:R-:W-:-:S04]  /*12330*/  LOP3.LUT R3, R4, 0x180, RZ, 0xc0, !PT ;  /* 0x0000018004037812 */ /* 0x000fc800078ec0ff */
[----:B------:R-:W-:Y:S01]  /*12340*/  LOP3.LUT R3, R3, 0x30, R0, 0xf8, !PT ;  /* 0x0000003003037812 */ /* 0x000fe200078ef800 */
[----:B------:R-:W-:-:S05]  /*12350*/  IMAD.SHL.U32 R0, R10, 0x10, RZ ;  /* 0x000000100a007824 */ /* 0x000fca00078e00ff */
[----:B------:R-:W-:-:S04]  /*12360*/  LOP3.LUT R2, R0, 0x1b0, RZ, 0xc0, !PT ;  /* 0x000001b000027812 */ /* 0x000fc800078ec0ff */
        /* <DEDUP_REMOVED lines=28> */
.L_x_5218:
[----:B------:R-:W-:Y:S01]  /*12530*/  ULDC.64 UR4, c[0x0][0xc88] ;  /* 0x0003220000047ab9 */ /* 0x000fe20000000a00 */
[----:B------:R-:W-:Y:S01]  /*12540*/  IMAD.MOV.U32 R0, RZ, RZ, RZ ;  /* 0x000000ffff007224 */ /* 0x000fe200078e00ff */
        /* <DEDUP_REMOVED lines=33> */
[----:B-1----:R-:W-:Y:S02]  /*12760*/  IMAD.U32 R4, RZ, RZ, UR6 ;  /* 0x00000006ff047e24 */ /* 0x002fe4000f8e00ff */
        /* <DEDUP_REMOVED lines=18> */
.L_x_5146:
        /* <DEDUP_REMOVED lines=24> */
.L_x_5147:
[----:B------:R-:W-:Y:S05]  /*12a10*/  @!P1 BRA `(.L_x_5148) ;  /* 0x00000000000c9947 */ /* 0x000fea0003800000 */
[----:B------:R-:W2:Y:S04]  /*12a20*/  LDG.E R2, desc[UR52][R4.64] ;  /* 0x0000003404027981 */ /* 0x000ea8000c1e1900 */
[----:B------:R-:W2:Y:S02]  /*12a30*/  LDG.E R4, desc[UR52][R4.64+0x4] ;  /* 0x0000043404047981 */ /* 0x000ea4000c1e1900 */
[----:B--2---:R-:W-:-:S07]  /*12a40*/  IMAD.IADD R2, R4, 0x1, -R2 ;  /* 0x0000000104027824 */ /* 0x004fce00078e0a02 */
.L_x_5148:
        /* <DEDUP_REMOVED lines=12> */
[----:B0-----:R-:W-:Y:S01]  /*12b10*/  @P0 SHF.R.U32.HI R3, RZ, R2, R4 ;  /* 0x00000002ff030219 */ /* 0x001fe20000011604 */
[C---:B------:R-:W-:Y:S01]  /*12b20*/  VIADD R2, R0.reuse, 0x9f ;  /* 0x0000009f00027836 */ /* 0x040fe20000000000 */
[----:B------:R-:W-:-:S03]  /*12b30*/  IADD3 R0, R0, 0xa0, -R5 ;  /* 0x000000a000007810 */ /* 0x000fc60007ffe805 */
[----:B------:R-:W-:-:S04]  /*12b40*/  IMAD.HI R2, R2, 0x66666667, RZ ;  /* 0x6666666702027827 */ /* 0x000fc800078e02ff */
[----:B------:R-:W-:Y:S01]  /*12b50*/  IMAD.IADD R0, R0, 0x1, R3 ;  /* 0x0000000100007824 */ /* 0x000fe200078e0203 */
[----:B------:R-:W-:-:S03]  /*12b60*/  SHF.R.U32.HI R3, RZ, 0x1f, R2 ;  /* 0x0000001fff037819 */ /* 0x000fc60000011602 */
[----:B------:R-:W-:Y:S01]  /*12b70*/  IMAD.HI R0, R0, 0x66666667, RZ ;  /* 0x6666666700007827 */ /* 0x000fe200078e02ff */
[----:B------:R-:W-:-:S04]  /*12b80*/  LEA.HI.SX32 R3, R2, R3, 0x1a ;  /* 0x0000000302037211 */ /* 0x000fc800078fd2ff */
[----:B------:R-:W-:-:S04]  /*12b90*/  SHF.R.U32.HI R2, RZ, 0x1f, R0 ;  /* 0x0000001fff027819 */ /* 0x000fc80000011600 */
[----:B------:R-:W-:-:S04]  /*12ba0*/  LEA.HI.SX32 R2, R0, R2, 0x1a ;  /* 0x0000000200027211 */ /* 0x000fc800078fd2ff */
[----:B------:R-:W-:-:S04]  /*12bb0*/  VIMNMX R4, R3, R2, PT ;  /* 0x0000000203047248 */ /* 0x000fc80003fe0100 */
[----:B------:R-:W-:Y:S01]  /*12bc0*/  ISETP.GT.AND P0, PT, R4, RZ, PT ;  /* 0x000000ff0400720c */ /* 0x000fe20003f04270 */
        /* <DEDUP_REMOVED lines=20> */
.L_x_5150:
        /* <DEDUP_REMOVED lines=20> */
.L_x_5153:
[----:B------:R-:W-:Y:S05]  /*12e50*/  BSYNC B6 ;  /* 0x0000000000067941 */ /* 0x000fea0003800000 */
.L_x_5152:
        /* <DEDUP_REMOVED lines=21> */
.L_x_5155:
[----:B------:R-:W-:Y:S05]  /*12fb0*/  BSYNC B6 ;  /* 0x0000000000067941 */ /* 0x000fea0003800000 */
.L_x_5154:
        /* <DEDUP_REMOVED lines=20> */
.L_x_5157:
[----:B------:R-:W-:Y:S05]  /*13100*/  BSYNC B6 ;  /* 0x0000000000067941 */ /* 0x000fea0003800000 */
.L_x_5156:
        /* <DEDUP_REMOVED lines=19> */
.L_x_5159:
[----:B------:R-:W-:Y:S05]  /*13240*/  BSYNC B6 ;  /* 0x0000000000067941 */ /* 0x000fea0003800000 */
.L_x_5158:
        /* <DEDUP_REMOVED lines=24> */
.L_x_5237:
[----:B------:R-:W-:Y:S02]  /*133d0*/  PLOP3.LUT P1, PT, PT, PT, PT, 0x8, 0x0 ;  /* 0x000000000000781c */ /* 0x000fe40003f2e170 */
[----:B--2---:R-:W-:Y:S02]  /*133e0*/  ISETP.NE.AND P0, PT, R14, RZ, PT ;  /* 0x000000ff0e00720c */ /* 0x004fe40003f05270 */
[----:B0-----:R-:W-:-:S05]  /*133f0*/  P2R R0, PR, RZ, 0x2 ;  /* 0x00000002ff007803 */ /* 0x001fca0000000000 */
[----:B------:R0:W-:Y:S06]  /*13400*/  STL [R1+0x18], R0 ;  /* 0x0000180001007387 */ /* 0x0001ec0000100800 */
[----:B------:R-:W-:Y:S05]  /*13410*/  @P0 BRA `(.L_x_5161) ;  /* 0x0000000400c80947 */ /* 0x000fea0003800000 */
[----:B0-----:R-:W2:Y:S01]  /*13420*/  LDL R0, [R1+0x8] ;  /* 0x0000080001007983 */ /* 0x001ea20000100800 */
[----:B------:R-:W-:Y:S01]  /*13430*/  UMOV UR4, 0xffffffff ;  /* 0xffffffff00047882 */ /* 0x000fe20000000000 */
[----:B--2---:R-:W-:Y:S02]  /*13440*/  VIADD R0, R0, 0xffffffff ;  /* 0xffffffff00007836 */ /* 0x004fe40000000000 */
[----:B------:R-:W-:Y:S05]  /*13450*/  BRA.DIV UR4, `(.L_x_5162) ;  /* 0x0000004e04087947 */ /* 0x000fea000b800000 */
[----:B------:R-:W-:-:S13]  /*13460*/  ELECT P6, URZ, PT ;  /* 0x00000000003f782f */ /* 0x000fda00038c0000 */
.L_x_5240:
        /* <DEDUP_REMOVED lines=21> */
.L_x_5163:
        /* <DEDUP_REMOVED lines=9> */
.L_x_5241:
        /* <DEDUP_REMOVED lines=8> */
.L_x_5165:
        /* <DEDUP_REMOVED lines=32> */
.L_x_5242:
        /* <DEDUP_REMOVED lines=8> */
.L_x_5167:
        /* <DEDUP_REMOVED lines=17> */
[----:B------:R-:W-:Y:S01]  /*13a60*/  UIADD3 UR8, UR8, 0x29200, URZ ;  /* 0x0002920008087890 */ /* 0x000fe2000fffe03f */
        /* <DEDUP_REMOVED lines=11> */
[----:B------:R2:W-:Y:S02]  /*13b20*/  UTMALDG.4D [UR8], [UR4], desc[UR6] ;  /* 0x00000608040075b4 */ /* 0x0005e40008019000 */
[----:B--2---:R-:W-:Y:S01]  /*13b30*/  NOP ;  /* 0x0000000000007918 */ /* 0x004fe20000000000 */
.L_x_5161:
[----:B------:R-:W-:Y:S05]  /*13b40*/  WARPSYNC.ALL ;  /* 0x0000000000007948 */ /* 0x000fea0003800000 */
[----:B0-----:R-:W-:Y:S01]  /*13b50*/  VIADD R0, R17, 0x1e200 ;  /* 0x0001e20011007836 */ /* 0x001fe20000000000 */
        /* <DEDUP_REMOVED lines=32> */
.L_x_5169:
[----:B------:R-:W-:Y:S05]  /*13d60*/  BSYNC B6 ;  /* 0x0000000000067941 */ /* 0x000fea0003800000 */
.L_x_5168:
[----:B------:R-:W2:Y:S01]  /*13d70*/  LDL R7, [R1+0x24] ;  /* 0x0000240001077983 */ /* 0x000ea20000100800 */
[----:B------:R-:W0:Y:S01]  /*13d80*/  LDC R5, c[0x0][0x448] ;  /* 0x00011200ff057b82 */ /* 0x000e220000000800 */
[----:B------:R-:W-:Y:S01]  /*13d90*/  ULDC.64 UR8, c[0x0][0x2d8] ;  /* 0x0000b60000087ab9 */ /* 0x000fe20000000a00 */
[----:B------:R-:W3:Y:S01]  /*13da0*/  S2R R2, SR_TID.X ;  /* 0x0000000000027919 */ /* 0x000ee20000002100 */
[----:B0-----:R-:W-:Y:S01]  /*13db0*/  ISETP.NE.AND P0, PT, R5, 0x1, PT ;  /* 0x000000010500780c */ /* 0x001fe20003f05270 */
[----:B-1----:R-:W0:Y:S01]  /*13dc0*/  S2R R8, SR_TID.X ;  /* 0x0000000000087919 */ /* 0x002e220000002100 */
[----:B---3--:R-:W-:-:S11]  /*13dd0*/  LOP3.LUT R0, R2, 0x7f, RZ, 0xc0, !PT ;  /* 0x0000007f02007812 */ /* 0x008fd600078ec0ff */
[----:B------:R-:W1:Y:S01]  /*13de0*/  @P0 LDC R3, c[0x0][0x44c] ;  /* 0x00011300ff030b82 */ /* 0x000e620000000800 */
[----:B------:R-:W-:Y:S01]  /*13df0*/  IMAD.SHL.U32 R2, R2, 0x20, RZ ;  /* 0x0000002002027824 */ /* 0x000fe200078e00ff */
[----:B------:R-:W-:-:S06]  /*13e00*/  SHF.R.U32.HI R0, RZ, 0x2, R0 ;  /* 0x00000002ff007819 */ /* 0x000fcc0000011600 */
[----:B------:R-:W3:Y:S01]  /*13e10*/  @P0 LDC R4, c[0x0][0x450] ;  /* 0x00011400ff040b82 */ /* 0x000ee20000000800 */
[----:B------:R-:W-:Y:S01]  /*13e20*/  LOP3.LUT R2, R0, 0x60, R2, 0xf8, !PT ;  /* 0x0000006000027812 */ /* 0x000fe200078ef802 */
        /* <DEDUP_REMOVED lines=12> */
[----:B0-----:R-:W-:-:S05]  /*13ef0*/  IMAD.SHL.U32 R8, R8, 0x10, RZ ;  /* 0x0000001008087824 */ /* 0x001fca00078e00ff */
[----:B------:R-:W-:-:S04]  /*13f00*/  LOP3.LUT R8, R8, 0x30, RZ, 0xc0, !PT ;  /* 0x0000003008087812 */ /* 0x000fc800078ec0ff */
[----:B------:R-:W-:Y:S01]  /*13f10*/  LOP3.LUT R9, R8, 0x40, RZ, 0xfc, !PT ;  /* 0x0000004008097812 */ /* 0x000fe200078efcff */
[----:B--2---:R-:W-:-:S04]  /*13f20*/  IMAD R0, R7, 0x80, R2 ;  /* 0x0000008007007824 */ /* 0x004fc800078e0202 */
[----:B-1----:R-:W-:-:S04]  /*13f30*/  @P0 IMAD.HI.U32 R3, R0, R3, RZ ;  /* 0x0000000300030227 */ /* 0x002fc800078e00ff */
[----:B------:R-:W-:Y:S01]  /*13f40*/  IMAD.MOV.U32 R2, RZ, RZ, R0 ;  /* 0x000000ffff027224 */ /* 0x000fe200078e0000 */
[----:B---3--:R-:W-:-:S04]  /*13f50*/  @P0 SHF.R.U32.HI R2, RZ, R4, R3 ;  /* 0x00000004ff020219 */ /* 0x008fc80000011603 */
        /* <DEDUP_REMOVED lines=19> */
[----:B------:R-:W-:-:S02]  /*14090*/  LOP3.LUT R8, R8, 0x80, RZ, 0xfc, !PT ;  /* 0x0000008008087812 */ /* 0x000fc400078efcff */
[----:B------:R-:W-:Y:S02]  /*140a0*/  IADD3.X R0, R3, UR5, R0, P0, !PT ;  /* 0x0000000503007c10 */ /* 0x000fe400087fe400 */
        /* <DEDUP_REMOVED lines=8> */
[----:B------:R-:W2:Y:S04]  /*14130*/  LDL.LU R6, [R1+0x28] ;  /* 0x0000280001067983 */ /* 0x000ea80000300800 */
[----:B------:R-:W3:Y:S01]  /*14140*/  LDL.LU R7, [R1+0x24] ;  /* 0x0000240001077983 */ /* 0x000ee20000300800 */
[----:B------:R-:W-:Y:S01]  /*14150*/  SHF.R.U32.HI R8, RZ, 0x2, R8 ;  /* 0x00000002ff087819 */ /* 0x000fe20000011608 */
[----:B--2---:R-:W-:-:S02]  /*14160*/  IMAD R3, R6, R5, RZ ;  /* 0x0000000506037224 */ /* 0x004fc400078e02ff */
[----:B------:R-:W0:Y:S02]  /*14170*/  SHFL.IDX PT, R6, R2, RZ, 0x1c1f ;  /* 0x001c1fff02067589 */ /* 0x000e2400000e0000 */
[----:B---3--:R-:W-:Y:S02]  /*14180*/  IMAD R4, R7, 0x80, R8 ;  /* 0x0000008007047824 */ /* 0x008fe400078e0208 */
[----:B------:R-:W1:Y:S03]  /*14190*/  SHFL.IDX PT, R5, R0, RZ, 0x1c1f ;  /* 0x001c1fff00057589 */ /* 0x000e6600000e0000 */
        /* <DEDUP_REMOVED lines=30> */
.L_x_5251:
        /* <DEDUP_REMOVED lines=12> */
.L_x_5172:
[----:B------:R-:W-:Y:S05]  /*14440*/  BSYNC B0 ;  /* 0x0000000000007941 */ /* 0x000fea0003800000 */
.L_x_5171:
[----:B------:R-:W-:Y:S01]  /*14450*/  NOP ;  /* 0x0000000000007918 */ /* 0x000fe20000000000 */
[----:B------:R-:W-:-:S13]  /*14460*/  PLOP3.LUT P0, PT, PT, PT, PT, 0x80, 0x0 ;  /* 0x000000000000781c */ /* 0x000fda0003f0f070 */
.L_x_5173:
        /* <DEDUP_REMOVED lines=18> */
.L_x_5252:
[----:B------:R-:W-:Y:S05]  /*14590*/  BSYNC B0 ;  /* 0x0000000000007941 */ /* 0x000fea0003800000 */
.L_x_5174:
[----:B------:R-:W2:Y:S02]  /*145a0*/  LDL R2, [R1+0x8] ;  /* 0x0000080001027983 */ /* 0x000ea40000100800 */
[----:B--2---:R-:W-:-:S13]  /*145b0*/  ISETP.GE.AND P0, PT, R2, 0x2, PT ;  /* 0x000000020200780c */ /* 0x004fda0003f06270 */
[----:B------:R-:W-:Y:S05]  /*145c0*/  @!P0 BRA `(.L_x_5176) ;  /* 0x00000018000c8947 */ /* 0x000fea0003800000 */
[----:B-1----:R1:W5:Y:S01]  /*145d0*/  LDL.LU R0, [R1+0xc] ;  /* 0x00000c0001007983 */ /* 0x0023620000300800 */
[----:B------:R-:W-:-:S03]  /*145e0*/  VIADD R2, R2, 0xfffffffe ;  /* 0xfffffffe02027836 */ /* 0x000fc60000000000 */
[----:B------:R1:W5:Y:S04]  /*145f0*/  LDL.LU R8, [R1+0x4] ;  /* 0x0000040001087983 */ /* 0x0003680000300800 */
.L_x_5200:
        /* <DEDUP_REMOVED lines=8> */
[----:B0-----:R-:W-:-:S05]  /*14680*/  LOP3.LUT R9, R0, R3, RZ, 0x3c, !PT ;  /* 0x0000000300097212 */ /* 0x001fca00078e3cff */
        /* <DEDUP_REMOVED lines=16> */
[----:B------:R-:W-:-:S05]  /*14790*/  @P0 SHF.R.U32.HI R4, RZ, R5, R6 ;  /* 0x00000005ff040219 */ /* 0x000fca0000011606 */
[----:B------:R-:W-:-:S04]  /*147a0*/  IMAD.MOV R5, RZ, RZ, -R4 ;  /* 0x000000ffff057224 */ /* 0x000fc800078e0a04 */
[----:B------:R-:W-:Y:S01]  /*147b0*/  IMAD R3, R3, R5, R2 ;  /* 0x0000000503037224 */ /* 0x000fe200078e0202 */
[----:B------:R-:W-:Y:S01]  /*147c0*/  SHF.R.S32.HI R5, RZ, 0x1f, R4 ;  /* 0x0000001fff057819 */ /* 0x000fe20000011404 */
[----:B--2---:R-:W-:-:S04]  /*147d0*/  IMAD R6, R11, UR6, RZ ;  /* 0x000000060b067c24 */ /* 0x004fc8000f8e02ff */
[C---:B----4-:R-:W-:Y:S02]  /*147e0*/  IMAD R6, R7.reuse, UR7, R6 ;  /* 0x0000000707067c24 */ /* 0x050fe4000f8e0206 */
[----:B------:R-:W-:-:S04]  /*147f0*/  IMAD.WIDE.U32 R4, R7, UR6, R4 ;  /* 0x0000000607047c25 */ /* 0x000fc8000f8e0004 */
[----:B------:R-:W-:Y:S01]  /*14800*/  IMAD.IADD R5, R6, 0x1, R5 ;  /* 0x0000000106057824 */ /* 0x000fe200078e0205 */
[----:B------:R-:W-:-:S04]  /*14810*/  LEA R6, P0, R4, UR4, 0x2 ;  /* 0x0000000404067c11 */ /* 0x000fc8000f8010ff */
[----:B------:R-:W-:-:S05]  /*14820*/  LEA.HI.X R7, R4, UR5, R5, 0x2, P0 ;  /* 0x0000000504077c11 */ /* 0x000fca00080f1405 */
[----:B------:R2:W5:Y:S04]  /*14830*/  LDG.E R16, desc[UR52][R6.64] ;  /* 0x0000003406107981 */ /* 0x000568000c1e1900 */
.L_x_5179:
        /* <DEDUP_REMOVED lines=8> */
.L_x_5253:
[----:B------:R-:W-:Y:S05]  /*148c0*/  BSYNC B1 ;  /* 0x0000000000017941 */ /* 0x000fea0003800000 */
.L_x_5180:
        /* <DEDUP_REMOVED lines=9> */
.L_x_5183:
[----:B------:R-:W-:Y:S05]  /*14960*/  BSYNC B1 ;  /* 0x0000000000017941 */ /* 0x000fea0003800000 */
.L_x_5182:
        /* <DEDUP_REMOVED lines=12> */
[----:B0-----:R-:W-:-:S07]  /*14a30*/  VIADD R9, R4, 0xf200 ;  /* 0x0000f20004097836 */ /* 0x001fce0000000000 */
.L_x_5184:
        /* <DEDUP_REMOVED lines=16> */
.L_x_5185:
        /* <DEDUP_REMOVED lines=16> */
.L_x_5186:
        /* <DEDUP_REMOVED lines=13> */
.L_x_5254:
[----:B------:R-:W-:Y:S05]  /*14d10*/  BSYNC B1 ;  /* 0x0000000000017941 */ /* 0x000fea0003800000 */
.L_x_5187:
        /* <DEDUP_REMOVED lines=11> */
.L_x_5190:
[----:B------:R-:W-:Y:S05]  /*14dd0*/  BSYNC B1 ;  /* 0x0000000000017941 */ /* 0x000fea0003800000 */
.L_x_5189:
        /* <DEDUP_REMOVED lines=8> */
.L_x_5191:
        /* <DEDUP_REMOVED lines=15> */
.L_x_5192:
        /* <DEDUP_REMOVED lines=15> */
.L_x_5193:
        /* <DEDUP_REMOVED lines=10> */
.L_x_5178:
[----:B------:R-:W-:Y:S05]  /*150e0*/  BSYNC B0 ;  /* 0x0000000000007941 */ /* 0x000fea0003800000 */
.L_x_5177:
[----:B------:R-:W-:-:S06]  /*150f0*/  UISETP.NE.AND UP0, UPT, UR39, 0x3, UPT ;  /* 0x000000032700788c */ /* 0x000fcc000bf05270 */
[----:B------:R-:W-:-:S13]  /*15100*/  PLOP3.LUT P0, PT, PT, PT, UP0, 0x80, 0x0 ;  /* 0x000000000000781c */ /* 0x000fda0003f0f008 */
[----:B------:R-:W-:Y:S05]  /*15110*/  @!P0 BRA `(.L_x_5194) ;  /* 0x0000000000048947 */ /* 0x000fea0003800000 */
[----:B------:R-:W-:Y:S01]  /*15120*/  BPT.TRAP 0x1 ;  /* 0x000000040000795c */ /* 0x000fe20000300000 */
.L_x_5194:
[----:B------:R-:W-:Y:S01]  /*15130*/  IMAD.U32 R3, RZ, RZ, UR41 ;  /* 0x00000029ff037e24 */ /* 0x000fe2000f8e00ff */
[----:B------:R-:W-:Y:S01]  /*15140*/  LOP3.LUT R4, R0, 0x1, RZ, 0x3c, !PT ;  /* 0x0000000100047812 */ /* 0x000fe200078e3cff */
[----:B------:R-:W-:Y:S03]  /*15150*/  BSSY B0, `(.L_x_5195) ;  /* 0x0000006000007945 */ /* 0x000fe60003800000 */
[----:B------:R-:W-:Y:S01]  /*15160*/  ISETP.NE.AND P1, PT, R3, 0x3, PT ;  /* 0x000000030300780c */ /* 0x000fe20003f25270 */
[----:B------:R-:W-:Y:S01]  /*15170*/  IMAD R3, R8, 0x8, R17 ;  /* 0x0000000808037824 */ /* 0x000fe200078e0211 */
[----:B------:R-:W-:-:S04]  /*15180*/  SHF.L.U32 R4, R4, 0x1f, RZ ;  /* 0x0000001f04047819 */ /* 0x000fc800000006ff */
[----:B------:R-:W2:Y:S02]  /*15190*/  SYNCS.PHASECHK.TRANS64.TRYWAIT P0, [R3+URZ+0x33470], R4 ;  /* 0x03347004030075a7 */ /* 0x000ea4000800017f */
[----:B--2---:R-:W-:Y:S05]  /*151a0*/  @!P0 BRA `(.L_x_5196) ;  /* 0x0000003400888947 */ /* 0x004fea0003800000 */
.L_x_5255:
[----:B------:R-:W-:Y:S05]  /*151b0*/  BSYNC B0 ;  /* 0x0000000000007941 */ /* 0x000fea0003800000 */
.L_x_5195:
[----:B------:R-:W-:Y:S05]  /*151c0*/  @!P1 BRA `(.L_x_5197) ;  /* 0x0000000000049947 */ /* 0x000fea0003800000 */
[----:B------:R-:W-:Y:S01]  /*151d0*/  BPT.TRAP 0x1 ;  /* 0x000000040000795c */ /* 0x000fe20000300000 */
.L_x_5197:
[----:B--2---:R-:W-:Y:S01]  /*151e0*/  SHF.L.U32 R4, R0, 0x1f, RZ ;  /* 0x0000001f00047819 */ /* 0x004fe200000006ff */
[----:B------:R-:W-:-:S03]  /*151f0*/  IMAD R0, R8, 0x7800, RZ ;  /* 0x0000780008007824 */ /* 0x000fc600078e02ff */
[----:B------:R-:W2:Y:S02]  /*15200*/  SYNCS.PHASECHK.TRANS64.TRYWAIT P0, [R3+URZ+0x33460], R4 ;  /* 0x03346004030075a7 */ /* 0x000ea4000800017f */
[----:B--2---:R-:W-:Y:S05]  /*15210*/  @!P0 BRA `(.L_x_5198) ;  /* 0x0000003400808947 */ /* 0x004fea0003800000 */
.L_x_5256:
[----:B------:R3:W-:Y:S04]  /*15220*/  STL [R1+0x38], R2 ;  /* 0x0000380201007387 */ /* 0x0007e80000100800 */
[----:B---3--:R-:W2:Y:S01]  /*15230*/  LDL R2, [R1] ;  /* 0x0000000001027983 */ /* 0x008ea20000100800 */
[----:B------:R-:W-:Y:S05]  /*15240*/  WARPSYNC.ALL ;  /* 0x0000000000007948 */ /* 0x000fea0003800000 */
[----:B------:R-:W-:-:S02]  /*15250*/  VIADD R14, R0, 0x2800 ;  /* 0x00002800000e7836 */ /* 0x000fc40000000000 */
[C---:B------:R-:W-:Y:S02]  /*15260*/  VIADD R12, R0.reuse, 0x800 ;  /* 0x00000800000c7836 */ /* 0x040fe40000000000 */
[C---:B------:R-:W-:Y:S02]  /*15270*/  VIADD R13, R0.reuse, 0x5000 ;  /* 0x00005000000d7836 */ /* 0x040fe40000000000 */
[C---:B------:R-:W-:Y:S02]  /*15280*/  VIADD R15, R0.reuse, 0x1800 ;  /* 0x00001800000f7836 */ /* 0x040fe40000000000 */
[C---:B------:R-:W-:Y:S02]  /*15290*/  VIADD R21, R0.reuse, 0x2000 ;  /* 0x0000200000157836 */ /* 0x040fe40000000000 */
[C---:B------:R-:W-:Y:S01]  /*152a0*/  VIADD R20, R0.reuse, 0x5800 ;  /* 0x0000580000147836 */ /* 0x040fe20000000000 */
[----:B--2---:R-:W-:-:S05]  /*152b0*/  LOP3.LUT R4, R0, R2, RZ, 0xfc, !PT ;  /* 0x0000000200047212 */ /* 0x004fca00078efcff */
[----:B------:R-:W-:-:S06]  /*152c0*/  IMAD.IADD R4, R17, 0x1, R4 ;  /* 0x0000000111047824 */ /* 0x000fcc00078e0204 */
[----:B------:R-:W2:Y:S02]  /*152d0*/  LDSM.16.MT88.4 R4, [R4+0xf200] ;  /* 0x00f200000404783b */ /* 0x000ea40000004200 */
[C-C-:B--2---:R-:W-:Y:S02]  /*152e0*/  PRMT R8, R4.reuse, 0x6420, R5.reuse ;  /* 0x0000642004087816 */ /* 0x144fe40000000005 */
[----:B0-----:R-:W-:Y:S02]  /*152f0*/  PRMT R9, R4, 0x7531, R5 ;  /* 0x0000753104097816 */ /* 0x001fe40000000005 */
[----:B------:R-:W-:Y:S02]  /*15300*/  LOP3.LUT R4, R0, R19, RZ, 0xfc, !PT ;  /* 0x0000001300047212 */ /* 0x000fe400078efcff */
        /* <DEDUP_REMOVED lines=71> */
[----:B0-----:R-:W-:-:S05]  /*15780*/  VIADD R10, R0, 0x3800 ;  /* 0x00003800000a7836 */ /* 0x001fca0000000000 */
        /* <DEDUP_REMOVED lines=90> */
.L_x_5199:
        /* <DEDUP_REMOVED lines=13> */
.L_x_5176:
        /* <DEDUP_REMOVED lines=18> */
.L_x_5202:
[----:B------:R-:W-:Y:S05]  /*15f20*/  BSYNC B0 ;  /* 0x0000000000007941 */ /* 0x000fea0003800000 */
.L_x_5201:
[----:B------:R-:W-:-:S06]  /*15f30*/  UISETP.NE.AND UP0, UPT, UR39, 0x3, UPT ;  /* 0x000000032700788c */ /* 0x000fcc000bf05270 */
[----:B------:R-:W-:-:S13]  /*15f40*/  PLOP3.LUT P1, PT, PT, PT, UP0, 0x80, 0x0 ;  /* 0x000000000000781c */ /* 0x000fda0003f2f008 */
[----:B------:R-:W-:Y:S05]  /*15f50*/  @!P1 BRA `(.L_x_5203) ;  /* 0x0000000000049947 */ /* 0x000fea0003800000 */
[----:B------:R-:W-:Y:S01]  /*15f60*/  BPT.TRAP 0x1 ;  /* 0x000000040000795c */ /* 0x000fe20000300000 */
.L_x_5203:
        /* <DEDUP_REMOVED lines=10> */
.L_x_5257:
[----:B------:R-:W-:Y:S05]  /*16010*/  BSYNC B0 ;  /* 0x0000000000007941 */ /* 0x000fea0003800000 */
.L_x_5204:
[----:B------:R-:W-:Y:S05]  /*16020*/  @!P2 BRA `(.L_x_5206) ;  /* 0x000000000004a947 */ /* 0x000fea0003800000 */
[----:B------:R-:W-:Y:S01]  /*16030*/  BPT.TRAP 0x1 ;  /* 0x000000040000795c */ /* 0x000fe20000300000 */
.L_x_5206:
[----:B------:R-:W1:Y:S02]  /*16040*/  LDL R2, [R1+0xc] ;  /* 0x00000c0001027983 */ /* 0x000e640000100800 */
[----:B-1----:R-:W-:-:S04]  /*16050*/  SHF.L.U32 R3, R2, 0x1f, RZ ;  /* 0x0000001f02037819 */ /* 0x002fc800000006ff */
[----:B------:R-:W1:Y:S02]  /*16060*/  SYNCS.PHASECHK.TRANS64.TRYWAIT P1, [R0+URZ+0x33460], R3 ;  /* 0x03346003000075a7 */ /* 0x000e64000802017f */
[----:B-1----:R-:W-:Y:S05]  /*16070*/  @!P1 BRA `(.L_x_5207) ;  /* 0x0000002800109947 */ /* 0x002fea0003800000 */
.L_x_5258:
        /* <DEDUP_REMOVED lines=180> */
.L_x_5208:
        /* <DEDUP_REMOVED lines=14> */
.L_x_5151:
[----:B------:R-:W-:Y:S05]  /*16ca0*/  BSYNC B7 ;  /* 0x0000000000077941 */ /* 0x000fea0003800000 */
.L_x_5149:
        /* <DEDUP_REMOVED lines=16> */
.L_x_5209:
[----:B------:R-:W0:Y:S01]  /*16db0*/  S2R R2, SR_TID.X ;  /* 0x0000000000027919 */ /* 0x000e220000002100 */
        /* <DEDUP_REMOVED lines=27> */
[----:B------:R-:W1:Y:S02]  /*16f70*/  SHFL.UP PT, R2, R3, 0x8, RZ ;  /* 0x0500000003027989 */ /* 0x000e6400000e00ff */
[----:B-1----:R-:W-:-:S05]  /*16f80*/  SEL R2, R2, RZ, P4 ;  /* 0x000000ff02027207 */ /* 0x002fca0002000000 */
[----:B------:R-:W-:-:S05]  /*16f90*/  IMAD.IADD R6, R3, 0x1, R2 ;  /* 0x0000000103067824 */ /* 0x000fca00078e0202 */
        /* <DEDUP_REMOVED lines=10> */
.L_x_5215:
        /* <DEDUP_REMOVED lines=14> */
.L_x_5214:
[----:B------:R-:W-:Y:S05]  /*17120*/  BSYNC B0 ;  /* 0x0000000000007941 */ /* 0x000fea0003800000 */
.L_x_5213:
        /* <DEDUP_REMOVED lines=21> */
.L_x_5211:
        /* <DEDUP_REMOVED lines=20> */
[----:B------:R0:W1:Y:S02]  /*173c0*/  SHFL.IDX PT, R2, R8, R2, 0x1f ;  /* 0x00001f0208027589 */ /* 0x00006400000e0000 */
.L_x_5216:
[----:B------:R-:W2:Y:S01]  /*173d0*/  I2F.RP R3, R10 ;  /* 0x0000000a00037306 */ /* 0x000ea20000209400 */
[----:B01----:R-:W-:-:S04]  /*173e0*/  IMAD R8, R2, R4, R7 ;  /* 0x0000000402087224 */ /* 0x003fc800078e0207 */
[----:B------:R-:W-:Y:S01]  /*173f0*/  IMAD.IADD R0, R0, 0x1, -R8 ;  /* 0x0000000100007824 */ /* 0x000fe200078e0a08 */
[----:B------:R0:W-:Y:S02]  /*17400*/  STL [R1+0x20], R8 ;  /* 0x0000200801007387 */ /* 0x0001e40000100800 */
[----:B--2---:R-:W1:Y:S02]  /*17410*/  MUFU.RCP R3, R3 ;  /* 0x0000000300037308 */ /* 0x004e640000001000 */
[----:B-1----:R-:W-:-:S06]  /*17420*/  VIADD R3, R3, 0xffffffe ;  /* 0x0ffffffe03037836 */ /* 0x002fcc0000000000 */
[----:B------:R-:W1:Y:S02]  /*17430*/  F2I.FTZ.U32.TRUNC.NTZ R3, R3 ;  /* 0x0000000300037305 */ /* 0x000e64000021f000 */
[----:B-1----:R-:W-:-:S04]  /*17440*/  IMAD.MOV R2, RZ, RZ, -R3 ;  /* 0x000000ffff027224 */ /* 0x002fc800078e0a03 */
        /* <DEDUP_REMOVED lines=24> */
[----:B0-----:R-:W-:-:S04]  /*175d0*/  IABS R8, R4 ;  /* 0x0000000400087213 */ /* 0x001fc80000000000 */
        /* <DEDUP_REMOVED lines=30> */
.L_x_5212:
[----:B------:R1:W-:Y:S01]  /*177c0*/  STL [R1+0x20], R0 ;  /* 0x0000200001007387 */ /* 0x0003e20000100800 */
[----:B------:R-:W-:Y:S01]  /*177d0*/  ULDC UR42, c[0x0][0xc3c] ;  /* 0x00030f00002a7ab9 */ /* 0x000fe20000000800 */
[----:B------:R-:W-:Y:S02]  /*177e0*/  UMOV UR36, URZ ;  /* 0x0000003f00247c82 */ /* 0x000fe40008000000 */
[----:B------:R1:W-:Y:S03]  /*177f0*/  STL [R1+0x24], RZ ;  /* 0x000024ff01007387 */ /* 0x0003e60000100800 */
.L_x_5217:
[----:B------:R-:W2:Y:S04]  /*17800*/  LDL R3, [R1+0x20] ;  /* 0x0000200001037983 */ /* 0x000ea80000100800 */
[----:B------:R-:W3:Y:S01]  /*17810*/  LDL R2, [R1+0x24] ;  /* 0x0000240001027983 */ /* 0x000ee20000100800 */
[----:B------:R-:W-:Y:S02]  /*17820*/  IMAD.U32 R6, RZ, RZ, UR36 ;  /* 0x00000024ff067e24 */ /* 0x000fe4000f8e00ff */
[----:B------:R-:W-:Y:S01]  /*17830*/  IMAD.U32 R7, RZ, RZ, UR42 ;  /* 0x0000002aff077e24 */ /* 0x000fe2000f8e00ff */
[----:B01----:R-:W0:Y:S02]  /*17840*/  S2R R0, SR_TID.X ;  /* 0x0000000000007919 */ /* 0x003e240000002100 */
[----:B0-----:R-:W-:Y:S01]  /*17850*/  LOP3.LUT R0, R0, 0x1f, RZ, 0xc0, !PT ;  /* 0x0000001f00007812 */ /* 0x001fe200078ec0ff */
[----:B------:R-:W-:Y:S03]  /*17860*/  BAR.SYNC.DEFER_BLOCKING 0x4, 0x180 ;  /* 0x0106000000007b1d */ /* 0x000fe60000010000 */
[----:B------:R-:W-:-:S13]  /*17870*/  ISETP.NE.AND P0, PT, R0, RZ, PT ;  /* 0x000000ff0000720c */ /* 0x000fda0003f05270 */
[----:B------:R-:W-:Y:S01]  /*17880*/  @!P0 MOV R0, 0x400 ;  /* 0x0000040000008802 */ /* 0x000fe20000000f00 */
[----:B--2---:R-:W-:Y:S02]  /*17890*/  IMAD.MOV.U32 R4, RZ, RZ, R3 ;  /* 0x000000ffff047224 */ /* 0x004fe400078e0003 */
[----:B------:R-:W0:Y:S01]  /*178a0*/  @!P0 S2R R3, SR_CgaCtaId ;  /* 0x0000000000038919 */ /* 0x000e220000008800 */
[----:B---3--:R-:W-:Y:S01]  /*178b0*/  IMAD.MOV.U32 R5, RZ, RZ, R2 ;  /* 0x000000ffff057224 */ /* 0x008fe200078e0002 */
[----:B0-----:R-:W-:-:S05]  /*178c0*/  @!P0 LEA R17, R3, R0, 0x18 ;  /* 0x0000000003118211 */ /* 0x001fca00078ec0ff */
[----:B------:R1:W-:Y:S01]  /*178d0*/  @!P0 STS.128 [R17+0x334d0], R4 ;  /* 0x0334d00411008388 */ /* 0x0003e20000000c00 */
[----:B------:R-:W-:Y:S06]  /*178e0*/  BAR.ARV 0x5, 0x180 ;  /* 0x0146000000007b1d */ /* 0x000fec0000002000 */
.L_x_5210:
[----:B------:R-:W-:Y:S02]  /*178f0*/  ULDC UR4, c[0x0][0xc3c] ;  /* 0x00030f0000047ab9 */ /* 0x000fe40000000800 */
[----:B------:R-:W-:-:S06]  /*17900*/  UISETP.GE.AND UP0, UPT, UR42, UR4, UPT ;  /* 0x000000042a00728c */ /* 0x000fcc000bf06270 */
[----:B------:R-:W-:-:S13]  /*17910*/  PLOP3.LUT P0, PT, PT, PT, UP0, 0x80, 0x0 ;  /* 0x000000000000781c */ /* 0x000fda0003f0f008 */
[----:B------:R-:W-:Y:S05]  /*17920*/  @!P0 BRA `(.L_x_5218) ;  /* 0xffffffac00008947 */ /* 0x000fea000383ffff */
.L_x_5145:
        /* <DEDUP_REMOVED lines=12> */
.L_x_5259:
[----:B------:R-:W-:Y:S05]  /*179f0*/  BSYNC B0 ;  /* 0x0000000000007941 */ /* 0x000fea0003800000 */
.L_x_5219:
[----:B------:R-:W-:-:S03]  /*17a00*/  UMOV UR4, 0xffffffff ;  /* 0xffffffff00047882 */ /* 0x000fc60000000000 */
[----:B------:R-:W-:Y:S05]  /*17a10*/  BRA.DIV UR4, `(.L_x_5221) ;  /* 0x0000000e04d07947 */ /* 0x000fea000b800000 */
[----:B------:R-:W1:Y:S02]  /*17a20*/  S2R R2, SR_TID.X ;  /* 0x0000000000027919 */ /* 0x000e640000002100 */
[----:B-1----:R-:W-:-:S04]  /*17a30*/  SHF.R.U32.HI R2, RZ, 0x5, R2 ;  /* 0x00000005ff027819 */ /* 0x002fc80000011602 */
[----:B------:R-:W-:-:S05]  /*17a40*/  LOP3.LUT R2, R2, 0x3, RZ, 0xc0, !PT ;  /* 0x0000000302027812 */ /* 0x000fca00078ec0ff */
[----:B------:R1:W2:Y:S02]  /*17a50*/  SHFL.IDX PT, R14, R2, RZ, 0x1f ;  /* 0x00001fff020e7589 */ /* 0x0002a400000e0000 */
.L_x_5262:
[----:B--2---:R-:W-:Y:S01]  /*17a60*/  ISETP.NE.AND P0, PT, R14, RZ, PT ;  /* 0x000000ff0e00720c */ /* 0x004fe20003f05270 */
[----:B------:R-:W-:-:S12]  /*17a70*/  BSSY B0, `(.L_x_5222) ;  /* 0x000002e000007945 */ /* 0x000fd80003800000 */
[----:B------:R-:W-:Y:S05]  /*17a80*/  @P0 BRA `(.L_x_5223) ;  /* 0x0000000000b00947 */ /* 0x000fea0003800000 */
[----:B------:R-:W-:-:S03]  /*17a90*/  UMOV UR4, 0xffffffff ;  /* 0xffffffff00047882 */ /* 0x000fc60000000000 */
[----:B------:R-:W-:Y:S05]  /*17aa0*/  BRA.DIV UR4, `(.L_x_5224) ;  /* 0x0000000e04e07947 */ /* 0x000fea000b800000 */
[----:B------:R-:W-:-:S13]  /*17ab0*/  ELECT P6, URZ, PT ;  /* 0x00000000003f782f */ /* 0x000fda00038c0000 */
.L_x_5265:
[----:B------:R-:W-:Y:S05]  /*17ac0*/  @!P6 BRA `(.L_x_5223) ;  /* 0x0000000000a0e947 */ /* 0x000fea0003800000 */
[----:B------:R-:W-:-:S06]  /*17ad0*/  ULOP3.LUT UR4, UR38, 0x2, URZ, 0xfc, !UPT ;  /* 0x0000000226047892 */ /* 0x000fcc000f8efc3f */
[----:B-1----:R-:W-:-:S05]  /*17ae0*/  IMAD.U32 R2, RZ, RZ, UR4 ;  /* 0x00000004ff027e24 */ /* 0x002fca000f8e00ff */
[----:B------:R-:W-:-:S13]  /*17af0*/  ISETP.NE.AND P0, PT, R2, 0x3, PT ;  /* 0x000000030200780c */ /* 0x000fda0003f05270 */
[----:B------:R-:W-:Y:S05]  /*17b00*/  @!P0 BRA `(.L_x_5225) ;  /* 0x0000000000048947 */ /* 0x000fea0003800000 */
[----:B------:R-:W-:Y:S01]  /*17b10*/  BPT.TRAP 0x1 ;  /* 0x000000040000795c */ /* 0x000fe20000300000 */
.L_x_5225:
        /* <DEDUP_REMOVED lines=14> */
.L_x_5266:
[----:B------:R-:W1:Y:S02]  /*17c00*/  SYNCS.PHASECHK.TRANS64.TRYWAIT P1, [R7+URZ], R2 ;  /* 0x00000002070075a7 */ /* 0x000e64000802017f */
[----:B-1----:R-:W-:Y:S05]  /*17c10*/  @!P1 BRA `(.L_x_5227) ;  /* 0x0000000c00b89947 */ /* 0x002fea0003800000 */
.L_x_5267:
[----:B------:R-:W-:Y:S05]  /*17c20*/  @!P0 BRA `(.L_x_5228) ;  /* 0x0000000000048947 */ /* 0x000fea0003800000 */
[----:B------:R-:W-:Y:S01]  /*17c30*/  BPT.TRAP 0x1 ;  /* 0x000000040000795c */ /* 0x000fe20000300000 */
.L_x_5228:
[----:B------:R-:W2:Y:S02]  /*17c40*/  LDL.LU R4, [R1+0x4] ;  /* 0x0000040001047983 */ /* 0x000ea40000300800 */
[----:B--2---:R-:W-:-:S04]  /*17c50*/  IMAD R4, R4, 0x8, R0 ;  /* 0x0000000804047824 */ /* 0x004fc800078e0200 */
[----:B------:R-:W2:Y:S02]  /*17c60*/  SYNCS.PHASECHK.TRANS64.TRYWAIT P1, [R4+URZ+0x33460], R5 ;  /* 0x03346005040075a7 */ /* 0x000ea4000802017f */
[----:B--2---:R-:W-:Y:S05]  /*17c70*/  @!P1 BRA `(.L_x_5229) ;  /* 0x0000000c00b49947 */ /* 0x004fea0003800000 */
.L_x_5268:
[----:B------:R-:W-:Y:S05]  /*17c80*/  @!P0 BRA `(.L_x_5230) ;  /* 0x0000000000048947 */ /* 0x000fea0003800000 */
[----:B------:R-:W-:Y:S01]  /*17c90*/  BPT.TRAP 0x1 ;  /* 0x000000040000795c */ /* 0x000fe20000300000 */
.L_x_5230:
[----:B------:R-:W-:-:S04]  /*17ca0*/  IMAD R3, R3, 0x8, R0 ;  /* 0x0000000803037824 */ /* 0x000fc800078e0200 */
[----:B------:R-:W3:Y:S02]  /*17cb0*/  SYNCS.PHASECHK.TRANS64.TRYWAIT P1, [R3+URZ+0x33460], R2 ;  /* 0x03346002030075a7 */ /* 0x000ee4000802017f */
[----:B---3--:R-:W-:Y:S05]  /*17cc0*/  @!P1 BRA `(.L_x_5231) ;  /* 0x0000000c00b49947 */ /* 0x008fea0003800000 */
.L_x_5269:
[----:B------:R-:W-:Y:S05]  /*17cd0*/  @!P0 BRA `(.L_x_5232) ;  /* 0x0000000000048947 */ /* 0x000fea0003800000 */
[----:B------:R-:W-:Y:S01]  /*17ce0*/  BPT.TRAP 0x1 ;  /* 0x000000040000795c */ /* 0x000fe20000300000 */
.L_x_5232:
[----:B------:R-:W4:Y:S02]  /*17cf0*/  SYNCS.PHASECHK.TRANS64.TRYWAIT P0, [R4+URZ+0x33480], R5 ;  /* 0x03348005040075a7 */ /* 0x000f24000800017f */
[----:B----4-:R-:W-:Y:S05]  /*17d00*/  @!P0 BRA `(.L_x_5233) ;  /* 0x0000000c00b88947 */ /* 0x010fea0003800000 */
.L_x_5234:
[----:B------:R0:W0:Y:S02]  /*17d10*/  SYNCS.PHASECHK.TRANS64.TRYWAIT P0, [R3+URZ+0x33480], R2 ;  /* 0x03348002030075a7 */ /* 0x000024000800017f */
[----:B0-----:R-:W-:Y:S05]  /*17d20*/  @!P0 NANOSLEEP.SYNCS 0x989680 ;  /* 0x009896800000895d */ /* 0x001fea0003900000 */
[----:B------:R-:W0:Y:S02]  /*17d30*/  @!P0 SYNCS.PHASECHK.TRANS64 P0, [R3+URZ+0x33480], R2 ;  /* 0x03348002030085a7 */ /* 0x000e24000800007f */
[----:B0-----:R-:W-:Y:S05]  /*17d40*/  @!P0 BRA `(.L_x_5234) ;  /* 0xfffffffc00f08947 */ /* 0x001fea000383ffff */
.L_x_5223:
[----:B------:R-:W-:Y:S05]  /*17d50*/  BSYNC B0 ;  /* 0x0000000000007941 */ /* 0x000fea0003800000 */
.L_x_5222:
[----:B------:R-:W-:Y:S05]  /*17d60*/  EXIT ;  /* 0x000000000000794d */ /* 0x000fea0003800000 */
.L_x_5084:
[----:B0-----:R-:W-:-:S04]  /*17d70*/  IMAD.U32 R3, RZ, RZ, UR41 ;  /* 0x00000029ff037e24 */ /* 0x001fc8000f8e00ff */
[----:B------:R0:W1:Y:S03]  /*17d80*/  SYNCS.PHASECHK.TRANS64.TRYWAIT P1, [R3+URZ+0x33400], R6 ;  /* 0x03340006030075a7 */ /* 0x000066000802017f */
[----:B-1----:R-:W-:Y:S05]  /*17d90*/  @!P1 NANOSLEEP.SYNCS 0x989680 ;  /* 0x009896800000995d */ /* 0x002fea0003900000 */
[----:B------:R-:W1:Y:S02]  /*17da0*/  @!P1 SYNCS.PHASECHK.TRANS64 P1, [R3+URZ+0x33400], R6 ;  /* 0x03340006030095a7 */ /* 0x000e64000802007f */
[----:B-1----:R-:W-:Y:S05]  /*17db0*/  @!P1 BRA `(.L_x_5084) ;  /* 0xfffffffc00ec9947 */ /* 0x002fea000383ffff */
[----:B------:R-:W-:Y:S05]  /*17dc0*/  BRA `(.L_x_5235) ;  /* 0xfffffe9c00b87947 */ /* 0x000fea000383ffff */
.L_x_5088:
[----:B-1----:R1:W2:Y:S02]  /*17dd0*/  SYNCS.PHASECHK.TRANS64.TRYWAIT P2, [R2+URZ+0x33430], R3 ;  /* 0x03343003020075a7 */ /* 0x0022a4000804017f */
[----:B--2---:R-:W-:Y:S05]  /*17de0*/  @!P2 NANOSLEEP.SYNCS 0x989680 ;  /* 0x009896800000a95d */ /* 0x004fea0003900000 */
[----:B------:R-:W2:Y:S02]  /*17df0*/  @!P2 SYNCS.PHASECHK.TRANS64 P2, [R2+URZ+0x33430], R3 ;  /* 0x033430030200a5a7 */ /* 0x000ea4000804007f */
[----:B--2---:R-:W-:Y:S05]  /*17e00*/  @!P2 BRA `(.L_x_5088) ;  /* 0xfffffffc00f0a947 */ /* 0x004fea000383ffff */
[----:B------:R-:W-:Y:S05]  /*17e10*/  BRA `(.L_x_5087) ;  /* 0xfffffe9c00dc7947 */ /* 0x000fea000383ffff */
.L_x_5093:
[----:B-1----:R-:W-:-:S04]  /*17e20*/  IMAD.U32 R7, RZ, RZ, UR6 ;  /* 0x00000006ff077e24 */ /* 0x002fc8000f8e00ff */
[----:B------:R1:W2:Y:S03]  /*17e30*/  SYNCS.PHASECHK.TRANS64.TRYWAIT P3, [R7+URZ+0x33430], R6 ;  /* 0x03343006070075a7 */ /* 0x0002a6000806017f */
[----:B--2---:R-:W-:Y:S05]  /*17e40*/  @!P3 NANOSLEEP.SYNCS 0x989680 ;  /* 0x009896800000b95d */ /* 0x004fea0003900000 */
[----:B------:R-:W2:Y:S02]  /*17e50*/  @!P3 SYNCS.PHASECHK.TRANS64 P3, [R7+URZ+0x33430], R6 ;  /* 0x033430060700b5a7 */ /* 0x000ea4000806007f */
[----:B--2---:R-:W-:Y:S05]  /*17e60*/  @!P3 BRA `(.L_x_5093) ;  /* 0xfffffffc00ecb947 */ /* 0x004fea000383ffff */
[----:B------:R-:W-:Y:S05]  /*17e70*/  BRA `(.L_x_5090) ;  /* 0xfffffedc00647947 */ /* 0x000fea000383ffff */
.L_x_5097:
[----:B-1----:R-:W-:-:S04]  /*17e80*/  IMAD.U32 R7, RZ, RZ, UR6 ;  /* 0x00000006ff077e24 */ /* 0x002fc8000f8e00ff */
[----:B------:R1:W2:Y:S03]  /*17e90*/  SYNCS.PHASECHK.TRANS64.TRYWAIT P3, [R7+URZ+0x33450], R6 ;  /* 0x03345006070075a7 */ /* 0x0002a6000806017f */
[----:B--2---:R-:W-:Y:S05]  /*17ea0*/  @!P3 NANOSLEEP.SYNCS 0x989680 ;  /* 0x009896800000b95d */ /* 0x004fea0003900000 */
[----:B------:R-:W2:Y:S02]  /*17eb0*/  @!P3 SYNCS.PHASECHK.TRANS64 P3, [R7+URZ+0x33450], R6 ;  /* 0x033450060700b5a7 */ /* 0x000ea4000806007f */
[----:B--2---:R-:W-:Y:S05]  /*17ec0*/  @!P3 BRA `(.L_x_5097) ;  /* 0xfffffffc00ecb947 */ /* 0x004fea000383ffff */
[----:B------:R-:W-:Y:S05]  /*17ed0*/  BRA `(.L_x_5094) ;  /* 0xfffffee8006c7947 */ /* 0x000fea000383ffff */
.L_x_5104:
[----:B-1----:R-:W-:-:S04]  /*17ee0*/  IMAD.U32 R7, RZ, RZ, UR6 ;  /* 0x00000006ff077e24 */ /* 0x002fc8000f8e00ff */
[----:B------:R1:W2:Y:S03]  /*17ef0*/  SYNCS.PHASECHK.TRANS64.TRYWAIT P2, [R7+URZ+0x33430], R6 ;  /* 0x03343006070075a7 */ /* 0x0002a6000804017f */
[----:B--2---:R-:W-:Y:S05]  /*17f00*/  @!P2 NANOSLEEP.SYNCS 0x989680 ;  /* 0x009896800000a95d */ /* 0x004fea0003900000 */
[----:B------:R-:W2:Y:S02]  /*17f10*/  @!P2 SYNCS.PHASECHK.TRANS64 P2, [R7+URZ+0x33430], R6 ;  /* 0x033430060700a5a7 */ /* 0x000ea4000804007f */
[----:B--2---:R-:W-:Y:S05]  /*17f20*/  @!P2 BRA `(.L_x_5104) ;  /* 0xfffffffc00eca947 */ /* 0x004fea000383ffff */
[----:B------:R-:W-:Y:S05]  /*17f30*/  BRA `(.L_x_5101) ;  /* 0xffffff2000547947 */ /* 0x000fea000383ffff */
.L_x_5108:
[----:B-1----:R-:W-:-:S04]  /*17f40*/  IMAD.U32 R7, RZ, RZ, UR6 ;  /* 0x00000006ff077e24 */ /* 0x002fc8000f8e00ff */
[----:B------:R1:W2:Y:S03]  /*17f50*/  SYNCS.PHASECHK.TRANS64.TRYWAIT P2, [R7+URZ+0x33450], R6 ;  /* 0x03345006070075a7 */ /* 0x0002a6000804017f */
[----:B--2---:R-:W-:Y:S05]  /*17f60*/  @!P2 NANOSLEEP.SYNCS 0x989680 ;  /* 0x009896800000a95d */ /* 0x004fea0003900000 */
[----:B------:R-:W2:Y:S02]  /*17f70*/  @!P2 SYNCS.PHASECHK.TRANS64 P2, [R7+URZ+0x33450], R6 ;  /* 0x033450060700a5a7 */ /* 0x000ea4000804007f */
[----:B--2---:R-:W-:Y:S05]  /*17f80*/  @!P2 BRA `(.L_x_5108) ;  /* 0xfffffffc00eca947 */ /* 0x004fea000383ffff */
[----:B------:R-:W-:Y:S05]  /*17f90*/  BRA `(.L_x_5105) ;  /* 0xffffff2c00507947 */ /* 0x000fea000383ffff */
.L_x_5114:
[----:B-1----:R-:W-:-:S04]  /*17fa0*/  IMAD.U32 R5, RZ, RZ, UR9 ;  /* 0x00000009ff057e24 */ /* 0x002fc8000f8e00ff */
[----:B------:R1:W2:Y:S03]  /*17fb0*/  SYNCS.PHASECHK.TRANS64.TRYWAIT P1, [R5+URZ+0x33450], R0 ;  /* 0x03345000050075a7 */ /* 0x0002a6000802017f */
[----:B--2---:R-:W-:Y:S05]  /*17fc0*/  @!P1 NANOSLEEP.SYNCS 0x989680 ;  /* 0x009896800000995d */ /* 0x004fea0003900000 */
[----:B------:R-:W2:Y:S02]  /*17fd0*/  @!P1 SYNCS.PHASECHK.TRANS64 P1, [R5+URZ+0x33450], R0 ;  /* 0x03345000050095a7 */ /* 0x000ea4000802007f */
[----:B--2---:R-:W-:Y:S05]  /*17fe0*/  @!P1 BRA `(.L_x_5114) ;  /* 0xfffffffc00ec9947 */ /* 0x004fea000383ffff */
[----:B------:R-:W-:Y:S05]  /*17ff0*/  BRA `(.L_x_5113) ;  /* 0xffffff5800287947 */ /* 0x000fea000383ffff */
.L_x_5160:
[----:B------:R-:W-:Y:S02]  /*18000*/  IMAD.MOV.U32 R13, RZ, RZ, R0 ;  /* 0x000000ffff0d7224 */ /* 0x000fe400078e0000 */
[----:B------:R-:W-:Y:S02]  /*18010*/  IMAD.MOV.U32 R12, RZ, RZ, RZ ;  /* 0x000000ffff0c7224 */ /* 0x000fe400078e00ff */
[----:B------:R-:W-:Y:S02]  /*18020*/  IMAD.MOV.U32 R11, RZ, RZ, 0x1f ;  /* 0x0000001fff0b7424 */ /* 0x000fe400078e00ff */
[----:B------:R-:W-:-:S07]  /*18030*/  IMAD.MOV.U32 R15, RZ, RZ, -0x1 ;  /* 0xffffffffff0f7424 */ /* 0x000fce00078e00ff */
[----:B-1----:R-:W-:Y:S05]  /*18040*/  WARPSYNC.COLLECTIVE R15, `(.L_x_5236) ;  /* 0x000000000f087348 */ /* 0x002fea0003c00000 */
[----:B------:R0:W2:Y:S02]  /*18050*/  SHFL.IDX P6, R14, R13, R12, R11 ;  /* 0x0000000c0d0e7389 */ /* 0x0000a400000c000b */
[----:B012---:R-:W-:Y:S01]  /*18060*/  ENDCOLLECTIVE ;  /* 0x000000000000791b */ /* 0x007fe20003800000 */
.L_x_5236:
[----:B------:R-:W-:Y:S05]  /*18070*/  BRA `(.L_x_5237) ;  /* 0xffffffb000d47947 */ /* 0x000fea000383ffff */
.L_x_5162:
[----:B------:R-:W-:Y:S01]  /*18080*/  BSSY B0, `(.L_x_5238) ;  /* 0x0000006000007945 */ /* 0x000fe20003800000 */
[----:B------:R-:W-:-:S07]  /*18090*/  IMAD.MOV.U32 R15, RZ, RZ, -0x1 ;  /* 0xffffffffff0f7424 */ /* 0x000fce00078e00ff */
[----:B-1----:R-:W-:Y:S05]  /*180a0*/  WARPSYNC.COLLECTIVE R15, `(.L_x_5239) ;  /* 0x000000000f0c7348 */ /* 0x002fea0003c00000 */
[----:B------:R-:W-:Y:S02]  /*180b0*/  ELECT P6, UR62, PT ;  /* 0x00000000003e782f */ /* 0x000fe400038c0000 */
[----:B------:R-:W-:Y:S01]  /*180c0*/  MOV R14, UR62 ;  /* 0x0000003e000e7c02 */ /* 0x000fe20008000f00 */
[----:B-1----:R-:W-:Y:S10]  /*180d0*/  ENDCOLLECTIVE ;  /* 0x000000000000791b */ /* 0x002ff40003800000 */
.L_x_5239:
[----:B------:R-:W-:Y:S05]  /*180e0*/  BSYNC B0 ;  /* 0x0000000000007941 */ /* 0x000fea0003800000 */
.L_x_5238:
[----:B------:R-:W-:Y:S05]  /*180f0*/  BRA `(.L_x_5240) ;  /* 0xffffffb000dc7947 */ /* 0x000fea000383ffff */
.L_x_5164:
[----:B0-----:R0:W1:Y:S02]  /*18100*/  SYNCS.PHASECHK.TRANS64.TRYWAIT P0, [R4+URZ+0x33480], R3 ;  /* 0x03348003040075a7 */ /* 0x001064000800017f */
[----:B-1----:R-:W-:Y:S05]  /*18110*/  @!P0 NANOSLEEP.SYNCS 0x989680 ;  /* 0x009896800000895d */ /* 0x002fea0003900000 */
[----:B------:R-:W1:Y:S02]  /*18120*/  @!P0 SYNCS.PHASECHK.TRANS64 P0, [R4+URZ+0x33480], R3 ;  /* 0x03348003040085a7 */ /* 0x000e64000800007f */
[----:B-1----:R-:W-:Y:S05]  /*18130*/  @!P0 BRA `(.L_x_5164) ;  /* 0xfffffffc00f08947 */ /* 0x002fea000383ffff */
[----:B------:R-:W-:Y:S05]  /*18140*/  BRA `(.L_x_5241) ;  /* 0xffffffb400407947 */ /* 0x000fea000383ffff */
.L_x_5166:
[----:B-1----:R1:W2:Y:S02]  /*18150*/  SYNCS.PHASECHK.TRANS64.TRYWAIT P0, [R4+URZ+0x33440], R3 ;  /* 0x03344003040075a7 */ /* 0x0022a4000800017f */
[----:B--2---:R-:W-:Y:S05]  /*18160*/  @!P0 NANOSLEEP.SYNCS 0x989680 ;  /* 0x009896800000895d */ /* 0x004fea0003900000 */
[----:B------:R-:W2:Y:S02]  /*18170*/  @!P0 SYNCS.PHASECHK.TRANS64 P0, [R4+URZ+0x33440], R3 ;  /* 0x03344003040085a7 */ /* 0x000ea4000800007f */
[----:B--2---:R-:W-:Y:S05]  /*18180*/  @!P0 BRA `(.L_x_5166) ;  /* 0xfffffffc00f08947 */ /* 0x004fea000383ffff */
[----:B------:R-:W-:Y:S05]  /*18190*/  BRA `(.L_x_5242) ;  /* 0xffffffb400cc7947 */ /* 0x000fea000383ffff */
.L_x_5170:
[----:B------:R0:W5:Y:S01]  /*181a0*/  LDL.LU R8, [R1+0x28] ;  /* 0x0000280001087983 */ /* 0x0001620000300800 */
[----:B------:R-:W-:Y:S01]  /*181b0*/  IMAD.MOV.U32 R13, RZ, RZ, R0 ;  /* 0x000000ffff0d7224 */ /* 0x000fe200078e0000 */
[----:B------:R-:W-:Y:S01]  /*181c0*/  LOP3.LUT R6, R6, 0x7f, RZ, 0xc0, !PT ;  /* 0x0000007f06067812 */ /* 0x000fe200078ec0ff */
[----:B------:R-:W-:Y:S02]  /*181d0*/  IMAD.MOV.U32 R12, RZ, RZ, RZ ;  /* 0x000000ffff0c7224 */ /* 0x000fe400078e00ff */
[----:B------:R-:W-:Y:S01]  /*181e0*/  IMAD.MOV.U32 R11, RZ, RZ, 0x1c1f ;  /* 0x00001c1fff0b7424 */ /* 0x000fe200078e00ff */
[----:B------:R-:W-:Y:S01]  /*181f0*/  SHF.R.U32.HI R4, RZ, 0x2, R6 ;  /* 0x00000002ff047819 */ /* 0x000fe20000011606 */
[----:B------:R-:W-:-:S04]  /*18200*/  IMAD.MOV.U32 R15, RZ, RZ, -0x1 ;  /* 0xffffffffff0f7424 */ /* 0x000fc800078e00ff */
[----:B0-----:R-:W-:-:S07]  /*18210*/  IMAD R4, R7, 0x80, R4 ;  /* 0x0000008007047824 */ /* 0x001fce00078e0204 */
[----:B-----5:R-:W-:Y:S05]  /*18220*/  WARPSYNC.COLLECTIVE R15, `(.L_x_5243) ;  /* 0x000000000f087348 */ /* 0x020fea0003c00000 */
[----:B------:R0:W1:Y:S02]  /*18230*/  SHFL.IDX P6, R14, R13, R12, R11 ;  /* 0x0000000c0d0e7389 */ /* 0x00006400000c000b */
[----:B01---5:R-:W-:Y:S01]  /*18240*/  ENDCOLLECTIVE ;  /* 0x000000000000791b */ /* 0x023fe20003800000 */
.L_x_5243:
[----:B------:R-:W-:Y:S02]  /*18250*/  IMAD.MOV.U32 R13, RZ, RZ, R2 ;  /* 0x000000ffff0d7224 */ /* 0x000fe400078e0002 */
[----:B------:R-:W-:Y:S02]  /*18260*/  IMAD R3, R8, R5, RZ ;  /* 0x0000000508037224 */ /* 0x000fe400078e02ff */
[----:B------:R-:W-:-:S07]  /*18270*/  IMAD.MOV.U32 R5, RZ, RZ, R14 ;  /* 0x000000ffff057224 */ /* 0x000fce00078e000e */
[----:B------:R-:W-:Y:S05]  /*18280*/  WARPSYNC.COLLECTIVE R15, `(.L_x_5244) ;  /* 0x000000000f087348 */ /* 0x000fea0003c00000 */
[----:B------:R0:W1:Y:S02]  /*18290*/  SHFL.IDX P6, R14, R13, R12, R11 ;  /* 0x0000000c0d0e7389 */ /* 0x00006400000c000b */
[----:B01----:R-:W-:Y:S01]  /*182a0*/  ENDCOLLECTIVE ;  /* 0x000000000000791b */ /* 0x003fe20003800000 */
.L_x_5244:
[C---:B------:R-:W-:Y:S01]  /*182b0*/  ISETP.GE.AND P4, PT, R4.reuse, R3, PT ;  /* 0x000000030400720c */ /* 0x040fe20003f86270 */
[----:B------:R-:W-:Y:S02]  /*182c0*/  VIADD R8, R4, 0x20 ;  /* 0x0000002004087836 */ /* 0x000fe40000000000 */
[----:B------:R-:W-:Y:S02]  /*182d0*/  IMAD.MOV.U32 R13, RZ, RZ, R0 ;  /* 0x000000ffff0d7224 */ /* 0x000fe400078e0000 */
[----:B------:R-:W-:Y:S02]  /*182e0*/  IMAD.MOV.U32 R12, RZ, RZ, 0x1 ;  /* 0x00000001ff0c7424 */ /* 0x000fe400078e00ff */
[----:B------:R-:W-:-:S07]  /*182f0*/  IMAD.MOV.U32 R6, RZ, RZ, R14 ;  /* 0x000000ffff067224 */ /* 0x000fce00078e000e */
[----:B------:R-:W-:Y:S05]  /*18300*/  WARPSYNC.COLLECTIVE R15, `(.L_x_5245) ;  /* 0x000000000f087348 */ /* 0x000fea0003c00000 */
[----:B------:R0:W1:Y:S02]  /*18310*/  SHFL.IDX P6, R14, R13, R12, R11 ;  /* 0x0000000c0d0e7389 */ /* 0x00006400000c000b */
[----:B01----:R-:W-:Y:S01]  /*18320*/  ENDCOLLECTIVE ;  /* 0x000000000000791b */ /* 0x003fe20003800000 */
.L_x_5245:
[----:B------:R-:W-:-:S05]  /*18330*/  @!P4 IADD3 R6, P3, R10, R6, RZ ;  /* 0x000000060a06c210 */ /* 0x000fca0007f7e0ff */
[----:B------:R-:W-:Y:S01]  /*18340*/  @!P4 IMAD.X R5, RZ, RZ, R5, P3 ;  /* 0x000000ffff05c224 */ /* 0x000fe200018e0605 */
[----:B------:R-:W-:-:S03]  /*18350*/  ISETP.GE.AND P3, PT, R8, R3, PT ;  /* 0x000000030800720c */ /* 0x000fc60003f66270 */
        /* <DEDUP_REMOVED lines=12> */
.L_x_5246:
[----:B------:R-:W-:Y:S02]  /*18420*/  IMAD.MOV.U32 R13, RZ, RZ, R0 ;  /* 0x000000ffff0d7224 */ /* 0x000fe400078e0000 */
[----:B------:R-:W-:Y:S02]  /*18430*/  IMAD.MOV.U32 R12, RZ, RZ, 0x2 ;  /* 0x00000002ff0c7424 */ /* 0x000fe400078e00ff */
[----:B------:R-:W-:-:S07]  /*18440*/  IMAD.MOV.U32 R6, RZ, RZ, R14 ;  /* 0x000000ffff067224 */ /* 0x000fce00078e000e */
[----:B------:R-:W-:Y:S05]  /*18450*/  WARPSYNC.COLLECTIVE R15, `(.L_x_5247) ;  /* 0x000000000f087348 */ /* 0x000fea0003c00000 */
[----:B------:R0:W1:Y:S02]  /*18460*/  SHFL.IDX P6, R14, R13, R12, R11 ;  /* 0x0000000c0d0e7389 */ /* 0x00006400000c000b */
[----:B01----:R-:W-:Y:S01]  /*18470*/  ENDCOLLECTIVE ;  /* 0x000000000000791b */ /* 0x003fe20003800000 */
.L_x_5247:
        /* <DEDUP_REMOVED lines=16> */
.L_x_5248:
[----:B------:R-:W-:Y:S02]  /*18580*/  IMAD.MOV.U32 R13, RZ, RZ, R0 ;  /* 0x000000ffff0d7224 */ /* 0x000fe400078e0000 */
[----:B------:R-:W-:Y:S02]  /*18590*/  IMAD.MOV.U32 R12, RZ, RZ, 0x3 ;  /* 0x00000003ff0c7424 */ /* 0x000fe400078e00ff */
[----:B------:R-:W-:-:S07]  /*185a0*/  IMAD.MOV.U32 R6, RZ, RZ, R14 ;  /* 0x000000ffff067224 */ /* 0x000fce00078e000e */
[----:B------:R-:W-:Y:S05]  /*185b0*/  WARPSYNC.COLLECTIVE R15, `(.L_x_5249) ;  /* 0x000000000f087348 */ /* 0x000fea0003c00000 */
[----:B------:R0:W1:Y:S02]  /*185c0*/  SHFL.IDX P6, R14, R13, R12, R11 ;  /* 0x0000000c0d0e7389 */ /* 0x00006400000c000b */
[----:B01----:R-:W-:Y:S01]  /*185d0*/  ENDCOLLECTIVE ;  /* 0x000000000000791b */ /* 0x003fe20003800000 */
.L_x_5249:
        /* <DEDUP_REMOVED lines=14> */
.L_x_5250:
[----:B------:R-:W-:Y:S01]  /*186c0*/  IMAD.MOV.U32 R2, RZ, RZ, R14 ;  /* 0x000000ffff027224 */ /* 0x000fe200078e000e */
[----:B------:R-:W-:Y:S06]  /*186d0*/  BRA `(.L_x_5251) ;  /* 0xffffffbc00287947 */ /* 0x000fec000383ffff */
.L_x_5175:
[----:B-1----:R1:W2:Y:S02]  /*186e0*/  SYNCS.PHASECHK.TRANS64.TRYWAIT P0, [R17+URZ+0x33420], R0 ;  /* 0x03342000110075a7 */ /* 0x0022a4000800017f */
[----:B--2---:R-:W-:Y:S05]  /*186f0*/  @!P0 NANOSLEEP.SYNCS 0x989680 ;  /* 0x009896800000895d */ /* 0x004fea0003900000 */
[----:B------:R-:W2:Y:S02]  /*18700*/  @!P0 SYNCS.PHASECHK.TRANS64 P0, [R17+URZ+0x33420], R0 ;  /* 0x03342000110085a7 */ /* 0x000ea4000800007f */
[----:B--2---:R-:W-:Y:S05]  /*18710*/  @!P0 BRA `(.L_x_5175) ;  /* 0xfffffffc00f08947 */ /* 0x004fea000383ffff */
[----:B------:R-:W-:Y:S05]  /*18720*/  BRA `(.L_x_5252) ;  /* 0xffffffbc00987947 */ /* 0x000fea000383ffff */
.L_x_5181:
[----:B--2---:R2:W3:Y:S02]  /*18730*/  SYNCS.PHASECHK.TRANS64.TRYWAIT P0, [R6+URZ+0x33480], R5 ;  /* 0x03348005060075a7 */ /* 0x0044e4000800017f */
[----:B---3--:R-:W-:Y:S05]  /*18740*/  @!P0 NANOSLEEP.SYNCS 0x989680 ;  /* 0x009896800000895d */ /* 0x008fea0003900000 */
[----:B------:R-:W3:Y:S02]  /*18750*/  @!P0 SYNCS.PHASECHK.TRANS64 P0, [R6+URZ+0x33480], R5 ;  /* 0x03348005060085a7 */ /* 0x000ee4000800007f */
[----:B---3--:R-:W-:Y:S05]  /*18760*/  @!P0 BRA `(.L_x_5181) ;  /* 0xfffffffc00f08947 */ /* 0x008fea000383ffff */
[----:B------:R-:W-:Y:S05]  /*18770*/  BRA `(.L_x_5253) ;  /* 0xffffffc000507947 */ /* 0x000fea000383ffff */
.L_x_5188:
[----:B0-----:R0:W3:Y:S02]  /*18780*/  SYNCS.PHASECHK.TRANS64.TRYWAIT P0, [R6+URZ+0x33440], R5 ;  /* 0x03344005060075a7 */ /* 0x0010e4000800017f */
[----:B---3--:R-:W-:Y:S05]  /*18790*/  @!P0 NANOSLEEP.SYNCS 0x989680 ;  /* 0x009896800000895d */ /* 0x008fea0003900000 */
[----:B------:R-:W3:Y:S02]  /*187a0*/  @!P0 SYNCS.PHASECHK.TRANS64 P0, [R6+URZ+0x33440], R5 ;  /* 0x03344005060085a7 */ /* 0x000ee4000800007f */
[----:B---3--:R-:W-:Y:S05]  /*187b0*/  @!P0 BRA `(.L_x_5188) ;  /* 0xfffffffc00f08947 */ /* 0x008fea000383ffff */
[----:B------:R-:W-:Y:S05]  /*187c0*/  BRA `(.L_x_5254) ;  /* 0xffffffc400507947 */ /* 0x000fea000383ffff */
.L_x_5196:
[----:B--2---:R2:W3:Y:S02]  /*187d0*/  SYNCS.PHASECHK.TRANS64.TRYWAIT P0, [R3+URZ+0x33470], R4 ;  /* 0x03347004030075a7 */ /* 0x0044e4000800017f */
[----:B---3--:R-:W-:Y:S05]  /*187e0*/  @!P0 NANOSLEEP.SYNCS 0x989680 ;  /* 0x009896800000895d */ /* 0x008fea0003900000 */
[----:B------:R-:W3:Y:S02]  /*187f0*/  @!P0 SYNCS.PHASECHK.TRANS64 P0, [R3+URZ+0x33470], R4 ;  /* 0x03347004030085a7 */ /* 0x000ee4000800007f */
[----:B---3--:R-:W-:Y:S05]  /*18800*/  @!P0 BRA `(.L_x_5196) ;  /* 0xfffffffc00f08947 */ /* 0x008fea000383ffff */
[----:B------:R-:W-:Y:S05]  /*18810*/  BRA `(.L_x_5255) ;  /* 0xffffffc800647947 */ /* 0x000fea000383ffff */
.L_x_5198:
[----:B--2---:R2:W3:Y:S02]  /*18820*/  SYNCS.PHASECHK.TRANS64.TRYWAIT P0, [R3+URZ+0x33460], R4 ;  /* 0x03346004030075a7 */ /* 0x0044e4000800017f */
[----:B---3--:R-:W-:Y:S05]  /*18830*/  @!P0 NANOSLEEP.SYNCS 0x989680 ;  /* 0x009896800000895d */ /* 0x008fea0003900000 */
[----:B------:R-:W3:Y:S02]  /*18840*/  @!P0 SYNCS.PHASECHK.TRANS64 P0, [R3+URZ+0x33460], R4 ;  /* 0x03346004030085a7 */ /* 0x000ee4000800007f */
[----:B---3--:R-:W-:Y:S05]  /*18850*/  @!P0 BRA `(.L_x_5198) ;  /* 0xfffffffc00f08947 */ /* 0x008fea000383ffff */
[----:B------:R-:W-:Y:S05]  /*18860*/  BRA `(.L_x_5256) ;  /* 0xffffffc8006c7947 */ /* 0x000fea000383ffff */
.L_x_5205:
[----:B-1----:R1:W2:Y:S02]  /*18870*/  SYNCS.PHASECHK.TRANS64.TRYWAIT P1, [R0+URZ+0x33470], R3 ;  /* 0x03347003000075a7 */ /* 0x0022a4000802017f */
[----:B--2---:R-:W-:Y:S05]  /*18880*/  @!P1 NANOSLEEP.SYNCS 0x989680 ;  /* 0x009896800000995d */ /* 0x004fea0003900000 */
[----:B------:R-:W2:Y:S02]  /*18890*/  @!P1 SYNCS.PHASECHK.TRANS64 P1, [R0+URZ+0x33470], R3 ;  /* 0x03347003000095a7 */ /* 0x000ea4000802007f */
[----:B--2---:R-:W-:Y:S05]  /*188a0*/  @!P1 BRA `(.L_x_5205) ;  /* 0xfffffffc00f09947 */ /* 0x004fea000383ffff */
[----:B------:R-:W-:Y:S05]  /*188b0*/  BRA `(.L_x_5257) ;  /* 0xffffffd400d47947 */ /* 0x000fea000383ffff */
.L_x_5207:
[----:B-1----:R1:W2:Y:S02]  /*188c0*/  SYNCS.PHASECHK.TRANS64.TRYWAIT P1, [R0+URZ+0x33460], R3 ;  /* 0x03346003000075a7 */ /* 0x0022a4000802017f */
[----:B--2---:R-:W-:Y:S05]  /*188d0*/  @!P1 NANOSLEEP.SYNCS 0x989680 ;  /* 0x009896800000995d */ /* 0x004fea0003900000 */
[----:B------:R-:W2:Y:S02]  /*188e0*/  @!P1 SYNCS.PHASECHK.TRANS64 P1, [R0+URZ+0x33460], R3 ;  /* 0x03346003000095a7 */ /* 0x000ea4000802007f */
[----:B--2---:R-:W-:Y:S05]  /*188f0*/  @!P1 BRA `(.L_x_5207) ;  /* 0xfffffffc00f09947 */ /* 0x004fea000383ffff */
[----:B------:R-:W-:Y:S05]  /*18900*/  BRA `(.L_x_5258) ;  /* 0xffffffd400dc7947 */ /* 0x000fea000383ffff */
.L_x_5220:
[----:B0-----:R0:W1:Y:S02]  /*18910*/  SYNCS.PHASECHK.TRANS64.TRYWAIT P0, [R0+URZ+0x33420], R3 ;  /* 0x03342003000075a7 */ /* 0x001064000800017f */
[----:B-1----:R-:W-:Y:S05]  /*18920*/  @!P0 NANOSLEEP.SYNCS 0x989680 ;  /* 0x009896800000895d */ /* 0x002fea0003900000 */
[----:B------:R-:W1:Y:S02]  /*18930*/  @!P0 SYNCS.PHASECHK.TRANS64 P0, [R0+URZ+0x33420], R3 ;  /* 0x03342003000085a7 */ /* 0x000e64000800007f */
[----:B-1----:R-:W-:Y:S05]  /*18940*/  @!P0 BRA `(.L_x_5220) ;  /* 0xfffffffc00f08947 */ /* 0x002fea000383ffff */
[----:B------:R-:W-:Y:S05]  /*18950*/  BRA `(.L_x_5259) ;  /* 0xfffffff000247947 */ /* 0x000fea000383ffff */
.L_x_5221:
        /* <DEDUP_REMOVED lines=11> */
.L_x_5261:
[----:B------:R-:W-:Y:S05]  /*18a10*/  BSYNC B0 ;  /* 0x0000000000007941 */ /* 0x000fea0003800000 */
.L_x_5260:
[----:B------:R-:W-:Y:S05]  /*18a20*/  BRA `(.L_x_5262) ;  /* 0xfffffff0000c7947 */ /* 0x000fea000383ffff */
.L_x_5224:
[----:B------:R-:W-:Y:S01]  /*18a30*/  BSSY B1, `(.L_x_5263) ;  /* 0x0000006000017945 */ /* 0x000fe20003800000 */
[----:B------:R-:W-:-:S07]  /*18a40*/  IMAD.MOV.U32 R15, RZ, RZ, -0x1 ;  /* 0xffffffffff0f7424 */ /* 0x000fce00078e00ff */
[----:B01----:R-:W-:Y:S05]  /*18a50*/  WARPSYNC.COLLECTIVE R15, `(.L_x_5264) ;  /* 0x000000000f0c7348 */ /* 0x003fea0003c00000 */
[----:B------:R-:W-:Y:S02]  /*18a60*/  ELECT P6, UR62, PT ;  /* 0x00000000003e782f */ /* 0x000fe400038c0000 */
[----:B------:R-:W-:Y:S01]  /*18a70*/  MOV R14, UR62 ;  /* 0x0000003e000e7c02 */ /* 0x000fe20008000f00 */
[----:B01----:R-:W-:Y:S10]  /*18a80*/  ENDCOLLECTIVE ;  /* 0x000000000000791b */ /* 0x003ff40003800000 */
.L_x_5264:
[----:B------:R-:W-:Y:S05]  /*18a90*/  BSYNC B1 ;  /* 0x0000000000017941 */ /* 0x000fea0003800000 */
.L_x_5263:
[----:B------:R-:W-:Y:S05]  /*18aa0*/  BRA `(.L_x_5265) ;  /* 0xfffffff000047947 */ /* 0x000fea000383ffff */
.L_x_5226:
[----:B0-----:R0:W1:Y:S02]  /*18ab0*/  SYNCS.PHASECHK.TRANS64.TRYWAIT P1, [R6+URZ], R5 ;  /* 0x00000005060075a7 */ /* 0x001064000802017f */
[----:B-1----:R-:W-:Y:S05]  /*18ac0*/  @!P1 NANOSLEEP.SYNCS 0x989680 ;  /* 0x009896800000995d */ /* 0x002fea0003900000 */
[----:B------:R-:W1:Y:S02]  /*18ad0*/  @!P1 SYNCS.PHASECHK.TRANS64 P1, [R6+URZ], R5 ;  /* 0x00000005060095a7 */ /* 0x000e64000802007f */
[----:B-1----:R-:W-:Y:S05]  /*18ae0*/  @!P1 BRA `(.L_x_5226) ;  /* 0xfffffffc00f09947 */ /* 0x002fea000383ffff */
[----:B------:R-:W-:Y:S05]  /*18af0*/  BRA `(.L_x_5266) ;  /* 0xfffffff000407947 */ /* 0x000fea000383ffff */
.L_x_5227:
[----:B-1----:R1:W2:Y:S02]  /*18b00*/  SYNCS.PHASECHK.TRANS64.TRYWAIT P1, [R7+URZ], R2 ;  /* 0x00000002070075a7 */ /* 0x0022a4000802017f */
[----:B--2---:R-:W-:Y:S05]  /*18b10*/  @!P1 NANOSLEEP.SYNCS 0x989680 ;  /* 0x009896800000995d */ /* 0x004fea0003900000 */
[----:B------:R-:W2:Y:S02]  /*18b20*/  @!P1 SYNCS.PHASECHK.TRANS64 P1, [R7+URZ], R2 ;  /* 0x00000002070095a7 */ /* 0x000ea4000802007f */
[----:B--2---:R-:W-:Y:S05]  /*18b30*/  @!P1 BRA `(.L_x_5227) ;  /* 0xfffffffc00f09947 */ /* 0x004fea000383ffff */
[----:B------:R-:W-:Y:S05]  /*18b40*/  BRA `(.L_x_5267) ;  /* 0xfffffff000347947 */ /* 0x000fea000383ffff */
.L_x_5229:
[----:B--2---:R2:W3:Y:S02]  /*18b50*/  SYNCS.PHASECHK.TRANS64.TRYWAIT P1, [R4+URZ+0x33460], R5 ;  /* 0x03346005040075a7 */ /* 0x0044e4000802017f */
[----:B---3--:R-:W-:Y:S05]  /*18b60*/  @!P1 NANOSLEEP.SYNCS 0x989680 ;  /* 0x009896800000995d */ /* 0x008fea0003900000 */
[----:B------:R-:W3:Y:S02]  /*18b70*/  @!P1 SYNCS.PHASECHK.TRANS64 P1, [R4+URZ+0x33460], R5 ;  /* 0x03346005040095a7 */ /* 0x000ee4000802007f */
[----:B---3--:R-:W-:Y:S05]  /*18b80*/  @!P1 BRA `(.L_x_5229) ;  /* 0xfffffffc00f09947 */ /* 0x008fea000383ffff */
[----:B------:R-:W-:Y:S05]  /*18b90*/  BRA `(.L_x_5268) ;  /* 0xfffffff000387947 */ /* 0x000fea000383ffff */
.L_x_5231:
[----:B---3--:R3:W4:Y:S02]  /*18ba0*/  SYNCS.PHASECHK.TRANS64.TRYWAIT P1, [R3+URZ+0x33460], R2 ;  /* 0x03346002030075a7 */ /* 0x008724000802017f */
[----:B----4-:R-:W-:Y:S05]  /*18bb0*/  @!P1 NANOSLEEP.SYNCS 0x989680 ;  /* 0x009896800000995d */ /* 0x010fea0003900000 */
[----:B------:R-:W4:Y:S02]  /*18bc0*/  @!P1 SYNCS.PHASECHK.TRANS64 P1, [R3+URZ+0x33460], R2 ;  /* 0x03346002030095a7 */ /* 0x000f24000802007f */
[----:B----4-:R-:W-:Y:S05]  /*18bd0*/  @!P1 BRA `(.L_x_5231) ;  /* 0xfffffffc00f09947 */ /* 0x010fea000383ffff */
[----:B------:R-:W-:Y:S05]  /*18be0*/  BRA `(.L_x_5269) ;  /* 0xfffffff000387947 */ /* 0x000fea000383ffff */
.L_x_5233:
[----:B----4-:R4:W0:Y:S02]  /*18bf0*/  SYNCS.PHASECHK.TRANS64.TRYWAIT P0, [R4+URZ+0x33480], R5 ;  /* 0x03348005040075a7 */ /* 0x010824000800017f */
[----:B0-----:R-:W-:Y:S05]  /*18c00*/  @!P0 NANOSLEEP.SYNCS 0x989680 ;  /* 0x009896800000895d */ /* 0x001fea0003900000 */
[----:B------:R-:W0:Y:S02]  /*18c10*/  @!P0 SYNCS.PHASECHK.TRANS64 P0, [R4+URZ+0x33480], R5 ;  /* 0x03348005040085a7 */ /* 0x000e24000800007f */
[----:B0-----:R-:W-:Y:S05]  /*18c20*/  @!P0 BRA `(.L_x_5233) ;  /* 0xfffffffc00f08947 */ /* 0x001fea000383ffff */
[----:B------:R-:W-:Y:S05]  /*18c30*/  BRA `(.L_x_5234) ;  /* 0xfffffff000347947 */ /* 0x000fea000383ffff */
.L_x_5270:
        /* <DEDUP_REMOVED lines=12> */
.L_x_12970:


//--------------------- .text._ZN7cutlass13device_kernelIN5flash11enable_sm90INS1_16FlashAttnFwdSm90INS1_25CollectiveMainloopFwdSm90ILi2EN4cute5tupleIJNS5_1CILi1EEES8_S8_EEENS6_IJNS7_ILi128EEENS7_ILi160EEENS7_ILi192EEEEEELi192ENS_12float_e4m3_tEfNS_4arch4Sm90ELb1ELb0ELb1ELb1ELb0ELb1ELb0ELb1ELb1ELb1ELb0ELb0EEENS1_21CollectiveEpilogueFwdINS6_IJSA_SC_SB_EEES9_NS_10bfloat16_tESG_Li256ELb1ELb1ELb0ELb1EEENS1_36VarlenDynamicPersistentTileSchedulerILi128ELi160ELi256ELi128ELb0ELb1ELb1ELb1ELb1ELb1EEEEEEEEEvNT_6ParamsE --------------------------
	.section	.text._ZN7cutlass13device_kernelIN5flash11enable_sm90INS1_16FlashAttnFwdSm90INS1_25CollectiveMainloopFwdSm90ILi2EN4cute5tupleIJNS5_1CILi1EEES8_S8_EEENS6_IJNS7_ILi128EEENS7_ILi160EEENS7_ILi192EEEEEELi192ENS_12float_e4m3_tEfNS_4arch4Sm90ELb1ELb0ELb1ELb1ELb0ELb1ELb0ELb1ELb1ELb1ELb0ELb0EEENS1_21CollectiveEpilogueFwdINS6_IJSA_SC_SB_EEES9_NS_10bfloat16_tESG_Li256ELb1ELb1ELb0ELb1EEENS1_36VarlenDynamicPersistentTileSchedulerILi128ELi160ELi256ELi128ELb0ELb1ELb1ELb1ELb1ELb1EEEEEEEEEvNT_6ParamsE,"ax",@progbits
	.align	128
.text._ZN7cutlass13device_kernelIN5flash11enable_sm90INS1_16FlashAttnFwdSm90INS1_25CollectiveMainloopFwdSm90ILi2EN4cute5tupleIJNS5_1CILi1EEES8_S8_EEENS6_IJNS7_ILi128EEENS7_ILi160EEENS7_ILi192EEEEEELi192ENS_12float_e4m3_tEfNS_4arch4Sm90ELb1ELb0ELb1ELb1ELb0ELb1ELb0ELb1ELb1ELb1ELb0ELb0EEENS1_21CollectiveEpilogueFwdINS6_IJSA_SC_SB_EEES9_NS_10bfloat16_tESG_Li256ELb1ELb1ELb0ELb1EEENS1_36VarlenDynamicPersistentTileSchedulerILi128ELi160ELi256ELi128ELb0ELb1ELb1ELb1ELb1ELb1EEEEEEEEEvNT_6ParamsE:
        .type           _ZN7cutlass13device_kernelIN5flash11enable_sm90INS1_16FlashAttnFwdSm90INS1_25CollectiveMainloopFwdSm90ILi2EN4cute5tupleIJNS5_1CILi1EEES8_S8_EEENS6_IJNS7_ILi128EEENS7_ILi160EEENS7_ILi192EEEEEELi192ENS_12float_e4m3_tEfNS_4arch4Sm90ELb1ELb0ELb1ELb1ELb0ELb1ELb0ELb1ELb1ELb1ELb0ELb0EEENS1_21CollectiveEpilogueFwdINS6_IJSA_SC_SB_EEES9_NS_10bfloat16_tESG_Li256ELb1ELb1ELb0ELb1EEENS1_36VarlenDynamicPersistentTileSchedulerILi128ELi160ELi256ELi128ELb0ELb1ELb1ELb1ELb1ELb1EEEEEEEEEvNT_6ParamsE,@function
        .size           _ZN7cutlass13device_kernelIN5flash11enable_sm90INS1_16FlashAttnFwdSm90INS1_25CollectiveMainloopFwdSm90ILi2EN4cute5tupleIJNS5_1CILi1EEES8_S8_EEENS6_IJNS7_ILi128EEENS7_ILi160EEENS7_ILi192EEEEEELi192ENS_12float_e4m3_tEfNS_4arch4Sm90ELb1ELb0ELb1ELb1ELb0ELb1ELb0ELb1ELb1ELb1ELb0ELb0EEENS1_21CollectiveEpilogueFwdINS6_IJSA_SC_SB_EEES9_NS_10bfloat16_tESG_Li256ELb1ELb1ELb0ELb1EEENS1_36VarlenDynamicPersistentTileSchedulerILi128ELi160ELi256ELi128ELb0ELb1ELb1ELb1ELb1ELb1EEEEEEEEEvNT_6ParamsE,(.L_x_12971 - _ZN7cutlass13device_kernelIN5flash11enable_sm90INS1_16FlashAttnFwdSm90INS1_25CollectiveMainloopFwdSm90ILi2EN4cute5tupleIJNS5_1CILi1EEES8_S8_EEENS6_IJNS7_ILi128EEENS7_ILi160EEENS7_ILi192EEEEEELi192ENS_12float_e4m3_tEfNS_4arch4Sm90ELb1ELb0ELb1ELb1ELb0ELb1ELb0ELb1ELb1ELb1ELb0ELb0EEENS1_21CollectiveEpilogueFwdINS6_IJSA_SC_SB_EEES9_NS_10bfloat16_tESG_Li256ELb1ELb1ELb0ELb1EEENS1_36VarlenDynamicPersistentTileSchedulerILi128ELi160ELi256ELi128ELb0ELb1ELb1ELb1ELb1ELb1EEEEEEEEEvNT_6ParamsE)
        .other          _ZN7cutlass13device_kernelIN5flash11enable_sm90INS1_16FlashAttnFwdSm90INS1_25CollectiveMainloopFwdSm90ILi2EN4cute5tupleIJNS5_1CILi1EEES8_S8_EEENS6_IJNS7_ILi128EEENS7_ILi160EEENS7_ILi192EEEEEELi192ENS_12float_e4m3_tEfNS_4arch4Sm90ELb1ELb0ELb1ELb1ELb0ELb1ELb0ELb1ELb1ELb1ELb0ELb0EEENS1_21CollectiveEpilogueFwdINS6_IJSA_SC_SB_EEES9_NS_10bfloat16_tESG_Li256ELb1ELb1ELb0ELb1EEENS1_36VarlenDynamicPersistentTileSchedulerILi128ELi160ELi256ELi128ELb0ELb1ELb1ELb1ELb1ELb1EEEEEEEEEvNT_6ParamsE,@"STO_CUDA_ENTRY STV_DEFAULT"
_ZN7cutlass13device_kernelIN5flash11enable_sm90INS1_16FlashAttnFwdSm90INS1_25CollectiveMainloopFwdSm90ILi2EN4cute5tupleIJNS5_1CILi1EEES8_S8_EEENS6_IJNS7_ILi128EEENS7_ILi160EEENS7_ILi192EEEEEELi192ENS_12float_e4m3_tEfNS_4arch4Sm90ELb1ELb0ELb1ELb1ELb0ELb1ELb0ELb1ELb1ELb1ELb0ELb0EEENS1_21CollectiveEpilogueFwdINS6_IJSA_SC_SB_EEES9_NS_10bfloat16_tESG_Li256ELb1ELb1ELb0ELb1EEENS1_36VarlenDynamicPersistentTileSchedulerILi128ELi160ELi256ELi128ELb0ELb1ELb1ELb1ELb1ELb1EEEEEEEEEvNT_6ParamsE:
        /* <DEDUP_REMOVED lines=24> */
.L_x_5272:
[----:B------:R-:W-:Y:S05]  /*0180*/  BSYNC B0 ;  /* 0x0000000000007941 */ /* 0x000fea0003800000 */
.L_x_5271:
        /* <DEDUP_REMOVED lines=41> */
.L_x_5273:
        /* <DEDUP_REMOVED lines=22> */
.L_x_5274:
        /* <DEDUP_REMOVED lines=18> */
.L_x_5275:
        /* <DEDUP_REMOVED lines=22> */
.L_x_5276:
        /* <DEDUP_REMOVED lines=22> */
.L_x_5277:
        /* <DEDUP_REMOVED lines=8> */
.L_x_5280:
        /* <DEDUP_REMOVED lines=24> */
[----:B------:R-:W-:Y:S02]  /*0b60*/  R2UR UR52, R16 ;  /* 0x00000000103472ca */ /* 0x000fe400000e0000 */
        /* <DEDUP_REMOVED lines=12> */
[----:B------:R-:W-:-:S02]  /*0c30*/  SHF.R.S32.HI R5, RZ, 0x4, R2 ;  /* 0x00000004ff057819 */ /* 0x000fc40000011402 */
[----:B------:R-:W-:Y:S02]  /*0c40*/  LOP3.LUT R3, R2, 0x3fffff0, RZ, 0xc0, !PT ;  /* 0x03fffff002037812 */ /* 0x000fe400078ec0ff */
[--C-:B------:R-:W-:Y:S02]  /*0c50*/  SHF.R.S32.HI R8, RZ, 0x2, R6.reuse ;  /* 0x00000002ff087819 */ /* 0x100fe40000011406 */
[----:B------:R-:W-:Y:S01]  /*0c60*/  SHF.R.S32.HI R9, RZ, 0x1f, R6 ;  /* 0x0000001fff097819 */ /* 0x000fe20000011406 */
[----:B------:R-:W-:Y:S01]  /*0c70*/  IMAD.IADD R3, R24, 0x1, -R3 ;  /* 0x0000000118037824 */ /* 0x000fe200078e0a03 */
[----:B------:R-:W-:Y:S02]  /*0c80*/  LEA.HI R2, R2, R5, RZ, 0x1 ;  /* 0x0000000502027211 */ /* 0x000fe400078f08ff */
[----:B------:R-:W-:Y:S02]  /*0c90*/  LOP3.LUT R4, R4, 0xfffffc00, RZ, 0xc0, !PT ;  /* 0xfffffc0004047812 */ /* 0x000fe400078ec0ff */
[----:B------:R-:W-:-:S02]  /*0ca0*/  LEA.HI R9, R9, R8, RZ, 0x2 ;  /* 0x0000000809097211 */ /* 0x000fc400078f10ff */
[----:B------:R-:W-:Y:S02]  /*0cb0*/  LOP3.LUT R2, R2, 0x1ffffffe, RZ, 0xc0, !PT ;  /* 0x1ffffffe02027812 */ /* 0x000fe400078ec0ff */
[----:B------:R-:W-:Y:S02]  /*0cc0*/  SHF.R.S32.HI R220, RZ, 0x1, R7 ;  /* 0x00000001ffdc7819 */ /* 0x000fe40000011407 */
[----:B------:R-:W-:Y:S01]  /*0cd0*/  LEA R4, R3, R4, 0x6 ;  /* 0x0000000403047211 */ /* 0x000fe200078e30ff */
[----:B------:R-:W-:Y:S01]  /*0ce0*/  IMAD.IADD R3, R5, 0x1, -R2 ;  /* 0x0000000105037824 */ /* 0x000fe200078e0a02 */
[----:B------:R-:W-:Y:S02]  /*0cf0*/  LOP3.LUT R9, R9, 0xfffffffc, RZ, 0xc0, !PT ;  /* 0xfffffffc09097812 */ /* 0x000fe400078ec0ff */
[----:B------:R-:W-:Y:S01]  /*0d00*/  LEA.HI R10, R7, R220, RZ, 0x1 ;  /* 0x000000dc070a7211 */ /* 0x000fe200078f08ff */
[----:B------:R-:W-:Y:S01]  /*0d10*/  IMAD R4, R3, 0x8, R4 ;  /* 0x0000000803047824 */ /* 0x000fe200078e0204 */
[-C--:B------:R-:W-:Y:S01]  /*0d20*/  LEA.HI R2, R0, R24.reuse, RZ, 0x7 ;  /* 0x0000001800027211 */ /* 0x080fe200078f38ff */
[----:B------:R-:W-:Y:S01]  /*0d30*/  IMAD.IADD R19, R8, 0x1, -R9 ;  /* 0x0000000108137824 */ /* 0x000fe200078e0a09 */
[----:B------:R-:W-:Y:S01]  /*0d40*/  LOP3.LUT R11, R10, 0x3fffffe, RZ, 0xc0, !PT ;  /* 0x03fffffe0a0b7812 */ /* 0x000fe200078ec0ff */
[----:B------:R-:W-:Y:S01]  /*0d50*/  VIADD R9, R220, 0x80 ;  /* 0x00000080dc097836 */ /* 0x000fe20000000000 */
[----:B------:R-:W-:Y:S01]  /*0d60*/  LOP3.LUT R7, R7, 0xfffffffe, RZ, 0xc0, !PT ;  /* 0xfffffffe07077812 */ /* 0x000fe200078ec0ff */
[----:B------:R0:W-:Y:S01]  /*0d70*/  STL [R1+0x70], R4 ;  /* 0x0000700401007387 */ /* 0x0001e20000100800 */
[----:B------:R-:W-:Y:S01]  /*0d80*/  LOP3.LUT R3, R2, 0xffffff80, RZ, 0xc0, !PT ;  /* 0xffffff8002037812 */ /* 0x000fe200078ec0ff */
[----:B------:R-:W-:Y:S01]  /*0d90*/  IMAD.IADD R10, R220, 0x1, -R11 ;  /* 0x00000001dc0a7824 */ /* 0x000fe200078e0a0b */
[----:B------:R-:W-:Y:S01]  /*0da0*/  LOP3.LUT R6, R6, 0xfffffffc, RZ, 0xc0, !PT ;  /* 0xfffffffc06067812 */ /* 0x000fe200078ec0ff */
[C---:B------:R-:W-:Y:S01]  /*0db0*/  IMAD.IADD R18, R24.reuse, 0x1, -R7 ;  /* 0x0000000118127824 */ /* 0x040fe200078e0a07 */
[C---:B------:R-:W-:Y:S01]  /*0dc0*/  IADD3 R21, R24.reuse, -R3, RZ ;  /* 0x8000000318157210 */ /* 0x040fe20007ffe0ff */
[----:B------:R-:W-:Y:S01]  /*0dd0*/  IMAD R232, R5, 0x8, R10 ;  /* 0x0000000805e87824 */ /* 0x000fe200078e020a */
[----:B------:R-:W-:Y:S01]  /*0de0*/  SHF.R.S32.HI R3, RZ, 0x1f, R9 ;  /* 0x0000001fff037819 */ /* 0x000fe20000011409 */
[----:B------:R-:W-:Y:S01]  /*0df0*/  IMAD.IADD R7, R24, 0x1, -R6 ;  /* 0x0000000118077824 */ /* 0x000fe200078e0a06 */
[-C--:B------:R-:W-:Y:S01]  /*0e00*/  LEA.HI R10, R9, R9.reuse, RZ, 0x1 ;  /* 0x00000009090a7211 */ /* 0x080fe200078f08ff */
[----:B------:R-:W-:Y:S01]  /*0e10*/  IMAD.SHL.U32 R22, R18, 0x8, RZ ;  /* 0x0000000812167824 */ /* 0x000fe200078e00ff */
[----:B------:R-:W-:Y:S01]  /*0e20*/  LEA.HI R6, R3, R9, RZ, 0x3 ;  /* 0x0000000903067211 */ /* 0x000fe200078f18ff */
[----:B------:R-:W-:Y:S01]  /*0e30*/  IMAD.SHL.U32 R230, R19, 0x80, RZ ;  /* 0x0000008013e67824 */ /* 0x000fe200078e00ff */
[----:B0-----:R-:W-:Y:S01]  /*0e40*/  LEA.HI R4, R7, R7, RZ, 0x1 ;  /* 0x0000000707047211 */ /* 0x001fe200078f08ff */
[----:B------:R-:W-:Y:S01]  /*0e50*/  VIADD R226, R22, 0x20 ;  /* 0x0000002016e27836 */ /* 0x000fe20000000000 */
[----:B------:R-:W-:Y:S01]  /*0e60*/  SHF.R.S32.HI R3, RZ, 0x1f, R21 ;  /* 0x0000001fff037819 */ /* 0x000fe20000011415 */
[----:B------:R-:W-:Y:S01]  /*0e70*/  IMAD.SHL.U32 R6, R6, 0x40, RZ ;  /* 0x0000004006067824 */ /* 0x000fe200078e00ff */
[----:B------:R-:W-:Y:S01]  /*0e80*/  LOP3.LUT R5, R10, 0x3fffffe, RZ, 0xc0, !PT ;  /* 0x03fffffe0a057812 */ /* 0x000fe200078ec0ff */
[----:B------:R-:W-:Y:S01]  /*0e90*/  VIADD R225, R22, 0x40 ;  /* 0x0000004016e17836 */ /* 0x000fe20000000000 */
[----:B------:R-:W-:Y:S01]  /*0ea0*/  LOP3.LUT R8, R4, 0x1ffffffe, RZ, 0xc0, !PT ;  /* 0x1ffffffe04087812 */ /* 0x000fe200078ec0ff */
[----:B------:R-:W-:Y:S01]  /*0eb0*/  IMAD.SHL.U32 R18, R18, 0x10, RZ ;  /* 0x0000001012127824 */ /* 0x000fe200078e00ff */
[----:B------:R-:W-:Y:S01]  /*0ec0*/  LEA.HI R4, R3, R21, RZ, 0x2 ;  /* 0x0000001503047211 */ /* 0x000fe200078f10ff */
[----:B------:R-:W-:Y:S01]  /*0ed0*/  IMAD.IADD R234, R9, 0x1, -R5 ;  /* 0x0000000109ea7824 */ /* 0x000fe200078e0a05 */
[----:B------:R-:W-:Y:S01]  /*0ee0*/  LOP3.LUT R11, R6, 0xfffffe00, RZ, 0xc0, !PT ;  /* 0xfffffe00060b7812 */ /* 0x000fe200078ec0ff */
[----:B------:R-:W-:Y:S01]  /*0ef0*/  IMAD.IADD R9, R22, 0x1, R226 ;  /* 0x0000000116097824 */ /* 0x000fe200078e02e2 */
[--C-:B------:R-:W-:Y:S01]  /*0f00*/  SHF.R.S32.HI R5, RZ, 0x2, R4.reuse ;  /* 0x00000002ff057819 */ /* 0x100fe20000011404 */
[----:B------:R0:W-:Y:S01]  /*0f10*/  STL [R1+0x18], R19 ;  /* 0x0000181301007387 */ /* 0x0001e20000100800 */
[----:B------:R-:W-:Y:S01]  /*0f20*/  SHF.R.S32.HI R6, RZ, 0x1f, R4 ;  /* 0x0000001fff067819 */ /* 0x000fe20000011404 */
[----:B------:R-:W-:Y:S01]  /*0f30*/  IMAD R234, R234, 0x40, R11 ;  /* 0x00000040eaea7824 */ /* 0x000fe200078e020b */
[----:B------:R-:W-:Y:S01]  /*0f40*/  SHF.R.S32.HI R17, RZ, 0x7, R2 ;  /* 0x00000007ff117819 */ /* 0x000fe20000011402 */
[----:B------:R-:W-:Y:S01]  /*0f50*/  STL [R1+0x4], R13 ;  /* 0x0000040d01007387 */ /* 0x000fe20000100800 */
[----:B------:R-:W-:Y:S01]  /*0f60*/  LEA.HI R6, R6, R5, RZ, 0x3 ;  /* 0x0000000506067211 */ /* 0x000fe200078f18ff */
[----:B------:R-:W-:Y:S01]  /*0f70*/  VIADD R224, R22, 0x10 ;  /* 0x0000001016e07836 */ /* 0x000fe20000000000 */
[----:B------:R-:W-:Y:S01]  /*0f80*/  LEA.HI R3, R3, R21, RZ, 0x5 ;  /* 0x0000001503037211 */ /* 0x000fe200078f28ff */
[----:B------:R-:W-:Y:S01]  /*0f90*/  STL [R1+0x8], R14 ;  /* 0x0000080e01007387 */ /* 0x000fe20000100800 */
[----:B------:R-:W-:Y:S01]  /*0fa0*/  LOP3.LUT R6, R6, 0xfffffff8, RZ, 0xc0, !PT ;  /* 0xfffffff806067812 */ /* 0x000fe200078ec0ff */
[----:B------:R-:W-:Y:S01]  /*0fb0*/  VIADD R227, R22, 0x30 ;  /* 0x0000003016e37836 */ /* 0x000fe20000000000 */
[----:B------:R-:W-:Y:S01]  /*0fc0*/  LEA.HI R2, R2, R17, RZ, 0x1 ;  /* 0x0000001102027211 */ /* 0x000fe200078f08ff */
[----:B------:R-:W-:Y:S01]  /*0fd0*/  STL [R1+0xc], R15 ;  /* 0x00000c0f01007387 */ /* 0x000fe20000100800 */
[----:B------:R-:W-:Y:S01]  /*0fe0*/  SHF.R.S32.HI R3, RZ, 0x5, R3 ;  /* 0x00000005ff037819 */ /* 0x000fe20000011403 */
[----:B------:R-:W-:Y:S01]  /*0ff0*/  IMAD.IADD R6, R5, 0x1, -R6 ;  /* 0x0000000105067824 */ /* 0x000fe200078e0a06 */
[----:B------:R-:W-:Y:S01]  /*1000*/  LOP3.LUT R2, R2, 0x3fffffe, RZ, 0xc0, !PT ;  /* 0x03fffffe02027812 */ /* 0x000fe200078ec0ff */
[----:B------:R-:W-:Y:S01]  /*1010*/  VIADD R228, R22, 0x50 ;  /* 0x0000005016e47836 */ /* 0x000fe20000000000 */
[----:B------:R-:W-:Y:S01]  /*1020*/  LEA.HI R0, R0, R24, RZ, 0x3 ;  /* 0x0000001800007211 */ /* 0x000fe200078f18ff */
[----:B------:R-:W-:Y:S01]  /*1030*/  IMAD R3, R3, 0x10, R6 ;  /* 0x0000001003037824 */ /* 0x000fe200078e0206 */
[----:B------:R-:W-:Y:S01]  /*1040*/  IADD3 R8, R7, -R8, RZ ;  /* 0x8000000807087210 */ /* 0x000fe20007ffe0ff */
[----:B------:R-:W-:Y:S01]  /*1050*/  IMAD.IADD R2, R17, 0x1, -R2 ;  /* 0x0000000111027824 */ /* 0x000fe200078e0a02 */
[----:B------:R-:W-:Y:S01]  /*1060*/  SHF.R.S32.HI R12, RZ, 0x1f, R9 ;  /* 0x0000001fff0c7819 */ /* 0x000fe20000011409 */
[----:B------:R-:W-:Y:S01]  /*1070*/  IMAD.IADD R7, R22, 0x1, R225 ;  /* 0x0000000116077824 */ /* 0x000fe200078e02e1 */
[----:B------:R-:W-:Y:S01]  /*1080*/  LOP3.LUT R230, R230, 0x180, RZ, 0xc0, !PT ;  /* 0x00000180e6e67812 */ /* 0x000fe200078ec0ff */
[----:B------:R-:W-:Y:S01]  /*1090*/  IMAD R20, R2, 0x40, R3 ;  /* 0x0000004002147824 */ /* 0x000fe200078e0203 */
[----:B------:R-:W-:Y:S01]  /*10a0*/  LOP3.LUT R2, R0, 0xfffffff8, RZ, 0xc0, !PT ;  /* 0xfffffff800027812 */ /* 0x000fe200078ec0ff */
[----:B------:R-:W-:Y:S01]  /*10b0*/  IMAD.MOV.U32 R17, RZ, RZ, RZ ;  /* 0x000000ffff117224 */ /* 0x000fe200078e00ff */
[----:B------:R-:W-:-:S02]  /*10c0*/  LEA.HI R11, R12, R9, RZ, 0x4 ;  /* 0x000000090c0b7211 */ /* 0x000fc400078f20ff */
[----:B------:R-:W-:Y:S01]  /*10d0*/  IADD3 R2, R24, -R2, RZ ;  /* 0x8000000218027210 */ /* 0x000fe20007ffe0ff */
[----:B------:R-:W-:Y:S01]  /*10e0*/  STL [R1+0x6c], R20 ;  /* 0x00006c1401007387 */ /* 0x000fe20000100800 */
[----:B------:R-:W-:Y:S02]  /*10f0*/  LEA.HI R9, R12, R9, RZ, 0x6 ;  /* 0x000000090c097211 */ /* 0x000fe400078f30ff */
[----:B------:R-:W-:Y:S01]  /*1100*/  SHF.R.S32.HI R12, RZ, 0x1f, R7 ;  /* 0x0000001fff0c7819 */ /* 0x000fe20000011407 */
[----:B------:R-:W-:Y:S01]  /*1110*/  IMAD.SHL.U32 R236, R2, 0x8, RZ ;  /* 0x0000000802ec7824 */ /* 0x000fe200078e00ff */
[----:B------:R-:W-:Y:S01]  /*1120*/  SHF.R.S32.HI R3, RZ, 0x3, R0 ;  /* 0x00000003ff037819 */ /* 0x000fe20000011400 */
[----:B------:R-:W-:Y:S01]  /*1130*/  IMAD.SHL.U32 R9, R9, 0x80, RZ ;  /* 0x0000008009097824 */ /* 0x000fe200078e00ff */
[-C--:B------:R-:W-:Y:S01]  /*1140*/  LEA.HI R5, R12, R7.reuse, RZ, 0x4 ;  /* 0x000000070c057211 */ /* 0x080fe200078f20ff */
[----:B------:R-:W-:Y:S01]  /*1150*/  VIADD R3, R236, 0x80 ;  /* 0x00000080ec037836 */ /* 0x000fe20000000000 */
[----:B------:R-:W-:-:S02]  /*1160*/  LEA.HI R7, R12, R7, RZ, 0x6 ;  /* 0x000000070c077211 */ /* 0x000fc400078f30ff */
[----:B------:R-:W-:Y:S02]  /*1170*/  LOP3.LUT R6, R230, 0x30, R11, 0xf8, !PT ;  /* 0x00000030e6067812 */ /* 0x000fe400078ef80b */
[----:B------:R-:W-:Y:S01]  /*1180*/  SHF.R.U32.HI R231, RZ, 0x3, R230 ;  /* 0x00000003ffe77819 */ /* 0x000fe200000116e6 */
[----:B------:R-:W-:Y:S01]  /*1190*/  IMAD.SHL.U32 R7, R7, 0x80, RZ ;  /* 0x0000008007077824 */ /* 0x000fe200078e00ff */
[----:B------:R-:W-:Y:S02]  /*11a0*/  SHF.R.S32.HI R0, RZ, 0x1f, R220 ;  /* 0x0000001fff007819 */ /* 0x000fe400000114dc */
[----:B------:R-:W-:Y:S02]  /*11b0*/  IADD3 R0, R236, 0x40, RZ ;  /* 0x00000040ec007810 */ /* 0x000fe40007ffe0ff */
[----:B------:R-:W-:Y:S02]  /*11c0*/  SHF.L.U32 R232, R232, 0x6, RZ ;  /* 0x00000006e8e87819 */ /* 0x000fe400000006ff */
[----:B------:R-:W-:-:S02]  /*11d0*/  LOP3.LUT R12, R230, 0x30, R5, 0xf8, !PT ;  /* 0x00000030e60c7812 */ /* 0x000fc400078ef805 */
[----:B------:R-:W-:Y:S02]  /*11e0*/  LOP3.LUT R9, R9, 0xffffe000, RZ, 0xc0, !PT ;  /* 0xffffe00009097812 */ /* 0x000fe400078ec0ff */
[----:B------:R-:W-:Y:S02]  /*11f0*/  LOP3.LUT R6, R6, R231, RZ, 0x3c, !PT ;  /* 0x000000e706067212 */ /* 0x000fe400078e3cff */
[----:B------:R-:W-:Y:S02]  /*1200*/  SHF.R.S32.HI R2, RZ, 0x1f, R236 ;  /* 0x0000001fff027819 */ /* 0x000fe400000114ec */
[----:B------:R-:W-:Y:S02]  /*1210*/  LOP3.LUT R4, R4, 0x7ffffffc, RZ, 0xc0, !PT ;  /* 0x7ffffffc04047812 */ /* 0x000fe400078ec0ff */
[----:B------:R-:W-:Y:S02]  /*1220*/  SHF.R.S32.HI R2, RZ, 0x1f, R0 ;  /* 0x0000001fff027819 */ /* 0x000fe40000011400 */
[----:B------:R-:W-:Y:S01]  /*1230*/  LOP3.LUT R0, R230, 0x10, R18, 0xf8, !PT ;  /* 0x00000010e6007812 */ /* 0x000fe200078ef812 */
[----:B------:R-:W-:Y:S01]  /*1240*/  IMAD.IADD R4, R21, 0x1, -R4 ;  /* 0x0000000115047824 */ /* 0x000fe200078e0a04 */
[----:B------:R-:W-:-:S02]  /*1250*/  LOP3.LUT R7, R7, 0xffffe000, RZ, 0xc0, !PT ;  /* 0xffffe00007077812 */ /* 0x000fc400078ec0ff */
[-C--:B------:R-:W-:Y:S02]  /*1260*/  LOP3.LUT R12, R12, R231.reuse, RZ, 0x3c, !PT ;  /* 0x000000e70c0c7212 */ /* 0x080fe400078e3cff */
[----:B------:R-:W-:Y:S01]  /*1270*/  IADD3 R9, R6, R232, R9 ;  /* 0x000000e806097210 */ /* 0x000fe20007ffe009 */
[----:B------:R1:W-:Y:S01]  /*1280*/  STL [R1+0x1c], R4 ;  /* 0x00001c0401007387 */ /* 0x0003e20000100800 */
[----:B------:R-:W-:Y:S02]  /*1290*/  LOP3.LUT R2, R230, 0x30, R18, 0xf8, !PT ;  /* 0x00000030e6027812 */ /* 0x000fe400078ef812 */
[----:B------:R-:W-:Y:S02]  /*12a0*/  SHF.R.S32.HI R6, RZ, 0x1f, R3 ;  /* 0x0000001fff067819 */ /* 0x000fe40000011403 */
[----:B------:R-:W-:Y:S02]  /*12b0*/  LOP3.LUT R3, R0, R231, RZ, 0x3c, !PT ;  /* 0x000000e700037212 */ /* 0x000fe400078e3cff */
[----:B------:R-:W-:-:S02]  /*12c0*/  SHF.R.S32.HI R0, RZ, 0x4, R11 ;  /* 0x00000004ff007819 */ /* 0x000fc4000001140b */
[-C--:B0-----:R-:W-:Y:S02]  /*12d0*/  IADD3 R19, R12, R232.reuse, R7 ;  /* 0x000000e80c137210 */ /* 0x081fe40007ffe007 */
[----:B------:R-:W-:Y:S01]  /*12e0*/  LOP3.LUT R7, R2, R231, RZ, 0x3c, !PT ;  /* 0x000000e702077212 */ /* 0x000fe200078e3cff */
[----:B------:R-:W-:Y:S01]  /*12f0*/  IMAD.IADD R2, R232, 0x1, R3 ;  /* 0x00000001e8027824 */ /* 0x000fe200078e0203 */
[----:B-1----:R-:W-:Y:S01]  /*1300*/  SHF.R.S32.HI R4, RZ, 0x4, R5 ;  /* 0x00000004ff047819 */ /* 0x002fe20000011405 */
[----:B------:R0:W-:Y:S01]  /*1310*/  STL [R1+0x54], R0 ;  /* 0x0000540001007387 */ /* 0x0001e20000100800 */
[----:B------:R-:W-:Y:S01]  /*1320*/  IMAD.IADD R3, R16, 0x1, R9 ;  /* 0x0000000110037824 */ /* 0x000fe200078e0209 */
[----:B------:R-:W-:Y:S02]  /*1330*/  SHF.R.S32.HI R10, RZ, 0x1, R10 ;  /* 0x00000001ff0a7819 */ /* 0x000fe4000001140a */
[----:B------:R-:W-:Y:S03]  /*1340*/  STL [R1+0x5c], R4 ;  /* 0x00005c0401007387 */ /* 0x000fe60000100800 */
[----:B------:R-:W-:Y:S01]  /*1350*/  IMAD.SHL.U32 R10, R10, 0x80, RZ ;  /* 0x000000800a0a7824 */ /* 0x000fe200078e00ff */
[----:B------:R1:W-:Y:S01]  /*1360*/  STL [R1+0x10], R2 ;  /* 0x0000100201007387 */ /* 0x0003e20000100800 */
[----:B0-----:R-:W-:-:S03]  /*1370*/  IADD3 R0, R16, R232, R7 ;  /* 0x000000e810007210 */ /* 0x001fc60007ffe007 */
[----:B------:R-:W-:Y:S02]  /*1380*/  LOP3.LUT R233, R10, 0x180, RZ, 0xc0, !PT ;  /* 0x000001800ae97812 */ /* 0x000fe400078ec0ff */
[----:B------:R0:W-:Y:S01]  /*1390*/  STL [R1+0x68], R0 ;  /* 0x0000680001007387 */ /* 0x0001e20000100800 */
[----:B-1----:R-:W-:-:S03]  /*13a0*/  IMAD.IADD R2, R16, 0x1, R19 ;  /* 0x0000000110027824 */ /* 0x002fc600078e0213 */
[----:B------:R1:W-:Y:S04]  /*13b0*/  STL [R1+0x64], R3 ;  /* 0x0000640301007387 */ /* 0x0003e80000100800 */
[----:B------:R1:W-:Y:S01]  /*13c0*/  STL [R1+0x60], R2 ;  /* 0x0000600201007387 */ /* 0x0003e20000100800 */
[----:B0-----:R-:W-:-:S05]  /*13d0*/  IMAD R0, R8, 0x8, R20 ;  /* 0x0000000808007824 */ /* 0x001fca00078e0214 */
[----:B------:R1:W-:Y:S02]  /*13e0*/  STL [R1+0x20], R0 ;  /* 0x0000200001007387 */ /* 0x0003e40000100800 */
.L_x_5484:
[----:B-12---:R-:W2:Y:S01]  /*13f0*/  LDL.LU R0, [R1+0xc] ;  /* 0x00000c0001007983 */ /* 0x006ea20000300800 */
[----:B0--3--:R-:W2:Y:S01]  /*1400*/  LDC.64 R2, c[0x0][0xc88] ;  /* 0x00032200ff027b82 */ /* 0x009ea20000000a00 */
        /* <DEDUP_REMOVED lines=13> */
[----:B------:R-:W-:Y:S04]  /*14e0*/  STL [R1+0x28], R0 ;  /* 0x0000280001007387 */ /* 0x000fe80000100800 */
[C---:B------:R-:W-:Y:S02]  /*14f0*/  @P1 LEA R4, P2, R0.reuse, UR4, 0x2 ;  /* 0x0000000400041c11 */ /* 0x040fe4000f8410ff */
[C---:B------:R-:W-:Y:S01]  /*1500*/  SHF.L.U32 R30, R0.reuse, 0x2, RZ ;  /* 0x00000002001e7819 */ /* 0x040fe200000006ff */
[----:B------:R0:W-:Y:S01]  /*1510*/  STL [R1+0x40], R6 ;  /* 0x0000400601007387 */ /* 0x0001e20000100800 */
[----:B------:R-:W-:-:S02]  /*1520*/  @P1 LEA.HI.X R5, R0, UR5, R6, 0x2, P2 ;  /* 0x0000000500051c11 */ /* 0x000fc400090f1406 */
[----:B------:R-:W-:Y:S02]  /*1530*/  ISETP.NE.U32.AND P2, PT, RZ, UR8, PT ;  /* 0x00000008ff007c0c */ /* 0x000fe4000bf45070 */
[----:B------:R-:W-:Y:S01]  /*1540*/  SHF.L.U64.HI R28, R0, 0x2, R6 ;  /* 0x00000002001c7819 */ /* 0x000fe20000010206 */
[----:B------:R1:W5:Y:S01]  /*1550*/  @P1 LDG.E R3, desc[UR54][R4.64] ;  /* 0x0000003604031981 */ /* 0x000362000c1e1900 */
[----:B------:R-:W-:Y:S01]  /*1560*/  ISETP.NE.AND.EX P2, PT, RZ, UR9, PT, P2 ;  /* 0x00000009ff007c0c */ /* 0x000fe2000bf45320 */
[----:B------:R-:W-:Y:S01]  /*1570*/  ULDC UR4, c[0x0][0x288] ;  /* 0x0000a20000047ab9 */ /* 0x000fe20000000800 */
[----:B------:R-:W-:Y:S01]  /*1580*/  IADD3 R8, P3, R30, UR6, RZ ;  /* 0x000000061e087c10 */ /* 0x000fe2000ff7e0ff */
[----:B------:R-:W-:Y:S01]  /*1590*/  IMAD.U32 R237, RZ, RZ, UR4 ;  /* 0x00000004ffed7e24 */ /* 0x000fe2000f8e00ff */
[----:B------:R-:W-:Y:S01]  /*15a0*/  ULDC.64 UR4, c[0x0][0x418] ;  /* 0x0001060000047ab9 */ /* 0x000fe20000000a00 */
[----:B------:R1:W-:Y:S01]  /*15b0*/  STL [R1+0x38], R30 ;  /* 0x0000381e01007387 */ /* 0x0003e20000100800 */
[----:B------:R-:W-:-:S07]  /*15c0*/  IADD3.X R9, R28, UR7, RZ, P3, !PT ;  /* 0x000000071c097c10 */ /* 0x000fce0009ffe4ff */
[----:B0-----:R-:W-:Y:S01]  /*15d0*/  @P2 IADD3 R6, P1, R30, UR8, RZ ;  /* 0x000000081e062c10 */ /* 0x001fe2000ff3e0ff */
[----:B------:R1:W5:Y:S03]  /*15e0*/  @P0 LDG.E R27, desc[UR54][R8.64] ;  /* 0x00000036081b0981 */ /* 0x000366000c1e1900 */
[----:B----4-:R-:W-:Y:S01]  /*15f0*/  @P2 IADD3.X R7, R28, UR9, RZ, P1, !PT ;  /* 0x000000091c072c10 */ /* 0x010fe20008ffe4ff */
[----:B------:R-:W-:Y:S01]  /*1600*/  UISETP.NE.U32.AND UP0, UPT, UR4, URZ, UPT ;  /* 0x0000003f0400728c */ /* 0x000fe2000bf05070 */
[----:B------:R1:W-:Y:S02]  /*1610*/  STL [R1+0x3c], R28 ;  /* 0x00003c1c01007387 */ /* 0x0003e40000100800 */
[----:B------:R-:W-:Y:S02]  /*1620*/  ULDC UR4, c[0x0][0x424] ;  /* 0x0001090000047ab9 */ /* 0x000fe40000000800 */
        /* <DEDUP_REMOVED lines=18> */
[----:B--2---:R-:W-:-:S07]  /*1750*/  IADD3 R237, -R237, R0, RZ ;  /* 0x00000000eded7210 */ /* 0x004fce0007ffe1ff */
.L_x_5282:
        /* <DEDUP_REMOVED lines=10> */
.L_x_5283:
[----:B------:R-:W-:Y:S05]  /*1800*/  @!P0 BRA `(.L_x_5284) ;  /* 0x00000000000c8947 */ /* 0x000fea0003800000 */
[----:B------:R-:W2:Y:S04]  /*1810*/  LDG.E R5, desc[UR54][R8.64] ;  /* 0x0000003608057981 */ /* 0x000ea8000c1e1900 */
[----:B------:R-:W2:Y:S02]  /*1820*/  LDG.E R26, desc[UR54][R8.64+0x4] ;  /* 0x00000436081a7981 */ /* 0x000ea4000c1e1900 */
[----:B--2---:R-:W-:-:S07]  /*1830*/  IMAD.IADD R26, R26, 0x1, -R5 ;  /* 0x000000011a1a7824 */ /* 0x004fce00078e0a05 */
.L_x_5284:
[----:B------:R-:W-:Y:S01]  /*1840*/  ULDC.64 UR4, c[0x0][0xa10] ;  /* 0x0002840000047ab9 */ /* 0x000fe20000000a00 */
[----:B------:R-:W2:Y:S01]  /*1850*/  LDL.LU R10, [R1+0x4] ;  /* 0x00000400010a7983 */ /* 0x000ea20000300800 */
[----:B------:R-:W-:Y:S01]  /*1860*/  ISETP.NE.U32.AND P0, PT, RZ, UR4, PT ;  /* 0x00000004ff007c0c */ /* 0x000fe2000bf05070 */
[----:B------:R-:W3:Y:S03]  /*1870*/  LDC R8, c[0x0][0x448] ;  /* 0x00011200ff087b82 */ /* 0x000ee60000000800 */
[----:B------:R-:W-:Y:S01]  /*1880*/  ISETP.NE.AND.EX P0, PT, RZ, UR5, PT, P0 ;  /* 0x00000005ff007c0c */ /* 0x000fe2000bf05300 */
[----:B------:R-:W-:-:S12]  /*1890*/  ULDC.64 UR4, c[0x0][0xa30] ;  /* 0x00028c0000047ab9 */ /* 0x000fd80000000a00 */
[----:B-1----:R-:W1:Y:S02]  /*18a0*/  @P0 LDC.64 R4, c[0x0][0xa10] ;  /* 0x00028400ff040b82 */ /* 0x002e640000000a00 */
[----:B-1----:R-:W-:-:S05]  /*18b0*/  @P0 IMAD.WIDE R4, R25, 0x4, R4 ;  /* 0x0000000419040825 */ /* 0x002fca00078e0204 */
[----:B------:R-:W4:Y:S04]  /*18c0*/  @P0 LDG.E R0, desc[UR54][R4.64] ;  /* 0x0000003604000981 */ /* 0x000f28000c1e1900 */
[----:B------:R1:W4:Y:S01]  /*18d0*/  @P0 LDG.E R9, desc[UR54][R4.64+0x4] ;  /* 0x0000043604090981 */ /* 0x000322000c1e1900 */
[----:B------:R-:W-:Y:S01]  /*18e0*/  ISETP.NE.U32.AND P1, PT, RZ, UR4, PT ;  /* 0x00000004ff007c0c */ /* 0x000fe2000bf25070 */
[----:B-----5:R-:W-:-:S03]  /*18f0*/  IMAD.MOV.U32 R145, RZ, RZ, R26 ;  /* 0x000000ffff917224 */ /* 0x020fc600078e001a */
[----:B------:R-:W-:-:S13]  /*1900*/  ISETP.NE.AND.EX P1, PT, RZ, UR5, PT, P1 ;  /* 0x00000005ff007c0c */ /* 0x000fda000bf25310 */
[----:B------:R-:W-:-:S04]  /*1910*/  @P1 IADD3 R6, P2, R30, UR4, RZ ;  /* 0x000000041e061c10 */ /* 0x000fc8000ff5e0ff */
[----:B------:R-:W-:-:S05]  /*1920*/  @P1 IADD3.X R7, R28, UR5, RZ, P2, !PT ;  /* 0x000000051c071c10 */ /* 0x000fca00097fe4ff */
[----:B------:R0:W5:Y:S01]  /*1930*/  @P1 LDG.E R145, desc[UR54][R6.64] ;  /* 0x0000003606911981 */ /* 0x000162000c1e1900 */
[----:B---3--:R-:W-:-:S13]  /*1940*/  ISETP.NE.AND P1, PT, R8, 0x1, PT ;  /* 0x000000010800780c */ /* 0x008fda0003f25270 */
[----:B------:R-:W3:Y:S08]  /*1950*/  @P1 LDC R11, c[0x0][0x44c] ;  /* 0x00011300ff0b1b82 */ /* 0x000ef00000000800 */
[----:B-1----:R-:W1:Y:S01]  /*1960*/  @P1 LDC R5, c[0x0][0x450] ;  /* 0x00011400ff051b82 */ /* 0x002e620000000800 */
[----:B--2---:R-:W-:-:S04]  /*1970*/  IMAD.SHL.U32 R235, R10, 0x80, RZ ;  /* 0x000000800aeb7824 */ /* 0x004fc800078e00ff */
[----:B------:R-:W-:Y:S02]  /*1980*/  VIADD R4, R235, 0x7f ;  /* 0x0000007feb047836 */ /* 0x000fe40000000000 */
[----:B----4-:R-:W-:Y:S02]  /*1990*/  @P0 IMAD.IADD R2, R9, 0x1, -R0 ;  /* 0x0000000109020824 */ /* 0x010fe400078e0a00 */
[----:B------:R-:W-:Y:S02]  /*19a0*/  IMAD.IADD R9, R26, 0x1, -R3 ;  /* 0x000000011a097824 */ /* 0x000fe400078e0a03 */
[----:B---3--:R-:W-:-:S03]  /*19b0*/  @P1 IMAD.HI.U32 R0, R4, R11, RZ ;  /* 0x0000000b04001227 */ /* 0x008fc600078e00ff */
[----:B0-----:R-:W-:Y:S01]  /*19c0*/  IADD3 R6, R9, R2, RZ ;  /* 0x0000000209067210 */ /* 0x001fe20007ffe0ff */
[----:B------:R-:W-:Y:S01]  /*19d0*/  IMAD.MOV R126, RZ, RZ, -R9 ;  /* 0x000000ffff7e7224 */ /* 0x000fe200078e0a09 */
[----:B-1----:R-:W-:Y:S02]  /*19e0*/  @P1 SHF.R.U32.HI R4, RZ, R5, R0 ;  /* 0x00000005ff041219 */ /* 0x002fe40000011600 */
[C---:B------:R-:W-:Y:S01]  /*19f0*/  IADD3 R158, R6.reuse, 0xa0, -R237 ;  /* 0x000000a0069e7810 */ /* 0x040fe20007ffe8ed */
[----:B------:R-:W-:Y:S01]  /*1a00*/  VIADD R0, R6, 0x9f ;  /* 0x0000009f06007836 */ /* 0x000fe20000000000 */
[----:B------:R-:W-:Y:S01]  /*1a10*/  VIMNMX R126, RZ, R126, !PT ;  /* 0x0000007eff7e7248 */ /* 0x000fe20007fe0100 */
[----:B------:R0:W-:Y:S02]  /*1a20*/  STL [R1], R6 ;  /* 0x0000000601007387 */ /* 0x0001e40000100800 */
[----:B------:R-:W-:Y:S02]  /*1a30*/  IMAD.IADD R4, R158, 0x1, R4 ;  /* 0x000000019e047824 */ /* 0x000fe400078e0204 */
[----:B------:R-:W-:-:S04]  /*1a40*/  IMAD.HI R0, R0, 0x66666667, RZ ;  /* 0x6666666700007827 */ /* 0x000fc800078e02ff */
[----:B------:R-:W-:Y:S01]  /*1a50*/  IMAD.HI R4, R4, 0x66666667, RZ ;  /* 0x6666666704047827 */ /* 0x000fe200078e02ff */
[----:B------:R-:W-:-:S04]  /*1a60*/  SHF.R.U32.HI R159, RZ, 0x1f, R0 ;  /* 0x0000001fff9f7819 */ /* 0x000fc80000011600 */
[----:B------:R-:W-:Y:S02]  /*1a70*/  SHF.R.U32.HI R3, RZ, 0x1f, R4 ;  /* 0x0000001fff037819 */ /* 0x000fe40000011604 */
[----:B------:R-:W-:Y:S02]  /*1a80*/  LEA.HI.SX32 R159, R0, R159, 0x1a ;  /* 0x0000009f009f7211 */ /* 0x000fe400078fd2ff */
[----:B------:R-:W-:-:S04]  /*1a90*/  LEA.HI.SX32 R4, R4, R3, 0x1a ;  /* 0x0000000304047211 */ /* 0x000fc800078fd2ff */
[----:B------:R-:W-:-:S05]  /*1aa0*/  VIMNMX R4, R159, R4, PT ;  /* 0x000000049f047248 */ /* 0x000fca0003fe0100 */
        /* <DEDUP_REMOVED lines=33> */
.L_x_5287:
[----:B------:R-:W-:Y:S05]  /*1cc0*/  BSYNC B6 ;  /* 0x0000000000067941 */ /* 0x000fea0003800000 */
.L_x_5286:
        /* <DEDUP_REMOVED lines=20> */
.L_x_5289:
[----:B------:R-:W-:Y:S05]  /*1e10*/  BSYNC B6 ;  /* 0x0000000000067941 */ /* 0x000fea0003800000 */
.L_x_5288:
[----:B------:R-:W-:Y:S01]  /*1e20*/  ULDC.64 UR4, c[0x0][0x9f8] ;  /* 0x00027e0000047ab9 */ /* 0x000fe20000000a00 */
[----:B------:R-:W-:Y:S01]  /*1e30*/  IMAD.IADD R123, R27, 0x1, R26 ;  /* 0x000000011b7b7824 */ /* 0x000fe200078e021a */
[----:B------:R-:W-:Y:S01]  /*1e40*/  ISETP.NE.U32.AND P0, PT, RZ, UR4, PT ;  /* 0x00000004ff007c0c */ /* 0x000fe2000bf05070 */
[----:B------:R-:W2:Y:S01]  /*1e50*/  LDL R26, [R1+0x18] ;  /* 0x00001800011a7983 */ /* 0x000ea20000100800 */
[----:B------:R-:W0:Y:S01]  /*1e60*/  LDC.64 R116, c[0x0][0x300] ;  /* 0x0000c000ff747b82 */ /* 0x000e220000000a00 */
[----:B------:R-:W-:Y:S01]  /*1e70*/  SHF.R.S32.HI R8, RZ, 0x1f, R29 ;  /* 0x0000001fff087819 */ /* 0x000fe2000001141d */
[----:B------:R-:W-:Y:S01]  /*1e80*/  ULDC.64 UR6, c[0x0][0xa08] ;  /* 0x0002820000067ab9 */ /* 0x000fe20000000a00 */
[----:B------:R-:W-:Y:S01]  /*1e90*/  ISETP.NE.AND.EX P0, PT, RZ, UR5, PT, P0 ;  /* 0x00000005ff007c0c */ /* 0x000fe2000bf05300 */
[----:B------:R-:W3:Y:S01]  /*1ea0*/  LDL.LU R32, [R1+0x14] ;  /* 0x0000140001207983 */ /* 0x000ee20000300800 */
[----:B------:R-:W1:Y:S03]  /*1eb0*/  S2R R20, SR_TID.X ;  /* 0x0000000000147919 */ /* 0x000e660000002100 */
[----:B------:R-:W4:Y:S08]  /*1ec0*/  LDC.64 R110, c[0x0][0x3f8] ;  /* 0x0000fe00ff6e7b82 */ /* 0x000f300000000a00 */
[----:B------:R-:W-:Y:S01]  /*1ed0*/  @P0 IADD3 R4, P1, R30, UR4, RZ ;  /* 0x000000041e040c10 */ /* 0x000fe2000ff3e0ff */
[----:B------:R-:W4:Y:S03]  /*1ee0*/  LDC.64 R104, c[0x0][0x408] ;  /* 0x00010200ff687b82 */ /* 0x000f260000000a00 */
[----:B------:R-:W-:Y:S01]  /*1ef0*/  @P0 IADD3.X R5, R28, UR5, RZ, P1, !PT ;  /* 0x000000051c050c10 */ /* 0x000fe20008ffe4ff */
[----:B------:R-:W-:-:S04]  /*1f00*/  ULDC.64 UR4, c[0x0][0x308] ;  /* 0x0000c20000047ab9 */ /* 0x000fc80000000a00 */
[----:B------:R1:W2:Y:S01]  /*1f10*/  @P0 LDG.E R25, desc[UR54][R4.64] ;  /* 0x0000003604190981 */ /* 0x0002a2000c1e1900 */
[----:B------:R-:W-:Y:S01]  /*1f20*/  SHF.R.S32.HI R33, RZ, 0x1f, R123 ;  /* 0x0000001fff217819 */ /* 0x000fe2000001147b */
[-C--:B0-----:R-:W-:Y:S01]  /*1f30*/  IMAD.WIDE.U32 R6, R123, R116.reuse, RZ ;  /* 0x000000747b067225 */ /* 0x081fe200078e00ff */
[----:B------:R-:W-:Y:S01]  /*1f40*/  ISETP.NE.U32.AND P0, PT, RZ, UR6, PT ;  /* 0x00000006ff007c0c */ /* 0x000fe2000bf05070 */
[----:B------:R-:W0:Y:S01]  /*1f50*/  LDC R103, c[0x0][0x3f4] ;  /* 0x0000fd00ff677b82 */ /* 0x000e220000000800 */
[----:B------:R-:W-:Y:S01]  /*1f60*/  SHF.R.S32.HI R19, RZ, 0x1f, R18 ;  /* 0x0000001fff137819 */ /* 0x000fe20000011412 */
[----:B------:R-:W-:Y:S01]  /*1f70*/  IMAD R0, R33, R116, RZ ;  /* 0x0000007421007224 */ /* 0x000fe200078e02ff */
[----:B------:R-:W-:Y:S02]  /*1f80*/  ISETP.NE.AND.EX P0, PT, RZ, UR7, PT, P0 ;  /* 0x00000007ff007c0c */ /* 0x000fe4000bf05300 */
[----:B------:R-:W-:Y:S01]  /*1f90*/  SHF.R.S32.HI R28, RZ, 0x1f, R220 ;  /* 0x0000001fff1c7819 */ /* 0x000fe200000114dc */
[----:B------:R-:W-:-:S02]  /*1fa0*/  IMAD R3, R123, R117, R0 ;  /* 0x000000757b037224 */ /* 0x000fc400078e0200 */
[----:B------:R-:W-:Y:S02]  /*1fb0*/  IMAD R0, R8, UR4, RZ ;  /* 0x0000000408007c24 */ /* 0x000fe4000f8e02ff */
[----:B------:R-:W-:Y:S01]  /*1fc0*/  IMAD.IADD R7, R7, 0x1, R3 ;  /* 0x0000000107077824 */ /* 0x000fe200078e0203 */
[----:B-1----:R-:W-:Y:S01]  /*1fd0*/  SHF.R.U32.HI R30, RZ, 0x7, R20 ;  /* 0x00000007ff1e7819 */ /* 0x002fe20000011614 */
[C---:B------:R-:W-:Y:S02]  /*1fe0*/  IMAD R3, R29.reuse, UR5, R0 ;  /* 0x000000051d037c24 */ /* 0x040fe4000f8e0200 */
[----:B------:R-:W-:Y:S01]  /*1ff0*/  IMAD.WIDE.U32 R4, R29, UR4, R6 ;  /* 0x000000041d047c25 */ /* 0x000fe2000f8e0006 */
[----:B------:R-:W-:Y:S01]  /*2000*/  ISETP.NE.AND P6, PT, R30, 0x1, PT ;  /* 0x000000011e00780c */ /* 0x000fe20003fc5270 */
[----:B------:R-:W-:-:S03]  /*2010*/  ULDC.64 UR4, c[0x0][0x310] ;  /* 0x0000c40000047ab9 */ /* 0x000fc60000000a00 */
[----:B------:R-:W-:Y:S01]  /*2020*/  IADD3 R5, R5, R3, RZ ;  /* 0x0000000305057210 */ /* 0x000fe20007ffe0ff */
[----:B------:R-:W-:-:S04]  /*2030*/  IMAD R3, R28, R116, RZ ;  /* 0x000000741c037224 */ /* 0x000fc800078e02ff */
[----:B------:R-:W-:Y:S02]  /*2040*/  IMAD R11, R220, R117, R3 ;  /* 0x00000075dc0b7224 */ /* 0x000fe400078e0203 */
[----:B----4-:R-:W-:-:S04]  /*2050*/  IMAD R10, R28, R110, RZ ;  /* 0x0000006e1c0a7224 */ /* 0x010fc800078e02ff */
[C---:B------:R-:W-:Y:S01]  /*2060*/  IMAD R13, R220.reuse, R111, R10 ;  /* 0x0000006fdc0d7224 */ /* 0x040fe200078e020a */
[----:B------:R-:W-:Y:S01]  /*2070*/  SHF.R.S32.HI R23, RZ, 0x1f, R22 ;  /* 0x0000001fff177819 */ /* 0x000fe20000011416 */
[----:B------:R-:W-:-:S04]  /*2080*/  IMAD.WIDE.U32 R112, R220, R110, R18 ;  /* 0x0000006edc707225 */ /* 0x000fc800078e0012 */
[----:B------:R-:W-:-:S04]  /*2090*/  IMAD.WIDE.U32 R114, R220, R110, R22 ;  /* 0x0000006edc727225 */ /* 0x000fc800078e0016 */
[----:B------:R-:W-:Y:S02]  /*20a0*/  IMAD.IADD R115, R115, 0x1, R13 ;  /* 0x0000000173737824 */ /* 0x000fe400078e020d */
[----:B------:R-:W-:Y:S02]  /*20b0*/  IMAD.IADD R113, R13, 0x1, R113 ;  /* 0x000000010d717824 */ /* 0x000fe400078e0271 */
[----:B------:R-:W-:-:S04]  /*20c0*/  IMAD.WIDE.U32 R108, R220, R104, R22 ;  /* 0x00000068dc6c7225 */ /* 0x000fc800078e0016 */
[----:B------:R-:W-:Y:S01]  /*20d0*/  IMAD.WIDE.U32 R106, R220, R104, R18 ;  /* 0x00000068dc6a7225 */ /* 0x000fe200078e0012 */
[----:B------:R-:W-:-:S03]  /*20e0*/  SHF.L.U64.HI R130, R116, 0x7, R117 ;  /* 0x0000000774827819 */ /* 0x000fc60000010275 */
[----:B-----5:R-:W-:-:S04]  /*20f0*/  IMAD.WIDE.U32 R114, R145, R110, R114 ;  /* 0x0000006e91727225 */ /* 0x020fc800078e0072 */
[----:B------:R-:W-:-:S04]  /*2100*/  IMAD.WIDE.U32 R112, R145, R110, R112 ;  /* 0x0000006e91707225 */ /* 0x000fc800078e0070 */
[----:B------:R-:W-:Y:S02]  /*2110*/  VIADD R157, R30, 0x8 ;  /* 0x000000081e9d7836 */ /* 0x000fe40000000000 */
[----:B------:R-:W-:Y:S02]  /*2120*/  IMAD R127, R117, 0xa0, RZ ;  /* 0x000000a0757f7824 */ /* 0x000fe400078e02ff */
[----:B------:R-:W-:Y:S02]  /*2130*/  IMAD.SHL.U32 R131, R116, 0x80, RZ ;  /* 0x0000008074837824 */ /* 0x000fe400078e00ff */
[----:B------:R-:W-:Y:S01]  /*2140*/  IMAD R129, R105, 0xa0, RZ ;  /* 0x000000a069817824 */ /* 0x000fe200078e02ff */
[----:B--2---:R-:W-:Y:S02]  /*2150*/  SHF.R.S32.HI R0, RZ, 0x1f, R25 ;  /* 0x0000001fff007819 */ /* 0x004fe40000011419 */
[----:B------:R-:W-:Y:S02]  /*2160*/  SEL R15, R25, RZ, !P0 ;  /* 0x000000ff190f7207 */ /* 0x000fe40004000000 */
        /* <DEDUP_REMOVED lines=16> */
[----:B------:R-:W-:Y:S01]  /*2270*/  IMAD.MOV.U32 R118, RZ, RZ, R6 ;  /* 0x000000ffff767224 */ /* 0x000fe200078e0006 */
[----:B------:R-:W-:Y:S01]  /*2280*/  IADD3 R3, P2, R120, R4, RZ ;  /* 0x0000000478037210 */ /* 0x000fe20007f5e0ff */
[----:B------:R-:W-:Y:S01]  /*2290*/  IMAD.IADD R119, R7, 0x1, R119 ;  /* 0x0000000107777824 */ /* 0x000fe200078e0277 */
[----:B------:R-:W-:Y:S01]  /*22a0*/  SEL R7, RZ, 0x1, P0 ;  /* 0x00000001ff077807 */ /* 0x000fe20000000000 */
[----:B------:R-:W-:Y:S01]  /*22b0*/  IMAD.SHL.U32 R8, R8, 0x2, RZ ;  /* 0x0000000208087824 */ /* 0x000fe200078e00ff */
[----:B------:R-:W-:Y:S01]  /*22c0*/  ULDC.64 UR6, c[0x0][0x338] ;  /* 0x0000ce0000067ab9 */ /* 0x000fe20000000a00 */
[----:B------:R-:W-:Y:S02]  /*22d0*/  IMAD.IADD R4, R121, 0x1, R9 ;  /* 0x0000000179047824 */ /* 0x000fe400078e0209 */
[----:B------:R-:W-:Y:S01]  /*22e0*/  VIADD R6, R18, 0x40 ;  /* 0x0000004012067836 */ /* 0x000fe20000000000 */
[----:B------:R-:W-:-:S02]  /*22f0*/  LOP3.LUT R9, R8, 0x2, R7, 0xe2, !PT ;  /* 0x0000000208097812 */ /* 0x000fc400078ee207 */
[C---:B------:R-:W-:Y:S01]  /*2300*/  IADD3 R7, R18.reuse, 0x60, RZ ;  /* 0x0000006012077810 */ /* 0x040fe20007ffe0ff */
[----:B------:R-:W-:Y:S01]  /*2310*/  VIADD R8, R18, 0x80 ;  /* 0x0000008012087836 */ /* 0x000fe20000000000 */
[----:B------:R-:W-:Y:S02]  /*2320*/  ISETP.GE.AND P0, PT, R6, UR4, PT ;  /* 0x0000000406007c0c */ /* 0x000fe4000bf06270 */
[----:B------:R-:W-:Y:S02]  /*2330*/  ISETP.GE.AND P1, PT, R7, UR4, PT ;  /* 0x0000000407007c0c */ /* 0x000fe4000bf26270 */
[----:B------:R-:W-:Y:S02]  /*2340*/  IADD3.X R5, R4, R5, R11, P2, !PT ;  /* 0x0000000504057210 */ /* 0x000fe400017fe40b */
[----:B------:R-:W-:Y:S02]  /*2350*/  SEL R10, RZ, 0x4, P0 ;  /* 0x00000004ff0a7807 */ /* 0x000fe40000000000 */
[----:B------:R-:W-:-:S02]  /*2360*/  SEL R11, RZ, 0x8, P1 ;  /* 0x00000008ff0b7807 */ /* 0x000fc40000800000 */
[----:B------:R-:W-:Y:S02]  /*2370*/  ISETP.GE.AND P0, PT, R8, UR4, PT ;  /* 0x0000000408007c0c */ /* 0x000fe4000bf06270 */
[----:B------:R-:W-:Y:S02]  /*2380*/  LOP3.LUT R9, R11, R9, R10, 0xfe, !PT ;  /* 0x000000090b097212 */ /* 0x000fe400078efe0a */
[----:B------:R-:W-:Y:S02]  /*2390*/  SEL R10, RZ, 0x10, P0 ;  /* 0x00000010ff0a7807 */ /* 0x000fe40000000000 */
[-C--:B0-----:R-:W-:Y:S02]  /*23a0*/  ISETP.GE.AND P0, PT, R18, R103.reuse, PT ;  /* 0x000000671200720c */ /* 0x081fe40003f06270 */
[----:B------:R-:W-:Y:S01]  /*23b0*/  LOP3.LUT R37, R9, R10, RZ, 0xfc, !PT ;  /* 0x0000000a09257212 */ /* 0x000fe200078efcff */
[----:B------:R-:W-:Y:S01]  /*23c0*/  IMAD R9, R28, R104, RZ ;  /* 0x000000681c097224 */ /* 0x000fe200078e02ff */
[----:B------:R-:W-:Y:S01]  /*23d0*/  ISETP.GE.AND P1, PT, R0, R103, PT ;  /* 0x000000670000720c */ /* 0x000fe20003f26270 */
[----:B------:R-:W-:-:S02]  /*23e0*/  IMAD R11, R12, UR6, RZ ;  /* 0x000000060c0b7c24 */ /* 0x000fc4000f8e02ff */
[----:B------:R-:W-:Y:S01]  /*23f0*/  IMAD R13, R220, R105, R9 ;  /* 0x00000069dc0d7224 */ /* 0x000fe200078e0209 */
[----:B------:R-:W-:Y:S01]  /*2400*/  SEL R9, R103, RZ, P0 ;  /* 0x000000ff67097207 */ /* 0x000fe20000000000 */
[----:B------:R-:W-:Y:S01]  /*2410*/  IMAD R35, R15, UR7, R11 ;  /* 0x000000070f237c24 */ /* 0x000fe2000f8e020b */
[----:B------:R-:W-:-:S03]  /*2420*/  SEL R11, R103, RZ, P1 ;  /* 0x000000ff670b7207 */ /* 0x000fc60000800000 */
[----:B------:R-:W-:Y:S01]  /*2430*/  IMAD.IADD R9, R18, 0x1, R9 ;  /* 0x0000000112097824 */ /* 0x000fe200078e0209 */
[----:B------:R-:W-:Y:S02]  /*2440*/  ISETP.GE.AND P3, PT, R6, R103, PT ;  /* 0x000000670600720c */ /* 0x000fe40003f66270 */
[----:B------:R-:W-:Y:S01]  /*2450*/  IADD3 R11, R0, R11, RZ ;  /* 0x0000000b000b7210 */ /* 0x000fe20007ffe0ff */
[----:B------:R-:W-:Y:S01]  /*2460*/  IMAD.IADD R109, R109, 0x1, R13 ;  /* 0x000000016d6d7824 */ /* 0x000fe200078e020d */
[----:B------:R-:W-:Y:S01]  /*2470*/  SHF.R.S32.HI R10, RZ, 0x1f, R9 ;  /* 0x0000001fff0a7819 */ /* 0x000fe20000011409 */
[----:B------:R-:W-:Y:S01]  /*2480*/  IMAD.IADD R107, R13, 0x1, R107 ;  /* 0x000000010d6b7824 */ /* 0x000fe200078e026b */
[----:B------:R-:W-:Y:S02]  /*2490*/  SEL R13, R103, RZ, P3 ;  /* 0x000000ff670d7207 */ /* 0x000fe40001800000 */
[----:B------:R-:W-:Y:S02]  /*24a0*/  SHF.R.S32.HI R12, RZ, 0x1f, R11 ;  /* 0x0000001fff0c7819 */ /* 0x000fe4000001140b */
[----:B------:R-:W-:-:S02]  /*24b0*/  LEA.HI R27, R10, R9, RZ, 0x4 ;  /* 0x000000090a1b7211 */ /* 0x000fc400078f20ff */
[----:B------:R-:W-:Y:S01]  /*24c0*/  LEA.HI R10, R10, R9, RZ, 0x6 ;  /* 0x000000090a0a7211 */ /* 0x000fe200078f30ff */
[----:B------:R-:W-:Y:S01]  /*24d0*/  IMAD.IADD R20, R6, 0x1, R13 ;  /* 0x0000000106147824 */ /* 0x000fe200078e020d */
[CC--:B------:R-:W-:Y:S02]  /*24e0*/  LEA.HI R29, R12.reuse, R11.reuse, RZ, 0x4 ;  /* 0x0000000b0c1d7211 */ /* 0x0c0fe400078f20ff */
[----:B------:R-:W-:Y:S02]  /*24f0*/  LEA.HI R12, R12, R11, RZ, 0x6 ;  /* 0x0000000b0c0c7211 */ /* 0x000fe400078f30ff */
[----:B------:R-:W-:Y:S02]  /*2500*/  SHF.R.S32.HI R11, RZ, 0x6, R10 ;  /* 0x00000006ff0b7819 */ /* 0x000fe4000001140a */
[----:B------:R-:W-:Y:S02]  /*2510*/  SHF.R.S32.HI R13, RZ, 0x6, R12 ;  /* 0x00000006ff0d7819 */ /* 0x000fe4000001140c */
[----:B------:R-:W-:-:S02]  /*2520*/  LOP3.LUT R10, R230, 0x30, R27, 0xf8, !PT ;  /* 0x00000030e60a7812 */ /* 0x000fc400078ef81b */
[----:B------:R-:W-:Y:S02]  /*2530*/  SHF.R.S32.HI R21, RZ, 0x1f, R20 ;  /* 0x0000001fff157819 */ /* 0x000fe40000011414 */
[----:B------:R-:W-:Y:S01]  /*2540*/  LOP3.LUT R12, R230, 0x30, R29, 0xf8, !PT ;  /* 0x00000030e60c7812 */ /* 0x000fe200078ef81d */
[C---:B------:R-:W-:Y:S02]  /*2550*/  IMAD R144, R11.reuse, 0x2800, R232 ;  /* 0x000028000b907824 */ /* 0x040fe400078e02e8 */
[----:B------:R-:W-:Y:S01]  /*2560*/  IMAD R142, R11, 0x2800, R234 ;  /* 0x000028000b8e7824 */ /* 0x000fe200078e02ea */
[-C--:B------:R-:W-:Y:S01]  /*2570*/  LOP3.LUT R11, R10, R231.reuse, RZ, 0x3c, !PT ;  /* 0x000000e70a0b7212 */ /* 0x080fe200078e3cff */
[----:B------:R-:W-:Y:S01]  /*2580*/  IMAD R143, R13, 0x2800, R232 ;  /* 0x000028000d8f7824 */ /* 0x000fe200078e02e8 */
[----:B------:R-:W-:Y:S02]  /*2590*/  LEA.HI R31, R21, R20, RZ, 0x4 ;  /* 0x00000014151f7211 */ /* 0x000fe400078f20ff */
[----:B------:R-:W-:-:S02]  /*25a0*/  LOP3.LUT R12, R12, R231, RZ, 0x3c, !PT ;  /* 0x000000e70c0c7212 */ /* 0x000fc400078e3cff */
[----:B------:R-:W-:Y:S02]  /*25b0*/  LEA.HI R20, R21, R20, RZ, 0x6 ;  /* 0x0000001415147211 */ /* 0x000fe400078f30ff */
[----:B------:R-:W-:Y:S02]  /*25c0*/  SHF.R.U32.HI R9, RZ, 0x3, R233 ;  /* 0x00000003ff097819 */ /* 0x000fe400000116e9 */
[----:B------:R-:W-:Y:S01]  /*25d0*/  LOP3.LUT R14, R233, 0x30, R27, 0xf8, !PT ;  /* 0x00000030e90e7812 */ /* 0x000fe200078ef81b */
[----:B------:R-:W-:Y:S01]  /*25e0*/  IMAD.IADD R144, R144, 0x1, R11 ;  /* 0x0000000190907824 */ /* 0x000fe200078e020b */
[----:B------:R-:W-:Y:S01]  /*25f0*/  SHF.R.S32.HI R11, RZ, 0x6, R20 ;  /* 0x00000006ff0b7819 */ /* 0x000fe20000011414 */
[----:B------:R-:W-:Y:S01]  /*2600*/  IMAD.WIDE.U32 R118, R15, UR6, R118 ;  /* 0x000000060f767c25 */ /* 0x000fe2000f8e0076 */
[----:B------:R-:W-:-:S03]  /*2610*/  LOP3.LUT R15, R14, R9, RZ, 0x3c, !PT ;  /* 0x000000090e0f7212 */ /* 0x000fc600078e3cff */
[----:B------:R-:W-:Y:S01]  /*2620*/  IMAD.IADD R143, R143, 0x1, R12 ;  /* 0x000000018f8f7824 */ /* 0x000fe200078e020c */
[C---:B------:R-:W-:Y:S02]  /*2630*/  LOP3.LUT R12, R233.reuse, 0x30, R29, 0xf8, !PT ;  /* 0x00000030e90c7812 */ /* 0x040fe400078ef81d */
[--C-:B------:R-:W-:Y:S01]  /*2640*/  LOP3.LUT R14, R233, 0x30, R31.reuse, 0xf8, !PT ;  /* 0x00000030e90e7812 */ /* 0x100fe200078ef81f */
[--C-:B------:R-:W-:Y:S01]  /*2650*/  IMAD R140, R13, 0x2800, R234.reuse ;  /* 0x000028000d8c7824 */ /* 0x100fe200078e02ea */
[----:B---3--:R-:W-:Y:S01]  /*2660*/  LOP3.LUT R32, R32, 0xfffffffe, RZ, 0xc0, !PT ;  /* 0xfffffffe20207812 */ /* 0x008fe200078ec0ff */
[C---:B------:R-:W-:Y:S01]  /*2670*/  IMAD R133, R11.reuse, 0x2800, R234 ;  /* 0x000028000b857824 */ /* 0x040fe200078e02ea */
[-C--:B------:R-:W-:Y:S02]  /*2680*/  LOP3.LUT R13, R12, R9.reuse, RZ, 0x3c, !PT ;  /* 0x000000090c0d7212 */ /* 0x080fe400078e3cff */
[----:B------:R-:W-:Y:S02]  /*2690*/  LOP3.LUT R10, R230, 0x30, R31, 0xf8, !PT ;  /* 0x00000030e60a7812 */ /* 0x000fe400078ef81f */
[----:B------:R-:W-:Y:S01]  /*26a0*/  LOP3.LUT R14, R14, R9, RZ, 0x3c, !PT ;  /* 0x000000090e0e7212 */ /* 0x000fe200078e3cff */
[----:B------:R-:W-:Y:S01]  /*26b0*/  IMAD.IADD R140, R140, 0x1, R13 ;  /* 0x000000018c8c7824 */ /* 0x000fe200078e020d */
[----:B------:R-:W-:Y:S01]  /*26c0*/  @P3 LOP3.LUT R32, R32, 0x1, RZ, 0xfc, !PT ;  /* 0x0000000120203812 */ /* 0x000fe200078efcff */
[----:B------:R-:W-:Y:S01]  /*26d0*/  IMAD R141, R11, 0x2800, R232 ;  /* 0x000028000b8d7824 */ /* 0x000fe200078e02e8 */
[----:B------:R-:W-:-:S02]  /*26e0*/  LOP3.LUT R10, R10, R231, RZ, 0x3c, !PT ;  /* 0x000000e70a0a7212 */ /* 0x000fc400078e3cff */
[----:B------:R-:W-:Y:S01]  /*26f0*/  IADD3 R133, R133, R14, RZ ;  /* 0x0000000e85857210 */ /* 0x000fe20007ffe0ff */
[----:B------:R-:W-:Y:S01]  /*2700*/  VIADD R14, R18, 0xa0 ;  /* 0x000000a0120e7836 */ /* 0x000fe20000000000 */
[----:B------:R-:W-:Y:S02]  /*2710*/  LOP3.LUT P3, RZ, R26, 0x2, RZ, 0xc0, !PT ;  /* 0x000000021aff7812 */ /* 0x000fe4000786c0ff */
[----:B------:R-:W-:Y:S02]  /*2720*/  IADD3 R122, P2, R220, R123, RZ ;  /* 0x0000007bdc7a7210 */ /* 0x000fe40007f5e0ff */
[----:B------:R-:W-:Y:S01]  /*2730*/  SHF.R.S32.HI R13, RZ, 0x1f, R145 ;  /* 0x0000001fff0d7819 */ /* 0x000fe20000011491 */
[----:B------:R-:W-:Y:S02]  /*2740*/  IMAD.IADD R141, R141, 0x1, R10 ;  /* 0x000000018d8d7824 */ /* 0x000fe400078e020a */
[----:B------:R-:W-:Y:S01]  /*2750*/  IMAD.X R123, R28, 0x1, R33, P2 ;  /* 0x000000011c7b7824 */ /* 0x000fe200010e0621 */
[----:B------:R-:W-:Y:S01]  /*2760*/  ISETP.GE.AND P2, PT, R14, UR4, PT ;  /* 0x000000040e007c0c */ /* 0x000fe2000bf46270 */
[C---:B------:R-:W-:Y:S01]  /*2770*/  IMAD R10, R13.reuse, R110, RZ ;  /* 0x0000006e0d0a7224 */ /* 0x040fe200078e02ff */
[----:B------:R-:W-:Y:S01]  /*2780*/  LOP3.LUT R32, R32, 0xfffffffb, RZ, 0xc0, !PT ;  /* 0xfffffffb20207812 */ /* 0x000fe200078ec0ff */
[----:B------:R-:W-:Y:S01]  /*2790*/  VIADD R26, R220, 0x80 ;  /* 0x00000080dc1a7836 */ /* 0x000fe20000000000 */
[----:B------:R-:W-:Y:S01]  /*27a0*/  SEL R34, RZ, 0x20, P2 ;  /* 0x00000020ff227807 */ /* 0x000fe20001000000 */
[----:B------:R-:W-:-:S02]  /*27b0*/  IMAD R12, R13, R104, RZ ;  /* 0x000000680d0c7224 */ /* 0x000fc400078e02ff */
[----:B------:R-:W-:Y:S02]  /*27c0*/  IMAD.IADD R142, R142, 0x1, R15 ;  /* 0x000000018e8e7824 */ /* 0x000fe400078e020f */
[----:B------:R-:W-:Y:S01]  /*27d0*/  IMAD R21, R145, R111, R10 ;  /* 0x0000006f91157224 */ /* 0x000fe200078e020a */
[C---:B------:R-:W-:Y:S01]  /*27e0*/  SHF.L.U64.HI R10, R110.reuse, 0x7, R111 ;  /* 0x000000076e0a7819 */ /* 0x040fe2000001026f */
[----:B------:R-:W-:Y:S02]  /*27f0*/  IMAD R15, R111, 0xa0, RZ ;  /* 0x000000a06f0f7824 */ /* 0x000fe400078e02ff */
[----:B------:R-:W-:Y:S01]  /*2800*/  IMAD.SHL.U32 R11, R110, 0x80, RZ ;  /* 0x000000806e0b7824 */ /* 0x000fe200078e00ff */
[----:B------:R-:W-:Y:S01]  /*2810*/  @P3 LOP3.LUT R32, R32, 0x4, RZ, 0xfc, !PT ;  /* 0x0000000420203812 */ /* 0x000fe200078efcff */
[----:B------:R-:W-:Y:S01]  /*2820*/  IMAD.WIDE.U32 R110, R110, 0xa0, RZ ;  /* 0x000000a06e6e7825 */ /* 0x000fe200078e00ff */
[----:B------:R-:W-:Y:S02]  /*2830*/  SHF.R.S32.HI R146, RZ, 0x1f, R26 ;  /* 0x0000001fff927819 */ /* 0x000fe4000001141a */
[----:B------:R-:W-:Y:S01]  /*2840*/  SHF.R.S32.HI R26, RZ, 0x4, R27 ;  /* 0x00000004ff1a7819 */ /* 0x000fe2000001141b */
[C---:B------:R-:W-:Y:S01]  /*2850*/  IMAD R25, R145.reuse, R105, R12 ;  /* 0x0000006991197224 */ /* 0x040fe200078e020c */
[----:B------:R-:W-:Y:S01]  /*2860*/  SHF.L.U64.HI R12, R104, 0x7, R105 ;  /* 0x00000007680c7819 */ /* 0x000fe20000010269 */
[----:B------:R-:W-:Y:S01]  /*2870*/  IMAD.WIDE.U32 R108, R145, R104, R108 ;  /* 0x00000068916c7225 */ /* 0x000fe200078e006c */
[----:B------:R-:W-:-:S02]  /*2880*/  SHF.R.S32.HI R28, RZ, 0x4, R29 ;  /* 0x00000004ff1c7819 */ /* 0x000fc4000001141d */
[----:B------:R-:W-:Y:S01]  /*2890*/  SHF.R.S32.HI R30, RZ, 0x4, R31 ;  /* 0x00000004ff1e7819 */ /* 0x000fe2000001141f */
[----:B------:R-:W-:Y:S01]  /*28a0*/  IMAD.SHL.U32 R13, R104, 0x80, RZ ;  /* 0x00000080680d7824 */ /* 0x000fe200078e00ff */
[----:B------:R-:W-:Y:S01]  /*28b0*/  LOP3.LUT R41, R37, R34, RZ, 0xfc, !PT ;  /* 0x0000002225297212 */ /* 0x000fe200078efcff */
[----:B------:R-:W-:Y:S01]  /*28c0*/  IMAD.WIDE.U32 R106, R145, R104, R106 ;  /* 0x00000068916a7225 */ /* 0x000fe200078e006a */
[----:B------:R-:W-:Y:S02]  /*28d0*/  LOP3.LUT R27, R27, 0xfffffff0, RZ, 0xc0, !PT ;  /* 0xfffffff01b1b7812 */ /* 0x000fe400078ec0ff */
[----:B------:R-:W-:Y:S01]  /*28e0*/  LOP3.LUT R29, R29, 0xfffffff0, RZ, 0xc0, !PT ;  /* 0xfffffff01d1d7812 */ /* 0x000fe200078ec0ff */
[----:B------:R-:W-:Y:S01]  /*28f0*/  IMAD.WIDE.U32 R116, R116, 0xa0, RZ ;  /* 0x000000a074747825 */ /* 0x000fe200078e00ff */
[----:B------:R-:W-:-:S03]  /*2900*/  LOP3.LUT R31, R31, 0xfffffff0, RZ, 0xc0, !PT ;  /* 0xfffffff01f1f7812 */ /* 0x000fc600078ec0ff */
[----:B------:R-:W-:Y:S01]  /*2910*/  IMAD.WIDE.U32 R104, R104, 0xa0, RZ ;  /* 0x000000a068687825 */ /* 0x000fe200078e00ff */
[----:B------:R-:W-:Y:S01]  /*2920*/  LOP3.LUT R36, R37, 0x1, RZ, 0xc0, !PT ;  /* 0x0000000125247812 */ /* 0x000fe200078ec0ff */
[----:B------:R0:W-:Y:S02]  /*2930*/  STL [R1+0x14], R32 ;  /* 0x0000142001007387 */ /* 0x0001e40000100800 */
[----:B------:R-:W-:Y:S01]  /*2940*/  IMAD.IADD R128, R111, 0x1, R15 ;  /* 0x000000016f807824 */ /* 0x000fe200078e020f */
[----:B------:R-:W-:Y:S01]  /*2950*/  LOP3.LUT R37, R41, 0x2, RZ, 0xc0, !PT ;  /* 0x0000000229257812 */ /* 0x000fe200078ec0ff */
[----:B------:R-:W-:Y:S01]  /*2960*/  IMAD.IADD R15, R115, 0x1, R21 ;  /* 0x00000001730f7824 */ /* 0x000fe200078e0215 */
[----:B------:R-:W-:Y:S01]  /*2970*/  LOP3.LUT R38, R41, 0x4, RZ, 0xc0, !PT ;  /* 0x0000000429267812 */ /* 0x000fe200078ec0ff */
[----:B------:R-:W-:Y:S01]  /*2980*/  IMAD.IADD R20, R21, 0x1, R113 ;  /* 0x0000000115147824 */ /* 0x000fe200078e0271 */
[----:B------:R-:W-:Y:S01]  /*2990*/  IADD3 R21, R109, R25, RZ ;  /* 0x000000196d157210 */ /* 0x000fe20007ffe0ff */
[----:B------:R-:W-:Y:S01]  /*29a0*/  IMAD.IADD R127, R117, 0x1, R127 ;  /* 0x00000001757f7824 */ /* 0x000fe200078e027f */
[----:B------:R-:W-:Y:S01]  /*29b0*/  LOP3.LUT R39, R41, 0x8, RZ, 0xc0, !PT ;  /* 0x0000000829277812 */ /* 0x000fe200078ec0ff */
[----:B------:R-:W-:Y:S01]  /*29c0*/  IMAD.IADD R129, R105, 0x1, R129 ;  /* 0x0000000169817824 */ /* 0x000fe200078e0281 */
[----:B------:R-:W-:Y:S01]  /*29d0*/  LOP3.LUT R40, R41, 0x10, RZ, 0xc0, !PT ;  /* 0x0000001029287812 */ /* 0x000fe200078ec0ff */
[----:B------:R-:W-:Y:S01]  /*29e0*/  IMAD.IADD R25, R25, 0x1, R107 ;  /* 0x0000000119197824 */ /* 0x000fe200078e026b */
[----:B------:R-:W-:Y:S01]  /*29f0*/  SHF.L.U32 R103, R103, 0x1, RZ ;  /* 0x0000000167677819 */ /* 0x000fe200000006ff */
[----:B------:R-:W-:Y:S01]  /*2a00*/  IMAD.IADD R35, R119, 0x1, R35 ;  /* 0x0000000177237824 */ /* 0x000fe200078e0223 */
[----:B0-----:R-:W-:-:S02]  /*2a10*/  SHF.R.S32.HI R32, RZ, 0x1f, R27 ;  /* 0x0000001fff207819 */ /* 0x001fc4000001141b */
[----:B------:R-:W-:Y:S02]  /*2a20*/  SHF.R.S32.HI R33, RZ, 0x1f, R29 ;  /* 0x0000001fff217819 */ /* 0x000fe4000001141d */
[----:B------:R-:W-:Y:S02]  /*2a30*/  SHF.R.S32.HI R34, RZ, 0x1f, R31 ;  /* 0x0000001fff227819 */ /* 0x000fe4000001141f */
[----:B------:R-:W-:-:S07]  /*2a40*/  LOP3.LUT R41, R41, 0x20, RZ, 0xc0, !PT ;  /* 0x0000002029297812 */ /* 0x000fce00078ec0ff */
.L_x_5389:
[----:B0-----:R-:W2:Y:S01]  /*2a50*/  LDL R46, [R1+0x18] ;  /* 0x00001800012e7983 */ /* 0x001ea20000100800 */
[----:B------:R-:W0:Y:S03]  /*2a60*/  LDC.64 R124, c[0x0][0x2e8] ;  /* 0x0000ba00ff7c7b82 */ /* 0x000e260000000a00 */
[----:B------:R-:W3:Y:S04]  /*2a70*/  LDL R45, [R1+0x10] ;  /* 0x00001000012d7983 */ /* 0x000ee80000100800 */
[----:B------:R-:W4:Y:S01]  /*2a80*/  LDL.LU R42, [R1+0x14] ;  /* 0x00001400012a7983 */ /* 0x000f220000300800 */
[----:B------:R-:W-:Y:S01]  /*2a90*/  VIADD R53, R24, 0xffffffff ;  /* 0xffffffff18357836 */ /* 0x000fe20000000000 */
[----:B------:R-:W1:Y:S03]  /*2aa0*/  LDC R132, c[0x0][0x3f4] ;  /* 0x0000fd00ff847b82 */ /* 0x000e660000000800 */
[-C--:B------:R-:W-:Y:S01]  /*2ab0*/  IMAD R43, R127, R53.reuse, RZ ;  /* 0x000000357f2b7224 */ /* 0x080fe200078e02ff */
[----:B------:R-:W-:Y:S01]  /*2ac0*/  SHF.R.S32.HI R44, RZ, 0x1f, R53 ;  /* 0x0000001fff2c7819 */ /* 0x000fe20000011435 */
[----:B------:R-:W-:-:S04]  /*2ad0*/  IMAD.WIDE.U32 R136, R116, R53, RZ ;  /* 0x0000003574887225 */ /* 0x000fc800078e00ff */
[----:B------:R-:W-:Y:S01]  /*2ae0*/  IMAD R43, R44, R116, R43 ;  /* 0x000000742c2b7224 */ /* 0x000fe200078e022b */
[----:B------:R-:W-:-:S03]  /*2af0*/  IADD3 R49, P2, P3, R3, R136, R131 ;  /* 0x0000008803317210 */ /* 0x000fc60007b5e083 */
[----:B------:R-:W-:-:S05]  /*2b00*/  IMAD.IADD R138, R137, 0x1, R43 ;  /* 0x00000001898a7824 */ /* 0x000fca00078e022b */
[----:B------:R-:W-:Y:S02]  /*2b10*/  IADD3.X R24, R5, R138, R130, P2, P3 ;  /* 0x0000008a05187210 */ /* 0x000fe400017e6482 */
[----:B0-----:R-:W-:-:S04]  /*2b20*/  IADD3 R50, P2, P3, R136, R124, R3 ;  /* 0x0000007c88327210 */ /* 0x001fc80007b5e003 */
[-C--:B------:R-:W-:Y:S02]  /*2b30*/  IADD3.X R51, R138, R125.reuse, R5, P2, P3 ;  /* 0x0000007d8a337210 */ /* 0x080fe400017e6405 */
[----:B------:R-:W-:Y:S02]  /*2b40*/  IADD3 R48, P2, R49, R124, RZ ;  /* 0x0000007c31307210 */ /* 0x000fe40007f5e0ff */
[----:B------:R-:W-:Y:S02]  /*2b50*/  ISETP.GT.AND P3, PT, R53, R126, PT ;  /* 0x0000007e3500720c */ /* 0x000fe40003f64270 */
[----:B------:R-:W-:Y:S02]  /*2b60*/  IADD3.X R49, R24, R125, RZ, P2, !PT ;  /* 0x0000007d18317210 */ /* 0x000fe400017fe4ff */
[----:B-1----:R-:W-:Y:S01]  /*2b70*/  ISETP.GE.AND P2, PT, R132, 0x1, PT ;  /* 0x000000018400780c */ /* 0x002fe20003f46270 */
[----:B------:R-:W-:Y:S05]  /*2b80*/  YIELD ;  /* 0x0000000000007946 */ /* 0x000fea0003800000 */
[----:B------:R-:W-:Y:S01]  /*2b90*/  BSSY B0, `(.L_x_5290) ;  /* 0x0000ce8000007945 */ /* 0x000fe20003800000 */
[----:B------:R-:W-:Y:S01]  /*2ba0*/  IMAD.MOV.U32 R24, RZ, RZ, R53 ;  /* 0x000000ffff187224 */ /* 0x000fe200078e0035 */
[----:B--2---:R-:W-:Y:S01]  /*2bb0*/  LOP3.LUT P4, RZ, R46, 0x2, RZ, 0xc0, !PT ;  /* 0x000000022eff7812 */ /* 0x004fe2000788c0ff */
[----:B---3--:R-:W-:Y:S01]  /*2bc0*/  IMAD R43, R17, 0x7800, R45 ;  /* 0x00007800112b7824 */ /* 0x008fe200078e022d */
[----:B----4-:R-:W-:-:S03]  /*2bd0*/  LOP3.LUT R42, R42, 0xfffffffd, RZ, 0xc0, !PT ;  /* 0xfffffffd2a2a7812 */ /* 0x010fc600078ec0ff */
[----:B------:R-:W-:Y:S01]  /*2be0*/  VIADD R45, R43, 0x20 ;  /* 0x000000202b2d7836 */ /* 0x000fe20000000000 */
[----:B------:R-:W-:-:S07]  /*2bf0*/  @P3 LOP3.LUT R42, R42, 0x2, RZ, 0xfc, !PT ;  /* 0x000000022a2a3812 */ /* 0x000fce00078efcff */
[----:B------:R-:W-:Y:S01]  /*2c00*/  @P4 VIADD R45, R43, 0xffffffe0 ;  /* 0xffffffe02b2d4836 */ /* 0x000fe20000000000 */
        /* <DEDUP_REMOVED lines=8> */
[----:B------:R-:W-:Y:S02]  /*2c90*/  IMAD R47, R44, R104, R47 ;  /* 0x000000682c2f7224 */ /* 0x000fe400078e022f */
[----:B------:R-:W-:Y:S02]  /*2ca0*/  IMAD R100, R24, -0xa0, R2 ;  /* 0xffffff6018647824 */ /* 0x000fe400078e0202 */
[----:B------:R-:W-:-:S03]  /*2cb0*/  IMAD.WIDE.U32 R92, R104, R53, RZ ;  /* 0x00000035685c7225 */ /* 0x000fc600078e00ff */
[----:B------:R-:W-:Y:S01]  /*2cc0*/  VIMNMX R100, R100, 0xa0, PT ;  /* 0x000000a064647848 */ /* 0x000fe20003fe0100 */
[----:B------:R-:W-:Y:S01]  /*2cd0*/  IMAD R45, R44, R110, R45 ;  /* 0x0000006e2c2d7224 */ /* 0x000fe200078e022d */
[----:B------:R-:W-:Y:S01]  /*2ce0*/  IADD3 R101, R93, R47, RZ ;  /* 0x0000002f5d657210 */ /* 0x000fe20007ffe0ff */
[----:B------:R-:W-:-:S04]  /*2cf0*/  IMAD.WIDE.U32 R94, R110, R53, RZ ;  /* 0x000000356e5e7225 */ /* 0x000fc800078e00ff */
        /* <DEDUP_REMOVED lines=65> */
.L_x_5294:
[----:B------:R-:W-:Y:S05]  /*3110*/  BSYNC B1 ;  /* 0x0000000000017941 */ /* 0x000fea0003800000 */
.L_x_5293:
        /* <DEDUP_REMOVED lines=46> */
.L_x_5296:
[----:B------:R-:W-:Y:S05]  /*3400*/  BSYNC B1 ;  /* 0x0000000000017941 */ /* 0x000fea0003800000 */
.L_x_5295:
        /* <DEDUP_REMOVED lines=26> */
.L_x_5297:
[----:B------:R-:W-:Y:S01]  /*35b0*/  IMAD R101, R17, 0x8, R16 ;  /* 0x0000000811657824 */ /* 0x000fe200078e0210 */
[----:B------:R-:W-:Y:S01]  /*35c0*/  SHF.L.U32 R102, R223, 0x1f, RZ ;  /* 0x0000001fdf667819 */ /* 0x000fe200000006ff */
[----:B------:R-:W-:Y:S03]  /*35d0*/  BSSY B1, `(.L_x_5298) ;  /* 0x0000003000017945 */ /* 0x000fe60003800000 */
[----:B------:R-:W1:Y:S02]  /*35e0*/  SYNCS.PHASECHK.TRANS64.TRYWAIT P5, [R101+URZ+0x33490], R102 ;  /* 0x03349066650075a7 */ /* 0x000e6400080a017f */
[----:B-1----:R-:W-:Y:S05]  /*35f0*/  @!P5 BRA `(.L_x_5299) ;  /* 0x000002d000acd947 */ /* 0x002fea0003800000 */
.L_x_5625:
[----:B------:R-:W-:Y:S05]  /*3600*/  BSYNC B1 ;  /* 0x0000000000017941 */ /* 0x000fea0003800000 */
.L_x_5298:
        /* <DEDUP_REMOVED lines=15> */
[----:B------:R-:W-:Y:S01]  /*3700*/  HADD2.F32 R167, -RZ, R168.H0_H0 ;  /* 0x200000a8ffa77230 */ /* 0x000fe20000004100 */
[--C-:B------:R-:W-:Y:S01]  /*3710*/  SHF.R.U32.HI R173, RZ, 0x8, R125.reuse ;  /* 0x00000008ffad7819 */ /* 0x100fe2000001167d */
[--C-:B------:R-:W-:Y:S01]  /*3720*/  HADD2.F32 R166, -RZ, R45.reuse.H1_H1 ;  /* 0x3000002dffa67230 */ /* 0x100fe20000004100 */
[--C-:B------:R-:W-:Y:S01]  /*3730*/  SHF.R.U32.HI R172, RZ, 0x18, R125.reuse ;  /* 0x00000018ffac7819 */ /* 0x100fe2000001167d */
[----:B------:R-:W-:Y:S01]  /*3740*/  HADD2.F32 R45, -RZ, R45.H0_H0 ;  /* 0x2000002dff2d7230 */ /* 0x000fe20000004100 */
[----:B------:R-:W-:Y:S01]  /*3750*/  SHF.R.U32.HI R174, RZ, 0x10, R125 ;  /* 0x00000010ffae7819 */ /* 0x000fe2000001167d */
[----:B------:R-:W-:-:S02]  /*3760*/  HADD2.F32 R169, -RZ, R169.H1_H1 ;  /* 0x300000a9ffa97230 */ /* 0x000fc40000004100 */
[CC--:B------:R-:W-:Y:S01]  /*3770*/  FMUL.FTZ R170, R166.reuse, R134.reuse ;  /* 0x00000086a6aa7220 */ /* 0x0c0fe20000410000 */
[----:B------:R-:W-:Y:S02]  /*3780*/  HADD2.F32 R168, -RZ, R168.H1_H1 ;  /* 0x300000a8ffa87230 */ /* 0x000fe40000004100 */
[C---:B------:R-:W-:Y:S01]  /*3790*/  FMUL.FTZ R171, R45.reuse, R134 ;  /* 0x000000862dab7220 */ /* 0x040fe20000410000 */
[----:B------:R-:W-:Y:S01]  /*37a0*/  F2FP.F16.E4M3.UNPACK_B R134, R124.H1 ;  /* 0x0000007cff86723e */ /* 0x000fe200030006ff */
[-C--:B------:R-:W-:Y:S02]  /*37b0*/  FFMA.FTZ R45, R45, R167.reuse, -R170 ;  /* 0x000000a72d2d7223 */ /* 0x080fe400000108aa */
[----:B------:R-:W-:Y:S01]  /*37c0*/  FFMA.FTZ R124, R166, R167, R171 ;  /* 0x000000a7a67c7223 */ /* 0x000fe200000100ab */
[----:B------:R-:W-:Y:S02]  /*37d0*/  IMAD.MOV.U32 R166, RZ, RZ, R44 ;  /* 0x000000ffffa67224 */ /* 0x000fe400078e002c */
[----:B------:R-:W-:-:S02]  /*37e0*/  HADD2.F32 R167, -RZ, R134.H1_H1 ;  /* 0x30000086ffa77230 */ /* 0x000fc40000004100 */
[----:B------:R-:W-:-:S03]  /*37f0*/  HADD2.F32 R134, -RZ, R134.H0_H0 ;  /* 0x20000086ff867230 */ /* 0x000fc60000004100 */
[CC--:B------:R-:W-:Y:S02]  /*3800*/  FMUL.FTZ R171, R167.reuse, R169.reuse ;  /* 0x000000a9a7ab7220 */ /* 0x0c0fe40000410000 */
[C---:B------:R-:W-:Y:S01]  /*3810*/  FMUL.FTZ R170, R134.reuse, R169 ;  /* 0x000000a986aa7220 */ /* 0x040fe20000410000 */
[----:B------:R-:W-:Y:S01]  /*3820*/  F2FP.F16.E4M3.UNPACK_B R169, R165 ;  /* 0x000000a5ffa9723e */ /* 0x000fe200020006ff */
[----:B------:R-:W-:Y:S01]  /*3830*/  FFMA.FTZ R44, R134, R168, -R171 ;  /* 0x000000a8862c7223 */ /* 0x000fe200000108ab */
[----:B------:R-:W-:Y:S01]  /*3840*/  F2FP.F16.E4M3.UNPACK_B R134, R166.H1 ;  /* 0x000000a6ff86723e */ /* 0x000fe200030006ff */
[----:B------:R-:W-:Y:S01]  /*3850*/  FFMA.FTZ R165, R167, R168, R170 ;  /* 0x000000a8a7a57223 */ /* 0x000fe200000100aa */
[----:B------:R-:W-:Y:S01]  /*3860*/  HADD2.F32 R168, -RZ, R164.H1_H1 ;  /* 0x300000a4ffa87230 */ /* 0x000fe20000004100 */
[----:B------:R-:W-:Y:S01]  /*3870*/  F2FP.F16.E4M3.UNPACK_B R166, R166 ;  /* 0x000000a6ffa6723e */ /* 0x000fe200020006ff */
[----:B------:R-:W-:Y:S02]  /*3880*/  HADD2.F32 R170, -RZ, R169.H1_H1 ;  /* 0x300000a9ffaa7230 */ /* 0x000fe40000004100 */
[--C-:B------:R-:W-:Y:S01]  /*3890*/  HADD2.F32 R167, -RZ, R134.reuse.H1_H1 ;  /* 0x30000086ffa77230 */ /* 0x100fe20000004100 */
[----:B------:R-:W-:Y:S01]  /*38a0*/  F2FP.SATFINITE.E4M3.F32.PACK_AB_MERGE_C R44, R165, R44, RZ ;  /* 0x0000002ca52c723e */ /* 0x000fe200048070ff */
[----:B------:R-:W-:-:S03]  /*38b0*/  HADD2.F32 R134, -RZ, R134.H0_H0 ;  /* 0x20000086ff867230 */ /* 0x000fc60000004100 */
[CC--:B------:R-:W-:Y:S01]  /*38c0*/  FMUL.FTZ R171, R167.reuse, R170.reuse ;  /* 0x000000aaa7ab7220 */ /* 0x0c0fe20000410000 */
[----:B------:R-:W-:Y:S01]  /*38d0*/  F2FP.SATFINITE.E4M3.F32.PACK_AB_MERGE_C R45, R124, R45, R44 ;  /* 0x0000002d7c2d723e */ /* 0x000fe2000480702c */
[C---:B------:R-:W-:Y:S02]  /*38e0*/  FMUL.FTZ R170, R134.reuse, R170 ;  /* 0x000000aa86aa7220 */ /* 0x040fe40000410000 */
[-C--:B------:R-:W-:Y:S02]  /*38f0*/  FFMA.FTZ R134, R134, R168.reuse, -R171 ;  /* 0x000000a886867223 */ /* 0x080fe400000108ab */
[----:B------:R-:W-:Y:S01]  /*3900*/  FFMA.FTZ R167, R167, R168, R170 ;  /* 0x000000a8a7a77223 */ /* 0x000fe200000100aa */
[----:B------:R-:W-:Y:S02]  /*3910*/  HADD2.F32 R170, -RZ, R169.H0_H0 ;  /* 0x200000a9ffaa7230 */ /* 0x000fe40000004100 */
[--C-:B------:R-:W-:Y:S02]  /*3920*/  HADD2.F32 R169, -RZ, R166.reuse.H1_H1 ;  /* 0x300000a6ffa97230 */ /* 0x100fe40000004100 */
[----:B------:R-:W-:Y:S01]  /*3930*/  HADD2.F32 R166, -RZ, R166.H0_H0 ;  /* 0x200000a6ffa67230 */ /* 0x000fe20000004100 */
[----:B------:R-:W-:Y:S01]  /*3940*/  F2FP.SATFINITE.E4M3.F32.PACK_AB_MERGE_C R134, R167, R134, RZ ;  /* 0x00000086a786723e */ /* 0x000fe200048070ff */
[----:B------:R-:W-:-:S02]  /*3950*/  HADD2.F32 R168, -RZ, R164.H0_H0 ;  /* 0x200000a4ffa87230 */ /* 0x000fc40000004100 */
[-C--:B------:R-:W-:Y:S01]  /*3960*/  FMUL.FTZ R171, R169, R170.reuse ;  /* 0x000000aaa9ab7220 */ /* 0x080fe20000410000 */
[----:B------:R-:W-:-:S03]  /*3970*/  FMUL.FTZ R170, R166, R170 ;  /* 0x000000aaa6aa7220 */ /* 0x000fc60000410000 */
[-C--:B------:R-:W-:Y:S01]  /*3980*/  FFMA.FTZ R164, R166, R168.reuse, -R171 ;  /* 0x000000a8a6a47223 */ /* 0x080fe200000108ab */
[----:B------:R-:W-:Y:S01]  /*3990*/  LOP3.LUT R166, R135, 0xff, RZ, 0xc0, !PT ;  /* 0x000000ff87a67812 */ /* 0x000fe200078ec0ff */
[----:B------:R-:W-:Y:S01]  /*39a0*/  FFMA.FTZ R169, R169, R168, R170 ;  /* 0x000000a8a9a97223 */ /* 0x000fe200000100aa */
[--C-:B------:R-:W-:Y:S02]  /*39b0*/  SHF.R.U32.HI R171, RZ, 0x18, R135.reuse ;  /* 0x00000018ffab7819 */ /* 0x100fe40000011687 */
[--C-:B------:R-:W-:Y:S02]  /*39c0*/  SHF.R.U32.HI R168, RZ, 0x8, R135.reuse ;  /* 0x00000008ffa87819 */ /* 0x100fe40000011687 */
[----:B------:R-:W-:Y:S02]  /*39d0*/  PRMT R171, R171, 0x654, R166 ;  /* 0x00000654abab7816 */ /* 0x000fe400000000a6 */
[----:B------:R-:W-:Y:S01]  /*39e0*/  SHF.R.U32.HI R170, RZ, 0x10, R135 ;  /* 0x00000010ffaa7819 */ /* 0x000fe20000011687 */
[----:B------:R-:W-:Y:S01]  /*39f0*/  IMAD.SHL.U32 R166, R168, 0x100, RZ ;  /* 0x00000100a8a67824 */ /* 0x000fe200078e00ff */
[----:B------:R-:W-:-:S02]  /*3a00*/  LOP3.LUT R135, R125, 0xff, RZ, 0xc0, !PT ;  /* 0x000000ff7d877812 */ /* 0x000fc400078ec0ff */
[----:B------:R-:W-:Y:S02]  /*3a10*/  SHF.L.U32 R125, R170, 0x10, RZ ;  /* 0x00000010aa7d7819 */ /* 0x000fe400000006ff */
[----:B------:R-:W-:Y:S02]  /*3a20*/  LOP3.LUT R168, R171, 0xff00, R166, 0xf8, !PT ;  /* 0x0000ff00aba87812 */ /* 0x000fe400078ef8a6 */
[----:B------:R-:W-:Y:S01]  /*3a30*/  PRMT R166, R172, 0x654, R135 ;  /* 0x00000654aca67816 */ /* 0x000fe20000000087 */
[----:B------:R-:W-:Y:S01]  /*3a40*/  IMAD.SHL.U32 R135, R173, 0x100, RZ ;  /* 0x00000100ad877824 */ /* 0x000fe200078e00ff */
[----:B------:R-:W-:Y:S01]  /*3a50*/  LOP3.LUT R125, R168, 0xff0000, R125, 0xf8, !PT ;  /* 0x00ff0000a87d7812 */ /* 0x000fe200078ef87d */
[----:B------:R-:W-:Y:S01]  /*3a60*/  IMAD.MOV.U32 R168, RZ, RZ, R47 ;  /* 0x000000ffffa87224 */ /* 0x000fe200078e002f */
[----:B------:R-:W-:Y:S02]  /*3a70*/  F2FP.SATFINITE.E4M3.F32.PACK_AB_MERGE_C R44, R169, R164, R134 ;  /* 0x000000a4a92c723e */ /* 0x000fe40004807086 */
[----:B------:R-:W-:Y:S01]  /*3a80*/  LOP3.LUT R166, R166, 0xff00, R135, 0xf8, !PT ;  /* 0x0000ff00a6a67812 */ /* 0x000fe200078ef887 */
[----:B------:R-:W-:Y:S01]  /*3a90*/  IMAD.U32 R135, R174, 0x10000, RZ ;  /* 0x00010000ae877824 */ /* 0x000fe200078e00ff */
[----:B------:R-:W-:-:S02]  /*3aa0*/  F2FP.F16.E4M3.UNPACK_B R47, R168 ;  /* 0x000000a8ff2f723e */ /* 0x000fc400020006ff */
[----:B------:R-:W-:Y:S02]  /*3ab0*/  F2FP.F16.E4M3.UNPACK_B R171, R125.H1 ;  /* 0x0000007dffab723e */ /* 0x000fe400030006ff */
[----:B------:R-:W-:Y:S01]  /*3ac0*/  LOP3.LUT R135, R166, 0xff0000, R135, 0xf8, !PT ;  /* 0x00ff0000a6877812 */ /* 0x000fe200078ef887 */
[----:B------:R-:W-:Y:S02]  /*3ad0*/  HADD2.F32 R166, -RZ, R47.H1_H1 ;  /* 0x3000002fffa67230 */ /* 0x000fe40000004100 */
        /* <DEDUP_REMOVED lines=9> */
[----:B------:R-:W-:Y:S01]  /*3b70*/  F2FP.F16.E4M3.UNPACK_B R170, R168.H1 ;  /* 0x000000a8ffaa723e */ /* 0x000fe200030006ff */
[----:B------:R-:W-:Y:S02]  /*3b80*/  IMAD.MOV.U32 R168, RZ, RZ, R46 ;  /* 0x000000ffffa87224 */ /* 0x000fe400078e002e */
[----:B------:R-:W-:-:S02]  /*3b90*/  HADD2.F32 R46, -RZ, R171.H1_H1 ;  /* 0x300000abff2e7230 */ /* 0x000fc40000004100 */
[--C-:B------:R-:W-:Y:S02]  /*3ba0*/  HADD2.F32 R171, -RZ, R170.reuse.H1_H1 ;  /* 0x300000aaffab7230 */ /* 0x100fe40000004100 */
[----:B------:R-:W-:-:S03]  /*3bb0*/  HADD2.F32 R170, -RZ, R170.H0_H0 ;  /* 0x200000aaffaa7230 */ /* 0x000fc60000004100 */
[CC--:B------:R-:W-:Y:S02]  /*3bc0*/  FMUL.FTZ R173, R171.reuse, R46.reuse ;  /* 0x0000002eabad7220 */ /* 0x0c0fe40000410000 */
[C---:B------:R-:W-:Y:S02]  /*3bd0*/  FMUL.FTZ R174, R170.reuse, R46 ;  /* 0x0000002eaaae7220 */ /* 0x040fe40000410000 */
[----:B------:R-:W-:Y:S01]  /*3be0*/  FFMA.FTZ R46, R170, R172, -R173 ;  /* 0x000000acaa2e7223 */ /* 0x000fe200000108ad */
[----:B------:R-:W-:Y:S01]  /*3bf0*/  F2FP.F16.E4M3.UNPACK_B R170, R168.H1 ;  /* 0x000000a8ffaa723e */ /* 0x000fe200030006ff */
[----:B------:R-:W-:Y:S01]  /*3c00*/  FFMA.FTZ R171, R171, R172, R174 ;  /* 0x000000acabab7223 */ /* 0x000fe200000100ae */
[----:B------:R-:W-:Y:S02]  /*3c10*/  F2FP.F16.E4M3.UNPACK_B R174, R125 ;  /* 0x0000007dffae723e */ /* 0x000fe400020006ff */
[----:B------:R-:W-:Y:S01]  /*3c20*/  F2FP.F16.E4M3.UNPACK_B R172, R135 ;  /* 0x00000087ffac723e */ /* 0x000fe200020006ff */
[----:B------:R-:W-:Y:S01]  /*3c30*/  HADD2.F32 R135, -RZ, R170.H1_H1 ;  /* 0x300000aaff877230 */ /* 0x000fe20000004100 */
[----:B------:R-:W-:Y:S01]  /*3c40*/  F2FP.F16.E4M3.UNPACK_B R168, R168 ;  /* 0x000000a8ffa8723e */ /* 0x000fe200020006ff */
[----:B------:R-:W-:Y:S01]  /*3c50*/  HADD2.F32 R125, -RZ, R174.H1_H1 ;  /* 0x300000aeff7d7230 */ /* 0x000fe20000004100 */
[----:B------:R-:W-:Y:S01]  /*3c60*/  F2FP.SATFINITE.E4M3.F32.PACK_AB_MERGE_C R171, R171, R46, RZ ;  /* 0x0000002eabab723e */ /* 0x000fe200048070ff */
[----:B------:R-:W-:-:S02]  /*3c70*/  HADD2.F32 R170, -RZ, R170.H0_H0 ;  /* 0x200000aaffaa7230 */ /* 0x000fc40000004100 */
[----:B------:R-:W-:Y:S02]  /*3c80*/  HADD2.F32 R173, -RZ, R172.H1_H1 ;  /* 0x300000acffad7230 */ /* 0x000fe40000004100 */
[CC--:B------:R-:W-:Y:S01]  /*3c90*/  FMUL.FTZ R175, R135.reuse, R125.reuse ;  /* 0x0000007d87af7220 */ /* 0x0c0fe20000410000 */
[----:B------:R-:W-:Y:S02]  /*3ca0*/  HADD2.F32 R174, -RZ, R174.H0_H0 ;  /* 0x200000aeffae7230 */ /* 0x000fe40000004100 */
[C---:B------:R-:W-:Y:S01]  /*3cb0*/  FMUL.FTZ R176, R170.reuse, R125 ;  /* 0x0000007daab07220 */ /* 0x040fe20000410000 */
[----:B------:R-:W-:Y:S02]  /*3cc0*/  HADD2.F32 R172, -RZ, R172.H0_H0 ;  /* 0x200000acffac7230 */ /* 0x000fe40000004100 */
[----:B------:R-:W-:Y:S01]  /*3cd0*/  FFMA.FTZ R125, R170, R173, -R175 ;  /* 0x000000adaa7d7223 */ /* 0x000fe200000108af */
[----:B------:R-:W-:Y:S01]  /*3ce0*/  F2FP.SATFINITE.E4M3.F32.PACK_AB_MERGE_C R47, R166, R47, R171 ;  /* 0x0000002fa62f723e */ /* 0x000fe200048070ab */
[----:B------:R-:W-:Y:S01]  /*3cf0*/  FFMA.FTZ R176, R135, R173, R176 ;  /* 0x000000ad87b07223 */ /* 0x000fe200000100b0 */
[----:B------:R-:W-:-:S02]  /*3d00*/  HADD2.F32 R135, -RZ, R168.H1_H1 ;  /* 0x300000a8ff877230 */ /* 0x000fc40000004100 */
[----:B------:R-:W-:Y:S02]  /*3d10*/  HADD2.F32 R168, -RZ, R168.H0_H0 ;  /* 0x200000a8ffa87230 */ /* 0x000fe40000004100 */
[----:B------:R-:W-:Y:S01]  /*3d20*/  F2FP.SATFINITE.E4M3.F32.PACK_AB_MERGE_C R125, R176, R125, RZ ;  /* 0x0000007db07d723e */ /* 0x000fe200048070ff */
[CC--:B------:R-:W-:Y:S02]  /*3d30*/  FMUL.FTZ R173, R135.reuse, R174.reuse ;  /* 0x000000ae87ad7220 */ /* 0x0c0fe40000410000 */
[C---:B------:R-:W-:Y:S02]  /*3d40*/  FMUL.FTZ R174, R168.reuse, R174 ;  /* 0x000000aea8ae7220 */ /* 0x040fe40000410000 */
[-C--:B------:R-:W-:Y:S02]  /*3d50*/  FFMA.FTZ R173, R168, R172.reuse, -R173 ;  /* 0x000000aca8ad7223 */ /* 0x080fe400000108ad */
[----:B------:R-:W-:-:S05]  /*3d60*/  FFMA.FTZ R174, R135, R172, R174 ;  /* 0x000000ac87ae7223 */ /* 0x000fca00000100ae */
[----:B------:R-:W-:-:S07]  /*3d70*/  F2FP.SATFINITE.E4M3.F32.PACK_AB_MERGE_C R46, R174, R173, R125 ;  /* 0x000000adae2e723e */ /* 0x000fce000480707d */
.L_x_5305:
[----:B------:R-:W-:Y:S05]  /*3d80*/  BSYNC B3 ;  /* 0x0000000000037941 */ /* 0x000fea0003800000 */
.L_x_5304:
[----:B--2---:R2:W-:Y:S02]  /*3d90*/  STG.E.128 desc[UR54][R50.64], R44 ;  /* 0x0000002c32007986 */ /* 0x0045e4000c101d36 */
.L_x_5303:
[----:B------:R-:W-:Y:S05]  /*3da0*/  BSYNC B2 ;  /* 0x0000000000027941 */ /* 0x000fea0003800000 */
.L_x_5302:
[----:B------:R-:W-:Y:S01]  /*3db0*/  ISETP.NE.AND P3, PT, R37, RZ, PT ;  /* 0x000000ff2500720c */ /* 0x000fe20003f65270 */
[----:B------:R-:W-:-:S12]  /*3dc0*/  BSSY B2, `(.L_x_5306) ;  /* 0x0000073000027945 */ /* 0x000fd80003800000 */
[----:B------:R-:W-:Y:S05]  /*3dd0*/  @!P3 BRA `(.L_x_5307) ;  /* 0x0000000400c4b947 */ /* 0x000fea0003800000 */
[----:B0-2---:R0:W2:Y:S01]  /*3de0*/  LDS.128 R44, [R43+0x24200] ;  /* 0x024200002b2c7984 */ /* 0x0050a20000000c00 */
        /* <DEDUP_REMOVED lines=14> */
[----:B--2---:R-:W-:Y:S01]  /*3ed0*/  IMAD.MOV.U32 R98, RZ, RZ, R44 ;  /* 0x000000ffff627224 */ /* 0x004fe200078e002c */
[----:B------:R-:W-:Y:S01]  /*3ee0*/  SHF.L.U32 R124, R124, 0x8, RZ ;  /* 0x000000087c7c7819 */ /* 0x000fe200000006ff */
        /* <DEDUP_REMOVED lines=73> */
[----:B------:R-:W-:Y:S02]  /*4380*/  HADD2.F32 R162, -RZ, R46.H0_H0 ;  /* 0x2000002effa27230 */ /* 0x000fe40000004100 */
[----:B------:R-:W-:Y:S01]  /*4390*/  FFMA.FTZ R47, R165, R167, R172 ;  /* 0x000000a7a52f7223 */ /* 0x000fe200000100ac */
[----:B------:R-:W-:Y:S01]  /*43a0*/  HADD2.F32 R163, -RZ, R164.H0_H0 ;  /* 0x200000a4ffa37230 */ /* 0x000fe20000004100 */
[----:B------:R-:W-:Y:S01]  /*43b0*/  F2FP.SATFINITE.E4M3.F32.PACK_AB_MERGE_C R45, R45, R44, R124 ;  /* 0x0000002c2d2d723e */ /* 0x000fe2000480707c */
[----:B------:R-:W-:Y:S01]  /*43c0*/  HADD2.F32 R46, -RZ, R46.H1_H1 ;  /* 0x3000002eff2e7230 */ /* 0x000fe20000004100 */
[----:B------:R-:W-:Y:S01]  /*43d0*/  F2FP.SATFINITE.E4M3.F32.PACK_AB_MERGE_C R170, R170, R171, RZ ;  /* 0x000000abaaaa723e */ /* 0x000fe200048070ff */
[----:B------:R-:W-:Y:S02]  /*43e0*/  HADD2.F32 R164, -RZ, R164.H1_H1 ;  /* 0x300000a4ffa47230 */ /* 0x000fe40000004100 */
[----:B------:R-:W-:Y:S01]  /*43f0*/  FMUL.FTZ R167, R163, R168 ;  /* 0x000000a8a3a77220 */ /* 0x000fe20000410000 */
[----:B------:R-:W-:-:S02]  /*4400*/  HADD2.F32 R134, -RZ, R134.H0_H0 ;  /* 0x20000086ff867230 */ /* 0x000fc40000004100 */
[-C--:B------:R-:W-:Y:S01]  /*4410*/  FMUL.FTZ R165, R46, R135.reuse ;  /* 0x000000872ea57220 */ /* 0x080fe20000410000 */
[----:B------:R-:W-:Y:S02]  /*4420*/  HADD2.F32 R97, -RZ, R97.H0_H0 ;  /* 0x20000061ff617230 */ /* 0x000fe40000004100 */
[----:B------:R-:W-:Y:S01]  /*4430*/  FMUL.FTZ R166, R164, R168 ;  /* 0x000000a8a4a67220 */ /* 0x000fe20000410000 */
[----:B------:R-:W-:Y:S01]  /*4440*/  FMUL.FTZ R135, R162, R135 ;  /* 0x00000087a2877220 */ /* 0x000fe20000410000 */
[----:B------:R-:W-:Y:S01]  /*4450*/  FFMA.FTZ R167, R164, R134, R167 ;  /* 0x00000086a4a77223 */ /* 0x000fe200000100a7 */
[----:B------:R-:W-:Y:S01]  /*4460*/  F2FP.SATFINITE.E4M3.F32.PACK_AB_MERGE_C R47, R47, R96, RZ ;  /* 0x000000602f2f723e */ /* 0x000fe200048070ff */
[----:B------:R-:W-:Y:S01]  /*4470*/  FFMA.FTZ R166, R163, R134, -R166 ;  /* 0x00000086a3a67223 */ /* 0x000fe200000108a6 */
[-C--:B------:R-:W-:Y:S01]  /*4480*/  FFMA.FTZ R165, R162, R97.reuse, -R165 ;  /* 0x00000061a2a57223 */ /* 0x080fe200000108a5 */
[----:B------:R-:W-:Y:S01]  /*4490*/  FFMA.FTZ R46, R46, R97, R135 ;  /* 0x000000612e2e7223 */ /* 0x000fe20000010087 */
[----:B------:R-:W-:-:S02]  /*44a0*/  F2FP.SATFINITE.E4M3.F32.PACK_AB_MERGE_C R44, R99, R98, R125 ;  /* 0x00000062632c723e */ /* 0x000fc4000480707d */
[----:B------:R-:W-:Y:S02]  /*44b0*/  F2FP.SATFINITE.E4M3.F32.PACK_AB_MERGE_C R47, R167, R166, R47 ;  /* 0x000000a6a72f723e */ /* 0x000fe4000480702f */
[----:B------:R-:W-:-:S07]  /*44c0*/  F2FP.SATFINITE.E4M3.F32.PACK_AB_MERGE_C R46, R46, R165, R170 ;  /* 0x000000a52e2e723e */ /* 0x000fce00048070aa */
.L_x_5309:
[----:B------:R-:W-:Y:S05]  /*44d0*/  BSYNC B3 ;  /* 0x0000000000037941 */ /* 0x000fea0003800000 */
.L_x_5308:
[----:B--2---:R3:W-:Y:S02]  /*44e0*/  STG.E.128 desc[UR54][R50.64+0x20], R44 ;  /* 0x0000202c32007986 */ /* 0x0047e4000c101d36 */
.L_x_5307:
[----:B------:R-:W-:Y:S05]  /*44f0*/  BSYNC B2 ;  /* 0x0000000000027941 */ /* 0x000fea0003800000 */
.L_x_5306:
        /* <DEDUP_REMOVED lines=13> */
[----:B------:R-:W-:Y:S02]  /*45d0*/  LOP3.LUT R90, R91, 0xff, RZ, 0xc0, !PT ;  /* 0x000000ff5b5a7812 */ /* 0x000fe400078ec0ff */
[----:B------:R-:W-:Y:S02]  /*45e0*/  SHF.R.U32.HI R91, RZ, 0x18, R91 ;  /* 0x00000018ff5b7819 */ /* 0x000fe4000001165b */
[----:B------:R-:W-:Y:S01]  /*45f0*/  PRMT R89, R89, 0x654, R88 ;  /* 0x0000065459597816 */ /* 0x000fe20000000058 */
[----:B------:R-:W-:Y:S01]  /*4600*/  IMAD.SHL.U32 R88, R98, 0x100, RZ ;  /* 0x0000010062587824 */ /* 0x000fe200078e00ff */
[----:B------:R-:W-:Y:S01]  /*4610*/  PRMT R96, R91, 0x654, R90 ;  /* 0x000006545b607816 */ /* 0x000fe2000000005a */
[----:B------:R-:W-:Y:S01]  /*4620*/  IMAD.SHL.U32 R91, R97, 0x100, RZ ;  /* 0x00000100615b7824 */ /* 0x000fe200078e00ff */
[----:B--2---:R-:W-:Y:S02]  /*4630*/  MOV R90, R44 ;  /* 0x0000002c005a7202 */ /* 0x004fe40000000f00 */
        /* <DEDUP_REMOVED lines=13> */
[----:B------:R-:W-:Y:S02]  /*4710*/  HADD2.F32 R125, -RZ, R96.H1_H1 ;  /* 0x30000060ff7d7230 */ /* 0x000fe40000004100 */
[----:B------:R-:W-:Y:S01]  /*4720*/  FMUL.FTZ R135, R91, R124 ;  /* 0x0000007c5b877220 */ /* 0x000fe20000410000 */
[----:B------:R-:W-:-:S02]  /*4730*/  HADD2.F32 R99, -RZ, R98.H0_H0 ;  /* 0x20000062ff637230 */ /* 0x000fc40000004100 */
        /* <DEDUP_REMOVED lines=16> */
[----:B------:R-:W-:Y:S02]  /*4840*/  HADD2.F32 R98, -RZ, R91.H1_H1 ;  /* 0x3000005bff627230 */ /* 0x000fe40000004100 */
        /* <DEDUP_REMOVED lines=9> */
[----:B------:R-:W-:Y:S01]  /*48e0*/  F2FP.F16.E4M3.UNPACK_B R160, R89 ;  /* 0x00000059ffa0723e */ /* 0x000fe200020006ff */
[-C--:B------:R-:W-:Y:S01]  /*48f0*/  FFMA.FTZ R97, R97, R90.reuse, -R134 ;  /* 0x0000005a61617223 */ /* 0x080fe20000010886 */
[----:B------:R-:W-:Y:S01]  /*4900*/  FFMA.FTZ R98, R98, R90, R125 ;  /* 0x0000005a62627223 */ /* 0x000fe2000001007d */
[-C--:B------:R-:W-:Y:S01]  /*4910*/  FFMA.FTZ R90, R91, R161.reuse, -R124 ;  /* 0x000000a15b5a7223 */ /* 0x080fe2000001087c */
[----:B------:R-:W-:Y:S01]  /*4920*/  FFMA.FTZ R91, R96, R161, R99 ;  /* 0x000000a1605b7223 */ /* 0x000fe20000010063 */
[----:B------:R-:W-:Y:S02]  /*4930*/  F2FP.F16.E4M3.UNPACK_B R99, R47.H1 ;  /* 0x0000002fff63723e */ /* 0x000fe400030006ff */
[----:B------:R-:W-:-:S02]  /*4940*/  F2FP.F16.E4M3.UNPACK_B R161, R89.H1 ;  /* 0x00000059ffa1723e */ /* 0x000fc400030006ff */
[----:B------:R-:W-:Y:S01]  /*4950*/  F2FP.SATFINITE.E4M3.F32.PACK_AB_MERGE_C R97, R98, R97, RZ ;  /* 0x000000616261723e */ /* 0x000fe200048070ff */
[--C-:B------:R-:W-:Y:S01]  /*4960*/  HADD2.F32 R124, -RZ, R99.reuse.H0_H0 ;  /* 0x20000063ff7c7230 */ /* 0x100fe20000004100 */
[----:B------:R-:W-:Y:S01]  /*4970*/  F2FP.F16.E4M3.UNPACK_B R134, R88.H1 ;  /* 0x00000058ff86723e */ /* 0x000fe200030006ff */
[----:B------:R-:W-:Y:S01]  /*4980*/  HADD2.F32 R99, -RZ, R99.H1_H1 ;  /* 0x30000063ff637230 */ /* 0x000fe20000004100 */
[----:B------:R-:W-:Y:S01]  /*4990*/  F2FP.F16.E4M3.UNPACK_B R98, R46.H1 ;  /* 0x0000002eff62723e */ /* 0x000fe200030006ff */
[----:B------:R-:W-:Y:S01]  /*49a0*/  HADD2.F32 R163, -RZ, R161.H1_H1 ;  /* 0x300000a1ffa37230 */ /* 0x000fe20000004100 */
[----:B------:R-:W-:Y:S01]  /*49b0*/  F2FP.SATFINITE.E4M3.F32.PACK_AB_MERGE_C R96, R162, R135, RZ ;  /* 0x00000087a260723e */ /* 0x000fe200048070ff */
        /* <DEDUP_REMOVED lines=37> */
[----:B------:R-:W-:-:S07]  /*4c10*/  F2FP.SATFINITE.E4M3.F32.PACK_AB_MERGE_C R46, R99, R124, R162 ;  /* 0x0000007c632e723e */ /* 0x000fce00048070a2 */
.L_x_5313:
[----:B------:R-:W-:Y:S05]  /*4c20*/  BSYNC B3 ;  /* 0x0000000000037941 */ /* 0x000fea0003800000 */
.L_x_5312:
[----:B--2---:R4:W-:Y:S02]  /*4c30*/  STG.E.128 desc[UR54][R50.64+0x40], R44 ;  /* 0x0000402c32007986 */ /* 0x0049e4000c101d36 */
.L_x_5311:
[----:B------:R-:W-:Y:S05]  /*4c40*/  BSYNC B2 ;  /* 0x0000000000027941 */ /* 0x000fea0003800000 */
.L_x_5310:
        /* <DEDUP_REMOVED lines=114> */
.L_x_5317:
[----:B------:R-:W-:Y:S05]  /*5370*/  BSYNC B3 ;  /* 0x0000000000037941 */ /* 0x000fea0003800000 */
.L_x_5316:
[----:B--2---:R0:W-:Y:S02]  /*5380*/  STG.E.128 desc[UR54][R50.64+0x60], R44 ;  /* 0x0000602c32007986 */ /* 0x0041e4000c101d36 */
.L_x_5315:
[----:B------:R-:W-:Y:S05]  /*5390*/  BSYNC B2 ;  /* 0x0000000000027941 */ /* 0x000fea0003800000 */
.L_x_5314:
        /* <DEDUP_REMOVED lines=54> */
[--C-:B------:R-:W-:Y:S02]  /*5700*/  HADD2.F32 R83, -RZ, R82.reuse.H0_H0 ;  /* 0x20000052ff537230 */ /* 0x100fe40000004100 */
[-C--:B------:R-:W-:Y:S01]  /*5710*/  FMUL.FTZ R89, R85, R87.reuse ;  /* 0x0000005755597220 */ /* 0x080fe20000410000 */
[----:B------:R-:W-:Y:S02]  /*5720*/  HADD2.F32 R84, -RZ, R82.H1_H1 ;  /* 0x30000052ff547230 */ /* 0x000fe40000004100 */
[----:B------:R-:W-:Y:S01]  /*5730*/  FMUL.FTZ R90, R86, R87 ;  /* 0x00000057565a7220 */ /* 0x000fe20000410000 */
[----:B------:R-:W-:Y:S01]  /*5740*/  HADD2.F32 R154, -RZ, R154.H0_H0 ;  /* 0x2000009aff9a7230 */ /* 0x000fe20000004100 */
[----:B------:R-:W-:Y:S01]  /*5750*/  F2FP.F16.E4M3.UNPACK_B R91, R81.H1 ;  /* 0x00000051ff5b723e */ /* 0x000fe200030006ff */
[--C-:B------:R-:W-:Y:S01]  /*5760*/  HADD2.F32 R82, -RZ, R150.reuse.H1_H1 ;  /* 0x30000096ff527230 */ /* 0x100fe20000004100 */
[----:B------:R-:W-:Y:S01]  /*5770*/  F2FP.SATFINITE.E4M3.F32.PACK_AB_MERGE_C R45, R45, R44, R125 ;  /* 0x0000002c2d2d723e */ /* 0x000fe2000480707d */
[----:B------:R-:W-:-:S02]  /*5780*/  HADD2.F32 R150, -RZ, R150.H0_H0 ;  /* 0x20000096ff967230 */ /* 0x000fc40000004100 */
[-C--:B------:R-:W-:Y:S01]  /*5790*/  FMUL.FTZ R88, R84, R154.reuse ;  /* 0x0000009a54587220 */ /* 0x080fe20000410000 */
[----:B------:R-:W-:Y:S01]  /*57a0*/  FMUL.FTZ R87, R83, R154 ;  /* 0x0000009a53577220 */ /* 0x000fe20000410000 */
[-C--:B------:R-:W-:Y:S01]  /*57b0*/  FFMA.FTZ R90, R85, R82.reuse, -R90 ;  /* 0x00000052555a7223 */ /* 0x080fe2000001085a */
[----:B------:R-:W-:Y:S01]  /*57c0*/  FFMA.FTZ R89, R86, R82, R89 ;  /* 0x0000005256597223 */ /* 0x000fe20000010059 */
[-C--:B------:R-:W-:Y:S01]  /*57d0*/  FFMA.FTZ R82, R83, R150.reuse, -R88 ;  /* 0x0000009653527223 */ /* 0x080fe20000010858 */
[----:B------:R-:W-:Y:S01]  /*57e0*/  F2FP.F16.E4M3.UNPACK_B R85, R47.H1 ;  /* 0x0000002fff55723e */ /* 0x000fe200030006ff */
[----:B------:R-:W-:Y:S01]  /*57f0*/  FFMA.FTZ R83, R84, R150, R87 ;  /* 0x0000009654537223 */ /* 0x000fe20000010057 */
[----:B------:R-:W-:Y:S01]  /*5800*/  F2FP.F16.E4M3.UNPACK_B R84, R46.H1 ;  /* 0x0000002eff54723e */ /* 0x000fe200030006ff */
[----:B------:R-:W-:Y:S01]  /*5810*/  HADD2.F32 R97, -RZ, R91.H1_H1 ;  /* 0x3000005bff617230 */ /* 0x000fe20000004100 */
[----:B------:R-:W-:Y:S01]  /*5820*/  F2FP.SATFINITE.E4M3.F32.PACK_AB_MERGE_C R124, R89, R90, RZ ;  /* 0x0000005a597c723e */ /* 0x000fe200048070ff */
[--C-:B------:R-:W-:Y:S01]  /*5830*/  HADD2.F32 R86, -RZ, R85.reuse.H0_H0 ;  /* 0x20000055ff567230 */ /* 0x100fe20000004100 */
[----:B------:R-:W-:Y:S01]  /*5840*/  F2FP.F16.E4M3.UNPACK_B R90, R81 ;  /* 0x00000051ff5a723e */ /* 0x000fe200020006ff */
[----:B------:R-:W-:Y:S01]  /*5850*/  HADD2.F32 R85, -RZ, R85.H1_H1 ;  /* 0x30000055ff557230 */ /* 0x000fe20000004100 */
[-C--:B------:R-:W-:Y:S01]  /*5860*/  F2FP.F16.E4M3.UNPACK_B R87, R80.reuse ;  /* 0x00000050ff57723e */ /* 0x080fe200020006ff */
[----:B------:R-:W-:Y:S01]  /*5870*/  HADD2.F32 R81, -RZ, R84.H1_H1 ;  /* 0x30000054ff517230 */ /* 0x000fe20000004100 */
[----:B------:R-:W-:Y:S01]  /*5880*/  F2FP.F16.E4M3.UNPACK_B R88, R80.H1 ;  /* 0x00000050ff58723e */ /* 0x000fe200030006ff */
[----:B------:R-:W-:-:S02]  /*5890*/  HADD2.F32 R96, -RZ, R90.H1_H1 ;  /* 0x3000005aff607230 */ /* 0x000fc40000004100 */
        /* <DEDUP_REMOVED lines=17> */
[----:B------:R-:W-:Y:S01]  /*59b0*/  HADD2.F32 R91, -RZ, R91.H0_H0 ;  /* 0x2000005bff5b7230 */ /* 0x000fe20000004100 */
[----:B------:R-:W-:Y:S01]  /*59c0*/  F2FP.SATFINITE.E4M3.F32.PACK_AB_MERGE_C R96, R96, R97, RZ ;  /* 0x000000616060723e */ /* 0x000fe200048070ff */
[----:B------:R-:W-:-:S02]  /*59d0*/  HADD2.F32 R46, -RZ, R46.H1_H1 ;  /* 0x3000002eff2e7230 */ /* 0x000fc40000004100 */
[----:B------:R-:W-:Y:S02]  /*59e0*/  HADD2.F32 R90, -RZ, R90.H0_H0 ;  /* 0x2000005aff5a7230 */ /* 0x000fe40000004100 */
        /* <DEDUP_REMOVED lines=10> */
[----:B------:R-:W-:-:S04]  /*5a90*/  F2FP.SATFINITE.E4M3.F32.PACK_AB_MERGE_C R98, R98, R99, RZ ;  /* 0x000000636262723e */ /* 0x000fc800048070ff */
[----:B------:R-:W-:Y:S02]  /*5aa0*/  F2FP.SATFINITE.E4M3.F32.PACK_AB_MERGE_C R46, R85, R84, R96 ;  /* 0x00000054552e723e */ /* 0x000fe40004807060 */
[----:B------:R-:W-:-:S07]  /*5ab0*/  F2FP.SATFINITE.E4M3.F32.PACK_AB_MERGE_C R47, R86, R89, R98 ;  /* 0x00000059562f723e */ /* 0x000fce0004807062 */
.L_x_5321:
[----:B------:R-:W-:Y:S05]  /*5ac0*/  BSYNC B3 ;  /* 0x0000000000037941 */ /* 0x000fea0003800000 */
.L_x_5320:
[----:B--2---:R0:W-:Y:S02]  /*5ad0*/  STG.E.128 desc[UR54][R50.64+0x80], R44 ;  /* 0x0000802c32007986 */ /* 0x0041e4000c101d36 */
.L_x_5319:
[----:B------:R-:W-:Y:S05]  /*5ae0*/  BSYNC B2 ;  /* 0x0000000000027941 */ /* 0x000fea0003800000 */
.L_x_5318:
[----:B------:R-:W-:-:S13]  /*5af0*/  ISETP.NE.AND P3, PT, R41, RZ, PT ;  /* 0x000000ff2900720c */ /* 0x000fda0003f65270 */
[----:B------:R-:W-:Y:S05]  /*5b00*/  @!P3 BRA `(.L_x_5301) ;  /* 0x0000000400c4b947 */ /* 0x000fea0003800000 */
[----:B0-234-:R0:W2:Y:S01]  /*5b10*/  LDS.128 R44, [R43+0x29200] ;  /* 0x029200002b2c7984 */ /* 0x01d0a20000000c00 */
[----:B------:R-:W-:Y:S01]  /*5b20*/  ISETP.GE.AND P3, PT, R228, R132, PT ;  /* 0x00000084e400720c */ /* 0x000fe20003f66270 */
[----:B------:R-:W-:-:S12]  /*5b30*/  BSSY B2, `(.L_x_5322) ;  /* 0x000006d000027945 */ /* 0x000fd80003800000 */
[----:B0-----:R-:W-:Y:S05]  /*5b40*/  @P3 BRA `(.L_x_5323) ;  /* 0x0000000400ac3947 */ /* 0x001fea0003800000 */
[----:B------:R-:W-:Y:S02]  /*5b50*/  SHF.R.U32.HI R81, RZ, 0x8, R79 ;  /* 0x00000008ff517819 */ /* 0x000fe4000001164f */
[--C-:B------:R-:W-:Y:S02]  /*5b60*/  SHF.R.U32.HI R85, RZ, 0x18, R77.reuse ;  /* 0x00000018ff557819 */ /* 0x100fe4000001164d */
[----:B------:R-:W-:Y:S01]  /*5b70*/  LOP3.LUT R76, R77, 0xff, RZ, 0xc0, !PT ;  /* 0x000000ff4d4c7812 */ /* 0x000fe200078ec0ff */
[----:B------:R-:W-:Y:S01]  /*5b80*/  IMAD.SHL.U32 R81, R81, 0x100, RZ ;  /* 0x0000010051517824 */ /* 0x000fe200078e00ff */
[--C-:B------:R-:W-:Y:S02]  /*5b90*/  SHF.R.U32.HI R83, RZ, 0x8, R77.reuse ;  /* 0x00000008ff537819 */ /* 0x100fe4000001164d */
[----:B------:R-:W-:Y:S02]  /*5ba0*/  SHF.R.U32.HI R82, RZ, 0x10, R77 ;  /* 0x00000010ff527819 */ /* 0x000fe4000001164d */
[----:B------:R-:W-:-:S02]  /*5bb0*/  SHF.R.U32.HI R78, RZ, 0x18, R79 ;  /* 0x00000018ff4e7819 */ /* 0x000fc4000001164f */
[----:B------:R-:W-:Y:S02]  /*5bc0*/  LOP3.LUT R77, R79, 0xff, RZ, 0xc0, !PT ;  /* 0x000000ff4f4d7812 */ /* 0x000fe400078ec0ff */
[----:B------:R-:W-:Y:S01]  /*5bd0*/  SHF.R.U32.HI R80, RZ, 0x10, R79 ;  /* 0x00000010ff507819 */ /* 0x000fe2000001164f */
[----:B------:R-:W-:Y:S01]  /*5be0*/  IMAD.SHL.U32 R79, R83, 0x100, RZ ;  /* 0x00000100534f7824 */ /* 0x000fe200078e00ff */
[----:B------:R-:W-:Y:S01]  /*5bf0*/  PRMT R78, R78, 0x654, R77 ;  /* 0x000006544e4e7816 */ /* 0x000fe2000000004d */
[----:B--2---:R-:W-:Y:S01]  /*5c00*/  IMAD.MOV.U32 R77, RZ, RZ, R44 ;  /* 0x000000ffff4d7224 */ /* 0x004fe200078e002c */
[----:B------:R-:W-:Y:S02]  /*5c10*/  PRMT R76, R85, 0x654, R76 ;  /* 0x00000654554c7816 */ /* 0x000fe4000000004c */
[----:B------:R-:W-:Y:S01]  /*5c20*/  LOP3.LUT R78, R78, 0xff00, R81, 0xf8, !PT ;  /* 0x0000ff004e4e7812 */ /* 0x000fe200078ef851 */
[----:B------:R-:W-:Y:S01]  /*5c30*/  IMAD.U32 R81, R80, 0x10000, RZ ;  /* 0x0001000050517824 */ /* 0x000fe200078e00ff */
[----:B------:R-:W-:-:S02]  /*5c40*/  F2FP.F16.E4M3.UNPACK_B R44, R45 ;  /* 0x0000002dff2c723e */ /* 0x000fc400020006ff */
[----:B------:R-:W-:Y:S02]  /*5c50*/  F2FP.F16.E4M3.UNPACK_B R80, R153.H1 ;  /* 0x00000099ff50723e */ /* 0x000fe400030006ff */
[----:B------:R-:W-:Y:S01]  /*5c60*/  LOP3.LUT R76, R76, 0xff00, R79, 0xf8, !PT ;  /* 0x0000ff004c4c7812 */ /* 0x000fe200078ef84f */
[----:B------:R-:W-:Y:S01]  /*5c70*/  IMAD.U32 R79, R82, 0x10000, RZ ;  /* 0x00010000524f7824 */ /* 0x000fe200078e00ff */
[----:B------:R-:W-:Y:S01]  /*5c80*/  LOP3.LUT R84, R78, 0xff0000, R81, 0xf8, !PT ;  /* 0x00ff00004e547812 */ /* 0x000fe200078ef851 */
[----:B------:R-:W-:Y:S01]  /*5c90*/  HADD2.F32 R78, -RZ, R44.H1_H1 ;  /* 0x3000002cff4e7230 */ /* 0x000fe20000004100 */
[----:B------:R-:W-:Y:S01]  /*5ca0*/  F2FP.F16.E4M3.UNPACK_B R81, R147.H1 ;  /* 0x00000093ff51723e */ /* 0x000fe200030006ff */
[----:B------:R-:W-:Y:S01]  /*5cb0*/  HADD2.F32 R85, -RZ, R80.H0_H0 ;  /* 0x20000050ff557230 */ /* 0x000fe20000004100 */
[----:B------:R-:W-:Y:S01]  /*5cc0*/  F2FP.F16.E4M3.UNPACK_B R45, R45.H1 ;  /* 0x0000002dff2d723e */ /* 0x000fe200030006ff */
[----:B------:R-:W-:Y:S01]  /*5cd0*/  HADD2.F32 R44, -RZ, R44.H0_H0 ;  /* 0x2000002cff2c7230 */ /* 0x000fe20000004100 */
[----:B------:R-:W-:Y:S01]  /*5ce0*/  LOP3.LUT R76, R76, 0xff0000, R79, 0xf8, !PT ;  /* 0x00ff00004c4c7812 */ /* 0x000fe200078ef84f */
[----:B------:R-:W-:-:S02]  /*5cf0*/  HADD2.F32 R82, -RZ, R80.H1_H1 ;  /* 0x30000050ff527230 */ /* 0x000fc40000004100 */
[----:B------:R-:W-:Y:S01]  /*5d00*/  FMUL.FTZ R87, R78, R85 ;  /* 0x000000554e577220 */ /* 0x000fe20000410000 */
[----:B------:R-:W-:Y:S01]  /*5d10*/  HADD2.F32 R83, -RZ, R81.H0_H0 ;  /* 0x20000051ff537230 */ /* 0x000fe20000004100 */
[----:B------:R-:W-:Y:S01]  /*5d20*/  F2FP.F16.E4M3.UNPACK_B R153, R153 ;  /* 0x00000099ff99723e */ /* 0x000fe200020006ff */
[--C-:B------:R-:W-:Y:S01]  /*5d30*/  HADD2.F32 R80, -RZ, R45.reuse.H1_H1 ;  /* 0x3000002dff507230 */ /* 0x100fe20000004100 */
[----:B------:R-:W-:Y:S01]  /*5d40*/  F2FP.F16.E4M3.UNPACK_B R147, R147 ;  /* 0x00000093ff93723e */ /* 0x000fe200020006ff */
[----:B------:R-:W-:Y:S02]  /*5d50*/  HADD2.F32 R79, -RZ, R45.H0_H0 ;  /* 0x2000002dff4f7230 */ /* 0x000fe40000004100 */
[----:B------:R-:W-:Y:S01]  /*5d60*/  FMUL.FTZ R45, R44, R85 ;  /* 0x000000552c2d7220 */ /* 0x000fe20000410000 */
[----:B------:R-:W-:Y:S02]  /*5d70*/  HADD2.F32 R81, -RZ, R81.H1_H1 ;  /* 0x30000051ff517230 */ /* 0x000fe40000004100 */
[-C--:B------:R-:W-:Y:S01]  /*5d80*/  FMUL.FTZ R86, R80, R82.reuse ;  /* 0x0000005250567220 */ /* 0x080fe20000410000 */
[-C--:B------:R-:W-:Y:S01]  /*5d90*/  FFMA.FTZ R44, R44, R83.reuse, -R87 ;  /* 0x000000532c2c7223 */ /* 0x080fe20000010857 */
[----:B------:R-:W-:Y:S01]  /*5da0*/  FFMA.FTZ R45, R78, R83, R45 ;  /* 0x000000534e2d7223 */ /* 0x000fe2000001002d */
[C---:B------:R-:W-:Y:S01]  /*5db0*/  FMUL.FTZ R85, R79.reuse, R82 ;  /* 0x000000524f557220 */ /* 0x040fe20000410000 */
[----:B------:R-:W-:Y:S01]  /*5dc0*/  F2FP.F16.E4M3.UNPACK_B R78, R77.H1 ;  /* 0x0000004dff4e723e */ /* 0x000fe200030006ff */
[----:B------:R-:W-:Y:S01]  /*5dd0*/  FFMA.FTZ R87, R79, R81, -R86 ;  /* 0x000000514f577223 */ /* 0x000fe20000010856 */
[----:B------:R-:W-:Y:S01]  /*5de0*/  F2FP.F16.E4M3.UNPACK_B R77, R77 ;  /* 0x0000004dff4d723e */ /* 0x000fe200020006ff */
[----:B------:R-:W-:Y:S01]  /*5df0*/  FFMA.FTZ R90, R80, R81, R85 ;  /* 0x00000051505a7223 */ /* 0x000fe20000010055 */
[----:B------:R-:W-:-:S02]  /*5e00*/  HADD2.F32 R82, -RZ, R153.H1_H1 ;  /* 0x30000099ff527230 */ /* 0x000fc40000004100 */
[--C-:B------:R-:W-:Y:S02]  /*5e10*/  HADD2.F32 R79, -RZ, R78.reuse.H0_H0 ;  /* 0x2000004eff4f7230 */ /* 0x100fe40000004100 */
[----:B------:R-:W-:Y:S01]  /*5e20*/  HADD2.F32 R80, -RZ, R78.H1_H1 ;  /* 0x3000004eff507230 */ /* 0x000fe20000004100 */
[----:B------:R-:W-:Y:S01]  /*5e30*/  F2FP.SATFINITE.E4M3.F32.PACK_AB_MERGE_C R96, R90, R87, RZ ;  /* 0x000000575a60723e */ /* 0x000fe200048070ff */
        /* <DEDUP_REMOVED lines=12> */
[----:B------:R-:W-:Y:S02]  /*5f00*/  F2FP.F16.E4M3.UNPACK_B R81, R76 ;  /* 0x0000004cff51723e */ /* 0x000fe400020006ff */
[----:B------:R-:W-:Y:S01]  /*5f10*/  F2FP.SATFINITE.E4M3.F32.PACK_AB_MERGE_C R91, R85, R86, RZ ;  /* 0x00000056555b723e */ /* 0x000fe200048070ff */
[----:B------:R-:W-:Y:S01]  /*5f20*/  FFMA.FTZ R88, R78, R147, -R83 ;  /* 0x000000934e587223 */ /* 0x000fe20000010853 */
[----:B------:R-:W-:Y:S01]  /*5f30*/  F2FP.F16.E4M3.UNPACK_B R78, R47.H1 ;  /* 0x0000002fff4e723e */ /* 0x000fe200030006ff */
[----:B------:R-:W-:Y:S01]  /*5f40*/  FFMA.FTZ R147, R77, R147, R82 ;  /* 0x000000934d937223 */ /* 0x000fe20000010052 */
[----:B------:R-:W-:-:S02]  /*5f50*/  F2FP.F16.E4M3.UNPACK_B R85, R84.H1 ;  /* 0x00000054ff55723e */ /* 0x000fc400030006ff */
[----:B------:R-:W-:Y:S01]  /*5f60*/  F2FP.F16.E4M3.UNPACK_B R82, R76.H1 ;  /* 0x0000004cff52723e */ /* 0x000fe200030006ff */
[--C-:B------:R-:W-:Y:S01]  /*5f70*/  HADD2.F32 R80, -RZ, R78.reuse.H1_H1 ;  /* 0x3000004eff507230 */ /* 0x100fe20000004100 */
[----:B------:R-:W-:Y:S01]  /*5f80*/  F2FP.F16.E4M3.UNPACK_B R77, R46.H1 ;  /* 0x0000002eff4d723e */ /* 0x000fe200030006ff */
[----:B------:R-:W-:Y:S01]  /*5f90*/  HADD2.F32 R87, -RZ, R85.H1_H1 ;  /* 0x30000055ff577230 */ /* 0x000fe20000004100 */
        /* <DEDUP_REMOVED lines=9> */
[----:B------:R-:W-:Y:S01]  /*6030*/  HADD2.F32 R77, -RZ, R77.H0_H0 ;  /* 0x2000004dff4d7230 */ /* 0x000fe20000004100 */
[----:B------:R-:W-:Y:S01]  /*6040*/  F2FP.F16.E4M3.UNPACK_B R46, R46 ;  /* 0x0000002eff2e723e */ /* 0x000fe200020006ff */
[----:B------:R-:W-:Y:S02]  /*6050*/  HADD2.F32 R76, -RZ, R81.H1_H1 ;  /* 0x30000051ff4c7230 */ /* 0x000fe40000004100 */
[-C--:B------:R-:W-:Y:S01]  /*6060*/  FMUL.FTZ R90, R78, R86.reuse ;  /* 0x000000564e5a7220 */ /* 0x080fe20000410000 */
[----:B------:R-:W-:Y:S02]  /*6070*/  HADD2.F32 R85, -RZ, R85.H0_H0 ;  /* 0x20000055ff557230 */ /* 0x000fe40000004100 */
[C---:B------:R-:W-:Y:S01]  /*6080*/  FMUL.FTZ R79, R77.reuse, R86 ;  /* 0x000000564d4f7220 */ /* 0x040fe20000410000 */
[----:B------:R-:W-:Y:S01]  /*6090*/  FFMA.FTZ R86, R80, R83, R87 ;  /* 0x0000005350567223 */ /* 0x000fe20000010057 */
[----:B------:R-:W-:Y:S01]  /*60a0*/  FFMA.FTZ R90, R77, R76, -R90 ;  /* 0x0000004c4d5a7223 */ /* 0x000fe2000001085a */
[----:B------:R-:W-:-:S02]  /*60b0*/  HADD2.F32 R77, -RZ, R47.H1_H1 ;  /* 0x3000002fff4d7230 */ /* 0x000fc40000004100 */
[----:B------:R-:W-:Y:S01]  /*60c0*/  FFMA.FTZ R83, R78, R76, R79 ;  /* 0x0000004c4e537223 */ /* 0x000fe2000001004f */
[----:B------:R-:W-:Y:S01]  /*60d0*/  HADD2.F32 R76, -RZ, R47.H0_H0 ;  /* 0x2000002fff4c7230 */ /* 0x000fe20000004100 */
[----:B------:R-:W-:Y:S01]  /*60e0*/  F2FP.SATFINITE.E4M3.F32.PACK_AB_MERGE_C R86, R86, R89, RZ ;  /* 0x000000595656723e */ /* 0x000fe200048070ff */
[--C-:B------:R-:W-:Y:S02]  /*60f0*/  HADD2.F32 R47, -RZ, R46.reuse.H0_H0 ;  /* 0x2000002eff2f7230 */ /* 0x100fe40000004100 */
[-C--:B------:R-:W-:Y:S01]  /*6100*/  FMUL.FTZ R87, R77, R85.reuse ;  /* 0x000000554d577220 */ /* 0x080fe20000410000 */
[----:B------:R-:W-:Y:S02]  /*6110*/  HADD2.F32 R46, -RZ, R46.H1_H1 ;  /* 0x3000002eff2e7230 */ /* 0x000fe40000004100 */
[----:B------:R-:W-:Y:S01]  /*6120*/  FMUL.FTZ R80, R76, R85 ;  /* 0x000000554c507220 */ /* 0x000fe20000410000 */
[----:B------:R-:W-:Y:S01]  /*6130*/  HADD2.F32 R84, -RZ, R84.H0_H0 ;  /* 0x20000054ff547230 */ /* 0x000fe20000004100 */
[----:B------:R-:W-:Y:S01]  /*6140*/  F2FP.SATFINITE.E4M3.F32.PACK_AB_MERGE_C R83, R83, R90, RZ ;  /* 0x0000005a5353723e */ /* 0x000fe200048070ff */
[----:B------:R-:W-:Y:S01]  /*6150*/  HADD2.F32 R82, -RZ, R82.H0_H0 ;  /* 0x20000052ff527230 */ /* 0x000fe20000004100 */
[----:B------:R-:W-:Y:S01]  /*6160*/  F2FP.SATFINITE.E4M3.F32.PACK_AB_MERGE_C R44, R147, R88, R91 ;  /* 0x00000058932c723e */ /* 0x000fe2000480705b */
[----:B------:R-:W-:-:S02]  /*6170*/  HADD2.F32 R81, -RZ, R81.H0_H0 ;  /* 0x20000051ff517230 */ /* 0x000fc40000004100 */
        /* <DEDUP_REMOVED lines=8> */
.L_x_5323:
[----:B------:R-:W-:Y:S05]  /*6200*/  BSYNC B2 ;  /* 0x0000000000027941 */ /* 0x000fea0003800000 */
.L_x_5322:
[----:B--2---:R0:W-:Y:S02]  /*6210*/  STG.E.128 desc[UR54][R50.64+0xa0], R44 ;  /* 0x0000a02c32007986 */ /* 0x0041e4000c101d36 */
.L_x_5301:
[----:B------:R-:W-:Y:S05]  /*6220*/  BSYNC B1 ;  /* 0x0000000000017941 */ /* 0x000fea0003800000 */
.L_x_5300:
        /* <DEDUP_REMOVED lines=15> */
[----:B------:R-:W-:Y:S02]  /*6320*/  PRMT R73, R73, 0x654, R72 ;  /* 0x0000065449497816 */ /* 0x000fe40000000048 */
[----:B------:R-:W-:Y:S01]  /*6330*/  SHF.R.U32.HI R75, RZ, 0x10, R75 ;  /* 0x00000010ff4b7819 */ /* 0x000fe2000001164b */
[----:B------:R-:W-:Y:S01]  /*6340*/  IMAD.SHL.U32 R74, R74, 0x100, RZ ;  /* 0x000001004a4a7824 */ /* 0x000fe200078e00ff */
[----:B------:R-:W-:Y:S01]  /*6350*/  PRMT R51, R51, 0x654, R50 ;  /* 0x0000065433337816 */ /* 0x000fe20000000032 */
[----:B--2---:R-:W-:Y:S01]  /*6360*/  IMAD.MOV.U32 R50, RZ, RZ, R44 ;  /* 0x000000ffff327224 */ /* 0x004fe200078e002c */
[----:B------:R-:W-:Y:S01]  /*6370*/  SHF.L.U32 R72, R77, 0x8, RZ ;  /* 0x000000084d487819 */ /* 0x000fe200000006ff */
[----:B------:R-:W-:Y:S01]  /*6380*/  IMAD.U32 R75, R75, 0x10000, RZ ;  /* 0x000100004b4b7824 */ /* 0x000fe200078e00ff */
[----:B------:R-:W-:-:S02]  /*6390*/  LOP3.LUT R74, R73, 0xff00, R74, 0xf8, !PT ;  /* 0x0000ff00494a7812 */ /* 0x000fc400078ef84a */
[----:B------:R-:W-:Y:S01]  /*63a0*/  LOP3.LUT R51, R51, 0xff00, R72, 0xf8, !PT ;  /* 0x0000ff0033337812 */ /* 0x000fe200078ef848 */
[----:B------:R-:W-:Y:S01]  /*63b0*/  IMAD.U32 R72, R76, 0x10000, RZ ;  /* 0x000100004c487824 */ /* 0x000fe200078e00ff */
        /* <DEDUP_REMOVED lines=90> */
.L_x_5328:
[----:B------:R-:W-:Y:S05]  /*6960*/  BSYNC B2 ;  /* 0x0000000000027941 */ /* 0x000fea0003800000 */
.L_x_5327:
[----:B--2---:R0:W-:Y:S02]  /*6970*/  STG.E.128 desc[UR54][R48.64], R44 ;  /* 0x0000002c30007986 */ /* 0x0041e4000c101d36 */
.L_x_5326:
[----:B------:R-:W-:Y:S05]  /*6980*/  BSYNC B1 ;  /* 0x0000000000017941 */ /* 0x000fea0003800000 */
.L_x_5325:
[----:B------:R-:W-:Y:S01]  /*6990*/  ISETP.NE.AND P3, PT, R37, RZ, PT ;  /* 0x000000ff2500720c */ /* 0x000fe20003f65270 */
[----:B------:R-:W-:-:S12]  /*69a0*/  BSSY B1, `(.L_x_5329) ;  /* 0x0000073000017945 */ /* 0x000fd80003800000 */
[----:B------:R-:W-:Y:S05]  /*69b0*/  @!P3 BRA `(.L_x_5330) ;  /* 0x0000000400c4b947 */ /* 0x000fea0003800000 */
[----:B0-234-:R0:W2:Y:S01]  /*69c0*/  LDS.128 R44, [R43+0x26200] ;  /* 0x026200002b2c7984 */ /* 0x01d0a20000000c00 */
[----:B------:R-:W-:Y:S01]  /*69d0*/  ISETP.GE.AND P3, PT, R224, R132, PT ;  /* 0x00000084e000720c */ /* 0x000fe20003f66270 */
[----:B------:R-:W-:-:S12]  /*69e0*/  BSSY B2, `(.L_x_5331) ;  /* 0x000006d000027945 */ /* 0x000fd80003800000 */
[----:B0-----:R-:W-:Y:S05]  /*69f0*/  @P3 BRA `(.L_x_5332) ;  /* 0x0000000400ac3947 */ /* 0x001fea0003800000 */
[----:B------:R-:W-:Y:S02]  /*6a00*/  SHF.R.U32.HI R74, RZ, 0x8, R69 ;  /* 0x00000008ff4a7819 */ /* 0x000fe40000011645 */
[----:B------:R-:W-:Y:S02]  /*6a10*/  LOP3.LUT R51, R71, 0xff, RZ, 0xc0, !PT ;  /* 0x000000ff47337812 */ /* 0x000fe400078ec0ff */
[----:B------:R-:W-:Y:S02]  /*6a20*/  SHF.R.U32.HI R70, RZ, 0x18, R71 ;  /* 0x00000018ff467819 */ /* 0x000fe40000011647 */
[--C-:B------:R-:W-:Y:S02]  /*6a30*/  SHF.R.U32.HI R75, RZ, 0x10, R69.reuse ;  /* 0x00000010ff4b7819 */ /* 0x100fe40000011645 */
[----:B------:R-:W-:Y:S02]  /*6a40*/  LOP3.LUT R50, R69, 0xff, RZ, 0xc0, !PT ;  /* 0x000000ff45327812 */ /* 0x000fe400078ec0ff */
[----:B------:R-:W-:-:S02]  /*6a50*/  SHF.R.U32.HI R73, RZ, 0x18, R69 ;  /* 0x00000018ff497819 */ /* 0x000fc40000011645 */
[----:B------:R-:W-:Y:S02]  /*6a60*/  SHF.R.U32.HI R69, RZ, 0x8, R71 ;  /* 0x00000008ff457819 */ /* 0x000fe40000011647 */
[----:B------:R-:W-:Y:S01]  /*6a70*/  PRMT R70, R70, 0x654, R51 ;  /* 0x0000065446467816 */ /* 0x000fe20000000033 */
[----:B------:R-:W-:Y:S01]  /*6a80*/  IMAD.SHL.U32 R51, R74, 0x100, RZ ;  /* 0x000001004a337824 */ /* 0x000fe200078e00ff */
[----:B------:R-:W-:Y:S02]  /*6a90*/  SHF.R.U32.HI R72, RZ, 0x10, R71 ;  /* 0x00000010ff487819 */ /* 0x000fe40000011647 */
[----:B------:R-:W-:Y:S01]  /*6aa0*/  PRMT R68, R73, 0x654, R50 ;  /* 0x0000065449447816 */ /* 0x000fe20000000032 */
[----:B--2---:R-:W-:Y:S01]  /*6ab0*/  IMAD.MOV.U32 R50, RZ, RZ, R44 ;  /* 0x000000ffff327224 */ /* 0x004fe200078e002c */
[----:B------:R-:W-:Y:S02]  /*6ac0*/  SHF.L.U32 R69, R69, 0x8, RZ ;  /* 0x0000000845457819 */ /* 0x000fe400000006ff */
[----:B------:R-:W-:Y:S01]  /*6ad0*/  LOP3.LUT R68, R68, 0xff00, R51, 0xf8, !PT ;  /* 0x0000ff0044447812 */ /* 0x000fe200078ef833 */
[----:B------:R-:W-:Y:S01]  /*6ae0*/  IMAD.U32 R51, R75, 0x10000, RZ ;  /* 0x000100004b337824 */ /* 0x000fe200078e00ff */
[----:B------:R-:W-:Y:S01]  /*6af0*/  LOP3.LUT R71, R70, 0xff00, R69, 0xf8, !PT ;  /* 0x0000ff0046477812 */ /* 0x000fe200078ef845 */
[----:B------:R-:W-:Y:S01]  /*6b00*/  IMAD.U32 R70, R72, 0x10000, RZ ;  /* 0x0001000048467824 */ /* 0x000fe200078e00ff */
[----:B------:R-:W-:-:S02]  /*6b10*/  F2FP.F16.E4M3.UNPACK_B R44, R45 ;  /* 0x0000002dff2c723e */ /* 0x000fc400020006ff */
        /* <DEDUP_REMOVED lines=89> */
.L_x_5332:
[----:B------:R-:W-:Y:S05]  /*70b0*/  BSYNC B2 ;  /* 0x0000000000027941 */ /* 0x000fea0003800000 */
.L_x_5331:
[----:B--2---:R0:W-:Y:S02]  /*70c0*/  STG.E.128 desc[UR54][R48.64+0x20], R44 ;  /* 0x0000202c30007986 */ /* 0x0041e4000c101d36 */
.L_x_5330:
[----:B------:R-:W-:Y:S05]  /*70d0*/  BSYNC B1 ;  /* 0x0000000000017941 */ /* 0x000fea0003800000 */
.L_x_5329:
        /* <DEDUP_REMOVED lines=114> */
.L_x_5336:
[----:B------:R-:W-:Y:S05]  /*7800*/  BSYNC B2 ;  /* 0x0000000000027941 */ /* 0x000fea0003800000 */
.L_x_5335:
[----:B--2---:R0:W-:Y:S02]  /*7810*/  STG.E.128 desc[UR54][R48.64+0x40], R44 ;  /* 0x0000402c30007986 */ /* 0x0041e4000c101d36 */
.L_x_5334:
[----:B------:R-:W-:Y:S05]  /*7820*/  BSYNC B1 ;  /* 0x0000000000017941 */ /* 0x000fea0003800000 */
.L_x_5333:
        /* <DEDUP_REMOVED lines=16> */
[----:B------:R-:W-:Y:S01]  /*7930*/  PRMT R62, R61, 0x654, R60 ;  /* 0x000006543d3e7816 */ /* 0x000fe2000000003c */
[----:B------:R-:W-:Y:S01]  /*7940*/  IMAD.SHL.U32 R61, R64, 0x100, RZ ;  /* 0x00000100403d7824 */ /* 0x000fe200078e00ff */
[----:B------:R-:W-:Y:S02]  /*7950*/  SHF.R.U32.HI R65, RZ, 0x10, R63 ;  /* 0x00000010ff417819 */ /* 0x000fe4000001163f */
[----:B------:R-:W-:Y:S01]  /*7960*/  LOP3.LUT R60, R51, 0xff00, R50, 0xf8, !PT ;  /* 0x0000ff00333c7812 */ /* 0x000fe200078ef832 */
[----:B------:R-:W-:Y:S01]  /*7970*/  IMAD.U32 R51, R67, 0x10000, RZ ;  /* 0x0001000043337824 */ /* 0x000fe200078e00ff */
        /* <DEDUP_REMOVED lines=92> */
.L_x_5340:
[----:B------:R-:W-:Y:S05]  /*7f40*/  BSYNC B2 ;  /* 0x0000000000027941 */ /* 0x000fea0003800000 */
.L_x_5339:
[----:B--2---:R0:W-:Y:S02]  /*7f50*/  STG.E.128 desc[UR54][R48.64+0x60], R44 ;  /* 0x0000602c30007986 */ /* 0x0041e4000c101d36 */
.L_x_5338:
[----:B------:R-:W-:Y:S05]  /*7f60*/  BSYNC B1 ;  /* 0x0000000000017941 */ /* 0x000fea0003800000 */
.L_x_5337:
[----:B------:R-:W-:Y:S01]  /*7f70*/  ISETP.NE.AND P3, PT, R40, RZ, PT ;  /* 0x000000ff2800720c */ /* 0x000fe20003f65270 */
[----:B------:R-:W-:-:S12]  /*7f80*/  BSSY B1, `(.L_x_5341) ;  /* 0x0000075000017945 */ /* 0x000fd80003800000 */
[----:B------:R-:W-:Y:S05]  /*7f90*/  @!P3 BRA `(.L_x_5342) ;  /* 0x0000000400ccb947 */ /* 0x000fea0003800000 */
[----:B0-234-:R0:W2:Y:S01]  /*7fa0*/  LDS.128 R44, [R42+0x2b200] ;  /* 0x02b200002a2c7984 */ /* 0x01d0a20000000c00 */
[----:B------:R-:W-:Y:S01]  /*7fb0*/  ISETP.GE.AND P3, PT, R225, R132, PT ;  /* 0x00000084e100720c */ /* 0x000fe20003f66270 */
[----:B------:R-:W-:-:S12]  /*7fc0*/  BSSY B2, `(.L_x_5343) ;  /* 0x000006f000027945 */ /* 0x000fd80003800000 */
[----:B0-----:R-:W-:Y:S05]  /*7fd0*/  @P3 BRA `(.L_x_5344) ;  /* 0x0000000400b43947 */ /* 0x001fea0003800000 */
[----:B------:R-:W-:Y:S01]  /*7fe0*/  SHF.R.U32.HI R63, RZ, 0x8, R57 ;  /* 0x00000008ff3f7819 */ /* 0x000fe20000011639 */
[----:B--2---:R-:W-:Y:S01]  /*7ff0*/  IMAD.MOV.U32 R56, RZ, RZ, R47 ;  /* 0x000000ffff387224 */ /* 0x004fe200078e002f */
[----:B------:R-:W-:Y:S01]  /*8000*/  SHF.R.U32.HI R58, RZ, 0x8, R59 ;  /* 0x00000008ff3a7819 */ /* 0x000fe2000001163b */
[----:B------:R-:W-:Y:S01]  /*8010*/  IMAD.MOV.U32 R51, RZ, RZ, R46 ;  /* 0x000000ffff337224 */ /* 0x000fe200078e002e */
[--C-:B------:R-:W-:Y:S01]  /*8020*/  SHF.R.U32.HI R65, RZ, 0x18, R57.reuse ;  /* 0x00000018ff417819 */ /* 0x100fe20000011639 */
[----:B------:R-:W-:Y:S01]  /*8030*/  IMAD.SHL.U32 R47, R63, 0x100, RZ ;  /* 0x000001003f2f7824 */ /* 0x000fe200078e00ff */
[----:B------:R-:W-:Y:S01]  /*8040*/  LOP3.LUT R50, R57, 0xff, RZ, 0xc0, !PT ;  /* 0x000000ff39327812 */ /* 0x000fe200078ec0ff */
[----:B------:R-:W-:Y:S01]  /*8050*/  IMAD.SHL.U32 R46, R58, 0x100, RZ ;  /* 0x000001003a2e7824 */ /* 0x000fe200078e00ff */
[----:B------:R-:W-:Y:S02]  /*8060*/  SHF.R.U32.HI R61, RZ, 0x10, R57 ;  /* 0x00000010ff3d7819 */ /* 0x000fe40000011639 */
[----:B------:R-:W-:-:S02]  /*8070*/  SHF.R.U32.HI R62, RZ, 0x18, R59 ;  /* 0x00000018ff3e7819 */ /* 0x000fc4000001163b */
[----:B------:R-:W-:Y:S02]  /*8080*/  LOP3.LUT R57, R59, 0xff, RZ, 0xc0, !PT ;  /* 0x000000ff3b397812 */ /* 0x000fe400078ec0ff */
[----:B------:R-:W-:Y:S02]  /*8090*/  PRMT R50, R65, 0x654, R50 ;  /* 0x0000065441327816 */ /* 0x000fe40000000032 */
[----:B------:R-:W-:Y:S02]  /*80a0*/  SHF.R.U32.HI R60, RZ, 0x10, R59 ;  /* 0x00000010ff3c7819 */ /* 0x000fe4000001163b */
[----:B------:R-:W-:Y:S02]  /*80b0*/  PRMT R57, R62, 0x654, R57 ;  /* 0x000006543e397816 */ /* 0x000fe40000000039 */
        /* <DEDUP_REMOVED lines=95> */
.L_x_5344:
[----:B------:R-:W-:Y:S05]  /*86b0*/  BSYNC B2 ;  /* 0x0000000000027941 */ /* 0x000fea0003800000 */
.L_x_5343:
[----:B--2---:R0:W-:Y:S02]  /*86c0*/  STG.E.128 desc[UR54][R48.64+0x80], R44 ;  /* 0x0000802c30007986 */ /* 0x0041e4000c101d36 */
.L_x_5342:
[----:B------:R-:W-:Y:S05]  /*86d0*/  BSYNC B1 ;  /* 0x0000000000017941 */ /* 0x000fea0003800000 */
.L_x_5341:
        /* <DEDUP_REMOVED lines=15> */
[----:B------:R-:W-:Y:S01]  /*87d0*/  LOP3.LUT R54, R55, 0xff0000ff, RZ, 0xc0, !PT ;  /* 0xff0000ff37367812 */ /* 0x000fe200078ec0ff */
[----:B------:R-:W-:Y:S01]  /*87e0*/  IMAD.SHL.U32 R53, R53, 0x100, RZ ;  /* 0x0000010035357824 */ /* 0x000fe200078e00ff */
[----:B------:R-:W-:-:S04]  /*87f0*/  PRMT R47, R59, 0x654, R50 ;  /* 0x000006543b2f7816 */ /* 0x000fc80000000032 */
[----:B------:R-:W-:Y:S01]  /*8800*/  LOP3.LUT R56, R54, 0xff00, R53, 0xf8, !PT ;  /* 0x0000ff0036387812 */ /* 0x000fe200078ef835 */
[----:B------:R-:W-:Y:S01]  /*8810*/  IMAD.U32 R53, R57, 0x10000, RZ ;  /* 0x0001000039357824 */ /* 0x000fe200078e00ff */
        /* <DEDUP_REMOVED lines=93> */
.L_x_5346:
[----:B------:R-:W-:Y:S05]  /*8df0*/  BSYNC B1 ;  /* 0x0000000000017941 */ /* 0x000fea0003800000 */
.L_x_5345:
[----:B--2---:R0:W-:Y:S01]  /*8e00*/  STG.E.128 desc[UR54][R48.64+0xa0], R44 ;  /* 0x0000a02c30007986 */ /* 0x0041e2000c101d36 */
[----:B------:R-:W-:Y:S05]  /*8e10*/  BRA `(.L_x_5324) ;  /* 0x0000006800fc7947 */ /* 0x000fea0003800000 */
.L_x_5292:
        /* <DEDUP_REMOVED lines=54> */
.L_x_5348:
[----:B------:R-:W-:Y:S05]  /*9180*/  BSYNC B1 ;  /* 0x0000000000017941 */ /* 0x000fea0003800000 */
.L_x_5347:
        /* <DEDUP_REMOVED lines=37> */
.L_x_5350:
[----:B------:R-:W-:Y:S05]  /*93e0*/  BSYNC B1 ;  /* 0x0000000000017941 */ /* 0x000fea0003800000 */
.L_x_5349:
[----:B------:R-:W-:Y:S01]  /*93f0*/  UISETP.NE.AND UP0, UPT, UR53, 0x3, UPT ;  /* 0x000000033500788c */ /* 0x000fe2000bf05270 */
[----:B------:R-:W-:Y:S01]  /*9400*/  MOV R172, R50 ;  /* 0x0000003200ac7202 */ /* 0x000fe20000000f00 */
[----:B------:R-:W-:Y:S01]  /*9410*/  IMAD.MOV.U32 R171, RZ, RZ, R48 ;  /* 0x000000ffffab7224 */ /* 0x000fe200078e0030 */
[----:B------:R-:W-:Y:S01]  /*9420*/  MOV R170, R62 ;  /* 0x0000003e00aa7202 */ /* 0x000fe20000000f00 */
[----:B------:R-:W-:Y:S01]  /*9430*/  IMAD.MOV.U32 R176, RZ, RZ, R54 ;  /* 0x000000ffffb07224 */ /* 0x000fe200078e0036 */
[----:B-----5:R-:W-:Y:S01]  /*9440*/  MOV R152, R70 ;  /* 0x0000004600987202 */ /* 0x020fe20000000f00 */
[----:B------:R-:W-:Y:S01]  /*9450*/  IMAD.MOV.U32 R173, RZ, RZ, R52 ;  /* 0x000000ffffad7224 */ /* 0x000fe200078e0034 */
[----:B------:R-:W-:Y:S01]  /*9460*/  PLOP3.LUT P2, PT, PT, PT, UP0, 0x80, 0x0 ;  /* 0x000000000000781c */ /* 0x000fe20003f4f008 */
        /* <DEDUP_REMOVED lines=14> */
[----:B------:R-:W-:-:S02]  /*9550*/  IMAD.MOV.U32 R162, RZ, RZ, R86 ;  /* 0x000000ffffa27224 */ /* 0x000fc400078e0056 */
[----:B------:R-:W-:Y:S01]  /*9560*/  IMAD.MOV.U32 R163, RZ, RZ, R84 ;  /* 0x000000ffffa37224 */ /* 0x000fe200078e0054 */
[----:B------:R-:W-:Y:S06]  /*9570*/  @!P2 BRA `(.L_x_5351) ;  /* 0x000000000004a947 */ /* 0x000fec0003800000 */
[----:B------:R-:W-:Y:S01]  /*9580*/  BPT.TRAP 0x1 ;  /* 0x000000040000795c */ /* 0x000fe20000300000 */
.L_x_5351:
[----:B------:R-:W-:Y:S01]  /*9590*/  IMAD R101, R17, 0x8, R16 ;  /* 0x0000000811657824 */ /* 0x000fe200078e0210 */
[----:B------:R-:W-:Y:S01]  /*95a0*/  SHF.L.U32 R102, R223, 0x1f, RZ ;  /* 0x0000001fdf667819 */ /* 0x000fe200000006ff */
[----:B------:R-:W1:Y:S01]  /*95b0*/  LDC R151, c[0x0][0x2f4] ;  /* 0x0000bd00ff977b82 */ /* 0x000e620000000800 */
[----:B------:R-:W-:Y:S02]  /*95c0*/  BSSY B1, `(.L_x_5352) ;  /* 0x0000004000017945 */ /* 0x000fe40003800000 */
[----:B------:R-:W2:Y:S05]  /*95d0*/  SYNCS.PHASECHK.TRANS64.TRYWAIT P5, [R101+URZ+0x33490], R102 ;  /* 0x03349066650075a7 */ /* 0x000eaa00080a017f */
[----:B------:R-:W3:Y:S01]  /*95e0*/  LDC.64 R134, c[0x0][0x300] ;  /* 0x0000c000ff867b82 */ /* 0x000ee20000000a00 */
[----:B--2---:R-:W-:Y:S05]  /*95f0*/  @!P5 BRA `(.L_x_5353) ;  /* 0x0000027000c0d947 */ /* 0x004fea0003800000 */
.L_x_5626:
[----:B------:R-:W-:Y:S05]  /*9600*/  BSYNC B1 ;  /* 0x0000000000017941 */ /* 0x000fea0003800000 */
.L_x_5352:
[----:B------:R-:W-:Y:S01]  /*9610*/  BSSY B1, `(.L_x_5354) ;  /* 0x00002fe000017945 */ /* 0x000fe20003800000 */
[----:B-1----:R-:W-:Y:S01]  /*9620*/  IMAD.IADD R156, R151, 0x1, -R103 ;  /* 0x00000001979c7824 */ /* 0x002fe200078e0a67 */
[----:B------:R-:W-:Y:S02]  /*9630*/  MOV R137, R138 ;  /* 0x0000008a00897202 */ /* 0x000fe40000000f00 */
        /* <DEDUP_REMOVED lines=30> */
[----:B------:R-:W-:Y:S02]  /*9820*/  SHF.R.U32.HI R180, RZ, 0x8, R89 ;  /* 0x00000008ffb47819 */ /* 0x000fe40000011659 */
[--C-:B------:R-:W-:Y:S02]  /*9830*/  SHF.R.U32.HI R88, RZ, 0x8, R53.reuse ;  /* 0x00000008ff587819 */ /* 0x100fe40000011635 */
[----:B------:R-:W-:Y:S01]  /*9840*/  LOP3.LUT R54, R53, 0xff, RZ, 0xc0, !PT ;  /* 0x000000ff35367812 */ /* 0x000fe200078ec0ff */
[----:B------:R-:W-:Y:S01]  /*9850*/  IMAD.SHL.U32 R180, R180, 0x100, RZ ;  /* 0x00000100b4b47824 */ /* 0x000fe200078e00ff */
[----:B------:R-:W-:Y:S02]  /*9860*/  SHF.R.U32.HI R181, RZ, 0x18, R53 ;  /* 0x00000018ffb57819 */ /* 0x000fe40000011635 */
[----:B------:R-:W-:Y:S02]  /*9870*/  SHF.R.U32.HI R178, RZ, 0x8, R55 ;  /* 0x00000008ffb27819 */ /* 0x000fe40000011637 */
[----:B------:R-:W-:-:S02]  /*9880*/  LOP3.LUT R183, R89, 0xff, RZ, 0xc0, !PT ;  /* 0x000000ff59b77812 */ /* 0x000fc400078ec0ff */
[----:B------:R-:W-:Y:S01]  /*9890*/  SHF.R.U32.HI R184, RZ, 0x18, R89 ;  /* 0x00000018ffb87819 */ /* 0x000fe20000011659 */
[----:B------:R-:W-:Y:S01]  /*98a0*/  IMAD.SHL.U32 R178, R178, 0x100, RZ ;  /* 0x00000100b2b27824 */ /* 0x000fe200078e00ff */
[----:B------:R-:W-:Y:S02]  /*98b0*/  SHF.R.U32.HI R52, RZ, 0x10, R53 ;  /* 0x00000010ff347819 */ /* 0x000fe40000011635 */
[----:B------:R-:W-:Y:S02]  /*98c0*/  LOP3.LUT R90, R55, 0xff, RZ, 0xc0, !PT ;  /* 0x000000ff375a7812 */ /* 0x000fe400078ec0ff */
[----:B------:R-:W-:Y:S01]  /*98d0*/  SHF.R.U32.HI R182, RZ, 0x18, R55 ;  /* 0x00000018ffb67819 */ /* 0x000fe20000011637 */
[----:B------:R-:W-:Y:S01]  /*98e0*/  IMAD.U32 R52, R52, 0x10000, RZ ;  /* 0x0001000034347824 */ /* 0x000fe200078e00ff */
[----:B------:R-:W-:Y:S02]  /*98f0*/  SHF.R.U32.HI R179, RZ, 0x10, R89 ;  /* 0x00000010ffb37819 */ /* 0x000fe40000011659 */
[----:B------:R-:W-:-:S02]  /*9900*/  PRMT R181, R181, 0x654, R54 ;  /* 0x00000654b5b57816 */ /* 0x000fc40000000036 */
[----:B------:R-:W-:Y:S01]  /*9910*/  SHF.L.U32 R88, R88, 0x8, RZ ;  /* 0x0000000858587819 */ /* 0x000fe200000006ff */
[----:B------:R-:W-:Y:S01]  /*9920*/  IMAD.U32 R179, R179, 0x10000, RZ ;  /* 0x00010000b3b37824 */ /* 0x000fe200078e00ff */
[----:B------:R-:W-:Y:S02]  /*9930*/  SHF.R.U32.HI R53, RZ, 0x10, R55 ;  /* 0x00000010ff357819 */ /* 0x000fe40000011637 */
[----:B------:R-:W-:Y:S02]  /*9940*/  PRMT R183, R184, 0x654, R183 ;  /* 0x00000654b8b77816 */ /* 0x000fe400000000b7 */
[--C-:B------:R-:W-:Y:S02]  /*9950*/  SHF.R.U32.HI R54, RZ, 0x10, R91.reuse ;  /* 0x00000010ff367819 */ /* 0x100fe4000001165b */
[----:B------:R-:W-:Y:S02]  /*9960*/  SHF.R.U32.HI R55, RZ, 0x8, R91 ;  /* 0x00000008ff377819 */ /* 0x000fe4000001165b */
[----:B------:R-:W-:-:S02]  /*9970*/  LOP3.LUT R89, R91, 0xff, RZ, 0xc0, !PT ;  /* 0x000000ff5b597812 */ /* 0x000fc400078ec0ff */
[----:B------:R-:W-:Y:S01]  /*9980*/  SHF.R.U32.HI R186, RZ, 0x18, R91 ;  /* 0x00000018ffba7819 */ /* 0x000fe2000001165b */
[----:B------:R-:W-:Y:S01]  /*9990*/  IMAD.SHL.U32 R55, R55, 0x100, RZ ;  /* 0x0000010037377824 */ /* 0x000fe200078e00ff */
[----:B------:R-:W-:Y:S02]  /*99a0*/  PRMT R91, R182, 0x654, R90 ;  /* 0x00000654b65b7816 */ /* 0x000fe4000000005a */
[----:B------:R-:W-:Y:S02]  /*99b0*/  LOP3.LUT R181, R181, 0xff00, R88, 0xf8, !PT ;  /* 0x0000ff00b5b57812 */ /* 0x000fe400078ef858 */
[----:B------:R-:W-:Y:S02]  /*99c0*/  LOP3.LUT R180, R183, 0xff00, R180, 0xf8, !PT ;  /* 0x0000ff00b7b47812 */ /* 0x000fe400078ef8b4 */
[----:B------:R-:W-:Y:S02]  /*99d0*/  LOP3.LUT R91, R91, 0xff00, R178, 0xf8, !PT ;  /* 0x0000ff005b5b7812 */ /* 0x000fe400078ef8b2 */
[----:B------:R-:W-:-:S02]  /*99e0*/  LOP3.LUT R178, R181, 0xff0000, R52, 0xf8, !PT ;  /* 0x00ff0000b5b27812 */ /* 0x000fc400078ef834 */
[----:B------:R-:W-:Y:S02]  /*99f0*/  LOP3.LUT R52, R180, 0xff0000, R179, 0xf8, !PT ;  /* 0x00ff0000b4347812 */ /* 0x000fe400078ef8b3 */
[----:B-1----:R-:W-:Y:S02]  /*9a00*/  F2FP.F16.E4M3.UNPACK_B R179, R97 ;  /* 0x00000061ffb3723e */ /* 0x002fe400020006ff */
[----:B------:R-:W-:Y:S02]  /*9a10*/  F2FP.F16.E4M3.UNPACK_B R181, R52 ;  /* 0x00000034ffb5723e */ /* 0x000fe400020006ff */
[----:B0-----:R-:W-:Y:S02]  /*9a20*/  F2FP.F16.E4M3.UNPACK_B R88, R93 ;  /* 0x0000005dff58723e */ /* 0x001fe400020006ff */
[----:B------:R-:W-:Y:S01]  /*9a30*/  PRMT R90, R186, 0x654, R89 ;  /* 0x00000654ba5a7816 */ /* 0x000fe20000000059 */
[----:B------:R-:W-:Y:S01]  /*9a40*/  HADD2.F32 R89, -RZ, R179.H0_H0 ;  /* 0x200000b3ff597230 */ /* 0x000fe20000004100 */
[-C--:B------:R-:W-:Y:S01]  /*9a50*/  F2FP.F16.E4M3.UNPACK_B R182, R178.reuse ;  /* 0x000000b2ffb6723e */ /* 0x080fe200020006ff */
        /* <DEDUP_REMOVED lines=34> */
[----:B------:R-:W-:Y:S01]  /*9c80*/  LOP3.LUT R182, R90, 0xff00, R55, 0xf8, !PT ;  /* 0x0000ff005ab67812 */ /* 0x000fe200078ef837 */
[----:B------:R-:W-:Y:S01]  /*9c90*/  FFMA.FTZ R178, R97, R178, R184 ;  /* 0x000000b261b27223 */ /* 0x000fe200000100b8 */
[----:B------:R-:W-:Y:S01]  /*9ca0*/  SHF.L.U32 R90, R53, 0x10, RZ ;  /* 0x00000010355a7819 */ /* 0x000fe200000006ff */
[----:B------:R-:W-:Y:S01]  /*9cb0*/  IMAD.U32 R53, R54, 0x10000, RZ ;  /* 0x0001000036357824 */ /* 0x000fe200078e00ff */
[----:B------:R-:W-:Y:S01]  /*9cc0*/  F2FP.SATFINITE.E4M3.F32.PACK_AB_MERGE_C R93, R181, R93, RZ ;  /* 0x0000005db55d723e */ /* 0x000fe200048070ff */
[----:B------:R-:W-:Y:S01]  /*9cd0*/  IMAD.MOV.U32 R54, RZ, RZ, R99 ;  /* 0x000000ffff367224 */ /* 0x000fe200078e0063 */
[----:B------:R-:W-:Y:S02]  /*9ce0*/  LOP3.LUT R97, R91, 0xff0000, R90, 0xf8, !PT ;  /* 0x00ff00005b617812 */ /* 0x000fe400078ef85a */
[----:B------:R-:W-:Y:S02]  /*9cf0*/  LOP3.LUT R53, R182, 0xff0000, R53, 0xf8, !PT ;  /* 0x00ff0000b6357812 */ /* 0x000fe400078ef835 */
[----:B------:R-:W-:-:S02]  /*9d00*/  F2FP.F16.E4M3.UNPACK_B R55, R54 ;  /* 0x00000036ff37723e */ /* 0x000fc400020006ff */
[----:B------:R-:W-:Y:S02]  /*9d10*/  F2FP.F16.E4M3.UNPACK_B R99, R53 ;  /* 0x00000035ff63723e */ /* 0x000fe400020006ff */
[----:B------:R-:W-:Y:S01]  /*9d20*/  F2FP.F16.E4M3.UNPACK_B R90, R95 ;  /* 0x0000005fff5a723e */ /* 0x000fe200020006ff */
[----:B------:R-:W-:Y:S01]  /*9d30*/  HADD2.F32 R183, -RZ, R55.H0_H0 ;  /* 0x20000037ffb77230 */ /* 0x000fe20000004100 */
[----:B------:R-:W-:Y:S01]  /*9d40*/  F2FP.F16.E4M3.UNPACK_B R182, R97 ;  /* 0x00000061ffb6723e */ /* 0x000fe200020006ff */
[----:B------:R-:W-:Y:S01]  /*9d50*/  HADD2.F32 R91, -RZ, R99.H0_H0 ;  /* 0x20000063ff5b7230 */ /* 0x000fe20000004100 */
        /* <DEDUP_REMOVED lines=15> */
[----:B------:R-:W-:Y:S01]  /*9e50*/  F2FP.SATFINITE.E4M3.F32.PACK_AB_MERGE_C R179, R179, R180, R93 ;  /* 0x000000b4b3b3723e */ /* 0x000fe2000480705d */
[C---:B------:R-:W-:Y:S01]  /*9e60*/  FFMA.FTZ R90, R91.reuse, R182, -R90 ;  /* 0x000000b65b5a7223 */ /* 0x040fe2000001085a */
[----:B------:R-:W-:Y:S01]  /*9e70*/  FMUL.FTZ R91, R91, R99 ;  /* 0x000000635b5b7220 */ /* 0x000fe20000410000 */
[----:B------:R-:W-:Y:S01]  /*9e80*/  HADD2.F32 R99, -RZ, R97.H0_H0 ;  /* 0x20000061ff637230 */ /* 0x000fe20000004100 */
[----:B------:R-:W-:Y:S01]  /*9e90*/  F2FP.F16.E4M3.UNPACK_B R93, R96.H1 ;  /* 0x00000060ff5d723e */ /* 0x000fe200030006ff */
[----:B------:R-:W-:-:S02]  /*9ea0*/  HADD2.F32 R53, -RZ, R53.H1_H1 ;  /* 0x30000035ff357230 */ /* 0x000fc40000004100 */
[----:B------:R-:W-:Y:S01]  /*9eb0*/  FFMA.FTZ R55, R55, R182, R91 ;  /* 0x000000b637377223 */ /* 0x000fe2000001005b */
[----:B------:R-:W-:Y:S01]  /*9ec0*/  F2FP.F16.E4M3.UNPACK_B R91, R95.H1 ;  /* 0x0000005fff5b723e */ /* 0x000fe200030006ff */
[--C-:B------:R-:W-:Y:S01]  /*9ed0*/  HADD2.F32 R95, -RZ, R54.reuse.H0_H0 ;  /* 0x20000036ff5f7230 */ /* 0x100fe20000004100 */
[----:B------:R-:W-:Y:S01]  /*9ee0*/  F2FP.SATFINITE.E4M3.F32.PACK_AB_MERGE_C R52, R178, R52, RZ ;  /* 0x00000034b234723e */ /* 0x000fe200048070ff */
[----:B------:R-:W-:Y:S01]  /*9ef0*/  HADD2.F32 R54, -RZ, R54.H1_H1 ;  /* 0x30000036ff367230 */ /* 0x000fe20000004100 */
[----:B------:R-:W-:Y:S01]  /*9f00*/  F2FP.F16.E4M3.UNPACK_B R96, R96 ;  /* 0x00000060ff60723e */ /* 0x000fe200020006ff */
[--C-:B------:R-:W-:Y:S02]  /*9f10*/  HADD2.F32 R182, -RZ, R91.reuse.H0_H0 ;  /* 0x2000005bffb67230 */ /* 0x100fe40000004100 */
[----:B------:R-:W-:Y:S01]  /*9f20*/  FMUL.FTZ R185, R95, R184 ;  /* 0x000000b85fb97220 */ /* 0x000fe20000410000 */
[----:B------:R-:W-:Y:S02]  /*9f30*/  HADD2.F32 R91, -RZ, R91.H1_H1 ;  /* 0x3000005bff5b7230 */ /* 0x000fe40000004100 */
        /* <DEDUP_REMOVED lines=43> */
[-C--:B------:R-:W-:Y:S01]  /*a1f0*/  FFMA.FTZ R178, R99, R97.reuse, -R178 ;  /* 0x0000006163b27223 */ /* 0x080fe200000108b2 */
[-C--:B------:R-:W-:Y:S01]  /*a200*/  F2FP.F16.E4M3.UNPACK_B R99, R176.reuse.H1 ;  /* 0x000000b0ff63723e */ /* 0x080fe200030006ff */
[----:B------:R-:W-:Y:S01]  /*a210*/  FFMA.FTZ R180, R93, R97, R180 ;  /* 0x000000615db47223 */ /* 0x000fe200000100b4 */
[----:B------:R-:W-:Y:S01]  /*a220*/  HADD2.F32 R93, -RZ, R96.H1_H1 ;  /* 0x30000060ff5d7230 */ /* 0x000fe20000004100 */
[----:B------:R-:W-:Y:S01]  /*a230*/  F2FP.F16.E4M3.UNPACK_B R176, R176 ;  /* 0x000000b0ffb0723e */ /* 0x000fe200020006ff */
[----:B------:R-:W-:Y:S01]  /*a240*/  HADD2.F32 R96, -RZ, R173.H1_H1 ;  /* 0x300000adff607230 */ /* 0x000fe20000004100 */
[----:B------:R-:W-:-:S02]  /*a250*/  F2FP.SATFINITE.E4M3.F32.PACK_AB_MERGE_C R91, R91, R184, RZ ;  /* 0x000000b85b5b723e */ /* 0x000fc400048070ff */
[-C--:B------:R-:W-:Y:S01]  /*a260*/  FMUL.FTZ R188, R93, R174.reuse ;  /* 0x000000ae5dbc7220 */ /* 0x080fe20000410000 */
[----:B------:R-:W-:-:S03]  /*a270*/  FMUL.FTZ R174, R53, R174 ;  /* 0x000000ae35ae7220 */ /* 0x000fc60000410000 */
[-C--:B------:R-:W-:Y:S01]  /*a280*/  FFMA.FTZ R97, R53, R96.reuse, -R188 ;  /* 0x0000006035617223 */ /* 0x080fe200000108bc */
[----:B------:R-:W-:Y:S01]  /*a290*/  FFMA.FTZ R53, R93, R96, R174 ;  /* 0x000000605d357223 */ /* 0x000fe200000100ae */
[----:B------:R-:W-:Y:S01]  /*a2a0*/  F2FP.F16.E4M3.UNPACK_B R96, R98.H1 ;  /* 0x00000062ff60723e */ /* 0x000fe200030006ff */
[----:B------:R-:W-:Y:S01]  /*a2b0*/  HADD2.F32 R174, -RZ, R99.H0_H0 ;  /* 0x20000063ffae7230 */ /* 0x000fe20000004100 */
[----:B------:R-:W-:Y:S02]  /*a2c0*/  F2FP.F16.E4M3.UNPACK_B R93, R94.H1 ;  /* 0x0000005eff5d723e */ /* 0x000fe400030006ff */
[----:B------:R-:W-:Y:S01]  /*a2d0*/  F2FP.SATFINITE.E4M3.F32.PACK_AB_MERGE_C R178, R97, R178, R92 ;  /* 0x000000b261b2723e */ /* 0x000fe2000480705c */
[----:B------:R-:W-:Y:S01]  /*a2e0*/  HADD2.F32 R97, -RZ, R96.H0_H0 ;  /* 0x20000060ff617230 */ /* 0x000fe20000004100 */
[-C--:B------:R-:W-:Y:S01]  /*a2f0*/  F2FP.F16.E4M3.UNPACK_B R92, R175.reuse.H1 ;  /* 0x000000afff5c723e */ /* 0x080fe200030006ff */
[--C-:B------:R-:W-:Y:S01]  /*a300*/  HADD2.F32 R173, -RZ, R93.reuse.H0_H0 ;  /* 0x2000005dffad7230 */ /* 0x100fe20000004100 */
[----:B------:R-:W-:Y:S01]  /*a310*/  F2FP.F16.E4M3.UNPACK_B R175, R175 ;  /* 0x000000afffaf723e */ /* 0x000fe200020006ff */
[----:B------:R-:W-:Y:S01]  /*a320*/  HADD2.F32 R93, -RZ, R93.H1_H1 ;  /* 0x3000005dff5d7230 */ /* 0x000fe20000004100 */
[----:B------:R-:W-:Y:S01]  /*a330*/  F2FP.F16.E4M3.UNPACK_B R98, R98 ;  /* 0x00000062ff62723e */ /* 0x000fe200020006ff */
[--C-:B------:R-:W-:Y:S01]  /*a340*/  HADD2.F32 R185, -RZ, R92.reuse.H0_H0 ;  /* 0x2000005cffb97230 */ /* 0x100fe20000004100 */
[----:B------:R-:W-:Y:S01]  /*a350*/  F2FP.F16.E4M3.UNPACK_B R94, R94 ;  /* 0x0000005eff5e723e */ /* 0x000fe200020006ff */
[----:B------:R-:W-:-:S03]  /*a360*/  HADD2.F32 R92, -RZ, R92.H1_H1 ;  /* 0x3000005cff5c7230 */ /* 0x000fc60000004100 */
[-C--:B------:R-:W-:Y:S01]  /*a370*/  FMUL.FTZ R181, R97, R185.reuse ;  /* 0x000000b961b57220 */ /* 0x080fe20000410000 */
[----:B------:R-:W-:-:S03]  /*a380*/  FMUL.FTZ R185, R173, R185 ;  /* 0x000000b9adb97220 */ /* 0x000fc60000410000 */
[-C--:B------:R-:W-:Y:S01]  /*a390*/  FFMA.FTZ R181, R173, R174.reuse, -R181 ;  /* 0x000000aeadb57223 */ /* 0x080fe200000108b5 */
[----:B------:R-:W-:Y:S01]  /*a3a0*/  FFMA.FTZ R185, R97, R174, R185 ;  /* 0x000000ae61b97223 */ /* 0x000fe200000100b9 */
[----:B------:R-:W-:Y:S02]  /*a3b0*/  HADD2.F32 R97, -RZ, R96.H1_H1 ;  /* 0x30000060ff617230 */ /* 0x000fe40000004100 */
[----:B------:R-:W-:Y:S02]  /*a3c0*/  HADD2.F32 R96, -RZ, R99.H1_H1 ;  /* 0x30000063ff607230 */ /* 0x000fe40000004100 */
[--C-:B------:R-:W-:Y:S02]  /*a3d0*/  HADD2.F32 R99, -RZ, R94.reuse.H0_H0 ;  /* 0x2000005eff637230 */ /* 0x100fe40000004100 */
[-C--:B------:R-:W-:Y:S01]  /*a3e0*/  FMUL.FTZ R174, R97, R92.reuse ;  /* 0x0000005c61ae7220 */ /* 0x080fe20000410000 */
[----:B------:R-:W-:Y:S01]  /*a3f0*/  FMUL.FTZ R92, R93, R92 ;  /* 0x0000005c5d5c7220 */ /* 0x000fe20000410000 */
[----:B------:R-:W-:-:S02]  /*a400*/  HADD2.F32 R94, -RZ, R94.H1_H1 ;  /* 0x3000005eff5e7230 */ /* 0x000fc40000004100 */
[-C--:B------:R-:W-:Y:S01]  /*a410*/  FFMA.FTZ R93, R93, R96.reuse, -R174 ;  /* 0x000000605d5d7223 */ /* 0x080fe200000108ae */
[----:B------:R-:W-:Y:S01]  /*a420*/  FFMA.FTZ R92, R97, R96, R92 ;  /* 0x00000060615c7223 */ /* 0x000fe2000001005c */
[--C-:B------:R-:W-:Y:S02]  /*a430*/  HADD2.F32 R174, -RZ, R175.reuse.H0_H0 ;  /* 0x200000afffae7230 */ /* 0x100fe40000004100 */
[----:B------:R-:W-:Y:S01]  /*a440*/  HADD2.F32 R96, -RZ, R98.H0_H0 ;  /* 0x20000062ff607230 */ /* 0x000fe20000004100 */
[----:B------:R-:W-:Y:S01]  /*a450*/  F2FP.SATFINITE.E4M3.F32.PACK_AB_MERGE_C R93, R93, R181, RZ ;  /* 0x000000b55d5d723e */ /* 0x000fe200048070ff */
[----:B------:R-:W-:Y:S01]  /*a460*/  HADD2.F32 R97, -RZ, R176.H0_H0 ;  /* 0x200000b0ff617230 */ /* 0x000fe20000004100 */
[----:B------:R-:W-:Y:S01]  /*a470*/  F2FP.SATFINITE.E4M3.F32.PACK_AB_MERGE_C R92, R92, R185, RZ ;  /* 0x000000b95c5c723e */ /* 0x000fe200048070ff */
[----:B------:R-:W-:Y:S02]  /*a480*/  HADD2.F32 R175, -RZ, R175.H1_H1 ;  /* 0x300000afffaf7230 */ /* 0x000fe40000004100 */
[-C--:B------:R-:W-:Y:S01]  /*a490*/  FMUL.FTZ R173, R96, R174.reuse ;  /* 0x000000ae60ad7220 */ /* 0x080fe20000410000 */
[----:B------:R-:W-:Y:S01]  /*a4a0*/  FMUL.FTZ R174, R99, R174 ;  /* 0x000000ae63ae7220 */ /* 0x000fe20000410000 */
[----:B------:R-:W-:-:S02]  /*a4b0*/  HADD2.F32 R98, -RZ, R98.H1_H1 ;  /* 0x30000062ff627230 */ /* 0x000fc40000004100 */
[-C--:B------:R-:W-:Y:S01]  /*a4c0*/  FFMA.FTZ R173, R99, R97.reuse, -R173 ;  /* 0x0000006163ad7223 */ /* 0x080fe200000108ad */
[----:B------:R-:W-:Y:S01]  /*a4d0*/  FFMA.FTZ R174, R96, R97, R174 ;  /* 0x0000006160ae7223 */ /* 0x000fe200000100ae */
[----:B------:R-:W-:Y:S02]  /*a4e0*/  HADD2.F32 R97, -RZ, R176.H1_H1 ;  /* 0x300000b0ff617230 */ /* 0x000fe40000004100 */
[-C--:B------:R-:W-:Y:S01]  /*a4f0*/  FMUL.FTZ R99, R98, R175.reuse ;  /* 0x000000af62637220 */ /* 0x080fe20000410000 */
[C---:B------:R-:W-:Y:S01]  /*a500*/  FMUL.FTZ R175, R94.reuse, R175 ;  /* 0x000000af5eaf7220 */ /* 0x040fe20000410000 */
[----:B------:R-:W-:Y:S02]  /*a510*/  F2FP.SATFINITE.E4M3.F32.PACK_AB_MERGE_C R96, R53, R180, R91 ;  /* 0x000000b43560723e */ /* 0x000fe4000480705b */
[-C--:B------:R-:W-:Y:S01]  /*a520*/  FFMA.FTZ R94, R94, R97.reuse, -R99 ;  /* 0x000000615e5e7223 */ /* 0x080fe20000010863 */
[----:B------:R-:W-:Y:S01]  /*a530*/  FFMA.FTZ R97, R98, R97, R175 ;  /* 0x0000006162617223 */ /* 0x000fe200000100af */
[----:B------:R-:W-:-:S03]  /*a540*/  F2FP.SATFINITE.E4M3.F32.PACK_AB_MERGE_C R99, R55, R183, R54 ;  /* 0x000000b73763723e */ /* 0x000fc60004807036 */
[----:B------:R-:W-:Y:S01]  /*a550*/  F2FP.SATFINITE.E4M3.F32.PACK_AB_MERGE_C R94, R94, R173, R93 ;  /* 0x000000ad5e5e723e */ /* 0x000fe2000480705d */
[----:B------:R-:W-:Y:S01]  /*a560*/  IMAD.MOV.U32 R93, RZ, RZ, R179 ;  /* 0x000000ffff5d7224 */ /* 0x000fe200078e00b3 */
[----:B------:R-:W-:Y:S01]  /*a570*/  F2FP.SATFINITE.E4M3.F32.PACK_AB_MERGE_C R98, R97, R174, R92 ;  /* 0x000000ae6162723e */ /* 0x000fe2000480705c */
[----:B------:R-:W-:Y:S01]  /*a580*/  IMAD.MOV.U32 R92, RZ, RZ, R178 ;  /* 0x000000ffff5c7224 */ /* 0x000fe200078e00b2 */
[----:B------:R-:W-:-:S07]  /*a590*/  F2FP.SATFINITE.E4M3.F32.PACK_AB_MERGE_C R97, R88, R89, R52 ;  /* 0x000000595861723e */ /* 0x000fce0004807034 */
.L_x_5359:
[----:B------:R-:W-:Y:S05]  /*a5a0*/  BSYNC B3 ;  /* 0x0000000000037941 */ /* 0x000fea0003800000 */
.L_x_5358:
[----:B------:R-:W-:-:S04]  /*a5b0*/  IADD3 R89, P4, P5, R120, R138, R27 ;  /* 0x0000008a78597210 */ /* 0x000fc80007d9e01b */
[----:B------:R-:W-:Y:S02]  /*a5c0*/  IADD3.X R54, R4, R168, R32, P4, P5 ;  /* 0x000000a804367210 */ /* 0x000fe400027ea420 */
        /* <DEDUP_REMOVED lines=10> */
.L_x_5357:
[----:B------:R-:W-:Y:S05]  /*a670*/  BSYNC B2 ;  /* 0x0000000000027941 */ /* 0x000fea0003800000 */
.L_x_5356:
        /* <DEDUP_REMOVED lines=26> */
[----:B0-----:R-:W-:Y:S02]  /*a820*/  MOV R62, R52 ;  /* 0x00000034003e7202 */ /* 0x001fe40000000f00 */
[----:B------:R-:W-:Y:S02]  /*a830*/  F2FP.F16.E4M3.UNPACK_B R97, R169.H1 ;  /* 0x000000a9ff61723e */ /* 0x000fe400030006ff */
[----:B-1----:R-:W-:Y:S02]  /*a840*/  F2FP.F16.E4M3.UNPACK_B R60, R88.H1 ;  /* 0x00000058ff3c723e */ /* 0x002fe400030006ff */
[-C--:B------:R-:W-:Y:S01]  /*a850*/  F2FP.F16.E4M3.UNPACK_B R52, R62.reuse.H1 ;  /* 0x0000003eff34723e */ /* 0x080fe200030006ff */
[----:B------:R-:W-:Y:S01]  /*a860*/  HADD2.F32 R99, -RZ, R97.H0_H0 ;  /* 0x20000061ff637230 */ /* 0x000fe20000004100 */
[----:B------:R-:W-:Y:S01]  /*a870*/  F2FP.F16.E4M3.UNPACK_B R96, R171.H1 ;  /* 0x000000abff60723e */ /* 0x000fe200030006ff */
[----:B------:R-:W-:Y:S01]  /*a880*/  HADD2.F32 R48, -RZ, R60.H0_H0 ;  /* 0x2000003cff307230 */ /* 0x000fe20000004100 */
[----:B------:R-:W-:Y:S01]  /*a890*/  F2FP.F16.E4M3.UNPACK_B R62, R62 ;  /* 0x0000003eff3e723e */ /* 0x000fe200020006ff */
        /* <DEDUP_REMOVED lines=8> */
[----:B------:R-:W-:Y:S02]  /*a920*/  HADD2.F32 R96, -RZ, R96.H1_H1 ;  /* 0x30000060ff607230 */ /* 0x000fe40000004100 */
[----:B------:R-:W-:Y:S01]  /*a930*/  FFMA.FTZ R48, R48, R95, R99 ;  /* 0x0000005f30307223 */ /* 0x000fe20000010063 */
[----:B------:R-:W-:-:S02]  /*a940*/  HADD2.F32 R95, -RZ, R60.H1_H1 ;  /* 0x3000003cff5f7230 */ /* 0x000fc40000004100 */
[CC--:B------:R-:W-:Y:S01]  /*a950*/  FMUL.FTZ R98, R52.reuse, R97.reuse ;  /* 0x0000006134627220 */ /* 0x0c0fe20000410000 */
[----:B------:R-:W-:Y:S01]  /*a960*/  F2FP.F16.E4M3.UNPACK_B R180, R54.H1 ;  /* 0x00000036ffb4723e */ /* 0x000fe200030006ff */
[--C-:B------:R-:W-:Y:S01]  /*a970*/  HADD2.F32 R182, -RZ, R181.reuse.H0_H0 ;  /* 0x200000b5ffb67230 */ /* 0x100fe20000004100 */
[----:B------:R-:W-:Y:S01]  /*a980*/  F2FP.F16.E4M3.UNPACK_B R183, R172.H1 ;  /* 0x000000acffb7723e */ /* 0x000fe200030006ff */
[C---:B------:R-:W-:Y:S01]  /*a990*/  FMUL.FTZ R99, R95.reuse, R97 ;  /* 0x000000615f637220 */ /* 0x040fe20000410000 */
[----:B------:R-:W-:Y:S01]  /*a9a0*/  HADD2.F32 R181, -RZ, R181.H1_H1 ;  /* 0x300000b5ffb57230 */ /* 0x000fe20000004100 */
[----:B------:R-:W-:Y:S01]  /*a9b0*/  F2FP.F16.E4M3.UNPACK_B R90, R90 ;  /* 0x0000005aff5a723e */ /* 0x000fe200020006ff */
[----:B------:R-:W-:Y:S02]  /*a9c0*/  HADD2.F32 R184, -RZ, R180.H0_H0 ;  /* 0x200000b4ffb87230 */ /* 0x000fe40000004100 */
[-C--:B------:R-:W-:Y:S01]  /*a9d0*/  FFMA.FTZ R60, R52, R96.reuse, -R99 ;  /* 0x00000060343c7223 */ /* 0x080fe20000010863 */
[----:B------:R-:W-:Y:S01]  /*a9e0*/  FFMA.FTZ R52, R95, R96, R98 ;  /* 0x000000605f347223 */ /* 0x000fe20000010062 */
[----:B------:R-:W-:Y:S01]  /*a9f0*/  F2FP.F16.E4M3.UNPACK_B R99, R169 ;  /* 0x000000a9ff63723e */ /* 0x000fe200020006ff */
[----:B------:R-:W-:Y:S01]  /*aa00*/  HADD2.F32 R185, -RZ, R183.H0_H0 ;  /* 0x200000b7ffb97230 */ /* 0x000fe20000004100 */
[----:B------:R-:W-:Y:S01]  /*aa10*/  F2FP.F16.E4M3.UNPACK_B R96, R88 ;  /* 0x00000058ff60723e */ /* 0x000fe200020006ff */
[----:B------:R-:W-:Y:S01]  /*aa20*/  HADD2.F32 R88, -RZ, R62.H0_H0 ;  /* 0x2000003eff587230 */ /* 0x000fe20000004100 */
[----:B------:R-:W-:Y:S01]  /*aa30*/  F2FP.F16.E4M3.UNPACK_B R98, R171 ;  /* 0x000000abff62723e */ /* 0x000fe200020006ff */
[----:B------:R-:W-:Y:S01]  /*aa40*/  HADD2.F32 R169, -RZ, R99.H0_H0 ;  /* 0x20000063ffa97230 */ /* 0x000fe20000004100 */
[----:B------:R-:W-:Y:S01]  /*aa50*/  F2FP.F16.E4M3.UNPACK_B R54, R54 ;  /* 0x00000036ff36723e */ /* 0x000fe200020006ff */
[----:B------:R-:W-:Y:S01]  /*aa60*/  HADD2.F32 R95, -RZ, R96.H0_H0 ;  /* 0x20000060ff5f7230 */ /* 0x000fe20000004100 */
[----:B------:R-:W-:Y:S01]  /*aa70*/  F2FP.F16.E4M3.UNPACK_B R172, R172 ;  /* 0x000000acffac723e */ /* 0x000fe200020006ff */
        /* <DEDUP_REMOVED lines=9> */
[CC--:B------:R-:W-:Y:S01]  /*ab10*/  FMUL.FTZ R174, R62.reuse, R99.reuse ;  /* 0x000000633eae7220 */ /* 0x0c0fe20000410000 */
[----:B------:R-:W-:Y:S01]  /*ab20*/  HADD2.F32 R180, -RZ, R180.H1_H1 ;  /* 0x300000b4ffb47230 */ /* 0x000fe20000004100 */
[----:B------:R-:W-:Y:S01]  /*ab30*/  SHF.R.U32.HI R173, RZ, 0x8, R51 ;  /* 0x00000008ffad7819 */ /* 0x000fe20000011633 */
[----:B------:R-:W-:Y:S02]  /*ab40*/  HADD2.F32 R183, -RZ, R183.H1_H1 ;  /* 0x300000b7ffb77230 */ /* 0x000fe40000004100 */
[C---:B------:R-:W-:Y:S01]  /*ab50*/  FMUL.FTZ R169, R97.reuse, R99 ;  /* 0x0000006361a97220 */ /* 0x040fe20000410000 */
[--C-:B------:R-:W-:Y:S02]  /*ab60*/  SHF.R.U32.HI R99, RZ, 0x8, R49.reuse ;  /* 0x00000008ff637819 */ /* 0x100fe40000011631 */
[----:B------:R-:W-:Y:S01]  /*ab70*/  SHF.R.U32.HI R171, RZ, 0x10, R49 ;  /* 0x00000010ffab7819 */ /* 0x000fe20000011631 */
[-C--:B------:R-:W-:Y:S01]  /*ab80*/  FFMA.FTZ R96, R62, R98.reuse, -R169 ;  /* 0x000000623e607223 */ /* 0x080fe200000108a9 */
[----:B------:R-:W-:Y:S01]  /*ab90*/  FFMA.FTZ R62, R97, R98, R174 ;  /* 0x00000062613e7223 */ /* 0x000fe200000100ae */
[----:B------:R-:W-:Y:S01]  /*aba0*/  SHF.R.U32.HI R97, RZ, 0x18, R49 ;  /* 0x00000018ff617819 */ /* 0x000fe20000011631 */
[----:B------:R-:W-:Y:S01]  /*abb0*/  IMAD.SHL.U32 R99, R99, 0x100, RZ ;  /* 0x0000010063637824 */ /* 0x000fe200078e00ff */
[----:B------:R-:W-:Y:S01]  /*abc0*/  LOP3.LUT R98, R49, 0xff, RZ, 0xc0, !PT ;  /* 0x000000ff31627812 */ /* 0x000fe200078ec0ff */
[----:B------:R-:W-:Y:S01]  /*abd0*/  IMAD.U32 R171, R171, 0x10000, RZ ;  /* 0x00010000abab7824 */ /* 0x000fe200078e00ff */
[----:B------:R-:W-:-:S02]  /*abe0*/  SHF.R.U32.HI R169, RZ, 0x18, R51 ;  /* 0x00000018ffa97819 */ /* 0x000fc40000011633 */
[----:B------:R-:W-:Y:S02]  /*abf0*/  PRMT R98, R97, 0x654, R98 ;  /* 0x0000065461627816 */ /* 0x000fe40000000062 */
[-C--:B------:R-:W-:Y:S02]  /*ac00*/  F2FP.F16.E4M3.UNPACK_B R97, R170.reuse.H1 ;  /* 0x000000aaff61723e */ /* 0x080fe400030006ff */
[----:B------:R-:W-:Y:S02]  /*ac10*/  F2FP.F16.E4M3.UNPACK_B R170, R170 ;  /* 0x000000aaffaa723e */ /* 0x000fe400020006ff */
[----:B------:R-:W-:Y:S01]  /*ac20*/  LOP3.LUT R49, R51, 0xff, RZ, 0xc0, !PT ;  /* 0x000000ff33317812 */ /* 0x000fe200078ec0ff */
[--C-:B------:R-:W-:Y:S01]  /*ac30*/  HADD2.F32 R187, -RZ, R97.reuse.H0_H0 ;  /* 0x20000061ffbb7230 */ /* 0x100fe20000004100 */
[----:B------:R-:W-:Y:S01]  /*ac40*/  SHF.R.U32.HI R175, RZ, 0x8, R61 ;  /* 0x00000008ffaf7819 */ /* 0x000fe2000001163d */
[----:B------:R-:W-:Y:S01]  /*ac50*/  HADD2.F32 R97, -RZ, R97.H1_H1 ;  /* 0x30000061ff617230 */ /* 0x000fe20000004100 */
[----:B------:R-:W-:-:S02]  /*ac60*/  PRMT R49, R169, 0x654, R49 ;  /* 0x00000654a9317816 */ /* 0x000fc40000000031 */
[-C--:B------:R-:W-:Y:S01]  /*ac70*/  FMUL.FTZ R186, R182, R187.reuse ;  /* 0x000000bbb6ba7220 */ /* 0x080fe20000410000 */
[C---:B------:R-:W-:Y:S01]  /*ac80*/  FMUL.FTZ R187, R184.reuse, R187 ;  /* 0x000000bbb8bb7220 */ /* 0x040fe20000410000 */
[----:B------:R-:W-:Y:S02]  /*ac90*/  SHF.R.U32.HI R174, RZ, 0x10, R51 ;  /* 0x00000010ffae7819 */ /* 0x000fe40000011633 */
[-C--:B------:R-:W-:Y:S01]  /*aca0*/  FFMA.FTZ R186, R184, R185.reuse, -R186 ;  /* 0x000000b9b8ba7223 */ /* 0x080fe200000108ba */
[----:B------:R-:W-:Y:S01]  /*acb0*/  FFMA.FTZ R187, R182, R185, R187 ;  /* 0x000000b9b6bb7223 */ /* 0x000fe200000100bb */
[CC--:B------:R-:W-:Y:S01]  /*acc0*/  FMUL.FTZ R182, R181.reuse, R97.reuse ;  /* 0x00000061b5b67220 */ /* 0x0c0fe20000410000 */
[C---:B------:R-:W-:Y:S01]  /*acd0*/  FMUL.FTZ R97, R180.reuse, R97 ;  /* 0x00000061b4617220 */ /* 0x040fe20000410000 */
[----:B------:R-:W-:Y:S01]  /*ace0*/  HADD2.F32 R185, -RZ, R170.H0_H0 ;  /* 0x200000aaffb97230 */ /* 0x000fe20000004100 */
[----:B------:R-:W-:Y:S01]  /*acf0*/  SHF.R.U32.HI R51, RZ, 0x18, R61 ;  /* 0x00000018ff337819 */ /* 0x000fe2000001163d */
[-C--:B------:R-:W-:Y:S01]  /*ad00*/  FFMA.FTZ R180, R180, R183.reuse, -R182 ;  /* 0x000000b7b4b47223 */ /* 0x080fe200000108b6 */
[----:B------:R-:W-:Y:S01]  /*ad10*/  FFMA.FTZ R97, R181, R183, R97 ;  /* 0x000000b7b5617223 */ /* 0x000fe20000010061 */
[----:B------:R-:W-:Y:S01]  /*ad20*/  HADD2.F32 R181, -RZ, R90.H0_H0 ;  /* 0x2000005affb57230 */ /* 0x000fe20000004100 */
[----:B------:R-:W-:Y:S01]  /*ad30*/  LOP3.LUT R176, R61, 0xff, RZ, 0xc0, !PT ;  /* 0x000000ff3db07812 */ /* 0x000fe200078ec0ff */
[----:B------:R-:W-:Y:S01]  /*ad40*/  HADD2.F32 R183, -RZ, R54.H0_H0 ;  /* 0x20000036ffb77230 */ /* 0x000fe20000004100 */
[----:B------:R-:W-:Y:S01]  /*ad50*/  SHF.R.U32.HI R61, RZ, 0x10, R61 ;  /* 0x00000010ff3d7819 */ /* 0x000fe2000001163d */
        /* <DEDUP_REMOVED lines=8> */
[----:B------:R-:W-:Y:S01]  /*ade0*/  HADD2.F32 R181, -RZ, R90.H1_H1 ;  /* 0x3000005affb57230 */ /* 0x000fe20000004100 */
[----:B------:R-:W-:-:S02]  /*adf0*/  PRMT R51, R51, 0x654, R176 ;  /* 0x0000065433337816 */ /* 0x000fc400000000b0 */
[--C-:B------:R-:W-:Y:S02]  /*ae00*/  SHF.R.U32.HI R177, RZ, 0x18, R63.reuse ;  /* 0x00000018ffb17819 */ /* 0x100fe4000001163f */
[-C--:B------:R-:W-:Y:S01]  /*ae10*/  FMUL.FTZ R54, R181, R170.reuse ;  /* 0x000000aab5367220 */ /* 0x080fe20000410000 */
[----:B------:R-:W-:Y:S01]  /*ae20*/  FMUL.FTZ R170, R183, R170 ;  /* 0x000000aab7aa7220 */ /* 0x000fe20000410000 */
[----:B------:R-:W-:Y:S02]  /*ae30*/  LOP3.LUT R179, R63, 0xff, RZ, 0xc0, !PT ;  /* 0x000000ff3fb37812 */ /* 0x000fe400078ec0ff */
[-C--:B------:R-:W-:Y:S01]  /*ae40*/  FFMA.FTZ R183, R183, R172.reuse, -R54 ;  /* 0x000000acb7b77223 */ /* 0x080fe20000010836 */
[----:B------:R-:W-:Y:S01]  /*ae50*/  IMAD.SHL.U32 R54, R173, 0x100, RZ ;  /* 0x00000100ad367824 */ /* 0x000fe200078e00ff */
[--C-:B------:R-:W-:Y:S01]  /*ae60*/  SHF.R.U32.HI R178, RZ, 0x8, R63.reuse ;  /* 0x00000008ffb27819 */ /* 0x100fe2000001163f */
[----:B------:R-:W-:Y:S01]  /*ae70*/  FFMA.FTZ R170, R181, R172, R170 ;  /* 0x000000acb5aa7223 */ /* 0x000fe200000100aa */
[----:B------:R-:W-:-:S02]  /*ae80*/  SHF.R.U32.HI R63, RZ, 0x10, R63 ;  /* 0x00000010ff3f7819 */ /* 0x000fc4000001163f */
[----:B------:R-:W-:Y:S01]  /*ae90*/  LOP3.LUT R49, R49, 0xff00, R54, 0xf8, !PT ;  /* 0x0000ff0031317812 */ /* 0x000fe200078ef836 */
[----:B------:R-:W-:Y:S01]  /*aea0*/  IMAD.SHL.U32 R54, R175, 0x100, RZ ;  /* 0x00000100af367824 */ /* 0x000fe200078e00ff */
[----:B------:R-:W-:Y:S01]  /*aeb0*/  LOP3.LUT R98, R98, 0xff00, R99, 0xf8, !PT ;  /* 0x0000ff0062627812 */ /* 0x000fe200078ef863 */
[----:B------:R-:W-:Y:S01]  /*aec0*/  IMAD.U32 R90, R63, 0x10000, RZ ;  /* 0x000100003f5a7824 */ /* 0x000fe200078e00ff */
[----:B------:R-:W-:Y:S01]  /*aed0*/  F2FP.SATFINITE.E4M3.F32.PACK_AB_MERGE_C R63, R60, R50, RZ ;  /* 0x000000323c3f723e */ /* 0x000fe200048070ff */
[----:B------:R-:W-:Y:S01]  /*aee0*/  IMAD.SHL.U32 R178, R178, 0x100, RZ ;  /* 0x00000100b2b27824 */ /* 0x000fe200078e00ff */
[----:B------:R-:W-:Y:S01]  /*aef0*/  LOP3.LUT R51, R51, 0xff00, R54, 0xf8, !PT ;  /* 0x0000ff0033337812 */ /* 0x000fe200078ef836 */
[----:B------:R-:W-:Y:S01]  /*af00*/  IMAD.U32 R54, R61, 0x10000, RZ ;  /* 0x000100003d367824 */ /* 0x000fe200078e00ff */
[----:B------:R-:W-:Y:S02]  /*af10*/  F2FP.SATFINITE.E4M3.F32.PACK_AB_MERGE_C R48, R52, R48, RZ ;  /* 0x000000303430723e */ /* 0x000fe400048070ff */
[----:B------:R-:W-:-:S02]  /*af20*/  PRMT R177, R177, 0x654, R179 ;  /* 0x00000654b1b17816 */ /* 0x000fc400000000b3 */
[----:B------:R-:W-:Y:S02]  /*af30*/  LOP3.LUT R61, R51, 0xff0000, R54, 0xf8, !PT ;  /* 0x00ff0000333d7812 */ /* 0x000fe400078ef836 */
[----:B------:R-:W-:Y:S02]  /*af40*/  F2FP.SATFINITE.E4M3.F32.PACK_AB_MERGE_C R52, R96, R88, R63 ;  /* 0x000000586034723e */ /* 0x000fe4000480703f */
[----:B------:R-:W-:Y:S02]  /*af50*/  LOP3.LUT R98, R98, 0xff0000, R171, 0xf8, !PT ;  /* 0x00ff000062627812 */ /* 0x000fe400078ef8ab */
[----:B------:R-:W-:Y:S02]  /*af60*/  F2FP.F16.E4M3.UNPACK_B R60, R89 ;  /* 0x00000059ff3c723e */ /* 0x000fe400020006ff */
[----:B------:R-:W-:Y:S02]  /*af70*/  F2FP.F16.E4M3.UNPACK_B R63, R61 ;  /* 0x0000003dff3f723e */ /* 0x000fe400020006ff */
[----:B------:R-:W-:-:S02]  /*af80*/  F2FP.F16.E4M3.UNPACK_B R96, R53 ;  /* 0x00000035ff60723e */ /* 0x000fc400020006ff */
[----:B------:R-:W-:Y:S01]  /*af90*/  LOP3.LUT R177, R177, 0xff00, R178, 0xf8, !PT ;  /* 0x0000ff00b1b17812 */ /* 0x000fe200078ef8b2 */
[----:B------:R-:W-:Y:S01]  /*afa0*/  HADD2.F32 R99, -RZ, R63.H0_H0 ;  /* 0x2000003fff637230 */ /* 0x000fe20000004100 */
[----:B------:R-:W-:Y:S01]  /*afb0*/  F2FP.SATFINITE.E4M3.F32.PACK_AB_MERGE_C R88, R62, R95, R48 ;  /* 0x0000005f3e58723e */ /* 0x000fe20004807030 */
[----:B------:R-:W-:Y:S01]  /*afc0*/  HADD2.F32 R48, -RZ, R60.H0_H0 ;  /* 0x2000003cff307230 */ /* 0x000fe20000004100 */
[-C--:B------:R-:W-:Y:S01]  /*afd0*/  F2FP.F16.E4M3.UNPACK_B R95, R98.reuse ;  /* 0x00000062ff5f723e */ /* 0x080fe200020006ff */
[--C-:B------:R-:W-:Y:S01]  /*afe0*/  HADD2.F32 R50, -RZ, R96.reuse.H0_H0 ;  /* 0x20000060ff327230 */ /* 0x100fe20000004100 */
[----:B------:R-:W-:Y:S01]  /*aff0*/  LOP3.LUT R51, R177, 0xff0000, R90, 0xf8, !PT ;  /* 0x00ff0000b1337812 */ /* 0x000fe200078ef85a */
[----:B------:R-:W-:Y:S01]  /*b000*/  HADD2.F32 R96, -RZ, R96.H1_H1 ;  /* 0x30000060ff607230 */ /* 0x000fe20000004100 */
[----:B------:R-:W-:Y:S01]  /*b010*/  F2FP.SATFINITE.E4M3.F32.PACK_AB_MERGE_C R90, R97, R187, RZ ;  /* 0x000000bb615a723e */ /* 0x000fe200048070ff */
[----:B------:R-:W-:Y:S02]  /*b020*/  HADD2.F32 R97, -RZ, R95.H0_H0 ;  /* 0x2000005fff617230 */ /* 0x000fe40000004100 */
[-C--:B------:R-:W-:Y:S01]  /*b030*/  FMUL.FTZ R169, R48, R99.reuse ;  /* 0x0000006330a97220 */ /* 0x080fe20000410000 */
[C---:B------:R-:W-:Y:S01]  /*b040*/  FMUL.FTZ R99, R50.reuse, R99 ;  /* 0x0000006332637220 */ /* 0x040fe20000410000 */
[----:B------:R-:W-:Y:S01]  /*b050*/  HADD2.F32 R62, -RZ, R60.H1_H1 ;  /* 0x3000003cff3e7230 */ /* 0x000fe20000004100 */
[----:B------:R-:W-:Y:S01]  /*b060*/  F2FP.F16.E4M3.UNPACK_B R89, R89.H1 ;  /* 0x00000059ff59723e */ /* 0x000fe200030006ff */
[-C--:B------:R-:W-:Y:S01]  /*b070*/  FFMA.FTZ R50, R50, R97.reuse, -R169 ;  /* 0x0000006132327223 */ /* 0x080fe200000108a9 */
[----:B------:R-:W-:Y:S01]  /*b080*/  FFMA.FTZ R48, R48, R97, R99 ;  /* 0x0000006130307223 */ /* 0x000fe20000010063 */
[----:B------:R-:W-:Y:S01]  /*b090*/  HADD2.F32 R169, -RZ, R63.H1_H1 ;  /* 0x3000003fffa97230 */ /* 0x000fe20000004100 */
[----:B------:R-:W-:Y:S01]  /*b0a0*/  F2FP.F16.E4M3.UNPACK_B R99, R61.H1 ;  /* 0x0000003dff63723e */ /* 0x000fe200030006ff */
[----:B------:R-:W-:Y:S01]  /*b0b0*/  HADD2.F32 R97, -RZ, R95.H1_H1 ;  /* 0x3000005fff617230 */ /* 0x000fe20000004100 */
[----:B------:R-:W-:Y:S01]  /*b0c0*/  F2FP.F16.E4M3.UNPACK_B R63, R53.H1 ;  /* 0x00000035ff3f723e */ /* 0x000fe200030006ff */
[----:B------:R-:W-:Y:S01]  /*b0d0*/  HADD2.F32 R95, -RZ, R89.H0_H0 ;  /* 0x20000059ff5f7230 */ /* 0x000fe20000004100 */
[----:B------:R-:W-:Y:S01]  /*b0e0*/  F2FP.F16.E4M3.UNPACK_B R98, R98.H1 ;  /* 0x00000062ff62723e */ /* 0x000fe200030006ff */
[-C--:B------:R-:W-:Y:S01]  /*b0f0*/  FMUL.FTZ R53, R62, R169.reuse ;  /* 0x000000a93e357220 */ /* 0x080fe20000410000 */
[----:B------:R-:W-:Y:S01]  /*b100*/  FMUL.FTZ R61, R96, R169 ;  /* 0x000000a9603d7220 */ /* 0x000fe20000410000 */
[----:B------:R-:W-:Y:S01]  /*b110*/  HADD2.F32 R169, -RZ, R99.H0_H0 ;  /* 0x20000063ffa97230 */ /* 0x000fe20000004100 */
[----:B------:R-:W-:Y:S01]  /*b120*/  F2FP.SATFINITE.E4M3.F32.PACK_AB_MERGE_C R90, R170, R185, R90 ;  /* 0x000000b9aa5a723e */ /* 0x000fe2000480705a */
[----:B------:R-:W-:-:S02]  /*b130*/  HADD2.F32 R60, -RZ, R63.H0_H0 ;  /* 0x2000003fff3c7230 */ /* 0x000fc40000004100 */
[----:B------:R-:W-:Y:S01]  /*b140*/  FFMA.FTZ R61, R62, R97, R61 ;  /* 0x000000613e3d7223 */ /* 0x000fe2000001003d */
[--C-:B------:R-:W-:Y:S02]  /*b150*/  HADD2.F32 R62, -RZ, R98.reuse.H0_H0 ;  /* 0x20000062ff3e7230 */ /* 0x100fe40000004100 */
[CC--:B------:R-:W-:Y:S01]  /*b160*/  FMUL.FTZ R171, R95.reuse, R169.reuse ;  /* 0x000000a95fab7220 */ /* 0x0c0fe20000410000 */
[----:B------:R-:W-:Y:S01]  /*b170*/  SHF.L.U32 R174, R174, 0x10, RZ ;  /* 0x00000010aeae7819 */ /* 0x000fe200000006ff */
[----:B------:R-:W-:Y:S01]  /*b180*/  FMUL.FTZ R170, R60, R169 ;  /* 0x000000a93caa7220 */ /* 0x000fe20000410000 */
[----:B------:R-:W-:Y:S01]  /*b190*/  FFMA.FTZ R53, R96, R97, -R53 ;  /* 0x0000006160357223 */ /* 0x000fe20000010835 */
[-C--:B------:R-:W-:Y:S01]  /*b1a0*/  FFMA.FTZ R60, R60, R62.reuse, -R171 ;  /* 0x0000003e3c3c7223 */ /* 0x080fe200000108ab */
[----:B------:R-:W-:Y:S02]  /*b1b0*/  HADD2.F32 R97, -RZ, R89.H1_H1 ;  /* 0x30000059ff617230 */ /* 0x000fe40000004100 */
[----:B------:R-:W-:Y:S01]  /*b1c0*/  FFMA.FTZ R62, R95, R62, R170 ;  /* 0x0000003e5f3e7223 */ /* 0x000fe200000100aa */
[----:B------:R-:W-:Y:S01]  /*b1d0*/  HADD2.F32 R96, -RZ, R99.H1_H1 ;  /* 0x30000063ff607230 */ /* 0x000fe20000004100 */
[----:B------:R-:W-:Y:S01]  /*b1e0*/  LOP3.LUT R49, R49, 0xff0000, R174, 0xf8, !PT ;  /* 0x00ff000031317812 */ /* 0x000fe200078ef8ae */
[----:B------:R-:W-:Y:S01]  /*b1f0*/  HADD2.F32 R63, -RZ, R63.H1_H1 ;  /* 0x3000003fff3f7230 */ /* 0x000fe20000004100 */
[----:B------:R-:W-:Y:S01]  /*b200*/  F2FP.F16.E4M3.UNPACK_B R95, R51 ;  /* 0x00000033ff5f723e */ /* 0x000fe200020006ff */
[----:B------:R-:W-:Y:S01]  /*b210*/  HADD2.F32 R170, -RZ, R98.H1_H1 ;  /* 0x30000062ffaa7230 */ /* 0x000fe20000004100 */
[----:B------:R-:W-:Y:S01]  /*b220*/  F2FP.F16.E4M3.UNPACK_B R98, R91 ;  /* 0x0000005bff62723e */ /* 0x000fe200020006ff */
[-C--:B------:R-:W-:Y:S01]  /*b230*/  FMUL.FTZ R172, R97, R96.reuse ;  /* 0x0000006061ac7220 */ /* 0x080fe20000410000 */
[----:B------:R-:W-:Y:S01]  /*b240*/  FMUL.FTZ R176, R63, R96 ;  /* 0x000000603fb07220 */ /* 0x000fe20000410000 */
[----:B------:R-:W-:Y:S01]  /*b250*/  F2FP.F16.E4M3.UNPACK_B R96, R55 ;  /* 0x00000037ff60723e */ /* 0x000fe200020006ff */
[----:B------:R-:W-:Y:S01]  /*b260*/  HADD2.F32 R174, -RZ, R95.H0_H0 ;  /* 0x2000005fffae7230 */ /* 0x000fe20000004100 */
[----:B------:R-:W-:Y:S01]  /*b270*/  F2FP.F16.E4M3.UNPACK_B R89, R49 ;  /* 0x00000031ff59723e */ /* 0x000fe200020006ff */
[----:B------:R-:W-:-:S02]  /*b280*/  HADD2.F32 R169, -RZ, R98.H0_H0 ;  /* 0x20000062ffa97230 */ /* 0x000fc40000004100 */
[-C--:B------:R-:W-:Y:S01]  /*b290*/  FFMA.FTZ R63, R63, R170.reuse, -R172 ;  /* 0x000000aa3f3f7223 */ /* 0x080fe200000108ac */
[----:B------:R-:W-:Y:S01]  /*b2a0*/  FFMA.FTZ R97, R97, R170, R176 ;  /* 0x000000aa61617223 */ /* 0x000fe200000100b0 */
[----:B------:R-:W-:Y:S01]  /*b2b0*/  HADD2.F32 R99, -RZ, R96.H0_H0 ;  /* 0x20000060ff637230 */ /* 0x000fe20000004100 */
[----:B------:R-:W-:Y:S01]  /*b2c0*/  F2FP.F16.E4M3.UNPACK_B R173, R51.H1 ;  /* 0x00000033ffad723e */ /* 0x000fe200030006ff */
[----:B------:R-:W-:Y:S02]  /*b2d0*/  HADD2.F32 R172, -RZ, R89.H0_H0 ;  /* 0x20000059ffac7230 */ /* 0x000fe40000004100 */
        /* <DEDUP_REMOVED lines=9> */
[----:B------:R-:W-:Y:S01]  /*b370*/  F2FP.SATFINITE.E4M3.F32.PACK_AB_MERGE_C R54, R180, R186, RZ ;  /* 0x000000bab436723e */ /* 0x000fe200048070ff */
        /* <DEDUP_REMOVED lines=21> */
[C---:B------:R-:W-:Y:S01]  /*b4d0*/  FMUL.FTZ R95, R96.reuse, R95 ;  /* 0x0000005f605f7220 */ /* 0x040fe20000410000 */
[----:B------:R-:W-:Y:S01]  /*b4e0*/  F2FP.SATFINITE.E4M3.F32.PACK_AB_MERGE_C R62, R97, R62, RZ ;  /* 0x0000003e613e723e */ /* 0x000fe200048070ff */
[----:B------:R-:W-:Y:S01]  /*b4f0*/  FFMA.FTZ R96, R96, R89, -R99 ;  /* 0x0000005960607223 */ /* 0x000fe20000010863 */
[----:B------:R-:W-:Y:S01]  /*b500*/  F2FP.SATFINITE.E4M3.F32.PACK_AB_MERGE_C R91, R174, R91, RZ ;  /* 0x0000005bae5b723e */ /* 0x000fe200048070ff */
[----:B------:R-:W-:Y:S01]  /*b510*/  FFMA.FTZ R98, R98, R89, R95 ;  /* 0x0000005962627223 */ /* 0x000fe2000001005f */
[----:B------:R-:W-:-:S02]  /*b520*/  F2FP.SATFINITE.E4M3.F32.PACK_AB_MERGE_C R54, R183, R184, R54 ;  /* 0x000000b8b736723e */ /* 0x000fc40004807036 */
[----:B------:R-:W-:Y:S02]  /*b530*/  F2FP.SATFINITE.E4M3.F32.PACK_AB_MERGE_C R53, R53, R50, R60 ;  /* 0x000000323535723e */ /* 0x000fe4000480703c */
[----:B------:R-:W-:Y:S02]  /*b540*/  F2FP.SATFINITE.E4M3.F32.PACK_AB_MERGE_C R55, R96, R51, R55 ;  /* 0x000000336037723e */ /* 0x000fe40004807037 */
[----:B------:R-:W-:Y:S02]  /*b550*/  F2FP.SATFINITE.E4M3.F32.PACK_AB_MERGE_C R89, R61, R48, R62 ;  /* 0x000000303d59723e */ /* 0x000fe4000480703e */
[----:B------:R-:W-:-:S07]  /*b560*/  F2FP.SATFINITE.E4M3.F32.PACK_AB_MERGE_C R91, R98, R49, R91 ;  /* 0x00000031625b723e */ /* 0x000fce000480705b */
.L_x_5363:
[----:B------:R-:W-:Y:S05]  /*b570*/  BSYNC B3 ;  /* 0x0000000000037941 */ /* 0x000fea0003800000 */
.L_x_5362:
        /* <DEDUP_REMOVED lines=10> */
.L_x_5361:
[----:B------:R-:W-:Y:S05]  /*b620*/  BSYNC B2 ;  /* 0x0000000000027941 */ /* 0x000fea0003800000 */
.L_x_5360:
        /* <DEDUP_REMOVED lines=18> */
[----:B------:R-:W-:-:S04]  /*b750*/  LOP3.LUT R48, R48, R231, RZ, 0x3c, !PT ;  /* 0x000000e730307212 */ /* 0x000fc800078e3cff */
[----:B------:R-:W-:Y:S01]  /*b760*/  IADD3 R48, R49, R48, RZ ;  /* 0x0000003031307210 */ /* 0x000fe20007ffe0ff */
[----:B------:R-:W-:-:S04]  /*b770*/  IMAD R49, R17, 0x7800, R141 ;  /* 0x0000780011317824 */ /* 0x000fc800078e028d */
[----:B------:R-:W-:Y:S02]  /*b780*/  IMAD R51, R17, 0x7800, R48 ;  /* 0x0000780011337824 */ /* 0x000fe400078e0230 */
[C---:B------:R-:W-:Y:S02]  /*b790*/  IMAD.IADD R49, R16.reuse, 0x1, R49 ;  /* 0x0000000110317824 */ /* 0x040fe400078e0231 */
[----:B0-----:R-:W-:-:S04]  /*b7a0*/  IMAD.IADD R52, R16, 0x1, R51 ;  /* 0x0000000110347824 */ /* 0x001fc800078e0233 */
[----:B------:R-:W0:Y:S04]  /*b7b0*/  LDS.128 R48, [R49+0x24200] ;  /* 0x0242000031307984 */ /* 0x000e280000000c00 */
[----:B------:R-:W1:Y:S01]  /*b7c0*/  LDS.128 R52, [R52+0x24200] ;  /* 0x0242000034347984 */ /* 0x000e620000000c00 */
[----:B------:R-:W-:Y:S05]  /*b7d0*/  @P4 BRA `(.L_x_5365) ;  /* 0x0000000c00584947 */ /* 0x000fea0003800000 */
[--C-:B------:R-:W-:Y:S01]  /*b7e0*/  SHF.R.U32.HI R96, RZ, 0x8, R45.reuse ;  /* 0x00000008ff607819 */ /* 0x100fe2000001162d */
[----:B0-----:R-:W-:Y:S01]  /*b7f0*/  IMAD.MOV.U32 R56, RZ, RZ, R48 ;  /* 0x000000ffff387224 */ /* 0x001fe200078e0030 */
[----:B------:R-:W-:Y:S02]  /*b800*/  LOP3.LUT R58, R45, 0xff, RZ, 0xc0, !PT ;  /* 0x000000ff2d3a7812 */ /* 0x000fe400078ec0ff */
[----:B------:R-:W-:Y:S01]  /*b810*/  SHF.R.U32.HI R97, RZ, 0x18, R45 ;  /* 0x00000018ff617819 */ /* 0x000fe2000001162d */
[----:B------:R-:W-:Y:S01]  /*b820*/  IMAD.SHL.U32 R48, R96, 0x100, RZ ;  /* 0x0000010060307824 */ /* 0x000fe200078e00ff */
[----:B------:R-:W-:Y:S02]  /*b830*/  SHF.R.U32.HI R92, RZ, 0x8, R59 ;  /* 0x00000008ff5c7819 */ /* 0x000fe4000001163b */
[--C-:B------:R-:W-:Y:S02]  /*b840*/  SHF.R.U32.HI R44, RZ, 0x10, R47.reuse ;  /* 0x00000010ff2c7819 */ /* 0x100fe4000001162f */
[----:B------:R-:W-:-:S02]  /*b850*/  SHF.R.U32.HI R95, RZ, 0x8, R47 ;  /* 0x00000008ff5f7819 */ /* 0x000fc4000001162f */
[----:B------:R-:W-:Y:S01]  /*b860*/  LOP3.LUT R62, R47, 0xff, RZ, 0xc0, !PT ;  /* 0x000000ff2f3e7812 */ /* 0x000fe200078ec0ff */
[----:B------:R-:W-:Y:S01]  /*b870*/  IMAD.U32 R44, R44, 0x10000, RZ ;  /* 0x000100002c2c7824 */ /* 0x000fe200078e00ff */
[----:B------:R-:W-:Y:S02]  /*b880*/  SHF.R.U32.HI R89, RZ, 0x18, R47 ;  /* 0x00000018ff597819 */ /* 0x000fe4000001162f */
[----:B------:R-:W-:Y:S02]  /*b890*/  LOP3.LUT R90, R59, 0xff, RZ, 0xc0, !PT ;  /* 0x000000ff3b5a7812 */ /* 0x000fe400078ec0ff */
[----:B------:R-:W-:Y:S02]  /*b8a0*/  SHF.R.U32.HI R93, RZ, 0x18, R59 ;  /* 0x00000018ff5d7819 */ /* 0x000fe4000001163b */
[----:B------:R-:W-:Y:S02]  /*b8b0*/  SHF.R.U32.HI R46, RZ, 0x10, R45 ;  /* 0x00000010ff2e7819 */ /* 0x000fe4000001162d */
[----:B------:R-:W-:-:S02]  /*b8c0*/  SHF.R.U32.HI R47, RZ, 0x10, R59 ;  /* 0x00000010ff2f7819 */ /* 0x000fc4000001163b */
[--C-:B------:R-:W-:Y:S01]  /*b8d0*/  SHF.R.U32.HI R45, RZ, 0x10, R57.reuse ;  /* 0x00000010ff2d7819 */ /* 0x100fe20000011639 */
[----:B------:R-:W-:Y:S01]  /*b8e0*/  IMAD.U32 R46, R46, 0x10000, RZ ;  /* 0x000100002e2e7824 */ /* 0x000fe200078e00ff */
[--C-:B------:R-:W-:Y:S02]  /*b8f0*/  SHF.R.U32.HI R94, RZ, 0x8, R57.reuse ;  /* 0x00000008ff5e7819 */ /* 0x100fe40000011639 */
[----:B------:R-:W-:Y:S01]  /*b900*/  LOP3.LUT R88, R57, 0xff, RZ, 0xc0, !PT ;  /* 0x000000ff39587812 */ /* 0x000fe200078ec0ff */
[----:B------:R-:W-:Y:S01]  /*b910*/  IMAD.U32 R45, R45, 0x10000, RZ ;  /* 0x000100002d2d7824 */ /* 0x000fe200078e00ff */
[----:B------:R-:W-:Y:S01]  /*b920*/  SHF.R.U32.HI R91, RZ, 0x18, R57 ;  /* 0x00000018ff5b7819 */ /* 0x000fe20000011639 */
[----:B-1----:R-:W-:Y:S01]  /*b930*/  IMAD.MOV.U32 R57, RZ, RZ, R52 ;  /* 0x000000ffff397224 */ /* 0x002fe200078e0034 */
[----:B------:R-:W-:Y:S01]  /*b940*/  PRMT R59, R97, 0x654, R58 ;  /* 0x00000654613b7816 */ /* 0x000fe2000000003a */
[----:B------:R-:W-:Y:S01]  /*b950*/  IMAD.SHL.U32 R58, R92, 0x100, RZ ;  /* 0x000001005c3a7824 */ /* 0x000fe200078e00ff */
[----:B------:R-:W-:Y:S01]  /*b960*/  PRMT R93, R93, 0x654, R90 ;  /* 0x000006545d5d7816 */ /* 0x000fe2000000005a */
[----:B------:R-:W-:Y:S01]  /*b970*/  IMAD.SHL.U32 R52, R94, 0x100, RZ ;  /* 0x000001005e347824 */ /* 0x000fe200078e00ff */
[----:B------:R-:W-:-:S02]  /*b980*/  PRMT R89, R89, 0x654, R62 ;  /* 0x0000065459597816 */ /* 0x000fc4000000003e */
[----:B------:R-:W-:Y:S02]  /*b990*/  PRMT R91, R91, 0x654, R88 ;  /* 0x000006545b5b7816 */ /* 0x000fe40000000058 */
[----:B------:R-:W-:Y:S02]  /*b9a0*/  LOP3.LUT R59, R59, 0xff00, R48, 0xf8, !PT ;  /* 0x0000ff003b3b7812 */ /* 0x000fe400078ef830 */
[----:B------:R-:W-:Y:S02]  /*b9b0*/  LOP3.LUT R93, R93, 0xff00, R58, 0xf8, !PT ;  /* 0x0000ff005d5d7812 */ /* 0x000fe400078ef83a */
[----:B------:R-:W-:Y:S02]  /*b9c0*/  F2FP.F16.E4M3.UNPACK_B R88, R167.H1 ;  /* 0x000000a7ff58723e */ /* 0x000fe400030006ff */
[----:B------:R-:W-:Y:S02]  /*b9d0*/  F2FP.F16.E4M3.UNPACK_B R62, R57.H1 ;  /* 0x00000039ff3e723e */ /* 0x000fe400030006ff */
[----:B------:R-:W-:-:S02]  /*b9e0*/  SHF.L.U32 R48, R95, 0x8, RZ ;  /* 0x000000085f307819 */ /* 0x000fc400000006ff */
[----:B------:R-:W-:Y:S02]  /*b9f0*/  F2FP.F16.E4M3.UNPACK_B R58, R56.H1 ;  /* 0x00000038ff3a723e */ /* 0x000fe400030006ff */
[----:B------:R-:W-:Y:S01]  /*ba00*/  LOP3.LUT R90, R91, 0xff00, R52, 0xf8, !PT ;  /* 0x0000ff005b5a7812 */ /* 0x000fe200078ef834 */
[----:B------:R-:W-:Y:S01]  /*ba10*/  HADD2.F32 R91, -RZ, R88.H0_H0 ;  /* 0x20000058ff5b7230 */ /* 0x000fe20000004100 */
[----:B------:R-:W-:Y:S01]  /*ba20*/  LOP3.LUT R46, R59, 0xff0000, R46, 0xf8, !PT ;  /* 0x00ff00003b2e7812 */ /* 0x000fe200078ef82e */
[----:B------:R-:W-:Y:S01]  /*ba30*/  HADD2.F32 R52, -RZ, R62.H0_H0 ;  /* 0x2000003eff347230 */ /* 0x000fe20000004100 */
[----:B------:R-:W-:Y:S01]  /*ba40*/  LOP3.LUT R89, R89, 0xff00, R48, 0xf8, !PT ;  /* 0x0000ff0059597812 */ /* 0x000fe200078ef830 */
[----:B------:R-:W-:Y:S01]  /*ba50*/  HADD2.F32 R48, -RZ, R58.H0_H0 ;  /* 0x2000003aff307230 */ /* 0x000fe20000004100 */
[----:B------:R-:W-:Y:S02]  /*ba60*/  F2FP.F16.E4M3.UNPACK_B R59, R165.H1 ;  /* 0x000000a5ff3b723e */ /* 0x000fe400030006ff */
[----:B------:R-:W-:Y:S01]  /*ba70*/  LOP3.LUT R44, R89, 0xff0000, R44, 0xf8, !PT ;  /* 0x00ff0000592c7812 */ /* 0x000fe200078ef82c */
[----:B------:R-:W-:Y:S01]  /*ba80*/  FMUL.FTZ R95, R52, R91 ;  /* 0x0000005b345f7220 */ /* 0x000fe20000410000 */
[----:B------:R-:W-:Y:S01]  /*ba90*/  SHF.L.U32 R92, R47, 0x10, RZ ;  /* 0x000000102f5c7819 */ /* 0x000fe200000006ff */
[----:B------:R-:W-:-:S02]  /*baa0*/  HADD2.F32 R89, -RZ, R59.H0_H0 ;  /* 0x2000003bff597230 */ /* 0x000fc40000004100 */
        /* <DEDUP_REMOVED lines=13> */
[-C--:B------:R-:W-:Y:S01]  /*bb80*/  FMUL.FTZ R94, R89, R92.reuse ;  /* 0x0000005c595e7220 */ /* 0x080fe20000410000 */
[----:B------:R-:W-:Y:S01]  /*bb90*/  F2FP.F16.E4M3.UNPACK_B R165, R165 ;  /* 0x000000a5ffa5723e */ /* 0x000fe200020006ff */
        /* <DEDUP_REMOVED lines=35> */
[-C--:B------:R-:W-:Y:S01]  /*bdd0*/  FMUL.FTZ R99, R93, R96.reuse ;  /* 0x000000605d637220 */ /* 0x080fe20000410000 */
[----:B------:R-:W-:Y:S01]  /*bde0*/  FFMA.FTZ R88, R92, R95, R97 ;  /* 0x0000005f5c587223 */ /* 0x000fe20000010061 */
[C---:B------:R-:W-:Y:S01]  /*bdf0*/  FMUL.FTZ R96, R90.reuse, R96 ;  /* 0x000000605a607220 */ /* 0x040fe20000410000 */
[----:B------:R-:W-:Y:S01]  /*be00*/  F2FP.F16.E4M3.UNPACK_B R164, R164 ;  /* 0x000000a4ffa4723e */ /* 0x000fe200020006ff */
[----:B------:R-:W-:Y:S01]  /*be10*/  FFMA.FTZ R169, R90, R94, -R99 ;  /* 0x0000005e5aa97223 */ /* 0x000fe20000010863 */
[----:B------:R-:W-:Y:S01]  /*be20*/  F2FP.F16.E4M3.UNPACK_B R90, R54 ;  /* 0x00000036ff5a723e */ /* 0x000fe200020006ff */
[--C-:B------:R-:W-:Y:S01]  /*be30*/  HADD2.F32 R97, -RZ, R166.reuse.H0_H0 ;  /* 0x200000a6ff617230 */ /* 0x100fe20000004100 */
[----:B------:R-:W-:Y:S01]  /*be40*/  F2FP.SATFINITE.E4M3.F32.PACK_AB_MERGE_C R48, R57, R48, RZ ;  /* 0x000000303930723e */ /* 0x000fe200048070ff */
[----:B------:R-:W-:-:S02]  /*be50*/  HADD2.F32 R99, -RZ, R166.H1_H1 ;  /* 0x300000a6ff637230 */ /* 0x000fc40000004100 */
[----:B------:R-:W-:Y:S01]  /*be60*/  FFMA.FTZ R171, R93, R94, R96 ;  /* 0x0000005e5dab7223 */ /* 0x000fe20000010060 */
[----:B------:R-:W-:Y:S01]  /*be70*/  HADD2.F32 R92, -RZ, R90.H0_H0 ;  /* 0x2000005aff5c7230 */ /* 0x000fe20000004100 */
[----:B------:R-:W-:Y:S01]  /*be80*/  F2FP.SATFINITE.E4M3.F32.PACK_AB_MERGE_C R52, R59, R52, RZ ;  /* 0x000000343b34723e */ /* 0x000fe200048070ff */
[----:B------:R-:W-:Y:S01]  /*be90*/  HADD2.F32 R54, -RZ, R50.H0_H0 ;  /* 0x20000032ff367230 */ /* 0x000fe20000004100 */
[----:B------:R-:W-:Y:S01]  /*bea0*/  F2FP.SATFINITE.E4M3.F32.PACK_AB_MERGE_C R48, R89, R58, R48 ;  /* 0x0000003a5930723e */ /* 0x000fe20004807030 */
        /* <DEDUP_REMOVED lines=8> */
[----:B------:R-:W-:Y:S01]  /*bf30*/  F2FP.F16.E4M3.UNPACK_B R59, R53 ;  /* 0x00000035ff3b723e */ /* 0x000fe200020006ff */
[----:B------:R-:W-:Y:S01]  /*bf40*/  FFMA.FTZ R165, R54, R93, -R165 ;  /* 0x0000005d36a57223 */ /* 0x000fe200000108a5 */
[----:B------:R-:W-:Y:S01]  /*bf50*/  F2FP.F16.E4M3.UNPACK_B R58, R47 ;  /* 0x0000002fff3a723e */ /* 0x000fe200020006ff */
[----:B------:R-:W-:Y:S01]  /*bf60*/  FFMA.FTZ R54, R92, R93, R97 ;  /* 0x0000005d5c367223 */ /* 0x000fe20000010061 */
[----:B------:R-:W-:Y:S01]  /*bf70*/  F2FP.F16.E4M3.UNPACK_B R57, R49 ;  /* 0x00000031ff39723e */ /* 0x000fe200020006ff */
[-C--:B------:R-:W-:Y:S01]  /*bf80*/  FFMA.FTZ R99, R90, R95.reuse, R99 ;  /* 0x0000005f5a637223 */ /* 0x080fe20000010063 */
[----:B------:R-:W-:Y:S01]  /*bf90*/  F2FP.SATFINITE.E4M3.F32.PACK_AB_MERGE_C R169, R169, R62, RZ ;  /* 0x0000003ea9a9723e */ /* 0x000fe200048070ff */
[----:B------:R-:W-:Y:S01]  /*bfa0*/  HADD2.F32 R62, -RZ, R59.H0_H0 ;  /* 0x2000003bff3e7230 */ /* 0x000fe20000004100 */
[----:B------:R-:W-:Y:S01]  /*bfb0*/  F2FP.SATFINITE.E4M3.F32.PACK_AB_MERGE_C R88, R171, R88, RZ ;  /* 0x00000058ab58723e */ /* 0x000fe200048070ff */
[----:B------:R-:W-:Y:S01]  /*bfc0*/  HADD2.F32 R93, -RZ, R58.H0_H0 ;  /* 0x2000003aff5d7230 */ /* 0x000fe20000004100 */
[----:B------:R-:W-:Y:S01]  /*bfd0*/  F2FP.SATFINITE.E4M3.F32.PACK_AB_MERGE_C R52, R91, R56, R52 ;  /* 0x000000385b34723e */ /* 0x000fe20004807034 */
[----:B------:R-:W-:Y:S01]  /*bfe0*/  HADD2.F32 R56, -RZ, R57.H0_H0 ;  /* 0x20000039ff387230 */ /* 0x000fe20000004100 */
[----:B------:R-:W-:Y:S01]  /*bff0*/  F2FP.F16.E4M3.UNPACK_B R89, R46 ;  /* 0x0000002eff59723e */ /* 0x000fe200020006ff */
[----:B------:R-:W-:Y:S01]  /*c000*/  FFMA.FTZ R50, R50, R95, -R167 ;  /* 0x0000005f32327223 */ /* 0x000fe200000108a7 */
[----:B------:R-:W-:Y:S01]  /*c010*/  F2FP.SATFINITE.E4M3.F32.PACK_AB_MERGE_C R54, R99, R54, R88 ;  /* 0x000000366336723e */ /* 0x000fe20004807058 */
[----:B------:R-:W-:-:S02]  /*c020*/  HADD2.F32 R88, -RZ, R59.H1_H1 ;  /* 0x3000003bff587230 */ /* 0x000fc40000004100 */
[-C--:B------:R-:W-:Y:S01]  /*c030*/  FMUL.FTZ R95, R62, R93.reuse ;  /* 0x0000005d3e5f7220 */ /* 0x080fe20000410000 */
        /* <DEDUP_REMOVED lines=9> */
[C---:B------:R-:W-:Y:S01]  /*c0d0*/  FMUL.FTZ R93, R58.reuse, R93 ;  /* 0x0000005d3a5d7220 */ /* 0x040fe20000410000 */
[----:B------:R-:W-:Y:S01]  /*c0e0*/  F2FP.F16.E4M3.UNPACK_B R90, R47.H1 ;  /* 0x0000002fff5a723e */ /* 0x000fe200030006ff */
[----:B------:R-:W-:Y:S01]  /*c0f0*/  HADD2.F32 R62, -RZ, R53.H0_H0 ;  /* 0x20000035ff3e7230 */ /* 0x000fe20000004100 */
[----:B------:R-:W-:Y:S01]  /*c100*/  F2FP.F16.E4M3.UNPACK_B R59, R49.H1 ;  /* 0x00000031ff3b723e */ /* 0x000fe200030006ff */
[-C--:B------:R-:W-:Y:S01]  /*c110*/  FFMA.FTZ R49, R58, R89.reuse, -R91 ;  /* 0x000000593a317223 */ /* 0x080fe2000001085b */
        /* <DEDUP_REMOVED lines=28> */
[----:B------:R-:W-:Y:S01]  /*c2e0*/  F2FP.SATFINITE.E4M3.F32.PACK_AB_MERGE_C R50, R50, R165, R169 ;  /* 0x000000a53232723e */ /* 0x000fe200048070a9 */
        /* <DEDUP_REMOVED lines=37> */
.L_x_5365:
[----:B------:R-:W-:Y:S05]  /*c540*/  BSYNC B2 ;  /* 0x0000000000027941 */ /* 0x000fea0003800000 */
.L_x_5364:
        /* <DEDUP_REMOVED lines=10> */
.L_x_5355:
[----:B------:R-:W-:Y:S05]  /*c5f0*/  BSYNC B1 ;  /* 0x0000000000017941 */ /* 0x000fea0003800000 */
.L_x_5354:
        /* <DEDUP_REMOVED lines=41> */
[----:B------:R-:W-:-:S02]  /*c890*/  SHF.R.U32.HI R72, RZ, 0x18, R87 ;  /* 0x00000018ff487819 */ /* 0x000fc40000011657 */
[----:B------:R-:W-:Y:S02]  /*c8a0*/  LOP3.LUT R63, R87, 0xff, RZ, 0xc0, !PT ;  /* 0x000000ff573f7812 */ /* 0x000fe400078ec0ff */
[----:B------:R-:W-:Y:S02]  /*c8b0*/  SHF.R.U32.HI R73, RZ, 0x8, R87 ;  /* 0x00000008ff497819 */ /* 0x000fe40000011657 */
[----:B------:R-:W-:Y:S02]  /*c8c0*/  SHF.R.U32.HI R84, RZ, 0x8, R75 ;  /* 0x00000008ff547819 */ /* 0x000fe4000001164b */
[----:B------:R-:W-:Y:S01]  /*c8d0*/  SHF.R.U32.HI R89, RZ, 0x18, R85 ;  /* 0x00000018ff597819 */ /* 0x000fe20000011655 */
[----:B------:R-:W-:Y:S01]  /*c8e0*/  IMAD.SHL.U32 R73, R73, 0x100, RZ ;  /* 0x0000010049497824 */ /* 0x000fe200078e00ff */
[----:B------:R-:W-:Y:S01]  /*c8f0*/  LOP3.LUT R62, R85, 0xff, RZ, 0xc0, !PT ;  /* 0x000000ff553e7812 */ /* 0x000fe200078ec0ff */
[----:B------:R-:W-:Y:S01]  /*c900*/  IMAD.SHL.U32 R44, R84, 0x100, RZ ;  /* 0x00000100542c7824 */ /* 0x000fe200078e00ff */
[----:B------:R-:W-:-:S02]  /*c910*/  PRMT R58, R93, 0x654, R58 ;  /* 0x000006545d3a7816 */ /* 0x000fc4000000003a */
[----:B------:R-:W-:Y:S02]  /*c920*/  SHF.R.U32.HI R88, RZ, 0x18, R75 ;  /* 0x00000018ff587819 */ /* 0x000fe4000001164b */
[----:B------:R-:W-:Y:S02]  /*c930*/  LOP3.LUT R59, R75, 0xff, RZ, 0xc0, !PT ;  /* 0x000000ff4b3b7812 */ /* 0x000fe400078ec0ff */
[----:B------:R-:W-:Y:S01]  /*c940*/  MOV R56, R46 ;  /* 0x0000002e00387202 */ /* 0x000fe20000000f00 */
[----:B------:R-:W-:Y:S01]  /*c950*/  IMAD.U32 R46, R90, 0x10000, RZ ;  /* 0x000100005a2e7824 */ /* 0x000fe200078e00ff */
[----:B------:R-:W-:Y:S01]  /*c960*/  PRMT R72, R72, 0x654, R63 ;  /* 0x0000065448487816 */ /* 0x000fe2000000003f */
[----:B------:R-:W-:Y:S01]  /*c970*/  IMAD.SHL.U32 R63, R74, 0x100, RZ ;  /* 0x000001004a3f7824 */ /* 0x000fe200078e00ff */
[----:B------:R-:W-:Y:S02]  /*c980*/  PRMT R62, R89, 0x654, R62 ;  /* 0x00000654593e7816 */ /* 0x000fe4000000003e */
[----:B------:R-:W-:-:S02]  /*c990*/  LOP3.LUT R45, R58, 0xff00, R45, 0xf8, !PT ;  /* 0x0000ff003a2d7812 */ /* 0x000fc400078ef82d */
[----:B------:R-:W-:Y:S02]  /*c9a0*/  SHF.R.U32.HI R86, RZ, 0x10, R75 ;  /* 0x00000010ff567819 */ /* 0x000fe4000001164b */
[----:B------:R-:W-:Y:S02]  /*c9b0*/  PRMT R59, R88, 0x654, R59 ;  /* 0x00000654583b7816 */ /* 0x000fe4000000003b */
[----:B------:R-:W-:Y:S02]  /*c9c0*/  LOP3.LUT R48, R62, 0xff00, R63, 0xf8, !PT ;  /* 0x0000ff003e307812 */ /* 0x000fe400078ef83f */
[----:B------:R-:W-:Y:S02]  /*c9d0*/  LOP3.LUT R84, R72, 0xff00, R73, 0xf8, !PT ;  /* 0x0000ff0048547812 */ /* 0x000fe400078ef849 */
[----:B------:R-:W-:Y:S02]  /*c9e0*/  LOP3.LUT R46, R45, 0xff0000, R46, 0xf8, !PT ;  /* 0x00ff00002d2e7812 */ /* 0x000fe400078ef82e */
[----:B------:R-:W-:-:S02]  /*c9f0*/  LOP3.LUT R44, R59, 0xff00, R44, 0xf8, !PT ;  /* 0x0000ff003b2c7812 */ /* 0x000fc400078ef82c */
[----:B------:R-:W-:Y:S02]  /*ca00*/  SHF.L.U32 R45, R86, 0x10, RZ ;  /* 0x00000010562d7819 */ /* 0x000fe400000006ff */
[----:B------:R-:W-:Y:S02]  /*ca10*/  F2FP.F16.E4M3.UNPACK_B R74, R163.H1 ;  /* 0x000000a3ff4a723e */ /* 0x000fe400030006ff */
[----:B------:R-:W-:Y:S02]  /*ca20*/  F2FP.F16.E4M3.UNPACK_B R72, R61.H1 ;  /* 0x0000003dff48723e */ /* 0x000fe400030006ff */
[----:B------:R-:W-:Y:S02]  /*ca30*/  F2FP.F16.E4M3.UNPACK_B R62, R60.H1 ;  /* 0x0000003cff3e723e */ /* 0x000fe400030006ff */
[----:B------:R-:W-:Y:S01]  /*ca40*/  SHF.R.U32.HI R75, RZ, 0x10, R85 ;  /* 0x00000010ff4b7819 */ /* 0x000fe20000011655 */
[----:B------:R-:W-:Y:S01]  /*ca50*/  HADD2.F32 R59, -RZ, R72.H0_H0 ;  /* 0x20000048ff3b7230 */ /* 0x000fe20000004100 */
[----:B------:R-:W-:Y:S01]  /*ca60*/  SHF.R.U32.HI R85, RZ, 0x10, R87 ;  /* 0x00000010ff557819 */ /* 0x000fe20000011657 */
[----:B------:R-:W-:Y:S01]  /*ca70*/  HADD2.F32 R58, -RZ, R62.H0_H0 ;  /* 0x2000003eff3a7230 */ /* 0x000fe20000004100 */
[----:B------:R-:W-:Y:S01]  /*ca80*/  LOP3.LUT R44, R44, 0xff0000, R45, 0xf8, !PT ;  /* 0x00ff00002c2c7812 */ /* 0x000fe200078ef82d */
[----:B------:R-:W-:Y:S01]  /*ca90*/  HADD2.F32 R45, -RZ, R74.H0_H0 ;  /* 0x2000004aff2d7230 */ /* 0x000fe20000004100 */
[----:B------:R-:W-:Y:S01]  /*caa0*/  F2FP.F16.E4M3.UNPACK_B R63, R161.H1 ;  /* 0x000000a1ff3f723e */ /* 0x000fe200030006ff */
[----:B------:R-:W-:Y:S01]  /*cab0*/  IMAD.U32 R85, R85, 0x10000, RZ ;  /* 0x0001000055557824 */ /* 0x000fe200078e00ff */
[----:B------:R-:W-:Y:S01]  /*cac0*/  F2FP.F16.E4M3.UNPACK_B R163, R163 ;  /* 0x000000a3ffa3723e */ /* 0x000fe200020006ff */
[----:B------:R-:W-:-:S02]  /*cad0*/  IMAD.U32 R75, R75, 0x10000, RZ ;  /* 0x000100004b4b7824 */ /* 0x000fc400078e00ff */
        /* <DEDUP_REMOVED lines=16> */
[----:B------:R-:W-:Y:S02]  /*cbe0*/  HADD2.F32 R163, -RZ, R163.H1_H1 ;  /* 0x300000a3ffa37230 */ /* 0x000fe40000004100 */
[----:B------:R-:W-:Y:S01]  /*cbf0*/  FMUL.FTZ R60, R75, R74 ;  /* 0x0000004a4b3c7220 */ /* 0x000fe20000410000 */
[----:B------:R-:W-:Y:S02]  /*cc00*/  HADD2.F32 R74, -RZ, R73.H0_H0 ;  /* 0x20000049ff4a7230 */ /* 0x000fe40000004100 */
[----:B------:R-:W-:Y:S02]  /*cc10*/  HADD2.F32 R62, -RZ, R72.H0_H0 ;  /* 0x20000048ff3e7230 */ /* 0x000fe40000004100 */
[-C--:B------:R-:W-:Y:S01]  /*cc20*/  FFMA.FTZ R61, R63, R84.reuse, -R60 ;  /* 0x000000543f3d7223 */ /* 0x080fe2000001083c */
[----:B------:R-:W-:Y:S02]  /*cc30*/  HADD2.F32 R63, -RZ, R161.H0_H0 ;  /* 0x200000a1ff3f7230 */ /* 0x000fe40000004100 */
[-C--:B------:R-:W-:Y:S01]  /*cc40*/  FMUL.FTZ R87, R74, R85.reuse ;  /* 0x000000554a577220 */ /* 0x080fe20000410000 */
[----:B------:R-:W-:Y:S01]  /*cc50*/  FFMA.FTZ R60, R75, R84, R86 ;  /* 0x000000544b3c7223 */ /* 0x000fe20000010056 */
[----:B------:R-:W-:Y:S01]  /*cc60*/  FMUL.FTZ R85, R62, R85 ;  /* 0x000000553e557220 */ /* 0x000fe20000410000 */
[----:B------:R-:W-:-:S02]  /*cc70*/  HADD2.F32 R75, -RZ, R73.H1_H1 ;  /* 0x30000049ff4b7230 */ /* 0x000fc40000004100 */
        /* <DEDUP_REMOVED lines=58> */
[----:B------:R-:W-:Y:S01]  /*d020*/  F2FP.SATFINITE.E4M3.F32.PACK_AB_MERGE_C R90, R95, R90, RZ ;  /* 0x0000005a5f5a723e */ /* 0x000fe200048070ff */
[----:B------:R-:W-:Y:S01]  /*d030*/  HADD2.F32 R60, -RZ, R61.H0_H0 ;  /* 0x2000003dff3c7230 */ /* 0x000fe20000004100 */
[----:B------:R-:W-:Y:S01]  /*d040*/  F2FP.F16.E4M3.UNPACK_B R55, R55.H1 ;  /* 0x00000037ff37723e */ /* 0x000fe200030006ff */
[----:B------:R-:W-:-:S02]  /*d050*/  HADD2.F32 R73, -RZ, R72.H0_H0 ;  /* 0x20000048ff497230 */ /* 0x000fc40000004100 */
[-C--:B------:R-:W-:Y:S01]  /*d060*/  FMUL.FTZ R85, R63, R75.reuse ;  /* 0x0000004b3f557220 */ /* 0x080fe20000410000 */
[----:B------:R-:W-:Y:S02]  /*d070*/  HADD2.F32 R74, -RZ, R74.H1_H1 ;  /* 0x3000004aff4a7230 */ /* 0x000fe40000004100 */
[C---:B------:R-:W-:Y:S01]  /*d080*/  FMUL.FTZ R84, R60.reuse, R75 ;  /* 0x0000004b3c547220 */ /* 0x040fe20000410000 */
[----:B------:R-:W-:Y:S01]  /*d090*/  HADD2.F32 R75, -RZ, R62.H1_H1 ;  /* 0x3000003eff4b7230 */ /* 0x000fe20000004100 */
[----:B------:R-:W-:Y:S01]  /*d0a0*/  F2FP.SATFINITE.E4M3.F32.PACK_AB_MERGE_C R50, R87, R50, R90 ;  /* 0x000000325732723e */ /* 0x000fe2000480705a */
[----:B------:R-:W-:Y:S02]  /*d0b0*/  HADD2.F32 R62, -RZ, R61.H1_H1 ;  /* 0x3000003dff3e7230 */ /* 0x000fe40000004100 */
[-C--:B------:R-:W-:Y:S01]  /*d0c0*/  FFMA.FTZ R60, R60, R73.reuse, -R85 ;  /* 0x000000493c3c7223 */ /* 0x080fe20000010855 */
[----:B------:R-:W-:Y:S01]  /*d0d0*/  FFMA.FTZ R61, R63, R73, R84 ;  /* 0x000000493f3d7223 */ /* 0x000fe20000010054 */
[----:B------:R-:W-:-:S02]  /*d0e0*/  HADD2.F32 R73, -RZ, R72.H1_H1 ;  /* 0x30000048ff497230 */ /* 0x000fc40000004100 */
[-C--:B------:R-:W-:Y:S01]  /*d0f0*/  FMUL.FTZ R85, R74, R75.reuse ;  /* 0x0000004b4a557220 */ /* 0x080fe20000410000 */
[C---:B------:R-:W-:Y:S01]  /*d100*/  FMUL.FTZ R87, R62.reuse, R75 ;  /* 0x0000004b3e577220 */ /* 0x040fe20000410000 */
[----:B------:R-:W-:Y:S02]  /*d110*/  F2FP.F16.E4M3.UNPACK_B R63, R49.H1 ;  /* 0x00000031ff3f723e */ /* 0x000fe400030006ff */
[----:B------:R-:W-:Y:S01]  /*d120*/  F2FP.F16.E4M3.UNPACK_B R75, R48.H1 ;  /* 0x00000030ff4b723e */ /* 0x000fe200030006ff */
[-C--:B------:R-:W-:Y:S01]  /*d130*/  FFMA.FTZ R49, R62, R73.reuse, -R85 ;  /* 0x000000493e317223 */ /* 0x080fe20000010855 */
[----:B------:R-:W-:Y:S01]  /*d140*/  F2FP.F16.E4M3.UNPACK_B R46, R46.H1 ;  /* 0x0000002eff2e723e */ /* 0x000fe200030006ff */
[----:B------:R-:W-:Y:S02]  /*d150*/  HADD2.F32 R72, -RZ, R63.H0_H0 ;  /* 0x2000003fff487230 */ /* 0x000fe40000004100 */
[----:B------:R-:W-:Y:S01]  /*d160*/  FFMA.FTZ R48, R74, R73, R87 ;  /* 0x000000494a307223 */ /* 0x000fe20000010057 */
[----:B------:R-:W-:Y:S01]  /*d170*/  HADD2.F32 R62, -RZ, R55.H0_H0 ;  /* 0x20000037ff3e7230 */ /* 0x000fe20000004100 */
[----:B------:R-:W-:Y:S01]  /*d180*/  F2FP.SATFINITE.E4M3.F32.PACK_AB_MERGE_C R92, R93, R92, RZ ;  /* 0x0000005c5d5c723e */ /* 0x000fe200048070ff */
[----:B------:R-:W-:-:S02]  /*d190*/  HADD2.F32 R63, -RZ, R63.H1_H1 ;  /* 0x3000003fff3f7230 */ /* 0x000fc40000004100 */
[----:B------:R-:W-:Y:S01]  /*d1a0*/  HADD2.F32 R84, -RZ, R75.H1_H1 ;  /* 0x3000004bff547230 */ /* 0x000fe20000004100 */
[----:B------:R-:W-:Y:S01]  /*d1b0*/  F2FP.SATFINITE.E4M3.F32.PACK_AB_MERGE_C R56, R56, R89, R92 ;  /* 0x000000593838723e */ /* 0x000fe2000480705c */
[----:B------:R-:W-:Y:S02]  /*d1c0*/  HADD2.F32 R55, -RZ, R55.H1_H1 ;  /* 0x30000037ff377230 */ /* 0x000fe40000004100 */
[----:B------:R-:W-:Y:S02]  /*d1d0*/  HADD2.F32 R85, -RZ, R75.H0_H0 ;  /* 0x2000004bff557230 */ /* 0x000fe40000004100 */
[--C-:B------:R-:W-:Y:S02]  /*d1e0*/  HADD2.F32 R73, -RZ, R46.reuse.H0_H0 ;  /* 0x2000002eff497230 */ /* 0x100fe40000004100 */
[----:B------:R-:W-:Y:S02]  /*d1f0*/  HADD2.F32 R74, -RZ, R46.H1_H1 ;  /* 0x3000002eff4a7230 */ /* 0x000fe40000004100 */
[-C--:B------:R-:W-:Y:S01]  /*d200*/  FMUL.FTZ R46, R63, R84.reuse ;  /* 0x000000543f2e7220 */ /* 0x080fe20000410000 */
[C---:B------:R-:W-:Y:S01]  /*d210*/  FMUL.FTZ R84, R55.reuse, R84 ;  /* 0x0000005437547220 */ /* 0x040fe20000410000 */
[-C--:B------:R-:W-:Y:S01]  /*d220*/  FMUL.FTZ R75, R72, R85.reuse ;  /* 0x00000055484b7220 */ /* 0x080fe20000410000 */
[C---:B------:R-:W-:Y:S01]  /*d230*/  FMUL.FTZ R85, R62.reuse, R85 ;  /* 0x000000553e557220 */ /* 0x040fe20000410000 */
[-C--:B------:R-:W-:Y:S01]  /*d240*/  FFMA.FTZ R91, R55, R74.reuse, -R46 ;  /* 0x0000004a375b7223 */ /* 0x080fe2000001082e */
[----:B------:R-:W-:Y:S01]  /*d250*/  FFMA.FTZ R90, R63, R74, R84 ;  /* 0x0000004a3f5a7223 */ /* 0x000fe20000010054 */
[----:B------:R-:W-:Y:S01]  /*d260*/  F2FP.F16.E4M3.UNPACK_B R46, R47 ;  /* 0x0000002fff2e723e */ /* 0x000fe200020006ff */
[----:B------:R-:W-:Y:S01]  /*d270*/  FFMA.FTZ R88, R62, R73, -R75 ;  /* 0x000000493e587223 */ /* 0x000fe2000001084b */
[----:B------:R-:W-:Y:S01]  /*d280*/  F2FP.F16.E4M3.UNPACK_B R84, R45 ;  /* 0x0000002dff54723e */ /* 0x000fe200020006ff */
[----:B------:R-:W-:Y:S01]  /*d290*/  FFMA.FTZ R89, R72, R73, R85 ;  /* 0x0000004948597223 */ /* 0x000fe20000010055 */
[----:B------:R-:W-:-:S02]  /*d2a0*/  F2FP.F16.E4M3.UNPACK_B R62, R51 ;  /* 0x00000033ff3e723e */ /* 0x000fc400020006ff */
[----:B------:R-:W-:Y:S01]  /*d2b0*/  F2FP.F16.E4M3.UNPACK_B R85, R45.H1 ;  /* 0x0000002dff55723e */ /* 0x000fe200030006ff */
        /* <DEDUP_REMOVED lines=8> */
[----:B------:R-:W-:Y:S02]  /*d340*/  HADD2.F32 R44, -RZ, R63.H0_H0 ;  /* 0x2000003fff2c7230 */ /* 0x000fe40000004100 */
[----:B------:R-:W-:Y:S01]  /*d350*/  FMUL.FTZ R93, R51, R86 ;  /* 0x00000056335d7220 */ /* 0x000fe20000410000 */
[----:B------:R-:W-:-:S02]  /*d360*/  HADD2.F32 R74, -RZ, R45.H0_H0 ;  /* 0x2000002dff4a7230 */ /* 0x000fc40000004100 */
[----:B------:R-:W-:Y:S01]  /*d370*/  FMUL.FTZ R92, R72, R86 ;  /* 0x00000056485c7220 */ /* 0x000fe20000410000 */
[----:B------:R-:W-:Y:S02]  /*d380*/  HADD2.F32 R55, -RZ, R47.H0_H0 ;  /* 0x2000002fff377230 */ /* 0x000fe40000004100 */
[-C--:B------:R-:W-:Y:S01]  /*d390*/  FMUL.FTZ R86, R44, R87.reuse ;  /* 0x000000572c567220 */ /* 0x080fe20000410000 */
[----:B------:R-:W-:Y:S02]  /*d3a0*/  HADD2.F32 R75, -RZ, R73.H0_H0 ;  /* 0x20000049ff4b7230 */ /* 0x000fe40000004100 */
[----:B------:R-:W-:Y:S01]  /*d3b0*/  FFMA.FTZ R93, R72, R74, R93 ;  /* 0x0000004a485d7223 */ /* 0x000fe2000001005d */
[----:B------:R-:W-:Y:S02]  /*d3c0*/  HADD2.F32 R63, -RZ, R63.H1_H1 ;  /* 0x3000003fff3f7230 */ /* 0x000fe40000004100 */
[----:B------:R-:W-:Y:S01]  /*d3d0*/  FMUL.FTZ R87, R55, R87 ;  /* 0x0000005737577220 */ /* 0x000fe20000410000 */
[----:B------:R-:W-:-:S02]  /*d3e0*/  HADD2.F32 R72, -RZ, R85.H1_H1 ;  /* 0x30000055ff487230 */ /* 0x000fc40000004100 */
[----:B------:R-:W-:Y:S01]  /*d3f0*/  FFMA.FTZ R92, R51, R74, -R92 ;  /* 0x0000004a335c7223 */ /* 0x000fe2000001085c */
[----:B------:R-:W-:Y:S02]  /*d400*/  HADD2.F32 R47, -RZ, R47.H1_H1 ;  /* 0x3000002fff2f7230 */ /* 0x000fe40000004100 */
[----:B------:R-:W-:Y:S01]  /*d410*/  FFMA.FTZ R87, R44, R75, R87 ;  /* 0x0000004b2c577223 */ /* 0x000fe20000010057 */
[----:B------:R-:W-:Y:S02]  /*d420*/  HADD2.F32 R62, -RZ, R62.H1_H1 ;  /* 0x3000003eff3e7230 */ /* 0x000fe40000004100 */
[-C--:B------:R-:W-:Y:S01]  /*d430*/  FMUL.FTZ R74, R63, R72.reuse ;  /* 0x000000483f4a7220 */ /* 0x080fe20000410000 */
[----:B------:R-:W-:Y:S02]  /*d440*/  HADD2.F32 R51, -RZ, R84.H1_H1 ;  /* 0x30000054ff337230 */ /* 0x000fe40000004100 */
[----:B------:R-:W-:Y:S01]  /*d450*/  FMUL.FTZ R72, R47, R72 ;  /* 0x000000482f487220 */ /* 0x000fe20000410000 */
[----:B------:R-:W-:-:S02]  /*d460*/  HADD2.F32 R46, -RZ, R46.H1_H1 ;  /* 0x3000002eff2e7230 */ /* 0x000fc40000004100 */
[----:B------:R-:W-:Y:S01]  /*d470*/  FFMA.FTZ R86, R55, R75, -R86 ;  /* 0x0000004b37567223 */ /* 0x000fe20000010856 */
[----:B------:R-:W-:Y:S02]  /*d480*/  HADD2.F32 R44, -RZ, R73.H1_H1 ;  /* 0x30000049ff2c7230 */ /* 0x000fe40000004100 */
[-C--:B------:R-:W-:Y:S01]  /*d490*/  FMUL.FTZ R55, R62, R51.reuse ;  /* 0x000000333e377220 */ /* 0x080fe20000410000 */
[----:B------:R-:W-:Y:S02]  /*d4a0*/  HADD2.F32 R45, -RZ, R45.H1_H1 ;  /* 0x3000002dff2d7230 */ /* 0x000fe40000004100 */
[C---:B------:R-:W-:Y:S01]  /*d4b0*/  FMUL.FTZ R51, R46.reuse, R51 ;  /* 0x000000332e337220 */ /* 0x040fe20000410000 */
[----:B------:R-:W-:Y:S01]  /*d4c0*/  F2FP.SATFINITE.E4M3.F32.PACK_AB_MERGE_C R88, R91, R88, RZ ;  /* 0x000000585b58723e */ /* 0x000fe200048070ff */
[-C--:B------:R-:W-:Y:S01]  /*d4d0*/  FFMA.FTZ R47, R47, R44.reuse, -R74 ;  /* 0x0000002c2f2f7223 */ /* 0x080fe2000001084a */
[----:B------:R-:W-:Y:S01]  /*d4e0*/  FFMA.FTZ R72, R63, R44, R72 ;  /* 0x0000002c3f487223 */ /* 0x000fe20000010048 */
[-C--:B------:R-:W-:Y:S01]  /*d4f0*/  FFMA.FTZ R55, R46, R45.reuse, -R55 ;  /* 0x0000002d2e377223 */ /* 0x080fe20000010837 */
[----:B------:R-:W-:Y:S01]  /*d500*/  FFMA.FTZ R62, R62, R45, R51 ;  /* 0x0000002d3e3e7223 */ /* 0x000fe20000010033 */
[----:B------:R-:W-:Y:S01]  /*d510*/  F2FP.SATFINITE.E4M3.F32.PACK_AB_MERGE_C R89, R90, R89, RZ ;  /* 0x000000595a59723e */ /* 0x000fe200048070ff */
        /* <DEDUP_REMOVED lines=8> */
[----:B------:R-:W-:-:S07]  /*d5a0*/  F2FP.SATFINITE.E4M3.F32.PACK_AB_MERGE_C R51, R62, R93, R72 ;  /* 0x0000005d3e33723e */ /* 0x000fce0004807048 */
.L_x_5369:
[----:B------:R-:W-:Y:S05]  /*d5b0*/  BSYNC B2 ;  /* 0x0000000000027941 */ /* 0x000fea0003800000 */
.L_x_5368:
        /* <DEDUP_REMOVED lines=10> */
.L_x_5367:
[----:B------:R-:W-:Y:S05]  /*d660*/  BSYNC B1 ;  /* 0x0000000000017941 */ /* 0x000fea0003800000 */
.L_x_5366:
        /* <DEDUP_REMOVED lines=32> */
[----:B------:R-:W-:Y:S01]  /*d870*/  MOV R55, R45 ;  /* 0x0000002d00377202 */ /* 0x000fe20000000f00 */
[----:B------:R-:W-:Y:S01]  /*d880*/  IMAD.MOV.U32 R56, RZ, RZ, R46 ;  /* 0x000000ffff387224 */ /* 0x000fe200078e002e */
[----:B------:R-:W-:Y:S02]  /*d890*/  SHF.R.U32.HI R85, RZ, 0x10, R69 ;  /* 0x00000010ff557819 */ /* 0x000fe40000011645 */
[----:B------:R-:W-:-:S02]  /*d8a0*/  SHF.R.U32.HI R73, RZ, 0x8, R71 ;  /* 0x00000008ff497819 */ /* 0x000fc40000011647 */
[----:B------:R-:W-:Y:S01]  /*d8b0*/  PRMT R45, R75, 0x654, R58 ;  /* 0x000006544b2d7816 */ /* 0x000fe2000000003a */
[----:B------:R-:W-:Y:S01]  /*d8c0*/  IMAD.U32 R46, R85, 0x10000, RZ ;  /* 0x00010000552e7824 */ /* 0x000fe200078e00ff */
[----:B------:R-:W-:Y:S02]  /*d8d0*/  SHF.R.U32.HI R69, RZ, 0x8, R83 ;  /* 0x00000008ff457819 */ /* 0x000fe40000011653 */
[--C-:B------:R-:W-:Y:S02]  /*d8e0*/  SHF.R.U32.HI R82, RZ, 0x10, R71.reuse ;  /* 0x00000010ff527819 */ /* 0x100fe40000011647 */
[----:B------:R-:W-:Y:S01]  /*d8f0*/  LOP3.LUT R59, R71, 0xff, RZ, 0xc0, !PT ;  /* 0x000000ff473b7812 */ /* 0x000fe200078ec0ff */
[----:B------:R-:W-:Y:S01]  /*d900*/  IMAD.SHL.U32 R58, R69, 0x100, RZ ;  /* 0x00000100453a7824 */ /* 0x000fe200078e00ff */
[----:B------:R-:W-:Y:S02]  /*d910*/  SHF.R.U32.HI R80, RZ, 0x18, R71 ;  /* 0x00000018ff507819 */ /* 0x000fe40000011647 */
[----:B------:R-:W-:-:S02]  /*d920*/  SHF.R.U32.HI R71, RZ, 0x8, R81 ;  /* 0x00000008ff477819 */ /* 0x000fc40000011651 */
[----:B------:R-:W-:Y:S02]  /*d930*/  LOP3.LUT R61, R81, 0xff, RZ, 0xc0, !PT ;  /* 0x000000ff513d7812 */ /* 0x000fe400078ec0ff */
[----:B------:R-:W-:Y:S02]  /*d940*/  SHF.R.U32.HI R72, RZ, 0x18, R81 ;  /* 0x00000018ff487819 */ /* 0x000fe40000011651 */
[----:B------:R-:W-:Y:S02]  /*d950*/  LOP3.LUT R63, R83, 0xff, RZ, 0xc0, !PT ;  /* 0x000000ff533f7812 */ /* 0x000fe400078ec0ff */
[----:B------:R-:W-:Y:S02]  /*d960*/  SHF.R.U32.HI R68, RZ, 0x18, R83 ;  /* 0x00000018ff447819 */ /* 0x000fe40000011653 */
[----:B------:R-:W-:Y:S01]  /*d970*/  LOP3.LUT R45, R45, 0xff00, R44, 0xf8, !PT ;  /* 0x0000ff002d2d7812 */ /* 0x000fe200078ef82c */
[----:B------:R-:W-:Y:S01]  /*d980*/  IMAD.SHL.U32 R44, R73, 0x100, RZ ;  /* 0x00000100492c7824 */ /* 0x000fe200078e00ff */
[----:B------:R-:W-:-:S02]  /*d990*/  PRMT R59, R80, 0x654, R59 ;  /* 0x00000654503b7816 */ /* 0x000fc4000000003b */
[----:B------:R-:W-:Y:S02]  /*d9a0*/  PRMT R61, R72, 0x654, R61 ;  /* 0x00000654483d7816 */ /* 0x000fe4000000003d */
[----:B------:R-:W-:Y:S02]  /*d9b0*/  PRMT R63, R68, 0x654, R63 ;  /* 0x00000654443f7816 */ /* 0x000fe4000000003f */
[----:B------:R-:W-:Y:S02]  /*d9c0*/  SHF.L.U32 R48, R71, 0x8, RZ ;  /* 0x0000000847307819 */ /* 0x000fe400000006ff */
[----:B------:R-:W-:Y:S01]  /*d9d0*/  LOP3.LUT R59, R59, 0xff00, R44, 0xf8, !PT ;  /* 0x0000ff003b3b7812 */ /* 0x000fe200078ef82c */
[----:B------:R-:W-:Y:S01]  /*d9e0*/  IMAD.U32 R44, R82, 0x10000, RZ ;  /* 0x00010000522c7824 */ /* 0x000fe200078e00ff */
[----:B------:R-:W-:Y:S02]  /*d9f0*/  LOP3.LUT R73, R61, 0xff00, R48, 0xf8, !PT ;  /* 0x0000ff003d497812 */ /* 0x000fe400078ef830 */
[----:B------:R-:W-:-:S02]  /*da00*/  LOP3.LUT R75, R63, 0xff00, R58, 0xf8, !PT ;  /* 0x0000ff003f4b7812 */ /* 0x000fc400078ef83a */
[----:B------:R-:W-:Y:S02]  /*da10*/  F2FP.F16.E4M3.UNPACK_B R71, R155.H1 ;  /* 0x0000009bff47723e */ /* 0x000fe400030006ff */
[----:B------:R-:W-:Y:S02]  /*da20*/  F2FP.F16.E4M3.UNPACK_B R63, R62.H1 ;  /* 0x0000003eff3f723e */ /* 0x000fe400030006ff */
[----:B------:R-:W-:Y:S02]  /*da30*/  F2FP.F16.E4M3.UNPACK_B R61, R60.H1 ;  /* 0x0000003cff3d723e */ /* 0x000fe400030006ff */
        /* <DEDUP_REMOVED lines=8> */
[----:B------:R-:W-:-:S02]  /*dac0*/  IMAD.U32 R70, R70, 0x10000, RZ ;  /* 0x0001000046467824 */ /* 0x000fc400078e00ff */
[-C--:B------:R-:W-:Y:S01]  /*dad0*/  FMUL.FTZ R81, R59, R45.reuse ;  /* 0x0000002d3b517220 */ /* 0x080fe20000410000 */
[--C-:B------:R-:W-:Y:S02]  /*dae0*/  HADD2.F32 R69, -RZ, R68.reuse.H0_H0 ;  /* 0x20000044ff457230 */ /* 0x100fe40000004100 */
[C---:B------:R-:W-:Y:S01]  /*daf0*/  FMUL.FTZ R72, R58.reuse, R45 ;  /* 0x0000002d3a487220 */ /* 0x040fe20000410000 */
        /* <DEDUP_REMOVED lines=9> */
[----:B------:R-:W-:Y:S01]  /*db90*/  IMAD.U32 R48, R74, 0x10000, RZ ;  /* 0x000100004a307824 */ /* 0x000fe200078e00ff */
[----:B------:R-:W-:Y:S01]  /*dba0*/  F2FP.F16.E4M3.UNPACK_B R60, R60 ;  /* 0x0000003cff3c723e */ /* 0x000fe200020006ff */
[-C--:B------:R-:W-:Y:S01]  /*dbb0*/  FMUL.FTZ R74, R61, R68.reuse ;  /* 0x000000443d4a7220 */ /* 0x080fe20000410000 */
[----:B------:R-:W-:Y:S01]  /*dbc0*/  FMUL.FTZ R72, R69, R68 ;  /* 0x0000004445487220 */ /* 0x000fe20000410000 */
[----:B------:R-:W-:Y:S01]  /*dbd0*/  F2FP.F16.E4M3.UNPACK_B R153, R153 ;  /* 0x00000099ff99723e */ /* 0x000fe200020006ff */
[----:B------:R-:W-:Y:S01]  /*dbe0*/  HADD2.F32 R71, -RZ, R155.H0_H0 ;  /* 0x2000009bff477230 */ /* 0x000fe20000004100 */
[----:B------:R-:W-:Y:S01]  /*dbf0*/  LOP3.LUT R48, R73, 0xff0000, R48, 0xf8, !PT ;  /* 0x00ff000049307812 */ /* 0x000fe200078ef830 */
[----:B------:R-:W-:-:S02]  /*dc00*/  HADD2.F32 R68, -RZ, R63.H0_H0 ;  /* 0x2000003fff447230 */ /* 0x000fc40000004100 */
[-C--:B------:R-:W-:Y:S01]  /*dc10*/  FFMA.FTZ R82, R69, R70.reuse, R74 ;  /* 0x0000004645527223 */ /* 0x080fe2000001004a */
[----:B------:R-:W-:Y:S02]  /*dc20*/  HADD2.F32 R62, -RZ, R60.H0_H0 ;  /* 0x2000003cff3e7230 */ /* 0x000fe40000004100 */
[----:B------:R-:W-:Y:S01]  /*dc30*/  FFMA.FTZ R61, R61, R70, -R72 ;  /* 0x000000463d3d7223 */ /* 0x000fe20000010848 */
        /* <DEDUP_REMOVED lines=35> */
[----:B------:R-:W-:Y:S01]  /*de70*/  F2FP.F16.E4M3.UNPACK_B R60, R50 ;  /* 0x00000032ff3c723e */ /* 0x000fe200020006ff */
[----:B------:R-:W-:Y:S01]  /*de80*/  FFMA.FTZ R87, R68, R71, R73 ;  /* 0x0000004744577223 */ /* 0x000fe20000010049 */
[----:B------:R-:W-:Y:S01]  /*de90*/  HADD2.F32 R71, -RZ, R154.H0_H0 ;  /* 0x2000009aff477230 */ /* 0x000fe20000004100 */
[----:B------:R-:W-:Y:S01]  /*dea0*/  F2FP.SATFINITE.E4M3.F32.PACK_AB_MERGE_C R58, R61, R58, RZ ;  /* 0x0000003a3d3a723e */ /* 0x000fe200048070ff */
[----:B------:R-:W-:Y:S01]  /*deb0*/  HADD2.F32 R50, -RZ, R56.H0_H0 ;  /* 0x20000038ff327230 */ /* 0x000fe20000004100 */
[----:B------:R-:W-:Y:S01]  /*dec0*/  F2FP.F16.E4M3.UNPACK_B R61, R55 ;  /* 0x00000037ff3d723e */ /* 0x000fe200020006ff */
[----:B------:R-:W-:Y:S01]  /*ded0*/  HADD2.F32 R62, -RZ, R60.H0_H0 ;  /* 0x2000003cff3e7230 */ /* 0x000fe20000004100 */
[----:B------:R-:W-:Y:S01]  /*dee0*/  F2FP.SATFINITE.E4M3.F32.PACK_AB_MERGE_C R58, R75, R72, R58 ;  /* 0x000000484b3a723e */ /* 0x000fe2000480703a */
[----:B------:R-:W-:Y:S01]  /*def0*/  HADD2.F32 R73, -RZ, R154.H1_H1 ;  /* 0x3000009aff497230 */ /* 0x000fe20000004100 */
[----:B------:R-:W-:Y:S01]  /*df00*/  F2FP.SATFINITE.E4M3.F32.PACK_AB_MERGE_C R84, R87, R84, RZ ;  /* 0x000000545754723e */ /* 0x000fe200048070ff */
[----:B------:R-:W-:-:S02]  /*df10*/  HADD2.F32 R60, -RZ, R60.H1_H1 ;  /* 0x3000003cff3c7230 */ /* 0x000fc40000004100 */
[-C--:B------:R-:W-:Y:S01]  /*df20*/  FMUL.FTZ R81, R62, R71.reuse ;  /* 0x000000473e517220 */ /* 0x080fe20000410000 */
[----:B------:R-:W-:Y:S02]  /*df30*/  HADD2.F32 R63, -RZ, R152.H0_H0 ;  /* 0x20000098ff3f7230 */ /* 0x000fe40000004100 */
[----:B------:R-:W-:Y:S01]  /*df40*/  FMUL.FTZ R71, R50, R71 ;  /* 0x0000004732477220 */ /* 0x000fe20000410000 */
        /* <DEDUP_REMOVED lines=12> */
[----:B------:R-:W-:Y:S01]  /*e010*/  F2FP.F16.E4M3.UNPACK_B R55, R55.H1 ;  /* 0x00000037ff37723e */ /* 0x000fe200030006ff */
        /* <DEDUP_REMOVED lines=22> */
[----:B------:R-:W-:Y:S01]  /*e180*/  HADD2.F32 R63, -RZ, R63.H1_H1 ;  /* 0x3000003fff3f7230 */ /* 0x000fe20000004100 */
[----:B------:R-:W-:Y:S01]  /*e190*/  F2FP.SATFINITE.E4M3.F32.PACK_AB_MERGE_C R59, R82, R59, RZ ;  /* 0x0000003b523b723e */ /* 0x000fe200048070ff */
[--C-:B------:R-:W-:Y:S01]  /*e1a0*/  HADD2.F32 R72, -RZ, R70.reuse.H1_H1 ;  /* 0x30000046ff487230 */ /* 0x100fe20000004100 */
[----:B------:R-:W-:Y:S01]  /*e1b0*/  F2FP.SATFINITE.E4M3.F32.PACK_AB_MERGE_C R56, R56, R81, R80 ;  /* 0x000000513838723e */ /* 0x000fe20004807050 */
[----:B------:R-:W-:Y:S01]  /*e1c0*/  HADD2.F32 R55, -RZ, R55.H1_H1 ;  /* 0x30000037ff377230 */ /* 0x000fe20000004100 */
[----:B------:R-:W-:Y:S01]  /*e1d0*/  F2FP.SATFINITE.E4M3.F32.PACK_AB_MERGE_C R59, R153, R74, R59 ;  /* 0x0000004a993b723e */ /* 0x000fe2000480703b */
[----:B------:R-:W-:-:S02]  /*e1e0*/  HADD2.F32 R71, -RZ, R70.H0_H0 ;  /* 0x20000046ff477230 */ /* 0x000fc40000004100 */
        /* <DEDUP_REMOVED lines=55> */
[----:B------:R-:W-:Y:S02]  /*e560*/  F2FP.SATFINITE.E4M3.F32.PACK_AB_MERGE_C R45, R49, R60, R80 ;  /* 0x0000003c312d723e */ /* 0x000fe40004807050 */
[----:B------:R-:W-:Y:S01]  /*e570*/  F2FP.SATFINITE.E4M3.F32.PACK_AB_MERGE_C R49, R48, R61, R81 ;  /* 0x0000003d3031723e */ /* 0x000fe20004807051 */
[----:B------:R-:W-:Y:S01]  /*e580*/  IMAD.MOV.U32 R48, RZ, RZ, R59 ;  /* 0x000000ffff307224 */ /* 0x000fe200078e003b */
[----:B------:R-:W-:Y:S02]  /*e590*/  F2FP.SATFINITE.E4M3.F32.PACK_AB_MERGE_C R47, R55, R84, R47 ;  /* 0x00000054372f723e */ /* 0x000fe4000480702f */
[----:B------:R-:W-:Y:S02]  /*e5a0*/  F2FP.SATFINITE.E4M3.F32.PACK_AB_MERGE_C R51, R62, R85, R68 ;  /* 0x000000553e33723e */ /* 0x000fe40004807044 */
[----:B------:R-:W-:-:S07]  /*e5b0*/  MOV R44, R58 ;  /* 0x0000003a002c7202 */ /* 0x000fce0000000f00 */
.L_x_5373:
[----:B------:R-:W-:Y:S05]  /*e5c0*/  BSYNC B2 ;  /* 0x0000000000027941 */ /* 0x000fea0003800000 */
.L_x_5372:
        /* <DEDUP_REMOVED lines=10> */
.L_x_5371:
[----:B------:R-:W-:Y:S05]  /*e670*/  BSYNC B1 ;  /* 0x0000000000017941 */ /* 0x000fea0003800000 */
.L_x_5370:
        /* <DEDUP_REMOVED lines=31> */
[--C-:B------:R-:W-:Y:S01]  /*e870*/  SHF.R.U32.HI R73, RZ, 0x18, R65.reuse ;  /* 0x00000018ff497819 */ /* 0x100fe20000011641 */
[----:B-1----:R-:W-:Y:S01]  /*e880*/  IMAD.MOV.U32 R62, RZ, RZ, R48 ;  /* 0x000000ffff3e7224 */ /* 0x002fe200078e0030 */
[----:B------:R-:W-:Y:S01]  /*e890*/  LOP3.LUT R56, R65, 0xff, RZ, 0xc0, !PT ;  /* 0x000000ff41387812 */ /* 0x000fe200078ec0ff */
[----:B------:R-:W-:Y:S01]  /*e8a0*/  IMAD.SHL.U32 R61, R61, 0x100, RZ ;  /* 0x000001003d3d7824 */ /* 0x000fe200078e00ff */
[----:B------:R-:W-:Y:S02]  /*e8b0*/  SHF.R.U32.HI R72, RZ, 0x10, R65 ;  /* 0x00000010ff487819 */ /* 0x000fe40000011641 */
[----:B------:R-:W-:Y:S02]  /*e8c0*/  SHF.R.U32.HI R68, RZ, 0x8, R67 ;  /* 0x00000008ff447819 */ /* 0x000fe40000011643 */
[----:B------:R-:W-:-:S02]  /*e8d0*/  SHF.R.U32.HI R63, RZ, 0x18, R77 ;  /* 0x00000018ff3f7819 */ /* 0x000fc4000001164d */
[----:B------:R-:W-:Y:S02]  /*e8e0*/  LOP3.LUT R60, R77, 0xff, RZ, 0xc0, !PT ;  /* 0x000000ff4d3c7812 */ /* 0x000fe400078ec0ff */
[----:B------:R-:W-:Y:S01]  /*e8f0*/  PRMT R44, R73, 0x654, R56 ;  /* 0x00000654492c7816 */ /* 0x000fe20000000038 */
[----:B------:R-:W-:Y:S01]  /*e900*/  IMAD.MOV.U32 R56, RZ, RZ, R50 ;  /* 0x000000ffff387224 */ /* 0x000fe200078e0032 */
[----:B------:R-:W-:Y:S02]  /*e910*/  SHF.R.U32.HI R65, RZ, 0x8, R77 ;  /* 0x00000008ff417819 */ /* 0x000fe4000001164d */
[--C-:B------:R-:W-:Y:S02]  /*e920*/  SHF.R.U32.HI R71, RZ, 0x18, R67.reuse ;  /* 0x00000018ff477819 */ /* 0x100fe40000011643 */
[----:B------:R-:W-:Y:S01]  /*e930*/  LOP3.LUT R58, R67, 0xff, RZ, 0xc0, !PT ;  /* 0x000000ff433a7812 */ /* 0x000fe200078ec0ff */
[----:B------:R-:W-:Y:S01]  /*e940*/  IMAD.SHL.U32 R65, R65, 0x100, RZ ;  /* 0x0000010041417824 */ /* 0x000fe200078e00ff */
[----:B------:R-:W-:-:S02]  /*e950*/  SHF.R.U32.HI R66, RZ, 0x10, R67 ;  /* 0x00000010ff427819 */ /* 0x000fc40000011643 */
[----:B------:R-:W-:Y:S02]  /*e960*/  SHF.R.U32.HI R67, RZ, 0x8, R79 ;  /* 0x00000008ff437819 */ /* 0x000fe4000001164f */
[----:B------:R-:W-:Y:S01]  /*e970*/  PRMT R60, R63, 0x654, R60 ;  /* 0x000006543f3c7816 */ /* 0x000fe2000000003c */
[----:B------:R-:W-:Y:S01]  /*e980*/  IMAD.SHL.U32 R63, R68, 0x100, RZ ;  /* 0x00000100443f7824 */ /* 0x000fe200078e00ff */
[----:B------:R-:W-:Y:S01]  /*e990*/  LOP3.LUT R44, R44, 0xff00, R61, 0xf8, !PT ;  /* 0x0000ff002c2c7812 */ /* 0x000fe200078ef83d */
[----:B------:R-:W-:Y:S01]  /*e9a0*/  IMAD.SHL.U32 R67, R67, 0x100, RZ ;  /* 0x0000010043437824 */ /* 0x000fe200078e00ff */
[----:B------:R-:W-:Y:S02]  /*e9b0*/  SHF.L.U32 R61, R72, 0x10, RZ ;  /* 0x00000010483d7819 */ /* 0x000fe400000006ff */
[----:B------:R-:W-:Y:S02]  /*e9c0*/  PRMT R58, R71, 0x654, R58 ;  /* 0x00000654473a7816 */ /* 0x000fe4000000003a */
[----:B------:R-:W-:Y:S01]  /*e9d0*/  LOP3.LUT R48, R44, 0xff0000, R61, 0xf8, !PT ;  /* 0x00ff00002c307812 */ /* 0x000fe200078ef83d */
[----:B------:R-:W-:Y:S01]  /*e9e0*/  IMAD.U32 R61, R66, 0x10000, RZ ;  /* 0x00010000423d7824 */ /* 0x000fe200078e00ff */
[----:B------:R-:W-:-:S02]  /*e9f0*/  LOP3.LUT R64, R79, 0xff0000ff, RZ, 0xc0, !PT ;  /* 0xff0000ff4f407812 */ /* 0x000fc400078ec0ff */
[----:B------:R-:W-:Y:S02]  /*ea00*/  LOP3.LUT R58, R58, 0xff00, R63, 0xf8, !PT ;  /* 0x0000ff003a3a7812 */ /* 0x000fe400078ef83f */
[----:B------:R-:W-:Y:S02]  /*ea10*/  LOP3.LUT R50, R60, 0xff00, R65, 0xf8, !PT ;  /* 0x0000ff003c327812 */ /* 0x000fe400078ef841 */
[----:B------:R-:W-:Y:S02]  /*ea20*/  F2FP.F16.E4M3.UNPACK_B R66, R150.H1 ;  /* 0x00000096ff42723e */ /* 0x000fe400030006ff */
[----:B------:R-:W-:Y:S02]  /*ea30*/  F2FP.F16.E4M3.UNPACK_B R63, R62.H1 ;  /* 0x0000003eff3f723e */ /* 0x000fe400030006ff */
[----:B------:R-:W-:Y:S02]  /*ea40*/  F2FP.F16.E4M3.UNPACK_B R60, R59.H1 ;  /* 0x0000003bff3c723e */ /* 0x000fe400030006ff */
[----:B------:R-:W-:-:S02]  /*ea50*/  LOP3.LUT R68, R64, 0xff00, R67, 0xf8, !PT ;  /* 0x0000ff0040447812 */ /* 0x000fc400078ef843 */
[----:B------:R-:W-:Y:S01]  /*ea60*/  MOV R55, R46 ;  /* 0x0000002e00377202 */ /* 0x000fe20000000f00 */
[----:B------:R-:W-:Y:S01]  /*ea70*/  HADD2.F32 R46, -RZ, R66.H0_H0 ;  /* 0x20000042ff2e7230 */ /* 0x000fe20000004100 */
[----:B------:R-:W-:Y:S01]  /*ea80*/  LOP3.LUT R44, R58, 0xff0000, R61, 0xf8, !PT ;  /* 0x00ff00003a2c7812 */ /* 0x000fe200078ef83d */
[----:B------:R-:W-:Y:S01]  /*ea90*/  HADD2.F32 R61, -RZ, R63.H0_H0 ;  /* 0x2000003fff3d7230 */ /* 0x000fe20000004100 */
[----:B------:R-:W-:Y:S01]  /*eaa0*/  F2FP.F16.E4M3.UNPACK_B R64, R148.H1 ;  /* 0x00000094ff40723e */ /* 0x000fe200030006ff */
[----:B------:R-:W-:Y:S01]  /*eab0*/  HADD2.F32 R58, -RZ, R60.H0_H0 ;  /* 0x2000003cff3a7230 */ /* 0x000fe20000004100 */
[----:B------:R-:W-:Y:S02]  /*eac0*/  SHF.R.U32.HI R70, RZ, 0x10, R77 ;  /* 0x00000010ff467819 */ /* 0x000fe4000001164d */
[----:B------:R-:W-:Y:S01]  /*ead0*/  FMUL.FTZ R71, R61, R46 ;  /* 0x0000002e3d477220 */ /* 0x000fe20000410000 */
[----:B------:R-:W-:Y:S01]  /*eae0*/  HADD2.F32 R65, -RZ, R64.H0_H0 ;  /* 0x20000040ff417230 */ /* 0x000fe20000004100 */
[----:B------:R-:W-:Y:S01]  /*eaf0*/  SHF.R.U32.HI R69, RZ, 0x10, R79 ;  /* 0x00000010ff457819 */ /* 0x000fe2000001164f */
[----:B------:R-:W-:-:S02]  /*eb00*/  IMAD.U32 R67, R70, 0x10000, RZ ;  /* 0x0001000046437824 */ /* 0x000fc400078e00ff */
[C---:B------:R-:W-:Y:S01]  /*eb10*/  FMUL.FTZ R70, R58.reuse, R46 ;  /* 0x0000002e3a467220 */ /* 0x040fe20000410000 */
[----:B------:R-:W-:Y:S01]  /*eb20*/  F2FP.F16.E4M3.UNPACK_B R150, R150 ;  /* 0x00000096ff96723e */ /* 0x000fe200020006ff */
[-C--:B------:R-:W-:Y:S01]  /*eb30*/  FFMA.FTZ R58, R58, R65.reuse, -R71 ;  /* 0x000000413a3a7223 */ /* 0x080fe20000010847 */
[----:B------:R-:W-:Y:S02]  /*eb40*/  IMAD.U32 R69, R69, 0x10000, RZ ;  /* 0x0001000045457824 */ /* 0x000fe400078e00ff */
[----:B------:R-:W-:Y:S01]  /*eb50*/  FFMA.FTZ R71, R61, R65, R70 ;  /* 0x000000413d477223 */ /* 0x000fe20000010046 */
[----:B------:R-:W-:Y:S01]  /*eb60*/  LOP3.LUT R50, R50, 0xff0000, R67, 0xf8, !PT ;  /* 0x00ff000032327812 */ /* 0x000fe200078ef843 */
[----:B------:R-:W-:Y:S01]  /*eb70*/  HADD2.F32 R65, -RZ, R64.H1_H1 ;  /* 0x30000040ff417230 */ /* 0x000fe20000004100 */
[----:B------:R-:W-:Y:S01]  /*eb80*/  F2FP.F16.E4M3.UNPACK_B R62, R62 ;  /* 0x0000003eff3e723e */ /* 0x000fe200020006ff */
[----:B------:R-:W-:Y:S01]  /*eb90*/  HADD2.F32 R67, -RZ, R66.H1_H1 ;  /* 0x30000042ff437230 */ /* 0x000fe20000004100 */
[----:B------:R-:W-:Y:S01]  /*eba0*/  F2FP.F16.E4M3.UNPACK_B R59, R59 ;  /* 0x0000003bff3b723e */ /* 0x000fe200020006ff */
[----:B------:R-:W-:Y:S01]  /*ebb0*/  HADD2.F32 R64, -RZ, R63.H1_H1 ;  /* 0x3000003fff407230 */ /* 0x000fe20000004100 */
[----:B------:R-:W-:Y:S01]  /*ebc0*/  LOP3.LUT R46, R68, 0xff0000, R69, 0xf8, !PT ;  /* 0x00ff0000442e7812 */ /* 0x000fe200078ef845 */
        /* <DEDUP_REMOVED lines=45> */
[----:B------:R-:W-:Y:S01]  /*eea0*/  FFMA.FTZ R78, R61, R64, R66 ;  /* 0x000000403d4e7223 */ /* 0x000fe20000010042 */
[----:B------:R-:W-:Y:S01]  /*eeb0*/  HADD2.F32 R64, -RZ, R149.H1_H1 ;  /* 0x30000095ff407230 */ /* 0x000fe20000004100 */
[----:B------:R-:W-:Y:S01]  /*eec0*/  F2FP.SATFINITE.E4M3.F32.PACK_AB_MERGE_C R58, R73, R58, RZ ;  /* 0x0000003a493a723e */ /* 0x000fe200048070ff */
[----:B------:R-:W-:Y:S01]  /*eed0*/  HADD2.F32 R56, -RZ, R55.H0_H0 ;  /* 0x20000037ff387230 */ /* 0x000fe20000004100 */
[----:B------:R-:W-:Y:S01]  /*eee0*/  F2FP.SATFINITE.E4M3.F32.PACK_AB_MERGE_C R71, R72, R71, RZ ;  /* 0x000000474847723e */ /* 0x000fe200048070ff */
[--C-:B------:R-:W-:Y:S01]  /*eef0*/  HADD2.F32 R60, -RZ, R59.reuse.H0_H0 ;  /* 0x2000003bff3c7230 */ /* 0x100fe20000004100 */
[----:B------:R-:W-:Y:S01]  /*ef00*/  F2FP.SATFINITE.E4M3.F32.PACK_AB_MERGE_C R76, R79, R76, RZ ;  /* 0x0000004c4f4c723e */ /* 0x000fe200048070ff */
[----:B------:R-:W-:Y:S01]  /*ef10*/  HADD2.F32 R59, -RZ, R59.H1_H1 ;  /* 0x3000003bff3b7230 */ /* 0x000fe20000004100 */
[----:B------:R-:W-:Y:S01]  /*ef20*/  F2FP.SATFINITE.E4M3.F32.PACK_AB_MERGE_C R77, R78, R77, RZ ;  /* 0x0000004d4e4d723e */ /* 0x000fe200048070ff */
[----:B------:R-:W-:-:S02]  /*ef30*/  HADD2.F32 R63, -RZ, R149.H0_H0 ;  /* 0x20000095ff3f7230 */ /* 0x000fc40000004100 */
[----:B------:R-:W-:Y:S02]  /*ef40*/  HADD2.F32 R55, -RZ, R55.H1_H1 ;  /* 0x30000037ff377230 */ /* 0x000fe40000004100 */
[-C--:B------:R-:W-:Y:S01]  /*ef50*/  FMUL.FTZ R74, R59, R64.reuse ;  /* 0x000000403b4a7220 */ /* 0x080fe20000410000 */
[--C-:B------:R-:W-:Y:S02]  /*ef60*/  HADD2.F32 R61, -RZ, R147.reuse.H0_H0 ;  /* 0x20000093ff3d7230 */ /* 0x100fe40000004100 */
[-C--:B------:R-:W-:Y:S01]  /*ef70*/  FMUL.FTZ R65, R60, R63.reuse ;  /* 0x0000003f3c417220 */ /* 0x080fe20000410000 */
[----:B------:R-:W-:Y:S02]  /*ef80*/  HADD2.F32 R62, -RZ, R147.H1_H1 ;  /* 0x30000093ff3e7230 */ /* 0x000fe40000004100 */
[C---:B------:R-:W-:Y:S01]  /*ef90*/  FMUL.FTZ R64, R55.reuse, R64 ;  /* 0x0000004037407220 */ /* 0x040fe20000410000 */
[C---:B------:R-:W-:Y:S01]  /*efa0*/  FMUL.FTZ R63, R56.reuse, R63 ;  /* 0x0000003f383f7220 */ /* 0x040fe20000410000 */
[-C--:B------:R-:W-:Y:S01]  /*efb0*/  FFMA.FTZ R56, R56, R61.reuse, -R65 ;  /* 0x0000003d38387223 */ /* 0x080fe20000010841 */
[----:B------:R-:W-:Y:S01]  /*efc0*/  F2FP.F16.E4M3.UNPACK_B R65, R50 ;  /* 0x00000032ff41723e */ /* 0x000fe200020006ff */
[-C--:B------:R-:W-:Y:S01]  /*efd0*/  FFMA.FTZ R55, R55, R62.reuse, -R74 ;  /* 0x0000003e37377223 */ /* 0x080fe2000001084a */
[----:B------:R-:W-:Y:S01]  /*efe0*/  FFMA.FTZ R75, R59, R62, R64 ;  /* 0x0000003e3b4b7223 */ /* 0x000fe20000010040 */
[----:B------:R-:W-:Y:S01]  /*eff0*/  FFMA.FTZ R66, R60, R61, R63 ;  /* 0x0000003d3c427223 */ /* 0x000fe2000001003f */
[----:B------:R-:W-:-:S02]  /*f000*/  F2FP.F16.E4M3.UNPACK_B R62, R49 ;  /* 0x00000031ff3e723e */ /* 0x000fc400020006ff */
[----:B------:R-:W-:Y:S02]  /*f010*/  F2FP.F16.E4M3.UNPACK_B R60, R45 ;  /* 0x0000002dff3c723e */ /* 0x000fe400020006ff */
[----:B------:R-:W-:Y:S01]  /*f020*/  F2FP.SATFINITE.E4M3.F32.PACK_AB_MERGE_C R59, R70, R67, R58 ;  /* 0x00000043463b723e */ /* 0x000fe2000480703a */
[----:B------:R-:W-:Y:S01]  /*f030*/  HADD2.F32 R63, -RZ, R62.H0_H0 ;  /* 0x2000003eff3f7230 */ /* 0x000fe20000004100 */
[----:B------:R-:W-:Y:S01]  /*f040*/  F2FP.SATFINITE.E4M3.F32.PACK_AB_MERGE_C R58, R69, R68, R71 ;  /* 0x00000044453a723e */ /* 0x000fe20004807047 */
[----:B------:R-:W-:Y:S01]  /*f050*/  HADD2.F32 R68, -RZ, R65.H0_H0 ;  /* 0x20000041ff447230 */ /* 0x000fe20000004100 */
[----:B------:R-:W-:Y:S01]  /*f060*/  F2FP.F16.E4M3.UNPACK_B R64, R48 ;  /* 0x00000030ff40723e */ /* 0x000fe200020006ff */
[----:B------:R-:W-:Y:S01]  /*f070*/  HADD2.F32 R61, -RZ, R60.H0_H0 ;  /* 0x2000003cff3d7230 */ /* 0x000fe20000004100 */
[----:B------:R-:W-:Y:S01]  /*f080*/  F2FP.SATFINITE.E4M3.F32.PACK_AB_MERGE_C R56, R55, R56, R76 ;  /* 0x000000383738723e */ /* 0x000fe2000480704c */
[----:B------:R-:W-:Y:S01]  /*f090*/  HADD2.F32 R62, -RZ, R62.H1_H1 ;  /* 0x3000003eff3e7230 */ /* 0x000fe20000004100 */
[----:B------:R-:W-:Y:S01]  /*f0a0*/  F2FP.SATFINITE.E4M3.F32.PACK_AB_MERGE_C R55, R75, R66, R77 ;  /* 0x000000424b37723e */ /* 0x000fe2000480704d */
[----:B------:R-:W-:-:S02]  /*f0b0*/  HADD2.F32 R66, -RZ, R64.H0_H0 ;  /* 0x20000040ff427230 */ /* 0x000fc40000004100 */
[-C--:B------:R-:W-:Y:S01]  /*f0c0*/  FMUL.FTZ R70, R63, R68.reuse ;  /* 0x000000443f467220 */ /* 0x080fe20000410000 */
[----:B------:R-:W-:Y:S01]  /*f0d0*/  FMUL.FTZ R68, R61, R68 ;  /* 0x000000443d447220 */ /* 0x000fe20000410000 */
[----:B------:R-:W-:Y:S01]  /*f0e0*/  HADD2.F32 R65, -RZ, R65.H1_H1 ;  /* 0x30000041ff417230 */ /* 0x000fe20000004100 */
[----:B------:R-:W-:Y:S01]  /*f0f0*/  F2FP.F16.E4M3.UNPACK_B R45, R45.H1 ;  /* 0x0000002dff2d723e */ /* 0x000fe200030006ff */
[----:B------:R-:W-:Y:S02]  /*f100*/  HADD2.F32 R60, -RZ, R60.H1_H1 ;  /* 0x3000003cff3c7230 */ /* 0x000fe40000004100 */
[-C--:B------:R-:W-:Y:S01]  /*f110*/  FFMA.FTZ R68, R63, R66.reuse, R68 ;  /* 0x000000423f447223 */ /* 0x080fe20000010044 */
[----:B------:R-:W-:Y:S02]  /*f120*/  HADD2.F32 R63, -RZ, R64.H1_H1 ;  /* 0x30000040ff3f7230 */ /* 0x000fe40000004100 */
[-C--:B------:R-:W-:Y:S01]  /*f130*/  FMUL.FTZ R67, R62, R65.reuse ;  /* 0x000000413e437220 */ /* 0x080fe20000410000 */
[----:B------:R-:W-:Y:S01]  /*f140*/  FFMA.FTZ R70, R61, R66, -R70 ;  /* 0x000000423d467223 */ /* 0x000fe20000010846 */
[C---:B------:R-:W-:Y:S01]  /*f150*/  FMUL.FTZ R65, R60.reuse, R65 ;  /* 0x000000413c417220 */ /* 0x040fe20000410000 */
[----:B------:R-:W-:Y:S01]  /*f160*/  F2FP.F16.E4M3.UNPACK_B R61, R49.H1 ;  /* 0x00000031ff3d723e */ /* 0x000fe200030006ff */
[-C--:B------:R-:W-:Y:S01]  /*f170*/  FFMA.FTZ R69, R60, R63.reuse, -R67 ;  /* 0x0000003f3c457223 */ /* 0x080fe20000010843 */
[----:B------:R-:W-:Y:S01]  /*f180*/  F2FP.F16.E4M3.UNPACK_B R60, R50.H1 ;  /* 0x00000032ff3c723e */ /* 0x000fe200030006ff */
[----:B------:R-:W-:Y:S01]  /*f190*/  FFMA.FTZ R71, R62, R63, R65 ;  /* 0x0000003f3e477223 */ /* 0x000fe20000010041 */
[----:B------:R-:W-:Y:S01]  /*f1a0*/  HADD2.F32 R49, -RZ, R45.H0_H0 ;  /* 0x2000002dff317230 */ /* 0x000fe20000004100 */
[----:B------:R-:W-:Y:S01]  /*f1b0*/  F2FP.F16.E4M3.UNPACK_B R48, R48.H1 ;  /* 0x00000030ff30723e */ /* 0x000fe200030006ff */
[----:B------:R-:W-:Y:S01]  /*f1c0*/  HADD2.F32 R50, -RZ, R61.H0_H0 ;  /* 0x2000003dff327230 */ /* 0x000fe20000004100 */
[----:B------:R-:W-:Y:S01]  /*f1d0*/  F2FP.F16.E4M3.UNPACK_B R65, R46.H1 ;  /* 0x0000002eff41723e */ /* 0x000fe200030006ff */
[----:B------:R-:W-:-:S02]  /*f1e0*/  HADD2.F32 R62, -RZ, R60.H0_H0 ;  /* 0x2000003cff3e7230 */ /* 0x000fc40000004100 */
[----:B------:R-:W-:Y:S02]  /*f1f0*/  HADD2.F32 R61, -RZ, R61.H1_H1 ;  /* 0x3000003dff3d7230 */ /* 0x000fe40000004100 */
[----:B------:R-:W-:Y:S02]  /*f200*/  HADD2.F32 R64, -RZ, R60.H1_H1 ;  /* 0x3000003cff407230 */ /* 0x000fe40000004100 */
[-C--:B------:R-:W-:Y:S01]  /*f210*/  FMUL.FTZ R66, R50, R62.reuse ;  /* 0x0000003e32427220 */ /* 0x080fe20000410000 */
[----:B------:R-:W-:Y:S02]  /*f220*/  HADD2.F32 R45, -RZ, R45.H1_H1 ;  /* 0x3000002dff2d7230 */ /* 0x000fe40000004100 */
[----:B------:R-:W-:Y:S01]  /*f230*/  FMUL.FTZ R63, R49, R62 ;  /* 0x0000003e313f7220 */ /* 0x000fe20000410000 */
[--C-:B------:R-:W-:Y:S02]  /*f240*/  HADD2.F32 R60, -RZ, R48.reuse.H0_H0 ;  /* 0x20000030ff3c7230 */ /* 0x100fe40000004100 */
[----:B------:R-:W-:Y:S01]  /*f250*/  FMUL.FTZ R62, R61, R64 ;  /* 0x000000403d3e7220 */ /* 0x000fe20000410000 */
[----:B------:R-:W-:-:S02]  /*f260*/  HADD2.F32 R48, -RZ, R48.H1_H1 ;  /* 0x30000030ff307230 */ /* 0x000fc40000004100 */
[----:B------:R-:W-:Y:S01]  /*f270*/  FMUL.FTZ R64, R45, R64 ;  /* 0x000000402d407220 */ /* 0x000fe20000410000 */
[----:B------:R-:W-:Y:S01]  /*f280*/  FFMA.FTZ R73, R50, R60, R63 ;  /* 0x0000003c32497223 */ /* 0x000fe2000001003f */
[----:B------:R-:W-:Y:S02]  /*f290*/  F2FP.F16.E4M3.UNPACK_B R50, R51 ;  /* 0x00000033ff32723e */ /* 0x000fe400020006ff */
        /* <DEDUP_REMOVED lines=53> */
.L_x_5375:
[----:B------:R-:W-:Y:S05]  /*f5f0*/  BSYNC B1 ;  /* 0x0000000000017941 */ /* 0x000fea0003800000 */
.L_x_5374:
        /* <DEDUP_REMOVED lines=10> */
.L_x_5291:
[----:B------:R-:W-:-:S06]  /*f6a0*/  UISETP.NE.AND UP0, UPT, UR53, 0x3, UPT ;  /* 0x000000033500788c */ /* 0x000fcc000bf05270 */
[----:B------:R-:W-:-:S13]  /*f6b0*/  PLOP3.LUT P2, PT, PT, PT, UP0, 0x80, 0x0 ;  /* 0x000000000000781c */ /* 0x000fda0003f4f008 */
[----:B------:R-:W-:Y:S05]  /*f6c0*/  @!P2 BRA `(.L_x_5376) ;  /* 0x000000000004a947 */ /* 0x000fea0003800000 */
[----:B------:R-:W-:Y:S01]  /*f6d0*/  BPT.TRAP 0x1 ;  /* 0x000000040000795c */ /* 0x000fe20000300000 */
.L_x_5376:
[----:B------:R-:W-:Y:S01]  /*f6e0*/  IMAD R101, R17, 0x8, R16 ;  /* 0x0000000811657824 */ /* 0x000fe200078e0210 */
[----:B------:R-:W-:Y:S01]  /*f6f0*/  SHF.L.U32 R102, R223, 0x1f, RZ ;  /* 0x0000001fdf667819 */ /* 0x000fe200000006ff */
[----:B------:R-:W-:Y:S01]  /*f700*/  IMAD R100, R24, -0xa0, R2 ;  /* 0xffffff6018647824 */ /* 0x000fe200078e0202 */
[----:B------:R-:W-:Y:S02]  /*f710*/  BSSY B1, `(.L_x_5377) ;  /* 0x0000004000017945 */ /* 0x000fe40003800000 */
[----:B------:R-:W0:Y:S02]  /*f720*/  SYNCS.PHASECHK.TRANS64.TRYWAIT P3, [R101+URZ+0x33490], R102 ;  /* 0x03349066650075a7 */ /* 0x000e24000806017f */
[----:B------:R-:W-:Y:S01]  /*f730*/  VIMNMX R100, R100, 0xa0, PT ;  /* 0x000000a064647848 */ /* 0x000fe20003fe0100 */
[----:B0-----:R-:W-:Y:S06]  /*f740*/  @!P3 BRA `(.L_x_5378) ;  /* 0x000002100080b947 */ /* 0x001fec0003800000 */
.L_x_5627:
[----:B------:R-:W-:Y:S05]  /*f750*/  BSYNC B1 ;  /* 0x0000000000017941 */ /* 0x000fea0003800000 */
.L_x_5377:
        /* <DEDUP_REMOVED lines=21> */
.L_x_5380:
[----:B------:R-:W-:Y:S05]  /*f8b0*/  BSYNC B1 ;  /* 0x0000000000017941 */ /* 0x000fea0003800000 */
.L_x_5379:
[----:B-1----:R-:W-:-:S05]  /*f8c0*/  VIADD R44, R220, 0x80 ;  /* 0x00000080dc2c7836 */ /* 0x002fca0000000000 */
        /* <DEDUP_REMOVED lines=20> */
.L_x_5324:
[----:B------:R-:W-:Y:S05]  /*fa10*/  BSYNC B0 ;  /* 0x0000000000007941 */ /* 0x000fea0003800000 */
.L_x_5290:
        /* <DEDUP_REMOVED lines=17> */
.L_x_5382:
[----:B------:R-:W-:Y:S05]  /*fb30*/  BSYNC B0 ;  /* 0x0000000000007941 */ /* 0x000fea0003800000 */
.L_x_5381:
[----:B------:R-:W1:Y:S01]  /*fb40*/  SYNCS.PHASECHK.TRANS64.TRYWAIT P2, [R101+URZ+0x334b0], R102 ;  /* 0x0334b066650075a7 */ /* 0x000e62000804017f */
[----:B------:R-:W-:Y:S01]  /*fb50*/  ULDC UR37, c[0x0][0x2f4] ;  /* 0x0000bd0000257ab9 */ /* 0x000fe20000000800 */
[----:B------:R-:W-:Y:S01]  /*fb60*/  ULDC.64 UR38, c[0x0][0x328] ;  /* 0x0000ca0000267ab9 */ /* 0x000fe20000000a00 */
[----:B------:R-:W-:Y:S01]  /*fb70*/  ULDC.64 UR40, c[0x0][0x318] ;  /* 0x0000c60000287ab9 */ /* 0x000fe20000000a00 */
[----:B------:R-:W-:Y:S01]  /*fb80*/  BSSY B0, `(.L_x_5383) ;  /* 0x0000003000007945 */ /* 0x000fe20003800000 */
[----:B------:R-:W-:-:S03]  /*fb90*/  IMAD.WIDE R48, R24, 0xa0, R122 ;  /* 0x000000a018307825 */ /* 0x000fc600078e027a */
[----:B-1----:R-:W-:Y:S05]  /*fba0*/  @!P2 BRA `(.L_x_5384) ;  /* 0x0000020c007ca947 */ /* 0x002fea0003800000 */
.L_x_5628:
[----:B------:R-:W-:Y:S05]  /*fbb0*/  BSYNC B0 ;  /* 0x0000000000007941 */ /* 0x000fea0003800000 */
.L_x_5383:
[----:B------:R-:W-:Y:S01]  /*fbc0*/  ISETP.GE.AND P2, PT, R220, R100, PT ;  /* 0x00000064dc00720c */ /* 0x000fe20003f46270 */
[----:B------:R-:W-:-:S12]  /*fbd0*/  BSSY B0, `(.L_x_5385) ;  /* 0x000001b000007945 */ /* 0x000fd80003800000 */
[----:B------:R-:W-:Y:S05]  /*fbe0*/  @P2 BRA `(.L_x_5386) ;  /* 0x0000000000642947 */ /* 0x000fea0003800000 */
[----:B0-----:R-:W-:Y:S01]  /*fbf0*/  MOV R44, R118 ;  /* 0x00000076002c7202 */ /* 0x001fe20000000f00 */
        /* <DEDUP_REMOVED lines=24> */
.L_x_5386:
[----:B------:R-:W-:Y:S05]  /*fd80*/  BSYNC B0 ;  /* 0x0000000000007941 */ /* 0x000fea0003800000 */
.L_x_5385:
        /* <DEDUP_REMOVED lines=31> */
.L_x_5388:
[----:B------:R-:W-:Y:S05]  /*ff80*/  BSYNC B0 ;  /* 0x0000000000007941 */ /* 0x000fea0003800000 */
.L_x_5387:
[----:B------:R-:W2:Y:S01]  /*ff90*/  LDL R42, [R1+0x14] ;  /* 0x00001400012a7983 */ /* 0x000ea20000100800 */
[----:B------:R-:W-:Y:S01]  /*ffa0*/  VIADD R17, R17, 0x1 ;  /* 0x0000000111117836 */ /* 0x000fe20000000000 */
[----:B-1----:R-:W-:Y:S01]  /*ffb0*/  @!P3 IADD3 R101, R101, 0x334c0, RZ ;  /* 0x000334c06565b810 */ /* 0x002fe20007ffe0ff */
        /* <DEDUP_REMOVED lines=20> */
.L_x_5285:
[----:B------:R-:W1:Y:S01]  /*10100*/  LDC R0, c[0x0][0x448] ;  /* 0x00011200ff007b82 */ /* 0x000e620000000800 */
[----:B------:R-:W-:Y:S01]  /*10110*/  VIADD R3, R235, 0x7f ;  /* 0x0000007feb037836 */ /* 0x000fe20000000000 */
[----:B------:R-:W-:Y:S01]  /*10120*/  CS2R R122, SRZ ;  /* 0x00000000007a7805 */ /* 0x000fe2000001ff00 */
[----:B------:R-:W-:Y:S01]  /*10130*/  IMAD.MOV.U32 R119, RZ, RZ, RZ ;  /* 0x000000ffff777224 */ /* 0x000fe200078e00ff */
[----:B------:R-:W-:Y:S02]  /*10140*/  CS2R R30, SRZ ;  /* 0x00000000001e7805 */ /* 0x000fe4000001ff00 */
[----:B------:R-:W-:Y:S02]  /*10150*/  CS2R R84, SRZ ;  /* 0x0000000000547805 */ /* 0x000fe4000001ff00 */
[----:B------:R-:W-:Y:S02]  /*10160*/  CS2R R112, SRZ ;  /* 0x0000000000707805 */ /* 0x000fe4000001ff00 */
[----:B0-----:R-:W-:-:S02]  /*10170*/  CS2R R46, SRZ ;  /* 0x00000000002e7805 */ /* 0x001fc4000001ff00 */
[----:B------:R-:W-:Y:S01]  /*10180*/  CS2R R68, SRZ ;  /* 0x0000000000447805 */ /* 0x000fe2000001ff00 */
[----:B------:R-:W-:Y:S01]  /*10190*/  IMAD.MOV.U32 R111, RZ, RZ, RZ ;  /* 0x000000ffff6f7224 */ /* 0x000fe200078e00ff */
[----:B------:R-:W-:Y:S02]  /*101a0*/  CS2R R34, SRZ ;  /* 0x0000000000227805 */ /* 0x000fe4000001ff00 */
[----:B------:R-:W-:Y:S02]  /*101b0*/  CS2R R76, SRZ ;  /* 0x00000000004c7805 */ /* 0x000fe4000001ff00 */
[----:B------:R-:W-:Y:S02]  /*101c0*/  CS2R R104, SRZ ;  /* 0x0000000000687805 */ /* 0x000fe4000001ff00 */
[----:B------:R-:W-:Y:S02]  /*101d0*/  MOV R82, RZ ;  /* 0x000000ff00527202 */ /* 0x000fe40000000f00 */
        /* <DEDUP_REMOVED lines=9> */
[----:B------:R-:W-:Y:S02]  /*10270*/  CS2R R88, SRZ ;  /* 0x0000000000587805 */ /* 0x000fe4000001ff00 */
[----:B-1----:R-:W-:Y:S02]  /*10280*/  ISETP.NE.AND P1, PT, R0, 0x1, PT ;  /* 0x000000010000780c */ /* 0x002fe40003f25270 */
        /* <DEDUP_REMOVED lines=12> */
[----:B------:R-:W0:Y:S01]  /*10350*/  @P1 LDC R0, c[0x0][0x44c] ;  /* 0x00011300ff001b82 */ /* 0x000e220000000800 */
[----:B------:R-:W-:Y:S02]  /*10360*/  CS2R R64, SRZ ;  /* 0x0000000000407805 */ /* 0x000fe4000001ff00 */
[----:B------:R-:W-:Y:S02]  /*10370*/  CS2R R26, SRZ ;  /* 0x00000000001a7805 */ /* 0x000fe4000001ff00 */
[----:B------:R-:W-:Y:S01]  /*10380*/  CS2R R6, SRZ ;  /* 0x0000000000067805 */ /* 0x000fe2000001ff00 */
[----:B------:R-:W-:Y:S01]  /*10390*/  IMAD.MOV.U32 R4, RZ, RZ, RZ ;  /* 0x000000ffff047224 */ /* 0x000fe200078e00ff */
[----:B------:R-:W-:Y:S01]  /*103a0*/  CS2R R14, SRZ ;  /* 0x00000000000e7805 */ /* 0x000fe2000001ff00 */
[----:B------:R-:W-:Y:S01]  /*103b0*/  IMAD.MOV.U32 R42, RZ, RZ, RZ ;  /* 0x000000ffff2a7224 */ /* 0x000fe200078e00ff */
[----:B------:R-:W-:Y:S01]  /*103c0*/  CS2R R56, SRZ ;  /* 0x0000000000387805 */ /* 0x000fe2000001ff00 */
[----:B------:R-:W1:Y:S01]  /*103d0*/  @P1 LDC R5, c[0x0][0x450] ;  /* 0x00011400ff051b82 */ /* 0x000e620000000800 */
        /* <DEDUP_REMOVED lines=8> */
[----:B------:R-:W-:Y:S02]  /*10460*/  MOV R124, RZ ;  /* 0x000000ff007c7202 */ /* 0x000fe40000000f00 */
[----:B------:R-:W-:Y:S01]  /*10470*/  CS2R R32, SRZ ;  /* 0x0000000000207805 */ /* 0x000fe2000001ff00 */
[----:B------:R-:W-:Y:S02]  /*10480*/  IMAD.MOV.U32 R126, RZ, RZ, RZ ;  /* 0x000000ffff7e7224 */ /* 0x000fe400078e00ff */
[----:B------:R-:W-:Y:S02]  /*10490*/  IMAD.MOV.U32 R25, RZ, RZ, RZ ;  /* 0x000000ffff197224 */ /* 0x000fe400078e00ff */
[----:B------:R-:W-:Y:S02]  /*104a0*/  IMAD.MOV.U32 R128, RZ, RZ, RZ ;  /* 0x000000ffff807224 */ /* 0x000fe400078e00ff */
[----:B0-----:R-:W-:-:S05]  /*104b0*/  @P1 IMAD.HI.U32 R0, R3, R0, RZ ;  /* 0x0000000003001227 */ /* 0x001fca00078e00ff */
[----:B-1----:R-:W-:Y:S02]  /*104c0*/  @P1 SHF.R.U32.HI R3, RZ, R5, R0 ;  /* 0x00000005ff031219 */ /* 0x002fe40000011600 */
[----:B------:R-:W-:-:S03]  /*104d0*/  PLOP3.LUT P1, PT, PT, PT, PT, 0x80, 0x0 ;  /* 0x000000000000781c */ /* 0x000fc60003f2f070 */
[----:B------:R-:W-:-:S04]  /*104e0*/  IMAD.IADD R3, R158, 0x1, R3 ;  /* 0x000000019e037824 */ /* 0x000fc800078e0203 */
[----:B------:R-:W-:-:S05]  /*104f0*/  IMAD.HI R3, R3, 0x66666667, RZ ;  /* 0x6666666703037827 */ /* 0x000fca00078e02ff */
[----:B------:R-:W-:-:S04]  /*10500*/  SHF.R.U32.HI R0, RZ, 0x1f, R3 ;  /* 0x0000001fff007819 */ /* 0x000fc80000011603 */
[----:B------:R-:W-:-:S04]  /*10510*/  LEA.HI.SX32 R0, R3, R0, 0x1a ;  /* 0x0000000003007211 */ /* 0x000fc800078fd2ff */
[----:B------:R-:W-:-:S04]  /*10520*/  VIMNMX R159, R159, R0, PT ;  /* 0x000000009f9f7248 */ /* 0x000fc80003fe0100 */
[----:B------:R-:W-:Y:S01]  /*10530*/  ISETP.GE.AND P2, PT, R159, 0x1, PT ;  /* 0x000000019f00780c */ /* 0x000fe20003f46270 */
[----:B------:R-:W-:-:S12]  /*10540*/  @P0 BRA `(.L_x_5390) ;  /* 0x00000000000c0947 */ /* 0x000fd80003800000 */
[----:B------:R-:W0:Y:S01]  /*10550*/  FENCE.VIEW.ASYNC.G ;  /* 0x00000000000073c6 */ /* 0x000e220000000100 */
[----:B------:R-:W-:Y:S05]  /*10560*/  WARPSYNC.ALL ;  /* 0x0000000000007948 */ /* 0x000fea0003800000 */
[----:B0-----:R-:W-:Y:S06]  /*10570*/  BAR.ARV 0xc, 0x180 ;  /* 0x0306000000007b1d */ /* 0x001fec0000002000 */
.L_x_5390:
[----:B------:R-:W-:Y:S02]  /*10580*/  IMAD.MOV.U32 R5, RZ, RZ, RZ ;  /* 0x000000ffff057224 */ /* 0x000fe400078e00ff */
[----:B------:R-:W-:Y:S01]  /*10590*/  IMAD.MOV.U32 R24, RZ, RZ, RZ ;  /* 0x000000ffff187224 */ /* 0x000fe200078e00ff */
[----:B------:R-:W-:Y:S06]  /*105a0*/  @!P2 BRA `(.L_x_5391) ;  /* 0x0000014c0038a947 */ /* 0x000fec0003800000 */
[----:B------:R-:W-:-:S03]  /*105b0*/  UMOV UR4, 0xffffffff ;  /* 0xffffffff00047882 */ /* 0x000fc60000000000 */
[----:B------:R-:W-:Y:S05]  /*105c0*/  BRA.DIV UR4, `(.L_x_5392) ;  /* 0x0000020604087947 */ /* 0x000fea000b800000 */
[----:B------:R-:W0:Y:S02]  /*105d0*/  S2R R0, SR_TID.X ;  /* 0x0000000000007919 */ /* 0x000e240000002100 */
[----:B0-----:R-:W-:-:S04]  /*105e0*/  IADD3 R2, R0, -0x80, RZ ;  /* 0xffffff8000027810 */ /* 0x001fc80007ffe0ff */
[----:B------:R-:W-:-:S04]  /*105f0*/  SHF.R.S32.HI R0, RZ, 0x1f, R2 ;  /* 0x0000001fff007819 */ /* 0x000fc80000011402 */
[----:B------:R-:W-:-:S04]  /*10600*/  LEA.HI R0, R0, R2, RZ, 0x7 ;  /* 0x0000000200007211 */ /* 0x000fc800078f38ff */
[----:B------:R-:W-:-:S05]  /*10610*/  SHF.R.S32.HI R0, RZ, 0x7, R0 ;  /* 0x00000007ff007819 */ /* 0x000fca0000011400 */
[----:B------:R0:W1:Y:S02]  /*10620*/  SHFL.IDX PT, R229, R0, RZ, 0x1f ;  /* 0x00001fff00e57589 */ /* 0x00006400000e0000 */
.L_x_5631:
        /* <DEDUP_REMOVED lines=25> */
.L_x_5393:
        /* <DEDUP_REMOVED lines=25> */
[C---:B------:R-:W-:Y:S02]  /*10950*/  @P0 IMAD R9, R20.reuse, R11, R0 ;  /* 0x0000000b14090224 */ /* 0x040fe400078e0200 */
        /* <DEDUP_REMOVED lines=29> */
.L_x_5397:
[----:B-1----:R1:W2:Y:S02]  /*10b30*/  SYNCS.PHASECHK.TRANS64.TRYWAIT P0, [R16+URZ+0x33400], R3 ;  /* 0x03340003100075a7 */ /* 0x0022a4000800017f */
[----:B--2---:R-:W-:Y:S05]  /*10b40*/  @!P0 NANOSLEEP.SYNCS 0x989680 ;  /* 0x009896800000895d */ /* 0x004fea0003900000 */
[----:B------:R-:W2:Y:S02]  /*10b50*/  @!P0 SYNCS.PHASECHK.TRANS64 P0, [R16+URZ+0x33400], R3 ;  /* 0x03340003100085a7 */ /* 0x000ea4000800007f */
[----:B--2---:R-:W-:Y:S05]  /*10b60*/  @!P0 BRA `(.L_x_5397) ;  /* 0xfffffffc00f08947 */ /* 0x004fea000383ffff */
.L_x_5396:
[----:B------:R-:W-:Y:S05]  /*10b70*/  BSYNC B0 ;  /* 0x0000000000007941 */ /* 0x000fea0003800000 */
.L_x_5395:
[----:B------:R-:W-:Y:S05]  /*10b80*/  BRA `(.L_x_5398) ;  /* 0x0000006c00f47947 */ /* 0x000fea0003800000 */
.L_x_5394:
        /* <DEDUP_REMOVED lines=30> */
.L_x_5399:
[----:B------:R-:W-:Y:S01]  /*10d70*/  ULDC.U8 UR4, c[0x0][0x410] ;  /* 0x0001040000047ab9 */ /* 0x000fe20000000000 */
[----:B------:R-:W-:Y:S01]  /*10d80*/  BSSY B0, `(.L_x_5400) ;  /* 0x00006d5000007945 */ /* 0x000fe20003800000 */
[----:B------:R-:W-:Y:S01]  /*10d90*/  ISETP.NE.AND P0, PT, RZ, UR4, PT ;  /* 0x00000004ff007c0c */ /* 0x000fe2000bf05270 */
[----:B------:R-:W-:-:S12]  /*10da0*/  IMAD.IADD R28, R220, 0x1, R235 ;  /* 0x00000001dc1c7824 */ /* 0x000fd800078e02eb */
[----:B------:R-:W-:Y:S05]  /*10db0*/  @!P0 BRA `(.L_x_5401) ;  /* 0x0000003400a08947 */ /* 0x000fea0003800000 */
[----:B------:R-:W0:Y:S01]  /*10dc0*/  LDC R10, c[0x0][0x448] ;  /* 0x00011200ff0a7b82 */ /* 0x000e220000000800 */
[----:B------:R-:W-:Y:S01]  /*10dd0*/  MOV R5, R28 ;  /* 0x0000001c00057202 */ /* 0x000fe20000000f00 */
[----:B------:R-:W-:Y:S01]  /*10de0*/  IMAD.MOV.U32 R6, RZ, RZ, R24 ;  /* 0x000000ffff067224 */ /* 0x000fe200078e0018 */
[----:B------:R-:W-:Y:S01]  /*10df0*/  ULDC.64 UR4, c[0x0][0x3f8] ;  /* 0x0000fe0000047ab9 */ /* 0x000fe20000000a00 */
[----:B------:R-:W-:Y:S01]  /*10e00*/  IMAD.MOV.U32 R8, RZ, RZ, R26 ;  /* 0x000000ffff087224 */ /* 0x000fe200078e001a */
[----:B------:R-:W-:Y:S01]  /*10e10*/  ULDC.64 UR6, c[0x0][0x408] ;  /* 0x0001020000067ab9 */ /* 0x000fe20000000a00 */
[----:B------:R-:W-:Y:S01]  /*10e20*/  IMAD.MOV.U32 R9, RZ, RZ, R31 ;  /* 0x000000ffff097224 */ /* 0x000fe200078e001f */
[----:B------:R-:W-:Y:S01]  /*10e30*/  ULDC.64 UR8, c[0x0][0x400] ;  /* 0x0001000000087ab9 */ /* 0x000fe20000000a00 */
[----:B0-----:R-:W-:-:S13]  /*10e40*/  ISETP.NE.AND P0, PT, R10, 0x1, PT ;  /* 0x000000010a00780c */ /* 0x001fda0003f05270 */
[----:B------:R-:W0:Y:S08]  /*10e50*/  @P0 LDC R3, c[0x0][0x44c] ;  /* 0x00011300ff030b82 */ /* 0x000e300000000800 */
[----:B------:R-:W1:Y:S01]  /*10e60*/  @P0 LDC R7, c[0x0][0x450] ;  /* 0x00011400ff070b82 */ /* 0x000e620000000800 */
[----:B0-----:R-:W-:-:S05]  /*10e70*/  @P0 IMAD.HI.U32 R0, R28, R3, RZ ;  /* 0x000000031c000227 */ /* 0x001fca00078e00ff */
[----:B-1----:R-:W-:Y:S01]  /*10e80*/  @P0 SHF.R.U32.HI R5, RZ, R7, R0 ;  /* 0x00000007ff050219 */ /* 0x002fe20000011600 */
[----:B------:R-:W-:-:S03]  /*10e90*/  IMAD.MOV.U32 R7, RZ, RZ, R29 ;  /* 0x000000ffff077224 */ /* 0x000fc600078e001d */
[----:B------:R-:W-:Y:S01]  /*10ea0*/  SHF.R.S32.HI R0, RZ, 0x1f, R5 ;  /* 0x0000001fff007819 */ /* 0x000fe20000011405 */
[----:B------:R-:W-:-:S04]  /*10eb0*/  IMAD.WIDE.U32 R6, R5, UR4, R6 ;  /* 0x0000000405067c25 */ /* 0x000fc8000f8e0006 */
[----:B------:R-:W-:Y:S02]  /*10ec0*/  IMAD R4, R0, UR4, RZ ;  /* 0x0000000400047c24 */ /* 0x000fe4000f8e02ff */
[----:B------:R-:W-:-:S04]  /*10ed0*/  IMAD.WIDE.U32 R8, R5, UR6, R8 ;  /* 0x0000000605087c25 */ /* 0x000fc8000f8e0008 */
[----:B------:R-:W-:Y:S02]  /*10ee0*/  IMAD R0, R0, UR6, RZ ;  /* 0x0000000600007c24 */ /* 0x000fe4000f8e02ff */
[C---:B------:R-:W-:Y:S01]  /*10ef0*/  IMAD R13, R5.reuse, UR5, R4 ;  /* 0x00000005050d7c24 */ /* 0x040fe2000f8e0204 */
[----:B------:R-:W-:Y:S01]  /*10f00*/  ULDC.64 UR4, c[0x0][0x3e8] ;  /* 0x0000fa0000047ab9 */ /* 0x000fe20000000a00 */
[----:B------:R-:W-:Y:S01]  /*10f10*/  IMAD R11, R5, UR7, R0 ;  /* 0x00000007050b7c24 */ /* 0x000fe2000f8e0200 */
[----:B------:R-:W-:Y:S01]  /*10f20*/  IADD3 R3, P0, R6, UR4, RZ ;  /* 0x0000000406037c10 */ /* 0x000fe2000ff1e0ff */
[----:B------:R-:W-:Y:S01]  /*10f30*/  UMOV UR4, 0xffffffff ;  /* 0xffffffff00047882 */ /* 0x000fe20000000000 */
[----:B------:R-:W-:Y:S02]  /*10f40*/  IADD3 R5, P1, R8, UR8, RZ ;  /* 0x0000000808057c10 */ /* 0x000fe4000ff3e0ff */
[----:B------:R-:W-:Y:S02]  /*10f50*/  IADD3.X R13, R7, UR5, R13, P0, !PT ;  /* 0x00000005070d7c10 */ /* 0x000fe400087fe40d */
[----:B------:R-:W-:Y:S01]  /*10f60*/  IADD3.X R4, R9, UR9, R11, P1, !PT ;  /* 0x0000000909047c10 */ /* 0x000fe20008ffe40b */
[----:B------:R-:W-:Y:S08]  /*10f70*/  BRA.DIV UR4, `(.L_x_5402) ;  /* 0x000001fa04dc7947 */ /* 0x000ff0000b800000 */
[----:B------:R0:W1:Y:S04]  /*10f80*/  SHFL.IDX PT, R0, R13, RZ, 0x1e1f ;  /* 0x001e1fff0d007589 */ /* 0x00006800000e0000 */
[----:B------:R-:W2:Y:S04]  /*10f90*/  SHFL.IDX PT, R3, R3, RZ, 0x1e1f ;  /* 0x001e1fff03037589 */ /* 0x000ea800000e0000 */
[----:B------:R-:W3:Y:S04]  /*10fa0*/  SHFL.IDX PT, R4, R4, RZ, 0x1e1f ;  /* 0x001e1fff04047589 */ /* 0x000ee800000e0000 */
[----:B------:R0:W4:Y:S02]  /*10fb0*/  SHFL.IDX PT, R14, R5, RZ, 0x1e1f ;  /* 0x001e1fff050e7589 */ /* 0x00012400000e0000 */
.L_x_5637:
        /* <DEDUP_REMOVED lines=16> */
[----:B------:R-:W-:Y:S01]  /*110c0*/  ULDC UR4, c[0x0][0x3f4] ;  /* 0x0000fd0000047ab9 */ /* 0x000fe20000000800 */
[----:B------:R-:W-:Y:S02]  /*110d0*/  SHF.R.S32.HI R5, RZ, 0x1f, R224 ;  /* 0x0000001fff057819 */ /* 0x000fe400000114e0 */
[----:B------:R-:W-:Y:S02]  /*110e0*/  CS2R R32, SRZ ;  /* 0x0000000000207805 */ /* 0x000fe4000001ff00 */
[----:B------:R-:W-:Y:S02]  /*110f0*/  ISETP.GE.AND P4, PT, R224, UR4, PT ;  /* 0x00000004e0007c0c */ /* 0x000fe4000bf86270 */
[----:B------:R-:W-:Y:S02]  /*11100*/  CS2R R34, SRZ ;  /* 0x0000000000227805 */ /* 0x000fe4000001ff00 */
[----:B------:R-:W-:Y:S02]  /*11110*/  ISETP.GE.AND P3, PT, R226, UR4, PT ;  /* 0x00000004e2007c0c */ /* 0x000fe4000bf66270 */
[----:B------:R-:W-:-:S07]  /*11120*/  ISETP.GE.AND P2, PT, R227, UR4, PT ;  /* 0x00000004e3007c0c */ /* 0x000fce000bf46270 */
[C---:B--2---:R-:W-:Y:S02]  /*11130*/  @!P4 IADD3 R6, P0, R224.reuse, R3, RZ ;  /* 0x00000003e006c210 */ /* 0x044fe40007f1e0ff */
[----:B----4-:R-:W-:-:S03]  /*11140*/  @!P4 IADD3 R8, P1, R224, R14, RZ ;  /* 0x0000000ee008c210 */ /* 0x010fc60007f3e0ff */
[----:B-1----:R-:W-:Y:S01]  /*11150*/  @!P4 IMAD.X R7, R0, 0x1, R5, P0 ;  /* 0x000000010007c824 */ /* 0x002fe200000e0605 */
[----:B---3--:R-:W-:Y:S02]  /*11160*/  @!P4 IADD3.X R9, R4, R5, RZ, P1, !PT ;  /* 0x000000050409c210 */ /* 0x008fe40000ffe4ff */
[----:B------:R-:W-:Y:S02]  /*11170*/  ISETP.GE.AND P1, PT, R225, UR4, PT ;  /* 0x00000004e1007c0c */ /* 0x000fe4000bf26270 */
[----:B------:R-:W5:Y:S01]  /*11180*/  @!P4 LD.E.64 R32, desc[UR54][R6.64] ;  /* 0x000000360620c980 */ /* 0x000f62000c101b00 */
[----:B------:R-:W-:-:S03]  /*11190*/  SHF.R.S32.HI R5, RZ, 0x1f, R226 ;  /* 0x0000001fff057819 */ /* 0x000fc600000114e2 */
[----:B------:R0:W5:Y:S01]  /*111a0*/  @!P4 LD.E.64 R34, desc[UR54][R8.64] ;  /* 0x000000360822c980 */ /* 0x000162000c101b00 */
[CC--:B------:R-:W-:Y:S02]  /*111b0*/  @!P3 IADD3 R12, P4, R226.reuse, R3.reuse, RZ ;  /* 0x00000003e20cb210 */ /* 0x0c0fe40007f9e0ff */
[----:B------:R-:W-:Y:S02]  /*111c0*/  CS2R R28, SRZ ;  /* 0x00000000001c7805 */ /* 0x000fe4000001ff00 */
[----:B------:R-:W-:Y:S02]  /*111d0*/  @!P3 IADD3 R42, P5, R226, R14, RZ ;  /* 0x0000000ee22ab210 */ /* 0x000fe40007fbe0ff */
[----:B------:R-:W-:Y:S02]  /*111e0*/  CS2R R30, SRZ ;  /* 0x00000000001e7805 */ /* 0x000fe4000001ff00 */
[----:B------:R-:W-:Y:S01]  /*111f0*/  SHF.R.S32.HI R11, RZ, 0x1f, R227 ;  /* 0x0000001fff0b7819 */ /* 0x000fe200000114e3 */
[--C-:B------:R-:W-:Y:S01]  /*11200*/  @!P3 IMAD.X R13, R0, 0x1, R5.reuse, P4 ;  /* 0x00000001000db824 */ /* 0x100fe200020e0605 */
[----:B------:R-:W-:Y:S01]  /*11210*/  ISETP.GE.AND P0, PT, R22, UR4, PT ;  /* 0x0000000416007c0c */ /* 0x000fe2000bf06270 */
[----:B------:R-:W-:Y:S01]  /*11220*/  @!P3 IMAD.X R43, R4, 0x1, R5, P5 ;  /* 0x00000001042bb824 */ /* 0x000fe200028e0605 */
[----:B------:R-:W-:-:S02]  /*11230*/  @!P2 IADD3 R46, P4, R227, R3, RZ ;  /* 0x00000003e32ea210 */ /* 0x000fc40007f9e0ff */
[-C--:B------:R-:W-:Y:S01]  /*11240*/  @!P2 IADD3 R48, P5, R227, R14.reuse, RZ ;  /* 0x0000000ee330a210 */ /* 0x080fe20007fbe0ff */
[----:B------:R1:W5:Y:S01]  /*11250*/  @!P3 LD.E.64 R28, desc[UR54][R12.64] ;  /* 0x000000360c1cb980 */ /* 0x000362000c101b00 */
[----:B------:R-:W-:Y:S01]  /*11260*/  SHF.R.S32.HI R15, RZ, 0x1f, R225 ;  /* 0x0000001fff0f7819 */ /* 0x000fe200000114e1 */
[--C-:B------:R-:W-:Y:S01]  /*11270*/  @!P2 IMAD.X R47, R0, 0x1, R11.reuse, P4 ;  /* 0x00000001002fa824 */ /* 0x100fe200020e060b */
[C---:B------:R-:W-:Y:S01]  /*11280*/  @!P1 IADD3 R50, P4, R225.reuse, R3, RZ ;  /* 0x00000003e1329210 */ /* 0x040fe20007f9e0ff */
[----:B------:R-:W-:Y:S01]  /*11290*/  @!P2 IMAD.X R49, R4, 0x1, R11, P5 ;  /* 0x000000010431a824 */ /* 0x000fe200028e060b */
[----:B------:R-:W-:Y:S02]  /*112a0*/  @!P1 IADD3 R52, P5, R225, R14, RZ ;  /* 0x0000000ee1349210 */ /* 0x000fe40007fbe0ff */
[----:B------:R-:W-:Y:S02]  /*112b0*/  CS2R R24, SRZ ;  /* 0x0000000000187805 */ /* 0x000fe4000001ff00 */
[----:B0-----:R-:W-:Y:S01]  /*112c0*/  SHF.R.S32.HI R9, RZ, 0x1f, R228 ;  /* 0x0000001fff097819 */ /* 0x001fe200000114e4 */
[----:B------:R-:W-:Y:S01]  /*112d0*/  @!P1 IMAD.X R51, R0, 0x1, R15, P4 ;  /* 0x0000000100339824 */ /* 0x000fe200020e060f */
[----:B------:R-:W-:-:S02]  /*112e0*/  ISETP.GE.AND P4, PT, R228, UR4, PT ;  /* 0x00000004e4007c0c */ /* 0x000fc4000bf86270 */
[----:B------:R-:W-:Y:S02]  /*112f0*/  CS2R R26, SRZ ;  /* 0x00000000001a7805 */ /* 0x000fe4000001ff00 */
[----:B------:R-:W-:Y:S02]  /*11300*/  @!P1 IADD3.X R53, R4, R15, RZ, P5, !PT ;  /* 0x0000000f04359210 */ /* 0x000fe40002ffe4ff */
[----:B------:R-:W-:Y:S02]  /*11310*/  @!P0 SHF.R.S32.HI R5, RZ, 0x1f, R22 ;  /* 0x0000001fff058819 */ /* 0x000fe40000011416 */
[----:B------:R-:W-:Y:S02]  /*11320*/  CS2R R10, SRZ ;  /* 0x00000000000a7805 */ /* 0x000fe4000001ff00 */
[----:B------:R-:W-:Y:S02]  /*11330*/  @!P0 IADD3 R6, P5, R22, R3, RZ ;  /* 0x0000000316068210 */ /* 0x000fe40007fbe0ff */
[----:B------:R-:W-:-:S02]  /*11340*/  CS2R R20, SRZ ;  /* 0x0000000000147805 */ /* 0x000fc4000001ff00 */
[----:B------:R-:W-:Y:S02]  /*11350*/  CS2R R36, SRZ ;  /* 0x0000000000247805 */ /* 0x000fe4000001ff00 */
[----:B------:R-:W-:Y:S02]  /*11360*/  CS2R R38, SRZ ;  /* 0x0000000000267805 */ /* 0x000fe4000001ff00 */
[----:B-1----:R-:W-:Y:S01]  /*11370*/  CS2R R12, SRZ ;  /* 0x00000000000c7805 */ /* 0x002fe2000001ff00 */
[--C-:B------:R-:W-:Y:S01]  /*11380*/  @!P0 IMAD.X R7, R0, 0x1, R5.reuse, P5 ;  /* 0x0000000100078824 */ /* 0x100fe200028e0605 */
[-C--:B------:R-:W-:Y:S01]  /*11390*/  @!P0 IADD3 R40, P5, R22, R14.reuse, RZ ;  /* 0x0000000e16288210 */ /* 0x080fe20007fbe0ff */
[----:B------:R0:W5:Y:S04]  /*113a0*/  @!P3 LD.E.64 R30, desc[UR54][R42.64] ;  /* 0x000000362a1eb980 */ /* 0x000168000c101b00 */
[----:B------:R-:W-:Y:S01]  /*113b0*/  @!P0 IMAD.X R41, R4, 0x1, R5, P5 ;  /* 0x0000000104298824 */ /* 0x000fe200028e0605 */
[----:B------:R-:W-:Y:S01]  /*113c0*/  @!P4 IADD3 R54, P5, R228, R3, RZ ;  /* 0x00000003e436c210 */ /* 0x000fe20007fbe0ff */
[----:B------:R0:W5:Y:S04]  /*113d0*/  @!P2 LD.E.64 R24, desc[UR54][R46.64] ;  /* 0x000000362e18a980 */ /* 0x000168000c101b00 */
[--C-:B------:R-:W-:Y:S01]  /*113e0*/  @!P4 IMAD.X R55, R0, 0x1, R9.reuse, P5 ;  /* 0x000000010037c824 */ /* 0x100fe200028e0609 */
[----:B------:R-:W-:Y:S01]  /*113f0*/  @!P4 IADD3 R14, P5, R228, R14, RZ ;  /* 0x0000000ee40ec210 */ /* 0x000fe20007fbe0ff */
[----:B------:R0:W5:Y:S04]  /*11400*/  @!P2 LD.E.64 R26, desc[UR54][R48.64] ;  /* 0x00000036301aa980 */ /* 0x000168000c101b00 */
[----:B------:R-:W-:Y:S01]  /*11410*/  @!P4 IMAD.X R15, R4, 0x1, R9, P5 ;  /* 0x00000001040fc824 */ /* 0x000fe200028e0609 */
[----:B------:R-:W-:Y:S01]  /*11420*/  CS2R R8, SRZ ;  /* 0x0000000000087805 */ /* 0x000fe2000001ff00 */
[----:B------:R0:W5:Y:S04]  /*11430*/  @!P1 LD.E.64 R10, desc[UR54][R50.64] ;  /* 0x00000036320a9980 */ /* 0x000168000c101b00 */
[----:B------:R0:W5:Y:S04]  /*11440*/  @!P1 LD.E.64 R20, desc[UR54][R52.64] ;  /* 0x0000003634149980 */ /* 0x000168000c101b00 */
[----:B------:R0:W5:Y:S04]  /*11450*/  @!P0 LD.E.64 R36, desc[UR54][R6.64] ;  /* 0x0000003606248980 */ /* 0x000168000c101b00 */
[----:B------:R0:W5:Y:S04]  /*11460*/  @!P0 LD.E.64 R38, desc[UR54][R40.64] ;  /* 0x0000003628268980 */ /* 0x000168000c101b00 */
[----:B------:R0:W5:Y:S04]  /*11470*/  @!P4 LD.E.64 R8, desc[UR54][R54.64] ;  /* 0x000000363608c980 */ /* 0x000168000c101b00 */
[----:B------:R0:W5:Y:S02]  /*11480*/  @!P4 LD.E.64 R12, desc[UR54][R14.64] ;  /* 0x000000360e0cc980 */ /* 0x000164000c101b00 */
.L_x_5404:
[----:B------:R-:W-:Y:S05]  /*11490*/  BSYNC B1 ;  /* 0x0000000000017941 */ /* 0x000fea0003800000 */
.L_x_5403:
        /* <DEDUP_REMOVED lines=8> */
[----:B------:R-:W2:Y:S02]  /*11520*/  SYNCS.PHASECHK.TRANS64.TRYWAIT P0, [R16+URZ+0x33400], R5 ;  /* 0x03340005100075a7 */ /* 0x000ea4000800017f */
[----:B--2---:R-:W-:Y:S05]  /*11530*/  @!P0 BRA `(.L_x_5406) ;  /* 0x000001f400d88947 */ /* 0x004fea0003800000 */
.L_x_5638:
[----:B------:R-:W-:Y:S05]  /*11540*/  BSYNC B1 ;  /* 0x0000000000017941 */ /* 0x000fea0003800000 */
.L_x_5405:
[----:B------:R-:W-:Y:S05]  /*11550*/  @P1 BRA `(.L_x_5407) ;  /* 0x00000064005c1947 */ /* 0x000fea0003800000 */
[----:B-1----:R-:W4:Y:S01]  /*11560*/  LDL R0, [R1+0x10] ;  /* 0x0000100001007983 */ /* 0x002f220000100800 */
[----:B--2---:R-:W1:Y:S03]  /*11570*/  LDC R5, c[0x0][0x3f4] ;  /* 0x0000fd00ff057b82 */ /* 0x004e660000000800 */
[----:B---3--:R-:W2:Y:S01]  /*11580*/  LDL R4, [R1+0x18] ;  /* 0x0000180001047983 */ /* 0x008ea20000100800 */
[----:B------:R-:W-:Y:S01]  /*11590*/  BSSY B1, `(.L_x_5408) ;  /* 0x0000081000017945 */ /* 0x000fe20003800000 */
[-C--:B-1----:R-:W-:Y:S02]  /*115a0*/  ISETP.GE.AND P6, PT, R22, R5.reuse, PT ;  /* 0x000000051600720c */ /* 0x082fe40003fc6270 */
[-C--:B------:R-:W-:Y:S02]  /*115b0*/  ISETP.GE.AND P0, PT, R224, R5.reuse, PT ;  /* 0x00000005e000720c */ /* 0x080fe40003f06270 */
[----:B------:R-:W-:-:S02]  /*115c0*/  ISETP.GE.AND P1, PT, R226, R5, PT ;  /* 0x00000005e200720c */ /* 0x000fc40003f26270 */
[-C--:B------:R-:W-:Y:S02]  /*115d0*/  ISETP.GE.AND P2, PT, R227, R5.reuse, PT ;  /* 0x00000005e300720c */ /* 0x080fe40003f46270 */
[-C--:B------:R-:W-:Y:S02]  /*115e0*/  ISETP.GE.AND P3, PT, R225, R5.reuse, PT ;  /* 0x00000005e100720c */ /* 0x080fe40003f66270 */
[----:B------:R-:W-:Y:S02]  /*115f0*/  ISETP.GE.AND P4, PT, R228, R5, PT ;  /* 0x00000005e400720c */ /* 0x000fe40003f86270 */
[----:B----4-:R-:W-:Y:S02]  /*11600*/  IADD3 R3, R16, R0, RZ ;  /* 0x0000000010037210 */ /* 0x010fe40007ffe0ff */
[----:B--2---:R-:W-:-:S03]  /*11610*/  LOP3.LUT P5, RZ, R4, 0x2, RZ, 0xc0, !PT ;  /* 0x0000000204ff7812 */ /* 0x004fc600078ac0ff */
[----:B------:R-:W-:Y:S01]  /*11620*/  VIADD R0, R3, 0x20 ;  /* 0x0000002003007836 */ /* 0x000fe20000000000 */
[----:B------:R-:W-:Y:S09]  /*11630*/  @P6 BRA `(.L_x_5409) ;  /* 0x0000000400d86947 */ /* 0x000ff20003800000 */
[----:B0-----:R-:W0:Y:S01]  /*11640*/  LDS.128 R4, [R3+0x1e200] ;  /* 0x01e2000003047984 */ /* 0x001e220000000c00 */
        /* <DEDUP_REMOVED lines=15> */
[----:B------:R-:W-:-:S02]  /*11740*/  LOP3.LUT R14, R36, 0xff, RZ, 0xc0, !PT ;  /* 0x000000ff240e7812 */ /* 0x000fc400078ec0ff */
        /* <DEDUP_REMOVED lines=101> */
.L_x_5409:
[----:B------:R-:W-:Y:S05]  /*11da0*/  BSYNC B1 ;  /* 0x0000000000017941 */ /* 0x000fea0003800000 */
.L_x_5408:
[----:B------:R-:W-:Y:S01]  /*11db0*/  BSSY B1, `(.L_x_5410) ;  /* 0x000007d000017945 */ /* 0x000fe20003800000 */
[----:B------:R-:W-:-:S03]  /*11dc0*/  @P5 VIADD R0, R3, 0xffffffe0 ;  /* 0xffffffe003005836 */ /* 0x000fc60000000000 */
[----:B------:R-:W-:Y:S05]  /*11dd0*/  @P0 BRA `(.L_x_5411) ;  /* 0x0000000400e80947 */ /* 0x000fea0003800000 */
[----:B01----:R-:W0:Y:S01]  /*11de0*/  LDS.128 R4, [R0+0x1e200] ;  /* 0x01e2000000047984 */ /* 0x003e220000000c00 */
[----:B-----5:R-:W-:Y:S02]  /*11df0*/  SHF.R.U32.HI R36, RZ, 0x8, R33 ;  /* 0x00000008ff247819 */ /* 0x020fe40000011621 */
[----:B------:R-:W-:Y:S02]  /*11e00*/  SHF.R.U32.HI R40, RZ, 0x8, R35 ;  /* 0x00000008ff287819 */ /* 0x000fe40000011623 */
[----:B------:R-:W-:Y:S02]  /*11e10*/  LOP3.LUT R37, R33, 0xff, RZ, 0xc0, !PT ;  /* 0x000000ff21257812 */ /* 0x000fe400078ec0ff */
[----:B------:R-:W-:Y:S02]  /*11e20*/  LOP3.LUT R41, R35, 0xff, RZ, 0xc0, !PT ;  /* 0x000000ff23297812 */ /* 0x000fe400078ec0ff */
[----:B------:R-:W-:Y:S02]  /*11e30*/  LOP3.LUT R36, R36, 0xff, RZ, 0xc0, !PT ;  /* 0x000000ff24247812 */ /* 0x000fe400078ec0ff */
[----:B------:R-:W-:-:S02]  /*11e40*/  LOP3.LUT R40, R40, 0xff, RZ, 0xc0, !PT ;  /* 0x000000ff28287812 */ /* 0x000fc400078ec0ff */
[----:B------:R-:W-:Y:S02]  /*11e50*/  SHF.R.U32.HI R14, RZ, 0x8, R32 ;  /* 0x00000008ff0e7819 */ /* 0x000fe40000011620 */
        /* <DEDUP_REMOVED lines=114> */
.L_x_5411:
[----:B------:R-:W-:Y:S05]  /*12580*/  BSYNC B1 ;  /* 0x0000000000017941 */ /* 0x000fea0003800000 */
.L_x_5410:
[----:B------:R-:W-:Y:S04]  /*12590*/  BSSY B1, `(.L_x_5412) ;  /* 0x0000078000017945 */ /* 0x000fe80003800000 */
[----:B------:R-:W-:Y:S05]  /*125a0*/  @P1 BRA `(.L_x_5413) ;  /* 0x0000000400d81947 */ /* 0x000fea0003800000 */
[----:B012---:R-:W0:Y:S01]  /*125b0*/  LDS.128 R4, [R3+0x20200] ;  /* 0x0202000003047984 */ /* 0x007e220000000c00 */
        /* <DEDUP_REMOVED lines=13> */
[----:B------:R-:W-:-:S02]  /*12690*/  PRMT R34, R37, 0x7604, R34 ;  /* 0x0000760425227816 */ /* 0x000fc40000000022 */
[----:B------:R-:W-:Y:S02]  /*126a0*/  SHF.L.U32 R37, R36, 0x10, RZ ;  /* 0x0000001024257819 */ /* 0x000fe400000006ff */
[----:B------:R-:W-:Y:S02]  /*126b0*/  LOP3.LUT R14, R28, 0xff, RZ, 0xc0, !PT ;  /* 0x000000ff1c0e7812 */ /* 0x000fe400078ec0ff */
        /* <DEDUP_REMOVED lines=101> */
.L_x_5413:
[----:B------:R-:W-:Y:S05]  /*12d10*/  BSYNC B1 ;  /* 0x0000000000017941 */ /* 0x000fea0003800000 */
.L_x_5412:
        /* <DEDUP_REMOVED lines=124> */
.L_x_5415:
[----:B------:R-:W-:Y:S05]  /*134e0*/  BSYNC B1 ;  /* 0x0000000000017941 */ /* 0x000fea0003800000 */
.L_x_5414:
[----:B------:R-:W-:Y:S04]  /*134f0*/  BSSY B1, `(.L_x_5416) ;  /* 0x0000078000017945 */ /* 0x000fe80003800000 */
[----:B------:R-:W-:Y:S05]  /*13500*/  @P3 BRA `(.L_x_5417) ;  /* 0x0000000400d83947 */ /* 0x000fea0003800000 */
[----:B01234-:R-:W0:Y:S01]  /*13510*/  LDS.128 R4, [R3+0x22200] ;  /* 0x0222000003047984 */ /* 0x01fe220000000c00 */
        /* <DEDUP_REMOVED lines=117> */
.L_x_5417:
[----:B------:R-:W-:Y:S05]  /*13c70*/  BSYNC B1 ;  /* 0x0000000000017941 */ /* 0x000fea0003800000 */
.L_x_5416:
[----:B------:R-:W-:Y:S05]  /*13c80*/  @P4 BRA `(.L_x_5407) ;  /* 0x0000003c00904947 */ /* 0x000fea0003800000 */
[----:B01234-:R-:W0:Y:S01]  /*13c90*/  LDS.128 R4, [R0+0x22200] ;  /* 0x0222000000047984 */ /* 0x01fe220000000c00 */
        /* <DEDUP_REMOVED lines=47> */
[----:B------:R-:W-:Y:S02]  /*13f90*/  HADD2.F32 R5, -RZ, R6.H1_H1 ;  /* 0x30000006ff057230 */ /* 0x000fe40000004100 */
[C---:B------:R-:W-:Y:S01]  /*13fa0*/  FFMA.FTZ R28, R9.reuse, R13, -R26 ;  /* 0x0000000d091c7223 */ /* 0x040fe2000001081a */
[----:B------:R-:W-:Y:S02]  /*13fb0*/  HADD2.F32 R12, -RZ, R12.H0_H0 ;  /* 0x2000000cff0c7230 */ /* 0x000fe40000004100 */
[----:B------:R-:W-:Y:S01]  /*13fc0*/  FFMA.FTZ R29, R9, R24, R27 ;  /* 0x00000018091d7223 */ /* 0x000fe2000001001b */
[----:B------:R-:W-:Y:S01]  /*13fd0*/  HADD2.F32 R6, -RZ, R6.H0_H0 ;  /* 0x20000006ff067230 */ /* 0x000fe20000004100 */
[----:B------:R-:W-:Y:S01]  /*13fe0*/  F2FP.F16.E4M3.UNPACK_B R25, R25.H1 ;  /* 0x00000019ff19723e */ /* 0x000fe200030006ff */
[C---:B------:R-:W-:Y:S01]  /*13ff0*/  FMUL.FTZ R9, R5.reuse, R20 ;  /* 0x0000001405097220 */ /* 0x040fe20000410000 */
[----:B------:R-:W-:Y:S01]  /*14000*/  F2FP.F16.E4M3.UNPACK_B R15, R15.H1 ;  /* 0x0000000fff0f723e */ /* 0x000fe200030006ff */
[----:B------:R-:W-:Y:S01]  /*14010*/  FMUL.FTZ R27, R5, R12 ;  /* 0x0000000c051b7220 */ /* 0x000fe20000410000 */
[----:B------:R-:W-:-:S02]  /*14020*/  HADD2.F32 R5, -RZ, R10.H1_H1 ;  /* 0x3000000aff057230 */ /* 0x000fc40000004100 */
        /* <DEDUP_REMOVED lines=65> */
.L_x_5401:
[----:B------:R-:W0:Y:S01]  /*14440*/  LDC R10, c[0x0][0x448] ;  /* 0x00011200ff0a7b82 */ /* 0x000e220000000800 */
[----:B------:R-:W-:Y:S01]  /*14450*/  IMAD.MOV.U32 R9, RZ, RZ, R28 ;  /* 0x000000ffff097224 */ /* 0x000fe200078e001c */
        /* <DEDUP_REMOVED lines=30> */
.L_x_5644:
        /* <DEDUP_REMOVED lines=16> */
[----:B------:R-:W3:Y:S04]  /*14740*/  LDL R41, [R1+0x54] ;  /* 0x0000540001297983 */ /* 0x000ee80000100800 */
[----:B------:R-:W3:Y:S01]  /*14750*/  LDL R40, [R1+0x5c] ;  /* 0x00005c0001287983 */ /* 0x000ee20000100800 */
[C---:B------:R-:W-:Y:S01]  /*14760*/  VIADD R4, R18.reuse, 0x20 ;  /* 0x0000002012047836 */ /* 0x040fe20000000000 */
[----:B------:R-:W-:Y:S01]  /*14770*/  ULDC UR4, c[0x0][0x3f4] ;  /* 0x0000fd0000047ab9 */ /* 0x000fe20000000800 */
[C---:B------:R-:W-:Y:S01]  /*14780*/  VIADD R5, R18.reuse, 0x40 ;  /* 0x0000004012057836 */ /* 0x040fe20000000000 */
[----:B------:R-:W-:Y:S02]  /*14790*/  ISETP.GE.AND P2, PT, R18, UR4, PT ;  /* 0x0000000412007c0c */ /* 0x000fe4000bf46270 */
[----:B------:R-:W-:-:S02]  /*147a0*/  CS2R R24, SRZ ;  /* 0x0000000000187805 */ /* 0x000fc4000001ff00 */
[----:B------:R-:W-:Y:S02]  /*147b0*/  ISETP.GE.AND P1, PT, R4, UR4, PT ;  /* 0x0000000404007c0c */ /* 0x000fe4000bf26270 */
[----:B------:R-:W-:Y:S02]  /*147c0*/  CS2R R26, SRZ ;  /* 0x00000000001a7805 */ /* 0x000fe4000001ff00 */
[----:B------:R-:W-:Y:S02]  /*147d0*/  ISETP.GE.AND P0, PT, R5, UR4, PT ;  /* 0x0000000405007c0c */ /* 0x000fe4000bf06270 */
[----:B------:R-:W-:Y:S02]  /*147e0*/  CS2R R6, SRZ ;  /* 0x0000000000067805 */ /* 0x000fe4000001ff00 */
[----:B------:R-:W-:Y:S02]  /*147f0*/  CS2R R28, SRZ ;  /* 0x00000000001c7805 */ /* 0x000fe4000001ff00 */
[----:B------:R-:W-:-:S02]  /*14800*/  CS2R R30, SRZ ;  /* 0x00000000001e7805 */ /* 0x000fc4000001ff00 */
[----:B------:R-:W-:Y:S02]  /*14810*/  @!P2 SHF.R.S32.HI R5, RZ, 0x1f, R18 ;  /* 0x0000001fff05a819 */ /* 0x000fe40000011412 */
[C---:B----4-:R-:W-:Y:S02]  /*14820*/  @!P2 IADD3 R38, P4, R18.reuse, R21, RZ ;  /* 0x000000151226a210 */ /* 0x050fe40007f9e0ff */
[----:B--2---:R-:W-:-:S03]  /*14830*/  @!P2 IADD3 R36, P3, R18, R3, RZ ;  /* 0x000000031224a210 */ /* 0x004fc60007f7e0ff */
[----:B---3--:R-:W-:Y:S01]  /*14840*/  @!P2 IMAD.X R39, R20, 0x1, R5, P4 ;  /* 0x000000011427a824 */ /* 0x008fe200020e0605 */
[----:B-1----:R-:W-:Y:S02]  /*14850*/  @!P2 IADD3.X R37, R0, R5, RZ, P3, !PT ;  /* 0x000000050025a210 */ /* 0x002fe40001ffe4ff */
        /* <DEDUP_REMOVED lines=12> */
[-C--:B------:R-:W-:Y:S01]  /*14920*/  @!P0 IADD3 R46, P3, R3, R48.reuse, RZ ;  /* 0x00000030032e8210 */ /* 0x080fe20007f7e0ff */
[--C-:B------:R-:W-:Y:S01]  /*14930*/  @!P1 IMAD.X R41, R0, 0x1, R5.reuse, P5 ;  /* 0x0000000100299824 */ /* 0x100fe200028e0605 */
[----:B------:R-:W-:Y:S01]  /*14940*/  @!P0 SHF.R.S32.HI R3, RZ, 0x1f, R48 ;  /* 0x0000001fff038819 */ /* 0x000fe20000011430 */
[----:B------:R-:W-:Y:S01]  /*14950*/  @!P1 IMAD.X R43, R20, 0x1, R5, P4 ;  /* 0x00000001142b9824 */ /* 0x000fe200020e0605 */
[----:B------:R-:W-:-:S02]  /*14960*/  @!P0 IADD3 R48, P5, R21, R48, RZ ;  /* 0x0000003015308210 */ /* 0x000fc40007fbe0ff */
[----:B------:R-:W-:Y:S01]  /*14970*/  CS2R R4, SRZ ;  /* 0x0000000000047805 */ /* 0x000fe2000001ff00 */
[----:B------:R0:W5:Y:S01]  /*14980*/  @!P1 LD.E.128 R28, desc[UR54][R40.64] ;  /* 0x00000036281c9980 */ /* 0x000162000c101d00 */
[--C-:B------:R-:W-:Y:S02]  /*14990*/  @!P0 IMAD.X R47, R0, 0x1, R3.reuse, P3 ;  /* 0x00000001002f8824 */ /* 0x100fe400018e0603 */
[----:B------:R-:W-:Y:S01]  /*149a0*/  @!P0 IMAD.X R49, R20, 0x1, R3, P5 ;  /* 0x0000000114318824 */ /* 0x000fe200028e0603 */
[----:B------:R0:W5:Y:S04]  /*149b0*/  @!P1 LD.E.128 R8, desc[UR54][R42.64] ;  /* 0x000000362a089980 */ /* 0x000168000c101d00 */
[----:B------:R0:W5:Y:S04]  /*149c0*/  @!P2 LD.E.128 R4, desc[UR54][R38.64] ;  /* 0x000000362604a980 */ /* 0x000168000c101d00 */
[----:B------:R0:W5:Y:S04]  /*149d0*/  @!P0 LD.E.128 R32, desc[UR54][R46.64] ;  /* 0x000000362e208980 */ /* 0x000168000c101d00 */
[----:B------:R0:W5:Y:S02]  /*149e0*/  @!P0 LD.E.128 R12, desc[UR54][R48.64] ;  /* 0x00000036300c8980 */ /* 0x000164000c101d00 */
.L_x_5420:
[----:B------:R-:W-:Y:S05]  /*149f0*/  BSYNC B1 ;  /* 0x0000000000017941 */ /* 0x000fea0003800000 */
.L_x_5419:
[----:B------:R-:W-:Y:S01]  /*14a00*/  ULEA.HI UR4, UR43, UR43, URZ, 0x1 ;  /* 0x0000002b2b047291 */ /* 0x000fe2000f8f083f */
[----:B--2---:R-:W-:Y:S01]  /*14a10*/  VIADDMNMX R3, R45, -R235, 0x80, PT ;  /* 0x000000802d037446 */ /* 0x004fe200038009eb */
[----:B------:R-:W-:Y:S02]  /*14a20*/  BSSY B1, `(.L_x_5421) ;  /* 0x0000008000017945 */ /* 0x000fe40003800000 */
[----:B------:R-:W-:Y:S01]  /*14a30*/  ULOP3.LUT UR4, UR4, 0xfffffffe, URZ, 0xc0, !UPT ;  /* 0xfffffffe04047892 */ /* 0x000fe2000f8ec03f */
[----:B------:R-:W-:-:S03]  /*14a40*/  ISETP.GE.AND P1, PT, R220, R3, PT ;  /* 0x00000003dc00720c */ /* 0x000fc60003f26270 */
[----:B------:R-:W-:-:S06]  /*14a50*/  UIADD3 UR4, UR43, -UR4, URZ ;  /* 0x800000042b047290 */ /* 0x000fcc000fffe03f */
[----:B----4-:R-:W-:-:S04]  /*14a60*/  MOV R21, UR4 ;  /* 0x0000000400157c02 */ /* 0x010fc80008000f00 */
[----:B------:R-:W-:-:S04]  /*14a70*/  SHF.L.U32 R21, R21, 0x1f, RZ ;  /* 0x0000001f15157819 */ /* 0x000fc800000006ff */
[----:B------:R-:W2:Y:S02]  /*14a80*/  SYNCS.PHASECHK.TRANS64.TRYWAIT P0, [R16+URZ+0x33400], R21 ;  /* 0x03340015100075a7 */ /* 0x000ea4000800017f */
[----:B--2---:R-:W-:Y:S05]  /*14a90*/  @!P0 BRA `(.L_x_5422) ;  /* 0x000001c400048947 */ /* 0x004fea0003800000 */
.L_x_5645:
[----:B------:R-:W-:Y:S05]  /*14aa0*/  BSYNC B1 ;  /* 0x0000000000017941 */ /* 0x000fea0003800000 */
.L_x_5421:
        /* <DEDUP_REMOVED lines=10> */
[----:B0-----:R-:W0:Y:S01]  /*14b50*/  S2R R36, SR_TID.X ;  /* 0x0000000000247919 */ /* 0x001e220000002100 */
[----:B-----5:R-:W-:Y:S02]  /*14b60*/  SHF.R.U32.HI R0, RZ, 0x8, R24 ;  /* 0x00000008ff007819 */ /* 0x020fe40000011618 */
[----:B------:R-:W-:Y:S02]  /*14b70*/  LOP3.LUT R20, R24, 0xff, RZ, 0xc0, !PT ;  /* 0x000000ff18147812 */ /* 0x000fe400078ec0ff */
[----:B--2---:R-:W-:-:S04]  /*14b80*/  LOP3.LUT R21, R0, 0xff, RZ, 0xc0, !PT ;  /* 0x000000ff00157812 */ /* 0x004fc800078ec0ff */
        /* <DEDUP_REMOVED lines=54> */
[----:B------:R-:W-:Y:S02]  /*14ef0*/  LOP3.LUT R45, R45, 0xff0000, R24, 0xf8, !PT ;  /* 0x00ff00002d2d7812 */ /* 0x000fe400078ef818 */
[----:B------:R-:W-:-:S02]  /*14f00*/  LOP3.LUT R47, R47, 0xff0000, R26, 0xf8, !PT ;  /* 0x00ff00002f2f7812 */ /* 0x000fc400078ef81a */
[----:B------:R-:W-:Y:S02]  /*14f10*/  LOP3.LUT R55, R55, 0xff000000, R5, 0xf8, !PT ;  /* 0xff00000037377812 */ /* 0x000fe400078ef805 */
[----:B------:R-:W-:Y:S02]  /*14f20*/  LOP3.LUT R50, R21, 0xff000000, R25, 0xf8, !PT ;  /* 0xff00000015327812 */ /* 0x000fe400078ef819 */
[----:B------:R-:W-:Y:S01]  /*14f30*/  LOP3.LUT R21, R53, 0xff0000, R4, 0xf8, !PT ;  /* 0x00ff000035157812 */ /* 0x000fe200078ef804 */
[----:B------:R-:W-:Y:S01]  /*14f40*/  IMAD.U32 R59, R59, 0x10000, RZ ;  /* 0x000100003b3b7824 */ /* 0x000fe200078e00ff */
[----:B------:R-:W-:Y:S02]  /*14f50*/  LOP3.LUT R49, R45, 0xff000000, R24, 0xf8, !PT ;  /* 0xff0000002d317812 */ /* 0x000fe400078ef818 */
[----:B------:R-:W-:Y:S02]  /*14f60*/  LOP3.LUT R53, R51, 0xff000000, R27, 0xf8, !PT ;  /* 0xff00000033357812 */ /* 0x000fe400078ef81b */
[----:B------:R-:W-:-:S02]  /*14f70*/  LOP3.LUT R20, R47, 0xff000000, R26, 0xf8, !PT ;  /* 0xff0000002f147812 */ /* 0x000fc400078ef81a */
[----:B------:R-:W-:Y:S02]  /*14f80*/  F2FP.F16.E4M3.UNPACK_B R27, R55 ;  /* 0x00000037ff1b723e */ /* 0x000fe400020006ff */
[----:B0-----:R-:W-:Y:S02]  /*14f90*/  F2FP.F16.E4M3.UNPACK_B R24, R41 ;  /* 0x00000029ff18723e */ /* 0x001fe400020006ff */
[----:B------:R-:W-:Y:S02]  /*14fa0*/  F2FP.F16.E4M3.UNPACK_B R26, R50 ;  /* 0x00000032ff1a723e */ /* 0x000fe400020006ff */
[----:B------:R-:W-:Y:S01]  /*14fb0*/  LOP3.LUT R54, R21, 0xff000000, R4, 0xf8, !PT ;  /* 0xff00000015367812 */ /* 0x000fe200078ef804 */
[----:B------:R-:W-:Y:S01]  /*14fc0*/  HADD2.F32 R56, -RZ, R27.H0_H0 ;  /* 0x2000001bff387230 */ /* 0x000fe20000004100 */
[----:B------:R-:W-:Y:S01]  /*14fd0*/  LOP3.LUT R59, R52, 0xff0000, R59, 0xf8, !PT ;  /* 0x00ff0000343b7812 */ /* 0x000fe200078ef83b */
[----:B------:R-:W-:Y:S02]  /*14fe0*/  HADD2.F32 R5, -RZ, R24.H0_H0 ;  /* 0x20000018ff057230 */ /* 0x000fe40000004100 */
[----:B------:R-:W-:-:S03]  /*14ff0*/  HADD2.F32 R52, -RZ, R26.H0_H0 ;  /* 0x2000001aff347230 */ /* 0x000fc60000004100 */
[C---:B------:R-:W-:Y:S02]  /*15000*/  FMUL.FTZ R58, R5.reuse, R56 ;  /* 0x00000038053a7220 */ /* 0x040fe40000410000 */
[----:B------:R-:W-:Y:S01]  /*15010*/  FMUL.FTZ R51, R5, R52 ;  /* 0x0000003405337220 */ /* 0x000fe20000410000 */
[--C-:B------:R-:W-:Y:S02]  /*15020*/  LOP3.LUT R57, R57, 0xff0000, R6.reuse, 0xf8, !PT ;  /* 0x00ff000039397812 */ /* 0x100fe400078ef806 */
[----:B------:R-:W-:Y:S02]  /*15030*/  F2FP.F16.E4M3.UNPACK_B R46, R41.H1 ;  /* 0x00000029ff2e723e */ /* 0x000fe400030006ff */
[----:B------:R-:W-:Y:S02]  /*15040*/  F2FP.F16.E4M3.UNPACK_B R55, R55.H1 ;  /* 0x00000037ff37723e */ /* 0x000fe400030006ff */
[----:B------:R-:W-:Y:S01]  /*15050*/  F2FP.F16.E4M3.UNPACK_B R50, R50.H1 ;  /* 0x00000032ff32723e */ /* 0x000fe200030006ff */
[----:B------:R-:W-:Y:S01]  /*15060*/  HADD2.F32 R24, -RZ, R24.H1_H1 ;  /* 0x30000018ff187230 */ /* 0x000fe20000004100 */
[----:B------:R-:W-:Y:S01]  /*15070*/  LOP3.LUT R6, R57, 0xff000000, R6, 0xf8, !PT ;  /* 0xff00000039067812 */ /* 0x000fe200078ef806 */
[--C-:B------:R-:W-:Y:S01]  /*15080*/  HADD2.F32 R57, -RZ, R55.reuse.H0_H0 ;  /* 0x20000037ff397230 */ /* 0x100fe20000004100 */
[----:B------:R-:W-:Y:S01]  /*15090*/  LOP3.LUT R59, R59, 0xff000000, R7, 0xf8, !PT ;  /* 0xff0000003b3b7812 */ /* 0x000fe200078ef807 */
[----:B------:R-:W-:Y:S01]  /*150a0*/  HADD2.F32 R55, -RZ, R55.H1_H1 ;  /* 0x30000037ff377230 */ /* 0x000fe20000004100 */
[----:B------:R-:W-:-:S02]  /*150b0*/  F2FP.F16.E4M3.UNPACK_B R47, R43 ;  /* 0x0000002bff2f723e */ /* 0x000fc400020006ff */
[----:B------:R-:W-:Y:S02]  /*150c0*/  F2FP.F16.E4M3.UNPACK_B R48, R43.H1 ;  /* 0x0000002bff30723e */ /* 0x000fe400030006ff */
[-C--:B------:R-:W-:Y:S02]  /*150d0*/  F2FP.F16.E4M3.UNPACK_B R41, R40.reuse ;  /* 0x00000028ff29723e */ /* 0x080fe400020006ff */
[----:B------:R-:W-:Y:S01]  /*150e0*/  F2FP.F16.E4M3.UNPACK_B R40, R40.H1 ;  /* 0x00000028ff28723e */ /* 0x000fe200030006ff */
[----:B---3--:R-:W0:Y:S02]  /*150f0*/  LDS.128 R36, [R65+0x1e200] ;  /* 0x01e2000041247984 */ /* 0x008e240000000c00 */
[----:B0-----:R-:W-:-:S05]  /*15100*/  F2FP.F16.E4M3.UNPACK_B R21, R37 ;  /* 0x00000025ff15723e */ /* 0x001fca00020006ff */
[----:B------:R-:W-:-:S05]  /*15110*/  HADD2.F32 R25, -RZ, R21.H0_H0 ;  /* 0x20000015ff197230 */ /* 0x000fca0000004100 */
[C---:B------:R-:W-:Y:S01]  /*15120*/  FFMA.FTZ R5, R25.reuse, R52, -R58 ;  /* 0x0000003419057223 */ /* 0x040fe2000001083a */
[----:B------:R-:W-:Y:S01]  /*15130*/  FFMA.FTZ R25, R25, R56, R51 ;  /* 0x0000003819197223 */ /* 0x000fe20000010033 */
[----:B------:R-:W-:Y:S02]  /*15140*/  HADD2.F32 R51, -RZ, R26.H1_H1 ;  /* 0x3000001aff337230 */ /* 0x000fe40000004100 */
[----:B------:R-:W-:Y:S01]  /*15150*/  HADD2.F32 R56, -RZ, R27.H1_H1 ;  /* 0x3000001bff387230 */ /* 0x000fe20000004100 */
[----:B------:R-:W-:Y:S01]  /*15160*/  F2FP.F16.E4M3.UNPACK_B R37, R37.H1 ;  /* 0x00000025ff25723e */ /* 0x000fe200030006ff */
[----:B------:R-:W-:Y:S02]  /*15170*/  HADD2.F32 R26, -RZ, R46.H0_H0 ;  /* 0x2000002eff1a7230 */ /* 0x000fe40000004100 */
[----:B------:R-:W-:Y:S02]  /*15180*/  HADD2.F32 R52, -RZ, R50.H0_H0 ;  /* 0x20000032ff347230 */ /* 0x000fe40000004100 */
[----:B------:R-:W-:Y:S01]  /*15190*/  FMUL.FTZ R61, R24, R51 ;  /* 0x00000033183d7220 */ /* 0x000fe20000410000 */
[----:B------:R-:W-:-:S02]  /*151a0*/  HADD2.F32 R21, -RZ, R21.H1_H1 ;  /* 0x30000015ff157230 */ /* 0x000fc40000004100 */
[----:B------:R-:W-:Y:S01]  /*151b0*/  FMUL.FTZ R58, R24, R56 ;  /* 0x00000038183a7220 */ /* 0x000fe20000410000 */
[C---:B------:R-:W-:Y:S01]  /*151c0*/  FMUL.FTZ R60, R26.reuse, R57 ;  /* 0x000000391a3c7220 */ /* 0x040fe20000410000 */
[----:B------:R-:W-:Y:S01]  /*151d0*/  FMUL.FTZ R62, R26, R52 ;  /* 0x000000341a3e7220 */ /* 0x000fe20000410000 */
[----:B------:R-:W-:Y:S02]  /*151e0*/  HADD2.F32 R27, -RZ, R37.H0_H0 ;  /* 0x20000025ff1b7230 */ /* 0x000fe40000004100 */
[C---:B------:R-:W-:Y:S01]  /*151f0*/  FFMA.FTZ R26, R21.reuse, R56, R61 ;  /* 0x00000038151a7223 */ /* 0x040fe2000001003d */
[----:B------:R-:W-:Y:S01]  /*15200*/  FFMA.FTZ R24, R21, R51, -R58 ;  /* 0x0000003315187223 */ /* 0x000fe2000001083a */
[----:B------:R-:W-:Y:S01]  /*15210*/  F2FP.F16.E4M3.UNPACK_B R56, R59 ;  /* 0x0000003bff38723e */ /* 0x000fe200020006ff */
[----:B------:R-:W-:Y:S01]  /*15220*/  HADD2.F32 R46, -RZ, R46.H1_H1 ;  /* 0x3000002eff2e7230 */ /* 0x000fe20000004100 */
[----:B------:R-:W-:Y:S01]  /*15230*/  F2FP.F16.E4M3.UNPACK_B R51, R53 ;  /* 0x00000035ff33723e */ /* 0x000fe200020006ff */
[----:B------:R-:W-:-:S02]  /*15240*/  HADD2.F32 R50, -RZ, R50.H1_H1 ;  /* 0x30000032ff327230 */ /* 0x000fc40000004100 */
[C---:B------:R-:W-:Y:S01]  /*15250*/  FFMA.FTZ R60, R27.reuse, R52, -R60 ;  /* 0x000000341b3c7223 */ /* 0x040fe2000001083c */
[----:B------:R-:W-:Y:S01]  /*15260*/  FFMA.FTZ R62, R27, R57, R62 ;  /* 0x000000391b3e7223 */ /* 0x000fe2000001003e */
[----:B------:R-:W-:Y:S01]  /*15270*/  F2FP.F16.E4M3.UNPACK_B R45, R39 ;  /* 0x00000027ff2d723e */ /* 0x000fe200020006ff */
[----:B------:R-:W-:Y:S02]  /*15280*/  HADD2.F32 R58, -RZ, R56.H0_H0 ;  /* 0x20000038ff3a7230 */ /* 0x000fe40000004100 */
[C---:B------:R-:W-:Y:S01]  /*15290*/  FMUL.FTZ R64, R46.reuse, R55 ;  /* 0x000000372e407220 */ /* 0x040fe20000410000 */
[----:B------:R-:W-:Y:S02]  /*152a0*/  HADD2.F32 R27, -RZ, R47.H0_H0 ;  /* 0x2000002fff1b7230 */ /* 0x000fe40000004100 */
[----:B------:R-:W-:Y:S01]  /*152b0*/  FMUL.FTZ R46, R46, R50 ;  /* 0x000000322e2e7220 */ /* 0x000fe20000410000 */
[----:B------:R-:W-:Y:S02]  /*152c0*/  HADD2.F32 R37, -RZ, R37.H1_H1 ;  /* 0x30000025ff257230 */ /* 0x000fe40000004100 */
[----:B------:R-:W-:-:S02]  /*152d0*/  HADD2.F32 R52, -RZ, R51.H0_H0 ;  /* 0x20000033ff347230 */ /* 0x000fc40000004100 */
[----:B------:R-:W-:Y:S01]  /*152e0*/  FMUL.FTZ R66, R27, R58 ;  /* 0x0000003a1b427220 */ /* 0x000fe20000410000 */
[----:B------:R-:W-:Y:S02]  /*152f0*/  HADD2.F32 R21, -RZ, R45.H0_H0 ;  /* 0x2000002dff157230 */ /* 0x000fe40000004100 */
[----:B------:R-:W-:Y:S01]  /*15300*/  FFMA.FTZ R55, R37, R55, R46 ;  /* 0x0000003725377223 */ /* 0x000fe2000001002e */
[----:B------:R-:W-:Y:S01]  /*15310*/  F2FP.F16.E4M3.UNPACK_B R59, R59.H1 ;  /* 0x0000003bff3b723e */ /* 0x000fe200030006ff */
[----:B------:R-:W-:Y:S01]  /*15320*/  FMUL.FTZ R27, R27, R52 ;  /* 0x000000341b1b7220 */ /* 0x000fe20000410000 */
[----:B------:R-:W-:Y:S01]  /*15330*/  HADD2.F32 R56, -RZ, R56.H1_H1 ;  /* 0x30000038ff387230 */ /* 0x000fe20000004100 */
[----:B------:R-:W-:Y:S01]  /*15340*/  F2FP.F16.E4M3.UNPACK_B R53, R53.H1 ;  /* 0x00000035ff35723e */ /* 0x000fe200030006ff */
[----:B------:R-:W-:Y:S02]  /*15350*/  HADD2.F32 R47, -RZ, R47.H1_H1 ;  /* 0x3000002fff2f7230 */ /* 0x000fe40000004100 */
[----:B------:R-:W-:-:S02]  /*15360*/  HADD2.F32 R46, -RZ, R51.H1_H1 ;  /* 0x30000033ff2e7230 */ /* 0x000fc40000004100 */
[----:B------:R-:W-:Y:S01]  /*15370*/  FFMA.FTZ R57, R37, R50, -R64 ;  /* 0x0000003225397223 */ /* 0x000fe20000010840 */
[C---:B------:R-:W-:Y:S01]  /*15380*/  FFMA.FTZ R66, R21.reuse, R52, -R66 ;  /* 0x0000003415427223 */ /* 0x040fe20000010842 */
[----:B------:R-:W-:Y:S01]  /*15390*/  FFMA.FTZ R58, R21, R58, R27 ;  /* 0x0000003a153a7223 */ /* 0x000fe2000001001b */
[----:B------:R-:W-:Y:S01]  /*153a0*/  F2FP.F16.E4M3.UNPACK_B R39, R39.H1 ;  /* 0x00000027ff27723e */ /* 0x000fe200030006ff */
        /* <DEDUP_REMOVED lines=11> */
[----:B------:R-:W-:Y:S02]  /*15460*/  F2FP.F16.E4M3.UNPACK_B R45, R54.H1 ;  /* 0x00000036ff2d723e */ /* 0x000fe400030006ff */
[----:B------:R-:W-:Y:S01]  /*15470*/  F2FP.F16.E4M3.UNPACK_B R37, R49.H1 ;  /* 0x00000031ff25723e */ /* 0x000fe200030006ff */
[C---:B------:R-:W-:Y:S01]  /*15480*/  FFMA.FTZ R68, R21.reuse, R50, -R68 ;  /* 0x0000003215447223 */ /* 0x040fe20000010844 */
[----:B------:R-:W-:Y:S01]  /*15490*/  F2FP.F16.E4M3.UNPACK_B R7, R36 ;  /* 0x00000024ff07723e */ /* 0x000fe200020006ff */
[----:B------:R-:W-:Y:S01]  /*154a0*/  FFMA.FTZ R64, R21, R52, R27 ;  /* 0x0000003415407223 */ /* 0x000fe2000001001b */
[----:B------:R-:W-:Y:S01]  /*154b0*/  HADD2.F32 R53, -RZ, R53.H1_H1 ;  /* 0x30000035ff357230 */ /* 0x000fe20000004100 */
[----:B------:R-:W-:Y:S01]  /*154c0*/  F2FP.F16.E4M3.UNPACK_B R36, R36.H1 ;  /* 0x00000024ff24723e */ /* 0x000fe200030006ff */
[----:B------:R-:W-:-:S02]  /*154d0*/  HADD2.F32 R59, -RZ, R59.H1_H1 ;  /* 0x3000003bff3b7230 */ /* 0x000fc40000004100 */
[----:B------:R-:W-:Y:S02]  /*154e0*/  HADD2.F32 R48, -RZ, R48.H1_H1 ;  /* 0x30000030ff307230 */ /* 0x000fe40000004100 */
[----:B------:R-:W-:Y:S02]  /*154f0*/  HADD2.F32 R50, -RZ, R45.H0_H0 ;  /* 0x2000002dff327230 */ /* 0x000fe40000004100 */
[----:B------:R-:W-:Y:S02]  /*15500*/  HADD2.F32 R27, -RZ, R40.H0_H0 ;  /* 0x20000028ff1b7230 */ /* 0x000fe40000004100 */
[----:B------:R-:W-:Y:S02]  /*15510*/  HADD2.F32 R46, -RZ, R37.H0_H0 ;  /* 0x20000025ff2e7230 */ /* 0x000fe40000004100 */
[C---:B------:R-:W-:Y:S01]  /*15520*/  FMUL.FTZ R52, R48.reuse, R59 ;  /* 0x0000003b30347220 */ /* 0x040fe20000410000 */
[----:B------:R-:W-:Y:S01]  /*15530*/  FMUL.FTZ R56, R48, R53 ;  /* 0x0000003530387220 */ /* 0x000fe20000410000 */
[----:B------:R-:W-:-:S02]  /*15540*/  HADD2.F32 R21, -RZ, R36.H0_H0 ;  /* 0x20000024ff157230 */ /* 0x000fc40000004100 */
[C---:B------:R-:W-:Y:S01]  /*15550*/  FMUL.FTZ R48, R27.reuse, R50 ;  /* 0x000000321b307220 */ /* 0x040fe20000410000 */
[----:B------:R-:W-:Y:S01]  /*15560*/  FMUL.FTZ R27, R27, R46 ;  /* 0x0000002e1b1b7220 */ /* 0x000fe20000410000 */
[----:B------:R-:W-:Y:S01]  /*15570*/  HADD2.F32 R45, -RZ, R45.H1_H1 ;  /* 0x3000002dff2d7230 */ /* 0x000fe20000004100 */
[----:B------:R-:W-:Y:S01]  /*15580*/  F2FP.F16.E4M3.UNPACK_B R54, R54 ;  /* 0x00000036ff36723e */ /* 0x000fe200020006ff */
[----:B------:R-:W-:Y:S02]  /*15590*/  HADD2.F32 R40, -RZ, R40.H1_H1 ;  /* 0x30000028ff287230 */ /* 0x000fe40000004100 */
[----:B------:R-:W-:Y:S02]  /*155a0*/  HADD2.F32 R37, -RZ, R37.H1_H1 ;  /* 0x30000025ff257230 */ /* 0x000fe40000004100 */
[C---:B------:R-:W-:Y:S01]  /*155b0*/  FFMA.FTZ R47, R21.reuse, R46, -R48 ;  /* 0x0000002e152f7223 */ /* 0x040fe20000010830 */
[----:B------:R-:W-:Y:S02]  /*155c0*/  HADD2.F32 R39, -RZ, R39.H1_H1 ;  /* 0x30000027ff277230 */ /* 0x000fe40000004100 */
        /* <DEDUP_REMOVED lines=9> */
[C---:B------:R-:W-:Y:S01]  /*15660*/  FFMA.FTZ R52, R36.reuse, R37, -R21 ;  /* 0x0000002524347223 */ /* 0x040fe20000010815 */
[----:B------:R-:W-:Y:S01]  /*15670*/  FFMA.FTZ R56, R36, R45, R46 ;  /* 0x0000002d24387223 */ /* 0x000fe2000001002e */
[----:B------:R-:W-:Y:S02]  /*15680*/  HADD2.F32 R36, -RZ, R49.H0_H0 ;  /* 0x20000031ff247230 */ /* 0x000fe40000004100 */
[----:B------:R-:W-:Y:S01]  /*15690*/  FMUL.FTZ R46, R27, R40 ;  /* 0x000000281b2e7220 */ /* 0x000fe20000410000 */
[----:B------:R-:W-:Y:S02]  /*156a0*/  HADD2.F32 R21, -RZ, R7.H0_H0 ;  /* 0x20000007ff157230 */ /* 0x000fe40000004100 */
[----:B------:R-:W-:-:S02]  /*156b0*/  HADD2.F32 R54, -RZ, R54.H1_H1 ;  /* 0x30000036ff367230 */ /* 0x000fc40000004100 */
[----:B------:R-:W-:Y:S02]  /*156c0*/  HADD2.F32 R41, -RZ, R41.H1_H1 ;  /* 0x30000029ff297230 */ /* 0x000fe40000004100 */
[-C--:B------:R-:W-:Y:S01]  /*156d0*/  FMUL.FTZ R48, R27, R36.reuse ;  /* 0x000000241b307220 */ /* 0x080fe20000410000 */
[----:B------:R-:W-:Y:S01]  /*156e0*/  FFMA.FTZ R46, R21, R36, -R46 ;  /* 0x00000024152e7223 */ /* 0x000fe2000001082e */
[-C--:B------:R-:W-:Y:S01]  /*156f0*/  F2FP.F16.E4M3.UNPACK_B R43, R42.reuse ;  /* 0x0000002aff2b723e */ /* 0x080fe200020006ff */
[----:B------:R-:W-:Y:S01]  /*15700*/  HADD2.F32 R36, -RZ, R49.H1_H1 ;  /* 0x30000031ff247230 */ /* 0x000fe20000004100 */
[----:B------:R-:W-:Y:S01]  /*15710*/  F2FP.F16.E4M3.UNPACK_B R42, R42.H1 ;  /* 0x0000002aff2a723e */ /* 0x000fe200030006ff */
[----:B------:R-:W-:Y:S01]  /*15720*/  HADD2.F32 R7, -RZ, R7.H1_H1 ;  /* 0x30000007ff077230 */ /* 0x000fe20000004100 */
[----:B------:R-:W-:Y:S01]  /*15730*/  F2FP.F16.E4M3.UNPACK_B R37, R6.H1 ;  /* 0x00000006ff25723e */ /* 0x000fe200030006ff */
[----:B------:R-:W-:Y:S01]  /*15740*/  FMUL.FTZ R50, R41, R54 ;  /* 0x0000003629327220 */ /* 0x000fe20000410000 */
[----:B------:R-:W-:Y:S01]  /*15750*/  F2FP.F16.E4M3.UNPACK_B R27, R20.H1 ;  /* 0x00000014ff1b723e */ /* 0x000fe200030006ff */
[----:B------:R-:W-:Y:S01]  /*15760*/  FFMA.FTZ R48, R21, R40, R48 ;  /* 0x0000002815307223 */ /* 0x000fe20000010030 */
[----:B------:R-:W-:Y:S01]  /*15770*/  F2FP.F16.E4M3.UNPACK_B R4, R38 ;  /* 0x00000026ff04723e */ /* 0x000fe200020006ff */
[----:B------:R-:W-:Y:S01]  /*15780*/  FMUL.FTZ R41, R41, R36 ;  /* 0x0000002429297220 */ /* 0x000fe20000410000 */
[----:B------:R-:W-:Y:S01]  /*15790*/  F2FP.F16.E4M3.UNPACK_B R38, R38.H1 ;  /* 0x00000026ff26723e */ /* 0x000fe200030006ff */
[----:B------:R-:W-:Y:S01]  /*157a0*/  FFMA.FTZ R39, R7, R36, -R50 ;  /* 0x0000002407277223 */ /* 0x000fe20000010832 */
[----:B------:R-:W-:-:S02]  /*157b0*/  HADD2.F32 R40, -RZ, R37.H0_H0 ;  /* 0x20000025ff287230 */ /* 0x000fc40000004100 */
[--C-:B------:R-:W-:Y:S02]  /*157c0*/  HADD2.F32 R21, -RZ, R42.reuse.H0_H0 ;  /* 0x2000002aff157230 */ /* 0x100fe40000004100 */
[----:B------:R-:W-:Y:S02]  /*157d0*/  HADD2.F32 R36, -RZ, R27.H0_H0 ;  /* 0x2000001bff247230 */ /* 0x000fe40000004100 */
[----:B------:R-:W-:Y:S02]  /*157e0*/  HADD2.F32 R37, -RZ, R37.H1_H1 ;  /* 0x30000025ff257230 */ /* 0x000fe40000004100 */
[----:B------:R-:W-:Y:S02]  /*157f0*/  HADD2.F32 R42, -RZ, R42.H1_H1 ;  /* 0x3000002aff2a7230 */ /* 0x000fe40000004100 */
[----:B------:R-:W-:Y:S01]  /*15800*/  FFMA.FTZ R41, R7, R54, R41 ;  /* 0x0000003607297223 */ /* 0x000fe20000010029 */
[----:B------:R-:W-:Y:S02]  /*15810*/  HADD2.F32 R7, -RZ, R38.H0_H0 ;  /* 0x20000026ff077230 */ /* 0x000fe40000004100 */
[----:B------:R-:W-:Y:S01]  /*15820*/  FMUL.FTZ R50, R21, R40 ;  /* 0x0000002815327220 */ /* 0x000fe20000410000 */
[----:B------:R-:W-:-:S02]  /*15830*/  HADD2.F32 R27, -RZ, R27.H1_H1 ;  /* 0x3000001bff1b7230 */ /* 0x000fc40000004100 */
[----:B------:R-:W-:Y:S01]  /*15840*/  FMUL.FTZ R54, R21, R36 ;  /* 0x0000002415367220 */ /* 0x000fe20000410000 */
[----:B------:R-:W-:Y:S01]  /*15850*/  HADD2.F32 R38, -RZ, R38.H1_H1 ;  /* 0x30000026ff267230 */ /* 0x000fe20000004100 */
[----:B------:R-:W-:Y:S01]  /*15860*/  F2FP.F16.E4M3.UNPACK_B R20, R20 ;  /* 0x00000014ff14723e */ /* 0x000fe200020006ff */
[C---:B------:R-:W-:Y:S01]  /*15870*/  FMUL.FTZ R21, R42.reuse, R37 ;  /* 0x000000252a157220 */ /* 0x040fe20000410000 */
[----:B------:R-:W-:Y:S01]  /*15880*/  F2FP.F16.E4M3.UNPACK_B R6, R6 ;  /* 0x00000006ff06723e */ /* 0x000fe200020006ff */
[C---:B------:R-:W-:Y:S01]  /*15890*/  FFMA.FTZ R50, R7.reuse, R36, -R50 ;  /* 0x0000002407327223 */ /* 0x040fe20000010832 */
[-C--:B------:R-:W-:Y:S01]  /*158a0*/  FMUL.FTZ R42, R42, R27.reuse ;  /* 0x0000001b2a2a7220 */ /* 0x080fe20000410000 */
[----:B------:R-:W-:Y:S01]  /*158b0*/  FFMA.FTZ R54, R7, R40, R54 ;  /* 0x0000002807367223 */ /* 0x000fe20000010036 */
[----:B------:R-:W-:Y:S01]  /*158c0*/  FFMA.FTZ R45, R38, R27, -R21 ;  /* 0x0000001b262d7223 */ /* 0x000fe20000010815 */
[----:B------:R-:W-:Y:S02]  /*158d0*/  HADD2.F32 R21, -RZ, R20.H0_H0 ;  /* 0x20000014ff157230 */ /* 0x000fe40000004100 */
[----:B------:R-:W-:-:S02]  /*158e0*/  HADD2.F32 R27, -RZ, R6.H0_H0 ;  /* 0x20000006ff1b7230 */ /* 0x000fc40000004100 */
[--C-:B------:R-:W-:Y:S02]  /*158f0*/  HADD2.F32 R7, -RZ, R43.reuse.H0_H0 ;  /* 0x2000002bff077230 */ /* 0x100fe40000004100 */
[----:B------:R-:W-:Y:S02]  /*15900*/  HADD2.F32 R36, -RZ, R6.H1_H1 ;  /* 0x30000006ff247230 */ /* 0x000fe40000004100 */
[----:B------:R-:W-:Y:S02]  /*15910*/  HADD2.F32 R43, -RZ, R43.H1_H1 ;  /* 0x3000002bff2b7230 */ /* 0x000fe40000004100 */
[----:B------:R-:W-:Y:S02]  /*15920*/  HADD2.F32 R20, -RZ, R20.H1_H1 ;  /* 0x30000014ff147230 */ /* 0x000fe40000004100 */
[----:B------:R-:W-:Y:S01]  /*15930*/  FFMA.FTZ R49, R38, R37, R42 ;  /* 0x0000002526317223 */ /* 0x000fe2000001002a */
[--C-:B------:R-:W-:Y:S02]  /*15940*/  HADD2.F32 R6, -RZ, R4.reuse.H0_H0 ;  /* 0x20000004ff067230 */ /* 0x100fe40000004100 */
[C---:B------:R-:W-:Y:S01]  /*15950*/  FMUL.FTZ R37, R7.reuse, R27 ;  /* 0x0000001b07257220 */ /* 0x040fe20000410000 */
[----:B------:R-:W-:Y:S01]  /*15960*/  FMUL.FTZ R38, R7, R21 ;  /* 0x0000001507267220 */ /* 0x000fe20000410000 */
[----:B------:R-:W-:-:S02]  /*15970*/  HADD2.F32 R4, -RZ, R4.H1_H1 ;  /* 0x30000004ff047230 */ /* 0x000fc40000004100 */
[C---:B------:R-:W-:Y:S01]  /*15980*/  FMUL.FTZ R7, R43.reuse, R36 ;  /* 0x000000242b077220 */ /* 0x040fe20000410000 */
[-C--:B------:R-:W-:Y:S01]  /*15990*/  FMUL.FTZ R43, R43, R20.reuse ;  /* 0x000000142b2b7220 */ /* 0x080fe20000410000 */
        /* <DEDUP_REMOVED lines=22> */
.L_x_5424:
[----:B------:R-:W-:Y:S05]  /*15b00*/  BSYNC B1 ;  /* 0x0000000000017941 */ /* 0x000fea0003800000 */
.L_x_5423:
[----:B------:R-:W-:Y:S04]  /*15b10*/  BSSY B1, `(.L_x_5425) ;  /* 0x0000102000017945 */ /* 0x000fe80003800000 */
[----:B------:R-:W-:Y:S05]  /*15b20*/  @P1 BRA `(.L_x_5426) ;  /* 0x0000001000001947 */ /* 0x000fea0003800000 */
[----:B------:R-:W3:Y:S04]  /*15b30*/  LDL R20, [R1+0x54] ;  /* 0x0000540001147983 */ /* 0x000ee80000100800 */
[----:B------:R-:W4:Y:S01]  /*15b40*/  LDL R62, [R1+0x64] ;  /* 0x00006400013e7983 */ /* 0x000f220000100800 */
[----:B-1---5:R-:W-:Y:S02]  /*15b50*/  SHF.R.U32.HI R0, RZ, 0x8, R28 ;  /* 0x00000008ff007819 */ /* 0x022fe4000001161c */
[----:B------:R-:W-:Y:S02]  /*15b60*/  LOP3.LUT R5, R28, 0xff, RZ, 0xc0, !PT ;  /* 0x000000ff1c057812 */ /* 0x000fe400078ec0ff */
[----:B------:R-:W-:Y:S02]  /*15b70*/  LOP3.LUT R4, R0, 0xff, RZ, 0xc0, !PT ;  /* 0x000000ff00047812 */ /* 0x000fe400078ec0ff */
[----:B------:R-:W-:-:S02]  /*15b80*/  SHF.R.U32.HI R6, RZ, 0x8, R29 ;  /* 0x00000008ff067819 */ /* 0x000fc4000001161d */
[----:B0-----:R-:W-:Y:S02]  /*15b90*/  PRMT R37, R4, 0x7604, R5 ;  /* 0x0000760404257816 */ /* 0x001fe40000000005 */
[----:B--2---:R-:W-:Y:S02]  /*15ba0*/  LOP3.LUT R21, R31, 0xff, RZ, 0xc0, !PT ;  /* 0x000000ff1f157812 */ /* 0x004fe400078ec0ff */
[----:B------:R-:W-:Y:S02]  /*15bb0*/  SHF.R.U32.HI R24, RZ, 0x8, R8 ;  /* 0x00000008ff187819 */ /* 0x000fe40000011608 */
[----:B------:R-:W-:Y:S02]  /*15bc0*/  LOP3.LUT R7, R29, 0xff, RZ, 0xc0, !PT ;  /* 0x000000ff1d077812 */ /* 0x000fe400078ec0ff */
[----:B------:R-:W-:Y:S02]  /*15bd0*/  LOP3.LUT R6, R6, 0xff, RZ, 0xc0, !PT ;  /* 0x000000ff06067812 */ /* 0x000fe400078ec0ff */
[----:B------:R-:W-:-:S02]  /*15be0*/  LOP3.LUT R25, R8, 0xff, RZ, 0xc0, !PT ;  /* 0x000000ff08197812 */ /* 0x000fc400078ec0ff */
[----:B------:R-:W-:Y:S02]  /*15bf0*/  LOP3.LUT R24, R24, 0xff, RZ, 0xc0, !PT ;  /* 0x000000ff18187812 */ /* 0x000fe400078ec0ff */
[----:B------:R-:W-:Y:S02]  /*15c00*/  PRMT R36, R6, 0x7604, R7 ;  /* 0x0000760406247816 */ /* 0x000fe40000000007 */
[----:B------:R-:W-:Y:S02]  /*15c10*/  SHF.R.U32.HI R6, RZ, 0x8, R30 ;  /* 0x00000008ff067819 */ /* 0x000fe4000001161e */
[----:B------:R-:W-:Y:S02]  /*15c20*/  PRMT R47, R24, 0x7604, R25 ;  /* 0x00007604182f7816 */ /* 0x000fe40000000019 */
[----:B------:R-:W-:Y:S02]  /*15c30*/  LOP3.LUT R25, R9, 0xff, RZ, 0xc0, !PT ;  /* 0x000000ff09197812 */ /* 0x000fe400078ec0ff */
[----:B------:R-:W-:-:S02]  /*15c40*/  SHF.R.U32.HI R24, RZ, 0x8, R11 ;  /* 0x00000008ff187819 */ /* 0x000fc4000001160b */
[----:B------:R-:W-:Y:S02]  /*15c50*/  LOP3.LUT R7, R30, 0xff, RZ, 0xc0, !PT ;  /* 0x000000ff1e077812 */ /* 0x000fe400078ec0ff */
[----:B------:R-:W-:Y:S02]  /*15c60*/  LOP3.LUT R6, R6, 0xff, RZ, 0xc0, !PT ;  /* 0x000000ff06067812 */ /* 0x000fe400078ec0ff */
[----:B------:R-:W-:Y:S02]  /*15c70*/  LOP3.LUT R27, R10, 0xff, RZ, 0xc0, !PT ;  /* 0x000000ff0a1b7812 */ /* 0x000fe400078ec0ff */
[----:B------:R-:W-:Y:S02]  /*15c80*/  LOP3.LUT R24, R24, 0xff, RZ, 0xc0, !PT ;  /* 0x000000ff18187812 */ /* 0x000fe400078ec0ff */
[----:B------:R-:W-:Y:S02]  /*15c90*/  LOP3.LUT R41, R11, 0xff, RZ, 0xc0, !PT ;  /* 0x000000ff0b297812 */ /* 0x000fe400078ec0ff */
[----:B------:R-:W-:-:S02]  /*15ca0*/  PRMT R39, R6, 0x7604, R7 ;  /* 0x0000760406277816 */ /* 0x000fc40000000007 */
[----:B------:R-:W-:Y:S02]  /*15cb0*/  PRMT R42, R24, 0x7604, R41 ;  /* 0x00007604182a7816 */ /* 0x000fe40000000029 */
[----:B------:R-:W-:Y:S02]  /*15cc0*/  SHF.R.U32.HI R38, RZ, 0x10, R30 ;  /* 0x00000010ff267819 */ /* 0x000fe4000001161e */
[----:B------:R-:W-:Y:S02]  /*15cd0*/  SHF.R.U32.HI R40, RZ, 0x10, R31 ;  /* 0x00000010ff287819 */ /* 0x000fe4000001161f */
[----:B------:R-:W-:Y:S02]  /*15ce0*/  LOP3.LUT R38, R38, 0xff, RZ, 0xc0, !PT ;  /* 0x000000ff26267812 */ /* 0x000fe400078ec0ff */
[----:B------:R-:W-:Y:S02]  /*15cf0*/  LOP3.LUT R40, R40, 0xff, RZ, 0xc0, !PT ;  /* 0x000000ff28287812 */ /* 0x000fe400078ec0ff */
[----:B------:R-:W-:-:S02]  /*15d00*/  PRMT R41, R38, 0x7054, R39 ;  /* 0x0000705426297816 */ /* 0x000fc40000000027 */
[----:B------:R-:W-:Y:S02]  /*15d10*/  SHF.R.U32.HI R39, RZ, 0x10, R11 ;  /* 0x00000010ff277819 */ /* 0x000fe4000001160b */
[----:B------:R-:W-:Y:S02]  /*15d20*/  SHF.R.U32.HI R38, RZ, 0x10, R10 ;  /* 0x00000010ff267819 */ /* 0x000fe4000001160a */
[----:B------:R-:W-:Y:S02]  /*15d30*/  LOP3.LUT R39, R39, 0xff, RZ, 0xc0, !PT ;  /* 0x000000ff27277812 */ /* 0x000fe400078ec0ff */
[----:B------:R-:W-:Y:S02]  /*15d40*/  LOP3.LUT R38, R38, 0xff, RZ, 0xc0, !PT ;  /* 0x000000ff26267812 */ /* 0x000fe400078ec0ff */
[----:B------:R-:W-:-:S04]  /*15d50*/  PRMT R53, R39, 0x7054, R42 ;  /* 0x0000705427357816 */ /* 0x000fc8000000002a */
[----:B------:R-:W-:Y:S02]  /*15d60*/  LOP3.LUT R53, R53, 0xff000000, R11, 0xf8, !PT ;  /* 0xff00000035357812 */ /* 0x000fe400078ef80b */
[----:B---3--:R-:W-:Y:S02]  /*15d70*/  LEA.HI R0, R3, R20, RZ, 0x1c ;  /* 0x0000001403007211 */ /* 0x008fe400078fe0ff */
[----:B------:R-:W-:Y:S02]  /*15d80*/  SHF.R.U32.HI R20, RZ, 0x8, R31 ;  /* 0x00000008ff147819 */ /* 0x000fe4000001161f */
[----:B------:R-:W-:Y:S02]  /*15d90*/  SHF.R.S32.HI R5, RZ, 0x1f, R0 ;  /* 0x0000001fff057819 */ /* 0x000fe40000011400 */
[----:B------:R-:W-:Y:S02]  /*15da0*/  LOP3.LUT R20, R20, 0xff, RZ, 0xc0, !PT ;  /* 0x000000ff14147812 */ /* 0x000fe400078ec0ff */
[----:B------:R-:W-:-:S02]  /*15db0*/  LEA.HI R4, R5, R0, RZ, 0x2 ;  /* 0x0000000005047211 */ /* 0x000fc400078f10ff */
[----:B------:R-:W-:Y:S02]  /*15dc0*/  SHF.L.U32 R5, R0, 0x4, RZ ;  /* 0x0000000400057819 */ /* 0x000fe400000006ff */
[----:B------:R-:W-:Y:S01]  /*15dd0*/  PRMT R43, R20, 0x7604, R21 ;  /* 0x00007604142b7816 */ /* 0x000fe20000000015 */
[----:B------:R-:W-:Y:S01]  /*15de0*/  IMAD.SHL.U32 R4, R4, 0x800, RZ ;  /* 0x0000080004047824 */ /* 0x000fe200078e00ff */
[----:B------:R-:W-:Y:S02]  /*15df0*/  LOP3.LUT R0, R230, 0x30, R5, 0xf8, !PT ;  /* 0x00000030e6007812 */ /* 0x000fe400078ef805 */
[----:B------:R-:W-:Y:S02]  /*15e00*/  SHF.R.U32.HI R20, RZ, 0x8, R10 ;  /* 0x00000008ff147819 */ /* 0x000fe4000001160a */
[----:B------:R-:W-:Y:S02]  /*15e10*/  LOP3.LUT R0, R0, R231, RZ, 0x3c, !PT ;  /* 0x000000e700007212 */ /* 0x000fe400078e3cff */
[----:B------:R-:W-:-:S02]  /*15e20*/  LOP3.LUT R5, R4, 0xffffe000, RZ, 0xc0, !PT ;  /* 0xffffe00004057812 */ /* 0x000fc400078ec0ff */
[----:B------:R-:W-:Y:S02]  /*15e30*/  LOP3.LUT R20, R20, 0xff, RZ, 0xc0, !PT ;  /* 0x000000ff14147812 */ /* 0x000fe400078ec0ff */
[----:B------:R-:W-:Y:S02]  /*15e40*/  IADD3 R21, R0, R232, R5 ;  /* 0x000000e800157210 */ /* 0x000fe40007ffe005 */
[----:B------:R-:W-:Y:S01]  /*15e50*/  SHF.R.U32.HI R0, RZ, 0x8, R9 ;  /* 0x00000008ff007819 */ /* 0x000fe20000011609 */
[----:B----4-:R-:W0:Y:S01]  /*15e60*/  LDS.128 R4, [R62+0x1e200] ;  /* 0x01e200003e047984 */ /* 0x010e220000000c00 */
[----:B------:R-:W-:Y:S02]  /*15e70*/  PRMT R51, R20, 0x7604, R27 ;  /* 0x0000760414337816 */ /* 0x000fe4000000001b */
[----:B------:R-:W-:Y:S02]  /*15e80*/  LOP3.LUT R0, R0, 0xff, RZ, 0xc0, !PT ;  /* 0x000000ff00007812 */ /* 0x000fe400078ec0ff */
[----:B------:R-:W-:-:S02]  /*15e90*/  SHF.R.U32.HI R20, RZ, 0x10, R28 ;  /* 0x00000010ff147819 */ /* 0x000fc4000001161c */
[----:B------:R-:W-:Y:S01]  /*15ea0*/  PRMT R49, R0, 0x7604, R25 ;  /* 0x0000760400317816 */ /* 0x000fe20000000019 */
[----:B------:R-:W-:Y:S01]  /*15eb0*/  IMAD.IADD R0, R16, 0x1, R21 ;  /* 0x0000000110007824 */ /* 0x000fe200078e0215 */
[----:B------:R-:W-:Y:S02]  /*15ec0*/  SHF.R.U32.HI R21, RZ, 0x10, R29 ;  /* 0x00000010ff157819 */ /* 0x000fe4000001161d */
[----:B------:R-:W-:Y:S02]  /*15ed0*/  LOP3.LUT R20, R20, 0xff, RZ, 0xc0, !PT ;  /* 0x000000ff14147812 */ /* 0x000fe400078ec0ff */
[----:B------:R-:W1:Y:S01]  /*15ee0*/  LDS.128 R24, [R0+0x1e200] ;  /* 0x01e2000000187984 */ /* 0x000e620000000c00 */
        /* <DEDUP_REMOVED lines=8> */
[----:B------:R-:W-:-:S02]  /*15f70*/  LOP3.LUT R39, R21, 0xff000000, R29, 0xf8, !PT ;  /* 0xff00000015277812 */ /* 0x000fc400078ef81d */
[----:B------:R-:W-:Y:S02]  /*15f80*/  LOP3.LUT R49, R49, 0xff000000, R9, 0xf8, !PT ;  /* 0xff00000031317812 */ /* 0x000fe400078ef809 */
[----:B------:R-:W-:Y:S02]  /*15f90*/  PRMT R47, R20, 0x7054, R47 ;  /* 0x00007054142f7816 */ /* 0x000fe4000000002f */
[----:B------:R-:W-:Y:S02]  /*15fa0*/  PRMT R51, R38, 0x7054, R51 ;  /* 0x0000705426337816 */ /* 0x000fe40000000033 */
[----:B------:R-:W-:Y:S02]  /*15fb0*/  PRMT R45, R40, 0x7054, R43 ;  /* 0x00007054282d7816 */ /* 0x000fe4000000002b */
[-C--:B0-----:R-:W-:Y:S02]  /*15fc0*/  F2FP.F16.E4M3.UNPACK_B R11, R6.reuse ;  /* 0x00000006ff0b723e */ /* 0x081fe400020006ff */
[----:B------:R-:W-:-:S02]  /*15fd0*/  F2FP.F16.E4M3.UNPACK_B R20, R6.H1 ;  /* 0x00000006ff14723e */ /* 0x000fc400030006ff */
[----:B------:R-:W-:Y:S02]  /*15fe0*/  F2FP.F16.E4M3.UNPACK_B R46, R49 ;  /* 0x00000031ff2e723e */ /* 0x000fe400020006ff */
[----:B------:R-:W-:Y:S02]  /*15ff0*/  F2FP.F16.E4M3.UNPACK_B R40, R39 ;  /* 0x00000027ff28723e */ /* 0x000fe400020006ff */
[----:B------:R-:W-:Y:S01]  /*16000*/  LOP3.LUT R47, R47, 0xff000000, R8, 0xf8, !PT ;  /* 0xff0000002f2f7812 */ /* 0x000fe200078ef808 */
[----:B------:R-:W-:Y:S01]  /*16010*/  HADD2.F32 R48, -RZ, R46.H0_H0 ;  /* 0x2000002eff307230 */ /* 0x000fe20000004100 */
[----:B------:R-:W-:Y:S01]  /*16020*/  LOP3.LUT R50, R51, 0xff000000, R10, 0xf8, !PT ;  /* 0xff00000033327812 */ /* 0x000fe200078ef80a */
[----:B------:R-:W-:Y:S01]  /*16030*/  HADD2.F32 R42, -RZ, R40.H0_H0 ;  /* 0x20000028ff2a7230 */ /* 0x000fe20000004100 */
[----:B------:R-:W-:Y:S01]  /*16040*/  F2FP.F16.E4M3.UNPACK_B R8, R5 ;  /* 0x00000005ff08723e */ /* 0x000fe200020006ff */
[----:B------:R-:W-:Y:S01]  /*16050*/  HADD2.F32 R51, -RZ, R46.H1_H1 ;  /* 0x3000002eff337230 */ /* 0x000fe20000004100 */
[----:B-1----:R-:W-:-:S02]  /*16060*/  F2FP.F16.E4M3.UNPACK_B R6, R25 ;  /* 0x00000019ff06723e */ /* 0x002fc400020006ff */
[----:B------:R-:W-:Y:S01]  /*16070*/  F2FP.F16.E4M3.UNPACK_B R10, R5.H1 ;  /* 0x00000005ff0a723e */ /* 0x000fe200030006ff */
[----:B------:R-:W-:Y:S01]  /*16080*/  HADD2.F32 R9, -RZ, R8.H0_H0 ;  /* 0x20000008ff097230 */ /* 0x000fe20000004100 */
[----:B------:R-:W-:Y:S01]  /*16090*/  LOP3.LUT R38, R37, 0xff000000, R28, 0xf8, !PT ;  /* 0xff00000025267812 */ /* 0x000fe200078ef81c */
[----:B------:R-:W-:Y:S01]  /*160a0*/  HADD2.F32 R5, -RZ, R6.H0_H0 ;  /* 0x20000006ff057230 */ /* 0x000fe20000004100 */
[-C--:B------:R-:W-:Y:S01]  /*160b0*/  F2FP.F16.E4M3.UNPACK_B R36, R27.reuse ;  /* 0x0000001bff24723e */ /* 0x080fe200020006ff */
[----:B------:R-:W-:Y:S01]  /*160c0*/  HADD2.F32 R8, -RZ, R8.H1_H1 ;  /* 0x30000008ff087230 */ /* 0x000fe20000004100 */
[----:B------:R-:W-:Y:S02]  /*160d0*/  F2FP.F16.E4M3.UNPACK_B R37, R27.H1 ;  /* 0x0000001bff25723e */ /* 0x000fe400030006ff */
[C---:B------:R-:W-:Y:S01]  /*160e0*/  FMUL.FTZ R52, R5.reuse, R48 ;  /* 0x0000003005347220 */ /* 0x040fe20000410000 */
[----:B------:R-:W-:Y:S01]  /*160f0*/  F2FP.F16.E4M3.UNPACK_B R29, R25.H1 ;  /* 0x00000019ff1d723e */ /* 0x000fe200030006ff */
[-C--:B------:R-:W-:Y:S01]  /*16100*/  FMUL.FTZ R27, R5, R42.reuse ;  /* 0x0000002a051b7220 */ /* 0x080fe20000410000 */
[----:B------:R-:W-:Y:S01]  /*16110*/  F2FP.F16.E4M3.UNPACK_B R49, R49.H1 ;  /* 0x00000031ff31723e */ /* 0x000fe200030006ff */
[----:B------:R-:W-:Y:S01]  /*16120*/  FFMA.FTZ R5, R9, R42, -R52 ;  /* 0x0000002a09057223 */ /* 0x000fe20000010834 */
[----:B------:R-:W-:Y:S01]  /*16130*/  LOP3.LUT R43, R41, 0xff000000, R30, 0xf8, !PT ;  /* 0xff000000292b7812 */ /* 0x000fe200078ef81e */
[----:B------:R-:W-:Y:S01]  /*16140*/  FFMA.FTZ R9, R9, R48, R27 ;  /* 0x0000003009097223 */ /* 0x000fe2000001001b */
[----:B------:R-:W-:Y:S01]  /*16150*/  LOP3.LUT R45, R45, 0xff000000, R31, 0xf8, !PT ;  /* 0xff0000002d2d7812 */ /* 0x000fe200078ef81f */
[----:B------:R-:W-:Y:S01]  /*16160*/  HADD2.F32 R42, -RZ, R49.H0_H0 ;  /* 0x20000031ff2a7230 */ /* 0x000fe20000004100 */
[-C--:B------:R-:W-:Y:S01]  /*16170*/  F2FP.F16.E4M3.UNPACK_B R30, R26.reuse ;  /* 0x0000001aff1e723e */ /* 0x080fe200020006ff */
[----:B------:R-:W-:Y:S01]  /*16180*/  HADD2.F32 R27, -RZ, R29.H0_H0 ;  /* 0x2000001dff1b7230 */ /* 0x000fe20000004100 */
[----:B------:R-:W-:Y:S01]  /*16190*/  F2FP.F16.E4M3.UNPACK_B R31, R26.H1 ;  /* 0x0000001aff1f723e */ /* 0x000fe200030006ff */
[----:B------:R-:W-:Y:S01]  /*161a0*/  HADD2.F32 R26, -RZ, R6.H1_H1 ;  /* 0x30000006ff1a7230 */ /* 0x000fe20000004100 */
[----:B------:R-:W-:Y:S01]  /*161b0*/  F2FP.F16.E4M3.UNPACK_B R39, R39.H1 ;  /* 0x00000027ff27723e */ /* 0x000fe200030006ff */
[----:B------:R-:W-:-:S02]  /*161c0*/  HADD2.F32 R41, -RZ, R40.H1_H1 ;  /* 0x30000028ff297230 */ /* 0x000fc40000004100 */
[----:B------:R-:W-:Y:S01]  /*161d0*/  FMUL.FTZ R57, R27, R42 ;  /* 0x0000002a1b397220 */ /* 0x000fe20000410000 */
[----:B------:R-:W-:Y:S02]  /*161e0*/  HADD2.F32 R6, -RZ, R10.H0_H0 ;  /* 0x2000000aff067230 */ /* 0x000fe40000004100 */
[C---:B------:R-:W-:Y:S01]  /*161f0*/  FMUL.FTZ R55, R26.reuse, R51 ;  /* 0x000000331a377220 */ /* 0x040fe20000410000 */
[--C-:B------:R-:W-:Y:S02]  /*16200*/  HADD2.F32 R40, -RZ, R39.reuse.H0_H0 ;  /* 0x20000027ff287230 */ /* 0x100fe40000004100 */
[-C--:B------:R-:W-:Y:S01]  /*16210*/  FMUL.FTZ R26, R26, R41.reuse ;  /* 0x000000291a1a7220 */ /* 0x080fe20000410000 */
[----:B------:R-:W-:Y:S02]  /*16220*/  HADD2.F32 R39, -RZ, R39.H1_H1 ;  /* 0x30000027ff277230 */ /* 0x000fe40000004100 */
[----:B------:R-:W-:Y:S01]  /*16230*/  FFMA.FTZ R46, R8, R41, -R55 ;  /* 0x00000029082e7223 */ /* 0x000fe20000010837 */
[----:B------:R-:W-:-:S02]  /*16240*/  HADD2.F32 R49, -RZ, R49.H1_H1 ;  /* 0x30000031ff317230 */ /* 0x000fc40000004100 */
[-C--:B------:R-:W-:Y:S01]  /*16250*/  FMUL.FTZ R27, R27, R40.reuse ;  /* 0x000000281b1b7220 */ /* 0x080fe20000410000 */
[----:B------:R-:W-:Y:S01]  /*16260*/  FFMA.FTZ R57, R6, R40, -R57 ;  /* 0x0000002806397223 */ /* 0x000fe20000010839 */
[----:B------:R-:W-:Y:S01]  /*16270*/  FFMA.FTZ R48, R8, R51, R26 ;  /* 0x0000003308307223 */ /* 0x000fe2000001001a */
[----:B------:R-:W-:Y:S01]  /*16280*/  F2FP.F16.E4M3.UNPACK_B R40, R53 ;  /* 0x00000035ff28723e */ /* 0x000fe200020006ff */
[----:B------:R-:W-:Y:S01]  /*16290*/  HADD2.F32 R29, -RZ, R29.H1_H1 ;  /* 0x3000001dff1d7230 */ /* 0x000fe20000004100 */
[----:B------:R-:W-:Y:S01]  /*162a0*/  F2FP.F16.E4M3.UNPACK_B R26, R45 ;  /* 0x0000002dff1a723e */ /* 0x000fe200020006ff */
[----:B------:R-:W-:Y:S01]  /*162b0*/  FFMA.FTZ R42, R6, R42, R27 ;  /* 0x0000002a062a7223 */ /* 0x000fe2000001001b */
[----:B------:R-:W-:Y:S01]  /*162c0*/  F2FP.F16.E4M3.UNPACK_B R21, R7 ;  /* 0x00000007ff15723e */ /* 0x000fe200020006ff */
[----:B------:R-:W-:Y:S02]  /*162d0*/  HADD2.F32 R41, -RZ, R40.H0_H0 ;  /* 0x20000028ff297230 */ /* 0x000fe40000004100 */
[----:B------:R-:W-:Y:S01]  /*162e0*/  FMUL.FTZ R51, R29, R49 ;  /* 0x000000311d337220 */ /* 0x000fe20000410000 */
[----:B------:R-:W-:-:S02]  /*162f0*/  HADD2.F32 R8, -RZ, R36.H0_H0 ;  /* 0x20000024ff087230 */ /* 0x000fc40000004100 */
[----:B------:R-:W-:Y:S01]  /*16300*/  FMUL.FTZ R54, R29, R39 ;  /* 0x000000271d367220 */ /* 0x000fe20000410000 */
[----:B------:R-:W-:Y:S01]  /*16310*/  HADD2.F32 R27, -RZ, R26.H0_H0 ;  /* 0x2000001aff1b7230 */ /* 0x000fe20000004100 */
[----:B------:R-:W-:Y:S01]  /*16320*/  F2FP.F16.E4M3.UNPACK_B R53, R53.H1 ;  /* 0x00000035ff35723e */ /* 0x000fe200030006ff */
[----:B------:R-:W-:Y:S02]  /*16330*/  HADD2.F32 R10, -RZ, R10.H1_H1 ;  /* 0x3000000aff0a7230 */ /* 0x000fe40000004100 */
[C---:B------:R-:W-:Y:S01]  /*16340*/  FMUL.FTZ R29, R8.reuse, R41 ;  /* 0x00000029081d7220 */ /* 0x040fe20000410000 */
[----:B------:R-:W-:Y:S02]  /*16350*/  HADD2.F32 R6, -RZ, R21.H0_H0 ;  /* 0x20000015ff067230 */ /* 0x000fe40000004100 */
[----:B------:R-:W-:Y:S01]  /*16360*/  FMUL.FTZ R8, R8, R27 ;  /* 0x0000001b08087220 */ /* 0x000fe20000410000 */
[----:B------:R-:W-:Y:S01]  /*16370*/  HADD2.F32 R40, -RZ, R40.H1_H1 ;  /* 0x30000028ff287230 */ /* 0x000fe20000004100 */
[----:B------:R-:W-:Y:S01]  /*16380*/  F2FP.F16.E4M3.UNPACK_B R45, R45.H1 ;  /* 0x0000002dff2d723e */ /* 0x000fe200030006ff */
[----:B------:R-:W-:-:S02]  /*16390*/  HADD2.F32 R36, -RZ, R36.H1_H1 ;  /* 0x30000024ff247230 */ /* 0x000fc40000004100 */
[C---:B------:R-:W-:Y:S01]  /*163a0*/  FFMA.FTZ R52, R10.reuse, R39, -R51 ;  /* 0x000000270a347223 */ /* 0x040fe20000010833 */
[----:B------:R-:W-:Y:S01]  /*163b0*/  FFMA.FTZ R49, R10, R49, R54 ;  /* 0x000000310a317223 */ /* 0x000fe20000010036 */
[C---:B------:R-:W-:Y:S01]  /*163c0*/  FFMA.FTZ R51, R6.reuse, R27, -R29 ;  /* 0x0000001b06337223 */ /* 0x040fe2000001081d */
[----:B------:R-:W-:Y:S01]  /*163d0*/  FFMA.FTZ R54, R6, R41, R8 ;  /* 0x0000002906367223 */ /* 0x000fe20000010008 */
[----:B------:R-:W-:Y:S01]  /*163e0*/  F2FP.F16.E4M3.UNPACK_B R28, R7.H1 ;  /* 0x00000007ff1c723e */ /* 0x000fe200030006ff */
        /* <DEDUP_REMOVED lines=13> */
[-C--:B------:R-:W-:Y:S01]  /*164c0*/  FMUL.FTZ R8, R8, R27.reuse ;  /* 0x0000001b08087220 */ /* 0x080fe20000410000 */
[-C--:B------:R-:W-:Y:S01]  /*164d0*/  F2FP.F16.E4M3.UNPACK_B R7, R4.reuse ;  /* 0x00000004ff07723e */ /* 0x080fe200020006ff */
[C---:B------:R-:W-:Y:S01]  /*164e0*/  FFMA.FTZ R58, R6.reuse, R27, -R41 ;  /* 0x0000001b063a7223 */ /* 0x040fe20000010829 */
[----:B------:R-:W-:Y:S01]  /*164f0*/  F2FP.F16.E4M3.UNPACK_B R4, R4.H1 ;  /* 0x00000004ff04723e */ /* 0x000fe200030006ff */
[----:B------:R-:W-:Y:S01]  /*16500*/  FFMA.FTZ R59, R6, R29, R8 ;  /* 0x0000001d063b7223 */ /* 0x000fe20000010008 */
[----:B------:R-:W-:Y:S01]  /*16510*/  HADD2.F32 R45, -RZ, R45.H1_H1 ;  /* 0x3000002dff2d7230 */ /* 0x000fe20000004100 */
[----:B------:R-:W-:Y:S01]  /*16520*/  F2FP.F16.E4M3.UNPACK_B R10, R38.H1 ;  /* 0x00000026ff0a723e */ /* 0x000fe200030006ff */
[----:B------:R-:W-:-:S02]  /*16530*/  HADD2.F32 R53, -RZ, R53.H1_H1 ;  /* 0x30000035ff357230 */ /* 0x000fc40000004100 */
[----:B------:R-:W-:Y:S01]  /*16540*/  FFMA.FTZ R55, R21, R40, R39 ;  /* 0x0000002815377223 */ /* 0x000fe20000010027 */
[----:B------:R-:W-:Y:S01]  /*16550*/  HADD2.F32 R37, -RZ, R37.H1_H1 ;  /* 0x30000025ff257230 */ /* 0x000fe20000004100 */
[----:B------:R-:W-:Y:S01]  /*16560*/  F2FP.F16.E4M3.UNPACK_B R47, R47 ;  /* 0x0000002fff2f723e */ /* 0x000fe200020006ff */
[----:B------:R-:W-:Y:S01]  /*16570*/  HADD2.F32 R27, -RZ, R26.H0_H0 ;  /* 0x2000001aff1b7230 */ /* 0x000fe20000004100 */
[----:B------:R-:W-:Y:S01]  /*16580*/  F2FP.F16.E4M3.UNPACK_B R38, R38 ;  /* 0x00000026ff26723e */ /* 0x000fe200020006ff */
[----:B------:R-:W-:Y:S02]  /*16590*/  HADD2.F32 R8, -RZ, R24.H0_H0 ;  /* 0x20000018ff087230 */ /* 0x000fe40000004100 */
[C---:B------:R-:W-:Y:S01]  /*165a0*/  FMUL.FTZ R39, R37.reuse, R53 ;  /* 0x0000003525277220 */ /* 0x040fe20000410000 */
[----:B------:R-:W-:Y:S02]  /*165b0*/  HADD2.F32 R28, -RZ, R28.H1_H1 ;  /* 0x3000001cff1c7230 */ /* 0x000fe40000004100 */
[----:B------:R-:W-:Y:S01]  /*165c0*/  FMUL.FTZ R36, R37, R45 ;  /* 0x0000002d25247220 */ /* 0x000fe20000410000 */
[----:B------:R-:W-:-:S02]  /*165d0*/  HADD2.F32 R21, -RZ, R10.H0_H0 ;  /* 0x2000000aff157230 */ /* 0x000fc40000004100 */
[----:B------:R-:W-:Y:S01]  /*165e0*/  FMUL.FTZ R29, R8, R27 ;  /* 0x0000001b081d7220 */ /* 0x000fe20000410000 */
[----:B------:R-:W-:Y:S02]  /*165f0*/  HADD2.F32 R6, -RZ, R4.H0_H0 ;  /* 0x20000004ff067230 */ /* 0x000fe40000004100 */
[C---:B------:R-:W-:Y:S01]  /*16600*/  FFMA.FTZ R61, R28.reuse, R45, -R39 ;  /* 0x0000002d1c3d7223 */ /* 0x040fe20000010827 */
[----:B------:R-:W-:Y:S01]  /*16610*/  FFMA.FTZ R60, R28, R53, R36 ;  /* 0x000000351c3c7223 */ /* 0x000fe20000010024 */
[----:B------:R-:W-:Y:S02]  /*16620*/  HADD2.F32 R24, -RZ, R24.H1_H1 ;  /* 0x30000018ff187230 */ /* 0x000fe40000004100 */
[-C--:B------:R-:W-:Y:S01]  /*16630*/  FMUL.FTZ R8, R8, R21.reuse ;  /* 0x0000001508087220 */ /* 0x080fe20000410000 */
[----:B------:R-:W-:Y:S01]  /*16640*/  FFMA.FTZ R28, R6, R21, -R29 ;  /* 0x00000015061c7223 */ /* 0x000fe2000001081d */
[----:B------:R-:W-:Y:S01]  /*16650*/  HADD2.F32 R29, -RZ, R26.H1_H1 ;  /* 0x3000001aff1d7230 */ /* 0x000fe20000004100 */
[----:B------:R-:W-:Y:S01]  /*16660*/  F2FP.SATFINITE.E4M3.F32.PACK_AB_MERGE_C R52, R52, R57, RZ ;  /* 0x000000393434723e */ /* 0x000fe200048070ff */
[----:B------:R-:W-:-:S02]  /*16670*/  HADD2.F32 R21, -RZ, R10.H1_H1 ;  /* 0x3000000aff157230 */ /* 0x000fc40000004100 */
[----:B------:R-:W-:Y:S01]  /*16680*/  FFMA.FTZ R36, R6, R27, R8 ;  /* 0x0000001b06247223 */ /* 0x000fe20000010008 */
        /* <DEDUP_REMOVED lines=12> */
[--C-:B------:R-:W-:Y:S01]  /*16750*/  HADD2.F32 R4, -RZ, R7.reuse.H0_H0 ;  /* 0x20000007ff047230 */ /* 0x100fe20000004100 */
[----:B------:R-:W-:Y:S01]  /*16760*/  F2FP.F16.E4M3.UNPACK_B R10, R50.H1 ;  /* 0x00000032ff0a723e */ /* 0x000fe200030006ff */
[----:B------:R-:W-:Y:S02]  /*16770*/  HADD2.F32 R38, -RZ, R38.H1_H1 ;  /* 0x30000026ff267230 */ /* 0x000fe40000004100 */
[----:B------:R-:W-:Y:S01]  /*16780*/  FMUL.FTZ R6, R25, R8 ;  /* 0x0000000819067220 */ /* 0x000fe20000410000 */
[----:B------:R-:W-:-:S02]  /*16790*/  HADD2.F32 R7, -RZ, R7.H1_H1 ;  /* 0x30000007ff077230 */ /* 0x000fc40000004100 */
[C---:B------:R-:W-:Y:S01]  /*167a0*/  FFMA.FTZ R29, R4.reuse, R21, -R29 ;  /* 0x00000015041d7223 */ /* 0x040fe2000001081d */
[----:B------:R-:W-:Y:S01]  /*167b0*/  FFMA.FTZ R37, R4, R27, R37 ;  /* 0x0000001b04257223 */ /* 0x000fe20000010025 */
[-C--:B------:R-:W-:Y:S01]  /*167c0*/  F2FP.F16.E4M3.UNPACK_B R4, R43.reuse.H1 ;  /* 0x0000002bff04723e */ /* 0x080fe200030006ff */
[-C--:B------:R-:W-:Y:S01]  /*167d0*/  FMUL.FTZ R25, R25, R38.reuse ;  /* 0x0000002619197220 */ /* 0x080fe20000410000 */
[C---:B------:R-:W-:Y:S01]  /*167e0*/  FFMA.FTZ R38, R7.reuse, R38, -R6 ;  /* 0x0000002607267223 */ /* 0x040fe20000010806 */
[----:B------:R-:W-:Y:S01]  /*167f0*/  HADD2.F32 R21, -RZ, R10.H0_H0 ;  /* 0x2000000aff157230 */ /* 0x000fe20000004100 */
[----:B------:R-:W-:Y:S01]  /*16800*/  F2FP.F16.E4M3.UNPACK_B R50, R50 ;  /* 0x00000032ff32723e */ /* 0x000fe200020006ff */
[----:B------:R-:W-:Y:S02]  /*16810*/  HADD2.F32 R6, -RZ, R31.H0_H0 ;  /* 0x2000001fff067230 */ /* 0x000fe40000004100 */
[----:B------:R-:W-:Y:S01]  /*16820*/  FFMA.FTZ R24, R7, R8, R25 ;  /* 0x0000000807187223 */ /* 0x000fe20000010019 */
[--C-:B------:R-:W-:Y:S01]  /*16830*/  HADD2.F32 R7, -RZ, R4.reuse.H0_H0 ;  /* 0x20000004ff077230 */ /* 0x100fe20000004100 */
[----:B------:R-:W-:Y:S01]  /*16840*/  F2FP.F16.E4M3.UNPACK_B R43, R43 ;  /* 0x0000002bff2b723e */ /* 0x000fe200020006ff */
[----:B------:R-:W-:-:S02]  /*16850*/  HADD2.F32 R8, -RZ, R4.H1_H1 ;  /* 0x30000004ff087230 */ /* 0x000fc40000004100 */
[C---:B------:R-:W-:Y:S01]  /*16860*/  FMUL.FTZ R25, R6.reuse, R21 ;  /* 0x0000001506197220 */ /* 0x040fe20000410000 */
[----:B------:R-:W-:Y:S02]  /*16870*/  HADD2.F32 R4, -RZ, R20.H0_H0 ;  /* 0x20000014ff047230 */ /* 0x000fe40000004100 */
[-C--:B------:R-:W-:Y:S01]  /*16880*/  FMUL.FTZ R27, R6, R7.reuse ;  /* 0x00000007061b7220 */ /* 0x080fe20000410000 */
[----:B------:R-:W-:Y:S01]  /*16890*/  HADD2.F32 R10, -RZ, R10.H1_H1 ;  /* 0x3000000aff0a7230 */ /* 0x000fe20000004100 */
[----:B------:R-:W-:Y:S01]  /*168a0*/  F2FP.SATFINITE.E4M3.F32.PACK_AB_MERGE_C R42, R49, R42, RZ ;  /* 0x0000002a312a723e */ /* 0x000fe200048070ff */
[----:B------:R-:W-:Y:S02]  /*168b0*/  HADD2.F32 R31, -RZ, R31.H1_H1 ;  /* 0x3000001fff1f7230 */ /* 0x000fe40000004100 */
[----:B------:R-:W-:Y:S01]  /*168c0*/  FFMA.FTZ R26, R4, R7, -R25 ;  /* 0x00000007041a7223 */ /* 0x000fe20000010819 */
[----:B------:R-:W-:Y:S01]  /*168d0*/  HADD2.F32 R20, -RZ, R20.H1_H1 ;  /* 0x30000014ff147230 */ /* 0x000fe20000004100 */
[----:B------:R-:W-:Y:S01]  /*168e0*/  F2FP.SATFINITE.E4M3.F32.PACK_AB_MERGE_C R5, R46, R5, R52 ;  /* 0x000000052e05723e */ /* 0x000fe20004807034 */
[----:B------:R-:W-:-:S02]  /*168f0*/  HADD2.F32 R6, -RZ, R30.H0_H0 ;  /* 0x2000001eff067230 */ /* 0x000fc40000004100 */
[C---:B------:R-:W-:Y:S01]  /*16900*/  FMUL.FTZ R7, R31.reuse, R10 ;  /* 0x0000000a1f077220 */ /* 0x040fe20000410000 */
[-C--:B------:R-:W-:Y:S01]  /*16910*/  FMUL.FTZ R25, R31, R8.reuse ;  /* 0x000000081f197220 */ /* 0x080fe20000410000 */
[----:B------:R-:W-:Y:S01]  /*16920*/  FFMA.FTZ R31, R4, R21, R27 ;  /* 0x00000015041f7223 */ /* 0x000fe2000001001b */
[--C-:B------:R-:W-:Y:S02]  /*16930*/  HADD2.F32 R21, -RZ, R50.reuse.H0_H0 ;  /* 0x20000032ff157230 */ /* 0x100fe40000004100 */
[C---:B------:R-:W-:Y:S01]  /*16940*/  FFMA.FTZ R45, R20.reuse, R8, -R7 ;  /* 0x00000008142d7223 */ /* 0x040fe20000010807 */
[----:B------:R-:W-:Y:S02]  /*16950*/  HADD2.F32 R7, -RZ, R43.H0_H0 ;  /* 0x2000002bff077230 */ /* 0x000fe40000004100 */
[----:B------:R-:W-:Y:S01]  /*16960*/  FFMA.FTZ R40, R20, R10, R25 ;  /* 0x0000000a14287223 */ /* 0x000fe20000010019 */
[----:B------:R-:W-:Y:S02]  /*16970*/  HADD2.F32 R50, -RZ, R50.H1_H1 ;  /* 0x30000032ff327230 */ /* 0x000fe40000004100 */
[----:B------:R-:W-:Y:S01]  /*16980*/  FMUL.FTZ R25, R6, R21 ;  /* 0x0000001506197220 */ /* 0x000fe20000410000 */
[----:B------:R-:W-:-:S02]  /*16990*/  HADD2.F32 R30, -RZ, R30.H1_H1 ;  /* 0x3000001eff1e7230 */ /* 0x000fc40000004100 */
[----:B------:R-:W-:Y:S01]  /*169a0*/  FMUL.FTZ R8, R6, R7 ;  /* 0x0000000706087220 */ /* 0x000fe20000410000 */
[----:B------:R-:W-:Y:S01]  /*169b0*/  HADD2.F32 R43, -RZ, R43.H1_H1 ;  /* 0x3000002bff2b7230 */ /* 0x000fe20000004100 */
[----:B------:R-:W-:Y:S01]  /*169c0*/  F2FP.SATFINITE.E4M3.F32.PACK_AB_MERGE_C R26, R45, R26, RZ ;  /* 0x0000001a2d1a723e */ /* 0x000fe200048070ff */
[--C-:B------:R-:W-:Y:S02]  /*169d0*/  HADD2.F32 R4, -RZ, R11.reuse.H0_H0 ;  /* 0x2000000bff047230 */ /* 0x100fe40000004100 */
[CC--:B------:R-:W-:Y:S01]  /*169e0*/  FMUL.FTZ R20, R30.reuse, R50.reuse ;  /* 0x000000321e147220 */ /* 0x0c0fe20000410000 */
[----:B------:R-:W-:Y:S02]  /*169f0*/  HADD2.F32 R11, -RZ, R11.H1_H1 ;  /* 0x3000000bff0b7230 */ /* 0x000fe40000004100 */
[----:B------:R-:W-:Y:S01]  /*16a00*/  FMUL.FTZ R27, R30, R43 ;  /* 0x0000002b1e1b7220 */ /* 0x000fe20000410000 */
[----:B------:R-:W-:Y:S01]  /*16a10*/  F2FP.SATFINITE.E4M3.F32.PACK_AB_MERGE_C R31, R40, R31, RZ ;  /* 0x0000001f281f723e */ /* 0x000fe200048070ff */
        /* <DEDUP_REMOVED lines=14> */
[----:B------:R-:W-:Y:S02]  /*16b00*/  F2FP.SATFINITE.E4M3.F32.PACK_AB_MERGE_C R8, R24, R37, R8 ;  /* 0x000000251808723e */ /* 0x000fe40004807008 */
[----:B------:R-:W-:-:S05]  /*16b10*/  F2FP.SATFINITE.E4M3.F32.PACK_AB_MERGE_C R10, R27, R10, R31 ;  /* 0x0000000a1b0a723e */ /* 0x000fca000480701f */
[----:B------:R3:W-:Y:S02]  /*16b20*/  STS.128 [R0+0x1e200], R8 ;  /* 0x01e2000800007388 */ /* 0x0007e40000000c00 */
.L_x_5426:
[----:B------:R-:W-:Y:S05]  /*16b30*/  BSYNC B1 ;  /* 0x0000000000017941 */ /* 0x000fea0003800000 */
.L_x_5425:
[----:B------:R-:W-:Y:S05]  /*16b40*/  @P2 BRA `(.L_x_5407) ;  /* 0x0000000c00e02947 */ /* 0x000fea0003800000 */
[----:B-1-3--:R-:W3:Y:S04]  /*16b50*/  LDL R0, [R1+0x5c] ;  /* 0x00005c0001007983 */ /* 0x00aee80000100800 */
[----:B------:R-:W4:Y:S01]  /*16b60*/  LDL R53, [R1+0x60] ;  /* 0x0000600001357983 */ /* 0x000f220000100800 */
        /* <DEDUP_REMOVED lines=21> */
[----:B0-----:R-:W-:-:S02]  /*16cc0*/  SHF.R.U32.HI R37, RZ, 0x10, R13 ;  /* 0x00000010ff257819 */ /* 0x001fc4000001160d */
[----:B------:R-:W-:Y:S02]  /*16cd0*/  PRMT R39, R28, 0x7604, R27 ;  /* 0x000076041c277816 */ /* 0x000fe4000000001b */
[----:B------:R-:W-:Y:S01]  /*16ce0*/  SHF.R.U32.HI R27, RZ, 0x10, R35 ;  /* 0x00000010ff1b7819 */ /* 0x000fe20000011623 */
[----:B------:R-:W-:Y:S01]  /*16cf0*/  IMAD.U32 R37, R37, 0x10000, RZ ;  /* 0x0001000025257824 */ /* 0x000fe200078e00ff */
[--C-:B------:R-:W-:Y:S02]  /*16d00*/  SHF.R.U32.HI R30, RZ, 0x8, R15.reuse ;  /* 0x00000008ff1e7819 */ /* 0x100fe4000001160f */
[----:B------:R-:W-:Y:S01]  /*16d10*/  LOP3.LUT R29, R15, 0xff, RZ, 0xc0, !PT ;  /* 0x000000ff0f1d7812 */ /* 0x000fe200078ec0ff */
[----:B------:R-:W-:Y:S01]  /*16d20*/  IMAD.U32 R27, R27, 0x10000, RZ ;  /* 0x000100001b1b7824 */ /* 0x000fe200078e00ff */
[----:B------:R-:W-:Y:S02]  /*16d30*/  LOP3.LUT R30, R30, 0xff, RZ, 0xc0, !PT ;  /* 0x000000ff1e1e7812 */ /* 0x000fe400078ec0ff */
[----:B------:R-:W-:-:S02]  /*16d40*/  SHF.R.U32.HI R41, RZ, 0x10, R15 ;  /* 0x00000010ff297819 */ /* 0x000fc4000001160f */
[----:B------:R-:W-:Y:S02]  /*16d50*/  PRMT R30, R30, 0x7604, R29 ;  /* 0x000076041e1e7816 */ /* 0x000fe4000000001d */
[----:B------:R-:W-:Y:S01]  /*16d60*/  LOP3.LUT R31, R31, 0xff0000, R12, 0xf8, !PT ;  /* 0x00ff00001f1f7812 */ /* 0x000fe200078ef80c */
[----:B------:R-:W-:Y:S01]  /*16d70*/  IMAD.U32 R41, R41, 0x10000, RZ ;  /* 0x0001000029297824 */ /* 0x000fe200078e00ff */
[----:B------:R-:W-:Y:S02]  /*16d80*/  LOP3.LUT R25, R25, 0xff0000, R34, 0xf8, !PT ;  /* 0x00ff000019197812 */ /* 0x000fe400078ef822 */
[----:B------:R-:W-:Y:S02]  /*16d90*/  LOP3.LUT R39, R39, 0xff0000, R14, 0xf8, !PT ;  /* 0x00ff000027277812 */ /* 0x000fe400078ef80e */
[----:B------:R-:W-:Y:S02]  /*16da0*/  LOP3.LUT R41, R30, 0xff0000, R41, 0xf8, !PT ;  /* 0x00ff00001e297812 */ /* 0x000fe400078ef829 */
[----:B------:R-:W-:-:S02]  /*16db0*/  LOP3.LUT R30, R25, 0xff000000, R34, 0xf8, !PT ;  /* 0xff000000191e7812 */ /* 0x000fc400078ef822 */
[----:B------:R-:W-:Y:S02]  /*16dc0*/  LOP3.LUT R36, R39, 0xff000000, R14, 0xf8, !PT ;  /* 0xff00000027247812 */ /* 0x000fe400078ef80e */
[----:B------:R-:W-:Y:S02]  /*16dd0*/  LOP3.LUT R41, R41, 0xff000000, R15, 0xf8, !PT ;  /* 0xff00000029297812 */ /* 0x000fe400078ef80f */
[----:B---3--:R-:W-:Y:S02]  /*16de0*/  LEA.HI R3, R3, R0, RZ, 0x1c ;  /* 0x0000000003037211 */ /* 0x008fe400078fe0ff */
[----:B------:R-:W-:-:S04]  /*16df0*/  LOP3.LUT R0, R32, 0xff, RZ, 0xc0, !PT ;  /* 0x000000ff20007812 */ /* 0x000fc800078ec0ff */
[----:B--2---:R-:W-:Y:S02]  /*16e00*/  PRMT R21, R5, 0x7604, R0 ;  /* 0x0000760405157816 */ /* 0x004fe40000000000 */
[----:B------:R-:W-:Y:S02]  /*16e10*/  SHF.R.S32.HI R0, RZ, 0x1f, R3 ;  /* 0x0000001fff007819 */ /* 0x000fe40000011403 */
[----:B------:R-:W-:Y:S02]  /*16e20*/  LOP3.LUT R5, R35, 0xff, RZ, 0xc0, !PT ;  /* 0x000000ff23057812 */ /* 0x000fe400078ec0ff */
[----:B------:R-:W-:Y:S01]  /*16e30*/  LEA.HI R4, R0, R3, RZ, 0x2 ;  /* 0x0000000300047211 */ /* 0x000fe200078f10ff */
[----:B------:R-:W-:Y:S01]  /*16e40*/  IMAD.SHL.U32 R3, R3, 0x10, RZ ;  /* 0x0000001003037824 */ /* 0x000fe200078e00ff */
[----:B------:R-:W-:Y:S02]  /*16e50*/  PRMT R24, R6, 0x7604, R5 ;  /* 0x0000760406187816 */ /* 0x000fe40000000005 */
[----:B------:R-:W-:Y:S01]  /*16e60*/  LOP3.LUT R21, R21, 0xff0000, R32, 0xf8, !PT ;  /* 0x00ff000015157812 */ /* 0x000fe200078ef820 */
[----:B------:R-:W-:Y:S01]  /*16e70*/  IMAD.SHL.U32 R4, R4, 0x800, RZ ;  /* 0x0000080004047824 */ /* 0x000fe200078e00ff */
[----:B------:R-:W-:-:S02]  /*16e80*/  LOP3.LUT R0, R230, 0x30, R3, 0xf8, !PT ;  /* 0x00000030e6007812 */ /* 0x000fc400078ef803 */
[----:B------:R-:W-:Y:S02]  /*16e90*/  LOP3.LUT R29, R24, 0xff0000, R27, 0xf8, !PT ;  /* 0x00ff0000181d7812 */ /* 0x000fe400078ef81b */
[----:B------:R-:W-:Y:S02]  /*16ea0*/  LOP3.LUT R0, R0, R231, RZ, 0x3c, !PT ;  /* 0x000000e700007212 */ /* 0x000fe400078e3cff */
[----:B------:R-:W-:Y:S02]  /*16eb0*/  LOP3.LUT R3, R4, 0xffffe000, RZ, 0xc0, !PT ;  /* 0xffffe00004037812 */ /* 0x000fe400078ec0ff */
[----:B----4-:R-:W0:Y:S01]  /*16ec0*/  LDS.128 R4, [R53+0x1e200] ;  /* 0x01e2000035047984 */ /* 0x010e220000000c00 */
        /* <DEDUP_REMOVED lines=9> */
[----:B------:R-:W-:Y:S02]  /*16f60*/  SHF.L.U32 R3, R3, 0x10, RZ ;  /* 0x0000001003037819 */ /* 0x000fe400000006ff */
[----:B------:R-:W-:Y:S02]  /*16f70*/  LOP3.LUT R37, R37, 0xff000000, R13, 0xf8, !PT ;  /* 0xff00000025257812 */ /* 0x000fe400078ef80d */
[----:B------:R-:W-:-:S04]  /*16f80*/  LOP3.LUT R3, R20, 0xff0000, R3, 0xf8, !PT ;  /* 0x00ff000014037812 */ /* 0x000fc800078ef803 */
[----:B------:R-:W-:Y:S02]  /*16f90*/  LOP3.LUT R32, R3, 0xff000000, R33, 0xf8, !PT ;  /* 0xff00000003207812 */ /* 0x000fe400078ef821 */
[----:B------:R-:W-:Y:S02]  /*16fa0*/  LOP3.LUT R33, R31, 0xff000000, R12, 0xf8, !PT ;  /* 0xff0000001f217812 */ /* 0x000fe400078ef80c */
[-C--:B------:R-:W-:Y:S02]  /*16fb0*/  F2FP.F16.E4M3.UNPACK_B R28, R32.reuse ;  /* 0x00000020ff1c723e */ /* 0x080fe400020006ff */
[-C--:B------:R-:W-:Y:S02]  /*16fc0*/  F2FP.F16.E4M3.UNPACK_B R31, R37.reuse ;  /* 0x00000025ff1f723e */ /* 0x080fe400020006ff */
[----:B------:R-:W-:Y:S01]  /*16fd0*/  F2FP.F16.E4M3.UNPACK_B R37, R37.H1 ;  /* 0x00000025ff25723e */ /* 0x000fe200030006ff */
[----:B------:R-:W-:Y:S01]  /*16fe0*/  HADD2.F32 R29, -RZ, R28.H0_H0 ;  /* 0x2000001cff1d7230 */ /* 0x000fe20000004100 */
[----:B------:R-:W-:Y:S01]  /*16ff0*/  F2FP.F16.E4M3.UNPACK_B R32, R32.H1 ;  /* 0x00000020ff20723e */ /* 0x000fe200030006ff */
[----:B------:R-:W-:Y:S01]  /*17000*/  HADD2.F32 R35, -RZ, R31.H0_H0 ;  /* 0x2000001fff237230 */ /* 0x000fe20000004100 */
[----:B0-----:R-:W-:-:S02]  /*17010*/  F2FP.F16.E4M3.UNPACK_B R12, R5 ;  /* 0x00000005ff0c723e */ /* 0x001fc400020006ff */
[-C--:B------:R-:W-:Y:S02]  /*17020*/  F2FP.F16.E4M3.UNPACK_B R14, R7.reuse ;  /* 0x00000007ff0e723e */ /* 0x080fe400020006ff */
[----:B------:R-:W-:Y:S02]  /*17030*/  F2FP.F16.E4M3.UNPACK_B R15, R7.H1 ;  /* 0x00000007ff0f723e */ /* 0x000fe400030006ff */
[-C--:B------:R-:W-:Y:S02]  /*17040*/  F2FP.F16.E4M3.UNPACK_B R7, R6.reuse ;  /* 0x00000006ff07723e */ /* 0x080fe400020006ff */
[----:B------:R-:W-:Y:S01]  /*17050*/  F2FP.F16.E4M3.UNPACK_B R13, R6.H1 ;  /* 0x00000006ff0d723e */ /* 0x000fe200030006ff */
[--C-:B------:R-:W-:Y:S01]  /*17060*/  HADD2.F32 R6, -RZ, R12.reuse.H0_H0 ;  /* 0x2000000cff067230 */ /* 0x100fe20000004100 */
[----:B------:R-:W-:Y:S01]  /*17070*/  F2FP.F16.E4M3.UNPACK_B R5, R5.H1 ;  /* 0x00000005ff05723e */ /* 0x000fe200030006ff */
[----:B------:R-:W-:Y:S01]  /*17080*/  HADD2.F32 R12, -RZ, R12.H1_H1 ;  /* 0x3000000cff0c7230 */ /* 0x000fe20000004100 */
[----:B------:R-:W-:-:S02]  /*17090*/  F2FP.F16.E4M3.UNPACK_B R3, R4 ;  /* 0x00000004ff03723e */ /* 0x000fc400020006ff */
[-C--:B-1----:R-:W-:Y:S02]  /*170a0*/  F2FP.F16.E4M3.UNPACK_B R20, R9.reuse ;  /* 0x00000009ff14723e */ /* 0x082fe400020006ff */
[----:B------:R-:W-:Y:S02]  /*170b0*/  F2FP.F16.E4M3.UNPACK_B R21, R9.H1 ;  /* 0x00000009ff15723e */ /* 0x000fe400030006ff */
[-C--:B------:R-:W-:Y:S01]  /*170c0*/  F2FP.F16.E4M3.UNPACK_B R25, R11.reuse ;  /* 0x0000000bff19723e */ /* 0x080fe200020006ff */
[--C-:B------:R-:W-:Y:S01]  /*170d0*/  HADD2.F32 R24, -RZ, R20.reuse.H0_H0 ;  /* 0x20000014ff187230 */ /* 0x100fe20000004100 */
[----:B------:R-:W-:Y:S01]  /*170e0*/  F2FP.F16.E4M3.UNPACK_B R26, R11.H1 ;  /* 0x0000000bff1a723e */ /* 0x000fe200030006ff */
[----:B------:R-:W-:Y:S01]  /*170f0*/  HADD2.F32 R20, -RZ, R20.H1_H1 ;  /* 0x30000014ff147230 */ /* 0x000fe20000004100 */
[-C--:B------:R-:W-:Y:S02]  /*17100*/  F2FP.F16.E4M3.UNPACK_B R11, R10.reuse ;  /* 0x0000000aff0b723e */ /* 0x080fe400020006ff */
[C---:B------:R-:W-:Y:S01]  /*17110*/  FMUL.FTZ R40, R24.reuse, R29 ;  /* 0x0000001d18287220 */ /* 0x040fe20000410000 */
[----:B------:R-:W-:Y:S01]  /*17120*/  FMUL.FTZ R39, R24, R35 ;  /* 0x0000002318277220 */ /* 0x000fe20000410000 */
[----:B------:R-:W-:Y:S01]  /*17130*/  F2FP.F16.E4M3.UNPACK_B R24, R10.H1 ;  /* 0x0000000aff18723e */ /* 0x000fe200030006ff */
[----:B------:R-:W-:-:S02]  /*17140*/  HADD2.F32 R10, -RZ, R21.H0_H0 ;  /* 0x20000015ff0a7230 */ /* 0x000fc40000004100 */
[C---:B------:R-:W-:Y:S01]  /*17150*/  FFMA.FTZ R40, R6.reuse, R35, R40 ;  /* 0x0000002306287223 */ /* 0x040fe20000010028 */
[----:B------:R-:W-:Y:S01]  /*17160*/  FFMA.FTZ R38, R6, R29, -R39 ;  /* 0x0000001d06267223 */ /* 0x000fe20000010827 */
[----:B------:R-:W-:Y:S01]  /*17170*/  HADD2.F32 R35, -RZ, R31.H1_H1 ;  /* 0x3000001fff237230 */ /* 0x000fe20000004100 */
[----:B------:R-:W-:Y:S01]  /*17180*/  F2FP.F16.E4M3.UNPACK_B R9, R8 ;  /* 0x00000008ff09723e */ /* 0x000fe200020006ff */
[----:B------:R-:W-:Y:S01]  /*17190*/  HADD2.F32 R29, -RZ, R28.H1_H1 ;  /* 0x3000001cff1d7230 */ /* 0x000fe20000004100 */
[----:B------:R-:W-:Y:S01]  /*171a0*/  F2FP.F16.E4M3.UNPACK_B R28, R41 ;  /* 0x00000029ff1c723e */ /* 0x000fe200020006ff */
[----:B------:R-:W-:Y:S02]  /*171b0*/  HADD2.F32 R39, -RZ, R37.H0_H0 ;  /* 0x20000025ff277230 */ /* 0x000fe40000004100 */
[C---:B------:R-:W-:Y:S01]  /*171c0*/  FMUL.FTZ R43, R20.reuse, R35 ;  /* 0x00000023142b7220 */ /* 0x040fe20000410000 */
[----:B------:R-:W-:Y:S02]  /*171d0*/  HADD2.F32 R31, -RZ, R32.H0_H0 ;  /* 0x20000020ff1f7230 */ /* 0x000fe40000004100 */
[----:B------:R-:W-:Y:S01]  /*171e0*/  FMUL.FTZ R20, R20, R29 ;  /* 0x0000001d14147220 */ /* 0x000fe20000410000 */
[----:B------:R-:W-:-:S02]  /*171f0*/  HADD2.F32 R6, -RZ, R5.H0_H0 ;  /* 0x20000005ff067230 */ /* 0x000fc40000004100 */
        /* <DEDUP_REMOVED lines=16> */
[----:B------:R-:W-:Y:S01]  /*17300*/  F2FP.F16.E4M3.UNPACK_B R4, R4.H1 ;  /* 0x00000004ff04723e */ /* 0x000fe200030006ff */
        /* <DEDUP_REMOVED lines=124> */
.L_x_5407:
[----:B------:R-:W-:Y:S05]  /*17ad0*/  BSYNC B0 ;  /* 0x0000000000007941 */ /* 0x000fea0003800000 */
.L_x_5400:
        /* <DEDUP_REMOVED lines=8> */
.L_x_5398:
[----:B0-234-:R-:W-:-:S05]  /*17b60*/  IMAD.U32 R0, RZ, RZ, UR53 ;  /* 0x00000035ff007e24 */ /* 0x01dfca000f8e00ff */
[----:B------:R-:W-:-:S13]  /*17b70*/  ISETP.NE.AND P1, PT, R0, 0x3, PT ;  /* 0x000000030000780c */ /* 0x000fda0003f25270 */
[----:B------:R-:W-:Y:S05]  /*17b80*/  @!P1 BRA `(.L_x_5427) ;  /* 0x0000000000049947 */ /* 0x000fea0003800000 */
[----:B------:R-:W-:Y:S01]  /*17b90*/  BPT.TRAP 0x1 ;  /* 0x000000040000795c */ /* 0x000fe20000300000 */
.L_x_5427:
[----:B------:R-:W-:Y:S01]  /*17ba0*/  IMAD R0, R221, 0x8, R16 ;  /* 0x00000008dd007824 */ /* 0x000fe200078e0210 */
[----:B-1----:R-:W-:-:S04]  /*17bb0*/  SHF.L.U32 R3, R222, 0x1f, RZ ;  /* 0x0000001fde037819 */ /* 0x002fc800000006ff */
[----:B------:R0:W1:Y:S01]  /*17bc0*/  SYNCS.PHASECHK.TRANS64.TRYWAIT P0, [R0+URZ+0x33430], R3 ;  /* 0x03343003000075a7 */ /* 0x000062000800017f */
[----:B------:R-:W-:Y:S05]  /*17bd0*/  @!P1 BRA `(.L_x_5428) ;  /* 0x0000000000049947 */ /* 0x000fea0003800000 */
[----:B------:R-:W-:Y:S01]  /*17be0*/  BPT.TRAP 0x1 ;  /* 0x000000040000795c */ /* 0x000fe20000300000 */
.L_x_5428:
[----:B-----5:R-:W2:Y:S02]  /*17bf0*/  S2R R4, SR_TID.X ;  /* 0x0000000000047919 */ /* 0x020ea40000002100 */
[----:B--2---:R-:W-:-:S04]  /*17c00*/  LOP3.LUT R4, R4, 0x7f, RZ, 0xc0, !PT ;  /* 0x0000007f04047812 */ /* 0x004fc800078ec0ff */
[----:B------:R-:W-:Y:S01]  /*17c10*/  ISETP.NE.AND P2, PT, R4, RZ, PT ;  /* 0x000000ff0400720c */ /* 0x000fe20003f45270 */
[----:B-1----:R-:W-:-:S12]  /*17c20*/  @P0 BRA `(.L_x_5429) ;  /* 0x0000000000080947 */ /* 0x002fd80003800000 */
[----:B------:R-:W1:Y:S02]  /*17c30*/  SYNCS.PHASECHK.TRANS64.TRYWAIT P0, [R0+URZ+0x33430], R3 ;  /* 0x03343003000075a7 */ /* 0x000e64000800017f */
[----:B-1----:R-:W-:Y:S05]  /*17c40*/  @!P0 BRA `(.L_x_5430) ;  /* 0x0000019000ac8947 */ /* 0x002fea0003800000 */
.L_x_5429:
[----:B------:R-:W-:Y:S05]  /*17c50*/  WARPSYNC.ALL ;  /* 0x0000000000007948 */ /* 0x000fea0003800000 */
[----:B01----:R-:W-:Y:S01]  /*17c60*/  IADD3 R3, R16, 0x24200, RZ ;  /* 0x0002420010037810 */ /* 0x003fe20007ffe0ff */
[----:B------:R-:W2:Y:S01]  /*17c70*/  LDL R108, [R1+0x20] ;  /* 0x00002000016c7983 */ /* 0x000ea20000100800 */
[----:B------:R-:W-:Y:S01]  /*17c80*/  R2UR UR44, R44 ;  /* 0x000000002c2c72ca */ /* 0x000fe200000e0000 */
[----:B------:R-:W-:Y:S01]  /*17c90*/  IMAD.MOV.U32 R5, RZ, RZ, -0x7fffffe0 ;  /* 0x80000020ff057424 */ /* 0x000fe200078e00ff */
[----:B------:R-:W-:Y:S01]  /*17ca0*/  SHF.R.U32.HI R3, RZ, 0x4, R3 ;  /* 0x00000004ff037819 */ /* 0x000fe20000011603 */
[----:B------:R-:W-:Y:S01]  /*17cb0*/  WARPGROUP.ARRIVE ;  /* 0x00000000000079c5 */ /* 0x000fe20000000000 */
[----:B------:R-:W-:Y:S01]  /*17cc0*/  UMOV UR25, 0x80000020 ;  /* 0x8000002000197882 */ /* 0x000fe20000000000 */
[----:B------:R-:W-:Y:S01]  /*17cd0*/  IMAD.MOV.U32 R7, RZ, RZ, -0x7fffffe0 ;  /* 0x80000020ff077424 */ /* 0x000fe200078e00ff */
[----:B------:R-:W-:Y:S01]  /*17ce0*/  LOP3.LUT R3, R3, 0x3fff, RZ, 0xc0, !PT ;  /* 0x00003fff03037812 */ /* 0x000fe200078ec0ff */
[----:B------:R-:W3:Y:S01]  /*17cf0*/  LDL R104, [R1] ;  /* 0x0000000001687983 */ /* 0x000ee20000100800 */
[----:B------:R-:W-:Y:S01]  /*17d00*/  MOV R11, 0x80000020 ;  /* 0x80000020000b7802 */ /* 0x000fe20000000f00 */
[----:B------:R-:W-:Y:S01]  /*17d10*/  IMAD.MOV.U32 R13, RZ, RZ, -0x7fffffe0 ;  /* 0x80000020ff0d7424 */ /* 0x000fe200078e00ff */
[----:B------:R-:W-:Y:S01]  /*17d20*/  LOP3.LUT R9, R3, 0x10000, RZ, 0xfc, !PT ;  /* 0x0001000003097812 */ /* 0x000fe200078efcff */
[----:B------:R-:W-:Y:S01]  /*17d30*/  UMOV UR5, 0x80000020 ;  /* 0x8000002000057882 */ /* 0x000fe20000000000 */
[----:B------:R-:W4:Y:S01]  /*17d40*/  LDL R106, [R1+0x1c] ;  /* 0x00001c00016a7983 */ /* 0x000f220000100800 */
[----:B------:R-:W-:Y:S01]  /*17d50*/  IMAD.MOV.U32 R21, RZ, RZ, -0x7fffffe0 ;  /* 0x80000020ff157424 */ /* 0x000fe200078e00ff */
[----:B------:R-:W-:Y:S01]  /*17d60*/  ULDC UR56, c[0x0][0x988] ;  /* 0x0002620000387ab9 */ /* 0x000fe20000000800 */
[----:B------:R-:W-:Y:S01]  /*17d70*/  IMAD R4, R221, 0x780, R9 ;  /* 0x00000780dd047824 */ /* 0x000fe200078e0209 */
[----:B------:R-:W-:Y:S01]  /*17d80*/  R2UR UR27, R5 ;  /* 0x00000000051b72ca */ /* 0x000fe200000e0000 */
[----:B------:R-:W-:Y:S01]  /*17d90*/  ULOP3.LUT UR44, UR44, 0x10000, URZ, 0xfc, !UPT ;  /* 0x000100002c2c7892 */ /* 0x000fe2000f8efc3f */
[----:B------:R-:W-:Y:S01]  /*17da0*/  R2UR UR11, R11 ;  /* 0x000000000b0b72ca */ /* 0x000fe200000e0000 */
[C---:B------:R-:W-:Y:S01]  /*17db0*/  VIADD R6, R4.reuse, 0x80 ;  /* 0x0000008004067836 */ /* 0x040fe20000000000 */
[C---:B------:R-:W-:Y:S01]  /*17dc0*/  R2UR UR26, R4.reuse ;  /* 0x00000000041a72ca */ /* 0x040fe200000e0000 */
[C---:B------:R-:W-:Y:S01]  /*17dd0*/  VIADD R10, R4.reuse, 0x100 ;  /* 0x00000100040a7836 */ /* 0x040fe20000000000 */
[----:B------:R-:W-:Y:S01]  /*17de0*/  UMOV UR9, UR25 ;  /* 0x0000001900097c82 */ /* 0x000fe20008000000 */
[----:B------:R-:W-:Y:S01]  /*17df0*/  UMOV UR13, UR25 ;  /* 0x00000019000d7c82 */ /* 0x000fe20008000000 */
[----:B------:R-:W-:Y:S01]  /*17e00*/  UMOV UR24, UR44 ;  /* 0x0000002c00187c82 */ /* 0x000fe20008000000 */
[----:B------:R-:W-:Y:S01]  /*17e10*/  UMOV UR17, UR25 ;  /* 0x0000001900117c82 */ /* 0x000fe20008000000 */
[C---:B------:R-:W-:Y:S01]  /*17e20*/  VIADD R12, R4.reuse, 0x2 ;  /* 0x00000002040c7836 */ /* 0x040fe20000000000 */
[----:B------:R-:W-:Y:S01]  /*17e30*/  R2UR UR7, R13 ;  /* 0x000000000d0772ca */ /* 0x000fe200000e0000 */
[----:B------:R-:W-:Y:S01]  /*17e40*/  UMOV UR21, UR5 ;  /* 0x0000000500157c82 */ /* 0x000fe20008000000 */
[----:B------:R-:W-:Y:S01]  /*17e50*/  IADD3 R20, R4, 0x602, RZ ;  /* 0x0000060204147810 */ /* 0x000fe20007ffe0ff */
[----:B------:R-:W0:Y:S01]  /*17e60*/  LDC R5, c[0x0][0x448] ;  /* 0x00011200ff057b82 */ /* 0x000e220000000800 */
[----:B------:R-:W-:Y:S01]  /*17e70*/  @!P2 VIADD R0, R0, 0x33440 ;  /* 0x000334400000a836 */ /* 0x000fe20000000000 */
[----:B------:R-:W-:Y:S01]  /*17e80*/  ULDC UR57, c[0x0][0x988] ;  /* 0x0002620000397ab9 */ /* 0x000fe20000000800 */
[----:B------:R-:W-:Y:S01]  /*17e90*/  QGMMA.64x32x32.F32.E4M3.E4M3 R88, gdesc[UR24], RZ, !UPT, gsb0 ;  /* 0x00600000185879f3 */ /* 0x000fe2000c0008ff */
[----:B------:R-:W-:-:S02]  /*17ea0*/  R2UR UR26, R6 ;  /* 0x00000000061a72ca */ /* 0x000fc400000e0000 */
[----:B------:R-:W-:Y:S01]  /*17eb0*/  R2UR UR27, R7 ;  /* 0x00000000071b72ca */ /* 0x000fe200000e0000 */
[----:B------:R-:W-:Y:S02]  /*17ec0*/  WARPGROUP.DEPBAR.LE gsb0, 0x0 ;  /* 0x00008000000079c5 */ /* 0x000fe40000010000 */
[----:B------:R-:W-:-:S10]  /*17ed0*/  WARPGROUP.ARRIVE ;  /* 0x00000000000079c5 */ /* 0x000fd40000000000 */
[----:B------:R-:W-:Y:S01]  /*17ee0*/  QGMMA.64x32x32.F32.E4M3.E4M3 R72, gdesc[UR24], RZ, !UPT, gsb0 ;  /* 0x00600000184879f3 */ /* 0x000fe2000c0008ff */
[----:B------:R-:W-:Y:S01]  /*17ef0*/  R2UR UR10, R10 ;  /* 0x000000000a0a72ca */ /* 0x000fe200000e0000 */
[----:B------:R-:W-:Y:S01]  /*17f00*/  UMOV UR8, UR24 ;  /* 0x0000001800087c82 */ /* 0x000fe20008000000 */
[----:B------:R-:W-:Y:S01]  /*17f10*/  VIADD R6, R4, 0x180 ;  /* 0x0000018004067836 */ /* 0x000fe20000000000 */
[----:B------:R-:W-:Y:S02]  /*17f20*/  WARPGROUP.DEPBAR.LE gsb0, 0x0 ;  /* 0x00008000000079c5 */ /* 0x000fe40000010000 */
[----:B------:R-:W-:-:S08]  /*17f30*/  WARPGROUP.ARRIVE ;  /* 0x00000000000079c5 */ /* 0x000fd00000000000 */
[----:B------:R-:W-:Y:S01]  /*17f40*/  QGMMA.64x32x32.F32.E4M3.E4M3 R56, gdesc[UR8], RZ, !UPT, gsb0 ;  /* 0x00600000083879f3 */ /* 0x000fe2000c0008ff */
[----:B------:R-:W-:Y:S01]  /*17f50*/  IMAD.MOV.U32 R7, RZ, RZ, -0x7fffffe0 ;  /* 0x80000020ff077424 */ /* 0x000fe200078e00ff */
[----:B------:R-:W-:-:S04]  /*17f60*/  R2UR UR14, R6 ;  /* 0x00000000060e72ca */ /* 0x000fc800000e0000 */
[----:B------:R-:W-:Y:S01]  /*17f70*/  R2UR UR15, R7 ;  /* 0x00000000070f72ca */ /* 0x000fe200000e0000 */
[----:B------:R-:W-:Y:S01]  /*17f80*/  UMOV UR12, UR24 ;  /* 0x00000018000c7c82 */ /* 0x000fe20008000000 */
[----:B------:R-:W-:Y:S02]  /*17f90*/  WARPGROUP.DEPBAR.LE gsb0, 0x0 ;  /* 0x00008000000079c5 */ /* 0x000fe40000010000 */
[----:B------:R-:W-:-:S09]  /*17fa0*/  WARPGROUP.ARRIVE ;  /* 0x00000000000079c5 */ /* 0x000fd20000000000 */
[----:B------:R-:W-:Y:S01]  /*17fb0*/  QGMMA.64x32x32.F32.E4M3.E4M3 R40, gdesc[UR12], RZ, !UPT, gsb0 ;  /* 0x006000000c2879f3 */ /* 0x000fe2000c0008ff */
[----:B------:R-:W-:Y:S02]  /*17fc0*/  VIADD R10, R4, 0x200 ;  /* 0x00000200040a7836 */ /* 0x000fe40000000000 */
[----:B------:R-:W-:-:S03]  /*17fd0*/  IMAD.MOV.U32 R11, RZ, RZ, -0x7fffffe0 ;  /* 0x80000020ff0b7424 */ /* 0x000fc600078e00ff */
[----:B------:R-:W-:Y:S02]  /*17fe0*/  R2UR UR18, R10 ;  /* 0x000000000a1272ca */ /* 0x000fe400000e0000 */
[----:B------:R-:W-:Y:S01]  /*17ff0*/  R2UR UR19, R11 ;  /* 0x000000000b1372ca */ /* 0x000fe200000e0000 */
[----:B------:R-:W-:Y:S01]  /*18000*/  UMOV UR16, UR24 ;  /* 0x0000001800107c82 */ /* 0x000fe20008000000 */
[----:B------:R-:W-:Y:S02]  /*18010*/  WARPGROUP.DEPBAR.LE gsb0, 0x0 ;  /* 0x00008000000079c5 */ /* 0x000fe40000010000 */
[----:B------:R-:W-:-:S09]  /*18020*/  WARPGROUP.ARRIVE ;  /* 0x00000000000079c5 */ /* 0x000fd20000000000 */
[----:B------:R-:W-:Y:S01]  /*18030*/  QGMMA.64x32x32.F32.E4M3.E4M3 R24, gdesc[UR16], RZ, !UPT, gsb0 ;  /* 0x00600000101879f3 */ /* 0x000fe2000c0008ff */
[----:B------:R-:W-:Y:S01]  /*18040*/  R2UR UR6, R12 ;  /* 0x000000000c0672ca */ /* 0x000fe200000e0000 */
[----:B------:R-:W-:Y:S01]  /*18050*/  UIADD3 UR4, UR44, 0x2, URZ ;  /* 0x000000022c047890 */ /* 0x000fe2000fffe03f */
[----:B------:R-:W-:Y:S01]  /*18060*/  IMAD.MOV.U32 R7, RZ, RZ, -0x7fffffe0 ;  /* 0x80000020ff077424 */ /* 0x000fe200078e00ff */
[----:B------:R-:W-:Y:S02]  /*18070*/  WARPGROUP.DEPBAR.LE gsb0, 0x0 ;  /* 0x00008000000079c5 */ /* 0x000fe40000010000 */
[----:B------:R-:W-:-:S08]  /*18080*/  WARPGROUP.ARRIVE ;  /* 0x00000000000079c5 */ /* 0x000fd00000000000 */
[----:B------:R-:W-:Y:S01]  /*18090*/  QGMMA.64x32x32.F32.E4M3.E4M3 R88, gdesc[UR4], R88, gsb0 ;  /* 0x00600000045879f3 */ /* 0x000fe20008000858 */
[----:B------:R-:W-:Y:S02]  /*180a0*/  IADD3 R6, R4, 0x82, RZ ;  /* 0x0000008204067810 */ /* 0x000fe40007ffe0ff */
[----:B------:R-:W-:Y:S02]  /*180b0*/  R2UR UR7, R7 ;  /* 0x00000000070772ca */ /* 0x000fe400000e0000 */
[----:B------:R-:W-:Y:S01]  /*180c0*/  R2UR UR6, R6 ;  /* 0x00000000060672ca */ /* 0x000fe200000e0000 */
[----:B------:R-:W-:Y:S02]  /*180d0*/  WARPGROUP.DEPBAR.LE gsb0, 0x0 ;  /* 0x00008000000079c5 */ /* 0x000fe40000010000 */
[----:B------:R-:W-:-:S10]  /*180e0*/  WARPGROUP.ARRIVE ;  /* 0x00000000000079c5 */ /* 0x000fd40000000000 */
[----:B------:R-:W-:Y:S01]  /*180f0*/  QGMMA.64x32x32.F32.E4M3.E4M3 R72, gdesc[UR4], R72, gsb0 ;  /* 0x00600000044879f3 */ /* 0x000fe20008000848 */
[----:B------:R-:W-:Y:S02]  /*18100*/  VIADD R10, R4, 0x102 ;  /* 0x00000102040a7836 */ /* 0x000fe40000000000 */
[----:B------:R-:W-:Y:S01]  /*18110*/  IMAD.MOV.U32 R11, RZ, RZ, -0x7fffffe0 ;  /* 0x80000020ff0b7424 */ /* 0x000fe200078e00ff */
[----:B------:R-:W-:Y:S01]  /*18120*/  UMOV UR12, UR4 ;  /* 0x00000004000c7c82 */ /* 0x000fe20008000000 */
[----:B------:R-:W-:Y:S01]  /*18130*/  UMOV UR13, UR5 ;  /* 0x00000005000d7c82 */ /* 0x000fe20008000000 */
[----:B------:R-:W-:Y:S01]  /*18140*/  R2UR UR14, R10 ;  /* 0x000000000a0e72ca */ /* 0x000fe200000e0000 */
[C---:B------:R-:W-:Y:S01]  /*18150*/  VIADD R6, R4.reuse, 0x182 ;  /* 0x0000018204067836 */ /* 0x040fe20000000000 */
[----:B------:R-:W-:Y:S01]  /*18160*/  R2UR UR15, R11 ;  /* 0x000000000b0f72ca */ /* 0x000fe200000e0000 */
[----:B------:R-:W-:Y:S01]  /*18170*/  IMAD.MOV.U32 R7, RZ, RZ, -0x7fffffe0 ;  /* 0x80000020ff077424 */ /* 0x000fe200078e00ff */
[----:B------:R-:W-:Y:S01]  /*18180*/  UMOV UR16, UR4 ;  /* 0x0000000400107c82 */ /* 0x000fe20008000000 */
[----:B------:R-:W-:Y:S01]  /*18190*/  UMOV UR17, UR5 ;  /* 0x0000000500117c82 */ /* 0x000fe20008000000 */
[----:B------:R-:W-:Y:S01]  /*181a0*/  UMOV UR20, UR4 ;  /* 0x0000000400147c82 */ /* 0x000fe20008000000 */
[----:B------:R-:W-:Y:S01]  /*181b0*/  IMAD.MOV.U32 R13, RZ, RZ, -0x7fffffe0 ;  /* 0x80000020ff0d7424 */ /* 0x000fe200078e00ff */
[----:B------:R-:W-:Y:S01]  /*181c0*/  IADD3 R12, R4, 0x280, RZ ;  /* 0x00000280040c7810 */ /* 0x000fe20007ffe0ff */
[----:B------:R-:W-:Y:S01]  /*181d0*/  UIADD3 UR8, UR44, 0x200, URZ ;  /* 0x000002002c087890 */ /* 0x000fe2000fffe03f */
[----:B------:R-:W-:Y:S01]  /*181e0*/  UMOV UR9, 0x80000020 ;  /* 0x8000002000097882 */ /* 0x000fe20000000000 */
[----:B0-----:R-:W-:Y:S01]  /*181f0*/  ISETP.NE.AND P0, PT, R5, 0x1, PT ;  /* 0x000000010500780c */ /* 0x001fe20003f05270 */
[----:B------:R-:W-:Y:S01]  /*18200*/  ULDC UR6, c[0x0][0x988] ;  /* 0x0002620000067ab9 */ /* 0x000fe20000000800 */
[----:B------:R-:W-:-:S02]  /*18210*/  WARPGROUP.DEPBAR.LE gsb0, 0x0 ;  /* 0x00008000000079c5 */ /* 0x000fc40000010000 */
[----:B------:R-:W-:Y:S01]  /*18220*/  WARPGROUP.ARRIVE ;  /* 0x00000000000079c5 */ /* 0x000fe20000000000 */
[----:B------:R-:W-:Y:S02]  /*18230*/  R2UR UR18, R6 ;  /* 0x00000000061272ca */ /* 0x000fe400000e0000 */
[----:B------:R-:W-:Y:S01]  /*18240*/  R2UR UR19, R7 ;  /* 0x00000000071372ca */ /* 0x000fe200000e0000 */
[----:B------:R-:W-:Y:S02]  /*18250*/  VIADD R10, R4, 0x202 ;  /* 0x00000202040a7836 */ /* 0x000fe40000000000 */
[----:B------:R-:W-:Y:S01]  /*18260*/  IMAD.MOV.U32 R11, RZ, RZ, -0x7fffffe0 ;  /* 0x80000020ff0b7424 */ /* 0x000fe200078e00ff */
[----:B------:R-:W-:Y:S01]  /*18270*/  QGMMA.64x32x32.F32.E4M3.E4M3 R56, gdesc[UR12], R56, gsb0 ;  /* 0x006000000c3879f3 */ /* 0x000fe20008000838 */
[----:B------:R-:W-:Y:S02]  /*18280*/  R2UR UR10, R12 ;  /* 0x000000000c0a72ca */ /* 0x000fe400000e0000 */
[----:B------:R-:W-:Y:S01]  /*18290*/  R2UR UR11, R13 ;  /* 0x000000000d0b72ca */ /* 0x000fe200000e0000 */
[----:B------:R-:W-:Y:S01]  /*182a0*/  UMOV UR28, UR8 ;  /* 0x00000008001c7c82 */ /* 0x000fe20008000000 */
[----:B------:R-:W-:Y:S01]  /*182b0*/  UMOV UR29, UR9 ;  /* 0x00000009001d7c82 */ /* 0x000fe20008000000 */
[----:B------:R-:W0:Y:S01]  /*182c0*/  @P0 LDC R5, c[0x0][0x44c] ;  /* 0x00011300ff050b82 */ /* 0x000e220000000800 */
[----:B------:R-:W-:-:S02]  /*182d0*/  WARPGROUP.DEPBAR.LE gsb0, 0x0 ;  /* 0x00008000000079c5 */ /* 0x000fc40000010000 */
[----:B------:R-:W-:-:S06]  /*182e0*/  WARPGROUP.ARRIVE ;  /* 0x00000000000079c5 */ /* 0x000fcc0000000000 */
[----:B------:R-:W-:Y:S01]  /*182f0*/  QGMMA.64x32x32.F32.E4M3.E4M3 R40, gdesc[UR16], R40, gsb0 ;  /* 0x00600000102879f3 */ /* 0x000fe20008000828 */
[----:B------:R-:W-:Y:S02]  /*18300*/  R2UR UR22, R10 ;  /* 0x000000000a1672ca */ /* 0x000fe400000e0000 */
[----:B------:R-:W-:Y:S01]  /*18310*/  R2UR UR23, R11 ;  /* 0x000000000b1772ca */ /* 0x000fe200000e0000 */
[----:B------:R-:W-:Y:S02]  /*18320*/  WARPGROUP.DEPBAR.LE gsb0, 0x0 ;  /* 0x00008000000079c5 */ /* 0x000fe40000010000 */
[----:B------:R-:W-:-:S10]  /*18330*/  WARPGROUP.ARRIVE ;  /* 0x00000000000079c5 */ /* 0x000fd40000000000 */
[----:B------:R-:W-:Y:S01]  /*18340*/  QGMMA.64x32x32.F32.E4M3.E4M3 R24, gdesc[UR20], R24, gsb0 ;  /* 0x00600000141879f3 */ /* 0x000fe20008000818 */
[----:B------:R-:W-:Y:S01]  /*18350*/  VIADD R6, R4, 0x300 ;  /* 0x0000030004067836 */ /* 0x000fe20000000000 */
[----:B------:R-:W-:Y:S01]  /*18360*/  MOV R7, 0x80000020 ;  /* 0x8000002000077802 */ /* 0x000fe20000000f00 */
[----:B------:R-:W-:Y:S02]  /*18370*/  WARPGROUP.DEPBAR.LE gsb0, 0x0 ;  /* 0x00008000000079c5 */ /* 0x000fe40000010000 */
[----:B------:R-:W-:-:S06]  /*18380*/  WARPGROUP.ARRIVE ;  /* 0x00000000000079c5 */ /* 0x000fcc0000000000 */
[----:B------:R-:W-:Y:S01]  /*18390*/  QGMMA.64x32x32.F32.E4M3.E4M3 R88, gdesc[UR8], R88, gsb0 ;  /* 0x00600000085879f3 */ /* 0x000fe20008000858 */
[----:B------:R-:W-:Y:S02]  /*183a0*/  R2UR UR10, R6 ;  /* 0x00000000060a72ca */ /* 0x000fe400000e0000 */
[----:B------:R-:W-:Y:S01]  /*183b0*/  R2UR UR11, R7 ;  /* 0x00000000070b72ca */ /* 0x000fe200000e0000 */
[----:B------:R-:W-:Y:S01]  /*183c0*/  VIADD R10, R4, 0x380 ;  /* 0x00000380040a7836 */ /* 0x000fe20000000000 */
[----:B------:R-:W-:Y:S02]  /*183d0*/  WARPGROUP.DEPBAR.LE gsb0, 0x0 ;  /* 0x00008000000079c5 */ /* 0x000fe40000010000 */
[----:B------:R-:W-:-:S09]  /*183e0*/  WARPGROUP.ARRIVE ;  /* 0x00000000000079c5 */ /* 0x000fd20000000000 */
[----:B------:R-:W-:Y:S01]  /*183f0*/  QGMMA.64x32x32.F32.E4M3.E4M3 R72, gdesc[UR8], R72, gsb0 ;  /* 0x00600000084879f3 */ /* 0x000fe20008000848 */
[----:B------:R-:W-:Y:S01]  /*18400*/  IMAD.MOV.U32 R11, RZ, RZ, -0x7fffffe0 ;  /* 0x80000020ff0b7424 */ /* 0x000fe200078e00ff */
[----:B------:R-:W-:-:S04]  /*18410*/  R2UR UR18, R10 ;  /* 0x000000000a1272ca */ /* 0x000fc800000e0000 */
[----:B------:R-:W-:Y:S01]  /*18420*/  R2UR UR19, R11 ;  /* 0x000000000b1372ca */ /* 0x000fe200000e0000 */
[----:B------:R-:W-:Y:S01]  /*18430*/  UMOV UR16, UR8 ;  /* 0x0000000800107c82 */ /* 0x000fe20008000000 */
[----:B------:R-:W-:Y:S01]  /*18440*/  UMOV UR17, UR9 ;  /* 0x0000000900117c82 */ /* 0x000fe20008000000 */
[----:B------:R-:W-:Y:S02]  /*18450*/  WARPGROUP.DEPBAR.LE gsb0, 0x0 ;  /* 0x00008000000079c5 */ /* 0x000fe40000010000 */
[----:B------:R-:W-:-:S08]  /*18460*/  WARPGROUP.ARRIVE ;  /* 0x00000000000079c5 */ /* 0x000fd00000000000 */
[----:B------:R-:W-:Y:S01]  /*18470*/  QGMMA.64x32x32.F32.E4M3.E4M3 R56, gdesc[UR16], R56, gsb0 ;  /* 0x00600000103879f3 */ /* 0x000fe20008000838 */
[----:B------:R-:W-:Y:S02]  /*18480*/  VIADD R6, R4, 0x400 ;  /* 0x0000040004067836 */ /* 0x000fe40000000000 */
[----:B------:R-:W-:-:S03]  /*18490*/  IMAD.MOV.U32 R7, RZ, RZ, -0x7fffffe0 ;  /* 0x80000020ff077424 */ /* 0x000fc600078e00ff */
[----:B------:R-:W-:Y:S02]  /*184a0*/  R2UR UR22, R6 ;  /* 0x00000000061672ca */ /* 0x000fe400000e0000 */
[----:B------:R-:W-:Y:S01]  /*184b0*/  R2UR UR23, R7 ;  /* 0x00000000071772ca */ /* 0x000fe200000e0000 */
[----:B------:R-:W-:Y:S01]  /*184c0*/  UMOV UR20, UR8 ;  /* 0x0000000800147c82 */ /* 0x000fe20008000000 */
[----:B------:R-:W-:Y:S01]  /*184d0*/  UMOV UR21, UR9 ;  /* 0x0000000900157c82 */ /* 0x000fe20008000000 */
[----:B------:R-:W-:Y:S02]  /*184e0*/  WARPGROUP.DEPBAR.LE gsb0, 0x0 ;  /* 0x00008000000079c5 */ /* 0x000fe40000010000 */
[----:B------:R-:W-:-:S08]  /*184f0*/  WARPGROUP.ARRIVE ;  /* 0x00000000000079c5 */ /* 0x000fd00000000000 */
[----:B------:R-:W-:Y:S01]  /*18500*/  QGMMA.64x32x32.F32.E4M3.E4M3 R40, gdesc[UR20], R40, gsb0 ;  /* 0x00600000142879f3 */ /* 0x000fe20008000828 */
[----:B------:R-:W-:Y:S01]  /*18510*/  VIADD R10, R4, 0x480 ;  /* 0x00000480040a7836 */ /* 0x000fe20000000000 */
[----:B------:R-:W-:-:S04]  /*18520*/  MOV R11, 0x80000020 ;  /* 0x80000020000b7802 */ /* 0x000fc80000000f00 */
[----:B------:R-:W-:Y:S02]  /*18530*/  R2UR UR30, R10 ;  /* 0x000000000a1e72ca */ /* 0x000fe400000e0000 */
[----:B------:R-:W-:Y:S01]  /*18540*/  R2UR UR31, R11 ;  /* 0x000000000b1f72ca */ /* 0x000fe200000e0000 */
[----:B------:R-:W-:Y:S02]  /*18550*/  WARPGROUP.DEPBAR.LE gsb0, 0x0 ;  /* 0x00008000000079c5 */ /* 0x000fe40000010000 */
[----:B------:R-:W-:-:S10]  /*18560*/  WARPGROUP.ARRIVE ;  /* 0x00000000000079c5 */ /* 0x000fd40000000000 */
[----:B------:R-:W-:Y:S01]  /*18570*/  QGMMA.64x32x32.F32.E4M3.E4M3 R24, gdesc[UR28], R24, gsb0 ;  /* 0x006000001c1879f3 */ /* 0x000fe20008000818 */
[----:B------:R-:W-:Y:S02]  /*18580*/  VIADD R12, R4, 0x282 ;  /* 0x00000282040c7836 */ /* 0x000fe40000000000 */
[----:B------:R-:W-:-:S03]  /*18590*/  IMAD.MOV.U32 R13, RZ, RZ, -0x7fffffe0 ;  /* 0x80000020ff0d7424 */ /* 0x000fc600078e00ff */
[----:B------:R-:W-:Y:S02]  /*185a0*/  R2UR UR14, R12 ;  /* 0x000000000c0e72ca */ /* 0x000fe400000e0000 */
[----:B------:R-:W-:Y:S01]  /*185b0*/  R2UR UR15, R13 ;  /* 0x000000000d0f72ca */ /* 0x000fe200000e0000 */
[----:B------:R-:W-:Y:S01]  /*185c0*/  UIADD3 UR12, UR44, 0x202, URZ ;  /* 0x000002022c0c7890 */ /* 0x000fe2000fffe03f */
[----:B------:R-:W-:Y:S01]  /*185d0*/  UMOV UR13, 0x80000020 ;  /* 0x80000020000d7882 */ /* 0x000fe20000000000 */
[----:B------:R-:W-:Y:S02]  /*185e0*/  WARPGROUP.DEPBAR.LE gsb0, 0x0 ;  /* 0x00008000000079c5 */ /* 0x000fe40000010000 */
[----:B------:R-:W-:-:S08]  /*185f0*/  WARPGROUP.ARRIVE ;  /* 0x00000000000079c5 */ /* 0x000fd00000000000 */
[----:B------:R-:W-:Y:S01]  /*18600*/  QGMMA.64x32x32.F32.E4M3.E4M3 R88, gdesc[UR12], R88, gsb0 ;  /* 0x006000000c5879f3 */ /* 0x000fe20008000858 */
[----:B------:R-:W-:Y:S02]  /*18610*/  VIADD R6, R4, 0x302 ;  /* 0x0000030204067836 */ /* 0x000fe40000000000 */
[----:B------:R-:W-:-:S03]  /*18620*/  IMAD.MOV.U32 R7, RZ, RZ, -0x7fffffe0 ;  /* 0x80000020ff077424 */ /* 0x000fc600078e00ff */
[----:B------:R-:W-:Y:S02]  /*18630*/  R2UR UR14, R6 ;  /* 0x00000000060e72ca */ /* 0x000fe400000e0000 */
[----:B------:R-:W-:Y:S01]  /*18640*/  R2UR UR15, R7 ;  /* 0x00000000070f72ca */ /* 0x000fe200000e0000 */
[----:B------:R-:W-:Y:S02]  /*18650*/  WARPGROUP.DEPBAR.LE gsb0, 0x0 ;  /* 0x00008000000079c5 */ /* 0x000fe40000010000 */
[----:B------:R-:W-:-:S10]  /*18660*/  WARPGROUP.ARRIVE ;  /* 0x00000000000079c5 */ /* 0x000fd40000000000 */
[----:B------:R-:W-:Y:S01]  /*18670*/  QGMMA.64x32x32.F32.E4M3.E4M3 R72, gdesc[UR12], R72, gsb0 ;  /* 0x006000000c4879f3 */ /* 0x000fe20008000848 */
[----:B------:R-:W-:Y:S01]  /*18680*/  VIADD R10, R4, 0x382 ;  /* 0x00000382040a7836 */ /* 0x000fe20000000000 */
[----:B------:R-:W-:-:S04]  /*18690*/  MOV R11, 0x80000020 ;  /* 0x80000020000b7802 */ /* 0x000fc80000000f00 */
[----:B------:R-:W-:Y:S02]  /*186a0*/  R2UR UR22, R10 ;  /* 0x000000000a1672ca */ /* 0x000fe400000e0000 */
        /* <DEDUP_REMOVED lines=33> */
[----:B------:R-:W-:Y:S01]  /*188c0*/  IMAD.MOV.U32 R7, RZ, RZ, -0x7fffffe0 ;  /* 0x80000020ff077424 */ /* 0x000fe200078e00ff */
[----:B------:R-:W-:-:S04]  /*188d0*/  IADD3 R6, R4, 0x580, RZ ;  /* 0x0000058004067810 */ /* 0x000fc80007ffe0ff */
        /* <DEDUP_REMOVED lines=28> */
[----:B------:R-:W-:Y:S02]  /*18aa0*/  UMOV UR45, UR17 ;  /* 0x00000011002d7c82 */ /* 0x000fe40008000000 */
[----:B------:R-:W-:Y:S01]  /*18ab0*/  UMOV UR44, UR16 ;  /* 0x00000010002c7c82 */ /* 0x000fe20008000000 */
[----:B------:R-:W-:Y:S02]  /*18ac0*/  WARPGROUP.DEPBAR.LE gsb0, 0x0 ;  /* 0x00008000000079c5 */ /* 0x000fe40000010000 */
[----:B------:R-:W-:-:S06]  /*18ad0*/  WARPGROUP.ARRIVE ;  /* 0x00000000000079c5 */ /* 0x000fcc0000000000 */
[----:B------:R-:W-:Y:S01]  /*18ae0*/  QGMMA.64x32x32.F32.E4M3.E4M3 R24, gdesc[UR44], R24, gsb0 ;  /* 0x006000002c1879f3 */ /* 0x000fe20008000818 */
[----:B------:R-:W-:Y:S01]  /*18af0*/  IMAD.MOV.U32 R13, RZ, RZ, -0x7fffffe0 ;  /* 0x80000020ff0d7424 */ /* 0x000fe200078e00ff */
[----:B------:R-:W-:-:S04]  /*18b00*/  IADD3 R12, R4, 0x502, RZ ;  /* 0x00000502040c7810 */ /* 0x000fc80007ffe0ff */
[----:B------:R-:W-:Y:S02]  /*18b10*/  R2UR UR22, R12 ;  /* 0x000000000c1672ca */ /* 0x000fe400000e0000 */
[----:B------:R-:W-:Y:S01]  /*18b20*/  R2UR UR23, R13 ;  /* 0x000000000d1772ca */ /* 0x000fe200000e0000 */
[----:B------:R-:W-:Y:S01]  /*18b30*/  UMOV UR21, 0x80000020 ;  /* 0x8000002000157882 */ /* 0x000fe20000000000 */
[----:B------:R-:W-:Y:S02]  /*18b40*/  WARPGROUP.DEPBAR.LE gsb0, 0x0 ;  /* 0x00008000000079c5 */ /* 0x000fe40000010000 */
[----:B------:R-:W-:-:S09]  /*18b50*/  WARPGROUP.ARRIVE ;  /* 0x00000000000079c5 */ /* 0x000fd20000000000 */
        /* <DEDUP_REMOVED lines=8> */
[----:B------:R-:W-:Y:S02]  /*18be0*/  R2UR UR22, R20 ;  /* 0x00000000141672ca */ /* 0x000fe400000e0000 */
[----:B------:R-:W-:Y:S01]  /*18bf0*/  R2UR UR23, R21 ;  /* 0x00000000151772ca */ /* 0x000fe200000e0000 */
[----:B------:R-:W-:Y:S02]  /*18c00*/  WARPGROUP.DEPBAR.LE gsb0, 0x0 ;  /* 0x00008000000079c5 */ /* 0x000fe40000010000 */
[----:B------:R-:W-:-:S10]  /*18c10*/  WARPGROUP.ARRIVE ;  /* 0x00000000000079c5 */ /* 0x000fd40000000000 */
[----:B------:R-:W-:Y:S01]  /*18c20*/  QGMMA.64x32x32.F32.E4M3.E4M3 R56, gdesc[UR20], R56, gsb0 ;  /* 0x00600000143879f3 */ /* 0x000fe20008000838 */
        /* <DEDUP_REMOVED lines=17> */
[----:B------:R-:W-:-:S02]  /*18d40*/  WARPGROUP.DEPBAR.LE gsb0, 0x0 ;  /* 0x00008000000079c5 */ /* 0x000fc40000010000 */
[C---:B------:R-:W-:Y:S02]  /*18d50*/  FMUL.FTZ R91, R2.reuse, R60 ;  /* 0x0000003c025b7220 */ /* 0x040fe40000410000 */
[----:B------:R-:W1:Y:S01]  /*18d60*/  @P0 LDC R60, c[0x0][0x450] ;  /* 0x00011400ff3c0b82 */ /* 0x000e620000000800 */
[C---:B------:R-:W-:Y:S01]  /*18d70*/  FMUL.FTZ R87, R2.reuse, R64 ;  /* 0x0000004002577220 */ /* 0x040fe20000410000 */
[C---:B------:R-:W-:Y:S01]  /*18d80*/  FMUL.FTZ R95, R2.reuse, R56 ;  /* 0x00000038025f7220 */ /* 0x040fe20000410000 */
[----:B------:R-:W-:Y:S01]  /*18d90*/  FMUL.FTZ R80, R2, R57 ;  /* 0x0000003902507220 */ /* 0x000fe20000410000 */
[----:B--2---:R-:W-:Y:S02]  /*18da0*/  IMAD.IADD R64, R108, 0x1, R235 ;  /* 0x000000016c407824 */ /* 0x004fe400078e02eb */
[----:B------:R-:W-:Y:S02]  /*18db0*/  VIADD R56, R4, 0x682 ;  /* 0x0000068204387836 */ /* 0x000fe40000000000 */
[----:B------:R-:W-:-:S02]  /*18dc0*/  IMAD.MOV.U32 R57, RZ, RZ, -0x7fffffe0 ;  /* 0x80000020ff397424 */ /* 0x000fc400078e00ff */
[----:B0-----:R-:W-:Y:S01]  /*18dd0*/  @P0 IMAD.HI.U32 R5, R64, R5, RZ ;  /* 0x0000000540050227 */ /* 0x001fe200078e00ff */
[----:B------:R-:W-:Y:S02]  /*18de0*/  R2UR UR22, R56 ;  /* 0x00000000381672ca */ /* 0x000fe400000e0000 */
[----:B------:R-:W-:Y:S01]  /*18df0*/  R2UR UR23, R57 ;  /* 0x00000000391772ca */ /* 0x000fe200000e0000 */
[C---:B------:R-:W-:Y:S01]  /*18e00*/  FMUL.FTZ R85, R2.reuse, R65 ;  /* 0x0000004102557220 */ /* 0x040fe20000410000 */
[----:B------:R-:W-:Y:S01]  /*18e10*/  WARPGROUP.ARRIVE ;  /* 0x00000000000079c5 */ /* 0x000fe20000000000 */
[----:B-1----:R-:W-:Y:S01]  /*18e20*/  @P0 SHF.R.U32.HI R64, RZ, R60, R5 ;  /* 0x0000003cff400219 */ /* 0x002fe20000011605 */
[----:B------:R-:W-:-:S09]  /*18e30*/  FMUL.FTZ R56, R2, R58 ;  /* 0x0000003a02387220 */ /* 0x000fd20000410000 */
[----:B------:R-:W-:Y:S01]  /*18e40*/  QGMMA.64x32x32.F32.E4M3.E4M3 R40, gdesc[UR20], R40, gsb0 ;  /* 0x00600000142879f3 */ /* 0x000fe20008000828 */
[----:B------:R-:W0:Y:S01]  /*18e50*/  SHFL.IDX PT, R65, R64, RZ, 0x1c1f ;  /* 0x001c1fff40417589 */ /* 0x000e2200000e0000 */
[C---:B------:R-:W-:Y:S01]  /*18e60*/  FMUL.FTZ R58, R2.reuse, R59 ;  /* 0x0000003b023a7220 */ /* 0x040fe20000410000 */
[C---:B------:R-:W-:Y:S01]  /*18e70*/  FMUL.FTZ R59, R2.reuse, R66 ;  /* 0x00000042023b7220 */ /* 0x040fe20000410000 */
[----:B------:R-:W-:Y:S02]  /*18e80*/  IMAD.MOV.U32 R66, RZ, RZ, -0xa0 ;  /* 0xffffff60ff427424 */ /* 0x000fe400078e00ff */
[C---:B------:R-:W-:Y:S01]  /*18e90*/  FMUL.FTZ R60, R2.reuse, R63 ;  /* 0x0000003f023c7220 */ /* 0x040fe20000410000 */
[C---:B---3--:R-:W-:Y:S02]  /*18ea0*/  IMAD R5, R159.reuse, -0xa0, R104 ;  /* 0xffffff609f057824 */ /* 0x048fe400078e0268 */
[----:B------:R-:W-:Y:S02]  /*18eb0*/  IMAD R63, R159, R66, 0xa1 ;  /* 0x000000a19f3f7424 */ /* 0x000fe400078e0242 */
[----:B------:R-:W-:Y:S01]  /*18ec0*/  FMUL.FTZ R81, R2, R68 ;  /* 0x0000004402517220 */ /* 0x000fe20000410000 */
[----:B------:R-:W1:Y:S01]  /*18ed0*/  MUFU.TANH R10, R10 ;  /* 0x0000000a000a7308 */ /* 0x000e620000002400 */
[----:B------:R-:W-:Y:S01]  /*18ee0*/  IADD3 R5, R5, 0xa0, RZ ;  /* 0x000000a005057810 */ /* 0x000fe20007ffe0ff */
[----:B----4-:R-:W-:-:S02]  /*18ef0*/  IMAD R68, R106, -0x2, R63 ;  /* 0xfffffffe6a447824 */ /* 0x010fc400078e023f */
[C---:B------:R-:W-:Y:S01]  /*18f00*/  FMUL.FTZ R21, R2.reuse, R75 ;  /* 0x0000004b02157220 */ /* 0x040fe20000410000 */
[----:B------:R-:W-:-:S03]  /*18f10*/  FMUL.FTZ R75, R2, R83 ;  /* 0x00000053024b7220 */ /* 0x000fc60000410000 */
[----:B------:R-:W2:Y:S01]  /*18f20*/  MUFU.TANH R88, R88 ;  /* 0x0000005800587308 */ /* 0x000ea20000002400 */
[----:B------:R-:W-:Y:S01]  /*18f30*/  IMAD R66, R106, -0x2, R5 ;  /* 0xfffffffe6a427824 */ /* 0x000fe200078e0205 */
[----:B------:R-:W-:-:S06]  /*18f40*/  IADD3 R83, -R237, R68, R104 ;  /* 0x00000044ed537210 */ /* 0x000fcc0007ffe168 */
[----:B------:R-:W3:Y:S01]  /*18f50*/  MUFU.TANH R89, R89 ;  /* 0x0000005900597308 */ /* 0x000ee20000002400 */
[----:B0-----:R-:W-:Y:S01]  /*18f60*/  VIADDMNMX R68, R65, R83, R66, PT ;  /* 0x0000005341447246 */ /* 0x001fe20003800142 */
[----:B------:R-:W-:-:S06]  /*18f70*/  VIADD R4, R4, 0x702 ;  /* 0x0000070204047836 */ /* 0x000fcc0000000000 */
[----:B------:R-:W0:Y:S01]  /*18f80*/  MUFU.TANH R92, R92 ;  /* 0x0000005c005c7308 */ /* 0x000e220000002400 */
[C---:B------:R-:W-:Y:S02]  /*18f90*/  ISETP.GT.AND P4, PT, R68.reuse, RZ, PT ;  /* 0x000000ff4400720c */ /* 0x040fe40003f84270 */
[----:B------:R-:W-:-:S05]  /*18fa0*/  ISETP.GT.AND P3, PT, R68, 0x1, PT ;  /* 0x000000014400780c */ /* 0x000fca0003f64270 */
[----:B------:R-:W4:Y:S01]  /*18fb0*/  MUFU.TANH R93, R93 ;  /* 0x0000005d005d7308 */ /* 0x000f220000002400 */
[----:B------:R-:W-:Y:S02]  /*18fc0*/  R2UR UR22, R4 ;  /* 0x00000000041672ca */ /* 0x000fe400000e0000 */
[----:B------:R-:W-:Y:S02]  /*18fd0*/  ISETP.GT.AND P5, PT, R68, 0x8, PT ;  /* 0x000000084400780c */ /* 0x000fe40003fa4270 */
[----:B-1----:R-:W-:Y:S02]  /*18fe0*/  FSEL R4, R10, -INF , P4 ;  /* 0xff8000000a047808 */ /* 0x002fe40002000000 */
[----:B--2---:R-:W-:Y:S01]  /*18ff0*/  FSEL R109, R88, -INF , P3 ;  /* 0xff800000586d7808 */ /* 0x004fe20001800000 */
[----:B------:R-:W1:Y:S01]  /*19000*/  MUFU.TANH R96, R96 ;  /* 0x0000006000607308 */ /* 0x000e620000002400 */
[----:B------:R-:W-:Y:S01]  /*19010*/  FMUL.FTZ R3, R2, R90 ;  /* 0x0000005a02037220 */ /* 0x000fe20000410000 */
[----:B------:R-:W-:Y:S01]  /*19020*/  ISETP.GT.AND P4, PT, R68, 0x9, PT ;  /* 0x000000094400780c */ /* 0x000fe20003f84270 */
[----:B------:R-:W-:Y:S01]  /*19030*/  FMUL.FTZ R90, R2, R72 ;  /* 0x00000048025a7220 */ /* 0x000fe20000410000 */
[----:B---3--:R-:W-:-:S02]  /*19040*/  FSEL R113, R89, -INF , P5 ;  /* 0xff80000059717808 */ /* 0x008fc40002800000 */
[----:B------:R-:W-:Y:S02]  /*19050*/  FMNMX.FTZ R10, R4, R109, !PT ;  /* 0x0000006d040a7209 */ /* 0x000fe40007810000 */
[----:B------:R-:W2:Y:S01]  /*19060*/  MUFU.TANH R97, R97 ;  /* 0x0000006100617308 */ /* 0x000ea20000002400 */
[----:B------:R-:W-:Y:S01]  /*19070*/  ISETP.GT.AND P3, PT, R68, 0x10, PT ;  /* 0x000000104400780c */ /* 0x000fe20003f64270 */
[----:B------:R-:W-:Y:S01]  /*19080*/  FMUL.FTZ R111, R2, R73 ;  /* 0x00000049026f7220 */ /* 0x000fe20000410000 */
[----:B0-----:R-:W-:Y:S02]  /*19090*/  FSEL R115, R92, -INF , P4 ;  /* 0xff8000005c737808 */ /* 0x001fe40002000000 */
[----:B------:R-:W-:-:S03]  /*190a0*/  FMNMX.FTZ R10, R113, R10, !PT ;  /* 0x0000000a710a7209 */ /* 0x000fc60007810000 */
[----:B------:R-:W0:Y:S01]  /*190b0*/  MUFU.TANH R100, R100 ;  /* 0x0000006400647308 */ /* 0x000e220000002400 */
[----:B------:R-:W-:Y:S02]  /*190c0*/  ISETP.GT.AND P5, PT, R68, 0x11, PT ;  /* 0x000000114400780c */ /* 0x000fe40003fa4270 */
[----:B----4-:R-:W-:Y:S02]  /*190d0*/  FSEL R117, R93, -INF , P3 ;  /* 0xff8000005d757808 */ /* 0x010fe40001800000 */
[----:B------:R-:W-:-:S03]  /*190e0*/  FMNMX.FTZ R10, R115, R10, !PT ;  /* 0x0000000a730a7209 */ /* 0x000fc60007810000 */
[----:B------:R-:W3:Y:S01]  /*190f0*/  MUFU.TANH R90, R90 ;  /* 0x0000005a005a7308 */ /* 0x000ee20000002400 */
[----:B------:R-:W-:Y:S02]  /*19100*/  ISETP.GT.AND P4, PT, R68, 0x18, PT ;  /* 0x000000184400780c */ /* 0x000fe40003f84270 */
[----:B-1----:R-:W-:Y:S02]  /*19110*/  FSEL R121, R96, -INF , P5 ;  /* 0xff80000060797808 */ /* 0x002fe40002800000 */
[----:B------:R-:W-:-:S03]  /*19120*/  FMNMX.FTZ R10, R117, R10, !PT ;  /* 0x0000000a750a7209 */ /* 0x000fc60007810000 */
[----:B------:R-:W1:Y:S01]  /*19130*/  MUFU.TANH R111, R111 ;  /* 0x0000006f006f7308 */ /* 0x000e620000002400 */
[----:B------:R-:W-:Y:S02]  /*19140*/  ISETP.GT.AND P3, PT, R68, 0x19, PT ;  /* 0x000000194400780c */ /* 0x000fe40003f64270 */
[----:B--2---:R-:W-:Y:S02]  /*19150*/  FSEL R125, R97, -INF , P4 ;  /* 0xff800000617d7808 */ /* 0x004fe40002000000 */
[----:B------:R-:W-:-:S03]  /*19160*/  FMNMX.FTZ R10, R121, R10, !PT ;  /* 0x0000000a790a7209 */ /* 0x000fc60007810000 */
[----:B------:R-:W2:Y:S01]  /*19170*/  MUFU.TANH R107, R107 ;  /* 0x0000006b006b7308 */ /* 0x000ea20000002400 */
[----:B------:R-:W-:Y:S01]  /*19180*/  IMAD.MOV.U32 R5, RZ, RZ, -0x7fffffe0 ;  /* 0x80000020ff057424 */ /* 0x000fe200078e00ff */
[----:B------:R-:W-:Y:S02]  /*19190*/  ISETP.GT.AND P4, PT, R68, 0x20, PT ;  /* 0x000000204400780c */ /* 0x000fe40003f84270 */
[----:B0-----:R-:W-:Y:S02]  /*191a0*/  FSEL R123, R100, -INF , P3 ;  /* 0xff800000647b7808 */ /* 0x001fe40001800000 */
[----:B------:R-:W-:Y:S02]  /*191b0*/  FMNMX.FTZ R10, R125, R10, !PT ;  /* 0x0000000a7d0a7209 */ /* 0x000fe40007810000 */
[----:B------:R-:W0:Y:S01]  /*191c0*/  MUFU.TANH R105, R105 ;  /* 0x0000006900697308 */ /* 0x000e220000002400 */
[----:B------:R-:W-:Y:S01]  /*191d0*/  R2UR UR23, R5 ;  /* 0x00000000051772ca */ /* 0x000fe200000e0000 */
[----:B------:R-:W-:Y:S01]  /*191e0*/  FMUL.FTZ R13, R2, R99 ;  /* 0x00000063020d7220 */ /* 0x000fe20000410000 */
[----:B------:R-:W-:Y:S01]  /*191f0*/  ISETP.GT.AND P3, PT, R68, 0x21, PT ;  /* 0x000000214400780c */ /* 0x000fe20003f64270 */
[----:B------:R-:W-:Y:S01]  /*19200*/  FMUL.FTZ R99, R2, R84 ;  /* 0x0000005402637220 */ /* 0x000fe20000410000 */
[----:B---3--:R-:W-:-:S02]  /*19210*/  FSEL R119, R90, -INF , P4 ;  /* 0xff8000005a777808 */ /* 0x008fc40002000000 */
[----:B------:R-:W-:Y:S01]  /*19220*/  FMNMX.FTZ R10, R123, R10, !PT ;  /* 0x0000000a7b0a7209 */ /* 0x000fe20007810000 */
[----:B------:R-:W3:Y:S01]  /*19230*/  MUFU.TANH R103, R103 ;  /* 0x0000006700677308 */ /* 0x000ee20000002400 */
[C---:B------:R-:W-:Y:S01]  /*19240*/  ISETP.GT.AND P4, PT, R68.reuse, 0x28, PT ;  /* 0x000000284400780c */ /* 0x040fe20003f84270 */
[----:B------:R-:W-:Y:S02]  /*19250*/  WARPGROUP.DEPBAR.LE gsb0, 0x0 ;  /* 0x00008000000079c5 */ /* 0x000fe40000010000 */
[----:B-1----:R-:W-:Y:S02]  /*19260*/  FSEL R111, R111, -INF , P3 ;  /* 0xff8000006f6f7808 */ /* 0x002fe40001800000 */
[----:B------:R-:W-:Y:S02]  /*19270*/  FMNMX.FTZ R10, R119, R10, !PT ;  /* 0x0000000a770a7209 */ /* 0x000fe40007810000 */
[----:B------:R-:W1:Y:S01]  /*19280*/  MUFU.TANH R101, R101 ;  /* 0x0000006500657308 */ /* 0x000e620000002400 */
[----:B------:R-:W-:Y:S01]  /*19290*/  WARPGROUP.ARRIVE ;  /* 0x00000000000079c5 */ /* 0x000fe20000000000 */
[----:B------:R-:W-:-:S02]  /*192a0*/  ISETP.GT.AND P3, PT, R68, 0x29, PT ;  /* 0x000000294400780c */ /* 0x000fc40003f64270 */
[----:B--2---:R-:W-:Y:S02]  /*192b0*/  FSEL R107, R107, -INF , P4 ;  /* 0xff8000006b6b7808 */ /* 0x004fe40002000000 */
[----:B------:R-:W-:Y:S01]  /*192c0*/  FMNMX.FTZ R10, R111, R10, !PT ;  /* 0x0000000a6f0a7209 */ /* 0x000fe20007810000 */
[----:B------:R-:W-:Y:S01]  /*192d0*/  QGMMA.64x32x32.F32.E4M3.E4M3 R24, gdesc[UR20], R24, gsb0 ;  /* 0x00600000141879f3 */ /* 0x000fe20008000818 */
[----:B------:R-:W2:Y:S01]  /*192e0*/  MUFU.TANH R99, R99 ;  /* 0x0000006300637308 */ /* 0x000ea20000002400 */
[----:B------:R-:W-:Y:S02]  /*192f0*/  ISETP.GT.AND P4, PT, R68, 0x30, PT ;  /* 0x000000304400780c */ /* 0x000fe40003f84270 */
[----:B0-----:R-:W-:Y:S02]  /*19300*/  FSEL R105, R105, -INF , P3 ;  /* 0xff80000069697808 */ /* 0x001fe40001800000 */
[----:B------:R-:W-:-:S03]  /*19310*/  FMNMX.FTZ R10, R107, R10, !PT ;  /* 0x0000000a6b0a7209 */ /* 0x000fc60007810000 */
[----:B------:R-:W0:Y:S01]  /*19320*/  MUFU.TANH R77, R77 ;  /* 0x0000004d004d7308 */ /* 0x000e220000002400 */
[----:B------:R-:W-:Y:S02]  /*19330*/  ISETP.GT.AND P3, PT, R68, 0x31, PT ;  /* 0x000000314400780c */ /* 0x000fe40003f64270 */
[----:B---3--:R-:W-:Y:S02]  /*19340*/  FSEL R103, R103, -INF , P4 ;  /* 0xff80000067677808 */ /* 0x008fe40002000000 */
[----:B------:R-:W-:-:S03]  /*19350*/  FMNMX.FTZ R10, R105, R10, !PT ;  /* 0x0000000a690a7209 */ /* 0x000fc60007810000 */
[----:B------:R-:W3:Y:S01]  /*19360*/  MUFU.TANH R95, R95 ;  /* 0x0000005f005f7308 */ /* 0x000ee20000002400 */
[----:B------:R-:W-:Y:S01]  /*19370*/  FMUL.FTZ R20, R2, R78 ;  /* 0x0000004e02147220 */ /* 0x000fe20000410000 */
[----:B------:R-:W-:Y:S01]  /*19380*/  ISETP.GT.AND P4, PT, R68, 0x38, PT ;  /* 0x000000384400780c */ /* 0x000fe20003f84270 */
[----:B------:R-:W-:Y:S01]  /*19390*/  FMUL.FTZ R78, R2, R61 ;  /* 0x0000003d024e7220 */ /* 0x000fe20000410000 */
[----:B-1----:R-:W-:Y:S02]  /*193a0*/  FSEL R101, R101, -INF , P3 ;  /* 0xff80000065657808 */ /* 0x002fe40001800000 */
[----:B------:R-:W-:Y:S02]  /*193b0*/  FMNMX.FTZ R10, R103, R10, !PT ;  /* 0x0000000a670a7209 */ /* 0x000fe40007810000 */
[----:B------:R-:W1:Y:S01]  /*193c0*/  MUFU.TANH R80, R80 ;  /* 0x0000005000507308 */ /* 0x000e620000002400 */
[----:B------:R-:W-:Y:S02]  /*193d0*/  ISETP.GT.AND P3, PT, R68, 0x39, PT ;  /* 0x000000394400780c */ /* 0x000fe40003f64270 */
[----:B--2---:R-:W-:-:S02]  /*193e0*/  FSEL R99, R99, -INF , P4 ;  /* 0xff80000063637808 */ /* 0x004fc40002000000 */
[----:B------:R-:W-:-:S03]  /*193f0*/  FMNMX.FTZ R10, R101, R10, !PT ;  /* 0x0000000a650a7209 */ /* 0x000fc60007810000 */
        /* <DEDUP_REMOVED lines=19> */
[----:B------:R-:W-:Y:S01]  /*19530*/  FMUL.FTZ R40, R2, R40 ;  /* 0x0000002802287220 */ /* 0x000fe20000410000 */
[----:B------:R-:W-:Y:S01]  /*19540*/  ISETP.GT.AND P4, PT, R68, 0x50, PT ;  /* 0x000000504400780c */ /* 0x000fe20003f84270 */
[----:B------:R-:W-:Y:S01]  /*19550*/  FMUL.FTZ R41, R2, R41 ;  /* 0x0000002902297220 */ /* 0x000fe20000410000 */
[----:B0-----:R-:W-:Y:S02]  /*19560*/  FSEL R89, R78, -INF , P3 ;  /* 0xff8000004e597808 */ /* 0x001fe40001800000 */
[----:B------:R-:W-:Y:S02]  /*19570*/  FMNMX.FTZ R10, R91, R10, !PT ;  /* 0x0000000a5b0a7209 */ /* 0x000fe40007810000 */
[----:B------:R-:W0:Y:S01]  /*19580*/  MUFU.TANH R79, R79 ;  /* 0x0000004f004f7308 */ /* 0x000e220000002400 */
[----:B------:R-:W-:Y:S01]  /*19590*/  ISETP.GT.AND P3, PT, R68, 0x51, PT ;  /* 0x000000514400780c */ /* 0x000fe20003f64270 */
[----:B------:R-:W-:Y:S01]  /*195a0*/  FMUL.FTZ R44, R2, R44 ;  /* 0x0000002c022c7220 */ /* 0x000fe20000410000 */
[----:B---3--:R-:W-:-:S02]  /*195b0*/  FSEL R87, R87, -INF , P4 ;  /* 0xff80000057577808 */ /* 0x008fc40002000000 */
[----:B------:R-:W-:-:S03]  /*195c0*/  FMNMX.FTZ R10, R89, R10, !PT ;  /* 0x0000000a590a7209 */ /* 0x000fc60007810000 */
[----:B------:R-:W3:Y:S01]  /*195d0*/  MUFU.TANH R5, R40 ;  /* 0x0000002800057308 */ /* 0x000ee20000002400 */
[----:B------:R-:W-:Y:S01]  /*195e0*/  ISETP.GT.AND P4, PT, R68, 0x58, PT ;  /* 0x000000584400780c */ /* 0x000fe20003f84270 */
[----:B------:R-:W-:Y:S01]  /*195f0*/  FMUL.FTZ R45, R2, R45 ;  /* 0x0000002d022d7220 */ /* 0x000fe20000410000 */
[----:B-1----:R-:W-:Y:S02]  /*19600*/  FSEL R85, R85, -INF , P3 ;  /* 0xff80000055557808 */ /* 0x002fe40001800000 */
[----:B------:R-:W-:-:S03]  /*19610*/  FMNMX.FTZ R10, R87, R10, !PT ;  /* 0x0000000a570a7209 */ /* 0x000fc60007810000 */
[----:B------:R-:W1:Y:S01]  /*19620*/  MUFU.TANH R41, R41 ;  /* 0x0000002900297308 */ /* 0x000e620000002400 */
[----:B------:R-:W-:Y:S01]  /*19630*/  ISETP.GT.AND P3, PT, R68, 0x59, PT ;  /* 0x000000594400780c */ /* 0x000fe20003f64270 */
[----:B------:R-:W-:Y:S01]  /*19640*/  FMUL.FTZ R48, R2, R48 ;  /* 0x0000003002307220 */ /* 0x000fe20000410000 */
[----:B--2---:R-:W-:Y:S02]  /*19650*/  FSEL R81, R81, -INF , P4 ;  /* 0xff80000051517808 */ /* 0x004fe40002000000 */
[----:B------:R-:W-:-:S03]  /*19660*/  FMNMX.FTZ R10, R85, R10, !PT ;  /* 0x0000000a550a7209 */ /* 0x000fc60007810000 */
[----:B------:R-:W2:Y:S01]  /*19670*/  MUFU.TANH R44, R44 ;  /* 0x0000002c002c7308 */ /* 0x000ea20000002400 */
[----:B------:R-:W-:Y:S01]  /*19680*/  ISETP.GT.AND P4, PT, R68, 0x60, PT ;  /* 0x000000604400780c */ /* 0x000fe20003f84270 */
[----:B------:R-:W-:Y:S01]  /*19690*/  FMUL.FTZ R49, R2, R49 ;  /* 0x0000003102317220 */ /* 0x000fe20000410000 */
[----:B0-----:R-:W-:Y:S02]  /*196a0*/  FSEL R79, R79, -INF , P3 ;  /* 0xff8000004f4f7808 */ /* 0x001fe40001800000 */
[----:B------:R-:W-:-:S03]  /*196b0*/  FMNMX.FTZ R10, R81, R10, !PT ;  /* 0x0000000a510a7209 */ /* 0x000fc60007810000 */
[----:B------:R-:W0:Y:S01]  /*196c0*/  MUFU.TANH R45, R45 ;  /* 0x0000002d002d7308 */ /* 0x000e220000002400 */
[----:B------:R-:W-:Y:S01]  /*196d0*/  ISETP.GT.AND P3, PT, R68, 0x61, PT ;  /* 0x000000614400780c */ /* 0x000fe20003f64270 */
[----:B------:R-:W-:Y:S01]  /*196e0*/  FMUL.FTZ R52, R2, R52 ;  /* 0x0000003402347220 */ /* 0x000fe20000410000 */
[----:B---3--:R-:W-:Y:S02]  /*196f0*/  FSEL R77, R5, -INF , P4 ;  /* 0xff800000054d7808 */ /* 0x008fe40002000000 */
[----:B------:R-:W-:-:S03]  /*19700*/  FMNMX.FTZ R10, R79, R10, !PT ;  /* 0x0000000a4f0a7209 */ /* 0x000fc60007810000 */
[----:B------:R-:W3:Y:S01]  /*19710*/  MUFU.TANH R48, R48 ;  /* 0x0000003000307308 */ /* 0x000ee20000002400 */
[----:B------:R-:W-:Y:S01]  /*19720*/  FMUL.FTZ R63, R2, R71 ;  /* 0x00000047023f7220 */ /* 0x000fe20000410000 */
[----:B------:R-:W-:Y:S02]  /*19730*/  ISETP.GT.AND P4, PT, R68, 0x68, PT ;  /* 0x000000684400780c */ /* 0x000fe40003f84270 */
[----:B-1----:R-:W-:Y:S02]  /*19740*/  FSEL R71, R41, -INF , P3 ;  /* 0xff80000029477808 */ /* 0x002fe40001800000 */
[----:B------:R-:W-:Y:S02]  /*19750*/  FMNMX.FTZ R10, R77, R10, !PT ;  /* 0x0000000a4d0a7209 */ /* 0x000fe40007810000 */
[----:B------:R-:W1:Y:S01]  /*19760*/  MUFU.TANH R49, R49 ;  /* 0x0000003100317308 */ /* 0x000e620000002400 */
[----:B------:R-:W-:Y:S01]  /*19770*/  FMUL.FTZ R53, R2, R53 ;  /* 0x0000003502357220 */ /* 0x000fe20000410000 */
[----:B------:R-:W-:-:S02]  /*19780*/  WARPGROUP.DEPBAR.LE gsb0, 0x0 ;  /* 0x00008000000079c5 */ /* 0x000fc40000010000 */
[----:B------:R-:W-:Y:S01]  /*19790*/  ISETP.GT.AND P3, PT, R68, 0x69, PT ;  /* 0x000000694400780c */ /* 0x000fe20003f64270 */
[----:B------:R-:W-:Y:S01]  /*197a0*/  FMUL.FTZ R24, R2, R24 ;  /* 0x0000001802187220 */ /* 0x000fe20000410000 */
[----:B--2---:R-:W-:Y:S02]  /*197b0*/  FSEL R69, R44, -INF , P4 ;  /* 0xff8000002c457808 */ /* 0x004fe40002000000 */
[----:B------:R-:W2:Y:S01]  /*197c0*/  MUFU.TANH R52, R52 ;  /* 0x0000003400347308 */ /* 0x000ea20000002400 */
[----:B------:R-:W-:Y:S01]  /*197d0*/  FMNMX.FTZ R10, R71, R10, !PT ;  /* 0x0000000a470a7209 */ /* 0x000fe20007810000 */
[C---:B------:R-:W-:Y:S01]  /*197e0*/  FMUL.FTZ R57, R2.reuse, R62 ;  /* 0x0000003e02397220 */ /* 0x040fe20000410000 */
[C---:B------:R-:W-:Y:S01]  /*197f0*/  FMUL.FTZ R61, R2.reuse, R70 ;  /* 0x00000046023d7220 */ /* 0x040fe20000410000 */
[----:B------:R-:W-:Y:S01]  /*19800*/  FMUL.FTZ R62, R2, R67 ;  /* 0x00000043023e7220 */ /* 0x000fe20000410000 */
[----:B------:R-:W-:Y:S02]  /*19810*/  ISETP.GT.AND P4, PT, R68, 0x70, PT ;  /* 0x000000704400780c */ /* 0x000fe40003f84270 */
[----:B0-----:R-:W-:Y:S01]  /*19820*/  FSEL R67, R45, -INF , P3 ;  /* 0xff8000002d437808 */ /* 0x001fe20001800000 */
[----:B------:R2:W0:Y:S01]  /*19830*/  MUFU.TANH R70, R53 ;  /* 0x0000003500467308 */ /* 0x0004220000002400 */
[----:B------:R-:W-:Y:S01]  /*19840*/  FMNMX.FTZ R10, R69, R10, !PT ;  /* 0x0000000a450a7209 */ /* 0x000fe20007810000 */
[----:B------:R-:W-:Y:S01]  /*19850*/  FMUL.FTZ R25, R2, R25 ;  /* 0x0000001902197220 */ /* 0x000fe20000410000 */
[----:B------:R-:W-:Y:S01]  /*19860*/  ISETP.GT.AND P3, PT, R68, 0x71, PT ;  /* 0x000000714400780c */ /* 0x000fe20003f64270 */
[----:B------:R-:W-:Y:S01]  /*19870*/  FMUL.FTZ R40, R2, R42 ;  /* 0x0000002a02287220 */ /* 0x000fe20000410000 */
[----:B---3--:R-:W-:Y:S01]  /*19880*/  FSEL R65, R48, -INF , P4 ;  /* 0xff80000030417808 */ /* 0x008fe20002000000 */
[C---:B------:R-:W-:Y:S01]  /*19890*/  FMUL.FTZ R28, R2.reuse, R28 ;  /* 0x0000001c021c7220 */ /* 0x040fe20000410000 */
[----:B------:R-:W-:Y:S01]  /*198a0*/  FMNMX.FTZ R10, R67, R10, !PT ;  /* 0x0000000a430a7209 */ /* 0x000fe20007810000 */
[----:B------:R-:W3:Y:S01]  /*198b0*/  MUFU.TANH R24, R24 ;  /* 0x0000001800187308 */ /* 0x000ee20000002400 */
[----:B------:R-:W-:Y:S01]  /*198c0*/  FMUL.FTZ R42, R2, R43 ;  /* 0x0000002b022a7220 */ /* 0x000fe20000410000 */
[----:B------:R-:W-:-:S02]  /*198d0*/  ISETP.GT.AND P4, PT, R68, 0x78, PT ;  /* 0x000000784400780c */ /* 0x000fc40003f84270 */
[----:B-1----:R-:W-:Y:S02]  /*198e0*/  FSEL R49, R49, -INF , P3 ;  /* 0xff80000031317808 */ /* 0x002fe40001800000 */
[----:B------:R-:W-:Y:S02]  /*198f0*/  FMNMX.FTZ R10, R65, R10, !PT ;  /* 0x0000000a410a7209 */ /* 0x000fe40007810000 */
[----:B------:R0:W1:Y:S01]  /*19900*/  MUFU.TANH R43, R25 ;  /* 0x00000019002b7308 */ /* 0x0000620000002400 */
[----:B------:R-:W-:Y:S01]  /*19910*/  FMUL.FTZ R29, R2, R29 ;  /* 0x0000001d021d7220 */ /* 0x000fe20000410000 */
[----:B------:R-:W-:Y:S02]  /*19920*/  ISETP.GT.AND P3, PT, R68, 0x79, PT ;  /* 0x000000794400780c */ /* 0x000fe40003f64270 */
[----:B--2---:R-:W-:Y:S02]  /*19930*/  FSEL R53, R52, -INF , P4 ;  /* 0xff80000034357808 */ /* 0x004fe40002000000 */
[----:B------:R-:W-:-:S02]  /*19940*/  FMNMX.FTZ R10, R49, R10, !PT ;  /* 0x0000000a310a7209 */ /* 0x000fc40007810000 */
[----:B------:R-:W2:Y:S01]  /*19950*/  MUFU.TANH R28, R28 ;  /* 0x0000001c001c7308 */ /* 0x000ea20000002400 */
[----:B------:R-:W-:Y:S01]  /*19960*/  FMUL.FTZ R32, R2, R32 ;  /* 0x0000002002207220 */ /* 0x000fe20000410000 */
[----:B------:R-:W-:Y:S02]  /*19970*/  ISETP.GT.AND P4, PT, R68, 0x80, PT ;  /* 0x000000804400780c */ /* 0x000fe40003f84270 */
[----:B0-----:R-:W-:Y:S02]  /*19980*/  FSEL R25, R70, -INF , P3 ;  /* 0xff80000046197808 */ /* 0x001fe40001800000 */
[----:B------:R-:W-:Y:S02]  /*19990*/  FMNMX.FTZ R10, R53, R10, !PT ;  /* 0x0000000a350a7209 */ /* 0x000fe40007810000 */
[----:B------:R3:W0:Y:S01]  /*199a0*/  MUFU.TANH R41, R29 ;  /* 0x0000001d00297308 */ /* 0x0006220000002400 */
[----:B------:R-:W-:Y:S01]  /*199b0*/  FMUL.FTZ R33, R2, R33 ;  /* 0x0000002102217220 */ /* 0x000fe20000410000 */
[----:B------:R-:W-:Y:S01]  /*199c0*/  ISETP.GT.AND P3, PT, R68, 0x81, PT ;  /* 0x000000814400780c */ /* 0x000fe20003f64270 */
[----:B------:R-:W-:Y:S01]  /*199d0*/  FMUL.FTZ R36, R2, R36 ;  /* 0x0000002402247220 */ /* 0x000fe20000410000 */
[----:B------:R-:W-:-:S04]  /*199e0*/  FMNMX.FTZ R10, R25, R10, !PT ;  /* 0x0000000a190a7209 */ /* 0x000fc80007810000 */
[----:B------:R-:W4:Y:S01]  /*199f0*/  MUFU.TANH R44, R32 ;  /* 0x00000020002c7308 */ /* 0x000f220000002400 */
[----:B---3--:R-:W-:Y:S02]  /*19a00*/  FSEL R29, R24, -INF , P4 ;  /* 0xff800000181d7808 */ /* 0x008fe40002000000 */
[----:B------:R-:W-:Y:S02]  /*19a10*/  ISETP.GT.AND P4, PT, R68, 0x88, PT ;  /* 0x000000884400780c */ /* 0x000fe40003f84270 */
[----:B-1----:R-:W-:Y:S02]  /*19a20*/  FSEL R5, R43, -INF , P3 ;  /* 0xff8000002b057808 */ /* 0x002fe40001800000 */
[----:B------:R-:W-:Y:S01]  /*19a30*/  FMNMX.FTZ R24, R29, R10, !PT ;  /* 0x0000000a1d187209 */ /* 0x000fe20007810000 */
[----:B------:R2:W1:Y:S01]  /*19a40*/  MUFU.TANH R45, R33 ;  /* 0x00000021002d7308 */ /* 0x0004620000002400 */
[----:B------:R-:W-:Y:S01]  /*19a50*/  FMUL.FTZ R10, R2, R37 ;  /* 0x00000025020a7220 */ /* 0x000fe20000410000 */
[----:B------:R-:W-:-:S02]  /*19a60*/  ISETP.GT.AND P3, PT, R68, 0x89, PT ;  /* 0x000000894400780c */ /* 0x000fc40003f64270 */
[----:B------:R-:W-:-:S04]  /*19a70*/  FMNMX.FTZ R24, R5, R24, !PT ;  /* 0x0000001805187209 */ /* 0x000fc80007810000 */
[----:B------:R-:W3:Y:S01]  /*19a80*/  MUFU.TANH R36, R36 ;  /* 0x0000002400247308 */ /* 0x000ee20000002400 */
[----:B--2---:R-:W-:Y:S02]  /*19a90*/  FSEL R33, R28, -INF , P4 ;  /* 0xff8000001c217808 */ /* 0x004fe40002000000 */
[C---:B------:R-:W-:Y:S02]  /*19aa0*/  ISETP.GT.AND P4, PT, R68.reuse, 0x90, PT ;  /* 0x000000904400780c */ /* 0x040fe40003f84270 */
[----:B0-----:R-:W-:Y:S02]  /*19ab0*/  FSEL R37, R41, -INF , P3 ;  /* 0xff80000029257808 */ /* 0x001fe40001800000 */
[----:B------:R-:W-:Y:S01]  /*19ac0*/  FMNMX.FTZ R24, R33, R24, !PT ;  /* 0x0000001821187209 */ /* 0x000fe20007810000 */
[----:B------:R-:W0:Y:S01]  /*19ad0*/  MUFU.TANH R10, R10 ;  /* 0x0000000a000a7308 */ /* 0x000e220000002400 */
[----:B------:R-:W-:Y:S02]  /*19ae0*/  ISETP.GT.AND P3, PT, R68, 0x91, PT ;  /* 0x000000914400780c */ /* 0x000fe40003f64270 */
[----:B----4-:R-:W-:-:S02]  /*19af0*/  FSEL R43, R44, -INF , P4 ;  /* 0xff8000002c2b7808 */ /* 0x010fc40002000000 */
[----:B------:R-:W-:Y:S02]  /*19b00*/  FMNMX.FTZ R24, R37, R24, !PT ;  /* 0x0000001825187209 */ /* 0x000fe40007810000 */
[C---:B------:R-:W-:Y:S02]  /*19b10*/  ISETP.GT.AND P4, PT, R68.reuse, 0x98, PT ;  /* 0x000000984400780c */ /* 0x040fe40003f84270 */
[----:B-1----:R-:W-:Y:S02]  /*19b20*/  FSEL R41, R45, -INF , P3 ;  /* 0xff8000002d297808 */ /* 0x002fe40001800000 */
[----:B------:R-:W-:Y:S02]  /*19b30*/  FMNMX.FTZ R24, R43, R24, !PT ;  /* 0x000000182b187209 */ /* 0x000fe40007810000 */
[----:B------:R-:W-:Y:S02]  /*19b40*/  ISETP.GT.AND P3, PT, R68, 0x99, PT ;  /* 0x000000994400780c */ /* 0x000fe40003f64270 */
[----:B---3--:R-:W-:-:S02]  /*19b50*/  FSEL R45, R36, -INF , P4 ;  /* 0xff800000242d7808 */ /* 0x008fc40002000000 */
[----:B------:R-:W-:Y:S01]  /*19b60*/  FMNMX.FTZ R24, R41, R24, !PT ;  /* 0x0000001829187209 */ /* 0x000fe20007810000 */
[----:B------:R-:W-:Y:S01]  /*19b70*/  FMUL.FTZ R44, R2, R47 ;  /* 0x0000002f022c7220 */ /* 0x000fe20000410000 */
[----:B0-----:R-:W-:Y:S02]  /*19b80*/  FSEL R47, R10, -INF , P3 ;  /* 0xff8000000a2f7808 */ /* 0x001fe40001800000 */
[----:B------:R-:W-:-:S04]  /*19b90*/  FMNMX.FTZ R24, R45, R24, !PT ;  /* 0x000000182d187209 */ /* 0x000fc80007810000 */
[----:B------:R-:W-:-:S05]  /*19ba0*/  FMNMX.FTZ R24, R47, R24, !PT ;  /* 0x000000182f187209 */ /* 0x000fca0007810000 */
[----:B------:R-:W0:Y:S04]  /*19bb0*/  SHFL.BFLY PT, R127, R24, 0x2, 0x1f ;  /* 0x0c401f00187f7f89 */ /* 0x000e2800000e0000 */
[----:B------:R-:W1:Y:S01]  /*19bc0*/  SHFL.IDX PT, R64, R64, 0x1, 0x1c1f ;  /* 0x003c1f0040407f89 */ /* 0x000e6200000e0000 */
[----:B0-----:R-:W-:-:S05]  /*19bd0*/  FMNMX.FTZ R127, R24, R127, !PT ;  /* 0x0000007f187f7209 */ /* 0x001fca0007810000 */
[----:B------:R-:W0:Y:S01]  /*19be0*/  SHFL.BFLY PT, R120, R127, 0x1, 0x1f ;  /* 0x0c201f007f787f89 */ /* 0x000e2200000e0000 */
[C---:B------:R-:W-:Y:S01]  /*19bf0*/  FMUL.FTZ R7, R2.reuse, R94 ;  /* 0x0000005e02077220 */ /* 0x040fe20000410000 */
[----:B------:R-:W2:Y:S01]  /*19c00*/  MUFU.TANH R3, R3 ;  /* 0x0000000300037308 */ /* 0x000ea20000002400 */
[----:B------:R-:W-:-:S07]  /*19c10*/  FMUL.FTZ R8, R2, R98 ;  /* 0x0000006202087220 */ /* 0x000fce0000410000 */
[----:B------:R-:W3:Y:S01]  /*19c20*/  MUFU.TANH R6, R6 ;  /* 0x0000000600067308 */ /* 0x000ee20000002400 */
[----:B------:R-:W-:Y:S01]  /*19c30*/  IMAD.U32 R10, RZ, RZ, UR6 ;  /* 0x00000006ff0a7e24 */ /* 0x000fe2000f8e00ff */
[----:B-1----:R-:W-:-:S06]  /*19c40*/  VIADDMNMX R66, R64, R83, R66, PT ;  /* 0x0000005340427246 */ /* 0x002fcc0003800142 */
[----:B------:R-:W1:Y:S01]  /*19c50*/  MUFU.TANH R7, R7 ;  /* 0x0000000700077308 */ /* 0x000e620000002400 */
[----:B0-----:R-:W-:-:S07]  /*19c60*/  FMNMX.FTZ R120, R127, R120, !PT ;  /* 0x000000787f787209 */ /* 0x001fce0007810000 */
[----:B------:R-:W0:Y:S01]  /*19c70*/  MUFU.TANH R11, R11 ;  /* 0x0000000b000b7308 */ /* 0x000e220000002400 */
[----:B------:R-:W-:Y:S01]  /*19c80*/  ISETP.GT.AND P4, PT, R66, RZ, PT ;  /* 0x000000ff4200720c */ /* 0x000fe20003f84270 */
[----:B------:R-:W-:-:S01]  /*19c90*/  FFMA.FTZ R28, R120, R10, -8 ;  /* 0xc1000000781c7423 */ /* 0x000fc2000001000a */
[----:B------:R-:W-:Y:S01]  /*19ca0*/  FSETP.NEU.FTZ.AND P3, PT, R120, -INF , PT ;  /* 0xff8000007800780b */ /* 0x000fe20003f7d000 */
[----:B------:R-:W-:Y:S01]  /*19cb0*/  FMUL.FTZ R12, R2, R102 ;  /* 0x00000066020c7220 */ /* 0x000fe20000410000 */
[----:B------:R-:W-:-:S03]  /*19cc0*/  ISETP.GT.AND P5, PT, R66, 0x1, PT ;  /* 0x000000014200780c */ /* 0x000fc60003fa4270 */
[----:B------:R-:W4:Y:S01]  /*19cd0*/  MUFU.TANH R8, R8 ;  /* 0x0000000800087308 */ /* 0x000f220000002400 */
[C---:B------:R-:W-:Y:S01]  /*19ce0*/  FMUL.FTZ R52, R2.reuse, R55 ;  /* 0x0000003702347220 */ /* 0x040fe20000410000 */
[C---:B------:R-:W-:Y:S01]  /*19cf0*/  FMUL.FTZ R55, R2.reuse, R30 ;  /* 0x0000001e02377220 */ /* 0x040fe20000410000 */
[----:B------:R-:W-:Y:S01]  /*19d00*/  FMUL.FTZ R78, R2, R39 ;  /* 0x00000027024e7220 */ /* 0x000fe20000410000 */
[----:B------:R-:W-:Y:S02]  /*19d10*/  FSEL R28, R28, RZ, P3 ;  /* 0x000000ff1c1c7208 */ /* 0x000fe40001800000 */
[----:B------:R-:W-:Y:S02]  /*19d20*/  ISETP.GT.AND P3, PT, R66, 0x8, PT ;  /* 0x000000084200780c */ /* 0x000fe40003f64270 */
[----:B------:R-:W5:Y:S01]  /*19d30*/  MUFU.TANH R13, R13 ;  /* 0x0000000d000d7308 */ /* 0x000f620000002400 */
[----:B--2---:R-:W-:Y:S02]  /*19d40*/  FSEL R39, R3, -INF , P4 ;  /* 0xff80000003277808 */ /* 0x004fe40002000000 */
[----:B---3--:R-:W-:Y:S01]  /*19d50*/  FSEL R30, R6, -INF , P5 ;  /* 0xff800000061e7808 */ /* 0x008fe20002800000 */
[----:B------:R-:W-:Y:S01]  /*19d60*/  FMUL.FTZ R48, R2, R51 ;  /* 0x0000003302307220 */ /* 0x000fe20000410000 */
[----:B------:R-:W-:Y:S01]  /*19d70*/  ISETP.GT.AND P4, PT, R66, 0x9, PT ;  /* 0x000000094200780c */ /* 0x000fe20003f84270 */
[C---:B------:R-:W-:Y:S01]  /*19d80*/  FMUL.FTZ R15, R2.reuse, R74 ;  /* 0x0000004a020f7220 */ /* 0x040fe20000410000 */
[----:B-1----:R-:W-:Y:S01]  /*19d90*/  FSEL R51, R7, -INF , P3 ;  /* 0xff80000007337808 */ /* 0x002fe20001800000 */
[----:B------:R-:W1:Y:S01]  /*19da0*/  MUFU.TANH R12, R12 ;  /* 0x0000000c000c7308 */ /* 0x000e620000002400 */
[----:B------:R-:W-:Y:S01]  /*19db0*/  FMNMX.FTZ R64, R39, R30, !PT ;  /* 0x0000001e27407209 */ /* 0x000fe20007810000 */
[----:B------:R-:W-:Y:S01]  /*19dc0*/  FMUL.FTZ R32, R2, R46 ;  /* 0x0000002e02207220 */ /* 0x000fe20000410000 */
[----:B------:R-:W-:Y:S01]  /*19dd0*/  ISETP.GT.AND P3, PT, R66, 0x10, PT ;  /* 0x000000104200780c */ /* 0x000fe20003f64270 */
[----:B------:R-:W-:Y:S01]  /*19de0*/  FMUL.FTZ R46, R2, R54 ;  /* 0x00000036022e7220 */ /* 0x000fe20000410000 */
[----:B0-----:R-:W-:-:S02]  /*19df0*/  FSEL R83, R11, -INF , P4 ;  /* 0xff8000000b537808 */ /* 0x001fc40002000000 */
[----:B------:R-:W-:Y:S01]  /*19e00*/  FMNMX.FTZ R64, R51, R64, !PT ;  /* 0x0000004033407209 */ /* 0x000fe20007810000 */
[----:B------:R-:W0:Y:S01]  /*19e10*/  MUFU.TANH R14, R14 ;  /* 0x0000000e000e7308 */ /* 0x000e220000002400 */
[----:B------:R-:W-:Y:S01]  /*19e20*/  FMUL.FTZ R54, R2, R27 ;  /* 0x0000001b02367220 */ /* 0x000fe20000410000 */
[----:B------:R-:W-:Y:S01]  /*19e30*/  FFMA.FTZ R27, R109, R10, -R28 ;  /* 0x0000000a6d1b7223 */ /* 0x000fe2000001081c */
[----:B------:R-:W-:Y:S02]  /*19e40*/  ISETP.GT.AND P4, PT, R66, 0x11, PT ;  /* 0x000000114200780c */ /* 0x000fe40003f84270 */
[----:B----4-:R-:W-:Y:S02]  /*19e50*/  FSEL R109, R8, -INF , P3 ;  /* 0xff800000086d7808 */ /* 0x010fe40001800000 */
[----:B------:R-:W-:Y:S01]  /*19e60*/  FMNMX.FTZ R64, R83, R64, !PT ;  /* 0x0000004053407209 */ /* 0x000fe20007810000 */
[----:B------:R-:W2:Y:S01]  /*19e70*/  MUFU.TANH R15, R15 ;  /* 0x0000000f000f7308 */ /* 0x000ea20000002400 */
[----:B------:R-:W-:-:S02]  /*19e80*/  ISETP.GT.AND P3, PT, R66, 0x18, PT ;  /* 0x000000184200780c */ /* 0x000fc40003f64270 */
[----:B-----5:R-:W-:Y:S02]  /*19e90*/  FSEL R13, R13, -INF , P4 ;  /* 0xff8000000d0d7808 */ /* 0x020fe40002000000 */
[----:B------:R-:W-:-:S03]  /*19ea0*/  FMNMX.FTZ R64, R109, R64, !PT ;  /* 0x000000406d407209 */ /* 0x000fc60007810000 */
[----:B------:R-:W3:Y:S01]  /*19eb0*/  MUFU.TANH R21, R21 ;  /* 0x0000001500157308 */ /* 0x000ee20000002400 */
[----:B------:R-:W-:-:S01]  /*19ec0*/  FFMA.FTZ R24, R113, R10, -R28 ;  /* 0x0000000a71187223 */ /* 0x000fc2000001081c */
[----:B------:R-:W-:Y:S01]  /*19ed0*/  ISETP.GT.AND P4, PT, R66, 0x19, PT ;  /* 0x000000194200780c */ /* 0x000fe20003f84270 */
[----:B------:R-:W-:Y:S01]  /*19ee0*/  FMUL.FTZ R72, R2, R82 ;  /* 0x0000005202487220 */ /* 0x000fe20000410000 */
[----:B-1----:R-:W-:Y:S02]  /*19ef0*/  FSEL R113, R12, -INF , P3 ;  /* 0xff8000000c717808 */ /* 0x002fe40001800000 */
[----:B------:R-:W-:Y:S02]  /*19f00*/  FMNMX.FTZ R64, R13, R64, !PT ;  /* 0x000000400d407209 */ /* 0x000fe40007810000 */
[----:B------:R-:W1:Y:S01]  /*19f10*/  MUFU.TANH R20, R20 ;  /* 0x0000001400147308 */ /* 0x000e620000002400 */
[----:B------:R-:W-:-:S01]  /*19f20*/  FFMA.FTZ R8, R111, R10, -R28 ;  /* 0x0000000a6f087223 */ /* 0x000fc2000001081c */
[----:B------:R-:W-:-:S02]  /*19f30*/  ISETP.GT.AND P3, PT, R66, 0x20, PT ;  /* 0x000000204200780c */ /* 0x000fc40003f64270 */
[----:B0-----:R-:W-:Y:S02]  /*19f40*/  FSEL R111, R14, -INF , P4 ;  /* 0xff8000000e6f7808 */ /* 0x001fe40002000000 */
[----:B------:R-:W-:Y:S02]  /*19f50*/  FMNMX.FTZ R64, R113, R64, !PT ;  /* 0x0000004071407209 */ /* 0x000fe40007810000 */
[----:B------:R-:W0:Y:S01]  /*19f60*/  MUFU.TANH R73, R73 ;  /* 0x0000004900497308 */ /* 0x000e220000002400 */
[----:B------:R-:W-:Y:S01]  /*19f70*/  FMUL.FTZ R68, R2, R31 ;  /* 0x0000001f02447220 */ /* 0x000fe20000410000 */
[----:B------:R-:W-:Y:S01]  /*19f80*/  FFMA.FTZ R31, R115, R10, -R28 ;  /* 0x0000000a731f7223 */ /* 0x000fe2000001081c */
[----:B------:R-:W-:Y:S01]  /*19f90*/  ISETP.GT.AND P4, PT, R66, 0x21, PT ;  /* 0x000000214200780c */ /* 0x000fe20003f84270 */
[----:B------:R-:W-:Y:S01]  /*19fa0*/  FMUL.FTZ R74, R2, R86 ;  /* 0x00000056024a7220 */ /* 0x000fe20000410000 */
[----:B--2---:R-:W-:Y:S02]  /*19fb0*/  FSEL R115, R15, -INF , P3 ;  /* 0xff8000000f737808 */ /* 0x004fe40001800000 */
[----:B------:R-:W-:Y:S01]  /*19fc0*/  FMNMX.FTZ R64, R111, R64, !PT ;  /* 0x000000406f407209 */ /* 0x000fe20007810000 */
[----:B------:R-:W2:Y:S01]  /*19fd0*/  MUFU.TANH R72, R72 ;  /* 0x0000004800487308 */ /* 0x000ea20000002400 */
[----:B------:R-:W-:-:S02]  /*19fe0*/  ISETP.GT.AND P3, PT, R66, 0x28, PT ;  /* 0x000000284200780c */ /* 0x000fc40003f64270 */
[----:B---3--:R-:W-:Y:S02]  /*19ff0*/  FSEL R21, R21, -INF , P4 ;  /* 0xff80000015157808 */ /* 0x008fe40002000000 */
[----:B------:R-:W-:-:S03]  /*1a000*/  FMNMX.FTZ R64, R115, R64, !PT ;  /* 0x0000004073407209 */ /* 0x000fc60007810000 */
[----:B------:R-:W3:Y:S01]  /*1a010*/  MUFU.TANH R75, R75 ;  /* 0x0000004b004b7308 */ /* 0x000ee20000002400 */
[----:B------:R-:W-:-:S01]  /*1a020*/  FFMA.FTZ R11, R107, R10, -R28 ;  /* 0x0000000a6b0b7223 */ /* 0x000fc2000001081c */
[----:B------:R-:W-:Y:S02]  /*1a030*/  ISETP.GT.AND P4, PT, R66, 0x29, PT ;  /* 0x000000294200780c */ /* 0x000fe40003f84270 */
[----:B-1----:R-:W-:Y:S02]  /*1a040*/  FSEL R107, R20, -INF , P3 ;  /* 0xff800000146b7808 */ /* 0x002fe40001800000 */
[----:B------:R-:W-:Y:S02]  /*1a050*/  FMNMX.FTZ R64, R21, R64, !PT ;  /* 0x0000004015407209 */ /* 0x000fe40007810000 */
[----:B------:R-:W1:Y:S01]  /*1a060*/  MUFU.TANH R74, R74 ;  /* 0x0000004a004a7308 */ /* 0x000e620000002400 */
[----:B------:R-:W-:Y:S02]  /*1a070*/  ISETP.GT.AND P3, PT, R66, 0x30, PT ;  /* 0x000000304200780c */ /* 0x000fe40003f64270 */
[----:B0-----:R-:W-:-:S02]  /*1a080*/  FSEL R73, R73, -INF , P4 ;  /* 0xff80000049497808 */ /* 0x001fc40002000000 */
[----:B------:R-:W-:-:S03]  /*1a090*/  FMNMX.FTZ R64, R107, R64, !PT ;  /* 0x000000406b407209 */ /* 0x000fc60007810000 */
[----:B------:R-:W0:Y:S01]  /*1a0a0*/  MUFU.TANH R76, R76 ;  /* 0x0000004c004c7308 */ /* 0x000e220000002400 */
[----:B------:R-:W-:-:S01]  /*1a0b0*/  FFMA.FTZ R14, R105, R10, -R28 ;  /* 0x0000000a690e7223 */ /* 0x000fc2000001081c */
[----:B------:R-:W-:Y:S02]  /*1a0c0*/  ISETP.GT.AND P4, PT, R66, 0x31, PT ;  /* 0x000000314200780c */ /* 0x000fe40003f84270 */
[----:B--2---:R-:W-:Y:S02]  /*1a0d0*/  FSEL R105, R72, -INF , P3 ;  /* 0xff80000048697808 */ /* 0x004fe40001800000 */
[----:B------:R-:W-:Y:S02]  /*1a0e0*/  FMNMX.FTZ R64, R73, R64, !PT ;  /* 0x0000004049407209 */ /* 0x000fe40007810000 */
[----:B------:R-:W2:Y:S01]  /*1a0f0*/  MUFU.TANH R56, R56 ;  /* 0x0000003800387308 */ /* 0x000ea20000002400 */
[----:B------:R-:W-:Y:S02]  /*1a100*/  ISETP.GT.AND P3, PT, R66, 0x38, PT ;  /* 0x000000384200780c */ /* 0x000fe40003f64270 */
[----:B---3--:R-:W-:-:S02]  /*1a110*/  FSEL R75, R75, -INF , P4 ;  /* 0xff8000004b4b7808 */ /* 0x008fc40002000000 */
[----:B------:R-:W-:-:S03]  /*1a120*/  FMNMX.FTZ R64, R105, R64, !PT ;  /* 0x0000004069407209 */ /* 0x000fc60007810000 */
[----:B------:R-:W3:Y:S01]  /*1a130*/  MUFU.TANH R58, R58 ;  /* 0x0000003a003a7308 */ /* 0x000ee20000002400 */
[----:B------:R-:W-:-:S01]  /*1a140*/  FFMA.FTZ R12, R103, R10, -R28 ;  /* 0x0000000a670c7223 */ /* 0x000fc2000001081c */
[----:B------:R-:W-:Y:S02]  /*1a150*/  ISETP.GT.AND P4, PT, R66, 0x39, PT ;  /* 0x000000394200780c */ /* 0x000fe40003f84270 */
[----:B-1----:R-:W-:Y:S02]  /*1a160*/  FSEL R103, R74, -INF , P3 ;  /* 0xff8000004a677808 */ /* 0x002fe40001800000 */
[----:B------:R-:W-:Y:S02]  /*1a170*/  FMNMX.FTZ R64, R75, R64, !PT ;  /* 0x000000404b407209 */ /* 0x000fe40007810000 */
[----:B------:R-:W1:Y:S01]  /*1a180*/  MUFU.TANH R57, R57 ;  /* 0x0000003900397308 */ /* 0x000e620000002400 */
[----:B------:R-:W-:-:S01]  /*1a190*/  FFMA.FTZ R15, R101, R10, -R28 ;  /* 0x0000000a650f7223 */ /* 0x000fc2000001081c */
[----:B------:R-:W-:Y:S01]  /*1a1a0*/  ISETP.GT.AND P3, PT, R66, 0x40, PT ;  /* 0x000000404200780c */ /* 0x000fe20003f64270 */
[----:B------:R-:W-:Y:S01]  /*1a1b0*/  FMUL.FTZ R36, R2, R50 ;  /* 0x0000003202247220 */ /* 0x000fe20000410000 */
[----:B0-----:R-:W-:-:S02]  /*1a1c0*/  FSEL R101, R76, -INF , P4 ;  /* 0xff8000004c657808 */ /* 0x001fc40002000000 */
[----:B------:R-:W-:Y:S02]  /*1a1d0*/  FMNMX.FTZ R64, R103, R64, !PT ;  /* 0x0000004067407209 */ /* 0x000fe40007810000 */
[----:B------:R-:W0:Y:S01]  /*1a1e0*/  MUFU.TANH R60, R60 ;  /* 0x0000003c003c7308 */ /* 0x000e220000002400 */
[----:B------:R-:W-:Y:S01]  /*1a1f0*/  FMUL.FTZ R50, R2, R26 ;  /* 0x0000001a02327220 */ /* 0x000fe20000410000 */
[--C-:B------:R-:W-:Y:S01]  /*1a200*/  FFMA.FTZ R26, R117, R10, -R28.reuse ;  /* 0x0000000a751a7223 */ /* 0x100fe2000001081c */
[----:B------:R-:W-:Y:S02]  /*1a210*/  ISETP.GT.AND P4, PT, R66, 0x41, PT ;  /* 0x000000414200780c */ /* 0x000fe40003f84270 */
[----:B--2---:R-:W-:Y:S02]  /*1a220*/  FSEL R117, R56, -INF , P3 ;  /* 0xff80000038757808 */ /* 0x004fe40001800000 */
[----:B------:R-:W-:Y:S01]  /*1a230*/  FMNMX.FTZ R64, R101, R64, !PT ;  /* 0x0000004065407209 */ /* 0x000fe20007810000 */
[----:B------:R-:W2:Y:S01]  /*1a240*/  MUFU.TANH R59, R59 ;  /* 0x0000003b003b7308 */ /* 0x000ea20000002400 */
[----:B------:R-:W-:-:S01]  /*1a250*/  FFMA.FTZ R20, R99, R10, -R28 ;  /* 0x0000000a63147223 */ /* 0x000fc2000001081c */
[----:B------:R-:W-:-:S02]  /*1a260*/  ISETP.GT.AND P3, PT, R66, 0x48, PT ;  /* 0x000000484200780c */ /* 0x000fc40003f64270 */
[----:B---3--:R-:W-:Y:S02]  /*1a270*/  FSEL R99, R58, -INF , P4 ;  /* 0xff8000003a637808 */ /* 0x008fe40002000000 */
[----:B------:R-:W-:Y:S02]  /*1a280*/  FMNMX.FTZ R64, R117, R64, !PT ;  /* 0x0000004075407209 */ /* 0x000fe40007810000 */
[----:B------:R-:W3:Y:S01]  /*1a290*/  MUFU.TANH R62, R62 ;  /* 0x0000003e003e7308 */ /* 0x000ee20000002400 */
[----:B------:R-:W-:-:S01]  /*1a2a0*/  FFMA.FTZ R7, R119, R10, -R28 ;  /* 0x0000000a77077223 */ /* 0x000fc2000001081c */
[----:B------:R-:W-:Y:S02]  /*1a2b0*/  ISETP.GT.AND P4, PT, R66, 0x49, PT ;  /* 0x000000494200780c */ /* 0x000fe40003f84270 */
[----:B-1----:R-:W-:Y:S02]  /*1a2c0*/  FSEL R119, R57, -INF , P3 ;  /* 0xff80000039777808 */ /* 0x002fe40001800000 */
[----:B------:R-:W-:-:S02]  /*1a2d0*/  FMNMX.FTZ R64, R99, R64, !PT ;  /* 0x0000004063407209 */ /* 0x000fc40007810000 */
[----:B------:R-:W1:Y:S01]  /*1a2e0*/  MUFU.TANH R61, R61 ;  /* 0x0000003d003d7308 */ /* 0x000e620000002400 */
[----:B------:R-:W-:-:S01]  /*1a2f0*/  FFMA.FTZ R57, R97, R10, -R28 ;  /* 0x0000000a61397223 */ /* 0x000fc2000001081c */
[----:B------:R-:W-:Y:S02]  /*1a300*/  ISETP.GT.AND P3, PT, R66, 0x50, PT ;  /* 0x000000504200780c */ /* 0x000fe40003f64270 */
[----:B0-----:R-:W-:Y:S02]  /*1a310*/  FSEL R97, R60, -INF , P4 ;  /* 0xff8000003c617808 */ /* 0x001fe40002000000 */
[----:B------:R-:W-:Y:S02]  /*1a320*/  FMNMX.FTZ R64, R119, R64, !PT ;  /* 0x0000004077407209 */ /* 0x000fe40007810000 */
[----:B------:R-:W0:Y:S01]  /*1a330*/  MUFU.TANH R63, R63 ;  /* 0x0000003f003f7308 */ /* 0x000e220000002400 */
[----:B------:R-:W-:-:S01]  /*1a340*/  FFMA.FTZ R6, R123, R10, -R28 ;  /* 0x0000000a7b067223 */ /* 0x000fc2000001081c */
[----:B------:R-:W-:-:S02]  /*1a350*/  ISETP.GT.AND P4, PT, R66, 0x51, PT ;  /* 0x000000514200780c */ /* 0x000fc40003f84270 */
[----:B--2---:R-:W-:Y:S02]  /*1a360*/  FSEL R123, R59, -INF , P3 ;  /* 0xff8000003b7b7808 */ /* 0x004fe40001800000 */
[----:B------:R-:W-:Y:S02]  /*1a370*/  FMNMX.FTZ R64, R97, R64, !PT ;  /* 0x0000004061407209 */ /* 0x000fe40007810000 */
[----:B------:R-:W2:Y:S01]  /*1a380*/  MUFU.TANH R40, R40 ;  /* 0x0000002800287308 */ /* 0x000ea20000002400 */
[----:B------:R-:W-:-:S01]  /*1a390*/  FFMA.FTZ R56, R95, R10, -R28 ;  /* 0x0000000a5f387223 */ /* 0x000fc2000001081c */
[----:B------:R-:W-:Y:S02]  /*1a3a0*/  ISETP.GT.AND P3, PT, R66, 0x58, PT ;  /* 0x000000584200780c */ /* 0x000fe40003f64270 */
[----:B---3--:R-:W-:Y:S02]  /*1a3b0*/  FSEL R95, R62, -INF , P4 ;  /* 0xff8000003e5f7808 */ /* 0x008fe40002000000 */
[----:B------:R-:W-:-:S02]  /*1a3c0*/  FMNMX.FTZ R64, R123, R64, !PT ;  /* 0x000000407b407209 */ /* 0x000fc40007810000 */
[----:B------:R-:W3:Y:S01]  /*1a3d0*/  MUFU.TANH R42, R42 ;  /* 0x0000002a002a7308 */ /* 0x000ee20000002400 */
[----:B------:R-:W-:Y:S02]  /*1a3e0*/  ISETP.GT.AND P4, PT, R66, 0x59, PT ;  /* 0x000000594200780c */ /* 0x000fe40003f84270 */
[----:B-1----:R-:W-:Y:S02]  /*1a3f0*/  FSEL R61, R61, -INF , P3 ;  /* 0xff8000003d3d7808 */ /* 0x002fe40001800000 */
[----:B------:R-:W-:-:S03]  /*1a400*/  FMNMX.FTZ R64, R95, R64, !PT ;  /* 0x000000405f407209 */ /* 0x000fc60007810000 */
[----:B------:R-:W-:Y:S01]  /*1a410*/  MUFU.TANH R32, R32 ;  /* 0x0000002000207308 */ /* 0x000fe20000002400 */
[----:B------:R-:W-:Y:S02]  /*1a420*/  ISETP.GT.AND P3, PT, R66, 0x60, PT ;  /* 0x000000604200780c */ /* 0x000fe40003f64270 */
[----:B0-----:R-:W-:Y:S02]  /*1a430*/  FSEL R63, R63, -INF , P4 ;  /* 0xff8000003f3f7808 */ /* 0x001fe40002000000 */
[----:B------:R-:W-:-:S03]  /*1a440*/  FMNMX.FTZ R64, R61, R64, !PT ;  /* 0x000000403d407209 */ /* 0x000fc60007810000 */
[----:B------:R-:W0:Y:S01]  /*1a450*/  MUFU.TANH R44, R44 ;  /* 0x0000002c002c7308 */ /* 0x000e220000002400 */
[----:B------:R-:W-:-:S01]  /*1a460*/  FFMA.FTZ R59, R93, R10, -R28 ;  /* 0x0000000a5d3b7223 */ /* 0x000fc2000001081c */
[----:B------:R-:W-:Y:S02]  /*1a470*/  ISETP.GT.AND P4, PT, R66, 0x61, PT ;  /* 0x000000614200780c */ /* 0x000fe40003f84270 */
[----:B--2---:R-:W-:Y:S02]  /*1a480*/  FSEL R93, R40, -INF , P3 ;  /* 0xff800000285d7808 */ /* 0x004fe40001800000 */
[----:B------:R-:W-:Y:S02]  /*1a490*/  FMNMX.FTZ R64, R63, R64, !PT ;  /* 0x000000403f407209 */ /* 0x000fe40007810000 */
[----:B------:R-:W1:Y:S01]  /*1a4a0*/  MUFU.TANH R36, R36 ;  /* 0x0000002400247308 */ /* 0x000e620000002400 */
[----:B------:R-:W-:-:S01]  /*1a4b0*/  FFMA.FTZ R125, R125, R10, -R28 ;  /* 0x0000000a7d7d7223 */ /* 0x000fc2000001081c */
[----:B------:R-:W-:Y:S01]  /*1a4c0*/  FFMA.FTZ R40, R91, R10, -R28 ;  /* 0x0000000a5b287223 */ /* 0x000fe2000001081c */
[----:B------:R-:W-:-:S02]  /*1a4d0*/  ISETP.GT.AND P3, PT, R66, 0x68, PT ;  /* 0x000000684200780c */ /* 0x000fc40003f64270 */
[----:B---3--:R-:W-:Y:S02]  /*1a4e0*/  FSEL R91, R42, -INF , P4 ;  /* 0xff8000002a5b7808 */ /* 0x008fe40002000000 */
[----:B------:R-:W-:Y:S01]  /*1a4f0*/  FMNMX.FTZ R64, R93, R64, !PT ;  /* 0x000000405d407209 */ /* 0x000fe20007810000 */
[----:B------:R-:W2:Y:S01]  /*1a500*/  MUFU.TANH R48, R48 ;  /* 0x0000003000307308 */ /* 0x000ea20000002400 */
[----:B------:R-:W-:Y:S02]  /*1a510*/  ISETP.GT.AND P4, PT, R66, 0x69, PT ;  /* 0x000000694200780c */ /* 0x000fe40003f84270 */
[----:B------:R-:W-:-:S05]  /*1a520*/  FMNMX.FTZ R64, R91, R64, !PT ;  /* 0x000000405b407209 */ /* 0x000fca0007810000 */
[----:B------:R-:W3:Y:S01]  /*1a530*/  MUFU.TANH R46, R46 ;  /* 0x0000002e002e7308 */ /* 0x000ee20000002400 */
[----:B0-----:R-:W-:-:S07]  /*1a540*/  FSEL R127, R44, -INF , P4 ;  /* 0xff8000002c7f7808 */ /* 0x001fce0002000000 */
[----:B------:R0:W-:Y:S01]  /*1a550*/  MUFU.EX2 R3, R125 ;  /* 0x0000007d00037308 */ /* 0x0001e20000000800 */
[----:B------:R-:W-:Y:S02]  /*1a560*/  ISETP.GT.AND P4, PT, R66, 0x71, PT ;  /* 0x000000714200780c */ /* 0x000fe40003f84270 */
[----:B0-----:R-:W-:-:S05]  /*1a570*/  FSEL R125, R32, -INF , P3 ;  /* 0xff800000207d7808 */ /* 0x001fca0001800000 */
[----:B------:R-:W0:Y:S01]  /*1a580*/  MUFU.TANH R52, R52 ;  /* 0x0000003400347308 */ /* 0x000e220000002400 */
[----:B------:R-:W-:Y:S02]  /*1a590*/  ISETP.GT.AND P3, PT, R66, 0x70, PT ;  /* 0x000000704200780c */ /* 0x000fe40003f64270 */
[----:B------:R-:W-:Y:S02]  /*1a5a0*/  FMNMX.FTZ R64, R125, R64, !PT ;  /* 0x000000407d407209 */ /* 0x000fe40007810000 */
[----:B-1----:R-:W-:Y:S02]  /*1a5b0*/  FSEL R129, R36, -INF , P3 ;  /* 0xff80000024817808 */ /* 0x002fe40001800000 */
[----:B------:R-:W-:Y:S01]  /*1a5c0*/  FMNMX.FTZ R64, R127, R64, !PT ;  /* 0x000000407f407209 */ /* 0x000fe20007810000 */
[----:B------:R-:W1:Y:S01]  /*1a5d0*/  MUFU.TANH R50, R50 ;  /* 0x0000003200327308 */ /* 0x000e620000002400 */
[----:B------:R-:W-:-:S01]  /*1a5e0*/  FFMA.FTZ R32, R87, R10, -R28 ;  /* 0x0000000a57207223 */ /* 0x000fc2000001081c */
[----:B------:R-:W-:-:S02]  /*1a5f0*/  ISETP.GT.AND P3, PT, R66, 0x78, PT ;  /* 0x000000784200780c */ /* 0x000fc40003f64270 */
[----:B--2---:R-:W-:Y:S02]  /*1a600*/  FSEL R87, R48, -INF , P4 ;  /* 0xff80000030577808 */ /* 0x004fe40002000000 */
[----:B------:R-:W-:Y:S02]  /*1a610*/  FMNMX.FTZ R64, R129, R64, !PT ;  /* 0x0000004081407209 */ /* 0x000fe40007810000 */
[----:B------:R-:W2:Y:S01]  /*1a620*/  MUFU.TANH R54, R54 ;  /* 0x0000003600367308 */ /* 0x000ea20000002400 */
[----:B------:R-:W-:Y:S01]  /*1a630*/  ISETP.GT.AND P4, PT, R66, 0x79, PT ;  /* 0x000000794200780c */ /* 0x000fe20003f84270 */
[----:B------:R-:W-:Y:S01]  /*1a640*/  FMUL.FTZ R34, R2, R34 ;  /* 0x0000002202227220 */ /* 0x000fe20000410000 */
[----:B---3--:R-:W-:Y:S02]  /*1a650*/  FSEL R131, R46, -INF , P3 ;  /* 0xff8000002e837808 */ /* 0x008fe40001800000 */
        /* <DEDUP_REMOVED lines=23> */
[----:B0-----:R-:W-:Y:S02]  /*1a7d0*/  FSEL R79, R68, -INF , P4 ;  /* 0xff800000444f7808 */ /* 0x001fe40002000000 */
[----:B------:R-:W-:Y:S02]  /*1a7e0*/  FMNMX.FTZ R64, R137, R64, !PT ;  /* 0x0000004089407209 */ /* 0x000fe40007810000 */
[----:B------:R-:W0:Y:S01]  /*1a7f0*/  MUFU.TANH R78, R78 ;  /* 0x0000004e004e7308 */ /* 0x000e220000002400 */
[----:B------:R-:W-:Y:S02]  /*1a800*/  ISETP.GT.AND P4, PT, R66, 0x91, PT ;  /* 0x000000914200780c */ /* 0x000fe40003f84270 */
[----:B-1----:R-:W-:-:S02]  /*1a810*/  FSEL R139, R34, -INF , P3 ;  /* 0xff800000228b7808 */ /* 0x002fc40001800000 */
[----:B------:R-:W-:Y:S01]  /*1a820*/  FMNMX.FTZ R64, R79, R64, !PT ;  /* 0x000000404f407209 */ /* 0x000fe20007810000 */
[----:B------:R-:W-:Y:S01]  /*1a830*/  FFMA.FTZ R34, R77, R10, -R28 ;  /* 0x0000000a4d227223 */ /* 0x000fe2000001081c */
[----:B------:R-:W-:Y:S02]  /*1a840*/  ISETP.GT.AND P3, PT, R66, 0x98, PT ;  /* 0x000000984200780c */ /* 0x000fe40003f64270 */
[----:B--2---:R-:W-:Y:S02]  /*1a850*/  FSEL R77, R70, -INF , P4 ;  /* 0xff800000464d7808 */ /* 0x004fe40002000000 */
[----:B------:R-:W-:Y:S02]  /*1a860*/  FMNMX.FTZ R64, R139, R64, !PT ;  /* 0x000000408b407209 */ /* 0x000fe40007810000 */
[----:B------:R-:W-:Y:S02]  /*1a870*/  ISETP.GT.AND P4, PT, R66, 0x99, PT ;  /* 0x000000994200780c */ /* 0x000fe40003f84270 */
[----:B---3--:R-:W-:-:S02]  /*1a880*/  FSEL R141, R38, -INF , P3 ;  /* 0xff800000268d7808 */ /* 0x008fc40001800000 */
[----:B------:R-:W-:Y:S02]  /*1a890*/  FMNMX.FTZ R64, R77, R64, !PT ;  /* 0x000000404d407209 */ /* 0x000fe40007810000 */
[----:B0-----:R-:W-:Y:S02]  /*1a8a0*/  FSEL R143, R78, -INF , P4 ;  /* 0xff8000004e8f7808 */ /* 0x001fe40002000000 */
[----:B------:R-:W-:-:S04]  /*1a8b0*/  FMNMX.FTZ R64, R141, R64, !PT ;  /* 0x000000408d407209 */ /* 0x000fc80007810000 */
[----:B------:R-:W-:Y:S01]  /*1a8c0*/  FMNMX.FTZ R64, R143, R64, !PT ;  /* 0x000000408f407209 */ /* 0x000fe20007810000 */
[----:B------:R-:W-:-:S04]  /*1a8d0*/  FFMA.FTZ R38, R69, R10, -R28 ;  /* 0x0000000a45267223 */ /* 0x000fc8000001081c */
[----:B------:R-:W0:Y:S02]  /*1a8e0*/  SHFL.BFLY PT, R69, R64, 0x2, 0x1f ;  /* 0x0c401f0040457f89 */ /* 0x000e2400000e0000 */
[----:B0-----:R-:W-:-:S05]  /*1a8f0*/  FMNMX.FTZ R69, R64, R69, !PT ;  /* 0x0000004540457209 */ /* 0x001fca0007810000 */
[----:B------:R-:W0:Y:S01]  /*1a900*/  SHFL.BFLY PT, R50, R69, 0x1, 0x1f ;  /* 0x0c201f0045327f89 */ /* 0x000e2200000e0000 */
[----:B------:R-:W-:-:S01]  /*1a910*/  FFMA.FTZ R35, R121, R10, -R28 ;  /* 0x0000000a79237223 */ /* 0x000fc2000001081c */
[-CC-:B------:R-:W-:Y:S01]  /*1a920*/  FFMA.FTZ R46, R5, R10.reuse, -R28.reuse ;  /* 0x0000000a052e7223 */ /* 0x180fe2000001081c */
[----:B------:R-:W-:-:S01]  /*1a930*/  FFMA.FTZ R5, R33, R10, -R28 ;  /* 0x0000000a21057223 */ /* 0x000fc2000001081c */
[-CC-:B------:R-:W-:Y:S01]  /*1a940*/  FFMA.FTZ R33, R43, R10.reuse, -R28.reuse ;  /* 0x0000000a2b217223 */ /* 0x180fe2000001081c */
[----:B------:R-:W-:-:S01]  /*1a950*/  FFMA.FTZ R4, R4, R10, -R28 ;  /* 0x0000000a04047223 */ /* 0x000fc2000001081c */
[----:B------:R-:W-:Y:S01]  /*1a960*/  MUFU.EX2 R27, R27 ;  /* 0x0000001b001b7308 */ /* 0x000fe20000000800 */
[----:B0-----:R-:W-:-:S04]  /*1a970*/  FMNMX.FTZ R121, R69, R50, !PT ;  /* 0x0000003245797209 */ /* 0x001fc80007810000 */
[C---:B------:R-:W-:Y:S01]  /*1a980*/  FSETP.NEU.FTZ.AND P3, PT, R121.reuse, -INF , PT ;  /* 0xff8000007900780b */ /* 0x040fe20003f7d000 */
[----:B------:R-:W-:-:S05]  /*1a990*/  FFMA.FTZ R43, R121, R10, -8 ;  /* 0xc1000000792b7423 */ /* 0x000fca000001000a */
[----:B------:R-:W-:Y:S01]  /*1a9a0*/  FSEL R66, R43, RZ, P3 ;  /* 0x000000ff2b427208 */ /* 0x000fe20001800000 */
[----:B------:R-:W-:Y:S04]  /*1a9b0*/  MUFU.EX2 R4, R4 ;  /* 0x0000000400047308 */ /* 0x000fe80000000800 */
[----:B------:R-:W-:-:S01]  /*1a9c0*/  FFMA.FTZ R217, R39, R10, -R66 ;  /* 0x0000000a27d97223 */ /* 0x000fc20000010842 */
[-CC-:B------:R-:W-:Y:S01]  /*1a9d0*/  FFMA.FTZ R30, R30, R10.reuse, -R66.reuse ;  /* 0x0000000a1e1e7223 */ /* 0x180fe20000010842 */
[----:B------:R-:W-:-:S02]  /*1a9e0*/  FFMA.FTZ R51, R51, R10, -R66 ;  /* 0x0000000a33337223 */ /* 0x000fc40000010842 */
[----:B------:R-:W-:Y:S01]  /*1a9f0*/  MUFU.EX2 R24, R24 ;  /* 0x0000001800187308 */ /* 0x000fe20000000800 */
[----:B------:R-:W-:-:S01]  /*1aa00*/  FFMA.FTZ R83, R83, R10, -R66 ;  /* 0x0000000a53537223 */ /* 0x000fc20000010842 */
[----:B------:R-:W-:-:S06]  /*1aa10*/  FFMA.FTZ R219, R109, R10, -R66 ;  /* 0x0000000a6ddb7223 */ /* 0x000fcc0000010842 */
[----:B------:R-:W-:Y:S08]  /*1aa20*/  MUFU.EX2 R217, R217 ;  /* 0x000000d900d97308 */ /* 0x000ff00000000800 */
[----:B------:R-:W0:Y:S01]  /*1aa30*/  MUFU.EX2 R30, R30 ;  /* 0x0000001e001e7308 */ /* 0x000e220000000800 */
[----:B------:R-:W-:-:S01]  /*1aa40*/  FFMA.FTZ R41, R41, R10, -R28 ;  /* 0x0000000a29297223 */ /* 0x000fc2000001081c */
[----:B------:R-:W-:-:S06]  /*1aa50*/  FFMA.FTZ R52, R13, R10, -R66 ;  /* 0x0000000a0d347223 */ /* 0x000fcc0000010842 */
[----:B------:R-:W1:Y:S08]  /*1aa60*/  MUFU.EX2 R51, R51 ;  /* 0x0000003300337308 */ /* 0x000e700000000800 */
[----:B------:R-:W2:Y:S01]  /*1aa70*/  MUFU.EX2 R31, R31 ;  /* 0x0000001f001f7308 */ /* 0x000ea20000000800 */
[----:B------:R-:W-:-:S07]  /*1aa80*/  FFMA.FTZ R113, R113, R10, -R66 ;  /* 0x0000000a71717223 */ /* 0x000fce0000010842 */
[----:B------:R-:W3:Y:S08]  /*1aa90*/  MUFU.EX2 R68, R83 ;  /* 0x0000005300447308 */ /* 0x000ef00000000800 */
[----:B------:R-:W4:Y:S01]  /*1aaa0*/  MUFU.EX2 R26, R26 ;  /* 0x0000001a001a7308 */ /* 0x000f220000000800 */
[----:B0-----:R-:W-:-:S07]  /*1aab0*/  FADD.FTZ R78, R217, R30 ;  /* 0x0000001ed94e7221 */ /* 0x001fce0000010000 */
[----:B------:R-:W0:Y:S01]  /*1aac0*/  MUFU.EX2 R219, R219 ;  /* 0x000000db00db7308 */ /* 0x000e220000000800 */
[----:B------:R-:W-:-:S07]  /*1aad0*/  FFMA.FTZ R111, R111, R10, -R66 ;  /* 0x0000000a6f6f7223 */ /* 0x000fce0000010842 */
[----:B------:R-:W5:Y:S08]  /*1aae0*/  MUFU.EX2 R35, R35 ;  /* 0x0000002300237308 */ /* 0x000f700000000800 */
[----:B------:R1:W-:Y:S01]  /*1aaf0*/  MUFU.EX2 R50, R41 ;  /* 0x0000002900327308 */ /* 0x0003e20000000800 */
[----:B------:R-:W-:-:S01]  /*1ab00*/  FFMA.FTZ R213, R115, R10, -R66 ;  /* 0x0000000a73d57223 */ /* 0x000fc20000010842 */
[----:B-1----:R-:W-:-:S06]  /*1ab10*/  FADD.FTZ R41, R4, R27 ;  /* 0x0000001b04297221 */ /* 0x002fcc0000010000 */
[----:B------:R-:W1:Y:S01]  /*1ab20*/  MUFU.EX2 R52, R52 ;  /* 0x0000003400347308 */ /* 0x000e620000000800 */
[----:B------:R-:W-:-:S01]  /*1ab30*/  FADD.FTZ R80, R24, R41 ;  /* 0x0000002918507221 */ /* 0x000fc20000010000 */
[----:B------:R-:W-:-:S06]  /*1ab40*/  FADD.FTZ R41, R51, R78 ;  /* 0x0000004e33297221 */ /* 0x000fcc0000010000 */
[----:B------:R-:W1:Y:S01]  /*1ab50*/  MUFU.EX2 R113, R113 ;  /* 0x0000007100717308 */ /* 0x000e620000000800 */
[----:B--2---:R-:W-:-:S01]  /*1ab60*/  FADD.FTZ R43, R31, R80 ;  /* 0x000000501f2b7221 */ /* 0x004fc20000010000 */
[----:B---3--:R-:W-:Y:S01]  /*1ab70*/  FADD.FTZ R78, R68, R41 ;  /* 0x00000029444e7221 */ /* 0x008fe20000010000 */
[----:B------:R-:W-:-:S05]  /*1ab80*/  FFMA.FTZ R54, R21, R10, -R66 ;  /* 0x0000000a15367223 */ /* 0x000fca0000010842 */
[----:B------:R-:W2:Y:S01]  /*1ab90*/  MUFU.EX2 R6, R6 ;  /* 0x0000000600067308 */ /* 0x000ea20000000800 */
[----:B----4-:R-:W-:-:S01]  /*1aba0*/  FADD.FTZ R80, R26, R43 ;  /* 0x0000002b1a507221 */ /* 0x010fc20000010000 */
[----:B0-----:R-:W-:-:S06]  /*1abb0*/  FADD.FTZ R41, R219, R78 ;  /* 0x0000004edb297221 */ /* 0x001fcc0000010000 */
[----:B------:R-:W0:Y:S01]  /*1abc0*/  MUFU.EX2 R70, R111 ;  /* 0x0000006f00467308 */ /* 0x000e220000000800 */
[----:B------:R-:W-:-:S01]  /*1abd0*/  FFMA.FTZ R107, R107, R10, -R66 ;  /* 0x0000000a6b6b7223 */ /* 0x000fc20000010842 */
[----:B-----5:R-:W-:-:S06]  /*1abe0*/  FADD.FTZ R80, R35, R80 ;  /* 0x0000005023507221 */ /* 0x020fcc0000010000 */
[----:B------:R-:W3:Y:S01]  /*1abf0*/  MUFU.EX2 R7, R7 ;  /* 0x0000000700077308 */ /* 0x000ee20000000800 */
[----:B-1----:R-:W-:-:S01]  /*1ac00*/  FADD.FTZ R78, R52, R41 ;  /* 0x00000029344e7221 */ /* 0x002fc20000010000 */
[----:B------:R-:W-:-:S06]  /*1ac10*/  FADD.FTZ R41, R3, R80 ;  /* 0x0000005003297221 */ /* 0x000fcc0000010000 */
[----:B------:R-:W1:Y:S01]  /*1ac20*/  MUFU.EX2 R213, R213 ;  /* 0x000000d500d57308 */ /* 0x000e620000000800 */
[----:B------:R-:W-:-:S07]  /*1ac30*/  FFMA.FTZ R73, R73, R10, -R66 ;  /* 0x0000000a49497223 */ /* 0x000fce0000010842 */
[----:B------:R-:W4:Y:S01]  /*1ac40*/  MUFU.EX2 R8, R8 ;  /* 0x0000000800087308 */ /* 0x000f220000000800 */
[----:B------:R-:W-:-:S01]  /*1ac50*/  FADD.FTZ R43, R113, R78 ;  /* 0x0000004e712b7221 */ /* 0x000fc20000010000 */
[----:B------:R-:W-:-:S06]  /*1ac60*/  FFMA.FTZ R215, R105, R10, -R66 ;  /* 0x0000000a69d77223 */ /* 0x000fcc0000010842 */
[----:B------:R-:W5:Y:S01]  /*1ac70*/  MUFU.EX2 R54, R54 ;  /* 0x0000003600367308 */ /* 0x000f620000000800 */
[----:B--2---:R-:W-:-:S07]  /*1ac80*/  FADD.FTZ R80, R6, R41 ;  /* 0x0000002906507221 */ /* 0x004fce0000010000 */
[----:B------:R-:W2:Y:S01]  /*1ac90*/  MUFU.EX2 R11, R11 ;  /* 0x0000000b000b7308 */ /* 0x000ea20000000800 */
[----:B0-----:R-:W-:-:S01]  /*1aca0*/  FADD.FTZ R82, R70, R43 ;  /* 0x0000002b46527221 */ /* 0x001fc20000010000 */
[----:B------:R-:W-:-:S06]  /*1acb0*/  FFMA.FTZ R58, R75, R10, -R66 ;  /* 0x0000000a4b3a7223 */ /* 0x000fcc0000010842 */
[----:B------:R-:W0:Y:S01]  /*1acc0*/  MUFU.EX2 R107, R107 ;  /* 0x0000006b006b7308 */ /* 0x000e220000000800 */
[----:B---3--:R-:W-:-:S01]  /*1acd0*/  FADD.FTZ R41, R7, R80 ;  /* 0x0000005007297221 */ /* 0x008fc20000010000 */
[----:B------:R-:W-:-:S06]  /*1ace0*/  @!P2 PRMT R0, RZ, 0x654, R0 ;  /* 0x00000654ff00a816 */ /* 0x000fcc0000000000 */
[----:B------:R-:W3:Y:S01]  /*1acf0*/  MUFU.EX2 R14, R14 ;  /* 0x0000000e000e7308 */ /* 0x000ee20000000800 */
[----:B-1----:R-:W-:-:S01]  /*1ad00*/  FADD.FTZ R43, R213, R82 ;  /* 0x00000052d52b7221 */ /* 0x002fc20000010000 */
[----:B------:R-:W-:-:S06]  /*1ad10*/  FFMA.FTZ R103, R103, R10, -R66 ;  /* 0x0000000a67677223 */ /* 0x000fcc0000010842 */
[----:B------:R-:W1:Y:S01]  /*1ad20*/  MUFU.EX2 R72, R73 ;  /* 0x0000004900487308 */ /* 0x000e620000000800 */
[----:B----4-:R-:W-:-:S01]  /*1ad30*/  FADD.FTZ R80, R8, R41 ;  /* 0x0000002908507221 */ /* 0x010fc20000010000 */
[----:B------:R4:W-:Y:S06]  /*1ad40*/  @!P2 SYNCS.ARRIVE.TRANS64.RED.A1T0 RZ, [R0+URZ], RZ ;  /* 0x000000ff00ffa9a7 */ /* 0x0009ec000810043f */
[----:B------:R-:W1:Y:S01]  /*1ad50*/  MUFU.EX2 R12, R12 ;  /* 0x0000000c000c7308 */ /* 0x000e620000000800 */
[----:B------:R-:W-:-:S01]  /*1ad60*/  FFMA.FTZ R101, R101, R10, -R66 ;  /* 0x0000000a65657223 */ /* 0x000fc20000010842 */
[-CC-:B------:R-:W-:Y:S01]  /*1ad70*/  FFMA.FTZ R13, R117, R10.reuse, -R66.reuse ;  /* 0x0000000a750d7223 */ /* 0x180fe20000010842 */
[----:B------:R-:W-:-:S01]  /*1ad80*/  FFMA.FTZ R60, R99, R10, -R66 ;  /* 0x0000000a633c7223 */ /* 0x000fc20000010842 */
[----:B------:R-:W-:-:S04]  /*1ad90*/  FFMA.FTZ R119, R119, R10, -R66 ;  /* 0x0000000a77777223 */ /* 0x000fc80000010842 */
[----:B------:R-:W1:Y:S01]  /*1ada0*/  MUFU.EX2 R215, R215 ;  /* 0x000000d700d77308 */ /* 0x000e620000000800 */
[----:B------:R-:W-:-:S01]  /*1adb0*/  FFMA.FTZ R97, R97, R10, -R66 ;  /* 0x0000000a61617223 */ /* 0x000fc20000010842 */
[-CC-:B------:R-:W-:Y:S01]  /*1adc0*/  FFMA.FTZ R21, R123, R10.reuse, -R66.reuse ;  /* 0x0000000a7b157223 */ /* 0x180fe20000010842 */
[----:B------:R-:W-:-:S01]  /*1add0*/  FFMA.FTZ R62, R95, R10, -R66 ;  /* 0x0000000a5f3e7223 */ /* 0x000fc20000010842 */
[-CC-:B------:R-:W-:Y:S01]  /*1ade0*/  FFMA.FTZ R39, R61, R10.reuse, -R66.reuse ;  /* 0x0000000a3d277223 */ /* 0x180fe20000010842 */
[----:B------:R-:W-:-:S03]  /*1adf0*/  FFMA.FTZ R64, R63, R10, -R66 ;  /* 0x0000000a3f407223 */ /* 0x000fc60000010842 */
[----:B------:R-:W1:Y:S01]  /*1ae00*/  MUFU.EX2 R15, R15 ;  /* 0x0000000f000f7308 */ /* 0x000e620000000800 */
[----:B------:R-:W-:-:S01]  /*1ae10*/  FFMA.FTZ R205, R93, R10, -R66 ;  /* 0x0000000a5dcd7223 */ /* 0x000fc20000010842 */
[-CC-:B----4-:R-:W-:Y:S01]  /*1ae20*/  FFMA.FTZ R0, R91, R10.reuse, -R66.reuse ;  /* 0x0000000a5b007223 */ /* 0x190fe20000010842 */
[----:B------:R-:W-:-:S01]  /*1ae30*/  FFMA.FTZ R125, R125, R10, -R66 ;  /* 0x0000000a7d7d7223 */ /* 0x000fc20000010842 */
[-CC-:B------:R-:W-:Y:S01]  /*1ae40*/  FFMA.FTZ R127, R127, R10.reuse, -R66.reuse ;  /* 0x0000000a7f7f7223 */ /* 0x180fe20000010842 */
[----:B------:R-:W-:-:S01]  /*1ae50*/  FFMA.FTZ R129, R129, R10, -R66 ;  /* 0x0000000a81817223 */ /* 0x000fc20000010842 */
[-CC-:B------:R-:W-:Y:S01]  /*1ae60*/  FFMA.FTZ R87, R87, R10.reuse, -R66.reuse ;  /* 0x0000000a57577223 */ /* 0x180fe20000010842 */
[----:B------:R-:W-:-:S01]  /*1ae70*/  FFMA.FTZ R131, R131, R10, -R66 ;  /* 0x0000000a83837223 */ /* 0x000fc20000010842 */
[----:B------:R-:W4:Y:S01]  /*1ae80*/  MUFU.EX2 R58, R58 ;  /* 0x0000003a003a7308 */ /* 0x000f220000000800 */
        /* <DEDUP_REMOVED lines=9> */
[----:B------:R-:W4:Y:S01]  /*1af20*/  MUFU.EX2 R20, R20 ;  /* 0x0000001400147308 */ /* 0x000f220000000800 */
[----:B-----5:R-:W-:-:S01]  /*1af30*/  FADD.FTZ R66, R54, R43 ;  /* 0x0000002b36427221 */ /* 0x020fc20000010000 */
[----:B--2---:R-:W-:Y:S01]  /*1af40*/  FADD.FTZ R41, R11, R80 ;  /* 0x000000500b297221 */ /* 0x004fe20000010000 */
[----:B------:R-:W-:-:S02]  /*1af50*/  F2FP.SATFINITE.E4M3.F32.PACK_AB_MERGE_C R216, R31, R24, RZ ;  /* 0x000000181fd8723e */ /* 0x000fc400048070ff */
[----:B0-----:R-:W-:Y:S01]  /*1af60*/  FADD.FTZ R31, R107, R66 ;  /* 0x000000426b1f7221 */ /* 0x001fe20000010000 */
[----:B---3--:R-:W-:-:S02]  /*1af70*/  FADD.FTZ R41, R14, R41 ;  /* 0x000000290e297221 */ /* 0x008fc40000010000 */
[----:B------:R-:W-:Y:S01]  /*1af80*/  MUFU.EX2 R57, R57 ;  /* 0x0000003900397308 */ /* 0x000fe20000000800 */
[----:B-1----:R-:W-:-:S01]  /*1af90*/  FADD.FTZ R24, R72, R31 ;  /* 0x0000001f48187221 */ /* 0x002fc20000010000 */
[----:B------:R-:W-:-:S06]  /*1afa0*/  FADD.FTZ R66, R12, R41 ;  /* 0x000000290c427221 */ /* 0x000fcc0000010000 */
[----:B------:R-:W0:Y:S01]  /*1afb0*/  MUFU.EX2 R103, R103 ;  /* 0x0000006700677308 */ /* 0x000e220000000800 */
[----:B------:R-:W-:Y:S01]  /*1afc0*/  F2FP.SATFINITE.E4M3.F32.PACK_AB_MERGE_C R218, R6, R3, RZ ;  /* 0x0000000306da723e */ /* 0x000fe200048070ff */
[----:B------:R-:W-:-:S06]  /*1afd0*/  FADD.FTZ R3, R215, R24 ;  /* 0x00000018d7037221 */ /* 0x000fcc0000010000 */
[----:B------:R-:W1:Y:S01]  /*1afe0*/  MUFU.EX2 R74, R101 ;  /* 0x00000065004a7308 */ /* 0x000e620000000800 */
[----:B------:R-:W-:Y:S01]  /*1aff0*/  F2FP.SATFINITE.E4M3.F32.PACK_AB_MERGE_C R212, R14, R11, RZ ;  /* 0x0000000b0ed4723e */ /* 0x000fe200048070ff */
[----:B------:R-:W-:Y:S01]  /*1b000*/  FFMA.FTZ R89, R89, R10, -R28 ;  /* 0x0000000a59597223 */ /* 0x000fe2000001081c */
[----:B------:R-:W-:-:S05]  /*1b010*/  FADD.FTZ R11, R15, R66 ;  /* 0x000000420f0b7221 */ /* 0x000fca0000010000 */
[----:B------:R-:W2:Y:S01]  /*1b020*/  MUFU.EX2 R56, R56 ;  /* 0x0000003800387308 */ /* 0x000ea20000000800 */
[----:B----4-:R-:W-:-:S01]  /*1b030*/  FADD.FTZ R14, R58, R3 ;  /* 0x000000033a0e7221 */ /* 0x010fc20000010000 */
[----:B------:R-:W-:-:S06]  /*1b040*/  FADD.FTZ R24, R20, R11 ;  /* 0x0000000b14187221 */ /* 0x000fcc0000010000 */
[----:B------:R-:W3:Y:S08]  /*1b050*/  MUFU.EX2 R13, R13 ;  /* 0x0000000d000d7308 */ /* 0x000ef00000000800 */
[----:B------:R-:W4:Y:S01]  /*1b060*/  MUFU.EX2 R59, R59 ;  /* 0x0000003b003b7308 */ /* 0x000f220000000800 */
[----:B0-----:R-:W-:-:S01]  /*1b070*/  FADD.FTZ R3, R103, R14 ;  /* 0x0000000e67037221 */ /* 0x001fc20000010000 */
[----:B------:R-:W-:-:S06]  /*1b080*/  F2FP.SATFINITE.E4M3.F32.PACK_AB_MERGE_C R214, R57, R20, RZ ;  /* 0x0000001439d6723e */ /* 0x000fcc00048070ff */
[----:B------:R-:W0:Y:S01]  /*1b090*/  MUFU.EX2 R60, R60 ;  /* 0x0000003c003c7308 */ /* 0x000e220000000800 */
[----:B------:R-:W-:-:S01]  /*1b0a0*/  FADD.FTZ R57, R57, R24 ;  /* 0x0000001839397221 */ /* 0x000fc20000010000 */
[----:B------:R-:W-:-:S06]  /*1b0b0*/  FFMA.FTZ R85, R85, R10, -R28 ;  /* 0x0000000a55557223 */ /* 0x000fcc000001081c */
[----:B------:R-:W5:Y:S01]  /*1b0c0*/  MUFU.EX2 R40, R40 ;  /* 0x0000002800287308 */ /* 0x000f620000000800 */
[C---:B-1----:R-:W-:Y:S01]  /*1b0d0*/  F2FP.SATFINITE.E4M3.F32.PACK_AB_MERGE_C R103, R74.reuse, R103, RZ ;  /* 0x000000674a67723e */ /* 0x042fe200048070ff */
[----:B------:R-:W-:-:S06]  /*1b0e0*/  FADD.FTZ R74, R74, R3 ;  /* 0x000000034a4a7221 */ /* 0x000fcc0000010000 */
[----:B------:R-:W-:Y:S01]  /*1b0f0*/  MUFU.EX2 R89, R89 ;  /* 0x0000005900597308 */ /* 0x000fe20000000800 */
[----:B--2---:R-:W-:-:S07]  /*1b100*/  FADD.FTZ R14, R56, R57 ;  /* 0x00000039380e7221 */ /* 0x004fce0000010000 */
[----:B------:R-:W1:Y:S01]  /*1b110*/  MUFU.EX2 R119, R119 ;  /* 0x0000007700777308 */ /* 0x000e620000000800 */
[----:B---3--:R-:W-:-:S07]  /*1b120*/  FADD.FTZ R3, R13, R74 ;  /* 0x0000004a0d037221 */ /* 0x008fce0000010000 */
[----:B------:R-:W2:Y:S01]  /*1b130*/  MUFU.EX2 R76, R97 ;  /* 0x00000061004c7308 */ /* 0x000ea20000000800 */
[----:B----4-:R-:W-:-:S07]  /*1b140*/  FADD.FTZ R11, R59, R14 ;  /* 0x0000000e3b0b7221 */ /* 0x010fce0000010000 */
[----:B------:R-:W3:Y:S01]  /*1b150*/  MUFU.EX2 R32, R32 ;  /* 0x0000002000207308 */ /* 0x000ee20000000800 */
[----:B0-----:R-:W-:-:S01]  /*1b160*/  FADD.FTZ R14, R60, R3 ;  /* 0x000000033c0e7221 */ /* 0x001fc20000010000 */
[----:B-----5:R-:W-:-:S06]  /*1b170*/  FADD.FTZ R20, R40, R11 ;  /* 0x0000000b28147221 */ /* 0x020fcc0000010000 */
[----:B------:R-:W0:Y:S01]  /*1b180*/  MUFU.EX2 R21, R21 ;  /* 0x0000001500157308 */ /* 0x000e220000000800 */
[----:B------:R-:W-:-:S07]  /*1b190*/  FFMA.FTZ R71, R71, R10, -R28 ;  /* 0x0000000a47477223 */ /* 0x000fce000001081c */
[----:B------:R-:W4:Y:S08]  /*1b1a0*/  MUFU.EX2 R62, R62 ;  /* 0x0000003e003e7308 */ /* 0x000f300000000800 */
[----:B------:R-:W-:Y:S08]  /*1b1b0*/  MUFU.EX2 R36, R36 ;  /* 0x0000002400247308 */ /* 0x000ff00000000800 */
[----:B------:R-:W-:Y:S08]  /*1b1c0*/  MUFU.EX2 R55, R55 ;  /* 0x0000003700377308 */ /* 0x000ff00000000800 */
[----:B------:R-:W-:Y:S01]  /*1b1d0*/  MUFU.EX2 R39, R39 ;  /* 0x0000002700277308 */ /* 0x000fe20000000800 */
[----:B------:R-:W-:Y:S01]  /*1b1e0*/  F2FP.SATFINITE.E4M3.F32.PACK_AB_MERGE_C R212, R8, R7, R212 ;  /* 0x0000000708d4723e */ /* 0x000fe200048070d4 */
[----:B------:R-:W-:-:S06]  /*1b1f0*/  FFMA.FTZ R67, R67, R10, -R28 ;  /* 0x0000000a43437223 */ /* 0x000fcc000001081c */
[----:B------:R-:W-:Y:S01]  /*1b200*/  MUFU.EX2 R64, R64 ;  /* 0x0000004000407308 */ /* 0x000fe20000000800 */
[----:B------:R-:W-:Y:S01]  /*1b210*/  F2FP.SATFINITE.E4M3.F32.PACK_AB_MERGE_C R214, R15, R12, R214 ;  /* 0x0000000c0fd6723e */ /* 0x000fe200048070d6 */
[----:B------:R-:W-:-:S06]  /*1b220*/  FFMA.FTZ R42, R65, R10, -R28 ;  /* 0x0000000a412a7223 */ /* 0x000fcc000001081c */
[----:B------:R-:W-:Y:S08]  /*1b230*/  MUFU.EX2 R34, R34 ;  /* 0x0000002200227308 */ /* 0x000ff00000000800 */
[----:B------:R-:W-:Y:S01]  /*1b240*/  MUFU.EX2 R205, R205 ;  /* 0x000000cd00cd7308 */ /* 0x000fe20000000800 */
[----:B------:R-:W-:-:S07]  /*1b250*/  FFMA.FTZ R49, R49, R10, -R28 ;  /* 0x0000000a31317223 */ /* 0x000fce000001081c */
[----:B------:R-:W-:Y:S08]  /*1b260*/  MUFU.EX2 R0, R0 ;  /* 0x0000000000007308 */ /* 0x000ff00000000800 */
[----:B------:R-:W-:Y:S01]  /*1b270*/  MUFU.EX2 R38, R38 ;  /* 0x0000002600267308 */ /* 0x000fe20000000800 */
[----:B------:R-:W-:-:S01]  /*1b280*/  FFMA.FTZ R44, R53, R10, -R28 ;  /* 0x0000000a352c7223 */ /* 0x000fc2000001081c */
[----:B------:R-:W-:-:S06]  /*1b290*/  FFMA.FTZ R25, R25, R10, -R28 ;  /* 0x0000000a19197223 */ /* 0x000fcc000001081c */
[----:B------:R-:W-:Y:S08]  /*1b2a0*/  MUFU.EX2 R125, R125 ;  /* 0x0000007d007d7308 */ /* 0x000ff00000000800 */
[----:B------:R-:W-:Y:S01]  /*1b2b0*/  MUFU.EX2 R78, R127 ;  /* 0x0000007f004e7308 */ /* 0x000fe20000000800 */
[----:B------:R-:W-:Y:S01]  /*1b2c0*/  F2FP.SATFINITE.E4M3.F32.PACK_AB_MERGE_C R216, R27, R4, R216 ;  /* 0x000000041bd8723e */ /* 0x000fe200048070d8 */
[----:B------:R-:W-:Y:S01]  /*1b2d0*/  FFMA.FTZ R29, R29, R10, -R28 ;  /* 0x0000000a1d1d7223 */ /* 0x000fe2000001081c */
[----:B------:R-:W5:Y:S05]  /*1b2e0*/  @P0 LDC R24, c[0x0][0x44c] ;  /* 0x00011300ff180b82 */ /* 0x000f6a0000000800 */
[----:B------:R-:W4:Y:S01]  /*1b2f0*/  MUFU.EX2 R85, R85 ;  /* 0x0000005500557308 */ /* 0x000f220000000800 */
[----:B-1----:R-:W-:-:S01]  /*1b300*/  FADD.FTZ R3, R119, R14 ;  /* 0x0000000e77037221 */ /* 0x002fc20000010000 */
[C---:B------:R-:W-:Y:S01]  /*1b310*/  F2FP.SATFINITE.E4M3.F32.PACK_AB_MERGE_C R208, R89.reuse, R40, RZ ;  /* 0x0000002859d0723e */ /* 0x040fe200048070ff */
[----:B------:R-:W-:-:S01]  /*1b320*/  FADD.FTZ R89, R89, R20 ;  /* 0x0000001459597221 */ /* 0x000fc20000010000 */
[C---:B--2---:R-:W-:Y:S01]  /*1b330*/  F2FP.SATFINITE.E4M3.F32.PACK_AB_MERGE_C R209, R76.reuse, R119, RZ ;  /* 0x000000774cd1723e */ /* 0x044fe200048070ff */
[----:B------:R-:W-:-:S02]  /*1b340*/  FADD.FTZ R76, R76, R3 ;  /* 0x000000034c4c7221 */ /* 0x000fc40000010000 */
[----:B---3--:R-:W-:Y:S01]  /*1b350*/  FADD.FTZ R14, R32, R89 ;  /* 0x00000059200e7221 */ /* 0x008fe20000010000 */
[----:B------:R-:W1:Y:S01]  /*1b360*/  MUFU.EX2 R71, R71 ;  /* 0x0000004700477308 */ /* 0x000e620000000800 */
[----:B0-----:R-:W-:-:S04]  /*1b370*/  FADD.FTZ R3, R21, R76 ;  /* 0x0000004c15037221 */ /* 0x001fc80000010000 */
[----:B----4-:R-:W-:Y:S01]  /*1b380*/  FADD.FTZ R12, R62, R3 ;  /* 0x000000033e0c7221 */ /* 0x010fe20000010000 */
[----:B------:R-:W-:-:S02]  /*1b390*/  FADD.FTZ R7, R85, R14 ;  /* 0x0000000e55077221 */ /* 0x000fc40000010000 */
[----:B------:R-:W0:Y:S02]  /*1b3a0*/  MUFU.EX2 R67, R67 ;  /* 0x0000004300437308 */ /* 0x000e240000000800 */
[----:B------:R-:W-:-:S01]  /*1b3b0*/  FADD.FTZ R14, R36, R7 ;  /* 0x00000007240e7221 */ /* 0x000fc20000010000 */
[----:B------:R-:W-:Y:S01]  /*1b3c0*/  FADD.FTZ R3, R39, R12 ;  /* 0x0000000c27037221 */ /* 0x000fe20000010000 */
[C---:B------:R-:W-:Y:S02]  /*1b3d0*/  F2FP.SATFINITE.E4M3.F32.PACK_AB_MERGE_C R210, R55.reuse, R36, RZ ;  /* 0x0000002437d2723e */ /* 0x040fe400048070ff */
[----:B------:R-:W-:Y:S01]  /*1b3e0*/  FADD.FTZ R55, R55, R14 ;  /* 0x0000000e37377221 */ /* 0x000fe20000010000 */
[C---:B------:R-:W-:Y:S01]  /*1b3f0*/  F2FP.SATFINITE.E4M3.F32.PACK_AB_MERGE_C R211, R64.reuse, R39, RZ ;  /* 0x0000002740d3723e */ /* 0x040fe200048070ff */
[----:B------:R-:W2:Y:S01]  /*1b400*/  MUFU.EX2 R42, R42 ;  /* 0x0000002a002a7308 */ /* 0x000ea20000000800 */
[----:B------:R-:W-:-:S01]  /*1b410*/  FADD.FTZ R64, R64, R3 ;  /* 0x0000000340407221 */ /* 0x000fc20000010000 */
[----:B------:R-:W-:-:S03]  /*1b420*/  FADD.FTZ R14, R34, R55 ;  /* 0x00000037220e7221 */ /* 0x000fc60000010000 */
[----:B------:R-:W-:Y:S01]  /*1b430*/  FADD.FTZ R3, R205, R64 ;  /* 0x00000040cd037221 */ /* 0x000fe20000010000 */
[----:B-1----:R-:W-:-:S02]  /*1b440*/  FADD.FTZ R7, R71, R14 ;  /* 0x0000000e47077221 */ /* 0x002fc40000010000 */
[----:B------:R-:W1:Y:S01]  /*1b450*/  MUFU.EX2 R129, R129 ;  /* 0x0000008100817308 */ /* 0x000e620000000800 */
[----:B------:R-:W-:-:S01]  /*1b460*/  FADD.FTZ R14, R0, R3 ;  /* 0x00000003000e7221 */ /* 0x000fc20000010000 */
[----:B------:R-:W-:-:S06]  /*1b470*/  FADD.FTZ R20, R38, R7 ;  /* 0x0000000726147221 */ /* 0x000fcc0000010000 */
[----:B------:R-:W3:Y:S01]  /*1b480*/  MUFU.EX2 R49, R49 ;  /* 0x0000003100317308 */ /* 0x000ee20000000800 */
[----:B------:R-:W-:-:S01]  /*1b490*/  FADD.FTZ R3, R125, R14 ;  /* 0x0000000e7d037221 */ /* 0x000fc20000010000 */
[----:B0-----:R-:W-:-:S06]  /*1b4a0*/  F2FP.SATFINITE.E4M3.F32.PACK_AB_MERGE_C R204, R67, R38, RZ ;  /* 0x0000002643cc723e */ /* 0x001fcc00048070ff */
[----:B------:R-:W-:Y:S01]  /*1b4b0*/  MUFU.EX2 R44, R44 ;  /* 0x0000002c002c7308 */ /* 0x000fe20000000800 */
[----:B------:R-:W-:-:S07]  /*1b4c0*/  FADD.FTZ R67, R67, R20 ;  /* 0x0000001443437221 */ /* 0x000fce0000010000 */
[----:B------:R-:W-:Y:S08]  /*1b4d0*/  MUFU.EX2 R25, R25 ;  /* 0x0000001900197308 */ /* 0x000ff00000000800 */
[----:B------:R-:W0:Y:S01]  /*1b4e0*/  MUFU.EX2 R6, R87 ;  /* 0x0000005700067308 */ /* 0x000e220000000800 */
[C---:B------:R-:W-:Y:S01]  /*1b4f0*/  F2FP.SATFINITE.E4M3.F32.PACK_AB_MERGE_C R125, R78.reuse, R125, RZ ;  /* 0x0000007d4e7d723e */ /* 0x040fe200048070ff */
[----:B------:R-:W-:-:S06]  /*1b500*/  FADD.FTZ R78, R78, R3 ;  /* 0x000000034e4e7221 */ /* 0x000fcc0000010000 */
[----:B------:R-:W-:Y:S01]  /*1b510*/  MUFU.EX2 R131, R131 ;  /* 0x0000008300837308 */ /* 0x000fe20000000800 */
[----:B------:R-:W-:-:S07]  /*1b520*/  FFMA.FTZ R48, R37, R10, -R28 ;  /* 0x0000000a25307223 */ /* 0x000fce000001081c */
[----:B------:R-:W4:Y:S01]  /*1b530*/  MUFU.EX2 R4, R133 ;  /* 0x0000008500047308 */ /* 0x000f220000000800 */
[----:B--2---:R-:W-:-:S01]  /*1b540*/  FADD.FTZ R14, R42, R67 ;  /* 0x000000432a0e7221 */ /* 0x004fc20000010000 */
[----:B------:R-:W-:Y:S01]  /*1b550*/  F2FP.SATFINITE.E4M3.F32.PACK_AB_MERGE_C R218, R35, R26, R218 ;  /* 0x0000001a23da723e */ /* 0x000fe200048070da */
[----:B-1----:R-:W-:-:S01]  /*1b560*/  FADD.FTZ R3, R129, R78 ;  /* 0x0000004e81037221 */ /* 0x002fc20000010000 */
[----:B------:R-:W1:Y:S04]  /*1b570*/  @P0 LDC R26, c[0x0][0x450] ;  /* 0x00011400ff1a0b82 */ /* 0x000e680000000800 */
[----:B------:R-:W2:Y:S01]  /*1b580*/  MUFU.EX2 R29, R29 ;  /* 0x0000001d001d7308 */ /* 0x000ea20000000800 */
[----:B---3--:R-:W-:-:S01]  /*1b590*/  FADD.FTZ R7, R49, R14 ;  /* 0x0000000e31077221 */ /* 0x008fc20000010000 */
[----:B0-----:R-:W-:Y:S01]  /*1b5a0*/  FADD.FTZ R14, R6, R3 ;  /* 0x00000003060e7221 */ /* 0x001fe20000010000 */
[----:B------:R-:W-:-:S05]  /*1b5b0*/  F2FP.SATFINITE.E4M3.F32.PACK_AB_MERGE_C R206, R25, R44, RZ ;  /* 0x0000002c19ce723e */ /* 0x000fca00048070ff */
[----:B------:R-:W0:Y:S01]  /*1b5c0*/  MUFU.EX2 R135, R135 ;  /* 0x0000008700877308 */ /* 0x000e220000000800 */
[----:B------:R-:W-:-:S07]  /*1b5d0*/  FADD.FTZ R44, R44, R7 ;  /* 0x000000072c2c7221 */ /* 0x000fce0000010000 */
[----:B------:R-:W3:Y:S01]  /*1b5e0*/  MUFU.EX2 R46, R46 ;  /* 0x0000002e002e7308 */ /* 0x000ee20000000800 */
[----:B----4-:R-:W-:Y:S01]  /*1b5f0*/  F2FP.SATFINITE.E4M3.F32.PACK_AB_MERGE_C R207, R4, R131, RZ ;  /* 0x0000008304cf723e */ /* 0x010fe200048070ff */
[----:B------:R-:W-:-:S06]  /*1b600*/  FADD.FTZ R131, R131, R14 ;  /* 0x0000000e83837221 */ /* 0x000fcc0000010000 */
[----:B------:R-:W-:Y:S01]  /*1b610*/  MUFU.EX2 R5, R5 ;  /* 0x0000000500057308 */ /* 0x000fe20000000800 */
[----:B------:R-:W-:-:S07]  /*1b620*/  FADD.FTZ R44, R25, R44 ;  /* 0x0000002c192c7221 */ /* 0x000fce0000010000 */
[----:B------:R-:W4:Y:S08]  /*1b630*/  MUFU.EX2 R48, R48 ;  /* 0x0000003000307308 */ /* 0x000f300000000800 */
[----:B------:R-:W1:Y:S01]  /*1b640*/  MUFU.EX2 R8, R81 ;  /* 0x0000005100087308 */ /* 0x000e620000000800 */
[----:B------:R-:W-:-:S01]  /*1b650*/  FADD.FTZ R4, R4, R131 ;  /* 0x0000008304047221 */ /* 0x000fc20000010000 */
[----:B--2---:R-:W-:-:S06]  /*1b660*/  FADD.FTZ R3, R29, R44 ;  /* 0x0000002c1d037221 */ /* 0x004fcc0000010000 */
[----:B------:R-:W2:Y:S01]  /*1b670*/  MUFU.EX2 R137, R137 ;  /* 0x0000008900897308 */ /* 0x000ea20000000800 */
[----:B------:R-:W-:-:S01]  /*1b680*/  FFMA.FTZ R37, R45, R10, -R28 ;  /* 0x0000000a2d257223 */ /* 0x000fc2000001081c */
[----:B------:R-:W-:-:S06]  /*1b690*/  F2FP.SATFINITE.E4M3.F32.PACK_AB_MERGE_C R207, R6, R129, R207 ;  /* 0x0000008106cf723e */ /* 0x000fcc00048070cf */
[----:B------:R-:W2:Y:S01]  /*1b6a0*/  MUFU.EX2 R12, R79 ;  /* 0x0000004f000c7308 */ /* 0x000ea20000000800 */
[----:B0-----:R-:W-:-:S01]  /*1b6b0*/  FADD.FTZ R7, R135, R4 ;  /* 0x0000000487077221 */ /* 0x001fc20000010000 */
[----:B------:R-:W-:Y:S01]  /*1b6c0*/  F2FP.SATFINITE.E4M3.F32.PACK_AB_MERGE_C R209, R60, R13, R209 ;  /* 0x0000000d3cd1723e */ /* 0x000fe200048070d1 */
[----:B---3--:R-:W-:-:S05]  /*1b6d0*/  FADD.FTZ R6, R46, R3 ;  /* 0x000000032e067221 */ /* 0x008fca0000010000 */
[----:B------:R-:W0:Y:S01]  /*1b6e0*/  MUFU.EX2 R33, R33 ;  /* 0x0000002100217308 */ /* 0x000e220000000800 */
[----:B-----5:R-:W-:Y:S01]  /*1b6f0*/  @P0 IMAD.HI.U32 R13, R235, R24, RZ ;  /* 0x00000018eb0d0227 */ /* 0x020fe200078e00ff */
[----:B----4-:R-:W-:-:S03]  /*1b700*/  F2FP.SATFINITE.E4M3.F32.PACK_AB_MERGE_C R11, R48, R5, RZ ;  /* 0x00000005300b723e */ /* 0x010fc600048070ff */
[----:B-1----:R-:W-:-:S01]  /*1b710*/  FADD.FTZ R14, R8, R7 ;  /* 0x00000007080e7221 */ /* 0x002fc20000010000 */
[----:B------:R-:W-:Y:S01]  /*1b720*/  FADD.FTZ R5, R5, R6 ;  /* 0x0000000605057221 */ /* 0x000fe20000010000 */
[----:B------:R-:W-:Y:S01]  /*1b730*/  IMAD.MOV.U32 R20, RZ, RZ, R235 ;  /* 0x000000ffff147224 */ /* 0x000fe200078e00eb */
[----:B------:R-:W1:Y:S01]  /*1b740*/  MUFU.EX2 R37, R37 ;  /* 0x0000002500257308 */ /* 0x000e620000000800 */
[----:B------:R-:W-:Y:S01]  /*1b750*/  @P0 SHF.R.U32.HI R20, RZ, R26, R13 ;  /* 0x0000001aff140219 */ /* 0x000fe2000001160d */
[----:B--2---:R-:W-:Y:S01]  /*1b760*/  FADD.FTZ R3, R137, R14 ;  /* 0x0000000e89037221 */ /* 0x004fe20000010000 */
[----:B------:R-:W-:-:S01]  /*1b770*/  FADD.FTZ R48, R48, R5 ;  /* 0x0000000530307221 */ /* 0x000fc20000010000 */
[----:B------:R-:W-:Y:S02]  /*1b780*/  F2FP.SATFINITE.E4M3.F32.PACK_AB_MERGE_C R137, R12, R137, RZ ;  /* 0x000000890c89723e */ /* 0x000fe400048070ff */
[----:B------:R-:W-:Y:S01]  /*1b790*/  IADD3 R6, R20, R104, -R237 ;  /* 0x0000006814067210 */ /* 0x000fe20007ffe8ed */
[----:B------:R-:W-:Y:S01]  /*1b7a0*/  FADD.FTZ R12, R12, R3 ;  /* 0x000000030c0c7221 */ /* 0x000fe20000010000 */
[----:B0-----:R-:W-:-:S01]  /*1b7b0*/  FADD.FTZ R3, R33, R48 ;  /* 0x0000003021037221 */ /* 0x001fc20000010000 */
[----:B------:R-:W-:-:S02]  /*1b7c0*/  F2FP.SATFINITE.E4M3.F32.PACK_AB_MERGE_C R200, R46, R29, R11 ;  /* 0x0000001d2ec8723e */ /* 0x000fc4000480700b */
[----:B------:R-:W-:-:S04]  /*1b7d0*/  IMAD.HI R11, R6, 0x66666667, RZ ;  /* 0x66666667060b7827 */ /* 0x000fc800078e02ff */
[----:B------:R-:W-:Y:S01]  /*1b7e0*/  FADD.FTZ R6, R50, R3 ;  /* 0x0000000332067221 */ /* 0x000fe20000010000 */
[----:B------:R-:W0:Y:S01]  /*1b7f0*/  MUFU.EX2 R139, R139 ;  /* 0x0000008b008b7308 */ /* 0x000e220000000800 */
[----:B------:R-:W-:-:S02]  /*1b800*/  FFMA.FTZ R28, R47, R10, -R28 ;  /* 0x0000000a2f1c7223 */ /* 0x000fc4000001081c */
[----:B-1----:R-:W-:Y:S01]  /*1b810*/  FADD.FTZ R3, R37, R6 ;  /* 0x0000000625037221 */ /* 0x002fe20000010000 */
[----:B------:R-:W-:Y:S02]  /*1b820*/  SHF.R.U32.HI R6, RZ, 0x1f, R11 ;  /* 0x0000001fff067819 */ /* 0x000fe4000001160b */
[----:B------:R-:W-:Y:S02]  /*1b830*/  F2FP.SATFINITE.E4M3.F32.PACK_AB_MERGE_C R205, R0, R205, R125 ;  /* 0x000000cd00cd723e */ /* 0x000fe4000480707d */
[----:B------:R-:W1:Y:S01]  /*1b840*/  MUFU.EX2 R0, R77 ;  /* 0x0000004d00007308 */ /* 0x000e620000000800 */
[----:B------:R-:W-:-:S02]  /*1b850*/  LEA.HI.SX32 R14, R11, R6, 0x1a ;  /* 0x000000060b0e7211 */ /* 0x000fc400078fd2ff */
[----:B------:R-:W-:Y:S02]  /*1b860*/  IADD3 R6, R159, -0x2, RZ ;  /* 0xfffffffe9f067810 */ /* 0x000fe40007ffe0ff */
[----:B------:R-:W-:-:S03]  /*1b870*/  VIMNMX R14, RZ, R14, !PT ;  /* 0x0000000eff0e7248 */ /* 0x000fc60007fe0100 */
[----:B------:R-:W2:Y:S01]  /*1b880*/  MUFU.EX2 R28, R28 ;  /* 0x0000001c001c7308 */ /* 0x000ea20000000800 */
[----:B------:R-:W-:-:S07]  /*1b890*/  ISETP.GE.AND P2, PT, R6, R14, PT ;  /* 0x0000000e0600720c */ /* 0x000fce0003f46270 */
[----:B------:R-:W-:Y:S08]  /*1b8a0*/  MUFU.EX2 R141, R141 ;  /* 0x0000008d008d7308 */ /* 0x000ff00000000800 */
[----:B------:R-:W3:Y:S01]  /*1b8b0*/  MUFU.EX2 R4, R143 ;  /* 0x0000008f00047308 */ /* 0x000ee20000000800 */
[----:B0-----:R-:W-:-:S01]  /*1b8c0*/  FADD.FTZ R5, R139, R12 ;  /* 0x0000000c8b057221 */ /* 0x001fc20000010000 */
[----:B------:R-:W-:-:S03]  /*1b8d0*/  F2FP.SATFINITE.E4M3.F32.PACK_AB_MERGE_C R201, R8, R135, R137 ;  /* 0x0000008708c9723e */ /* 0x000fc60004807089 */
[----:B-1----:R-:W-:Y:S01]  /*1b8e0*/  FADD.FTZ R8, R0, R5 ;  /* 0x0000000500087221 */ /* 0x002fe20000010000 */
[----:B------:R-:W-:Y:S02]  /*1b8f0*/  F2FP.SATFINITE.E4M3.F32.PACK_AB_MERGE_C R51, R68, R51, RZ ;  /* 0x000000334433723e */ /* 0x000fe400048070ff */
[----:B------:R-:W-:Y:S02]  /*1b900*/  F2FP.SATFINITE.E4M3.F32.PACK_AB_MERGE_C R70, R70, R113, RZ ;  /* 0x000000714646723e */ /* 0x000fe400048070ff */
[----:B------:R-:W-:Y:S02]  /*1b910*/  F2FP.SATFINITE.E4M3.F32.PACK_AB_MERGE_C R72, R72, R107, RZ ;  /* 0x0000006b4848723e */ /* 0x000fe400048070ff */
[C---:B--2---:R-:W-:Y:S01]  /*1b920*/  F2FP.SATFINITE.E4M3.F32.PACK_AB_MERGE_C R7, R28.reuse, R37, RZ ;  /* 0x000000251c07723e */ /* 0x044fe200048070ff */
[----:B------:R-:W-:-:S01]  /*1b930*/  FADD.FTZ R3, R28, R3 ;  /* 0x000000031c037221 */ /* 0x000fc20000010000 */
[----:B---3--:R-:W-:Y:S01]  /*1b940*/  F2FP.SATFINITE.E4M3.F32.PACK_AB_MERGE_C R5, R4, R141, RZ ;  /* 0x0000008d0405723e */ /* 0x008fe200048070ff */
        /* <DEDUP_REMOVED lines=21> */
[----:B------:R-:W-:Y:S01]  /*1baa0*/  F2FP.SATFINITE.E4M3.F32.PACK_AB_MERGE_C R203, R0, R139, R5 ;  /* 0x0000008b00cb723e */ /* 0x000fe20004807005 */
[----:B------:R-:W-:-:S01]  /*1bab0*/  FADD.FTZ R0, R4, R141 ;  /* 0x0000008d04007221 */ /* 0x000fc20000010000 */
        /* <DEDUP_REMOVED lines=43> */
.L_x_5442:
        /* <DEDUP_REMOVED lines=8> */
.L_x_5433:
        /* <DEDUP_REMOVED lines=8> */
.L_x_5434:
[----:B------:R-:W-:Y:S04]  /*1be70*/  BSSY B0, `(.L_x_5432) ;  /* 0x0000004000007945 */ /* 0x000fe80003800000 */
[----:B-1----:R-:W-:Y:S05]  /*1be80*/  @P3 BRA `(.L_x_5435) ;  /* 0x0000000000083947 */ /* 0x002fea0003800000 */
[----:B------:R-:W1:Y:S02]  /*1be90*/  SYNCS.PHASECHK.TRANS64.TRYWAIT P3, [R11+URZ+0x33430], R8 ;  /* 0x033430080b0075a7 */ /* 0x000e64000806017f */
[----:B-1----:R-:W-:Y:S05]  /*1bea0*/  @!P3 BRA `(.L_x_5436) ;  /* 0x000001500028b947 */ /* 0x002fea0003800000 */
.L_x_5435:
[----:B------:R-:W-:Y:S05]  /*1beb0*/  BSYNC B0 ;  /* 0x0000000000007941 */ /* 0x000fea0003800000 */
.L_x_5432:
[----:B01----:R-:W0:Y:S01]  /*1bec0*/  S2R R8, SR_TID.X ;  /* 0x0000000000087919 */ /* 0x003e220000002100 */
[----:B------:R-:W-:Y:S05]  /*1bed0*/  WARPSYNC.ALL ;  /* 0x0000000000007948 */ /* 0x000fea0003800000 */
[----:B------:R-:W-:Y:S01]  /*1bee0*/  IMAD.MOV.U32 R11, RZ, RZ, -0x7fffffe0 ;  /* 0x80000020ff0b7424 */ /* 0x000fe200078e00ff */
[----:B------:R-:W-:Y:S01]  /*1bef0*/  UMOV UR48, UR24 ;  /* 0x0000001800307c82 */ /* 0x000fe20008000000 */
[----:B------:R-:W-:Y:S01]  /*1bf00*/  UMOV UR49, UR25 ;  /* 0x0000001900317c82 */ /* 0x000fe20008000000 */
[----:B------:R-:W-:Y:S01]  /*1bf10*/  IMAD.MOV.U32 R121, RZ, RZ, -0x7fffffe0 ;  /* 0x80000020ff797424 */ /* 0x000fe200078e00ff */
[----:B------:R-:W-:Y:S01]  /*1bf20*/  UMOV UR44, UR24 ;  /* 0x00000018002c7c82 */ /* 0x000fe20008000000 */
[----:B------:R-:W-:Y:S01]  /*1bf30*/  R2UR UR51, R11 ;  /* 0x000000000b3372ca */ /* 0x000fe200000e0000 */
[----:B------:R-:W-:Y:S01]  /*1bf40*/  UMOV UR45, UR25 ;  /* 0x00000019002d7c82 */ /* 0x000fe20008000000 */
[----:B------:R-:W-:Y:S01]  /*1bf50*/  IMAD.MOV.U32 R13, RZ, RZ, -0x7fffffe0 ;  /* 0x80000020ff0d7424 */ /* 0x000fe200078e00ff */
[----:B------:R-:W-:Y:S01]  /*1bf60*/  R2UR UR47, R121 ;  /* 0x00000000792f72ca */ /* 0x000fe200000e0000 */
[----:B------:R-:W-:Y:S01]  /*1bf70*/  IMAD.MOV.U32 R21, RZ, RZ, -0x7fffffe0 ;  /* 0x80000020ff157424 */ /* 0x000fe200078e00ff */
[----:B------:R-:W-:Y:S01]  /*1bf80*/  UMOV UR32, UR24 ;  /* 0x0000001800207c82 */ /* 0x000fe20008000000 */
        /* <DEDUP_REMOVED lines=11> */
[----:B------:R-:W-:-:S04]  /*1c040*/  VIADD R8, R221, 0x1 ;  /* 0x00000001dd087836 */ /* 0x000fc80000000000 */
[----:B------:R-:W-:-:S05]  /*1c050*/  VIADD R15, R10, 0x8 ;  /* 0x000000080a0f7836 */ /* 0x000fca0000000000 */
[----:B------:R0:W-:Y:S01]  /*1c060*/  BAR.SYNC.DEFER_BLOCKING R15, 0x100 ;  /* 0x0004000f0000751d */ /* 0x0001e20000010000 */
[----:B------:R-:W-:-:S04]  /*1c070*/  ISETP.NE.AND P3, PT, R8, 0x2, PT ;  /* 0x000000020800780c */ /* 0x000fc80003f65270 */
[----:B------:R-:W-:-:S05]  /*1c080*/  SEL R8, R8, RZ, P3 ;  /* 0x000000ff08087207 */ /* 0x000fca0001800000 */
[----:B------:R-:W-:-:S04]  /*1c090*/  IMAD R10, R8, 0x780, R9 ;  /* 0x00000780080a7824 */ /* 0x000fc800078e0209 */
        /* <DEDUP_REMOVED lines=19> */
[----:B------:R-:W-:Y:S02]  /*1c1d0*/  VIADD R12, R10, 0x182 ;  /* 0x000001820a0c7836 */ /* 0x000fe40000000000 */
[----:B------:R-:W-:Y:S01]  /*1c1e0*/  IMAD.MOV.U32 R13, RZ, RZ, -0x7fffffe0 ;  /* 0x80000020ff0d7424 */ /* 0x000fe200078e00ff */
[----:B------:R-:W-:-:S02]  /*1c1f0*/  WARPGROUP.DEPBAR.LE gsb0, 0x0 ;  /* 0x00008000000079c5 */ /* 0x000fc40000010000 */
[----:B------:R-:W-:-:S06]  /*1c200*/  WARPGROUP.ARRIVE ;  /* 0x00000000000079c5 */ /* 0x000fcc0000000000 */
[----:B------:R-:W-:Y:S01]  /*1c210*/  QGMMA.64x32x32.F32.E4M3.E4M3 R168, gdesc[UR44], RZ, !UPT, gsb0 ;  /* 0x006000002ca879f3 */ /* 0x000fe2000c0008ff */
[----:B------:R-:W-:Y:S01]  /*1c220*/  R2UR UR46, R20 ;  /* 0x00000000142e72ca */ /* 0x000fe200000e0000 */
[----:B------:R-:W-:Y:S01]  /*1c230*/  UMOV UR44, UR4 ;  /* 0x00000004002c7c82 */ /* 0x000fe20008000000 */
[----:B------:R-:W-:Y:S01]  /*1c240*/  R2UR UR47, R21 ;  /* 0x00000000152f72ca */ /* 0x000fe200000e0000 */
[----:B------:R-:W-:Y:S01]  /*1c250*/  UMOV UR45, UR5 ;  /* 0x00000005002d7c82 */ /* 0x000fe20008000000 */
[----:B------:R-:W-:Y:S02]  /*1c260*/  WARPGROUP.DEPBAR.LE gsb0, 0x0 ;  /* 0x00008000000079c5 */ /* 0x000fe40000010000 */
[----:B------:R-:W-:-:S06]  /*1c270*/  WARPGROUP.ARRIVE ;  /* 0x00000000000079c5 */ /* 0x000fcc0000000000 */
[----:B------:R-:W-:Y:S03]  /*1c280*/  QGMMA.64x32x32.F32.E4M3.E4M3 R152, gdesc[UR24], RZ, !UPT, gsb0 ;  /* 0x00600000189879f3 */ /* 0x000fe6000c0008ff */
[----:B------:R-:W-:Y:S02]  /*1c290*/  WARPGROUP.DEPBAR.LE gsb0, 0x0 ;  /* 0x00008000000079c5 */ /* 0x000fe40000010000 */
[----:B------:R-:W-:-:S06]  /*1c2a0*/  WARPGROUP.ARRIVE ;  /* 0x00000000000079c5 */ /* 0x000fcc0000000000 */
[----:B------:R-:W-:Y:S01]  /*1c2b0*/  QGMMA.64x32x32.F32.E4M3.E4M3 R136, gdesc[UR32], RZ, !UPT, gsb0 ;  /* 0x00600000208879f3 */ /* 0x000fe2000c0008ff */
[----:B------:R-:W-:Y:S01]  /*1c2c0*/  UMOV UR32, UR4 ;  /* 0x0000000400207c82 */ /* 0x000fe20008000000 */
        /* <DEDUP_REMOVED lines=8> */
[----:B------:R-:W-:Y:S01]  /*1c350*/  IMAD.MOV.U32 R13, RZ, RZ, -0x7fffffe0 ;  /* 0x80000020ff0d7424 */ /* 0x000fe200078e00ff */
[----:B------:R-:W-:-:S04]  /*1c360*/  IADD3 R12, R10, 0x202, RZ ;  /* 0x000002020a0c7810 */ /* 0x000fc80007ffe0ff */
        /* <DEDUP_REMOVED lines=28> */
[----:B------:R-:W-:Y:S01]  /*1c530*/  IMAD.MOV.U32 R13, RZ, RZ, -0x7fffffe0 ;  /* 0x80000020ff0d7424 */ /* 0x000fe200078e00ff */
[----:B------:R-:W-:Y:S01]  /*1c540*/  IADD3 R12, R10, 0x380, RZ ;  /* 0x000003800a0c7810 */ /* 0x000fe20007ffe0ff */
        /* <DEDUP_REMOVED lines=11> */
[----:B------:R-:W-:Y:S01]  /*1c600*/  R2UR UR47, R13 ;  /* 0x000000000d2f72ca */ /* 0x000fe200000e0000 */
[----:B------:R-:W-:-:S03]  /*1c610*/  IMAD.MOV.U32 R13, RZ, RZ, -0x7fffffe0 ;  /* 0x80000020ff0d7424 */ /* 0x000fc600078e00ff */
[----:B------:R-:W-:Y:S02]  /*1c620*/  R2UR UR50, R12 ;  /* 0x000000000c3272ca */ /* 0x000fe400000e0000 */
[----:B------:R-:W-:Y:S01]  /*1c630*/  R2UR UR51, R13 ;  /* 0x000000000d3372ca */ /* 0x000fe200000e0000 */
[----:B------:R-:W-:Y:S01]  /*1c640*/  IMAD.MOV.U32 R13, RZ, RZ, -0x7fffffe0 ;  /* 0x80000020ff0d7424 */ /* 0x000fe200078e00ff */
[----:B------:R-:W-:-:S04]  /*1c650*/  IADD3 R12, R10, 0x282, RZ ;  /* 0x000002820a0c7810 */ /* 0x000fc80007ffe0ff */
        /* <DEDUP_REMOVED lines=109> */
[C---:B------:R-:W-:Y:S02]  /*1cd30*/  VIADD R12, R10.reuse, 0x682 ;  /* 0x000006820a0c7836 */ /* 0x040fe40000000000 */
[----:B------:R-:W-:Y:S02]  /*1cd40*/  IMAD.MOV.U32 R13, RZ, RZ, -0x7fffffe0 ;  /* 0x80000020ff0d7424 */ /* 0x000fe400078e00ff */
[----:B------:R-:W-:Y:S01]  /*1cd50*/  VIADD R10, R10, 0x702 ;  /* 0x000007020a0a7836 */ /* 0x000fe20000000000 */
[----:B------:R-:W-:-:S02]  /*1cd60*/  WARPGROUP.DEPBAR.LE gsb0, 0x0 ;  /* 0x00008000000079c5 */ /* 0x000fc40000010000 */
        /* <DEDUP_REMOVED lines=32> */
.L_x_5438:
[----:B------:R-:W-:Y:S02]  /*1cf70*/  SHF.L.U32 R7, R7, 0x1f, RZ ;  /* 0x0000001f07077819 */ /* 0x000fe400000006ff */
[----:B------:R-:W-:-:S04]  /*1cf80*/  LEA R10, R221, R16, 0x3 ;  /* 0x00000010dd0a7211 */ /* 0x000fc800078e18ff */
[----:B------:R0:W1:Y:S01]  /*1cf90*/  SYNCS.PHASECHK.TRANS64.TRYWAIT P2, [R10+URZ+0x33450], R7 ;  /* 0x033450070a0075a7 */ /* 0x000062000804017f */
[----:B------:R-:W-:Y:S05]  /*1cfa0*/  @!P1 BRA `(.L_x_5439) ;  /* 0x0000000000049947 */ /* 0x000fea0003800000 */
[----:B------:R-:W-:Y:S01]  /*1cfb0*/  BPT.TRAP 0x1 ;  /* 0x000000040000795c */ /* 0x000fe20000300000 */
.L_x_5439:
[----:B-1----:R-:W-:Y:S05]  /*1cfc0*/  @P2 BRA `(.L_x_5437) ;  /* 0x0000000000082947 */ /* 0x002fea0003800000 */
[----:B------:R-:W1:Y:S02]  /*1cfd0*/  SYNCS.PHASECHK.TRANS64.TRYWAIT P2, [R10+URZ+0x33450], R7 ;  /* 0x033450070a0075a7 */ /* 0x000e64000804017f */
[----:B-1----:R-:W-:Y:S05]  /*1cfe0*/  @!P2 BRA `(.L_x_5440) ;  /* 0x0000013c00eca947 */ /* 0x002fea0003800000 */
.L_x_5437:
[----:B01----:R-:W-:Y:S01]  /*1cff0*/  VIADD R7, R16, 0x200 ;  /* 0x0000020010077836 */ /* 0x003fe20000000000 */
[----:B------:R-:W-:Y:S05]  /*1d000*/  WARPSYNC.ALL ;  /* 0x0000000000007948 */ /* 0x000fea0003800000 */
[----:B------:R-:W-:Y:S01]  /*1d010*/  SHF.R.U32.HI R7, RZ, 0x4, R7 ;  /* 0x00000004ff077819 */ /* 0x000fe20000011607 */
[----:B------:R-:W-:Y:S01]  /*1d020*/  IMAD.MOV.U32 R11, RZ, RZ, -0x3ffffff0 ;  /* 0xc0000010ff0b7424 */ /* 0x000fe200078e00ff */
[----:B------:R-:W-:Y:S02]  /*1d030*/  WARPGROUP.ARRIVE ;  /* 0x00000000000079c5 */ /* 0x000fe40000000000 */
[----:B------:R-:W-:-:S02]  /*1d040*/  LOP3.LUT R7, R7, 0x3fff, RZ, 0xc0, !PT ;  /* 0x00003fff07077812 */ /* 0x000fc400078ec0ff */
[----:B------:R-:W-:Y:S02]  /*1d050*/  R2UR UR7, R11 ;  /* 0x000000000b0772ca */ /* 0x000fe400000e0000 */
[----:B------:R-:W-:-:S05]  /*1d060*/  LOP3.LUT R7, R7, 0x10000, RZ, 0xfc, !PT ;  /* 0x0001000007077812 */ /* 0x000fca00078efcff */
[----:B------:R-:W-:-:S05]  /*1d070*/  IMAD R10, R221, 0x780, R7 ;  /* 0x00000780dd0a7824 */ /* 0x000fca00078e0207 */
[----:B------:R-:W-:-:S13]  /*1d080*/  R2UR UR6, R10 ;  /* 0x000000000a0672ca */ /* 0x000fda00000e0000 */
[----:B------:R-:W-:Y:S01]  /*1d090*/  QGMMA.64x192x32.F32.E4M3.E4M3 R24, R216, gdesc[UR4], R24, gsb0 ;  /* 0x02e00004d8187df3 */ /* 0x000fe20008000818 */
[----:B------:R-:W-:Y:S02]  /*1d0a0*/  VIADD R12, R10, 0x180 ;  /* 0x000001800a0c7836 */ /* 0x000fe40000000000 */
[----:B------:R-:W-:-:S03]  /*1d0b0*/  IMAD.MOV.U32 R13, RZ, RZ, -0x3ffffff0 ;  /* 0xc0000010ff0d7424 */ /* 0x000fc600078e00ff */
[----:B------:R-:W-:Y:S02]  /*1d0c0*/  R2UR UR6, R12 ;  /* 0x000000000c0672ca */ /* 0x000fe400000e0000 */
[----:B------:R-:W-:Y:S01]  /*1d0d0*/  R2UR UR7, R13 ;  /* 0x000000000d0772ca */ /* 0x000fe200000e0000 */
[----:B------:R-:W-:Y:S01]  /*1d0e0*/  VIADD R12, R10, 0x300 ;  /* 0x000003000a0c7836 */ /* 0x000fe20000000000 */
[----:B------:R-:W-:Y:S01]  /*1d0f0*/  MOV R13, 0xc0000010 ;  /* 0xc0000010000d7802 */ /* 0x000fe20000000f00 */
[----:B------:R-:W-:Y:S02]  /*1d100*/  WARPGROUP.DEPBAR.LE gsb0, 0x0 ;  /* 0x00008000000079c5 */ /* 0x000fe40000010000 */
[----:B------:R-:W-:Y:S01]  /*1d110*/  WARPGROUP.ARRIVE ;  /* 0x00000000000079c5 */ /* 0x000fe20000000000 */
[----:B------:R-:W2:Y:S04]  /*1d120*/  LDL R217, [R1+0x20] ;  /* 0x0000200001d97983 */ /* 0x000ea80000100800 */
[----:B------:R-:W3:Y:S03]  /*1d130*/  LDL R218, [R1+0x1c] ;  /* 0x00001c0001da7983 */ /* 0x000ee60000100800 */
[----:B------:R-:W-:Y:S01]  /*1d140*/  QGMMA.64x192x32.F32.E4M3.E4M3 R24, R212, gdesc[UR4], R24, gsb0 ;  /* 0x02e00004d4187df3 */ /* 0x000fe20008000818 */
[----:B------:R-:W4:Y:S01]  /*1d150*/  LDL R219, [R1] ;  /* 0x0000000001db7983 */ /* 0x000f220000100800 */
[----:B------:R-:W-:Y:S01]  /*1d160*/  R2UR UR6, R12 ;  /* 0x000000000c0672ca */ /* 0x000fe200000e0000 */
[----:B------:R-:W-:Y:S01]  /*1d170*/  VIADD R12, R10, 0x480 ;  /* 0x000004800a0c7836 */ /* 0x000fe20000000000 */
[----:B------:R-:W-:Y:S01]  /*1d180*/  R2UR UR7, R13 ;  /* 0x000000000d0772ca */ /* 0x000fe200000e0000 */
[----:B------:R-:W-:-:S02]  /*1d190*/  IMAD.MOV.U32 R13, RZ, RZ, -0x3ffffff0 ;  /* 0xc0000010ff0d7424 */ /* 0x000fc400078e00ff */
[----:B------:R-:W-:Y:S01]  /*1d1a0*/  FMUL.FTZ R7, R2, R186 ;  /* 0x000000ba02077220 */ /* 0x000fe20000410000 */
[----:B------:R-:W-:Y:S02]  /*1d1b0*/  VIADD R10, R10, 0x600 ;  /* 0x000006000a0a7836 */ /* 0x000fe40000000000 */
[C---:B------:R-:W-:Y:S01]  /*1d1c0*/  FMUL.FTZ R186, R2.reuse, R193 ;  /* 0x000000c102ba7220 */ /* 0x040fe20000410000 */
[C---:B------:R-:W-:Y:S01]  /*1d1d0*/  FMUL.FTZ R193, R2.reuse, R173 ;  /* 0x000000ad02c17220 */ /* 0x040fe20000410000 */
[C---:B------:R-:W-:Y:S01]  /*1d1e0*/  FMUL.FTZ R173, R2.reuse, R175 ;  /* 0x000000af02ad7220 */ /* 0x040fe20000410000 */
[----:B------:R-:W-:Y:S02]  /*1d1f0*/  IMAD.MOV.U32 R11, RZ, RZ, -0x3ffffff0 ;  /* 0xc0000010ff0b7424 */ /* 0x000fe400078e00ff */
[C---:B------:R-:W-:Y:S01]  /*1d200*/  FMUL.FTZ R175, R2.reuse, R178 ;  /* 0x000000b202af7220 */ /* 0x040fe20000410000 */
[C---:B------:R-:W-:Y:S01]  /*1d210*/  FMUL.FTZ R178, R2.reuse, R180 ;  /* 0x000000b402b27220 */ /* 0x040fe20000410000 */
[C---:B------:R-:W-:Y:S01]  /*1d220*/  FMUL.FTZ R180, R2.reuse, R183 ;  /* 0x000000b702b47220 */ /* 0x040fe20000410000 */
[C---:B------:R-:W-:Y:S01]  /*1d230*/  FMUL.FTZ R138, R2.reuse, R138 ;  /* 0x0000008a028a7220 */ /* 0x040fe20000410000 */
[----:B------:R-:W0:Y:S01]  /*1d240*/  @P0 LDC R183, c[0x0][0x44c] ;  /* 0x00011300ffb70b82 */ /* 0x000e220000000800 */
        /* <DEDUP_REMOVED lines=92> */
[----:B------:R-:W-:Y:S01]  /*1d810*/  QGMMA.64x192x32.F32.E4M3.E4M3 R24, R204, gdesc[UR4], R24, gsb0 ;  /* 0x02e00004cc187df3 */ /* 0x000fe20008000818 */
[----:B------:R-:W-:Y:S01]  /*1d820*/  R2UR UR6, R10 ;  /* 0x000000000a0672ca */ /* 0x000fe200000e0000 */
[C---:B------:R-:W-:Y:S01]  /*1d830*/  FMUL.FTZ R10, R2.reuse, R184 ;  /* 0x000000b8020a7220 */ /* 0x040fe20000410000 */
[C---:B------:R-:W-:Y:S01]  /*1d840*/  FMUL.FTZ R184, R2.reuse, R192 ;  /* 0x000000c002b87220 */ /* 0x040fe20000410000 */
[C---:B------:R-:W-:Y:S01]  /*1d850*/  FMUL.FTZ R192, R2.reuse, R169 ;  /* 0x000000a902c07220 */ /* 0x040fe20000410000 */
[----:B------:R-:W-:Y:S01]  /*1d860*/  R2UR UR7, R11 ;  /* 0x000000000b0772ca */ /* 0x000fe200000e0000 */
[C---:B------:R-:W-:Y:S01]  /*1d870*/  FMUL.FTZ R169, R2.reuse, R170 ;  /* 0x000000aa02a97220 */ /* 0x040fe20000410000 */
[C---:B------:R-:W-:Y:S01]  /*1d880*/  FMUL.FTZ R11, R2.reuse, R185 ;  /* 0x000000b9020b7220 */ /* 0x040fe20000410000 */
[C---:B------:R-:W-:Y:S01]  /*1d890*/  FMUL.FTZ R170, R2.reuse, R171 ;  /* 0x000000ab02aa7220 */ /* 0x040fe20000410000 */
[C---:B------:R-:W-:Y:S01]  /*1d8a0*/  FMUL.FTZ R185, R2.reuse, R194 ;  /* 0x000000c202b97220 */ /* 0x040fe20000410000 */
[C---:B------:R-:W-:Y:S01]  /*1d8b0*/  FMUL.FTZ R171, R2.reuse, R172 ;  /* 0x000000ac02ab7220 */ /* 0x040fe20000410000 */
[C---:B------:R-:W-:Y:S01]  /*1d8c0*/  FMUL.FTZ R172, R2.reuse, R174 ;  /* 0x000000ae02ac7220 */ /* 0x040fe20000410000 */
        /* <DEDUP_REMOVED lines=15> */
[----:B--2---:R-:W-:Y:S01]  /*1d9c0*/  IMAD.IADD R166, R217, 0x1, R235 ;  /* 0x00000001d9a67824 */ /* 0x004fe200078e02eb */
[----:B------:R-:W2:Y:S03]  /*1d9d0*/  MUFU.TANH R10, R10 ;  /* 0x0000000a000a7308 */ /* 0x000ea60000002400 */
[----:B0-----:R-:W-:Y:S01]  /*1d9e0*/  @P0 IMAD.HI.U32 R195, R166, R183, RZ ;  /* 0x000000b7a6c30227 */ /* 0x001fe200078e00ff */
[----:B------:R-:W-:-:S03]  /*1d9f0*/  MOV R183, R166 ;  /* 0x000000a600b77202 */ /* 0x000fc60000000f00 */
[C---:B------:R-:W-:Y:S01]  /*1da00*/  FMUL.FTZ R166, R2.reuse, R167 ;  /* 0x000000a702a67220 */ /* 0x040fe20000410000 */
[----:B------:R-:W-:Y:S01]  /*1da10*/  FMUL.FTZ R167, R2, R136 ;  /* 0x0000008802a77220 */ /* 0x000fe20000410000 */
[----:B------:R-:W-:Y:S01]  /*1da20*/  IMAD.MOV.U32 R136, RZ, RZ, -0xa0 ;  /* 0xffffff60ff887424 */ /* 0x000fe200078e00ff */
[----:B-1----:R-:W-:Y:S01]  /*1da30*/  @P0 SHF.R.U32.HI R183, RZ, R194, R195 ;  /* 0x000000c2ffb70219 */ /* 0x002fe200000116c3 */
[----:B------:R-:W0:Y:S02]  /*1da40*/  MUFU.TANH R11, R11 ;  /* 0x0000000b000b7308 */ /* 0x000e240000002400 */
[----:B------:R-:W-:Y:S02]  /*1da50*/  IMAD R136, R6, R136, 0x1 ;  /* 0x0000000106887424 */ /* 0x000fe400078e0288 */
[----:B------:R-:W1:Y:S02]  /*1da60*/  SHFL.IDX PT, R195, R183, RZ, 0x1c1f ;  /* 0x001c1fffb7c37589 */ /* 0x000e6400000e0000 */
[----:B---3--:R-:W-:-:S02]  /*1da70*/  IMAD R194, R218, -0x2, R136 ;  /* 0xfffffffedac27824 */ /* 0x008fc400078e0288 */
[----:B------:R3:W-:Y:S01]  /*1da80*/  MUFU.TANH R136, R138 ;  /* 0x0000008a00887308 */ /* 0x0007e20000002400 */
[----:B------:R-:W5:Y:S02]  /*1da90*/  SHFL.IDX PT, R183, R183, 0x1, 0x1c1f ;  /* 0x003c1f00b7b77f89 */ /* 0x000f6400000e0000 */
[----:B----4-:R-:W-:Y:S02]  /*1daa0*/  IADD3 R194, -R237, R194, R219 ;  /* 0x000000c2edc27210 */ /* 0x010fe40007ffe1db */
[----:B------:R-:W4:Y:S03]  /*1dab0*/  S2R R219, SR_TID.X ;  /* 0x0000000000db7919 */ /* 0x000f260000002100 */
[----:B------:R-:W4:Y:S01]  /*1dac0*/  MUFU.TANH R184, R184 ;  /* 0x000000b800b87308 */ /* 0x000f220000002400 */
[----:B---3--:R-:W-:-:S07]  /*1dad0*/  FMUL.FTZ R138, R2, R139 ;  /* 0x0000008b028a7220 */ /* 0x008fce0000410000 */
[----:B------:R-:W3:Y:S01]  /*1dae0*/  MUFU.TANH R192, R192 ;  /* 0x000000c000c07308 */ /* 0x000ee20000002400 */
[----:B-1----:R-:W-:Y:S02]  /*1daf0*/  IMAD.IADD R139, R194, 0x1, R195 ;  /* 0x00000001c28b7824 */ /* 0x002fe400078e02c3 */
[----:B------:R-:W-:-:S05]  /*1db00*/  FMUL.FTZ R195, R2, R140 ;  /* 0x0000008c02c37220 */ /* 0x000fca0000410000 */
[----:B------:R-:W1:Y:S01]  /*1db10*/  MUFU.TANH R171, R171 ;  /* 0x000000ab00ab7308 */ /* 0x000e620000002400 */
[C---:B------:R-:W-:Y:S01]  /*1db20*/  ISETP.GT.AND P2, PT, R139.reuse, RZ, PT ;  /* 0x000000ff8b00720c */ /* 0x040fe20003f44270 */
[----:B-----5:R-:W-:Y:S01]  /*1db30*/  IMAD.IADD R183, R194, 0x1, R183 ;  /* 0x00000001c2b77824 */ /* 0x020fe200078e02b7 */
[C---:B------:R-:W-:Y:S02]  /*1db40*/  ISETP.GT.AND P3, PT, R139.reuse, 0x1, PT ;  /* 0x000000018b00780c */ /* 0x040fe40003f64270 */
[----:B--2---:R-:W-:Y:S02]  /*1db50*/  FSEL R140, R10, -INF , P2 ;  /* 0xff8000000a8c7808 */ /* 0x004fe40001000000 */
[----:B------:R-:W-:Y:S01]  /*1db60*/  ISETP.GT.AND P2, PT, R139, 0x8, PT ;  /* 0x000000088b00780c */ /* 0x000fe20003f44270 */
[----:B------:R2:W-:Y:S01]  /*1db70*/  MUFU.TANH R10, R195 ;  /* 0x000000c3000a7308 */ /* 0x0005e20000002400 */
[----:B0-----:R-:W-:Y:S02]  /*1db80*/  FSEL R11, R11, -INF , P3 ;  /* 0xff8000000b0b7808 */ /* 0x001fe40001800000 */
[----:B------:R-:W-:-:S02]  /*1db90*/  ISETP.GT.AND P3, PT, R139, 0x9, PT ;  /* 0x000000098b00780c */ /* 0x000fc40003f64270 */
[----:B------:R-:W-:Y:S02]  /*1dba0*/  FSEL R13, R13, -INF , P2 ;  /* 0xff8000000d0d7808 */ /* 0x000fe40001000000 */
[----:B------:R-:W-:Y:S01]  /*1dbb0*/  ISETP.GT.AND P2, PT, R139, 0x10, PT ;  /* 0x000000108b00780c */ /* 0x000fe20003f44270 */
[----:B------:R-:W0:Y:S01]  /*1dbc0*/  MUFU.TANH R174, R174 ;  /* 0x000000ae00ae7308 */ /* 0x000e220000002400 */
[----:B--2---:R-:W-:Y:S02]  /*1dbd0*/  FMNMX.FTZ R195, R140, R5, !PT ;  /* 0x000000058cc37209 */ /* 0x004fe40007810000 */
[----:B------:R-:W-:Y:S02]  /*1dbe0*/  FSEL R20, R20, -INF , P3 ;  /* 0xff80000014147808 */ /* 0x000fe40001800000 */
[----:B------:R-:W-:Y:S02]  /*1dbf0*/  FMNMX.FTZ R195, R11, R195, !PT ;  /* 0x000000c30bc37209 */ /* 0x000fe40007810000 */
[----:B------:R-:W-:Y:S01]  /*1dc00*/  ISETP.GT.AND P3, PT, R139, 0x11, PT ;  /* 0x000000118b00780c */ /* 0x000fe20003f64270 */
[----:B------:R-:W2:Y:S01]  /*1dc10*/  MUFU.TANH R176, R176 ;  /* 0x000000b000b07308 */ /* 0x000ea20000002400 */
[----:B------:R-:W-:-:S02]  /*1dc20*/  FMNMX.FTZ R195, R13, R195, !PT ;  /* 0x000000c30dc37209 */ /* 0x000fc40007810000 */
[----:B----4-:R-:W-:Y:S02]  /*1dc30*/  FSEL R184, R184, -INF , P2 ;  /* 0xff800000b8b87808 */ /* 0x010fe40001000000 */
[----:B------:R-:W-:Y:S02]  /*1dc40*/  FMNMX.FTZ R195, R20, R195, !PT ;  /* 0x000000c314c37209 */ /* 0x000fe40007810000 */
[C---:B------:R-:W-:Y:S01]  /*1dc50*/  ISETP.GT.AND P2, PT, R139.reuse, 0x18, PT ;  /* 0x000000188b00780c */ /* 0x040fe20003f44270 */
[----:B------:R-:W4:Y:S01]  /*1dc60*/  MUFU.TANH R182, R182 ;  /* 0x000000b600b67308 */ /* 0x000f220000002400 */
[----:B------:R-:W-:Y:S02]  /*1dc70*/  FSEL R186, R186, -INF , P3 ;  /* 0xff800000baba7808 */ /* 0x000fe40001800000 */
[----:B------:R-:W-:Y:S02]  /*1dc80*/  FMNMX.FTZ R195, R184, R195, !PT ;  /* 0x000000c3b8c37209 */ /* 0x000fe40007810000 */
[----:B------:R-:W-:-:S02]  /*1dc90*/  ISETP.GT.AND P3, PT, R139, 0x19, PT ;  /* 0x000000198b00780c */ /* 0x000fc40003f64270 */
[----:B------:R-:W-:Y:S01]  /*1dca0*/  FSEL R188, R188, -INF , P2 ;  /* 0xff800000bcbc7808 */ /* 0x000fe20001000000 */
[----:B------:R-:W5:Y:S01]  /*1dcb0*/  MUFU.TANH R159, R159 ;  /* 0x0000009f009f7308 */ /* 0x000f620000002400 */
[----:B------:R-:W-:Y:S02]  /*1dcc0*/  FMNMX.FTZ R195, R186, R195, !PT ;  /* 0x000000c3bac37209 */ /* 0x000fe40007810000 */
[C---:B------:R-:W-:Y:S02]  /*1dcd0*/  ISETP.GT.AND P2, PT, R139.reuse, 0x20, PT ;  /* 0x000000208b00780c */ /* 0x040fe40003f44270 */
[----:B------:R-:W-:Y:S02]  /*1dce0*/  FSEL R190, R190, -INF , P3 ;  /* 0xff800000bebe7808 */ /* 0x000fe40001800000 */
[----:B------:R-:W-:Y:S01]  /*1dcf0*/  FMNMX.FTZ R195, R188, R195, !PT ;  /* 0x000000c3bcc37209 */ /* 0x000fe20007810000 */
[----:B------:R-:W5:Y:S01]  /*1dd00*/  MUFU.TANH R163, R163 ;  /* 0x000000a300a37308 */ /* 0x000f620000002400 */
[----:B------:R-:W-:-:S02]  /*1dd10*/  ISETP.GT.AND P3, PT, R139, 0x21, PT ;  /* 0x000000218b00780c */ /* 0x000fc40003f64270 */
[----:B------:R-:W-:Y:S02]  /*1dd20*/  FSEL R168, R168, -INF , P2 ;  /* 0xff800000a8a87808 */ /* 0x000fe40001000000 */
[----:B------:R-:W-:Y:S02]  /*1dd30*/  FMNMX.FTZ R195, R190, R195, !PT ;  /* 0x000000c3bec37209 */ /* 0x000fe40007810000 */
[C---:B------:R-:W-:Y:S01]  /*1dd40*/  ISETP.GT.AND P2, PT, R139.reuse, 0x28, PT ;  /* 0x000000288b00780c */ /* 0x040fe20003f44270 */
[----:B------:R-:W5:Y:S01]  /*1dd50*/  MUFU.TANH R167, R167 ;  /* 0x000000a700a77308 */ /* 0x000f620000002400 */
[----:B---3--:R-:W-:Y:S02]  /*1dd60*/  FSEL R192, R192, -INF , P3 ;  /* 0xff800000c0c07808 */ /* 0x008fe40001800000 */
[----:B------:R-:W-:Y:S02]  /*1dd70*/  FMNMX.FTZ R195, R168, R195, !PT ;  /* 0x000000c3a8c37209 */ /* 0x000fe40007810000 */
[----:B------:R-:W-:-:S02]  /*1dd80*/  ISETP.GT.AND P3, PT, R139, 0x29, PT ;  /* 0x000000298b00780c */ /* 0x000fc40003f64270 */
[----:B-1----:R-:W-:Y:S01]  /*1dd90*/  FSEL R171, R171, -INF , P2 ;  /* 0xff800000abab7808 */ /* 0x002fe20001000000 */
[----:B------:R-:W-:Y:S01]  /*1dda0*/  MUFU.TANH R170, R170 ;  /* 0x000000aa00aa7308 */ /* 0x000fe20000002400 */
[----:B------:R-:W-:Y:S02]  /*1ddb0*/  FMNMX.FTZ R195, R192, R195, !PT ;  /* 0x000000c3c0c37209 */ /* 0x000fe40007810000 */
[----:B------:R-:W-:Y:S02]  /*1ddc0*/  ISETP.GT.AND P2, PT, R139, 0x30, PT ;  /* 0x000000308b00780c */ /* 0x000fe40003f44270 */
[----:B------:R-:W-:Y:S02]  /*1ddd0*/  FSEL R193, R193, -INF , P3 ;  /* 0xff800000c1c17808 */ /* 0x000fe40001800000 */
[----:B------:R-:W-:Y:S01]  /*1dde0*/  FMNMX.FTZ R195, R171, R195, !PT ;  /* 0x000000c3abc37209 */ /* 0x000fe20007810000 */
[----:B------:R-:W-:Y:S01]  /*1ddf0*/  MUFU.TANH R172, R172 ;  /* 0x000000ac00ac7308 */ /* 0x000fe20000002400 */
[----:B------:R-:W-:-:S02]  /*1de00*/  ISETP.GT.AND P3, PT, R139, 0x31, PT ;  /* 0x000000318b00780c */ /* 0x000fc40003f64270 */
[----:B0-----:R-:W-:Y:S02]  /*1de10*/  FSEL R174, R174, -INF , P2 ;  /* 0xff800000aeae7808 */ /* 0x001fe40001000000 */
[----:B------:R-:W-:Y:S02]  /*1de20*/  FMNMX.FTZ R195, R193, R195, !PT ;  /* 0x000000c3c1c37209 */ /* 0x000fe40007810000 */
[C---:B------:R-:W-:Y:S01]  /*1de30*/  ISETP.GT.AND P2, PT, R139.reuse, 0x38, PT ;  /* 0x000000388b00780c */ /* 0x040fe20003f44270 */
[----:B------:R-:W-:Y:S01]  /*1de40*/  MUFU.TANH R177, R177 ;  /* 0x000000b100b17308 */ /* 0x000fe20000002400 */
[----:B--2---:R-:W-:Y:S02]  /*1de50*/  FSEL R176, R176, -INF , P3 ;  /* 0xff800000b0b07808 */ /* 0x004fe40001800000 */
[----:B------:R-:W-:Y:S02]  /*1de60*/  FMNMX.FTZ R195, R174, R195, !PT ;  /* 0x000000c3aec37209 */ /* 0x000fe40007810000 */
[----:B------:R-:W-:-:S02]  /*1de70*/  ISETP.GT.AND P3, PT, R139, 0x39, PT ;  /* 0x000000398b00780c */ /* 0x000fc40003f64270 */
[----:B------:R-:W-:Y:S01]  /*1de80*/  FSEL R178, R178, -INF , P2 ;  /* 0xff800000b2b27808 */ /* 0x000fe20001000000 */
[----:B------:R-:W-:Y:S01]  /*1de90*/  MUFU.TANH R179, R179 ;  /* 0x000000b300b37308 */ /* 0x000fe20000002400 */
[----:B------:R-:W-:Y:S02]  /*1dea0*/  FMNMX.FTZ R195, R176, R195, !PT ;  /* 0x000000c3b0c37209 */ /* 0x000fe40007810000 */
[----:B------:R-:W-:Y:S02]  /*1deb0*/  ISETP.GT.AND P2, PT, R139, 0x40, PT ;  /* 0x000000408b00780c */ /* 0x000fe40003f44270 */
[----:B------:R-:W-:Y:S02]  /*1dec0*/  FSEL R181, R181, -INF , P3 ;  /* 0xff800000b5b57808 */ /* 0x000fe40001800000 */
[----:B------:R-:W-:Y:S01]  /*1ded0*/  FMNMX.FTZ R195, R178, R195, !PT ;  /* 0x000000c3b2c37209 */ /* 0x000fe20007810000 */
[----:B------:R-:W-:Y:S01]  /*1dee0*/  MUFU.TANH R185, R185 ;  /* 0x000000b900b97308 */ /* 0x000fe20000002400 */
[----:B------:R-:W-:-:S02]  /*1def0*/  ISETP.GT.AND P3, PT, R139, 0x41, PT ;  /* 0x000000418b00780c */ /* 0x000fc40003f64270 */
[----:B------:R-:W-:Y:S02]  /*1df00*/  FSEL R152, R152, -INF , P2 ;  /* 0xff80000098987808 */ /* 0x000fe40001000000 */
[----:B------:R-:W-:Y:S02]  /*1df10*/  FMNMX.FTZ R195, R181, R195, !PT ;  /* 0x000000c3b5c37209 */ /* 0x000fe40007810000 */
[C---:B------:R-:W-:Y:S01]  /*1df20*/  ISETP.GT.AND P2, PT, R139.reuse, 0x48, PT ;  /* 0x000000488b00780c */ /* 0x040fe20003f44270 */
[----:B------:R-:W-:Y:S01]  /*1df30*/  MUFU.TANH R153, R153 ;  /* 0x0000009900997308 */ /* 0x000fe20000002400 */
[----:B----4-:R-:W-:Y:S02]  /*1df40*/  FSEL R182, R182, -INF , P3 ;  /* 0xff800000b6b67808 */ /* 0x010fe40001800000 */
        /* <DEDUP_REMOVED lines=10> */
[----:B-----5:R-:W-:Y:S02]  /*1dff0*/  FSEL R159, R159, -INF , P2 ;  /* 0xff8000009f9f7808 */ /* 0x020fe40001000000 */
[----:B------:R-:W-:Y:S02]  /*1e000*/  FMNMX.FTZ R195, R157, R195, !PT ;  /* 0x000000c39dc37209 */ /* 0x000fe40007810000 */
[----:B------:R-:W-:Y:S01]  /*1e010*/  ISETP.GT.AND P2, PT, R139, 0x58, PT ;  /* 0x000000588b00780c */ /* 0x000fe20003f44270 */
[----:B------:R-:W-:Y:S01]  /*1e020*/  MUFU.TANH R169, R169 ;  /* 0x000000a900a97308 */ /* 0x000fe20000002400 */
[----:B------:R-:W-:Y:S02]  /*1e030*/  FSEL R161, R161, -INF , P3 ;  /* 0xff800000a1a17808 */ /* 0x000fe40001800000 */
[----:B------:R-:W-:Y:S02]  /*1e040*/  FMNMX.FTZ R195, R159, R195, !PT ;  /* 0x000000c39fc37209 */ /* 0x000fe40007810000 */
[----:B------:R-:W-:-:S02]  /*1e050*/  ISETP.GT.AND P3, PT, R139, 0x59, PT ;  /* 0x000000598b00780c */ /* 0x000fc40003f64270 */
[----:B------:R-:W-:Y:S01]  /*1e060*/  FSEL R163, R163, -INF , P2 ;  /* 0xff800000a3a37808 */ /* 0x000fe20001000000 */
[----:B------:R-:W-:Y:S01]  /*1e070*/  MUFU.TANH R158, R158 ;  /* 0x0000009e009e7308 */ /* 0x000fe20000002400 */
[----:B------:R-:W-:Y:S01]  /*1e080*/  FMNMX.FTZ R195, R161, R195, !PT ;  /* 0x000000c3a1c37209 */ /* 0x000fe20007810000 */
[----:B------:R-:W-:Y:S02]  /*1e090*/  WARPGROUP.DEPBAR.LE gsb0, 0x0 ;  /* 0x00008000000079c5 */ /* 0x000fe40000010000 */
[----:B------:R-:W-:Y:S01]  /*1e0a0*/  ISETP.GT.AND P2, PT, R139, 0x60, PT ;  /* 0x000000608b00780c */ /* 0x000fe20003f44270 */
[----:B------:R-:W-:Y:S01]  /*1e0b0*/  WARPGROUP.ARRIVE ;  /* 0x00000000000079c5 */ /* 0x000fe20000000000 */
[----:B------:R-:W-:Y:S02]  /*1e0c0*/  FSEL R165, R165, -INF , P3 ;  /* 0xff800000a5a57808 */ /* 0x000fe40001800000 */
[----:B------:R-:W-:Y:S01]  /*1e0d0*/  FMNMX.FTZ R195, R163, R195, !PT ;  /* 0x000000c3a3c37209 */ /* 0x000fe20007810000 */
[----:B------:R-:W-:Y:S01]  /*1e0e0*/  MUFU.TANH R160, R160 ;  /* 0x000000a000a07308 */ /* 0x000fe20000002400 */
[----:B------:R-:W-:Y:S01]  /*1e0f0*/  ISETP.GT.AND P3, PT, R139, 0x61, PT ;  /* 0x000000618b00780c */ /* 0x000fe20003f64270 */
[----:B------:R-:W-:Y:S01]  /*1e100*/  QGMMA.64x192x32.F32.E4M3.E4M3 R24, R200, gdesc[UR4], R24, gsb0 ;  /* 0x02e00004c8187df3 */ /* 0x000fe20008000818 */
[----:B------:R-:W-:-:S02]  /*1e110*/  FSEL R167, R167, -INF , P2 ;  /* 0xff800000a7a77808 */ /* 0x000fc40001000000 */
[----:B------:R-:W-:Y:S02]  /*1e120*/  FMNMX.FTZ R195, R165, R195, !PT ;  /* 0x000000c3a5c37209 */ /* 0x000fe40007810000 */
[----:B------:R-:W-:Y:S01]  /*1e130*/  ISETP.GT.AND P4, PT, R139, 0x68, PT ;  /* 0x000000688b00780c */ /* 0x000fe20003f84270 */
[----:B------:R-:W-:Y:S01]  /*1e140*/  MUFU.TANH R162, R162 ;  /* 0x000000a200a27308 */ /* 0x000fe20000002400 */
[----:B------:R-:W-:Y:S02]  /*1e150*/  FSEL R137, R137, -INF , P3 ;  /* 0xff80000089897808 */ /* 0x000fe40001800000 */
[----:B------:R-:W-:Y:S02]  /*1e160*/  FMNMX.FTZ R196, R167, R195, !PT ;  /* 0x000000c3a7c47209 */ /* 0x000fe40007810000 */
[----:B------:R-:W-:Y:S02]  /*1e170*/  ISETP.GT.AND P2, PT, R139, 0x69, PT ;  /* 0x000000698b00780c */ /* 0x000fe40003f44270 */
[----:B------:R-:W-:Y:S01]  /*1e180*/  FSEL R195, R10, -INF , P4 ;  /* 0xff8000000ac37808 */ /* 0x000fe20002000000 */
[----:B------:R-:W-:Y:S01]  /*1e190*/  MUFU.TANH R164, R164 ;  /* 0x000000a400a47308 */ /* 0x000fe20000002400 */
[----:B------:R-:W-:-:S02]  /*1e1a0*/  FMNMX.FTZ R196, R137, R196, !PT ;  /* 0x000000c489c47209 */ /* 0x000fc40007810000 */
[----:B------:R-:W-:Y:S02]  /*1e1b0*/  ISETP.GT.AND P3, PT, R139, 0x70, PT ;  /* 0x000000708b00780c */ /* 0x000fe40003f64270 */
[----:B------:R-:W-:Y:S02]  /*1e1c0*/  FSEL R141, R141, -INF , P2 ;  /* 0xff8000008d8d7808 */ /* 0x000fe40001000000 */
[----:B------:R-:W-:Y:S01]  /*1e1d0*/  FMNMX.FTZ R10, R195, R196, !PT ;  /* 0x000000c4c30a7209 */ /* 0x000fe20007810000 */
[----:B------:R-:W-:Y:S01]  /*1e1e0*/  MUFU.TANH R166, R166 ;  /* 0x000000a600a67308 */ /* 0x000fe20000002400 */
[----:B------:R-:W-:Y:S02]  /*1e1f0*/  ISETP.GT.AND P4, PT, R139, 0x71, PT ;  /* 0x000000718b00780c */ /* 0x000fe40003f84270 */
[----:B------:R-:W-:Y:S02]  /*1e200*/  FSEL R144, R144, -INF , P3 ;  /* 0xff80000090907808 */ /* 0x000fe40001800000 */
[----:B------:R-:W-:-:S02]  /*1e210*/  FMNMX.FTZ R10, R141, R10, !PT ;  /* 0x0000000a8d0a7209 */ /* 0x000fc40007810000 */
[----:B------:R-:W-:Y:S01]  /*1e220*/  ISETP.GT.AND P5, PT, R139, 0x78, PT ;  /* 0x000000788b00780c */ /* 0x000fe20003fa4270 */
[----:B------:R-:W-:Y:S01]  /*1e230*/  MUFU.TANH R138, R138 ;  /* 0x0000008a008a7308 */ /* 0x000fe20000002400 */
[----:B------:R-:W-:Y:S02]  /*1e240*/  FSEL R145, R145, -INF , P4 ;  /* 0xff80000091917808 */ /* 0x000fe40002000000 */
[----:B------:R-:W-:Y:S02]  /*1e250*/  FMNMX.FTZ R10, R144, R10, !PT ;  /* 0x0000000a900a7209 */ /* 0x000fe40007810000 */
[----:B------:R-:W-:Y:S02]  /*1e260*/  ISETP.GT.AND P2, PT, R139, 0x79, PT ;  /* 0x000000798b00780c */ /* 0x000fe40003f44270 */
[----:B------:R-:W-:Y:S02]  /*1e270*/  FSEL R148, R148, -INF , P5 ;  /* 0xff80000094947808 */ /* 0x000fe40002800000 */
[----:B------:R-:W-:-:S02]  /*1e280*/  FMNMX.FTZ R10, R145, R10, !PT ;  /* 0x0000000a910a7209 */ /* 0x000fc40007810000 */
[----:B------:R-:W-:Y:S02]  /*1e290*/  ISETP.GT.AND P3, PT, R139, 0x80, PT ;  /* 0x000000808b00780c */ /* 0x000fe40003f64270 */
[----:B------:R-:W-:Y:S02]  /*1e2a0*/  FSEL R149, R149, -INF , P2 ;  /* 0xff80000095957808 */ /* 0x000fe40001000000 */
[----:B------:R-:W-:Y:S02]  /*1e2b0*/  FMNMX.FTZ R10, R148, R10, !PT ;  /* 0x0000000a940a7209 */ /* 0x000fe40007810000 */
[C---:B------:R-:W-:Y:S02]  /*1e2c0*/  ISETP.GT.AND P4, PT, R139.reuse, 0x81, PT ;  /* 0x000000818b00780c */ /* 0x040fe40003f84270 */
[C---:B------:R-:W-:Y:S02]  /*1e2d0*/  ISETP.GT.AND P5, PT, R139.reuse, 0x88, PT ;  /* 0x000000888b00780c */ /* 0x040fe40003fa4270 */
[----:B------:R-:W-:-:S02]  /*1e2e0*/  ISETP.GT.AND P2, PT, R139, 0x89, PT ;  /* 0x000000898b00780c */ /* 0x000fc40003f44270 */
[----:B------:R-:W-:Y:S02]  /*1e2f0*/  FSEL R196, R120, -INF , P3 ;  /* 0xff80000078c47808 */ /* 0x000fe40001800000 */
[----:B------:R-:W-:Y:S02]  /*1e300*/  FMNMX.FTZ R120, R149, R10, !PT ;  /* 0x0000000a95787209 */ /* 0x000fe40007810000 */
[----:B------:R-:W-:Y:S01]  /*1e310*/  FSEL R121, R121, -INF , P4 ;  /* 0xff80000079797808 */ /* 0x000fe20002000000 */
[----:B------:R0:W1:Y:S01]  /*1e320*/  MUFU.TANH R10, R132 ;  /* 0x00000084000a7308 */ /* 0x0000620000002400 */
[----:B------:R-:W-:Y:S02]  /*1e330*/  FSEL R124, R124, -INF , P5 ;  /* 0xff8000007c7c7808 */ /* 0x000fe40002800000 */
[----:B------:R-:W-:Y:S02]  /*1e340*/  FSEL R125, R125, -INF , P2 ;  /* 0xff8000007d7d7808 */ /* 0x000fe40001000000 */
[----:B------:R-:W-:-:S02]  /*1e350*/  ISETP.GT.AND P3, PT, R139, 0x90, PT ;  /* 0x000000908b00780c */ /* 0x000fc40003f64270 */
[C---:B------:R-:W-:Y:S02]  /*1e360*/  ISETP.GT.AND P4, PT, R139.reuse, 0x91, PT ;  /* 0x000000918b00780c */ /* 0x040fe40003f84270 */
[C---:B------:R-:W-:Y:S02]  /*1e370*/  ISETP.GT.AND P5, PT, R139.reuse, 0x98, PT ;  /* 0x000000988b00780c */ /* 0x040fe40003fa4270 */
[----:B------:R-:W-:Y:S01]  /*1e380*/  ISETP.GT.AND P2, PT, R139, 0x99, PT ;  /* 0x000000998b00780c */ /* 0x000fe20003f44270 */
[----:B------:R-:W-:Y:S01]  /*1e390*/  FMUL.FTZ R139, R2, R133 ;  /* 0x00000085028b7220 */ /* 0x000fe20000410000 */
[----:B------:R-:W-:Y:S02]  /*1e3a0*/  FMNMX.FTZ R120, R196, R120, !PT ;  /* 0x00000078c4787209 */ /* 0x000fe40007810000 */
[----:B0-----:R-:W-:Y:S02]  /*1e3b0*/  FSEL R132, R128, -INF , P3 ;  /* 0xff80000080847808 */ /* 0x001fe40001800000 */
[----:B------:R-:W-:Y:S01]  /*1e3c0*/  FMNMX.FTZ R120, R121, R120, !PT ;  /* 0x0000007879787209 */ /* 0x000fe20007810000 */
[----:B------:R-:W0:Y:S01]  /*1e3d0*/  MUFU.TANH R139, R139 ;  /* 0x0000008b008b7308 */ /* 0x000e220000002400 */
[----:B------:R-:W-:-:S02]  /*1e3e0*/  FSEL R133, R129, -INF , P4 ;  /* 0xff80000081857808 */ /* 0x000fc40002000000 */
[----:B------:R-:W-:Y:S02]  /*1e3f0*/  FMNMX.FTZ R120, R124, R120, !PT ;  /* 0x000000787c787209 */ /* 0x000fe40007810000 */
[----:B-1----:R-:W-:Y:S02]  /*1e400*/  FSEL R129, R10, -INF , P5 ;  /* 0xff8000000a817808 */ /* 0x002fe40002800000 */
[----:B------:R-:W-:Y:S01]  /*1e410*/  FMNMX.FTZ R120, R125, R120, !PT ;  /* 0x000000787d787209 */ /* 0x000fe20007810000 */
[----:B------:R1:W2:Y:S01]  /*1e420*/  MUFU.TANH R128, R143 ;  /* 0x0000008f00807308 */ /* 0x0002a20000002400 */
[----:B------:R-:W-:Y:S02]  /*1e430*/  ISETP.GT.AND P5, PT, R183, 0x1, PT ;  /* 0x00000001b700780c */ /* 0x000fe40003fa4270 */
[----:B------:R-:W-:Y:S02]  /*1e440*/  FMNMX.FTZ R120, R132, R120, !PT ;  /* 0x0000007884787209 */ /* 0x000fe40007810000 */
[----:B------:R-:W-:-:S02]  /*1e450*/  FSEL R12, R12, -INF , P5 ;  /* 0xff8000000c0c7808 */ /* 0x000fc40002800000 */
[----:B------:R-:W-:Y:S02]  /*1e460*/  FMNMX.FTZ R120, R133, R120, !PT ;  /* 0x0000007885787209 */ /* 0x000fe40007810000 */
[----:B0-----:R-:W-:Y:S01]  /*1e470*/  FSEL R139, R139, -INF , P2 ;  /* 0xff8000008b8b7808 */ /* 0x001fe20001000000 */
[C---:B-1----:R-:W-:Y:S01]  /*1e480*/  FMUL.FTZ R143, R2.reuse, R146 ;  /* 0x00000092028f7220 */ /* 0x042fe20000410000 */
[----:B------:R-:W-:Y:S01]  /*1e490*/  FMNMX.FTZ R120, R129, R120, !PT ;  /* 0x0000007881787209 */ /* 0x000fe20007810000 */
[C---:B------:R-:W-:Y:S01]  /*1e4a0*/  FMUL.FTZ R146, R2.reuse, R147 ;  /* 0x0000009302927220 */ /* 0x040fe20000410000 */
[----:B------:R-:W-:Y:S01]  /*1e4b0*/  ISETP.GT.AND P3, PT, R183, 0x8, PT ;  /* 0x00000008b700780c */ /* 0x000fe20003f64270 */
[C---:B------:R-:W-:Y:S01]  /*1e4c0*/  FMUL.FTZ R147, R2.reuse, R150 ;  /* 0x0000009602937220 */ /* 0x040fe20000410000 */
[----:B------:R-:W-:Y:S01]  /*1e4d0*/  FMNMX.FTZ R120, R139, R120, !PT ;  /* 0x000000788b787209 */ /* 0x000fe20007810000 */
[----:B------:R-:W-:Y:S01]  /*1e4e0*/  FMUL.FTZ R150, R2, R151 ;  /* 0x0000009702967220 */ /* 0x000fe20000410000 */
[C---:B------:R-:W-:Y:S01]  /*1e4f0*/  ISETP.GT.AND P4, PT, R183.reuse, 0x9, PT ;  /* 0x00000009b700780c */ /* 0x040fe20003f84270 */
[----:B------:R-:W0:Y:S01]  /*1e500*/  MUFU.TANH R143, R143 ;  /* 0x0000008f008f7308 */ /* 0x000e220000002400 */
[----:B------:R-:W-:Y:S01]  /*1e510*/  ISETP.GT.AND P5, PT, R183, 0x11, PT ;  /* 0x00000011b700780c */ /* 0x000fe20003fa4270 */
[----:B------:R-:W1:Y:S01]  /*1e520*/  SHFL.BFLY PT, R10, R120, 0x2, 0x1f ;  /* 0x0c401f00780a7f89 */ /* 0x000e6200000e0000 */
[----:B------:R-:W-:-:S02]  /*1e530*/  FSEL R15, R15, -INF , P3 ;  /* 0xff8000000f0f7808 */ /* 0x000fc40001800000 */
[----:B------:R-:W-:Y:S02]  /*1e540*/  FSEL R21, R21, -INF , P4 ;  /* 0xff80000015157808 */ /* 0x000fe40002000000 */
[----:B------:R-:W-:Y:S01]  /*1e550*/  FSEL R187, R187, -INF , P5 ;  /* 0xff800000bbbb7808 */ /* 0x000fe20002800000 */
[----:B------:R-:W3:Y:S01]  /*1e560*/  MUFU.TANH R146, R146 ;  /* 0x0000009200927308 */ /* 0x000ee20000002400 */
[C---:B------:R-:W-:Y:S02]  /*1e570*/  ISETP.GT.AND P3, PT, R183.reuse, 0x18, PT ;  /* 0x00000018b700780c */ /* 0x040fe40003f64270 */
[C---:B------:R-:W-:Y:S02]  /*1e580*/  ISETP.GT.AND P4, PT, R183.reuse, 0x19, PT ;  /* 0x00000019b700780c */ /* 0x040fe40003f84270 */
[----:B------:R-:W-:Y:S02]  /*1e590*/  ISETP.GT.AND P5, PT, R183, 0x21, PT ;  /* 0x00000021b700780c */ /* 0x000fe40003fa4270 */
[----:B------:R-:W-:Y:S01]  /*1e5a0*/  FSEL R189, R189, -INF , P3 ;  /* 0xff800000bdbd7808 */ /* 0x000fe20001800000 */
[----:B------:R-:W4:Y:S01]  /*1e5b0*/  MUFU.TANH R147, R147 ;  /* 0x0000009300937308 */ /* 0x000f220000002400 */
[----:B------:R-:W-:-:S02]  /*1e5c0*/  FSEL R191, R191, -INF , P4 ;  /* 0xff800000bfbf7808 */ /* 0x000fc40002000000 */
[----:B------:R-:W-:Y:S02]  /*1e5d0*/  FSEL R170, R170, -INF , P5 ;  /* 0xff800000aaaa7808 */ /* 0x000fe40002800000 */
[C---:B------:R-:W-:Y:S02]  /*1e5e0*/  ISETP.GT.AND P3, PT, R183.reuse, 0x28, PT ;  /* 0x00000028b700780c */ /* 0x040fe40003f64270 */
[C---:B------:R-:W-:Y:S01]  /*1e5f0*/  ISETP.GT.AND P4, PT, R183.reuse, 0x29, PT ;  /* 0x00000029b700780c */ /* 0x040fe20003f84270 */
[----:B------:R-:W5:Y:S01]  /*1e600*/  MUFU.TANH R150, R150 ;  /* 0x0000009600967308 */ /* 0x000f620000002400 */
[C---:B------:R-:W-:Y:S02]  /*1e610*/  ISETP.GT.AND P5, PT, R183.reuse, 0x30, PT ;  /* 0x00000030b700780c */ /* 0x040fe40003fa4270 */
[----:B-1----:R-:W-:Y:S02]  /*1e620*/  FMNMX.FTZ R10, R120, R10, !PT ;  /* 0x0000000a780a7209 */ /* 0x002fe40007810000 */
[----:B------:R-:W-:-:S02]  /*1e630*/  ISETP.GT.AND P2, PT, R183, RZ, PT ;  /* 0x000000ffb700720c */ /* 0x000fc40003f44270 */
[----:B------:R-:W-:Y:S01]  /*1e640*/  FSEL R172, R172, -INF , P3 ;  /* 0xff800000acac7808 */ /* 0x000fe20001800000 */
[----:B------:R-:W1:Y:S01]  /*1e650*/  SHFL.BFLY PT, R120, R10, 0x1, 0x1f ;  /* 0x0c201f000a787f89 */ /* 0x000e6200000e0000 */
[----:B------:R-:W-:Y:S02]  /*1e660*/  FSEL R173, R173, -INF , P4 ;  /* 0xff800000adad7808 */ /* 0x000fe40002000000 */
[----:B------:R-:W-:Y:S02]  /*1e670*/  FSEL R175, R175, -INF , P5 ;  /* 0xff800000afaf7808 */ /* 0x000fe40002800000 */
[C---:B------:R-:W-:Y:S02]  /*1e680*/  ISETP.GT.AND P3, PT, R183.reuse, 0x31, PT ;  /* 0x00000031b700780c */ /* 0x040fe40003f64270 */
[C---:B------:R-:W-:Y:S02]  /*1e690*/  ISETP.GT.AND P4, PT, R183.reuse, 0x38, PT ;  /* 0x00000038b700780c */ /* 0x040fe40003f84270 */
[----:B------:R-:W-:-:S02]  /*1e6a0*/  ISETP.GT.AND P5, PT, R183, 0x39, PT ;  /* 0x00000039b700780c */ /* 0x000fc40003fa4270 */
[----:B------:R-:W-:Y:S02]  /*1e6b0*/  FSEL R7, R7, -INF , P2 ;  /* 0xff80000007077808 */ /* 0x000fe40001000000 */
[----:B------:R-:W-:Y:S02]  /*1e6c0*/  ISETP.GT.AND P2, PT, R183, 0x10, PT ;  /* 0x00000010b700780c */ /* 0x000fe40003f44270 */
[----:B------:R-:W-:Y:S02]  /*1e6d0*/  FSEL R177, R177, -INF , P3 ;  /* 0xff800000b1b17808 */ /* 0x000fe40001800000 */
[----:B------:R-:W-:Y:S02]  /*1e6e0*/  FSEL R179, R179, -INF , P4 ;  /* 0xff800000b3b37808 */ /* 0x000fe40002000000 */
[----:B------:R-:W-:Y:S02]  /*1e6f0*/  FSEL R180, R180, -INF , P5 ;  /* 0xff800000b4b47808 */ /* 0x000fe40002800000 */
[----:B------:R-:W-:-:S02]  /*1e700*/  ISETP.GT.AND P3, PT, R183, 0x40, PT ;  /* 0x00000040b700780c */ /* 0x000fc40003f64270 */
[C---:B------:R-:W-:Y:S02]  /*1e710*/  ISETP.GT.AND P4, PT, R183.reuse, 0x41, PT ;  /* 0x00000041b700780c */ /* 0x040fe40003f84270 */
[----:B------:R-:W-:Y:S02]  /*1e720*/  ISETP.GT.AND P5, PT, R183, 0x48, PT ;  /* 0x00000048b700780c */ /* 0x000fe40003fa4270 */
[----:B-1----:R-:W-:Y:S01]  /*1e730*/  FMNMX.FTZ R120, R10, R120, !PT ;  /* 0x000000780a787209 */ /* 0x002fe20007810000 */
[----:B------:R-:W-:Y:S01]  /*1e740*/  IMAD.U32 R10, RZ, RZ, UR57 ;  /* 0x00000039ff0a7e24 */ /* 0x000fe2000f8e00ff */
[----:B------:R-:W-:Y:S02]  /*1e750*/  FSEL R185, R185, -INF , P2 ;  /* 0xff800000b9b97808 */ /* 0x000fe40001000000 */
[----:B------:R-:W-:Y:S01]  /*1e760*/  ISETP.GT.AND P2, PT, R183, 0x20, PT ;  /* 0x00000020b700780c */ /* 0x000fe20003f44270 */
[----:B------:R-:W-:-:S01]  /*1e770*/  FFMA.FTZ R151, R120, R10, -8 ;  /* 0xc100000078977423 */ /* 0x000fc2000001000a */
[----:B------:R-:W-:-:S02]  /*1e780*/  FSEL R153, R153, -INF , P3 ;  /* 0xff80000099997808 */ /* 0x000fc40001800000 */
[----:B------:R-:W-:Y:S02]  /*1e790*/  FSEL R154, R154, -INF , P4 ;  /* 0xff8000009a9a7808 */ /* 0x000fe40002000000 */
[----:B------:R-:W-:Y:S02]  /*1e7a0*/  FSEL R155, R155, -INF , P5 ;  /* 0xff8000009b9b7808 */ /* 0x000fe40002800000 */
[C---:B------:R-:W-:Y:S02]  /*1e7b0*/  ISETP.GT.AND P3, PT, R183.reuse, 0x49, PT ;  /* 0x00000049b700780c */ /* 0x040fe40003f64270 */
[C---:B------:R-:W-:Y:S02]  /*1e7c0*/  ISETP.GT.AND P4, PT, R183.reuse, 0x50, PT ;  /* 0x00000050b700780c */ /* 0x040fe40003f84270 */
[----:B------:R-:W-:Y:S02]  /*1e7d0*/  ISETP.GT.AND P5, PT, R183, 0x51, PT ;  /* 0x00000051b700780c */ /* 0x000fe40003fa4270 */
[----:B------:R-:W-:-:S02]  /*1e7e0*/  FSEL R169, R169, -INF , P2 ;  /* 0xff800000a9a97808 */ /* 0x000fc40001000000 */
[----:B------:R-:W-:Y:S02]  /*1e7f0*/  FSETP.NEU.FTZ.AND P2, PT, R120, -INF , PT ;  /* 0xff8000007800780b */ /* 0x000fe40003f5d000 */
[----:B------:R-:W-:Y:S02]  /*1e800*/  FSEL R158, R158, -INF , P3 ;  /* 0xff8000009e9e7808 */ /* 0x000fe40001800000 */
[----:B------:R-:W-:Y:S02]  /*1e810*/  FSEL R160, R160, -INF , P4 ;  /* 0xff800000a0a07808 */ /* 0x000fe40002000000 */
[----:B------:R-:W-:Y:S02]  /*1e820*/  FSEL R162, R162, -INF , P5 ;  /* 0xff800000a2a27808 */ /* 0x000fe40002800000 */
[C---:B------:R-:W-:Y:S02]  /*1e830*/  ISETP.GT.AND P3, PT, R183.reuse, 0x58, PT ;  /* 0x00000058b700780c */ /* 0x040fe40003f64270 */
[----:B------:R-:W-:-:S02]  /*1e840*/  ISETP.GT.AND P4, PT, R183, 0x59, PT ;  /* 0x00000059b700780c */ /* 0x000fc40003f84270 */
[----:B------:R-:W-:Y:S02]  /*1e850*/  ISETP.GT.AND P5, PT, R183, 0x60, PT ;  /* 0x00000060b700780c */ /* 0x000fe40003fa4270 */
[----:B------:R-:W-:Y:S02]  /*1e860*/  FSEL R151, R151, RZ, P2 ;  /* 0x000000ff97977208 */ /* 0x000fe40001000000 */
[----:B------:R-:W-:Y:S02]  /*1e870*/  FSEL R164, R164, -INF , P3 ;  /* 0xff800000a4a47808 */ /* 0x000fe40001800000 */
[----:B------:R-:W-:Y:S01]  /*1e880*/  FSEL R166, R166, -INF , P4 ;  /* 0xff800000a6a67808 */ /* 0x000fe20002000000 */
[----:B------:R-:W-:-:S01]  /*1e890*/  FFMA.FTZ R194, R184, R10, -R151 ;  /* 0x0000000ab8c27223 */ /* 0x000fc20000010897 */
[----:B------:R-:W-:Y:S01]  /*1e8a0*/  FSEL R136, R136, -INF , P5 ;  /* 0xff80000088887808 */ /* 0x000fe20002800000 */
[----:B------:R-:W-:-:S01]  /*1e8b0*/  FFMA.FTZ R192, R192, R10, -R151 ;  /* 0x0000000ac0c07223 */ /* 0x000fc20000010897 */
[----:B------:R-:W-:Y:S01]  /*1e8c0*/  ISETP.GT.AND P3, PT, R183, 0x61, PT ;  /* 0x00000061b700780c */ /* 0x000fe20003f64270 */
[----:B------:R-:W-:-:S01]  /*1e8d0*/  FFMA.FTZ R195, R195, R10, -R151 ;  /* 0x0000000ac3c37223 */ /* 0x000fc20000010897 */
[----:B------:R-:W-:Y:S01]  /*1e8e0*/  ISETP.GT.AND P4, PT, R183, 0x68, PT ;  /* 0x00000068b700780c */ /* 0x000fe20003f84270 */
[----:B------:R-:W-:-:S01]  /*1e8f0*/  FFMA.FTZ R140, R140, R10, -R151 ;  /* 0x0000000a8c8c7223 */ /* 0x000fc20000010897 */
[----:B------:R-:W-:Y:S01]  /*1e900*/  ISETP.GT.AND P5, PT, R183, 0x69, PT ;  /* 0x00000069b700780c */ /* 0x000fe20003fa4270 */
[----:B------:R-:W-:-:S01]  /*1e910*/  FFMA.FTZ R11, R11, R10, -R151 ;  /* 0x0000000a0b0b7223 */ /* 0x000fc20000010897 */
[----:B------:R-:W-:Y:S01]  /*1e920*/  FSEL R138, R138, -INF , P3 ;  /* 0xff8000008a8a7808 */ /* 0x000fe20001800000 */
[----:B------:R-:W-:-:S01]  /*1e930*/  FFMA.FTZ R13, R13, R10, -R151 ;  /* 0x0000000a0d0d7223 */ /* 0x000fc20000010897 */
[----:B------:R-:W-:Y:S01]  /*1e940*/  FSEL R184, R142, -INF , P4 ;  /* 0xff8000008eb87808 */ /* 0x000fe20002000000 */
[----:B------:R-:W-:-:S01]  /*1e950*/  FFMA.FTZ R20, R20, R10, -R151 ;  /* 0x0000000a14147223 */ /* 0x000fc20000010897 */
[----:B--2---:R-:W-:Y:S01]  /*1e960*/  FSEL R128, R128, -INF , P5 ;  /* 0xff80000080807808 */ /* 0x004fe20002800000 */
[----:B------:R1:W-:Y:S01]  /*1e970*/  MUFU.EX2 R142, R194 ;  /* 0x000000c2008e7308 */ /* 0x0003e20000000800 */
[C---:B------:R-:W-:Y:S01]  /*1e980*/  ISETP.GT.AND P3, PT, R183.reuse, 0x70, PT ;  /* 0x00000070b700780c */ /* 0x040fe20003f64270 */
[-CC-:B------:R-:W-:Y:S01]  /*1e990*/  FFMA.FTZ R168, R168, R10.reuse, -R151.reuse ;  /* 0x0000000aa8a87223 */ /* 0x180fe20000010897 */
[----:B------:R-:W-:Y:S01]  /*1e9a0*/  ISETP.GT.AND P4, PT, R183, 0x71, PT ;  /* 0x00000071b700780c */ /* 0x000fe20003f84270 */
[-CC-:B------:R-:W-:Y:S01]  /*1e9b0*/  FFMA.FTZ R171, R171, R10.reuse, -R151.reuse ;  /* 0x0000000aabab7223 */ /* 0x180fe20000010897 */
[----:B------:R-:W-:Y:S01]  /*1e9c0*/  ISETP.GT.AND P5, PT, R183, 0x78, PT ;  /* 0x00000078b700780c */ /* 0x000fe20003fa4270 */
[-CC-:B------:R-:W-:Y:S01]  /*1e9d0*/  FFMA.FTZ R174, R174, R10.reuse, -R151.reuse ;  /* 0x0000000aaeae7223 */ /* 0x180fe20000010897 */
[----:B0-----:R-:W-:Y:S01]  /*1e9e0*/  FSEL R143, R143, -INF , P3 ;  /* 0xff8000008f8f7808 */ /* 0x001fe20001800000 */
[-CC-:B------:R-:W-:Y:S01]  /*1e9f0*/  FFMA.FTZ R176, R176, R10.reuse, -R151.reuse ;  /* 0x0000000ab0b07223 */ /* 0x180fe20000010897 */
[----:B-1----:R-:W-:-:S01]  /*1ea00*/  FFMA.FTZ R194, R186, R10, -R151 ;  /* 0x0000000abac27223 */ /* 0x002fc20000010897 */
[----:B---3--:R-:W-:Y:S01]  /*1ea10*/  FSEL R186, R146, -INF , P4 ;  /* 0xff80000092ba7808 */ /* 0x008fe20002000000 */
[----:B------:R-:W-:-:S01]  /*1ea20*/  FFMA.FTZ R178, R178, R10, -R151 ;  /* 0x0000000ab2b27223 */ /* 0x000fc20000010897 */
[----:B----4-:R-:W-:Y:S01]  /*1ea30*/  FSEL R147, R147, -INF , P5 ;  /* 0xff80000093937808 */ /* 0x010fe20002800000 */
[----:B------:R0:W-:Y:S01]  /*1ea40*/  MUFU.EX2 R146, R194 ;  /* 0x000000c200927308 */ /* 0x0001e20000000800 */
[----:B------:R-:W-:Y:S01]  /*1ea50*/  ISETP.GT.AND P3, PT, R183, 0x79, PT ;  /* 0x00000079b700780c */ /* 0x000fe20003f64270 */
[-CC-:B------:R-:W-:Y:S01]  /*1ea60*/  FFMA.FTZ R181, R181, R10.reuse, -R151.reuse ;  /* 0x0000000ab5b57223 */ /* 0x180fe20000010897 */
[C---:B------:R-:W-:Y:S01]  /*1ea70*/  ISETP.GT.AND P4, PT, R183.reuse, 0x80, PT ;  /* 0x00000080b700780c */ /* 0x040fe20003f84270 */
[-CC-:B------:R-:W-:Y:S01]  /*1ea80*/  FFMA.FTZ R152, R152, R10.reuse, -R151.reuse ;  /* 0x0000000a98987223 */ /* 0x180fe20000010897 */
[----:B------:R-:W-:Y:S01]  /*1ea90*/  ISETP.GT.AND P5, PT, R183, 0x81, PT ;  /* 0x00000081b700780c */ /* 0x000fe20003fa4270 */
[-CC-:B------:R-:W-:Y:S01]  /*1eaa0*/  FFMA.FTZ R182, R182, R10.reuse, -R151.reuse ;  /* 0x0000000ab6b67223 */ /* 0x180fe20000010897 */
[----:B-----5:R-:W-:Y:S01]  /*1eab0*/  FSEL R150, R150, -INF , P3 ;  /* 0xff80000096967808 */ /* 0x020fe20001800000 */
[-CC-:B------:R-:W-:Y:S01]  /*1eac0*/  FFMA.FTZ R156, R156, R10.reuse, -R151.reuse ;  /* 0x0000000a9c9c7223 */ /* 0x180fe20000010897 */
[----:B0-----:R-:W-:-:S01]  /*1ead0*/  FFMA.FTZ R194, R188, R10, -R151 ;  /* 0x0000000abcc27223 */ /* 0x001fc20000010897 */
        /* <DEDUP_REMOVED lines=8> */
[----:B------:R-:W-:Y:S01]  /*1eb60*/  ISETP.GT.AND P5, PT, R183, 0x90, PT ;  /* 0x00000090b700780c */ /* 0x000fe20003fa4270 */
[-CC-:B------:R-:W-:Y:S01]  /*1eb70*/  FFMA.FTZ R163, R163, R10.reuse, -R151.reuse ;  /* 0x0000000aa3a37223 */ /* 0x180fe20000010897 */
[----:B------:R-:W-:Y:S01]  /*1eb80*/  FSEL R126, R126, -INF , P3 ;  /* 0xff8000007e7e7808 */ /* 0x000fe20001800000 */
        /* <DEDUP_REMOVED lines=18> */
[----:B------:R-:W-:Y:S01]  /*1ecb0*/  FSEL R135, R135, -INF , P5 ;  /* 0xff80000087877808 */ /* 0x000fe20002800000 */
[-CC-:B------:R-:W-:Y:S01]  /*1ecc0*/  FFMA.FTZ R196, R196, R10.reuse, -R151.reuse ;  /* 0x0000000ac4c47223 */ /* 0x180fe20000010897 */
[----:B0-----:R-:W-:Y:S01]  /*1ecd0*/  FMNMX.FTZ R194, R15, R183, !PT ;  /* 0x000000b70fc27209 */ /* 0x001fe20007810000 */
[-CC-:B------:R-:W-:Y:S01]  /*1ece0*/  FFMA.FTZ R124, R124, R10.reuse, -R151.reuse ;  /* 0x0000000a7c7c7223 */ /* 0x180fe20000010897 */
[----:B------:R0:W-:Y:S01]  /*1ecf0*/  MUFU.EX2 R183, R192 ;  /* 0x000000c000b77308 */ /* 0x0001e20000000800 */
[----:B------:R-:W-:-:S01]  /*1ed00*/  FFMA.FTZ R125, R125, R10, -R151 ;  /* 0x0000000a7d7d7223 */ /* 0x000fc20000010897 */
[----:B------:R-:W-:Y:S01]  /*1ed10*/  FMNMX.FTZ R194, R21, R194, !PT ;  /* 0x000000c215c27209 */ /* 0x000fe20007810000 */
[----:B------:R-:W-:-:S01]  /*1ed20*/  FFMA.FTZ R132, R132, R10, -R151 ;  /* 0x0000000a84847223 */ /* 0x000fc20000010897 */
[-CC-:B------:R-:W-:Y:S01]  /*1ed30*/  FFMA.FTZ R133, R133, R10.reuse, -R151.reuse ;  /* 0x0000000a85857223 */ /* 0x180fe20000010897 */
[----:B------:R-:W-:-:S01]  /*1ed40*/  FFMA.FTZ R129, R129, R10, -R151 ;  /* 0x0000000a81817223 */ /* 0x000fc20000010897 */
[----:B------:R-:W-:Y:S01]  /*1ed50*/  FMNMX.FTZ R194, R185, R194, !PT ;  /* 0x000000c2b9c27209 */ /* 0x000fe20007810000 */
[----:B------:R-:W-:-:S01]  /*1ed60*/  FFMA.FTZ R139, R139, R10, -R151 ;  /* 0x0000000a8b8b7223 */ /* 0x000fc20000010897 */
[----:B------:R-:W-:Y:S01]  /*1ed70*/  MUFU.EX2 R140, R140 ;  /* 0x0000008c008c7308 */ /* 0x000fe20000000800 */
[----:B0-----:R-:W-:-:S01]  /*1ed80*/  FFMA.FTZ R192, R193, R10, -R151 ;  /* 0x0000000ac1c07223 */ /* 0x001fc20000010897 */
[----:B------:R-:W-:Y:S01]  /*1ed90*/  FMNMX.FTZ R194, R187, R194, !PT ;  /* 0x000000c2bbc27209 */ /* 0x000fe20007810000 */
[----:B------:R-:W-:-:S02]  /*1eda0*/  WARPGROUP.DEPBAR.LE gsb0, 0x0 ;  /* 0x00008000000079c5 */ /* 0x000fc40000010000 */
[----:B------:R-:W-:Y:S02]  /*1edb0*/  LOP3.LUT R197, R219, 0x7f, RZ, 0xc0, !PT ;  /* 0x0000007fdbc57812 */ /* 0x000fe400078ec0ff */
[----:B------:R-:W-:Y:S01]  /*1edc0*/  FMNMX.FTZ R194, R189, R194, !PT ;  /* 0x000000c2bdc27209 */ /* 0x000fe20007810000 */
[----:B------:R-:W-:Y:S01]  /*1edd0*/  MUFU.EX2 R11, R11 ;  /* 0x0000000b000b7308 */ /* 0x000fe20000000800 */
[----:B------:R-:W0:Y:S02]  /*1ede0*/  S2R R219, SR_TID.X ;  /* 0x0000000000db7919 */ /* 0x000e240000002100 */
        /* <DEDUP_REMOVED lines=44> */
[----:B------:R-:W-:Y:S01]  /*1f0b0*/  MUFU.EX2 R161, R161 ;  /* 0x000000a100a17308 */ /* 0x000fe20000000800 */
[----:B------:R-:W-:Y:S02]  /*1f0c0*/  FSEL R193, R134, -INF , P4 ;  /* 0xff80000086c17808 */ /* 0x000fe40002000000 */
[----:B------:R-:W-:-:S04]  /*1f0d0*/  FMNMX.FTZ R194, R131, R194, !PT ;  /* 0x000000c283c27209 */ /* 0x000fc80007810000 */
[----:B------:R-:W-:Y:S01]  /*1f0e0*/  FMNMX.FTZ R194, R193, R194, !PT ;  /* 0x000000c2c1c27209 */ /* 0x000fe20007810000 */
[----:B------:R1:W-:Y:S03]  /*1f0f0*/  MUFU.EX2 R134, R195 ;  /* 0x000000c300867308 */ /* 0x0003e60000000800 */
[----:B------:R-:W-:-:S05]  /*1f100*/  FMNMX.FTZ R194, R135, R194, !PT ;  /* 0x000000c287c27209 */ /* 0x000fca0007810000 */
[----:B------:R-:W-:Y:S01]  /*1f110*/  MUFU.EX2 R163, R163 ;  /* 0x000000a300a37308 */ /* 0x000fe20000000800 */
[----:B-1----:R-:W1:Y:S07]  /*1f120*/  SHFL.BFLY PT, R195, R194, 0x2, 0x1f ;  /* 0x0c401f00c2c37f89 */ /* 0x002e6e00000e0000 */
[----:B------:R-:W-:Y:S08]  /*1f130*/  MUFU.EX2 R165, R165 ;  /* 0x000000a500a57308 */ /* 0x000ff00000000800 */
[----:B------:R-:W-:Y:S08]  /*1f140*/  MUFU.EX2 R167, R167 ;  /* 0x000000a700a77308 */ /* 0x000ff00000000800 */
[----:B------:R-:W-:Y:S01]  /*1f150*/  MUFU.EX2 R137, R137 ;  /* 0x0000008900897308 */ /* 0x000fe20000000800 */
[----:B-1----:R-:W-:Y:S01]  /*1f160*/  FMNMX.FTZ R195, R194, R195, !PT ;  /* 0x000000c3c2c37209 */ /* 0x002fe20007810000 */
[----:B------:R-:W-:-:S04]  /*1f170*/  FFMA.FTZ R194, R121, R10, -R151 ;  /* 0x0000000a79c27223 */ /* 0x000fc80000010897 */
[----:B------:R-:W1:Y:S02]  /*1f180*/  SHFL.BFLY PT, R121, R195, 0x1, 0x1f ;  /* 0x0c201f00c3797f89 */ /* 0x000e6400000e0000 */
[----:B------:R-:W-:Y:S08]  /*1f190*/  MUFU.EX2 R141, R141 ;  /* 0x0000008d008d7308 */ /* 0x000ff00000000800 */
[----:B------:R-:W-:Y:S08]  /*1f1a0*/  MUFU.EX2 R144, R144 ;  /* 0x0000009000907308 */ /* 0x000ff00000000800 */
[----:B------:R-:W-:Y:S01]  /*1f1b0*/  MUFU.EX2 R145, R145 ;  /* 0x0000009100917308 */ /* 0x000fe20000000800 */
[----:B-1----:R-:W-:-:S07]  /*1f1c0*/  FMNMX.FTZ R121, R195, R121, !PT ;  /* 0x00000079c3797209 */ /* 0x002fce0007810000 */
[----:B------:R-:W-:Y:S01]  /*1f1d0*/  MUFU.EX2 R148, R148 ;  /* 0x0000009400947308 */ /* 0x000fe20000000800 */
[C---:B------:R-:W-:Y:S01]  /*1f1e0*/  FSETP.NEU.FTZ.AND P3, PT, R121.reuse, -INF , PT ;  /* 0xff8000007900780b */ /* 0x040fe20003f7d000 */
[----:B------:R-:W-:-:S05]  /*1f1f0*/  FFMA.FTZ R195, R121, R10, -8 ;  /* 0xc100000079c37423 */ /* 0x000fca000001000a */
[----:B------:R-:W-:Y:S01]  /*1f200*/  FSEL R151, R195, RZ, P3 ;  /* 0x000000ffc3977208 */ /* 0x000fe20001800000 */
[----:B------:R-:W-:Y:S01]  /*1f210*/  MUFU.EX2 R149, R149 ;  /* 0x0000009500957308 */ /* 0x000fe20000000800 */
[----:B------:R-:W-:Y:S02]  /*1f220*/  FSEL R195, R120, RZ, P2 ;  /* 0x000000ff78c37208 */ /* 0x000fe40001000000 */
[----:B------:R-:W-:Y:S01]  /*1f230*/  ISETP.NE.AND P2, PT, R197, RZ, PT ;  /* 0x000000ffc500720c */ /* 0x000fe20003f45270 */
[----:B------:R-:W-:-:S01]  /*1f240*/  FFMA.FTZ R7, R7, R10, -R151 ;  /* 0x0000000a07077223 */ /* 0x000fc20000010897 */
[----:B------:R-:W-:Y:S01]  /*1f250*/  FFMA.FTZ R12, R12, R10, -R151 ;  /* 0x0000000a0c0c7223 */ /* 0x000fe20000010897 */
[----:B------:R-:W-:-:S01]  /*1f260*/  FADD.FTZ R195, -R195, R5 ;  /* 0x00000005c3c37221 */ /* 0x000fc20000010100 */
[-CC-:B------:R-:W-:Y:S01]  /*1f270*/  FFMA.FTZ R5, R160, R10.reuse, -R151.reuse ;  /* 0x0000000aa0057223 */ /* 0x180fe20000010897 */
[----:B------:R-:W-:Y:S01]  /*1f280*/  FSEL R160, R121, RZ, P3 ;  /* 0x000000ff79a07208 */ /* 0x000fe20001800000 */
[-CC-:B------:R-:W-:Y:S01]  /*1f290*/  FFMA.FTZ R15, R15, R10.reuse, -R151.reuse ;  /* 0x0000000a0f0f7223 */ /* 0x180fe20000010897 */
[----:B------:R-:W-:Y:S01]  /*1f2a0*/  MUFU.EX2 R7, R7 ;  /* 0x0000000700077308 */ /* 0x000fe20000000800 */
[----:B------:R-:W-:-:S01]  /*1f2b0*/  FFMA.FTZ R21, R21, R10, -R151 ;  /* 0x0000000a15157223 */ /* 0x000fc20000010897 */
[----:B------:R-:W-:Y:S01]  /*1f2c0*/  FFMA.FTZ R185, R185, R10, -R151 ;  /* 0x0000000ab9b97223 */ /* 0x000fe20000010897 */
[----:B------:R-:W-:-:S01]  /*1f2d0*/  FADD.FTZ R160, -R160, R4 ;  /* 0x00000004a0a07221 */ /* 0x000fc20000010100 */
[-C--:B------:R-:W-:Y:S01]  /*1f2e0*/  FMUL.FTZ R4, R195, R10.reuse ;  /* 0x0000000ac3047220 */ /* 0x080fe20000410000 */
[----:B------:R-:W-:-:S01]  /*1f2f0*/  FFMA.FTZ R187, R187, R10, -R151 ;  /* 0x0000000abbbb7223 */ /* 0x000fc20000010897 */
[-CC-:B------:R-:W-:Y:S01]  /*1f300*/  FFMA.FTZ R189, R189, R10.reuse, -R151.reuse ;  /* 0x0000000abdbd7223 */ /* 0x180fe20000010897 */
[-C--:B------:R-:W-:Y:S01]  /*1f310*/  FMUL.FTZ R160, R160, R10.reuse ;  /* 0x0000000aa0a07220 */ /* 0x080fe20000410000 */
        /* <DEDUP_REMOVED lines=17> */
[----:B------:R-:W-:-:S01]  /*1f430*/  FFMA.FTZ R164, R164, R10, -R151 ;  /* 0x0000000aa4a47223 */ /* 0x000fc20000010897 */
[-CC-:B------:R-:W-:Y:S01]  /*1f440*/  FFMA.FTZ R166, R166, R10.reuse, -R151.reuse ;  /* 0x0000000aa6a67223 */ /* 0x180fe20000010897 */
[----:B------:R-:W-:-:S01]  /*1f450*/  FFMA.FTZ R136, R136, R10, -R151 ;  /* 0x0000000a88887223 */ /* 0x000fc20000010897 */
[-CC-:B------:R-:W-:Y:S01]  /*1f460*/  FFMA.FTZ R138, R138, R10.reuse, -R151.reuse ;  /* 0x0000000a8a8a7223 */ /* 0x180fe20000010897 */
[----:B------:R-:W-:-:S01]  /*1f470*/  FFMA.FTZ R184, R184, R10, -R151 ;  /* 0x0000000ab8b87223 */ /* 0x000fc20000010897 */
[-CC-:B------:R-:W-:Y:S01]  /*1f480*/  FFMA.FTZ R128, R128, R10.reuse, -R151.reuse ;  /* 0x0000000a80807223 */ /* 0x180fe20000010897 */
[----:B------:R-:W-:-:S01]  /*1f490*/  FFMA.FTZ R143, R143, R10, -R151 ;  /* 0x0000000a8f8f7223 */ /* 0x000fc20000010897 */
[----:B------:R-:W3:Y:S01]  /*1f4a0*/  MUFU.EX2 R15, R15 ;  /* 0x0000000f000f7308 */ /* 0x000ee20000000800 */
[----:B-1----:R-:W-:-:S01]  /*1f4b0*/  FFMA.FTZ R3, R4, R3, R140 ;  /* 0x0000000304037223 */ /* 0x002fc2000001008c */
[-CC-:B------:R-:W-:Y:S01]  /*1f4c0*/  FFMA.FTZ R186, R186, R10.reuse, -R151.reuse ;  /* 0x0000000ababa7223 */ /* 0x180fe20000010897 */
[----:B------:R-:W-:-:S01]  /*1f4d0*/  FFMA.FTZ R147, R147, R10, -R151 ;  /* 0x0000000a93937223 */ /* 0x000fc20000010897 */
[----:B------:R-:W-:Y:S01]  /*1f4e0*/  FFMA.FTZ R150, R150, R10, -R151 ;  /* 0x0000000a96967223 */ /* 0x000fe20000010897 */
[----:B------:R-:W-:-:S01]  /*1f4f0*/  FADD.FTZ R3, R11, R3 ;  /* 0x000000030b037221 */ /* 0x000fc20000010000 */
[-CC-:B------:R-:W-:Y:S01]  /*1f500*/  FFMA.FTZ R188, R188, R10.reuse, -R151.reuse ;  /* 0x0000000abcbc7223 */ /* 0x180fe20000010897 */
[----:B------:R-:W-:-:S01]  /*1f510*/  FFMA.FTZ R123, R123, R10, -R151 ;  /* 0x0000000a7b7b7223 */ /* 0x000fc20000010897 */
[----:B------:R-:W1:Y:S01]  /*1f520*/  MUFU.EX2 R21, R21 ;  /* 0x0000001500157308 */ /* 0x000e620000000800 */
[----:B--2---:R-:W-:-:S01]  /*1f530*/  FFMA.FTZ R0, R160, R0, R7 ;  /* 0x00000000a0007223 */ /* 0x004fc20000010007 */
[----:B------:R-:W-:Y:S01]  /*1f540*/  FADD.FTZ R3, R13, R3 ;  /* 0x000000030d037221 */ /* 0x000fe20000010000 */
[----:B------:R-:W-:-:S01]  /*1f550*/  FFMA.FTZ R126, R126, R10, -R151 ;  /* 0x0000000a7e7e7223 */ /* 0x000fc20000010897 */
[----:B------:R-:W-:Y:S01]  /*1f560*/  FFMA.FTZ R190, R190, R10, -R151 ;  /* 0x0000000abebe7223 */ /* 0x000fe20000010897 */
[----:B------:R-:W-:-:S01]  /*1f570*/  FADD.FTZ R0, R12, R0 ;  /* 0x000000000c007221 */ /* 0x000fc20000010000 */
[----:B------:R-:W-:Y:S01]  /*1f580*/  FADD.FTZ R3, R20, R3 ;  /* 0x0000000314037221 */ /* 0x000fe20000010000 */
        /* <DEDUP_REMOVED lines=8> */
[----:B------:R-:W-:Y:S01]  /*1f610*/  @!P2 IMAD R195, R8, 0x8, R16 ;  /* 0x0000000808c3a824 */ /* 0x000fe200078e0210 */
[----:B------:R-:W3:Y:S01]  /*1f620*/  MUFU.EX2 R187, R187 ;  /* 0x000000bb00bb7308 */ /* 0x000ee20000000800 */
[----:B-1----:R-:W-:-:S01]  /*1f630*/  FADD.FTZ R0, R21, R0 ;  /* 0x0000000015007221 */ /* 0x002fc20000010000 */
[----:B------:R-:W-:Y:S01]  /*1f640*/  FADD.FTZ R3, R122, R3 ;  /* 0x000000037a037221 */ /* 0x000fe20000010000 */
[----:B0-----:R-:W-:-:S02]  /*1f650*/  SHF.R.U32.HI R197, RZ, 0x7, R219 ;  /* 0x00000007ffc57819 */ /* 0x001fc400000116db */
[----:B------:R-:W-:Y:S01]  /*1f660*/  @!P2 IADD3 R195, R195, 0x33440, RZ ;  /* 0x00033440c3c3a810 */ /* 0x000fe20007ffe0ff */
[----:B------:R-:W-:-:S01]  /*1f670*/  FADD.FTZ R3, R127, R3 ;  /* 0x000000037f037221 */ /* 0x000fc20000010000 */
[----:B------:R-:W-:Y:S01]  /*1f680*/  IADD3 R197, -R197, 0xb, RZ ;  /* 0x0000000bc5c57810 */ /* 0x000fe20007ffe1ff */
[----:B------:R-:W0:Y:S01]  /*1f690*/  MUFU.EX2 R189, R189 ;  /* 0x000000bd00bd7308 */ /* 0x000e220000000800 */
[----:B--2---:R-:W-:-:S01]  /*1f6a0*/  FADD.FTZ R0, R185, R0 ;  /* 0x00000000b9007221 */ /* 0x004fc20000010000 */
[----:B------:R-:W-:Y:S01]  /*1f6b0*/  FADD.FTZ R3, R168, R3 ;  /* 0x00000003a8037221 */ /* 0x000fe20000010000 */
[----:B------:R-:W-:Y:S01]  /*1f6c0*/  @!P2 PRMT R195, RZ, 0x654, R195 ;  /* 0x00000654ffc3a816 */ /* 0x000fe200000000c3 */
[----:B------:R1:W-:Y:S06]  /*1f6d0*/  BAR.ARV R197, 0x100 ;  /* 0x000400c50000751d */ /* 0x0003ec0000002000 */
[----:B------:R-:W2:Y:S01]  /*1f6e0*/  MUFU.EX2 R191, R191 ;  /* 0x000000bf00bf7308 */ /* 0x000ea20000000800 */
[----:B---3--:R-:W-:-:S01]  /*1f6f0*/  FADD.FTZ R0, R187, R0 ;  /* 0x00000000bb007221 */ /* 0x008fc20000010000 */
[----:B------:R-:W-:Y:S01]  /*1f700*/  FADD.FTZ R3, R183, R3 ;  /* 0x00000003b7037221 */ /* 0x000fe20000010000 */
[----:B------:R1:W-:Y:S03]  /*1f710*/  @!P2 SYNCS.ARRIVE.TRANS64.RED.A1T0 RZ, [R195+URZ], RZ ;  /* 0x000000ffc3ffa9a7 */ /* 0x0003e6000810043f */
[----:B------:R-:W-:-:S01]  /*1f720*/  FADD.FTZ R3, R171, R3 ;  /* 0x00000003ab037221 */ /* 0x000fc20000010000 */
[----:B0-----:R-:W-:Y:S01]  /*1f730*/  FADD.FTZ R0, R189, R0 ;  /* 0x00000000bd007221 */ /* 0x001fe20000010000 */
[----:B------:R-:W0:Y:S02]  /*1f740*/  MUFU.EX2 R169, R169 ;  /* 0x000000a900a97308 */ /* 0x000e240000000800 */
[----:B------:R-:W-:-:S04]  /*1f750*/  FADD.FTZ R3, R192, R3 ;  /* 0x00000003c0037221 */ /* 0x000fc80000010000 */
[----:B------:R-:W-:Y:S02]  /*1f760*/  FADD.FTZ R3, R174, R3 ;  /* 0x00000003ae037221 */ /* 0x000fe40000010000 */
[----:B------:R-:W3:Y:S01]  /*1f770*/  MUFU.EX2 R170, R170 ;  /* 0x000000aa00aa7308 */ /* 0x000ee20000000800 */
        /* <DEDUP_REMOVED lines=8> */
[----:B---3--:R-:W-:-:S01]  /*1f800*/  FADD.FTZ R0, R170, R0 ;  /* 0x00000000aa007221 */ /* 0x008fc20000010000 */
        /* <DEDUP_REMOVED lines=28> */
[----:B------:R-:W-:-:S06]  /*1f9d0*/  FADD.FTZ R3, R149, R3 ;  /* 0x0000000395037221 */ /* 0x000fcc0000010000 */
[----:B------:R-:W2:Y:S01]  /*1f9e0*/  MUFU.EX2 R158, R158 ;  /* 0x0000009e009e7308 */ /* 0x000ea20000000800 */
[----:B0-----:R-:W-:-:S07]  /*1f9f0*/  FADD.FTZ R0, R154, R0 ;  /* 0x000000009a007221 */ /* 0x001fce0000010000 */
        /* <DEDUP_REMOVED lines=55> */
[----:B---3--:R-:W-:-:S01]  /*1fd70*/  FADD.FTZ R0, R193, R0 ;  /* 0x00000000c1007221 */ /* 0x008fc20000010000 */
[----:B--2---:R-:W-:-:S03]  /*1fd80*/  FADD.FTZ R3, R139, R3 ;  /* 0x000000038b037221 */ /* 0x004fc60000010000 */
[----:B0-----:R-:W-:Y:S01]  /*1fd90*/  FADD.FTZ R0, R135, R0 ;  /* 0x0000000087007221 */ /* 0x001fe20000010000 */
[----:B-1----:R-:W-:Y:S06]  /*1fda0*/  @!P1 BRA `(.L_x_5441) ;  /* 0x0000000000049947 */ /* 0x002fec0003800000 */
[----:B------:R-:W-:Y:S01]  /*1fdb0*/  BPT.TRAP 0x1 ;  /* 0x000000040000795c */ /* 0x000fe20000300000 */
.L_x_5441:
[----:B------:R-:W-:Y:S01]  /*1fdc0*/  IMAD R151, R221, 0x8, R16 ;  /* 0x00000008dd977824 */ /* 0x000fe200078e0210 */
[----:B------:R-:W-:Y:S01]  /*1fdd0*/  ISETP.GT.AND P2, PT, R6, R14, PT ;  /* 0x0000000e0600720c */ /* 0x000fe20003f44270 */
        /* <DEDUP_REMOVED lines=140> */
[----:B------:R-:W-:Y:S01]  /*206a0*/  VIADD R6, R6, 0xffffffff ;  /* 0xffffffff06067836 */ /* 0x000fe20000000000 */
[----:B------:R-:W-:Y:S01]  /*206b0*/  MOV R5, R120 ;  /* 0x0000007800057202 */ /* 0x000fe20000000f00 */
[----:B------:R-:W-:-:S02]  /*206c0*/  IMAD.MOV.U32 R4, RZ, RZ, R121 ;  /* 0x000000ffff047224 */ /* 0x000fc400078e0079 */
[----:B------:R-:W-:Y:S02]  /*206d0*/  IMAD.MOV.U32 R7, RZ, RZ, R222 ;  /* 0x000000ffff077224 */ /* 0x000fe400078e00de */
[----:B------:R-:W-:Y:S01]  /*206e0*/  IMAD.MOV.U32 R221, RZ, RZ, R8 ;  /* 0x000000ffffdd7224 */ /* 0x000fe200078e0008 */
[----:B0-----:R-:W-:Y:S06]  /*206f0*/  @P2 BRA `(.L_x_5442) ;  /* 0xffffffb4009c2947 */ /* 0x001fec000383ffff */
[----:B------:R-:W-:-:S07]  /*20700*/  IMAD.MOV.U32 R221, RZ, RZ, R8 ;  /* 0x000000ffffdd7224 */ /* 0x000fce00078e0008 */
.L_x_5431:
[----:B------:R-:W-:-:S13]  /*20710*/  ISETP.GE.AND P0, PT, R6, RZ, PT ;  /* 0x000000ff0600720c */ /* 0x000fda0003f06270 */
[----:B------:R-:W-:Y:S05]  /*20720*/  @!P0 BRA `(.L_x_5443) ;  /* 0x0000003c00888947 */ /* 0x000fea0003800000 */
[----:B------:R-:W-:Y:S01]  /*20730*/  IMAD.MOV.U32 R4, RZ, RZ, R121 ;  /* 0x000000ffff047224 */ /* 0x000fe200078e0079 */
[----:B------:R-:W-:Y:S01]  /*20740*/  MOV R7, R222 ;  /* 0x000000de00077202 */ /* 0x000fe20000000f00 */
[----:B------:R-:W-:Y:S02]  /*20750*/  IMAD.MOV.U32 R5, RZ, RZ, R120 ;  /* 0x000000ffff057224 */ /* 0x000fe400078e0078 */
[----:B------:R-:W-:-:S07]  /*20760*/  IMAD.MOV.U32 R8, RZ, RZ, R221 ;  /* 0x000000ffff087224 */ /* 0x000fce00078e00dd */
.L_x_5454:
        /* <DEDUP_REMOVED lines=10> */
.L_x_5445:
[----:B------:R-:W-:Y:S01]  /*20810*/  IMAD R10, R221, 0x8, R16 ;  /* 0x00000008dd0a7824 */ /* 0x000fe200078e0210 */
[----:B------:R-:W-:-:S04]  /*20820*/  SHF.L.U32 R11, R222, 0x1f, RZ ;  /* 0x0000001fde0b7819 */ /* 0x000fc800000006ff */
[----:B------:R0:W1:Y:S01]  /*20830*/  SYNCS.PHASECHK.TRANS64.TRYWAIT P0, [R10+URZ+0x33430], R11 ;  /* 0x0334300b0a0075a7 */ /* 0x000062000800017f */
[----:B------:R-:W-:Y:S05]  /*20840*/  @!P1 BRA `(.L_x_5446) ;  /* 0x0000000000049947 */ /* 0x000fea0003800000 */
[----:B------:R-:W-:Y:S01]  /*20850*/  BPT.TRAP 0x1 ;  /* 0x000000040000795c */ /* 0x000fe20000300000 */
.L_x_5446:
[----:B------:R-:W-:Y:S04]  /*20860*/  BSSY B0, `(.L_x_5444) ;  /* 0x0000004000007945 */ /* 0x000fe80003800000 */
[----:B-1----:R-:W-:Y:S05]  /*20870*/  @P0 BRA `(.L_x_5447) ;  /* 0x0000000000080947 */ /* 0x002fea0003800000 */
[----:B------:R-:W1:Y:S02]  /*20880*/  SYNCS.PHASECHK.TRANS64.TRYWAIT P0, [R10+URZ+0x33430], R11 ;  /* 0x0334300b0a0075a7 */ /* 0x000e64000800017f */
[----:B-1----:R-:W-:Y:S05]  /*20890*/  @!P0 BRA `(.L_x_5448) ;  /* 0x0000010400d48947 */ /* 0x002fea0003800000 */
.L_x_5447:
[----:B------:R-:W-:Y:S05]  /*208a0*/  BSYNC B0 ;  /* 0x0000000000007941 */ /* 0x000fea0003800000 */
.L_x_5444:
[----:B01----:R-:W0:Y:S01]  /*208b0*/  S2R R10, SR_TID.X ;  /* 0x00000000000a7919 */ /* 0x003e220000002100 */
[----:B------:R-:W-:Y:S05]  /*208c0*/  WARPSYNC.ALL ;  /* 0x0000000000007948 */ /* 0x000fea0003800000 */
[----:B------:R-:W-:Y:S01]  /*208d0*/  MOV R11, 0x80000020 ;  /* 0x80000020000b7802 */ /* 0x000fe20000000f00 */
[----:B------:R-:W-:Y:S01]  /*208e0*/  UMOV UR48, UR24 ;  /* 0x0000001800307c82 */ /* 0x000fe20008000000 */
[----:B------:R-:W-:Y:S01]  /*208f0*/  UMOV UR49, UR25 ;  /* 0x0000001900317c82 */ /* 0x000fe20008000000 */
[----:B------:R-:W-:Y:S01]  /*20900*/  IMAD.MOV.U32 R21, RZ, RZ, -0x7fffffe0 ;  /* 0x80000020ff157424 */ /* 0x000fe200078e00ff */
[----:B------:R-:W-:Y:S01]  /*20910*/  R2UR UR51, R11 ;  /* 0x000000000b3372ca */ /* 0x000fe200000e0000 */
[----:B------:R-:W-:Y:S01]  /*20920*/  UMOV UR44, UR24 ;  /* 0x00000018002c7c82 */ /* 0x000fe20008000000 */
[----:B------:R-:W-:Y:S01]  /*20930*/  UMOV UR45, UR25 ;  /* 0x00000019002d7c82 */ /* 0x000fe20008000000 */
[----:B------:R-:W-:Y:S01]  /*20940*/  IMAD.MOV.U32 R13, RZ, RZ, -0x7fffffe0 ;  /* 0x80000020ff0d7424 */ /* 0x000fe200078e00ff */
[----:B------:R-:W-:Y:S01]  /*20950*/  R2UR UR47, R21 ;  /* 0x00000000152f72ca */ /* 0x000fe200000e0000 */
[----:B------:R-:W-:Y:S01]  /*20960*/  UMOV UR32, UR24 ;  /* 0x0000001800207c82 */ /* 0x000fe20008000000 */
[----:B------:R-:W-:Y:S01]  /*20970*/  MOV R15, 0x80000020 ;  /* 0x80000020000f7802 */ /* 0x000fe20000000f00 */
        /* <DEDUP_REMOVED lines=25> */
[----:B------:R-:W-:Y:S01]  /*20b10*/  R2UR UR6, R12 ;  /* 0x000000000c0672ca */ /* 0x000fe200000e0000 */
[----:B------:R-:W-:Y:S01]  /*20b20*/  VIADD R12, R10, 0x102 ;  /* 0x000001020a0c7836 */ /* 0x000fe20000000000 */
[----:B------:R-:W-:-:S06]  /*20b30*/  WARPGROUP.ARRIVE ;  /* 0x00000000000079c5 */ /* 0x000fcc0000000000 */
[----:B------:R-:W-:Y:S01]  /*20b40*/  QGMMA.64x32x32.F32.E4M3.E4M3 R184, gdesc[UR48], RZ, !UPT, gsb0 ;  /* 0x0060000030b879f3 */ /* 0x000fe2000c0008ff */
        /* <DEDUP_REMOVED lines=22> */
[----:B0-----:R-:W-:-:S06]  /*20cb0*/  WARPGROUP.ARRIVE ;  /* 0x00000000000079c5 */ /* 0x001fcc0000000000 */
        /* <DEDUP_REMOVED lines=164> */
[----:B------:R-:W-:Y:S01]  /*21700*/  IADD3 R10, R10, 0x702, RZ ;  /* 0x000007020a0a7810 */ /* 0x000fe20007ffe0ff */
        /* <DEDUP_REMOVED lines=31> */
[----:B------:R-:W-:Y:S05]  /*21900*/  @P2 BRA `(.L_x_5449) ;  /* 0x0000000000282947 */ /* 0x000fea0003800000 */
[----:B------:R-:W-:Y:S05]  /*21910*/  @!P1 BRA `(.L_x_5450) ;  /* 0x0000000000049947 */ /* 0x000fea0003800000 */
[----:B------:R-:W-:Y:S01]  /*21920*/  BPT.TRAP 0x1 ;  /* 0x000000040000795c */ /* 0x000fe20000300000 */
.L_x_5450:
[----:B------:R-:W-:Y:S01]  /*21930*/  SHF.L.U32 R7, R7, 0x1f, RZ ;  /* 0x0000001f07077819 */ /* 0x000fe200000006ff */
[----:B------:R-:W-:-:S04]  /*21940*/  IMAD R10, R8, 0x8, R16 ;  /* 0x00000008080a7824 */ /* 0x000fc800078e0210 */
[----:B------:R0:W1:Y:S01]  /*21950*/  SYNCS.PHASECHK.TRANS64.TRYWAIT P0, [R10+URZ+0x33450], R7 ;  /* 0x033450070a0075a7 */ /* 0x000062000800017f */
[----:B------:R-:W-:Y:S05]  /*21960*/  @!P1 BRA `(.L_x_5451) ;  /* 0x0000000000049947 */ /* 0x000fea0003800000 */
[----:B------:R-:W-:Y:S01]  /*21970*/  BPT.TRAP 0x1 ;  /* 0x000000040000795c */ /* 0x000fe20000300000 */
.L_x_5451:
[----:B-1----:R-:W-:Y:S05]  /*21980*/  @P0 BRA `(.L_x_5449) ;  /* 0x0000000000080947 */ /* 0x002fea0003800000 */
[----:B------:R-:W1:Y:S02]  /*21990*/  SYNCS.PHASECHK.TRANS64.TRYWAIT P0, [R10+URZ+0x33450], R7 ;  /* 0x033450070a0075a7 */ /* 0x000e64000800017f */
[----:B-1----:R-:W-:Y:S05]  /*219a0*/  @!P0 BRA `(.L_x_5452) ;  /* 0x000000f400a48947 */ /* 0x002fea0003800000 */
.L_x_5449:
[----:B01----:R-:W-:Y:S01]  /*219b0*/  VIADD R7, R16, 0x200 ;  /* 0x0000020010077836 */ /* 0x003fe20000000000 */
[----:B------:R-:W-:Y:S05]  /*219c0*/  WARPSYNC.ALL ;  /* 0x0000000000007948 */ /* 0x000fea0003800000 */
[----:B------:R-:W-:Y:S01]  /*219d0*/  SHF.R.U32.HI R7, RZ, 0x4, R7 ;  /* 0x00000004ff077819 */ /* 0x000fe20000011607 */
[----:B------:R-:W-:Y:S01]  /*219e0*/  IMAD.MOV.U32 R11, RZ, RZ, -0x3ffffff0 ;  /* 0xc0000010ff0b7424 */ /* 0x000fe200078e00ff */
[----:B------:R-:W-:Y:S01]  /*219f0*/  WARPGROUP.ARRIVE ;  /* 0x00000000000079c5 */ /* 0x000fe20000000000 */
[----:B------:R-:W-:Y:S01]  /*21a00*/  MOV R13, 0xc0000010 ;  /* 0xc0000010000d7802 */ /* 0x000fe20000000f00 */
[C---:B------:R-:W-:Y:S01]  /*21a10*/  FMUL.FTZ R14, R2.reuse, R188 ;  /* 0x000000bc020e7220 */ /* 0x040fe20000410000 */
[----:B------:R-:W-:Y:S01]  /*21a20*/  LOP3.LUT R7, R7, 0x3fff, RZ, 0xc0, !PT ;  /* 0x00003fff07077812 */ /* 0x000fe200078ec0ff */
[C---:B------:R-:W-:Y:S01]  /*21a30*/  FMUL.FTZ R20, R2.reuse, R190 ;  /* 0x000000be02147220 */ /* 0x040fe20000410000 */
[----:B------:R-:W-:Y:S01]  /*21a40*/  R2UR UR7, R11 ;  /* 0x000000000b0772ca */ /* 0x000fe200000e0000 */
[C---:B------:R-:W-:Y:S01]  /*21a50*/  FMUL.FTZ R11, R2.reuse, R185 ;  /* 0x000000b9020b7220 */ /* 0x040fe20000410000 */
        /* <DEDUP_REMOVED lines=37> */
[----:B0-----:R-:W-:Y:S01]  /*21cb0*/  FMNMX.FTZ R193, R7, R5, !PT ;  /* 0x0000000507c17209 */ /* 0x001fe20007810000 */
[C---:B------:R-:W-:Y:S01]  /*21cc0*/  FMUL.FTZ R182, R2.reuse, R182 ;  /* 0x000000b602b67220 */ /* 0x040fe20000410000 */
[C---:B------:R-:W-:Y:S01]  /*21cd0*/  FMUL.FTZ R181, R2.reuse, R181 ;  /* 0x000000b502b57220 */ /* 0x040fe20000410000 */
[C---:B------:R-:W-:Y:S01]  /*21ce0*/  FMUL.FTZ R183, R2.reuse, R183 ;  /* 0x000000b702b77220 */ /* 0x040fe20000410000 */
[----:B------:R-:W-:Y:S01]  /*21cf0*/  FMNMX.FTZ R193, R11, R193, !PT ;  /* 0x000000c10bc17209 */ /* 0x000fe20007810000 */
[C---:B------:R-:W-:Y:S01]  /*21d00*/  FMUL.FTZ R152, R2.reuse, R152 ;  /* 0x0000009802987220 */ /* 0x040fe20000410000 */
[----:B------:R-:W-:Y:S01]  /*21d10*/  FMUL.FTZ R154, R2, R154 ;  /* 0x0000009a029a7220 */ /* 0x000fe20000410000 */
[----:B------:R-:W-:Y:S01]  /*21d20*/  MUFU.TANH R21, R21 ;  /* 0x0000001500157308 */ /* 0x000fe20000002400 */
[----:B------:R-:W-:Y:S01]  /*21d30*/  FMNMX.FTZ R193, R14, R193, !PT ;  /* 0x000000c10ec17209 */ /* 0x000fe20007810000 */
        /* <DEDUP_REMOVED lines=31> */
[----:B-1----:R-:W-:Y:S01]  /*21f30*/  FMNMX.FTZ R193, R185, R193, !PT ;  /* 0x000000c1b9c17209 */ /* 0x002fe20007810000 */
[C---:B------:R-:W-:Y:S01]  /*21f40*/  FMUL.FTZ R147, R2.reuse, R147 ;  /* 0x0000009302937220 */ /* 0x040fe20000410000 */
[C---:B------:R-:W-:Y:S01]  /*21f50*/  FMUL.FTZ R148, R2.reuse, R148 ;  /* 0x0000009402947220 */ /* 0x040fe20000410000 */
[C---:B------:R-:W-:Y:S01]  /*21f60*/  FMUL.FTZ R150, R2.reuse, R150 ;  /* 0x0000009602967220 */ /* 0x040fe20000410000 */
[C---:B------:R-:W-:Y:S01]  /*21f70*/  FMUL.FTZ R149, R2.reuse, R149 ;  /* 0x0000009502957220 */ /* 0x040fe20000410000 */
[C---:B------:R-:W-:Y:S01]  /*21f80*/  FMUL.FTZ R151, R2.reuse, R151 ;  /* 0x0000009702977220 */ /* 0x040fe20000410000 */
[----:B------:R-:W-:Y:S01]  /*21f90*/  FMUL.FTZ R122, R2, R122 ;  /* 0x0000007a027a7220 */ /* 0x000fe20000410000 */
[----:B------:R-:W-:Y:S01]  /*21fa0*/  MUFU.TANH R189, R189 ;  /* 0x000000bd00bd7308 */ /* 0x000fe20000002400 */
[----:B--2---:R-:W-:Y:S01]  /*21fb0*/  FMNMX.FTZ R193, R188, R193, !PT ;  /* 0x000000c1bcc17209 */ /* 0x004fe20007810000 */
        /* <DEDUP_REMOVED lines=35> */
[----:B------:R-:W-:Y:S01]  /*221f0*/  QGMMA.64x192x32.F32.E4M3.E4M3 R24, R212, gdesc[UR4], R24, gsb0 ;  /* 0x02e00004d4187df3 */ /* 0x000fe20008000818 */
[----:B------:R-:W-:Y:S01]  /*22200*/  R2UR UR6, R12 ;  /* 0x000000000c0672ca */ /* 0x000fe200000e0000 */
[----:B------:R-:W-:Y:S01]  /*22210*/  VIADD R12, R10, 0x480 ;  /* 0x000004800a0c7836 */ /* 0x000fe20000000000 */
[----:B------:R-:W-:Y:S01]  /*22220*/  R2UR UR7, R13 ;  /* 0x000000000d0772ca */ /* 0x000fe200000e0000 */
[----:B------:R-:W-:-:S03]  /*22230*/  IMAD.MOV.U32 R13, RZ, RZ, -0x3ffffff0 ;  /* 0xc0000010ff0d7424 */ /* 0x000fc600078e00ff */
[----:B------:R-:W-:Y:S08]  /*22240*/  MUFU.TANH R153, R153 ;  /* 0x0000009900997308 */ /* 0x000ff00000002400 */
[----:B------:R-:W-:Y:S08]  /*22250*/  MUFU.TANH R155, R155 ;  /* 0x0000009b009b7308 */ /* 0x000ff00000002400 */
[----:B------:R-:W-:Y:S01]  /*22260*/  MUFU.TANH R156, R156 ;  /* 0x0000009c009c7308 */ /* 0x000fe20000002400 */
[----:B0-----:R-:W-:-:S07]  /*22270*/  LOP3.LUT R219, R219, 0x7f, RZ, 0xc0, !PT ;  /* 0x0000007fdbdb7812 */ /* 0x001fce00078ec0ff */
[----:B------:R-:W-:Y:S01]  /*22280*/  MUFU.TANH R158, R158 ;  /* 0x0000009e009e7308 */ /* 0x000fe20000002400 */
[----:B------:R-:W-:Y:S02]  /*22290*/  ISETP.NE.AND P0, PT, R219, RZ, PT ;  /* 0x000000ffdb00720c */ /* 0x000fe40003f05270 */
[----:B------:R-:W0:Y:S05]  /*222a0*/  S2R R219, SR_TID.X ;  /* 0x0000000000db7919 */ /* 0x000e2a0000002100 */
        /* <DEDUP_REMOVED lines=33> */
[----:B------:R-:W0:Y:S08]  /*224c0*/  MUFU.TANH R12, R12 ;  /* 0x0000000c000c7308 */ /* 0x000e300000002400 */
[----:B------:R-:W1:Y:S08]  /*224d0*/  MUFU.TANH R13, R13 ;  /* 0x0000000d000d7308 */ /* 0x000e700000002400 */
[----:B------:R-:W2:Y:S01]  /*224e0*/  MUFU.TANH R186, R186 ;  /* 0x000000ba00ba7308 */ /* 0x000ea20000002400 */
[----:B0-----:R-:W-:-:S07]  /*224f0*/  FMNMX.FTZ R194, R12, R4, !PT ;  /* 0x000000040cc27209 */ /* 0x001fce0007810000 */
[----:B------:R-:W0:Y:S01]  /*22500*/  MUFU.TANH R187, R187 ;  /* 0x000000bb00bb7308 */ /* 0x000e220000002400 */
[----:B-1----:R-:W-:-:S04]  /*22510*/  FMNMX.FTZ R194, R13, R194, !PT ;  /* 0x000000c20dc27209 */ /* 0x002fc80007810000 */
[----:B------:R-:W-:-:S03]  /*22520*/  FMNMX.FTZ R194, R20, R194, !PT ;  /* 0x000000c214c27209 */ /* 0x000fc60007810000 */
[----:B------:R-:W-:Y:S01]  /*22530*/  MUFU.TANH R150, R150 ;  /* 0x0000009600967308 */ /* 0x000fe20000002400 */
[----:B------:R-:W-:-:S04]  /*22540*/  FMNMX.FTZ R194, R21, R194, !PT ;  /* 0x000000c215c27209 */ /* 0x000fc80007810000 */
[----:B--2---:R-:W-:Y:S01]  /*22550*/  FMNMX.FTZ R120, R186, R194, !PT ;  /* 0x000000c2ba787209 */ /* 0x004fe20007810000 */
[----:B------:R-:W-:Y:S01]  /*22560*/  FMUL.FTZ R194, R2, R121 ;  /* 0x0000007902c27220 */ /* 0x000fe20000410000 */
[----:B------:R-:W-:Y:S01]  /*22570*/  FMNMX.FTZ R121, R189, R193, !PT ;  /* 0x000000c1bd797209 */ /* 0x000fe20007810000 */
[----:B------:R-:W1:Y:S01]  /*22580*/  MUFU.TANH R149, R149 ;  /* 0x0000009500957308 */ /* 0x000e620000002400 */
[----:B0-----:R-:W-:Y:S02]  /*22590*/  FMNMX.FTZ R120, R187, R120, !PT ;  /* 0x00000078bb787209 */ /* 0x001fe40007810000 */
[----:B------:R-:W-:Y:S02]  /*225a0*/  FMNMX.FTZ R121, R168, R121, !PT ;  /* 0x00000079a8797209 */ /* 0x000fe40007810000 */
[----:B------:R-:W-:Y:S02]  /*225b0*/  FMNMX.FTZ R120, R190, R120, !PT ;  /* 0x00000078be787209 */ /* 0x000fe40007810000 */
[----:B------:R-:W-:Y:S01]  /*225c0*/  FMNMX.FTZ R121, R169, R121, !PT ;  /* 0x00000079a9797209 */ /* 0x000fe20007810000 */
[----:B------:R-:W-:Y:S01]  /*225d0*/  MUFU.TANH R151, R151 ;  /* 0x0000009700977308 */ /* 0x000fe20000002400 */
[----:B------:R-:W-:-:S02]  /*225e0*/  FMNMX.FTZ R120, R191, R120, !PT ;  /* 0x00000078bf787209 */ /* 0x000fc40007810000 */
[----:B------:R-:W-:Y:S02]  /*225f0*/  FMNMX.FTZ R121, R172, R121, !PT ;  /* 0x00000079ac797209 */ /* 0x000fe40007810000 */
[----:B------:R-:W-:Y:S02]  /*22600*/  FMNMX.FTZ R120, R170, R120, !PT ;  /* 0x00000078aa787209 */ /* 0x000fe40007810000 */
[----:B------:R-:W-:Y:S01]  /*22610*/  FMNMX.FTZ R121, R173, R121, !PT ;  /* 0x00000079ad797209 */ /* 0x000fe20007810000 */
[----:B------:R-:W0:Y:S01]  /*22620*/  MUFU.TANH R192, R192 ;  /* 0x000000c000c07308 */ /* 0x000e220000002400 */
[----:B------:R-:W-:Y:S02]  /*22630*/  FMNMX.FTZ R120, R171, R120, !PT ;  /* 0x00000078ab787209 */ /* 0x000fe40007810000 */
[----:B------:R-:W-:Y:S02]  /*22640*/  FMNMX.FTZ R121, R176, R121, !PT ;  /* 0x00000079b0797209 */ /* 0x000fe40007810000 */
[----:B------:R-:W-:-:S02]  /*22650*/  FMNMX.FTZ R120, R174, R120, !PT ;  /* 0x00000078ae787209 */ /* 0x000fc40007810000 */
[----:B------:R-:W-:Y:S01]  /*22660*/  FMNMX.FTZ R121, R177, R121, !PT ;  /* 0x00000079b1797209 */ /* 0x000fe20007810000 */
[----:B------:R-:W-:Y:S01]  /*22670*/  MUFU.TANH R122, R122 ;  /* 0x0000007a007a7308 */ /* 0x000fe20000002400 */
[----:B------:R-:W-:Y:S02]  /*22680*/  FMNMX.FTZ R120, R175, R120, !PT ;  /* 0x00000078af787209 */ /* 0x000fe40007810000 */
[----:B------:R-:W-:Y:S02]  /*22690*/  FMNMX.FTZ R121, R180, R121, !PT ;  /* 0x00000079b4797209 */ /* 0x000fe40007810000 */
[----:B------:R-:W-:Y:S02]  /*226a0*/  FMNMX.FTZ R120, R178, R120, !PT ;  /* 0x00000078b2787209 */ /* 0x000fe40007810000 */
[----:B------:R-:W-:Y:S01]  /*226b0*/  FMNMX.FTZ R121, R181, R121, !PT ;  /* 0x00000079b5797209 */ /* 0x000fe20007810000 */
[----:B------:R-:W2:Y:S01]  /*226c0*/  MUFU.TANH R193, R194 ;  /* 0x000000c200c17308 */ /* 0x000ea20000002400 */
[----:B------:R-:W-:-:S02]  /*226d0*/  FMNMX.FTZ R120, R179, R120, !PT ;  /* 0x00000078b3787209 */ /* 0x000fc40007810000 */
[----:B------:R-:W-:Y:S02]  /*226e0*/  FMNMX.FTZ R121, R152, R121, !PT ;  /* 0x0000007998797209 */ /* 0x000fe40007810000 */
[----:B------:R-:W-:Y:S02]  /*226f0*/  FMNMX.FTZ R120, R182, R120, !PT ;  /* 0x00000078b6787209 */ /* 0x000fe40007810000 */
[----:B------:R-:W-:Y:S01]  /*22700*/  FMNMX.FTZ R121, R153, R121, !PT ;  /* 0x0000007999797209 */ /* 0x000fe20007810000 */
[----:B------:R-:W-:Y:S01]  /*22710*/  MUFU.TANH R123, R123 ;  /* 0x0000007b007b7308 */ /* 0x000fe20000002400 */
[----:B------:R-:W-:Y:S02]  /*22720*/  FMNMX.FTZ R120, R183, R120, !PT ;  /* 0x00000078b7787209 */ /* 0x000fe40007810000 */
[----:B------:R-:W-:Y:S02]  /*22730*/  FMNMX.FTZ R121, R156, R121, !PT ;  /* 0x000000799c797209 */ /* 0x000fe40007810000 */
[----:B------:R-:W-:-:S02]  /*22740*/  FMNMX.FTZ R120, R154, R120, !PT ;  /* 0x000000789a787209 */ /* 0x000fc40007810000 */
[----:B------:R-:W-:Y:S01]  /*22750*/  FMNMX.FTZ R121, R157, R121, !PT ;  /* 0x000000799d797209 */ /* 0x000fe20007810000 */
[----:B------:R-:W3:Y:S01]  /*22760*/  MUFU.TANH R124, R124 ;  /* 0x0000007c007c7308 */ /* 0x000ee20000002400 */
[----:B------:R-:W-:Y:S02]  /*22770*/  FMNMX.FTZ R120, R155, R120, !PT ;  /* 0x000000789b787209 */ /* 0x000fe40007810000 */
        /* <DEDUP_REMOVED lines=8> */
[----:B------:R-:W4:Y:S01]  /*22800*/  MUFU.TANH R125, R125 ;  /* 0x0000007d007d7308 */ /* 0x000f220000002400 */
        /* <DEDUP_REMOVED lines=18> */
[----:B-1----:R-:W-:Y:S01]  /*22930*/  FMNMX.FTZ R121, R149, R121, !PT ;  /* 0x0000007995797209 */ /* 0x002fe20007810000 */
[----:B------:R-:W1:Y:S01]  /*22940*/  MUFU.TANH R129, R129 ;  /* 0x0000008100817308 */ /* 0x000e620000002400 */
[----:B------:R-:W-:Y:S02]  /*22950*/  FMNMX.FTZ R120, R147, R120, !PT ;  /* 0x0000007893787209 */ /* 0x000fe40007810000 */
[----:B0-----:R-:W-:Y:S02]  /*22960*/  FMNMX.FTZ R121, R192, R121, !PT ;  /* 0x00000079c0797209 */ /* 0x001fe40007810000 */
[----:B------:R-:W-:Y:S02]  /*22970*/  FMNMX.FTZ R120, R150, R120, !PT ;  /* 0x0000007896787209 */ /* 0x000fe40007810000 */
[----:B--2---:R-:W-:Y:S01]  /*22980*/  FMNMX.FTZ R121, R193, R121, !PT ;  /* 0x00000079c1797209 */ /* 0x004fe20007810000 */
[----:B------:R-:W0:Y:S01]  /*22990*/  MUFU.TANH R131, R131 ;  /* 0x0000008300837308 */ /* 0x000e220000002400 */
[----:B------:R-:W-:-:S02]  /*229a0*/  FMNMX.FTZ R120, R151, R120, !PT ;  /* 0x0000007897787209 */ /* 0x000fc40007810000 */
[----:B---3--:R-:W-:Y:S02]  /*229b0*/  FMNMX.FTZ R121, R124, R121, !PT ;  /* 0x000000797c797209 */ /* 0x008fe40007810000 */
[----:B------:R-:W-:Y:S02]  /*229c0*/  FMNMX.FTZ R120, R122, R120, !PT ;  /* 0x000000787a787209 */ /* 0x000fe40007810000 */
[----:B----4-:R-:W-:Y:S01]  /*229d0*/  FMNMX.FTZ R121, R125, R121, !PT ;  /* 0x000000797d797209 */ /* 0x010fe20007810000 */
[----:B------:R-:W2:Y:S01]  /*229e0*/  MUFU.TANH R132, R132 ;  /* 0x0000008400847308 */ /* 0x000ea20000002400 */
[----:B------:R-:W-:Y:S02]  /*229f0*/  FMNMX.FTZ R120, R123, R120, !PT ;  /* 0x000000787b787209 */ /* 0x000fe40007810000 */
[----:B-----5:R-:W-:Y:S02]  /*22a00*/  FMNMX.FTZ R121, R128, R121, !PT ;  /* 0x0000007980797209 */ /* 0x020fe40007810000 */
[----:B------:R-:W-:-:S02]  /*22a10*/  FMNMX.FTZ R120, R126, R120, !PT ;  /* 0x000000787e787209 */ /* 0x000fc40007810000 */
[----:B-1----:R-:W-:Y:S01]  /*22a20*/  FMNMX.FTZ R121, R129, R121, !PT ;  /* 0x0000007981797209 */ /* 0x002fe20007810000 */
[----:B------:R-:W1:Y:S01]  /*22a30*/  MUFU.TANH R134, R134 ;  /* 0x0000008600867308 */ /* 0x000e620000002400 */
[----:B------:R-:W-:-:S04]  /*22a40*/  FMNMX.FTZ R120, R127, R120, !PT ;  /* 0x000000787f787209 */ /* 0x000fc80007810000 */
[----:B------:R-:W-:-:S03]  /*22a50*/  FMNMX.FTZ R120, R130, R120, !PT ;  /* 0x0000007882787209 */ /* 0x000fc60007810000 */
[----:B------:R-:W3:Y:S01]  /*22a60*/  MUFU.TANH R133, R133 ;  /* 0x0000008500857308 */ /* 0x000ee20000002400 */
[----:B0-----:R-:W-:Y:S02]  /*22a70*/  FMNMX.FTZ R120, R131, R120, !PT ;  /* 0x0000007883787209 */ /* 0x001fe40007810000 */
[----:B--2---:R-:W-:-:S05]  /*22a80*/  FMNMX.FTZ R121, R132, R121, !PT ;  /* 0x0000007984797209 */ /* 0x004fca0007810000 */
[----:B------:R-:W0:Y:S01]  /*22a90*/  MUFU.TANH R135, R135 ;  /* 0x0000008700877308 */ /* 0x000e220000002400 */
[----:B-1----:R-:W-:Y:S02]  /*22aa0*/  FMNMX.FTZ R120, R134, R120, !PT ;  /* 0x0000007886787209 */ /* 0x002fe40007810000 */
[----:B---3--:R-:W-:-:S05]  /*22ab0*/  FMNMX.FTZ R195, R133, R121, !PT ;  /* 0x0000007985c37209 */ /* 0x008fca0007810000 */
[----:B------:R-:W1:Y:S01]  /*22ac0*/  SHFL.BFLY PT, R121, R195, 0x2, 0x1f ;  /* 0x0c401f00c3797f89 */ /* 0x000e6200000e0000 */
[----:B------:R-:W-:Y:S02]  /*22ad0*/  WARPGROUP.DEPBAR.LE gsb0, 0x0 ;  /* 0x00008000000079c5 */ /* 0x000fe40000010000 */
[----:B------:R-:W-:Y:S01]  /*22ae0*/  WARPGROUP.ARRIVE ;  /* 0x00000000000079c5 */ /* 0x000fe20000000000 */
[----:B0-----:R-:W-:-:S05]  /*22af0*/  FMNMX.FTZ R194, R135, R120, !PT ;  /* 0x0000007887c27209 */ /* 0x001fca0007810000 */
[----:B------:R-:W-:Y:S01]  /*22b00*/  QGMMA.64x192x32.F32.E4M3.E4M3 R24, R204, gdesc[UR4], R24, gsb0 ;  /* 0x02e00004cc187df3 */ /* 0x000fe20008000818 */
[----:B------:R-:W0:Y:S01]  /*22b10*/  SHFL.BFLY PT, R120, R194, 0x2, 0x1f ;  /* 0x0c401f00c2787f89 */ /* 0x000e2200000e0000 */
[----:B-1----:R-:W-:Y:S02]  /*22b20*/  FMNMX.FTZ R195, R195, R121, !PT ;  /* 0x00000079c3c37209 */ /* 0x002fe40007810000 */
[----:B------:R-:W-:-:S03]  /*22b30*/  MOV R121, 0xc0000010 ;  /* 0xc000001000797802 */ /* 0x000fc60000000f00 */
[----:B------:R-:W1:Y:S01]  /*22b40*/  SHFL.BFLY PT, R196, R195, 0x1, 0x1f ;  /* 0x0c201f00c3c47f89 */ /* 0x000e6200000e0000 */
[----:B------:R-:W-:Y:S02]  /*22b50*/  R2UR UR7, R121 ;  /* 0x00000000790772ca */ /* 0x000fe400000e0000 */
[----:B0-----:R-:W-:Y:S01]  /*22b60*/  FMNMX.FTZ R194, R194, R120, !PT ;  /* 0x00000078c2c27209 */ /* 0x001fe20007810000 */
[----:B------:R-:W-:-:S04]  /*22b70*/  VIADD R120, R10, 0x600 ;  /* 0x000006000a787836 */ /* 0x000fc80000000000 */
[----:B------:R-:W0:Y:S01]  /*22b80*/  SHFL.BFLY PT, R10, R194, 0x1, 0x1f ;  /* 0x0c201f00c20a7f89 */ /* 0x000e2200000e0000 */
[----:B------:R-:W-:Y:S02]  /*22b90*/  R2UR UR6, R120 ;  /* 0x00000000780672ca */ /* 0x000fe400000e0000 */
[----:B-1----:R-:W-:Y:S02]  /*22ba0*/  FMNMX.FTZ R120, R195, R196, !PT ;  /* 0x000000c4c3787209 */ /* 0x002fe40007810000 */
[----:B------:R-:W-:-:S03]  /*22bb0*/  IADD3 R196, -R219, 0xb, RZ ;  /* 0x0000000bdbc47810 */ /* 0x000fc60007ffe1ff */
[----:B------:R-:W-:Y:S01]  /*22bc0*/  FADD.FTZ R5, -R120, R5 ;  /* 0x0000000578057221 */ /* 0x000fe20000010100 */
[----:B0-----:R-:W-:Y:S01]  /*22bd0*/  FMNMX.FTZ R121, R194, R10, !PT ;  /* 0x0000000ac2797209 */ /* 0x001fe20007810000 */
[----:B------:R-:W-:Y:S02]  /*22be0*/  IMAD.U32 R10, RZ, RZ, UR56 ;  /* 0x00000038ff0a7e24 */ /* 0x000fe4000f8e00ff */
[----:B------:R-:W-:Y:S02]  /*22bf0*/  @!P0 IMAD R194, R221, 0x8, R16 ;  /* 0x00000008ddc28824 */ /* 0x000fe400078e0210 */
[----:B------:R-:W-:Y:S01]  /*22c00*/  FFMA.FTZ R195, R120, R10, -8 ;  /* 0xc100000078c37423 */ /* 0x000fe2000001000a */
[----:B------:R-:W-:-:S01]  /*22c10*/  FADD.FTZ R4, -R121, R4 ;  /* 0x0000000479047221 */ /* 0x000fc20000010100 */
[-C--:B------:R-:W-:Y:S01]  /*22c20*/  FMUL.FTZ R5, R5, R10.reuse ;  /* 0x0000000a05057220 */ /* 0x080fe20000410000 */
[----:B------:R-:W-:Y:S02]  /*22c30*/  @!P0 VIADD R194, R194, 0x33440 ;  /* 0x00033440c2c28836 */ /* 0x000fe40000000000 */
        /* <DEDUP_REMOVED lines=42> */
[----:B------:R-:W-:Y:S01]  /*22ee0*/  MUFU.EX2 R5, R5 ;  /* 0x0000000500057308 */ /* 0x000fe20000000800 */
[----:B------:R-:W-:Y:S01]  /*22ef0*/  @!P0 PRMT R194, RZ, 0x654, R194 ;  /* 0x00000654ffc28816 */ /* 0x000fe200000000c2 */
        /* <DEDUP_REMOVED lines=209> */
.L_x_5453:
        /* <DEDUP_REMOVED lines=148> */
.L_x_5443:
[----:B------:R-:W-:Y:S05]  /*24550*/  WARPSYNC.ALL ;  /* 0x0000000000007948 */ /* 0x000fea0003800000 */
[----:B------:R-:W-:Y:S06]  /*24560*/  BAR.ARV 0x8, 0x180 ;  /* 0x0206000000007b1d */ /* 0x000fec0000002000 */
[----:B------:R-:W-:Y:S05]  /*24570*/  @!P1 BRA `(.L_x_5455) ;  /* 0x0000000000049947 */ /* 0x000fea0003800000 */
[----:B------:R-:W-:Y:S01]  /*24580*/  BPT.TRAP 0x1 ;  /* 0x000000040000795c */ /* 0x000fe20000300000 */
.L_x_5455:
[----:B------:R-:W-:Y:S02]  /*24590*/  LEA R11, R221, R16, 0x3 ;  /* 0x00000010dd0b7211 */ /* 0x000fe400078e18ff */
[----:B------:R-:W-:-:S04]  /*245a0*/  SHF.L.U32 R2, R222, 0x1f, RZ ;  /* 0x0000001fde027819 */ /* 0x000fc800000006ff */
[----:B------:R0:W1:Y:S01]  /*245b0*/  SYNCS.PHASECHK.TRANS64.TRYWAIT P0, [R11+URZ+0x33450], R2 ;  /* 0x033450020b0075a7 */ /* 0x000062000800017f */
[----:B------:R-:W-:Y:S05]  /*245c0*/  @!P1 BRA `(.L_x_5456) ;  /* 0x0000000000049947 */ /* 0x000fea0003800000 */
[----:B------:R-:W-:Y:S01]  /*245d0*/  BPT.TRAP 0x1 ;  /* 0x000000040000795c */ /* 0x000fe20000300000 */
.L_x_5456:
[----:B------:R-:W-:-:S05]  /*245e0*/  VIADD R16, R16, 0x200 ;  /* 0x0000020010107836 */ /* 0x000fca0000000000 */
[----:B------:R-:W-:-:S04]  /*245f0*/  SHF.R.U32.HI R16, RZ, 0x4, R16 ;  /* 0x00000004ff107819 */ /* 0x000fc80000011610 */
[----:B------:R-:W-:-:S04]  /*24600*/  LOP3.LUT R16, R16, 0x3fff, RZ, 0xc0, !PT ;  /* 0x00003fff10107812 */ /* 0x000fc800078ec0ff */
[----:B------:R-:W-:Y:S01]  /*24610*/  LOP3.LUT R16, R16, 0x10000, RZ, 0xfc, !PT ;  /* 0x0001000010107812 */ /* 0x000fe200078efcff */
[----:B-1----:R-:W-:Y:S06]  /*24620*/  @P0 BRA `(.L_x_5457) ;  /* 0x0000000000080947 */ /* 0x002fec0003800000 */
[----:B------:R-:W1:Y:S02]  /*24630*/  SYNCS.PHASECHK.TRANS64.TRYWAIT P0, [R11+URZ+0x33450], R2 ;  /* 0x033450020b0075a7 */ /* 0x000e64000800017f */
[----:B-1----:R-:W-:Y:S05]  /*24640*/  @!P0 BRA `(.L_x_5458) ;  /* 0x000000c800908947 */ /* 0x002fea0003800000 */
.L_x_5457:
[----:B------:R-:W-:Y:S01]  /*24650*/  IMAD R4, R221, 0x780, R16 ;  /* 0x00000780dd047824 */ /* 0x000fe200078e0210 */
[----:B------:R-:W0:Y:S01]  /*24660*/  LDL R13, [R1+0x40] ;  /* 0x00004000010d7983 */ /* 0x000e220000100800 */
[----:B------:R-:W-:Y:S01]  /*24670*/  IMAD.MOV.U32 R5, RZ, RZ, -0x3ffffff0 ;  /* 0xc0000010ff057424 */ /* 0x000fe200078e00ff */
[----:B------:R-:W-:Y:S05]  /*24680*/  WARPSYNC.ALL ;  /* 0x0000000000007948 */ /* 0x000fea0003800000 */
[C---:B------:R-:W-:Y:S01]  /*24690*/  R2UR UR6, R4.reuse ;  /* 0x00000000040672ca */ /* 0x040fe200000e0000 */
[----:B------:R-:W2:Y:S01]  /*246a0*/  LDL R14, [R1+0x28] ;  /* 0x00002800010e7983 */ /* 0x000ea20000100800 */
[----:B------:R-:W-:Y:S01]  /*246b0*/  R2UR UR7, R5 ;  /* 0x00000000050772ca */ /* 0x000fe200000e0000 */
[----:B------:R-:W-:Y:S01]  /*246c0*/  WARPGROUP.ARRIVE ;  /* 0x00000000000079c5 */ /* 0x000fe20000000000 */
[----:B------:R-:W-:Y:S01]  /*246d0*/  VIADD R6, R4, 0x180 ;  /* 0x0000018004067836 */ /* 0x000fe20000000000 */
[----:B------:R-:W3:Y:S01]  /*246e0*/  LDL.LU R12, [R1+0x8] ;  /* 0x00000800010c7983 */ /* 0x000ee20000300800 */
[----:B------:R-:W-:Y:S01]  /*246f0*/  IMAD.MOV.U32 R7, RZ, RZ, -0x3ffffff0 ;  /* 0xc0000010ff077424 */ /* 0x000fe200078e00ff */
[----:B------:R-:W-:-:S02]  /*24700*/  ULDC.64 UR4, c[0x0][0x9a0] ;  /* 0x0002680000047ab9 */ /* 0x000fc40000000a00 */
[----:B------:R-:W-:-:S04]  /*24710*/  ISETP.NE.U32.AND P0, PT, RZ, UR4, PT ;  /* 0x00000004ff007c0c */ /* 0x000fc8000bf05070 */
[----:B------:R-:W-:Y:S02]  /*24720*/  ISETP.NE.AND.EX P0, PT, RZ, UR5, PT, P0 ;  /* 0x00000005ff007c0c */ /* 0x000fe4000bf05300 */
[----:B------:R-:W-:Y:S01]  /*24730*/  QGMMA.64x192x32.F32.E4M3.E4M3 R24, R216, gdesc[UR4], R24, gsb0 ;  /* 0x02e00004d8187df3 */ /* 0x000fe20008000818 */
[----:B------:R-:W-:Y:S01]  /*24740*/  R2UR UR6, R6 ;  /* 0x00000000060672ca */ /* 0x000fe200000e0000 */
[----:B------:R-:W-:Y:S01]  /*24750*/  VIADD R6, R4, 0x300 ;  /* 0x0000030004067836 */ /* 0x000fe20000000000 */
[----:B------:R-:W-:Y:S02]  /*24760*/  R2UR UR7, R7 ;  /* 0x00000000070772ca */ /* 0x000fe400000e0000 */
[----:B------:R-:W-:-:S06]  /*24770*/  MOV R7, 0xc0000010 ;  /* 0xc000001000077802 */ /* 0x000fcc0000000f00 */
[----:B------:R-:W0:Y:S01]  /*24780*/  @P0 LDC.64 R8, c[0x0][0x9c8] ;  /* 0x00027200ff080b82 */ /* 0x000e220000000a00 */
[----:B------:R-:W-:Y:S02]  /*24790*/  WARPGROUP.DEPBAR.LE gsb0, 0x0 ;  /* 0x00008000000079c5 */ /* 0x000fe40000010000 */
[----:B------:R-:W-:-:S06]  /*247a0*/  WARPGROUP.ARRIVE ;  /* 0x00000000000079c5 */ /* 0x000fcc0000000000 */
[----:B------:R-:W-:Y:S01]  /*247b0*/  QGMMA.64x192x32.F32.E4M3.E4M3 R24, R212, gdesc[UR4], R24, gsb0 ;  /* 0x02e00004d4187df3 */ /* 0x000fe20008000818 */
[----:B------:R-:W-:Y:S02]  /*247c0*/  R2UR UR6, R6 ;  /* 0x00000000060672ca */ /* 0x000fe400000e0000 */
[----:B------:R-:W-:Y:S02]  /*247d0*/  R2UR UR7, R7 ;  /* 0x00000000070772ca */ /* 0x000fe400000e0000 */
[----:B------:R-:W4:Y:S01]  /*247e0*/  @P0 LDC.64 R6, c[0x0][0x9d0] ;  /* 0x00027400ff060b82 */ /* 0x000f220000000a00 */
        /* <DEDUP_REMOVED lines=9> */
[----:B------:R-:W-:Y:S01]  /*24880*/  @P0 LEA R8, P2, R6, UR4, 0x2 ;  /* 0x0000000406080c11 */ /* 0x000fe2000f8410ff */
[----:B------:R-:W-:-:S03]  /*24890*/  IMAD.MOV.U32 R2, RZ, RZ, 0x3f800000 ;  /* 0x3f800000ff027424 */ /* 0x000fc600078e00ff */
        /* <DEDUP_REMOVED lines=9> */
[----:B------:R-:W-:Y:S01]  /*24930*/  IMAD.MOV.U32 R5, RZ, RZ, -0x3ffffff0 ;  /* 0xc0000010ff057424 */ /* 0x000fe200078e00ff */
[----:B------:R-:W-:Y:S01]  /*24940*/  IADD3 R4, R4, 0x600, RZ ;  /* 0x0000060004047810 */ /* 0x000fe20007ffe0ff */
[----:B------:R-:W1:Y:S01]  /*24950*/  SHFL.BFLY PT, R7, R0, 0x2, 0x1f ;  /* 0x0c401f0000077f89 */ /* 0x000e6200000e0000 */
[----:B------:R-:W-:Y:S02]  /*24960*/  WARPGROUP.DEPBAR.LE gsb0, 0x0 ;  /* 0x00008000000079c5 */ /* 0x000fe40000010000 */
[----:B------:R-:W-:-:S07]  /*24970*/  WARPGROUP.ARRIVE ;  /* 0x00000000000079c5 */ /* 0x000fce0000000000 */
[----:B------:R-:W-:Y:S01]  /*24980*/  QGMMA.64x192x32.F32.E4M3.E4M3 R24, R204, gdesc[UR4], R24, gsb0 ;  /* 0x02e00004cc187df3 */ /* 0x000fe20008000818 */
[----:B------:R-:W-:Y:S02]  /*24990*/  R2UR UR6, R4 ;  /* 0x00000000040672ca */ /* 0x000fe400000e0000 */
[----:B------:R-:W-:Y:S01]  /*249a0*/  R2UR UR7, R5 ;  /* 0x00000000050772ca */ /* 0x000fe200000e0000 */
[----:B------:R-:W3:Y:S01]  /*249b0*/  SHFL.BFLY PT, R4, R3, 0x2, 0x1f ;  /* 0x0c401f0003047f89 */ /* 0x000ee200000e0000 */
[----:B-1----:R-:W-:-:S05]  /*249c0*/  FADD.FTZ R7, R7, R0 ;  /* 0x0000000007077221 */ /* 0x002fca0000010000 */
[----:B------:R-:W1:Y:S01]  /*249d0*/  SHFL.BFLY PT, R6, R7, 0x1, 0x1f ;  /* 0x0c201f0007067f89 */ /* 0x000e6200000e0000 */
[----:B---3--:R-:W-:-:S05]  /*249e0*/  FADD.FTZ R4, R4, R3 ;  /* 0x0000000304047221 */ /* 0x008fca0000010000 */
[----:B------:R-:W0:Y:S01]  /*249f0*/  SHFL.BFLY PT, R5, R4, 0x1, 0x1f ;  /* 0x0c201f0004057f89 */ /* 0x000e2200000e0000 */
[----:B-1----:R-:W-:-:S01]  /*24a00*/  FADD.FTZ R6, R7, R6 ;  /* 0x0000000607067221 */ /* 0x002fc20000010000 */
[----:B------:R-:W-:-:S03]  /*24a10*/  IMAD.MOV.U32 R3, RZ, RZ, RZ ;  /* 0x000000ffff037224 */ /* 0x000fc600078e00ff */
[----:B------:R-:W-:Y:S01]  /*24a20*/  FMUL.FTZ R12, R6, 0.00390625 ;  /* 0x3b800000060c7820 */ /* 0x000fe20000410000 */
[----:B0-----:R-:W-:-:S05]  /*24a30*/  FADD.FTZ R8, R4, R5 ;  /* 0x0000000504087221 */ /* 0x001fca0000010000 */
        /* <DEDUP_REMOVED lines=17> */
[----:B--2---:R-:W-:Y:S01]  /*24b50*/  FMUL.FTZ R3, R3, R2 ;  /* 0x0000000203037220 */ /* 0x004fe20000410000 */
[----:B------:R-:W-:Y:S02]  /*24b60*/  IMAD.MOV.U32 R122, RZ, RZ, -0x800000 ;  /* 0xff800000ff7a7424 */ /* 0x000fe400078e00ff */
[----:B-1----:R-:W-:Y:S01]  /*24b70*/  @P3 FMUL.FTZ R4, R4, 0.69314718246459960938 ;  /* 0x3f31721804043820 */ /* 0x002fe20000410000 */
[----:B------:R-:W-:-:S03]  /*24b80*/  @P2 FFMA.FTZ R123, R5, R120, R0 ;  /* 0x00000078057b2223 */ /* 0x000fc60000010000 */
[----:B------:R-:W-:Y:S01]  /*24b90*/  @P3 FFMA.FTZ R122, R13, R121, R4 ;  /* 0x000000790d7a3223 */ /* 0x000fe20000010004 */
[----:B---3--:R-:W-:Y:S01]  /*24ba0*/  FMUL.FTZ R0, R7, R2 ;  /* 0x0000000207007220 */ /* 0x008fe20000410000 */
[----:B------:R-:W-:Y:S02]  /*24bb0*/  WARPGROUP.DEPBAR.LE gsb0, 0x0 ;  /* 0x00008000000079c5 */ /* 0x000fe40000010000 */
[----:B------:R-:W-:Y:S05]  /*24bc0*/  @!P1 BRA `(.L_x_5459) ;  /* 0x0000000000049947 */ /* 0x000fea0003800000 */
[----:B------:R-:W-:Y:S01]  /*24bd0*/  BPT.TRAP 0x1 ;  /* 0x000000040000795c */ /* 0x000fe20000300000 */
.L_x_5459:
[----:B------:R-:W-:Y:S01]  /*24be0*/  IMAD.U32 R5, RZ, RZ, UR42 ;  /* 0x0000002aff057e24 */ /* 0x000fe2000f8e00ff */
[----:B------:R-:W-:Y:S01]  /*24bf0*/  IADD3 R2, R11, 0x33460, RZ ;  /* 0x000334600b027810 */ /* 0x000fe20007ffe0ff */
        /* <DEDUP_REMOVED lines=105> */
.L_x_5391:
        /* <DEDUP_REMOVED lines=12> */
[----:B------:R-:W2:Y:S01]  /*25350*/  LDL R83, [R1+0x70] ;  /* 0x0000700001537983 */ /* 0x000ea20000100800 */
[----:B------:R-:W-:Y:S01]  /*25360*/  ULDC.64 UR4, c[0x4][0x100] ;  /* 0x0100400000047ab9 */ /* 0x000fe20000000a00 */
[----:B------:R-:W1:Y:S02]  /*25370*/  S2R R90, SR_TID.X ;  /* 0x00000000005a7919 */ /* 0x000e640000002100 */
        /* <DEDUP_REMOVED lines=30> */
[----:B------:R-:W-:-:S02]  /*25560*/  LOP3.LUT P0, R2, R90, 0x3, RZ, 0xc0, !PT ;  /* 0x000000035a027812 */ /* 0x000fc4000780c0ff */
[----:B------:R-:W-:Y:S02]  /*25570*/  F2FP.BF16.F32.PACK_AB R56, R13, R56 ;  /* 0x000000380d38723e */ /* 0x000fe400000010ff */
[----:B------:R-:W-:Y:S02]  /*25580*/  ISETP.EQ.OR P0, PT, R2, 0x3, !P0 ;  /* 0x000000030200780c */ /* 0x000fe40004702670 */
        /* <DEDUP_REMOVED lines=36> */
[----:B------:R-:W-:Y:S02]  /*257d0*/  IADD3.X R35, RZ, R11, RZ, P3, !PT ;  /* 0x0000000bff237210 */ /* 0x000fe40001ffe4ff */
        /* <DEDUP_REMOVED lines=49> */
[----:B------:R-:W-:Y:S02]  /*25af0*/  LOP3.LUT R10, R3, R10, RZ, 0x3c, !PT ;  /* 0x0000000a030a7212 */ /* 0x000fe400078e3cff */
        /* <DEDUP_REMOVED lines=12> */
[----:B---3--:R-:W-:Y:S01]  /*25bc0*/  LOP3.LUT R3, R0, 0x2, RZ, 0x3c, !PT ;  /* 0x0000000200037812 */ /* 0x008fe200078e3cff */
[----:B------:R-:W-:Y:S06]  /*25bd0*/  BRA.DIV UR4, `(.L_x_5462) ;  /* 0x000000b604407947 */ /* 0x000fec000b800000 */
[----:B------:R-:W-:Y:S01]  /*25be0*/  SEL R9, R40, R41, P0 ;  /* 0x0000002928097207 */ /* 0x000fe20000000000 */
[----:B------:R-:W-:Y:S01]  /*25bf0*/  SHFL.IDX PT, R6, R13, R0, 0x1c1f ;  /* 0x001c1f000d067589 */ /* 0x000fe200000e0000 */
[----:B------:R-:W-:Y:S02]  /*25c00*/  SEL R20, R41, R40, P0 ;  /* 0x0000002829147207 */ /* 0x000fe40000000000 */
[----:B------:R-:W-:Y:S01]  /*25c10*/  SEL R41, R62, R43, P0 ;  /* 0x0000002b3e297207 */ /* 0x000fe20000000000 */
[----:B------:R1:W2:Y:S01]  /*25c20*/  SHFL.IDX PT, R5, R2, R3, 0x1c1f ;  /* 0x001c1f0302057589 */ /* 0x0002a200000e0000 */
[----:B------:R-:W-:Y:S02]  /*25c30*/  SEL R62, R43, R62, P0 ;  /* 0x0000003e2b3e7207 */ /* 0x000fe40000000000 */
[----:B------:R-:W-:Y:S01]  /*25c40*/  SEL R43, R64, R45, P0 ;  /* 0x0000002d402b7207 */ /* 0x000fe20000000000 */
[----:B------:R-:W-:Y:S01]  /*25c50*/  SHFL.IDX PT, R9, R9, R0, 0x1c1f ;  /* 0x001c1f0009097589 */ /* 0x000fe200000e0000 */
[----:B------:R-:W-:-:S02]  /*25c60*/  SEL R64, R45, R64, P0 ;  /* 0x000000402d407207 */ /* 0x000fc40000000000 */
[----:B------:R-:W-:Y:S01]  /*25c70*/  SEL R45, R66, R47, P0 ;  /* 0x0000002f422d7207 */ /* 0x000fe20000000000 */
[----:B------:R-:W-:Y:S01]  /*25c80*/  SHFL.IDX PT, R20, R20, R3, 0x1c1f ;  /* 0x001c1f0314147589 */ /* 0x000fe200000e0000 */
[----:B------:R-:W-:Y:S01]  /*25c90*/  SEL R66, R47, R66, P0 ;  /* 0x000000422f427207 */ /* 0x000fe20000000000 */
[----:B-1----:R-:W-:Y:S01]  /*25ca0*/  IMAD.MOV.U32 R2, RZ, RZ, RZ ;  /* 0x000000ffff027224 */ /* 0x002fe200078e00ff */
        /* <DEDUP_REMOVED lines=46> */
[----:B------:R-:W3:Y:S01]  /*25f90*/  SHFL.IDX PT, R25, R28, R3, 0x1c1f ;  /* 0x001c1f031c197589 */ /* 0x000ee200000e0000 */
        /* <DEDUP_REMOVED lines=8> */
[----:B------:R-:W0:Y:S01]  /*26020*/  SHFL.IDX PT, R29, R36, R3, 0x1c1f ;  /* 0x001c1f03241d7589 */ /* 0x000e2200000e0000 */
[----:B------:R-:W-:Y:S02]  /*26030*/  SEL R84, R97, R46, P0 ;  /* 0x0000002e61547207 */ /* 0x000fe40000000000 */
[----:B--2---:R-:W-:Y:S01]  /*26040*/  SEL R4, R6, R5, P0 ;  /* 0x0000000506047207 */ /* 0x004fe20000000000 */
[----:B------:R-:W-:Y:S01]  /*26050*/  SHFL.IDX PT, R46, R33, R0, 0x1c1f ;  /* 0x001c1f00212e7589 */ /* 0x000fe200000e0000 */
[----:B-1----:R-:W-:-:S02]  /*26060*/  SEL R8, R10, R7, P0 ;  /* 0x000000070a087207 */ /* 0x002fc40000000000 */
[----:B------:R-:W-:Y:S01]  /*26070*/  SEL R6, R5, R6, P0 ;  /* 0x0000000605067207 */ /* 0x000fe20000000000 */
[----:B------:R-:W1:Y:S01]  /*26080*/  SHFL.IDX PT, R31, R40, R3, 0x1c1f ;  /* 0x001c1f03281f7589 */ /* 0x000e6200000e0000 */
[----:B------:R-:W-:Y:S02]  /*26090*/  SEL R10, R7, R10, P0 ;  /* 0x0000000a070a7207 */ /* 0x000fe40000000000 */
[----:B------:R-:W-:Y:S01]  /*260a0*/  SEL R12, R9, R20, P0 ;  /* 0x00000014090c7207 */ /* 0x000fe20000000000 */
[----:B------:R-:W2:Y:S01]  /*260b0*/  SHFL.IDX PT, R33, R44, R3, 0x1c1f ;  /* 0x001c1f032c217589 */ /* 0x000ea200000e0000 */
[----:B------:R-:W-:Y:S02]  /*260c0*/  SEL R14, R20, R9, P0 ;  /* 0x00000009140e7207 */ /* 0x000fe40000000000 */
[----:B---3--:R-:W-:Y:S01]  /*260d0*/  SEL R28, R30, R25, P0 ;  /* 0x000000191e1c7207 */ /* 0x008fe20000000000 */
[----:B------:R-:W3:Y:S01]  /*260e0*/  SHFL.IDX PT, R35, R48, R3, 0x1c1f ;  /* 0x001c1f0330237589 */ /* 0x000ee200000e0000 */
[----:B------:R-:W-:-:S02]  /*260f0*/  SEL R30, R25, R30, P0 ;  /* 0x0000001e191e7207 */ /* 0x000fc40000000000 */
[----:B------:R-:W-:Y:S01]  /*26100*/  SEL R5, R41, R62, P0 ;  /* 0x0000003e29057207 */ /* 0x000fe20000000000 */
[----:B------:R-:W3:Y:S01]  /*26110*/  SHFL.IDX PT, R37, R52, R3, 0x1c1f ;  /* 0x001c1f0334257589 */ /* 0x000ee200000e0000 */
[----:B----4-:R-:W-:Y:S02]  /*26120*/  SEL R32, R34, R27, P0 ;  /* 0x0000001b22207207 */ /* 0x010fe40000000000 */
[----:B------:R-:W-:Y:S01]  /*26130*/  SEL R34, R27, R34, P0 ;  /* 0x000000221b227207 */ /* 0x000fe20000000000 */
[----:B------:R-:W4:Y:S01]  /*26140*/  SHFL.IDX PT, R39, R56, R3, 0x1c1f ;  /* 0x001c1f0338277589 */ /* 0x000f2200000e0000 */
[----:B0-----:R-:W-:Y:S02]  /*26150*/  SEL R36, R38, R29, P0 ;  /* 0x0000001d26247207 */ /* 0x001fe40000000000 */
[----:B------:R-:W-:Y:S01]  /*26160*/  SEL R38, R29, R38, P0 ;  /* 0x000000261d267207 */ /* 0x000fe20000000000 */
[----:B------:R-:W-:Y:S01]  /*26170*/  SHFL.IDX PT, R26, R21, R0, 0x1c1f ;  /* 0x001c1f00151a7589 */ /* 0x000fe200000e0000 */
[----:B------:R-:W-:-:S02]  /*26180*/  SEL R7, R62, R41, P0 ;  /* 0x000000293e077207 */ /* 0x000fc40000000000 */
        /* <DEDUP_REMOVED lines=11> */
[----:B------:R-:W-:Y:S02]  /*26240*/  SEL R52, R54, R37, P0 ;  /* 0x0000002536347207 */ /* 0x000fe40000000000 */
[----:B------:R-:W-:Y:S01]  /*26250*/  SEL R54, R37, R54, P0 ;  /* 0x0000003625367207 */ /* 0x000fe20000000000 */
[----:B------:R-:W1:Y:S01]  /*26260*/  SHFL.IDX PT, R66, R66, R3, 0x1c1f ;  /* 0x001c1f0342427589 */ /* 0x000e6200000e0000 */
[----:B----4-:R-:W-:Y:S02]  /*26270*/  SEL R56, R58, R39, P0 ;  /* 0x000000273a387207 */ /* 0x010fe40000000000 */
[----:B------:R-:W-:Y:S01]  /*26280*/  SEL R58, R39, R58, P0 ;  /* 0x0000003a273a7207 */ /* 0x000fe20000000000 */
[----:B------:R-:W2:Y:S01]  /*26290*/  SHFL.IDX PT, R68, R68, R3, 0x1c1f ;  /* 0x001c1f0344447589 */ /* 0x000ea200000e0000 */
[----:B------:R-:W-:-:S03]  /*262a0*/  SEL R11, R64, R43, P0 ;  /* 0x0000002b400b7207 */ /* 0x000fc60000000000 */
[----:B------:R-:W3:Y:S04]  /*262b0*/  SHFL.IDX PT, R70, R70, R3, 0x1c1f ;  /* 0x001c1f0346467589 */ /* 0x000ee800000e0000 */
[----:B------:R-:W4:Y:S04]  /*262c0*/  SHFL.IDX PT, R72, R72, R3, 0x1c1f ;  /* 0x001c1f0348487589 */ /* 0x000f2800000e0000 */
[----:B------:R-:W4:Y:S04]  /*262d0*/  SHFL.IDX PT, R74, R74, R3, 0x1c1f ;  /* 0x001c1f034a4a7589 */ /* 0x000f2800000e0000 */
[----:B------:R-:W4:Y:S01]  /*262e0*/  SHFL.IDX PT, R76, R76, R3, 0x1c1f ;  /* 0x001c1f034c4c7589 */ /* 0x000f2200000e0000 */
        /* <DEDUP_REMOVED lines=15> */
[----:B------:R-:W-:Y:S02]  /*263e0*/  SEL R37, R53, R74, P0 ;  /* 0x0000004a35257207 */ /* 0x000fe40000000000 */
[----:B------:R-:W-:Y:S01]  /*263f0*/  SEL R39, R74, R53, P0 ;  /* 0x000000354a277207 */ /* 0x000fe20000000000 */
[----:B------:R-:W2:Y:S01]  /*26400*/  SHFL.IDX PT, R82, R82, R3, 0x1c1f ;  /* 0x001c1f0352527589 */ /* 0x000ea200000e0000 */
[----:B------:R-:W-:-:S02]  /*26410*/  SEL R41, R55, R76, P0 ;  /* 0x0000004c37297207 */ /* 0x000fc40000000000 */
[----:B------:R-:W-:Y:S01]  /*26420*/  SEL R43, R76, R55, P0 ;  /* 0x000000374c2b7207 */ /* 0x000fe20000000000 */
[----:B------:R3:W4:Y:S04]  /*26430*/  SHFL.IDX PT, R65, R65, R0, 0x1c1f ;  /* 0x001c1f0041417589 */ /* 0x00072800000e0000 */
[----:B------:R3:W3:Y:S01]  /*26440*/  SHFL.IDX PT, R84, R84, R3, 0x1c1f ;  /* 0x001c1f0354547589 */ /* 0x0006e200000e0000 */
[----:B0-----:R-:W-:Y:S02]  /*26450*/  SEL R45, R57, R78, P0 ;  /* 0x0000004e392d7207 */ /* 0x001fe40000000000 */
[----:B------:R-:W-:Y:S02]  /*26460*/  SEL R47, R78, R57, P0 ;  /* 0x000000394e2f7207 */ /* 0x000fe40000000000 */
[----:B-1----:R-:W-:-:S02]  /*26470*/  SEL R49, R59, R80, P0 ;  /* 0x000000503b317207 */ /* 0x002fc40000000000 */
[----:B------:R-:W-:Y:S02]  /*26480*/  SEL R51, R80, R59, P0 ;  /* 0x0000003b50337207 */ /* 0x000fe40000000000 */
[----:B--2---:R-:W-:Y:S02]  /*26490*/  SEL R53, R63, R82, P0 ;  /* 0x000000523f357207 */ /* 0x004fe40000000000 */
[----:B------:R-:W-:-:S07]  /*264a0*/  SEL R55, R82, R63, P0 ;  /* 0x0000003f52377207 */ /* 0x000fce0000000000 */
.L_x_5694:
        /* <DEDUP_REMOVED lines=31> */
[----:B---3--:R-:W-:-:S10]  /*266a0*/  IMAD.IADD R8, R62, 0x1, R235 ;  /* 0x000000013e087824 */ /* 0x008fd400078e02eb */
[----:B------:R-:W0:Y:S02]  /*266b0*/  @P2 LDC R3, c[0x0][0xbec] ;  /* 0x0002fb00ff032b82 */ /* 0x000e240000000800 */
[----:B------:R-:W-:Y:S01]  /*266c0*/  @P0 IADD3 R4, P3, R64, UR4, RZ ;  /* 0x0000000440040c10 */ /* 0x000fe2000ff7e0ff */
[----:B------:R-:W-:Y:S02]  /*266d0*/  ULDC UR4, c[0x0][0xa88] ;  /* 0x0002a20000047ab9 */ /* 0x000fe40000000800 */
[----:B------:R-:W-:Y:S02]  /*266e0*/  MOV R7, UR4 ;  /* 0x0000000400077c02 */ /* 0x000fe40008000f00 */
[----:B------:R-:W-:Y:S01]  /*266f0*/  @P0 IADD3.X R5, R63, UR5, RZ, P3, !PT ;  /* 0x000000053f050c10 */ /* 0x000fe20009ffe4ff */
[----:B------:R-:W2:Y:S04]  /*26700*/  @P2 LDC R11, c[0x0][0xbf0] ;  /* 0x0002fc00ff0b2b82 */ /* 0x000ea80000000800 */
[----:B------:R1:W5:Y:S01]  /*26710*/  @P0 LDG.E R7, desc[UR54][R4.64] ;  /* 0x0000003604070981 */ /* 0x000362000c1e1900 */
[----:B------:R-:W-:Y:S05]  /*26720*/  @P0 BRA `(.L_x_5463) ;  /* 0x0000000000100947 */ /* 0x000fea0003800000 */
[----:B------:R-:W-:Y:S05]  /*26730*/  @!P1 BRA `(.L_x_5463) ;  /* 0x00000000000c9947 */ /* 0x000fea0003800000 */
[----:B-1----:R-:W3:Y:S04]  /*26740*/  LDG.E R4, desc[UR54][R20.64] ;  /* 0x0000003614047981 */ /* 0x002ee8000c1e1900 */
[----:B-----5:R-:W3:Y:S02]  /*26750*/  LDG.E R7, desc[UR54][R20.64+0x4] ;  /* 0x0000043614077981 */ /* 0x020ee4000c1e1900 */
[----:B---3--:R-:W-:-:S07]  /*26760*/  IMAD.IADD R7, R7, 0x1, -R4 ;  /* 0x0000000107077824 */ /* 0x008fce00078e0a04 */
.L_x_5463:
        /* <DEDUP_REMOVED lines=8> */
[----:B------:R-:W-:Y:S01]  /*267f0*/  SHF.R.S32.HI R66, RZ, 0x1f, R67 ;  /* 0x0000001fff427819 */ /* 0x000fe20000011443 */
[----:B------:R-:W-:Y:S01]  /*26800*/  IMAD.MOV.U32 R9, RZ, RZ, R8 ;  /* 0x000000ffff097224 */ /* 0x000fe200078e0008 */
[----:B--2---:R-:W-:Y:S01]  /*26810*/  @P2 SHF.R.U32.HI R9, RZ, R11, R4 ;  /* 0x0000000bff092219 */ /* 0x004fe20000011604 */
[----:B------:R-:W0:Y:S01]  /*26820*/  S2R R20, SR_TID.X ;  /* 0x0000000000147919 */ /* 0x000e220000002100 */
[----:B------:R-:W-:Y:S02]  /*26830*/  LEA.HI R66, R66, R67, RZ, 0x3 ;  /* 0x0000004342427211 */ /* 0x000fe400078f18ff */
[----:B------:R-:W-:Y:S02]  /*26840*/  IADD3 R15, -R9, RZ, RZ ;  /* 0x000000ff090f7210 */ /* 0x000fe40007ffe1ff */
[----:B------:R-:W-:-:S05]  /*26850*/  SHF.R.S32.HI R66, RZ, 0x3, R66 ;  /* 0x00000003ff427819 */ /* 0x000fca0000011442 */
[----:B------:R-:W-:-:S04]  /*26860*/  IMAD R13, R66, 0x40, R236 ;  /* 0x00000040420d7824 */ /* 0x000fc800078e02ec */
[----:B------:R-:W-:Y:S01]  /*26870*/  IMAD.WIDE R60, R13, 0x2, R60 ;  /* 0x000000020d3c7825 */ /* 0x000fe200078e023c */
[----:B------:R-:W-:Y:S02]  /*26880*/  SHF.R.S32.HI R13, RZ, 0x1f, R9 ;  /* 0x0000001fff0d7819 */ /* 0x000fe40000011409 */
[----:B------:R-:W-:Y:S01]  /*26890*/  IADD3 R25, P3, R60, 0x3000, RZ ;  /* 0x000030003c197810 */ /* 0x000fe20007f7e0ff */
[----:B0-----:R-:W-:-:S05]  /*268a0*/  VIADD R21, R20, 0xffffff80 ;  /* 0xffffff8014157836 */ /* 0x001fca0000000000 */
        /* <DEDUP_REMOVED lines=16> */
[----:B------:R-:W-:Y:S01]  /*269b0*/  IMAD.X R45, RZ, RZ, R61, P3 ;  /* 0x000000ffff2d7224 */ /* 0x000fe200018e063d */
[----:B------:R-:W-:Y:S02]  /*269c0*/  LOP3.LUT R28, R28, R29, RZ, 0x3c, !PT ;  /* 0x0000001d1c1c7212 */ /* 0x000fe400078e3cff */
[----:B------:R-:W-:Y:S02]  /*269d0*/  IADD3.X R29, RZ, R61, RZ, P5, !PT ;  /* 0x0000003dff1d7210 */ /* 0x000fe40002ffe4ff */
[C---:B------:R-:W-:Y:S02]  /*269e0*/  IADD3 R49, P5, R60.reuse, 0x9000, RZ ;  /* 0x000090003c317810 */ /* 0x040fe40007fbe0ff */
[----:B------:R-:W-:-:S02]  /*269f0*/  LOP3.LUT R7, R60, 0x380, RZ, 0xc0, !PT ;  /* 0x000003803c077812 */ /* 0x000fc400078ec0ff */
[----:B------:R-:W-:Y:S02]  /*26a00*/  LOP3.LUT R48, R49, 0x380, RZ, 0xc0, !PT ;  /* 0x0000038031307812 */ /* 0x000fe400078ec0ff */
[----:B------:R-:W-:Y:S02]  /*26a10*/  SHF.R.U64 R7, R7, 0x3, RZ ;  /* 0x0000000307077819 */ /* 0x000fe400000012ff */
[----:B------:R-:W-:Y:S02]  /*26a20*/  SHF.R.S32.HI R69, RZ, 0x1f, R67 ;  /* 0x0000001fff457819 */ /* 0x000fe40000011443 */
[----:B------:R-:W-:Y:S02]  /*26a30*/  SHF.R.U64 R48, R48, 0x3, RZ ;  /* 0x0000000330307819 */ /* 0x000fe400000012ff */
[----:B------:R-:W-:Y:S02]  /*26a40*/  LEA.HI R69, R69, R67, RZ, 0x3 ;  /* 0x0000004345457211 */ /* 0x000fe400078f18ff */
[----:B------:R-:W-:Y:S01]  /*26a50*/  LOP3.LUT R48, R48, R49, RZ, 0x3c, !PT ;  /* 0x0000003130307212 */ /* 0x000fe200078e3cff */
[----:B------:R-:W-:Y:S01]  /*26a60*/  IMAD.X R49, RZ, RZ, R61, P5 ;  /* 0x000000ffff317224 */ /* 0x000fe200028e063d */
[----:B------:R-:W-:-:S04]  /*26a70*/  LOP3.LUT R69, R69, 0xfffffff8, RZ, 0xc0, !PT ;  /* 0xfffffff845457812 */ /* 0x000fc800078ec0ff */
[----:B------:R-:W-:Y:S02]  /*26a80*/  IADD3 R69, R67, -R69, RZ ;  /* 0x8000004543457210 */ /* 0x000fe40007ffe0ff */
[----:B------:R-:W0:Y:S01]  /*26a90*/  @P2 LDC R67, c[0x0][0xbf0] ;  /* 0x0002fc00ff432b82 */ /* 0x000e220000000800 */
[----:B------:R-:W-:Y:S01]  /*26aa0*/  VIADD R70, R236, 0x40 ;  /* 0x00000040ec467836 */ /* 0x000fe20000000000 */
[----:B------:R-:W-:Y:S01]  /*26ab0*/  BSSY B1, `(.L_x_5464) ;  /* 0x000009e000017945 */ /* 0x000fe20003800000 */
[----:B------:R-:W-:-:S03]  /*26ac0*/  SHF.R.S32.HI R71, RZ, 0x1f, R236 ;  /* 0x0000001fff477819 */ /* 0x000fc600000114ec */
[----:B------:R-:W-:Y:S02]  /*26ad0*/  SHF.R.S32.HI R70, RZ, 0x1f, R70 ;  /* 0x0000001fff467819 */ /* 0x000fe40000011446 */
        /* <DEDUP_REMOVED lines=19> */
[----:B------:R-:W-:-:S03]  /*26c10*/  ULDC.64 UR4, c[0x0][0xb50] ;  /* 0x0002d40000047ab9 */ /* 0x000fc60000000a00 */
[----:B------:R-:W-:Y:S01]  /*26c20*/  IMAD.IADD R5, R5, 0x1, R13 ;  /* 0x0000000105057824 */ /* 0x000fe200078e020d */
[----:B------:R-:W-:Y:S02]  /*26c30*/  IADD3 R13, P1, R60, 0x2000, RZ ;  /* 0x000020003c0d7810 */ /* 0x000fe40007f3e0ff */
[C---:B------:R-:W-:Y:S02]  /*26c40*/  LEA R6, P0, R4.reuse, UR4, 0x2 ;  /* 0x0000000404067c11 */ /* 0x040fe4000f8010ff */
[----:B------:R-:W-:Y:S02]  /*26c50*/  LOP3.LUT R12, R13, 0x380, RZ, 0xc0, !PT ;  /* 0x000003800d0c7812 */ /* 0x000fe400078ec0ff */
[----:B------:R-:W-:Y:S02]  /*26c60*/  LEA.HI.X R10, R4, UR5, R5, 0x2, P0 ;  /* 0x00000005040a7c11 */ /* 0x000fe400080f1405 */
[----:B------:R-:W-:Y:S02]  /*26c70*/  IADD3 R9, P4, R60, 0x1000, RZ ;  /* 0x000010003c097810 */ /* 0x000fe40007f9e0ff */
[----:B------:R-:W-:Y:S01]  /*26c80*/  SHF.R.U64 R12, R12, 0x3, RZ ;  /* 0x000000030c0c7819 */ /* 0x000fe200000012ff */
[----:B------:R-:W-:Y:S01]  /*26c90*/  IMAD.IADD R4, R14, 0x1, R235 ;  /* 0x000000010e047824 */ /* 0x000fe200078e02eb */
[----:B------:R-:W-:Y:S01]  /*26ca0*/  IADD3 R33, P0, R60, 0x5000, RZ ;  /* 0x000050003c217810 */ /* 0x000fe20007f1e0ff */
[----:B------:R-:W-:Y:S01]  /*26cb0*/  SHFL.IDX PT, R54, R6, 0x1, 0x1c1f ;  /* 0x003c1f0006367f89 */ /* 0x000fe200000e0000 */
[----:B------:R-:W-:Y:S01]  /*26cc0*/  LOP3.LUT R8, R9, 0x380, RZ, 0xc0, !PT ;  /* 0x0000038009087812 */ /* 0x000fe200078ec0ff */
[----:B------:R-:W-:Y:S01]  /*26cd0*/  ULDC.64 UR4, c[0x0][0xaa0] ;  /* 0x0002a80000047ab9 */ /* 0x000fe20000000a00 */
[----:B------:R-:W-:-:S02]  /*26ce0*/  LOP3.LUT R32, R33, 0x380, RZ, 0xc0, !PT ;  /* 0x0000038021207812 */ /* 0x000fc400078ec0ff */
[----:B------:R-:W-:Y:S01]  /*26cf0*/  LOP3.LUT R12, R12, R13, RZ, 0x3c, !PT ;  /* 0x0000000d0c0c7212 */ /* 0x000fe200078e3cff */
[--C-:B------:R-:W-:Y:S01]  /*26d00*/  IMAD.X R13, RZ, RZ, R61.reuse, P1 ;  /* 0x000000ffff0d7224 */ /* 0x100fe200008e063d */
[----:B------:R-:W-:Y:S02]  /*26d10*/  IADD3 R41, P1, R60, 0x7000, RZ ;  /* 0x000070003c297810 */ /* 0x000fe40007f3e0ff */
        /* <DEDUP_REMOVED lines=31> */
[--C-:B------:R-:W-:Y:S01]  /*26f10*/  IMAD.X R53, RZ, RZ, R61.reuse, P4 ;  /* 0x000000ffff357224 */ /* 0x100fe200020e063d */
[----:B------:R-:W-:Y:S01]  /*26f20*/  LOP3.LUT R56, R4, R5, RZ, 0x3c, !PT ;  /* 0x0000000504387212 */ /* 0x000fe200078e3cff */
[----:B--2---:R2:W-:Y:S01]  /*26f30*/  @!P0 ST.E desc[UR54][R54.64], R122 ;  /* 0x0000007a36008985 */ /* 0x0045e2000c101936 */
[----:B------:R-:W-:-:S03]  /*26f40*/  IMAD.X R57, RZ, RZ, R61, P3 ;  /* 0x000000ffff397224 */ /* 0x000fc600018e063d */
        /* <DEDUP_REMOVED lines=19> */
[----:B------:R-:W-:-:S03]  /*27080*/  IMAD.IADD R3, R3, 0x1, R21 ;  /* 0x0000000103037824 */ /* 0x000fc600078e0215 */
        /* <DEDUP_REMOVED lines=8> */
[----:B------:R-:W-:Y:S02]  /*27110*/  SHF.R.S32.HI R20, RZ, 0x1f, R21 ;  /* 0x0000001fff147819 */ /* 0x000fe40000011415 */
[----:B--2---:R-:W5:Y:S01]  /*27120*/  LD.E.128 R52, desc[UR54][R52.64] ;  /* 0x0000003634347980 */ /* 0x004f62000c101d00 */
[----:B------:R-:W-:Y:S01]  /*27130*/  IMAD R61, R63, UR5, R60 ;  /* 0x000000053f3d7c24 */ /* 0x000fe2000f8e023c */
[----:B------:R-:W-:Y:S01]  /*27140*/  IADD3 R63, -R21, RZ, RZ ;  /* 0x000000ff153f7210 */ /* 0x000fe20007ffe1ff */
[----:B------:R-:W-:Y:S01]  /*27150*/  ULDC.64 UR4, c[0x0][0xae0] ;  /* 0x0002b80000047ab9 */ /* 0x000fe20000000a00 */
[----:B------:R-:W5:Y:S01]  /*27160*/  LD.E.128 R56, desc[UR54][R56.64] ;  /* 0x0000003638387980 */ /* 0x000f62000c101d00 */
[----:B------:R-:W-:-:S02]  /*27170*/  IMAD.IADD R3, R3, 0x1, R61 ;  /* 0x0000000103037824 */ /* 0x000fc400078e023d */
[----:B------:R-:W-:Y:S01]  /*27180*/  IMAD R61, R0, R63, R64 ;  /* 0x0000003f003d7224 */ /* 0x000fe200078e0240 */
[----:B------:R-:W-:Y:S01]  /*27190*/  @!PT LDS RZ, [RZ] ;  /* 0x00000000fffff984 */ /* 0x000fe20000000800 */
[----:B------:R-:W-:Y:S01]  /*271a0*/  @!PT LDS RZ, [RZ] ;  /* 0x00000000fffff984 */ /* 0x000fe20000000800 */
[----:B------:R-:W-:Y:S01]  /*271b0*/  @!PT LDS RZ, [RZ] ;  /* 0x00000000fffff984 */ /* 0x000fe20000000800 */
[----:B------:R-:W-:Y:S01]  /*271c0*/  @!PT LDS RZ, [RZ] ;  /* 0x00000000fffff984 */ /* 0x000fe20000000800 */
[----:B------:R0:W-:Y:S06]  /*271d0*/  MEMBAR.ALL.CTA ;  /* 0x0000000000007992 */ /* 0x0001ec0000008000 */
[----:B0-----:R-:W0:Y:S01]  /*271e0*/  FENCE.VIEW.ASYNC.S ;  /* 0x00000000000073c6 */ /* 0x001e220000000000 */
[----:B------:R-:W-:Y:S02]  /*271f0*/  IMAD R20, R20, UR4, RZ ;  /* 0x0000000414147c24 */ /* 0x000fe4000f8e02ff */
[----:B------:R-:W-:Y:S01]  /*27200*/  IMAD.WIDE.U32 R2, R21, UR4, R2 ;  /* 0x0000000415027c25 */ /* 0x000fe2000f8e0002 */
[----:B------:R-:W-:-:S03]  /*27210*/  SHF.R.S32.HI R0, RZ, 0x1f, R61 ;  /* 0x0000001fff007819 */ /* 0x000fc6000001143d */
[----:B------:R-:W-:Y:S01]  /*27220*/  IMAD R63, R21, UR5, R20 ;  /* 0x00000005153f7c24 */ /* 0x000fe2000f8e0214 */
[----:B------:R-:W-:Y:S01]  /*27230*/  ULDC.64 UR4, c[0x0][0xad8] ;  /* 0x0002b60000047ab9 */ /* 0x000fe20000000a00 */
[----:B------:R-:W-:Y:S02]  /*27240*/  IMAD.IADD R64, R66, 0x1, R235 ;  /* 0x0000000142407824 */ /* 0x000fe400078e02eb */
[----:B------:R-:W-:Y:S02]  /*27250*/  IMAD.IADD R3, R3, 0x1, R63 ;  /* 0x0000000103037824 */ /* 0x000fe400078e023f */
[----:B------:R-:W-:Y:S02]  /*27260*/  IMAD R20, R0, UR4, RZ ;  /* 0x0000000400147c24 */ /* 0x000fe4000f8e02ff */
[----:B------:R-:W-:Y:S02]  /*27270*/  VIADD R0, R64, 0x20 ;  /* 0x0000002040007836 */ /* 0x000fe40000000000 */
[----:B------:R-:W-:-:S02]  /*27280*/  IMAD R21, R61, UR5, R20 ;  /* 0x000000053d157c24 */ /* 0x000fc4000f8e0214 */
[----:B------:R-:W-:Y:S01]  /*27290*/  IMAD.WIDE.U32 R2, R61, UR4, R2 ;  /* 0x000000043d027c25 */ /* 0x000fe2000f8e0002 */
[-C--:B------:R-:W-:Y:S01]  /*272a0*/  ISETP.GE.AND P2, PT, R64, R65.reuse, PT ;  /* 0x000000414000720c */ /* 0x080fe20003f46270 */
[----:B------:R-:W-:Y:S01]  /*272b0*/  ULDC.64 UR4, c[0x0][0xa80] ;  /* 0x0002a00000047ab9 */ /* 0x000fe20000000a00 */
[----:B------:R-:W-:Y:S01]  /*272c0*/  ISETP.GE.AND P1, PT, R0, R65, PT ;  /* 0x000000410000720c */ /* 0x000fe20003f26270 */
[----:B------:R-:W-:Y:S01]  /*272d0*/  IMAD.IADD R3, R3, 0x1, R21 ;  /* 0x0000000103037824 */ /* 0x000fe200078e0215 */
[----:B------:R-:W-:Y:S01]  /*272e0*/  LEA R62, P3, R2, UR4, 0x1 ;  /* 0x00000004023e7c11 */ /* 0x000fe2000f8608ff */
[----:B------:R-:W-:-:S03]  /*272f0*/  VIADD R0, R16, 0x33420 ;  /* 0x0003342010007836 */ /* 0x000fc60000000000 */
[----:B------:R-:W-:Y:S02]  /*27300*/  LEA.HI.X R63, R2, UR5, R3, 0x1, P3 ;  /* 0x00000005023f7c11 */ /* 0x000fe400098f0c03 */
[----:B------:R-:W-:Y:S01]  /*27310*/  PRMT R0, RZ, 0x654, R0 ;  /* 0x00000654ff007816 */ /* 0x000fe20000000000 */
[----:B------:R-:W-:Y:S01]  /*27320*/  VIADD R68, R236, 0x80 ;  /* 0x00000080ec447836 */ /* 0x000fe20000000000 */
[----:B------:R-:W-:Y:S01]  /*27330*/  IADD3 R20, R64, 0x40, RZ ;  /* 0x0000004040147810 */ /* 0x000fe20007ffe0ff */
[----:B0-----:R0:W1:Y:S01]  /*27340*/  SHFL.IDX PT, R67, R62, RZ, 0x181f ;  /* 0x00181fff3e437589 */ /* 0x00106200000e0000 */
[----:B------:R0:W-:Y:S03]  /*27350*/  SYNCS.ARRIVE.TRANS64.RED.A1T0 RZ, [R0+URZ], RZ ;  /* 0x000000ff00ff79a7 */ /* 0x0001e6000810043f */
[----:B------:R0:W2:Y:S01]  /*27360*/  SHFL.IDX PT, R61, R63, RZ, 0x181f ;  /* 0x00181fff3f3d7589 */ /* 0x0000a200000e0000 */
[----:B------:R-:W-:Y:S01]  /*27370*/  ISETP.GE.AND P0, PT, R20, R65, PT ;  /* 0x000000411400720c */ /* 0x000fe20003f06270 */
[C---:B------:R-:W-:Y:S01]  /*27380*/  VIADD R66, R236.reuse, 0x80 ;  /* 0x00000080ec427836 */ /* 0x040fe20000000000 */
[----:B------:R-:W-:Y:S01]  /*27390*/  SHF.R.S32.HI R68, RZ, 0x1f, R68 ;  /* 0x0000001fff447819 */ /* 0x000fe20000011444 */
[----:B------:R-:W-:Y:S01]  /*273a0*/  VIADD R69, R236, 0x40 ;  /* 0x00000040ec457836 */ /* 0x000fe20000000000 */
[----:B------:R-:W-:Y:S09]  /*273b0*/  @P2 BRA `(.L_x_5465) ;  /* 0x0000000000342947 */ /* 0x000ff20003800000 */
        /* <DEDUP_REMOVED lines=13> */
.L_x_5465:
[----:B------:R-:W-:Y:S05]  /*27490*/  BSYNC B1 ;  /* 0x0000000000017941 */ /* 0x000fea0003800000 */
.L_x_5464:
[----:B---3-5:R3:W4:Y:S01]  /*274a0*/  SHFL.IDX PT, R7, R63, 0x1, 0x181f ;  /* 0x00381f003f077f89 */ /* 0x02872200000e0000 */
[----:B------:R-:W-:Y:S03]  /*274b0*/  BSSY B1, `(.L_x_5466) ;  /* 0x0000010000017945 */ /* 0x000fe60003800000 */
[----:B------:R3:W0:Y:S01]  /*274c0*/  SHFL.IDX PT, R5, R62, 0x1, 0x181f ;  /* 0x00381f003e057f89 */ /* 0x00062200000e0000 */
[----:B------:R-:W-:Y:S05]  /*274d0*/  @P1 BRA `(.L_x_5467) ;  /* 0x0000000000341947 */ /* 0x000fea0003800000 */
[----:B------:R-:W-:Y:S02]  /*274e0*/  ULDC UR4, c[0x0][0xac8] ;  /* 0x0002b20000047ab9 */ /* 0x000fe40000000800 */
[----:B------:R-:W-:Y:S02]  /*274f0*/  ISETP.GE.AND P3, PT, R236, UR4, PT ;  /* 0x00000004ec007c0c */ /* 0x000fe4000bf66270 */
[----:B------:R-:W-:Y:S02]  /*27500*/  ISETP.GE.AND P2, PT, R69, UR4, PT ;  /* 0x0000000445007c0c */ /* 0x000fe4000bf46270 */
[----:B------:R-:W-:-:S09]  /*27510*/  ISETP.GE.AND P1, PT, R66, UR4, PT ;  /* 0x0000000442007c0c */ /* 0x000fd2000bf26270 */
[CC--:B0-----:R-:W-:Y:S02]  /*27520*/  @!P3 LEA R2, P5, R236.reuse, R5.reuse, 0x1 ;  /* 0x00000005ec02b211 */ /* 0x0c1fe400078a08ff */
        /* <DEDUP_REMOVED lines=8> */
.L_x_5467:
[----:B------:R-:W-:Y:S05]  /*275b0*/  BSYNC B1 ;  /* 0x0000000000017941 */ /* 0x000fea0003800000 */
.L_x_5466:
[----:B0---4-:R0:W4:Y:S01]  /*275c0*/  SHFL.IDX PT, R7, R63, 0x2, 0x181f ;  /* 0x00581f003f077f89 */ /* 0x01112200000e0000 */
[----:B------:R-:W-:Y:S03]  /*275d0*/  BSSY B1, `(.L_x_5468) ;  /* 0x0000010000017945 */ /* 0x000fe60003800000 */
[----:B------:R0:W0:Y:S01]  /*275e0*/  SHFL.IDX PT, R3, R62, 0x2, 0x181f ;  /* 0x00581f003e037f89 */ /* 0x00002200000e0000 */
        /* <DEDUP_REMOVED lines=8> */
[-C--:B----4-:R-:W-:Y:S02]  /*27670*/  @!P3 LEA.HI.X R3, R236, R7.reuse, R71, 0x1, P0 ;  /* 0x00000007ec03b211 */ /* 0x090fe400000f0c47 */
[-C--:B------:R-:W-:Y:S02]  /*27680*/  @!P4 LEA.HI.X R5, R69, R7.reuse, R70, 0x1, P1 ;  /* 0x000000074505c211 */ /* 0x080fe400008f0c46 */
[----:B------:R-:W-:Y:S01]  /*27690*/  @!P5 LEA.HI.X R7, R66, R7, R68, 0x1, P2 ;  /* 0x000000074207d211 */ /* 0x000fe200010f0c44 */
[----:B------:R0:W-:Y:S04]  /*276a0*/  @!P3 ST.E.128 desc[UR54][R2.64], R12 ;  /* 0x0000000c0200b985 */ /* 0x0001e8000c101d36 */
[----:B------:R0:W-:Y:S04]  /*276b0*/  @!P4 ST.E.128 desc[UR54][R4.64], R36 ;  /* 0x000000240400c985 */ /* 0x0001e8000c101d36 */
[----:B------:R0:W-:Y:S02]  /*276c0*/  @!P5 ST.E.128 desc[UR54][R6.64], R52 ;  /* 0x000000340600d985 */ /* 0x0001e4000c101d36 */
.L_x_5469:
[----:B------:R-:W-:Y:S05]  /*276d0*/  BSYNC B1 ;  /* 0x0000000000017941 */ /* 0x000fea0003800000 */
.L_x_5468:
[----:B------:R-:W-:Y:S01]  /*276e0*/  IADD3 R0, R64, 0x60, RZ ;  /* 0x0000006040007810 */ /* 0x000fe20007ffe0ff */
[----:B0--3--:R-:W0:Y:S03]  /*276f0*/  SHFL.IDX PT, R63, R63, 0x3, 0x181f ;  /* 0x00781f003f3f7f89 */ /* 0x009e2600000e0000 */
[----:B------:R-:W-:Y:S01]  /*27700*/  ISETP.GE.AND P0, PT, R0, R65, PT ;  /* 0x000000410000720c */ /* 0x000fe20003f06270 */
[----:B----4-:R3:W4:-:S12]  /*27710*/  SHFL.IDX PT, R7, R62, 0x3, 0x181f ;  /* 0x00781f003e077f89 */ /* 0x01071800000e0000 */
        /* <DEDUP_REMOVED lines=16> */
.L_x_5461:
        /* <DEDUP_REMOVED lines=19> */
[----:B-1----:R-:W-:Y:S01]  /*27950*/  ISETP.NE.AND P2, PT, R25, 0x1, PT ;  /* 0x000000011900780c */ /* 0x002fe20003f45270 */
[----:B---3--:R-:W-:-:S12]  /*27960*/  VIADD R24, R7, 0xffffff80 ;  /* 0xffffff8007187836 */ /* 0x008fd80000000000 */
        /* <DEDUP_REMOVED lines=8> */
.L_x_5471:
[----:B------:R-:W2:Y:S04]  /*279f0*/  LDL.LU R3, [R1+0x28] ;  /* 0x0000280001037983 */ /* 0x000ea80000300800 */
[----:B------:R-:W4:Y:S04]  /*27a00*/  LDL.LU R2, [R1+0x40] ;  /* 0x0000400001027983 */ /* 0x000f280000300800 */
[----:B------:R-:W3:Y:S01]  /*27a10*/  LDL R20, [R1+0x34] ;  /* 0x0000340001147983 */ /* 0x000ee20000100800 */
[----:B------:R-:W-:Y:S01]  /*27a20*/  BSSY B1, `(.L_x_5472) ;  /* 0x000002c000017945 */ /* 0x000fe20003800000 */
[----:B-----5:R-:W-:-:S02]  /*27a30*/  SHF.R.S32.HI R11, RZ, 0x1f, R0 ;  /* 0x0000001fff0b7819 */ /* 0x020fc40000011400 */
[----:B--2---:R-:W-:Y:S02]  /*27a40*/  SEL R13, R3, RZ, !P0 ;  /* 0x000000ff030d7207 */ /* 0x004fe40004000000 */
[----:B----4-:R-:W-:Y:S02]  /*27a50*/  SEL R12, R2, RZ, !P0 ;  /* 0x000000ff020c7207 */ /* 0x010fe40004000000 */
[----:B---3--:R-:W-:Y:S01]  /*27a60*/  SHF.R.S32.HI R10, RZ, 0x1f, R20 ;  /* 0x0000001fff0a7819 */ /* 0x008fe20000011414 */
[----:B------:R-:W-:Y:S06]  /*27a70*/  @P3 BRA `(.L_x_5473) ;  /* 0x0000000000983947 */ /* 0x000fec0003800000 */
[----:B------:R-:W2:Y:S01]  /*27a80*/  LDC R9, c[0x0][0xbe8] ;  /* 0x0002fa00ff097b82 */ /* 0x000ea20000000800 */
[----:B------:R-:W-:Y:S01]  /*27a90*/  IADD3 R8, R235, -0x80, R7 ;  /* 0xffffff80eb087810 */ /* 0x000fe20007ffe007 */
[----:B--2---:R-:W-:-:S05]  /*27aa0*/  IMAD R2, R6, R9, RZ ;  /* 0x0000000906027224 */ /* 0x004fca00078e02ff */
        /* <DEDUP_REMOVED lines=9> */
[----:B------:R-:W2:Y:S01]  /*27b40*/  @P0 LDC R15, c[0x0][0xbec] ;  /* 0x0002fb00ff0f0b82 */ /* 0x000ea20000000800 */
[----:B------:R-:W-:Y:S01]  /*27b50*/  IMAD R7, R20, UR5, R7 ;  /* 0x0000000514077c24 */ /* 0x000fe2000f8e0207 */
[----:B------:R-:W-:-:S03]  /*27b60*/  ULDC.64 UR4, c[0x0][0xb98] ;  /* 0x0002e60000047ab9 */ /* 0x000fc60000000a00 */
[----:B------:R-:W-:-:S03]  /*27b70*/  IMAD.IADD R3, R3, 0x1, R7 ;  /* 0x0000000103037824 */ /* 0x000fc600078e0207 */
        /* <DEDUP_REMOVED lines=22> */
.L_x_5473:
[----:B------:R-:W-:Y:S05]  /*27ce0*/  BSYNC B1 ;  /* 0x0000000000017941 */ /* 0x000fea0003800000 */
.L_x_5472:
[--C-:B--2---:R-:W-:Y:S01]  /*27cf0*/  SHF.R.S32.HI R4, RZ, 0x1f, R24.reuse ;  /* 0x0000001fff047819 */ /* 0x104fe20000011418 */
        /* <DEDUP_REMOVED lines=9> */
[----:B------:R-:W-:Y:S01]  /*27d90*/  ULDC.64 UR4, c[0x0][0xae8] ;  /* 0x0002ba0000047ab9 */ /* 0x000fe20000000a00 */
[----:B------:R-:W-:Y:S01]  /*27da0*/  IADD3 R4, R24, -R4, RZ ;  /* 0x8000000418047210 */ /* 0x000fe20007ffe0ff */
[----:B------:R-:W-:-:S04]  /*27db0*/  IMAD.IADD R3, R3, 0x1, R5 ;  /* 0x0000000103037824 */ /* 0x000fc800078e0205 */
[----:B------:R-:W-:Y:S02]  /*27dc0*/  IMAD R0, R4, 0x20, R8 ;  /* 0x0000002004007824 */ /* 0x000fe400078e0208 */
[----:B------:R-:W-:Y:S02]  /*27dd0*/  IMAD R4, R10, UR4, RZ ;  /* 0x000000040a047c24 */ /* 0x000fe4000f8e02ff */
[----:B------:R-:W-:Y:S02]  /*27de0*/  IMAD.IADD R9, R235, 0x1, R0 ;  /* 0x00000001eb097824 */ /* 0x000fe400078e0200 */
[----:B------:R-:W-:Y:S02]  /*27df0*/  IMAD R7, R20, UR5, R4 ;  /* 0x0000000514077c24 */ /* 0x000fe4000f8e0204 */
[----:B-1----:R-:W-:-:S04]  /*27e00*/  @P2 IMAD.HI.U32 R0, R9, R14, RZ ;  /* 0x0000000e09002227 */ /* 0x002fc800078e00ff */
[----:B------:R-:W-:Y:S01]  /*27e10*/  IMAD.WIDE.U32 R2, R20, UR4, R2 ;  /* 0x0000000414027c25 */ /* 0x000fe2000f8e0002 */
[----:B------:R-:W-:-:S03]  /*27e20*/  ULDC.64 UR4, c[0x0][0xaf0] ;  /* 0x0002bc0000047ab9 */ /* 0x000fc60000000a00 */
[----:B------:R-:W-:Y:S01]  /*27e30*/  IMAD.MOV.U32 R5, RZ, RZ, R9 ;  /* 0x000000ffff057224 */ /* 0x000fe200078e0009 */
[----:B------:R-:W-:Y:S01]  /*27e40*/  @P2 SHF.R.U32.HI R5, RZ, R27, R0 ;  /* 0x0000001bff052219 */ /* 0x000fe20000011600 */
[----:B------:R-:W-:Y:S02]  /*27e50*/  IMAD R4, R12, UR4, RZ ;  /* 0x000000040c047c24 */ /* 0x000fe4000f8e02ff */
[----:B------:R-:W-:Y:S01]  /*27e60*/  IMAD.IADD R3, R3, 0x1, R7 ;  /* 0x0000000103037824 */ /* 0x000fe200078e0207 */
[----:B------:R-:W-:Y:S01]  /*27e70*/  SHF.R.S32.HI R0, RZ, 0x1f, R5 ;  /* 0x0000001fff007819 */ /* 0x000fe20000011405 */
[----:B------:R-:W-:Y:S01]  /*27e80*/  IMAD R7, R13, UR5, R4 ;  /* 0x000000050d077c24 */ /* 0x000fe2000f8e0204 */
[----:B------:R-:W-:Y:S01]  /*27e90*/  IADD3 R4, -R5, RZ, RZ ;  /* 0x000000ff05047210 */ /* 0x000fe20007ffe1ff */
[----:B------:R-:W-:Y:S01]  /*27ea0*/  IMAD.WIDE.U32 R2, R13, UR4, R2 ;  /* 0x000000040d027c25 */ /* 0x000fe2000f8e0002 */
[----:B------:R-:W-:-:S03]  /*27eb0*/  ULDC.64 UR4, c[0x0][0xae0] ;  /* 0x0002b80000047ab9 */ /* 0x000fc60000000a00 */
        /* <DEDUP_REMOVED lines=19> */
.L_x_5697:
[----:B------:R-:W-:Y:S01]  /*27ff0*/  IMAD R25, R6, R25, RZ ;  /* 0x0000001906197224 */ /* 0x000fe200078e02ff */
[----:B------:R-:W-:Y:S01]  /*28000*/  BSSY B1, `(.L_x_5475) ;  /* 0x0000018000017945 */ /* 0x000fe20003800000 */
[----:B------:R-:W-:-:S05]  /*28010*/  IMAD.IADD R6, R8, 0x1, R235 ;  /* 0x0000000108067824 */ /* 0x000fca00078e02eb */
[----:B------:R-:W-:-:S13]  /*28020*/  ISETP.GE.AND P0, PT, R6, R25, PT ;  /* 0x000000190600720c */ /* 0x000fda0003f06270 */
[----:B------:R-:W-:Y:S05]  /*28030*/  @P0 BRA `(.L_x_5476) ;  /* 0x0000000000500947 */ /* 0x000fea0003800000 */
[C---:B------:R-:W-:Y:S01]  /*28040*/  VIADD R11, R236.reuse, 0x40 ;  /* 0x00000040ec0b7836 */ /* 0x040fe20000000000 */
[C---:B------:R-:W-:Y:S01]  /*28050*/  IADD3 R7, R236.reuse, 0x80, RZ ;  /* 0x00000080ec077810 */ /* 0x040fe20007ffe0ff */
[----:B------:R-:W-:Y:S01]  /*28060*/  ULDC UR4, c[0x0][0xac8] ;  /* 0x0002b20000047ab9 */ /* 0x000fe20000000800 */
[C---:B------:R-:W-:Y:S01]  /*28070*/  VIADD R12, R236.reuse, 0x40 ;  /* 0x00000040ec0c7836 */ /* 0x040fe20000000000 */
[C---:B------:R-:W-:Y:S01]  /*28080*/  ISETP.GE.AND P3, PT, R236.reuse, UR4, PT ;  /* 0x00000004ec007c0c */ /* 0x040fe2000bf66270 */
[----:B------:R-:W-:Y:S01]  /*28090*/  VIADD R10, R236, 0x80 ;  /* 0x00000080ec0a7836 */ /* 0x000fe20000000000 */
[----:B------:R-:W-:Y:S02]  /*280a0*/  ISETP.GE.AND P4, PT, R11, UR4, PT ;  /* 0x000000040b007c0c */ /* 0x000fe4000bf86270 */
[----:B------:R-:W-:Y:S02]  /*280b0*/  ISETP.GE.AND P5, PT, R7, UR4, PT ;  /* 0x0000000407007c0c */ /* 0x000fe4000bfa6270 */
[----:B------:R-:W-:-:S02]  /*280c0*/  SHF.R.S32.HI R13, RZ, 0x1f, R236 ;  /* 0x0000001fff0d7819 */ /* 0x000fc400000114ec */
[----:B------:R-:W-:Y:S02]  /*280d0*/  SHF.R.S32.HI R12, RZ, 0x1f, R12 ;  /* 0x0000001fff0c7819 */ /* 0x000fe4000001140c */
[----:B------:R-:W-:-:S03]  /*280e0*/  SHF.R.S32.HI R10, RZ, 0x1f, R10 ;  /* 0x0000001fff0a7819 */ /* 0x000fc6000001140a */
[CC--:B---3--:R-:W-:Y:S02]  /*280f0*/  @!P3 LEA R4, P0, R236.reuse, R14.reuse, 0x1 ;  /* 0x0000000eec04b211 */ /* 0x0c8fe400078008ff */
[-C--:B------:R-:W-:Y:S02]  /*28100*/  @!P4 LEA R8, P1, R11, R14.reuse, 0x1 ;  /* 0x0000000e0b08c211 */ /* 0x080fe400078208ff */
[----:B------:R-:W-:Y:S02]  /*28110*/  @!P5 LEA R14, P2, R7, R14, 0x1 ;  /* 0x0000000e070ed211 */ /* 0x000fe400078408ff */
[-C--:B--2---:R-:W-:Y:S02]  /*28120*/  @!P3 LEA.HI.X R5, R236, R3.reuse, R13, 0x1, P0 ;  /* 0x00000003ec05b211 */ /* 0x084fe400000f0c0d */
[-C--:B------:R-:W-:Y:S02]  /*28130*/  @!P4 LEA.HI.X R9, R11, R3.reuse, R12, 0x1, P1 ;  /* 0x000000030b09c211 */ /* 0x080fe400008f0c0c */
[----:B------:R-:W-:Y:S01]  /*28140*/  @!P5 LEA.HI.X R15, R7, R3, R10, 0x1, P2 ;  /* 0x00000003070fd211 */ /* 0x000fe200010f0c0a */
[----:B------:R4:W-:Y:S04]  /*28150*/  @!P3 ST.E.128 desc[UR54][R4.64], RZ ;  /* 0x000000ff0400b985 */ /* 0x0009e8000c101d36 */
[----:B------:R4:W-:Y:S04]  /*28160*/  @!P4 ST.E.128 desc[UR54][R8.64], RZ ;  /* 0x000000ff0800c985 */ /* 0x0009e8000c101d36 */
[----:B------:R4:W-:Y:S02]  /*28170*/  @!P5 ST.E.128 desc[UR54][R14.64], RZ ;  /* 0x000000ff0e00d985 */ /* 0x0009e4000c101d36 */
.L_x_5476:
[----:B------:R-:W-:Y:S05]  /*28180*/  BSYNC B1 ;  /* 0x0000000000017941 */ /* 0x000fea0003800000 */
.L_x_5475:
[----:B------:R-:W-:-:S03]  /*28190*/  UMOV UR4, 0xffffffff ;  /* 0xffffffff00047882 */ /* 0x000fc60000000000 */
[----:B------:R-:W-:Y:S05]  /*281a0*/  BRA.DIV UR4, `(.L_x_5477) ;  /* 0x000000a604fc7947 */ /* 0x000fea000b800000 */
[----:B--2---:R2:W0:Y:S04]  /*281b0*/  SHFL.IDX PT, R3, R2, 0x1, 0x181f ;  /* 0x00381f0002037f89 */ /* 0x00442800000e0000 */
[----:B---34-:R2:W3:Y:S02]  /*281c0*/  SHFL.IDX PT, R14, R0, 0x1, 0x181f ;  /* 0x00381f00000e7f89 */ /* 0x0184e400000e0000 */
.L_x_5701:
[----:B------:R-:W-:Y:S01]  /*281d0*/  VIADD R4, R6, 0x20 ;  /* 0x0000002006047836 */ /* 0x000fe20000000000 */
[----:B------:R-:W-:Y:S04]  /*281e0*/  BSSY B1, `(.L_x_5478) ;  /* 0x0000017000017945 */ /* 0x000fe80003800000 */
[----:B------:R-:W-:-:S13]  /*281f0*/  ISETP.GE.AND P0, PT, R4, R25, PT ;  /* 0x000000190400720c */ /* 0x000fda0003f06270 */
[----:B------:R-:W-:Y:S05]  /*28200*/  @P0 BRA `(.L_x_5479) ;  /* 0x0000000000500947 */ /* 0x000fea0003800000 */
[C---:B------:R-:W-:Y:S01]  /*28210*/  VIADD R11, R236.reuse, 0x40 ;  /* 0x00000040ec0b7836 */ /* 0x040fe20000000000 */
[----:B------:R-:W-:Y:S01]  /*28220*/  ULDC UR4, c[0x0][0xac8] ;  /* 0x0002b20000047ab9 */ /* 0x000fe20000000800 */
[C---:B------:R-:W-:Y:S01]  /*28230*/  VIADD R7, R236.reuse, 0x80 ;  /* 0x00000080ec077836 */ /* 0x040fe20000000000 */
[C---:B------:R-:W-:Y:S01]  /*28240*/  ISETP.GE.AND P3, PT, R236.reuse, UR4, PT ;  /* 0x00000004ec007c0c */ /* 0x040fe2000bf66270 */
[C---:B------:R-:W-:Y:S01]  /*28250*/  VIADD R12, R236.reuse, 0x40 ;  /* 0x00000040ec0c7836 */ /* 0x040fe20000000000 */
[----:B------:R-:W-:Y:S02]  /*28260*/  ISETP.GE.AND P4, PT, R11, UR4, PT ;  /* 0x000000040b007c0c */ /* 0x000fe4000bf86270 */
[----:B------:R-:W-:Y:S02]  /*28270*/  ISETP.GE.AND P5, PT, R7, UR4, PT ;  /* 0x0000000407007c0c */ /* 0x000fe4000bfa6270 */
[----:B------:R-:W-:Y:S02]  /*28280*/  IADD3 R10, R236, 0x80, RZ ;  /* 0x00000080ec0a7810 */ /* 0x000fe40007ffe0ff */
[----:B------:R-:W-:-:S02]  /*28290*/  SHF.R.S32.HI R13, RZ, 0x1f, R236 ;  /* 0x0000001fff0d7819 */ /* 0x000fc400000114ec */
[----:B------:R-:W-:Y:S02]  /*282a0*/  SHF.R.S32.HI R12, RZ, 0x1f, R12 ;  /* 0x0000001fff0c7819 */ /* 0x000fe4000001140c */
[----:B------:R-:W-:Y:S02]  /*282b0*/  SHF.R.S32.HI R10, RZ, 0x1f, R10 ;  /* 0x0000001fff0a7819 */ /* 0x000fe4000001140a */
[CC--:B---3--:R-:W-:Y:S02]  /*282c0*/  @!P3 LEA R4, P0, R236.reuse, R14.reuse, 0x1 ;  /* 0x0000000eec04b211 */ /* 0x0c8fe400078008ff */
[-C--:B------:R-:W-:Y:S02]  /*282d0*/  @!P4 LEA R8, P1, R11, R14.reuse, 0x1 ;  /* 0x0000000e0b08c211 */ /* 0x080fe400078208ff */
[----:B------:R-:W-:Y:S02]  /*282e0*/  @!P5 LEA R14, P2, R7, R14, 0x1 ;  /* 0x0000000e070ed211 */ /* 0x000fe400078408ff */
[----:B0-----:R-:W-:-:S02]  /*282f0*/  @!P3 LEA.HI.X R5, R236, R3, R13, 0x1, P0 ;  /* 0x00000003ec05b211 */ /* 0x001fc400000f0c0d */
[-C--:B------:R-:W-:Y:S02]  /*28300*/  @!P4 LEA.HI.X R9, R11, R3.reuse, R12, 0x1, P1 ;  /* 0x000000030b09c211 */ /* 0x080fe400008f0c0c */
[----:B------:R-:W-:Y:S01]  /*28310*/  @!P5 LEA.HI.X R15, R7, R3, R10, 0x1, P2 ;  /* 0x00000003070fd211 */ /* 0x000fe200010f0c0a */
[----:B------:R4:W-:Y:S04]  /*28320*/  @!P3 ST.E.128 desc[UR54][R4.64], RZ ;  /* 0x000000ff0400b985 */ /* 0x0009e8000c101d36 */
[----:B------:R4:W-:Y:S04]  /*28330*/  @!P4 ST.E.128 desc[UR54][R8.64], RZ ;  /* 0x000000ff0800c985 */ /* 0x0009e8000c101d36 */
[----:B------:R4:W-:Y:S02]  /*28340*/  @!P5 ST.E.128 desc[UR54][R14.64], RZ ;  /* 0x000000ff0e00d985 */ /* 0x0009e4000c101d36 */
.L_x_5479:
[----:B------:R-:W-:Y:S05]  /*28350*/  BSYNC B1 ;  /* 0x0000000000017941 */ /* 0x000fea0003800000 */
.L_x_5478:
[----:B------:R-:W-:-:S03]  /*28360*/  UMOV UR4, 0xffffffff ;  /* 0xffffffff00047882 */ /* 0x000fc60000000000 */
[----:B------:R-:W-:Y:S05]  /*28370*/  BRA.DIV UR4, `(.L_x_5480) ;  /* 0x000000a604d07947 */ /* 0x000fea000b800000 */
[----:B0-----:R0:W0:Y:S04]  /*28380*/  SHFL.IDX PT, R3, R2, 0x2, 0x181f ;  /* 0x00581f0002037f89 */ /* 0x00102800000e0000 */
[----:B---34-:R3:W4:Y:S02]  /*28390*/  SHFL.IDX PT, R14, R0, 0x2, 0x181f ;  /* 0x00581f00000e7f89 */ /* 0x01872400000e0000 */
.L_x_5705:
        /* <DEDUP_REMOVED lines=15> */
[CC--:B----4-:R-:W-:Y:S02]  /*28490*/  @!P3 LEA R4, P0, R236.reuse, R14.reuse, 0x1 ;  /* 0x0000000eec04b211 */ /* 0x0d0fe400078008ff */
        /* <DEDUP_REMOVED lines=8> */
.L_x_5482:
[----:B------:R-:W-:Y:S05]  /*28520*/  BSYNC B1 ;  /* 0x0000000000017941 */ /* 0x000fea0003800000 */
.L_x_5481:
[----:B------:R-:W-:-:S03]  /*28530*/  UMOV UR4, 0xffffffff ;  /* 0xffffffff00047882 */ /* 0x000fc60000000000 */
[----:B------:R-:W-:Y:S05]  /*28540*/  BRA.DIV UR4, `(.L_x_5483) ;  /* 0x000000a604a47947 */ /* 0x000fea000b800000 */
[----:B0-----:R0:W0:Y:S04]  /*28550*/  SHFL.IDX PT, R3, R2, 0x3, 0x181f ;  /* 0x00781f0002037f89 */ /* 0x00102800000e0000 */
[----:B----4-:R4:W0:Y:S02]  /*28560*/  SHFL.IDX PT, R14, R0, 0x3, 0x181f ;  /* 0x00781f00000e7f89 */ /* 0x01082400000e0000 */
.L_x_5709:
[----:B-1234-:R-:W-:-:S05]  /*28570*/  VIADD R0, R6, 0x60 ;  /* 0x0000006006007836 */ /* 0x01efca0000000000 */
[----:B------:R-:W-:-:S13]  /*28580*/  ISETP.GE.AND P0, PT, R0, R25, PT ;  /* 0x000000190000720c */ /* 0x000fda0003f06270 */
[----:B------:R-:W-:Y:S05]  /*28590*/  @P0 BRA `(.L_x_5470) ;  /* 0x0000000000500947 */ /* 0x000fea0003800000 */
[C---:B------:R-:W-:Y:S01]  /*285a0*/  VIADD R9, R236.reuse, 0x40 ;  /* 0x00000040ec097836 */ /* 0x040fe20000000000 */
[----:B------:R-:W-:Y:S01]  /*285b0*/  ULDC UR4, c[0x0][0xac8] ;  /* 0x0002b20000047ab9 */ /* 0x000fe20000000800 */
[C---:B0-----:R-:W-:Y:S01]  /*285c0*/  VIADD R2, R236.reuse, 0x80 ;  /* 0x00000080ec027836 */ /* 0x041fe20000000000 */
[C---:B------:R-:W-:Y:S01]  /*285d0*/  ISETP.GE.AND P3, PT, R236.reuse, UR4, PT ;  /* 0x00000004ec007c0c */ /* 0x040fe2000bf66270 */
[C---:B------:R-:W-:Y:S01]  /*285e0*/  VIADD R10, R236.reuse, 0x40 ;  /* 0x00000040ec0a7836 */ /* 0x040fe20000000000 */
[----:B------:R-:W-:Y:S01]  /*285f0*/  ISETP.GE.AND P4, PT, R9, UR4, PT ;  /* 0x0000000409007c0c */ /* 0x000fe2000bf86270 */
[----:B------:R-:W-:Y:S01]  /*28600*/  VIADD R8, R236, 0x80 ;  /* 0x00000080ec087836 */ /* 0x000fe20000000000 */
[----:B------:R-:W-:Y:S02]  /*28610*/  ISETP.GE.AND P5, PT, R2, UR4, PT ;  /* 0x0000000402007c0c */ /* 0x000fe4000bfa6270 */
[----:B------:R-:W-:Y:S02]  /*28620*/  SHF.R.S32.HI R11, RZ, 0x1f, R236 ;  /* 0x0000001fff0b7819 */ /* 0x000fe400000114ec */
[----:B------:R-:W-:-:S02]  /*28630*/  SHF.R.S32.HI R10, RZ, 0x1f, R10 ;  /* 0x0000001fff0a7819 */ /* 0x000fc4000001140a */
[----:B------:R-:W-:-:S03]  /*28640*/  SHF.R.S32.HI R8, RZ, 0x1f, R8 ;  /* 0x0000001fff087819 */ /* 0x000fc60000011408 */
[-C--:B------:R-:W-:Y:S02]  /*28650*/  @!P3 LEA R4, P0, R236, R14.reuse, 0x1 ;  /* 0x0000000eec04b211 */ /* 0x080fe400078008ff */
        /* <DEDUP_REMOVED lines=8> */
.L_x_5470:
[----:B------:R-:W-:Y:S05]  /*286e0*/  BSYNC B0 ;  /* 0x0000000000007941 */ /* 0x000fea0003800000 */
.L_x_5460:
[----:B------:R-:W5:Y:S01]  /*286f0*/  LDL R0, [R1+0xc] ;  /* 0x00000c0001007983 */ /* 0x000f620000100800 */
[----:B------:R-:W-:Y:S02]  /*28700*/  ULDC UR4, c[0x0][0xc3c] ;  /* 0x00030f0000047ab9 */ /* 0x000fe40000000800 */
[----:B-----5:R-:W-:-:S13]  /*28710*/  ISETP.GE.AND P0, PT, R0, UR4, PT ;  /* 0x0000000400007c0c */ /* 0x020fda000bf06270 */
[----:B------:R-:W-:Y:S05]  /*28720*/  @!P0 BRA `(.L_x_5484) ;  /* 0xfffffd8c00308947 */ /* 0x000fea000383ffff */
[----:B------:R-:W-:Y:S05]  /*28730*/  BRA `(.L_x_5281) ;  /* 0x0000008000547947 */ /* 0x000fea0003800000 */
.L_x_5279:
[----:B------:R-:W-:-:S08]  /*28740*/  NOP ;  /* 0x0000000000007918 */ /* 0x000fd00000000000 */
[----:B------:R-:W0:-:S00]  /*28750*/  USETMAXREG.DEALLOC.CTAPOOL 0x18 ;  /* 0x00000018000079c8 */ /* 0x000e0000080e0500 */
[----:B0-----:R-:W2:Y:S01]  /*28760*/  LDL.LU R2, [R1+0x14] ;  /* 0x0000140001027983 */ /* 0x001ea20000300800 */
[----:B------:R-:W-:Y:S02]  /*28770*/  LOP3.LUT R0, R0, 0x3, RZ, 0xc0, !PT ;  /* 0x0000000300007812 */ /* 0x000fe400078ec0ff */
[----:B------:R-:W-:-:S04]  /*28780*/  MOV R4, RZ ;  /* 0x000000ff00047202 */ /* 0x000fc80000000f00 */
        /* <DEDUP_REMOVED lines=10> */
[----:B------:R-:W2:Y:S01]  /*28830*/  LDS.128 R16, [UR4+0x334d0] ;  /* 0x0334d004ff107984 */ /* 0x000ea20008000c00 */
[----:B------:R-:W-:Y:S06]  /*28840*/  BAR.ARV 0x4, 0x180 ;  /* 0x0106000000007b1d */ /* 0x000fec0000002000 */
[----:B------:R-:W-:Y:S05]  /*28850*/  BRA `(.L_x_5486) ;  /* 0x0000000800847947 */ /* 0x000fea0003800000 */
.L_x_5485:
        /* <DEDUP_REMOVED lines=12> */
[C---:B------:R-:W-:Y:S02]  /*28920*/  ISETP.GE.U32.AND P2, PT, R0.reuse, 0x2, PT ;  /* 0x000000020000780c */ /* 0x040fe40003f46070 */
[C---:B------:R-:W-:Y:S02]  /*28930*/  ISETP.GE.U32.AND P3, PT, R0.reuse, 0x4, PT ;  /* 0x000000040000780c */ /* 0x040fe40003f66070 */
[C---:B------:R-:W-:Y:S02]  /*28940*/  ISETP.GE.U32.AND P4, PT, R0.reuse, 0x8, PT ;  /* 0x000000080000780c */ /* 0x040fe40003f86070 */
[----:B------:R-:W-:Y:S02]  /*28950*/  ISETP.GE.U32.AND P5, PT, R0, 0x10, PT ;  /* 0x000000100000780c */ /* 0x000fe40003fa6070 */
[----:B------:R-:W-:Y:S01]  /*28960*/  MOV R16, RZ ;  /* 0x000000ff00107202 */ /* 0x000fe20000000f00 */
        /* <DEDUP_REMOVED lines=25> */
.L_x_5491:
        /* <DEDUP_REMOVED lines=12> */
.L_x_5490:
[----:B------:R-:W-:Y:S05]  /*28bc0*/  BSYNC B0 ;  /* 0x0000000000007941 */ /* 0x000fea0003800000 */
.L_x_5489:
        /* <DEDUP_REMOVED lines=20> */
[----:B------:R-:W-:-:S07]  /*28d10*/  MOV R5, R9 ;  /* 0x0000000900057202 */ /* 0x000fce0000000f00 */
.L_x_5487:
        /* <DEDUP_REMOVED lines=20> */
.L_x_5492:
[----:B-12---:R-:W-:Y:S01]  /*28e60*/  IMAD.MOV R5, RZ, RZ, -R3 ;  /* 0x000000ffff057224 */ /* 0x006fe200078e0a03 */
[----:B------:R-:W-:Y:S01]  /*28e70*/  MOV R2, RZ ;  /* 0x000000ff00027202 */ /* 0x000fe20000000f00 */
[----:B---3--:R-:W-:Y:S01]  /*28e80*/  IMAD R16, R16, UR5, R6 ;  /* 0x0000000510107c24 */ /* 0x008fe2000f8e0206 */
[----:B------:R-:W-:Y:S01]  /*28e90*/  IABS R6, R8 ;  /* 0x0000000800067213 */ /* 0x000fe20000000000 */
[----:B------:R-:W-:-:S04]  /*28ea0*/  IMAD R5, R5, R10, RZ ;  /* 0x0000000a05057224 */ /* 0x000fc800078e02ff */
[----:B------:R-:W-:Y:S01]  /*28eb0*/  IMAD.HI.U32 R2, R3, R5, R2 ;  /* 0x0000000503027227 */ /* 0x000fe200078e0002 */
[----:B------:R-:W-:-:S03]  /*28ec0*/  IADD3 R5, -R16, UR6, RZ ;  /* 0x0000000610057c10 */ /* 0x000fc6000fffe1ff */
[----:B------:R-:W-:Y:S01]  /*28ed0*/  IMAD.MOV R6, RZ, RZ, -R6 ;  /* 0x000000ffff067224 */ /* 0x000fe200078e0a06 */
        /* <DEDUP_REMOVED lines=36> */
[-C--:B------:R-:W-:Y:S01]  /*29120*/  @!P1 IADD3 R8, R8, -R7.reuse, RZ ;  /* 0x8000000708089210 */ /* 0x080fe20007ffe0ff */
        /* <DEDUP_REMOVED lines=8> */
[----:B------:R-:W-:-:S03]  /*291b0*/  IMAD R18, R2, R9, R5 ;  /* 0x0000000902127224 */ /* 0x000fc600078e0205 */
[----:B------:R-:W-:Y:S01]  /*291c0*/  IADD3 R17, R4, R17, RZ ;  /* 0x0000001104117210 */ /* 0x000fe20007ffe0ff */
[----:B------:R-:W-:Y:S06]  /*291d0*/  BRA `(.L_x_5493) ;  /* 0x00000000000c7947 */ /* 0x000fec0003800000 */
.L_x_5488:
[----:B------:R-:W-:Y:S02]  /*291e0*/  IMAD.MOV.U32 R17, RZ, RZ, RZ ;  /* 0x000000ffff117224 */ /* 0x000fe400078e00ff */
[----:B------:R-:W-:Y:S02]  /*291f0*/  IMAD.U32 R16, RZ, RZ, UR6 ;  /* 0x00000006ff107e24 */ /* 0x000fe4000f8e00ff */
[----:B------:R-:W-:-:S07]  /*29200*/  IMAD.MOV.U32 R18, RZ, RZ, RZ ;  /* 0x000000ffff127224 */ /* 0x000fce00078e00ff */
.L_x_5493:
[----:B------:R-:W-:-:S13]  /*29210*/  ISETP.NE.AND P0, PT, R0, RZ, PT ;  /* 0x000000ff0000720c */ /* 0x000fda0003f05270 */
[----:B------:R-:W1:Y:S01]  /*29220*/  @!P0 S2R R3, SR_CgaCtaId ;  /* 0x0000000000038919 */ /* 0x000e620000008800 */
[----:B------:R-:W-:-:S04]  /*29230*/  @!P0 MOV R0, 0x400 ;  /* 0x0000040000008802 */ /* 0x000fc80000000f00 */
[----:B-1----:R-:W-:-:S05]  /*29240*/  @!P0 LEA R0, R3, R0, 0x18 ;  /* 0x0000000003008211 */ /* 0x002fca00078ec0ff */
[----:B------:R1:W-:Y:S01]  /*29250*/  @!P0 STS.128 [R0+0x334d0], R16 ;  /* 0x0334d01000008388 */ /* 0x0003e20000000c00 */
[----:B------:R-:W-:Y:S06]  /*29260*/  BAR.ARV 0x5, 0x180 ;  /* 0x0146000000007b1d */ /* 0x000fec0000002000 */
.L_x_5486:
[----:B-1----:R-:W-:Y:S01]  /*29270*/  IMAD.MOV.U32 R0, RZ, RZ, 0x1 ;  /* 0x00000001ff007424 */ /* 0x002fe200078e00ff */
[----:B------:R1:W-:Y:S01]  /*29280*/  STL [R1+0x18], RZ ;  /* 0x000018ff01007387 */ /* 0x0003e20000100800 */
[----:B------:R-:W-:Y:S02]  /*29290*/  ULDC UR4, c[0x0][0xc3c] ;  /* 0x00030f0000047ab9 */ /* 0x000fe40000000800 */
[----:B--2---:R-:W-:Y:S01]  /*292a0*/  ISETP.GE.AND P0, PT, R19, UR4, PT ;  /* 0x0000000413007c0c */ /* 0x004fe2000bf06270 */
[----:B------:R1:W-:Y:S04]  /*292b0*/  STL [R1+0x20], R0 ;  /* 0x0000200001007387 */ /* 0x0003e80000100800 */
[----:B------:R1:W-:Y:S08]  /*292c0*/  STL [R1+0x5c], RZ ;  /* 0x00005cff01007387 */ /* 0x0003f00000100800 */
[----:B-1----:R-:W-:Y:S05]  /*292d0*/  @P0 BRA `(.L_x_5494) ;  /* 0x0000007000680947 */ /* 0x002fea0003800000 */
        /* <DEDUP_REMOVED lines=9> */
[C---:B-1----:R-:W-:Y:S01]  /*29370*/  IMAD.SHL.U32 R4, R10.reuse, 0x40, RZ ;  /* 0x000000400a047824 */ /* 0x042fe200078e00ff */
[----:B------:R-:W-:Y:S01]  /*29380*/  SHF.R.U32.HI R0, RZ, 0x1, R10 ;  /* 0x00000001ff007819 */ /* 0x000fe2000001160a */
[C---:B------:R-:W-:Y:S01]  /*29390*/  IMAD.SHL.U32 R5, R10.reuse, 0x2, RZ ;  /* 0x000000020a057824 */ /* 0x040fe200078e00ff */
[----:B------:R-:W-:-:S02]  /*293a0*/  LOP3.LUT R9, R10, 0x7f, RZ, 0xc0, !PT ;  /* 0x0000007f0a097812 */ /* 0x000fc400078ec0ff */
[----:B------:R-:W-:-:S04]  /*293b0*/  LOP3.LUT R3, R4, 0x180, RZ, 0xc0, !PT ;  /* 0x0000018004037812 */ /* 0x000fc800078ec0ff */
[----:B------:R-:W-:Y:S02]  /*293c0*/  LOP3.LUT R3, R3, 0x30, R0, 0xf8, !PT ;  /* 0x0000003003037812 */ /* 0x000fe400078ef800 */
[----:B------:R-:W-:-:S04]  /*293d0*/  SHF.L.U32 R0, R10, 0x4, RZ ;  /* 0x000000040a007819 */ /* 0x000fc800000006ff */
        /* <DEDUP_REMOVED lines=11> */
[----:B------:R0:W-:Y:S03]  /*29490*/  STL [R1+0x10], R5 ;  /* 0x0000100501007387 */ /* 0x0001e60000100800 */
[----:B------:R-:W-:-:S02]  /*294a0*/  LOP3.LUT R6, R3, 0x80, RZ, 0xc0, !PT ;  /* 0x0000008003067812 */ /* 0x000fc400078ec0ff */
[----:B------:R-:W-:Y:S01]  /*294b0*/  LOP3.LUT R8, R7, 0x60, R3, 0xf8, !PT ;  /* 0x0000006007087812 */ /* 0x000fe200078ef803 */
[----:B------:R-:W-:Y:S01]  /*294c0*/  IMAD.SHL.U32 R7, R10, 0x4, RZ ;  /* 0x000000040a077824 */ /* 0x000fe200078e00ff */
[----:B------:R-:W-:Y:S02]  /*294d0*/  LOP3.LUT R6, R6, 0x10, R10, 0xf8, !PT ;  /* 0x0000001006067812 */ /* 0x000fe400078ef80a */
[----:B0-----:R-:W-:Y:S02]  /*294e0*/  SHF.R.U32.HI R5, RZ, 0x2, R9 ;  /* 0x00000002ff057819 */ /* 0x001fe40000011609 */
[----:B------:R-:W-:Y:S02]  /*294f0*/  LOP3.LUT R6, R6, 0x10, R7, 0x78, !PT ;  /* 0x0000001006067812 */ /* 0x000fe400078e7807 */
[--C-:B------:R-:W-:Y:S02]  /*29500*/  LOP3.LUT R7, R8, 0x100, R3.reuse, 0xf8, !PT ;  /* 0x0000010008077812 */ /* 0x100fe400078ef803 */
[----:B------:R-:W-:-:S02]  /*29510*/  LOP3.LUT R5, R5, 0x60, R3, 0xf8, !PT ;  /* 0x0000006005057812 */ /* 0x000fc400078ef803 */
[----:B------:R-:W-:-:S05]  /*29520*/  LOP3.LUT R4, R7, R6, RZ, 0xfc, !PT ;  /* 0x0000000607047212 */ /* 0x000fca00078efcff */
[----:B------:R0:W-:Y:S02]  /*29530*/  STL [R1+0xc], R4 ;  /* 0x00000c0401007387 */ /* 0x0001e40000100800 */
[----:B0-----:R-:W-:-:S05]  /*29540*/  MOV R4, UR4 ;  /* 0x0000000400047c02 */ /* 0x001fca0008000f00 */
[----:B------:R-:W-:Y:S01]  /*29550*/  IMAD.IADD R3, R4, 0x1, R2 ;  /* 0x0000000104037824 */ /* 0x000fe200078e0202 */
[----:B------:R-:W-:Y:S01]  /*29560*/  STL [R1+0x4], R4 ;  /* 0x0000040401007387 */ /* 0x000fe20000100800 */
[----:B------:R-:W-:-:S03]  /*29570*/  IMAD.MOV.U32 R2, RZ, RZ, 0x1 ;  /* 0x00000001ff027424 */ /* 0x000fc600078e00ff */
[----:B------:R0:W-:Y:S04]  /*29580*/  STL [R1+0x3c], R3 ;  /* 0x00003c0301007387 */ /* 0x0001e80000100800 */
[----:B------:R-:W-:Y:S04]  /*29590*/  STL [R1+0x5c], RZ ;  /* 0x00005cff01007387 */ /* 0x000fe80000100800 */
[----:B------:R1:W-:Y:S01]  /*295a0*/  STL [R1+0x24], R2 ;  /* 0x0000240201007387 */ /* 0x0003e20000100800 */
[----:B0-----:R-:W-:-:S03]  /*295b0*/  IMAD.MOV.U32 R3, RZ, RZ, 0x1 ;  /* 0x00000001ff037424 */ /* 0x001fc600078e00ff */
[----:B------:R0:W-:Y:S04]  /*295c0*/  STL [R1+0x1c], RZ ;  /* 0x00001cff01007387 */ /* 0x0001e80000100800 */
[----:B------:R0:W-:Y:S01]  /*295d0*/  STL [R1+0x18], RZ ;  /* 0x000018ff01007387 */ /* 0x0001e20000100800 */
[----:B-1----:R-:W-:-:S03]  /*295e0*/  LOP3.LUT R2, R0, 0x40, RZ, 0xfc, !PT ;  /* 0x0000004000027812 */ /* 0x002fc600078efcff */
[----:B------:R0:W-:Y:S01]  /*295f0*/  STL [R1+0x20], R3 ;  /* 0x0000200301007387 */ /* 0x0001e20000100800 */
[----:B------:R-:W-:-:S07]  /*29600*/  LOP3.LUT R0, R0, 0x80, RZ, 0xfc, !PT ;  /* 0x0000008000007812 */ /* 0x000fce00078efcff */
.L_x_5610:
[----:B0--3--:R-:W0:Y:S02]  /*29610*/  LDC.64 R2, c[0x0][0xc88] ;  /* 0x00032200ff027b82 */ /* 0x009e240000000a00 */
[----:B0-----:R-:W-:-:S05]  /*29620*/  IMAD.WIDE R2, R19, 0x4, R2 ;  /* 0x0000000413027825 */ /* 0x001fca00078e0202 */
[----:B------:R-:W2:Y:S01]  /*29630*/  LDG.E R4, desc[UR54][R2.64] ;  /* 0x0000003602047981 */ /* 0x000ea2000c1e1900 */
[----:B------:R-:W-:Y:S05]  /*29640*/  YIELD ;  /* 0x0000000000007946 */ /* 0x000fea0003800000 */
[----:B------:R-:W-:Y:S01]  /*29650*/  ULDC.64 UR4, c[0x0][0xa28] ;  /* 0x00028a0000047ab9 */ /* 0x000fe20000000a00 */
[----:B------:R-:W-:Y:S01]  /*29660*/  IMAD.MOV.U32 R0, RZ, RZ, RZ ;  /* 0x000000ffff007224 */ /* 0x000fe200078e00ff */
[----:B------:R-:W-:Y:S01]  /*29670*/  ISETP.NE.U32.AND P0, PT, RZ, UR4, PT ;  /* 0x00000004ff007c0c */ /* 0x000fe2000bf05070 */
[----:B------:R-:W-:Y:S01]  /*29680*/  ULDC.64 UR10, c[0x0][0xa18] ;  /* 0x00028600000a7ab9 */ /* 0x000fe20000000a00 */
[----:B------:R-:W-:Y:S01]  /*29690*/  MOV R8, RZ ;  /* 0x000000ff00087202 */ /* 0x000fe20000000f00 */
[----:B------:R-:W-:Y:S01]  /*296a0*/  ULDC.64 UR8, c[0x0][0xa10] ;  /* 0x0002840000087ab9 */ /* 0x000fe20000000a00 */
[----:B------:R-:W-:Y:S01]  /*296b0*/  ISETP.NE.AND.EX P0, PT, RZ, UR5, PT, P0 ;  /* 0x00000005ff007c0c */ /* 0x000fe2000bf05300 */
[----:B------:R-:W-:Y:S01]  /*296c0*/  ULDC.64 UR6, c[0x0][0xa08] ;  /* 0x0002820000067ab9 */ /* 0x000fe20000000a00 */
[----:B--2---:R-:W-:Y:S01]  /*296d0*/  SHF.R.S32.HI R5, RZ, 0x1f, R4 ;  /* 0x0000001fff057819 */ /* 0x004fe20000011404 */
[----:B------:R-:W-:-:S10]  /*296e0*/  IMAD.SHL.U32 R15, R4, 0x4, RZ ;  /* 0x00000004040f7824 */ /* 0x000fd400078e00ff */
[C---:B------:R-:W-:Y:S01]  /*296f0*/  @P0 LEA R2, P1, R4.reuse, UR4, 0x2 ;  /* 0x0000000404020c11 */ /* 0x040fe2000f8210ff */
[----:B------:R0:W-:Y:S03]  /*29700*/  STL [R1+0x34], R4 ;  /* 0x0000340401007387 */ /* 0x0001e60000100800 */
[C-C-:B------:R-:W-:Y:S01]  /*29710*/  @P0 LEA.HI.X R3, R4.reuse, UR5, R5.reuse, 0x2, P1 ;  /* 0x0000000504030c11 */ /* 0x140fe200088f1405 */
[----:B------:R-:W-:Y:S01]  /*29720*/  ULDC.64 UR4, c[0x0][0xa00] ;  /* 0x0002800000047ab9 */ /* 0x000fe20000000a00 */
[----:B------:R-:W-:Y:S01]  /*29730*/  SHF.L.U64.HI R14, R4, 0x2, R5 ;  /* 0x00000002040e7819 */ /* 0x000fe20000010205 */
[----:B-1----:R1:W-:Y:S01]  /*29740*/  STL [R1+0x50], R5 ;  /* 0x0000500501007387 */ /* 0x0023e20000100800 */
        /* <DEDUP_REMOVED lines=10> */
[C---:B--2---:R-:W-:Y:S02]  /*297f0*/  IADD3 R2, P4, R15.reuse, UR4, RZ ;  /* 0x000000040f027c10 */ /* 0x044fe4000ff9e0ff */
[----:B------:R-:W-:Y:S02]  /*29800*/  ISETP.NE.AND.EX P0, PT, RZ, UR7, PT, P0 ;  /* 0x00000007ff007c0c */ /* 0x000fe4000bf05300 */
[C---:B------:R-:W-:Y:S02]  /*29810*/  IADD3.X R3, R14.reuse, UR5, RZ, P4, !PT ;  /* 0x000000050e037c10 */ /* 0x040fe4000a7fe4ff */
[C---:B0-----:R-:W-:Y:S02]  /*29820*/  IADD3 R4, P4, R15.reuse, UR8, RZ ;  /* 0x000000080f047c10 */ /* 0x041fe4000ff9e0ff */
[----:B------:R-:W-:Y:S01]  /*29830*/  ISETP.NE.AND.EX P1, PT, RZ, UR9, PT, P1 ;  /* 0x00000009ff007c0c */ /* 0x000fe2000bf25310 */
[----:B------:R-:W2:Y:S01]  /*29840*/  @P2 LDG.E R8, desc[UR54][R2.64] ;  /* 0x0000003602082981 */ /* 0x000ea2000c1e1900 */
[----:B-1----:R-:W-:Y:S01]  /*29850*/  IADD3.X R5, R14, UR9, RZ, P4, !PT ;  /* 0x000000090e057c10 */ /* 0x002fe2000a7fe4ff */
[----:B------:R-:W-:Y:S01]  /*29860*/  ULDC UR4, c[0x0][0x288] ;  /* 0x0000a20000047ab9 */ /* 0x000fe20000000800 */
[----:B------:R-:W-:Y:S01]  /*29870*/  IADD3 R6, P5, R15, UR6, RZ ;  /* 0x000000060f067c10 */ /* 0x000fe2000ffbe0ff */
[----:B------:R-:W-:Y:S01]  /*29880*/  IMAD.U32 R12, RZ, RZ, UR4 ;  /* 0x00000004ff0c7e24 */ /* 0x000fe2000f8e00ff */
[----:B------:R-:W-:-:S02]  /*29890*/  ULDC.64 UR4, c[0x0][0x418] ;  /* 0x0001060000047ab9 */ /* 0x000fc40000000a00 */
        /* <DEDUP_REMOVED lines=24> */
.L_x_5495:
[----:B------:R-:W2:Y:S01]  /*29a20*/  LDL R12, [R1+0x34] ;  /* 0x00003400010c7983 */ /* 0x000ea20000100800 */
[----:B-----5:R-:W-:Y:S01]  /*29a30*/  IMAD.IADD R2, R11, 0x1, R0 ;  /* 0x000000010b027824 */ /* 0x020fe200078e0200 */
        /* <DEDUP_REMOVED lines=10> */
.L_x_5496:
[----:B------:R-:W-:Y:S05]  /*29ae0*/  @!P0 BRA `(.L_x_5497) ;  /* 0x00000000000c8947 */ /* 0x000fea0003800000 */
[----:B------:R-:W2:Y:S04]  /*29af0*/  LDG.E R9, desc[UR54][R6.64] ;  /* 0x0000003606097981 */ /* 0x000ea8000c1e1900 */
[----:B------:R-:W2:Y:S02]  /*29b00*/  LDG.E R6, desc[UR54][R6.64+0x4] ;  /* 0x0000043606067981 */ /* 0x000ea4000c1e1900 */
[----:B--2---:R-:W-:-:S07]  /*29b10*/  IADD3 R9, -R9, R6, RZ ;  /* 0x0000000609097210 */ /* 0x004fce0007ffe1ff */
.L_x_5497:
[----:B-1----:R-:W2:Y:S01]  /*29b20*/  @P1 LDG.E R2, desc[UR54][R4.64] ;  /* 0x0000003604021981 */ /* 0x002ea2000c1e1900 */
[----:B------:R-:W1:Y:S01]  /*29b30*/  LDC R3, c[0x0][0x448] ;  /* 0x00011200ff037b82 */ /* 0x000e620000000800 */
[----:B-----5:R-:W-:Y:S02]  /*29b40*/  IMAD.IADD R0, R9, 0x1, -R0 ;  /* 0x0000000109007824 */ /* 0x020fe400078e0a00 */
[----:B------:R3:W2:Y:S01]  /*29b50*/  @P1 LDG.E R4, desc[UR54][R4.64+0x4] ;  /* 0x0000043604041981 */ /* 0x0006a2000c1e1900 */
[----:B-1----:R-:W-:-:S13]  /*29b60*/  ISETP.NE.AND P0, PT, R3, 0x1, PT ;  /* 0x000000010300780c */ /* 0x002fda0003f05270 */
[----:B---3--:R-:W1:Y:S01]  /*29b70*/  @P0 LDC R5, c[0x0][0x450] ;  /* 0x00011400ff050b82 */ /* 0x008e620000000800 */
[----:B------:R-:W-:Y:S01]  /*29b80*/  BSSY B0, `(.L_x_5498) ;  /* 0x0000176000007945 */ /* 0x000fe20003800000 */
[----:B--2---:R-:W-:-:S06]  /*29b90*/  @P1 IMAD.IADD R8, R4, 0x1, -R2 ;  /* 0x0000000104081824 */ /* 0x004fcc00078e0a02 */
[----:B------:R-:W2:Y:S01]  /*29ba0*/  @P0 LDC R4, c[0x0][0x44c] ;  /* 0x00011300ff040b82 */ /* 0x000ea20000000800 */
[----:B------:R-:W-:-:S04]  /*29bb0*/  IMAD.SHL.U32 R2, R17, 0x80, RZ ;  /* 0x0000008011027824 */ /* 0x000fc800078e00ff */
[----:B------:R-:W-:-:S04]  /*29bc0*/  VIADD R2, R2, 0x7f ;  /* 0x0000007f02027836 */ /* 0x000fc80000000000 */
[----:B------:R-:W-:Y:S02]  /*29bd0*/  IMAD.MOV.U32 R3, RZ, RZ, R2 ;  /* 0x000000ffff037224 */ /* 0x000fe400078e0002 */
[----:B--2---:R-:W-:Y:S01]  /*29be0*/  @P0 IMAD.HI.U32 R4, R2, R4, RZ ;  /* 0x0000000402040227 */ /* 0x004fe200078e00ff */
[----:B------:R-:W-:-:S04]  /*29bf0*/  IADD3 R2, R0, R8, RZ ;  /* 0x0000000800027210 */ /* 0x000fc80007ffe0ff */
[----:B-1----:R-:W-:Y:S01]  /*29c00*/  @P0 SHF.R.U32.HI R3, RZ, R5, R4 ;  /* 0x00000005ff030219 */ /* 0x002fe20000011604 */
        /* <DEDUP_REMOVED lines=9> */
[----:B------:R-:W-:-:S05]  /*29ca0*/  VIMNMX R2, R20, R2, PT ;  /* 0x0000000214027248 */ /* 0x000fca0003fe0100 */
[--C-:B------:R-:W-:Y:S02]  /*29cb0*/  IMAD R2, R2, 0xa0, -R0.reuse ;  /* 0x000000a002027824 */ /* 0x100fe400078e0a00 */
[----:B------:R-:W-:-:S03]  /*29cc0*/  IMAD.MOV R0, RZ, RZ, -R0 ;  /* 0x000000ffff007224 */ /* 0x000fc600078e0a00 */
[----:B------:R-:W-:Y:S02]  /*29cd0*/  VIMNMX R8, R2, R8, PT ;  /* 0x0000000802087248 */ /* 0x000fe40003fe0100 */
[----:B------:R-:W-:-:S04]  /*29ce0*/  VIMNMX R0, RZ, R0, !PT ;  /* 0x00000000ff007248 */ /* 0x000fc80007fe0100 */
[----:B------:R-:W-:Y:S01]  /*29cf0*/  ISETP.GT.AND P0, PT, R8, R0, PT ;  /* 0x000000000800720c */ /* 0x000fe20003f04270 */
[----:B------:R-:W-:-:S05]  /*29d00*/  IMAD.WIDE.U32 R2, R0, -0x33333333, RZ ;  /* 0xcccccccd00027825 */ /* 0x000fca00078e00ff */
[----:B------:R-:W-:-:S07]  /*29d10*/  SHF.R.U32.HI R2, RZ, 0x7, R3 ;  /* 0x00000007ff027819 */ /* 0x000fce0000011603 */
[----:B------:R-:W-:-:S04]  /*29d20*/  @P0 VIADD R8, R8, 0x9f ;  /* 0x0000009f08080836 */ /* 0x000fc80000000000 */
[----:B------:R-:W-:-:S05]  /*29d30*/  @P0 IMAD.HI R0, R8, 0x66666667, RZ ;  /* 0x6666666708000827 */ /* 0x000fca00078e02ff */
[----:B------:R-:W-:Y:S01]  /*29d40*/  @P0 SHF.R.U32.HI R3, RZ, 0x1f, R0 ;  /* 0x0000001fff030819 */ /* 0x000fe20000011600 */
[----:B------:R-:W-:-:S03]  /*29d50*/  IMAD.MOV.U32 R8, RZ, RZ, R2 ;  /* 0x000000ffff087224 */ /* 0x000fc600078e0002 */
[----:B------:R-:W-:-:S04]  /*29d60*/  @P0 LEA.HI.SX32 R8, R0, R3, 0x1a ;  /* 0x0000000300080211 */ /* 0x000fc800078fd2ff */
        /* <DEDUP_REMOVED lines=10> */
.L_x_5712:
[----:B--2---:R-:W-:Y:S02]  /*29e10*/  ISETP.NE.AND P0, PT, R14, RZ, PT ;  /* 0x000000ff0e00720c */ /* 0x004fe40003f05270 */
[----:B------:R-:W-:-:S11]  /*29e20*/  PLOP3.LUT P6, PT, PT, PT, PT, 0x8, 0x0 ;  /* 0x000000000000781c */ /* 0x000fd60003fce170 */
[----:B------:R-:W-:Y:S05]  /*29e30*/  @P0 BRA `(.L_x_5501) ;  /* 0x00000000000c0947 */ /* 0x000fea0003800000 */
[----:B------:R-:W-:-:S03]  /*29e40*/  UMOV UR4, 0xffffffff ;  /* 0xffffffff00047882 */ /* 0x000fc60000000000 */
[----:B------:R-:W-:Y:S05]  /*29e50*/  BRA.DIV UR4, `(.L_x_5502) ;  /* 0x0000008e04dc7947 */ /* 0x000fea000b800000 */
[----:B------:R-:W-:-:S13]  /*29e60*/  ELECT P6, URZ, PT ;  /* 0x00000000003f782f */ /* 0x000fda00038c0000 */
.L_x_5501:
[----:B-1----:R-:W2:Y:S04]  /*29e70*/  LDL R3, [R1+0x5c] ;  /* 0x00005c0001037983 */ /* 0x002ea80000100800 */
[----:B------:R-:W3:Y:S01]  /*29e80*/  LDL R5, [R1+0x4] ;  /* 0x0000040001057983 */ /* 0x000ee20000100800 */
[----:B------:R-:W-:Y:S01]  /*29e90*/  BSSY B1, `(.L_x_5503) ;  /* 0x0000008000017945 */ /* 0x000fe20003800000 */
[----:B--2---:R-:W-:-:S04]  /*29ea0*/  IADD3 R3, R3, 0x1, RZ ;  /* 0x0000000103037810 */ /* 0x004fc80007ffe0ff */
[----:B------:R-:W-:-:S04]  /*29eb0*/  LEA.HI R4, R3, R3, RZ, 0x1 ;  /* 0x0000000303047211 */ /* 0x000fc800078f08ff */
[----:B------:R-:W-:-:S05]  /*29ec0*/  LOP3.LUT R4, R4, 0xfffffffe, RZ, 0xc0, !PT ;  /* 0xfffffffe04047812 */ /* 0x000fca00078ec0ff */
[----:B------:R-:W-:-:S05]  /*29ed0*/  IMAD.IADD R3, R3, 0x1, -R4 ;  /* 0x0000000103037824 */ /* 0x000fca00078e0a04 */
[----:B------:R-:W-:-:S04]  /*29ee0*/  SHF.L.U32 R3, R3, 0x1f, RZ ;  /* 0x0000001f03037819 */ /* 0x000fc800000006ff */
[----:B---3--:R-:W1:Y:S02]  /*29ef0*/  SYNCS.PHASECHK.TRANS64.TRYWAIT P0, [R5+URZ+0x33420], R3 ;  /* 0x03342003050075a7 */ /* 0x008e64000800017f */
[----:B-1----:R-:W-:Y:S05]  /*29f00*/  @!P0 BRA `(.L_x_5504) ;  /* 0x0000008c00d08947 */ /* 0x002fea0003800000 */
.L_x_5715:
[----:B------:R-:W-:Y:S05]  /*29f10*/  BSYNC B1 ;  /* 0x0000000000017941 */ /* 0x000fea0003800000 */
.L_x_5503:
[----:B------:R-:W-:Y:S04]  /*29f20*/  BSSY B1, `(.L_x_5505) ;  /* 0x0000091000017945 */ /* 0x000fe80003800000 */
[----:B------:R-:W-:Y:S05]  /*29f30*/  @!P6 BRA `(.L_x_5506) ;  /* 0x00000008003ce947 */ /* 0x000fea0003800000 */
[----:B------:R-:W2:Y:S04]  /*29f40*/  LDL R5, [R1+0x4] ;  /* 0x0000040001057983 */ /* 0x000ea80000100800 */
[----:B------:R-:W3:Y:S01]  /*29f50*/  LDL R6, [R1+0x24] ;  /* 0x0000240001067983 */ /* 0x000ee20000100800 */
[----:B-1----:R-:W1:Y:S01]  /*29f60*/  S2R R4, SR_TID.X ;  /* 0x0000000000047919 */ /* 0x002e620000002100 */
[----:B--2---:R-:W-:Y:S02]  /*29f70*/  IMAD.MOV.U32 R7, RZ, RZ, R5 ;  /* 0x000000ffff077224 */ /* 0x004fe400078e0005 */
[----:B------:R-:W2:Y:S01]  /*29f80*/  LDL R5, [R1+0x1c] ;  /* 0x00001c0001057983 */ /* 0x000ea20000100800 */
[----:B---3--:R-:W-:Y:S01]  /*29f90*/  SHF.L.U32 R9, R6, 0x1f, RZ ;  /* 0x0000001f06097819 */ /* 0x008fe200000006ff */
[----:B------:R-:W-:Y:S01]  /*29fa0*/  BSSY B2, `(.L_x_5507) ;  /* 0x0000006000027945 */ /* 0x000fe20003800000 */
[----:B-1----:R-:W-:-:S04]  /*29fb0*/  LOP3.LUT R4, R4, 0x7f, RZ, 0xc0, !PT ;  /* 0x0000007f04047812 */ /* 0x002fc800078ec0ff */
[----:B------:R-:W-:Y:S01]  /*29fc0*/  ISETP.NE.AND P1, PT, R4, RZ, PT ;  /* 0x000000ff0400720c */ /* 0x000fe20003f25270 */
[----:B--2---:R-:W-:-:S04]  /*29fd0*/  IMAD R5, R5, 0x8, R7 ;  /* 0x0000000805057824 */ /* 0x004fc800078e0207 */
[----:B------:R-:W1:Y:S02]  /*29fe0*/  SYNCS.PHASECHK.TRANS64.TRYWAIT P0, [R5+URZ+0x334a0], R9 ;  /* 0x0334a009050075a7 */ /* 0x000e64000800017f */
[----:B-1----:R-:W-:Y:S06]  /*29ff0*/  @!P0 BRA `(.L_x_5508) ;  /* 0x0000008c00ac8947 */ /* 0x002fec0003800000 */
.L_x_5716:
[----:B------:R-:W-:Y:S05]  /*2a000*/  BSYNC B2 ;  /* 0x0000000000027941 */ /* 0x000fea0003800000 */
.L_x_5507:
        /* <DEDUP_REMOVED lines=9> */
.L_x_5510:
[----:B------:R-:W-:Y:S05]  /*2a0a0*/  BSYNC B2 ;  /* 0x0000000000027941 */ /* 0x000fea0003800000 */
.L_x_5509:
        /* <DEDUP_REMOVED lines=14> */
.L_x_5511:
        /* <DEDUP_REMOVED lines=16> */
.L_x_5512:
        /* <DEDUP_REMOVED lines=12> */
[----:B------:R-:W-:Y:S01]  /*2a350*/  UMOV UR6, 0x0 ;  /* 0x0000000000067882 */ /* 0x000fe20000000000 */
[----:B------:R-:W-:Y:S01]  /*2a360*/  IADD3 R6, R7, 0x29200, RZ ;  /* 0x0002920007067810 */ /* 0x000fe20007ffe0ff */
[----:B------:R-:W-:Y:S01]  /*2a370*/  UMOV UR7, 0x12f00000 ;  /* 0x12f0000000077882 */ /* 0x000fe20000000000 */
[----:B------:R-:W-:-:S15]  /*2a380*/  R2UR UR10, R11 ;  /* 0x000000000b0a72ca */ /* 0x000fde00000e0000 */
.L_x_5513:
        /* <DEDUP_REMOVED lines=13> */
.L_x_5717:
[----:B------:R-:W-:Y:S05]  /*2a460*/  BSYNC B2 ;  /* 0x0000000000027941 */ /* 0x000fea0003800000 */
.L_x_5514:
        /* <DEDUP_REMOVED lines=11> */
.L_x_5517:
[----:B------:R-:W-:Y:S05]  /*2a520*/  BSYNC B2 ;  /* 0x0000000000027941 */ /* 0x000fea0003800000 */
.L_x_5516:
        /* <DEDUP_REMOVED lines=8> */
.L_x_5518:
        /* <DEDUP_REMOVED lines=15> */
.L_x_5519:
        /* <DEDUP_REMOVED lines=15> */
.L_x_5520:
        /* <DEDUP_REMOVED lines=10> */
.L_x_5506:
[----:B------:R-:W-:Y:S05]  /*2a830*/  BSYNC B1 ;  /* 0x0000000000017941 */ /* 0x000fea0003800000 */
.L_x_5505:
[----:B-1----:R-:W2:Y:S04]  /*2a840*/  LDL.LU R3, [R1+0x1c] ;  /* 0x00001c0001037983 */ /* 0x002ea80000300800 */
        /* <DEDUP_REMOVED lines=12> */
.L_x_5537:
        /* <DEDUP_REMOVED lines=14> */
.L_x_5718:
[----:B------:R-:W-:Y:S05]  /*2a9f0*/  BSYNC B2 ;  /* 0x0000000000027941 */ /* 0x000fea0003800000 */
.L_x_5523:
        /* <DEDUP_REMOVED lines=9> */
.L_x_5526:
[----:B------:R-:W-:Y:S05]  /*2aa90*/  BSYNC B2 ;  /* 0x0000000000027941 */ /* 0x000fea0003800000 */
.L_x_5525:
        /* <DEDUP_REMOVED lines=9> */
[----:B--2---:R-:W-:-:S02]  /*2ab30*/  IMAD R5, R3, 0x7800, R4 ;  /* 0x0000780003057824 */ /* 0x004fc400078e0204 */
[----:B------:R-:W-:Y:S02]  /*2ab40*/  IMAD R4, R8, 0xa0, R10 ;  /* 0x000000a008047824 */ /* 0x000fe400078e020a */
[----:B------:R-:W-:Y:S02]  /*2ab50*/  VIADD R3, R7, 0x33490 ;  /* 0x0003349007037836 */ /* 0x000fe40000000000 */
[----:B------:R-:W-:-:S07]  /*2ab60*/  VIADD R9, R5, 0x24200 ;  /* 0x0002420005097836 */ /* 0x000fce0000000000 */
.L_x_5527:
        /* <DEDUP_REMOVED lines=16> */
.L_x_5528:
        /* <DEDUP_REMOVED lines=16> */
.L_x_5529:
        /* <DEDUP_REMOVED lines=13> */
.L_x_5719:
[----:B------:R-:W-:Y:S05]  /*2ae40*/  BSYNC B2 ;  /* 0x0000000000027941 */ /* 0x000fea0003800000 */
.L_x_5530:
        /* <DEDUP_REMOVED lines=11> */
.L_x_5533:
[----:B------:R-:W-:Y:S05]  /*2af00*/  BSYNC B2 ;  /* 0x0000000000027941 */ /* 0x000fea0003800000 */
.L_x_5532:
        /* <DEDUP_REMOVED lines=8> */
.L_x_5534:
        /* <DEDUP_REMOVED lines=15> */
.L_x_5535:
        /* <DEDUP_REMOVED lines=15> */
.L_x_5536:
        /* <DEDUP_REMOVED lines=10> */
.L_x_5522:
[----:B------:R-:W-:Y:S05]  /*2b210*/  BSYNC B1 ;  /* 0x0000000000017941 */ /* 0x000fea0003800000 */
.L_x_5521:
        /* <DEDUP_REMOVED lines=12> */
.L_x_5499:
[----:B------:R-:W-:Y:S05]  /*2b2e0*/  BSYNC B0 ;  /* 0x0000000000007941 */ /* 0x000fea0003800000 */
.L_x_5498:
[----:B------:R-:W3:Y:S01]  /*2b2f0*/  LDC R0, c[0x0][0x448] ;  /* 0x00011200ff007b82 */ /* 0x000ee20000000800 */
[----:B------:R-:W-:Y:S07]  /*2b300*/  @!P0 WARPSYNC.ALL ;  /* 0x0000000000008948 */ /* 0x000fee0003800000 */
[----:B------:R-:W-:Y:S01]  /*2b310*/  @!P0 BAR.SYNC.DEFER_BLOCKING 0xc, 0x180 ;  /* 0x0306000000008b1d */ /* 0x000fe20000010000 */
[----:B---3--:R-:W-:Y:S02]  /*2b320*/  ISETP.NE.AND P1, PT, R0, 0x1, PT ;  /* 0x000000010000780c */ /* 0x008fe40003f25270 */
[----:B------:R-:W-:-:S11]  /*2b330*/  LEA R0, R17, 0x7f, 0x7 ;  /* 0x0000007f11007811 */ /* 0x000fd600078e38ff */
[----:B------:R-:W3:Y:S08]  /*2b340*/  @P1 LDC R2, c[0x0][0x44c] ;  /* 0x00011300ff021b82 */ /* 0x000ef00000000800 */
[----:B-12---:R-:W1:Y:S01]  /*2b350*/  @P1 LDC R3, c[0x0][0x450] ;  /* 0x00011400ff031b82 */ /* 0x006e620000000800 */
[----:B---3--:R-:W-:-:S05]  /*2b360*/  @P1 IMAD.HI.U32 R2, R0, R2, RZ ;  /* 0x0000000200021227 */ /* 0x008fca00078e00ff */
[----:B-1----:R-:W-:-:S05]  /*2b370*/  @P1 SHF.R.U32.HI R0, RZ, R3, R2 ;  /* 0x00000003ff001219 */ /* 0x002fca0000011602 */
[----:B------:R-:W-:-:S04]  /*2b380*/  IMAD.IADD R0, R21, 0x1, R0 ;  /* 0x0000000115007824 */ /* 0x000fc800078e0200 */
[----:B------:R-:W-:-:S05]  /*2b390*/  IMAD.HI R0, R0, 0x66666667, RZ ;  /* 0x6666666700007827 */ /* 0x000fca00078e02ff */
[----:B------:R-:W-:-:S04]  /*2b3a0*/  SHF.R.U32.HI R2, RZ, 0x1f, R0 ;  /* 0x0000001fff027819 */ /* 0x000fc80000011600 */
[----:B------:R-:W-:-:S04]  /*2b3b0*/  LEA.HI.SX32 R0, R0, R2, 0x1a ;  /* 0x0000000200007211 */ /* 0x000fc800078fd2ff */
        /* <DEDUP_REMOVED lines=11> */
[----:B------:R-:W1:Y:S08]  /*2b470*/  FLO.U32 R0, UR4 ;  /* 0x0000000400007d00 */ /* 0x000e7000080e0000 */
[----:B------:R-:W2:Y:S01]  /*2b480*/  POPC R2, UR4 ;  /* 0x0000000400027d09 */ /* 0x000ea20008000000 */
[----:B-1----:R-:W-:-:S13]  /*2b490*/  ISETP.EQ.U32.AND P0, PT, R0, R3, PT ;  /* 0x000000030000720c */ /* 0x002fda0003f02070 */
[----:B--2---:R-:W2:Y:S01]  /*2b4a0*/  @P0 ATOMG.E.ADD.STRONG.GPU PT, R5, desc[UR54][R4.64], R2 ;  /* 0x00000002040509a8 */ /* 0x004ea200081ee1f6 */
[----:B------:R-:W1:Y:S02]  /*2b4b0*/  S2R R3, SR_LTMASK ;  /* 0x0000000000037919 */ /* 0x000e640000003900 */
[----:B-1----:R-:W-:-:S06]  /*2b4c0*/  LOP3.LUT R3, R3, UR4, RZ, 0xc0, !PT ;  /* 0x0000000403037c12 */ /* 0x002fcc000f8ec0ff */
[----:B------:R-:W1:Y:S01]  /*2b4d0*/  POPC R3, R3 ;  /* 0x0000000300037309 */ /* 0x000e620000000000 */
[----:B--2---:R-:W1:Y:S02]  /*2b4e0*/  SHFL.IDX PT, R0, R5, R0, 0x1f ;  /* 0x00001f0005007589 */ /* 0x004e6400000e0000 */
[----:B-1----:R-:W-:Y:S01]  /*2b4f0*/  IADD3 R16, R0, UR38, R3 ;  /* 0x0000002600107c10 */ /* 0x002fe2000fffe003 */
[----:B------:R-:W-:Y:S06]  /*2b500*/  BRA `(.L_x_5539) ;  /* 0x0000004000c07947 */ /* 0x000fec0003800000 */
.L_x_5538:
        /* <DEDUP_REMOVED lines=21> */
.L_x_5541:
[----:B------:R-:W-:Y:S05]  /*2b660*/  BSYNC B6 ;  /* 0x0000000000067941 */ /* 0x000fea0003800000 */
.L_x_5540:
        /* <DEDUP_REMOVED lines=25> */
.L_x_5543:
[----:B------:R-:W-:Y:S05]  /*2b800*/  BSYNC B6 ;  /* 0x0000000000067941 */ /* 0x000fea0003800000 */
.L_x_5542:
        /* <DEDUP_REMOVED lines=22> */
.L_x_5545:
[----:B------:R-:W-:Y:S05]  /*2b970*/  BSYNC B6 ;  /* 0x0000000000067941 */ /* 0x000fea0003800000 */
.L_x_5544:
        /* <DEDUP_REMOVED lines=20> */
.L_x_5547:
[----:B------:R-:W-:Y:S05]  /*2bac0*/  BSYNC B6 ;  /* 0x0000000000067941 */ /* 0x000fea0003800000 */
.L_x_5546:
        /* <DEDUP_REMOVED lines=23> */
.L_x_5722:
        /* <DEDUP_REMOVED lines=11> */
.L_x_5725:
[----:B------:R-:W-:Y:S05]  /*2bcf0*/  @!P6 BRA `(.L_x_5549) ;  /* 0x0000000400b8e947 */ /* 0x000fea0003800000 */
[----:B-1----:R-:W3:Y:S01]  /*2bd00*/  LDL R4, [R1+0x38] ;  /* 0x0000380001047983 */ /* 0x002ee20000100800 */
[----:B------:R-:W-:-:S04]  /*2bd10*/  ISETP.NE.U32.AND P0, PT, R2, RZ, PT ;  /* 0x000000ff0200720c */ /* 0x000fc80003f05070 */
[----:B------:R-:W-:Y:S01]  /*2bd20*/  ISETP.NE.AND.EX P0, PT, R3, RZ, PT, P0 ;  /* 0x000000ff0300720c */ /* 0x000fe20003f05300 */
[----:B---3--:R-:W-:-:S12]  /*2bd30*/  VIADD R0, R4, 0xffffffff ;  /* 0xffffffff04007836 */ /* 0x008fd80000000000 */
[----:B------:R-:W-:Y:S05]  /*2bd40*/  @!P0 BRA `(.L_x_5551) ;  /* 0x0000000000488947 */ /* 0x000fea0003800000 */
        /* <DEDUP_REMOVED lines=16> */
[----:B------:R-:W3:Y:S04]  /*2be50*/  LDG.E R2, desc[UR54][R2.64] ;  /* 0x0000003602027981 */ /* 0x000ee8000c1e1900 */
[----:B---3--:R1:W-:Y:S02]  /*2be60*/  STL [R1], R2 ;  /* 0x0000000201007387 */ /* 0x0083e40000100800 */
.L_x_5551:
[----:B--2---:R-:W2:Y:S04]  /*2be70*/  LDL R9, [R1+0x4] ;  /* 0x0000040001097983 */ /* 0x004ea80000100800 */
[----:B-1----:R-:W2:Y:S04]  /*2be80*/  LDL R2, [R1+0x18] ;  /* 0x0000180001027983 */ /* 0x002ea80000100800 */
[----:B------:R-:W3:Y:S01]  /*2be90*/  LDL R3, [R1+0x20] ;  /* 0x0000200001037983 */ /* 0x000ee20000100800 */
[----:B------:R-:W1:Y:S02]  /*2bea0*/  S2R R8, SR_TID.X ;  /* 0x0000000000087919 */ /* 0x000e640000002100 */
[----:B-1----:R-:W-:-:S04]  /*2beb0*/  LOP3.LUT R8, R8, 0x7f, RZ, 0xc0, !PT ;  /* 0x0000007f08087812 */ /* 0x002fc800078ec0ff */
[----:B------:R-:W-:Y:S02]  /*2bec0*/  ISETP.NE.AND P1, PT, R8, RZ, PT ;  /* 0x000000ff0800720c */ /* 0x000fe40003f25270 */
[----:B--2---:R-:W-:Y:S02]  /*2bed0*/  LEA R2, R2, R9, 0x3 ;  /* 0x0000000902027211 */ /* 0x004fe400078e18ff */
[----:B---3--:R-:W-:-:S04]  /*2bee0*/  SHF.L.U32 R4, R3, 0x1f, RZ ;  /* 0x0000001f03047819 */ /* 0x008fc800000006ff */
[----:B------:R-:W1:Y:S02]  /*2bef0*/  SYNCS.PHASECHK.TRANS64.TRYWAIT P0, [R2+URZ+0x33480], R4 ;  /* 0x03348004020075a7 */ /* 0x000e64000800017f */
[----:B-1----:R-:W-:Y:S05]  /*2bf00*/  @!P0 BRA `(.L_x_5552) ;  /* 0x00000070008c8947 */ /* 0x002fea0003800000 */
.L_x_5726:
        /* <DEDUP_REMOVED lines=8> */
.L_x_5553:
        /* <DEDUP_REMOVED lines=31> */
.L_x_5727:
        /* <DEDUP_REMOVED lines=8> */
.L_x_5555:
[----:B------:R-:W3:Y:S04]  /*2c200*/  LDL R5, [R1] ;  /* 0x0000000001057983 */ /* 0x000ee80000100800 */
        /* <DEDUP_REMOVED lines=22> */
[----:B------:R-:W-:Y:S01]  /*2c370*/  UMOV UR10, UR16 ;  /* 0x00000010000a7c82 */ /* 0x000fe20008000000 */
[----:B------:R-:W-:Y:S01]  /*2c380*/  UMOV UR14, 0x80 ;  /* 0x00000080000e7882 */ /* 0x000fe20000000000 */
[----:B------:R1:W-:Y:S02]  /*2c390*/  UTMALDG.4D [UR8], [UR4], desc[UR6] ;  /* 0x00000608040075b4 */ /* 0x0003e40008019000 */
[----:B-1----:R-:W-:Y:S01]  /*2c3a0*/  UMOV UR8, UR15 ;  /* 0x0000000f00087c82 */ /* 0x002fe20008000000 */
[----:B------:R-:W-:Y:S02]  /*2c3b0*/  UMOV UR10, UR14 ;  /* 0x0000000e000a7c82 */ /* 0x000fe40008000000 */
[----:B------:R3:W-:Y:S02]  /*2c3c0*/  UTMALDG.4D [UR8], [UR4], desc[UR6] ;  /* 0x00000608040075b4 */ /* 0x0007e40008019000 */
[----:B---3--:R-:W-:Y:S01]  /*2c3d0*/  NOP ;  /* 0x0000000000007918 */ /* 0x008fe20000000000 */
.L_x_5549:
[----:B------:R-:W3:Y:S04]  /*2c3e0*/  LDL R2, [R1+0x4] ;  /* 0x0000040001027983 */ /* 0x000ee80000100800 */
[----:B------:R-:W4:Y:S04]  /*2c3f0*/  LDL.LU R3, [R1+0x40] ;  /* 0x0000400001037983 */ /* 0x000f280000300800 */
        /* <DEDUP_REMOVED lines=8> */
[----:B------:R-:W-:Y:S01]  /*2c480*/  ISETP.NE.AND.EX P0, PT, RZ, UR7, PT, P0 ;  /* 0x00000007ff007c0c */ /* 0x000fe2000bf05300 */
[----:B---3--:R-:W-:Y:S01]  /*2c490*/  VIADD R2, R2, 0x1e200 ;  /* 0x0001e20002027836 */ /* 0x008fe20000000000 */
[----:B----4-:R-:W-:-:S04]  /*2c4a0*/  SHF.R.S32.HI R0, RZ, 0x1f, R3 ;  /* 0x0000001fff007819 */ /* 0x010fc80000011403 */
        /* <DEDUP_REMOVED lines=30> */
.L_x_5557:
[----:B------:R-:W-:Y:S05]  /*2c690*/  BSYNC B6 ;  /* 0x0000000000067941 */ /* 0x000fea0003800000 */
.L_x_5556:
        /* <DEDUP_REMOVED lines=12> */
[C---:B------:R-:W-:Y:S02]  /*2c760*/  LOP3.LUT R11, R9.reuse, 0x40, RZ, 0xfc, !PT ;  /* 0x00000040090b7812 */ /* 0x040fe400078efcff */
[----:B------:R-:W-:Y:S01]  /*2c770*/  LOP3.LUT R9, R9, 0x80, RZ, 0xfc, !PT ;  /* 0x0000008009097812 */ /* 0x000fe200078efcff */
[----:B--2---:R-:W-:Y:S02]  /*2c780*/  IMAD.MOV.U32 R3, RZ, RZ, R5 ;  /* 0x000000ffff037224 */ /* 0x004fe400078e0005 */
        /* <DEDUP_REMOVED lines=10> */
[----:B------:R-:W-:Y:S01]  /*2c830*/  ULDC.64 UR4, c[0x0][0x2d0] ;  /* 0x0000b40000047ab9 */ /* 0x000fe20000000a00 */
[----:B------:R-:W2:Y:S02]  /*2c840*/  S2R R4, SR_TID.X ;  /* 0x0000000000047919 */ /* 0x000ea40000002100 */
[----:B------:R-:W-:Y:S01]  /*2c850*/  IMAD.IADD R3, R3, 0x1, R0 ;  /* 0x0000000103037824 */ /* 0x000fe200078e0200 */
[----:B0-----:R-:W-:-:S04]  /*2c860*/  LOP3.LUT R5, R5, 0x7f, RZ, 0xc0, !PT ;  /* 0x0000007f05057812 */ /* 0x001fc800078ec0ff */
[----:B------:R-:W-:Y:S01]  /*2c870*/  SHF.R.U32.HI R5, RZ, 0x2, R5 ;  /* 0x00000002ff057819 */ /* 0x000fe20000011605 */
[----:B--2---:R-:W-:-:S05]  /*2c880*/  IMAD.SHL.U32 R4, R4, 0x20, RZ ;  /* 0x0000002004047824 */ /* 0x004fca00078e00ff */
[----:B------:R-:W-:Y:S02]  /*2c890*/  LOP3.LUT R4, R5, 0x60, R4, 0xf8, !PT ;  /* 0x0000006005047812 */ /* 0x000fe400078ef804 */
[----:B------:R-:W0:Y:S02]  /*2c8a0*/  @P0 LDC R5, c[0x0][0x44c] ;  /* 0x00011300ff050b82 */ /* 0x000e240000000800 */
[----:B------:R-:W-:-:S05]  /*2c8b0*/  LEA R4, R17, R4, 0x7 ;  /* 0x0000000411047211 */ /* 0x000fca00078e38ff */
        /* <DEDUP_REMOVED lines=10> */
[----:B------:R-:W0:Y:S02]  /*2c960*/  S2R R5, SR_TID.X ;  /* 0x0000000000057919 */ /* 0x000e240000002100 */
        /* <DEDUP_REMOVED lines=10> */
[----:B------:R-:W-:Y:S01]  /*2ca10*/  IADD3.X R2, R7, UR7, R2, P3, !PT ;  /* 0x0000000707027c10 */ /* 0x000fe20009ffe402 */
[----:B0-----:R-:W-:-:S05]  /*2ca20*/  IMAD.SHL.U32 R10, R5, 0x10, RZ ;  /* 0x00000010050a7824 */ /* 0x001fca00078e00ff */
[----:B------:R-:W-:-:S04]  /*2ca30*/  LOP3.LUT R10, R10, 0x30, RZ, 0xc0, !PT ;  /* 0x000000300a0a7812 */ /* 0x000fc800078ec0ff */
[----:B------:R-:W-:Y:S01]  /*2ca40*/  ISETP.GE.AND P0, PT, R10, UR4, PT ;  /* 0x000000040a007c0c */ /* 0x000fe2000bf06270 */
[----:B------:R-:W-:-:S03]  /*2ca50*/  UMOV UR4, 0xffffffff ;  /* 0xffffffff00047882 */ /* 0x000fc60000000000 */
[----:B-1----:R-:W-:Y:S09]  /*2ca60*/  BRA.DIV UR4, `(.L_x_5558) ;  /* 0x0000006604dc7947 */ /* 0x002ff2000b800000 */
[----:B------:R-:W0:Y:S02]  /*2ca70*/  S2R R5, SR_TID.X ;  /* 0x0000000000057919 */ /* 0x000e240000002100 */
[----:B0-----:R-:W-:Y:S02]  /*2ca80*/  LOP3.LUT R6, R5, 0x7f, RZ, 0xc0, !PT ;  /* 0x0000007f05067812 */ /* 0x001fe400078ec0ff */
[----:B------:R-:W2:Y:S02]  /*2ca90*/  LDL.LU R5, [R1+0x44] ;  /* 0x0000440001057983 */ /* 0x000ea40000300800 */
[----:B------:R-:W-:Y:S02]  /*2caa0*/  SHF.R.U32.HI R6, RZ, 0x2, R6 ;  /* 0x00000002ff067819 */ /* 0x000fe40000011606 */
[----:B------:R-:W-:Y:S02]  /*2cab0*/  SHFL.IDX PT, R4, R2, RZ, 0x1c1f ;  /* 0x001c1fff02047589 */ /* 0x000fe400000e0000 */
[----:B------:R-:W-:-:S02]  /*2cac0*/  LEA R17, R17, R6, 0x7 ;  /* 0x0000000611117211 */ /* 0x000fc400078e38ff */
[----:B------:R-:W-:Y:S01]  /*2cad0*/  SHFL.IDX PT, R6, R2, 0x1, 0x1c1f ;  /* 0x003c1f0002067f89 */ /* 0x000fe200000e0000 */
[----:B--2---:R-:W-:-:S03]  /*2cae0*/  IMAD R0, R5, R8, RZ ;  /* 0x0000000805007224 */ /* 0x004fc600078e02ff */
[----:B------:R-:W0:Y:S02]  /*2caf0*/  SHFL.IDX PT, R5, R3, RZ, 0x1c1f ;  /* 0x001c1fff03057589 */ /* 0x000e2400000e0000 */
[----:B------:R-:W-:-:S13]  /*2cb00*/  ISETP.GE.AND P4, PT, R17, R0, PT ;  /* 0x000000001100720c */ /* 0x000fda0003f86270 */
[----:B0-----:R-:W-:-:S05]  /*2cb10*/  @!P4 IADD3 R5, P3, R10, R5, RZ ;  /* 0x000000050a05c210 */ /* 0x001fca0007f7e0ff */
[----:B------:R-:W-:-:S05]  /*2cb20*/  @!P4 IMAD.X R4, RZ, RZ, R4, P3 ;  /* 0x000000ffff04c224 */ /* 0x000fca00018e0604 */
[----:B------:R-:W-:-:S04]  /*2cb30*/  @!P4 LOP3.LUT R5, R5, R4, RZ, 0x3c, !PT ;  /* 0x000000040505c212 */ /* 0x000fc800078e3cff */
[----:B------:R-:W-:-:S04]  /*2cb40*/  @!P4 LOP3.LUT R4, R5, R4, RZ, 0x3c, !PT ;  /* 0x000000040504c212 */ /* 0x000fc800078e3cff */
[----:B------:R-:W-:-:S05]  /*2cb50*/  @!P4 LOP3.LUT R5, R5, R4, RZ, 0x3c, !PT ;  /* 0x000000040505c212 */ /* 0x000fca00078e3cff */
[----:B-----5:R-:W-:Y:S04]  /*2cb60*/  @!P4 LDGSTS.E.BYPASS.LTC128B.128 [R9+0x1e200], desc[UR54][R4.64], !P0 ;  /* 0x1e2000000409cfae */ /* 0x020fe8000c101d76 */
        /* <DEDUP_REMOVED lines=24> */
[----:B------:R-:W-:Y:S04]  /*2ccf0*/  @!P3 LDGSTS.E.BYPASS.LTC128B.128 [R9+0x21200], desc[UR54][R4.64+0x40], !P1 ;  /* 0x212000400409bfae */ /* 0x000fe8000c901d76 */
[----:B------:R0:W-:Y:S04]  /*2cd00*/  @!P3 LDGSTS.E.BYPASS.LTC128B.128 [R9+0x23200], desc[UR54][R4.64+0x80], !P2 ;  /* 0x232000800409bfae */ /* 0x0001e8000d101d76 */
[----:B01----:R0:W2:Y:S02]  /*2cd10*/  SHFL.IDX PT, R4, R2, 0x3, 0x1c1f ;  /* 0x007c1f0002047f89 */ /* 0x0030a400000e0000 */
.L_x_5736:
[----:B------:R-:W-:Y:S01]  /*2cd20*/  IADD3 R17, R17, 0x60, RZ ;  /* 0x0000006011117810 */ /* 0x000fe20007ffe0ff */
[----:B------:R-:W-:Y:S03]  /*2cd30*/  BSSY B0, `(.L_x_5559) ;  /* 0x000000b000007945 */ /* 0x000fe60003800000 */
        /* <DEDUP_REMOVED lines=10> */
.L_x_5560:
[----:B------:R-:W-:Y:S05]  /*2cde0*/  BSYNC B0 ;  /* 0x0000000000007941 */ /* 0x000fea0003800000 */
.L_x_5559:
[----:B-1----:R1:W5:Y:S01]  /*2cdf0*/  LDL R9, [R1+0x4] ;  /* 0x0000040001097983 */ /* 0x0023620000100800 */
[----:B------:R-:W-:Y:S01]  /*2ce00*/  PLOP3.LUT P0, PT, PT, PT, PT, 0x80, 0x0 ;  /* 0x000000000000781c */ /* 0x000fe20003f0f070 */
[----:B------:R-:W-:-:S12]  /*2ce10*/  NOP ;  /* 0x0000000000007918 */ /* 0x000fd80000000000 */
.L_x_5561:
        /* <DEDUP_REMOVED lines=19> */
.L_x_5737:
[----:B------:R-:W-:Y:S05]  /*2cf50*/  BSYNC B0 ;  /* 0x0000000000007941 */ /* 0x000fea0003800000 */
.L_x_5562:
[----:B0-----:R-:W3:Y:S02]  /*2cf60*/  LDL R2, [R1+0x38] ;  /* 0x0000380001027983 */ /* 0x001ee40000100800 */
[----:B---3--:R-:W-:-:S13]  /*2cf70*/  ISETP.GE.AND P0, PT, R2, 0x2, PT ;  /* 0x000000020200780c */ /* 0x008fda0003f06270 */
[----:B------:R-:W-:Y:S05]  /*2cf80*/  @!P0 BRA `(.L_x_5564) ;  /* 0x0000001800548947 */ /* 0x000fea0003800000 */
[----:B------:R0:W5:Y:S01]  /*2cf90*/  LDL.LU R0, [R1+0x18] ;  /* 0x0000180001007983 */ /* 0x0001620000300800 */
[----:B------:R-:W-:-:S03]  /*2cfa0*/  VIADD R2, R2, 0xfffffffe ;  /* 0xfffffffe02027836 */ /* 0x000fc60000000000 */
[----:B------:R0:W5:Y:S04]  /*2cfb0*/  LDL.LU R8, [R1+0x20] ;  /* 0x0000200001087983 */ /* 0x0001680000300800 */
.L_x_5588:
        /* <DEDUP_REMOVED lines=13> */
[----:B------:R-:W-:Y:S02]  /*2d090*/  MOV R3, R2 ;  /* 0x0000000200037202 */ /* 0x000fe40000000f00 */
        /* <DEDUP_REMOVED lines=23> */
.L_x_5567:
        /* <DEDUP_REMOVED lines=9> */
.L_x_5738:
[----:B------:R-:W-:Y:S05]  /*2d2a0*/  BSYNC B1 ;  /* 0x0000000000017941 */ /* 0x000fea0003800000 */
.L_x_5568:
        /* <DEDUP_REMOVED lines=9> */
.L_x_5571:
[----:B------:R-:W-:Y:S05]  /*2d340*/  BSYNC B1 ;  /* 0x0000000000017941 */ /* 0x000fea0003800000 */
.L_x_5570:
[----:B--2---:R-:W2:Y:S04]  /*2d350*/  LDL R9, [R1+0x4] ;  /* 0x0000040001097983 */ /* 0x004ea80000100800 */
[----:B------:R-:W2:Y:S04]  /*2d360*/  LDL R4, [R1+0x18] ;  /* 0x0000180001047983 */ /* 0x000ea80000100800 */
[----:B------:R-:W4:Y:S01]  /*2d370*/  LDL R7, [R1+0x30] ;  /* 0x0000300001077983 */ /* 0x000f220000100800 */
        /* <DEDUP_REMOVED lines=8> */
[----:B----4-:R-:W-:Y:S02]  /*2d400*/  IMAD R7, R3, 0xa0, R7 ;  /* 0x000000a003077824 */ /* 0x010fe400078e0207 */
[----:B------:R-:W-:Y:S02]  /*2d410*/  VIADD R3, R6, 0x33470 ;  /* 0x0003347006037836 */ /* 0x000fe40000000000 */
[----:B------:R-:W-:-:S07]  /*2d420*/  VIADD R9, R4, 0xf200 ;  /* 0x0000f20004097836 */ /* 0x000fce0000000000 */
.L_x_5572:
        /* <DEDUP_REMOVED lines=17> */
.L_x_5573:
        /* <DEDUP_REMOVED lines=17> */
.L_x_5574:
        /* <DEDUP_REMOVED lines=14> */
.L_x_5739:
[----:B------:R-:W-:Y:S05]  /*2d730*/  BSYNC B1 ;  /* 0x0000000000017941 */ /* 0x000fea0003800000 */
.L_x_5575:
[----:B------:R-:W-:Y:S01]  /*2d740*/  BSSY B1, `(.L_x_5577) ;  /* 0x000000b000017945 */ /* 0x000fe20003800000 */
[----:B------:R-:W-:Y:S02]  /*2d750*/  IMAD.MOV.U32 R10, RZ, RZ, 0x0 ;  /* 0x00000000ff0a7424 */ /* 0x000fe400078e00ff */
[----:B------:R-:W-:Y:S01]  /*2d760*/  IMAD.MOV.U32 R11, RZ, RZ, 0x14f00000 ;  /* 0x14f00000ff0b7424 */ /* 0x000fe200078e00ff */
[----:B------:R-:W-:Y:S06]  /*2d770*/  @P1 BRA `(.L_x_5578) ;  /* 0x00000000001c1947 */ /* 0x000fec0003800000 */
[----:B------:R-:W4:Y:S02]  /*2d780*/  S2R R3, SR_TID.X ;  /* 0x0000000000037919 */ /* 0x000f240000002100 */
[----:B----4-:R-:W-:Y:S01]  /*2d790*/  LOP3.LUT R9, R3, 0x1f, RZ, 0xc0, !PT ;  /* 0x0000001f03097812 */ /* 0x010fe200078ec0ff */
[----:B------:R-:W-:-:S03]  /*2d7a0*/  IMAD.MOV.U32 R3, RZ, RZ, 0x7800 ;  /* 0x00007800ff037424 */ /* 0x000fc600078e00ff */
[----:B------:R-:W-:Y:S01]  /*2d7b0*/  ISETP.NE.AND P0, PT, R9, RZ, PT ;  /* 0x000000ff0900720c */ /* 0x000fe20003f05270 */
[----:B------:R4:W-:-:S12]  /*2d7c0*/  SYNCS.ARRIVE.TRANS64 RZ, [R6+URZ+0x33430], R3 ;  /* 0x0334300306ff79a7 */ /* 0x0009d8000800003f */
[----:B----4-:R-:W-:Y:S05]  /*2d7d0*/  @!P0 BRA `(.L_x_5578) ;  /* 0x0000000000048947 */ /* 0x010fea0003800000 */
[----:B------:R-:W-:Y:S01]  /*2d7e0*/  BPT.TRAP 0x1 ;  /* 0x000000040000795c */ /* 0x000fe20000300000 */
.L_x_5578:
[----:B------:R-:W-:Y:S05]  /*2d7f0*/  BSYNC B1 ;  /* 0x0000000000017941 */ /* 0x000fea0003800000 */
.L_x_5577:
        /* <DEDUP_REMOVED lines=8> */
.L_x_5579:
        /* <DEDUP_REMOVED lines=11> */
[----:B------:R-:W-:Y:S02]  /*2d930*/  R2UR UR10, R13 ;  /* 0x000000000d0a72ca */ /* 0x000fe400000e0000 */
[----:B------:R-:W-:Y:S02]  /*2d940*/  R2UR UR6, R10 ;  /* 0x000000000a0672ca */ /* 0x000fe400000e0000 */
[----:B------:R-:W-:Y:S02]  /*2d950*/  R2UR UR7, R11 ;  /* 0x000000000b0772ca */ /* 0x000fe400000e0000 */
[----:B------:R-:W-:Y:S02]  /*2d960*/  PLOP3.LUT P0, PT, PT, PT, PT, 0x80, 0x0 ;  /* 0x000000000000781c */ /* 0x000fe40003f0f070 */
[----:B------:R-:W-:-:S11]  /*2d970*/  IADD3 R3, R4, 0x26a00, RZ ;  /* 0x00026a0004037810 */ /* 0x000fd60007ffe0ff */
.L_x_5580:
        /* <DEDUP_REMOVED lines=16> */
.L_x_5581:
        /* <DEDUP_REMOVED lines=11> */
.L_x_5566:
[----:B------:R-:W-:Y:S05]  /*2db30*/  BSYNC B0 ;  /* 0x0000000000007941 */ /* 0x000fea0003800000 */
.L_x_5565:
[----:B------:R-:W-:-:S06]  /*2db40*/  UISETP.NE.AND UP0, UPT, UR37, 0x3, UPT ;  /* 0x000000032500788c */ /* 0x000fcc000bf05270 */
[----:B------:R-:W-:-:S13]  /*2db50*/  PLOP3.LUT P0, PT, PT, PT, UP0, 0x80, 0x0 ;  /* 0x000000000000781c */ /* 0x000fda0003f0f008 */
[----:B------:R-:W-:Y:S05]  /*2db60*/  @!P0 BRA `(.L_x_5582) ;  /* 0x0000000000048947 */ /* 0x000fea0003800000 */
[----:B------:R-:W-:Y:S01]  /*2db70*/  BPT.TRAP 0x1 ;  /* 0x000000040000795c */ /* 0x000fe20000300000 */
.L_x_5582:
[----:B------:R-:W3:Y:S01]  /*2db80*/  LDL R5, [R1+0x4] ;  /* 0x0000040001057983 */ /* 0x000ee20000100800 */
[----:B------:R-:W-:Y:S01]  /*2db90*/  IMAD.U32 R3, RZ, RZ, UR39 ;  /* 0x00000027ff037e24 */ /* 0x000fe2000f8e00ff */
[----:B------:R-:W-:Y:S01]  /*2dba0*/  LOP3.LUT R4, R8, 0x1, RZ, 0x3c, !PT ;  /* 0x0000000108047812 */ /* 0x000fe200078e3cff */
[----:B------:R-:W-:Y:S03]  /*2dbb0*/  BSSY B0, `(.L_x_5583) ;  /* 0x0000006000007945 */ /* 0x000fe60003800000 */
[----:B------:R-:W-:Y:S02]  /*2dbc0*/  ISETP.NE.AND P1, PT, R3, 0x3, PT ;  /* 0x000000030300780c */ /* 0x000fe40003f25270 */
[----:B------:R-:W-:Y:S01]  /*2dbd0*/  SHF.L.U32 R4, R4, 0x1f, RZ ;  /* 0x0000001f04047819 */ /* 0x000fe200000006ff */
[----:B---3--:R-:W-:-:S04]  /*2dbe0*/  IMAD R3, R0, 0x8, R5 ;  /* 0x0000000800037824 */ /* 0x008fc800078e0205 */
[----:B------:R-:W3:Y:S02]  /*2dbf0*/  SYNCS.PHASECHK.TRANS64.TRYWAIT P0, [R3+URZ+0x33470], R4 ;  /* 0x03347004030075a7 */ /* 0x000ee4000800017f */
[----:B---3--:R-:W-:Y:S05]  /*2dc00*/  @!P0 BRA `(.L_x_5584) ;  /* 0x0000005c00348947 */ /* 0x008fea0003800000 */
.L_x_5740:
[----:B------:R-:W-:Y:S05]  /*2dc10*/  BSYNC B0 ;  /* 0x0000000000007941 */ /* 0x000fea0003800000 */
.L_x_5583:
[----:B------:R-:W-:Y:S05]  /*2dc20*/  @!P1 BRA `(.L_x_5585) ;  /* 0x0000000000049947 */ /* 0x000fea0003800000 */
[----:B------:R-:W-:Y:S01]  /*2dc30*/  BPT.TRAP 0x1 ;  /* 0x000000040000795c */ /* 0x000fe20000300000 */
.L_x_5585:
[----:B---3--:R-:W-:Y:S01]  /*2dc40*/  SHF.L.U32 R4, R8, 0x1f, RZ ;  /* 0x0000001f08047819 */ /* 0x008fe200000006ff */
[----:B------:R-:W-:-:S03]  /*2dc50*/  IMAD R0, R0, 0x7800, RZ ;  /* 0x0000780000007824 */ /* 0x000fc600078e02ff */
[----:B------:R-:W3:Y:S02]  /*2dc60*/  SYNCS.PHASECHK.TRANS64.TRYWAIT P0, [R3+URZ+0x33460], R4 ;  /* 0x03346004030075a7 */ /* 0x000ee4000800017f */
[----:B---3--:R-:W-:Y:S05]  /*2dc70*/  @!P0 BRA `(.L_x_5586) ;  /* 0x0000005c002c8947 */ /* 0x008fea0003800000 */
.L_x_5741:
[----:B------:R4:W-:Y:S04]  /*2dc80*/  STL [R1+0x80], R18 ;  /* 0x0000801201007387 */ /* 0x0009e80000100800 */
[----:B----4-:R-:W4:Y:S04]  /*2dc90*/  LDL R18, [R1+0x10] ;  /* 0x0000100001127983 */ /* 0x010f280000100800 */
[----:B------:R0:W-:Y:S04]  /*2dca0*/  STL [R1+0x7c], R16 ;  /* 0x00007c1001007387 */ /* 0x0001e80000100800 */
[----:B0-----:R-:W2:Y:S04]  /*2dcb0*/  LDL R16, [R1+0x4] ;  /* 0x0000040001107983 */ /* 0x001ea80000100800 */
[----:B------:R3:W-:Y:S04]  /*2dcc0*/  STL [R1+0x78], R3 ;  /* 0x0000780301007387 */ /* 0x0007e80000100800 */
[----:B---3--:R-:W3:Y:S04]  /*2dcd0*/  LDL R3, [R1+0xc] ;  /* 0x00000c0001037983 */ /* 0x008ee80000100800 */
[----:B------:R0:W-:Y:S04]  /*2dce0*/  STL [R1+0x74], R2 ;  /* 0x0000740201007387 */ /* 0x0001e80000100800 */
[----:B0-----:R-:W3:Y:S01]  /*2dcf0*/  LDL R2, [R1+0x8] ;  /* 0x0000080001027983 */ /* 0x001ee20000100800 */
        /* <DEDUP_REMOVED lines=8> */
[----:B----4-:R-:W-:-:S05]  /*2dd80*/  LOP3.LUT R4, R0, R18, RZ, 0xfc, !PT ;  /* 0x0000001200047212 */ /* 0x010fca00078efcff */
[----:B--2---:R-:W-:-:S06]  /*2dd90*/  IMAD.IADD R4, R16, 0x1, R4 ;  /* 0x0000000110047824 */ /* 0x004fcc00078e0204 */
[----:B------:R-:W0:Y:S02]  /*2dda0*/  LDSM.16.MT88.4 R4, [R4+0xf200] ;  /* 0x00f200000404783b */ /* 0x000e240000004200 */
[C-C-:B0-----:R-:W-:Y:S02]  /*2ddb0*/  PRMT R8, R4.reuse, 0x6420, R5.reuse ;  /* 0x0000642004087816 */ /* 0x141fe40000000005 */
[----:B------:R-:W-:Y:S02]  /*2ddc0*/  PRMT R9, R4, 0x7531, R5 ;  /* 0x0000753104097816 */ /* 0x000fe40000000005 */
[----:B---3--:R-:W-:Y:S02]  /*2ddd0*/  LOP3.LUT R4, R0, R3, RZ, 0xfc, !PT ;  /* 0x0000000300047212 */ /* 0x008fe400078efcff */
        /* <DEDUP_REMOVED lines=59> */
[----:B0-----:R-:W-:Y:S01]  /*2e190*/  IADD3 R4, R16, R13, RZ ;  /* 0x0000000d10047210 */ /* 0x001fe20007ffe0ff */
[----:B------:R-:W-:-:S05]  /*2e1a0*/  VIADD R13, R0, 0x4800 ;  /* 0x00004800000d7836 */ /* 0x000fca0000000000 */
        /* <DEDUP_REMOVED lines=21> */
[----:B------:R-:W-:Y:S02]  /*2e300*/  LOP3.LUT R14, R14, R3, RZ, 0xfc, !PT ;  /* 0x000000030e0e7212 */ /* 0x000fe400078efcff */
[----:B------:R-:W-:Y:S02]  /*2e310*/  IADD3 R4, R16, R4, RZ ;  /* 0x0000000410047210 */ /* 0x000fe40007ffe0ff */
[----:B------:R-:W-:-:S04]  /*2e320*/  IADD3 R14, R2, R14, RZ ;  /* 0x0000000e020e7210 */ /* 0x000fc80007ffe0ff */
        /* <DEDUP_REMOVED lines=56> */
[--C-:B------:R-:W-:Y:S01]  /*2e6b0*/  PRMT R10, R6, 0x6420, R7.reuse ;  /* 0x00006420060a7816 */ /* 0x100fe20000000007 */
[----:B------:R-:W-:Y:S01]  /*2e6c0*/  IMAD.IADD R4, R16, 0x1, R4 ;  /* 0x0000000110047824 */ /* 0x000fe200078e0204 */
[----:B------:R-:W-:Y:S01]  /*2e6d0*/  PRMT R11, R6, 0x7531, R7 ;  /* 0x00007531060b7816 */ /* 0x000fe20000000007 */
[----:B------:R0:W5:Y:S01]  /*2e6e0*/  LDL.LU R16, [R1+0x7c] ;  /* 0x00007c0001107983 */ /* 0x0001620000300800 */
[----:B------:R-:W-:-:S03]  /*2e6f0*/  IMAD.IADD R0, R2, 0x1, R0 ;  /* 0x0000000102007824 */ /* 0x000fc600078e0200 */
[----:B------:R0:W5:Y:S04]  /*2e700*/  LDL.LU R3, [R1+0x78] ;  /* 0x0000780001037983 */ /* 0x0001680000300800 */
[----:B------:R0:W5:Y:S04]  /*2e710*/  LDL.LU R2, [R1+0x74] ;  /* 0x0000740001027983 */ /* 0x0001680000300800 */
[----:B------:R-:W-:Y:S04]  /*2e720*/  STSM.16.M88.4 [R12], R8 ;  /* 0x000000080c007844 */ /* 0x000fe80000000200 */
[----:B------:R-:W2:Y:S02]  /*2e730*/  LDSM.16.MT88.4 R4, [R4+0xf200] ;  /* 0x00f200000404783b */ /* 0x000ea40000004200 */
[----:B--2---:R-:W-:-:S02]  /*2e740*/  PRMT R8, R4, 0x6420, R5 ;  /* 0x0000642004087816 */ /* 0x004fc40000000005 */
        /* <DEDUP_REMOVED lines=12> */
.L_x_5587:
[----:B0-----:R-:W0:Y:S01]  /*2e810*/  S2R R0, SR_TID.X ;  /* 0x0000000000007919 */ /* 0x001e220000002100 */
[----:B--2--5:R2:W-:Y:S01]  /*2e820*/  SYNCS.ARRIVE.TRANS64.A1T0 RZ, [R3+URZ+0x33450], RZ ;  /* 0x033450ff03ff79a7 */ /* 0x0245e2000810003f */
[----:B------:R3:W5:Y:S01]  /*2e830*/  LDL R8, [R1+0x20] ;  /* 0x0000200001087983 */ /* 0x0007620000100800 */
[----:B0-----:R-:W-:Y:S01]  /*2e840*/  LOP3.LUT R0, R0, 0x7f, RZ, 0xc0, !PT ;  /* 0x0000007f00007812 */ /* 0x001fe200078ec0ff */
[----:B------:R-:W-:Y:S03]  /*2e850*/  BAR.SYNC.DEFER_BLOCKING 0x2, 0x80 ;  /* 0x0082000000007b1d */ /* 0x000fe60000010000 */
[----:B------:R-:W-:-:S03]  /*2e860*/  ISETP.NE.AND P0, PT, R0, RZ, PT ;  /* 0x000000ff0000720c */ /* 0x000fc60003f05270 */
[----:B------:R3:W5:Y:S10]  /*2e870*/  LDL R0, [R1+0x18] ;  /* 0x0000180001007983 */ /* 0x0007740000100800 */
[----:B--2---:R-:W-:-:S04]  /*2e880*/  @!P0 IADD3 R3, R3, 0x33480, RZ ;  /* 0x0003348003038810 */ /* 0x004fc80007ffe0ff */
[----:B------:R-:W-:-:S04]  /*2e890*/  @!P0 PRMT R3, RZ, 0x654, R3 ;  /* 0x00000654ff038816 */ /* 0x000fc80000000003 */
[----:B------:R3:W-:Y:S01]  /*2e8a0*/  @!P0 SYNCS.ARRIVE.TRANS64.RED.A1T0 RZ, [R3+URZ], RZ ;  /* 0x000000ff03ff89a7 */ /* 0x0007e2000810043f */
[C---:B------:R-:W-:Y:S01]  /*2e8b0*/  ISETP.GT.AND P0, PT, R2.reuse, RZ, PT ;  /* 0x000000ff0200720c */ /* 0x040fe20003f04270 */
[----:B------:R-:W-:-:S12]  /*2e8c0*/  VIADD R2, R2, 0xffffffff ;  /* 0xffffffff02027836 */ /* 0x000fd80000000000 */
[----:B---3--:R-:W-:Y:S05]  /*2e8d0*/  @P0 BRA `(.L_x_5588) ;  /* 0xffffffe400b80947 */ /* 0x008fea000383ffff */
.L_x_5564:
        /* <DEDUP_REMOVED lines=17> */
.L_x_5590:
[----:B------:R-:W-:Y:S05]  /*2e9f0*/  BSYNC B0 ;  /* 0x0000000000007941 */ /* 0x000fea0003800000 */
.L_x_5589:
[----:B------:R-:W-:-:S06]  /*2ea00*/  UISETP.NE.AND UP0, UPT, UR37, 0x3, UPT ;  /* 0x000000032500788c */ /* 0x000fcc000bf05270 */
[----:B------:R-:W-:-:S13]  /*2ea10*/  PLOP3.LUT P1, PT, PT, PT, UP0, 0x80, 0x0 ;  /* 0x000000000000781c */ /* 0x000fda0003f2f008 */
[----:B------:R-:W-:Y:S05]  /*2ea20*/  @!P1 BRA `(.L_x_5591) ;  /* 0x0000000000049947 */ /* 0x000fea0003800000 */
[----:B------:R-:W-:Y:S01]  /*2ea30*/  BPT.TRAP 0x1 ;  /* 0x000000040000795c */ /* 0x000fe20000300000 */
.L_x_5591:
        /* <DEDUP_REMOVED lines=11> */
.L_x_5742:
[----:B------:R-:W-:Y:S05]  /*2eaf0*/  BSYNC B0 ;  /* 0x0000000000007941 */ /* 0x000fea0003800000 */
.L_x_5592:
[----:B------:R-:W-:Y:S05]  /*2eb00*/  @!P2 BRA `(.L_x_5594) ;  /* 0x000000000004a947 */ /* 0x000fea0003800000 */
[----:B------:R-:W-:Y:S01]  /*2eb10*/  BPT.TRAP 0x1 ;  /* 0x000000040000795c */ /* 0x000fe20000300000 */
.L_x_5594:
[----:B0-----:R-:W2:Y:S02]  /*2eb20*/  LDL R2, [R1+0x20] ;  /* 0x0000200001027983 */ /* 0x001ea40000100800 */
[----:B--2---:R-:W-:-:S04]  /*2eb30*/  SHF.L.U32 R2, R2, 0x1f, RZ ;  /* 0x0000001f02027819 */ /* 0x004fc800000006ff */
[----:B------:R-:W0:Y:S02]  /*2eb40*/  SYNCS.PHASECHK.TRANS64.TRYWAIT P1, [R0+URZ+0x33460], R2 ;  /* 0x03346002000075a7 */ /* 0x000e24000802017f */
[----:B0-----:R-:W-:Y:S05]  /*2eb50*/  @!P1 BRA `(.L_x_5595) ;  /* 0x0000004c009c9947 */ /* 0x001fea0003800000 */
.L_x_5743:
[----:B------:R-:W2:Y:S04]  /*2eb60*/  LDL R3, [R1+0x18] ;  /* 0x0000180001037983 */ /* 0x000ea80000100800 */
[----:B------:R-:W3:Y:S04]  /*2eb70*/  LDL R17, [R1+0x10] ;  /* 0x0000100001117983 */ /* 0x000ee80000100800 */
[----:B------:R4:W-:Y:S04]  /*2eb80*/  STL [R1+0x7c], R19 ;  /* 0x00007c1301007387 */ /* 0x0009e80000100800 */
[----:B----4-:R-:W4:Y:S04]  /*2eb90*/  LDL R19, [R1+0x4] ;  /* 0x0000040001137983 */ /* 0x010f280000100800 */
[----:B------:R0:W-:Y:S04]  /*2eba0*/  STL [R1+0x78], R16 ;  /* 0x0000781001007387 */ /* 0x0001e80000100800 */
[----:B0-----:R-:W4:Y:S04]  /*2ebb0*/  LDL R16, [R1+0xc] ;  /* 0x00000c0001107983 */ /* 0x001f280000100800 */
[----:B------:R0:W-:Y:S04]  /*2ebc0*/  STL [R1+0x74], R0 ;  /* 0x0000740001007387 */ /* 0x0001e80000100800 */
[----:B0-----:R-:W4:Y:S01]  /*2ebd0*/  LDL.LU R0, [R1+0x8] ;  /* 0x0000080001007983 */ /* 0x001f220000300800 */
[----:B------:R-:W-:Y:S05]  /*2ebe0*/  WARPSYNC.ALL ;  /* 0x0000000000007948 */ /* 0x000fea0003800000 */
[----:B--2---:R-:W-:-:S04]  /*2ebf0*/  IMAD R2, R3, 0x7800, RZ ;  /* 0x0000780003027824 */ /* 0x004fc800078e02ff */
[C---:B------:R-:W-:Y:S01]  /*2ec00*/  VIADD R12, R2.reuse, 0x800 ;  /* 0x00000800020c7836 */ /* 0x040fe20000000000 */
[C---:B---3--:R-:W-:Y:S01]  /*2ec10*/  LOP3.LUT R3, R2.reuse, R17, RZ, 0xfc, !PT ;  /* 0x0000001102037212 */ /* 0x048fe200078efcff */
[C---:B------:R-:W-:Y:S01]  /*2ec20*/  VIADD R20, R2.reuse, 0x5000 ;  /* 0x0000500002147836 */ /* 0x040fe20000000000 */
[C---:B------:R-:W-:Y:S01]  /*2ec30*/  IADD3 R14, R2.reuse, 0x2800, RZ ;  /* 0x00002800020e7810 */ /* 0x040fe20007ffe0ff */
[C---:B------:R-:W-:Y:S01]  /*2ec40*/  VIADD R15, R2.reuse, 0x1800 ;  /* 0x00001800020f7836 */ /* 0x040fe20000000000 */
[C---:B------:R-:W-:Y:S01]  /*2ec50*/  IADD3 R13, R2.reuse, 0x1000, RZ ;  /* 0x00001000020d7810 */ /* 0x040fe20007ffe0ff */
[----:B------:R-:W-:Y:S02]  /*2ec60*/  VIADD R18, R2, 0x2000 ;  /* 0x0000200002127836 */ /* 0x000fe40000000000 */
[----:B----4-:R-:W-:-:S05]  /*2ec70*/  IMAD.IADD R3, R19, 0x1, R3 ;  /* 0x0000000113037824 */ /* 0x010fca00078e0203 */
[----:B------:R0:W2:Y:S02]  /*2ec80*/  LDSM.16.MT88.4 R4, [R3+0xf200] ;  /* 0x00f200000304783b */ /* 0x0000a40000004200 */
[----:B0-----:R-:W-:-:S05]  /*2ec90*/  LOP3.LUT R3, R2, R16, RZ, 0xfc, !PT ;  /* 0x0000001002037212 */ /* 0x001fca00078efcff */
[----:B------:R-:W-:Y:S01]  /*2eca0*/  IMAD.IADD R3, R0, 0x1, R3 ;  /* 0x0000000100037824 */ /* 0x000fe200078e0203 */
[C-C-:B--2---:R-:W-:Y:S02]  /*2ecb0*/  PRMT R8, R4.reuse, 0x6420, R5.reuse ;  /* 0x0000642004087816 */ /* 0x144fe40000000005 */
[----:B------:R-:W-:Y:S02]  /*2ecc0*/  PRMT R9, R4, 0x7531, R5 ;  /* 0x0000753104097816 */ /* 0x000fe40000000005 */
[C-C-:B------:R-:W-:Y:S02]  /*2ecd0*/  PRMT R10, R6.reuse, 0x6420, R7.reuse ;  /* 0x00006420060a7816 */ /* 0x140fe40000000007 */
[----:B------:R-:W-:-:S05]  /*2ece0*/  PRMT R11, R6, 0x7531, R7 ;  /* 0x00007531060b7816 */ /* 0x000fca0000000007 */
[----:B------:R0:W-:Y:S02]  /*2ecf0*/  STSM.16.M88.4 [R3], R8 ;  /* 0x0000000803007844 */ /* 0x0001e40000000200 */
[----:B0-----:R-:W-:-:S05]  /*2ed00*/  LOP3.LUT R3, R14, R17, RZ, 0xfc, !PT ;  /* 0x000000110e037212 */ /* 0x001fca00078efcff */
[----:B------:R-:W-:-:S05]  /*2ed10*/  IMAD.IADD R3, R19, 0x1, R3 ;  /* 0x0000000113037824 */ /* 0x000fca00078e0203 */
[----:B------:R0:W2:Y:S02]  /*2ed20*/  LDSM.16.MT88.4 R4, [R3+0xf200] ;  /* 0x00f200000304783b */ /* 0x0000a40000004200 */
[C---:B0-----:R-:W-:Y:S02]  /*2ed30*/  LOP3.LUT R3, R12.reuse, R16, RZ, 0xfc, !PT ;  /* 0x000000100c037212 */ /* 0x041fe400078efcff */
[----:B------:R-:W-:-:S03]  /*2ed40*/  LOP3.LUT R12, R12, R17, RZ, 0xfc, !PT ;  /* 0x000000110c0c7212 */ /* 0x000fc600078efcff */
        /* <DEDUP_REMOVED lines=9> */
[----:B0-----:R-:W-:-:S05]  /*2ede0*/  LOP3.LUT R3, R13, R16, RZ, 0xfc, !PT ;  /* 0x000000100d037212 */ /* 0x001fca00078efcff */
[----:B------:R-:W-:Y:S01]  /*2edf0*/  IMAD.IADD R3, R0, 0x1, R3 ;  /* 0x0000000100037824 */ /* 0x000fe200078e0203 */
[C-C-:B--2---:R-:W-:Y:S02]  /*2ee00*/  PRMT R8, R4.reuse, 0x6420, R5.reuse ;  /* 0x0000642004087816 */ /* 0x144fe40000000005 */
[----:B------:R-:W-:Y:S01]  /*2ee10*/  PRMT R9, R4, 0x7531, R5 ;  /* 0x0000753104097816 */ /* 0x000fe20000000005 */
[----:B------:R-:W-:Y:S01]  /*2ee20*/  IMAD.IADD R4, R19, 0x1, R12 ;  /* 0x0000000113047824 */ /* 0x000fe200078e020c */
[--C-:B------:R-:W-:Y:S01]  /*2ee30*/  PRMT R10, R6, 0x6420, R7.reuse ;  /* 0x00006420060a7816 */ /* 0x100fe20000000007 */
[----:B------:R-:W-:Y:S01]  /*2ee40*/  VIADD R12, R2, 0x3000 ;  /* 0x00003000020c7836 */ /* 0x000fe20000000000 */
[----:B------:R-:W-:-:S05]  /*2ee50*/  PRMT R11, R6, 0x7531, R7 ;  /* 0x00007531060b7816 */ /* 0x000fca0000000007 */
[----:B------:R0:W-:Y:S04]  /*2ee60*/  STSM.16.M88.4 [R3], R8 ;  /* 0x0000000803007844 */ /* 0x0001e80000000200 */
[----:B------:R-:W2:Y:S01]  /*2ee70*/  LDSM.16.MT88.4 R4, [R4+0xf200] ;  /* 0x00f200000404783b */ /* 0x000ea20000004200 */
[----:B0-----:R-:W-:-:S05]  /*2ee80*/  LOP3.LUT R3, R15, R16, RZ, 0xfc, !PT ;  /* 0x000000100f037212 */ /* 0x001fca00078efcff */
[----:B------:R-:W-:Y:S01]  /*2ee90*/  IMAD.IADD R3, R0, 0x1, R3 ;  /* 0x0000000100037824 */ /* 0x000fe200078e0203 */
[C-C-:B--2---:R-:W-:Y:S02]  /*2eea0*/  PRMT R8, R4.reuse, 0x6420, R5.reuse ;  /* 0x0000642004087816 */ /* 0x144fe40000000005 */
[----:B------:R-:W-:Y:S02]  /*2eeb0*/  PRMT R9, R4, 0x7531, R5 ;  /* 0x0000753104097816 */ /* 0x000fe40000000005 */
[C-C-:B------:R-:W-:Y:S02]  /*2eec0*/  PRMT R10, R6.reuse, 0x6420, R7.reuse ;  /* 0x00006420060a7816 */ /* 0x140fe40000000007 */
[----:B------:R-:W-:-:S05]  /*2eed0*/  PRMT R11, R6, 0x7531, R7 ;  /* 0x00007531060b7816 */ /* 0x000fca0000000007 */
[----:B------:R0:W-:Y:S02]  /*2eee0*/  STSM.16.M88.4 [R3], R8 ;  /* 0x0000000803007844 */ /* 0x0001e40000000200 */
[----:B0-----:R-:W-:-:S04]  /*2eef0*/  LOP3.LUT R3, R12, R17, RZ, 0xfc, !PT ;  /* 0x000000110c037212 */ /* 0x001fc800078efcff */
[----:B------:R-:W-:-:S05]  /*2ef00*/  IADD3 R3, R19, R3, RZ ;  /* 0x0000000313037210 */ /* 0x000fca0007ffe0ff */
        /* <DEDUP_REMOVED lines=8> */
[----:B0-----:R-:W-:Y:S02]  /*2ef90*/  IMAD.MOV.U32 R11, RZ, RZ, R17 ;  /* 0x000000ffff0b7224 */ /* 0x001fe400078e0011 */
[----:B------:R-:W-:-:S05]  /*2efa0*/  VIADD R17, R2, 0x5800 ;  /* 0x0000580002117836 */ /* 0x000fca0000000000 */
[----:B------:R-:W-:-:S05]  /*2efb0*/  LOP3.LUT R3, R17, R11, RZ, 0xfc, !PT ;  /* 0x0000000b11037212 */ /* 0x000fca00078efcff */
[----:B------:R-:W-:-:S05]  /*2efc0*/  IMAD.IADD R3, R19, 0x1, R3 ;  /* 0x0000000113037824 */ /* 0x000fca00078e0203 */
[----:B------:R0:W2:Y:S02]  /*2efd0*/  LDSM.16.MT88.4 R4, [R3+0xf200] ;  /* 0x00f200000304783b */ /* 0x0000a40000004200 */
[----:B0-----:R-:W-:Y:S01]  /*2efe0*/  LOP3.LUT R3, R14, R16, RZ, 0xfc, !PT ;  /* 0x000000100e037212 */ /* 0x001fe200078efcff */
[----:B------:R-:W-:-:S04]  /*2eff0*/  VIADD R14, R2, 0x6000 ;  /* 0x00006000020e7836 */ /* 0x000fc80000000000 */
[----:B------:R-:W-:Y:S01]  /*2f000*/  IMAD.IADD R3, R0, 0x1, R3 ;  /* 0x0000000100037824 */ /* 0x000fe200078e0203 */
[C-C-:B--2---:R-:W-:Y:S02]  /*2f010*/  PRMT R8, R4.reuse, 0x6420, R5.reuse ;  /* 0x0000642004087816 */ /* 0x144fe40000000005 */
[----:B------:R-:W-:Y:S02]  /*2f020*/  PRMT R9, R4, 0x7531, R5 ;  /* 0x0000753104097816 */ /* 0x000fe40000000005 */
[----:B------:R-:W-:Y:S02]  /*2f030*/  MOV R5, R11 ;  /* 0x0000000b00057202 */ /* 0x000fe40000000f00 */
[C-C-:B------:R-:W-:Y:S02]  /*2f040*/  PRMT R10, R6.reuse, 0x6420, R7.reuse ;  /* 0x00006420060a7816 */ /* 0x140fe40000000007 */
[----:B------:R-:W-:Y:S02]  /*2f050*/  LOP3.LUT R13, R13, R5, RZ, 0xfc, !PT ;  /* 0x000000050d0d7212 */ /* 0x000fe400078efcff */
[----:B------:R-:W-:-:S03]  /*2f060*/  PRMT R11, R6, 0x7531, R7 ;  /* 0x00007531060b7816 */ /* 0x000fc60000000007 */
[----:B------:R-:W-:Y:S02]  /*2f070*/  IMAD.IADD R4, R19, 0x1, R13 ;  /* 0x0000000113047824 */ /* 0x000fe400078e020d */
[----:B------:R0:W-:Y:S01]  /*2f080*/  STSM.16.M88.4 [R3], R8 ;  /* 0x0000000803007844 */ /* 0x0001e20000000200 */
[----:B------:R-:W-:-:S03]  /*2f090*/  IMAD.MOV.U32 R13, RZ, RZ, R5 ;  /* 0x000000ffff0d7224 */ /* 0x000fc600078e0005 */
[----:B------:R-:W2:Y:S02]  /*2f0a0*/  LDSM.16.MT88.4 R4, [R4+0xf200] ;  /* 0x00f200000404783b */ /* 0x000ea40000004200 */
[----:B------:R-:W-:Y:S02]  /*2f0b0*/  LOP3.LUT R15, R15, R13, RZ, 0xfc, !PT ;  /* 0x0000000d0f0f7212 */ /* 0x000fe400078efcff */
[----:B0-----:R-:W-:Y:S01]  /*2f0c0*/  LOP3.LUT R3, R12, R16, RZ, 0xfc, !PT ;  /* 0x000000100c037212 */ /* 0x001fe200078efcff */
[----:B------:R-:W-:-:S04]  /*2f0d0*/  VIADD R12, R2, 0x4000 ;  /* 0x00004000020c7836 */ /* 0x000fc80000000000 */
[----:B------:R-:W-:Y:S01]  /*2f0e0*/  IMAD.IADD R3, R0, 0x1, R3 ;  /* 0x0000000100037824 */ /* 0x000fe200078e0203 */
[C-C-:B--2---:R-:W-:Y:S02]  /*2f0f0*/  PRMT R8, R4.reuse, 0x6420, R5.reuse ;  /* 0x0000642004087816 */ /* 0x144fe40000000005 */
[----:B------:R-:W-:Y:S02]  /*2f100*/  PRMT R9, R4, 0x7531, R5 ;  /* 0x0000753104097816 */ /* 0x000fe40000000005 */
[C-C-:B------:R-:W-:Y:S02]  /*2f110*/  PRMT R10, R6.reuse, 0x6420, R7.reuse ;  /* 0x00006420060a7816 */ /* 0x140fe40000000007 */
[----:B------:R-:W-:-:S05]  /*2f120*/  PRMT R11, R6, 0x7531, R7 ;  /* 0x00007531060b7816 */ /* 0x000fca0000000007 */
[----:B------:R0:W-:Y:S02]  /*2f130*/  STSM.16.M88.4 [R3], R8 ;  /* 0x0000000803007844 */ /* 0x0001e40000000200 */
[----:B0-----:R-:W-:-:S05]  /*2f140*/  VIADD R3, R2, 0x3800 ;  /* 0x0000380002037836 */ /* 0x001fca0000000000 */
[C---:B------:R-:W-:Y:S02]  /*2f150*/  LOP3.LUT R4, R3.reuse, R13, RZ, 0xfc, !PT ;  /* 0x0000000d03047212 */ /* 0x040fe400078efcff */
[----:B------:R-:W-:Y:S02]  /*2f160*/  LOP3.LUT R3, R3, R16, RZ, 0xfc, !PT ;  /* 0x0000001003037212 */ /* 0x000fe400078efcff */
[----:B------:R-:W-:-:S03]  /*2f170*/  IADD3 R4, R19, R4, RZ ;  /* 0x0000000413047210 */ /* 0x000fc60007ffe0ff */
[----:B------:R-:W-:-:S03]  /*2f180*/  IMAD.IADD R3, R0, 0x1, R3 ;  /* 0x0000000100037824 */ /* 0x000fc600078e0203 */
        /* <DEDUP_REMOVED lines=12> */
[----:B------:R-:W-:Y:S02]  /*2f250*/  PRMT R9, R4, 0x7531, R5 ;  /* 0x0000753104097816 */ /* 0x000fe40000000005 */
[----:B------:R-:W-:Y:S02]  /*2f260*/  IADD3 R4, R19, R15, RZ ;  /* 0x0000000f13047210 */ /* 0x000fe40007ffe0ff */
[----:B------:R-:W2:Y:S01]  /*2f270*/  LDL R15, [R1+0x10] ;  /* 0x00001000010f7983 */ /* 0x000ea20000100800 */
[C-C-:B------:R-:W-:Y:S02]  /*2f280*/  PRMT R10, R6.reuse, 0x6420, R7.reuse ;  /* 0x00006420060a7816 */ /* 0x140fe40000000007 */
[----:B------:R-:W-:-:S05]  /*2f290*/  PRMT R11, R6, 0x7531, R7 ;  /* 0x00007531060b7816 */ /* 0x000fca0000000007 */
[----:B------:R0:W-:Y:S04]  /*2f2a0*/  STSM.16.M88.4 [R3], R8 ;  /* 0x0000000803007844 */ /* 0x0001e80000000200 */
[----:B------:R-:W3:Y:S01]  /*2f2b0*/  LDSM.16.MT88.4 R4, [R4+0xf200] ;  /* 0x00f200000404783b */ /* 0x000ee20000004200 */
[----:B------:R-:W-:-:S05]  /*2f2c0*/  VIADD R13, R2, 0x4800 ;  /* 0x00004800020d7836 */ /* 0x000fca0000000000 */
[----:B0-----:R-:W-:-:S05]  /*2f2d0*/  LOP3.LUT R3, R13, R16, RZ, 0xfc, !PT ;  /* 0x000000100d037212 */ /* 0x001fca00078efcff */
[----:B------:R-:W-:Y:S01]  /*2f2e0*/  IMAD.IADD R3, R0, 0x1, R3 ;  /* 0x0000000100037824 */ /* 0x000fe200078e0203 */
[C-C-:B---3--:R-:W-:Y:S02]  /*2f2f0*/  PRMT R8, R4.reuse, 0x6420, R5.reuse ;  /* 0x0000642004087816 */ /* 0x148fe40000000005 */
        /* <DEDUP_REMOVED lines=15> */
[----:B0-----:R-:W-:-:S04]  /*2f3f0*/  LOP3.LUT R3, R12, R15, RZ, 0xfc, !PT ;  /* 0x0000000f0c037212 */ /* 0x001fc800078efcff */
[----:B------:R-:W-:-:S05]  /*2f400*/  IADD3 R3, R19, R3, RZ ;  /* 0x0000000313037210 */ /* 0x000fca0007ffe0ff */
[----:B------:R0:W2:Y:S01]  /*2f410*/  LDSM.16.MT88.4 R4, [R3+0xf200] ;  /* 0x00f200000304783b */ /* 0x0000a20000004200 */
[----:B------:R-:W-:Y:S02]  /*2f420*/  LOP3.LUT R18, R18, R15, RZ, 0xfc, !PT ;  /* 0x0000000f12127212 */ /* 0x000fe400078efcff */
[----:B0-----:R-:W-:-:S05]  /*2f430*/  LOP3.LUT R3, R17, R16, RZ, 0xfc, !PT ;  /* 0x0000001011037212 */ /* 0x001fca00078efcff */
[----:B------:R-:W-:Y:S01]  /*2f440*/  IMAD.IADD R3, R0, 0x1, R3 ;  /* 0x0000000100037824 */ /* 0x000fe200078e0203 */
[C-C-:B--2---:R-:W-:Y:S02]  /*2f450*/  PRMT R8, R4.reuse, 0x6420, R5.reuse ;  /* 0x0000642004087816 */ /* 0x144fe40000000005 */
[----:B------:R-:W-:Y:S01]  /*2f460*/  PRMT R9, R4, 0x7531, R5 ;  /* 0x0000753104097816 */ /* 0x000fe20000000005 */
[----:B------:R-:W-:Y:S01]  /*2f470*/  IMAD.IADD R4, R19, 0x1, R18 ;  /* 0x0000000113047824 */ /* 0x000fe200078e0212 */
[C-C-:B------:R-:W-:Y:S02]  /*2f480*/  PRMT R10, R6.reuse, 0x6420, R7.reuse ;  /* 0x00006420060a7816 */ /* 0x140fe40000000007 */
[----:B------:R-:W-:-:S05]  /*2f490*/  PRMT R11, R6, 0x7531, R7 ;  /* 0x00007531060b7816 */ /* 0x000fca0000000007 */
[----:B------:R0:W-:Y:S04]  /*2f4a0*/  STSM.16.M88.4 [R3], R8 ;  /* 0x0000000803007844 */ /* 0x0001e80000000200 */
[----:B------:R-:W2:Y:S01]  /*2f4b0*/  LDSM.16.MT88.4 R4, [R4+0xf200] ;  /* 0x00f200000404783b */ /* 0x000ea20000004200 */
        /* <DEDUP_REMOVED lines=10> */
[----:B------:R-:W-:Y:S02]  /*2f560*/  IADD3 R2, R2, 0x7000, RZ ;  /* 0x0000700002027810 */ /* 0x000fe40007ffe0ff */
[----:B0-----:R-:W-:-:S05]  /*2f570*/  LOP3.LUT R3, R12, R16, RZ, 0xfc, !PT ;  /* 0x000000100c037212 */ /* 0x001fca00078efcff */
[----:B------:R-:W-:Y:S01]  /*2f580*/  IMAD.IADD R3, R0, 0x1, R3 ;  /* 0x0000000100037824 */ /* 0x000fe200078e0203 */
[C-C-:B--2---:R-:W-:Y:S02]  /*2f590*/  PRMT R8, R4.reuse, 0x6420, R5.reuse ;  /* 0x0000642004087816 */ /* 0x144fe40000000005 */
        /* <DEDUP_REMOVED lines=25> */
.L_x_5596:
[----:B0-----:R-:W3:Y:S01]  /*2f730*/  LDL.LU R2, [R1+0x18] ;  /* 0x0000180001027983 */ /* 0x001ee20000300800 */
[----:B--2--5:R0:W-:Y:S03]  /*2f740*/  SYNCS.ARRIVE.TRANS64.A1T0 RZ, [R0+URZ+0x33450], RZ ;  /* 0x033450ff00ff79a7 */ /* 0x0241e6000810003f */
[----:B------:R-:W2:Y:S01]  /*2f750*/  LDL.LU R3, [R1+0x20] ;  /* 0x0000200001037983 */ /* 0x000ea20000300800 */
[----:B0-----:R-:W-:-:S05]  /*2f760*/  @!P0 VIADD R0, R0, 0x33480 ;  /* 0x0003348000008836 */ /* 0x001fca0000000000 */
[----:B------:R-:W-:Y:S01]  /*2f770*/  @!P0 PRMT R0, RZ, 0x654, R0 ;  /* 0x00000654ff008816 */ /* 0x000fe20000000000 */
[----:B------:R-:W-:Y:S06]  /*2f780*/  BAR.SYNC.DEFER_BLOCKING 0x2, 0x80 ;  /* 0x0082000000007b1d */ /* 0x000fec0000010000 */
[----:B------:R3:W-:Y:S02]  /*2f790*/  @!P0 SYNCS.ARRIVE.TRANS64.RED.A1T0 RZ, [R0+URZ], RZ ;  /* 0x000000ff00ff89a7 */ /* 0x0007e4000810043f */
[----:B---3--:R-:W-:-:S05]  /*2f7a0*/  VIADD R0, R2, 0x1 ;  /* 0x0000000102007836 */ /* 0x008fca0000000000 */
[----:B------:R-:W-:-:S04]  /*2f7b0*/  ISETP.NE.AND P0, PT, R0, 0x2, PT ;  /* 0x000000020000780c */ /* 0x000fc80003f05270 */
[----:B------:R-:W-:Y:S02]  /*2f7c0*/  SEL R2, RZ, 0x1, P0 ;  /* 0x00000001ff027807 */ /* 0x000fe40000000000 */
[----:B------:R-:W-:Y:S02]  /*2f7d0*/  SEL R0, R0, RZ, P0 ;  /* 0x000000ff00007207 */ /* 0x000fe40000000000 */
[----:B--2---:R-:W-:-:S03]  /*2f7e0*/  LOP3.LUT R3, R3, R2, RZ, 0x3c, !PT ;  /* 0x0000000203037212 */ /* 0x004fc600078e3cff */
[----:B------:R0:W-:Y:S04]  /*2f7f0*/  STL [R1+0x18], R0 ;  /* 0x0000180001007387 */ /* 0x0001e80000100800 */
[----:B------:R0:W-:Y:S02]  /*2f800*/  STL [R1+0x20], R3 ;  /* 0x0000200301007387 */ /* 0x0001e40000100800 */
.L_x_5539:
        /* <DEDUP_REMOVED lines=9> */
[----:B------:R0:W2:Y:S04]  /*2f8a0*/  LDS.128 R16, [R0+0x334d0] ;  /* 0x0334d00000107984 */ /* 0x0000a80000000c00 */
[----:B------:R0:W-:Y:S01]  /*2f8b0*/  STL [R1+0x4], R0 ;  /* 0x0000040001007387 */ /* 0x0001e20000100800 */
[----:B------:R-:W-:Y:S06]  /*2f8c0*/  BAR.ARV 0x4, 0x180 ;  /* 0x0106000000007b1d */ /* 0x000fec0000002000 */
[----:B------:R-:W-:Y:S05]  /*2f8d0*/  BRA `(.L_x_5598) ;  /* 0x0000000800d87947 */ /* 0x000fea0003800000 */
.L_x_5597:
        /* <DEDUP_REMOVED lines=36> */
.L_x_5753:
[----:B------:R-:W-:Y:S02]  /*2fb20*/  ULDC UR4, c[0x0][0xc38] ;  /* 0x00030e0000047ab9 */ /* 0x000fe40000000800 */
[----:B------:R-:W-:-:S04]  /*2fb30*/  IMAD.U32 R4, RZ, RZ, UR4 ;  /* 0x00000004ff047e24 */ /* 0x000fc8000f8e00ff */
[----:B--2---:R-:W-:-:S04]  /*2fb40*/  IMAD R16, R16, R4, RZ ;  /* 0x0000000410107224 */ /* 0x004fc800078e02ff */
[----:B------:R-:W-:-:S05]  /*2fb50*/  IMAD.IADD R5, R5, 0x1, R16 ;  /* 0x0000000105057824 */ /* 0x000fca00078e0210 */
[----:B------:R-:W-:-:S13]  /*2fb60*/  ISETP.GT.AND P6, PT, R5, R0, PT ;  /* 0x000000000500720c */ /* 0x000fda0003fc4270 */
[----:B------:R-:W-:Y:S05]  /*2fb70*/  @P6 BRA `(.L_x_5600) ;  /* 0x00000000009c6947 */ /* 0x000fea0003800000 */
.L_x_5605:
[----:B------:R-:W2:Y:S01]  /*2fb80*/  LDC R2, c[0x0][0xc3c] ;  /* 0x00030f00ff027b82 */ /* 0x000ea20000000800 */
[----:B------:R-:W-:-:S05]  /*2fb90*/  VIADD R19, R19, 0x1f ;  /* 0x0000001f13137836 */ /* 0x000fca0000000000 */
[----:B--2---:R-:W-:-:S13]  /*2fba0*/  ISETP.GE.AND P6, PT, R19, R2, PT ;  /* 0x000000021300720c */ /* 0x004fda0003fc6270 */
[----:B------:R-:W-:Y:S05]  /*2fbb0*/  @P6 BRA `(.L_x_5601) ;  /* 0x0000000400d46947 */ /* 0x000fea0003800000 */
[----:B0-----:R-:W0:Y:S01]  /*2fbc0*/  S2R R3, SR_TID.X ;  /* 0x0000000000037919 */ /* 0x001e220000002100 */
[----:B------:R-:W-:Y:S01]  /*2fbd0*/  BSSY B0, `(.L_x_5602) ;  /* 0x0000009000007945 */ /* 0x000fe20003800000 */
[----:B0-----:R-:W-:-:S05]  /*2fbe0*/  LOP3.LUT R3, R3, 0x1f, RZ, 0xc0, !PT ;  /* 0x0000001f03037812 */ /* 0x001fca00078ec0ff */
[----:B------:R-:W-:-:S05]  /*2fbf0*/  IMAD.IADD R4, R19, 0x1, R3 ;  /* 0x0000000113047824 */ /* 0x000fca00078e0203 */
[----:B------:R-:W-:Y:S02]  /*2fc00*/  ISETP.GE.OR P6, PT, R4, R2, !P0 ;  /* 0x000000020400720c */ /* 0x000fe400047c6670 */
[----:B------:R-:W-:-:S11]  /*2fc10*/  MOV R2, RZ ;  /* 0x000000ff00027202 */ /* 0x000fd60000000f00 */
[----:B------:R-:W-:Y:S05]  /*2fc20*/  @P6 BRA `(.L_x_5603) ;  /* 0x00000000000c6947 */ /* 0x000fea0003800000 */
[----:B------:R-:W0:Y:S02]  /*2fc30*/  LDC.64 R2, c[0x0][0xc80] ;  /* 0x00032000ff027b82 */ /* 0x000e240000000a00 */
[----:B0-----:R-:W-:-:S06]  /*2fc40*/  IMAD.WIDE R2, R4, 0x4, R2 ;  /* 0x0000000404027825 */ /* 0x001fcc00078e0202 */
[----:B------:R0:W5:Y:S02]  /*2fc50*/  LDG.E R2, desc[UR54][R2.64] ;  /* 0x0000003602027981 */ /* 0x000164000c1e1900 */
.L_x_5603:
[----:B------:R-:W-:Y:S05]  /*2fc60*/  BSYNC B0 ;  /* 0x0000000000007941 */ /* 0x000fea0003800000 */
.L_x_5602:
[----:B------:R-:W-:-:S03]  /*2fc70*/  UMOV UR4, 0xffffffff ;  /* 0xffffffff00047882 */ /* 0x000fc60000000000 */
[----:B------:R-:W-:Y:S05]  /*2fc80*/  BRA.DIV UR4, `(.L_x_5604) ;  /* 0x0000004204a07947 */ /* 0x000fea000b800000 */
        /* <DEDUP_REMOVED lines=15> */
[----:B------:R0:W2:Y:S02]  /*2fd80*/  SHFL.IDX PT, R16, R3, 0x1f, 0x1f ;  /* 0x03e01f0003107f89 */ /* 0x0000a400000e0000 */
.L_x_5761:
[----:B------:R-:W-:Y:S02]  /*2fd90*/  ULDC UR4, c[0x0][0xc38] ;  /* 0x00030e0000047ab9 */ /* 0x000fe40000000800 */
[----:B------:R-:W-:-:S05]  /*2fda0*/  MOV R4, UR4 ;  /* 0x0000000400047c02 */ /* 0x000fca0008000f00 */
[----:B--2---:R-:W-:-:S04]  /*2fdb0*/  IMAD R16, R16, R4, RZ ;  /* 0x0000000410107224 */ /* 0x004fc800078e02ff */
[----:B------:R-:W-:-:S05]  /*2fdc0*/  IMAD.IADD R5, R16, 0x1, R5 ;  /* 0x0000000110057824 */ /* 0x000fca00078e0205 */
[----:B------:R-:W-:-:S13]  /*2fdd0*/  ISETP.GT.AND P6, PT, R5, R0, PT ;  /* 0x000000000500720c */ /* 0x000fda0003fc4270 */
[----:B------:R-:W-:Y:S05]  /*2fde0*/  @!P6 BRA `(.L_x_5605) ;  /* 0xfffffffc0064e947 */ /* 0x000fea000383ffff */
.L_x_5600:
[----:B------:R-:W-:Y:S01]  /*2fdf0*/  IMAD.IADD R16, R5, 0x1, -R16 ;  /* 0x0000000105107824 */ /* 0x000fe200078e0a10 */
[----:B------:R-:W-:-:S03]  /*2fe00*/  UMOV UR4, 0xffffffff ;  /* 0xffffffff00047882 */ /* 0x000fc60000000000 */
[----:B------:R-:W-:-:S05]  /*2fe10*/  IMAD R5, R3, R4, R16 ;  /* 0x0000000403057224 */ /* 0x000fca00078e0210 */
[----:B------:R-:W-:Y:S01]  /*2fe20*/  ISETP.GT.AND P6, PT, R5, R0, PT ;  /* 0x000000000500720c */ /* 0x000fe20003fc4270 */
[----:B------:R-:W-:-:S12]  /*2fe30*/  BRA.DIV UR4, `(.L_x_5606) ;  /* 0x00000046040c7947 */ /* 0x000fd8000b800000 */
[----:B------:R-:W-:-:S04]  /*2fe40*/  VOTE.ANY R6, PT, !P6 ;  /* 0x0000000000067806 */ /* 0x000fc800070e0100 */
[----:B------:R-:W2:Y:S02]  /*2fe50*/  POPC R5, R6 ;  /* 0x0000000600057309 */ /* 0x000ea40000000000 */
[----:B--2---:R2:W3:Y:S02]  /*2fe60*/  SHFL.IDX PT, R17, R2, R5, 0x1f ;  /* 0x00001f0502117589 */ /* 0x0044e400000e0000 */
.L_x_5765:
[----:B------:R-:W-:Y:S01]  /*2fe70*/  ISETP.NE.AND P0, PT, R6, RZ, PT ;  /* 0x000000ff0600720c */ /* 0x000fe20003f05270 */
[----:B------:R-:W-:-:S12]  /*2fe80*/  IMAD.MOV.U32 R6, RZ, RZ, RZ ;  /* 0x000000ffff067224 */ /* 0x000fd800078e00ff */
[----:B------:R-:W-:Y:S05]  /*2fe90*/  @!P0 BRA `(.L_x_5607) ;  /* 0x0000000000148947 */ /* 0x000fea0003800000 */
[----:B------:R-:W-:Y:S01]  /*2fea0*/  UMOV UR4, 0xffffffff ;  /* 0xffffffff00047882 */ /* 0x000fe20000000000 */
[----:B------:R-:W-:Y:S02]  /*2feb0*/  VIADD R12, R5, 0xffffffff ;  /* 0xffffffff050c7836 */ /* 0x000fe40000000000 */
[----:B------:R-:W-:Y:S05]  /*2fec0*/  BRA.DIV UR4, `(.L_x_5608) ;  /* 0x0000004604307947 */ /* 0x000fea000b800000 */
[----:B0-----:R0:W4:Y:S02]  /*2fed0*/  SHFL.IDX PT, R3, R3, R12, 0x1f ;  /* 0x00001f0c03037589 */ /* 0x00112400000e0000 */
.L_x_5768:
[----:B----4-:R-:W-:-:S07]  /*2fee0*/  IMAD.MOV.U32 R6, RZ, RZ, R3 ;  /* 0x000000ffff067224 */ /* 0x010fce00078e0003 */
.L_x_5607:
[----:B0-2---:R-:W0:Y:S01]  /*2fef0*/  LDC.64 R2, c[0x0][0xc90] ;  /* 0x00032400ff027b82 */ /* 0x005e220000000a00 */
[----:B------:R-:W-:-:S05]  /*2ff00*/  IADD3 R19, R5, R19, RZ ;  /* 0x0000001305137210 */ /* 0x000fca0007ffe0ff */
[----:B0-----:R-:W-:-:S05]  /*2ff10*/  IMAD.WIDE R2, R19, 0x4, R2 ;  /* 0x0000000413027825 */ /* 0x001fca00078e0202 */
[----:B------:R-:W3:Y:S01]  /*2ff20*/  LDG.E R7, desc[UR54][R2.64] ;  /* 0x0000003602077981 */ /* 0x000ee2000c1e1900 */
[----:B------:R-:W-:-:S04]  /*2ff30*/  IMAD R16, R6, R4, R16 ;  /* 0x0000000406107224 */ /* 0x000fc800078e0210 */
[----:B------:R-:W-:Y:S02]  /*2ff40*/  IMAD.IADD R0, R0, 0x1, -R16 ;  /* 0x0000000100007824 */ /* 0x000fe400078e0a10 */
[----:B---3--:R-:W-:-:S05]  /*2ff50*/  IMAD R5, R17, R7, RZ ;  /* 0x0000000711057224 */ /* 0x008fca00078e02ff */
        /* <DEDUP_REMOVED lines=15> */
[-C--:B------:R-:W-:Y:S01]  /*30050*/  @!P1 IADD3 R3, R3, -R8.reuse, RZ ;  /* 0x8000000803039210 */ /* 0x080fe20007ffe0ff */
        /* <DEDUP_REMOVED lines=8> */
[----:B------:R-:W-:Y:S01]  /*300e0*/  IMAD R6, R7, R2, RZ ;  /* 0x0000000207067224 */ /* 0x000fe200078e02ff */
[----:B------:R-:W-:-:S03]  /*300f0*/  IADD3 R2, -R2, RZ, RZ ;  /* 0x000000ff02027210 */ /* 0x000fc60007ffe1ff */
[----:B------:R-:W-:Y:S02]  /*30100*/  IMAD.MOV R3, RZ, RZ, -R6 ;  /* 0x000000ffff037224 */ /* 0x000fe400078e0a06 */
        /* <DEDUP_REMOVED lines=32> */
.L_x_5601:
[----:B------:R-:W-:Y:S01]  /*30310*/  UMOV UR4, URZ ;  /* 0x0000003f00047c82 */ /* 0x000fe20008000000 */
[----:B------:R-:W-:Y:S01]  /*30320*/  UMOV UR5, URZ ;  /* 0x0000003f00057c82 */ /* 0x000fe20008000000 */
[----:B------:R-:W-:Y:S01]  /*30330*/  ULDC UR6, c[0x0][0xc3c] ;  /* 0x00030f0000067ab9 */ /* 0x000fe20000000800 */
[----:B------:R-:W-:Y:S01]  /*30340*/  IMAD.MOV.U32 R16, RZ, RZ, R0 ;  /* 0x000000ffff107224 */ /* 0x000fe200078e0000 */
[----:B------:R-:W-:Y:S01]  /*30350*/  MOV R17, UR4 ;  /* 0x0000000400117c02 */ /* 0x000fe20008000f00 */
[----:B------:R-:W-:Y:S02]  /*30360*/  IMAD.U32 R18, RZ, RZ, UR5 ;  /* 0x00000005ff127e24 */ /* 0x000fe4000f8e00ff */
[----:B------:R-:W-:-:S07]  /*30370*/  IMAD.U32 R19, RZ, RZ, UR6 ;  /* 0x00000006ff137e24 */ /* 0x000fce000f8e00ff */
.L_x_5609:
[----:B0-----:R3:W2:Y:S01]  /*30380*/  LDL R3, [R1+0x4] ;  /* 0x0000040001037983 */ /* 0x0016a20000100800 */
[----:B------:R-:W0:Y:S01]  /*30390*/  S2R R0, SR_TID.X ;  /* 0x0000000000007919 */ /* 0x000e220000002100 */
[----:B------:R-:W-:Y:S05]  /*303a0*/  WARPSYNC.ALL ;  /* 0x0000000000007948 */ /* 0x000fea0003800000 */
[----:B0-----:R-:W-:Y:S01]  /*303b0*/  LOP3.LUT R0, R0, 0x1f, RZ, 0xc0, !PT ;  /* 0x0000001f00007812 */ /* 0x001fe200078ec0ff */
        /* <DEDUP_REMOVED lines=8> */
.L_x_5598:
[----:B------:R-:W-:Y:S02]  /*30440*/  ULDC UR4, c[0x0][0xc3c] ;  /* 0x00030f0000047ab9 */ /* 0x000fe40000000800 */
[----:B--2---:R-:W-:-:S13]  /*30450*/  ISETP.GE.AND P0, PT, R19, UR4, PT ;  /* 0x0000000413007c0c */ /* 0x004fda000bf06270 */
[----:B------:R-:W-:Y:S05]  /*30460*/  @!P0 BRA `(.L_x_5610) ;  /* 0xffffff9000688947 */ /* 0x000fea000383ffff */
[----:B------:R-:W-:Y:S05]  /*30470*/  BSYNC B7 ;  /* 0x0000000000077941 */ /* 0x000fea0003800000 */
.L_x_5494:
[----:B0-----:R-:W2:Y:S01]  /*30480*/  LDL.LU R0, [R1+0x5c] ;  /* 0x00005c0001007983 */ /* 0x001ea20000300800 */
[----:B------:R-:W-:Y:S01]  /*30490*/  BSSY B0, `(.L_x_5611) ;  /* 0x000000b000007945 */ /* 0x000fe20003800000 */
[----:B------:R-:W0:Y:S01]  /*304a0*/  S2R R5, SR_CgaCtaId ;  /* 0x0000000000057919 */ /* 0x000e220000008800 */
[----:B--2---:R-:W-:-:S05]  /*304b0*/  VIADD R0, R0, 0x1 ;  /* 0x0000000100007836 */ /* 0x004fca0000000000 */
        /* <DEDUP_REMOVED lines=8> */
.L_x_5769:
[----:B------:R-:W-:Y:S05]  /*30540*/  BSYNC B0 ;  /* 0x0000000000007941 */ /* 0x000fea0003800000 */
.L_x_5611:
[----:B------:R-:W-:-:S03]  /*30550*/  UMOV UR4, 0xffffffff ;  /* 0xffffffff00047882 */ /* 0x000fc60000000000 */
[----:B------:R-:W-:Y:S05]  /*30560*/  BRA.DIV UR4, `(.L_x_5613) ;  /* 0x0000003e04c47947 */ /* 0x000fea000b800000 */
[----:B------:R-:W2:Y:S02]  /*30570*/  S2R R2, SR_TID.X ;  /* 0x0000000000027919 */ /* 0x000ea40000002100 */
[----:B--2---:R-:W-:-:S04]  /*30580*/  SHF.R.U32.HI R2, RZ, 0x5, R2 ;  /* 0x00000005ff027819 */ /* 0x004fc80000011602 */
[----:B------:R-:W-:-:S05]  /*30590*/  LOP3.LUT R2, R2, 0x3, RZ, 0xc0, !PT ;  /* 0x0000000302027812 */ /* 0x000fca00078ec0ff */
[----:B------:R2:W3:Y:S02]  /*305a0*/  SHFL.IDX PT, R14, R2, RZ, 0x1f ;  /* 0x00001fff020e7589 */ /* 0x0004e400000e0000 */
.L_x_5772:
[----:B---3--:R-:W-:-:S13]  /*305b0*/  ISETP.NE.AND P0, PT, R14, RZ, PT ;  /* 0x000000ff0e00720c */ /* 0x008fda0003f05270 */
[----:B------:R-:W-:Y:S05]  /*305c0*/  @P0 BRA `(.L_x_5281) ;  /* 0x0000000000b00947 */ /* 0x000fea0003800000 */
[----:B------:R-:W-:-:S03]  /*305d0*/  UMOV UR4, 0xffffffff ;  /* 0xffffffff00047882 */ /* 0x000fc60000000000 */
[----:B------:R-:W-:Y:S05]  /*305e0*/  BRA.DIV UR4, `(.L_x_5614) ;  /* 0x0000003e04d87947 */ /* 0x000fea000b800000 */
[----:B------:R-:W-:-:S13]  /*305f0*/  ELECT P6, URZ, PT ;  /* 0x00000000003f782f */ /* 0x000fda00038c0000 */
.L_x_5775:
[----:B------:R-:W-:Y:S05]  /*30600*/  @!P6 BRA `(.L_x_5281) ;  /* 0x0000000000a0e947 */ /* 0x000fea0003800000 */
[----:B------:R-:W-:-:S06]  /*30610*/  ULOP3.LUT UR4, UR36, 0x2, URZ, 0xfc, !UPT ;  /* 0x0000000224047892 */ /* 0x000fcc000f8efc3f */
[----:B--2---:R-:W-:-:S05]  /*30620*/  IMAD.U32 R2, RZ, RZ, UR4 ;  /* 0x00000004ff027e24 */ /* 0x004fca000f8e00ff */
[----:B------:R-:W-:-:S13]  /*30630*/  ISETP.NE.AND P0, PT, R2, 0x3, PT ;  /* 0x000000030200780c */ /* 0x000fda0003f05270 */
[----:B------:R-:W-:Y:S05]  /*30640*/  @!P0 BRA `(.L_x_5615) ;  /* 0x0000000000048947 */ /* 0x000fea0003800000 */
[----:B------:R-:W-:Y:S01]  /*30650*/  BPT.TRAP 0x1 ;  /* 0x000000040000795c */ /* 0x000fe20000300000 */
.L_x_5615:
        /* <DEDUP_REMOVED lines=14> */
.L_x_5776:
[----:B------:R-:W2:Y:S02]  /*30740*/  SYNCS.PHASECHK.TRANS64.TRYWAIT P1, [R7+URZ], R2 ;  /* 0x00000002070075a7 */ /* 0x000ea4000802017f */
[----:B--2---:R-:W-:Y:S05]  /*30750*/  @!P1 BRA `(.L_x_5617) ;  /* 0x0000003c00b09947 */ /* 0x004fea0003800000 */
.L_x_5777:
[----:B------:R-:W-:Y:S05]  /*30760*/  @!P0 BRA `(.L_x_5618) ;  /* 0x0000000000048947 */ /* 0x000fea0003800000 */
[----:B------:R-:W-:Y:S01]  /*30770*/  BPT.TRAP 0x1 ;  /* 0x000000040000795c */ /* 0x000fe20000300000 */
.L_x_5618:
[----:B------:R-:W3:Y:S02]  /*30780*/  LDL.LU R4, [R1+0x18] ;  /* 0x0000180001047983 */ /* 0x000ee40000300800 */
[----:B---3--:R-:W-:-:S04]  /*30790*/  IMAD R4, R4, 0x8, R0 ;  /* 0x0000000804047824 */ /* 0x008fc800078e0200 */
[----:B------:R-:W3:Y:S02]  /*307a0*/  SYNCS.PHASECHK.TRANS64.TRYWAIT P1, [R4+URZ+0x33460], R5 ;  /* 0x03346005040075a7 */ /* 0x000ee4000802017f */
[----:B---3--:R-:W-:Y:S05]  /*307b0*/  @!P1 BRA `(.L_x_5619) ;  /* 0x0000003c00ac9947 */ /* 0x008fea0003800000 */
.L_x_5778:
[----:B------:R-:W-:Y:S05]  /*307c0*/  @!P0 BRA `(.L_x_5620) ;  /* 0x0000000000048947 */ /* 0x000fea0003800000 */
[----:B------:R-:W-:Y:S01]  /*307d0*/  BPT.TRAP 0x1 ;  /* 0x000000040000795c */ /* 0x000fe20000300000 */
.L_x_5620:
[----:B------:R-:W-:-:S04]  /*307e0*/  IMAD R3, R3, 0x8, R0 ;  /* 0x0000000803037824 */ /* 0x000fc800078e0200 */
[----:B------:R-:W4:Y:S02]  /*307f0*/  SYNCS.PHASECHK.TRANS64.TRYWAIT P1, [R3+URZ+0x33460], R2 ;  /* 0x03346002030075a7 */ /* 0x000f24000802017f */
[----:B----4-:R-:W-:Y:S05]  /*30800*/  @!P1 BRA `(.L_x_5621) ;  /* 0x0000003c00ac9947 */ /* 0x010fea0003800000 */
.L_x_5779:
[----:B------:R-:W-:Y:S05]  /*30810*/  @!P0 BRA `(.L_x_5622) ;  /* 0x0000000000048947 */ /* 0x000fea0003800000 */
[----:B------:R-:W-:Y:S01]  /*30820*/  BPT.TRAP 0x1 ;  /* 0x000000040000795c */ /* 0x000fe20000300000 */
.L_x_5622:
[----:B------:R-:W5:Y:S02]  /*30830*/  SYNCS.PHASECHK.TRANS64.TRYWAIT P0, [R4+URZ+0x33480], R5 ;  /* 0x03348005040075a7 */ /* 0x000f64000800017f */
[----:B-----5:R-:W-:Y:S05]  /*30840*/  @!P0 BRA `(.L_x_5623) ;  /* 0x0000003c00b08947 */ /* 0x020fea0003800000 */
.L_x_5624:
[----:B------:R0:W0:Y:S02]  /*30850*/  SYNCS.PHASECHK.TRANS64.TRYWAIT P0, [R3+URZ+0x33480], R2 ;  /* 0x03348002030075a7 */ /* 0x000024000800017f */
[----:B0-----:R-:W-:Y:S05]  /*30860*/  @!P0 NANOSLEEP.SYNCS 0x989680 ;  /* 0x009896800000895d */ /* 0x001fea0003900000 */
[----:B------:R-:W0:Y:S02]  /*30870*/  @!P0 SYNCS.PHASECHK.TRANS64 P0, [R3+URZ+0x33480], R2 ;  /* 0x03348002030085a7 */ /* 0x000e24000800007f */
[----:B0-----:R-:W-:Y:S05]  /*30880*/  @!P0 BRA `(.L_x_5624) ;  /* 0xfffffffc00f08947 */ /* 0x001fea000383ffff */
.L_x_5281:
[----:B------:R-:W-:Y:S05]  /*30890*/  BSYNC B8 ;  /* 0x0000000000087941 */ /* 0x000fea0003800000 */
.L_x_5278:
[----:B------:R-:W-:Y:S05]  /*308a0*/  EXIT ;  /* 0x000000000000794d */ /* 0x000fea0003800000 */
.L_x_5299:
[----:B-1----:R1:W2:Y:S02]  /*308b0*/  SYNCS.PHASECHK.TRANS64.TRYWAIT P5, [R101+URZ+0x33490], R102 ;  /* 0x03349066650075a7 */ /* 0x0022a400080a017f */
[----:B--2---:R-:W-:Y:S05]  /*308c0*/  @!P5 NANOSLEEP.SYNCS 0x989680 ;  /* 0x009896800000d95d */ /* 0x004fea0003900000 */
[----:B------:R-:W2:Y:S02]  /*308d0*/  @!P5 SYNCS.PHASECHK.TRANS64 P5, [R101+URZ+0x33490], R102 ;  /* 0x033490666500d5a7 */ /* 0x000ea400080a007f */
[----:B--2---:R-:W-:Y:S05]  /*308e0*/  @!P5 BRA `(.L_x_5299) ;  /* 0xfffffffc00f0d947 */ /* 0x004fea000383ffff */
[----:B------:R-:W-:Y:S05]  /*308f0*/  BRA `(.L_x_5625) ;  /* 0xfffffd2c00407947 */ /* 0x000fea000383ffff */
.L_x_5353:
[----:B--2---:R2:W4:Y:S02]  /*30900*/  SYNCS.PHASECHK.TRANS64.TRYWAIT P5, [R101+URZ+0x33490], R102 ;  /* 0x03349066650075a7 */ /* 0x00452400080a017f */
[----:B----4-:R-:W-:Y:S05]  /*30910*/  @!P5 NANOSLEEP.SYNCS 0x989680 ;  /* 0x009896800000d95d */ /* 0x010fea0003900000 */
[----:B------:R-:W4:Y:S02]  /*30920*/  @!P5 SYNCS.PHASECHK.TRANS64 P5, [R101+URZ+0x33490], R102 ;  /* 0x033490666500d5a7 */ /* 0x000f2400080a007f */
[----:B----4-:R-:W-:Y:S05]  /*30930*/  @!P5 BRA `(.L_x_5353) ;  /* 0xfffffffc00f0d947 */ /* 0x010fea000383ffff */
[----:B------:R-:W-:Y:S05]  /*30940*/  BRA `(.L_x_5626) ;  /* 0xfffffd8c002c7947 */ /* 0x000fea000383ffff */
.L_x_5378:
[----:B0-----:R0:W1:Y:S02]  /*30950*/  SYNCS.PHASECHK.TRANS64.TRYWAIT P3, [R101+URZ+0x33490], R102 ;  /* 0x03349066650075a7 */ /* 0x001064000806017f */
[----:B-1----:R-:W-:Y:S05]  /*30960*/  @!P3 NANOSLEEP.SYNCS 0x989680 ;  /* 0x009896800000b95d */ /* 0x002fea0003900000 */
[----:B------:R-:W1:Y:S02]  /*30970*/  @!P3 SYNCS.PHASECHK.TRANS64 P3, [R101+URZ+0x33490], R102 ;  /* 0x033490666500b5a7 */ /* 0x000e64000806007f */
[----:B-1----:R-:W-:Y:S05]  /*30980*/  @!P3 BRA `(.L_x_5378) ;  /* 0xfffffffc00f0b947 */ /* 0x002fea000383ffff */
[----:B------:R-:W-:Y:S05]  /*30990*/  BRA `(.L_x_5627) ;  /* 0xfffffdec006c7947 */ /* 0x000fea000383ffff */
.L_x_5384:
[----:B-1----:R1:W2:Y:S02]  /*309a0*/  SYNCS.PHASECHK.TRANS64.TRYWAIT P2, [R101+URZ+0x334b0], R102 ;  /* 0x0334b066650075a7 */ /* 0x0022a4000804017f */
[----:B--2---:R-:W-:Y:S05]  /*309b0*/  @!P2 NANOSLEEP.SYNCS 0x989680 ;  /* 0x009896800000a95d */ /* 0x004fea0003900000 */
[----:B------:R-:W2:Y:S02]  /*309c0*/  @!P2 SYNCS.PHASECHK.TRANS64 P2, [R101+URZ+0x334b0], R102 ;  /* 0x0334b0666500a5a7 */ /* 0x000ea4000804007f */
[----:B--2---:R-:W-:Y:S05]  /*309d0*/  @!P2 BRA `(.L_x_5384) ;  /* 0xfffffffc00f0a947 */ /* 0x004fea000383ffff */
[----:B------:R-:W-:Y:S05]  /*309e0*/  BRA `(.L_x_5628) ;  /* 0xfffffdf000707947 */ /* 0x000fea000383ffff */
.L_x_5392:
[----:B------:R-:W0:Y:S01]  /*309f0*/  S2R R0, SR_TID.X ;  /* 0x0000000000007919 */ /* 0x000e220000002100 */
[----:B------:R-:W-:Y:S01]  /*30a00*/  BSSY B0, `(.L_x_5629) ;  /* 0x000000c000007945 */ /* 0x000fe20003800000 */
[----:B------:R-:W-:Y:S02]  /*30a10*/  IMAD.MOV.U32 R12, RZ, RZ, RZ ;  /* 0x000000ffff0c7224 */ /* 0x000fe400078e00ff */
[----:B------:R-:W-:Y:S02]  /*30a20*/  IMAD.MOV.U32 R11, RZ, RZ, 0x1f ;  /* 0x0000001fff0b7424 */ /* 0x000fe400078e00ff */
        /* <DEDUP_REMOVED lines=9> */
.L_x_5630:
[----:B------:R-:W-:Y:S05]  /*30ac0*/  BSYNC B0 ;  /* 0x0000000000007941 */ /* 0x000fea0003800000 */
.L_x_5629:
[----:B------:R-:W-:Y:S01]  /*30ad0*/  IMAD.MOV.U32 R229, RZ, RZ, R14 ;  /* 0x000000ffffe57224 */ /* 0x000fe200078e000e */
[----:B------:R-:W-:Y:S06]  /*30ae0*/  BRA `(.L_x_5631) ;  /* 0xfffffdf800d07947 */ /* 0x000fec000383ffff */
.L_x_5402:
[----:B------:R-:W-:Y:S01]  /*30af0*/  BSSY B1, `(.L_x_5632) ;  /* 0x0000007000017945 */ /* 0x000fe20003800000 */
[----:B------:R-:W-:Y:S01]  /*30b00*/  MOV R12, RZ ;  /* 0x000000ff000c7202 */ /* 0x000fe20000000f00 */
[----:B------:R-:W-:Y:S02]  /*30b10*/  IMAD.MOV.U32 R11, RZ, RZ, 0x1e1f ;  /* 0x00001e1fff0b7424 */ /* 0x000fe400078e00ff */
[----:B------:R-:W-:-:S07]  /*30b20*/  IMAD.MOV.U32 R15, RZ, RZ, -0x1 ;  /* 0xffffffffff0f7424 */ /* 0x000fce00078e00ff */
[----:B------:R-:W-:Y:S05]  /*30b30*/  WARPSYNC.COLLECTIVE R15, `(.L_x_5633) ;  /* 0x000000000f087348 */ /* 0x000fea0003c00000 */
[----:B------:R0:W1:Y:S02]  /*30b40*/  SHFL.IDX P6, R14, R13, R12, R11 ;  /* 0x0000000c0d0e7389 */ /* 0x00006400000c000b */
[----:B01----:R-:W-:Y:S01]  /*30b50*/  ENDCOLLECTIVE ;  /* 0x000000000000791b */ /* 0x003fe20003800000 */
.L_x_5633:
[----:B------:R-:W-:Y:S05]  /*30b60*/  BSYNC B1 ;  /* 0x0000000000017941 */ /* 0x000fea0003800000 */
.L_x_5632:
        /* <DEDUP_REMOVED lines=8> */
.L_x_5634:
[----:B------:R-:W-:Y:S02]  /*30bf0*/  IMAD.MOV.U32 R13, RZ, RZ, R4 ;  /* 0x000000ffff0d7224 */ /* 0x000fe400078e0004 */
[----:B------:R-:W-:-:S07]  /*30c00*/  IMAD.MOV.U32 R3, RZ, RZ, R14 ;  /* 0x000000ffff037224 */ /* 0x000fce00078e000e */
[----:B------:R-:W-:Y:S05]  /*30c10*/  WARPSYNC.COLLECTIVE R15, `(.L_x_5635) ;  /* 0x000000000f087348 */ /* 0x000fea0003c00000 */
[----:B------:R0:W1:Y:S02]  /*30c20*/  SHFL.IDX P6, R14, R13, R12, R11 ;  /* 0x0000000c0d0e7389 */ /* 0x00006400000c000b */
[----:B01----:R-:W-:Y:S01]  /*30c30*/  ENDCOLLECTIVE ;  /* 0x000000000000791b */ /* 0x003fe20003800000 */
.L_x_5635:
[----:B------:R-:W-:Y:S02]  /*30c40*/  IMAD.MOV.U32 R13, RZ, RZ, R5 ;  /* 0x000000ffff0d7224 */ /* 0x000fe400078e0005 */
[----:B------:R-:W-:-:S07]  /*30c50*/  IMAD.MOV.U32 R4, RZ, RZ, R14 ;  /* 0x000000ffff047224 */ /* 0x000fce00078e000e */
[----:B------:R-:W-:Y:S05]  /*30c60*/  WARPSYNC.COLLECTIVE R15, `(.L_x_5636) ;  /* 0x000000000f087348 */ /* 0x000fea0003c00000 */
[----:B------:R0:W1:Y:S02]  /*30c70*/  SHFL.IDX P6, R14, R13, R12, R11 ;  /* 0x0000000c0d0e7389 */ /* 0x00006400000c000b */
[----:B01----:R-:W-:Y:S01]  /*30c80*/  ENDCOLLECTIVE ;  /* 0x000000000000791b */ /* 0x003fe20003800000 */
.L_x_5636:
[----:B------:R-:W-:Y:S05]  /*30c90*/  BRA `(.L_x_5637) ;  /* 0xfffffe0000c87947 */ /* 0x000fea000383ffff */
.L_x_5406:
[----:B--2---:R2:W0:Y:S02]  /*30ca0*/  SYNCS.PHASECHK.TRANS64.TRYWAIT P0, [R16+URZ+0x33400], R5 ;  /* 0x03340005100075a7 */ /* 0x004424000800017f */
[----:B0-----:R-:W-:Y:S05]  /*30cb0*/  @!P0 NANOSLEEP.SYNCS 0x989680 ;  /* 0x009896800000895d */ /* 0x001fea0003900000 */
[----:B------:R-:W0:Y:S02]  /*30cc0*/  @!P0 SYNCS.PHASECHK.TRANS64 P0, [R16+URZ+0x33400], R5 ;  /* 0x03340005100085a7 */ /* 0x000e24000800007f */
[----:B0-----:R-:W-:Y:S05]  /*30cd0*/  @!P0 BRA `(.L_x_5406) ;  /* 0xfffffffc00f08947 */ /* 0x001fea000383ffff */
[----:B------:R-:W-:Y:S05]  /*30ce0*/  BRA `(.L_x_5638) ;  /* 0xfffffe0800147947 */ /* 0x000fea000383ffff */
.L_x_5418:
[----:B------:R-:W-:Y:S01]  /*30cf0*/  BSSY B1, `(.L_x_5639) ;  /* 0x0000007000017945 */ /* 0x000fe20003800000 */
[----:B------:R-:W-:Y:S01]  /*30d00*/  MOV R12, RZ ;  /* 0x000000ff000c7202 */ /* 0x000fe20000000f00 */
[----:B------:R-:W-:Y:S02]  /*30d10*/  IMAD.MOV.U32 R11, RZ, RZ, 0x1e1f ;  /* 0x00001e1fff0b7424 */ /* 0x000fe400078e00ff */
[----:B------:R-:W-:-:S07]  /*30d20*/  IMAD.MOV.U32 R15, RZ, RZ, -0x1 ;  /* 0xffffffffff0f7424 */ /* 0x000fce00078e00ff */
[----:B------:R-:W-:Y:S05]  /*30d30*/  WARPSYNC.COLLECTIVE R15, `(.L_x_5640) ;  /* 0x000000000f087348 */ /* 0x000fea0003c00000 */
[----:B------:R0:W1:Y:S02]  /*30d40*/  SHFL.IDX P6, R14, R13, R12, R11 ;  /* 0x0000000c0d0e7389 */ /* 0x00006400000c000b */
[----:B01----:R-:W-:Y:S01]  /*30d50*/  ENDCOLLECTIVE ;  /* 0x000000000000791b */ /* 0x003fe20003800000 */
.L_x_5640:
[----:B------:R-:W-:Y:S05]  /*30d60*/  BSYNC B1 ;  /* 0x0000000000017941 */ /* 0x000fea0003800000 */
.L_x_5639:
        /* <DEDUP_REMOVED lines=8> */
.L_x_5641:
[----:B------:R-:W-:Y:S02]  /*30df0*/  IMAD.MOV.U32 R13, RZ, RZ, R20 ;  /* 0x000000ffff0d7224 */ /* 0x000fe400078e0014 */
[----:B------:R-:W-:-:S07]  /*30e00*/  IMAD.MOV.U32 R3, RZ, RZ, R14 ;  /* 0x000000ffff037224 */ /* 0x000fce00078e000e */
[----:B------:R-:W-:Y:S05]  /*30e10*/  WARPSYNC.COLLECTIVE R15, `(.L_x_5642) ;  /* 0x000000000f087348 */ /* 0x000fea0003c00000 */
[----:B------:R0:W1:Y:S02]  /*30e20*/  SHFL.IDX P6, R14, R13, R12, R11 ;  /* 0x0000000c0d0e7389 */ /* 0x00006400000c000b */
[----:B01----:R-:W-:Y:S01]  /*30e30*/  ENDCOLLECTIVE ;  /* 0x000000000000791b */ /* 0x003fe20003800000 */
.L_x_5642:
[----:B------:R-:W-:Y:S02]  /*30e40*/  IMAD.MOV.U32 R13, RZ, RZ, R21 ;  /* 0x000000ffff0d7224 */ /* 0x000fe400078e0015 */
[----:B------:R-:W-:-:S07]  /*30e50*/  IMAD.MOV.U32 R20, RZ, RZ, R14 ;  /* 0x000000ffff147224 */ /* 0x000fce00078e000e */
[----:B------:R-:W-:Y:S05]  /*30e60*/  WARPSYNC.COLLECTIVE R15, `(.L_x_5643) ;  /* 0x000000000f087348 */ /* 0x000fea0003c00000 */
[----:B------:R0:W1:Y:S02]  /*30e70*/  SHFL.IDX P6, R14, R13, R12, R11 ;  /* 0x0000000c0d0e7389 */ /* 0x00006400000c000b */
[----:B01----:R-:W-:Y:S01]  /*30e80*/  ENDCOLLECTIVE ;  /* 0x000000000000791b */ /* 0x003fe20003800000 */
.L_x_5643:
[----:B------:R-:W-:Y:S01]  /*30e90*/  MOV R21, R14 ;  /* 0x0000000e00157202 */ /* 0x000fe20000000f00 */
[----:B------:R-:W-:Y:S06]  /*30ea0*/  BRA `(.L_x_5644) ;  /* 0xfffffe3400e47947 */ /* 0x000fec000383ffff */
.L_x_5422:
[----:B--2---:R2:W4:Y:S02]  /*30eb0*/  SYNCS.PHASECHK.TRANS64.TRYWAIT P0, [R16+URZ+0x33400], R21 ;  /* 0x03340015100075a7 */ /* 0x004524000800017f */
[----:B----4-:R-:W-:Y:S05]  /*30ec0*/  @!P0 NANOSLEEP.SYNCS 0x989680 ;  /* 0x009896800000895d */ /* 0x010fea0003900000 */
[----:B------:R-:W4:Y:S02]  /*30ed0*/  @!P0 SYNCS.PHASECHK.TRANS64 P0, [R16+URZ+0x33400], R21 ;  /* 0x03340015100085a7 */ /* 0x000f24000800007f */
[----:B----4-:R-:W-:Y:S05]  /*30ee0*/  @!P0 BRA `(.L_x_5422) ;  /* 0xfffffffc00f08947 */ /* 0x010fea000383ffff */
[----:B------:R-:W-:Y:S05]  /*30ef0*/  BRA `(.L_x_5645) ;  /* 0xfffffe3800e87947 */ /* 0x000fea000383ffff */
.L_x_5430:
[----:B-1----:R1:W2:Y:S02]  /*30f00*/  SYNCS.PHASECHK.TRANS64.TRYWAIT P0, [R0+URZ+0x33430], R3 ;  /* 0x03343003000075a7 */ /* 0x0022a4000800017f */
[----:B--2---:R-:W-:Y:S05]  /*30f10*/  @!P0 NANOSLEEP.SYNCS 0x989680 ;  /* 0x009896800000895d */ /* 0x004fea0003900000 */
[----:B------:R-:W2:Y:S02]  /*30f20*/  @!P0 SYNCS.PHASECHK.TRANS64 P0, [R0+URZ+0x33430], R3 ;  /* 0x03343003000085a7 */ /* 0x000ea4000800007f */
[----:B--2---:R-:W-:Y:S05]  /*30f30*/  @!P0 BRA `(.L_x_5430) ;  /* 0xfffffffc00f08947 */ /* 0x004fea000383ffff */
[----:B------:R-:W-:Y:S05]  /*30f40*/  BRA `(.L_x_5429) ;  /* 0xfffffe6c00407947 */ /* 0x000fea000383ffff */
.L_x_5436:
[----:B-1----:R1:W2:Y:S02]  /*30f50*/  SYNCS.PHASECHK.TRANS64.TRYWAIT P3, [R11+URZ+0x33430], R8 ;  /* 0x033430080b0075a7 */ /* 0x0022a4000806017f */
[----:B--2---:R-:W-:Y:S05]  /*30f60*/  @!P3 NANOSLEEP.SYNCS 0x989680 ;  /* 0x009896800000b95d */ /* 0x004fea0003900000 */
[----:B------:R-:W2:Y:S02]  /*30f70*/  @!P3 SYNCS.PHASECHK.TRANS64 P3, [R11+URZ+0x33430], R8 ;  /* 0x033430080b00b5a7 */ /* 0x000ea4000806007f */
[----:B--2---:R-:W-:Y:S05]  /*30f80*/  @!P3 BRA `(.L_x_5436) ;  /* 0xfffffffc00f0b947 */ /* 0x004fea000383ffff */
[----:B------:R-:W-:Y:S05]  /*30f90*/  BRA `(.L_x_5435) ;  /* 0xfffffeac00c47947 */ /* 0x000fea000383ffff */
.L_x_5440:
[----:B-1----:R1:W2:Y:S02]  /*30fa0*/  SYNCS.PHASECHK.TRANS64.TRYWAIT P2, [R10+URZ+0x33450], R7 ;  /* 0x033450070a0075a7 */ /* 0x0022a4000804017f */
[----:B--2---:R-:W-:Y:S05]  /*30fb0*/  @!P2 NANOSLEEP.SYNCS 0x989680 ;  /* 0x009896800000a95d */ /* 0x004fea0003900000 */
[----:B------:R-:W2:Y:S02]  /*30fc0*/  @!P2 SYNCS.PHASECHK.TRANS64 P2, [R10+URZ+0x33450], R7 ;  /* 0x033450070a00a5a7 */ /* 0x000ea4000804007f */
[----:B--2---:R-:W-:Y:S05]  /*30fd0*/  @!P2 BRA `(.L_x_5440) ;  /* 0xfffffffc00f0a947 */ /* 0x004fea000383ffff */
[----:B------:R-:W-:Y:S05]  /*30fe0*/  BRA `(.L_x_5437) ;  /* 0xfffffec000007947 */ /* 0x000fea000383ffff */
.L_x_5448:
[----:B-1----:R1:W2:Y:S02]  /*30ff0*/  SYNCS.PHASECHK.TRANS64.TRYWAIT P0, [R10+URZ+0x33430], R11 ;  /* 0x0334300b0a0075a7 */ /* 0x0022a4000800017f */
[----:B--2---:R-:W-:Y:S05]  /*31000*/  @!P0 NANOSLEEP.SYNCS 0x989680 ;  /* 0x009896800000895d */ /* 0x004fea0003900000 */
[----:B------:R-:W2:Y:S02]  /*31010*/  @!P0 SYNCS.PHASECHK.TRANS64 P0, [R10+URZ+0x33430], R11 ;  /* 0x0334300b0a0085a7 */ /* 0x000ea4000800007f */
[----:B--2---:R-:W-:Y:S05]  /*31020*/  @!P0 BRA `(.L_x_5448) ;  /* 0xfffffffc00f08947 */ /* 0x004fea000383ffff */
[----:B------:R-:W-:Y:S05]  /*31030*/  BRA `(.L_x_5447) ;  /* 0xfffffef800187947 */ /* 0x000fea000383ffff */
.L_x_5452:
[----:B-1----:R1:W2:Y:S02]  /*31040*/  SYNCS.PHASECHK.TRANS64.TRYWAIT P0, [R10+URZ+0x33450], R7 ;  /* 0x033450070a0075a7 */ /* 0x0022a4000800017f */
[----:B--2---:R-:W-:Y:S05]  /*31050*/  @!P0 NANOSLEEP.SYNCS 0x989680 ;  /* 0x009896800000895d */ /* 0x004fea0003900000 */
[----:B------:R-:W2:Y:S02]  /*31060*/  @!P0 SYNCS.PHASECHK.TRANS64 P0, [R10+URZ+0x33450], R7 ;  /* 0x033450070a0085a7 */ /* 0x000ea4000800007f */
[----:B--2---:R-:W-:Y:S05]  /*31070*/  @!P0 BRA `(.L_x_5452) ;  /* 0xfffffffc00f08947 */ /* 0x004fea000383ffff */
[----:B------:R-:W-:Y:S05]  /*31080*/  BRA `(.L_x_5449) ;  /* 0xffffff0800487947 */ /* 0x000fea000383ffff */
.L_x_5458:
[----:B-1----:R1:W2:Y:S02]  /*31090*/  SYNCS.PHASECHK.TRANS64.TRYWAIT P0, [R11+URZ+0x33450], R2 ;  /* 0x033450020b0075a7 */ /* 0x0022a4000800017f */
[----:B--2---:R-:W-:Y:S05]  /*310a0*/  @!P0 NANOSLEEP.SYNCS 0x989680 ;  /* 0x009896800000895d */ /* 0x004fea0003900000 */
[----:B------:R-:W2:Y:S02]  /*310b0*/  @!P0 SYNCS.PHASECHK.TRANS64 P0, [R11+URZ+0x33450], R2 ;  /* 0x033450020b0085a7 */ /* 0x000ea4000800007f */
[----:B--2---:R-:W-:Y:S05]  /*310c0*/  @!P0 BRA `(.L_x_5458) ;  /* 0xfffffffc00f08947 */ /* 0x004fea000383ffff */
[----:B------:R-:W-:Y:S05]  /*310d0*/  BRA `(.L_x_5457) ;  /* 0xffffff34005c7947 */ /* 0x000fea000383ffff */
.L_x_5462:
[----:B------:R-:W-:Y:S01]  /*310e0*/  IMAD.MOV.U32 R12, RZ, RZ, R0 ;  /* 0x000000ffff0c7224 */ /* 0x000fe200078e0000 */
[----:B------:R-:W-:Y:S01]  /*310f0*/  SEL R7, R27, R36, P0 ;  /* 0x000000241b077207 */ /* 0x000fe20000000000 */
[----:B------:R-:W-:Y:S01]  /*31100*/  IMAD.MOV.U32 R11, RZ, RZ, 0x1c1f ;  /* 0x00001c1fff0b7424 */ /* 0x000fe200078e00ff */
[----:B------:R-:W-:Y:S01]  /*31110*/  SEL R8, R36, R27, P0 ;  /* 0x0000001b24087207 */ /* 0x000fe20000000000 */
[----:B------:R-:W-:Y:S01]  /*31120*/  IMAD.MOV.U32 R15, RZ, RZ, -0x1 ;  /* 0xffffffffff0f7424 */ /* 0x000fe200078e00ff */
[----:B------:R-:W-:Y:S02]  /*31130*/  SEL R9, R40, R41, P0 ;  /* 0x0000002928097207 */ /* 0x000fe40000000000 */
[----:B------:R-:W-:-:S07]  /*31140*/  SEL R20, R41, R40, P0 ;  /* 0x0000002829147207 */ /* 0x000fce0000000000 */
[----:B0----5:R-:W-:Y:S05]  /*31150*/  WARPSYNC.COLLECTIVE R15, `(.L_x_5646) ;  /* 0x000000000f087348 */ /* 0x021fea0003c00000 */
[----:B------:R1:W2:Y:S02]  /*31160*/  SHFL.IDX P6, R14, R13, R12, R11 ;  /* 0x0000000c0d0e7389 */ /* 0x0002a400000c000b */
[----:B012--5:R-:W-:Y:S01]  /*31170*/  ENDCOLLECTIVE ;  /* 0x000000000000791b */ /* 0x027fe20003800000 */
.L_x_5646:
        /* <DEDUP_REMOVED lines=8> */
[----:B------:R-:W-:Y:S01]  /*31200*/  MOV R12, R3 ;  /* 0x00000003000c7202 */ /* 0x000fe20000000f00 */
[----:B------:R-:W-:Y:S01]  /*31210*/  IMAD.MOV.U32 R2, RZ, RZ, RZ ;  /* 0x000000ffff027224 */ /* 0x000fe200078e00ff */
        /* <DEDUP_REMOVED lines=9> */
.L_x_5647:
        /* <DEDUP_REMOVED lines=19> */
.L_x_5648:
        /* <DEDUP_REMOVED lines=18> */
.L_x_5649:
[----:B------:R-:W-:Y:S02]  /*31500*/  SEL R74, R57, R74, P0 ;  /* 0x0000004a394a7207 */ /* 0x000fe40000000000 */
[----:B------:R-:W-:Y:S02]  /*31510*/  SEL R57, R78, R63, P0 ;  /* 0x0000003f4e397207 */ /* 0x000fe40000000000 */
[----:B------:R-:W-:Y:S02]  /*31520*/  SEL R78, R63, R78, P0 ;  /* 0x0000004e3f4e7207 */ /* 0x000fe40000000000 */
[----:B------:R-:W-:Y:S02]  /*31530*/  SEL R63, R82, R89, P0 ;  /* 0x00000059523f7207 */ /* 0x000fe40000000000 */
[----:B------:R-:W-:Y:S02]  /*31540*/  SEL R82, R89, R82, P0 ;  /* 0x0000005259527207 */ /* 0x000fe40000000000 */
[----:B------:R-:W-:-:S02]  /*31550*/  SEL R4, R6, R5, P0 ;  /* 0x0000000506047207 */ /* 0x000fc40000000000 */
[----:B------:R-:W-:Y:S01]  /*31560*/  SEL R6, R5, R6, P0 ;  /* 0x0000000605067207 */ /* 0x000fe20000000000 */
[----:B------:R-:W-:Y:S02]  /*31570*/  IMAD.MOV.U32 R13, RZ, RZ, R9 ;  /* 0x000000ffff0d7224 */ /* 0x000fe400078e0009 */
[----:B------:R-:W-:Y:S02]  /*31580*/  IMAD.MOV.U32 R12, RZ, RZ, R0 ;  /* 0x000000ffff0c7224 */ /* 0x000fe400078e0000 */
[----:B------:R-:W-:-:S07]  /*31590*/  IMAD.MOV.U32 R7, RZ, RZ, R14 ;  /* 0x000000ffff077224 */ /* 0x000fce00078e000e */
[----:B------:R-:W-:Y:S05]  /*315a0*/  WARPSYNC.COLLECTIVE R15, `(.L_x_5650) ;  /* 0x000000000f087348 */ /* 0x000fea0003c00000 */
[----:B------:R0:W1:Y:S02]  /*315b0*/  SHFL.IDX P6, R14, R13, R12, R11 ;  /* 0x0000000c0d0e7389 */ /* 0x00006400000c000b */
[----:B01----:R-:W-:Y:S01]  /*315c0*/  ENDCOLLECTIVE ;  /* 0x000000000000791b */ /* 0x003fe20003800000 */
.L_x_5650:
        /* <DEDUP_REMOVED lines=8> */
.L_x_5651:
[----:B------:R-:W-:Y:S02]  /*31650*/  IMAD.MOV.U32 R13, RZ, RZ, R21 ;  /* 0x000000ffff0d7224 */ /* 0x000fe400078e0015 */
[----:B------:R-:W-:Y:S02]  /*31660*/  IMAD.MOV.U32 R12, RZ, RZ, R0 ;  /* 0x000000ffff0c7224 */ /* 0x000fe400078e0000 */
[----:B------:R-:W-:-:S07]  /*31670*/  IMAD.MOV.U32 R20, RZ, RZ, R14 ;  /* 0x000000ffff147224 */ /* 0x000fce00078e000e */
[----:B------:R-:W-:Y:S05]  /*31680*/  WARPSYNC.COLLECTIVE R15, `(.L_x_5652) ;  /* 0x000000000f087348 */ /* 0x000fea0003c00000 */
[----:B------:R0:W1:Y:S02]  /*31690*/  SHFL.IDX P6, R14, R13, R12, R11 ;  /* 0x0000000c0d0e7389 */ /* 0x00006400000c000b */
[----:B01----:R-:W-:Y:S01]  /*316a0*/  ENDCOLLECTIVE ;  /* 0x000000000000791b */ /* 0x003fe20003800000 */
.L_x_5652:
[----:B------:R-:W-:Y:S01]  /*316b0*/  IMAD.MOV.U32 R13, RZ, RZ, R24 ;  /* 0x000000ffff0d7224 */ /* 0x000fe200078e0018 */
[----:B------:R-:W-:Y:S01]  /*316c0*/  MOV R12, R3 ;  /* 0x00000003000c7202 */ /* 0x000fe20000000f00 */
[----:B------:R-:W-:-:S07]  /*316d0*/  IMAD.MOV.U32 R26, RZ, RZ, R14 ;  /* 0x000000ffff1a7224 */ /* 0x000fce00078e000e */
[----:B------:R-:W-:Y:S05]  /*316e0*/  WARPSYNC.COLLECTIVE R15, `(.L_x_5653) ;  /* 0x000000000f087348 */ /* 0x000fea0003c00000 */
[----:B------:R0:W1:Y:S02]  /*316f0*/  SHFL.IDX P6, R14, R13, R12, R11 ;  /* 0x0000000c0d0e7389 */ /* 0x00006400000c000b */
[----:B01----:R-:W-:Y:S01]  /*31700*/  ENDCOLLECTIVE ;  /* 0x000000000000791b */ /* 0x003fe20003800000 */
.L_x_5653:
[----:B------:R-:W-:Y:S02]  /*31710*/  IMAD.MOV.U32 R13, RZ, RZ, R25 ;  /* 0x000000ffff0d7224 */ /* 0x000fe400078e0019 */
[----:B------:R-:W-:Y:S02]  /*31720*/  IMAD.MOV.U32 R12, RZ, RZ, R0 ;  /* 0x000000ffff0c7224 */ /* 0x000fe400078e0000 */
[----:B------:R-:W-:-:S07]  /*31730*/  IMAD.MOV.U32 R21, RZ, RZ, R14 ;  /* 0x000000ffff157224 */ /* 0x000fce00078e000e */
[----:B------:R-:W-:Y:S05]  /*31740*/  WARPSYNC.COLLECTIVE R15, `(.L_x_5654) ;  /* 0x000000000f087348 */ /* 0x000fea0003c00000 */
[----:B------:R0:W1:Y:S02]  /*31750*/  SHFL.IDX P6, R14, R13, R12, R11 ;  /* 0x0000000c0d0e7389 */ /* 0x00006400000c000b */
[----:B01----:R-:W-:Y:S01]  /*31760*/  ENDCOLLECTIVE ;  /* 0x000000000000791b */ /* 0x003fe20003800000 */
.L_x_5654:
        /* <DEDUP_REMOVED lines=8> */
.L_x_5655:
[----:B------:R-:W-:Y:S02]  /*317f0*/  IMAD.MOV.U32 R13, RZ, RZ, R27 ;  /* 0x000000ffff0d7224 */ /* 0x000fe400078e001b */
[----:B------:R-:W-:Y:S02]  /*31800*/  IMAD.MOV.U32 R12, RZ, RZ, R0 ;  /* 0x000000ffff0c7224 */ /* 0x000fe400078e0000 */
[----:B------:R-:W-:-:S07]  /*31810*/  IMAD.MOV.U32 R25, RZ, RZ, R14 ;  /* 0x000000ffff197224 */ /* 0x000fce00078e000e */
[----:B------:R-:W-:Y:S05]  /*31820*/  WARPSYNC.COLLECTIVE R15, `(.L_x_5656) ;  /* 0x000000000f087348 */ /* 0x000fea0003c00000 */
[----:B------:R0:W1:Y:S02]  /*31830*/  SHFL.IDX P6, R14, R13, R12, R11 ;  /* 0x0000000c0d0e7389 */ /* 0x00006400000c000b */
[----:B01----:R-:W-:Y:S01]  /*31840*/  ENDCOLLECTIVE ;  /* 0x000000000000791b */ /* 0x003fe20003800000 */
.L_x_5656:
        /* <DEDUP_REMOVED lines=8> */
.L_x_5657:
[----:B------:R-:W-:Y:S02]  /*318d0*/  IMAD.MOV.U32 R13, RZ, RZ, R29 ;  /* 0x000000ffff0d7224 */ /* 0x000fe400078e001d */
[----:B------:R-:W-:Y:S02]  /*318e0*/  IMAD.MOV.U32 R12, RZ, RZ, R0 ;  /* 0x000000ffff0c7224 */ /* 0x000fe400078e0000 */
[----:B------:R-:W-:-:S07]  /*318f0*/  IMAD.MOV.U32 R27, RZ, RZ, R14 ;  /* 0x000000ffff1b7224 */ /* 0x000fce00078e000e */
[----:B------:R-:W-:Y:S05]  /*31900*/  WARPSYNC.COLLECTIVE R15, `(.L_x_5658) ;  /* 0x000000000f087348 */ /* 0x000fea0003c00000 */
[----:B------:R0:W1:Y:S02]  /*31910*/  SHFL.IDX P6, R14, R13, R12, R11 ;  /* 0x0000000c0d0e7389 */ /* 0x00006400000c000b */
[----:B01----:R-:W-:Y:S01]  /*31920*/  ENDCOLLECTIVE ;  /* 0x000000000000791b */ /* 0x003fe20003800000 */
.L_x_5658:
        /* <DEDUP_REMOVED lines=8> */
.L_x_5659:
[----:B------:R-:W-:Y:S02]  /*319b0*/  IMAD.MOV.U32 R13, RZ, RZ, R31 ;  /* 0x000000ffff0d7224 */ /* 0x000fe400078e001f */
[----:B------:R-:W-:Y:S02]  /*319c0*/  IMAD.MOV.U32 R12, RZ, RZ, R0 ;  /* 0x000000ffff0c7224 */ /* 0x000fe400078e0000 */
[----:B------:R-:W-:-:S07]  /*319d0*/  IMAD.MOV.U32 R29, RZ, RZ, R14 ;  /* 0x000000ffff1d7224 */ /* 0x000fce00078e000e */
[----:B------:R-:W-:Y:S05]  /*319e0*/  WARPSYNC.COLLECTIVE R15, `(.L_x_5660) ;  /* 0x000000000f087348 */ /* 0x000fea0003c00000 */
[----:B------:R0:W1:Y:S02]  /*319f0*/  SHFL.IDX P6, R14, R13, R12, R11 ;  /* 0x0000000c0d0e7389 */ /* 0x00006400000c000b */
[----:B01----:R-:W-:Y:S01]  /*31a00*/  ENDCOLLECTIVE ;  /* 0x000000000000791b */ /* 0x003fe20003800000 */
.L_x_5660:
        /* <DEDUP_REMOVED lines=8> */
.L_x_5661:
[----:B------:R-:W-:Y:S02]  /*31a90*/  IMAD.MOV.U32 R13, RZ, RZ, R33 ;  /* 0x000000ffff0d7224 */ /* 0x000fe400078e0021 */
[----:B------:R-:W-:Y:S02]  /*31aa0*/  IMAD.MOV.U32 R12, RZ, RZ, R0 ;  /* 0x000000ffff0c7224 */ /* 0x000fe400078e0000 */
[----:B------:R-:W-:-:S07]  /*31ab0*/  IMAD.MOV.U32 R31, RZ, RZ, R14 ;  /* 0x000000ffff1f7224 */ /* 0x000fce00078e000e */
[----:B------:R-:W-:Y:S05]  /*31ac0*/  WARPSYNC.COLLECTIVE R15, `(.L_x_5662) ;  /* 0x000000000f087348 */ /* 0x000fea0003c00000 */
[----:B------:R0:W1:Y:S02]  /*31ad0*/  SHFL.IDX P6, R14, R13, R12, R11 ;  /* 0x0000000c0d0e7389 */ /* 0x00006400000c000b */
[----:B01----:R-:W-:Y:S01]  /*31ae0*/  ENDCOLLECTIVE ;  /* 0x000000000000791b */ /* 0x003fe20003800000 */
.L_x_5662:
        /* <DEDUP_REMOVED lines=8> */
.L_x_5663:
[----:B------:R-:W-:Y:S02]  /*31b70*/  IMAD.MOV.U32 R13, RZ, RZ, R35 ;  /* 0x000000ffff0d7224 */ /* 0x000fe400078e0023 */
[----:B------:R-:W-:Y:S02]  /*31b80*/  IMAD.MOV.U32 R12, RZ, RZ, R0 ;  /* 0x000000ffff0c7224 */ /* 0x000fe400078e0000 */
[----:B------:R-:W-:-:S07]  /*31b90*/  IMAD.MOV.U32 R33, RZ, RZ, R14 ;  /* 0x000000ffff217224 */ /* 0x000fce00078e000e */
[----:B------:R-:W-:Y:S05]  /*31ba0*/  WARPSYNC.COLLECTIVE R15, `(.L_x_5664) ;  /* 0x000000000f087348 */ /* 0x000fea0003c00000 */
[----:B------:R0:W1:Y:S02]  /*31bb0*/  SHFL.IDX P6, R14, R13, R12, R11 ;  /* 0x0000000c0d0e7389 */ /* 0x00006400000c000b */
[----:B01----:R-:W-:Y:S01]  /*31bc0*/  ENDCOLLECTIVE ;  /* 0x000000000000791b */ /* 0x003fe20003800000 */
.L_x_5664:
        /* <DEDUP_REMOVED lines=8> */
.L_x_5665:
[----:B------:R-:W-:Y:S02]  /*31c50*/  IMAD.MOV.U32 R13, RZ, RZ, R37 ;  /* 0x000000ffff0d7224 */ /* 0x000fe400078e0025 */
[----:B------:R-:W-:Y:S02]  /*31c60*/  IMAD.MOV.U32 R12, RZ, RZ, R0 ;  /* 0x000000ffff0c7224 */ /* 0x000fe400078e0000 */
[----:B------:R-:W-:-:S07]  /*31c70*/  IMAD.MOV.U32 R35, RZ, RZ, R14 ;  /* 0x000000ffff237224 */ /* 0x000fce00078e000e */
[----:B------:R-:W-:Y:S05]  /*31c80*/  WARPSYNC.COLLECTIVE R15, `(.L_x_5666) ;  /* 0x000000000f087348 */ /* 0x000fea0003c00000 */
[----:B------:R0:W1:Y:S02]  /*31c90*/  SHFL.IDX P6, R14, R13, R12, R11 ;  /* 0x0000000c0d0e7389 */ /* 0x00006400000c000b */
[----:B01----:R-:W-:Y:S01]  /*31ca0*/  ENDCOLLECTIVE ;  /* 0x000000000000791b */ /* 0x003fe20003800000 */
.L_x_5666:
        /* <DEDUP_REMOVED lines=8> */
.L_x_5667:
[----:B------:R-:W-:Y:S02]  /*31d30*/  IMAD.MOV.U32 R13, RZ, RZ, R39 ;  /* 0x000000ffff0d7224 */ /* 0x000fe400078e0027 */
[----:B------:R-:W-:Y:S02]  /*31d40*/  IMAD.MOV.U32 R12, RZ, RZ, R0 ;  /* 0x000000ffff0c7224 */ /* 0x000fe400078e0000 */
[----:B------:R-:W-:-:S07]  /*31d50*/  IMAD.MOV.U32 R37, RZ, RZ, R14 ;  /* 0x000000ffff257224 */ /* 0x000fce00078e000e */
[----:B------:R-:W-:Y:S05]  /*31d60*/  WARPSYNC.COLLECTIVE R15, `(.L_x_5668) ;  /* 0x000000000f087348 */ /* 0x000fea0003c00000 */
[----:B------:R0:W1:Y:S02]  /*31d70*/  SHFL.IDX P6, R14, R13, R12, R11 ;  /* 0x0000000c0d0e7389 */ /* 0x00006400000c000b */
[----:B01----:R-:W-:Y:S01]  /*31d80*/  ENDCOLLECTIVE ;  /* 0x000000000000791b */ /* 0x003fe20003800000 */
.L_x_5668:
        /* <DEDUP_REMOVED lines=8> */
.L_x_5669:
[----:B------:R-:W-:Y:S02]  /*31e10*/  IMAD.MOV.U32 R13, RZ, RZ, R41 ;  /* 0x000000ffff0d7224 */ /* 0x000fe400078e0029 */
[----:B------:R-:W-:Y:S02]  /*31e20*/  IMAD.MOV.U32 R12, RZ, RZ, R0 ;  /* 0x000000ffff0c7224 */ /* 0x000fe400078e0000 */
[----:B------:R-:W-:-:S07]  /*31e30*/  IMAD.MOV.U32 R39, RZ, RZ, R14 ;  /* 0x000000ffff277224 */ /* 0x000fce00078e000e */
[----:B------:R-:W-:Y:S05]  /*31e40*/  WARPSYNC.COLLECTIVE R15, `(.L_x_5670) ;  /* 0x000000000f087348 */ /* 0x000fea0003c00000 */
[----:B------:R0:W1:Y:S02]  /*31e50*/  SHFL.IDX P6, R14, R13, R12, R11 ;  /* 0x0000000c0d0e7389 */ /* 0x00006400000c000b */
[----:B01----:R-:W-:Y:S01]  /*31e60*/  ENDCOLLECTIVE ;  /* 0x000000000000791b */ /* 0x003fe20003800000 */
.L_x_5670:
        /* <DEDUP_REMOVED lines=8> */
.L_x_5671:
[----:B------:R-:W-:Y:S02]  /*31ef0*/  IMAD.MOV.U32 R13, RZ, RZ, R43 ;  /* 0x000000ffff0d7224 */ /* 0x000fe400078e002b */
[----:B------:R-:W-:Y:S02]  /*31f00*/  IMAD.MOV.U32 R12, RZ, RZ, R0 ;  /* 0x000000ffff0c7224 */ /* 0x000fe400078e0000 */
[----:B------:R-:W-:-:S07]  /*31f10*/  IMAD.MOV.U32 R62, RZ, RZ, R14 ;  /* 0x000000ffff3e7224 */ /* 0x000fce00078e000e */
[----:B------:R-:W-:Y:S05]  /*31f20*/  WARPSYNC.COLLECTIVE R15, `(.L_x_5672) ;  /* 0x000000000f087348 */ /* 0x000fea0003c00000 */
[----:B------:R0:W1:Y:S02]  /*31f30*/  SHFL.IDX P6, R14, R13, R12, R11 ;  /* 0x0000000c0d0e7389 */ /* 0x00006400000c000b */
[----:B01----:R-:W-:Y:S01]  /*31f40*/  ENDCOLLECTIVE ;  /* 0x000000000000791b */ /* 0x003fe20003800000 */
.L_x_5672:
        /* <DEDUP_REMOVED lines=8> */
.L_x_5673:
[----:B------:R-:W-:Y:S02]  /*31fd0*/  IMAD.MOV.U32 R13, RZ, RZ, R45 ;  /* 0x000000ffff0d7224 */ /* 0x000fe400078e002d */
[----:B------:R-:W-:Y:S02]  /*31fe0*/  IMAD.MOV.U32 R12, RZ, RZ, R0 ;  /* 0x000000ffff0c7224 */ /* 0x000fe400078e0000 */
[----:B------:R-:W-:-:S07]  /*31ff0*/  IMAD.MOV.U32 R64, RZ, RZ, R14 ;  /* 0x000000ffff407224 */ /* 0x000fce00078e000e */
[----:B------:R-:W-:Y:S05]  /*32000*/  WARPSYNC.COLLECTIVE R15, `(.L_x_5674) ;  /* 0x000000000f087348 */ /* 0x000fea0003c00000 */
[----:B------:R0:W1:Y:S02]  /*32010*/  SHFL.IDX P6, R14, R13, R12, R11 ;  /* 0x0000000c0d0e7389 */ /* 0x00006400000c000b */
[----:B01----:R-:W-:Y:S01]  /*32020*/  ENDCOLLECTIVE ;  /* 0x000000000000791b */ /* 0x003fe20003800000 */
.L_x_5674:
[----:B------:R-:W-:Y:S01]  /*32030*/  IMAD.MOV.U32 R13, RZ, RZ, R66 ;  /* 0x000000ffff0d7224 */ /* 0x000fe200078e0042 */
[----:B------:R-:W-:Y:S01]  /*32040*/  MOV R12, R3 ;  /* 0x00000003000c7202 */ /* 0x000fe20000000f00 */
[----:B------:R-:W-:-:S07]  /*32050*/  IMAD.MOV.U32 R45, RZ, RZ, R14 ;  /* 0x000000ffff2d7224 */ /* 0x000fce00078e000e */
[----:B------:R-:W-:Y:S05]  /*32060*/  WARPSYNC.COLLECTIVE R15, `(.L_x_5675) ;  /* 0x000000000f087348 */ /* 0x000fea0003c00000 */
[----:B------:R0:W1:Y:S02]  /*32070*/  SHFL.IDX P6, R14, R13, R12, R11 ;  /* 0x0000000c0d0e7389 */ /* 0x00006400000c000b */
[----:B01----:R-:W-:Y:S01]  /*32080*/  ENDCOLLECTIVE ;  /* 0x000000000000791b */ /* 0x003fe20003800000 */
.L_x_5675:
[----:B------:R-:W-:Y:S02]  /*32090*/  IMAD.MOV.U32 R13, RZ, RZ, R47 ;  /* 0x000000ffff0d7224 */ /* 0x000fe400078e002f */
[----:B------:R-:W-:Y:S02]  /*320a0*/  IMAD.MOV.U32 R12, RZ, RZ, R0 ;  /* 0x000000ffff0c7224 */ /* 0x000fe400078e0000 */
[----:B------:R-:W-:-:S07]  /*320b0*/  IMAD.MOV.U32 R66, RZ, RZ, R14 ;  /* 0x000000ffff427224 */ /* 0x000fce00078e000e */
[----:B------:R-:W-:Y:S05]  /*320c0*/  WARPSYNC.COLLECTIVE R15, `(.L_x_5676) ;  /* 0x000000000f087348 */ /* 0x000fea0003c00000 */
[----:B------:R0:W1:Y:S02]  /*320d0*/  SHFL.IDX P6, R14, R13, R12, R11 ;  /* 0x0000000c0d0e7389 */ /* 0x00006400000c000b */
[----:B01----:R-:W-:Y:S01]  /*320e0*/  ENDCOLLECTIVE ;  /* 0x000000000000791b */ /* 0x003fe20003800000 */
.L_x_5676:
[----:B------:R-:W-:Y:S01]  /*320f0*/  IMAD.MOV.U32 R13, RZ, RZ, R68 ;  /* 0x000000ffff0d7224 */ /* 0x000fe200078e0044 */
[----:B------:R-:W-:Y:S01]  /*32100*/  MOV R12, R3 ;  /* 0x00000003000c7202 */ /* 0x000fe20000000f00 */
[----:B------:R-:W-:-:S07]  /*32110*/  IMAD.MOV.U32 R47, RZ, RZ, R14 ;  /* 0x000000ffff2f7224 */ /* 0x000fce00078e000e */
[----:B------:R-:W-:Y:S05]  /*32120*/  WARPSYNC.COLLECTIVE R15, `(.L_x_5677) ;  /* 0x000000000f087348 */ /* 0x000fea0003c00000 */
[----:B------:R0:W1:Y:S02]  /*32130*/  SHFL.IDX P6, R14, R13, R12, R11 ;  /* 0x0000000c0d0e7389 */ /* 0x00006400000c000b */
[----:B01----:R-:W-:Y:S01]  /*32140*/  ENDCOLLECTIVE ;  /* 0x000000000000791b */ /* 0x003fe20003800000 */
.L_x_5677:
[----:B------:R-:W-:Y:S02]  /*32150*/  IMAD.MOV.U32 R13, RZ, RZ, R49 ;  /* 0x000000ffff0d7224 */ /* 0x000fe400078e0031 */
[----:B------:R-:W-:Y:S02]  /*32160*/  IMAD.MOV.U32 R12, RZ, RZ, R0 ;  /* 0x000000ffff0c7224 */ /* 0x000fe400078e0000 */
[----:B------:R-:W-:-:S07]  /*32170*/  IMAD.MOV.U32 R68, RZ, RZ, R14 ;  /* 0x000000ffff447224 */ /* 0x000fce00078e000e */
[----:B------:R-:W-:Y:S05]  /*32180*/  WARPSYNC.COLLECTIVE R15, `(.L_x_5678) ;  /* 0x000000000f087348 */ /* 0x000fea0003c00000 */
[----:B------:R0:W1:Y:S02]  /*32190*/  SHFL.IDX P6, R14, R13, R12, R11 ;  /* 0x0000000c0d0e7389 */ /* 0x00006400000c000b */
[----:B01----:R-:W-:Y:S01]  /*321a0*/  ENDCOLLECTIVE ;  /* 0x000000000000791b */ /* 0x003fe20003800000 */
.L_x_5678:
        /* <DEDUP_REMOVED lines=8> */
.L_x_5679:
[----:B------:R-:W-:Y:S02]  /*32230*/  IMAD.MOV.U32 R13, RZ, RZ, R51 ;  /* 0x000000ffff0d7224 */ /* 0x000fe400078e0033 */
[----:B------:R-:W-:Y:S02]  /*32240*/  IMAD.MOV.U32 R12, RZ, RZ, R0 ;  /* 0x000000ffff0c7224 */ /* 0x000fe400078e0000 */
[----:B------:R-:W-:-:S07]  /*32250*/  IMAD.MOV.U32 R70, RZ, RZ, R14 ;  /* 0x000000ffff467224 */ /* 0x000fce00078e000e */
[----:B------:R-:W-:Y:S05]  /*32260*/  WARPSYNC.COLLECTIVE R15, `(.L_x_5680) ;  /* 0x000000000f087348 */ /* 0x000fea0003c00000 */
[----:B------:R0:W1:Y:S02]  /*32270*/  SHFL.IDX P6, R14, R13, R12, R11 ;  /* 0x0000000c0d0e7389 */ /* 0x00006400000c000b */
[----:B01----:R-:W-:Y:S01]  /*32280*/  ENDCOLLECTIVE ;  /* 0x000000000000791b */ /* 0x003fe20003800000 */
.L_x_5680:
        /* <DEDUP_REMOVED lines=8> */
.L_x_5681:
[----:B------:R-:W-:Y:S02]  /*32310*/  IMAD.MOV.U32 R13, RZ, RZ, R53 ;  /* 0x000000ffff0d7224 */ /* 0x000fe400078e0035 */
[----:B------:R-:W-:Y:S02]  /*32320*/  IMAD.MOV.U32 R12, RZ, RZ, R0 ;  /* 0x000000ffff0c7224 */ /* 0x000fe400078e0000 */
[----:B------:R-:W-:-:S07]  /*32330*/  IMAD.MOV.U32 R72, RZ, RZ, R14 ;  /* 0x000000ffff487224 */ /* 0x000fce00078e000e */
[----:B------:R-:W-:Y:S05]  /*32340*/  WARPSYNC.COLLECTIVE R15, `(.L_x_5682) ;  /* 0x000000000f087348 */ /* 0x000fea0003c00000 */
[----:B------:R0:W1:Y:S02]  /*32350*/  SHFL.IDX P6, R14, R13, R12, R11 ;  /* 0x0000000c0d0e7389 */ /* 0x00006400000c000b */
[----:B01----:R-:W-:Y:S01]  /*32360*/  ENDCOLLECTIVE ;  /* 0x000000000000791b */ /* 0x003fe20003800000 */
.L_x_5682:
        /* <DEDUP_REMOVED lines=8> */
.L_x_5683:
[----:B------:R-:W-:Y:S02]  /*323f0*/  IMAD.MOV.U32 R13, RZ, RZ, R55 ;  /* 0x000000ffff0d7224 */ /* 0x000fe400078e0037 */
[----:B------:R-:W-:Y:S02]  /*32400*/  IMAD.MOV.U32 R12, RZ, RZ, R0 ;  /* 0x000000ffff0c7224 */ /* 0x000fe400078e0000 */
[----:B------:R-:W-:-:S07]  /*32410*/  IMAD.MOV.U32 R74, RZ, RZ, R14 ;  /* 0x000000ffff4a7224 */ /* 0x000fce00078e000e */
[----:B------:R-:W-:Y:S05]  /*32420*/  WARPSYNC.COLLECTIVE R15, `(.L_x_5684) ;  /* 0x000000000f087348 */ /* 0x000fea0003c00000 */
[----:B------:R0:W1:Y:S02]  /*32430*/  SHFL.IDX P6, R14, R13, R12, R11 ;  /* 0x0000000c0d0e7389 */ /* 0x00006400000c000b */
[----:B01----:R-:W-:Y:S01]  /*32440*/  ENDCOLLECTIVE ;  /* 0x000000000000791b */ /* 0x003fe20003800000 */
.L_x_5684:
        /* <DEDUP_REMOVED lines=8> */
.L_x_5685:
[----:B------:R-:W-:Y:S02]  /*324d0*/  IMAD.MOV.U32 R13, RZ, RZ, R57 ;  /* 0x000000ffff0d7224 */ /* 0x000fe400078e0039 */
[----:B------:R-:W-:Y:S02]  /*324e0*/  IMAD.MOV.U32 R12, RZ, RZ, R0 ;  /* 0x000000ffff0c7224 */ /* 0x000fe400078e0000 */
[----:B------:R-:W-:-:S07]  /*324f0*/  IMAD.MOV.U32 R76, RZ, RZ, R14 ;  /* 0x000000ffff4c7224 */ /* 0x000fce00078e000e */
[----:B------:R-:W-:Y:S05]  /*32500*/  WARPSYNC.COLLECTIVE R15, `(.L_x_5686) ;  /* 0x000000000f087348 */ /* 0x000fea0003c00000 */
[----:B------:R0:W1:Y:S02]  /*32510*/  SHFL.IDX P6, R14, R13, R12, R11 ;  /* 0x0000000c0d0e7389 */ /* 0x00006400000c000b */
[----:B01----:R-:W-:Y:S01]  /*32520*/  ENDCOLLECTIVE ;  /* 0x000000000000791b */ /* 0x003fe20003800000 */
.L_x_5686:
[----:B------:R-:W-:Y:S01]  /*32530*/  SEL R41, R55, R76, P0 ;  /* 0x0000004c37297207 */ /* 0x000fe20000000000 */
[----:B------:R-:W-:Y:S01]  /*32540*/  IMAD.MOV.U32 R13, RZ, RZ, R78 ;  /* 0x000000ffff0d7224 */ /* 0x000fe200078e004e */
[----:B------:R-:W-:Y:S01]  /*32550*/  MOV R12, R3 ;  /* 0x00000003000c7202 */ /* 0x000fe20000000f00 */
[----:B------:R-:W-:-:S07]  /*32560*/  IMAD.MOV.U32 R57, RZ, RZ, R14 ;  /* 0x000000ffff397224 */ /* 0x000fce00078e000e */
[----:B------:R-:W-:Y:S05]  /*32570*/  WARPSYNC.COLLECTIVE R15, `(.L_x_5687) ;  /* 0x000000000f087348 */ /* 0x000fea0003c00000 */
[----:B------:R0:W1:Y:S02]  /*32580*/  SHFL.IDX P6, R14, R13, R12, R11 ;  /* 0x0000000c0d0e7389 */ /* 0x00006400000c000b */
[----:B01----:R-:W-:Y:S01]  /*32590*/  ENDCOLLECTIVE ;  /* 0x000000000000791b */ /* 0x003fe20003800000 */
.L_x_5687:
[----:B------:R-:W-:Y:S02]  /*325a0*/  IMAD.MOV.U32 R13, RZ, RZ, R59 ;  /* 0x000000ffff0d7224 */ /* 0x000fe400078e003b */
[----:B------:R-:W-:Y:S02]  /*325b0*/  IMAD.MOV.U32 R12, RZ, RZ, R0 ;  /* 0x000000ffff0c7224 */ /* 0x000fe400078e0000 */
[----:B------:R-:W-:-:S07]  /*325c0*/  IMAD.MOV.U32 R78, RZ, RZ, R14 ;  /* 0x000000ffff4e7224 */ /* 0x000fce00078e000e */
[----:B------:R-:W-:Y:S05]  /*325d0*/  WARPSYNC.COLLECTIVE R15, `(.L_x_5688) ;  /* 0x000000000f087348 */ /* 0x000fea0003c00000 */
[----:B------:R0:W1:Y:S02]  /*325e0*/  SHFL.IDX P6, R14, R13, R12, R11 ;  /* 0x0000000c0d0e7389 */ /* 0x00006400000c000b */
[----:B01----:R-:W-:Y:S01]  /*325f0*/  ENDCOLLECTIVE ;  /* 0x000000000000791b */ /* 0x003fe20003800000 */
.L_x_5688:
[----:B------:R-:W-:Y:S01]  /*32600*/  SEL R47, R78, R57, P0 ;  /* 0x000000394e2f7207 */ /* 0x000fe20000000000 */
[----:B------:R-:W-:Y:S01]  /*32610*/  IMAD.MOV.U32 R13, RZ, RZ, R80 ;  /* 0x000000ffff0d7224 */ /* 0x000fe200078e0050 */
[----:B------:R-:W-:Y:S01]  /*32620*/  MOV R12, R3 ;  /* 0x00000003000c7202 */ /* 0x000fe20000000f00 */
[----:B------:R-:W-:-:S07]  /*32630*/  IMAD.MOV.U32 R59, RZ, RZ, R14 ;  /* 0x000000ffff3b7224 */ /* 0x000fce00078e000e */
[----:B------:R-:W-:Y:S05]  /*32640*/  WARPSYNC.COLLECTIVE R15, `(.L_x_5689) ;  /* 0x000000000f087348 */ /* 0x000fea0003c00000 */
[----:B------:R0:W1:Y:S02]  /*32650*/  SHFL.IDX P6, R14, R13, R12, R11 ;  /* 0x0000000c0d0e7389 */ /* 0x00006400000c000b */
[----:B01----:R-:W-:Y:S01]  /*32660*/  ENDCOLLECTIVE ;  /* 0x000000000000791b */ /* 0x003fe20003800000 */
.L_x_5689:
[----:B------:R-:W-:Y:S02]  /*32670*/  IMAD.MOV.U32 R13, RZ, RZ, R63 ;  /* 0x000000ffff0d7224 */ /* 0x000fe400078e003f */
[----:B------:R-:W-:Y:S02]  /*32680*/  IMAD.MOV.U32 R12, RZ, RZ, R0 ;  /* 0x000000ffff0c7224 */ /* 0x000fe400078e0000 */
[----:B------:R-:W-:-:S07]  /*32690*/  IMAD.MOV.U32 R80, RZ, RZ, R14 ;  /* 0x000000ffff507224 */ /* 0x000fce00078e000e */
[----:B------:R-:W-:Y:S05]  /*326a0*/  WARPSYNC.COLLECTIVE R15, `(.L_x_5690) ;  /* 0x000000000f087348 */ /* 0x000fea0003c00000 */
[----:B------:R0:W1:Y:S02]  /*326b0*/  SHFL.IDX P6, R14, R13, R12, R11 ;  /* 0x0000000c0d0e7389 */ /* 0x00006400000c000b */
[----:B01----:R-:W-:Y:S01]  /*326c0*/  ENDCOLLECTIVE ;  /* 0x000000000000791b */ /* 0x003fe20003800000 */
.L_x_5690:
        /* <DEDUP_REMOVED lines=8> */
.L_x_5691:
[----:B------:R-:W-:Y:S02]  /*32750*/  IMAD.MOV.U32 R13, RZ, RZ, R65 ;  /* 0x000000ffff0d7224 */ /* 0x000fe400078e0041 */
[----:B------:R-:W-:Y:S02]  /*32760*/  IMAD.MOV.U32 R12, RZ, RZ, R0 ;  /* 0x000000ffff0c7224 */ /* 0x000fe400078e0000 */
[----:B------:R-:W-:-:S07]  /*32770*/  IMAD.MOV.U32 R82, RZ, RZ, R14 ;  /* 0x000000ffff527224 */ /* 0x000fce00078e000e */
[----:B------:R-:W-:Y:S05]  /*32780*/  WARPSYNC.COLLECTIVE R15, `(.L_x_5692) ;  /* 0x000000000f087348 */ /* 0x000fea0003c00000 */
[----:B------:R0:W1:Y:S02]  /*32790*/  SHFL.IDX P6, R14, R13, R12, R11 ;  /* 0x0000000c0d0e7389 */ /* 0x00006400000c000b */
[----:B01----:R-:W-:Y:S01]  /*327a0*/  ENDCOLLECTIVE ;  /* 0x000000000000791b */ /* 0x003fe20003800000 */
.L_x_5692:
[----:B------:R-:W-:Y:S01]  /*327b0*/  SEL R53, R63, R82, P0 ;  /* 0x000000523f357207 */ /* 0x000fe20000000000 */
[----:B------:R-:W-:Y:S01]  /*327c0*/  IMAD.MOV.U32 R13, RZ, RZ, R84 ;  /* 0x000000ffff0d7224 */ /* 0x000fe200078e0054 */
[----:B------:R-:W-:Y:S01]  /*327d0*/  MOV R12, R3 ;  /* 0x00000003000c7202 */ /* 0x000fe20000000f00 */
[----:B------:R-:W-:-:S07]  /*327e0*/  IMAD.MOV.U32 R65, RZ, RZ, R14 ;  /* 0x000000ffff417224 */ /* 0x000fce00078e000e */
[----:B------:R-:W-:Y:S05]  /*327f0*/  WARPSYNC.COLLECTIVE R15, `(.L_x_5693) ;  /* 0x000000000f087348 */ /* 0x000fea0003c00000 */
[----:B------:R0:W1:Y:S02]  /*32800*/  SHFL.IDX P6, R14, R13, R12, R11 ;  /* 0x0000000c0d0e7389 */ /* 0x00006400000c000b */
[----:B01----:R-:W-:Y:S01]  /*32810*/  ENDCOLLECTIVE ;  /* 0x000000000000791b */ /* 0x003fe20003800000 */
.L_x_5693:
        /* <DEDUP_REMOVED lines=11> */
.L_x_5474:
[----:B------:R-:W-:Y:S01]  /*328d0*/  IMAD.MOV.U32 R13, RZ, RZ, R2 ;  /* 0x000000ffff0d7224 */ /* 0x000fe200078e0002 */
[----:B------:R-:W-:Y:S01]  /*328e0*/  MOV R15, 0xffffffff ;  /* 0xffffffff000f7802 */ /* 0x000fe20000000f00 */
[----:B------:R-:W-:Y:S02]  /*328f0*/  IMAD.MOV.U32 R12, RZ, RZ, RZ ;  /* 0x000000ffff0c7224 */ /* 0x000fe400078e00ff */
[----:B------:R-:W-:-:S07]  /*32900*/  IMAD.MOV.U32 R11, RZ, RZ, 0x181f ;  /* 0x0000181fff0b7424 */ /* 0x000fce00078e00ff */
[----:B0-----:R-:W-:Y:S05]  /*32910*/  WARPSYNC.COLLECTIVE R15, `(.L_x_5695) ;  /* 0x000000000f087348 */ /* 0x001fea0003c00000 */
[----:B------:R1:W2:Y:S02]  /*32920*/  SHFL.IDX P6, R14, R13, R12, R11 ;  /* 0x0000000c0d0e7389 */ /* 0x0002a400000c000b */
[----:B012---:R-:W-:Y:S01]  /*32930*/  ENDCOLLECTIVE ;  /* 0x000000000000791b */ /* 0x007fe20003800000 */
.L_x_5695:
[----:B------:R-:W-:Y:S02]  /*32940*/  IMAD.MOV.U32 R13, RZ, RZ, R0 ;  /* 0x000000ffff0d7224 */ /* 0x000fe400078e0000 */
[----:B------:R-:W-:-:S07]  /*32950*/  IMAD.MOV.U32 R3, RZ, RZ, R14 ;  /* 0x000000ffff037224 */ /* 0x000fce00078e000e */
[----:B------:R-:W-:Y:S05]  /*32960*/  WARPSYNC.COLLECTIVE R15, `(.L_x_5696) ;  /* 0x000000000f087348 */ /* 0x000fea0003c00000 */
[----:B------:R0:W1:Y:S02]  /*32970*/  SHFL.IDX P6, R14, R13, R12, R11 ;  /* 0x0000000c0d0e7389 */ /* 0x00006400000c000b */
[----:B01----:R-:W-:Y:S01]  /*32980*/  ENDCOLLECTIVE ;  /* 0x000000000000791b */ /* 0x003fe20003800000 */
.L_x_5696:
[----:B------:R-:W-:Y:S05]  /*32990*/  BRA `(.L_x_5697) ;  /* 0xffffff5400947947 */ /* 0x000fea000383ffff */
.L_x_5477:
[----:B------:R-:W-:Y:S01]  /*329a0*/  BSSY B1, `(.L_x_5698) ;  /* 0x0000008000017945 */ /* 0x000fe20003800000 */
[----:B------:R-:W-:Y:S01]  /*329b0*/  IMAD.MOV.U32 R13, RZ, RZ, R2 ;  /* 0x000000ffff0d7224 */ /* 0x000fe200078e0002 */
[----:B----4-:R-:W-:Y:S01]  /*329c0*/  MOV R15, 0xffffffff ;  /* 0xffffffff000f7802 */ /* 0x010fe20000000f00 */
[----:B------:R-:W-:Y:S02]  /*329d0*/  IMAD.MOV.U32 R12, RZ, RZ, 0x1 ;  /* 0x00000001ff0c7424 */ /* 0x000fe400078e00ff */
[----:B------:R-:W-:-:S07]  /*329e0*/  IMAD.MOV.U32 R11, RZ, RZ, 0x181f ;  /* 0x0000181fff0b7424 */ /* 0x000fce00078e00ff */
[----:B0123--:R-:W-:Y:S05]  /*329f0*/  WARPSYNC.COLLECTIVE R15, `(.L_x_5699) ;  /* 0x000000000f087348 */ /* 0x00ffea0003c00000 */
[----:B---3--:R3:W4:Y:S02]  /*32a00*/  SHFL.IDX P6, R14, R13, R12, R11 ;  /* 0x0000000c0d0e7389 */ /* 0x00872400000c000b */
[----:B01234-:R-:W-:Y:S01]  /*32a10*/  ENDCOLLECTIVE ;  /* 0x000000000000791b */ /* 0x01ffe20003800000 */
.L_x_5699:
[----:B------:R-:W-:Y:S05]  /*32a20*/  BSYNC B1 ;  /* 0x0000000000017941 */ /* 0x000fea0003800000 */
.L_x_5698:
        /* <DEDUP_REMOVED lines=8> */
.L_x_5700:
[----:B------:R-:W-:Y:S05]  /*32ab0*/  BRA `(.L_x_5701) ;  /* 0xffffff5400c47947 */ /* 0x000fea000383ffff */
.L_x_5480:
[----:B------:R-:W-:Y:S01]  /*32ac0*/  BSSY B1, `(.L_x_5702) ;  /* 0x0000008000017945 */ /* 0x000fe20003800000 */
[----:B------:R-:W-:Y:S01]  /*32ad0*/  MOV R13, R2 ;  /* 0x00000002000d7202 */ /* 0x000fe20000000f00 */
[----:B------:R-:W-:Y:S02]  /*32ae0*/  IMAD.MOV.U32 R12, RZ, RZ, 0x2 ;  /* 0x00000002ff0c7424 */ /* 0x000fe400078e00ff */
[----:B------:R-:W-:Y:S02]  /*32af0*/  IMAD.MOV.U32 R11, RZ, RZ, 0x181f ;  /* 0x0000181fff0b7424 */ /* 0x000fe400078e00ff */
[----:B----4-:R-:W-:-:S07]  /*32b00*/  IMAD.MOV.U32 R15, RZ, RZ, -0x1 ;  /* 0xffffffffff0f7424 */ /* 0x010fce00078e00ff */
[----:B0123--:R-:W-:Y:S05]  /*32b10*/  WARPSYNC.COLLECTIVE R15, `(.L_x_5703) ;  /* 0x000000000f087348 */ /* 0x00ffea0003c00000 */
[----:B---3--:R3:W4:Y:S02]  /*32b20*/  SHFL.IDX P6, R14, R13, R12, R11 ;  /* 0x0000000c0d0e7389 */ /* 0x00872400000c000b */
[----:B01234-:R-:W-:Y:S01]  /*32b30*/  ENDCOLLECTIVE ;  /* 0x000000000000791b */ /* 0x01ffe20003800000 */
.L_x_5703:
[----:B------:R-:W-:Y:S05]  /*32b40*/  BSYNC B1 ;  /* 0x0000000000017941 */ /* 0x000fea0003800000 */
.L_x_5702:
        /* <DEDUP_REMOVED lines=8> */
.L_x_5704:
[----:B------:R-:W-:Y:S05]  /*32bd0*/  BRA `(.L_x_5705) ;  /* 0xffffff5400f07947 */ /* 0x000fea000383ffff */
.L_x_5483:
[----:B------:R-:W-:Y:S01]  /*32be0*/  BSSY B1, `(.L_x_5706) ;  /* 0x0000008000017945 */ /* 0x000fe20003800000 */
[----:B------:R-:W-:Y:S01]  /*32bf0*/  IMAD.MOV.U32 R13, RZ, RZ, R2 ;  /* 0x000000ffff0d7224 */ /* 0x000fe200078e0002 */
[----:B0-----:R-:W-:Y:S01]  /*32c00*/  MOV R15, 0xffffffff ;  /* 0xffffffff000f7802 */ /* 0x001fe20000000f00 */
[----:B------:R-:W-:Y:S02]  /*32c10*/  IMAD.MOV.U32 R12, RZ, RZ, 0x3 ;  /* 0x00000003ff0c7424 */ /* 0x000fe400078e00ff */
[----:B------:R-:W-:-:S07]  /*32c20*/  IMAD.MOV.U32 R11, RZ, RZ, 0x181f ;  /* 0x0000181fff0b7424 */ /* 0x000fce00078e00ff */
[----:B-1234-:R-:W-:Y:S05]  /*32c30*/  WARPSYNC.COLLECTIVE R15, `(.L_x_5707) ;  /* 0x000000000f087348 */ /* 0x01efea0003c00000 */
[----:B----4-:R0:W4:Y:S02]  /*32c40*/  SHFL.IDX P6, R14, R13, R12, R11 ;  /* 0x0000000c0d0e7389 */ /* 0x01012400000c000b */
[----:B01234-:R-:W-:Y:S01]  /*32c50*/  ENDCOLLECTIVE ;  /* 0x000000000000791b */ /* 0x01ffe20003800000 */
.L_x_5707:
[----:B------:R-:W-:Y:S05]  /*32c60*/  BSYNC B1 ;  /* 0x0000000000017941 */ /* 0x000fea0003800000 */
.L_x_5706:
        /* <DEDUP_REMOVED lines=8> */
.L_x_5708:
[----:B------:R-:W-:Y:S05]  /*32cf0*/  BRA `(.L_x_5709) ;  /* 0xffffff58001c7947 */ /* 0x000fea000383ffff */
.L_x_5500:
[----:B------:R-:W1:Y:S01]  /*32d00*/  S2R R6, SR_TID.X ;  /* 0x0000000000067919 */ /* 0x000e620000002100 */
[----:B------:R-:W-:Y:S01]  /*32d10*/  BSSY B1, `(.L_x_5710) ;  /* 0x000000a000017945 */ /* 0x000fe20003800000 */
[----:B------:R-:W-:Y:S02]  /*32d20*/  IMAD.MOV.U32 R12, RZ, RZ, RZ ;  /* 0x000000ffff0c7224 */ /* 0x000fe400078e00ff */
[----:B------:R-:W-:Y:S02]  /*32d30*/  IMAD.MOV.U32 R11, RZ, RZ, 0x1f ;  /* 0x0000001fff0b7424 */ /* 0x000fe400078e00ff */
[----:B------:R-:W-:Y:S01]  /*32d40*/  IMAD.MOV.U32 R15, RZ, RZ, -0x1 ;  /* 0xffffffffff0f7424 */ /* 0x000fe200078e00ff */
[----:B-1----:R-:W-:-:S04]  /*32d50*/  SHF.R.U32.HI R6, RZ, 0x5, R6 ;  /* 0x00000005ff067819 */ /* 0x002fc80000011606 */
[----:B------:R-:W-:-:S04]  /*32d60*/  LOP3.LUT R6, R6, 0x3, RZ, 0xc0, !PT ;  /* 0x0000000306067812 */ /* 0x000fc800078ec0ff */
[----:B0-----:R-:W-:-:S07]  /*32d70*/  MOV R13, R6 ;  /* 0x00000006000d7202 */ /* 0x001fce0000000f00 */
[----:B------:R-:W-:Y:S05]  /*32d80*/  WARPSYNC.COLLECTIVE R15, `(.L_x_5711) ;  /* 0x000000000f087348 */ /* 0x000fea0003c00000 */
[----:B------:R0:W1:Y:S02]  /*32d90*/  SHFL.IDX P6, R14, R13, R12, R11 ;  /* 0x0000000c0d0e7389 */ /* 0x00006400000c000b */
[----:B01----:R-:W-:Y:S01]  /*32da0*/  ENDCOLLECTIVE ;  /* 0x000000000000791b */ /* 0x003fe20003800000 */
.L_x_5711:
[----:B------:R-:W-:Y:S05]  /*32db0*/  BSYNC B1 ;  /* 0x0000000000017941 */ /* 0x000fea0003800000 */
.L_x_5710:
[----:B------:R-:W-:Y:S05]  /*32dc0*/  BRA `(.L_x_5712) ;  /* 0xffffff7000107947 */ /* 0x000fea000383ffff */
.L_x_5502:
[----:B------:R-:W-:Y:S01]  /*32dd0*/  BSSY B1, `(.L_x_5713) ;  /* 0x0000006000017945 */ /* 0x000fe20003800000 */
[----:B------:R-:W-:-:S07]  /*32de0*/  IMAD.MOV.U32 R15, RZ, RZ, -0x1 ;  /* 0xffffffffff0f7424 */ /* 0x000fce00078e00ff */
[----:B01----:R-:W-:Y:S05]  /*32df0*/  WARPSYNC.COLLECTIVE R15, `(.L_x_5714) ;  /* 0x000000000f0c7348 */ /* 0x003fea0003c00000 */
[----:B------:R-:W-:Y:S02]  /*32e00*/  ELECT P6, UR62, PT ;  /* 0x00000000003e782f */ /* 0x000fe400038c0000 */
[----:B------:R-:W-:Y:S01]  /*32e10*/  MOV R14, UR62 ;  /* 0x0000003e000e7c02 */ /* 0x000fe20008000f00 */
[----:B01----:R-:W-:Y:S10]  /*32e20*/  ENDCOLLECTIVE ;  /* 0x000000000000791b */ /* 0x003ff40003800000 */
.L_x_5714:
[----:B------:R-:W-:Y:S05]  /*32e30*/  BSYNC B1 ;  /* 0x0000000000017941 */ /* 0x000fea0003800000 */
.L_x_5713:
[----:B------:R-:W-:Y:S05]  /*32e40*/  BRA `(.L_x_5501) ;  /* 0xffffff7000087947 */ /* 0x000fea000383ffff */
.L_x_5504:
[----:B-1----:R-:W2:Y:S02]  /*32e50*/  LDL R4, [R1+0x4] ;  /* 0x0000040001047983 */ /* 0x002ea40000100800 */
[----:B--2---:R1:W2:Y:S02]  /*32e60*/  SYNCS.PHASECHK.TRANS64.TRYWAIT P0, [R4+URZ+0x33420], R3 ;  /* 0x03342003040075a7 */ /* 0x0042a4000800017f */
[----:B--2---:R-:W-:Y:S05]  /*32e70*/  @!P0 NANOSLEEP.SYNCS 0x989680 ;  /* 0x009896800000895d */ /* 0x004fea0003900000 */
[----:B------:R-:W2:Y:S02]  /*32e80*/  @!P0 SYNCS.PHASECHK.TRANS64 P0, [R4+URZ+0x33420], R3 ;  /* 0x03342003040085a7 */ /* 0x000ea4000800007f */
[----:B--2---:R-:W-:Y:S05]  /*32e90*/  @!P0 BRA `(.L_x_5504) ;  /* 0xfffffffc00ec8947 */ /* 0x004fea000383ffff */
[----:B------:R-:W-:Y:S05]  /*32ea0*/  BRA `(.L_x_5715) ;  /* 0xffffff7000187947 */ /* 0x000fea000383ffff */
.L_x_5508:
[----:B-1----:R1:W2:Y:S02]  /*32eb0*/  SYNCS.PHASECHK.TRANS64.TRYWAIT P0, [R5+URZ+0x334a0], R9 ;  /* 0x0334a009050075a7 */ /* 0x0022a4000800017f */
[----:B--2---:R-:W-:Y:S05]  /*32ec0*/  @!P0 NANOSLEEP.SYNCS 0x989680 ;  /* 0x009896800000895d */ /* 0x004fea0003900000 */
[----:B------:R-:W2:Y:S02]  /*32ed0*/  @!P0 SYNCS.PHASECHK.TRANS64 P0, [R5+URZ+0x334a0], R9 ;  /* 0x0334a009050085a7 */ /* 0x000ea4000800007f */
[----:B--2---:R-:W-:Y:S05]  /*32ee0*/  @!P0 BRA `(.L_x_5508) ;  /* 0xfffffffc00f08947 */ /* 0x004fea000383ffff */
[----:B------:R-:W-:Y:S05]  /*32ef0*/  BRA `(.L_x_5716) ;  /* 0xffffff7000407947 */ /* 0x000fea000383ffff */
.L_x_5515:
[----:B--2---:R2:W3:Y:S02]  /*32f00*/  SYNCS.PHASECHK.TRANS64.TRYWAIT P0, [R5+URZ+0x334c0], R9 ;  /* 0x0334c009050075a7 */ /* 0x0044e4000800017f */
[----:B---3--:R-:W-:Y:S05]  /*32f10*/  @!P0 NANOSLEEP.SYNCS 0x989680 ;  /* 0x009896800000895d */ /* 0x008fea0003900000 */
[----:B------:R-:W3:Y:S02]  /*32f20*/  @!P0 SYNCS.PHASECHK.TRANS64 P0, [R5+URZ+0x334c0], R9 ;  /* 0x0334c009050085a7 */ /* 0x000ee4000800007f */
[----:B---3--:R-:W-:Y:S05]  /*32f30*/  @!P0 BRA `(.L_x_5515) ;  /* 0xfffffffc00f08947 */ /* 0x008fea000383ffff */
[----:B------:R-:W-:Y:S05]  /*32f40*/  BRA `(.L_x_5717) ;  /* 0xffffff7400447947 */ /* 0x000fea000383ffff */
.L_x_5524:
[----:B-1----:R1:W2:Y:S02]  /*32f50*/  SYNCS.PHASECHK.TRANS64.TRYWAIT P1, [R7+URZ+0x334a0], R6 ;  /* 0x0334a006070075a7 */ /* 0x0022a4000802017f */
[----:B--2---:R-:W-:Y:S05]  /*32f60*/  @!P1 NANOSLEEP.SYNCS 0x989680 ;  /* 0x009896800000995d */ /* 0x004fea0003900000 */
[----:B------:R-:W2:Y:S02]  /*32f70*/  @!P1 SYNCS.PHASECHK.TRANS64 P1, [R7+URZ+0x334a0], R6 ;  /* 0x0334a006070095a7 */ /* 0x000ea4000802007f */
[----:B--2---:R-:W-:Y:S05]  /*32f80*/  @!P1 BRA `(.L_x_5524) ;  /* 0xfffffffc00f09947 */ /* 0x004fea000383ffff */
[----:B------:R-:W-:Y:S05]  /*32f90*/  BRA `(.L_x_5718) ;  /* 0xffffff7800947947 */ /* 0x000fea000383ffff */
.L_x_5531:
[----:B--2---:R2:W3:Y:S02]  /*32fa0*/  SYNCS.PHASECHK.TRANS64.TRYWAIT P1, [R7+URZ+0x334c0], R6 ;  /* 0x0334c006070075a7 */ /* 0x0044e4000802017f */
[----:B---3--:R-:W-:Y:S05]  /*32fb0*/  @!P1 NANOSLEEP.SYNCS 0x989680 ;  /* 0x009896800000995d */ /* 0x008fea0003900000 */
[----:B------:R-:W3:Y:S02]  /*32fc0*/  @!P1 SYNCS.PHASECHK.TRANS64 P1, [R7+URZ+0x334c0], R6 ;  /* 0x0334c006070095a7 */ /* 0x000ee4000802007f */
[----:B---3--:R-:W-:Y:S05]  /*32fd0*/  @!P1 BRA `(.L_x_5531) ;  /* 0xfffffffc00f09947 */ /* 0x008fea000383ffff */
[----:B------:R-:W-:Y:S05]  /*32fe0*/  BRA `(.L_x_5719) ;  /* 0xffffff7c00947947 */ /* 0x000fea000383ffff */
.L_x_5548:
[----:B------:R-:W1:Y:S01]  /*32ff0*/  S2R R4, SR_TID.X ;  /* 0x0000000000047919 */ /* 0x000e620000002100 */
[----:B------:R-:W-:Y:S01]  /*33000*/  BSSY B0, `(.L_x_5720) ;  /* 0x000000a000007945 */ /* 0x000fe20003800000 */
[----:B------:R-:W-:Y:S01]  /*33010*/  MOV R12, RZ ;  /* 0x000000ff000c7202 */ /* 0x000fe20000000f00 */
        /* <DEDUP_REMOVED lines=8> */
.L_x_5721:
[----:B------:R-:W-:Y:S05]  /*330a0*/  BSYNC B0 ;  /* 0x0000000000007941 */ /* 0x000fea0003800000 */
.L_x_5720:
[----:B------:R-:W-:Y:S05]  /*330b0*/  BRA `(.L_x_5722) ;  /* 0xffffff8800e07947 */ /* 0x000fea000383ffff */
.L_x_5550:
[----:B------:R-:W-:Y:S01]  /*330c0*/  BSSY B0, `(.L_x_5723) ;  /* 0x0000006000007945 */ /* 0x000fe20003800000 */
[----:B------:R-:W-:-:S07]  /*330d0*/  IMAD.MOV.U32 R15, RZ, RZ, -0x1 ;  /* 0xffffffffff0f7424 */ /* 0x000fce00078e00ff */
[----:B012---:R-:W-:Y:S05]  /*330e0*/  WARPSYNC.COLLECTIVE R15, `(.L_x_5724) ;  /* 0x000000000f0c7348 */ /* 0x007fea0003c00000 */
[----:B------:R-:W-:Y:S02]  /*330f0*/  ELECT P6, UR62, PT ;  /* 0x00000000003e782f */ /* 0x000fe400038c0000 */
[----:B------:R-:W-:Y:S01]  /*33100*/  MOV R14, UR62 ;  /* 0x0000003e000e7c02 */ /* 0x000fe20008000f00 */
[----:B012---:R-:W-:Y:S10]  /*33110*/  ENDCOLLECTIVE ;  /* 0x000000000000791b */ /* 0x007ff40003800000 */
.L_x_5724:
[----:B------:R-:W-:Y:S05]  /*33120*/  BSYNC B0 ;  /* 0x0000000000007941 */ /* 0x000fea0003800000 */
.L_x_5723:
[----:B------:R-:W-:Y:S05]  /*33130*/  BRA `(.L_x_5725) ;  /* 0xffffff8800ec7947 */ /* 0x000fea000383ffff */
.L_x_5552:
[----:B-1----:R1:W2:Y:S02]  /*33140*/  SYNCS.PHASECHK.TRANS64.TRYWAIT P0, [R2+URZ+0x33480], R4 ;  /* 0x03348004020075a7 */ /* 0x0022a4000800017f */
[----:B--2---:R-:W-:Y:S05]  /*33150*/  @!P0 NANOSLEEP.SYNCS 0x989680 ;  /* 0x009896800000895d */ /* 0x004fea0003900000 */
[----:B------:R-:W2:Y:S02]  /*33160*/  @!P0 SYNCS.PHASECHK.TRANS64 P0, [R2+URZ+0x33480], R4 ;  /* 0x03348004020085a7 */ /* 0x000ea4000800007f */
[----:B--2---:R-:W-:Y:S05]  /*33170*/  @!P0 BRA `(.L_x_5552) ;  /* 0xfffffffc00f08947 */ /* 0x004fea000383ffff */
[----:B------:R-:W-:Y:S05]  /*33180*/  BRA `(.L_x_5726) ;  /* 0xffffff8c00607947 */ /* 0x000fea000383ffff */
.L_x_5554:
[----:B--2---:R2:W3:Y:S02]  /*33190*/  SYNCS.PHASECHK.TRANS64.TRYWAIT P0, [R2+URZ+0x33440], R4 ;  /* 0x03344004020075a7 */ /* 0x0044e4000800017f */
[----:B---3--:R-:W-:Y:S05]  /*331a0*/  @!P0 NANOSLEEP.SYNCS 0x989680 ;  /* 0x009896800000895d */ /* 0x008fea0003900000 */
[----:B------:R-:W3:Y:S02]  /*331b0*/  @!P0 SYNCS.PHASECHK.TRANS64 P0, [R2+URZ+0x33440], R4 ;  /* 0x03344004020085a7 */ /* 0x000ee4000800007f */
[----:B---3--:R-:W-:Y:S05]  /*331c0*/  @!P0 BRA `(.L_x_5554) ;  /* 0xfffffffc00f08947 */ /* 0x008fea000383ffff */
[----:B------:R-:W-:Y:S05]  /*331d0*/  BRA `(.L_x_5727) ;  /* 0xffffff8c00e87947 */ /* 0x000fea000383ffff */
.L_x_5558:
        /* <DEDUP_REMOVED lines=8> */
[----:B--2---:R-:W-:Y:S01]  /*33260*/  IMAD R0, R11, R8, RZ ;  /* 0x000000080b007224 */ /* 0x004fe200078e02ff */
[----:B------:R-:W-:-:S04]  /*33270*/  MOV R11, 0x1c1f ;  /* 0x00001c1f000b7802 */ /* 0x000fc80000000f00 */
[----:B------:R-:W-:-:S13]  /*33280*/  ISETP.GE.AND P4, PT, R17, R0, PT ;  /* 0x000000001100720c */ /* 0x000fda0003f86270 */
[----:B-----5:R-:W-:Y:S05]  /*33290*/  WARPSYNC.COLLECTIVE R15, `(.L_x_5728) ;  /* 0x000000000f087348 */ /* 0x020fea0003c00000 */
[----:B------:R0:W1:Y:S02]  /*332a0*/  SHFL.IDX P6, R14, R13, R12, R11 ;  /* 0x0000000c0d0e7389 */ /* 0x00006400000c000b */
[----:B01---5:R-:W-:Y:S01]  /*332b0*/  ENDCOLLECTIVE ;  /* 0x000000000000791b */ /* 0x023fe20003800000 */
.L_x_5728:
[----:B------:R-:W-:Y:S02]  /*332c0*/  IMAD.MOV.U32 R13, RZ, RZ, R3 ;  /* 0x000000ffff0d7224 */ /* 0x000fe400078e0003 */
[----:B------:R-:W-:-:S07]  /*332d0*/  IMAD.MOV.U32 R4, RZ, RZ, R14 ;  /* 0x000000ffff047224 */ /* 0x000fce00078e000e */
[----:B------:R-:W-:Y:S05]  /*332e0*/  WARPSYNC.COLLECTIVE R15, `(.L_x_5729) ;  /* 0x000000000f087348 */ /* 0x000fea0003c00000 */
[----:B------:R0:W1:Y:S02]  /*332f0*/  SHFL.IDX P6, R14, R13, R12, R11 ;  /* 0x0000000c0d0e7389 */ /* 0x00006400000c000b */
[----:B01----:R-:W-:Y:S01]  /*33300*/  ENDCOLLECTIVE ;  /* 0x000000000000791b */ /* 0x003fe20003800000 */
.L_x_5729:
[----:B------:R-:W-:Y:S02]  /*33310*/  IMAD.MOV.U32 R13, RZ, RZ, R2 ;  /* 0x000000ffff0d7224 */ /* 0x000fe400078e0002 */
[----:B------:R-:W-:Y:S02]  /*33320*/  IMAD.MOV.U32 R12, RZ, RZ, 0x1 ;  /* 0x00000001ff0c7424 */ /* 0x000fe400078e00ff */
[----:B------:R-:W-:-:S07]  /*33330*/  IMAD.MOV.U32 R5, RZ, RZ, R14 ;  /* 0x000000ffff057224 */ /* 0x000fce00078e000e */
[----:B------:R-:W-:Y:S05]  /*33340*/  WARPSYNC.COLLECTIVE R15, `(.L_x_5730) ;  /* 0x000000000f087348 */ /* 0x000fea0003c00000 */
[----:B------:R0:W1:Y:S02]  /*33350*/  SHFL.IDX P6, R14, R13, R12, R11 ;  /* 0x0000000c0d0e7389 */ /* 0x00006400000c000b */
[----:B01----:R-:W-:Y:S01]  /*33360*/  ENDCOLLECTIVE ;  /* 0x000000000000791b */ /* 0x003fe20003800000 */
.L_x_5730:
[----:B------:R-:W-:-:S04]  /*33370*/  @!P4 IADD3 R5, P3, R10, R5, RZ ;  /* 0x000000050a05c210 */ /* 0x000fc80007f7e0ff */
[----:B------:R-:W-:Y:S02]  /*33380*/  @!P4 IADD3.X R4, RZ, R4, RZ, P3, !PT ;  /* 0x00000004ff04c210 */ /* 0x000fe40001ffe4ff */
[----:B------:R-:W-:Y:S02]  /*33390*/  ISETP.GE.AND P3, PT, R7, R0, PT ;  /* 0x000000000700720c */ /* 0x000fe40003f66270 */
[----:B------:R-:W-:Y:S01]  /*333a0*/  @!P4 LOP3.LUT R5, R5, R4, RZ, 0x3c, !PT ;  /* 0x000000040505c212 */ /* 0x000fe200078e3cff */
[----:B------:R-:W-:-:S03]  /*333b0*/  IMAD.MOV.U32 R13, RZ, RZ, R3 ;  /* 0x000000ffff0d7224 */ /* 0x000fc600078e0003 */
[----:B------:R-:W-:-:S04]  /*333c0*/  @!P4 LOP3.LUT R4, R5, R4, RZ, 0x3c, !PT ;  /* 0x000000040504c212 */ /* 0x000fc800078e3cff */
[----:B------:R-:W-:Y:S01]  /*333d0*/  @!P4 LOP3.LUT R5, R5, R4, RZ, 0x3c, !PT ;  /* 0x000000040505c212 */ /* 0x000fe200078e3cff */
[----:B------:R-:W-:-:S04]  /*333e0*/  IMAD.MOV.U32 R6, RZ, RZ, R14 ;  /* 0x000000ffff067224 */ /* 0x000fc800078e000e */
[----:B------:R-:W-:Y:S01]  /*333f0*/  @!PT LDS RZ, [RZ] ;  /* 0x00000000fffff984 */ /* 0x000fe20000000800 */
[----:B------:R-:W-:Y:S01]  /*33400*/  @!PT LDS RZ, [RZ] ;  /* 0x00000000fffff984 */ /* 0x000fe20000000800 */
[----:B------:R-:W-:Y:S01]  /*33410*/  @!PT LDS RZ, [RZ] ;  /* 0x00000000fffff984 */ /* 0x000fe20000000800 */
[----:B------:R0:W-:Y:S03]  /*33420*/  @!P4 LDGSTS.E.BYPASS.LTC128B.128 [R9+0x1e200], desc[UR54][R4.64], !P0 ;  /* 0x1e2000000409cfae */ /* 0x0001e6000c101d76 */
[----:B0-----:R-:W-:Y:S05]  /*33430*/  WARPSYNC.COLLECTIVE R15, `(.L_x_5731) ;  /* 0x000000000f087348 */ /* 0x001fea0003c00000 */
[----:B------:R1:W2:Y:S02]  /*33440*/  SHFL.IDX P6, R14, R13, R12, R11 ;  /* 0x0000000c0d0e7389 */ /* 0x0002a400000c000b */
[----:B012---:R-:W-:Y:S01]  /*33450*/  ENDCOLLECTIVE ;  /* 0x000000000000791b */ /* 0x007fe20003800000 */
.L_x_5731:
[----:B------:R-:W-:Y:S01]  /*33460*/  @!PT LDS RZ, [RZ] ;  /* 0x00000000fffff984 */ /* 0x000fe20000000800 */
[----:B------:R-:W-:Y:S01]  /*33470*/  @!PT LDS RZ, [RZ] ;  /* 0x00000000fffff984 */ /* 0x000fe20000000800 */
[----:B------:R-:W-:Y:S01]  /*33480*/  @!PT LDS RZ, [RZ] ;  /* 0x00000000fffff984 */ /* 0x000fe20000000800 */
[----:B------:R-:W-:Y:S04]  /*33490*/  @!P4 LDGSTS.E.BYPASS.LTC128B.128 [R9+0x20200], desc[UR54][R4.64+0x40], !P1 ;  /* 0x202000400409cfae */ /* 0x000fe8000c901d76 */
[----:B------:R0:W-:Y:S01]  /*334a0*/  @!P4 LDGSTS.E.BYPASS.LTC128B.128 [R9+0x22200], desc[UR54][R4.64+0x80], !P2 ;  /* 0x222000800409cfae */ /* 0x0001e2000d101d76 */
[----:B------:R-:W-:Y:S02]  /*334b0*/  IMAD.MOV.U32 R13, RZ, RZ, R2 ;  /* 0x000000ffff0d7224 */ /* 0x000fe400078e0002 */
[----:B------:R-:W-:Y:S01]  /*334c0*/  IMAD.MOV.U32 R12, RZ, RZ, 0x2 ;  /* 0x00000002ff0c7424 */ /* 0x000fe200078e00ff */
[----:B0-----:R-:W-:-:S07]  /*334d0*/  MOV R4, R14 ;  /* 0x0000000e00047202 */ /* 0x001fce0000000f00 */
[----:B------:R-:W-:Y:S05]  /*334e0*/  WARPSYNC.COLLECTIVE R15, `(.L_x_5732) ;  /* 0x000000000f087348 */ /* 0x000fea0003c00000 */
[----:B------:R0:W1:Y:S02]  /*334f0*/  SHFL.IDX P6, R14, R13, R12, R11 ;  /* 0x0000000c0d0e7389 */ /* 0x00006400000c000b */
[----:B01----:R-:W-:Y:S01]  /*33500*/  ENDCOLLECTIVE ;  /* 0x000000000000791b */ /* 0x003fe20003800000 */
.L_x_5732:
[----:B------:R-:W-:-:S05]  /*33510*/  @!P3 IADD3 R5, P4, R10, R4, RZ ;  /* 0x000000040a05b210 */ /* 0x000fca0007f9e0ff */
[----:B------:R-:W-:-:S05]  /*33520*/  @!P3 IMAD.X R4, RZ, RZ, R6, P4 ;  /* 0x000000ffff04b224 */ /* 0x000fca00020e0606 */
[-C--:B------:R-:W-:Y:S02]  /*33530*/  @!P3 LOP3.LUT R5, R5, R4.reuse, RZ, 0x3c, !PT ;  /* 0x000000040505b212 */ /* 0x080fe400078e3cff */
[----:B------:R-:W-:Y:S02]  /*33540*/  MOV R13, R3 ;  /* 0x00000003000d7202 */ /* 0x000fe40000000f00 */
        /* <DEDUP_REMOVED lines=10> */
.L_x_5733:
        /* <DEDUP_REMOVED lines=13> */
.L_x_5734:
        /* <DEDUP_REMOVED lines=16> */
.L_x_5735:
[----:B------:R-:W-:Y:S01]  /*337c0*/  IMAD.MOV.U32 R3, RZ, RZ, R14 ;  /* 0x000000ffff037224 */ /* 0x000fe200078e000e */
[----:B------:R-:W-:Y:S06]  /*337d0*/  BRA `(.L_x_5736) ;  /* 0xffffff9400507947 */ /* 0x000fec000383ffff */
.L_x_5563:
[----:B0-----:R-:W3:Y:S02]  /*337e0*/  LDL R2, [R1+0x4] ;  /* 0x0000040001027983 */ /* 0x001ee40000100800 */
[----:B---3--:R0:W3:Y:S02]  /*337f0*/  SYNCS.PHASECHK.TRANS64.TRYWAIT P0, [R2+URZ+0x33420], R0 ;  /* 0x03342000020075a7 */ /* 0x0080e4000800017f */
[----:B---3--:R-:W-:Y:S05]  /*33800*/  @!P0 NANOSLEEP.SYNCS 0x989680 ;  /* 0x009896800000895d */ /* 0x008fea0003900000 */
[----:B------:R-:W3:Y:S02]  /*33810*/  @!P0 SYNCS.PHASECHK.TRANS64 P0, [R2+URZ+0x33420], R0 ;  /* 0x03342000020085a7 */ /* 0x000ee4000800007f */
[----:B---3--:R-:W-:Y:S05]  /*33820*/  @!P0 BRA `(.L_x_5563) ;  /* 0xfffffffc00ec8947 */ /* 0x008fea000383ffff */
[----:B------:R-:W-:Y:S05]  /*33830*/  BRA `(.L_x_5737) ;  /* 0xffffff9400c47947 */ /* 0x000fea000383ffff */
.L_x_5569:
[----:B---3--:R3:W4:Y:S02]  /*33840*/  SYNCS.PHASECHK.TRANS64.TRYWAIT P0, [R6+URZ+0x33480], R5 ;  /* 0x03348005060075a7 */ /* 0x008724000800017f */
[----:B----4-:R-:W-:Y:S05]  /*33850*/  @!P0 NANOSLEEP.SYNCS 0x989680 ;  /* 0x009896800000895d */ /* 0x010fea0003900000 */
[----:B------:R-:W4:Y:S02]  /*33860*/  @!P0 SYNCS.PHASECHK.TRANS64 P0, [R6+URZ+0x33480], R5 ;  /* 0x03348005060085a7 */ /* 0x000f24000800007f */
[----:B----4-:R-:W-:Y:S05]  /*33870*/  @!P0 BRA `(.L_x_5569) ;  /* 0xfffffffc00f08947 */ /* 0x010fea000383ffff */
[----:B------:R-:W-:Y:S05]  /*33880*/  BRA `(.L_x_5738) ;  /* 0xffffff9800847947 */ /* 0x000fea000383ffff */
.L_x_5576:
[----:B--2---:R2:W4:Y:S02]  /*33890*/  SYNCS.PHASECHK.TRANS64.TRYWAIT P0, [R6+URZ+0x33440], R5 ;  /* 0x03344005060075a7 */ /* 0x004524000800017f */
[----:B----4-:R-:W-:Y:S05]  /*338a0*/  @!P0 NANOSLEEP.SYNCS 0x989680 ;  /* 0x009896800000895d */ /* 0x010fea0003900000 */
[----:B------:R-:W4:Y:S02]  /*338b0*/  @!P0 SYNCS.PHASECHK.TRANS64 P0, [R6+URZ+0x33440], R5 ;  /* 0x03344005060085a7 */ /* 0x000f24000800007f */
[----:B----4-:R-:W-:Y:S05]  /*338c0*/  @!P0 BRA `(.L_x_5576) ;  /* 0xfffffffc00f08947 */ /* 0x010fea000383ffff */
[----:B------:R-:W-:Y:S05]  /*338d0*/  BRA `(.L_x_5739) ;  /* 0xffffff9c00947947 */ /* 0x000fea000383ffff */
.L_x_5584:
[----:B---3--:R3:W4:Y:S02]  /*338e0*/  SYNCS.PHASECHK.TRANS64.TRYWAIT P0, [R3+URZ+0x33470], R4 ;  /* 0x03347004030075a7 */ /* 0x008724000800017f */
[----:B----4-:R-:W-:Y:S05]  /*338f0*/  @!P0 NANOSLEEP.SYNCS 0x989680 ;  /* 0x009896800000895d */ /* 0x010fea0003900000 */
[----:B------:R-:W4:Y:S02]  /*33900*/  @!P0 SYNCS.PHASECHK.TRANS64 P0, [R3+URZ+0x33470], R4 ;  /* 0x03347004030085a7 */ /* 0x000f24000800007f */
[----:B----4-:R-:W-:Y:S05]  /*33910*/  @!P0 BRA `(.L_x_5584) ;  /* 0xfffffffc00f08947 */ /* 0x010fea000383ffff */
[----:B------:R-:W-:Y:S05]  /*33920*/  BRA `(.L_x_5740) ;  /* 0xffffffa000b87947 */ /* 0x000fea000383ffff */
.L_x_5586:
[----:B---3--:R3:W4:Y:S02]  /*33930*/  SYNCS.PHASECHK.TRANS64.TRYWAIT P0, [R3+URZ+0x33460], R4 ;  /* 0x03346004030075a7 */ /* 0x008724000800017f */
[----:B----4-:R-:W-:Y:S05]  /*33940*/  @!P0 NANOSLEEP.SYNCS 0x989680 ;  /* 0x009896800000895d */ /* 0x010fea0003900000 */
[----:B------:R-:W4:Y:S02]  /*33950*/  @!P0 SYNCS.PHASECHK.TRANS64 P0, [R3+URZ+0x33460], R4 ;  /* 0x03346004030085a7 */ /* 0x000f24000800007f */
[----:B----4-:R-:W-:Y:S05]  /*33960*/  @!P0 BRA `(.L_x_5586) ;  /* 0xfffffffc00f08947 */ /* 0x010fea000383ffff */
[----:B------:R-:W-:Y:S05]  /*33970*/  BRA `(.L_x_5741) ;  /* 0xffffffa000c07947 */ /* 0x000fea000383ffff */
.L_x_5593:
[----:B0-----:R0:W2:Y:S02]  /*33980*/  SYNCS.PHASECHK.TRANS64.TRYWAIT P1, [R0+URZ+0x33470], R2 ;  /* 0x03347002000075a7 */ /* 0x0010a4000802017f */
[----:B--2---:R-:W-:Y:S05]  /*33990*/  @!P1 NANOSLEEP.SYNCS 0x989680 ;  /* 0x009896800000995d */ /* 0x004fea0003900000 */
[----:B------:R-:W2:Y:S02]  /*339a0*/  @!P1 SYNCS.PHASECHK.TRANS64 P1, [R0+URZ+0x33470], R2 ;  /* 0x03347002000095a7 */ /* 0x000ea4000802007f */
[----:B--2---:R-:W-:Y:S05]  /*339b0*/  @!P1 BRA `(.L_x_5593) ;  /* 0xfffffffc00f09947 */ /* 0x004fea000383ffff */
[----:B------:R-:W-:Y:S05]  /*339c0*/  BRA `(.L_x_5742) ;  /* 0xffffffb000487947 */ /* 0x000fea000383ffff */
.L_x_5595:
[----:B0-----:R0:W2:Y:S02]  /*339d0*/  SYNCS.PHASECHK.TRANS64.TRYWAIT P1, [R0+URZ+0x33460], R2 ;  /* 0x03346002000075a7 */ /* 0x0010a4000802017f */
[----:B--2---:R-:W-:Y:S05]  /*339e0*/  @!P1 NANOSLEEP.SYNCS 0x989680 ;  /* 0x009896800000995d */ /* 0x004fea0003900000 */
[----:B------:R-:W2:Y:S02]  /*339f0*/  @!P1 SYNCS.PHASECHK.TRANS64 P1, [R0+URZ+0x33460], R2 ;  /* 0x03346002000095a7 */ /* 0x000ea4000802007f */
[----:B--2---:R-:W-:Y:S05]  /*33a00*/  @!P1 BRA `(.L_x_5595) ;  /* 0xfffffffc00f09947 */ /* 0x004fea000383ffff */
[----:B------:R-:W-:Y:S05]  /*33a10*/  BRA `(.L_x_5743) ;  /* 0xffffffb000507947 */ /* 0x000fea000383ffff */
.L_x_5599:
        /* <DEDUP_REMOVED lines=8> */
.L_x_5745:
[----:B------:R-:W-:Y:S05]  /*33aa0*/  BSYNC B0 ;  /* 0x0000000000007941 */ /* 0x000fea0003800000 */
.L_x_5744:
        /* <DEDUP_REMOVED lines=9> */
.L_x_5746:
        /* <DEDUP_REMOVED lines=18> */
.L_x_5747:
        /* <DEDUP_REMOVED lines=8> */
.L_x_5748:
        /* <DEDUP_REMOVED lines=8> */
.L_x_5749:
        /* <DEDUP_REMOVED lines=8> */
.L_x_5750:
        /* <DEDUP_REMOVED lines=8> */
.L_x_5751:
        /* <DEDUP_REMOVED lines=9> */
.L_x_5752:
[----:B------:R-:W-:Y:S01]  /*33ef0*/  IMAD.MOV.U32 R16, RZ, RZ, R14 ;  /* 0x000000ffff107224 */ /* 0x000fe200078e000e */
[----:B------:R-:W-:Y:S06]  /*33f00*/  BRA `(.L_x_5753) ;  /* 0xffffffbc00047947 */ /* 0x000fec000383ffff */
.L_x_5604:
[----:B------:R-:W-:Y:S01]  /*33f10*/  BSSY B0, `(.L_x_5754) ;  /* 0x0000008000007945 */ /* 0x000fe20003800000 */
[----:B-----5:R-:W-:Y:S01]  /*33f20*/  IMAD.MOV.U32 R13, RZ, RZ, R2 ;  /* 0x000000ffff0d7224 */ /* 0x020fe200078e0002 */
[----:B------:R-:W-:Y:S01]  /*33f30*/  MOV R15, 0xffffffff ;  /* 0xffffffff000f7802 */ /* 0x000fe20000000f00 */
[----:B------:R-:W-:Y:S02]  /*33f40*/  IMAD.MOV.U32 R12, RZ, RZ, 0x1 ;  /* 0x00000001ff0c7424 */ /* 0x000fe400078e00ff */
[----:B------:R-:W-:-:S07]  /*33f50*/  IMAD.MOV.U32 R11, RZ, RZ, RZ ;  /* 0x000000ffff0b7224 */ /* 0x000fce00078e00ff */
[----:B01----:R-:W-:Y:S05]  /*33f60*/  WARPSYNC.COLLECTIVE R15, `(.L_x_5755) ;  /* 0x000000000f087348 */ /* 0x003fea0003c00000 */
[----:B------:R2:W3:Y:S02]  /*33f70*/  SHFL.UP P6, R14, R13, R12, R11 ;  /* 0x0400000c0d0e7389 */ /* 0x0004e400000c000b */
[----:B0123--:R-:W-:Y:S01]  /*33f80*/  ENDCOLLECTIVE ;  /* 0x000000000000791b */ /* 0x00ffe20003800000 */
.L_x_5755:
[----:B------:R-:W-:Y:S05]  /*33f90*/  BSYNC B0 ;  /* 0x0000000000007941 */ /* 0x000fea0003800000 */
.L_x_5754:
        /* <DEDUP_REMOVED lines=10> */
.L_x_5756:
        /* <DEDUP_REMOVED lines=8> */
.L_x_5757:
        /* <DEDUP_REMOVED lines=8> */
.L_x_5758:
        /* <DEDUP_REMOVED lines=8> */
.L_x_5759:
        /* <DEDUP_REMOVED lines=9> */
.L_x_5760:
[----:B------:R-:W-:Y:S01]  /*34250*/  MOV R16, R14 ;  /* 0x0000000e00107202 */ /* 0x000fe20000000f00 */
[----:B------:R-:W-:Y:S06]  /*34260*/  BRA `(.L_x_5761) ;  /* 0xffffffb800c87947 */ /* 0x000fec000383ffff */
.L_x_5606:
[----:B------:R-:W-:Y:S01]  /*34270*/  BSSY B0, `(.L_x_5762) ;  /* 0x0000006000007945 */ /* 0x000fe20003800000 */
[----:B------:R-:W-:Y:S01]  /*34280*/  PLOP3.LUT P6, PT, P6, PT, PT, 0x8, 0x0 ;  /* 0x000000000000781c */ /* 0x000fe200037ce170 */
[----:B------:R-:W-:-:S12]  /*34290*/  IMAD.MOV.U32 R15, RZ, RZ, -0x1 ;  /* 0xffffffffff0f7424 */ /* 0x000fd800078e00ff */
[----:B01----:R-:W-:Y:S05]  /*342a0*/  WARPSYNC.COLLECTIVE R15, `(.L_x_5763) ;  /* 0x000000000f087348 */ /* 0x003fea0003c00000 */
[----:B------:R-:W-:Y:S01]  /*342b0*/  VOTE.ANY R14, PT, P6 ;  /* 0x00000000000e7806 */ /* 0x000fe200030e0100 */
[----:B01----:R-:W-:Y:S06]  /*342c0*/  ENDCOLLECTIVE ;  /* 0x000000000000791b */ /* 0x003fec0003800000 */
.L_x_5763:
[----:B------:R-:W-:Y:S05]  /*342d0*/  BSYNC B0 ;  /* 0x0000000000007941 */ /* 0x000fea0003800000 */
.L_x_5762:
        /* <DEDUP_REMOVED lines=9> */
.L_x_5764:
[----:B------:R-:W-:Y:S01]  /*34370*/  IMAD.MOV.U32 R17, RZ, RZ, R14 ;  /* 0x000000ffff117224 */ /* 0x000fe200078e000e */
[----:B------:R-:W-:Y:S06]  /*34380*/  BRA `(.L_x_5765) ;  /* 0xffffffb800b87947 */ /* 0x000fec000383ffff */
.L_x_5608:
[----:B------:R-:W-:Y:S01]  /*34390*/  BSSY B0, `(.L_x_5766) ;  /* 0x0000007000007945 */ /* 0x000fe20003800000 */
[----:B------:R-:W-:Y:S02]  /*343a0*/  IMAD.MOV.U32 R13, RZ, RZ, R3 ;  /* 0x000000ffff0d7224 */ /* 0x000fe400078e0003 */
[----:B------:R-:W-:Y:S02]  /*343b0*/  IMAD.MOV.U32 R11, RZ, RZ, 0x1f ;  /* 0x0000001fff0b7424 */ /* 0x000fe400078e00ff */
[----:B------:R-:W-:-:S07]  /*343c0*/  IMAD.MOV.U32 R15, RZ, RZ, -0x1 ;  /* 0xffffffffff0f7424 */ /* 0x000fce00078e00ff */
[----:B0123--:R-:W-:Y:S05]  /*343d0*/  WARPSYNC.COLLECTIVE R15, `(.L_x_5767) ;  /* 0x000000000f087348 */ /* 0x00ffea0003c00000 */
[----:B------:R4:W0:Y:S02]  /*343e0*/  SHFL.IDX P6, R14, R13, R12, R11 ;  /* 0x0000000c0d0e7389 */ /* 0x00082400000c000b */
[----:B01234-:R-:W-:Y:S01]  /*343f0*/  ENDCOLLECTIVE ;  /* 0x000000000000791b */ /* 0x01ffe20003800000 */
.L_x_5767:
[----:B------:R-:W-:Y:S05]  /*34400*/  BSYNC B0 ;  /* 0x0000000000007941 */ /* 0x000fea0003800000 */
.L_x_5766:
[----:B------:R-:W-:Y:S01]  /*34410*/  IMAD.MOV.U32 R3, RZ, RZ, R14 ;  /* 0x000000ffff037224 */ /* 0x000fe200078e000e */
[----:B------:R-:W-:Y:S06]  /*34420*/  BRA `(.L_x_5768) ;  /* 0xffffffb800ac7947 */ /* 0x000fec000383ffff */
.L_x_5612:
[----:B0-----:R0:W2:Y:S02]  /*34430*/  SYNCS.PHASECHK.TRANS64.TRYWAIT P0, [R0+URZ+0x33420], R3 ;  /* 0x03342003000075a7 */ /* 0x0010a4000800017f */
[----:B--2---:R-:W-:Y:S05]  /*34440*/  @!P0 NANOSLEEP.SYNCS 0x989680 ;  /* 0x009896800000895d */ /* 0x004fea0003900000 */
[----:B------:R-:W2:Y:S02]  /*34450*/  @!P0 SYNCS.PHASECHK.TRANS64 P0, [R0+URZ+0x33420], R3 ;  /* 0x03342003000085a7 */ /* 0x000ea4000800007f */
[----:B--2---:R-:W-:Y:S05]  /*34460*/  @!P0 BRA `(.L_x_5612) ;  /* 0xfffffffc00f08947 */ /* 0x004fea000383ffff */
[----:B------:R-:W-:Y:S05]  /*34470*/  BRA `(.L_x_5769) ;  /* 0xffffffc000307947 */ /* 0x000fea000383ffff */
.L_x_5613:
[----:B------:R-:W2:Y:S01]  /*34480*/  S2R R2, SR_TID.X ;  /* 0x0000000000027919 */ /* 0x000ea20000002100 */
[----:B------:R-:W-:Y:S01]  /*34490*/  BSSY B0, `(.L_x_5770) ;  /* 0x000000a000007945 */ /* 0x000fe20003800000 */
[----:B------:R-:W-:Y:S02]  /*344a0*/  IMAD.MOV.U32 R12, RZ, RZ, RZ ;  /* 0x000000ffff0c7224 */ /* 0x000fe400078e00ff */
        /* <DEDUP_REMOVED lines=8> */
.L_x_5771:
[----:B------:R-:W-:Y:S05]  /*34530*/  BSYNC B0 ;  /* 0x0000000000007941 */ /* 0x000fea0003800000 */
.L_x_5770:
[----:B------:R-:W-:Y:S05]  /*34540*/  BRA `(.L_x_5772) ;  /* 0xffffffc000187947 */ /* 0x000fea000383ffff */
.L_x_5614:
[----:B------:R-:W-:Y:S01]  /*34550*/  BSSY B0, `(.L_x_5773) ;  /* 0x0000006000007945 */ /* 0x000fe20003800000 */
[----:B------:R-:W-:-:S07]  /*34560*/  IMAD.MOV.U32 R15, RZ, RZ, -0x1 ;  /* 0xffffffffff0f7424 */ /* 0x000fce00078e00ff */
[----:B012---:R-:W-:Y:S05]  /*34570*/  WARPSYNC.COLLECTIVE R15, `(.L_x_5774) ;  /* 0x000000000f0c7348 */ /* 0x007fea0003c00000 */
[----:B------:R-:W-:Y:S02]  /*34580*/  ELECT P6, UR62, PT ;  /* 0x00000000003e782f */ /* 0x000fe400038c0000 */
[----:B------:R-:W-:Y:S01]  /*34590*/  MOV R14, UR62 ;  /* 0x0000003e000e7c02 */ /* 0x000fe20008000f00 */
[----:B012---:R-:W-:Y:S10]  /*345a0*/  ENDCOLLECTIVE ;  /* 0x000000000000791b */ /* 0x007ff40003800000 */
.L_x_5774:
[----:B------:R-:W-:Y:S05]  /*345b0*/  BSYNC B0 ;  /* 0x0000000000007941 */ /* 0x000fea0003800000 */
.L_x_5773:
[----:B------:R-:W-:Y:S05]  /*345c0*/  BRA `(.L_x_5775) ;  /* 0xffffffc0000c7947 */ /* 0x000fea000383ffff */
.L_x_5616:
[----:B0-----:R0:W2:Y:S02]  /*345d0*/  SYNCS.PHASECHK.TRANS64.TRYWAIT P1, [R6+URZ], R5 ;  /* 0x00000005060075a7 */ /* 0x0010a4000802017f */
[----:B--2---:R-:W-:Y:S05]  /*345e0*/  @!P1 NANOSLEEP.SYNCS 0x989680 ;  /* 0x009896800000995d */ /* 0x004fea0003900000 */
[----:B------:R-:W2:Y:S02]  /*345f0*/  @!P1 SYNCS.PHASECHK.TRANS64 P1, [R6+URZ], R5 ;  /* 0x00000005060095a7 */ /* 0x000ea4000802007f */
[----:B--2---:R-:W-:Y:S05]  /*34600*/  @!P1 BRA `(.L_x_5616) ;  /* 0xfffffffc00f09947 */ /* 0x004fea000383ffff */
[----:B------:R-:W-:Y:S05]  /*34610*/  BRA `(.L_x_5776) ;  /* 0xffffffc000487947 */ /* 0x000fea000383ffff */
.L_x_5617:
[----:B--2---:R2:W3:Y:S02]  /*34620*/  SYNCS.PHASECHK.TRANS64.TRYWAIT P1, [R7+URZ], R2 ;  /* 0x00000002070075a7 */ /* 0x0044e4000802017f */
[----:B---3--:R-:W-:Y:S05]  /*34630*/  @!P1 NANOSLEEP.SYNCS 0x989680 ;  /* 0x009896800000995d */ /* 0x008fea0003900000 */
[----:B------:R-:W3:Y:S02]  /*34640*/  @!P1 SYNCS.PHASECHK.TRANS64 P1, [R7+URZ], R2 ;  /* 0x00000002070095a7 */ /* 0x000ee4000802007f */
[----:B---3--:R-:W-:Y:S05]  /*34650*/  @!P1 BRA `(.L_x_5617) ;  /* 0xfffffffc00f09947 */ /* 0x008fea000383ffff */
[----:B------:R-:W-:Y:S05]  /*34660*/  BRA `(.L_x_5777) ;  /* 0xffffffc0003c7947 */ /* 0x000fea000383ffff */
.L_x_5619:
[----:B---3--:R3:W4:Y:S02]  /*34670*/  SYNCS.PHASECHK.TRANS64.TRYWAIT P1, [R4+URZ+0x33460], R5 ;  /* 0x03346005040075a7 */ /* 0x008724000802017f */
[----:B----4-:R-:W-:Y:S05]  /*34680*/  @!P1 NANOSLEEP.SYNCS 0x989680 ;  /* 0x009896800000995d */ /* 0x010fea0003900000 */
[----:B------:R-:W4:Y:S02]  /*34690*/  @!P1 SYNCS.PHASECHK.TRANS64 P1, [R4+URZ+0x33460], R5 ;  /* 0x03346005040095a7 */ /* 0x000f24000802007f */
[----:B----4-:R-:W-:Y:S05]  /*346a0*/  @!P1 BRA `(.L_x_5619) ;  /* 0xfffffffc00f09947 */ /* 0x010fea000383ffff */
[----:B------:R-:W-:Y:S05]  /*346b0*/  BRA `(.L_x_5778) ;  /* 0xffffffc000407947 */ /* 0x000fea000383ffff */
.L_x_5621:
[----:B----4-:R4:W0:Y:S02]  /*346c0*/  SYNCS.PHASECHK.TRANS64.TRYWAIT P1, [R3+URZ+0x33460], R2 ;  /* 0x03346002030075a7 */ /* 0x010824000802017f */
[----:B0-----:R-:W-:Y:S05]  /*346d0*/  @!P1 NANOSLEEP.SYNCS 0x989680 ;  /* 0x009896800000995d */ /* 0x001fea0003900000 */
[----:B------:R-:W0:Y:S02]  /*346e0*/  @!P1 SYNCS.PHASECHK.TRANS64 P1, [R3+URZ+0x33460], R2 ;  /* 0x03346002030095a7 */ /* 0x000e24000802007f */
[----:B0-----:R-:W-:Y:S05]  /*346f0*/  @!P1 BRA `(.L_x_5621) ;  /* 0xfffffffc00f09947 */ /* 0x001fea000383ffff */
[----:B------:R-:W-:Y:S05]  /*34700*/  BRA `(.L_x_5779) ;  /* 0xffffffc000407947 */ /* 0x000fea000383ffff */
.L_x_5623:
[----:B------:R0:W0:Y:S02]  /*34710*/  SYNCS.PHASECHK.TRANS64.TRYWAIT P0, [R4+URZ+0x33480], R5 ;  /* 0x03348005040075a7 */ /* 0x000024000800017f */
[----:B0-----:R-:W-:Y:S05]  /*34720*/  @!P0 NANOSLEEP.SYNCS 0x989680 ;  /* 0x009896800000895d */ /* 0x001fea0003900000 */
[----:B------:R-:W0:Y:S02]  /*34730*/  @!P0 SYNCS.PHASECHK.TRANS64 P0, [R4+URZ+0x33480], R5 ;  /* 0x03348005040085a7 */ /* 0x000e24000800007f */
[----:B0-----:R-:W-:Y:S05]  /*34740*/  @!P0 BRA `(.L_x_5623) ;  /* 0xfffffffc00f08947 */ /* 0x001fea000383ffff */
[----:B------:R-:W-:Y:S05]  /*34750*/  BRA `(.L_x_5624) ;  /* 0xffffffc0003c7947 */ /* 0x000fea000383ffff */
.L_x_5780:
        /* <DEDUP_REMOVED lines=10> */
.L_x_12971:


//--------------------- .text._ZN7cutlass13device_kernelIN5flash11enable_sm90INS1_16FlashAttnFwdSm90INS1_25CollectiveMainloopFwdSm90ILi2EN4cute5tupleIJNS5_1CILi1EEES8_S8_EEENS6_IJNS7_ILi128EEENS7_ILi224EEESA_EEELi128ENS_12float_e4m3_tEfNS_4arch4Sm90ELb0ELb0ELb1ELb0ELb0ELb0ELb0ELb1ELb1ELb1ELb0ELb0EEENS1_21CollectiveEpilogueFwdINS6_IJSA_SA_SB_EEES9_NS_10bfloat16_tESF_Li256ELb0ELb1ELb0ELb1EEENS1_29StaticPersistentTileSchedulerILb0EEEEEEEEEvNT_6ParamsE --------------------------
	.section	.text._ZN7cutlass13device_kernelIN5flash11enable_sm90INS1_16FlashAttnFwdSm90INS1_25CollectiveMainloopFwdSm90ILi2EN4cute5tupleIJNS5_1CILi1EEES8_S8_EEENS6_IJNS7_ILi128EEENS7_ILi224EEESA_EEELi128ENS_12float_e4m3_tEfNS_4arch4Sm90ELb0ELb0ELb1ELb0ELb0ELb0ELb0ELb1ELb1ELb1ELb0ELb0EEENS1_21CollectiveEpilogueFwdINS6_IJSA_SA_SB_EEES9_NS_10bfloat16_tESF_Li256ELb0ELb1ELb0ELb1EEENS1_29StaticPersistentTileSchedulerILb0EEEEEEEEEvNT_6ParamsE,"ax",@progbits
	.align	128
.text._ZN7cutlass13device_kernelIN5flash11enable_sm90INS1_16FlashAttnFwdSm90INS1_25CollectiveMainloopFwdSm90ILi2EN4cute5tupleIJNS5_1CILi1EEES8_S8_EEENS6_IJNS7_ILi128EEENS7_ILi224EEESA_EEELi128ENS_12float_e4m3_tEfNS_4arch4Sm90ELb0ELb0ELb1ELb0ELb0ELb0ELb0ELb1ELb1ELb1ELb0ELb0EEENS1_21CollectiveEpilogueFwdINS6_IJSA_SA_SB_EEES9_NS_10bfloat16_tESF_Li256ELb0ELb1ELb0ELb1EEENS1_29StaticPersistentTileSchedulerILb0EEEEEEEEEvNT_6ParamsE:
        .type           _ZN7cutlass13device_kernelIN5flash11enable_sm90INS1_16FlashAttnFwdSm90INS1_25CollectiveMainloopFwdSm90ILi2EN4cute5tupleIJNS5_1CILi1EEES8_S8_EEENS6_IJNS7_ILi128EEENS7_ILi224EEESA_EEELi128ENS_12float_e4m3_tEfNS_4arch4Sm90ELb0ELb0ELb1ELb0ELb0ELb0ELb0ELb1ELb1ELb1ELb0ELb0EEENS1_21CollectiveEpilogueFwdINS6_IJSA_SA_SB_EEES9_NS_10bfloat16_tESF_Li256ELb0ELb1ELb0ELb1EEENS1_29StaticPersistentTileSchedulerILb0EEEEEEEEEvNT_6ParamsE,@function
        .size           _ZN7cutlass13device_kernelIN5flash11enable_sm90INS1_16FlashAttnFwdSm90INS1_25CollectiveMainloopFwdSm90ILi2EN4cute5tupleIJNS5_1CILi1EEES8_S8_EEENS6_IJNS7_ILi128EEENS7_ILi224EEESA_EEELi128ENS_12float_e4m3_tEfNS_4arch4Sm90ELb0ELb0ELb1ELb0ELb0ELb0ELb0ELb1ELb1ELb1ELb0ELb0EEENS1_21CollectiveEpilogueFwdINS6_IJSA_SA_SB_EEES9_NS_10bfloat16_tESF_Li256ELb0ELb1ELb0ELb1EEENS1_29StaticPersistentTileSchedulerILb0EEEEEEEEEvNT_6ParamsE,(.L_x_12972 - _ZN7cutlass13device_kernelIN5flash11enable_sm90INS1_16FlashAttnFwdSm90INS1_25CollectiveMainloopFwdSm90ILi2EN4cute5tupleIJNS5_1CILi1EEES8_S8_EEENS6_IJNS7_ILi128EEENS7_ILi224EEESA_EEELi128ENS_12float_e4m3_tEfNS_4arch4Sm90ELb0ELb0ELb1ELb0ELb0ELb0ELb0ELb1ELb1ELb1ELb0ELb0EEENS1_21CollectiveEpilogueFwdINS6_IJSA_SA_SB_EEES9_NS_10bfloat16_tESF_Li256ELb0ELb1ELb0ELb1EEENS1_29StaticPersistentTileSchedulerILb0EEEEEEEEEvNT_6ParamsE)
        .other          _ZN7cutlass13device_kernelIN5flash11enable_sm90INS1_16FlashAttnFwdSm90INS1_25CollectiveMainloopFwdSm90ILi2EN4cute5tupleIJNS5_1CILi1EEES8_S8_EEENS6_IJNS7_ILi128EEENS7_ILi224EEESA_EEELi128ENS_12float_e4m3_tEfNS_4arch4Sm90ELb0ELb0ELb1ELb0ELb0ELb0ELb0ELb1ELb1ELb1ELb0ELb0EEENS1_21CollectiveEpilogueFwdINS6_IJSA_SA_SB_EEES9_NS_10bfloat16_tESF_Li256ELb0ELb1ELb0ELb1EEENS1_29StaticPersistentTileSchedulerILb0EEEEEEEEEvNT_6ParamsE,@"STO_CUDA_ENTRY STV_DEFAULT"
_ZN7cutlass13device_kernelIN5flash11enable_sm90INS1_16FlashAttnFwdSm90INS1_25CollectiveMainloopFwdSm90ILi2EN4cute5tupleIJNS5_1CILi1EEES8_S8_EEENS6_IJNS7_ILi128EEENS7_ILi224EEESA_EEELi128ENS_12float_e4m3_tEfNS_4arch4Sm90ELb0ELb0ELb1ELb0ELb0ELb0ELb0ELb1ELb1ELb1ELb0ELb0EEENS1_21CollectiveEpilogueFwdINS6_IJSA_SA_SB_EEES9_NS_10bfloat16_tESF_Li256ELb0ELb1ELb0ELb1EEENS1_29StaticPersistentTileSchedulerILb0EEEEEEEEEvNT_6ParamsE:
        /* <DEDUP_REMOVED lines=18> */
.L_x_5782:
[----:B------:R-:W-:Y:S05]  /*0120*/  BSYNC B0 ;  /* 0x0000000000007941 */ /* 0x000fea0003800000 */
.L_x_5781:
        /* <DEDUP_REMOVED lines=41> */
.L_x_5783:
        /* <DEDUP_REMOVED lines=22> */
.L_x_5784:
        /* <DEDUP_REMOVED lines=18> */
.L_x_5785:
        /* <DEDUP_REMOVED lines=22> */
.L_x_5786:
        /* <DEDUP_REMOVED lines=22> */
.L_x_5787:
[----:B------:R-:W-:Y:S01]  /*0900*/  PLOP3.LUT P0, PT, PT, PT, UP0, 0x80, 0x0 ;  /* 0x000000000000781c */ /* 0x000fe20003f0f008 */
[----:B------:R-:W-:Y:S01]  /*0910*/  UMOV UR38, 0x1 ;  /* 0x0000000100267882 */ /* 0x000fe20000000000 */
[----:B------:R-:W-:Y:S01]  /*0920*/  NOP ;  /* 0x0000000000007918 */ /* 0x000fe20000000000 */
[----:B------:R-:W-:Y:S01]  /*0930*/  USEL UR38, UR38, 0x2, !UP0 ;  /* 0x0000000226267887 */ /* 0x000fe2000c000000 */
[----:B------:R-:W-:Y:S01]  /*0940*/  ULDC.64 UR46, c[0x0][0x208] ;  /* 0x00008200002e7ab9 */ /* 0x000fe20000000a00 */
[----:B012-4-:R-:W-:Y:S08]  /*0950*/  BAR.SYNC.DEFER_BLOCKING 0x0 ;  /* 0x0000000000007b1d */ /* 0x017ff00000010000 */
[----:B------:R-:W-:Y:S05]  /*0960*/  @!P0 BRA `(.L_x_5788) ;  /* 0x000000c000208947 */ /* 0x000fea0003800000 */
.L_x_5789:
        /* <DEDUP_REMOVED lines=27> */
[----:B------:R-:W-:-:S02]  /*0b20*/  LOP3.LUT R9, R2, 0x3fffff0, RZ, 0xc0, !PT ;  /* 0x03fffff002097812 */ /* 0x000fc400078ec0ff */
[----:B------:R-:W-:Y:S02]  /*0b30*/  LOP3.LUT R4, R0, 0xfffffc00, RZ, 0xc0, !PT ;  /* 0xfffffc0000047812 */ /* 0x000fe400078ec0ff */
[----:B------:R-:W-:Y:S01]  /*0b40*/  SHF.R.S32.HI R7, RZ, 0x1f, R22 ;  /* 0x0000001fff077819 */ /* 0x000fe20000011416 */
[----:B------:R-:W-:Y:S01]  /*0b50*/  IMAD.IADD R9, R18, 0x1, -R9 ;  /* 0x0000000112097824 */ /* 0x000fe200078e0a09 */
[----:B------:R-:W-:Y:S02]  /*0b60*/  SHF.R.S32.HI R11, RZ, 0x4, R2 ;  /* 0x00000004ff0b7819 */ /* 0x000fe40000011402 */
[----:B------:R-:W-:Y:S01]  /*0b70*/  LEA.HI R0, R7, R22, RZ, 0x2 ;  /* 0x0000001607007211 */ /* 0x000fe200078f10ff */
[----:B------:R-:W-:Y:S01]  /*0b80*/  IMAD R9, R9, 0x40, R4 ;  /* 0x0000004009097824 */ /* 0x000fe200078e0204 */
[----:B------:R-:W-:Y:S02]  /*0b90*/  LEA.HI R2, R2, R11, RZ, 0x1 ;  /* 0x0000000b02027211 */ /* 0x000fe400078f08ff */
[----:B------:R-:W-:-:S02]  /*0ba0*/  SHF.R.S32.HI R4, RZ, 0x2, R0 ;  /* 0x00000002ff047819 */ /* 0x000fc40000011400 */
[----:B------:R-:W-:Y:S02]  /*0bb0*/  SHF.R.S32.HI R13, RZ, 0x1f, R0 ;  /* 0x0000001fff0d7819 */ /* 0x000fe40000011400 */
[----:B------:R-:W-:Y:S02]  /*0bc0*/  LOP3.LUT R2, R2, 0x1ffffffe, RZ, 0xc0, !PT ;  /* 0x1ffffffe02027812 */ /* 0x000fe400078ec0ff */
[----:B------:R-:W-:Y:S02]  /*0bd0*/  LEA.HI R19, R3, R18, RZ, 0x3 ;  /* 0x0000001203137211 */ /* 0x000fe400078f18ff */
[----:B------:R-:W-:Y:S01]  /*0be0*/  LOP3.LUT R3, R6, 0xfffffffc, RZ, 0xc0, !PT ;  /* 0xfffffffc06037812 */ /* 0x000fe200078ec0ff */
[----:B------:R-:W-:Y:S01]  /*0bf0*/  IMAD.IADD R2, R11, 0x1, -R2 ;  /* 0x000000010b027824 */ /* 0x000fe200078e0a02 */
[----:B------:R-:W-:Y:S02]  /*0c00*/  LEA.HI R13, R13, R4, RZ, 0x3 ;  /* 0x000000040d0d7211 */ /* 0x000fe400078f18ff */
[----:B------:R-:W-:Y:S01]  /*0c10*/  SHF.R.S32.HI R228, RZ, 0x7, R5 ;  /* 0x00000007ffe47819 */ /* 0x000fe20000011405 */
[----:B------:R-:W-:Y:S01]  /*0c20*/  IMAD R231, R2, 0x8, R9 ;  /* 0x0000000802e77824 */ /* 0x000fe200078e0209 */
[----:B------:R-:W-:-:S02]  /*0c30*/  LOP3.LUT R15, R19, 0xfffffff8, RZ, 0xc0, !PT ;  /* 0xfffffff8130f7812 */ /* 0x000fc400078ec0ff */
[C---:B------:R-:W-:Y:S02]  /*0c40*/  IADD3 R6, R18.reuse, -R3, RZ ;  /* 0x8000000312067210 */ /* 0x040fe40007ffe0ff */
[----:B------:R-:W-:Y:S01]  /*0c50*/  LOP3.LUT R13, R13, 0xfffffff8, RZ, 0xc0, !PT ;  /* 0xfffffff80d0d7812 */ /* 0x000fe200078ec0ff */
[----:B------:R-:W-:Y:S01]  /*0c60*/  IMAD.IADD R18, R18, 0x1, -R15 ;  /* 0x0000000112127824 */ /* 0x000fe200078e0a0f */
[----:B------:R-:W-:Y:S02]  /*0c70*/  LEA.HI R7, R7, R22, RZ, 0x5 ;  /* 0x0000001607077211 */ /* 0x000fe400078f28ff */
        /* <DEDUP_REMOVED lines=12> */
[----:B------:R-:W-:Y:S01]  /*0d40*/  IMAD.IADD R3, R22, 0x1, -R3 ;  /* 0x0000000116037824 */ /* 0x000fe200078e0a03 */
[----:B------:R-:W-:Y:S01]  /*0d50*/  IADD3 R230, R6, -R9, RZ ;  /* 0x8000000906e67210 */ /* 0x000fe20007ffe0ff */
[----:B------:R-:W-:Y:S01]  /*0d60*/  IMAD R229, R5, 0x40, R4 ;  /* 0x0000004005e57824 */ /* 0x000fe200078e0204 */
[----:B------:R-:W-:Y:S01]  /*0d70*/  SHF.R.S32.HI R233, RZ, 0x1f, R17 ;  /* 0x0000001fffe97819 */ /* 0x000fe20000011411 */
[----:B------:R-:W-:-:S02]  /*0d80*/  IMAD R232, R3, R232, 0xe0 ;  /* 0x000000e003e87424 */ /* 0x000fc400078e02e8 */
[----:B------:R-:W-:-:S07]  /*0d90*/  IMAD R230, R230, 0x8, R229 ;  /* 0x00000008e6e67824 */ /* 0x000fce00078e02e5 */
.L_x_5820:
        /* <DEDUP_REMOVED lines=12> */
[----:B------:R-:W-:Y:S02]  /*0e60*/  USEL UR49, UR49, 0x1, UP0 ;  /* 0x0000000131317887 */ /* 0x000fe40008000000 */
[----:B------:R-:W-:Y:S01]  /*0e70*/  UIMAD.WIDE.U32 UR4, UR41, UR4, URZ ;  /* 0x00000004290472a5 */ /* 0x000fe2000f8e003f */
[----:B------:R-:W-:Y:S01]  /*0e80*/  ULDC UR7, c[0x0][0x2f0] ;  /* 0x0000bc0000077ab9 */ /* 0x000fe20000000800 */
[----:B------:R-:W-:Y:S01]  /*0e90*/  @UP1 ULDC UR11, c[0x0][0xc40] ;  /* 0x00031000000b1ab9 */ /* 0x000fe20000000800 */
[----:B------:R-:W-:Y:S01]  /*0ea0*/  UMOV UR42, UR41 ;  /* 0x00000029002a7c82 */ /* 0x000fe20008000000 */
[----:B------:R-:W-:Y:S01]  /*0eb0*/  UIMAD UR49, UR49, UR7, URZ ;  /* 0x00000007313172a4 */ /* 0x000fe2000f8e023f */
[----:B0-----:R-:W-:Y:S01]  /*0ec0*/  R2UR UR37, R0 ;  /* 0x00000000002572ca */ /* 0x001fe200000e0000 */
[----:B-1----:R-:W-:-:S02]  /*0ed0*/  ULEA UR39, UR36, UR39, 0x18 ;  /* 0x0000002724277291 */ /* 0x002fc4000f8ec03f */
[----:B------:R-:W-:Y:S02]  /*0ee0*/  @UP1 USHF.R.U32.HI UR42, URZ, UR11, UR5 ;  /* 0x0000000b3f2a1299 */ /* 0x000fe40008011605 */
[----:B------:R-:W-:Y:S01]  /*0ef0*/  UIADD3 UR10, UR39, 0x1c400, URZ ;  /* 0x0001c400270a7890 */ /* 0x000fe2000fffe03f */
[----:B------:R-:W-:Y:S01]  /*0f00*/  @UP2 ULDC.64 UR8, c[0x0][0xc48] ;  /* 0x0003120000082ab9 */ /* 0x000fe20000000a00 */
[----:B------:R-:W-:Y:S02]  /*0f10*/  UIADD3 UR5, UR49, 0xdf, URZ ;  /* 0x000000df31057890 */ /* 0x000fe4000fffe03f */
[----:B------:R-:W-:Y:S01]  /*0f20*/  ULOP3.LUT UP0, URZ, UR10, 0x9f, URZ, 0xc0, !UPT ;  /* 0x0000009f0a3f7892 */ /* 0x000fe2000f80c03f */
[----:B------:R-:W-:-:S03]  /*0f30*/  UMOV UR40, UR42 ;  /* 0x0000002a00287c82 */ /* 0x000fc60008000000 */
[----:B------:R-:W-:Y:S02]  /*0f40*/  ULEA.HI UR6, UR37, UR37, URZ, 0x1 ;  /* 0x0000002525067291 */ /* 0x000fe4000f8f083f */
[----:B------:R-:W-:Y:S02]  /*0f50*/  PLOP3.LUT P0, PT, PT, PT, UP0, 0x80, 0x0 ;  /* 0x000000000000781c */ /* 0x000fe40003f0f008 */
[----:B------:R-:W-:-:S04]  /*0f60*/  ULOP3.LUT UR6, UR6, 0x1e, URZ, 0xc0, !UPT ;  /* 0x0000001e06067892 */ /* 0x000fc8000f8ec03f */
[----:B------:R-:W-:Y:S02]  /*0f70*/  UIADD3 UR4, UR37, -UR6, URZ ;  /* 0x8000000625047290 */ /* 0x000fe4000fffe03f */
[----:B------:R-:W-:Y:S02]  /*0f80*/  UIMAD.WIDE.U32 UR6, UR42, UR8, URZ ;  /* 0x000000082a0672a5 */ /* 0x000fe4000f8e003f */
[----:B------:R-:W-:Y:S02]  /*0f90*/  ULEA UR8, UR4, UR10, 0xd ;  /* 0x0000000a04087291 */ /* 0x000fe4000f8e683f */
[----:B------:R-:W-:Y:S01]  /*0fa0*/  @UP2 USHF.R.U32.HI UR40, URZ, UR9, UR7 ;  /* 0x000000093f282299 */ /* 0x000fe20008011607 */
[----:B------:R-:W-:Y:S01]  /*0fb0*/  UMOV UR4, URZ ;  /* 0x0000003f00047c82 */ /* 0x000fe20008000000 */
[----:B------:R-:W-:Y:S02]  /*0fc0*/  USHF.R.U32.HI UR8, URZ, 0x4, UR8 ;  /* 0x000000043f087899 */ /* 0x000fe40008011608 */
[----:B------:R-:W-:-:S02]  /*0fd0*/  UIMAD.WIDE UR4, UR5, -0x6db6db6d, UR4 ;  /* 0x92492493050478a5 */ /* 0x000fc4000f8e0204 */
[----:B------:R-:W-:Y:S02]  /*0fe0*/  ULOP3.LUT UR51, UR8, 0x3fff, URZ, 0xc0, !UPT ;  /* 0x00003fff08337892 */ /* 0x000fe4000f8ec03f */
[----:B------:R-:W-:-:S04]  /*0ff0*/  USHF.R.U32.HI UR48, URZ, 0x1f, UR5 ;  /* 0x0000001f3f307899 */ /* 0x000fc80008011605 */
        /* <DEDUP_REMOVED lines=18> */
.L_x_5790:
        /* <DEDUP_REMOVED lines=43> */
[----:B------:R-:W-:Y:S01]  /*13d0*/  MOV R2, UR4 ;  /* 0x0000000400027c02 */ /* 0x000fe20008000f00 */
        /* <DEDUP_REMOVED lines=16> */
.L_x_5878:
[----:B------:R-:W-:Y:S05]  /*14e0*/  @!P0 BRA `(.L_x_5792) ;  /* 0x0000000000048947 */ /* 0x000fea0003800000 */
[----:B------:R-:W-:Y:S01]  /*14f0*/  BPT.TRAP 0x1 ;  /* 0x000000040000795c */ /* 0x000fe20000300000 */
.L_x_5792:
[----:B0-----:R-:W-:Y:S02]  /*1500*/  IMAD.U32 R3, RZ, RZ, UR50 ;  /* 0x00000032ff037e24 */ /* 0x001fe4000f8e00ff */
[----:B------:R-:W-:-:S03]  /*1510*/  IMAD.U32 R2, RZ, RZ, UR43 ;  /* 0x0000002bff027e24 */ /* 0x000fc6000f8e00ff */
[----:B------:R-:W-:Y:S02]  /*1520*/  LEA R3, R3, UR39, 0x3 ;  /* 0x0000002703037c11 */ /* 0x000fe4000f8e18ff */
[----:B------:R-:W-:-:S04]  /*1530*/  SHF.L.U32 R2, R2, 0x1f, RZ ;  /* 0x0000001f02027819 */ /* 0x000fc800000006ff */
[----:B------:R0:W1:Y:S01]  /*1540*/  SYNCS.PHASECHK.TRANS64.TRYWAIT P1, [R3+URZ+0x2e830], R2 ;  /* 0x02e83002030075a7 */ /* 0x000062000802017f */
[----:B------:R-:W-:Y:S05]  /*1550*/  @!P0 BRA `(.L_x_5793) ;  /* 0x0000000000048947 */ /* 0x000fea0003800000 */
[----:B------:R-:W-:Y:S01]  /*1560*/  BPT.TRAP 0x1 ;  /* 0x000000040000795c */ /* 0x000fe20000300000 */
.L_x_5793:
[----:B-1----:R-:W-:Y:S05]  /*1570*/  @P1 BRA `(.L_x_5794) ;  /* 0x0000000000081947 */ /* 0x002fea0003800000 */
[----:B------:R-:W1:Y:S02]  /*1580*/  SYNCS.PHASECHK.TRANS64.TRYWAIT P1, [R3+URZ+0x2e830], R2 ;  /* 0x02e83002030075a7 */ /* 0x000e64000802017f */
[----:B-1----:R-:W-:Y:S05]  /*1590*/  @!P1 BRA `(.L_x_5795) ;  /* 0x000000ec00509947 */ /* 0x002fea0003800000 */
.L_x_5794:
[----:B------:R-:W2:Y:S01]  /*15a0*/  S2R R152, SR_TID.X ;  /* 0x0000000000987919 */ /* 0x000ea20000002100 */
[----:B------:R-:W-:Y:S01]  /*15b0*/  UIADD3 UR4, UR39, 0x20400, URZ ;  /* 0x0002040027047890 */ /* 0x000fe2000fffe03f */
[----:B------:R-:W-:-:S03]  /*15c0*/  IMAD.MOV.U32 R87, RZ, RZ, RZ ;  /* 0x000000ffff577224 */ /* 0x000fc600078e00ff */
[----:B------:R-:W-:-:S04]  /*15d0*/  USHF.R.U32.HI UR4, URZ, 0x4, UR4 ;  /* 0x000000043f047899 */ /* 0x000fc80008011604 */
[----:B------:R-:W-:-:S06]  /*15e0*/  ULOP3.LUT UR4, UR4, 0x3fff, URZ, 0xc0, !UPT ;  /* 0x00003fff04047892 */ /* 0x000fcc000f8ec03f */
[----:B01----:R-:W-:Y:S01]  /*15f0*/  MOV R2, UR4 ;  /* 0x0000000400027c02 */ /* 0x003fe20008000f00 */
[----:B------:R-:W-:Y:S05]  /*1600*/  WARPSYNC.ALL ;  /* 0x0000000000007948 */ /* 0x000fea0003800000 */
[----:B------:R-:W-:Y:S02]  /*1610*/  LOP3.LUT R2, R2, 0x10000, RZ, 0xfc, !PT ;  /* 0x0001000002027812 */ /* 0x000fe400078efcff */
[----:B--2---:R-:W-:Y:S02]  /*1620*/  LOP3.LUT P1, RZ, R152, 0x7f, RZ, 0xc0, !PT ;  /* 0x0000007f98ff7812 */ /* 0x004fe4000782c0ff */
[----:B------:R-:W-:Y:S01]  /*1630*/  R2UR UR20, R2 ;  /* 0x00000000021472ca */ /* 0x000fe200000e0000 */
[----:B------:R-:W-:Y:S01]  /*1640*/  ULOP3.LUT UR12, UR51, 0x10000, URZ, 0xfc, !UPT ;  /* 0x00010000330c7892 */ /* 0x000fe2000f8efc3f */
[----:B------:R-:W-:Y:S01]  /*1650*/  WARPGROUP.ARRIVE ;  /* 0x00000000000079c5 */ /* 0x000fe20000000000 */
[----:B------:R-:W-:Y:S01]  /*1660*/  UMOV UR17, 0x40000040 ;  /* 0x4000004000117882 */ /* 0x000fe20000000000 */
[----:B------:R-:W-:Y:S01]  /*1670*/  UMOV UR19, 0x40000040 ;  /* 0x4000004000137882 */ /* 0x000fe20000000000 */
[----:B------:R-:W-:Y:S01]  /*1680*/  UIADD3 UR7, UR12, 0x2, URZ ;  /* 0x000000020c077890 */ /* 0x000fe2000fffe03f */
[----:B------:R-:W-:Y:S01]  /*1690*/  VIADD R4, R232, UR49 ;  /* 0x00000031e8047c36 */ /* 0x000fe20008000000 */
[----:B------:R-:W-:-:S02]  /*16a0*/  UIADD3 UR11, UR12, 0x4, URZ ;  /* 0x000000040c0b7890 */ /* 0x000fc4000fffe03f */
[----:B------:R-:W-:Y:S01]  /*16b0*/  UMOV UR16, UR12 ;  /* 0x0000000c00107c82 */ /* 0x000fe20008000000 */
[----:B------:R-:W-:Y:S01]  /*16c0*/  UIADD3 UR14, UR12, 0x6, URZ ;  /* 0x000000060c0e7890 */ /* 0x000fe2000fffe03f */
[----:B------:R-:W-:Y:S02]  /*16d0*/  UMOV UR13, 0x40000040 ;  /* 0x40000040000d7882 */ /* 0x000fe40000000000 */
[----:B------:R-:W-:Y:S01]  /*16e0*/  UIMAD UR20, UR50, 0x700, UR20 ;  /* 0x00000700321478a4 */ /* 0x000fe2000f8e0214 */
[----:B------:R-:W-:Y:S01]  /*16f0*/  UMOV UR15, 0x40000040 ;  /* 0x40000040000f7882 */ /* 0x000fe20000000000 */
[----:B------:R-:W-:Y:S02]  /*1700*/  UISETP.GE.AND UP0, UPT, UR49, 0xe1, UPT ;  /* 0x000000e13100788c */ /* 0x000fe4000bf06270 */
[----:B------:R-:W-:-:S03]  /*1710*/  UIADD3 UR4, UR20, 0x200, URZ ;  /* 0x0000020014047890 */ /* 0x000fc6000fffe03f */
[----:B------:R-:W-:Y:S01]  /*1720*/  UMOV UR18, UR20 ;  /* 0x0000001400127c82 */ /* 0x000fe20008000000 */
[----:B------:R-:W-:Y:S01]  /*1730*/  UIADD3 UR5, UR20, 0x300, URZ ;  /* 0x0000030014057890 */ /* 0x000fe2000fffe03f */
[----:B------:R-:W-:Y:S01]  /*1740*/  QGMMA.64x32x32.F32.E4M3.E4M3 R136, gdesc[UR16], RZ, !UPT, gsb0 ;  /* 0x00600000108879f3 */ /* 0x000fe2000c0008ff */
[----:B------:R-:W-:Y:S01]  /*1750*/  UIADD3 UR18, UR20, 0x100, URZ ;  /* 0x0000010014127890 */ /* 0x000fe2000fffe03f */
[----:B------:R-:W-:Y:S01]  /*1760*/  UMOV UR19, 0x40000040 ;  /* 0x4000004000137882 */ /* 0x000fe20000000000 */
[----:B------:R-:W-:Y:S02]  /*1770*/  UIADD3 UR6, UR20, 0x400, URZ ;  /* 0x0000040014067890 */ /* 0x000fe4000fffe03f */
[----:B------:R-:W-:Y:S02]  /*1780*/  UIADD3 UR8, UR20, 0x202, URZ ;  /* 0x0000020214087890 */ /* 0x000fe4000fffe03f */
[----:B------:R-:W-:Y:S02]  /*1790*/  UIADD3 UR9, UR20, 0x302, URZ ;  /* 0x0000030214097890 */ /* 0x000fe4000fffe03f */
[----:B------:R-:W-:-:S02]  /*17a0*/  UIADD3 UR10, UR20, 0x402, URZ ;  /* 0x00000402140a7890 */ /* 0x000fc4000fffe03f */
[----:B------:R-:W-:Y:S01]  /*17b0*/  UIADD3 UR12, UR20, 0x404, URZ ;  /* 0x00000404140c7890 */ /* 0x000fe2000fffe03f */
        /* <DEDUP_REMOVED lines=23> */
[----:B------:R-:W-:Y:S01]  /*1930*/  UMOV UR4, UR7 ;  /* 0x0000000700047c82 */ /* 0x000fe20008000000 */
[----:B------:R-:W-:Y:S01]  /*1940*/  UMOV UR7, 0x40000040 ;  /* 0x4000004000077882 */ /* 0x000fe20000000000 */
[----:B------:R-:W-:Y:S02]  /*1950*/  WARPGROUP.DEPBAR.LE gsb0, 0x0 ;  /* 0x00008000000079c5 */ /* 0x000fe40000010000 */
[----:B------:R-:W-:-:S06]  /*1960*/  WARPGROUP.ARRIVE ;  /* 0x00000000000079c5 */ /* 0x000fcc0000000000 */
[----:B------:R-:W-:Y:S01]  /*1970*/  QGMMA.64x32x32.F32.E4M3.E4M3 R40, gdesc[UR16], RZ, !UPT, gsb0 ;  /* 0x00600000102879f3 */ /* 0x000fe2000c0008ff */
[----:B------:R-:W-:Y:S01]  /*1980*/  UMOV UR18, UR5 ;  /* 0x0000000500127c82 */ /* 0x000fe20008000000 */
[----:B------:R-:W-:Y:S01]  /*1990*/  UMOV UR19, 0x40000040 ;  /* 0x4000004000137882 */ /* 0x000fe20000000000 */
[----:B------:R-:W-:Y:S01]  /*19a0*/  UMOV UR5, 0x40000040 ;  /* 0x4000004000057882 */ /* 0x000fe20000000000 */
[----:B------:R-:W-:Y:S02]  /*19b0*/  WARPGROUP.DEPBAR.LE gsb0, 0x0 ;  /* 0x00008000000079c5 */ /* 0x000fe40000010000 */
[----:B------:R-:W-:-:S06]  /*19c0*/  WARPGROUP.ARRIVE ;  /* 0x00000000000079c5 */ /* 0x000fcc0000000000 */
[----:B------:R-:W-:Y:S01]  /*19d0*/  QGMMA.64x32x32.F32.E4M3.E4M3 R24, gdesc[UR16], RZ, !UPT, gsb0 ;  /* 0x00600000101879f3 */ /* 0x000fe2000c0008ff */
        /* <DEDUP_REMOVED lines=29> */
[----:B------:R-:W-:Y:S01]  /*1bb0*/  UMOV UR8, UR11 ;  /* 0x0000000b00087c82 */ /* 0x000fe20008000000 */
[----:B------:R-:W-:Y:S01]  /*1bc0*/  UMOV UR11, 0x40000040 ;  /* 0x40000040000b7882 */ /* 0x000fe20000000000 */
[----:B------:R-:W-:Y:S02]  /*1bd0*/  WARPGROUP.DEPBAR.LE gsb0, 0x0 ;  /* 0x00008000000079c5 */ /* 0x000fe40000010000 */
[----:B------:R-:W-:-:S06]  /*1be0*/  WARPGROUP.ARRIVE ;  /* 0x00000000000079c5 */ /* 0x000fcc0000000000 */
[----:B------:R-:W-:Y:S01]  /*1bf0*/  QGMMA.64x32x32.F32.E4M3.E4M3 R40, gdesc[UR4], R40, gsb0 ;  /* 0x00600000042879f3 */ /* 0x000fe20008000828 */
[----:B------:R-:W-:Y:S01]  /*1c00*/  UMOV UR6, UR9 ;  /* 0x0000000900067c82 */ /* 0x000fe20008000000 */
[----:B------:R-:W-:Y:S01]  /*1c10*/  UMOV UR7, 0x40000040 ;  /* 0x4000004000077882 */ /* 0x000fe20000000000 */
[----:B------:R-:W-:Y:S01]  /*1c20*/  UMOV UR9, 0x40000040 ;  /* 0x4000004000097882 */ /* 0x000fe20000000000 */
        /* <DEDUP_REMOVED lines=79> */
[C---:B------:R-:W-:Y:S01]  /*2120*/  FMUL.FTZ R83, R0.reuse, R126 ;  /* 0x0000007e00537220 */ /* 0x040fe20000410000 */
[C---:B------:R-:W-:Y:S01]  /*2130*/  FMUL.FTZ R77, R0.reuse, R125 ;  /* 0x0000007d004d7220 */ /* 0x040fe20000410000 */
[C---:B------:R-:W-:Y:S01]  /*2140*/  FMUL.FTZ R80, R0.reuse, R122 ;  /* 0x0000007a00507220 */ /* 0x040fe20000410000 */
[C---:B------:R-:W-:Y:S01]  /*2150*/  FMUL.FTZ R82, R0.reuse, R129 ;  /* 0x0000008100527220 */ /* 0x040fe20000410000 */
[----:B------:R-:W5:Y:S01]  /*2160*/  MUFU.TANH R11, R11 ;  /* 0x0000000b000b7308 */ /* 0x000f620000002400 */
[----:B------:R-:W-:Y:S01]  /*2170*/  QGMMA.64x32x32.F32.E4M3.E4M3 R104, gdesc[UR12], R104, gsb0 ;  /* 0x006000000c6879f3 */ /* 0x000fe20008000868 */
[----:B------:R-:W-:Y:S01]  /*2180*/  UIADD3 UR14, UR20, 0x306, URZ ;  /* 0x00000306140e7890 */ /* 0x000fe2000fffe03f */
[C---:B------:R-:W-:Y:S01]  /*2190*/  FMUL.FTZ R74, R0.reuse, R121 ;  /* 0x00000079004a7220 */ /* 0x040fe20000410000 */
[----:B------:R-:W-:Y:S01]  /*21a0*/  UMOV UR15, 0x40000040 ;  /* 0x40000040000f7882 */ /* 0x000fe20000000000 */
        /* <DEDUP_REMOVED lines=12> */
[----:B------:R-:W-:-:S07]  /*2270*/  FMUL.FTZ R124, R0, R135 ;  /* 0x00000087007c7220 */ /* 0x000fce0000410000 */
[----:B------:R-:W5:Y:S08]  /*2280*/  MUFU.TANH R20, R20 ;  /* 0x0000001400147308 */ /* 0x000f700000002400 */
[----:B------:R-:W5:Y:S08]  /*2290*/  MUFU.TANH R13, R13 ;  /* 0x0000000d000d7308 */ /* 0x000f700000002400 */
        /* <DEDUP_REMOVED lines=24> */
[----:B------:R-:W-:-:S05]  /*2420*/  FMUL.FTZ R111, R0, R111 ;  /* 0x0000006f006f7220 */ /* 0x000fca0000410000 */
[----:B------:R-:W5:Y:S08]  /*2430*/  MUFU.TANH R74, R74 ;  /* 0x0000004a004a7308 */ /* 0x000f700000002400 */
        /* <DEDUP_REMOVED lines=35> */
[----:B------:R-:W-:Y:S02]  /*2670*/  IMAD.U32 R57, RZ, RZ, UR48 ;  /* 0x00000030ff397e24 */ /* 0x000fe4000f8e00ff */
[C---:B------:R-:W-:Y:S01]  /*2680*/  FMUL.FTZ R103, R0.reuse, R60 ;  /* 0x0000003c00677220 */ /* 0x040fe20000410000 */
[C---:B------:R-:W-:Y:S01]  /*2690*/  FMUL.FTZ R60, R0.reuse, R62 ;  /* 0x0000003e003c7220 */ /* 0x040fe20000410000 */
[C---:B------:R-:W-:Y:S01]  /*26a0*/  FMUL.FTZ R62, R0.reuse, R64 ;  /* 0x00000040003e7220 */ /* 0x040fe20000410000 */
[----:B------:R-:W-:Y:S01]  /*26b0*/  QGMMA.64x32x32.F32.E4M3.E4M3 R40, gdesc[UR12], R40, gsb0 ;  /* 0x006000000c2879f3 */ /* 0x000fe20008000828 */
[----:B------:R-:W-:Y:S02]  /*26c0*/  IMAD R4, R57, -0xe0, R4 ;  /* 0xffffff2039047824 */ /* 0x000fe400078e0204 */
[C---:B------:R-:W-:Y:S01]  /*26d0*/  FMUL.FTZ R64, R0.reuse, R65 ;  /* 0x0000004100407220 */ /* 0x040fe20000410000 */
[C---:B------:R-:W-:Y:S01]  /*26e0*/  FMUL.FTZ R65, R0.reuse, R66 ;  /* 0x0000004200417220 */ /* 0x040fe20000410000 */
[C---:B------:R-:W-:Y:S01]  /*26f0*/  FMUL.FTZ R66, R0.reuse, R67 ;  /* 0x0000004300427220 */ /* 0x040fe20000410000 */
[----:B------:R-:W-:Y:S01]  /*2700*/  FMUL.FTZ R129, R0, R68 ;  /* 0x0000004400817220 */ /* 0x000fe20000410000 */
[----:B------:R-:W-:Y:S01]  /*2710*/  ISETP.GT.AND P5, PT, R4, RZ, PT ;  /* 0x000000ff0400720c */ /* 0x000fe20003fa4270 */
[----:B------:R-:W-:Y:S01]  /*2720*/  FMUL.FTZ R130, R0, R69 ;  /* 0x0000004500827220 */ /* 0x000fe20000410000 */
[----:B------:R-:W-:Y:S01]  /*2730*/  ISETP.GT.AND P1, PT, R4, 0x1, PT ;  /* 0x000000010400780c */ /* 0x000fe20003f24270 */
[----:B------:R-:W-:Y:S01]  /*2740*/  FMUL.FTZ R100, R0, R56 ;  /* 0x0000003800647220 */ /* 0x000fe20000410000 */
[----:B------:R-:W-:Y:S01]  /*2750*/  ISETP.GT.AND P2, PT, R4, 0x8, PT ;  /* 0x000000080400780c */ /* 0x000fe20003f44270 */
[----:B------:R-:W-:Y:S01]  /*2760*/  FMUL.FTZ R131, R0, R70 ;  /* 0x0000004600837220 */ /* 0x000fe20000410000 */
        /* <DEDUP_REMOVED lines=8> */
[----:B------:R-:W-:Y:S01]  /*27f0*/  ISETP.GT.AND P4, PT, R4, 0x10, PT ;  /* 0x000000100400780c */ /* 0x000fe20003f84270 */
[----:B------:R-:W-:Y:S01]  /*2800*/  UIADD3 UR14, UR20, 0x606, URZ ;  /* 0x00000606140e7890 */ /* 0x000fe2000fffe03f */
[----:B---3--:R-:W-:Y:S01]  /*2810*/  FSEL R70, R9, -INF , P3 ;  /* 0xff80000009467808 */ /* 0x008fe20001800000 */
[----:B------:R-:W-:Y:S01]  /*2820*/  UMOV UR15, 0x40000040 ;  /* 0x40000040000f7882 */ /* 0x000fe20000000000 */
[----:B----4-:R-:W-:Y:S01]  /*2830*/  FSEL R5, R5, -INF , P5 ;  /* 0xff80000005057808 */ /* 0x010fe20002800000 */
[----:B------:R-:W-:Y:S01]  /*2840*/  FMUL.FTZ R61, R0, R61 ;  /* 0x0000003d003d7220 */ /* 0x000fe20000410000 */
[----:B------:R-:W-:Y:S01]  /*2850*/  ISETP.GT.AND P5, PT, R4, 0x11, PT ;  /* 0x000000110400780c */ /* 0x000fe20003fa4270 */
[----:B------:R-:W1:Y:S01]  /*2860*/  MUFU.TANH R120, R120 ;  /* 0x0000007800787308 */ /* 0x000e620000002400 */
[----:B-----5:R-:W-:Y:S01]  /*2870*/  FSEL R71, R12, -INF , P4 ;  /* 0xff8000000c477808 */ /* 0x020fe20002000000 */
[----:B------:R-:W-:Y:S01]  /*2880*/  FMUL.FTZ R63, R0, R63 ;  /* 0x0000003f003f7220 */ /* 0x000fe20000410000 */
[----:B------:R-:W-:-:S02]  /*2890*/  FSEL R6, R10, -INF , P1 ;  /* 0xff8000000a067808 */ /* 0x000fc40000800000 */
[----:B------:R-:W-:Y:S02]  /*28a0*/  ISETP.GT.AND P1, PT, R4, 0x18, PT ;  /* 0x000000180400780c */ /* 0x000fe40003f24270 */
[----:B------:R-:W-:Y:S01]  /*28b0*/  FSEL R9, R72, -INF , P4 ;  /* 0xff80000048097808 */ /* 0x000fe20002000000 */
[----:B------:R-:W2:Y:S01]  /*28c0*/  MUFU.TANH R104, R104 ;  /* 0x0000006800687308 */ /* 0x000ea20000002400 */
[----:B------:R-:W-:Y:S02]  /*28d0*/  FSEL R72, R11, -INF , P5 ;  /* 0xff8000000b487808 */ /* 0x000fe40002800000 */
[----:B------:R-:W-:Y:S02]  /*28e0*/  FSEL R7, R14, -INF , P2 ;  /* 0xff8000000e077808 */ /* 0x000fe40001000000 */
[----:B------:R-:W-:Y:S02]  /*28f0*/  ISETP.GT.AND P2, PT, R4, 0x19, PT ;  /* 0x000000190400780c */ /* 0x000fe40003f44270 */
[----:B------:R-:W-:Y:S01]  /*2900*/  FSEL R11, R76, -INF , P1 ;  /* 0xff8000004c0b7808 */ /* 0x000fe20000800000 */
[----:B------:R-:W3:Y:S01]  /*2910*/  MUFU.TANH R123, R123 ;  /* 0x0000007b007b7308 */ /* 0x000ee20000002400 */
[----:B------:R-:W-:-:S02]  /*2920*/  FSEL R76, R20, -INF , P1 ;  /* 0xff800000144c7808 */ /* 0x000fc40000800000 */
[----:B------:R-:W-:Y:S02]  /*2930*/  FSEL R8, R13, -INF , P3 ;  /* 0xff8000000d087808 */ /* 0x000fe40001800000 */
[----:B------:R-:W-:Y:S02]  /*2940*/  FSEL R12, R75, -INF , P2 ;  /* 0xff8000004b0c7808 */ /* 0x000fe40001000000 */
[C---:B------:R-:W-:Y:S01]  /*2950*/  ISETP.GT.AND P3, PT, R4.reuse, 0x20, PT ;  /* 0x000000200400780c */ /* 0x040fe20003f64270 */
[----:B------:R-:W4:Y:S01]  /*2960*/  MUFU.TANH R106, R106 ;  /* 0x0000006a006a7308 */ /* 0x000f220000002400 */
[----:B------:R-:W-:Y:S02]  /*2970*/  FSEL R75, R15, -INF , P2 ;  /* 0xff8000000f4b7808 */ /* 0x000fe40001000000 */
[----:B------:R-:W-:Y:S02]  /*2980*/  ISETP.GT.AND P4, PT, R4, 0x21, PT ;  /* 0x000000210400780c */ /* 0x000fe40003f84270 */
[----:B------:R-:W-:-:S02]  /*2990*/  FSEL R73, R73, -INF , P3 ;  /* 0xff80000049497808 */ /* 0x000fc40001800000 */
[----:B------:R-:W-:Y:S01]  /*29a0*/  FSEL R10, R21, -INF , P5 ;  /* 0xff800000150a7808 */ /* 0x000fe20002800000 */
[----:B------:R-:W5:Y:S01]  /*29b0*/  MUFU.TANH R124, R124 ;  /* 0x0000007c007c7308 */ /* 0x000f620000002400 */
[----:B------:R-:W-:Y:S02]  /*29c0*/  WARPGROUP.DEPBAR.LE gsb0, 0x0 ;  /* 0x00008000000079c5 */ /* 0x000fe40000010000 */
[C---:B------:R-:W-:Y:S01]  /*29d0*/  FMUL.FTZ R57, R0.reuse, R44 ;  /* 0x0000002c00397220 */ /* 0x040fe20000410000 */
[----:B------:R-:W-:Y:S01]  /*29e0*/  FMNMX.FTZ R44, R67, R68, !PT ;  /* 0x00000044432c7209 */ /* 0x000fe20007810000 */
[C---:B------:R-:W-:Y:S01]  /*29f0*/  FMUL.FTZ R56, R0.reuse, R43 ;  /* 0x0000002b00387220 */ /* 0x040fe20000410000 */
[C---:B------:R-:W-:Y:S01]  /*2a00*/  FMUL.FTZ R58, R0.reuse, R45 ;  /* 0x0000002d003a7220 */ /* 0x040fe20000410000 */
[C---:B------:R-:W-:Y:S01]  /*2a10*/  FMUL.FTZ R59, R0.reuse, R46 ;  /* 0x0000002e003b7220 */ /* 0x040fe20000410000 */
[----:B------:R-:W-:Y:S01]  /*2a20*/  FMNMX.FTZ R43, R69, R44, !PT ;  /* 0x0000002c452b7209 */ /* 0x000fe20007810000 */
[----:B------:R-:W-:Y:S01]  /*2a30*/  FMUL.FTZ R136, R0, R47 ;  /* 0x0000002f00887220 */ /* 0x000fe20000410000 */
[----:B------:R-:W-:Y:S01]  /*2a40*/  ISETP.GT.AND P5, PT, R4, 0x28, PT ;  /* 0x000000280400780c */ /* 0x000fe20003fa4270 */
[----:B------:R-:W-:Y:S01]  /*2a50*/  FMUL.FTZ R138, R0, R49 ;  /* 0x00000031008a7220 */ /* 0x000fe20000410000 */
[----:B------:R-:W-:Y:S01]  /*2a60*/  FMNMX.FTZ R44, R70, R43, !PT ;  /* 0x0000002b462c7209 */ /* 0x000fe20007810000 */
[----:B------:R-:W-:Y:S01]  /*2a70*/  FMUL.FTZ R137, R0, R48 ;  /* 0x0000003000897220 */ /* 0x000fe20000410000 */
[----:B------:R-:W-:Y:S01]  /*2a80*/  FSEL R74, R74, -INF , P4 ;  /* 0xff8000004a4a7808 */ /* 0x000fe20002000000 */
[C---:B------:R-:W-:Y:S01]  /*2a90*/  FMUL.FTZ R139, R0.reuse, R50 ;  /* 0x00000032008b7220 */ /* 0x040fe20000410000 */
[----:B------:R-:W-:Y:S01]  /*2aa0*/  FMNMX.FTZ R45, R71, R44, !PT ;  /* 0x0000002c472d7209 */ /* 0x000fe20007810000 */
[----:B------:R-:W-:Y:S01]  /*2ab0*/  FMUL.FTZ R140, R0, R51 ;  /* 0x00000033008c7220 */ /* 0x000fe20000410000 */
[----:B------:R-:W-:Y:S01]  /*2ac0*/  ISETP.GT.AND P1, PT, R4, 0x29, PT ;  /* 0x000000290400780c */ /* 0x000fe20003f24270 */
[----:B------:R-:W5:Y:S01]  /*2ad0*/  MUFU.TANH R105, R105 ;  /* 0x0000006900697308 */ /* 0x000f620000002400 */
[----:B------:R-:W-:Y:S01]  /*2ae0*/  FMNMX.FTZ R45, R72, R45, !PT ;  /* 0x0000002d482d7209 */ /* 0x000fe20007810000 */
[----:B------:R-:W-:Y:S01]  /*2af0*/  FMUL.FTZ R141, R0, R52 ;  /* 0x00000034008d7220 */ /* 0x000fe20000410000 */
[----:B------:R-:W-:Y:S01]  /*2b00*/  FSEL R78, R78, -INF , P5 ;  /* 0xff8000004e4e7808 */ /* 0x000fe20002800000 */
[----:B------:R-:W-:Y:S01]  /*2b10*/  FMUL.FTZ R142, R0, R53 ;  /* 0x00000035008e7220 */ /* 0x000fe20000410000 */
[----:B------:R-:W-:Y:S01]  /*2b20*/  FMNMX.FTZ R46, R76, R45, !PT ;  /* 0x0000002d4c2e7209 */ /* 0x000fe20007810000 */
[----:B------:R-:W-:Y:S01]  /*2b30*/  FMUL.FTZ R133, R0, R40 ;  /* 0x0000002800857220 */ /* 0x000fe20000410000 */
[----:B------:R-:W-:Y:S01]  /*2b40*/  ISETP.GT.AND P2, PT, R4, 0x30, PT ;  /* 0x000000300400780c */ /* 0x000fe20003f44270 */
[----:B------:R-:W5:Y:S01]  /*2b50*/  MUFU.TANH R125, R125 ;  /* 0x0000007d007d7308 */ /* 0x000f620000002400 */
[----:B------:R-:W-:Y:S01]  /*2b60*/  FMNMX.FTZ R46, R75, R46, !PT ;  /* 0x0000002e4b2e7209 */ /* 0x000fe20007810000 */
[C---:B------:R-:W-:Y:S01]  /*2b70*/  FMUL.FTZ R134, R0.reuse, R41 ;  /* 0x0000002900867220 */ /* 0x040fe20000410000 */
[----:B------:R-:W-:Y:S01]  /*2b80*/  FSEL R77, R77, -INF , P1 ;  /* 0xff8000004d4d7808 */ /* 0x000fe20000800000 */
[C---:B------:R-:W-:Y:S01]  /*2b90*/  FMUL.FTZ R42, R0.reuse, R42 ;  /* 0x0000002a002a7220 */ /* 0x040fe20000410000 */
[----:B------:R-:W-:Y:S01]  /*2ba0*/  FMNMX.FTZ R47, R73, R46, !PT ;  /* 0x0000002e492f7209 */ /* 0x000fe20007810000 */
[----:B------:R-:W-:Y:S01]  /*2bb0*/  FMUL.FTZ R135, R0, R55 ;  /* 0x0000003700877220 */ /* 0x000fe20000410000 */
[----:B------:R-:W-:Y:S01]  /*2bc0*/  FSEL R13, R80, -INF , P3 ;  /* 0xff800000500d7808 */ /* 0x000fe20001800000 */
[----:B------:R-:W5:Y:S01]  /*2bd0*/  MUFU.TANH R109, R109 ;  /* 0x0000006d006d7308 */ /* 0x000f620000002400 */
[----:B------:R-:W-:Y:S01]  /*2be0*/  FMNMX.FTZ R49, R74, R47, !PT ;  /* 0x0000002f4a317209 */ /* 0x000fe20007810000 */
[----:B------:R-:W-:Y:S01]  /*2bf0*/  WARPGROUP.ARRIVE ;  /* 0x00000000000079c5 */ /* 0x000fe20000000000 */
[----:B------:R-:W-:Y:S01]  /*2c00*/  ISETP.GT.AND P3, PT, R4, 0x31, PT ;  /* 0x000000310400780c */ /* 0x000fe20003f64270 */
[----:B------:R-:W-:Y:S01]  /*2c10*/  FMUL.FTZ R143, R0, R54 ;  /* 0x00000036008f7220 */ /* 0x000fe20000410000 */
[----:B------:R-:W-:-:S02]  /*2c20*/  FMNMX.FTZ R48, R78, R49, !PT ;  /* 0x000000314e307209 */ /* 0x000fc40007810000 */
[----:B------:R-:W-:Y:S01]  /*2c30*/  FSEL R81, R81, -INF , P2 ;  /* 0xff80000051517808 */ /* 0x000fe20001000000 */
[----:B------:R-:W5:Y:S01]  /*2c40*/  MUFU.TANH R107, R107 ;  /* 0x0000006b006b7308 */ /* 0x000f620000002400 */
[----:B------:R-:W-:Y:S01]  /*2c50*/  FMNMX.FTZ R50, R77, R48, !PT ;  /* 0x000000304d327209 */ /* 0x000fe20007810000 */
[----:B------:R-:W-:Y:S01]  /*2c60*/  QGMMA.64x32x32.F32.E4M3.E4M3 R24, gdesc[UR12], R24, gsb0 ;  /* 0x006000000c1879f3 */ /* 0x000fe20008000818 */
[----:B------:R-:W-:Y:S02]  /*2c70*/  FSEL R14, R79, -INF , P4 ;  /* 0xff8000004f0e7808 */ /* 0x000fe40002000000 */
[----:B------:R-:W-:Y:S02]  /*2c80*/  ISETP.GT.AND P4, PT, R4, 0x38, PT ;  /* 0x000000380400780c */ /* 0x000fe40003f84270 */
[----:B------:R-:W-:Y:S01]  /*2c90*/  FSEL R82, R82, -INF , P3 ;  /* 0xff80000052527808 */ /* 0x000fe20001800000 */
[----:B------:R-:W5:Y:S01]  /*2ca0*/  MUFU.TANH R108, R108 ;  /* 0x0000006c006c7308 */ /* 0x000f620000002400 */
[----:B------:R-:W-:-:S02]  /*2cb0*/  FMNMX.FTZ R49, R81, R50, !PT ;  /* 0x0000003251317209 */ /* 0x000fc40007810000 */
[----:B------:R-:W-:Y:S02]  /*2cc0*/  FSEL R15, R83, -INF , P5 ;  /* 0xff800000530f7808 */ /* 0x000fe40002800000 */
[----:B------:R-:W-:Y:S02]  /*2cd0*/  ISETP.GT.AND P5, PT, R4, 0x39, PT ;  /* 0x000000390400780c */ /* 0x000fe40003fa4270 */
[----:B------:R-:W-:Y:S01]  /*2ce0*/  FSEL R86, R86, -INF , P4 ;  /* 0xff80000056567808 */ /* 0x000fe20002000000 */
[----:B------:R-:W5:Y:S01]  /*2cf0*/  MUFU.TANH R110, R110 ;  /* 0x0000006e006e7308 */ /* 0x000f620000002400 */
[----:B------:R-:W-:Y:S02]  /*2d00*/  FMNMX.FTZ R51, R82, R49, !PT ;  /* 0x0000003152337209 */ /* 0x000fe40007810000 */
[----:B------:R-:W-:Y:S02]  /*2d10*/  FSEL R20, R84, -INF , P1 ;  /* 0xff80000054147808 */ /* 0x000fe40000800000 */
[----:B------:R-:W-:-:S02]  /*2d20*/  ISETP.GT.AND P1, PT, R4, 0x40, PT ;  /* 0x000000400400780c */ /* 0x000fc40003f24270 */
[----:B------:R-:W-:Y:S01]  /*2d30*/  FSEL R85, R85, -INF , P5 ;  /* 0xff80000055557808 */ /* 0x000fe20002800000 */
[----:B------:R-:W5:Y:S01]  /*2d40*/  MUFU.TANH R113, R113 ;  /* 0x0000007100717308 */ /* 0x000f620000002400 */
[----:B------:R-:W-:Y:S02]  /*2d50*/  FMNMX.FTZ R52, R86, R51, !PT ;  /* 0x0000003356347209 */ /* 0x000fe40007810000 */
[----:B------:R-:W-:Y:S02]  /*2d60*/  FSEL R21, R121, -INF , P2 ;  /* 0xff80000079157808 */ /* 0x000fe40001000000 */
[----:B------:R-:W-:Y:S02]  /*2d70*/  ISETP.GT.AND P2, PT, R4, 0x41, PT ;  /* 0x000000410400780c */ /* 0x000fe40003f44270 */
[----:B0-----:R-:W-:Y:S01]  /*2d80*/  FSEL R122, R122, -INF , P1 ;  /* 0xff8000007a7a7808 */ /* 0x001fe20000800000 */
[----:B------:R-:W0:Y:S01]  /*2d90*/  MUFU.TANH R111, R111 ;  /* 0x0000006f006f7308 */ /* 0x000e220000002400 */
[----:B------:R-:W-:-:S02]  /*2da0*/  FMNMX.FTZ R53, R85, R52, !PT ;  /* 0x0000003455357209 */ /* 0x000fc40007810000 */
[----:B-1----:R-:W-:Y:S02]  /*2db0*/  FSEL R40, R120, -INF , P3 ;  /* 0xff80000078287808 */ /* 0x002fe40001800000 */
[----:B------:R-:W-:Y:S02]  /*2dc0*/  ISETP.GT.AND P3, PT, R4, 0x48, PT ;  /* 0x000000480400780c */ /* 0x000fe40003f64270 */
[----:B--2---:R-:W-:Y:S01]  /*2dd0*/  FSEL R104, R104, -INF , P2 ;  /* 0xff80000068687808 */ /* 0x004fe20001000000 */
[----:B------:R5:W-:Y:S01]  /*2de0*/  MUFU.TANH R84, R42 ;  /* 0x0000002a00547308 */ /* 0x000be20000002400 */
[----:B------:R-:W-:Y:S02]  /*2df0*/  FMNMX.FTZ R53, R122, R53, !PT ;  /* 0x000000357a357209 */ /* 0x000fe40007810000 */
[----:B---3--:R-:W-:Y:S02]  /*2e00*/  FSEL R41, R123, -INF , P4 ;  /* 0xff8000007b297808 */ /* 0x008fe40002000000 */
[----:B------:R-:W-:-:S02]  /*2e10*/  ISETP.GT.AND P4, PT, R4, 0x49, PT ;  /* 0x000000490400780c */ /* 0x000fc40003f84270 */
[----:B----4-:R-:W-:Y:S01]  /*2e20*/  FSEL R106, R106, -INF , P3 ;  /* 0xff8000006a6a7808 */ /* 0x010fe20001800000 */
[----:B------:R-:W1:Y:S01]  /*2e30*/  MUFU.TANH R112, R112 ;  /* 0x0000007000707308 */ /* 0x000e620000002400 */
[----:B------:R-:W-:Y:S02]  /*2e40*/  FMNMX.FTZ R55, R104, R53, !PT ;  /* 0x0000003568377209 */ /* 0x000fe40007810000 */
[----:B-----5:R-:W-:Y:S02]  /*2e50*/  FSEL R42, R124, -INF , P5 ;  /* 0xff8000007c2a7808 */ /* 0x020fe40002800000 */
[----:B------:R-:W-:Y:S02]  /*2e60*/  ISETP.GT.AND P5, PT, R4, 0x50, PT ;  /* 0x000000500400780c */ /* 0x000fe40003fa4270 */
[----:B------:R-:W-:Y:S01]  /*2e70*/  FSEL R105, R105, -INF , P4 ;  /* 0xff80000069697808 */ /* 0x000fe20002000000 */
[----:B------:R-:W2:Y:S01]  /*2e80*/  MUFU.TANH R126, R126 ;  /* 0x0000007e007e7308 */ /* 0x000ea20000002400 */
[----:B------:R-:W-:-:S02]  /*2e90*/  FMNMX.FTZ R54, R106, R55, !PT ;  /* 0x000000376a367209 */ /* 0x000fc40007810000 */
[----:B------:R-:W-:Y:S02]  /*2ea0*/  FSEL R43, R125, -INF , P1 ;  /* 0xff8000007d2b7808 */ /* 0x000fe40000800000 */
[----:B------:R-:W-:Y:S01]  /*2eb0*/  ISETP.GT.AND P1, PT, R4, 0x51, PT ;  /* 0x000000510400780c */ /* 0x000fe20003f24270 */
[----:B------:R-:W-:Y:S02]  /*2ec0*/  WARPGROUP.DEPBAR.LE gsb0, 0x0 ;  /* 0x00008000000079c5 */ /* 0x000fe40000010000 */
[----:B------:R-:W3:Y:S01]  /*2ed0*/  MUFU.TANH R115, R115 ;  /* 0x0000007300737308 */ /* 0x000ee20000002400 */
[----:B------:R-:W-:Y:S01]  /*2ee0*/  FSEL R109, R109, -INF , P5 ;  /* 0xff8000006d6d7808 */ /* 0x000fe20002800000 */
[C---:B------:R-:W-:Y:S01]  /*2ef0*/  FMUL.FTZ R83, R0.reuse, R25 ;  /* 0x0000001900537220 */ /* 0x040fe20000410000 */
[----:B------:R-:W-:Y:S01]  /*2f00*/  FSEL R44, R107, -INF , P2 ;  /* 0xff8000006b2c7808 */ /* 0x000fe20001000000 */
[----:B------:R-:W-:Y:S01]  /*2f10*/  FMUL.FTZ R123, R0, R35 ;  /* 0x00000023007b7220 */ /* 0x000fe20000410000 */
[----:B------:R-:W-:Y:S01]  /*2f20*/  ISETP.GT.AND P2, PT, R4, 0x58, PT ;  /* 0x000000580400780c */ /* 0x000fe20003f44270 */
[----:B------:R-:W-:Y:S01]  /*2f30*/  FMUL.FTZ R125, R0, R38 ;  /* 0x00000026007d7220 */ /* 0x000fe20000410000 */
[----:B------:R-:W-:Y:S01]  /*2f40*/  FSEL R108, R108, -INF , P1 ;  /* 0xff8000006c6c7808 */ /* 0x000fe20000800000 */
[----:B------:R4:W-:Y:S01]  /*2f50*/  MUFU.TANH R120, R56 ;  /* 0x0000003800787308 */ /* 0x0009e20000002400 */
[----:B------:R-:W-:-:S02]  /*2f60*/  FSEL R45, R110, -INF , P3 ;  /* 0xff8000006e2d7808 */ /* 0x000fc40001800000 */
[C---:B------:R-:W-:Y:S02]  /*2f70*/  ISETP.GT.AND P3, PT, R4.reuse, 0x59, PT ;  /* 0x000000590400780c */ /* 0x040fe40003f64270 */
[----:B------:R-:W-:Y:S02]  /*2f80*/  FSEL R113, R113, -INF , P2 ;  /* 0xff80000071717808 */ /* 0x000fe40001000000 */
[----:B0-----:R-:W-:Y:S01]  /*2f90*/  FSEL R46, R111, -INF , P4 ;  /* 0xff8000006f2e7808 */ /* 0x001fe20002000000 */
[----:B------:R-:W0:Y:S01]  /*2fa0*/  MUFU.TANH R114, R114 ;  /* 0x0000007200727308 */ /* 0x000e220000002400 */
[----:B----4-:R-:W-:Y:S02]  /*2fb0*/  FMNMX.FTZ R56, R105, R54, !PT ;  /* 0x0000003669387209 */ /* 0x010fe40007810000 */
[----:B------:R-:W-:Y:S02]  /*2fc0*/  ISETP.GT.AND P4, PT, R4, 0x60, PT ;  /* 0x000000600400780c */ /* 0x000fe40003f84270 */
[----:B-1----:R-:W-:-:S02]  /*2fd0*/  FSEL R112, R112, -INF , P3 ;  /* 0xff80000070707808 */ /* 0x002fc40001800000 */
[----:B--2---:R-:W-:Y:S01]  /*2fe0*/  FSEL R47, R126, -INF , P5 ;  /* 0xff8000007e2f7808 */ /* 0x004fe20002800000 */
[----:B------:R-:W1:Y:S01]  /*2ff0*/  MUFU.TANH R88, R88 ;  /* 0x0000005800587308 */ /* 0x000e620000002400 */
[----:B------:R-:W-:Y:S02]  /*3000*/  ISETP.GT.AND P5, PT, R4, 0x61, PT ;  /* 0x000000610400780c */ /* 0x000fe40003fa4270 */
[----:B---3--:R-:W-:-:S05]  /*3010*/  FSEL R115, R115, -INF , P4 ;  /* 0xff80000073737808 */ /* 0x008fca0002000000 */
[----:B------:R2:W-:Y:S01]  /*3020*/  MUFU.TANH R121, R57 ;  /* 0x0000003900797308 */ /* 0x0005e20000002400 */
[----:B0-----:R-:W-:Y:S02]  /*3030*/  FSEL R48, R114, -INF , P1 ;  /* 0xff80000072307808 */ /* 0x001fe40000800000 */
[----:B------:R-:W-:-:S05]  /*3040*/  ISETP.GT.AND P1, PT, R4, 0x68, PT ;  /* 0x000000680400780c */ /* 0x000fca0003f24270 */
[----:B------:R-:W0:Y:S01]  /*3050*/  MUFU.TANH R116, R116 ;  /* 0x0000007400747308 */ /* 0x000e220000002400 */
[----:B--2---:R-:W-:Y:S02]  /*3060*/  FMNMX.FTZ R57, R109, R56, !PT ;  /* 0x000000386d397209 */ /* 0x004fe40007810000 */
[----:B-1----:R-:W-:-:S05]  /*3070*/  FSEL R88, R88, -INF , P5 ;  /* 0xff80000058587808 */ /* 0x002fca0002800000 */
[----:B------:R-:W1:Y:S08]  /*3080*/  MUFU.TANH R89, R89 ;  /* 0x0000005900597308 */ /* 0x000e700000002400 */
        /* <DEDUP_REMOVED lines=8> */
[----:B0-----:R-:W-:Y:S01]  /*3110*/  FSEL R50, R117, -INF , P3 ;  /* 0xff80000075327808 */ /* 0x001fe20001800000 */
[----:B------:R-:W-:Y:S01]  /*3120*/  FMUL.FTZ R117, R0, R33 ;  /* 0x0000002100757220 */ /* 0x000fe20000410000 */
[----:B------:R-:W-:-:S05]  /*3130*/  ISETP.GT.AND P3, PT, R4, 0x70, PT ;  /* 0x000000700400780c */ /* 0x000fca0003f64270 */
[----:B------:R-:W0:Y:S01]  /*3140*/  MUFU.TANH R118, R118 ;  /* 0x0000007600767308 */ /* 0x000e220000002400 */
[----:B--2---:R-:W-:Y:S02]  /*3150*/  FMNMX.FTZ R59, R113, R58, !PT ;  /* 0x0000003a713b7209 */ /* 0x004fe40007810000 */
[----:B-1----:R-:W-:Y:S02]  /*3160*/  FSEL R90, R90, -INF , P2 ;  /* 0xff8000005a5a7808 */ /* 0x002fe40001000000 */
[----:B------:R-:W-:-:S03]  /*3170*/  FMNMX.FTZ R80, R112, R59, !PT ;  /* 0x0000003b70507209 */ /* 0x000fc60007810000 */
[----:B------:R-:W1:Y:S01]  /*3180*/  MUFU.TANH R94, R94 ;  /* 0x0000005e005e7308 */ /* 0x000e620000002400 */
[----:B------:R-:W-:-:S04]  /*3190*/  FMNMX.FTZ R59, R115, R80, !PT ;  /* 0x00000050733b7209 */ /* 0x000fc80007810000 */
[----:B------:R-:W-:-:S03]  /*31a0*/  FMNMX.FTZ R80, R88, R59, !PT ;  /* 0x0000003b58507209 */ /* 0x000fc60007810000 */
[----:B------:R-:W2:Y:S01]  /*31b0*/  MUFU.TANH R93, R93 ;  /* 0x0000005d005d7308 */ /* 0x000ea20000002400 */
[----:B------:R-:W-:Y:S01]  /*31c0*/  FMNMX.FTZ R79, R89, R80, !PT ;  /* 0x00000050594f7209 */ /* 0x000fe20007810000 */
[----:B------:R-:W-:Y:S01]  /*31d0*/  FMUL.FTZ R80, R0, R24 ;  /* 0x0000001800507220 */ /* 0x000fe20000410000 */
[----:B0-----:R-:W-:Y:S02]  /*31e0*/  FSEL R51, R118, -INF , P4 ;  /* 0xff80000076337808 */ /* 0x001fe40002000000 */
[----:B------:R-:W-:-:S03]  /*31f0*/  ISETP.GT.AND P4, PT, R4, 0x71, PT ;  /* 0x000000710400780c */ /* 0x000fc60003f84270 */
[----:B------:R-:W0:Y:S01]  /*3200*/  MUFU.TANH R91, R91 ;  /* 0x0000005b005b7308 */ /* 0x000e220000002400 */
[----:B-1----:R-:W-:Y:S02]  /*3210*/  FSEL R54, R94, -INF , P2 ;  /* 0xff8000005e367808 */ /* 0x002fe40001000000 */
[----:B------:R-:W-:Y:S02]  /*3220*/  FMNMX.FTZ R94, R90, R79, !PT ;  /* 0x0000004f5a5e7209 */ /* 0x000fe40007810000 */
[----:B------:R-:W-:-:S03]  /*3230*/  ISETP.GT.AND P2, PT, R4, 0x80, PT ;  /* 0x000000800400780c */ /* 0x000fc60003f44270 */
[----:B------:R-:W1:Y:S01]  /*3240*/  MUFU.TANH R92, R92 ;  /* 0x0000005c005c7308 */ /* 0x000e620000002400 */
[----:B--2---:R-:W-:-:S04]  /*3250*/  FSEL R93, R93, -INF , P3 ;  /* 0xff8000005d5d7808 */ /* 0x004fc80001800000 */
[----:B------:R-:W-:-:S03]  /*3260*/  FMNMX.FTZ R79, R93, R94, !PT ;  /* 0x0000005e5d4f7209 */ /* 0x000fc60007810000 */
[----:B------:R-:W2:Y:S01]  /*3270*/  MUFU.TANH R95, R95 ;  /* 0x0000005f005f7308 */ /* 0x000ea20000002400 */
[----:B0-----:R-:W-:Y:S02]  /*3280*/  FSEL R52, R91, -INF , P5 ;  /* 0xff8000005b347808 */ /* 0x001fe40002800000 */
[----:B------:R-:W-:-:S05]  /*3290*/  ISETP.GT.AND P5, PT, R4, 0x78, PT ;  /* 0x000000780400780c */ /* 0x000fca0003fa4270 */
[----:B------:R-:W0:Y:S01]  /*32a0*/  MUFU.TANH R102, R102 ;  /* 0x0000006600667308 */ /* 0x000e220000002400 */
[----:B-1----:R-:W-:-:S07]  /*32b0*/  FSEL R92, R92, -INF , P4 ;  /* 0xff8000005c5c7808 */ /* 0x002fce0002000000 */
[----:B------:R-:W1:Y:S01]  /*32c0*/  MUFU.TANH R119, R119 ;  /* 0x0000007700777308 */ /* 0x000e620000002400 */
[----:B--2---:R-:W-:-:S07]  /*32d0*/  FSEL R95, R95, -INF , P5 ;  /* 0xff8000005f5f7808 */ /* 0x004fce0002800000 */
[----:B------:R-:W2:Y:S01]  /*32e0*/  MUFU.TANH R98, R98 ;  /* 0x0000006200627308 */ /* 0x000ea20000002400 */
[----:B0-----:R-:W-:Y:S02]  /*32f0*/  FSEL R57, R102, -INF , P5 ;  /* 0xff80000066397808 */ /* 0x001fe40002800000 */
[----:B------:R-:W-:-:S05]  /*3300*/  ISETP.GT.AND P5, PT, R4, 0x89, PT ;  /* 0x000000890400780c */ /* 0x000fca0003fa4270 */
[----:B------:R-:W0:Y:S01]  /*3310*/  MUFU.TANH R61, R61 ;  /* 0x0000003d003d7308 */ /* 0x000e220000002400 */
[----:B-1----:R-:W-:Y:S02]  /*3320*/  FSEL R53, R119, -INF , P1 ;  /* 0xff80000077357808 */ /* 0x002fe40000800000 */
[----:B------:R-:W-:-:S05]  /*3330*/  ISETP.GT.AND P1, PT, R4, 0x79, PT ;  /* 0x000000790400780c */ /* 0x000fca0003f24270 */
[----:B------:R-:W1:Y:S01]  /*3340*/  MUFU.TANH R96, R96 ;  /* 0x0000006000607308 */ /* 0x000e620000002400 */
[----:B--2---:R-:W-:Y:S02]  /*3350*/  FSEL R56, R98, -INF , P4 ;  /* 0xff80000062387808 */ /* 0x004fe40002000000 */
[----:B------:R-:W-:Y:S02]  /*3360*/  FMNMX.FTZ R98, R92, R79, !PT ;  /* 0x0000004f5c627209 */ /* 0x000fe40007810000 */
[----:B------:R-:W-:-:S03]  /*3370*/  ISETP.GT.AND P4, PT, R4, 0x88, PT ;  /* 0x000000880400780c */ /* 0x000fc60003f84270 */
[----:B------:R-:W2:Y:S01]  /*3380*/  MUFU.TANH R97, R97 ;  /* 0x0000006100617308 */ /* 0x000ea20000002400 */
[----:B0-----:R-:W-:Y:S02]  /*3390*/  FSEL R79, R61, -INF , P5 ;  /* 0xff8000003d4f7808 */ /* 0x001fe40002800000 */
[----:B------:R-:W-:-:S05]  /*33a0*/  FMNMX.FTZ R61, R95, R98, !PT ;  /* 0x000000625f3d7209 */ /* 0x000fca0007810000 */
[----:B------:R-:W0:Y:S01]  /*33b0*/  MUFU.TANH R100, R100 ;  /* 0x0000006400647308 */ /* 0x000e220000002400 */
[----:B-1----:R-:W-:-:S04]  /*33c0*/  FSEL R96, R96, -INF , P1 ;  /* 0xff80000060607808 */ /* 0x002fc80000800000 */
[----:B------:R-:W-:-:S03]  /*33d0*/  FMNMX.FTZ R61, R96, R61, !PT ;  /* 0x0000003d603d7209 */ /* 0x000fc60007810000 */
[----:B------:R-:W1:Y:S01]  /*33e0*/  MUFU.TANH R99, R99 ;  /* 0x0000006300637308 */ /* 0x000e620000002400 */
[----:B--2---:R-:W-:Y:S02]  /*33f0*/  FSEL R55, R97, -INF , P3 ;  /* 0xff80000061377808 */ /* 0x004fe40001800000 */
        /* <DEDUP_REMOVED lines=8> */
[----:B--2---:R-:W-:-:S04]  /*3480*/  FSEL R103, R103, -INF , P4 ;  /* 0xff80000067677808 */ /* 0x004fc80002000000 */
[----:B------:R-:W-:-:S03]  /*3490*/  FMNMX.FTZ R98, R103, R98, !PT ;  /* 0x0000006267627209 */ /* 0x000fc60007810000 */
[----:B------:R-:W-:Y:S01]  /*34a0*/  MUFU.TANH R62, R62 ;  /* 0x0000003e003e7308 */ /* 0x000fe20000002400 */
[----:B0-----:R-:W-:Y:S01]  /*34b0*/  FSEL R58, R101, -INF , P1 ;  /* 0xff800000653a7808 */ /* 0x001fe20000800000 */
[----:B------:R-:W-:Y:S01]  /*34c0*/  FMUL.FTZ R101, R0, R30 ;  /* 0x0000001e00657220 */ /* 0x000fe20000410000 */
[----:B------:R-:W-:Y:S02]  /*34d0*/  ISETP.GT.AND P1, PT, R4, 0x90, PT ;  /* 0x000000900400780c */ /* 0x000fe40003f24270 */
[----:B------:R-:W-:-:S03]  /*34e0*/  FMNMX.FTZ R91, R79, R98, !PT ;  /* 0x000000624f5b7209 */ /* 0x000fc60007810000 */
[----:B------:R-:W0:Y:S01]  /*34f0*/  MUFU.TANH R127, R127 ;  /* 0x0000007f007f7308 */ /* 0x000e220000002400 */
[----:B-1----:R-:W-:Y:S02]  /*3500*/  FSEL R59, R128, -INF , P2 ;  /* 0xff800000803b7808 */ /* 0x002fe40001000000 */
[----:B------:R-:W-:-:S05]  /*3510*/  ISETP.GT.AND P2, PT, R4, 0x91, PT ;  /* 0x000000910400780c */ /* 0x000fca0003f44270 */
[----:B------:R-:W-:Y:S08]  /*3520*/  MUFU.TANH R64, R64 ;  /* 0x0000004000407308 */ /* 0x000ff00000002400 */
[----:B------:R-:W1:Y:S01]  /*3530*/  MUFU.TANH R60, R60 ;  /* 0x0000003c003c7308 */ /* 0x000e620000002400 */
[----:B0-----:R-:W-:Y:S01]  /*3540*/  FSEL R24, R127, -INF , P3 ;  /* 0xff8000007f187808 */ /* 0x001fe20001800000 */
[----:B------:R-:W-:Y:S01]  /*3550*/  FMUL.FTZ R127, R0, R34 ;  /* 0x00000022007f7220 */ /* 0x000fe20000410000 */
[----:B------:R-:W-:-:S05]  /*3560*/  ISETP.GT.AND P3, PT, R4, 0x98, PT ;  /* 0x000000980400780c */ /* 0x000fca0003f64270 */
[----:B------:R-:W0:Y:S08]  /*3570*/  MUFU.TANH R129, R129 ;  /* 0x0000008100817308 */ /* 0x000e300000002400 */
[----:B------:R-:W2:Y:S01]  /*3580*/  MUFU.TANH R63, R63 ;  /* 0x0000003f003f7308 */ /* 0x000ea20000002400 */
[----:B-1----:R-:W-:Y:S02]  /*3590*/  FSEL R60, R60, -INF , P4 ;  /* 0xff8000003c3c7808 */ /* 0x002fe40002000000 */
[----:B------:R-:W-:-:S05]  /*35a0*/  ISETP.GT.AND P4, PT, R4, 0x99, PT ;  /* 0x000000990400780c */ /* 0x000fca0003f84270 */
[----:B------:R-:W1:Y:S01]  /*35b0*/  MUFU.TANH R130, R130 ;  /* 0x0000008200827308 */ /* 0x000e620000002400 */
[----:B0-----:R-:W-:-:S07]  /*35c0*/  FSEL R129, R129, -INF , P3 ;  /* 0xff80000081817808 */ /* 0x001fce0001800000 */
[----:B------:R-:W0:Y:S01]  /*35d0*/  MUFU.TANH R65, R65 ;  /* 0x0000004100417308 */ /* 0x000e220000002400 */
[----:B--2---:R-:W-:Y:S01]  /*35e0*/  FSEL R25, R63, -INF , P5 ;  /* 0xff8000003f197808 */ /* 0x004fe20002800000 */
[----:B------:R-:W-:Y:S01]  /*35f0*/  FMUL.FTZ R63, R0, R26 ;  /* 0x0000001a003f7220 */ /* 0x000fe20000410000 */
[----:B------:R-:W-:-:S05]  /*3600*/  ISETP.GT.AND P5, PT, R4, 0xa0, PT ;  /* 0x000000a00400780c */ /* 0x000fca0003fa4270 */
[----:B------:R-:W2:Y:S01]  /*3610*/  MUFU.TANH R133, R133 ;  /* 0x0000008500857308 */ /* 0x000ea20000002400 */
[----:B-1----:R-:W-:-:S07]  /*3620*/  FSEL R130, R130, -INF , P4 ;  /* 0xff80000082827808 */ /* 0x002fce0002000000 */
[----:B------:R1:W-:Y:S01]  /*3630*/  MUFU.TANH R94, R80 ;  /* 0x00000050005e7308 */ /* 0x0003e20000002400 */
[----:B0-----:R-:W-:-:S07]  /*3640*/  FSEL R26, R65, -INF , P1 ;  /* 0xff800000411a7808 */ /* 0x001fce0000800000 */
[----:B------:R-:W0:Y:S01]  /*3650*/  MUFU.TANH R66, R66 ;  /* 0x0000004200427308 */ /* 0x000e220000002400 */
[----:B-1----:R-:W-:Y:S01]  /*3660*/  FSEL R80, R62, -INF , P1 ;  /* 0xff8000003e507808 */ /* 0x002fe20000800000 */
[----:B------:R-:W-:Y:S01]  /*3670*/  FMUL.FTZ R62, R0, R27 ;  /* 0x0000001b003e7220 */ /* 0x000fe20000410000 */
[----:B------:R-:W-:Y:S02]  /*3680*/  ISETP.GT.AND P1, PT, R4, 0xa1, PT ;  /* 0x000000a10400780c */ /* 0x000fe40003f24270 */
[----:B------:R-:W-:Y:S02]  /*3690*/  FMNMX.FTZ R98, R80, R91, !PT ;  /* 0x0000005b50627209 */ /* 0x000fe40007810000 */
[----:B--2---:R-:W-:Y:S01]  /*36a0*/  FSEL R133, R133, -INF , P5 ;  /* 0xff80000085857808 */ /* 0x004fe20002800000 */
[----:B------:R-:W1:Y:S08]  /*36b0*/  MUFU.TANH R134, R134 ;  /* 0x0000008600867308 */ /* 0x000e700000002400 */
[----:B------:R2:W-:Y:S01]  /*36c0*/  MUFU.TANH R111, R83 ;  /* 0x00000053006f7308 */ /* 0x0005e20000002400 */
[----:B0-----:R-:W-:-:S07]  /*36d0*/  FSEL R27, R66, -INF , P2 ;  /* 0xff800000421b7808 */ /* 0x001fce0001000000 */
[----:B------:R-:W0:Y:S01]  /*36e0*/  MUFU.TANH R131, R131 ;  /* 0x0000008300837308 */ /* 0x000e220000002400 */
[----:B--2---:R-:W-:Y:S01]  /*36f0*/  FSEL R83, R64, -INF , P2 ;  /* 0xff80000040537808 */ /* 0x004fe20001000000 */
[----:B------:R-:W-:Y:S01]  /*3700*/  FMUL.FTZ R64, R0, R29 ;  /* 0x0000001d00407220 */ /* 0x000fe20000410000 */
[----:B------:R-:W-:Y:S02]  /*3710*/  FSEL R29, R84, -INF , P5 ;  /* 0xff800000541d7808 */ /* 0x000fe40002800000 */
[----:B------:R-:W-:Y:S02]  /*3720*/  FMNMX.FTZ R98, R83, R98, !PT ;  /* 0x0000006253627209 */ /* 0x000fe40007810000 */
[----:B------:R-:W-:Y:S01]  /*3730*/  ISETP.GT.AND P2, PT, R4, 0xa8, PT ;  /* 0x000000a80400780c */ /* 0x000fe20003f44270 */
[----:B------:R-:W2:Y:S01]  /*3740*/  MUFU.TANH R132, R132 ;  /* 0x0000008400847308 */ /* 0x000ea20000002400 */
[----:B------:R-:W-:Y:S02]  /*3750*/  FMNMX.FTZ R91, R129, R98, !PT ;  /* 0x00000062815b7209 */ /* 0x000fe40007810000 */
[----:B-1----:R-:W-:-:S02]  /*3760*/  FSEL R84, R134, -INF , P1 ;  /* 0xff80000086547808 */ /* 0x002fc40000800000 */
[----:B------:R-:W-:Y:S02]  /*3770*/  FMNMX.FTZ R98, R130, R91, !PT ;  /* 0x0000005b82627209 */ /* 0x000fe40007810000 */
[----:B------:R-:W-:Y:S01]  /*3780*/  FSEL R91, R121, -INF , P2 ;  /* 0xff800000795b7808 */ /* 0x000fe20001000000 */
[----:B------:R1:W-:Y:S01]  /*3790*/  MUFU.TANH R65, R63 ;  /* 0x0000003f00417308 */ /* 0x0003e20000002400 */
[----:B0-----:R-:W-:Y:S02]  /*37a0*/  FSEL R61, R131, -INF , P3 ;  /* 0xff800000833d7808 */ /* 0x001fe40001800000 */
[C---:B------:R-:W-:Y:S02]  /*37b0*/  ISETP.GT.AND P3, PT, R4.reuse, 0xa9, PT ;  /* 0x000000a90400780c */ /* 0x040fe40003f64270 */
[----:B------:R-:W-:Y:S02]  /*37c0*/  ISETP.GT.AND P5, PT, R4, 0xb1, PT ;  /* 0x000000b10400780c */ /* 0x000fe40003fa4270 */
[----:B------:R-:W-:Y:S01]  /*37d0*/  FSEL R97, R107, -INF , P3 ;  /* 0xff8000006b617808 */ /* 0x000fe20001800000 */
[----:B------:R-:W0:Y:S01]  /*37e0*/  MUFU.TANH R137, R137 ;  /* 0x0000008900897308 */ /* 0x000e220000002400 */
[----:B-1----:R-:W-:Y:S01]  /*37f0*/  FMUL.FTZ R63, R0, R28 ;  /* 0x0000001c003f7220 */ /* 0x002fe20000410000 */
[----:B--2---:R-:W-:-:S02]  /*3800*/  FSEL R28, R132, -INF , P4 ;  /* 0xff800000841c7808 */ /* 0x004fc40002000000 */
[----:B------:R-:W-:Y:S02]  /*3810*/  ISETP.GT.AND P4, PT, R4, 0xb0, PT ;  /* 0x000000b00400780c */ /* 0x000fe40003f84270 */
[----:B------:R-:W-:Y:S01]  /*3820*/  FSEL R30, R110, -INF , P2 ;  /* 0xff8000006e1e7808 */ /* 0x000fe20001000000 */
[----:B------:R-:W-:Y:S01]  /*3830*/  FMUL.FTZ R110, R0, R32 ;  /* 0x00000020006e7220 */ /* 0x000fe20000410000 */
[----:B------:R-:W-:Y:S01]  /*3840*/  MUFU.TANH R138, R138 ;  /* 0x0000008a008a7308 */ /* 0x000fe20000002400 */
[----:B------:R-:W-:-:S07]  /*3850*/  ISETP.GT.AND P2, PT, R4, 0xb9, PT ;  /* 0x000000b90400780c */ /* 0x000fce0003f44270 */
[----:B------:R1:W-:Y:S08]  /*3860*/  MUFU.TANH R114, R63 ;  /* 0x0000003f00727308 */ /* 0x0003f00000002400 */
[----:B------:R-:W-:Y:S01]  /*3870*/  MUFU.TANH R141, R141 ;  /* 0x0000008d008d7308 */ /* 0x000fe20000002400 */
[----:B-1----:R-:W-:Y:S02]  /*3880*/  FMNMX.FTZ R63, R133, R98, !PT ;  /* 0x00000062853f7209 */ /* 0x002fe40007810000 */
[----:B0-----:R-:W-:-:S05]  /*3890*/  FSEL R98, R137, -INF , P4 ;  /* 0xff80000089627808 */ /* 0x001fca0002000000 */
[----:B------:R0:W-:Y:S08]  /*38a0*/  MUFU.TANH R116, R64 ;  /* 0x0000004000747308 */ /* 0x0001f00000002400 */
[----:B------:R-:W1:Y:S01]  /*38b0*/  MUFU.TANH R136, R136 ;  /* 0x0000008800887308 */ /* 0x000e620000002400 */
[----:B0-----:R-:W-:-:S04]  /*38c0*/  FMNMX.FTZ R64, R84, R63, !PT ;  /* 0x0000003f54407209 */ /* 0x001fc80007810000 */
[----:B------:R-:W-:-:S03]  /*38d0*/  FMNMX.FTZ R102, R91, R64, !PT ;  /* 0x000000405b667209 */ /* 0x000fc60007810000 */
[----:B------:R-:W-:Y:S01]  /*38e0*/  MUFU.TANH R142, R142 ;  /* 0x0000008e008e7308 */ /* 0x000fe20000002400 */
[----:B------:R-:W-:-:S07]  /*38f0*/  FMNMX.FTZ R107, R97, R102, !PT ;  /* 0x00000066616b7209 */ /* 0x000fce0007810000 */
[----:B------:R-:W0:Y:S01]  /*3900*/  MUFU.TANH R139, R139 ;  /* 0x0000008b008b7308 */ /* 0x000e220000002400 */
[----:B-1----:R-:W-:Y:S02]  /*3910*/  FSEL R63, R136, -INF , P3 ;  /* 0xff800000883f7808 */ /* 0x002fe40001800000 */
[----:B------:R-:W-:-:S05]  /*3920*/  ISETP.GT.AND P3, PT, R4, 0xc0, PT ;  /* 0x000000c00400780c */ /* 0x000fca0003f64270 */
[----:B------:R-:W1:Y:S08]  /*3930*/  MUFU.TANH R140, R140 ;  /* 0x0000008c008c7308 */ /* 0x000e700000002400 */
[----:B------:R2:W-:Y:S01]  /*3940*/  MUFU.TANH R66, R62 ;  /* 0x0000003e00427308 */ /* 0x0005e20000002400 */
[----:B0-----:R-:W-:Y:S02]  /*3950*/  FSEL R64, R139, -INF , P4 ;  /* 0xff8000008b407808 */ /* 0x001fe40002000000 */
[----:B------:R-:W-:-:S04]  /*3960*/  ISETP.GT.AND P4, PT, R4, 0xc1, PT ;  /* 0x000000c10400780c */ /* 0x000fc80003f84270 */
[----:B------:R-:W-:Y:S01]  /*3970*/  FSEL R111, R111, -INF , P4 ;  /* 0xff8000006f6f7808 */ /* 0x000fe20002000000 */
[----:B------:R0:W-:Y:S01]  /*3980*/  MUFU.TANH R119, R101 ;  /* 0x0000006500777308 */ /* 0x0001e20000002400 */
[----:B--2---:R-:W-:Y:S02]  /*3990*/  FSEL R62, R120, -INF , P1 ;  /* 0xff800000783e7808 */ /* 0x004fe40000800000 */
[----:B------:R-:W-:Y:S02]  /*39a0*/  ISETP.GT.AND P1, PT, R4, 0xb8, PT ;  /* 0x000000b80400780c */ /* 0x000fe40003f24270 */
[----:B------:R-:W-:Y:S02]  /*39b0*/  FMNMX.FTZ R120, R98, R107, !PT ;  /* 0x0000006b62787209 */ /* 0x000fe40007810000 */
[----:B------:R-:W-:Y:S01]  /*39c0*/  FSEL R102, R141, -INF , P1 ;  /* 0xff8000008d667808 */ /* 0x000fe20000800000 */
[----:B------:R-:W2:Y:S01]  /*39d0*/  MUFU.TANH R143, R143 ;  /* 0x0000008f008f7308 */ /* 0x000ea20000002400 */
[----:B0-----:R-:W-:-:S02]  /*39e0*/  FSEL R101, R138, -INF , P5 ;  /* 0xff8000008a657808 */ /* 0x001fc40002800000 */
[----:B------:R-:W-:Y:S02]  /*39f0*/  FSEL R107, R142, -INF , P2 ;  /* 0xff8000008e6b7808 */ /* 0x000fe40001000000 */
[----:B------:R-:W-:Y:S01]  /*3a00*/  FMNMX.FTZ R33, R101, R120, !PT ;  /* 0x0000007865217209 */ /* 0x000fe20007810000 */
[----:B------:R-:W-:Y:S01]  /*3a10*/  FMUL.FTZ R120, R0, R36 ;  /* 0x0000002400787220 */ /* 0x000fe20000410000 */
[----:B-1----:R-:W-:Y:S01]  /*3a20*/  FSEL R32, R140, -INF , P5 ;  /* 0xff8000008c207808 */ /* 0x002fe20002800000 */
[----:B------:R-:W0:Y:S01]  /*3a30*/  MUFU.TANH R135, R135 ;  /* 0x0000008700877308 */ /* 0x000e220000002400 */
[----:B------:R-:W-:Y:S02]  /*3a40*/  FMNMX.FTZ R124, R102, R33, !PT ;  /* 0x00000021667c7209 */ /* 0x000fe40007810000 */
[----:B------:R-:W-:Y:S02]  /*3a50*/  ISETP.GT.AND P5, PT, R4, 0xc8, PT ;  /* 0x000000c80400780c */ /* 0x000fe40003fa4270 */
[----:B------:R-:W-:-:S02]  /*3a60*/  FMNMX.FTZ R121, R107, R124, !PT ;  /* 0x0000007c6b797209 */ /* 0x000fc40007810000 */
[----:B------:R-:W-:Y:S01]  /*3a70*/  FSEL R114, R114, -INF , P5 ;  /* 0xff80000072727808 */ /* 0x000fe20002800000 */
[----:B------:R1:W3:Y:S01]  /*3a80*/  MUFU.TANH R118, R110 ;  /* 0x0000006e00767308 */ /* 0x0002e20000002400 */
[----:B--2---:R-:W-:Y:S02]  /*3a90*/  FSEL R33, R143, -INF , P1 ;  /* 0xff8000008f217808 */ /* 0x004fe40000800000 */
[----:B------:R-:W-:-:S04]  /*3aa0*/  ISETP.GT.AND P1, PT, R4, 0xc9, PT ;  /* 0x000000c90400780c */ /* 0x000fc80003f24270 */
[----:B------:R-:W-:Y:S01]  /*3ab0*/  FSEL R116, R116, -INF , P1 ;  /* 0xff80000074747808 */ /* 0x000fe20000800000 */
[----:B------:R-:W2:Y:S01]  /*3ac0*/  MUFU.TANH R117, R117 ;  /* 0x0000007500757308 */ /* 0x000ea20000002400 */
[----:B-1----:R-:W-:Y:S01]  /*3ad0*/  FSEL R110, R94, -INF , P3 ;  /* 0xff8000005e6e7808 */ /* 0x002fe20001800000 */
[----:B------:R-:W-:Y:S01]  /*3ae0*/  FMUL.FTZ R94, R0, R37 ;  /* 0x00000025005e7220 */ /* 0x000fe20000410000 */
[----:B0-----:R-:W-:Y:S02]  /*3af0*/  FSEL R36, R135, -INF , P2 ;  /* 0xff80000087247808 */ /* 0x001fe40001000000 */
[----:B------:R-:W-:Y:S02]  /*3b00*/  FMNMX.FTZ R124, R110, R121, !PT ;  /* 0x000000796e7c7209 */ /* 0x000fe40007810000 */
[----:B------:R-:W-:Y:S01]  /*3b10*/  ISETP.GT.AND P2, PT, R4, 0xd0, PT ;  /* 0x000000d00400780c */ /* 0x000fe20003f44270 */
[----:B------:R-:W0:Y:S01]  /*3b20*/  MUFU.TANH R120, R120 ;  /* 0x0000007800787308 */ /* 0x000e220000002400 */
[----:B------:R-:W-:-:S02]  /*3b30*/  FMNMX.FTZ R37, R111, R124, !PT ;  /* 0x0000007c6f257209 */ /* 0x000fc40007810000 */
[----:B---3--:R-:W-:Y:S02]  /*3b40*/  FSEL R118, R118, -INF , P2 ;  /* 0xff80000076767808 */ /* 0x008fe40001000000 */
[----:B------:R-:W-:Y:S02]  /*3b50*/  FMNMX.FTZ R121, R114, R37, !PT ;  /* 0x0000002572797209 */ /* 0x000fe40007810000 */
[----:B------:R-:W-:Y:S01]  /*3b60*/  FSEL R37, R65, -INF , P3 ;  /* 0xff80000041257808 */ /* 0x000fe20001800000 */
[----:B------:R-:W1:Y:S01]  /*3b70*/  MUFU.TANH R94, R94 ;  /* 0x0000005e005e7308 */ /* 0x000e620000002400 */
[----:B------:R-:W-:Y:S02]  /*3b80*/  ISETP.GT.AND P3, PT, R4, 0xd1, PT ;  /* 0x000000d10400780c */ /* 0x000fe40003f64270 */
[----:B------:R-:W-:Y:S02]  /*3b90*/  FMNMX.FTZ R121, R116, R121, !PT ;  /* 0x0000007974797209 */ /* 0x000fe40007810000 */
[----:B------:R-:W-:-:S02]  /*3ba0*/  FSEL R65, R66, -INF , P4 ;  /* 0xff80000042417808 */ /* 0x000fc40002000000 */
[----:B------:R-:W-:Y:S01]  /*3bb0*/  ISETP.GT.AND P4, PT, R4, 0xd8, PT ;  /* 0x000000d80400780c */ /* 0x000fe20003f84270 */
[----:B------:R-:W3:Y:S01]  /*3bc0*/  MUFU.TANH R127, R127 ;  /* 0x0000007f007f7308 */ /* 0x000ee20000002400 */
[----:B--2---:R-:W-:Y:S02]  /*3bd0*/  FSEL R117, R117, -INF , P3 ;  /* 0xff80000075757808 */ /* 0x004fe40001800000 */
[----:B------:R-:W-:Y:S02]  /*3be0*/  FMNMX.FTZ R126, R118, R121, !PT ;  /* 0x00000079767e7209 */ /* 0x000fe40007810000 */
[----:B------:R-:W-:Y:S02]  /*3bf0*/  FSEL R66, R119, -INF , P5 ;  /* 0xff80000077427808 */ /* 0x000fe40002800000 */
[----:B------:R-:W-:Y:S01]  /*3c00*/  ISETP.GT.AND P5, PT, R4, 0xd9, PT ;  /* 0x000000d90400780c */ /* 0x000fe20003fa4270 */
[----:B------:R-:W2:Y:S01]  /*3c10*/  MUFU.TANH R123, R123 ;  /* 0x0000007b007b7308 */ /* 0x000ea20000002400 */
[----:B0-----:R-:W-:-:S02]  /*3c20*/  FSEL R124, R120, -INF , P4 ;  /* 0xff800000787c7808 */ /* 0x001fc40002000000 */
[----:B------:R-:W-:Y:S01]  /*3c30*/  FMNMX.FTZ R119, R117, R126, !PT ;  /* 0x0000007e75777209 */ /* 0x000fe20007810000 */
[----:B------:R-:W-:Y:S01]  /*3c40*/  FMUL.FTZ R126, R0, R31 ;  /* 0x0000001f007e7220 */ /* 0x000fe20000410000 */
[----:B-1----:R-:W-:Y:S02]  /*3c50*/  FSEL R120, R94, -INF , P5 ;  /* 0xff8000005e787808 */ /* 0x002fe40002800000 */
[----:B------:R-:W-:Y:S01]  /*3c60*/  FMNMX.FTZ R119, R124, R119, !PT ;  /* 0x000000777c777209 */ /* 0x000fe20007810000 */
[----:B------:R-:W0:Y:S01]  /*3c70*/  MUFU.TANH R125, R125 ;  /* 0x0000007d007d7308 */ /* 0x000e220000002400 */
[----:B---3--:R-:W-:Y:S02]  /*3c80*/  FSEL R127, R127, -INF , P2 ;  /* 0xff8000007f7f7808 */ /* 0x008fe40001000000 */
[----:B------:R-:W-:-:S05]  /*3c90*/  FMNMX.FTZ R4, R120, R119, !PT ;  /* 0x0000007778047209 */ /* 0x000fca0007810000 */
[----:B------:R-:W1:Y:S01]  /*3ca0*/  SHFL.BFLY PT, R119, R4, 0x2, 0x1f ;  /* 0x0c401f0004777f89 */ /* 0x000e6200000e0000 */
[----:B------:R-:W3:Y:S01]  /*3cb0*/  MUFU.TANH R126, R126 ;  /* 0x0000007e007e7308 */ /* 0x000ee20000002400 */
[----:B--2---:R-:W-:Y:S02]  /*3cc0*/  FSEL R123, R123, -INF , P3 ;  /* 0xff8000007b7b7808 */ /* 0x004fe40001800000 */
[----:B0-----:R-:W-:Y:S02]  /*3cd0*/  FSEL R125, R125, -INF , P4 ;  /* 0xff8000007d7d7808 */ /* 0x001fe40002000000 */
[----:B---3--:R-:W-:Y:S02]  /*3ce0*/  FSEL R126, R126, -INF , P1 ;  /* 0xff8000007e7e7808 */ /* 0x008fe40000800000 */
[----:B-1----:R-:W-:Y:S01]  /*3cf0*/  FMNMX.FTZ R121, R4, R119, !PT ;  /* 0x0000007704797209 */ /* 0x002fe20007810000 */
[----:B------:R-:W-:-:S04]  /*3d00*/  IMAD.U32 R119, RZ, RZ, UR10 ;  /* 0x0000000aff777e24 */ /* 0x000fc8000f8e00ff */
[----:B------:R-:W0:Y:S02]  /*3d10*/  SHFL.BFLY PT, R94, R121, 0x1, 0x1f ;  /* 0x0c201f00795e7f89 */ /* 0x000e2400000e0000 */
[----:B0-----:R-:W-:Y:S01]  /*3d20*/  FMNMX.FTZ R94, R121, R94, !PT ;  /* 0x0000005e795e7209 */ /* 0x001fe20007810000 */
[----:B------:R-:W-:-:S03]  /*3d30*/  FMUL.FTZ R121, R0, R39 ;  /* 0x0000002700797220 */ /* 0x000fc60000410000 */
[C---:B------:R-:W-:Y:S01]  /*3d40*/  FSETP.NEU.FTZ.AND P6, PT, R94.reuse, -INF , PT ;  /* 0xff8000005e00780b */ /* 0x040fe20003fdd000 */
[----:B------:R-:W-:-:S02]  /*3d50*/  FFMA.FTZ R119, R94, R119, -8 ;  /* 0xc10000005e777423 */ /* 0x000fc40000010077 */
[----:B------:R-:W0:Y:S03]  /*3d60*/  MUFU.TANH R121, R121 ;  /* 0x0000007900797308 */ /* 0x000e260000002400 */
[----:B------:R-:W-:Y:S02]  /*3d70*/  FSEL R119, R119, RZ, P6 ;  /* 0x000000ff77777208 */ /* 0x000fe40003000000 */
[----:B------:R-:W-:-:S03]  /*3d80*/  LOP3.LUT P6, RZ, R152, 0x7f, RZ, 0xc0, !PT ;  /* 0x0000007f98ff7812 */ /* 0x000fc600078cc0ff */
        /* <DEDUP_REMOVED lines=29> */
[----:B0-----:R-:W-:Y:S01]  /*3f60*/  FSEL R121, R121, -INF , P5 ;  /* 0xff80000079797808 */ /* 0x001fe20002800000 */
[--C-:B------:R-:W-:Y:S01]  /*3f70*/  FFMA.FTZ R88, R88, UR10, -R119.reuse ;  /* 0x0000000a58587c23 */ /* 0x100fe20008010877 */
[----:B------:R-:W-:Y:S01]  /*3f80*/  FMNMX.FTZ R85, R13, R82, !PT ;  /* 0x000000520d557209 */ /* 0x000fe20007810000 */
[----:B------:R0:W-:Y:S01]  /*3f90*/  MUFU.EX2 R76, R122 ;  /* 0x0000007a004c7308 */ /* 0x0001e20000000800 */
[----:B------:R-:W-:-:S01]  /*3fa0*/  FFMA.FTZ R133, R133, UR10, -R119 ;  /* 0x0000000a85857c23 */ /* 0x000fc20008010877 */
[----:B------:R-:W-:Y:S01]  /*3fb0*/  FFMA.FTZ R117, R117, UR10, -R119 ;  /* 0x0000000a75757c23 */ /* 0x000fe20008010877 */
[----:B------:R-:W-:Y:S01]  /*3fc0*/  FMNMX.FTZ R82, R14, R85, !PT ;  /* 0x000000550e527209 */ /* 0x000fe20007810000 */
[----:B------:R-:W-:-:S03]  /*3fd0*/  @!P6 VIADD R3, R3, 0x2e840 ;  /* 0x0002e8400303e836 */ /* 0x000fc60000000000 */
[----:B------:R-:W-:Y:S01]  /*3fe0*/  FMNMX.FTZ R85, R15, R82, !PT ;  /* 0x000000520f557209 */ /* 0x000fe20007810000 */
[----:B------:R-:W-:Y:S01]  /*3ff0*/  MUFU.EX2 R4, R4 ;  /* 0x0000000400047308 */ /* 0x000fe20000000800 */
[----:B0-----:R-:W-:-:S01]  /*4000*/  FFMA.FTZ R122, R99, UR10, -R119 ;  /* 0x0000000a637a7c23 */ /* 0x001fc20008010877 */
[----:B------:R-:W-:Y:S02]  /*4010*/  @!P6 PRMT R3, RZ, 0x654, R3 ;  /* 0x00000654ff03e816 */ /* 0x000fe40000000003 */
[----:B------:R-:W-:Y:S02]  /*4020*/  FMNMX.FTZ R82, R20, R85, !PT ;  /* 0x0000005514527209 */ /* 0x000fe40007810000 */
[----:B------:R0:W-:Y:S02]  /*4030*/  @!P6 SYNCS.ARRIVE.TRANS64.RED.A1T0 RZ, [R3+URZ], RZ ;  /* 0x000000ff03ffe9a7 */ /* 0x0001e4000810043f */
[----:B------:R-:W-:Y:S01]  /*4040*/  FMNMX.FTZ R85, R21, R82, !PT ;  /* 0x0000005215557209 */ /* 0x000fe20007810000 */
[----:B------:R-:W-:Y:S03]  /*4050*/  MUFU.EX2 R31, R31 ;  /* 0x0000001f001f7308 */ /* 0x000fe60000000800 */
[----:B------:R-:W-:Y:S01]  /*4060*/  FMNMX.FTZ R104, R40, R85, !PT ;  /* 0x0000005528687209 */ /* 0x000fe20007810000 */
[--C-:B------:R-:W-:Y:S01]  /*4070*/  FFMA.FTZ R85, R108, UR10, -R119.reuse ;  /* 0x0000000a6c557c23 */ /* 0x100fe20008010877 */
[----:B------:R-:W-:-:S02]  /*4080*/  FFMA.FTZ R108, R113, UR10, -R119 ;  /* 0x0000000a716c7c23 */ /* 0x000fc40008010877 */
[----:B------:R-:W-:Y:S01]  /*4090*/  FMNMX.FTZ R105, R41, R104, !PT ;  /* 0x0000006829697209 */ /* 0x000fe20007810000 */
[----:B------:R-:W-:Y:S03]  /*40a0*/  MUFU.EX2 R82, R109 ;  /* 0x0000006d00527308 */ /* 0x000fe60000000800 */
[----:B------:R-:W-:-:S04]  /*40b0*/  FMNMX.FTZ R104, R42, R105, !PT ;  /* 0x000000692a687209 */ /* 0x000fc80007810000 */
[----:B------:R-:W-:Y:S01]  /*40c0*/  FMNMX.FTZ R105, R43, R104, !PT ;  /* 0x000000682b697209 */ /* 0x000fe20007810000 */
[----:B------:R1:W-:Y:S03]  /*40d0*/  MUFU.EX2 R109, R112 ;  /* 0x00000070006d7308 */ /* 0x0003e60000000800 */
[----:B------:R-:W-:-:S04]  /*40e0*/  FMNMX.FTZ R106, R44, R105, !PT ;  /* 0x000000692c6a7209 */ /* 0x000fc80007810000 */
[----:B------:R-:W-:Y:S01]  /*40f0*/  FMNMX.FTZ R105, R45, R106, !PT ;  /* 0x0000006a2d697209 */ /* 0x000fe20007810000 */
[----:B------:R-:W2:Y:S01]  /*4100*/  MUFU.EX2 R104, R108 ;  /* 0x0000006c00687308 */ /* 0x000ea20000000800 */
[----:B-1----:R-:W-:-:S01]  /*4110*/  FFMA.FTZ R112, R95, UR10, -R119 ;  /* 0x0000000a5f707c23 */ /* 0x002fc20008010877 */
[--C-:B------:R-:W-:Y:S01]  /*4120*/  FFMA.FTZ R95, R96, UR10, -R119.reuse ;  /* 0x0000000a605f7c23 */ /* 0x100fe20008010877 */
[----:B------:R-:W-:Y:S01]  /*4130*/  FMNMX.FTZ R106, R46, R105, !PT ;  /* 0x000000692e6a7209 */ /* 0x000fe20007810000 */
[--C-:B------:R-:W-:Y:S01]  /*4140*/  FFMA.FTZ R105, R115, UR10, -R119.reuse ;  /* 0x0000000a73697c23 */ /* 0x100fe20008010877 */
[----:B------:R-:W-:-:S02]  /*4150*/  FFMA.FTZ R115, R89, UR10, -R119 ;  /* 0x0000000a59737c23 */ /* 0x000fc40008010877 */
[----:B------:R-:W-:Y:S01]  /*4160*/  FMNMX.FTZ R113, R47, R106, !PT ;  /* 0x0000006a2f717209 */ /* 0x000fe20007810000 */
[----:B------:R-:W-:Y:S03]  /*4170*/  MUFU.EX2 R34, R34 ;  /* 0x0000002200227308 */ /* 0x000fe60000000800 */
[----:B------:R-:W-:-:S04]  /*4180*/  FMNMX.FTZ R106, R48, R113, !PT ;  /* 0x00000071306a7209 */ /* 0x000fc80007810000 */
[----:B------:R-:W-:Y:S01]  /*4190*/  FMNMX.FTZ R113, R49, R106, !PT ;  /* 0x0000006a31717209 */ /* 0x000fe20007810000 */
[----:B------:R-:W1:Y:S01]  /*41a0*/  MUFU.EX2 R39, R39 ;  /* 0x0000002700277308 */ /* 0x000e620000000800 */
[----:B--2---:R-:W-:Y:S02]  /*41b0*/  F2FP.SATFINITE.E4M3.F32.PACK_AB_MERGE_C R210, R109, R104, RZ ;  /* 0x000000686dd2723e */ /* 0x004fe400048070ff */
[----:B------:R-:W-:Y:S01]  /*41c0*/  FMNMX.FTZ R106, R50, R113, !PT ;  /* 0x00000071326a7209 */ /* 0x000fe20007810000 */
[----:B------:R-:W-:-:S03]  /*41d0*/  FFMA.FTZ R113, R90, UR10, -R119 ;  /* 0x0000000a5a717c23 */ /* 0x000fc60008010877 */
[----:B------:R-:W-:Y:S01]  /*41e0*/  FMNMX.FTZ R89, R51, R106, !PT ;  /* 0x0000006a33597209 */ /* 0x000fe20007810000 */
[----:B------:R-:W-:Y:S03]  /*41f0*/  MUFU.EX2 R35, R35 ;  /* 0x0000002300237308 */ /* 0x000fe60000000800 */
[----:B------:R-:W-:-:S04]  /*4200*/  FMNMX.FTZ R108, R52, R89, !PT ;  /* 0x00000059346c7209 */ /* 0x000fc80007810000 */
[----:B------:R-:W-:Y:S01]  /*4210*/  FMNMX.FTZ R89, R53, R108, !PT ;  /* 0x0000006c35597209 */ /* 0x000fe20007810000 */
[----:B------:R-:W-:-:S01]  /*4220*/  FFMA.FTZ R108, R92, UR10, -R119 ;  /* 0x0000000a5c6c7c23 */ /* 0x000fc20008010877 */
[----:B------:R2:W-:Y:S01]  /*4230*/  MUFU.EX2 R106, R115 ;  /* 0x00000073006a7308 */ /* 0x0005e20000000800 */
[----:B-1----:R-:W-:Y:S02]  /*4240*/  F2FP.SATFINITE.E4M3.F32.PACK_AB_MERGE_C R200, R39, R34, RZ ;  /* 0x0000002227c8723e */ /* 0x002fe400048070ff */
[----:B------:R-:W-:Y:S01]  /*4250*/  FMNMX.FTZ R90, R54, R89, !PT ;  /* 0x00000059365a7209 */ /* 0x000fe20007810000 */
[----:B------:R-:W-:-:S01]  /*4260*/  FFMA.FTZ R89, R93, UR10, -R119 ;  /* 0x0000000a5d597c23 */ /* 0x000fc20008010877 */
[----:B------:R-:W-:Y:S02]  /*4270*/  F2FP.SATFINITE.E4M3.F32.PACK_AB_MERGE_C R200, R31, R4, R200 ;  /* 0x000000041fc8723e */ /* 0x000fe400048070c8 */
[----:B------:R-:W-:Y:S01]  /*4280*/  FMNMX.FTZ R93, R55, R90, !PT ;  /* 0x0000005a375d7209 */ /* 0x000fe20007810000 */
[----:B------:R-:W-:Y:S01]  /*4290*/  MUFU.EX2 R38, R38 ;  /* 0x0000002600267308 */ /* 0x000fe20000000800 */
[----:B--2---:R-:W-:-:S02]  /*42a0*/  FFMA.FTZ R115, R100, UR10, -R119 ;  /* 0x0000000a64737c23 */ /* 0x004fc40008010877 */
        /* <DEDUP_REMOVED lines=13> */
[----:B------:R-:W-:Y:S01]  /*4380*/  FFMA.FTZ R103, R79, UR10, -R119 ;  /* 0x0000000a4f677c23 */ /* 0x000fe20008010877 */
[----:B------:R-:W-:-:S04]  /*4390*/  FMNMX.FTZ R96, R27, R96, !PT ;  /* 0x000000601b607209 */ /* 0x000fc80007810000 */
[----:B------:R-:W-:Y:S01]  /*43a0*/  FMNMX.FTZ R99, R61, R96, !PT ;  /* 0x000000603d637209 */ /* 0x000fe20007810000 */
[----:B------:R1:W-:Y:S03]  /*43b0*/  MUFU.EX2 R93, R115 ;  /* 0x00000073005d7308 */ /* 0x0003e60000000800 */
[----:B------:R-:W-:-:S04]  /*43c0*/  FMNMX.FTZ R100, R28, R99, !PT ;  /* 0x000000631c647209 */ /* 0x000fc80007810000 */
[----:B------:R-:W-:Y:S01]  /*43d0*/  FMNMX.FTZ R99, R29, R100, !PT ;  /* 0x000000641d637209 */ /* 0x000fe20007810000 */
[----:B------:R3:W-:Y:S01]  /*43e0*/  MUFU.EX2 R96, R122 ;  /* 0x0000007a00607308 */ /* 0x0007e20000000800 */
[----:B-1----:R-:W-:-:S01]  /*43f0*/  FFMA.FTZ R115, R80, UR10, -R119 ;  /* 0x0000000a50737c23 */ /* 0x002fc20008010877 */
[----:B--2---:R-:W-:Y:S02]  /*4400*/  F2FP.SATFINITE.E4M3.F32.PACK_AB_MERGE_C R202, R70, R67, RZ ;  /* 0x0000004346ca723e */ /* 0x004fe400048070ff */
[----:B------:R-:W-:Y:S02]  /*4410*/  FMNMX.FTZ R99, R62, R99, !PT ;  /* 0x000000633e637209 */ /* 0x000fe40007810000 */
[----:B------:R-:W-:Y:S02]  /*4420*/  F2FP.SATFINITE.E4M3.F32.PACK_AB_MERGE_C R202, R38, R35, R202 ;  /* 0x0000002326ca723e */ /* 0x000fe400048070ca */
[----:B------:R-:W-:Y:S01]  /*4430*/  FMNMX.FTZ R108, R30, R99, !PT ;  /* 0x000000631e6c7209 */ /* 0x000fe20007810000 */
[----:B---3--:R-:W-:Y:S01]  /*4440*/  FFMA.FTZ R122, R83, UR10, -R119 ;  /* 0x0000000a537a7c23 */ /* 0x008fe20008010877 */
[----:B------:R-:W-:Y:S02]  /*4450*/  MUFU.EX2 R100, R112 ;  /* 0x0000007000647308 */ /* 0x000fe40000000800 */
[----:B------:R-:W-:-:S04]  /*4460*/  FMNMX.FTZ R79, R63, R108, !PT ;  /* 0x0000006c3f4f7209 */ /* 0x000fc80007810000 */
[----:B------:R-:W-:Y:S02]  /*4470*/  FMNMX.FTZ R99, R64, R79, !PT ;  /* 0x0000004f40637209 */ /* 0x000fe40007810000 */
[----:B------:R1:W-:Y:S02]  /*4480*/  MUFU.EX2 R79, R115 ;  /* 0x00000073004f7308 */ /* 0x0003e40000000800 */
[----:B------:R-:W-:-:S04]  /*4490*/  FMNMX.FTZ R80, R32, R99, !PT ;  /* 0x0000006320507209 */ /* 0x000fc80007810000 */
[----:B------:R-:W-:Y:S02]  /*44a0*/  FMNMX.FTZ R83, R33, R80, !PT ;  /* 0x0000005021537209 */ /* 0x000fe40007810000 */
[----:B------:R2:W-:Y:S01]  /*44b0*/  MUFU.EX2 R80, R122 ;  /* 0x0000007a00507308 */ /* 0x0005e20000000800 */
[----:B-1----:R-:W-:-:S01]  /*44c0*/  FFMA.FTZ R115, R84, UR10, -R119 ;  /* 0x0000000a54737c23 */ /* 0x002fc20008010877 */
        /* <DEDUP_REMOVED lines=20> */
[----:B--2---:R-:W-:Y:S01]  /*4610*/  FMNMX.FTZ R122, R127, R112, !PT ;  /* 0x000000707f7a7209 */ /* 0x004fe20007810000 */
[----:B------:R-:W-:Y:S03]  /*4620*/  MUFU.EX2 R68, R68 ;  /* 0x0000004400447308 */ /* 0x000fe60000000800 */
[----:B------:R-:W-:-:S04]  /*4630*/  FMNMX.FTZ R122, R123, R122, !PT ;  /* 0x0000007a7b7a7209 */ /* 0x000fc80007810000 */
[----:B------:R-:W-:Y:S01]  /*4640*/  FMNMX.FTZ R122, R125, R122, !PT ;  /* 0x0000007a7d7a7209 */ /* 0x000fe20007810000 */
[----:B------:R-:W-:Y:S03]  /*4650*/  MUFU.EX2 R112, R133 ;  /* 0x0000008500707308 */ /* 0x000fe60000000800 */
[----:B------:R-:W-:-:S05]  /*4660*/  FMNMX.FTZ R122, R121, R122, !PT ;  /* 0x0000007a797a7209 */ /* 0x000fca0007810000 */
[----:B------:R-:W1:Y:S01]  /*4670*/  SHFL.BFLY PT, R99, R122, 0x2, 0x1f ;  /* 0x0c401f007a637f89 */ /* 0x000e6200000e0000 */
[----:B------:R-:W-:Y:S08]  /*4680*/  MUFU.EX2 R69, R69 ;  /* 0x0000004500457308 */ /* 0x000ff00000000800 */
[----:B------:R-:W-:Y:S08]  /*4690*/  MUFU.EX2 R72, R72 ;  /* 0x0000004800487308 */ /* 0x000ff00000000800 */
[----:B------:R-:W2:Y:S01]  /*46a0*/  MUFU.EX2 R73, R73 ;  /* 0x0000004900497308 */ /* 0x000ea20000000800 */
[----:B-1----:R-:W-:Y:S01]  /*46b0*/  FMNMX.FTZ R128, R122, R99, !PT ;  /* 0x000000637a807209 */ /* 0x002fe20007810000 */
[----:B------:R-:W-:-:S06]  /*46c0*/  IMAD.U32 R122, RZ, RZ, UR10 ;  /* 0x0000000aff7a7e24 */ /* 0x000fcc000f8e00ff */
[----:B------:R-:W-:Y:S01]  /*46d0*/  MUFU.EX2 R71, R71 ;  /* 0x0000004700477308 */ /* 0x000fe20000000800 */
[----:B------:R-:W1:Y:S07]  /*46e0*/  SHFL.BFLY PT, R99, R128, 0x1, 0x1f ;  /* 0x0c201f0080637f89 */ /* 0x000e6e00000e0000 */
[----:B------:R-:W-:Y:S01]  /*46f0*/  MUFU.EX2 R74, R74 ;  /* 0x0000004a004a7308 */ /* 0x000fe20000000800 */
[----:B--2---:R-:W-:-:S04]  /*4700*/  F2FP.SATFINITE.E4M3.F32.PACK_AB_MERGE_C R204, R73, R72, RZ ;  /* 0x0000004849cc723e */ /* 0x004fc800048070ff */
[----:B------:R-:W-:-:S03]  /*4710*/  F2FP.SATFINITE.E4M3.F32.PACK_AB_MERGE_C R204, R69, R68, R204 ;  /* 0x0000004445cc723e */ /* 0x000fc600048070cc */
[----:B------:R-:W-:Y:S08]  /*4720*/  MUFU.EX2 R75, R75 ;  /* 0x0000004b004b7308 */ /* 0x000ff00000000800 */
[----:B------:R-:W-:Y:S01]  /*4730*/  MUFU.EX2 R78, R78 ;  /* 0x0000004e004e7308 */ /* 0x000fe20000000800 */
[----:B-1----:R-:W-:-:S04]  /*4740*/  FMNMX.FTZ R99, R128, R99, !PT ;  /* 0x0000006380637209 */ /* 0x002fc80007810000 */
        /* <DEDUP_REMOVED lines=23> */
[----:B------:R-:W-:Y:S01]  /*48c0*/  FADD.FTZ R49, R4, R31 ;  /* 0x0000001f04317221 */ /* 0x000fe20000010000 */
[----:B------:R-:W-:-:S01]  /*48d0*/  FFMA.FTZ R9, R13, UR10, -R120 ;  /* 0x0000000a0d097c23 */ /* 0x000fc20008010878 */
[--C-:B------:R-:W-:Y:S01]  /*48e0*/  FFMA.FTZ R40, R41, UR10, -R120.reuse ;  /* 0x0000000a29287c23 */ /* 0x100fe20008010878 */
[----:B------:R-:W-:-:S01]  /*48f0*/  FFMA.FTZ R13, R43, UR10, -R120 ;  /* 0x0000000a2b0d7c23 */ /* 0x000fc20008010878 */
[--C-:B------:R-:W-:Y:S01]  /*4900*/  FFMA.FTZ R41, R51, UR10, -R120.reuse ;  /* 0x0000000a33297c23 */ /* 0x100fe20008010878 */
[----:B------:R-:W-:-:S01]  /*4910*/  FFMA.FTZ R43, R45, UR10, -R120 ;  /* 0x0000000a2d2b7c23 */ /* 0x000fc20008010878 */
[----:B------:R-:W2:Y:S01]  /*4920*/  MUFU.EX2 R122, R122 ;  /* 0x0000007a007a7308 */ /* 0x000ea20000000800 */
[----:B------:R-:W-:-:S01]  /*4930*/  FFMA.FTZ R51, R54, UR10, -R120 ;  /* 0x0000000a36337c23 */ /* 0x000fc20008010878 */
[----:B------:R-:W-:Y:S01]  /*4940*/  FFMA.FTZ R45, R56, UR10, -R120 ;  /* 0x0000000a382d7c23 */ /* 0x000fe20008010878 */
[----:B------:R-:W-:-:S01]  /*4950*/  FADD.FTZ R54, R34, R49 ;  /* 0x0000003122367221 */ /* 0x000fc20000010000 */
[--C-:B------:R-:W-:Y:S01]  /*4960*/  FFMA.FTZ R133, R42, UR10, -R120.reuse ;  /* 0x0000000a2a857c23 */ /* 0x100fe20008010878 */
[----:B------:R-:W-:-:S01]  /*4970*/  FFMA.FTZ R42, R52, UR10, -R120 ;  /* 0x0000000a342a7c23 */ /* 0x000fc20008010878 */
[----:B------:R-:W-:Y:S01]  /*4980*/  FFMA.FTZ R52, R57, UR10, -R120 ;  /* 0x0000000a39347c23 */ /* 0x000fe20008010878 */
[----:B------:R-:W-:-:S01]  /*4990*/  FADD.FTZ R54, R39, R54 ;  /* 0x0000003627367221 */ /* 0x000fc20000010000 */
        /* <DEDUP_REMOVED lines=10> */
[----:B------:R-:W-:Y:S01]  /*4a40*/  FADD.FTZ R55, R35, R54 ;  /* 0x0000003623377221 */ /* 0x000fe20000010000 */
[----:B------:R-:W-:-:S01]  /*4a50*/  FFMA.FTZ R25, R25, UR10, -R120 ;  /* 0x0000000a19197c23 */ /* 0x000fc20008010878 */
[--C-:B0-----:R-:W-:Y:S01]  /*4a60*/  FFMA.FTZ R3, R26, UR10, -R120.reuse ;  /* 0x0000000a1a037c23 */ /* 0x101fe20008010878 */
[----:B------:R-:W-:-:S01]  /*4a70*/  FFMA.FTZ R26, R27, UR10, -R120 ;  /* 0x0000000a1b1a7c23 */ /* 0x000fc20008010878 */
[----:B------:R-:W-:Y:S01]  /*4a80*/  FADD.FTZ R54, R38, R55 ;  /* 0x0000003726367221 */ /* 0x000fe20000010000 */
[----:B------:R-:W-:-:S01]  /*4a90*/  FFMA.FTZ R46, R46, UR10, -R120 ;  /* 0x0000000a2e2e7c23 */ /* 0x000fc20008010878 */
[----:B------:R-:W0:Y:S01]  /*4aa0*/  MUFU.EX2 R8, R8 ;  /* 0x0000000800087308 */ /* 0x000e220000000800 */
[----:B---3--:R-:W-:-:S01]  /*4ab0*/  FADD.FTZ R56, R129, R56 ;  /* 0x0000003881387221 */ /* 0x008fc20000010000 */
[----:B------:R-:W-:Y:S01]  /*4ac0*/  FADD.FTZ R55, R67, R54 ;  /* 0x0000003643377221 */ /* 0x000fe20000010000 */
[----:B------:R-:W-:-:S01]  /*4ad0*/  FFMA.FTZ R49, R59, UR10, -R120 ;  /* 0x0000000a3b317c23 */ /* 0x000fc20008010878 */
[--C-:B------:R-:W-:Y:S01]  /*4ae0*/  FFMA.FTZ R28, R28, UR10, -R120.reuse ;  /* 0x0000000a1c1c7c23 */ /* 0x100fe20008010878 */
[----:B------:R-:W-:-:S01]  /*4af0*/  FFMA.FTZ R29, R29, UR10, -R120 ;  /* 0x0000000a1d1d7c23 */ /* 0x000fc20008010878 */
[----:B------:R-:W-:Y:S01]  /*4b00*/  FADD.FTZ R55, R70, R55 ;  /* 0x0000003746377221 */ /* 0x000fe20000010000 */
[----:B------:R-:W-:-:S01]  /*4b10*/  FFMA.FTZ R24, R24, UR10, -R120 ;  /* 0x0000000a18187c23 */ /* 0x000fc20008010878 */
[----:B------:R-:W2:Y:S01]  /*4b20*/  MUFU.EX2 R124, R124 ;  /* 0x0000007c007c7308 */ /* 0x000ea20000000800 */
[----:B-1----:R-:W-:-:S01]  /*4b30*/  FADD.FTZ R57, R7, R56 ;  /* 0x0000003807397221 */ /* 0x002fc20000010000 */
[----:B------:R-:W-:Y:S01]  /*4b40*/  FADD.FTZ R58, R68, R55 ;  /* 0x00000037443a7221 */ /* 0x000fe20000010000 */
        /* <DEDUP_REMOVED lines=10> */
[----:B------:R-:W-:Y:S01]  /*4bf0*/  F2FP.SATFINITE.E4M3.F32.PACK_AB_MERGE_C R122, R129, R122, RZ ;  /* 0x0000007a817a723e */ /* 0x000fe200048070ff */
[--C-:B------:R-:W-:Y:S01]  /*4c00*/  FFMA.FTZ R65, R65, UR10, -R120.reuse ;  /* 0x0000000a41417c23 */ /* 0x100fe20008010878 */
[----:B------:R-:W-:-:S01]  /*4c10*/  FFMA.FTZ R66, R66, UR10, -R120 ;  /* 0x0000000a42427c23 */ /* 0x000fc20008010878 */
[----:B------:R-:W0:Y:S01]  /*4c20*/  MUFU.EX2 R9, R9 ;  /* 0x0000000900097308 */ /* 0x000e220000000800 */
[----:B--2---:R-:W-:-:S01]  /*4c30*/  FADD.FTZ R56, R124, R57 ;  /* 0x000000397c387221 */ /* 0x004fc20000010000 */
[----:B------:R-:W-:Y:S01]  /*4c40*/  FADD.FTZ R57, R69, R58 ;  /* 0x0000003a45397221 */ /* 0x000fe20000010000 */
[----:B------:R-:W-:Y:S01]  /*4c50*/  F2FP.SATFINITE.E4M3.F32.PACK_AB_MERGE_C R201, R6, R5, R122 ;  /* 0x0000000506c9723e */ /* 0x000fe2000480707a */
[--C-:B------:R-:W-:Y:S01]  /*4c60*/  FFMA.FTZ R126, R126, UR10, -R120.reuse ;  /* 0x0000000a7e7e7c23 */ /* 0x100fe20008010878 */
[----:B------:R-:W-:-:S01]  /*4c70*/  FFMA.FTZ R127, R127, UR10, -R120 ;  /* 0x0000000a7f7f7c23 */ /* 0x000fc20008010878 */
[----:B------:R-:W-:Y:S01]  /*4c80*/  FADD.FTZ R58, R72, R57 ;  /* 0x00000039483a7221 */ /* 0x000fe20000010000 */
[----:B------:R-:W-:-:S01]  /*4c90*/  FFMA.FTZ R123, R123, UR10, -R120 ;  /* 0x0000000a7b7b7c23 */ /* 0x000fc20008010878 */
[----:B------:R-:W2:Y:S01]  /*4ca0*/  MUFU.EX2 R10, R10 ;  /* 0x0000000a000a7308 */ /* 0x000ea20000000800 */
[----:B-1----:R-:W-:-:S01]  /*4cb0*/  FADD.FTZ R56, R131, R56 ;  /* 0x0000003883387221 */ /* 0x002fc20000010000 */
[----:B------:R-:W-:Y:S01]  /*4cc0*/  FADD.FTZ R58, R73, R58 ;  /* 0x0000003a493a7221 */ /* 0x000fe20000010000 */
[----:B------:R-:W-:Y:S01]  /*4cd0*/  F2FP.SATFINITE.E4M3.F32.PACK_AB_MERGE_C R124, R131, R124, RZ ;  /* 0x0000007c837c723e */ /* 0x000fe200048070ff */
[----:B------:R-:W-:Y:S01]  /*4ce0*/  FFMA.FTZ R125, R125, UR10, -R120 ;  /* 0x0000000a7d7d7c23 */ /* 0x000fe20008010878 */
[----:B------:R-:W-:Y:S01]  /*4cf0*/  F2FP.SATFINITE.E4M3.F32.PACK_AB_MERGE_C R206, R78, R75, RZ ;  /* 0x0000004b4ece723e */ /* 0x000fe200048070ff */
[----:B------:R-:W-:Y:S01]  /*4d00*/  FADD.FTZ R57, R71, R58 ;  /* 0x0000003a47397221 */ /* 0x000fe20000010000 */
[----:B------:R-:W-:Y:S01]  /*4d10*/  F2FP.SATFINITE.E4M3.F32.PACK_AB_MERGE_C R203, R8, R7, R124 ;  /* 0x0000000708cb723e */ /* 0x000fe2000480707c */
[----:B------:R-:W1:Y:S01]  /*4d20*/  MUFU.EX2 R15, R15 ;  /* 0x0000000f000f7308 */ /* 0x000e620000000800 */
[----:B0-----:R-:W-:-:S01]  /*4d30*/  FADD.FTZ R55, R9, R56 ;  /* 0x0000003809377221 */ /* 0x001fc20000010000 */
[----:B------:R-:W-:Y:S01]  /*4d40*/  F2FP.SATFINITE.E4M3.F32.PACK_AB_MERGE_C R206, R74, R71, R206 ;  /* 0x000000474ace723e */ /* 0x000fe200048070ce */
[--C-:B------:R-:W-:Y:S01]  /*4d50*/  IMAD.MOV.U32 R73, RZ, RZ, R87.reuse ;  /* 0x000000ffff497224 */ /* 0x100fe200078e0057 */
[----:B------:R-:W-:Y:S01]  /*4d60*/  MOV R69, R87 ;  /* 0x0000005700457202 */ /* 0x000fe20000000f00 */
[----:B------:R-:W-:-:S02]  /*4d70*/  IMAD.MOV.U32 R72, RZ, RZ, R87 ;  /* 0x000000ffff487224 */ /* 0x000fc400078e0057 */
[----:B------:R-:W-:Y:S01]  /*4d80*/  IMAD.MOV.U32 R71, RZ, RZ, R87 ;  /* 0x000000ffff477224 */ /* 0x000fe200078e0057 */
[----:B------:R-:W0:Y:S01]  /*4d90*/  MUFU.EX2 R128, R128 ;  /* 0x0000008000807308 */ /* 0x000e220000000800 */
[----:B--2---:R-:W-:-:S01]  /*4da0*/  FADD.FTZ R56, R10, R55 ;  /* 0x000000370a387221 */ /* 0x004fc20000010000 */
[--C-:B------:R-:W-:Y:S02]  /*4db0*/  IMAD.MOV.U32 R70, RZ, RZ, R87.reuse ;  /* 0x000000ffff467224 */ /* 0x100fe400078e0057 */
[--C-:B------:R-:W-:Y:S02]  /*4dc0*/  IMAD.MOV.U32 R68, RZ, RZ, R87.reuse ;  /* 0x000000ffff447224 */ /* 0x100fe400078e0057 */
[----:B------:R-:W-:Y:S02]  /*4dd0*/  IMAD.MOV.U32 R67, RZ, RZ, R87 ;  /* 0x000000ffff437224 */ /* 0x000fe400078e0057 */
[----:B------:R-:W2:Y:S01]  /*4de0*/  MUFU.EX2 R11, R11 ;  /* 0x0000000b000b7308 */ /* 0x000ea20000000800 */
[----:B-1----:R-:W-:-:S01]  /*4df0*/  FADD.FTZ R55, R15, R56 ;  /* 0x000000380f377221 */ /* 0x002fc20000010000 */
[----:B------:R-:W-:-:S02]  /*4e00*/  IMAD.MOV.U32 R60, RZ, RZ, R87 ;  /* 0x000000ffff3c7224 */ /* 0x000fc400078e0057 */
[----:B------:R-:W-:-:S04]  /*4e10*/  IMAD.MOV.U32 R35, RZ, RZ, R87 ;  /* 0x000000ffff237224 */ /* 0x000fc800078e0057 */
[----:B------:R-:W1:Y:S01]  /*4e20*/  MUFU.EX2 R12, R12 ;  /* 0x0000000c000c7308 */ /* 0x000e620000000800 */
[----:B0-----:R-:W-:-:S01]  /*4e30*/  FADD.FTZ R56, R128, R55 ;  /* 0x0000003780387221 */ /* 0x001fc20000010000 */
[----:B------:R-:W-:Y:S01]  /*4e40*/  FFMA.FTZ R55, R30, UR10, -R120 ;  /* 0x0000000a1e377c23 */ /* 0x000fe20008010878 */
[----:B------:R-:W-:-:S01]  /*4e50*/  FADD.FTZ R30, R74, R57 ;  /* 0x000000394a1e7221 */ /* 0x000fc20000010000 */
[----:B------:R-:W-:Y:S01]  /*4e60*/  F2FP.SATFINITE.E4M3.F32.PACK_AB_MERGE_C R128, R128, R15, RZ ;  /* 0x0000000f8080723e */ /* 0x000fe200048070ff */
[--C-:B------:R-:W-:Y:S02]  /*4e70*/  IMAD.MOV.U32 R74, RZ, RZ, R87.reuse ;  /* 0x000000ffff4a7224 */ /* 0x100fe400078e0057 */
[----:B------:R-:W-:Y:S01]  /*4e80*/  FADD.FTZ R57, R75, R30 ;  /* 0x0000001e4b397221 */ /* 0x000fe20000010000 */
[----:B------:R-:W0:Y:S01]  /*4e90*/  MUFU.EX2 R40, R40 ;  /* 0x0000002800287308 */ /* 0x000e220000000800 */
[----:B------:R-:W-:Y:S01]  /*4ea0*/  F2FP.SATFINITE.E4M3.F32.PACK_AB_MERGE_C R205, R10, R9, R128 ;  /* 0x000000090acd723e */ /* 0x000fe20004807080 */
[----:B------:R-:W-:-:S02]  /*4eb0*/  IMAD.MOV.U32 R75, RZ, RZ, R87 ;  /* 0x000000ffff4b7224 */ /* 0x000fc400078e0057 */
[----:B------:R-:W-:-:S01]  /*4ec0*/  FADD.FTZ R57, R78, R57 ;  /* 0x000000394e397221 */ /* 0x000fc20000010000 */
[----:B------:R-:W-:-:S03]  /*4ed0*/  IMAD.MOV.U32 R78, RZ, RZ, R87 ;  /* 0x000000ffff4e7224 */ /* 0x000fc600078e0057 */
[----:B------:R-:W3:Y:S08]  /*4ee0*/  MUFU.EX2 R133, R133 ;  /* 0x0000008500857308 */ /* 0x000ef00000000800 */
[----:B------:R-:W4:Y:S08]  /*4ef0*/  MUFU.EX2 R13, R13 ;  /* 0x0000000d000d7308 */ /* 0x000f300000000800 */
[----:B------:R2:W-:Y:S08]  /*4f00*/  MUFU.EX2 R27, R25 ;  /* 0x00000019001b7308 */ /* 0x0005f00000000800 */
[----:B------:R-:W5:Y:S01]  /*4f10*/  MUFU.EX2 R14, R14 ;  /* 0x0000000e000e7308 */ /* 0x000f620000000800 */
[----:B--2---:R-:W-:-:S01]  /*4f20*/  FADD.FTZ R25, R11, R56 ;  /* 0x000000380b197221 */ /* 0x004fc20000010000 */
[----:B------:R-:W-:Y:S01]  /*4f30*/  FFMA.FTZ R56, R32, UR10, -R120 ;  /* 0x0000000a20387c23 */ /* 0x000fe20008010878 */
[----:B------:R-:W-:-:S01]  /*4f40*/  FADD.FTZ R32, R76, R57 ;  /* 0x000000394c207221 */ /* 0x000fc20000010000 */
[----:B------:R-:W-:Y:S01]  /*4f50*/  FFMA.FTZ R120, R121, UR10, -R120 ;  /* 0x0000000a79787c23 */ /* 0x000fe20008010878 */
[----:B-1----:R-:W-:-:S02]  /*4f60*/  FADD.FTZ R25, R12, R25 ;  /* 0x000000190c197221 */ /* 0x002fc40000010000 */
[----:B------:R-:W-:Y:S01]  /*4f70*/  FADD.FTZ R32, R77, R32 ;  /* 0x000000204d207221 */ /* 0x000fe20000010000 */
[----:B------:R-:W1:Y:S01]  /*4f80*/  MUFU.EX2 R43, R43 ;  /* 0x0000002b002b7308 */ /* 0x000e620000000800 */
[----:B0-----:R-:W-:-:S04]  /*4f90*/  FADD.FTZ R30, R40, R25 ;  /* 0x00000019281e7221 */ /* 0x001fc80000010000 */
[C---:B---3--:R-:W-:Y:S01]  /*4fa0*/  FADD.FTZ R30, R133.reuse, R30 ;  /* 0x0000001e851e7221 */ /* 0x048fe20000010000 */
[----:B------:R-:W-:Y:S02]  /*4fb0*/  F2FP.SATFINITE.E4M3.F32.PACK_AB_MERGE_C R133, R133, R40, RZ ;  /* 0x000000288585723e */ /* 0x000fe400048070ff */
[----:B------:R-:W0:Y:S01]  /*4fc0*/  MUFU.EX2 R86, R86 ;  /* 0x0000005600567308 */ /* 0x000e220000000800 */
[----:B----4-:R-:W-:-:S01]  /*4fd0*/  FADD.FTZ R25, R13, R30 ;  /* 0x0000001e0d197221 */ /* 0x010fc20000010000 */
[----:B------:R-:W-:-:S03]  /*4fe0*/  F2FP.SATFINITE.E4M3.F32.PACK_AB_MERGE_C R207, R12, R11, R133 ;  /* 0x0000000b0ccf723e */ /* 0x000fc60004807085 */
[----:B-----5:R-:W-:Y:S01]  /*4ff0*/  FADD.FTZ R58, R14, R25 ;  /* 0x000000190e3a7221 */ /* 0x020fe20000010000 */
[----:B------:R-:W-:-:S02]  /*5000*/  FADD.FTZ R25, R81, R32 ;  /* 0x0000002051197221 */ /* 0x000fc40000010000 */
[----:B------:R-:W2:Y:S01]  /*5010*/  MUFU.EX2 R46, R46 ;  /* 0x0000002e002e7308 */ /* 0x000ea20000000800 */
[----:B-1----:R-:W-:-:S07]  /*5020*/  FADD.FTZ R57, R43, R58 ;  /* 0x0000003a2b397221 */ /* 0x002fce0000010000 */
[----:B------:R-:W-:Y:S01]  /*5030*/  MUFU.EX2 R20, R20 ;  /* 0x0000001400147308 */ /* 0x000fe20000000800 */
[----:B0-----:R-:W-:-:S01]  /*5040*/  FADD.FTZ R59, R86, R25 ;  /* 0x00000019563b7221 */ /* 0x001fc20000010000 */
[----:B------:R-:W-:Y:S01]  /*5050*/  F2FP.SATFINITE.E4M3.F32.PACK_AB_MERGE_C R208, R86, R81, RZ ;  /* 0x0000005156d0723e */ /* 0x000fe200048070ff */
[----:B------:R-:W-:Y:S02]  /*5060*/  IMAD.MOV.U32 R86, RZ, RZ, R87 ;  /* 0x000000ffff567224 */ /* 0x000fe400078e0057 */
[----:B------:R-:W-:Y:S01]  /*5070*/  FADD.FTZ R32, R82, R59 ;  /* 0x0000003b52207221 */ /* 0x000fe20000010000 */
[----:B------:R-:W-:Y:S01]  /*5080*/  F2FP.SATFINITE.E4M3.F32.PACK_AB_MERGE_C R208, R77, R76, R208 ;  /* 0x0000004c4dd0723e */ /* 0x000fe200048070d0 */
[----:B------:R-:W-:Y:S01]  /*5090*/  IMAD.MOV.U32 R81, RZ, RZ, R87 ;  /* 0x000000ffff517224 */ /* 0x000fe200078e0057 */
[----:B------:R-:W0:Y:S01]  /*50a0*/  MUFU.EX2 R85, R85 ;  /* 0x0000005500557308 */ /* 0x000e220000000800 */
[----:B--2---:R-:W-:-:S01]  /*50b0*/  FADD.FTZ R57, R46, R57 ;  /* 0x000000392e397221 */ /* 0x004fc20000010000 */
[----:B------:R-:W-:Y:S01]  /*50c0*/  F2FP.SATFINITE.E4M3.F32.PACK_AB_MERGE_C R43, R46, R43, RZ ;  /* 0x0000002b2e2b723e */ /* 0x000fe200048070ff */
[--C-:B------:R-:W-:Y:S01]  /*50d0*/  IMAD.MOV.U32 R76, RZ, RZ, R87.reuse ;  /* 0x000000ffff4c7224 */ /* 0x100fe200078e0057 */
[----:B------:R-:W-:Y:S01]  /*50e0*/  MOV R77, R87 ;  /* 0x00000057004d7202 */ /* 0x000fe20000000f00 */
[----:B------:R-:W-:Y:S01]  /*50f0*/  IMAD.MOV.U32 R59, RZ, RZ, R87 ;  /* 0x000000ffff3b7224 */ /* 0x000fe200078e0057 */
[----:B------:R-:W-:Y:S01]  /*5100*/  F2FP.SATFINITE.E4M3.F32.PACK_AB_MERGE_C R209, R14, R13, R43 ;  /* 0x0000000d0ed1723e */ /* 0x000fe2000480702b */
[--C-:B------:R-:W-:Y:S01]  /*5110*/  IMAD.MOV.U32 R46, RZ, RZ, R87.reuse ;  /* 0x000000ffff2e7224 */ /* 0x100fe200078e0057 */
[----:B------:R-:W1:Y:S01]  /*5120*/  MUFU.EX2 R21, R21 ;  /* 0x0000001500157308 */ /* 0x000e620000000800 */
[----:B------:R-:W-:-:S07]  /*5130*/  IMAD.MOV.U32 R43, RZ, RZ, R87 ;  /* 0x000000ffff2b7224 */ /* 0x000fce00078e0057 */
[----:B------:R-:W2:Y:S01]  /*5140*/  MUFU.EX2 R47, R47 ;  /* 0x0000002f002f7308 */ /* 0x000ea20000000800 */
[----:B0-----:R-:W-:Y:S01]  /*5150*/  F2FP.SATFINITE.E4M3.F32.PACK_AB_MERGE_C R210, R85, R82, R210 ;  /* 0x0000005255d2723e */ /* 0x001fe200048070d2 */
[----:B------:R-:W-:-:S06]  /*5160*/  IMAD.MOV.U32 R82, RZ, RZ, R87 ;  /* 0x000000ffff527224 */ /* 0x000fcc00078e0057 */
[----:B------:R-:W0:Y:S08]  /*5170*/  MUFU.EX2 R48, R48 ;  /* 0x0000003000307308 */ /* 0x000e300000000800 */
[----:B------:R-:W3:Y:S08]  /*5180*/  MUFU.EX2 R105, R105 ;  /* 0x0000006900697308 */ /* 0x000ef00000000800 */
[----:B------:R-:W4:Y:S08]  /*5190*/  MUFU.EX2 R41, R41 ;  /* 0x0000002900297308 */ /* 0x000f300000000800 */
[----:B------:R5:W-:Y:S08]  /*51a0*/  MUFU.EX2 R30, R28 ;  /* 0x0000001c001e7308 */ /* 0x000bf00000000800 */
[----:B------:R-:W4:Y:S01]  /*51b0*/  MUFU.EX2 R88, R88 ;  /* 0x0000005800587308 */ /* 0x000f220000000800 */
[----:B-----5:R-:W-:-:S01]  /*51c0*/  FADD.FTZ R28, R20, R57 ;  /* 0x00000039141c7221 */ /* 0x020fc20000010000 */
[----:B------:R-:W-:Y:S01]  /*51d0*/  FADD.FTZ R57, R85, R32 ;  /* 0x0000002055397221 */ /* 0x000fe20000010000 */
[----:B------:R-:W-:-:S02]  /*51e0*/  MOV R85, R87 ;  /* 0x0000005700557202 */ /* 0x000fc40000000f00 */
[----:B-1----:R-:W-:Y:S01]  /*51f0*/  FADD.FTZ R32, R21, R28 ;  /* 0x0000001c15207221 */ /* 0x002fe20000010000 */
[----:B------:R-:W-:-:S01]  /*5200*/  FADD.FTZ R34, R104, R57 ;  /* 0x0000003968227221 */ /* 0x000fc20000010000 */
[----:B------:R-:W-:Y:S01]  /*5210*/  IMAD.MOV.U32 R57, RZ, RZ, R87 ;  /* 0x000000ffff397224 */ /* 0x000fe200078e0057 */
[----:B------:R-:W1:Y:S02]  /*5220*/  MUFU.EX2 R42, R42 ;  /* 0x0000002a002a7308 */ /* 0x000e640000000800 */
[----:B------:R-:W-:-:S06]  /*5230*/  FADD.FTZ R34, R109, R34 ;  /* 0x000000226d227221 */ /* 0x000fcc0000010000 */
[----:B------:R-:W5:Y:S08]  /*5240*/  MUFU.EX2 R50, R50 ;  /* 0x0000003200327308 */ /* 0x000f700000000800 */
[----:B------:R2:W-:Y:S08]  /*5250*/  MUFU.EX2 R25, R29 ;  /* 0x0000001d00197308 */ /* 0x0005f00000000800 */
[----:B------:R-:W5:Y:S01]  /*5260*/  MUFU.EX2 R113, R113 ;  /* 0x0000007100717308 */ /* 0x000f620000000800 */
[----:B--2---:R-:W-:-:S01]  /*5270*/  FADD.FTZ R29, R47, R32 ;  /* 0x000000202f1d7221 */ /* 0x004fc20000010000 */
[----:B0-----:R-:W-:-:S03]  /*5280*/  F2FP.SATFINITE.E4M3.F32.PACK_AB_MERGE_C R47, R48, R47, RZ ;  /* 0x0000002f302f723e */ /* 0x001fc600048070ff */
[----:B------:R-:W-:Y:S01]  /*5290*/  FADD.FTZ R32, R48, R29 ;  /* 0x0000001d30207221 */ /* 0x000fe20000010000 */
[----:B---3--:R-:W-:-:S01]  /*52a0*/  FADD.FTZ R29, R105, R34 ;  /* 0x00000022691d7221 */ /* 0x008fc20000010000 */
[----:B------:R-:W-:Y:S01]  /*52b0*/  F2FP.SATFINITE.E4M3.F32.PACK_AB_MERGE_C R211, R21, R20, R47 ;  /* 0x0000001415d3723e */ /* 0x000fe2000480702f */
[----:B------:R-:W0:Y:S01]  /*52c0*/  MUFU.EX2 R51, R51 ;  /* 0x0000003300337308 */ /* 0x000e220000000800 */
[----:B----4-:R-:W-:-:S01]  /*52d0*/  FADD.FTZ R39, R41, R32 ;  /* 0x0000002029277221 */ /* 0x010fc20000010000 */
[----:B------:R-:W-:Y:S01]  /*52e0*/  FADD.FTZ R29, R88, R29 ;  /* 0x0000001d581d7221 */ /* 0x000fe20000010000 */
[----:B------:R-:W-:Y:S02]  /*52f0*/  IMAD.MOV.U32 R48, RZ, RZ, R87 ;  /* 0x000000ffff307224 */ /* 0x000fe400078e0057 */
[----:B-1----:R-:W-:Y:S01]  /*5300*/  FADD.FTZ R39, R42, R39 ;  /* 0x000000272a277221 */ /* 0x002fe20000010000 */
[----:B------:R-:W-:-:S01]  /*5310*/  FADD.FTZ R34, R106, R29 ;  /* 0x0000001d6a227221 */ /* 0x000fc20000010000 */
[----:B------:R-:W-:Y:S01]  /*5320*/  IMAD.MOV.U32 R47, RZ, RZ, R87 ;  /* 0x000000ffff2f7224 */ /* 0x000fe200078e0057 */
[----:B------:R-:W1:Y:S01]  /*5330*/  MUFU.EX2 R89, R89 ;  /* 0x0000005900597308 */ /* 0x000e620000000800 */
[----:B-----5:R-:W-:-:S01]  /*5340*/  FADD.FTZ R58, R50, R39 ;  /* 0x00000027323a7221 */ /* 0x020fc20000010000 */
[C---:B------:R-:W-:Y:S01]  /*5350*/  FADD.FTZ R34, R113.reuse, R34 ;  /* 0x0000002271227221 */ /* 0x040fe20000010000 */
[----:B------:R-:W-:-:S04]  /*5360*/  F2FP.SATFINITE.E4M3.F32.PACK_AB_MERGE_C R212, R113, R106, RZ ;  /* 0x0000006a71d4723e */ /* 0x000fc800048070ff */
[----:B------:R-:W-:Y:S01]  /*5370*/  F2FP.SATFINITE.E4M3.F32.PACK_AB_MERGE_C R212, R88, R105, R212 ;  /* 0x0000006958d4723e */ /* 0x000fe200048070d4 */
[----:B------:R-:W2:Y:S01]  /*5380*/  MUFU.EX2 R44, R44 ;  /* 0x0000002c002c7308 */ /* 0x000ea20000000800 */
[----:B0-----:R-:W-:-:S01]  /*5390*/  FADD.FTZ R15, R51, R58 ;  /* 0x0000003a330f7221 */ /* 0x001fc20000010000 */
[----:B------:R-:W-:Y:S01]  /*53a0*/  F2FP.SATFINITE.E4M3.F32.PACK_AB_MERGE_C R50, R51, R50, RZ ;  /* 0x000000323332723e */ /* 0x000fe200048070ff */
[--C-:B------:R-:W-:Y:S02]  /*53b0*/  IMAD.MOV.U32 R58, RZ, RZ, R87.reuse ;  /* 0x000000ffff3a7224 */ /* 0x100fe400078e0057 */
[--C-:B------:R-:W-:Y:S01]  /*53c0*/  IMAD.MOV.U32 R51, RZ, RZ, R87.reuse ;  /* 0x000000ffff337224 */ /* 0x100fe200078e0057 */
[----:B------:R-:W-:Y:S01]  /*53d0*/  F2FP.SATFINITE.E4M3.F32.PACK_AB_MERGE_C R213, R42, R41, R50 ;  /* 0x000000292ad5723e */ /* 0x000fe20004807032 */
[----:B------:R-:W-:Y:S01]  /*53e0*/  IMAD.MOV.U32 R50, RZ, RZ, R87 ;  /* 0x000000ffff327224 */ /* 0x000fe200078e0057 */
[----:B------:R-:W0:Y:S01]  /*53f0*/  MUFU.EX2 R45, R45 ;  /* 0x0000002d002d7308 */ /* 0x000e220000000800 */
[----:B-1----:R-:W-:-:S01]  /*5400*/  FADD.FTZ R29, R89, R34 ;  /* 0x00000022591d7221 */ /* 0x002fc20000010000 */
[----:B------:R-:W-:-:S02]  /*5410*/  IMAD.MOV.U32 R42, RZ, RZ, R87 ;  /* 0x000000ffff2a7224 */ /* 0x000fc400078e0057 */
[----:B------:R-:W-:Y:S02]  /*5420*/  IMAD.MOV.U32 R41, RZ, RZ, R87 ;  /* 0x000000ffff297224 */ /* 0x000fe400078e0057 */
[----:B------:R-:W-:Y:S02]  /*5430*/  FADD.FTZ R29, R90, R29 ;  /* 0x0000001d5a1d7221 */ /* 0x000fe40000010000 */
[----:B------:R-:W1:Y:S01]  /*5440*/  MUFU.EX2 R52, R52 ;  /* 0x0000003400347308 */ /* 0x000e620000000800 */
[----:B--2---:R-:W-:-:S07]  /*5450*/  FADD.FTZ R34, R44, R15 ;  /* 0x0000000f2c227221 */ /* 0x004fce0000010000 */
[----:B------:R-:W2:Y:S01]  /*5460*/  MUFU.EX2 R95, R95 ;  /* 0x0000005f005f7308 */ /* 0x000ea20000000800 */
[----:B0-----:R-:W-:-:S01]  /*5470*/  FADD.FTZ R39, R45, R34 ;  /* 0x000000222d277221 */ /* 0x001fc20000010000 */
[----:B------:R-:W-:-:S06]  /*5480*/  FADD.FTZ R34, R92, R29 ;  /* 0x0000001d5c227221 */ /* 0x000fcc0000010000 */
[----:B------:R-:W0:Y:S01]  /*5490*/  MUFU.EX2 R53, R53 ;  /* 0x0000003500357308 */ /* 0x000e220000000800 */
[----:B-1----:R-:W-:-:S01]  /*54a0*/  FADD.FTZ R40, R52, R39 ;  /* 0x0000002734287221 */ /* 0x002fc20000010000 */
[----:B------:R-:W-:-:S06]  /*54b0*/  IMAD.MOV.U32 R39, RZ, RZ, R87 ;  /* 0x000000ffff277224 */ /* 0x000fcc00078e0057 */
[----:B------:R-:W1:Y:S01]  /*54c0*/  MUFU.EX2 R49, R49 ;  /* 0x0000003100317308 */ /* 0x000e620000000800 */
[----:B--2---:R-:W-:-:S01]  /*54d0*/  FADD.FTZ R34, R95, R34 ;  /* 0x000000225f227221 */ /* 0x004fc20000010000 */
[----:B------:R-:W-:-:S03]  /*54e0*/  F2FP.SATFINITE.E4M3.F32.PACK_AB_MERGE_C R214, R95, R92, RZ ;  /* 0x0000005c5fd6723e */ /* 0x000fc600048070ff */
[----:B------:R-:W-:Y:S01]  /*54f0*/  FADD.FTZ R29, R93, R34 ;  /* 0x000000225d1d7221 */ /* 0x000fe20000010000 */
[----:B------:R-:W-:Y:S02]  /*5500*/  F2FP.SATFINITE.E4M3.F32.PACK_AB_MERGE_C R214, R90, R89, R214 ;  /* 0x000000595ad6723e */ /* 0x000fe400048070d6 */
[----:B------:R-:W2:Y:S01]  /*5510*/  MUFU.EX2 R24, R24 ;  /* 0x0000001800187308 */ /* 0x000ea20000000800 */
[----:B0-----:R-:W-:-:S01]  /*5520*/  FADD.FTZ R40, R53, R40 ;  /* 0x0000002835287221 */ /* 0x001fc20000010000 */
[----:B------:R-:W-:Y:S01]  /*5530*/  FADD.FTZ R29, R96, R29 ;  /* 0x0000001d601d7221 */ /* 0x000fe20000010000 */
[----:B------:R-:W-:Y:S02]  /*5540*/  F2FP.SATFINITE.E4M3.F32.PACK_AB_MERGE_C R52, R53, R52, RZ ;  /* 0x000000343534723e */ /* 0x000fe400048070ff */
[----:B------:R-:W-:Y:S01]  /*5550*/  MOV R53, R87 ;  /* 0x0000005700357202 */ /* 0x000fe20000000f00 */
[----:B------:R-:W-:-:S01]  /*5560*/  FADD.FTZ R4, R100, R29 ;  /* 0x0000001d64047221 */ /* 0x000fc20000010000 */
[----:B------:R-:W-:Y:S01]  /*5570*/  F2FP.SATFINITE.E4M3.F32.PACK_AB_MERGE_C R215, R45, R44, R52 ;  /* 0x0000002c2dd7723e */ /* 0x000fe20004807034 */
[----:B------:R-:W0:Y:S01]  /*5580*/  MUFU.EX2 R54, R54 ;  /* 0x0000003600367308 */ /* 0x000e220000000800 */
[----:B-1----:R-:W-:-:S01]  /*5590*/  FADD.FTZ R31, R49, R40 ;  /* 0x00000028311f7221 */ /* 0x002fc20000010000 */
[--C-:B------:R-:W-:Y:S01]  /*55a0*/  IMAD.MOV.U32 R52, RZ, RZ, R87.reuse ;  /* 0x000000ffff347224 */ /* 0x100fe200078e0057 */
[----:B------:R-:W-:Y:S01]  /*55b0*/  MOV R45, R87 ;  /* 0x00000057002d7202 */ /* 0x000fe20000000f00 */
[----:B------:R-:W-:-:S02]  /*55c0*/  IMAD.MOV.U32 R44, RZ, RZ, R87 ;  /* 0x000000ffff2c7224 */ /* 0x000fc400078e0057 */
        /* <DEDUP_REMOVED lines=11> */
[----:B------:R-:W-:Y:S01]  /*5680*/  F2FP.SATFINITE.E4M3.F32.PACK_AB_MERGE_C R100, R103, R100, RZ ;  /* 0x000000646764723e */ /* 0x000fe200048070ff */
[--C-:B------:R-:W-:Y:S02]  /*5690*/  IMAD.MOV.U32 R49, RZ, RZ, R87.reuse ;  /* 0x000000ffff317224 */ /* 0x100fe400078e0057 */
[----:B------:R-:W-:Y:S01]  /*56a0*/  FADD.FTZ R27, R79, R4 ;  /* 0x000000044f1b7221 */ /* 0x000fe20000010000 */
[----:B------:R-:W-:Y:S01]  /*56b0*/  F2FP.SATFINITE.E4M3.F32.PACK_AB_MERGE_C R216, R96, R93, R100 ;  /* 0x0000005d60d8723e */ /* 0x000fe20004807064 */
[----:B------:R-:W-:Y:S01]  /*56c0*/  IMAD.MOV.U32 R24, RZ, RZ, R87 ;  /* 0x000000ffff187224 */ /* 0x000fe200078e0057 */
        /* <DEDUP_REMOVED lines=9> */
[C---:B------:R-:W-:Y:S01]  /*5760*/  F2FP.SATFINITE.E4M3.F32.PACK_AB_MERGE_C R61, R30.reuse, R61, RZ ;  /* 0x0000003d1e3d723e */ /* 0x040fe200048070ff */
[----:B------:R-:W-:Y:S02]  /*5770*/  IMAD.MOV.U32 R38, RZ, RZ, R87 ;  /* 0x000000ffff267224 */ /* 0x000fe400078e0057 */
[----:B------:R-:W-:Y:S01]  /*5780*/  FADD.FTZ R30, R30, R29 ;  /* 0x0000001d1e1e7221 */ /* 0x000fe20000010000 */
[----:B------:R-:W-:Y:S01]  /*5790*/  F2FP.SATFINITE.E4M3.F32.PACK_AB_MERGE_C R219, R26, R3, R61 ;  /* 0x000000031adb723e */ /* 0x000fe2000480703d */
[----:B------:R-:W-:Y:S01]  /*57a0*/  IMAD.MOV.U32 R26, RZ, RZ, R87 ;  /* 0x000000ffff1a7224 */ /* 0x000fe200078e0057 */
[----:B------:R-:W2:Y:S01]  /*57b0*/  MUFU.EX2 R28, R62 ;  /* 0x0000003e001c7308 */ /* 0x000ea20000000800 */
[----:B0-----:R-:W-:-:S01]  /*57c0*/  FADD.FTZ R27, R108, R27 ;  /* 0x0000001b6c1b7221 */ /* 0x001fc20000010000 */
[----:B------:R-:W-:-:S02]  /*57d0*/  F2FP.SATFINITE.E4M3.F32.PACK_AB_MERGE_C R83, R108, R83, RZ ;  /* 0x000000536c53723e */ /* 0x000fc400048070ff */
[----:B------:R-:W-:Y:S01]  /*57e0*/  MOV R61, R87 ;  /* 0x00000057003d7202 */ /* 0x000fe20000000f00 */
[----:B------:R-:W-:Y:S01]  /*57f0*/  FADD.FTZ R34, R112, R27 ;  /* 0x0000001b70227221 */ /* 0x000fe20000010000 */
[----:B------:R-:W-:-:S01]  /*5800*/  FADD.FTZ R27, R25, R30 ;  /* 0x0000001e191b7221 */ /* 0x000fc20000010000 */
[----:B------:R-:W-:Y:S01]  /*5810*/  F2FP.SATFINITE.E4M3.F32.PACK_AB_MERGE_C R218, R80, R79, R83 ;  /* 0x0000004f50da723e */ /* 0x000fe20004807053 */
[----:B------:R-:W-:Y:S01]  /*5820*/  MUFU.EX2 R84, R84 ;  /* 0x0000005400547308 */ /* 0x000fe20000000800 */
[----:B-1----:R-:W-:-:S01]  /*5830*/  FADD.FTZ R29, R115, R34 ;  /* 0x00000022731d7221 */ /* 0x002fc20000010000 */
[--C-:B------:R-:W-:Y:S02]  /*5840*/  IMAD.MOV.U32 R83, RZ, RZ, R87.reuse ;  /* 0x000000ffff537224 */ /* 0x100fe400078e0057 */
[--C-:B------:R-:W-:Y:S02]  /*5850*/  IMAD.MOV.U32 R80, RZ, RZ, R87.reuse ;  /* 0x000000ffff507224 */ /* 0x100fe400078e0057 */
[----:B------:R-:W-:-:S02]  /*5860*/  IMAD.MOV.U32 R79, RZ, RZ, R87 ;  /* 0x000000ffff4f7224 */ /* 0x000fc400078e0057 */
[----:B------:R-:W0:Y:S01]  /*5870*/  MUFU.EX2 R91, R91 ;  /* 0x0000005b005b7308 */ /* 0x000e220000000800 */
[----:B--2---:R-:W-:-:S01]  /*5880*/  FADD.FTZ R30, R28, R27 ;  /* 0x0000001b1c1e7221 */ /* 0x004fc20000010000 */
[--C-:B------:R-:W-:Y:S02]  /*5890*/  IMAD.MOV.U32 R62, RZ, RZ, R87.reuse ;  /* 0x000000ffff3e7224 */ /* 0x100fe400078e0057 */
[----:B------:R-:W-:-:S04]  /*58a0*/  IMAD.MOV.U32 R34, RZ, RZ, R87 ;  /* 0x000000ffff227224 */ /* 0x000fc800078e0057 */
        /* <DEDUP_REMOVED lines=9> */
[----:B--2---:R-:W-:-:S06]  /*5940*/  IMAD.MOV.U32 R63, RZ, RZ, R87 ;  /* 0x000000ffff3f7224 */ /* 0x004fcc00078e0057 */
[----:B------:R-:W0:Y:S01]  /*5950*/  MUFU.EX2 R102, R102 ;  /* 0x0000006600667308 */ /* 0x000e220000000800 */
[----:B---3--:R-:W-:-:S01]  /*5960*/  FADD.FTZ R29, R32, R29 ;  /* 0x0000001d201d7221 */ /* 0x008fc20000010000 */
[----:B------:R-:W-:Y:S01]  /*5970*/  F2FP.SATFINITE.E4M3.F32.PACK_AB_MERGE_C R55, R32, R55, RZ ;  /* 0x000000372037723e */ /* 0x000fe200048070ff */
[----:B------:R-:W-:-:S03]  /*5980*/  IMAD.MOV.U32 R32, RZ, RZ, R87 ;  /* 0x000000ffff207224 */ /* 0x000fc600078e0057 */
        /* <DEDUP_REMOVED lines=12> */
[----:B------:R-:W-:-:S06]  /*5a50*/  MOV R29, R87 ;  /* 0x00000057001d7202 */ /* 0x000fcc0000000f00 */
[----:B------:R-:W2:Y:S01]  /*5a60*/  MUFU.EX2 R33, R33 ;  /* 0x0000002100217308 */ /* 0x000ea20000000800 */
[C---:B0-----:R-:W-:Y:S01]  /*5a70*/  F2FP.SATFINITE.E4M3.F32.PACK_AB_MERGE_C R222, R98.reuse, R97, R30 ;  /* 0x0000006162de723e */ /* 0x041fe2000480701e */
[----:B------:R-:W-:Y:S01]  /*5a80*/  FADD.FTZ R98, R98, R5 ;  /* 0x0000000562627221 */ /* 0x000fe20000010000 */
[--C-:B-1----:R-:W-:Y:S02]  /*5a90*/  IMAD.MOV.U32 R56, RZ, RZ, R87.reuse ;  /* 0x000000ffff387224 */ /* 0x102fe400078e0057 */
[----:B------:R-:W-:Y:S02]  /*5aa0*/  IMAD.MOV.U32 R30, RZ, RZ, R87 ;  /* 0x000000ffff1e7224 */ /* 0x000fe400078e0057 */
[----:B------:R-:W-:-:S01]  /*5ab0*/  FADD.FTZ R101, R101, R98 ;  /* 0x0000006265657221 */ /* 0x000fc20000010000 */
[----:B------:R-:W0:Y:S01]  /*5ac0*/  MUFU.EX2 R36, R36 ;  /* 0x0000002400247308 */ /* 0x000e220000000800 */
[----:B---3--:R-:W-:-:S02]  /*5ad0*/  FADD.FTZ R8, R15, R6 ;  /* 0x000000060f087221 */ /* 0x008fc40000010000 */
[----:B------:R-:W-:-:S05]  /*5ae0*/  FADD.FTZ R102, R102, R101 ;  /* 0x0000006566667221 */ /* 0x000fca0000010000 */
        /* <DEDUP_REMOVED lines=12> */
[----:B0-----:R-:W-:-:S07]  /*5bb0*/  FADD.FTZ R5, R107, R102 ;  /* 0x000000666b057221 */ /* 0x001fce0000010000 */
[----:B------:R0:W3:Y:S01]  /*5bc0*/  MUFU.EX2 R4, R65 ;  /* 0x0000004100047308 */ /* 0x0000e20000000800 */
[----:B--2---:R-:W-:-:S01]  /*5bd0*/  FADD.FTZ R7, R37, R36 ;  /* 0x0000002425077221 */ /* 0x004fc20000010000 */
[----:B------:R-:W-:-:S06]  /*5be0*/  IMAD.MOV.U32 R36, RZ, RZ, R87 ;  /* 0x000000ffff247224 */ /* 0x000fcc00078e0057 */
[----:B------:R-:W2:Y:S01]  /*5bf0*/  MUFU.EX2 R66, R66 ;  /* 0x0000004200427308 */ /* 0x000ea20000000800 */
[C---:B-1----:R-:W-:Y:S01]  /*5c00*/  F2FP.SATFINITE.E4M3.F32.PACK_AB_MERGE_C R224, R110.reuse, R107, R8 ;  /* 0x0000006b6ee0723e */ /* 0x042fe20004807008 */
[----:B------:R-:W-:Y:S01]  /*5c10*/  FADD.FTZ R110, R110, R5 ;  /* 0x000000056e6e7221 */ /* 0x000fe20000010000 */
[----:B0-----:R-:W-:-:S03]  /*5c20*/  IMAD.MOV.U32 R65, RZ, RZ, R87 ;  /* 0x000000ffff417224 */ /* 0x001fc600078e0057 */
[----:B------:R-:W-:Y:S02]  /*5c30*/  FADD.FTZ R111, R111, R110 ;  /* 0x0000006e6f6f7221 */ /* 0x000fe40000010000 */
[----:B------:R-:W0:Y:S01]  /*5c40*/  MUFU.EX2 R27, R126 ;  /* 0x0000007e001b7308 */ /* 0x000e220000000800 */
[----:B---3--:R-:W-:-:S01]  /*5c50*/  FADD.FTZ R7, R4, R7 ;  /* 0x0000000704077221 */ /* 0x008fc20000010000 */
[----:B------:R-:W-:-:S06]  /*5c60*/  FADD.FTZ R111, R114, R111 ;  /* 0x0000006f726f7221 */ /* 0x000fcc0000010000 */
[----:B------:R-:W-:Y:S01]  /*5c70*/  MUFU.EX2 R118, R118 ;  /* 0x0000007600767308 */ /* 0x000fe20000000800 */
[----:B--2---:R-:W-:-:S07]  /*5c80*/  FADD.FTZ R8, R66, R7 ;  /* 0x0000000742087221 */ /* 0x004fce0000010000 */
[----:B------:R-:W1:Y:S01]  /*5c90*/  MUFU.EX2 R119, R119 ;  /* 0x0000007700777308 */ /* 0x000e620000000800 */
[----:B0-----:R-:W-:-:S01]  /*5ca0*/  FADD.FTZ R8, R27, R8 ;  /* 0x000000081b087221 */ /* 0x001fc20000010000 */
[----:B------:R-:W-:Y:S01]  /*5cb0*/  F2FP.SATFINITE.E4M3.F32.PACK_AB_MERGE_C R66, R27, R66, RZ ;  /* 0x000000421b42723e */ /* 0x000fe200048070ff */
[----:B------:R-:W-:-:S03]  /*5cc0*/  IMAD.MOV.U32 R27, RZ, RZ, R87 ;  /* 0x000000ffff1b7224 */ /* 0x000fc600078e0057 */
[----:B------:R-:W-:Y:S01]  /*5cd0*/  F2FP.SATFINITE.E4M3.F32.PACK_AB_MERGE_C R225, R4, R37, R66 ;  /* 0x0000002504e1723e */ /* 0x000fe20004807042 */
[----:B------:R-:W-:Y:S01]  /*5ce0*/  IMAD.MOV.U32 R66, RZ, RZ, R87 ;  /* 0x000000ffff427224 */ /* 0x000fe200078e0057 */
[----:B------:R-:W0:Y:S01]  /*5cf0*/  MUFU.EX2 R116, R116 ;  /* 0x0000007400747308 */ /* 0x000e220000000800 */
[----:B------:R-:W-:-:S07]  /*5d00*/  MOV R37, R87 ;  /* 0x0000005700257202 */ /* 0x000fce0000000f00 */
[----:B------:R-:W2:Y:S01]  /*5d10*/  MUFU.EX2 R127, R127 ;  /* 0x0000007f007f7308 */ /* 0x000ea20000000800 */
[----:B-1----:R-:W-:-:S07]  /*5d20*/  F2FP.SATFINITE.E4M3.F32.PACK_AB_MERGE_C R5, R119, R118, RZ ;  /* 0x000000767705723e */ /* 0x002fce00048070ff */
[----:B------:R-:W1:Y:S01]  /*5d30*/  MUFU.EX2 R117, R117 ;  /* 0x0000007500757308 */ /* 0x000e620000000800 */
[----:B0-----:R-:W-:-:S07]  /*5d40*/  FADD.FTZ R10, R116, R111 ;  /* 0x0000006f740a7221 */ /* 0x001fce0000010000 */
[----:B------:R-:W0:Y:S01]  /*5d50*/  MUFU.EX2 R6, R123 ;  /* 0x0000007b00067308 */ /* 0x000e220000000800 */
[----:B--2---:R-:W-:-:S07]  /*5d60*/  FADD.FTZ R3, R127, R8 ;  /* 0x000000087f037221 */ /* 0x004fce0000010000 */
[----:B------:R-:W-:Y:S01]  /*5d70*/  MUFU.EX2 R125, R125 ;  /* 0x0000007d007d7308 */ /* 0x000fe20000000800 */
[C---:B-1----:R-:W-:Y:S01]  /*5d80*/  F2FP.SATFINITE.E4M3.F32.PACK_AB_MERGE_C R226, R117.reuse, R116, R5 ;  /* 0x0000007475e2723e */ /* 0x042fe20004807005 */
[----:B------:R-:W-:-:S04]  /*5d90*/  FADD.FTZ R117, R117, R10 ;  /* 0x0000000a75757221 */ /* 0x000fc80000010000 */
[----:B------:R-:W-:Y:S02]  /*5da0*/  FADD.FTZ R118, R118, R117 ;  /* 0x0000007576767221 */ /* 0x000fe40000010000 */
[----:B------:R-:W1:Y:S01]  /*5db0*/  MUFU.EX2 R120, R120 ;  /* 0x0000007800787308 */ /* 0x000e620000000800 */
[----:B0-----:R-:W-:-:S01]  /*5dc0*/  FADD.FTZ R8, R6, R3 ;  /* 0x0000000306087221 */ /* 0x001fc20000010000 */
[----:B------:R-:W-:Y:S01]  /*5dd0*/  FADD.FTZ R5, R119, R118 ;  /* 0x0000007677057221 */ /* 0x000fe20000010000 */
[----:B-1----:R-:W-:Y:S02]  /*5de0*/  F2FP.SATFINITE.E4M3.F32.PACK_AB_MERGE_C R3, R120, R125, RZ ;  /* 0x0000007d7803723e */ /* 0x002fe400048070ff */
[----:B------:R-:W-:Y:S02]  /*5df0*/  FADD.FTZ R125, R125, R8 ;  /* 0x000000087d7d7221 */ /* 0x000fe40000010000 */
[----:B------:R-:W-:Y:S02]  /*5e00*/  F2FP.SATFINITE.E4M3.F32.PACK_AB_MERGE_C R227, R6, R127, R3 ;  /* 0x0000007f06e3723e */ /* 0x000fe40004807003 */
[----:B------:R-:W-:Y:S01]  /*5e10*/  FADD.FTZ R4, R120, R125 ;  /* 0x0000007d78047221 */ /* 0x000fe20000010000 */
[----:B------:R-:W-:Y:S06]  /*5e20*/  @!P1 BRA `(.L_x_5796) ;  /* 0x0000004400989947 */ /* 0x000fec0003800000 */
[----:B------:R-:W-:Y:S01]  /*5e30*/  IMAD.MOV.U32 R6, RZ, RZ, R99 ;  /* 0x000000ffff067224 */ /* 0x000fe200078e0063 */
[----:B------:R-:W-:Y:S02]  /*5e40*/  MOV R3, R94 ;  /* 0x0000005e00037202 */ /* 0x000fe40000000f00 */
        /* <DEDUP_REMOVED lines=32> */
[----:B------:R-:W-:Y:S01]  /*6050*/  UIADD3 UR48, UR48, -0x2, URZ ;  /* 0xfffffffe30307890 */ /* 0x000fe2000fffe03f */
[----:B------:R-:W-:Y:S01]  /*6060*/  UMOV UR52, UR43 ;  /* 0x0000002b00347c82 */ /* 0x000fe20008000000 */
[----:B------:R-:W-:Y:S01]  /*6070*/  UMOV UR51, UR50 ;  /* 0x0000003200337c82 */ /* 0x000fe20008000000 */
[----:B------:R-:W-:-:S09]  /*6080*/  ULDC UR49, c[0x0][0x988] ;  /* 0x0002620000317ab9 */ /* 0x000fd20000000800 */
.L_x_5806:
[----:B------:R-:W-:Y:S01]  /*6090*/  ISETP.NE.AND P2, PT, RZ, UR37, PT ;  /* 0x00000025ff007c0c */ /* 0x000fe2000bf45270 */
[----:B------:R-:W-:-:S04]  /*60a0*/  UISETP.NE.AND UP0, UPT, UR51, 0x1, UPT ;  /* 0x000000013300788c */ /* 0x000fc8000bf05270 */
[----:B------:R-:W-:-:S04]  /*60b0*/  USEL UR43, URZ, 0x1, UP0 ;  /* 0x000000013f2b7887 */ /* 0x000fc80008000000 */
[----:B------:R-:W-:-:S04]  /*60c0*/  ULOP3.LUT UR43, UR52, UR43, URZ, 0x3c, !UPT ;  /* 0x0000002b342b7292 */ /* 0x000fc8000f8e3c3f */
[----:B------:R-:W-:Y:S08]  /*60d0*/  @P2 BRA `(.L_x_5797) ;  /* 0x0000000000382947 */ /* 0x000ff00003800000 */
[----:B------:R-:W-:Y:S05]  /*60e0*/  @!P0 BRA `(.L_x_5798) ;  /* 0x0000000000048947 */ /* 0x000fea0003800000 */
[----:B------:R-:W-:Y:S01]  /*60f0*/  BPT.TRAP 0x1 ;  /* 0x000000040000795c */ /* 0x000fe20000300000 */
.L_x_5798:
        /* <DEDUP_REMOVED lines=9> */
.L_x_5799:
[----:B-1----:R-:W-:Y:S05]  /*6190*/  @P1 BRA `(.L_x_5797) ;  /* 0x0000000000081947 */ /* 0x002fea0003800000 */
[----:B------:R-:W1:Y:S02]  /*61a0*/  SYNCS.PHASECHK.TRANS64.TRYWAIT P1, [UR6+0x2e830], R7 ;  /* 0x02e83007ff0075a7 */ /* 0x000e640008020146 */
[----:B-1----:R-:W-:Y:S05]  /*61b0*/  @!P1 BRA `(.L_x_5800) ;  /* 0x000000a0005c9947 */ /* 0x002fea0003800000 */
.L_x_5797:
[----:B01----:R-:W-:Y:S01]  /*61c0*/  VIADD R7, R23, 0x8 ;  /* 0x0000000817077836 */ /* 0x003fe20000000000 */
[----:B------:R-:W-:Y:S01]  /*61d0*/  R2UR UR53, R2 ;  /* 0x00000000023572ca */ /* 0x000fe200000e0000 */
[----:B------:R-:W-:Y:S01]  /*61e0*/  UIADD3 UR50, UR51, 0x1, URZ ;  /* 0x0000000133327890 */ /* 0x000fe2000fffe03f */
[----:B------:R-:W-:Y:S02]  /*61f0*/  UMOV UR19, 0x40000040 ;  /* 0x4000004000137882 */ /* 0x000fe40000000000 */
[----:B------:R0:W-:Y:S01]  /*6200*/  BAR.SYNC.DEFER_BLOCKING R7, 0x100 ;  /* 0x000400070000751d */ /* 0x0001e20000010000 */
[----:B------:R-:W-:-:S04]  /*6210*/  UISETP.NE.AND UP0, UPT, UR50, 0x2, UPT ;  /* 0x000000023200788c */ /* 0x000fc8000bf05270 */
[----:B------:R-:W-:Y:S01]  /*6220*/  USEL UR50, UR50, URZ, UP0 ;  /* 0x0000003f32327287 */ /* 0x000fe20008000000 */
[----:B------:R-:W-:Y:S01]  /*6230*/  UMOV UR20, UR16 ;  /* 0x0000001000147c82 */ /* 0x000fe20008000000 */
[----:B------:R-:W-:Y:S02]  /*6240*/  UMOV UR21, UR17 ;  /* 0x0000001100157c82 */ /* 0x000fe40008000000 */
[----:B------:R-:W-:Y:S01]  /*6250*/  UIMAD UR53, UR50, 0x700, UR53 ;  /* 0x00000700323578a4 */ /* 0x000fe2000f8e0235 */
[----:B------:R-:W-:Y:S01]  /*6260*/  UMOV UR23, 0x40000040 ;  /* 0x4000004000177882 */ /* 0x000fe20000000000 */
[----:B------:R-:W-:Y:S02]  /*6270*/  UMOV UR24, UR16 ;  /* 0x0000001000187c82 */ /* 0x000fe40008000000 */
[----:B------:R-:W-:Y:S02]  /*6280*/  UIADD3 UR22, UR53, 0x100, URZ ;  /* 0x0000010035167890 */ /* 0x000fe4000fffe03f */
[----:B------:R-:W-:-:S02]  /*6290*/  UIADD3 UR26, UR53, 0x200, URZ ;  /* 0x00000200351a7890 */ /* 0x000fc4000fffe03f */
[----:B------:R-:W-:Y:S01]  /*62a0*/  UMOV UR18, UR53 ;  /* 0x0000003500127c82 */ /* 0x000fe20008000000 */
[----:B------:R-:W-:Y:S01]  /*62b0*/  UMOV UR25, UR17 ;  /* 0x0000001100197c82 */ /* 0x000fe20008000000 */
[----:B------:R-:W-:Y:S01]  /*62c0*/  UMOV UR27, 0x40000040 ;  /* 0x40000040001b7882 */ /* 0x000fe20000000000 */
[----:B------:R-:W-:Y:S01]  /*62d0*/  UIADD3 UR30, UR53, 0x300, URZ ;  /* 0x00000300351e7890 */ /* 0x000fe2000fffe03f */
[----:B------:R-:W-:Y:S01]  /*62e0*/  UMOV UR28, UR16 ;  /* 0x00000010001c7c82 */ /* 0x000fe20008000000 */
[----:B------:R-:W-:Y:S01]  /*62f0*/  UMOV UR29, UR17 ;  /* 0x00000011001d7c82 */ /* 0x000fe20008000000 */
[----:B------:R-:W-:Y:S01]  /*6300*/  WARPGROUP.ARRIVE ;  /* 0x00000000000079c5 */ /* 0x000fe20000000000 */
[----:B------:R-:W-:Y:S01]  /*6310*/  UMOV UR31, 0x40000040 ;  /* 0x40000040001f7882 */ /* 0x000fe20000000000 */
[----:B------:R-:W-:Y:S01]  /*6320*/  UIADD3 UR34, UR53, 0x400, URZ ;  /* 0x0000040035227890 */ /* 0x000fe2000fffe03f */
[----:B------:R-:W-:Y:S01]  /*6330*/  UMOV UR32, UR16 ;  /* 0x0000001000207c82 */ /* 0x000fe20008000000 */
[----:B------:R-:W-:-:S02]  /*6340*/  UMOV UR33, UR17 ;  /* 0x0000001100217c82 */ /* 0x000fc40008000000 */
[----:B------:R-:W-:Y:S01]  /*6350*/  QGMMA.64x32x32.F32.E4M3.E4M3 R184, gdesc[UR16], RZ, !UPT, gsb0 ;  /* 0x0060000010b879f3 */ /* 0x000fe2000c0008ff */
        /* <DEDUP_REMOVED lines=160> */
.L_x_5802:
[----:B------:R-:W-:Y:S01]  /*6d60*/  ULEA UR6, UR51, UR39, 0x3 ;  /* 0x0000002733067291 */ /* 0x000fe2000f8e183f */
[----:B------:R-:W-:-:S05]  /*6d70*/  IMAD.U32 R7, RZ, RZ, UR52 ;  /* 0x00000034ff077e24 */ /* 0x000fca000f8e00ff */
[----:B------:R-:W-:-:S04]  /*6d80*/  SHF.L.U32 R7, R7, 0x1f, RZ ;  /* 0x0000001f07077819 */ /* 0x000fc800000006ff */
[----:B------:R0:W1:Y:S01]  /*6d90*/  SYNCS.PHASECHK.TRANS64.TRYWAIT P1, [UR6+0x2e850], R7 ;  /* 0x02e85007ff0075a7 */ /* 0x0000620008020146 */
[----:B------:R-:W-:Y:S05]  /*6da0*/  @!P0 BRA `(.L_x_5803) ;  /* 0x0000000000048947 */ /* 0x000fea0003800000 */
[----:B------:R-:W-:Y:S01]  /*6db0*/  BPT.TRAP 0x1 ;  /* 0x000000040000795c */ /* 0x000fe20000300000 */
.L_x_5803:
[----:B-1----:R-:W-:Y:S05]  /*6dc0*/  @P1 BRA `(.L_x_5801) ;  /* 0x0000000000081947 */ /* 0x002fea0003800000 */
[----:B------:R-:W1:Y:S02]  /*6dd0*/  SYNCS.PHASECHK.TRANS64.TRYWAIT P1, [UR6+0x2e850], R7 ;  /* 0x02e85007ff0075a7 */ /* 0x000e640008020146 */
[----:B-1----:R-:W-:Y:S05]  /*6de0*/  @!P1 BRA `(.L_x_5804) ;  /* 0x0000009400689947 */ /* 0x002fea0003800000 */
.L_x_5801:
        /* <DEDUP_REMOVED lines=25> */
[----:B------:R-:W-:Y:S01]  /*6f80*/  QGMMA.64x128x32.F32.E4M3.E4M3 R24, R200, gdesc[UR4], R24, gsb0 ;  /* 0x01e00004c8187df3 */ /* 0x000fe20008000818 */
[----:B------:R-:W-:Y:S01]  /*6f90*/  UIADD3 UR6, UR11, 0x100, URZ ;  /* 0x000001000b067890 */ /* 0x000fe2000fffe03f */
[----:B------:R-:W2:Y:S01]  /*6fa0*/  MUFU.TANH R7, R7 ;  /* 0x0000000700077308 */ /* 0x000ea20000002400 */
[----:B------:R-:W-:Y:S01]  /*6fb0*/  UMOV UR7, 0xc0000010 ;  /* 0xc000001000077882 */ /* 0x000fe20000000000 */
[----:B0-----:R-:W-:Y:S01]  /*6fc0*/  FMNMX.FTZ R190, R8, R3, !PT ;  /* 0x0000000308be7209 */ /* 0x001fe20007810000 */
[C---:B------:R-:W-:Y:S01]  /*6fd0*/  FMUL.FTZ R188, R0.reuse, R199 ;  /* 0x000000c700bc7220 */ /* 0x040fe20000410000 */
        /* <DEDUP_REMOVED lines=127> */
[----:B------:R-:W1:Y:S01]  /*77d0*/  S2R R234, SR_TID.X ;  /* 0x0000000000ea7919 */ /* 0x000e620000002100 */
[----:B------:R-:W-:-:S04]  /*77e0*/  IMAD.U32 R195, RZ, RZ, UR50 ;  /* 0x00000032ffc37e24 */ /* 0x000fc8000f8e00ff */
[----:B------:R-:W3:Y:S01]  /*77f0*/  MUFU.TANH R171, R171 ;  /* 0x000000ab00ab7308 */ /* 0x000ee20000002400 */
[----:B--2---:R-:W-:Y:S01]  /*7800*/  FMNMX.FTZ R192, R170, R191, !PT ;  /* 0x000000bfaac07209 */ /* 0x004fe20007810000 */
[----:B------:R-:W-:Y:S02]  /*7810*/  WARPGROUP.DEPBAR.LE gsb0, 0x0 ;  /* 0x00008000000079c5 */ /* 0x000fe40000010000 */
[----:B------:R-:W-:-:S04]  /*7820*/  WARPGROUP.ARRIVE ;  /* 0x00000000000079c5 */ /* 0x000fc80000000000 */
[----:B------:R-:W2:Y:S01]  /*7830*/  MUFU.TANH R172, R172 ;  /* 0x000000ac00ac7308 */ /* 0x000ea20000002400 */
[----:B0-----:R-:W-:Y:S01]  /*7840*/  FMNMX.FTZ R189, R169, R190, !PT ;  /* 0x000000bea9bd7209 */ /* 0x001fe20007810000 */
[----:B------:R-:W-:Y:S01]  /*7850*/  QGMMA.64x128x32.F32.E4M3.E4M3 R24, R204, gdesc[UR4], R24, gsb0 ;  /* 0x01e00004cc187df3 */ /* 0x000fe20008000818 */
[----:B------:R-:W-:Y:S01]  /*7860*/  UIADD3 UR6, UR11, 0x200, URZ ;  /* 0x000002000b067890 */ /* 0x000fe2000fffe03f */
[----:B------:R-:W-:-:S04]  /*7870*/  UMOV UR7, 0xc0000010 ;  /* 0xc000001000077882 */ /* 0x000fc80000000000 */
        /* <DEDUP_REMOVED lines=8> */
[----:B---3--:R-:W-:Y:S02]  /*7900*/  FMNMX.FTZ R189, R173, R190, !PT ;  /* 0x000000beadbd7209 */ /* 0x008fe40007810000 */
[----:B------:R-:W-:-:S05]  /*7910*/  @!P1 LEA R195, R195, UR39, 0x3 ;  /* 0x00000027c3c39c11 */ /* 0x000fca000f8e18ff */
        /* <DEDUP_REMOVED lines=28> */
[----:B------:R-:W-:Y:S02]  /*7ae0*/  WARPGROUP.DEPBAR.LE gsb0, 0x0 ;  /* 0x00008000000079c5 */ /* 0x000fe40000010000 */
[----:B------:R-:W-:-:S04]  /*7af0*/  WARPGROUP.ARRIVE ;  /* 0x00000000000079c5 */ /* 0x000fc80000000000 */
[----:B------:R-:W0:Y:S01]  /*7b00*/  MUFU.TANH R159, R159 ;  /* 0x0000009f009f7308 */ /* 0x000e220000002400 */
[----:B--2---:R-:W-:Y:S01]  /*7b10*/  FMNMX.FTZ R192, R158, R191, !PT ;  /* 0x000000bf9ec07209 */ /* 0x004fe20007810000 */
[----:B------:R-:W-:Y:S01]  /*7b20*/  QGMMA.64x128x32.F32.E4M3.E4M3 R24, R208, gdesc[UR4], R24, gsb0 ;  /* 0x01e00004d0187df3 */ /* 0x000fe20008000818 */
[----:B------:R-:W-:Y:S01]  /*7b30*/  UIADD3 UR6, UR11, 0x300, URZ ;  /* 0x000003000b067890 */ /* 0x000fe2000fffe03f */
[----:B------:R-:W-:-:S04]  /*7b40*/  UMOV UR7, 0xc0000010 ;  /* 0xc000001000077882 */ /* 0x000fc80000000000 */
        /* <DEDUP_REMOVED lines=35> */
[----:B------:R-:W-:Y:S02]  /*7d80*/  WARPGROUP.DEPBAR.LE gsb0, 0x0 ;  /* 0x00008000000079c5 */ /* 0x000fe40000010000 */
[----:B------:R-:W-:Y:S01]  /*7d90*/  WARPGROUP.ARRIVE ;  /* 0x00000000000079c5 */ /* 0x000fe20000000000 */
[----:B--2---:R-:W-:-:S04]  /*7da0*/  FMNMX.FTZ R191, R143, R192, !PT ;  /* 0x000000c08fbf7209 */ /* 0x004fc80007810000 */
[----:B------:R-:W2:Y:S01]  /*7db0*/  MUFU.TANH R145, R145 ;  /* 0x0000009100917308 */ /* 0x000ea20000002400 */
[----:B------:R-:W-:Y:S01]  /*7dc0*/  QGMMA.64x128x32.F32.E4M3.E4M3 R24, R212, gdesc[UR4], R24, gsb0 ;  /* 0x01e00004d4187df3 */ /* 0x000fe20008000818 */
[----:B-1----:R-:W-:Y:S01]  /*7dd0*/  FMNMX.FTZ R190, R144, R189, !PT ;  /* 0x000000bd90be7209 */ /* 0x002fe20007810000 */
        /* <DEDUP_REMOVED lines=37> */
[----:B------:R-:W-:-:S06]  /*8030*/  WARPGROUP.DEPBAR.LE gsb0, 0x0 ;  /* 0x00008000000079c5 */ /* 0x000fcc0000010000 */
[----:B------:R-:W2:Y:S01]  /*8040*/  MUFU.TANH R132, R132 ;  /* 0x0000008400847308 */ /* 0x000ea20000002400 */
[----:B-1----:R-:W-:Y:S01]  /*8050*/  FMNMX.FTZ R191, R129, R94, !PT ;  /* 0x0000005e81bf7209 */ /* 0x002fe20007810000 */
[----:B------:R-:W-:-:S06]  /*8060*/  WARPGROUP.ARRIVE ;  /* 0x00000000000079c5 */ /* 0x000fcc0000000000 */
[----:B------:R-:W1:Y:S01]  /*8070*/  MUFU.TANH R134, R134 ;  /* 0x0000008600867308 */ /* 0x000e620000002400 */
[----:B0-----:R-:W-:Y:S01]  /*8080*/  FMNMX.FTZ R193, R131, R190, !PT ;  /* 0x000000be83c17209 */ /* 0x001fe20007810000 */
[----:B------:R-:W-:Y:S01]  /*8090*/  QGMMA.64x128x32.F32.E4M3.E4M3 R24, R216, gdesc[UR4], R24, gsb0 ;  /* 0x01e00004d8187df3 */ /* 0x000fe20008000818 */
        /* <DEDUP_REMOVED lines=75> */
[----:B--2---:R-:W-:Y:S02]  /*8550*/  FMNMX.FTZ R192, R102, R191, !PT ;  /* 0x000000bf66c07209 */ /* 0x004fe40007810000 */
[----:B-1----:R-:W-:-:S05]  /*8560*/  FMNMX.FTZ R191, R101, R94, !PT ;  /* 0x0000005e65bf7209 */ /* 0x002fca0007810000 */
[----:B------:R-:W1:Y:S01]  /*8570*/  SHFL.BFLY PT, R94, R191, 0x2, 0x1f ;  /* 0x0c401f00bf5e7f89 */ /* 0x000e6200000e0000 */
[----:B0-----:R-:W-:-:S05]  /*8580*/  FMNMX.FTZ R192, R103, R192, !PT ;  /* 0x000000c067c07209 */ /* 0x001fca0007810000 */
[----:B------:R-:W0:Y:S01]  /*8590*/  SHFL.BFLY PT, R99, R192, 0x2, 0x1f ;  /* 0x0c401f00c0637f89 */ /* 0x000e2200000e0000 */
[----:B------:R-:W-:Y:S02]  /*85a0*/  WARPGROUP.DEPBAR.LE gsb0, 0x0 ;  /* 0x00008000000079c5 */ /* 0x000fe40000010000 */
[----:B------:R-:W-:-:S06]  /*85b0*/  WARPGROUP.ARRIVE ;  /* 0x00000000000079c5 */ /* 0x000fcc0000000000 */
[----:B------:R-:W-:Y:S01]  /*85c0*/  QGMMA.64x128x32.F32.E4M3.E4M3 R24, R224, gdesc[UR4], R24, gsb0 ;  /* 0x01e00004e0187df3 */ /* 0x000fe20008000818 */
[----:B-1----:R-:W-:Y:S01]  /*85d0*/  FMNMX.FTZ R193, R191, R94, !PT ;  /* 0x0000005ebfc17209 */ /* 0x002fe20007810000 */
[----:B------:R-:W-:-:S04]  /*85e0*/  IMAD.U32 R191, RZ, RZ, UR10 ;  /* 0x0000000affbf7e24 */ /* 0x000fc8000f8e00ff */
[----:B------:R-:W1:Y:S01]  /*85f0*/  SHFL.BFLY PT, R94, R193, 0x1, 0x1f ;  /* 0x0c201f00c15e7f89 */ /* 0x000e6200000e0000 */
[----:B0-----:R-:W-:-:S05]  /*8600*/  FMNMX.FTZ R194, R192, R99, !PT ;  /* 0x00000063c0c27209 */ /* 0x001fca0007810000 */
[----:B------:R-:W0:Y:S01]  /*8610*/  SHFL.BFLY PT, R99, R194, 0x1, 0x1f ;  /* 0x0c201f00c2637f89 */ /* 0x000e2200000e0000 */
[----:B-1----:R-:W-:-:S05]  /*8620*/  FMNMX.FTZ R94, R193, R94, !PT ;  /* 0x0000005ec15e7209 */ /* 0x002fca0007810000 */
[C---:B------:R-:W-:Y:S01]  /*8630*/  FADD.FTZ R3, -R94.reuse, R3 ;  /* 0x000000035e037221 */ /* 0x040fe20000010100 */
[----:B------:R-:W-:-:S01]  /*8640*/  FFMA.FTZ R191, R94, R191, -8 ;  /* 0xc10000005ebf7423 */ /* 0x000fc200000100bf */
[----:B0-----:R-:W-:Y:S02]  /*8650*/  FMNMX.FTZ R99, R194, R99, !PT ;  /* 0x00000063c2637209 */ /* 0x001fe40007810000 */
[----:B------:R-:W-:Y:S01]  /*8660*/  FMUL.FTZ R192, R3, UR10 ;  /* 0x0000000a03c07c20 */ /* 0x000fe20008410000 */
[--C-:B------:R-:W-:Y:S01]  /*8670*/  FFMA.FTZ R193, R8, UR10, -R191.reuse ;  /* 0x0000000a08c17c23 */ /* 0x100fe200080108bf */
[----:B------:R-:W-:-:S01]  /*8680*/  FFMA.FTZ R8, R7, UR10, -R191 ;  /* 0x0000000a07087c23 */ /* 0x000fc200080108bf */
[----:B------:R-:W-:Y:S01]  /*8690*/  FFMA.FTZ R7, R11, UR10, -R191 ;  /* 0x0000000a0b077c23 */ /* 0x000fe200080108bf */
[----:B------:R-:W-:-:S01]  /*86a0*/  FADD.FTZ R3, -R99, R6 ;  /* 0x0000000663037221 */ /* 0x000fc20000010100 */
[--C-:B------:R-:W-:Y:S01]  /*86b0*/  FFMA.FTZ R11, R15, UR10, -R191.reuse ;  /* 0x0000000a0f0b7c23 */ /* 0x100fe200080108bf */
[----:B------:R0:W-:Y:S01]  /*86c0*/  MUFU.EX2 R6, R192 ;  /* 0x000000c000067308 */ /* 0x0001e20000000800 */
[----:B------:R-:W-:-:S01]  /*86d0*/  FFMA.FTZ R15, R185, UR10, -R191 ;  /* 0x0000000ab90f7c23 */ /* 0x000fc200080108bf */
[----:B------:R-:W-:Y:S01]  /*86e0*/  FMUL.FTZ R3, R3, UR10 ;  /* 0x0000000a03037c20 */ /* 0x000fe20008410000 */
[----:B------:R-:W-:-:S01]  /*86f0*/  FFMA.FTZ R12, R12, UR10, -R191 ;  /* 0x0000000a0c0c7c23 */ /* 0x000fc200080108bf */
[--C-:B------:R-:W-:Y:S01]  /*8700*/  FFMA.FTZ R20, R20, UR10, -R191.reuse ;  /* 0x0000000a14147c23 */ /* 0x100fe200080108bf */
[----:B------:R-:W-:-:S01]  /*8710*/  FFMA.FTZ R186, R186, UR10, -R191 ;  /* 0x0000000ababa7c23 */ /* 0x000fc200080108bf */
[--C-:B------:R-:W-:Y:S01]  /*8720*/  FFMA.FTZ R168, R168, UR10, -R191.reuse ;  /* 0x0000000aa8a87c23 */ /* 0x100fe200080108bf */
[----:B------:R-:W-:-:S01]  /*8730*/  FFMA.FTZ R169, R169, UR10, -R191 ;  /* 0x0000000aa9a97c23 */ /* 0x000fc200080108bf */
[----:B------:R-:W1:Y:S01]  /*8740*/  MUFU.EX2 R193, R193 ;  /* 0x000000c100c17308 */ /* 0x000e620000000800 */
[----:B0-----:R-:W-:-:S02]  /*8750*/  IMAD.U32 R192, RZ, RZ, UR10 ;  /* 0x0000000affc07e24 */ /* 0x001fc4000f8e00ff */
[--C-:B------:R-:W-:Y:S01]  /*8760*/  FFMA.FTZ R172, R172, UR10, -R191.reuse ;  /* 0x0000000aacac7c23 */ /* 0x100fe200080108bf */
[----:B------:R-:W-:-:S01]  /*8770*/  FFMA.FTZ R173, R173, UR10, -R191 ;  /* 0x0000000aadad7c23 */ /* 0x000fc200080108bf */
[----:B------:R-:W-:Y:S01]  /*8780*/  FFMA.FTZ R176, R176, UR10, -R191 ;  /* 0x0000000ab0b07c23 */ /* 0x000fe200080108bf */
[----:B------:R-:W-:-:S01]  /*8790*/  FFMA.FTZ R185, R99, R192, -8 ;  /* 0xc100000063b97423 */ /* 0x000fc200000100c0 */
        /* <DEDUP_REMOVED lines=12> */
[----:B------:R-:W-:Y:S01]  /*8860*/  FFMA.FTZ R187, R188, UR10, -R185 ;  /* 0x0000000abcbb7c23 */ /* 0x000fe200080108b9 */
        /* <DEDUP_REMOVED lines=47> */
[--C-:B------:R-:W-:Y:S01]  /*8b60*/  FFMA.FTZ R97, R97, UR10, -R191.reuse ;  /* 0x0000000a61617c23 */ /* 0x100fe200080108bf */
[----:B------:R-:W-:-:S01]  /*8b70*/  FFMA.FTZ R100, R100, UR10, -R191 ;  /* 0x0000000a64647c23 */ /* 0x000fc200080108bf */
[----:B------:R-:W-:Y:S01]  /*8b80*/  FFMA.FTZ R101, R101, UR10, -R191 ;  /* 0x0000000a65657c23 */ /* 0x000fe200080108bf */
[----:B0-----:R-:W-:-:S01]  /*8b90*/  FADD.FTZ R191, R7, R188 ;  /* 0x000000bc07bf7221 */ /* 0x001fc20000010000 */
[----:B-1----:R-:W-:Y:S01]  /*8ba0*/  FADD.FTZ R4, R10, R5 ;  /* 0x000000050a047221 */ /* 0x002fe20000010000 */
[----:B------:R-:W-:-:S01]  /*8bb0*/  FFMA.FTZ R170, R170, UR10, -R185 ;  /* 0x0000000aaaaa7c23 */ /* 0x000fc200080108b9 */
[----:B------:R-:W0:Y:S01]  /*8bc0*/  MUFU.EX2 R11, R11 ;  /* 0x0000000b000b7308 */ /* 0x000e220000000800 */
[----:B--2---:R-:W-:-:S01]  /*8bd0*/  FADD.FTZ R188, R12, R191 ;  /* 0x000000bf0cbc7221 */ /* 0x004fc20000010000 */
[--C-:B------:R-:W-:Y:S01]  /*8be0*/  FFMA.FTZ R171, R171, UR10, -R185.reuse ;  /* 0x0000000aabab7c23 */ /* 0x100fe200080108b9 */
[----:B------:R-:W-:-:S01]  /*8bf0*/  FFMA.FTZ R174, R174, UR10, -R185 ;  /* 0x0000000aaeae7c23 */ /* 0x000fc200080108b9 */
[--C-:B------:R-:W-:Y:S01]  /*8c00*/  FFMA.FTZ R175, R175, UR10, -R185.reuse ;  /* 0x0000000aafaf7c23 */ /* 0x100fe200080108b9 */
[----:B------:R-:W-:-:S01]  /*8c10*/  FFMA.FTZ R178, R178, UR10, -R185 ;  /* 0x0000000ab2b27c23 */ /* 0x000fc200080108b9 */
[--C-:B------:R-:W-:Y:S01]  /*8c20*/  FFMA.FTZ R179, R179, UR10, -R185.reuse ;  /* 0x0000000ab3b37c23 */ /* 0x100fe200080108b9 */
[----:B------:R-:W-:-:S01]  /*8c30*/  FFMA.FTZ R182, R182, UR10, -R185 ;  /* 0x0000000ab6b67c23 */ /* 0x000fc200080108b9 */
[----:B------:R-:W1:Y:S01]  /*8c40*/  MUFU.EX2 R14, R14 ;  /* 0x0000000e000e7308 */ /* 0x000e620000000800 */
[----:B---3--:R-:W-:-:S01]  /*8c50*/  FADD.FTZ R5, R13, R4 ;  /* 0x000000040d057221 */ /* 0x008fc20000010000 */
        /* <DEDUP_REMOVED lines=50> */
[----:B------:R-:W-:-:S02]  /*8f80*/  WARPGROUP.DEPBAR.LE gsb0, 0x0 ;  /* 0x00008000000079c5 */ /* 0x000fc40000010000 */
        /* <DEDUP_REMOVED lines=148> */
[----:B------:R-:W-:-:S05]  /*98d0*/  IADD3 R4, -R23, 0xb, RZ ;  /* 0x0000000b17047810 */ /* 0x000fca0007ffe1ff */
[----:B------:R0:W-:Y:S06]  /*98e0*/  BAR.ARV R4, 0x100 ;  /* 0x000400040000751d */ /* 0x0001ec0000002000 */
[----:B------:R-:W3:Y:S01]  /*98f0*/  MUFU.EX2 R114, R114 ;  /* 0x0000007200727308 */ /* 0x000ee20000000800 */
[----:B-1----:R-:W-:-:S01]  /*9900*/  FADD.FTZ R189, R111, R194 ;  /* 0x000000c26fbd7221 */ /* 0x002fc20000010000 */
[----:B0-----:R-:W-:Y:S01]  /*9910*/  @!P1 IADD3 R4, R195, 0x2e840, RZ ;  /* 0x0002e840c3049810 */ /* 0x001fe20007ffe0ff */
[----:B--2---:R-:W-:-:S03]  /*9920*/  FADD.FTZ R194, R112, R5 ;  /* 0x0000000570c27221 */ /* 0x004fc60000010000 */
[----:B------:R-:W-:Y:S02]  /*9930*/  @!P1 PRMT R4, RZ, 0x654, R4 ;  /* 0x00000654ff049816 */ /* 0x000fe40000000004 */
[----:B------:R-:W0:Y:S02]  /*9940*/  MUFU.EX2 R113, R113 ;  /* 0x0000007100717308 */ /* 0x000e240000000800 */
[----:B------:R1:W-:Y:S06]  /*9950*/  @!P1 SYNCS.ARRIVE.TRANS64.RED.A1T0 RZ, [R4+URZ], RZ ;  /* 0x000000ff04ff99a7 */ /* 0x0003ec000810043f */
[----:B------:R-:W2:Y:S01]  /*9960*/  MUFU.EX2 R115, R115 ;  /* 0x0000007300737308 */ /* 0x000ea20000000800 */
[----:B---3--:R-:W-:-:S01]  /*9970*/  FADD.FTZ R196, R114, R189 ;  /* 0x000000bd72c47221 */ /* 0x008fc20000010000 */
[----:B------:R-:W-:-:S06]  /*9980*/  FFMA.FTZ R189, R190, UR10, -R185 ;  /* 0x0000000abebd7c23 */ /* 0x000fcc00080108b9 */
        /* <DEDUP_REMOVED lines=40> */
[----:B-1----:R-:W-:-:S03]  /*9c10*/  FADD.FTZ R5, R101, R4 ;  /* 0x0000000465057221 */ /* 0x002fc60000010000 */
[----:B0-----:R-:W-:Y:S01]  /*9c20*/  FADD.FTZ R4, R103, R185 ;  /* 0x000000b967047221 */ /* 0x001fe20000010000 */
[----:B------:R-:W-:Y:S06]  /*9c30*/  @!P0 BRA `(.L_x_5805) ;  /* 0x0000000000048947 */ /* 0x000fec0003800000 */
[----:B------:R-:W-:Y:S01]  /*9c40*/  BPT.TRAP 0x1 ;  /* 0x000000040000795c */ /* 0x000fe20000300000 */
.L_x_5805:
        /* <DEDUP_REMOVED lines=132> */
.L_x_5796:
[----:B------:R-:W-:Y:S06]  /*a490*/  BAR.ARV 0x8, 0x180 ;  /* 0x0206000000007b1d */ /* 0x000fec0000002000 */
[----:B------:R-:W-:Y:S05]  /*a4a0*/  @!P0 BRA `(.L_x_5807) ;  /* 0x0000000000048947 */ /* 0x000fea0003800000 */
[----:B------:R-:W-:Y:S01]  /*a4b0*/  BPT.TRAP 0x1 ;  /* 0x000000040000795c */ /* 0x000fe20000300000 */
.L_x_5807:
[----:B------:R-:W-:Y:S01]  /*a4c0*/  ULEA UR4, UR50, UR39, 0x3 ;  /* 0x0000002732047291 */ /* 0x000fe2000f8e183f */
[----:B------:R-:W-:-:S05]  /*a4d0*/  IMAD.U32 R0, RZ, RZ, UR43 ;  /* 0x0000002bff007e24 */ /* 0x000fca000f8e00ff */
[----:B------:R-:W-:-:S04]  /*a4e0*/  SHF.L.U32 R0, R0, 0x1f, RZ ;  /* 0x0000001f00007819 */ /* 0x000fc800000006ff */
[----:B------:R0:W1:Y:S01]  /*a4f0*/  SYNCS.PHASECHK.TRANS64.TRYWAIT P1, [UR4+0x2e850], R0 ;  /* 0x02e85000ff0075a7 */ /* 0x0000620008020144 */
[----:B------:R-:W-:Y:S05]  /*a500*/  @!P0 BRA `(.L_x_5808) ;  /* 0x0000000000048947 */ /* 0x000fea0003800000 */
[----:B------:R-:W-:Y:S01]  /*a510*/  BPT.TRAP 0x1 ;  /* 0x000000040000795c */ /* 0x000fe20000300000 */
.L_x_5808:
[----:B-1----:R-:W-:Y:S05]  /*a520*/  @P1 BRA `(.L_x_5809) ;  /* 0x0000000000081947 */ /* 0x002fea0003800000 */
[----:B------:R-:W1:Y:S02]  /*a530*/  SYNCS.PHASECHK.TRANS64.TRYWAIT P1, [UR4+0x2e850], R0 ;  /* 0x02e85000ff0075a7 */ /* 0x000e640008020144 */
[----:B-1----:R-:W-:Y:S05]  /*a540*/  @!P1 BRA `(.L_x_5810) ;  /* 0x0000005c00a89947 */ /* 0x002fea0003800000 */
.L_x_5809:
        /* <DEDUP_REMOVED lines=9> */
[----:B------:R-:W-:Y:S01]  /*a5e0*/  QGMMA.64x128x32.F32.E4M3.E4M3 R24, R200, gdesc[UR4], R24, gsb0 ;  /* 0x01e00004c8187df3 */ /* 0x000fe20008000818 */
[----:B------:R-:W-:Y:S01]  /*a5f0*/  UIADD3 UR6, UR5, 0x100, URZ ;  /* 0x0000010005067890 */ /* 0x000fe2000fffe03f */
[----:B------:R-:W-:Y:S01]  /*a600*/  UMOV UR7, 0xc0000010 ;  /* 0xc000001000077882 */ /* 0x000fe20000000000 */
[----:B------:R-:W-:Y:S02]  /*a610*/  WARPGROUP.DEPBAR.LE gsb0, 0x0 ;  /* 0x00008000000079c5 */ /* 0x000fe40000010000 */
[----:B------:R-:W-:-:S07]  /*a620*/  WARPGROUP.ARRIVE ;  /* 0x00000000000079c5 */ /* 0x000fce0000000000 */
        /* <DEDUP_REMOVED lines=11> */
[----:B------:R-:W-:Y:S02]  /*a6e0*/  ULDC.64 UR6, c[0x0][0x9a0] ;  /* 0x0002680000067ab9 */ /* 0x000fe40000000a00 */
[----:B------:R-:W-:-:S04]  /*a6f0*/  UISETP.NE.U32.AND UP0, UPT, UR6, URZ, UPT ;  /* 0x0000003f0600728c */ /* 0x000fc8000bf05070 */
[----:B------:R-:W-:-:S06]  /*a700*/  UISETP.NE.AND.EX UP0, UPT, UR7, URZ, UPT, UP0 ;  /* 0x0000003f0700728c */ /* 0x000fcc000bf05300 */
[----:B------:R-:W-:-:S05]  /*a710*/  PLOP3.LUT P1, PT, PT, PT, UP0, 0x80, 0x0 ;  /* 0x000000000000781c */ /* 0x000fca0003f2f008 */
[----:B------:R-:W-:Y:S01]  /*a720*/  @UP0 USHF.R.S32.HI UR11, URZ, 0x1f, UR40 ;  /* 0x0000001f3f0b0899 */ /* 0x000fe20008011428 */
[----:B------:R-:W-:Y:S01]  /*a730*/  @UP0 ULDC.64 UR12, c[0x0][0x9c8] ;  /* 0x00027200000c0ab9 */ /* 0x000fe20000000a00 */
[----:B------:R-:W-:Y:S02]  /*a740*/  @UP0 UIADD3 UR8, -UR40, URZ, URZ ;  /* 0x0000003f28080290 */ /* 0x000fe4000fffe13f */
[----:B------:R-:W-:Y:S01]  /*a750*/  @UP0 UIMAD UR11, UR11, UR12, URZ ;  /* 0x0000000c0b0b02a4 */ /* 0x000fe2000f8e023f */
[----:B------:R-:W-:Y:S02]  /*a760*/  @UP0 ULDC UR9, c[0x0][0xc44] ;  /* 0x0003110000090ab9 */ /* 0x000fe40000000800 */
[----:B------:R-:W-:Y:S02]  /*a770*/  @UP0 UIMAD UR14, UR9, UR8, UR42 ;  /* 0x00000008090e02a4 */ /* 0x000fe4000f8e022a */
[----:B------:R-:W-:Y:S02]  /*a780*/  @UP0 UIMAD.WIDE.U32 UR8, UR40, UR12, URZ ;  /* 0x0000000c280802a5 */ /* 0x000fe4000f8e003f */
[----:B------:R-:W-:-:S02]  /*a790*/  @UP0 UIMAD UR11, UR40, UR13, UR11 ;  /* 0x0000000d280b02a4 */ /* 0x000fc4000f8e020b */
[----:B------:R-:W-:Y:S02]  /*a7a0*/  @UP0 USHF.R.S32.HI UR15, URZ, 0x1f, UR14 ;  /* 0x0000001f3f0f0899 */ /* 0x000fe4000801140e */
[----:B------:R-:W-:Y:S01]  /*a7b0*/  @UP0 UIADD3 UR9, UR9, UR11, URZ ;  /* 0x0000000b09090290 */ /* 0x000fe2000fffe03f */
[----:B------:R-:W-:Y:S02]  /*a7c0*/  @UP0 ULDC.64 UR12, c[0x0][0x9d0] ;  /* 0x00027400000c0ab9 */ /* 0x000fe40000000a00 */
[----:B------:R-:W-:Y:S02]  /*a7d0*/  @UP0 UIMAD UR11, UR15, UR12, URZ ;  /* 0x0000000c0f0b02a4 */ /* 0x000fe4000f8e023f */
[----:B------:R-:W-:Y:S02]  /*a7e0*/  @UP0 UIMAD.WIDE.U32 UR8, UR14, UR12, UR8 ;  /* 0x0000000c0e0802a5 */ /* 0x000fe4000f8e0008 */
[----:B------:R-:W-:Y:S02]  /*a7f0*/  @UP0 UIMAD UR11, UR14, UR13, UR11 ;  /* 0x0000000d0e0b02a4 */ /* 0x000fe4000f8e020b */
[----:B------:R-:W-:-:S02]  /*a800*/  @UP0 ULEA UR6, UP1, UR8, UR6, 0x2 ;  /* 0x0000000608060291 */ /* 0x000fc4000f82103f */
[----:B------:R-:W-:-:S04]  /*a810*/  @UP0 UIADD3 UR9, UR9, UR11, URZ ;  /* 0x0000000b09090290 */ /* 0x000fc8000fffe03f */
[----:B------:R-:W-:Y:S01]  /*a820*/  IMAD.U32 R2, RZ, RZ, UR6 ;  /* 0x00000006ff027e24 */ /* 0x000fe2000f8e00ff */
[----:B------:R-:W-:Y:S02]  /*a830*/  @UP0 ULEA.HI.X UR7, UR8, UR7, UR9, 0x2, UP1 ;  /* 0x0000000708070291 */ /* 0x000fe400088f1409 */
[----:B------:R-:W-:-:S04]  /*a840*/  UIADD3 UR6, UR5, 0x400, URZ ;  /* 0x0000040005067890 */ /* 0x000fc8000fffe03f */
[----:B-1----:R-:W-:Y:S01]  /*a850*/  IMAD.U32 R3, RZ, RZ, UR7 ;  /* 0x00000007ff037e24 */ /* 0x002fe2000f8e00ff */
[----:B------:R-:W-:-:S04]  /*a860*/  UMOV UR7, 0xc0000010 ;  /* 0xc000001000077882 */ /* 0x000fc80000000000 */
[----:B------:R1:W2:Y:S01]  /*a870*/  @P1 LDG.E R6, desc[UR46][R2.64] ;  /* 0x0000002e02061981 */ /* 0x0002a2000c1e1900 */
[----:B------:R-:W-:Y:S02]  /*a880*/  WARPGROUP.DEPBAR.LE gsb0, 0x0 ;  /* 0x00008000000079c5 */ /* 0x000fe40000010000 */
[----:B------:R-:W-:-:S06]  /*a890*/  WARPGROUP.ARRIVE ;  /* 0x00000000000079c5 */ /* 0x000fcc0000000000 */
[----:B------:R-:W-:Y:S01]  /*a8a0*/  QGMMA.64x128x32.F32.E4M3.E4M3 R24, R216, gdesc[UR4], R24, gsb0 ;  /* 0x01e00004d8187df3 */ /* 0x000fe20008000818 */
[----:B------:R-:W-:Y:S01]  /*a8b0*/  UIADD3 UR6, UR5, 0x500, URZ ;  /* 0x0000050005067890 */ /* 0x000fe2000fffe03f */
[----:B------:R-:W-:Y:S01]  /*a8c0*/  UMOV UR7, 0xc0000010 ;  /* 0xc000001000077882 */ /* 0x000fe20000000000 */
[----:B0-----:R-:W0:Y:S04]  /*a8d0*/  SHFL.BFLY PT, R0, R5, 0x2, 0x1f ;  /* 0x0c401f0005007f89 */ /* 0x001e2800000e0000 */
[----:B------:R-:W3:Y:S01]  /*a8e0*/  SHFL.BFLY PT, R7, R4, 0x2, 0x1f ;  /* 0x0c401f0004077f89 */ /* 0x000ee200000e0000 */
[----:B------:R-:W-:Y:S02]  /*a8f0*/  WARPGROUP.DEPBAR.LE gsb0, 0x0 ;  /* 0x00008000000079c5 */ /* 0x000fe40000010000 */
[----:B------:R-:W-:-:S06]  /*a900*/  WARPGROUP.ARRIVE ;  /* 0x00000000000079c5 */ /* 0x000fcc0000000000 */
[----:B------:R-:W-:Y:S01]  /*a910*/  QGMMA.64x128x32.F32.E4M3.E4M3 R24, R220, gdesc[UR4], R24, gsb0 ;  /* 0x01e00004dc187df3 */ /* 0x000fe20008000818 */
[----:B------:R-:W-:Y:S01]  /*a920*/  UIADD3 UR6, UR5, 0x600, URZ ;  /* 0x0000060005067890 */ /* 0x000fe2000fffe03f */
[----:B------:R-:W-:Y:S01]  /*a930*/  UMOV UR7, 0xc0000010 ;  /* 0xc000001000077882 */ /* 0x000fe20000000000 */
[----:B0-----:R-:W-:-:S01]  /*a940*/  FADD.FTZ R0, R0, R5 ;  /* 0x0000000500007221 */ /* 0x001fc20000010000 */
[----:B---3--:R-:W-:-:S04]  /*a950*/  FADD.FTZ R7, R7, R4 ;  /* 0x0000000407077221 */ /* 0x008fc80000010000 */
[----:B-1----:R-:W0:Y:S04]  /*a960*/  SHFL.BFLY PT, R3, R0, 0x1, 0x1f ;  /* 0x0c201f0000037f89 */ /* 0x002e2800000e0000 */
[----:B------:R-:W1:Y:S01]  /*a970*/  SHFL.BFLY PT, R2, R7, 0x1, 0x1f ;  /* 0x0c201f0007027f89 */ /* 0x000e6200000e0000 */
[----:B0-----:R-:W-:-:S01]  /*a980*/  FADD.FTZ R9, R0, R3 ;  /* 0x0000000300097221 */ /* 0x001fc20000010000 */
[----:B-1----:R-:W-:-:S04]  /*a990*/  FADD.FTZ R10, R7, R2 ;  /* 0x00000002070a7221 */ /* 0x002fc80000010000 */
[C---:B------:R-:W-:Y:S01]  /*a9a0*/  FSETP.NE.FTZ.AND P1, PT, R9.reuse, RZ, PT ;  /* 0x000000ff0900720b */ /* 0x040fe20003f35000 */
[----:B------:R-:W-:Y:S01]  /*a9b0*/  FMUL.FTZ R11, R9, 0.00390625 ;  /* 0x3b800000090b7820 */ /* 0x000fe20000410000 */
[----:B------:R-:W-:Y:S01]  /*a9c0*/  FMUL.FTZ R12, R10, 0.00390625 ;  /* 0x3b8000000a0c7820 */ /* 0x000fe20000410000 */
[----:B------:R-:W-:-:S03]  /*a9d0*/  MOV R3, RZ ;  /* 0x000000ff00037202 */ /* 0x000fc60000000f00 */
[----:B------:R-:W-:Y:S02]  /*a9e0*/  FSETP.NE.FTZ.AND P2, PT, R11, RZ, PT ;  /* 0x000000ff0b00720b */ /* 0x000fe40003f55000 */
[----:B------:R-:W-:-:S05]  /*a9f0*/  FSETP.NE.FTZ.AND P3, PT, R12, RZ, PT ;  /* 0x000000ff0c00720b */ /* 0x000fca0003f75000 */
[----:B------:R-:W-:Y:S01]  /*aa00*/  @P1 MUFU.RCP R3, R9 ;  /* 0x0000000900031308 */ /* 0x000fe20000001000 */
[----:B------:R-:W-:Y:S01]  /*aa10*/  FSETP.NE.FTZ.AND P1, PT, R10, RZ, PT ;  /* 0x000000ff0a00720b */ /* 0x000fe20003f35000 */
[----:B------:R-:W-:Y:S01]  /*aa20*/  IMAD.MOV.U32 R7, RZ, RZ, RZ ;  /* 0x000000ffff077224 */ /* 0x000fe200078e00ff */
[----:B------:R-:W-:Y:S02]  /*aa30*/  WARPGROUP.DEPBAR.LE gsb0, 0x0 ;  /* 0x00008000000079c5 */ /* 0x000fe40000010000 */
[----:B------:R-:W-:-:S06]  /*aa40*/  WARPGROUP.ARRIVE ;  /* 0x00000000000079c5 */ /* 0x000fcc0000000000 */
[----:B------:R-:W-:Y:S01]  /*aa50*/  QGMMA.64x128x32.F32.E4M3.E4M3 R24, R224, gdesc[UR4], R24, gsb0 ;  /* 0x01e00004e0187df3 */ /* 0x000fe20008000818 */
[----:B------:R-:W0:Y:S08]  /*aa60*/  @P2 MUFU.LG2 R4, R11 ;  /* 0x0000000b00042308 */ /* 0x000e300000000c00 */
[----:B------:R-:W1:Y:S08]  /*aa70*/  @P3 MUFU.LG2 R8, R12 ;  /* 0x0000000c00083308 */ /* 0x000e700000000c00 */
[----:B------:R2:W3:Y:S01]  /*aa80*/  @P1 MUFU.RCP R7, R10 ;  /* 0x0000000a00071308 */ /* 0x0004e20000001000 */
        /* <DEDUP_REMOVED lines=15> */
.L_x_5811:
[----:B------:R-:W0:Y:S01]  /*ab80*/  S2R R89, SR_TID.X ;  /* 0x0000000000597919 */ /* 0x000e220000002100 */
[----:B------:R-:W-:Y:S01]  /*ab90*/  ULDC.64 UR6, c[0x4][0xa8] ;  /* 0x01002a0000067ab9 */ /* 0x000fe20000000a00 */
[----:B------:R-:W1:Y:S01]  /*aba0*/  S2UR UR5, SR_SWINHI ;  /* 0x00000000000579c3 */ /* 0x000e620000002f00 */
        /* <DEDUP_REMOVED lines=8> */
[----:B------:R-:W-:Y:S01]  /*ac30*/  FMUL.FTZ R9, R25, R10 ;  /* 0x0000000a19097220 */ /* 0x000fe20000410000 */
[-C--:B------:R-:W-:Y:S01]  /*ac40*/  FMUL.FTZ R14, R38, R88.reuse ;  /* 0x00000058260e7220 */ /* 0x080fe20000410000 */
[-C--:B------:R-:W-:Y:S01]  /*ac50*/  FMUL.FTZ R83, R83, R88.reuse ;  /* 0x0000005853537220 */ /* 0x080fe20000410000 */
[----:B------:R-:W-:Y:S01]  /*ac60*/  FMUL.FTZ R15, R34, R88 ;  /* 0x00000058220f7220 */ /* 0x000fe20000410000 */
[----:B------:R-:W-:Y:S01]  /*ac70*/  ULDC.64 UR8, c[0x0][0xb90] ;  /* 0x0002e40000087ab9 */ /* 0x000fe20000000a00 */
[----:B------:R-:W-:Y:S01]  /*ac80*/  USHF.R.S32.HI UR14, URZ, 0x1f, UR40 ;  /* 0x0000001f3f0e7899 */ /* 0x000fe20008011428 */
[----:B------:R-:W-:Y:S01]  /*ac90*/  ULDC.64 UR10, c[0x0][0xb98] ;  /* 0x0002e600000a7ab9 */ /* 0x000fe20000000a00 */
[----:B0-----:R-:W-:-:S05]  /*aca0*/  IMAD.SHL.U32 R3, R89, 0x4, RZ ;  /* 0x0000000459037824 */ /* 0x001fca00078e00ff */
[----:B------:R-:W-:-:S04]  /*acb0*/  LOP3.LUT R3, R3, 0xc, RZ, 0xc0, !PT ;  /* 0x0000000c03037812 */ /* 0x000fc800078ec0ff */
[----:B------:R-:W-:-:S04]  /*acc0*/  IADD3 R4, P0, R3, UR6, RZ ;  /* 0x0000000603047c10 */ /* 0x000fc8000ff1e0ff */
[----:B------:R-:W-:-:S05]  /*acd0*/  IADD3.X R5, RZ, UR7, RZ, P0, !PT ;  /* 0x00000007ff057c10 */ /* 0x000fca00087fe4ff */
        /* <DEDUP_REMOVED lines=10> */
[-C--:B0-----:R-:W-:Y:S01]  /*ad80*/  FMUL.FTZ R4, R30, R88.reuse ;  /* 0x000000581e047220 */ /* 0x081fe20000410000 */
[----:B------:R-:W-:Y:S01]  /*ad90*/  FMUL.FTZ R5, R26, R88 ;  /* 0x000000581a057220 */ /* 0x000fe20000410000 */
[-C--:B------:R-:W-:Y:S01]  /*ada0*/  FMUL.FTZ R45, R56, R10.reuse ;  /* 0x0000000a382d7220 */ /* 0x080fe20000410000 */
[-C--:B------:R-:W-:Y:S01]  /*adb0*/  FMUL.FTZ R48, R61, R10.reuse ;  /* 0x0000000a3d307220 */ /* 0x080fe20000410000 */
[----:B------:R-:W-:Y:S01]  /*adc0*/  FMUL.FTZ R57, R65, R10 ;  /* 0x0000000a41397220 */ /* 0x000fe20000410000 */
[-C--:B------:R-:W-:Y:S01]  /*add0*/  FMUL.FTZ R26, R46, R88.reuse ;  /* 0x000000582e1a7220 */ /* 0x080fe20000410000 */
[----:B------:R-:W-:Y:S01]  /*ade0*/  F2FP.BF16.F32.PACK_AB R4, R4, R5 ;  /* 0x000000050404723e */ /* 0x000fe200000010ff */
[----:B------:R-:W-:Y:S01]  /*adf0*/  FMUL.FTZ R27, R42, R88 ;  /* 0x000000582a1b7220 */ /* 0x000fe20000410000 */
[----:B------:R-:W-:Y:S01]  /*ae00*/  LOP3.LUT P0, R5, R89, 0x3, RZ, 0xc0, !PT ;  /* 0x0000000359057812 */ /* 0x000fe2000780c0ff */
        /* <DEDUP_REMOVED lines=17> */
[----:B------:R-:W-:Y:S01]  /*af20*/  F2FP.BF16.F32.PACK_AB R28, R28, R29 ;  /* 0x0000001d1c1c723e */ /* 0x000fe200000010ff */
[----:B------:R-:W-:Y:S01]  /*af30*/  UMOV UR6, UR39 ;  /* 0x0000002700067c82 */ /* 0x000fe20008000000 */
[----:B-1----:R-:W-:Y:S01]  /*af40*/  UMOV UR7, UR5 ;  /* 0x0000000500077c82 */ /* 0x002fe20008000000 */
[----:B------:R-:W-:Y:S01]  /*af50*/  F2FP.BF16.F32.PACK_AB R33, R32, R33 ;  /* 0x000000212021723e */ /* 0x000fe200000010ff */
[-C--:B------:R-:W-:Y:S01]  /*af60*/  FMUL.FTZ R30, R47, R88.reuse ;  /* 0x000000582f1e7220 */ /* 0x080fe20000410000 */
[----:B------:R-:W-:Y:S01]  /*af70*/  ISETP.EQ.OR P0, PT, R5, 0x3, !P0 ;  /* 0x000000030500780c */ /* 0x000fe20004702670 */
[-C--:B------:R-:W-:Y:S01]  /*af80*/  FMUL.FTZ R31, R43, R88.reuse ;  /* 0x000000582b1f7220 */ /* 0x080fe20000410000 */
[----:B------:R-:W-:Y:S01]  /*af90*/  F2FP.BF16.F32.PACK_AB R65, R64, R65 ;  /* 0x000000414041723e */ /* 0x000fe200000010ff */
[-C--:B------:R-:W-:Y:S01]  /*afa0*/  FMUL.FTZ R38, R55, R88.reuse ;  /* 0x0000005837267220 */ /* 0x080fe20000410000 */
[----:B------:R-:W-:Y:S01]  /*afb0*/  F2FP.BF16.F32.PACK_AB R63, R62, R63 ;  /* 0x0000003f3e3f723e */ /* 0x000fe200000010ff */
[----:B------:R-:W-:Y:S01]  /*afc0*/  IMAD.U32 R29, RZ, RZ, UR7 ;  /* 0x00000007ff1d7e24 */ /* 0x000fe2000f8e00ff */
[----:B------:R-:W-:Y:S01]  /*afd0*/  F2FP.BF16.F32.PACK_AB R11, R10, R11 ;  /* 0x0000000b0a0b723e */ /* 0x000fe200000010ff */
[-C--:B------:R-:W-:Y:S01]  /*afe0*/  FMUL.FTZ R55, R67, R88.reuse ;  /* 0x0000005843377220 */ /* 0x080fe20000410000 */
[----:B------:R-:W-:Y:S01]  /*aff0*/  SEL R62, R28, R33, P0 ;  /* 0x000000211c3e7207 */ /* 0x000fe20000000000 */
[----:B------:R-:W-:Y:S01]  /*b000*/  FMUL.FTZ R67, R82, R88 ;  /* 0x0000005852437220 */ /* 0x000fe20000410000 */
[----:B------:R-:W-:Y:S01]  /*b010*/  SEL R64, R33, R28, P0 ;  /* 0x0000001c21407207 */ /* 0x000fe20000000000 */
[----:B------:R-:W-:Y:S01]  /*b020*/  IMAD.U32 R28, RZ, RZ, UR6 ;  /* 0x00000006ff1c7e24 */ /* 0x000fe2000f8e00ff */
[----:B------:R-:W-:Y:S01]  /*b030*/  F2FP.BF16.F32.PACK_AB R6, R6, R7 ;  /* 0x000000070606723e */ /* 0x000fe200000010ff */
[----:B------:R-:W-:Y:S01]  /*b040*/  FMUL.FTZ R25, R35, R88 ;  /* 0x0000005823197220 */ /* 0x000fe20000410000 */
[----:B------:R-:W-:Y:S01]  /*b050*/  SEL R82, R4, R11, P0 ;  /* 0x0000000b04527207 */ /* 0x000fe20000000000 */
[----:B------:R-:W-:Y:S01]  /*b060*/  IMAD R7, R19, 0x40, R16 ;  /* 0x0000004013077824 */ /* 0x000fe200078e0210 */
[----:B------:R-:W-:Y:S01]  /*b070*/  SEL R84, R11, R4, P0 ;  /* 0x000000040b547207 */ /* 0x000fe20000000000 */
[----:B------:R-:W-:Y:S01]  /*b080*/  IMAD.WIDE R4, R231, 0x2, R28 ;  /* 0x00000002e7047825 */ /* 0x000fe200078e021c */
[----:B------:R-:W-:-:S03]  /*b090*/  F2FP.BF16.F32.PACK_AB R31, R30, R31 ;  /* 0x0000001f1e1f723e */ /* 0x000fc600000010ff */
[-C--:B------:R-:W-:Y:S01]  /*b0a0*/  FMUL.FTZ R35, R50, R88.reuse ;  /* 0x0000005832237220 */ /* 0x080fe20000410000 */
[----:B------:R-:W0:Y:S01]  /*b0b0*/  LDC R30, c[0x0][0xbe8] ;  /* 0x0002fa00ff1e7b82 */ /* 0x000e220000000800 */
[-C--:B------:R-:W-:Y:S01]  /*b0c0*/  FMUL.FTZ R50, R70, R88.reuse ;  /* 0x0000005846327220 */ /* 0x080fe20000410000 */
[----:B------:R-:W-:Y:S01]  /*b0d0*/  FMUL.FTZ R70, R87, R88 ;  /* 0x0000005857467220 */ /* 0x000fe20000410000 */
[----:B------:R-:W-:-:S04]  /*b0e0*/  IMAD.WIDE R28, R7, 0x2, R28 ;  /* 0x00000002071c7825 */ /* 0x000fc800078e021c */
[-C--:B------:R-:W-:Y:S01]  /*b0f0*/  FMUL.FTZ R24, R39, R88.reuse ;  /* 0x0000005827187220 */ /* 0x080fe20000410000 */
[----:B------:R-:W-:Y:S01]  /*b100*/  F2FP.BF16.F32.PACK_AB R36, R36, R37 ;  /* 0x000000252424723e */ /* 0x000fe200000010ff */
[-C--:B------:R-:W-:Y:S01]  /*b110*/  FMUL.FTZ R39, R51, R88.reuse ;  /* 0x0000005833277220 */ /* 0x080fe20000410000 */
[----:B------:R-:W-:Y:S01]  /*b120*/  F2FP.BF16.F32.PACK_AB R41, R40, R41 ;  /* 0x000000292829723e */ /* 0x000fe200000010ff */
[-C--:B------:R-:W-:Y:S01]  /*b130*/  FMUL.FTZ R34, R54, R88.reuse ;  /* 0x0000005836227220 */ /* 0x080fe20000410000 */
[----:B------:R-:W-:Y:S01]  /*b140*/  IADD3 R7, P2, R4, 0x20, RZ ;  /* 0x0000002004077810 */ /* 0x000fe20007f5e0ff */
        /* <DEDUP_REMOVED lines=8> */
[----:B------:R-:W-:Y:S01]  /*b1d0*/  IMAD.X R41, RZ, RZ, R5, P2 ;  /* 0x000000ffff297224 */ /* 0x000fe200010e0605 */
[----:B------:R-:W-:Y:S01]  /*b1e0*/  F2FP.BF16.F32.PACK_AB R14, R14, R15 ;  /* 0x0000000f0e0e723e */ /* 0x000fe200000010ff */
[-C--:B------:R-:W-:Y:S01]  /*b1f0*/  FMUL.FTZ R58, R78, R88.reuse ;  /* 0x000000584e3a7220 */ /* 0x080fe20000410000 */
[----:B------:R-:W-:Y:S01]  /*b200*/  F2FP.BF16.F32.PACK_AB R25, R24, R25 ;  /* 0x000000191819723e */ /* 0x000fe200000010ff */
[-C--:B------:R-:W-:Y:S01]  /*b210*/  FMUL.FTZ R59, R74, R88.reuse ;  /* 0x000000584a3b7220 */ /* 0x080fe20000410000 */
[----:B------:R-:W-:Y:S01]  /*b220*/  IADD3 R15, P2, R28, 0x2000, RZ ;  /* 0x000020001c0f7810 */ /* 0x000fe20007f5e0ff */
[----:B------:R-:W-:Y:S01]  /*b230*/  FMUL.FTZ R66, R86, R88 ;  /* 0x0000005856427220 */ /* 0x000fe20000410000 */
[----:B------:R-:W-:Y:S01]  /*b240*/  SEL R86, R14, R25, P0 ;  /* 0x000000190e567207 */ /* 0x000fe20000000000 */
[----:B------:R-:W1:Y:S01]  /*b250*/  LDC R81, c[0x0][0xc38] ;  /* 0x00030e00ff517b82 */ /* 0x000e620000000800 */
[----:B------:R-:W-:Y:S01]  /*b260*/  SEL R88, R25, R14, P0 ;  /* 0x0000000e19587207 */ /* 0x000fe20000000000 */
[----:B------:R-:W-:Y:S01]  /*b270*/  UIADD3 UR5, -UR40, URZ, URZ ;  /* 0x0000003f28057290 */ /* 0x000fe2000fffe13f */
[----:B------:R-:W-:Y:S01]  /*b280*/  F2FP.BF16.F32.PACK_AB R26, R26, R27 ;  /* 0x0000001b1a1a723e */ /* 0x000fe200000010ff */
[----:B------:R-:W-:Y:S01]  /*b290*/  ULDC UR6, c[0x0][0xc44] ;  /* 0x0003110000067ab9 */ /* 0x000fe20000000800 */
[----:B------:R-:W-:Y:S01]  /*b2a0*/  LOP3.LUT R14, R15, 0x380, RZ, 0xc0, !PT ;  /* 0x000003800f0e7812 */ /* 0x000fe200078ec0ff */
[----:B------:R-:W-:Y:S01]  /*b2b0*/  UIMAD UR13, UR6, UR5, UR42 ;  /* 0x00000005060d72a4 */ /* 0x000fe2000f8e022a */
[----:B------:R-:W-:Y:S01]  /*b2c0*/  IADD3 R27, P6, R4, 0x4060, RZ ;  /* 0x00004060041b7810 */ /* 0x000fe20007fde0ff */
[----:B------:R-:W-:Y:S01]  /*b2d0*/  UIADD3 UR4, UR4, 0x2e860, URZ ;  /* 0x0002e86004047890 */ /* 0x000fe2000fffe03f */
[----:B------:R-:W-:Y:S01]  /*b2e0*/  SEL R90, R26, R31, P0 ;  /* 0x0000001f1a5a7207 */ /* 0x000fe20000000000 */
[----:B------:R-:W-:Y:S01]  /*b2f0*/  USHF.R.S32.HI UR12, URZ, 0x1f, UR13 ;  /* 0x0000001f3f0c7899 */ /* 0x000fe2000801140d */
[----:B------:R-:W-:Y:S01]  /*b300*/  SEL R92, R31, R26, P0 ;  /* 0x0000001a1f5c7207 */ /* 0x000fe20000000000 */
[----:B------:R-:W-:Y:S01]  /*b310*/  UPRMT UR4, UR36, 0x654, UR4 ;  /* 0x0000065424047896 */ /* 0x000fe20008000004 */
[----:B------:R-:W-:Y:S01]  /*b320*/  SHF.R.U64 R14, R14, 0x3, RZ ;  /* 0x000000030e0e7819 */ /* 0x000fe200000012ff */
[----:B------:R-:W-:Y:S01]  /*b330*/  UIMAD UR5, UR12, UR8, URZ ;  /* 0x000000080c0572a4 */ /* 0x000fe2000f8e023f */
[----:B------:R-:W-:Y:S01]  /*b340*/  LOP3.LUT R26, R27, 0x380, RZ, 0xc0, !PT ;  /* 0x000003801b1a7812 */ /* 0x000fe200078ec0ff */
[----:B------:R-:W-:Y:S01]  /*b350*/  UIMAD.WIDE.U32 UR6, UR13, UR8, URZ ;  /* 0x000000080d0672a5 */ /* 0x000fe2000f8e003f */
[----:B------:R-:W-:Y:S01]  /*b360*/  LOP3.LUT R14, R14, R15, RZ, 0x3c, !PT ;  /* 0x0000000f0e0e7212 */ /* 0x000fe200078e3cff */
[----:B------:R-:W-:Y:S01]  /*b370*/  IMAD.X R15, RZ, RZ, R29, P2 ;  /* 0x000000ffff0f7224 */ /* 0x000fe200010e061d */
[----:B------:R-:W-:Y:S01]  /*b380*/  SHF.R.U64 R26, R26, 0x3, RZ ;  /* 0x000000031a1a7819 */ /* 0x000fe200000012ff */
[----:B------:R-:W-:Y:S01]  /*b390*/  UIMAD UR5, UR13, UR9, UR5 ;  /* 0x000000090d0572a4 */ /* 0x000fe2000f8e0205 */
[----:B------:R-:W-:Y:S01]  /*b3a0*/  F2FP.BF16.F32.PACK_AB R9, R8, R9 ;  /* 0x000000090809723e */ /* 0x000fe200000010ff */
[----:B------:R-:W-:Y:S01]  /*b3b0*/  UIMAD UR8, UR14, UR10, URZ ;  /* 0x0000000a0e0872a4 */ /* 0x000fe2000f8e023f */
[----:B0-----:R-:W-:Y:S01]  /*b3c0*/  ISETP.NE.AND P2, PT, R30, 0x1, PT ;  /* 0x000000011e00780c */ /* 0x001fe20003f45270 */
[----:B------:R-:W-:Y:S01]  /*b3d0*/  SYNCS.ARRIVE.TRANS64.RED.A1T0 RZ, [UR4], RZ ;  /* 0x000000ffffff79a7 */ /* 0x000fe20008100404 */
[----:B------:R-:W-:Y:S01]  /*b3e0*/  F2FP.BF16.F32.PACK_AB R42, R42, R43 ;  /* 0x0000002b2a2a723e */ /* 0x000fe200000010ff */
[----:B------:R-:W-:Y:S01]  /*b3f0*/  UIADD3 UR7, UR7, UR5, URZ ;  /* 0x0000000507077290 */ /* 0x000fe2000fffe03f */
[----:B------:R-:W-:Y:S01]  /*b400*/  LOP3.LUT R43, R4, 0x380, RZ, 0xc0, !PT ;  /* 0x00000380042b7812 */ /* 0x000fe200078ec0ff */
[----:B------:R-:W-:Y:S01]  /*b410*/  UIMAD UR8, UR40, UR11, UR8 ;  /* 0x0000000b280872a4 */ /* 0x000fe2000f8e0208 */
[----:B------:R-:W-:Y:S01]  /*b420*/  F2FP.BF16.F32.PACK_AB R49, R48, R49 ;  /* 0x000000313031723e */ /* 0x000fe200000010ff */
[----:B------:R-:W-:Y:S01]  /*b430*/  UIMAD.WIDE.U32 UR6, UR40, UR10, UR6 ;  /* 0x0000000a280672a5 */ /* 0x000fe2000f8e0006 */
[----:B------:R-:W-:Y:S01]  /*b440*/  F2FP.BF16.F32.PACK_AB R47, R46, R47 ;  /* 0x0000002f2e2f723e */ /* 0x000fe200000010ff */
[----:B------:R-:W-:Y:S01]  /*b450*/  ULDC.64 UR4, c[0x0][0xb50] ;  /* 0x0002d40000047ab9 */ /* 0x000fe20000000a00 */
[----:B------:R-:W-:Y:S01]  /*b460*/  LOP3.LUT R26, R26, R27, RZ, 0x3c, !PT ;  /* 0x0000001b1a1a7212 */ /* 0x000fe200078e3cff */
[----:B------:R-:W-:Y:S01]  /*b470*/  IMAD.X R27, RZ, RZ, R5, P6 ;  /* 0x000000ffff1b7224 */ /* 0x000fe200030e0605 */
[----:B------:R-:W-:-:S02]  /*b480*/  SEL R46, R6, R9, P0 ;  /* 0x00000009062e7207 */ /* 0x000fc40000000000 */
[----:B------:R-:W-:Y:S02]  /*b490*/  SEL R48, R9, R6, P0 ;  /* 0x0000000609307207 */ /* 0x000fe40000000000 */
[----:B------:R-:W-:Y:S02]  /*b4a0*/  F2FP.BF16.F32.PACK_AB R60, R60, R61 ;  /* 0x0000003d3c3c723e */ /* 0x000fe400000010ff */
[----:B------:R-:W-:Y:S02]  /*b4b0*/  IADD3 R9, P6, R4, 0x40, RZ ;  /* 0x0000004004097810 */ /* 0x000fe40007fde0ff */
[----:B------:R-:W-:Y:S02]  /*b4c0*/  F2FP.BF16.F32.PACK_AB R12, R12, R13 ;  /* 0x0000000d0c0c723e */ /* 0x000fe400000010ff */
[----:B------:R-:W-:Y:S01]  /*b4d0*/  F2FP.BF16.F32.PACK_AB R21, R20, R21 ;  /* 0x000000151415723e */ /* 0x000fe200000010ff */
[----:B------:R-:W-:Y:S01]  /*b4e0*/  IMAD.X R25, RZ, RZ, R5, P6 ;  /* 0x000000ffff197224 */ /* 0x000fe200030e0605 */
[----:B------:R-:W-:-:S02]  /*b4f0*/  SHF.R.U64 R43, R43, 0x3, RZ ;  /* 0x000000032b2b7819 */ /* 0x000fc400000012ff */
        /* <DEDUP_REMOVED lines=13> */
[----:B------:R-:W-:Y:S01]  /*b5d0*/  LOP3.LUT R42, R43, R4, RZ, 0x3c, !PT ;  /* 0x000000042b2a7212 */ /* 0x000fe200078e3cff */
[----:B------:R-:W-:Y:S01]  /*b5e0*/  IMAD.MOV.U32 R43, RZ, RZ, R5 ;  /* 0x000000ffff2b7224 */ /* 0x000fe200078e0005 */
[----:B------:R-:W-:Y:S02]  /*b5f0*/  LOP3.LUT R4, R7, 0x380, RZ, 0xc0, !PT ;  /* 0x0000038007047812 */ /* 0x000fe400078ec0ff */
[----:B------:R-:W-:Y:S02]  /*b600*/  IADD3 R21, P6, R28, 0x1000, RZ ;  /* 0x000010001c157810 */ /* 0x000fe40007fde0ff */
[----:B------:R-:W-:Y:S01]  /*b610*/  MOV R65, R26 ;  /* 0x0000001a00417202 */ /* 0x000fe20000000f00 */
[----:B------:R-:W-:Y:S01]  /*b620*/  IMAD R26, RZ, RZ, -UR42 ;  /* 0x8000002aff1a7e24 */ /* 0x000fe2000f8e02ff */
[----:B------:R-:W0:Y:S01]  /*b630*/  @P2 LDC R27, c[0x0][0xbec] ;  /* 0x0002fb00ff1b2b82 */ /* 0x000e220000000800 */
[----:B------:R-:W-:Y:S02]  /*b640*/  SHF.R.U64 R4, R4, 0x3, RZ ;  /* 0x0000000304047819 */ /* 0x000fe400000012ff */
[----:B------:R-:W-:Y:S01]  /*b650*/  LOP3.LUT R20, R21, 0x380, RZ, 0xc0, !PT ;  /* 0x0000038015147812 */ /* 0x000fe200078ec0ff */
[----:B-1----:R-:W-:Y:S01]  /*b660*/  IMAD R81, R81, R26, UR41 ;  /* 0x0000002951517e24 */ /* 0x002fe2000f8e021a */
[----:B------:R-:W-:-:S02]  /*b670*/  LOP3.LUT R40, R4, R7, RZ, 0x3c, !PT ;  /* 0x0000000704287212 */ /* 0x000fc400078e3cff */
[----:B------:R-:W-:Y:S01]  /*b680*/  SHF.R.U64 R20, R20, 0x3, RZ ;  /* 0x0000000314147819 */ /* 0x000fe200000012ff */
[----:B------:R-:W1:Y:S01]  /*b690*/  @P2 LDC R26, c[0x0][0xbf0] ;  /* 0x0002fc00ff1a2b82 */ /* 0x000e620000000800 */
[----:B------:R-:W-:Y:S02]  /*b6a0*/  LOP3.LUT R12, R13, 0x380, RZ, 0xc0, !PT ;  /* 0x000003800d0c7812 */ /* 0x000fe400078ec0ff */
[----:B------:R-:W-:Y:S02]  /*b6b0*/  LOP3.LUT R4, R9, 0x380, RZ, 0xc0, !PT ;  /* 0x0000038009047812 */ /* 0x000fe400078ec0ff */
[----:B------:R-:W-:Y:S01]  /*b6c0*/  F2FP.BF16.F32.PACK_AB R34, R34, R35 ;  /* 0x000000232222723e */ /* 0x000fe200000010ff */
[----:B------:R-:W-:Y:S01]  /*b6d0*/  IMAD.X R35, RZ, RZ, R5, P4 ;  /* 0x000000ffff237224 */ /* 0x000fe200020e0605 */
[----:B------:R-:W-:Y:S02]  /*b6e0*/  F2FP.BF16.F32.PACK_AB R39, R38, R39 ;  /* 0x000000272627723e */ /* 0x000fe400000010ff */
[----:B------:R-:W-:Y:S01]  /*b6f0*/  LOP3.LUT R20, R20, R21, RZ, 0x3c, !PT ;  /* 0x0000001514147212 */ /* 0x000fe200078e3cff */
[----:B------:R-:W-:Y:S01]  /*b700*/  IMAD.X R21, RZ, RZ, R29, P6 ;  /* 0x000000ffff157224 */ /* 0x000fe200030e061d */
[----:B------:R-:W-:-:S02]  /*b710*/  SHF.R.U64 R12, R12, 0x3, RZ ;  /* 0x000000030c0c7819 */ /* 0x000fc400000012ff */
[----:B------:R-:W-:Y:S02]  /*b720*/  SHF.R.U64 R4, R4, 0x3, RZ ;  /* 0x0000000304047819 */ /* 0x000fe400000012ff */
[----:B------:R-:W-:Y:S02]  /*b730*/  IADD3 R31, P6, R28, 0x7000, RZ ;  /* 0x000070001c1f7810 */ /* 0x000fe40007fde0ff */
[----:B------:R-:W-:Y:S02]  /*b740*/  SEL R94, R34, R39, P0 ;  /* 0x00000027225e7207 */ /* 0x000fe40000000000 */
[----:B------:R-:W-:Y:S01]  /*b750*/  SEL R96, R39, R34, P0 ;  /* 0x0000002227607207 */ /* 0x000fe20000000000 */
[----:B------:R-:W-:Y:S01]  /*b760*/  IMAD.X R39, RZ, RZ, R5, P1 ;  /* 0x000000ffff277224 */ /* 0x000fe200008e0605 */
[----:B------:R-:W-:Y:S02]  /*b770*/  IADD3.X R37, RZ, R5, RZ, P3, !PT ;  /* 0x00000005ff257210 */ /* 0x000fe40001ffe4ff */
[----:B------:R-:W-:-:S02]  /*b780*/  LOP3.LUT R32, R12, R13, RZ, 0x3c, !PT ;  /* 0x0000000d0c207212 */ /* 0x000fc400078e3cff */
[----:B------:R-:W-:Y:S02]  /*b790*/  LOP3.LUT R24, R4, R9, RZ, 0x3c, !PT ;  /* 0x0000000904187212 */ /* 0x000fe400078e3cff */
[----:B------:R-:W-:Y:S02]  /*b7a0*/  F2FP.BF16.F32.PACK_AB R58, R58, R59 ;  /* 0x0000003b3a3a723e */ /* 0x000fe400000010ff */
[----:B------:R-:W-:Y:S02]  /*b7b0*/  LOP3.LUT R5, R8, 0x380, RZ, 0xc0, !PT ;  /* 0x0000038008057812 */ /* 0x000fe400078ec0ff */
[----:B------:R-:W-:Y:S02]  /*b7c0*/  LOP3.LUT R4, R31, 0x380, RZ, 0xc0, !PT ;  /* 0x000003801f047812 */ /* 0x000fe400078ec0ff */
[----:B------:R-:W-:Y:S02]  /*b7d0*/  F2FP.BF16.F32.PACK_AB R66, R66, R67 ;  /* 0x000000434242723e */ /* 0x000fe400000010ff */
[----:B------:R-:W-:-:S02]  /*b7e0*/  LOP3.LUT R10, R11, 0x380, RZ, 0xc0, !PT ;  /* 0x000003800b0a7812 */ /* 0x000fc400078ec0ff */
[----:B------:R-:W-:Y:S01]  /*b7f0*/  MOV R67, R32 ;  /* 0x0000002000437202 */ /* 0x000fe20000000f00 */
[----:B------:R-:W-:Y:S01]  /*b800*/  IMAD R32, R81, 0x80, R230 ;  /* 0x0000008051207824 */ /* 0x000fe200078e02e6 */
[----:B------:R-:W-:Y:S02]  /*b810*/  SEL R104, R58, R63, P0 ;  /* 0x0000003f3a687207 */ /* 0x000fe40000000000 */
[----:B------:R-:W-:Y:S02]  /*b820*/  SHF.R.U64 R5, R5, 0x3, RZ ;  /* 0x0000000305057819 */ /* 0x000fe400000012ff */
[----:B------:R-:W-:Y:S02]  /*b830*/  SHF.R.U64 R4, R4, 0x3, RZ ;  /* 0x0000000304047819 */ /* 0x000fe400000012ff */
[----:B------:R-:W-:Y:S02]  /*b840*/  SEL R58, R63, R58, P0 ;  /* 0x0000003a3f3a7207 */ /* 0x000fe40000000000 */
[----:B------:R-:W-:-:S02]  /*b850*/  MOV R63, R42 ;  /* 0x0000002a003f7202 */ /* 0x000fc40000000f00 */
[----:B------:R-:W-:Y:S02]  /*b860*/  SHF.R.U64 R10, R10, 0x3, RZ ;  /* 0x000000030a0a7819 */ /* 0x000fe400000012ff */
[----:B------:R-:W-:Y:S01]  /*b870*/  MOV R42, R24 ;  /* 0x00000018002a7202 */ /* 0x000fe20000000f00 */
[----:B0-----:R-:W-:Y:S01]  /*b880*/  @P2 IMAD.HI.U32 R25, R32, R27, RZ ;  /* 0x0000001b20192227 */ /* 0x001fe200078e00ff */
[----:B------:R-:W-:Y:S02]  /*b890*/  LOP3.LUT R36, R5, R8, RZ, 0x3c, !PT ;  /* 0x0000000805247212 */ /* 0x000fe400078e3cff */
[----:B------:R-:W-:Y:S02]  /*b8a0*/  LOP3.LUT R4, R4, R31, RZ, 0x3c, !PT ;  /* 0x0000001f04047212 */ /* 0x000fe400078e3cff */
[----:B------:R-:W-:Y:S02]  /*b8b0*/  LOP3.LUT R5, R6, 0x380, RZ, 0xc0, !PT ;  /* 0x0000038006057812 */ /* 0x000fe400078ec0ff */
[----:B------:R-:W-:-:S02]  /*b8c0*/  LOP3.LUT R34, R10, R11, RZ, 0x3c, !PT ;  /* 0x0000000b0a227212 */ /* 0x000fc400078e3cff */
[----:B------:R-:W-:Y:S02]  /*b8d0*/  MOV R24, R32 ;  /* 0x0000002000187202 */ /* 0x000fe40000000f00 */
[----:B------:R-:W-:Y:S02]  /*b8e0*/  SHF.R.U64 R5, R5, 0x3, RZ ;  /* 0x0000000305057819 */ /* 0x000fe400000012ff */
[----:B-1----:R-:W-:Y:S02]  /*b8f0*/  @P2 SHF.R.U32.HI R24, RZ, R26, R25 ;  /* 0x0000001aff182219 */ /* 0x002fe40000011619 */
[----:B------:R-:W-:Y:S02]  /*b900*/  MOV R59, R34 ;  /* 0x00000022003b7202 */ /* 0x000fe40000000f00 */
[----:B------:R-:W-:Y:S02]  /*b910*/  F2FP.BF16.F32.PACK_AB R44, R44, R45 ;  /* 0x0000002d2c2c723e */ /* 0x000fe400000010ff */
[----:B------:R-:W-:-:S02]  /*b920*/  F2FP.BF16.F32.PACK_AB R52, R52, R53 ;  /* 0x000000353434723e */ /* 0x000fc400000010ff */
[----:B------:R-:W-:Y:S02]  /*b930*/  F2FP.BF16.F32.PACK_AB R50, R50, R51 ;  /* 0x000000333232723e */ /* 0x000fe400000010ff */
[----:B------:R-:W-:Y:S02]  /*b940*/  F2FP.BF16.F32.PACK_AB R68, R68, R69 ;  /* 0x000000454444723e */ /* 0x000fe400000010ff */
[----:B------:R-:W-:Y:S02]  /*b950*/  LOP3.LUT R38, R5, R6, RZ, 0x3c, !PT ;  /* 0x0000000605267212 */ /* 0x000fe400078e3cff */
[----:B------:R-:W-:Y:S02]  /*b960*/  IADD3 R13, P1, R28, 0x3000, RZ ;  /* 0x000030001c0d7810 */ /* 0x000fe40007f3e0ff */
[----:B------:R-:W-:Y:S02]  /*b970*/  MOV R69, R36 ;  /* 0x0000002400457202 */ /* 0x000fe40000000f00 */
[----:B------:R-:W-:-:S02]  /*b980*/  SEL R74, R44, R49, P0 ;  /* 0x000000312c4a7207 */ /* 0x000fc40000000000 */
[----:B------:R-:W-:Y:S02]  /*b990*/  SEL R76, R52, R57, P0 ;  /* 0x00000039344c7207 */ /* 0x000fe40000000000 */
[----:B------:R-:W-:Y:S02]  /*b9a0*/  SEL R80, R68, R73, P0 ;  /* 0x0000004944507207 */ /* 0x000fe40000000000 */
[----:B------:R-:W-:Y:S02]  /*b9b0*/  SEL R102, R50, R55, P0 ;  /* 0x0000003732667207 */ /* 0x000fe40000000000 */
[----:B------:R-:W-:Y:S02]  /*b9c0*/  SEL R106, R66, R83, P0 ;  /* 0x00000053426a7207 */ /* 0x000fe40000000000 */
[----:B------:R-:W-:Y:S02]  /*b9d0*/  LOP3.LUT R12, R13, 0x380, RZ, 0xc0, !PT ;  /* 0x000003800d0c7812 */ /* 0x000fe400078ec0ff */
[----:B------:R-:W-:-:S02]  /*b9e0*/  MOV R71, R38 ;  /* 0x0000002600477202 */ /* 0x000fc40000000f00 */
[----:B------:R-:W-:Y:S02]  /*b9f0*/  SEL R44, R49, R44, P0 ;  /* 0x0000002c312c7207 */ /* 0x000fe40000000000 */
[----:B------:R-:W-:Y:S01]  /*ba00*/  SEL R52, R57, R52, P0 ;  /* 0x0000003439347207 */ /* 0x000fe20000000000 */
[----:B------:R-:W-:Y:S01]  /*ba10*/  IMAD.MOV R57, RZ, RZ, -R24 ;  /* 0x000000ffff397224 */ /* 0x000fe200078e0a18 */
[----:B------:R-:W-:Y:S02]  /*ba20*/  SEL R68, R73, R68, P0 ;  /* 0x0000004449447207 */ /* 0x000fe40000000000 */
[----:B------:R-:W-:Y:S01]  /*ba30*/  SEL R50, R55, R50, P0 ;  /* 0x0000003237327207 */ /* 0x000fe20000000000 */
[----:B------:R-:W-:Y:S01]  /*ba40*/  IMAD R57, R30, R57, R32 ;  /* 0x000000391e397224 */ /* 0x000fe200078e0220 */
[----:B------:R-:W-:Y:S02]  /*ba50*/  SHF.R.U64 R12, R12, 0x3, RZ ;  /* 0x000000030c0c7819 */ /* 0x000fe400000012ff */
[----:B------:R-:W-:-:S02]  /*ba60*/  SEL R66, R83, R66, P0 ;  /* 0x0000004253427207 */ /* 0x000fc40000000000 */
[----:B------:R-:W-:Y:S02]  /*ba70*/  LOP3.LUT R12, R12, R13, RZ, 0x3c, !PT ;  /* 0x0000000d0c0c7212 */ /* 0x000fe400078e3cff */
[----:B------:R-:W-:Y:S01]  /*ba80*/  MOV R61, R40 ;  /* 0x00000028003d7202 */ /* 0x000fe20000000f00 */
[----:B------:R-:W-:Y:S01]  /*ba90*/  IMAD.U32 R41, RZ, RZ, UR8 ;  /* 0x00000008ff297e24 */ /* 0x000fe2000f8e00ff */
[----:B------:R-:W-:Y:S01]  /*baa0*/  IADD3.X R13, RZ, R29, RZ, P1, !PT ;  /* 0x0000001dff0d7210 */ /* 0x000fe20000ffe4ff */
[----:B------:R-:W-:Y:S01]  /*bab0*/  ULDC.64 UR8, c[0x0][0xae8] ;  /* 0x0002ba0000087ab9 */ /* 0x000fe20000000a00 */
[----:B------:R-:W-:Y:S02]  /*bac0*/  SHF.R.S32.HI R26, RZ, 0x1f, R24 ;  /* 0x0000001fff1a7819 */ /* 0x000fe40000011418 */
[----:B------:R-:W-:Y:S02]  /*bad0*/  IADD3 R40, P1, R24, UR6, RZ ;  /* 0x0000000618287c10 */ /* 0x000fe4000ff3e0ff */
[----:B------:R-:W-:-:S02]  /*bae0*/  IADD3 R9, P4, R28, 0x5000, RZ ;  /* 0x000050001c097810 */ /* 0x000fc40007f9e0ff */
[----:B------:R-:W-:Y:S01]  /*baf0*/  IADD3.X R41, R26, UR7, R41, P1, !PT ;  /* 0x000000071a297c10 */ /* 0x000fe20008ffe429 */
[----:B------:R-:W-:Y:S01]  /*bb00*/  ULDC.64 UR6, c[0x0][0xb88] ;  /* 0x0002e20000067ab9 */ /* 0x000fe20000000a00 */
[----:B------:R-:W-:Y:S02]  /*bb10*/  IADD3 R11, P3, R28, 0x4000, RZ ;  /* 0x000040001c0b7810 */ /* 0x000fe40007f7e0ff */
[----:B--2---:R-:W-:Y:S01]  /*bb20*/  LOP3.LUT R31, R3, 0x2, RZ, 0x3c, !PT ;  /* 0x00000002031f7812 */ /* 0x004fe200078e3cff */
[----:B------:R-:W-:Y:S01]  /*bb30*/  SHFL.IDX PT, R46, R46, R3, 0x1c1f ;  /* 0x001c1f032e2e7589 */ /* 0x000fe200000e0000 */
[----:B------:R-:W-:Y:S01]  /*bb40*/  LOP3.LUT R8, R9, 0x380, RZ, 0xc0, !PT ;  /* 0x0000038009087812 */ /* 0x000fe200078ec0ff */
[----:B------:R-:W-:Y:S01]  /*bb50*/  IMAD.WIDE.U32 R40, R57, UR6, R40 ;  /* 0x0000000639287c25 */ /* 0x000fe2000f8e0028 */
[----:B------:R-:W-:Y:S01]  /*bb60*/  LOP3.LUT R10, R11, 0x380, RZ, 0xc0, !PT ;  /* 0x000003800b0a7812 */ /* 0x000fe200078ec0ff */
[----:B------:R-:W-:Y:S01]  /*bb70*/  SHFL.IDX PT, R54, R54, R3, 0x1c1f ;  /* 0x001c1f0336367589 */ /* 0x000fe200000e0000 */
[----:B------:R-:W-:-:S02]  /*bb80*/  SHF.R.U64 R8, R8, 0x3, RZ ;  /* 0x0000000308087819 */ /* 0x000fc400000012ff */
[----:B------:R-:W-:Y:S01]  /*bb90*/  SHF.R.U64 R10, R10, 0x3, RZ ;  /* 0x000000030a0a7819 */ /* 0x000fe200000012ff */
[----:B------:R-:W0:Y:S01]  /*bba0*/  SHFL.IDX PT, R25, R48, R31, 0x1c1f ;  /* 0x001c1f1f30197589 */ /* 0x000e2200000e0000 */
[----:B------:R-:W-:Y:S01]  /*bbb0*/  LOP3.LUT R8, R8, R9, RZ, 0x3c, !PT ;  /* 0x0000000908087212 */ /* 0x000fe200078e3cff */
[--C-:B------:R-:W-:Y:S01]  /*bbc0*/  IMAD.X R9, RZ, RZ, R29.reuse, P4 ;  /* 0x000000ffff097224 */ /* 0x100fe200020e061d */
[----:B------:R-:W-:Y:S01]  /*bbd0*/  LOP3.LUT P1, RZ, R22, 0x3, RZ, 0xc0, !PT ;  /* 0x0000000316ff7812 */ /* 0x000fe2000782c0ff */
[----:B------:R-:W1:Y:S01]  /*bbe0*/  SHFL.IDX PT, R27, R56, R31, 0x1c1f ;  /* 0x001c1f1f381b7589 */ /* 0x000e6200000e0000 */
[----:B------:R-:W-:Y:S01]  /*bbf0*/  LOP3.LUT R10, R10, R11, RZ, 0x3c, !PT ;  /* 0x0000000b0a0a7212 */ /* 0x000fe200078e3cff */
[----:B------:R-:W-:Y:S01]  /*bc00*/  IMAD.X R11, RZ, RZ, R29, P3 ;  /* 0x000000ffff0b7224 */ /* 0x000fe200018e061d */
[C---:B------:R-:W-:Y:S01]  /*bc10*/  IADD3 R7, P5, R28.reuse, 0x6000, RZ ;  /* 0x000060001c077810 */ /* 0x040fe20007fbe0ff */
[----:B------:R-:W-:Y:S01]  /*bc20*/  SHFL.IDX PT, R82, R82, R3, 0x1c1f ;  /* 0x001c1f0352527589 */ /* 0x000fe200000e0000 */
[----:B------:R-:W-:-:S02]  /*bc30*/  LOP3.LUT R5, R28, 0x380, RZ, 0xc0, !PT ;  /* 0x000003801c057812 */ /* 0x000fc400078ec0ff */
[----:B------:R-:W-:Y:S01]  /*bc40*/  LOP3.LUT R6, R7, 0x380, RZ, 0xc0, !PT ;  /* 0x0000038007067812 */ /* 0x000fe200078ec0ff */
[----:B------:R-:W2:Y:S01]  /*bc50*/  SHFL.IDX PT, R33, R84, R31, 0x1c1f ;  /* 0x001c1f1f54217589 */ /* 0x000ea200000e0000 */
[----:B------:R-:W-:Y:S02]  /*bc60*/  SHF.R.U64 R5, R5, 0x3, RZ ;  /* 0x0000000305057819 */ /* 0x000fe400000012ff */
[----:B------:R-:W-:Y:S01]  /*bc70*/  SHF.R.U64 R6, R6, 0x3, RZ ;  /* 0x0000000306067819 */ /* 0x000fe200000012ff */
[----:B------:R-:W-:Y:S01]  /*bc80*/  SHFL.IDX PT, R86, R86, R3, 0x1c1f ;  /* 0x001c1f0356567589 */ /* 0x000fe200000e0000 */
[----:B------:R-:W-:Y:S01]  /*bc90*/  LOP3.LUT R28, R5, R28, RZ, 0x3c, !PT ;  /* 0x0000001c051c7212 */ /* 0x000fe200078e3cff */
[--C-:B------:R-:W-:Y:S01]  /*bca0*/  IMAD.X R5, RZ, RZ, R29.reuse, P6 ;  /* 0x000000ffff057224 */ /* 0x100fe200030e061d */
[----:B------:R-:W-:Y:S01]  /*bcb0*/  LOP3.LUT R6, R6, R7, RZ, 0x3c, !PT ;  /* 0x0000000706067212 */ /* 0x000fe200078e3cff */
[----:B------:R-:W3:Y:S01]  /*bcc0*/  SHFL.IDX PT, R35, R88, R31, 0x1c1f ;  /* 0x001c1f1f58237589 */ /* 0x000ee200000e0000 */
[----:B------:R-:W-:-:S03]  /*bcd0*/  IMAD.X R7, RZ, RZ, R29, P5 ;  /* 0x000000ffff077224 */ /* 0x000fc600028e061d */
[----:B------:R-:W-:Y:S01]  /*bce0*/  SHFL.IDX PT, R62, R62, R3, 0x1c1f ;  /* 0x001c1f033e3e7589 */ /* 0x000fe200000e0000 */
[----:B0-----:R-:W-:Y:S02]  /*bcf0*/  SEL R24, R46, R25, P0 ;  /* 0x000000192e187207 */ /* 0x001fe40000000000 */
[----:B------:R-:W-:Y:S01]  /*bd00*/  SEL R26, R25, R46, P0 ;  /* 0x0000002e191a7207 */ /* 0x000fe20000000000 */
[----:B------:R-:W0:Y:S01]  /*bd10*/  SHFL.IDX PT, R37, R64, R31, 0x1c1f ;  /* 0x001c1f1f40257589 */ /* 0x000e2200000e0000 */
[----:B-1----:R-:W-:Y:S02]  /*bd20*/  SEL R32, R54, R27, P0 ;  /* 0x0000001b36207207 */ /* 0x002fe40000000000 */
[----:B------:R-:W-:Y:S01]  /*bd30*/  SEL R34, R27, R54, P0 ;  /* 0x000000361b227207 */ /* 0x000fe20000000000 */
[----:B------:R-:W-:Y:S04]  /*bd40*/  SHFL.IDX PT, R90, R90, R3, 0x1c1f ;  /* 0x001c1f035a5a7589 */ /* 0x000fe800000e0000 */
[----:B------:R-:W-:Y:S01]  /*bd50*/  SHFL.IDX PT, R39, R92, R31, 0x1c1f ;  /* 0x001c1f1f5c277589 */ /* 0x000fe200000e0000 */
[----:B--2---:R-:W-:-:S02]  /*bd60*/  SEL R25, R82, R33, P0 ;  /* 0x0000002152197207 */ /* 0x004fc40000000000 */
[----:B------:R-:W-:Y:S01]  /*bd70*/  SEL R27, R33, R82, P0 ;  /* 0x00000052211b7207 */ /* 0x000fe20000000000 */
[----:B------:R-:W-:Y:S01]  /*bd80*/  BAR.SYNC.DEFER_BLOCKING 0x1, 0x100 ;  /* 0x0044000000007b1d */ /* 0x000fe20000010000 */
[----:B---3--:R-:W-:Y:S02]  /*bd90*/  SEL R33, R86, R35, P0 ;  /* 0x0000002356217207 */ /* 0x008fe40000000000 */
[----:B------:R-:W-:-:S03]  /*bda0*/  SEL R35, R35, R86, P0 ;  /* 0x0000005623237207 */ /* 0x000fc60000000000 */
        /* <DEDUP_REMOVED lines=12> */
[----:B------:R0:W1:Y:S04]  /*be70*/  SHFL.IDX PT, R43, R44, R31, 0x1c1f ;  /* 0x001c1f1f2c2b7589 */ /* 0x00006800000e0000 */
[----:B------:R-:W-:Y:S04]  /*be80*/  SHFL.IDX PT, R51, R96, R31, 0x1c1f ;  /* 0x001c1f1f60337589 */ /* 0x000fe800000e0000 */
[----:B------:R-:W-:Y:S01]  /*be90*/  SHFL.IDX PT, R75, R100, R31, 0x1c1f ;  /* 0x001c1f1f644b7589 */ /* 0x000fe200000e0000 */
[----:B0-----:R-:W-:-:S03]  /*bea0*/  IMAD R44, R81, 0x80, R229 ;  /* 0x00000080512c7824 */ /* 0x001fc600078e02e5 */
[----:B------:R-:W0:Y:S04]  /*beb0*/  SHFL.IDX PT, R45, R52, R31, 0x1c1f ;  /* 0x001c1f1f342d7589 */ /* 0x000e2800000e0000 */
[----:B------:R-:W-:Y:S04]  /*bec0*/  SHFL.IDX PT, R49, R68, R31, 0x1c1f ;  /* 0x001c1f1f44317589 */ /* 0x000fe800000e0000 */
[----:B------:R-:W2:Y:S04]  /*bed0*/  SHFL.IDX PT, R47, R60, R31, 0x1c1f ;  /* 0x001c1f1f3c2f7589 */ /* 0x000ea800000e0000 */
[----:B------:R3:W4:Y:S01]  /*bee0*/  SHFL.IDX PT, R53, R50, R31, 0x1c1f ;  /* 0x001c1f1f32357589 */ /* 0x00072200000e0000 */
[----:B-1----:R-:W-:-:S02]  /*bef0*/  SEL R72, R74, R43, P0 ;  /* 0x0000002b4a487207 */ /* 0x002fc40000000000 */
[----:B------:R-:W-:Y:S01]  /*bf00*/  SEL R74, R43, R74, P0 ;  /* 0x0000004a2b4a7207 */ /* 0x000fe20000000000 */
[----:B------:R-:W1:Y:S04]  /*bf10*/  SHFL.IDX PT, R79, R58, R31, 0x1c1f ;  /* 0x001c1f1f3a4f7589 */ /* 0x000e6800000e0000 */
[----:B------:R2:W1:Y:S04]  /*bf20*/  SHFL.IDX PT, R55, R66, R31, 0x1c1f ;  /* 0x001c1f1f42377589 */ /* 0x00046800000e0000 */
[----:B------:R4:W-:Y:S01]  /*bf30*/  STSM.16.M88.4 [R63], R24 ;  /* 0x000000183f007844 */ /* 0x0009e20000000200 */
[----:B0-----:R-:W-:-:S02]  /*bf40*/  SEL R48, R76, R45, P0 ;  /* 0x0000002d4c307207 */ /* 0x001fc40000000000 */
[----:B---3--:R-:W-:Y:S01]  /*bf50*/  SEL R50, R45, R76, P0 ;  /* 0x0000004c2d327207 */ /* 0x008fe20000000000 */
[----:B------:R0:W-:Y:S01]  /*bf60*/  STSM.16.M88.4 [R61], R32 ;  /* 0x000000203d007844 */ /* 0x0001e20000000200 */
[----:B--2---:R-:W-:Y:S02]  /*bf70*/  SHF.R.S32.HI R31, RZ, 0x1f, R57 ;  /* 0x0000001fff1f7819 */ /* 0x004fe40000011439 */
[----:B------:R-:W-:Y:S02]  /*bf80*/  SEL R76, R78, R47, P0 ;  /* 0x0000002f4e4c7207 */ /* 0x000fe40000000000 */
[----:B------:R-:W-:Y:S01]  /*bf90*/  SEL R78, R47, R78, P0 ;  /* 0x0000004e2f4e7207 */ /* 0x000fe20000000000 */
[----:B------:R-:W-:Y:S01]  /*bfa0*/  IMAD R36, R31, UR6, RZ ;  /* 0x000000061f247c24 */ /* 0x000fe2000f8e02ff */
[----:B------:R-:W-:Y:S02]  /*bfb0*/  ULDC UR6, c[0x0][0xa88] ;  /* 0x0002a20000067ab9 */ /* 0x000fe40000000800 */
[----:B------:R-:W-:-:S02]  /*bfc0*/  IMAD R31, R30, UR6, RZ ;  /* 0x000000061e1f7c24 */ /* 0x000fc4000f8e02ff */
[----:B------:R-:W-:Y:S01]  /*bfd0*/  IMAD R73, R57, UR7, R36 ;  /* 0x0000000739497c24 */ /* 0x000fe2000f8e0224 */
[----:B------:R-:W-:Y:S01]  /*bfe0*/  SEL R36, R62, R37, P0 ;  /* 0x000000253e247207 */ /* 0x000fe20000000000 */
[----:B----4-:R-:W-:Y:S01]  /*bff0*/  VIADD R24, R44, 0x8 ;  /* 0x000000082c187836 */ /* 0x010fe20000000000 */
[----:B------:R-:W-:Y:S01]  /*c000*/  SEL R37, R90, R39, P0 ;  /* 0x000000275a257207 */ /* 0x000fe20000000000 */
[----:B------:R-:W-:Y:S01]  /*c010*/  IMAD.IADD R25, R41, 0x1, R73 ;  /* 0x0000000129197824 */ /* 0x000fe200078e0249 */
[----:B------:R-:W-:Y:S02]  /*c020*/  SEL R39, R39, R90, P0 ;  /* 0x0000005a27277207 */ /* 0x000fe40000000000 */
[----:B0-----:R-:W-:Y:S02]  /*c030*/  LEA R32, P4, R40, UR4, 0x2 ;  /* 0x0000000428207c11 */ /* 0x001fe4000f8810ff */
[-C--:B------:R-:W-:Y:S01]  /*c040*/  ISETP.GE.OR P3, PT, R44, R31.reuse, P1 ;  /* 0x0000001f2c00720c */ /* 0x080fe20000f66670 */
[----:B------:R0:W-:Y:S01]  /*c050*/  STSM.16.M88.4 [R42], R36 ;  /* 0x000000242a007844 */ /* 0x0001e20000000200 */
[----:B------:R-:W-:-:S02]  /*c060*/  ISETP.GE.OR P1, PT, R24, R31, P1 ;  /* 0x0000001f1800720c */ /* 0x000fc40000f26670 */
[----:B------:R-:W-:Y:S01]  /*c070*/  LEA.HI.X R40, R40, UR5, R25, 0x2, P4 ;  /* 0x0000000528287c11 */ /* 0x000fe2000a0f1419 */
[----:B------:R-:W-:Y:S01]  /*c080*/  SHFL.IDX PT, R60, R32, RZ, 0x1c1f ;  /* 0x001c1fff203c7589 */ /* 0x000fe200000e0000 */
[----:B------:R-:W-:Y:S02]  /*c090*/  SEL R24, R70, R3, P0 ;  /* 0x0000000346187207 */ /* 0x000fe40000000000 */
[----:B------:R-:W-:Y:S01]  /*c0a0*/  SEL R26, R3, R70, P0 ;  /* 0x00000046031a7207 */ /* 0x000fe20000000000 */
[----:B------:R-:W2:Y:S01]  /*c0b0*/  SHFL.IDX PT, R61, R40, RZ, 0x1c1f ;  /* 0x001c1fff283d7589 */ /* 0x000ea200000e0000 */
[----:B------:R-:W-:Y:S01]  /*c0c0*/  SEL R25, R94, R51, P0 ;  /* 0x000000335e197207 */ /* 0x000fe20000000000 */
[----:B------:R-:W3:Y:S01]  /*c0d0*/  @P2 LDC R3, c[0x0][0xbec] ;  /* 0x0002fb00ff032b82 */ /* 0x000ee20000000800 */
[----:B------:R-:W-:Y:S01]  /*c0e0*/  SEL R27, R51, R94, P0 ;  /* 0x0000005e331b7207 */ /* 0x000fe20000000000 */
[----:B------:R-:W-:Y:S01]  /*c0f0*/  SHFL.IDX PT, R62, R32, 0x1, 0x1c1f ;  /* 0x003c1f00203e7f89 */ /* 0x000fe200000e0000 */
[----:B------:R-:W-:-:S02]  /*c100*/  SEL R73, R98, R75, P0 ;  /* 0x0000004b62497207 */ /* 0x000fc40000000000 */
[----:B------:R-:W-:Y:S01]  /*c110*/  SEL R75, R75, R98, P0 ;  /* 0x000000624b4b7207 */ /* 0x000fe20000000000 */
[----:B------:R-:W-:Y:S01]  /*c120*/  STSM.16.M88.4 [R71], R24 ;  /* 0x0000001847007844 */ /* 0x000fe20000000200 */
[----:B0-----:R-:W-:Y:S02]  /*c130*/  SEL R36, R80, R49, P0 ;  /* 0x0000003150247207 */ /* 0x001fe40000000000 */
[----:B------:R-:W-:Y:S01]  /*c140*/  SEL R38, R49, R80, P0 ;  /* 0x0000005031267207 */ /* 0x000fe20000000000 */
[----:B------:R-:W-:Y:S01]  /*c150*/  STSM.16.M88.4 [R69], R72 ;  /* 0x0000004845007844 */ /* 0x000fe20000000200 */
[----:B------:R-:W-:Y:S02]  /*c160*/  SEL R49, R102, R53, P0 ;  /* 0x0000003566317207 */ /* 0x000fe40000000000 */
[----:B------:R-:W-:Y:S01]  /*c170*/  SEL R51, R53, R102, P0 ;  /* 0x0000006635337207 */ /* 0x000fe20000000000 */
[----:B------:R-:W0:Y:S01]  /*c180*/  SHFL.IDX PT, R63, R40, 0x1, 0x1c1f ;  /* 0x003c1f00283f7f89 */ /* 0x000e2200000e0000 */
[----:B-1----:R-:W-:-:S02]  /*c190*/  SEL R77, R104, R79, P0 ;  /* 0x0000004f684d7207 */ /* 0x002fc40000000000 */
[----:B------:R-:W-:Y:S01]  /*c1a0*/  SEL R79, R79, R104, P0 ;  /* 0x000000684f4f7207 */ /* 0x000fe20000000000 */
[----:B------:R1:W-:Y:S01]  /*c1b0*/  STSM.16.M88.4 [R59], R48 ;  /* 0x000000303b007844 */ /* 0x0003e20000000200 */
[----:B------:R-:W-:Y:S02]  /*c1c0*/  SEL R37, R106, R55, P0 ;  /* 0x000000376a257207 */ /* 0x000fe40000000000 */
[----:B------:R-:W-:Y:S01]  /*c1d0*/  SEL R39, R55, R106, P0 ;  /* 0x0000006a37277207 */ /* 0x000fe20000000000 */
[----:B------:R-:W-:Y:S04]  /*c1e0*/  STSM.16.M88.4 [R67], R76 ;  /* 0x0000004c43007844 */ /* 0x000fe80000000200 */
[----:B------:R-:W-:Y:S01]  /*c1f0*/  STSM.16.M88.4 [R65], R36 ;  /* 0x0000002441007844 */ /* 0x000fe20000000200 */
[----:B------:R-:W-:Y:S01]  /*c200*/  BAR.SYNC.DEFER_BLOCKING 0x1, 0x100 ;  /* 0x0044000000007b1d */ /* 0x000fe20000010000 */
[----:B------:R-:W-:-:S02]  /*c210*/  UIMAD UR6, UR12, UR8, URZ ;  /* 0x000000080c0672a4 */ /* 0x000fc4000f8e023f */
[----:B------:R-:W-:Y:S02]  /*c220*/  UIMAD.WIDE.U32 UR4, UR13, UR8, URZ ;  /* 0x000000080d0472a5 */ /* 0x000fe4000f8e003f */
[----:B------:R-:W-:-:S03]  /*c230*/  UIMAD UR6, UR13, UR9, UR6 ;  /* 0x000000090d0672a4 */ /* 0x000fc6000f8e0206 */
[----:B------:R-:W-:Y:S01]  /*c240*/  ULDC.64 UR8, c[0x0][0xaf0] ;  /* 0x0002bc0000087ab9 */ /* 0x000fe20000000a00 */
[----:B--2---:R2:W-:Y:S04]  /*c250*/  @!P3 ST.E desc[UR46][R60.64], R2 ;  /* 0x000000023c00b985 */ /* 0x0045e8000c10192e */
[----:B0-----:R0:W-:Y:S04]  /*c260*/  @!P1 ST.E desc[UR46][R62.64], R0 ;  /* 0x000000003e009985 */ /* 0x0011e8000c10192e */
[----:B-1----:R1:W5:Y:S01]  /*c270*/  LD.E.128 R48, desc[UR46][R6.64] ;  /* 0x0000002e06307980 */ /* 0x002362000c101d00 */
[----:B--2---:R-:W2:Y:S01]  /*c280*/  @P2 LDC R61, c[0x0][0xbf0] ;  /* 0x0002fc00ff3d2b82 */ /* 0x004ea20000000800 */
[----:B------:R-:W-:-:S02]  /*c290*/  UIMAD UR7, UR14, UR8, URZ ;  /* 0x000000080e0772a4 */ /* 0x000fc4000f8e023f */
[----:B------:R4:W5:Y:S01]  /*c2a0*/  LD.E.128 R36, desc[UR46][R4.64] ;  /* 0x0000002e04247980 */ /* 0x000962000c101d00 */
[----:B0-----:R-:W-:Y:S01]  /*c2b0*/  IMAD R0, R18, 0x20, R19 ;  /* 0x0000002012007824 */ /* 0x001fe200078e0213 */
[----:B------:R-:W-:Y:S02]  /*c2c0*/  UIADD3 UR5, UR5, UR6, URZ ;  /* 0x0000000605057290 */ /* 0x000fe4000fffe03f */
[----:B------:R-:W5:Y:S02]  /*c2d0*/  LD.E.128 R44, desc[UR46][R28.64] ;  /* 0x0000002e1c2c7980 */ /* 0x000f64000c101d00 */
[----:B-1----:R-:W-:Y:S02]  /*c2e0*/  LEA R6, R81, R0, 0x7 ;  /* 0x0000000051067211 */ /* 0x002fe400078e38ff */
[----:B------:R-:W5:Y:S03]  /*c2f0*/  LD.E.128 R40, desc[UR46][R20.64] ;  /* 0x0000002e14287980 */ /* 0x000f66000c101d00 */
[----:B---3--:R-:W-:Y:S01]  /*c300*/  @P2 IMAD.HI.U32 R0, R6, R3, RZ ;  /* 0x0000000306002227 */ /* 0x008fe200078e00ff */
[----:B------:R-:W-:Y:S01]  /*c310*/  UIMAD UR6, UR40, UR9, UR7 ;  /* 0x00000009280672a4 */ /* 0x000fe2000f8e0207 */
[----:B------:R-:W5:Y:S02]  /*c320*/  LD.E.128 R32, desc[UR46][R14.64] ;  /* 0x0000002e0e207980 */ /* 0x000f64000c101d00 */
[----:B----4-:R-:W-:Y:S01]  /*c330*/  IMAD.MOV.U32 R5, RZ, RZ, R6 ;  /* 0x000000ffff057224 */ /* 0x010fe200078e0006 */
[----:B------:R-:W-:Y:S01]  /*c340*/  UIMAD.WIDE.U32 UR4, UR40, UR8, UR4 ;  /* 0x00000008280472a5 */ /* 0x000fe2000f8e0004 */
[----:B------:R-:W5:Y:S02]  /*c350*/  LD.E.128 R24, desc[UR46][R12.64] ;  /* 0x0000002e0c187980 */ /* 0x000f64000c101d00 */
[----:B------:R-:W-:Y:S01]  /*c360*/  ULDC.64 UR8, c[0x0][0xae0] ;  /* 0x0002b80000087ab9 */ /* 0x000fe20000000a00 */
[----:B--2---:R-:W-:Y:S01]  /*c370*/  @P2 SHF.R.U32.HI R5, RZ, R61, R0 ;  /* 0x0000003dff052219 */ /* 0x004fe20000011600 */
[----:B------:R-:W-:Y:S01]  /*c380*/  UIADD3 UR6, UR5, UR6, URZ ;  /* 0x0000000605067290 */ /* 0x000fe2000fffe03f */
[----:B------:R-:W5:Y:S02]  /*c390*/  LD.E.128 R52, desc[UR46][R10.64] ;  /* 0x0000002e0a347980 */ /* 0x000f64000c101d00 */
[--C-:B------:R-:W-:Y:S01]  /*c3a0*/  SHF.R.S32.HI R0, RZ, 0x1f, R5.reuse ;  /* 0x0000001fff007819 */ /* 0x100fe20000011405 */
[----:B------:R-:W-:Y:S01]  /*c3b0*/  IMAD.MOV R7, RZ, RZ, -R5 ;  /* 0x000000ffff077224 */ /* 0x000fe200078e0a05 */
[----:B------:R0:W5:Y:S01]  /*c3c0*/  LD.E.128 R56, desc[UR46][R8.64] ;  /* 0x0000002e08387980 */ /* 0x000162000c101d00 */
[----:B------:R-:W-:-:S02]  /*c3d0*/  IMAD.U32 R3, RZ, RZ, UR5 ;  /* 0x00000005ff037e24 */ /* 0x000fc4000f8e00ff */
[----:B------:R-:W-:Y:S01]  /*c3e0*/  IMAD R0, R0, UR8, RZ ;  /* 0x0000000800007c24 */ /* 0x000fe2000f8e02ff */
[----:B------:R-:W-:Y:S01]  /*c3f0*/  @!PT LDS RZ, [RZ] ;  /* 0x00000000fffff984 */ /* 0x000fe20000000800 */
[----:B------:R-:W-:Y:S01]  /*c400*/  @!PT LDS RZ, [RZ] ;  /* 0x00000000fffff984 */ /* 0x000fe20000000800 */
[----:B------:R-:W-:Y:S01]  /*c410*/  @!PT LDS RZ, [RZ] ;  /* 0x00000000fffff984 */ /* 0x000fe20000000800 */
[----:B------:R-:W-:Y:S01]  /*c420*/  @!PT LDS RZ, [RZ] ;  /* 0x00000000fffff984 */ /* 0x000fe20000000800 */
[----:B------:R1:W-:Y:S06]  /*c430*/  MEMBAR.ALL.CTA ;  /* 0x0000000000007992 */ /* 0x0003ec0000008000 */
[----:B-1----:R-:W1:Y:S01]  /*c440*/  FENCE.VIEW.ASYNC.S ;  /* 0x00000000000073c6 */ /* 0x002e620000000000 */
[----:B------:R-:W-:Y:S02]  /*c450*/  IMAD R7, R30, R7, R6 ;  /* 0x000000071e077224 */ /* 0x000fe400078e0206 */
[----:B------:R-:W-:-:S02]  /*c460*/  IMAD.U32 R2, RZ, RZ, UR4 ;  /* 0x00000004ff027e24 */ /* 0x000fc4000f8e00ff */
[----:B------:R-:W-:Y:S01]  /*c470*/  IMAD.U32 R3, RZ, RZ, UR6 ;  /* 0x00000006ff037e24 */ /* 0x000fe2000f8e00ff */
[----:B------:R-:W-:Y:S01]  /*c480*/  ULDC.64 UR6, c[0x0][0xad8] ;  /* 0x0002b60000067ab9 */ /* 0x000fe20000000a00 */
[C---:B0-----:R-:W-:Y:S01]  /*c490*/  IMAD R9, R5.reuse, UR9, R0 ;  /* 0x0000000905097c24 */ /* 0x041fe2000f8e0200 */
[----:B------:R-:W-:Y:S01]  /*c4a0*/  SHF.R.S32.HI R0, RZ, 0x1f, R7 ;  /* 0x0000001fff007819 */ /* 0x000fe20000011407 */
[----:B------:R-:W-:Y:S01]  /*c4b0*/  IMAD.WIDE.U32 R2, R5, UR8, R2 ;  /* 0x0000000805027c25 */ /* 0x000fe2000f8e0002 */
[----:B------:R-:W-:-:S03]  /*c4c0*/  LEA R10, R81, R19, 0x7 ;  /* 0x00000013510a7211 */ /* 0x000fc600078e38ff */
[----:B------:R-:W-:Y:S02]  /*c4d0*/  IMAD.IADD R3, R3, 0x1, R9 ;  /* 0x0000000103037824 */ /* 0x000fe400078e0209 */
[----:B------:R-:W-:Y:S01]  /*c4e0*/  IMAD R4, R0, UR6, RZ ;  /* 0x0000000600047c24 */ /* 0x000fe2000f8e02ff */
[----:B------:R-:W-:Y:S01]  /*c4f0*/  UIADD3 UR39, UR39, 0x2e820, URZ ;  /* 0x0002e82027277890 */ /* 0x000fe2000fffe03f */
[C---:B------:R-:W-:Y:S01]  /*c500*/  IMAD.WIDE.U32 R2, R7.reuse, UR6, R2 ;  /* 0x0000000607027c25 */ /* 0x040fe2000f8e0002 */
        /* <DEDUP_REMOVED lines=15> */
[----:B-1----:R0:W1:Y:S01]  /*c600*/  SHFL.IDX PT, R6, R8, RZ, 0x181f ;  /* 0x00181fff08067589 */ /* 0x00206200000e0000 */
        /* <DEDUP_REMOVED lines=9> */
[----:B------:R-:W-:-:S11]  /*c6a0*/  ISETP.GE.AND P1, PT, R16, UR4, PT ;  /* 0x0000000410007c0c */ /* 0x000fd6000bf26270 */
[C---:B-1----:R-:W-:Y:S02]  /*c6b0*/  @!P2 LEA R4, P4, R17.reuse, R6, 0x1 ;  /* 0x000000061104a211 */ /* 0x042fe400078808ff */
[----:B--2---:R-:W-:Y:S02]  /*c6c0*/  @!P1 IMAD.WIDE R2, R16, 0x2, R6 ;  /* 0x0000000210029825 */ /* 0x004fe400078e0206 */
[----:B------:R-:W-:-:S03]  /*c6d0*/  @!P2 LEA.HI.X R5, R17, R7, R233, 0x1, P4 ;  /* 0x000000071105a211 */ /* 0x000fc600020f0ce9 */
[----:B-----5:R3:W-:Y:S04]  /*c6e0*/  @!P1 ST.E.128 desc[UR46][R2.64], R44 ;  /* 0x0000002c02009985 */ /* 0x0207e8000c101d2e */
[----:B------:R3:W-:Y:S02]  /*c6f0*/  @!P2 ST.E.128 desc[UR46][R4.64], R52 ;  /* 0x000000340400a985 */ /* 0x0007e4000c101d2e */
.L_x_5813:
[----:B------:R-:W-:Y:S05]  /*c700*/  BSYNC B0 ;  /* 0x0000000000007941 */ /* 0x000fea0003800000 */
.L_x_5812:
[----:B--2---:R2:W4:Y:S01]  /*c710*/  SHFL.IDX PT, R7, R9, 0x1, 0x181f ;  /* 0x00381f0009077f89 */ /* 0x00452200000e0000 */
[----:B------:R-:W-:Y:S03]  /*c720*/  BSSY B0, `(.L_x_5814) ;  /* 0x000000b000007945 */ /* 0x000fe60003800000 */
[----:B-1----:R2:W1:Y:S01]  /*c730*/  SHFL.IDX PT, R6, R8, 0x1, 0x181f ;  /* 0x00381f0008067f89 */ /* 0x00246200000e0000 */
[----:B------:R-:W-:Y:S05]  /*c740*/  @P3 BRA `(.L_x_5815) ;  /* 0x0000000000203947 */ /* 0x000fea0003800000 */
[----:B------:R-:W-:Y:S02]  /*c750*/  ULDC UR4, c[0x0][0xac8] ;  /* 0x0002b20000047ab9 */ /* 0x000fe40000000800 */
[----:B------:R-:W-:Y:S02]  /*c760*/  ISETP.GE.AND P3, PT, R17, UR4, PT ;  /* 0x0000000411007c0c */ /* 0x000fe4000bf66270 */
[----:B------:R-:W-:-:S11]  /*c770*/  ISETP.GE.AND P2, PT, R16, UR4, PT ;  /* 0x0000000410007c0c */ /* 0x000fd6000bf46270 */
[C---:B-1-3--:R-:W-:Y:S02]  /*c780*/  @!P3 LEA R4, P1, R17.reuse, R6, 0x1 ;  /* 0x000000061104b211 */ /* 0x04afe400078208ff */
[----:B----4-:R-:W-:Y:S02]  /*c790*/  @!P2 IMAD.WIDE R2, R16, 0x2, R6 ;  /* 0x000000021002a825 */ /* 0x010fe400078e0206 */
[----:B------:R-:W-:-:S03]  /*c7a0*/  @!P3 LEA.HI.X R5, R17, R7, R233, 0x1, P1 ;  /* 0x000000071105b211 */ /* 0x000fc600008f0ce9 */
[----:B-----5:R1:W-:Y:S04]  /*c7b0*/  @!P2 ST.E.128 desc[UR46][R2.64], R40 ;  /* 0x000000280200a985 */ /* 0x0203e8000c101d2e */
[----:B------:R1:W-:Y:S02]  /*c7c0*/  @!P3 ST.E.128 desc[UR46][R4.64], R56 ;  /* 0x000000380400b985 */ /* 0x0003e4000c101d2e */
.L_x_5815:
[----:B------:R-:W-:Y:S05]  /*c7d0*/  BSYNC B0 ;  /* 0x0000000000007941 */ /* 0x000fea0003800000 */
.L_x_5814:
[----:B----4-:R4:W0:Y:S01]  /*c7e0*/  SHFL.IDX PT, R7, R9, 0x2, 0x181f ;  /* 0x00581f0009077f89 */ /* 0x01082200000e0000 */
[----:B------:R-:W-:Y:S03]  /*c7f0*/  BSSY B0, `(.L_x_5816) ;  /* 0x000000b000007945 */ /* 0x000fe60003800000 */
[----:B-1----:R4:W1:Y:S01]  /*c800*/  SHFL.IDX PT, R6, R8, 0x2, 0x181f ;  /* 0x00581f0008067f89 */ /* 0x00286200000e0000 */
[----:B------:R-:W-:Y:S05]  /*c810*/  @P0 BRA `(.L_x_5817) ;  /* 0x0000000000200947 */ /* 0x000fea0003800000 */
[----:B------:R-:W-:Y:S02]  /*c820*/  ULDC UR4, c[0x0][0xac8] ;  /* 0x0002b20000047ab9 */ /* 0x000fe40000000800 */
[----:B------:R-:W-:Y:S02]  /*c830*/  ISETP.GE.AND P2, PT, R17, UR4, PT ;  /* 0x0000000411007c0c */ /* 0x000fe4000bf46270 */
[----:B------:R-:W-:-:S11]  /*c840*/  ISETP.GE.AND P1, PT, R16, UR4, PT ;  /* 0x0000000410007c0c */ /* 0x000fd6000bf26270 */
[C---:B-1-3--:R-:W-:Y:S02]  /*c850*/  @!P2 LEA R4, P0, R17.reuse, R6, 0x1 ;  /* 0x000000061104a211 */ /* 0x04afe400078008ff */
[----:B0-----:R-:W-:Y:S02]  /*c860*/  @!P1 IMAD.WIDE R2, R16, 0x2, R6 ;  /* 0x0000000210029825 */ /* 0x001fe400078e0206 */
[----:B------:R-:W-:-:S03]  /*c870*/  @!P2 LEA.HI.X R5, R17, R7, R233, 0x1, P0 ;  /* 0x000000071105a211 */ /* 0x000fc600000f0ce9 */
[----:B-----5:R0:W-:Y:S04]  /*c880*/  @!P1 ST.E.128 desc[UR46][R2.64], R32 ;  /* 0x0000002002009985 */ /* 0x0201e8000c101d2e */
[----:B------:R0:W-:Y:S02]  /*c890*/  @!P2 ST.E.128 desc[UR46][R4.64], R48 ;  /* 0x000000300400a985 */ /* 0x0001e4000c101d2e */
.L_x_5817:
[----:B------:R-:W-:Y:S05]  /*c8a0*/  BSYNC B0 ;  /* 0x0000000000007941 */ /* 0x000fea0003800000 */
.L_x_5816:
        /* <DEDUP_REMOVED lines=9> */
[----:B------:R-:W-:-:S11]  /*c940*/  ISETP.GE.AND P1, PT, R16, UR4, PT ;  /* 0x0000000410007c0c */ /* 0x000fd6000bf26270 */
[C---:B0--3--:R-:W-:Y:S02]  /*c950*/  @!P2 LEA R4, P0, R17.reuse, R6, 0x1 ;  /* 0x000000061104a211 */ /* 0x049fe400078008ff */
[----:B------:R-:W-:Y:S02]  /*c960*/  @!P1 IMAD.WIDE R2, R16, 0x2, R6 ;  /* 0x0000000210029825 */ /* 0x000fe400078e0206 */
[----:B------:R-:W-:-:S03]  /*c970*/  @!P2 LEA.HI.X R5, R17, R7, R233, 0x1, P0 ;  /* 0x000000071105a211 */ /* 0x000fc600000f0ce9 */
[----:B-----5:R1:W-:Y:S04]  /*c980*/  @!P1 ST.E.128 desc[UR46][R2.64], R24 ;  /* 0x0000001802009985 */ /* 0x0203e8000c101d2e */
[----:B------:R1:W-:Y:S02]  /*c990*/  @!P2 ST.E.128 desc[UR46][R4.64], R36 ;  /* 0x000000240400a985 */ /* 0x0003e4000c101d2e */
.L_x_5819:
[----:B------:R-:W-:Y:S05]  /*c9a0*/  BSYNC B0 ;  /* 0x0000000000007941 */ /* 0x000fea0003800000 */
.L_x_5818:
[----:B------:R-:W2:Y:S02]  /*c9b0*/  LDC R0, c[0x0][0xc34] ;  /* 0x00030d00ff007b82 */ /* 0x000ea40000000800 */
[----:B--2---:R-:W-:-:S13]  /*c9c0*/  ISETP.LE.AND P0, PT, R0, UR41, PT ;  /* 0x0000002900007c0c */ /* 0x004fda000bf03270 */
[----:B------:R-:W-:Y:S05]  /*c9d0*/  @!P0 BRA `(.L_x_5820) ;  /* 0xffffff4000f08947 */ /* 0x000fea000383ffff */
[----:B------:R-:W-:Y:S05]  /*c9e0*/  EXIT ;  /* 0x000000000000794d */ /* 0x000fea0003800000 */
.L_x_5788:
        /* <DEDUP_REMOVED lines=20> */
[C---:B------:R-:W-:Y:S01]  /*cb30*/  SHF.L.U32 R5, R6.reuse, 0x2, RZ ;  /* 0x0000000206057819 */ /* 0x040fe200000006ff */
[C---:B------:R-:W-:Y:S01]  /*cb40*/  IMAD.SHL.U32 R18, R6.reuse, 0x80, RZ ;  /* 0x0000008006127824 */ /* 0x040fe200078e00ff */
[----:B------:R-:W-:-:S02]  /*cb50*/  LOP3.LUT R4, R6, 0x7f, RZ, 0xc0, !PT ;  /* 0x0000007f06047812 */ /* 0x000fc400078ec0ff */
[C---:B------:R-:W-:Y:S02]  /*cb60*/  LOP3.LUT R0, R2.reuse, 0x80, RZ, 0xc0, !PT ;  /* 0x0000008002007812 */ /* 0x040fe400078ec0ff */
[----:B------:R-:W-:Y:S02]  /*cb70*/  LOP3.LUT R3, R2, 0x60, RZ, 0xc0, !PT ;  /* 0x0000006002037812 */ /* 0x000fe400078ec0ff */
[----:B------:R-:W-:Y:S02]  /*cb80*/  LOP3.LUT R0, R0, 0x10, R6, 0xf8, !PT ;  /* 0x0000001000007812 */ /* 0x000fe400078ef806 */
[----:B------:R-:W-:Y:S02]  /*cb90*/  LOP3.LUT R2, R2, 0x100, RZ, 0xc0, !PT ;  /* 0x0000010002027812 */ /* 0x000fe400078ec0ff */
[----:B------:R-:W-:Y:S02]  /*cba0*/  LOP3.LUT R5, R0, 0x10, R5, 0x78, !PT ;  /* 0x0000001000057812 */ /* 0x000fe400078e7805 */
[----:B------:R-:W-:-:S02]  /*cbb0*/  SHF.R.U32.HI R0, RZ, 0x5, R4 ;  /* 0x00000005ff007819 */ /* 0x000fc40000011604 */
[----:B------:R-:W-:-:S03]  /*cbc0*/  LOP3.LUT P0, RZ, R6, 0x4, RZ, 0xc0, !PT ;  /* 0x0000000406ff7812 */ /* 0x000fc6000780c0ff */
[----:B------:R-:W-:-:S05]  /*cbd0*/  IMAD R3, R0, 0x200, R3 ;  /* 0x0000020000037824 */ /* 0x000fca00078e0203 */
[----:B------:R-:W-:Y:S02]  /*cbe0*/  IADD3 R2, R5, R3, R2 ;  /* 0x0000000305027210 */ /* 0x000fe40007ffe002 */
[----:B------:R-:W-:-:S03]  /*cbf0*/  LOP3.LUT R3, R18, 0x380, RZ, 0xc0, !PT ;  /* 0x0000038012037812 */ /* 0x000fc600078ec0ff */
[----:B------:R0:W-:Y:S02]  /*cc00*/  STL [R1+0x14], R2 ;  /* 0x0000140201007387 */ /* 0x0001e40000100800 */
[----:B------:R-:W-:Y:S02]  /*cc10*/  IMAD R3, R0, 0x10, R3 ;  /* 0x0000001000037824 */ /* 0x000fe400078e0203 */
[----:B------:R-:W-:-:S05]  /*cc20*/  IMAD.SHL.U32 R0, R6, 0x10, RZ ;  /* 0x0000001006007824 */ /* 0x000fca00078e00ff */
[----:B------:R-:W-:Y:S02]  /*cc30*/  LOP3.LUT R3, R3, 0x70, R0, 0x78, !PT ;  /* 0x0000007003037812 */ /* 0x000fe400078e7800 */
[----:B0-----:R-:W-:Y:S02]  /*cc40*/  LOP3.LUT R2, R0, 0x3f0, RZ, 0xc0, !PT ;  /* 0x000003f000027812 */ /* 0x001fe400078ec0ff */
[----:B------:R-:W-:Y:S01]  /*cc50*/  LOP3.LUT R18, R3, 0xc00, R18, 0xf8, !PT ;  /* 0x00000c0003127812 */ /* 0x000fe200078ef812 */
[----:B------:R-:W-:-:S05]  /*cc60*/  IMAD.SHL.U32 R3, R6, 0x2, RZ ;  /* 0x0000000206037824 */ /* 0x000fca00078e00ff */
[----:B------:R-:W-:Y:S01]  /*cc70*/  LOP3.LUT R3, R2, 0x70, R3, 0x78, !PT ;  /* 0x0000007002037812 */ /* 0x000fe200078e7803 */
[----:B------:R-:W-:Y:S01]  /*cc80*/  IMAD.SHL.U32 R2, R4, 0x10, RZ ;  /* 0x0000001004027824 */ /* 0x000fe200078e00ff */
[----:B------:R-:W-:-:S04]  /*cc90*/  SHF.R.U32.HI R4, RZ, 0x3, R4 ;  /* 0x00000003ff047819 */ /* 0x000fc80000011604 */
[----:B------:R-:W-:Y:S02]  /*cca0*/  LOP3.LUT R2, R3, 0x400, R2, 0xf8, !PT ;  /* 0x0000040003027812 */ /* 0x000fe400078ef802 */
[----:B------:R-:W-:Y:S02]  /*ccb0*/  LOP3.LUT R4, R4, 0x70, R0, 0xf8, !PT ;  /* 0x0000007004047812 */ /* 0x000fe400078ef800 */
[----:B------:R-:W-:Y:S01]  /*ccc0*/  MOV R3, 0x40 ;  /* 0x0000004000037802 */ /* 0x000fe20000000f00 */
[----:B------:R-:W-:Y:S02]  /*ccd0*/  VIADD R0, R2, UR41 ;  /* 0x0000002902007c36 */ /* 0x000fe40008000000 */
[----:B------:R-:W-:Y:S01]  /*cce0*/  IMAD.MOV.U32 R2, RZ, RZ, 0x1 ;  /* 0x00000001ff027424 */ /* 0x000fe200078e00ff */
[----:B------:R-:W-:Y:S02]  /*ccf0*/  SEL R3, R3, 0xffffffc0, !P0 ;  /* 0xffffffc003037807 */ /* 0x000fe40004000000 */
[----:B------:R0:W-:Y:S04]  /*cd00*/  STL [R1+0x18], R0 ;  /* 0x0000180001007387 */ /* 0x0001e80000100800 */
[----:B------:R1:W-:Y:S04]  /*cd10*/  STL [R1], RZ ;  /* 0x000000ff01007387 */ /* 0x0003e80000100800 */
[----:B------:R1:W-:Y:S01]  /*cd20*/  STL [R1+0x4], R2 ;  /* 0x0000040201007387 */ /* 0x0003e20000100800 */
[----:B0-----:R-:W-:-:S07]  /*cd30*/  IMAD.IADD R0, R3, 0x1, R18 ;  /* 0x0000000103007824 */ /* 0x001fce00078e0212 */
.L_x_5864:
[----:B------:R-:W-:Y:S01]  /*cd40*/  ULDC UR4, c[0x0][0xc38] ;  /* 0x00030e0000047ab9 */ /* 0x000fe20000000800 */
[----:B------:R-:W-:Y:S01]  /*cd50*/  ULDC UR8, c[0x0][0xc44] ;  /* 0x0003110000087ab9 */ /* 0x000fe20000000800 */
[----:B------:R-:W-:Y:S01]  /*cd60*/  UISETP.NE.AND UP1, UPT, UR4, 0x1, UPT ;  /* 0x000000010400788c */ /* 0x000fe2000bf25270 */
[----:B------:R-:W-:Y:S02]  /*cd70*/  ULDC UR6, c[0x0][0x424] ;  /* 0x0001090000067ab9 */ /* 0x000fe40000000800 */
[----:B------:R-:W-:Y:S01]  /*cd80*/  ULDC.64 UR4, c[0x0][0x418] ;  /* 0x0001060000047ab9 */ /* 0x000fe20000000a00 */
[----:B------:R-:W-:Y:S02]  /*cd90*/  UISETP.NE.AND UP2, UPT, UR8, 0x1, UPT ;  /* 0x000000010800788c */ /* 0x000fe4000bf45270 */
[----:B------:R-:W-:Y:S02]  /*cda0*/  UISETP.NE.U32.AND UP0, UPT, UR4, URZ, UPT ;  /* 0x0000003f0400728c */ /* 0x000fe4000bf05070 */
[----:B------:R-:W-:-:S02]  /*cdb0*/  UIADD3 UR9, UR41, 0x20400, URZ ;  /* 0x0002040029097890 */ /* 0x000fc4000fffe03f */
[----:B------:R-:W-:Y:S01]  /*cdc0*/  UISETP.NE.AND.EX UP0, UPT, UR5, URZ, UPT, UP0 ;  /* 0x0000003f0500728c */ /* 0x000fe2000bf05300 */
[----:B------:R-:W-:Y:S01]  /*cdd0*/  @UP1 ULDC UR4, c[0x0][0xc3c] ;  /* 0x00030f0000041ab9 */ /* 0x000fe20000000800 */
[----:B------:R-:W-:Y:S02]  /*cde0*/  ULDC UR40, c[0x0][0x2f0] ;  /* 0x0000bc0000287ab9 */ /* 0x000fe40000000800 */
[----:B------:R-:W-:Y:S02]  /*cdf0*/  USEL UR6, UR6, 0x1, UP0 ;  /* 0x0000000106067887 */ /* 0x000fe40008000000 */
[----:B------:R-:W-:Y:S02]  /*ce00*/  UIMAD.WIDE.U32 UR4, UR50, UR4, URZ ;  /* 0x00000004320472a5 */ /* 0x000fe4000f8e003f */
[----:B------:R-:W-:Y:S02]  /*ce10*/  UIMAD UR40, UR6, UR40, URZ ;  /* 0x00000028062872a4 */ /* 0x000fe4000f8e023f */
[----:B------:R-:W-:Y:S01]  /*ce20*/  ULOP3.LUT UP0, URZ, UR9, 0x3ff, URZ, 0xc0, !UPT ;  /* 0x000003ff093f7892 */ /* 0x000fe2000f80c03f */
[----:B------:R-:W-:Y:S01]  /*ce30*/  @UP1 ULDC UR6, c[0x0][0xc40] ;  /* 0x0003100000061ab9 */ /* 0x000fe20000000800 */
[----:B------:R-:W-:Y:S01]  /*ce40*/  UMOV UR45, UR50 ;  /* 0x00000032002d7c82 */ /* 0x000fe20008000000 */
[----:B------:R-:W-:Y:S01]  /*ce50*/  @UP1 USHF.R.U32.HI UR45, URZ, UR6, UR5 ;  /* 0x000000063f2d1299 */ /* 0x000fe20008011605 */
[----:B------:R-:W-:Y:S01]  /*ce60*/  @UP2 ULDC.64 UR10, c[0x0][0xc48] ;  /* 0x00031200000a2ab9 */ /* 0x000fe20000000a00 */
[----:B------:R-:W-:Y:S01]  /*ce70*/  UIADD3 UR5, UR40, 0xdf, URZ ;  /* 0x000000df28057890 */ /* 0x000fe2000fffe03f */
[----:B------:R-:W-:Y:S01]  /*ce80*/  PLOP3.LUT P0, PT, PT, PT, UP0, 0x80, 0x0 ;  /* 0x000000000000781c */ /* 0x000fe20003f0f008 */
[----:B------:R-:W-:Y:S01]  /*ce90*/  UIMAD.WIDE.U32 UR6, UR45, UR10, URZ ;  /* 0x0000000a2d0672a5 */ /* 0x000fe2000f8e003f */
[----:B------:R-:W-:-:S02]  /*cea0*/  UMOV UR4, URZ ;  /* 0x0000003f00047c82 */ /* 0x000fc40008000000 */
[----:B------:R-:W-:Y:S01]  /*ceb0*/  UMOV UR44, UR45 ;  /* 0x0000002d002c7c82 */ /* 0x000fe20008000000 */
[----:B------:R-:W-:Y:S02]  /*cec0*/  UIMAD.WIDE UR4, UR5, -0x6db6db6d, UR4 ;  /* 0x92492493050478a5 */ /* 0x000fe4000f8e0204 */
[----:B------:R-:W-:Y:S02]  /*ced0*/  @UP2 USHF.R.U32.HI UR44, URZ, UR11, UR7 ;  /* 0x0000000b3f2c2299 */ /* 0x000fe40008011607 */
[----:B------:R-:W-:Y:S02]  /*cee0*/  USHF.R.U32.HI UR39, URZ, 0x1f, UR5 ;  /* 0x0000001f3f277899 */ /* 0x000fe40008011605 */
[----:B------:R-:W-:Y:S02]  /*cef0*/  UIADD3 UR36, -UR44, URZ, URZ ;  /* 0x0000003f2c247290 */ /* 0x000fe4000fffe13f */
[----:B------:R-:W-:Y:S02]  /*cf00*/  ULEA.HI.SX32 UR39, UR5, UR39, 0x19 ;  /* 0x0000002705277291 */ /* 0x000fe4000f8fca3f */
[----:B------:R-:W-:Y:S01]  /*cf10*/  UIMAD UR36, UR8, UR36, UR45 ;  /* 0x00000024082472a4 */ /* 0x000fe2000f8e022d */
[----:B0-----:R-:W-:Y:S11]  /*cf20*/  @!P0 BRA `(.L_x_5822) ;  /* 0x0000000000408947 */ /* 0x001ff60003800000 */
[----:B-1----:R-:W-:Y:S01]  /*cf30*/  MOV R2, 0x0 ;  /* 0x0000000000027802 */ /* 0x002fe20000000f00 */
        /* <DEDUP_REMOVED lines=10> */
[----:B------:R-:W-:Y:S02]  /*cfe0*/  IMAD.MOV.U32 R8, RZ, RZ, 0x70 ;  /* 0x00000070ff087424 */ /* 0x000fe400078e00ff */
[----:B------:R-:W-:Y:S02]  /*cff0*/  IMAD.MOV.U32 R12, RZ, RZ, 0x1 ;  /* 0x00000001ff0c7424 */ /* 0x000fe400078e00ff */
[----:B------:R-:W-:-:S07]  /*d000*/  IMAD.MOV.U32 R13, RZ, RZ, RZ ;  /* 0x000000ffff0d7224 */ /* 0x000fce00078e00ff */
[----:B------:R-:W-:-:S07]  /*d010*/  LEPC R20, `(.L_x_5822) ;  /* 0x000000001014794e */ /* 0x000fce0000000000 */
[----:B0-----:R-:W-:Y:S05]  /*d020*/  CALL.ABS.NOINC R2 ;  /* 0x0000000002007343 */ /* 0x001fea0003c00000 */
.L_x_5822:
[----:B------:R-:W-:-:S06]  /*d030*/  UIADD3 UR4, UR41, 0xe400, URZ ;  /* 0x0000e40029047890 */ /* 0x000fcc000fffe03f */
[----:B------:R-:W-:-:S05]  /*d040*/  IMAD.U32 R16, RZ, RZ, UR4 ;  /* 0x00000004ff107e24 */ /* 0x000fca000f8e00ff */
[----:B------:R-:W-:-:S13]  /*d050*/  LOP3.LUT P0, RZ, R16, 0x3ff, RZ, 0xc0, !PT ;  /* 0x000003ff10ff7812 */ /* 0x000fda000780c0ff */
[----:B------:R-:W-:Y:S05]  /*d060*/  @!P0 BRA `(.L_x_5823) ;  /* 0x0000000000408947 */ /* 0x000fea0003800000 */
[----:B-1----:R-:W-:Y:S01]  /*d070*/  MOV R2, 0x0 ;  /* 0x0000000000027802 */ /* 0x002fe20000000f00 */
[----:B------:R-:W-:Y:S01]  /*d080*/  ULDC.64 UR6, c[0x4][0x1c8] ;  /* 0x0100720000067ab9 */ /* 0x000fe20000000a00 */
[----:B------:R-:W-:Y:S01]  /*d090*/  ULDC.64 UR8, c[0x4][0x1d0] ;  /* 0x0100740000087ab9 */ /* 0x000fe20000000a00 */
[----:B------:R-:W-:Y:S01]  /*d0a0*/  ULDC.64 UR4, c[0x4][0x80] ;  /* 0x0100200000047ab9 */ /* 0x000fe20000000a00 */
[----:B------:R-:W-:Y:S01]  /*d0b0*/  MOV R4, UR6 ;  /* 0x0000000600047c02 */ /* 0x000fe20008000f00 */
[----:B------:R-:W-:Y:S01]  /*d0c0*/  IMAD.U32 R5, RZ, RZ, UR7 ;  /* 0x00000007ff057e24 */ /* 0x000fe2000f8e00ff */
        /* <DEDUP_REMOVED lines=10> */
.L_x_5823:
[----:B------:R-:W-:-:S04]  /*d170*/  IMAD.U32 R0, RZ, RZ, UR41 ;  /* 0x00000029ff007e24 */ /* 0x000fc8000f8e00ff */
[----:B------:R-:W-:-:S05]  /*d180*/  VIADD R0, R0, 0x400 ;  /* 0x0000040000007836 */ /* 0x000fca0000000000 */
[----:B------:R-:W-:-:S13]  /*d190*/  LOP3.LUT P0, RZ, R0, 0x9f, RZ, 0xc0, !PT ;  /* 0x0000009f00ff7812 */ /* 0x000fda000780c0ff */
[----:B------:R-:W-:Y:S05]  /*d1a0*/  @!P0 BRA `(.L_x_5824) ;  /* 0x0000000000408947 */ /* 0x000fea0003800000 */
        /* <DEDUP_REMOVED lines=16> */
.L_x_5824:
        /* <DEDUP_REMOVED lines=9> */
[----:B------:R-:W-:Y:S01]  /*d340*/  IMAD.U32 R6, RZ, RZ, UR8 ;  /* 0x00000008ff067e24 */ /* 0x000fe2000f8e00ff */
[----:B------:R-:W-:Y:S01]  /*d350*/  MOV R13, RZ ;  /* 0x000000ff000d7202 */ /* 0x000fe20000000f00 */
[----:B------:R-:W-:Y:S02]  /*d360*/  IMAD.U32 R7, RZ, RZ, UR9 ;  /* 0x00000009ff077e24 */ /* 0x000fe4000f8e00ff */
[----:B------:R-:W-:-:S02]  /*d370*/  IMAD.U32 R10, RZ, RZ, UR4 ;  /* 0x00000004ff0a7e24 */ /* 0x000fc4000f8e00ff */
[----:B------:R-:W-:Y:S02]  /*d380*/  IMAD.U32 R11, RZ, RZ, UR5 ;  /* 0x00000005ff0b7e24 */ /* 0x000fe4000f8e00ff */
[----:B------:R-:W-:Y:S02]  /*d390*/  IMAD.MOV.U32 R8, RZ, RZ, 0x70 ;  /* 0x00000070ff087424 */ /* 0x000fe400078e00ff */
[----:B------:R-:W-:-:S07]  /*d3a0*/  IMAD.MOV.U32 R12, RZ, RZ, 0x1 ;  /* 0x00000001ff0c7424 */ /* 0x000fce00078e00ff */
[----:B------:R-:W-:-:S07]  /*d3b0*/  LEPC R20, `(.L_x_5825) ;  /* 0x000000001014794e */ /* 0x000fce0000000000 */
[----:B0-----:R-:W-:Y:S05]  /*d3c0*/  CALL.ABS.NOINC R2 ;  /* 0x0000000002007343 */ /* 0x001fea0003c00000 */
.L_x_5825:
        /* <DEDUP_REMOVED lines=8> */
[----:B-1----:R-:W-:Y:S02]  /*d450*/  IMAD.U32 R2, RZ, RZ, UR4 ;  /* 0x00000004ff027e24 */ /* 0x002fe4000f8e00ff */
        /* <DEDUP_REMOVED lines=18> */
.L_x_5880:
        /* <DEDUP_REMOVED lines=12> */
.L_x_5883:
[----:B------:R-:W-:Y:S05]  /*d640*/  @!P6 BRA `(.L_x_5827) ;  /* 0x000000040044e947 */ /* 0x000fea0003800000 */
[----:B------:R-:W-:Y:S01]  /*d650*/  IMAD.MOV.U32 R16, RZ, RZ, R8 ;  /* 0x000000ffff107224 */ /* 0x000fe200078e0008 */
[----:B------:R-:W-:Y:S06]  /*d660*/  @!P1 BRA `(.L_x_5829) ;  /* 0x0000000000449947 */ /* 0x000fec0003800000 */
[----:B------:R-:W2:Y:S01]  /*d670*/  LDC R7, c[0x0][0x43c] ;  /* 0x00010f00ff077b82 */ /* 0x000ea20000000800 */
[----:B------:R-:W-:Y:S01]  /*d680*/  ULDC.64 UR4, c[0x0][0x428] ;  /* 0x00010a0000047ab9 */ /* 0x000fe20000000a00 */
[----:B--2---:R-:W-:-:S13]  /*d690*/  ISETP.NE.AND P0, PT, R7, 0x1, PT ;  /* 0x000000010700780c */ /* 0x004fda0003f05270 */
[----:B------:R-:W2:Y:S02]  /*d6a0*/  @P0 LDC.64 R4, c[0x0][0x440] ;  /* 0x00011000ff040b82 */ /* 0x000ea40000000a00 */
[----:B--2---:R-:W-:Y:S01]  /*d6b0*/  @P0 IMAD.HI.U32 R6, R0, R4, RZ ;  /* 0x0000000400060227 */ /* 0x004fe200078e00ff */
[----:B------:R-:W-:-:S04]  /*d6c0*/  MOV R4, R0 ;  /* 0x0000000000047202 */ /* 0x000fc80000000f00 */
        /* <DEDUP_REMOVED lines=11> */
.L_x_5829:
[----:B------:R-:W3:Y:S04]  /*d780*/  LDL R4, [R1] ;  /* 0x0000000001047983 */ /* 0x000ee80000100800 */
[----:B--2---:R-:W2:Y:S01]  /*d790*/  LDL R3, [R1+0x4] ;  /* 0x0000040001037983 */ /* 0x004ea20000100800 */
[----:B------:R-:W4:Y:S02]  /*d7a0*/  S2R R2, SR_TID.X ;  /* 0x0000000000027919 */ /* 0x000f240000002100 */
[----:B----4-:R-:W-:-:S04]  /*d7b0*/  LOP3.LUT R2, R2, 0x7f, RZ, 0xc0, !PT ;  /* 0x0000007f02027812 */ /* 0x010fc800078ec0ff */
[----:B------:R-:W-:Y:S02]  /*d7c0*/  ISETP.NE.AND P1, PT, R2, RZ, PT ;  /* 0x000000ff0200720c */ /* 0x000fe40003f25270 */
[----:B---3--:R-:W-:Y:S02]  /*d7d0*/  LEA R4, R4, UR41, 0x3 ;  /* 0x0000002904047c11 */ /* 0x008fe4000f8e18ff */
[----:B--2---:R-:W-:-:S04]  /*d7e0*/  SHF.L.U32 R3, R3, 0x1f, RZ ;  /* 0x0000001f03037819 */ /* 0x004fc800000006ff */
[----:B------:R-:W2:Y:S02]  /*d7f0*/  SYNCS.PHASECHK.TRANS64.TRYWAIT P0, [R4+URZ+0x2e880], R3 ;  /* 0x02e88003040075a7 */ /* 0x000ea4000800017f */
[----:B--2---:R-:W-:Y:S05]  /*d800*/  @!P0 BRA `(.L_x_5830) ;  /* 0x0000002c00508947 */ /* 0x004fea0003800000 */
.L_x_5884:
        /* <DEDUP_REMOVED lines=8> */
.L_x_5831:
[----:B------:R-:W3:Y:S01]  /*d890*/  LDL R2, [R1] ;  /* 0x0000000001027983 */ /* 0x000ee20000100800 */
[----:B------:R-:W-:Y:S01]  /*d8a0*/  IMAD.U32 R5, RZ, RZ, UR41 ;  /* 0x00000029ff057e24 */ /* 0x000fe2000f8e00ff */
[----:B------:R-:W-:Y:S01]  /*d8b0*/  R2UR UR33, R4 ;  /* 0x00000000042172ca */ /* 0x000fe200000e0000 */
[----:B------:R-:W-:Y:S01]  /*d8c0*/  IMAD R0, R0, 0xe0, RZ ;  /* 0x000000e000007824 */ /* 0x000fe200078e02ff */
[----:B-----5:R-:W-:Y:S01]  /*d8d0*/  R2UR UR37, R16 ;  /* 0x00000000102572ca */ /* 0x020fe200000e0000 */
[----:B------:R-:W-:-:S03]  /*d8e0*/  UIADD3 UR4, UP0, UR52, 0x470, URZ ;  /* 0x0000047034047890 */ /* 0x000fc6000ff1e03f */
[----:B------:R-:W-:Y:S01]  /*d8f0*/  R2UR UR35, R0 ;  /* 0x00000000002372ca */ /* 0x000fe200000e0000 */
[----:B------:R-:W-:-:S06]  /*d900*/  UIADD3.X UR5, URZ, UR53, URZ, UP0, !UPT ;  /* 0x000000353f057290 */ /* 0x000fcc00087fe43f */
[----:B------:R-:W-:Y:S01]  /*d910*/  UIADD3 UR33, UR33, 0x2e870, URZ ;  /* 0x0002e87021217890 */ /* 0x000fe2000fffe03f */
[----:B------:R-:W-:Y:S01]  /*d920*/  UMOV UR6, 0x0 ;  /* 0x0000000000067882 */ /* 0x000fe20000000000 */
[----:B------:R-:W-:Y:S01]  /*d930*/  UMOV UR7, 0x14f00000 ;  /* 0x14f0000000077882 */ /* 0x000fe20000000000 */
[----:B------:R-:W-:Y:S01]  /*d940*/  UMOV UR34, URZ ;  /* 0x0000003f00227c82 */ /* 0x000fe20008000000 */
[----:B---3--:R-:W-:-:S05]  /*d950*/  IMAD R2, R2, 0x7000, R5 ;  /* 0x0000700002027824 */ /* 0x008fca00078e0205 */
[----:B------:R-:W-:-:S13]  /*d960*/  R2UR UR32, R2 ;  /* 0x00000000022072ca */ /* 0x000fda00000e0000 */
[----:B------:R-:W-:-:S09]  /*d970*/  UIADD3 UR32, UR32, 0xe400, URZ ;  /* 0x0000e40020207890 */ /* 0x000fd2000fffe03f */
[----:B------:R3:W-:Y:S01]  /*d980*/  UTMALDG.4D [UR32], [UR4], desc[UR6] ;  /* 0x00000620040075b4 */ /* 0x0007e20008019000 */
[----:B------:R-:W4:Y:S02]  /*d990*/  SYNCS.PHASECHK.TRANS64.TRYWAIT P0, [R4+URZ+0x2e840], R3 ;  /* 0x02e84003040075a7 */ /* 0x000f24000800017f */
[----:B---34-:R-:W-:Y:S05]  /*d9a0*/  @!P0 BRA `(.L_x_5832) ;  /* 0x0000002800fc8947 */ /* 0x018fea0003800000 */
.L_x_5885:
        /* <DEDUP_REMOVED lines=8> */
.L_x_5833:
        /* <DEDUP_REMOVED lines=11> */
[----:B------:R-:W-:-:S03]  /*dae0*/  UMOV UR12, UR36 ;  /* 0x00000024000c7c82 */ /* 0x000fc60008000000 */
[----:B------:R-:W-:Y:S02]  /*daf0*/  UIADD3 UR8, UR8, 0x20400, URZ ;  /* 0x0002040008087890 */ /* 0x000fe4000fffe03f */
[----:B------:R-:W-:-:S09]  /*db00*/  UIADD3 UR9, UR9, 0x2e830, URZ ;  /* 0x0002e83009097890 */ /* 0x000fd2000fffe03f */
[----:B------:R3:W-:Y:S01]  /*db10*/  UTMALDG.4D [UR8], [UR4], desc[UR6] ;  /* 0x00000608040075b4 */ /* 0x0007e20008019000 */
[----:B--2---:R-:W-:-:S04]  /*db20*/  LOP3.LUT R3, R3, 0xfffffffd, RZ, 0xc0, !PT ;  /* 0xfffffffd03037812 */ /* 0x004fc800078ec0ff */
[----:B------:R-:W-:-:S05]  /*db30*/  @P0 LOP3.LUT R3, R3, 0x2, RZ, 0xfc, !PT ;  /* 0x0000000203030812 */ /* 0x000fca00078efcff */
[----:B------:R3:W-:Y:S01]  /*db40*/  STL [R1+0x8], R3 ;  /* 0x0000080301007387 */ /* 0x0007e20000100800 */
[----:B------:R-:W-:Y:S01]  /*db50*/  NOP ;  /* 0x0000000000007918 */ /* 0x000fe20000000000 */
.L_x_5827:
        /* <DEDUP_REMOVED lines=10> */
[----:B------:R-:W-:Y:S01]  /*dc00*/  IMAD.U32 R4, RZ, RZ, UR6 ;  /* 0x00000006ff047e24 */ /* 0x000fe2000f8e00ff */
[----:B------:R-:W-:Y:S01]  /*dc10*/  MOV R5, UR7 ;  /* 0x0000000700057c02 */ /* 0x000fe20008000f00 */
[----:B------:R-:W3:Y:S01]  /*dc20*/  LDC.64 R2, c[0x4][R2] ;  /* 0x0100000002027b82 */ /* 0x000ee20000000a00 */
[----:B------:R-:W-:Y:S01]  /*dc30*/  IMAD.U32 R6, RZ, RZ, UR8 ;  /* 0x00000008ff067e24 */ /* 0x000fe2000f8e00ff */
[----:B------:R-:W-:Y:S01]  /*dc40*/  MOV R13, RZ ;  /* 0x000000ff000d7202 */ /* 0x000fe20000000f00 */
[----:B------:R-:W-:Y:S02]  /*dc50*/  IMAD.U32 R7, RZ, RZ, UR9 ;  /* 0x00000009ff077e24 */ /* 0x000fe4000f8e00ff */
[----:B------:R-:W-:-:S02]  /*dc60*/  IMAD.U32 R10, RZ, RZ, UR4 ;  /* 0x00000004ff0a7e24 */ /* 0x000fc4000f8e00ff */
[----:B------:R-:W-:Y:S02]  /*dc70*/  IMAD.U32 R11, RZ, RZ, UR5 ;  /* 0x00000005ff0b7e24 */ /* 0x000fe4000f8e00ff */
[----:B0-----:R-:W-:Y:S02]  /*dc80*/  IMAD.MOV.U32 R8, RZ, RZ, 0x70 ;  /* 0x00000070ff087424 */ /* 0x001fe400078e00ff */
[----:B------:R-:W-:-:S07]  /*dc90*/  IMAD.MOV.U32 R12, RZ, RZ, 0x1 ;  /* 0x00000001ff0c7424 */ /* 0x000fce00078e00ff */
[----:B------:R-:W-:-:S07]  /*dca0*/  LEPC R20, `(.L_x_5834) ;  /* 0x000000001014794e */ /* 0x000fce0000000000 */
[----:B-123--:R-:W-:Y:S05]  /*dcb0*/  CALL.ABS.NOINC R2 ;  /* 0x0000000002007343 */ /* 0x00efea0003c00000 */
.L_x_5834:
[----:B------:R3:W5:Y:S01]  /*dcc0*/  LDL R10, [R1+0x18] ;  /* 0x00001800010a7983 */ /* 0x0007620000100800 */
[----:B------:R-:W4:Y:S01]  /*dcd0*/  LDC R7, c[0x0][0x448] ;  /* 0x00011200ff077b82 */ /* 0x000f220000000800 */
[----:B--2---:R-:W-:Y:S01]  /*dce0*/  IMAD R0, RZ, RZ, -UR45 ;  /* 0x8000002dff007e24 */ /* 0x004fe2000f8e02ff */
[----:B------:R-:W2:Y:S01]  /*dcf0*/  S2R R2, SR_TID.X ;  /* 0x0000000000027919 */ /* 0x000ea20000002100 */
[----:B0-----:R-:W0:Y:S05]  /*dd00*/  S2R R17, SR_TID.X ;  /* 0x0000000000117919 */ /* 0x001e2a0000002100 */
[----:B------:R-:W1:Y:S01]  /*dd10*/  LDC R3, c[0x0][0xc38] ;  /* 0x00030e00ff037b82 */ /* 0x000e620000000800 */
[----:B------:R-:W-:Y:S01]  /*dd20*/  USHF.R.S32.HI UR4, URZ, 0x1f, UR36 ;  /* 0x0000001f3f047899 */ /* 0x000fe20008011424 */
[----:B------:R-:W-:Y:S01]  /*dd30*/  ULDC.64 UR8, c[0x0][0x2d8] ;  /* 0x0000b60000087ab9 */ /* 0x000fe20000000a00 */
[----:B----4-:R-:W-:Y:S01]  /*dd40*/  ISETP.NE.AND P0, PT, R7, 0x1, PT ;  /* 0x000000010700780c */ /* 0x010fe20003f05270 */
[----:B-1----:R-:W-:Y:S01]  /*dd50*/  IMAD R0, R3, R0, UR50 ;  /* 0x0000003203007e24 */ /* 0x002fe2000f8e0200 */
[----:B--2---:R-:W-:-:S03]  /*dd60*/  LOP3.LUT R2, R2, 0x7f, RZ, 0xc0, !PT ;  /* 0x0000007f02027812 */ /* 0x004fc600078ec0ff */
[----:B------:R-:W-:-:S08]  /*dd70*/  IMAD.SHL.U32 R0, R0, 0x80, RZ ;  /* 0x0000008000007824 */ /* 0x000fd000078e00ff */
[----:B------:R-:W1:Y:S01]  /*dd80*/  @P0 LDC R4, c[0x0][0x44c] ;  /* 0x00011300ff040b82 */ /* 0x000e620000000800 */
[----:B------:R-:W-:Y:S01]  /*dd90*/  SHF.R.U32.HI R2, RZ, 0x3, R2 ;  /* 0x00000003ff027819 */ /* 0x000fe20000011602 */
[----:B0-----:R-:W-:-:S05]  /*dda0*/  IMAD.SHL.U32 R17, R17, 0x10, RZ ;  /* 0x0000001011117824 */ /* 0x001fca00078e00ff */
[----:B------:R-:W-:Y:S02]  /*ddb0*/  LOP3.LUT R17, R2, 0x70, R17, 0xf8, !PT ;  /* 0x0000007002117812 */ /* 0x000fe400078ef811 */
[----:B------:R-:W0:Y:S02]  /*ddc0*/  @P0 LDC R2, c[0x0][0x450] ;  /* 0x00011400ff020b82 */ /* 0x000e240000000800 */
[----:B------:R-:W-:-:S05]  /*ddd0*/  LOP3.LUT R3, R17, R0, RZ, 0xfc, !PT ;  /* 0x0000000011037212 */ /* 0x000fca00078efcff */
[----:B------:R-:W-:Y:S02]  /*dde0*/  IMAD.MOV.U32 R6, RZ, RZ, R3 ;  /* 0x000000ffff067224 */ /* 0x000fe400078e0003 */
[----:B-1----:R-:W-:-:S05]  /*ddf0*/  @P0 IMAD.HI.U32 R4, R3, R4, RZ ;  /* 0x0000000403040227 */ /* 0x002fca00078e00ff */
[----:B0-----:R-:W-:-:S05]  /*de00*/  @P0 SHF.R.U32.HI R6, RZ, R2, R4 ;  /* 0x00000002ff060219 */ /* 0x001fca0000011604 */
[----:B------:R-:W-:-:S04]  /*de10*/  IMAD.MOV R4, RZ, RZ, -R6 ;  /* 0x000000ffff047224 */ /* 0x000fc800078e0a06 */
[----:B------:R-:W-:Y:S02]  /*de20*/  IMAD R4, R7, R4, R3 ;  /* 0x0000000407047224 */ /* 0x000fe400078e0203 */
[----:B------:R-:W0:Y:S01]  /*de30*/  LDC.64 R2, c[0x0][0x2d0] ;  /* 0x0000b400ff027b82 */ /* 0x000e220000000a00 */
[----:B------:R-:W-:Y:S01]  /*de40*/  UIMAD UR6, UR4, UR8, URZ ;  /* 0x00000008040672a4 */ /* 0x000fe2000f8e023f */
[----:B------:R-:W1:Y:S01]  /*de50*/  S2R R19, SR_TID.X ;  /* 0x0000000000137919 */ /* 0x000e620000002100 */
[----:B------:R-:W-:Y:S02]  /*de60*/  UIMAD.WIDE.U32 UR4, UR36, UR8, URZ ;  /* 0x00000008240472a5 */ /* 0x000fe4000f8e003f */
[----:B------:R-:W-:Y:S02]  /*de70*/  UIMAD UR6, UR36, UR9, UR6 ;  /* 0x00000009240672a4 */ /* 0x000fe4000f8e0206 */
[----:B------:R-:W-:Y:S01]  /*de80*/  USHF.R.S32.HI UR7, URZ, 0x1f, UR44 ;  /* 0x0000001f3f077899 */ /* 0x000fe2000801142c */
[----:B------:R-:W-:Y:S01]  /*de90*/  ULDC.64 UR8, c[0x0][0x2e0] ;  /* 0x0000b80000087ab9 */ /* 0x000fe20000000a00 */
[----:B------:R-:W-:-:S02]  /*dea0*/  UIADD3 UR5, UR5, UR6, URZ ;  /* 0x0000000605057290 */ /* 0x000fc4000fffe03f */
[----:B------:R-:W-:Y:S01]  /*deb0*/  UIMAD UR6, UR7, UR8, URZ ;  /* 0x00000008070672a4 */ /* 0x000fe2000f8e023f */
[----:B------:R-:W-:Y:S01]  /*dec0*/  SHF.R.S32.HI R5, RZ, 0x1f, R6 ;  /* 0x0000001fff057819 */ /* 0x000fe20000011406 */
[----:B------:R-:W-:Y:S02]  /*ded0*/  UIMAD.WIDE.U32 UR4, UR44, UR8, UR4 ;  /* 0x000000082c0472a5 */ /* 0x000fe4000f8e0004 */
[----:B------:R-:W-:-:S04]  /*dee0*/  UIMAD UR6, UR44, UR9, UR6 ;  /* 0x000000092c0672a4 */ /* 0x000fc8000f8e0206 */
[----:B------:R-:W-:Y:S01]  /*def0*/  UIADD3 UR5, UR5, UR6, URZ ;  /* 0x0000000605057290 */ /* 0x000fe2000fffe03f */
        /* <DEDUP_REMOVED lines=8> */
[----:B-1----:R-:W-:-:S03]  /*df80*/  SHF.L.U32 R17, R19, 0x4, RZ ;  /* 0x0000000413117819 */ /* 0x002fc600000006ff */
[----:B------:R-:W-:Y:S01]  /*df90*/  IMAD R4, R4, UR5, R5 ;  /* 0x0000000504047c24 */ /* 0x000fe2000f8e0205 */
[----:B------:R-:W-:Y:S01]  /*dfa0*/  ULDC.64 UR4, c[0x0][0x280] ;  /* 0x0000a00000047ab9 */ /* 0x000fe20000000a00 */
[----:B------:R-:W-:Y:S02]  /*dfb0*/  LOP3.LUT R17, R17, 0x70, RZ, 0xc0, !PT ;  /* 0x0000007011117812 */ /* 0x000fe400078ec0ff */
[----:B------:R-:W-:Y:S01]  /*dfc0*/  IADD3 R2, P0, R2, UR4, RZ ;  /* 0x0000000402027c10 */ /* 0x000fe2000ff1e0ff */
[----:B------:R-:W-:-:S03]  /*dfd0*/  ULDC UR4, c[0x0][0x2b8] ;  /* 0x0000ae0000047ab9 */ /* 0x000fc60000000800 */
[----:B------:R-:W-:Y:S02]  /*dfe0*/  IADD3.X R4, R3, UR5, R4, P0, !PT ;  /* 0x0000000503047c10 */ /* 0x000fe400087fe404 */
[----:B------:R-:W-:Y:S01]  /*dff0*/  ISETP.GE.AND P0, PT, R17, UR4, PT ;  /* 0x0000000411007c0c */ /* 0x000fe2000bf06270 */
[----:B------:R-:W-:Y:S01]  /*e000*/  UMOV UR4, 0xffffffff ;  /* 0xffffffff00047882 */ /* 0x000fe20000000000 */
[----:B------:R-:W-:-:S04]  /*e010*/  LOP3.LUT R19, R19, 0x7f, RZ, 0xc0, !PT ;  /* 0x0000007f13137812 */ /* 0x000fc800078ec0ff */
[----:B------:R-:W-:Y:S01]  /*e020*/  SHF.R.U32.HI R19, RZ, 0x3, R19 ;  /* 0x00000003ff137819 */ /* 0x000fe20000011613 */
[----:B---3--:R-:W-:Y:S06]  /*e030*/  BRA.DIV UR4, `(.L_x_5835) ;  /* 0x00000026046c7947 */ /* 0x008fec000b800000 */
[----:B------:R-:W-:Y:S01]  /*e040*/  IMAD.IADD R0, R19, 0x1, R0 ;  /* 0x0000000113007824 */ /* 0x000fe200078e0200 */
[----:B------:R-:W-:Y:S01]  /*e050*/  ULDC UR4, c[0x0][0x288] ;  /* 0x0000a20000047ab9 */ /* 0x000fe20000000800 */
[----:B------:R-:W0:Y:S01]  /*e060*/  SHFL.IDX PT, R6, R2, RZ, 0x181f ;  /* 0x00181fff02067589 */ /* 0x000e2200000e0000 */
[----:B------:R-:W-:Y:S02]  /*e070*/  IMAD R3, R7, UR4, RZ ;  /* 0x0000000407037c24 */ /* 0x000fe4000f8e02ff */
[C---:B------:R-:W-:Y:S01]  /*e080*/  VIADD R5, R0.reuse, 0x10 ;  /* 0x0000001000057836 */ /* 0x040fe20000000000 */
[----:B------:R-:W-:Y:S02]  /*e090*/  SHFL.IDX PT, R9, R2, 0x1, 0x181f ;  /* 0x00381f0002097f89 */ /* 0x000fe400000e0000 */
[-C--:B------:R-:W-:Y:S02]  /*e0a0*/  ISETP.GE.AND P1, PT, R0, R3.reuse, PT ;  /* 0x000000030000720c */ /* 0x080fe40003f26270 */
[----:B------:R-:W-:Y:S01]  /*e0b0*/  ISETP.GE.AND P2, PT, R5, R3, PT ;  /* 0x000000030500720c */ /* 0x000fe20003f46270 */
[----:B------:R-:W-:Y:S04]  /*e0c0*/  SHFL.IDX PT, R8, R4, 0x1, 0x181f ;  /* 0x00381f0004087f89 */ /* 0x000fe800000e0000 */
[----:B------:R-:W1:Y:S06]  /*e0d0*/  SHFL.IDX PT, R5, R4, RZ, 0x181f ;  /* 0x00181fff04057589 */ /* 0x000e6c00000e0000 */
[----:B0-----:R-:W-:-:S05]  /*e0e0*/  @!P1 IADD3 R6, P3, R17, R6, RZ ;  /* 0x0000000611069210 */ /* 0x001fca0007f7e0ff */
[----:B-1----:R-:W-:-:S04]  /*e0f0*/  @!P1 IMAD.X R5, RZ, RZ, R5, P3 ;  /* 0x000000ffff059224 */ /* 0x002fc800018e0605 */
[----:B------:R-:W-:Y:S02]  /*e100*/  @!P1 IMAD.MOV.U32 R7, RZ, RZ, R5 ;  /* 0x000000ffff079224 */ /* 0x000fe400078e0005 */
[----:B------:R-:W-:-:S03]  /*e110*/  VIADD R5, R0, 0x20 ;  /* 0x0000002000057836 */ /* 0x000fc60000000000 */
[----:B-----5:R0:W-:Y:S02]  /*e120*/  @!P1 LDGSTS.E.BYPASS.LTC128B.128 [R10+0x1c400], desc[UR46][R6.64], !P0 ;  /* 0x1c400000060a9fae */ /* 0x0201e4000c101d6e */
[----:B0-----:R-:W-:-:S05]  /*e130*/  @!P2 IADD3 R6, P1, R17, R9, RZ ;  /* 0x000000091106a210 */ /* 0x001fca0007f3e0ff */
[----:B------:R-:W-:Y:S01]  /*e140*/  @!P2 IMAD.X R7, RZ, RZ, R8, P1 ;  /* 0x000000ffff07a224 */ /* 0x000fe200008e0608 */
[----:B------:R-:W-:Y:S02]  /*e150*/  ISETP.GE.AND P1, PT, R5, R3, PT ;  /* 0x000000030500720c */ /* 0x000fe40003f26270 */
[----:B------:R-:W-:Y:S04]  /*e160*/  SHFL.IDX PT, R5, R4, 0x2, 0x181f ;  /* 0x00581f0004057f89 */ /* 0x000fe800000e0000 */
[----:B------:R0:W-:Y:S04]  /*e170*/  @!P2 LDGSTS.E.BYPASS.LTC128B.128 [R10+0x1cc00], desc[UR46][R6.64], !P0 ;  /* 0x1cc00000060aafae */ /* 0x0001e8000c101d6e */
[----:B0-----:R-:W0:Y:S03]  /*e180*/  SHFL.IDX PT, R6, R2, 0x2, 0x181f ;  /* 0x00581f0002067f89 */ /* 0x001e2600000e0000 */
[----:B0-----:R-:W-:-:S04]  /*e190*/  @!P1 IADD3 R6, P2, R17, R6, RZ ;  /* 0x0000000611069210 */ /* 0x001fc80007f5e0ff */
[----:B------:R-:W-:-:S05]  /*e1a0*/  @!P1 IADD3.X R5, RZ, R5, RZ, P2, !PT ;  /* 0x00000005ff059210 */ /* 0x000fca00017fe4ff */
[----:B------:R-:W-:Y:S02]  /*e1b0*/  @!P1 IMAD.MOV.U32 R7, RZ, RZ, R5 ;  /* 0x000000ffff079224 */ /* 0x000fe400078e0005 */
[----:B------:R-:W-:-:S03]  /*e1c0*/  VIADD R5, R0, 0x30 ;  /* 0x0000003000057836 */ /* 0x000fc60000000000 */
[----:B------:R0:W-:Y:S02]  /*e1d0*/  @!P1 LDGSTS.E.BYPASS.LTC128B.128 [R10+0x1d400], desc[UR46][R6.64], !P0 ;  /* 0x1d400000060a9fae */ /* 0x0001e4000c101d6e */
[----:B------:R-:W-:Y:S02]  /*e1e0*/  ISETP.GE.AND P1, PT, R5, R3, PT ;  /* 0x000000030500720c */ /* 0x000fe40003f26270 */
[----:B------:R-:W-:Y:S04]  /*e1f0*/  SHFL.IDX PT, R5, R4, 0x3, 0x181f ;  /* 0x00781f0004057f89 */ /* 0x000fe800000e0000 */
[----:B0-----:R-:W0:Y:S07]  /*e200*/  SHFL.IDX PT, R6, R2, 0x3, 0x181f ;  /* 0x00781f0002067f89 */ /* 0x001e2e00000e0000 */
[----:B0-----:R-:W-:-:S05]  /*e210*/  @!P1 IADD3 R6, P2, R17, R6, RZ ;  /* 0x0000000611069210 */ /* 0x001fca0007f5e0ff */
[----:B------:R-:W-:-:S04]  /*e220*/  @!P1 IMAD.X R5, RZ, RZ, R5, P2 ;  /* 0x000000ffff059224 */ /* 0x000fc800010e0605 */
[----:B------:R-:W-:Y:S02]  /*e230*/  @!P1 IMAD.MOV.U32 R7, RZ, RZ, R5 ;  /* 0x000000ffff079224 */ /* 0x000fe400078e0005 */
[----:B------:R-:W-:-:S03]  /*e240*/  VIADD R5, R0, 0x40 ;  /* 0x0000004000057836 */ /* 0x000fc60000000000 */
[----:B------:R0:W-:Y:S02]  /*e250*/  @!P1 LDGSTS.E.BYPASS.LTC128B.128 [R10+0x1dc00], desc[UR46][R6.64], !P0 ;  /* 0x1dc00000060a9fae */ /* 0x0001e4000c101d6e */
[----:B------:R-:W-:Y:S02]  /*e260*/  ISETP.GE.AND P1, PT, R5, R3, PT ;  /* 0x000000030500720c */ /* 0x000fe40003f26270 */
[----:B------:R-:W-:Y:S04]  /*e270*/  SHFL.IDX PT, R5, R4, 0x4, 0x181f ;  /* 0x00981f0004057f89 */ /* 0x000fe800000e0000 */
[----:B0-----:R-:W0:Y:S07]  /*e280*/  SHFL.IDX PT, R6, R2, 0x4, 0x181f ;  /* 0x00981f0002067f89 */ /* 0x001e2e00000e0000 */
[----:B0-----:R-:W-:-:S05]  /*e290*/  @!P1 IADD3 R6, P2, R17, R6, RZ ;  /* 0x0000000611069210 */ /* 0x001fca0007f5e0ff */
[----:B------:R-:W-:-:S05]  /*e2a0*/  @!P1 IMAD.X R5, RZ, RZ, R5, P2 ;  /* 0x000000ffff059224 */ /* 0x000fca00010e0605 */
[----:B------:R-:W-:Y:S01]  /*e2b0*/  @!P1 MOV R7, R5 ;  /* 0x0000000500079202 */ /* 0x000fe20000000f00 */
[----:B------:R-:W-:-:S04]  /*e2c0*/  VIADD R5, R0, 0x50 ;  /* 0x0000005000057836 */ /* 0x000fc80000000000 */
        /* <DEDUP_REMOVED lines=8> */
[----:B------:R0:W-:Y:S02]  /*e350*/  @!P1 LDGSTS.E.BYPASS.LTC128B.128 [R10+0x1ec00], desc[UR46][R6.64], !P0 ;  /* 0x1ec00000060a9fae */ /* 0x0001e4000c101d6e */
[----:B------:R-:W-:Y:S02]  /*e360*/  ISETP.GE.AND P1, PT, R5, R3, PT ;  /* 0x000000030500720c */ /* 0x000fe40003f26270 */
[----:B------:R-:W-:Y:S04]  /*e370*/  SHFL.IDX PT, R5, R4, 0x6, 0x181f ;  /* 0x00d81f0004057f89 */ /* 0x000fe800000e0000 */
[----:B------:R-:W-:Y:S04]  /*e380*/  SHFL.IDX PT, R4, R4, 0x7, 0x181f ;  /* 0x00f81f0004047f89 */ /* 0x000fe800000e0000 */
[----:B0-----:R-:W0:Y:S04]  /*e390*/  SHFL.IDX PT, R6, R2, 0x6, 0x181f ;  /* 0x00d81f0002067f89 */ /* 0x001e2800000e0000 */
[----:B------:R-:W1:Y:S01]  /*e3a0*/  SHFL.IDX PT, R2, R2, 0x7, 0x181f ;  /* 0x00f81f0002027f89 */ /* 0x000e6200000e0000 */
[----:B0-----:R-:W-:-:S05]  /*e3b0*/  @!P1 IADD3 R6, P2, R17, R6, RZ ;  /* 0x0000000611069210 */ /* 0x001fca0007f5e0ff */
[----:B------:R-:W-:-:S04]  /*e3c0*/  @!P1 IMAD.X R5, RZ, RZ, R5, P2 ;  /* 0x000000ffff059224 */ /* 0x000fc800010e0605 */
[----:B------:R-:W-:-:S05]  /*e3d0*/  @!P1 IMAD.MOV.U32 R7, RZ, RZ, R5 ;  /* 0x000000ffff079224 */ /* 0x000fca00078e0005 */
[----:B-1----:R0:W-:Y:S02]  /*e3e0*/  @!P1 LDGSTS.E.BYPASS.LTC128B.128 [R10+0x1f400], desc[UR46][R6.64], !P0 ;  /* 0x1f400000060a9fae */ /* 0x0021e4000c101d6e */
.L_x_5902:
[----:B------:R-:W-:-:S04]  /*e3f0*/  IADD3 R0, R0, 0x70, RZ ;  /* 0x0000007000007810 */ /* 0x000fc80007ffe0ff */
[----:B------:R-:W-:-:S13]  /*e400*/  ISETP.GE.AND P1, PT, R0, R3, PT ;  /* 0x000000030000720c */ /* 0x000fda0003f26270 */
[----:B------:R-:W-:-:S05]  /*e410*/  @!P1 IADD3 R2, P2, R17, R2, RZ ;  /* 0x0000000211029210 */ /* 0x000fca0007f5e0ff */
[----:B------:R-:W-:-:S05]  /*e420*/  @!P1 IMAD.X R3, RZ, RZ, R4, P2 ;  /* 0x000000ffff039224 */ /* 0x000fca00010e0604 */
[----:B------:R-:W-:Y:S01]  /*e430*/  @!PT LDS RZ, [RZ] ;  /* 0x00000000fffff984 */ /* 0x000fe20000000800 */
[----:B------:R-:W-:Y:S01]  /*e440*/  @!PT LDS RZ, [RZ] ;  /* 0x00000000fffff984 */ /* 0x000fe20000000800 */
[----:B------:R-:W-:Y:S01]  /*e450*/  @!PT LDS RZ, [RZ] ;  /* 0x00000000fffff984 */ /* 0x000fe20000000800 */
[----:B------:R1:W-:Y:S01]  /*e460*/  @!P1 LDGSTS.E.BYPASS.LTC128B.128 [R10+0x1fc00], desc[UR46][R2.64], !P0 ;  /* 0x1fc00000020a9fae */ /* 0x0003e2000c101d6e */
[----:B------:R-:W-:Y:S01]  /*e470*/  NOP ;  /* 0x0000000000007918 */ /* 0x000fe20000000000 */
[----:B------:R-:W-:Y:S02]  /*e480*/  SYNCS.ARRIVE.TRANS64.RED.A0T1 RZ, [UR41+0x2e800], RZ ;  /* 0x02e800ffffff79a7 */ /* 0x000fe40008200429 */
[----:B------:R-:W-:Y:S01]  /*e490*/  ARRIVES.LDGSTSBAR.64.TRANSCNT [UR41+0x2e800] ;  /* 0x02e80000ff0079b0 */ /* 0x000fe20008000aa9 */
[----:B------:R-:W-:Y:S01]  /*e4a0*/  NOP ;  /* 0x0000000000007918 */ /* 0x000fe20000000000 */
[----:B------:R-:W-:Y:S01]  /*e4b0*/  ULOP3.LUT UR4, UR48, 0x1, URZ, 0xc, !UPT ;  /* 0x0000000130047892 */ /* 0x000fe2000f8e0c3f */
[----:B------:R-:W-:Y:S05]  /*e4c0*/  SYNCS.ARRIVE.TRANS64.A1T0 RZ, [UR41+0x2e800], RZ ;  /* 0x02e800ffffff79a7 */ /* 0x000fea0008100029 */
[----:B------:R-:W-:-:S05]  /*e4d0*/  IMAD.U32 R0, RZ, RZ, UR4 ;  /* 0x00000004ff007e24 */ /* 0x000fca000f8e00ff */
[----:B------:R-:W-:-:S04]  /*e4e0*/  SHF.L.U32 R0, R0, 0x1f, RZ ;  /* 0x0000001f00007819 */ /* 0x000fc800000006ff */
[----:B------:R-:W2:Y:S02]  /*e4f0*/  SYNCS.PHASECHK.TRANS64.TRYWAIT P0, [UR41+0x2e820], R0 ;  /* 0x02e82000ff0075a7 */ /* 0x000ea40008000169 */
[----:B-12---:R-:W-:Y:S05]  /*e500*/  @!P0 BRA `(.L_x_5836) ;  /* 0x0000002800a48947 */ /* 0x006fea0003800000 */
.L_x_5903:
[----:B------:R-:W-:-:S06]  /*e510*/  UISETP.GE.AND UP0, UPT, UR40, 0xe1, UPT ;  /* 0x000000e12800788c */ /* 0x000fcc000bf06270 */
[----:B------:R-:W-:-:S13]  /*e520*/  PLOP3.LUT P0, PT, PT, PT, UP0, 0x80, 0x0 ;  /* 0x000000000000781c */ /* 0x000fda0003f0f008 */
[----:B------:R-:W-:Y:S05]  /*e530*/  @!P0 BRA `(.L_x_5837) ;  /* 0x00000010001c8947 */ /* 0x000fea0003800000 */
[----:B-1----:R1:W5:Y:S01]  /*e540*/  LDL.LU R0, [R1+0x4] ;  /* 0x0000040001007983 */ /* 0x0023620000300800 */
[----:B------:R-:W-:-:S03]  /*e550*/  UIADD3 UR4, UR39, -0x2, URZ ;  /* 0xfffffffe27047890 */ /* 0x000fc6000fffe03f */
[----:B0-----:R1:W5:Y:S03]  /*e560*/  LDL.LU R6, [R1] ;  /* 0x0000000001067983 */ /* 0x0013660000300800 */
[----:B------:R-:W-:-:S07]  /*e570*/  IMAD.U32 R17, RZ, RZ, UR4 ;  /* 0x00000004ff117e24 */ /* 0x000fce000f8e00ff */
.L_x_5857:
[----:B------:R-:W2:Y:S01]  /*e580*/  LDL R4, [R1+0x8] ;  /* 0x0000080001047983 */ /* 0x000ea20000100800 */
[----:B-----5:R-:W-:Y:S01]  /*e590*/  VIADD R3, R6, 0x1 ;  /* 0x0000000106037836 */ /* 0x020fe20000000000 */
[----:B------:R-:W-:Y:S04]  /*e5a0*/  BSSY B0, `(.L_x_5838) ;  /* 0x000006c000007945 */ /* 0x000fe80003800000 */
[----:B------:R-:W-:-:S04]  /*e5b0*/  ISETP.NE.AND P0, PT, R3, 0x2, PT ;  /* 0x000000020300780c */ /* 0x000fc80003f05270 */
[----:B------:R-:W-:Y:S02]  /*e5c0*/  SEL R2, RZ, 0x1, P0 ;  /* 0x00000001ff027807 */ /* 0x000fe40000000000 */
        /* <DEDUP_REMOVED lines=17> */
[----:B------:R-:W-:-:S04]  /*e6e0*/  @P0 SHF.R.U32.HI R2, RZ, R3, R4 ;  /* 0x00000003ff020219 */ /* 0x000fc80000011604 */
[----:B------:R-:W-:-:S05]  /*e6f0*/  IADD3 R3, -R2, RZ, RZ ;  /* 0x000000ff02037210 */ /* 0x000fca0007ffe1ff */
        /* <DEDUP_REMOVED lines=10> */
.L_x_5840:
[----:B0-----:R-:W-:Y:S01]  /*e7a0*/  LEA R4, R9, UR41, 0x3 ;  /* 0x0000002909047c11 */ /* 0x001fe2000f8e18ff */
[----:B------:R-:W0:Y:S01]  /*e7b0*/  S2R R2, SR_TID.X ;  /* 0x0000000000027919 */ /* 0x000e220000002100 */
[----:B------:R-:W-:Y:S01]  /*e7c0*/  SHF.L.U32 R3, R8, 0x1f, RZ ;  /* 0x0000001f08037819 */ /* 0x000fe200000006ff */
[----:B------:R-:W-:Y:S03]  /*e7d0*/  BSSY B1, `(.L_x_5841) ;  /* 0x0000005000017945 */ /* 0x000fe60003800000 */
[----:B------:R-:W2:Y:S01]  /*e7e0*/  SYNCS.PHASECHK.TRANS64.TRYWAIT P0, [R4+URZ+0x2e880], R3 ;  /* 0x02e88003040075a7 */ /* 0x000ea2000800017f */
[----:B0-----:R-:W-:-:S04]  /*e7f0*/  LOP3.LUT R2, R2, 0x7f, RZ, 0xc0, !PT ;  /* 0x0000007f02027812 */ /* 0x001fc800078ec0ff */
[----:B------:R-:W-:Y:S01]  /*e800*/  ISETP.NE.AND P1, PT, R2, RZ, PT ;  /* 0x000000ff0200720c */ /* 0x000fe20003f25270 */
[----:B--2---:R-:W-:-:S12]  /*e810*/  @!P0 BRA `(.L_x_5842) ;  /* 0x0000002400f88947 */ /* 0x004fd80003800000 */
.L_x_5904:
[----:B------:R-:W-:Y:S05]  /*e820*/  BSYNC B1 ;  /* 0x0000000000017941 */ /* 0x000fea0003800000 */
.L_x_5841:
        /* <DEDUP_REMOVED lines=9> */
.L_x_5844:
[----:B------:R-:W-:Y:S05]  /*e8c0*/  BSYNC B1 ;  /* 0x0000000000017941 */ /* 0x000fea0003800000 */
.L_x_5843:
[----:B------:R-:W2:Y:S01]  /*e8d0*/  LDL R2, [R1] ;  /* 0x0000000001027983 */ /* 0x000ea20000100800 */
[----:B------:R-:W-:Y:S01]  /*e8e0*/  IMAD.MOV.U32 R9, RZ, RZ, RZ ;  /* 0x000000ffff097224 */ /* 0x000fe200078e00ff */
[----:B------:R-:W-:Y:S01]  /*e8f0*/  UIADD3 UR4, UP0, UR52, 0x470, URZ ;  /* 0x0000047034047890 */ /* 0x000fe2000ff1e03f */
[----:B------:R-:W-:Y:S01]  /*e900*/  IMAD.U32 R5, RZ, RZ, UR41 ;  /* 0x00000029ff057e24 */ /* 0x000fe2000f8e00ff */
[----:B------:R-:W-:Y:S01]  /*e910*/  PLOP3.LUT P0, PT, PT, PT, PT, 0x80, 0x0 ;  /* 0x000000000000781c */ /* 0x000fe20003f0f070 */
[----:B------:R-:W-:Y:S01]  /*e920*/  UMOV UR6, 0x0 ;  /* 0x0000000000067882 */ /* 0x000fe20000000000 */
[----:B------:R-:W-:Y:S01]  /*e930*/  R2UR UR10, R9 ;  /* 0x00000000090a72ca */ /* 0x000fe200000e0000 */
[----:B------:R-:W-:Y:S01]  /*e940*/  UIADD3.X UR5, URZ, UR53, URZ, UP0, !UPT ;  /* 0x000000353f057290 */ /* 0x000fe200087fe43f */
[----:B------:R-:W-:Y:S01]  /*e950*/  UMOV UR7, 0x14f00000 ;  /* 0x14f0000000077882 */ /* 0x000fe20000000000 */
[----:B--2---:R-:W-:Y:S02]  /*e960*/  IMAD R2, R2, 0x7000, R5 ;  /* 0x0000700002027824 */ /* 0x004fe400078e0205 */
[----:B------:R-:W-:-:S02]  /*e970*/  IMAD R5, R7, 0xe0, RZ ;  /* 0x000000e007057824 */ /* 0x000fc400078e02ff */
[----:B------:R-:W-:Y:S02]  /*e980*/  VIADD R7, R4, 0x2e870 ;  /* 0x0002e87004077836 */ /* 0x000fe40000000000 */
[----:B------:R-:W-:-:S07]  /*e990*/  VIADD R8, R2, 0xe400 ;  /* 0x0000e40002087836 */ /* 0x000fce0000000000 */
.L_x_5845:
        /* <DEDUP_REMOVED lines=13> */
.L_x_5905:
[----:B------:R-:W-:Y:S05]  /*ea70*/  BSYNC B1 ;  /* 0x0000000000017941 */ /* 0x000fea0003800000 */
.L_x_5846:
[----:B------:R-:W-:Y:S01]  /*ea80*/  BSSY B1, `(.L_x_5848) ;  /* 0x000000b000017945 */ /* 0x000fe20003800000 */
[----:B------:R-:W-:Y:S01]  /*ea90*/  MOV R10, 0x0 ;  /* 0x00000000000a7802 */ /* 0x000fe20000000f00 */
[----:B------:R-:W-:Y:S02]  /*eaa0*/  IMAD.MOV.U32 R11, RZ, RZ, 0x14f00000 ;  /* 0x14f00000ff0b7424 */ /* 0x000fe400078e00ff */
        /* <DEDUP_REMOVED lines=8> */
.L_x_5849:
[----:B------:R-:W-:Y:S05]  /*eb30*/  BSYNC B1 ;  /* 0x0000000000017941 */ /* 0x000fea0003800000 */
.L_x_5848:
[----:B------:R-:W-:Y:S01]  /*eb40*/  R2UR UR10, R9 ;  /* 0x00000000090a72ca */ /* 0x000fe200000e0000 */
[----:B------:R-:W-:Y:S01]  /*eb50*/  UIADD3 UR4, UP0, UR52, 0x370, URZ ;  /* 0x0000037034047890 */ /* 0x000fe2000ff1e03f */
[----:B------:R-:W-:Y:S01]  /*eb60*/  R2UR UR6, R10 ;  /* 0x000000000a0672ca */ /* 0x000fe200000e0000 */
[----:B------:R-:W-:Y:S01]  /*eb70*/  VIADD R2, R2, 0x20400 ;  /* 0x0002040002027836 */ /* 0x000fe20000000000 */
[----:B------:R-:W-:Y:S01]  /*eb80*/  R2UR UR7, R11 ;  /* 0x000000000b0772ca */ /* 0x000fe200000e0000 */
[----:B0-2---:R-:W-:Y:S01]  /*eb90*/  VIADD R4, R4, 0x2e830 ;  /* 0x0002e83004047836 */ /* 0x005fe20000000000 */
[----:B------:R-:W-:Y:S01]  /*eba0*/  PLOP3.LUT P0, PT, PT, PT, PT, 0x80, 0x0 ;  /* 0x000000000000781c */ /* 0x000fe20003f0f070 */
[----:B------:R-:W-:-:S12]  /*ebb0*/  UIADD3.X UR5, URZ, UR53, URZ, UP0, !UPT ;  /* 0x000000353f057290 */ /* 0x000fd800087fe43f */
.L_x_5850:
        /* <DEDUP_REMOVED lines=10> */
.L_x_5839:
[----:B------:R-:W-:Y:S05]  /*ec60*/  BSYNC B0 ;  /* 0x0000000000007941 */ /* 0x000fea0003800000 */
.L_x_5838:
[----:B------:R-:W-:-:S06]  /*ec70*/  UISETP.NE.AND UP0, UPT, UR42, 0x3, UPT ;  /* 0x000000032a00788c */ /* 0x000fcc000bf05270 */
[----:B------:R-:W-:-:S13]  /*ec80*/  PLOP3.LUT P0, PT, PT, PT, UP0, 0x80, 0x0 ;  /* 0x000000000000781c */ /* 0x000fda0003f0f008 */
[----:B------:R-:W-:Y:S05]  /*ec90*/  @!P0 BRA `(.L_x_5851) ;  /* 0x0000000000048947 */ /* 0x000fea0003800000 */
[----:B------:R-:W-:Y:S01]  /*eca0*/  BPT.TRAP 0x1 ;  /* 0x000000040000795c */ /* 0x000fe20000300000 */
.L_x_5851:
        /* <DEDUP_REMOVED lines=8> */
.L_x_5906:
[----:B------:R-:W-:Y:S05]  /*ed30*/  BSYNC B0 ;  /* 0x0000000000007941 */ /* 0x000fea0003800000 */
.L_x_5852:
[----:B------:R-:W-:Y:S05]  /*ed40*/  @!P1 BRA `(.L_x_5854) ;  /* 0x0000000000049947 */ /* 0x000fea0003800000 */
[----:B------:R-:W-:Y:S01]  /*ed50*/  BPT.TRAP 0x1 ;  /* 0x000000040000795c */ /* 0x000fe20000300000 */
.L_x_5854:
[----:B------:R-:W-:Y:S01]  /*ed60*/  SHF.L.U32 R0, R0, 0x1f, RZ ;  /* 0x0000001f00007819 */ /* 0x000fe200000006ff */
[----:B0-----:R-:W-:-:S03]  /*ed70*/  IMAD R2, R6, 0x7000, RZ ;  /* 0x0000700006027824 */ /* 0x001fc600078e02ff */
[----:B------:R-:W0:Y:S02]  /*ed80*/  SYNCS.PHASECHK.TRANS64.TRYWAIT P0, [R19+URZ+0x2e860], R0 ;  /* 0x02e86000130075a7 */ /* 0x000e24000800017f */
[----:B0-----:R-:W-:Y:S05]  /*ed90*/  @!P0 BRA `(.L_x_5855) ;  /* 0x0000002000d48947 */ /* 0x001fea0003800000 */
.L_x_5907:
[----:B------:R-:W0:Y:S01]  /*eda0*/  LDL R13, [R1+0x14] ;  /* 0x00001400010d7983 */ /* 0x000e220000100800 */
[----:B------:R-:W-:Y:S01]  /*edb0*/  LOP3.LUT R4, R2, R18, RZ, 0xfc, !PT ;  /* 0x0000001202047212 */ /* 0x000fe200078efcff */
[----:B------:R-:W-:Y:S05]  /*edc0*/  WARPSYNC.ALL ;  /* 0x0000000000007948 */ /* 0x000fea0003800000 */
[----:B------:R-:W2:Y:S01]  /*edd0*/  S2R R3, SR_TID.X ;  /* 0x0000000000037919 */ /* 0x000ea20000002100 */
[----:B------:R-:W-:Y:S01]  /*ede0*/  IMAD.U32 R12, RZ, RZ, UR41 ;  /* 0x00000029ff0c7e24 */ /* 0x000fe2000f8e00ff */
[----:B------:R-:W3:Y:S03]  /*edf0*/  LDSM.16.MT88.4 R4, [R4+UR41+0xe400] ;  /* 0x00e400290404783b */ /* 0x000ee60008004200 */
[----:B------:R-:W-:Y:S01]  /*ee00*/  VIADD R12, R12, 0x400 ;  /* 0x000004000c0c7836 */ /* 0x000fe20000000000 */
[----:B--2---:R-:W-:Y:S01]  /*ee10*/  LOP3.LUT P0, RZ, R3, 0x4, RZ, 0xc0, !PT ;  /* 0x0000000403ff7812 */ /* 0x004fe2000780c0ff */
[----:B------:R-:W-:-:S05]  /*ee20*/  IMAD.MOV.U32 R3, RZ, RZ, 0x40 ;  /* 0x00000040ff037424 */ /* 0x000fca00078e00ff */
[----:B------:R-:W-:-:S04]  /*ee30*/  SEL R3, R3, 0xffffffc0, !P0 ;  /* 0xffffffc003037807 */ /* 0x000fc80004000000 */
[----:B------:R-:W-:Y:S02]  /*ee40*/  IADD3 R3, R3, R18, RZ ;  /* 0x0000001203037210 */ /* 0x000fe40007ffe0ff */
[C-C-:B---3--:R-:W-:Y:S02]  /*ee50*/  PRMT R8, R4.reuse, 0x6420, R5.reuse ;  /* 0x0000642004087816 */ /* 0x148fe40000000005 */
[----:B------:R-:W-:Y:S02]  /*ee60*/  IADD3 R3, R3, UR41, R2 ;  /* 0x0000002903037c10 */ /* 0x000fe4000fffe002 */
[----:B------:R-:W-:Y:S02]  /*ee70*/  PRMT R9, R4, 0x7531, R5 ;  /* 0x0000753104097816 */ /* 0x000fe40000000005 */
[C-C-:B------:R-:W-:Y:S02]  /*ee80*/  PRMT R10, R6.reuse, 0x6420, R7.reuse ;  /* 0x00006420060a7816 */ /* 0x140fe40000000007 */
[----:B------:R-:W-:-:S02]  /*ee90*/  PRMT R11, R6, 0x7531, R7 ;  /* 0x00007531060b7816 */ /* 0x000fc40000000007 */
[----:B------:R-:W2:Y:S01]  /*eea0*/  LDSM.16.MT88.4 R4, [R3+0xe400] ;  /* 0x00e400000304783b */ /* 0x000ea20000004200 */
[----:B0-----:R-:W-:-:S05]  /*eeb0*/  IADD3 R0, R12, R2, R13 ;  /* 0x000000020c007210 */ /* 0x001fca0007ffe00d */
[----:B------:R2:W-:Y:S02]  /*eec0*/  STSM.16.M88.4 [R0], R8 ;  /* 0x0000000800007844 */ /* 0x0005e40000000200 */
[C-C-:B--2---:R-:W-:Y:S02]  /*eed0*/  PRMT R8, R4.reuse, 0x6420, R5.reuse ;  /* 0x0000642004087816 */ /* 0x144fe40000000005 */
[----:B------:R-:W-:Y:S01]  /*eee0*/  PRMT R9, R4, 0x7531, R5 ;  /* 0x0000753104097816 */ /* 0x000fe20000000005 */
[----:B------:R-:W-:Y:S01]  /*eef0*/  VIADD R4, R2, 0x1000 ;  /* 0x0000100002047836 */ /* 0x000fe20000000000 */
[C-C-:B------:R-:W-:Y:S02]  /*ef00*/  PRMT R10, R6.reuse, 0x6420, R7.reuse ;  /* 0x00006420060a7816 */ /* 0x140fe40000000007 */
[----:B------:R-:W-:Y:S02]  /*ef10*/  PRMT R11, R6, 0x7531, R7 ;  /* 0x00007531060b7816 */ /* 0x000fe40000000007 */
[----:B------:R-:W-:-:S03]  /*ef20*/  LOP3.LUT R4, R4, R18, RZ, 0xfc, !PT ;  /* 0x0000001204047212 */ /* 0x000fc600078efcff */
[----:B------:R-:W-:Y:S04]  /*ef30*/  STSM.16.M88.4 [R0+0x800], R8 ;  /* 0x0008000800007844 */ /* 0x000fe80000000200 */
[----:B------:R-:W0:Y:S02]  /*ef40*/  LDSM.16.MT88.4 R4, [R4+UR41+0xe400] ;  /* 0x00e400290404783b */ /* 0x000e240008004200 */
[C-C-:B0-----:R-:W-:Y:S02]  /*ef50*/  PRMT R12, R4.reuse, 0x6420, R5.reuse ;  /* 0x00006420040c7816 */ /* 0x141fe40000000005 */
[----:B------:R-:W-:Y:S02]  /*ef60*/  PRMT R13, R4, 0x7531, R5 ;  /* 0x00007531040d7816 */ /* 0x000fe40000000005 */
[----:B------:R-:W-:-:S02]  /*ef70*/  PRMT R14, R6, 0x6420, R7 ;  /* 0x00006420060e7816 */ /* 0x000fc40000000007 */
[----:B------:R-:W-:Y:S02]  /*ef80*/  PRMT R15, R6, 0x7531, R7 ;  /* 0x00007531060f7816 */ /* 0x000fe40000000007 */
[----:B------:R-:W0:Y:S04]  /*ef90*/  LDSM.16.MT88.4 R4, [R3+0xf400] ;  /* 0x00f400000304783b */ /* 0x000e280000004200 */
[----:B------:R-:W-:Y:S01]  /*efa0*/  STSM.16.M88.4 [R0+0x1000], R12 ;  /* 0x0010000c00007844 */ /* 0x000fe20000000200 */
[C-C-:B0-----:R-:W-:Y:S02]  /*efb0*/  PRMT R8, R4.reuse, 0x6420, R5.reuse ;  /* 0x0000642004087816 */ /* 0x141fe40000000005 */
[----:B------:R-:W-:Y:S01]  /*efc0*/  PRMT R9, R4, 0x7531, R5 ;  /* 0x0000753104097816 */ /* 0x000fe20000000005 */
[----:B------:R-:W-:Y:S01]  /*efd0*/  VIADD R4, R2, 0x2000 ;  /* 0x0000200002047836 */ /* 0x000fe20000000000 */
[----:B------:R-:W-:-:S02]  /*efe0*/  PRMT R10, R6, 0x6420, R7 ;  /* 0x00006420060a7816 */ /* 0x000fc40000000007 */
        /* <DEDUP_REMOVED lines=39> */
[----:B------:R-:W-:Y:S02]  /*f260*/  PRMT R9, R4, 0x7531, R5 ;  /* 0x0000753104097816 */ /* 0x000fe40000000005 */
[C---:B------:R-:W-:Y:S01]  /*f270*/  IADD3 R4, R2.reuse, 0x5000, RZ ;  /* 0x0000500002047810 */ /* 0x040fe20007ffe0ff */
[----:B------:R-:W-:Y:S01]  /*f280*/  VIADD R2, R2, 0x6000 ;  /* 0x0000600002027836 */ /* 0x000fe20000000000 */
[----:B------:R-:W-:-:S02]  /*f290*/  PRMT R10, R6, 0x6420, R7 ;  /* 0x00006420060a7816 */ /* 0x000fc40000000007 */
[----:B------:R-:W-:Y:S02]  /*f2a0*/  PRMT R11, R6, 0x7531, R7 ;  /* 0x00007531060b7816 */ /* 0x000fe40000000007 */
[-C--:B------:R-:W-:Y:S02]  /*f2b0*/  LOP3.LUT R4, R4, R18.reuse, RZ, 0xfc, !PT ;  /* 0x0000001204047212 */ /* 0x080fe400078efcff */
[----:B------:R-:W-:Y:S01]  /*f2c0*/  LOP3.LUT R2, R2, R18, RZ, 0xfc, !PT ;  /* 0x0000001202027212 */ /* 0x000fe200078efcff */
[----:B------:R-:W-:Y:S04]  /*f2d0*/  STSM.16.M88.4 [R0+0x4800], R8 ;  /* 0x0048000800007844 */ /* 0x000fe80000000200 */
[----:B------:R-:W0:Y:S02]  /*f2e0*/  LDSM.16.MT88.4 R4, [R4+UR41+0xe400] ;  /* 0x00e400290404783b */ /* 0x000e240008004200 */
[----:B0-----:R-:W-:-:S02]  /*f2f0*/  PRMT R12, R4, 0x6420, R5 ;  /* 0x00006420040c7816 */ /* 0x001fc40000000005 */
[----:B------:R-:W-:Y:S02]  /*f300*/  PRMT R13, R4, 0x7531, R5 ;  /* 0x00007531040d7816 */ /* 0x000fe40000000005 */
[C-C-:B------:R-:W-:Y:S02]  /*f310*/  PRMT R14, R6.reuse, 0x6420, R7.reuse ;  /* 0x00006420060e7816 */ /* 0x140fe40000000007 */
[----:B------:R-:W-:Y:S02]  /*f320*/  PRMT R15, R6, 0x7531, R7 ;  /* 0x00007531060f7816 */ /* 0x000fe40000000007 */
[----:B------:R-:W0:Y:S04]  /*f330*/  LDSM.16.MT88.4 R4, [R3+0x13400] ;  /* 0x013400000304783b */ /* 0x000e280000004200 */
[----:B------:R-:W-:Y:S01]  /*f340*/  STSM.16.M88.4 [R0+0x5000], R12 ;  /* 0x0050000c00007844 */ /* 0x000fe20000000200 */
[----:B0-----:R-:W-:-:S02]  /*f350*/  PRMT R8, R4, 0x6420, R5 ;  /* 0x0000642004087816 */ /* 0x001fc40000000005 */
[----:B------:R-:W-:Y:S02]  /*f360*/  PRMT R9, R4, 0x7531, R5 ;  /* 0x0000753104097816 */ /* 0x000fe40000000005 */
[C-C-:B------:R-:W-:Y:S02]  /*f370*/  PRMT R10, R6.reuse, 0x6420, R7.reuse ;  /* 0x00006420060a7816 */ /* 0x140fe40000000007 */
[----:B------:R-:W-:-:S05]  /*f380*/  PRMT R11, R6, 0x7531, R7 ;  /* 0x00007531060b7816 */ /* 0x000fca0000000007 */
[----:B------:R-:W-:Y:S04]  /*f390*/  STSM.16.M88.4 [R0+0x5800], R8 ;  /* 0x0058000800007844 */ /* 0x000fe80000000200 */
[----:B------:R-:W0:Y:S02]  /*f3a0*/  LDSM.16.MT88.4 R4, [R2+UR41+0xe400] ;  /* 0x00e400290204783b */ /* 0x000e240008004200 */
        /* <DEDUP_REMOVED lines=19> */
.L_x_5856:
[----:B--2---:R-:W2:Y:S01]  /*f4e0*/  S2R R0, SR_TID.X ;  /* 0x0000000000007919 */ /* 0x004ea20000002100 */
[----:B0-----:R0:W-:Y:S01]  /*f4f0*/  SYNCS.ARRIVE.TRANS64.A1T0 RZ, [R19+URZ+0x2e850], RZ ;  /* 0x02e850ff13ff79a7 */ /* 0x0011e2000810003f */
[----:B------:R3:W5:Y:S01]  /*f500*/  LDL R6, [R1] ;  /* 0x0000000001067983 */ /* 0x0007620000100800 */
[----:B--2---:R-:W-:Y:S01]  /*f510*/  LOP3.LUT R0, R0, 0x7f, RZ, 0xc0, !PT ;  /* 0x0000007f00007812 */ /* 0x004fe200078ec0ff */
[----:B------:R-:W-:Y:S03]  /*f520*/  BAR.SYNC.DEFER_BLOCKING 0x2, 0x80 ;  /* 0x0082000000007b1d */ /* 0x000fe60000010000 */
[----:B------:R-:W-:-:S03]  /*f530*/  ISETP.NE.AND P0, PT, R0, RZ, PT ;  /* 0x000000ff0000720c */ /* 0x000fc60003f05270 */
[----:B------:R3:W5:Y:S10]  /*f540*/  LDL R0, [R1+0x4] ;  /* 0x0000040001007983 */ /* 0x0007740000100800 */
[----:B0-----:R-:W-:-:S05]  /*f550*/  @!P0 VIADD R19, R19, 0x2e880 ;  /* 0x0002e88013138836 */ /* 0x001fca0000000000 */
[----:B------:R-:W-:-:S04]  /*f560*/  @!P0 PRMT R19, RZ, 0x654, R19 ;  /* 0x00000654ff138816 */ /* 0x000fc80000000013 */
[----:B------:R3:W-:Y:S01]  /*f570*/  @!P0 SYNCS.ARRIVE.TRANS64.RED.A1T0 RZ, [R19+URZ], RZ ;  /* 0x000000ff13ff89a7 */ /* 0x0007e2000810043f */
[C---:B------:R-:W-:Y:S01]  /*f580*/  ISETP.GT.AND P0, PT, R17.reuse, RZ, PT ;  /* 0x000000ff1100720c */ /* 0x040fe20003f04270 */
[----:B------:R-:W-:-:S12]  /*f590*/  VIADD R17, R17, 0xffffffff ;  /* 0xffffffff11117836 */ /* 0x000fd80000000000 */
[----:B---3--:R-:W-:Y:S05]  /*f5a0*/  @P0 BRA `(.L_x_5857) ;  /* 0xffffffec00f40947 */ /* 0x008fea000383ffff */
.L_x_5837:
[----:B------:R-:W-:-:S06]  /*f5b0*/  UISETP.NE.AND UP0, UPT, UR42, 0x3, UPT ;  /* 0x000000032a00788c */ /* 0x000fcc000bf05270 */
[----:B------:R-:W-:-:S13]  /*f5c0*/  PLOP3.LUT P0, PT, PT, PT, UP0, 0x80, 0x0 ;  /* 0x000000000000781c */ /* 0x000fda0003f0f008 */
[----:B------:R-:W-:Y:S05]  /*f5d0*/  @!P0 BRA `(.L_x_5858) ;  /* 0x0000000000048947 */ /* 0x000fea0003800000 */
[----:B------:R-:W-:Y:S01]  /*f5e0*/  BPT.TRAP 0x1 ;  /* 0x000000040000795c */ /* 0x000fe20000300000 */
.L_x_5858:
[----:B-1----:R-:W2:Y:S04]  /*f5f0*/  LDL R2, [R1+0x4] ;  /* 0x0000040001027983 */ /* 0x002ea80000100800 */
[----:B-----5:R-:W3:Y:S01]  /*f600*/  LDL R0, [R1] ;  /* 0x0000000001007983 */ /* 0x020ee20000100800 */
[----:B------:R-:W-:Y:S01]  /*f610*/  BSSY B0, `(.L_x_5859) ;  /* 0x0000008000007945 */ /* 0x000fe20003800000 */
[----:B--2---:R-:W-:-:S04]  /*f620*/  LOP3.LUT R3, R2, 0x1, RZ, 0x3c, !PT ;  /* 0x0000000102037812 */ /* 0x004fc800078e3cff */
[----:B------:R-:W-:Y:S02]  /*f630*/  SHF.L.U32 R3, R3, 0x1f, RZ ;  /* 0x0000001f03037819 */ /* 0x000fe400000006ff */
[----:B---3--:R-:W-:-:S04]  /*f640*/  LEA R16, R0, UR41, 0x3 ;  /* 0x0000002900107c11 */ /* 0x008fc8000f8e18ff */
[----:B------:R-:W1:Y:S01]  /*f650*/  SYNCS.PHASECHK.TRANS64.TRYWAIT P0, [R16+URZ+0x2e870], R3 ;  /* 0x02e87003100075a7 */ /* 0x000e62000800017f */
[----:B------:R-:W-:-:S05]  /*f660*/  IMAD.U32 R0, RZ, RZ, UR49 ;  /* 0x00000031ff007e24 */ /* 0x000fca000f8e00ff */
[----:B------:R-:W-:Y:S01]  /*f670*/  ISETP.NE.AND P1, PT, R0, 0x3, PT ;  /* 0x000000030000780c */ /* 0x000fe20003f25270 */
[----:B-1----:R-:W-:-:S12]  /*f680*/  @!P0 BRA `(.L_x_5860) ;  /* 0x0000001800ac8947 */ /* 0x002fd80003800000 */
.L_x_5908:
[----:B------:R-:W-:Y:S05]  /*f690*/  BSYNC B0 ;  /* 0x0000000000007941 */ /* 0x000fea0003800000 */
.L_x_5859:
[----:B------:R-:W-:Y:S05]  /*f6a0*/  @!P1 BRA `(.L_x_5861) ;  /* 0x0000000000049947 */ /* 0x000fea0003800000 */
[----:B------:R-:W-:Y:S01]  /*f6b0*/  BPT.TRAP 0x1 ;  /* 0x000000040000795c */ /* 0x000fe20000300000 */
.L_x_5861:
[----:B------:R-:W1:Y:S02]  /*f6c0*/  LDL R0, [R1+0x4] ;  /* 0x0000040001007983 */ /* 0x000e640000100800 */
[----:B-1----:R-:W-:-:S04]  /*f6d0*/  SHF.L.U32 R3, R0, 0x1f, RZ ;  /* 0x0000001f00037819 */ /* 0x002fc800000006ff */
[----:B------:R-:W1:Y:S02]  /*f6e0*/  SYNCS.PHASECHK.TRANS64.TRYWAIT P0, [R16+URZ+0x2e860], R3 ;  /* 0x02e86003100075a7 */ /* 0x000e64000800017f */
[----:B-1----:R-:W-:Y:S05]  /*f6f0*/  @!P0 BRA `(.L_x_5862) ;  /* 0x0000001800a48947 */ /* 0x002fea0003800000 */
.L_x_5909:
[----:B------:R-:W2:Y:S04]  /*f700*/  LDL R17, [R1] ;  /* 0x0000000001117983 */ /* 0x000ea80000100800 */
[----:B------:R-:W3:Y:S01]  /*f710*/  LDL R12, [R1+0x14] ;  /* 0x00001400010c7983 */ /* 0x000ee20000100800 */
[----:B------:R-:W-:Y:S05]  /*f720*/  WARPSYNC.ALL ;  /* 0x0000000000007948 */ /* 0x000fea0003800000 */
[----:B------:R-:W4:Y:S01]  /*f730*/  S2R R8, SR_TID.X ;  /* 0x0000000000087919 */ /* 0x000f220000002100 */
[----:B0-----:R-:W-:Y:S01]  /*f740*/  IMAD.MOV.U32 R10, RZ, RZ, 0x40 ;  /* 0x00000040ff0a7424 */ /* 0x001fe200078e00ff */
[----:B----4-:R-:W-:-:S04]  /*f750*/  LOP3.LUT P0, RZ, R8, 0x4, RZ, 0xc0, !PT ;  /* 0x0000000408ff7812 */ /* 0x010fc8000780c0ff */
[----:B------:R-:W-:Y:S01]  /*f760*/  SEL R10, R10, 0xffffffc0, !P0 ;  /* 0xffffffc00a0a7807 */ /* 0x000fe20004000000 */
[----:B--2---:R-:W-:-:S05]  /*f770*/  IMAD R0, R17, 0x7000, RZ ;  /* 0x0000700011007824 */ /* 0x004fca00078e02ff */
[----:B------:R-:W-:-:S05]  /*f780*/  LOP3.LUT R2, R0, R18, RZ, 0xfc, !PT ;  /* 0x0000001200027212 */ /* 0x000fca00078efcff */
[----:B------:R-:W0:Y:S01]  /*f790*/  LDSM.16.MT88.4 R4, [R2+UR41+0xe400] ;  /* 0x00e400290204783b */ /* 0x000e220008004200 */
[----:B-1----:R-:W-:-:S05]  /*f7a0*/  VIADD R3, R2, UR41 ;  /* 0x0000002902037c36 */ /* 0x002fca0008000000 */
[----:B------:R-:W-:Y:S02]  /*f7b0*/  IADD3 R3, R10, R3, RZ ;  /* 0x000000030a037210 */ /* 0x000fe40007ffe0ff */
[C-C-:B0-----:R-:W-:Y:S02]  /*f7c0*/  PRMT R8, R4.reuse, 0x6420, R5.reuse ;  /* 0x0000642004087816 */ /* 0x141fe40000000005 */
[----:B------:R-:W-:Y:S02]  /*f7d0*/  PRMT R9, R4, 0x7531, R5 ;  /* 0x0000753104097816 */ /* 0x000fe40000000005 */
[C-C-:B------:R-:W-:Y:S02]  /*f7e0*/  PRMT R10, R6.reuse, 0x6420, R7.reuse ;  /* 0x00006420060a7816 */ /* 0x140fe40000000007 */
[----:B------:R-:W-:Y:S02]  /*f7f0*/  PRMT R11, R6, 0x7531, R7 ;  /* 0x00007531060b7816 */ /* 0x000fe40000000007 */
[----:B------:R-:W0:Y:S01]  /*f800*/  LDSM.16.MT88.4 R4, [R3+0xe400] ;  /* 0x00e400000304783b */ /* 0x000e220000004200 */
[----:B---3--:R-:W-:-:S05]  /*f810*/  IADD3 R0, R0, UR41, R12 ;  /* 0x0000002900007c10 */ /* 0x008fca000fffe00c */
[----:B------:R0:W-:Y:S02]  /*f820*/  STSM.16.M88.4 [R0+0x400], R8 ;  /* 0x0004000800007844 */ /* 0x0001e40000000200 */
[C-C-:B0-----:R-:W-:Y:S02]  /*f830*/  PRMT R8, R4.reuse, 0x6420, R5.reuse ;  /* 0x0000642004087816 */ /* 0x141fe40000000005 */
        /* <DEDUP_REMOVED lines=13> */
[----:B------:R-:W-:-:S02]  /*f910*/  PRMT R10, R6, 0x6420, R7 ;  /* 0x00006420060a7816 */ /* 0x000fc40000000007 */
        /* <DEDUP_REMOVED lines=70> */
.L_x_5863:
[----:B------:R-:W2:Y:S01]  /*fd80*/  LDL.LU R3, [R1+0x4] ;  /* 0x0000040001037983 */ /* 0x000ea20000300800 */
[----:B0-----:R-:W-:Y:S01]  /*fd90*/  SYNCS.ARRIVE.TRANS64.A1T0 RZ, [R16+URZ+0x2e850], RZ ;  /* 0x02e850ff10ff79a7 */ /* 0x001fe2000810003f */
[----:B-1----:R-:W0:Y:S01]  /*fda0*/  S2R R0, SR_TID.X ;  /* 0x0000000000007919 */ /* 0x002e220000002100 */
[----:B------:R-:W1:Y:S01]  /*fdb0*/  LDC R2, c[0x0][0xc34] ;  /* 0x00030d00ff027b82 */ /* 0x000e620000000800 */
[----:B0-----:R-:W-:-:S07]  /*fdc0*/  LOP3.LUT R0, R0, 0x7f, RZ, 0xc0, !PT ;  /* 0x0000007f00007812 */ /* 0x001fce00078ec0ff */
[----:B------:R-:W-:Y:S01]  /*fdd0*/  BAR.SYNC.DEFER_BLOCKING 0x2, 0x80 ;  /* 0x0082000000007b1d */ /* 0x000fe20000010000 */
[----:B------:R-:W-:Y:S01]  /*fde0*/  ISETP.NE.AND P0, PT, R0, RZ, PT ;  /* 0x000000ff0000720c */ /* 0x000fe20003f05270 */
[----:B------:R-:W-:-:S12]  /*fdf0*/  UIADD3 UR50, UR43, UR50, URZ ;  /* 0x000000322b327290 */ /* 0x000fd8000fffe03f */
[----:B------:R-:W-:-:S05]  /*fe00*/  @!P0 VIADD R0, R16, 0x2e880 ;  /* 0x0002e88010008836 */ /* 0x000fca0000000000 */
[----:B------:R-:W-:-:S04]  /*fe10*/  @!P0 PRMT R0, RZ, 0x654, R0 ;  /* 0x00000654ff008816 */ /* 0x000fc80000000000 */
[----:B------:R0:W-:Y:S02]  /*fe20*/  @!P0 SYNCS.ARRIVE.TRANS64.RED.A1T0 RZ, [R0+URZ], RZ ;  /* 0x000000ff00ff89a7 */ /* 0x0001e4000810043f */
[----:B0-----:R-:W-:Y:S01]  /*fe30*/  VIADD R0, R17, 0x1 ;  /* 0x0000000111007836 */ /* 0x001fe20000000000 */
[----:B-1----:R-:W-:-:S04]  /*fe40*/  ISETP.LE.AND P1, PT, R2, UR50, PT ;  /* 0x0000003202007c0c */ /* 0x002fc8000bf23270 */
[----:B------:R-:W-:-:S04]  /*fe50*/  ISETP.NE.AND P0, PT, R0, 0x2, PT ;  /* 0x000000020000780c */ /* 0x000fc80003f05270 */
[----:B------:R-:W-:Y:S02]  /*fe60*/  SEL R2, RZ, 0x1, P0 ;  /* 0x00000001ff027807 */ /* 0x000fe40000000000 */
[----:B------:R-:W-:-:S05]  /*fe70*/  SEL R0, R0, RZ, P0 ;  /* 0x000000ff00007207 */ /* 0x000fca0000000000 */
[----:B------:R0:W-:Y:S01]  /*fe80*/  STL [R1], R0 ;  /* 0x0000000001007387 */ /* 0x0001e20000100800 */
[----:B------:R-:W-:Y:S01]  /*fe90*/  UIADD3 UR48, UR48, 0x1, URZ ;  /* 0x0000000130307890 */ /* 0x000fe2000fffe03f */
[----:B--2---:R-:W-:-:S05]  /*fea0*/  LOP3.LUT R3, R3, R2, RZ, 0x3c, !PT ;  /* 0x0000000203037212 */ /* 0x004fca00078e3cff */
[----:B------:R0:W-:Y:S01]  /*feb0*/  STL [R1+0x4], R3 ;  /* 0x0000040301007387 */ /* 0x0001e20000100800 */
[----:B------:R-:W-:Y:S05]  /*fec0*/  @!P1 BRA `(.L_x_5864) ;  /* 0xffffffcc009c9947 */ /* 0x000fea000383ffff */
[----:B------:R-:W-:-:S12]  /*fed0*/  ULOP3.LUT UR48, UR48, 0x1, URZ, 0xc, !UPT ;  /* 0x0000000130307892 */ /* 0x000fd8000f8e0c3f */
.L_x_5821:
[----:B0-----:R-:W0:Y:S01]  /*fee0*/  S2R R3, SR_CgaCtaId ;  /* 0x0000000000037919 */ /* 0x001e220000008800 */
[----:B------:R-:W-:-:S04]  /*fef0*/  MOV R0, 0x400 ;  /* 0x0000040000007802 */ /* 0x000fc80000000f00 */
[----:B0-----:R-:W-:Y:S01]  /*ff00*/  LEA R9, R3, R0, 0x18 ;  /* 0x0000000003097211 */ /* 0x001fe200078ec0ff */
[----:B------:R-:W-:-:S05]  /*ff10*/  IMAD.U32 R0, RZ, RZ, UR48 ;  /* 0x00000030ff007e24 */ /* 0x000fca000f8e00ff */
[----:B------:R-:W-:-:S04]  /*ff20*/  SHF.L.U32 R0, R0, 0x1f, RZ ;  /* 0x0000001f00007819 */ /* 0x000fc800000006ff */
[----:B------:R-:W0:Y:S02]  /*ff30*/  SYNCS.PHASECHK.TRANS64.TRYWAIT P0, [R9+URZ+0x2e820], R0 ;  /* 0x02e82000090075a7 */ /* 0x000e24000800017f */
[----:B0-----:R-:W-:Y:S05]  /*ff40*/  @!P0 BRA `(.L_x_5865) ;  /* 0x0000001000a48947 */ /* 0x001fea0003800000 */
.L_x_5910:
        /* <DEDUP_REMOVED lines=14> */
.L_x_5868:
[----:B------:R-:W2:Y:S04]  /*10030*/  LDL R2, [R1] ;  /* 0x0000000001027983 */ /* 0x000ea80000100800 */
[----:B------:R-:W3:Y:S01]  /*10040*/  LDL.LU R6, [R1+0x4] ;  /* 0x0000040001067983 */ /* 0x000ee20000300800 */
[----:B------:R-:W-:-:S04]  /*10050*/  VIADD R0, R9, 0x2e840 ;  /* 0x0002e84009007836 */ /* 0x000fc80000000000 */
[C---:B--2---:R-:W-:Y:S01]  /*10060*/  IMAD R5, R2.reuse, 0x8, R0 ;  /* 0x0000000802057824 */ /* 0x044fe200078e0200 */
[----:B------:R-:W-:Y:S02]  /*10070*/  IADD3 R2, R2, 0x1, RZ ;  /* 0x0000000102027810 */ /* 0x000fe40007ffe0ff */
[----:B---3--:R-:W-:Y:S02]  /*10080*/  SHF.L.U32 R4, R6, 0x1f, RZ ;  /* 0x0000001f06047819 */ /* 0x008fe400000006ff */
[----:B------:R-:W-:Y:S02]  /*10090*/  ISETP.NE.AND P2, PT, R2, 0x2, PT ;  /* 0x000000020200780c */ /* 0x000fe40003f45270 */
[----:B------:R-:W0:Y:S02]  /*100a0*/  SYNCS.PHASECHK.TRANS64.TRYWAIT P1, [R5+URZ], R4 ;  /* 0x00000004050075a7 */ /* 0x000e24000802017f */
[----:B------:R-:W-:-:S04]  /*100b0*/  SEL R3, RZ, 0x1, P2 ;  /* 0x00000001ff037807 */ /* 0x000fc80001000000 */
[----:B------:R-:W-:Y:S02]  /*100c0*/  LOP3.LUT R6, R6, R3, RZ, 0x3c, !PT ;  /* 0x0000000306067212 */ /* 0x000fe400078e3cff */
[----:B------:R-:W-:-:S05]  /*100d0*/  SEL R3, R2, RZ, P2 ;  /* 0x000000ff02037207 */ /* 0x000fca0001000000 */
[----:B------:R-:W-:Y:S01]  /*100e0*/  IMAD R7, R3, 0x8, R0 ;  /* 0x0000000803077824 */ /* 0x000fe200078e0200 */
[----:B------:R-:W-:Y:S01]  /*100f0*/  SHF.L.U32 R0, R6, 0x1f, RZ ;  /* 0x0000001f06007819 */ /* 0x000fe200000006ff */
[----:B0-----:R-:W-:Y:S06]  /*10100*/  @!P1 BRA `(.L_x_5869) ;  /* 0x0000001000489947 */ /* 0x001fec0003800000 */
.L_x_5911:
[----:B------:R-:W1:Y:S02]  /*10110*/  SYNCS.PHASECHK.TRANS64.TRYWAIT P1, [R7+URZ], R0 ;  /* 0x00000000070075a7 */ /* 0x000e64000802017f */
[----:B-1----:R-:W-:Y:S05]  /*10120*/  @!P1 BRA `(.L_x_5870) ;  /* 0x0000001000549947 */ /* 0x002fea0003800000 */
.L_x_5912:
[----:B------:R-:W-:Y:S05]  /*10130*/  @!P0 BRA `(.L_x_5871) ;  /* 0x0000000000048947 */ /* 0x000fea0003800000 */
[----:B------:R-:W-:Y:S01]  /*10140*/  BPT.TRAP 0x1 ;  /* 0x000000040000795c */ /* 0x000fe20000300000 */
.L_x_5871:
[----:B------:R-:W0:Y:S02]  /*10150*/  LDL.LU R2, [R1] ;  /* 0x0000000001027983 */ /* 0x000e240000300800 */
[----:B0-----:R-:W-:-:S04]  /*10160*/  IMAD R5, R2, 0x8, R9 ;  /* 0x0000000802057824 */ /* 0x001fc800078e0209 */
[----:B------:R-:W0:Y:S02]  /*10170*/  SYNCS.PHASECHK.TRANS64.TRYWAIT P1, [R5+URZ+0x2e860], R4 ;  /* 0x02e86004050075a7 */ /* 0x000e24000802017f */
[----:B0-----:R-:W-:Y:S05]  /*10180*/  @!P1 BRA `(.L_x_5872) ;  /* 0x0000001000509947 */ /* 0x001fea0003800000 */
.L_x_5913:
[----:B------:R-:W-:Y:S05]  /*10190*/  @!P0 BRA `(.L_x_5873) ;  /* 0x0000000000048947 */ /* 0x000fea0003800000 */
[----:B------:R-:W-:Y:S01]  /*101a0*/  BPT.TRAP 0x1 ;  /* 0x000000040000795c */ /* 0x000fe20000300000 */
.L_x_5873:
[----:B------:R-:W-:-:S04]  /*101b0*/  IMAD R3, R3, 0x8, R9 ;  /* 0x0000000803037824 */ /* 0x000fc800078e0209 */
[----:B------:R-:W2:Y:S02]  /*101c0*/  SYNCS.PHASECHK.TRANS64.TRYWAIT P1, [R3+URZ+0x2e860], R0 ;  /* 0x02e86000030075a7 */ /* 0x000ea4000802017f */
[----:B--2---:R-:W-:Y:S05]  /*101d0*/  @!P1 BRA `(.L_x_5874) ;  /* 0x0000001000509947 */ /* 0x004fea0003800000 */
.L_x_5914:
[----:B------:R-:W-:Y:S05]  /*101e0*/  @!P0 BRA `(.L_x_5875) ;  /* 0x0000000000048947 */ /* 0x000fea0003800000 */
[----:B------:R-:W-:Y:S01]  /*101f0*/  BPT.TRAP 0x1 ;  /* 0x000000040000795c */ /* 0x000fe20000300000 */
.L_x_5875:
[----:B------:R-:W3:Y:S02]  /*10200*/  SYNCS.PHASECHK.TRANS64.TRYWAIT P0, [R5+URZ+0x2e880], R4 ;  /* 0x02e88004050075a7 */ /* 0x000ee4000800017f */
[----:B---3--:R-:W-:Y:S05]  /*10210*/  @!P0 BRA `(.L_x_5876) ;  /* 0x0000001000548947 */ /* 0x008fea0003800000 */
.L_x_5877:
[----:B----4-:R4:W0:Y:S02]  /*10220*/  SYNCS.PHASECHK.TRANS64.TRYWAIT P0, [R3+URZ+0x2e880], R0 ;  /* 0x02e88000030075a7 */ /* 0x010824000800017f */
[----:B0-----:R-:W-:Y:S05]  /*10230*/  @!P0 NANOSLEEP.SYNCS 0x989680 ;  /* 0x009896800000895d */ /* 0x001fea0003900000 */
[----:B------:R-:W0:Y:S02]  /*10240*/  @!P0 SYNCS.PHASECHK.TRANS64 P0, [R3+URZ+0x2e880], R0 ;  /* 0x02e88000030085a7 */ /* 0x000e24000800007f */
[----:B0-----:R-:W-:Y:S05]  /*10250*/  @!P0 BRA `(.L_x_5877) ;  /* 0xfffffffc00f08947 */ /* 0x001fea000383ffff */
.L_x_5867:
[----:B------:R-:W-:Y:S05]  /*10260*/  BSYNC B0 ;  /* 0x0000000000007941 */ /* 0x000fea0003800000 */
.L_x_5866:
[----:B------:R-:W-:Y:S05]  /*10270*/  EXIT ;  /* 0x000000000000794d */ /* 0x000fea0003800000 */
.L_x_5791:
[----:B0-----:R-:W-:-:S04]  /*10280*/  IMAD.U32 R3, RZ, RZ, UR39 ;  /* 0x00000027ff037e24 */ /* 0x001fc8000f8e00ff */
[----:B------:R0:W1:Y:S03]  /*10290*/  SYNCS.PHASECHK.TRANS64.TRYWAIT P1, [R3+URZ+0x2e800], R6 ;  /* 0x02e80006030075a7 */ /* 0x000066000802017f */
[----:B-1----:R-:W-:Y:S05]  /*102a0*/  @!P1 NANOSLEEP.SYNCS 0x989680 ;  /* 0x009896800000995d */ /* 0x002fea0003900000 */
[----:B------:R-:W1:Y:S02]  /*102b0*/  @!P1 SYNCS.PHASECHK.TRANS64 P1, [R3+URZ+0x2e800], R6 ;  /* 0x02e80006030095a7 */ /* 0x000e64000802007f */
[----:B-1----:R-:W-:Y:S05]  /*102c0*/  @!P1 BRA `(.L_x_5791) ;  /* 0xfffffffc00ec9947 */ /* 0x002fea000383ffff */
[----:B------:R-:W-:Y:S05]  /*102d0*/  BRA `(.L_x_5878) ;  /* 0xffffff1000807947 */ /* 0x000fea000383ffff */
.L_x_5795:
[----:B-1----:R1:W2:Y:S02]  /*102e0*/  SYNCS.PHASECHK.TRANS64.TRYWAIT P1, [R3+URZ+0x2e830], R2 ;  /* 0x02e83002030075a7 */ /* 0x0022a4000802017f */
[----:B--2---:R-:W-:Y:S05]  /*102f0*/  @!P1 NANOSLEEP.SYNCS 0x989680 ;  /* 0x009896800000995d */ /* 0x004fea0003900000 */
[----:B------:R-:W2:Y:S02]  /*10300*/  @!P1 SYNCS.PHASECHK.TRANS64 P1, [R3+URZ+0x2e830], R2 ;  /* 0x02e83002030095a7 */ /* 0x000ea4000802007f */
[----:B--2---:R-:W-:Y:S05]  /*10310*/  @!P1 BRA `(.L_x_5795) ;  /* 0xfffffffc00f09947 */ /* 0x004fea000383ffff */
[----:B------:R-:W-:Y:S05]  /*10320*/  BRA `(.L_x_5794) ;  /* 0xffffff10009c7947 */ /* 0x000fea000383ffff */
.L_x_5800:
[----:B-1----:R-:W-:-:S04]  /*10330*/  IMAD.U32 R8, RZ, RZ, UR6 ;  /* 0x00000006ff087e24 */ /* 0x002fc8000f8e00ff */
[----:B------:R1:W2:Y:S03]  /*10340*/  SYNCS.PHASECHK.TRANS64.TRYWAIT P1, [R8+URZ+0x2e830], R7 ;  /* 0x02e83007080075a7 */ /* 0x0002a6000802017f */
[----:B--2---:R-:W-:Y:S05]  /*10350*/  @!P1 NANOSLEEP.SYNCS 0x989680 ;  /* 0x009896800000995d */ /* 0x004fea0003900000 */
[----:B------:R-:W2:Y:S02]  /*10360*/  @!P1 SYNCS.PHASECHK.TRANS64 P1, [R8+URZ+0x2e830], R7 ;  /* 0x02e83007080095a7 */ /* 0x000ea4000802007f */
[----:B--2---:R-:W-:Y:S05]  /*10370*/  @!P1 BRA `(.L_x_5800) ;  /* 0xfffffffc00ec9947 */ /* 0x004fea000383ffff */
[----:B------:R-:W-:Y:S05]  /*10380*/  BRA `(.L_x_5797) ;  /* 0xffffff5c008c7947 */ /* 0x000fea000383ffff */
.L_x_5804:
[----:B-1----:R-:W-:-:S04]  /*10390*/  IMAD.U32 R8, RZ, RZ, UR6 ;  /* 0x00000006ff087e24 */ /* 0x002fc8000f8e00ff */
[----:B------:R1:W2:Y:S03]  /*103a0*/  SYNCS.PHASECHK.TRANS64.TRYWAIT P1, [R8+URZ+0x2e850], R7 ;  /* 0x02e85007080075a7 */ /* 0x0002a6000802017f */
[----:B--2---:R-:W-:Y:S05]  /*103b0*/  @!P1 NANOSLEEP.SYNCS 0x989680 ;  /* 0x009896800000995d */ /* 0x004fea0003900000 */
[----:B------:R-:W2:Y:S02]  /*103c0*/  @!P1 SYNCS.PHASECHK.TRANS64 P1, [R8+URZ+0x2e850], R7 ;  /* 0x02e85007080095a7 */ /* 0x000ea4000802007f */
[----:B--2---:R-:W-:Y:S05]  /*103d0*/  @!P1 BRA `(.L_x_5804) ;  /* 0xfffffffc00ec9947 */ /* 0x004fea000383ffff */
[----:B------:R-:W-:Y:S05]  /*103e0*/  BRA `(.L_x_5801) ;  /* 0xffffff6800807947 */ /* 0x000fea000383ffff */
.L_x_5810:
[----:B-1----:R-:W-:-:S04]  /*103f0*/  MOV R3, UR4 ;  /* 0x0000000400037c02 */ /* 0x002fc80008000f00 */
[----:B------:R1:W2:Y:S03]  /*10400*/  SYNCS.PHASECHK.TRANS64.TRYWAIT P1, [R3+URZ+0x2e850], R0 ;  /* 0x02e85000030075a7 */ /* 0x0002a6000802017f */
[----:B--2---:R-:W-:Y:S05]  /*10410*/  @!P1 NANOSLEEP.SYNCS 0x989680 ;  /* 0x009896800000995d */ /* 0x004fea0003900000 */
[----:B------:R-:W2:Y:S02]  /*10420*/  @!P1 SYNCS.PHASECHK.TRANS64 P1, [R3+URZ+0x2e850], R0 ;  /* 0x02e85000030095a7 */ /* 0x000ea4000802007f */
[----:B--2---:R-:W-:Y:S05]  /*10430*/  @!P1 BRA `(.L_x_5810) ;  /* 0xfffffffc00ec9947 */ /* 0x004fea000383ffff */
[----:B------:R-:W-:Y:S05]  /*10440*/  BRA `(.L_x_5809) ;  /* 0xffffffa000407947 */ /* 0x000fea000383ffff */
.L_x_5826:
[----:B------:R-:W-:Y:S02]  /*10450*/  IMAD.MOV.U32 R13, RZ, RZ, R19 ;  /* 0x000000ffff0d7224 */ /* 0x000fe400078e0013 */
[----:B------:R-:W-:Y:S02]  /*10460*/  IMAD.MOV.U32 R12, RZ, RZ, RZ ;  /* 0x000000ffff0c7224 */ /* 0x000fe400078e00ff */
[----:B------:R-:W-:Y:S02]  /*10470*/  IMAD.MOV.U32 R11, RZ, RZ, 0x1f ;  /* 0x0000001fff0b7424 */ /* 0x000fe400078e00ff */
[----:B------:R-:W-:-:S07]  /*10480*/  IMAD.MOV.U32 R15, RZ, RZ, -0x1 ;  /* 0xffffffffff0f7424 */ /* 0x000fce00078e00ff */
[----:B0-----:R-:W-:Y:S05]  /*10490*/  WARPSYNC.COLLECTIVE R15, `(.L_x_5879) ;  /* 0x000000000f087348 */ /* 0x001fea0003c00000 */
[----:B------:R1:W2:Y:S02]  /*104a0*/  SHFL.IDX P6, R14, R13, R12, R11 ;  /* 0x0000000c0d0e7389 */ /* 0x0002a400000c000b */
[----:B012---:R-:W-:Y:S01]  /*104b0*/  ENDCOLLECTIVE ;  /* 0x000000000000791b */ /* 0x007fe20003800000 */
.L_x_5879:
[----:B------:R-:W-:Y:S05]  /*104c0*/  BRA `(.L_x_5880) ;  /* 0xffffffd0002c7947 */ /* 0x000fea000383ffff */
.L_x_5828:
[----:B------:R-:W-:Y:S01]  /*104d0*/  BSSY B0, `(.L_x_5881) ;  /* 0x0000006000007945 */ /* 0x000fe20003800000 */
[----:B------:R-:W-:-:S07]  /*104e0*/  IMAD.MOV.U32 R15, RZ, RZ, -0x1 ;  /* 0xffffffffff0f7424 */ /* 0x000fce00078e00ff */
[----:B01----:R-:W-:Y:S05]  /*104f0*/  WARPSYNC.COLLECTIVE R15, `(.L_x_5882) ;  /* 0x000000000f0c7348 */ /* 0x003fea0003c00000 */
[----:B------:R-:W-:Y:S02]  /*10500*/  ELECT P6, UR62, PT ;  /* 0x00000000003e782f */ /* 0x000fe400038c0000 */
[----:B------:R-:W-:Y:S01]  /*10510*/  MOV R14, UR62 ;  /* 0x0000003e000e7c02 */ /* 0x000fe20008000f00 */
[----:B01----:R-:W-:Y:S10]  /*10520*/  ENDCOLLECTIVE ;  /* 0x000000000000791b */ /* 0x003ff40003800000 */
.L_x_5882:
[----:B------:R-:W-:Y:S05]  /*10530*/  BSYNC B0 ;  /* 0x0000000000007941 */ /* 0x000fea0003800000 */
.L_x_5881:
[----:B------:R-:W-:Y:S05]  /*10540*/  BRA `(.L_x_5883) ;  /* 0xffffffd0003c7947 */ /* 0x000fea000383ffff */
.L_x_5830:
[----:B--2---:R2:W3:Y:S02]  /*10550*/  SYNCS.PHASECHK.TRANS64.TRYWAIT P0, [R4+URZ+0x2e880], R3 ;  /* 0x02e88003040075a7 */ /* 0x0044e4000800017f */
[----:B---3--:R-:W-:Y:S05]  /*10560*/  @!P0 NANOSLEEP.SYNCS 0x989680 ;  /* 0x009896800000895d */ /* 0x008fea0003900000 */
[----:B------:R-:W3:Y:S02]  /*10570*/  @!P0 SYNCS.PHASECHK.TRANS64 P0, [R4+URZ+0x2e880], R3 ;  /* 0x02e88003040085a7 */ /* 0x000ee4000800007f */
[----:B---3--:R-:W-:Y:S05]  /*10580*/  @!P0 BRA `(.L_x_5830) ;  /* 0xfffffffc00f08947 */ /* 0x008fea000383ffff */
[----:B------:R-:W-:Y:S05]  /*10590*/  BRA `(.L_x_5884) ;  /* 0xffffffd0009c7947 */ /* 0x000fea000383ffff */
.L_x_5832:
[----:B---3--:R3:W4:Y:S02]  /*105a0*/  SYNCS.PHASECHK.TRANS64.TRYWAIT P0, [R4+URZ+0x2e840], R3 ;  /* 0x02e84003040075a7 */ /* 0x008724000800017f */
[----:B----4-:R-:W-:Y:S05]  /*105b0*/  @!P0 NANOSLEEP.SYNCS 0x989680 ;  /* 0x009896800000895d */ /* 0x010fea0003900000 */
[----:B------:R-:W4:Y:S02]  /*105c0*/  @!P0 SYNCS.PHASECHK.TRANS64 P0, [R4+URZ+0x2e840], R3 ;  /* 0x02e84003040085a7 */ /* 0x000f24000800007f */
[----:B----4-:R-:W-:Y:S05]  /*105d0*/  @!P0 BRA `(.L_x_5832) ;  /* 0xfffffffc00f08947 */ /* 0x010fea000383ffff */
[----:B------:R-:W-:Y:S05]  /*105e0*/  BRA `(.L_x_5885) ;  /* 0xffffffd000f07947 */ /* 0x000fea000383ffff */
.L_x_5835:
[----:B------:R-:W-:Y:S01]  /*105f0*/  IMAD.MOV.U32 R13, RZ, RZ, R4 ;  /* 0x000000ffff0d7224 */ /* 0x000fe200078e0004 */
[----:B------:R-:W-:Y:S01]  /*10600*/  MOV R12, RZ ;  /* 0x000000ff000c7202 */ /* 0x000fe20000000f00 */
[----:B------:R-:W-:Y:S02]  /*10610*/  IMAD.MOV.U32 R11, RZ, RZ, 0x181f ;  /* 0x0000181fff0b7424 */ /* 0x000fe400078e00ff */
[----:B------:R-:W-:Y:S02]  /*10620*/  IMAD.MOV.U32 R15, RZ, RZ, -0x1 ;  /* 0xffffffffff0f7424 */ /* 0x000fe400078e00ff */
[----:B------:R-:W-:-:S07]  /*10630*/  IMAD.IADD R0, R19, 0x1, R0 ;  /* 0x0000000113007824 */ /* 0x000fce00078e0200 */
[----:B-----5:R-:W-:Y:S05]  /*10640*/  WARPSYNC.COLLECTIVE R15, `(.L_x_5886) ;  /* 0x000000000f087348 */ /* 0x020fea0003c00000 */
[----:B------:R0:W1:Y:S02]  /*10650*/  SHFL.IDX P6, R14, R13, R12, R11 ;  /* 0x0000000c0d0e7389 */ /* 0x00006400000c000b */
[----:B01---5:R-:W-:Y:S01]  /*10660*/  ENDCOLLECTIVE ;  /* 0x000000000000791b */ /* 0x023fe20003800000 */
.L_x_5886:
[----:B------:R-:W-:Y:S02]  /*10670*/  IMAD.MOV.U32 R13, RZ, RZ, R2 ;  /* 0x000000ffff0d7224 */ /* 0x000fe400078e0002 */
[----:B------:R-:W-:-:S07]  /*10680*/  IMAD.MOV.U32 R5, RZ, RZ, R14 ;  /* 0x000000ffff057224 */ /* 0x000fce00078e000e */
[----:B------:R-:W-:Y:S05]  /*10690*/  WARPSYNC.COLLECTIVE R15, `(.L_x_5887) ;  /* 0x000000000f087348 */ /* 0x000fea0003c00000 */
[----:B------:R0:W1:Y:S02]  /*106a0*/  SHFL.IDX P6, R14, R13, R12, R11 ;  /* 0x0000000c0d0e7389 */ /* 0x00006400000c000b */
[----:B01----:R-:W-:Y:S01]  /*106b0*/  ENDCOLLECTIVE ;  /* 0x000000000000791b */ /* 0x003fe20003800000 */
.L_x_5887:
        /* <DEDUP_REMOVED lines=9> */
.L_x_5888:
[----:B------:R-:W-:-:S04]  /*10750*/  @!P1 IADD3 R6, P3, R17, R6, RZ ;  /* 0x0000000611069210 */ /* 0x000fc80007f7e0ff */
[----:B------:R-:W-:-:S05]  /*10760*/  @!P1 IADD3.X R5, RZ, R5, RZ, P3, !PT ;  /* 0x00000005ff059210 */ /* 0x000fca0001ffe4ff */
[----:B------:R-:W-:Y:S02]  /*10770*/  @!P1 IMAD.MOV.U32 R7, RZ, RZ, R5 ;  /* 0x000000ffff079224 */ /* 0x000fe400078e0005 */
[----:B------:R-:W-:Y:S02]  /*10780*/  IMAD.MOV.U32 R13, RZ, RZ, R2 ;  /* 0x000000ffff0d7224 */ /* 0x000fe400078e0002 */
[C---:B------:R-:W-:Y:S01]  /*10790*/  VIADD R5, R0.reuse, 0x10 ;  /* 0x0000001000057836 */ /* 0x040fe20000000000 */
[----:B------:R-:W-:Y:S01]  /*107a0*/  @!PT LDS RZ, [RZ] ;  /* 0x00000000fffff984 */ /* 0x000fe20000000800 */
[----:B------:R-:W-:Y:S01]  /*107b0*/  @!PT LDS RZ, [RZ] ;  /* 0x00000000fffff984 */ /* 0x000fe20000000800 */
[----:B------:R-:W-:Y:S01]  /*107c0*/  @!PT LDS RZ, [RZ] ;  /* 0x00000000fffff984 */ /* 0x000fe20000000800 */
[----:B------:R0:W-:Y:S04]  /*107d0*/  @!P1 LDGSTS.E.BYPASS.LTC128B.128 [R10+0x1c400], desc[UR46][R6.64], !P0 ;  /* 0x1c400000060a9fae */ /* 0x0001e8000c101d6e */
[----:B------:R-:W-:Y:S01]  /*107e0*/  ISETP.GE.AND P2, PT, R5, R3, PT ;  /* 0x000000030500720c */ /* 0x000fe20003f46270 */
[----:B------:R-:W-:-:S02]  /*107f0*/  VIADD R5, R0, 0x20 ;  /* 0x0000002000057836 */ /* 0x000fc40000000000 */
[----:B------:R-:W-:-:S10]  /*10800*/  IMAD.MOV.U32 R8, RZ, RZ, R14 ;  /* 0x000000ffff087224 */ /* 0x000fd400078e000e */
[----:B0-----:R-:W-:Y:S05]  /*10810*/  WARPSYNC.COLLECTIVE R15, `(.L_x_5889) ;  /* 0x000000000f087348 */ /* 0x001fea0003c00000 */
[----:B------:R1:W2:Y:S02]  /*10820*/  SHFL.IDX P6, R14, R13, R12, R11 ;  /* 0x0000000c0d0e7389 */ /* 0x0002a400000c000b */
[----:B012---:R-:W-:Y:S01]  /*10830*/  ENDCOLLECTIVE ;  /* 0x000000000000791b */ /* 0x007fe20003800000 */
.L_x_5889:
[----:B------:R-:W-:Y:S02]  /*10840*/  IMAD.MOV.U32 R13, RZ, RZ, R4 ;  /* 0x000000ffff0d7224 */ /* 0x000fe400078e0004 */
[----:B------:R-:W-:Y:S01]  /*10850*/  IMAD.MOV.U32 R12, RZ, RZ, 0x2 ;  /* 0x00000002ff0c7424 */ /* 0x000fe200078e00ff */
[----:B------:R-:W-:-:S07]  /*10860*/  MOV R9, R14 ;  /* 0x0000000e00097202 */ /* 0x000fce0000000f00 */
[----:B------:R-:W-:Y:S05]  /*10870*/  WARPSYNC.COLLECTIVE R15, `(.L_x_5890) ;  /* 0x000000000f087348 */ /* 0x000fea0003c00000 */
[----:B------:R0:W1:Y:S02]  /*10880*/  SHFL.IDX P6, R14, R13, R12, R11 ;  /* 0x0000000c0d0e7389 */ /* 0x00006400000c000b */
[----:B01----:R-:W-:Y:S01]  /*10890*/  ENDCOLLECTIVE ;  /* 0x000000000000791b */ /* 0x003fe20003800000 */
.L_x_5890:
[----:B------:R-:W-:-:S05]  /*108a0*/  @!P2 IADD3 R6, P1, R17, R9, RZ ;  /* 0x000000091106a210 */ /* 0x000fca0007f3e0ff */
[----:B------:R-:W-:Y:S01]  /*108b0*/  @!P2 IMAD.X R7, RZ, RZ, R8, P1 ;  /* 0x000000ffff07a224 */ /* 0x000fe200008e0608 */
[----:B------:R-:W-:Y:S01]  /*108c0*/  ISETP.GE.AND P1, PT, R5, R3, PT ;  /* 0x000000030500720c */ /* 0x000fe20003f26270 */
[----:B------:R-:W-:-:S03]  /*108d0*/  VIADD R8, R0, 0x60 ;  /* 0x0000006000087836 */ /* 0x000fc60000000000 */
[----:B------:R-:W-:Y:S01]  /*108e0*/  @!PT LDS RZ, [RZ] ;  /* 0x00000000fffff984 */ /* 0x000fe20000000800 */
[----:B------:R-:W-:Y:S01]  /*108f0*/  @!PT LDS RZ, [RZ] ;  /* 0x00000000fffff984 */ /* 0x000fe20000000800 */
[----:B------:R-:W-:Y:S01]  /*10900*/  @!PT LDS RZ, [RZ] ;  /* 0x00000000fffff984 */ /* 0x000fe20000000800 */
[----:B------:R0:W-:Y:S01]  /*10910*/  @!P2 LDGSTS.E.BYPASS.LTC128B.128 [R10+0x1cc00], desc[UR46][R6.64], !P0 ;  /* 0x1cc00000060aafae */ /* 0x0001e2000c101d6e */
[----:B------:R-:W-:Y:S02]  /*10920*/  IMAD.MOV.U32 R13, RZ, RZ, R2 ;  /* 0x000000ffff0d7224 */ /* 0x000fe400078e0002 */
[----:B------:R-:W-:-:S07]  /*10930*/  IMAD.MOV.U32 R5, RZ, RZ, R14 ;  /* 0x000000ffff057224 */ /* 0x000fce00078e000e */
[----:B0-----:R-:W-:Y:S05]  /*10940*/  WARPSYNC.COLLECTIVE R15, `(.L_x_5891) ;  /* 0x000000000f087348 */ /* 0x001fea0003c00000 */
[----:B------:R1:W2:Y:S02]  /*10950*/  SHFL.IDX P6, R14, R13, R12, R11 ;  /* 0x0000000c0d0e7389 */ /* 0x0002a400000c000b */
[----:B012---:R-:W-:Y:S01]  /*10960*/  ENDCOLLECTIVE ;  /* 0x000000000000791b */ /* 0x007fe20003800000 */
.L_x_5891:
[----:B------:R-:W-:Y:S02]  /*10970*/  IMAD.MOV.U32 R13, RZ, RZ, R4 ;  /* 0x000000ffff0d7224 */ /* 0x000fe400078e0004 */
[----:B------:R-:W-:Y:S01]  /*10980*/  IMAD.MOV.U32 R12, RZ, RZ, 0x3 ;  /* 0x00000003ff0c7424 */ /* 0x000fe200078e00ff */
[----:B------:R-:W-:-:S07]  /*10990*/  MOV R6, R14 ;  /* 0x0000000e00067202 */ /* 0x000fce0000000f00 */
[----:B------:R-:W-:Y:S05]  /*109a0*/  WARPSYNC.COLLECTIVE R15, `(.L_x_5892) ;  /* 0x000000000f087348 */ /* 0x000fea0003c00000 */
[----:B------:R0:W1:Y:S02]  /*109b0*/  SHFL.IDX P6, R14, R13, R12, R11 ;  /* 0x0000000c0d0e7389 */ /* 0x00006400000c000b */
[----:B01----:R-:W-:Y:S01]  /*109c0*/  ENDCOLLECTIVE ;  /* 0x000000000000791b */ /* 0x003fe20003800000 */
.L_x_5892:
[----:B------:R-:W-:-:S05]  /*109d0*/  @!P1 IADD3 R6, P2, R17, R6, RZ ;  /* 0x0000000611069210 */ /* 0x000fca0007f5e0ff */
[----:B------:R-:W-:-:S04]  /*109e0*/  @!P1 IMAD.X R5, RZ, RZ, R5, P2 ;  /* 0x000000ffff059224 */ /* 0x000fc800010e0605 */
[----:B------:R-:W-:Y:S02]  /*109f0*/  @!P1 IMAD.MOV.U32 R7, RZ, RZ, R5 ;  /* 0x000000ffff079224 */ /* 0x000fe400078e0005 */
[----:B------:R-:W-:Y:S01]  /*10a00*/  VIADD R5, R0, 0x30 ;  /* 0x0000003000057836 */ /* 0x000fe20000000000 */
[----:B------:R-:W-:Y:S02]  /*10a10*/  MOV R13, R2 ;  /* 0x00000002000d7202 */ /* 0x000fe40000000f00 */
[----:B------:R-:W-:Y:S01]  /*10a20*/  @!PT LDS RZ, [RZ] ;  /* 0x00000000fffff984 */ /* 0x000fe20000000800 */
[----:B------:R-:W-:Y:S01]  /*10a30*/  @!PT LDS RZ, [RZ] ;  /* 0x00000000fffff984 */ /* 0x000fe20000000800 */
[----:B------:R-:W-:Y:S01]  /*10a40*/  @!PT LDS RZ, [RZ] ;  /* 0x00000000fffff984 */ /* 0x000fe20000000800 */
[----:B------:R0:W-:Y:S02]  /*10a50*/  @!P1 LDGSTS.E.BYPASS.LTC128B.128 [R10+0x1d400], desc[UR46][R6.64], !P0 ;  /* 0x1d400000060a9fae */ /* 0x0001e4000c101d6e */
[----:B------:R-:W-:Y:S01]  /*10a60*/  ISETP.GE.AND P1, PT, R5, R3, PT ;  /* 0x000000030500720c */ /* 0x000fe20003f26270 */
[----:B------:R-:W-:-:S12]  /*10a70*/  IMAD.MOV.U32 R5, RZ, RZ, R14 ;  /* 0x000000ffff057224 */ /* 0x000fd800078e000e */
[----:B0-----:R-:W-:Y:S05]  /*10a80*/  WARPSYNC.COLLECTIVE R15, `(.L_x_5893) ;  /* 0x000000000f087348 */ /* 0x001fea0003c00000 */
[----:B------:R1:W2:Y:S02]  /*10a90*/  SHFL.IDX P6, R14, R13, R12, R11 ;  /* 0x0000000c0d0e7389 */ /* 0x0002a400000c000b */
[----:B012---:R-:W-:Y:S01]  /*10aa0*/  ENDCOLLECTIVE ;  /* 0x000000000000791b */ /* 0x007fe20003800000 */
.L_x_5893:
[----:B------:R-:W-:Y:S02]  /*10ab0*/  IMAD.MOV.U32 R13, RZ, RZ, R4 ;  /* 0x000000ffff0d7224 */ /* 0x000fe400078e0004 */
[----:B------:R-:W-:Y:S02]  /*10ac0*/  IMAD.MOV.U32 R12, RZ, RZ, 0x4 ;  /* 0x00000004ff0c7424 */ /* 0x000fe400078e00ff */
[----:B------:R-:W-:-:S07]  /*10ad0*/  IMAD.MOV.U32 R6, RZ, RZ, R14 ;  /* 0x000000ffff067224 */ /* 0x000fce00078e000e */
[----:B------:R-:W-:Y:S05]  /*10ae0*/  WARPSYNC.COLLECTIVE R15, `(.L_x_5894) ;  /* 0x000000000f087348 */ /* 0x000fea0003c00000 */
[----:B------:R0:W1:Y:S02]  /*10af0*/  SHFL.IDX P6, R14, R13, R12, R11 ;  /* 0x0000000c0d0e7389 */ /* 0x00006400000c000b */
[----:B01----:R-:W-:Y:S01]  /*10b00*/  ENDCOLLECTIVE ;  /* 0x000000000000791b */ /* 0x003fe20003800000 */
.L_x_5894:
        /* <DEDUP_REMOVED lines=10> */
[----:B------:R-:W-:-:S11]  /*10bb0*/  MOV R5, R14 ;  /* 0x0000000e00057202 */ /* 0x000fd60000000f00 */
[----:B0-----:R-:W-:Y:S05]  /*10bc0*/  WARPSYNC.COLLECTIVE R15, `(.L_x_5895) ;  /* 0x000000000f087348 */ /* 0x001fea0003c00000 */
[----:B------:R1:W2:Y:S02]  /*10bd0*/  SHFL.IDX P6, R14, R13, R12, R11 ;  /* 0x0000000c0d0e7389 */ /* 0x0002a400000c000b */
[----:B012---:R-:W-:Y:S01]  /*10be0*/  ENDCOLLECTIVE ;  /* 0x000000000000791b */ /* 0x007fe20003800000 */
.L_x_5895:
[----:B------:R-:W-:Y:S01]  /*10bf0*/  IMAD.MOV.U32 R13, RZ, RZ, R4 ;  /* 0x000000ffff0d7224 */ /* 0x000fe200078e0004 */
[----:B------:R-:W-:Y:S01]  /*10c00*/  MOV R12, 0x5 ;  /* 0x00000005000c7802 */ /* 0x000fe20000000f00 */
[----:B------:R-:W-:-:S07]  /*10c10*/  IMAD.MOV.U32 R6, RZ, RZ, R14 ;  /* 0x000000ffff067224 */ /* 0x000fce00078e000e */
[----:B------:R-:W-:Y:S05]  /*10c20*/  WARPSYNC.COLLECTIVE R15, `(.L_x_5896) ;  /* 0x000000000f087348 */ /* 0x000fea0003c00000 */
[----:B------:R0:W1:Y:S02]  /*10c30*/  SHFL.IDX P6, R14, R13, R12, R11 ;  /* 0x0000000c0d0e7389 */ /* 0x00006400000c000b */
[----:B01----:R-:W-:Y:S01]  /*10c40*/  ENDCOLLECTIVE ;  /* 0x000000000000791b */ /* 0x003fe20003800000 */
.L_x_5896:
        /* <DEDUP_REMOVED lines=14> */
.L_x_5897:
[----:B------:R-:W-:Y:S01]  /*10d30*/  IMAD.MOV.U32 R13, RZ, RZ, R4 ;  /* 0x000000ffff0d7224 */ /* 0x000fe200078e0004 */
[----:B------:R-:W-:Y:S01]  /*10d40*/  MOV R12, 0x6 ;  /* 0x00000006000c7802 */ /* 0x000fe20000000f00 */
[----:B------:R-:W-:-:S07]  /*10d50*/  IMAD.MOV.U32 R6, RZ, RZ, R14 ;  /* 0x000000ffff067224 */ /* 0x000fce00078e000e */
[----:B------:R-:W-:Y:S05]  /*10d60*/  WARPSYNC.COLLECTIVE R15, `(.L_x_5898) ;  /* 0x000000000f087348 */ /* 0x000fea0003c00000 */
[----:B------:R0:W1:Y:S02]  /*10d70*/  SHFL.IDX P6, R14, R13, R12, R11 ;  /* 0x0000000c0d0e7389 */ /* 0x00006400000c000b */
[----:B01----:R-:W-:Y:S01]  /*10d80*/  ENDCOLLECTIVE ;  /* 0x000000000000791b */ /* 0x003fe20003800000 */
.L_x_5898:
[----:B------:R-:W-:-:S05]  /*10d90*/  @!P1 IADD3 R6, P2, R17, R6, RZ ;  /* 0x0000000611069210 */ /* 0x000fca0007f5e0ff */
[----:B------:R-:W-:-:S04]  /*10da0*/  @!P1 IMAD.X R5, RZ, RZ, R5, P2 ;  /* 0x000000ffff059224 */ /* 0x000fc800010e0605 */
[----:B------:R-:W-:Y:S02]  /*10db0*/  @!P1 IMAD.MOV.U32 R7, RZ, RZ, R5 ;  /* 0x000000ffff079224 */ /* 0x000fe400078e0005 */
[----:B------:R-:W-:-:S03]  /*10dc0*/  IMAD.MOV.U32 R13, RZ, RZ, R2 ;  /* 0x000000ffff0d7224 */ /* 0x000fc600078e0002 */
[----:B------:R-:W-:Y:S01]  /*10dd0*/  @!PT LDS RZ, [RZ] ;  /* 0x00000000fffff984 */ /* 0x000fe20000000800 */
[----:B------:R-:W-:Y:S01]  /*10de0*/  @!PT LDS RZ, [RZ] ;  /* 0x00000000fffff984 */ /* 0x000fe20000000800 */
[----:B------:R-:W-:Y:S01]  /*10df0*/  @!PT LDS RZ, [RZ] ;  /* 0x00000000fffff984 */ /* 0x000fe20000000800 */
[----:B------:R0:W-:Y:S01]  /*10e00*/  @!P1 LDGSTS.E.BYPASS.LTC128B.128 [R10+0x1ec00], desc[UR46][R6.64], !P0 ;  /* 0x1ec00000060a9fae */ /* 0x0001e2000c101d6e */
[----:B------:R-:W-:Y:S01]  /*10e10*/  ISETP.GE.AND P1, PT, R8, R3, PT ;  /* 0x000000030800720c */ /* 0x000fe20003f26270 */
[----:B------:R-:W-:-:S12]  /*10e20*/  IMAD.MOV.U32 R5, RZ, RZ, R14 ;  /* 0x000000ffff057224 */ /* 0x000fd800078e000e */
[----:B0-----:R-:W-:Y:S05]  /*10e30*/  WARPSYNC.COLLECTIVE R15, `(.L_x_5899) ;  /* 0x000000000f087348 */ /* 0x001fea0003c00000 */
[----:B------:R1:W2:Y:S02]  /*10e40*/  SHFL.IDX P6, R14, R13, R12, R11 ;  /* 0x0000000c0d0e7389 */ /* 0x0002a400000c000b */
[----:B012---:R-:W-:Y:S01]  /*10e50*/  ENDCOLLECTIVE ;  /* 0x000000000000791b */ /* 0x007fe20003800000 */
.L_x_5899:
[----:B------:R-:W-:Y:S01]  /*10e60*/  MOV R13, R4 ;  /* 0x00000004000d7202 */ /* 0x000fe20000000f00 */
[----:B------:R-:W-:Y:S02]  /*10e70*/  IMAD.MOV.U32 R12, RZ, RZ, 0x7 ;  /* 0x00000007ff0c7424 */ /* 0x000fe400078e00ff */
[----:B------:R-:W-:-:S07]  /*10e80*/  IMAD.MOV.U32 R6, RZ, RZ, R14 ;  /* 0x000000ffff067224 */ /* 0x000fce00078e000e */
[----:B------:R-:W-:Y:S05]  /*10e90*/  WARPSYNC.COLLECTIVE R15, `(.L_x_5900) ;  /* 0x000000000f087348 */ /* 0x000fea0003c00000 */
[----:B------:R0:W1:Y:S02]  /*10ea0*/  SHFL.IDX P6, R14, R13, R12, R11 ;  /* 0x0000000c0d0e7389 */ /* 0x00006400000c000b */
[----:B01----:R-:W-:Y:S01]  /*10eb0*/  ENDCOLLECTIVE ;  /* 0x000000000000791b */ /* 0x003fe20003800000 */
.L_x_5900:
        /* <DEDUP_REMOVED lines=8> */
[----:B------:R-:W-:-:S07]  /*10f40*/  IMAD.MOV.U32 R4, RZ, RZ, R14 ;  /* 0x000000ffff047224 */ /* 0x000fce00078e000e */
[----:B0-----:R-:W-:Y:S05]  /*10f50*/  WARPSYNC.COLLECTIVE R15, `(.L_x_5901) ;  /* 0x000000000f087348 */ /* 0x001fea0003c00000 */
[----:B------:R1:W2:Y:S02]  /*10f60*/  SHFL.IDX P6, R14, R13, R12, R11 ;  /* 0x0000000c0d0e7389 */ /* 0x0002a400000c000b */
[----:B012---:R-:W-:Y:S01]  /*10f70*/  ENDCOLLECTIVE ;  /* 0x000000000000791b */ /* 0x007fe20003800000 */
.L_x_5901:
[----:B------:R-:W-:Y:S01]  /*10f80*/  IMAD.MOV.U32 R2, RZ, RZ, R14 ;  /* 0x000000ffff027224 */ /* 0x000fe200078e000e */
[----:B------:R-:W-:Y:S06]  /*10f90*/  BRA `(.L_x_5902) ;  /* 0xffffffd400147947 */ /* 0x000fec000383ffff */
.L_x_5836:
[----:B-1----:R-:W-:-:S04]  /*10fa0*/  IMAD.U32 R2, RZ, RZ, UR41 ;  /* 0x00000029ff027e24 */ /* 0x002fc8000f8e00ff */
[----:B------:R1:W2:Y:S03]  /*10fb0*/  SYNCS.PHASECHK.TRANS64.TRYWAIT P0, [R2+URZ+0x2e820], R0 ;  /* 0x02e82000020075a7 */ /* 0x0002a6000800017f */
[----:B--2---:R-:W-:Y:S05]  /*10fc0*/  @!P0 NANOSLEEP.SYNCS 0x989680 ;  /* 0x009896800000895d */ /* 0x004fea0003900000 */
[----:B------:R-:W2:Y:S02]  /*10fd0*/  @!P0 SYNCS.PHASECHK.TRANS64 P0, [R2+URZ+0x2e820], R0 ;  /* 0x02e82000020085a7 */ /* 0x000ea4000800007f */
[----:B--2---:R-:W-:Y:S05]  /*10fe0*/  @!P0 BRA `(.L_x_5836) ;  /* 0xfffffffc00ec8947 */ /* 0x004fea000383ffff */
[----:B------:R-:W-:Y:S05]  /*10ff0*/  BRA `(.L_x_5903) ;  /* 0xffffffd400447947 */ /* 0x000fea000383ffff */
.L_x_5842:
[----:B0-----:R0:W2:Y:S02]  /*11000*/  SYNCS.PHASECHK.TRANS64.TRYWAIT P0, [R4+URZ+0x2e880], R3 ;  /* 0x02e88003040075a7 */ /* 0x0010a4000800017f */
[----:B--2---:R-:W-:Y:S05]  /*11010*/  @!P0 NANOSLEEP.SYNCS 0x989680 ;  /* 0x009896800000895d */ /* 0x004fea0003900000 */
[----:B------:R-:W2:Y:S02]  /*11020*/  @!P0 SYNCS.PHASECHK.TRANS64 P0, [R4+URZ+0x2e880], R3 ;  /* 0x02e88003040085a7 */ /* 0x000ea4000800007f */
[----:B--2---:R-:W-:Y:S05]  /*11030*/  @!P0 BRA `(.L_x_5842) ;  /* 0xfffffffc00f08947 */ /* 0x004fea000383ffff */
[----:B------:R-:W-:Y:S05]  /*11040*/  BRA `(.L_x_5904) ;  /* 0xffffffd400f47947 */ /* 0x000fea000383ffff */
.L_x_5847:
[----:B--2---:R2:W3:Y:S02]  /*11050*/  SYNCS.PHASECHK.TRANS64.TRYWAIT P0, [R4+URZ+0x2e840], R3 ;  /* 0x02e84003040075a7 */ /* 0x0044e4000800017f */
[----:B---3--:R-:W-:Y:S05]  /*11060*/  @!P0 NANOSLEEP.SYNCS 0x989680 ;  /* 0x009896800000895d */ /* 0x008fea0003900000 */
[----:B------:R-:W3:Y:S02]  /*11070*/  @!P0 SYNCS.PHASECHK.TRANS64 P0, [R4+URZ+0x2e840], R3 ;  /* 0x02e84003040085a7 */ /* 0x000ee4000800007f */
[----:B---3--:R-:W-:Y:S05]  /*11080*/  @!P0 BRA `(.L_x_5847) ;  /* 0xfffffffc00f08947 */ /* 0x008fea000383ffff */
[----:B------:R-:W-:Y:S05]  /*11090*/  BRA `(.L_x_5905) ;  /* 0xffffffd800747947 */ /* 0x000fea000383ffff */
.L_x_5853:
[----:B0-----:R0:W2:Y:S02]  /*110a0*/  SYNCS.PHASECHK.TRANS64.TRYWAIT P0, [R19+URZ+0x2e870], R2 ;  /* 0x02e87002130075a7 */ /* 0x0010a4000800017f */
[----:B--2---:R-:W-:Y:S05]  /*110b0*/  @!P0 NANOSLEEP.SYNCS 0x989680 ;  /* 0x009896800000895d */ /* 0x004fea0003900000 */
[----:B------:R-:W2:Y:S02]  /*110c0*/  @!P0 SYNCS.PHASECHK.TRANS64 P0, [R19+URZ+0x2e870], R2 ;  /* 0x02e87002130085a7 */ /* 0x000ea4000800007f */
[----:B--2---:R-:W-:Y:S05]  /*110d0*/  @!P0 BRA `(.L_x_5853) ;  /* 0xfffffffc00f08947 */ /* 0x004fea000383ffff */
[----:B------:R-:W-:Y:S05]  /*110e0*/  BRA `(.L_x_5906) ;  /* 0xffffffdc00107947 */ /* 0x000fea000383ffff */
.L_x_5855:
[----:B0-----:R0:W2:Y:S02]  /*110f0*/  SYNCS.PHASECHK.TRANS64.TRYWAIT P0, [R19+URZ+0x2e860], R0 ;  /* 0x02e86000130075a7 */ /* 0x0010a4000800017f */
[----:B--2---:R-:W-:Y:S05]  /*11100*/  @!P0 NANOSLEEP.SYNCS 0x989680 ;  /* 0x009896800000895d */ /* 0x004fea0003900000 */
[----:B------:R-:W2:Y:S02]  /*11110*/  @!P0 SYNCS.PHASECHK.TRANS64 P0, [R19+URZ+0x2e860], R0 ;  /* 0x02e86000130085a7 */ /* 0x000ea4000800007f */
[----:B--2---:R-:W-:Y:S05]  /*11120*/  @!P0 BRA `(.L_x_5855) ;  /* 0xfffffffc00f08947 */ /* 0x004fea000383ffff */
[----:B------:R-:W-:Y:S05]  /*11130*/  BRA `(.L_x_5907) ;  /* 0xffffffdc00187947 */ /* 0x000fea000383ffff */
.L_x_5860:
[----:B-1----:R1:W2:Y:S02]  /*11140*/  SYNCS.PHASECHK.TRANS64.TRYWAIT P0, [R16+URZ+0x2e870], R3 ;  /* 0x02e87003100075a7 */ /* 0x0022a4000800017f */
[----:B--2---:R-:W-:Y:S05]  /*11150*/  @!P0 NANOSLEEP.SYNCS 0x989680 ;  /* 0x009896800000895d */ /* 0x004fea0003900000 */
[----:B------:R-:W2:Y:S02]  /*11160*/  @!P0 SYNCS.PHASECHK.TRANS64 P0, [R16+URZ+0x2e870], R3 ;  /* 0x02e87003100085a7 */ /* 0x000ea4000800007f */
[----:B--2---:R-:W-:Y:S05]  /*11170*/  @!P0 BRA `(.L_x_5860) ;  /* 0xfffffffc00f08947 */ /* 0x004fea000383ffff */
[----:B------:R-:W-:Y:S05]  /*11180*/  BRA `(.L_x_5908) ;  /* 0xffffffe400407947 */ /* 0x000fea000383ffff */
.L_x_5862:
[----:B-1----:R1:W2:Y:S02]  /*11190*/  SYNCS.PHASECHK.TRANS64.TRYWAIT P0, [R16+URZ+0x2e860], R3 ;  /* 0x02e86003100075a7 */ /* 0x0022a4000800017f */
[----:B--2---:R-:W-:Y:S05]  /*111a0*/  @!P0 NANOSLEEP.SYNCS 0x989680 ;  /* 0x009896800000895d */ /* 0x004fea0003900000 */
[----:B------:R-:W2:Y:S02]  /*111b0*/  @!P0 SYNCS.PHASECHK.TRANS64 P0, [R16+URZ+0x2e860], R3 ;  /* 0x02e86003100085a7 */ /* 0x000ea4000800007f */
[----:B--2---:R-:W-:Y:S05]  /*111c0*/  @!P0 BRA `(.L_x_5862) ;  /* 0xfffffffc00f08947 */ /* 0x004fea000383ffff */
[----:B------:R-:W-:Y:S05]  /*111d0*/  BRA `(.L_x_5909) ;  /* 0xffffffe400487947 */ /* 0x000fea000383ffff */
.L_x_5865:
[----:B0-----:R0:W1:Y:S02]  /*111e0*/  SYNCS.PHASECHK.TRANS64.TRYWAIT P0, [R9+URZ+0x2e820], R0 ;  /* 0x02e82000090075a7 */ /* 0x001064000800017f */
[----:B-1----:R-:W-:Y:S05]  /*111f0*/  @!P0 NANOSLEEP.SYNCS 0x989680 ;  /* 0x009896800000895d */ /* 0x002fea0003900000 */
[----:B------:R-:W1:Y:S02]  /*11200*/  @!P0 SYNCS.PHASECHK.TRANS64 P0, [R9+URZ+0x2e820], R0 ;  /* 0x02e82000090085a7 */ /* 0x000e64000800007f */
[----:B-1----:R-:W-:Y:S05]  /*11210*/  @!P0 BRA `(.L_x_5865) ;  /* 0xfffffffc00f08947 */ /* 0x002fea000383ffff */
[----:B------:R-:W-:Y:S05]  /*11220*/  BRA `(.L_x_5910) ;  /* 0xffffffec00487947 */ /* 0x000fea000383ffff */
.L_x_5869:
[----:B0-----:R0:W1:Y:S02]  /*11230*/  SYNCS.PHASECHK.TRANS64.TRYWAIT P1, [R5+URZ], R4 ;  /* 0x00000004050075a7 */ /* 0x001064000802017f */
[----:B-1----:R-:W-:Y:S05]  /*11240*/  @!P1 NANOSLEEP.SYNCS 0x989680 ;  /* 0x009896800000995d */ /* 0x002fea0003900000 */
[----:B------:R-:W1:Y:S02]  /*11250*/  @!P1 SYNCS.PHASECHK.TRANS64 P1, [R5+URZ], R4 ;  /* 0x00000004050095a7 */ /* 0x000e64000802007f */
[----:B-1----:R-:W-:Y:S05]  /*11260*/  @!P1 BRA `(.L_x_5869) ;  /* 0xfffffffc00f09947 */ /* 0x002fea000383ffff */
[----:B------:R-:W-:Y:S05]  /*11270*/  BRA `(.L_x_5911) ;  /* 0xffffffec00a47947 */ /* 0x000fea000383ffff */
.L_x_5870:
[----:B-1----:R1:W2:Y:S02]  /*11280*/  SYNCS.PHASECHK.TRANS64.TRYWAIT P1, [R7+URZ], R0 ;  /* 0x00000000070075a7 */ /* 0x0022a4000802017f */
[----:B--2---:R-:W-:Y:S05]  /*11290*/  @!P1 NANOSLEEP.SYNCS 0x989680 ;  /* 0x009896800000995d */ /* 0x004fea0003900000 */
[----:B------:R-:W2:Y:S02]  /*112a0*/  @!P1 SYNCS.PHASECHK.TRANS64 P1, [R7+URZ], R0 ;  /* 0x00000000070095a7 */ /* 0x000ea4000802007f */
[----:B--2---:R-:W-:Y:S05]  /*112b0*/  @!P1 BRA `(.L_x_5870) ;  /* 0xfffffffc00f09947 */ /* 0x004fea000383ffff */
[----:B------:R-:W-:Y:S05]  /*112c0*/  BRA `(.L_x_5912) ;  /* 0xffffffec00987947 */ /* 0x000fea000383ffff */
.L_x_5872:
[----:B0-----:R0:W2:Y:S02]  /*112d0*/  SYNCS.PHASECHK.TRANS64.TRYWAIT P1, [R5+URZ+0x2e860], R4 ;  /* 0x02e86004050075a7 */ /* 0x0010a4000802017f */
[----:B--2---:R-:W-:Y:S05]  /*112e0*/  @!P1 NANOSLEEP.SYNCS 0x989680 ;  /* 0x009896800000995d */ /* 0x004fea0003900000 */
[----:B------:R-:W2:Y:S02]  /*112f0*/  @!P1 SYNCS.PHASECHK.TRANS64 P1, [R5+URZ+0x2e860], R4 ;  /* 0x02e86004050095a7 */ /* 0x000ea4000802007f */
[----:B--2---:R-:W-:Y:S05]  /*11300*/  @!P1 BRA `(.L_x_5872) ;  /* 0xfffffffc00f09947 */ /* 0x004fea000383ffff */
[----:B------:R-:W-:Y:S05]  /*11310*/  BRA `(.L_x_5913) ;  /* 0xffffffec009c7947 */ /* 0x000fea000383ffff */
.L_x_5874:
[----:B--2---:R2:W3:Y:S02]  /*11320*/  SYNCS.PHASECHK.TRANS64.TRYWAIT P1, [R3+URZ+0x2e860], R0 ;  /* 0x02e86000030075a7 */ /* 0x0044e4000802017f */
[----:B---3--:R-:W-:Y:S05]  /*11330*/  @!P1 NANOSLEEP.SYNCS 0x989680 ;  /* 0x009896800000995d */ /* 0x008fea0003900000 */
[----:B------:R-:W3:Y:S02]  /*11340*/  @!P1 SYNCS.PHASECHK.TRANS64 P1, [R3+URZ+0x2e860], R0 ;  /* 0x02e86000030095a7 */ /* 0x000ee4000802007f */
[----:B---3--:R-:W-:Y:S05]  /*11350*/  @!P1 BRA `(.L_x_5874) ;  /* 0xfffffffc00f09947 */ /* 0x008fea000383ffff */
[----:B------:R-:W-:Y:S05]  /*11360*/  BRA `(.L_x_5914) ;  /* 0xffffffec009c7947 */ /* 0x000fea000383ffff */
.L_x_5876:
[----:B---3--:R3:W4:Y:S02]  /*11370*/  SYNCS.PHASECHK.TRANS64.TRYWAIT P0, [R5+URZ+0x2e880], R4 ;  /* 0x02e88004050075a7 */ /* 0x008724000800017f */
[----:B----4-:R-:W-:Y:S05]  /*11380*/  @!P0 NANOSLEEP.SYNCS 0x989680 ;  /* 0x009896800000895d */ /* 0x010fea0003900000 */
[----:B------:R-:W4:Y:S02]  /*11390*/  @!P0 SYNCS.PHASECHK.TRANS64 P0, [R5+URZ+0x2e880], R4 ;  /* 0x02e88004050085a7 */ /* 0x000f24000800007f */
[----:B----4-:R-:W-:Y:S05]  /*113a0*/  @!P0 BRA `(.L_x_5876) ;  /* 0xfffffffc00f08947 */ /* 0x010fea000383ffff */
[----:B------:R-:W-:Y:S05]  /*113b0*/  BRA `(.L_x_5877) ;  /* 0xffffffec00987947 */ /* 0x000fea000383ffff */
.L_x_5915:
        /* <DEDUP_REMOVED lines=12> */
.L_x_12972:


//--------------------- .text._ZN7cutlass13device_kernelIN5flash11enable_sm90INS1_16FlashAttnFwdSm90INS1_25CollectiveMainloopFwdSm90ILi2EN4cute5tupleIJNS5_1CILi1EEES8_S8_EEENS6_IJNS7_ILi128EEENS7_ILi224EEESA_EEELi128ENS_12float_e4m3_tEfNS_4arch4Sm90ELb0ELb0ELb1ELb1ELb0ELb0ELb0ELb1ELb1ELb1ELb0ELb0EEENS1_21CollectiveEpilogueFwdINS6_IJSA_SA_SB_EEES9_NS_10bfloat16_tESF_Li256ELb1ELb1ELb0ELb1EEENS1_36VarlenDynamicPersistentTileSchedulerILi128ELi224ELi256ELi128ELb0ELb1ELb1ELb0ELb1ELb1EEEEEEEEEvNT_6ParamsE --------------------------
	.section	.text._ZN7cutlass13device_kernelIN5flash11enable_sm90INS1_16FlashAttnFwdSm90INS1_25CollectiveMainloopFwdSm90ILi2EN4cute5tupleIJNS5_1CILi1EEES8_S8_EEENS6_IJNS7_ILi128EEENS7_ILi224EEESA_EEELi128ENS_12float_e4m3_tEfNS_4arch4Sm90ELb0ELb0ELb1ELb1ELb0ELb0ELb0ELb1ELb1ELb1ELb0ELb0EEENS1_21CollectiveEpilogueFwdINS6_IJSA_SA_SB_EEES9_NS_10bfloat16_tESF_Li256ELb1ELb1ELb0ELb1EEENS1_36VarlenDynamicPersistentTileSchedulerILi128ELi224ELi256ELi128ELb0ELb1ELb1ELb0ELb1ELb1EEEEEEEEEvNT_6ParamsE,"ax",@progbits
	.align	128
.text._ZN7cutlass13device_kernelIN5flash11enable_sm90INS1_16FlashAttnFwdSm90INS1_25CollectiveMainloopFwdSm90ILi2EN4cute5tupleIJNS5_1CILi1EEES8_S8_EEENS6_IJNS7_ILi128EEENS7_ILi224EEESA_EEELi128ENS_12float_e4m3_tEfNS_4arch4Sm90ELb0ELb0ELb1ELb1ELb0ELb0ELb0ELb1ELb1ELb1ELb0ELb0EEENS1_21CollectiveEpilogueFwdINS6_IJSA_SA_SB_EEES9_NS_10bfloat16_tESF_Li256ELb1ELb1ELb0ELb1EEENS1_36VarlenDynamicPersistentTileSchedulerILi128ELi224ELi256ELi128ELb0ELb1ELb1ELb0ELb1ELb1EEEEEEEEEvNT_6ParamsE:
        .type           _ZN7cutlass13device_kernelIN5flash11enable_sm90INS1_16FlashAttnFwdSm90INS1_25CollectiveMainloopFwdSm90ILi2EN4cute5tupleIJNS5_1CILi1EEES8_S8_EEENS6_IJNS7_ILi128EEENS7_ILi224EEESA_EEELi128ENS_12float_e4m3_tEfNS_4arch4Sm90ELb0ELb0ELb1ELb1ELb0ELb0ELb0ELb1ELb1ELb1ELb0ELb0EEENS1_21CollectiveEpilogueFwdINS6_IJSA_SA_SB_EEES9_NS_10bfloat16_tESF_Li256ELb1ELb1ELb0ELb1EEENS1_36VarlenDynamicPersistentTileSchedulerILi128ELi224ELi256ELi128ELb0ELb1ELb1ELb0ELb1ELb1EEEEEEEEEvNT_6ParamsE,@function
        .size           _ZN7cutlass13device_kernelIN5flash11enable_sm90INS1_16FlashAttnFwdSm90INS1_25CollectiveMainloopFwdSm90ILi2EN4cute5tupleIJNS5_1CILi1EEES8_S8_EEENS6_IJNS7_ILi128EEENS7_ILi224EEESA_EEELi128ENS_12float_e4m3_tEfNS_4arch4Sm90ELb0ELb0ELb1ELb1ELb0ELb0ELb0ELb1ELb1ELb1ELb0ELb0EEENS1_21CollectiveEpilogueFwdINS6_IJSA_SA_SB_EEES9_NS_10bfloat16_tESF_Li256ELb1ELb1ELb0ELb1EEENS1_36VarlenDynamicPersistentTileSchedulerILi128ELi224ELi256ELi128ELb0ELb1ELb1ELb0ELb1ELb1EEEEEEEEEvNT_6ParamsE,(.L_x_12973 - _ZN7cutlass13device_kernelIN5flash11enable_sm90INS1_16FlashAttnFwdSm90INS1_25CollectiveMainloopFwdSm90ILi2EN4cute5tupleIJNS5_1CILi1EEES8_S8_EEENS6_IJNS7_ILi128EEENS7_ILi224EEESA_EEELi128ENS_12float_e4m3_tEfNS_4arch4Sm90ELb0ELb0ELb1ELb1ELb0ELb0ELb0ELb1ELb1ELb1ELb0ELb0EEENS1_21CollectiveEpilogueFwdINS6_IJSA_SA_SB_EEES9_NS_10bfloat16_tESF_Li256ELb1ELb1ELb0ELb1EEENS1_36VarlenDynamicPersistentTileSchedulerILi128ELi224ELi256ELi128ELb0ELb1ELb1ELb0ELb1ELb1EEEEEEEEEvNT_6ParamsE)
        .other          _ZN7cutlass13device_kernelIN5flash11enable_sm90INS1_16FlashAttnFwdSm90INS1_25CollectiveMainloopFwdSm90ILi2EN4cute5tupleIJNS5_1CILi1EEES8_S8_EEENS6_IJNS7_ILi128EEENS7_ILi224EEESA_EEELi128ENS_12float_e4m3_tEfNS_4arch4Sm90ELb0ELb0ELb1ELb1ELb0ELb0ELb0ELb1ELb1ELb1ELb0ELb0EEENS1_21CollectiveEpilogueFwdINS6_IJSA_SA_SB_EEES9_NS_10bfloat16_tESF_Li256ELb1ELb1ELb0ELb1EEENS1_36VarlenDynamicPersistentTileSchedulerILi128ELi224ELi256ELi128ELb0ELb1ELb1ELb0ELb1ELb1EEEEEEEEEvNT_6ParamsE,@"STO_CUDA_ENTRY STV_DEFAULT"
_ZN7cutlass13device_kernelIN5flash11enable_sm90INS1_16FlashAttnFwdSm90INS1_25CollectiveMainloopFwdSm90ILi2EN4cute5tupleIJNS5_1CILi1EEES8_S8_EEENS6_IJNS7_ILi128EEENS7_ILi224EEESA_EEELi128ENS_12float_e4m3_tEfNS_4arch4Sm90ELb0ELb0ELb1ELb1ELb0ELb0ELb0ELb1ELb1ELb1ELb0ELb0EEENS1_21CollectiveEpilogueFwdINS6_IJSA_SA_SB_EEES9_NS_10bfloat16_tESF_Li256ELb1ELb1ELb0ELb1EEENS1_36VarlenDynamicPersistentTileSchedulerILi128ELi224ELi256ELi128ELb0ELb1ELb1ELb0ELb1ELb1EEEEEEEEEvNT_6ParamsE:
        /* <DEDUP_REMOVED lines=18> */
.L_x_5917:
[----:B------:R-:W-:Y:S05]  /*0120*/  BSYNC B0 ;  /* 0x0000000000007941 */ /* 0x000fea0003800000 */
.L_x_5916:
        /* <DEDUP_REMOVED lines=41> */
.L_x_5918:
        /* <DEDUP_REMOVED lines=22> */
.L_x_5919:
        /* <DEDUP_REMOVED lines=18> */
.L_x_5920:
        /* <DEDUP_REMOVED lines=22> */
.L_x_5921:
        /* <DEDUP_REMOVED lines=22> */
.L_x_5922:
[----:B------:R-:W-:Y:S01]  /*0900*/  PLOP3.LUT P0, PT, PT, PT, UP0, 0x80, 0x0 ;  /* 0x000000000000781c */ /* 0x000fe20003f0f008 */
[----:B------:R-:W-:Y:S01]  /*0910*/  UMOV UR38, 0x1 ;  /* 0x0000000100267882 */ /* 0x000fe20000000000 */
[----:B------:R-:W-:Y:S01]  /*0920*/  NOP ;  /* 0x0000000000007918 */ /* 0x000fe20000000000 */
[----:B------:R-:W-:Y:S01]  /*0930*/  USEL UR38, UR38, 0x2, !UP0 ;  /* 0x0000000226267887 */ /* 0x000fe2000c000000 */
[----:B------:R-:W-:Y:S01]  /*0940*/  ULDC.64 UR46, c[0x0][0x208] ;  /* 0x00008200002e7ab9 */ /* 0x000fe20000000a00 */
[----:B012-4-:R-:W-:Y:S08]  /*0950*/  BAR.SYNC.DEFER_BLOCKING 0x0 ;  /* 0x0000000000007b1d */ /* 0x017ff00000010000 */
[----:B------:R-:W-:Y:S05]  /*0960*/  @!P0 BRA `(.L_x_5923) ;  /* 0x000000d4004c8947 */ /* 0x000fea0003800000 */
.L_x_5924:
        /* <DEDUP_REMOVED lines=30> */
[----:B------:R-:W-:Y:S01]  /*0b50*/  LEA.HI R2, R0, R235, RZ, 0x4 ;  /* 0x000000eb00027211 */ /* 0x000fe200078f20ff */
[----:B------:R-:W-:Y:S01]  /*0b60*/  IMAD.SHL.U32 R6, R4, 0x20, RZ ;  /* 0x0000002004067824 */ /* 0x000fe200078e00ff */
[----:B------:R-:W-:Y:S01]  /*0b70*/  SHF.R.S32.HI R228, RZ, 0x7, R3 ;  /* 0x00000007ffe47819 */ /* 0x000fe20000011403 */
[C---:B------:R-:W-:Y:S01]  /*0b80*/  IMAD.IADD R22, R235.reuse, 0x1, -R22 ;  /* 0x00000001eb167824 */ /* 0x040fe200078e0a16 */
        /* <DEDUP_REMOVED lines=19> */
[----:B------:R-:W-:Y:S02]  /*0cc0*/  LOP3.LUT R11, R11, 0xfffffff8, RZ, 0xc0, !PT ;  /* 0xfffffff80b0b7812 */ /* 0x000fe400078ec0ff */
        /* <DEDUP_REMOVED lines=19> */
[----:B------:R-:W-:Y:S02]  /*0e00*/  IMAD R230, R7, R230, 0xe0 ;  /* 0x000000e007e67424 */ /* 0x000fe400078e02e6 */
[----:B------:R-:W-:-:S07]  /*0e10*/  IMAD R231, R4, 0x8, R229 ;  /* 0x0000000804e77824 */ /* 0x000fce00078e02e5 */
.L_x_5968:
        /* <DEDUP_REMOVED lines=18> */
[----:B------:R-:W-:Y:S01]  /*0f40*/  MOV R2, UR6 ;  /* 0x0000000600027c02 */ /* 0x000fe20008000f00 */
        /* <DEDUP_REMOVED lines=36> */
[----:B------:R-:W-:Y:S01]  /*1190*/  CS2R R90, SRZ ;  /* 0x00000000005a7805 */ /* 0x000fe2000001ff00 */
[----:B------:R-:W-:Y:S01]  /*11a0*/  IMAD.MOV.U32 R60, RZ, RZ, RZ ;  /* 0x000000ffff3c7224 */ /* 0x000fe200078e00ff */
[----:B--2---:R-:W-:Y:S01]  /*11b0*/  @P0 R2UR UR49, R2 ;  /* 0x00000000023102ca */ /* 0x004fe200000e0000 */
[----:B------:R-:W-:Y:S01]  /*11c0*/  IMAD.MOV.U32 R2, RZ, RZ, RZ ;  /* 0x000000ffff027224 */ /* 0x000fe200078e00ff */
[----:B------:R-:W-:Y:S02]  /*11d0*/  PLOP3.LUT P0, PT, PT, PT, PT, 0x80, 0x0 ;  /* 0x000000000000781c */ /* 0x000fe40003f0f070 */
        /* <DEDUP_REMOVED lines=15> */
.L_x_5925:
[----:B------:R-:W-:Y:S01]  /*12d0*/  UIADD3 UR49, -UR49, UR4, URZ ;  /* 0x0000000431317290 */ /* 0x000fe2000fffe13f */
[----:B------:R-:W-:Y:S01]  /*12e0*/  IMAD.MOV.U32 R61, RZ, RZ, RZ ;  /* 0x000000ffff3d7224 */ /* 0x000fe200078e00ff */
[----:B------:R-:W-:Y:S01]  /*12f0*/  UMOV UR40, UR45 ;  /* 0x0000002d00287c82 */ /* 0x000fe20008000000 */
[----:B------:R-:W-:Y:S01]  /*1300*/  UMOV UR4, URZ ;  /* 0x0000003f00047c82 */ /* 0x000fe20008000000 */
[----:B------:R-:W-:Y:S01]  /*1310*/  UISETP.GE.AND UP0, UPT, UR49, 0x1, UPT ;  /* 0x000000013100788c */ /* 0x000fe2000bf06270 */
[----:B------:R-:W-:Y:S01]  /*1320*/  CS2R R92, SRZ ;  /* 0x00000000005c7805 */ /* 0x000fe2000001ff00 */
[----:B------:R-:W-:Y:S01]  /*1330*/  UIADD3 UR5, UR49, 0xdf, URZ ;  /* 0x000000df31057890 */ /* 0x000fe2000fffe03f */
[----:B------:R-:W-:Y:S02]  /*1340*/  CS2R R64, SRZ ;  /* 0x0000000000407805 */ /* 0x000fe4000001ff00 */
[----:B------:R-:W-:Y:S02]  /*1350*/  CS2R R94, SRZ ;  /* 0x00000000005e7805 */ /* 0x000fe4000001ff00 */
[----:B------:R-:W-:-:S02]  /*1360*/  CS2R R68, SRZ ;  /* 0x0000000000447805 */ /* 0x000fc4000001ff00 */
[----:B------:R-:W-:Y:S01]  /*1370*/  PLOP3.LUT P1, PT, PT, PT, UP0, 0x80, 0x0 ;  /* 0x000000000000781c */ /* 0x000fe20003f2f008 */
[----:B------:R-:W-:Y:S01]  /*1380*/  UIMAD.WIDE UR4, UR5, -0x6db6db6d, UR4 ;  /* 0x92492493050478a5 */ /* 0x000fe2000f8e0204 */
[----:B------:R-:W-:Y:S02]  /*1390*/  CS2R R96, SRZ ;  /* 0x0000000000607805 */ /* 0x000fe4000001ff00 */
[----:B------:R-:W-:Y:S02]  /*13a0*/  CS2R R72, SRZ ;  /* 0x0000000000487805 */ /* 0x000fe4000001ff00 */
[----:B------:R-:W-:Y:S01]  /*13b0*/  CS2R R98, SRZ ;  /* 0x0000000000627805 */ /* 0x000fe2000001ff00 */
[----:B------:R-:W-:Y:S01]  /*13c0*/  USHF.R.U32.HI UR48, URZ, 0x1f, UR5 ;  /* 0x0000001f3f307899 */ /* 0x000fe20008011605 */
[----:B------:R-:W-:Y:S02]  /*13d0*/  CS2R R76, SRZ ;  /* 0x00000000004c7805 */ /* 0x000fe4000001ff00 */
[----:B------:R-:W-:Y:S01]  /*13e0*/  CS2R R100, SRZ ;  /* 0x0000000000647805 */ /* 0x000fe2000001ff00 */
[----:B------:R-:W-:-:S02]  /*13f0*/  ULEA.HI.SX32 UR48, UR5, UR48, 0x19 ;  /* 0x0000003005307291 */ /* 0x000fc4000f8fca3f */
[----:B------:R-:W-:Y:S10]  /*1400*/  @!P1 BRA `(.L_x_5926) ;  /* 0x000000a000989947 */ /* 0x000ff40003800000 */
        /* <DEDUP_REMOVED lines=31> */
.L_x_5927:
[----:B------:R-:W-:Y:S01]  /*1600*/  ULDC.64 UR6, c[0x0][0x990] ;  /* 0x0002640000067ab9 */ /* 0x000fe20000000a00 */
[----:B------:R-:W-:Y:S01]  /*1610*/  ULDC.64 UR4, c[0x0][0x998] ;  /* 0x0002660000047ab9 */ /* 0x000fe20000000a00 */
[----:B------:R-:W-:Y:S01]  /*1620*/  UISETP.NE.U32.AND UP0, UPT, UR6, URZ, UPT ;  /* 0x0000003f0600728c */ /* 0x000fe2000bf05070 */
[----:B------:R-:W-:Y:S01]  /*1630*/  MOV R9, 0x3f800000 ;  /* 0x3f80000000097802 */ /* 0x000fe20000000f00 */
        /* <DEDUP_REMOVED lines=54> */
.L_x_6062:
[----:B------:R-:W-:Y:S05]  /*19a0*/  @!P0 BRA `(.L_x_5929) ;  /* 0x0000000000048947 */ /* 0x000fea0003800000 */
[----:B------:R-:W-:Y:S01]  /*19b0*/  BPT.TRAP 0x1 ;  /* 0x000000040000795c */ /* 0x000fe20000300000 */
.L_x_5929:
[----:B------:R-:W-:Y:S02]  /*19c0*/  IMAD.U32 R6, RZ, RZ, UR42 ;  /* 0x0000002aff067e24 */ /* 0x000fe4000f8e00ff */
[----:B------:R-:W-:-:S03]  /*19d0*/  IMAD.U32 R5, RZ, RZ, UR50 ;  /* 0x00000032ff057e24 */ /* 0x000fc6000f8e00ff */
[----:B------:R-:W-:Y:S01]  /*19e0*/  SHF.L.U32 R6, R6, 0x1f, RZ ;  /* 0x0000001f06067819 */ /* 0x000fe200000006ff */
[----:B------:R-:W-:-:S04]  /*19f0*/  IMAD R5, R5, 0x8, R2 ;  /* 0x0000000805057824 */ /* 0x000fc800078e0202 */
[----:B------:R1:W2:Y:S01]  /*1a00*/  SYNCS.PHASECHK.TRANS64.TRYWAIT P1, [R5+URZ+0x2e830], R6 ;  /* 0x02e83006050075a7 */ /* 0x0002a2000802017f */
[----:B------:R-:W-:Y:S05]  /*1a10*/  @!P0 BRA `(.L_x_5930) ;  /* 0x0000000000048947 */ /* 0x000fea0003800000 */
[----:B------:R-:W-:Y:S01]  /*1a20*/  BPT.TRAP 0x1 ;  /* 0x000000040000795c */ /* 0x000fe20000300000 */
.L_x_5930:
[----:B------:R-:W3:Y:S01]  /*1a30*/  S2R R7, SR_TID.X ;  /* 0x0000000000077919 */ /* 0x000ee20000002100 */
[----:B------:R-:W-:-:S05]  /*1a40*/  VIADD R4, R2, 0x20400 ;  /* 0x0002040002047836 */ /* 0x000fca0000000000 */
[----:B------:R-:W-:-:S04]  /*1a50*/  SHF.R.U32.HI R4, RZ, 0x4, R4 ;  /* 0x00000004ff047819 */ /* 0x000fc80000011604 */
[----:B------:R-:W-:Y:S02]  /*1a60*/  LOP3.LUT R4, R4, 0x3fff, RZ, 0xc0, !PT ;  /* 0x00003fff04047812 */ /* 0x000fe400078ec0ff */
[----:B---3--:R-:W-:Y:S01]  /*1a70*/  LOP3.LUT P2, RZ, R7, 0x7f, RZ, 0xc0, !PT ;  /* 0x0000007f07ff7812 */ /* 0x008fe2000784c0ff */
[----:B--2---:R-:W-:-:S12]  /*1a80*/  @P1 BRA `(.L_x_5931) ;  /* 0x0000000000081947 */ /* 0x004fd80003800000 */
[----:B------:R-:W2:Y:S02]  /*1a90*/  SYNCS.PHASECHK.TRANS64.TRYWAIT P1, [R5+URZ+0x2e830], R6 ;  /* 0x02e83006050075a7 */ /* 0x000ea4000802017f */
[----:B--2---:R-:W-:Y:S05]  /*1aa0*/  @!P1 BRA `(.L_x_5932) ;  /* 0x0000011800789947 */ /* 0x004fea0003800000 */
.L_x_5931:
[----:B------:R-:W-:Y:S05]  /*1ab0*/  WARPSYNC.ALL ;  /* 0x0000000000007948 */ /* 0x000fea0003800000 */
[----:B------:R-:W-:Y:S01]  /*1ac0*/  IMAD.MOV.U32 R87, RZ, RZ, RZ ;  /* 0x000000ffff577224 */ /* 0x000fe200078e00ff */
[----:B------:R-:W-:-:S04]  /*1ad0*/  LOP3.LUT R4, R4, 0x10000, RZ, 0xfc, !PT ;  /* 0x0001000004047812 */ /* 0x000fc800078efcff */
[----:B------:R-:W-:Y:S01]  /*1ae0*/  R2UR UR20, R4 ;  /* 0x00000000041472ca */ /* 0x000fe200000e0000 */
[----:B------:R-:W-:Y:S01]  /*1af0*/  ULOP3.LUT UR12, UR51, 0x10000, URZ, 0xfc, !UPT ;  /* 0x00010000330c7892 */ /* 0x000fe2000f8efc3f */
[----:B------:R-:W-:Y:S01]  /*1b00*/  WARPGROUP.ARRIVE ;  /* 0x00000000000079c5 */ /* 0x000fe20000000000 */
[----:B------:R-:W-:Y:S01]  /*1b10*/  UMOV UR17, 0x40000040 ;  /* 0x4000004000117882 */ /* 0x000fe20000000000 */
[----:B------:R-:W-:Y:S01]  /*1b20*/  UMOV UR19, 0x40000040 ;  /* 0x4000004000137882 */ /* 0x000fe20000000000 */
[----:B------:R-:W-:Y:S01]  /*1b30*/  UIADD3 UR7, UR12, 0x2, URZ ;  /* 0x000000020c077890 */ /* 0x000fe2000fffe03f */
[----:B-12---:R-:W-:Y:S01]  /*1b40*/  VIADD R6, R230, UR49 ;  /* 0x00000031e6067c36 */ /* 0x006fe20008000000 */
[----:B------:R-:W-:Y:S01]  /*1b50*/  UIADD3 UR11, UR12, 0x4, URZ ;  /* 0x000000040c0b7890 */ /* 0x000fe2000fffe03f */
[----:B------:R-:W1:Y:S01]  /*1b60*/  S2R R152, SR_TID.X ;  /* 0x0000000000987919 */ /* 0x000e620000002100 */
[----:B------:R-:W-:Y:S01]  /*1b70*/  UMOV UR16, UR12 ;  /* 0x0000000c00107c82 */ /* 0x000fe20008000000 */
[----:B------:R-:W-:Y:S01]  /*1b80*/  UIADD3 UR14, UR12, 0x6, URZ ;  /* 0x000000060c0e7890 */ /* 0x000fe2000fffe03f */
[----:B------:R-:W-:-:S02]  /*1b90*/  UMOV UR13, 0x40000040 ;  /* 0x40000040000d7882 */ /* 0x000fc40000000000 */
        /* <DEDUP_REMOVED lines=138> */
[C---:B0-----:R-:W-:Y:S01]  /*2440*/  FMUL.FTZ R11, R0.reuse, R141 ;  /* 0x0000008d000b7220 */ /* 0x041fe20000410000 */
        /* <DEDUP_REMOVED lines=21> */
[----:B------:R-:W1:Y:S08]  /*25a0*/  MUFU.TANH R14, R14 ;  /* 0x0000000e000e7308 */ /* 0x000e700000002400 */
[----:B------:R-:W-:Y:S01]  /*25b0*/  MUFU.TANH R12, R12 ;  /* 0x0000000c000c7308 */ /* 0x000fe20000002400 */
        /* <DEDUP_REMOVED lines=23> */
[----:B------:R-:W1:Y:S08]  /*2730*/  MUFU.TANH R20, R20 ;  /* 0x0000001400147308 */ /* 0x000e700000002400 */
[----:B------:R-:W-:Y:S08]  /*2740*/  MUFU.TANH R72, R72 ;  /* 0x0000004800487308 */ /* 0x000ff00000002400 */
[----:B------:R-:W1:Y:S08]  /*2750*/  MUFU.TANH R15, R15 ;  /* 0x0000000f000f7308 */ /* 0x000e700000002400 */
[----:B------:R-:W1:Y:S08]  /*2760*/  MUFU.TANH R77, R77 ;  /* 0x0000004d004d7308 */ /* 0x000e700000002400 */
[----:B------:R-:W1:Y:S08]  /*2770*/  MUFU.TANH R21, R21 ;  /* 0x0000001500157308 */ /* 0x000e700000002400 */
        /* <DEDUP_REMOVED lines=51> */
[----:B------:R-:W1:Y:S08]  /*2ab0*/  MUFU.TANH R85, R85 ;  /* 0x0000005500557308 */ /* 0x000e700000002400 */
[----:B------:R-:W1:Y:S08]  /*2ac0*/  MUFU.TANH R121, R121 ;  /* 0x0000007900797308 */ /* 0x000e700000002400 */
[----:B------:R-:W1:Y:S08]  /*2ad0*/  MUFU.TANH R86, R86 ;  /* 0x0000005600567308 */ /* 0x000e700000002400 */
[----:B------:R-:W1:Y:S08]  /*2ae0*/  MUFU.TANH R120, R120 ;  /* 0x0000007800787308 */ /* 0x000e700000002400 */
[----:B------:R-:W1:Y:S08]  /*2af0*/  MUFU.TANH R123, R123 ;  /* 0x0000007b007b7308 */ /* 0x000e700000002400 */
[----:B------:R-:W1:Y:S01]  /*2b00*/  MUFU.TANH R124, R124 ;  /* 0x0000007c007c7308 */ /* 0x000e620000002400 */
        /* <DEDUP_REMOVED lines=13> */
[C---:B------:R-:W-:Y:S01]  /*2be0*/  ISETP.GT.AND P5, PT, R6.reuse, RZ, PT ;  /* 0x000000ff0600720c */ /* 0x040fe20003fa4270 */
[----:B------:R-:W1:Y:S01]  /*2bf0*/  MUFU.TANH R122, R122 ;  /* 0x0000007a007a7308 */ /* 0x000e620000002400 */
[----:B------:R-:W-:Y:S01]  /*2c00*/  ISETP.GT.AND P1, PT, R6, 0x1, PT ;  /* 0x000000010600780c */ /* 0x000fe20003f24270 */
[----:B------:R-:W-:Y:S01]  /*2c10*/  FMUL.FTZ R133, R0, R63 ;  /* 0x0000003f00857220 */ /* 0x000fe20000410000 */
[----:B------:R-:W-:Y:S01]  /*2c20*/  ISETP.GT.AND P2, PT, R6, 0x8, PT ;  /* 0x000000080600780c */ /* 0x000fe20003f44270 */
[----:B------:R-:W-:Y:S01]  /*2c30*/  UIADD3 UR14, UR20, 0x606, URZ ;  /* 0x00000606140e7890 */ /* 0x000fe2000fffe03f */
[----:B0-----:R-:W-:Y:S01]  /*2c40*/  FSEL R70, R9, -INF , P1 ;  /* 0xff80000009467808 */ /* 0x001fe20000800000 */
[----:B------:R-:W-:Y:S01]  /*2c50*/  FMUL.FTZ R100, R0, R56 ;  /* 0x0000003800647220 */ /* 0x000fe20000410000 */
[----:B------:R-:W-:Y:S01]  /*2c60*/  ISETP.GT.AND P3, PT, R6, 0x9, PT ;  /* 0x000000090600780c */ /* 0x000fe20003f64270 */
[----:B------:R-:W0:Y:S01]  /*2c70*/  MUFU.TANH R104, R104 ;  /* 0x0000006800687308 */ /* 0x000e220000002400 */
[----:B--2---:R-:W-:Y:S01]  /*2c80*/  FSEL R71, R10, -INF , P2 ;  /* 0xff8000000a477808 */ /* 0x004fe20001000000 */
[----:B------:R-:W-:Y:S01]  /*2c90*/  UMOV UR15, 0x40000040 ;  /* 0x40000040000f7882 */ /* 0x000fe20000000000 */
[----:B------:R-:W-:Y:S01]  /*2ca0*/  ISETP.GT.AND P4, PT, R6, 0x10, PT ;  /* 0x000000100600780c */ /* 0x000fe20003f84270 */
[C---:B------:R-:W-:Y:S01]  /*2cb0*/  FMUL.FTZ R64, R0.reuse, R64 ;  /* 0x0000004000407220 */ /* 0x040fe20000410000 */
[----:B---3--:R-:W-:Y:S01]  /*2cc0*/  FSEL R103, R11, -INF , P3 ;  /* 0xff8000000b677808 */ /* 0x008fe20001800000 */
[----:B------:R-:W-:Y:S01]  /*2cd0*/  FMUL.FTZ R65, R0, R65 ;  /* 0x0000004100417220 */ /* 0x000fe20000410000 */
[----:B----4-:R-:W-:Y:S01]  /*2ce0*/  FSEL R7, R7, -INF , P5 ;  /* 0xff80000007077808 */ /* 0x010fe20002800000 */
[----:B------:R-:W2:Y:S01]  /*2cf0*/  MUFU.TANH R125, R125 ;  /* 0x0000007d007d7308 */ /* 0x000ea20000002400 */
[----:B-----5:R-:W-:Y:S01]  /*2d00*/  FSEL R11, R74, -INF , P4 ;  /* 0xff8000004a0b7808 */ /* 0x020fe20002000000 */
[----:B------:R-:W-:Y:S01]  /*2d10*/  FMUL.FTZ R68, R0, R68 ;  /* 0x0000004400447220 */ /* 0x000fe20000410000 */
[----:B-1----:R-:W-:Y:S01]  /*2d20*/  FSEL R74, R14, -INF , P4 ;  /* 0xff8000000e4a7808 */ /* 0x002fe20002000000 */
[----:B------:R-:W-:Y:S01]  /*2d30*/  FMUL.FTZ R66, R0, R66 ;  /* 0x0000004200427220 */ /* 0x000fe20000410000 */
[----:B------:R-:W-:Y:S01]  /*2d40*/  FSEL R9, R20, -INF , P2 ;  /* 0xff80000014097808 */ /* 0x000fe20001000000 */
[----:B------:R-:W-:Y:S01]  /*2d50*/  FMUL.FTZ R69, R0, R69 ;  /* 0x0000004500457220 */ /* 0x000fe20000410000 */
[----:B------:R-:W-:Y:S01]  /*2d60*/  ISETP.GT.AND P2, PT, R6, 0x19, PT ;  /* 0x000000190600780c */ /* 0x000fe20003f44270 */
[----:B------:R-:W1:Y:S01]  /*2d70*/  MUFU.TANH R106, R106 ;  /* 0x0000006a006a7308 */ /* 0x000e620000002400 */
[----:B------:R-:W-:Y:S01]  /*2d80*/  FSEL R10, R15, -INF , P3 ;  /* 0xff8000000f0a7808 */ /* 0x000fe20001800000 */
[----:B------:R-:W-:Y:S01]  /*2d90*/  FMUL.FTZ R67, R0, R67 ;  /* 0x0000004300437220 */ /* 0x000fe20000410000 */
[----:B------:R-:W-:-:S02]  /*2da0*/  FSEL R14, R77, -INF , P2 ;  /* 0xff8000004d0e7808 */ /* 0x000fc40001000000 */
[C---:B------:R-:W-:Y:S02]  /*2db0*/  ISETP.GT.AND P3, PT, R6.reuse, 0x20, PT ;  /* 0x000000200600780c */ /* 0x040fe40003f64270 */
[----:B------:R-:W-:Y:S01]  /*2dc0*/  FSEL R77, R21, -INF , P2 ;  /* 0xff800000154d7808 */ /* 0x000fe20001000000 */
[----:B------:R-:W3:Y:S01]  /*2dd0*/  MUFU.TANH R126, R126 ;  /* 0x0000007e007e7308 */ /* 0x000ee20000002400 */
[----:B------:R-:W-:Y:S02]  /*2de0*/  ISETP.GT.AND P4, PT, R6, 0x21, PT ;  /* 0x000000210600780c */ /* 0x000fe40003f84270 */
[----:B------:R-:W-:Y:S02]  /*2df0*/  FSEL R75, R75, -INF , P3 ;  /* 0xff8000004b4b7808 */ /* 0x000fe40001800000 */
[----:B------:R-:W-:Y:S02]  /*2e00*/  FSEL R76, R76, -INF , P4 ;  /* 0xff8000004c4c7808 */ /* 0x000fe40002000000 */
[----:B------:R-:W-:Y:S01]  /*2e10*/  ISETP.GT.AND P2, PT, R6, 0x30, PT ;  /* 0x000000300600780c */ /* 0x000fe20003f44270 */
[----:B------:R-:W4:Y:S01]  /*2e20*/  MUFU.TANH R105, R105 ;  /* 0x0000006900697308 */ /* 0x000f220000002400 */
[----:B------:R-:W-:-:S02]  /*2e30*/  FSEL R15, R82, -INF , P3 ;  /* 0xff800000520f7808 */ /* 0x000fc40001800000 */
[C---:B------:R-:W-:Y:S02]  /*2e40*/  ISETP.GT.AND P3, PT, R6.reuse, 0x31, PT ;  /* 0x000000310600780c */ /* 0x040fe40003f64270 */
[----:B------:R-:W-:Y:S02]  /*2e50*/  FSEL R83, R83, -INF , P2 ;  /* 0xff80000053537808 */ /* 0x000fe40001000000 */
[----:B------:R-:W-:Y:S01]  /*2e60*/  FSEL R20, R81, -INF , P4 ;  /* 0xff80000051147808 */ /* 0x000fe20002000000 */
[----:B------:R-:W5:Y:S01]  /*2e70*/  MUFU.TANH R127, R127 ;  /* 0x0000007f007f7308 */ /* 0x000f620000002400 */
[----:B------:R-:W-:Y:S02]  /*2e80*/  ISETP.GT.AND P4, PT, R6, 0x38, PT ;  /* 0x000000380600780c */ /* 0x000fe40003f84270 */
[----:B------:R-:W-:Y:S01]  /*2e90*/  FSEL R84, R84, -INF , P3 ;  /* 0xff80000054547808 */ /* 0x000fe20001800000 */
[----:B------:R-:W-:Y:S02]  /*2ea0*/  WARPGROUP.DEPBAR.LE gsb0, 0x0 ;  /* 0x00008000000079c5 */ /* 0x000fe40000010000 */
[----:B------:R-:W-:Y:S01]  /*2eb0*/  FMUL.FTZ R61, R0, R47 ;  /* 0x0000002f003d7220 */ /* 0x000fe20000410000 */
[----:B------:R-:W-:Y:S01]  /*2ec0*/  FSEL R47, R8, -INF , P5 ;  /* 0xff800000082f7808 */ /* 0x000fe20002800000 */
[C---:B------:R-:W-:Y:S01]  /*2ed0*/  FMUL.FTZ R58, R0.reuse, R44 ;  /* 0x0000002c003a7220 */ /* 0x040fe20000410000 */
[----:B------:R-:W-:Y:S01]  /*2ee0*/  FMUL.FTZ R59, R0, R45 ;  /* 0x0000002d003b7220 */ /* 0x000fe20000410000 */
[----:B------:R-:W-:Y:S01]  /*2ef0*/  ISETP.GT.AND P5, PT, R6, 0x11, PT ;  /* 0x000000110600780c */ /* 0x000fe20003fa4270 */
[C---:B------:R-:W-:Y:S01]  /*2f00*/  FMUL.FTZ R60, R0.reuse, R46 ;  /* 0x0000002e003c7220 */ /* 0x040fe20000410000 */
[----:B------:R-:W-:Y:S01]  /*2f10*/  FMNMX.FTZ R44, R47, R70, !PT ;  /* 0x000000462f2c7209 */ /* 0x000fe20007810000 */
[----:B------:R-:W-:Y:S01]  /*2f20*/  FMUL.FTZ R140, R0, R49 ;  /* 0x00000031008c7220 */ /* 0x000fe20000410000 */
[----:B------:R-:W-:Y:S01]  /*2f30*/  FSEL R8, R12, -INF , P1 ;  /* 0xff8000000c087808 */ /* 0x000fe20000800000 */
[C---:B------:R-:W-:Y:S01]  /*2f40*/  FMUL.FTZ R62, R0.reuse, R48 ;  /* 0x00000030003e7220 */ /* 0x040fe20000410000 */
[----:B------:R-:W-:Y:S01]  /*2f50*/  FMNMX.FTZ R44, R71, R44, !PT ;  /* 0x0000002c472c7209 */ /* 0x000fe20007810000 */
[C---:B------:R-:W-:Y:S01]  /*2f60*/  FMUL.FTZ R141, R0.reuse, R50 ;  /* 0x00000032008d7220 */ /* 0x040fe20000410000 */
[----:B------:R-:W-:Y:S01]  /*2f70*/  FSEL R12, R73, -INF , P5 ;  /* 0xff800000490c7808 */ /* 0x000fe20002800000 */
[C---:B------:R-:W-:Y:S01]  /*2f80*/  FMUL.FTZ R142, R0.reuse, R51 ;  /* 0x00000033008e7220 */ /* 0x040fe20000410000 */
[----:B------:R-:W-:Y:S01]  /*2f90*/  FMNMX.FTZ R45, R103, R44, !PT ;  /* 0x0000002c672d7209 */ /* 0x000fe20007810000 */
[----:B------:R-:W-:Y:S01]  /*2fa0*/  FMUL.FTZ R143, R0, R52 ;  /* 0x00000034008f7220 */ /* 0x000fe20000410000 */
[----:B------:R-:W-:Y:S01]  /*2fb0*/  ISETP.GT.AND P1, PT, R6, 0x18, PT ;  /* 0x000000180600780c */ /* 0x000fe20003f24270 */
[C---:B------:R-:W-:Y:S01]  /*2fc0*/  FMUL.FTZ R144, R0.reuse, R53 ;  /* 0x0000003500907220 */ /* 0x040fe20000410000 */
[----:B------:R-:W-:Y:S01]  /*2fd0*/  FSEL R73, R13, -INF , P5 ;  /* 0xff8000000d497808 */ /* 0x000fe20002800000 */
[----:B------:R-:W-:Y:S01]  /*2fe0*/  FMUL.FTZ R63, R0, R54 ;  /* 0x00000036003f7220 */ /* 0x000fe20000410000 */
[----:B------:R-:W-:Y:S01]  /*2ff0*/  FMNMX.FTZ R46, R74, R45, !PT ;  /* 0x0000002d4a2e7209 */ /* 0x000fe20007810000 */
[----:B------:R-:W-:Y:S01]  /*3000*/  FMUL.FTZ R137, R0, R40 ;  /* 0x0000002800897220 */ /* 0x000fe20000410000 */
[----:B------:R-:W-:Y:S01]  /*3010*/  FSEL R72, R72, -INF , P1 ;  /* 0xff80000048487808 */ /* 0x000fe20000800000 */
[----:B------:R-:W-:Y:S01]  /*3020*/  FMUL.FTZ R139, R0, R55 ;  /* 0x00000037008b7220 */ /* 0x000fe20000410000 */
[----:B------:R-:W-:Y:S01]  /*3030*/  FMNMX.FTZ R49, R73, R46, !PT ;  /* 0x0000002e49317209 */ /* 0x000fe20007810000 */
[----:B------:R-:W-:Y:S01]  /*3040*/  WARPGROUP.ARRIVE ;  /* 0x00000000000079c5 */ /* 0x000fe20000000000 */
[----:B------:R-:W-:Y:S01]  /*3050*/  ISETP.GT.AND P5, PT, R6, 0x28, PT ;  /* 0x000000280600780c */ /* 0x000fe20003fa4270 */
[----:B------:R-:W-:Y:S01]  /*3060*/  FMUL.FTZ R138, R0, R41 ;  /* 0x00000029008a7220 */ /* 0x000fe20000410000 */
[----:B------:R-:W-:Y:S01]  /*3070*/  FMNMX.FTZ R48, R72, R49, !PT ;  /* 0x0000003148307209 */ /* 0x000fe20007810000 */
[----:B------:R-:W5:Y:S01]  /*3080*/  MUFU.TANH R109, R109 ;  /* 0x0000006d006d7308 */ /* 0x000f620000002400 */
[----:B------:R-:W-:Y:S01]  /*3090*/  FSEL R13, R78, -INF , P1 ;  /* 0xff8000004e0d7808 */ /* 0x000fe20000800000 */
[C---:B------:R-:W-:Y:S01]  /*30a0*/  FMUL.FTZ R57, R0.reuse, R43 ;  /* 0x0000002b00397220 */ /* 0x040fe20000410000 */
[----:B------:R-:W-:Y:S01]  /*30b0*/  FMNMX.FTZ R50, R77, R48, !PT ;  /* 0x000000304d327209 */ /* 0x000fe20007810000 */
[----:B------:R-:W-:Y:S01]  /*30c0*/  FMUL.FTZ R56, R0, R42 ;  /* 0x0000002a00387220 */ /* 0x000fe20000410000 */
[----:B------:R-:W-:Y:S01]  /*30d0*/  ISETP.GT.AND P1, PT, R6, 0x29, PT ;  /* 0x000000290600780c */ /* 0x000fe20003f24270 */
[----:B------:R-:W-:Y:S01]  /*30e0*/  QGMMA.64x32x32.F32.E4M3.E4M3 R24, gdesc[UR12], R24, gsb0 ;  /* 0x006000000c1879f3 */ /* 0x000fe20008000818 */
[----:B------:R-:W-:Y:S01]  /*30f0*/  FMNMX.FTZ R51, R75, R50, !PT ;  /* 0x000000324b337209 */ /* 0x000fe20007810000 */
[----:B------:R-:W5:Y:S01]  /*3100*/  MUFU.TANH R107, R107 ;  /* 0x0000006b006b7308 */ /* 0x000f620000002400 */
[----:B------:R-:W-:-:S02]  /*3110*/  FSEL R80, R80, -INF , P5 ;  /* 0xff80000050507808 */ /* 0x000fc40002800000 */
[----:B------:R-:W-:Y:S02]  /*3120*/  FMNMX.FTZ R51, R76, R51, !PT ;  /* 0x000000334c337209 */ /* 0x000fe40007810000 */
[----:B------:R-:W-:Y:S02]  /*3130*/  FSEL R79, R79, -INF , P1 ;  /* 0xff8000004f4f7808 */ /* 0x000fe40000800000 */
[----:B------:R-:W-:Y:S01]  /*3140*/  FMNMX.FTZ R52, R80, R51, !PT ;  /* 0x0000003350347209 */ /* 0x000fe20007810000 */
[----:B------:R-:W5:Y:S01]  /*3150*/  MUFU.TANH R108, R108 ;  /* 0x0000006c006c7308 */ /* 0x000f620000002400 */
[----:B------:R-:W-:Y:S02]  /*3160*/  FSEL R21, R85, -INF , P5 ;  /* 0xff80000055157808 */ /* 0x000fe40002800000 */
[----:B------:R-:W-:Y:S02]  /*3170*/  FMNMX.FTZ R52, R79, R52, !PT ;  /* 0x000000344f347209 */ /* 0x000fe40007810000 */
[----:B------:R-:W-:-:S02]  /*3180*/  ISETP.GT.AND P5, PT, R6, 0x39, PT ;  /* 0x000000390600780c */ /* 0x000fc40003fa4270 */
[----:B------:R-:W-:Y:S01]  /*3190*/  FMNMX.FTZ R53, R83, R52, !PT ;  /* 0x0000003453357209 */ /* 0x000fe20007810000 */
[----:B------:R-:W5:Y:S01]  /*31a0*/  MUFU.TANH R110, R110 ;  /* 0x0000006e006e7308 */ /* 0x000f620000002400 */
[----:B------:R-:W-:Y:S02]  /*31b0*/  FSEL R121, R121, -INF , P4 ;  /* 0xff80000079797808 */ /* 0x000fe40002000000 */
[----:B------:R-:W-:Y:S02]  /*31c0*/  FMNMX.FTZ R54, R84, R53, !PT ;  /* 0x0000003554367209 */ /* 0x000fe40007810000 */
[----:B------:R-:W-:Y:S02]  /*31d0*/  FSEL R40, R86, -INF , P1 ;  /* 0xff80000056287808 */ /* 0x000fe40000800000 */
[----:B------:R-:W-:Y:S01]  /*31e0*/  ISETP.GT.AND P1, PT, R6, 0x40, PT ;  /* 0x000000400600780c */ /* 0x000fe20003f24270 */
[----:B------:R-:W5:Y:S01]  /*31f0*/  MUFU.TANH R113, R113 ;  /* 0x0000007100717308 */ /* 0x000f620000002400 */
[----:B------:R-:W-:-:S02]  /*3200*/  FSEL R120, R120, -INF , P5 ;  /* 0xff80000078787808 */ /* 0x000fc40002800000 */
[----:B------:R-:W-:Y:S02]  /*3210*/  FMNMX.FTZ R55, R121, R54, !PT ;  /* 0x0000003679377209 */ /* 0x000fe40007810000 */
[----:B------:R-:W-:Y:S02]  /*3220*/  FSEL R41, R123, -INF , P2 ;  /* 0xff8000007b297808 */ /* 0x000fe40001000000 */
[----:B------:R-:W-:Y:S01]  /*3230*/  ISETP.GT.AND P2, PT, R6, 0x41, PT ;  /* 0x000000410600780c */ /* 0x000fe20003f44270 */
[----:B------:R-:W5:Y:S01]  /*3240*/  MUFU.TANH R111, R111 ;  /* 0x0000006f006f7308 */ /* 0x000f620000002400 */
[----:B------:R-:W-:Y:S02]  /*3250*/  FSEL R124, R124, -INF , P1 ;  /* 0xff8000007c7c7808 */ /* 0x000fe40000800000 */
[----:B------:R-:W-:Y:S02]  /*3260*/  FMNMX.FTZ R55, R120, R55, !PT ;  /* 0x0000003778377209 */ /* 0x000fe40007810000 */
[----:B------:R-:W-:-:S02]  /*3270*/  FSEL R42, R122, -INF , P3 ;  /* 0xff8000007a2a7808 */ /* 0x000fc40001800000 */
[----:B------:R-:W-:Y:S01]  /*3280*/  ISETP.GT.AND P3, PT, R6, 0x48, PT ;  /* 0x000000480600780c */ /* 0x000fe20003f64270 */
[----:B------:R3:W-:Y:S01]  /*3290*/  MUFU.TANH R122, R57 ;  /* 0x00000039007a7308 */ /* 0x0007e20000002400 */
[----:B0-----:R-:W-:Y:S02]  /*32a0*/  FSEL R104, R104, -INF , P2 ;  /* 0xff80000068687808 */ /* 0x001fe40001000000 */
[----:B--2---:R-:W-:Y:S02]  /*32b0*/  FSEL R43, R125, -INF , P4 ;  /* 0xff8000007d2b7808 */ /* 0x004fe40002000000 */
[----:B------:R-:W-:Y:S02]  /*32c0*/  ISETP.GT.AND P4, PT, R6, 0x49, PT ;  /* 0x000000490600780c */ /* 0x000fe40003f84270 */
[----:B-1----:R-:W-:Y:S01]  /*32d0*/  FSEL R106, R106, -INF , P3 ;  /* 0xff8000006a6a7808 */ /* 0x002fe20001800000 */
[----:B------:R-:W0:Y:S01]  /*32e0*/  MUFU.TANH R112, R112 ;  /* 0x0000007000707308 */ /* 0x000e220000002400 */
[----:B---3--:R-:W-:-:S02]  /*32f0*/  FMNMX.FTZ R57, R124, R55, !PT ;  /* 0x000000377c397209 */ /* 0x008fc40007810000 */
[----:B------:R-:W-:Y:S02]  /*3300*/  FSEL R44, R126, -INF , P5 ;  /* 0xff8000007e2c7808 */ /* 0x000fe40002800000 */
[----:B------:R-:W-:Y:S02]  /*3310*/  FMNMX.FTZ R57, R104, R57, !PT ;  /* 0x0000003968397209 */ /* 0x000fe40007810000 */
[C---:B------:R-:W-:Y:S01]  /*3320*/  ISETP.GT.AND P5, PT, R6.reuse, 0x50, PT ;  /* 0x000000500600780c */ /* 0x040fe20003fa4270 */
[----:B------:R1:W-:Y:S01]  /*3330*/  MUFU.TANH R125, R58 ;  /* 0x0000003a007d7308 */ /* 0x0003e20000002400 */
[----:B----4-:R-:W-:Y:S01]  /*3340*/  FSEL R105, R105, -INF , P4 ;  /* 0xff80000069697808 */ /* 0x010fe20002000000 */
[----:B------:R-:W-:Y:S02]  /*3350*/  WARPGROUP.DEPBAR.LE gsb0, 0x0 ;  /* 0x00008000000079c5 */ /* 0x000fe40000010000 */
[----:B-----5:R-:W-:Y:S02]  /*3360*/  FSEL R45, R127, -INF , P1 ;  /* 0xff8000007f2d7808 */ /* 0x020fe40000800000 */
[----:B------:R-:W-:-:S02]  /*3370*/  ISETP.GT.AND P1, PT, R6, 0x51, PT ;  /* 0x000000510600780c */ /* 0x000fc40003f24270 */
[----:B------:R-:W2:Y:S01]  /*3380*/  MUFU.TANH R114, R114 ;  /* 0x0000007200727308 */ /* 0x000ea20000002400 */
[----:B-1----:R-:W-:Y:S02]  /*3390*/  FMNMX.FTZ R58, R106, R57, !PT ;  /* 0x000000396a3a7209 */ /* 0x002fe40007810000 */
[----:B------:R-:W-:Y:S02]  /*33a0*/  FSEL R109, R109, -INF , P5 ;  /* 0xff8000006d6d7808 */ /* 0x000fe40002800000 */
[----:B------:R-:W-:Y:S02]  /*33b0*/  FMNMX.FTZ R58, R105, R58, !PT ;  /* 0x0000003a693a7209 */ /* 0x000fe40007810000 */
[----:B------:R-:W-:Y:S01]  /*33c0*/  FSEL R46, R107, -INF , P2 ;  /* 0xff8000006b2e7808 */ /* 0x000fe20001000000 */
[----:B------:R-:W1:Y:S01]  /*33d0*/  MUFU.TANH R128, R128 ;  /* 0x0000008000807308 */ /* 0x000e620000002400 */
[----:B------:R-:W-:Y:S02]  /*33e0*/  ISETP.GT.AND P2, PT, R6, 0x58, PT ;  /* 0x000000580600780c */ /* 0x000fe40003f44270 */
[----:B------:R-:W-:-:S02]  /*33f0*/  FSEL R108, R108, -INF , P1 ;  /* 0xff8000006c6c7808 */ /* 0x000fc40000800000 */
[----:B------:R-:W-:Y:S02]  /*3400*/  FSEL R48, R110, -INF , P3 ;  /* 0xff8000006e307808 */ /* 0x000fe40001800000 */
[C---:B------:R-:W-:Y:S01]  /*3410*/  ISETP.GT.AND P3, PT, R6.reuse, 0x59, PT ;  /* 0x000000590600780c */ /* 0x040fe20003f64270 */
[----:B------:R-:W3:Y:S01]  /*3420*/  MUFU.TANH R115, R115 ;  /* 0x0000007300737308 */ /* 0x000ee20000002400 */
[----:B------:R-:W-:Y:S02]  /*3430*/  FSEL R113, R113, -INF , P2 ;  /* 0xff80000071717808 */ /* 0x000fe40001000000 */
[----:B------:R-:W-:Y:S02]  /*3440*/  FSEL R49, R111, -INF , P4 ;  /* 0xff8000006f317808 */ /* 0x000fe40002000000 */
[----:B------:R-:W-:Y:S02]  /*3450*/  ISETP.GT.AND P4, PT, R6, 0x60, PT ;  /* 0x000000600600780c */ /* 0x000fe40003f84270 */
[----:B0-----:R-:W-:Y:S01]  /*3460*/  FSEL R112, R112, -INF , P3 ;  /* 0xff80000070707808 */ /* 0x001fe20001800000 */
[----:B------:R-:W0:Y:S01]  /*3470*/  MUFU.TANH R88, R88 ;  /* 0x0000005800587308 */ /* 0x000e220000002400 */
[----:B--2---:R-:W-:-:S02]  /*3480*/  FSEL R51, R114, -INF , P1 ;  /* 0xff80000072337808 */ /* 0x004fc40000800000 */
[----:B-1----:R-:W-:Y:S02]  /*3490*/  FSEL R50, R128, -INF , P5 ;  /* 0xff80000080327808 */ /* 0x002fe40002800000 */
[C---:B------:R-:W-:Y:S02]  /*34a0*/  ISETP.GT.AND P5, PT, R6.reuse, 0x61, PT ;  /* 0x000000610600780c */ /* 0x040fe40003fa4270 */
[----:B------:R-:W-:Y:S01]  /*34b0*/  ISETP.GT.AND P1, PT, R6, 0x68, PT ;  /* 0x000000680600780c */ /* 0x000fe20003f24270 */
[----:B------:R1:W-:Y:S01]  /*34c0*/  MUFU.TANH R107, R59 ;  /* 0x0000003b006b7308 */ /* 0x0003e20000002400 */
[----:B---3--:R-:W-:-:S07]  /*34d0*/  FSEL R115, R115, -INF , P4 ;  /* 0xff80000073737808 */ /* 0x008fce0002000000 */
[----:B------:R-:W2:Y:S01]  /*34e0*/  MUFU.TANH R116, R116 ;  /* 0x0000007400747308 */ /* 0x000ea20000002400 */
[----:B-1----:R-:W-:Y:S02]  /*34f0*/  FMNMX.FTZ R59, R109, R58, !PT ;  /* 0x0000003a6d3b7209 */ /* 0x002fe40007810000 */
[----:B0-----:R-:W-:-:S05]  /*3500*/  FSEL R88, R88, -INF , P5 ;  /* 0xff80000058587808 */ /* 0x001fca0002800000 */
[----:B------:R-:W0:Y:S08]  /*3510*/  MUFU.TANH R89, R89 ;  /* 0x0000005900597308 */ /* 0x000e300000002400 */
[----:B------:R1:W-:Y:S01]  /*3520*/  MUFU.TANH R110, R60 ;  /* 0x0000003c006e7308 */ /* 0x0003e20000002400 */
[----:B--2---:R-:W-:Y:S02]  /*3530*/  FSEL R52, R116, -INF , P2 ;  /* 0xff80000074347808 */ /* 0x004fe40001000000 */
[----:B------:R-:W-:-:S05]  /*3540*/  ISETP.GT.AND P2, PT, R6, 0x69, PT ;  /* 0x000000690600780c */ /* 0x000fca0003f44270 */
        /* <DEDUP_REMOVED lines=16> */
[----:B0-----:R-:W-:Y:S02]  /*3650*/  FSEL R93, R93, -INF , P3 ;  /* 0xff8000005d5d7808 */ /* 0x001fe40001800000 */
[----:B------:R-:W-:-:S03]  /*3660*/  FMNMX.FTZ R81, R115, R62, !PT ;  /* 0x0000003e73517209 */ /* 0x000fc60007810000 */
[----:B------:R-:W0:Y:S01]  /*3670*/  MUFU.TANH R92, R92 ;  /* 0x0000005c005c7308 */ /* 0x000e220000002400 */
[----:B------:R-:W-:Y:S01]  /*3680*/  FMNMX.FTZ R82, R88, R81, !PT ;  /* 0x0000005158527209 */ /* 0x000fe20007810000 */
[----:B------:R-:W-:-:S03]  /*3690*/  FMUL.FTZ R81, R0, R24 ;  /* 0x0000001800517220 */ /* 0x000fc60000410000 */
[----:B------:R-:W-:-:S03]  /*36a0*/  FMNMX.FTZ R85, R89, R82, !PT ;  /* 0x0000005259557209 */ /* 0x000fc60007810000 */
[----:B------:R-:W-:Y:S01]  /*36b0*/  MUFU.TANH R119, R119 ;  /* 0x0000007700777308 */ /* 0x000fe20000002400 */
[----:B------:R-:W-:Y:S02]  /*36c0*/  FMNMX.FTZ R82, R78, R85, !PT ;  /* 0x000000554e527209 */ /* 0x000fe40007810000 */
[----:B--2---:R-:W-:Y:S02]  /*36d0*/  FSEL R55, R91, -INF , P5 ;  /* 0xff8000005b377808 */ /* 0x004fe40002800000 */
[----:B------:R-:W-:Y:S02]  /*36e0*/  ISETP.GT.AND P5, PT, R6, 0x78, PT ;  /* 0x000000780600780c */ /* 0x000fe40003fa4270 */
[----:B------:R-:W-:Y:S01]  /*36f0*/  FMNMX.FTZ R85, R93, R82, !PT ;  /* 0x000000525d557209 */ /* 0x000fe20007810000 */
[----:B------:R-:W1:Y:S01]  /*3700*/  MUFU.TANH R95, R95 ;  /* 0x0000005f005f7308 */ /* 0x000e620000002400 */
[----:B0-----:R-:W-:Y:S01]  /*3710*/  FSEL R92, R92, -INF , P4 ;  /* 0xff8000005c5c7808 */ /* 0x001fe20002000000 */
[----:B------:R-:W-:-:S03]  /*3720*/  FMUL.FTZ R82, R0, R25 ;  /* 0x0000001900527220 */ /* 0x000fc60000410000 */
[----:B------:R-:W-:-:S03]  /*3730*/  FMNMX.FTZ R86, R92, R85, !PT ;  /* 0x000000555c567209 */ /* 0x000fc60007810000 */
[----:B------:R-:W0:Y:S08]  /*3740*/  MUFU.TANH R94, R94 ;  /* 0x0000005e005e7308 */ /* 0x000e300000002400 */
[----:B------:R-:W-:Y:S01]  /*3750*/  MUFU.TANH R96, R96 ;  /* 0x0000006000607308 */ /* 0x000fe20000002400 */
[----:B-1----:R-:W-:-:S04]  /*3760*/  FSEL R95, R95, -INF , P5 ;  /* 0xff8000005f5f7808 */ /* 0x002fc80002800000 */
[----:B------:R-:W-:Y:S01]  /*3770*/  FMNMX.FTZ R85, R95, R86, !PT ;  /* 0x000000565f557209 */ /* 0x000fe20007810000 */
[----:B------:R-:W-:Y:S02]  /*3780*/  FMUL.FTZ R86, R0, R26 ;  /* 0x0000001a00567220 */ /* 0x000fe40000410000 */
[----:B------:R-:W-:Y:S01]  /*3790*/  MUFU.TANH R101, R101 ;  /* 0x0000006500657308 */ /* 0x000fe20000002400 */
[----:B0-----:R-:W-:Y:S02]  /*37a0*/  FSEL R57, R94, -INF , P2 ;  /* 0xff8000005e397808 */ /* 0x001fe40001000000 */
[----:B------:R-:W-:-:S05]  /*37b0*/  ISETP.GT.AND P2, PT, R6, 0x80, PT ;  /* 0x000000800600780c */ /* 0x000fca0003f44270 */
[----:B------:R-:W0:Y:S08]  /*37c0*/  MUFU.TANH R97, R97 ;  /* 0x0000006100617308 */ /* 0x000e300000002400 */
[----:B------:R-:W1:Y:S08]  /*37d0*/  MUFU.TANH R100, R100 ;  /* 0x0000006400647308 */ /* 0x000e700000002400 */
[----:B------:R-:W2:Y:S01]  /*37e0*/  MUFU.TANH R98, R98 ;  /* 0x0000006200627308 */ /* 0x000ea20000002400 */
[----:B0-----:R-:W-:-:S02]  /*37f0*/  FSEL R58, R97, -INF , P3 ;  /* 0xff800000613a7808 */ /* 0x001fc40001800000 */
[----:B------:R-:W-:-:S05]  /*3800*/  ISETP.GT.AND P3, PT, R6, 0x81, PT ;  /* 0x000000810600780c */ /* 0x000fca0003f64270 */
[----:B------:R-:W-:Y:S01]  /*3810*/  MUFU.TANH R64, R64 ;  /* 0x0000004000407308 */ /* 0x000fe20000002400 */
[----:B-1----:R-:W-:-:S07]  /*3820*/  FSEL R100, R100, -INF , P2 ;  /* 0xff80000064647808 */ /* 0x002fce0001000000 */
[----:B------:R-:W0:Y:S01]  /*3830*/  MUFU.TANH R99, R99 ;  /* 0x0000006300637308 */ /* 0x000e220000002400 */
[----:B--2---:R-:W-:Y:S02]  /*3840*/  FSEL R59, R98, -INF , P4 ;  /* 0xff800000623b7808 */ /* 0x004fe40002000000 */
[----:B------:R-:W-:-:S05]  /*3850*/  ISETP.GT.AND P4, PT, R6, 0x88, PT ;  /* 0x000000880600780c */ /* 0x000fca0003f84270 */
[----:B------:R-:W1:Y:S08]  /*3860*/  MUFU.TANH R132, R132 ;  /* 0x0000008400847308 */ /* 0x000e700000002400 */
[----:B------:R-:W2:Y:S01]  /*3870*/  MUFU.TANH R102, R102 ;  /* 0x0000006600667308 */ /* 0x000ea20000002400 */
[----:B0-----:R-:W-:-:S07]  /*3880*/  FSEL R99, R99, -INF , P3 ;  /* 0xff80000063637808 */ /* 0x001fce0001800000 */
[----:B------:R0:W-:Y:S01]  /*3890*/  MUFU.TANH R123, R56 ;  /* 0x00000038007b7308 */ /* 0x0001e20000002400 */
[----:B-1----:R-:W-:Y:S02]  /*38a0*/  FSEL R62, R132, -INF , P2 ;  /* 0xff800000843e7808 */ /* 0x002fe40001000000 */
[----:B------:R-:W-:-:S05]  /*38b0*/  ISETP.GT.AND P2, PT, R6, 0x91, PT ;  /* 0x000000910600780c */ /* 0x000fca0003f44270 */
[----:B------:R-:W1:Y:S01]  /*38c0*/  MUFU.TANH R129, R129 ;  /* 0x0000008100817308 */ /* 0x000e620000002400 */
[----:B0-----:R-:W-:Y:S02]  /*38d0*/  FSEL R56, R119, -INF , P1 ;  /* 0xff80000077387808 */ /* 0x001fe40000800000 */
[----:B------:R-:W-:Y:S02]  /*38e0*/  ISETP.GT.AND P1, PT, R6, 0x79, PT ;  /* 0x000000790600780c */ /* 0x000fe40003f24270 */
[----:B--2---:R-:W-:Y:S02]  /*38f0*/  FSEL R60, R102, -INF , P5 ;  /* 0xff800000663c7808 */ /* 0x004fe40002800000 */
[----:B------:R-:W-:Y:S01]  /*3900*/  FSEL R96, R96, -INF , P1 ;  /* 0xff80000060607808 */ /* 0x000fe20000800000 */
[----:B------:R-:W0:Y:S01]  /*3910*/  MUFU.TANH R131, R131 ;  /* 0x0000008300837308 */ /* 0x000e220000002400 */
[----:B------:R-:W-:Y:S01]  /*3920*/  FSEL R61, R101, -INF , P1 ;  /* 0xff800000653d7808 */ /* 0x000fe20000800000 */
[----:B------:R-:W-:Y:S01]  /*3930*/  FMUL.FTZ R101, R0, R30 ;  /* 0x0000001e00657220 */ /* 0x000fe20000410000 */
[----:B------:R-:W-:-:S02]  /*3940*/  ISETP.GT.AND P1, PT, R6, 0x90, PT ;  /* 0x000000900600780c */ /* 0x000fc40003f24270 */
[----:B------:R-:W-:Y:S02]  /*3950*/  FMNMX.FTZ R85, R96, R85, !PT ;  /* 0x0000005560557209 */ /* 0x000fe40007810000 */
[----:B------:R-:W-:Y:S01]  /*3960*/  ISETP.GT.AND P5, PT, R6, 0x89, PT ;  /* 0x000000890600780c */ /* 0x000fe20003fa4270 */
[----:B------:R-:W-:Y:S01]  /*3970*/  MUFU.TANH R65, R65 ;  /* 0x0000004100417308 */ /* 0x000fe20000002400 */
[----:B-1----:R-:W-:-:S07]  /*3980*/  FSEL R129, R129, -INF , P4 ;  /* 0xff80000081817808 */ /* 0x002fce0002000000 */
[----:B------:R-:W1:Y:S01]  /*3990*/  MUFU.TANH R130, R130 ;  /* 0x0000008200827308 */ /* 0x000e620000002400 */
[----:B0-----:R-:W-:Y:S01]  /*39a0*/  FSEL R24, R131, -INF , P3 ;  /* 0xff80000083187808 */ /* 0x001fe20001800000 */
[----:B------:R-:W-:Y:S01]  /*39b0*/  FMUL.FTZ R131, R0, R34 ;  /* 0x0000002200837220 */ /* 0x000fe20000410000 */
[----:B------:R-:W-:-:S05]  /*39c0*/  ISETP.GT.AND P3, PT, R6, 0x98, PT ;  /* 0x000000980600780c */ /* 0x000fca0003f64270 */
[----:B------:R-:W0:Y:S08]  /*39d0*/  MUFU.TANH R68, R68 ;  /* 0x0000004400447308 */ /* 0x000e300000002400 */
[----:B------:R-:W2:Y:S01]  /*39e0*/  MUFU.TANH R66, R66 ;  /* 0x0000004200427308 */ /* 0x000ea20000002400 */
[----:B-1----:R-:W-:-:S07]  /*39f0*/  FSEL R130, R130, -INF , P5 ;  /* 0xff80000082827808 */ /* 0x002fce0002800000 */
[----:B------:R1:W-:Y:S08]  /*3a00*/  MUFU.TANH R116, R81 ;  /* 0x0000005100747308 */ /* 0x0003f00000002400 */
[----:B------:R-:W-:Y:S01]  /*3a10*/  MUFU.TANH R134, R134 ;  /* 0x0000008600867308 */ /* 0x000fe20000002400 */
[----:B-1----:R-:W-:Y:S02]  /*3a20*/  FSEL R81, R64, -INF , P1 ;  /* 0xff80000040517808 */ /* 0x002fe40000800000 */
[----:B------:R-:W-:-:S02]  /*3a30*/  FMNMX.FTZ R64, R100, R85, !PT ;  /* 0x0000005564407209 */ /* 0x000fc40007810000 */
[----:B0-----:R-:W-:Y:S02]  /*3a40*/  FSEL R85, R68, -INF , P3 ;  /* 0xff80000044557808 */ /* 0x001fe40001800000 */
[----:B------:R-:W-:Y:S01]  /*3a50*/  FMNMX.FTZ R94, R99, R64, !PT ;  /* 0x00000040635e7209 */ /* 0x000fe20007810000 */
[----:B------:R-:W0:Y:S01]  /*3a60*/  MUFU.TANH R133, R133 ;  /* 0x0000008500857308 */ /* 0x000e220000002400 */
[----:B--2---:R-:W-:Y:S01]  /*3a70*/  FSEL R26, R66, -INF , P1 ;  /* 0xff800000421a7808 */ /* 0x004fe20000800000 */
[----:B------:R-:W-:Y:S01]  /*3a80*/  FMUL.FTZ R66, R0, R27 ;  /* 0x0000001b00427220 */ /* 0x000fe20000410000 */
[----:B------:R-:W-:-:S05]  /*3a90*/  ISETP.GT.AND P1, PT, R6, 0xa1, PT ;  /* 0x000000a10600780c */ /* 0x000fca0003f24270 */
[----:B------:R1:W-:Y:S08]  /*3aa0*/  MUFU.TANH R117, R82 ;  /* 0x0000005200757308 */ /* 0x0003f00000002400 */
[----:B------:R-:W-:Y:S01]  /*3ab0*/  MUFU.TANH R69, R69 ;  /* 0x0000004500457308 */ /* 0x000fe20000002400 */
[----:B-1----:R-:W-:Y:S02]  /*3ac0*/  FSEL R82, R65, -INF , P2 ;  /* 0xff80000041527808 */ /* 0x002fe40001000000 */
[----:B------:R-:W-:-:S02]  /*3ad0*/  FMNMX.FTZ R65, R129, R94, !PT ;  /* 0x0000005e81417209 */ /* 0x000fc40007810000 */
[----:B0-----:R-:W-:Y:S02]  /*3ae0*/  FSEL R25, R133, -INF , P5 ;  /* 0xff80000085197808 */ /* 0x001fe40002800000 */
[----:B------:R-:W-:Y:S01]  /*3af0*/  FMNMX.FTZ R68, R130, R65, !PT ;  /* 0x0000004182447209 */ /* 0x000fe20007810000 */
[----:B------:R-:W0:Y:S01]  /*3b00*/  MUFU.TANH R137, R137 ;  /* 0x0000008900897308 */ /* 0x000e220000002400 */
[----:B------:R-:W-:Y:S02]  /*3b10*/  ISETP.GT.AND P5, PT, R6, 0xa0, PT ;  /* 0x000000a00600780c */ /* 0x000fe40003fa4270 */
[----:B------:R-:W-:-:S05]  /*3b20*/  FMNMX.FTZ R65, R81, R68, !PT ;  /* 0x0000004451417209 */ /* 0x000fca0007810000 */
[----:B------:R-:W1:Y:S08]  /*3b30*/  MUFU.TANH R67, R67 ;  /* 0x0000004300437308 */ /* 0x000e700000002400 */
[----:B------:R-:W2:Y:S01]  /*3b40*/  MUFU.TANH R138, R138 ;  /* 0x0000008a008a7308 */ /* 0x000ea20000002400 */
[----:B0-----:R-:W-:-:S07]  /*3b50*/  FSEL R137, R137, -INF , P5 ;  /* 0xff80000089897808 */ /* 0x001fce0002800000 */
[----:B------:R-:W0:Y:S01]  /*3b60*/  MUFU.TANH R135, R135 ;  /* 0x0000008700877308 */ /* 0x000e220000002400 */
[----:B-1----:R-:W-:Y:S01]  /*3b70*/  FSEL R27, R67, -INF , P2 ;  /* 0xff800000431b7808 */ /* 0x002fe20001000000 */
[----:B------:R-:W-:Y:S01]  /*3b80*/  FMUL.FTZ R67, R0, R28 ;  /* 0x0000001c00437220 */ /* 0x000fe20000410000 */
[----:B------:R-:W-:-:S04]  /*3b90*/  ISETP.GT.AND P2, PT, R6, 0xa8, PT ;  /* 0x000000a80600780c */ /* 0x000fc80003f44270 */
[----:B------:R-:W-:Y:S01]  /*3ba0*/  FSEL R94, R125, -INF , P2 ;  /* 0xff8000007d5e7808 */ /* 0x000fe20001000000 */
[----:B------:R1:W-:Y:S01]  /*3bb0*/  MUFU.TANH R90, R63 ;  /* 0x0000003f005a7308 */ /* 0x0003e20000002400 */
[----:B--2---:R-:W-:Y:S02]  /*3bc0*/  FSEL R91, R138, -INF , P1 ;  /* 0xff8000008a5b7808 */ /* 0x004fe40000800000 */
[----:B------:R-:W-:Y:S01]  /*3bd0*/  FSEL R30, R110, -INF , P2 ;  /* 0xff8000006e1e7808 */ /* 0x000fe20001000000 */
[----:B------:R-:W-:Y:S01]  /*3be0*/  FMUL.FTZ R110, R0, R32 ;  /* 0x00000020006e7220 */ /* 0x000fe20000410000 */
[----:B------:R-:W-:-:S03]  /*3bf0*/  ISETP.GT.AND P2, PT, R6, 0xb9, PT ;  /* 0x000000b90600780c */ /* 0x000fc60003f44270 */
[----:B------:R2:W-:Y:S01]  /*3c00*/  MUFU.TANH R119, R66 ;  /* 0x0000004200777308 */ /* 0x0005e20000002400 */
[----:B-1----:R-:W-:Y:S02]  /*3c10*/  FSEL R63, R134, -INF , P4 ;  /* 0xff800000863f7808 */ /* 0x002fe40002000000 */
[C---:B------:R-:W-:Y:S02]  /*3c20*/  ISETP.GT.AND P4, PT, R6.reuse, 0x99, PT ;  /* 0x000000990600780c */ /* 0x040fe40003f84270 */
[----:B0-----:R-:W-:Y:S02]  /*3c30*/  FSEL R64, R135, -INF , P3 ;  /* 0xff80000087407808 */ /* 0x001fe40001800000 */
[----:B------:R-:W-:Y:S01]  /*3c40*/  ISETP.GT.AND P3, PT, R6, 0xa9, PT ;  /* 0x000000a90600780c */ /* 0x000fe20003f64270 */
[----:B------:R-:W0:Y:S01]  /*3c50*/  MUFU.TANH R136, R136 ;  /* 0x0000008800887308 */ /* 0x000e220000002400 */
[----:B--2---:R-:W-:Y:S02]  /*3c60*/  FMNMX.FTZ R66, R82, R65, !PT ;  /* 0x0000004152427209 */ /* 0x004fe40007810000 */
[----:B------:R-:W-:-:S02]  /*3c70*/  FSEL R65, R122, -INF , P1 ;  /* 0xff8000007a417808 */ /* 0x000fc40000800000 */
[----:B------:R-:W-:Y:S02]  /*3c80*/  FMNMX.FTZ R97, R85, R66, !PT ;  /* 0x0000004255617209 */ /* 0x000fe40007810000 */
[----:B------:R-:W-:Y:S01]  /*3c90*/  ISETP.GT.AND P1, PT, R6, 0xb8, PT ;  /* 0x000000b80600780c */ /* 0x000fe20003f24270 */
[----:B------:R1:W-:Y:S08]  /*3ca0*/  MUFU.TANH R118, R86 ;  /* 0x0000005600767308 */ /* 0x0003f00000002400 */
[----:B------:R-:W-:Y:S01]  /*3cb0*/  MUFU.TANH R140, R140 ;  /* 0x0000008c008c7308 */ /* 0x000fe20000002400 */
[----:B-1----:R-:W-:Y:S01]  /*3cc0*/  FSEL R86, R69, -INF , P4 ;  /* 0xff80000045567808 */ /* 0x002fe20002000000 */
[----:B------:R-:W-:Y:S01]  /*3cd0*/  FMUL.FTZ R69, R0, R29 ;  /* 0x0000001d00457220 */ /* 0x000fe20000410000 */
[----:B0-----:R-:W-:-:S02]  /*3ce0*/  FSEL R28, R136, -INF , P4 ;  /* 0xff800000881c7808 */ /* 0x001fc40002000000 */
[----:B------:R-:W-:Y:S02]  /*3cf0*/  FMNMX.FTZ R66, R86, R97, !PT ;  /* 0x0000006156427209 */ /* 0x000fe40007810000 */
[C---:B------:R-:W-:Y:S01]  /*3d00*/  ISETP.GT.AND P4, PT, R6.reuse, 0xb0, PT ;  /* 0x000000b00600780c */ /* 0x040fe20003f84270 */
[----:B------:R-:W0:Y:S01]  /*3d10*/  MUFU.TANH R143, R143 ;  /* 0x0000008f008f7308 */ /* 0x000e220000002400 */
[----:B------:R-:W-:Y:S02]  /*3d20*/  FMNMX.FTZ R66, R137, R66, !PT ;  /* 0x0000004289427209 */ /* 0x000fe40007810000 */
[----:B------:R-:W-:Y:S02]  /*3d30*/  FSEL R97, R107, -INF , P3 ;  /* 0xff8000006b617808 */ /* 0x000fe40001800000 */
[----:B------:R-:W-:Y:S02]  /*3d40*/  FSEL R29, R123, -INF , P5 ;  /* 0xff8000007b1d7808 */ /* 0x000fe40002800000 */
[----:B------:R-:W-:Y:S01]  /*3d50*/  ISETP.GT.AND P5, PT, R6, 0xb1, PT ;  /* 0x000000b10600780c */ /* 0x000fe20003fa4270 */
[----:B------:R1:W-:Y:S01]  /*3d60*/  MUFU.TANH R68, R67 ;  /* 0x0000004300447308 */ /* 0x0003e20000002400 */
[----:B------:R-:W-:Y:S01]  /*3d70*/  FSEL R98, R114, -INF , P4 ;  /* 0xff80000072627808 */ /* 0x000fe20002000000 */
[----:B------:R-:W-:-:S06]  /*3d80*/  FMUL.FTZ R114, R0, R33 ;  /* 0x0000002100727220 */ /* 0x000fcc0000410000 */
[----:B------:R-:W2:Y:S01]  /*3d90*/  MUFU.TANH R144, R144 ;  /* 0x0000009000907308 */ /* 0x000ea20000002400 */
[----:B-1----:R-:W-:Y:S02]  /*3da0*/  FMNMX.FTZ R67, R91, R66, !PT ;  /* 0x000000425b437209 */ /* 0x002fe40007810000 */
[----:B------:R-:W-:Y:S02]  /*3db0*/  FSEL R66, R111, -INF , P3 ;  /* 0xff8000006f427808 */ /* 0x000fe40001800000 */
[----:B------:R-:W-:Y:S02]  /*3dc0*/  FMNMX.FTZ R102, R94, R67, !PT ;  /* 0x000000435e667209 */ /* 0x000fe40007810000 */
[----:B------:R-:W-:Y:S01]  /*3dd0*/  ISETP.GT.AND P3, PT, R6, 0xc0, PT ;  /* 0x000000c00600780c */ /* 0x000fe20003f64270 */
[----:B------:R-:W1:Y:S01]  /*3de0*/  MUFU.TANH R141, R141 ;  /* 0x0000008d008d7308 */ /* 0x000e620000002400 */
[----:B------:R-:W-:Y:S02]  /*3df0*/  FMNMX.FTZ R107, R97, R102, !PT ;  /* 0x00000066616b7209 */ /* 0x000fe40007810000 */
[----:B0-----:R-:W-:-:S02]  /*3e00*/  FSEL R102, R143, -INF , P1 ;  /* 0xff8000008f667808 */ /* 0x001fc40000800000 */
[----:B------:R-:W-:-:S03]  /*3e10*/  FMNMX.FTZ R126, R98, R107, !PT ;  /* 0x0000006b627e7209 */ /* 0x000fc60007810000 */
[----:B------:R-:W0:Y:S01]  /*3e20*/  MUFU.TANH R142, R142 ;  /* 0x0000008e008e7308 */ /* 0x000e220000002400 */
[----:B--2---:R-:W-:-:S07]  /*3e30*/  FSEL R107, R144, -INF , P2 ;  /* 0xff800000906b7808 */ /* 0x004fce0001000000 */
[----:B------:R2:W-:Y:S01]  /*3e40*/  MUFU.TANH R122, R101 ;  /* 0x00000065007a7308 */ /* 0x0005e20000002400 */
[----:B-1----:R-:W-:Y:S02]  /*3e50*/  FSEL R67, R141, -INF , P4 ;  /* 0xff8000008d437808 */ /* 0x002fe40002000000 */
[----:B------:R-:W-:-:S04]  /*3e60*/  ISETP.GT.AND P4, PT, R6, 0xc1, PT ;  /* 0x000000c10600780c */ /* 0x000fc80003f84270 */
[----:B------:R-:W-:Y:S01]  /*3e70*/  FSEL R111, R117, -INF , P4 ;  /* 0xff800000756f7808 */ /* 0x000fe20002000000 */
[----:B------:R-:W1:Y:S01]  /*3e80*/  MUFU.TANH R139, R139 ;  /* 0x0000008b008b7308 */ /* 0x000e620000002400 */
[----:B--2---:R-:W-:Y:S02]  /*3e90*/  FSEL R101, R140, -INF , P5 ;  /* 0xff8000008c657808 */ /* 0x004fe40002800000 */
[----:B0-----:R-:W-:Y:S02]  /*3ea0*/  FSEL R32, R142, -INF , P5 ;  /* 0xff8000008e207808 */ /* 0x001fe40002800000 */
[----:B------:R-:W-:Y:S01]  /*3eb0*/  FMNMX.FTZ R33, R101, R126, !PT ;  /* 0x0000007e65217209 */ /* 0x000fe20007810000 */
[----:B------:R-:W-:Y:S01]  /*3ec0*/  FMUL.FTZ R126, R0, R36 ;  /* 0x00000024007e7220 */ /* 0x000fe20000410000 */
[----:B------:R-:W-:Y:S01]  /*3ed0*/  ISETP.GT.AND P5, PT, R6, 0xc8, PT ;  /* 0x000000c80600780c */ /* 0x000fe20003fa4270 */
[----:B------:R-:W0:Y:S01]  /*3ee0*/  MUFU.TANH R69, R69 ;  /* 0x0000004500457308 */ /* 0x000e220000002400 */
[----:B------:R-:W-:-:S02]  /*3ef0*/  FMNMX.FTZ R128, R102, R33, !PT ;  /* 0x0000002166807209 */ /* 0x000fc40007810000 */
[----:B------:R-:W-:Y:S01]  /*3f00*/  FSEL R33, R90, -INF , P1 ;  /* 0xff8000005a217808 */ /* 0x000fe20000800000 */
[----:B------:R-:W-:Y:S01]  /*3f10*/  FMUL.FTZ R90, R0, R37 ;  /* 0x00000025005a7220 */ /* 0x000fe20000410000 */
[----:B------:R-:W-:Y:S02]  /*3f20*/  FMNMX.FTZ R127, R107, R128, !PT ;  /* 0x000000806b7f7209 */ /* 0x000fe40007810000 */
[C---:B------:R-:W-:Y:S01]  /*3f30*/  ISETP.GT.AND P1, PT, R6.reuse, 0xc9, PT ;  /* 0x000000c90600780c */ /* 0x040fe20003f24270 */
[----:B------:R2:W3:Y:S01]  /*3f40*/  MUFU.TANH R123, R110 ;  /* 0x0000006e007b7308 */ /* 0x0004e20000002400 */
[----:B-1----:R-:W-:Y:S02]  /*3f50*/  FSEL R36, R139, -INF , P2 ;  /* 0xff8000008b247808 */ /* 0x002fe40001000000 */
[----:B------:R-:W-:-:S05]  /*3f60*/  ISETP.GT.AND P2, PT, R6, 0xd0, PT ;  /* 0x000000d00600780c */ /* 0x000fca0003f44270 */
[----:B------:R1:W4:Y:S01]  /*3f70*/  MUFU.TANH R125, R114 ;  /* 0x00000072007d7308 */ /* 0x0003220000002400 */
[----:B--2---:R-:W-:-:S04]  /*3f80*/  FSEL R110, R116, -INF , P3 ;  /* 0xff800000746e7808 */ /* 0x004fc80001800000 */
[----:B------:R-:W-:Y:S01]  /*3f90*/  FMNMX.FTZ R116, R110, R127, !PT ;  /* 0x0000007f6e747209 */ /* 0x000fe20007810000 */
[----:B------:R-:W-:Y:S02]  /*3fa0*/  FMUL.FTZ R127, R0, R38 ;  /* 0x00000026007f7220 */ /* 0x000fe40000410000 */
[----:B------:R-:W2:Y:S01]  /*3fb0*/  MUFU.TANH R126, R126 ;  /* 0x0000007e007e7308 */ /* 0x000ea20000002400 */
[----:B-1----:R-:W-:Y:S02]  /*3fc0*/  FSEL R114, R68, -INF , P5 ;  /* 0xff80000044727808 */ /* 0x002fe40002800000 */
[----:B------:R-:W-:Y:S02]  /*3fd0*/  FMNMX.FTZ R37, R111, R116, !PT ;  /* 0x000000746f257209 */ /* 0x000fe40007810000 */
[----:B0-----:R-:W-:Y:S02]  /*3fe0*/  FSEL R116, R69, -INF , P1 ;  /* 0xff80000045747808 */ /* 0x001fe40000800000 */
[----:B------:R-:W-:Y:S01]  /*3ff0*/  FMNMX.FTZ R69, R114, R37, !PT ;  /* 0x0000002572457209 */ /* 0x000fe20007810000 */
[----:B------:R-:W0:Y:S01]  /*4000*/  MUFU.TANH R90, R90 ;  /* 0x0000005a005a7308 */ /* 0x000e220000002400 */
[----:B------:R-:W-:-:S02]  /*4010*/  FSEL R37, R118, -INF , P3 ;  /* 0xff80000076257808 */ /* 0x000fc40001800000 */
[----:B------:R-:W-:Y:S02]  /*4020*/  ISETP.GT.AND P3, PT, R6, 0xd1, PT ;  /* 0x000000d10600780c */ /* 0x000fe40003f64270 */
[----:B---3--:R-:W-:Y:S02]  /*4030*/  FSEL R118, R123, -INF , P2 ;  /* 0xff8000007b767808 */ /* 0x008fe40001000000 */
[----:B------:R-:W-:Y:S01]  /*4040*/  FMNMX.FTZ R69, R116, R69, !PT ;  /* 0x0000004574457209 */ /* 0x000fe20007810000 */
[----:B------:R-:W1:Y:S01]  /*4050*/  MUFU.TANH R131, R131 ;  /* 0x0000008300837308 */ /* 0x000e620000002400 */
[----:B------:R-:W-:Y:S02]  /*4060*/  FSEL R68, R119, -INF , P4 ;  /* 0xff80000077447808 */ /* 0x000fe40002000000 */
[----:B------:R-:W-:Y:S02]  /*4070*/  ISETP.GT.AND P4, PT, R6, 0xd8, PT ;  /* 0x000000d80600780c */ /* 0x000fe40003f84270 */
[----:B----4-:R-:W-:Y:S01]  /*4080*/  FSEL R117, R125, -INF , P3 ;  /* 0xff8000007d757808 */ /* 0x010fe20001800000 */
[----:B------:R-:W-:Y:S01]  /*4090*/  FMUL.FTZ R125, R0, R35 ;  /* 0x00000023007d7220 */ /* 0x000fe20000410000 */
[----:B------:R-:W-:Y:S01]  /*40a0*/  FMNMX.FTZ R128, R118, R69, !PT ;  /* 0x0000004576807209 */ /* 0x000fe20007810000 */
[----:B------:R-:W3:Y:S01]  /*40b0*/  MUFU.TANH R127, R127 ;  /* 0x0000007f007f7308 */ /* 0x000ee20000002400 */
[----:B------:R-:W-:-:S02]  /*40c0*/  FSEL R69, R122, -INF , P5 ;  /* 0xff8000007a457808 */ /* 0x000fc40002800000 */
[----:B------:R-:W-:Y:S02]  /*40d0*/  ISETP.GT.AND P5, PT, R6, 0xd9, PT ;  /* 0x000000d90600780c */ /* 0x000fe40003fa4270 */
[----:B--2---:R-:W-:Y:S02]  /*40e0*/  FSEL R126, R126, -INF , P4 ;  /* 0xff8000007e7e7808 */ /* 0x004fe40002000000 */
[----:B------:R-:W-:Y:S01]  /*40f0*/  FMNMX.FTZ R119, R117, R128, !PT ;  /* 0x0000008075777209 */ /* 0x000fe20007810000 */
[----:B------:R-:W-:Y:S01]  /*4100*/  FMUL.FTZ R128, R0, R31 ;  /* 0x0000001f00807220 */ /* 0x000fe20000410000 */
[----:B0-----:R-:W-:Y:S01]  /*4110*/  FSEL R122, R90, -INF , P5 ;  /* 0xff8000005a7a7808 */ /* 0x001fe20002800000 */
[----:B------:R-:W0:Y:S01]  /*4120*/  MUFU.TANH R125, R125 ;  /* 0x0000007d007d7308 */ /* 0x000e220000002400 */
[----:B------:R-:W-:Y:S02]  /*4130*/  FMNMX.FTZ R119, R126, R119, !PT ;  /* 0x000000777e777209 */ /* 0x000fe40007810000 */
[----:B-1----:R-:W-:-:S02]  /*4140*/  FSEL R131, R131, -INF , P2 ;  /* 0xff80000083837808 */ /* 0x002fc40001000000 */
[----:B------:R-:W-:Y:S02]  /*4150*/  FMNMX.FTZ R6, R122, R119, !PT ;  /* 0x000000777a067209 */ /* 0x000fe40007810000 */
[----:B---3--:R-:W-:Y:S01]  /*4160*/  FSEL R127, R127, -INF , P4 ;  /* 0xff8000007f7f7808 */ /* 0x008fe20002000000 */
[----:B------:R-:W1:Y:S02]  /*4170*/  MUFU.TANH R128, R128 ;  /* 0x0000008000807308 */ /* 0x000e640000002400 */
[----:B------:R-:W2:Y:S01]  /*4180*/  SHFL.BFLY PT, R119, R6, 0x2, 0x1f ;  /* 0x0c401f0006777f89 */ /* 0x000ea200000e0000 */
[----:B0-----:R-:W-:Y:S02]  /*4190*/  FSEL R125, R125, -INF , P3 ;  /* 0xff8000007d7d7808 */ /* 0x001fe40001800000 */
[----:B-1----:R-:W-:Y:S02]  /*41a0*/  FSEL R128, R128, -INF , P1 ;  /* 0xff80000080807808 */ /* 0x002fe40000800000 */
[----:B--2---:R-:W-:Y:S01]  /*41b0*/  FMNMX.FTZ R123, R6, R119, !PT ;  /* 0x00000077067b7209 */ /* 0x004fe20007810000 */
        /* <DEDUP_REMOVED lines=33> */
[----:B------:R1:W-:Y:S01]  /*43d0*/  MUFU.EX2 R84, R121 ;  /* 0x0000007900547308 */ /* 0x0003e20000000800 */
        /* <DEDUP_REMOVED lines=8> */
[----:B-1----:R-:W-:-:S01]  /*4460*/  FFMA.FTZ R121, R108, UR10, -R119 ;  /* 0x0000000a6c797c23 */ /* 0x002fc20008010877 */
[--C-:B------:R-:W-:Y:S01]  /*4470*/  FFMA.FTZ R99, R99, UR10, -R119.reuse ;  /* 0x0000000a63637c23 */ /* 0x100fe20008010877 */
[----:B------:R-:W-:Y:S01]  /*4480*/  FMNMX.FTZ R104, R20, R103, !PT ;  /* 0x0000006714687209 */ /* 0x000fe20007810000 */
[--C-:B------:R-:W-:Y:S01]  /*4490*/  FFMA.FTZ R81, R81, UR10, -R119.reuse ;  /* 0x0000000a51517c23 */ /* 0x100fe20008010877 */
[----:B------:R-:W-:-:S01]  /*44a0*/  FFMA.FTZ R82, R82, UR10, -R119 ;  /* 0x0000000a52527c23 */ /* 0x000fc20008010877 */
[--C-:B------:R-:W-:Y:S01]  /*44b0*/  FFMA.FTZ R85, R85, UR10, -R119.reuse ;  /* 0x0000000a55557c23 */ /* 0x100fe20008010877 */
[----:B------:R-:W-:Y:S01]  /*44c0*/  FMNMX.FTZ R103, R21, R104, !PT ;  /* 0x0000006815677209 */ /* 0x000fe20007810000 */
[--C-:B------:R-:W-:Y:S01]  /*44d0*/  FFMA.FTZ R86, R86, UR10, -R119.reuse ;  /* 0x0000000a56567c23 */ /* 0x100fe20008010877 */
[----:B0-----:R-:W-:-:S01]  /*44e0*/  FFMA.FTZ R120, R105, UR10, -R119 ;  /* 0x0000000a69787c23 */ /* 0x001fc20008010877 */
        /* <DEDUP_REMOVED lines=16> */
[----:B------:R-:W-:-:S01]  /*45f0*/  FFMA.FTZ R111, R111, UR10, -R119 ;  /* 0x0000000a6f6f7c23 */ /* 0x000fc20008010877 */
[----:B------:R-:W-:Y:S01]  /*4600*/  FMNMX.FTZ R108, R44, R105, !PT ;  /* 0x000000692c6c7209 */ /* 0x000fe20007810000 */
[----:B------:R-:W-:-:S01]  /*4610*/  FFMA.FTZ R105, R113, UR10, -R119 ;  /* 0x0000000a71697c23 */ /* 0x000fc20008010877 */
[--C-:B------:R-:W-:Y:S01]  /*4620*/  FFMA.FTZ R114, R114, UR10, -R119.reuse ;  /* 0x0000000a72727c23 */ /* 0x100fe20008010877 */
[----:B------:R-:W-:-:S01]  /*4630*/  FFMA.FTZ R117, R117, UR10, -R119 ;  /* 0x0000000a75757c23 */ /* 0x000fc20008010877 */
[----:B------:R-:W-:Y:S01]  /*4640*/  FMNMX.FTZ R109, R45, R108, !PT ;  /* 0x0000006c2d6d7209 */ /* 0x000fe20007810000 */
[----:B------:R-:W-:Y:S01]  /*4650*/  @!P6 VIADD R5, R5, 0x2e840 ;  /* 0x0002e8400505e836 */ /* 0x000fe20000000000 */
[----:B------:R-:W-:Y:S01]  /*4660*/  MUFU.EX2 R6, R6 ;  /* 0x0000000600067308 */ /* 0x000fe20000000800 */
[----:B0-----:R-:W-:-:S01]  /*4670*/  FFMA.FTZ R121, R116, UR10, -R119 ;  /* 0x0000000a74797c23 */ /* 0x001fc20008010877 */
[----:B------:R-:W-:Y:S01]  /*4680*/  FMNMX.FTZ R109, R46, R109, !PT ;  /* 0x0000006d2e6d7209 */ /* 0x000fe20007810000 */
[----:B------:R-:W-:-:S01]  /*4690*/  FFMA.FTZ R116, R118, UR10, -R119 ;  /* 0x0000000a76747c23 */ /* 0x000fc20008010877 */
[----:B------:R-:W-:-:S02]  /*46a0*/  FFMA.FTZ R118, R126, UR10, -R119 ;  /* 0x0000000a7e767c23 */ /* 0x000fc40008010877 */
[----:B------:R-:W-:Y:S02]  /*46b0*/  FMNMX.FTZ R108, R48, R109, !PT ;  /* 0x0000006d306c7209 */ /* 0x000fe40007810000 */
[----:B------:R-:W-:Y:S02]  /*46c0*/  MUFU.EX2 R31, R31 ;  /* 0x0000001f001f7308 */ /* 0x000fe40000000800 */
[----:B------:R-:W-:Y:S01]  /*46d0*/  FMNMX.FTZ R109, R49, R108, !PT ;  /* 0x0000006c316d7209 */ /* 0x000fe20007810000 */
[--C-:B------:R-:W-:Y:S01]  /*46e0*/  FFMA.FTZ R108, R115, UR10, -R119.reuse ;  /* 0x0000000a736c7c23 */ /* 0x100fe20008010877 */
[----:B------:R-:W-:-:S02]  /*46f0*/  FFMA.FTZ R115, R88, UR10, -R119 ;  /* 0x0000000a58737c23 */ /* 0x000fc40008010877 */
[----:B------:R-:W-:Y:S02]  /*4700*/  FMNMX.FTZ R120, R50, R109, !PT ;  /* 0x0000006d32787209 */ /* 0x000fe40007810000 */
[----:B------:R-:W-:Y:S02]  /*4710*/  MUFU.EX2 R34, R34 ;  /* 0x0000002200227308 */ /* 0x000fe40000000800 */
[----:B------:R-:W-:-:S04]  /*4720*/  FMNMX.FTZ R109, R51, R120, !PT ;  /* 0x00000078336d7209 */ /* 0x000fc80007810000 */
[----:B------:R-:W-:Y:S02]  /*4730*/  FMNMX.FTZ R88, R52, R109, !PT ;  /* 0x0000006d34587209 */ /* 0x000fe40007810000 */
[----:B------:R0:W-:Y:S02]  /*4740*/  MUFU.EX2 R109, R115 ;  /* 0x00000073006d7308 */ /* 0x0001e40000000800 */
[----:B------:R-:W-:Y:S01]  /*4750*/  FMNMX.FTZ R113, R53, R88, !PT ;  /* 0x0000005835717209 */ /* 0x000fe20007810000 */
[----:B------:R-:W-:-:S03]  /*4760*/  FFMA.FTZ R88, R89, UR10, -R119 ;  /* 0x0000000a59587c23 */ /* 0x000fc60008010877 */
[----:B------:R-:W-:Y:S01]  /*4770*/  FMNMX.FTZ R120, R54, R113, !PT ;  /* 0x0000007136787209 */ /* 0x000fe20007810000 */
[----:B------:R-:W-:-:S01]  /*4780*/  FFMA.FTZ R113, R78, UR10, -R119 ;  /* 0x0000000a4e717c23 */ /* 0x000fc20008010877 */
[----:B------:R-:W1:Y:S01]  /*4790*/  MUFU.EX2 R39, R39 ;  /* 0x0000002700277308 */ /* 0x000e620000000800 */
[----:B0-----:R-:W-:-:S01]  /*47a0*/  FFMA.FTZ R115, R92, UR10, -R119 ;  /* 0x0000000a5c737c23 */ /* 0x001fc20008010877 */
[----:B------:R-:W-:-:S04]  /*47b0*/  FMNMX.FTZ R89, R55, R120, !PT ;  /* 0x0000007837597209 */ /* 0x000fc80007810000 */
[----:B------:R-:W-:Y:S02]  /*47c0*/  FMNMX.FTZ R78, R56, R89, !PT ;  /* 0x00000059384e7209 */ /* 0x000fe40007810000 */
[----:B------:R-:W-:Y:S02]  /*47d0*/  MUFU.EX2 R35, R35 ;  /* 0x0000002300237308 */ /* 0x000fe40000000800 */
[----:B------:R-:W-:Y:S01]  /*47e0*/  FMNMX.FTZ R89, R57, R78, !PT ;  /* 0x0000004e39597209 */ /* 0x000fe20007810000 */
[----:B------:R-:W-:-:S03]  /*47f0*/  FFMA.FTZ R78, R93, UR10, -R119 ;  /* 0x0000000a5d4e7c23 */ /* 0x000fc60008010877 */
[----:B------:R-:W-:Y:S02]  /*4800*/  FMNMX.FTZ R120, R58, R89, !PT ;  /* 0x000000593a787209 */ /* 0x000fe40007810000 */
[----:B------:R-:W-:Y:S01]  /*4810*/  MUFU.EX2 R38, R38 ;  /* 0x0000002600267308 */ /* 0x000fe20000000800 */
[----:B-1----:R-:W-:Y:S02]  /*4820*/  F2FP.SATFINITE.E4M3.F32.PACK_AB_MERGE_C R200, R39, R34, RZ ;  /* 0x0000002227c8723e */ /* 0x002fe400048070ff */
[----:B------:R-:W-:Y:S01]  /*4830*/  FMNMX.FTZ R89, R59, R120, !PT ;  /* 0x000000783b597209 */ /* 0x000fe20007810000 */
[----:B------:R-:W-:-:S01]  /*4840*/  FFMA.FTZ R120, R95, UR10, -R119 ;  /* 0x0000000a5f787c23 */ /* 0x000fc20008010877 */
[----:B------:R-:W-:Y:S02]  /*4850*/  F2FP.SATFINITE.E4M3.F32.PACK_AB_MERGE_C R200, R31, R6, R200 ;  /* 0x000000061fc8723e */ /* 0x000fe400048070c8 */
[----:B------:R-:W-:Y:S01]  /*4860*/  FMNMX.FTZ R92, R60, R89, !PT ;  /* 0x000000593c5c7209 */ /* 0x000fe20007810000 */
[----:B------:R-:W-:Y:S03]  /*4870*/  MUFU.EX2 R47, R47 ;  /* 0x0000002f002f7308 */ /* 0x000fe60000000800 */
[----:B------:R-:W-:-:S04]  /*4880*/  FMNMX.FTZ R93, R61, R92, !PT ;  /* 0x0000005c3d5d7209 */ /* 0x000fc80007810000 */
[----:B------:R-:W-:Y:S01]  /*4890*/  FMNMX.FTZ R95, R62, R93, !PT ;  /* 0x0000005d3e5f7209 */ /* 0x000fe20007810000 */
[----:B------:R0:W-:Y:S03]  /*48a0*/  MUFU.EX2 R89, R115 ;  /* 0x0000007300597308 */ /* 0x0001e60000000800 */
[----:B------:R-:W-:-:S04]  /*48b0*/  FMNMX.FTZ R92, R24, R95, !PT ;  /* 0x0000005f185c7209 */ /* 0x000fc80007810000 */
[----:B------:R-:W-:Y:S01]  /*48c0*/  FMNMX.FTZ R92, R63, R92, !PT ;  /* 0x0000005c3f5c7209 */ /* 0x000fe20007810000 */
[----:B------:R1:W-:Y:S01]  /*48d0*/  MUFU.EX2 R93, R120 ;  /* 0x00000078005d7308 */ /* 0x0003e20000000800 */
[----:B0-----:R-:W-:-:S02]  /*48e0*/  FFMA.FTZ R115, R130, UR10, -R119 ;  /* 0x0000000a82737c23 */ /* 0x001fc40008010877 */
[----:B------:R-:W-:Y:S01]  /*48f0*/  FMNMX.FTZ R95, R25, R92, !PT ;  /* 0x0000005c195f7209 */ /* 0x000fe20007810000 */
[----:B------:R-:W-:-:S01]  /*4900*/  FFMA.FTZ R92, R100, UR10, -R119 ;  /* 0x0000000a645c7c23 */ /* 0x000fc20008010877 */
[----:B------:R-:W-:Y:S02]  /*4910*/  FFMA.FTZ R119, R122, UR10, -R119 ;  /* 0x0000000a7a777c23 */ /* 0x000fe40008010877 */
[----:B------:R-:W-:Y:S01]  /*4920*/  FMNMX.FTZ R100, R26, R95, !PT ;  /* 0x0000005f1a647209 */ /* 0x000fe20007810000 */
[----:B------:R-:W0:Y:S03]  /*4930*/  MUFU.EX2 R72, R72 ;  /* 0x0000004800487308 */ /* 0x000e260000000800 */
[----:B------:R-:W-:-:S04]  /*4940*/  FMNMX.FTZ R95, R27, R100, !PT ;  /* 0x000000641b5f7209 */ /* 0x000fc80007810000 */
[----:B------:R-:W-:Y:S01]  /*4950*/  FMNMX.FTZ R95, R64, R95, !PT ;  /* 0x0000005f405f7209 */ /* 0x000fe20007810000 */
[----:B------:R-:W-:Y:S03]  /*4960*/  MUFU.EX2 R70, R70 ;  /* 0x0000004600467308 */ /* 0x000fe60000000800 */
[----:B------:R-:W-:-:S04]  /*4970*/  FMNMX.FTZ R100, R28, R95, !PT ;  /* 0x0000005f1c647209 */ /* 0x000fc80007810000 */
[----:B-1----:R-:W-:Y:S01]  /*4980*/  FMNMX.FTZ R120, R29, R100, !PT ;  /* 0x000000641d787209 */ /* 0x002fe20007810000 */
[----:B------:R-:W-:Y:S01]  /*4990*/  MUFU.EX2 R71, R71 ;  /* 0x0000004700477308 */ /* 0x000fe20000000800 */
[----:B0-----:R-:W-:Y:S02]  /*49a0*/  F2FP.SATFINITE.E4M3.F32.PACK_AB_MERGE_C R202, R72, R47, RZ ;  /* 0x0000002f48ca723e */ /* 0x001fe400048070ff */
[----:B------:R-:W-:Y:S02]  /*49b0*/  FMNMX.FTZ R95, R65, R120, !PT ;  /* 0x00000078415f7209 */ /* 0x000fe40007810000 */
[----:B------:R-:W-:Y:S02]  /*49c0*/  F2FP.SATFINITE.E4M3.F32.PACK_AB_MERGE_C R202, R38, R35, R202 ;  /* 0x0000002326ca723e */ /* 0x000fe400048070ca */
[----:B------:R-:W-:Y:S01]  /*49d0*/  FMNMX.FTZ R95, R30, R95, !PT ;  /* 0x0000005f1e5f7209 */ /* 0x000fe20007810000 */
[----:B------:R-:W-:Y:S03]  /*49e0*/  MUFU.EX2 R100, R129 ;  /* 0x0000008100647308 */ /* 0x000fe60000000800 */
[----:B------:R-:W-:-:S04]  /*49f0*/  FMNMX.FTZ R120, R66, R95, !PT ;  /* 0x0000005f42787209 */ /* 0x000fc80007810000 */
[----:B------:R-:W-:Y:S01]  /*4a00*/  FMNMX.FTZ R95, R67, R120, !PT ;  /* 0x00000078435f7209 */ /* 0x000fe20007810000 */
[----:B------:R-:W-:Y:S03]  /*4a10*/  MUFU.EX2 R74, R74 ;  /* 0x0000004a004a7308 */ /* 0x000fe60000000800 */
[----:B------:R-:W-:-:S04]  /*4a20*/  FMNMX.FTZ R120, R32, R95, !PT ;  /* 0x0000005f20787209 */ /* 0x000fc80007810000 */
[----:B------:R-:W-:Y:S01]  /*4a30*/  FMNMX.FTZ R95, R33, R120, !PT ;  /* 0x00000078215f7209 */ /* 0x000fe20007810000 */
[----:B------:R-:W0:Y:S03]  /*4a40*/  MUFU.EX2 R75, R75 ;  /* 0x0000004b004b7308 */ /* 0x000e260000000800 */
[----:B------:R-:W-:-:S04]  /*4a50*/  FMNMX.FTZ R120, R36, R95, !PT ;  /* 0x0000005f24787209 */ /* 0x000fc80007810000 */
[----:B------:R-:W-:Y:S01]  /*4a60*/  FMNMX.FTZ R95, R37, R120, !PT ;  /* 0x00000078255f7209 */ /* 0x000fe20007810000 */
[----:B------:R-:W-:Y:S03]  /*4a70*/  MUFU.EX2 R73, R73 ;  /* 0x0000004900497308 */ /* 0x000fe60000000800 */
[----:B------:R-:W-:-:S04]  /*4a80*/  FMNMX.FTZ R120, R68, R95, !PT ;  /* 0x0000005f44787209 */ /* 0x000fc80007810000 */
[----:B------:R-:W-:Y:S01]  /*4a90*/  FMNMX.FTZ R95, R69, R120, !PT ;  /* 0x00000078455f7209 */ /* 0x000fe20007810000 */
[----:B------:R-:W-:Y:S01]  /*4aa0*/  MUFU.EX2 R76, R76 ;  /* 0x0000004c004c7308 */ /* 0x000fe20000000800 */
[----:B0-----:R-:W-:Y:S02]  /*4ab0*/  F2FP.SATFINITE.E4M3.F32.PACK_AB_MERGE_C R204, R75, R74, RZ ;  /* 0x0000004a4bcc723e */ /* 0x001fe400048070ff */
[----:B------:R-:W-:Y:S02]  /*4ac0*/  FMNMX.FTZ R120, R128, R95, !PT ;  /* 0x0000005f80787209 */ /* 0x000fe40007810000 */
[----:B------:R-:W-:Y:S02]  /*4ad0*/  F2FP.SATFINITE.E4M3.F32.PACK_AB_MERGE_C R204, R71, R70, R204 ;  /* 0x0000004647cc723e */ /* 0x000fe400048070cc */
[----:B------:R-:W-:Y:S01]  /*4ae0*/  FMNMX.FTZ R124, R131, R120, !PT ;  /* 0x00000078837c7209 */ /* 0x000fe20007810000 */
[----:B------:R-:W0:Y:S03]  /*4af0*/  MUFU.EX2 R77, R77 ;  /* 0x0000004d004d7308 */ /* 0x000e260000000800 */
[----:B------:R-:W-:-:S04]  /*4b00*/  FMNMX.FTZ R124, R125, R124, !PT ;  /* 0x0000007c7d7c7209 */ /* 0x000fc80007810000 */
[----:B------:R-:W-:Y:S01]  /*4b10*/  FMNMX.FTZ R124, R127, R124, !PT ;  /* 0x0000007c7f7c7209 */ /* 0x000fe20007810000 */
[----:B------:R-:W-:Y:S03]  /*4b20*/  MUFU.EX2 R79, R79 ;  /* 0x0000004f004f7308 */ /* 0x000fe60000000800 */
[----:B------:R-:W-:-:S05]  /*4b30*/  FMNMX.FTZ R124, R123, R124, !PT ;  /* 0x0000007c7b7c7209 */ /* 0x000fca0007810000 */
[----:B------:R-:W1:Y:S01]  /*4b40*/  SHFL.BFLY PT, R95, R124, 0x2, 0x1f ;  /* 0x0c401f007c5f7f89 */ /* 0x000e6200000e0000 */
[----:B------:R-:W2:Y:S01]  /*4b50*/  MUFU.EX2 R83, R83 ;  /* 0x0000005300537308 */ /* 0x000ea20000000800 */
[----:B0-----:R-:W-:-:S04]  /*4b60*/  F2FP.SATFINITE.E4M3.F32.PACK_AB_MERGE_C R206, R80, R77, RZ ;  /* 0x0000004d50ce723e */ /* 0x001fc800048070ff */
[----:B------:R-:W-:-:S03]  /*4b70*/  F2FP.SATFINITE.E4M3.F32.PACK_AB_MERGE_C R206, R76, R73, R206 ;  /* 0x000000494cce723e */ /* 0x000fc600048070ce */
[----:B------:R-:W-:Y:S08]  /*4b80*/  MUFU.EX2 R103, R103 ;  /* 0x0000006700677308 */ /* 0x000ff00000000800 */
[----:B------:R-:W-:Y:S01]  /*4b90*/  MUFU.EX2 R105, R105 ;  /* 0x0000006900697308 */ /* 0x000fe20000000800 */
[----:B--2---:R-:W-:-:S04]  /*4ba0*/  F2FP.SATFINITE.E4M3.F32.PACK_AB_MERGE_C R208, R104, R83, RZ ;  /* 0x0000005368d0723e */ /* 0x004fc800048070ff */
[----:B------:R-:W-:Y:S02]  /*4bb0*/  F2FP.SATFINITE.E4M3.F32.PACK_AB_MERGE_C R208, R84, R79, R208 ;  /* 0x0000004f54d0723e */ /* 0x000fe400048070d0 */
[----:B-1----:R-:W-:Y:S01]  /*4bc0*/  FMNMX.FTZ R129, R124, R95, !PT ;  /* 0x0000005f7c817209 */ /* 0x002fe20007810000 */
        /* <DEDUP_REMOVED lines=40> */
[----:B------:R-:W-:Y:S01]  /*4e50*/  FFMA.FTZ R44, R55, UR10, -R122 ;  /* 0x0000000a372c7c23 */ /* 0x000fe2000801087a */
[----:B------:R-:W-:-:S01]  /*4e60*/  FADD.FTZ R58, R34, R57 ;  /* 0x00000039223a7221 */ /* 0x000fc20000010000 */
[--C-:B------:R-:W-:Y:S01]  /*4e70*/  FFMA.FTZ R55, R60, UR10, -R122.reuse ;  /* 0x0000000a3c377c23 */ /* 0x100fe2000801087a */
[----:B------:R-:W-:-:S01]  /*4e80*/  FFMA.FTZ R21, R21, UR10, -R122 ;  /* 0x0000000a15157c23 */ /* 0x000fc2000801087a */
[----:B------:R-:W-:Y:S01]  /*4e90*/  FFMA.FTZ R13, R41, UR10, -R122 ;  /* 0x0000000a290d7c23 */ /* 0x000fe2000801087a */
[----:B------:R-:W-:-:S01]  /*4ea0*/  FADD.FTZ R58, R39, R58 ;  /* 0x0000003a273a7221 */ /* 0x000fc20000010000 */
[----:B------:R-:W2:Y:S01]  /*4eb0*/  MUFU.EX2 R129, R129 ;  /* 0x0000008100817308 */ /* 0x000ea20000000800 */
[----:B0-----:R-:W-:-:S01]  /*4ec0*/  FADD.FTZ R59, R7, R8 ;  /* 0x00000008073b7221 */ /* 0x001fc20000010000 */
[----:B------:R-:W-:Y:S01]  /*4ed0*/  FFMA.FTZ R41, R51, UR10, -R122 ;  /* 0x0000000a33297c23 */ /* 0x000fe2000801087a */
[----:B------:R-:W-:-:S01]  /*4ee0*/  FADD.FTZ R57, R35, R58 ;  /* 0x0000003a23397221 */ /* 0x000fc20000010000 */
[--C-:B------:R-:W-:Y:S01]  /*4ef0*/  FFMA.FTZ R58, R24, UR10, -R122.reuse ;  /* 0x0000000a183a7c23 */ /* 0x100fe2000801087a */
[----:B------:R-:W-:-:S01]  /*4f00*/  FFMA.FTZ R51, R53, UR10, -R122 ;  /* 0x0000000a35337c23 */ /* 0x000fc2000801087a */
[----:B------:R-:W-:Y:S01]  /*4f10*/  @!P6 PRMT R24, RZ, 0x654, R5 ;  /* 0x00000654ff18e816 */ /* 0x000fe20000000005 */
[----:B------:R-:W-:-:S01]  /*4f20*/  FFMA.FTZ R53, R56, UR10, -R122 ;  /* 0x0000000a38357c23 */ /* 0x000fc2000801087a */
[----:B------:R-:W0:Y:S01]  /*4f30*/  MUFU.EX2 R9, R9 ;  /* 0x0000000900097308 */ /* 0x000e220000000800 */
[----:B-1----:R-:W-:-:S01]  /*4f40*/  FADD.FTZ R60, R124, R59 ;  /* 0x0000003b7c3c7221 */ /* 0x002fc20000010000 */
[--C-:B------:R-:W-:Y:S01]  /*4f50*/  FFMA.FTZ R130, R40, UR10, -R122.reuse ;  /* 0x0000000a28827c23 */ /* 0x100fe2000801087a */
[----:B------:R-:W-:-:S01]  /*4f60*/  FFMA.FTZ R56, R61, UR10, -R122 ;  /* 0x0000000a3d387c23 */ /* 0x000fc2000801087a */
[----:B------:R1:W-:Y:S01]  /*4f70*/  @!P6 SYNCS.ARRIVE.TRANS64.RED.A1T0 RZ, [R24+URZ], RZ ;  /* 0x000000ff18ffe9a7 */ /* 0x0003e2000810043f */
[----:B------:R-:W-:-:S01]  /*4f80*/  FFMA.FTZ R40, R50, UR10, -R122 ;  /* 0x0000000a32287c23 */ /* 0x000fc2000801087a */
[--C-:B------:R-:W-:Y:S01]  /*4f90*/  FFMA.FTZ R50, R52, UR10, -R122.reuse ;  /* 0x0000000a34327c23 */ /* 0x100fe2000801087a */
[----:B------:R-:W-:-:S01]  /*4fa0*/  FFMA.FTZ R52, R62, UR10, -R122 ;  /* 0x0000000a3e347c23 */ /* 0x000fc2000801087a */
[----:B------:R-:W3:Y:S01]  /*4fb0*/  MUFU.EX2 R10, R10 ;  /* 0x0000000a000a7308 */ /* 0x000ee20000000800 */
[----:B--2---:R-:W-:-:S01]  /*4fc0*/  FADD.FTZ R60, R129, R60 ;  /* 0x0000003c813c7221 */ /* 0x004fc20000010000 */
[--C-:B------:R-:W-:Y:S01]  /*4fd0*/  FFMA.FTZ R25, R25, UR10, -R122.reuse ;  /* 0x0000000a19197c23 */ /* 0x100fe2000801087a */
[----:B------:R-:W-:-:S01]  /*4fe0*/  FFMA.FTZ R27, R27, UR10, -R122 ;  /* 0x0000000a1b1b7c23 */ /* 0x000fc2000801087a */
[--C-:B------:R-:W-:Y:S01]  /*4ff0*/  FFMA.FTZ R28, R28, UR10, -R122.reuse ;  /* 0x0000000a1c1c7c23 */ /* 0x100fe2000801087a */
[----:B------:R-:W-:Y:S01]  /*5000*/  F2FP.SATFINITE.E4M3.F32.PACK_AB_MERGE_C R212, R113, R88, RZ ;  /* 0x0000005871d4723e */ /* 0x000fe200048070ff */
[--C-:B------:R-:W-:Y:S01]  /*5010*/  FFMA.FTZ R64, R64, UR10, -R122.reuse ;  /* 0x0000000a40407c23 */ /* 0x100fe2000801087a */
[----:B------:R-:W-:-:S01]  /*5020*/  FFMA.FTZ R65, R65, UR10, -R122 ;  /* 0x0000000a41417c23 */ /* 0x000fc2000801087a */
[----:B------:R-:W1:Y:S01]  /*5030*/  MUFU.EX2 R126, R126 ;  /* 0x0000007e007e7308 */ /* 0x000e620000000800 */
[----:B0-----:R-:W-:-:S01]  /*5040*/  FADD.FTZ R59, R9, R60 ;  /* 0x0000003c093b7221 */ /* 0x001fc20000010000 */
[----:B------:R-:W-:Y:S01]  /*5050*/  FADD.FTZ R60, R38, R57 ;  /* 0x00000039263c7221 */ /* 0x000fe20000010000 */
[----:B------:R-:W-:-:S01]  /*5060*/  FFMA.FTZ R57, R63, UR10, -R122 ;  /* 0x0000000a3f397c23 */ /* 0x000fc2000801087a */
[--C-:B------:R-:W-:Y:S01]  /*5070*/  FFMA.FTZ R30, R30, UR10, -R122.reuse ;  /* 0x0000000a1e1e7c23 */ /* 0x100fe2000801087a */
        /* <DEDUP_REMOVED lines=10> */
[----:B------:R-:W-:Y:S01]  /*5120*/  F2FP.SATFINITE.E4M3.F32.PACK_AB_MERGE_C R124, R129, R124, RZ ;  /* 0x0000007c817c723e */ /* 0x000fe200048070ff */
[----:B------:R-:W2:Y:S01]  /*5130*/  MUFU.EX2 R11, R11 ;  /* 0x0000000b000b7308 */ /* 0x000ea20000000800 */
[----:B-1----:R-:W-:-:S01]  /*5140*/  FADD.FTZ R24, R126, R59 ;  /* 0x0000003b7e187221 */ /* 0x002fc20000010000 */
[----:B------:R-:W-:Y:S01]  /*5150*/  FADD.FTZ R61, R71, R62 ;  /* 0x0000003e473d7221 */ /* 0x000fe20000010000 */
[----:B------:R-:W-:-:S01]  /*5160*/  FFMA.FTZ R68, R68, UR10, -R122 ;  /* 0x0000000a44447c23 */ /* 0x000fc2000801087a */
[----:B------:R-:W-:Y:S01]  /*5170*/  F2FP.SATFINITE.E4M3.F32.PACK_AB_MERGE_C R201, R8, R7, R124 ;  /* 0x0000000708c9723e */ /* 0x000fe2000480707c */
[----:B------:R-:W-:-:S01]  /*5180*/  FFMA.FTZ R69, R69, UR10, -R122 ;  /* 0x0000000a45457c23 */ /* 0x000fc2000801087a */
[--C-:B------:R-:W-:Y:S01]  /*5190*/  FFMA.FTZ R128, R128, UR10, -R122.reuse ;  /* 0x0000000a80807c23 */ /* 0x100fe2000801087a */
[----:B------:R-:W-:-:S01]  /*51a0*/  FFMA.FTZ R131, R131, UR10, -R122 ;  /* 0x0000000a83837c23 */ /* 0x000fc2000801087a */
[----:B------:R-:W1:Y:S01]  /*51b0*/  MUFU.EX2 R12, R12 ;  /* 0x0000000c000c7308 */ /* 0x000e620000000800 */
[----:B0-----:R-:W-:-:S01]  /*51c0*/  FADD.FTZ R60, R133, R24 ;  /* 0x00000018853c7221 */ /* 0x001fc20000010000 */
[--C-:B------:R-:W-:Y:S01]  /*51d0*/  FFMA.FTZ R24, R26, UR10, -R122.reuse ;  /* 0x0000000a1a187c23 */ /* 0x100fe2000801087a */
[----:B------:R-:W-:Y:S01]  /*51e0*/  F2FP.SATFINITE.E4M3.F32.PACK_AB_MERGE_C R126, R133, R126, RZ ;  /* 0x0000007e857e723e */ /* 0x000fe200048070ff */
[--C-:B------:R-:W-:Y:S01]  /*51f0*/  FFMA.FTZ R125, R125, UR10, -R122.reuse ;  /* 0x0000000a7d7d7c23 */ /* 0x100fe2000801087a */
[----:B------:R-:W-:-:S01]  /*5200*/  FFMA.FTZ R127, R127, UR10, -R122 ;  /* 0x0000000a7f7f7c23 */ /* 0x000fc2000801087a */
[----:B------:R-:W-:Y:S01]  /*5210*/  F2FP.SATFINITE.E4M3.F32.PACK_AB_MERGE_C R214, R96, R93, RZ ;  /* 0x0000005d60d6723e */ /* 0x000fe200048070ff */
[----:B------:R-:W-:Y:S01]  /*5220*/  IMAD.MOV.U32 R72, RZ, RZ, R87 ;  /* 0x000000ffff487224 */ /* 0x000fe200078e0057 */
[----:B------:R-:W0:Y:S01]  /*5230*/  MUFU.EX2 R21, R21 ;  /* 0x0000001500157308 */ /* 0x000e220000000800 */
[----:B--2---:R-:W-:-:S01]  /*5240*/  FADD.FTZ R59, R11, R60 ;  /* 0x0000003c0b3b7221 */ /* 0x004fc20000010000 */
[----:B------:R-:W-:Y:S01]  /*5250*/  FADD.FTZ R60, R74, R61 ;  /* 0x0000003d4a3c7221 */ /* 0x000fe20000010000 */
[----:B------:R-:W-:Y:S01]  /*5260*/  F2FP.SATFINITE.E4M3.F32.PACK_AB_MERGE_C R203, R10, R9, R126 ;  /* 0x000000090acb723e */ /* 0x000fe2000480707e */
[----:B------:R-:W-:Y:S01]  /*5270*/  IMAD.MOV.U32 R74, RZ, RZ, R87 ;  /* 0x000000ffff4a7224 */ /* 0x000fe200078e0057 */
[----:B------:R-:W-:Y:S01]  /*5280*/  F2FP.SATFINITE.E4M3.F32.PACK_AB_MERGE_C R214, R89, R78, R214 ;  /* 0x0000004e59d6723e */ /* 0x000fe200048070d6 */
[----:B------:R-:W-:Y:S01]  /*5290*/  FADD.FTZ R60, R75, R60 ;  /* 0x0000003c4b3c7221 */ /* 0x000fe20000010000 */
[----:B------:R-:W-:Y:S01]  /*52a0*/  F2FP.SATFINITE.E4M3.F32.PACK_AB_MERGE_C R212, R109, R108, R212 ;  /* 0x0000006c6dd4723e */ /* 0x000fe200048070d4 */
[----:B------:R-:W2:Y:S01]  /*52b0*/  MUFU.EX2 R130, R130 ;  /* 0x0000008200827308 */ /* 0x000ea20000000800 */
[----:B-1----:R-:W-:-:S01]  /*52c0*/  FADD.FTZ R26, R12, R59 ;  /* 0x0000003b0c1a7221 */ /* 0x002fc20000010000 */
[--C-:B------:R-:W-:Y:S01]  /*52d0*/  IMAD.MOV.U32 R75, RZ, RZ, R87.reuse ;  /* 0x000000ffff4b7224 */ /* 0x100fe200078e0057 */
[----:B------:R-:W-:Y:S01]  /*52e0*/  MOV R63, R87 ;  /* 0x00000057003f7202 */ /* 0x000fe20000000f00 */
[----:B------:R-:W-:-:S02]  /*52f0*/  IMAD.MOV.U32 R71, RZ, RZ, R87 ;  /* 0x000000ffff477224 */ /* 0x000fc400078e0057 */
[----:B------:R-:W-:Y:S02]  /*5300*/  IMAD.MOV.U32 R70, RZ, RZ, R87 ;  /* 0x000000ffff467224 */ /* 0x000fe400078e0057 */
[----:B------:R-:W1:Y:S01]  /*5310*/  MUFU.EX2 R13, R13 ;  /* 0x0000000d000d7308 */ /* 0x000e620000000800 */
[----:B0-----:R-:W-:-:S01]  /*5320*/  FADD.FTZ R59, R21, R26 ;  /* 0x0000001a153b7221 */ /* 0x001fc20000010000 */
[----:B------:R-:W-:Y:S01]  /*5330*/  FFMA.FTZ R26, R29, UR10, -R122 ;  /* 0x0000000a1d1a7c23 */ /* 0x000fe2000801087a */
[----:B------:R-:W-:-:S01]  /*5340*/  FADD.FTZ R29, R73, R60 ;  /* 0x0000003c491d7221 */ /* 0x000fc20000010000 */
[--C-:B------:R-:W-:Y:S02]  /*5350*/  IMAD.MOV.U32 R73, RZ, RZ, R87.reuse ;  /* 0x000000ffff497224 */ /* 0x100fe400078e0057 */
[----:B------:R-:W-:Y:S02]  /*5360*/  IMAD.MOV.U32 R47, RZ, RZ, R87 ;  /* 0x000000ffff2f7224 */ /* 0x000fe400078e0057 */
[----:B------:R-:W-:Y:S01]  /*5370*/  FADD.FTZ R60, R76, R29 ;  /* 0x0000001d4c3c7221 */ /* 0x000fe20000010000 */
[----:B------:R-:W0:Y:S01]  /*5380*/  MUFU.EX2 R14, R14 ;  /* 0x0000000e000e7308 */ /* 0x000e220000000800 */
[----:B--2---:R-:W-:-:S01]  /*5390*/  FADD.FTZ R62, R130, R59 ;  /* 0x0000003b823e7221 */ /* 0x004fc20000010000 */
[----:B------:R-:W-:Y:S01]  /*53a0*/  FFMA.FTZ R59, R33, UR10, -R122 ;  /* 0x0000000a213b7c23 */ /* 0x000fe2000801087a */
[----:B------:R-:W-:-:S01]  /*53b0*/  FADD.FTZ R61, R77, R60 ;  /* 0x0000003c4d3d7221 */ /* 0x000fc20000010000 */
[----:B------:R-:W-:Y:S01]  /*53c0*/  F2FP.SATFINITE.E4M3.F32.PACK_AB_MERGE_C R130, R130, R21, RZ ;  /* 0x000000158282723e */ /* 0x000fe200048070ff */
[----:B------:R-:W-:-:S01]  /*53d0*/  FFMA.FTZ R122, R123, UR10, -R122 ;  /* 0x0000000a7b7a7c23 */ /* 0x000fc2000801087a */
[----:B------:R-:W-:-:S02]  /*53e0*/  IMAD.MOV.U32 R77, RZ, RZ, R87 ;  /* 0x000000ffff4d7224 */ /* 0x000fc400078e0057 */
[----:B------:R-:W2:Y:S01]  /*53f0*/  MUFU.EX2 R42, R42 ;  /* 0x0000002a002a7308 */ /* 0x000ea20000000800 */
[----:B------:R-:W-:Y:S01]  /*5400*/  F2FP.SATFINITE.E4M3.F32.PACK_AB_MERGE_C R205, R12, R11, R130 ;  /* 0x0000000b0ccd723e */ /* 0x000fe20004807082 */
[--C-:B------:R-:W-:Y:S02]  /*5410*/  IMAD.MOV.U32 R76, RZ, RZ, R87.reuse ;  /* 0x000000ffff4c7224 */ /* 0x100fe400078e0057 */
[--C-:B------:R-:W-:Y:S02]  /*5420*/  IMAD.MOV.U32 R38, RZ, RZ, R87.reuse ;  /* 0x000000ffff267224 */ /* 0x100fe400078e0057 */
[----:B------:R-:W-:Y:S02]  /*5430*/  IMAD.MOV.U32 R35, RZ, RZ, R87 ;  /* 0x000000ffff237224 */ /* 0x000fe400078e0057 */
[----:B------:R-:W3:Y:S08]  /*5440*/  MUFU.EX2 R135, R135 ;  /* 0x0000008700877308 */ /* 0x000ef00000000800 */
[----:B------:R-:W-:Y:S08]  /*5450*/  MUFU.EX2 R5, R58 ;  /* 0x0000003a00057308 */ /* 0x000ff00000000800 */
[----:B------:R-:W4:Y:S08]  /*5460*/  MUFU.EX2 R15, R15 ;  /* 0x0000000f000f7308 */ /* 0x000f300000000800 */
[----:B------:R1:W-:Y:S08]  /*5470*/  MUFU.EX2 R58, R25 ;  /* 0x00000019003a7308 */ /* 0x0003f00000000800 */
[----:B------:R-:W5:Y:S01]  /*5480*/  MUFU.EX2 R20, R20 ;  /* 0x0000001400147308 */ /* 0x000f620000000800 */
[----:B-1----:R-:W-:-:S01]  /*5490*/  FADD.FTZ R25, R13, R62 ;  /* 0x0000003e0d197221 */ /* 0x002fc20000010000 */
[----:B------:R-:W-:Y:S01]  /*54a0*/  FADD.FTZ R62, R80, R61 ;  /* 0x0000003d503e7221 */ /* 0x000fe20000010000 */
[----:B------:R-:W-:-:S02]  /*54b0*/  IMAD.MOV.U32 R80, RZ, RZ, R87 ;  /* 0x000000ffff507224 */ /* 0x000fc400078e0057 */
[----:B0-----:R-:W-:Y:S01]  /*54c0*/  FADD.FTZ R29, R14, R25 ;  /* 0x000000190e1d7221 */ /* 0x001fe20000010000 */
[----:B------:R-:W-:Y:S02]  /*54d0*/  IMAD.MOV.U32 R61, RZ, RZ, R87 ;  /* 0x000000ffff3d7224 */ /* 0x000fe400078e0057 */
[----:B------:R-:W0:Y:S01]  /*54e0*/  MUFU.EX2 R45, R45 ;  /* 0x0000002d002d7308 */ /* 0x000e220000000800 */
[----:B--2---:R-:W-:-:S01]  /*54f0*/  FADD.FTZ R60, R42, R29 ;  /* 0x0000001d2a3c7221 */ /* 0x004fc20000010000 */
[----:B------:R-:W-:Y:S01]  /*5500*/  FADD.FTZ R29, R79, R62 ;  /* 0x0000003e4f1d7221 */ /* 0x000fe20000010000 */
[C---:B---3--:R-:W-:Y:S01]  /*5510*/  F2FP.SATFINITE.E4M3.F32.PACK_AB_MERGE_C R42, R135.reuse, R42, RZ ;  /* 0x0000002a872a723e */ /* 0x048fe200048070ff */
[----:B------:R-:W-:Y:S02]  /*5520*/  IMAD.MOV.U32 R79, RZ, RZ, R87 ;  /* 0x000000ffff4f7224 */ /* 0x000fe400078e0057 */
[----:B------:R-:W-:-:S01]  /*5530*/  FADD.FTZ R60, R135, R60 ;  /* 0x0000003c873c7221 */ /* 0x000fc20000010000 */
[----:B------:R-:W-:Y:S01]  /*5540*/  F2FP.SATFINITE.E4M3.F32.PACK_AB_MERGE_C R207, R14, R13, R42 ;  /* 0x0000000d0ecf723e */ /* 0x000fe2000480702a */
[----:B------:R-:W1:Y:S01]  /*5550*/  MUFU.EX2 R48, R48 ;  /* 0x0000003000307308 */ /* 0x000e620000000800 */
[----:B------:R-:W-:-:S07]  /*5560*/  IMAD.MOV.U32 R42, RZ, RZ, R87 ;  /* 0x000000ffff2a7224 */ /* 0x000fce00078e0057 */
[----:B------:R-:W2:Y:S08]  /*5570*/  MUFU.EX2 R40, R40 ;  /* 0x0000002800287308 */ /* 0x000eb00000000800 */
[----:B------:R4:W-:Y:S08]  /*5580*/  MUFU.EX2 R25, R27 ;  /* 0x0000001b00197308 */ /* 0x0009f00000000800 */
[----:B------:R-:W3:Y:S01]  /*5590*/  MUFU.EX2 R41, R41 ;  /* 0x0000002900297308 */ /* 0x000ee20000000800 */
[----:B----4-:R-:W-:-:S01]  /*55a0*/  FADD.FTZ R27, R15, R60 ;  /* 0x0000003c0f1b7221 */ /* 0x010fc20000010000 */
[----:B------:R-:W-:Y:S01]  /*55b0*/  FADD.FTZ R60, R84, R29 ;  /* 0x0000001d543c7221 */ /* 0x000fe20000010000 */
[----:B------:R-:W-:-:S02]  /*55c0*/  MOV R84, R87 ;  /* 0x0000005700547202 */ /* 0x000fc40000000f00 */
[----:B-----5:R-:W-:Y:S01]  /*55d0*/  FADD.FTZ R62, R20, R27 ;  /* 0x0000001b143e7221 */ /* 0x020fe20000010000 */
[----:B------:R-:W-:-:S01]  /*55e0*/  FADD.FTZ R27, R83, R60 ;  /* 0x0000003c531b7221 */ /* 0x000fc20000010000 */
[----:B------:R-:W-:Y:S01]  /*55f0*/  IMAD.MOV.U32 R83, RZ, RZ, R87 ;  /* 0x000000ffff537224 */ /* 0x000fe200078e0057 */
[----:B------:R-:W4:Y:S01]  /*5600*/  MUFU.EX2 R50, R50 ;  /* 0x0000003200327308 */ /* 0x000f220000000800 */
[----:B0-----:R-:W-:-:S01]  /*5610*/  FADD.FTZ R33, R45, R62 ;  /* 0x0000003e2d217221 */ /* 0x001fc20000010000 */
[----:B------:R-:W-:Y:S01]  /*5620*/  FADD.FTZ R60, R104, R27 ;  /* 0x0000001b683c7221 */ /* 0x000fe20000010000 */
[C---:B-1----:R-:W-:Y:S01]  /*5630*/  F2FP.SATFINITE.E4M3.F32.PACK_AB_MERGE_C R45, R48.reuse, R45, RZ ;  /* 0x0000002d302d723e */ /* 0x042fe200048070ff */
[----:B------:R-:W-:Y:S02]  /*5640*/  IMAD.MOV.U32 R62, RZ, RZ, R87 ;  /* 0x000000ffff3e7224 */ /* 0x000fe400078e0057 */
[----:B------:R-:W-:-:S01]  /*5650*/  FADD.FTZ R33, R48, R33 ;  /* 0x0000002130217221 */ /* 0x000fc20000010000 */
[----:B------:R-:W-:Y:S01]  /*5660*/  FADD.FTZ R27, R103, R60 ;  /* 0x0000003c671b7221 */ /* 0x000fe20000010000 */
[----:B------:R-:W-:Y:S01]  /*5670*/  F2FP.SATFINITE.E4M3.F32.PACK_AB_MERGE_C R209, R20, R15, R45 ;  /* 0x0000000f14d1723e */ /* 0x000fe2000480702d */
[----:B------:R-:W0:Y:S01]  /*5680*/  MUFU.EX2 R51, R51 ;  /* 0x0000003300337308 */ /* 0x000e220000000800 */
[----:B------:R-:W-:-:S02]  /*5690*/  IMAD.MOV.U32 R48, RZ, RZ, R87 ;  /* 0x000000ffff307224 */ /* 0x000fc400078e0057 */
[----:B------:R-:W-:Y:S01]  /*56a0*/  FADD.FTZ R60, R106, R27 ;  /* 0x0000001b6a3c7221 */ /* 0x000fe20000010000 */
[----:B------:R-:W-:-:S03]  /*56b0*/  IMAD.MOV.U32 R45, RZ, RZ, R87 ;  /* 0x000000ffff2d7224 */ /* 0x000fc600078e0057 */
[----:B------:R-:W-:Y:S01]  /*56c0*/  FADD.FTZ R39, R105, R60 ;  /* 0x0000003c69277221 */ /* 0x000fe20000010000 */
[----:B------:R-:W-:Y:S01]  /*56d0*/  IMAD.MOV.U32 R60, RZ, RZ, R87 ;  /* 0x000000ffff3c7224 */ /* 0x000fe200078e0057 */
[----:B------:R-:W1:Y:S02]  /*56e0*/  MUFU.EX2 R43, R43 ;  /* 0x0000002b002b7308 */ /* 0x000e640000000800 */
[----:B------:R-:W-:-:S04]  /*56f0*/  FADD.FTZ R39, R112, R39 ;  /* 0x0000002770277221 */ /* 0x000fc80000010000 */
[----:B------:R-:W-:Y:S02]  /*5700*/  FADD.FTZ R34, R108, R39 ;  /* 0x000000276c227221 */ /* 0x000fe40000010000 */
[----:B------:R2:W-:Y:S02]  /*5710*/  MUFU.EX2 R29, R28 ;  /* 0x0000001c001d7308 */ /* 0x0005e40000000800 */
[----:B------:R-:W-:-:S04]  /*5720*/  FADD.FTZ R39, R109, R34 ;  /* 0x000000226d277221 */ /* 0x000fc80000010000 */
[----:B------:R-:W-:Y:S02]  /*5730*/  FADD.FTZ R34, R88, R39 ;  /* 0x0000002758227221 */ /* 0x000fe40000010000 */
[----:B------:R-:W5:Y:S01]  /*5740*/  MUFU.EX2 R44, R44 ;  /* 0x0000002c002c7308 */ /* 0x000f620000000800 */
[----:B--2---:R-:W-:-:S01]  /*5750*/  FADD.FTZ R28, R40, R33 ;  /* 0x00000021281c7221 */ /* 0x004fc20000010000 */
[----:B------:R-:W-:-:S03]  /*5760*/  FADD.FTZ R113, R113, R34 ;  /* 0x0000002271717221 */ /* 0x000fc60000010000 */
[----:B---3--:R-:W-:-:S03]  /*5770*/  FADD.FTZ R33, R41, R28 ;  /* 0x0000001c29217221 */ /* 0x008fc60000010000 */
[----:B------:R-:W2:Y:S01]  /*5780*/  MUFU.EX2 R53, R53 ;  /* 0x0000003500357308 */ /* 0x000ea20000000800 */
[----:B----4-:R-:W-:-:S01]  /*5790*/  FADD.FTZ R28, R50, R33 ;  /* 0x00000021321c7221 */ /* 0x010fc20000010000 */
[----:B0-----:R-:W-:-:S03]  /*57a0*/  F2FP.SATFINITE.E4M3.F32.PACK_AB_MERGE_C R50, R51, R50, RZ ;  /* 0x000000323332723e */ /* 0x001fc600048070ff */
[----:B------:R-:W-:Y:S01]  /*57b0*/  FADD.FTZ R28, R51, R28 ;  /* 0x0000001c331c7221 */ /* 0x000fe20000010000 */
[----:B------:R-:W-:Y:S01]  /*57c0*/  F2FP.SATFINITE.E4M3.F32.PACK_AB_MERGE_C R211, R41, R40, R50 ;  /* 0x0000002829d3723e */ /* 0x000fe20004807032 */
[----:B------:R-:W-:Y:S01]  /*57d0*/  IMAD.MOV.U32 R51, RZ, RZ, R87 ;  /* 0x000000ffff337224 */ /* 0x000fe200078e0057 */
[----:B------:R-:W0:Y:S01]  /*57e0*/  MUFU.EX2 R54, R54 ;  /* 0x0000003600367308 */ /* 0x000e220000000800 */
[----:B-1----:R-:W-:-:S01]  /*57f0*/  FADD.FTZ R33, R43, R28 ;  /* 0x0000001c2b217221 */ /* 0x002fc20000010000 */
[--C-:B------:R-:W-:Y:S02]  /*5800*/  IMAD.MOV.U32 R50, RZ, RZ, R87.reuse ;  /* 0x000000ffff327224 */ /* 0x100fe400078e0057 */
[----:B------:R-:W-:Y:S02]  /*5810*/  IMAD.MOV.U32 R41, RZ, RZ, R87 ;  /* 0x000000ffff297224 */ /* 0x000fe400078e0057 */
[----:B-----5:R-:W-:Y:S01]  /*5820*/  FADD.FTZ R28, R44, R33 ;  /* 0x000000212c1c7221 */ /* 0x020fe20000010000 */
[----:B------:R-:W-:Y:S01]  /*5830*/  IMAD.MOV.U32 R40, RZ, RZ, R87 ;  /* 0x000000ffff287224 */ /* 0x000fe200078e0057 */
[----:B------:R-:W1:Y:S02]  /*5840*/  MUFU.EX2 R46, R46 ;  /* 0x0000002e002e7308 */ /* 0x000e640000000800 */
[----:B--2---:R-:W-:-:S01]  /*5850*/  FADD.FTZ R39, R53, R28 ;  /* 0x0000001c35277221 */ /* 0x004fc20000010000 */
[----:B------:R-:W-:Y:S01]  /*5860*/  FADD.FTZ R28, R78, R113 ;  /* 0x000000714e1c7221 */ /* 0x000fe20000010000 */
[----:B------:R-:W-:-:S03]  /*5870*/  IMAD.MOV.U32 R78, RZ, RZ, R87 ;  /* 0x000000ffff4e7224 */ /* 0x000fc600078e0057 */
[----:B------:R-:W-:Y:S01]  /*5880*/  FADD.FTZ R28, R89, R28 ;  /* 0x0000001c591c7221 */ /* 0x000fe20000010000 */
[----:B------:R-:W2:Y:S01]  /*5890*/  MUFU.EX2 R49, R49 ;  /* 0x0000003100317308 */ /* 0x000ea20000000800 */
[----:B0-----:R-:W-:-:S02]  /*58a0*/  FADD.FTZ R39, R54, R39 ;  /* 0x0000002736277221 */ /* 0x001fc40000010000 */
[----:B------:R-:W-:Y:S01]  /*58b0*/  FADD.FTZ R21, R93, R28 ;  /* 0x0000001c5d157221 */ /* 0x000fe20000010000 */
[----:B------:R-:W-:Y:S01]  /*58c0*/  F2FP.SATFINITE.E4M3.F32.PACK_AB_MERGE_C R53, R54, R53, RZ ;  /* 0x000000353635723e */ /* 0x000fe200048070ff */
[----:B------:R-:W-:Y:S02]  /*58d0*/  IMAD.MOV.U32 R54, RZ, RZ, R87 ;  /* 0x000000ffff367224 */ /* 0x000fe400078e0057 */
[----:B------:R-:W-:-:S01]  /*58e0*/  FADD.FTZ R21, R96, R21 ;  /* 0x0000001560157221 */ /* 0x000fc20000010000 */
[----:B------:R-:W-:Y:S01]  /*58f0*/  F2FP.SATFINITE.E4M3.F32.PACK_AB_MERGE_C R213, R44, R43, R53 ;  /* 0x0000002b2cd5723e */ /* 0x000fe20004807035 */
[----:B------:R-:W0:Y:S01]  /*5900*/  MUFU.EX2 R55, R55 ;  /* 0x0000003700377308 */ /* 0x000e220000000800 */
[----:B-1----:R-:W-:-:S01]  /*5910*/  FADD.FTZ R34, R46, R39 ;  /* 0x000000272e227221 */ /* 0x002fc20000010000 */
[--C-:B------:R-:W-:Y:S01]  /*5920*/  IMAD.MOV.U32 R53, RZ, RZ, R87.reuse ;  /* 0x000000ffff357224 */ /* 0x100fe200078e0057 */
[----:B------:R-:W-:Y:S01]  /*5930*/  MOV R43, R87 ;  /* 0x00000057002b7202 */ /* 0x000fe20000000f00 */
[----:B------:R-:W-:-:S04]  /*5940*/  IMAD.MOV.U32 R44, RZ, RZ, R87 ;  /* 0x000000ffff2c7224 */ /* 0x000fc800078e0057 */
[----:B------:R-:W1:Y:S01]  /*5950*/  MUFU.EX2 R56, R56 ;  /* 0x0000003800387308 */ /* 0x000e620000000800 */
[----:B--2---:R-:W-:-:S07]  /*5960*/  FADD.FTZ R34, R49, R34 ;  /* 0x0000002231227221 */ /* 0x004fce0000010000 */
[----:B------:R-:W2:Y:S01]  /*5970*/  MUFU.EX2 R92, R92 ;  /* 0x0000005c005c7308 */ /* 0x000ea20000000800 */
[----:B0-----:R-:W-:-:S01]  /*5980*/  FADD.FTZ R39, R55, R34 ;  /* 0x0000002237277221 */ /* 0x001fc20000010000 */
[----:B------:R-:W-:-:S06]  /*5990*/  IMAD.MOV.U32 R34, RZ, RZ, R87 ;  /* 0x000000ffff227224 */ /* 0x000fcc00078e0057 */
[----:B------:R-:W0:Y:S01]  /*59a0*/  MUFU.EX2 R52, R52 ;  /* 0x0000003400347308 */ /* 0x000e220000000800 */
[----:B-1----:R-:W-:-:S01]  /*59b0*/  FADD.FTZ R39, R56, R39 ;  /* 0x0000002738277221 */ /* 0x002fc20000010000 */
[----:B------:R-:W-:Y:S01]  /*59c0*/  F2FP.SATFINITE.E4M3.F32.PACK_AB_MERGE_C R55, R56, R55, RZ ;  /* 0x000000373837723e */ /* 0x000fe200048070ff */
[----:B------:R-:W-:-:S03]  /*59d0*/  IMAD.MOV.U32 R56, RZ, RZ, R87 ;  /* 0x000000ffff387224 */ /* 0x000fc600078e0057 */
[----:B------:R-:W-:Y:S01]  /*59e0*/  F2FP.SATFINITE.E4M3.F32.PACK_AB_MERGE_C R215, R49, R46, R55 ;  /* 0x0000002e31d7723e */ /* 0x000fe20004807037 */
[----:B------:R-:W-:Y:S01]  /*59f0*/  IMAD.MOV.U32 R55, RZ, RZ, R87 ;  /* 0x000000ffff377224 */ /* 0x000fe200078e0057 */
[----:B------:R-:W1:Y:S01]  /*5a00*/  MUFU.EX2 R99, R99 ;  /* 0x0000006300637308 */ /* 0x000e620000000800 */
[----:B--2---:R-:W-:-:S01]  /*5a10*/  FADD.FTZ R28, R92, R21 ;  /* 0x000000155c1c7221 */ /* 0x004fc20000010000 */
[--C-:B------:R-:W-:Y:S02]  /*5a20*/  IMAD.MOV.U32 R49, RZ, RZ, R87.reuse ;  /* 0x000000ffff317224 */ /* 0x100fe400078e0057 */
[----:B------:R-:W-:-:S04]  /*5a30*/  IMAD.MOV.U32 R46, RZ, RZ, R87 ;  /* 0x000000ffff2e7224 */ /* 0x000fc800078e0057 */
[----:B------:R-:W2:Y:S01]  /*5a40*/  MUFU.EX2 R57, R57 ;  /* 0x0000003900397308 */ /* 0x000ea20000000800 */
[----:B0-----:R-:W-:-:S01]  /*5a50*/  FADD.FTZ R6, R52, R39 ;  /* 0x0000002734067221 */ /* 0x001fc20000010000 */
[----:B------:R-:W-:-:S03]  /*5a60*/  IMAD.MOV.U32 R39, RZ, RZ, R87 ;  /* 0x000000ffff277224 */ /* 0x000fc600078e0057 */
[----:B------:R-:W-:-:S03]  /*5a70*/  FADD.FTZ R6, R5, R6 ;  /* 0x0000000605067221 */ /* 0x000fc60000010000 */
[----:B------:R-:W0:Y:S01]  /*5a80*/  MUFU.EX2 R115, R115 ;  /* 0x0000007300737308 */ /* 0x000e220000000800 */
[----:B-1----:R-:W-:-:S04]  /*5a90*/  FADD.FTZ R21, R99, R28 ;  /* 0x0000001c63157221 */ /* 0x002fc80000010000 */
[----:B------:R-:W-:-:S03]  /*5aa0*/  FADD.FTZ R28, R100, R21 ;  /* 0x00000015641c7221 */ /* 0x000fc60000010000 */
[----:B------:R-:W1:Y:S01]  /*5ab0*/  MUFU.EX2 R81, R81 ;  /* 0x0000005100517308 */ /* 0x000e620000000800 */
[----:B--2---:R-:W-:-:S01]  /*5ac0*/  FADD.FTZ R21, R57, R6 ;  /* 0x0000000639157221 */ /* 0x004fc20000010000 */
[----:B------:R-:W-:-:S03]  /*5ad0*/  F2FP.SATFINITE.E4M3.F32.PACK_AB_MERGE_C R57, R58, R57, RZ ;  /* 0x000000393a39723e */ /* 0x000fc600048070ff */
[----:B------:R-:W-:Y:S01]  /*5ae0*/  FADD.FTZ R21, R58, R21 ;  /* 0x000000153a157221 */ /* 0x000fe20000010000 */
[----:B------:R-:W-:Y:S01]  /*5af0*/  F2FP.SATFINITE.E4M3.F32.PACK_AB_MERGE_C R217, R5, R52, R57 ;  /* 0x0000003405d9723e */ /* 0x000fe20004807039 */
[----:B------:R-:W-:Y:S01]  /*5b00*/  IMAD.MOV.U32 R58, RZ, RZ, R87 ;  /* 0x000000ffff3a7224 */ /* 0x000fe200078e0057 */
[----:B------:R-:W2:Y:S01]  /*5b10*/  MUFU.EX2 R24, R24 ;  /* 0x0000001800187308 */ /* 0x000ea20000000800 */
[----:B0-----:R-:W-:-:S01]  /*5b20*/  FADD.FTZ R28, R115, R28 ;  /* 0x0000001c731c7221 */ /* 0x001fc20000010000 */
[----:B------:R-:W-:Y:S01]  /*5b30*/  F2FP.SATFINITE.E4M3.F32.PACK_AB_MERGE_C R100, R115, R100, RZ ;  /* 0x000000647364723e */ /* 0x000fe200048070ff */
[--C-:B------:R-:W-:Y:S02]  /*5b40*/  IMAD.MOV.U32 R57, RZ, RZ, R87.reuse ;  /* 0x000000ffff397224 */ /* 0x100fe400078e0057 */
[----:B------:R-:W-:Y:S01]  /*5b50*/  IMAD.MOV.U32 R52, RZ, RZ, R87 ;  /* 0x000000ffff347224 */ /* 0x000fe200078e0057 */
[----:B------:R-:W-:Y:S02]  /*5b60*/  F2FP.SATFINITE.E4M3.F32.PACK_AB_MERGE_C R216, R99, R92, R100 ;  /* 0x0000005c63d8723e */ /* 0x000fe40004807064 */
        /* <DEDUP_REMOVED lines=20> */
[----:B------:R-:W-:Y:S01]  /*5cb0*/  F2FP.SATFINITE.E4M3.F32.PACK_AB_MERGE_C R218, R82, R81, R85 ;  /* 0x0000005152da723e */ /* 0x000fe20004807055 */
[----:B------:R-:W-:Y:S01]  /*5cc0*/  IMAD.MOV.U32 R85, RZ, RZ, R87 ;  /* 0x000000ffff557224 */ /* 0x000fe200078e0057 */
[----:B------:R-:W0:Y:S01]  /*5cd0*/  MUFU.EX2 R91, R91 ;  /* 0x0000005b005b7308 */ /* 0x000e220000000800 */
[----:B-1----:R-:W-:-:S01]  /*5ce0*/  FADD.FTZ R6, R120, R31 ;  /* 0x0000001f78067221 */ /* 0x002fc20000010000 */
[----:B------:R-:W-:-:S02]  /*5cf0*/  IMAD.MOV.U32 R82, RZ, RZ, R87 ;  /* 0x000000ffff527224 */ /* 0x000fc400078e0057 */
[--C-:B------:R-:W-:Y:S02]  /*5d00*/  IMAD.MOV.U32 R81, RZ, RZ, R87.reuse ;  /* 0x000000ffff517224 */ /* 0x100fe400078e0057 */
[----:B------:R-:W-:Y:S02]  /*5d10*/  IMAD.MOV.U32 R31, RZ, RZ, R87 ;  /* 0x000000ffff1f7224 */ /* 0x000fe400078e0057 */
[----:B------:R-:W-:Y:S01]  /*5d20*/  MUFU.EX2 R94, R94 ;  /* 0x0000005e005e7308 */ /* 0x000fe20000000800 */
[----:B--2---:R-:W-:-:S01]  /*5d30*/  FADD.FTZ R28, R26, R29 ;  /* 0x0000001d1a1c7221 */ /* 0x004fc20000010000 */
[----:B------:R-:W-:-:S06]  /*5d40*/  IMAD.MOV.U32 R24, RZ, RZ, R87 ;  /* 0x000000ffff187224 */ /* 0x000fcc00078e0057 */
[----:B------:R-:W1:Y:S01]  /*5d50*/  MUFU.EX2 R97, R97 ;  /* 0x0000006100617308 */ /* 0x000e620000000800 */
[----:B0-----:R-:W-:-:S07]  /*5d60*/  FADD.FTZ R21, R91, R6 ;  /* 0x000000065b157221 */ /* 0x001fce0000010000 */
[----:B------:R0:W2:Y:S08]  /*5d70*/  MUFU.EX2 R27, R65 ;  /* 0x00000041001b7308 */ /* 0x0000b00000000800 */
[----:B------:R-:W3:Y:S01]  /*5d80*/  MUFU.EX2 R30, R30 ;  /* 0x0000001e001e7308 */ /* 0x000ee20000000800 */
[----:B-1----:R-:W-:Y:S01]  /*5d90*/  F2FP.SATFINITE.E4M3.F32.PACK_AB_MERGE_C R6, R97, R94, RZ ;  /* 0x0000005e6106723e */ /* 0x002fe200048070ff */
[----:B------:R-:W-:Y:S01]  /*5da0*/  FADD.FTZ R94, R94, R21 ;  /* 0x000000155e5e7221 */ /* 0x000fe20000010000 */
[----:B0-----:R-:W-:-:S02]  /*5db0*/  IMAD.MOV.U32 R65, RZ, RZ, R87 ;  /* 0x000000ffff417224 */ /* 0x001fc400078e0057 */
[----:B------:R-:W-:Y:S01]  /*5dc0*/  F2FP.SATFINITE.E4M3.F32.PACK_AB_MERGE_C R220, R91, R120, R6 ;  /* 0x000000785bdc723e */ /* 0x000fe20004807006 */
[----:B------:R-:W-:-:S02]  /*5dd0*/  FADD.FTZ R97, R97, R94 ;  /* 0x0000005e61617221 */ /* 0x000fc40000010000 */
[----:B------:R0:W1:Y:S01]  /*5de0*/  MUFU.EX2 R33, R66 ;  /* 0x0000004200217308 */ /* 0x0000620000000800 */
[----:B--2---:R-:W-:-:S01]  /*5df0*/  FADD.FTZ R29, R27, R28 ;  /* 0x0000001c1b1d7221 */ /* 0x004fc20000010000 */
[----:B------:R-:W-:-:S06]  /*5e00*/  IMAD.MOV.U32 R28, RZ, RZ, R87 ;  /* 0x000000ffff1c7224 */ /* 0x000fcc00078e0057 */
[----:B------:R-:W-:Y:S01]  /*5e10*/  MUFU.EX2 R102, R102 ;  /* 0x0000006600667308 */ /* 0x000fe20000000800 */
[----:B---3--:R-:W-:-:S01]  /*5e20*/  FADD.FTZ R6, R30, R29 ;  /* 0x0000001d1e067221 */ /* 0x008fc20000010000 */
[--C-:B0-----:R-:W-:Y:S02]  /*5e30*/  IMAD.MOV.U32 R66, RZ, RZ, R87.reuse ;  /* 0x000000ffff427224 */ /* 0x101fe400078e0057 */
[----:B------:R-:W-:-:S04]  /*5e40*/  IMAD.MOV.U32 R29, RZ, RZ, R87 ;  /* 0x000000ffff1d7224 */ /* 0x000fc800078e0057 */
[----:B------:R-:W0:Y:S01]  /*5e50*/  MUFU.EX2 R107, R107 ;  /* 0x0000006b006b7308 */ /* 0x000e220000000800 */
[----:B-1----:R-:W-:-:S01]  /*5e60*/  FADD.FTZ R6, R33, R6 ;  /* 0x0000000621067221 */ /* 0x002fc20000010000 */
        /* <DEDUP_REMOVED lines=15> */
[----:B------:R-:W-:-:S04]  /*5f60*/  FADD.FTZ R101, R101, R8 ;  /* 0x0000000865657221 */ /* 0x000fc80000010000 */
[----:B------:R-:W-:Y:S02]  /*5f70*/  FADD.FTZ R102, R102, R101 ;  /* 0x0000006566667221 */ /* 0x000fe40000010000 */
[----:B------:R-:W0:Y:S01]  /*5f80*/  MUFU.EX2 R36, R36 ;  /* 0x0000002400247308 */ /* 0x000e220000000800 */
[----:B-1----:R-:W-:-:S01]  /*5f90*/  FADD.FTZ R8, R32, R7 ;  /* 0x0000000720087221 */ /* 0x002fc20000010000 */
[----:B------:R-:W-:-:S06]  /*5fa0*/  FADD.FTZ R107, R107, R102 ;  /* 0x000000666b6b7221 */ /* 0x000fcc0000010000 */
        /* <DEDUP_REMOVED lines=13> */
[----:B0-----:R-:W-:-:S07]  /*6080*/  FADD.FTZ R8, R110, R107 ;  /* 0x0000006b6e087221 */ /* 0x001fce0000010000 */
[----:B------:R-:W0:Y:S01]  /*6090*/  MUFU.EX2 R68, R68 ;  /* 0x0000004400447308 */ /* 0x000e220000000800 */
[----:B--2---:R-:W-:-:S01]  /*60a0*/  FADD.FTZ R7, R37, R36 ;  /* 0x0000002425077221 */ /* 0x004fc20000010000 */
[----:B------:R-:W-:-:S06]  /*60b0*/  IMAD.MOV.U32 R36, RZ, RZ, R87 ;  /* 0x000000ffff247224 */ /* 0x000fcc00078e0057 */
[----:B------:R-:W2:Y:S01]  /*60c0*/  MUFU.EX2 R69, R69 ;  /* 0x0000004500457308 */ /* 0x000ea20000000800 */
[C---:B-1----:R-:W-:Y:S01]  /*60d0*/  F2FP.SATFINITE.E4M3.F32.PACK_AB_MERGE_C R224, R111.reuse, R110, R9 ;  /* 0x0000006e6fe0723e */ /* 0x042fe20004807009 */
[----:B------:R-:W-:-:S04]  /*60e0*/  FADD.FTZ R111, R111, R8 ;  /* 0x000000086f6f7221 */ /* 0x000fc80000010000 */
[----:B------:R-:W-:Y:S02]  /*60f0*/  FADD.FTZ R114, R114, R111 ;  /* 0x0000006f72727221 */ /* 0x000fe40000010000 */
[----:B------:R-:W1:Y:S01]  /*6100*/  MUFU.EX2 R128, R128 ;  /* 0x0000008000807308 */ /* 0x000e620000000800 */
[----:B0-----:R-:W-:-:S01]  /*6110*/  FADD.FTZ R8, R68, R7 ;  /* 0x0000000744087221 */ /* 0x001fc20000010000 */
[----:B------:R-:W-:-:S06]  /*6120*/  FADD.FTZ R121, R121, R114 ;  /* 0x0000007279797221 */ /* 0x000fcc0000010000 */
[----:B------:R-:W-:Y:S01]  /*6130*/  MUFU.EX2 R118, R118 ;  /* 0x0000007600767308 */ /* 0x000fe20000000800 */
[----:B--2---:R-:W-:-:S07]  /*6140*/  FADD.FTZ R7, R69, R8 ;  /* 0x0000000845077221 */ /* 0x004fce0000010000 */
[----:B------:R-:W0:Y:S01]  /*6150*/  MUFU.EX2 R119, R119 ;  /* 0x0000007700777308 */ /* 0x000e220000000800 */
[C---:B-1----:R-:W-:Y:S01]  /*6160*/  F2FP.SATFINITE.E4M3.F32.PACK_AB_MERGE_C R69, R128.reuse, R69, RZ ;  /* 0x000000458045723e */ /* 0x042fe200048070ff */
        /* <DEDUP_REMOVED lines=12> */
[----:B------:R-:W-:Y:S01]  /*6230*/  MUFU.EX2 R127, R127 ;  /* 0x0000007f007f7308 */ /* 0x000fe20000000800 */
[C---:B0-----:R-:W-:Y:S01]  /*6240*/  F2FP.SATFINITE.E4M3.F32.PACK_AB_MERGE_C R226, R117.reuse, R116, R7 ;  /* 0x0000007475e2723e */ /* 0x041fe20004807007 */
[----:B------:R-:W-:-:S04]  /*6250*/  FADD.FTZ R117, R117, R8 ;  /* 0x0000000875757221 */ /* 0x000fc80000010000 */
[----:B------:R-:W-:Y:S02]  /*6260*/  FADD.FTZ R118, R118, R117 ;  /* 0x0000007576767221 */ /* 0x000fe40000010000 */
[----:B------:R-:W0:Y:S01]  /*6270*/  MUFU.EX2 R122, R122 ;  /* 0x0000007a007a7308 */ /* 0x000e220000000800 */
[----:B-1----:R-:W-:-:S01]  /*6280*/  FADD.FTZ R8, R6, R5 ;  /* 0x0000000506087221 */ /* 0x002fc20000010000 */
[----:B------:R-:W-:Y:S01]  /*6290*/  FADD.FTZ R7, R119, R118 ;  /* 0x0000007677077221 */ /* 0x000fe20000010000 */
[----:B0-----:R-:W-:Y:S02]  /*62a0*/  F2FP.SATFINITE.E4M3.F32.PACK_AB_MERGE_C R5, R122, R127, RZ ;  /* 0x0000007f7a05723e */ /* 0x001fe400048070ff */
[----:B------:R-:W-:Y:S02]  /*62b0*/  FADD.FTZ R127, R127, R8 ;  /* 0x000000087f7f7221 */ /* 0x000fe40000010000 */
[----:B------:R-:W-:Y:S02]  /*62c0*/  F2FP.SATFINITE.E4M3.F32.PACK_AB_MERGE_C R227, R6, R131, R5 ;  /* 0x0000008306e3723e */ /* 0x000fe40004807005 */
[----:B------:R-:W-:Y:S01]  /*62d0*/  FADD.FTZ R6, R122, R127 ;  /* 0x0000007f7a067221 */ /* 0x000fe20000010000 */
[----:B------:R-:W-:Y:S06]  /*62e0*/  @!P1 BRA `(.L_x_5933) ;  /* 0x0000004400c89947 */ /* 0x000fec0003800000 */
[----:B------:R-:W-:Y:S01]  /*62f0*/  MOV R8, R95 ;  /* 0x0000005f00087202 */ /* 0x000fe20000000f00 */
        /* <DEDUP_REMOVED lines=37> */
.L_x_5943:
[----:B------:R-:W-:Y:S01]  /*6550*/  ISETP.NE.AND P2, PT, RZ, UR41, PT ;  /* 0x00000029ff007c0c */ /* 0x000fe2000bf45270 */
[----:B------:R-:W-:-:S04]  /*6560*/  UISETP.NE.AND UP0, UPT, UR51, 0x1, UPT ;  /* 0x000000013300788c */ /* 0x000fc8000bf05270 */
[----:B------:R-:W-:-:S04]  /*6570*/  USEL UR42, URZ, 0x1, UP0 ;  /* 0x000000013f2a7887 */ /* 0x000fc80008000000 */
[----:B------:R-:W-:-:S04]  /*6580*/  ULOP3.LUT UR42, UR52, UR42, URZ, 0x3c, !UPT ;  /* 0x0000002a342a7292 */ /* 0x000fc8000f8e3c3f */
[----:B------:R-:W-:Y:S08]  /*6590*/  @P2 BRA `(.L_x_5934) ;  /* 0x0000000000442947 */ /* 0x000ff00003800000 */
[----:B------:R-:W-:Y:S05]  /*65a0*/  @!P0 BRA `(.L_x_5935) ;  /* 0x0000000000048947 */ /* 0x000fea0003800000 */
[----:B------:R-:W-:Y:S01]  /*65b0*/  BPT.TRAP 0x1 ;  /* 0x000000040000795c */ /* 0x000fe20000300000 */
.L_x_5935:
        /* <DEDUP_REMOVED lines=12> */
.L_x_5936:
[----:B-1----:R-:W-:Y:S05]  /*6680*/  @P1 BRA `(.L_x_5934) ;  /* 0x0000000000081947 */ /* 0x002fea0003800000 */
[----:B------:R-:W1:Y:S02]  /*6690*/  SYNCS.PHASECHK.TRANS64.TRYWAIT P1, [UR6+0x2e830], R2 ;  /* 0x02e83002ff0075a7 */ /* 0x000e640008020146 */
[----:B-1----:R-:W-:Y:S05]  /*66a0*/  @!P1 BRA `(.L_x_5937) ;  /* 0x000000cc008c9947 */ /* 0x002fea0003800000 */
.L_x_5934:
        /* <DEDUP_REMOVED lines=186> */
.L_x_5939:
        /* <DEDUP_REMOVED lines=9> */
.L_x_5940:
[----:B-1----:R-:W-:Y:S05]  /*72e0*/  @P1 BRA `(.L_x_5938) ;  /* 0x0000000000081947 */ /* 0x002fea0003800000 */
[----:B------:R-:W1:Y:S02]  /*72f0*/  SYNCS.PHASECHK.TRANS64.TRYWAIT P1, [UR6+0x2e850], R2 ;  /* 0x02e85002ff0075a7 */ /* 0x000e640008020146 */
[----:B-1----:R-:W-:Y:S05]  /*7300*/  @!P1 BRA `(.L_x_5941) ;  /* 0x000000c0008c9947 */ /* 0x002fea0003800000 */
.L_x_5938:
        /* <DEDUP_REMOVED lines=25> */
[----:B------:R-:W-:Y:S01]  /*74a0*/  FMUL.FTZ R169, R0, R169 ;  /* 0x000000a900a97220 */ /* 0x000fe20000410000 */
        /* <DEDUP_REMOVED lines=31> */
[C---:B------:R-:W-:Y:S01]  /*76a0*/  FMUL.FTZ R158, R0.reuse, R158 ;  /* 0x0000009e009e7220 */ /* 0x040fe20000410000 */
[----:B------:R-:W-:Y:S01]  /*76b0*/  ULOP3.LUT UR6, UR6, 0x10000, URZ, 0xfc, !UPT ;  /* 0x0001000006067892 */ /* 0x000fe2000f8efc3f */
[----:B------:R-:W0:Y:S01]  /*76c0*/  MUFU.TANH R14, R14 ;  /* 0x0000000e000e7308 */ /* 0x000e220000002400 */
[----:B-1----:R-:W-:Y:S01]  /*76d0*/  FMNMX.FTZ R191, R13, R192, !PT ;  /* 0x000000c00dbf7209 */ /* 0x002fe20007810000 */
[C---:B------:R-:W-:Y:S01]  /*76e0*/  FMUL.FTZ R157, R0.reuse, R157 ;  /* 0x0000009d009d7220 */ /* 0x040fe20000410000 */
[----:B------:R-:W-:Y:S01]  /*76f0*/  UIMAD UR11, UR51, 0x700, UR6 ;  /* 0x00000700330b78a4 */ /* 0x000fe2000f8e0206 */
[C---:B------:R-:W-:Y:S01]  /*7700*/  FMUL.FTZ R159, R0.reuse, R159 ;  /* 0x0000009f009f7220 */ /* 0x040fe20000410000 */
[C---:B------:R-:W-:Y:S01]  /*7710*/  FMUL.FTZ R160, R0.reuse, R160 ;  /* 0x000000a000a07220 */ /* 0x040fe20000410000 */
[C---:B------:R-:W-:Y:S01]  /*7720*/  FMUL.FTZ R162, R0.reuse, R162 ;  /* 0x000000a200a27220 */ /* 0x040fe20000410000 */
[C---:B------:R-:W-:Y:S01]  /*7730*/  FMUL.FTZ R161, R0.reuse, R161 ;  /* 0x000000a100a17220 */ /* 0x040fe20000410000 */
[----:B------:R-:W1:Y:S01]  /*7740*/  MUFU.TANH R20, R20 ;  /* 0x0000001400147308 */ /* 0x000e620000002400 */
[----:B--2---:R-:W-:Y:S01]  /*7750*/  FMNMX.FTZ R193, R15, R194, !PT ;  /* 0x000000c20fc17209 */ /* 0x004fe20007810000 */
[----:B------:R-:W-:Y:S01]  /*7760*/  UMOV UR6, UR11 ;  /* 0x0000000b00067c82 */ /* 0x000fe20008000000 */
[C---:B------:R-:W-:Y:S01]  /*7770*/  FMUL.FTZ R163, R0.reuse, R163 ;  /* 0x000000a300a37220 */ /* 0x040fe20000410000 */
[----:B------:R-:W-:Y:S01]  /*7780*/  QGMMA.64x128x32.F32.E4M3.E4M3 R24, R200, gdesc[UR4], R24, gsb0 ;  /* 0x01e00004c8187df3 */ /* 0x000fe20008000818 */
[----:B------:R-:W-:Y:S01]  /*7790*/  UIADD3 UR6, UR11, 0x100, URZ ;  /* 0x000001000b067890 */ /* 0x000fe2000fffe03f */
[----:B------:R-:W-:Y:S01]  /*77a0*/  FMUL.FTZ R164, R0, R164 ;  /* 0x000000a400a47220 */ /* 0x000fe20000410000 */
        /* <DEDUP_REMOVED lines=91> */
[----:B------:R-:W-:-:S06]  /*7d60*/  IMAD.U32 R197, RZ, RZ, UR50 ;  /* 0x00000032ffc57e24 */ /* 0x000fcc000f8e00ff */
        /* <DEDUP_REMOVED lines=12> */
[----:B------:R-:W-:Y:S02]  /*7e30*/  WARPGROUP.DEPBAR.LE gsb0, 0x0 ;  /* 0x00008000000079c5 */ /* 0x000fe40000010000 */
[----:B------:R-:W-:-:S06]  /*7e40*/  WARPGROUP.ARRIVE ;  /* 0x00000000000079c5 */ /* 0x000fcc0000000000 */
[----:B------:R-:W2:Y:S01]  /*7e50*/  S2R R203, SR_TID.X ;  /* 0x0000000000cb7919 */ /* 0x000ea20000002100 */
[----:B------:R-:W3:Y:S01]  /*7e60*/  MUFU.TANH R177, R177 ;  /* 0x000000b100b17308 */ /* 0x000ee20000002400 */
[----:B0-----:R-:W-:Y:S01]  /*7e70*/  FMNMX.FTZ R192, R176, R191, !PT ;  /* 0x000000bfb0c07209 */ /* 0x001fe20007810000 */
[----:B------:R-:W-:Y:S01]  /*7e80*/  QGMMA.64x128x32.F32.E4M3.E4M3 R24, R204, gdesc[UR4], R24, gsb0 ;  /* 0x01e00004cc187df3 */ /* 0x000fe20008000818 */
[----:B------:R-:W-:Y:S01]  /*7e90*/  UIADD3 UR6, UR11, 0x200, URZ ;  /* 0x000002000b067890 */ /* 0x000fe2000fffe03f */
[----:B------:R-:W-:-:S04]  /*7ea0*/  UMOV UR7, 0xc0000010 ;  /* 0xc000001000077882 */ /* 0x000fc80000000000 */
[----:B------:R-:W0:Y:S01]  /*7eb0*/  MUFU.TANH R179, R179 ;  /* 0x000000b300b37308 */ /* 0x000e220000002400 */
[----:B-1----:R-:W-:-:S07]  /*7ec0*/  FMNMX.FTZ R194, R178, R193, !PT ;  /* 0x000000c1b2c27209 */ /* 0x002fce0007810000 */
[----:B------:R-:W1:Y:S01]  /*7ed0*/  MUFU.TANH R180, R180 ;  /* 0x000000b400b47308 */ /* 0x000e620000002400 */
[----:B---3--:R-:W-:-:S07]  /*7ee0*/  FMNMX.FTZ R191, R177, R192, !PT ;  /* 0x000000c0b1bf7209 */ /* 0x008fce0007810000 */
[----:B------:R-:W3:Y:S01]  /*7ef0*/  MUFU.TANH R182, R182 ;  /* 0x000000b600b67308 */ /* 0x000ee20000002400 */
[----:B0-----:R-:W-:Y:S02]  /*7f00*/  FMNMX.FTZ R193, R179, R194, !PT ;  /* 0x000000c2b3c17209 */ /* 0x001fe40007810000 */
[----:B--2---:R-:W-:-:S05]  /*7f10*/  LOP3.LUT P1, RZ, R203, 0x7f, RZ, 0xc0, !PT ;  /* 0x0000007fcbff7812 */ /* 0x004fca000782c0ff */
[----:B------:R-:W0:Y:S01]  /*7f20*/  MUFU.TANH R181, R181 ;  /* 0x000000b500b57308 */ /* 0x000e220000002400 */
[----:B-1----:R-:W-:-:S07]  /*7f30*/  FMNMX.FTZ R192, R180, R191, !PT ;  /* 0x000000bfb4c07209 */ /* 0x002fce0007810000 */
[----:B------:R-:W1:Y:S01]  /*7f40*/  MUFU.TANH R183, R183 ;  /* 0x000000b700b77308 */ /* 0x000e620000002400 */
[----:B---3--:R-:W-:Y:S01]  /*7f50*/  FMNMX.FTZ R194, R182, R193, !PT ;  /* 0x000000c1b6c27209 */ /* 0x008fe20007810000 */
[----:B------:R-:W-:-:S06]  /*7f60*/  @!P1 IMAD R197, R197, 0x8, R2 ;  /* 0x00000008c5c59824 */ /* 0x000fcc00078e0202 */
        /* <DEDUP_REMOVED lines=25> */
[----:B------:R-:W-:-:S04]  /*8100*/  WARPGROUP.ARRIVE ;  /* 0x00000000000079c5 */ /* 0x000fc80000000000 */
[----:B------:R-:W2:Y:S01]  /*8110*/  MUFU.TANH R164, R164 ;  /* 0x000000a400a47308 */ /* 0x000ea20000002400 */
[----:B0-----:R-:W-:Y:S01]  /*8120*/  FMNMX.FTZ R191, R161, R192, !PT ;  /* 0x000000c0a1bf7209 */ /* 0x001fe20007810000 */
[----:B------:R-:W-:Y:S01]  /*8130*/  QGMMA.64x128x32.F32.E4M3.E4M3 R24, R208, gdesc[UR4], R24, gsb0 ;  /* 0x01e00004d0187df3 */ /* 0x000fe20008000818 */
[----:B-1----:R-:W-:Y:S01]  /*8140*/  FMNMX.FTZ R193, R163, R194, !PT ;  /* 0x000000c2a3c17209 */ /* 0x002fe20007810000 */
[----:B------:R-:W-:-:S04]  /*8150*/  UIADD3 UR6, UR11, 0x300, URZ ;  /* 0x000003000b067890 */ /* 0x000fc8000fffe03f */
[----:B------:R-:W0:Y:S01]  /*8160*/  MUFU.TANH R166, R166 ;  /* 0x000000a600a67308 */ /* 0x000e220000002400 */
[----:B------:R-:W-:-:S07]  /*8170*/  UMOV UR7, 0xc0000010 ;  /* 0xc000001000077882 */ /* 0x000fce0000000000 */
        /* <DEDUP_REMOVED lines=39> */
[----:B------:R-:W-:Y:S01]  /*83f0*/  QGMMA.64x128x32.F32.E4M3.E4M3 R24, R212, gdesc[UR4], R24, gsb0 ;  /* 0x01e00004d4187df3 */ /* 0x000fe20008000818 */
[----:B------:R-:W-:Y:S01]  /*8400*/  UIADD3 UR6, UR11, 0x400, URZ ;  /* 0x000004000b067890 */ /* 0x000fe2000fffe03f */
[----:B------:R-:W-:-:S04]  /*8410*/  UMOV UR7, 0xc0000010 ;  /* 0xc000001000077882 */ /* 0x000fc80000000000 */
        /* <DEDUP_REMOVED lines=41> */
[----:B------:R-:W-:Y:S01]  /*86b0*/  QGMMA.64x128x32.F32.E4M3.E4M3 R24, R216, gdesc[UR4], R24, gsb0 ;  /* 0x01e00004d8187df3 */ /* 0x000fe20008000818 */
        /* <DEDUP_REMOVED lines=64> */
[----:B-1----:R-:W-:Y:S02]  /*8ac0*/  FMNMX.FTZ R194, R102, R193, !PT ;  /* 0x000000c166c27209 */ /* 0x002fe40007810000 */
[----:B--2---:R-:W-:-:S05]  /*8ad0*/  FMNMX.FTZ R193, R101, R90, !PT ;  /* 0x0000005a65c17209 */ /* 0x004fca0007810000 */
[----:B------:R-:W1:Y:S01]  /*8ae0*/  SHFL.BFLY PT, R90, R193, 0x2, 0x1f ;  /* 0x0c401f00c15a7f89 */ /* 0x000e6200000e0000 */
[----:B0-----:R-:W-:-:S05]  /*8af0*/  FMNMX.FTZ R194, R103, R194, !PT ;  /* 0x000000c267c27209 */ /* 0x001fca0007810000 */
[----:B------:R-:W0:Y:S01]  /*8b00*/  SHFL.BFLY PT, R95, R194, 0x2, 0x1f ;  /* 0x0c401f00c25f7f89 */ /* 0x000e2200000e0000 */
[----:B-1----:R-:W-:Y:S01]  /*8b10*/  FMNMX.FTZ R195, R193, R90, !PT ;  /* 0x0000005ac1c37209 */ /* 0x002fe20007810000 */
[----:B------:R-:W-:-:S04]  /*8b20*/  IMAD.U32 R193, RZ, RZ, UR10 ;  /* 0x0000000affc17e24 */ /* 0x000fc8000f8e00ff */
[----:B------:R-:W1:Y:S01]  /*8b30*/  SHFL.BFLY PT, R90, R195, 0x1, 0x1f ;  /* 0x0c201f00c35a7f89 */ /* 0x000e6200000e0000 */
[----:B0-----:R-:W-:-:S05]  /*8b40*/  FMNMX.FTZ R196, R194, R95, !PT ;  /* 0x0000005fc2c47209 */ /* 0x001fca0007810000 */
[----:B------:R-:W0:Y:S01]  /*8b50*/  SHFL.BFLY PT, R95, R196, 0x1, 0x1f ;  /* 0x0c201f00c45f7f89 */ /* 0x000e2200000e0000 */
[----:B------:R-:W-:Y:S02]  /*8b60*/  WARPGROUP.DEPBAR.LE gsb0, 0x0 ;  /* 0x00008000000079c5 */ /* 0x000fe40000010000 */
[----:B------:R-:W-:Y:S01]  /*8b70*/  WARPGROUP.ARRIVE ;  /* 0x00000000000079c5 */ /* 0x000fe20000000000 */
[----:B-1----:R-:W-:-:S05]  /*8b80*/  FMNMX.FTZ R90, R195, R90, !PT ;  /* 0x0000005ac35a7209 */ /* 0x002fca0007810000 */
[C---:B------:R-:W-:Y:S01]  /*8b90*/  FADD.FTZ R5, -R90.reuse, R5 ;  /* 0x000000055a057221 */ /* 0x040fe20000010100 */
[----:B------:R-:W-:-:S01]  /*8ba0*/  FFMA.FTZ R193, R90, R193, -8 ;  /* 0xc10000005ac17423 */ /* 0x000fc200000100c1 */
[----:B------:R-:W-:Y:S01]  /*8bb0*/  QGMMA.64x128x32.F32.E4M3.E4M3 R24, R224, gdesc[UR4], R24, gsb0 ;  /* 0x01e00004e0187df3 */ /* 0x000fe20008000818 */
[----:B0-----:R-:W-:Y:S01]  /*8bc0*/  FMNMX.FTZ R95, R196, R95, !PT ;  /* 0x0000005fc45f7209 */ /* 0x001fe20007810000 */
[----:B------:R-:W-:Y:S01]  /*8bd0*/  FMUL.FTZ R194, R5, UR10 ;  /* 0x0000000a05c27c20 */ /* 0x000fe20008410000 */
[----:B------:R-:W-:-:S01]  /*8be0*/  FFMA.FTZ R195, R10, UR10, -R193 ;  /* 0x0000000a0ac37c23 */ /* 0x000fc200080108c1 */
[--C-:B------:R-:W-:Y:S01]  /*8bf0*/  FFMA.FTZ R10, R9, UR10, -R193.reuse ;  /* 0x0000000a090a7c23 */ /* 0x100fe200080108c1 */
[----:B------:R-:W-:-:S01]  /*8c00*/  FFMA.FTZ R9, R13, UR10, -R193 ;  /* 0x0000000a0d097c23 */ /* 0x000fc200080108c1 */
[----:B------:R-:W-:Y:S01]  /*8c10*/  FADD.FTZ R5, -R95, R8 ;  /* 0x000000085f057221 */ /* 0x000fe20000010100 */
[----:B------:R-:W-:-:S01]  /*8c20*/  FFMA.FTZ R13, R21, UR10, -R193 ;  /* 0x0000000a150d7c23 */ /* 0x000fc200080108c1 */
        /* <DEDUP_REMOVED lines=294> */
[----:B0-----:R-:W-:Y:S02]  /*9e90*/  @!P1 VIADD R6, R197, 0x2e840 ;  /* 0x0002e840c5069836 */ /* 0x001fe40000000000 */
[----:B--2---:R-:W-:-:S03]  /*9ea0*/  FADD.FTZ R192, R112, R7 ;  /* 0x0000000770c07221 */ /* 0x004fc60000010000 */
        /* <DEDUP_REMOVED lines=49> */
.L_x_5942:
        /* <DEDUP_REMOVED lines=133> */
.L_x_5933:
[----:B------:R-:W-:Y:S06]  /*aa10*/  BAR.ARV 0x8, 0x180 ;  /* 0x0206000000007b1d */ /* 0x000fec0000002000 */
[----:B------:R-:W-:Y:S05]  /*aa20*/  @!P0 BRA `(.L_x_5944) ;  /* 0x0000000000048947 */ /* 0x000fea0003800000 */
[----:B------:R-:W-:Y:S01]  /*aa30*/  BPT.TRAP 0x1 ;  /* 0x000000040000795c */ /* 0x000fe20000300000 */
.L_x_5944:
[----:B------:R-:W-:Y:S02]  /*aa40*/  IMAD.U32 R0, RZ, RZ, UR42 ;  /* 0x0000002aff007e24 */ /* 0x000fe4000f8e00ff */
[----:B------:R-:W-:-:S03]  /*aa50*/  IMAD.U32 R13, RZ, RZ, UR50 ;  /* 0x00000032ff0d7e24 */ /* 0x000fc6000f8e00ff */
[----:B------:R-:W-:Y:S01]  /*aa60*/  SHF.L.U32 R0, R0, 0x1f, RZ ;  /* 0x0000001f00007819 */ /* 0x000fe200000006ff */
[----:B------:R-:W-:-:S04]  /*aa70*/  IMAD R13, R13, 0x8, R2 ;  /* 0x000000080d0d7824 */ /* 0x000fc800078e0202 */
[----:B------:R0:W1:Y:S01]  /*aa80*/  SYNCS.PHASECHK.TRANS64.TRYWAIT P1, [R13+URZ+0x2e850], R0 ;  /* 0x02e850000d0075a7 */ /* 0x000062000802017f */
[----:B------:R-:W-:Y:S05]  /*aa90*/  @!P0 BRA `(.L_x_5945) ;  /* 0x0000000000048947 */ /* 0x000fea0003800000 */
[----:B------:R-:W-:Y:S01]  /*aaa0*/  BPT.TRAP 0x1 ;  /* 0x000000040000795c */ /* 0x000fe20000300000 */
.L_x_5945:
[----:B------:R-:W-:Y:S01]  /*aab0*/  VIADD R2, R2, 0x400 ;  /* 0x0000040002027836 */ /* 0x000fe20000000000 */
[----:B------:R-:W-:-:S04]  /*aac0*/  MOV R5, UR50 ;  /* 0x0000003200057c02 */ /* 0x000fc80008000f00 */
[----:B------:R-:W-:-:S04]  /*aad0*/  SHF.R.U32.HI R2, RZ, 0x4, R2 ;  /* 0x00000004ff027819 */ /* 0x000fc80000011602 */
[----:B------:R-:W-:-:S04]  /*aae0*/  LOP3.LUT R2, R2, 0x3fff, RZ, 0xc0, !PT ;  /* 0x00003fff02027812 */ /* 0x000fc800078ec0ff */
[----:B------:R-:W-:Y:S01]  /*aaf0*/  LOP3.LUT R2, R2, 0x10000, RZ, 0xfc, !PT ;  /* 0x0001000002027812 */ /* 0x000fe200078efcff */
[----:B-1----:R-:W-:Y:S06]  /*ab00*/  @P1 BRA `(.L_x_5946) ;  /* 0x0000000000081947 */ /* 0x002fec0003800000 */
[----:B------:R-:W1:Y:S02]  /*ab10*/  SYNCS.PHASECHK.TRANS64.TRYWAIT P1, [R13+URZ+0x2e850], R0 ;  /* 0x02e850000d0075a7 */ /* 0x000e64000802017f */
[----:B-1----:R-:W-:Y:S05]  /*ab20*/  @!P1 BRA `(.L_x_5947) ;  /* 0x00000088009c9947 */ /* 0x002fea0003800000 */
.L_x_5946:
        /* <DEDUP_REMOVED lines=13> */
[----:B------:R-:W-:Y:S01]  /*ac00*/  QGMMA.64x128x32.F32.E4M3.E4M3 R24, R200, gdesc[UR4], R24, gsb0 ;  /* 0x01e00004c8187df3 */ /* 0x000fe20008000818 */
[----:B------:R-:W-:Y:S01]  /*ac10*/  R2UR UR6, R8 ;  /* 0x00000000080672ca */ /* 0x000fe200000e0000 */
[----:B------:R-:W-:Y:S01]  /*ac20*/  VIADD R8, R4, 0x200 ;  /* 0x0000020004087836 */ /* 0x000fe20000000000 */
[----:B------:R-:W-:Y:S01]  /*ac30*/  R2UR UR7, R9 ;  /* 0x00000000090772ca */ /* 0x000fe200000e0000 */
[----:B------:R-:W-:Y:S01]  /*ac40*/  IMAD.MOV.U32 R9, RZ, RZ, -0x3ffffff0 ;  /* 0xc0000010ff097424 */ /* 0x000fe200078e00ff */
[----:B------:R-:W-:Y:S02]  /*ac50*/  @UP0 ULDC.64 UR12, c[0x0][0x9c8] ;  /* 0x00027200000c0ab9 */ /* 0x000fe40000000a00 */
[----:B------:R-:W-:Y:S01]  /*ac60*/  @UP0 UIMAD.WIDE.U32 UR4, UR36, UR12, URZ ;  /* 0x0000000c240402a5 */ /* 0x000fe2000f8e003f */
[----:B------:R-:W-:Y:S02]  /*ac70*/  WARPGROUP.DEPBAR.LE gsb0, 0x0 ;  /* 0x00008000000079c5 */ /* 0x000fe40000010000 */
[----:B------:R-:W-:-:S06]  /*ac80*/  WARPGROUP.ARRIVE ;  /* 0x00000000000079c5 */ /* 0x000fcc0000000000 */
[----:B------:R-:W-:Y:S01]  /*ac90*/  QGMMA.64x128x32.F32.E4M3.E4M3 R24, R204, gdesc[UR4], R24, gsb0 ;  /* 0x01e00004cc187df3 */ /* 0x000fe20008000818 */
[----:B------:R-:W-:Y:S01]  /*aca0*/  R2UR UR6, R8 ;  /* 0x00000000080672ca */ /* 0x000fe200000e0000 */
[----:B------:R-:W-:Y:S01]  /*acb0*/  VIADD R8, R4, 0x300 ;  /* 0x0000030004087836 */ /* 0x000fe20000000000 */
[----:B------:R-:W-:Y:S01]  /*acc0*/  R2UR UR7, R9 ;  /* 0x00000000090772ca */ /* 0x000fe200000e0000 */
[----:B------:R-:W-:Y:S01]  /*acd0*/  IMAD.MOV.U32 R9, RZ, RZ, -0x3ffffff0 ;  /* 0xc0000010ff097424 */ /* 0x000fe200078e00ff */
[----:B------:R-:W-:Y:S02]  /*ace0*/  WARPGROUP.DEPBAR.LE gsb0, 0x0 ;  /* 0x00008000000079c5 */ /* 0x000fe40000010000 */
[----:B------:R-:W-:-:S09]  /*acf0*/  WARPGROUP.ARRIVE ;  /* 0x00000000000079c5 */ /* 0x000fd20000000000 */
        /* <DEDUP_REMOVED lines=17> */
[----:B------:R-:W-:Y:S01]  /*ae10*/  @UP0 ULEA UR6, UP1, UR4, UR8, 0x2 ;  /* 0x0000000804060291 */ /* 0x000fe2000f82103f */
[----:B------:R-:W-:-:S03]  /*ae20*/  R2UR UR7, R9 ;  /* 0x00000000090772ca */ /* 0x000fc600000e0000 */
[----:B------:R-:W-:-:S03]  /*ae30*/  @UP0 ULEA.HI.X UR5, UR4, UR9, UR5, 0x2, UP1 ;  /* 0x0000000904050291 */ /* 0x000fc600088f1405 */
[----:B------:R-:W-:Y:S01]  /*ae40*/  @UP0 UMOV UR4, UR6 ;  /* 0x0000000600040c82 */ /* 0x000fe20008000000 */
[----:B------:R-:W-:Y:S01]  /*ae50*/  R2UR UR6, R8 ;  /* 0x00000000080672ca */ /* 0x000fe200000e0000 */
[----:B------:R-:W-:Y:S02]  /*ae60*/  IMAD.U32 R10, RZ, RZ, UR4 ;  /* 0x00000004ff0a7e24 */ /* 0x000fe4000f8e00ff */
[----:B------:R-:W-:-:S05]  /*ae70*/  IMAD.U32 R11, RZ, RZ, UR5 ;  /* 0x00000005ff0b7e24 */ /* 0x000fca000f8e00ff */
[----:B------:R2:W3:Y:S01]  /*ae80*/  @P1 LDG.E R12, desc[UR46][R10.64] ;  /* 0x0000002e0a0c1981 */ /* 0x0004e2000c1e1900 */
[----:B------:R-:W-:Y:S02]  /*ae90*/  VIADD R8, R4, 0x500 ;  /* 0x0000050004087836 */ /* 0x000fe40000000000 */
[----:B------:R-:W-:Y:S01]  /*aea0*/  IMAD.MOV.U32 R9, RZ, RZ, -0x3ffffff0 ;  /* 0xc0000010ff097424 */ /* 0x000fe200078e00ff */
[----:B------:R-:W-:Y:S02]  /*aeb0*/  WARPGROUP.DEPBAR.LE gsb0, 0x0 ;  /* 0x00008000000079c5 */ /* 0x000fe40000010000 */
[----:B------:R-:W-:-:S06]  /*aec0*/  WARPGROUP.ARRIVE ;  /* 0x00000000000079c5 */ /* 0x000fcc0000000000 */
[----:B------:R-:W-:Y:S01]  /*aed0*/  QGMMA.64x128x32.F32.E4M3.E4M3 R24, R216, gdesc[UR4], R24, gsb0 ;  /* 0x01e00004d8187df3 */ /* 0x000fe20008000818 */
[----:B------:R-:W-:Y:S02]  /*aee0*/  R2UR UR6, R8 ;  /* 0x00000000080672ca */ /* 0x000fe400000e0000 */
[----:B------:R-:W-:Y:S01]  /*aef0*/  R2UR UR7, R9 ;  /* 0x00000000090772ca */ /* 0x000fe200000e0000 */
[----:B------:R-:W-:Y:S02]  /*af00*/  VIADD R4, R4, 0x600 ;  /* 0x0000060004047836 */ /* 0x000fe40000000000 */
[----:B------:R-:W-:Y:S01]  /*af10*/  IMAD.MOV.U32 R5, RZ, RZ, -0x3ffffff0 ;  /* 0xc0000010ff057424 */ /* 0x000fe200078e00ff */
[----:B01----:R-:W0:Y:S04]  /*af20*/  SHFL.BFLY PT, R0, R7, 0x2, 0x1f ;  /* 0x0c401f0007007f89 */ /* 0x003e2800000e0000 */
[----:B------:R-:W1:Y:S01]  /*af30*/  SHFL.BFLY PT, R9, R6, 0x2, 0x1f ;  /* 0x0c401f0006097f89 */ /* 0x000e6200000e0000 */
[----:B------:R-:W-:-:S02]  /*af40*/  WARPGROUP.DEPBAR.LE gsb0, 0x0 ;  /* 0x00008000000079c5 */ /* 0x000fc40000010000 */
[----:B------:R-:W-:-:S06]  /*af50*/  WARPGROUP.ARRIVE ;  /* 0x00000000000079c5 */ /* 0x000fcc0000000000 */
[----:B------:R-:W-:Y:S01]  /*af60*/  QGMMA.64x128x32.F32.E4M3.E4M3 R24, R220, gdesc[UR4], R24, gsb0 ;  /* 0x01e00004dc187df3 */ /* 0x000fe20008000818 */
[----:B------:R-:W-:Y:S02]  /*af70*/  R2UR UR6, R4 ;  /* 0x00000000040672ca */ /* 0x000fe400000e0000 */
[----:B------:R-:W-:Y:S01]  /*af80*/  R2UR UR7, R5 ;  /* 0x00000000050772ca */ /* 0x000fe200000e0000 */
[----:B0-----:R-:W-:-:S01]  /*af90*/  FADD.FTZ R0, R0, R7 ;  /* 0x0000000700007221 */ /* 0x001fc20000010000 */
[----:B-1----:R-:W-:-:S04]  /*afa0*/  FADD.FTZ R9, R9, R6 ;  /* 0x0000000609097221 */ /* 0x002fc80000010000 */
[----:B------:R-:W0:Y:S04]  /*afb0*/  SHFL.BFLY PT, R5, R0, 0x1, 0x1f ;  /* 0x0c201f0000057f89 */ /* 0x000e2800000e0000 */
[----:B------:R-:W2:Y:S01]  /*afc0*/  SHFL.BFLY PT, R2, R9, 0x1, 0x1f ;  /* 0x0c201f0009027f89 */ /* 0x000ea200000e0000 */
[----:B0-----:R-:W-:-:S01]  /*afd0*/  FADD.FTZ R8, R0, R5 ;  /* 0x0000000500087221 */ /* 0x001fc20000010000 */
[----:B--2---:R-:W-:-:S04]  /*afe0*/  FADD.FTZ R10, R9, R2 ;  /* 0x00000002090a7221 */ /* 0x004fc80000010000 */
        /* <DEDUP_REMOVED lines=14> */
[----:B------:R-:W2:Y:S01]  /*b0d0*/  @P1 MUFU.RCP R9, R10 ;  /* 0x0000000a00091308 */ /* 0x000ea20000001000 */
[----:B------:R-:W-:Y:S01]  /*b0e0*/  MOV R15, UR10 ;  /* 0x0000000a000f7c02 */ /* 0x000fe20008000f00 */
[----:B------:R-:W-:-:S02]  /*b0f0*/  IMAD.U32 R7, RZ, RZ, UR10 ;  /* 0x0000000aff077e24 */ /* 0x000fc4000f8e00ff */
[----:B0-----:R-:W-:Y:S02]  /*b100*/  @P2 FMUL.FTZ R4, R4, 0.69314718246459960938 ;  /* 0x3f31721804042820 */ /* 0x001fe40000410000 */
        /* <DEDUP_REMOVED lines=12> */
.L_x_5948:
        /* <DEDUP_REMOVED lines=74> */
.L_x_5926:
        /* <DEDUP_REMOVED lines=47> */
[----:B------:R-:W-:Y:S02]  /*b960*/  SEL R77, R30, R27, P0 ;  /* 0x0000001b1e4d7207 */ /* 0x000fe40000000000 */
[----:B------:R-:W-:Y:S02]  /*b970*/  SEL R79, R27, R30, P0 ;  /* 0x0000001e1b4f7207 */ /* 0x000fe40000000000 */
[----:B------:R-:W-:-:S02]  /*b980*/  IADD3 R93, P1, R6, 0x40, RZ ;  /* 0x00000040065d7810 */ /* 0x000fc40007f3e0ff */
[C---:B------:R-:W-:Y:S02]  /*b990*/  IADD3 R89, P6, R6.reuse, 0x20, RZ ;  /* 0x0000002006597810 */ /* 0x040fe40007fde0ff */
[----:B------:R-:W-:Y:S02]  /*b9a0*/  LOP3.LUT R10, R93, 0x380, RZ, 0xc0, !PT ;  /* 0x000003805d0a7812 */ /* 0x000fe400078ec0ff */
[----:B------:R-:W-:Y:S01]  /*b9b0*/  LOP3.LUT R8, R89, 0x380, RZ, 0xc0, !PT ;  /* 0x0000038059087812 */ /* 0x000fe200078ec0ff */
[----:B------:R-:W-:Y:S01]  /*b9c0*/  IMAD.X R27, RZ, RZ, R7, P6 ;  /* 0x000000ffff1b7224 */ /* 0x000fe200030e0607 */
[----:B------:R-:W-:Y:S02]  /*b9d0*/  IADD3 R97, P2, R6, 0x60, RZ ;  /* 0x0000006006617810 */ /* 0x000fe40007f5e0ff */
[----:B------:R-:W-:Y:S02]  /*b9e0*/  SHF.R.U64 R10, R10, 0x3, RZ ;  /* 0x000000030a0a7819 */ /* 0x000fe400000012ff */
[----:B------:R-:W-:-:S02]  /*b9f0*/  IADD3 R103, P4, R6, 0x4020, RZ ;  /* 0x0000402006677810 */ /* 0x000fc40007f9e0ff */
[C---:B------:R-:W-:Y:S02]  /*ba00*/  LOP3.LUT R9, R6.reuse, 0x380, RZ, 0xc0, !PT ;  /* 0x0000038006097812 */ /* 0x040fe400078ec0ff */
[----:B------:R-:W-:Y:S02]  /*ba10*/  IADD3 R105, P5, R6, 0x4040, RZ ;  /* 0x0000404006697810 */ /* 0x000fe40007fbe0ff */
[----:B------:R-:W-:Y:S02]  /*ba20*/  SHF.R.U64 R8, R8, 0x3, RZ ;  /* 0x0000000308087819 */ /* 0x000fe400000012ff */
[----:B------:R-:W-:Y:S01]  /*ba30*/  IADD3 R101, P3, R6, 0x4000, RZ ;  /* 0x0000400006657810 */ /* 0x000fe20007f7e0ff */
[--C-:B------:R-:W-:Y:S01]  /*ba40*/  IMAD.X R11, RZ, RZ, R7.reuse, P5 ;  /* 0x000000ffff0b7224 */ /* 0x100fe200028e0607 */
[----:B------:R-:W-:Y:S02]  /*ba50*/  LOP3.LUT R12, R97, 0x380, RZ, 0xc0, !PT ;  /* 0x00000380610c7812 */ /* 0x000fe400078ec0ff */
[----:B------:R-:W-:Y:S01]  /*ba60*/  LOP3.LUT R24, R10, R93, RZ, 0x3c, !PT ;  /* 0x0000005d0a187212 */ /* 0x000fe200078e3cff */
[----:B------:R-:W-:Y:S01]  /*ba70*/  IMAD.X R15, RZ, RZ, R7, P3 ;  /* 0x000000ffff0f7224 */ /* 0x000fe200018e0607 */
[----:B------:R-:W-:-:S02]  /*ba80*/  LOP3.LUT R10, R103, 0x380, RZ, 0xc0, !PT ;  /* 0x00000380670a7812 */ /* 0x000fc400078ec0ff */
[----:B------:R-:W-:Y:S02]  /*ba90*/  SHF.R.U64 R9, R9, 0x3, RZ ;  /* 0x0000000309097819 */ /* 0x000fe400000012ff */
[----:B------:R-:W-:Y:S02]  /*baa0*/  LOP3.LUT R28, R105, 0x380, RZ, 0xc0, !PT ;  /* 0x00000380691c7812 */ /* 0x000fe400078ec0ff */
[----:B------:R-:W-:Y:S02]  /*bab0*/  LOP3.LUT R26, R8, R89, RZ, 0x3c, !PT ;  /* 0x00000059081a7212 */ /* 0x000fe400078e3cff */
[----:B------:R-:W-:Y:S02]  /*bac0*/  F2FP.BF16.F32.PACK_AB R50, R50, R53 ;  /* 0x000000353232723e */ /* 0x000fe400000010ff */
[----:B------:R-:W-:Y:S02]  /*bad0*/  F2FP.BF16.F32.PACK_AB R43, R42, R43 ;  /* 0x0000002b2a2b723e */ /* 0x000fe400000010ff */
[----:B------:R-:W-:-:S02]  /*bae0*/  SHF.R.U64 R12, R12, 0x3, RZ ;  /* 0x000000030c0c7819 */ /* 0x000fc400000012ff */
[----:B------:R-:W-:Y:S02]  /*baf0*/  LOP3.LUT R8, R101, 0x380, RZ, 0xc0, !PT ;  /* 0x0000038065087812 */ /* 0x000fe400078ec0ff */
[----:B------:R-:W-:Y:S02]  /*bb00*/  IADD3 R107, P6, R6, 0x4060, RZ ;  /* 0x00004060066b7810 */ /* 0x000fe40007fde0ff */
[----:B------:R-:W-:Y:S02]  /*bb10*/  SHF.R.U64 R10, R10, 0x3, RZ ;  /* 0x000000030a0a7819 */ /* 0x000fe400000012ff */
[----:B------:R-:W-:Y:S02]  /*bb20*/  F2FP.BF16.F32.PACK_AB R99, R98, R99 ;  /* 0x000000636263723e */ /* 0x000fe400000010ff */
[----:B------:R-:W-:Y:S01]  /*bb30*/  LOP3.LUT R6, R9, R6, RZ, 0x3c, !PT ;  /* 0x0000000609067212 */ /* 0x000fe200078e3cff */
[----:B------:R-:W-:Y:S01]  /*bb40*/  IMAD.X R9, RZ, RZ, R7, P6 ;  /* 0x000000ffff097224 */ /* 0x000fe200030e0607 */
[----:B------:R-:W-:-:S02]  /*bb50*/  SHF.R.U64 R28, R28, 0x3, RZ ;  /* 0x000000031c1c7819 */ /* 0x000fc400000012ff */
[----:B------:R-:W-:Y:S02]  /*bb60*/  F2FP.BF16.F32.PACK_AB R73, R72, R73 ;  /* 0x000000494849723e */ /* 0x000fe400000010ff */
[----:B------:R-:W-:Y:S01]  /*bb70*/  F2FP.BF16.F32.PACK_AB R14, R13, R14 ;  /* 0x0000000e0d0e723e */ /* 0x000fe200000010ff */
[--C-:B------:R-:W-:Y:S01]  /*bb80*/  IMAD.X R13, RZ, RZ, R7.reuse, P4 ;  /* 0x000000ffff0d7224 */ /* 0x100fe200020e0607 */
[----:B------:R-:W-:Y:S02]  /*bb90*/  SEL R53, R25, R20, P0 ;  /* 0x0000001419357207 */ /* 0x000fe40000000000 */
[----:B------:R-:W-:Y:S01]  /*bba0*/  SEL R55, R20, R25, P0 ;  /* 0x0000001914377207 */ /* 0x000fe20000000000 */
[----:B------:R-:W-:Y:S01]  /*bbb0*/  IMAD.X R25, RZ, RZ, R7, P1 ;  /* 0x000000ffff197224 */ /* 0x000fe200008e0607 */
[----:B------:R-:W-:Y:S02]  /*bbc0*/  F2FP.BF16.F32.PACK_AB R95, R94, R95 ;  /* 0x0000005f5e5f723e */ /* 0x000fe400000010ff */
[----:B------:R-:W-:-:S02]  /*bbd0*/  SEL R71, R50, R43, P0 ;  /* 0x0000002b32477207 */ /* 0x000fc40000000000 */
[----:B------:R-:W-:Y:S02]  /*bbe0*/  LOP3.LUT R20, R12, R97, RZ, 0x3c, !PT ;  /* 0x000000610c147212 */ /* 0x000fe400078e3cff */
[----:B------:R-:W-:Y:S02]  /*bbf0*/  SHF.R.U64 R8, R8, 0x3, RZ ;  /* 0x0000000308087819 */ /* 0x000fe400000012ff */
[----:B------:R-:W-:Y:S02]  /*bc00*/  F2FP.BF16.F32.PACK_AB R68, R68, R69 ;  /* 0x000000454444723e */ /* 0x000fe400000010ff */
[----:B------:R-:W-:Y:S02]  /*bc10*/  F2FP.BF16.F32.PACK_AB R65, R64, R65 ;  /* 0x000000414041723e */ /* 0x000fe400000010ff */
[----:B------:R-:W-:Y:S02]  /*bc20*/  F2FP.BF16.F32.PACK_AB R91, R90, R91 ;  /* 0x0000005b5a5b723e */ /* 0x000fe400000010ff */
[----:B------:R-:W-:-:S02]  /*bc30*/  F2FP.BF16.F32.PACK_AB R57, R56, R57 ;  /* 0x000000393839723e */ /* 0x000fc400000010ff */
[----:B------:R-:W-:Y:S02]  /*bc40*/  F2FP.BF16.F32.PACK_AB R32, R29, R32 ;  /* 0x000000201d20723e */ /* 0x000fe400000010ff */
[----:B------:R-:W-:Y:S02]  /*bc50*/  SEL R43, R43, R50, P0 ;  /* 0x000000322b2b7207 */ /* 0x000fe40000000000 */
[----:B------:R-:W-:Y:S02]  /*bc60*/  LOP3.LUT R12, R10, R103, RZ, 0x3c, !PT ;  /* 0x000000670a0c7212 */ /* 0x000fe400078e3cff */
[----:B------:R-:W-:Y:S02]  /*bc70*/  SEL R29, R100, R99, P0 ;  /* 0x00000063641d7207 */ /* 0x000fe40000000000 */
[----:B------:R-:W-:Y:S02]  /*bc80*/  LOP3.LUT R10, R28, R105, RZ, 0x3c, !PT ;  /* 0x000000691c0a7212 */ /* 0x000fe400078e3cff */
[----:B------:R-:W-:-:S02]  /*bc90*/  MOV R50, R6 ;  /* 0x0000000600327202 */ /* 0x000fc40000000f00 */
[----:B------:R-:W-:Y:S02]  /*bca0*/  F2FP.BF16.F32.PACK_AB R49, R49, R88 ;  /* 0x000000583131723e */ /* 0x000fe400000010ff */
[----:B------:R-:W-:Y:S02]  /*bcb0*/  F2FP.BF16.F32.PACK_AB R41, R41, R48 ;  /* 0x000000302929723e */ /* 0x000fe400000010ff */
[----:B------:R-:W-:Y:S02]  /*bcc0*/  F2FP.BF16.F32.PACK_AB R40, R37, R40 ;  /* 0x000000282528723e */ /* 0x000fe400000010ff */
[----:B------:R-:W-:Y:S02]  /*bcd0*/  SEL R99, R99, R100, P0 ;  /* 0x0000006463637207 */ /* 0x000fe40000000000 */
[----:B------:R-:W-:Y:S02]  /*bce0*/  SEL R63, R76, R73, P0 ;  /* 0x000000494c3f7207 */ /* 0x000fe40000000000 */
[----:B------:R-:W-:-:S02]  /*bcf0*/  SEL R81, R21, R14, P0 ;  /* 0x0000000e15517207 */ /* 0x000fc40000000000 */
[----:B------:R-:W-:Y:S01]  /*bd00*/  SEL R83, R14, R21, P0 ;  /* 0x000000150e537207 */ /* 0x000fe20000000000 */
[----:B------:R-:W-:Y:S01]  /*bd10*/  IMAD.X R21, RZ, RZ, R7, P2 ;  /* 0x000000ffff157224 */ /* 0x000fe200010e0607 */
[----:B------:R-:W-:Y:S02]  /*bd20*/  F2FP.BF16.F32.PACK_AB R38, R38, R39 ;  /* 0x000000272626723e */ /* 0x000fe400000010ff */
[----:B------:R-:W-:Y:S02]  /*bd30*/  F2FP.BF16.F32.PACK_AB R35, R34, R35 ;  /* 0x000000232223723e */ /* 0x000fe400000010ff */
[----:B------:R-:W-:Y:S02]  /*bd40*/  F2FP.BF16.F32.PACK_AB R33, R33, R36 ;  /* 0x000000242121723e */ /* 0x000fe400000010ff */
[----:B------:R-:W-:Y:S02]  /*bd50*/  SEL R31, R96, R95, P0 ;  /* 0x0000005f601f7207 */ /* 0x000fe40000000000 */
[----:B------:R-:W-:-:S02]  /*bd60*/  SEL R73, R73, R76, P0 ;  /* 0x0000004c49497207 */ /* 0x000fc40000000000 */
[----:B------:R-:W-:Y:S02]  /*bd70*/  LOP3.LUT R14, R8, R101, RZ, 0x3c, !PT ;  /* 0x00000065080e7212 */ /* 0x000fe400078e3cff */
        /* <DEDUP_REMOVED lines=9> */
[----:B------:R-:W-:Y:S02]  /*be10*/  MOV R60, R10 ;  /* 0x0000000a003c7202 */ /* 0x000fe40000000f00 */
[----:B------:R-:W-:-:S02]  /*be20*/  SEL R49, R49, R52, P0 ;  /* 0x0000003431317207 */ /* 0x000fc40000000000 */
[----:B------:R-:W-:Y:S02]  /*be30*/  SEL R41, R40, R41, P0 ;  /* 0x0000002928297207 */ /* 0x000fe40000000000 */
[----:B------:R-:W-:Y:S02]  /*be40*/  SEL R51, R33, R32, P0 ;  /* 0x0000002021337207 */ /* 0x000fe40000000000 */
[----:B------:R-:W-:Y:S02]  /*be50*/  SEL R75, R38, R35, P0 ;  /* 0x00000023264b7207 */ /* 0x000fe40000000000 */
[----:B------:R-:W-:Y:S02]  /*be60*/  SEL R33, R32, R33, P0 ;  /* 0x0000002120217207 */ /* 0x000fe40000000000 */
[----:B------:R-:W-:Y:S02]  /*be70*/  SEL R35, R35, R38, P0 ;  /* 0x0000002623237207 */ /* 0x000fe40000000000 */
[----:B------:R-:W-:-:S02]  /*be80*/  MOV R64, R14 ;  /* 0x0000000e00407202 */ /* 0x000fc40000000f00 */
[----:B------:R-:W-:Y:S02]  /*be90*/  MOV R68, R26 ;  /* 0x0000001a00447202 */ /* 0x000fe40000000f00 */
[----:B------:R-:W-:Y:S02]  /*bea0*/  MOV R7, R20 ;  /* 0x0000001400077202 */ /* 0x000fe40000000f00 */
[----:B------:R-:W-:Y:S02]  /*beb0*/  LOP3.LUT R30, R107, 0x380, RZ, 0xc0, !PT ;  /* 0x000003806b1e7812 */ /* 0x000fe400078ec0ff */
[----:B------:R-:W-:Y:S02]  /*bec0*/  MOV R62, R12 ;  /* 0x0000000c003e7202 */ /* 0x000fe40000000f00 */
[----:B------:R-:W-:Y:S02]  /*bed0*/  SHF.R.U64 R30, R30, 0x3, RZ ;  /* 0x000000031e1e7819 */ /* 0x000fe400000012ff */
[----:B------:R-:W-:-:S02]  /*bee0*/  MOV R66, R24 ;  /* 0x0000001800427202 */ /* 0x000fc40000000f00 */
[----:B------:R-:W-:Y:S02]  /*bef0*/  LOP3.LUT R8, R30, R107, RZ, 0x3c, !PT ;  /* 0x0000006b1e087212 */ /* 0x000fe400078e3cff */
[----:B------:R-:W-:Y:S02]  /*bf00*/  PLOP3.LUT P2, PT, PT, PT, UP0, 0x80, 0x0 ;  /* 0x000000000000781c */ /* 0x000fe40003f4f008 */
[----:B------:R-:W-:Y:S01]  /*bf10*/  MOV R21, R8 ;  /* 0x0000000800157202 */ /* 0x000fe20000000f00 */
[----:B------:R-:W-:Y:S01]  /*bf20*/  ULDC UR8, c[0x0][0xa88] ;  /* 0x0002a20000087ab9 */ /* 0x000fe20000000800 */
[----:B--2---:R-:W-:Y:S01]  /*bf30*/  LOP3.LUT R6, R44, 0x2, RZ, 0x3c, !PT ;  /* 0x000000022c067812 */ /* 0x004fe200078e3cff */
[----:B------:R-:W-:Y:S04]  /*bf40*/  SHFL.IDX PT, R29, R29, R44, 0x1c1f ;  /* 0x001c1f2c1d1d7589 */ /* 0x000fe800000e0000 */
[----:B------:R-:W0:Y:S04]  /*bf50*/  SHFL.IDX PT, R10, R99, R6, 0x1c1f ;  /* 0x001c1f06630a7589 */ /* 0x000e2800000e0000 */
[----:B------:R-:W-:Y:S04]  /*bf60*/  SHFL.IDX PT, R63, R63, R44, 0x1c1f ;  /* 0x001c1f2c3f3f7589 */ /* 0x000fe800000e0000 */
[----:B------:R-:W1:Y:S04]  /*bf70*/  SHFL.IDX PT, R36, R73, R6, 0x1c1f ;  /* 0x001c1f0649247589 */ /* 0x000e6800000e0000 */
[----:B------:R-:W-:Y:S04]  /*bf80*/  SHFL.IDX PT, R31, R31, R44, 0x1c1f ;  /* 0x001c1f2c1f1f7589 */ /* 0x000fe800000e0000 */
[----:B------:R-:W2:Y:S04]  /*bf90*/  SHFL.IDX PT, R14, R95, R6, 0x1c1f ;  /* 0x001c1f065f0e7589 */ /* 0x000ea800000e0000 */
[----:B------:R-:W-:Y:S04]  /*bfa0*/  SHFL.IDX PT, R37, R37, R44, 0x1c1f ;  /* 0x001c1f2c25257589 */ /* 0x000fe800000e0000 */
[----:B------:R-:W-:Y:S01]  /*bfb0*/  SHFL.IDX PT, R67, R67, R44, 0x1c1f ;  /* 0x001c1f2c43437589 */ /* 0x000fe200000e0000 */
[----:B0-----:R-:W-:-:S02]  /*bfc0*/  SEL R8, R29, R10, P0 ;  /* 0x0000000a1d087207 */ /* 0x001fc40000000000 */
[----:B------:R-:W-:Y:S01]  /*bfd0*/  SEL R10, R10, R29, P0 ;  /* 0x0000001d0a0a7207 */ /* 0x000fe20000000000 */
[----:B------:R-:W0:Y:S04]  /*bfe0*/  SHFL.IDX PT, R26, R91, R6, 0x1c1f ;  /* 0x001c1f065b1a7589 */ /* 0x000e2800000e0000 */
[----:B------:R-:W3:Y:S01]  /*bff0*/  SHFL.IDX PT, R38, R65, R6, 0x1c1f ;  /* 0x001c1f0641267589 */ /* 0x000ee200000e0000 */
[----:B-1----:R-:W-:Y:S02]  /*c000*/  SEL R9, R63, R36, P0 ;  /* 0x000000243f097207 */ /* 0x002fe40000000000 */
[----:B------:R-:W-:Y:S01]  /*c010*/  SEL R11, R36, R63, P0 ;  /* 0x0000003f240b7207 */ /* 0x000fe20000000000 */
[----:B------:R-:W-:Y:S04]  /*c020*/  SHFL.IDX PT, R69, R69, R44, 0x1c1f ;  /* 0x001c1f2c45457589 */ /* 0x000fe800000e0000 */
[----:B------:R-:W1:Y:S01]  /*c030*/  SHFL.IDX PT, R46, R57, R6, 0x1c1f ;  /* 0x001c1f06392e7589 */ /* 0x000e6200000e0000 */
[----:B--2---:R-:W-:-:S02]  /*c040*/  SEL R12, R31, R14, P0 ;  /* 0x0000000e1f0c7207 */ /* 0x004fc40000000000 */
[----:B------:R-:W-:Y:S01]  /*c050*/  SEL R14, R14, R31, P0 ;  /* 0x0000001f0e0e7207 */ /* 0x000fe20000000000 */
[----:B------:R-:W-:Y:S04]  /*c060*/  SHFL.IDX PT, R39, R39, R44, 0x1c1f ;  /* 0x001c1f2c27277589 */ /* 0x000fe800000e0000 */
[----:B------:R-:W-:Y:S04]  /*c070*/  SHFL.IDX PT, R45, R45, R44, 0x1c1f ;  /* 0x001c1f2c2d2d7589 */ /* 0x000fe800000e0000 */
[----:B------:R-:W2:Y:S01]  /*c080*/  SHFL.IDX PT, R20, R49, R6, 0x1c1f ;  /* 0x001c1f0631147589 */ /* 0x000ea200000e0000 */
[----:B0-----:R-:W-:-:S02]  /*c090*/  SEL R24, R37, R26, P0 ;  /* 0x0000001a25187207 */ /* 0x001fc40000000000 */
[----:B------:R-:W-:Y:S01]  /*c0a0*/  SEL R26, R26, R37, P0 ;  /* 0x000000251a1a7207 */ /* 0x000fe20000000000 */
[----:B------:R-:W-:Y:S01]  /*c0b0*/  SHFL.IDX PT, R71, R71, R44, 0x1c1f ;  /* 0x001c1f2c47477589 */ /* 0x000fe200000e0000 */
[----:B---3--:R-:W-:Y:S02]  /*c0c0*/  SEL R13, R67, R38, P0 ;  /* 0x00000026430d7207 */ /* 0x008fe40000000000 */
[----:B------:R-:W-:Y:S01]  /*c0d0*/  SEL R15, R38, R67, P0 ;  /* 0x00000043260f7207 */ /* 0x000fe20000000000 */
[----:B------:R-:W0:Y:S04]  /*c0e0*/  SHFL.IDX PT, R48, R43, R6, 0x1c1f ;  /* 0x001c1f062b307589 */ /* 0x000e2800000e0000 */
[----:B------:R-:W3:Y:S01]  /*c0f0*/  SHFL.IDX PT, R32, R41, R6, 0x1c1f ;  /* 0x001c1f0629207589 */ /* 0x000ee200000e0000 */
[----:B-1----:R-:W-:-:S02]  /*c100*/  SEL R25, R69, R46, P0 ;  /* 0x0000002e45197207 */ /* 0x002fc40000000000 */
[----:B------:R-:W-:Y:S01]  /*c110*/  SEL R27, R46, R69, P0 ;  /* 0x000000452e1b7207 */ /* 0x000fe20000000000 */
[----:B------:R-:W-:Y:S01]  /*c120*/  SHFL.IDX PT, R51, R51, R44, 0x1c1f ;  /* 0x001c1f2c33337589 */ /* 0x000fe200000e0000 */
[----:B------:R-:W1:Y:S03]  /*c130*/  LDC R46, c[0x0][0xbe8] ;  /* 0x0002fa00ff2e7b82 */ /* 0x000e660000000800 */
[----:B------:R-:W-:Y:S04]  /*c140*/  SHFL.IDX PT, R75, R75, R44, 0x1c1f ;  /* 0x001c1f2c4b4b7589 */ /* 0x000fe800000e0000 */
[----:B------:R-:W4:Y:S01]  /*c150*/  SHFL.IDX PT, R34, R33, R6, 0x1c1f ;  /* 0x001c1f0621227589 */ /* 0x000f2200000e0000 */
[----:B--2---:R-:W-:-:S02]  /*c160*/  SEL R28, R39, R20, P0 ;  /* 0x00000014271c7207 */ /* 0x004fc40000000000 */
[----:B------:R-:W-:Y:S01]  /*c170*/  SEL R30, R20, R39, P0 ;  /* 0x00000027141e7207 */ /* 0x000fe20000000000 */
[----:B------:R-:W2:Y:S01]  /*c180*/  SHFL.IDX PT, R52, R35, R6, 0x1c1f ;  /* 0x001c1f0623347589 */ /* 0x000ea200000e0000 */
[----:B------:R-:W-:Y:S01]  /*c190*/  BAR.SYNC.DEFER_BLOCKING 0x1, 0x100 ;  /* 0x0044000000007b1d */ /* 0x000fe20000010000 */
[----:B0-----:R-:W-:Y:S02]  /*c1a0*/  SEL R29, R71, R48, P0 ;  /* 0x00000030471d7207 */ /* 0x001fe40000000000 */
[----:B------:R-:W-:Y:S02]  /*c1b0*/  SEL R31, R48, R71, P0 ;  /* 0x00000047301f7207 */ /* 0x000fe40000000000 */
[----:B---3--:R-:W-:Y:S02]  /*c1c0*/  SEL R36, R45, R32, P0 ;  /* 0x000000202d247207 */ /* 0x008fe40000000000 */
[----:B------:R-:W-:Y:S01]  /*c1d0*/  SEL R38, R32, R45, P0 ;  /* 0x0000002d20267207 */ /* 0x000fe20000000000 */
[----:B------:R-:W-:Y:S04]  /*c1e0*/  SHFL.IDX PT, R53, R53, R44, 0x1c1f ;  /* 0x001c1f2c35357589 */ /* 0x000fe800000e0000 */
[----:B------:R-:W-:Y:S04]  /*c1f0*/  SHFL.IDX PT, R77, R77, R44, 0x1c1f ;  /* 0x001c1f2c4d4d7589 */ /* 0x000fe800000e0000 */
[----:B------:R-:W0:Y:S01]  /*c200*/  SHFL.IDX PT, R40, R55, R6, 0x1c1f ;  /* 0x001c1f0637287589 */ /* 0x000e2200000e0000 */
[----:B----4-:R-:W-:-:S02]  /*c210*/  SEL R32, R51, R34, P0 ;  /* 0x0000002233207207 */ /* 0x010fc40000000000 */
[----:B------:R-:W-:Y:S01]  /*c220*/  SEL R34, R34, R51, P0 ;  /* 0x0000003322227207 */ /* 0x000fe20000000000 */
[----:B------:R-:W3:Y:S01]  /*c230*/  SHFL.IDX PT, R54, R79, R6, 0x1c1f ;  /* 0x001c1f064f367589 */ /* 0x000ee200000e0000 */
[----:B--2---:R-:W-:Y:S02]  /*c240*/  SEL R37, R75, R52, P0 ;  /* 0x000000344b257207 */ /* 0x004fe40000000000 */
[----:B------:R-:W-:Y:S01]  /*c250*/  SEL R39, R52, R75, P0 ;  /* 0x0000004b34277207 */ /* 0x000fe20000000000 */
[----:B------:R-:W-:Y:S04]  /*c260*/  SHFL.IDX PT, R59, R59, R44, 0x1c1f ;  /* 0x001c1f2c3b3b7589 */ /* 0x000fe800000e0000 */
[----:B------:R-:W-:Y:S04]  /*c270*/  SHFL.IDX PT, R81, R81, R44, 0x1c1f ;  /* 0x001c1f2c51517589 */ /* 0x000fe800000e0000 */
[----:B------:R-:W-:Y:S04]  /*c280*/  SHFL.IDX PT, R42, R61, R6, 0x1c1f ;  /* 0x001c1f063d2a7589 */ /* 0x000fe800000e0000 */
[----:B------:R-:W2:Y:S04]  /*c290*/  SHFL.IDX PT, R56, R83, R6, 0x1c1f ;  /* 0x001c1f0653387589 */ /* 0x000ea800000e0000 */
[----:B------:R-:W-:Y:S01]  /*c2a0*/  SHFL.IDX PT, R85, R85, R44, 0x1c1f ;  /* 0x001c1f2c55557589 */ /* 0x000fe200000e0000 */
[----:B0-----:R-:W-:-:S03]  /*c2b0*/  SEL R48, R53, R40, P0 ;  /* 0x0000002835307207 */ /* 0x001fc60000000000 */
[----:B------:R0:W4:Y:S01]  /*c2c0*/  SHFL.IDX PT, R58, R87, R6, 0x1c1f ;  /* 0x001c1f06573a7589 */ /* 0x00012200000e0000 */
[----:B---3--:R-:W-:Y:S02]  /*c2d0*/  SEL R33, R77, R54, P0 ;  /* 0x000000364d217207 */ /* 0x008fe40000000000 */
[----:B------:R-:W-:Y:S01]  /*c2e0*/  SEL R35, R54, R77, P0 ;  /* 0x0000004d36237207 */ /* 0x000fe20000000000 */
[----:B------:R3:W-:Y:S04]  /*c2f0*/  STSM.16.M88.4 [R50], R8 ;  /* 0x0000000832007844 */ /* 0x0007e80000000200 */
[----:B------:R-:W-:Y:S01]  /*c300*/  STSM.16.M88.4 [R68], R12 ;  /* 0x0000000c44007844 */ /* 0x000fe20000000200 */
[----:B0-----:R-:W-:-:S03]  /*c310*/  IMAD.U32 R6, RZ, RZ, UR6 ;  /* 0x00000006ff067e24 */ /* 0x001fc6000f8e00ff */
[----:B------:R-:W-:Y:S01]  /*c320*/  STSM.16.M88.4 [R66], R24 ;  /* 0x0000001842007844 */ /* 0x000fe20000000200 */
[----:B--2---:R-:W-:-:S03]  /*c330*/  SEL R49, R81, R56, P0 ;  /* 0x0000003851317207 */ /* 0x004fc60000000000 */
[----:B------:R0:W-:Y:S01]  /*c340*/  STSM.16.M88.4 [R7], R28 ;  /* 0x0000001c07007844 */ /* 0x0001e20000000200 */
[----:B------:R-:W-:Y:S02]  /*c350*/  SEL R51, R56, R81, P0 ;  /* 0x0000005138337207 */ /* 0x000fe40000000000 */
[----:B---3--:R-:W-:Y:S01]  /*c360*/  SEL R50, R40, R53, P0 ;  /* 0x0000003528327207 */ /* 0x008fe20000000000 */
[----:B------:R-:W-:Y:S01]  /*c370*/  STSM.16.M88.4 [R64], R36 ;  /* 0x0000002440007844 */ /* 0x000fe20000000200 */
[----:B------:R-:W-:Y:S02]  /*c380*/  SEL R40, R59, R42, P0 ;  /* 0x0000002a3b287207 */ /* 0x000fe40000000000 */
[----:B------:R-:W-:Y:S01]  /*c390*/  SEL R42, R42, R59, P0 ;  /* 0x0000003b2a2a7207 */ /* 0x000fe20000000000 */
[----:B------:R-:W-:Y:S01]  /*c3a0*/  STSM.16.M88.4 [R62], R32 ;  /* 0x000000203e007844 */ /* 0x000fe20000000200 */
[----:B----4-:R-:W-:Y:S02]  /*c3b0*/  SEL R41, R85, R58, P0 ;  /* 0x0000003a55297207 */ /* 0x010fe40000000000 */
[----:B------:R-:W-:Y:S01]  /*c3c0*/  SEL R43, R58, R85, P0 ;  /* 0x000000553a2b7207 */ /* 0x000fe20000000000 */
[----:B------:R-:W-:Y:S01]  /*c3d0*/  STSM.16.M88.4 [R60], R48 ;  /* 0x000000303c007844 */ /* 0x000fe20000000200 */
[----:B0-----:R-:W-:-:S03]  /*c3e0*/  IMAD.U32 R7, RZ, RZ, UR7 ;  /* 0x00000007ff077e24 */ /* 0x001fc6000f8e00ff */
[----:B------:R0:W-:Y:S01]  /*c3f0*/  STSM.16.M88.4 [R21], R40 ;  /* 0x0000002815007844 */ /* 0x0001e20000000200 */
[----:B------:R-:W-:Y:S02]  /*c400*/  ULDC.64 UR6, c[0x0][0xc08] ;  /* 0x0003020000067ab9 */ /* 0x000fe40000000a00 */
[----:B------:R-:W-:Y:S01]  /*c410*/  UISETP.NE.U32.AND UP1, UPT, UR6, URZ, UPT ;  /* 0x0000003f0600728c */ /* 0x000fe2000bf25070 */
[----:B------:R-:W-:Y:S03]  /*c420*/  BAR.SYNC.DEFER_BLOCKING 0x1, 0x100 ;  /* 0x0044000000007b1d */ /* 0x000fe60000010000 */
[----:B------:R-:W-:-:S06]  /*c430*/  UISETP.NE.AND.EX UP1, UPT, UR7, URZ, UPT, UP1 ;  /* 0x0000003f0700728c */ /* 0x000fcc000bf25310 */
[----:B------:R-:W-:-:S05]  /*c440*/  PLOP3.LUT P0, PT, PT, PT, UP1, 0x80, 0x0 ;  /* 0x000000000000781c */ /* 0x000fca0003f0f018 */
[----:B------:R-:W-:-:S04]  /*c450*/  @UP1 ULEA UR6, UP2, UR36, UR6, 0x2 ;  /* 0x0000000624061291 */ /* 0x000fc8000f84103f */
[----:B------:R-:W-:Y:S01]  /*c460*/  @UP1 ULEA.HI.X UR7, UR36, UR7, UR37, 0x2, UP2 ;  /* 0x0000000724071291 */ /* 0x000fe200090f1425 */
[----:B------:R-:W-:Y:S02]  /*c470*/  IMAD.U32 R9, RZ, RZ, UR8 ;  /* 0x00000008ff097e24 */ /* 0x000fe4000f8e00ff */
[----:B------:R-:W-:Y:S01]  /*c480*/  IMAD.U32 R20, RZ, RZ, UR6 ;  /* 0x00000006ff147e24 */ /* 0x000fe2000f8e00ff */
[----:B------:R-:W2:Y:S02]  /*c490*/  @P2 LDG.E R8, desc[UR46][R6.64] ;  /* 0x0000002e06082981 */ /* 0x000ea4000c1e1900 */
[----:B0-----:R-:W-:Y:S01]  /*c4a0*/  IMAD.U32 R21, RZ, RZ, UR7 ;  /* 0x00000007ff157e24 */ /* 0x001fe2000f8e00ff */
[----:B-1----:R-:W-:Y:S01]  /*c4b0*/  ISETP.NE.AND P1, PT, R46, 0x1, PT ;  /* 0x000000012e00780c */ /* 0x002fe20003f25270 */
[----:B------:R-:W-:Y:S01]  /*c4c0*/  UMOV UR4, URZ ;  /* 0x0000003f00047c82 */ /* 0x000fe20008000000 */
[----:B------:R-:W-:Y:S02]  /*c4d0*/  IMAD.U32 R14, RZ, RZ, UR39 ;  /* 0x00000027ff0e7e24 */ /* 0x000fe4000f8e00ff */
[----:B------:R0:W5:Y:S09]  /*c4e0*/  @P0 LDG.E R9, desc[UR46][R20.64] ;  /* 0x0000002e14090981 */ /* 0x000172000c1e1900 */
[----:B------:R-:W1:Y:S08]  /*c4f0*/  @P1 LDC R10, c[0x0][0xbec] ;  /* 0x0002fb00ff0a1b82 */ /* 0x000e700000000800 */
[----:B------:R-:W3:Y:S01]  /*c500*/  @P1 LDC R12, c[0x0][0xbf0] ;  /* 0x0002fc00ff0c1b82 */ /* 0x000ee20000000800 */
[----:B--2---:R-:W-:Y:S01]  /*c510*/  @P2 R2UR UR4, R8 ;  /* 0x00000000080422ca */ /* 0x004fe200000e0000 */
[----:B01-3--:R-:W-:-:S14]  /*c520*/  @P0 BRA `(.L_x_5951) ;  /* 0x0000000000100947 */ /* 0x00bfdc0003800000 */
[----:B------:R-:W-:Y:S05]  /*c530*/  @!P2 BRA `(.L_x_5951) ;  /* 0x00000000000ca947 */ /* 0x000fea0003800000 */
[----:B------:R-:W2:Y:S04]  /*c540*/  LDG.E R8, desc[UR46][R6.64] ;  /* 0x0000002e06087981 */ /* 0x000ea8000c1e1900 */
[----:B-----5:R-:W2:Y:S02]  /*c550*/  LDG.E R9, desc[UR46][R6.64+0x4] ;  /* 0x0000042e06097981 */ /* 0x020ea4000c1e1900 */
[----:B--2---:R-:W-:-:S07]  /*c560*/  IMAD.IADD R9, R9, 0x1, -R8 ;  /* 0x0000000109097824 */ /* 0x004fce00078e0a08 */
.L_x_5951:
[----:B------:R-:W-:Y:S01]  /*c570*/  USHF.R.S32.HI UR14, URZ, 0x1f, UR40 ;  /* 0x0000001f3f0e7899 */ /* 0x000fe20008011428 */
[----:B------:R-:W-:Y:S01]  /*c580*/  LEA R13, R14, R231, 0x7 ;  /* 0x000000e70e0d7211 */ /* 0x000fe200078e38ff */
        /* <DEDUP_REMOVED lines=27> */
[----:B------:R-:W-:Y:S01]  /*c740*/  LOP3.LUT R10, R13, 0x380, RZ, 0xc0, !PT ;  /* 0x000003800d0a7812 */ /* 0x000fe200078ec0ff */
[----:B------:R-:W-:Y:S01]  /*c750*/  IMAD.X R9, RZ, RZ, R5, P3 ;  /* 0x000000ffff097224 */ /* 0x000fe200018e0605 */
[----:B------:R-:W-:Y:S02]  /*c760*/  IADD3 R15, P0, R4, 0x1000, RZ ;  /* 0x00001000040f7810 */ /* 0x000fe40007f1e0ff */
[----:B------:R-:W-:Y:S01]  /*c770*/  IADD3.X R7, R7, UR7, R8, P2, !PT ;  /* 0x0000000707077c10 */ /* 0x000fe200097fe408 */
[----:B------:R-:W-:Y:S01]  /*c780*/  ULDC.64 UR6, c[0x0][0xb88] ;  /* 0x0002e20000067ab9 */ /* 0x000fe20000000a00 */
[----:B------:R-:W-:Y:S02]  /*c790*/  SHF.R.S32.HI R8, RZ, 0x1f, R11 ;  /* 0x0000001fff087819 */ /* 0x000fe4000001140b */
[----:B------:R-:W-:Y:S01]  /*c7a0*/  SHF.R.U64 R10, R10, 0x3, RZ ;  /* 0x000000030a0a7819 */ /* 0x000fe200000012ff */
[----:B------:R-:W-:Y:S01]  /*c7b0*/  IMAD.WIDE.U32 R6, R11, UR6, R6 ;  /* 0x000000060b067c25 */ /* 0x000fe2000f8e0006 */
[----:B------:R-:W-:-:S02]  /*c7c0*/  IADD3 R21, P2, R4, 0x3000, RZ ;  /* 0x0000300004157810 */ /* 0x000fc40007f5e0ff */
[----:B------:R-:W-:Y:S01]  /*c7d0*/  LOP3.LUT R29, R4, 0x380, RZ, 0xc0, !PT ;  /* 0x00000380041d7812 */ /* 0x000fe200078ec0ff */
[----:B------:R-:W-:Y:S01]  /*c7e0*/  IMAD R14, R8, UR6, RZ ;  /* 0x00000006080e7c24 */ /* 0x000fe2000f8e02ff */
[----:B------:R-:W-:Y:S02]  /*c7f0*/  LOP3.LUT R8, R10, R13, RZ, 0x3c, !PT ;  /* 0x0000000d0a087212 */ /* 0x000fe400078e3cff */
[----:B------:R-:W-:Y:S01]  /*c800*/  LOP3.LUT R20, R21, 0x380, RZ, 0xc0, !PT ;  /* 0x0000038015147812 */ /* 0x000fe200078ec0ff */
[----:B------:R-:W-:Y:S01]  /*c810*/  IMAD R13, R11, UR7, R14 ;  /* 0x000000070b0d7c24 */ /* 0x000fe2000f8e020e */
[----:B------:R-:W-:Y:S01]  /*c820*/  ULDC.64 UR6, c[0x0][0xb50] ;  /* 0x0002d40000067ab9 */ /* 0x000fe20000000a00 */
[----:B------:R-:W-:Y:S01]  /*c830*/  IMAD.U32 R14, RZ, RZ, UR39 ;  /* 0x00000027ff0e7e24 */ /* 0x000fe2000f8e00ff */
[----:B------:R-:W-:Y:S01]  /*c840*/  LEA R10, P4, R6, UR6, 0x2 ;  /* 0x00000006060a7c11 */ /* 0x000fe2000f8810ff */
[----:B------:R-:W-:Y:S01]  /*c850*/  IMAD.IADD R7, R7, 0x1, R13 ;  /* 0x0000000107077824 */ /* 0x000fe200078e020d */
[----:B------:R-:W-:Y:S01]  /*c860*/  SHF.R.U64 R20, R20, 0x3, RZ ;  /* 0x0000000314147819 */ /* 0x000fe200000012ff */
[----:B------:R-:W-:Y:S01]  /*c870*/  IMAD R14, R14, 0x80, R229 ;  /* 0x000000800e0e7824 */ /* 0x000fe200078e02e5 */
[----:B------:R-:W-:Y:S01]  /*c880*/  IADD3 R41, P6, R4, 0x4000, RZ ;  /* 0x0000400004297810 */ /* 0x000fe20007fde0ff */
[----:B------:R-:W-:Y:S01]  /*c890*/  SHFL.IDX PT, R44, R10, RZ, 0x1c1f ;  /* 0x001c1fff0a2c7589 */ /* 0x000fe200000e0000 */
[----:B------:R-:W-:Y:S01]  /*c8a0*/  LEA.HI.X R11, R6, UR7, R7, 0x2, P4 ;  /* 0x00000007060b7c11 */ /* 0x000fe2000a0f1407 */
[--C-:B------:R-:W-:Y:S01]  /*c8b0*/  IMAD.X R13, RZ, RZ, R5.reuse, P0 ;  /* 0x000000ffff0d7224 */ /* 0x100fe200000e0605 */
[----:B------:R-:W-:Y:S01]  /*c8c0*/  LOP3.LUT P0, RZ, R22, 0x3, RZ, 0xc0, !PT ;  /* 0x0000000316ff7812 */ /* 0x000fe2000780c0ff */
[----:B------:R-:W-:Y:S01]  /*c8d0*/  SHFL.IDX PT, R48, R10, 0x1, 0x1c1f ;  /* 0x003c1f000a307f89 */ /* 0x000fe200000e0000 */
[----:B------:R-:W-:Y:S01]  /*c8e0*/  VIADD R6, R14, 0x8 ;  /* 0x000000080e067836 */ /* 0x000fe20000000000 */
[----:B------:R-:W-:Y:S01]  /*c8f0*/  LOP3.LUT R20, R20, R21, RZ, 0x3c, !PT ;  /* 0x0000001514147212 */ /* 0x000fe200078e3cff */
[----:B------:R-:W-:Y:S01]  /*c900*/  IMAD.X R21, RZ, RZ, R5, P2 ;  /* 0x000000ffff157224 */ /* 0x000fe200010e0605 */
[----:B------:R-:W1:Y:S01]  /*c910*/  SHFL.IDX PT, R45, R11, RZ, 0x1c1f ;  /* 0x001c1fff0b2d7589 */ /* 0x000e6200000e0000 */
[----:B------:R-:W-:-:S02]  /*c920*/  ISETP.GE.OR P2, PT, R14, R53, P0 ;  /* 0x000000350e00720c */ /* 0x000fc40000746670 */
[----:B------:R-:W-:Y:S01]  /*c930*/  ISETP.GE.OR P0, PT, R6, R53, P0 ;  /* 0x000000350600720c */ /* 0x000fe20000706670 */
[----:B------:R-:W2:Y:S01]  /*c940*/  SHFL.IDX PT, R49, R11, 0x1, 0x1c1f ;  /* 0x003c1f000b317f89 */ /* 0x000ea200000e0000 */
[C---:B------:R-:W-:Y:S02]  /*c950*/  IADD3 R37, P5, R4.reuse, 0x5000, RZ ;  /* 0x0000500004257810 */ /* 0x040fe40007fbe0ff */
[C---:B------:R-:W-:Y:S02]  /*c960*/  IADD3 R33, P4, R4.reuse, 0x6000, RZ ;  /* 0x0000600004217810 */ /* 0x040fe40007f9e0ff */
[----:B------:R-:W-:Y:S02]  /*c970*/  IADD3 R7, P3, R4, 0x7000, RZ ;  /* 0x0000700004077810 */ /* 0x000fe40007f7e0ff */
[----:B------:R-:W-:Y:S02]  /*c980*/  SHF.R.U64 R29, R29, 0x3, RZ ;  /* 0x000000031d1d7819 */ /* 0x000fe400000012ff */
[----:B------:R-:W-:Y:S01]  /*c990*/  LOP3.LUT R40, R41, 0x380, RZ, 0xc0, !PT ;  /* 0x0000038029287812 */ /* 0x000fe200078ec0ff */
[----:B------:R-:W-:Y:S01]  /*c9a0*/  UIMAD UR8, UR9, UR10, URZ ;  /* 0x0000000a090872a4 */ /* 0x000fe2000f8e023f */
[----:B------:R-:W-:Y:S01]  /*c9b0*/  LOP3.LUT R36, R37, 0x380, RZ, 0xc0, !PT ;  /* 0x0000038025247812 */ /* 0x000fe200078ec0ff */
[----:B------:R-:W-:Y:S01]  /*c9c0*/  UIMAD.WIDE.U32 UR6, UR4, UR10, URZ ;  /* 0x0000000a040672a5 */ /* 0x000fe2000f8e003f */
[----:B------:R-:W-:Y:S01]  /*c9d0*/  LOP3.LUT R32, R33, 0x380, RZ, 0xc0, !PT ;  /* 0x0000038021207812 */ /* 0x000fe200078ec0ff */
[----:B------:R-:W-:Y:S01]  /*c9e0*/  IMAD.X R25, RZ, RZ, R5, P3 ;  /* 0x000000ffff197224 */ /* 0x000fe200018e0605 */
[----:B------:R-:W-:-:S02]  /*c9f0*/  LOP3.LUT R6, R7, 0x380, RZ, 0xc0, !PT ;  /* 0x0000038007067812 */ /* 0x000fc400078ec0ff */
[----:B------:R-:W-:Y:S02]  /*ca00*/  LOP3.LUT R28, R29, R4, RZ, 0x3c, !PT ;  /* 0x000000041d1c7212 */ /* 0x000fe400078e3cff */
[----:B------:R-:W-:Y:S01]  /*ca10*/  SHF.R.U64 R40, R40, 0x3, RZ ;  /* 0x0000000328287819 */ /* 0x000fe200000012ff */
[----:B-1----:R-:W-:Y:S01]  /*ca20*/  @!P2 ST.E desc[UR46][R44.64], R2 ;  /* 0x000000022c00a985 */ /* 0x002fe2000c10192e */
[----:B------:R-:W-:Y:S01]  /*ca30*/  SHF.R.U64 R36, R36, 0x3, RZ ;  /* 0x0000000324247819 */ /* 0x000fe200000012ff */
[----:B------:R-:W-:Y:S01]  /*ca40*/  UIMAD UR8, UR4, UR11, UR8 ;  /* 0x0000000b040872a4 */ /* 0x000fe2000f8e0208 */
[----:B------:R-:W-:Y:S01]  /*ca50*/  SHF.R.U64 R32, R32, 0x3, RZ ;  /* 0x0000000320207819 */ /* 0x000fe200000012ff */
[----:B--2---:R1:W-:Y:S01]  /*ca60*/  @!P0 ST.E desc[UR46][R48.64], R0 ;  /* 0x0000000030008985 */ /* 0x0043e2000c10192e */
[----:B------:R-:W-:Y:S01]  /*ca70*/  SHF.R.U64 R4, R6, 0x3, RZ ;  /* 0x0000000306047819 */ /* 0x000fe200000012ff */
        /* <DEDUP_REMOVED lines=9> */
[----:B------:R2:W5:Y:S01]  /*cb10*/  LD.E.128 R4, desc[UR46][R20.64] ;  /* 0x0000002e14047980 */ /* 0x000562000c101d00 */
[----:B-1----:R-:W1:Y:S01]  /*cb20*/  @P1 LDC R49, c[0x0][0xbf0] ;  /* 0x0002fc00ff311b82 */ /* 0x002e620000000800 */
[----:B------:R-:W-:Y:S01]  /*cb30*/  IMAD R0, R18, 0x20, R19 ;  /* 0x0000002012007824 */ /* 0x000fe200078e0213 */
[----:B------:R-:W-:Y:S01]  /*cb40*/  UIADD3 UR7, UR7, UR8, URZ ;  /* 0x0000000807077290 */ /* 0x000fe2000fffe03f */
[----:B------:R-:W-:Y:S01]  /*cb50*/  LOP3.LUT R12, R15, 0x380, RZ, 0xc0, !PT ;  /* 0x000003800f0c7812 */ /* 0x000fe200078ec0ff */
[----:B------:R-:W-:Y:S01]  /*cb60*/  UIMAD UR4, UR14, UR10, URZ ;  /* 0x0000000a0e0472a4 */ /* 0x000fe2000f8e023f */
[----:B------:R-:W5:Y:S01]  /*cb70*/  LD.E.128 R28, desc[UR46][R28.64] ;  /* 0x0000002e1c1c7980 */ /* 0x000f62000c101d00 */
[----:B--2---:R-:W-:-:S02]  /*cb80*/  IMAD.U32 R21, RZ, RZ, UR39 ;  /* 0x00000027ff157e24 */ /* 0x004fc4000f8e00ff */
[----:B------:R-:W-:Y:S01]  /*cb90*/  UIMAD UR4, UR40, UR11, UR4 ;  /* 0x0000000b280472a4 */ /* 0x000fe2000f8e0204 */
[----:B------:R-:W-:Y:S01]  /*cba0*/  SHF.R.U64 R12, R12, 0x3, RZ ;  /* 0x000000030c0c7819 */ /* 0x000fe200000012ff */
[----:B------:R-:W-:Y:S01]  /*cbb0*/  UIMAD.WIDE.U32 UR6, UR40, UR10, UR6 ;  /* 0x0000000a280672a5 */ /* 0x000fe2000f8e0006 */
[----:B------:R-:W-:Y:S01]  /*cbc0*/  IMAD R2, R21, 0x80, R0 ;  /* 0x0000008015027824 */ /* 0x000fe200078e0200 */
[----:B------:R-:W-:Y:S01]  /*cbd0*/  ULDC.64 UR8, c[0x0][0xaf0] ;  /* 0x0002bc0000087ab9 */ /* 0x000fe20000000a00 */
[----:B------:R-:W-:Y:S01]  /*cbe0*/  LOP3.LUT R12, R12, R15, RZ, 0x3c, !PT ;  /* 0x0000000f0c0c7212 */ /* 0x000fe200078e3cff */
[----:B------:R-:W-:Y:S01]  /*cbf0*/  UIADD3 UR7, UR7, UR4, URZ ;  /* 0x0000000407077290 */ /* 0x000fe2000fffe03f */
[----:B0-----:R-:W-:Y:S01]  /*cc00*/  @P1 IMAD.HI.U32 R0, R2, R51, RZ ;  /* 0x0000003302001227 */ /* 0x001fe200078e00ff */
[----:B------:R-:W-:Y:S01]  /*cc10*/  UIMAD UR4, UR37, UR8, URZ ;  /* 0x00000008250472a4 */ /* 0x000fe2000f8e023f */
[----:B------:R-:W-:Y:S01]  /*cc20*/  MOV R45, R2 ;  /* 0x00000002002d7202 */ /* 0x000fe20000000f00 */
[----:B------:R-:W-:Y:S01]  /*cc30*/  UIMAD.WIDE.U32 UR6, UR36, UR8, UR6 ;  /* 0x00000008240672a5 */ /* 0x000fe2000f8e0006 */
[----:B------:R-:W5:Y:S01]  /*cc40*/  LD.E.128 R12, desc[UR46][R12.64] ;  /* 0x0000002e0c0c7980 */ /* 0x000f62000c101d00 */
[----:B------:R-:W-:Y:S01]  /*cc50*/  UIMAD UR4, UR36, UR9, UR4 ;  /* 0x00000009240472a4 */ /* 0x000fe2000f8e0204 */
[----:B-1----:R-:W-:-:S02]  /*cc60*/  @P1 SHF.R.U32.HI R45, RZ, R49, R0 ;  /* 0x00000031ff2d1219 */ /* 0x002fc40000011600 */
[----:B------:R-:W5:Y:S01]  /*cc70*/  LD.E.128 R8, desc[UR46][R8.64] ;  /* 0x0000002e08087980 */ /* 0x000f62000c101d00 */
[----:B------:R-:W-:Y:S01]  /*cc80*/  UIADD3 UR4, UR7, UR4, URZ ;  /* 0x0000000407047290 */ /* 0x000fe2000fffe03f */
[--C-:B------:R-:W-:Y:S01]  /*cc90*/  SHF.R.S32.HI R0, RZ, 0x1f, R45.reuse ;  /* 0x0000001fff007819 */ /* 0x100fe2000001142d */
[----:B------:R-:W-:Y:S01]  /*cca0*/  IMAD.MOV R49, RZ, RZ, -R45 ;  /* 0x000000ffff317224 */ /* 0x000fe200078e0a2d */
[----:B------:R-:W5:Y:S01]  /*ccb0*/  LD.E.128 R40, desc[UR46][R40.64] ;  /* 0x0000002e28287980 */ /* 0x000f62000c101d00 */
[----:B------:R-:W-:Y:S02]  /*ccc0*/  IMAD.U32 R20, RZ, RZ, UR6 ;  /* 0x00000006ff147e24 */ /* 0x000fe4000f8e00ff */
        /* <DEDUP_REMOVED lines=11> */
[----:B------:R-:W-:Y:S01]  /*cd80*/  ULDC.64 UR6, c[0x0][0xad8] ;  /* 0x0002b60000067ab9 */ /* 0x000fe20000000a00 */
[----:B------:R-:W-:Y:S01]  /*cd90*/  @!PT LDS RZ, [RZ] ;  /* 0x00000000fffff984 */ /* 0x000fe20000000800 */
[----:B------:R-:W-:Y:S01]  /*cda0*/  @!PT LDS RZ, [RZ] ;  /* 0x00000000fffff984 */ /* 0x000fe20000000800 */
[----:B------:R-:W-:Y:S01]  /*cdb0*/  @!PT LDS RZ, [RZ] ;  /* 0x00000000fffff984 */ /* 0x000fe20000000800 */
[----:B------:R-:W-:Y:S01]  /*cdc0*/  @!PT LDS RZ, [RZ] ;  /* 0x00000000fffff984 */ /* 0x000fe20000000800 */
[----:B------:R0:W-:Y:S06]  /*cdd0*/  MEMBAR.ALL.CTA ;  /* 0x0000000000007992 */ /* 0x0001ec0000008000 */
[----:B0-----:R-:W0:Y:S01]  /*cde0*/  FENCE.VIEW.ASYNC.S ;  /* 0x00000000000073c6 */ /* 0x001e220000000000 */
[----:B------:R-:W-:-:S02]  /*cdf0*/  IMAD.U32 R46, RZ, RZ, UR39 ;  /* 0x00000027ff2e7e24 */ /* 0x000fc4000f8e00ff */
        /* <DEDUP_REMOVED lines=23> */
[----:B------:R-:W-:-:S11]  /*cf70*/  ISETP.GE.AND P3, PT, R17, UR4, PT ;  /* 0x0000000411007c0c */ /* 0x000fd6000bf66270 */
[CC--:B-1----:R-:W-:Y:S02]  /*cf80*/  @!P2 LEA R2, P4, R16.reuse, R20.reuse, 0x1 ;  /* 0x000000141002a211 */ /* 0x0c2fe400078808ff */
[C---:B------:R-:W-:Y:S02]  /*cf90*/  @!P3 LEA R20, P5, R17.reuse, R20, 0x1 ;  /* 0x000000141114b211 */ /* 0x040fe400078a08ff */
[-C--:B0-2---:R-:W-:Y:S02]  /*cfa0*/  @!P2 LEA.HI.X R3, R16, R0.reuse, R234, 0x1, P4 ;  /* 0x000000001003a211 */ /* 0x085fe400020f0cea */
[----:B------:R-:W-:-:S03]  /*cfb0*/  @!P3 LEA.HI.X R21, R17, R0, R233, 0x1, P5 ;  /* 0x000000001115b211 */ /* 0x000fc600028f0ce9 */
[----:B-----5:R3:W-:Y:S04]  /*cfc0*/  @!P2 ST.E.128 desc[UR46][R2.64], R28 ;  /* 0x0000001c0200a985 */ /* 0x0207e8000c101d2e */
[----:B------:R3:W-:Y:S02]  /*cfd0*/  @!P3 ST.E.128 desc[UR46][R20.64], R40 ;  /* 0x000000281400b985 */ /* 0x0007e4000c101d2e */
.L_x_5953:
[----:B------:R-:W-:Y:S05]  /*cfe0*/  BSYNC B1 ;  /* 0x0000000000017941 */ /* 0x000fea0003800000 */
.L_x_5952:
[----:B--2---:R2:W4:Y:S01]  /*cff0*/  SHFL.IDX PT, R0, R45, 0x1, 0x181f ;  /* 0x00381f002d007f89 */ /* 0x00452200000e0000 */
[----:B------:R-:W-:Y:S03]  /*d000*/  BSSY B1, `(.L_x_5954) ;  /* 0x000000c000017945 */ /* 0x000fe60003800000 */
[----:B-1-3--:R2:W1:Y:S01]  /*d010*/  SHFL.IDX PT, R20, R44, 0x1, 0x181f ;  /* 0x00381f002c147f89 */ /* 0x00a46200000e0000 */
[----:B------:R-:W-:Y:S05]  /*d020*/  @P0 BRA `(.L_x_5955) ;  /* 0x0000000000240947 */ /* 0x000fea0003800000 */
[----:B------:R-:W-:Y:S02]  /*d030*/  ULDC UR4, c[0x0][0xac8] ;  /* 0x0002b20000047ab9 */ /* 0x000fe40000000800 */
[----:B------:R-:W-:Y:S02]  /*d040*/  ISETP.GE.AND P3, PT, R16, UR4, PT ;  /* 0x0000000410007c0c */ /* 0x000fe4000bf66270 */
[----:B------:R-:W-:-:S11]  /*d050*/  ISETP.GE.AND P4, PT, R17, UR4, PT ;  /* 0x0000000411007c0c */ /* 0x000fd6000bf86270 */
[CC--:B-1----:R-:W-:Y:S02]  /*d060*/  @!P3 LEA R2, P0, R16.reuse, R20.reuse, 0x1 ;  /* 0x000000141002b211 */ /* 0x0c2fe400078008ff */
[C---:B------:R-:W-:Y:S02]  /*d070*/  @!P4 LEA R20, P2, R17.reuse, R20, 0x1 ;  /* 0x000000141114c211 */ /* 0x040fe400078408ff */
[-C--:B0---4-:R-:W-:Y:S02]  /*d080*/  @!P3 LEA.HI.X R3, R16, R0.reuse, R234, 0x1, P0 ;  /* 0x000000001003b211 */ /* 0x091fe400000f0cea */
[----:B------:R-:W-:-:S03]  /*d090*/  @!P4 LEA.HI.X R21, R17, R0, R233, 0x1, P2 ;  /* 0x000000001115c211 */ /* 0x000fc600010f0ce9 */
[----:B-----5:R3:W-:Y:S04]  /*d0a0*/  @!P3 ST.E.128 desc[UR46][R2.64], R12 ;  /* 0x0000000c0200b985 */ /* 0x0207e8000c101d2e */
[----:B------:R3:W-:Y:S02]  /*d0b0*/  @!P4 ST.E.128 desc[UR46][R20.64], R36 ;  /* 0x000000241400c985 */ /* 0x0007e4000c101d2e */
.L_x_5955:
[----:B------:R-:W-:Y:S05]  /*d0c0*/  BSYNC B1 ;  /* 0x0000000000017941 */ /* 0x000fea0003800000 */
.L_x_5954:
[----:B----4-:R4:W0:Y:S01]  /*d0d0*/  SHFL.IDX PT, R0, R45, 0x2, 0x181f ;  /* 0x00581f002d007f89 */ /* 0x01082200000e0000 */
[----:B------:R-:W-:Y:S03]  /*d0e0*/  BSSY B1, `(.L_x_5956) ;  /* 0x000000c000017945 */ /* 0x000fe60003800000 */
[----:B---3-5:R4:W3:Y:S01]  /*d0f0*/  SHFL.IDX PT, R12, R44, 0x2, 0x181f ;  /* 0x00581f002c0c7f89 */ /* 0x0288e200000e0000 */
[----:B------:R-:W-:Y:S05]  /*d100*/  @P1 BRA `(.L_x_5957) ;  /* 0x0000000000241947 */ /* 0x000fea0003800000 */
[----:B------:R-:W-:Y:S02]  /*d110*/  ULDC UR4, c[0x0][0xac8] ;  /* 0x0002b20000047ab9 */ /* 0x000fe40000000800 */
[----:B------:R-:W-:Y:S02]  /*d120*/  ISETP.GE.AND P2, PT, R16, UR4, PT ;  /* 0x0000000410007c0c */ /* 0x000fe4000bf46270 */
[----:B------:R-:W-:-:S11]  /*d130*/  ISETP.GE.AND P3, PT, R17, UR4, PT ;  /* 0x0000000411007c0c */ /* 0x000fd6000bf66270 */
[CC--:B---3--:R-:W-:Y:S02]  /*d140*/  @!P2 LEA R2, P0, R16.reuse, R12.reuse, 0x1 ;  /* 0x0000000c1002a211 */ /* 0x0c8fe400078008ff */
[C---:B------:R-:W-:Y:S02]  /*d150*/  @!P3 LEA R12, P1, R17.reuse, R12, 0x1 ;  /* 0x0000000c110cb211 */ /* 0x040fe400078208ff */
[-C--:B0-----:R-:W-:Y:S02]  /*d160*/  @!P2 LEA.HI.X R3, R16, R0.reuse, R234, 0x1, P0 ;  /* 0x000000001003a211 */ /* 0x081fe400000f0cea */
[----:B------:R-:W-:-:S03]  /*d170*/  @!P3 LEA.HI.X R13, R17, R0, R233, 0x1, P1 ;  /* 0x00000000110db211 */ /* 0x000fc600008f0ce9 */
[----:B------:R0:W-:Y:S04]  /*d180*/  @!P2 ST.E.128 desc[UR46][R2.64], R8 ;  /* 0x000000080200a985 */ /* 0x0001e8000c101d2e */
[----:B------:R0:W-:Y:S02]  /*d190*/  @!P3 ST.E.128 desc[UR46][R12.64], R32 ;  /* 0x000000200c00b985 */ /* 0x0001e4000c101d2e */
.L_x_5957:
[----:B------:R-:W-:Y:S05]  /*d1a0*/  BSYNC B1 ;  /* 0x0000000000017941 */ /* 0x000fea0003800000 */
.L_x_5956:
[----:B0-----:R-:W-:Y:S01]  /*d1b0*/  VIADD R0, R46, 0x60 ;  /* 0x000000602e007836 */ /* 0x001fe20000000000 */
[----:B--2-4-:R-:W4:Y:S04]  /*d1c0*/  SHFL.IDX PT, R45, R45, 0x3, 0x181f ;  /* 0x00781f002d2d7f89 */ /* 0x014f2800000e0000 */
[----:B------:R-:W-:Y:S01]  /*d1d0*/  ISETP.GE.AND P0, PT, R0, R53, PT ;  /* 0x000000350000720c */ /* 0x000fe20003f06270 */
[----:B------:R-:W0:-:S12]  /*d1e0*/  SHFL.IDX PT, R44, R44, 0x3, 0x181f ;  /* 0x00781f002c2c7f89 */ /* 0x000e1800000e0000 */
[----:B------:R-:W-:Y:S05]  /*d1f0*/  @P0 BRA `(.L_x_5958) ;  /* 0x0000000c00140947 */ /* 0x000fea0003800000 */
[----:B------:R-:W-:Y:S02]  /*d200*/  ULDC UR4, c[0x0][0xac8] ;  /* 0x0002b20000047ab9 */ /* 0x000fe40000000800 */
[----:B------:R-:W-:-:S13]  /*d210*/  ISETP.GE.AND P1, PT, R16, UR4, PT ;  /* 0x0000000410007c0c */ /* 0x000fda000bf26270 */
[----:B0-----:R-:W-:-:S04]  /*d220*/  @!P1 LEA R2, P0, R16, R44, 0x1 ;  /* 0x0000002c10029211 */ /* 0x001fc800078008ff */
[----:B----4-:R-:W-:Y:S02]  /*d230*/  @!P1 LEA.HI.X R3, R16, R45, R234, 0x1, P0 ;  /* 0x0000002d10039211 */ /* 0x010fe400000f0cea */
[----:B------:R-:W-:-:S03]  /*d240*/  ISETP.GE.AND P0, PT, R17, UR4, PT ;  /* 0x0000000411007c0c */ /* 0x000fc6000bf06270 */
[----:B------:R0:W-:Y:S10]  /*d250*/  @!P1 ST.E.128 desc[UR46][R2.64], R4 ;  /* 0x0000000402009985 */ /* 0x0001f4000c101d2e */
[----:B------:R-:W-:Y:S05]  /*d260*/  @P0 BRA `(.L_x_5958) ;  /* 0x0000000800f80947 */ /* 0x000fea0003800000 */
[----:B0-----:R-:W-:-:S04]  /*d270*/  LEA R2, P0, R17, R44, 0x1 ;  /* 0x0000002c11027211 */ /* 0x001fc800078008ff */
[----:B------:R-:W-:-:S05]  /*d280*/  LEA.HI.X R3, R17, R45, R233, 0x1, P0 ;  /* 0x0000002d11037211 */ /* 0x000fca00000f0ce9 */
[----:B------:R0:W-:Y:S01]  /*d290*/  ST.E.128 desc[UR46][R2.64], R24 ;  /* 0x0000001802007985 */ /* 0x0001e2000c101d2e */
[----:B------:R-:W-:Y:S05]  /*d2a0*/  BRA `(.L_x_5958) ;  /* 0x0000000800e87947 */ /* 0x000fea0003800000 */
.L_x_5950:
        /* <DEDUP_REMOVED lines=33> */
.L_x_5959:
[----:B------:R-:W-:Y:S01]  /*d4c0*/  USEL UR36, UR36, URZ, !UP0 ;  /* 0x0000003f24247287 */ /* 0x000fe2000c000000 */
[----:B------:R-:W-:Y:S01]  /*d4d0*/  BSSY B1, `(.L_x_5960) ;  /* 0x000002d000017945 */ /* 0x000fe20003800000 */
[----:B------:R-:W-:-:S03]  /*d4e0*/  USEL UR37, UR37, URZ, !UP0 ;  /* 0x0000003f25257287 */ /* 0x000fc6000c000000 */
[----:B------:R-:W-:Y:S09]  /*d4f0*/  @P1 BRA `(.L_x_5961) ;  /* 0x0000000000a81947 */ /* 0x000ff20003800000 */
[----:B------:R-:W0:Y:S01]  /*d500*/  S2R R3, SR_TID.X ;  /* 0x0000000000037919 */ /* 0x000e220000002100 */
[----:B------:R-:W1:Y:S01]  /*d510*/  LDC R7, c[0x0][0xbe8] ;  /* 0x0002fa00ff077b82 */ /* 0x000e620000000800 */
[----:B------:R-:W-:-:S05]  /*d520*/  IMAD.U32 R2, RZ, RZ, UR39 ;  /* 0x00000027ff027e24 */ /* 0x000fca000f8e00ff */
[----:B0-----:R-:W-:Y:S01]  /*d530*/  LEA R2, R2, R3, 0x7 ;  /* 0x0000000302027211 */ /* 0x001fe200078e38ff */
[----:B-1---5:R-:W-:-:S04]  /*d540*/  IMAD R3, R0, R7, RZ ;  /* 0x0000000700037224 */ /* 0x022fc800078e02ff */
        /* <DEDUP_REMOVED lines=37> */
.L_x_5961:
[----:B------:R-:W-:Y:S05]  /*d7a0*/  BSYNC B1 ;  /* 0x0000000000017941 */ /* 0x000fea0003800000 */
.L_x_5960:
        /* <DEDUP_REMOVED lines=45> */
[----:B------:R-:W-:Y:S02]  /*da80*/  IADD3 R3, R3, R5, RZ ;  /* 0x0000000503037210 */ /* 0x000fe40007ffe0ff */
[----:B------:R-:W-:Y:S02]  /*da90*/  LEA R4, P3, R2, UR6, 0x1 ;  /* 0x0000000602047c11 */ /* 0x000fe4000f8608ff */
[----:B------:R-:W-:Y:S01]  /*daa0*/  ISETP.GE.AND P1, PT, R0, R11, PT ;  /* 0x0000000b0000720c */ /* 0x000fe20003f26270 */
[----:B------:R-:W-:Y:S01]  /*dab0*/  VIADD R0, R6, 0x40 ;  /* 0x0000004006007836 */ /* 0x000fe20000000000 */
[----:B------:R-:W-:-:S02]  /*dac0*/  LEA.HI.X R5, R2, UR7, R3, 0x1, P3 ;  /* 0x0000000702057c11 */ /* 0x000fc400098f0c03 */
[----:B------:R0:W1:Y:S02]  /*dad0*/  SHFL.IDX PT, R2, R4, RZ, 0x181f ;  /* 0x00181fff04027589 */ /* 0x00006400000e0000 */
[----:B------:R-:W-:Y:S02]  /*dae0*/  ISETP.GE.AND P0, PT, R0, R11, PT ;  /* 0x0000000b0000720c */ /* 0x000fe40003f06270 */
[----:B------:R0:W2:Y:S01]  /*daf0*/  SHFL.IDX PT, R0, R5, RZ, 0x181f ;  /* 0x00181fff05007589 */ /* 0x0000a200000e0000 */
[----:B------:R-:W-:Y:S10]  /*db00*/  @P2 BRA `(.L_x_5963) ;  /* 0x0000000000242947 */ /* 0x000ff40003800000 */
[----:B------:R-:W-:Y:S02]  /*db10*/  ULDC UR4, c[0x0][0xac8] ;  /* 0x0002b20000047ab9 */ /* 0x000fe40000000800 */
[----:B------:R-:W-:Y:S02]  /*db20*/  ISETP.GE.AND P4, PT, R16, UR4, PT ;  /* 0x0000000410007c0c */ /* 0x000fe4000bf86270 */
[----:B------:R-:W-:-:S11]  /*db30*/  ISETP.GE.AND P5, PT, R17, UR4, PT ;  /* 0x0000000411007c0c */ /* 0x000fd6000bfa6270 */
[CC--:B-1----:R-:W-:Y:S02]  /*db40*/  @!P4 LEA R8, P2, R16.reuse, R2.reuse, 0x1 ;  /* 0x000000021008c211 */ /* 0x0c2fe400078408ff */
[C---:B------:R-:W-:Y:S02]  /*db50*/  @!P5 LEA R2, P3, R17.reuse, R2, 0x1 ;  /* 0x000000021102d211 */ /* 0x040fe400078608ff */
[-C--:B--2---:R-:W-:Y:S02]  /*db60*/  @!P4 LEA.HI.X R9, R16, R0.reuse, R234, 0x1, P2 ;  /* 0x000000001009c211 */ /* 0x084fe400010f0cea */
[----:B------:R-:W-:-:S03]  /*db70*/  @!P5 LEA.HI.X R3, R17, R0, R233, 0x1, P3 ;  /* 0x000000001103d211 */ /* 0x000fc600018f0ce9 */
[----:B------:R3:W-:Y:S04]  /*db80*/  @!P4 ST.E.128 desc[UR46][R8.64], RZ ;  /* 0x000000ff0800c985 */ /* 0x0007e8000c101d2e */
[----:B------:R3:W-:Y:S02]  /*db90*/  @!P5 ST.E.128 desc[UR46][R2.64], RZ ;  /* 0x000000ff0200d985 */ /* 0x0007e4000c101d2e */
.L_x_5963:
[----:B------:R-:W-:Y:S05]  /*dba0*/  BSYNC B1 ;  /* 0x0000000000017941 */ /* 0x000fea0003800000 */
.L_x_5962:
        /* <DEDUP_REMOVED lines=9> */
[-C--:B----4-:R-:W-:Y:S02]  /*dc40*/  @!P3 LEA.HI.X R9, R16, R0.reuse, R234, 0x1, P1 ;  /* 0x000000001009b211 */ /* 0x090fe400008f0cea */
[----:B------:R-:W-:-:S03]  /*dc50*/  @!P4 LEA.HI.X R3, R17, R0, R233, 0x1, P2 ;  /* 0x000000001103c211 */ /* 0x000fc600010f0ce9 */
[----:B------:R3:W-:Y:S04]  /*dc60*/  @!P3 ST.E.128 desc[UR46][R8.64], RZ ;  /* 0x000000ff0800b985 */ /* 0x0007e8000c101d2e */
[----:B------:R3:W-:Y:S02]  /*dc70*/  @!P4 ST.E.128 desc[UR46][R2.64], RZ ;  /* 0x000000ff0200c985 */ /* 0x0007e4000c101d2e */
.L_x_5965:
[----:B------:R-:W-:Y:S05]  /*dc80*/  BSYNC B1 ;  /* 0x0000000000017941 */ /* 0x000fea0003800000 */
.L_x_5964:
[----:B----4-:R4:W0:Y:S01]  /*dc90*/  SHFL.IDX PT, R0, R5, 0x2, 0x181f ;  /* 0x00581f0005007f89 */ /* 0x01082200000e0000 */
        /* <DEDUP_REMOVED lines=8> */
[-C--:B0-----:R-:W-:Y:S02]  /*dd20*/  @!P2 LEA.HI.X R9, R16, R0.reuse, R234, 0x1, P0 ;  /* 0x000000001009a211 */ /* 0x081fe400000f0cea */
[----:B------:R-:W-:-:S03]  /*dd30*/  @!P3 LEA.HI.X R3, R17, R0, R233, 0x1, P1 ;  /* 0x000000001103b211 */ /* 0x000fc600008f0ce9 */
[----:B------:R3:W-:Y:S04]  /*dd40*/  @!P2 ST.E.128 desc[UR46][R8.64], RZ ;  /* 0x000000ff0800a985 */ /* 0x0007e8000c101d2e */
[----:B------:R3:W-:Y:S02]  /*dd50*/  @!P3 ST.E.128 desc[UR46][R2.64], RZ ;  /* 0x000000ff0200b985 */ /* 0x0007e4000c101d2e */
.L_x_5967:
[----:B------:R-:W-:Y:S05]  /*dd60*/  BSYNC B1 ;  /* 0x0000000000017941 */ /* 0x000fea0003800000 */
.L_x_5966:
        /* <DEDUP_REMOVED lines=11> */
[----:B------:R-:W-:-:S03]  /*de20*/  @!P3 LEA.HI.X R3, R17, R5, R233, 0x1, P1 ;  /* 0x000000051103b211 */ /* 0x000fc600008f0ce9 */
[----:B------:R1:W-:Y:S04]  /*de30*/  @!P2 ST.E.128 desc[UR46][R6.64], RZ ;  /* 0x000000ff0600a985 */ /* 0x0003e8000c101d2e */
[----:B------:R1:W-:Y:S02]  /*de40*/  @!P3 ST.E.128 desc[UR46][R2.64], RZ ;  /* 0x000000ff0200b985 */ /* 0x0003e4000c101d2e */
.L_x_5958:
[----:B------:R-:W-:Y:S05]  /*de50*/  BSYNC B0 ;  /* 0x0000000000007941 */ /* 0x000fea0003800000 */
.L_x_5949:
[----:B------:R-:W-:Y:S02]  /*de60*/  ULDC UR4, c[0x0][0xc3c] ;  /* 0x00030f0000047ab9 */ /* 0x000fe40000000800 */
[----:B------:R-:W-:-:S13]  /*de70*/  ISETP.GE.AND P0, PT, R47, UR4, PT ;  /* 0x000000042f007c0c */ /* 0x000fda000bf06270 */
[----:B------:R-:W-:Y:S05]  /*de80*/  @!P0 BRA `(.L_x_5968) ;  /* 0xffffff2c00e48947 */ /* 0x000fea000383ffff */
[----:B------:R-:W-:Y:S05]  /*de90*/  EXIT ;  /* 0x000000000000794d */ /* 0x000fea0003800000 */
.L_x_5923:
        /* <DEDUP_REMOVED lines=22> */
.L_x_5969:
        /* <DEDUP_REMOVED lines=41> */
.L_x_5975:
        /* <DEDUP_REMOVED lines=14> */
.L_x_5974:
[----:B------:R-:W-:Y:S05]  /*e370*/  BSYNC B0 ;  /* 0x0000000000007941 */ /* 0x000fea0003800000 */
.L_x_5973:
        /* <DEDUP_REMOVED lines=22> */
.L_x_5971:
[----:B------:R-:W-:-:S05]  /*e4e0*/  IADD3 R8, -R10, R7, RZ ;  /* 0x000000070a087210 */ /* 0x000fca0007ffe1ff */
        /* <DEDUP_REMOVED lines=16> */
.L_x_5976:
        /* <DEDUP_REMOVED lines=28> */
.L_x_5972:
[----:B------:R0:W-:Y:S01]  /*e7b0*/  STL [R1+0x10], R4 ;  /* 0x0000100401007387 */ /* 0x0001e20000100800 */
[----:B------:R-:W-:-:S03]  /*e7c0*/  UMOV UR36, URZ ;  /* 0x0000003f00247c82 */ /* 0x000fc60008000000 */
[----:B------:R0:W-:Y:S02]  /*e7d0*/  STL [R1+0x14], RZ ;  /* 0x000014ff01007387 */ /* 0x0001e40000100800 */
.L_x_5977:
        /* <DEDUP_REMOVED lines=11> */
.L_x_5970:
[----:B--2---:R-:W-:Y:S01]  /*e890*/  IMAD.MOV.U32 R0, RZ, RZ, 0x1 ;  /* 0x00000001ff007424 */ /* 0x004fe200078e00ff */
[----:B------:R-:W-:Y:S01]  /*e8a0*/  ULDC UR4, c[0x0][0xc3c] ;  /* 0x00030f0000047ab9 */ /* 0x000fe20000000800 */
[----:B------:R2:W-:Y:S01]  /*e8b0*/  STL [R1+0x28], RZ ;  /* 0x000028ff01007387 */ /* 0x0005e20000100800 */
[----:B------:R-:W-:-:S03]  /*e8c0*/  UISETP.GE.AND UP0, UPT, UR45, UR4, UPT ;  /* 0x000000042d00728c */ /* 0x000fc6000bf06270 */
[----:B------:R2:W-:Y:S03]  /*e8d0*/  STL [R1+0x4], R0 ;  /* 0x0000040001007387 */ /* 0x0005e60000100800 */
[----:B------:R-:W-:Y:S01]  /*e8e0*/  PLOP3.LUT P0, PT, PT, PT, UP0, 0x80, 0x0 ;  /* 0x000000000000781c */ /* 0x000fe20003f0f008 */
[----:B------:R2:W-:-:S12]  /*e8f0*/  STL [R1], RZ ;  /* 0x000000ff01007387 */ /* 0x0005d80000100800 */
[----:B--2---:R-:W-:Y:S05]  /*e900*/  @P0 BRA `(.L_x_5978) ;  /* 0x0000004400bc0947 */ /* 0x004fea0003800000 */
        /* <DEDUP_REMOVED lines=11> */
[C---:B------:R-:W-:Y:S01]  /*e9c0*/  SHF.L.U32 R19, R6.reuse, 0x7, RZ ;  /* 0x0000000706137819 */ /* 0x040fe200000006ff */
[----:B------:R-:W-:Y:S01]  /*e9d0*/  IMAD.SHL.U32 R5, R6, 0x4, RZ ;  /* 0x0000000406057824 */ /* 0x000fe200078e00ff */
[----:B------:R-:W-:Y:S02]  /*e9e0*/  SHF.R.U32.HI R3, RZ, 0x5, R4 ;  /* 0x00000005ff037819 */ /* 0x000fe40000011604 */
[----:B0-----:R-:W-:Y:S02]  /*e9f0*/  LOP3.LUT R2, R0, 0x80, RZ, 0xc0, !PT ;  /* 0x0000008000027812 */ /* 0x001fe400078ec0ff */
[----:B------:R-:W-:Y:S02]  /*ea00*/  LOP3.LUT P0, RZ, R6, 0x4, RZ, 0xc0, !PT ;  /* 0x0000000406ff7812 */ /* 0x000fe4000780c0ff */
[----:B------:R-:W-:-:S04]  /*ea10*/  LOP3.LUT R2, R2, 0x10, R6, 0xf8, !PT ;  /* 0x0000001002027812 */ /* 0x000fc800078ef806 */
[----:B------:R-:W-:Y:S02]  /*ea20*/  LOP3.LUT R5, R2, 0x10, R5, 0x78, !PT ;  /* 0x0000001002057812 */ /* 0x000fe400078e7805 */
[C---:B------:R-:W-:Y:S02]  /*ea30*/  LOP3.LUT R2, R0.reuse, 0x60, RZ, 0xc0, !PT ;  /* 0x0000006000027812 */ /* 0x040fe400078ec0ff */
[----:B------:R-:W-:-:S03]  /*ea40*/  LOP3.LUT R0, R0, 0x100, RZ, 0xc0, !PT ;  /* 0x0000010000007812 */ /* 0x000fc600078ec0ff */
[----:B------:R-:W-:-:S05]  /*ea50*/  IMAD R2, R3, 0x200, R2 ;  /* 0x0000020003027824 */ /* 0x000fca00078e0202 */
[----:B------:R-:W-:Y:S02]  /*ea60*/  IADD3 R2, R5, R2, R0 ;  /* 0x0000000205027210 */ /* 0x000fe40007ffe000 */
[----:B------:R-:W-:-:S03]  /*ea70*/  LOP3.LUT R0, R19, 0x380, RZ, 0xc0, !PT ;  /* 0x0000038013007812 */ /* 0x000fc600078ec0ff */
[----:B------:R0:W-:Y:S02]  /*ea80*/  STL [R1+0x20], R2 ;  /* 0x0000200201007387 */ /* 0x0001e40000100800 */
[----:B------:R-:W-:Y:S02]  /*ea90*/  IMAD R3, R3, 0x10, R0 ;  /* 0x0000001003037824 */ /* 0x000fe400078e0200 */
[----:B------:R-:W-:-:S05]  /*eaa0*/  IMAD.SHL.U32 R0, R6, 0x10, RZ ;  /* 0x0000001006007824 */ /* 0x000fca00078e00ff */
[----:B0-----:R-:W-:Y:S01]  /*eab0*/  LOP3.LUT R2, R3, 0x70, R0, 0x78, !PT ;  /* 0x0000007003027812 */ /* 0x001fe200078e7800 */
[----:B------:R-:W-:-:S03]  /*eac0*/  IMAD.SHL.U32 R3, R6, 0x2, RZ ;  /* 0x0000000206037824 */ /* 0x000fc600078e00ff */
[----:B------:R-:W-:Y:S02]  /*ead0*/  LOP3.LUT R19, R2, 0xc00, R19, 0xf8, !PT ;  /* 0x00000c0002137812 */ /* 0x000fe400078ef813 */
[----:B------:R-:W-:-:S04]  /*eae0*/  LOP3.LUT R2, R0, 0x3f0, RZ, 0xc0, !PT ;  /* 0x000003f000027812 */ /* 0x000fc800078ec0ff */
[----:B------:R-:W-:Y:S01]  /*eaf0*/  LOP3.LUT R3, R2, 0x70, R3, 0x78, !PT ;  /* 0x0000007002037812 */ /* 0x000fe200078e7803 */
[----:B------:R-:W-:Y:S01]  /*eb00*/  IMAD.SHL.U32 R2, R4, 0x10, RZ ;  /* 0x0000001004027824 */ /* 0x000fe200078e00ff */
[----:B------:R-:W-:-:S04]  /*eb10*/  SHF.R.U32.HI R4, RZ, 0x3, R4 ;  /* 0x00000003ff047819 */ /* 0x000fc80000011604 */
[----:B------:R-:W-:Y:S01]  /*eb20*/  LOP3.LUT R2, R3, 0x400, R2, 0xf8, !PT ;  /* 0x0000040003027812 */ /* 0x000fe200078ef802 */
[----:B------:R-:W-:Y:S01]  /*eb30*/  IMAD.MOV.U32 R3, RZ, RZ, 0x40 ;  /* 0x00000040ff037424 */ /* 0x000fe200078e00ff */
[----:B------:R-:W-:Y:S01]  /*eb40*/  LOP3.LUT R4, R4, 0x70, R0, 0xf8, !PT ;  /* 0x0000007004047812 */ /* 0x000fe200078ef800 */
[----:B------:R-:W-:Y:S02]  /*eb50*/  IMAD.MOV.U32 R0, RZ, RZ, 0x1 ;  /* 0x00000001ff007424 */ /* 0x000fe400078e00ff */
[----:B------:R-:W-:Y:S01]  /*eb60*/  IMAD.IADD R2, R17, 0x1, R2 ;  /* 0x0000000111027824 */ /* 0x000fe200078e0202 */
[----:B------:R-:W-:-:S04]  /*eb70*/  SEL R3, R3, 0xffffffc0, !P0 ;  /* 0xffffffc003037807 */ /* 0x000fc80004000000 */
[----:B------:R-:W-:Y:S04]  /*eb80*/  STL [R1+0x24], R2 ;  /* 0x0000240201007387 */ /* 0x000fe80000100800 */
[----:B------:R-:W-:Y:S04]  /*eb90*/  STL [R1], RZ ;  /* 0x000000ff01007387 */ /* 0x000fe80000100800 */
[----:B------:R0:W-:Y:S04]  /*eba0*/  STL [R1+0x4], R0 ;  /* 0x0000040001007387 */ /* 0x0001e80000100800 */
[----:B------:R1:W-:Y:S01]  /*ebb0*/  STL [R1+0x28], RZ ;  /* 0x000028ff01007387 */ /* 0x0003e20000100800 */
[----:B0-----:R-:W-:-:S07]  /*ebc0*/  IMAD.IADD R0, R3, 0x1, R19 ;  /* 0x0000000103007824 */ /* 0x001fce00078e0213 */
.L_x_6045:
[----:B------:R-:W-:Y:S01]  /*ebd0*/  ULDC.64 UR4, c[0x0][0xc88] ;  /* 0x0003220000047ab9 */ /* 0x000fe20000000a00 */
[----:B------:R-:W-:Y:S01]  /*ebe0*/  ULDC.64 UR6, c[0x0][0xa18] ;  /* 0x0002860000067ab9 */ /* 0x000fe20000000a00 */
[----:B------:R-:W-:-:S06]  /*ebf0*/  UIMAD.WIDE UR4, UR45, 0x4, UR4 ;  /* 0x000000042d0478a5 */ /* 0x000fcc000f8e0204 */
[----:B------:R-:W-:Y:S02]  /*ec00*/  IMAD.U32 R2, RZ, RZ, UR4 ;  /* 0x00000004ff027e24 */ /* 0x000fe4000f8e00ff */
[----:B------:R-:W-:Y:S01]  /*ec10*/  IMAD.U32 R3, RZ, RZ, UR5 ;  /* 0x00000005ff037e24 */ /* 0x000fe2000f8e00ff */
[----:B------:R-:W-:Y:S01]  /*ec20*/  UISETP.NE.U32.AND UP0, UPT, UR6, URZ, UPT ;  /* 0x0000003f0600728c */ /* 0x000fe2000bf05070 */
[----:B------:R-:W-:-:S03]  /*ec30*/  ULDC.64 UR4, c[0x0][0xa28] ;  /* 0x00028a0000047ab9 */ /* 0x000fc60000000a00 */
[----:B--2---:R-:W2:Y:S01]  /*ec40*/  LDG.E R2, desc[UR46][R2.64] ;  /* 0x0000002e02027981 */ /* 0x004ea2000c1e1900 */
        /* <DEDUP_REMOVED lines=27> */
[----:B------:R0:W2:Y:S01]  /*ee00*/  @P2 LDG.E R7, desc[UR46][R2.64] ;  /* 0x0000002e02072981 */ /* 0x0000a2000c1e1900 */
[----:B------:R-:W-:Y:S01]  /*ee10*/  ISETP.NE.AND.EX P0, PT, RZ, UR5, PT, P0 ;  /* 0x00000005ff007c0c */ /* 0x000fe2000bf05300 */
[----:B------:R-:W-:Y:S01]  /*ee20*/  UIADD3.X UR5, UR51, UR5, URZ, UP0, !UPT ;  /* 0x0000000533057290 */ /* 0x000fe200087fe43f */
[----:B------:R-:W-:Y:S01]  /*ee30*/  IMAD.U32 R4, RZ, RZ, UR6 ;  /* 0x00000006ff047e24 */ /* 0x000fe2000f8e00ff */
[----:B------:R-:W-:Y:S01]  /*ee40*/  UIADD3.X UR7, UR51, UR7, URZ, UP1, !UPT ;  /* 0x0000000733077290 */ /* 0x000fe20008ffe43f */
[----:B0-----:R-:W-:-:S05]  /*ee50*/  IMAD.U32 R2, RZ, RZ, UR4 ;  /* 0x00000004ff027e24 */ /* 0x001fca000f8e00ff */
[----:B------:R-:W-:Y:S01]  /*ee60*/  MOV R5, UR7 ;  /* 0x0000000700057c02 */ /* 0x000fe20008000f00 */
[----:B------:R-:W-:-:S04]  /*ee70*/  IMAD.U32 R3, RZ, RZ, UR5 ;  /* 0x00000005ff037e24 */ /* 0x000fc8000f8e00ff */
        /* <DEDUP_REMOVED lines=9> */
.L_x_5979:
        /* <DEDUP_REMOVED lines=25> */
.L_x_5980:
[----:B------:R-:W-:Y:S05]  /*f0a0*/  @!P1 BRA `(.L_x_5981) ;  /* 0x0000000000149947 */ /* 0x000fea0003800000 */
[----:B------:R-:W2:Y:S04]  /*f0b0*/  LDG.E R0, desc[UR46][R4.64] ;  /* 0x0000002e04007981 */ /* 0x000ea8000c1e1900 */
[----:B------:R-:W3:Y:S01]  /*f0c0*/  LDG.E R4, desc[UR46][R4.64+0x4] ;  /* 0x0000042e04047981 */ /* 0x000ee2000c1e1900 */
[----:B--2---:R-:W-:Y:S02]  /*f0d0*/  R2UR UR5, R0 ;  /* 0x00000000000572ca */ /* 0x004fe400000e0000 */
[----:B---3--:R-:W-:-:S13]  /*f0e0*/  R2UR UR4, R4 ;  /* 0x00000000040472ca */ /* 0x008fda00000e0000 */
[----:B------:R-:W-:-:S12]  /*f0f0*/  UIADD3 UR4, -UR5, UR4, URZ ;  /* 0x0000000405047290 */ /* 0x000fd8000fffe13f */
.L_x_5981:
[----:B------:R-:W-:Y:S01]  /*f100*/  UIADD3 UR41, -UR41, UR4, URZ ;  /* 0x0000000429297290 */ /* 0x000fe2000fffe13f */
[----:B------:R-:W-:Y:S02]  /*f110*/  BSSY B7, `(.L_x_5982) ;  /* 0x000034c000077945 */ /* 0x000fe40003800000 */
[----:B------:R-:W-:Y:S01]  /*f120*/  UMOV UR4, URZ ;  /* 0x0000003f00047c82 */ /* 0x000fe20008000000 */
[----:B------:R-:W-:Y:S02]  /*f130*/  UIADD3 UR5, UR41, 0xdf, URZ ;  /* 0x000000df29057890 */ /* 0x000fe4000fffe03f */
[----:B------:R-:W-:Y:S02]  /*f140*/  ISETP.LT.AND P0, PT, RZ, UR41, PT ;  /* 0x00000029ff007c0c */ /* 0x000fe4000bf01270 */
[----:B------:R-:W-:-:S04]  /*f150*/  UIMAD.WIDE UR4, UR5, -0x6db6db6d, UR4 ;  /* 0x92492493050478a5 */ /* 0x000fc8000f8e0204 */
[----:B------:R-:W-:-:S04]  /*f160*/  USHF.R.U32.HI UR40, URZ, 0x1f, UR5 ;  /* 0x0000001f3f287899 */ /* 0x000fc80008011605 */
[----:B------:R-:W-:-:S03]  /*f170*/  ULEA.HI.SX32 UR40, UR5, UR40, 0x19 ;  /* 0x0000002805287291 */ /* 0x000fc6000f8fca3f */
[----:B------:R-:W-:Y:S09]  /*f180*/  @P0 BRA `(.L_x_5983) ;  /* 0x0000000000480947 */ /* 0x000ff20003800000 */
        /* <DEDUP_REMOVED lines=18> */
.L_x_5983:
        /* <DEDUP_REMOVED lines=20> */
.L_x_5986:
[----:B------:R-:W-:Y:S05]  /*f3f0*/  BSYNC B6 ;  /* 0x0000000000067941 */ /* 0x000fea0003800000 */
.L_x_5985:
        /* <DEDUP_REMOVED lines=23> */
[----:B012---:R-:W-:Y:S05]  /*f570*/  CALL.ABS.NOINC R2 ;  /* 0x0000000002007343 */ /* 0x007fea0003c00000 */
.L_x_5988:
[----:B------:R-:W-:Y:S05]  /*f580*/  BSYNC B6 ;  /* 0x0000000000067941 */ /* 0x000fea0003800000 */
.L_x_5987:
[----:B------:R-:W-:Y:S01]  /*f590*/  VIADD R0, R17, 0x400 ;  /* 0x0000040011007836 */ /* 0x000fe20000000000 */
[----:B------:R-:W-:Y:S04]  /*f5a0*/  BSSY B6, `(.L_x_5989) ;  /* 0x0000014000067945 */ /* 0x000fe80003800000 */
        /* <DEDUP_REMOVED lines=18> */
[----:B012---:R-:W-:Y:S05]  /*f6d0*/  CALL.ABS.NOINC R2 ;  /* 0x0000000002007343 */ /* 0x007fea0003c00000 */
.L_x_5990:
[----:B------:R-:W-:Y:S05]  /*f6e0*/  BSYNC B6 ;  /* 0x0000000000067941 */ /* 0x000fea0003800000 */
.L_x_5989:
[----:B------:R-:W-:Y:S01]  /*f6f0*/  LOP3.LUT P6, RZ, R16, 0x1, RZ, 0xc0, !PT ;  /* 0x0000000110ff7812 */ /* 0x000fe200078cc0ff */
[----:B------:R-:W-:-:S12]  /*f700*/  BSSY B6, `(.L_x_5991) ;  /* 0x0000012000067945 */ /* 0x000fd80003800000 */
        /* <DEDUP_REMOVED lines=17> */
.L_x_5992:
[----:B------:R-:W-:Y:S05]  /*f820*/  BSYNC B6 ;  /* 0x0000000000067941 */ /* 0x000fea0003800000 */
.L_x_5991:
        /* <DEDUP_REMOVED lines=9> */
[----:B------:R-:W3:Y:S01]  /*f8c0*/  S2R R0, SR_TID.X ;  /* 0x0000000000007919 */ /* 0x000ee20000002100 */
[----:B------:R-:W-:-:S03]  /*f8d0*/  ULDC.64 UR4, c[0x0][0xa08] ;  /* 0x0002820000047ab9 */ /* 0x000fc60000000a00 */
[----:B--2---:R2:W4:Y:S01]  /*f8e0*/  @P0 LDG.E R8, desc[UR46][R2.64] ;  /* 0x0000002e02080981 */ /* 0x004522000c1e1900 */
[----:B---3--:R-:W-:-:S04]  /*f8f0*/  SHF.R.U32.HI R0, RZ, 0x5, R0 ;  /* 0x00000005ff007819 */ /* 0x008fc80000011600 */
[----:B------:R-:W-:Y:S01]  /*f900*/  LOP3.LUT R0, R0, 0x3, RZ, 0xc0, !PT ;  /* 0x0000000300007812 */ /* 0x000fe200078ec0ff */
[----:B--2---:R-:W2:Y:S01]  /*f910*/  LDC.64 R2, c[0x0][0x418] ;  /* 0x00010600ff027b82 */ /* 0x004ea20000000a00 */
[----:B----4-:R-:W-:Y:S01]  /*f920*/  SHF.R.S32.HI R9, RZ, 0x1f, R8 ;  /* 0x0000001fff097819 */ /* 0x010fe20000011408 */
[----:B------:R3:W-:Y:S01]  /*f930*/  @P0 STL [R1+0x8], R8 ;  /* 0x0000080801000387 */ /* 0x0007e20000100800 */
[----:B--2---:R-:W-:Y:S01]  /*f940*/  LOP3.LUT P0, RZ, R2, UR4, RZ, 0xfc, !PT ;  /* 0x0000000402ff7c12 */ /* 0x004fe2000f80fcff */
[----:B------:R-:W-:Y:S02]  /*f950*/  UMOV UR4, 0xffffffff ;  /* 0xffffffff00047882 */ /* 0x000fe40000000000 */
[----:B------:R3:W-:Y:S01]  /*f960*/  STL [R1+0x18], R9 ;  /* 0x0000180901007387 */ /* 0x0007e20000100800 */
[----:B------:R-:W-:-:S04]  /*f970*/  LOP3.LUT P0, RZ, R3, UR5, RZ, 0xfc, P0 ;  /* 0x0000000503ff7c12 */ /* 0x000fc8000800fcff */
[----:B0-----:R-:W-:Y:S01]  /*f980*/  SEL R16, R8, RZ, !P0 ;  /* 0x000000ff08107207 */ /* 0x001fe20004000000 */
[----:B------:R-:W-:Y:S08]  /*f990*/  BRA.DIV UR4, `(.L_x_5993) ;  /* 0x0000003e04147947 */ /* 0x000ff0000b800000 */
[----:B------:R0:W2:Y:S02]  /*f9a0*/  SHFL.IDX PT, R14, R0, RZ, 0x1f ;  /* 0x00001fff000e7589 */ /* 0x0000a400000e0000 */
.L_x_6064:
[----:B0-----:R-:W4:Y:S01]  /*f9b0*/  LDL.LU R0, [R1+0xc] ;  /* 0x00000c0001007983 */ /* 0x001f220000300800 */
[----:B------:R-:W-:Y:S02]  /*f9c0*/  PLOP3.LUT P1, PT, PT, PT, PT, 0x8, 0x0 ;  /* 0x000000000000781c */ /* 0x000fe40003f2e170 */
[----:B--2---:R-:W-:Y:S02]  /*f9d0*/  ISETP.NE.AND P0, PT, R14, RZ, PT ;  /* 0x000000ff0e00720c */ /* 0x004fe40003f05270 */
[----:B----4-:R-:W-:-:S09]  /*f9e0*/  LOP3.LUT R0, R0, 0xfffffffe, RZ, 0xc0, !PT ;  /* 0xfffffffe00007812 */ /* 0x010fd200078ec0ff */
        /* <DEDUP_REMOVED lines=8> */
.L_x_6067:
        /* <DEDUP_REMOVED lines=21> */
.L_x_5996:
[----:B0-----:R-:W2:Y:S04]  /*fbc0*/  LDL R3, [R1] ;  /* 0x0000000001037983 */ /* 0x001ea80000100800 */
[----:B------:R-:W4:Y:S01]  /*fbd0*/  LDL R2, [R1+0x4] ;  /* 0x0000040001027983 */ /* 0x000f220000100800 */
[----:B---3--:R-:W0:Y:S02]  /*fbe0*/  S2R R8, SR_TID.X ;  /* 0x0000000000087919 */ /* 0x008e240000002100 */
[----:B0-----:R-:W-:-:S04]  /*fbf0*/  LOP3.LUT R8, R8, 0x7f, RZ, 0xc0, !PT ;  /* 0x0000007f08087812 */ /* 0x001fc800078ec0ff */
[----:B------:R-:W-:Y:S01]  /*fc00*/  ISETP.NE.AND P1, PT, R8, RZ, PT ;  /* 0x000000ff0800720c */ /* 0x000fe20003f25270 */
[----:B--2---:R-:W-:Y:S01]  /*fc10*/  IMAD R3, R3, 0x8, R17 ;  /* 0x0000000803037824 */ /* 0x004fe200078e0211 */
[----:B----4-:R-:W-:-:S04]  /*fc20*/  SHF.L.U32 R2, R2, 0x1f, RZ ;  /* 0x0000001f02027819 */ /* 0x010fc800000006ff */
[----:B------:R-:W0:Y:S02]  /*fc30*/  SYNCS.PHASECHK.TRANS64.TRYWAIT P0, [R3+URZ+0x2e880], R2 ;  /* 0x02e88002030075a7 */ /* 0x000e24000800017f */
[----:B0-----:R-:W-:Y:S05]  /*fc40*/  @!P0 BRA `(.L_x_5997) ;  /* 0x0000003800a88947 */ /* 0x001fea0003800000 */
.L_x_6068:
        /* <DEDUP_REMOVED lines=8> */
.L_x_5998:
[----:B------:R-:W2:Y:S01]  /*fcd0*/  LDL R5, [R1] ;  /* 0x0000000001057983 */ /* 0x000ea20000100800 */
        /* <DEDUP_REMOVED lines=9> */
[----:B------:R-:W-:-:S04]  /*fd70*/  UMOV UR34, URZ ;  /* 0x0000003f00227c82 */ /* 0x000fc80008000000 */
[----:B------:R-:W-:Y:S01]  /*fd80*/  UIADD3 UR33, UR33, 0x2e870, URZ ;  /* 0x0002e87021217890 */ /* 0x000fe2000fffe03f */
[----:B--2---:R-:W-:-:S05]  /*fd90*/  IMAD R4, R5, 0x7000, R17 ;  /* 0x0000700005047824 */ /* 0x004fca00078e0211 */
[----:B------:R-:W-:-:S13]  /*fda0*/  R2UR UR32, R4 ;  /* 0x00000000042072ca */ /* 0x000fda00000e0000 */
[----:B------:R-:W-:-:S09]  /*fdb0*/  UIADD3 UR32, UR32, 0xe400, URZ ;  /* 0x0000e40020207890 */ /* 0x000fd2000fffe03f */
[----:B------:R2:W-:Y:S01]  /*fdc0*/  UTMALDG.4D [UR32], [UR4], desc[UR6] ;  /* 0x00000620040075b4 */ /* 0x0005e20008019000 */
[----:B------:R-:W3:Y:S02]  /*fdd0*/  SYNCS.PHASECHK.TRANS64.TRYWAIT P0, [R3+URZ+0x2e840], R2 ;  /* 0x02e84002030075a7 */ /* 0x000ee4000800017f */
[----:B--23--:R-:W-:Y:S05]  /*fde0*/  @!P0 BRA `(.L_x_5999) ;  /* 0x0000003800548947 */ /* 0x00cfea0003800000 */
.L_x_6069:
        /* <DEDUP_REMOVED lines=8> */
.L_x_6000:
        /* <DEDUP_REMOVED lines=19> */
.L_x_5994:
[----:B------:R-:W-:Y:S05]  /*ffa0*/  WARPSYNC.ALL ;  /* 0x0000000000007948 */ /* 0x000fea0003800000 */
[----:B0-----:R-:W-:Y:S01]  /*ffb0*/  VIADD R0, R17, 0x1c400 ;  /* 0x0001c40011007836 */ /* 0x001fe20000000000 */
[----:B----4-:R-:W-:Y:S01]  /*ffc0*/  USHF.R.S32.HI UR4, URZ, 0x1f, UR54 ;  /* 0x0000001f3f047899 */ /* 0x010fe20008011436 */
        /* <DEDUP_REMOVED lines=26> */
[----:B---3--:R-:W-:Y:S02]  /*10170*/  IMAD.MOV.U32 R8, RZ, RZ, 0x70 ;  /* 0x00000070ff087424 */ /* 0x008fe400078e00ff */
[----:B------:R-:W-:Y:S02]  /*10180*/  IMAD.MOV.U32 R12, RZ, RZ, 0x1 ;  /* 0x00000001ff0c7424 */ /* 0x000fe400078e00ff */
[----:B------:R-:W-:-:S07]  /*10190*/  IMAD.MOV.U32 R13, RZ, RZ, RZ ;  /* 0x000000ffff0d7224 */ /* 0x000fce00078e00ff */
[----:B------:R-:W-:-:S07]  /*101a0*/  LEPC R20, `(.L_x_6002) ;  /* 0x000000001014794e */ /* 0x000fce0000000000 */
[----:B01----:R-:W-:Y:S05]  /*101b0*/  CALL.ABS.NOINC R2 ;  /* 0x0000000002007343 */ /* 0x003fea0003c00000 */
.L_x_6002:
[----:B------:R-:W-:Y:S05]  /*101c0*/  BSYNC B6 ;  /* 0x0000000000067941 */ /* 0x000fea0003800000 */
.L_x_6001:
[----:B------:R-:W2:Y:S01]  /*101d0*/  LDL.LU R4, [R1+0x14] ;  /* 0x0000140001047983 */ /* 0x000ea20000300800 */
[----:B------:R-:W0:Y:S01]  /*101e0*/  LDC R6, c[0x0][0x448] ;  /* 0x00011200ff067b82 */ /* 0x000e220000000800 */
[----:B------:R-:W-:Y:S02]  /*101f0*/  ULDC.64 UR8, c[0x0][0x2d8] ;  /* 0x0000b60000087ab9 */ /* 0x000fe40000000a00 */
[----:B---3--:R3:W5:Y:S01]  /*10200*/  LDL R8, [R1+0x24] ;  /* 0x0000240001087983 */ /* 0x0087620000100800 */
[----:B------:R-:W4:Y:S01]  /*10210*/  S2R R2, SR_TID.X ;  /* 0x0000000000027919 */ /* 0x000f220000002100 */
[----:B------:R-:W1:Y:S01]  /*10220*/  S2R R0, SR_TID.X ;  /* 0x0000000000007919 */ /* 0x000e620000002100 */
[----:B0-----:R-:W-:Y:S02]  /*10230*/  ISETP.NE.AND P0, PT, R6, 0x1, PT ;  /* 0x000000010600780c */ /* 0x001fe40003f05270 */
[----:B----4-:R-:W-:-:S04]  /*10240*/  LOP3.LUT R2, R2, 0x7f, RZ, 0xc0, !PT ;  /* 0x0000007f02027812 */ /* 0x010fc800078ec0ff */
[----:B------:R-:W-:Y:S01]  /*10250*/  SHF.R.U32.HI R2, RZ, 0x3, R2 ;  /* 0x00000003ff027819 */ /* 0x000fe20000011602 */
[----:B-1----:R-:W-:-:S06]  /*10260*/  IMAD.SHL.U32 R3, R0, 0x10, RZ ;  /* 0x0000001000037824 */ /* 0x002fcc00078e00ff */
[----:B------:R-:W0:Y:S01]  /*10270*/  @P0 LDC R0, c[0x0][0x450] ;  /* 0x00011400ff000b82 */ /* 0x000e220000000800 */
[----:B------:R-:W-:-:S07]  /*10280*/  LOP3.LUT R3, R2, 0x70, R3, 0xf8, !PT ;  /* 0x0000007002037812 */ /* 0x000fce00078ef803 */
[----:B------:R-:W1:Y:S01]  /*10290*/  @P0 LDC R2, c[0x0][0x44c] ;  /* 0x00011300ff020b82 */ /* 0x000e620000000800 */
[----:B------:R-:W-:Y:S01]  /*102a0*/  UIMAD UR6, UR37, UR8, URZ ;  /* 0x00000008250672a4 */ /* 0x000fe2000f8e023f */
[----:B------:R-:W-:Y:S01]  /*102b0*/  UMOV UR50, UR56 ;  /* 0x0000003800327c82 */ /* 0x000fe20008000000 */
[----:B------:R-:W4:Y:S01]  /*102c0*/  S2R R7, SR_TID.X ;  /* 0x0000000000077919 */ /* 0x000f220000002100 */
        /* <DEDUP_REMOVED lines=9> */
[----:B----4-:R-:W-:-:S05]  /*10360*/  IMAD.SHL.U32 R9, R7, 0x10, RZ ;  /* 0x0000001007097824 */ /* 0x010fca00078e00ff */
[----:B------:R-:W-:Y:S02]  /*10370*/  LOP3.LUT R9, R9, 0x70, RZ, 0xc0, !PT ;  /* 0x0000007009097812 */ /* 0x000fe400078ec0ff */
[----:B------:R-:W-:-:S04]  /*10380*/  LOP3.LUT R7, R7, 0x7f, RZ, 0xc0, !PT ;  /* 0x0000007f07077812 */ /* 0x000fc800078ec0ff */
[----:B------:R-:W-:Y:S01]  /*10390*/  SHF.R.U32.HI R10, RZ, 0x3, R7 ;  /* 0x00000003ff0a7819 */ /* 0x000fe20000011607 */
[----:B--2---:R-:W-:-:S05]  /*103a0*/  IMAD.SHL.U32 R5, R4, 0x80, RZ ;  /* 0x0000008004057824 */ /* 0x004fca00078e00ff */
[----:B------:R-:W-:-:S05]  /*103b0*/  LOP3.LUT R3, R3, R5, RZ, 0xfc, !PT ;  /* 0x0000000503037212 */ /* 0x000fca00078efcff */
[----:B-1----:R-:W-:-:S04]  /*103c0*/  @P0 IMAD.HI.U32 R4, R3, R2, RZ ;  /* 0x0000000203040227 */ /* 0x002fc800078e00ff */
        /* <DEDUP_REMOVED lines=17> */
[----:B------:R-:W-:-:S03]  /*104e0*/  ULDC UR4, c[0x0][0x2b8] ;  /* 0x0000ae0000047ab9 */ /* 0x000fc60000000800 */
[----:B------:R-:W-:Y:S02]  /*104f0*/  IADD3.X R2, R3, UR5, R4, P0, !PT ;  /* 0x0000000503027c10 */ /* 0x000fe400087fe404 */
[----:B------:R-:W-:Y:S01]  /*10500*/  ISETP.GE.AND P0, PT, R9, UR4, PT ;  /* 0x0000000409007c0c */ /* 0x000fe2000bf06270 */
[----:B------:R-:W-:-:S03]  /*10510*/  UMOV UR4, 0xffffffff ;  /* 0xffffffff00047882 */ /* 0x000fc60000000000 */
[----:B---3--:R-:W-:Y:S09]  /*10520*/  BRA.DIV UR4, `(.L_x_6003) ;  /* 0x0000003204987947 */ /* 0x008ff2000b800000 */
[----:B------:R-:W0:Y:S01]  /*10530*/  SHFL.IDX PT, R7, R0, RZ, 0x181f ;  /* 0x00181fff00077589 */ /* 0x000e2200000e0000 */
[----:B------:R-:W-:Y:S02]  /*10540*/  IMAD R4, R18, R6, RZ ;  /* 0x0000000612047224 */ /* 0x000fe400078e02ff */
[----:B------:R-:W-:Y:S01]  /*10550*/  IMAD.IADD R3, R10, 0x1, R5 ;  /* 0x000000010a037824 */ /* 0x000fe200078e0205 */
[----:B------:R-:W1:Y:S03]  /*10560*/  SHFL.IDX PT, R6, R2, RZ, 0x181f ;  /* 0x00181fff02067589 */ /* 0x000e6600000e0000 */
[C---:B------:R-:W-:Y:S01]  /*10570*/  VIADD R5, R3.reuse, 0x10 ;  /* 0x0000001003057836 */ /* 0x040fe20000000000 */
[----:B------:R-:W-:-:S13]  /*10580*/  ISETP.GE.AND P1, PT, R3, R4, PT ;  /* 0x000000040300720c */ /* 0x000fda0003f26270 */
[----:B0-----:R-:W-:-:S05]  /*10590*/  @!P1 IADD3 R7, P2, R9, R7, RZ ;  /* 0x0000000709079210 */ /* 0x001fca0007f5e0ff */
[----:B-1----:R-:W-:-:S05]  /*105a0*/  @!P1 IMAD.X R6, RZ, RZ, R6, P2 ;  /* 0x000000ffff069224 */ /* 0x002fca00010e0606 */
[----:B------:R-:W-:-:S04]  /*105b0*/  @!P1 LOP3.LUT R7, R7, R6, RZ, 0x3c, !PT ;  /* 0x0000000607079212 */ /* 0x000fc800078e3cff */
[----:B------:R-:W-:-:S04]  /*105c0*/  @!P1 LOP3.LUT R6, R7, R6, RZ, 0x3c, !PT ;  /* 0x0000000607069212 */ /* 0x000fc800078e3cff */
[----:B------:R-:W-:-:S05]  /*105d0*/  @!P1 LOP3.LUT R7, R7, R6, RZ, 0x3c, !PT ;  /* 0x0000000607079212 */ /* 0x000fca00078e3cff */
[----:B------:R-:W-:Y:S01]  /*105e0*/  @!PT LDS RZ, [RZ] ;  /* 0x00000000fffff984 */ /* 0x000fe20000000800 */
[----:B-----5:R0:W-:Y:S01]  /*105f0*/  @!P1 LDGSTS.E.BYPASS.LTC128B.128 [R8+0x1c400], desc[UR46][R6.64], !P0 ;  /* 0x1c40000006089fae */ /* 0x0201e2000c101d6e */
        /* <DEDUP_REMOVED lines=42> */
[----:B0-----:R-:W0:Y:S04]  /*108a0*/  SHFL.IDX PT, R6, R0, 0x6, 0x181f ;  /* 0x00d81f0000067f89 */ /* 0x001e2800000e0000 */
[----:B------:R-:W1:Y:S03]  /*108b0*/  SHFL.IDX PT, R0, R0, 0x7, 0x181f ;  /* 0x00f81f0000007f89 */ /* 0x000e6600000e0000 */
[----:B0-----:R-:W-:-:S05]  /*108c0*/  @!P1 IADD3 R6, P2, R9, R6, RZ ;  /* 0x0000000609069210 */ /* 0x001fca0007f5e0ff */
[----:B------:R-:W-:-:S04]  /*108d0*/  @!P1 IMAD.X R5, RZ, RZ, R5, P2 ;  /* 0x000000ffff059224 */ /* 0x000fc800010e0605 */
[----:B------:R-:W-:Y:S02]  /*108e0*/  @!P1 IMAD.MOV.U32 R7, RZ, RZ, R5 ;  /* 0x000000ffff079224 */ /* 0x000fe400078e0005 */
[----:B------:R0:W2:Y:S04]  /*108f0*/  SHFL.IDX PT, R5, R2, 0x7, 0x181f ;  /* 0x00f81f0002057f89 */ /* 0x0000a800000e0000 */
[----:B-1----:R0:W-:Y:S02]  /*10900*/  @!P1 LDGSTS.E.BYPASS.LTC128B.128 [R8+0x1f400], desc[UR46][R6.64], !P0 ;  /* 0x1f40000006089fae */ /* 0x0021e4000c101d6e */
.L_x_6086:
[----:B------:R-:W-:-:S05]  /*10910*/  VIADD R3, R3, 0x70 ;  /* 0x0000007003037836 */ /* 0x000fca0000000000 */
[----:B------:R-:W-:-:S13]  /*10920*/  ISETP.GE.AND P1, PT, R3, R4, PT ;  /* 0x000000040300720c */ /* 0x000fda0003f26270 */
[----:B0-----:R-:W-:-:S05]  /*10930*/  @!P1 IADD3 R2, P2, R9, R0, RZ ;  /* 0x0000000009029210 */ /* 0x001fca0007f5e0ff */
[----:B--2---:R-:W-:-:S05]  /*10940*/  @!P1 IMAD.X R3, RZ, RZ, R5, P2 ;  /* 0x000000ffff039224 */ /* 0x004fca00010e0605 */
[----:B------:R-:W-:Y:S01]  /*10950*/  @!PT LDS RZ, [RZ] ;  /* 0x00000000fffff984 */ /* 0x000fe20000000800 */
[----:B------:R-:W-:Y:S01]  /*10960*/  @!PT LDS RZ, [RZ] ;  /* 0x00000000fffff984 */ /* 0x000fe20000000800 */
[----:B------:R-:W-:Y:S01]  /*10970*/  @!PT LDS RZ, [RZ] ;  /* 0x00000000fffff984 */ /* 0x000fe20000000800 */
[----:B------:R0:W-:Y:S01]  /*10980*/  @!P1 LDGSTS.E.BYPASS.LTC128B.128 [R8+0x1fc00], desc[UR46][R2.64], !P0 ;  /* 0x1fc0000002089fae */ /* 0x0001e2000c101d6e */
[----:B------:R-:W-:Y:S01]  /*10990*/  PLOP3.LUT P0, PT, PT, PT, PT, 0x80, 0x0 ;  /* 0x000000000000781c */ /* 0x000fe20003f0f070 */
[----:B------:R-:W-:-:S12]  /*109a0*/  NOP ;  /* 0x0000000000007918 */ /* 0x000fd80000000000 */
.L_x_6004:
[----:B------:R-:W-:Y:S02]  /*109b0*/  PLOP3.LUT P1, PT, P1, P0, PT, 0xa2, 0x0 ;  /* 0x000000000000781c */ /* 0x000fe40000f21472 */
[----:B------:R-:W-:-:S08]  /*109c0*/  @P0 R2UR P1, UR4, R17 ;  /* 0x00000000110402ca */ /* 0x000fd00000020000 */
[----:B------:R-:W-:-:S05]  /*109d0*/  @P0 PLOP3.LUT P0, PT, P1, PT, PT, 0x80, 0x0 ;  /* 0x000000000000081c */ /* 0x000fca0000f0f070 */
[----:B------:R-:W-:Y:S01]  /*109e0*/  @!P1 SYNCS.ARRIVE.TRANS64.RED.A0T1 RZ, [UR4+0x2e800], RZ ;  /* 0x02e800ffffff99a7 */ /* 0x000fe20008200404 */
[----:B------:R-:W-:Y:S07]  /*109f0*/  @!P1 ARRIVES.LDGSTSBAR.64.TRANSCNT [UR4+0x2e800] ;  /* 0x02e80000ff0099b0 */ /* 0x000fee0008000a84 */
[----:B------:R-:W-:Y:S05]  /*10a00*/  @P0 BRA.U.ANY `(.L_x_6004) ;  /* 0xfffffffd00e80947 */ /* 0x000fea000393ffff */
[----:B0-----:R-:W2:Y:S02]  /*10a10*/  LDL.LU R2, [R1+0x28] ;  /* 0x0000280001027983 */ /* 0x001ea40000300800 */
        /* <DEDUP_REMOVED lines=11> */
.L_x_6087:
[----:B------:R-:W-:Y:S05]  /*10ad0*/  BSYNC B0 ;  /* 0x0000000000007941 */ /* 0x000fea0003800000 */
.L_x_6005:
[----:B------:R-:W-:-:S06]  /*10ae0*/  UISETP.GE.AND UP0, UPT, UR41, 0xe1, UPT ;  /* 0x000000e12900788c */ /* 0x000fcc000bf06270 */
[----:B------:R-:W-:-:S13]  /*10af0*/  PLOP3.LUT P0, PT, PT, PT, UP0, 0x80, 0x0 ;  /* 0x000000000000781c */ /* 0x000fda0003f0f008 */
[----:B------:R-:W-:Y:S05]  /*10b00*/  @!P0 BRA `(.L_x_6007) ;  /* 0x00000010003c8947 */ /* 0x000fea0003800000 */
[----:B0-----:R0:W5:Y:S01]  /*10b10*/  LDL.LU R0, [R1+0x4] ;  /* 0x0000040001007983 */ /* 0x0011620000300800 */
[----:B------:R-:W-:-:S03]  /*10b20*/  UIADD3 UR4, UR40, -0x2, URZ ;  /* 0xfffffffe28047890 */ /* 0x000fc6000fffe03f */
[----:B------:R0:W5:Y:S03]  /*10b30*/  LDL.LU R6, [R1] ;  /* 0x0000000001067983 */ /* 0x0001660000300800 */
[----:B------:R-:W-:-:S07]  /*10b40*/  IMAD.U32 R18, RZ, RZ, UR4 ;  /* 0x00000004ff127e24 */ /* 0x000fce000f8e00ff */
.L_x_6027:
[----:B------:R-:W2:Y:S01]  /*10b50*/  LDL R2, [R1+0xc] ;  /* 0x00000c0001027983 */ /* 0x000ea20000100800 */
[----:B-----5:R-:W-:Y:S01]  /*10b60*/  VIADD R3, R6, 0x1 ;  /* 0x0000000106037836 */ /* 0x020fe20000000000 */
[----:B------:R-:W-:Y:S05]  /*10b70*/  YIELD ;  /* 0x0000000000007946 */ /* 0x000fea0003800000 */
[C---:B------:R-:W-:Y:S01]  /*10b80*/  ISETP.NE.AND P0, PT, R3.reuse, 0x2, PT ;  /* 0x000000020300780c */ /* 0x040fe20003f05270 */
[----:B------:R-:W-:Y:S03]  /*10b90*/  BSSY B0, `(.L_x_6008) ;  /* 0x000006c000007945 */ /* 0x000fe60003800000 */
[----:B------:R-:W-:-:S02]  /*10ba0*/  SEL R9, R3, RZ, P0 ;  /* 0x000000ff03097207 */ /* 0x000fc40000000000 */
[----:B--2---:R-:W-:Y:S02]  /*10bb0*/  LOP3.LUT P1, RZ, R2, 0x1, RZ, 0xc0, !PT ;  /* 0x0000000102ff7812 */ /* 0x004fe4000782c0ff */
[----:B------:R-:W-:-:S04]  /*10bc0*/  SEL R2, RZ, 0x1, P0 ;  /* 0x00000001ff027807 */ /* 0x000fc80000000000 */
[----:B------:R-:W-:-:S05]  /*10bd0*/  LOP3.LUT R8, R0, R2, RZ, 0x3c, !PT ;  /* 0x0000000200087212 */ /* 0x000fca00078e3cff */
        /* <DEDUP_REMOVED lines=22> */
[----:B------:R-:W-:-:S05]  /*10d40*/  IMAD.WIDE.U32 R2, R5, UR6, R2 ;  /* 0x0000000605027c25 */ /* 0x000fca000f8e0002 */
[----:B------:R-:W-:Y:S02]  /*10d50*/  IADD3 R3, R4, R3, RZ ;  /* 0x0000000304037210 */ /* 0x000fe40007ffe0ff */
[----:B------:R-:W-:-:S04]  /*10d60*/  LEA R4, P0, R2, UR4, 0x2 ;  /* 0x0000000402047c11 */ /* 0x000fc8000f8010ff */
[----:B------:R-:W-:-:S05]  /*10d70*/  LEA.HI.X R5, R2, UR5, R3, 0x2, P0 ;  /* 0x0000000502057c11 */ /* 0x000fca00080f1403 */
[----:B------:R2:W5:Y:S04]  /*10d80*/  LDG.E R16, desc[UR46][R4.64] ;  /* 0x0000002e04107981 */ /* 0x000568000c1e1900 */
.L_x_6010:
[----:B------:R-:W2:Y:S01]  /*10d90*/  S2R R2, SR_TID.X ;  /* 0x0000000000027919 */ /* 0x000ea20000002100 */
[----:B------:R-:W-:Y:S01]  /*10da0*/  IMAD R3, R9, 0x8, R17 ;  /* 0x0000000809037824 */ /* 0x000fe200078e0211 */
[----:B------:R-:W-:Y:S01]  /*10db0*/  BSSY B1, `(.L_x_6011) ;  /* 0x0000006000017945 */ /* 0x000fe20003800000 */
[----:B--2---:R-:W-:Y:S02]  /*10dc0*/  LOP3.LUT R4, R2, 0x7f, RZ, 0xc0, !PT ;  /* 0x0000007f02047812 */ /* 0x004fe400078ec0ff */
[----:B------:R-:W-:Y:S02]  /*10dd0*/  SHF.L.U32 R2, R8, 0x1f, RZ ;  /* 0x0000001f08027819 */ /* 0x000fe400000006ff */
[----:B------:R-:W-:Y:S02]  /*10de0*/  ISETP.NE.AND P1, PT, R4, RZ, PT ;  /* 0x000000ff0400720c */ /* 0x000fe40003f25270 */
[----:B------:R-:W2:Y:S02]  /*10df0*/  SYNCS.PHASECHK.TRANS64.TRYWAIT P0, [R3+URZ+0x2e880], R2 ;  /* 0x02e88002030075a7 */ /* 0x000ea4000800017f */
[----:B--2---:R-:W-:Y:S09]  /*10e00*/  @!P0 BRA `(.L_x_6012) ;  /* 0x0000003000e88947 */ /* 0x004ff20003800000 */
.L_x_6088:
[----:B------:R-:W-:Y:S05]  /*10e10*/  BSYNC B1 ;  /* 0x0000000000017941 */ /* 0x000fea0003800000 */
.L_x_6011:
        /* <DEDUP_REMOVED lines=9> */
.L_x_6014:
[----:B------:R-:W-:Y:S05]  /*10eb0*/  BSYNC B1 ;  /* 0x0000000000017941 */ /* 0x000fea0003800000 */
.L_x_6013:
[----:B------:R-:W3:Y:S01]  /*10ec0*/  LDL R5, [R1] ;  /* 0x0000000001057983 */ /* 0x000ee20000100800 */
        /* <DEDUP_REMOVED lines=8> */
[----:B------:R-:W-:Y:S01]  /*10f50*/  VIADD R7, R3, 0x2e870 ;  /* 0x0002e87003077836 */ /* 0x000fe20000000000 */
[----:B------:R-:W-:Y:S01]  /*10f60*/  UMOV UR7, 0x14f00000 ;  /* 0x14f0000000077882 */ /* 0x000fe20000000000 */
[----:B---3--:R-:W-:-:S04]  /*10f70*/  IMAD R5, R5, 0x7000, R17 ;  /* 0x0000700005057824 */ /* 0x008fc800078e0211 */
[----:B------:R-:W-:-:S07]  /*10f80*/  VIADD R8, R5, 0xe400 ;  /* 0x0000e40005087836 */ /* 0x000fce0000000000 */
.L_x_6015:
        /* <DEDUP_REMOVED lines=13> */
.L_x_6089:
[----:B------:R-:W-:Y:S05]  /*11060*/  BSYNC B1 ;  /* 0x0000000000017941 */ /* 0x000fea0003800000 */
.L_x_6016:
        /* <DEDUP_REMOVED lines=11> */
.L_x_6019:
[----:B------:R-:W-:Y:S05]  /*11120*/  BSYNC B1 ;  /* 0x0000000000017941 */ /* 0x000fea0003800000 */
.L_x_6018:
[----:B------:R-:W-:Y:S01]  /*11130*/  R2UR UR10, R9 ;  /* 0x00000000090a72ca */ /* 0x000fe200000e0000 */
[----:B------:R-:W-:Y:S01]  /*11140*/  UIADD3 UR4, UP0, UR52, 0x370, URZ ;  /* 0x0000037034047890 */ /* 0x000fe2000ff1e03f */
[----:B------:R-:W-:Y:S01]  /*11150*/  R2UR UR6, R10 ;  /* 0x000000000a0672ca */ /* 0x000fe200000e0000 */
[----:B------:R-:W-:Y:S01]  /*11160*/  VIADD R5, R5, 0x20400 ;  /* 0x0002040005057836 */ /* 0x000fe20000000000 */
[----:B------:R-:W-:Y:S01]  /*11170*/  R2UR UR7, R11 ;  /* 0x000000000b0772ca */ /* 0x000fe200000e0000 */
[----:B-12---:R-:W-:Y:S01]  /*11180*/  VIADD R3, R3, 0x2e830 ;  /* 0x0002e83003037836 */ /* 0x006fe20000000000 */
[----:B------:R-:W-:Y:S01]  /*11190*/  PLOP3.LUT P0, PT, PT, PT, PT, 0x80, 0x0 ;  /* 0x000000000000781c */ /* 0x000fe20003f0f070 */
[----:B------:R-:W-:-:S12]  /*111a0*/  UIADD3.X UR5, URZ, UR53, URZ, UP0, !UPT ;  /* 0x000000353f057290 */ /* 0x000fd800087fe43f */
.L_x_6020:
        /* <DEDUP_REMOVED lines=10> */
.L_x_6009:
[----:B------:R-:W-:Y:S05]  /*11250*/  BSYNC B0 ;  /* 0x0000000000007941 */ /* 0x000fea0003800000 */
.L_x_6008:
[----:B------:R-:W-:-:S06]  /*11260*/  UISETP.NE.AND UP0, UPT, UR39, 0x3, UPT ;  /* 0x000000032700788c */ /* 0x000fcc000bf05270 */
[----:B------:R-:W-:-:S13]  /*11270*/  PLOP3.LUT P0, PT, PT, PT, UP0, 0x80, 0x0 ;  /* 0x000000000000781c */ /* 0x000fda0003f0f008 */
[----:B------:R-:W-:Y:S05]  /*11280*/  @!P0 BRA `(.L_x_6021) ;  /* 0x0000000000048947 */ /* 0x000fea0003800000 */
[----:B------:R-:W-:Y:S01]  /*11290*/  BPT.TRAP 0x1 ;  /* 0x000000040000795c */ /* 0x000fe20000300000 */
.L_x_6021:
        /* <DEDUP_REMOVED lines=8> */
.L_x_6090:
[----:B------:R-:W-:Y:S05]  /*11320*/  BSYNC B0 ;  /* 0x0000000000007941 */ /* 0x000fea0003800000 */
.L_x_6022:
[----:B------:R-:W-:Y:S05]  /*11330*/  @!P1 BRA `(.L_x_6024) ;  /* 0x0000000000049947 */ /* 0x000fea0003800000 */
[----:B------:R-:W-:Y:S01]  /*11340*/  BPT.TRAP 0x1 ;  /* 0x000000040000795c */ /* 0x000fe20000300000 */
.L_x_6024:
[----:B------:R-:W-:Y:S01]  /*11350*/  SHF.L.U32 R0, R0, 0x1f, RZ ;  /* 0x0000001f00007819 */ /* 0x000fe200000006ff */
[----:B--2---:R-:W-:-:S03]  /*11360*/  IMAD R2, R6, 0x7000, RZ ;  /* 0x0000700006027824 */ /* 0x004fc600078e02ff */
[----:B------:R-:W2:Y:S02]  /*11370*/  SYNCS.PHASECHK.TRANS64.TRYWAIT P0, [R20+URZ+0x2e860], R0 ;  /* 0x02e86000140075a7 */ /* 0x000ea4000800017f */
[----:B--2---:R-:W-:Y:S05]  /*11380*/  @!P0 BRA `(.L_x_6025) ;  /* 0x0000002c00c48947 */ /* 0x004fea0003800000 */
.L_x_6091:
[----:B------:R-:W3:Y:S04]  /*11390*/  LDL R13, [R1+0x20] ;  /* 0x00002000010d7983 */ /* 0x000ee80000100800 */
[----:B------:R-:W3:Y:S01]  /*113a0*/  LDL R12, [R1+0x1c] ;  /* 0x00001c00010c7983 */ /* 0x000ee20000100800 */
[----:B--2---:R-:W-:Y:S01]  /*113b0*/  LOP3.LUT R0, R2, R19, RZ, 0xfc, !PT ;  /* 0x0000001302007212 */ /* 0x004fe200078efcff */
[----:B------:R-:W-:Y:S05]  /*113c0*/  WARPSYNC.ALL ;  /* 0x0000000000007948 */ /* 0x000fea0003800000 */
[----:B------:R-:W2:Y:S01]  /*113d0*/  S2R R3, SR_TID.X ;  /* 0x0000000000037919 */ /* 0x000ea20000002100 */
[----:B------:R-:W-:-:S05]  /*113e0*/  IMAD.IADD R0, R17, 0x1, R0 ;  /* 0x0000000111007824 */ /* 0x000fca00078e0200 */
[----:B------:R-:W1:Y:S01]  /*113f0*/  LDSM.16.MT88.4 R4, [R0+0xe400] ;  /* 0x00e400000004783b */ /* 0x000e620000004200 */
[----:B--2---:R-:W-:Y:S01]  /*11400*/  LOP3.LUT P0, RZ, R3, 0x4, RZ, 0xc0, !PT ;  /* 0x0000000403ff7812 */ /* 0x004fe2000780c0ff */
[----:B------:R-:W-:-:S05]  /*11410*/  IMAD.MOV.U32 R3, RZ, RZ, 0x40 ;  /* 0x00000040ff037424 */ /* 0x000fca00078e00ff */
[----:B------:R-:W-:-:S05]  /*11420*/  SEL R3, R3, 0xffffffc0, !P0 ;  /* 0xffffffc003037807 */ /* 0x000fca0004000000 */
[----:B------:R-:W-:Y:S01]  /*11430*/  IMAD.IADD R3, R3, 0x1, R19 ;  /* 0x0000000103037824 */ /* 0x000fe200078e0213 */
[----:B-1----:R-:W-:-:S04]  /*11440*/  PRMT R8, R4, 0x6420, R5 ;  /* 0x0000642004087816 */ /* 0x002fc80000000005 */
[----:B------:R-:W-:Y:S02]  /*11450*/  IADD3 R3, R17, R3, R2 ;  /* 0x0000000311037210 */ /* 0x000fe40007ffe002 */
[----:B------:R-:W-:Y:S02]  /*11460*/  PRMT R9, R4, 0x7531, R5 ;  /* 0x0000753104097816 */ /* 0x000fe40000000005 */
[C-C-:B------:R-:W-:Y:S02]  /*11470*/  PRMT R10, R6.reuse, 0x6420, R7.reuse ;  /* 0x00006420060a7816 */ /* 0x140fe40000000007 */
[----:B------:R-:W-:Y:S02]  /*11480*/  PRMT R11, R6, 0x7531, R7 ;  /* 0x00007531060b7816 */ /* 0x000fe40000000007 */
[----:B------:R-:W1:Y:S02]  /*11490*/  LDSM.16.MT88.4 R4, [R3+0xe400] ;  /* 0x00e400000304783b */ /* 0x000e640000004200 */
[----:B-1----:R-:W-:-:S02]  /*114a0*/  PRMT R14, R6, 0x6420, R7 ;  /* 0x00006420060e7816 */ /* 0x002fc40000000007 */
[----:B------:R-:W-:Y:S02]  /*114b0*/  PRMT R15, R6, 0x7531, R7 ;  /* 0x00007531060f7816 */ /* 0x000fe40000000007 */
[----:B---3--:R-:W-:Y:S02]  /*114c0*/  IADD3 R0, R12, R2, R13 ;  /* 0x000000020c007210 */ /* 0x008fe40007ffe00d */
[C-C-:B------:R-:W-:Y:S02]  /*114d0*/  PRMT R12, R4.reuse, 0x6420, R5.reuse ;  /* 0x00006420040c7816 */ /* 0x140fe40000000005 */
[----:B------:R-:W-:Y:S01]  /*114e0*/  PRMT R13, R4, 0x7531, R5 ;  /* 0x00007531040d7816 */ /* 0x000fe20000000005 */
[----:B------:R-:W-:Y:S01]  /*114f0*/  VIADD R4, R2, 0x1000 ;  /* 0x0000100002047836 */ /* 0x000fe20000000000 */
[----:B------:R-:W-:Y:S04]  /*11500*/  STSM.16.M88.4 [R0], R8 ;  /* 0x0000000800007844 */ /* 0x000fe80000000200 */
[----:B------:R-:W-:Y:S01]  /*11510*/  LOP3.LUT R4, R4, R19, RZ, 0xfc, !PT ;  /* 0x0000001304047212 */ /* 0x000fe200078efcff */
[----:B------:R-:W-:Y:S04]  /*11520*/  STSM.16.M88.4 [R0+0x800], R12 ;  /* 0x0008000c00007844 */ /* 0x000fe80000000200 */
[----:B------:R-:W-:-:S05]  /*11530*/  IMAD.IADD R4, R17, 0x1, R4 ;  /* 0x0000000111047824 */ /* 0x000fca00078e0204 */
[----:B------:R-:W1:Y:S02]  /*11540*/  LDSM.16.MT88.4 R8, [R4+0xe400] ;  /* 0x00e400000408783b */ /* 0x000e640000004200 */
[C-C-:B-1----:R-:W-:Y:S02]  /*11550*/  PRMT R4, R8.reuse, 0x6420, R9.reuse ;  /* 0x0000642008047816 */ /* 0x142fe40000000009 */
[----:B------:R-:W-:Y:S02]  /*11560*/  PRMT R5, R8, 0x7531, R9 ;  /* 0x0000753108057816 */ /* 0x000fe40000000009 */
[C-C-:B------:R-:W-:Y:S02]  /*11570*/  PRMT R6, R10.reuse, 0x6420, R11.reuse ;  /* 0x000064200a067816 */ /* 0x140fe4000000000b */
[----:B------:R-:W-:Y:S02]  /*11580*/  PRMT R7, R10, 0x7531, R11 ;  /* 0x000075310a077816 */ /* 0x000fe4000000000b */
[----:B------:R-:W1:Y:S04]  /*11590*/  LDSM.16.MT88.4 R8, [R3+0xf400] ;  /* 0x00f400000308783b */ /* 0x000e680000004200 */
[----:B------:R2:W-:Y:S02]  /*115a0*/  STSM.16.M88.4 [R0+0x1000], R4 ;  /* 0x0010000400007844 */ /* 0x0005e40000000200 */
[----:B--2---:R-:W-:-:S05]  /*115b0*/  VIADD R4, R2, 0x2000 ;  /* 0x0000200002047836 */ /* 0x004fca0000000000 */
[----:B------:R-:W-:-:S04]  /*115c0*/  LOP3.LUT R4, R4, R19, RZ, 0xfc, !PT ;  /* 0x0000001304047212 */ /* 0x000fc800078efcff */
[----:B------:R-:W-:Y:S02]  /*115d0*/  IADD3 R4, R17, R4, RZ ;  /* 0x0000000411047210 */ /* 0x000fe40007ffe0ff */
        /* <DEDUP_REMOVED lines=12> */
[----:B--2---:R-:W-:-:S05]  /*116a0*/  VIADD R4, R2, 0x3000 ;  /* 0x0000300002047836 */ /* 0x004fca0000000000 */
[----:B------:R-:W-:-:S05]  /*116b0*/  LOP3.LUT R4, R4, R19, RZ, 0xfc, !PT ;  /* 0x0000001304047212 */ /* 0x000fca00078efcff */
        /* <DEDUP_REMOVED lines=28> */
[C---:B--2---:R-:W-:Y:S02]  /*11880*/  VIADD R4, R2.reuse, 0x5000 ;  /* 0x0000500002047836 */ /* 0x044fe40000000000 */
[----:B------:R-:W-:-:S03]  /*11890*/  VIADD R2, R2, 0x6000 ;  /* 0x0000600002027836 */ /* 0x000fc60000000000 */
[-C--:B------:R-:W-:Y:S02]  /*118a0*/  LOP3.LUT R4, R4, R19.reuse, RZ, 0xfc, !PT ;  /* 0x0000001304047212 */ /* 0x080fe400078efcff */
[----:B------:R-:W-:-:S03]  /*118b0*/  LOP3.LUT R2, R2, R19, RZ, 0xfc, !PT ;  /* 0x0000001302027212 */ /* 0x000fc600078efcff */
[C---:B------:R-:W-:Y:S02]  /*118c0*/  IMAD.IADD R4, R17.reuse, 0x1, R4 ;  /* 0x0000000111047824 */ /* 0x040fe400078e0204 */
        /* <DEDUP_REMOVED lines=12> */
[----:B------:R-:W-:Y:S01]  /*11990*/  STSM.16.M88.4 [R0+0x5000], R4 ;  /* 0x0050000400007844 */ /* 0x000fe20000000200 */
[C-C-:B-1----:R-:W-:Y:S02]  /*119a0*/  PRMT R12, R8.reuse, 0x6420, R9.reuse ;  /* 0x00006420080c7816 */ /* 0x142fe40000000009 */
[----:B------:R-:W-:Y:S02]  /*119b0*/  PRMT R13, R8, 0x7531, R9 ;  /* 0x00007531080d7816 */ /* 0x000fe40000000009 */
[----:B------:R-:W-:-:S02]  /*119c0*/  PRMT R14, R10, 0x6420, R11 ;  /* 0x000064200a0e7816 */ /* 0x000fc4000000000b */
        /* <DEDUP_REMOVED lines=22> */
.L_x_6026:
[----:B-1----:R-:W1:Y:S01]  /*11b30*/  S2R R0, SR_TID.X ;  /* 0x0000000000007919 */ /* 0x002e620000002100 */
[----:B--2---:R2:W-:Y:S01]  /*11b40*/  SYNCS.ARRIVE.TRANS64.A1T0 RZ, [R20+URZ+0x2e850], RZ ;  /* 0x02e850ff14ff79a7 */ /* 0x0045e2000810003f */
[----:B------:R3:W5:Y:S01]  /*11b50*/  LDL R6, [R1] ;  /* 0x0000000001067983 */ /* 0x0007620000100800 */
[----:B-1----:R-:W-:Y:S01]  /*11b60*/  LOP3.LUT R0, R0, 0x7f, RZ, 0xc0, !PT ;  /* 0x0000007f00007812 */ /* 0x002fe200078ec0ff */
        /* <DEDUP_REMOVED lines=8> */
[----:B---3--:R-:W-:Y:S05]  /*11bf0*/  @P0 BRA `(.L_x_6027) ;  /* 0xffffffec00d40947 */ /* 0x008fea000383ffff */
.L_x_6007:
[----:B------:R-:W1:Y:S01]  /*11c00*/  S2R R2, SR_TID.X ;  /* 0x0000000000027919 */ /* 0x000e620000002100 */
[----:B------:R-:W-:Y:S01]  /*11c10*/  BSSY B0, `(.L_x_6028) ;  /* 0x0000011000007945 */ /* 0x000fe20003800000 */
[----:B-1----:R-:W-:-:S04]  /*11c20*/  LOP3.LUT R2, R2, 0x7f, RZ, 0xc0, !PT ;  /* 0x0000007f02027812 */ /* 0x002fc800078ec0ff */
[----:B------:R-:W-:-:S13]  /*11c30*/  ISETP.NE.AND P0, PT, R2, RZ, PT ;  /* 0x000000ff0200720c */ /* 0x000fda0003f05270 */
[----:B------:R-:W-:Y:S05]  /*11c40*/  @P0 BRA `(.L_x_6029) ;  /* 0x0000000000340947 */ /* 0x000fea0003800000 */
[----:B------:R-:W1:Y:S01]  /*11c50*/  S2R R3, SR_LANEID ;  /* 0x0000000000037919 */ /* 0x000e620000000000 */
[----:B------:R-:W-:Y:S02]  /*11c60*/  VOTEU.ANY UR4, UPT, PT ;  /* 0x0000000000047886 */ /* 0x000fe400038e0100 */
[----:B0----5:R-:W1:Y:S08]  /*11c70*/  FLO.U32 R0, UR4 ;  /* 0x0000000400007d00 */ /* 0x021e7000080e0000 */
[----:B------:R-:W0:Y:S01]  /*11c80*/  POPC R5, UR4 ;  /* 0x0000000400057d09 */ /* 0x000e220008000000 */
        /* <DEDUP_REMOVED lines=9> */
.L_x_6029:
[----:B------:R-:W-:Y:S05]  /*11d20*/  BSYNC B0 ;  /* 0x0000000000007941 */ /* 0x000fea0003800000 */
.L_x_6028:
[----:B------:R-:W-:-:S06]  /*11d30*/  UISETP.NE.AND UP0, UPT, UR39, 0x3, UPT ;  /* 0x000000032700788c */ /* 0x000fcc000bf05270 */
[----:B------:R-:W-:-:S13]  /*11d40*/  PLOP3.LUT P1, PT, PT, PT, UP0, 0x80, 0x0 ;  /* 0x000000000000781c */ /* 0x000fda0003f2f008 */
[----:B------:R-:W-:Y:S05]  /*11d50*/  @!P1 BRA `(.L_x_6030) ;  /* 0x0000000000049947 */ /* 0x000fea0003800000 */
[----:B------:R-:W-:Y:S01]  /*11d60*/  BPT.TRAP 0x1 ;  /* 0x000000040000795c */ /* 0x000fe20000300000 */
.L_x_6030:
[----:B------:R-:W2:Y:S04]  /*11d70*/  LDL R3, [R1+0x4] ;  /* 0x0000040001037983 */ /* 0x000ea80000100800 */
[----:B------:R-:W3:Y:S01]  /*11d80*/  LDL R2, [R1] ;  /* 0x0000000001027983 */ /* 0x000ee20000100800 */
[----:B01---5:R-:W-:Y:S01]  /*11d90*/  IMAD.U32 R0, RZ, RZ, UR44 ;  /* 0x0000002cff007e24 */ /* 0x023fe2000f8e00ff */
[----:B------:R-:W-:Y:S04]  /*11da0*/  BSSY B0, `(.L_x_6031) ;  /* 0x0000007000007945 */ /* 0x000fe80003800000 */
[----:B------:R-:W-:-:S02]  /*11db0*/  ISETP.NE.AND P2, PT, R0, 0x3, PT ;  /* 0x000000030000780c */ /* 0x000fc40003f45270 */
[----:B--2---:R-:W-:-:S04]  /*11dc0*/  LOP3.LUT R3, R3, 0x1, RZ, 0x3c, !PT ;  /* 0x0000000103037812 */ /* 0x004fc800078e3cff */
[----:B------:R-:W-:Y:S01]  /*11dd0*/  SHF.L.U32 R3, R3, 0x1f, RZ ;  /* 0x0000001f03037819 */ /* 0x000fe200000006ff */
[----:B---3--:R-:W-:-:S04]  /*11de0*/  IMAD R16, R2, 0x8, R17 ;  /* 0x0000000802107824 */ /* 0x008fc800078e0211 */
[----:B------:R-:W0:Y:S02]  /*11df0*/  SYNCS.PHASECHK.TRANS64.TRYWAIT P1, [R16+URZ+0x2e870], R3 ;  /* 0x02e87003100075a7 */ /* 0x000e24000802017f */
[----:B0-----:R-:W-:Y:S05]  /*11e00*/  @!P1 BRA `(.L_x_6032) ;  /* 0x0000002400389947 */ /* 0x001fea0003800000 */
.L_x_6092:
[----:B------:R-:W-:Y:S05]  /*11e10*/  BSYNC B0 ;  /* 0x0000000000007941 */ /* 0x000fea0003800000 */
.L_x_6031:
[----:B------:R-:W-:Y:S05]  /*11e20*/  @!P2 BRA `(.L_x_6033) ;  /* 0x000000000004a947 */ /* 0x000fea0003800000 */
[----:B------:R-:W-:Y:S01]  /*11e30*/  BPT.TRAP 0x1 ;  /* 0x000000040000795c */ /* 0x000fe20000300000 */
.L_x_6033:
[----:B------:R-:W0:Y:S02]  /*11e40*/  LDL R0, [R1+0x4] ;  /* 0x0000040001007983 */ /* 0x000e240000100800 */
[----:B0-----:R-:W-:-:S04]  /*11e50*/  SHF.L.U32 R3, R0, 0x1f, RZ ;  /* 0x0000001f00037819 */ /* 0x001fc800000006ff */
[----:B------:R-:W0:Y:S02]  /*11e60*/  SYNCS.PHASECHK.TRANS64.TRYWAIT P1, [R16+URZ+0x2e860], R3 ;  /* 0x02e86003100075a7 */ /* 0x000e24000802017f */
[----:B0-----:R-:W-:Y:S05]  /*11e70*/  @!P1 BRA `(.L_x_6034) ;  /* 0x0000002400309947 */ /* 0x001fea0003800000 */
.L_x_6093:
[----:B------:R-:W2:Y:S04]  /*11e80*/  LDL R18, [R1] ;  /* 0x0000000001127983 */ /* 0x000ea80000100800 */
[----:B------:R-:W3:Y:S01]  /*11e90*/  LDL R12, [R1+0x20] ;  /* 0x00002000010c7983 */ /* 0x000ee20000100800 */
[----:B------:R-:W1:Y:S01]  /*11ea0*/  S2R R9, SR_TID.X ;  /* 0x0000000000097919 */ /* 0x000e620000002100 */
[----:B------:R-:W-:Y:S05]  /*11eb0*/  WARPSYNC.ALL ;  /* 0x0000000000007948 */ /* 0x000fea0003800000 */
[----:B------:R-:W-:Y:S01]  /*11ec0*/  IMAD.MOV.U32 R13, RZ, RZ, 0x40 ;  /* 0x00000040ff0d7424 */ /* 0x000fe200078e00ff */
[----:B-1----:R-:W-:-:S04]  /*11ed0*/  LOP3.LUT P1, RZ, R9, 0x4, RZ, 0xc0, !PT ;  /* 0x0000000409ff7812 */ /* 0x002fc8000782c0ff */
[----:B------:R-:W-:Y:S01]  /*11ee0*/  SEL R13, R13, 0xffffffc0, !P1 ;  /* 0xffffffc00d0d7807 */ /* 0x000fe20004800000 */
[----:B--2---:R-:W-:-:S05]  /*11ef0*/  IMAD R0, R18, 0x7000, RZ ;  /* 0x0000700012007824 */ /* 0x004fca00078e02ff */
[----:B------:R-:W-:-:S05]  /*11f00*/  LOP3.LUT R2, R0, R19, RZ, 0xfc, !PT ;  /* 0x0000001300027212 */ /* 0x000fca00078efcff */
[----:B------:R-:W-:-:S05]  /*11f10*/  IMAD.IADD R2, R17, 0x1, R2 ;  /* 0x0000000111027824 */ /* 0x000fca00078e0202 */
[----:B------:R-:W1:Y:S01]  /*11f20*/  LDSM.16.MT88.4 R4, [R2+0xe400] ;  /* 0x00e400000204783b */ /* 0x000e620000004200 */
[----:B0-----:R-:W-:Y:S01]  /*11f30*/  IMAD.IADD R3, R13, 0x1, R2 ;  /* 0x000000010d037824 */ /* 0x001fe200078e0202 */
[----:B---3--:R-:W-:Y:S02]  /*11f40*/  IADD3 R0, R17, R0, R12 ;  /* 0x0000000011007210 */ /* 0x008fe40007ffe00c */
[C-C-:B-1----:R-:W-:Y:S02]  /*11f50*/  PRMT R8, R4.reuse, 0x6420, R5.reuse ;  /* 0x0000642004087816 */ /* 0x142fe40000000005 */
[----:B------:R-:W-:Y:S02]  /*11f60*/  PRMT R9, R4, 0x7531, R5 ;  /* 0x0000753104097816 */ /* 0x000fe40000000005 */
[C-C-:B------:R-:W-:Y:S02]  /*11f70*/  PRMT R10, R6.reuse, 0x6420, R7.reuse ;  /* 0x00006420060a7816 */ /* 0x140fe40000000007 */
[----:B------:R-:W-:-:S02]  /*11f80*/  PRMT R11, R6, 0x7531, R7 ;  /* 0x00007531060b7816 */ /* 0x000fc40000000007 */
[----:B------:R-:W0:Y:S04]  /*11f90*/  LDSM.16.MT88.4 R4, [R3+0xe400] ;  /* 0x00e400000304783b */ /* 0x000e280000004200 */
[----:B------:R0:W-:Y:S02]  /*11fa0*/  STSM.16.M88.4 [R0+0x400], R8 ;  /* 0x0004000800007844 */ /* 0x0001e40000000200 */
[C-C-:B0-----:R-:W-:Y:S02]  /*11fb0*/  PRMT R8, R4.reuse, 0x6420, R5.reuse ;  /* 0x0000642004087816 */ /* 0x141fe40000000005 */
[----:B------:R-:W-:Y:S02]  /*11fc0*/  PRMT R9, R4, 0x7531, R5 ;  /* 0x0000753104097816 */ /* 0x000fe40000000005 */
[----:B------:R-:W-:-:S02]  /*11fd0*/  PRMT R10, R6, 0x6420, R7 ;  /* 0x00006420060a7816 */ /* 0x000fc40000000007 */
        /* <DEDUP_REMOVED lines=82> */
.L_x_6035:
[----:B------:R-:W2:Y:S01]  /*12500*/  LDL.LU R3, [R1+0x4] ;  /* 0x0000040001037983 */ /* 0x000ea20000300800 */
[----:B0-----:R-:W-:Y:S01]  /*12510*/  SYNCS.ARRIVE.TRANS64.A1T0 RZ, [R16+URZ+0x2e850], RZ ;  /* 0x02e850ff10ff79a7 */ /* 0x001fe2000810003f */
[----:B-1----:R-:W-:-:S05]  /*12520*/  @!P0 VIADD R0, R16, 0x2e880 ;  /* 0x0002e88010008836 */ /* 0x002fca0000000000 */
[----:B------:R-:W-:Y:S01]  /*12530*/  @!P0 PRMT R0, RZ, 0x654, R0 ;  /* 0x00000654ff008816 */ /* 0x000fe20000000000 */
[----:B------:R-:W-:Y:S06]  /*12540*/  BAR.SYNC.DEFER_BLOCKING 0x2, 0x80 ;  /* 0x0082000000007b1d */ /* 0x000fec0000010000 */
[----:B------:R0:W-:Y:S02]  /*12550*/  @!P0 SYNCS.ARRIVE.TRANS64.RED.A1T0 RZ, [R0+URZ], RZ ;  /* 0x000000ff00ff89a7 */ /* 0x0001e4000810043f */
[----:B0-----:R-:W-:-:S05]  /*12560*/  VIADD R0, R18, 0x1 ;  /* 0x0000000112007836 */ /* 0x001fca0000000000 */
[----:B------:R-:W-:-:S04]  /*12570*/  ISETP.NE.AND P0, PT, R0, 0x2, PT ;  /* 0x000000020000780c */ /* 0x000fc80003f05270 */
[----:B------:R-:W-:Y:S02]  /*12580*/  SEL R2, RZ, 0x1, P0 ;  /* 0x00000001ff027807 */ /* 0x000fe40000000000 */
[----:B------:R-:W-:-:S05]  /*12590*/  SEL R0, R0, RZ, P0 ;  /* 0x000000ff00007207 */ /* 0x000fca0000000000 */
[----:B------:R3:W-:Y:S01]  /*125a0*/  STL [R1], R0 ;  /* 0x0000000001007387 */ /* 0x0007e20000100800 */
[----:B--2---:R-:W-:-:S05]  /*125b0*/  LOP3.LUT R3, R3, R2, RZ, 0x3c, !PT ;  /* 0x0000000203037212 */ /* 0x004fca00078e3cff */
[----:B------:R3:W-:Y:S02]  /*125c0*/  STL [R1+0x4], R3 ;  /* 0x0000040301007387 */ /* 0x0007e40000100800 */
.L_x_5984:
[----:B------:R-:W-:Y:S05]  /*125d0*/  BSYNC B7 ;  /* 0x0000000000077941 */ /* 0x000fea0003800000 */
.L_x_5982:
[----:B0--3--:R-:W2:Y:S02]  /*125e0*/  LDL R0, [R1+0xc] ;  /* 0x00000c0001007983 */ /* 0x009ea40000100800 */
        /* <DEDUP_REMOVED lines=9> */
[----:B------:R-:W-:Y:S01]  /*12680*/  IMAD.MOV.U32 R2, RZ, RZ, R7 ;  /* 0x000000ffff027224 */ /* 0x000fe200078e0007 */
[----:B------:R-:W-:-:S04]  /*12690*/  MOV R0, R6 ;  /* 0x0000000600007202 */ /* 0x000fc80000000f00 */
[----:B------:R-:W-:Y:S02]  /*126a0*/  R2UR UR45, R2 ;  /* 0x00000000022d72ca */ /* 0x000fe400000e0000 */
[----:B------:R-:W-:Y:S01]  /*126b0*/  R2UR UR36, R0 ;  /* 0x00000000002472ca */ /* 0x000fe200000e0000 */
[----:B------:R-:W-:Y:S06]  /*126c0*/  BAR.ARV 0x4, 0x180 ;  /* 0x0106000000007b1d */ /* 0x000fec0000002000 */
[----:B------:R-:W-:Y:S08]  /*126d0*/  BRA `(.L_x_6037) ;  /* 0x0000000800387947 */ /* 0x000ff00003800000 */
.L_x_6036:
        /* <DEDUP_REMOVED lines=31> */
[----:B------:R-:W2:Y:S04]  /*128d0*/  SHFL.UP PT, R0, R9, 0x10, RZ ;  /* 0x0600000009007989 */ /* 0x000ea800000e00ff */
[----:B------:R-:W-:Y:S01]  /*128e0*/  SHFL.IDX PT, R4, R10, 0x1, 0x1f ;  /* 0x00201f000a047f89 */ /* 0x000fe200000e0000 */
[----:B--2---:R-:W-:-:S05]  /*128f0*/  SEL R0, R0, RZ, P5 ;  /* 0x000000ff00007207 */ /* 0x004fca0002800000 */
[----:B------:R-:W-:-:S05]  /*12900*/  IMAD.IADD R2, R9, 0x1, R0 ;  /* 0x0000000109027824 */ /* 0x000fca00078e0200 */
[----:B------:R-:W0:Y:S04]  /*12910*/  SHFL.IDX PT, R6, R2, 0x1f, 0x1f ;  /* 0x03e01f0002067f89 */ /* 0x000e2800000e0000 */
[----:B------:R-:W2:Y:S01]  /*12920*/  SHFL.IDX PT, R0, R10, RZ, 0x1f ;  /* 0x00001fff0a007589 */ /* 0x000ea200000e0000 */
[----:B0-----:R-:W-:-:S04]  /*12930*/  IMAD R6, R6, R3, RZ ;  /* 0x0000000306067224 */ /* 0x001fc800078e02ff */
[----:B------:R-:W-:-:S05]  /*12940*/  IMAD.IADD R4, R4, 0x1, R6 ;  /* 0x0000000104047824 */ /* 0x000fca00078e0206 */
[----:B--2---:R-:W-:-:S13]  /*12950*/  ISETP.GT.AND P6, PT, R4, R0, PT ;  /* 0x000000000400720c */ /* 0x004fda0003fc4270 */
[----:B------:R-:W-:Y:S05]  /*12960*/  @P6 BRA `(.L_x_6038) ;  /* 0x0000000000906947 */ /* 0x000fea0003800000 */
.L_x_6042:
        /* <DEDUP_REMOVED lines=14> */
.L_x_6041:
[----:B------:R-:W-:Y:S05]  /*12a50*/  BSYNC B0 ;  /* 0x0000000000007941 */ /* 0x000fea0003800000 */
.L_x_6040:
        /* <DEDUP_REMOVED lines=21> */
.L_x_6038:
[----:B------:R-:W-:-:S04]  /*12bb0*/  IMAD.IADD R6, R4, 0x1, -R6 ;  /* 0x0000000104067824 */ /* 0x000fc800078e0a06 */
[----:B------:R-:W-:-:S05]  /*12bc0*/  IMAD R4, R2, R3, R6 ;  /* 0x0000000302047224 */ /* 0x000fca00078e0206 */
[----:B------:R-:W-:-:S13]  /*12bd0*/  ISETP.GT.AND P0, PT, R4, R0, PT ;  /* 0x000000000400720c */ /* 0x000fda0003f04270 */
[----:B------:R-:W-:Y:S02]  /*12be0*/  VOTEU.ANY UR5, UPT, !P0 ;  /* 0x0000000000057886 */ /* 0x000fe400040e0100 */
[----:B------:R-:W-:Y:S02]  /*12bf0*/  UPOPC UR4, UR5 ;  /* 0x00000005000472bf */ /* 0x000fe40008000000 */
[----:B------:R-:W-:-:S04]  /*12c00*/  ISETP.NE.AND P0, PT, RZ, UR5, PT ;  /* 0x00000005ff007c0c */ /* 0x000fc8000bf05270 */
[----:B------:R-:W-:-:S06]  /*12c10*/  IMAD.U32 R4, RZ, RZ, UR4 ;  /* 0x00000004ff047e24 */ /* 0x000fcc000f8e00ff */
[----:B------:R0:W2:Y:S02]  /*12c20*/  SHFL.IDX PT, R4, R5, R4, 0x1f ;  /* 0x00001f0405047589 */ /* 0x0000a400000e0000 */
[----:B0-----:R-:W-:Y:S01]  /*12c30*/  MOV R5, RZ ;  /* 0x000000ff00057202 */ /* 0x001fe20000000f00 */
[----:B------:R-:W-:Y:S06]  /*12c40*/  @!P0 BRA `(.L_x_6043) ;  /* 0x00000000000c8947 */ /* 0x000fec0003800000 */
[----:B------:R-:W-:-:S06]  /*12c50*/  UIADD3 UR5, UR4, -0x1, URZ ;  /* 0xffffffff04057890 */ /* 0x000fcc000fffe03f */
[----:B------:R-:W-:-:S06]  /*12c60*/  IMAD.U32 R5, RZ, RZ, UR5 ;  /* 0x00000005ff057e24 */ /* 0x000fcc000f8e00ff */
[----:B------:R0:W3:Y:S02]  /*12c70*/  SHFL.IDX PT, R5, R2, R5, 0x1f ;  /* 0x00001f0502057589 */ /* 0x0000e400000e0000 */
.L_x_6043:
[----:B---3--:R-:W-:Y:S01]  /*12c80*/  IMAD R9, R5, R3, R6 ;  /* 0x0000000305097224 */ /* 0x008fe200078e0206 */
[----:B--2---:R-:W-:Y:S01]  /*12c90*/  IABS R5, R4 ;  /* 0x0000000400057213 */ /* 0x004fe20000000000 */
[----:B------:R-:W-:Y:S02]  /*12ca0*/  UIADD3 UR45, UR4, UR45, URZ ;  /* 0x0000002d042d7290 */ /* 0x000fe4000fffe03f */
[----:B------:R-:W-:Y:S01]  /*12cb0*/  IMAD.IADD R0, R0, 0x1, -R9 ;  /* 0x0000000100007824 */ /* 0x000fe200078e0a09 */
[----:B------:R-:W2:Y:S01]  /*12cc0*/  I2F.RP R7, R5 ;  /* 0x0000000500077306 */ /* 0x000ea20000209400 */
[----:B------:R3:W-:Y:S07]  /*12cd0*/  STL [R1+0x10], R9 ;  /* 0x0000100901007387 */ /* 0x0007ee0000100800 */
[----:B--2---:R-:W2:Y:S02]  /*12ce0*/  MUFU.RCP R7, R7 ;  /* 0x0000000700077308 */ /* 0x004ea40000001000 */
[----:B--2---:R-:W-:-:S06]  /*12cf0*/  VIADD R8, R7, 0xffffffe ;  /* 0x0ffffffe07087836 */ /* 0x004fcc0000000000 */
        /* <DEDUP_REMOVED lines=25> */
.L_x_6039:
[----:B------:R0:W-:Y:S01]  /*12e90*/  STL [R1+0x10], R0 ;  /* 0x0000100001007387 */ /* 0x0001e20000100800 */
[----:B------:R-:W-:Y:S01]  /*12ea0*/  ULDC UR45, c[0x0][0xc3c] ;  /* 0x00030f00002d7ab9 */ /* 0x000fe20000000800 */
[----:B------:R-:W-:Y:S02]  /*12eb0*/  UMOV UR36, URZ ;  /* 0x0000003f00247c82 */ /* 0x000fe40008000000 */
[----:B------:R0:W-:Y:S03]  /*12ec0*/  STL [R1+0x14], RZ ;  /* 0x000014ff01007387 */ /* 0x0001e60000100800 */
.L_x_6044:
[----:B------:R-:W2:Y:S04]  /*12ed0*/  LDL R3, [R1+0x10] ;  /* 0x0000100001037983 */ /* 0x000ea80000100800 */
[----:B------:R-:W4:Y:S01]  /*12ee0*/  LDL R2, [R1+0x14] ;  /* 0x0000140001027983 */ /* 0x000f220000100800 */
[----:B------:R-:W-:Y:S02]  /*12ef0*/  IMAD.U32 R6, RZ, RZ, UR36 ;  /* 0x00000024ff067e24 */ /* 0x000fe4000f8e00ff */
[----:B------:R-:W-:Y:S01]  /*12f00*/  IMAD.U32 R7, RZ, RZ, UR45 ;  /* 0x0000002dff077e24 */ /* 0x000fe2000f8e00ff */
[----:B0--3--:R-:W0:Y:S02]  /*12f10*/  S2R R0, SR_TID.X ;  /* 0x0000000000007919 */ /* 0x009e240000002100 */
[----:B0-----:R-:W-:Y:S01]  /*12f20*/  LOP3.LUT R0, R0, 0x1f, RZ, 0xc0, !PT ;  /* 0x0000001f00007812 */ /* 0x001fe200078ec0ff */
[----:B------:R-:W-:Y:S03]  /*12f30*/  BAR.SYNC.DEFER_BLOCKING 0x4, 0x180 ;  /* 0x0106000000007b1d */ /* 0x000fe60000010000 */
[----:B------:R-:W-:-:S13]  /*12f40*/  ISETP.NE.AND P0, PT, R0, RZ, PT ;  /* 0x000000ff0000720c */ /* 0x000fda0003f05270 */
[----:B------:R-:W-:Y:S01]  /*12f50*/  @!P0 MOV R0, 0x400 ;  /* 0x0000040000008802 */ /* 0x000fe20000000f00 */
[----:B--2---:R-:W-:Y:S02]  /*12f60*/  IMAD.MOV.U32 R4, RZ, RZ, R3 ;  /* 0x000000ffff047224 */ /* 0x004fe400078e0003 */
[----:B------:R-:W0:Y:S01]  /*12f70*/  @!P0 S2R R3, SR_CgaCtaId ;  /* 0x0000000000038919 */ /* 0x000e220000008800 */
[----:B----4-:R-:W-:Y:S01]  /*12f80*/  IMAD.MOV.U32 R5, RZ, RZ, R2 ;  /* 0x000000ffff057224 */ /* 0x010fe200078e0002 */
[----:B0-----:R-:W-:-:S05]  /*12f90*/  @!P0 LEA R17, R3, R0, 0x18 ;  /* 0x0000000003118211 */ /* 0x001fca00078ec0ff */
[----:B------:R2:W-:Y:S01]  /*12fa0*/  @!P0 STS.128 [R17+0x2e8d0], R4 ;  /* 0x02e8d00411008388 */ /* 0x0005e20000000c00 */
[----:B------:R-:W-:Y:S06]  /*12fb0*/  BAR.ARV 0x5, 0x180 ;  /* 0x0146000000007b1d */ /* 0x000fec0000002000 */
.L_x_6037:
[----:B------:R-:W-:Y:S02]  /*12fc0*/  ULDC UR4, c[0x0][0xc3c] ;  /* 0x00030f0000047ab9 */ /* 0x000fe40000000800 */
[----:B------:R-:W-:-:S06]  /*12fd0*/  UISETP.GE.AND UP0, UPT, UR45, UR4, UPT ;  /* 0x000000042d00728c */ /* 0x000fcc000bf06270 */
[----:B------:R-:W-:-:S13]  /*12fe0*/  PLOP3.LUT P0, PT, PT, PT, UP0, 0x80, 0x0 ;  /* 0x000000000000781c */ /* 0x000fda0003f0f008 */
[----:B------:R-:W-:Y:S05]  /*12ff0*/  @!P0 BRA `(.L_x_6045) ;  /* 0xffffffb800f48947 */ /* 0x000fea000383ffff */
.L_x_5978:
        /* <DEDUP_REMOVED lines=12> */
.L_x_6094:
[----:B------:R-:W-:Y:S05]  /*130c0*/  BSYNC B0 ;  /* 0x0000000000007941 */ /* 0x000fea0003800000 */
.L_x_6046:
[----:B------:R-:W-:-:S03]  /*130d0*/  UMOV UR4, 0xffffffff ;  /* 0xffffffff00047882 */ /* 0x000fc60000000000 */
[----:B------:R-:W-:Y:S05]  /*130e0*/  BRA.DIV UR4, `(.L_x_6048) ;  /* 0x0000001204bc7947 */ /* 0x000fea000b800000 */
[----:B------:R-:W1:Y:S02]  /*130f0*/  S2R R2, SR_TID.X ;  /* 0x0000000000027919 */ /* 0x000e640000002100 */
[----:B-1----:R-:W-:-:S04]  /*13100*/  SHF.R.U32.HI R2, RZ, 0x5, R2 ;  /* 0x00000005ff027819 */ /* 0x002fc80000011602 */
[----:B------:R-:W-:-:S05]  /*13110*/  LOP3.LUT R2, R2, 0x3, RZ, 0xc0, !PT ;  /* 0x0000000302027812 */ /* 0x000fca00078ec0ff */
[----:B------:R1:W2:Y:S02]  /*13120*/  SHFL.IDX PT, R14, R2, RZ, 0x1f ;  /* 0x00001fff020e7589 */ /* 0x0002a400000e0000 */
.L_x_6097:
[----:B--2---:R-:W-:Y:S01]  /*13130*/  ISETP.NE.AND P0, PT, R14, RZ, PT ;  /* 0x000000ff0e00720c */ /* 0x004fe20003f05270 */
[----:B------:R-:W-:-:S12]  /*13140*/  BSSY B0, `(.L_x_6049) ;  /* 0x000002e000007945 */ /* 0x000fd80003800000 */
[----:B------:R-:W-:Y:S05]  /*13150*/  @P0 BRA `(.L_x_6050) ;  /* 0x0000000000b00947 */ /* 0x000fea0003800000 */
[----:B------:R-:W-:-:S03]  /*13160*/  UMOV UR4, 0xffffffff ;  /* 0xffffffff00047882 */ /* 0x000fc60000000000 */
[----:B------:R-:W-:Y:S05]  /*13170*/  BRA.DIV UR4, `(.L_x_6051) ;  /* 0x0000001204cc7947 */ /* 0x000fea000b800000 */
[----:B------:R-:W-:-:S13]  /*13180*/  ELECT P6, URZ, PT ;  /* 0x00000000003f782f */ /* 0x000fda00038c0000 */
.L_x_6100:
[----:B------:R-:W-:Y:S05]  /*13190*/  @!P6 BRA `(.L_x_6050) ;  /* 0x0000000000a0e947 */ /* 0x000fea0003800000 */
[----:B------:R-:W-:-:S06]  /*131a0*/  ULOP3.LUT UR4, UR38, 0x2, URZ, 0xfc, !UPT ;  /* 0x0000000226047892 */ /* 0x000fcc000f8efc3f */
[----:B-1----:R-:W-:-:S05]  /*131b0*/  IMAD.U32 R2, RZ, RZ, UR4 ;  /* 0x00000004ff027e24 */ /* 0x002fca000f8e00ff */
[----:B------:R-:W-:-:S13]  /*131c0*/  ISETP.NE.AND P0, PT, R2, 0x3, PT ;  /* 0x000000030200780c */ /* 0x000fda0003f05270 */
[----:B------:R-:W-:Y:S05]  /*131d0*/  @!P0 BRA `(.L_x_6052) ;  /* 0x0000000000048947 */ /* 0x000fea0003800000 */
[----:B------:R-:W-:Y:S01]  /*131e0*/  BPT.TRAP 0x1 ;  /* 0x000000040000795c */ /* 0x000fe20000300000 */
.L_x_6052:
[----:B0-----:R-:W2:Y:S04]  /*131f0*/  LDL R3, [R1] ;  /* 0x0000000001037983 */ /* 0x001ea80000100800 */
[----:B------:R-:W3:Y:S01]  /*13200*/  LDL.LU R7, [R1+0x4] ;  /* 0x0000040001077983 */ /* 0x000ee20000300800 */
[----:B------:R-:W-:-:S05]  /*13210*/  VIADD R2, R0, 0x2e840 ;  /* 0x0002e84000027836 */ /* 0x000fca0000000000 */
[C---:B--2---:R-:W-:Y:S01]  /*13220*/  LEA R6, R3.reuse, R2, 0x3 ;  /* 0x0000000203067211 */ /* 0x044fe200078e18ff */
        /* <DEDUP_REMOVED lines=10> */
.L_x_6101:
[----:B------:R-:W1:Y:S02]  /*132d0*/  SYNCS.PHASECHK.TRANS64.TRYWAIT P1, [R7+URZ], R2 ;  /* 0x00000002070075a7 */ /* 0x000e64000802017f */
[----:B-1----:R-:W-:Y:S05]  /*132e0*/  @!P1 BRA `(.L_x_6054) ;  /* 0x0000001000a49947 */ /* 0x002fea0003800000 */
.L_x_6102:
[----:B------:R-:W-:Y:S05]  /*132f0*/  @!P0 BRA `(.L_x_6055) ;  /* 0x0000000000048947 */ /* 0x000fea0003800000 */
[----:B------:R-:W-:Y:S01]  /*13300*/  BPT.TRAP 0x1 ;  /* 0x000000040000795c */ /* 0x000fe20000300000 */
.L_x_6055:
[----:B------:R-:W2:Y:S02]  /*13310*/  LDL.LU R4, [R1] ;  /* 0x0000000001047983 */ /* 0x000ea40000300800 */
[----:B--2---:R-:W-:-:S04]  /*13320*/  IMAD R4, R4, 0x8, R0 ;  /* 0x0000000804047824 */ /* 0x004fc800078e0200 */
[----:B------:R-:W2:Y:S02]  /*13330*/  SYNCS.PHASECHK.TRANS64.TRYWAIT P1, [R4+URZ+0x2e860], R5 ;  /* 0x02e86005040075a7 */ /* 0x000ea4000802017f */
[----:B--2---:R-:W-:Y:S05]  /*13340*/  @!P1 BRA `(.L_x_6056) ;  /* 0x0000001000a09947 */ /* 0x004fea0003800000 */
.L_x_6103:
[----:B------:R-:W-:Y:S05]  /*13350*/  @!P0 BRA `(.L_x_6057) ;  /* 0x0000000000048947 */ /* 0x000fea0003800000 */
[----:B------:R-:W-:Y:S01]  /*13360*/  BPT.TRAP 0x1 ;  /* 0x000000040000795c */ /* 0x000fe20000300000 */
.L_x_6057:
[----:B------:R-:W-:-:S04]  /*13370*/  IMAD R3, R3, 0x8, R0 ;  /* 0x0000000803037824 */ /* 0x000fc800078e0200 */
[----:B------:R-:W3:Y:S02]  /*13380*/  SYNCS.PHASECHK.TRANS64.TRYWAIT P1, [R3+URZ+0x2e860], R2 ;  /* 0x02e86002030075a7 */ /* 0x000ee4000802017f */
[----:B---3--:R-:W-:Y:S05]  /*13390*/  @!P1 BRA `(.L_x_6058) ;  /* 0x0000001000a09947 */ /* 0x008fea0003800000 */
.L_x_6104:
[----:B------:R-:W-:Y:S05]  /*133a0*/  @!P0 BRA `(.L_x_6059) ;  /* 0x0000000000048947 */ /* 0x000fea0003800000 */
[----:B------:R-:W-:Y:S01]  /*133b0*/  BPT.TRAP 0x1 ;  /* 0x000000040000795c */ /* 0x000fe20000300000 */
.L_x_6059:
[----:B------:R-:W4:Y:S02]  /*133c0*/  SYNCS.PHASECHK.TRANS64.TRYWAIT P0, [R4+URZ+0x2e880], R5 ;  /* 0x02e88005040075a7 */ /* 0x000f24000800017f */
[----:B----4-:R-:W-:Y:S05]  /*133d0*/  @!P0 BRA `(.L_x_6060) ;  /* 0x0000001000a48947 */ /* 0x010fea0003800000 */
.L_x_6061:
[----:B------:R0:W0:Y:S02]  /*133e0*/  SYNCS.PHASECHK.TRANS64.TRYWAIT P0, [R3+URZ+0x2e880], R2 ;  /* 0x02e88002030075a7 */ /* 0x000024000800017f */
[----:B0-----:R-:W-:Y:S05]  /*133f0*/  @!P0 NANOSLEEP.SYNCS 0x989680 ;  /* 0x009896800000895d */ /* 0x001fea0003900000 */
[----:B------:R-:W0:Y:S02]  /*13400*/  @!P0 SYNCS.PHASECHK.TRANS64 P0, [R3+URZ+0x2e880], R2 ;  /* 0x02e88002030085a7 */ /* 0x000e24000800007f */
[----:B0-----:R-:W-:Y:S05]  /*13410*/  @!P0 BRA `(.L_x_6061) ;  /* 0xfffffffc00f08947 */ /* 0x001fea000383ffff */
.L_x_6050:
[----:B------:R-:W-:Y:S05]  /*13420*/  BSYNC B0 ;  /* 0x0000000000007941 */ /* 0x000fea0003800000 */
.L_x_6049:
[----:B------:R-:W-:Y:S05]  /*13430*/  EXIT ;  /* 0x000000000000794d */ /* 0x000fea0003800000 */
.L_x_5928:
[----:B0-----:R0:W1:Y:S02]  /*13440*/  SYNCS.PHASECHK.TRANS64.TRYWAIT P1, [R2+URZ+0x2e800], R11 ;  /* 0x02e8000b020075a7 */ /* 0x001064000802017f */
[----:B-1----:R-:W-:Y:S05]  /*13450*/  @!P1 NANOSLEEP.SYNCS 0x989680 ;  /* 0x009896800000995d */ /* 0x002fea0003900000 */
[----:B------:R-:W1:Y:S02]  /*13460*/  @!P1 SYNCS.PHASECHK.TRANS64 P1, [R2+URZ+0x2e800], R11 ;  /* 0x02e8000b020095a7 */ /* 0x000e64000802007f */
[----:B-1----:R-:W-:Y:S05]  /*13470*/  @!P1 BRA `(.L_x_5928) ;  /* 0xfffffffc00f09947 */ /* 0x002fea000383ffff */
[----:B------:R-:W-:Y:S05]  /*13480*/  BRA `(.L_x_6062) ;  /* 0xfffffee400447947 */ /* 0x000fea000383ffff */
.L_x_5932:
[----:B--2---:R2:W3:Y:S02]  /*13490*/  SYNCS.PHASECHK.TRANS64.TRYWAIT P1, [R5+URZ+0x2e830], R6 ;  /* 0x02e83006050075a7 */ /* 0x0044e4000802017f */
[----:B---3--:R-:W-:Y:S05]  /*134a0*/  @!P1 NANOSLEEP.SYNCS 0x989680 ;  /* 0x009896800000995d */ /* 0x008fea0003900000 */
[----:B------:R-:W3:Y:S02]  /*134b0*/  @!P1 SYNCS.PHASECHK.TRANS64 P1, [R5+URZ+0x2e830], R6 ;  /* 0x02e83006050095a7 */ /* 0x000ee4000802007f */
[----:B---3--:R-:W-:Y:S05]  /*134c0*/  @!P1 BRA `(.L_x_5932) ;  /* 0xfffffffc00f09947 */ /* 0x008fea000383ffff */
[----:B------:R-:W-:Y:S05]  /*134d0*/  BRA `(.L_x_5931) ;  /* 0xfffffee400747947 */ /* 0x000fea000383ffff */
.L_x_5937:
[----:B-1----:R-:W-:-:S04]  /*134e0*/  IMAD.U32 R3, RZ, RZ, UR6 ;  /* 0x00000006ff037e24 */ /* 0x002fc8000f8e00ff */
[----:B------:R1:W2:Y:S03]  /*134f0*/  SYNCS.PHASECHK.TRANS64.TRYWAIT P1, [R3+URZ+0x2e830], R2 ;  /* 0x02e83002030075a7 */ /* 0x0002a6000802017f */
[----:B--2---:R-:W-:Y:S05]  /*13500*/  @!P1 NANOSLEEP.SYNCS 0x989680 ;  /* 0x009896800000995d */ /* 0x004fea0003900000 */
[----:B------:R-:W2:Y:S02]  /*13510*/  @!P1 SYNCS.PHASECHK.TRANS64 P1, [R3+URZ+0x2e830], R2 ;  /* 0x02e83002030095a7 */ /* 0x000ea4000802007f */
[----:B--2---:R-:W-:Y:S05]  /*13520*/  @!P1 BRA `(.L_x_5937) ;  /* 0xfffffffc00ec9947 */ /* 0x004fea000383ffff */
[----:B------:R-:W-:Y:S05]  /*13530*/  BRA `(.L_x_5934) ;  /* 0xffffff30005c7947 */ /* 0x000fea000383ffff */
.L_x_5941:
[----:B-1----:R-:W-:-:S04]  /*13540*/  IMAD.U32 R3, RZ, RZ, UR6 ;  /* 0x00000006ff037e24 */ /* 0x002fc8000f8e00ff */
[----:B------:R1:W2:Y:S03]  /*13550*/  SYNCS.PHASECHK.TRANS64.TRYWAIT P1, [R3+URZ+0x2e850], R2 ;  /* 0x02e85002030075a7 */ /* 0x0002a6000802017f */
[----:B--2---:R-:W-:Y:S05]  /*13560*/  @!P1 NANOSLEEP.SYNCS 0x989680 ;  /* 0x009896800000995d */ /* 0x004fea0003900000 */
[----:B------:R-:W2:Y:S02]  /*13570*/  @!P1 SYNCS.PHASECHK.TRANS64 P1, [R3+URZ+0x2e850], R2 ;  /* 0x02e85002030095a7 */ /* 0x000ea4000802007f */
[----:B--2---:R-:W-:Y:S05]  /*13580*/  @!P1 BRA `(.L_x_5941) ;  /* 0xfffffffc00ec9947 */ /* 0x004fea000383ffff */
[----:B------:R-:W-:Y:S05]  /*13590*/  BRA `(.L_x_5938) ;  /* 0xffffff3c005c7947 */ /* 0x000fea000383ffff */
.L_x_5947:
[----:B-1----:R1:W2:Y:S02]  /*135a0*/  SYNCS.PHASECHK.TRANS64.TRYWAIT P1, [R13+URZ+0x2e850], R0 ;  /* 0x02e850000d0075a7 */ /* 0x0022a4000802017f */
[----:B--2---:R-:W-:Y:S05]  /*135b0*/  @!P1 NANOSLEEP.SYNCS 0x989680 ;  /* 0x009896800000995d */ /* 0x004fea0003900000 */
[----:B------:R-:W2:Y:S02]  /*135c0*/  @!P1 SYNCS.PHASECHK.TRANS64 P1, [R13+URZ+0x2e850], R0 ;  /* 0x02e850000d0095a7 */ /* 0x000ea4000802007f */
[----:B--2---:R-:W-:Y:S05]  /*135d0*/  @!P1 BRA `(.L_x_5947) ;  /* 0xfffffffc00f09947 */ /* 0x004fea000383ffff */
[----:B------:R-:W-:Y:S05]  /*135e0*/  BRA `(.L_x_5946) ;  /* 0xffffff7400507947 */ /* 0x000fea000383ffff */
.L_x_5993:
[----:B------:R-:W-:Y:S02]  /*135f0*/  IMAD.MOV.U32 R13, RZ, RZ, R0 ;  /* 0x000000ffff0d7224 */ /* 0x000fe400078e0000 */
[----:B------:R-:W-:Y:S02]  /*13600*/  IMAD.MOV.U32 R12, RZ, RZ, RZ ;  /* 0x000000ffff0c7224 */ /* 0x000fe400078e00ff */
[----:B------:R-:W-:Y:S02]  /*13610*/  IMAD.MOV.U32 R11, RZ, RZ, 0x1f ;  /* 0x0000001fff0b7424 */ /* 0x000fe400078e00ff */
[----:B------:R-:W-:-:S07]  /*13620*/  IMAD.MOV.U32 R15, RZ, RZ, -0x1 ;  /* 0xffffffffff0f7424 */ /* 0x000fce00078e00ff */
[----:B-1-3--:R-:W-:Y:S05]  /*13630*/  WARPSYNC.COLLECTIVE R15, `(.L_x_6063) ;  /* 0x000000000f087348 */ /* 0x00afea0003c00000 */
[----:B------:R0:W2:Y:S02]  /*13640*/  SHFL.IDX P6, R14, R13, R12, R11 ;  /* 0x0000000c0d0e7389 */ /* 0x0000a400000c000b */
[----:B0123--:R-:W-:Y:S01]  /*13650*/  ENDCOLLECTIVE ;  /* 0x000000000000791b */ /* 0x00ffe20003800000 */
.L_x_6063:
[----:B------:R-:W-:Y:S05]  /*13660*/  BRA `(.L_x_6064) ;  /* 0xffffffc000d07947 */ /* 0x000fea000383ffff */
.L_x_5995:
[----:B------:R-:W-:Y:S01]  /*13670*/  BSSY B0, `(.L_x_6065) ;  /* 0x0000006000007945 */ /* 0x000fe20003800000 */
[----:B------:R-:W-:-:S07]  /*13680*/  IMAD.MOV.U32 R15, RZ, RZ, -0x1 ;  /* 0xffffffffff0f7424 */ /* 0x000fce00078e00ff */
[----:B-1-3--:R-:W-:Y:S05]  /*13690*/  WARPSYNC.COLLECTIVE R15, `(.L_x_6066) ;  /* 0x000000000f0c7348 */ /* 0x00afea0003c00000 */
[----:B------:R-:W-:Y:S02]  /*136a0*/  ELECT P6, UR62, PT ;  /* 0x00000000003e782f */ /* 0x000fe400038c0000 */
[----:B------:R-:W-:Y:S01]  /*136b0*/  MOV R14, UR62 ;  /* 0x0000003e000e7c02 */ /* 0x000fe20008000f00 */
[----:B-1-3--:R-:W-:Y:S10]  /*136c0*/  ENDCOLLECTIVE ;  /* 0x000000000000791b */ /* 0x00aff40003800000 */
.L_x_6066:
[----:B------:R-:W-:Y:S05]  /*136d0*/  BSYNC B0 ;  /* 0x0000000000007941 */ /* 0x000fea0003800000 */
.L_x_6065:
[----:B------:R-:W-:Y:S05]  /*136e0*/  BRA `(.L_x_6067) ;  /* 0xffffffc000e07947 */ /* 0x000fea000383ffff */
.L_x_5997:
[----:B0-----:R0:W2:Y:S02]  /*136f0*/  SYNCS.PHASECHK.TRANS64.TRYWAIT P0, [R3+URZ+0x2e880], R2 ;  /* 0x02e88002030075a7 */ /* 0x0010a4000800017f */
[----:B--2---:R-:W-:Y:S05]  /*13700*/  @!P0 NANOSLEEP.SYNCS 0x989680 ;  /* 0x009896800000895d */ /* 0x004fea0003900000 */
[----:B------:R-:W2:Y:S02]  /*13710*/  @!P0 SYNCS.PHASECHK.TRANS64 P0, [R3+URZ+0x2e880], R2 ;  /* 0x02e88002030085a7 */ /* 0x000ea4000800007f */
[----:B--2---:R-:W-:Y:S05]  /*13720*/  @!P0 BRA `(.L_x_5997) ;  /* 0xfffffffc00f08947 */ /* 0x004fea000383ffff */
[----:B------:R-:W-:Y:S05]  /*13730*/  BRA `(.L_x_6068) ;  /* 0xffffffc400447947 */ /* 0x000fea000383ffff */
.L_x_5999:
[----:B--2---:R2:W3:Y:S02]  /*13740*/  SYNCS.PHASECHK.TRANS64.TRYWAIT P0, [R3+URZ+0x2e840], R2 ;  /* 0x02e84002030075a7 */ /* 0x0044e4000800017f */
[----:B---3--:R-:W-:Y:S05]  /*13750*/  @!P0 NANOSLEEP.SYNCS 0x989680 ;  /* 0x009896800000895d */ /* 0x008fea0003900000 */
[----:B------:R-:W3:Y:S02]  /*13760*/  @!P0 SYNCS.PHASECHK.TRANS64 P0, [R3+URZ+0x2e840], R2 ;  /* 0x02e84002030085a7 */ /* 0x000ee4000800007f */
[----:B---3--:R-:W-:Y:S05]  /*13770*/  @!P0 BRA `(.L_x_5999) ;  /* 0xfffffffc00f08947 */ /* 0x008fea000383ffff */
[----:B------:R-:W-:Y:S05]  /*13780*/  BRA `(.L_x_6069) ;  /* 0xffffffc400987947 */ /* 0x000fea000383ffff */
.L_x_6003:
[----:B------:R-:W-:Y:S02]  /*13790*/  IMAD.MOV.U32 R13, RZ, RZ, R2 ;  /* 0x000000ffff0d7224 */ /* 0x000fe400078e0002 */
[----:B------:R-:W-:Y:S02]  /*137a0*/  IMAD.MOV.U32 R12, RZ, RZ, RZ ;  /* 0x000000ffff0c7224 */ /* 0x000fe400078e00ff */
[----:B------:R-:W-:Y:S02]  /*137b0*/  IMAD.MOV.U32 R11, RZ, RZ, 0x181f ;  /* 0x0000181fff0b7424 */ /* 0x000fe400078e00ff */
[----:B------:R-:W-:Y:S02]  /*137c0*/  IMAD.MOV.U32 R15, RZ, RZ, -0x1 ;  /* 0xffffffffff0f7424 */ /* 0x000fe400078e00ff */
[----:B------:R-:W-:Y:S02]  /*137d0*/  IMAD R4, R18, R6, RZ ;  /* 0x0000000612047224 */ /* 0x000fe400078e02ff */
[----:B------:R-:W-:-:S07]  /*137e0*/  IMAD.IADD R3, R10, 0x1, R5 ;  /* 0x000000010a037824 */ /* 0x000fce00078e0205 */
[----:B-----5:R-:W-:Y:S05]  /*137f0*/  WARPSYNC.COLLECTIVE R15, `(.L_x_6070) ;  /* 0x000000000f087348 */ /* 0x020fea0003c00000 */
[----:B------:R0:W1:Y:S02]  /*13800*/  SHFL.IDX P6, R14, R13, R12, R11 ;  /* 0x0000000c0d0e7389 */ /* 0x00006400000c000b */
[----:B01---5:R-:W-:Y:S01]  /*13810*/  ENDCOLLECTIVE ;  /* 0x000000000000791b */ /* 0x023fe20003800000 */
.L_x_6070:
[C---:B------:R-:W-:Y:S01]  /*13820*/  VIADD R5, R3.reuse, 0x10 ;  /* 0x0000001003057836 */ /* 0x040fe20000000000 */
[----:B------:R-:W-:Y:S01]  /*13830*/  ISETP.GE.AND P1, PT, R3, R4, PT ;  /* 0x000000040300720c */ /* 0x000fe20003f26270 */
[----:B------:R-:W-:Y:S02]  /*13840*/  IMAD.MOV.U32 R13, RZ, RZ, R0 ;  /* 0x000000ffff0d7224 */ /* 0x000fe400078e0000 */
[----:B------:R-:W-:-:S10]  /*13850*/  IMAD.MOV.U32 R6, RZ, RZ, R14 ;  /* 0x000000ffff067224 */ /* 0x000fd400078e000e */
[----:B------:R-:W-:Y:S05]  /*13860*/  WARPSYNC.COLLECTIVE R15, `(.L_x_6071) ;  /* 0x000000000f087348 */ /* 0x000fea0003c00000 */
[----:B------:R0:W1:Y:S02]  /*13870*/  SHFL.IDX P6, R14, R13, R12, R11 ;  /* 0x0000000c0d0e7389 */ /* 0x00006400000c000b */
[----:B01----:R-:W-:Y:S01]  /*13880*/  ENDCOLLECTIVE ;  /* 0x000000000000791b */ /* 0x003fe20003800000 */
.L_x_6071:
[----:B------:R-:W-:Y:S02]  /*13890*/  IMAD.MOV.U32 R13, RZ, RZ, R2 ;  /* 0x000000ffff0d7224 */ /* 0x000fe400078e0002 */
[----:B------:R-:W-:Y:S02]  /*138a0*/  IMAD.MOV.U32 R12, RZ, RZ, 0x1 ;  /* 0x00000001ff0c7424 */ /* 0x000fe400078e00ff */
[----:B------:R-:W-:-:S07]  /*138b0*/  IMAD.MOV.U32 R7, RZ, RZ, R14 ;  /* 0x000000ffff077224 */ /* 0x000fce00078e000e */
[----:B------:R-:W-:Y:S05]  /*138c0*/  WARPSYNC.COLLECTIVE R15, `(.L_x_6072) ;  /* 0x000000000f087348 */ /* 0x000fea0003c00000 */
[----:B------:R0:W1:Y:S02]  /*138d0*/  SHFL.IDX P6, R14, R13, R12, R11 ;  /* 0x0000000c0d0e7389 */ /* 0x00006400000c000b */
[----:B01----:R-:W-:Y:S01]  /*138e0*/  ENDCOLLECTIVE ;  /* 0x000000000000791b */ /* 0x003fe20003800000 */
.L_x_6072:
[----:B------:R-:W-:-:S04]  /*138f0*/  @!P1 IADD3 R7, P2, R9, R7, RZ ;  /* 0x0000000709079210 */ /* 0x000fc80007f5e0ff */
[----:B------:R-:W-:-:S04]  /*13900*/  @!P1 IADD3.X R6, RZ, R6, RZ, P2, !PT ;  /* 0x00000006ff069210 */ /* 0x000fc800017fe4ff */
[----:B------:R-:W-:Y:S01]  /*13910*/  @!P1 LOP3.LUT R7, R7, R6, RZ, 0x3c, !PT ;  /* 0x0000000607079212 */ /* 0x000fe200078e3cff */
[----:B------:R-:W-:-:S03]  /*13920*/  IMAD.MOV.U32 R13, RZ, RZ, R0 ;  /* 0x000000ffff0d7224 */ /* 0x000fc600078e0000 */
[----:B------:R-:W-:-:S04]  /*13930*/  @!P1 LOP3.LUT R6, R7, R6, RZ, 0x3c, !PT ;  /* 0x0000000607069212 */ /* 0x000fc800078e3cff */
[----:B------:R-:W-:-:S05]  /*13940*/  @!P1 LOP3.LUT R7, R7, R6, RZ, 0x3c, !PT ;  /* 0x0000000607079212 */ /* 0x000fca00078e3cff */
        /* <DEDUP_REMOVED lines=9> */
.L_x_6073:
[----:B------:R-:W-:Y:S02]  /*139e0*/  IMAD.MOV.U32 R13, RZ, RZ, R2 ;  /* 0x000000ffff0d7224 */ /* 0x000fe400078e0002 */
[----:B------:R-:W-:Y:S02]  /*139f0*/  IMAD.MOV.U32 R12, RZ, RZ, 0x2 ;  /* 0x00000002ff0c7424 */ /* 0x000fe400078e00ff */
[----:B------:R-:W-:-:S07]  /*13a00*/  IMAD.MOV.U32 R6, RZ, RZ, R14 ;  /* 0x000000ffff067224 */ /* 0x000fce00078e000e */
[----:B------:R-:W-:Y:S05]  /*13a10*/  WARPSYNC.COLLECTIVE R15, `(.L_x_6074) ;  /* 0x000000000f087348 */ /* 0x000fea0003c00000 */
[----:B------:R0:W1:Y:S02]  /*13a20*/  SHFL.IDX P6, R14, R13, R12, R11 ;  /* 0x0000000c0d0e7389 */ /* 0x00006400000c000b */
[----:B01----:R-:W-:Y:S01]  /*13a30*/  ENDCOLLECTIVE ;  /* 0x000000000000791b */ /* 0x003fe20003800000 */
.L_x_6074:
        /* <DEDUP_REMOVED lines=14> */
.L_x_6075:
[----:B------:R-:W-:Y:S02]  /*13b20*/  IMAD.MOV.U32 R13, RZ, RZ, R2 ;  /* 0x000000ffff0d7224 */ /* 0x000fe400078e0002 */
[----:B------:R-:W-:Y:S02]  /*13b30*/  IMAD.MOV.U32 R12, RZ, RZ, 0x3 ;  /* 0x00000003ff0c7424 */ /* 0x000fe400078e00ff */
[----:B------:R-:W-:-:S07]  /*13b40*/  IMAD.MOV.U32 R6, RZ, RZ, R14 ;  /* 0x000000ffff067224 */ /* 0x000fce00078e000e */
[----:B------:R-:W-:Y:S05]  /*13b50*/  WARPSYNC.COLLECTIVE R15, `(.L_x_6076) ;  /* 0x000000000f087348 */ /* 0x000fea0003c00000 */
[----:B------:R0:W1:Y:S02]  /*13b60*/  SHFL.IDX P6, R14, R13, R12, R11 ;  /* 0x0000000c0d0e7389 */ /* 0x00006400000c000b */
[----:B01----:R-:W-:Y:S01]  /*13b70*/  ENDCOLLECTIVE ;  /* 0x000000000000791b */ /* 0x003fe20003800000 */
.L_x_6076:
        /* <DEDUP_REMOVED lines=14> */
.L_x_6077:
[----:B------:R-:W-:Y:S02]  /*13c60*/  IMAD.MOV.U32 R13, RZ, RZ, R2 ;  /* 0x000000ffff0d7224 */ /* 0x000fe400078e0002 */
[----:B------:R-:W-:Y:S02]  /*13c70*/  IMAD.MOV.U32 R12, RZ, RZ, 0x4 ;  /* 0x00000004ff0c7424 */ /* 0x000fe400078e00ff */
[----:B------:R-:W-:-:S07]  /*13c80*/  IMAD.MOV.U32 R6, RZ, RZ, R14 ;  /* 0x000000ffff067224 */ /* 0x000fce00078e000e */
[----:B------:R-:W-:Y:S05]  /*13c90*/  WARPSYNC.COLLECTIVE R15, `(.L_x_6078) ;  /* 0x000000000f087348 */ /* 0x000fea0003c00000 */
[----:B------:R0:W1:Y:S02]  /*13ca0*/  SHFL.IDX P6, R14, R13, R12, R11 ;  /* 0x0000000c0d0e7389 */ /* 0x00006400000c000b */
[----:B01----:R-:W-:Y:S01]  /*13cb0*/  ENDCOLLECTIVE ;  /* 0x000000000000791b */ /* 0x003fe20003800000 */
.L_x_6078:
        /* <DEDUP_REMOVED lines=14> */
.L_x_6079:
[----:B------:R-:W-:Y:S02]  /*13da0*/  IMAD.MOV.U32 R13, RZ, RZ, R2 ;  /* 0x000000ffff0d7224 */ /* 0x000fe400078e0002 */
[----:B------:R-:W-:Y:S02]  /*13db0*/  IMAD.MOV.U32 R12, RZ, RZ, 0x5 ;  /* 0x00000005ff0c7424 */ /* 0x000fe400078e00ff */
[----:B------:R-:W-:-:S07]  /*13dc0*/  IMAD.MOV.U32 R6, RZ, RZ, R14 ;  /* 0x000000ffff067224 */ /* 0x000fce00078e000e */
[----:B------:R-:W-:Y:S05]  /*13dd0*/  WARPSYNC.COLLECTIVE R15, `(.L_x_6080) ;  /* 0x000000000f087348 */ /* 0x000fea0003c00000 */
[----:B------:R0:W1:Y:S02]  /*13de0*/  SHFL.IDX P6, R14, R13, R12, R11 ;  /* 0x0000000c0d0e7389 */ /* 0x00006400000c000b */
[----:B01----:R-:W-:Y:S01]  /*13df0*/  ENDCOLLECTIVE ;  /* 0x000000000000791b */ /* 0x003fe20003800000 */
.L_x_6080:
        /* <DEDUP_REMOVED lines=14> */
.L_x_6081:
[----:B------:R-:W-:Y:S02]  /*13ee0*/  IMAD.MOV.U32 R13, RZ, RZ, R2 ;  /* 0x000000ffff0d7224 */ /* 0x000fe400078e0002 */
[----:B------:R-:W-:Y:S02]  /*13ef0*/  IMAD.MOV.U32 R12, RZ, RZ, 0x6 ;  /* 0x00000006ff0c7424 */ /* 0x000fe400078e00ff */
[----:B------:R-:W-:-:S07]  /*13f00*/  IMAD.MOV.U32 R6, RZ, RZ, R14 ;  /* 0x000000ffff067224 */ /* 0x000fce00078e000e */
[----:B------:R-:W-:Y:S05]  /*13f10*/  WARPSYNC.COLLECTIVE R15, `(.L_x_6082) ;  /* 0x000000000f087348 */ /* 0x000fea0003c00000 */
[----:B------:R0:W1:Y:S02]  /*13f20*/  SHFL.IDX P6, R14, R13, R12, R11 ;  /* 0x0000000c0d0e7389 */ /* 0x00006400000c000b */
[----:B01----:R-:W-:Y:S01]  /*13f30*/  ENDCOLLECTIVE ;  /* 0x000000000000791b */ /* 0x003fe20003800000 */
.L_x_6082:
[----:B------:R-:W-:-:S05]  /*13f40*/  @!P1 IADD3 R6, P2, R9, R6, RZ ;  /* 0x0000000609069210 */ /* 0x000fca0007f5e0ff */
[----:B------:R-:W-:-:S05]  /*13f50*/  @!P1 IMAD.X R5, RZ, RZ, R5, P2 ;  /* 0x000000ffff059224 */ /* 0x000fca00010e0605 */
[----:B------:R-:W-:Y:S01]  /*13f60*/  @!P1 MOV R7, R5 ;  /* 0x0000000500079202 */ /* 0x000fe20000000f00 */
[----:B------:R-:W-:-:S04]  /*13f70*/  IMAD.MOV.U32 R13, RZ, RZ, R0 ;  /* 0x000000ffff0d7224 */ /* 0x000fc800078e0000 */
        /* <DEDUP_REMOVED lines=8> */
.L_x_6083:
        /* <DEDUP_REMOVED lines=8> */
.L_x_6084:
        /* <DEDUP_REMOVED lines=12> */
.L_x_6085:
[----:B------:R-:W-:Y:S01]  /*14140*/  IMAD.MOV.U32 R0, RZ, RZ, R14 ;  /* 0x000000ffff007224 */ /* 0x000fe200078e000e */
[----:B------:R-:W-:Y:S06]  /*14150*/  BRA `(.L_x_6086) ;  /* 0xffffffc400ec7947 */ /* 0x000fec000383ffff */
.L_x_6006:
[----:B0-----:R0:W1:Y:S02]  /*14160*/  SYNCS.PHASECHK.TRANS64.TRYWAIT P0, [R17+URZ+0x2e820], R0 ;  /* 0x02e82000110075a7 */ /* 0x001064000800017f */
[----:B-1----:R-:W-:Y:S05]  /*14170*/  @!P0 NANOSLEEP.SYNCS 0x989680 ;  /* 0x009896800000895d */ /* 0x002fea0003900000 */
[----:B------:R-:W1:Y:S02]  /*14180*/  @!P0 SYNCS.PHASECHK.TRANS64 P0, [R17+URZ+0x2e820], R0 ;  /* 0x02e82000110085a7 */ /* 0x000e64000800007f */
[----:B-1----:R-:W-:Y:S05]  /*14190*/  @!P0 BRA `(.L_x_6006) ;  /* 0xfffffffc00f08947 */ /* 0x002fea000383ffff */
[----:B------:R-:W-:Y:S05]  /*141a0*/  BRA `(.L_x_6087) ;  /* 0xffffffc800487947 */ /* 0x000fea000383ffff */
.L_x_6012:
[----:B--2---:R2:W3:Y:S02]  /*141b0*/  SYNCS.PHASECHK.TRANS64.TRYWAIT P0, [R3+URZ+0x2e880], R2 ;  /* 0x02e88002030075a7 */ /* 0x0044e4000800017f */
[----:B---3--:R-:W-:Y:S05]  /*141c0*/  @!P0 NANOSLEEP.SYNCS 0x989680 ;  /* 0x009896800000895d */ /* 0x008fea0003900000 */
[----:B------:R-:W3:Y:S02]  /*141d0*/  @!P0 SYNCS.PHASECHK.TRANS64 P0, [R3+URZ+0x2e880], R2 ;  /* 0x02e88002030085a7 */ /* 0x000ee4000800007f */
[----:B---3--:R-:W-:Y:S05]  /*141e0*/  @!P0 BRA `(.L_x_6012) ;  /* 0xfffffffc00f08947 */ /* 0x008fea000383ffff */
[----:B------:R-:W-:Y:S05]  /*141f0*/  BRA `(.L_x_6088) ;  /* 0xffffffcc00047947 */ /* 0x000fea000383ffff */
.L_x_6017:
[----:B-1----:R1:W3:Y:S02]  /*14200*/  SYNCS.PHASECHK.TRANS64.TRYWAIT P0, [R3+URZ+0x2e840], R2 ;  /* 0x02e84002030075a7 */ /* 0x0022e4000800017f */
[----:B---3--:R-:W-:Y:S05]  /*14210*/  @!P0 NANOSLEEP.SYNCS 0x989680 ;  /* 0x009896800000895d */ /* 0x008fea0003900000 */
[----:B------:R-:W3:Y:S02]  /*14220*/  @!P0 SYNCS.PHASECHK.TRANS64 P0, [R3+URZ+0x2e840], R2 ;  /* 0x02e84002030085a7 */ /* 0x000ee4000800007f */
[----:B---3--:R-:W-:Y:S05]  /*14230*/  @!P0 BRA `(.L_x_6017) ;  /* 0xfffffffc00f08947 */ /* 0x008fea000383ffff */
[----:B------:R-:W-:Y:S05]  /*14240*/  BRA `(.L_x_6089) ;  /* 0xffffffcc00847947 */ /* 0x000fea000383ffff */
.L_x_6023:
[----:B--2---:R2:W3:Y:S02]  /*14250*/  SYNCS.PHASECHK.TRANS64.TRYWAIT P0, [R20+URZ+0x2e870], R2 ;  /* 0x02e87002140075a7 */ /* 0x0044e4000800017f */
[----:B---3--:R-:W-:Y:S05]  /*14260*/  @!P0 NANOSLEEP.SYNCS 0x989680 ;  /* 0x009896800000895d */ /* 0x008fea0003900000 */
[----:B------:R-:W3:Y:S02]  /*14270*/  @!P0 SYNCS.PHASECHK.TRANS64 P0, [R20+URZ+0x2e870], R2 ;  /* 0x02e87002140085a7 */ /* 0x000ee4000800007f */
[----:B---3--:R-:W-:Y:S05]  /*14280*/  @!P0 BRA `(.L_x_6023) ;  /* 0xfffffffc00f08947 */ /* 0x008fea000383ffff */
[----:B------:R-:W-:Y:S05]  /*14290*/  BRA `(.L_x_6090) ;  /* 0xffffffd000207947 */ /* 0x000fea000383ffff */
.L_x_6025:
[----:B--2---:R2:W3:Y:S02]  /*142a0*/  SYNCS.PHASECHK.TRANS64.TRYWAIT P0, [R20+URZ+0x2e860], R0 ;  /* 0x02e86000140075a7 */ /* 0x0044e4000800017f */
[----:B---3--:R-:W-:Y:S05]  /*142b0*/  @!P0 NANOSLEEP.SYNCS 0x989680 ;  /* 0x009896800000895d */ /* 0x008fea0003900000 */
[----:B------:R-:W3:Y:S02]  /*142c0*/  @!P0 SYNCS.PHASECHK.TRANS64 P0, [R20+URZ+0x2e860], R0 ;  /* 0x02e86000140085a7 */ /* 0x000ee4000800007f */
[----:B---3--:R-:W-:Y:S05]  /*142d0*/  @!P0 BRA `(.L_x_6025) ;  /* 0xfffffffc00f08947 */ /* 0x008fea000383ffff */
[----:B------:R-:W-:Y:S05]  /*142e0*/  BRA `(.L_x_6091) ;  /* 0xffffffd000287947 */ /* 0x000fea000383ffff */
.L_x_6032:
[----:B0-----:R0:W1:Y:S02]  /*142f0*/  SYNCS.PHASECHK.TRANS64.TRYWAIT P1, [R16+URZ+0x2e870], R3 ;  /* 0x02e87003100075a7 */ /* 0x001064000802017f */
[----:B-1----:R-:W-:Y:S05]  /*14300*/  @!P1 NANOSLEEP.SYNCS 0x989680 ;  /* 0x009896800000995d */ /* 0x002fea0003900000 */
[----:B------:R-:W1:Y:S02]  /*14310*/  @!P1 SYNCS.PHASECHK.TRANS64 P1, [R16+URZ+0x2e870], R3 ;  /* 0x02e87003100095a7 */ /* 0x000e64000802007f */
[----:B-1----:R-:W-:Y:S05]  /*14320*/  @!P1 BRA `(.L_x_6032) ;  /* 0xfffffffc00f09947 */ /* 0x002fea000383ffff */
[----:B------:R-:W-:Y:S05]  /*14330*/  BRA `(.L_x_6092) ;  /* 0xffffffd800b47947 */ /* 0x000fea000383ffff */
.L_x_6034:
[----:B0-----:R0:W1:Y:S02]  /*14340*/  SYNCS.PHASECHK.TRANS64.TRYWAIT P1, [R16+URZ+0x2e860], R3 ;  /* 0x02e86003100075a7 */ /* 0x001064000802017f */
[----:B-1----:R-:W-:Y:S05]  /*14350*/  @!P1 NANOSLEEP.SYNCS 0x989680 ;  /* 0x009896800000995d */ /* 0x002fea0003900000 */
[----:B------:R-:W1:Y:S02]  /*14360*/  @!P1 SYNCS.PHASECHK.TRANS64 P1, [R16+URZ+0x2e860], R3 ;  /* 0x02e86003100095a7 */ /* 0x000e64000802007f */
[----:B-1----:R-:W-:Y:S05]  /*14370*/  @!P1 BRA `(.L_x_6034) ;  /* 0xfffffffc00f09947 */ /* 0x002fea000383ffff */
[----:B------:R-:W-:Y:S05]  /*14380*/  BRA `(.L_x_6093) ;  /* 0xffffffd800bc7947 */ /* 0x000fea000383ffff */
.L_x_6047:
[----:B0-----:R0:W1:Y:S02]  /*14390*/  SYNCS.PHASECHK.TRANS64.TRYWAIT P0, [R0+URZ+0x2e820], R3 ;  /* 0x02e82003000075a7 */ /* 0x001064000800017f */
[----:B-1----:R-:W-:Y:S05]  /*143a0*/  @!P0 NANOSLEEP.SYNCS 0x989680 ;  /* 0x009896800000895d */ /* 0x002fea0003900000 */
[----:B------:R-:W1:Y:S02]  /*143b0*/  @!P0 SYNCS.PHASECHK.TRANS64 P0, [R0+URZ+0x2e820], R3 ;  /* 0x02e82003000085a7 */ /* 0x000e64000800007f */
[----:B-1----:R-:W-:Y:S05]  /*143c0*/  @!P0 BRA `(.L_x_6047) ;  /* 0xfffffffc00f08947 */ /* 0x002fea000383ffff */
[----:B------:R-:W-:Y:S05]  /*143d0*/  BRA `(.L_x_6094) ;  /* 0xffffffec00387947 */ /* 0x000fea000383ffff */
.L_x_6048:
        /* <DEDUP_REMOVED lines=11> */
.L_x_6096:
[----:B------:R-:W-:Y:S05]  /*14490*/  BSYNC B0 ;  /* 0x0000000000007941 */ /* 0x000fea0003800000 */
.L_x_6095:
[----:B------:R-:W-:Y:S05]  /*144a0*/  BRA `(.L_x_6097) ;  /* 0xffffffec00207947 */ /* 0x000fea000383ffff */
.L_x_6051:
[----:B------:R-:W-:Y:S01]  /*144b0*/  BSSY B1, `(.L_x_6098) ;  /* 0x0000006000017945 */ /* 0x000fe20003800000 */
[----:B------:R-:W-:-:S07]  /*144c0*/  IMAD.MOV.U32 R15, RZ, RZ, -0x1 ;  /* 0xffffffffff0f7424 */ /* 0x000fce00078e00ff */
[----:B01----:R-:W-:Y:S05]  /*144d0*/  WARPSYNC.COLLECTIVE R15, `(.L_x_6099) ;  /* 0x000000000f0c7348 */ /* 0x003fea0003c00000 */
[----:B------:R-:W-:Y:S02]  /*144e0*/  ELECT P6, UR62, PT ;  /* 0x00000000003e782f */ /* 0x000fe400038c0000 */
[----:B------:R-:W-:Y:S01]  /*144f0*/  MOV R14, UR62 ;  /* 0x0000003e000e7c02 */ /* 0x000fe20008000f00 */
[----:B01----:R-:W-:Y:S10]  /*14500*/  ENDCOLLECTIVE ;  /* 0x000000000000791b */ /* 0x003ff40003800000 */
.L_x_6099:
[----:B------:R-:W-:Y:S05]  /*14510*/  BSYNC B1 ;  /* 0x0000000000017941 */ /* 0x000fea0003800000 */
.L_x_6098:
[----:B------:R-:W-:Y:S05]  /*14520*/  BRA `(.L_x_6100) ;  /* 0xffffffec00187947 */ /* 0x000fea000383ffff */
.L_x_6053:
[----:B0-----:R0:W1:Y:S02]  /*14530*/  SYNCS.PHASECHK.TRANS64.TRYWAIT P1, [R6+URZ], R5 ;  /* 0x00000005060075a7 */ /* 0x001064000802017f */
[----:B-1----:R-:W-:Y:S05]  /*14540*/  @!P1 NANOSLEEP.SYNCS 0x989680 ;  /* 0x009896800000995d */ /* 0x002fea0003900000 */
[----:B------:R-:W1:Y:S02]  /*14550*/  @!P1 SYNCS.PHASECHK.TRANS64 P1, [R6+URZ], R5 ;  /* 0x00000005060095a7 */ /* 0x000e64000802007f */
[----:B-1----:R-:W-:Y:S05]  /*14560*/  @!P1 BRA `(.L_x_6053) ;  /* 0xfffffffc00f09947 */ /* 0x002fea000383ffff */
[----:B------:R-:W-:Y:S05]  /*14570*/  BRA `(.L_x_6101) ;  /* 0xffffffec00547947 */ /* 0x000fea000383ffff */
.L_x_6054:
[----:B-1----:R1:W2:Y:S02]  /*14580*/  SYNCS.PHASECHK.TRANS64.TRYWAIT P1, [R7+URZ], R2 ;  /* 0x00000002070075a7 */ /* 0x0022a4000802017f */
[----:B--2---:R-:W-:Y:S05]  /*14590*/  @!P1 NANOSLEEP.SYNCS 0x989680 ;  /* 0x009896800000995d */ /* 0x004fea0003900000 */
[----:B------:R-:W2:Y:S02]  /*145a0*/  @!P1 SYNCS.PHASECHK.TRANS64 P1, [R7+URZ], R2 ;  /* 0x00000002070095a7 */ /* 0x000ea4000802007f */
[----:B--2---:R-:W-:Y:S05]  /*145b0*/  @!P1 BRA `(.L_x_6054) ;  /* 0xfffffffc00f09947 */ /* 0x004fea000383ffff */
[----:B------:R-:W-:Y:S05]  /*145c0*/  BRA `(.L_x_6102) ;  /* 0xffffffec00487947 */ /* 0x000fea000383ffff */
.L_x_6056:
[----:B--2---:R2:W3:Y:S02]  /*145d0*/  SYNCS.PHASECHK.TRANS64.TRYWAIT P1, [R4+URZ+0x2e860], R5 ;  /* 0x02e86005040075a7 */ /* 0x0044e4000802017f */
[----:B---3--:R-:W-:Y:S05]  /*145e0*/  @!P1 NANOSLEEP.SYNCS 0x989680 ;  /* 0x009896800000995d */ /* 0x008fea0003900000 */
[----:B------:R-:W3:Y:S02]  /*145f0*/  @!P1 SYNCS.PHASECHK.TRANS64 P1, [R4+URZ+0x2e860], R5 ;  /* 0x02e86005040095a7 */ /* 0x000ee4000802007f */
[----:B---3--:R-:W-:Y:S05]  /*14600*/  @!P1 BRA `(.L_x_6056) ;  /* 0xfffffffc00f09947 */ /* 0x008fea000383ffff */
[----:B------:R-:W-:Y:S05]  /*14610*/  BRA `(.L_x_6103) ;  /* 0xffffffec004c7947 */ /* 0x000fea000383ffff */
.L_x_6058:
[----:B---3--:R3:W4:Y:S02]  /*14620*/  SYNCS.PHASECHK.TRANS64.TRYWAIT P1, [R3+URZ+0x2e860], R2 ;  /* 0x02e86002030075a7 */ /* 0x008724000802017f */
[----:B----4-:R-:W-:Y:S05]  /*14630*/  @!P1 NANOSLEEP.SYNCS 0x989680 ;  /* 0x009896800000995d */ /* 0x010fea0003900000 */
[----:B------:R-:W4:Y:S02]  /*14640*/  @!P1 SYNCS.PHASECHK.TRANS64 P1, [R3+URZ+0x2e860], R2 ;  /* 0x02e86002030095a7 */ /* 0x000f24000802007f */
[----:B----4-:R-:W-:Y:S05]  /*14650*/  @!P1 BRA `(.L_x_6058) ;  /* 0xfffffffc00f09947 */ /* 0x010fea000383ffff */
[----:B------:R-:W-:Y:S05]  /*14660*/  BRA `(.L_x_6104) ;  /* 0xffffffec004c7947 */ /* 0x000fea000383ffff */
.L_x_6060:
[----:B----4-:R4:W0:Y:S02]  /*14670*/  SYNCS.PHASECHK.TRANS64.TRYWAIT P0, [R4+URZ+0x2e880], R5 ;  /* 0x02e88005040075a7 */ /* 0x010824000800017f */
[----:B0-----:R-:W-:Y:S05]  /*14680*/  @!P0 NANOSLEEP.SYNCS 0x989680 ;  /* 0x009896800000895d */ /* 0x001fea0003900000 */
[----:B------:R-:W0:Y:S02]  /*14690*/  @!P0 SYNCS.PHASECHK.TRANS64 P0, [R4+URZ+0x2e880], R5 ;  /* 0x02e88005040085a7 */ /* 0x000e24000800007f */
[----:B0-----:R-:W-:Y:S05]  /*146a0*/  @!P0 BRA `(.L_x_6060) ;  /* 0xfffffffc00f08947 */ /* 0x001fea000383ffff */
[----:B------:R-:W-:Y:S05]  /*146b0*/  BRA `(.L_x_6061) ;  /* 0xffffffec00487947 */ /* 0x000fea000383ffff */
.L_x_6105:
        /* <DEDUP_REMOVED lines=12> */
.L_x_12973:


//--------------------- .text._ZN7cutlass13device_kernelIN5flash11enable_sm90INS1_16FlashAttnFwdSm90INS1_25CollectiveMainloopFwdSm90ILi2EN4cute5tupleIJNS5_1CILi1EEES8_S8_EEENS6_IJNS7_ILi128EEENS7_ILi224EEESA_EEELi128ENS_12float_e4m3_tEfNS_4arch4Sm90ELb0ELb0ELb1ELb1ELb0ELb1ELb0ELb1ELb1ELb1ELb0ELb0EEENS1_21CollectiveEpilogueFwdINS6_IJSA_SA_SB_EEES9_NS_10bfloat16_tESF_Li256ELb1ELb1ELb0ELb1EEENS1_36VarlenDynamicPersistentTileSchedulerILi128ELi224ELi256ELi128ELb0ELb1ELb1ELb0ELb1ELb1EEEEEEEEEvNT_6ParamsE --------------------------
	.section	.text._ZN7cutlass13device_kernelIN5flash11enable_sm90INS1_16FlashAttnFwdSm90INS1_25CollectiveMainloopFwdSm90ILi2EN4cute5tupleIJNS5_1CILi1EEES8_S8_EEENS6_IJNS7_ILi128EEENS7_ILi224EEESA_EEELi128ENS_12float_e4m3_tEfNS_4arch4Sm90ELb0ELb0ELb1ELb1ELb0ELb1ELb0ELb1ELb1ELb1ELb0ELb0EEENS1_21CollectiveEpilogueFwdINS6_IJSA_SA_SB_EEES9_NS_10bfloat16_tESF_Li256ELb1ELb1ELb0ELb1EEENS1_36VarlenDynamicPersistentTileSchedulerILi128ELi224ELi256ELi128ELb0ELb1ELb1ELb0ELb1ELb1EEEEEEEEEvNT_6ParamsE,"ax",@progbits
	.align	128
.text._ZN7cutlass13device_kernelIN5flash11enable_sm90INS1_16FlashAttnFwdSm90INS1_25CollectiveMainloopFwdSm90ILi2EN4cute5tupleIJNS5_1CILi1EEES8_S8_EEENS6_IJNS7_ILi128EEENS7_ILi224EEESA_EEELi128ENS_12float_e4m3_tEfNS_4arch4Sm90ELb0ELb0ELb1ELb1ELb0ELb1ELb0ELb1ELb1ELb1ELb0ELb0EEENS1_21CollectiveEpilogueFwdINS6_IJSA_SA_SB_EEES9_NS_10bfloat16_tESF_Li256ELb1ELb1ELb0ELb1EEENS1_36VarlenDynamicPersistentTileSchedulerILi128ELi224ELi256ELi128ELb0ELb1ELb1ELb0ELb1ELb1EEEEEEEEEvNT_6ParamsE:
        .type           _ZN7cutlass13device_kernelIN5flash11enable_sm90INS1_16FlashAttnFwdSm90INS1_25CollectiveMainloopFwdSm90ILi2EN4cute5tupleIJNS5_1CILi1EEES8_S8_EEENS6_IJNS7_ILi128EEENS7_ILi224EEESA_EEELi128ENS_12float_e4m3_tEfNS_4arch4Sm90ELb0ELb0ELb1ELb1ELb0ELb1ELb0ELb1ELb1ELb1ELb0ELb0EEENS1_21CollectiveEpilogueFwdINS6_IJSA_SA_SB_EEES9_NS_10bfloat16_tESF_Li256ELb1ELb1ELb0ELb1EEENS1_36VarlenDynamicPersistentTileSchedulerILi128ELi224ELi256ELi128ELb0ELb1ELb1ELb0ELb1ELb1EEEEEEEEEvNT_6ParamsE,@function
        .size           _ZN7cutlass13device_kernelIN5flash11enable_sm90INS1_16FlashAttnFwdSm90INS1_25CollectiveMainloopFwdSm90ILi2EN4cute5tupleIJNS5_1CILi1EEES8_S8_EEENS6_IJNS7_ILi128EEENS7_ILi224EEESA_EEELi128ENS_12float_e4m3_tEfNS_4arch4Sm90ELb0ELb0ELb1ELb1ELb0ELb1ELb0ELb1ELb1ELb1ELb0ELb0EEENS1_21CollectiveEpilogueFwdINS6_IJSA_SA_SB_EEES9_NS_10bfloat16_tESF_Li256ELb1ELb1ELb0ELb1EEENS1_36VarlenDynamicPersistentTileSchedulerILi128ELi224ELi256ELi128ELb0ELb1ELb1ELb0ELb1ELb1EEEEEEEEEvNT_6ParamsE,(.L_x_12974 - _ZN7cutlass13device_kernelIN5flash11enable_sm90INS1_16FlashAttnFwdSm90INS1_25CollectiveMainloopFwdSm90ILi2EN4cute5tupleIJNS5_1CILi1EEES8_S8_EEENS6_IJNS7_ILi128EEENS7_ILi224EEESA_EEELi128ENS_12float_e4m3_tEfNS_4arch4Sm90ELb0ELb0ELb1ELb1ELb0ELb1ELb0ELb1ELb1ELb1ELb0ELb0EEENS1_21CollectiveEpilogueFwdINS6_IJSA_SA_SB_EEES9_NS_10bfloat16_tESF_Li256ELb1ELb1ELb0ELb1EEENS1_36VarlenDynamicPersistentTileSchedulerILi128ELi224ELi256ELi128ELb0ELb1ELb1ELb0ELb1ELb1EEEEEEEEEvNT_6ParamsE)
        .other          _ZN7cutlass13device_kernelIN5flash11enable_sm90INS1_16FlashAttnFwdSm90INS1_25CollectiveMainloopFwdSm90ILi2EN4cute5tupleIJNS5_1CILi1EEES8_S8_EEENS6_IJNS7_ILi128EEENS7_ILi224EEESA_EEELi128ENS_12float_e4m3_tEfNS_4arch4Sm90ELb0ELb0ELb1ELb1ELb0ELb1ELb0ELb1ELb1ELb1ELb0ELb0EEENS1_21CollectiveEpilogueFwdINS6_IJSA_SA_SB_EEES9_NS_10bfloat16_tESF_Li256ELb1ELb1ELb0ELb1EEENS1_36VarlenDynamicPersistentTileSchedulerILi128ELi224ELi256ELi128ELb0ELb1ELb1ELb0ELb1ELb1EEEEEEEEEvNT_6ParamsE,@"STO_CUDA_ENTRY STV_DEFAULT"
_ZN7cutlass13device_kernelIN5flash11enable_sm90INS1_16FlashAttnFwdSm90INS1_25CollectiveMainloopFwdSm90ILi2EN4cute5tupleIJNS5_1CILi1EEES8_S8_EEENS6_IJNS7_ILi128EEENS7_ILi224EEESA_EEELi128ENS_12float_e4m3_tEfNS_4arch4Sm90ELb0ELb0ELb1ELb1ELb0ELb1ELb0ELb1ELb1ELb1ELb0ELb0EEENS1_21CollectiveEpilogueFwdINS6_IJSA_SA_SB_EEES9_NS_10bfloat16_tESF_Li256ELb1ELb1ELb0ELb1EEENS1_36VarlenDynamicPersistentTileSchedulerILi128ELi224ELi256ELi128ELb0ELb1ELb1ELb0ELb1ELb1EEEEEEEEEvNT_6ParamsE:
        /* <DEDUP_REMOVED lines=24> */
.L_x_6107:
[----:B------:R-:W-:Y:S05]  /*0180*/  BSYNC B0 ;  /* 0x0000000000007941 */ /* 0x000fea0003800000 */
.L_x_6106:
        /* <DEDUP_REMOVED lines=41> */
.L_x_6108:
        /* <DEDUP_REMOVED lines=22> */
.L_x_6109:
        /* <DEDUP_REMOVED lines=18> */
.L_x_6110:
        /* <DEDUP_REMOVED lines=22> */
.L_x_6111:
        /* <DEDUP_REMOVED lines=22> */
.L_x_6112:
[----:B0-----:R-:W-:Y:S01]  /*0960*/  UMOV UR4, 0x1 ;  /* 0x0000000100047882 */ /* 0x001fe20000000000 */
[----:B------:R-:W-:Y:S01]  /*0970*/  PLOP3.LUT P0, PT, PT, PT, UP0, 0x80, 0x0 ;  /* 0x000000000000781c */ /* 0x000fe20003f0f008 */
[----:B------:R-:W-:Y:S01]  /*0980*/  USEL UR4, UR4, 0x2, !UP0 ;  /* 0x0000000204047887 */ /* 0x000fe2000c000000 */
[----:B------:R-:W-:Y:S01]  /*0990*/  NOP ;  /* 0x0000000000007918 */ /* 0x000fe20000000000 */
[----:B------:R-:W-:Y:S01]  /*09a0*/  ULDC.64 UR60, c[0x0][0x208] ;  /* 0x00008200003c7ab9 */ /* 0x000fe20000000a00 */
[----:B------:R-:W-:Y:S03]  /*09b0*/  BSSY B8, `(.L_x_6113) ;  /* 0x00024dd000087945 */ /* 0x000fe60003800000 */
[----:B------:R-:W-:-:S05]  /*09c0*/  IMAD.U32 R2, RZ, RZ, UR4 ;  /* 0x00000004ff027e24 */ /* 0x000fca000f8e00ff */
[----:B------:R0:W-:Y:S01]  /*09d0*/  STL [R1+0xc4], R2 ;  /* 0x0000c40201007387 */ /* 0x0001e20000100800 */
[----:B-12-4-:R-:W-:Y:S06]  /*09e0*/  BAR.SYNC.DEFER_BLOCKING 0x0 ;  /* 0x0000000000007b1d */ /* 0x016fec0000010000 */
[----:B------:R-:W-:Y:S05]  /*09f0*/  @!P0 BRA `(.L_x_6114) ;  /* 0x000001e000188947 */ /* 0x000fea0003800000 */
.L_x_6115:
[----:B------:R-:W-:-:S08]  /*0a00*/  NOP ;  /* 0x0000000000007918 */ /* 0x000fd00000000000 */
[----:B------:R-:W1:Y:S02]  /*0a10*/  USETMAXREG.TRY_ALLOC.CTAPOOL UP0, 0xf0 ;  /* 0x000000f0000079c8 */ /* 0x000e640008000600 */
[----:B-1----:R-:W-:-:S13]  /*0a20*/  PLOP3.LUT P0, PT, PT, PT, UP0, 0x80, 0x0 ;  /* 0x000000000000781c */ /* 0x002fda0003f0f008 */
[----:B------:R-:W-:Y:S05]  /*0a30*/  @!P0 BRA `(.L_x_6115) ;  /* 0xfffffffc00f08947 */ /* 0x000fea000383ffff */
[----:B------:R-:W1:Y:S01]  /*0a40*/  S2R R0, SR_TID.X ;  /* 0x0000000000007919 */ /* 0x000e620000002100 */
[----:B------:R-:W2:Y:S01]  /*0a50*/  S2UR UR5, SR_CgaCtaId ;  /* 0x00000000000579c3 */ /* 0x000ea20000008800 */
[----:B------:R-:W-:-:S07]  /*0a60*/  UMOV UR4, 0x400 ;  /* 0x0000040000047882 */ /* 0x000fce0000000000 */
[----:B------:R-:W-:Y:S06]  /*0a70*/  BAR.ARV 0x8, 0x180 ;  /* 0x0206000000007b1d */ /* 0x000fec0000002000 */
[----:B--2---:R-:W-:-:S06]  /*0a80*/  ULEA UR4, UR5, UR4, 0x18 ;  /* 0x0000000405047291 */ /* 0x004fcc000f8ec03f */
[----:B------:R-:W-:Y:S01]  /*0a90*/  IMAD.U32 R16, RZ, RZ, UR4 ;  /* 0x00000004ff107e24 */ /* 0x000fe2000f8e00ff */
[----:B-1----:R-:W-:Y:S01]  /*0aa0*/  SHF.R.U32.HI R0, RZ, 0x7, R0 ;  /* 0x00000007ff007819 */ /* 0x002fe20000011600 */
[----:B------:R-:W-:-:S03]  /*0ab0*/  ULDC UR4, c[0x0][0xc3c] ;  /* 0x00030f0000047ab9 */ /* 0x000fc60000000800 */
[----:B------:R-:W-:Y:S01]  /*0ac0*/  ISETP.NE.AND P0, PT, R0, 0x1, PT ;  /* 0x000000010000780c */ /* 0x000fe20003f05270 */
[----:B------:R-:W-:-:S05]  /*0ad0*/  IMAD.U32 R0, RZ, RZ, UR5 ;  /* 0x00000005ff007e24 */ /* 0x000fca000f8e00ff */
[----:B------:R-:W-:Y:S07]  /*0ae0*/  STL [R1+0x80], R0 ;  /* 0x0000800001007387 */ /* 0x000fee0000100800 */
[----:B------:R-:W-:Y:S08]  /*0af0*/  @!P0 BAR.ARV 0x9, 0x100 ;  /* 0x0244000000008b1d */ /* 0x000ff00000002000 */
[----:B------:R-:W-:Y:S06]  /*0b00*/  BAR.SYNC.DEFER_BLOCKING 0x5, 0x180 ;  /* 0x0146000000007b1d */ /* 0x000fec0000010000 */
[----:B------:R-:W1:Y:S02]  /*0b10*/  LDS.128 R12, [R16+0x2e8d0] ;  /* 0x02e8d000100c7984 */ /* 0x000e640000000c00 */
[----:B------:R-:W-:Y:S06]  /*0b20*/  BAR.ARV 0x4, 0x180 ;  /* 0x0106000000007b1d */ /* 0x000fec0000002000 */
[----:B-1----:R-:W-:-:S13]  /*0b30*/  ISETP.GE.AND P0, PT, R15, UR4, PT ;  /* 0x000000040f007c0c */ /* 0x002fda000bf06270 */
[----:B------:R-:W-:Y:S05]  /*0b40*/  @P0 BRA `(.L_x_6116) ;  /* 0x0000024c000c0947 */ /* 0x000fea0003800000 */
[----:B0-----:R-:W2:Y:S01]  /*0b50*/  LDL R2, [R1+0xc4] ;  /* 0x0000c40001027983 */ /* 0x001ea20000100800 */
[----:B------:R-:W-:Y:S02]  /*0b60*/  IMAD.MOV.U32 R231, RZ, RZ, RZ ;  /* 0x000000ffffe77224 */ /* 0x000fe400078e00ff */
[----:B------:R-:W-:Y:S01]  /*0b70*/  IMAD.MOV.U32 R235, RZ, RZ, RZ ;  /* 0x000000ffffeb7224 */ /* 0x000fe200078e00ff */
[----:B------:R-:W0:Y:S01]  /*0b80*/  S2R R0, SR_TID.X ;  /* 0x0000000000007919 */ /* 0x000e220000002100 */
[----:B------:R-:W-:Y:S01]  /*0b90*/  IMAD.MOV.U32 R232, RZ, RZ, RZ ;  /* 0x000000ffffe87224 */ /* 0x000fe200078e00ff */
[----:B0-----:R-:W-:-:S04]  /*0ba0*/  IADD3 R11, R0, -0x80, RZ ;  /* 0xffffff80000b7810 */ /* 0x001fc80007ffe0ff */
[----:B------:R-:W-:Y:S02]  /*0bb0*/  SHF.R.S32.HI R0, RZ, 0x1f, R11 ;  /* 0x0000001fff007819 */ /* 0x000fe4000001140b */
[----:B--2---:R-:W-:Y:S02]  /*0bc0*/  R2UR UR4, R2 ;  /* 0x00000000020472ca */ /* 0x004fe400000e0000 */
[----:B------:R-:W-:-:S04]  /*0bd0*/  LEA.HI R2, R0, R11, RZ, 0x7 ;  /* 0x0000000b00027211 */ /* 0x000fc800078f38ff */
[----:B------:R-:W-:Y:S02]  /*0be0*/  LOP3.LUT R3, R2, 0xffffff80, RZ, 0xc0, !PT ;  /* 0xffffff8002037812 */ /* 0x000fe400078ec0ff */
[----:B------:R-:W-:-:S03]  /*0bf0*/  SHF.R.S32.HI R12, RZ, 0x7, R2 ;  /* 0x00000007ff0c7819 */ /* 0x000fc60000011402 */
[----:B------:R-:W-:Y:S01]  /*0c00*/  IMAD.IADD R17, R11, 0x1, -R3 ;  /* 0x000000010b117824 */ /* 0x000fe200078e0a03 */
[----:B------:R-:W-:Y:S01]  /*0c10*/  LEA.HI R3, R0, R11, RZ, 0x4 ;  /* 0x0000000b00037211 */ /* 0x000fe200078f20ff */
[----:B------:R-:W-:Y:S01]  /*0c20*/  ULOP3.LUT UR4, UR4, 0x1, URZ, 0xfc, !UPT ;  /* 0x0000000104047892 */ /* 0x000fe2000f8efc3f */
[----:B------:R-:W-:Y:S02]  /*0c30*/  LEA.HI R2, R2, R12, RZ, 0x1 ;  /* 0x0000000c02027211 */ /* 0x000fe400078f08ff */
[----:B------:R-:W-:Y:S02]  /*0c40*/  SHF.R.S32.HI R6, RZ, 0x4, R3 ;  /* 0x00000004ff067819 */ /* 0x000fe40000011403 */
[----:B------:R-:W-:Y:S02]  /*0c50*/  SHF.R.S32.HI R7, RZ, 0x1f, R17 ;  /* 0x0000001fff077819 */ /* 0x000fe40000011411 */
[----:B------:R-:W-:Y:S02]  /*0c60*/  LEA.HI R4, R3, R6, RZ, 0x1 ;  /* 0x0000000603047211 */ /* 0x000fe400078f08ff */
[----:B------:R-:W-:-:S02]  /*0c70*/  LEA.HI R8, R7, R17, RZ, 0x2 ;  /* 0x0000001107087211 */ /* 0x000fc400078f10ff */
[----:B------:R-:W-:Y:S02]  /*0c80*/  LOP3.LUT R5, R4, 0x1ffffffe, RZ, 0xc0, !PT ;  /* 0x1ffffffe04057812 */ /* 0x000fe400078ec0ff */
[----:B------:R-:W-:Y:S02]  /*0c90*/  LEA.HI R4, R0, R11, RZ, 0x5 ;  /* 0x0000000b00047211 */ /* 0x000fe400078f28ff */
[--C-:B------:R-:W-:Y:S01]  /*0ca0*/  SHF.R.S32.HI R9, RZ, 0x2, R8.reuse ;  /* 0x00000002ff097819 */ /* 0x100fe20000011408 */
[----:B------:R-:W-:Y:S01]  /*0cb0*/  IMAD.IADD R5, R6, 0x1, -R5 ;  /* 0x0000000106057824 */ /* 0x000fe200078e0a05 */
[----:B------:R-:W-:Y:S02]  /*0cc0*/  SHF.R.S32.HI R10, RZ, 0x1f, R8 ;  /* 0x0000001fff0a7819 */ /* 0x000fe40000011408 */
[----:B------:R-:W-:Y:S02]  /*0cd0*/  LOP3.LUT R3, R3, 0x3fffff0, RZ, 0xc0, !PT ;  /* 0x03fffff003037812 */ /* 0x000fe400078ec0ff */
[----:B------:R-:W-:-:S02]  /*0ce0*/  SHF.L.U32 R4, R4, 0x5, RZ ;  /* 0x0000000504047819 */ /* 0x000fc400000006ff */
[----:B------:R-:W-:Y:S01]  /*0cf0*/  LEA.HI R10, R10, R9, RZ, 0x3 ;  /* 0x000000090a0a7211 */ /* 0x000fe200078f18ff */
[----:B------:R-:W-:Y:S01]  /*0d00*/  IMAD.IADD R3, R11, 0x1, -R3 ;  /* 0x000000010b037824 */ /* 0x000fe200078e0a03 */
[----:B------:R-:W-:Y:S02]  /*0d10*/  LOP3.LUT R18, R4, 0xfffffc00, RZ, 0xc0, !PT ;  /* 0xfffffc0004127812 */ /* 0x000fe400078ec0ff */
[----:B------:R-:W-:Y:S02]  /*0d20*/  LOP3.LUT R10, R10, 0xfffffff8, RZ, 0xc0, !PT ;  /* 0xfffffff80a0a7812 */ /* 0x000fe400078ec0ff */
[----:B------:R-:W-:Y:S02]  /*0d30*/  LOP3.LUT R8, R8, 0x7ffffffc, RZ, 0xc0, !PT ;  /* 0x7ffffffc08087812 */ /* 0x000fe400078ec0ff */
[----:B------:R-:W-:Y:S01]  /*0d40*/  LEA.HI R7, R7, R17, RZ, 0x5 ;  /* 0x0000001107077211 */ /* 0x000fe200078f28ff */
[----:B------:R-:W-:Y:S01]  /*0d50*/  IMAD.IADD R10, R9, 0x1, -R10 ;  /* 0x00000001090a7824 */ /* 0x000fe200078e0a0a */
[----:B------:R-:W-:Y:S01]  /*0d60*/  LOP3.LUT R4, R2, 0x3fffffe, RZ, 0xc0, !PT ;  /* 0x03fffffe02047812 */ /* 0x000fe200078ec0ff */
[----:B------:R-:W-:Y:S01]  /*0d70*/  IMAD R2, R3, 0x40, R18 ;  /* 0x0000004003027824 */ /* 0x000fe200078e0212 */
[----:B------:R-:W-:Y:S01]  /*0d80*/  SHF.R.S32.HI R7, RZ, 0x5, R7 ;  /* 0x00000005ff077819 */ /* 0x000fe20000011407 */
[----:B------:R-:W-:Y:S01]  /*0d90*/  IMAD.MOV.U32 R9, RZ, RZ, -0x2 ;  /* 0xfffffffeff097424 */ /* 0x000fe200078e00ff */
[----:B------:R-:W-:Y:S01]  /*0da0*/  IADD3 R4, R12, -R4, RZ ;  /* 0x800000040c047210 */ /* 0x000fe20007ffe0ff */
[----:B------:R-:W-:-:S02]  /*0db0*/  IMAD.IADD R8, R17, 0x1, -R8 ;  /* 0x0000000111087824 */ /* 0x000fc400078e0a08 */
[----:B------:R-:W-:Y:S02]  /*0dc0*/  IMAD R3, R5, 0x8, R2 ;  /* 0x0000000805037824 */ /* 0x000fe400078e0202 */
[----:B------:R-:W-:Y:S02]  /*0dd0*/  IMAD R2, R8, R9, 0xe0 ;  /* 0x000000e008027424 */ /* 0x000fe400078e0209 */
[----:B------:R-:W-:Y:S01]  /*0de0*/  IMAD R7, R7, 0x10, R10 ;  /* 0x0000001007077824 */ /* 0x000fe200078e020a */
[----:B------:R0:W-:Y:S01]  /*0df0*/  STL [R1+0xb8], R3 ;  /* 0x0000b80301007387 */ /* 0x0001e20000100800 */
[----:B------:R-:W-:Y:S02]  /*0e00*/  IMAD.MOV.U32 R17, RZ, RZ, RZ ;  /* 0x000000ffff117224 */ /* 0x000fe400078e00ff */
[----:B------:R-:W-:Y:S01]  /*0e10*/  IMAD R10, R4, 0x40, R7 ;  /* 0x00000040040a7824 */ /* 0x000fe200078e0207 */
[----:B------:R1:W-:Y:S04]  /*0e20*/  STL [R1+0xb0], R2 ;  /* 0x0000b00201007387 */ /* 0x0003e80000100800 */
[----:B------:R2:W-:Y:S01]  /*0e30*/  STL [R1+0x54], R13 ;  /* 0x0000540d01007387 */ /* 0x0005e20000100800 */
[----:B0-----:R-:W-:-:S03]  /*0e40*/  LEA.HI R3, R0, R11, RZ, 0x2 ;  /* 0x0000000b00037211 */ /* 0x001fc600078f10ff */
[----:B------:R-:W-:Y:S01]  /*0e50*/  STL [R1+0x58], R14 ;  /* 0x0000580e01007387 */ /* 0x000fe20000100800 */
[----:B------:R-:W-:Y:S02]  /*0e60*/  LEA.HI R0, R0, R11, RZ, 0x3 ;  /* 0x0000000b00007211 */ /* 0x000fe400078f18ff */
[----:B-1----:R-:W-:Y:S01]  /*0e70*/  MOV R2, UR4 ;  /* 0x0000000400027c02 */ /* 0x002fe20008000f00 */
[----:B------:R-:W-:Y:S01]  /*0e80*/  STL [R1+0x5c], R15 ;  /* 0x00005c0f01007387 */ /* 0x000fe20000100800 */
[----:B------:R-:W-:Y:S01]  /*0e90*/  LOP3.LUT R4, R3, 0xfffffffc, RZ, 0xc0, !PT ;  /* 0xfffffffc03047812 */ /* 0x000fe200078ec0ff */
[----:B------:R-:W-:Y:S01]  /*0ea0*/  UMOV UR4, URZ ;  /* 0x0000003f00047c82 */ /* 0x000fe20008000000 */
[--C-:B------:R-:W-:Y:S01]  /*0eb0*/  SHF.R.S32.HI R228, RZ, 0x2, R3.reuse ;  /* 0x00000002ffe47819 */ /* 0x100fe20000011403 */
[----:B------:R-:W-:Y:S01]  /*0ec0*/  STL [R1+0xac], R10 ;  /* 0x0000ac0a01007387 */ /* 0x000fe20000100800 */
[----:B------:R-:W-:Y:S01]  /*0ed0*/  SHF.R.S32.HI R3, RZ, 0x1f, R3 ;  /* 0x0000001fff037819 */ /* 0x000fe20000011403 */
[----:B------:R-:W-:Y:S01]  /*0ee0*/  IMAD.IADD R4, R11, 0x1, -R4 ;  /* 0x000000010b047824 */ /* 0x000fe200078e0a04 */
[C---:B--2---:R-:W-:Y:S01]  /*0ef0*/  IADD3 R13, R228.reuse, 0x40, RZ ;  /* 0x00000040e40d7810 */ /* 0x044fe20007ffe0ff */
[----:B------:R0:W-:Y:S01]  /*0f00*/  STL [R1+0x44], R2 ;  /* 0x0000440201007387 */ /* 0x0001e20000100800 */
[----:B------:R-:W-:Y:S01]  /*0f10*/  LEA.HI R3, R3, R228, RZ, 0x3 ;  /* 0x000000e403037211 */ /* 0x000fe200078f18ff */
[----:B------:R-:W-:Y:S01]  /*0f20*/  VIADD R12, R228, 0x80 ;  /* 0x00000080e40c7836 */ /* 0x000fe20000000000 */
[C---:B------:R-:W-:Y:S01]  /*0f30*/  SHF.L.U32 R22, R4.reuse, 0x3, RZ ;  /* 0x0000000304167819 */ /* 0x040fe200000006ff */
[----:B------:R-:W-:Y:S01]  /*0f40*/  IMAD.SHL.U32 R18, R4, 0x10, RZ ;  /* 0x0000001004127824 */ /* 0x000fe200078e00ff */
[----:B------:R-:W-:-:S02]  /*0f50*/  LOP3.LUT R3, R3, 0xfffffff8, RZ, 0xc0, !PT ;  /* 0xfffffff803037812 */ /* 0x000fc400078ec0ff */
[----:B------:R-:W-:Y:S01]  /*0f60*/  SHF.R.S32.HI R6, RZ, 0x1f, R12 ;  /* 0x0000001fff067819 */ /* 0x000fe2000001140c */
[----:B------:R-:W-:Y:S01]  /*0f70*/  VIADD R230, R22, 0x20 ;  /* 0x0000002016e67836 */ /* 0x000fe20000000000 */
[----:B------:R-:W-:Y:S02]  /*0f80*/  IADD3 R229, R228, -R3, RZ ;  /* 0x80000003e4e57210 */ /* 0x000fe40007ffe0ff */
[----:B0-----:R-:W-:Y:S02]  /*0f90*/  LOP3.LUT R2, R0, 0xfffffff8, RZ, 0xc0, !PT ;  /* 0xfffffff800027812 */ /* 0x001fe400078ec0ff */
[----:B------:R-:W-:Y:S02]  /*0fa0*/  SHF.R.S32.HI R0, RZ, 0x3, R0 ;  /* 0x00000003ff007819 */ /* 0x000fe40000011400 */
[----:B------:R-:W-:Y:S01]  /*0fb0*/  LEA.HI R0, R4, R4, RZ, 0x1 ;  /* 0x0000000404007211 */ /* 0x000fe200078f08ff */
[----:B------:R-:W-:Y:S01]  /*0fc0*/  IMAD.IADD R9, R11, 0x1, -R2 ;  /* 0x000000010b097824 */ /* 0x000fe200078e0a02 */
[----:B------:R-:W-:Y:S01]  /*0fd0*/  SHF.R.S32.HI R2, RZ, 0x1f, R13 ;  /* 0x0000001fff027819 */ /* 0x000fe2000001140d */
[----:B------:R-:W-:Y:S01]  /*0fe0*/  VIADD R11, R228, 0xc0 ;  /* 0x000000c0e40b7836 */ /* 0x000fe20000000000 */
[----:B------:R-:W-:Y:S01]  /*0ff0*/  LOP3.LUT R5, R0, 0x1ffffffe, RZ, 0xc0, !PT ;  /* 0x1ffffffe00057812 */ /* 0x000fe200078ec0ff */
[----:B------:R-:W-:Y:S01]  /*1000*/  IMAD.SHL.U32 R9, R9, 0x8, RZ ;  /* 0x0000000809097824 */ /* 0x000fe200078e00ff */
[----:B------:R-:W-:Y:S01]  /*1010*/  SHF.R.S32.HI R0, RZ, 0x1f, R228 ;  /* 0x0000001fff007819 */ /* 0x000fe200000114e4 */
[----:B------:R-:W-:Y:S01]  /*1020*/  IMAD.SHL.U32 R7, R11, 0x80, RZ ;  /* 0x000000800b077824 */ /* 0x000fe200078e00ff */
[----:B------:R-:W-:Y:S01]  /*1030*/  LEA.HI R2, R2, R13, RZ, 0x3 ;  /* 0x0000000d02027211 */ /* 0x000fe200078f18ff */
[----:B------:R-:W-:Y:S01]  /*1040*/  IMAD.SHL.U32 R0, R13, 0x80, RZ ;  /* 0x000000800d007824 */ /* 0x000fe200078e00ff */
[----:B------:R-:W-:Y:S01]  /*1050*/  STL [R1+0x6c], R9 ;  /* 0x00006c0901007387 */ /* 0x000fe20000100800 */
[----:B------:R-:W-:Y:S01]  /*1060*/  IMAD.IADD R5, R4, 0x1, -R5 ;  /* 0x0000000104057824 */ /* 0x000fe200078e0a05 */
[----:B------:R-:W-:Y:S01]  /*1070*/  LOP3.LUT R3, R7, 0x380, RZ, 0xc0, !PT ;  /* 0x0000038007037812 */ /* 0x000fe200078ec0ff */
[----:B------:R-:W-:Y:S01]  /*1080*/  IMAD.SHL.U32 R4, R12, 0x80, RZ ;  /* 0x000000800c047824 */ /* 0x000fe200078e00ff */
[----:B------:R-:W-:Y:S01]  /*1090*/  SHF.R.S32.HI R3, RZ, 0x1f, R9 ;  /* 0x0000001fff037819 */ /* 0x000fe20000011409 */
[----:B------:R-:W-:Y:S01]  /*10a0*/  IMAD.SHL.U32 R2, R2, 0x80, RZ ;  /* 0x0000008002027824 */ /* 0x000fe200078e00ff */
[----:B------:R-:W-:-:S02]  /*10b0*/  LOP3.LUT R0, R0, 0x380, RZ, 0xc0, !PT ;  /* 0x0000038000007812 */ /* 0x000fc400078ec0ff */
[----:B------:R-:W-:Y:S01]  /*10c0*/  LOP3.LUT R4, R4, 0x380, RZ, 0xc0, !PT ;  /* 0x0000038004047812 */ /* 0x000fe200078ec0ff */
[----:B------:R-:W-:Y:S01]  /*10d0*/  VIADD R4, R9, 0x40 ;  /* 0x0000004009047836 */ /* 0x000fe20000000000 */
[----:B------:R-:W-:Y:S01]  /*10e0*/  SHF.R.S32.HI R8, RZ, 0x1f, R11 ;  /* 0x0000001fff087819 */ /* 0x000fe2000001140b */
[----:B------:R0:W-:Y:S01]  /*10f0*/  STL [R1+0xc0], R3 ;  /* 0x0000c00301007387 */ /* 0x0001e20000100800 */
[----:B------:R-:W-:Y:S02]  /*1100*/  LEA.HI R6, R6, R12, RZ, 0x3 ;  /* 0x0000000c06067211 */ /* 0x000fe400078f18ff */
[----:B------:R-:W-:Y:S01]  /*1110*/  LOP3.LUT R2, R2, 0xfffffc00, RZ, 0xc0, !PT ;  /* 0xfffffc0002027812 */ /* 0x000fe200078ec0ff */
[----:B------:R1:W-:Y:S01]  /*1120*/  STL [R1+0x88], R4 ;  /* 0x0000880401007387 */ /* 0x0003e20000100800 */
[----:B------:R-:W-:Y:S01]  /*1130*/  LEA.HI R8, R8, R11, RZ, 0x3 ;  /* 0x0000000b08087211 */ /* 0x000fe200078f18ff */
[----:B------:R-:W-:Y:S01]  /*1140*/  IMAD.SHL.U32 R6, R6, 0x80, RZ ;  /* 0x0000008006067824 */ /* 0x000fe200078e00ff */
[----:B------:R-:W-:Y:S01]  /*1150*/  SHF.R.S32.HI R19, RZ, 0x1f, R18 ;  /* 0x0000001fff137819 */ /* 0x000fe20000011412 */
[----:B------:R2:W-:Y:S01]  /*1160*/  STL [R1+0x74], R2 ;  /* 0x0000740201007387 */ /* 0x0005e20000100800 */
[----:B------:R-:W-:-:S02]  /*1170*/  SHF.L.U32 R8, R8, 0x7, RZ ;  /* 0x0000000708087819 */ /* 0x000fc400000006ff */
[----:B0-----:R-:W-:Y:S02]  /*1180*/  SHF.R.U32.HI R3, RZ, 0x3, R0 ;  /* 0x00000003ff037819 */ /* 0x001fe40000011600 */
[----:B------:R-:W-:Y:S02]  /*1190*/  LOP3.LUT R0, R0, 0x70, R18, 0xf8, !PT ;  /* 0x0000007000007812 */ /* 0x000fe400078ef812 */
[----:B-1----:R-:W-:Y:S02]  /*11a0*/  SHF.R.S32.HI R4, RZ, 0x1f, R4 ;  /* 0x0000001fff047819 */ /* 0x002fe40000011404 */
[----:B------:R-:W-:Y:S02]  /*11b0*/  LOP3.LUT R3, R2, R0, R3, 0xf6, !PT ;  /* 0x0000000002037212 */ /* 0x000fe400078ef603 */
[----:B------:R-:W-:Y:S01]  /*11c0*/  SHF.R.S32.HI R0, RZ, 0x1f, R230 ;  /* 0x0000001fff007819 */ /* 0x000fe200000114e6 */
[----:B------:R0:W-:Y:S01]  /*11d0*/  STL [R1+0xbc], R4 ;  /* 0x0000bc0401007387 */ /* 0x0001e20000100800 */
[----:B--2---:R-:W-:-:S02]  /*11e0*/  LOP3.LUT R2, R6, 0xfffffc00, RZ, 0xc0, !PT ;  /* 0xfffffc0006027812 */ /* 0x004fc400078ec0ff */
[----:B------:R-:W-:Y:S01]  /*11f0*/  SHF.R.S32.HI R23, RZ, 0x1f, R22 ;  /* 0x0000001fff177819 */ /* 0x000fe20000011416 */
[----:B------:R1:W-:Y:S04]  /*1200*/  STL [R1+0xa4], R0 ;  /* 0x0000a40001007387 */ /* 0x0003e80000100800 */
[----:B------:R2:W-:Y:S01]  /*1210*/  STL [R1+0x7c], R2 ;  /* 0x00007c0201007387 */ /* 0x0005e20000100800 */
[----:B0-----:R-:W-:Y:S01]  /*1220*/  LOP3.LUT R4, R8, 0xfffffc00, RZ, 0xc0, !PT ;  /* 0xfffffc0008047812 */ /* 0x001fe200078ec0ff */
[----:B-1----:R-:W-:-:S04]  /*1230*/  IMAD.IADD R0, R16, 0x1, R3 ;  /* 0x0000000110007824 */ /* 0x002fc800078e0203 */
[----:B------:R-:W-:Y:S01]  /*1240*/  STL [R1+0x78], R4 ;  /* 0x0000780401007387 */ /* 0x000fe20000100800 */
[----:B--2---:R-:W-:-:S03]  /*1250*/  IMAD R2, R5, 0x8, R10 ;  /* 0x0000000805027824 */ /* 0x004fc600078e020a */
[----:B------:R0:W-:Y:S04]  /*1260*/  STL [R1+0xa8], R0 ;  /* 0x0000a80001007387 */ /* 0x0001e80000100800 */
[----:B------:R1:W-:Y:S01]  /*1270*/  STL [R1+0xb4], R2 ;  /* 0x0000b40201007387 */ /* 0x0003e20000100800 */
[----:B0-----:R-:W-:-:S05]  /*1280*/  IMAD.U32 R0, RZ, RZ, UR4 ;  /* 0x00000004ff007e24 */ /* 0x001fca000f8e00ff */
[----:B------:R1:W-:Y:S02]  /*1290*/  STL [R1+0xa0], R0 ;  /* 0x0000a00001007387 */ /* 0x0003e40000100800 */
.L_x_6287:
[----:B-12---:R-:W2:Y:S01]  /*12a0*/  LDL.LU R0, [R1+0x5c] ;  /* 0x00005c0001007983 */ /* 0x006ea20000300800 */
[----:B------:R-:W2:Y:S01]  /*12b0*/  LDC.64 R2, c[0x0][0xc88] ;  /* 0x00032200ff027b82 */ /* 0x000ea20000000a00 */
        /* <DEDUP_REMOVED lines=10> */
[----:B------:R-:W-:Y:S02]  /*1360*/  ISETP.NE.AND.EX P0, PT, RZ, UR7, PT, P0 ;  /* 0x00000007ff007c0c */ /* 0x000fe4000bf05300 */
[----:B0-----:R-:W-:Y:S02]  /*1370*/  MOV R3, RZ ;  /* 0x000000ff00037202 */ /* 0x001fe40000000f00 */
[----:B--2---:R-:W-:Y:S01]  /*1380*/  SHF.R.S32.HI R6, RZ, 0x1f, R0 ;  /* 0x0000001fff067819 */ /* 0x004fe20000011400 */
[C---:B------:R-:W-:Y:S02]  /*1390*/  IMAD.SHL.U32 R31, R0.reuse, 0x4, RZ ;  /* 0x00000004001f7824 */ /* 0x040fe400078e00ff */
[C---:B---3--:R-:W-:Y:S01]  /*13a0*/  @P1 LEA R4, P2, R0.reuse, UR4, 0x2 ;  /* 0x0000000400041c11 */ /* 0x048fe2000f8410ff */
[----:B------:R-:W-:Y:S01]  /*13b0*/  STL [R1+0x84], R0 ;  /* 0x0000840001007387 */ /* 0x000fe20000100800 */
[C-C-:B------:R-:W-:Y:S02]  /*13c0*/  SHF.L.U64.HI R30, R0.reuse, 0x2, R6.reuse ;  /* 0x00000002001e7819 */ /* 0x140fe40000010206 */
[----:B------:R-:W-:Y:S01]  /*13d0*/  @P1 LEA.HI.X R5, R0, UR5, R6, 0x2, P2 ;  /* 0x0000000500051c11 */ /* 0x000fe200090f1406 */
[----:B------:R0:W-:Y:S01]  /*13e0*/  STL [R1+0x98], R6 ;  /* 0x0000980601007387 */ /* 0x0001e20000100800 */
[----:B------:R-:W-:Y:S01]  /*13f0*/  ISETP.NE.U32.AND P2, PT, RZ, UR8, PT ;  /* 0x00000008ff007c0c */ /* 0x000fe2000bf45070 */
[----:B------:R-:W-:Y:S01]  /*1400*/  ULDC UR4, c[0x0][0x288] ;  /* 0x0000a20000047ab9 */ /* 0x000fe20000000800 */
[C---:B------:R-:W-:Y:S01]  /*1410*/  IADD3 R8, P3, R31.reuse, UR6, RZ ;  /* 0x000000061f087c10 */ /* 0x040fe2000ff7e0ff */
[----:B------:R1:W5:Y:S01]  /*1420*/  @P1 LDG.E R3, desc[UR60][R4.64] ;  /* 0x0000003c04031981 */ /* 0x000362000c1e1900 */
        /* <DEDUP_REMOVED lines=30> */
.L_x_6117:
        /* <DEDUP_REMOVED lines=12> */
.L_x_6118:
[----:B------:R-:W-:Y:S05]  /*16d0*/  @!P0 BRA `(.L_x_6119) ;  /* 0x00000000000c8947 */ /* 0x000fea0003800000 */
[----:B------:R-:W2:Y:S04]  /*16e0*/  LDG.E R5, desc[UR60][R8.64] ;  /* 0x0000003c08057981 */ /* 0x000ea8000c1e1900 */
[----:B------:R-:W2:Y:S02]  /*16f0*/  LDG.E R26, desc[UR60][R8.64+0x4] ;  /* 0x0000043c081a7981 */ /* 0x000ea4000c1e1900 */
[----:B--2---:R-:W-:-:S07]  /*1700*/  IMAD.IADD R26, R26, 0x1, -R5 ;  /* 0x000000011a1a7824 */ /* 0x004fce00078e0a05 */
.L_x_6119:
        /* <DEDUP_REMOVED lines=8> */
[----:B------:R0:W2:Y:S01]  /*1790*/  @P0 LDG.E R9, desc[UR60][R4.64+0x4] ;  /* 0x0000043c04090981 */ /* 0x0000a2000c1e1900 */
[----:B------:R-:W-:Y:S01]  /*17a0*/  ISETP.NE.U32.AND P1, PT, RZ, UR4, PT ;  /* 0x00000004ff007c0c */ /* 0x000fe2000bf25070 */
[----:B------:R-:W-:-:S03]  /*17b0*/  IMAD.MOV.U32 R121, RZ, RZ, R26 ;  /* 0x000000ffff797224 */ /* 0x000fc600078e001a */
[----:B------:R-:W-:Y:S01]  /*17c0*/  ISETP.NE.AND.EX P1, PT, RZ, UR5, PT, P1 ;  /* 0x00000005ff007c0c */ /* 0x000fe2000bf25310 */
[----:B0-----:R-:W-:-:S12]  /*17d0*/  IMAD.MOV.U32 R4, RZ, RZ, RZ ;  /* 0x000000ffff047224 */ /* 0x001fd800078e00ff */
[----:B------:R-:W-:-:S04]  /*17e0*/  @P1 IADD3 R6, P2, R31, UR4, RZ ;  /* 0x000000041f061c10 */ /* 0x000fc8000ff5e0ff */
[----:B------:R-:W-:-:S05]  /*17f0*/  @P1 IADD3.X R7, R30, UR5, RZ, P2, !PT ;  /* 0x000000051e071c10 */ /* 0x000fca00097fe4ff */
[----:B------:R0:W5:Y:S01]  /*1800*/  @P1 LDG.E R121, desc[UR60][R6.64] ;  /* 0x0000003c06791981 */ /* 0x000162000c1e1900 */
[----:B--2---:R-:W-:Y:S01]  /*1810*/  @P0 IADD3 R2, -R0, R9, RZ ;  /* 0x0000000900020210 */ /* 0x004fe20007ffe1ff */
[----:B------:R-:W-:-:S04]  /*1820*/  IMAD.MOV R0, RZ, RZ, -R3 ;  /* 0x000000ffff007224 */ /* 0x000fc800078e0a03 */
[----:B------:R-:W-:Y:S01]  /*1830*/  IMAD.IADD R138, R3, 0x1, R2 ;  /* 0x00000001038a7824 */ /* 0x000fe200078e0202 */
[----:B------:R-:W-:-:S03]  /*1840*/  VIMNMX R0, RZ, R0, !PT ;  /* 0x00000000ff007248 */ /* 0x000fc60007fe0100 */
[----:B------:R-:W-:Y:S01]  /*1850*/  VIADD R5, R138, 0xdf ;  /* 0x000000df8a057836 */ /* 0x000fe20000000000 */
[----:B------:R-:W-:-:S03]  /*1860*/  SHF.R.U32.HI R24, RZ, 0x5, R0 ;  /* 0x00000005ff187819 */ /* 0x000fc60000011600 */
[----:B------:R-:W-:-:S04]  /*1870*/  IMAD.HI R4, R5, -0x6db6db6d, R4 ;  /* 0x9249249305047827 */ /* 0x000fc800078e0204 */
[----:B------:R-:W-:Y:S01]  /*1880*/  IMAD.WIDE.U32 R24, R24, 0x24924925, RZ ;  /* 0x2492492518187825 */ /* 0x000fe200078e00ff */
[----:B------:R-:W-:-:S03]  /*1890*/  SHF.R.U32.HI R139, RZ, 0x1f, R4 ;  /* 0x0000001fff8b7819 */ /* 0x000fc60000011604 */
[----:B------:R-:W-:Y:S01]  /*18a0*/  IMAD.MOV.U32 R24, RZ, RZ, R25 ;  /* 0x000000ffff187224 */ /* 0x000fe200078e0019 */
[----:B------:R-:W-:-:S03]  /*18b0*/  LEA.HI.SX32 R139, R4, R139, 0x19 ;  /* 0x0000008b048b7211 */ /* 0x000fc600078fcaff */
[----:B------:R-:W-:Y:S02]  /*18c0*/  IMAD.MOV.U32 R25, RZ, RZ, R24 ;  /* 0x000000ffff197224 */ /* 0x000fe400078e0018 */
[----:B------:R-:W-:-:S05]  /*18d0*/  IMAD R3, R139, 0xe0, -R3 ;  /* 0x000000e08b037824 */ /* 0x000fca00078e0a03 */
[----:B------:R-:W-:-:S04]  /*18e0*/  VIMNMX R3, R3, R2, PT ;  /* 0x0000000203037248 */ /* 0x000fc80003fe0100 */
[----:B------:R-:W-:-:S13]  /*18f0*/  ISETP.GT.AND P0, PT, R3, R0, PT ;  /* 0x000000000300720c */ /* 0x000fda0003f04270 */
[----:B------:R-:W-:Y:S01]  /*1900*/  @P0 IADD3 R5, R3, 0xdf, RZ ;  /* 0x000000df03050810 */ /* 0x000fe20007ffe0ff */
[----:B------:R-:W-:-:S04]  /*1910*/  @P0 IMAD.MOV.U32 R4, RZ, RZ, RZ ;  /* 0x000000ffff040224 */ /* 0x000fc800078e00ff */
[----:B------:R-:W-:-:S05]  /*1920*/  @P0 IMAD.HI R4, R5, -0x6db6db6d, R4 ;  /* 0x9249249305040827 */ /* 0x000fca00078e0204 */
        /* <DEDUP_REMOVED lines=25> */
.L_x_6122:
[----:B------:R-:W-:Y:S05]  /*1ac0*/  BSYNC B6 ;  /* 0x0000000000067941 */ /* 0x000fea0003800000 */
.L_x_6121:
        /* <DEDUP_REMOVED lines=20> */
.L_x_6124:
[----:B------:R-:W-:Y:S05]  /*1c10*/  BSYNC B6 ;  /* 0x0000000000067941 */ /* 0x000fea0003800000 */
.L_x_6123:
[----:B------:R-:W-:Y:S01]  /*1c20*/  ULDC.64 UR4, c[0x0][0x9f8] ;  /* 0x00027e0000047ab9 */ /* 0x000fe20000000a00 */
[----:B------:R-:W2:Y:S01]  /*1c30*/  LDL R56, [R1+0x74] ;  /* 0x0000740001387983 */ /* 0x000ea20000100800 */
[----:B------:R-:W-:Y:S01]  /*1c40*/  ISETP.NE.U32.AND P0, PT, RZ, UR4, PT ;  /* 0x00000004ff007c0c */ /* 0x000fe2000bf05070 */
[----:B------:R-:W0:Y:S01]  /*1c50*/  LDC.64 R44, c[0x0][0x300] ;  /* 0x0000c000ff2c7b82 */ /* 0x000e220000000a00 */
[----:B------:R-:W-:Y:S01]  /*1c60*/  IMAD.IADD R103, R29, 0x1, R26 ;  /* 0x000000011d677824 */ /* 0x000fe200078e021a */
[----:B------:R-:W3:Y:S01]  /*1c70*/  LDL R54, [R1+0x7c] ;  /* 0x00007c0001367983 */ /* 0x000ee20000100800 */
[----:B------:R-:W-:Y:S01]  /*1c80*/  ISETP.NE.AND.EX P0, PT, RZ, UR5, PT, P0 ;  /* 0x00000005ff007c0c */ /* 0x000fe2000bf05300 */
[----:B------:R-:W-:Y:S02]  /*1c90*/  ULDC.64 UR6, c[0x0][0xa08] ;  /* 0x0002820000067ab9 */ /* 0x000fe40000000a00 */
[----:B------:R-:W4:Y:S01]  /*1ca0*/  LDL R52, [R1+0x78] ;  /* 0x0000780001347983 */ /* 0x000f220000100800 */
[----:B------:R-:W-:Y:S01]  /*1cb0*/  SHF.R.S32.HI R8, RZ, 0x1f, R28 ;  /* 0x0000001fff087819 */ /* 0x000fe2000001141c */
[----:B------:R-:W1:Y:S08]  /*1cc0*/  LDC.64 R38, c[0x0][0x3f8] ;  /* 0x0000fe00ff267b82 */ /* 0x000e700000000a00 */
[----:B------:R-:W-:-:S04]  /*1cd0*/  @P0 IADD3 R4, P1, R31, UR4, RZ ;  /* 0x000000041f040c10 */ /* 0x000fc8000ff3e0ff */
[----:B------:R-:W-:Y:S01]  /*1ce0*/  @P0 IADD3.X R5, R30, UR5, RZ, P1, !PT ;  /* 0x000000051e050c10 */ /* 0x000fe20008ffe4ff */
[----:B------:R-:W1:Y:S01]  /*1cf0*/  S2R R20, SR_TID.X ;  /* 0x0000000000147919 */ /* 0x000e620000002100 */
[----:B------:R-:W-:Y:S01]  /*1d00*/  SHF.R.S32.HI R33, RZ, 0x1f, R103 ;  /* 0x0000001fff217819 */ /* 0x000fe20000011467 */
[----:B------:R-:W-:Y:S02]  /*1d10*/  ULDC.64 UR4, c[0x0][0x308] ;  /* 0x0000c20000047ab9 */ /* 0x000fe40000000a00 */
[----:B------:R1:W2:Y:S01]  /*1d20*/  @P0 LDG.E R27, desc[UR60][R4.64] ;  /* 0x0000003c041b0981 */ /* 0x0002a2000c1e1900 */
[-C--:B0-----:R-:W-:Y:S01]  /*1d30*/  IMAD.WIDE.U32 R6, R103, R44.reuse, RZ ;  /* 0x0000002c67067225 */ /* 0x081fe200078e00ff */
[----:B------:R-:W-:Y:S02]  /*1d40*/  ISETP.NE.U32.AND P0, PT, RZ, UR6, PT ;  /* 0x00000006ff007c0c */ /* 0x000fe4000bf05070 */
[----:B------:R-:W-:Y:S01]  /*1d50*/  SHF.L.U64.HI R107, R44, 0x6, R45 ;  /* 0x000000062c6b7819 */ /* 0x000fe2000001022d */
[----:B------:R-:W-:Y:S01]  /*1d60*/  IMAD R0, R33, R44, RZ ;  /* 0x0000002c21007224 */ /* 0x000fe200078e02ff */
[----:B------:R-:W-:Y:S01]  /*1d70*/  ISETP.NE.AND.EX P0, PT, RZ, UR7, PT, P0 ;  /* 0x00000007ff007c0c */ /* 0x000fe2000bf05300 */
[C---:B------:R-:W-:Y:S01]  /*1d80*/  VIADD R15, R228.reuse, 0x80 ;  /* 0x00000080e40f7836 */ /* 0x040fe20000000000 */
[----:B------:R-:W-:Y:S01]  /*1d90*/  IADD3 R58, R228, 0x40, RZ ;  /* 0x00000040e43a7810 */ /* 0x000fe20007ffe0ff */
[----:B------:R-:W-:Y:S01]  /*1da0*/  IMAD R3, R103, R45, R0 ;  /* 0x0000002d67037224 */ /* 0x000fe200078e0200 */
[----:B-1----:R-:W-:Y:S01]  /*1db0*/  SHF.L.U64.HI R12, R38, 0x6, R39 ;  /* 0x00000006260c7819 */ /* 0x002fe20000010227 */
[----:B------:R-:W-:Y:S01]  /*1dc0*/  IMAD R0, R8, UR4, RZ ;  /* 0x0000000408007c24 */ /* 0x000fe2000f8e02ff */
[----:B------:R-:W-:Y:S01]  /*1dd0*/  SHF.R.S32.HI R123, RZ, 0x1f, R15 ;  /* 0x0000001fff7b7819 */ /* 0x000fe2000001140f */
[----:B------:R-:W-:Y:S01]  /*1de0*/  IMAD.SHL.U32 R106, R44, 0x40, RZ ;  /* 0x000000402c6a7824 */ /* 0x000fe200078e00ff */
[----:B------:R-:W-:Y:S01]  /*1df0*/  IADD3 R7, R7, R3, RZ ;  /* 0x0000000307077210 */ /* 0x000fe20007ffe0ff */
[----:B------:R-:W-:-:S02]  /*1e00*/  IMAD R3, R28, UR5, R0 ;  /* 0x000000051c037c24 */ /* 0x000fc4000f8e0200 */
[----:B------:R-:W-:-:S04]  /*1e10*/  IMAD.WIDE.U32 R132, R228, R44, R106 ;  /* 0x0000002ce4847225 */ /* 0x000fc800078e006a */
[----:B------:R-:W-:Y:S01]  /*1e20*/  IMAD.WIDE.U32 R4, R28, UR4, R6 ;  /* 0x000000041c047c25 */ /* 0x000fe2000f8e0006 */
[----:B------:R-:W-:-:S03]  /*1e30*/  ULDC.64 UR4, c[0x0][0x310] ;  /* 0x0000c40000047ab9 */ /* 0x000fc60000000a00 */
[----:B------:R-:W-:Y:S02]  /*1e40*/  IMAD.IADD R5, R5, 0x1, R3 ;  /* 0x0000000105057824 */ /* 0x000fe400078e0203 */
[C---:B------:R-:W-:Y:S01]  /*1e50*/  VIADD R59, R228.reuse, 0xc0 ;  /* 0x000000c0e43b7836 */ /* 0x040fe20000000000 */
[----:B------:R-:W-:Y:S01]  /*1e60*/  SHF.R.U32.HI R30, RZ, 0x7, R20 ;  /* 0x00000007ff1e7819 */ /* 0x000fe20000011614 */
[C---:B------:R-:W-:Y:S01]  /*1e70*/  VIADD R26, R228.reuse, 0x80 ;  /* 0x00000080e41a7836 */ /* 0x040fe20000000000 */
[----:B------:R-:W0:Y:S01]  /*1e80*/  LDC.64 R20, c[0x0][0x408] ;  /* 0x00010200ff147b82 */ /* 0x000e220000000a00 */
[----:B------:R-:W-:Y:S01]  /*1e90*/  VIADD R13, R228, 0xc0 ;  /* 0x000000c0e40d7836 */ /* 0x000fe20000000000 */
[C---:B------:R-:W-:Y:S01]  /*1ea0*/  ISETP.NE.AND P6, PT, R30.reuse, 0x1, PT ;  /* 0x000000011e00780c */ /* 0x040fe20003fc5270 */
[----:B------:R-:W-:Y:S01]  /*1eb0*/  IMAD.SHL.U32 R59, R59, 0x80, RZ ;  /* 0x000000803b3b7824 */ /* 0x000fe200078e00ff */
[----:B------:R-:W-:Y:S01]  /*1ec0*/  IADD3 R135, R30, 0x8, RZ ;  /* 0x000000081e877810 */ /* 0x000fe20007ffe0ff */
[----:B------:R-:W-:Y:S01]  /*1ed0*/  IMAD.SHL.U32 R26, R26, 0x80, RZ ;  /* 0x000000801a1a7824 */ /* 0x000fe200078e00ff */
[----:B------:R-:W-:Y:S01]  /*1ee0*/  SHF.R.S32.HI R122, RZ, 0x1f, R13 ;  /* 0x0000001fff7a7819 */ /* 0x000fe2000001140d */
[----:B------:R-:W-:Y:S01]  /*1ef0*/  IMAD.SHL.U32 R58, R58, 0x80, RZ ;  /* 0x000000803a3a7824 */ /* 0x000fe200078e00ff */
[----:B------:R-:W-:Y:S01]  /*1f00*/  LOP3.LUT R59, R59, 0x380, RZ, 0xc0, !PT ;  /* 0x000003803b3b7812 */ /* 0x000fe200078ec0ff */
[----:B------:R-:W-:Y:S01]  /*1f10*/  IMAD.WIDE.U32 R94, R38, 0xe0, RZ ;  /* 0x000000e0265e7825 */ /* 0x000fe200078e00ff */
[----:B------:R-:W-:-:S03]  /*1f20*/  LOP3.LUT R26, R26, 0x380, RZ, 0xc0, !PT ;  /* 0x000003801a1a7812 */ /* 0x000fc600078ec0ff */
[----:B------:R-:W-:-:S04]  /*1f30*/  IMAD.WIDE.U32 R104, R228, R44, R18 ;  /* 0x0000002ce4687225 */ /* 0x000fc800078e0012 */
[----:B------:R-:W-:-:S04]  /*1f40*/  IMAD.WIDE.U32 R126, R44, 0xe0, RZ ;  /* 0x000000e02c7e7825 */ /* 0x000fc800078e00ff */
[C---:B------:R-:W-:Y:S02]  /*1f50*/  VIADD R32, R228.reuse, 0x40 ;  /* 0x00000040e4207836 */ /* 0x040fe40000000000 */
[----:B------:R-:W-:Y:S02]  /*1f60*/  IMAD R13, R45, 0xe0, RZ ;  /* 0x000000e02d0d7824 */ /* 0x000fe400078e02ff */
[----:B0-----:R-:W-:-:S04]  /*1f70*/  IMAD.WIDE.U32 R10, R228, R20, R18 ;  /* 0x00000014e40a7225 */ /* 0x001fc800078e0012 */
[----:B------:R-:W-:Y:S01]  /*1f80*/  IMAD.WIDE.U32 R100, R20, 0xe0, RZ ;  /* 0x000000e014647825 */ /* 0x000fe200078e00ff */
[----:B------:R-:W-:Y:S02]  /*1f90*/  LOP3.LUT R58, R58, 0x380, RZ, 0xc0, !PT ;  /* 0x000003803a3a7812 */ /* 0x000fe400078ec0ff */
[----:B------:R-:W-:Y:S01]  /*1fa0*/  SHF.R.U32.HI R141, RZ, 0x3, R26 ;  /* 0x00000003ff8d7819 */ /* 0x000fe2000001161a */
[----:B------:R-:W-:Y:S01]  /*1fb0*/  IMAD.MOV.U32 R98, RZ, RZ, R10 ;  /* 0x000000ffff627224 */ /* 0x000fe200078e000a */
[----:B------:R-:W-:Y:S01]  /*1fc0*/  SHF.R.U32.HI R140, RZ, 0x3, R59 ;  /* 0x00000003ff8c7819 */ /* 0x000fe2000001163b */
[----:B------:R-:W-:Y:S01]  /*1fd0*/  IMAD.SHL.U32 R10, R38, 0x40, RZ ;  /* 0x00000040260a7824 */ /* 0x000fe200078e00ff */
[----:B------:R-:W-:Y:S02]  /*1fe0*/  IADD3 R40, R127, R13, RZ ;  /* 0x0000000d7f287210 */ /* 0x000fe40007ffe0ff */
[----:B------:R-:W-:Y:S02]  /*1ff0*/  SHF.R.U32.HI R58, RZ, 0x3, R58 ;  /* 0x00000003ff3a7819 */ /* 0x000fe4000001163a */
[----:B------:R-:W-:-:S02]  /*2000*/  SHF.R.S32.HI R124, RZ, 0x1f, R32 ;  /* 0x0000001fff7c7819 */ /* 0x000fc40000011420 */
[----:B--2---:R-:W-:Y:S02]  /*2010*/  SHF.R.S32.HI R0, RZ, 0x1f, R27 ;  /* 0x0000001fff007819 */ /* 0x004fe4000001141b */
[----:B------:R-:W-:Y:S02]  /*2020*/  SEL R7, R27, RZ, !P0 ;  /* 0x000000ff1b077207 */ /* 0x000fe40004000000 */
[----:B------:R-:W-:Y:S01]  /*2030*/  SEL R6, R0, RZ, !P0 ;  /* 0x000000ff00067207 */ /* 0x000fe20004000000 */
[----:B------:R-:W0:Y:S01]  /*2040*/  LDC R27, c[0x0][0x3f4] ;  /* 0x0000fd00ff1b7b82 */ /* 0x000e220000000800 */
[----:B------:R-:W-:Y:S01]  /*2050*/  IADD3 R102, P0, R228, R103, RZ ;  /* 0x00000067e4667210 */ /* 0x000fe20007f1e0ff */
        /* <DEDUP_REMOVED lines=8> */
[----:B------:R-:W-:Y:S01]  /*20e0*/  SHF.R.S32.HI R28, RZ, 0x1f, R228 ;  /* 0x0000001fff1c7819 */ /* 0x000fe200000114e4 */
[----:B------:R-:W-:Y:S01]  /*20f0*/  ULDC.64 UR4, c[0x0][0x338] ;  /* 0x0000ce0000047ab9 */ /* 0x000fe20000000a00 */
[----:B0-----:R-:W-:Y:S01]  /*2100*/  ISETP.GE.AND P2, PT, R18, R27, PT ;  /* 0x0000001b1200720c */ /* 0x001fe20003f46270 */
[----:B------:R-:W-:Y:S02]  /*2110*/  IMAD R3, R6, UR4, RZ ;  /* 0x0000000406037c24 */ /* 0x000fe4000f8e02ff */
[C---:B------:R-:W-:Y:S02]  /*2120*/  IMAD R0, R28.reuse, R38, RZ ;  /* 0x000000261c007224 */ /* 0x040fe400078e02ff */
[----:B------:R-:W-:Y:S02]  /*2130*/  IMAD R15, R28, R44, RZ ;  /* 0x0000002c1c0f7224 */ /* 0x000fe400078e02ff */
[----:B------:R-:W-:-:S02]  /*2140*/  IMAD R93, R228, R39, R0 ;  /* 0x00000027e45d7224 */ /* 0x000fc400078e0200 */
[C---:B------:R-:W-:Y:S02]  /*2150*/  IMAD R0, R28.reuse, R20, RZ ;  /* 0x000000141c007224 */ /* 0x040fe400078e02ff */
[----:B------:R-:W-:Y:S02]  /*2160*/  IMAD.X R103, R28, 0x1, R33, P0 ;  /* 0x000000011c677824 */ /* 0x000fe400000e0621 */
[----:B------:R-:W0:Y:S01]  /*2170*/  S2R R28, SR_TID.X ;  /* 0x00000000001c7919 */ /* 0x000e220000002100 */
[----:B------:R-:W-:Y:S02]  /*2180*/  IMAD.IADD R49, R5, 0x1, R49 ;  /* 0x0000000105317824 */ /* 0x000fe400078e0231 */
[----:B------:R-:W-:Y:S02]  /*2190*/  IMAD.MOV.U32 R48, RZ, RZ, R4 ;  /* 0x000000ffff307224 */ /* 0x000fe400078e0004 */
[----:B------:R-:W-:Y:S01]  /*21a0*/  IMAD R55, R7, UR5, R3 ;  /* 0x0000000507377c24 */ /* 0x000fe2000f8e0203 */
[----:B------:R-:W-:Y:S01]  /*21b0*/  SEL R3, R27, RZ, P2 ;  /* 0x000000ff1b037207 */ /* 0x000fe20001000000 */
[----:B------:R-:W-:-:S04]  /*21c0*/  IMAD.WIDE.U32 R48, R7, UR4, R48 ;  /* 0x0000000407307c25 */ /* 0x000fc8000f8e0030 */
[C---:B------:R-:W-:Y:S02]  /*21d0*/  IMAD R99, R228.reuse, R21, R0 ;  /* 0x00000015e4637224 */ /* 0x040fe400078e0200 */
[----:B------:R-:W-:Y:S01]  /*21e0*/  IMAD.WIDE.U32 R8, R228, R38, R18 ;  /* 0x00000026e4087225 */ /* 0x000fe200078e0012 */
[----:B------:R-:W-:Y:S01]  /*21f0*/  IADD3 R41, P0, R106, R132, RZ ;  /* 0x000000846a297210 */ /* 0x000fe20007f1e0ff */
[----:B------:R-:W-:Y:S01]  /*2200*/  ULDC UR4, c[0x0][0x2f4] ;  /* 0x0000bd0000047ab9 */ /* 0x000fe20000000800 */
[----:B------:R-:W-:Y:S01]  /*2210*/  P2R R0, PR, RZ, 0x4 ;  /* 0x00000004ff007803 */ /* 0x000fe20000000000 */
[----:B------:R-:W-:-:S04]  /*2220*/  IMAD.WIDE.U32 R6, R228, R20, R22 ;  /* 0x00000014e4067225 */ /* 0x000fc800078e0016 */
[----:B------:R-:W-:Y:S01]  /*2230*/  IMAD.IADD R3, R18, 0x1, R3 ;  /* 0x0000000112037824 */ /* 0x000fe200078e0203 */
[----:B------:R-:W-:Y:S01]  /*2240*/  MOV R96, R6 ;  /* 0x0000000600607202 */ /* 0x000fe20000000f00 */
[----:B------:R-:W-:Y:S01]  /*2250*/  IMAD.IADD R97, R7, 0x1, R99 ;  /* 0x0000000107617824 */ /* 0x000fe200078e0263 */
[----:B-----5:R-:W-:Y:S01]  /*2260*/  SHF.R.S32.HI R7, RZ, 0x1f, R121 ;  /* 0x0000001fff077819 */ /* 0x020fe20000011479 */
[----:B------:R-:W-:Y:S01]  /*2270*/  IMAD.MOV.U32 R92, RZ, RZ, R8 ;  /* 0x000000ffff5c7224 */ /* 0x000fe200078e0008 */
[----:B------:R-:W-:Y:S01]  /*2280*/  SHF.R.S32.HI R8, RZ, 0x1f, R3 ;  /* 0x0000001fff087819 */ /* 0x000fe20000011403 */
[----:B------:R-:W-:-:S03]  /*2290*/  IMAD.WIDE.U32 R4, R228, R38, R22 ;  /* 0x00000026e4047225 */ /* 0x000fc600078e0016 */
[----:B------:R-:W-:Y:S01]  /*22a0*/  LEA.HI R14, R8, R3, RZ, 0x4 ;  /* 0x00000003080e7211 */ /* 0x000fe200078f20ff */
[----:B------:R-:W-:Y:S01]  /*22b0*/  IMAD R6, R7, R38, RZ ;  /* 0x0000002607067224 */ /* 0x000fe200078e02ff */
[----:B------:R-:W-:Y:S01]  /*22c0*/  SHF.L.U32 R3, R229, 0x7, RZ ;  /* 0x00000007e5037819 */ /* 0x000fe200000006ff */
[----:B0-----:R-:W-:Y:S01]  /*22d0*/  VIADD R28, R28, 0xffffff80 ;  /* 0xffffff801c1c7836 */ /* 0x001fe20000000000 */
[C---:B------:R-:W-:Y:S01]  /*22e0*/  SHF.L.U64.HI R8, R20.reuse, 0x6, R21 ;  /* 0x0000000614087819 */ /* 0x040fe20000010215 */
[----:B------:R-:W-:Y:S01]  /*22f0*/  IMAD R31, R121, R39, R6 ;  /* 0x00000027791f7224 */ /* 0x000fe200078e0206 */
[----:B------:R-:W-:Y:S01]  /*2300*/  LOP3.LUT R3, R3, 0x380, RZ, 0xc0, !PT ;  /* 0x0000038003037812 */ /* 0x000fe200078ec0ff */
[----:B------:R-:W-:Y:S01]  /*2310*/  IMAD.IADD R5, R5, 0x1, R93 ;  /* 0x0000000105057824 */ /* 0x000fe200078e025d */
[----:B------:R-:W-:Y:S01]  /*2320*/  SHF.R.S32.HI R57, RZ, 0x1f, R28 ;  /* 0x0000001fff397819 */ /* 0x000fe2000001141c */
[----:B------:R-:W-:Y:S01]  /*2330*/  IMAD R6, R7, R20, RZ ;  /* 0x0000001407067224 */ /* 0x000fe200078e02ff */
[C---:B------:R-:W-:Y:S01]  /*2340*/  SHF.L.U64.HI R7, R20.reuse, 0x7, R21 ;  /* 0x0000000714077819 */ /* 0x040fe20000010215 */
[----:B------:R-:W-:Y:S01]  /*2350*/  IMAD.IADD R99, R99, 0x1, R11 ;  /* 0x0000000163637824 */ /* 0x000fe200078e020b */
[----:B------:R-:W-:Y:S01]  /*2360*/  LEA.HI R57, R57, R28, RZ, 0x5 ;  /* 0x0000001c39397211 */ /* 0x000fe200078f28ff */
[----:B------:R-:W-:Y:S01]  /*2370*/  IMAD.WIDE.U32 R50, R121, R38, R4 ;  /* 0x0000002679327225 */ /* 0x000fe200078e0004 */
[----:B------:R-:W-:-:S02]  /*2380*/  SHF.L.U32 R5, R20, 0x7, RZ ;  /* 0x0000000714057819 */ /* 0x000fc400000006ff */
[----:B------:R-:W-:Y:S01]  /*2390*/  SHF.R.U32.HI R43, RZ, 0x3, R3 ;  /* 0x00000003ff2b7819 */ /* 0x000fe20000011603 */
[----:B------:R-:W-:Y:S01]  /*23a0*/  IMAD R29, R121, R21, R6 ;  /* 0x00000015791d7224 */ /* 0x000fe200078e0206 */
[----:B------:R-:W-:Y:S01]  /*23b0*/  IADD3 R93, R93, R9, RZ ;  /* 0x000000095d5d7210 */ /* 0x000fe20007ffe0ff */
[----:B------:R-:W-:Y:S01]  /*23c0*/  IMAD.SHL.U32 R6, R20, 0x40, RZ ;  /* 0x0000004014067824 */ /* 0x000fe200078e00ff */
[----:B------:R-:W-:Y:S01]  /*23d0*/  SHF.L.U64.HI R11, R38, 0x7, R39 ;  /* 0x00000007260b7819 */ /* 0x000fe20000010227 */
[----:B------:R-:W-:-:S04]  /*23e0*/  IMAD.WIDE.U32 R96, R121, R20, R96 ;  /* 0x0000001479607225 */ /* 0x000fc800078e0060 */
[----:B------:R-:W-:Y:S01]  /*23f0*/  IMAD.WIDE.U32 R98, R121, R20, R98 ;  /* 0x0000001479627225 */ /* 0x000fe200078e0062 */
[----:B------:R-:W-:-:S03]  /*2400*/  LOP3.LUT R20, R3, 0x30, R18, 0xf8, !PT ;  /* 0x0000003003147812 */ /* 0x000fc600078ef812 */
[----:B------:R-:W-:Y:S01]  /*2410*/  IMAD.SHL.U32 R57, R57, 0x20, RZ ;  /* 0x0000002039397824 */ /* 0x000fe200078e00ff */
[----:B------:R-:W-:Y:S01]  /*2420*/  LOP3.LUT R20, R20, R43, RZ, 0x3c, !PT ;  /* 0x0000002b14147212 */ /* 0x000fe200078e3cff */
[----:B------:R-:W-:Y:S01]  /*2430*/  IMAD R15, R228, R45, R15 ;  /* 0x0000002de40f7224 */ /* 0x000fe200078e020f */
[----:B------:R-:W-:Y:S01]  /*2440*/  LOP3.LUT R26, R26, 0x70, R14, 0xf8, !PT ;  /* 0x000000701a1a7812 */ /* 0x000fe200078ef80e */
[----:B------:R-:W-:Y:S01]  /*2450*/  VIADD R28, R228, 0x40 ;  /* 0x00000040e41c7836 */ /* 0x000fe20000000000 */
[----:B------:R-:W-:Y:S01]  /*2460*/  LOP3.LUT R57, R57, 0xfffffc00, RZ, 0xc0, !PT ;  /* 0xfffffc0039397812 */ /* 0x000fe200078ec0ff */
[----:B------:R-:W-:Y:S01]  /*2470*/  IMAD.IADD R42, R15, 0x1, R133 ;  /* 0x000000010f2a7824 */ /* 0x000fe200078e0285 */
[----:B------:R-:W-:Y:S01]  /*2480*/  SHF.L.U64.HI R45, R44, 0x7, R45 ;  /* 0x000000072c2d7819 */ /* 0x000fe2000001022d */
[----:B------:R-:W-:Y:S02]  /*2490*/  IMAD.SHL.U32 R28, R28, 0x80, RZ ;  /* 0x000000801c1c7824 */ /* 0x000fe400078e00ff */
[----:B------:R-:W-:Y:S01]  /*24a0*/  IMAD.IADD R34, R57, 0x1, R20 ;  /* 0x0000000139227824 */ /* 0x000fe200078e0214 */
[----:B------:R-:W-:Y:S01]  /*24b0*/  LOP3.LUT R20, R3, 0x70, R14, 0xf8, !PT ;  /* 0x0000007003147812 */ /* 0x000fe200078ef80e */
[----:B------:R-:W-:-:S02]  /*24c0*/  IMAD.SHL.U32 R9, R38, 0x80, RZ ;  /* 0x0000008026097824 */ /* 0x000fc400078e00ff */
[----:B------:R-:W-:Y:S01]  /*24d0*/  IMAD.WIDE.U32 R92, R121, R38, R92 ;  /* 0x00000026795c7225 */ /* 0x000fe200078e005c */
[----:B------:R-:W-:-:S03]  /*24e0*/  LOP3.LUT R20, R20, R43, RZ, 0x3c, !PT ;  /* 0x0000002b14147212 */ /* 0x000fc600078e3cff */
[----:B------:R-:W-:Y:S01]  /*24f0*/  IMAD.X R38, R42, 0x1, R107, P0 ;  /* 0x000000012a267824 */ /* 0x000fe200000e066b */
[----:B------:R-:W-:Y:S01]  /*2500*/  IADD3 R37, P0, R41, R106, RZ ;  /* 0x0000006a29257210 */ /* 0x000fe20007f1e0ff */
[----:B------:R-:W-:Y:S01]  /*2510*/  IMAD R21, R21, 0xe0, RZ ;  /* 0x000000e015157824 */ /* 0x000fe200078e02ff */
[----:B------:R-:W-:Y:S01]  /*2520*/  LOP3.LUT R28, R28, 0x380, RZ, 0xc0, !PT ;  /* 0x000003801c1c7812 */ /* 0x000fe200078ec0ff */
[----:B------:R-:W-:Y:S01]  /*2530*/  IMAD.IADD R35, R105, 0x1, R15 ;  /* 0x0000000169237824 */ /* 0x000fe200078e020f */
[----:B------:R-:W-:Y:S01]  /*2540*/  LOP3.LUT R15, R59, 0x70, R14, 0xf8, !PT ;  /* 0x000000703b0f7812 */ /* 0x000fe200078ef80e */
[----:B------:R-:W-:Y:S01]  /*2550*/  IMAD.X R33, R38, 0x1, R107, P0 ;  /* 0x0000000126217824 */ /* 0x000fe200000e066b */
[----:B------:R-:W-:Y:S01]  /*2560*/  IADD3 R36, R101, R21, RZ ;  /* 0x0000001565247210 */ /* 0x000fe20007ffe0ff */
[----:B------:R-:W-:Y:S01]  /*2570*/  IMAD.IADD R116, R57, 0x1, R20 ;  /* 0x0000000139747824 */ /* 0x000fe200078e0214 */
[--C-:B------:R-:W-:Y:S01]  /*2580*/  LOP3.LUT R13, R28, 0x70, R14.reuse, 0xf8, !PT ;  /* 0x000000701c0d7812 */ /* 0x100fe200078ef80e */
[----:B------:R-:W-:Y:S01]  /*2590*/  IMAD.IADD R20, R47, 0x1, R53 ;  /* 0x000000012f147824 */ /* 0x000fe200078e0235 */
[----:B------:R-:W-:Y:S01]  /*25a0*/  IADD3 R21, P0, R46, R104, RZ ;  /* 0x000000682e157210 */ /* 0x000fe20007f1e0ff */
[----:B------:R-:W-:Y:S01]  /*25b0*/  IMAD.SHL.U32 R120, R27, 0x2, RZ ;  /* 0x000000021b787824 */ /* 0x000fe200078e00ff */
[----:B------:R-:W-:Y:S01]  /*25c0*/  SHF.R.S32.HI R28, RZ, 0x4, R14 ;  /* 0x00000004ff1c7819 */ /* 0x000fe2000001140e */
[----:B------:R-:W-:Y:S01]  /*25d0*/  VIADD R4, R18, 0x40 ;  /* 0x0000004012047836 */ /* 0x000fe20000000000 */
[----:B------:R-:W-:Y:S01]  /*25e0*/  LOP3.LUT R27, R14, 0xfffffff0, RZ, 0xc0, !PT ;  /* 0xfffffff00e1b7812 */ /* 0x000fe200078ec0ff */
[----:B------:R-:W-:Y:S01]  /*25f0*/  IMAD R39, R39, 0xe0, RZ ;  /* 0x000000e027277824 */ /* 0x000fe200078e02ff */
[----:B------:R-:W-:-:S02]  /*2600*/  LOP3.LUT R113, R15, R140, RZ, 0x3c, !PT ;  /* 0x0000008c0f717212 */ /* 0x000fc400078e3cff */
[----:B------:R-:W-:Y:S01]  /*2610*/  LOP3.LUT R115, R13, R58, RZ, 0x3c, !PT ;  /* 0x0000003a0d737212 */ /* 0x000fe200078e3cff */
[----:B------:R-:W-:Y:S01]  /*2620*/  IMAD.X R13, R35, 0x1, R20, P0 ;  /* 0x00000001230d7824 */ /* 0x000fe200000e0614 */
[----:B------:R-:W-:Y:S02]  /*2630*/  LOP3.LUT R114, R26, R141, RZ, 0x3c, !PT ;  /* 0x0000008d1a727212 */ /* 0x000fe400078e3cff */
[----:B------:R-:W-:Y:S02]  /*2640*/  IADD3 R15, P3, R46, 0x40, RZ ;  /* 0x000000402e0f7810 */ /* 0x000fe40007f7e0ff */
[----:B------:R-:W-:Y:S01]  /*2650*/  IADD3 R14, P2, R21, 0x40, RZ ;  /* 0x00000040150e7810 */ /* 0x000fe20007f5e0ff */
[----:B------:R-:W-:Y:S01]  /*2660*/  IMAD.IADD R32, R51, 0x1, R31 ;  /* 0x0000000133207824 */ /* 0x000fe200078e021f */
[----:B------:R-:W-:Y:S01]  /*2670*/  IADD3 R31, R31, R93, RZ ;  /* 0x0000005d1f1f7210 */ /* 0x000fe20007ffe0ff */
[----:B------:R-:W-:Y:S01]  /*2680*/  IMAD.IADD R30, R97, 0x1, R29 ;  /* 0x00000001611e7824 */ /* 0x000fe200078e021d */
[----:B------:R-:W-:Y:S01]  /*2690*/  SHF.R.S32.HI R26, RZ, 0x1f, R27 ;  /* 0x0000001fff1a7819 */ /* 0x000fe2000001141b */
[----:B------:R-:W-:Y:S01]  /*26a0*/  IMAD.IADD R39, R95, 0x1, R39 ;  /* 0x000000015f277824 */ /* 0x000fe200078e0227 */
[----:B------:R-:W-:Y:S01]  /*26b0*/  ISETP.GE.AND P0, PT, R18, UR4, PT ;  /* 0x0000000412007c0c */ /* 0x000fe2000bf06270 */
[----:B------:R-:W-:Y:S01]  /*26c0*/  IMAD.IADD R29, R29, 0x1, R99 ;  /* 0x000000011d1d7824 */ /* 0x000fe200078e0263 */
[----:B------:R-:W-:Y:S01]  /*26d0*/  @!P6 BAR.SYNC.DEFER_BLOCKING 0x9, 0x100 ;  /* 0x024400000000eb1d */ /* 0x000fe20000010000 */
[----:B------:R-:W-:Y:S01]  /*26e0*/  ISETP.GE.AND P1, PT, R4, UR4, PT ;  /* 0x0000000404007c0c */ /* 0x000fe2000bf26270 */
[----:B---3--:R-:W-:Y:S01]  /*26f0*/  IMAD.IADD R114, R54, 0x1, R114 ;  /* 0x0000000136727824 */ /* 0x008fe200078e0272 */
[----:B------:R-:W-:Y:S01]  /*2700*/  IADD3 R115, R56, R115, RZ ;  /* 0x0000007338737210 */ /* 0x000fe20007ffe0ff */
[----:B----4-:R-:W-:Y:S01]  /*2710*/  IMAD.IADD R113, R52, 0x1, R113 ;  /* 0x0000000134717824 */ /* 0x010fe200078e0271 */
[----:B------:R-:W-:Y:S01]  /*2720*/  IADD3 R110, R49, R55, RZ ;  /* 0x00000037316e7210 */ /* 0x000fe20007ffe0ff */
[----:B------:R-:W-:-:S02]  /*2730*/  IMAD.X R108, RZ, RZ, R20, P3 ;  /* 0x000000ffff6c7224 */ /* 0x000fc400018e0614 */
[----:B------:R-:W-:-:S07]  /*2740*/  IMAD.X R109, RZ, RZ, R13, P2 ;  /* 0x000000ffff6d7224 */ /* 0x000fce00010e060d */
.L_x_6208:
[----:B------:R-:W0:Y:S01]  /*2750*/  LDC R130, c[0x0][0x3f4] ;  /* 0x0000fd00ff827b82 */ /* 0x000e220000000800 */
[----:B------:R-:W-:Y:S01]  /*2760*/  VIADD R25, R25, 0xffffffff ;  /* 0xffffffff19197836 */ /* 0x000fe20000000000 */
[----:B------:R-:W-:Y:S05]  /*2770*/  YIELD ;  /* 0x0000000000007946 */ /* 0x000fea0003800000 */
[----:B------:R-:W-:Y:S01]  /*2780*/  IMAD R117, R17, 0x7000, R34 ;  /* 0x0000700011757824 */ /* 0x000fe200078e0222 */
[----:B------:R-:W-:Y:S01]  /*2790*/  ISETP.GT.AND P3, PT, R25, R24, PT ;  /* 0x000000181900720c */ /* 0x000fe20003f64270 */
[----:B------:R-:W-:Y:S02]  /*27a0*/  BSSY B0, `(.L_x_6125) ;  /* 0x000097a000007945 */ /* 0x000fe40003800000 */
[----:B------:R-:W-:Y:S01]  /*27b0*/  IMAD.IADD R118, R16, 0x1, R117 ;  /* 0x0000000110767824 */ /* 0x000fe200078e0275 */
[----:B------:R-:W-:-:S02]  /*27c0*/  P2R R112, PR, RZ, 0x8 ;  /* 0x00000008ff707803 */ /* 0x000fc40000000000 */
[----:B0-----:R-:W-:-:S13]  /*27d0*/  ISETP.GE.AND P2, PT, R130, 0x1, PT ;  /* 0x000000018200780c */ /* 0x001fda0003f46270 */
        /* <DEDUP_REMOVED lines=13> */
[----:B------:R-:W-:Y:S01]  /*28b0*/  IMAD.WIDE.U32 R128, R126, R25, RZ ;  /* 0x000000197e807225 */ /* 0x000fe200078e00ff */
[----:B------:R-:W-:-:S03]  /*28c0*/  IADD3 R111, R55, R111, RZ ;  /* 0x0000006f376f7210 */ /* 0x000fc60007ffe0ff */
        /* <DEDUP_REMOVED lines=28> */
.L_x_6129:
[----:B------:R-:W-:Y:S05]  /*2a90*/  BSYNC B1 ;  /* 0x0000000000017941 */ /* 0x000fea0003800000 */
.L_x_6128:
        /* <DEDUP_REMOVED lines=37> */
.L_x_6131:
[----:B------:R-:W-:Y:S05]  /*2cf0*/  BSYNC B1 ;  /* 0x0000000000017941 */ /* 0x000fea0003800000 */
.L_x_6130:
        /* <DEDUP_REMOVED lines=25> */
.L_x_6133:
[----:B------:R-:W-:Y:S05]  /*2e90*/  BSYNC B1 ;  /* 0x0000000000017941 */ /* 0x000fea0003800000 */
.L_x_6132:
        /* <DEDUP_REMOVED lines=10> */
[----:B0-----:R-:W-:Y:S02]  /*2f40*/  IMAD R57, R57, 0xc0, RZ ;  /* 0x000000c039397824 */ /* 0x001fe400078e02ff */
[----:B------:R-:W-:-:S04]  /*2f50*/  IMAD.WIDE.U32 R52, R56, 0xc0, R52 ;  /* 0x000000c038347825 */ /* 0x000fc800078e0034 */
[----:B------:R-:W-:Y:S01]  /*2f60*/  IMAD.IADD R53, R53, 0x1, R57 ;  /* 0x0000000135357824 */ /* 0x000fe200078e0239 */
[----:B------:R-:W-:Y:S01]  /*2f70*/  IADD3 R52, P5, P6, R50, UR4, R52 ;  /* 0x0000000432347c10 */ /* 0x000fe2000febe034 */
[----:B------:R-:W0:Y:S03]  /*2f80*/  LDC.64 R56, c[0x0][0x408] ;  /* 0x00010200ff387b82 */ /* 0x000e260000000a00 */
[----:B------:R-:W-:Y:S01]  /*2f90*/  IADD3.X R53, R32, UR5, R53, P5, P6 ;  /* 0x0000000520357c10 */ /* 0x000fe2000afec435 */
[----:B------:R-:W-:Y:S01]  /*2fa0*/  ULDC.64 UR4, c[0x0][0x400] ;  /* 0x0001000000047ab9 */ /* 0x000fe20000000a00 */
[----:B0-----:R-:W-:-:S04]  /*2fb0*/  IMAD.WIDE.U32 R54, R56, 0xc0, R54 ;  /* 0x000000c038367825 */ /* 0x001fc800078e0036 */
[----:B------:R-:W-:Y:S01]  /*2fc0*/  IMAD R57, R57, 0xc0, RZ ;  /* 0x000000c039397824 */ /* 0x000fe200078e02ff */
[----:B------:R-:W-:-:S03]  /*2fd0*/  IADD3 R54, P5, P6, R96, UR4, R54 ;  /* 0x0000000460367c10 */ /* 0x000fc6000febe036 */
[----:B------:R-:W-:-:S05]  /*2fe0*/  IMAD.IADD R55, R55, 0x1, R57 ;  /* 0x0000000137377824 */ /* 0x000fca00078e0239 */
        /* <DEDUP_REMOVED lines=9> */
.L_x_6135:
[----:B------:R-:W-:Y:S05]  /*3080*/  BSYNC B1 ;  /* 0x0000000000017941 */ /* 0x000fea0003800000 */
.L_x_6134:
[----:B0-----:R-:W2:Y:S01]  /*3090*/  LDL R52, [R1+0x44] ;  /* 0x0000440001347983 */ /* 0x001ea20000100800 */
[----:B------:R-:W-:Y:S01]  /*30a0*/  MOV R154, R82 ;  /* 0x00000052009a7202 */ /* 0x000fe20000000f00 */
[----:B------:R-:W-:Y:S01]  /*30b0*/  IMAD.MOV.U32 R155, RZ, RZ, R86 ;  /* 0x000000ffff9b7224 */ /* 0x000fe200078e0056 */
[----:B-----5:R-:W-:Y:S01]  /*30c0*/  MOV R148, R78 ;  /* 0x0000004e00947202 */ /* 0x020fe20000000f00 */
[----:B------:R-:W-:Y:S01]  /*30d0*/  IMAD.MOV.U32 R146, RZ, RZ, R72 ;  /* 0x000000ffff927224 */ /* 0x000fe200078e0048 */
[----:B------:R-:W-:Y:S01]  /*30e0*/  MOV R88, R56 ;  /* 0x0000003800587202 */ /* 0x000fe20000000f00 */
        /* <DEDUP_REMOVED lines=9> */
[----:B--2---:R-:W-:-:S13]  /*3180*/  R2UR UR4, R52 ;  /* 0x00000000340472ca */ /* 0x004fda00000e0000 */
[----:B------:R-:W-:-:S06]  /*3190*/  UISETP.NE.AND UP0, UPT, UR4, 0x3, UPT ;  /* 0x000000030400788c */ /* 0x000fcc000bf05270 */
[----:B------:R-:W-:-:S13]  /*31a0*/  PLOP3.LUT P5, PT, PT, PT, UP0, 0x80, 0x0 ;  /* 0x000000000000781c */ /* 0x000fda0003faf008 */
[----:B------:R-:W-:Y:S05]  /*31b0*/  @!P5 BRA `(.L_x_6136) ;  /* 0x000000000004d947 */ /* 0x000fea0003800000 */
[----:B------:R-:W-:Y:S01]  /*31c0*/  BPT.TRAP 0x1 ;  /* 0x000000040000795c */ /* 0x000fe20000300000 */
.L_x_6136:
[----:B------:R-:W-:Y:S01]  /*31d0*/  IMAD R111, R17, 0x8, R16 ;  /* 0x00000008116f7824 */ /* 0x000fe200078e0210 */
[----:B------:R-:W-:Y:S01]  /*31e0*/  SHF.L.U32 R125, R231, 0x1f, RZ ;  /* 0x0000001fe77d7819 */ /* 0x000fe200000006ff */
[----:B------:R-:W-:Y:S03]  /*31f0*/  BSSY B1, `(.L_x_6137) ;  /* 0x0000003000017945 */ /* 0x000fe60003800000 */
[----:B------:R-:W0:Y:S02]  /*3200*/  SYNCS.PHASECHK.TRANS64.TRYWAIT P6, [R111+URZ+0x2e890], R125 ;  /* 0x02e8907d6f0075a7 */ /* 0x000e2400080c017f */
[----:B0-----:R-:W-:Y:S05]  /*3210*/  @!P6 BRA `(.L_x_6138) ;  /* 0x000002240060e947 */ /* 0x001fea0003800000 */
.L_x_6414:
[----:B------:R-:W-:Y:S05]  /*3220*/  BSYNC B1 ;  /* 0x0000000000017941 */ /* 0x000fea0003800000 */
.L_x_6137:
[----:B------:R-:W-:Y:S01]  /*3230*/  BSSY B1, `(.L_x_6139) ;  /* 0x00000f5000017945 */ /* 0x000fe20003800000 */
[----:B------:R-:W-:-:S03]  /*3240*/  IMAD R151, R17, 0x7000, R34 ;  /* 0x0000700011977824 */ /* 0x000fc600078e0222 */
[----:B------:R-:W-:Y:S05]  /*3250*/  @P2 BRA `(.L_x_6140) ;  /* 0x0000000c00c82947 */ /* 0x000fea0003800000 */
[----:B------:R-:W-:Y:S01]  /*3260*/  IADD3 R152, P2, R104, R128, RZ ;  /* 0x0000008068987210 */ /* 0x000fe20007f5e0ff */
[----:B------:R-:W-:Y:S03]  /*3270*/  BSSY B2, `(.L_x_6141) ;  /* 0x0000077000027945 */ /* 0x000fe60003800000 */
[----:B------:R-:W-:Y:S01]  /*3280*/  IADD3.X R153, R131, R35, RZ, P2, !PT ;  /* 0x0000002383997210 */ /* 0x000fe200017fe4ff */
[----:B------:R-:W-:Y:S08]  /*3290*/  @P0 BRA `(.L_x_6142) ;  /* 0x0000000400d00947 */ /* 0x000ff00003800000 */
[----:B------:R1:W2:Y:S01]  /*32a0*/  LDS.128 R52, [R118+0x20400] ;  /* 0x0204000076347984 */ /* 0x0002a20000000c00 */
[----:B------:R-:W-:Y:S01]  /*32b0*/  ISETP.GE.AND P2, PT, R22, R130, PT ;  /* 0x000000821600720c */ /* 0x000fe20003f46270 */
[----:B------:R-:W-:-:S12]  /*32c0*/  BSSY B3, `(.L_x_6143) ;  /* 0x000006d000037945 */ /* 0x000fd80003800000 */
[----:B-1----:R-:W-:Y:S05]  /*32d0*/  @P2 BRA `(.L_x_6144) ;  /* 0x0000000400ac2947 */ /* 0x002fea0003800000 */
        /* <DEDUP_REMOVED lines=27> */
[-C--:B------:R-:W-:Y:S01]  /*3490*/  FMUL.FTZ R163, R87, R160.reuse ;  /* 0x000000a057a37220 */ /* 0x080fe20000410000 */
[--C-:B------:R-:W-:Y:S02]  /*34a0*/  HADD2.F32 R159, -RZ, R158.reuse.H0_H0 ;  /* 0x2000009eff9f7230 */ /* 0x100fe40000004100 */
[C---:B------:R-:W-:Y:S01]  /*34b0*/  FMUL.FTZ R160, R52.reuse, R160 ;  /* 0x000000a034a07220 */ /* 0x040fe20000410000 */
[--C-:B------:R-:W-:Y:S01]  /*34c0*/  HADD2.F32 R157, -RZ, R53.reuse.H1_H1 ;  /* 0x30000035ff9d7230 */ /* 0x100fe20000004100 */
[----:B------:R-:W-:Y:S01]  /*34d0*/  F2FP.F16.E4M3.UNPACK_B R155, R155 ;  /* 0x0000009bff9b723e */ /* 0x000fe200020006ff */
[----:B------:R-:W-:Y:S02]  /*34e0*/  HADD2.F32 R156, -RZ, R53.H0_H0 ;  /* 0x20000035ff9c7230 */ /* 0x000fe40000004100 */
[----:B------:R-:W-:Y:S01]  /*34f0*/  FFMA.FTZ R52, R52, R159, -R163 ;  /* 0x0000009f34347223 */ /* 0x000fe200000108a3 */
[----:B------:R-:W-:Y:S02]  /*3500*/  HADD2.F32 R158, -RZ, R158.H1_H1 ;  /* 0x3000009eff9e7230 */ /* 0x000fe40000004100 */
[----:B------:R-:W-:Y:S01]  /*3510*/  FMUL.FTZ R163, R157, R161 ;  /* 0x000000a19da37220 */ /* 0x000fe20000410000 */
[----:B------:R-:W-:Y:S01]  /*3520*/  FFMA.FTZ R53, R87, R159, R160 ;  /* 0x0000009f57357223 */ /* 0x000fe200000100a0 */
[C---:B------:R-:W-:Y:S01]  /*3530*/  FMUL.FTZ R162, R156.reuse, R161 ;  /* 0x000000a19ca27220 */ /* 0x040fe20000410000 */
[----:B------:R-:W-:Y:S01]  /*3540*/  F2FP.F16.E4M3.UNPACK_B R87, R86.H1 ;  /* 0x00000056ff57723e */ /* 0x000fe200030006ff */
[----:B------:R-:W-:Y:S01]  /*3550*/  FFMA.FTZ R163, R156, R158, -R163 ;  /* 0x0000009e9ca37223 */ /* 0x000fe200000108a3 */
[----:B------:R-:W-:Y:S01]  /*3560*/  F2FP.F16.E4M3.UNPACK_B R86, R86 ;  /* 0x00000056ff56723e */ /* 0x000fe200020006ff */
[----:B------:R-:W-:Y:S01]  /*3570*/  FFMA.FTZ R164, R157, R158, R162 ;  /* 0x0000009e9da47223 */ /* 0x000fe200000100a2 */
[--C-:B------:R-:W-:Y:S01]  /*3580*/  HADD2.F32 R159, -RZ, R155.reuse.H1_H1 ;  /* 0x3000009bff9f7230 */ /* 0x100fe20000004100 */
[----:B------:R-:W-:Y:S01]  /*3590*/  F2FP.F16.E4M3.UNPACK_B R157, R150 ;  /* 0x00000096ff9d723e */ /* 0x000fe200020006ff */
[----:B------:R-:W-:-:S02]  /*35a0*/  HADD2.F32 R158, -RZ, R155.H0_H0 ;  /* 0x2000009bff9e7230 */ /* 0x000fc40000004100 */
[--C-:B------:R-:W-:Y:S02]  /*35b0*/  HADD2.F32 R155, -RZ, R87.reuse.H0_H0 ;  /* 0x20000057ff9b7230 */ /* 0x100fe40000004100 */
[----:B------:R-:W-:Y:S02]  /*35c0*/  HADD2.F32 R156, -RZ, R87.H1_H1 ;  /* 0x30000057ff9c7230 */ /* 0x000fe40000004100 */
[--C-:B------:R-:W-:Y:S02]  /*35d0*/  HADD2.F32 R150, -RZ, R86.reuse.H1_H1 ;  /* 0x30000056ff967230 */ /* 0x100fe40000004100 */
[-C--:B------:R-:W-:Y:S01]  /*35e0*/  FMUL.FTZ R161, R155, R159.reuse ;  /* 0x0000009f9ba17220 */ /* 0x080fe20000410000 */
[----:B------:R-:W-:Y:S02]  /*35f0*/  HADD2.F32 R87, -RZ, R86.H0_H0 ;  /* 0x20000056ff577230 */ /* 0x000fe40000004100 */
[----:B------:R-:W-:Y:S01]  /*3600*/  FMUL.FTZ R162, R156, R159 ;  /* 0x0000009f9ca27220 */ /* 0x000fe20000410000 */
        /* <DEDUP_REMOVED lines=10> */
[----:B------:R-:W-:Y:S01]  /*36b0*/  F2FP.SATFINITE.E4M3.F32.PACK_AB_MERGE_C R155, R156, R155, RZ ;  /* 0x0000009b9c9b723e */ /* 0x000fe200048070ff */
[--C-:B------:R-:W-:Y:S01]  /*36c0*/  HADD2.F32 R158, -RZ, R157.reuse.H0_H0 ;  /* 0x2000009dff9e7230 */ /* 0x100fe20000004100 */
[-C--:B------:R-:W-:Y:S01]  /*36d0*/  F2FP.F16.E4M3.UNPACK_B R163, R85.reuse.H1 ;  /* 0x00000055ffa3723e */ /* 0x080fe200030006ff */
[----:B------:R-:W-:Y:S01]  /*36e0*/  HADD2.F32 R157, -RZ, R157.H1_H1 ;  /* 0x3000009dff9d7230 */ /* 0x000fe20000004100 */
[----:B------:R-:W-:Y:S02]  /*36f0*/  F2FP.F16.E4M3.UNPACK_B R156, R54.H1 ;  /* 0x00000036ff9c723e */ /* 0x000fe400030006ff */
        /* <DEDUP_REMOVED lines=25> */
[----:B------:R-:W-:Y:S01]  /*3890*/  HADD2.F32 R54, -RZ, R54.H1_H1 ;  /* 0x30000036ff367230 */ /* 0x000fe20000004100 */
[----:B------:R-:W-:Y:S01]  /*38a0*/  F2FP.SATFINITE.E4M3.F32.PACK_AB_MERGE_C R52, R87, R86, R155 ;  /* 0x000000565734723e */ /* 0x000fe2000480709b */
[----:B------:R-:W-:-:S02]  /*38b0*/  HADD2.F32 R162, -RZ, R162.H0_H0 ;  /* 0x200000a2ffa27230 */ /* 0x000fc40000004100 */
        /* <DEDUP_REMOVED lines=13> */
.L_x_6144:
[----:B------:R-:W-:Y:S05]  /*3990*/  BSYNC B3 ;  /* 0x0000000000037941 */ /* 0x000fea0003800000 */
.L_x_6143:
[----:B------:R-:W-:Y:S02]  /*39a0*/  ULDC.64 UR4, c[0x0][0x2e8] ;  /* 0x0000ba0000047ab9 */ /* 0x000fe40000000a00 */
[----:B------:R-:W-:-:S04]  /*39b0*/  IADD3 R84, P2, P6, R152, UR4, R46 ;  /* 0x0000000498547c10 */ /* 0x000fc8000fe5e02e */
[----:B------:R-:W-:-:S05]  /*39c0*/  IADD3.X R85, R153, UR5, R20, P2, P6 ;  /* 0x0000000599557c10 */ /* 0x000fca00097ec414 */
[----:B--2---:R1:W-:Y:S04]  /*39d0*/  STG.E.128 desc[UR60][R84.64], R52 ;  /* 0x0000003454007986 */ /* 0x0043e8000c101d3c */
.L_x_6142:
[----:B------:R-:W-:Y:S05]  /*39e0*/  BSYNC B2 ;  /* 0x0000000000027941 */ /* 0x000fea0003800000 */
.L_x_6141:
[----:B------:R-:W-:Y:S05]  /*39f0*/  @P1 BRA `(.L_x_6140) ;  /* 0x0000000400e01947 */ /* 0x000fea0003800000 */
[----:B------:R-:W-:Y:S01]  /*3a00*/  LOP3.LUT P2, RZ, R229, 0x4, RZ, 0xc0, !PT ;  /* 0x00000004e5ff7812 */ /* 0x000fe2000784c0ff */
[C---:B-1----:R-:W-:Y:S01]  /*3a10*/  VIADD R53, R151.reuse, 0x40 ;  /* 0x0000004097357836 */ /* 0x042fe20000000000 */
[----:B------:R-:W-:Y:S11]  /*3a20*/  BSSY B2, `(.L_x_6145) ;  /* 0x0000071000027945 */ /* 0x000ff60003800000 */
[----:B------:R-:W-:Y:S01]  /*3a30*/  @P2 VIADD R53, R151, 0xffffffc0 ;  /* 0xffffffc097352836 */ /* 0x000fe20000000000 */
[----:B------:R-:W-:-:S03]  /*3a40*/  ISETP.GE.AND P2, PT, R230, R130, PT ;  /* 0x00000082e600720c */ /* 0x000fc60003f46270 */
[----:B------:R-:W-:-:S06]  /*3a50*/  IMAD.IADD R53, R16, 0x1, R53 ;  /* 0x0000000110357824 */ /* 0x000fcc00078e0235 */
[----:B------:R-:W1:Y:S04]  /*3a60*/  LDS.128 R52, [R53+0x20400] ;  /* 0x0204000035347984 */ /* 0x000e680000000c00 */
        /* <DEDUP_REMOVED lines=12> */
[----:B-1----:R-:W-:Y:S01]  /*3b30*/  IMAD.MOV.U32 R82, RZ, RZ, R52 ;  /* 0x000000ffff527224 */ /* 0x002fe200078e0034 */
        /* <DEDUP_REMOVED lines=43> */
[----:B------:R-:W-:Y:S01]  /*3df0*/  F2FP.F16.E4M3.UNPACK_B R154, R80.H1 ;  /* 0x00000050ff9a723e */ /* 0x000fe200030006ff */
[-C--:B------:R-:W-:Y:S01]  /*3e00*/  FFMA.FTZ R85, R85, R82.reuse, -R156 ;  /* 0x0000005255557223 */ /* 0x080fe2000001089c */
[----:B------:R-:W-:Y:S01]  /*3e10*/  FFMA.FTZ R86, R86, R82, R155 ;  /* 0x0000005256567223 */ /* 0x000fe2000001009b */
[-C--:B------:R-:W-:Y:S01]  /*3e20*/  FFMA.FTZ R82, R83, R136.reuse, -R150 ;  /* 0x0000008853527223 */ /* 0x080fe20000010896 */
[----:B------:R-:W-:Y:S01]  /*3e30*/  FFMA.FTZ R83, R84, R136, R87 ;  /* 0x0000008854537223 */ /* 0x000fe20000010057 */
[----:B------:R-:W-:Y:S01]  /*3e40*/  F2FP.F16.E4M3.UNPACK_B R87, R55.H1 ;  /* 0x00000037ff57723e */ /* 0x000fe200030006ff */
[--C-:B------:R-:W-:Y:S01]  /*3e50*/  HADD2.F32 R155, -RZ, R154.reuse.H1_H1 ;  /* 0x3000009aff9b7230 */ /* 0x100fe20000004100 */
[----:B------:R-:W-:Y:S01]  /*3e60*/  F2FP.SATFINITE.E4M3.F32.PACK_AB_MERGE_C R84, R158, R157, RZ ;  /* 0x0000009d9e54723e */ /* 0x000fe200048070ff */
[----:B------:R-:W-:Y:S01]  /*3e70*/  HADD2.F32 R154, -RZ, R154.H0_H0 ;  /* 0x2000009aff9a7230 */ /* 0x000fe20000004100 */
        /* <DEDUP_REMOVED lines=8> */
[----:B------:R-:W-:Y:S01]  /*3f00*/  HADD2.F32 R81, -RZ, R86.H1_H1 ;  /* 0x30000056ff517230 */ /* 0x000fe20000004100 */
[----:B------:R-:W-:Y:S01]  /*3f10*/  F2FP.F16.E4M3.UNPACK_B R55, R55 ;  /* 0x00000037ff37723e */ /* 0x000fe200020006ff */
[----:B------:R-:W-:Y:S02]  /*3f20*/  HADD2.F32 R158, -RZ, R156.H1_H1 ;  /* 0x3000009cff9e7230 */ /* 0x000fe40000004100 */
[-C--:B------:R-:W-:Y:S01]  /*3f30*/  FMUL.FTZ R161, R87, R159.reuse ;  /* 0x0000009f57a17220 */ /* 0x080fe20000410000 */
[----:B------:R-:W-:Y:S02]  /*3f40*/  HADD2.F32 R86, -RZ, R86.H0_H0 ;  /* 0x20000056ff567230 */ /* 0x000fe40000004100 */
[----:B------:R-:W-:Y:S01]  /*3f50*/  FMUL.FTZ R160, R136, R159 ;  /* 0x0000009f88a07220 */ /* 0x000fe20000410000 */
[----:B------:R-:W-:-:S02]  /*3f60*/  HADD2.F32 R80, -RZ, R150.H1_H1 ;  /* 0x30000096ff507230 */ /* 0x000fc40000004100 */
[C---:B------:R-:W-:Y:S01]  /*3f70*/  FMUL.FTZ R159, R81.reuse, R158 ;  /* 0x0000009e519f7220 */ /* 0x040fe20000410000 */
[----:B------:R-:W-:Y:S01]  /*3f80*/  F2FP.F16.E4M3.UNPACK_B R54, R54 ;  /* 0x00000036ff36723e */ /* 0x000fe200020006ff */
[C---:B------:R-:W-:Y:S01]  /*3f90*/  FMUL.FTZ R158, R86.reuse, R158 ;  /* 0x0000009e569e7220 */ /* 0x040fe20000410000 */
[----:B------:R-:W-:Y:S02]  /*3fa0*/  HADD2.F32 R157, -RZ, R157.H0_H0 ;  /* 0x2000009dff9d7230 */ /* 0x000fe40000004100 */
[-C--:B------:R-:W-:Y:S01]  /*3fb0*/  FFMA.FTZ R159, R86, R80.reuse, -R159 ;  /* 0x00000050569f7223 */ /* 0x080fe2000001089f */
[----:B------:R-:W-:Y:S02]  /*3fc0*/  HADD2.F32 R156, -RZ, R156.H0_H0 ;  /* 0x2000009cff9c7230 */ /* 0x000fe40000004100 */
[----:B------:R-:W-:Y:S01]  /*3fd0*/  FFMA.FTZ R158, R81, R80, R158 ;  /* 0x00000050519e7223 */ /* 0x000fe2000001009e */
[--C-:B------:R-:W-:Y:S02]  /*3fe0*/  HADD2.F32 R80, -RZ, R55.reuse.H0_H0 ;  /* 0x20000037ff507230 */ /* 0x100fe40000004100 */
[----:B------:R-:W-:Y:S01]  /*3ff0*/  FFMA.FTZ R161, R136, R155, -R161 ;  /* 0x0000009b88a17223 */ /* 0x000fe200000108a1 */
[----:B------:R-:W-:-:S02]  /*4000*/  HADD2.F32 R81, -RZ, R55.H1_H1 ;  /* 0x30000037ff517230 */ /* 0x000fc40000004100 */
[----:B------:R-:W-:Y:S01]  /*4010*/  FFMA.FTZ R160, R87, R155, R160 ;  /* 0x0000009b57a07223 */ /* 0x000fe200000100a0 */
[--C-:B------:R-:W-:Y:S02]  /*4020*/  HADD2.F32 R55, -RZ, R54.reuse.H0_H0 ;  /* 0x20000036ff377230 */ /* 0x100fe40000004100 */
[-C--:B------:R-:W-:Y:S01]  /*4030*/  FMUL.FTZ R136, R80, R157.reuse ;  /* 0x0000009d50887220 */ /* 0x080fe20000410000 */
[----:B------:R-:W-:Y:S02]  /*4040*/  HADD2.F32 R54, -RZ, R54.H1_H1 ;  /* 0x30000036ff367230 */ /* 0x000fe40000004100 */
[----:B------:R-:W-:Y:S01]  /*4050*/  FMUL.FTZ R155, R81, R157 ;  /* 0x0000009d519b7220 */ /* 0x000fe20000410000 */
[----:B------:R-:W-:Y:S02]  /*4060*/  HADD2.F32 R150, -RZ, R150.H0_H0 ;  /* 0x20000096ff967230 */ /* 0x000fe40000004100 */
[----:B------:R-:W-:Y:S01]  /*4070*/  FMUL.FTZ R87, R55, R156 ;  /* 0x0000009c37577220 */ /* 0x000fe20000410000 */
[----:B------:R-:W-:Y:S01]  /*4080*/  FFMA.FTZ R136, R81, R154, R136 ;  /* 0x0000009a51887223 */ /* 0x000fe20000010088 */
[----:B------:R-:W-:Y:S01]  /*4090*/  FMUL.FTZ R86, R54, R156 ;  /* 0x0000009c36567220 */ /* 0x000fe20000410000 */
[----:B------:R-:W-:Y:S01]  /*40a0*/  FFMA.FTZ R155, R80, R154, -R155 ;  /* 0x0000009a509b7223 */ /* 0x000fe2000001089b */
[-C--:B------:R-:W-:Y:S01]  /*40b0*/  FFMA.FTZ R87, R54, R150.reuse, R87 ;  /* 0x0000009636577223 */ /* 0x080fe20000010057 */
[----:B------:R-:W-:Y:S01]  /*40c0*/  F2FP.SATFINITE.E4M3.F32.PACK_AB_MERGE_C R158, R158, R159, RZ ;  /* 0x0000009f9e9e723e */ /* 0x000fe200048070ff */
[----:B------:R-:W-:Y:S01]  /*40d0*/  FFMA.FTZ R86, R55, R150, -R86 ;  /* 0x0000009637567223 */ /* 0x000fe20000010856 */
[----:B------:R-:W-:-:S02]  /*40e0*/  F2FP.SATFINITE.E4M3.F32.PACK_AB_MERGE_C R160, R160, R161, RZ ;  /* 0x000000a1a0a0723e */ /* 0x000fc400048070ff */
[----:B------:R-:W-:Y:S02]  /*40f0*/  F2FP.SATFINITE.E4M3.F32.PACK_AB_MERGE_C R53, R53, R52, R84 ;  /* 0x000000343535723e */ /* 0x000fe40004807054 */
[----:B------:R-:W-:Y:S02]  /*4100*/  F2FP.SATFINITE.E4M3.F32.PACK_AB_MERGE_C R52, R83, R82, R85 ;  /* 0x000000525334723e */ /* 0x000fe40004807055 */
[----:B------:R-:W-:Y:S02]  /*4110*/  F2FP.SATFINITE.E4M3.F32.PACK_AB_MERGE_C R54, R87, R86, R158 ;  /* 0x000000565736723e */ /* 0x000fe4000480709e */
[----:B------:R-:W-:-:S07]  /*4120*/  F2FP.SATFINITE.E4M3.F32.PACK_AB_MERGE_C R55, R136, R155, R160 ;  /* 0x0000009b8837723e */ /* 0x000fce00048070a0 */
.L_x_6146:
[----:B------:R-:W-:Y:S05]  /*4130*/  BSYNC B2 ;  /* 0x0000000000027941 */ /* 0x000fea0003800000 */
.L_x_6145:
[----:B------:R-:W-:Y:S02]  /*4140*/  ULDC.64 UR4, c[0x0][0x2e8] ;  /* 0x0000ba0000047ab9 */ /* 0x000fe40000000a00 */
[----:B------:R-:W-:-:S04]  /*4150*/  IADD3 R80, P2, P6, R15, UR4, R152 ;  /* 0x000000040f507c10 */ /* 0x000fc8000fe5e098 */
[----:B------:R-:W-:-:S05]  /*4160*/  IADD3.X R81, R108, UR5, R153, P2, P6 ;  /* 0x000000056c517c10 */ /* 0x000fca00097ec499 */
[----:B-1----:R2:W-:Y:S04]  /*4170*/  STG.E.128 desc[UR60][R80.64], R52 ;  /* 0x0000003450007986 */ /* 0x0025e8000c101d3c */
.L_x_6140:
[----:B------:R-:W-:Y:S05]  /*4180*/  BSYNC B1 ;  /* 0x0000000000017941 */ /* 0x000fea0003800000 */
.L_x_6139:
[----:B------:R-:W-:Y:S04]  /*4190*/  BSSY B1, `(.L_x_6147) ;  /* 0x00000f5000017945 */ /* 0x000fe80003800000 */
[----:B------:R-:W-:Y:S05]  /*41a0*/  @P3 BRA `(.L_x_6148) ;  /* 0x0000000c00cc3947 */ /* 0x000fea0003800000 */
[----:B--2---:R-:W-:Y:S01]  /*41b0*/  IADD3 R80, P2, P3, R132, R128, R18 ;  /* 0x0000008084507210 */ /* 0x004fe20007b5e012 */
[----:B------:R-:W-:Y:S03]  /*41c0*/  BSSY B2, `(.L_x_6149) ;  /* 0x0000078000027945 */ /* 0x000fe60003800000 */
[----:B------:R-:W-:Y:S01]  /*41d0*/  IADD3.X R81, R42, R131, R19, P2, P3 ;  /* 0x000000832a517210 */ /* 0x000fe200017e6413 */
[----:B------:R-:W-:Y:S08]  /*41e0*/  @P0 BRA `(.L_x_6150) ;  /* 0x0000000400d40947 */ /* 0x000ff00003800000 */
[----:B-1----:R1:W2:Y:S01]  /*41f0*/  LDS.128 R52, [R118+0x22400] ;  /* 0x0224000076347984 */ /* 0x0022a20000000c00 */
[----:B------:R-:W-:Y:S01]  /*4200*/  ISETP.GE.AND P2, PT, R22, R130, PT ;  /* 0x000000821600720c */ /* 0x000fe20003f46270 */
[----:B------:R-:W-:-:S12]  /*4210*/  BSSY B3, `(.L_x_6151) ;  /* 0x000006e000037945 */ /* 0x000fd80003800000 */
[----:B-1----:R-:W-:Y:S05]  /*4220*/  @P2 BRA `(.L_x_6152) ;  /* 0x0000000400b02947 */ /* 0x002fea0003800000 */
        /* <DEDUP_REMOVED lines=9> */
[----:B------:R-:W-:Y:S01]  /*42c0*/  PRMT R76, R87, 0x654, R76 ;  /* 0x00000654574c7816 */ /* 0x000fe2000000004c */
[----:B--2---:R-:W-:Y:S01]  /*42d0*/  IMAD.MOV.U32 R78, RZ, RZ, R52 ;  /* 0x000000ffff4e7224 */ /* 0x004fe200078e0034 */
[----:B------:R-:W-:Y:S01]  /*42e0*/  PRMT R82, R82, 0x654, R77 ;  /* 0x0000065452527816 */ /* 0x000fe2000000004d */
[----:B------:R-:W-:Y:S01]  /*42f0*/  IMAD.MOV.U32 R77, RZ, RZ, R53 ;  /* 0x000000ffff4d7224 */ /* 0x000fe200078e0035 */
[----:B------:R-:W-:Y:S01]  /*4300*/  SHF.L.U32 R83, R83, 0x8, RZ ;  /* 0x0000000853537819 */ /* 0x000fe200000006ff */
[----:B------:R-:W-:Y:S01]  /*4310*/  IMAD.U32 R84, R84, 0x10000, RZ ;  /* 0x0001000054547824 */ /* 0x000fe200078e00ff */
        /* <DEDUP_REMOVED lines=37> */
[----:B------:R-:W-:Y:S02]  /*4570*/  HADD2.F32 R78, -RZ, R149.H1_H1 ;  /* 0x30000095ff4e7230 */ /* 0x000fe40000004100 */
[----:B------:R-:W-:-:S02]  /*4580*/  HADD2.F32 R148, -RZ, R148.H0_H0 ;  /* 0x20000094ff947230 */ /* 0x000fc40000004100 */
[----:B------:R-:W-:Y:S02]  /*4590*/  HADD2.F32 R149, -RZ, R149.H0_H0 ;  /* 0x20000095ff957230 */ /* 0x000fe40000004100 */
[-C--:B------:R-:W-:Y:S01]  /*45a0*/  FFMA.FTZ R136, R83, R78.reuse, -R136 ;  /* 0x0000004e53887223 */ /* 0x080fe20000010888 */
[----:B------:R-:W-:Y:S01]  /*45b0*/  FFMA.FTZ R87, R84, R78, R87 ;  /* 0x0000004e54577223 */ /* 0x000fe20000010057 */
[CC--:B------:R-:W-:Y:S01]  /*45c0*/  FMUL.FTZ R86, R82.reuse, R148.reuse ;  /* 0x0000009452567220 */ /* 0x0c0fe20000410000 */
[C---:B------:R-:W-:Y:S01]  /*45d0*/  FMUL.FTZ R85, R79.reuse, R148 ;  /* 0x000000944f557220 */ /* 0x040fe20000410000 */
[----:B------:R-:W-:Y:S02]  /*45e0*/  F2FP.F16.E4M3.UNPACK_B R83, R55.H1 ;  /* 0x00000037ff53723e */ /* 0x000fe400030006ff */
[----:B------:R-:W-:Y:S01]  /*45f0*/  F2FP.F16.E4M3.UNPACK_B R148, R76.H1 ;  /* 0x0000004cff94723e */ /* 0x000fe200030006ff */
[-C--:B------:R-:W-:Y:S01]  /*4600*/  FFMA.FTZ R78, R79, R149.reuse, -R86 ;  /* 0x000000954f4e7223 */ /* 0x080fe20000010856 */
[----:B------:R-:W-:Y:S01]  /*4610*/  FFMA.FTZ R79, R82, R149, R85 ;  /* 0x00000095524f7223 */ /* 0x000fe20000010055 */
[----:B------:R-:W-:Y:S01]  /*4620*/  F2FP.SATFINITE.E4M3.F32.PACK_AB_MERGE_C R154, R87, R136, RZ ;  /* 0x00000088579a723e */ /* 0x000fe200048070ff */
[--C-:B------:R-:W-:Y:S01]  /*4630*/  HADD2.F32 R84, -RZ, R83.reuse.H0_H0 ;  /* 0x20000053ff547230 */ /* 0x100fe20000004100 */
[-C--:B------:R-:W-:Y:S01]  /*4640*/  F2FP.F16.E4M3.UNPACK_B R86, R53.reuse.H1 ;  /* 0x00000035ff56723e */ /* 0x080fe200030006ff */
[----:B------:R-:W-:Y:S01]  /*4650*/  HADD2.F32 R83, -RZ, R83.H1_H1 ;  /* 0x30000053ff537230 */ /* 0x000fe20000004100 */
        /* <DEDUP_REMOVED lines=41> */
.L_x_6152:
[----:B------:R-:W-:Y:S05]  /*48f0*/  BSYNC B3 ;  /* 0x0000000000037941 */ /* 0x000fea0003800000 */
.L_x_6151:
[----:B------:R-:W-:Y:S02]  /*4900*/  ULDC.64 UR4, c[0x0][0x2e8] ;  /* 0x0000ba0000047ab9 */ /* 0x000fe40000000a00 */
[----:B------:R-:W-:-:S04]  /*4910*/  IADD3 R76, P2, P3, R80, UR4, R46 ;  /* 0x00000004504c7c10 */ /* 0x000fc8000fb5e02e */
[----:B------:R-:W-:-:S05]  /*4920*/  IADD3.X R77, R81, UR5, R20, P2, P3 ;  /* 0x00000005514d7c10 */ /* 0x000fca00097e6414 */
[----:B--2---:R2:W-:Y:S04]  /*4930*/  STG.E.128 desc[UR60][R76.64], R52 ;  /* 0x000000344c007986 */ /* 0x0045e8000c101d3c */
.L_x_6150:
[----:B------:R-:W-:Y:S05]  /*4940*/  BSYNC B2 ;  /* 0x0000000000027941 */ /* 0x000fea0003800000 */
.L_x_6149:
[----:B------:R-:W-:Y:S05]  /*4950*/  @P1 BRA `(.L_x_6148) ;  /* 0x0000000400e01947 */ /* 0x000fea0003800000 */
[----:B------:R-:W-:Y:S01]  /*4960*/  LOP3.LUT P2, RZ, R229, 0x4, RZ, 0xc0, !PT ;  /* 0x00000004e5ff7812 */ /* 0x000fe2000784c0ff */
[----:B------:R-:W-:Y:S01]  /*4970*/  BSSY B2, `(.L_x_6153) ;  /* 0x0000072000027945 */ /* 0x000fe20003800000 */
[----:B-12---:R-:W-:-:S11]  /*4980*/  IADD3 R53, R151, 0x40, RZ ;  /* 0x0000004097357810 */ /* 0x006fd60007ffe0ff */
[----:B------:R-:W-:Y:S01]  /*4990*/  @P2 VIADD R53, R151, 0xffffffc0 ;  /* 0xffffffc097352836 */ /* 0x000fe20000000000 */
[----:B------:R-:W-:-:S03]  /*49a0*/  ISETP.GE.AND P2, PT, R230, R130, PT ;  /* 0x00000082e600720c */ /* 0x000fc60003f46270 */
[----:B------:R-:W-:-:S06]  /*49b0*/  IMAD.IADD R53, R16, 0x1, R53 ;  /* 0x0000000110357824 */ /* 0x000fcc00078e0235 */
[----:B------:R-:W1:Y:S04]  /*49c0*/  LDS.128 R52, [R53+0x22400] ;  /* 0x0224000035347984 */ /* 0x000e680000000c00 */
[----:B------:R-:W-:Y:S05]  /*49d0*/  @P2 BRA `(.L_x_6154) ;  /* 0x0000000400ac2947 */ /* 0x000fea0003800000 */
        /* <DEDUP_REMOVED lines=10> */
[----:B------:R-:W-:Y:S01]  /*4a80*/  IMAD.SHL.U32 R73, R82, 0x100, RZ ;  /* 0x0000010052497824 */ /* 0x000fe200078e00ff */
[----:B------:R-:W-:Y:S02]  /*4a90*/  PRMT R74, R79, 0x654, R72 ;  /* 0x000006544f4a7816 */ /* 0x000fe40000000048 */
[----:B------:R-:W-:Y:S01]  /*4aa0*/  LOP3.LUT R77, R76, 0xff00, R75, 0xf8, !PT ;  /* 0x0000ff004c4d7812 */ /* 0x000fe200078ef84b */
[----:B------:R-:W-:Y:S01]  /*4ab0*/  IMAD.U32 R76, R78, 0x10000, RZ ;  /* 0x000100004e4c7824 */ /* 0x000fe200078e00ff */
[----:B------:R-:W-:Y:S01]  /*4ac0*/  LOP3.LUT R74, R74, 0xff00, R73, 0xf8, !PT ;  /* 0x0000ff004a4a7812 */ /* 0x000fe200078ef849 */
[----:B------:R-:W-:Y:S01]  /*4ad0*/  IMAD.U32 R73, R83, 0x10000, RZ ;  /* 0x0001000053497824 */ /* 0x000fe200078e00ff */
[----:B-1----:R-:W-:-:S02]  /*4ae0*/  MOV R72, R52 ;  /* 0x0000003400487202 */ /* 0x002fc40000000f00 */
        /* <DEDUP_REMOVED lines=27> */
[--C-:B------:R-:W-:Y:S02]  /*4ca0*/  HADD2.F32 R74, -RZ, R73.reuse.H0_H0 ;  /* 0x20000049ff4a7230 */ /* 0x100fe40000004100 */
[----:B------:R-:W-:Y:S02]  /*4cb0*/  HADD2.F32 R75, -RZ, R73.H1_H1 ;  /* 0x30000049ff4b7230 */ /* 0x000fe40000004100 */
[----:B------:R-:W-:Y:S02]  /*4cc0*/  HADD2.F32 R73, -RZ, R72.H0_H0 ;  /* 0x20000048ff497230 */ /* 0x000fe40000004100 */
[-C--:B------:R-:W-:Y:S01]  /*4cd0*/  FMUL.FTZ R84, R74, R77.reuse ;  /* 0x0000004d4a547220 */ /* 0x080fe20000410000 */
[----:B------:R-:W-:Y:S02]  /*4ce0*/  HADD2.F32 R76, -RZ, R146.H1_H1 ;  /* 0x30000092ff4c7230 */ /* 0x000fe40000004100 */
[----:B------:R-:W-:Y:S01]  /*4cf0*/  FMUL.FTZ R79, R75, R77 ;  /* 0x0000004d4b4f7220 */ /* 0x000fe20000410000 */
[----:B------:R-:W-:-:S02]  /*4d00*/  HADD2.F32 R147, -RZ, R147.H0_H0 ;  /* 0x20000093ff937230 */ /* 0x000fc40000004100 */
[----:B------:R-:W-:Y:S02]  /*4d10*/  HADD2.F32 R72, -RZ, R72.H1_H1 ;  /* 0x30000048ff487230 */ /* 0x000fe40000004100 */
        /* <DEDUP_REMOVED lines=18> */
[----:B------:R-:W-:Y:S01]  /*4e40*/  F2FP.SATFINITE.E4M3.F32.PACK_AB_MERGE_C R147, R87, R86, RZ ;  /* 0x000000565793723e */ /* 0x000fe200048070ff */
        /* <DEDUP_REMOVED lines=25> */
[-C--:B------:R-:W-:Y:S01]  /*4fe0*/  FMUL.FTZ R74, R54, R83.reuse ;  /* 0x00000053364a7220 */ /* 0x080fe20000410000 */
[----:B------:R-:W-:Y:S01]  /*4ff0*/  FMUL.FTZ R83, R55, R83 ;  /* 0x0000005337537220 */ /* 0x000fe20000410000 */
[-C--:B------:R-:W-:Y:S01]  /*5000*/  FMUL.FTZ R75, R73, R79.reuse ;  /* 0x0000004f494b7220 */ /* 0x080fe20000410000 */
[----:B------:R-:W-:Y:S01]  /*5010*/  FMUL.FTZ R84, R72, R79 ;  /* 0x0000004f48547220 */ /* 0x000fe20000410000 */
[-C--:B------:R-:W-:Y:S01]  /*5020*/  FFMA.FTZ R74, R55, R78.reuse, -R74 ;  /* 0x0000004e374a7223 */ /* 0x080fe2000001084a */
[----:B------:R-:W-:Y:S01]  /*5030*/  FFMA.FTZ R83, R54, R78, R83 ;  /* 0x0000004e36537223 */ /* 0x000fe20000010053 */
[-C--:B------:R-:W-:Y:S01]  /*5040*/  FFMA.FTZ R75, R72, R76.reuse, -R75 ;  /* 0x0000004c484b7223 */ /* 0x080fe2000001084b */
[----:B------:R-:W-:Y:S01]  /*5050*/  FFMA.FTZ R84, R73, R76, R84 ;  /* 0x0000004c49547223 */ /* 0x000fe20000010054 */
[----:B------:R-:W-:Y:S02]  /*5060*/  F2FP.SATFINITE.E4M3.F32.PACK_AB_MERGE_C R52, R146, R85, R136 ;  /* 0x000000559234723e */ /* 0x000fe40004807088 */
[----:B------:R-:W-:-:S02]  /*5070*/  F2FP.SATFINITE.E4M3.F32.PACK_AB_MERGE_C R54, R83, R74, R82 ;  /* 0x0000004a5336723e */ /* 0x000fc40004807052 */
[----:B------:R-:W-:-:S07]  /*5080*/  F2FP.SATFINITE.E4M3.F32.PACK_AB_MERGE_C R55, R84, R75, R77 ;  /* 0x0000004b5437723e */ /* 0x000fce000480704d */
.L_x_6154:
[----:B------:R-:W-:Y:S05]  /*5090*/  BSYNC B2 ;  /* 0x0000000000027941 */ /* 0x000fea0003800000 */
.L_x_6153:
[----:B------:R-:W-:Y:S02]  /*50a0*/  ULDC.64 UR4, c[0x0][0x2e8] ;  /* 0x0000ba0000047ab9 */ /* 0x000fe40000000a00 */
[----:B------:R-:W-:-:S04]  /*50b0*/  IADD3 R72, P2, P3, R15, UR4, R80 ;  /* 0x000000040f487c10 */ /* 0x000fc8000fb5e050 */
[----:B------:R-:W-:-:S05]  /*50c0*/  IADD3.X R73, R108, UR5, R81, P2, P3 ;  /* 0x000000056c497c10 */ /* 0x000fca00097e6451 */
[----:B-1----:R3:W-:Y:S04]  /*50d0*/  STG.E.128 desc[UR60][R72.64], R52 ;  /* 0x0000003448007986 */ /* 0x0027e8000c101d3c */
.L_x_6148:
[----:B------:R-:W-:Y:S05]  /*50e0*/  BSYNC B1 ;  /* 0x0000000000017941 */ /* 0x000fea0003800000 */
.L_x_6147:
[----:B------:R-:W-:Y:S01]  /*50f0*/  ISETP.NE.AND P2, PT, R145, RZ, PT ;  /* 0x000000ff9100720c */ /* 0x000fe20003f45270 */
[----:B------:R-:W-:-:S12]  /*5100*/  BSSY B1, `(.L_x_6155) ;  /* 0x00000f4000017945 */ /* 0x000fd80003800000 */
[----:B------:R-:W-:Y:S05]  /*5110*/  @P2 BRA `(.L_x_6156) ;  /* 0x0000000c00c82947 */ /* 0x000fea0003800000 */
[----:B---3--:R-:W-:Y:S01]  /*5120*/  IADD3 R72, P2, P3, R41, R128, R18 ;  /* 0x0000008029487210 */ /* 0x008fe20007b5e012 */
[----:B------:R-:W-:Y:S03]  /*5130*/  BSSY B2, `(.L_x_6157) ;  /* 0x0000077000027945 */ /* 0x000fe60003800000 */
[----:B------:R-:W-:Y:S01]  /*5140*/  IADD3.X R73, R38, R131, R19, P2, P3 ;  /* 0x0000008326497210 */ /* 0x000fe200017e6413 */
[----:B------:R-:W-:Y:S08]  /*5150*/  @P0 BRA `(.L_x_6158) ;  /* 0x0000000400d00947 */ /* 0x000ff00003800000 */
[----:B-12---:R1:W2:Y:S01]  /*5160*/  LDS.128 R52, [R118+0x24400] ;  /* 0x0244000076347984 */ /* 0x0062a20000000c00 */
        /* <DEDUP_REMOVED lines=110> */
.L_x_6160:
[----:B------:R-:W-:Y:S05]  /*5850*/  BSYNC B3 ;  /* 0x0000000000037941 */ /* 0x000fea0003800000 */
.L_x_6159:
[----:B------:R-:W-:Y:S02]  /*5860*/  ULDC.64 UR4, c[0x0][0x2e8] ;  /* 0x0000ba0000047ab9 */ /* 0x000fe40000000a00 */
[----:B------:R-:W-:-:S04]  /*5870*/  IADD3 R68, P2, P3, R72, UR4, R46 ;  /* 0x0000000448447c10 */ /* 0x000fc8000fb5e02e */
[----:B------:R-:W-:-:S05]  /*5880*/  IADD3.X R69, R73, UR5, R20, P2, P3 ;  /* 0x0000000549457c10 */ /* 0x000fca00097e6414 */
[----:B--2---:R3:W-:Y:S04]  /*5890*/  STG.E.128 desc[UR60][R68.64], R52 ;  /* 0x0000003444007986 */ /* 0x0047e8000c101d3c */
.L_x_6158:
[----:B------:R-:W-:Y:S05]  /*58a0*/  BSYNC B2 ;  /* 0x0000000000027941 */ /* 0x000fea0003800000 */
.L_x_6157:
[----:B------:R-:W-:Y:S05]  /*58b0*/  @P1 BRA `(.L_x_6156) ;  /* 0x0000000400e01947 */ /* 0x000fea0003800000 */
[----:B------:R-:W-:Y:S01]  /*58c0*/  LOP3.LUT P2, RZ, R229, 0x4, RZ, 0xc0, !PT ;  /* 0x00000004e5ff7812 */ /* 0x000fe2000784c0ff */
[C---:B-123--:R-:W-:Y:S01]  /*58d0*/  VIADD R53, R151.reuse, 0x40 ;  /* 0x0000004097357836 */ /* 0x04efe20000000000 */
[----:B------:R-:W-:Y:S11]  /*58e0*/  BSSY B2, `(.L_x_6161) ;  /* 0x0000071000027945 */ /* 0x000ff60003800000 */
[----:B------:R-:W-:Y:S01]  /*58f0*/  @P2 VIADD R53, R151, 0xffffffc0 ;  /* 0xffffffc097352836 */ /* 0x000fe20000000000 */
[----:B------:R-:W-:-:S04]  /*5900*/  ISETP.GE.AND P2, PT, R230, R130, PT ;  /* 0x00000082e600720c */ /* 0x000fc80003f46270 */
[----:B------:R-:W-:-:S06]  /*5910*/  IADD3 R53, R16, R53, RZ ;  /* 0x0000003510357210 */ /* 0x000fcc0007ffe0ff */
[----:B------:R-:W1:Y:S03]  /*5920*/  LDS.128 R52, [R53+0x24400] ;  /* 0x0244000035347984 */ /* 0x000e660000000c00 */
[----:B------:R-:W-:Y:S05]  /*5930*/  @P2 BRA `(.L_x_6162) ;  /* 0x0000000400ac2947 */ /* 0x000fea0003800000 */
        /* <DEDUP_REMOVED lines=12> */
[----:B-1----:R-:W-:Y:S01]  /*5a00*/  IMAD.MOV.U32 R64, RZ, RZ, R52 ;  /* 0x000000ffff407224 */ /* 0x002fe200078e0034 */
        /* <DEDUP_REMOVED lines=94> */
.L_x_6162:
[----:B------:R-:W-:Y:S05]  /*5ff0*/  BSYNC B2 ;  /* 0x0000000000027941 */ /* 0x000fea0003800000 */
.L_x_6161:
[----:B------:R-:W-:Y:S02]  /*6000*/  ULDC.64 UR4, c[0x0][0x2e8] ;  /* 0x0000ba0000047ab9 */ /* 0x000fe40000000a00 */
[----:B------:R-:W-:-:S04]  /*6010*/  IADD3 R64, P2, P3, R15, UR4, R72 ;  /* 0x000000040f407c10 */ /* 0x000fc8000fb5e048 */
[----:B------:R-:W-:-:S05]  /*6020*/  IADD3.X R65, R108, UR5, R73, P2, P3 ;  /* 0x000000056c417c10 */ /* 0x000fca00097e6449 */
[----:B-1----:R4:W-:Y:S04]  /*6030*/  STG.E.128 desc[UR60][R64.64], R52 ;  /* 0x0000003440007986 */ /* 0x0029e8000c101d3c */
.L_x_6156:
[----:B------:R-:W-:Y:S05]  /*6040*/  BSYNC B1 ;  /* 0x0000000000017941 */ /* 0x000fea0003800000 */
.L_x_6155:
[----:B------:R-:W-:Y:S05]  /*6050*/  @P4 BRA `(.L_x_6163) ;  /* 0x0000005c00b84947 */ /* 0x000fea0003800000 */
[----:B------:R-:W-:Y:S01]  /*6060*/  IADD3 R128, P2, P3, R37, R128, R18 ;  /* 0x0000008025807210 */ /* 0x000fe20007b5e012 */
[----:B------:R-:W-:Y:S03]  /*6070*/  BSSY B1, `(.L_x_6164) ;  /* 0x0000077000017945 */ /* 0x000fe60003800000 */
[----:B------:R-:W-:Y:S01]  /*6080*/  IADD3.X R131, R33, R131, R19, P2, P3 ;  /* 0x0000008321837210 */ /* 0x000fe200017e6413 */
[----:B------:R-:W-:Y:S08]  /*6090*/  @P0 BRA `(.L_x_6165) ;  /* 0x0000000400d00947 */ /* 0x000ff00003800000 */
[----:B-1234-:R1:W2:Y:S01]  /*60a0*/  LDS.128 R52, [R118+0x26400] ;  /* 0x0264000076347984 */ /* 0x01e2a20000000c00 */
[----:B------:R-:W-:Y:S01]  /*60b0*/  ISETP.GE.AND P2, PT, R22, R130, PT ;  /* 0x000000821600720c */ /* 0x000fe20003f46270 */
[----:B------:R-:W-:-:S12]  /*60c0*/  BSSY B2, `(.L_x_6166) ;  /* 0x000006d000027945 */ /* 0x000fd80003800000 */
[----:B-1----:R-:W-:Y:S05]  /*60d0*/  @P2 BRA `(.L_x_6167) ;  /* 0x0000000400ac2947 */ /* 0x002fea0003800000 */
[----:B------:R-:W-:Y:S02]  /*60e0*/  SHF.R.U32.HI R68, RZ, 0x8, R61 ;  /* 0x00000008ff447819 */ /* 0x000fe4000001163d */
[--C-:B------:R-:W-:Y:S02]  /*60f0*/  SHF.R.U32.HI R65, RZ, 0x18, R63.reuse ;  /* 0x00000018ff417819 */ /* 0x100fe4000001163f */
[----:B------:R-:W-:Y:S02]  /*6100*/  LOP3.LUT R62, R63, 0xff, RZ, 0xc0, !PT ;  /* 0x000000ff3f3e7812 */ /* 0x000fe400078ec0ff */
[----:B------:R-:W-:Y:S02]  /*6110*/  SHF.R.U32.HI R64, RZ, 0x8, R63 ;  /* 0x00000008ff407819 */ /* 0x000fe4000001163f */
[----:B------:R-:W-:Y:S02]  /*6120*/  SHF.R.U32.HI R69, RZ, 0x18, R61 ;  /* 0x00000018ff457819 */ /* 0x000fe4000001163d */
[----:B------:R-:W-:Y:S01]  /*6130*/  LOP3.LUT R60, R61, 0xff, RZ, 0xc0, !PT ;  /* 0x000000ff3d3c7812 */ /* 0x000fe200078ec0ff */
[----:B------:R-:W-:Y:S01]  /*6140*/  IMAD.SHL.U32 R64, R64, 0x100, RZ ;  /* 0x0000010040407824 */ /* 0x000fe200078e00ff */
[----:B------:R-:W-:-:S02]  /*6150*/  SHF.R.U32.HI R66, RZ, 0x10, R63 ;  /* 0x00000010ff427819 */ /* 0x000fc4000001163f */
[----:B------:R-:W-:Y:S01]  /*6160*/  PRMT R63, R65, 0x654, R62 ;  /* 0x00000654413f7816 */ /* 0x000fe2000000003e */
[----:B------:R-:W-:Y:S01]  /*6170*/  IMAD.SHL.U32 R62, R68, 0x100, RZ ;  /* 0x00000100443e7824 */ /* 0x000fe200078e00ff */
[----:B------:R-:W-:Y:S02]  /*6180*/  SHF.R.U32.HI R67, RZ, 0x10, R61 ;  /* 0x00000010ff437819 */ /* 0x000fe4000001163d */
[----:B------:R-:W-:Y:S01]  /*6190*/  PRMT R61, R69, 0x654, R60 ;  /* 0x00000654453d7816 */ /* 0x000fe2000000003c */
[----:B--2---:R-:W-:Y:S01]  /*61a0*/  IMAD.MOV.U32 R60, RZ, RZ, R52 ;  /* 0x000000ffff3c7224 */ /* 0x004fe200078e0034 */
[----:B------:R-:W-:Y:S02]  /*61b0*/  LOP3.LUT R63, R63, 0xff00, R64, 0xf8, !PT ;  /* 0x0000ff003f3f7812 */ /* 0x000fe400078ef840 */
[----:B------:R-:W-:Y:S01]  /*61c0*/  LOP3.LUT R61, R61, 0xff00, R62, 0xf8, !PT ;  /* 0x0000ff003d3d7812 */ /* 0x000fe200078ef83e */
[----:B------:R-:W-:Y:S01]  /*61d0*/  IMAD.U32 R62, R67, 0x10000, RZ ;  /* 0x00010000433e7824 */ /* 0x000fe200078e00ff */
[----:B------:R-:W-:-:S02]  /*61e0*/  SHF.L.U32 R66, R66, 0x10, RZ ;  /* 0x0000001042427819 */ /* 0x000fc400000006ff */
        /* <DEDUP_REMOVED lines=90> */
.L_x_6167:
[----:B------:R-:W-:Y:S05]  /*6790*/  BSYNC B2 ;  /* 0x0000000000027941 */ /* 0x000fea0003800000 */
.L_x_6166:
[----:B------:R-:W-:Y:S02]  /*67a0*/  ULDC.64 UR4, c[0x0][0x2e8] ;  /* 0x0000ba0000047ab9 */ /* 0x000fe40000000a00 */
[----:B------:R-:W-:-:S04]  /*67b0*/  IADD3 R60, P2, P3, R128, UR4, R46 ;  /* 0x00000004803c7c10 */ /* 0x000fc8000fb5e02e */
[----:B------:R-:W-:-:S05]  /*67c0*/  IADD3.X R61, R131, UR5, R20, P2, P3 ;  /* 0x00000005833d7c10 */ /* 0x000fca00097e6414 */
[----:B--2---:R1:W-:Y:S04]  /*67d0*/  STG.E.128 desc[UR60][R60.64], R52 ;  /* 0x000000343c007986 */ /* 0x0043e8000c101d3c */
.L_x_6165:
[----:B------:R-:W-:Y:S05]  /*67e0*/  BSYNC B1 ;  /* 0x0000000000017941 */ /* 0x000fea0003800000 */
.L_x_6164:
[----:B------:R-:W-:Y:S05]  /*67f0*/  @P1 BRA `(.L_x_6163) ;  /* 0x0000005400d01947 */ /* 0x000fea0003800000 */
[----:B------:R-:W-:Y:S01]  /*6800*/  LOP3.LUT P2, RZ, R229, 0x4, RZ, 0xc0, !PT ;  /* 0x00000004e5ff7812 */ /* 0x000fe2000784c0ff */
[C---:B-1234-:R-:W-:Y:S01]  /*6810*/  VIADD R53, R151.reuse, 0x40 ;  /* 0x0000004097357836 */ /* 0x05efe20000000000 */
[----:B------:R-:W-:Y:S11]  /*6820*/  BSSY B1, `(.L_x_6168) ;  /* 0x0000071000017945 */ /* 0x000ff60003800000 */
[----:B------:R-:W-:Y:S01]  /*6830*/  @P2 VIADD R53, R151, 0xffffffc0 ;  /* 0xffffffc097352836 */ /* 0x000fe20000000000 */
[----:B------:R-:W-:-:S03]  /*6840*/  ISETP.GE.AND P2, PT, R230, R130, PT ;  /* 0x00000082e600720c */ /* 0x000fc60003f46270 */
[----:B------:R-:W-:-:S06]  /*6850*/  IMAD.IADD R53, R16, 0x1, R53 ;  /* 0x0000000110357824 */ /* 0x000fcc00078e0235 */
[----:B------:R-:W1:Y:S04]  /*6860*/  LDS.128 R52, [R53+0x26400] ;  /* 0x0264000035347984 */ /* 0x000e680000000c00 */
[----:B------:R-:W-:Y:S05]  /*6870*/  @P2 BRA `(.L_x_6169) ;  /* 0x0000000400ac2947 */ /* 0x000fea0003800000 */
[----:B------:R-:W-:Y:S01]  /*6880*/  SHF.R.U32.HI R61, RZ, 0x8, R59 ;  /* 0x00000008ff3d7819 */ /* 0x000fe2000001163b */
[----:B-1----:R-:W-:Y:S01]  /*6890*/  IMAD.MOV.U32 R58, RZ, RZ, R55 ;  /* 0x000000ffff3a7224 */ /* 0x002fe200078e0037 */
[--C-:B------:R-:W-:Y:S02]  /*68a0*/  SHF.R.U32.HI R62, RZ, 0x8, R57.reuse ;  /* 0x00000008ff3e7819 */ /* 0x100fe40000011639 */
        /* <DEDUP_REMOVED lines=102> */
[----:B------:R-:W-:Y:S02]  /*6f10*/  F2FP.SATFINITE.E4M3.F32.PACK_AB_MERGE_C R52, R88, R65, R70 ;  /* 0x000000415834723e */ /* 0x000fe40004807046 */
[----:B------:R-:W-:-:S07]  /*6f20*/  MOV R54, R62 ;  /* 0x0000003e00367202 */ /* 0x000fce0000000f00 */
.L_x_6169:
[----:B------:R-:W-:Y:S05]  /*6f30*/  BSYNC B1 ;  /* 0x0000000000017941 */ /* 0x000fea0003800000 */
.L_x_6168:
[----:B------:R-:W-:Y:S02]  /*6f40*/  ULDC.64 UR4, c[0x0][0x2e8] ;  /* 0x0000ba0000047ab9 */ /* 0x000fe40000000a00 */
[----:B------:R-:W-:-:S04]  /*6f50*/  IADD3 R56, P2, P3, R15, UR4, R128 ;  /* 0x000000040f387c10 */ /* 0x000fc8000fb5e080 */
[----:B------:R-:W-:-:S05]  /*6f60*/  IADD3.X R57, R108, UR5, R131, P2, P3 ;  /* 0x000000056c397c10 */ /* 0x000fca00097e6483 */
[----:B-1----:R1:W-:Y:S01]  /*6f70*/  STG.E.128 desc[UR60][R56.64], R52 ;  /* 0x0000003438007986 */ /* 0x0023e2000c101d3c */
[----:B------:R-:W-:Y:S05]  /*6f80*/  BRA `(.L_x_6163) ;  /* 0x0000004c00ec7947 */ /* 0x000fea0003800000 */
.L_x_6127:
[----:B------:R-:W2:Y:S01]  /*6f90*/  LDL R56, [R1+0x44] ;  /* 0x0000440001387983 */ /* 0x000ea20000100800 */
        /* <DEDUP_REMOVED lines=9> */
[----:B------:R-:W-:Y:S02]  /*7030*/  CS2R R74, SRZ ;  /* 0x00000000004a7805 */ /* 0x000fe4000001ff00 */
[----:B------:R-:W-:Y:S02]  /*7040*/  CS2R R78, SRZ ;  /* 0x00000000004e7805 */ /* 0x000fe4000001ff00 */
[----:B------:R-:W-:Y:S02]  /*7050*/  CS2R R76, SRZ ;  /* 0x00000000004c7805 */ /* 0x000fe4000001ff00 */
[----:B------:R-:W-:Y:S02]  /*7060*/  CS2R R82, SRZ ;  /* 0x0000000000527805 */ /* 0x000fe4000001ff00 */
[----:B------:R-:W-:-:S02]  /*7070*/  CS2R R80, SRZ ;  /* 0x0000000000507805 */ /* 0x000fc4000001ff00 */
[----:B--2---:R-:W-:Y:S01]  /*7080*/  R2UR UR4, R56 ;  /* 0x00000000380472ca */ /* 0x004fe200000e0000 */
[----:B------:R-:W-:-:S05]  /*7090*/  VIADD R56, R228, 0xc0 ;  /* 0x000000c0e4387836 */ /* 0x000fca0000000000 */
        /* <DEDUP_REMOVED lines=12> */
[----:B------:R-:W0:Y:S03]  /*7160*/  @!P2 LDC.64 R56, c[0x0][0x408] ;  /* 0x00010200ff38ab82 */ /* 0x000e260000000a00 */
[----:B------:R-:W2:Y:S01]  /*7170*/  @!P2 LDG.E.128 R76, desc[UR60][R84.64] ;  /* 0x0000003c544ca981 */ /* 0x000ea2000c1e1d00 */
[----:B0-----:R-:W-:-:S04]  /*7180*/  @!P2 IMAD.WIDE.U32 R58, R56, 0xc0, R54 ;  /* 0x000000c0383aa825 */ /* 0x001fc800078e0036 */
[----:B------:R-:W-:Y:S01]  /*7190*/  @!P2 IMAD R57, R57, 0xc0, RZ ;  /* 0x000000c03939a824 */ /* 0x000fe200078e02ff */
[----:B---3--:R-:W-:-:S04]  /*71a0*/  @!P2 IADD3 R86, P3, P4, R98, R86, R58 ;  /* 0x000000566256a210 */ /* 0x008fc80007c7e03a */
[----:B------:R-:W-:-:S04]  /*71b0*/  @!P2 IADD3 R56, R59, R57, RZ ;  /* 0x000000393b38a210 */ /* 0x000fc80007ffe0ff */
[----:B------:R-:W-:Y:S02]  /*71c0*/  @!P2 IADD3.X R87, R29, R87, R56, P3, P4 ;  /* 0x000000571d57a210 */ /* 0x000fe40001fe8438 */
[----:B-1----:R-:W-:-:S03]  /*71d0*/  @!P5 IADD3 R62, P3, P4, R98, R62, R54 ;  /* 0x0000003e623ed210 */ /* 0x002fc60007c7e036 */
[----:B------:R-:W3:Y:S01]  /*71e0*/  @!P2 LDG.E.128 R80, desc[UR60][R86.64] ;  /* 0x0000003c5650a981 */ /* 0x000ee2000c1e1d00 */
[----:B------:R-:W-:Y:S02]  /*71f0*/  @!P5 IADD3.X R63, R29, R63, R111, P3, P4 ;  /* 0x0000003f1d3fd210 */ /* 0x000fe40001fe846f */
[----:B------:R-:W-:-:S04]  /*7200*/  ISETP.GE.AND P4, PT, R64, R119, PT ;  /* 0x000000774000720c */ /* 0x000fc80003f86270 */
        /* <DEDUP_REMOVED lines=8> */
[----:B------:R-:W4:Y:S03]  /*7290*/  @!P3 LDC.64 R72, c[0x0][0x3e8] ;  /* 0x0000fa00ff48bb82 */ /* 0x000f260000000a00 */
[----:B------:R-:W-:Y:S02]  /*72a0*/  @!P3 IADD3.X R56, R31, R11, R125, P0, P6 ;  /* 0x0000000b1f38b210 */ /* 0x000fe400007ec47d */
[----:B------:R-:W-:-:S03]  /*72b0*/  @!P4 IADD3 R57, P0, P6, R98, R54, R6 ;  /* 0x000000366239c210 */ /* 0x000fc60007e1e006 */
[----:B------:R-:W5:Y:S01]  /*72c0*/  @!P3 LDC.64 R88, c[0x0][0x400] ;  /* 0x00010000ff58bb82 */ /* 0x000f620000000a00 */
[----:B------:R-:W-:Y:S02]  /*72d0*/  @!P4 IADD3.X R58, R29, R111, R8, P0, P6 ;  /* 0x0000006f1d3ac210 */ /* 0x000fe400007ec408 */
[----:B------:R-:W-:-:S04]  /*72e0*/  @!P3 IADD3 R55, P0, P6, R98, R5, R54 ;  /* 0x000000056237b210 */ /* 0x000fc80007e1e036 */
[----:B------:R-:W-:Y:S02]  /*72f0*/  @!P3 IADD3.X R52, R29, R7, R111, P0, P6 ;  /* 0x000000071d34b210 */ /* 0x000fe400007ec46f */
[----:B0-----:R-:W-:Y:S02]  /*7300*/  @!P4 IADD3 R68, P6, R59, R68, RZ ;  /* 0x000000443b44c210 */ /* 0x001fe40007fde0ff */
[----:B------:R-:W-:Y:S02]  /*7310*/  CS2R R66, SRZ ;  /* 0x0000000000427805 */ /* 0x000fe4000001ff00 */
[----:B------:R-:W-:Y:S01]  /*7320*/  ISETP.NE.AND P0, PT, R65, RZ, PT ;  /* 0x000000ff4100720c */ /* 0x000fe20003f05270 */
[----:B------:R-:W-:Y:S01]  /*7330*/  @!P4 IMAD.X R69, R64, 0x1, R69, P6 ;  /* 0x000000014045c824 */ /* 0x000fe200030e0645 */
[----:B-1----:R-:W-:-:S05]  /*7340*/  @!P4 IADD3 R70, P6, R57, R70, RZ ;  /* 0x000000463946c210 */ /* 0x002fca0007fde0ff */
[----:B------:R-:W-:Y:S01]  /*7350*/  @!P4 IMAD.X R71, R58, 0x1, R71, P6 ;  /* 0x000000013a47c824 */ /* 0x000fe200030e0647 */
[----:B----4-:R-:W-:Y:S02]  /*7360*/  @!P3 IADD3 R72, P6, R53, R72, RZ ;  /* 0x000000483548b210 */ /* 0x010fe40007fde0ff */
[----:B------:R-:W-:Y:S02]  /*7370*/  CS2R R58, SRZ ;  /* 0x00000000003a7805 */ /* 0x000fe4000001ff00 */
[----:B------:R-:W-:Y:S02]  /*7380*/  @!P3 IADD3.X R73, R56, R73, RZ, P6, !PT ;  /* 0x000000493849b210 */ /* 0x000fe400037fe4ff */
[----:B------:R-:W-:Y:S02]  /*7390*/  CS2R R56, SRZ ;  /* 0x0000000000387805 */ /* 0x000fe4000001ff00 */
[----:B-----5:R-:W-:Y:S02]  /*73a0*/  @!P3 IADD3 R88, P6, R55, R88, RZ ;  /* 0x000000583758b210 */ /* 0x020fe40007fde0ff */
[----:B------:R-:W-:-:S03]  /*73b0*/  CS2R R54, SRZ ;  /* 0x0000000000367805 */ /* 0x000fc6000001ff00 */
[----:B------:R-:W-:Y:S01]  /*73c0*/  @!P3 IMAD.X R89, R52, 0x1, R89, P6 ;  /* 0x000000013459b824 */ /* 0x000fe200030e0659 */
[----:B------:R-:W-:Y:S01]  /*73d0*/  CS2R R52, SRZ ;  /* 0x0000000000347805 */ /* 0x000fe2000001ff00 */
[----:B------:R0:W4:Y:S01]  /*73e0*/  @!P5 LDG.E.128 R56, desc[UR60][R62.64] ;  /* 0x0000003c3e38d981 */ /* 0x000122000c1e1d00 */
[----:B------:R-:W-:-:S04]  /*73f0*/  CS2R R64, SRZ ;  /* 0x0000000000407805 */ /* 0x000fc8000001ff00 */
[----:B------:R1:W5:Y:S04]  /*7400*/  @!P5 LDG.E.128 R52, desc[UR60][R60.64] ;  /* 0x0000003c3c34d981 */ /* 0x000368000c1e1d00 */
[----:B------:R1:W5:Y:S01]  /*7410*/  @!P4 LDG.E.128 R64, desc[UR60][R70.64] ;  /* 0x0000003c4640c981 */ /* 0x000362000c1e1d00 */
[----:B0-----:R-:W-:Y:S02]  /*7420*/  CS2R R62, SRZ ;  /* 0x00000000003e7805 */ /* 0x001fe4000001ff00 */
[----:B-1----:R-:W-:Y:S02]  /*7430*/  CS2R R60, SRZ ;  /* 0x00000000003c7805 */ /* 0x002fe4000001ff00 */
[----:B------:R-:W-:-:S04]  /*7440*/  CS2R R70, SRZ ;  /* 0x0000000000467805 */ /* 0x000fc8000001ff00 */
[----:B------:R0:W5:Y:S02]  /*7450*/  @!P4 LDG.E.128 R60, desc[UR60][R68.64] ;  /* 0x0000003c443cc981 */ /* 0x000164000c1e1d00 */
[----:B0-----:R-:W-:-:S06]  /*7460*/  CS2R R68, SRZ ;  /* 0x0000000000447805 */ /* 0x001fcc000001ff00 */
[----:B------:R0:W5:Y:S02]  /*7470*/  @!P3 LDG.E.128 R68, desc[UR60][R72.64] ;  /* 0x0000003c4844b981 */ /* 0x000164000c1e1d00 */
[----:B0-----:R-:W-:-:S06]  /*7480*/  CS2R R72, SRZ ;  /* 0x0000000000487805 */ /* 0x001fcc000001ff00 */
[----:B------:R-:W5:Y:S01]  /*7490*/  @!P3 LDG.E.128 R72, desc[UR60][R88.64] ;  /* 0x0000003c5848b981 */ /* 0x000f62000c1e1d00 */
[----:B------:R-:W-:-:S06]  /*74a0*/  UISETP.NE.AND UP0, UPT, UR4, 0x3, UPT ;  /* 0x000000030400788c */ /* 0x000fcc000bf05270 */
[----:B------:R-:W-:Y:S02]  /*74b0*/  PLOP3.LUT P5, PT, PT, PT, UP0, 0x80, 0x0 ;  /* 0x000000000000781c */ /* 0x000fe40003faf008 */
[----:B------:R-:W-:Y:S01]  /*74c0*/  ISETP.GE.AND P2, PT, R18, R130, PT ;  /* 0x000000821200720c */ /* 0x000fe20003f46270 */
[----:B--2---:R-:W-:Y:S01]  /*74d0*/  IMAD.MOV.U32 R142, RZ, RZ, R78 ;  /* 0x000000ffff8e7224 */ /* 0x004fe200078e004e */
[----:B------:R-:W-:Y:S01]  /*74e0*/  MOV R143, R76 ;  /* 0x0000004c008f7202 */ /* 0x000fe20000000f00 */
[----:B---3--:R-:W-:Y:S02]  /*74f0*/  IMAD.MOV.U32 R144, RZ, RZ, R82 ;  /* 0x000000ffff907224 */ /* 0x008fe400078e0052 */
[----:B------:R-:W-:Y:S02]  /*7500*/  IMAD.MOV.U32 R145, RZ, RZ, R80 ;  /* 0x000000ffff917224 */ /* 0x000fe400078e0050 */
[----:B----4-:R-:W-:Y:S01]  /*7510*/  IMAD.MOV.U32 R158, RZ, RZ, R58 ;  /* 0x000000ffff9e7224 */ /* 0x010fe200078e003a */
[----:B------:R-:W-:Y:S01]  /*7520*/  MOV R162, R56 ;  /* 0x0000003800a27202 */ /* 0x000fe20000000f00 */
[----:B-----5:R-:W-:-:S02]  /*7530*/  IMAD.MOV.U32 R160, RZ, RZ, R54 ;  /* 0x000000ffffa07224 */ /* 0x020fc400078e0036 */
[----:B------:R-:W-:Y:S02]  /*7540*/  IMAD.MOV.U32 R161, RZ, RZ, R52 ;  /* 0x000000ffffa17224 */ /* 0x000fe400078e0034 */
[----:B------:R-:W-:Y:S02]  /*7550*/  IMAD.MOV.U32 R154, RZ, RZ, R66 ;  /* 0x000000ffff9a7224 */ /* 0x000fe400078e0042 */
[----:B------:R-:W-:Y:S02]  /*7560*/  IMAD.MOV.U32 R155, RZ, RZ, R64 ;  /* 0x000000ffff9b7224 */ /* 0x000fe400078e0040 */
[----:B------:R-:W-:Y:S02]  /*7570*/  IMAD.MOV.U32 R152, RZ, RZ, R62 ;  /* 0x000000ffff987224 */ /* 0x000fe400078e003e */
[----:B------:R-:W-:Y:S01]  /*7580*/  IMAD.MOV.U32 R153, RZ, RZ, R60 ;  /* 0x000000ffff997224 */ /* 0x000fe200078e003c */
[----:B------:R-:W-:Y:S01]  /*7590*/  MOV R148, R70 ;  /* 0x0000004600947202 */ /* 0x000fe20000000f00 */
[----:B------:R-:W-:-:S02]  /*75a0*/  IMAD.MOV.U32 R149, RZ, RZ, R68 ;  /* 0x000000ffff957224 */ /* 0x000fc400078e0044 */
[----:B------:R-:W-:Y:S02]  /*75b0*/  IMAD.MOV.U32 R150, RZ, RZ, R74 ;  /* 0x000000ffff967224 */ /* 0x000fe400078e004a */
[----:B------:R-:W-:Y:S01]  /*75c0*/  IMAD.MOV.U32 R151, RZ, RZ, R72 ;  /* 0x000000ffff977224 */ /* 0x000fe200078e0048 */
[----:B------:R-:W-:Y:S06]  /*75d0*/  @!P5 BRA `(.L_x_6170) ;  /* 0x000000000004d947 */ /* 0x000fec0003800000 */
[----:B------:R-:W-:Y:S01]  /*75e0*/  BPT.TRAP 0x1 ;  /* 0x000000040000795c */ /* 0x000fe20000300000 */
.L_x_6170:
[----:B------:R-:W-:Y:S01]  /*75f0*/  IMAD R111, R17, 0x8, R16 ;  /* 0x00000008116f7824 */ /* 0x000fe200078e0210 */
[----:B------:R-:W-:Y:S01]  /*7600*/  SHF.L.U32 R125, R231, 0x1f, RZ ;  /* 0x0000001fe77d7819 */ /* 0x000fe200000006ff */
[----:B------:R-:W0:Y:S01]  /*7610*/  LDC R146, c[0x0][0x2f4] ;  /* 0x0000bd00ff927b82 */ /* 0x000e220000000800 */
[----:B------:R-:W-:Y:S01]  /*7620*/  IMAD.MOV.U32 R129, RZ, RZ, R131 ;  /* 0x000000ffff817224 */ /* 0x000fe200078e0083 */
[----:B------:R-:W-:Y:S01]  /*7630*/  BSSY B1, `(.L_x_6171) ;  /* 0x0000005000017945 */ /* 0x000fe20003800000 */
[----:B------:R-:W1:Y:S05]  /*7640*/  SYNCS.PHASECHK.TRANS64.TRYWAIT P3, [R111+URZ+0x2e890], R125 ;  /* 0x02e8907d6f0075a7 */ /* 0x000e6a000806017f */
[----:B------:R-:W2:Y:S01]  /*7650*/  LDC.64 R130, c[0x0][0x300] ;  /* 0x0000c000ff827b82 */ /* 0x000ea20000000a00 */
[----:B0-----:R-:W-:Y:S01]  /*7660*/  IADD3 R147, -R120, R146, RZ ;  /* 0x0000009278937210 */ /* 0x001fe20007ffe1ff */
[----:B-1----:R-:W-:Y:S06]  /*7670*/  @!P3 BRA `(.L_x_6172) ;  /* 0x000001e0005cb947 */ /* 0x002fec0003800000 */
.L_x_6415:
[----:B------:R-:W-:Y:S05]  /*7680*/  BSYNC B1 ;  /* 0x0000000000017941 */ /* 0x000fea0003800000 */
.L_x_6171:
[----:B------:R-:W-:Y:S01]  /*7690*/  ISETP.GE.OR P3, PT, R228, R119, P0 ;  /* 0x00000077e400720c */ /* 0x000fe20000766670 */
[----:B------:R-:W-:-:S12]  /*76a0*/  BSSY B1, `(.L_x_6173) ;  /* 0x0000100000017945 */ /* 0x000fd80003800000 */
[----:B------:R-:W-:Y:S05]  /*76b0*/  @P3 BRA `(.L_x_6174) ;  /* 0x0000000c00f83947 */ /* 0x000fea0003800000 */
[----:B------:R-:W1:Y:S01]  /*76c0*/  S2R R85, SR_TID.X ;  /* 0x0000000000557919 */ /* 0x000e620000002100 */
[----:B------:R-:W-:Y:S01]  /*76d0*/  SHF.R.S32.HI R84, RZ, 0x1f, R228 ;  /* 0x0000001fff547819 */ /* 0x000fe200000114e4 */
[-C--:B--2---:R-:W-:Y:S01]  /*76e0*/  IMAD.WIDE.U32 R136, R228, R130.reuse, R128 ;  /* 0x00000082e4887225 */ /* 0x084fe200078e0080 */
[----:B------:R-:W-:Y:S01]  /*76f0*/  ISETP.NE.AND P6, PT, R0, RZ, PT ;  /* 0x000000ff0000720c */ /* 0x000fe20003fc5270 */
[----:B------:R-:W-:Y:S02]  /*7700*/  BSSY B2, `(.L_x_6175) ;  /* 0x00000ee000027945 */ /* 0x000fe40003800000 */
[----:B------:R-:W-:Y:S01]  /*7710*/  IMAD R84, R84, R130, RZ ;  /* 0x0000008254547224 */ /* 0x000fe200078e02ff */
[----:B------:R-:W-:-:S03]  /*7720*/  IADD3 R156, P3, P4, R46, R136, R27 ;  /* 0x000000882e9c7210 */ /* 0x000fc60007c7e01b */
[----:B------:R-:W-:Y:S01]  /*7730*/  IMAD R157, R228, R131, R84 ;  /* 0x00000083e49d7224 */ /* 0x000fe200078e0254 */
[----:B------:R-:W-:-:S03]  /*7740*/  SEL R84, R120, R147, !P6 ;  /* 0x0000009378547207 */ /* 0x000fc60007000000 */
[----:B------:R-:W-:-:S05]  /*7750*/  IMAD.IADD R157, R157, 0x1, R137 ;  /* 0x000000019d9d7824 */ /* 0x000fca00078e0289 */
[----:B------:R-:W-:Y:S01]  /*7760*/  IADD3.X R163, R20, R157, R26, P3, P4 ;  /* 0x0000009d14a37210 */ /* 0x000fe20001fe841a */
[----:B-1----:R-:W-:Y:S01]  /*7770*/  VIADD R87, R85, 0xffffff80 ;  /* 0xffffff8055577836 */ /* 0x002fe20000000000 */
[----:B------:R-:W-:-:S04]  /*7780*/  SHF.R.S32.HI R85, RZ, 0x1f, R84 ;  /* 0x0000001fff557819 */ /* 0x000fc80000011454 */
[----:B------:R-:W-:Y:S02]  /*7790*/  LEA.HI R85, R85, R84, RZ, 0x5 ;  /* 0x0000005455557211 */ /* 0x000fe400078f28ff */
[----:B------:R-:W-:Y:S02]  /*77a0*/  SHF.R.S32.HI R86, RZ, 0x1f, R87 ;  /* 0x0000001fff567819 */ /* 0x000fe40000011457 */
[----:B------:R-:W-:Y:S02]  /*77b0*/  LEA.HI.SX32 R85, R85, R28, 0x1b ;  /* 0x0000001c55557211 */ /* 0x000fe400078fdaff */
[----:B------:R-:W-:-:S03]  /*77c0*/  LEA.HI R86, R86, R87, RZ, 0x5 ;  /* 0x0000005756567211 */ /* 0x000fc600078f28ff */
[----:B------:R-:W-:Y:S02]  /*77d0*/  IMAD.SHL.U32 R159, R85, 0x10, RZ ;  /* 0x00000010559f7824 */ /* 0x000fe400078e00ff */
[----:B------:R-:W-:Y:S02]  /*77e0*/  IMAD.SHL.U32 R86, R86, 0x20, RZ ;  /* 0x0000002056567824 */ /* 0x000fe400078e00ff */
[----:B------:R-:W-:Y:S01]  /*77f0*/  IMAD R85, R17, 0x7000, R116 ;  /* 0x0000700011557824 */ /* 0x000fe200078e0274 */
[----:B------:R-:W-:Y:S02]  /*7800*/  LOP3.LUT R84, R3, 0x70, R159, 0xf8, !PT ;  /* 0x0000007003547812 */ /* 0x000fe400078ef89f */
[----:B------:R-:W-:Y:S01]  /*7810*/  LOP3.LUT R86, R86, 0xfffffc00, RZ, 0xc0, !PT ;  /* 0xfffffc0056567812 */ /* 0x000fe200078ec0ff */
[----:B------:R-:W-:Y:S01]  /*7820*/  IMAD.IADD R85, R16, 0x1, R85 ;  /* 0x0000000110557824 */ /* 0x000fe200078e0255 */
[----:B------:R-:W-:-:S04]  /*7830*/  LOP3.LUT R84, R84, R43, RZ, 0x3c, !PT ;  /* 0x0000002b54547212 */ /* 0x000fc800078e3cff */
[----:B------:R-:W-:-:S05]  /*7840*/  IADD3 R84, R86, R84, RZ ;  /* 0x0000005456547210 */ /* 0x000fca0007ffe0ff */
[----:B------:R-:W-:-:S04]  /*7850*/  IMAD R87, R17, 0x7000, R84 ;  /* 0x0000700011577824 */ /* 0x000fc800078e0254 */
[----:B------:R-:W-:Y:S02]  /*7860*/  IMAD.IADD R88, R16, 0x1, R87 ;  /* 0x0000000110587824 */ /* 0x000fe400078e0257 */
[----:B------:R-:W1:Y:S04]  /*7870*/  LDS.128 R84, [R85+0x20400] ;  /* 0x0204000055547984 */ /* 0x000e680000000c00 */
[----:B------:R-:W2:Y:S01]  /*7880*/  LDS.128 R88, [R88+0x20400] ;  /* 0x0204000058587984 */ /* 0x000ea20000000c00 */
[----:B------:R-:W-:Y:S05]  /*7890*/  @P2 BRA `(.L_x_6176) ;  /* 0x0000000c00502947 */ /* 0x000fea0003800000 */
[--C-:B------:R-:W-:Y:S02]  /*78a0*/  SHF.R.U32.HI R171, RZ, 0x8, R53.reuse ;  /* 0x00000008ffab7819 */ /* 0x100fe40000011635 */
[--C-:B------:R-:W-:Y:S02]  /*78b0*/  SHF.R.U32.HI R173, RZ, 0x18, R53.reuse ;  /* 0x00000018ffad7819 */ /* 0x100fe40000011635 */
[----:B------:R-:W-:Y:S02]  /*78c0*/  LOP3.LUT R164, R53, 0xff, RZ, 0xc0, !PT ;  /* 0x000000ff35a47812 */ /* 0x000fe400078ec0ff */
[----:B------:R-:W-:Y:S02]  /*78d0*/  SHF.R.U32.HI R54, RZ, 0x10, R53 ;  /* 0x00000010ff367819 */ /* 0x000fe40000011635 */
[--C-:B------:R-:W-:Y:S02]  /*78e0*/  SHF.R.U32.HI R169, RZ, 0x18, R57.reuse ;  /* 0x00000018ffa97819 */ /* 0x100fe40000011639 */
[----:B------:R-:W-:Y:S01]  /*78f0*/  LOP3.LUT R166, R57, 0xff, RZ, 0xc0, !PT ;  /* 0x000000ff39a67812 */ /* 0x000fe200078ec0ff */
[----:B------:R-:W-:Y:S01]  /*7900*/  IMAD.U32 R54, R54, 0x10000, RZ ;  /* 0x0001000036367824 */ /* 0x000fe200078e00ff */
[----:B------:R-:W-:-:S02]  /*7910*/  SHF.R.U32.HI R58, RZ, 0x8, R57 ;  /* 0x00000008ff3a7819 */ /* 0x000fc40000011639 */
[----:B------:R-:W-:Y:S01]  /*7920*/  SHF.R.U32.HI R53, RZ, 0x10, R57 ;  /* 0x00000010ff357819 */ /* 0x000fe20000011639 */
[----:B------:R-:W-:Y:S01]  /*7930*/  IMAD.SHL.U32 R57, R171, 0x100, RZ ;  /* 0x00000100ab397824 */ /* 0x000fe200078e00ff */
[----:B------:R-:W-:Y:S02]  /*7940*/  SHF.R.U32.HI R56, RZ, 0x8, R55 ;  /* 0x00000008ff387819 */ /* 0x000fe40000011637 */
[----:B------:R-:W-:Y:S01]  /*7950*/  SHF.R.U32.HI R168, RZ, 0x8, R59 ;  /* 0x00000008ffa87819 */ /* 0x000fe2000001163b */
[----:B------:R-:W-:Y:S01]  /*7960*/  IMAD.U32 R53, R53, 0x10000, RZ ;  /* 0x0001000035357824 */ /* 0x000fe200078e00ff */
[----:B------:R-:W-:Y:S01]  /*7970*/  PRMT R164, R173, 0x654, R164 ;  /* 0x00000654ada47816 */ /* 0x000fe200000000a4 */
[----:B------:R-:W-:Y:S01]  /*7980*/  IMAD.SHL.U32 R56, R56, 0x100, RZ ;  /* 0x0000010038387824 */ /* 0x000fe200078e00ff */
[----:B------:R-:W-:Y:S02]  /*7990*/  SHF.R.U32.HI R172, RZ, 0x18, R55 ;  /* 0x00000018ffac7819 */ /* 0x000fe40000011637 */
[----:B------:R-:W-:-:S02]  /*79a0*/  LOP3.LUT R165, R55, 0xff, RZ, 0xc0, !PT ;  /* 0x000000ff37a57812 */ /* 0x000fc400078ec0ff */
[----:B------:R-:W-:Y:S02]  /*79b0*/  SHF.R.U32.HI R52, RZ, 0x10, R55 ;  /* 0x00000010ff347819 */ /* 0x000fe40000011637 */
[--C-:B------:R-:W-:Y:S02]  /*79c0*/  SHF.R.U32.HI R170, RZ, 0x18, R59.reuse ;  /* 0x00000018ffaa7819 */ /* 0x100fe4000001163b */
[----:B------:R-:W-:Y:S02]  /*79d0*/  LOP3.LUT R167, R59, 0xff, RZ, 0xc0, !PT ;  /* 0x000000ff3ba77812 */ /* 0x000fe400078ec0ff */
[----:B------:R-:W-:Y:S02]  /*79e0*/  SHF.R.U32.HI R55, RZ, 0x10, R59 ;  /* 0x00000010ff377819 */ /* 0x000fe4000001163b */
[----:B------:R-:W-:Y:S02]  /*79f0*/  LOP3.LUT R57, R164, 0xff00, R57, 0xf8, !PT ;  /* 0x0000ff00a4397812 */ /* 0x000fe400078ef839 */
[----:B------:R-:W-:Y:S01]  /*7a00*/  SHF.L.U32 R59, R58, 0x8, RZ ;  /* 0x000000083a3b7819 */ /* 0x000fe200000006ff */
[----:B------:R-:W-:Y:S01]  /*7a10*/  IMAD.SHL.U32 R58, R168, 0x100, RZ ;  /* 0x00000100a83a7824 */ /* 0x000fe200078e00ff */
[----:B------:R-:W-:-:S02]  /*7a20*/  PRMT R166, R169, 0x654, R166 ;  /* 0x00000654a9a67816 */ /* 0x000fc400000000a6 */
[----:B------:R-:W-:Y:S02]  /*7a30*/  PRMT R165, R172, 0x654, R165 ;  /* 0x00000654aca57816 */ /* 0x000fe400000000a5 */
[----:B------:R-:W-:Y:S02]  /*7a40*/  PRMT R167, R170, 0x654, R167 ;  /* 0x00000654aaa77816 */ /* 0x000fe400000000a7 */
[----:B------:R-:W-:Y:S01]  /*7a50*/  LOP3.LUT R54, R57, 0xff0000, R54, 0xf8, !PT ;  /* 0x00ff000039367812 */ /* 0x000fe200078ef836 */
[----:B------:R-:W-:Y:S01]  /*7a60*/  IMAD.U32 R57, R52, 0x10000, RZ ;  /* 0x0001000034397824 */ /* 0x000fe200078e00ff */
[----:B------:R-:W-:Y:S02]  /*7a70*/  LOP3.LUT R168, R166, 0xff00, R59, 0xf8, !PT ;  /* 0x0000ff00a6a87812 */ /* 0x000fe400078ef83b */
[----:B------:R-:W-:Y:S02]  /*7a80*/  LOP3.LUT R56, R165, 0xff00, R56, 0xf8, !PT ;  /* 0x0000ff00a5387812 */ /* 0x000fe400078ef838 */
        /* <DEDUP_REMOVED lines=9> */
[----:B------:R-:W-:Y:S01]  /*7b20*/  SHF.L.U32 R170, R55, 0x10, RZ ;  /* 0x0000001037aa7819 */ /* 0x000fe200000006ff */
[----:B------:R-:W-:-:S02]  /*7b30*/  HADD2.F32 R58, -RZ, R58.H1_H1 ;  /* 0x3000003aff3a7230 */ /* 0x000fc40000004100 */
[CC--:B------:R-:W-:Y:S01]  /*7b40*/  FMUL.FTZ R171, R57.reuse, R167.reuse ;  /* 0x000000a739ab7220 */ /* 0x0c0fe20000410000 */
[--C-:B------:R-:W-:Y:S02]  /*7b50*/  HADD2.F32 R165, -RZ, R164.reuse.H0_H0 ;  /* 0x200000a4ffa57230 */ /* 0x100fe40000004100 */
[C---:B------:R-:W-:Y:S01]  /*7b60*/  FMUL.FTZ R172, R56.reuse, R167 ;  /* 0x000000a738ac7220 */ /* 0x040fe20000410000 */
[----:B------:R-:W-:Y:S01]  /*7b70*/  HADD2.F32 R167, -RZ, R164.H1_H1 ;  /* 0x300000a4ffa77230 */ /* 0x000fe20000004100 */
[----:B------:R-:W-:Y:S01]  /*7b80*/  F2FP.F16.E4M3.UNPACK_B R88, R88 ;  /* 0x00000058ff58723e */ /* 0x000fe200020006ff */
[----:B------:R-:W-:Y:S02]  /*7b90*/  HADD2.F32 R164, -RZ, R59.H1_H1 ;  /* 0x3000003bffa47230 */ /* 0x000fe40000004100 */
[-C--:B------:R-:W-:Y:S01]  /*7ba0*/  FFMA.FTZ R56, R56, R165.reuse, -R171 ;  /* 0x000000a538387223 */ /* 0x080fe200000108ab */
[----:B------:R-:W-:Y:S01]  /*7bb0*/  FFMA.FTZ R57, R57, R165, R172 ;  /* 0x000000a539397223 */ /* 0x000fe200000100ac */
[----:B------:R-:W-:Y:S01]  /*7bc0*/  HADD2.F32 R171, -RZ, R166.H1_H1 ;  /* 0x300000a6ffab7230 */ /* 0x000fe20000004100 */
[----:B------:R-:W-:Y:S01]  /*7bd0*/  F2FP.F16.E4M3.UNPACK_B R166, R162 ;  /* 0x000000a2ffa6723e */ /* 0x000fe200020006ff */
[----:B------:R-:W-:Y:S01]  /*7be0*/  HADD2.F32 R162, -RZ, R88.H0_H0 ;  /* 0x20000058ffa27230 */ /* 0x000fe20000004100 */
[----:B------:R-:W-:-:S02]  /*7bf0*/  F2FP.F16.E4M3.UNPACK_B R165, R161 ;  /* 0x000000a1ffa5723e */ /* 0x000fc400020006ff */
[----:B------:R-:W-:Y:S01]  /*7c00*/  F2FP.F16.E4M3.UNPACK_B R161, R84 ;  /* 0x00000054ffa1723e */ /* 0x000fe200020006ff */
[-C--:B------:R-:W-:Y:S01]  /*7c10*/  FMUL.FTZ R59, R164, R171.reuse ;  /* 0x000000aba43b7220 */ /* 0x080fe20000410000 */
[----:B------:R-:W-:Y:S01]  /*7c20*/  LOP3.LUT R55, R168, 0xff0000, R53, 0xf8, !PT ;  /* 0x00ff0000a8377812 */ /* 0x000fe200078ef835 */
[C---:B------:R-:W-:Y:S01]  /*7c30*/  FMUL.FTZ R171, R58.reuse, R171 ;  /* 0x000000ab3aab7220 */ /* 0x040fe20000410000 */
[----:B------:R-:W-:Y:S01]  /*7c40*/  LOP3.LUT R53, R169, 0xff0000, R170, 0xf8, !PT ;  /* 0x00ff0000a9357812 */ /* 0x000fe200078ef8aa */
        /* <DEDUP_REMOVED lines=13> */
[C---:B------:R-:W-:Y:S01]  /*7d20*/  FMUL.FTZ R162, R164.reuse, R168 ;  /* 0x000000a8a4a27220 */ /* 0x040fe20000410000 */
[----:B------:R-:W-:Y:S01]  /*7d30*/  F2FP.F16.E4M3.UNPACK_B R170, R158.H1 ;  /* 0x0000009effaa723e */ /* 0x000fe200030006ff */
[C---:B------:R-:W-:Y:S01]  /*7d40*/  FMUL.FTZ R171, R161.reuse, R168 ;  /* 0x000000a8a1ab7220 */ /* 0x040fe20000410000 */
[----:B------:R-:W-:Y:S01]  /*7d50*/  F2FP.F16.E4M3.UNPACK_B R166, R90.H1 ;  /* 0x0000005affa6723e */ /* 0x000fe200030006ff */
[-C--:B------:R-:W-:Y:S01]  /*7d60*/  FFMA.FTZ R165, R161, R167.reuse, -R162 ;  /* 0x000000a7a1a57223 */ /* 0x080fe200000108a2 */
[----:B------:R-:W-:Y:S01]  /*7d70*/  F2FP.F16.E4M3.UNPACK_B R162, R86.H1 ;  /* 0x00000056ffa2723e */ /* 0x000fe200030006ff */
[----:B------:R-:W-:Y:S01]  /*7d80*/  HADD2.F32 R173, -RZ, R170.H0_H0 ;  /* 0x200000aaffad7230 */ /* 0x000fe20000004100 */
[----:B------:R-:W-:Y:S01]  /*7d90*/  F2FP.F16.E4M3.UNPACK_B R169, R160.H1 ;  /* 0x000000a0ffa9723e */ /* 0x000fe200030006ff */
[----:B------:R-:W-:Y:S02]  /*7da0*/  HADD2.F32 R168, -RZ, R166.H0_H0 ;  /* 0x200000a6ffa87230 */ /* 0x000fe40000004100 */
[----:B------:R-:W-:Y:S01]  /*7db0*/  FFMA.FTZ R161, R164, R167, R171 ;  /* 0x000000a7a4a17223 */ /* 0x000fe200000100ab */
[----:B------:R-:W-:Y:S01]  /*7dc0*/  HADD2.F32 R164, -RZ, R162.H0_H0 ;  /* 0x200000a2ffa47230 */ /* 0x000fe20000004100 */
[----:B------:R-:W-:Y:S01]  /*7dd0*/  F2FP.F16.E4M3.UNPACK_B R86, R86 ;  /* 0x00000056ff56723e */ /* 0x000fe200020006ff */
        /* <DEDUP_REMOVED lines=10> */
[----:B------:R-:W-:Y:S01]  /*7e80*/  F2FP.F16.E4M3.UNPACK_B R168, R158 ;  /* 0x0000009effa8723e */ /* 0x000fe200020006ff */
[C---:B------:R-:W-:Y:S01]  /*7e90*/  FMUL.FTZ R172, R166.reuse, R170 ;  /* 0x000000aaa6ac7220 */ /* 0x040fe20000410000 */
[----:B------:R-:W-:Y:S01]  /*7ea0*/  F2FP.F16.E4M3.UNPACK_B R158, R90 ;  /* 0x0000005aff9e723e */ /* 0x000fe200020006ff */
[----:B------:R-:W-:Y:S01]  /*7eb0*/  FFMA.FTZ R181, R166, R169, R175 ;  /* 0x000000a9a6b57223 */ /* 0x000fe200000100af */
[----:B------:R-:W-:Y:S01]  /*7ec0*/  F2FP.F16.E4M3.UNPACK_B R166, R160 ;  /* 0x000000a0ffa6723e */ /* 0x000fe200020006ff */
[----:B------:R-:W-:Y:S01]  /*7ed0*/  HADD2.F32 R173, -RZ, R168.H0_H0 ;  /* 0x200000a8ffad7230 */ /* 0x000fe20000004100 */
[----:B------:R-:W-:Y:S01]  /*7ee0*/  F2FP.SATFINITE.E4M3.F32.PACK_AB_MERGE_C R57, R58, R57, RZ ;  /* 0x000000393a39723e */ /* 0x000fe200048070ff */
[----:B------:R-:W-:Y:S02]  /*7ef0*/  HADD2.F32 R160, -RZ, R158.H0_H0 ;  /* 0x2000009effa07230 */ /* 0x000fe40000004100 */
[----:B------:R-:W-:Y:S01]  /*7f00*/  FFMA.FTZ R167, R167, R169, -R172 ;  /* 0x000000a9a7a77223 */ /* 0x000fe200000108ac */
[----:B------:R-:W-:Y:S01]  /*7f10*/  HADD2.F32 R175, -RZ, R168.H1_H1 ;  /* 0x300000a8ffaf7230 */ /* 0x000fe20000004100 */
[----:B------:R-:W-:Y:S01]  /*7f20*/  F2FP.SATFINITE.E4M3.F32.PACK_AB_MERGE_C R56, R59, R56, RZ ;  /* 0x000000383b38723e */ /* 0x000fe200048070ff */
[----:B------:R-:W-:-:S02]  /*7f30*/  HADD2.F32 R90, -RZ, R86.H0_H0 ;  /* 0x20000056ff5a7230 */ /* 0x000fc40000004100 */
[----:B------:R-:W-:Y:S01]  /*7f40*/  FMUL.FTZ R177, R160, R173 ;  /* 0x000000ada0b17220 */ /* 0x000fe20000410000 */
[----:B------:R-:W-:Y:S01]  /*7f50*/  HADD2.F32 R158, -RZ, R158.H1_H1 ;  /* 0x3000009eff9e7230 */ /* 0x000fe20000004100 */
[----:B------:R-:W-:Y:S01]  /*7f60*/  F2FP.F16.E4M3.UNPACK_B R58, R89 ;  /* 0x00000059ff3a723e */ /* 0x000fe200020006ff */
[----:B------:R-:W-:Y:S02]  /*7f70*/  HADD2.F32 R86, -RZ, R86.H1_H1 ;  /* 0x30000056ff567230 */ /* 0x000fe40000004100 */
[----:B------:R-:W-:Y:S01]  /*7f80*/  FMUL.FTZ R173, R90, R173 ;  /* 0x000000ad5aad7220 */ /* 0x000fe20000410000 */
[--C-:B------:R-:W-:Y:S02]  /*7f90*/  HADD2.F32 R169, -RZ, R166.reuse.H0_H0 ;  /* 0x200000a6ffa97230 */ /* 0x100fe40000004100 */
[-C--:B------:R-:W-:Y:S01]  /*7fa0*/  FMUL.FTZ R179, R158, R175.reuse ;  /* 0x000000af9eb37220 */ /* 0x080fe20000410000 */
[----:B------:R-:W-:Y:S02]  /*7fb0*/  HADD2.F32 R171, -RZ, R166.H1_H1 ;  /* 0x300000a6ffab7230 */ /* 0x000fe40000004100 */
[----:B------:R-:W-:Y:S01]  /*7fc0*/  FMUL.FTZ R175, R86, R175 ;  /* 0x000000af56af7220 */ /* 0x000fe20000410000 */
[----:B------:R-:W-:Y:S01]  /*7fd0*/  F2FP.F16.E4M3.UNPACK_B R59, R55 ;  /* 0x00000037ff3b723e */ /* 0x000fe200020006ff */
[-C--:B------:R-:W-:Y:S01]  /*7fe0*/  FFMA.FTZ R177, R90, R169.reuse, -R177 ;  /* 0x000000a95ab17223 */ /* 0x080fe200000108b1 */
[----:B------:R-:W-:Y:S01]  /*7ff0*/  F2FP.SATFINITE.E4M3.F32.PACK_AB_MERGE_C R88, R161, R88, R57 ;  /* 0x00000058a158723e */ /* 0x000fe20004807039 */
[----:B------:R-:W-:Y:S01]  /*8000*/  FFMA.FTZ R90, R160, R169, R173 ;  /* 0x000000a9a05a7223 */ /* 0x000fe200000100ad */
[----:B------:R-:W-:Y:S01]  /*8010*/  F2FP.F16.E4M3.UNPACK_B R57, R85 ;  /* 0x00000055ff39723e */ /* 0x000fe200020006ff */
[-C--:B------:R-:W-:Y:S01]  /*8020*/  FFMA.FTZ R175, R158, R171.reuse, R175 ;  /* 0x000000ab9eaf7223 */ /* 0x080fe200000100af */
[----:B------:R-:W-:Y:S01]  /*8030*/  F2FP.SATFINITE.E4M3.F32.PACK_AB_MERGE_C R84, R165, R84, R56 ;  /* 0x00000054a554723e */ /* 0x000fe20004807038 */
[----:B------:R-:W-:Y:S01]  /*8040*/  FFMA.FTZ R86, R86, R171, -R179 ;  /* 0x000000ab56567223 */ /* 0x000fe200000108b3 */
[----:B------:R-:W-:Y:S01]  /*8050*/  HADD2.F32 R158, -RZ, R58.H0_H0 ;  /* 0x2000003aff9e7230 */ /* 0x000fe20000004100 */
[----:B------:R-:W-:Y:S01]  /*8060*/  F2FP.F16.E4M3.UNPACK_B R160, R54 ;  /* 0x00000036ffa0723e */ /* 0x000fe200020006ff */
[----:B------:R-:W-:Y:S01]  /*8070*/  HADD2.F32 R165, -RZ, R59.H0_H0 ;  /* 0x2000003bffa57230 */ /* 0x000fe20000004100 */
[----:B------:R-:W-:Y:S01]  /*8080*/  F2FP.SATFINITE.E4M3.F32.PACK_AB_MERGE_C R162, R167, R162, RZ ;  /* 0x000000a2a7a2723e */ /* 0x000fe200048070ff */
[----:B------:R-:W-:Y:S01]  /*8090*/  HADD2.F32 R56, -RZ, R57.H0_H0 ;  /* 0x20000039ff387230 */ /* 0x000fe20000004100 */
[----:B------:R-:W-:Y:S01]  /*80a0*/  F2FP.F16.E4M3.UNPACK_B R89, R89.H1 ;  /* 0x00000059ff59723e */ /* 0x000fe200030006ff */
        /* <DEDUP_REMOVED lines=17> */
[----:B------:R-:W-:Y:S01]  /*81c0*/  F2FP.SATFINITE.E4M3.F32.PACK_AB_MERGE_C R164, R181, R164, RZ ;  /* 0x000000a4b5a4723e */ /* 0x000fe200048070ff */
[----:B------:R-:W-:-:S02]  /*81d0*/  HADD2.F32 R162, -RZ, R161.H0_H0 ;  /* 0x200000a1ffa27230 */ /* 0x000fc40000004100 */
[----:B------:R-:W-:Y:S01]  /*81e0*/  FFMA.FTZ R58, R58, R160, R165 ;  /* 0x000000a03a3a7223 */ /* 0x000fe200000100a5 */
[----:B------:R-:W-:Y:S01]  /*81f0*/  HADD2.F32 R55, -RZ, R85.H0_H0 ;  /* 0x20000055ff377230 */ /* 0x000fe20000004100 */
[----:B------:R-:W-:Y:S01]  /*8200*/  F2FP.SATFINITE.E4M3.F32.PACK_AB_MERGE_C R90, R175, R90, R164 ;  /* 0x0000005aaf5a723e */ /* 0x000fe200048070a4 */
[----:B------:R-:W-:Y:S02]  /*8210*/  HADD2.F32 R160, -RZ, R89.H1_H1 ;  /* 0x30000059ffa07230 */ /* 0x000fe40000004100 */
[-C--:B------:R-:W-:Y:S01]  /*8220*/  FMUL.FTZ R164, R158, R162.reuse ;  /* 0x000000a29ea47220 */ /* 0x080fe20000410000 */
[--C-:B------:R-:W-:Y:S02]  /*8230*/  HADD2.F32 R89, -RZ, R54.reuse.H0_H0 ;  /* 0x20000036ff597230 */ /* 0x100fe40000004100 */
[----:B------:R-:W-:Y:S01]  /*8240*/  FMUL.FTZ R165, R55, R162 ;  /* 0x000000a237a57220 */ /* 0x000fe20000410000 */
[----:B------:R-:W-:Y:S01]  /*8250*/  HADD2.F32 R85, -RZ, R85.H1_H1 ;  /* 0x30000055ff557230 */ /* 0x000fe20000004100 */
[-C--:B------:R-:W-:Y:S01]  /*8260*/  F2FP.F16.E4M3.UNPACK_B R170, R53.reuse.H1 ;  /* 0x00000035ffaa723e */ /* 0x080fe200030006ff */
[----:B------:R-:W-:Y:S01]  /*8270*/  HADD2.F32 R161, -RZ, R161.H1_H1 ;  /* 0x300000a1ffa17230 */ /* 0x000fe20000004100 */
[----:B------:R-:W-:Y:S01]  /*8280*/  F2FP.F16.E4M3.UNPACK_B R169, R53 ;  /* 0x00000035ffa9723e */ /* 0x000fe200020006ff */
[----:B------:R-:W-:-:S02]  /*8290*/  HADD2.F32 R162, -RZ, R54.H1_H1 ;  /* 0x30000036ffa27230 */ /* 0x000fc40000004100 */
[-C--:B------:R-:W-:Y:S01]  /*82a0*/  FFMA.FTZ R54, R55, R89.reuse, -R164 ;  /* 0x0000005937367223 */ /* 0x080fe200000108a4 */
[----:B------:R-:W-:Y:S01]  /*82b0*/  FFMA.FTZ R55, R158, R89, R165 ;  /* 0x000000599e377223 */ /* 0x000fe200000100a5 */
[CC--:B------:R-:W-:Y:S01]  /*82c0*/  FMUL.FTZ R166, R160.reuse, R161.reuse ;  /* 0x000000a1a0a67220 */ /* 0x0c0fe20000410000 */
[C---:B------:R-:W-:Y:S01]  /*82d0*/  FMUL.FTZ R165, R85.reuse, R161 ;  /* 0x000000a155a57220 */ /* 0x040fe20000410000 */
[----:B------:R-:W-:Y:S01]  /*82e0*/  F2FP.F16.E4M3.UNPACK_B R89, R87 ;  /* 0x00000057ff59723e */ /* 0x000fe200020006ff */
[--C-:B------:R-:W-:Y:S02]  /*82f0*/  HADD2.F32 R171, -RZ, R170.reuse.H0_H0 ;  /* 0x200000aaffab7230 */ /* 0x100fe40000004100 */
[-C--:B------:R-:W-:Y:S01]  /*8300*/  FFMA.FTZ R85, R85, R162.reuse, -R166 ;  /* 0x000000a255557223 */ /* 0x080fe200000108a6 */
[----:B------:R-:W-:Y:S01]  /*8310*/  FFMA.FTZ R158, R160, R162, R165 ;  /* 0x000000a2a09e7223 */ /* 0x000fe200000100a5 */
[----:B------:R-:W-:Y:S01]  /*8320*/  F2FP.F16.E4M3.UNPACK_B R162, R91.H1 ;  /* 0x0000005bffa2723e */ /* 0x000fe200030006ff */
[----:B------:R-:W-:Y:S01]  /*8330*/  HADD2.F32 R170, -RZ, R170.H1_H1 ;  /* 0x300000aaffaa7230 */ /* 0x000fe20000004100 */
[----:B------:R-:W-:-:S02]  /*8340*/  F2FP.F16.E4M3.UNPACK_B R87, R87.H1 ;  /* 0x00000057ff57723e */ /* 0x000fc400030006ff */
[----:B------:R-:W-:Y:S01]  /*8350*/  F2FP.F16.E4M3.UNPACK_B R161, R91 ;  /* 0x0000005bffa1723e */ /* 0x000fe200020006ff */
[----:B------:R-:W-:Y:S01]  /*8360*/  HADD2.F32 R165, -RZ, R162.H0_H0 ;  /* 0x200000a2ffa57230 */ /* 0x000fe20000004100 */
[-C--:B------:R-:W-:Y:S01]  /*8370*/  F2FP.F16.E4M3.UNPACK_B R167, R52.reuse.H1 ;  /* 0x00000034ffa7723e */ /* 0x080fe200030006ff */
[----:B------:R-:W-:Y:S01]  /*8380*/  HADD2.F32 R160, -RZ, R87.H0_H0 ;  /* 0x20000057ffa07230 */ /* 0x000fe20000004100 */
[----:B------:R-:W-:Y:S01]  /*8390*/  F2FP.F16.E4M3.UNPACK_B R166, R52 ;  /* 0x00000034ffa6723e */ /* 0x000fe200020006ff */
[----:B------:R-:W-:Y:S02]  /*83a0*/  HADD2.F32 R164, -RZ, R161.H0_H0 ;  /* 0x200000a1ffa47230 */ /* 0x000fe40000004100 */
[-C--:B------:R-:W-:Y:S01]  /*83b0*/  FMUL.FTZ R175, R165, R171.reuse ;  /* 0x000000aba5af7220 */ /* 0x080fe20000410000 */
[----:B------:R-:W-:Y:S02]  /*83c0*/  HADD2.F32 R52, -RZ, R169.H0_H0 ;  /* 0x200000a9ff347230 */ /* 0x000fe40000004100 */
[----:B------:R-:W-:Y:S01]  /*83d0*/  FMUL.FTZ R174, R160, R171 ;  /* 0x000000aba0ae7220 */ /* 0x000fe20000410000 */
[----:B------:R-:W-:Y:S01]  /*83e0*/  HADD2.F32 R168, -RZ, R167.H0_H0 ;  /* 0x200000a7ffa87230 */ /* 0x000fe20000004100 */
[----:B------:R-:W-:Y:S01]  /*83f0*/  F2FP.SATFINITE.E4M3.F32.PACK_AB_MERGE_C R54, R85, R54, RZ ;  /* 0x000000365536723e */ /* 0x000fe200048070ff */
[----:B------:R-:W-:-:S02]  /*8400*/  HADD2.F32 R91, -RZ, R89.H0_H0 ;  /* 0x20000059ff5b7230 */ /* 0x000fc40000004100 */
[----:B------:R-:W-:Y:S01]  /*8410*/  FMUL.FTZ R172, R164, R52 ;  /* 0x00000034a4ac7220 */ /* 0x000fe20000410000 */
[----:B------:R-:W-:Y:S02]  /*8420*/  HADD2.F32 R53, -RZ, R166.H0_H0 ;  /* 0x200000a6ff357230 */ /* 0x000fe40000004100 */
[----:B------:R-:W-:Y:S01]  /*8430*/  FFMA.FTZ R175, R160, R168, -R175 ;  /* 0x000000a8a0af7223 */ /* 0x000fe200000108af */
[----:B------:R-:W-:Y:S02]  /*8440*/  HADD2.F32 R162, -RZ, R162.H1_H1 ;  /* 0x300000a2ffa27230 */ /* 0x000fe40000004100 */
[----:B------:R-:W-:Y:S01]  /*8450*/  FMUL.FTZ R173, R91, R52 ;  /* 0x000000345bad7220 */ /* 0x000fe20000410000 */
[----:B------:R-:W-:Y:S02]  /*8460*/  HADD2.F32 R87, -RZ, R87.H1_H1 ;  /* 0x30000057ff577230 */ /* 0x000fe40000004100 */
[----:B------:R-:W-:Y:S01]  /*8470*/  FFMA.FTZ R174, R165, R168, R174 ;  /* 0x000000a8a5ae7223 */ /* 0x000fe200000100ae */
[----:B------:R-:W-:-:S02]  /*8480*/  HADD2.F32 R161, -RZ, R161.H1_H1 ;  /* 0x300000a1ffa17230 */ /* 0x000fc40000004100 */
[-C--:B------:R-:W-:Y:S01]  /*8490*/  FFMA.FTZ R52, R91, R53.reuse, -R172 ;  /* 0x000000355b347223 */ /* 0x080fe200000108ac */
[----:B------:R-:W-:Y:S02]  /*84a0*/  HADD2.F32 R160, -RZ, R169.H1_H1 ;  /* 0x300000a9ffa07230 */ /* 0x000fe40000004100 */
[-C--:B------:R-:W-:Y:S01]  /*84b0*/  FMUL.FTZ R168, R162, R170.reuse ;  /* 0x000000aaa2a87220 */ /* 0x080fe20000410000 */
[----:B------:R-:W-:Y:S02]  /*84c0*/  HADD2.F32 R167, -RZ, R167.H1_H1 ;  /* 0x300000a7ffa77230 */ /* 0x000fe40000004100 */
[----:B------:R-:W-:Y:S01]  /*84d0*/  FMUL.FTZ R91, R87, R170 ;  /* 0x000000aa575b7220 */ /* 0x000fe20000410000 */
[----:B------:R-:W-:Y:S02]  /*84e0*/  HADD2.F32 R89, -RZ, R89.H1_H1 ;  /* 0x30000059ff597230 */ /* 0x000fe40000004100 */
[----:B------:R-:W-:Y:S01]  /*84f0*/  FFMA.FTZ R53, R164, R53, R173 ;  /* 0x00000035a4357223 */ /* 0x000fe200000100ad */
[----:B------:R-:W-:-:S02]  /*8500*/  HADD2.F32 R166, -RZ, R166.H1_H1 ;  /* 0x300000a6ffa67230 */ /* 0x000fc40000004100 */
[-C--:B------:R-:W-:Y:S01]  /*8510*/  FMUL.FTZ R164, R161, R160.reuse ;  /* 0x000000a0a1a47220 */ /* 0x080fe20000410000 */
[-C--:B------:R-:W-:Y:S01]  /*8520*/  FFMA.FTZ R168, R87, R167.reuse, -R168 ;  /* 0x000000a757a87223 */ /* 0x080fe200000108a8 */
[C---:B------:R-:W-:Y:S01]  /*8530*/  FMUL.FTZ R160, R89.reuse, R160 ;  /* 0x000000a059a07220 */ /* 0x040fe20000410000 */
[----:B------:R-:W-:Y:S01]  /*8540*/  FFMA.FTZ R91, R162, R167, R91 ;  /* 0x000000a7a25b7223 */ /* 0x000fe2000001005b */
[-C--:B------:R-:W-:Y:S01]  /*8550*/  FFMA.FTZ R89, R89, R166.reuse, -R164 ;  /* 0x000000a659597223 */ /* 0x080fe200000108a4 */
[----:B------:R-:W-:Y:S01]  /*8560*/  F2FP.SATFINITE.E4M3.F32.PACK_AB_MERGE_C R55, R158, R55, RZ ;  /* 0x000000379e37723e */ /* 0x000fe200048070ff */
[----:B------:R-:W-:Y:S01]  /*8570*/  FFMA.FTZ R160, R161, R166, R160 ;  /* 0x000000a6a1a07223 */ /* 0x000fe200000100a0 */
[----:B------:R-:W-:Y:S02]  /*8580*/  F2FP.SATFINITE.E4M3.F32.PACK_AB_MERGE_C R168, R168, R175, RZ ;  /* 0x000000afa8a8723e */ /* 0x000fe400048070ff */
[----:B------:R-:W-:Y:S02]  /*8590*/  F2FP.SATFINITE.E4M3.F32.PACK_AB_MERGE_C R91, R91, R174, RZ ;  /* 0x000000ae5b5b723e */ /* 0x000fe400048070ff */
[----:B------:R-:W-:-:S02]  /*85a0*/  F2FP.SATFINITE.E4M3.F32.PACK_AB_MERGE_C R87, R89, R52, R168 ;  /* 0x000000345957723e */ /* 0x000fc400048070a8 */
[----:B------:R-:W-:Y:S02]  /*85b0*/  F2FP.SATFINITE.E4M3.F32.PACK_AB_MERGE_C R85, R59, R56, R54 ;  /* 0x000000383b55723e */ /* 0x000fe40004807036 */
[----:B------:R-:W-:Y:S02]  /*85c0*/  F2FP.SATFINITE.E4M3.F32.PACK_AB_MERGE_C R89, R58, R57, R55 ;  /* 0x000000393a59723e */ /* 0x000fe40004807037 */
[----:B------:R-:W-:-:S07]  /*85d0*/  F2FP.SATFINITE.E4M3.F32.PACK_AB_MERGE_C R91, R160, R53, R91 ;  /* 0x00000035a05b723e */ /* 0x000fce000480705b */
.L_x_6176:
[----:B------:R-:W-:Y:S05]  /*85e0*/  BSYNC B2 ;  /* 0x0000000000027941 */ /* 0x000fea0003800000 */
.L_x_6175:
        /* <DEDUP_REMOVED lines=11> */
.L_x_6174:
[----:B------:R-:W-:Y:S05]  /*86a0*/  BSYNC B1 ;  /* 0x0000000000017941 */ /* 0x000fea0003800000 */
.L_x_6173:
        /* <DEDUP_REMOVED lines=8> */
[----:B------:R-:W-:Y:S01]  /*8730*/  IADD3 R56, R228, 0x40, RZ ;  /* 0x00000040e4387810 */ /* 0x000fe20007ffe0ff */
[----:B------:R-:W-:Y:S02]  /*8740*/  BSSY B2, `(.L_x_6179) ;  /* 0x00000f7000027945 */ /* 0x000fe40003800000 */
[----:B------:R-:W-:Y:S01]  /*8750*/  IMAD R87, R53, R131, R52 ;  /* 0x0000008335577224 */ /* 0x000fe200078e0234 */
[----:B------:R-:W-:Y:S01]  /*8760*/  SEL R52, R120, R147, !P6 ;  /* 0x0000009378347207 */ /* 0x000fe20007000000 */
[----:B------:R-:W-:Y:S01]  /*8770*/  VIADD R55, R228, 0x40 ;  /* 0x00000040e4377836 */ /* 0x000fe20000000000 */
[----:B------:R-:W-:Y:S01]  /*8780*/  IADD3 R86, P3, P4, R46, R84, R27 ;  /* 0x000000542e567210 */ /* 0x000fe20007c7e01b */
[----:B------:R-:W-:Y:S01]  /*8790*/  IMAD.SHL.U32 R56, R56, 0x80, RZ ;  /* 0x0000008038387824 */ /* 0x000fe200078e00ff */
[----:B------:R-:W-:Y:S01]  /*87a0*/  SHF.R.S32.HI R53, RZ, 0x1f, R52 ;  /* 0x0000001fff357819 */ /* 0x000fe20000011434 */
[----:B------:R-:W-:-:S02]  /*87b0*/  IMAD.SHL.U32 R55, R55, 0x80, RZ ;  /* 0x0000008037377824 */ /* 0x000fc400078e00ff */
[----:B------:R-:W-:Y:S01]  /*87c0*/  IMAD.IADD R87, R85, 0x1, R87 ;  /* 0x0000000155577824 */ /* 0x000fe200078e0257 */
[----:B------:R-:W-:Y:S02]  /*87d0*/  LEA.HI R53, R53, R52, RZ, 0x5 ;  /* 0x0000003435357211 */ /* 0x000fe400078f28ff */
[----:B------:R-:W-:Y:S02]  /*87e0*/  LOP3.LUT R55, R55, 0x380, RZ, 0xc0, !PT ;  /* 0x0000038037377812 */ /* 0x000fe400078ec0ff */
[----:B------:R-:W-:Y:S02]  /*87f0*/  LEA.HI.SX32 R53, R53, R28, 0x1b ;  /* 0x0000001c35357211 */ /* 0x000fe400078fdaff */
[----:B------:R-:W-:Y:S02]  /*8800*/  LOP3.LUT R56, R56, 0x380, RZ, 0xc0, !PT ;  /* 0x0000038038387812 */ /* 0x000fe400078ec0ff */
[----:B------:R-:W-:Y:S01]  /*8810*/  SHF.R.U32.HI R55, RZ, 0x3, R55 ;  /* 0x00000003ff377819 */ /* 0x000fe20000011637 */
[----:B------:R-:W-:Y:S01]  /*8820*/  IMAD.SHL.U32 R89, R53, 0x10, RZ ;  /* 0x0000001035597824 */ /* 0x000fe200078e00ff */
[----:B------:R-:W-:Y:S01]  /*8830*/  IADD3.X R90, R20, R87, R26, P3, P4 ;  /* 0x00000057145a7210 */ /* 0x000fe20001fe841a */
[----:B------:R-:W-:-:S03]  /*8840*/  IMAD R53, R17, 0x7000, R115 ;  /* 0x0000700011357824 */ /* 0x000fc600078e0273 */
[----:B------:R-:W-:Y:S01]  /*8850*/  LOP3.LUT R52, R56, 0x70, R89, 0xf8, !PT ;  /* 0x0000007038347812 */ /* 0x000fe200078ef859 */
[----:B------:R-:W-:-:S03]  /*8860*/  IMAD.IADD R53, R16, 0x1, R53 ;  /* 0x0000000110357824 */ /* 0x000fc600078e0235 */
[----:B------:R-:W-:-:S05]  /*8870*/  LOP3.LUT R52, R52, R55, RZ, 0x3c, !PT ;  /* 0x0000003734347212 */ /* 0x000fca00078e3cff */
[----:B---3--:R-:W-:-:S04]  /*8880*/  IMAD.IADD R52, R54, 0x1, R52 ;  /* 0x0000000136347824 */ /* 0x008fc800078e0234 */
[----:B------:R-:W-:-:S05]  /*8890*/  IMAD R55, R17, 0x7000, R52 ;  /* 0x0000700011377824 */ /* 0x000fca00078e0234 */
[----:B------:R-:W-:Y:S02]  /*88a0*/  IADD3 R56, R16, R55, RZ ;  /* 0x0000003710387210 */ /* 0x000fe40007ffe0ff */
        /* <DEDUP_REMOVED lines=8> */
[----:B------:R-:W-:Y:S01]  /*8930*/  IMAD.SHL.U32 R52, R164, 0x100, RZ ;  /* 0x00000100a4347824 */ /* 0x000fe200078e00ff */
[----:B------:R-:W-:Y:S02]  /*8940*/  SHF.R.U32.HI R161, RZ, 0x8, R63 ;  /* 0x00000008ffa17819 */ /* 0x000fe4000001163f */
[----:B------:R-:W-:Y:S02]  /*8950*/  PRMT R53, R163, 0x654, R88 ;  /* 0x00000654a3357816 */ /* 0x000fe40000000058 */
[----:B------:R-:W-:-:S02]  /*8960*/  SHF.R.U32.HI R157, RZ, 0x8, R67 ;  /* 0x00000008ff9d7819 */ /* 0x000fc40000011643 */
[----:B------:R-:W-:Y:S02]  /*8970*/  LOP3.LUT R91, R63, 0xff, RZ, 0xc0, !PT ;  /* 0x000000ff3f5b7812 */ /* 0x000fe400078ec0ff */
[----:B------:R-:W-:Y:S02]  /*8980*/  SHF.R.U32.HI R160, RZ, 0x18, R63 ;  /* 0x00000018ffa07819 */ /* 0x000fe4000001163f */
[----:B------:R-:W-:Y:S02]  /*8990*/  SHF.R.U32.HI R158, RZ, 0x8, R65 ;  /* 0x00000008ff9e7819 */ /* 0x000fe40000011641 */
[----:B------:R-:W-:Y:S02]  /*89a0*/  LOP3.LUT R137, R67, 0xff, RZ, 0xc0, !PT ;  /* 0x000000ff43897812 */ /* 0x000fe400078ec0ff */
[----:B------:R-:W-:Y:S02]  /*89b0*/  SHF.R.U32.HI R156, RZ, 0x18, R67 ;  /* 0x00000018ff9c7819 */ /* 0x000fe40000011643 */
[----:B------:R-:W-:-:S02]  /*89c0*/  SHF.R.U32.HI R162, RZ, 0x10, R63 ;  /* 0x00000010ffa27819 */ /* 0x000fc4000001163f */
[----:B------:R-:W-:Y:S02]  /*89d0*/  LOP3.LUT R136, R65, 0xff, RZ, 0xc0, !PT ;  /* 0x000000ff41887812 */ /* 0x000fe400078ec0ff */
[--C-:B------:R-:W-:Y:S02]  /*89e0*/  SHF.R.U32.HI R159, RZ, 0x18, R65.reuse ;  /* 0x00000018ff9f7819 */ /* 0x100fe40000011641 */
[----:B------:R-:W-:Y:S01]  /*89f0*/  LOP3.LUT R53, R53, 0xff00, R52, 0xf8, !PT ;  /* 0x0000ff0035357812 */ /* 0x000fe200078ef834 */
[----:B------:R-:W-:Y:S01]  /*8a00*/  IMAD.SHL.U32 R52, R161, 0x100, RZ ;  /* 0x00000100a1347824 */ /* 0x000fe200078e00ff */
[----:B------:R-:W-:Y:S01]  /*8a10*/  SHF.R.U32.HI R63, RZ, 0x10, R65 ;  /* 0x00000010ff3f7819 */ /* 0x000fe20000011641 */
[----:B--2---:R-:W-:Y:S01]  /*8a20*/  IMAD.MOV.U32 R65, RZ, RZ, R56 ;  /* 0x000000ffff417224 */ /* 0x004fe200078e0038 */
[----:B------:R-:W-:Y:S01]  /*8a30*/  MOV R62, R58 ;  /* 0x0000003a003e7202 */ /* 0x000fe20000000f00 */
[----:B------:R-:W-:Y:S01]  /*8a40*/  IMAD.SHL.U32 R58, R157, 0x100, RZ ;  /* 0x000001009d3a7824 */ /* 0x000fe200078e00ff */
[----:B------:R-:W-:Y:S01]  /*8a50*/  PRMT R91, R160, 0x654, R91 ;  /* 0x00000654a05b7816 */ /* 0x000fe2000000005b */
[----:B------:R-:W-:Y:S01]  /*8a60*/  IMAD.SHL.U32 R56, R158, 0x100, RZ ;  /* 0x000001009e387824 */ /* 0x000fe200078e00ff */
[----:B------:R-:W-:-:S02]  /*8a70*/  SHF.R.U32.HI R66, RZ, 0x10, R67 ;  /* 0x00000010ff427819 */ /* 0x000fc40000011643 */
[----:B------:R-:W-:Y:S02]  /*8a80*/  PRMT R137, R156, 0x654, R137 ;  /* 0x000006549c897816 */ /* 0x000fe40000000089 */
[----:B------:R-:W-:Y:S01]  /*8a90*/  SHF.R.U32.HI R165, RZ, 0x10, R61 ;  /* 0x00000010ffa57819 */ /* 0x000fe2000001163d */
[----:B------:R-:W-:Y:S01]  /*8aa0*/  IMAD.MOV.U32 R61, RZ, RZ, R54 ;  /* 0x000000ffff3d7224 */ /* 0x000fe200078e0036 */
[----:B------:R-:W-:Y:S01]  /*8ab0*/  PRMT R67, R159, 0x654, R136 ;  /* 0x000006549f437816 */ /* 0x000fe20000000088 */
[----:B------:R-:W-:Y:S01]  /*8ac0*/  IMAD.U32 R66, R66, 0x10000, RZ ;  /* 0x0001000042427824 */ /* 0x000fe200078e00ff */
[----:B------:R-:W-:Y:S01]  /*8ad0*/  LOP3.LUT R91, R91, 0xff00, R52, 0xf8, !PT ;  /* 0x0000ff005b5b7812 */ /* 0x000fe200078ef834 */
[----:B------:R-:W-:Y:S01]  /*8ae0*/  IMAD.U32 R52, R162, 0x10000, RZ ;  /* 0x00010000a2347824 */ /* 0x000fe200078e00ff */
[----:B------:R-:W-:Y:S02]  /*8af0*/  LOP3.LUT R159, R137, 0xff00, R58, 0xf8, !PT ;  /* 0x0000ff00899f7812 */ /* 0x000fe400078ef83a */
[----:B------:R-:W-:-:S02]  /*8b00*/  SHF.L.U32 R54, R165, 0x10, RZ ;  /* 0x00000010a5367819 */ /* 0x000fc400000006ff */
[----:B------:R-:W-:Y:S01]  /*8b10*/  LOP3.LUT R157, R67, 0xff00, R56, 0xf8, !PT ;  /* 0x0000ff00439d7812 */ /* 0x000fe200078ef838 */
[----:B------:R-:W-:Y:S01]  /*8b20*/  IMAD.U32 R56, R63, 0x10000, RZ ;  /* 0x000100003f387824 */ /* 0x000fe200078e00ff */
        /* <DEDUP_REMOVED lines=8> */
[--C-:B------:R-:W-:Y:S01]  /*8bb0*/  HADD2.F32 R58, -RZ, R67.reuse.H0_H0 ;  /* 0x20000043ff3a7230 */ /* 0x100fe20000004100 */
[----:B------:R-:W-:Y:S01]  /*8bc0*/  F2FP.F16.E4M3.UNPACK_B R155, R155 ;  /* 0x0000009bff9b723e */ /* 0x000fe200020006ff */
[----:B------:R-:W-:-:S02]  /*8bd0*/  HADD2.F32 R67, -RZ, R67.H1_H1 ;  /* 0x30000043ff437230 */ /* 0x000fc40000004100 */
        /* <DEDUP_REMOVED lines=12> */
[----:B------:R-:W-:Y:S01]  /*8ca0*/  HADD2.F32 R157, -RZ, R155.H0_H0 ;  /* 0x2000009bff9d7230 */ /* 0x000fe20000004100 */
[----:B------:R-:W-:Y:S01]  /*8cb0*/  F2FP.F16.E4M3.UNPACK_B R153, R153 ;  /* 0x00000099ff99723e */ /* 0x000fe200020006ff */
[-C--:B------:R-:W-:Y:S01]  /*8cc0*/  FMUL.FTZ R64, R137, R66.reuse ;  /* 0x0000004289407220 */ /* 0x080fe20000410000 */
[----:B------:R-:W-:Y:S01]  /*8cd0*/  FMUL.FTZ R158, R67, R66 ;  /* 0x00000042439e7220 */ /* 0x000fe20000410000 */
[----:B------:R-:W-:-:S02]  /*8ce0*/  HADD2.F32 R136, -RZ, R91.H0_H0 ;  /* 0x2000005bff887230 */ /* 0x000fc40000004100 */
[--C-:B------:R-:W-:Y:S02]  /*8cf0*/  HADD2.F32 R66, -RZ, R88.reuse.H0_H0 ;  /* 0x20000058ff427230 */ /* 0x100fe40000004100 */
[-C--:B------:R-:W-:Y:S01]  /*8d00*/  FFMA.FTZ R65, R67, R156.reuse, -R64 ;  /* 0x0000009c43417223 */ /* 0x080fe20000010840 */
[----:B------:R-:W-:Y:S01]  /*8d10*/  FFMA.FTZ R64, R137, R156, R158 ;  /* 0x0000009c89407223 */ /* 0x000fe2000001009e */
[----:B------:R-:W-:Y:S02]  /*8d20*/  HADD2.F32 R67, -RZ, R153.H0_H0 ;  /* 0x20000099ff437230 */ /* 0x000fe40000004100 */
[-C--:B------:R-:W-:Y:S01]  /*8d30*/  FMUL.FTZ R159, R136, R157.reuse ;  /* 0x0000009d889f7220 */ /* 0x080fe20000410000 */
[----:B------:R-:W-:Y:S02]  /*8d40*/  HADD2.F32 R155, -RZ, R155.H1_H1 ;  /* 0x3000009bff9b7230 */ /* 0x000fe40000004100 */
[----:B------:R-:W-:Y:S01]  /*8d50*/  FMUL.FTZ R157, R66, R157 ;  /* 0x0000009d429d7220 */ /* 0x000fe20000410000 */
[----:B------:R-:W-:Y:S01]  /*8d60*/  HADD2.F32 R137, -RZ, R91.H1_H1 ;  /* 0x3000005bff897230 */ /* 0x000fe20000004100 */
[----:B------:R-:W-:Y:S01]  /*8d70*/  F2FP.F16.E4M3.UNPACK_B R158, R154.H1 ;  /* 0x0000009aff9e723e */ /* 0x000fe200030006ff */
[----:B------:R-:W-:-:S02]  /*8d80*/  HADD2.F32 R88, -RZ, R88.H1_H1 ;  /* 0x30000058ff587230 */ /* 0x000fc40000004100 */
[-C--:B------:R-:W-:Y:S01]  /*8d90*/  FFMA.FTZ R66, R66, R67.reuse, -R159 ;  /* 0x0000004342427223 */ /* 0x080fe2000001089f */
[----:B------:R-:W-:Y:S01]  /*8da0*/  HADD2.F32 R156, -RZ, R153.H1_H1 ;  /* 0x30000099ff9c7230 */ /* 0x000fe20000004100 */
[----:B------:R-:W-:Y:S01]  /*8db0*/  F2FP.F16.E4M3.UNPACK_B R153, R62.H1 ;  /* 0x0000003eff99723e */ /* 0x000fe200030006ff */
[----:B------:R-:W-:Y:S01]  /*8dc0*/  FFMA.FTZ R67, R136, R67, R157 ;  /* 0x0000004388437223 */ /* 0x000fe2000001009d */
[CC--:B------:R-:W-:Y:S01]  /*8dd0*/  FMUL.FTZ R91, R137.reuse, R155.reuse ;  /* 0x0000009b895b7220 */ /* 0x0c0fe20000410000 */
[C---:B------:R-:W-:Y:S01]  /*8de0*/  FMUL.FTZ R162, R88.reuse, R155 ;  /* 0x0000009b58a27220 */ /* 0x040fe20000410000 */
[----:B------:R-:W-:Y:S01]  /*8df0*/  F2FP.F16.E4M3.UNPACK_B R157, R152.H1 ;  /* 0x00000098ff9d723e */ /* 0x000fe200030006ff */
[----:B------:R-:W-:Y:S01]  /*8e00*/  HADD2.F32 R160, -RZ, R158.H0_H0 ;  /* 0x2000009effa07230 */ /* 0x000fe20000004100 */
[----:B------:R-:W-:Y:S01]  /*8e10*/  F2FP.F16.E4M3.UNPACK_B R136, R61.H1 ;  /* 0x0000003dff88723e */ /* 0x000fe200030006ff */
[----:B------:R-:W-:Y:S02]  /*8e20*/  HADD2.F32 R155, -RZ, R153.H0_H0 ;  /* 0x20000099ff9b7230 */ /* 0x000fe40000004100 */
[-C--:B------:R-:W-:Y:S01]  /*8e30*/  FFMA.FTZ R91, R88, R156.reuse, -R91 ;  /* 0x0000009c585b7223 */ /* 0x080fe2000001085b */
[----:B------:R-:W-:Y:S01]  /*8e40*/  FFMA.FTZ R88, R137, R156, R162 ;  /* 0x0000009c89587223 */ /* 0x000fe200000100a2 */
[----:B------:R-:W-:Y:S01]  /*8e50*/  HADD2.F32 R156, -RZ, R157.H0_H0 ;  /* 0x2000009dff9c7230 */ /* 0x000fe20000004100 */
[----:B------:R-:W-:Y:S01]  /*8e60*/  F2FP.F16.E4M3.UNPACK_B R154, R154 ;  /* 0x0000009aff9a723e */ /* 0x000fe200020006ff */
[----:B------:R-:W-:-:S02]  /*8e70*/  HADD2.F32 R137, -RZ, R136.H0_H0 ;  /* 0x20000088ff897230 */ /* 0x000fc40000004100 */
[-C--:B------:R-:W-:Y:S01]  /*8e80*/  FMUL.FTZ R162, R155, R160.reuse ;  /* 0x000000a09ba27220 */ /* 0x080fe20000410000 */
[----:B------:R-:W-:Y:S01]  /*8e90*/  HADD2.F32 R158, -RZ, R158.H1_H1 ;  /* 0x3000009eff9e7230 */ /* 0x000fe20000004100 */
        /* <DEDUP_REMOVED lines=14> */
[--C-:B------:R-:W-:Y:S01]  /*8f80*/  HADD2.F32 R62, -RZ, R61.reuse.H0_H0 ;  /* 0x2000003dff3e7230 */ /* 0x100fe20000004100 */
[----:B------:R-:W-:Y:S01]  /*8f90*/  F2FP.SATFINITE.E4M3.F32.PACK_AB_MERGE_C R58, R65, R58, RZ ;  /* 0x0000003a413a723e */ /* 0x000fe200048070ff */
[----:B------:R-:W-:Y:S01]  /*8fa0*/  HADD2.F32 R137, -RZ, R136.H0_H0 ;  /* 0x20000088ff897230 */ /* 0x000fe20000004100 */
[-C--:B------:R-:W-:Y:S01]  /*8fb0*/  F2FP.F16.E4M3.UNPACK_B R65, R60.reuse ;  /* 0x0000003cff41723e */ /* 0x080fe200020006ff */
[----:B------:R-:W-:Y:S02]  /*8fc0*/  HADD2.F32 R154, -RZ, R154.H1_H1 ;  /* 0x3000009aff9a7230 */ /* 0x000fe40000004100 */
[-C--:B------:R-:W-:Y:S01]  /*8fd0*/  FMUL.FTZ R156, R62, R155.reuse ;  /* 0x0000009b3e9c7220 */ /* 0x080fe20000410000 */
[----:B------:R-:W-:Y:S02]  /*8fe0*/  HADD2.F32 R61, -RZ, R61.H1_H1 ;  /* 0x3000003dff3d7230 */ /* 0x000fe40000004100 */
[----:B------:R-:W-:Y:S01]  /*8ff0*/  FMUL.FTZ R157, R137, R155 ;  /* 0x0000009b899d7220 */ /* 0x000fe20000410000 */
[----:B------:R-:W-:Y:S01]  /*9000*/  HADD2.F32 R153, -RZ, R152.H0_H0 ;  /* 0x20000098ff997230 */ /* 0x000fe20000004100 */
[----:B------:R-:W-:Y:S01]  /*9010*/  F2FP.F16.E4M3.UNPACK_B R60, R60.H1 ;  /* 0x0000003cff3c723e */ /* 0x000fe200030006ff */
[----:B------:R-:W-:-:S02]  /*9020*/  HADD2.F32 R136, -RZ, R136.H1_H1 ;  /* 0x30000088ff887230 */ /* 0x000fc40000004100 */
[-C--:B------:R-:W-:Y:S01]  /*9030*/  FMUL.FTZ R155, R61, R154.reuse ;  /* 0x0000009a3d9b7220 */ /* 0x080fe20000410000 */
[----:B------:R-:W-:Y:S02]  /*9040*/  HADD2.F32 R152, -RZ, R152.H1_H1 ;  /* 0x30000098ff987230 */ /* 0x000fe40000004100 */
[----:B------:R-:W-:Y:S01]  /*9050*/  FFMA.FTZ R157, R62, R153, -R157 ;  /* 0x000000993e9d7223 */ /* 0x000fe2000001089d */
[----:B------:R-:W-:Y:S01]  /*9060*/  F2FP.SATFINITE.E4M3.F32.PACK_AB_MERGE_C R62, R64, R63, RZ ;  /* 0x0000003f403e723e */ /* 0x000fe200048070ff */
[C---:B------:R-:W-:Y:S01]  /*9070*/  FMUL.FTZ R158, R136.reuse, R154 ;  /* 0x0000009a889e7220 */ /* 0x040fe20000410000 */
[----:B------:R-:W-:Y:S01]  /*9080*/  F2FP.SATFINITE.E4M3.F32.PACK_AB_MERGE_C R63, R91, R66, R58 ;  /* 0x000000425b3f723e */ /* 0x000fe2000480703a */
[----:B------:R-:W-:Y:S01]  /*9090*/  FFMA.FTZ R155, R136, R152, R155 ;  /* 0x00000098889b7223 */ /* 0x000fe2000001009b */
[----:B------:R-:W-:Y:S01]  /*90a0*/  F2FP.F16.E4M3.UNPACK_B R136, R57 ;  /* 0x00000039ff88723e */ /* 0x000fe200020006ff */
[----:B------:R-:W-:Y:S01]  /*90b0*/  FFMA.FTZ R156, R137, R153, R156 ;  /* 0x00000099899c7223 */ /* 0x000fe2000001009c */
[----:B------:R-:W-:Y:S01]  /*90c0*/  F2FP.F16.E4M3.UNPACK_B R66, R56 ;  /* 0x00000038ff42723e */ /* 0x000fe200020006ff */
[----:B------:R-:W-:Y:S01]  /*90d0*/  HADD2.F32 R64, -RZ, R65.H0_H0 ;  /* 0x20000041ff407230 */ /* 0x000fe20000004100 */
[----:B------:R-:W-:Y:S01]  /*90e0*/  F2FP.SATFINITE.E4M3.F32.PACK_AB_MERGE_C R62, R88, R67, R62 ;  /* 0x00000043583e723e */ /* 0x000fe2000480703e */
[----:B------:R-:W-:Y:S01]  /*90f0*/  HADD2.F32 R67, -RZ, R136.H0_H0 ;  /* 0x20000088ff437230 */ /* 0x000fe20000004100 */
[----:B------:R-:W-:Y:S01]  /*9100*/  F2FP.F16.E4M3.UNPACK_B R88, R54 ;  /* 0x00000036ff58723e */ /* 0x000fe200020006ff */
[----:B------:R-:W-:-:S02]  /*9110*/  HADD2.F32 R137, -RZ, R66.H0_H0 ;  /* 0x20000042ff897230 */ /* 0x000fc40000004100 */
[----:B------:R-:W-:Y:S01]  /*9120*/  FFMA.FTZ R158, R61, R152, -R158 ;  /* 0x000000983d9e7223 */ /* 0x000fe2000001089e */
[----:B------:R-:W-:Y:S01]  /*9130*/  HADD2.F32 R136, -RZ, R136.H1_H1 ;  /* 0x30000088ff887230 */ /* 0x000fe20000004100 */
[----:B------:R-:W-:Y:S01]  /*9140*/  F2FP.F16.E4M3.UNPACK_B R54, R54.H1 ;  /* 0x00000036ff36723e */ /* 0x000fe200030006ff */
[----:B------:R-:W-:Y:S02]  /*9150*/  HADD2.F32 R91, -RZ, R88.H0_H0 ;  /* 0x20000058ff5b7230 */ /* 0x000fe40000004100 */
[-C--:B------:R-:W-:Y:S01]  /*9160*/  FMUL.FTZ R153, R67, R137.reuse ;  /* 0x0000008943997220 */ /* 0x080fe20000410000 */
[C---:B------:R-:W-:Y:S01]  /*9170*/  FMUL.FTZ R152, R64.reuse, R137 ;  /* 0x0000008940987220 */ /* 0x040fe20000410000 */
[----:B------:R-:W-:Y:S01]  /*9180*/  HADD2.F32 R137, -RZ, R66.H1_H1 ;  /* 0x30000042ff897230 */ /* 0x000fe20000004100 */
[----:B------:R-:W-:Y:S01]  /*9190*/  F2FP.SATFINITE.E4M3.F32.PACK_AB_MERGE_C R160, R161, R160, RZ ;  /* 0x000000a0a1a0723e */ /* 0x000fe200048070ff */
        /* <DEDUP_REMOVED lines=9> */
[----:B------:R-:W-:Y:S01]  /*9230*/  FFMA.FTZ R56, R136, R67, R153 ;  /* 0x0000004388387223 */ /* 0x000fe20000010099 */
[----:B------:R-:W-:Y:S01]  /*9240*/  HADD2.F32 R66, -RZ, R60.H0_H0 ;  /* 0x2000003cff427230 */ /* 0x000fe20000004100 */
[----:B------:R-:W-:Y:S01]  /*9250*/  F2FP.SATFINITE.E4M3.F32.PACK_AB_MERGE_C R61, R159, R162, RZ ;  /* 0x000000a29f3d723e */ /* 0x000fe200048070ff */
[--C-:B------:R-:W-:Y:S01]  /*9260*/  HADD2.F32 R91, -RZ, R88.reuse.H0_H0 ;  /* 0x20000058ff5b7230 */ /* 0x100fe20000004100 */
[----:B------:R-:W-:Y:S01]  /*9270*/  F2FP.SATFINITE.E4M3.F32.PACK_AB_MERGE_C R58, R155, R156, R160 ;  /* 0x0000009c9b3a723e */ /* 0x000fe200048070a0 */
[--C-:B------:R-:W-:Y:S01]  /*9280*/  HADD2.F32 R136, -RZ, R137.reuse.H0_H0 ;  /* 0x20000089ff887230 */ /* 0x100fe20000004100 */
[-C--:B------:R-:W-:Y:S01]  /*9290*/  F2FP.F16.E4M3.UNPACK_B R155, R53.reuse ;  /* 0x00000035ff9b723e */ /* 0x080fe200020006ff */
[----:B------:R-:W-:Y:S01]  /*92a0*/  HADD2.F32 R88, -RZ, R88.H1_H1 ;  /* 0x30000058ff587230 */ /* 0x000fe20000004100 */
[----:B------:R-:W-:Y:S01]  /*92b0*/  F2FP.F16.E4M3.UNPACK_B R156, R53.H1 ;  /* 0x00000035ff9c723e */ /* 0x000fe200030006ff */
        /* <DEDUP_REMOVED lines=13> */
[-C--:B------:R-:W-:Y:S01]  /*9390*/  F2FP.F16.E4M3.UNPACK_B R91, R59.reuse ;  /* 0x0000003bff5b723e */ /* 0x080fe200020006ff */
[----:B------:R-:W-:Y:S01]  /*93a0*/  HADD2.F32 R158, -RZ, R155.H0_H0 ;  /* 0x2000009bff9e7230 */ /* 0x000fe20000004100 */
[----:B------:R-:W-:Y:S01]  /*93b0*/  F2FP.F16.E4M3.UNPACK_B R136, R59.H1 ;  /* 0x0000003bff88723e */ /* 0x000fe200030006ff */
[--C-:B------:R-:W-:Y:S01]  /*93c0*/  HADD2.F32 R157, -RZ, R156.reuse.H0_H0 ;  /* 0x2000009cff9d7230 */ /* 0x100fe20000004100 */
[-C--:B------:R-:W-:Y:S01]  /*93d0*/  F2FP.F16.E4M3.UNPACK_B R66, R55.reuse ;  /* 0x00000037ff42723e */ /* 0x080fe200020006ff */
[----:B------:R-:W-:Y:S01]  /*93e0*/  HADD2.F32 R137, -RZ, R91.H0_H0 ;  /* 0x2000005bff897230 */ /* 0x000fe20000004100 */
[----:B------:R-:W-:Y:S01]  /*93f0*/  F2FP.F16.E4M3.UNPACK_B R55, R55.H1 ;  /* 0x00000037ff37723e */ /* 0x000fe200030006ff */
[----:B------:R-:W-:Y:S01]  /*9400*/  HADD2.F32 R156, -RZ, R156.H1_H1 ;  /* 0x3000009cff9c7230 */ /* 0x000fe20000004100 */
        /* <DEDUP_REMOVED lines=25> */
[-C--:B------:R-:W-:Y:S01]  /*95a0*/  FFMA.FTZ R88, R55, R152.reuse, -R88 ;  /* 0x0000009837587223 */ /* 0x080fe20000010858 */
[----:B------:R-:W-:Y:S01]  /*95b0*/  FMUL.FTZ R52, R66, R155 ;  /* 0x0000009b42347220 */ /* 0x000fe20000410000 */
[----:B------:R-:W-:Y:S01]  /*95c0*/  FFMA.FTZ R136, R136, R152, R137 ;  /* 0x0000009888887223 */ /* 0x000fe20000010089 */
[----:B------:R-:W-:Y:S01]  /*95d0*/  F2FP.SATFINITE.E4M3.F32.PACK_AB_MERGE_C R54, R67, R54, RZ ;  /* 0x000000364336723e */ /* 0x000fe200048070ff */
[-C--:B------:R-:W-:Y:S01]  /*95e0*/  FFMA.FTZ R59, R66, R53.reuse, -R59 ;  /* 0x00000035423b7223 */ /* 0x080fe2000001083b */
[----:B------:R-:W-:Y:S01]  /*95f0*/  FFMA.FTZ R53, R91, R53, R52 ;  /* 0x000000355b357223 */ /* 0x000fe20000010034 */
[----:B------:R-:W-:Y:S01]  /*9600*/  F2FP.SATFINITE.E4M3.F32.PACK_AB_MERGE_C R88, R88, R161, RZ ;  /* 0x000000a15858723e */ /* 0x000fe200048070ff */
[----:B------:R-:W-:Y:S01]  /*9610*/  IMAD.MOV.U32 R52, RZ, RZ, R63 ;  /* 0x000000ffff347224 */ /* 0x000fe200078e003f */
[----:B------:R-:W-:-:S02]  /*9620*/  F2FP.SATFINITE.E4M3.F32.PACK_AB_MERGE_C R136, R136, R157, RZ ;  /* 0x0000009d8888723e */ /* 0x000fc400048070ff */
[----:B------:R-:W-:Y:S02]  /*9630*/  F2FP.SATFINITE.E4M3.F32.PACK_AB_MERGE_C R60, R159, R60, RZ ;  /* 0x0000003c9f3c723e */ /* 0x000fe400048070ff */
[----:B------:R-:W-:Y:S02]  /*9640*/  F2FP.SATFINITE.E4M3.F32.PACK_AB_MERGE_C R54, R57, R64, R54 ;  /* 0x000000403936723e */ /* 0x000fe40004807036 */
[----:B------:R-:W-:Y:S02]  /*9650*/  F2FP.SATFINITE.E4M3.F32.PACK_AB_MERGE_C R55, R59, R160, R88 ;  /* 0x000000a03b37723e */ /* 0x000fe40004807058 */
[----:B------:R-:W-:Y:S02]  /*9660*/  F2FP.SATFINITE.E4M3.F32.PACK_AB_MERGE_C R59, R53, R158, R136 ;  /* 0x0000009e353b723e */ /* 0x000fe40004807088 */
[----:B------:R-:W-:Y:S01]  /*9670*/  F2FP.SATFINITE.E4M3.F32.PACK_AB_MERGE_C R57, R56, R65, R60 ;  /* 0x000000413839723e */ /* 0x000fe2000480703c */
[----:B------:R-:W-:Y:S01]  /*9680*/  IMAD.MOV.U32 R56, RZ, RZ, R62 ;  /* 0x000000ffff387224 */ /* 0x000fe200078e003e */
[----:B------:R-:W-:Y:S01]  /*9690*/  MOV R53, R54 ;  /* 0x0000003600357202 */ /* 0x000fe20000000f00 */
[----:B------:R-:W-:-:S07]  /*96a0*/  IMAD.MOV.U32 R54, RZ, RZ, R61 ;  /* 0x000000ffff367224 */ /* 0x000fce00078e003d */
.L_x_6180:
[----:B------:R-:W-:Y:S05]  /*96b0*/  BSYNC B2 ;  /* 0x0000000000027941 */ /* 0x000fea0003800000 */
.L_x_6179:
        /* <DEDUP_REMOVED lines=11> */
.L_x_6178:
[----:B------:R-:W-:Y:S05]  /*9770*/  BSYNC B1 ;  /* 0x0000000000017941 */ /* 0x000fea0003800000 */
.L_x_6177:
        /* <DEDUP_REMOVED lines=12> */
[----:B------:R-:W-:Y:S01]  /*9840*/  IMAD.SHL.U32 R55, R55, 0x80, RZ ;  /* 0x0000008037377824 */ /* 0x000fe200078e00ff */
[----:B------:R-:W-:Y:S01]  /*9850*/  IADD3 R62, P3, P4, R46, R60, R27 ;  /* 0x0000003c2e3e7210 */ /* 0x000fe20007c7e01b */
[----:B------:R-:W-:Y:S01]  /*9860*/  IMAD.IADD R63, R61, 0x1, R63 ;  /* 0x000000013d3f7824 */ /* 0x000fe200078e023f */
[----:B------:R-:W-:-:S02]  /*9870*/  SHF.R.S32.HI R53, RZ, 0x1f, R52 ;  /* 0x0000001fff357819 */ /* 0x000fc40000011434 */
[----:B------:R-:W-:Y:S02]  /*9880*/  LOP3.LUT R55, R55, 0x380, RZ, 0xc0, !PT ;  /* 0x0000038037377812 */ /* 0x000fe400078ec0ff */
[----:B------:R-:W-:Y:S02]  /*9890*/  LEA.HI R53, R53, R52, RZ, 0x5 ;  /* 0x0000003435357211 */ /* 0x000fe400078f28ff */
[----:B------:R-:W-:Y:S02]  /*98a0*/  IADD3.X R84, R20, R63, R26, P3, P4 ;  /* 0x0000003f14547210 */ /* 0x000fe40001fe841a */
[----:B------:R-:W-:-:S05]  /*98b0*/  LEA.HI.SX32 R53, R53, R28, 0x1b ;  /* 0x0000001c35357211 */ /* 0x000fca00078fdaff */
[----:B------:R-:W-:Y:S02]  /*98c0*/  IMAD.SHL.U32 R65, R53, 0x10, RZ ;  /* 0x0000001035417824 */ /* 0x000fe400078e00ff */
        /* <DEDUP_REMOVED lines=14> */
[--C-:B------:R-:W-:Y:S02]  /*99b0*/  SHF.R.U32.HI R137, RZ, 0x8, R69.reuse ;  /* 0x00000008ff897819 */ /* 0x100fe40000011645 */
[----:B------:R-:W-:Y:S01]  /*99c0*/  SHF.R.U32.HI R136, RZ, 0x10, R69 ;  /* 0x00000010ff887819 */ /* 0x000fe20000011645 */
[----:B------:R-:W-:Y:S01]  /*99d0*/  IMAD.MOV.U32 R69, RZ, RZ, R52 ;  /* 0x000000ffff457224 */ /* 0x000fe200078e0034 */
[--C-:B------:R-:W-:Y:S02]  /*99e0*/  SHF.R.U32.HI R89, RZ, 0x18, R73.reuse ;  /* 0x00000018ff597819 */ /* 0x100fe40000011649 */
[----:B------:R-:W-:Y:S01]  /*99f0*/  LOP3.LUT R70, R73, 0xff, RZ, 0xc0, !PT ;  /* 0x000000ff49467812 */ /* 0x000fe200078ec0ff */
[----:B------:R-:W-:Y:S01]  /*9a00*/  IMAD.U32 R53, R136, 0x10000, RZ ;  /* 0x0001000088357824 */ /* 0x000fe200078e00ff */
[----:B------:R-:W-:-:S02]  /*9a10*/  SHF.R.U32.HI R86, RZ, 0x8, R73 ;  /* 0x00000008ff567819 */ /* 0x000fc40000011649 */
[----:B------:R-:W-:Y:S02]  /*9a20*/  SHF.R.U32.HI R85, RZ, 0x10, R73 ;  /* 0x00000010ff557819 */ /* 0x000fe40000011649 */
[--C-:B------:R-:W-:Y:S02]  /*9a30*/  SHF.R.U32.HI R73, RZ, 0x18, R75.reuse ;  /* 0x00000018ff497819 */ /* 0x100fe4000001164b */
[----:B------:R-:W-:Y:S01]  /*9a40*/  LOP3.LUT R72, R75, 0xff, RZ, 0xc0, !PT ;  /* 0x000000ff4b487812 */ /* 0x000fe200078ec0ff */
[----:B------:R-:W-:Y:S01]  /*9a50*/  IMAD.U32 R85, R85, 0x10000, RZ ;  /* 0x0001000055557824 */ /* 0x000fe200078e00ff */
[----:B------:R-:W-:Y:S02]  /*9a60*/  SHF.R.U32.HI R74, RZ, 0x8, R75 ;  /* 0x00000008ff4a7819 */ /* 0x000fe4000001164b */
[----:B------:R-:W-:Y:S02]  /*9a70*/  SHF.R.U32.HI R90, RZ, 0x8, R71 ;  /* 0x00000008ff5a7819 */ /* 0x000fe40000011647 */
[----:B------:R-:W-:-:S02]  /*9a80*/  PRMT R67, R152, 0x654, R67 ;  /* 0x0000065498437816 */ /* 0x000fc40000000043 */
[----:B------:R-:W-:Y:S02]  /*9a90*/  SHF.L.U32 R52, R137, 0x8, RZ ;  /* 0x0000000889347819 */ /* 0x000fe400000006ff */
[----:B------:R-:W-:Y:S02]  /*9aa0*/  SHF.R.U32.HI R91, RZ, 0x18, R71 ;  /* 0x00000018ff5b7819 */ /* 0x000fe40000011647 */
[----:B------:R-:W-:Y:S02]  /*9ab0*/  LOP3.LUT R68, R71, 0xff, RZ, 0xc0, !PT ;  /* 0x000000ff47447812 */ /* 0x000fe400078ec0ff */
[----:B------:R-:W-:Y:S01]  /*9ac0*/  SHF.R.U32.HI R87, RZ, 0x10, R75 ;  /* 0x00000010ff577819 */ /* 0x000fe2000001164b */
[----:B------:R-:W-:Y:S01]  /*9ad0*/  IMAD.SHL.U32 R75, R74, 0x100, RZ ;  /* 0x000001004a4b7824 */ /* 0x000fe200078e00ff */
[----:B------:R-:W-:Y:S01]  /*9ae0*/  PRMT R72, R73, 0x654, R72 ;  /* 0x0000065449487816 */ /* 0x000fe20000000048 */
[----:B------:R-:W-:Y:S01]  /*9af0*/  IMAD.SHL.U32 R73, R86, 0x100, RZ ;  /* 0x0000010056497824 */ /* 0x000fe200078e00ff */
[----:B------:R-:W-:Y:S01]  /*9b00*/  SHF.R.U32.HI R88, RZ, 0x10, R71 ;  /* 0x00000010ff587819 */ /* 0x000fe20000011647 */
[----:B--2---:R-:W-:Y:S01]  /*9b10*/  IMAD.MOV.U32 R71, RZ, RZ, R56 ;  /* 0x000000ffff477224 */ /* 0x004fe200078e0038 */
[----:B------:R-:W-:Y:S01]  /*9b20*/  LOP3.LUT R52, R67, 0xff00, R52, 0xf8, !PT ;  /* 0x0000ff0043347812 */ /* 0x000fe200078ef834 */
[----:B------:R-:W-:Y:S01]  /*9b30*/  IMAD.SHL.U32 R67, R90, 0x100, RZ ;  /* 0x000001005a437824 */ /* 0x000fe200078e00ff */
[----:B------:R-:W-:Y:S01]  /*9b40*/  PRMT R70, R89, 0x654, R70 ;  /* 0x0000065459467816 */ /* 0x000fe20000000046 */
[----:B------:R-:W-:Y:S01]  /*9b50*/  IMAD.U32 R87, R87, 0x10000, RZ ;  /* 0x0001000057577824 */ /* 0x000fe200078e00ff */
[----:B------:R-:W-:-:S02]  /*9b60*/  PRMT R68, R91, 0x654, R68 ;  /* 0x000006545b447816 */ /* 0x000fc40000000044 */
[----:B------:R-:W-:Y:S02]  /*9b70*/  LOP3.LUT R56, R70, 0xff00, R73, 0xf8, !PT ;  /* 0x0000ff0046387812 */ /* 0x000fe400078ef849 */
[----:B------:R-:W-:Y:S02]  /*9b80*/  LOP3.LUT R86, R72, 0xff00, R75, 0xf8, !PT ;  /* 0x0000ff0048567812 */ /* 0x000fe400078ef84b */
[----:B------:R-:W-:Y:S02]  /*9b90*/  LOP3.LUT R54, R52, 0xff0000, R53, 0xf8, !PT ;  /* 0x00ff000034367812 */ /* 0x000fe400078ef835 */
[----:B------:R-:W-:Y:S02]  /*9ba0*/  LOP3.LUT R67, R68, 0xff00, R67, 0xf8, !PT ;  /* 0x0000ff0044437812 */ /* 0x000fe400078ef843 */
[----:B------:R-:W-:Y:S02]  /*9bb0*/  SHF.L.U32 R52, R88, 0x10, RZ ;  /* 0x0000001058347819 */ /* 0x000fe400000006ff */
[----:B------:R-:W-:-:S02]  /*9bc0*/  F2FP.F16.E4M3.UNPACK_B R75, R151.H1 ;  /* 0x00000097ff4b723e */ /* 0x000fc400030006ff */
[----:B------:R-:W-:Y:S02]  /*9bd0*/  F2FP.F16.E4M3.UNPACK_B R72, R71.H1 ;  /* 0x00000047ff48723e */ /* 0x000fe400030006ff */
[----:B------:R-:W-:Y:S01]  /*9be0*/  F2FP.F16.E4M3.UNPACK_B R70, R69.H1 ;  /* 0x00000045ff46723e */ /* 0x000fe200030006ff */
[----:B------:R-:W-:Y:S01]  /*9bf0*/  HADD2.F32 R53, -RZ, R75.H0_H0 ;  /* 0x2000004bff357230 */ /* 0x000fe20000004100 */
[----:B------:R-:W-:Y:S01]  /*9c00*/  LOP3.LUT R52, R67, 0xff0000, R52, 0xf8, !PT ;  /* 0x00ff000043347812 */ /* 0x000fe200078ef834 */
[----:B------:R-:W-:Y:S01]  /*9c10*/  HADD2.F32 R68, -RZ, R72.H0_H0 ;  /* 0x20000048ff447230 */ /* 0x000fe20000004100 */
[----:B------:R-:W-:Y:S01]  /*9c20*/  F2FP.F16.E4M3.UNPACK_B R73, R149.H1 ;  /* 0x00000095ff49723e */ /* 0x000fe200030006ff */
[--C-:B------:R-:W-:Y:S01]  /*9c30*/  HADD2.F32 R67, -RZ, R70.reuse.H0_H0 ;  /* 0x20000046ff437230 */ /* 0x100fe20000004100 */
[----:B------:R-:W-:Y:S01]  /*9c40*/  LOP3.LUT R56, R56, 0xff0000, R85, 0xf8, !PT ;  /* 0x00ff000038387812 */ /* 0x000fe200078ef855 */
[----:B------:R-:W-:Y:S02]  /*9c50*/  HADD2.F32 R70, -RZ, R70.H1_H1 ;  /* 0x30000046ff467230 */ /* 0x000fe40000004100 */
[----:B------:R-:W-:Y:S01]  /*9c60*/  FMUL.FTZ R88, R68, R53 ;  /* 0x0000003544587220 */ /* 0x000fe20000410000 */
[----:B------:R-:W-:-:S02]  /*9c70*/  HADD2.F32 R74, -RZ, R73.H0_H0 ;  /* 0x20000049ff4a7230 */ /* 0x000fc40000004100 */
[C---:B------:R-:W-:Y:S01]  /*9c80*/  FMUL.FTZ R89, R67.reuse, R53 ;  /* 0x0000003543597220 */ /* 0x040fe20000410000 */
[----:B------:R-:W-:Y:S01]  /*9c90*/  HADD2.F32 R85, -RZ, R73.H1_H1 ;  /* 0x30000049ff557230 */ /* 0x000fe20000004100 */
[----:B------:R-:W-:Y:S01]  /*9ca0*/  F2FP.F16.E4M3.UNPACK_B R151, R151 ;  /* 0x00000097ff97723e */ /* 0x000fe200020006ff */
[-C--:B------:R-:W-:Y:S01]  /*9cb0*/  FFMA.FTZ R67, R67, R74.reuse, -R88 ;  /* 0x0000004a43437223 */ /* 0x080fe20000010858 */
[----:B------:R-:W-:Y:S01]  /*9cc0*/  FFMA.FTZ R68, R68, R74, R89 ;  /* 0x0000004a44447223 */ /* 0x000fe20000010059 */
[----:B------:R-:W-:Y:S01]  /*9cd0*/  HADD2.F32 R74, -RZ, R75.H1_H1 ;  /* 0x3000004bff4a7230 */ /* 0x000fe20000004100 */
[----:B------:R-:W-:Y:S01]  /*9ce0*/  F2FP.F16.E4M3.UNPACK_B R73, R69 ;  /* 0x00000045ff49723e */ /* 0x000fe200020006ff */
[----:B------:R-:W-:Y:S01]  /*9cf0*/  HADD2.F32 R75, -RZ, R72.H1_H1 ;  /* 0x30000048ff4b7230 */ /* 0x000fe20000004100 */
[----:B------:R-:W-:Y:S02]  /*9d00*/  F2FP.F16.E4M3.UNPACK_B R72, R71 ;  /* 0x00000047ff48723e */ /* 0x000fe400020006ff */
[----:B------:R-:W-:Y:S01]  /*9d10*/  LOP3.LUT R53, R86, 0xff0000, R87, 0xf8, !PT ;  /* 0x00ff000056357812 */ /* 0x000fe200078ef857 */
[-C--:B------:R-:W-:Y:S01]  /*9d20*/  FMUL.FTZ R88, R70, R74.reuse ;  /* 0x0000004a46587220 */ /* 0x080fe20000410000 */
[----:B------:R-:W-:Y:S01]  /*9d30*/  FMUL.FTZ R69, R75, R74 ;  /* 0x0000004a4b457220 */ /* 0x000fe20000410000 */
[----:B------:R-:W-:Y:S01]  /*9d40*/  F2FP.F16.E4M3.UNPACK_B R149, R149 ;  /* 0x00000095ff95723e */ /* 0x000fe200020006ff */
[----:B------:R-:W-:-:S02]  /*9d50*/  HADD2.F32 R86, -RZ, R151.H0_H0 ;  /* 0x20000097ff567230 */ /* 0x000fc40000004100 */
[--C-:B------:R-:W-:Y:S02]  /*9d60*/  HADD2.F32 R74, -RZ, R72.reuse.H0_H0 ;  /* 0x20000048ff4a7230 */ /* 0x100fe40000004100 */
        /* <DEDUP_REMOVED lines=25> */
[-C--:B------:R-:W-:Y:S01]  /*9f00*/  FMUL.FTZ R137, R86, R89.reuse ;  /* 0x0000005956897220 */ /* 0x080fe20000410000 */
        /* <DEDUP_REMOVED lines=11> */
[----:B------:R-:W-:Y:S02]  /*9fc0*/  HADD2.F32 R75, -RZ, R148.H0_H0 ;  /* 0x20000094ff4b7230 */ /* 0x000fe40000004100 */
[----:B------:R-:W-:Y:S01]  /*9fd0*/  FFMA.FTZ R136, R73, R74, -R136 ;  /* 0x0000004a49887223 */ /* 0x000fe20000010888 */
[----:B------:R-:W-:Y:S01]  /*9fe0*/  F2FP.F16.E4M3.UNPACK_B R73, R58 ;  /* 0x0000003aff49723e */ /* 0x000fe200020006ff */
[----:B------:R-:W-:Y:S01]  /*9ff0*/  FFMA.FTZ R149, R85, R74, R88 ;  /* 0x0000004a55957223 */ /* 0x000fe20000010058 */
[--C-:B------:R-:W-:Y:S01]  /*a000*/  HADD2.F32 R85, -RZ, R150.reuse.H0_H0 ;  /* 0x20000096ff557230 */ /* 0x100fe20000004100 */
[----:B------:R-:W-:Y:S01]  /*a010*/  F2FP.SATFINITE.E4M3.F32.PACK_AB_MERGE_C R67, R70, R67, RZ ;  /* 0x000000434643723e */ /* 0x000fe200048070ff */
[----:B------:R-:W-:Y:S01]  /*a020*/  HADD2.F32 R150, -RZ, R150.H1_H1 ;  /* 0x30000096ff967230 */ /* 0x000fe20000004100 */
[----:B------:R-:W-:Y:S01]  /*a030*/  F2FP.SATFINITE.E4M3.F32.PACK_AB_MERGE_C R69, R69, R68, RZ ;  /* 0x000000444545723e */ /* 0x000fe200048070ff */
[--C-:B------:R-:W-:Y:S01]  /*a040*/  HADD2.F32 R74, -RZ, R73.reuse.H0_H0 ;  /* 0x20000049ff4a7230 */ /* 0x100fe20000004100 */
[----:B------:R-:W-:Y:S01]  /*a050*/  F2FP.F16.E4M3.UNPACK_B R70, R64 ;  /* 0x00000040ff46723e */ /* 0x000fe200020006ff */
[----:B------:R-:W-:Y:S01]  /*a060*/  HADD2.F32 R58, -RZ, R66.H0_H0 ;  /* 0x20000042ff3a7230 */ /* 0x000fe20000004100 */
[----:B------:R-:W-:Y:S01]  /*a070*/  F2FP.SATFINITE.E4M3.F32.PACK_AB_MERGE_C R68, R90, R71, R67 ;  /* 0x000000475a44723e */ /* 0x000fe20004807043 */
[----:B------:R-:W-:-:S02]  /*a080*/  HADD2.F32 R73, -RZ, R73.H1_H1 ;  /* 0x30000049ff497230 */ /* 0x000fc40000004100 */
[-C--:B------:R-:W-:Y:S01]  /*a090*/  FMUL.FTZ R87, R74, R85.reuse ;  /* 0x000000554a577220 */ /* 0x080fe20000410000 */
[----:B------:R-:W-:Y:S02]  /*a0a0*/  HADD2.F32 R66, -RZ, R66.H1_H1 ;  /* 0x30000042ff427230 */ /* 0x000fe40000004100 */
[C---:B------:R-:W-:Y:S01]  /*a0b0*/  FMUL.FTZ R85, R58.reuse, R85 ;  /* 0x000000553a557220 */ /* 0x040fe20000410000 */
[----:B------:R-:W-:Y:S02]  /*a0c0*/  HADD2.F32 R148, -RZ, R148.H1_H1 ;  /* 0x30000094ff947230 */ /* 0x000fe40000004100 */
[CC--:B------:R-:W-:Y:S01]  /*a0d0*/  FMUL.FTZ R89, R73.reuse, R150.reuse ;  /* 0x0000009649597220 */ /* 0x0c0fe20000410000 */
[-C--:B------:R-:W-:Y:S01]  /*a0e0*/  FFMA.FTZ R87, R58, R75.reuse, -R87 ;  /* 0x0000004b3a577223 */ /* 0x080fe20000010857 */
[----:B------:R-:W-:Y:S01]  /*a0f0*/  FMUL.FTZ R150, R66, R150 ;  /* 0x0000009642967220 */ /* 0x000fe20000410000 */
[----:B------:R-:W-:Y:S01]  /*a100*/  FFMA.FTZ R58, R74, R75, R85 ;  /* 0x0000004b4a3a7223 */ /* 0x000fe20000010055 */
[----:B------:R-:W-:Y:S01]  /*a110*/  FFMA.FTZ R66, R66, R148, -R89 ;  /* 0x0000009442427223 */ /* 0x000fe20000010859 */
[----:B------:R-:W-:Y:S01]  /*a120*/  F2FP.F16.E4M3.UNPACK_B R85, R56 ;  /* 0x00000038ff55723e */ /* 0x000fe200020006ff */
[----:B------:R-:W-:Y:S01]  /*a130*/  FFMA.FTZ R89, R73, R148, R150 ;  /* 0x0000009449597223 */ /* 0x000fe20000010096 */
[----:B------:R-:W-:-:S02]  /*a140*/  F2FP.F16.E4M3.UNPACK_B R73, R57 ;  /* 0x00000039ff49723e */ /* 0x000fc400020006ff */
[----:B------:R-:W-:Y:S01]  /*a150*/  F2FP.SATFINITE.E4M3.F32.PACK_AB_MERGE_C R67, R91, R72, R69 ;  /* 0x000000485b43723e */ /* 0x000fe20004807045 */
[----:B------:R-:W-:Y:S01]  /*a160*/  HADD2.F32 R72, -RZ, R85.H0_H0 ;  /* 0x20000055ff487230 */ /* 0x000fe20000004100 */
[----:B------:R-:W-:Y:S01]  /*a170*/  F2FP.SATFINITE.E4M3.F32.PACK_AB_MERGE_C R86, R149, R86, RZ ;  /* 0x000000569556723e */ /* 0x000fe200048070ff */
[--C-:B------:R-:W-:Y:S01]  /*a180*/  HADD2.F32 R71, -RZ, R73.reuse.H0_H0 ;  /* 0x20000049ff477230 */ /* 0x100fe20000004100 */
[----:B------:R-:W-:Y:S01]  /*a190*/  F2FP.F16.E4M3.UNPACK_B R75, R54 ;  /* 0x00000036ff4b723e */ /* 0x000fe200020006ff */
[--C-:B------:R-:W-:Y:S01]  /*a1a0*/  HADD2.F32 R69, -RZ, R70.reuse.H0_H0 ;  /* 0x20000046ff457230 */ /* 0x100fe20000004100 */
[----:B------:R-:W-:Y:S01]  /*a1b0*/  F2FP.SATFINITE.E4M3.F32.PACK_AB_MERGE_C R136, R136, R137, RZ ;  /* 0x000000898888723e */ /* 0x000fe200048070ff */
[----:B------:R-:W-:Y:S02]  /*a1c0*/  HADD2.F32 R74, -RZ, R73.H1_H1 ;  /* 0x30000049ff4a7230 */ /* 0x000fe40000004100 */
[----:B------:R-:W-:Y:S01]  /*a1d0*/  FMUL.FTZ R88, R71, R72 ;  /* 0x0000004847587220 */ /* 0x000fe20000410000 */
[----:B------:R-:W-:Y:S01]  /*a1e0*/  F2FP.SATFINITE.E4M3.F32.PACK_AB_MERGE_C R58, R89, R58, R86 ;  /* 0x0000003a593a723e */ /* 0x000fe20004807056 */
[----:B------:R-:W-:Y:S01]  /*a1f0*/  FMUL.FTZ R90, R69, R72 ;  /* 0x00000048455a7220 */ /* 0x000fe20000410000 */
[----:B------:R-:W-:Y:S01]  /*a200*/  HADD2.F32 R85, -RZ, R85.H1_H1 ;  /* 0x30000055ff557230 */ /* 0x000fe20000004100 */
[----:B------:R-:W-:Y:S01]  /*a210*/  F2FP.SATFINITE.E4M3.F32.PACK_AB_MERGE_C R66, R66, R87, R136 ;  /* 0x000000574242723e */ /* 0x000fe20004807088 */
[----:B------:R-:W-:Y:S01]  /*a220*/  HADD2.F32 R72, -RZ, R70.H1_H1 ;  /* 0x30000046ff487230 */ /* 0x000fe20000004100 */
[----:B------:R-:W-:Y:S01]  /*a230*/  F2FP.F16.E4M3.UNPACK_B R73, R57.H1 ;  /* 0x00000039ff49723e */ /* 0x000fe200030006ff */
[----:B------:R-:W-:-:S02]  /*a240*/  HADD2.F32 R86, -RZ, R75.H0_H0 ;  /* 0x2000004bff567230 */ /* 0x000fc40000004100 */
[-C--:B------:R-:W-:Y:S01]  /*a250*/  FMUL.FTZ R87, R74, R85.reuse ;  /* 0x000000554a577220 */ /* 0x080fe20000410000 */
[----:B------:R-:W-:Y:S02]  /*a260*/  HADD2.F32 R75, -RZ, R75.H1_H1 ;  /* 0x3000004bff4b7230 */ /* 0x000fe40000004100 */
[C---:B------:R-:W-:Y:S01]  /*a270*/  FMUL.FTZ R89, R72.reuse, R85 ;  /* 0x0000005548597220 */ /* 0x040fe20000410000 */
[----:B------:R-:W-:Y:S01]  /*a280*/  F2FP.F16.E4M3.UNPACK_B R85, R56.H1 ;  /* 0x00000038ff55723e */ /* 0x000fe200030006ff */
[----:B------:R-:W-:Y:S01]  /*a290*/  FFMA.FTZ R70, R71, R86, R90 ;  /* 0x0000005647467223 */ /* 0x000fe2000001005a */
[----:B------:R-:W-:Y:S01]  /*a2a0*/  F2FP.F16.E4M3.UNPACK_B R71, R64.H1 ;  /* 0x00000040ff47723e */ /* 0x000fe200030006ff */
[----:B------:R-:W-:Y:S01]  /*a2b0*/  FFMA.FTZ R64, R72, R75, -R87 ;  /* 0x0000004b48407223 */ /* 0x000fe20000010857 */
[----:B------:R-:W-:Y:S01]  /*a2c0*/  FFMA.FTZ R69, R69, R86, -R88 ;  /* 0x0000005645457223 */ /* 0x000fe20000010858 */
[----:B------:R-:W-:Y:S01]  /*a2d0*/  HADD2.F32 R72, -RZ, R73.H0_H0 ;  /* 0x20000049ff487230 */ /* 0x000fe20000004100 */
[----:B------:R-:W-:Y:S01]  /*a2e0*/  F2FP.F16.E4M3.UNPACK_B R54, R54.H1 ;  /* 0x00000036ff36723e */ /* 0x000fe200030006ff */
[----:B------:R-:W-:-:S02]  /*a2f0*/  HADD2.F32 R87, -RZ, R85.H0_H0 ;  /* 0x20000055ff577230 */ /* 0x000fc40000004100 */
[----:B------:R-:W-:Y:S01]  /*a300*/  FFMA.FTZ R57, R74, R75, R89 ;  /* 0x0000004b4a397223 */ /* 0x000fe20000010059 */
[----:B------:R-:W-:Y:S02]  /*a310*/  HADD2.F32 R56, -RZ, R71.H0_H0 ;  /* 0x20000047ff387230 */ /* 0x000fe40000004100 */
        /* <DEDUP_REMOVED lines=8> */
[C---:B------:R-:W-:Y:S01]  /*a3a0*/  FMUL.FTZ R86, R71.reuse, R86 ;  /* 0x0000005647567220 */ /* 0x040fe20000410000 */
[----:B------:R-:W-:Y:S01]  /*a3b0*/  FFMA.FTZ R91, R72, R75, R87 ;  /* 0x0000004b485b7223 */ /* 0x000fe20000010057 */
[----:B------:R-:W-:Y:S01]  /*a3c0*/  F2FP.F16.E4M3.UNPACK_B R72, R59.H1 ;  /* 0x0000003bff48723e */ /* 0x000fe200030006ff */
[-C--:B------:R-:W-:Y:S01]  /*a3d0*/  FFMA.FTZ R137, R71, R74.reuse, -R54 ;  /* 0x0000004a47897223 */ /* 0x080fe20000010836 */
[----:B------:R-:W-:Y:S01]  /*a3e0*/  F2FP.F16.E4M3.UNPACK_B R54, R55 ;  /* 0x00000037ff36723e */ /* 0x000fe200020006ff */
[----:B------:R-:W-:Y:S01]  /*a3f0*/  FFMA.FTZ R136, R73, R74, R86 ;  /* 0x0000004a49887223 */ /* 0x000fe20000010056 */
[----:B------:R-:W-:Y:S01]  /*a400*/  F2FP.F16.E4M3.UNPACK_B R87, R53.H1 ;  /* 0x00000035ff57723e */ /* 0x000fe200030006ff */
[----:B------:R-:W-:Y:S01]  /*a410*/  FFMA.FTZ R90, R56, R75, -R85 ;  /* 0x0000004b385a7223 */ /* 0x000fe20000010855 */
[----:B------:R-:W-:Y:S01]  /*a420*/  F2FP.F16.E4M3.UNPACK_B R55, R55.H1 ;  /* 0x00000037ff37723e */ /* 0x000fe200030006ff */
[----:B------:R-:W-:Y:S01]  /*a430*/  HADD2.F32 R56, -RZ, R54.H0_H0 ;  /* 0x20000036ff387230 */ /* 0x000fe20000004100 */
[----:B------:R-:W-:Y:S01]  /*a440*/  F2FP.F16.E4M3.UNPACK_B R86, R53 ;  /* 0x00000035ff56723e */ /* 0x000fe200020006ff */
[--C-:B------:R-:W-:Y:S01]  /*a450*/  HADD2.F32 R89, -RZ, R87.reuse.H0_H0 ;  /* 0x20000057ff597230 */ /* 0x100fe20000004100 */
[-C--:B------:R-:W-:Y:S01]  /*a460*/  F2FP.F16.E4M3.UNPACK_B R53, R52.reuse ;  /* 0x00000034ff35723e */ /* 0x080fe200020006ff */
[----:B------:R-:W-:Y:S01]  /*a470*/  HADD2.F32 R87, -RZ, R87.H1_H1 ;  /* 0x30000057ff577230 */ /* 0x000fe20000004100 */
[----:B------:R-:W-:Y:S01]  /*a480*/  F2FP.F16.E4M3.UNPACK_B R74, R52.H1 ;  /* 0x00000034ff4a723e */ /* 0x000fe200030006ff */
[----:B------:R-:W-:Y:S01]  /*a490*/  HADD2.F32 R52, -RZ, R72.H0_H0 ;  /* 0x20000048ff347230 */ /* 0x000fe20000004100 */
[----:B------:R-:W-:Y:S01]  /*a4a0*/  F2FP.F16.E4M3.UNPACK_B R71, R59 ;  /* 0x0000003bff47723e */ /* 0x000fe200020006ff */
        /* <DEDUP_REMOVED lines=8> */
[----:B------:R-:W-:Y:S02]  /*a530*/  HADD2.F32 R73, -RZ, R71.H0_H0 ;  /* 0x20000047ff497230 */ /* 0x000fe40000004100 */
[----:B------:R-:W-:Y:S01]  /*a540*/  FFMA.FTZ R89, R52, R85, R89 ;  /* 0x0000005534597223 */ /* 0x000fe20000010059 */
[----:B------:R-:W-:-:S02]  /*a550*/  HADD2.F32 R88, -RZ, R86.H0_H0 ;  /* 0x20000056ff587230 */ /* 0x000fc40000004100 */
[-C--:B------:R-:W-:Y:S01]  /*a560*/  FMUL.FTZ R52, R72, R87.reuse ;  /* 0x0000005748347220 */ /* 0x080fe20000410000 */
[----:B------:R-:W-:Y:S02]  /*a570*/  HADD2.F32 R71, -RZ, R71.H1_H1 ;  /* 0x30000047ff477230 */ /* 0x000fe40000004100 */
[----:B------:R-:W-:Y:S01]  /*a580*/  FMUL.FTZ R87, R55, R87 ;  /* 0x0000005737577220 */ /* 0x000fe20000410000 */
[----:B------:R-:W-:Y:S02]  /*a590*/  HADD2.F32 R86, -RZ, R86.H1_H1 ;  /* 0x30000056ff567230 */ /* 0x000fe40000004100 */
[-C--:B------:R-:W-:Y:S01]  /*a5a0*/  FMUL.FTZ R149, R73, R88.reuse ;  /* 0x0000005849957220 */ /* 0x080fe20000410000 */
[----:B------:R-:W-:Y:S02]  /*a5b0*/  HADD2.F32 R54, -RZ, R54.H1_H1 ;  /* 0x30000036ff367230 */ /* 0x000fe40000004100 */
[----:B------:R-:W-:Y:S01]  /*a5c0*/  FMUL.FTZ R88, R56, R88 ;  /* 0x0000005838587220 */ /* 0x000fe20000410000 */
[----:B------:R-:W-:-:S02]  /*a5d0*/  HADD2.F32 R74, -RZ, R74.H1_H1 ;  /* 0x3000004aff4a7230 */ /* 0x000fc40000004100 */
[-C--:B------:R-:W-:Y:S01]  /*a5e0*/  FMUL.FTZ R59, R71, R86.reuse ;  /* 0x00000056473b7220 */ /* 0x080fe20000410000 */
[--C-:B------:R-:W-:Y:S02]  /*a5f0*/  HADD2.F32 R75, -RZ, R53.reuse.H0_H0 ;  /* 0x20000035ff4b7230 */ /* 0x100fe40000004100 */
[----:B------:R-:W-:Y:S01]  /*a600*/  FMUL.FTZ R86, R54, R86 ;  /* 0x0000005636567220 */ /* 0x000fe20000410000 */
[----:B------:R-:W-:Y:S02]  /*a610*/  HADD2.F32 R53, -RZ, R53.H1_H1 ;  /* 0x30000035ff357230 */ /* 0x000fe40000004100 */
[-C--:B------:R-:W-:Y:S01]  /*a620*/  FFMA.FTZ R55, R55, R74.reuse, -R52 ;  /* 0x0000004a37377223 */ /* 0x080fe20000010834 */
[----:B------:R-:W-:Y:S01]  /*a630*/  FFMA.FTZ R72, R72, R74, R87 ;  /* 0x0000004a48487223 */ /* 0x000fe20000010057 */
[-C--:B------:R-:W-:Y:S01]  /*a640*/  FFMA.FTZ R149, R56, R75.reuse, -R149 ;  /* 0x0000004b38957223 */ /* 0x080fe20000010895 */
[----:B------:R-:W-:Y:S01]  /*a650*/  FFMA.FTZ R88, R73, R75, R88 ;  /* 0x0000004b49587223 */ /* 0x000fe20000010058 */
[-C--:B------:R-:W-:Y:S01]  /*a660*/  FFMA.FTZ R54, R54, R53.reuse, -R59 ;  /* 0x0000003536367223 */ /* 0x080fe2000001083b */
[----:B------:R-:W-:Y:S01]  /*a670*/  FFMA.FTZ R53, R71, R53, R86 ;  /* 0x0000003547357223 */ /* 0x000fe20000010056 */
[----:B------:R-:W-:Y:S01]  /*a680*/  F2FP.SATFINITE.E4M3.F32.PACK_AB_MERGE_C R55, R55, R148, RZ ;  /* 0x000000943737723e */ /* 0x000fe200048070ff */
[----:B------:R-:W-:Y:S01]  /*a690*/  IMAD.MOV.U32 R52, RZ, RZ, R68 ;  /* 0x000000ffff347224 */ /* 0x000fe200078e0044 */
[----:B------:R-:W-:-:S02]  /*a6a0*/  F2FP.SATFINITE.E4M3.F32.PACK_AB_MERGE_C R72, R72, R89, RZ ;  /* 0x000000594848723e */ /* 0x000fc400048070ff */
[----:B------:R-:W-:Y:S02]  /*a6b0*/  F2FP.SATFINITE.E4M3.F32.PACK_AB_MERGE_C R69, R64, R69, R90 ;  /* 0x000000454045723e */ /* 0x000fe4000480705a */
[----:B------:R-:W-:Y:S02]  /*a6c0*/  F2FP.SATFINITE.E4M3.F32.PACK_AB_MERGE_C R91, R136, R91, RZ ;  /* 0x0000005b885b723e */ /* 0x000fe400048070ff */
[----:B------:R-:W-:Y:S01]  /*a6d0*/  F2FP.SATFINITE.E4M3.F32.PACK_AB_MERGE_C R55, R54, R149, R55 ;  /* 0x000000953637723e */ /* 0x000fe20004807037 */
[----:B------:R-:W-:Y:S01]  /*a6e0*/  IMAD.MOV.U32 R54, RZ, RZ, R66 ;  /* 0x000000ffff367224 */ /* 0x000fe200078e0042 */
[----:B------:R-:W-:Y:S01]  /*a6f0*/  F2FP.SATFINITE.E4M3.F32.PACK_AB_MERGE_C R59, R53, R88, R72 ;  /* 0x00000058353b723e */ /* 0x000fe20004807048 */
[----:B------:R-:W-:Y:S01]  /*a700*/  IMAD.MOV.U32 R53, RZ, RZ, R69 ;  /* 0x000000ffff357224 */ /* 0x000fe200078e0045 */
[----:B------:R-:W-:Y:S02]  /*a710*/  F2FP.SATFINITE.E4M3.F32.PACK_AB_MERGE_C R57, R57, R70, R91 ;  /* 0x000000463939723e */ /* 0x000fe4000480705b */
[----:B------:R-:W-:-:S07]  /*a720*/  MOV R56, R67 ;  /* 0x0000004300387202 */ /* 0x000fce0000000f00 */
.L_x_6184:
[----:B------:R-:W-:Y:S05]  /*a730*/  BSYNC B2 ;  /* 0x0000000000027941 */ /* 0x000fea0003800000 */
.L_x_6183:
        /* <DEDUP_REMOVED lines=11> */
.L_x_6182:
[----:B------:R-:W-:Y:S05]  /*a7f0*/  BSYNC B1 ;  /* 0x0000000000017941 */ /* 0x000fea0003800000 */
.L_x_6181:
        /* <DEDUP_REMOVED lines=10> */
[----:B------:R-:W-:Y:S01]  /*a8a0*/  BSSY B1, `(.L_x_6185) ;  /* 0x00000f1000017945 */ /* 0x000fe20003800000 */
[----:B------:R-:W-:Y:S02]  /*a8b0*/  ISETP.NE.AND P6, PT, R0, RZ, PT ;  /* 0x000000ff0000720c */ /* 0x000fe40003fc5270 */
[----:B------:R-:W-:Y:S02]  /*a8c0*/  IADD3.X R52, R20, R65, R26, P3, P4 ;  /* 0x0000004114347210 */ /* 0x000fe40001fe841a */
[----:B------:R-:W-:Y:S02]  /*a8d0*/  SEL R147, R120, R147, !P6 ;  /* 0x0000009378937207 */ /* 0x000fe40007000000 */
[----:B------:R-:W-:-:S05]  /*a8e0*/  IADD3 R53, R228, 0xc0, RZ ;  /* 0x000000c0e4357810 */ /* 0x000fca0007ffe0ff */
[----:B------:R-:W-:-:S05]  /*a8f0*/  IMAD.SHL.U32 R53, R53, 0x80, RZ ;  /* 0x0000008035357824 */ /* 0x000fca00078e00ff */
[----:B------:R-:W-:Y:S02]  /*a900*/  LOP3.LUT R53, R53, 0x380, RZ, 0xc0, !PT ;  /* 0x0000038035357812 */ /* 0x000fe400078ec0ff */
[----:B-1----:R-:W-:-:S05]  /*a910*/  IADD3 R62, P3, R63, R60, RZ ;  /* 0x0000003c3f3e7210 */ /* 0x002fca0007f7e0ff */
[----:B------:R-:W-:Y:S01]  /*a920*/  IMAD.X R63, R52, 0x1, R61, P3 ;  /* 0x00000001343f7824 */ /* 0x000fe200018e063d */
[----:B------:R-:W-:-:S04]  /*a930*/  SHF.R.S32.HI R52, RZ, 0x1f, R147 ;  /* 0x0000001fff347819 */ /* 0x000fc80000011493 */
[----:B------:R-:W-:-:S04]  /*a940*/  LEA.HI R147, R52, R147, RZ, 0x5 ;  /* 0x0000009334937211 */ /* 0x000fc800078f28ff */
[----:B------:R-:W-:-:S05]  /*a950*/  LEA.HI.SX32 R67, R147, R28, 0x1b ;  /* 0x0000001c93437211 */ /* 0x000fca00078fdaff */
[----:B------:R-:W-:-:S05]  /*a960*/  IMAD.SHL.U32 R67, R67, 0x10, RZ ;  /* 0x0000001043437824 */ /* 0x000fca00078e00ff */
[----:B------:R-:W-:-:S04]  /*a970*/  LOP3.LUT R53, R53, 0x70, R67, 0xf8, !PT ;  /* 0x0000007035357812 */ /* 0x000fc800078ef843 */
[----:B------:R-:W-:-:S05]  /*a980*/  LOP3.LUT R53, R53, R140, RZ, 0x3c, !PT ;  /* 0x0000008c35357212 */ /* 0x000fca00078e3cff */
[----:B--2---:R-:W-:Y:S02]  /*a990*/  IMAD.IADD R52, R54, 0x1, R53 ;  /* 0x0000000136347824 */ /* 0x004fe400078e0235 */
[C---:B------:R-:W-:Y:S02]  /*a9a0*/  IMAD R53, R17.reuse, 0x7000, R113 ;  /* 0x0000700011357824 */ /* 0x040fe400078e0271 */
        /* <DEDUP_REMOVED lines=9> */
[----:B------:R-:W-:Y:S01]  /*aa40*/  IMAD.MOV.U32 R64, RZ, RZ, R54 ;  /* 0x000000ffff407224 */ /* 0x000fe200078e0036 */
[----:B------:R-:W-:Y:S01]  /*aa50*/  SHF.R.U32.HI R69, RZ, 0x18, R77 ;  /* 0x00000018ff457819 */ /* 0x000fe2000001164d */
[----:B------:R-:W-:Y:S01]  /*aa60*/  IMAD.SHL.U32 R52, R84, 0x100, RZ ;  /* 0x0000010054347824 */ /* 0x000fe200078e00ff */
[----:B------:R-:W-:Y:S01]  /*aa70*/  SHF.R.U32.HI R80, RZ, 0x8, R79 ;  /* 0x00000008ff507819 */ /* 0x000fe2000001164f */
[----:B--2---:R-:W-:Y:S01]  /*aa80*/  IMAD.MOV.U32 R73, RZ, RZ, R56 ;  /* 0x000000ffff497224 */ /* 0x004fe200078e0038 */
[----:B------:R-:W-:Y:S02]  /*aa90*/  SHF.R.U32.HI R75, RZ, 0x8, R81 ;  /* 0x00000008ff4b7819 */ /* 0x000fe40000011651 */
[----:B------:R-:W-:-:S02]  /*aaa0*/  PRMT R69, R69, 0x654, R66 ;  /* 0x0000065445457816 */ /* 0x000fc40000000042 */
[----:B------:R-:W-:Y:S01]  /*aab0*/  SHF.R.U32.HI R85, RZ, 0x10, R77 ;  /* 0x00000010ff557819 */ /* 0x000fe2000001164d */
[----:B------:R-:W-:Y:S01]  /*aac0*/  IMAD.SHL.U32 R54, R75, 0x100, RZ ;  /* 0x000001004b367824 */ /* 0x000fe200078e00ff */
[----:B------:R-:W-:Y:S02]  /*aad0*/  LOP3.LUT R68, R79, 0xff, RZ, 0xc0, !PT ;  /* 0x000000ff4f447812 */ /* 0x000fe400078ec0ff */
[----:B------:R-:W-:Y:S01]  /*aae0*/  SHF.R.U32.HI R71, RZ, 0x18, R79 ;  /* 0x00000018ff477819 */ /* 0x000fe2000001164f */
[----:B------:R-:W-:Y:S01]  /*aaf0*/  IMAD.U32 R56, R85, 0x10000, RZ ;  /* 0x0001000055387824 */ /* 0x000fe200078e00ff */
[----:B------:R-:W-:Y:S02]  /*ab00*/  LOP3.LUT R72, R81, 0xff, RZ, 0xc0, !PT ;  /* 0x000000ff51487812 */ /* 0x000fe400078ec0ff */
[----:B------:R-:W-:Y:S02]  /*ab10*/  SHF.R.U32.HI R77, RZ, 0x18, R81 ;  /* 0x00000018ff4d7819 */ /* 0x000fe40000011651 */
[----:B------:R-:W-:Y:S01]  /*ab20*/  LOP3.LUT R69, R69, 0xff00, R52, 0xf8, !PT ;  /* 0x0000ff0045457812 */ /* 0x000fe200078ef834 */
[----:B------:R-:W-:Y:S01]  /*ab30*/  IMAD.SHL.U32 R52, R80, 0x100, RZ ;  /* 0x0000010050347824 */ /* 0x000fe200078e00ff */
[----:B------:R-:W-:-:S02]  /*ab40*/  SHF.R.U32.HI R74, RZ, 0x8, R83 ;  /* 0x00000008ff4a7819 */ /* 0x000fc40000011653 */
[----:B------:R-:W-:Y:S02]  /*ab50*/  PRMT R71, R71, 0x654, R68 ;  /* 0x0000065447477816 */ /* 0x000fe40000000044 */
[----:B------:R-:W-:Y:S02]  /*ab60*/  PRMT R77, R77, 0x654, R72 ;  /* 0x000006544d4d7816 */ /* 0x000fe40000000048 */
[----:B------:R-:W-:Y:S02]  /*ab70*/  SHF.R.U32.HI R82, RZ, 0x10, R79 ;  /* 0x00000010ff527819 */ /* 0x000fe4000001164f */
[----:B------:R-:W-:Y:S01]  /*ab80*/  MOV R66, R58 ;  /* 0x0000003a00427202 */ /* 0x000fe20000000f00 */
[----:B------:R-:W-:Y:S01]  /*ab90*/  IMAD.SHL.U32 R58, R74, 0x100, RZ ;  /* 0x000001004a3a7824 */ /* 0x000fe200078e00ff */
[----:B------:R-:W-:Y:S02]  /*aba0*/  LOP3.LUT R75, R71, 0xff00, R52, 0xf8, !PT ;  /* 0x0000ff00474b7812 */ /* 0x000fe400078ef834 */
[----:B------:R-:W-:-:S02]  /*abb0*/  LOP3.LUT R79, R77, 0xff00, R54, 0xf8, !PT ;  /* 0x0000ff004d4f7812 */ /* 0x000fc400078ef836 */
[----:B------:R-:W-:Y:S02]  /*abc0*/  F2FP.F16.E4M3.UNPACK_B R77, R145.H1 ;  /* 0x00000091ff4d723e */ /* 0x000fe400030006ff */
[----:B------:R-:W-:Y:S02]  /*abd0*/  F2FP.F16.E4M3.UNPACK_B R74, R73.H1 ;  /* 0x00000049ff4a723e */ /* 0x000fe400030006ff */
[----:B------:R-:W-:Y:S01]  /*abe0*/  F2FP.F16.E4M3.UNPACK_B R71, R70.H1 ;  /* 0x00000046ff47723e */ /* 0x000fe200030006ff */
[----:B------:R-:W-:Y:S01]  /*abf0*/  HADD2.F32 R54, -RZ, R77.H0_H0 ;  /* 0x2000004dff367230 */ /* 0x000fe20000004100 */
[----:B------:R-:W-:Y:S02]  /*ac00*/  SHF.R.U32.HI R78, RZ, 0x10, R81 ;  /* 0x00000010ff4e7819 */ /* 0x000fe40000011651 */
[----:B------:R-:W-:Y:S01]  /*ac10*/  SHF.R.U32.HI R76, RZ, 0x10, R83 ;  /* 0x00000010ff4c7819 */ /* 0x000fe20000011653 */
[----:B------:R-:W-:Y:S01]  /*ac20*/  HADD2.F32 R68, -RZ, R71.H0_H0 ;  /* 0x20000047ff447230 */ /* 0x000fe20000004100 */
[----:B------:R-:W-:-:S02]  /*ac30*/  LOP3.LUT R81, R83, 0xff0000ff, RZ, 0xc0, !PT ;  /* 0xff0000ff53517812 */ /* 0x000fc400078ec0ff */
[----:B------:R-:W-:Y:S01]  /*ac40*/  LOP3.LUT R56, R69, 0xff0000, R56, 0xf8, !PT ;  /* 0x00ff000045387812 */ /* 0x000fe200078ef838 */
[----:B------:R-:W-:Y:S01]  /*ac50*/  HADD2.F32 R69, -RZ, R74.H0_H0 ;  /* 0x2000004aff457230 */ /* 0x000fe20000004100 */
[----:B------:R-:W-:Y:S01]  /*ac60*/  SHF.L.U32 R52, R82, 0x10, RZ ;  /* 0x0000001052347819 */ /* 0x000fe200000006ff */
[----:B------:R-:W-:Y:S01]  /*ac70*/  IMAD.U32 R76, R76, 0x10000, RZ ;  /* 0x000100004c4c7824 */ /* 0x000fe200078e00ff */
[----:B------:R-:W-:Y:S02]  /*ac80*/  F2FP.F16.E4M3.UNPACK_B R72, R143.H1 ;  /* 0x0000008fff48723e */ /* 0x000fe400030006ff */
[----:B------:R-:W-:Y:S01]  /*ac90*/  LOP3.LUT R81, R81, 0xff00, R58, 0xf8, !PT ;  /* 0x0000ff0051517812 */ /* 0x000fe200078ef83a */
[----:B------:R-:W-:Y:S01]  /*aca0*/  IMAD.U32 R58, R78, 0x10000, RZ ;  /* 0x000100004e3a7824 */ /* 0x000fe200078e00ff */
[----:B------:R-:W-:Y:S01]  /*acb0*/  LOP3.LUT R52, R75, 0xff0000, R52, 0xf8, !PT ;  /* 0x00ff00004b347812 */ /* 0x000fe200078ef834 */
[--C-:B------:R-:W-:Y:S02]  /*acc0*/  HADD2.F32 R75, -RZ, R72.reuse.H0_H0 ;  /* 0x20000048ff4b7230 */ /* 0x100fe40000004100 */
[-C--:B------:R-:W-:Y:S01]  /*acd0*/  FMUL.FTZ R83, R69, R54.reuse ;  /* 0x0000003645537220 */ /* 0x080fe20000410000 */
[----:B------:R-:W-:Y:S01]  /*ace0*/  FMUL.FTZ R78, R68, R54 ;  /* 0x00000036444e7220 */ /* 0x000fe20000410000 */
[----:B------:R-:W-:Y:S01]  /*acf0*/  LOP3.LUT R54, R81, 0xff0000, R76, 0xf8, !PT ;  /* 0x00ff000051367812 */ /* 0x000fe200078ef84c */
[----:B------:R-:W-:-:S02]  /*ad00*/  HADD2.F32 R76, -RZ, R72.H1_H1 ;  /* 0x30000048ff4c7230 */ /* 0x000fc40000004100 */
        /* <DEDUP_REMOVED lines=170> */
.L_x_6186:
[----:B------:R-:W-:Y:S05]  /*b7b0*/  BSYNC B1 ;  /* 0x0000000000017941 */ /* 0x000fea0003800000 */
.L_x_6185:
        /* <DEDUP_REMOVED lines=10> */
.L_x_6126:
[----:B------:R-:W2:Y:S02]  /*b860*/  LDL R52, [R1+0x44] ;  /* 0x0000440001347983 */ /* 0x000ea40000100800 */
[----:B--2---:R-:W-:-:S13]  /*b870*/  R2UR UR4, R52 ;  /* 0x00000000340472ca */ /* 0x004fda00000e0000 */
[----:B------:R-:W-:-:S06]  /*b880*/  UISETP.NE.AND UP0, UPT, UR4, 0x3, UPT ;  /* 0x000000030400788c */ /* 0x000fcc000bf05270 */
[----:B------:R-:W-:-:S13]  /*b890*/  PLOP3.LUT P5, PT, PT, PT, UP0, 0x80, 0x0 ;  /* 0x000000000000781c */ /* 0x000fda0003faf008 */
[----:B------:R-:W-:Y:S05]  /*b8a0*/  @!P5 BRA `(.L_x_6187) ;  /* 0x000000000004d947 */ /* 0x000fea0003800000 */
[----:B------:R-:W-:Y:S01]  /*b8b0*/  BPT.TRAP 0x1 ;  /* 0x000000040000795c */ /* 0x000fe20000300000 */
.L_x_6187:
        /* <DEDUP_REMOVED lines=9> */
.L_x_6416:
[----:B------:R-:W-:Y:S05]  /*b950*/  BSYNC B1 ;  /* 0x0000000000017941 */ /* 0x000fea0003800000 */
.L_x_6188:
[----:B------:R-:W-:Y:S01]  /*b960*/  ISETP.GE.AND P2, PT, R228, R119, PT ;  /* 0x00000077e400720c */ /* 0x000fe20003f46270 */
[----:B------:R-:W-:Y:S01]  /*b970*/  IMAD R53, R53, R126, R52 ;  /* 0x0000007e35357224 */ /* 0x000fe200078e0234 */
[----:B------:R-:W-:Y:S01]  /*b980*/  BSSY B1, `(.L_x_6190) ;  /* 0x0000014000017945 */ /* 0x000fe20003800000 */
[----:B------:R-:W-:-:S04]  /*b990*/  IMAD.WIDE.U32 R56, R126, R25, RZ ;  /* 0x000000197e387225 */ /* 0x000fc800078e00ff */
[----:B------:R-:W-:-:S06]  /*b9a0*/  IMAD.IADD R60, R53, 0x1, R57 ;  /* 0x00000001353c7824 */ /* 0x000fcc00078e0239 */
[----:B------:R-:W-:Y:S05]  /*b9b0*/  @P2 BRA `(.L_x_6191) ;  /* 0x0000000000402947 */ /* 0x000fea0003800000 */
[----:B------:R-:W1:Y:S01]  /*b9c0*/  @!P0 LDS.128 R52, [R118+0x20400] ;  /* 0x0204000076348984 */ /* 0x000e620000000c00 */
[----:B------:R-:W2:Y:S02]  /*b9d0*/  @!P0 LDC.64 R58, c[0x0][0x2e8] ;  /* 0x0000ba00ff3a8b82 */ /* 0x000ea40000000a00 */
[----:B--2---:R-:W-:-:S04]  /*b9e0*/  @!P0 IADD3 R58, P2, P3, R56, R58, R21 ;  /* 0x0000003a383a8210 */ /* 0x004fc80007b5e015 */
[----:B------:R-:W-:-:S05]  /*b9f0*/  @!P0 IADD3.X R59, R60, R59, R13, P2, P3 ;  /* 0x0000003b3c3b8210 */ /* 0x000fca00017e640d */
[----:B-1----:R1:W-:Y:S01]  /*ba00*/  @!P0 STG.E.128 desc[UR60][R58.64], R52 ;  /* 0x000000343a008986 */ /* 0x0023e2000c101d3c */
[----:B------:R-:W-:Y:S05]  /*ba10*/  @P1 BRA `(.L_x_6191) ;  /* 0x0000000000281947 */ /* 0x000fea0003800000 */
[----:B------:R-:W-:Y:S01]  /*ba20*/  ULDC.64 UR4, c[0x0][0x2e8] ;  /* 0x0000ba0000047ab9 */ /* 0x000fe20000000a00 */
[----:B-1----:R-:W-:Y:S02]  /*ba30*/  IADD3 R52, R34, 0x40, RZ ;  /* 0x0000004022347810 */ /* 0x002fe40007ffe0ff */
[----:B------:R-:W-:-:S04]  /*ba40*/  IADD3 R58, P2, P3, R14, UR4, R56 ;  /* 0x000000040e3a7c10 */ /* 0x000fc8000fb5e038 */
[----:B------:R-:W-:Y:S02]  /*ba50*/  IADD3.X R59, R109, UR5, R60, P2, P3 ;  /* 0x000000056d3b7c10 */ /* 0x000fe400097e643c */
[----:B------:R-:W-:-:S13]  /*ba60*/  LOP3.LUT P2, RZ, R229, 0x4, RZ, 0xc0, !PT ;  /* 0x00000004e5ff7812 */ /* 0x000fda000784c0ff */
[----:B------:R-:W-:-:S04]  /*ba70*/  @P2 VIADD R52, R34, 0xffffffc0 ;  /* 0xffffffc022342836 */ /* 0x000fc80000000000 */
[----:B------:R-:W-:-:S04]  /*ba80*/  IMAD R53, R17, 0x7000, R52 ;  /* 0x0000700011357824 */ /* 0x000fc800078e0234 */
[----:B------:R-:W-:-:S06]  /*ba90*/  IMAD.IADD R53, R16, 0x1, R53 ;  /* 0x0000000110357824 */ /* 0x000fcc00078e0235 */
[----:B------:R-:W1:Y:S04]  /*baa0*/  LDS.128 R52, [R53+0x20400] ;  /* 0x0204000035347984 */ /* 0x000e680000000c00 */
[----:B-1----:R2:W-:Y:S02]  /*bab0*/  STG.E.128 desc[UR60][R58.64], R52 ;  /* 0x000000343a007986 */ /* 0x0025e4000c101d3c */
.L_x_6191:
[----:B------:R-:W-:Y:S05]  /*bac0*/  BSYNC B1 ;  /* 0x0000000000017941 */ /* 0x000fea0003800000 */
.L_x_6190:
[----:B-12---:R-:W-:Y:S01]  /*bad0*/  VIADD R52, R228, 0x40 ;  /* 0x00000040e4347836 */ /* 0x006fe20000000000 */
[----:B------:R-:W-:Y:S04]  /*bae0*/  BSSY B1, `(.L_x_6192) ;  /* 0x0000015000017945 */ /* 0x000fe80003800000 */
[----:B------:R-:W-:-:S13]  /*baf0*/  ISETP.GE.AND P2, PT, R52, R119, PT ;  /* 0x000000773400720c */ /* 0x000fda0003f46270 */
[----:B------:R-:W-:Y:S05]  /*bb00*/  @P2 BRA `(.L_x_6193) ;  /* 0x0000000000482947 */ /* 0x000fea0003800000 */
[----:B------:R-:W1:Y:S01]  /*bb10*/  @!P0 LDS.128 R52, [R118+0x22400] ;  /* 0x0224000076348984 */ /* 0x000e620000000c00 */
[----:B------:R-:W2:Y:S01]  /*bb20*/  @!P0 LDC.64 R58, c[0x0][0x2e8] ;  /* 0x0000ba00ff3a8b82 */ /* 0x000ea20000000a00 */
[----:B------:R-:W-:-:S05]  /*bb30*/  IADD3 R61, P2, R106, R56, RZ ;  /* 0x000000386a3d7210 */ /* 0x000fca0007f5e0ff */
[----:B------:R-:W-:Y:S01]  /*bb40*/  IMAD.X R62, R60, 0x1, R107, P2 ;  /* 0x000000013c3e7824 */ /* 0x000fe200010e066b */
        /* <DEDUP_REMOVED lines=14> */
.L_x_6193:
[----:B------:R-:W-:Y:S05]  /*bc30*/  BSYNC B1 ;  /* 0x0000000000017941 */ /* 0x000fea0003800000 */
.L_x_6192:
[----:B-12---:R-:W-:Y:S01]  /*bc40*/  VIADD R52, R228, 0x80 ;  /* 0x00000080e4347836 */ /* 0x006fe20000000000 */
[----:B------:R-:W-:Y:S04]  /*bc50*/  BSSY B1, `(.L_x_6194) ;  /* 0x0000015000017945 */ /* 0x000fe80003800000 */
[----:B------:R-:W-:-:S13]  /*bc60*/  ISETP.GE.AND P2, PT, R52, R119, PT ;  /* 0x000000773400720c */ /* 0x000fda0003f46270 */
[----:B------:R-:W-:Y:S05]  /*bc70*/  @P2 BRA `(.L_x_6195) ;  /* 0x0000000000482947 */ /* 0x000fea0003800000 */
[----:B------:R-:W1:Y:S01]  /*bc80*/  @!P0 LDS.128 R52, [R118+0x24400] ;  /* 0x0244000076348984 */ /* 0x000e620000000c00 */
[----:B------:R-:W2:Y:S01]  /*bc90*/  @!P0 LDC.64 R58, c[0x0][0x2e8] ;  /* 0x0000ba00ff3a8b82 */ /* 0x000ea20000000a00 */
[----:B------:R-:W-:-:S05]  /*bca0*/  LEA R61, P2, R44, R56, 0x7 ;  /* 0x000000382c3d7211 */ /* 0x000fca00078438ff */
        /* <DEDUP_REMOVED lines=15> */
.L_x_6195:
[----:B------:R-:W-:Y:S05]  /*bda0*/  BSYNC B1 ;  /* 0x0000000000017941 */ /* 0x000fea0003800000 */
.L_x_6194:
[----:B-12---:R-:W-:-:S05]  /*bdb0*/  VIADD R52, R228, 0xc0 ;  /* 0x000000c0e4347836 */ /* 0x006fca0000000000 */
[----:B------:R-:W-:-:S13]  /*bdc0*/  ISETP.GE.AND P2, PT, R52, R119, PT ;  /* 0x000000773400720c */ /* 0x000fda0003f46270 */
[----:B------:R-:W-:Y:S05]  /*bdd0*/  @P2 BRA `(.L_x_6163) ;  /* 0x0000000000582947 */ /* 0x000fea0003800000 */
[----:B------:R-:W1:Y:S01]  /*bde0*/  LDC.64 R54, c[0x0][0x300] ;  /* 0x0000c000ff367b82 */ /* 0x000e620000000a00 */
[----:B------:R-:W-:Y:S01]  /*bdf0*/  MOV R59, R60 ;  /* 0x0000003c003b7202 */ /* 0x000fe20000000f00 */
[----:B------:R-:W-:-:S06]  /*be00*/  IMAD.MOV.U32 R58, RZ, RZ, R56 ;  /* 0x000000ffff3a7224 */ /* 0x000fcc00078e0038 */
[----:B------:R-:W2:Y:S01]  /*be10*/  @!P0 LDC.64 R52, c[0x0][0x2e8] ;  /* 0x0000ba00ff348b82 */ /* 0x000ea20000000a00 */
[----:B-1----:R-:W-:-:S04]  /*be20*/  IMAD.WIDE.U32 R58, R54, 0xc0, R58 ;  /* 0x000000c0363a7825 */ /* 0x002fc800078e003a */
[----:B------:R-:W-:-:S04]  /*be30*/  IMAD R55, R55, 0xc0, RZ ;  /* 0x000000c037377824 */ /* 0x000fc800078e02ff */
[----:B------:R-:W-:Y:S01]  /*be40*/  IMAD.IADD R60, R59, 0x1, R55 ;  /* 0x000000013b3c7824 */ /* 0x000fe200078e0237 */
[----:B--2---:R-:W-:-:S04]  /*be50*/  @!P0 IADD3 R56, P2, P3, R58, R52, R21 ;  /* 0x000000343a388210 */ /* 0x004fc80007b5e015 */
[----:B------:R-:W-:Y:S02]  /*be60*/  @!P0 IADD3.X R57, R60, R53, R13, P2, P3 ;  /* 0x000000353c398210 */ /* 0x000fe400017e640d */
[----:B------:R-:W1:Y:S04]  /*be70*/  @!P0 LDS.128 R52, [R118+0x26400] ;  /* 0x0264000076348984 */ /* 0x000e680000000c00 */
[----:B-1----:R1:W-:Y:S01]  /*be80*/  @!P0 STG.E.128 desc[UR60][R56.64], R52 ;  /* 0x0000003438008986 */ /* 0x0023e2000c101d3c */
[----:B------:R-:W-:Y:S05]  /*be90*/  @P1 BRA `(.L_x_6163) ;  /* 0x0000000000281947 */ /* 0x000fea0003800000 */
[----:B------:R-:W-:Y:S01]  /*bea0*/  ULDC.64 UR4, c[0x0][0x2e8] ;  /* 0x0000ba0000047ab9 */ /* 0x000fe20000000a00 */
[----:B-1----:R-:W-:Y:S01]  /*beb0*/  VIADD R52, R34, 0x40 ;  /* 0x0000004022347836 */ /* 0x002fe20000000000 */
        /* <DEDUP_REMOVED lines=8> */
.L_x_6163:
[----:B------:R-:W-:Y:S05]  /*bf40*/  BSYNC B0 ;  /* 0x0000000000007941 */ /* 0x000fea0003800000 */
.L_x_6125:
        /* <DEDUP_REMOVED lines=12> */
[----:B------:R-:W-:-:S04]  /*c010*/  @!P2 IADD3 R52, R111, 0x2e8a0, RZ ;  /* 0x0002e8a06f34a810 */ /* 0x000fc80007ffe0ff */
[----:B------:R-:W-:-:S04]  /*c020*/  @!P2 PRMT R52, RZ, 0x654, R52 ;  /* 0x00000654ff34a816 */ /* 0x000fc80000000034 */
[----:B------:R1:W-:Y:S01]  /*c030*/  @!P2 SYNCS.ARRIVE.TRANS64.RED.A1T0 RZ, [R52+URZ], RZ ;  /* 0x000000ff34ffa9a7 */ /* 0x0003e2000810043f */
[----:B------:R-:W-:Y:S05]  /*c040*/  @!P5 BRA `(.L_x_6197) ;  /* 0x000000000004d947 */ /* 0x000fea0003800000 */
[----:B------:R-:W-:Y:S01]  /*c050*/  BPT.TRAP 0x1 ;  /* 0x000000040000795c */ /* 0x000fe20000300000 */
.L_x_6197:
[----:B------:R-:W-:Y:S05]  /*c060*/  BSYNC B0 ;  /* 0x0000000000007941 */ /* 0x000fea0003800000 */
.L_x_6196:
[----:B------:R-:W2:Y:S01]  /*c070*/  SYNCS.PHASECHK.TRANS64.TRYWAIT P3, [R111+URZ+0x2e8b0], R125 ;  /* 0x02e8b07d6f0075a7 */ /* 0x000ea2000806017f */
[----:B------:R-:W-:Y:S01]  /*c080*/  ULDC.64 UR38, c[0x0][0x328] ;  /* 0x0000ca0000267ab9 */ /* 0x000fe20000000a00 */
[----:B------:R-:W-:Y:S01]  /*c090*/  ULDC.64 UR36, c[0x0][0x318] ;  /* 0x0000c60000247ab9 */ /* 0x000fe20000000a00 */
[----:B------:R-:W-:Y:S04]  /*c0a0*/  BSSY B0, `(.L_x_6198) ;  /* 0x0000002000007945 */ /* 0x000fe80003800000 */
[----:B--2---:R-:W-:Y:S05]  /*c0b0*/  @!P3 BRA `(.L_x_6199) ;  /* 0x0000019400f4b947 */ /* 0x004fea0003800000 */
.L_x_6417:
[----:B------:R-:W-:Y:S05]  /*c0c0*/  BSYNC B0 ;  /* 0x0000000000007941 */ /* 0x000fea0003800000 */
.L_x_6198:
[----:B------:R-:W-:Y:S01]  /*c0d0*/  ISETP.GE.AND P3, PT, R228, R119, PT ;  /* 0x00000077e400720c */ /* 0x000fe20003f66270 */
[----:B------:R-:W-:Y:S01]  /*c0e0*/  BSSY B0, `(.L_x_6200) ;  /* 0x0000017000007945 */ /* 0x000fe20003800000 */
[----:B------:R-:W-:-:S11]  /*c0f0*/  IMAD.WIDE R56, R25, 0xe0, R102 ;  /* 0x000000e019387825 */ /* 0x000fd600078e0266 */
[----:B------:R-:W-:Y:S05]  /*c100*/  @P3 BRA `(.L_x_6201) ;  /* 0x0000000000503947 */ /* 0x000fea0003800000 */
[----:B------:R-:W-:Y:S01]  /*c110*/  ULDC UR4, c[0x0][0x2f4] ;  /* 0x0000bd0000047ab9 */ /* 0x000fe20000000800 */
[----:B------:R-:W-:Y:S01]  /*c120*/  PLOP3.LUT P4, PT, PT, PT, PT, 0x8, 0x0 ;  /* 0x000000000000781c */ /* 0x000fe20003f8e170 */
[----:B-1----:R-:W-:Y:S01]  /*c130*/  IMAD.MOV.U32 R52, RZ, RZ, R48 ;  /* 0x000000ffff347224 */ /* 0x002fe200078e0030 */
[----:B------:R-:W-:Y:S01]  /*c140*/  ISETP.GE.AND P3, PT, R4, UR4, PT ;  /* 0x0000000404007c0c */ /* 0x000fe2000bf66270 */
[----:B------:R-:W-:Y:S02]  /*c150*/  IMAD.MOV.U32 R53, RZ, RZ, R110 ;  /* 0x000000ffff357224 */ /* 0x000fe400078e006e */
[----:B------:R-:W-:Y:S02]  /*c160*/  IMAD R55, R57, UR38, RZ ;  /* 0x0000002639377c24 */ /* 0x000fe4000f8e02ff */
[----:B------:R-:W-:-:S04]  /*c170*/  IMAD.WIDE.U32 R52, R56, UR38, R52 ;  /* 0x0000002638347c25 */ /* 0x000fc8000f8e0034 */
[----:B------:R-:W-:-:S04]  /*c180*/  IMAD R55, R56, UR39, R55 ;  /* 0x0000002738377c24 */ /* 0x000fc8000f8e0237 */
[----:B------:R-:W-:Y:S01]  /*c190*/  @!P3 LOP3.LUT P5, RZ, R229, 0x4, RZ, 0xc0, !PT ;  /* 0x00000004e5ffb812 */ /* 0x000fe200078ac0ff */
[----:B------:R-:W-:-:S03]  /*c1a0*/  @!P3 VIADD R60, R117, 0x40 ;  /* 0x00000040753cb836 */ /* 0x000fc60000000000 */
[----:B------:R-:W-:Y:S02]  /*c1b0*/  @!P3 PLOP3.LUT P4, PT, P5, PT, PT, 0x80, 0x0 ;  /* 0x000000000000b81c */ /* 0x000fe40002f8f070 */
[----:B------:R-:W-:-:S04]  /*c1c0*/  IADD3 R58, P5, R52, UR36, RZ ;  /* 0x00000024343a7c10 */ /* 0x000fc8000ffbe0ff */
[----:B------:R-:W-:-:S07]  /*c1d0*/  IADD3.X R59, R53, UR37, R55, P5, !PT ;  /* 0x00000025353b7c10 */ /* 0x000fce000affe437 */
[----:B------:R-:W-:Y:S01]  /*c1e0*/  @P4 VIADD R60, R117, 0xffffffc0 ;  /* 0xffffffc0753c4836 */ /* 0x000fe20000000000 */
[----:B------:R-:W-:-:S04]  /*c1f0*/  ISETP.GE.AND P4, PT, R18, UR4, PT ;  /* 0x0000000412007c0c */ /* 0x000fc8000bf86270 */
[----:B------:R-:W-:-:S09]  /*c200*/  @!P3 IADD3 R60, R16, R60, RZ ;  /* 0x0000003c103cb210 */ /* 0x000fd20007ffe0ff */
[----:B------:R-:W1:Y:S04]  /*c210*/  @!P4 LDS.128 R52, [R118+0xe400] ;  /* 0x00e400007634c984 */ /* 0x000e680000000c00 */
[----:B-1----:R-:W-:Y:S04]  /*c220*/  @!P4 STG.E.128 desc[UR60][R58.64], R52 ;  /* 0x000000343a00c986 */ /* 0x002fe8000c101d3c */
[----:B------:R-:W1:Y:S04]  /*c230*/  @!P3 LDS.128 R52, [R60+0xe400] ;  /* 0x00e400003c34b984 */ /* 0x000e680000000c00 */
[----:B-1----:R3:W-:Y:S02]  /*c240*/  @!P3 STG.E.128 desc[UR60][R58.64+0x40], R52 ;  /* 0x000040343a00b986 */ /* 0x0027e4000c101d3c */
.L_x_6201:
[----:B------:R-:W-:Y:S05]  /*c250*/  BSYNC B0 ;  /* 0x0000000000007941 */ /* 0x000fea0003800000 */
.L_x_6200:
[----:B-1-3--:R-:W-:Y:S01]  /*c260*/  VIADD R52, R228, 0x40 ;  /* 0x00000040e4347836 */ /* 0x00afe20000000000 */
[----:B------:R-:W-:Y:S04]  /*c270*/  BSSY B0, `(.L_x_6202) ;  /* 0x0000019000007945 */ /* 0x000fe80003800000 */
[----:B------:R-:W-:-:S13]  /*c280*/  ISETP.GE.AND P3, PT, R52, R119, PT ;  /* 0x000000773400720c */ /* 0x000fda0003f66270 */
[----:B------:R-:W-:Y:S05]  /*c290*/  @P3 BRA `(.L_x_6203) ;  /* 0x0000000000583947 */ /* 0x000fea0003800000 */
[----:B------:R-:W-:Y:S01]  /*c2a0*/  ULDC UR4, c[0x0][0x2f4] ;  /* 0x0000bd0000047ab9 */ /* 0x000fe20000000800 */
[----:B------:R-:W-:Y:S01]  /*c2b0*/  PLOP3.LUT P4, PT, PT, PT, PT, 0x8, 0x0 ;  /* 0x000000000000781c */ /* 0x000fe20003f8e170 */
[----:B------:R-:W-:Y:S01]  /*c2c0*/  IMAD.MOV.U32 R53, RZ, RZ, R110 ;  /* 0x000000ffff357224 */ /* 0x000fe200078e006e */
[----:B------:R-:W-:Y:S02]  /*c2d0*/  ISETP.GE.AND P3, PT, R4, UR4, PT ;  /* 0x0000000404007c0c */ /* 0x000fe4000bf66270 */
[----:B------:R-:W-:-:S11]  /*c2e0*/  MOV R52, R48 ;  /* 0x0000003000347202 */ /* 0x000fd60000000f00 */
[----:B------:R-:W-:Y:S01]  /*c2f0*/  @!P3 LOP3.LUT P5, RZ, R229, 0x4, RZ, 0xc0, !PT ;  /* 0x00000004e5ffb812 */ /* 0x000fe200078ac0ff */
[----:B------:R-:W-:-:S03]  /*c300*/  @!P3 VIADD R60, R117, 0x40 ;  /* 0x00000040753cb836 */ /* 0x000fc60000000000 */
[----:B------:R-:W-:Y:S02]  /*c310*/  @!P3 PLOP3.LUT P4, PT, P5, PT, PT, 0x80, 0x0 ;  /* 0x000000000000b81c */ /* 0x000fe40002f8f070 */
[----:B------:R-:W-:-:S05]  /*c320*/  IADD3 R55, P5, R56, 0x40, RZ ;  /* 0x0000004038377810 */ /* 0x000fca0007fbe0ff */
[----:B------:R-:W-:Y:S02]  /*c330*/  IMAD.X R54, RZ, RZ, R57, P5 ;  /* 0x000000ffff367224 */ /* 0x000fe400028e0639 */
[----:B------:R-:W-:-:S04]  /*c340*/  IMAD.WIDE.U32 R52, R55, UR38, R52 ;  /* 0x0000002637347c25 */ /* 0x000fc8000f8e0034 */
[----:B------:R-:W-:Y:S02]  /*c350*/  IMAD R54, R54, UR38, RZ ;  /* 0x0000002636367c24 */ /* 0x000fe4000f8e02ff */
[----:B------:R-:W-:Y:S01]  /*c360*/  @P4 VIADD R60, R117, 0xffffffc0 ;  /* 0xffffffc0753c4836 */ /* 0x000fe20000000000 */
[----:B------:R-:W-:Y:S01]  /*c370*/  IADD3 R58, P4, R52, UR36, RZ ;  /* 0x00000024343a7c10 */ /* 0x000fe2000ff9e0ff */
[----:B------:R-:W-:Y:S02]  /*c380*/  IMAD R55, R55, UR39, R54 ;  /* 0x0000002737377c24 */ /* 0x000fe4000f8e0236 */
[----:B------:R-:W-:-:S03]  /*c390*/  @!P3 IMAD.IADD R60, R16, 0x1, R60 ;  /* 0x00000001103cb824 */ /* 0x000fc600078e023c */
[----:B------:R-:W-:Y:S02]  /*c3a0*/  IADD3.X R59, R53, UR37, R55, P4, !PT ;  /* 0x00000025353b7c10 */ /* 0x000fe4000a7fe437 */
[----:B------:R-:W-:-:S13]  /*c3b0*/  ISETP.GE.AND P4, PT, R18, UR4, PT ;  /* 0x0000000412007c0c */ /* 0x000fda000bf86270 */
[----:B------:R-:W1:Y:S04]  /*c3c0*/  @!P4 LDS.128 R52, [R118+0x10400] ;  /* 0x010400007634c984 */ /* 0x000e680000000c00 */
[----:B-1----:R-:W-:Y:S04]  /*c3d0*/  @!P4 STG.E.128 desc[UR60][R58.64], R52 ;  /* 0x000000343a00c986 */ /* 0x002fe8000c101d3c */
[----:B------:R-:W1:Y:S04]  /*c3e0*/  @!P3 LDS.128 R52, [R60+0x10400] ;  /* 0x010400003c34b984 */ /* 0x000e680000000c00 */
[----:B-1----:R1:W-:Y:S02]  /*c3f0*/  @!P3 STG.E.128 desc[UR60][R58.64+0x40], R52 ;  /* 0x000040343a00b986 */ /* 0x0023e4000c101d3c */
.L_x_6203:
[----:B------:R-:W-:Y:S05]  /*c400*/  BSYNC B0 ;  /* 0x0000000000007941 */ /* 0x000fea0003800000 */
.L_x_6202:
[----:B-1----:R-:W-:Y:S01]  /*c410*/  VIADD R52, R228, 0x80 ;  /* 0x00000080e4347836 */ /* 0x002fe20000000000 */
[----:B------:R-:W-:Y:S04]  /*c420*/  BSSY B0, `(.L_x_6204) ;  /* 0x0000019000007945 */ /* 0x000fe80003800000 */
[----:B------:R-:W-:-:S13]  /*c430*/  ISETP.GE.AND P3, PT, R52, R119, PT ;  /* 0x000000773400720c */ /* 0x000fda0003f66270 */
[----:B------:R-:W-:Y:S05]  /*c440*/  @P3 BRA `(.L_x_6205) ;  /* 0x0000000000583947 */ /* 0x000fea0003800000 */
[----:B------:R-:W-:Y:S01]  /*c450*/  ULDC UR4, c[0x0][0x2f4] ;  /* 0x0000bd0000047ab9 */ /* 0x000fe20000000800 */
[----:B------:R-:W-:Y:S01]  /*c460*/  PLOP3.LUT P4, PT, PT, PT, PT, 0x8, 0x0 ;  /* 0x000000000000781c */ /* 0x000fe20003f8e170 */
[----:B------:R-:W-:Y:S01]  /*c470*/  IMAD.MOV.U32 R52, RZ, RZ, R48 ;  /* 0x000000ffff347224 */ /* 0x000fe200078e0030 */
[----:B------:R-:W-:Y:S01]  /*c480*/  ISETP.GE.AND P3, PT, R4, UR4, PT ;  /* 0x0000000404007c0c */ /* 0x000fe2000bf66270 */
[----:B------:R-:W-:-:S12]  /*c490*/  IMAD.MOV.U32 R53, RZ, RZ, R110 ;  /* 0x000000ffff357224 */ /* 0x000fd800078e006e */
[----:B------:R-:W-:Y:S02]  /*c4a0*/  @!P3 LOP3.LUT P5, RZ, R229, 0x4, RZ, 0xc0, !PT ;  /* 0x00000004e5ffb812 */ /* 0x000fe400078ac0ff */
[----:B------:R-:W-:Y:S02]  /*c4b0*/  @!P3 IADD3 R60, R117, 0x40, RZ ;  /* 0x00000040753cb810 */ /* 0x000fe40007ffe0ff */
        /* <DEDUP_REMOVED lines=15> */
.L_x_6205:
[----:B------:R-:W-:Y:S05]  /*c5b0*/  BSYNC B0 ;  /* 0x0000000000007941 */ /* 0x000fea0003800000 */
.L_x_6204:
[----:B-1----:R-:W-:Y:S01]  /*c5c0*/  IADD3 R52, R228, 0xc0, RZ ;  /* 0x000000c0e4347810 */ /* 0x002fe20007ffe0ff */
[----:B------:R-:W-:Y:S03]  /*c5d0*/  BSSY B0, `(.L_x_6206) ;  /* 0x0000019000007945 */ /* 0x000fe60003800000 */
        /* <DEDUP_REMOVED lines=14> */
[----:B------:R-:W-:Y:S02]  /*c6c0*/  @P4 VIADD R58, R117, 0xffffffc0 ;  /* 0xffffffc0753a4836 */ /* 0x000fe40000000000 */
[----:B------:R-:W-:Y:S01]  /*c6d0*/  IMAD R55, R55, UR39, R56 ;  /* 0x0000002737377c24 */ /* 0x000fe2000f8e0238 */
[----:B------:R-:W-:Y:S01]  /*c6e0*/  IADD3 R56, P4, R52, UR36, RZ ;  /* 0x0000002434387c10 */ /* 0x000fe2000ff9e0ff */
[----:B------:R-:W-:-:S03]  /*c6f0*/  @!P3 IMAD.IADD R58, R16, 0x1, R58 ;  /* 0x00000001103ab824 */ /* 0x000fc600078e023a */
[----:B------:R-:W-:Y:S02]  /*c700*/  IADD3.X R57, R53, UR37, R55, P4, !PT ;  /* 0x0000002535397c10 */ /* 0x000fe4000a7fe437 */
[----:B------:R-:W-:-:S13]  /*c710*/  ISETP.GE.AND P4, PT, R18, UR4, PT ;  /* 0x0000000412007c0c */ /* 0x000fda000bf86270 */
[----:B------:R-:W1:Y:S04]  /*c720*/  @!P4 LDS.128 R52, [R118+0x14400] ;  /* 0x014400007634c984 */ /* 0x000e680000000c00 */
[----:B-1----:R-:W-:Y:S04]  /*c730*/  @!P4 STG.E.128 desc[UR60][R56.64], R52 ;  /* 0x000000343800c986 */ /* 0x002fe8000c101d3c */
[----:B------:R-:W1:Y:S04]  /*c740*/  @!P3 LDS.128 R52, [R58+0x14400] ;  /* 0x014400003a34b984 */ /* 0x000e680000000c00 */
[----:B-1----:R1:W-:Y:S02]  /*c750*/  @!P3 STG.E.128 desc[UR60][R56.64+0x40], R52 ;  /* 0x000040343800b986 */ /* 0x0023e4000c101d3c */
.L_x_6207:
[----:B------:R-:W-:Y:S05]  /*c760*/  BSYNC B0 ;  /* 0x0000000000007941 */ /* 0x000fea0003800000 */
.L_x_6206:
[----:B------:R-:W-:Y:S01]  /*c770*/  @!PT LDS RZ, [RZ] ;  /* 0x00000000fffff984 */ /* 0x000fe20000000800 */
[----:B------:R-:W-:Y:S01]  /*c780*/  @!PT LDS RZ, [RZ] ;  /* 0x00000000fffff984 */ /* 0x000fe20000000800 */
[----:B------:R-:W-:Y:S01]  /*c790*/  @!PT LDS RZ, [RZ] ;  /* 0x00000000fffff984 */ /* 0x000fe20000000800 */
[----:B------:R-:W-:Y:S01]  /*c7a0*/  @!PT LDS RZ, [RZ] ;  /* 0x00000000fffff984 */ /* 0x000fe20000000800 */
[----:B------:R3:W-:Y:S06]  /*c7b0*/  MEMBAR.ALL.CTA ;  /* 0x0000000000007992 */ /* 0x0007ec0000008000 */
[----:B---3--:R-:W3:Y:S01]  /*c7c0*/  FENCE.VIEW.ASYNC.S ;  /* 0x00000000000073c6 */ /* 0x008ee20000000000 */
[----:B0-2---:R-:W-:Y:S01]  /*c7d0*/  @!P2 VIADD R111, R111, 0x2e8c0 ;  /* 0x0002e8c06f6fa836 */ /* 0x005fe20000000000 */
[----:B---3--:R0:W-:Y:S01]  /*c7e0*/  BAR.SYNC.DEFER_BLOCKING R135, 0x80 ;  /* 0x000200870000751d */ /* 0x0081e20000010000 */
[----:B------:R-:W-:Y:S01]  /*c7f0*/  ISETP.NE.AND P3, PT, R112, RZ, PT ;  /* 0x000000ff7000720c */ /* 0x000fe20003f65270 */
[----:B------:R-:W-:-:S02]  /*c800*/  VIADD R17, R17, 0x1 ;  /* 0x0000000111117836 */ /* 0x000fc40000000000 */
[----:B------:R-:W-:-:S04]  /*c810*/  @!P2 PRMT R111, RZ, 0x654, R111 ;  /* 0x00000654ff6fa816 */ /* 0x000fc8000000006f */
[----:B------:R0:W-:Y:S01]  /*c820*/  @!P2 SYNCS.ARRIVE.TRANS64.RED.A1T0 RZ, [R111+URZ], RZ ;  /* 0x000000ff6fffa9a7 */ /* 0x0001e2000810043f */
[----:B------:R-:W-:-:S04]  /*c830*/  ISETP.NE.AND P2, PT, R17, 0x2, PT ;  /* 0x000000021100780c */ /* 0x000fc80003f45270 */
[----:B-1----:R-:W-:Y:S02]  /*c840*/  SEL R52, RZ, 0x1, P2 ;  /* 0x00000001ff347807 */ /* 0x002fe40001000000 */
[----:B------:R-:W-:Y:S02]  /*c850*/  SEL R17, R17, RZ, P2 ;  /* 0x000000ff11117207 */ /* 0x000fe40001000000 */
[----:B------:R-:W-:Y:S01]  /*c860*/  LOP3.LUT R231, R231, R52, RZ, 0x3c, !PT ;  /* 0x00000034e7e77212 */ /* 0x000fe200078e3cff */
[----:B0-----:R-:W-:Y:S06]  /*c870*/  @P3 BRA `(.L_x_6208) ;  /* 0xffffff5c00b43947 */ /* 0x001fec000383ffff */
[----:B------:R-:W0:Y:S01]  /*c880*/  S2R R53, SR_TID.X ;  /* 0x0000000000357919 */ /* 0x000e220000002100 */
[----:B------:R-:W-:Y:S02]  /*c890*/  PLOP3.LUT P0, PT, PT, PT, PT, 0x8, 0x0 ;  /* 0x000000000000781c */ /* 0x000fe40003f0e170 */
[----:B0-----:R-:W-:-:S04]  /*c8a0*/  SHF.R.U32.HI R53, RZ, 0x7, R53 ;  /* 0x00000007ff357819 */ /* 0x001fc80000011635 */
[----:B------:R-:W-:-:S13]  /*c8b0*/  ISETP.NE.AND P3, PT, R53, 0x1, PT ;  /* 0x000000013500780c */ /* 0x000fda0003f65270 */
[----:B------:R-:W-:Y:S06]  /*c8c0*/  @!P3 BAR.ARV 0x9, 0x100 ;  /* 0x024400000000bb1d */ /* 0x000fec0000002000 */
.L_x_6120:
[----:B------:R-:W-:Y:S02]  /*c8d0*/  ISETP.GE.AND P2, PT, R138, 0x1, PT ;  /* 0x000000018a00780c */ /* 0x000fe40003f46270 */
[----:B------:R-:W-:Y:S02]  /*c8e0*/  CS2R R92, SRZ ;  /* 0x00000000005c7805 */ /* 0x000fe4000001ff00 */
[----:B------:R-:W-:Y:S02]  /*c8f0*/  PLOP3.LUT P1, PT, PT, PT, PT, 0x80, 0x0 ;  /* 0x000000000000781c */ /* 0x000fe40003f2f070 */
        /* <DEDUP_REMOVED lines=30> */
[----:B------:R-:W-:Y:S01]  /*cae0*/  MOV R68, RZ ;  /* 0x000000ff00447202 */ /* 0x000fe20000000f00 */
[----:B------:R-:W-:Y:S02]  /*caf0*/  IMAD.MOV.U32 R101, RZ, RZ, RZ ;  /* 0x000000ffff657224 */ /* 0x000fe400078e00ff */
[----:B------:R-:W-:Y:S01]  /*cb00*/  IMAD.MOV.U32 R72, RZ, RZ, RZ ;  /* 0x000000ffff487224 */ /* 0x000fe200078e00ff */
[----:B------:R-:W-:Y:S06]  /*cb10*/  @P0 BRA `(.L_x_6209) ;  /* 0x00000000000c0947 */ /* 0x000fec0003800000 */
[----:B------:R-:W0:Y:S01]  /*cb20*/  FENCE.VIEW.ASYNC.G ;  /* 0x00000000000073c6 */ /* 0x000e220000000100 */
[----:B------:R-:W-:Y:S05]  /*cb30*/  WARPSYNC.ALL ;  /* 0x0000000000007948 */ /* 0x000fea0003800000 */
[----:B0-----:R-:W-:Y:S06]  /*cb40*/  BAR.ARV 0xc, 0x180 ;  /* 0x0306000000007b1d */ /* 0x001fec0000002000 */
.L_x_6209:
        /* <DEDUP_REMOVED lines=9> */
[----:B------:R-:W-:-:S06]  /*cbe0*/  SHF.R.S32.HI R0, RZ, 0x7, R0 ;  /* 0x00000007ff007819 */ /* 0x000fcc0000011400 */
[----:B------:R-:W0:Y:S04]  /*cbf0*/  SHFL.IDX PT, R0, R0, RZ, 0x1f ;  /* 0x00001fff00007589 */ /* 0x000e2800000e0000 */
[----:B0-----:R0:W-:Y:S02]  /*cc00*/  STL [R1+0x48], R0 ;  /* 0x0000480001007387 */ /* 0x0011e40000100800 */
.L_x_6420:
[----:B------:R-:W0:Y:S01]  /*cc10*/  LDL R2, [R1+0x48] ;  /* 0x0000480001027983 */ /* 0x000e220000100800 */
[----:B------:R-:W-:Y:S01]  /*cc20*/  VIADD R27, R16, 0x1c400 ;  /* 0x0001c400101b7836 */ /* 0x000fe20000000000 */
[----:B------:R-:W-:Y:S04]  /*cc30*/  BSSY B6, `(.L_x_6212) ;  /* 0x0000019000067945 */ /* 0x000fe80003800000 */
[----:B------:R-:W-:Y:S02]  /*cc40*/  LOP3.LUT P0, RZ, R27, 0x9f, RZ, 0xc0, !PT ;  /* 0x0000009f1bff7812 */ /* 0x000fe4000780c0ff */
[----:B0-----:R-:W-:-:S04]  /*cc50*/  LEA.HI R0, R2, R2, RZ, 0x1 ;  /* 0x0000000202007211 */ /* 0x001fc800078f08ff */
[----:B------:R-:W-:-:S05]  /*cc60*/  LOP3.LUT R0, R0, 0x1e, RZ, 0xc0, !PT ;  /* 0x0000001e00007812 */ /* 0x000fca00078ec0ff */
[----:B------:R-:W-:-:S04]  /*cc70*/  IMAD.IADD R0, R2, 0x1, -R0 ;  /* 0x0000000102007824 */ /* 0x000fc800078e0a00 */
[----:B------:R-:W-:-:S05]  /*cc80*/  IMAD R0, R0, 0x2000, R27 ;  /* 0x0000200000007824 */ /* 0x000fca00078e021b */
        /* <DEDUP_REMOVED lines=18> */
[----:B-12--5:R-:W-:Y:S05]  /*cdb0*/  CALL.ABS.NOINC R2 ;  /* 0x0000000002007343 */ /* 0x026fea0003c00000 */
.L_x_6213:
[----:B------:R-:W-:Y:S05]  /*cdc0*/  BSYNC B6 ;  /* 0x0000000000067941 */ /* 0x000fea0003800000 */
.L_x_6212:
        /* <DEDUP_REMOVED lines=45> */
[----:B------:R-:W2:Y:S02]  /*d0a0*/  LDL R14, [R1+0xa0] ;  /* 0x0000a000010e7983 */ /* 0x000ea40000100800 */
[----:B--2---:R-:W-:-:S13]  /*d0b0*/  R2UR UR5, R14 ;  /* 0x000000000e0572ca */ /* 0x004fda00000e0000 */
        /* <DEDUP_REMOVED lines=10> */
.L_x_6217:
[----:B-1----:R1:W2:Y:S02]  /*d160*/  SYNCS.PHASECHK.TRANS64.TRYWAIT P0, [R16+URZ+0x2e800], R3 ;  /* 0x02e80003100075a7 */ /* 0x0022a4000800017f */
[----:B--2---:R-:W-:Y:S05]  /*d170*/  @!P0 NANOSLEEP.SYNCS 0x989680 ;  /* 0x009896800000895d */ /* 0x004fea0003900000 */
[----:B------:R-:W2:Y:S02]  /*d180*/  @!P0 SYNCS.PHASECHK.TRANS64 P0, [R16+URZ+0x2e800], R3 ;  /* 0x02e80003100085a7 */ /* 0x000ea4000800007f */
[----:B--2---:R-:W-:Y:S05]  /*d190*/  @!P0 BRA `(.L_x_6217) ;  /* 0xfffffffc00f08947 */ /* 0x004fea000383ffff */
.L_x_6216:
[----:B------:R-:W-:Y:S05]  /*d1a0*/  BSYNC B0 ;  /* 0x0000000000007941 */ /* 0x000fea0003800000 */
.L_x_6215:
[----:B------:R-:W-:Y:S05]  /*d1b0*/  BRA `(.L_x_6218) ;  /* 0x00000040004c7947 */ /* 0x000fea0003800000 */
.L_x_6214:
[----:B------:R-:W0:Y:S01]  /*d1c0*/  LDC.64 R24, c[0x0][0x3e8] ;  /* 0x0000fa00ff187b82 */ /* 0x000e220000000a00 */
[----:B------:R-:W-:Y:S01]  /*d1d0*/  LOP3.LUT P0, RZ, R27, 0x3ff, RZ, 0xc0, !PT ;  /* 0x000003ff1bff7812 */ /* 0x000fe2000780c0ff */
[----:B------:R-:W-:Y:S01]  /*d1e0*/  ULDC.64 UR4, c[0x0][0x3f8] ;  /* 0x0000fe0000047ab9 */ /* 0x000fe20000000a00 */
[----:B-----5:R-:W-:Y:S01]  /*d1f0*/  SHF.R.S32.HI R0, RZ, 0x1f, R121 ;  /* 0x0000001fff007819 */ /* 0x020fe20000011479 */
[----:B------:R-:W-:Y:S01]  /*d200*/  ULDC.64 UR6, c[0x0][0x408] ;  /* 0x0001020000067ab9 */ /* 0x000fe20000000a00 */
[----:B------:R-:W-:Y:S03]  /*d210*/  BSSY B6, `(.L_x_6219) ;  /* 0x000001b000067945 */ /* 0x000fe60003800000 */
[----:B------:R-:W1:Y:S01]  /*d220*/  LDC.64 R28, c[0x0][0x400] ;  /* 0x00010000ff1c7b82 */ /* 0x000e620000000a00 */
[C---:B------:R-:W-:Y:S02]  /*d230*/  IMAD R4, R0.reuse, UR4, RZ ;  /* 0x0000000400047c24 */ /* 0x040fe4000f8e02ff */
[----:B------:R-:W-:-:S02]  /*d240*/  IMAD R0, R0, UR6, RZ ;  /* 0x0000000600007c24 */ /* 0x000fc4000f8e02ff */
        /* <DEDUP_REMOVED lines=23> */
.L_x_6220:
[----:B------:R-:W-:Y:S05]  /*d3c0*/  BSYNC B6 ;  /* 0x0000000000067941 */ /* 0x000fea0003800000 */
.L_x_6219:
        /* <DEDUP_REMOVED lines=12> */
.L_x_6426:
[----:B------:R-:W5:Y:S01]  /*d490*/  S2R R6, SR_TID.X ;  /* 0x0000000000067919 */ /* 0x000f620000002100 */
[----:B------:R-:W-:Y:S01]  /*d4a0*/  ULDC UR4, c[0x0][0x448] ;  /* 0x0001120000047ab9 */ /* 0x000fe20000000800 */
[C---:B------:R-:W-:Y:S01]  /*d4b0*/  IMAD.SHL.U32 R4, R229.reuse, 0x80, RZ ;  /* 0x00000080e5047824 */ /* 0x040fe200078e00ff */
[----:B------:R-:W-:Y:S01]  /*d4c0*/  BSSY B1, `(.L_x_6224) ;  /* 0x0000026000017945 */ /* 0x000fe20003800000 */
[----:B------:R-:W-:Y:S01]  /*d4d0*/  IMAD R9, R134, UR4, RZ ;  /* 0x0000000486097c24 */ /* 0x000fe2000f8e02ff */
[----:B------:R-:W-:Y:S02]  /*d4e0*/  LOP3.LUT P0, RZ, R229, 0x4, RZ, 0xc0, !PT ;  /* 0x00000004e5ff7812 */ /* 0x000fe4000780c0ff */
[----:B0-----:R-:W-:Y:S02]  /*d4f0*/  CS2R R26, SRZ ;  /* 0x00000000001a7805 */ /* 0x001fe4000001ff00 */
[----:B------:R-:W-:Y:S01]  /*d500*/  LOP3.LUT R11, R4, 0x380, RZ, 0xc0, !PT ;  /* 0x00000380040b7812 */ /* 0x000fe200078ec0ff */
[----:B------:R-:W-:Y:S01]  /*d510*/  IMAD R28, R20, -0x80, R9 ;  /* 0xffffff80141c7824 */ /* 0x000fe200078e0209 */
[----:B------:R-:W-:-:S02]  /*d520*/  ISETP.GE.AND P1, PT, R0, R9, PT ;  /* 0x000000090000720c */ /* 0x000fc40003f26270 */
[----:B------:R-:W-:Y:S02]  /*d530*/  CS2R R12, SRZ ;  /* 0x00000000000c7805 */ /* 0x000fe4000001ff00 */
[----:B------:R-:W-:Y:S02]  /*d540*/  LOP3.LUT R4, R11, 0x30, R18, 0xf8, !PT ;  /* 0x000000300b047812 */ /* 0x000fe400078ef812 */
[----:B------:R-:W-:Y:S02]  /*d550*/  CS2R R24, SRZ ;  /* 0x0000000000187805 */ /* 0x000fe4000001ff00 */
[----:B------:R-:W-:Y:S02]  /*d560*/  SHF.R.U32.HI R11, RZ, 0x3, R11 ;  /* 0x00000003ff0b7819 */ /* 0x000fe4000001160b */
[----:B------:R-:W-:Y:S02]  /*d570*/  CS2R R20, SRZ ;  /* 0x0000000000147805 */ /* 0x000fe4000001ff00 */
[----:B------:R-:W-:Y:S01]  /*d580*/  LOP3.LUT R11, R4, R11, RZ, 0x3c, !PT ;  /* 0x0000000b040b7212 */ /* 0x000fe200078e3cff */
[----:B-----5:R-:W-:-:S05]  /*d590*/  VIADD R8, R6, 0xffffff80 ;  /* 0xffffff8006087836 */ /* 0x020fca0000000000 */
[----:B------:R-:W-:-:S04]  /*d5a0*/  SHF.R.S32.HI R6, RZ, 0x1f, R8 ;  /* 0x0000001fff067819 */ /* 0x000fc80000011408 */
[----:B------:R-:W-:-:S05]  /*d5b0*/  LEA.HI R6, R6, R8, RZ, 0x5 ;  /* 0x0000000806067211 */ /* 0x000fca00078f28ff */
[----:B------:R-:W-:-:S05]  /*d5c0*/  IMAD.SHL.U32 R6, R6, 0x20, RZ ;  /* 0x0000002006067824 */ /* 0x000fca00078e00ff */
[----:B------:R-:W-:-:S04]  /*d5d0*/  LOP3.LUT R6, R6, 0xfffffc00, RZ, 0xc0, !PT ;  /* 0xfffffc0006067812 */ /* 0x000fc800078ec0ff */
[----:B------:R-:W-:Y:S01]  /*d5e0*/  IADD3 R0, R16, R11, R6 ;  /* 0x0000000b10007210 */ /* 0x000fe20007ffe006 */
[----:B------:R-:W-:Y:S06]  /*d5f0*/  @P1 BRA `(.L_x_6225) ;  /* 0x0000000000481947 */ /* 0x000fec0003800000 */
[----:B------:R-:W4:Y:S01]  /*d600*/  LDL R6, [R1+0xa4] ;  /* 0x0000a40001067983 */ /* 0x000f220000100800 */
[----:B------:R-:W-:Y:S02]  /*d610*/  ULDC UR4, c[0x0][0x3f4] ;  /* 0x0000fd0000047ab9 */ /* 0x000fe40000000800 */
[----:B------:R-:W-:Y:S02]  /*d620*/  ISETP.GE.AND P2, PT, R22, UR4, PT ;  /* 0x0000000416007c0c */ /* 0x000fe4000bf46270 */
[----:B------:R-:W-:Y:S02]  /*d630*/  ISETP.GE.AND P1, PT, R230, UR4, PT ;  /* 0x00000004e6007c0c */ /* 0x000fe4000bf26270 */
[----:B------:R-:W-:-:S09]  /*d640*/  CS2R R26, SRZ ;  /* 0x00000000001a7805 */ /* 0x000fd2000001ff00 */
[-C--:B-1----:R-:W-:Y:S02]  /*d650*/  @!P2 IADD3 R8, P3, R22, R5.reuse, RZ ;  /* 0x000000051608a210 */ /* 0x082fe40007f7e0ff */
[----:B------:R-:W-:Y:S02]  /*d660*/  @!P1 IADD3 R10, P4, R230, R5, RZ ;  /* 0x00000005e60a9210 */ /* 0x000fe40007f9e0ff */
[----:B---3--:R-:W-:Y:S02]  /*d670*/  @!P2 IADD3.X R9, R3, R23, RZ, P3, !PT ;  /* 0x000000170309a210 */ /* 0x008fe40001ffe4ff */
[-C--:B--2---:R-:W-:Y:S02]  /*d680*/  @!P2 IADD3 R4, P3, R22, R14.reuse, RZ ;  /* 0x0000000e1604a210 */ /* 0x084fe40007f7e0ff */
[----:B------:R-:W-:Y:S02]  /*d690*/  @!P1 IADD3 R14, P5, R230, R14, RZ ;  /* 0x0000000ee60e9210 */ /* 0x000fe40007fbe0ff */
[----:B------:R-:W-:Y:S01]  /*d6a0*/  CS2R R24, SRZ ;  /* 0x0000000000187805 */ /* 0x000fe2000001ff00 */
[----:B------:R0:W5:Y:S01]  /*d6b0*/  @!P2 LD.E.64 R12, desc[UR60][R8.64] ;  /* 0x0000003c080ca980 */ /* 0x000162000c101b00 */
[----:B----4-:R-:W-:-:S05]  /*d6c0*/  @!P2 IMAD.X R5, R7, 0x1, R23, P3 ;  /* 0x000000010705a824 */ /* 0x010fca00018e0617 */
[----:B------:R0:W5:Y:S01]  /*d6d0*/  @!P2 LD.E.64 R20, desc[UR60][R4.64] ;  /* 0x0000003c0414a980 */ /* 0x000162000c101b00 */
[--C-:B------:R-:W-:Y:S02]  /*d6e0*/  @!P1 IMAD.X R11, R3, 0x1, R6.reuse, P4 ;  /* 0x00000001030b9824 */ /* 0x100fe400020e0606 */
[----:B------:R-:W-:-:S03]  /*d6f0*/  @!P1 IMAD.X R15, R7, 0x1, R6, P5 ;  /* 0x00000001070f9824 */ /* 0x000fc600028e0606 */
[----:B------:R0:W5:Y:S04]  /*d700*/  @!P1 LD.E.64 R26, desc[UR60][R10.64] ;  /* 0x0000003c0a1a9980 */ /* 0x000168000c101b00 */
[----:B------:R0:W5:Y:S02]  /*d710*/  @!P1 LD.E.64 R24, desc[UR60][R14.64] ;  /* 0x0000003c0e189980 */ /* 0x000164000c101b00 */
.L_x_6225:
[----:B------:R-:W-:Y:S05]  /*d720*/  BSYNC B1 ;  /* 0x0000000000017941 */ /* 0x000fea0003800000 */
.L_x_6224:
[----:B---3--:R-:W3:Y:S01]  /*d730*/  LDL R3, [R1+0xa0] ;  /* 0x0000a00001037983 */ /* 0x008ee20000100800 */
[----:B----4-:R-:W-:Y:S01]  /*d740*/  VIADD R7, R0, 0x1c400 ;  /* 0x0001c40000077836 */ /* 0x010fe20000000000 */
[----:B0----5:R-:W-:Y:S01]  /*d750*/  SHF.R.U32.HI R4, RZ, 0x8, R12 ;  /* 0x00000008ff047819 */ /* 0x021fe2000001160c */
[----:B------:R-:W-:Y:S01]  /*d760*/  BSSY B1, `(.L_x_6226) ;  /* 0x0000042000017945 */ /* 0x000fe20003800000 */
[----:B------:R-:W-:Y:S02]  /*d770*/  SHF.R.U32.HI R9, RZ, 0x8, R13 ;  /* 0x00000008ff097819 */ /* 0x000fe4000001160d */
[----:B-1----:R-:W-:Y:S02]  /*d780*/  LOP3.LUT R5, R12, 0xff, RZ, 0xc0, !PT ;  /* 0x000000ff0c057812 */ /* 0x002fe400078ec0ff */
[----:B------:R-:W-:Y:S02]  /*d790*/  LOP3.LUT R4, R4, 0xff, RZ, 0xc0, !PT ;  /* 0x000000ff04047812 */ /* 0x000fe400078ec0ff */
[----:B------:R-:W-:-:S02]  /*d7a0*/  LOP3.LUT R6, R13, 0xff, RZ, 0xc0, !PT ;  /* 0x000000ff0d067812 */ /* 0x000fc400078ec0ff */
[----:B------:R-:W-:Y:S02]  /*d7b0*/  LOP3.LUT R9, R9, 0xff, RZ, 0xc0, !PT ;  /* 0x000000ff09097812 */ /* 0x000fe400078ec0ff */
[----:B------:R-:W-:Y:S02]  /*d7c0*/  SHF.R.U32.HI R15, RZ, 0x8, R27 ;  /* 0x00000008ff0f7819 */ /* 0x000fe4000001161b */
[----:B------:R-:W-:Y:S02]  /*d7d0*/  PRMT R6, R9, 0x7604, R6 ;  /* 0x0000760409067816 */ /* 0x000fe40000000006 */
[----:B------:R-:W-:Y:S02]  /*d7e0*/  LOP3.LUT R8, R26, 0xff, RZ, 0xc0, !PT ;  /* 0x000000ff1a087812 */ /* 0x000fe400078ec0ff */
[----:B------:R-:W-:Y:S02]  /*d7f0*/  LOP3.LUT R10, R27, 0xff, RZ, 0xc0, !PT ;  /* 0x000000ff1b0a7812 */ /* 0x000fe400078ec0ff */
[----:B------:R-:W-:-:S02]  /*d800*/  LOP3.LUT R15, R15, 0xff, RZ, 0xc0, !PT ;  /* 0x000000ff0f0f7812 */ /* 0x000fc400078ec0ff */
[----:B--2---:R-:W-:Y:S02]  /*d810*/  LOP3.LUT R14, R20, 0xff, RZ, 0xc0, !PT ;  /* 0x000000ff140e7812 */ /* 0x004fe400078ec0ff */
[----:B------:R-:W-:Y:S02]  /*d820*/  PRMT R10, R15, 0x7604, R10 ;  /* 0x000076040f0a7816 */ /* 0x000fe4000000000a */
[--C-:B------:R-:W-:Y:S02]  /*d830*/  SHF.R.U32.HI R15, RZ, 0x8, R25.reuse ;  /* 0x00000008ff0f7819 */ /* 0x100fe40000011619 */
[----:B------:R-:W-:Y:S02]  /*d840*/  SHF.R.U32.HI R37, RZ, 0x10, R25 ;  /* 0x00000010ff257819 */ /* 0x000fe40000011619 */
[----:B------:R-:W-:-:S03]  /*d850*/  LOP3.LUT R15, R15, 0xff, RZ, 0xc0, !PT ;  /* 0x000000ff0f0f7812 */ /* 0x000fc600078ec0ff */
[----:B------:R-:W-:Y:S01]  /*d860*/  IMAD.U32 R37, R37, 0x10000, RZ ;  /* 0x0001000025257824 */ /* 0x000fe200078e00ff */
[----:B---3--:R-:W-:Y:S02]  /*d870*/  R2UR UR5, R3 ;  /* 0x00000000030572ca */ /* 0x008fe400000e0000 */
[----:B------:R-:W-:Y:S01]  /*d880*/  IADD3 R3, R0, 0x1c440, RZ ;  /* 0x0001c44000037810 */ /* 0x000fe20007ffe0ff */
[----:B------:R-:W-:Y:S01]  /*d890*/  @P0 VIADD R3, R7, 0xffffffc0 ;  /* 0xffffffc007030836 */ /* 0x000fe20000000000 */
[----:B------:R-:W-:Y:S02]  /*d8a0*/  PRMT R7, R4, 0x7604, R5 ;  /* 0x0000760404077816 */ /* 0x000fe40000000005 */
[----:B------:R-:W-:Y:S02]  /*d8b0*/  SHF.R.U32.HI R4, RZ, 0x8, R26 ;  /* 0x00000008ff047819 */ /* 0x000fe4000001161a */
[----:B------:R-:W-:Y:S02]  /*d8c0*/  SHF.R.U32.HI R5, RZ, 0x8, R20 ;  /* 0x00000008ff057819 */ /* 0x000fe40000011614 */
[----:B------:R-:W-:-:S02]  /*d8d0*/  LOP3.LUT R9, R4, 0xff, RZ, 0xc0, !PT ;  /* 0x000000ff04097812 */ /* 0x000fc400078ec0ff */
[----:B------:R-:W-:Y:S01]  /*d8e0*/  LOP3.LUT R5, R5, 0xff, RZ, 0xc0, !PT ;  /* 0x000000ff05057812 */ /* 0x000fe200078ec0ff */
[----:B------:R-:W-:Y:S01]  /*d8f0*/  ULEA.HI UR4, UR5, UR5, URZ, 0x1 ;  /* 0x0000000505047291 */ /* 0x000fe2000f8f083f */
[----:B------:R-:W-:Y:S02]  /*d900*/  PRMT R11, R9, 0x7604, R8 ;  /* 0x00007604090b7816 */ /* 0x000fe40000000008 */
[----:B------:R-:W-:Y:S01]  /*d910*/  SHF.R.U32.HI R8, RZ, 0x8, R21 ;  /* 0x00000008ff087819 */ /* 0x000fe20000011615 */
[----:B------:R-:W-:Y:S01]  /*d920*/  ULOP3.LUT UR4, UR4, 0xfffffffe, URZ, 0xc0, !UPT ;  /* 0xfffffffe04047892 */ /* 0x000fe2000f8ec03f */
[----:B------:R-:W-:Y:S02]  /*d930*/  SHF.R.U32.HI R4, RZ, 0x8, R24 ;  /* 0x00000008ff047819 */ /* 0x000fe40000011618 */
[----:B------:R-:W-:Y:S01]  /*d940*/  PRMT R31, R5, 0x7604, R14 ;  /* 0x00007604051f7816 */ /* 0x000fe2000000000e */
[----:B------:R-:W-:Y:S01]  /*d950*/  UIADD3 UR4, UR5, -UR4, URZ ;  /* 0x8000000405047290 */ /* 0x000fe2000fffe03f */
[----:B------:R-:W-:-:S02]  /*d960*/  LOP3.LUT R5, R21, 0xff, RZ, 0xc0, !PT ;  /* 0x000000ff15057812 */ /* 0x000fc400078ec0ff */
[----:B------:R-:W-:Y:S02]  /*d970*/  LOP3.LUT R9, R24, 0xff, RZ, 0xc0, !PT ;  /* 0x000000ff18097812 */ /* 0x000fe400078ec0ff */
[----:B------:R-:W-:Y:S01]  /*d980*/  LOP3.LUT R8, R8, 0xff, RZ, 0xc0, !PT ;  /* 0x000000ff08087812 */ /* 0x000fe200078ec0ff */
[----:B------:R-:W-:Y:S01]  /*d990*/  IMAD.U32 R39, RZ, RZ, UR4 ;  /* 0x00000004ff277e24 */ /* 0x000fe2000f8e00ff */
[----:B------:R-:W-:Y:S02]  /*d9a0*/  LOP3.LUT R4, R4, 0xff, RZ, 0xc0, !PT ;  /* 0x000000ff04047812 */ /* 0x000fe400078ec0ff */
[----:B------:R-:W-:Y:S02]  /*d9b0*/  LOP3.LUT R14, R25, 0xff, RZ, 0xc0, !PT ;  /* 0x000000ff190e7812 */ /* 0x000fe400078ec0ff */
[----:B------:R-:W-:Y:S02]  /*d9c0*/  SHF.L.U32 R39, R39, 0x1f, RZ ;  /* 0x0000001f27277819 */ /* 0x000fe400000006ff */
[----:B------:R-:W-:-:S02]  /*d9d0*/  PRMT R8, R8, 0x7604, R5 ;  /* 0x0000760408087816 */ /* 0x000fc40000000005 */
[----:B------:R-:W0:Y:S01]  /*d9e0*/  SYNCS.PHASECHK.TRANS64.TRYWAIT P0, [R16+URZ+0x2e800], R39 ;  /* 0x02e80027100075a7 */ /* 0x000e22000800017f */
[----:B------:R-:W-:Y:S02]  /*d9f0*/  PRMT R35, R4, 0x7604, R9 ;  /* 0x0000760404237816 */ /* 0x000fe40000000009 */
[----:B------:R-:W-:Y:S02]  /*da00*/  SHF.R.U32.HI R5, RZ, 0x10, R13 ;  /* 0x00000010ff057819 */ /* 0x000fe4000001160d */
[----:B------:R-:W-:Y:S02]  /*da10*/  SHF.R.U32.HI R9, RZ, 0x10, R27 ;  /* 0x00000010ff097819 */ /* 0x000fe4000001161b */
[----:B------:R-:W-:Y:S01]  /*da20*/  PRMT R14, R15, 0x7604, R14 ;  /* 0x000076040f0e7816 */ /* 0x000fe2000000000e */
[----:B------:R-:W-:Y:S01]  /*da30*/  IMAD.U32 R5, R5, 0x10000, RZ ;  /* 0x0001000005057824 */ /* 0x000fe200078e00ff */
[----:B------:R-:W-:Y:S01]  /*da40*/  SHF.R.U32.HI R15, RZ, 0x10, R21 ;  /* 0x00000010ff0f7819 */ /* 0x000fe20000011615 */
[----:B------:R-:W-:Y:S01]  /*da50*/  IMAD.U32 R9, R9, 0x10000, RZ ;  /* 0x0001000009097824 */ /* 0x000fe200078e00ff */
[----:B------:R-:W-:-:S02]  /*da60*/  LOP3.LUT R7, R7, 0xff0000, R12, 0xf8, !PT ;  /* 0x00ff000007077812 */ /* 0x000fc400078ef80c */
[----:B------:R-:W-:Y:S02]  /*da70*/  SHF.L.U32 R15, R15, 0x10, RZ ;  /* 0x000000100f0f7819 */ /* 0x000fe400000006ff */
[----:B------:R-:W-:Y:S02]  /*da80*/  LOP3.LUT R5, R6, 0xff0000, R5, 0xf8, !PT ;  /* 0x00ff000006057812 */ /* 0x000fe400078ef805 */
        /* <DEDUP_REMOVED lines=9> */
[----:B------:R-:W-:-:S02]  /*db20*/  ISETP.GE.AND P1, PT, R228, R9, PT ;  /* 0x00000009e400720c */ /* 0x000fc40003f26270 */
[----:B------:R-:W-:Y:S02]  /*db30*/  LOP3.LUT R8, R15, 0xff000000, R26, 0xf8, !PT ;  /* 0xff0000000f087812 */ /* 0x000fe400078ef81a */
[----:B------:R-:W-:Y:S02]  /*db40*/  LOP3.LUT R10, R29, 0xff000000, R27, 0xf8, !PT ;  /* 0xff0000001d0a7812 */ /* 0x000fe400078ef81b */
[----:B------:R-:W-:Y:S02]  /*db50*/  LOP3.LUT R20, R33, 0xff000000, R21, 0xf8, !PT ;  /* 0xff00000021147812 */ /* 0x000fe400078ef815 */
[----:B------:R-:W-:Y:S01]  /*db60*/  LOP3.LUT R13, R35, 0xff0000, R24, 0xf8, !PT ;  /* 0x00ff0000230d7812 */ /* 0x000fe200078ef818 */
[----:B0-----:R-:W-:Y:S06]  /*db70*/  @!P0 BRA `(.L_x_6227) ;  /* 0x0000018000088947 */ /* 0x001fec0003800000 */
.L_x_6427:
[----:B------:R-:W-:Y:S05]  /*db80*/  BSYNC B1 ;  /* 0x0000000000017941 */ /* 0x000fea0003800000 */
.L_x_6226:
[----:B------:R-:W-:Y:S01]  /*db90*/  BSSY B1, `(.L_x_6228) ;  /* 0x00000bf000017945 */ /* 0x000fe20003800000 */
[----:B------:R-:W-:Y:S02]  /*dba0*/  LOP3.LUT R13, R13, 0xff000000, R24, 0xf8, !PT ;  /* 0xff0000000d0d7812 */ /* 0x000fe400078ef818 */
[----:B------:R-:W-:Y:S01]  /*dbb0*/  LOP3.LUT R15, R37, 0xff000000, R25, 0xf8, !PT ;  /* 0xff000000250f7812 */ /* 0x000fe200078ef819 */
[----:B------:R-:W-:Y:S06]  /*dbc0*/  @P1 BRA `(.L_x_6229) ;  /* 0x0000000800ec1947 */ /* 0x000fec0003800000 */
[----:B------:R-:W1:Y:S01]  /*dbd0*/  LDC R5, c[0x0][0x3f4] ;  /* 0x0000fd00ff057b82 */ /* 0x000e620000000800 */
[----:B------:R-:W-:Y:S01]  /*dbe0*/  BSSY B2, `(.L_x_6230) ;  /* 0x000005e000027945 */ /* 0x000fe20003800000 */
[-C--:B-1----:R-:W-:Y:S02]  /*dbf0*/  ISETP.GE.AND P0, PT, R22, R5.reuse, PT ;  /* 0x000000051600720c */ /* 0x082fe40003f06270 */
[----:B------:R-:W-:-:S11]  /*dc00*/  ISETP.GE.AND P1, PT, R230, R5, PT ;  /* 0x00000005e600720c */ /* 0x000fd60003f26270 */
[----:B------:R-:W-:Y:S05]  /*dc10*/  @P0 BRA `(.L_x_6231) ;  /* 0x0000000400680947 */ /* 0x000fea0003800000 */
[----:B------:R-:W1:Y:S01]  /*dc20*/  LDS.128 R4, [R0+0x1c400] ;  /* 0x01c4000000047984 */ /* 0x000e620000000c00 */
        /* <DEDUP_REMOVED lines=36> */
[C---:B------:R-:W-:Y:S01]  /*de70*/  FFMA.FTZ R37, R26.reuse, R28, -R31 ;  /* 0x0000001c1a257223 */ /* 0x040fe2000001081f */
        /* <DEDUP_REMOVED lines=18> */
[----:B0-----:R-:W-:Y:S01]  /*dfa0*/  FFMA.FTZ R39, R6, R24, -R25 ;  /* 0x0000001806277223 */ /* 0x001fe20000010819 */
        /* <DEDUP_REMOVED lines=33> */
.L_x_6231:
[----:B------:R-:W-:Y:S05]  /*e1c0*/  BSYNC B2 ;  /* 0x0000000000027941 */ /* 0x000fea0003800000 */
.L_x_6230:
[----:B------:R-:W-:Y:S05]  /*e1d0*/  @P1 BRA `(.L_x_6229) ;  /* 0x0000000400681947 */ /* 0x000fea0003800000 */
[----:B-1----:R-:W1:Y:S01]  /*e1e0*/  LDS.128 R4, [R3] ;  /* 0x0000000003047984 */ /* 0x002e620000000c00 */
        /* <DEDUP_REMOVED lines=88> */
[----:B------:R2:W-:Y:S02]  /*e770*/  STS.128 [R3], R4 ;  /* 0x0000000403007388 */ /* 0x0005e40000000c00 */
.L_x_6229:
[----:B------:R-:W-:Y:S05]  /*e780*/  BSYNC B1 ;  /* 0x0000000000017941 */ /* 0x000fea0003800000 */
.L_x_6228:
[----:B-12---:R-:W-:-:S05]  /*e790*/  VIADD R4, R228, 0x40 ;  /* 0x00000040e4047836 */ /* 0x006fca0000000000 */
[----:B------:R-:W-:-:S13]  /*e7a0*/  ISETP.GE.AND P0, PT, R4, R9, PT ;  /* 0x000000090400720c */ /* 0x000fda0003f06270 */
[----:B------:R-:W-:Y:S05]  /*e7b0*/  @P0 BRA `(.L_x_6232) ;  /* 0x0000002800a80947 */ /* 0x000fea0003800000 */
[----:B------:R-:W1:Y:S01]  /*e7c0*/  LDC R5, c[0x0][0x3f4] ;  /* 0x0000fd00ff057b82 */ /* 0x000e620000000800 */
[----:B------:R-:W-:Y:S01]  /*e7d0*/  BSSY B1, `(.L_x_6233) ;  /* 0x000005e000017945 */ /* 0x000fe20003800000 */
[-C--:B-1----:R-:W-:Y:S02]  /*e7e0*/  ISETP.GE.AND P0, PT, R22, R5.reuse, PT ;  /* 0x000000051600720c */ /* 0x082fe40003f06270 */
[----:B------:R-:W-:-:S11]  /*e7f0*/  ISETP.GE.AND P1, PT, R230, R5, PT ;  /* 0x00000005e600720c */ /* 0x000fd60003f26270 */
[----:B------:R-:W-:Y:S05]  /*e800*/  @P0 BRA `(.L_x_6234) ;  /* 0x0000000400680947 */ /* 0x000fea0003800000 */
[----:B------:R-:W1:Y:S01]  /*e810*/  LDS.128 R4, [R0+0x1e400] ;  /* 0x01e4000000047984 */ /* 0x000e620000000c00 */
[----:B------:R-:W-:Y:S02]  /*e820*/  F2FP.F16.E4M3.UNPACK_B R31, R14 ;  /* 0x0000000eff1f723e */ /* 0x000fe400020006ff */
[----:B------:R-:W-:Y:S02]  /*e830*/  F2FP.F16.E4M3.UNPACK_B R29, R11 ;  /* 0x0000000bff1d723e */ /* 0x000fe400020006ff */
[-C--:B------:R-:W-:Y:S01]  /*e840*/  F2FP.F16.E4M3.UNPACK_B R35, R20.reuse ;  /* 0x00000014ff23723e */ /* 0x080fe200020006ff */
[----:B------:R-:W-:Y:S01]  /*e850*/  HADD2.F32 R33, -RZ, R31.H1_H1 ;  /* 0x3000001fff217230 */ /* 0x000fe20000004100 */
[----:B------:R-:W-:Y:S01]  /*e860*/  F2FP.F16.E4M3.UNPACK_B R20, R20.H1 ;  /* 0x00000014ff14723e */ /* 0x000fe200030006ff */
[----:B------:R-:W-:Y:S02]  /*e870*/  HADD2.F32 R27, -RZ, R29.H1_H1 ;  /* 0x3000001dff1b7230 */ /* 0x000fe40000004100 */
[----:B------:R-:W-:Y:S01]  /*e880*/  HADD2.F32 R34, -RZ, R31.H0_H0 ;  /* 0x2000001fff227230 */ /* 0x000fe20000004100 */
[----:B------:R-:W-:Y:S01]  /*e890*/  F2FP.F16.E4M3.UNPACK_B R31, R14.H1 ;  /* 0x0000000eff1f723e */ /* 0x000fe200030006ff */
[----:B------:R-:W-:-:S02]  /*e8a0*/  HADD2.F32 R40, -RZ, R35.H1_H1 ;  /* 0x30000023ff287230 */ /* 0x000fc40000004100 */
[--C-:B0-----:R-:W-:Y:S02]  /*e8b0*/  HADD2.F32 R39, -RZ, R20.reuse.H1_H1 ;  /* 0x30000014ff277230 */ /* 0x101fe40000004100 */
[----:B------:R-:W-:Y:S02]  /*e8c0*/  HADD2.F32 R38, -RZ, R31.H0_H0 ;  /* 0x2000001fff267230 */ /* 0x000fe40000004100 */
[----:B------:R-:W-:Y:S01]  /*e8d0*/  HADD2.F32 R37, -RZ, R20.H0_H0 ;  /* 0x20000014ff257230 */ /* 0x000fe20000004100 */
[-C--:B-1----:R-:W-:Y:S02]  /*e8e0*/  F2FP.F16.E4M3.UNPACK_B R9, R4.reuse.H1 ;  /* 0x00000004ff09723e */ /* 0x082fe400030006ff */
[----:B------:R-:W-:Y:S02]  /*e8f0*/  F2FP.F16.E4M3.UNPACK_B R4, R4 ;  /* 0x00000004ff04723e */ /* 0x000fe400020006ff */
[-C--:B------:R-:W-:Y:S01]  /*e900*/  F2FP.F16.E4M3.UNPACK_B R24, R5.reuse ;  /* 0x00000005ff18723e */ /* 0x080fe200020006ff */
[--C-:B------:R-:W-:Y:S01]  /*e910*/  HADD2.F32 R21, -RZ, R9.reuse.H0_H0 ;  /* 0x20000009ff157230 */ /* 0x100fe20000004100 */
[----:B------:R-:W-:Y:S01]  /*e920*/  F2FP.F16.E4M3.UNPACK_B R25, R5.H1 ;  /* 0x00000005ff19723e */ /* 0x000fe200030006ff */
[----:B------:R-:W-:Y:S01]  /*e930*/  HADD2.F32 R9, -RZ, R9.H1_H1 ;  /* 0x30000009ff097230 */ /* 0x000fe20000004100 */
[-C--:B------:R-:W-:Y:S01]  /*e940*/  F2FP.F16.E4M3.UNPACK_B R26, R6.reuse ;  /* 0x00000006ff1a723e */ /* 0x080fe200020006ff */
[--C-:B------:R-:W-:Y:S01]  /*e950*/  HADD2.F32 R5, -RZ, R4.reuse.H1_H1 ;  /* 0x30000004ff057230 */ /* 0x100fe20000004100 */
[----:B------:R-:W-:Y:S01]  /*e960*/  F2FP.F16.E4M3.UNPACK_B R6, R6.H1 ;  /* 0x00000006ff06723e */ /* 0x000fe200030006ff */
[----:B------:R-:W-:-:S02]  /*e970*/  HADD2.F32 R4, -RZ, R4.H0_H0 ;  /* 0x20000004ff047230 */ /* 0x000fc40000004100 */
[-C--:B------:R-:W-:Y:S01]  /*e980*/  FMUL.FTZ R28, R33, R9.reuse ;  /* 0x00000009211c7220 */ /* 0x080fe20000410000 */
[C---:B------:R-:W-:Y:S01]  /*e990*/  FMUL.FTZ R32, R27.reuse, R9 ;  /* 0x000000091b207220 */ /* 0x040fe20000410000 */
[----:B------:R-:W-:Y:S02]  /*e9a0*/  F2FP.F16.E4M3.UNPACK_B R9, R7 ;  /* 0x00000007ff09723e */ /* 0x000fe400020006ff */
[-C--:B------:R-:W-:Y:S01]  /*e9b0*/  FFMA.FTZ R28, R27, R21.reuse, -R28 ;  /* 0x000000151b1c7223 */ /* 0x080fe2000001081c */
[----:B------:R-:W-:Y:S01]  /*e9c0*/  FFMA.FTZ R27, R33, R21, R32 ;  /* 0x00000015211b7223 */ /* 0x000fe20000010020 */
[----:B------:R-:W-:Y:S01]  /*e9d0*/  HADD2.F32 R32, -RZ, R29.H0_H0 ;  /* 0x2000001dff207230 */ /* 0x000fe20000004100 */
[----:B------:R-:W-:Y:S01]  /*e9e0*/  F2FP.F16.E4M3.UNPACK_B R29, R11.H1 ;  /* 0x0000000bff1d723e */ /* 0x000fe200030006ff */
[-C--:B------:R-:W-:Y:S01]  /*e9f0*/  FMUL.FTZ R11, R34, R5.reuse ;  /* 0x00000005220b7220 */ /* 0x080fe20000410000 */
[----:B------:R-:W-:Y:S01]  /*ea00*/  HADD2.F32 R33, -RZ, R31.H1_H1 ;  /* 0x3000001fff217230 */ /* 0x000fe20000004100 */
[----:B------:R-:W-:Y:S01]  /*ea10*/  F2FP.F16.E4M3.UNPACK_B R31, R12 ;  /* 0x0000000cff1f723e */ /* 0x000fe200020006ff */
[----:B------:R-:W-:Y:S01]  /*ea20*/  FMUL.FTZ R21, R32, R5 ;  /* 0x0000000520157220 */ /* 0x000fe20000410000 */
[----:B------:R-:W-:-:S02]  /*ea30*/  HADD2.F32 R5, -RZ, R25.H1_H1 ;  /* 0x30000019ff057230 */ /* 0x000fc40000004100 */
[-C--:B------:R-:W-:Y:S01]  /*ea40*/  FFMA.FTZ R11, R32, R4.reuse, -R11 ;  /* 0x00000004200b7223 */ /* 0x080fe2000001080b */
[----:B------:R-:W-:Y:S02]  /*ea50*/  HADD2.F32 R25, -RZ, R25.H0_H0 ;  /* 0x20000019ff197230 */ /* 0x000fe40000004100 */
[----:B------:R-:W-:Y:S01]  /*ea60*/  FFMA.FTZ R14, R34, R4, R21 ;  /* 0x00000004220e7223 */ /* 0x000fe20000010015 */
[--C-:B------:R-:W-:Y:S02]  /*ea70*/  HADD2.F32 R21, -RZ, R29.reuse.H1_H1 ;  /* 0x3000001dff157230 */ /* 0x100fe40000004100 */
[----:B------:R-:W-:Y:S01]  /*ea80*/  FMUL.FTZ R32, R33, R5 ;  /* 0x0000000521207220 */ /* 0x000fe20000410000 */
[--C-:B------:R-:W-:Y:S01]  /*ea90*/  HADD2.F32 R4, -RZ, R24.reuse.H1_H1 ;  /* 0x30000018ff047230 */ /* 0x100fe20000004100 */
[----:B------:R-:W-:Y:S01]  /*eaa0*/  F2FP.F16.E4M3.UNPACK_B R7, R7.H1 ;  /* 0x00000007ff07723e */ /* 0x000fe200030006ff */
[----:B------:R-:W-:Y:S02]  /*eab0*/  HADD2.F32 R36, -RZ, R29.H0_H0 ;  /* 0x2000001dff247230 */ /* 0x000fe40000004100 */
[----:B------:R-:W-:Y:S01]  /*eac0*/  FMUL.FTZ R34, R21, R5 ;  /* 0x0000000515227220 */ /* 0x000fe20000410000 */
[----:B------:R-:W-:-:S02]  /*ead0*/  HADD2.F32 R24, -RZ, R24.H0_H0 ;  /* 0x20000018ff187230 */ /* 0x000fc40000004100 */
[-C--:B------:R-:W-:Y:S01]  /*eae0*/  FMUL.FTZ R5, R38, R4.reuse ;  /* 0x0000000426057220 */ /* 0x080fe20000410000 */
[-C--:B------:R-:W-:Y:S01]  /*eaf0*/  FFMA.FTZ R32, R21, R25.reuse, -R32 ;  /* 0x0000001915207223 */ /* 0x080fe20000010820 */
[----:B------:R-:W-:Y:S01]  /*eb00*/  FFMA.FTZ R29, R33, R25, R34 ;  /* 0x00000019211d7223 */ /* 0x000fe20000010022 */
[C---:B------:R-:W-:Y:S01]  /*eb10*/  FMUL.FTZ R25, R36.reuse, R4 ;  /* 0x0000000424197220 */ /* 0x040fe20000410000 */
[-C--:B------:R-:W-:Y:S01]  /*eb20*/  FFMA.FTZ R21, R36, R24.reuse, -R5 ;  /* 0x0000001824157223 */ /* 0x080fe20000010805 */
[--C-:B------:R-:W-:Y:S02]  /*eb30*/  HADD2.F32 R5, -RZ, R6.reuse.H1_H1 ;  /* 0x30000006ff057230 */ /* 0x100fe40000004100 */
[----:B------:R-:W-:Y:S01]  /*eb40*/  FFMA.FTZ R24, R38, R24, R25 ;  /* 0x0000001826187223 */ /* 0x000fe20000010019 */
[----:B------:R-:W-:Y:S01]  /*eb50*/  HADD2.F32 R34, -RZ, R31.H1_H1 ;  /* 0x3000001fff227230 */ /* 0x000fe20000004100 */
[----:B------:R-:W-:Y:S01]  /*eb60*/  F2FP.SATFINITE.E4M3.F32.PACK_AB_MERGE_C R29, R29, R32, RZ ;  /* 0x000000201d1d723e */ /* 0x000fe200048070ff */
[----:B------:R-:W-:-:S02]  /*eb70*/  HADD2.F32 R6, -RZ, R6.H0_H0 ;  /* 0x20000006ff067230 */ /* 0x000fc40000004100 */
[-C--:B------:R-:W-:Y:S01]  /*eb80*/  FMUL.FTZ R25, R40, R5.reuse ;  /* 0x0000000528197220 */ /* 0x080fe20000410000 */
[----:B------:R-:W-:Y:S02]  /*eb90*/  HADD2.F32 R38, -RZ, R35.H0_H0 ;  /* 0x20000023ff267230 */ /* 0x000fe40000004100 */
[C---:B------:R-:W-:Y:S01]  /*eba0*/  FMUL.FTZ R33, R34.reuse, R5 ;  /* 0x0000000522217220 */ /* 0x040fe20000410000 */
[--C-:B------:R-:W-:Y:S02]  /*ebb0*/  HADD2.F32 R4, -RZ, R26.reuse.H1_H1 ;  /* 0x3000001aff047230 */ /* 0x100fe40000004100 */
[----:B------:R-:W-:Y:S02]  /*ebc0*/  HADD2.F32 R36, -RZ, R31.H0_H0 ;  /* 0x2000001fff247230 */ /* 0x000fe40000004100 */
[----:B------:R-:W-:Y:S01]  /*ebd0*/  FFMA.FTZ R31, R34, R6, -R25 ;  /* 0x00000006221f7223 */ /* 0x000fe20000010819 */
[----:B------:R-:W-:Y:S01]  /*ebe0*/  HADD2.F32 R26, -RZ, R26.H0_H0 ;  /* 0x2000001aff1a7230 */ /* 0x000fe20000004100 */
[----:B------:R-:W-:Y:S01]  /*ebf0*/  F2FP.F16.E4M3.UNPACK_B R34, R12.H1 ;  /* 0x0000000cff22723e */ /* 0x000fe200030006ff */
[----:B------:R-:W-:Y:S01]  /*ec00*/  FMUL.FTZ R5, R38, R4 ;  /* 0x0000000426057220 */ /* 0x000fe20000410000 */
[----:B------:R-:W-:Y:S01]  /*ec10*/  FFMA.FTZ R12, R40, R6, R33 ;  /* 0x00000006280c7223 */ /* 0x000fe20000010021 */
[----:B------:R-:W-:Y:S01]  /*ec20*/  FMUL.FTZ R25, R36, R4 ;  /* 0x0000000424197220 */ /* 0x000fe20000410000 */
[----:B------:R-:W-:-:S02]  /*ec30*/  HADD2.F32 R4, -RZ, R9.H1_H1 ;  /* 0x30000009ff047230 */ /* 0x000fc40000004100 */
[-C--:B------:R-:W-:Y:S01]  /*ec40*/  FFMA.FTZ R6, R36, R26.reuse, -R5 ;  /* 0x0000001a24067223 */ /* 0x080fe20000010805 */
[--C-:B------:R-:W-:Y:S02]  /*ec50*/  HADD2.F32 R35, -RZ, R34.reuse.H1_H1 ;  /* 0x30000022ff237230 */ /* 0x100fe40000004100 */
[----:B------:R-:W-:Y:S01]  /*ec60*/  FFMA.FTZ R25, R38, R26, R25 ;  /* 0x0000001a26197223 */ /* 0x000fe20000010019 */
[--C-:B------:R-:W-:Y:S02]  /*ec70*/  HADD2.F32 R5, -RZ, R7.reuse.H1_H1 ;  /* 0x30000007ff057230 */ /* 0x100fe40000004100 */
[----:B------:R-:W-:Y:S01]  /*ec80*/  FMUL.FTZ R20, R37, R4 ;  /* 0x0000000425147220 */ /* 0x000fe20000410000 */
[----:B------:R-:W-:Y:S01]  /*ec90*/  HADD2.F32 R33, -RZ, R34.H0_H0 ;  /* 0x20000022ff217230 */ /* 0x000fe20000004100 */
[----:B------:R-:W-:Y:S01]  /*eca0*/  F2FP.SATFINITE.E4M3.F32.PACK_AB_MERGE_C R12, R12, R31, RZ ;  /* 0x0000001f0c0c723e */ /* 0x000fe200048070ff */
[----:B------:R-:W-:Y:S02]  /*ecb0*/  HADD2.F32 R7, -RZ, R7.H0_H0 ;  /* 0x20000007ff077230 */ /* 0x000fe40000004100 */
[-C--:B------:R-:W-:Y:S01]  /*ecc0*/  FMUL.FTZ R26, R39, R5.reuse ;  /* 0x00000005271a7220 */ /* 0x080fe20000410000 */
[----:B------:R-:W-:Y:S01]  /*ecd0*/  FMUL.FTZ R34, R35, R5 ;  /* 0x0000000523227220 */ /* 0x000fe20000410000 */
[----:B------:R-:W-:-:S02]  /*ece0*/  HADD2.F32 R9, -RZ, R9.H0_H0 ;  /* 0x20000009ff097230 */ /* 0x000fc40000004100 */
[----:B------:R-:W-:Y:S01]  /*ecf0*/  FMUL.FTZ R4, R33, R4 ;  /* 0x0000000421047220 */ /* 0x000fe20000410000 */
[-C--:B------:R-:W-:Y:S01]  /*ed00*/  FFMA.FTZ R26, R35, R7.reuse, -R26 ;  /* 0x00000007231a7223 */ /* 0x080fe2000001081a */
[----:B------:R-:W-:Y:S01]  /*ed10*/  FFMA.FTZ R5, R39, R7, R34 ;  /* 0x0000000727057223 */ /* 0x000fe20000010022 */
[----:B------:R-:W-:Y:S01]  /*ed20*/  F2FP.SATFINITE.E4M3.F32.PACK_AB_MERGE_C R6, R25, R6, R12 ;  /* 0x000000061906723e */ /* 0x000fe2000480700c */
[-C--:B------:R-:W-:Y:S01]  /*ed30*/  FFMA.FTZ R7, R33, R9.reuse, -R20 ;  /* 0x0000000921077223 */ /* 0x080fe20000010814 */
[----:B------:R-:W-:Y:S01]  /*ed40*/  FFMA.FTZ R20, R37, R9, R4 ;  /* 0x0000000925147223 */ /* 0x000fe20000010004 */
[----:B------:R-:W-:Y:S02]  /*ed50*/  F2FP.SATFINITE.E4M3.F32.PACK_AB_MERGE_C R4, R27, R28, RZ ;  /* 0x0000001c1b04723e */ /* 0x000fe400048070ff */
[----:B------:R-:W-:Y:S02]  /*ed60*/  F2FP.SATFINITE.E4M3.F32.PACK_AB_MERGE_C R26, R5, R26, RZ ;  /* 0x0000001a051a723e */ /* 0x000fe400048070ff */
[----:B------:R-:W-:-:S02]  /*ed70*/  F2FP.SATFINITE.E4M3.F32.PACK_AB_MERGE_C R4, R14, R11, R4 ;  /* 0x0000000b0e04723e */ /* 0x000fc40004807004 */
[----:B------:R-:W-:Y:S02]  /*ed80*/  F2FP.SATFINITE.E4M3.F32.PACK_AB_MERGE_C R5, R24, R21, R29 ;  /* 0x000000151805723e */ /* 0x000fe4000480701d */
[----:B------:R-:W-:-:S05]  /*ed90*/  F2FP.SATFINITE.E4M3.F32.PACK_AB_MERGE_C R7, R20, R7, R26 ;  /* 0x000000071407723e */ /* 0x000fca000480701a */
[----:B------:R1:W-:Y:S02]  /*eda0*/  STS.128 [R0+0x1e400], R4 ;  /* 0x01e4000400007388 */ /* 0x0003e40000000c00 */
.L_x_6234:
[----:B------:R-:W-:Y:S05]  /*edb0*/  BSYNC B1 ;  /* 0x0000000000017941 */ /* 0x000fea0003800000 */
.L_x_6233:
[----:B------:R-:W-:Y:S05]  /*edc0*/  @P1 BRA `(.L_x_6232) ;  /* 0x0000002400241947 */ /* 0x000fea0003800000 */
[----:B-1----:R-:W1:Y:S01]  /*edd0*/  LDS.128 R4, [R3+0x2000] ;  /* 0x0020000003047984 */ /* 0x002e620000000c00 */
        /* <DEDUP_REMOVED lines=10> */
[----:B------:R-:W-:Y:S01]  /*ee80*/  HADD2.F32 R34, -RZ, R33.H0_H0 ;  /* 0x20000021ff227230 */ /* 0x000fe20000004100 */
        /* <DEDUP_REMOVED lines=28> */
[----:B------:R-:W-:Y:S02]  /*f050*/  HADD2.F32 R0, -RZ, R11.H1_H1 ;  /* 0x3000000bff007230 */ /* 0x000fe40000004100 */
[-C--:B------:R-:W-:Y:S01]  /*f060*/  FFMA.FTZ R13, R13, R5.reuse, -R4 ;  /* 0x000000050d0d7223 */ /* 0x080fe20000010804 */
[----:B------:R-:W-:Y:S01]  /*f070*/  HADD2.F32 R25, -RZ, R25.H0_H0 ;  /* 0x20000019ff197230 */ /* 0x000fe20000004100 */
[----:B------:R-:W-:Y:S01]  /*f080*/  F2FP.F16.E4M3.UNPACK_B R27, R10 ;  /* 0x0000000aff1b723e */ /* 0x000fe200020006ff */
[----:B------:R-:W-:Y:S02]  /*f090*/  HADD2.F32 R11, -RZ, R11.H0_H0 ;  /* 0x2000000bff0b7230 */ /* 0x000fe40000004100 */
        /* <DEDUP_REMOVED lines=8> */
[----:B------:R-:W-:Y:S01]  /*f120*/  F2FP.F16.E4M3.UNPACK_B R10, R10.H1 ;  /* 0x0000000aff0a723e */ /* 0x000fe200030006ff */
[--C-:B------:R-:W-:Y:S02]  /*f130*/  HADD2.F32 R0, -RZ, R12.reuse.H1_H1 ;  /* 0x3000000cff007230 */ /* 0x100fe40000004100 */
[-C--:B------:R-:W-:Y:S01]  /*f140*/  FMUL.FTZ R11, R36, R4.reuse ;  /* 0x00000004240b7220 */ /* 0x080fe20000410000 */
[----:B------:R-:W-:Y:S01]  /*f150*/  FMUL.FTZ R29, R32, R4 ;  /* 0x00000004201d7220 */ /* 0x000fe20000410000 */
[----:B------:R-:W-:Y:S01]  /*f160*/  HADD2.F32 R28, -RZ, R27.H0_H0 ;  /* 0x2000001bff1c7230 */ /* 0x000fe20000004100 */
[----:B------:R-:W-:Y:S01]  /*f170*/  F2FP.SATFINITE.E4M3.F32.PACK_AB_MERGE_C R13, R26, R13, RZ ;  /* 0x0000000d1a0d723e */ /* 0x000fe200048070ff */
[----:B------:R-:W-:Y:S01]  /*f180*/  FFMA.FTZ R27, R32, R14, -R11 ;  /* 0x0000000e201b7223 */ /* 0x000fe2000001080b */
[----:B------:R-:W-:-:S02]  /*f190*/  HADD2.F32 R12, -RZ, R12.H0_H0 ;  /* 0x2000000cff0c7230 */ /* 0x000fc40000004100 */
[----:B------:R-:W-:Y:S01]  /*f1a0*/  FMUL.FTZ R11, R34, R0 ;  /* 0x00000000220b7220 */ /* 0x000fe20000410000 */
[----:B------:R-:W-:Y:S01]  /*f1b0*/  FFMA.FTZ R14, R36, R14, R29 ;  /* 0x0000000e240e7223 */ /* 0x000fe2000001001d */
[----:B------:R-:W-:Y:S02]  /*f1c0*/  HADD2.F32 R31, -RZ, R15.H1_H1 ;  /* 0x3000000fff1f7230 */ /* 0x000fe40000004100 */
[C---:B------:R-:W-:Y:S01]  /*f1d0*/  FMUL.FTZ R25, R28.reuse, R0 ;  /* 0x000000001c197220 */ /* 0x040fe20000410000 */
[----:B------:R-:W-:Y:S02]  /*f1e0*/  HADD2.F32 R4, -RZ, R7.H1_H1 ;  /* 0x30000007ff047230 */ /* 0x000fe40000004100 */
[-C--:B------:R-:W-:Y:S01]  /*f1f0*/  FFMA.FTZ R11, R28, R12.reuse, -R11 ;  /* 0x0000000c1c0b7223 */ /* 0x080fe2000001080b */
[--C-:B------:R-:W-:Y:S02]  /*f200*/  HADD2.F32 R29, -RZ, R10.reuse.H1_H1 ;  /* 0x3000000aff1d7230 */ /* 0x100fe40000004100 */
[----:B------:R-:W-:Y:S01]  /*f210*/  FFMA.FTZ R12, R34, R12, R25 ;  /* 0x0000000c220c7223 */ /* 0x000fe20000010019 */
[----:B------:R-:W-:-:S02]  /*f220*/  HADD2.F32 R28, -RZ, R10.H0_H0 ;  /* 0x2000000aff1c7230 */ /* 0x000fc40000004100 */
[-C--:B------:R-:W-:Y:S01]  /*f230*/  FMUL.FTZ R10, R31, R4.reuse ;  /* 0x000000041f0a7220 */ /* 0x080fe20000410000 */
[----:B------:R-:W-:Y:S02]  /*f240*/  HADD2.F32 R32, -RZ, R15.H0_H0 ;  /* 0x2000000fff207230 */ /* 0x000fe40000004100 */
[C---:B------:R-:W-:Y:S01]  /*f250*/  FMUL.FTZ R4, R29.reuse, R4 ;  /* 0x000000041d047220 */ /* 0x040fe20000410000 */
[--C-:B------:R-:W-:Y:S01]  /*f260*/  HADD2.F32 R0, -RZ, R20.reuse.H1_H1 ;  /* 0x30000014ff007230 */ /* 0x100fe20000004100 */
[----:B------:R-:W-:Y:S01]  /*f270*/  F2FP.SATFINITE.E4M3.F32.PACK_AB_MERGE_C R14, R14, R27, RZ ;  /* 0x0000001b0e0e723e */ /* 0x000fe200048070ff */
[----:B------:R-:W-:Y:S01]  /*f280*/  HADD2.F32 R7, -RZ, R7.H0_H0 ;  /* 0x20000007ff077230 */ /* 0x000fe20000004100 */
[----:B------:R-:W-:Y:S01]  /*f290*/  F2FP.SATFINITE.E4M3.F32.PACK_AB_MERGE_C R5, R6, R5, R13 ;  /* 0x000000050605723e */ /* 0x000fe2000480700d */
        /* <DEDUP_REMOVED lines=11> */
[----:B------:R-:W-:-:S05]  /*f350*/  F2FP.SATFINITE.E4M3.F32.PACK_AB_MERGE_C R7, R20, R7, R10 ;  /* 0x000000071407723e */ /* 0x000fca000480700a */
[----:B------:R2:W-:Y:S01]  /*f360*/  STS.128 [R3+0x2000], R4 ;  /* 0x0020000403007388 */ /* 0x0005e20000000c00 */
[----:B------:R-:W-:Y:S05]  /*f370*/  BRA `(.L_x_6232) ;  /* 0x0000001c00b87947 */ /* 0x000fea0003800000 */
.L_x_6222:
[----:B------:R-:W-:-:S03]  /*f380*/  UMOV UR4, 0xffffffff ;  /* 0xffffffff00047882 */ /* 0x000fc60000000000 */
[----:B------:R-:W-:Y:S05]  /*f390*/  BRA.DIV UR4, `(.L_x_6235) ;  /* 0x0000016a04147947 */ /* 0x000fea000b800000 */
[----:B------:R0:W1:Y:S04]  /*f3a0*/  SHFL.IDX PT, R21, R24, RZ, 0x1c1f ;  /* 0x001c1fff18157589 */ /* 0x00006800000e0000 */
[----:B------:R0:W2:Y:S04]  /*f3b0*/  SHFL.IDX PT, R14, R28, RZ, 0x1c1f ;  /* 0x001c1fff1c0e7589 */ /* 0x0000a800000e0000 */
[----:B------:R0:W3:Y:S04]  /*f3c0*/  SHFL.IDX PT, R3, R26, RZ, 0x1c1f ;  /* 0x001c1fff1a037589 */ /* 0x0000e800000e0000 */
[----:B------:R0:W4:Y:S02]  /*f3d0*/  SHFL.IDX PT, R25, R27, RZ, 0x1c1f ;  /* 0x001c1fff1b197589 */ /* 0x00012400000e0000 */
.L_x_6433:
[----:B------:R-:W-:Y:S01]  /*f3e0*/  ULDC UR4, c[0x0][0x448] ;  /* 0x0001120000047ab9 */ /* 0x000fe20000000800 */
[----:B------:R-:W-:Y:S01]  /*f3f0*/  BSSY B1, `(.L_x_6236) ;  /* 0x0000012000017945 */ /* 0x000fe20003800000 */
[----:B0-----:R-:W-:Y:S01]  /*f400*/  IMAD R27, R134, UR4, RZ ;  /* 0x00000004861b7c24 */ /* 0x001fe2000f8e02ff */
[----:B------:R-:W-:Y:S02]  /*f410*/  CS2R R4, SRZ ;  /* 0x0000000000047805 */ /* 0x000fe4000001ff00 */
        /* <DEDUP_REMOVED lines=15> */
.L_x_6237:
[----:B------:R-:W-:Y:S05]  /*f510*/  BSYNC B1 ;  /* 0x0000000000017941 */ /* 0x000fea0003800000 */
.L_x_6236:
[----:B------:R-:W2:Y:S04]  /*f520*/  LDL R0, [R1+0xa0] ;  /* 0x0000a00001007983 */ /* 0x000ea80000100800 */
[----:B0-----:R-:W2:Y:S01]  /*f530*/  LDL.LU R12, [R1+0x54] ;  /* 0x00005400010c7983 */ /* 0x001ea20000300800 */
[----:B---3-5:R-:W-:Y:S01]  /*f540*/  LOP3.LUT R3, R4, 0xff, RZ, 0xc0, !PT ;  /* 0x000000ff04037812 */ /* 0x028fe200078ec0ff */
[----:B------:R-:W-:Y:S01]  /*f550*/  BSSY B1, `(.L_x_6238) ;  /* 0x0000047000017945 */ /* 0x000fe20003800000 */
[----:B------:R-:W-:Y:S02]  /*f560*/  SHF.R.U32.HI R15, RZ, 0x8, R5 ;  /* 0x00000008ff0f7819 */ /* 0x000fe40000011605 */
[----:B------:R-:W-:Y:S02]  /*f570*/  LOP3.LUT R24, R8, 0xff, RZ, 0xc0, !PT ;  /* 0x000000ff08187812 */ /* 0x000fe400078ec0ff */
[----:B----4-:R-:W-:-:S02]  /*f580*/  SHF.R.U32.HI R25, RZ, 0x8, R7 ;  /* 0x00000008ff197819 */ /* 0x010fc40000011607 */
[----:B------:R-:W-:Y:S02]  /*f590*/  LOP3.LUT R15, R15, 0xff, RZ, 0xc0, !PT ;  /* 0x000000ff0f0f7812 */ /* 0x000fe400078ec0ff */
[----:B--2---:R-:W-:Y:S02]  /*f5a0*/  LOP3.LUT R14, R6, 0xff, RZ, 0xc0, !PT ;  /* 0x000000ff060e7812 */ /* 0x004fe400078ec0ff */
[----:B------:R-:W-:Y:S02]  /*f5b0*/  LOP3.LUT R20, R7, 0xff, RZ, 0xc0, !PT ;  /* 0x000000ff07147812 */ /* 0x000fe400078ec0ff */
[----:B------:R-:W-:Y:S02]  /*f5c0*/  LOP3.LUT R25, R25, 0xff, RZ, 0xc0, !PT ;  /* 0x000000ff19197812 */ /* 0x000fe400078ec0ff */
[----:B------:R-:W-:Y:S02]  /*f5d0*/  SHF.R.U32.HI R28, RZ, 0x8, R11 ;  /* 0x00000008ff1c7819 */ /* 0x000fe4000001160b */
[----:B------:R-:W-:-:S02]  /*f5e0*/  PRMT R20, R25, 0x7604, R20 ;  /* 0x0000760419147816 */ /* 0x000fc40000000014 */
[----:B------:R-:W-:Y:S02]  /*f5f0*/  SHF.R.U32.HI R33, RZ, 0x10, R11 ;  /* 0x00000010ff217819 */ /* 0x000fe4000001160b */
[----:B------:R-:W-:Y:S02]  /*f600*/  SHF.R.U32.HI R29, RZ, 0x10, R9 ;  /* 0x00000010ff1d7819 */ /* 0x000fe40000011609 */
[----:B------:R-:W-:Y:S01]  /*f610*/  IADD3 R32, R228, 0x40, RZ ;  /* 0x00000040e4207810 */ /* 0x000fe20007ffe0ff */
[----:B------:R-:W-:Y:S02]  /*f620*/  IMAD.U32 R33, R33, 0x10000, RZ ;  /* 0x0001000021217824 */ /* 0x000fe400078e00ff */
[----:B------:R-:W-:Y:S01]  /*f630*/  IMAD.U32 R29, R29, 0x10000, RZ ;  /* 0x000100001d1d7824 */ /* 0x000fe200078e00ff */
[----:B------:R-:W-:Y:S02]  /*f640*/  R2UR UR5, R0 ;  /* 0x00000000000572ca */ /* 0x000fe400000e0000 */
[----:B------:R-:W-:Y:S01]  /*f650*/  SHF.R.U32.HI R0, RZ, 0x8, R4 ;  /* 0x00000008ff007819 */ /* 0x000fe20000011604 */
[----:B------:R-:W-:Y:S01]  /*f660*/  IMAD R26, R12, -0x80, R27 ;  /* 0xffffff800c1a7824 */ /* 0x000fe200078e021b */
[----:B------:R-:W-:-:S02]  /*f670*/  LOP3.LUT R12, R5, 0xff, RZ, 0xc0, !PT ;  /* 0x000000ff050c7812 */ /* 0x000fc400078ec0ff */
[----:B------:R-:W-:Y:S02]  /*f680*/  LOP3.LUT R0, R0, 0xff, RZ, 0xc0, !PT ;  /* 0x000000ff00007812 */ /* 0x000fe400078ec0ff */
[----:B------:R-:W-:Y:S02]  /*f690*/  PRMT R12, R15, 0x7604, R12 ;  /* 0x000076040f0c7816 */ /* 0x000fe4000000000c */
[----:B------:R-:W-:-:S03]  /*f6a0*/  PRMT R13, R0, 0x7604, R3 ;  /* 0x00007604000d7816 */ /* 0x000fc60000000003 */
[----:B------:R-:W-:Y:S01]  /*f6b0*/  ULEA.HI UR4, UR5, UR5, URZ, 0x1 ;  /* 0x0000000505047291 */ /* 0x000fe2000f8f083f */
[----:B------:R-:W-:Y:S02]  /*f6c0*/  SHF.R.U32.HI R3, RZ, 0x8, R8 ;  /* 0x00000008ff037819 */ /* 0x000fe40000011608 */
[----:B------:R-:W-:Y:S01]  /*f6d0*/  SHF.R.U32.HI R0, RZ, 0x8, R6 ;  /* 0x00000008ff007819 */ /* 0x000fe20000011606 */
[----:B------:R-:W-:Y:S01]  /*f6e0*/  ULOP3.LUT UR4, UR4, 0xfffffffe, URZ, 0xc0, !UPT ;  /* 0xfffffffe04047892 */ /* 0x000fe2000f8ec03f */
[----:B------:R-:W-:Y:S02]  /*f6f0*/  LOP3.LUT R3, R3, 0xff, RZ, 0xc0, !PT ;  /* 0x000000ff03037812 */ /* 0x000fe400078ec0ff */
[----:B-1----:R-:W-:Y:S01]  /*f700*/  LOP3.LUT R21, R0, 0xff, RZ, 0xc0, !PT ;  /* 0x000000ff00157812 */ /* 0x002fe200078ec0ff */
[----:B------:R-:W-:Y:S01]  /*f710*/  UIADD3 UR4, UR5, -UR4, URZ ;  /* 0x8000000405047290 */ /* 0x000fe2000fffe03f */
[----:B------:R-:W-:Y:S02]  /*f720*/  PRMT R27, R3, 0x7604, R24 ;  /* 0x00007604031b7816 */ /* 0x000fe40000000018 */
[----:B------:R-:W0:Y:S01]  /*f730*/  LDC R3, c[0x0][0x3f4] ;  /* 0x0000fd00ff037b82 */ /* 0x000e220000000800 */
[----:B------:R-:W-:-:S02]  /*f740*/  SHF.R.U32.HI R15, RZ, 0x8, R9 ;  /* 0x00000008ff0f7819 */ /* 0x000fc40000011609 */
[----:B------:R-:W-:Y:S02]  /*f750*/  MOV R35, UR4 ;  /* 0x0000000400237c02 */ /* 0x000fe40008000f00 */
[----:B------:R-:W-:Y:S02]  /*f760*/  SHF.R.U32.HI R0, RZ, 0x8, R10 ;  /* 0x00000008ff007819 */ /* 0x000fe4000001160a */
[----:B------:R-:W-:Y:S02]  /*f770*/  SHF.L.U32 R35, R35, 0x1f, RZ ;  /* 0x0000001f23237819 */ /* 0x000fe400000006ff */
[----:B------:R-:W-:Y:S02]  /*f780*/  PRMT R21, R21, 0x7604, R14 ;  /* 0x0000760415157816 */ /* 0x000fe4000000000e */
[----:B------:R-:W1:Y:S01]  /*f790*/  SYNCS.PHASECHK.TRANS64.TRYWAIT P1, [R16+URZ+0x2e800], R35 ;  /* 0x02e80023100075a7 */ /* 0x000e62000802017f */
[----:B------:R-:W-:Y:S02]  /*f7a0*/  LOP3.LUT R14, R9, 0xff, RZ, 0xc0, !PT ;  /* 0x000000ff090e7812 */ /* 0x000fe400078ec0ff */
[----:B------:R-:W-:-:S02]  /*f7b0*/  LOP3.LUT R24, R10, 0xff, RZ, 0xc0, !PT ;  /* 0x000000ff0a187812 */ /* 0x000fc400078ec0ff */
[----:B------:R-:W-:Y:S02]  /*f7c0*/  LOP3.LUT R15, R15, 0xff, RZ, 0xc0, !PT ;  /* 0x000000ff0f0f7812 */ /* 0x000fe400078ec0ff */
[----:B------:R-:W-:Y:S02]  /*f7d0*/  LOP3.LUT R25, R0, 0xff, RZ, 0xc0, !PT ;  /* 0x000000ff00197812 */ /* 0x000fe400078ec0ff */
[----:B------:R-:W-:Y:S02]  /*f7e0*/  PRMT R14, R15, 0x7604, R14 ;  /* 0x000076040f0e7816 */ /* 0x000fe4000000000e */
[----:B------:R-:W-:Y:S02]  /*f7f0*/  PRMT R31, R25, 0x7604, R24 ;  /* 0x00007604191f7816 */ /* 0x000fe40000000018 */
[----:B------:R-:W-:Y:S02]  /*f800*/  LOP3.LUT R0, R11, 0xff, RZ, 0xc0, !PT ;  /* 0x000000ff0b007812 */ /* 0x000fe400078ec0ff */
[----:B------:R-:W-:-:S02]  /*f810*/  LOP3.LUT R15, R28, 0xff, RZ, 0xc0, !PT ;  /* 0x000000ff1c0f7812 */ /* 0x000fc400078ec0ff */
[----:B------:R-:W-:Y:S02]  /*f820*/  SHF.R.U32.HI R24, RZ, 0x10, R5 ;  /* 0x00000010ff187819 */ /* 0x000fe40000011605 */
[----:B------:R-:W-:Y:S02]  /*f830*/  PRMT R0, R15, 0x7604, R0 ;  /* 0x000076040f007816 */ /* 0x000fe40000000000 */
[----:B------:R-:W-:Y:S01]  /*f840*/  SHF.R.U32.HI R25, RZ, 0x10, R7 ;  /* 0x00000010ff197819 */ /* 0x000fe20000011607 */
[----:B------:R-:W-:Y:S01]  /*f850*/  IMAD.U32 R15, R24, 0x10000, RZ ;  /* 0x00010000180f7824 */ /* 0x000fe200078e00ff */
[----:B------:R-:W-:Y:S02]  /*f860*/  LOP3.LUT R13, R13, 0xff0000, R4, 0xf8, !PT ;  /* 0x00ff00000d0d7812 */ /* 0x000fe400078ef804 */
[----:B------:R-:W-:Y:S01]  /*f870*/  LOP3.LUT R33, R0, 0xff0000, R33, 0xf8, !PT ;  /* 0x00ff000000217812 */ /* 0x000fe200078ef821 */
[----:B------:R-:W-:Y:S01]  /*f880*/  IMAD.U32 R25, R25, 0x10000, RZ ;  /* 0x0001000019197824 */ /* 0x000fe200078e00ff */
[----:B------:R-:W-:-:S02]  /*f890*/  LOP3.LUT R15, R12, 0xff0000, R15, 0xf8, !PT ;  /* 0x00ff00000c0f7812 */ /* 0x000fc400078ef80f */
[----:B------:R-:W-:Y:S02]  /*f8a0*/  LOP3.LUT R0, R13, 0xff000000, R4, 0xf8, !PT ;  /* 0xff0000000d007812 */ /* 0x000fe400078ef804 */
[----:B0-----:R-:W-:Y:S02]  /*f8b0*/  ISETP.GE.AND P0, PT, R18, R3, PT ;  /* 0x000000031200720c */ /* 0x001fe40003f06270 */
[----:B------:R-:W-:Y:S02]  /*f8c0*/  VIMNMX R37, R26, 0x80, PT ;  /* 0x000000801a257848 */ /* 0x000fe40003fe0100 */
[----:B------:R-:W-:Y:S02]  /*f8d0*/  LOP3.LUT R12, R15, 0xff000000, R5, 0xf8, !PT ;  /* 0xff0000000f0c7812 */ /* 0x000fe400078ef805 */
[----:B------:R-:W-:Y:S02]  /*f8e0*/  LOP3.LUT R13, R21, 0xff0000, R6, 0xf8, !PT ;  /* 0x00ff0000150d7812 */ /* 0x000fe400078ef806 */
[----:B------:R-:W-:-:S02]  /*f8f0*/  LOP3.LUT R25, R20, 0xff0000, R25, 0xf8, !PT ;  /* 0x00ff000014197812 */ /* 0x000fc400078ef819 */
[----:B------:R-:W-:Y:S02]  /*f900*/  LOP3.LUT R29, R14, 0xff0000, R29, 0xf8, !PT ;  /* 0x00ff00000e1d7812 */ /* 0x000fe400078ef81d */
[----:B------:R-:W-:Y:S02]  /*f910*/  LOP3.LUT R15, R27, 0xff0000, R8, 0xf8, !PT ;  /* 0x00ff00001b0f7812 */ /* 0x000fe400078ef808 */
[----:B------:R-:W-:Y:S02]  /*f920*/  LOP3.LUT R21, R31, 0xff0000, R10, 0xf8, !PT ;  /* 0x00ff00001f157812 */ /* 0x000fe400078ef80a */
[-C--:B------:R-:W-:Y:S02]  /*f930*/  ISETP.GE.OR P2, PT, R228, R37.reuse, P0 ;  /* 0x00000025e400720c */ /* 0x080fe40000746670 */
[----:B------:R-:W-:Y:S02]  /*f940*/  ISETP.GE.OR P0, PT, R32, R37, P0 ;  /* 0x000000252000720c */ /* 0x000fe40000706670 */
[----:B------:R-:W-:-:S02]  /*f950*/  LOP3.LUT R13, R13, 0xff000000, R6, 0xf8, !PT ;  /* 0xff0000000d0d7812 */ /* 0x000fc400078ef806 */
[----:B------:R-:W-:Y:S02]  /*f960*/  LOP3.LUT R14, R25, 0xff000000, R7, 0xf8, !PT ;  /* 0xff000000190e7812 */ /* 0x000fe400078ef807 */
[----:B------:R-:W-:Y:S02]  /*f970*/  LOP3.LUT R15, R15, 0xff000000, R8, 0xf8, !PT ;  /* 0xff0000000f0f7812 */ /* 0x000fe400078ef808 */
[----:B------:R-:W-:Y:S02]  /*f980*/  LOP3.LUT R20, R29, 0xff000000, R9, 0xf8, !PT ;  /* 0xff0000001d147812 */ /* 0x000fe400078ef809 */
[----:B------:R-:W-:Y:S02]  /*f990*/  LOP3.LUT R21, R21, 0xff000000, R10, 0xf8, !PT ;  /* 0xff00000015157812 */ /* 0x000fe400078ef80a */
[----:B------:R-:W-:Y:S01]  /*f9a0*/  LOP3.LUT R24, R33, 0xff000000, R11, 0xf8, !PT ;  /* 0xff00000021187812 */ /* 0x000fe200078ef80b */
[----:B-1----:R-:W-:Y:S06]  /*f9b0*/  @!P1 BRA `(.L_x_6239) ;  /* 0x0000016000fc9947 */ /* 0x002fec0003800000 */
.L_x_6434:
[----:B------:R-:W-:Y:S05]  /*f9c0*/  BSYNC B1 ;  /* 0x0000000000017941 */ /* 0x000fea0003800000 */
.L_x_6238:
[----:B------:R-:W-:Y:S04]  /*f9d0*/  BSSY B1, `(.L_x_6240) ;  /* 0x00000c6000017945 */ /* 0x000fe80003800000 */
[----:B------:R-:W-:Y:S05]  /*f9e0*/  @P2 BRA `(.L_x_6241) ;  /* 0x0000000c00102947 */ /* 0x000fea0003800000 */
[----:B------:R-:W1:Y:S01]  /*f9f0*/  S2R R5, SR_TID.X ;  /* 0x0000000000057919 */ /* 0x000e620000002100 */
[----:B------:R-:W-:Y:S01]  /*fa00*/  IMAD.SHL.U32 R4, R229, 0x80, RZ ;  /* 0x00000080e5047824 */ /* 0x000fe200078e00ff */
[----:B------:R-:W-:Y:S02]  /*fa10*/  F2FP.F16.E4M3.UNPACK_B R38, R0.H1 ;  /* 0x00000000ff26723e */ /* 0x000fe400030006ff */
[-C--:B------:R-:W-:Y:S02]  /*fa20*/  F2FP.F16.E4M3.UNPACK_B R42, R15.reuse.H1 ;  /* 0x0000000fff2a723e */ /* 0x080fe400030006ff */
[----:B------:R-:W-:Y:S01]  /*fa30*/  LOP3.LUT R6, R4, 0x380, RZ, 0xc0, !PT ;  /* 0x0000038004067812 */ /* 0x000fe200078ec0ff */
[----:B------:R-:W-:Y:S01]  /*fa40*/  HADD2.F32 R39, -RZ, R38.H0_H0 ;  /* 0x20000026ff277230 */ /* 0x000fe20000004100 */
[----:B------:R-:W-:Y:S01]  /*fa50*/  F2FP.F16.E4M3.UNPACK_B R41, R15 ;  /* 0x0000000fff29723e */ /* 0x000fe200020006ff */
[----:B------:R-:W-:Y:S01]  /*fa60*/  HADD2.F32 R40, -RZ, R42.H0_H0 ;  /* 0x2000002aff287230 */ /* 0x000fe20000004100 */
[----:B------:R-:W-:-:S02]  /*fa70*/  LOP3.LUT R4, R6, 0x70, R18, 0xf8, !PT ;  /* 0x0000007006047812 */ /* 0x000fc400078ef812 */
[----:B------:R-:W-:-:S04]  /*fa80*/  SHF.R.U32.HI R9, RZ, 0x3, R6 ;  /* 0x00000003ff097819 */ /* 0x000fc80000011606 */
[----:B------:R-:W-:Y:S01]  /*fa90*/  LOP3.LUT R25, R4, R9, RZ, 0x3c, !PT ;  /* 0x0000000904197212 */ /* 0x000fe200078e3cff */
[----:B-1----:R-:W-:-:S05]  /*faa0*/  VIADD R5, R5, 0xffffff80 ;  /* 0xffffff8005057836 */ /* 0x002fca0000000000 */
[----:B------:R-:W-:-:S04]  /*fab0*/  SHF.R.S32.HI R8, RZ, 0x1f, R5 ;  /* 0x0000001fff087819 */ /* 0x000fc80000011405 */
[----:B------:R-:W-:Y:S01]  /*fac0*/  LEA.HI R8, R8, R5, RZ, 0x5 ;  /* 0x0000000508087211 */ /* 0x000fe200078f28ff */
[----:B------:R-:W-:-:S04]  /*fad0*/  IMAD.IADD R5, R18, 0x1, R3 ;  /* 0x0000000112057824 */ /* 0x000fc800078e0203 */
[----:B------:R-:W-:Y:S01]  /*fae0*/  IMAD.SHL.U32 R8, R8, 0x20, RZ ;  /* 0x0000002008087824 */ /* 0x000fe200078e00ff */
[----:B------:R-:W-:-:S04]  /*faf0*/  LOP3.LUT R5, R6, 0x70, R5, 0xf8, !PT ;  /* 0x0000007006057812 */ /* 0x000fc800078ef805 */
[----:B------:R-:W-:Y:S02]  /*fb00*/  LOP3.LUT R8, R8, 0xfffffc00, RZ, 0xc0, !PT ;  /* 0xfffffc0008087812 */ /* 0x000fe400078ec0ff */
[----:B------:R-:W-:Y:S02]  /*fb10*/  LOP3.LUT R9, R5, R9, RZ, 0x3c, !PT ;  /* 0x0000000905097212 */ /* 0x000fe400078e3cff */
[C-C-:B------:R-:W-:Y:S02]  /*fb20*/  IADD3 R25, R16.reuse, R25, R8.reuse ;  /* 0x0000001910197210 */ /* 0x140fe40007ffe008 */
[----:B------:R-:W-:-:S03]  /*fb30*/  IADD3 R26, R16, R9, R8 ;  /* 0x00000009101a7210 */ /* 0x000fc60007ffe008 */
[----:B------:R-:W1:Y:S04]  /*fb40*/  LDS.128 R4, [R25+0x1c400] ;  /* 0x01c4000019047984 */ /* 0x000e680000000c00 */
[----:B------:R-:W2:Y:S01]  /*fb50*/  LDS.128 R8, [R26+0x1c400] ;  /* 0x01c400001a087984 */ /* 0x000ea20000000c00 */
[-C--:B-1----:R-:W-:Y:S02]  /*fb60*/  F2FP.F16.E4M3.UNPACK_B R27, R4.reuse ;  /* 0x00000004ff1b723e */ /* 0x082fe400020006ff */
[----:B------:R-:W-:Y:S02]  /*fb70*/  F2FP.F16.E4M3.UNPACK_B R4, R4.H1 ;  /* 0x00000004ff04723e */ /* 0x000fe400030006ff */
[----:B--2---:R-:W-:Y:S02]  /*fb80*/  F2FP.F16.E4M3.UNPACK_B R33, R8.H1 ;  /* 0x00000008ff21723e */ /* 0x004fe400030006ff */
[----:B------:R-:W-:-:S02]  /*fb90*/  F2FP.F16.E4M3.UNPACK_B R28, R5 ;  /* 0x00000005ff1c723e */ /* 0x000fc400020006ff */
[----:B------:R-:W-:Y:S01]  /*fba0*/  F2FP.F16.E4M3.UNPACK_B R29, R5.H1 ;  /* 0x00000005ff1d723e */ /* 0x000fe200030006ff */
[--C-:B------:R-:W-:Y:S01]  /*fbb0*/  HADD2.F32 R34, -RZ, R33.reuse.H0_H0 ;  /* 0x20000021ff227230 */ /* 0x100fe20000004100 */
[-C--:B0-----:R-:W-:Y:S01]  /*fbc0*/  F2FP.F16.E4M3.UNPACK_B R35, R9.reuse ;  /* 0x00000009ff23723e */ /* 0x081fe200020006ff */
[----:B------:R-:W-:Y:S01]  /*fbd0*/  HADD2.F32 R5, -RZ, R4.H0_H0 ;  /* 0x20000004ff057230 */ /* 0x000fe20000004100 */
[----:B------:R-:W-:Y:S01]  /*fbe0*/  F2FP.F16.E4M3.UNPACK_B R36, R9.H1 ;  /* 0x00000009ff24723e */ /* 0x000fe200030006ff */
[----:B------:R-:W-:Y:S02]  /*fbf0*/  HADD2.F32 R33, -RZ, R33.H1_H1 ;  /* 0x30000021ff217230 */ /* 0x000fe40000004100 */
[CC--:B------:R-:W-:Y:S01]  /*fc00*/  FMUL.FTZ R9, R34.reuse, R39.reuse ;  /* 0x0000002722097220 */ /* 0x0c0fe20000410000 */
[----:B------:R-:W-:Y:S01]  /*fc10*/  FMUL.FTZ R44, R34, R40 ;  /* 0x00000028222c7220 */ /* 0x000fe20000410000 */
[----:B------:R-:W-:Y:S02]  /*fc20*/  F2FP.F16.E4M3.UNPACK_B R8, R8 ;  /* 0x00000008ff08723e */ /* 0x000fe400020006ff */
[C---:B------:R-:W-:Y:S01]  /*fc30*/  FFMA.FTZ R46, R5.reuse, R40, R9 ;  /* 0x00000028052e7223 */ /* 0x040fe20000010009 */
[----:B------:R-:W-:Y:S01]  /*fc40*/  FFMA.FTZ R45, R5, R39, -R44 ;  /* 0x00000027052d7223 */ /* 0x000fe2000001082c */
[----:B------:R-:W-:Y:S01]  /*fc50*/  HADD2.F32 R40, -RZ, R38.H1_H1 ;  /* 0x30000026ff287230 */ /* 0x000fe20000004100 */
[----:B------:R-:W-:Y:S01]  /*fc60*/  F2FP.F16.E4M3.UNPACK_B R38, R0 ;  /* 0x00000000ff26723e */ /* 0x000fe200020006ff */
[----:B------:R-:W-:Y:S01]  /*fc70*/  HADD2.F32 R44, -RZ, R42.H1_H1 ;  /* 0x3000002aff2c7230 */ /* 0x000fe20000004100 */
[----:B------:R-:W-:Y:S01]  /*fc80*/  F2FP.F16.E4M3.UNPACK_B R37, R10 ;  /* 0x0000000aff25723e */ /* 0x000fe200020006ff */
[----:B------:R-:W-:-:S02]  /*fc90*/  HADD2.F32 R42, -RZ, R41.H0_H0 ;  /* 0x20000029ff2a7230 */ /* 0x000fc40000004100 */
[C---:B------:R-:W-:Y:S01]  /*fca0*/  FMUL.FTZ R43, R33.reuse, R40 ;  /* 0x00000028212b7220 */ /* 0x040fe20000410000 */
[----:B------:R-:W-:Y:S02]  /*fcb0*/  HADD2.F32 R9, -RZ, R8.H0_H0 ;  /* 0x20000008ff097230 */ /* 0x000fe40000004100 */
        /* <DEDUP_REMOVED lines=9> */
[----:B------:R-:W-:-:S02]  /*fd50*/  HADD2.F32 R5, -RZ, R36.H0_H0 ;  /* 0x20000024ff057230 */ /* 0x000fc40000004100 */
[C---:B------:R-:W-:Y:S01]  /*fd60*/  FFMA.FTZ R43, R4.reuse, R39, -R33 ;  /* 0x00000027042b7223 */ /* 0x040fe20000010821 */
[----:B------:R-:W-:Y:S01]  /*fd70*/  F2FP.F16.E4M3.UNPACK_B R39, R20.H1 ;  /* 0x00000014ff27723e */ /* 0x000fe200030006ff */
[----:B------:R-:W-:Y:S01]  /*fd80*/  FFMA.FTZ R42, R4, R42, R9 ;  /* 0x0000002a042a7223 */ /* 0x000fe20000010009 */
[----:B------:R-:W-:Y:S01]  /*fd90*/  F2FP.F16.E4M3.UNPACK_B R9, R12.H1 ;  /* 0x0000000cff09723e */ /* 0x000fe200030006ff */
[----:B------:R-:W-:Y:S01]  /*fda0*/  HADD2.F32 R41, -RZ, R41.H1_H1 ;  /* 0x30000029ff297230 */ /* 0x000fe20000004100 */
[-C--:B------:R-:W-:Y:S01]  /*fdb0*/  F2FP.F16.E4M3.UNPACK_B R31, R6.reuse ;  /* 0x00000006ff1f723e */ /* 0x080fe200020006ff */
[----:B------:R-:W-:Y:S01]  /*fdc0*/  HADD2.F32 R40, -RZ, R39.H0_H0 ;  /* 0x20000027ff287230 */ /* 0x000fe20000004100 */
[----:B------:R-:W-:Y:S01]  /*fdd0*/  F2FP.F16.E4M3.UNPACK_B R6, R6.H1 ;  /* 0x00000006ff06723e */ /* 0x000fe200030006ff */
[----:B------:R-:W-:Y:S01]  /*fde0*/  HADD2.F32 R8, -RZ, R8.H1_H1 ;  /* 0x30000008ff087230 */ /* 0x000fe20000004100 */
[----:B------:R-:W-:Y:S01]  /*fdf0*/  F2FP.F16.E4M3.UNPACK_B R34, R11 ;  /* 0x0000000bff22723e */ /* 0x000fe200020006ff */
        /* <DEDUP_REMOVED lines=10> */
[----:B------:R-:W-:Y:S01]  /*fea0*/  F2FP.F16.E4M3.UNPACK_B R33, R20 ;  /* 0x00000014ff21723e */ /* 0x000fe200020006ff */
[C---:B------:R-:W-:Y:S01]  /*feb0*/  FFMA.FTZ R44, R27.reuse, R38, -R44 ;  /* 0x000000261b2c7223 */ /* 0x040fe2000001082c */
[----:B------:R-:W-:Y:S01]  /*fec0*/  FFMA.FTZ R41, R27, R41, R8 ;  /* 0x000000291b297223 */ /* 0x000fe20000010008 */
[----:B------:R-:W-:Y:S01]  /*fed0*/  HADD2.F32 R36, -RZ, R36.H1_H1 ;  /* 0x30000024ff247230 */ /* 0x000fe20000004100 */
[----:B------:R-:W-:Y:S01]  /*fee0*/  F2FP.F16.E4M3.UNPACK_B R8, R12 ;  /* 0x0000000cff08723e */ /* 0x000fe200020006ff */
[----:B------:R-:W-:Y:S02]  /*fef0*/  HADD2.F32 R27, -RZ, R9.H1_H1 ;  /* 0x30000009ff1b7230 */ /* 0x000fe40000004100 */
[----:B------:R-:W-:Y:S01]  /*ff00*/  FFMA.FTZ R52, R4, R40, R5 ;  /* 0x0000002804347223 */ /* 0x000fe20000010005 */
[----:B------:R-:W-:Y:S02]  /*ff10*/  HADD2.F32 R38, -RZ, R33.H0_H0 ;  /* 0x20000021ff267230 */ /* 0x000fe40000004100 */
[----:B------:R-:W-:Y:S01]  /*ff20*/  FMUL.FTZ R40, R36, R39 ;  /* 0x0000002724287220 */ /* 0x000fe20000410000 */
[----:B------:R-:W-:-:S02]  /*ff30*/  HADD2.F32 R5, -RZ, R35.H0_H0 ;  /* 0x20000023ff057230 */ /* 0x000fc40000004100 */
[----:B------:R-:W-:Y:S01]  /*ff40*/  FMUL.FTZ R36, R36, R27 ;  /* 0x0000001b24247220 */ /* 0x000fe20000410000 */
[----:B------:R-:W-:Y:S01]  /*ff50*/  HADD2.F32 R29, -RZ, R29.H1_H1 ;  /* 0x3000001dff1d7230 */ /* 0x000fe20000004100 */
[----:B------:R-:W-:Y:S01]  /*ff60*/  F2FP.F16.E4M3.UNPACK_B R11, R11.H1 ;  /* 0x0000000bff0b723e */ /* 0x000fe200030006ff */
[----:B------:R-:W-:Y:S02]  /*ff70*/  HADD2.F32 R9, -RZ, R8.H0_H0 ;  /* 0x20000008ff097230 */ /* 0x000fe40000004100 */
[-C--:B------:R-:W-:Y:S01]  /*ff80*/  FMUL.FTZ R49, R5, R38.reuse ;  /* 0x0000002605317220 */ /* 0x080fe20000410000 */
[----:B------:R-:W-:Y:S02]  /*ff90*/  HADD2.F32 R4, -RZ, R28.H0_H0 ;  /* 0x2000001cff047230 */ /* 0x000fe40000004100 */
[C---:B------:R-:W-:Y:S01]  /*ffa0*/  FFMA.FTZ R54, R29.reuse, R27, -R40 ;  /* 0x0000001b1d367223 */ /* 0x040fe20000010828 */
[----:B------:R-:W-:Y:S01]  /*ffb0*/  FFMA.FTZ R53, R29, R39, R36 ;  /* 0x000000271d357223 */ /* 0x000fe20000010024 */
[----:B------:R-:W-:Y:S01]  /*ffc0*/  FMUL.FTZ R5, R5, R9 ;  /* 0x0000000905057220 */ /* 0x000fe20000410000 */
[----:B------:R-:W-:Y:S01]  /*ffd0*/  F2FP.F16.E4M3.UNPACK_B R29, R21.H1 ;  /* 0x00000015ff1d723e */ /* 0x000fe200030006ff */
[C---:B------:R-:W-:Y:S01]  /*ffe0*/  FFMA.FTZ R49, R4.reuse, R9, -R49 ;  /* 0x0000000904317223 */ /* 0x040fe20000010831 */
[----:B------:R-:W-:Y:S01]  /*fff0*/  F2FP.F16.E4M3.UNPACK_B R9, R13.H1 ;  /* 0x0000000dff09723e */ /* 0x000fe200030006ff */
[----:B------:R-:W-:Y:S01]  /*10000*/  FFMA.FTZ R38, R4, R38, R5 ;  /* 0x0000002604267223 */ /* 0x000fe20000010005 */
[----:B------:R-:W-:Y:S01]  /*10010*/  HADD2.F32 R8, -RZ, R8.H1_H1 ;  /* 0x30000008ff087230 */ /* 0x000fe20000004100 */
[-C--:B------:R-:W-:Y:S01]  /*10020*/  F2FP.F16.E4M3.UNPACK_B R32, R7.reuse ;  /* 0x00000007ff20723e */ /* 0x080fe200020006ff */
[----:B------:R-:W-:Y:S01]  /*10030*/  HADD2.F32 R33, -RZ, R33.H1_H1 ;  /* 0x30000021ff217230 */ /* 0x000fe20000004100 */
[----:B------:R-:W-:Y:S01]  /*10040*/  F2FP.F16.E4M3.UNPACK_B R7, R7.H1 ;  /* 0x00000007ff07723e */ /* 0x000fe200030006ff */
[----:B------:R-:W-:-:S02]  /*10050*/  HADD2.F32 R35, -RZ, R35.H1_H1 ;  /* 0x30000023ff237230 */ /* 0x000fc40000004100 */
[----:B------:R-:W-:Y:S02]  /*10060*/  HADD2.F32 R36, -RZ, R29.H0_H0 ;  /* 0x2000001dff247230 */ /* 0x000fe40000004100 */
[----:B------:R-:W-:Y:S02]  /*10070*/  HADD2.F32 R5, -RZ, R10.H0_H0 ;  /* 0x2000000aff057230 */ /* 0x000fe40000004100 */
[C---:B------:R-:W-:Y:S01]  /*10080*/  FMUL.FTZ R39, R35.reuse, R33 ;  /* 0x0000002123277220 */ /* 0x040fe20000410000 */
[----:B------:R-:W-:Y:S02]  /*10090*/  HADD2.F32 R27, -RZ, R9.H0_H0 ;  /* 0x20000009ff1b7230 */ /* 0x000fe40000004100 */
[----:B------:R-:W-:Y:S01]  /*100a0*/  FMUL.FTZ R50, R35, R8 ;  /* 0x0000000823327220 */ /* 0x000fe20000410000 */
[----:B------:R-:W-:Y:S02]  /*100b0*/  HADD2.F32 R4, -RZ, R6.H0_H0 ;  /* 0x20000006ff047230 */ /* 0x000fe40000004100 */
[----:B------:R-:W-:Y:S01]  /*100c0*/  FMUL.FTZ R35, R5, R36 ;  /* 0x0000002405237220 */ /* 0x000fe20000410000 */
[----:B------:R-:W-:-:S02]  /*100d0*/  HADD2.F32 R28, -RZ, R28.H1_H1 ;  /* 0x3000001cff1c7230 */ /* 0x000fc40000004100 */
[-C--:B------:R-:W-:Y:S01]  /*100e0*/  FMUL.FTZ R5, R5, R27.reuse ;  /* 0x0000001b05057220 */ /* 0x080fe20000410000 */
[----:B------:R-:W-:Y:S02]  /*100f0*/  HADD2.F32 R29, -RZ, R29.H1_H1 ;  /* 0x3000001dff1d7230 */ /* 0x000fe40000004100 */
[----:B------:R-:W-:Y:S01]  /*10100*/  FFMA.FTZ R35, R4, R27, -R35 ;  /* 0x0000001b04237223 */ /* 0x000fe20000010823 */
[----:B------:R-:W-:Y:S02]  /*10110*/  HADD2.F32 R10, -RZ, R10.H1_H1 ;  /* 0x3000000aff0a7230 */ /* 0x000fe40000004100 */
[----:B------:R-:W-:Y:S01]  /*10120*/  FFMA.FTZ R40, R28, R8, -R39 ;  /* 0x000000081c287223 */ /* 0x000fe20000010827 */
[----:B------:R-:W-:Y:S01]  /*10130*/  HADD2.F32 R9, -RZ, R9.H1_H1 ;  /* 0x30000009ff097230 */ /* 0x000fe20000004100 */
[----:B------:R-:W-:Y:S01]  /*10140*/  F2FP.F16.E4M3.UNPACK_B R27, R21 ;  /* 0x00000015ff1b723e */ /* 0x000fe200020006ff */
[----:B------:R-:W-:Y:S01]  /*10150*/  FFMA.FTZ R39, R4, R36, R5 ;  /* 0x0000002404277223 */ /* 0x000fe20000010005 */
[----:B------:R-:W-:Y:S01]  /*10160*/  HADD2.F32 R6, -RZ, R6.H1_H1 ;  /* 0x30000006ff067230 */ /* 0x000fe20000004100 */
[----:B------:R-:W-:Y:S01]  /*10170*/  F2FP.F16.E4M3.UNPACK_B R8, R13 ;  /* 0x0000000dff08723e */ /* 0x000fe200020006ff */
[C---:B------:R-:W-:Y:S01]  /*10180*/  FMUL.FTZ R55, R10.reuse, R29 ;  /* 0x0000001d0a377220 */ /* 0x040fe20000410000 */
[----:B------:R-:W-:Y:S01]  /*10190*/  FMUL.FTZ R4, R10, R9 ;  /* 0x000000090a047220 */ /* 0x000fe20000410000 */
[----:B------:R-:W-:-:S02]  /*101a0*/  HADD2.F32 R10, -RZ, R27.H0_H0 ;  /* 0x2000001bff0a7230 */ /* 0x000fc40000004100 */
[----:B------:R-:W-:Y:S01]  /*101b0*/  FFMA.FTZ R33, R28, R33, R50 ;  /* 0x000000211c217223 */ /* 0x000fe20000010032 */
[----:B------:R-:W-:Y:S02]  /*101c0*/  HADD2.F32 R5, -RZ, R37.H0_H0 ;  /* 0x20000025ff057230 */ /* 0x000fe40000004100 */
[C---:B------:R-:W-:Y:S01]  /*101d0*/  FFMA.FTZ R56, R6.reuse, R9, -R55 ;  /* 0x0000000906387223 */ /* 0x040fe20000010837 */
[----:B------:R-:W-:Y:S01]  /*101e0*/  FFMA.FTZ R58, R6, R29, R4 ;  /* 0x0000001d063a7223 */ /* 0x000fe20000010004 */
[----:B------:R-:W-:Y:S02]  /*101f0*/  HADD2.F32 R6, -RZ, R8.H0_H0 ;  /* 0x20000008ff067230 */ /* 0x000fe40000004100 */
[----:B------:R-:W-:Y:S02]  /*10200*/  HADD2.F32 R4, -RZ, R31.H0_H0 ;  /* 0x2000001fff047230 */ /* 0x000fe40000004100 */
[----:B------:R-:W-:Y:S01]  /*10210*/  FMUL.FTZ R9, R5, R10 ;  /* 0x0000000a05097220 */ /* 0x000fe20000410000 */
[----:B------:R-:W-:-:S02]  /*10220*/  HADD2.F32 R28, -RZ, R27.H1_H1 ;  /* 0x3000001bff1c7230 */ /* 0x000fc40000004100 */
[-C--:B------:R-:W-:Y:S01]  /*10230*/  FMUL.FTZ R5, R5, R6.reuse ;  /* 0x0000000605057220 */ /* 0x080fe20000410000 */
[----:B------:R-:W-:Y:S02]  /*10240*/  HADD2.F32 R37, -RZ, R37.H1_H1 ;  /* 0x30000025ff257230 */ /* 0x000fe40000004100 */
[C---:B------:R-:W-:Y:S01]  /*10250*/  FFMA.FTZ R27, R4.reuse, R6, -R9 ;  /* 0x00000006041b7223 */ /* 0x040fe20000010809 */
[----:B------:R-:W-:Y:S01]  /*10260*/  HADD2.F32 R8, -RZ, R8.H1_H1 ;  /* 0x30000008ff087230 */ /* 0x000fe20000004100 */
[----:B------:R-:W-:Y:S01]  /*10270*/  F2FP.F16.E4M3.UNPACK_B R9, R24.H1 ;  /* 0x00000018ff09723e */ /* 0x000fe200030006ff */
[----:B------:R-:W-:Y:S02]  /*10280*/  HADD2.F32 R31, -RZ, R31.H1_H1 ;  /* 0x3000001fff1f7230 */ /* 0x000fe40000004100 */
[----:B------:R-:W-:Y:S01]  /*10290*/  FFMA.FTZ R29, R4, R10, R5 ;  /* 0x0000000a041d7223 */ /* 0x000fe20000010005 */
[C---:B------:R-:W-:Y:S01]  /*102a0*/  FMUL.FTZ R6, R37.reuse, R28 ;  /* 0x0000001c25067220 */ /* 0x040fe20000410000 */
[----:B------:R-:W-:Y:S01]  /*102b0*/  F2FP.F16.E4M3.UNPACK_B R4, R14.H1 ;  /* 0x0000000eff04723e */ /* 0x000fe200030006ff */
[----:B------:R-:W-:Y:S01]  /*102c0*/  FMUL.FTZ R37, R37, R8 ;  /* 0x0000000825257220 */ /* 0x000fe20000410000 */
[----:B------:R-:W-:-:S02]  /*102d0*/  HADD2.F32 R10, -RZ, R9.H0_H0 ;  /* 0x20000009ff0a7230 */ /* 0x000fc40000004100 */
[C---:B------:R-:W-:Y:S01]  /*102e0*/  FFMA.FTZ R36, R31.reuse, R8, -R6 ;  /* 0x000000081f247223 */ /* 0x040fe20000010806 */
[----:B------:R-:W-:Y:S02]  /*102f0*/  HADD2.F32 R5, -RZ, R11.H0_H0 ;  /* 0x2000000bff057230 */ /* 0x000fe40000004100 */
[----:B------:R-:W-:Y:S01]  /*10300*/  FFMA.FTZ R50, R31, R28, R37 ;  /* 0x0000001c1f327223 */ /* 0x000fe20000010025 */
[--C-:B------:R-:W-:Y:S02]  /*10310*/  HADD2.F32 R6, -RZ, R4.reuse.H0_H0 ;  /* 0x20000004ff067230 */ /* 0x100fe40000004100 */
[----:B------:R-:W-:Y:S02]  /*10320*/  HADD2.F32 R8, -RZ, R4.H1_H1 ;  /* 0x30000004ff087230 */ /* 0x000fe40000004100 */
[----:B------:R-:W-:Y:S01]  /*10330*/  FMUL.FTZ R31, R5, R10 ;  /* 0x0000000a051f7220 */ /* 0x000fe20000410000 */
[----:B------:R-:W-:Y:S02]  /*10340*/  HADD2.F32 R4, -RZ, R7.H0_H0 ;  /* 0x20000007ff047230 */ /* 0x000fe40000004100 */
[----:B------:R-:W-:-:S02]  /*10350*/  HADD2.F32 R28, -RZ, R9.H1_H1 ;  /* 0x30000009ff1c7230 */ /* 0x000fc40000004100 */
[-C--:B------:R-:W-:Y:S01]  /*10360*/  FMUL.FTZ R9, R5, R6.reuse ;  /* 0x0000000605097220 */ /* 0x080fe20000410000 */
[----:B------:R-:W-:Y:S02]  /*10370*/  HADD2.F32 R11, -RZ, R11.H1_H1 ;  /* 0x3000000bff0b7230 */ /* 0x000fe40000004100 */
[C---:B------:R-:W-:Y:S01]  /*10380*/  FFMA.FTZ R37, R4.reuse, R6, -R31 ;  /* 0x0000000604257223 */ /* 0x040fe2000001081f */
[----:B------:R-:W-:Y:S01]  /*10390*/  HADD2.F32 R7, -RZ, R7.H1_H1 ;  /* 0x30000007ff077230 */ /* 0x000fe20000004100 */
[----:B------:R-:W-:Y:S01]  /*103a0*/  F2FP.F16.E4M3.UNPACK_B R5, R14 ;  /* 0x0000000eff05723e */ /* 0x000fe200020006ff */
[----:B------:R-:W-:Y:S01]  /*103b0*/  FFMA.FTZ R55, R4, R10, R9 ;  /* 0x0000000a04377223 */ /* 0x000fe20000010009 */
[C---:B------:R-:W-:Y:S01]  /*103c0*/  FMUL.FTZ R6, R11.reuse, R28 ;  /* 0x0000001c0b067220 */ /* 0x040fe20000410000 */
[----:B------:R-:W-:Y:S01]  /*103d0*/  FMUL.FTZ R11, R11, R8 ;  /* 0x000000080b0b7220 */ /* 0x000fe20000410000 */
[----:B------:R-:W-:Y:S02]  /*103e0*/  F2FP.F16.E4M3.UNPACK_B R4, R24 ;  /* 0x00000018ff04723e */ /* 0x000fe400020006ff */
[C---:B------:R-:W-:Y:S01]  /*103f0*/  FFMA.FTZ R60, R7.reuse, R8, -R6 ;  /* 0x00000008073c7223 */ /* 0x040fe20000010806 */
[----:B------:R-:W-:Y:S01]  /*10400*/  FFMA.FTZ R62, R7, R28, R11 ;  /* 0x0000001c073e7223 */ /* 0x000fe2000001000b */
[----:B------:R-:W-:-:S02]  /*10410*/  HADD2.F32 R6, -RZ, R5.H0_H0 ;  /* 0x20000005ff067230 */ /* 0x000fc40000004100 */
[----:B------:R-:W-:Y:S02]  /*10420*/  HADD2.F32 R7, -RZ, R5.H1_H1 ;  /* 0x30000005ff077230 */ /* 0x000fe40000004100 */
[----:B------:R-:W-:Y:S01]  /*10430*/  HADD2.F32 R8, -RZ, R4.H0_H0 ;  /* 0x20000004ff087230 */ /* 0x000fe20000004100 */
[----:B------:R-:W-:Y:S01]  /*10440*/  F2FP.SATFINITE.E4M3.F32.PACK_AB_MERGE_C R55, R62, R55, RZ ;  /* 0x000000373e37723e */ /* 0x000fe200048070ff */
[----:B------:R-:W-:Y:S02]  /*10450*/  HADD2.F32 R5, -RZ, R34.H0_H0 ;  /* 0x20000022ff057230 */ /* 0x000fe40000004100 */
[----:B------:R-:W-:Y:S02]  /*10460*/  HADD2.F32 R9, -RZ, R4.H1_H1 ;  /* 0x30000004ff097230 */ /* 0x000fe40000004100 */
[----:B------:R-:W-:Y:S02]  /*10470*/  HADD2.F32 R34, -RZ, R34.H1_H1 ;  /* 0x30000022ff227230 */ /* 0x000fe40000004100 */
[----:B------:R-:W-:Y:S01]  /*10480*/  FMUL.FTZ R11, R5, R8 ;  /* 0x00000008050b7220 */ /* 0x000fe20000410000 */
[----:B------:R-:W-:-:S02]  /*10490*/  HADD2.F32 R4, -RZ, R32.H0_H0 ;  /* 0x20000020ff047230 */ /* 0x000fc40000004100 */
[-C--:B------:R-:W-:Y:S01]  /*104a0*/  FMUL.FTZ R5, R5, R6.reuse ;  /* 0x0000000605057220 */ /* 0x080fe20000410000 */
[----:B------:R-:W-:Y:S02]  /*104b0*/  HADD2.F32 R32, -RZ, R32.H1_H1 ;  /* 0x30000020ff207230 */ /* 0x000fe40000004100 */
[C---:B------:R-:W-:Y:S01]  /*104c0*/  FMUL.FTZ R31, R34.reuse, R9 ;  /* 0x00000009221f7220 */ /* 0x040fe20000410000 */
        /* <DEDUP_REMOVED lines=22> */
.L_x_6241:
[----:B------:R-:W-:Y:S05]  /*10630*/  BSYNC B1 ;  /* 0x0000000000017941 */ /* 0x000fea0003800000 */
.L_x_6240:
[----:B------:R-:W-:Y:S05]  /*10640*/  @P0 BRA `(.L_x_6232) ;  /* 0x0000000c00040947 */ /* 0x000fea0003800000 */
[----:B-1----:R-:W2:Y:S01]  /*10650*/  LDL R8, [R1+0x74] ;  /* 0x0000740001087983 */ /* 0x002ea20000100800 */
[C---:B------:R-:W-:Y:S01]  /*10660*/  IADD3 R4, R228.reuse, 0x40, RZ ;  /* 0x00000040e4047810 */ /* 0x040fe20007ffe0ff */
[----:B------:R-:W-:Y:S02]  /*10670*/  VIADD R5, R228, 0x40 ;  /* 0x00000040e4057836 */ /* 0x000fe40000000000 */
[----:B------:R-:W3:Y:S02]  /*10680*/  LDL R49, [R1+0xa8] ;  /* 0x0000a80001317983 */ /* 0x000ee40000100800 */
[----:B------:R-:W-:Y:S02]  /*10690*/  IMAD.SHL.U32 R4, R4, 0x80, RZ ;  /* 0x0000008004047824 */ /* 0x000fe400078e00ff */
[----:B------:R-:W-:Y:S02]  /*106a0*/  IMAD.SHL.U32 R5, R5, 0x80, RZ ;  /* 0x0000008005057824 */ /* 0x000fe400078e00ff */
[----:B------:R-:W-:Y:S01]  /*106b0*/  IMAD.IADD R3, R18, 0x1, R3 ;  /* 0x0000000112037824 */ /* 0x000fe200078e0203 */
[----:B------:R-:W-:-:S02]  /*106c0*/  LOP3.LUT R4, R4, 0x380, RZ, 0xc0, !PT ;  /* 0x0000038004047812 */ /* 0x000fc400078ec0ff */
[----:B------:R-:W-:Y:S02]  /*106d0*/  LOP3.LUT R5, R5, 0x380, RZ, 0xc0, !PT ;  /* 0x0000038005057812 */ /* 0x000fe400078ec0ff */
[----:B------:R-:W-:Y:S02]  /*106e0*/  SHF.R.U32.HI R4, RZ, 0x3, R4 ;  /* 0x00000003ff047819 */ /* 0x000fe40000011604 */
[----:B------:R-:W-:-:S04]  /*106f0*/  LOP3.LUT R3, R5, 0x70, R3, 0xf8, !PT ;  /* 0x0000007005037812 */ /* 0x000fc800078ef803 */
        /* <DEDUP_REMOVED lines=8> */
[----:B--2---:R-:W-:Y:S01]  /*10780*/  IADD3 R3, R16, R3, R8 ;  /* 0x0000000310037210 */ /* 0x004fe20007ffe008 */
[----:B---3--:R-:W0:Y:S04]  /*10790*/  LDS.128 R4, [R49+0x1c400] ;  /* 0x01c4000031047984 */ /* 0x008e280000000c00 */
[----:B------:R-:W1:Y:S01]  /*107a0*/  LDS.128 R8, [R3+0x1c400] ;  /* 0x01c4000003087984 */ /* 0x000e620000000c00 */
[----:B0-----:R-:W-:-:S02]  /*107b0*/  F2FP.F16.E4M3.UNPACK_B R25, R4 ;  /* 0x00000004ff19723e */ /* 0x001fc400020006ff */
[----:B-1----:R-:W-:Y:S02]  /*107c0*/  F2FP.F16.E4M3.UNPACK_B R31, R8.H1 ;  /* 0x00000008ff1f723e */ /* 0x002fe400030006ff */
[----:B------:R-:W-:-:S03]  /*107d0*/  F2FP.F16.E4M3.UNPACK_B R4, R4.H1 ;  /* 0x00000004ff04723e */ /* 0x000fc600030006ff */
[--C-:B------:R-:W-:Y:S01]  /*107e0*/  HADD2.F32 R32, -RZ, R31.reuse.H0_H0 ;  /* 0x2000001fff207230 */ /* 0x100fe20000004100 */
[-C--:B------:R-:W-:Y:S02]  /*107f0*/  F2FP.F16.E4M3.UNPACK_B R26, R5.reuse ;  /* 0x00000005ff1a723e */ /* 0x080fe400020006ff */
[----:B------:R-:W-:Y:S01]  /*10800*/  F2FP.F16.E4M3.UNPACK_B R27, R5.H1 ;  /* 0x00000005ff1b723e */ /* 0x000fe200030006ff */
[----:B------:R-:W-:Y:S02]  /*10810*/  HADD2.F32 R5, -RZ, R4.H0_H0 ;  /* 0x20000004ff057230 */ /* 0x000fe40000004100 */
[-C--:B------:R-:W-:Y:S01]  /*10820*/  FMUL.FTZ R38, R35, R32.reuse ;  /* 0x0000002023267220 */ /* 0x080fe20000410000 */
[C---:B------:R-:W-:Y:S01]  /*10830*/  FMUL.FTZ R36, R39.reuse, R32 ;  /* 0x0000002027247220 */ /* 0x040fe20000410000 */
[----:B------:R-:W-:Y:S02]  /*10840*/  F2FP.F16.E4M3.UNPACK_B R8, R8 ;  /* 0x00000008ff08723e */ /* 0x000fe400020006ff */
[----:B------:R-:W-:Y:S01]  /*10850*/  FFMA.FTZ R38, R39, R5, R38 ;  /* 0x0000000527267223 */ /* 0x000fe20000010026 */
[----:B------:R-:W-:Y:S01]  /*10860*/  F2FP.F16.E4M3.UNPACK_B R39, R15 ;  /* 0x0000000fff27723e */ /* 0x000fe200020006ff */
[----:B------:R-:W-:Y:S01]  /*10870*/  FFMA.FTZ R35, R35, R5, -R36 ;  /* 0x0000000523237223 */ /* 0x000fe20000010824 */
[----:B------:R-:W-:Y:S01]  /*10880*/  F2FP.F16.E4M3.UNPACK_B R36, R0 ;  /* 0x00000000ff24723e */ /* 0x000fe200020006ff */
[----:B------:R-:W-:-:S02]  /*10890*/  HADD2.F32 R31, -RZ, R31.H1_H1 ;  /* 0x3000001fff1f7230 */ /* 0x000fc40000004100 */
[----:B------:R-:W-:Y:S02]  /*108a0*/  HADD2.F32 R44, -RZ, R39.H0_H0 ;  /* 0x20000027ff2c7230 */ /* 0x000fe40000004100 */
[----:B------:R-:W-:Y:S02]  /*108b0*/  HADD2.F32 R5, -RZ, R8.H0_H0 ;  /* 0x20000008ff057230 */ /* 0x000fe40000004100 */
[-C--:B------:R-:W-:Y:S01]  /*108c0*/  FMUL.FTZ R37, R46, R31.reuse ;  /* 0x0000001f2e257220 */ /* 0x080fe20000410000 */
[----:B------:R-:W-:Y:S02]  /*108d0*/  HADD2.F32 R4, -RZ, R4.H1_H1 ;  /* 0x30000004ff047230 */ /* 0x000fe40000004100 */
[----:B------:R-:W-:Y:S01]  /*108e0*/  FMUL.FTZ R31, R40, R31 ;  /* 0x0000001f281f7220 */ /* 0x000fe20000410000 */
[----:B------:R-:W-:Y:S02]  /*108f0*/  HADD2.F32 R42, -RZ, R36.H0_H0 ;  /* 0x20000024ff2a7230 */ /* 0x000fe40000004100 */
[----:B------:R-:W-:Y:S01]  /*10900*/  FMUL.FTZ R15, R44, R5 ;  /* 0x000000052c0f7220 */ /* 0x000fe20000410000 */
[----:B------:R-:W-:-:S02]  /*10910*/  HADD2.F32 R0, -RZ, R25.H0_H0 ;  /* 0x20000019ff007230 */ /* 0x000fc40000004100 */
[----:B------:R-:W-:Y:S02]  /*10920*/  HADD2.F32 R43, -RZ, R39.H1_H1 ;  /* 0x30000027ff2b7230 */ /* 0x000fe40000004100 */
[----:B------:R-:W-:Y:S02]  /*10930*/  HADD2.F32 R8, -RZ, R8.H1_H1 ;  /* 0x30000008ff087230 */ /* 0x000fe40000004100 */
[----:B------:R-:W-:Y:S01]  /*10940*/  HADD2.F32 R41, -RZ, R36.H1_H1 ;  /* 0x30000024ff297230 */ /* 0x000fe20000004100 */
[----:B------:R-:W-:Y:S01]  /*10950*/  F2FP.F16.E4M3.UNPACK_B R33, R9 ;  /* 0x00000009ff21723e */ /* 0x000fe200020006ff */
[----:B------:R-:W-:Y:S01]  /*10960*/  FMUL.FTZ R5, R42, R5 ;  /* 0x000000052a057220 */ /* 0x000fe20000410000 */
[----:B------:R-:W-:Y:S01]  /*10970*/  FFMA.FTZ R31, R46, R4, R31 ;  /* 0x000000042e1f7223 */ /* 0x000fe2000001001f */
[----:B------:R-:W-:Y:S01]  /*10980*/  FFMA.FTZ R15, R42, R0, -R15 ;  /* 0x000000002a0f7223 */ /* 0x000fe2000001080f */
[----:B------:R-:W-:Y:S01]  /*10990*/  F2FP.F16.E4M3.UNPACK_B R9, R9.H1 ;  /* 0x00000009ff09723e */ /* 0x000fe200030006ff */
[----:B------:R-:W-:Y:S01]  /*109a0*/  HADD2.F32 R25, -RZ, R25.H1_H1 ;  /* 0x30000019ff197230 */ /* 0x000fe20000004100 */
[----:B------:R-:W-:Y:S01]  /*109b0*/  F2FP.F16.E4M3.UNPACK_B R46, R20.H1 ;  /* 0x00000014ff2e723e */ /* 0x000fe200030006ff */
[----:B------:R-:W-:Y:S01]  /*109c0*/  FMUL.FTZ R36, R43, R8 ;  /* 0x000000082b247220 */ /* 0x000fe20000410000 */
[----:B------:R-:W-:Y:S01]  /*109d0*/  F2FP.F16.E4M3.UNPACK_B R42, R12.H1 ;  /* 0x0000000cff2a723e */ /* 0x000fe200030006ff */
[----:B------:R-:W-:Y:S01]  /*109e0*/  FMUL.FTZ R8, R41, R8 ;  /* 0x0000000829087220 */ /* 0x000fe20000410000 */
[----:B------:R-:W-:Y:S01]  /*109f0*/  FFMA.FTZ R40, R40, R4, -R37 ;  /* 0x0000000428287223 */ /* 0x000fe20000010825 */
[----:B------:R-:W-:Y:S01]  /*10a00*/  FFMA.FTZ R5, R44, R0, R5 ;  /* 0x000000002c057223 */ /* 0x000fe20000010005 */
[----:B------:R-:W-:-:S02]  /*10a10*/  HADD2.F32 R48, -RZ, R46.H0_H0 ;  /* 0x2000002eff307230 */ /* 0x000fc40000004100 */
[-C--:B------:R-:W-:Y:S01]  /*10a20*/  FFMA.FTZ R8, R43, R25.reuse, R8 ;  /* 0x000000192b087223 */ /* 0x080fe20000010008 */
[--C-:B------:R-:W-:Y:S02]  /*10a30*/  HADD2.F32 R4, -RZ, R9.reuse.H0_H0 ;  /* 0x20000009ff047230 */ /* 0x100fe40000004100 */
[--C-:B------:R-:W-:Y:S02]  /*10a40*/  HADD2.F32 R44, -RZ, R42.reuse.H0_H0 ;  /* 0x2000002aff2c7230 */ /* 0x100fe40000004100 */
[----:B------:R-:W-:Y:S02]  /*10a50*/  HADD2.F32 R43, -RZ, R42.H1_H1 ;  /* 0x3000002aff2b7230 */ /* 0x000fe40000004100 */
[----:B------:R-:W-:Y:S02]  /*10a60*/  HADD2.F32 R9, -RZ, R9.H1_H1 ;  /* 0x30000009ff097230 */ /* 0x000fe40000004100 */
[----:B------:R-:W-:Y:S01]  /*10a70*/  FFMA.FTZ R36, R41, R25, -R36 ;  /* 0x0000001929247223 */ /* 0x000fe20000010824 */
[----:B------:R-:W-:-:S02]  /*10a80*/  HADD2.F32 R0, -RZ, R27.H0_H0 ;  /* 0x2000001bff007230 */ /* 0x000fc40000004100 */
[-C--:B------:R-:W-:Y:S01]  /*10a90*/  FMUL.FTZ R37, R48, R4.reuse ;  /* 0x0000000430257220 */ /* 0x080fe20000410000 */
[C---:B------:R-:W-:Y:S01]  /*10aa0*/  FMUL.FTZ R39, R44.reuse, R4 ;  /* 0x000000042c277220 */ /* 0x040fe20000410000 */
[----:B------:R-:W-:Y:S01]  /*10ab0*/  HADD2.F32 R47, -RZ, R46.H1_H1 ;  /* 0x3000002eff2f7230 */ /* 0x000fe20000004100 */
[----:B------:R-:W-:Y:S01]  /*10ac0*/  F2FP.F16.E4M3.UNPACK_B R41, R12 ;  /* 0x0000000cff29723e */ /* 0x000fe200020006ff */
[----:B------:R-:W-:Y:S02]  /*10ad0*/  HADD2.F32 R27, -RZ, R27.H1_H1 ;  /* 0x3000001bff1b7230 */ /* 0x000fe40000004100 */
[----:B------:R-:W-:Y:S01]  /*10ae0*/  FMUL.FTZ R42, R43, R9 ;  /* 0x000000092b2a7220 */ /* 0x000fe20000410000 */
[----:B------:R-:W-:Y:S02]  /*10af0*/  HADD2.F32 R46, -RZ, R45.H0_H0 ;  /* 0x2000002dff2e7230 */ /* 0x000fe40000004100 */
[----:B------:R-:W-:Y:S02]  /*10b00*/  HADD2.F32 R4, -RZ, R33.H0_H0 ;  /* 0x20000021ff047230 */ /* 0x000fe40000004100 */
[-C--:B------:R-:W-:Y:S01]  /*10b10*/  FFMA.FTZ R37, R44, R0.reuse, -R37 ;  /* 0x000000002c257223 */ /* 0x080fe20000010825 */
[----:B------:R-:W-:Y:S01]  /*10b20*/  FFMA.FTZ R39, R48, R0, R39 ;  /* 0x0000000030277223 */ /* 0x000fe20000010027 */
[----:B------:R-:W-:-:S02]  /*10b30*/  HADD2.F32 R44, -RZ, R41.H0_H0 ;  /* 0x20000029ff2c7230 */ /* 0x000fc40000004100 */
[C---:B------:R-:W-:Y:S01]  /*10b40*/  FMUL.FTZ R12, R47.reuse, R9 ;  /* 0x000000092f0c7220 */ /* 0x040fe20000410000 */
[----:B------:R-:W-:Y:S01]  /*10b50*/  HADD2.F32 R0, -RZ, R26.H0_H0 ;  /* 0x2000001aff007230 */ /* 0x000fe20000004100 */
[----:B------:R-:W-:Y:S01]  /*10b60*/  F2FP.F16.E4M3.UNPACK_B R34, R10 ;  /* 0x0000000aff22723e */ /* 0x000fe200020006ff */
[----:B------:R-:W-:Y:S01]  /*10b70*/  FMUL.FTZ R9, R46, R4 ;  /* 0x000000042e097220 */ /* 0x000fe20000410000 */
[----:B------:R-:W-:Y:S01]  /*10b80*/  FFMA.FTZ R42, R47, R27, R42 ;  /* 0x0000001b2f2a7223 */ /* 0x000fe2000001002a */
[----:B------:R-:W-:Y:S02]  /*10b90*/  F2FP.F16.E4M3.UNPACK_B R10, R10.H1 ;  /* 0x0000000aff0a723e */ /* 0x000fe400030006ff */
[----:B------:R-:W-:Y:S01]  /*10ba0*/  F2FP.F16.E4M3.UNPACK_B R47, R21.H1 ;  /* 0x00000015ff2f723e */ /* 0x000fe200030006ff */
[C---:B------:R-:W-:Y:S01]  /*10bb0*/  FMUL.FTZ R25, R44.reuse, R4 ;  /* 0x000000042c197220 */ /* 0x040fe20000410000 */
[----:B------:R-:W-:Y:S01]  /*10bc0*/  F2FP.F16.E4M3.UNPACK_B R28, R6 ;  /* 0x00000006ff1c723e */ /* 0x000fe200020006ff */
[----:B------:R-:W-:Y:S01]  /*10bd0*/  FFMA.FTZ R9, R44, R0, -R9 ;  /* 0x000000002c097223 */ /* 0x000fe20000010809 */
[----:B------:R-:W-:Y:S01]  /*10be0*/  F2FP.F16.E4M3.UNPACK_B R6, R6.H1 ;  /* 0x00000006ff06723e */ /* 0x000fe200030006ff */
[----:B------:R-:W-:Y:S01]  /*10bf0*/  HADD2.F32 R50, -RZ, R47.H0_H0 ;  /* 0x2000002fff327230 */ /* 0x000fe20000004100 */
[----:B------:R-:W-:Y:S01]  /*10c00*/  F2FP.F16.E4M3.UNPACK_B R44, R13.H1 ;  /* 0x0000000dff2c723e */ /* 0x000fe200030006ff */
[----:B------:R-:W-:-:S02]  /*10c10*/  HADD2.F32 R4, -RZ, R10.H0_H0 ;  /* 0x2000000aff047230 */ /* 0x000fc40000004100 */
[----:B------:R-:W-:Y:S01]  /*10c20*/  FFMA.FTZ R20, R43, R27, -R12 ;  /* 0x0000001b2b147223 */ /* 0x000fe2000001080c */
[----:B------:R-:W-:Y:S01]  /*10c30*/  FFMA.FTZ R25, R46, R0, R25 ;  /* 0x000000002e197223 */ /* 0x000fe20000010019 */
[----:B------:R-:W-:Y:S02]  /*10c40*/  HADD2.F32 R48, -RZ, R45.H1_H1 ;  /* 0x3000002dff307230 */ /* 0x000fe40000004100 */
[----:B------:R-:W-:Y:S02]  /*10c50*/  HADD2.F32 R33, -RZ, R33.H1_H1 ;  /* 0x30000021ff217230 */ /* 0x000fe40000004100 */
[----:B------:R-:W-:Y:S02]  /*10c60*/  HADD2.F32 R12, -RZ, R41.H1_H1 ;  /* 0x30000029ff0c7230 */ /* 0x000fe40000004100 */
[----:B------:R-:W-:Y:S01]  /*10c70*/  FMUL.FTZ R41, R50, R4 ;  /* 0x0000000432297220 */ /* 0x000fe20000410000 */
[----:B------:R-:W-:Y:S02]  /*10c80*/  HADD2.F32 R46, -RZ, R44.H0_H0 ;  /* 0x2000002cff2e7230 */ /* 0x000fe40000004100 */
[----:B------:R-:W-:-:S02]  /*10c90*/  HADD2.F32 R0, -RZ, R6.H0_H0 ;  /* 0x20000006ff007230 */ /* 0x000fc40000004100 */
[-C--:B------:R-:W-:Y:S01]  /*10ca0*/  FMUL.FTZ R27, R48, R33.reuse ;  /* 0x00000021301b7220 */ /* 0x080fe20000410000 */
[----:B------:R-:W-:Y:S02]  /*10cb0*/  HADD2.F32 R26, -RZ, R26.H1_H1 ;  /* 0x3000001aff1a7230 */ /* 0x000fe40000004100 */
[----:B------:R-:W-:Y:S01]  /*10cc0*/  FMUL.FTZ R33, R12, R33 ;  /* 0x000000210c217220 */ /* 0x000fe20000410000 */
[C---:B------:R-:W-:Y:S01]  /*10cd0*/  FMUL.FTZ R43, R46.reuse, R4 ;  /* 0x000000042e2b7220 */ /* 0x040fe20000410000 */
[----:B------:R-:W-:Y:S01]  /*10ce0*/  FFMA.FTZ R41, R46, R0, -R41 ;  /* 0x000000002e297223 */ /* 0x000fe20000010829 */
        /* <DEDUP_REMOVED lines=15> */
[----:B------:R-:W-:Y:S01]  /*10de0*/  FFMA.FTZ R43, R50, R0, R43 ;  /* 0x00000000322b7223 */ /* 0x000fe2000001002b */
[----:B------:R-:W-:Y:S02]  /*10df0*/  HADD2.F32 R0, -RZ, R28.H0_H0 ;  /* 0x2000001cff007230 */ /* 0x000fe40000004100 */
[-C--:B------:R-:W-:Y:S01]  /*10e00*/  FMUL.FTZ R13, R10, R4.reuse ;  /* 0x000000040a0d7220 */ /* 0x080fe20000410000 */
[----:B------:R-:W-:Y:S02]  /*10e10*/  HADD2.F32 R48, -RZ, R33.H1_H1 ;  /* 0x30000021ff307230 */ /* 0x000fe40000004100 */
[C---:B------:R-:W-:Y:S01]  /*10e20*/  FMUL.FTZ R21, R6.reuse, R4 ;  /* 0x0000000406157220 */ /* 0x040fe20000410000 */
[----:B------:R-:W-:Y:S02]  /*10e30*/  HADD2.F32 R34, -RZ, R34.H1_H1 ;  /* 0x30000022ff227230 */ /* 0x000fe40000004100 */
[----:B------:R-:W-:Y:S01]  /*10e40*/  HADD2.F32 R4, -RZ, R27.H1_H1 ;  /* 0x3000001bff047230 */ /* 0x000fe20000004100 */
[----:B------:R-:W-:Y:S01]  /*10e50*/  F2FP.F16.E4M3.UNPACK_B R32, R11 ;  /* 0x0000000bff20723e */ /* 0x000fe200020006ff */
[----:B------:R-:W-:Y:S01]  /*10e60*/  FFMA.FTZ R6, R6, R0, -R13 ;  /* 0x0000000006067223 */ /* 0x000fe2000001080d */
[----:B------:R-:W-:-:S02]  /*10e70*/  HADD2.F32 R28, -RZ, R28.H1_H1 ;  /* 0x3000001cff1c7230 */ /* 0x000fc40000004100 */
[----:B------:R-:W-:Y:S01]  /*10e80*/  FFMA.FTZ R10, R10, R0, R21 ;  /* 0x000000000a0a7223 */ /* 0x000fe20000010015 */
[----:B------:R-:W-:Y:S01]  /*10e90*/  F2FP.F16.E4M3.UNPACK_B R11, R11.H1 ;  /* 0x0000000bff0b723e */ /* 0x000fe200030006ff */
[----:B------:R-:W-:Y:S01]  /*10ea0*/  FMUL.FTZ R13, R48, R34 ;  /* 0x00000022300d7220 */ /* 0x000fe20000410000 */
[----:B------:R-:W-:Y:S01]  /*10eb0*/  F2FP.F16.E4M3.UNPACK_B R33, R24.H1 ;  /* 0x00000018ff21723e */ /* 0x000fe200030006ff */
[C---:B------:R-:W-:Y:S01]  /*10ec0*/  FMUL.FTZ R21, R4.reuse, R34 ;  /* 0x0000002204157220 */ /* 0x040fe20000410000 */
[----:B------:R-:W-:Y:S01]  /*10ed0*/  F2FP.F16.E4M3.UNPACK_B R0, R14.H1 ;  /* 0x0000000eff00723e */ /* 0x000fe200030006ff */
[-C--:B------:R-:W-:Y:S01]  /*10ee0*/  FFMA.FTZ R13, R4, R28.reuse, -R13 ;  /* 0x0000001c040d7223 */ /* 0x080fe2000001080d */
[-C--:B------:R-:W-:Y:S01]  /*10ef0*/  F2FP.F16.E4M3.UNPACK_B R29, R7.reuse ;  /* 0x00000007ff1d723e */ /* 0x080fe200020006ff */
[----:B------:R-:W-:Y:S01]  /*10f00*/  FFMA.FTZ R21, R48, R28, R21 ;  /* 0x0000001c30157223 */ /* 0x000fe20000010015 */
[----:B------:R-:W-:Y:S01]  /*10f10*/  F2FP.F16.E4M3.UNPACK_B R7, R7.H1 ;  /* 0x00000007ff07723e */ /* 0x000fe200030006ff */
[----:B------:R-:W-:-:S02]  /*10f20*/  HADD2.F32 R50, -RZ, R33.H0_H0 ;  /* 0x20000021ff327230 */ /* 0x000fc40000004100 */
[----:B------:R-:W-:Y:S02]  /*10f30*/  HADD2.F32 R4, -RZ, R11.H0_H0 ;  /* 0x2000000bff047230 */ /* 0x000fe40000004100 */
[--C-:B------:R-:W-:Y:S02]  /*10f40*/  HADD2.F32 R28, -RZ, R0.reuse.H0_H0 ;  /* 0x20000000ff1c7230 */ /* 0x100fe40000004100 */
[----:B------:R-:W-:Y:S02]  /*10f50*/  HADD2.F32 R45, -RZ, R0.H1_H1 ;  /* 0x30000000ff2d7230 */ /* 0x000fe40000004100 */
[-C--:B------:R-:W-:Y:S01]  /*10f60*/  FMUL.FTZ R27, R50, R4.reuse ;  /* 0x00000004321b7220 */ /* 0x080fe20000410000 */
[----:B------:R-:W-:Y:S02]  /*10f70*/  HADD2.F32 R0, -RZ, R7.H0_H0 ;  /* 0x20000007ff007230 */ /* 0x000fe40000004100 */
[----:B------:R-:W-:Y:S02]  /*10f80*/  HADD2.F32 R47, -RZ, R33.H1_H1 ;  /* 0x30000021ff2f7230 */ /* 0x000fe40000004100 */
[----:B------:R-:W-:Y:S01]  /*10f90*/  FMUL.FTZ R33, R28, R4 ;  /* 0x000000041c217220 */ /* 0x000fe20000410000 */
[----:B------:R-:W-:-:S02]  /*10fa0*/  HADD2.F32 R11, -RZ, R11.H1_H1 ;  /* 0x3000000bff0b7230 */ /* 0x000fc40000004100 */
[----:B------:R-:W-:Y:S01]  /*10fb0*/  FFMA.FTZ R27, R28, R0, -R27 ;  /* 0x000000001c1b7223 */ /* 0x000fe2000001081b */
[----:B------:R-:W-:Y:S01]  /*10fc0*/  HADD2.F32 R7, -RZ, R7.H1_H1 ;  /* 0x30000007ff077230 */ /* 0x000fe20000004100 */
[----:B------:R-:W-:Y:S01]  /*10fd0*/  F2FP.F16.E4M3.UNPACK_B R34, R14 ;  /* 0x0000000eff22723e */ /* 0x000fe200020006ff */
[----:B------:R-:W-:Y:S01]  /*10fe0*/  FFMA.FTZ R33, R50, R0, R33 ;  /* 0x0000000032217223 */ /* 0x000fe20000010021 */
[-C--:B------:R-:W-:Y:S01]  /*10ff0*/  FMUL.FTZ R4, R47, R11.reuse ;  /* 0x0000000b2f047220 */ /* 0x080fe20000410000 */
[----:B------:R-:W-:Y:S01]  /*11000*/  F2FP.F16.E4M3.UNPACK_B R0, R24 ;  /* 0x00000018ff00723e */ /* 0x000fe200020006ff */
[C---:B------:R-:W-:Y:S01]  /*11010*/  FMUL.FTZ R28, R45.reuse, R11 ;  /* 0x0000000b2d1c7220 */ /* 0x040fe20000410000 */
[--C-:B------:R-:W-:Y:S02]  /*11020*/  HADD2.F32 R24, -RZ, R34.reuse.H0_H0 ;  /* 0x20000022ff187230 */ /* 0x100fe40000004100 */
[----:B------:R-:W-:Y:S01]  /*11030*/  FFMA.FTZ R14, R45, R7, -R4 ;  /* 0x000000072d0e7223 */ /* 0x000fe20000010804 */
[----:B------:R-:W-:-:S02]  /*11040*/  HADD2.F32 R45, -RZ, R34.H1_H1 ;  /* 0x30000022ff2d7230 */ /* 0x000fc40000004100 */
[----:B------:R-:W-:Y:S01]  /*11050*/  FFMA.FTZ R28, R47, R7, R28 ;  /* 0x000000072f1c7223 */ /* 0x000fe2000001001c */
[----:B------:R-:W-:Y:S02]  /*11060*/  HADD2.F32 R34, -RZ, R0.H0_H0 ;  /* 0x20000000ff227230 */ /* 0x000fe40000004100 */
[----:B------:R-:W-:Y:S02]  /*11070*/  HADD2.F32 R4, -RZ, R32.H0_H0 ;  /* 0x20000020ff047230 */ /* 0x000fe40000004100 */
[----:B------:R-:W-:Y:S02]  /*11080*/  HADD2.F32 R47, -RZ, R0.H1_H1 ;  /* 0x30000000ff2f7230 */ /* 0x000fe40000004100 */
[----:B------:R-:W-:Y:S02]  /*11090*/  HADD2.F32 R32, -RZ, R32.H1_H1 ;  /* 0x30000020ff207230 */ /* 0x000fe40000004100 */
[----:B------:R-:W-:Y:S01]  /*110a0*/  FMUL.FTZ R7, R34, R4 ;  /* 0x0000000422077220 */ /* 0x000fe20000410000 */
[----:B------:R-:W-:-:S02]  /*110b0*/  HADD2.F32 R0, -RZ, R29.H0_H0 ;  /* 0x2000001dff007230 */ /* 0x000fc40000004100 */
[C---:B------:R-:W-:Y:S01]  /*110c0*/  FMUL.FTZ R11, R24.reuse, R4 ;  /* 0x00000004180b7220 */ /* 0x040fe20000410000 */
[----:B------:R-:W-:Y:S02]  /*110d0*/  HADD2.F32 R29, -RZ, R29.H1_H1 ;  /* 0x3000001dff1d7230 */ /* 0x000fe40000004100 */
[-C--:B------:R-:W-:Y:S01]  /*110e0*/  FMUL.FTZ R4, R47, R32.reuse ;  /* 0x000000202f047220 */ /* 0x080fe20000410000 */
[C---:B------:R-:W-:Y:S01]  /*110f0*/  FMUL.FTZ R32, R45.reuse, R32 ;  /* 0x000000202d207220 */ /* 0x040fe20000410000 */
[-C--:B------:R-:W-:Y:S01]  /*11100*/  FFMA.FTZ R7, R24, R0.reuse, -R7 ;  /* 0x0000000018077223 */ /* 0x080fe20000010807 */
[----:B------:R-:W-:Y:S01]  /*11110*/  FFMA.FTZ R11, R34, R0, R11 ;  /* 0x00000000220b7223 */ /* 0x000fe2000001000b */
[-C--:B------:R-:W-:Y:S01]  /*11120*/  FFMA.FTZ R0, R45, R29.reuse, -R4 ;  /* 0x0000001d2d007223 */ /* 0x080fe20000010804 */
        /* <DEDUP_REMOVED lines=19> */
.L_x_6232:
[----:B------:R-:W-:Y:S05]  /*11260*/  BSYNC B0 ;  /* 0x0000000000007941 */ /* 0x000fea0003800000 */
.L_x_6221:
[----:B------:R-:W-:Y:S01]  /*11270*/  @!PT LDS RZ, [RZ] ;  /* 0x00000000fffff984 */ /* 0x000fe20000000800 */
[----:B------:R-:W-:Y:S01]  /*11280*/  @!PT LDS RZ, [RZ] ;  /* 0x00000000fffff984 */ /* 0x000fe20000000800 */
[----:B------:R-:W-:Y:S01]  /*11290*/  @!PT LDS RZ, [RZ] ;  /* 0x00000000fffff984 */ /* 0x000fe20000000800 */
[----:B------:R-:W-:Y:S01]  /*112a0*/  @!PT LDS RZ, [RZ] ;  /* 0x00000000fffff984 */ /* 0x000fe20000000800 */
[----:B------:R4:W-:Y:S06]  /*112b0*/  MEMBAR.ALL.CTA ;  /* 0x0000000000007992 */ /* 0x0009ec0000008000 */
[----:B----4-:R-:W4:Y:S01]  /*112c0*/  FENCE.VIEW.ASYNC.S ;  /* 0x00000000000073c6 */ /* 0x010f220000000000 */
[----:B------:R-:W-:Y:S05]  /*112d0*/  WARPSYNC.ALL ;  /* 0x0000000000007948 */ /* 0x000fea0003800000 */
[----:B----4-:R-:W-:Y:S06]  /*112e0*/  BAR.SYNC.DEFER_BLOCKING 0xd, 0x100 ;  /* 0x0344000000007b1d */ /* 0x010fec0000010000 */
.L_x_6218:
[----:B-1----:R-:W4:Y:S02]  /*112f0*/  LDL R0, [R1+0x44] ;  /* 0x0000440001007983 */ /* 0x002f240000100800 */
[----:B----4-:R-:W-:-:S13]  /*11300*/  R2UR UR4, R0 ;  /* 0x00000000000472ca */ /* 0x010fda00000e0000 */
[----:B------:R-:W-:-:S04]  /*11310*/  MOV R0, UR4 ;  /* 0x0000000400007c02 */ /* 0x000fc80008000f00 */
[----:B------:R-:W-:-:S13]  /*11320*/  ISETP.NE.AND P0, PT, R0, 0x3, PT ;  /* 0x000000030000780c */ /* 0x000fda0003f05270 */
[----:B------:R-:W-:Y:S05]  /*11330*/  @!P0 BRA `(.L_x_6242) ;  /* 0x0000000000048947 */ /* 0x000fea0003800000 */
[----:B------:R-:W-:Y:S01]  /*11340*/  BPT.TRAP 0x1 ;  /* 0x000000040000795c */ /* 0x000fe20000300000 */
.L_x_6242:
[----:B------:R-:W-:Y:S01]  /*11350*/  IMAD R0, R232, 0x8, R16 ;  /* 0x00000008e8007824 */ /* 0x000fe200078e0210 */
[----:B--23--:R-:W-:-:S04]  /*11360*/  SHF.L.U32 R7, R235, 0x1f, RZ ;  /* 0x0000001feb077819 */ /* 0x00cfc800000006ff */
[----:B------:R1:W2:Y:S01]  /*11370*/  SYNCS.PHASECHK.TRANS64.TRYWAIT P1, [R0+URZ+0x2e830], R7 ;  /* 0x02e83007000075a7 */ /* 0x0002a2000802017f */
[----:B------:R-:W-:Y:S05]  /*11380*/  @!P0 BRA `(.L_x_6243) ;  /* 0x0000000000048947 */ /* 0x000fea0003800000 */
[----:B------:R-:W-:Y:S01]  /*11390*/  BPT.TRAP 0x1 ;  /* 0x000000040000795c */ /* 0x000fe20000300000 */
.L_x_6243:
[----:B0-----:R-:W-:Y:S01]  /*113a0*/  VIADD R3, R16, 0x20400 ;  /* 0x0002040010037836 */ /* 0x001fe20000000000 */
[----:B------:R-:W-:Y:S01]  /*113b0*/  LOP3.LUT R4, R30, 0x10000, RZ, 0xfc, !PT ;  /* 0x000100001e047812 */ /* 0x000fe200078efcff */
[----:B------:R-:W-:-:S03]  /*113c0*/  IMAD.MOV.U32 R5, RZ, RZ, 0x40000040 ;  /* 0x40000040ff057424 */ /* 0x000fc600078e00ff */
[----:B------:R-:W-:-:S04]  /*113d0*/  SHF.R.U32.HI R3, RZ, 0x4, R3 ;  /* 0x00000004ff037819 */ /* 0x000fc80000011603 */
[----:B------:R-:W-:-:S04]  /*113e0*/  LOP3.LUT R3, R3, 0x3fff, RZ, 0xc0, !PT ;  /* 0x00003fff03037812 */ /* 0x000fc800078ec0ff */
[----:B------:R-:W-:-:S05]  /*113f0*/  LOP3.LUT R3, R3, 0x10000, RZ, 0xfc, !PT ;  /* 0x0001000003037812 */ /* 0x000fca00078efcff */
[----:B------:R0:W-:Y:S01]  /*11400*/  STL [R1+0x4c], R3 ;  /* 0x00004c0301007387 */ /* 0x0001e20000100800 */
[----:B--2---:R-:W-:Y:S05]  /*11410*/  @P1 BRA `(.L_x_6244) ;  /* 0x0000000000081947 */ /* 0x004fea0003800000 */
[----:B------:R-:W2:Y:S02]  /*11420*/  SYNCS.PHASECHK.TRANS64.TRYWAIT P1, [R0+URZ+0x2e830], R7 ;  /* 0x02e83007000075a7 */ /* 0x000ea4000802017f */
[----:B--2---:R-:W-:Y:S05]  /*11430*/  @!P1 BRA `(.L_x_6245) ;  /* 0x0000014800709947 */ /* 0x004fea0003800000 */
.L_x_6244:
[----:B0-----:R-:W3:Y:S01]  /*11440*/  LDL R3, [R1+0x4c] ;  /* 0x00004c0001037983 */ /* 0x001ee20000100800 */
[----:B------:R-:W-:Y:S01]  /*11450*/  IMAD.MOV.U32 R13, RZ, RZ, 0x40000040 ;  /* 0x40000040ff0d7424 */ /* 0x000fe200078e00ff */
[----:B------:R-:W-:Y:S05]  /*11460*/  WARPSYNC.ALL ;  /* 0x0000000000007948 */ /* 0x000fea0003800000 */
[----:B------:R-:W-:Y:S01]  /*11470*/  R2UR UR4, R4 ;  /* 0x00000000040472ca */ /* 0x000fe200000e0000 */
[----:B------:R-:W4:Y:S01]  /*11480*/  LDL R136, [R1+0xb0] ;  /* 0x0000b00001887983 */ /* 0x000f220000100800 */
[----:B------:R-:W-:Y:S02]  /*11490*/  R2UR UR5, R5 ;  /* 0x00000000050572ca */ /* 0x000fe400000e0000 */
[----:B------:R-:W-:Y:S01]  /*114a0*/  R2UR UR7, R13 ;  /* 0x000000000d0772ca */ /* 0x000fe200000e0000 */
[----:B-----5:R-:W-:Y:S01]  /*114b0*/  WARPGROUP.ARRIVE ;  /* 0x00000000000079c5 */ /* 0x020fe20000000000 */
[----:B-12---:R-:W-:Y:S01]  /*114c0*/  IMAD.MOV.U32 R7, RZ, RZ, 0x40000040 ;  /* 0x40000040ff077424 */ /* 0x006fe200078e00ff */
[----:B------:R-:W-:-:S02]  /*114d0*/  MOV R9, 0x40000040 ;  /* 0x4000004000097802 */ /* 0x000fc40000000f00 */
[C---:B------:R-:W-:Y:S02]  /*114e0*/  R2UR UR8, R4.reuse ;  /* 0x00000000040872ca */ /* 0x040fe400000e0000 */
[----:B------:R-:W-:Y:S02]  /*114f0*/  R2UR UR11, R9 ;  /* 0x00000000090b72ca */ /* 0x000fe400000e0000 */
[C---:B------:R-:W-:Y:S01]  /*11500*/  R2UR UR9, R5.reuse ;  /* 0x00000000050972ca */ /* 0x040fe200000e0000 */
[----:B------:R-:W-:Y:S01]  /*11510*/  IMAD.MOV.U32 R11, RZ, RZ, 0x40000040 ;  /* 0x40000040ff0b7424 */ /* 0x000fe200078e00ff */
[----:B------:R-:W-:Y:S02]  /*11520*/  R2UR UR12, R4 ;  /* 0x00000000040c72ca */ /* 0x000fe400000e0000 */
[----:B------:R-:W-:Y:S02]  /*11530*/  R2UR UR13, R5 ;  /* 0x00000000050d72ca */ /* 0x000fe400000e0000 */
[----:B------:R-:W-:Y:S01]  /*11540*/  R2UR UR15, R11 ;  /* 0x000000000b0f72ca */ /* 0x000fe200000e0000 */
[----:B---3--:R-:W-:-:S05]  /*11550*/  IMAD R12, R232, 0x700, R3 ;  /* 0x00000700e80c7824 */ /* 0x008fca00078e0203 */
[----:B------:R-:W-:-:S13]  /*11560*/  R2UR UR6, R12 ;  /* 0x000000000c0672ca */ /* 0x000fda00000e0000 */
[----:B------:R-:W-:Y:S01]  /*11570*/  QGMMA.64x32x32.F32.E4M3.E4M3 R120, gdesc[UR4], RZ, !UPT, gsb0 ;  /* 0x00600000047879f3 */ /* 0x000fe2000c0008ff */
[----:B------:R-:W-:Y:S02]  /*11580*/  IADD3 R6, R12, 0x100, RZ ;  /* 0x000001000c067810 */ /* 0x000fe40007ffe0ff */
[----:B------:R-:W-:Y:S02]  /*11590*/  R2UR UR7, R7 ;  /* 0x00000000070772ca */ /* 0x000fe400000e0000 */
[----:B------:R-:W-:Y:S02]  /*115a0*/  R2UR UR6, R6 ;  /* 0x00000000060672ca */ /* 0x000fe400000e0000 */
[----:B------:R-:W-:Y:S02]  /*115b0*/  R2UR UR4, R4 ;  /* 0x00000000040472ca */ /* 0x000fe400000e0000 */
[----:B------:R-:W-:Y:S01]  /*115c0*/  R2UR UR5, R5 ;  /* 0x00000000050572ca */ /* 0x000fe200000e0000 */
[----:B------:R-:W-:-:S02]  /*115d0*/  WARPGROUP.DEPBAR.LE gsb0, 0x0 ;  /* 0x00008000000079c5 */ /* 0x000fc40000010000 */
[----:B------:R-:W-:-:S10]  /*115e0*/  WARPGROUP.ARRIVE ;  /* 0x00000000000079c5 */ /* 0x000fd40000000000 */
[----:B------:R-:W-:Y:S01]  /*115f0*/  QGMMA.64x32x32.F32.E4M3.E4M3 R104, gdesc[UR4], RZ, !UPT, gsb0 ;  /* 0x00600000046879f3 */ /* 0x000fe2000c0008ff */
[----:B------:R-:W-:-:S05]  /*11600*/  VIADD R8, R12, 0x200 ;  /* 0x000002000c087836 */ /* 0x000fca0000000000 */
[----:B------:R-:W-:Y:S01]  /*11610*/  R2UR UR10, R8 ;  /* 0x00000000080a72ca */ /* 0x000fe200000e0000 */
[----:B------:R-:W-:Y:S02]  /*11620*/  WARPGROUP.DEPBAR.LE gsb0, 0x0 ;  /* 0x00008000000079c5 */ /* 0x000fe40000010000 */
[----:B------:R-:W-:-:S10]  /*11630*/  WARPGROUP.ARRIVE ;  /* 0x00000000000079c5 */ /* 0x000fd40000000000 */
[----:B------:R-:W-:Y:S01]  /*11640*/  QGMMA.64x32x32.F32.E4M3.E4M3 R88, gdesc[UR8], RZ, !UPT, gsb0 ;  /* 0x00600000085879f3 */ /* 0x000fe2000c0008ff */
[----:B------:R-:W-:-:S05]  /*11650*/  VIADD R10, R12, 0x300 ;  /* 0x000003000c0a7836 */ /* 0x000fca0000000000 */
[----:B------:R-:W-:Y:S01]  /*11660*/  R2UR UR14, R10 ;  /* 0x000000000a0e72ca */ /* 0x000fe200000e0000 */
[----:B------:R-:W-:Y:S02]  /*11670*/  WARPGROUP.DEPBAR.LE gsb0, 0x0 ;  /* 0x00008000000079c5 */ /* 0x000fe40000010000 */
[----:B------:R-:W-:-:S10]  /*11680*/  WARPGROUP.ARRIVE ;  /* 0x00000000000079c5 */ /* 0x000fd40000000000 */
[----:B------:R-:W-:Y:S01]  /*11690*/  QGMMA.64x32x32.F32.E4M3.E4M3 R72, gdesc[UR12], RZ, !UPT, gsb0 ;  /* 0x006000000c4879f3 */ /* 0x000fe2000c0008ff */
[----:B------:R-:W-:Y:S02]  /*116a0*/  VIADD R6, R12, 0x400 ;  /* 0x000004000c067836 */ /* 0x000fe40000000000 */
[----:B------:R-:W-:Y:S01]  /*116b0*/  IMAD.MOV.U32 R7, RZ, RZ, 0x40000040 ;  /* 0x40000040ff077424 */ /* 0x000fe200078e00ff */
[----:B------:R-:W-:Y:S02]  /*116c0*/  R2UR UR16, R4 ;  /* 0x00000000041072ca */ /* 0x000fe400000e0000 */
[----:B------:R-:W-:Y:S02]  /*116d0*/  R2UR UR18, R6 ;  /* 0x00000000061272ca */ /* 0x000fe400000e0000 */
[----:B------:R-:W-:Y:S02]  /*116e0*/  R2UR UR19, R7 ;  /* 0x00000000071372ca */ /* 0x000fe400000e0000 */
[----:B------:R-:W-:Y:S01]  /*116f0*/  R2UR UR17, R5 ;  /* 0x00000000051172ca */ /* 0x000fe200000e0000 */
[----:B------:R-:W-:-:S02]  /*11700*/  WARPGROUP.DEPBAR.LE gsb0, 0x0 ;  /* 0x00008000000079c5 */ /* 0x000fc40000010000 */
        /* <DEDUP_REMOVED lines=20> */
[----:B------:R-:W-:Y:S01]  /*11850*/  VIADD R10, R4, 0x2 ;  /* 0x00000002040a7836 */ /* 0x000fe20000000000 */
[----:B------:R-:W-:Y:S01]  /*11860*/  IADD3 R14, R12, 0x2, RZ ;  /* 0x000000020c0e7810 */ /* 0x000fe20007ffe0ff */
[----:B------:R-:W-:Y:S01]  /*11870*/  IMAD.MOV.U32 R15, RZ, RZ, 0x40000040 ;  /* 0x40000040ff0f7424 */ /* 0x000fe200078e00ff */
[----:B------:R-:W-:Y:S02]  /*11880*/  MOV R11, 0x40000040 ;  /* 0x40000040000b7802 */ /* 0x000fe40000000f00 */
[----:B------:R-:W-:Y:S02]  /*11890*/  R2UR UR30, R14 ;  /* 0x000000000e1e72ca */ /* 0x000fe400000e0000 */
[----:B------:R-:W-:Y:S02]  /*118a0*/  R2UR UR31, R15 ;  /* 0x000000000f1f72ca */ /* 0x000fe400000e0000 */
[----:B------:R-:W-:-:S02]  /*118b0*/  R2UR UR28, R10 ;  /* 0x000000000a1c72ca */ /* 0x000fc400000e0000 */
[----:B------:R-:W-:Y:S01]  /*118c0*/  R2UR UR29, R11 ;  /* 0x000000000b1d72ca */ /* 0x000fe200000e0000 */
[----:B------:R-:W-:Y:S02]  /*118d0*/  WARPGROUP.DEPBAR.LE gsb0, 0x0 ;  /* 0x00008000000079c5 */ /* 0x000fe40000010000 */
[----:B------:R-:W-:-:S10]  /*118e0*/  WARPGROUP.ARRIVE ;  /* 0x00000000000079c5 */ /* 0x000fd40000000000 */
[----:B------:R-:W-:Y:S01]  /*118f0*/  QGMMA.64x32x32.F32.E4M3.E4M3 R120, gdesc[UR28], R120, gsb0 ;  /* 0x006000001c7879f3 */ /* 0x000fe20008000878 */
        /* <DEDUP_REMOVED lines=27> */
[----:B------:R-:W-:Y:S02]  /*11ab0*/  IADD3 R6, R12, 0x402, RZ ;  /* 0x000004020c067810 */ /* 0x000fe40007ffe0ff */
[----:B------:R-:W-:Y:S02]  /*11ac0*/  MOV R7, 0x40000040 ;  /* 0x4000004000077802 */ /* 0x000fe40000000f00 */
        /* <DEDUP_REMOVED lines=25> */
[----:B------:R-:W-:Y:S01]  /*11c60*/  VIADD R14, R12, 0x4 ;  /* 0x000000040c0e7836 */ /* 0x000fe20000000000 */
[----:B------:R-:W-:Y:S01]  /*11c70*/  IADD3 R8, R4, 0x4, RZ ;  /* 0x0000000404087810 */ /* 0x000fe20007ffe0ff */
[----:B------:R-:W-:Y:S02]  /*11c80*/  IMAD.MOV.U32 R15, RZ, RZ, 0x40000040 ;  /* 0x40000040ff0f7424 */ /* 0x000fe400078e00ff */
[----:B------:R-:W-:Y:S01]  /*11c90*/  IMAD.MOV.U32 R9, RZ, RZ, 0x40000040 ;  /* 0x40000040ff097424 */ /* 0x000fe200078e00ff */
[----:B------:R-:W-:Y:S02]  /*11ca0*/  R2UR UR30, R14 ;  /* 0x000000000e1e72ca */ /* 0x000fe400000e0000 */
[----:B------:R-:W-:Y:S02]  /*11cb0*/  R2UR UR31, R15 ;  /* 0x000000000f1f72ca */ /* 0x000fe400000e0000 */
[----:B------:R-:W-:-:S02]  /*11cc0*/  R2UR UR28, R8 ;  /* 0x00000000081c72ca */ /* 0x000fc400000e0000 */
[----:B------:R-:W-:Y:S01]  /*11cd0*/  R2UR UR29, R9 ;  /* 0x00000000091d72ca */ /* 0x000fe200000e0000 */
[----:B------:R-:W-:Y:S02]  /*11ce0*/  WARPGROUP.DEPBAR.LE gsb0, 0x0 ;  /* 0x00008000000079c5 */ /* 0x000fe40000010000 */
[----:B------:R-:W-:-:S10]  /*11cf0*/  WARPGROUP.ARRIVE ;  /* 0x00000000000079c5 */ /* 0x000fd40000000000 */
[----:B------:R-:W-:Y:S01]  /*11d00*/  QGMMA.64x32x32.F32.E4M3.E4M3 R120, gdesc[UR28], R120, gsb0 ;  /* 0x006000001c7879f3 */ /* 0x000fe20008000878 */
[----:B------:R-:W-:Y:S01]  /*11d10*/  IMAD.MOV.U32 R15, RZ, RZ, 0x40000040 ;  /* 0x40000040ff0f7424 */ /* 0x000fe200078e00ff */
[----:B------:R-:W-:Y:S02]  /*11d20*/  IADD3 R14, R12, 0x104, RZ ;  /* 0x000001040c0e7810 */ /* 0x000fe40007ffe0ff */
        /* <DEDUP_REMOVED lines=105> */
[----:B------:R-:W-:Y:S01]  /*123c0*/  FMUL.FTZ R20, R2, R121 ;  /* 0x0000007902147220 */ /* 0x000fe20000410000 */
[----:B------:R-:W-:-:S02]  /*123d0*/  WARPGROUP.DEPBAR.LE gsb0, 0x0 ;  /* 0x00008000000079c5 */ /* 0x000fc40000010000 */
[----:B------:R-:W-:-:S09]  /*123e0*/  WARPGROUP.ARRIVE ;  /* 0x00000000000079c5 */ /* 0x000fd20000000000 */
[----:B------:R-:W-:Y:S01]  /*123f0*/  QGMMA.64x32x32.F32.E4M3.E4M3 R40, gdesc[UR4], R40, gsb0 ;  /* 0x00600000042879f3 */ /* 0x000fe20008000828 */
        /* <DEDUP_REMOVED lines=8> */
[----:B------:R-:W-:Y:S01]  /*12480*/  FMUL.FTZ R120, R2, R123 ;  /* 0x0000007b02787220 */ /* 0x000fe20000410000 */
[----:B----4-:R-:W-:-:S05]  /*12490*/  IMAD.IADD R86, R136, 0x1, R138 ;  /* 0x0000000188567824 */ /* 0x010fca00078e028a */
[----:B------:R-:W0:Y:S01]  /*124a0*/  MUFU.TANH R122, R122 ;  /* 0x0000007a007a7308 */ /* 0x000e220000002400 */
[C---:B------:R-:W-:Y:S01]  /*124b0*/  FMUL.FTZ R123, R2.reuse, R126 ;  /* 0x0000007e027b7220 */ /* 0x040fe20000410000 */
[----:B------:R-:W-:-:S06]  /*124c0*/  FMUL.FTZ R125, R2, R128 ;  /* 0x00000080027d7220 */ /* 0x000fcc0000410000 */
[----:B------:R-:W1:Y:S01]  /*124d0*/  MUFU.TANH R124, R124 ;  /* 0x0000007c007c7308 */ /* 0x000e620000002400 */
[C---:B------:R-:W-:Y:S01]  /*124e0*/  FMUL.FTZ R126, R2.reuse, R129 ;  /* 0x00000081027e7220 */ /* 0x040fe20000410000 */
[C---:B------:R-:W-:Y:S01]  /*124f0*/  FMUL.FTZ R128, R2.reuse, R131 ;  /* 0x0000008302807220 */ /* 0x040fe20000410000 */
[----:B------:R-:W-:-:S05]  /*12500*/  FMUL.FTZ R13, R2, R66 ;  /* 0x00000042020d7220 */ /* 0x000fca0000410000 */
[----:B------:R-:W2:Y:S01]  /*12510*/  MUFU.TANH R3, R3 ;  /* 0x0000000300037308 */ /* 0x000ea20000002400 */
[C---:B------:R-:W-:Y:S01]  /*12520*/  FMUL.FTZ R129, R2.reuse, R132 ;  /* 0x0000008402817220 */ /* 0x040fe20000410000 */
[----:B------:R-:W-:Y:S02]  /*12530*/  IMAD R66, R139, -0xe0, R86 ;  /* 0xffffff208b427824 */ /* 0x000fe400078e0256 */
[----:B------:R-:W-:-:S04]  /*12540*/  FMUL.FTZ R132, R2, R135 ;  /* 0x0000008702847220 */ /* 0x000fc80000410000 */
[----:B------:R-:W3:Y:S01]  /*12550*/  MUFU.TANH R106, R106 ;  /* 0x0000006a006a7308 */ /* 0x000ee20000002400 */
[----:B------:R-:W-:-:S07]  /*12560*/  FMUL.FTZ R108, R2, R108 ;  /* 0x0000006c026c7220 */ /* 0x000fce0000410000 */
[----:B------:R-:W4:Y:S01]  /*12570*/  MUFU.TANH R121, R121 ;  /* 0x0000007900797308 */ /* 0x000f220000002400 */
[----:B------:R-:W-:-:S07]  /*12580*/  ISETP.GT.AND P3, PT, R66, 0x9, PT ;  /* 0x000000094200780c */ /* 0x000fce0003f64270 */
[----:B------:R-:W4:Y:S01]  /*12590*/  MUFU.TANH R21, R21 ;  /* 0x0000001500157308 */ /* 0x000f220000002400 */
[----:B------:R-:W-:Y:S02]  /*125a0*/  WARPGROUP.DEPBAR.LE gsb0, 0x0 ;  /* 0x00008000000079c5 */ /* 0x000fe40000010000 */
[----:B------:R-:W-:-:S05]  /*125b0*/  FMUL.FTZ R135, R2, R40 ;  /* 0x0000002802877220 */ /* 0x000fca0000410000 */
[----:B------:R-:W-:Y:S01]  /*125c0*/  MUFU.TANH R126, R126 ;  /* 0x0000007e007e7308 */ /* 0x000fe20000002400 */
[----:B------:R-:W-:Y:S01]  /*125d0*/  ISETP.GT.AND P5, PT, R66, RZ, PT ;  /* 0x000000ff4200720c */ /* 0x000fe20003fa4270 */
[----:B------:R-:W-:Y:S01]  /*125e0*/  FMUL.FTZ R185, R2, R43 ;  /* 0x0000002b02b97220 */ /* 0x000fe20000410000 */
[----:B------:R-:W-:-:S05]  /*125f0*/  ISETP.GT.AND P1, PT, R66, 0x1, PT ;  /* 0x000000014200780c */ /* 0x000fca0003f24270 */
[----:B------:R1:W-:Y:S01]  /*12600*/  MUFU.TANH R40, R13 ;  /* 0x0000000d00287308 */ /* 0x0003e20000002400 */
[----:B0-----:R-:W-:-:S07]  /*12610*/  FSEL R43, R122, -INF , P3 ;  /* 0xff8000007a2b7808 */ /* 0x001fce0001800000 */
[----:B------:R-:W0:Y:S01]  /*12620*/  MUFU.TANH R128, R128 ;  /* 0x0000008000807308 */ /* 0x000e220000002400 */
[----:B-1----:R-:W-:Y:S01]  /*12630*/  MOV R13, 0x40000040 ;  /* 0x40000040000d7802 */ /* 0x002fe20000000f00 */
[----:B------:R-:W-:-:S03]  /*12640*/  FMUL.FTZ R127, R2, R130 ;  /* 0x00000082027f7220 */ /* 0x000fc60000410000 */
[----:B------:R-:W-:-:S03]  /*12650*/  R2UR UR7, R13 ;  /* 0x000000000d0772ca */ /* 0x000fc600000e0000 */
[----:B------:R-:W1:Y:S01]  /*12660*/  MUFU.TANH R125, R125 ;  /* 0x0000007d007d7308 */ /* 0x000e620000002400 */
[----:B------:R-:W-:Y:S02]  /*12670*/  FSEL R13, R124, -INF , P3 ;  /* 0xff8000007c0d7808 */ /* 0x000fe40001800000 */
[----:B------:R-:W-:Y:S01]  /*12680*/  ISETP.GT.AND P3, PT, R66, 0x20, PT ;  /* 0x000000204200780c */ /* 0x000fe20003f64270 */
[----:B------:R-:W-:Y:S01]  /*12690*/  FMUL.FTZ R130, R2, R133 ;  /* 0x0000008502827220 */ /* 0x000fe20000410000 */
[----:B------:R-:W-:-:S03]  /*126a0*/  ISETP.GT.AND P2, PT, R66, 0x8, PT ;  /* 0x000000084200780c */ /* 0x000fc60003f44270 */
[----:B------:R-:W1:Y:S01]  /*126b0*/  MUFU.TANH R120, R120 ;  /* 0x0000007800787308 */ /* 0x000e620000002400 */
[----:B--2---:R-:W-:Y:S01]  /*126c0*/  FSEL R3, R3, -INF , P5 ;  /* 0xff80000003037808 */ /* 0x004fe20002800000 */
[----:B------:R-:W-:Y:S01]  /*126d0*/  FMUL.FTZ R86, R2, R50 ;  /* 0x0000003202567220 */ /* 0x000fe20000410000 */
[----:B------:R-:W-:Y:S01]  /*126e0*/  FSEL R20, R20, -INF , P1 ;  /* 0xff80000014147808 */ /* 0x000fe20000800000 */
[----:B------:R-:W-:-:S04]  /*126f0*/  FMUL.FTZ R50, R2, R53 ;  /* 0x0000003502327220 */ /* 0x000fc80000410000 */
[----:B------:R-:W-:Y:S01]  /*12700*/  MUFU.TANH R108, R108 ;  /* 0x0000006c006c7308 */ /* 0x000fe20000002400 */
[----:B---3--:R-:W-:Y:S01]  /*12710*/  FSEL R53, R106, -INF , P3 ;  /* 0xff8000006a357808 */ /* 0x008fe20001800000 */
[----:B------:R-:W-:Y:S01]  /*12720*/  FMUL.FTZ R104, R2, R104 ;  /* 0x0000006802687220 */ /* 0x000fe20000410000 */
[----:B----4-:R-:W-:Y:S02]  /*12730*/  FSEL R121, R121, -INF , P2 ;  /* 0xff80000079797808 */ /* 0x010fe40001000000 */
[----:B------:R-:W-:-:S03]  /*12740*/  FMNMX.FTZ R106, R3, R20, !PT ;  /* 0x00000014036a7209 */ /* 0x000fc60007810000 */
[----:B------:R-:W2:Y:S01]  /*12750*/  MUFU.TANH R123, R123 ;  /* 0x0000007b007b7308 */ /* 0x000ea20000002400 */
[----:B------:R-:W-:Y:S02]  /*12760*/  FSEL R21, R21, -INF , P5 ;  /* 0xff80000015157808 */ /* 0x000fe40002800000 */
[----:B------:R-:W-:-:S05]  /*12770*/  ISETP.GT.AND P5, PT, R66, 0x11, PT ;  /* 0x000000114200780c */ /* 0x000fca0003fa4270 */
[----:B------:R-:W3:Y:S01]  /*12780*/  MUFU.TANH R129, R129 ;  /* 0x0000008100817308 */ /* 0x000ee20000002400 */
[----:B------:R-:W-:Y:S01]  /*12790*/  ISETP.GT.AND P4, PT, R66, 0x10, PT ;  /* 0x000000104200780c */ /* 0x000fe20003f84270 */
[C---:B------:R-:W-:Y:S01]  /*127a0*/  FMUL.FTZ R105, R2.reuse, R105 ;  /* 0x0000006902697220 */ /* 0x040fe20000410000 */
[----:B------:R-:W-:Y:S01]  /*127b0*/  FMNMX.FTZ R106, R121, R106, !PT ;  /* 0x0000006a796a7209 */ /* 0x000fe20007810000 */
[C---:B------:R-:W-:Y:S01]  /*127c0*/  FMUL.FTZ R142, R2.reuse, R45 ;  /* 0x0000002d028e7220 */ /* 0x040fe20000410000 */
[----:B------:R-:W-:-:S03]  /*127d0*/  FMUL.FTZ R140, R2, R47 ;  /* 0x0000002f028c7220 */ /* 0x000fc60000410000 */
[----:B------:R-:W4:Y:S01]  /*127e0*/  MUFU.TANH R130, R130 ;  /* 0x0000008200827308 */ /* 0x000f220000002400 */
[----:B------:R-:W-:Y:S01]  /*127f0*/  FMUL.FTZ R71, R2, R71 ;  /* 0x0000004702477220 */ /* 0x000fe20000410000 */
[----:B0-----:R-:W-:Y:S02]  /*12800*/  FSEL R45, R128, -INF , P5 ;  /* 0xff800000802d7808 */ /* 0x001fe40002800000 */
[----:B------:R-:W-:Y:S01]  /*12810*/  FSEL R47, R126, -INF , P5 ;  /* 0xff8000007e2f7808 */ /* 0x000fe20002800000 */
[----:B------:R-:W-:Y:S01]  /*12820*/  FMUL.FTZ R131, R2, R134 ;  /* 0x0000008602837220 */ /* 0x000fe20000410000 */
[----:B------:R-:W-:Y:S02]  /*12830*/  ISETP.GT.AND P5, PT, R66, 0x28, PT ;  /* 0x000000284200780c */ /* 0x000fe40003fa4270 */
[----:B------:R-:W0:Y:S01]  /*12840*/  MUFU.TANH R127, R127 ;  /* 0x0000007f007f7308 */ /* 0x000e220000002400 */
[----:B-1----:R-:W-:Y:S01]  /*12850*/  FSEL R125, R125, -INF , P4 ;  /* 0xff8000007d7d7808 */ /* 0x002fe20002000000 */
[----:B------:R-:W-:Y:S01]  /*12860*/  FMUL.FTZ R187, R2, R46 ;  /* 0x0000002e02bb7220 */ /* 0x000fe20000410000 */
[----:B------:R-:W-:-:S05]  /*12870*/  FMNMX.FTZ R106, R43, R106, !PT ;  /* 0x0000006a2b6a7209 */ /* 0x000fca0007810000 */
[----:B------:R-:W-:Y:S01]  /*12880*/  MUFU.TANH R104, R104 ;  /* 0x0000006800687308 */ /* 0x000fe20000002400 */
[----:B------:R-:W-:Y:S01]  /*12890*/  FSEL R120, R120, -INF , P1 ;  /* 0xff80000078787808 */ /* 0x000fe20000800000 */
[----:B------:R-:W-:Y:S01]  /*128a0*/  FMUL.FTZ R109, R2, R109 ;  /* 0x0000006d026d7220 */ /* 0x000fe20000410000 */
[----:B------:R-:W-:-:S05]  /*128b0*/  ISETP.GT.AND P1, PT, R66, 0x18, PT ;  /* 0x000000184200780c */ /* 0x000fca0003f24270 */
[----:B------:R1:W-:Y:S01]  /*128c0*/  MUFU.TANH R46, R71 ;  /* 0x00000047002e7308 */ /* 0x0003e20000002400 */
[----:B--2---:R-:W-:Y:S01]  /*128d0*/  FSEL R123, R123, -INF , P2 ;  /* 0xff8000007b7b7808 */ /* 0x004fe20001000000 */
[----:B------:R-:W-:Y:S01]  /*128e0*/  FMUL.FTZ R112, R2, R112 ;  /* 0x0000007002707220 */ /* 0x000fe20000410000 */
[----:B------:R-:W-:-:S05]  /*128f0*/  ISETP.GT.AND P2, PT, R66, 0x19, PT ;  /* 0x000000194200780c */ /* 0x000fca0003f44270 */
[----:B------:R-:W2:Y:S01]  /*12900*/  MUFU.TANH R105, R105 ;  /* 0x0000006900697308 */ /* 0x000ea20000002400 */
[----:B-1----:R-:W-:Y:S02]  /*12910*/  FSEL R71, R108, -INF , P5 ;  /* 0xff8000006c477808 */ /* 0x002fe40002800000 */
[----:B------:R-:W-:Y:S02]  /*12920*/  FMNMX.FTZ R108, R125, R106, !PT ;  /* 0x0000006a7d6c7209 */ /* 0x000fe40007810000 */
[----:B---3--:R-:W-:-:S03]  /*12930*/  FSEL R129, R129, -INF , P1 ;  /* 0xff80000081817808 */ /* 0x008fc60000800000 */
[----:B------:R-:W1:Y:S01]  /*12940*/  MUFU.TANH R131, R131 ;  /* 0x0000008300837308 */ /* 0x000e620000002400 */
[----:B------:R-:W-:Y:S01]  /*12950*/  FMNMX.FTZ R108, R47, R108, !PT ;  /* 0x0000006c2f6c7209 */ /* 0x000fe20007810000 */
[C---:B------:R-:W-:Y:S01]  /*12960*/  FMUL.FTZ R133, R2.reuse, R70 ;  /* 0x0000004602857220 */ /* 0x040fe20000410000 */
[C---:B------:R-:W-:Y:S01]  /*12970*/  FMUL.FTZ R67, R2.reuse, R67 ;  /* 0x0000004302437220 */ /* 0x040fe20000410000 */
[C---:B------:R-:W-:Y:S01]  /*12980*/  FMUL.FTZ R70, R2.reuse, R51 ;  /* 0x0000003302467220 */ /* 0x040fe20000410000 */
[----:B------:R-:W-:Y:S01]  /*12990*/  FMUL.FTZ R107, R2, R107 ;  /* 0x0000006b026b7220 */ /* 0x000fe20000410000 */
[----:B----4-:R-:W-:Y:S02]  /*129a0*/  FSEL R51, R130, -INF , P2 ;  /* 0xff80000082337808 */ /* 0x010fe40001000000 */
[----:B------:R-:W3:Y:S01]  /*129b0*/  MUFU.TANH R132, R132 ;  /* 0x0000008400847308 */ /* 0x000ee20000002400 */
[----:B------:R-:W-:Y:S01]  /*129c0*/  FMNMX.FTZ R108, R129, R108, !PT ;  /* 0x0000006c816c7209 */ /* 0x000fe20007810000 */
[C---:B------:R-:W-:Y:S01]  /*129d0*/  FMUL.FTZ R113, R2.reuse, R113 ;  /* 0x0000007102717220 */ /* 0x040fe20000410000 */
[----:B------:R-:W-:Y:S01]  /*129e0*/  FMUL.FTZ R137, R2, R41 ;  /* 0x0000002902897220 */ /* 0x000fe20000410000 */
[----:B0-----:R-:W-:-:S04]  /*129f0*/  FSEL R127, R127, -INF , P4 ;  /* 0xff8000007f7f7808 */ /* 0x001fc80002000000 */
[----:B------:R-:W0:Y:S01]  /*12a00*/  MUFU.TANH R109, R109 ;  /* 0x0000006d006d7308 */ /* 0x000e220000002400 */
[----:B------:R-:W-:Y:S01]  /*12a10*/  FMUL.FTZ R110, R2, R110 ;  /* 0x0000006e026e7220 */ /* 0x000fe20000410000 */
[----:B------:R-:W-:Y:S01]  /*12a20*/  ISETP.GT.AND P4, PT, R66, 0x21, PT ;  /* 0x000000214200780c */ /* 0x000fe20003f84270 */
[----:B------:R-:W-:Y:S01]  /*12a30*/  FMUL.FTZ R116, R2, R116 ;  /* 0x0000007402747220 */ /* 0x000fe20000410000 */
[----:B------:R-:W-:-:S04]  /*12a40*/  FMNMX.FTZ R108, R51, R108, !PT ;  /* 0x0000006c336c7209 */ /* 0x000fc80007810000 */
[----:B------:R-:W-:Y:S01]  /*12a50*/  MUFU.TANH R112, R112 ;  /* 0x0000007000707308 */ /* 0x000fe20000002400 */
[----:B------:R-:W-:Y:S01]  /*12a60*/  FMUL.FTZ R111, R2, R111 ;  /* 0x0000006f026f7220 */ /* 0x000fe20000410000 */
[----:B--2---:R-:W-:-:S06]  /*12a70*/  FSEL R105, R105, -INF , P4 ;  /* 0xff80000069697808 */ /* 0x004fcc0002000000 */
[----:B------:R2:W-:Y:S01]  /*12a80*/  MUFU.TANH R41, R67 ;  /* 0x0000004300297308 */ /* 0x0005e20000002400 */
[----:B------:R-:W-:Y:S01]  /*12a90*/  FMUL.FTZ R117, R2, R117 ;  /* 0x0000007502757220 */ /* 0x000fe20000410000 */
[----:B-1----:R-:W-:Y:S02]  /*12aa0*/  FSEL R131, R131, -INF , P1 ;  /* 0xff80000083837808 */ /* 0x002fe40000800000 */
[----:B--2---:R-:W-:-:S04]  /*12ab0*/  FSEL R67, R104, -INF , P3 ;  /* 0xff80000068437808 */ /* 0x004fc80001800000 */
[----:B------:R-:W1:Y:S01]  /*12ac0*/  MUFU.TANH R107, R107 ;  /* 0x0000006b006b7308 */ /* 0x000e620000002400 */
[----:B------:R-:W-:-:S07]  /*12ad0*/  FMNMX.FTZ R108, R67, R108, !PT ;  /* 0x0000006c436c7209 */ /* 0x000fce0007810000 */
[----:B------:R-:W-:Y:S01]  /*12ae0*/  MUFU.TANH R113, R113 ;  /* 0x0000007100717308 */ /* 0x000fe20000002400 */
[----:B------:R-:W-:Y:S01]  /*12af0*/  FMUL.FTZ R114, R2, R114 ;  /* 0x0000007202727220 */ /* 0x000fe20000410000 */
[----:B------:R-:W-:Y:S01]  /*12b00*/  ISETP.GT.AND P1, PT, R66, 0x29, PT ;  /* 0x000000294200780c */ /* 0x000fe20003f24270 */
[----:B------:R-:W-:Y:S01]  /*12b10*/  FMUL.FTZ R88, R2, R88 ;  /* 0x0000005802587220 */ /* 0x000fe20000410000 */
[----:B------:R-:W-:-:S04]  /*12b20*/  FMNMX.FTZ R108, R105, R108, !PT ;  /* 0x0000006c696c7209 */ /* 0x000fc80007810000 */
[----:B------:R-:W-:Y:S01]  /*12b30*/  MUFU.TANH R110, R110 ;  /* 0x0000006e006e7308 */ /* 0x000fe20000002400 */
[----:B------:R-:W-:Y:S01]  /*12b40*/  FMUL.FTZ R134, R2, R49 ;  /* 0x0000003102867220 */ /* 0x000fe20000410000 */
[----:B---3--:R-:W-:Y:S01]  /*12b50*/  FSEL R49, R132, -INF , P2 ;  /* 0xff80000084317808 */ /* 0x008fe20001000000 */
[----:B------:R-:W-:-:S05]  /*12b60*/  FMUL.FTZ R115, R2, R115 ;  /* 0x0000007302737220 */ /* 0x000fca0000410000 */
[----:B------:R-:W-:Y:S01]  /*12b70*/  MUFU.TANH R116, R116 ;  /* 0x0000007400747308 */ /* 0x000fe20000002400 */
[----:B------:R-:W-:Y:S01]  /*12b80*/  ISETP.GT.AND P2, PT, R66, 0x30, PT ;  /* 0x000000304200780c */ /* 0x000fe20003f44270 */
[----:B------:R-:W-:Y:S01]  /*12b90*/  FMUL.FTZ R89, R2, R89 ;  /* 0x0000005902597220 */ /* 0x000fe20000410000 */
[----:B0-----:R-:W-:Y:S02]  /*12ba0*/  FSEL R109, R109, -INF , P1 ;  /* 0xff8000006d6d7808 */ /* 0x001fe40000800000 */
[----:B------:R-:W-:-:S03]  /*12bb0*/  FMNMX.FTZ R108, R71, R108, !PT ;  /* 0x0000006c476c7209 */ /* 0x000fc60007810000 */
[----:B------:R-:W0:Y:S01]  /*12bc0*/  MUFU.TANH R111, R111 ;  /* 0x0000006f006f7308 */ /* 0x000e220000002400 */
[C---:B------:R-:W-:Y:S01]  /*12bd0*/  FMUL.FTZ R144, R2.reuse, R44 ;  /* 0x0000002c02907220 */ /* 0x040fe20000410000 */
[----:B------:R-:W-:Y:S01]  /*12be0*/  FMUL.FTZ R118, R2, R118 ;  /* 0x0000007602767220 */ /* 0x000fe20000410000 */
[----:B------:R-:W-:-:S05]  /*12bf0*/  VIADD R12, R12, 0x606 ;  /* 0x000006060c0c7836 */ /* 0x000fca0000000000 */
[----:B------:R-:W2:Y:S01]  /*12c00*/  MUFU.TANH R117, R117 ;  /* 0x0000007500757308 */ /* 0x000ea20000002400 */
[----:B------:R-:W-:Y:S01]  /*12c10*/  ISETP.GT.AND P3, PT, R66, 0x31, PT ;  /* 0x000000314200780c */ /* 0x000fe20003f64270 */
[C---:B------:R-:W-:Y:S01]  /*12c20*/  FMUL.FTZ R92, R2.reuse, R92 ;  /* 0x0000005c025c7220 */ /* 0x040fe20000410000 */
[----:B------:R-:W-:Y:S01]  /*12c30*/  FMNMX.FTZ R108, R109, R108, !PT ;  /* 0x0000006c6d6c7209 */ /* 0x000fe20007810000 */
[----:B------:R-:W-:-:S04]  /*12c40*/  FMUL.FTZ R69, R2, R69 ;  /* 0x0000004502457220 */ /* 0x000fc80000410000 */
[----:B------:R-:W-:Y:S01]  /*12c50*/  MUFU.TANH R114, R114 ;  /* 0x0000007200727308 */ /* 0x000fe20000002400 */
[C---:B------:R-:W-:Y:S01]  /*12c60*/  FMUL.FTZ R136, R2.reuse, R48 ;  /* 0x0000003002887220 */ /* 0x040fe20000410000 */
[----:B------:R-:W-:Y:S01]  /*12c70*/  FMUL.FTZ R14, R2, R85 ;  /* 0x00000055020e7220 */ /* 0x000fe20000410000 */
[----:B-1----:R-:W-:-:S05]  /*12c80*/  FSEL R107, R107, -INF , P4 ;  /* 0xff8000006b6b7808 */ /* 0x002fca0002000000 */
[----:B------:R-:W1:Y:S01]  /*12c90*/  MUFU.TANH R88, R88 ;  /* 0x0000005800587308 */ /* 0x000e620000002400 */
[C---:B------:R-:W-:Y:S01]  /*12ca0*/  FMUL.FTZ R119, R2.reuse, R119 ;  /* 0x0000007702777220 */ /* 0x040fe20000410000 */
[----:B------:R-:W-:Y:S01]  /*12cb0*/  FMUL.FTZ R85, R2, R87 ;  /* 0x0000005702557220 */ /* 0x000fe20000410000 */
[----:B------:R-:W-:-:S05]  /*12cc0*/  ISETP.GT.AND P4, PT, R66, 0x38, PT ;  /* 0x000000384200780c */ /* 0x000fca0003f84270 */
[----:B------:R3:W-:Y:S01]  /*12cd0*/  MUFU.TANH R44, R133 ;  /* 0x00000085002c7308 */ /* 0x0007e20000002400 */
[C---:B------:R-:W-:Y:S01]  /*12ce0*/  FMUL.FTZ R93, R2.reuse, R93 ;  /* 0x0000005d025d7220 */ /* 0x040fe20000410000 */
[----:B------:R-:W-:Y:S01]  /*12cf0*/  FMUL.FTZ R87, R2, R68 ;  /* 0x0000004402577220 */ /* 0x000fe20000410000 */
[----:B------:R-:W-:Y:S02]  /*12d00*/  R2UR UR6, R12 ;  /* 0x000000000c0672ca */ /* 0x000fe400000e0000 */
[----:B---3--:R-:W-:-:S03]  /*12d10*/  FSEL R133, R112, -INF , P2 ;  /* 0xff80000070857808 */ /* 0x008fc60001000000 */
[----:B------:R-:W3:Y:S01]  /*12d20*/  MUFU.TANH R115, R115 ;  /* 0x0000007300737308 */ /* 0x000ee20000002400 */
[----:B------:R-:W-:Y:S01]  /*12d30*/  FMUL.FTZ R68, R2, R52 ;  /* 0x0000003402447220 */ /* 0x000fe20000410000 */
[----:B------:R-:W-:-:S06]  /*12d40*/  FMNMX.FTZ R108, R133, R108, !PT ;  /* 0x0000006c856c7209 */ /* 0x000fcc0007810000 */
[----:B------:R-:W4:Y:S01]  /*12d50*/  MUFU.TANH R89, R89 ;  /* 0x0000005900597308 */ /* 0x000f220000002400 */
[C---:B------:R-:W-:Y:S01]  /*12d60*/  FMUL.FTZ R90, R2.reuse, R90 ;  /* 0x0000005a025a7220 */ /* 0x040fe20000410000 */
[----:B------:R-:W-:-:S06]  /*12d70*/  FMUL.FTZ R96, R2, R96 ;  /* 0x0000006002607220 */ /* 0x000fcc0000410000 */
[----:B------:R2:W-:Y:S01]  /*12d80*/  MUFU.TANH R48, R135 ;  /* 0x0000008700307308 */ /* 0x0005e20000002400 */
[----:B0-----:R-:W-:Y:S02]  /*12d90*/  FSEL R111, R111, -INF , P1 ;  /* 0xff8000006f6f7808 */ /* 0x001fe40000800000 */
[----:B--2---:R-:W-:-:S05]  /*12da0*/  FSEL R135, R113, -INF , P3 ;  /* 0xff80000071877808 */ /* 0x004fca0001800000 */
[----:B------:R-:W0:Y:S01]  /*12db0*/  MUFU.TANH R118, R118 ;  /* 0x0000007600767308 */ /* 0x000e220000002400 */
[----:B------:R-:W-:-:S07]  /*12dc0*/  FMNMX.FTZ R108, R135, R108, !PT ;  /* 0x0000006c876c7209 */ /* 0x000fce0007810000 */
[----:B------:R2:W-:Y:S01]  /*12dd0*/  MUFU.TANH R12, R69 ;  /* 0x00000045000c7308 */ /* 0x0005e20000002400 */
[----:B------:R-:W-:Y:S01]  /*12de0*/  FMUL.FTZ R91, R2, R91 ;  /* 0x0000005b025b7220 */ /* 0x000fe20000410000 */
[----:B------:R-:W-:-:S06]  /*12df0*/  ISETP.GT.AND P1, PT, R66, 0x40, PT ;  /* 0x000000404200780c */ /* 0x000fcc0003f24270 */
[----:B------:R-:W0:Y:S01]  /*12e00*/  MUFU.TANH R92, R92 ;  /* 0x0000005c005c7308 */ /* 0x000e220000002400 */
[----:B--2---:R-:W-:Y:S02]  /*12e10*/  FSEL R69, R110, -INF , P5 ;  /* 0xff8000006e457808 */ /* 0x004fe40002800000 */
[----:B------:R-:W-:-:S05]  /*12e20*/  ISETP.GT.AND P5, PT, R66, 0x39, PT ;  /* 0x000000394200780c */ /* 0x000fca0003fa4270 */
[----:B------:R2:W-:Y:S01]  /*12e30*/  MUFU.TANH R52, R137 ;  /* 0x0000008900347308 */ /* 0x0005e20000002400 */
[----:B------:R-:W-:Y:S01]  /*12e40*/  FSEL R117, R117, -INF , P5 ;  /* 0xff80000075757808 */ /* 0x000fe20002800000 */
[C---:B------:R-:W-:Y:S01]  /*12e50*/  FMUL.FTZ R97, R2.reuse, R97 ;  /* 0x0000006102617220 */ /* 0x040fe20000410000 */
[----:B------:R-:W-:Y:S01]  /*12e60*/  FMUL.FTZ R141, R2, R42 ;  /* 0x0000002a028d7220 */ /* 0x000fe20000410000 */
[----:B--2---:R-:W-:-:S04]  /*12e70*/  FSEL R137, R116, -INF , P4 ;  /* 0xff80000074897808 */ /* 0x004fc80002000000 */
[----:B------:R-:W2:Y:S01]  /*12e80*/  MUFU.TANH R119, R119 ;  /* 0x0000007700777308 */ /* 0x000ea20000002400 */
[----:B------:R-:W-:-:S07]  /*12e90*/  FMNMX.FTZ R108, R137, R108, !PT ;  /* 0x0000006c896c7209 */ /* 0x000fce0007810000 */
[----:B------:R-:W2:Y:S01]  /*12ea0*/  MUFU.TANH R93, R93 ;  /* 0x0000005d005d7308 */ /* 0x000ea20000002400 */
[----:B------:R-:W-:Y:S01]  /*12eb0*/  FMUL.FTZ R94, R2, R94 ;  /* 0x0000005e025e7220 */ /* 0x000fe20000410000 */
[----:B-1----:R-:W-:Y:S01]  /*12ec0*/  FSEL R143, R88, -INF , P1 ;  /* 0xff800000588f7808 */ /* 0x002fe20000800000 */
[----:B------:R-:W-:Y:S01]  /*12ed0*/  FMUL.FTZ R100, R2, R100 ;  /* 0x0000006402647220 */ /* 0x000fe20000410000 */
[----:B------:R-:W-:-:S04]  /*12ee0*/  FMNMX.FTZ R108, R117, R108, !PT ;  /* 0x0000006c756c7209 */ /* 0x000fc80007810000 */
[----:B------:R-:W-:Y:S01]  /*12ef0*/  MUFU.TANH R90, R90 ;  /* 0x0000005a005a7308 */ /* 0x000fe20000002400 */
[----:B---3--:R-:W-:Y:S01]  /*12f00*/  FSEL R115, R115, -INF , P3 ;  /* 0xff80000073737808 */ /* 0x008fe20001800000 */
[----:B------:R-:W-:-:S06]  /*12f10*/  FMUL.FTZ R95, R2, R95 ;  /* 0x0000005f025f7220 */ /* 0x000fcc0000410000 */
[----:B------:R1:W-:Y:S01]  /*12f20*/  MUFU.TANH R42, R87 ;  /* 0x00000057002a7308 */ /* 0x0003e20000002400 */
[----:B------:R-:W-:Y:S01]  /*12f30*/  ISETP.GT.AND P3, PT, R66, 0x48, PT ;  /* 0x000000484200780c */ /* 0x000fe20003f64270 */
[----:B------:R-:W-:Y:S01]  /*12f40*/  FMUL.FTZ R101, R2, R101 ;  /* 0x0000006502657220 */ /* 0x000fe20000410000 */
[----:B------:R-:W-:-:S05]  /*12f50*/  FMNMX.FTZ R108, R143, R108, !PT ;  /* 0x0000006c8f6c7209 */ /* 0x000fca0007810000 */
[----:B------:R-:W3:Y:S01]  /*12f60*/  MUFU.TANH R96, R96 ;  /* 0x0000006000607308 */ /* 0x000ee20000002400 */
[----:B-1----:R-:W-:Y:S02]  /*12f70*/  FSEL R87, R114, -INF , P2 ;  /* 0xff80000072577808 */ /* 0x002fe40001000000 */
[----:B------:R-:W-:-:S05]  /*12f80*/  ISETP.GT.AND P2, PT, R66, 0x41, PT ;  /* 0x000000414200780c */ /* 0x000fca0003f44270 */
[----:B------:R-:W1:Y:S01]  /*12f90*/  MUFU.TANH R91, R91 ;  /* 0x0000005b005b7308 */ /* 0x000e620000002400 */
[----:B----4-:R-:W-:Y:S01]  /*12fa0*/  FSEL R147, R89, -INF , P2 ;  /* 0xff80000059937808 */ /* 0x010fe20001000000 */
[----:B------:R-:W-:Y:S01]  /*12fb0*/  FMUL.FTZ R98, R2, R98 ;  /* 0x0000006202627220 */ /* 0x000fe20000410000 */
[----:B0-----:R-:W-:-:S05]  /*12fc0*/  FSEL R113, R118, -INF , P4 ;  /* 0xff80000076717808 */ /* 0x001fca0002000000 */
[----:B------:R-:W0:Y:S01]  /*12fd0*/  MUFU.TANH R97, R97 ;  /* 0x0000006100617308 */ /* 0x000e220000002400 */
[----:B------:R-:W-:Y:S01]  /*12fe0*/  ISETP.GT.AND P4, PT, R66, 0x49, PT ;  /* 0x000000494200780c */ /* 0x000fe20003f84270 */
[----:B------:R-:W-:Y:S01]  /*12ff0*/  FMUL.FTZ R72, R2, R72 ;  /* 0x0000004802487220 */ /* 0x000fe20000410000 */
[----:B------:R-:W-:Y:S02]  /*13000*/  FSEL R149, R92, -INF , P3 ;  /* 0xff8000005c957808 */ /* 0x000fe40001800000 */
[----:B------:R-:W-:-:S03]  /*13010*/  FMNMX.FTZ R108, R147, R108, !PT ;  /* 0x0000006c936c7209 */ /* 0x000fc60007810000 */
[----:B------:R-:W4:Y:S01]  /*13020*/  MUFU.TANH R94, R94 ;  /* 0x0000005e005e7308 */ /* 0x000f220000002400 */
[----:B--2---:R-:W-:Y:S01]  /*13030*/  FSEL R119, R119, -INF , P5 ;  /* 0xff80000077777808 */ /* 0x004fe20002800000 */
[----:B------:R-:W-:Y:S01]  /*13040*/  FMUL.FTZ R99, R2, R99 ;  /* 0x0000006302637220 */ /* 0x000fe20000410000 */
[----:B------:R-:W-:-:S05]  /*13050*/  ISETP.GT.AND P5, PT, R66, 0x50, PT ;  /* 0x000000504200780c */ /* 0x000fca0003fa4270 */
[----:B------:R-:W2:Y:S01]  /*13060*/  MUFU.TANH R100, R100 ;  /* 0x0000006400647308 */ /* 0x000ea20000002400 */
[----:B------:R-:W-:Y:S01]  /*13070*/  FSEL R151, R93, -INF , P4 ;  /* 0xff8000005d977808 */ /* 0x000fe20002000000 */
[----:B------:R-:W-:Y:S01]  /*13080*/  FMUL.FTZ R73, R2, R73 ;  /* 0x0000004902497220 */ /* 0x000fe20000410000 */
[----:B------:R-:W-:-:S05]  /*13090*/  FMNMX.FTZ R108, R149, R108, !PT ;  /* 0x0000006c956c7209 */ /* 0x000fca0007810000 */
[----:B------:R-:W2:Y:S01]  /*130a0*/  MUFU.TANH R95, R95 ;  /* 0x0000005f005f7308 */ /* 0x000ea20000002400 */
[----:B------:R-:W-:Y:S01]  /*130b0*/  FMUL.FTZ R102, R2, R102 ;  /* 0x0000006602667220 */ /* 0x000fe20000410000 */
[----:B---3--:R-:W-:-:S06]  /*130c0*/  FSEL R153, R96, -INF , P5 ;  /* 0xff80000060997808 */ /* 0x008fcc0002800000 */
[----:B------:R-:W3:Y:S01]  /*130d0*/  MUFU.TANH R101, R101 ;  /* 0x0000006500657308 */ /* 0x000ee20000002400 */
[----:B------:R-:W-:Y:S01]  /*130e0*/  FMNMX.FTZ R108, R151, R108, !PT ;  /* 0x0000006c976c7209 */ /* 0x000fe20007810000 */
[----:B------:R-:W-:Y:S01]  /*130f0*/  FMUL.FTZ R76, R2, R76 ;  /* 0x0000004c024c7220 */ /* 0x000fe20000410000 */
[----:B-1----:R-:W-:-:S05]  /*13100*/  FSEL R91, R91, -INF , P2 ;  /* 0xff8000005b5b7808 */ /* 0x002fca0001000000 */
[----:B------:R-:W1:Y:S01]  /*13110*/  MUFU.TANH R98, R98 ;  /* 0x0000006200627308 */ /* 0x000e620000002400 */
[----:B------:R-:W-:Y:S01]  /*13120*/  FMUL.FTZ R103, R2, R103 ;  /* 0x0000006702677220 */ /* 0x000fe20000410000 */
[----:B------:R-:W-:-:S06]  /*13130*/  ISETP.GT.AND P2, PT, R66, 0x58, PT ;  /* 0x000000584200780c */ /* 0x000fcc0003f44270 */
[----:B------:R0:W-:Y:S01]  /*13140*/  MUFU.TANH R104, R141 ;  /* 0x0000008d00687308 */ /* 0x0001e20000002400 */
[----:B------:R-:W-:Y:S01]  /*13150*/  FMNMX.FTZ R108, R153, R108, !PT ;  /* 0x0000006c996c7209 */ /* 0x000fe20007810000 */
[----:B------:R-:W-:-:S06]  /*13160*/  FMUL.FTZ R77, R2, R77 ;  /* 0x0000004d024d7220 */ /* 0x000fcc0000410000 */
[----:B------:R-:W1:Y:S01]  /*13170*/  MUFU.TANH R72, R72 ;  /* 0x0000004800487308 */ /* 0x000e620000002400 */
[----:B0-----:R-:W-:Y:S02]  /*13180*/  FSEL R141, R90, -INF , P1 ;  /* 0xff8000005a8d7808 */ /* 0x001fe40000800000 */
[----:B------:R-:W-:Y:S02]  /*13190*/  ISETP.GT.AND P1, PT, R66, 0x51, PT ;  /* 0x000000514200780c */ /* 0x000fe40003f24270 */
[----:B------:R-:W-:-:S03]  /*131a0*/  R2UR UR4, R6 ;  /* 0x00000000060472ca */ /* 0x000fc600000e0000 */
[----:B------:R-:W0:Y:S01]  /*131b0*/  MUFU.TANH R99, R99 ;  /* 0x0000006300637308 */ /* 0x000e220000002400 */
[----:B------:R-:W-:Y:S02]  /*131c0*/  FSEL R155, R97, -INF , P1 ;  /* 0xff800000619b7808 */ /* 0x000fe40000800000 */
[----:B------:R-:W-:-:S05]  /*131d0*/  R2UR UR5, R7 ;  /* 0x00000000070572ca */ /* 0x000fca00000e0000 */
[----:B------:R-:W0:Y:S01]  /*131e0*/  MUFU.TANH R73, R73 ;  /* 0x0000004900497308 */ /* 0x000e220000002400 */
[----:B----4-:R-:W-:Y:S01]  /*131f0*/  FSEL R145, R94, -INF , P3 ;  /* 0xff8000005e917808 */ /* 0x010fe20001800000 */
[----:B------:R-:W-:Y:S01]  /*13200*/  FMUL.FTZ R74, R2, R74 ;  /* 0x0000004a024a7220 */ /* 0x000fe20000410000 */
[----:B------:R-:W-:Y:S01]  /*13210*/  ISETP.GT.AND P3, PT, R66, 0x59, PT ;  /* 0x000000594200780c */ /* 0x000fe20003f64270 */
[----:B------:R-:W-:Y:S01]  /*13220*/  FMUL.FTZ R80, R2, R80 ;  /* 0x0000005002507220 */ /* 0x000fe20000410000 */
[----:B--2---:R-:W-:-:S03]  /*13230*/  FSEL R157, R100, -INF , P2 ;  /* 0xff800000649d7808 */ /* 0x004fc60001000000 */
[----:B------:R-:W2:Y:S01]  /*13240*/  MUFU.TANH R102, R102 ;  /* 0x0000006600667308 */ /* 0x000ea20000002400 */
[----:B------:R-:W-:Y:S01]  /*13250*/  FMNMX.FTZ R108, R155, R108, !PT ;  /* 0x0000006c9b6c7209 */ /* 0x000fe20007810000 */
[----:B------:R-:W-:Y:S01]  /*13260*/  FMUL.FTZ R75, R2, R75 ;  /* 0x0000004b024b7220 */ /* 0x000fe20000410000 */
[----:B------:R-:W-:-:S05]  /*13270*/  FSEL R95, R95, -INF , P4 ;  /* 0xff8000005f5f7808 */ /* 0x000fca0002000000 */
[----:B------:R-:W4:Y:S01]  /*13280*/  MUFU.TANH R76, R76 ;  /* 0x0000004c004c7308 */ /* 0x000f220000002400 */
[----:B------:R-:W-:Y:S01]  /*13290*/  ISETP.GT.AND P4, PT, R66, 0x60, PT ;  /* 0x000000604200780c */ /* 0x000fe20003f84270 */
[----:B------:R-:W-:Y:S01]  /*132a0*/  WARPGROUP.ARRIVE ;  /* 0x00000000000079c5 */ /* 0x000fe20000000000 */
[----:B---3--:R-:W-:Y:S01]  /*132b0*/  FSEL R159, R101, -INF , P3 ;  /* 0xff800000659f7808 */ /* 0x008fe20001800000 */
[----:B------:R-:W-:Y:S01]  /*132c0*/  FMUL.FTZ R81, R2, R81 ;  /* 0x0000005102517220 */ /* 0x000fe20000410000 */
[----:B------:R-:W-:-:S03]  /*132d0*/  FMNMX.FTZ R108, R157, R108, !PT ;  /* 0x0000006c9d6c7209 */ /* 0x000fc60007810000 */
[----:B------:R-:W3:Y:S01]  /*132e0*/  MUFU.TANH R103, R103 ;  /* 0x0000006700677308 */ /* 0x000ee20000002400 */
[----:B-1----:R-:W-:Y:S01]  /*132f0*/  FSEL R93, R98, -INF , P5 ;  /* 0xff800000625d7808 */ /* 0x002fe20002800000 */
[----:B------:R-:W-:Y:S01]  /*13300*/  FMUL.FTZ R78, R2, R78 ;  /* 0x0000004e024e7220 */ /* 0x000fe20000410000 */
[----:B------:R-:W-:Y:S01]  /*13310*/  ISETP.GT.AND P5, PT, R66, 0x61, PT ;  /* 0x000000614200780c */ /* 0x000fe20003fa4270 */
[----:B------:R-:W-:-:S04]  /*13320*/  FMUL.FTZ R84, R2, R84 ;  /* 0x0000005402547220 */ /* 0x000fc80000410000 */
[----:B------:R-:W1:Y:S01]  /*13330*/  MUFU.TANH R77, R77 ;  /* 0x0000004d004d7308 */ /* 0x000e620000002400 */
[----:B------:R-:W-:Y:S01]  /*13340*/  FSEL R161, R72, -INF , P4 ;  /* 0xff80000048a17808 */ /* 0x000fe20002000000 */
[----:B------:R-:W-:Y:S01]  /*13350*/  QGMMA.64x32x32.F32.E4M3.E4M3 R24, gdesc[UR4], R24, gsb0 ;  /* 0x00600000041879f3 */ /* 0x000fe20008000818 */
[----:B------:R-:W-:Y:S01]  /*13360*/  FMNMX.FTZ R108, R159, R108, !PT ;  /* 0x0000006c9f6c7209 */ /* 0x000fe20007810000 */
[----:B------:R-:W-:-:S04]  /*13370*/  FMUL.FTZ R79, R2, R79 ;  /* 0x0000004f024f7220 */ /* 0x000fc80000410000 */
[----:B------:R-:W1:Y:S01]  /*13380*/  MUFU.TANH R74, R74 ;  /* 0x0000004a004a7308 */ /* 0x000e620000002400 */
[----:B0-----:R-:W-:Y:S01]  /*13390*/  FSEL R99, R99, -INF , P1 ;  /* 0xff80000063637808 */ /* 0x001fe20000800000 */
[----:B------:R-:W-:Y:S01]  /*133a0*/  FMUL.FTZ R82, R2, R82 ;  /* 0x0000005202527220 */ /* 0x000fe20000410000 */
[----:B------:R-:W-:Y:S01]  /*133b0*/  ISETP.GT.AND P1, PT, R66, 0x68, PT ;  /* 0x000000684200780c */ /* 0x000fe20003f24270 */
[----:B------:R-:W-:-:S04]  /*133c0*/  FMUL.FTZ R56, R2, R56 ;  /* 0x0000003802387220 */ /* 0x000fc80000410000 */
[----:B------:R-:W0:Y:S01]  /*133d0*/  MUFU.TANH R80, R80 ;  /* 0x0000005000507308 */ /* 0x000e220000002400 */
[----:B------:R-:W-:Y:S01]  /*133e0*/  FSEL R163, R73, -INF , P5 ;  /* 0xff80000049a37808 */ /* 0x000fe20002800000 */
[C---:B------:R-:W-:Y:S01]  /*133f0*/  FMUL.FTZ R83, R2.reuse, R83 ;  /* 0x0000005302537220 */ /* 0x040fe20000410000 */
[----:B------:R-:W-:Y:S01]  /*13400*/  FMNMX.FTZ R108, R161, R108, !PT ;  /* 0x0000006ca16c7209 */ /* 0x000fe20007810000 */
[----:B------:R-:W-:-:S04]  /*13410*/  FMUL.FTZ R57, R2, R57 ;  /* 0x0000003902397220 */ /* 0x000fc80000410000 */
[----:B------:R-:W0:Y:S01]  /*13420*/  MUFU.TANH R75, R75 ;  /* 0x0000004b004b7308 */ /* 0x000e220000002400 */
[----:B--2---:R-:W-:Y:S01]  /*13430*/  FSEL R97, R102, -INF , P2 ;  /* 0xff80000066617808 */ /* 0x004fe20001000000 */
[----:B------:R-:W-:Y:S01]  /*13440*/  FMUL.FTZ R60, R2, R60 ;  /* 0x0000003c023c7220 */ /* 0x000fe20000410000 */
[----:B------:R-:W-:Y:S01]  /*13450*/  ISETP.GT.AND P2, PT, R66, 0x69, PT ;  /* 0x000000694200780c */ /* 0x000fe20003f44270 */
[----:B------:R-:W-:-:S04]  /*13460*/  FMUL.FTZ R61, R2, R61 ;  /* 0x0000003d023d7220 */ /* 0x000fc80000410000 */
[----:B------:R-:W2:Y:S01]  /*13470*/  MUFU.TANH R81, R81 ;  /* 0x0000005100517308 */ /* 0x000ea20000002400 */
[----:B----4-:R-:W-:Y:S01]  /*13480*/  FSEL R165, R76, -INF , P1 ;  /* 0xff8000004ca57808 */ /* 0x010fe20000800000 */
[C---:B------:R-:W-:Y:S01]  /*13490*/  FMUL.FTZ R58, R2.reuse, R58 ;  /* 0x0000003a023a7220 */ /* 0x040fe20000410000 */
[----:B------:R-:W-:Y:S01]  /*134a0*/  FMNMX.FTZ R108, R163, R108, !PT ;  /* 0x0000006ca36c7209 */ /* 0x000fe20007810000 */
[----:B------:R-:W-:-:S04]  /*134b0*/  FMUL.FTZ R64, R2, R64 ;  /* 0x0000004002407220 */ /* 0x000fc80000410000 */
[----:B------:R-:W4:Y:S01]  /*134c0*/  MUFU.TANH R78, R78 ;  /* 0x0000004e004e7308 */ /* 0x000f220000002400 */
[----:B---3--:R-:W-:Y:S01]  /*134d0*/  FSEL R103, R103, -INF , P3 ;  /* 0xff80000067677808 */ /* 0x008fe20001800000 */
[----:B------:R-:W-:Y:S01]  /*134e0*/  FMUL.FTZ R59, R2, R59 ;  /* 0x0000003b023b7220 */ /* 0x000fe20000410000 */
[----:B------:R-:W-:-:S05]  /*134f0*/  ISETP.GT.AND P3, PT, R66, 0x70, PT ;  /* 0x000000704200780c */ /* 0x000fca0003f64270 */
[----:B------:R-:W-:Y:S01]  /*13500*/  MUFU.TANH R15, R15 ;  /* 0x0000000f000f7308 */ /* 0x000fe20000002400 */
[----:B-1----:R-:W-:Y:S01]  /*13510*/  FSEL R77, R77, -INF , P2 ;  /* 0xff8000004d4d7808 */ /* 0x002fe20001000000 */
[C---:B------:R-:W-:Y:S01]  /*13520*/  FMUL.FTZ R65, R2.reuse, R65 ;  /* 0x0000004102417220 */ /* 0x040fe20000410000 */
[----:B------:R-:W-:Y:S01]  /*13530*/  FMNMX.FTZ R108, R165, R108, !PT ;  /* 0x0000006ca56c7209 */ /* 0x000fe20007810000 */
[C---:B------:R-:W-:Y:S01]  /*13540*/  FMUL.FTZ R62, R2.reuse, R62 ;  /* 0x0000003e023e7220 */ /* 0x040fe20000410000 */
[C---:B------:R-:W-:Y:S01]  /*13550*/  FMUL.FTZ R63, R2.reuse, R63 ;  /* 0x0000003f023f7220 */ /* 0x040fe20000410000 */
[C---:B------:R-:W-:Y:S01]  /*13560*/  FMUL.FTZ R55, R2.reuse, R55 ;  /* 0x0000003702377220 */ /* 0x040fe20000410000 */
[----:B------:R-:W-:Y:S01]  /*13570*/  FMUL.FTZ R54, R2, R54 ;  /* 0x0000003602367220 */ /* 0x000fe20000410000 */
[----:B------:R-:W1:Y:S01]  /*13580*/  MUFU.TANH R84, R84 ;  /* 0x0000005400547308 */ /* 0x000e620000002400 */
[----:B------:R-:W-:Y:S01]  /*13590*/  FSEL R101, R74, -INF , P4 ;  /* 0xff8000004a657808 */ /* 0x000fe20002000000 */
[----:B------:R-:W-:-:S06]  /*135a0*/  ULDC UR4, c[0x0][0x988] ;  /* 0x0002620000047ab9 */ /* 0x000fcc0000000800 */
[----:B------:R-:W3:Y:S01]  /*135b0*/  MUFU.TANH R79, R79 ;  /* 0x0000004f004f7308 */ /* 0x000ee20000002400 */
[----:B------:R-:W-:Y:S02]  /*135c0*/  ISETP.GT.AND P4, PT, R66, 0x71, PT ;  /* 0x000000714200780c */ /* 0x000fe40003f84270 */
[----:B0-----:R-:W-:-:S05]  /*135d0*/  FSEL R169, R80, -INF , P3 ;  /* 0xff80000050a97808 */ /* 0x001fca0001800000 */
[----:B------:R-:W0:Y:S01]  /*135e0*/  MUFU.TANH R14, R14 ;  /* 0x0000000e000e7308 */ /* 0x000e220000002400 */
[----:B------:R-:W-:Y:S02]  /*135f0*/  FMNMX.FTZ R108, R77, R108, !PT ;  /* 0x0000006c4d6c7209 */ /* 0x000fe40007810000 */
[----:B------:R-:W-:-:S05]  /*13600*/  FSEL R75, R75, -INF , P5 ;  /* 0xff8000004b4b7808 */ /* 0x000fca0002800000 */
[----:B------:R-:W0:Y:S01]  /*13610*/  MUFU.TANH R82, R82 ;  /* 0x0000005200527308 */ /* 0x000e220000002400 */
[----:B------:R-:W-:Y:S02]  /*13620*/  ISETP.GT.AND P5, PT, R66, 0x78, PT ;  /* 0x000000784200780c */ /* 0x000fe40003fa4270 */
[----:B--2---:R-:W-:-:S05]  /*13630*/  FSEL R81, R81, -INF , P4 ;  /* 0xff80000051517808 */ /* 0x004fca0002000000 */
[----:B------:R-:W2:Y:S01]  /*13640*/  MUFU.TANH R56, R56 ;  /* 0x0000003800387308 */ /* 0x000ea20000002400 */
[----:B------:R-:W-:Y:S02]  /*13650*/  FMNMX.FTZ R108, R169, R108, !PT ;  /* 0x0000006ca96c7209 */ /* 0x000fe40007810000 */
[----:B----4-:R-:W-:-:S05]  /*13660*/  FSEL R73, R78, -INF , P1 ;  /* 0xff8000004e497808 */ /* 0x010fca0000800000 */
[----:B------:R-:W4:Y:S01]  /*13670*/  MUFU.TANH R83, R83 ;  /* 0x0000005300537308 */ /* 0x000f220000002400 */
[----:B------:R-:W-:Y:S02]  /*13680*/  ISETP.GT.AND P1, PT, R66, 0x79, PT ;  /* 0x000000794200780c */ /* 0x000fe40003f24270 */
[----:B-1----:R-:W-:-:S05]  /*13690*/  FSEL R171, R84, -INF , P5 ;  /* 0xff80000054ab7808 */ /* 0x002fca0002800000 */
[----:B------:R-:W1:Y:S01]  /*136a0*/  MUFU.TANH R57, R57 ;  /* 0x0000003900397308 */ /* 0x000e620000002400 */
[----:B------:R-:W-:Y:S02]  /*136b0*/  FMNMX.FTZ R108, R81, R108, !PT ;  /* 0x0000006c516c7209 */ /* 0x000fe40007810000 */
[----:B---3--:R-:W-:-:S05]  /*136c0*/  FSEL R79, R79, -INF , P2 ;  /* 0xff8000004f4f7808 */ /* 0x008fca0001000000 */
[----:B------:R-:W3:Y:S01]  /*136d0*/  MUFU.TANH R60, R60 ;  /* 0x0000003c003c7308 */ /* 0x000ee20000002400 */
[----:B------:R-:W-:Y:S02]  /*136e0*/  ISETP.GT.AND P2, PT, R66, 0x80, PT ;  /* 0x000000804200780c */ /* 0x000fe40003f44270 */
[----:B0-----:R-:W-:Y:S02]  /*136f0*/  FSEL R175, R14, -INF , P1 ;  /* 0xff8000000eaf7808 */ /* 0x001fe40000800000 */
[----:B------:R-:W-:-:S03]  /*13700*/  FMNMX.FTZ R108, R171, R108, !PT ;  /* 0x0000006cab6c7209 */ /* 0x000fc60007810000 */
[----:B------:R-:W0:Y:S01]  /*13710*/  MUFU.TANH R85, R85 ;  /* 0x0000005500557308 */ /* 0x000e220000002400 */
[----:B------:R-:W-:Y:S02]  /*13720*/  FSEL R167, R82, -INF , P3 ;  /* 0xff80000052a77808 */ /* 0x000fe40001800000 */
[----:B------:R-:W-:-:S05]  /*13730*/  ISETP.GT.AND P3, PT, R66, 0x81, PT ;  /* 0x000000814200780c */ /* 0x000fca0003f64270 */
[----:B------:R-:W0:Y:S01]  /*13740*/  MUFU.TANH R61, R61 ;  /* 0x0000003d003d7308 */ /* 0x000e220000002400 */
[----:B--2---:R-:W-:Y:S02]  /*13750*/  FSEL R177, R56, -INF , P2 ;  /* 0xff80000038b17808 */ /* 0x004fe40001000000 */
[----:B------:R-:W-:-:S05]  /*13760*/  FMNMX.FTZ R108, R175, R108, !PT ;  /* 0x0000006caf6c7209 */ /* 0x000fca0007810000 */
[----:B------:R-:W2:Y:S01]  /*13770*/  MUFU.TANH R58, R58 ;  /* 0x0000003a003a7308 */ /* 0x000ea20000002400 */
[----:B----4-:R-:W-:Y:S02]  /*13780*/  FSEL R83, R83, -INF , P4 ;  /* 0xff80000053537808 */ /* 0x010fe40002000000 */
[----:B------:R-:W-:-:S05]  /*13790*/  ISETP.GT.AND P4, PT, R66, 0x88, PT ;  /* 0x000000884200780c */ /* 0x000fca0003f84270 */
[----:B------:R-:W-:Y:S01]  /*137a0*/  MUFU.TANH R64, R64 ;  /* 0x0000004000407308 */ /* 0x000fe20000002400 */
[----:B-1----:R-:W-:Y:S02]  /*137b0*/  FSEL R179, R57, -INF , P3 ;  /* 0xff80000039b37808 */ /* 0x002fe40001800000 */
[----:B------:R-:W-:-:S05]  /*137c0*/  FMNMX.FTZ R108, R177, R108, !PT ;  /* 0x0000006cb16c7209 */ /* 0x000fca0007810000 */
[----:B------:R-:W1:Y:S01]  /*137d0*/  MUFU.TANH R59, R59 ;  /* 0x0000003b003b7308 */ /* 0x000e620000002400 */
[----:B------:R-:W-:Y:S02]  /*137e0*/  FSEL R15, R15, -INF , P5 ;  /* 0xff8000000f0f7808 */ /* 0x000fe40002800000 */
[----:B------:R-:W-:-:S05]  /*137f0*/  ISETP.GT.AND P5, PT, R66, 0x89, PT ;  /* 0x000000894200780c */ /* 0x000fca0003fa4270 */
[----:B------:R-:W4:Y:S01]  /*13800*/  MUFU.TANH R65, R65 ;  /* 0x0000004100417308 */ /* 0x000f220000002400 */
[----:B---3--:R-:W-:Y:S02]  /*13810*/  FSEL R181, R60, -INF , P4 ;  /* 0xff8000003cb57808 */ /* 0x008fe40002000000 */
[----:B------:R-:W-:-:S05]  /*13820*/  FMNMX.FTZ R108, R179, R108, !PT ;  /* 0x0000006cb36c7209 */ /* 0x000fca0007810000 */
[----:B------:R-:W3:Y:S01]  /*13830*/  MUFU.TANH R62, R62 ;  /* 0x0000003e003e7308 */ /* 0x000ee20000002400 */
[----:B0-----:R-:W-:Y:S02]  /*13840*/  FSEL R85, R85, -INF , P1 ;  /* 0xff80000055557808 */ /* 0x001fe40000800000 */
[----:B------:R-:W-:Y:S02]  /*13850*/  ISETP.GT.AND P1, PT, R66, 0x90, PT ;  /* 0x000000904200780c */ /* 0x000fe40003f24270 */
[----:B------:R-:W-:-:S03]  /*13860*/  FSEL R61, R61, -INF , P5 ;  /* 0xff8000003d3d7808 */ /* 0x000fc60002800000 */
[----:B------:R-:W0:Y:S01]  /*13870*/  MUFU.TANH R63, R63 ;  /* 0x0000003f003f7308 */ /* 0x000e220000002400 */
[----:B------:R-:W-:Y:S02]  /*13880*/  FMNMX.FTZ R108, R181, R108, !PT ;  /* 0x0000006cb56c7209 */ /* 0x000fe40007810000 */
[----:B--2---:R-:W-:Y:S02]  /*13890*/  FSEL R173, R58, -INF , P2 ;  /* 0xff8000003aad7808 */ /* 0x004fe40001000000 */
[C---:B------:R-:W-:Y:S02]  /*138a0*/  ISETP.GT.AND P2, PT, R66.reuse, 0x91, PT ;  /* 0x000000914200780c */ /* 0x040fe40003f44270 */
[----:B------:R-:W-:Y:S01]  /*138b0*/  FMNMX.FTZ R108, R61, R108, !PT ;  /* 0x0000006c3d6c7209 */ /* 0x000fe20007810000 */
[----:B------:R2:W-:Y:S01]  /*138c0*/  MUFU.TANH R197, R55 ;  /* 0x0000003700c57308 */ /* 0x0005e20000002400 */
[----:B-1----:R-:W-:Y:S02]  /*138d0*/  FSEL R59, R59, -INF , P3 ;  /* 0xff8000003b3b7808 */ /* 0x002fe40001800000 */
[----:B------:R-:W-:-:S02]  /*138e0*/  ISETP.GT.AND P3, PT, R66, 0x98, PT ;  /* 0x000000984200780c */ /* 0x000fc40003f64270 */
[----:B----4-:R-:W-:Y:S02]  /*138f0*/  FSEL R65, R65, -INF , P2 ;  /* 0xff80000041417808 */ /* 0x010fe40001000000 */
[----:B--2---:R-:W-:Y:S01]  /*13900*/  FSEL R55, R64, -INF , P1 ;  /* 0xff80000040377808 */ /* 0x004fe20000800000 */
[----:B------:R-:W1:Y:S03]  /*13910*/  MUFU.TANH R106, R144 ;  /* 0x00000090006a7308 */ /* 0x000e660000002400 */
[----:B------:R-:W-:Y:S02]  /*13920*/  FMNMX.FTZ R108, R55, R108, !PT ;  /* 0x0000006c376c7209 */ /* 0x000fe40007810000 */
[----:B---3--:R-:W-:Y:S02]  /*13930*/  FSEL R57, R62, -INF , P4 ;  /* 0xff8000003e397808 */ /* 0x008fe40002000000 */
[----:B------:R-:W-:-:S02]  /*13940*/  ISETP.GT.AND P4, PT, R66, 0x99, PT ;  /* 0x000000994200780c */ /* 0x000fc40003f84270 */
[----:B------:R-:W-:Y:S02]  /*13950*/  FSEL R215, R42, -INF , P3 ;  /* 0xff8000002ad77808 */ /* 0x000fe40001800000 */
[----:B------:R-:W-:Y:S01]  /*13960*/  FMNMX.FTZ R108, R65, R108, !PT ;  /* 0x0000006c416c7209 */ /* 0x000fe20007810000 */
[----:B------:R-:W2:Y:S01]  /*13970*/  MUFU.TANH R88, R142 ;  /* 0x0000008e00587308 */ /* 0x000ea20000002400 */
[----:B0-----:R-:W-:Y:S02]  /*13980*/  FSEL R63, R63, -INF , P5 ;  /* 0xff8000003f3f7808 */ /* 0x001fe40002800000 */
[----:B------:R-:W-:Y:S02]  /*13990*/  ISETP.GT.AND P5, PT, R66, 0xa0, PT ;  /* 0x000000a04200780c */ /* 0x000fe40003fa4270 */
[----:B------:R-:W-:Y:S02]  /*139a0*/  FSEL R219, R12, -INF , P4 ;  /* 0xff8000000cdb7808 */ /* 0x000fe40002000000 */
[----:B------:R-:W-:Y:S01]  /*139b0*/  FMNMX.FTZ R108, R215, R108, !PT ;  /* 0x0000006cd76c7209 */ /* 0x000fe20007810000 */
[----:B------:R-:W-:-:S02]  /*139c0*/  WARPGROUP.DEPBAR.LE gsb0, 0x0 ;  /* 0x00008000000079c5 */ /* 0x000fc40000010000 */
[----:B------:R-:W-:Y:S01]  /*139d0*/  FMUL.FTZ R195, R2, R25 ;  /* 0x0000001902c37220 */ /* 0x000fe20000410000 */
[----:B------:R-:W0:Y:S01]  /*139e0*/  MUFU.TANH R136, R136 ;  /* 0x0000008800887308 */ /* 0x000e220000002400 */
[----:B------:R-:W-:Y:S02]  /*139f0*/  FSEL R25, R40, -INF , P1 ;  /* 0xff80000028197808 */ /* 0x000fe40000800000 */
[----:B------:R-:W-:Y:S02]  /*13a00*/  ISETP.GT.AND P1, PT, R66, 0xa1, PT ;  /* 0x000000a14200780c */ /* 0x000fe40003f24270 */
[----:B------:R-:W-:Y:S02]  /*13a10*/  FSEL R221, R48, -INF , P5 ;  /* 0xff80000030dd7808 */ /* 0x000fe40002800000 */
[----:B------:R-:W-:Y:S01]  /*13a20*/  FMNMX.FTZ R108, R219, R108, !PT ;  /* 0x0000006cdb6c7209 */ /* 0x000fe20007810000 */
[----:B------:R-:W3:Y:S01]  /*13a30*/  MUFU.TANH R185, R185 ;  /* 0x000000b900b97308 */ /* 0x000ee20000002400 */
[----:B------:R-:W-:Y:S01]  /*13a40*/  FSEL R41, R41, -INF , P2 ;  /* 0xff80000029297808 */ /* 0x000fe20001000000 */
[----:B------:R-:W-:Y:S01]  /*13a50*/  FMUL.FTZ R227, R2, R24 ;  /* 0x0000001802e37220 */ /* 0x000fe20000410000 */
[----:B------:R-:W-:-:S02]  /*13a60*/  ISETP.GT.AND P2, PT, R66, 0xa8, PT ;  /* 0x000000a84200780c */ /* 0x000fc40003f44270 */
[----:B------:R-:W-:Y:S02]  /*13a70*/  FSEL R217, R52, -INF , P1 ;  /* 0xff80000034d97808 */ /* 0x000fe40000800000 */
[----:B------:R-:W-:Y:S01]  /*13a80*/  FMNMX.FTZ R108, R221, R108, !PT ;  /* 0x0000006cdd6c7209 */ /* 0x000fe20007810000 */
[----:B------:R-:W4:Y:S01]  /*13a90*/  MUFU.TANH R134, R134 ;  /* 0x0000008600867308 */ /* 0x000f220000002400 */
[----:B------:R-:W-:Y:S01]  /*13aa0*/  FMUL.FTZ R24, R2, R27 ;  /* 0x0000001b02187220 */ /* 0x000fe20000410000 */
[----:B------:R-:W-:Y:S02]  /*13ab0*/  FSEL R27, R44, -INF , P3 ;  /* 0xff8000002c1b7808 */ /* 0x000fe40001800000 */
[----:B------:R-:W-:Y:S02]  /*13ac0*/  ISETP.GT.AND P3, PT, R66, 0xa9, PT ;  /* 0x000000a94200780c */ /* 0x000fe40003f64270 */
[----:B-1----:R-:W-:Y:S02]  /*13ad0*/  FSEL R223, R106, -INF , P2 ;  /* 0xff8000006adf7808 */ /* 0x002fe40001000000 */
[----:B------:R-:W1:Y:S01]  /*13ae0*/  MUFU.TANH R187, R187 ;  /* 0x000000bb00bb7308 */ /* 0x000e620000002400 */
[----:B------:R-:W-:-:S02]  /*13af0*/  FMNMX.FTZ R108, R217, R108, !PT ;  /* 0x0000006cd96c7209 */ /* 0x000fc40007810000 */
[----:B------:R-:W-:-:S05]  /*13b00*/  FSEL R183, R46, -INF , P4 ;  /* 0xff8000002eb77808 */ /* 0x000fca0002000000 */
[----:B------:R-:W1:Y:S01]  /*13b10*/  MUFU.TANH R68, R68 ;  /* 0x0000004400447308 */ /* 0x000e620000002400 */
[----:B------:R-:W-:Y:S02]  /*13b20*/  ISETP.GT.AND P4, PT, R66, 0xb0, PT ;  /* 0x000000b04200780c */ /* 0x000fe40003f84270 */
[----:B--2---:R-:W-:Y:S02]  /*13b30*/  FSEL R225, R88, -INF , P3 ;  /* 0xff80000058e17808 */ /* 0x004fe40001800000 */
[----:B------:R-:W-:-:S03]  /*13b40*/  FMNMX.FTZ R108, R223, R108, !PT ;  /* 0x0000006cdf6c7209 */ /* 0x000fc60007810000 */
[----:B------:R-:W2:Y:S01]  /*13b50*/  MUFU.TANH R140, R140 ;  /* 0x0000008c008c7308 */ /* 0x000ea20000002400 */
[----:B------:R-:W-:Y:S01]  /*13b60*/  FMUL.FTZ R12, R2, R29 ;  /* 0x0000001d020c7220 */ /* 0x000fe20000410000 */
[----:B------:R-:W-:-:S06]  /*13b70*/  FSEL R29, R104, -INF , P5 ;  /* 0xff800000681d7808 */ /* 0x000fcc0002800000 */
[----:B------:R-:W2:Y:S01]  /*13b80*/  MUFU.TANH R50, R50 ;  /* 0x0000003200327308 */ /* 0x000ea20000002400 */
[----:B------:R-:W-:Y:S01]  /*13b90*/  ISETP.GT.AND P5, PT, R66, 0xb1, PT ;  /* 0x000000b14200780c */ /* 0x000fe20003fa4270 */
[----:B------:R-:W-:Y:S01]  /*13ba0*/  FMUL.FTZ R28, R2, R28 ;  /* 0x0000001c021c7220 */ /* 0x000fe20000410000 */
[----:B0-----:R-:W-:Y:S02]  /*13bb0*/  FSEL R42, R136, -INF , P4 ;  /* 0xff800000882a7808 */ /* 0x001fe40002000000 */
[----:B------:R-:W-:-:S03]  /*13bc0*/  FMNMX.FTZ R89, R225, R108, !PT ;  /* 0x0000006ce1597209 */ /* 0x000fc60007810000 */
[----:B------:R-:W0:Y:S01]  /*13bd0*/  MUFU.TANH R86, R86 ;  /* 0x0000005600567308 */ /* 0x000e220000002400 */
[----:B---3--:R-:W-:Y:S02]  /*13be0*/  FSEL R185, R185, -INF , P1 ;  /* 0xff800000b9b97808 */ /* 0x008fe40000800000 */
[----:B------:R-:W-:-:S05]  /*13bf0*/  ISETP.GT.AND P1, PT, R66, 0xb8, PT ;  /* 0x000000b84200780c */ /* 0x000fca0003f24270 */
[----:B------:R-:W3:Y:S01]  /*13c00*/  MUFU.TANH R227, R227 ;  /* 0x000000e300e37308 */ /* 0x000ee20000002400 */
[----:B----4-:R-:W-:Y:S02]  /*13c10*/  FSEL R40, R134, -INF , P5 ;  /* 0xff80000086287808 */ /* 0x010fe40002800000 */
[----:B------:R-:W-:-:S05]  /*13c20*/  FMNMX.FTZ R89, R42, R89, !PT ;  /* 0x000000592a597209 */ /* 0x000fca0007810000 */
[----:B------:R-:W4:Y:S01]  /*13c30*/  MUFU.TANH R70, R70 ;  /* 0x0000004600467308 */ /* 0x000f220000002400 */
[----:B-1----:R-:W-:Y:S01]  /*13c40*/  FSEL R187, R187, -INF , P2 ;  /* 0xff800000bbbb7808 */ /* 0x002fe20001000000 */
[----:B------:R-:W-:Y:S01]  /*13c50*/  FMUL.FTZ R14, R2, R26 ;  /* 0x0000001a020e7220 */ /* 0x000fe20000410000 */
[----:B------:R-:W-:-:S05]  /*13c60*/  ISETP.GT.AND P2, PT, R66, 0xb9, PT ;  /* 0x000000b94200780c */ /* 0x000fca0003f44270 */
[----:B------:R-:W1:Y:S01]  /*13c70*/  MUFU.TANH R195, R195 ;  /* 0x000000c300c37308 */ /* 0x000e620000002400 */
[----:B------:R-:W-:Y:S01]  /*13c80*/  FSEL R237, R68, -INF , P1 ;  /* 0xff80000044ed7808 */ /* 0x000fe20000800000 */
[----:B------:R-:W-:Y:S01]  /*13c90*/  FMUL.FTZ R32, R2, R32 ;  /* 0x0000002002207220 */ /* 0x000fe20000410000 */
[----:B------:R-:W-:-:S05]  /*13ca0*/  FMNMX.FTZ R44, R40, R89, !PT ;  /* 0x00000059282c7209 */ /* 0x000fca0007810000 */
[----:B------:R-:W1:Y:S01]  /*13cb0*/  MUFU.TANH R54, R54 ;  /* 0x0000003600367308 */ /* 0x000e620000002400 */
[----:B--2---:R-:W-:Y:S01]  /*13cc0*/  FSEL R189, R140, -INF , P3 ;  /* 0xff8000008cbd7808 */ /* 0x004fe20001800000 */
[----:B------:R-:W-:Y:S01]  /*13cd0*/  FMUL.FTZ R26, R2, R33 ;  /* 0x00000021021a7220 */ /* 0x000fe20000410000 */
[----:B------:R-:W-:-:S05]  /*13ce0*/  ISETP.GT.AND P3, PT, R66, 0xc0, PT ;  /* 0x000000c04200780c */ /* 0x000fca0003f64270 */
[----:B------:R-:W2:Y:S01]  /*13cf0*/  MUFU.TANH R28, R28 ;  /* 0x0000001c001c7308 */ /* 0x000ea20000002400 */
[----:B------:R-:W-:Y:S02]  /*13d00*/  FSEL R233, R50, -INF , P2 ;  /* 0xff80000032e97808 */ /* 0x000fe40001000000 */
[----:B------:R-:W-:Y:S01]  /*13d10*/  FMNMX.FTZ R44, R237, R44, !PT ;  /* 0x0000002ced2c7209 */ /* 0x000fe20007810000 */
[----:B------:R-:W-:-:S04]  /*13d20*/  FMUL.FTZ R36, R2, R36 ;  /* 0x0000002402247220 */ /* 0x000fc80000410000 */
[----:B------:R-:W2:Y:S01]  /*13d30*/  MUFU.TANH R12, R12 ;  /* 0x0000000c000c7308 */ /* 0x000ea20000002400 */
[----:B0-----:R-:W-:Y:S01]  /*13d40*/  FSEL R191, R86, -INF , P4 ;  /* 0xff80000056bf7808 */ /* 0x001fe20002000000 */
[----:B------:R-:W-:Y:S01]  /*13d50*/  FMUL.FTZ R30, R2, R30 ;  /* 0x0000001e021e7220 */ /* 0x000fe20000410000 */
[----:B------:R-:W-:Y:S02]  /*13d60*/  ISETP.GT.AND P4, PT, R66, 0xc1, PT ;  /* 0x000000c14200780c */ /* 0x000fe40003f84270 */
[----:B---3--:R-:W-:-:S03]  /*13d70*/  FSEL R227, R227, -INF , P3 ;  /* 0xff800000e3e37808 */ /* 0x008fc60001800000 */
[----:B------:R-:W0:Y:S01]  /*13d80*/  MUFU.TANH R14, R14 ;  /* 0x0000000e000e7308 */ /* 0x000e220000002400 */
[----:B------:R-:W-:Y:S02]  /*13d90*/  FMNMX.FTZ R44, R233, R44, !PT ;  /* 0x0000002ce92c7209 */ /* 0x000fe40007810000 */
[----:B----4-:R-:W-:-:S05]  /*13da0*/  FSEL R193, R70, -INF , P5 ;  /* 0xff80000046c17808 */ /* 0x010fca0002800000 */
[----:B------:R-:W-:Y:S01]  /*13db0*/  MUFU.TANH R24, R24 ;  /* 0x0000001800187308 */ /* 0x000fe20000002400 */
[----:B------:R-:W-:Y:S02]  /*13dc0*/  ISETP.GT.AND P5, PT, R66, 0xc8, PT ;  /* 0x000000c84200780c */ /* 0x000fe40003fa4270 */
[----:B-1----:R-:W-:-:S05]  /*13dd0*/  FSEL R195, R195, -INF , P4 ;  /* 0xff800000c3c37808 */ /* 0x002fca0002000000 */
[----:B------:R-:W1:Y:S01]  /*13de0*/  MUFU.TANH R32, R32 ;  /* 0x0000002000207308 */ /* 0x000e620000002400 */
[----:B------:R-:W-:Y:S01]  /*13df0*/  FMNMX.FTZ R46, R227, R44, !PT ;  /* 0x0000002ce32e7209 */ /* 0x000fe20007810000 */
[----:B------:R-:W-:Y:S01]  /*13e00*/  FMUL.FTZ R44, R2, R37 ;  /* 0x00000025022c7220 */ /* 0x000fe20000410000 */
[----:B------:R-:W-:-:S05]  /*13e10*/  FSEL R33, R54, -INF , P1 ;  /* 0xff80000036217808 */ /* 0x000fca0000800000 */
[----:B------:R-:W3:Y:S01]  /*13e20*/  MUFU.TANH R26, R26 ;  /* 0x0000001a001a7308 */ /* 0x000ee20000002400 */
[----:B------:R-:W-:Y:S02]  /*13e30*/  ISETP.GT.AND P1, PT, R66, 0xc9, PT ;  /* 0x000000c94200780c */ /* 0x000fe40003f24270 */
[----:B--2---:R-:W-:-:S05]  /*13e40*/  FSEL R213, R28, -INF , P5 ;  /* 0xff8000001cd57808 */ /* 0x004fca0002800000 */
[----:B------:R-:W2:Y:S01]  /*13e50*/  MUFU.TANH R36, R36 ;  /* 0x0000002400247308 */ /* 0x000ea20000002400 */
[----:B------:R-:W-:Y:S02]  /*13e60*/  FMNMX.FTZ R46, R195, R46, !PT ;  /* 0x0000002ec32e7209 */ /* 0x000fe40007810000 */
[----:B------:R-:W-:-:S05]  /*13e70*/  FSEL R197, R197, -INF , P2 ;  /* 0xff800000c5c57808 */ /* 0x000fca0001000000 */
[----:B------:R-:W4:Y:S01]  /*13e80*/  MUFU.TANH R30, R30 ;  /* 0x0000001e001e7308 */ /* 0x000f220000002400 */
[----:B------:R-:W-:Y:S02]  /*13e90*/  ISETP.GT.AND P2, PT, R66, 0xd0, PT ;  /* 0x000000d04200780c */ /* 0x000fe40003f44270 */
[----:B------:R-:W-:Y:S02]  /*13ea0*/  FSEL R211, R12, -INF , P1 ;  /* 0xff8000000cd37808 */ /* 0x000fe40000800000 */
[----:B------:R-:W-:-:S03]  /*13eb0*/  FMNMX.FTZ R46, R213, R46, !PT ;  /* 0x0000002ed52e7209 */ /* 0x000fc60007810000 */
[----:B------:R-:W4:Y:S01]  /*13ec0*/  MUFU.TANH R44, R44 ;  /* 0x0000002c002c7308 */ /* 0x000f220000002400 */
[----:B0-----:R-:W-:Y:S02]  /*13ed0*/  FSEL R37, R14, -INF , P3 ;  /* 0xff8000000e257808 */ /* 0x001fe40001800000 */
[----:B------:R-:W-:Y:S02]  /*13ee0*/  ISETP.GT.AND P3, PT, R66, 0xd1, PT ;  /* 0x000000d14200780c */ /* 0x000fe40003f64270 */
[----:B-1----:R-:W-:Y:S02]  /*13ef0*/  FSEL R209, R32, -INF , P2 ;  /* 0xff80000020d17808 */ /* 0x002fe40001000000 */
[----:B------:R-:W-:Y:S02]  /*13f00*/  FMNMX.FTZ R46, R211, R46, !PT ;  /* 0x0000002ed32e7209 */ /* 0x000fe40007810000 */
[----:B------:R-:W-:Y:S02]  /*13f10*/  FSEL R201, R24, -INF , P4 ;  /* 0xff80000018c97808 */ /* 0x000fe40002000000 */
[----:B------:R-:W-:-:S02]  /*13f20*/  ISETP.GT.AND P4, PT, R66, 0xd8, PT ;  /* 0x000000d84200780c */ /* 0x000fc40003f84270 */
[----:B---3--:R-:W-:Y:S02]  /*13f30*/  FSEL R207, R26, -INF , P3 ;  /* 0xff8000001acf7808 */ /* 0x008fe40001800000 */
[----:B------:R-:W-:Y:S02]  /*13f40*/  FMNMX.FTZ R46, R209, R46, !PT ;  /* 0x0000002ed12e7209 */ /* 0x000fe40007810000 */
[----:B--2---:R-:W-:Y:S02]  /*13f50*/  FSEL R205, R36, -INF , P4 ;  /* 0xff80000024cd7808 */ /* 0x004fe40002000000 */
[----:B------:R-:W-:Y:S02]  /*13f60*/  FMNMX.FTZ R36, R21, R120, !PT ;  /* 0x0000007815247209 */ /* 0x000fe40007810000 */
[----:B----4-:R-:W-:Y:S02]  /*13f70*/  FSEL R199, R30, -INF , P5 ;  /* 0xff8000001ec77808 */ /* 0x010fe40002800000 */
[----:B------:R-:W-:-:S02]  /*13f80*/  ISETP.GT.AND P5, PT, R66, 0xd9, PT ;  /* 0x000000d94200780c */ /* 0x000fc40003fa4270 */
[----:B------:R-:W-:Y:S02]  /*13f90*/  FMNMX.FTZ R46, R207, R46, !PT ;  /* 0x0000002ecf2e7209 */ /* 0x000fe40007810000 */
[----:B------:R-:W-:Y:S01]  /*13fa0*/  FMNMX.FTZ R36, R123, R36, !PT ;  /* 0x000000247b247209 */ /* 0x000fe20007810000 */
[----:B------:R-:W-:Y:S01]  /*13fb0*/  FMUL.FTZ R70, R2, R38 ;  /* 0x0000002602467220 */ /* 0x000fe20000410000 */
[----:B------:R-:W-:Y:S02]  /*13fc0*/  FSEL R203, R44, -INF , P5 ;  /* 0xff8000002ccb7808 */ /* 0x000fe40002800000 */
[----:B------:R-:W-:Y:S02]  /*13fd0*/  FMNMX.FTZ R46, R205, R46, !PT ;  /* 0x0000002ecd2e7209 */ /* 0x000fe40007810000 */
[----:B------:R-:W-:Y:S02]  /*13fe0*/  FMNMX.FTZ R38, R13, R36, !PT ;  /* 0x000000240d267209 */ /* 0x000fe40007810000 */
[----:B------:R-:W-:-:S02]  /*13ff0*/  FMNMX.FTZ R46, R203, R46, !PT ;  /* 0x0000002ecb2e7209 */ /* 0x000fc40007810000 */
[----:B------:R-:W-:-:S03]  /*14000*/  FMNMX.FTZ R38, R127, R38, !PT ;  /* 0x000000267f267209 */ /* 0x000fc60007810000 */
[----:B------:R-:W0:Y:S01]  /*14010*/  SHFL.BFLY PT, R89, R46, 0x2, 0x1f ;  /* 0x0c401f002e597f89 */ /* 0x000e2200000e0000 */
[----:B------:R-:W-:-:S04]  /*14020*/  FMNMX.FTZ R38, R45, R38, !PT ;  /* 0x000000262d267209 */ /* 0x000fc80007810000 */
[----:B------:R-:W-:-:S04]  /*14030*/  FMNMX.FTZ R38, R131, R38, !PT ;  /* 0x0000002683267209 */ /* 0x000fc80007810000 */
[----:B------:R-:W-:-:S04]  /*14040*/  FMNMX.FTZ R44, R49, R38, !PT ;  /* 0x00000026312c7209 */ /* 0x000fc80007810000 */
[----:B------:R-:W-:-:S04]  /*14050*/  FMNMX.FTZ R44, R53, R44, !PT ;  /* 0x0000002c352c7209 */ /* 0x000fc80007810000 */
[----:B------:R-:W-:-:S04]  /*14060*/  FMNMX.FTZ R44, R107, R44, !PT ;  /* 0x0000002c6b2c7209 */ /* 0x000fc80007810000 */
[----:B------:R-:W-:Y:S02]  /*14070*/  FMNMX.FTZ R44, R69, R44, !PT ;  /* 0x0000002c452c7209 */ /* 0x000fe40007810000 */
[----:B0-----:R-:W-:Y:S02]  /*14080*/  FMNMX.FTZ R14, R46, R89, !PT ;  /* 0x000000592e0e7209 */ /* 0x001fe40007810000 */
        /* <DEDUP_REMOVED lines=28> */
[----:B------:R-:W-:Y:S01]  /*14250*/  FMNMX.FTZ R60, R183, R58, !PT ;  /* 0x0000003ab73c7209 */ /* 0x000fe20007810000 */
[----:B------:R-:W0:Y:S03]  /*14260*/  SHFL.BFLY PT, R89, R14, 0x1, 0x1f ;  /* 0x0c201f000e597f89 */ /* 0x000e2600000e0000 */
[----:B------:R-:W-:-:S04]  /*14270*/  FMNMX.FTZ R60, R29, R60, !PT ;  /* 0x0000003c1d3c7209 */ /* 0x000fc80007810000 */
[----:B------:R-:W-:-:S04]  /*14280*/  FMNMX.FTZ R60, R185, R60, !PT ;  /* 0x0000003cb93c7209 */ /* 0x000fc80007810000 */
[----:B------:R-:W-:-:S04]  /*14290*/  FMNMX.FTZ R60, R187, R60, !PT ;  /* 0x0000003cbb3c7209 */ /* 0x000fc80007810000 */
[----:B------:R-:W-:Y:S01]  /*142a0*/  FMNMX.FTZ R60, R189, R60, !PT ;  /* 0x0000003cbd3c7209 */ /* 0x000fe20007810000 */
[----:B------:R-:W-:-:S03]  /*142b0*/  FMUL.FTZ R66, R2, R31 ;  /* 0x0000001f02427220 */ /* 0x000fc60000410000 */
[----:B------:R-:W-:Y:S01]  /*142c0*/  FMNMX.FTZ R60, R191, R60, !PT ;  /* 0x0000003cbf3c7209 */ /* 0x000fe20007810000 */
[----:B------:R-:W-:-:S03]  /*142d0*/  FMUL.FTZ R64, R2, R34 ;  /* 0x0000002202407220 */ /* 0x000fc60000410000 */
[----:B------:R-:W-:Y:S01]  /*142e0*/  FMNMX.FTZ R62, R193, R60, !PT ;  /* 0x0000003cc13e7209 */ /* 0x000fe20007810000 */
[----:B------:R-:W1:Y:S01]  /*142f0*/  MUFU.TANH R66, R66 ;  /* 0x0000004200427308 */ /* 0x000e620000002400 */
[----:B0-----:R-:W-:Y:S01]  /*14300*/  FMNMX.FTZ R89, R14, R89, !PT ;  /* 0x000000590e597209 */ /* 0x001fe20007810000 */
[----:B------:R-:W-:Y:S01]  /*14310*/  IMAD.U32 R88, RZ, RZ, UR4 ;  /* 0x00000004ff587e24 */ /* 0x000fe2000f8e00ff */
[----:B------:R-:W-:Y:S01]  /*14320*/  FMNMX.FTZ R62, R33, R62, !PT ;  /* 0x0000003e213e7209 */ /* 0x000fe20007810000 */
[----:B------:R-:W-:Y:S01]  /*14330*/  FMUL.FTZ R68, R2, R35 ;  /* 0x0000002302447220 */ /* 0x000fe20000410000 */
[C---:B------:R-:W-:Y:S01]  /*14340*/  FSETP.NEU.FTZ.AND P6, PT, R89.reuse, -INF , PT ;  /* 0xff8000005900780b */ /* 0x040fe20003fdd000 */
[----:B------:R-:W-:-:S01]  /*14350*/  FFMA.FTZ R12, R89, R88, -8 ;  /* 0xc1000000590c7423 */ /* 0x000fc20000010058 */
[----:B------:R-:W-:Y:S01]  /*14360*/  FMNMX.FTZ R74, R197, R62, !PT ;  /* 0x0000003ec54a7209 */ /* 0x000fe20007810000 */
[----:B------:R-:W0:Y:S01]  /*14370*/  MUFU.TANH R64, R64 ;  /* 0x0000004000407308 */ /* 0x000e220000002400 */
[----:B------:R-:W-:-:S02]  /*14380*/  FMUL.FTZ R72, R2, R39 ;  /* 0x0000002702487220 */ /* 0x000fc40000410000 */
[----:B------:R-:W-:Y:S02]  /*14390*/  FMNMX.FTZ R74, R37, R74, !PT ;  /* 0x0000004a254a7209 */ /* 0x000fe40007810000 */
[----:B------:R-:W-:-:S03]  /*143a0*/  FSEL R12, R12, RZ, P6 ;  /* 0x000000ff0c0c7208 */ /* 0x000fc60003000000 */
[----:B------:R-:W2:Y:S01]  /*143b0*/  MUFU.TANH R68, R68 ;  /* 0x0000004400447308 */ /* 0x000ea20000002400 */
[----:B------:R-:W-:Y:S01]  /*143c0*/  FMNMX.FTZ R74, R201, R74, !PT ;  /* 0x0000004ac94a7209 */ /* 0x000fe20007810000 */
[----:B------:R-:W-:Y:S01]  /*143d0*/  FFMA.FTZ R32, R133, R88, -R12 ;  /* 0x0000005885207223 */ /* 0x000fe2000001080c */
[----:B-1----:R-:W-:-:S05]  /*143e0*/  FSEL R133, R66, -INF , P1 ;  /* 0xff80000042857808 */ /* 0x002fca0000800000 */
[----:B------:R-:W1:Y:S01]  /*143f0*/  MUFU.TANH R70, R70 ;  /* 0x0000004600467308 */ /* 0x000e620000002400 */
[----:B------:R-:W-:Y:S01]  /*14400*/  FMNMX.FTZ R74, R199, R74, !PT ;  /* 0x0000004ac74a7209 */ /* 0x000fe20007810000 */
[-CC-:B------:R-:W-:Y:S01]  /*14410*/  FFMA.FTZ R39, R51, R88.reuse, -R12.reuse ;  /* 0x0000005833277223 */ /* 0x180fe2000001080c */
[----:B------:R-:W-:-:S01]  /*14420*/  FFMA.FTZ R51, R135, R88, -R12 ;  /* 0x0000005887337223 */ /* 0x000fc2000001080c */
[----:B------:R-:W-:-:S04]  /*14430*/  FFMA.FTZ R143, R143, R88, -R12 ;  /* 0x000000588f8f7223 */ /* 0x000fc8000001080c */
[----:B------:R-:W3:Y:S01]  /*14440*/  MUFU.TANH R72, R72 ;  /* 0x0000004800487308 */ /* 0x000ee20000002400 */
[----:B0-----:R-:W-:Y:S02]  /*14450*/  FSEL R135, R64, -INF , P2 ;  /* 0xff80000040877808 */ /* 0x001fe40001000000 */
[----:B------:R-:W-:Y:S01]  /*14460*/  FMNMX.FTZ R74, R133, R74, !PT ;  /* 0x0000004a854a7209 */ /* 0x000fe20007810000 */
[----:B------:R-:W-:-:S03]  /*14470*/  FFMA.FTZ R149, R149, R88, -R12 ;  /* 0x0000005895957223 */ /* 0x000fc6000001080c */
[----:B------:R-:W-:Y:S01]  /*14480*/  FMNMX.FTZ R74, R135, R74, !PT ;  /* 0x0000004a874a7209 */ /* 0x000fe20007810000 */
[----:B------:R2:W-:Y:S01]  /*14490*/  MUFU.EX2 R36, R143 ;  /* 0x0000008f00247308 */ /* 0x0005e20000000800 */
[----:B------:R-:W-:-:S01]  /*144a0*/  FFMA.FTZ R153, R153, R88, -R12 ;  /* 0x0000005899997223 */ /* 0x000fc2000001080c */
[----:B--2---:R-:W-:-:S06]  /*144b0*/  FSEL R143, R68, -INF , P3 ;  /* 0xff800000448f7808 */ /* 0x004fcc0001800000 */
[----:B------:R1:W-:Y:S01]  /*144c0*/  MUFU.EX2 R38, R149 ;  /* 0x0000009500267308 */ /* 0x0003e20000000800 */
[----:B------:R-:W-:Y:S02]  /*144d0*/  FMNMX.FTZ R74, R143, R74, !PT ;  /* 0x0000004a8f4a7209 */ /* 0x000fe40007810000 */
[----:B-1----:R-:W-:-:S05]  /*144e0*/  FSEL R149, R70, -INF , P4 ;  /* 0xff80000046957808 */ /* 0x002fca0002000000 */
[----:B------:R3:W-:Y:S01]  /*144f0*/  MUFU.EX2 R44, R153 ;  /* 0x00000099002c7308 */ /* 0x0007e20000000800 */
[----:B------:R-:W-:Y:S01]  /*14500*/  FMNMX.FTZ R74, R149, R74, !PT ;  /* 0x0000004a954a7209 */ /* 0x000fe20007810000 */
[----:B------:R-:W-:Y:S01]  /*14510*/  FFMA.FTZ R157, R157, R88, -R12 ;  /* 0x000000589d9d7223 */ /* 0x000fe2000001080c */
[----:B---3--:R-:W-:-:S04]  /*14520*/  FSEL R153, R72, -INF , P5 ;  /* 0xff80000048997808 */ /* 0x008fc80002800000 */
[----:B------:R-:W-:Y:S01]  /*14530*/  FMNMX.FTZ R74, R153, R74, !PT ;  /* 0x0000004a994a7209 */ /* 0x000fe20007810000 */
[----:B------:R0:W-:Y:S04]  /*14540*/  MUFU.EX2 R46, R157 ;  /* 0x0000009d002e7308 */ /* 0x0001e80000000800 */
[----:B0-----:R-:W0:Y:S01]  /*14550*/  SHFL.BFLY PT, R157, R74, 0x2, 0x1f ;  /* 0x0c401f004a9d7f89 */ /* 0x001e2200000e0000 */
[----:B------:R-:W-:-:S01]  /*14560*/  FFMA.FTZ R76, R65, R88, -R12 ;  /* 0x00000058414c7223 */ /* 0x000fc2000001080c */
[----:B------:R-:W-:-:S03]  /*14570*/  FFMA.FTZ R161, R161, R88, -R12 ;  /* 0x00000058a1a17223 */ /* 0x000fc6000001080c */
[----:B------:R0:W-:Y:S08]  /*14580*/  MUFU.EX2 R60, R76 ;  /* 0x0000004c003c7308 */ /* 0x0001f00000000800 */
[----:B------:R1:W-:Y:S01]  /*14590*/  MUFU.EX2 R48, R161 ;  /* 0x000000a100307308 */ /* 0x0003e20000000800 */
[----:B0-----:R-:W-:-:S05]  /*145a0*/  FMNMX.FTZ R76, R74, R157, !PT ;  /* 0x0000009d4a4c7209 */ /* 0x001fca0007810000 */
[----:B-1----:R-:W0:Y:S01]  /*145b0*/  SHFL.BFLY PT, R161, R76, 0x1, 0x1f ;  /* 0x0c201f004ca17f89 */ /* 0x002e2200000e0000 */
[----:B------:R-:W-:-:S01]  /*145c0*/  FFMA.FTZ R31, R43, R88, -R12 ;  /* 0x000000582b1f7223 */ /* 0x000fc2000001080c */
[----:B------:R-:W1:Y:S01]  /*145d0*/  S2R R146, SR_TID.X ;  /* 0x0000000000927919 */ /* 0x000e620000002100 */
[----:B------:R-:W-:-:S01]  /*145e0*/  FFMA.FTZ R14, R20, R88, -R12 ;  /* 0x00000058140e7223 */ /* 0x000fc2000001080c */
[-CC-:B------:R-:W-:Y:S01]  /*145f0*/  FFMA.FTZ R35, R47, R88.reuse, -R12.reuse ;  /* 0x000000582f237223 */ /* 0x180fe2000001080c */
[----:B------:R-:W-:-:S01]  /*14600*/  FFMA.FTZ R28, R67, R88, -R12 ;  /* 0x00000058431c7223 */ /* 0x000fc2000001080c */
[-CC-:B------:R-:W-:Y:S01]  /*14610*/  FFMA.FTZ R43, R105, R88.reuse, -R12.reuse ;  /* 0x00000058692b7223 */ /* 0x180fe2000001080c */
[----:B------:R-:W-:-:S01]  /*14620*/  FFMA.FTZ R20, R121, R88, -R12 ;  /* 0x0000005879147223 */ /* 0x000fc2000001080c */
[-CC-:B------:R-:W-:Y:S01]  /*14630*/  FFMA.FTZ R30, R71, R88.reuse, -R12.reuse ;  /* 0x00000058471e7223 */ /* 0x180fe2000001080c */
[----:B------:R-:W-:-:S01]  /*14640*/  FFMA.FTZ R47, R109, R88, -R12 ;  /* 0x000000586d2f7223 */ /* 0x000fc2000001080c */
[----:B------:R-:W-:Y:S01]  /*14650*/  FFMA.FTZ R67, R117, R88, -R12 ;  /* 0x0000005875437223 */ /* 0x000fe2000001080c */
[----:B0-----:R-:W-:-:S04]  /*14660*/  FMNMX.FTZ R90, R76, R161, !PT ;  /* 0x000000a14c5a7209 */ /* 0x001fc80007810000 */
[C---:B------:R-:W-:Y:S01]  /*14670*/  FSETP.NEU.FTZ.AND P1, PT, R90.reuse, -INF , PT ;  /* 0xff8000005a00780b */ /* 0x040fe20003f3d000 */
[----:B------:R-:W-:-:S01]  /*14680*/  FFMA.FTZ R94, R90, R88, -8 ;  /* 0xc10000005a5e7423 */ /* 0x000fc20000010058 */
[-CC-:B------:R-:W-:Y:S01]  /*14690*/  FFMA.FTZ R105, R151, R88.reuse, -R12.reuse ;  /* 0x0000005897697223 */ /* 0x180fe2000001080c */
[----:B------:R-:W-:-:S03]  /*146a0*/  FFMA.FTZ R24, R125, R88, -R12 ;  /* 0x000000587d187223 */ /* 0x000fc6000001080c */
[----:B------:R-:W-:Y:S01]  /*146b0*/  FSEL R94, R94, RZ, P1 ;  /* 0x000000ff5e5e7208 */ /* 0x000fe20000800000 */
        /* <DEDUP_REMOVED lines=35> */
[-C--:B------:R-:W-:Y:S01]  /*148f0*/  FFMA.FTZ R163, R203, R88.reuse, -R12 ;  /* 0x00000058cba37223 */ /* 0x080fe2000001080c */
[----:B------:R-:W-:-:S01]  /*14900*/  FFMA.FTZ R12, R21, R88, -R94 ;  /* 0x00000058150c7223 */ /* 0x000fc2000001085e */
[-CC-:B------:R-:W-:Y:S01]  /*14910*/  FFMA.FTZ R21, R120, R88.reuse, -R94.reuse ;  /* 0x0000005878157223 */ /* 0x180fe2000001085e */
[----:B------:R-:W-:Y:S01]  /*14920*/  MUFU.EX2 R3, R3 ;  /* 0x0000000300037308 */ /* 0x000fe20000000800 */
[----:B------:R-:W-:-:S01]  /*14930*/  FFMA.FTZ R96, R123, R88, -R94 ;  /* 0x000000587b607223 */ /* 0x000fc2000001085e */
[----:B------:R-:W-:-:S06]  /*14940*/  FFMA.FTZ R123, R13, R88, -R94 ;  /* 0x000000580d7b7223 */ /* 0x000fcc000001085e */
[----:B------:R-:W0:Y:S01]  /*14950*/  MUFU.EX2 R14, R14 ;  /* 0x0000000e000e7308 */ /* 0x000e220000000800 */
[----:B------:R-:W-:-:S07]  /*14960*/  FFMA.FTZ R13, R127, R88, -R94 ;  /* 0x000000587f0d7223 */ /* 0x000fce000001085e */
[----:B------:R-:W-:Y:S08]  /*14970*/  MUFU.EX2 R12, R12 ;  /* 0x0000000c000c7308 */ /* 0x000ff00000000800 */
[----:B------:R-:W2:Y:S08]  /*14980*/  MUFU.EX2 R21, R21 ;  /* 0x0000001500157308 */ /* 0x000eb00000000800 */
[----:B------:R-:W3:Y:S01]  /*14990*/  MUFU.EX2 R20, R20 ;  /* 0x0000001400147308 */ /* 0x000ee20000000800 */
[----:B------:R-:W-:-:S07]  /*149a0*/  FFMA.FTZ R76, R45, R88, -R94 ;  /* 0x000000582d4c7223 */ /* 0x000fce000001085e */
[----:B------:R-:W4:Y:S01]  /*149b0*/  MUFU.EX2 R96, R96 ;  /* 0x0000006000607308 */ /* 0x000f220000000800 */
[----:B------:R-:W-:-:S07]  /*149c0*/  FFMA.FTZ R108, R79, R88, -R94 ;  /* 0x000000584f6c7223 */ /* 0x000fce000001085e */
[----:B------:R-:W4:Y:S01]  /*149d0*/  MUFU.EX2 R31, R31 ;  /* 0x0000001f001f7308 */ /* 0x000f220000000800 */
[----:B------:R-:W-:-:S01]  /*149e0*/  FFMA.FTZ R98, R131, R88, -R94 ;  /* 0x0000005883627223 */ /* 0x000fc2000001085e */
[----:B------:R-:W-:-:S06]  /*149f0*/  FFMA.FTZ R79, R15, R88, -R94 ;  /* 0x000000580f4f7223 */ /* 0x000fcc000001085e */
[----:B------:R-:W4:Y:S01]  /*14a00*/  MUFU.EX2 R123, R123 ;  /* 0x0000007b007b7308 */ /* 0x000f220000000800 */
[----:B0-----:R-:W-:-:S01]  /*14a10*/  FADD.FTZ R15, R3, R14 ;  /* 0x0000000e030f7221 */ /* 0x001fc20000010000 */
[----:B------:R-:W-:-:S06]  /*14a20*/  FFMA.FTZ R92, R83, R88, -R94 ;  /* 0x00000058535c7223 */ /* 0x000fcc000001085e */
[----:B------:R-:W0:Y:S01]  /*14a30*/  MUFU.EX2 R24, R24 ;  /* 0x0000001800187308 */ /* 0x000e220000000800 */
[----:B--2---:R-:W-:-:S01]  /*14a40*/  FADD.FTZ R83, R12, R21 ;  /* 0x000000150c537221 */ /* 0x004fc20000010000 */
[----:B------:R-:W-:-:S06]  /*14a50*/  FFMA.FTZ R127, R49, R88, -R94 ;  /* 0x00000058317f7223 */ /* 0x000fcc000001085e */
[----:B------:R-:W2:Y:S01]  /*14a60*/  MUFU.EX2 R13, R13 ;  /* 0x0000000d000d7308 */ /* 0x000ea20000000800 */
[----:B-1----:R-:W-:Y:S01]  /*14a70*/  LOP3.LUT R146, R146, 0x7f, RZ, 0xc0, !PT ;  /* 0x0000007f92927812 */ /* 0x002fe200078ec0ff */
[----:B---3--:R-:W-:-:S06]  /*14a80*/  FADD.FTZ R112, R20, R15 ;  /* 0x0000000f14707221 */ /* 0x008fcc0000010000 */
[----:B------:R-:W1:Y:S01]  /*14a90*/  MUFU.EX2 R35, R35 ;  /* 0x0000002300237308 */ /* 0x000e620000000800 */
[----:B----4-:R-:W-:-:S01]  /*14aa0*/  FADD.FTZ R114, R96, R83 ;  /* 0x0000005360727221 */ /* 0x010fc20000010000 */
[----:B------:R-:W-:-:S06]  /*14ab0*/  FFMA.FTZ R45, R53, R88, -R94 ;  /* 0x00000058352d7223 */ /* 0x000fcc000001085e */
[----:B------:R-:W3:Y:S01]  /*14ac0*/  MUFU.EX2 R76, R76 ;  /* 0x0000004c004c7308 */ /* 0x000ee20000000800 */
[----:B------:R-:W-:Y:S01]  /*14ad0*/  ISETP.NE.AND P2, PT, R146, RZ, PT ;  /* 0x000000ff9200720c */ /* 0x000fe20003f45270 */
[----:B------:R-:W-:-:S06]  /*14ae0*/  FADD.FTZ R83, R31, R112 ;  /* 0x000000701f537221 */ /* 0x000fcc0000010000 */
[----:B------:R-:W4:Y:S01]  /*14af0*/  MUFU.EX2 R26, R26 ;  /* 0x0000001a001a7308 */ /* 0x000f220000000800 */
[----:B------:R-:W-:-:S01]  /*14b00*/  FADD.FTZ R114, R123, R114 ;  /* 0x000000727b727221 */ /* 0x000fc20000010000 */
[----:B------:R-:W-:-:S06]  /*14b10*/  FFMA.FTZ R78, R107, R88, -R94 ;  /* 0x000000586b4e7223 */ /* 0x000fcc000001085e */
[----:B------:R-:W4:Y:S01]  /*14b20*/  MUFU.EX2 R98, R98 ;  /* 0x0000006200627308 */ /* 0x000f220000000800 */
[----:B0-----:R-:W-:-:S07]  /*14b30*/  FADD.FTZ R112, R24, R83 ;  /* 0x0000005318707221 */ /* 0x001fce0000010000 */
[----:B------:R-:W0:Y:S01]  /*14b40*/  MUFU.EX2 R39, R39 ;  /* 0x0000002700277308 */ /* 0x000e220000000800 */
[----:B--2---:R-:W-:-:S01]  /*14b50*/  FADD.FTZ R83, R13, R114 ;  /* 0x000000720d537221 */ /* 0x004fc20000010000 */
[----:B------:R-:W-:-:S06]  /*14b60*/  FFMA.FTZ R100, R69, R88, -R94 ;  /* 0x0000005845647223 */ /* 0x000fcc000001085e */
[----:B------:R-:W2:Y:S01]  /*14b70*/  MUFU.EX2 R127, R127 ;  /* 0x0000007f007f7308 */ /* 0x000ea20000000800 */
[----:B------:R-:W-:-:S01]  /*14b80*/  FFMA.FTZ R110, R85, R88, -R94 ;  /* 0x00000058556e7223 */ /* 0x000fc2000001085e */
[----:B-1----:R-:W-:-:S06]  /*14b90*/  FADD.FTZ R85, R35, R112 ;  /* 0x0000007023557221 */ /* 0x002fcc0000010000 */
[----:B------:R-:W1:Y:S01]  /*14ba0*/  MUFU.EX2 R28, R28 ;  /* 0x0000001c001c7308 */ /* 0x000e620000000800 */
[----:B---3--:R-:W-:-:S01]  /*14bb0*/  FADD.FTZ R83, R76, R83 ;  /* 0x000000534c537221 */ /* 0x008fc20000010000 */
[----:B------:R-:W-:-:S06]  /*14bc0*/  FFMA.FTZ R107, R111, R88, -R94 ;  /* 0x000000586f6b7223 */ /* 0x000fcc000001085e */
[----:B------:R-:W3:Y:S01]  /*14bd0*/  MUFU.EX2 R45, R45 ;  /* 0x0000002d002d7308 */ /* 0x000ee20000000800 */
[----:B------:R-:W-:Y:S02]  /*14be0*/  @!P2 VIADD R15, R0, 0x2e840 ;  /* 0x0002e840000fa836 */ /* 0x000fe40000000000 */
[----:B----4-:R-:W-:-:S05]  /*14bf0*/  FADD.FTZ R112, R26, R85 ;  /* 0x000000551a707221 */ /* 0x010fca0000010000 */
[----:B------:R-:W-:Y:S01]  /*14c00*/  MUFU.EX2 R43, R43 ;  /* 0x0000002b002b7308 */ /* 0x000fe20000000800 */
[----:B------:R-:W-:-:S01]  /*14c10*/  FADD.FTZ R116, R98, R83 ;  /* 0x0000005362747221 */ /* 0x000fc20000010000 */
[----:B------:R-:W-:-:S06]  /*14c20*/  FFMA.FTZ R49, R87, R88, -R94 ;  /* 0x0000005857317223 */ /* 0x000fcc000001085e */
[----:B------:R-:W4:Y:S01]  /*14c30*/  MUFU.EX2 R78, R78 ;  /* 0x0000004e004e7308 */ /* 0x000f220000000800 */
[----:B------:R-:W-:-:S01]  /*14c40*/  FFMA.FTZ R114, R63, R88, -R94 ;  /* 0x000000583f727223 */ /* 0x000fc2000001085e */
[----:B0-----:R-:W-:-:S06]  /*14c50*/  FADD.FTZ R63, R39, R112 ;  /* 0x00000070273f7221 */ /* 0x001fcc0000010000 */
[----:B------:R-:W-:Y:S01]  /*14c60*/  MUFU.EX2 R30, R30 ;  /* 0x0000001e001e7308 */ /* 0x000fe20000000800 */
[----:B------:R-:W-:Y:S01]  /*14c70*/  @!P2 PRMT R15, RZ, 0x654, R15 ;  /* 0x00000654ff0fa816 */ /* 0x000fe2000000000f */
[----:B--2---:R-:W-:-:S06]  /*14c80*/  FADD.FTZ R116, R127, R116 ;  /* 0x000000747f747221 */ /* 0x004fcc0000010000 */
[----:B------:R-:W0:Y:S01]  /*14c90*/  MUFU.EX2 R100, R100 ;  /* 0x0000006400647308 */ /* 0x000e220000000800 */
[----:B------:R-:W-:-:S01]  /*14ca0*/  FFMA.FTZ R80, R115, R88, -R94 ;  /* 0x0000005873507223 */ /* 0x000fc2000001085e */
[----:B------:R-:W-:Y:S01]  /*14cb0*/  FFMA.FTZ R59, R59, R88, -R94 ;  /* 0x000000583b3b7223 */ /* 0x000fe2000001085e */
[----:B-1----:R-:W-:-:S05]  /*14cc0*/  FADD.FTZ R118, R28, R63 ;  /* 0x0000003f1c767221 */ /* 0x002fca0000010000 */
[----:B------:R-:W1:Y:S01]  /*14cd0*/  MUFU.EX2 R47, R47 ;  /* 0x0000002f002f7308 */ /* 0x000e620000000800 */
[----:B------:R-:W-:-:S01]  /*14ce0*/  FFMA.FTZ R112, R41, R88, -R94 ;  /* 0x0000005829707223 */ /* 0x000fc2000001085e */
[----:B------:R2:W-:Y:S01]  /*14cf0*/  @!P2 SYNCS.ARRIVE.TRANS64.RED.A1T0 RZ, [R15+URZ], RZ ;  /* 0x000000ff0fffa9a7 */ /* 0x0005e2000810043f */
[----:B---3--:R-:W-:-:S05]  /*14d00*/  FADD.FTZ R41, R45, R116 ;  /* 0x000000742d297221 */ /* 0x008fca0000010000 */
[----:B------:R-:W3:Y:S01]  /*14d10*/  MUFU.EX2 R107, R107 ;  /* 0x0000006b006b7308 */ /* 0x000ee20000000800 */
[----:B------:R-:W-:-:S07]  /*14d20*/  FFMA.FTZ R87, R113, R88, -R94 ;  /* 0x0000005871577223 */ /* 0x000fce000001085e */
[----:B------:R-:W3:Y:S01]  /*14d30*/  MUFU.EX2 R32, R32 ;  /* 0x0000002000207308 */ /* 0x000ee20000000800 */
[----:B----4-:R-:W-:-:S01]  /*14d40*/  FADD.FTZ R41, R78, R41 ;  /* 0x000000294e297221 */ /* 0x010fc20000010000 */
[----:B------:R-:W-:-:S06]  /*14d50*/  FFMA.FTZ R102, R119, R88, -R94 ;  /* 0x0000005877667223 */ /* 0x000fcc000001085e */
[----:B------:R-:W4:Y:S01]  /*14d60*/  MUFU.EX2 R49, R49 ;  /* 0x0000003100317308 */ /* 0x000f220000000800 */
[----:B0-----:R-:W-:-:S07]  /*14d70*/  FADD.FTZ R120, R100, R41 ;  /* 0x0000002964787221 */ /* 0x001fce0000010000 */
[----:B------:R-:W0:Y:S08]  /*14d80*/  MUFU.EX2 R51, R51 ;  /* 0x0000003300337308 */ /* 0x000e300000000800 */
[----:B--2---:R2:W-:Y:S01]  /*14d90*/  MUFU.EX2 R15, R59 ;  /* 0x0000003b000f7308 */ /* 0x0045e20000000800 */
[----:B------:R-:W-:-:S07]  /*14da0*/  FFMA.FTZ R53, R141, R88, -R94 ;  /* 0x000000588d357223 */ /* 0x000fce000001085e */
[----:B------:R-:W0:Y:S01]  /*14db0*/  MUFU.EX2 R80, R80 ;  /* 0x0000005000507308 */ /* 0x000e220000000800 */
[----:B--2---:R-:W-:-:S04]  /*14dc0*/  FADD.FTZ R59, R43, R118 ;  /* 0x000000762b3b7221 */ /* 0x004fc80000010000 */
[----:B------:R-:W-:-:S03]  /*14dd0*/  FADD.FTZ R118, R30, R59 ;  /* 0x0000003b1e767221 */ /* 0x000fc60000010000 */
[----:B------:R-:W2:Y:S01]  /*14de0*/  MUFU.EX2 R34, R34 ;  /* 0x0000002200227308 */ /* 0x000ea20000000800 */
[----:B-1----:R-:W-:-:S01]  /*14df0*/  FADD.FTZ R41, R47, R118 ;  /* 0x000000762f297221 */ /* 0x002fc20000010000 */
[----:B---3--:R-:W-:-:S06]  /*14e00*/  FADD.FTZ R120, R107, R120 ;  /* 0x000000786b787221 */ /* 0x008fcc0000010000 */
[----:B------:R-:W1:Y:S01]  /*14e10*/  MUFU.EX2 R87, R87 ;  /* 0x0000005700577308 */ /* 0x000e620000000800 */
[----:B------:R-:W-:-:S01]  /*14e20*/  FFMA.FTZ R82, R91, R88, -R94 ;  /* 0x000000585b527223 */ /* 0x000fc2000001085e */
[----:B------:R-:W-:-:S06]  /*14e30*/  FADD.FTZ R118, R32, R41 ;  /* 0x0000002920767221 */ /* 0x000fcc0000010000 */
[----:B------:R-:W3:Y:S01]  /*14e40*/  MUFU.EX2 R67, R67 ;  /* 0x0000004300437308 */ /* 0x000ee20000000800 */
[----:B----4-:R-:W-:-:S01]  /*14e50*/  FADD.FTZ R41, R49, R120 ;  /* 0x0000007831297221 */ /* 0x010fc20000010000 */
[----:B------:R-:W-:-:S06]  /*14e60*/  FFMA.FTZ R91, R145, R88, -R94 ;  /* 0x00000058915b7223 */ /* 0x000fcc000001085e */
[----:B------:R-:W4:Y:S01]  /*14e70*/  MUFU.EX2 R102, R102 ;  /* 0x0000006600667308 */ /* 0x000f220000000800 */
[----:B0-----:R-:W-:-:S01]  /*14e80*/  FADD.FTZ R59, R51, R118 ;  /* 0x00000076333b7221 */ /* 0x001fc20000010000 */
[----:B------:R-:W-:-:S06]  /*14e90*/  FADD.FTZ R118, R80, R41 ;  /* 0x0000002950767221 */ /* 0x000fcc0000010000 */
[----:B------:R-:W0:Y:S01]  /*14ea0*/  MUFU.EX2 R53, R53 ;  /* 0x0000003500357308 */ /* 0x000e220000000800 */
[----:B------:R-:W-:-:S01]  /*14eb0*/  FFMA.FTZ R104, R95, R88, -R94 ;  /* 0x000000585f687223 */ /* 0x000fc2000001085e */
[----:B--2---:R-:W-:-:S06]  /*14ec0*/  FADD.FTZ R120, R34, R59 ;  /* 0x0000003b22787221 */ /* 0x004fcc0000010000 */
[----:B------:R-:W2:Y:S01]  /*14ed0*/  MUFU.EX2 R71, R71 ;  /* 0x0000004700477308 */ /* 0x000ea20000000800 */
[----:B-1----:R-:W-:-:S01]  /*14ee0*/  FADD.FTZ R41, R87, R118 ;  /* 0x0000007657297221 */ /* 0x002fc20000010000 */
[----:B------:R-:W-:-:S06]  /*14ef0*/  FFMA.FTZ R69, R93, R88, -R94 ;  /* 0x000000585d457223 */ /* 0x000fcc000001085e */
[----:B------:R-:W1:Y:S01]  /*14f00*/  MUFU.EX2 R82, R82 ;  /* 0x0000005200527308 */ /* 0x000e620000000800 */
[----:B---3--:R-:W-:-:S01]  /*14f10*/  FADD.FTZ R59, R67, R120 ;  /* 0x00000078433b7221 */ /* 0x008fc20000010000 */
[----:B----4-:R-:W-:-:S06]  /*14f20*/  FADD.FTZ R118, R102, R41 ;  /* 0x0000002966767221 */ /* 0x010fcc0000010000 */
[----:B------:R-:W3:Y:S01]  /*14f30*/  MUFU.EX2 R91, R91 ;  /* 0x0000005b005b7308 */ /* 0x000ee20000000800 */
[----:B------:R-:W-:-:S01]  /*14f40*/  FFMA.FTZ R84, R99, R88, -R94 ;  /* 0x0000005863547223 */ /* 0x000fc2000001085e */
[----:B------:R-:W-:-:S06]  /*14f50*/  FADD.FTZ R120, R36, R59 ;  /* 0x0000003b24787221 */ /* 0x000fcc0000010000 */
[----:B------:R-:W4:Y:S01]  /*14f60*/  MUFU.EX2 R105, R105 ;  /* 0x0000006900697308 */ /* 0x000f220000000800 */
[----:B0-----:R-:W-:-:S01]  /*14f70*/  FADD.FTZ R41, R53, R118 ;  /* 0x0000007635297221 */ /* 0x001fc20000010000 */
[----:B------:R-:W-:-:S06]  /*14f80*/  FFMA.FTZ R93, R97, R88, -R94 ;  /* 0x00000058615d7223 */ /* 0x000fcc000001085e */
[----:B------:R-:W0:Y:S01]  /*14f90*/  MUFU.EX2 R104, R104 ;  /* 0x0000006800687308 */ /* 0x000e220000000800 */
[----:B--2---:R-:W-:-:S01]  /*14fa0*/  FADD.FTZ R59, R71, R120 ;  /* 0x00000078473b7221 */ /* 0x004fc20000010000 */
[----:B-1----:R-:W-:-:S06]  /*14fb0*/  FADD.FTZ R118, R82, R41 ;  /* 0x0000002952767221 */ /* 0x002fcc0000010000 */
[----:B------:R-:W1:Y:S01]  /*14fc0*/  MUFU.EX2 R69, R69 ;  /* 0x0000004500457308 */ /* 0x000e620000000800 */
[----:B------:R-:W-:-:S01]  /*14fd0*/  FFMA.FTZ R106, R103, R88, -R94 ;  /* 0x00000058676a7223 */ /* 0x000fc2000001085e */
[----:B------:R-:W-:-:S06]  /*14fe0*/  FADD.FTZ R120, R38, R59 ;  /* 0x0000003b26787221 */ /* 0x000fcc0000010000 */
[----:B------:R-:W2:Y:S01]  /*14ff0*/  MUFU.EX2 R109, R109 ;  /* 0x0000006d006d7308 */ /* 0x000ea20000000800 */
[----:B---3--:R-:W-:-:S01]  /*15000*/  FADD.FTZ R41, R91, R118 ;  /* 0x000000765b297221 */ /* 0x008fc20000010000 */
[----:B------:R-:W-:-:S06]  /*15010*/  FFMA.FTZ R86, R101, R88, -R94 ;  /* 0x0000005865567223 */ /* 0x000fcc000001085e */
[----:B------:R-:W3:Y:S01]  /*15020*/  MUFU.EX2 R84, R84 ;  /* 0x0000005400547308 */ /* 0x000ee20000000800 */
[----:B----4-:R-:W-:-:S01]  /*15030*/  FADD.FTZ R59, R105, R120 ;  /* 0x00000078693b7221 */ /* 0x010fc20000010000 */
[----:B0-----:R-:W-:-:S06]  /*15040*/  FADD.FTZ R118, R104, R41 ;  /* 0x0000002968767221 */ /* 0x001fcc0000010000 */
[----:B------:R-:W0:Y:S01]  /*15050*/  MUFU.EX2 R93, R93 ;  /* 0x0000005d005d7308 */ /* 0x000e220000000800 */
[----:B------:R-:W-:-:S01]  /*15060*/  FFMA.FTZ R75, R75, R88, -R94 ;  /* 0x000000584b4b7223 */ /* 0x000fc2000001085e */
[----:B------:R-:W-:-:S06]  /*15070*/  FADD.FTZ R120, R44, R59 ;  /* 0x0000003b2c787221 */ /* 0x000fcc0000010000 */
[----:B------:R-:W4:Y:S01]  /*15080*/  MUFU.EX2 R117, R117 ;  /* 0x0000007500757308 */ /* 0x000f220000000800 */
[----:B-1----:R-:W-:-:S01]  /*15090*/  FADD.FTZ R41, R69, R118 ;  /* 0x0000007645297221 */ /* 0x002fc20000010000 */
[----:B------:R-:W-:-:S06]  /*150a0*/  FFMA.FTZ R95, R73, R88, -R94 ;  /* 0x00000058495f7223 */ /* 0x000fcc000001085e */
[----:B------:R-:W1:Y:S01]  /*150b0*/  MUFU.EX2 R106, R106 ;  /* 0x0000006a006a7308 */ /* 0x000e620000000800 */
[----:B------:R-:W-:Y:S01]  /*150c0*/  F2FP.SATFINITE.E4M3.F32.PACK_AB_MERGE_C R224, R31, R20, RZ ;  /* 0x000000141fe0723e */ /* 0x000fe200048070ff */
[----:B--2---:R-:W-:Y:S01]  /*150d0*/  FADD.FTZ R31, R109, R120 ;  /* 0x000000786d1f7221 */ /* 0x004fe20000010000 */
[----:B------:R-:W-:-:S05]  /*150e0*/  F2FP.SATFINITE.E4M3.F32.PACK_AB_MERGE_C R226, R39, R26, RZ ;  /* 0x0000001a27e2723e */ /* 0x000fca00048070ff */
[----:B------:R-:W2:Y:S01]  /*150f0*/  MUFU.EX2 R86, R86 ;  /* 0x0000005600567308 */ /* 0x000ea20000000800 */
[----:B---3--:R-:W-:-:S01]  /*15100*/  FADD.FTZ R26, R84, R41 ;  /* 0x00000029541a7221 */ /* 0x008fc20000010000 */
[----:B------:R-:W-:-:S06]  /*15110*/  FADD.FTZ R118, R46, R31 ;  /* 0x0000001f2e767221 */ /* 0x000fcc0000010000 */
[----:B------:R-:W3:Y:S01]  /*15120*/  MUFU.EX2 R121, R121 ;  /* 0x0000007900797308 */ /* 0x000ee20000000800 */
[----:B0-----:R-:W-:-:S01]  /*15130*/  FADD.FTZ R31, R93, R26 ;  /* 0x0000001a5d1f7221 */ /* 0x001fc20000010000 */
[----:B------:R-:W-:-:S06]  /*15140*/  FFMA.FTZ R73, R167, R88, -R94 ;  /* 0x00000058a7497223 */ /* 0x000fcc000001085e */
[----:B------:R-:W0:Y:S01]  /*15150*/  MUFU.EX2 R75, R75 ;  /* 0x0000004b004b7308 */ /* 0x000e220000000800 */
[----:B----4-:R-:W-:-:S07]  /*15160*/  FADD.FTZ R39, R117, R118 ;  /* 0x0000007675277221 */ /* 0x010fce0000010000 */
[----:B------:R-:W4:Y:S01]  /*15170*/  MUFU.EX2 R50, R165 ;  /* 0x000000a500327308 */ /* 0x000f220000000800 */
[----:B-1----:R-:W-:-:S01]  /*15180*/  FADD.FTZ R31, R106, R31 ;  /* 0x0000001f6a1f7221 */ /* 0x002fc20000010000 */
[----:B------:R-:W-:-:S06]  /*15190*/  F2FP.SATFINITE.E4M3.F32.PACK_AB_MERGE_C R220, R47, R30, RZ ;  /* 0x0000001e2fdc723e */ /* 0x000fcc00048070ff */
[----:B------:R-:W1:Y:S01]  /*151a0*/  MUFU.EX2 R95, R95 ;  /* 0x0000005f005f7308 */ /* 0x000e620000000800 */
[----:B------:R-:W-:-:S07]  /*151b0*/  FADD.FTZ R30, R48, R39 ;  /* 0x00000027301e7221 */ /* 0x000fce0000010000 */
[----:B------:R-:W1:Y:S01]  /*151c0*/  MUFU.EX2 R77, R77 ;  /* 0x0000004d004d7308 */ /* 0x000e620000000800 */
[----:B------:R-:W-:Y:S01]  /*151d0*/  F2FP.SATFINITE.E4M3.F32.PACK_AB_MERGE_C R222, R67, R34, RZ ;  /* 0x0000002243de723e */ /* 0x000fe200048070ff */
[----:B--2---:R-:W-:-:S06]  /*151e0*/  FADD.FTZ R34, R86, R31 ;  /* 0x0000001f56227221 */ /* 0x004fcc0000010000 */
[----:B------:R-:W2:Y:S01]  /*151f0*/  MUFU.EX2 R108, R108 ;  /* 0x0000006c006c7308 */ /* 0x000ea20000000800 */
[----:B---3--:R-:W-:-:S07]  /*15200*/  FADD.FTZ R39, R121, R30 ;  /* 0x0000001e79277221 */ /* 0x008fce0000010000 */
[----:B------:R-:W3:Y:S01]  /*15210*/  MUFU.EX2 R52, R169 ;  /* 0x000000a900347308 */ /* 0x000ee20000000800 */
[----:B0-----:R-:W-:-:S07]  /*15220*/  FADD.FTZ R34, R75, R34 ;  /* 0x000000224b227221 */ /* 0x001fce0000010000 */
[----:B------:R-:W0:Y:S01]  /*15230*/  MUFU.EX2 R73, R73 ;  /* 0x0000004900497308 */ /* 0x000e220000000800 */
[----:B----4-:R-:W-:-:S07]  /*15240*/  FADD.FTZ R30, R50, R39 ;  /* 0x00000027321e7221 */ /* 0x010fce0000010000 */
[----:B------:R-:W4:Y:S01]  /*15250*/  MUFU.EX2 R81, R81 ;  /* 0x0000005100517308 */ /* 0x000f220000000800 */
[----:B-1----:R-:W-:-:S01]  /*15260*/  FADD.FTZ R39, R95, R34 ;  /* 0x000000225f277221 */ /* 0x002fc20000010000 */
[----:B------:R-:W-:-:S06]  /*15270*/  F2FP.SATFINITE.E4M3.F32.PACK_AB_MERGE_C R204, R77, R50, RZ ;  /* 0x000000324dcc723e */ /* 0x000fcc00048070ff */
[----:B------:R-:W1:Y:S01]  /*15280*/  MUFU.EX2 R92, R92 ;  /* 0x0000005c005c7308 */ /* 0x000e620000000800 */
[----:B------:R-:W-:-:S01]  /*15290*/  FADD.FTZ R77, R77, R30 ;  /* 0x0000001e4d4d7221 */ /* 0x000fc20000010000 */
[----:B------:R-:W-:-:S06]  /*152a0*/  FFMA.FTZ R173, R173, R88, -R94 ;  /* 0x00000058adad7223 */ /* 0x000fcc000001085e */
[----:B------:R-:W1:Y:S01]  /*152b0*/  MUFU.EX2 R54, R171 ;  /* 0x000000ab00367308 */ /* 0x000e620000000800 */
[----:B--2---:R-:W-:-:S01]  /*152c0*/  FADD.FTZ R34, R108, R39 ;  /* 0x000000276c227221 */ /* 0x004fc20000010000 */
[----:B------:R-:W-:-:S06]  /*152d0*/  F2FP.SATFINITE.E4M3.F32.PACK_AB_MERGE_C R200, R105, R38, RZ ;  /* 0x0000002669c8723e */ /* 0x000fcc00048070ff */
[----:B------:R-:W2:Y:S01]  /*152e0*/  MUFU.EX2 R79, R79 ;  /* 0x0000004f004f7308 */ /* 0x000ea20000000800 */
[----:B---3--:R-:W-:-:S07]  /*152f0*/  FADD.FTZ R38, R52, R77 ;  /* 0x0000004d34267221 */ /* 0x008fce0000010000 */
[----:B------:R-:W3:Y:S01]  /*15300*/  MUFU.EX2 R125, R125 ;  /* 0x0000007d007d7308 */ /* 0x000ee20000000800 */
[----:B0-----:R-:W-:-:S01]  /*15310*/  FADD.FTZ R39, R73, R34 ;  /* 0x0000002249277221 */ /* 0x001fc20000010000 */
[----:B------:R-:W-:-:S06]  /*15320*/  FFMA.FTZ R57, R57, R88, -R94 ;  /* 0x0000005839397223 */ /* 0x000fcc000001085e */
[----:B------:R-:W0:Y:S01]  /*15330*/  MUFU.EX2 R110, R110 ;  /* 0x0000006e006e7308 */ /* 0x000e220000000800 */
[----:B----4-:R-:W-:-:S07]  /*15340*/  FADD.FTZ R41, R81, R38 ;  /* 0x0000002651297221 */ /* 0x010fce0000010000 */
[----:B------:R-:W4:Y:S01]  /*15350*/  MUFU.EX2 R56, R177 ;  /* 0x000000b100387308 */ /* 0x000f220000000800 */
[----:B-1----:R-:W-:-:S07]  /*15360*/  FADD.FTZ R34, R92, R39 ;  /* 0x000000275c227221 */ /* 0x002fce0000010000 */
[----:B------:R-:W1:Y:S01]  /*15370*/  MUFU.EX2 R0, R173 ;  /* 0x000000ad00007308 */ /* 0x000e620000000800 */
[----:B------:R-:W-:-:S01]  /*15380*/  FADD.FTZ R38, R54, R41 ;  /* 0x0000002936267221 */ /* 0x000fc20000010000 */
[----:B------:R-:W-:-:S06]  /*15390*/  F2FP.SATFINITE.E4M3.F32.PACK_AB_MERGE_C R224, R14, R3, R224 ;  /* 0x000000030ee0723e */ /* 0x000fcc00048070e0 */
[----:B------:R-:W1:Y:S01]  /*153a0*/  MUFU.EX2 R129, R129 ;  /* 0x0000008100817308 */ /* 0x000e620000000800 */
[----:B--2---:R-:W-:-:S01]  /*153b0*/  FADD.FTZ R3, R79, R34 ;  /* 0x000000224f037221 */ /* 0x004fc20000010000 */
[----:B------:R-:W-:Y:S01]  /*153c0*/  FFMA.FTZ R25, R25, R88, -R94 ;  /* 0x0000005819197223 */ /* 0x000fe2000001085e */
[----:B---3--:R-:W-:-:S05]  /*153d0*/  F2FP.SATFINITE.E4M3.F32.PACK_AB_MERGE_C R206, R125, R54, RZ ;  /* 0x000000367dce723e */ /* 0x008fca00048070ff */
[----:B------:R-:W2:Y:S01]  /*153e0*/  MUFU.EX2 R58, R181 ;  /* 0x000000b5003a7308 */ /* 0x000ea20000000800 */
[----:B------:R-:W-:-:S01]  /*153f0*/  FADD.FTZ R125, R125, R38 ;  /* 0x000000267d7d7221 */ /* 0x000fc20000010000 */
[----:B0-----:R-:W-:-:S06]  /*15400*/  FADD.FTZ R3, R110, R3 ;  /* 0x000000036e037221 */ /* 0x001fcc0000010000 */
[----:B------:R-:W0:Y:S01]  /*15410*/  MUFU.EX2 R57, R57 ;  /* 0x0000003900397308 */ /* 0x000e220000000800 */
[----:B----4-:R-:W-:-:S01]  /*15420*/  FADD.FTZ R14, R56, R125 ;  /* 0x0000007d380e7221 */ /* 0x010fc20000010000 */
[----:B------:R-:W-:-:S06]  /*15430*/  F2FP.SATFINITE.E4M3.F32.PACK_AB_MERGE_C R226, R35, R24, R226 ;  /* 0x0000001823e2723e */ /* 0x000fcc00048070e2 */
[----:B------:R-:W3:Y:S01]  /*15440*/  MUFU.EX2 R61, R61 ;  /* 0x0000003d003d7308 */ /* 0x000ee20000000800 */
[----:B-1----:R-:W-:-:S07]  /*15450*/  FADD.FTZ R24, R0, R3 ;  /* 0x0000000300187221 */ /* 0x002fce0000010000 */
[----:B------:R-:W1:Y:S01]  /*15460*/  MUFU.EX2 R114, R114 ;  /* 0x0000007200727308 */ /* 0x000e620000000800 */
[----:B------:R-:W-:-:S01]  /*15470*/  FFMA.FTZ R27, R27, R88, -R94 ;  /* 0x000000581b1b7223 */ /* 0x000fc2000001085e */
[----:B------:R-:W-:-:S06]  /*15480*/  FADD.FTZ R3, R129, R14 ;  /* 0x0000000e81037221 */ /* 0x000fcc0000010000 */
[----:B------:R-:W4:Y:S01]  /*15490*/  MUFU.EX2 R55, R55 ;  /* 0x0000003700377308 */ /* 0x000f220000000800 */
[----:B------:R-:W-:-:S01]  /*154a0*/  FFMA.FTZ R116, R183, R88, -R94 ;  /* 0x00000058b7747223 */ /* 0x000fc2000001085e */
[----:B------:R-:W-:-:S06]  /*154b0*/  FADD.FTZ R24, R15, R24 ;  /* 0x000000180f187221 */ /* 0x000fcc0000010000 */
[----:B------:R-:W4:Y:S01]  /*154c0*/  MUFU.EX2 R25, R25 ;  /* 0x0000001900197308 */ /* 0x000f220000000800 */
[----:B------:R-:W-:Y:S01]  /*154d0*/  F2FP.SATFINITE.E4M3.F32.PACK_AB_MERGE_C R220, R43, R28, R220 ;  /* 0x0000001c2bdc723e */ /* 0x000fe200048070dc */
[----:B--2---:R-:W-:Y:S01]  /*154e0*/  FADD.FTZ R28, R58, R3 ;  /* 0x000000033a1c7221 */ /* 0x004fe20000010000 */
[----:B0-----:R-:W-:-:S05]  /*154f0*/  FADD.FTZ R3, R57, R24 ;  /* 0x0000001839037221 */ /* 0x001fca0000010000 */
[----:B------:R-:W0:Y:S01]  /*15500*/  MUFU.EX2 R112, R112 ;  /* 0x0000007000707308 */ /* 0x000e220000000800 */
[----:B------:R-:W-:-:S01]  /*15510*/  FFMA.FTZ R29, R29, R88, -R94 ;  /* 0x000000581d1d7223 */ /* 0x000fc2000001085e */
[----:B---3--:R-:W-:-:S06]  /*15520*/  FADD.FTZ R28, R61, R28 ;  /* 0x0000001c3d1c7221 */ /* 0x008fcc0000010000 */
[----:B------:R-:W2:Y:S01]  /*15530*/  MUFU.EX2 R62, R215 ;  /* 0x000000d7003e7308 */ /* 0x000ea20000000800 */
[C---:B-1----:R-:W-:Y:S01]  /*15540*/  F2FP.SATFINITE.E4M3.F32.PACK_AB_MERGE_C R57, R114.reuse, R57, RZ ;  /* 0x000000397239723e */ /* 0x042fe200048070ff */
[----:B------:R-:W-:-:S06]  /*15550*/  FADD.FTZ R114, R114, R3 ;  /* 0x0000000372727221 */ /* 0x000fcc0000010000 */
[----:B------:R-:W1:Y:S01]  /*15560*/  MUFU.EX2 R27, R27 ;  /* 0x0000001b001b7308 */ /* 0x000e620000000800 */
[----:B----4-:R-:W-:-:S07]  /*15570*/  FADD.FTZ R3, R55, R28 ;  /* 0x0000001c37037221 */ /* 0x010fce0000010000 */
[----:B------:R-:W3:Y:S01]  /*15580*/  MUFU.EX2 R65, R65 ;  /* 0x0000004100417308 */ /* 0x000ee20000000800 */
[----:B------:R-:W-:-:S01]  /*15590*/  FFMA.FTZ R185, R185, R88, -R94 ;  /* 0x00000058b9b97223 */ /* 0x000fc2000001085e */
[----:B------:R-:W-:-:S06]  /*155a0*/  FADD.FTZ R35, R25, R114 ;  /* 0x0000007219237221 */ /* 0x000fcc0000010000 */
[----:B------:R-:W4:Y:S01]  /*155b0*/  MUFU.EX2 R116, R116 ;  /* 0x0000007400747308 */ /* 0x000f220000000800 */
[----:B------:R-:W-:-:S01]  /*155c0*/  FADD.FTZ R3, R60, R3 ;  /* 0x000000033c037221 */ /* 0x000fc20000010000 */
[----:B------:R-:W-:-:S06]  /*155d0*/  FFMA.FTZ R187, R187, R88, -R94 ;  /* 0x00000058bbbb7223 */ /* 0x000fcc000001085e */
[----:B------:R-:W4:Y:S01]  /*155e0*/  MUFU.EX2 R64, R64 ;  /* 0x0000004000407308 */ /* 0x000f220000000800 */
[----:B0-----:R-:W-:-:S01]  /*155f0*/  FADD.FTZ R28, R112, R35 ;  /* 0x00000023701c7221 */ /* 0x001fc20000010000 */
[----:B------:R-:W-:-:S06]  /*15600*/  F2FP.SATFINITE.E4M3.F32.PACK_AB_MERGE_C R222, R51, R32, R222 ;  /* 0x0000002033de723e */ /* 0x000fcc00048070de */
[----:B------:R-:W0:Y:S01]  /*15610*/  MUFU.EX2 R29, R29 ;  /* 0x0000001d001d7308 */ /* 0x000e220000000800 */
[----:B------:R-:W-:-:S01]  /*15620*/  FFMA.FTZ R189, R189, R88, -R94 ;  /* 0x00000058bdbd7223 */ /* 0x000fc2000001085e */
[----:B--2---:R-:W-:-:S06]  /*15630*/  FADD.FTZ R32, R62, R3 ;  /* 0x000000033e207221 */ /* 0x004fcc0000010000 */
[----:B------:R-:W2:Y:S01]  /*15640*/  MUFU.EX2 R137, R137 ;  /* 0x0000008900897308 */ /* 0x000ea20000000800 */
[----:B-1----:R-:W-:-:S01]  /*15650*/  FADD.FTZ R3, R27, R28 ;  /* 0x0000001c1b037221 */ /* 0x002fc20000010000 */
[----:B---3--:R-:W-:-:S06]  /*15660*/  F2FP.SATFINITE.E4M3.F32.PACK_AB_MERGE_C R210, R65, R62, RZ ;  /* 0x0000003e41d2723e */ /* 0x008fcc00048070ff */
[----:B------:R-:W1:Y:S01]  /*15670*/  MUFU.EX2 R20, R185 ;  /* 0x000000b900147308 */ /* 0x000e620000000800 */
[----:B------:R-:W-:-:S01]  /*15680*/  FADD.FTZ R65, R65, R32 ;  /* 0x0000002041417221 */ /* 0x000fc20000010000 */
[----:B------:R-:W-:-:S06]  /*15690*/  FFMA.FTZ R191, R191, R88, -R94 ;  /* 0x00000058bfbf7223 */ /* 0x000fcc000001085e */
[----:B------:R-:W-:Y:S01]  /*156a0*/  MUFU.EX2 R66, R66 ;  /* 0x0000004200427308 */ /* 0x000fe20000000800 */
[----:B----4-:R-:W-:-:S07]  /*156b0*/  F2FP.SATFINITE.E4M3.F32.PACK_AB_MERGE_C R32, R116, R27, RZ ;  /* 0x0000001b7420723e */ /* 0x010fce00048070ff */
[----:B------:R-:W3:Y:S01]  /*156c0*/  MUFU.EX2 R147, R147 ;  /* 0x0000009300937308 */ /* 0x000ee20000000800 */
[----:B------:R-:W-:-:S01]  /*156d0*/  FADD.FTZ R116, R116, R3 ;  /* 0x0000000374747221 */ /* 0x000fc20000010000 */
[----:B------:R-:W-:-:S06]  /*156e0*/  FFMA.FTZ R193, R193, R88, -R94 ;  /* 0x00000058c1c17223 */ /* 0x000fcc000001085e */
[----:B------:R-:W4:Y:S01]  /*156f0*/  MUFU.EX2 R26, R187 ;  /* 0x000000bb001a7308 */ /* 0x000f220000000800 */
[----:B------:R-:W-:-:S01]  /*15700*/  FADD.FTZ R28, R64, R65 ;  /* 0x00000041401c7221 */ /* 0x000fc20000010000 */
[----:B0-----:R-:W-:-:S06]  /*15710*/  FADD.FTZ R3, R29, R116 ;  /* 0x000000741d037221 */ /* 0x001fcc0000010000 */
[----:B------:R-:W0:Y:S01]  /*15720*/  MUFU.EX2 R31, R189 ;  /* 0x000000bd001f7308 */ /* 0x000e220000000800 */
[----:B------:R-:W-:-:S01]  /*15730*/  FFMA.FTZ R33, R33, R88, -R94 ;  /* 0x0000005821217223 */ /* 0x000fc2000001085e */
[----:B------:R-:W-:-:S06]  /*15740*/  F2FP.SATFINITE.E4M3.F32.PACK_AB_MERGE_C R225, R123, R96, RZ ;  /* 0x000000607be1723e */ /* 0x000fcc00048070ff */
[----:B------:R-:W-:Y:S01]  /*15750*/  MUFU.EX2 R40, R40 ;  /* 0x0000002800287308 */ /* 0x000fe20000000800 */
[----:B--2---:R-:W-:-:S07]  /*15760*/  FADD.FTZ R27, R137, R28 ;  /* 0x0000001c891b7221 */ /* 0x004fce0000010000 */
[----:B------:R-:W2:Y:S01]  /*15770*/  MUFU.EX2 R155, R155 ;  /* 0x0000009b009b7308 */ /* 0x000ea20000000800 */
[----:B-1----:R-:W-:-:S07]  /*15780*/  FADD.FTZ R3, R20, R3 ;  /* 0x0000000314037221 */ /* 0x002fce0000010000 */
[----:B------:R-:W1:Y:S01]  /*15790*/  MUFU.EX2 R42, R42 ;  /* 0x0000002a002a7308 */ /* 0x000e620000000800 */
[----:B------:R-:W-:-:S07]  /*157a0*/  FFMA.FTZ R197, R197, R88, -R94 ;  /* 0x00000058c5c57223 */ /* 0x000fce000001085e */
[----:B------:R-:W1:Y:S01]  /*157b0*/  MUFU.EX2 R30, R191 ;  /* 0x000000bf001e7308 */ /* 0x000e620000000800 */
[----:B------:R-:W-:Y:S02]  /*157c0*/  F2FP.SATFINITE.E4M3.F32.PACK_AB_MERGE_C R227, R127, R98, RZ ;  /* 0x000000627fe3723e */ /* 0x000fe400048070ff */
[----:B---3--:R-:W-:-:S05]  /*157d0*/  F2FP.SATFINITE.E4M3.F32.PACK_AB_MERGE_C R212, R147, R66, RZ ;  /* 0x0000004293d4723e */ /* 0x008fca00048070ff */
[----:B------:R-:W3:Y:S01]  /*157e0*/  MUFU.EX2 R151, R151 ;  /* 0x0000009700977308 */ /* 0x000ee20000000800 */
[----:B------:R-:W-:-:S01]  /*157f0*/  FADD.FTZ R66, R66, R27 ;  /* 0x0000001b42427221 */ /* 0x000fc20000010000 */
[----:B------:R-:W-:Y:S01]  /*15800*/  F2FP.SATFINITE.E4M3.F32.PACK_AB_MERGE_C R225, R21, R12, R225 ;  /* 0x0000000c15e1723e */ /* 0x000fe200048070e1 */
[----:B----4-:R-:W-:-:S05]  /*15810*/  FADD.FTZ R12, R26, R3 ;  /* 0x000000031a0c7221 */ /* 0x010fca0000010000 */
[----:B------:R-:W4:Y:S01]  /*15820*/  MUFU.EX2 R193, R193 ;  /* 0x000000c100c17308 */ /* 0x000f220000000800 */
[----:B------:R-:W-:-:S01]  /*15830*/  FFMA.FTZ R37, R37, R88, -R94 ;  /* 0x0000005825257223 */ /* 0x000fc2000001085e */
[----:B------:R-:W-:Y:S01]  /*15840*/  F2FP.SATFINITE.E4M3.F32.PACK_AB_MERGE_C R227, R76, R13, R227 ;  /* 0x0000000d4ce3723e */ /* 0x000fe200048070e3 */
[----:B------:R-:W-:-:S01]  /*15850*/  FADD.FTZ R147, R147, R66 ;  /* 0x0000004293937221 */ /* 0x000fc20000010000 */
[----:B0-----:R-:W-:-:S04]  /*15860*/  F2FP.SATFINITE.E4M3.F32.PACK_AB_MERGE_C R13, R31, R26, RZ ;  /* 0x0000001a1f0d723e */ /* 0x001fc800048070ff */
[----:B------:R-:W0:Y:S01]  /*15870*/  MUFU.EX2 R33, R33 ;  /* 0x0000002100217308 */ /* 0x000e220000000800 */
[----:B------:R-:W-:-:S01]  /*15880*/  FADD.FTZ R31, R31, R12 ;  /* 0x0000000c1f1f7221 */ /* 0x000fc20000010000 */
[----:B--2---:R-:W-:Y:S01]  /*15890*/  F2FP.SATFINITE.E4M3.F32.PACK_AB_MERGE_C R214, R155, R40, RZ ;  /* 0x000000289bd6723e */ /* 0x004fe200048070ff */
[----:B------:R-:W-:-:S05]  /*158a0*/  FFMA.FTZ R201, R201, R88, -R94 ;  /* 0x00000058c9c97223 */ /* 0x000fca000001085e */
[----:B------:R-:W2:Y:S01]  /*158b0*/  MUFU.EX2 R14, R197 ;  /* 0x000000c5000e7308 */ /* 0x000ea20000000800 */
[----:B-1----:R-:W-:-:S01]  /*158c0*/  FADD.FTZ R12, R42, R147 ;  /* 0x000000932a0c7221 */ /* 0x002fc20000010000 */
[----:B------:R-:W-:Y:S01]  /*158d0*/  FADD.FTZ R26, R30, R31 ;  /* 0x0000001f1e1a7221 */ /* 0x000fe20000010000 */
[----:B------:R-:W-:-:S05]  /*158e0*/  FFMA.FTZ R199, R199, R88, -R94 ;  /* 0x00000058c7c77223 */ /* 0x000fca000001085e */
[----:B------:R-:W-:Y:S01]  /*158f0*/  MUFU.EX2 R70, R70 ;  /* 0x0000004600467308 */ /* 0x000fe20000000800 */
[C---:B---3--:R-:W-:Y:S01]  /*15900*/  F2FP.SATFINITE.E4M3.F32.PACK_AB_MERGE_C R214, R151.reuse, R42, R214 ;  /* 0x0000002a97d6723e */ /* 0x048fe200048070d6 */
[----:B------:R-:W-:-:S06]  /*15910*/  FADD.FTZ R151, R151, R12 ;  /* 0x0000000c97977221 */ /* 0x000fcc0000010000 */
[----:B------:R-:W1:Y:S01]  /*15920*/  MUFU.EX2 R159, R159 ;  /* 0x0000009f009f7308 */ /* 0x000e620000000800 */
[----:B----4-:R-:W-:-:S07]  /*15930*/  FADD.FTZ R26, R193, R26 ;  /* 0x0000001ac11a7221 */ /* 0x010fce0000010000 */
[----:B------:R-:W3:Y:S01]  /*15940*/  MUFU.EX2 R68, R68 ;  /* 0x0000004400447308 */ /* 0x000ee20000000800 */
[----:B------:R-:W-:-:S07]  /*15950*/  FFMA.FTZ R133, R133, R88, -R94 ;  /* 0x0000005885857223 */ /* 0x000fce000001085e */
[----:B------:R-:W4:Y:S01]  /*15960*/  MUFU.EX2 R37, R37 ;  /* 0x0000002500257308 */ /* 0x000f220000000800 */
[----:B------:R-:W-:-:S07]  /*15970*/  FADD.FTZ R40, R40, R151 ;  /* 0x0000009728287221 */ /* 0x000fce0000010000 */
[----:B------:R-:W4:Y:S01]  /*15980*/  MUFU.EX2 R157, R157 ;  /* 0x0000009d009d7308 */ /* 0x000f220000000800 */
[----:B0-----:R-:W-:-:S01]  /*15990*/  FADD.FTZ R3, R33, R26 ;  /* 0x0000001a21037221 */ /* 0x001fc20000010000 */
[----:B------:R-:W-:-:S06]  /*159a0*/  FFMA.FTZ R135, R135, R88, -R94 ;  /* 0x0000005887877223 */ /* 0x000fcc000001085e */
[----:B------:R-:W0:Y:S01]  /*159b0*/  MUFU.EX2 R24, R201 ;  /* 0x000000c900187308 */ /* 0x000e220000000800 */
[----:B------:R-:W-:-:S01]  /*159c0*/  FADD.FTZ R155, R155, R40 ;  /* 0x000000289b9b7221 */ /* 0x000fc20000010000 */
[C---:B--2---:R-:W-:Y:S01]  /*159d0*/  F2FP.SATFINITE.E4M3.F32.PACK_AB_MERGE_C R33, R14.reuse, R33, RZ ;  /* 0x000000210e21723e */ /* 0x044fe200048070ff */
[----:B------:R-:W-:-:S05]  /*159e0*/  FADD.FTZ R14, R14, R3 ;  /* 0x000000030e0e7221 */ /* 0x000fca0000010000 */
[----:B------:R-:W2:Y:S01]  /*159f0*/  MUFU.EX2 R199, R199 ;  /* 0x000000c700c77308 */ /* 0x000ea20000000800 */
[----:B------:R-:W-:-:S01]  /*15a00*/  FFMA.FTZ R143, R143, R88, -R94 ;  /* 0x000000588f8f7223 */ /* 0x000fc2000001085e */
[----:B------:R-:W-:Y:S01]  /*15a10*/  FFMA.FTZ R149, R149, R88, -R94 ;  /* 0x0000005895957223 */ /* 0x000fe2000001085e */
[----:B-1----:R-:W-:-:S05]  /*15a20*/  F2FP.SATFINITE.E4M3.F32.PACK_AB_MERGE_C R21, R159, R70, RZ ;  /* 0x000000469f15723e */ /* 0x002fca00048070ff */
[----:B------:R-:W1:Y:S01]  /*15a30*/  MUFU.EX2 R28, R133 ;  /* 0x00000085001c7308 */ /* 0x000e620000000800 */
[----:B------:R-:W-:-:S01]  /*15a40*/  FFMA.FTZ R94, R153, R88, -R94 ;  /* 0x00000058995e7223 */ /* 0x000fc2000001085e */
[----:B---3--:R-:W-:Y:S01]  /*15a50*/  FADD.FTZ R26, R68, R155 ;  /* 0x0000009b441a7221 */ /* 0x008fe20000010000 */
[----:B----4-:R-:W-:-:S05]  /*15a60*/  FADD.FTZ R3, R37, R14 ;  /* 0x0000000e25037221 */ /* 0x010fca0000010000 */
[----:B------:R-:W-:Y:S01]  /*15a70*/  MUFU.EX2 R74, R74 ;  /* 0x0000004a004a7308 */ /* 0x000fe20000000800 */
[C---:B------:R-:W-:Y:S01]  /*15a80*/  F2FP.SATFINITE.E4M3.F32.PACK_AB_MERGE_C R216, R157.reuse, R68, R21 ;  /* 0x000000449dd8723e */ /* 0x040fe20004807015 */
[----:B------:R-:W-:-:S06]  /*15a90*/  FADD.FTZ R157, R157, R26 ;  /* 0x0000001a9d9d7221 */ /* 0x000fcc0000010000 */
[----:B------:R-:W-:Y:S01]  /*15aa0*/  MUFU.EX2 R163, R163 ;  /* 0x000000a300a37308 */ /* 0x000fe20000000800 */
[----:B0-----:R-:W-:-:S07]  /*15ab0*/  FADD.FTZ R14, R24, R3 ;  /* 0x00000003180e7221 */ /* 0x001fce0000010000 */
[----:B------:R-:W0:Y:S08]  /*15ac0*/  MUFU.EX2 R72, R72 ;  /* 0x0000004800487308 */ /* 0x000e300000000800 */
[----:B------:R-:W3:Y:S01]  /*15ad0*/  MUFU.EX2 R135, R135 ;  /* 0x0000008700877308 */ /* 0x000ee20000000800 */
[----:B------:R-:W-:-:S07]  /*15ae0*/  FADD.FTZ R70, R70, R157 ;  /* 0x0000009d46467221 */ /* 0x000fce0000010000 */
[----:B------:R-:W4:Y:S01]  /*15af0*/  MUFU.EX2 R161, R207 ;  /* 0x000000cf00a17308 */ /* 0x000f220000000800 */
[----:B--2---:R-:W-:-:S07]  /*15b00*/  FADD.FTZ R3, R199, R14 ;  /* 0x0000000ec7037221 */ /* 0x004fce0000010000 */
[----:B------:R-:W2:Y:S01]  /*15b10*/  MUFU.EX2 R12, R143 ;  /* 0x0000008f000c7308 */ /* 0x000ea20000000800 */
[----:B------:R-:W-:-:S01]  /*15b20*/  FADD.FTZ R159, R159, R70 ;  /* 0x000000469f9f7221 */ /* 0x000fc20000010000 */
[----:B-1----:R-:W-:-:S06]  /*15b30*/  F2FP.SATFINITE.E4M3.F32.PACK_AB_MERGE_C R199, R28, R199, RZ ;  /* 0x000000c71cc7723e */ /* 0x002fcc00048070ff */
[----:B------:R-:W-:Y:S01]  /*15b40*/  MUFU.EX2 R149, R149 ;  /* 0x0000009500957308 */ /* 0x000fe20000000800 */
[----:B------:R-:W-:-:S07]  /*15b50*/  FADD.FTZ R28, R28, R3 ;  /* 0x000000031c1c7221 */ /* 0x000fce0000010000 */
[----:B------:R-:W1:Y:S01]  /*15b60*/  MUFU.EX2 R94, R94 ;  /* 0x0000005e005e7308 */ /* 0x000e620000000800 */
[----:B------:R-:W-:Y:S02]  /*15b70*/  ISETP.GE.AND P1, PT, R138, 0xe1, PT ;  /* 0x000000e18a00780c */ /* 0x000fe40003f26270 */
[----:B------:R-:W-:Y:S02]  /*15b80*/  F2FP.SATFINITE.E4M3.F32.PACK_AB_MERGE_C R213, R20, R29, R13 ;  /* 0x0000001d14d5723e */ /* 0x000fe4000480700d */
[----:B------:R-:W-:Y:S01]  /*15b90*/  F2FP.SATFINITE.E4M3.F32.PACK_AB_MERGE_C R209, R15, R0, R57 ;  /* 0x000000000fd1723e */ /* 0x000fe20004807039 */
[----:B0-----:R-:W-:Y:S01]  /*15ba0*/  FADD.FTZ R0, R72, R159 ;  /* 0x0000009f48007221 */ /* 0x001fe20000010000 */
[----:B------:R-:W-:Y:S01]  /*15bb0*/  F2FP.SATFINITE.E4M3.F32.PACK_AB_MERGE_C R13, R163, R74, RZ ;  /* 0x0000004aa30d723e */ /* 0x000fe200048070ff */
[----:B---3--:R-:W-:Y:S01]  /*15bc0*/  FADD.FTZ R3, R135, R28 ;  /* 0x0000001c87037221 */ /* 0x008fe20000010000 */
[----:B------:R-:W-:Y:S02]  /*15bd0*/  F2FP.SATFINITE.E4M3.F32.PACK_AB_MERGE_C R87, R102, R87, RZ ;  /* 0x000000576657723e */ /* 0x000fe400048070ff */
[C---:B----4-:R-:W-:Y:S01]  /*15be0*/  F2FP.SATFINITE.E4M3.F32.PACK_AB_MERGE_C R218, R161.reuse, R72, R13 ;  /* 0x00000048a1da723e */ /* 0x050fe2000480700d */
[----:B------:R-:W-:-:S01]  /*15bf0*/  FADD.FTZ R161, R161, R0 ;  /* 0x00000000a1a17221 */ /* 0x000fc20000010000 */
[----:B--2---:R-:W-:Y:S01]  /*15c00*/  FADD.FTZ R0, R12, R3 ;  /* 0x000000030c007221 */ /* 0x004fe20000010000 */
[----:B------:R-:W-:Y:S01]  /*15c10*/  F2FP.SATFINITE.E4M3.F32.PACK_AB_MERGE_C R223, R80, R49, R87 ;  /* 0x0000003150df723e */ /* 0x000fe20004807057 */
[----:B------:R-:W-:Y:S01]  /*15c20*/  IMAD.MOV.U32 R87, RZ, RZ, RZ ;  /* 0x000000ffff577224 */ /* 0x000fe200078e00ff */
[----:B------:R-:W-:Y:S01]  /*15c30*/  F2FP.SATFINITE.E4M3.F32.PACK_AB_MERGE_C R202, R117, R46, RZ ;  /* 0x0000002e75ca723e */ /* 0x000fe200048070ff */
[----:B------:R-:W-:Y:S01]  /*15c40*/  FADD.FTZ R74, R74, R161 ;  /* 0x000000a14a4a7221 */ /* 0x000fe20000010000 */
[----:B-1----:R-:W-:Y:S01]  /*15c50*/  F2FP.SATFINITE.E4M3.F32.PACK_AB_MERGE_C R3, R94, R149, RZ ;  /* 0x000000955e03723e */ /* 0x002fe200048070ff */
[----:B------:R-:W-:Y:S01]  /*15c60*/  FADD.FTZ R149, R149, R0 ;  /* 0x0000000095957221 */ /* 0x000fe20000010000 */
[----:B------:R-:W-:-:S02]  /*15c70*/  F2FP.SATFINITE.E4M3.F32.PACK_AB_MERGE_C R221, R107, R100, RZ ;  /* 0x000000646bdd723e */ /* 0x000fc400048070ff */
[----:B------:R-:W-:Y:S02]  /*15c80*/  F2FP.SATFINITE.E4M3.F32.PACK_AB_MERGE_C R91, R104, R91, RZ ;  /* 0x0000005b685b723e */ /* 0x000fe400048070ff */
[----:B------:R-:W-:Y:S02]  /*15c90*/  F2FP.SATFINITE.E4M3.F32.PACK_AB_MERGE_C R93, R106, R93, RZ ;  /* 0x0000005d6a5d723e */ /* 0x000fe400048070ff */
[----:B------:R-:W-:Y:S02]  /*15ca0*/  F2FP.SATFINITE.E4M3.F32.PACK_AB_MERGE_C R95, R108, R95, RZ ;  /* 0x0000005f6c5f723e */ /* 0x000fe400048070ff */
[----:B------:R-:W-:Y:S02]  /*15cb0*/  F2FP.SATFINITE.E4M3.F32.PACK_AB_MERGE_C R79, R110, R79, RZ ;  /* 0x0000004f6e4f723e */ /* 0x000fe400048070ff */
[----:B------:R-:W-:Y:S02]  /*15cc0*/  F2FP.SATFINITE.E4M3.F32.PACK_AB_MERGE_C R208, R61, R58, RZ ;  /* 0x0000003a3dd0723e */ /* 0x000fe400048070ff */
[----:B------:R-:W-:Y:S01]  /*15cd0*/  F2FP.SATFINITE.E4M3.F32.PACK_AB_MERGE_C R219, R12, R135, R3 ;  /* 0x000000870cdb723e */ /* 0x000fe20004807003 */
[----:B------:R-:W-:Y:S01]  /*15ce0*/  FADD.FTZ R3, R163, R74 ;  /* 0x0000004aa3037221 */ /* 0x000fe20000010000 */
[----:B------:R-:W-:Y:S01]  /*15cf0*/  F2FP.SATFINITE.E4M3.F32.PACK_AB_MERGE_C R200, R71, R36, R200 ;  /* 0x0000002447c8723e */ /* 0x000fe200048070c8 */
[----:B------:R-:W-:Y:S01]  /*15d00*/  FADD.FTZ R14, R94, R149 ;  /* 0x000000955e0e7221 */ /* 0x000fe20000010000 */
[----:B------:R-:W-:Y:S01]  /*15d10*/  F2FP.SATFINITE.E4M3.F32.PACK_AB_MERGE_C R202, R109, R44, R202 ;  /* 0x0000002c6dca723e */ /* 0x000fe200048070ca */
[--C-:B------:R-:W-:Y:S01]  /*15d20*/  IMAD.MOV.U32 R85, RZ, RZ, R87.reuse ;  /* 0x000000ffff557224 */ /* 0x100fe200078e0057 */
        /* <DEDUP_REMOVED lines=19> */
[--C-:B------:R-:W-:Y:S01]  /*15e60*/  IMAD.MOV.U32 R79, RZ, RZ, R87.reuse ;  /* 0x000000ffff4f7224 */ /* 0x100fe200078e0057 */
[----:B------:R-:W-:Y:S01]  /*15e70*/  F2FP.SATFINITE.E4M3.F32.PACK_AB_MERGE_C R211, R112, R25, R32 ;  /* 0x0000001970d3723e */ /* 0x000fe20004807020 */
[----:B------:R-:W-:Y:S01]  /*15e80*/  IMAD.MOV.U32 R73, RZ, RZ, R87 ;  /* 0x000000ffff497224 */ /* 0x000fe200078e0057 */
[----:B------:R-:W-:Y:S01]  /*15e90*/  F2FP.SATFINITE.E4M3.F32.PACK_AB_MERGE_C R215, R193, R30, R33 ;  /* 0x0000001ec1d7723e */ /* 0x000fe20004807021 */
[----:B------:R-:W-:Y:S01]  /*15ea0*/  IMAD.MOV.U32 R69, RZ, RZ, R87 ;  /* 0x000000ffff457224 */ /* 0x000fe200078e0057 */
[----:B------:R-:W-:Y:S01]  /*15eb0*/  F2FP.SATFINITE.E4M3.F32.PACK_AB_MERGE_C R217, R24, R37, R199 ;  /* 0x0000002518d9723e */ /* 0x000fe200048070c7 */
[--C-:B------:R-:W-:Y:S01]  /*15ec0*/  IMAD.MOV.U32 R68, RZ, RZ, R87.reuse ;  /* 0x000000ffff447224 */ /* 0x100fe200078e0057 */
[-C--:B------:R-:W-:Y:S01]  /*15ed0*/  MOV R86, R87.reuse ;  /* 0x0000005700567202 */ /* 0x080fe20000000f00 */
        /* <DEDUP_REMOVED lines=84> */
[----:B------:R-:W-:-:S07]  /*16420*/  CS2R R24, SRZ ;  /* 0x0000000000187805 */ /* 0x000fce000001ff00 */
.L_x_6257:
[----:B------:R-:W2:Y:S01]  /*16430*/  LDL R13, [R1+0x48] ;  /* 0x00004800010d7983 */ /* 0x000ea20000100800 */
[----:B------:R-:W-:Y:S01]  /*16440*/  ISETP.NE.AND P1, PT, R232, 0x1, PT ;  /* 0x00000001e800780c */ /* 0x000fe20003f25270 */
[----:B------:R-:W-:Y:S05]  /*16450*/  YIELD ;  /* 0x0000000000007946 */ /* 0x000fea0003800000 */
[----:B------:R-:W-:-:S04]  /*16460*/  SEL R235, RZ, 0x1, P1 ;  /* 0x00000001ffeb7807 */ /* 0x000fc80000800000 */
[----:B------:R-:W-:Y:S02]  /*16470*/  LOP3.LUT R235, R12, R235, RZ, 0x3c, !PT ;  /* 0x000000eb0ceb7212 */ /* 0x000fe400078e3cff */
[----:B--2---:R-:W-:-:S13]  /*16480*/  ISETP.NE.AND P1, PT, R13, RZ, PT ;  /* 0x000000ff0d00720c */ /* 0x004fda0003f25270 */
[----:B------:R-:W-:Y:S05]  /*16490*/  @P1 BRA `(.L_x_6247) ;  /* 0x00000000003c1947 */ /* 0x000fea0003800000 */
[----:B------:R-:W-:Y:S05]  /*164a0*/  @!P0 BRA `(.L_x_6248) ;  /* 0x0000000000048947 */ /* 0x000fea0003800000 */
[----:B------:R-:W-:Y:S01]  /*164b0*/  BPT.TRAP 0x1 ;  /* 0x000000040000795c */ /* 0x000fe20000300000 */
.L_x_6248:
        /* <DEDUP_REMOVED lines=8> */
.L_x_6249:
[----:B------:R-:W-:Y:S04]  /*16540*/  BSSY B0, `(.L_x_6247) ;  /* 0x0000004000007945 */ /* 0x000fe80003800000 */
[----:B-1----:R-:W-:Y:S05]  /*16550*/  @P2 BRA `(.L_x_6250) ;  /* 0x0000000000082947 */ /* 0x002fea0003800000 */
[----:B------:R-:W1:Y:S02]  /*16560*/  SYNCS.PHASECHK.TRANS64.TRYWAIT P2, [R13+URZ+0x2e830], R20 ;  /* 0x02e830140d0075a7 */ /* 0x000e64000804017f */
[----:B-1----:R-:W-:Y:S05]  /*16570*/  @!P2 BRA `(.L_x_6251) ;  /* 0x000000f80034a947 */ /* 0x002fea0003800000 */
.L_x_6250:
[----:B------:R-:W-:Y:S05]  /*16580*/  BSYNC B0 ;  /* 0x0000000000007941 */ /* 0x000fea0003800000 */
.L_x_6247:
[----:B01----:R-:W2:Y:S01]  /*16590*/  LDL R13, [R1+0x4c] ;  /* 0x00004c00010d7983 */ /* 0x003ea20000100800 */
[----:B------:R-:W-:Y:S01]  /*165a0*/  VIADD R233, R232, 0x1 ;  /* 0x00000001e8e97836 */ /* 0x000fe20000000000 */
[----:B------:R-:W-:Y:S05]  /*165b0*/  WARPSYNC.ALL ;  /* 0x0000000000007948 */ /* 0x000fea0003800000 */
[----:B------:R-:W0:Y:S01]  /*165c0*/  S2R R20, SR_TID.X ;  /* 0x0000000000147919 */ /* 0x000e220000002100 */
[C---:B------:R-:W-:Y:S01]  /*165d0*/  ISETP.NE.AND P2, PT, R233.reuse, 0x2, PT ;  /* 0x00000002e900780c */ /* 0x040fe20003f45270 */
[----:B------:R-:W-:Y:S01]  /*165e0*/  IMAD.MOV.U32 R89, RZ, RZ, 0x40000040 ;  /* 0x40000040ff597424 */ /* 0x000fe200078e00ff */
[----:B------:R-:W-:Y:S01]  /*165f0*/  MOV R21, 0x40000040 ;  /* 0x4000004000157802 */ /* 0x000fe20000000f00 */
[----:B------:R-:W-:Y:S01]  /*16600*/  IMAD.MOV.U32 R93, RZ, RZ, 0x40000040 ;  /* 0x40000040ff5d7424 */ /* 0x000fe200078e00ff */
[----:B------:R-:W-:Y:S01]  /*16610*/  SEL R233, R233, RZ, P2 ;  /* 0x000000ffe9e97207 */ /* 0x000fe20001000000 */
[----:B------:R-:W-:Y:S01]  /*16620*/  STL [R1+0x100], R27 ;  /* 0x0001001b01007387 */ /* 0x000fe20000100800 */
[----:B------:R-:W-:Y:S01]  /*16630*/  R2UR UR35, R89 ;  /* 0x00000000592372ca */ /* 0x000fe200000e0000 */
[----:B------:R-:W-:Y:S01]  /*16640*/  IMAD.MOV.U32 R91, RZ, RZ, 0x40000040 ;  /* 0x40000040ff5b7424 */ /* 0x000fe200078e00ff */
[----:B------:R-:W-:Y:S01]  /*16650*/  R2UR UR17, R93 ;  /* 0x000000005d1172ca */ /* 0x000fe200000e0000 */
[----:B------:R-:W-:Y:S01]  /*16660*/  STL [R1+0xfc], R26 ;  /* 0x0000fc1a01007387 */ /* 0x000fe20000100800 */
[----:B------:R-:W-:-:S02]  /*16670*/  R2UR UR19, R21 ;  /* 0x00000000151372ca */ /* 0x000fc400000e0000 */
[----:B------:R-:W-:Y:S01]  /*16680*/  R2UR UR43, R91 ;  /* 0x000000005b2b72ca */ /* 0x000fe200000e0000 */
[----:B------:R-:W-:Y:S01]  /*16690*/  STL [R1+0xf8], R25 ;  /* 0x0000f81901007387 */ /* 0x000fe20000100800 */
[----:B------:R-:W-:Y:S02]  /*166a0*/  R2UR UR25, R89 ;  /* 0x00000000591972ca */ /* 0x000fe400000e0000 */
[C---:B------:R-:W-:Y:S01]  /*166b0*/  R2UR UR5, R91.reuse ;  /* 0x000000005b0572ca */ /* 0x040fe200000e0000 */
[----:B------:R-:W-:Y:S01]  /*166c0*/  STL [R1+0xf4], R24 ;  /* 0x0000f41801007387 */ /* 0x000fe20000100800 */
[----:B------:R-:W-:Y:S02]  /*166d0*/  R2UR UR7, R91 ;  /* 0x000000005b0772ca */ /* 0x000fe400000e0000 */
[----:B------:R-:W-:Y:S01]  /*166e0*/  R2UR UR9, R93 ;  /* 0x000000005d0972ca */ /* 0x000fe200000e0000 */
[----:B------:R-:W-:Y:S01]  /*166f0*/  STL [R1+0xf0], R23 ;  /* 0x0000f01701007387 */ /* 0x000fe20000100800 */
[----:B------:R-:W-:-:S02]  /*16700*/  R2UR UR11, R89 ;  /* 0x00000000590b72ca */ /* 0x000fc400000e0000 */
[C---:B------:R-:W-:Y:S01]  /*16710*/  R2UR UR59, R91.reuse ;  /* 0x000000005b3b72ca */ /* 0x040fe200000e0000 */
[----:B------:R-:W-:Y:S01]  /*16720*/  STL [R1+0xec], R22 ;  /* 0x0000ec1601007387 */ /* 0x000fe20000100800 */
[----:B------:R-:W-:Y:S02]  /*16730*/  R2UR UR29, R91 ;  /* 0x000000005b1d72ca */ /* 0x000fe400000e0000 */
[----:B------:R-:W-:Y:S01]  /*16740*/  R2UR UR13, R89 ;  /* 0x00000000590d72ca */ /* 0x000fe200000e0000 */
[----:B------:R1:W-:Y:S01]  /*16750*/  STL [R1+0xe8], R19 ;  /* 0x0000e81301007387 */ /* 0x0003e20000100800 */
[----:B------:R-:W-:Y:S02]  /*16760*/  R2UR UR15, R93 ;  /* 0x000000005d0f72ca */ /* 0x000fe400000e0000 */
[----:B0-----:R-:W-:Y:S01]  /*16770*/  SHF.R.U32.HI R20, RZ, 0x7, R20 ;  /* 0x00000007ff147819 */ /* 0x001fe20000011614 */
[----:B------:R-:W-:Y:S01]  /*16780*/  STL [R1+0xe4], R18 ;  /* 0x0000e41201007387 */ /* 0x000fe20000100800 */
[----:B------:R-:W-:-:S02]  /*16790*/  MOV R237, UR38 ;  /* 0x0000002600ed7c02 */ /* 0x000fc40008000f00 */
[----:B------:R-:W-:Y:S01]  /*167a0*/  R2UR UR31, R89 ;  /* 0x00000000591f72ca */ /* 0x000fe200000e0000 */
[----:B------:R-:W-:Y:S01]  /*167b0*/  VIADD R94, R20, 0x8 ;  /* 0x00000008145e7836 */ /* 0x000fe20000000000 */
[----:B------:R0:W-:Y:S01]  /*167c0*/  STL [R1+0xe0], R17 ;  /* 0x0000e01101007387 */ /* 0x0001e20000100800 */
[----:B-1----:R-:W-:Y:S01]  /*167d0*/  MOV R19, UR43 ;  /* 0x0000002b00137c02 */ /* 0x002fe20008000f00 */
[----:B------:R-:W-:Y:S01]  /*167e0*/  UMOV UR43, UR25 ;  /* 0x00000019002b7c82 */ /* 0x000fe20008000000 */
[C---:B------:R-:W-:Y:S01]  /*167f0*/  R2UR UR21, R91.reuse ;  /* 0x000000005b1572ca */ /* 0x040fe200000e0000 */
[----:B------:R1:W-:Y:S01]  /*16800*/  BAR.SYNC.DEFER_BLOCKING R94, 0x100 ;  /* 0x0004005e0000751d */ /* 0x0003e20000010000 */
[----:B------:R-:W-:Y:S02]  /*16810*/  MOV R96, UR43 ;  /* 0x0000002b00607c02 */ /* 0x000fe40008000f00 */
[----:B------:R-:W-:Y:S02]  /*16820*/  R2UR UR23, R91 ;  /* 0x000000005b1772ca */ /* 0x000fe400000e0000 */
[----:B------:R-:W-:Y:S01]  /*16830*/  R2UR UR27, R89 ;  /* 0x00000000591b72ca */ /* 0x000fe200000e0000 */
[----:B------:R-:W-:Y:S01]  /*16840*/  UMOV UR43, UR5 ;  /* 0x00000005002b7c82 */ /* 0x000fe20008000000 */
[----:B0-----:R-:W-:Y:S01]  /*16850*/  MOV R17, UR35 ;  /* 0x0000002300117c02 */ /* 0x001fe20008000f00 */
[----:B------:R-:W-:Y:S01]  /*16860*/  STL [R1+0xdc], R16 ;  /* 0x0000dc1001007387 */ /* 0x000fe20000100800 */
[----:B------:R-:W-:Y:S01]  /*16870*/  UMOV UR35, UR17 ;  /* 0x0000001100237c82 */ /* 0x000fe20008000000 */
[----:B------:R-:W-:-:S02]  /*16880*/  R2UR UR17, R5 ;  /* 0x00000000051172ca */ /* 0x000fc400000e0000 */
[C---:B------:R-:W-:Y:S01]  /*16890*/  R2UR UR5, R5.reuse ;  /* 0x00000000050572ca */ /* 0x040fe200000e0000 */
[----:B------:R0:W-:Y:S01]  /*168a0*/  STL [R1+0xd8], R15 ;  /* 0x0000d80f01007387 */ /* 0x0001e20000100800 */
[----:B------:R-:W-:Y:S01]  /*168b0*/  MOV R27, UR35 ;  /* 0x00000023001b7c02 */ /* 0x000fe20008000f00 */
[----:B------:R-:W-:Y:S01]  /*168c0*/  UMOV UR35, UR9 ;  /* 0x0000000900237c82 */ /* 0x000fe20008000000 */
[C---:B------:R-:W-:Y:S01]  /*168d0*/  R2UR UR9, R5.reuse ;  /* 0x00000000050972ca */ /* 0x040fe200000e0000 */
[----:B------:R-:W-:Y:S01]  /*168e0*/  STL [R1+0xd4], R14 ;  /* 0x0000d40e01007387 */ /* 0x000fe20000100800 */
[----:B------:R-:W-:Y:S02]  /*168f0*/  R2UR UR25, R5 ;  /* 0x00000000051972ca */ /* 0x000fe400000e0000 */
[----:B------:R-:W-:Y:S01]  /*16900*/  R2UR UR47, R89 ;  /* 0x00000000592f72ca */ /* 0x000fe200000e0000 */
[----:B------:R-:W-:Y:S01]  /*16910*/  STL [R1+0xd0], R12 ;  /* 0x0000d00c01007387 */ /* 0x000fe20000100800 */
[----:B------:R-:W-:Y:S01]  /*16920*/  R2UR UR51, R91 ;  /* 0x000000005b3372ca */ /* 0x000fe200000e0000 */
[----:B------:R-:W-:Y:S01]  /*16930*/  IMAD.MOV.U32 R91, RZ, RZ, 0x40000040 ;  /* 0x40000040ff5b7424 */ /* 0x000fe200078e00ff */
[----:B------:R-:W-:Y:S01]  /*16940*/  WARPGROUP.ARRIVE ;  /* 0x00000000000079c5 */ /* 0x000fe20000000000 */
[----:B0-----:R-:W-:Y:S01]  /*16950*/  MOV R15, UR59 ;  /* 0x0000003b000f7c02 */ /* 0x001fe20008000f00 */
[----:B------:R-:W-:Y:S01]  /*16960*/  UMOV UR59, UR29 ;  /* 0x0000001d003b7c82 */ /* 0x000fe20008000000 */
[----:B------:R-:W-:Y:S01]  /*16970*/  STL [R1+0xcc], R3 ;  /* 0x0000cc0301007387 */ /* 0x000fe20000100800 */
[----:B------:R-:W-:Y:S01]  /*16980*/  MOV R25, UR59 ;  /* 0x0000003b00197c02 */ /* 0x000fe20008000f00 */
[----:B------:R-:W-:Y:S01]  /*16990*/  UMOV UR59, UR13 ;  /* 0x0000000d003b7c82 */ /* 0x000fe20008000000 */
[----:B------:R-:W-:Y:S01]  /*169a0*/  R2UR UR13, R5 ;  /* 0x00000000050d72ca */ /* 0x000fe200000e0000 */
[----:B------:R0:W-:Y:S01]  /*169b0*/  STL [R1+0xc8], R2 ;  /* 0x0000c80201007387 */ /* 0x0001e20000100800 */
[----:B------:R-:W-:Y:S01]  /*169c0*/  R2UR UR55, R89 ;  /* 0x00000000593772ca */ /* 0x000fe200000e0000 */
[----:B------:R-:W-:Y:S01]  /*169d0*/  IMAD.MOV.U32 R89, RZ, RZ, 0x40000040 ;  /* 0x40000040ff597424 */ /* 0x000fe200078e00ff */
[----:B------:R-:W-:-:S02]  /*169e0*/  R2UR UR40, R4 ;  /* 0x00000000042872ca */ /* 0x000fc400000e0000 */
[----:B------:R-:W-:Y:S02]  /*169f0*/  R2UR UR41, R5 ;  /* 0x00000000052972ca */ /* 0x000fe400000e0000 */
[----:B------:R-:W-:Y:S02]  /*16a00*/  MOV R21, 0x40000040 ;  /* 0x4000004000157802 */ /* 0x000fe40000000f00 */
[----:B------:R-:W-:Y:S02]  /*16a10*/  R2UR UR32, R10 ;  /* 0x000000000a2072ca */ /* 0x000fe400000e0000 */
[----:B0-----:R-:W-:Y:S02]  /*16a20*/  MOV R2, UR39 ;  /* 0x0000002700027c02 */ /* 0x001fe40008000f00 */
[----:B------:R-:W-:Y:S02]  /*16a30*/  R2UR UR39, R93 ;  /* 0x000000005d2772ca */ /* 0x000fe400000e0000 */
[----:B------:R-:W-:-:S02]  /*16a40*/  R2UR UR33, R11 ;  /* 0x000000000b2172ca */ /* 0x000fc400000e0000 */
[----:B------:R-:W-:Y:S02]  /*16a50*/  R2UR UR56, R10 ;  /* 0x000000000a3872ca */ /* 0x000fe400000e0000 */
[----:B------:R-:W-:Y:S02]  /*16a60*/  R2UR UR57, R11 ;  /* 0x000000000b3972ca */ /* 0x000fe400000e0000 */
[----:B------:R-:W-:-:S05]  /*16a70*/  MOV R236, UR37 ;  /* 0x0000002500ec7c02 */ /* 0x000fca0008000f00 */
[----:B------:R-:W-:Y:S01]  /*16a80*/  MOV R12, UR39 ;  /* 0x00000027000c7c02 */ /* 0x000fe20008000f00 */
[----:B------:R-:W-:Y:S01]  /*16a90*/  UMOV UR39, UR31 ;  /* 0x0000001f00277c82 */ /* 0x000fe20008000000 */
[----:B------:R-:W-:Y:S02]  /*16aa0*/  R2UR UR31, R21 ;  /* 0x00000000151f72ca */ /* 0x000fe400000e0000 */
[----:B------:R-:W-:Y:S01]  /*16ab0*/  MOV R23, UR39 ;  /* 0x0000002700177c02 */ /* 0x000fe20008000f00 */
[----:B------:R-:W-:Y:S01]  /*16ac0*/  UMOV UR39, UR21 ;  /* 0x0000001500277c82 */ /* 0x000fe20008000000 */
[----:B------:R-:W-:Y:S01]  /*16ad0*/  R2UR UR21, R5 ;  /* 0x00000000051572ca */ /* 0x000fe200000e0000 */
[----:B--2---:R-:W-:Y:S01]  /*16ae0*/  IMAD R20, R233, 0x700, R13 ;  /* 0x00000700e9147824 */ /* 0x004fe200078e020d */
[----:B------:R-:W-:-:S03]  /*16af0*/  MOV R13, UR36 ;  /* 0x00000024000d7c02 */ /* 0x000fc60008000f00 */
        /* <DEDUP_REMOVED lines=8> */
[----:B------:R-:W-:Y:S02]  /*16b80*/  R2UR UR6, R90 ;  /* 0x000000005a0672ca */ /* 0x000fe400000e0000 */
[----:B------:R-:W-:Y:S01]  /*16b90*/  R2UR UR26, R88 ;  /* 0x00000000581a72ca */ /* 0x000fe200000e0000 */
[----:B------:R-:W-:Y:S01]  /*16ba0*/  VIADD R88, R20, 0x102 ;  /* 0x0000010214587836 */ /* 0x000fe20000000000 */
[----:B------:R-:W-:Y:S01]  /*16bb0*/  R2UR UR8, R92 ;  /* 0x000000005c0872ca */ /* 0x000fe200000e0000 */
[C---:B------:R-:W-:Y:S01]  /*16bc0*/  VIADD R92, R20.reuse, 0x402 ;  /* 0x00000402145c7836 */ /* 0x040fe20000000000 */
[----:B------:R-:W-:-:S02]  /*16bd0*/  IADD3 R90, R20, 0x400, RZ ;  /* 0x00000400145a7810 */ /* 0x000fc40007ffe0ff */
[----:B------:R-:W-:Y:S02]  /*16be0*/  R2UR UR12, R88 ;  /* 0x00000000580c72ca */ /* 0x000fe400000e0000 */
[----:B------:R-:W-:Y:S02]  /*16bf0*/  IADD3 R88, R20, 0x302, RZ ;  /* 0x0000030214587810 */ /* 0x000fe40007ffe0ff */
[----:B------:R-:W-:Y:S02]  /*16c00*/  R2UR UR16, R92 ;  /* 0x000000005c1072ca */ /* 0x000fe400000e0000 */
[----:B------:R-:W-:Y:S01]  /*16c10*/  R2UR UR24, R88 ;  /* 0x00000000581872ca */ /* 0x000fe200000e0000 */
[----:B------:R-:W-:Y:S01]  /*16c20*/  VIADD R88, R20, 0x602 ;  /* 0x0000060214587836 */ /* 0x000fe20000000000 */
[----:B------:R-:W-:Y:S02]  /*16c30*/  R2UR UR22, R90 ;  /* 0x000000005a1672ca */ /* 0x000fe400000e0000 */
[----:B------:R-:W-:-:S02]  /*16c40*/  IADD3 R90, R20, 0x600, RZ ;  /* 0x00000600145a7810 */ /* 0x000fc40007ffe0ff */
[----:B------:R-:W-:Y:S01]  /*16c50*/  R2UR UR30, R88 ;  /* 0x00000000581e72ca */ /* 0x000fe200000e0000 */
[----:B------:R-:W-:Y:S01]  /*16c60*/  VIADD R88, R20, 0x204 ;  /* 0x0000020414587836 */ /* 0x000fe20000000000 */
[----:B------:R-:W-:Y:S01]  /*16c70*/  R2UR UR4, R90 ;  /* 0x000000005a0472ca */ /* 0x000fe200000e0000 */
[C---:B------:R-:W-:Y:S01]  /*16c80*/  VIADD R90, R20.reuse, 0x202 ;  /* 0x00000202145a7836 */ /* 0x040fe20000000000 */
[----:B------:R-:W-:Y:S02]  /*16c90*/  IADD3 R92, R20, 0x4, RZ ;  /* 0x00000004145c7810 */ /* 0x000fe40007ffe0ff */
[----:B------:R-:W-:Y:S02]  /*16ca0*/  R2UR UR34, R88 ;  /* 0x00000000582272ca */ /* 0x000fe400000e0000 */
[----:B------:R-:W-:Y:S01]  /*16cb0*/  R2UR UR20, R90 ;  /* 0x000000005a1472ca */ /* 0x000fe200000e0000 */
[----:B------:R-:W-:Y:S01]  /*16cc0*/  VIADD R90, R20, 0x502 ;  /* 0x00000502145a7836 */ /* 0x000fe20000000000 */
[----:B------:R-:W-:-:S02]  /*16cd0*/  R2UR UR38, R92 ;  /* 0x000000005c2672ca */ /* 0x000fc400000e0000 */
[----:B------:R-:W-:Y:S02]  /*16ce0*/  IADD3 R88, R20, 0x404, RZ ;  /* 0x0000040414587810 */ /* 0x000fe40007ffe0ff */
[----:B------:R-:W-:Y:S01]  /*16cf0*/  R2UR UR28, R90 ;  /* 0x000000005a1c72ca */ /* 0x000fe200000e0000 */
[----:B------:R-:W-:Y:S01]  /*16d00*/  VIADD R90, R20, 0x104 ;  /* 0x00000104145a7836 */ /* 0x000fe20000000000 */
[----:B------:R-:W-:Y:S01]  /*16d10*/  R2UR UR46, R88 ;  /* 0x00000000582e72ca */ /* 0x000fe200000e0000 */
[----:B------:R-:W-:Y:S02]  /*16d20*/  VIADD R88, R20, 0x604 ;  /* 0x0000060414587836 */ /* 0x000fe40000000000 */
[----:B------:R-:W-:Y:S01]  /*16d30*/  MOV R16, UR34 ;  /* 0x0000002200107c02 */ /* 0x000fe20008000f00 */
[----:B------:R-:W-:Y:S01]  /*16d40*/  UMOV UR34, UR16 ;  /* 0x0000001000227c82 */ /* 0x000fe20008000000 */
[----:B------:R-:W-:Y:S02]  /*16d50*/  R2UR UR16, R4 ;  /* 0x00000000041072ca */ /* 0x000fe400000e0000 */
[----:B------:R-:W-:Y:S01]  /*16d60*/  R2UR UR58, R90 ;  /* 0x000000005a3a72ca */ /* 0x000fe200000e0000 */
[----:B------:R-:W-:Y:S01]  /*16d70*/  VIADD R90, R20, 0x304 ;  /* 0x00000304145a7836 */ /* 0x000fe20000000000 */
[----:B------:R-:W-:Y:S01]  /*16d80*/  MOV R26, UR34 ;  /* 0x00000022001a7c02 */ /* 0x000fe20008000f00 */
[----:B------:R-:W-:Y:S01]  /*16d90*/  UMOV UR34, UR8 ;  /* 0x0000000800227c82 */ /* 0x000fe20008000000 */
[----:B------:R-:W-:-:S02]  /*16da0*/  R2UR UR8, R4 ;  /* 0x00000000040872ca */ /* 0x000fc400000e0000 */
[----:B------:R-:W-:Y:S01]  /*16db0*/  R2UR UR42, R90 ;  /* 0x000000005a2a72ca */ /* 0x000fe200000e0000 */
[----:B------:R-:W-:Y:S01]  /*16dc0*/  VIADD R90, R20, 0x504 ;  /* 0x00000504145a7836 */ /* 0x000fe20000000000 */
[----:B------:R-:W-:Y:S01]  /*16dd0*/  MOV R3, UR38 ;  /* 0x0000002600037c02 */ /* 0x000fe20008000f00 */
[----:B------:R-:W-:Y:S01]  /*16de0*/  UMOV UR38, UR30 ;  /* 0x0000001e00267c82 */ /* 0x000fe20008000000 */
[----:B------:R-:W-:Y:S01]  /*16df0*/  R2UR UR54, R88 ;  /* 0x00000000583672ca */ /* 0x000fe200000e0000 */
[----:B------:R-:W-:Y:S01]  /*16e00*/  QGMMA.64x32x32.F32.E4M3.E4M3 R184, gdesc[UR16], RZ, !UPT, gsb0 ;  /* 0x0060000010b879f3 */ /* 0x000fe2000c0008ff */
[----:B------:R-:W-:Y:S01]  /*16e10*/  MOV R22, UR38 ;  /* 0x0000002600167c02 */ /* 0x000fe20008000f00 */
[----:B------:R-:W-:Y:S01]  /*16e20*/  UMOV UR38, UR20 ;  /* 0x0000001400267c82 */ /* 0x000fe20008000000 */
[----:B------:R-:W-:Y:S01]  /*16e30*/  MOV R14, UR58 ;  /* 0x0000003a000e7c02 */ /* 0x000fe20008000f00 */
[----:B------:R-:W-:Y:S01]  /*16e40*/  UMOV UR58, UR28 ;  /* 0x0000001c003a7c82 */ /* 0x000fe20008000000 */
[----:B------:R-:W-:-:S02]  /*16e50*/  R2UR UR20, R4 ;  /* 0x00000000041472ca */ /* 0x000fc400000e0000 */
[----:B------:R-:W-:Y:S01]  /*16e60*/  MOV R24, UR58 ;  /* 0x0000003a00187c02 */ /* 0x000fe20008000f00 */
[----:B------:R-:W-:Y:S01]  /*16e70*/  UMOV UR58, UR12 ;  /* 0x0000000c003a7c82 */ /* 0x000fe20008000000 */
[----:B------:R-:W-:Y:S01]  /*16e80*/  MOV R18, UR42 ;  /* 0x0000002a00127c02 */ /* 0x000fe20008000f00 */
[----:B------:R-:W-:Y:S01]  /*16e90*/  UMOV UR42, UR24 ;  /* 0x00000018002a7c82 */ /* 0x000fe20008000000 */
[C---:B------:R-:W-:Y:S02]  /*16ea0*/  R2UR UR12, R4.reuse ;  /* 0x00000000040c72ca */ /* 0x040fe400000e0000 */
[----:B------:R-:W-:Y:S01]  /*16eb0*/  MOV R95, UR42 ;  /* 0x0000002a005f7c02 */ /* 0x000fe20008000f00 */
[----:B------:R-:W-:Y:S01]  /*16ec0*/  UMOV UR42, UR4 ;  /* 0x00000004002a7c82 */ /* 0x000fe20008000000 */
[C---:B------:R-:W-:Y:S02]  /*16ed0*/  R2UR UR4, R4.reuse ;  /* 0x00000000040472ca */ /* 0x040fe400000e0000 */
[----:B------:R-:W-:Y:S01]  /*16ee0*/  R2UR UR24, R4 ;  /* 0x00000000041872ca */ /* 0x000fe200000e0000 */
[----:B------:R-:W-:Y:S01]  /*16ef0*/  IMAD.MOV.U32 R21, RZ, RZ, R95 ;  /* 0x000000ffff157224 */ /* 0x000fe200078e005f */
[----:B------:R-:W-:Y:S01]  /*16f00*/  R2UR UR50, R90 ;  /* 0x000000005a3272ca */ /* 0x000fe200000e0000 */
[C---:B------:R-:W-:Y:S01]  /*16f10*/  VIADD R90, R20.reuse, 0x6 ;  /* 0x00000006145a7836 */ /* 0x040fe20000000000 */
[----:B------:R-:W-:Y:S01]  /*16f20*/  IADD3 R88, R20, 0x106, RZ ;  /* 0x0000010614587810 */ /* 0x000fe20007ffe0ff */
[----:B------:R-:W-:-:S02]  /*16f30*/  WARPGROUP.DEPBAR.LE gsb0, 0x0 ;  /* 0x00008000000079c5 */ /* 0x000fc40000010000 */
[----:B------:R-:W-:-:S06]  /*16f40*/  WARPGROUP.ARRIVE ;  /* 0x00000000000079c5 */ /* 0x000fcc0000000000 */
[----:B------:R-:W-:Y:S01]  /*16f50*/  QGMMA.64x32x32.F32.E4M3.E4M3 R168, gdesc[UR4], RZ, !UPT, gsb0 ;  /* 0x0060000004a879f3 */ /* 0x000fe2000c0008ff */
[----:B------:R-:W-:Y:S01]  /*16f60*/  R2UR UR6, R90 ;  /* 0x000000005a0672ca */ /* 0x000fe200000e0000 */
[----:B------:R-:W-:Y:S01]  /*16f70*/  VIADD R90, R20, 0x206 ;  /* 0x00000206145a7836 */ /* 0x000fe20000000000 */
[----:B------:R-:W-:Y:S01]  /*16f80*/  R2UR UR7, R91 ;  /* 0x000000005b0772ca */ /* 0x000fe200000e0000 */
[----:B------:R-:W-:Y:S01]  /*16f90*/  IMAD.MOV.U32 R91, RZ, RZ, 0x40000040 ;  /* 0x40000040ff5b7424 */ /* 0x000fe200078e00ff */
[----:B------:R-:W-:Y:S02]  /*16fa0*/  WARPGROUP.DEPBAR.LE gsb0, 0x0 ;  /* 0x00008000000079c5 */ /* 0x000fe40000010000 */
[----:B------:R-:W-:-:S06]  /*16fb0*/  WARPGROUP.ARRIVE ;  /* 0x00000000000079c5 */ /* 0x000fcc0000000000 */
[----:B------:R-:W-:Y:S01]  /*16fc0*/  QGMMA.64x32x32.F32.E4M3.E4M3 R152, gdesc[UR8], RZ, !UPT, gsb0 ;  /* 0x00600000089879f3 */ /* 0x000fe2000c0008ff */
[----:B------:R-:W-:Y:S02]  /*16fd0*/  R2UR UR10, R88 ;  /* 0x00000000580a72ca */ /* 0x000fe400000e0000 */
[----:B------:R-:W-:Y:S01]  /*16fe0*/  R2UR UR11, R89 ;  /* 0x00000000590b72ca */ /* 0x000fe200000e0000 */
[----:B------:R-:W-:Y:S01]  /*16ff0*/  IMAD.MOV.U32 R89, RZ, RZ, 0x40000040 ;  /* 0x40000040ff597424 */ /* 0x000fe200078e00ff */
[----:B------:R-:W-:-:S04]  /*17000*/  IADD3 R88, R20, 0x306, RZ ;  /* 0x0000030614587810 */ /* 0x000fc80007ffe0ff */
[----:B------:R-:W-:Y:S02]  /*17010*/  R2UR UR18, R88 ;  /* 0x00000000581272ca */ /* 0x000fe400000e0000 */
[----:B------:R-:W-:Y:S02]  /*17020*/  IADD3 R88, R20, 0x506, RZ ;  /* 0x0000050614587810 */ /* 0x000fe40007ffe0ff */
[----:B------:R-:W-:Y:S01]  /*17030*/  R2UR UR19, R89 ;  /* 0x00000000591372ca */ /* 0x000fe200000e0000 */
[----:B------:R-:W-:Y:S01]  /*17040*/  IMAD.MOV.U32 R89, RZ, RZ, 0x40000040 ;  /* 0x40000040ff597424 */ /* 0x000fe200078e00ff */
[----:B------:R-:W-:Y:S02]  /*17050*/  WARPGROUP.DEPBAR.LE gsb0, 0x0 ;  /* 0x00008000000079c5 */ /* 0x000fe40000010000 */
[----:B------:R-:W-:-:S06]  /*17060*/  WARPGROUP.ARRIVE ;  /* 0x00000000000079c5 */ /* 0x000fcc0000000000 */
[----:B------:R-:W-:Y:S01]  /*17070*/  QGMMA.64x32x32.F32.E4M3.E4M3 R136, gdesc[UR12], RZ, !UPT, gsb0 ;  /* 0x006000000c8879f3 */ /* 0x000fe2000c0008ff */
[----:B------:R-:W-:Y:S01]  /*17080*/  R2UR UR14, R90 ;  /* 0x000000005a0e72ca */ /* 0x000fe200000e0000 */
[C---:B------:R-:W-:Y:S01]  /*17090*/  VIADD R90, R20.reuse, 0x406 ;  /* 0x00000406145a7836 */ /* 0x040fe20000000000 */
[----:B------:R-:W-:Y:S01]  /*170a0*/  R2UR UR15, R91 ;  /* 0x000000005b0f72ca */ /* 0x000fe200000e0000 */
[----:B------:R-:W-:Y:S02]  /*170b0*/  VIADD R20, R20, 0x606 ;  /* 0x0000060614147836 */ /* 0x000fe40000000000 */
[----:B------:R-:W-:-:S03]  /*170c0*/  IMAD.MOV.U32 R91, RZ, RZ, 0x40000040 ;  /* 0x40000040ff5b7424 */ /* 0x000fc600078e00ff */
[----:B------:R-:W-:Y:S01]  /*170d0*/  R2UR UR30, R20 ;  /* 0x00000000141e72ca */ /* 0x000fe200000e0000 */
[----:B------:R-:W-:Y:S01]  /*170e0*/  IMAD.MOV.U32 R20, RZ, RZ, R96 ;  /* 0x000000ffff147224 */ /* 0x000fe200078e0060 */
[----:B------:R-:W-:Y:S02]  /*170f0*/  WARPGROUP.DEPBAR.LE gsb0, 0x0 ;  /* 0x00008000000079c5 */ /* 0x000fe40000010000 */
[----:B------:R-:W-:-:S06]  /*17100*/  WARPGROUP.ARRIVE ;  /* 0x00000000000079c5 */ /* 0x000fcc0000000000 */
[----:B------:R-:W-:Y:S01]  /*17110*/  QGMMA.64x32x32.F32.E4M3.E4M3 R120, gdesc[UR20], RZ, !UPT, gsb0 ;  /* 0x00600000147879f3 */ /* 0x000fe2000c0008ff */
[----:B------:R-:W-:Y:S02]  /*17120*/  R2UR UR22, R90 ;  /* 0x000000005a1672ca */ /* 0x000fe400000e0000 */
[----:B------:R-:W-:Y:S01]  /*17130*/  R2UR UR23, R91 ;  /* 0x000000005b1772ca */ /* 0x000fe200000e0000 */
[----:B------:R-:W-:Y:S02]  /*17140*/  WARPGROUP.DEPBAR.LE gsb0, 0x0 ;  /* 0x00008000000079c5 */ /* 0x000fe40000010000 */
[----:B------:R-:W-:-:S06]  /*17150*/  WARPGROUP.ARRIVE ;  /* 0x00000000000079c5 */ /* 0x000fcc0000000000 */
[----:B------:R-:W-:Y:S01]  /*17160*/  QGMMA.64x32x32.F32.E4M3.E4M3 R104, gdesc[UR24], RZ, !UPT, gsb0 ;  /* 0x00600000186879f3 */ /* 0x000fe2000c0008ff */
[----:B------:R-:W-:Y:S02]  /*17170*/  R2UR UR26, R88 ;  /* 0x00000000581a72ca */ /* 0x000fe400000e0000 */
[----:B------:R-:W-:Y:S01]  /*17180*/  R2UR UR27, R89 ;  /* 0x00000000591b72ca */ /* 0x000fe200000e0000 */
[----:B------:R-:W-:Y:S02]  /*17190*/  WARPGROUP.DEPBAR.LE gsb0, 0x0 ;  /* 0x00008000000079c5 */ /* 0x000fe40000010000 */
[----:B-1----:R-:W-:-:S06]  /*171a0*/  WARPGROUP.ARRIVE ;  /* 0x00000000000079c5 */ /* 0x002fcc0000000000 */
[----:B------:R-:W-:Y:S01]  /*171b0*/  QGMMA.64x32x32.F32.E4M3.E4M3 R88, gdesc[UR40], RZ, !UPT, gsb0 ;  /* 0x00600000285879f3 */ /* 0x000fe2000c0008ff */
[----:B------:R-:W-:Y:S02]  /*171c0*/  R2UR UR36, R10 ;  /* 0x000000000a2472ca */ /* 0x000fe400000e0000 */
[----:B------:R-:W-:Y:S02]  /*171d0*/  R2UR UR37, R11 ;  /* 0x000000000b2572ca */ /* 0x000fe400000e0000 */
[----:B------:R-:W-:Y:S02]  /*171e0*/  R2UR UR43, R20 ;  /* 0x00000000142b72ca */ /* 0x000fe400000e0000 */
[----:B------:R-:W-:Y:S01]  /*171f0*/  R2UR UR42, R21 ;  /* 0x00000000152a72ca */ /* 0x000fe200000e0000 */
[----:B------:R-:W-:Y:S02]  /*17200*/  WARPGROUP.DEPBAR.LE gsb0, 0x0 ;  /* 0x00008000000079c5 */ /* 0x000fe40000010000 */
[----:B------:R-:W-:-:S06]  /*17210*/  WARPGROUP.ARRIVE ;  /* 0x00000000000079c5 */ /* 0x000fcc0000000000 */
[----:B------:R-:W-:Y:S01]  /*17220*/  QGMMA.64x32x32.F32.E4M3.E4M3 R184, gdesc[UR32], R184, gsb0 ;  /* 0x0060000020b879f3 */ /* 0x000fe200080008b8 */
[----:B------:R-:W-:Y:S02]  /*17230*/  R2UR UR40, R10 ;  /* 0x000000000a2872ca */ /* 0x000fe400000e0000 */
[----:B------:R-:W-:Y:S02]  /*17240*/  R2UR UR41, R11 ;  /* 0x000000000b2972ca */ /* 0x000fe400000e0000 */
[----:B------:R-:W-:Y:S02]  /*17250*/  R2UR UR35, R27 ;  /* 0x000000001b2372ca */ /* 0x000fe400000e0000 */
[----:B------:R-:W-:Y:S01]  /*17260*/  R2UR UR34, R26 ;  /* 0x000000001a2272ca */ /* 0x000fe200000e0000 */
[----:B------:R0:W5:Y:S01]  /*17270*/  LDL.LU R27, [R1+0x100] ;  /* 0x00010000011b7983 */ /* 0x0001620000300800 */
[----:B------:R-:W-:Y:S02]  /*17280*/  R2UR UR32, R10 ;  /* 0x000000000a2072ca */ /* 0x000fe400000e0000 */
[----:B------:R-:W-:Y:S01]  /*17290*/  R2UR UR33, R11 ;  /* 0x000000000b2172ca */ /* 0x000fe200000e0000 */
[----:B------:R0:W5:Y:S01]  /*172a0*/  LDL.LU R26, [R1+0xfc] ;  /* 0x0000fc00011a7983 */ /* 0x0001620000300800 */
[----:B------:R-:W-:-:S02]  /*172b0*/  WARPGROUP.DEPBAR.LE gsb0, 0x0 ;  /* 0x00008000000079c5 */ /* 0x000fc40000010000 */
        /* <DEDUP_REMOVED lines=11> */
[----:B------:R-:W-:Y:S02]  /*17370*/  R2UR UR59, R25 ;  /* 0x00000000193b72ca */ /* 0x000fe400000e0000 */
[----:B------:R-:W-:Y:S01]  /*17380*/  R2UR UR58, R24 ;  /* 0x00000000183a72ca */ /* 0x000fe200000e0000 */
[----:B------:R0:W5:Y:S01]  /*17390*/  LDL.LU R25, [R1+0xf8] ;  /* 0x0000f80001197983 */ /* 0x0001620000300800 */
[----:B------:R-:W-:Y:S02]  /*173a0*/  R2UR UR56, R10 ;  /* 0x000000000a3872ca */ /* 0x000fe400000e0000 */
[----:B------:R-:W-:Y:S01]  /*173b0*/  R2UR UR57, R11 ;  /* 0x000000000b3972ca */ /* 0x000fe200000e0000 */
[----:B------:R0:W5:Y:S01]  /*173c0*/  LDL.LU R24, [R1+0xf4] ;  /* 0x0000f40001187983 */ /* 0x0001620000300800 */
[----:B------:R-:W-:Y:S02]  /*173d0*/  WARPGROUP.DEPBAR.LE gsb0, 0x0 ;  /* 0x00008000000079c5 */ /* 0x000fe40000010000 */
[----:B------:R-:W-:-:S09]  /*173e0*/  WARPGROUP.ARRIVE ;  /* 0x00000000000079c5 */ /* 0x000fd20000000000 */
        /* <DEDUP_REMOVED lines=11> */
[----:B------:R-:W-:Y:S02]  /*174a0*/  R2UR UR38, R3 ;  /* 0x00000000032672ca */ /* 0x000fe400000e0000 */
[----:B------:R-:W-:Y:S02]  /*174b0*/  R2UR UR36, R8 ;  /* 0x00000000082472ca */ /* 0x000fe400000e0000 */
[----:B------:R-:W-:Y:S01]  /*174c0*/  R2UR UR37, R9 ;  /* 0x00000000092572ca */ /* 0x000fe200000e0000 */
[----:B------:R-:W-:Y:S02]  /*174d0*/  WARPGROUP.DEPBAR.LE gsb0, 0x0 ;  /* 0x00008000000079c5 */ /* 0x000fe40000010000 */
[----:B------:R-:W-:-:S10]  /*174e0*/  WARPGROUP.ARRIVE ;  /* 0x00000000000079c5 */ /* 0x000fd40000000000 */
        /* <DEDUP_REMOVED lines=16> */
[----:B------:R-:W-:Y:S01]  /*175f0*/  R2UR UR42, R18 ;  /* 0x00000000122a72ca */ /* 0x000fe200000e0000 */
[----:B------:R0:W5:Y:S01]  /*17600*/  LDL.LU R19, [R1+0xe8] ;  /* 0x0000e80001137983 */ /* 0x0001620000300800 */
[C---:B------:R-:W-:Y:S02]  /*17610*/  R2UR UR40, R8.reuse ;  /* 0x00000000082872ca */ /* 0x040fe400000e0000 */
[C---:B------:R-:W-:Y:S01]  /*17620*/  R2UR UR41, R9.reuse ;  /* 0x00000000092972ca */ /* 0x040fe200000e0000 */
[----:B------:R0:W5:Y:S01]  /*17630*/  LDL.LU R18, [R1+0xe4] ;  /* 0x0000e40001127983 */ /* 0x0001620000300800 */
[C---:B------:R-:W-:Y:S02]  /*17640*/  R2UR UR44, R8.reuse ;  /* 0x00000000082c72ca */ /* 0x040fe400000e0000 */
[----:B------:R-:W-:Y:S01]  /*17650*/  R2UR UR45, R9 ;  /* 0x00000000092d72ca */ /* 0x000fe200000e0000 */
[----:B------:R0:W5:Y:S01]  /*17660*/  LDL.LU R17, [R1+0xe0] ;  /* 0x0000e00001117983 */ /* 0x0001620000300800 */
[----:B------:R-:W-:-:S02]  /*17670*/  R2UR UR48, R8 ;  /* 0x00000000083072ca */ /* 0x000fc400000e0000 */
[C---:B------:R-:W-:Y:S01]  /*17680*/  R2UR UR49, R9.reuse ;  /* 0x00000000093172ca */ /* 0x040fe200000e0000 */
[----:B------:R0:W5:Y:S01]  /*17690*/  LDL.LU R16, [R1+0xdc] ;  /* 0x0000dc0001107983 */ /* 0x0001620000300800 */
[----:B------:R-:W-:Y:S02]  /*176a0*/  R2UR UR52, R8 ;  /* 0x00000000083472ca */ /* 0x000fe400000e0000 */
[----:B------:R-:W-:Y:S01]  /*176b0*/  R2UR UR53, R9 ;  /* 0x00000000093572ca */ /* 0x000fe200000e0000 */
        /* <DEDUP_REMOVED lines=29> */
[----:B------:R0:W5:Y:S01]  /*17890*/  LDL.LU R2, [R1+0xc8] ;  /* 0x0000c80001027983 */ /* 0x0001620000300800 */
[----:B------:R-:W-:Y:S02]  /*178a0*/  WARPGROUP.DEPBAR.LE gsb0, 0x0 ;  /* 0x00008000000079c5 */ /* 0x000fe40000010000 */
[----:B------:R-:W-:-:S06]  /*178b0*/  WARPGROUP.ARRIVE ;  /* 0x00000000000079c5 */ /* 0x000fcc0000000000 */
[----:B------:R-:W-:Y:S01]  /*178c0*/  QGMMA.64x32x32.F32.E4M3.E4M3 R152, gdesc[UR12], R152, gsb0 ;  /* 0x006000000c9879f3 */ /* 0x000fe20008000898 */
        /* <DEDUP_REMOVED lines=21> */
[----:B------:R-:W-:Y:S02]  /*17a20*/  R2UR UR37, R236 ;  /* 0x00000000ec2572ca */ /* 0x000fe400000e0000 */
[----:B------:R-:W-:Y:S01]  /*17a30*/  R2UR UR36, R13 ;  /* 0x000000000d2472ca */ /* 0x000fe200000e0000 */
[----:B------:R-:W-:Y:S02]  /*17a40*/  WARPGROUP.DEPBAR.LE gsb0, 0x0 ;  /* 0x00008000000079c5 */ /* 0x000fe40000010000 */
[----:B0-----:R-:W-:-:S12]  /*17a50*/  @P1 BRA `(.L_x_6252) ;  /* 0x0000000000281947 */ /* 0x001fd80003800000 */
[----:B------:R-:W-:Y:S05]  /*17a60*/  @!P0 BRA `(.L_x_6253) ;  /* 0x0000000000048947 */ /* 0x000fea0003800000 */
[----:B------:R-:W-:Y:S01]  /*17a70*/  BPT.TRAP 0x1 ;  /* 0x000000040000795c */ /* 0x000fe20000300000 */
.L_x_6253:
[----:B-----5:R-:W-:Y:S01]  /*17a80*/  SHF.L.U32 R12, R12, 0x1f, RZ ;  /* 0x0000001f0c0c7819 */ /* 0x020fe200000006ff */
[----:B------:R-:W-:-:S04]  /*17a90*/  IMAD R13, R232, 0x8, R16 ;  /* 0x00000008e80d7824 */ /* 0x000fc800078e0210 */
[----:B------:R0:W1:Y:S01]  /*17aa0*/  SYNCS.PHASECHK.TRANS64.TRYWAIT P1, [R13+URZ+0x2e850], R12 ;  /* 0x02e8500c0d0075a7 */ /* 0x000062000802017f */
[----:B------:R-:W-:Y:S05]  /*17ab0*/  @!P0 BRA `(.L_x_6254) ;  /* 0x0000000000048947 */ /* 0x000fea0003800000 */
[----:B------:R-:W-:Y:S01]  /*17ac0*/  BPT.TRAP 0x1 ;  /* 0x000000040000795c */ /* 0x000fe20000300000 */
.L_x_6254:
[----:B-1----:R-:W-:Y:S05]  /*17ad0*/  @P1 BRA `(.L_x_6252) ;  /* 0x0000000000081947 */ /* 0x002fea0003800000 */
[----:B------:R-:W1:Y:S02]  /*17ae0*/  SYNCS.PHASECHK.TRANS64.TRYWAIT P1, [R13+URZ+0x2e850], R12 ;  /* 0x02e8500c0d0075a7 */ /* 0x000e64000802017f */
[----:B-1----:R-:W-:Y:S05]  /*17af0*/  @!P1 BRA `(.L_x_6255) ;  /* 0x000000e000e89947 */ /* 0x002fea0003800000 */
.L_x_6252:
[----:B01---5:R-:W-:Y:S01]  /*17b00*/  IADD3 R12, R16, 0x400, RZ ;  /* 0x00000400100c7810 */ /* 0x023fe20007ffe0ff */
[----:B------:R-:W-:Y:S01]  /*17b10*/  IMAD.MOV.U32 R13, RZ, RZ, -0x3ffffff0 ;  /* 0xc0000010ff0d7424 */ /* 0x000fe200078e00ff */
        /* <DEDUP_REMOVED lines=32> */
[----:B------:R-:W-:Y:S01]  /*17d20*/  QGMMA.64x128x32.F32.E4M3.E4M3 R24, R224, gdesc[UR4], R24, gsb0 ;  /* 0x01e00004e0187df3 */ /* 0x000fe20008000818 */
[----:B------:R-:W-:Y:S01]  /*17d30*/  R2UR UR6, R20 ;  /* 0x00000000140672ca */ /* 0x000fe200000e0000 */
[----:B------:R-:W-:Y:S01]  /*17d40*/  FMUL.FTZ R182, R2, R182 ;  /* 0x000000b602b67220 */ /* 0x000fe20000410000 */
[----:B------:R-:W-:Y:S01]  /*17d50*/  R2UR UR7, R21 ;  /* 0x00000000150772ca */ /* 0x000fe200000e0000 */
[----:B------:R-:W-:Y:S01]  /*17d60*/  IMAD.MOV.U32 R21, RZ, RZ, -0x3ffffff0 ;  /* 0xc0000010ff157424 */ /* 0x000fe200078e00ff */
[----:B------:R-:W-:Y:S01]  /*17d70*/  IADD3 R20, R12, 0x200, RZ ;  /* 0x000002000c147810 */ /* 0x000fe20007ffe0ff */
        /* <DEDUP_REMOVED lines=91> */
[----:B------:R-:W-:-:S05]  /*18330*/  ULDC UR4, c[0x0][0x988] ;  /* 0x0002620000047ab9 */ /* 0x000fca0000000800 */
        /* <DEDUP_REMOVED lines=8> */
[----:B------:R-:W1:Y:S01]  /*183c0*/  S2R R227, SR_TID.X ;  /* 0x0000000000e37919 */ /* 0x000e620000002100 */
[----:B------:R-:W-:Y:S01]  /*183d0*/  QGMMA.64x128x32.F32.E4M3.E4M3 R24, R220, gdesc[UR4], R24, gsb0 ;  /* 0x01e00004dc187df3 */ /* 0x000fe20008000818 */
[----:B------:R-:W-:Y:S01]  /*183e0*/  R2UR UR6, R20 ;  /* 0x00000000140672ca */ /* 0x000fe200000e0000 */
[----:B------:R-:W-:Y:S01]  /*183f0*/  VIADD R20, R12, 0x300 ;  /* 0x000003000c147836 */ /* 0x000fe20000000000 */
[----:B------:R-:W-:Y:S01]  /*18400*/  R2UR UR7, R21 ;  /* 0x00000000150772ca */ /* 0x000fe200000e0000 */
[----:B------:R-:W-:Y:S02]  /*18410*/  IMAD.MOV.U32 R21, RZ, RZ, -0x3ffffff0 ;  /* 0xc0000010ff157424 */ /* 0x000fe400078e00ff */
[----:B------:R-:W-:Y:S08]  /*18420*/  MUFU.TANH R183, R183 ;  /* 0x000000b700b77308 */ /* 0x000ff00000002400 */
[----:B------:R-:W-:Y:S08]  /*18430*/  MUFU.TANH R152, R152 ;  /* 0x0000009800987308 */ /* 0x000ff00000002400 */
[----:B------:R-:W-:Y:S01]  /*18440*/  MUFU.TANH R154, R154 ;  /* 0x0000009a009a7308 */ /* 0x000fe20000002400 */
[----:B-1----:R-:W-:-:S07]  /*18450*/  LOP3.LUT R227, R227, 0x7f, RZ, 0xc0, !PT ;  /* 0x0000007fe3e37812 */ /* 0x002fce00078ec0ff */
[----:B------:R-:W-:Y:S01]  /*18460*/  MUFU.TANH R153, R153 ;  /* 0x0000009900997308 */ /* 0x000fe20000002400 */
[----:B------:R-:W-:Y:S02]  /*18470*/  ISETP.NE.AND P1, PT, R227, RZ, PT ;  /* 0x000000ffe300720c */ /* 0x000fe40003f25270 */
[----:B------:R-:W1:Y:S05]  /*18480*/  S2R R227, SR_TID.X ;  /* 0x0000000000e37919 */ /* 0x000e6a0000002100 */
[----:B------:R-:W-:Y:S08]  /*18490*/  MUFU.TANH R155, R155 ;  /* 0x0000009b009b7308 */ /* 0x000ff00000002400 */
[----:B------:R-:W-:Y:S08]  /*184a0*/  MUFU.TANH R156, R156 ;  /* 0x0000009c009c7308 */ /* 0x000ff00000002400 */
[----:B------:R-:W-:Y:S08]  /*184b0*/  MUFU.TANH R158, R158 ;  /* 0x0000009e009e7308 */ /* 0x000ff00000002400 */
[----:B------:R-:W-:Y:S01]  /*184c0*/  MUFU.TANH R157, R157 ;  /* 0x0000009d009d7308 */ /* 0x000fe20000002400 */
[----:B-1----:R-:W-:-:S07]  /*184d0*/  SHF.R.U32.HI R227, RZ, 0x7, R227 ;  /* 0x00000007ffe37819 */ /* 0x002fce00000116e3 */
        /* <DEDUP_REMOVED lines=13> */
[----:B------:R-:W-:Y:S01]  /*185b0*/  QGMMA.64x128x32.F32.E4M3.E4M3 R24, R200, gdesc[UR4], R24, gsb0 ;  /* 0x01e00004c8187df3 */ /* 0x000fe20008000818 */
[----:B------:R-:W-:Y:S02]  /*185c0*/  R2UR UR6, R20 ;  /* 0x00000000140672ca */ /* 0x000fe400000e0000 */
[----:B------:R-:W-:Y:S01]  /*185d0*/  R2UR UR7, R21 ;  /* 0x00000000150772ca */ /* 0x000fe200000e0000 */
[----:B------:R-:W-:Y:S01]  /*185e0*/  IMAD.MOV.U32 R21, RZ, RZ, -0x3ffffff0 ;  /* 0xc0000010ff157424 */ /* 0x000fe200078e00ff */
[----:B------:R-:W-:Y:S02]  /*185f0*/  IADD3 R20, R12, 0x400, RZ ;  /* 0x000004000c147810 */ /* 0x000fe40007ffe0ff */
        /* <DEDUP_REMOVED lines=21> */
[----:B------:R-:W-:Y:S01]  /*18750*/  R2UR UR7, R21 ;  /* 0x00000000150772ca */ /* 0x000fe200000e0000 */
[----:B------:R-:W-:Y:S01]  /*18760*/  FMUL.FTZ R21, R2, R186 ;  /* 0x000000ba02157220 */ /* 0x000fe20000410000 */
        /* <DEDUP_REMOVED lines=10> */
[----:B0-----:R-:W-:Y:S01]  /*18810*/  FMNMX.FTZ R197, R13, R0, !PT ;  /* 0x000000000dc57209 */ /* 0x001fe20007810000 */
[C---:B------:R-:W-:Y:S01]  /*18820*/  FMUL.FTZ R195, R2.reuse, R198 ;  /* 0x000000c602c37220 */ /* 0x040fe20000410000 */
[----:B------:R-:W-:Y:S01]  /*18830*/  FMUL.FTZ R198, R2, R88 ;  /* 0x0000005802c67220 */ /* 0x000fe20000410000 */
[----:B------:R-:W0:Y:S08]  /*18840*/  MUFU.TANH R20, R20 ;  /* 0x0000001400147308 */ /* 0x000e300000002400 */
[----:B------:R-:W2:Y:S01]  /*18850*/  MUFU.TANH R185, R185 ;  /* 0x000000b900b97308 */ /* 0x000ea20000002400 */
[----:B-1----:R-:W-:-:S04]  /*18860*/  FMNMX.FTZ R199, R21, R234, !PT ;  /* 0x000000ea15c77209 */ /* 0x002fc80007810000 */
[----:B------:R-:W-:-:S03]  /*18870*/  FMNMX.FTZ R199, R184, R199, !PT ;  /* 0x000000c7b8c77209 */ /* 0x000fc60007810000 */
[----:B------:R-:W1:Y:S01]  /*18880*/  MUFU.TANH R186, R186 ;  /* 0x000000ba00ba7308 */ /* 0x000e620000002400 */
[----:B0-----:R-:W-:Y:S02]  /*18890*/  FMNMX.FTZ R197, R20, R197, !PT ;  /* 0x000000c514c57209 */ /* 0x001fe40007810000 */
[----:B------:R-:W-:-:S05]  /*188a0*/  FMNMX.FTZ R199, R187, R199, !PT ;  /* 0x000000c7bbc77209 */ /* 0x000fca0007810000 */
[----:B------:R-:W0:Y:S01]  /*188b0*/  MUFU.TANH R188, R188 ;  /* 0x000000bc00bc7308 */ /* 0x000e220000002400 */
[----:B--2---:R-:W-:-:S07]  /*188c0*/  FMNMX.FTZ R197, R185, R197, !PT ;  /* 0x000000c5b9c57209 */ /* 0x004fce0007810000 */
[----:B------:R-:W2:Y:S01]  /*188d0*/  MUFU.TANH R189, R189 ;  /* 0x000000bd00bd7308 */ /* 0x000ea20000002400 */
[----:B-1----:R-:W-:-:S07]  /*188e0*/  FMNMX.FTZ R197, R186, R197, !PT ;  /* 0x000000c5bac57209 */ /* 0x002fce0007810000 */
[----:B------:R-:W1:Y:S01]  /*188f0*/  MUFU.TANH R191, R191 ;  /* 0x000000bf00bf7308 */ /* 0x000e620000002400 */
[----:B0-----:R-:W-:-:S07]  /*18900*/  FMNMX.FTZ R199, R188, R199, !PT ;  /* 0x000000c7bcc77209 */ /* 0x001fce0007810000 */
[----:B------:R-:W0:Y:S01]  /*18910*/  MUFU.TANH R192, R192 ;  /* 0x000000c000c07308 */ /* 0x000e220000002400 */
[----:B--2---:R-:W-:-:S04]  /*18920*/  FMNMX.FTZ R197, R189, R197, !PT ;  /* 0x000000c5bdc57209 */ /* 0x004fc80007810000 */
[----:B------:R-:W-:-:S03]  /*18930*/  FMNMX.FTZ R197, R190, R197, !PT ;  /* 0x000000c5bec57209 */ /* 0x000fc60007810000 */
[----:B------:R-:W2:Y:S01]  /*18940*/  MUFU.TANH R195, R195 ;  /* 0x000000c300c37308 */ /* 0x000ea20000002400 */
[----:B-1----:R-:W-:Y:S02]  /*18950*/  FMNMX.FTZ R199, R191, R199, !PT ;  /* 0x000000c7bfc77209 */ /* 0x002fe40007810000 */
[----:B------:R-:W-:-:S05]  /*18960*/  FMNMX.FTZ R197, R193, R197, !PT ;  /* 0x000000c5c1c57209 */ /* 0x000fca0007810000 */
[----:B------:R-:W1:Y:S01]  /*18970*/  MUFU.TANH R194, R194 ;  /* 0x000000c200c27308 */ /* 0x000e620000002400 */
[----:B0-----:R-:W-:-:S07]  /*18980*/  FMNMX.FTZ R199, R192, R199, !PT ;  /* 0x000000c7c0c77209 */ /* 0x001fce0007810000 */
[----:B------:R-:W0:Y:S01]  /*18990*/  MUFU.TANH R124, R124 ;  /* 0x0000007c007c7308 */ /* 0x000e220000002400 */
[----:B--2---:R-:W-:-:S04]  /*189a0*/  FMNMX.FTZ R199, R195, R199, !PT ;  /* 0x000000c7c3c77209 */ /* 0x004fc80007810000 */
[----:B------:R-:W-:-:S03]  /*189b0*/  FMNMX.FTZ R199, R196, R199, !PT ;  /* 0x000000c7c4c77209 */ /* 0x000fc60007810000 */
[----:B------:R-:W-:Y:S01]  /*189c0*/  MUFU.TANH R126, R126 ;  /* 0x0000007e007e7308 */ /* 0x000fe20000002400 */
[----:B-1----:R-:W-:Y:S02]  /*189d0*/  FMNMX.FTZ R197, R194, R197, !PT ;  /* 0x000000c5c2c57209 */ /* 0x002fe40007810000 */
[----:B------:R-:W-:Y:S02]  /*189e0*/  FMNMX.FTZ R199, R170, R199, !PT ;  /* 0x000000c7aac77209 */ /* 0x000fe40007810000 */
[----:B------:R-:W-:Y:S02]  /*189f0*/  FMNMX.FTZ R197, R168, R197, !PT ;  /* 0x000000c5a8c57209 */ /* 0x000fe40007810000 */
[----:B------:R-:W-:Y:S01]  /*18a00*/  FMNMX.FTZ R199, R171, R199, !PT ;  /* 0x000000c7abc77209 */ /* 0x000fe20007810000 */
[----:B------:R-:W1:Y:S01]  /*18a10*/  MUFU.TANH R125, R125 ;  /* 0x0000007d007d7308 */ /* 0x000e620000002400 */
[----:B------:R-:W-:Y:S02]  /*18a20*/  FMNMX.FTZ R197, R169, R197, !PT ;  /* 0x000000c5a9c57209 */ /* 0x000fe40007810000 */
[----:B------:R-:W-:-:S02]  /*18a30*/  FMNMX.FTZ R199, R174, R199, !PT ;  /* 0x000000c7aec77209 */ /* 0x000fc40007810000 */
[----:B------:R-:W-:Y:S02]  /*18a40*/  FMNMX.FTZ R197, R172, R197, !PT ;  /* 0x000000c5acc57209 */ /* 0x000fe40007810000 */
        /* <DEDUP_REMOVED lines=19> */
[----:B------:R-:W-:Y:S01]  /*18b80*/  FMNMX.FTZ R197, R156, R197, !PT ;  /* 0x000000c59cc57209 */ /* 0x000fe20007810000 */
[----:B------:R-:W-:Y:S02]  /*18b90*/  WARPGROUP.DEPBAR.LE gsb0, 0x0 ;  /* 0x00008000000079c5 */ /* 0x000fe40000010000 */
[----:B------:R-:W-:Y:S01]  /*18ba0*/  FMNMX.FTZ R199, R159, R199, !PT ;  /* 0x000000c79fc77209 */ /* 0x000fe20007810000 */
[----:B------:R-:W-:Y:S01]  /*18bb0*/  MUFU.TANH R131, R131 ;  /* 0x0000008300837308 */ /* 0x000fe20000002400 */
[----:B------:R-:W-:Y:S01]  /*18bc0*/  FMNMX.FTZ R197, R157, R197, !PT ;  /* 0x000000c59dc57209 */ /* 0x000fe20007810000 */
[----:B------:R-:W-:Y:S01]  /*18bd0*/  WARPGROUP.ARRIVE ;  /* 0x00000000000079c5 */ /* 0x000fe20000000000 */
[----:B------:R-:W-:-:S02]  /*18be0*/  FMNMX.FTZ R199, R162, R199, !PT ;  /* 0x000000c7a2c77209 */ /* 0x000fc40007810000 */
[----:B------:R-:W-:Y:S02]  /*18bf0*/  FMNMX.FTZ R197, R160, R197, !PT ;  /* 0x000000c5a0c57209 */ /* 0x000fe40007810000 */
[----:B------:R-:W-:Y:S01]  /*18c00*/  FMNMX.FTZ R199, R163, R199, !PT ;  /* 0x000000c7a3c77209 */ /* 0x000fe20007810000 */
[----:B------:R-:W4:Y:S01]  /*18c10*/  MUFU.TANH R132, R132 ;  /* 0x0000008400847308 */ /* 0x000f220000002400 */
[----:B------:R-:W-:Y:S01]  /*18c20*/  FMNMX.FTZ R88, R161, R197, !PT ;  /* 0x000000c5a1587209 */ /* 0x000fe20007810000 */
[----:B------:R-:W-:Y:S03]  /*18c30*/  QGMMA.64x128x32.F32.E4M3.E4M3 R24, R208, gdesc[UR4], R24, gsb0 ;  /* 0x01e00004d0187df3 */ /* 0x000fe60008000818 */
[----:B------:R-:W-:-:S03]  /*18c40*/  FMNMX.FTZ R88, R164, R88, !PT ;  /* 0x00000058a4587209 */ /* 0x000fc60007810000 */
[----:B------:R0:W-:Y:S01]  /*18c50*/  MUFU.TANH R197, R198 ;  /* 0x000000c600c57308 */ /* 0x0001e20000002400 */
[----:B------:R-:W-:-:S04]  /*18c60*/  FMNMX.FTZ R88, R165, R88, !PT ;  /* 0x00000058a5587209 */ /* 0x000fc80007810000 */
[----:B------:R-:W-:-:S03]  /*18c70*/  FMNMX.FTZ R88, R136, R88, !PT ;  /* 0x0000005888587209 */ /* 0x000fc60007810000 */
[----:B------:R-:W-:Y:S01]  /*18c80*/  MUFU.TANH R134, R134 ;  /* 0x0000008600867308 */ /* 0x000fe20000002400 */
[----:B0-----:R-:W-:Y:S01]  /*18c90*/  FMUL.FTZ R198, R2, R89 ;  /* 0x0000005902c67220 */ /* 0x001fe20000410000 */
[----:B------:R-:W-:Y:S01]  /*18ca0*/  FMNMX.FTZ R89, R166, R199, !PT ;  /* 0x000000c7a6597209 */ /* 0x000fe20007810000 */
[----:B------:R-:W-:Y:S01]  /*18cb0*/  FMUL.FTZ R199, R2, R90 ;  /* 0x0000005a02c77220 */ /* 0x000fe20000410000 */
        /* <DEDUP_REMOVED lines=13> */
[----:B------:R-:W0:Y:S01]  /*18d90*/  MUFU.TANH R104, R104 ;  /* 0x0000006800687308 */ /* 0x000e220000002400 */
        /* <DEDUP_REMOVED lines=11> */
[----:B-1----:R-:W-:Y:S02]  /*18e50*/  FMNMX.FTZ R88, R125, R88, !PT ;  /* 0x000000587d587209 */ /* 0x002fe40007810000 */
[----:B------:R-:W-:-:S02]  /*18e60*/  FMNMX.FTZ R89, R123, R89, !PT ;  /* 0x000000597b597209 */ /* 0x000fc40007810000 */
[----:B--2---:R-:W-:Y:S01]  /*18e70*/  FMNMX.FTZ R88, R128, R88, !PT ;  /* 0x0000005880587209 */ /* 0x004fe20007810000 */
[----:B------:R-:W-:Y:S01]  /*18e80*/  MUFU.TANH R107, R107 ;  /* 0x0000006b006b7308 */ /* 0x000fe20000002400 */
[----:B------:R-:W-:Y:S02]  /*18e90*/  FMNMX.FTZ R89, R126, R89, !PT ;  /* 0x000000597e597209 */ /* 0x000fe40007810000 */
[----:B---3--:R-:W-:Y:S02]  /*18ea0*/  FMNMX.FTZ R88, R129, R88, !PT ;  /* 0x0000005881587209 */ /* 0x008fe40007810000 */
[----:B------:R-:W-:Y:S02]  /*18eb0*/  FMNMX.FTZ R89, R127, R89, !PT ;  /* 0x000000597f597209 */ /* 0x000fe40007810000 */
[----:B----4-:R-:W-:Y:S01]  /*18ec0*/  FMNMX.FTZ R88, R132, R88, !PT ;  /* 0x0000005884587209 */ /* 0x010fe20007810000 */
[----:B------:R-:W1:Y:S01]  /*18ed0*/  MUFU.TANH R108, R108 ;  /* 0x0000006c006c7308 */ /* 0x000e620000002400 */
[----:B------:R-:W-:-:S02]  /*18ee0*/  FMNMX.FTZ R89, R130, R89, !PT ;  /* 0x0000005982597209 */ /* 0x000fc40007810000 */
[----:B0-----:R-:W-:Y:S02]  /*18ef0*/  FMNMX.FTZ R88, R133, R88, !PT ;  /* 0x0000005885587209 */ /* 0x001fe40007810000 */
[----:B------:R-:W-:Y:S02]  /*18f00*/  FMNMX.FTZ R89, R131, R89, !PT ;  /* 0x0000005983597209 */ /* 0x000fe40007810000 */
[----:B------:R-:W-:Y:S01]  /*18f10*/  FMNMX.FTZ R88, R104, R88, !PT ;  /* 0x0000005868587209 */ /* 0x000fe20007810000 */
[----:B------:R-:W0:Y:S01]  /*18f20*/  MUFU.TANH R110, R110 ;  /* 0x0000006e006e7308 */ /* 0x000e220000002400 */
[----:B------:R-:W-:Y:S02]  /*18f30*/  FMNMX.FTZ R89, R134, R89, !PT ;  /* 0x0000005986597209 */ /* 0x000fe40007810000 */
[----:B------:R-:W-:Y:S02]  /*18f40*/  FMNMX.FTZ R88, R105, R88, !PT ;  /* 0x0000005869587209 */ /* 0x000fe40007810000 */
[----:B------:R-:W-:-:S03]  /*18f50*/  FMNMX.FTZ R89, R135, R89, !PT ;  /* 0x0000005987597209 */ /* 0x000fc60007810000 */
[----:B------:R-:W2:Y:S01]  /*18f60*/  MUFU.TANH R109, R109 ;  /* 0x0000006d006d7308 */ /* 0x000ea20000002400 */
[----:B------:R-:W-:Y:S02]  /*18f70*/  FMNMX.FTZ R89, R106, R89, !PT ;  /* 0x000000596a597209 */ /* 0x000fe40007810000 */
[----:B-1----:R-:W-:Y:S02]  /*18f80*/  FMNMX.FTZ R88, R108, R88, !PT ;  /* 0x000000586c587209 */ /* 0x002fe40007810000 */
[----:B------:R-:W-:-:S03]  /*18f90*/  FMNMX.FTZ R89, R107, R89, !PT ;  /* 0x000000596b597209 */ /* 0x000fc60007810000 */
        /* <DEDUP_REMOVED lines=12> */
[----:B------:R-:W-:-:S06]  /*19060*/  WARPGROUP.DEPBAR.LE gsb0, 0x0 ;  /* 0x00008000000079c5 */ /* 0x000fcc0000010000 */
[----:B------:R-:W1:Y:S01]  /*19070*/  MUFU.TANH R118, R118 ;  /* 0x0000007600767308 */ /* 0x000e620000002400 */
[----:B0-----:R-:W-:Y:S01]  /*19080*/  FMNMX.FTZ R89, R115, R89, !PT ;  /* 0x0000005973597209 */ /* 0x001fe20007810000 */
[----:B------:R-:W-:-:S06]  /*19090*/  WARPGROUP.ARRIVE ;  /* 0x00000000000079c5 */ /* 0x000fcc0000000000 */
[----:B------:R-:W0:Y:S01]  /*190a0*/  MUFU.TANH R117, R117 ;  /* 0x0000007500757308 */ /* 0x000e220000002400 */
[----:B--2---:R-:W-:-:S07]  /*190b0*/  FMNMX.FTZ R88, R116, R88, !PT ;  /* 0x0000005874587209 */ /* 0x004fce0007810000 */
        /* <DEDUP_REMOVED lines=33> */
[----:B0-----:R-:W-:Y:S02]  /*192d0*/  FMNMX.FTZ R201, R101, R88, !PT ;  /* 0x0000005865c97209 */ /* 0x001fe40007810000 */
[----:B--2---:R-:W-:-:S03]  /*192e0*/  FMNMX.FTZ R90, R103, R89, !PT ;  /* 0x00000059675a7209 */ /* 0x004fc60007810000 */
[----:B------:R-:W0:Y:S04]  /*192f0*/  SHFL.BFLY PT, R89, R201, 0x2, 0x1f ;  /* 0x0c401f00c9597f89 */ /* 0x000e2800000e0000 */
[----:B------:R-:W1:Y:S01]  /*19300*/  SHFL.BFLY PT, R88, R90, 0x2, 0x1f ;  /* 0x0c401f005a587f89 */ /* 0x000e6200000e0000 */
[----:B0-----:R-:W-:Y:S01]  /*19310*/  FMNMX.FTZ R201, R201, R89, !PT ;  /* 0x00000059c9c97209 */ /* 0x001fe20007810000 */
[----:B------:R-:W-:Y:S01]  /*19320*/  IMAD.MOV.U32 R89, RZ, RZ, -0x3ffffff0 ;  /* 0xc0000010ff597424 */ /* 0x000fe200078e00ff */
[----:B-1----:R-:W-:-:S03]  /*19330*/  FMNMX.FTZ R90, R90, R88, !PT ;  /* 0x000000585a5a7209 */ /* 0x002fc60007810000 */
[----:B------:R-:W0:Y:S01]  /*19340*/  SHFL.BFLY PT, R202, R201, 0x1, 0x1f ;  /* 0x0c201f00c9ca7f89 */ /* 0x000e2200000e0000 */
[----:B------:R-:W-:Y:S01]  /*19350*/  VIADD R88, R12, 0x500 ;  /* 0x000005000c587836 */ /* 0x000fe20000000000 */
[----:B------:R-:W-:Y:S02]  /*19360*/  R2UR UR7, R89 ;  /* 0x00000000590772ca */ /* 0x000fe400000e0000 */
[----:B------:R-:W1:Y:S02]  /*19370*/  SHFL.BFLY PT, R200, R90, 0x1, 0x1f ;  /* 0x0c201f005ac87f89 */ /* 0x000e6400000e0000 */
[----:B------:R-:W-:Y:S02]  /*19380*/  R2UR UR6, R88 ;  /* 0x00000000580672ca */ /* 0x000fe400000e0000 */
[----:B------:R-:W-:-:S11]  /*19390*/  MOV R88, UR4 ;  /* 0x0000000400587c02 */ /* 0x000fd60008000f00 */
[----:B------:R-:W-:Y:S01]  /*193a0*/  QGMMA.64x128x32.F32.E4M3.E4M3 R24, R212, gdesc[UR4], R24, gsb0 ;  /* 0x01e00004d4187df3 */ /* 0x000fe20008000818 */
[----:B0-----:R-:W-:Y:S02]  /*193b0*/  FMNMX.FTZ R89, R201, R202, !PT ;  /* 0x000000cac9597209 */ /* 0x001fe40007810000 */
[----:B-1----:R-:W-:-:S03]  /*193c0*/  FMNMX.FTZ R90, R90, R200, !PT ;  /* 0x000000c85a5a7209 */ /* 0x002fc60007810000 */
[C---:B------:R-:W-:Y:S01]  /*193d0*/  FFMA.FTZ R203, R89.reuse, R88, -8 ;  /* 0xc100000059cb7423 */ /* 0x040fe20000010058 */
[----:B------:R-:W-:-:S03]  /*193e0*/  FADD.FTZ R201, -R89, R0 ;  /* 0x0000000059c97221 */ /* 0x000fc60000010100 */
        /* <DEDUP_REMOVED lines=56> */
[C---:B------:R-:W-:Y:S01]  /*19770*/  FADD.FTZ R200, -R90.reuse, R234 ;  /* 0x000000ea5ac87221 */ /* 0x040fe20000010100 */
[----:B------:R-:W-:-:S01]  /*19780*/  FFMA.FTZ R203, R90, R88, -8 ;  /* 0xc10000005acb7423 */ /* 0x000fc20000010058 */
[-C--:B------:R-:W-:Y:S01]  /*19790*/  FMUL.FTZ R201, R201, R88.reuse ;  /* 0x00000058c9c97220 */ /* 0x080fe20000410000 */
[----:B------:R-:W-:Y:S01]  /*197a0*/  MUFU.EX2 R13, R13 ;  /* 0x0000000d000d7308 */ /* 0x000fe20000000800 */
[-C--:B------:R-:W-:Y:S01]  /*197b0*/  FMUL.FTZ R200, R200, R88.reuse ;  /* 0x00000058c8c87220 */ /* 0x080fe20000410000 */
        /* <DEDUP_REMOVED lines=36> */
[----:B------:R-:W-:-:S02]  /*19a00*/  VIADD R92, R12, 0x600 ;  /* 0x000006000c5c7836 */ /* 0x000fc40000000000 */
[----:B------:R-:W-:-:S01]  /*19a10*/  FFMA.FTZ R151, R151, R88, -R203 ;  /* 0x0000005897977223 */ /* 0x000fc200000108cb */
[----:B------:R-:W2:Y:S01]  /*19a20*/  MUFU.EX2 R184, R184 ;  /* 0x000000b800b87308 */ /* 0x000ea20000000800 */
[----:B-1----:R-:W-:-:S01]  /*19a30*/  FFMA.FTZ R14, R200, R14, R21 ;  /* 0x0000000ec80e7223 */ /* 0x002fc20000010015 */
[----:B------:R-:W-:Y:S01]  /*19a40*/  IMAD.MOV.U32 R93, RZ, RZ, -0x3ffffff0 ;  /* 0xc0000010ff5d7424 */ /* 0x000fe200078e00ff */
[----:B------:R-:W-:Y:S01]  /*19a50*/  R2UR UR6, R92 ;  /* 0x000000005c0672ca */ /* 0x000fe200000e0000 */
[-CC-:B------:R-:W-:Y:S01]  /*19a60*/  FFMA.FTZ R122, R122, R88.reuse, -R203.reuse ;  /* 0x000000587a7a7223 */ /* 0x180fe200000108cb */
[----:B------:R-:W-:-:S01]  /*19a70*/  FFMA.FTZ R123, R123, R88, -R203 ;  /* 0x000000587b7b7223 */ /* 0x000fc200000108cb */
[----:B------:R-:W-:Y:S01]  /*19a80*/  FFMA.FTZ R126, R126, R88, -R203 ;  /* 0x000000587e7e7223 */ /* 0x000fe200000108cb */
[----:B------:R-:W-:Y:S01]  /*19a90*/  R2UR UR7, R93 ;  /* 0x000000005d0772ca */ /* 0x000fe200000e0000 */
[----:B------:R-:W1:Y:S01]  /*19aa0*/  MUFU.EX2 R185, R185 ;  /* 0x000000b900b97308 */ /* 0x000e620000000800 */
[----:B0-----:R-:W-:-:S01]  /*19ab0*/  FADD.FTZ R3, R20, R3 ;  /* 0x0000000314037221 */ /* 0x001fc20000010000 */
[-CC-:B------:R-:W-:Y:S01]  /*19ac0*/  FFMA.FTZ R127, R127, R88.reuse, -R203.reuse ;  /* 0x000000587f7f7223 */ /* 0x180fe200000108cb */
[----:B------:R-:W-:-:S01]  /*19ad0*/  FFMA.FTZ R130, R130, R88, -R203 ;  /* 0x0000005882827223 */ /* 0x000fc200000108cb */
[-CC-:B------:R-:W-:Y:S01]  /*19ae0*/  FFMA.FTZ R131, R131, R88.reuse, -R203.reuse ;  /* 0x0000005883837223 */ /* 0x180fe200000108cb */
[----:B------:R-:W-:-:S01]  /*19af0*/  FFMA.FTZ R134, R134, R88, -R203 ;  /* 0x0000005886867223 */ /* 0x000fc200000108cb */
[-CC-:B------:R-:W-:Y:S01]  /*19b00*/  FFMA.FTZ R135, R135, R88.reuse, -R203.reuse ;  /* 0x0000005887877223 */ /* 0x180fe200000108cb */
[----:B------:R-:W-:-:S01]  /*19b10*/  FFMA.FTZ R106, R106, R88, -R203 ;  /* 0x000000586a6a7223 */ /* 0x000fc200000108cb */
[----:B------:R-:W0:Y:S01]  /*19b20*/  MUFU.EX2 R187, R187 ;  /* 0x000000bb00bb7308 */ /* 0x000e220000000800 */
[----:B--2---:R-:W-:-:S01]  /*19b30*/  FADD.FTZ R14, R184, R14 ;  /* 0x0000000eb80e7221 */ /* 0x004fc20000010000 */
[-CC-:B------:R-:W-:Y:S01]  /*19b40*/  FFMA.FTZ R107, R107, R88.reuse, -R203.reuse ;  /* 0x000000586b6b7223 */ /* 0x180fe200000108cb */
[----:B------:R-:W-:-:S01]  /*19b50*/  FFMA.FTZ R110, R110, R88, -R203 ;  /* 0x000000586e6e7223 */ /* 0x000fc200000108cb */
[-CC-:B------:R-:W-:Y:S01]  /*19b60*/  FFMA.FTZ R111, R111, R88.reuse, -R203.reuse ;  /* 0x000000586f6f7223 */ /* 0x180fe200000108cb */
[----:B------:R-:W-:-:S01]  /*19b70*/  FFMA.FTZ R12, R114, R88, -R203 ;  /* 0x00000058720c7223 */ /* 0x000fc200000108cb */
[-CC-:B------:R-:W-:Y:S01]  /*19b80*/  FFMA.FTZ R115, R115, R88.reuse, -R203.reuse ;  /* 0x0000005873737223 */ /* 0x180fe200000108cb */
[----:B------:R-:W-:-:S01]  /*19b90*/  FFMA.FTZ R92, R118, R88, -R203 ;  /* 0x00000058765c7223 */ /* 0x000fc200000108cb */
[----:B------:R-:W2:Y:S01]  /*19ba0*/  MUFU.EX2 R186, R186 ;  /* 0x000000ba00ba7308 */ /* 0x000ea20000000800 */
[----:B-1----:R-:W-:-:S01]  /*19bb0*/  FADD.FTZ R3, R185, R3 ;  /* 0x00000003b9037221 */ /* 0x002fc20000010000 */
[-CC-:B------:R-:W-:Y:S01]  /*19bc0*/  FFMA.FTZ R119, R119, R88.reuse, -R203.reuse ;  /* 0x0000005877777223 */ /* 0x180fe200000108cb */
[----:B------:R-:W-:-:S01]  /*19bd0*/  FFMA.FTZ R93, R199, R88, -R203 ;  /* 0x00000058c75d7223 */ /* 0x000fc200000108cb */
[----:B------:R-:W-:Y:S01]  /*19be0*/  FFMA.FTZ R91, R91, R88, -R203 ;  /* 0x000000585b5b7223 */ /* 0x000fe200000108cb */
[----:B------:R-:W-:-:S02]  /*19bf0*/  WARPGROUP.DEPBAR.LE gsb0, 0x0 ;  /* 0x00008000000079c5 */ /* 0x000fc40000010000 */
[----:B------:R-:W-:Y:S01]  /*19c00*/  WARPGROUP.ARRIVE ;  /* 0x00000000000079c5 */ /* 0x000fe20000000000 */
[----:B------:R-:W1:Y:S01]  /*19c10*/  MUFU.EX2 R188, R188 ;  /* 0x000000bc00bc7308 */ /* 0x000e620000000800 */
[----:B0-----:R-:W-:-:S01]  /*19c20*/  FADD.FTZ R14, R187, R14 ;  /* 0x0000000ebb0e7221 */ /* 0x001fc20000010000 */
[-CC-:B------:R-:W-:Y:S01]  /*19c30*/  FFMA.FTZ R94, R94, R88.reuse, -R203.reuse ;  /* 0x000000585e5e7223 */ /* 0x180fe200000108cb */
[----:B------:R-:W-:-:S01]  /*19c40*/  FFMA.FTZ R95, R95, R88, -R203 ;  /* 0x000000585f5f7223 */ /* 0x000fc200000108cb */
[-CC-:B------:R-:W-:Y:S01]  /*19c50*/  FFMA.FTZ R98, R98, R88.reuse, -R203.reuse ;  /* 0x0000005862627223 */ /* 0x180fe200000108cb */
[----:B------:R-:W-:Y:S01]  /*19c60*/  QGMMA.64x128x32.F32.E4M3.E4M3 R24, R216, gdesc[UR4], R24, gsb0 ;  /* 0x01e00004d8187df3 */ /* 0x000fe20008000818 */
[----:B------:R-:W-:-:S01]  /*19c70*/  FFMA.FTZ R99, R99, R88, -R203 ;  /* 0x0000005863637223 */ /* 0x000fc200000108cb */
[----:B------:R-:W-:Y:S01]  /*19c80*/  FFMA.FTZ R102, R102, R88, -R203 ;  /* 0x0000005866667223 */ /* 0x000fe200000108cb */
[----:B------:R-:W0:Y:S01]  /*19c90*/  MUFU.EX2 R189, R189 ;  /* 0x000000bd00bd7308 */ /* 0x000e220000000800 */
[----:B--2---:R-:W-:-:S01]  /*19ca0*/  FADD.FTZ R3, R186, R3 ;  /* 0x00000003ba037221 */ /* 0x004fc20000010000 */
[----:B------:R-:W-:Y:S01]  /*19cb0*/  FFMA.FTZ R103, R103, R88, -R203 ;  /* 0x0000005867677223 */ /* 0x000fe200000108cb */
[----:B------:R-:W-:-:S05]  /*19cc0*/  @!P1 IMAD R118, R233, 0x8, R16 ;  /* 0x00000008e9769824 */ /* 0x000fca00078e0210 */
[----:B------:R-:W2:Y:S01]  /*19cd0*/  MUFU.EX2 R191, R191 ;  /* 0x000000bf00bf7308 */ /* 0x000ea20000000800 */
[----:B-1----:R-:W-:-:S01]  /*19ce0*/  FADD.FTZ R14, R188, R14 ;  /* 0x0000000ebc0e7221 */ /* 0x002fc20000010000 */
[----:B------:R-:W-:-:S04]  /*19cf0*/  @!P1 IADD3 R118, R118, 0x2e840, RZ ;  /* 0x0002e84076769810 */ /* 0x000fc80007ffe0ff */
[----:B------:R-:W-:Y:S02]  /*19d00*/  @!P1 PRMT R118, RZ, 0x654, R118 ;  /* 0x00000654ff769816 */ /* 0x000fe40000000076 */
        /* <DEDUP_REMOVED lines=187> */
[----:B------:R-:W-:-:S05]  /*1a8c0*/  IADD3 R3, -R227, 0xb, RZ ;  /* 0x0000000be3037810 */ /* 0x000fca0007ffe1ff */
[----:B------:R1:W-:Y:S06]  /*1a8d0*/  BAR.ARV R3, 0x100 ;  /* 0x000400030000751d */ /* 0x0003ec0000002000 */
[----:B------:R-:W3:Y:S01]  /*1a8e0*/  MUFU.EX2 R95, R95 ;  /* 0x0000005f005f7308 */ /* 0x000ee20000000800 */
[----:B0-----:R-:W-:-:S01]  /*1a8f0*/  FADD.FTZ R114, R94, R114 ;  /* 0x000000725e727221 */ /* 0x001fc20000010000 */
[----:B------:R0:W-:Y:S01]  /*1a900*/  @!P1 SYNCS.ARRIVE.TRANS64.RED.A1T0 RZ, [R118+URZ], RZ ;  /* 0x000000ff76ff99a7 */ /* 0x0001e2000810043f */
[----:B--2---:R-:W-:-:S05]  /*1a910*/  FADD.FTZ R14, R204, R14 ;  /* 0x0000000ecc0e7221 */ /* 0x004fca0000010000 */
[----:B------:R-:W2:Y:S08]  /*1a920*/  MUFU.EX2 R96, R96 ;  /* 0x0000006000607308 */ /* 0x000eb00000000800 */
[----:B------:R-:W4:Y:S01]  /*1a930*/  MUFU.EX2 R98, R98 ;  /* 0x0000006200627308 */ /* 0x000f220000000800 */
[----:B---3--:R-:W-:-:S07]  /*1a940*/  FADD.FTZ R114, R95, R114 ;  /* 0x000000725f727221 */ /* 0x008fce0000010000 */
[----:B------:R-:W3:Y:S01]  /*1a950*/  MUFU.EX2 R97, R97 ;  /* 0x0000006100617308 */ /* 0x000ee20000000800 */
[----:B--2---:R-:W-:-:S07]  /*1a960*/  FADD.FTZ R14, R96, R14 ;  /* 0x0000000e600e7221 */ /* 0x004fce0000010000 */
[----:B------:R-:W2:Y:S01]  /*1a970*/  MUFU.EX2 R99, R99 ;  /* 0x0000006300637308 */ /* 0x000ea20000000800 */
[----:B----4-:R-:W-:-:S07]  /*1a980*/  FADD.FTZ R114, R98, R114 ;  /* 0x0000007262727221 */ /* 0x010fce0000010000 */
[----:B------:R-:W4:Y:S01]  /*1a990*/  MUFU.EX2 R100, R100 ;  /* 0x0000006400647308 */ /* 0x000f220000000800 */
[----:B---3--:R-:W-:-:S07]  /*1a9a0*/  FADD.FTZ R14, R97, R14 ;  /* 0x0000000e610e7221 */ /* 0x008fce0000010000 */
[----:B------:R-:W3:Y:S01]  /*1a9b0*/  MUFU.EX2 R102, R102 ;  /* 0x0000006600667308 */ /* 0x000ee20000000800 */
[----:B--2---:R-:W-:-:S07]  /*1a9c0*/  FADD.FTZ R114, R99, R114 ;  /* 0x0000007263727221 */ /* 0x004fce0000010000 */
[----:B------:R-:W1:Y:S01]  /*1a9d0*/  MUFU.EX2 R101, R101 ;  /* 0x0000006500657308 */ /* 0x000e620000000800 */
[----:B----4-:R-:W-:-:S07]  /*1a9e0*/  FADD.FTZ R14, R100, R14 ;  /* 0x0000000e640e7221 */ /* 0x010fce0000010000 */
[----:B------:R-:W2:Y:S01]  /*1a9f0*/  MUFU.EX2 R103, R103 ;  /* 0x0000006700677308 */ /* 0x000ea20000000800 */
[----:B---3--:R-:W-:-:S01]  /*1aa00*/  FADD.FTZ R114, R102, R114 ;  /* 0x0000007266727221 */ /* 0x008fc20000010000 */
[----:B-1----:R-:W-:-:S03]  /*1aa10*/  FADD.FTZ R3, R101, R14 ;  /* 0x0000000e65037221 */ /* 0x002fc60000010000 */
[----:B--2---:R-:W-:Y:S01]  /*1aa20*/  FADD.FTZ R14, R103, R114 ;  /* 0x00000072670e7221 */ /* 0x004fe20000010000 */
[----:B0-----:R-:W-:Y:S06]  /*1aa30*/  @!P0 BRA `(.L_x_6256) ;  /* 0x0000000000048947 */ /* 0x001fec0003800000 */
[----:B------:R-:W-:Y:S01]  /*1aa40*/  BPT.TRAP 0x1 ;  /* 0x000000040000795c */ /* 0x000fe20000300000 */
.L_x_6256:
[----:B------:R-:W2:Y:S01]  /*1aa50*/  LDL R0, [R1+0x80] ;  /* 0x0000800001007983 */ /* 0x000ea20000100800 */
[----:B------:R-:W-:Y:S01]  /*1aa60*/  ISETP.GT.AND P1, PT, R15, RZ, PT ;  /* 0x000000ff0f00720c */ /* 0x000fe20003f24270 */
        /* <DEDUP_REMOVED lines=15> */
[----:B------:R-:W-:Y:S01]  /*1ab60*/  F2FP.SATFINITE.E4M3.F32.PACK_AB_MERGE_C R164, R161, R160, R164 ;  /* 0x000000a0a1a4723e */ /* 0x000fe200048070a4 */
        /* <DEDUP_REMOVED lines=109> */
[----:B------:R-:W-:-:S02]  /*1b240*/  IADD3 R15, R15, -0x1, RZ ;  /* 0xffffffff0f0f7810 */ /* 0x000fc40007ffe0ff */
[----:B--2---:R-:W-:Y:S01]  /*1b250*/  R2UR UR4, R0 ;  /* 0x00000000000472ca */ /* 0x004fe200000e0000 */
[----:B------:R-:W-:Y:S01]  /*1b260*/  IMAD R0, R232, 0x8, R16 ;  /* 0x00000008e8007824 */ /* 0x000fe200078e0210 */
[----:B------:R-:W-:-:S03]  /*1b270*/  MOV R232, R233 ;  /* 0x000000e900e87202 */ /* 0x000fc60000000f00 */
[----:B------:R-:W-:-:S08]  /*1b280*/  VIADD R0, R0, 0x2e860 ;  /* 0x0002e86000007836 */ /* 0x000fd00000000000 */
[----:B------:R-:W-:-:S05]  /*1b290*/  IMAD.U32 R114, RZ, RZ, UR4 ;  /* 0x00000004ff727e24 */ /* 0x000fca000f8e00ff */
[----:B------:R-:W-:-:S04]  /*1b2a0*/  PRMT R0, R114, 0x654, R0 ;  /* 0x0000065472007816 */ /* 0x000fc80000000000 */
[----:B------:R0:W-:Y:S02]  /*1b2b0*/  SYNCS.ARRIVE.TRANS64.RED.A1T0 RZ, [R0+URZ], RZ ;  /* 0x000000ff00ff79a7 */ /* 0x0001e4000810043f */
[----:B0-----:R-:W-:Y:S01]  /*1b2c0*/  IMAD.MOV.U32 R0, RZ, RZ, R89 ;  /* 0x000000ffff007224 */ /* 0x001fe200078e0059 */
[----:B------:R-:W-:Y:S06]  /*1b2d0*/  @P1 BRA `(.L_x_6257) ;  /* 0xffffffb000541947 */ /* 0x000fec000383ffff */
[----:B------:R-:W-:-:S07]  /*1b2e0*/  MOV R232, R233 ;  /* 0x000000e900e87202 */ /* 0x000fce0000000f00 */
.L_x_6246:
[----:B------:R-:W-:Y:S05]  /*1b2f0*/  WARPSYNC.ALL ;  /* 0x0000000000007948 */ /* 0x000fea0003800000 */
[----:B------:R-:W-:Y:S06]  /*1b300*/  BAR.ARV 0x8, 0x180 ;  /* 0x0206000000007b1d */ /* 0x000fec0000002000 */
[----:B------:R-:W-:Y:S05]  /*1b310*/  @!P0 BRA `(.L_x_6258) ;  /* 0x0000000000048947 */ /* 0x000fea0003800000 */
[----:B------:R-:W-:Y:S01]  /*1b320*/  BPT.TRAP 0x1 ;  /* 0x000000040000795c */ /* 0x000fe20000300000 */
.L_x_6258:
[----:B------:R-:W-:Y:S01]  /*1b330*/  IMAD R11, R232, 0x8, R16 ;  /* 0x00000008e80b7824 */ /* 0x000fe200078e0210 */
[----:B------:R-:W-:-:S04]  /*1b340*/  SHF.L.U32 R0, R235, 0x1f, RZ ;  /* 0x0000001feb007819 */ /* 0x000fc800000006ff */
[----:B------:R0:W1:Y:S01]  /*1b350*/  SYNCS.PHASECHK.TRANS64.TRYWAIT P1, [R11+URZ+0x2e850], R0 ;  /* 0x02e850000b0075a7 */ /* 0x000062000802017f */
[----:B------:R-:W-:Y:S05]  /*1b360*/  @!P0 BRA `(.L_x_6259) ;  /* 0x0000000000048947 */ /* 0x000fea0003800000 */
[----:B------:R-:W-:Y:S01]  /*1b370*/  BPT.TRAP 0x1 ;  /* 0x000000040000795c */ /* 0x000fe20000300000 */
.L_x_6259:
[----:B------:R-:W-:-:S05]  /*1b380*/  VIADD R16, R16, 0x400 ;  /* 0x0000040010107836 */ /* 0x000fca0000000000 */
[----:B------:R-:W-:-:S04]  /*1b390*/  SHF.R.U32.HI R16, RZ, 0x4, R16 ;  /* 0x00000004ff107819 */ /* 0x000fc80000011610 */
[----:B------:R-:W-:-:S04]  /*1b3a0*/  LOP3.LUT R16, R16, 0x3fff, RZ, 0xc0, !PT ;  /* 0x00003fff10107812 */ /* 0x000fc800078ec0ff */
[----:B------:R-:W-:Y:S01]  /*1b3b0*/  LOP3.LUT R5, R16, 0x10000, RZ, 0xfc, !PT ;  /* 0x0001000010057812 */ /* 0x000fe200078efcff */
[----:B-1----:R-:W-:Y:S06]  /*1b3c0*/  @P1 BRA `(.L_x_6260) ;  /* 0x0000000000081947 */ /* 0x002fec0003800000 */
[----:B------:R-:W1:Y:S02]  /*1b3d0*/  SYNCS.PHASECHK.TRANS64.TRYWAIT P1, [R11+URZ+0x2e850], R0 ;  /* 0x02e850000b0075a7 */ /* 0x000e64000802017f */
[----:B-1----:R-:W-:Y:S05]  /*1b3e0*/  @!P1 BRA `(.L_x_6261) ;  /* 0x000000a800c09947 */ /* 0x002fea0003800000 */
.L_x_6260:
[----:B------:R-:W-:Y:S01]  /*1b3f0*/  IMAD R4, R232, 0x700, R5 ;  /* 0x00000700e8047824 */ /* 0x000fe200078e0205 */
[----:B------:R-:W0:Y:S01]  /*1b400*/  LDL R12, [R1+0x98] ;  /* 0x00009800010c7983 */ /* 0x000e220000100800 */
[----:B------:R-:W-:Y:S01]  /*1b410*/  IMAD.MOV.U32 R5, RZ, RZ, -0x3ffffff0 ;  /* 0xc0000010ff057424 */ /* 0x000fe200078e00ff */
[----:B------:R-:W-:Y:S05]  /*1b420*/  WARPSYNC.ALL ;  /* 0x0000000000007948 */ /* 0x000fea0003800000 */
[C---:B------:R-:W-:Y:S01]  /*1b430*/  R2UR UR6, R4.reuse ;  /* 0x00000000040672ca */ /* 0x040fe200000e0000 */
[----:B------:R-:W-:Y:S01]  /*1b440*/  IMAD.MOV.U32 R7, RZ, RZ, -0x3ffffff0 ;  /* 0xc0000010ff077424 */ /* 0x000fe200078e00ff */
[----:B------:R-:W-:Y:S01]  /*1b450*/  R2UR UR7, R5 ;  /* 0x00000000050772ca */ /* 0x000fe200000e0000 */
[----:B------:R-:W-:Y:S01]  /*1b460*/  WARPGROUP.ARRIVE ;  /* 0x00000000000079c5 */ /* 0x000fe20000000000 */
[----:B------:R-:W-:Y:S01]  /*1b470*/  IADD3 R6, R4, 0x100, RZ ;  /* 0x0000010004067810 */ /* 0x000fe20007ffe0ff */
[----:B------:R-:W2:Y:S01]  /*1b480*/  LDL R10, [R1+0x84] ;  /* 0x00008400010a7983 */ /* 0x000ea20000100800 */
[----:B------:R-:W-:-:S03]  /*1b490*/  ULDC.64 UR4, c[0x0][0x9a0] ;  /* 0x0002680000047ab9 */ /* 0x000fc60000000a00 */
[----:B------:R-:W3:Y:S01]  /*1b4a0*/  LDL.LU R2, [R1+0x58] ;  /* 0x0000580001027983 */ /* 0x000ee20000300800 */
[----:B------:R-:W-:-:S04]  /*1b4b0*/  ISETP.NE.U32.AND P1, PT, RZ, UR4, PT ;  /* 0x00000004ff007c0c */ /* 0x000fc8000bf25070 */
[----:B------:R-:W-:Y:S01]  /*1b4c0*/  ISETP.NE.AND.EX P1, PT, RZ, UR5, PT, P1 ;  /* 0x00000005ff007c0c */ /* 0x000fe2000bf25310 */
[----:B------:R-:W-:Y:S01]  /*1b4d0*/  QGMMA.64x128x32.F32.E4M3.E4M3 R24, R224, gdesc[UR4], R24, gsb0 ;  /* 0x01e00004e0187df3 */ /* 0x000fe20008000818 */
[----:B------:R-:W-:Y:S01]  /*1b4e0*/  R2UR UR6, R6 ;  /* 0x00000000060672ca */ /* 0x000fe200000e0000 */
[----:B------:R-:W-:Y:S01]  /*1b4f0*/  VIADD R6, R4, 0x200 ;  /* 0x0000020004067836 */ /* 0x000fe20000000000 */
[----:B------:R-:W-:Y:S01]  /*1b500*/  R2UR UR7, R7 ;  /* 0x00000000070772ca */ /* 0x000fe200000e0000 */
[----:B------:R-:W-:-:S08]  /*1b510*/  IMAD.MOV.U32 R7, RZ, RZ, -0x3ffffff0 ;  /* 0xc0000010ff077424 */ /* 0x000fd000078e00ff */
[----:B------:R-:W4:Y:S01]  /*1b520*/  @P1 LDC.64 R8, c[0x0][0x9d0] ;  /* 0x00027400ff081b82 */ /* 0x000f220000000a00 */
[----:B------:R-:W-:Y:S02]  /*1b530*/  WARPGROUP.DEPBAR.LE gsb0, 0x0 ;  /* 0x00008000000079c5 */ /* 0x000fe40000010000 */
[----:B------:R-:W-:-:S06]  /*1b540*/  WARPGROUP.ARRIVE ;  /* 0x00000000000079c5 */ /* 0x000fcc0000000000 */
[----:B------:R-:W-:Y:S01]  /*1b550*/  QGMMA.64x128x32.F32.E4M3.E4M3 R24, R220, gdesc[UR4], R24, gsb0 ;  /* 0x01e00004dc187df3 */ /* 0x000fe20008000818 */
[----:B------:R-:W-:Y:S02]  /*1b560*/  R2UR UR6, R6 ;  /* 0x00000000060672ca */ /* 0x000fe400000e0000 */
[----:B------:R-:W-:Y:S01]  /*1b570*/  R2UR UR7, R7 ;  /* 0x00000000070772ca */ /* 0x000fe200000e0000 */
[----:B------:R-:W-:Y:S01]  /*1b580*/  IMAD.MOV.U32 R7, RZ, RZ, -0x3ffffff0 ;  /* 0xc0000010ff077424 */ /* 0x000fe200078e00ff */
[----:B------:R-:W-:Y:S01]  /*1b590*/  IADD3 R6, R4, 0x300, RZ ;  /* 0x0000030004067810 */ /* 0x000fe20007ffe0ff */
[----:B------:R-:W-:Y:S02]  /*1b5a0*/  WARPGROUP.DEPBAR.LE gsb0, 0x0 ;  /* 0x00008000000079c5 */ /* 0x000fe40000010000 */
[----:B------:R-:W-:Y:S01]  /*1b5b0*/  WARPGROUP.ARRIVE ;  /* 0x00000000000079c5 */ /* 0x000fe20000000000 */
[----:B---3--:R-:W-:-:S07]  /*1b5c0*/  @P1 SHF.R.S32.HI R13, RZ, 0x1f, R2 ;  /* 0x0000001fff0d1819 */ /* 0x008fce0000011402 */
[----:B------:R-:W-:Y:S01]  /*1b5d0*/  QGMMA.64x128x32.F32.E4M3.E4M3 R24, R200, gdesc[UR4], R24, gsb0 ;  /* 0x01e00004c8187df3 */ /* 0x000fe20008000818 */
[----:B------:R-:W-:Y:S02]  /*1b5e0*/  R2UR UR6, R6 ;  /* 0x00000000060672ca */ /* 0x000fe400000e0000 */
[----:B------:R-:W-:Y:S02]  /*1b5f0*/  R2UR UR7, R7 ;  /* 0x00000000070772ca */ /* 0x000fe400000e0000 */
[----:B------:R-:W0:Y:S02]  /*1b600*/  @P1 LDC.64 R6, c[0x0][0x9c8] ;  /* 0x00027200ff061b82 */ /* 0x000e240000000a00 */
[----:B01----:R-:W-:Y:S01]  /*1b610*/  @P1 IMAD R0, R12, R6, RZ ;  /* 0x000000060c001224 */ /* 0x003fe200078e02ff */
[----:B------:R-:W-:-:S03]  /*1b620*/  IADD3 R12, R4, 0x400, RZ ;  /* 0x00000400040c7810 */ /* 0x000fc60007ffe0ff */
[C---:B--2---:R-:W-:Y:S02]  /*1b630*/  @P1 IMAD R5, R10.reuse, R7, R0 ;  /* 0x000000070a051224 */ /* 0x044fe400078e0200 */
[----:B----4-:R-:W-:Y:S02]  /*1b640*/  @P1 IMAD R0, R13, R8, RZ ;  /* 0x000000080d001224 */ /* 0x010fe400078e02ff */
[----:B------:R-:W-:Y:S02]  /*1b650*/  IMAD.MOV.U32 R13, RZ, RZ, -0x3ffffff0 ;  /* 0xc0000010ff0d7424 */ /* 0x000fe400078e00ff */
[----:B------:R-:W-:-:S04]  /*1b660*/  @P1 IMAD.WIDE.U32 R6, R10, R6, RZ ;  /* 0x000000060a061225 */ /* 0x000fc800078e00ff */
        /* <DEDUP_REMOVED lines=10> */
[----:B------:R-:W-:Y:S01]  /*1b710*/  QGMMA.64x128x32.F32.E4M3.E4M3 R24, R204, gdesc[UR4], R24, gsb0 ;  /* 0x01e00004cc187df3 */ /* 0x000fe20008000818 */
[----:B------:R-:W-:Y:S02]  /*1b720*/  R2UR UR6, R12 ;  /* 0x000000000c0672ca */ /* 0x000fe400000e0000 */
[----:B------:R-:W-:Y:S01]  /*1b730*/  R2UR UR7, R13 ;  /* 0x000000000d0772ca */ /* 0x000fe200000e0000 */
[----:B------:R-:W-:Y:S01]  /*1b740*/  VIADD R6, R4, 0x500 ;  /* 0x0000050004067836 */ /* 0x000fe20000000000 */
[----:B------:R-:W-:Y:S01]  /*1b750*/  MOV R7, 0xc0000010 ;  /* 0xc000001000077802 */ /* 0x000fe20000000f00 */
[----:B------:R-:W-:Y:S02]  /*1b760*/  WARPGROUP.DEPBAR.LE gsb0, 0x0 ;  /* 0x00008000000079c5 */ /* 0x000fe40000010000 */
[----:B------:R-:W-:-:S08]  /*1b770*/  WARPGROUP.ARRIVE ;  /* 0x00000000000079c5 */ /* 0x000fd00000000000 */
[----:B------:R-:W-:Y:S01]  /*1b780*/  QGMMA.64x128x32.F32.E4M3.E4M3 R24, R208, gdesc[UR4], R24, gsb0 ;  /* 0x01e00004d0187df3 */ /* 0x000fe20008000818 */
[----:B------:R-:W-:Y:S02]  /*1b790*/  R2UR UR6, R6 ;  /* 0x00000000060672ca */ /* 0x000fe400000e0000 */
[----:B------:R-:W-:Y:S01]  /*1b7a0*/  R2UR UR7, R7 ;  /* 0x00000000070772ca */ /* 0x000fe200000e0000 */
[----:B------:R-:W-:Y:S02]  /*1b7b0*/  VIADD R4, R4, 0x600 ;  /* 0x0000060004047836 */ /* 0x000fe40000000000 */
[----:B------:R-:W-:Y:S01]  /*1b7c0*/  IMAD.MOV.U32 R5, RZ, RZ, -0x3ffffff0 ;  /* 0xc0000010ff057424 */ /* 0x000fe200078e00ff */
[----:B------:R-:W1:Y:S04]  /*1b7d0*/  SHFL.BFLY PT, R2, R3, 0x2, 0x1f ;  /* 0x0c401f0003027f89 */ /* 0x000e6800000e0000 */
[----:B------:R-:W3:Y:S01]  /*1b7e0*/  SHFL.BFLY PT, R7, R14, 0x2, 0x1f ;  /* 0x0c401f000e077f89 */ /* 0x000ee200000e0000 */
[----:B------:R-:W-:-:S02]  /*1b7f0*/  WARPGROUP.DEPBAR.LE gsb0, 0x0 ;  /* 0x00008000000079c5 */ /* 0x000fc40000010000 */
[----:B------:R-:W-:-:S06]  /*1b800*/  WARPGROUP.ARRIVE ;  /* 0x00000000000079c5 */ /* 0x000fcc0000000000 */
[----:B------:R-:W-:Y:S01]  /*1b810*/  QGMMA.64x128x32.F32.E4M3.E4M3 R24, R212, gdesc[UR4], R24, gsb0 ;  /* 0x01e00004d4187df3 */ /* 0x000fe20008000818 */
[----:B------:R-:W-:Y:S02]  /*1b820*/  R2UR UR6, R4 ;  /* 0x00000000040672ca */ /* 0x000fe400000e0000 */
[----:B------:R-:W-:Y:S01]  /*1b830*/  R2UR UR7, R5 ;  /* 0x00000000050772ca */ /* 0x000fe200000e0000 */
[----:B-1----:R-:W-:-:S01]  /*1b840*/  FADD.FTZ R2, R2, R3 ;  /* 0x0000000302027221 */ /* 0x002fc20000010000 */
[----:B---3--:R-:W-:-:S04]  /*1b850*/  FADD.FTZ R7, R7, R14 ;  /* 0x0000000e07077221 */ /* 0x008fc80000010000 */
[----:B------:R-:W1:Y:S04]  /*1b860*/  SHFL.BFLY PT, R5, R2, 0x1, 0x1f ;  /* 0x0c201f0002057f89 */ /* 0x000e6800000e0000 */
[----:B------:R-:W0:Y:S01]  /*1b870*/  SHFL.BFLY PT, R4, R7, 0x1, 0x1f ;  /* 0x0c201f0007047f89 */ /* 0x000e2200000e0000 */
[----:B------:R-:W-:Y:S02]  /*1b880*/  IMAD.MOV.U32 R3, RZ, RZ, RZ ;  /* 0x000000ffff037224 */ /* 0x000fe400078e00ff */
[----:B-1----:R-:W-:Y:S01]  /*1b890*/  FADD.FTZ R5, R2, R5 ;  /* 0x0000000502057221 */ /* 0x002fe20000010000 */
[----:B0-----:R-:W-:-:S04]  /*1b8a0*/  FADD.FTZ R8, R7, R4 ;  /* 0x0000000407087221 */ /* 0x001fc80000010000 */
[C---:B------:R-:W-:Y:S01]  /*1b8b0*/  FSETP.NE.FTZ.AND P1, PT, R5.reuse, RZ, PT ;  /* 0x000000ff0500720b */ /* 0x040fe20003f35000 */
[----:B------:R-:W-:Y:S01]  /*1b8c0*/  FMUL.FTZ R10, R5, 0.00390625 ;  /* 0x3b800000050a7820 */ /* 0x000fe20000410000 */
[----:B------:R-:W-:-:S04]  /*1b8d0*/  FMUL.FTZ R6, R8, 0.00390625 ;  /* 0x3b80000008067820 */ /* 0x000fc80000410000 */
[----:B------:R-:W-:Y:S02]  /*1b8e0*/  FSETP.NE.FTZ.AND P2, PT, R10, RZ, PT ;  /* 0x000000ff0a00720b */ /* 0x000fe40003f55000 */
[----:B------:R-:W-:-:S05]  /*1b8f0*/  FSETP.NE.FTZ.AND P3, PT, R6, RZ, PT ;  /* 0x000000ff0600720b */ /* 0x000fca0003f75000 */
[----:B------:R-:W-:Y:S01]  /*1b900*/  @P1 MUFU.RCP R3, R5 ;  /* 0x0000000500031308 */ /* 0x000fe20000001000 */
[----:B------:R-:W-:Y:S02]  /*1b910*/  FSETP.NE.FTZ.AND P1, PT, R8, RZ, PT ;  /* 0x000000ff0800720b */ /* 0x000fe40003f35000 */
[----:B------:R-:W-:Y:S01]  /*1b920*/  MOV R7, RZ ;  /* 0x000000ff00077202 */ /* 0x000fe20000000f00 */
[----:B------:R-:W-:Y:S02]  /*1b930*/  WARPGROUP.DEPBAR.LE gsb0, 0x0 ;  /* 0x00008000000079c5 */ /* 0x000fe40000010000 */
[----:B------:R-:W-:-:S06]  /*1b940*/  WARPGROUP.ARRIVE ;  /* 0x00000000000079c5 */ /* 0x000fcc0000000000 */
[----:B------:R-:W-:Y:S01]  /*1b950*/  QGMMA.64x128x32.F32.E4M3.E4M3 R24, R216, gdesc[UR4], R24, gsb0 ;  /* 0x01e00004d8187df3 */ /* 0x000fe20008000818 */
[----:B------:R-:W0:Y:S08]  /*1b960*/  @P2 MUFU.LG2 R4, R10 ;  /* 0x0000000a00042308 */ /* 0x000e300000000c00 */
        /* <DEDUP_REMOVED lines=15> */
.L_x_6262:
[----:B------:R-:W2:Y:S04]  /*1ba60*/  LDL R0, [R1+0x80] ;  /* 0x0000800001007983 */ /* 0x000ea80000100800 */
[----:B------:R-:W3:Y:S01]  /*1ba70*/  LDL.LU R4, [R1+0xa0] ;  /* 0x0000a00001047983 */ /* 0x000ee20000300800 */
        /* <DEDUP_REMOVED lines=64> */
[----:B------:R-:W-:-:S02]  /*1be80*/  SEL R232, R232, RZ, P0 ;  /* 0x000000ffe8e87207 */ /* 0x000fc40000000000 */
[----:B--2---:R-:W-:Y:S01]  /*1be90*/  R2UR UR4, R0 ;  /* 0x00000000000472ca */ /* 0x004fe200000e0000 */
[----:B------:R-:W-:Y:S02]  /*1bea0*/  VIADD R0, R11, 0x2e860 ;  /* 0x0002e8600b007836 */ /* 0x000fe40000000000 */
[----:B------:R-:W-:-:S10]  /*1beb0*/  FMUL.FTZ R11, R79, R2 ;  /* 0x000000024f0b7220 */ /* 0x000fd40000410000 */
[----:B------:R-:W-:Y:S02]  /*1bec0*/  MOV R5, UR4 ;  /* 0x0000000400057c02 */ /* 0x000fe40008000f00 */
[----:B---3--:R-:W-:Y:S01]  /*1bed0*/  R2UR UR4, R4 ;  /* 0x00000000040472ca */ /* 0x008fe200000e0000 */
[-C--:B------:R-:W-:Y:S01]  /*1bee0*/  FMUL.FTZ R4, R84, R3.reuse ;  /* 0x0000000354047220 */ /* 0x080fe20000410000 */
[----:B------:R-:W-:Y:S01]  /*1bef0*/  PRMT R0, R5, 0x654, R0 ;  /* 0x0000065405007816 */ /* 0x000fe20000000000 */
[----:B------:R-:W-:-:S03]  /*1bf00*/  FMUL.FTZ R5, R80, R3 ;  /* 0x0000000350057220 */ /* 0x000fc60000410000 */
[----:B------:R0:W-:Y:S07]  /*1bf10*/  SYNCS.ARRIVE.TRANS64.RED.A1T0 RZ, [R0+URZ], RZ ;  /* 0x000000ff00ff79a7 */ /* 0x0001ee000810043f */
[----:B------:R-:W-:Y:S01]  /*1bf20*/  UIADD3 UR4, UR4, 0x1, URZ ;  /* 0x0000000104047890 */ /* 0x000fe2000fffe03f */
[----:B0-----:R-:W-:-:S04]  /*1bf30*/  SEL R0, RZ, 0x1, P0 ;  /* 0x00000001ff007807 */ /* 0x001fc80000000000 */
[----:B------:R-:W-:Y:S01]  /*1bf40*/  LOP3.LUT R235, R235, R0, RZ, 0x3c, !PT ;  /* 0x00000000ebeb7212 */ /* 0x000fe200078e3cff */
[----:B------:R-:W-:-:S05]  /*1bf50*/  IMAD.U32 R3, RZ, RZ, UR4 ;  /* 0x00000004ff037e24 */ /* 0x000fca000f8e00ff */
[----:B------:R0:W-:Y:S02]  /*1bf60*/  STL [R1+0xa0], R3 ;  /* 0x0000a00301007387 */ /* 0x0001e40000100800 */
.L_x_6210:
[----:B------:R-:W-:Y:S05]  /*1bf70*/  WARPSYNC.ALL ;  /* 0x0000000000007948 */ /* 0x000fea0003800000 */
[----:B------:R-:W1:Y:S08]  /*1bf80*/  S2UR UR5, SR_CgaCtaId ;  /* 0x00000000000579c3 */ /* 0x000e700000008800 */
[----:B------:R-:W-:Y:S06]  /*1bf90*/  BAR.SYNC.DEFER_BLOCKING 0x5, 0x180 ;  /* 0x0146000000007b1d */ /* 0x000fec0000010000 */
[----:B------:R-:W-:Y:S01]  /*1bfa0*/  UMOV UR4, 0x400 ;  /* 0x0000040000047882 */ /* 0x000fe20000000000 */
[----:B------:R-:W-:Y:S01]  /*1bfb0*/  BSSY B0, `(.L_x_6263) ;  /* 0x00002a5000007945 */ /* 0x000fe20003800000 */
[----:B-1----:R-:W-:-:S02]  /*1bfc0*/  ULEA UR4, UR5, UR4, 0x18 ;  /* 0x0000000405047291 */ /* 0x002fc4000f8ec03f */
[----:B------:R-:W-:-:S04]  /*1bfd0*/  IMAD.U32 R0, RZ, RZ, UR5 ;  /* 0x00000005ff007e24 */ /* 0x000fc8000f8e00ff */
[----:B------:R-:W-:Y:S01]  /*1bfe0*/  MOV R16, UR4 ;  /* 0x0000000400107c02 */ /* 0x000fe20008000f00 */
[----:B------:R-:W-:Y:S04]  /*1bff0*/  STL [R1+0x80], R0 ;  /* 0x0000800001007387 */ /* 0x000fe80000100800 */
[----:B------:R-:W1:Y:S04]  /*1c000*/  LDS.128 R76, [R16+0x2e8d0] ;  /* 0x02e8d000104c7984 */ /* 0x000e680000000c00 */
[----:B-1----:R1:W-:Y:S04]  /*1c010*/  STL.64 [R1+0x50], R76 ;  /* 0x0000504c01007387 */ /* 0x0023e80000100a00 */
[----:B------:R1:W-:Y:S01]  /*1c020*/  STL.64 [R1+0x58], R78 ;  /* 0x0000584e01007387 */ /* 0x0003e20000100a00 */
[----:B------:R-:W-:Y:S06]  /*1c030*/  BAR.ARV 0x4, 0x180 ;  /* 0x0106000000007b1d */ /* 0x000fec0000002000 */
[----:B------:R-:W-:Y:S05]  /*1c040*/  @P1 BRA `(.L_x_6264) ;  /* 0x0000001c00241947 */ /* 0x000fea0003800000 */
[----:B------:R-:W2:Y:S01]  /*1c050*/  S2R R54, SR_TID.X ;  /* 0x0000000000367919 */ /* 0x000ea20000002100 */
[----:B------:R-:W-:Y:S01]  /*1c060*/  ULDC.64 UR4, c[0x4][0xa8] ;  /* 0x01002a0000047ab9 */ /* 0x000fe20000000a00 */
[----:B------:R-:W3:Y:S01]  /*1c070*/  LDL R50, [R1+0xb8] ;  /* 0x0000b80001327983 */ /* 0x000ee20000100800 */
[----:B--2---:R-:W-:-:S05]  /*1c080*/  IMAD.SHL.U32 R0, R54, 0x4, RZ ;  /* 0x0000000436007824 */ /* 0x004fca00078e00ff */
[----:B------:R-:W-:-:S04]  /*1c090*/  LOP3.LUT R0, R0, 0xc, RZ, 0xc0, !PT ;  /* 0x0000000c00007812 */ /* 0x000fc800078ec0ff */
[----:B------:R-:W-:-:S05]  /*1c0a0*/  IADD3 R2, P0, R0, UR4, RZ ;  /* 0x0000000400027c10 */ /* 0x000fca000ff1e0ff */
[----:B0-----:R-:W-:-:S05]  /*1c0b0*/  IMAD.X R3, RZ, RZ, UR5, P0 ;  /* 0x00000005ff037e24 */ /* 0x001fca00080e06ff */
[----:B------:R0:W2:Y:S01]  /*1c0c0*/  LDG.E.CONSTANT R0, desc[UR60][R2.64] ;  /* 0x0000003c02007981 */ /* 0x0000a2000c1e9900 */
[----:B------:R-:W-:Y:S01]  /*1c0d0*/  F2FP.BF16.F32.PACK_AB R51, R57, R64 ;  /* 0x000000403933723e */ /* 0x000fe200000010ff */
[----:B------:R-:W-:Y:S01]  /*1c0e0*/  UMOV UR4, 0xffffffff ;  /* 0xffffffff00047882 */ /* 0x000fe20000000000 */
[----:B------:R-:W-:Y:S01]  /*1c0f0*/  F2FP.BF16.F32.PACK_AB R55, R49, R56 ;  /* 0x000000383137723e */ /* 0x000fe200000010ff */
[----:B------:R-:W4:Y:S01]  /*1c100*/  S2R R59, SR_SWINHI ;  /* 0x00000000003b7919 */ /* 0x000f220000002f00 */
[----:B------:R-:W-:Y:S02]  /*1c110*/  F2FP.BF16.F32.PACK_AB R46, R43, R46 ;  /* 0x0000002e2b2e723e */ /* 0x000fe400000010ff */
[----:B------:R-:W-:Y:S02]  /*1c120*/  F2FP.BF16.F32.PACK_AB R43, R4, R5 ;  /* 0x00000005042b723e */ /* 0x000fe400000010ff */
[----:B------:R-:W-:Y:S02]  /*1c130*/  F2FP.BF16.F32.PACK_AB R37, R36, R37 ;  /* 0x000000252425723e */ /* 0x000fe400000010ff */
[----:B-1----:R-:W-:-:S02]  /*1c140*/  F2FP.BF16.F32.PACK_AB R77, R9, R10 ;  /* 0x0000000a094d723e */ /* 0x002fc400000010ff */
        /* <DEDUP_REMOVED lines=13> */
[----:B----4-:R-:W-:Y:S02]  /*1c220*/  MOV R57, R59 ;  /* 0x0000003b00397202 */ /* 0x010fe40000000f00 */
[----:B------:R-:W-:Y:S02]  /*1c230*/  F2FP.BF16.F32.PACK_AB R69, R25, R26 ;  /* 0x0000001a1945723e */ /* 0x000fe400000010ff */
[----:B0-----:R-:W-:Y:S02]  /*1c240*/  LOP3.LUT P0, R2, R54, 0x3, RZ, 0xc0, !PT ;  /* 0x0000000336027812 */ /* 0x001fe4000780c0ff */
[----:B------:R-:W-:Y:S02]  /*1c250*/  F2FP.BF16.F32.PACK_AB R100, R100, R103 ;  /* 0x000000676464723e */ /* 0x000fe400000010ff */
[----:B------:R-:W-:-:S02]  /*1c260*/  F2FP.BF16.F32.PACK_AB R101, R98, R101 ;  /* 0x000000656265723e */ /* 0x000fc400000010ff */
[----:B------:R-:W-:Y:S02]  /*1c270*/  ISETP.EQ.OR P0, PT, R2, 0x3, !P0 ;  /* 0x000000030200780c */ /* 0x000fe40004702670 */
        /* <DEDUP_REMOVED lines=12> */
[----:B------:R-:W-:Y:S01]  /*1c340*/  SEL R3, R101, R100, P0 ;  /* 0x0000006465037207 */ /* 0x000fe20000000000 */
[----:B---3--:R-:W-:-:S03]  /*1c350*/  IMAD.WIDE R4, R50, 0x2, R56 ;  /* 0x0000000232047825 */ /* 0x008fc600078e0238 */
[C---:B------:R-:W-:Y:S02]  /*1c360*/  IADD3 R9, P1, R4.reuse, 0x4040, RZ ;  /* 0x0000404004097810 */ /* 0x040fe40007f3e0ff */
[C---:B------:R-:W-:Y:S02]  /*1c370*/  IADD3 R7, P5, R4.reuse, 0x4060, RZ ;  /* 0x0000406004077810 */ /* 0x040fe40007fbe0ff */
[----:B------:R-:W-:Y:S02]  /*1c380*/  LOP3.LUT R8, R9, 0x380, RZ, 0xc0, !PT ;  /* 0x0000038009087812 */ /* 0x000fe400078ec0ff */
[----:B------:R-:W-:Y:S02]  /*1c390*/  LOP3.LUT R6, R7, 0x380, RZ, 0xc0, !PT ;  /* 0x0000038007067812 */ /* 0x000fe400078ec0ff */
[----:B------:R-:W-:Y:S02]  /*1c3a0*/  IADD3 R15, P3, R4, 0x4000, RZ ;  /* 0x00004000040f7810 */ /* 0x000fe40007f7e0ff */
[----:B------:R-:W-:-:S02]  /*1c3b0*/  SHF.R.U64 R8, R8, 0x3, RZ ;  /* 0x0000000308087819 */ /* 0x000fc400000012ff */
[----:B------:R-:W-:Y:S02]  /*1c3c0*/  SHF.R.U64 R6, R6, 0x3, RZ ;  /* 0x0000000306067819 */ /* 0x000fe400000012ff */
[----:B------:R-:W-:Y:S02]  /*1c3d0*/  LOP3.LUT R14, R15, 0x380, RZ, 0xc0, !PT ;  /* 0x000003800f0e7812 */ /* 0x000fe400078ec0ff */
[----:B------:R-:W-:Y:S02]  /*1c3e0*/  LOP3.LUT R8, R8, R9, RZ, 0x3c, !PT ;  /* 0x0000000908087212 */ /* 0x000fe400078e3cff */
[----:B------:R-:W-:Y:S01]  /*1c3f0*/  LOP3.LUT R6, R6, R7, RZ, 0x3c, !PT ;  /* 0x0000000706067212 */ /* 0x000fe200078e3cff */
[----:B------:R-:W-:Y:S01]  /*1c400*/  IMAD.X R7, RZ, RZ, R5, P5 ;  /* 0x000000ffff077224 */ /* 0x000fe200028e0605 */
[----:B------:R-:W-:Y:S02]  /*1c410*/  SHF.R.U64 R14, R14, 0x3, RZ ;  /* 0x000000030e0e7819 */ /* 0x000fe400000012ff */
[----:B------:R-:W-:-:S02]  /*1c420*/  IADD3.X R9, RZ, R5, RZ, P1, !PT ;  /* 0x00000005ff097210 */ /* 0x000fc40000ffe4ff */
[C---:B------:R-:W-:Y:S02]  /*1c430*/  IADD3 R11, P2, R4.reuse, 0x4020, RZ ;  /* 0x00004020040b7810 */ /* 0x040fe40007f5e0ff */
[C---:B------:R-:W-:Y:S02]  /*1c440*/  IADD3 R21, P4, R4.reuse, 0x60, RZ ;  /* 0x0000006004157810 */ /* 0x040fe40007f9e0ff */
[C---:B------:R-:W-:Y:S02]  /*1c450*/  IADD3 R27, P1, R4.reuse, 0x20, RZ ;  /* 0x00000020041b7810 */ /* 0x040fe40007f3e0ff */
[----:B------:R-:W-:Y:S02]  /*1c460*/  IADD3 R25, P5, R4, 0x40, RZ ;  /* 0x0000004004197810 */ /* 0x000fe40007fbe0ff */
[----:B------:R-:W-:Y:S02]  /*1c470*/  LOP3.LUT R14, R14, R15, RZ, 0x3c, !PT ;  /* 0x0000000f0e0e7212 */ /* 0x000fe400078e3cff */
        /* <DEDUP_REMOVED lines=19> */
[-C--:B------:R-:W-:Y:S02]  /*1c5b0*/  IADD3.X R25, RZ, R5.reuse, RZ, P5, !PT ;  /* 0x00000005ff197210 */ /* 0x080fe40002ffe4ff */
        /* <DEDUP_REMOVED lines=8> */
[----:B--2---:R-:W-:Y:S01]  /*1c640*/  LOP3.LUT R2, R0, 0x2, RZ, 0x3c, !PT ;  /* 0x0000000200027812 */ /* 0x004fe200078e3cff */
        /* <DEDUP_REMOVED lines=46> */
[----:B0-----:R-:W-:Y:S01]  /*1c930*/  SEL R8, R10, R7, P0 ;  /* 0x000000070a087207 */ /* 0x001fe20000000000 */
[----:B------:R-:W0:Y:S01]  /*1c940*/  SHFL.IDX PT, R34, R33, R0, 0x1c1f ;  /* 0x001c1f0021227589 */ /* 0x000e2200000e0000 */
[----:B------:R-:W-:Y:S02]  /*1c950*/  SEL R24, R26, R27, P0 ;  /* 0x0000001b1a187207 */ /* 0x000fe40000000000 */
[----:B-1----:R-:W-:Y:S01]  /*1c960*/  SEL R36, R38, R39, P0 ;  /* 0x0000002726247207 */ /* 0x002fe20000000000 */
[----:B------:R-:W1:Y:S01]  /*1c970*/  SHFL.IDX PT, R42, R41, R0, 0x1c1f ;  /* 0x001c1f00292a7589 */ /* 0x000e6200000e0000 */
[----:B------:R-:W-:Y:S02]  /*1c980*/  SEL R4, R6, R3, P0 ;  /* 0x0000000306047207 */ /* 0x000fe40000000000 */
[----:B------:R-:W-:Y:S01]  /*1c990*/  SEL R10, R7, R10, P0 ;  /* 0x0000000a070a7207 */ /* 0x000fe20000000000 */
[----:B------:R-:W-:Y:S01]  /*1c9a0*/  SHFL.IDX PT, R49, R49, R0, 0x1c1f ;  /* 0x001c1f0031317589 */ /* 0x000fe200000e0000 */
[----:B--2---:R-:W-:-:S02]  /*1c9b0*/  SEL R12, R9, R20, P0 ;  /* 0x00000014090c7207 */ /* 0x004fc40000000000 */
[----:B------:R-:W-:Y:S01]  /*1c9c0*/  SEL R14, R20, R9, P0 ;  /* 0x00000009140e7207 */ /* 0x000fe20000000000 */
[----:B------:R-:W-:Y:S01]  /*1c9d0*/  SHFL.IDX PT, R53, R53, R0, 0x1c1f ;  /* 0x001c1f0035357589 */ /* 0x000fe200000e0000 */
[----:B------:R-:W-:Y:S02]  /*1c9e0*/  SEL R26, R27, R26, P0 ;  /* 0x0000001a1b1a7207 */ /* 0x000fe40000000000 */
[----:B------:R-:W-:Y:S01]  /*1c9f0*/  SEL R38, R39, R38, P0 ;  /* 0x0000002627267207 */ /* 0x000fe20000000000 */
[----:B------:R-:W-:Y:S01]  /*1ca00*/  SHFL.IDX PT, R59, R59, R0, 0x1c1f ;  /* 0x001c1f003b3b7589 */ /* 0x000fe200000e0000 */
[----:B------:R-:W-:-:S03]  /*1ca10*/  SEL R6, R3, R6, P0 ;  /* 0x0000000603067207 */ /* 0x000fc60000000000 */
[----:B------:R-:W-:Y:S01]  /*1ca20*/  SHFL.IDX PT, R63, R63, R0, 0x1c1f ;  /* 0x001c1f003f3f7589 */ /* 0x000fe200000e0000 */
[----:B---3--:R-:W-:Y:S02]  /*1ca30*/  SEL R28, R30, R31, P0 ;  /* 0x0000001f1e1c7207 */ /* 0x008fe40000000000 */
[----:B------:R-:W-:Y:S01]  /*1ca40*/  SEL R30, R31, R30, P0 ;  /* 0x0000001e1f1e7207 */ /* 0x000fe20000000000 */
[----:B------:R-:W-:Y:S01]  /*1ca50*/  SHFL.IDX PT, R67, R67, R0, 0x1c1f ;  /* 0x001c1f0043437589 */ /* 0x000fe200000e0000 */
[----:B0-----:R-:W-:Y:S02]  /*1ca60*/  SEL R32, R34, R35, P0 ;  /* 0x0000002322207207 */ /* 0x001fe40000000000 */
[----:B------:R-:W-:Y:S01]  /*1ca70*/  SEL R34, R35, R34, P0 ;  /* 0x0000002223227207 */ /* 0x000fe20000000000 */
[----:B------:R-:W-:Y:S01]  /*1ca80*/  SHFL.IDX PT, R71, R71, R0, 0x1c1f ;  /* 0x001c1f0047477589 */ /* 0x000fe200000e0000 */
[----:B-1----:R-:W-:Y:S02]  /*1ca90*/  SEL R40, R42, R43, P0 ;  /* 0x0000002b2a287207 */ /* 0x002fe40000000000 */
[----:B------:R-:W-:Y:S01]  /*1caa0*/  SEL R42, R43, R42, P0 ;  /* 0x0000002a2b2a7207 */ /* 0x000fe20000000000 */
[----:B------:R0:W1:Y:S04]  /*1cab0*/  SHFL.IDX PT, R44, R47, R2, 0x1c1f ;  /* 0x001c1f022f2c7589 */ /* 0x00006800000e0000 */
[----:B------:R-:W2:Y:S04]  /*1cac0*/  SHFL.IDX PT, R46, R51, R2, 0x1c1f ;  /* 0x001c1f02332e7589 */ /* 0x000ea800000e0000 */
[----:B------:R-:W3:Y:S01]  /*1cad0*/  SHFL.IDX PT, R48, R55, R2, 0x1c1f ;  /* 0x001c1f0237307589 */ /* 0x000ee200000e0000 */
[----:B0-----:R-:W-:-:S03]  /*1cae0*/  IMAD.MOV.U32 R47, RZ, RZ, RZ ;  /* 0x000000ffff2f7224 */ /* 0x001fc600078e00ff */
[----:B------:R-:W0:Y:S04]  /*1caf0*/  SHFL.IDX PT, R50, R61, R2, 0x1c1f ;  /* 0x001c1f023d327589 */ /* 0x000e2800000e0000 */
[----:B------:R-:W4:Y:S04]  /*1cb00*/  SHFL.IDX PT, R52, R65, R2, 0x1c1f ;  /* 0x001c1f0241347589 */ /* 0x000f2800000e0000 */
[----:B------:R-:W4:Y:S04]  /*1cb10*/  SHFL.IDX PT, R54, R69, R2, 0x1c1f ;  /* 0x001c1f0245367589 */ /* 0x000f2800000e0000 */
[----:B------:R-:W4:Y:S01]  /*1cb20*/  SHFL.IDX PT, R58, R73, R2, 0x1c1f ;  /* 0x001c1f02493a7589 */ /* 0x000f2200000e0000 */
[----:B-1----:R-:W-:-:S02]  /*1cb30*/  SEL R5, R45, R44, P0 ;  /* 0x0000002c2d057207 */ /* 0x002fc40000000000 */
[----:B------:R-:W-:Y:S01]  /*1cb40*/  SEL R7, R44, R45, P0 ;  /* 0x0000002d2c077207 */ /* 0x000fe20000000000 */
[----:B------:R1:W1:Y:S01]  /*1cb50*/  SHFL.IDX PT, R75, R75, R0, 0x1c1f ;  /* 0x001c1f004b4b7589 */ /* 0x00026200000e0000 */
[----:B--2---:R-:W-:Y:S02]  /*1cb60*/  SEL R9, R49, R46, P0 ;  /* 0x0000002e31097207 */ /* 0x004fe40000000000 */
[----:B------:R-:W-:Y:S01]  /*1cb70*/  SEL R11, R46, R49, P0 ;  /* 0x000000312e0b7207 */ /* 0x000fe20000000000 */
[----:B------:R2:W1:Y:S01]  /*1cb80*/  SHFL.IDX PT, R60, R77, R2, 0x1c1f ;  /* 0x001c1f024d3c7589 */ /* 0x00046200000e0000 */
[----:B---3--:R-:W-:Y:S02]  /*1cb90*/  SEL R13, R53, R48, P0 ;  /* 0x00000030350d7207 */ /* 0x008fe40000000000 */
[----:B------:R-:W-:Y:S02]  /*1cba0*/  SEL R15, R48, R53, P0 ;  /* 0x00000035300f7207 */ /* 0x000fe40000000000 */
[----:B0-----:R-:W-:-:S02]  /*1cbb0*/  SEL R25, R59, R50, P0 ;  /* 0x000000323b197207 */ /* 0x001fc40000000000 */
[----:B------:R-:W-:Y:S02]  /*1cbc0*/  SEL R27, R50, R59, P0 ;  /* 0x0000003b321b7207 */ /* 0x000fe40000000000 */
[----:B----4-:R-:W-:Y:S02]  /*1cbd0*/  SEL R29, R63, R52, P0 ;  /* 0x000000343f1d7207 */ /* 0x010fe40000000000 */
[----:B------:R-:W-:Y:S02]  /*1cbe0*/  SEL R31, R52, R63, P0 ;  /* 0x0000003f341f7207 */ /* 0x000fe40000000000 */
[----:B------:R-:W-:Y:S02]  /*1cbf0*/  SEL R33, R67, R54, P0 ;  /* 0x0000003643217207 */ /* 0x000fe40000000000 */
[----:B------:R-:W-:Y:S02]  /*1cc00*/  SEL R35, R54, R67, P0 ;  /* 0x0000004336237207 */ /* 0x000fe40000000000 */
[----:B------:R-:W-:-:S02]  /*1cc10*/  SEL R37, R71, R58, P0 ;  /* 0x0000003a47257207 */ /* 0x000fc40000000000 */
[----:B--2---:R-:W-:-:S07]  /*1cc20*/  SEL R39, R58, R71, P0 ;  /* 0x000000473a277207 */ /* 0x004fce0000000000 */
.L_x_6467:
[----:B------:R-:W2:Y:S01]  /*1cc30*/  LDL.LU R2, [R1+0x90] ;  /* 0x0000900001027983 */ /* 0x000ea20000300800 */
[----:B------:R-:W-:Y:S05]  /*1cc40*/  WARPSYNC.ALL ;  /* 0x0000000000007948 */ /* 0x000fea0003800000 */
[----:B-1----:R-:W3:Y:S01]  /*1cc50*/  LDL.LU R0, [R1+0x94] ;  /* 0x0000940001007983 */ /* 0x002ee20000300800 */
[----:B------:R-:W-:Y:S01]  /*1cc60*/  ULDC.64 UR4, c[0x0][0xc00] ;  /* 0x0003000000047ab9 */ /* 0x000fe20000000a00 */
[----:B------:R-:W-:Y:S01]  /*1cc70*/  SEL R41, R75, R60, P0 ;  /* 0x0000003c4b297207 */ /* 0x000fe20000000000 */
[----:B------:R-:W0:Y:S08]  /*1cc80*/  LDC R49, c[0x0][0xbe8] ;  /* 0x0002fa00ff317b82 */ /* 0x000e300000000800 */
[----:B------:R-:W-:Y:S01]  /*1cc90*/  BAR.SYNC.DEFER_BLOCKING 0x1, 0x100 ;  /* 0x0044000000007b1d */ /* 0x000fe20000010000 */
[----:B------:R-:W-:-:S02]  /*1cca0*/  ISETP.NE.U32.AND P1, PT, RZ, UR4, PT ;  /* 0x00000004ff007c0c */ /* 0x000fc4000bf25070 */
[----:B------:R-:W-:Y:S02]  /*1ccb0*/  SEL R43, R60, R75, P0 ;  /* 0x0000004b3c2b7207 */ /* 0x000fe40000000000 */
[----:B------:R-:W-:Y:S01]  /*1ccc0*/  ISETP.NE.AND.EX P1, PT, RZ, UR5, PT, P1 ;  /* 0x00000005ff007c0c */ /* 0x000fe2000bf25310 */
[----:B------:R-:W4:Y:S04]  /*1ccd0*/  LDL R44, [R1+0xb4] ;  /* 0x0000b400012c7983 */ /* 0x000f280000100800 */
[----:B------:R-:W4:Y:S04]  /*1cce0*/  LDL R52, [R1+0x9c] ;  /* 0x00009c0001347983 */ /* 0x000f280000100800 */
[----:B------:R-:W-:Y:S04]  /*1ccf0*/  STSM.16.M88.4 [R78], R4 ;  /* 0x000000044e007844 */ /* 0x000fe80000000200 */
[----:B------:R-:W-:Y:S04]  /*1cd00*/  STSM.16.M88.4 [R76], R8 ;  /* 0x000000084c007844 */ /* 0x000fe80000000200 */
        /* <DEDUP_REMOVED lines=8> */
[----:B---3--:R-:W-:Y:S01]  /*1cd90*/  IADD3.X R21, R0, UR5, RZ, P2, !PT ;  /* 0x0000000500157c10 */ /* 0x008fe200097fe4ff */
[----:B------:R-:W-:Y:S02]  /*1cda0*/  ULDC.64 UR4, c[0x0][0xc08] ;  /* 0x0003020000047ab9 */ /* 0x000fe40000000a00 */
[----:B------:R-:W-:Y:S02]  /*1cdb0*/  ISETP.NE.U32.AND P0, PT, RZ, UR4, PT ;  /* 0x00000004ff007c0c */ /* 0x000fe4000bf05070 */
[----:B------:R1:W5:Y:S01]  /*1cdc0*/  @P1 LDG.E R47, desc[UR60][R20.64] ;  /* 0x0000003c142f1981 */ /* 0x000362000c1e1900 */
[----:B0-----:R-:W-:Y:S02]  /*1cdd0*/  ISETP.NE.AND P2, PT, R49, 0x1, PT ;  /* 0x000000013100780c */ /* 0x001fe40003f45270 */
[----:B------:R-:W-:Y:S02]  /*1cde0*/  ISETP.NE.AND.EX P0, PT, RZ, UR5, PT, P0 ;  /* 0x00000005ff007c0c */ /* 0x000fe4000bf05300 */
[----:B----4-:R-:W-:-:S09]  /*1cdf0*/  LEA R13, R52, R44, 0x7 ;  /* 0x0000002c340d7211 */ /* 0x010fd200078e38ff */
[----:B------:R-:W0:Y:S02]  /*1ce00*/  @P2 LDC R4, c[0x0][0xbec] ;  /* 0x0002fb00ff042b82 */ /* 0x000e240000000800 */
[----:B------:R-:W-:Y:S01]  /*1ce10*/  @P0 IADD3 R2, P3, R2, UR4, RZ ;  /* 0x0000000402020c10 */ /* 0x000fe2000ff7e0ff */
[----:B------:R-:W-:-:S03]  /*1ce20*/  ULDC UR4, c[0x0][0xa88] ;  /* 0x0002a20000047ab9 */ /* 0x000fc60000000800 */
[----:B------:R-:W-:Y:S01]  /*1ce30*/  @P0 IADD3.X R3, R0, UR5, RZ, P3, !PT ;  /* 0x0000000500030c10 */ /* 0x000fe20009ffe4ff */
[----:B------:R-:W-:Y:S01]  /*1ce40*/  IMAD.U32 R0, RZ, RZ, UR4 ;  /* 0x00000004ff007e24 */ /* 0x000fe2000f8e00ff */
[----:B------:R-:W2:Y:S05]  /*1ce50*/  @P2 LDC R5, c[0x0][0xbf0] ;  /* 0x0002fc00ff052b82 */ /* 0x000eaa0000000800 */
[----:B------:R1:W5:Y:S01]  /*1ce60*/  @P0 LDG.E R0, desc[UR60][R2.64] ;  /* 0x0000003c02000981 */ /* 0x000362000c1e1900 */
[----:B------:R-:W-:Y:S05]  /*1ce70*/  @P0 BRA `(.L_x_6266) ;  /* 0x0000000000100947 */ /* 0x000fea0003800000 */
[----:B------:R-:W-:Y:S05]  /*1ce80*/  @!P1 BRA `(.L_x_6266) ;  /* 0x00000000000c9947 */ /* 0x000fea0003800000 */
[----:B-1----:R-:W3:Y:S04]  /*1ce90*/  LDG.E R3, desc[UR60][R20.64] ;  /* 0x0000003c14037981 */ /* 0x002ee8000c1e1900 */
[----:B-----5:R-:W3:Y:S02]  /*1cea0*/  LDG.E R0, desc[UR60][R20.64+0x4] ;  /* 0x0000043c14007981 */ /* 0x020ee4000c1e1900 */
[----:B---3--:R-:W-:-:S07]  /*1ceb0*/  IMAD.IADD R0, R0, 0x1, -R3 ;  /* 0x0000000100007824 */ /* 0x008fce00078e0a03 */
.L_x_6266:
[----:B------:R-:W3:Y:S01]  /*1cec0*/  LDL.LU R10, [R1+0x98] ;  /* 0x00009800010a7983 */ /* 0x000ee20000300800 */
[----:B------:R-:W4:Y:S01]  /*1ced0*/  S2R R6, SR_TID.X ;  /* 0x0000000000067919 */ /* 0x000f220000002100 */
[----:B01----:R-:W-:Y:S01]  /*1cee0*/  @P2 IMAD.HI.U32 R2, R13, R4, RZ ;  /* 0x000000040d022227 */ /* 0x003fe200078e00ff */
[----:B------:R-:W-:Y:S01]  /*1cef0*/  ULDC.64 UR4, c[0x0][0xb90] ;  /* 0x0002e40000047ab9 */ /* 0x000fe20000000a00 */
[----:B-----5:R-:W-:Y:S01]  /*1cf00*/  SHF.R.S32.HI R3, RZ, 0x1f, R47 ;  /* 0x0000001fff037819 */ /* 0x020fe2000001142f */
[----:B------:R-:W3:Y:S01]  /*1cf10*/  LDL.LU R8, [R1+0x84] ;  /* 0x0000840001087983 */ /* 0x000ee20000300800 */
[----:B------:R-:W0:Y:S01]  /*1cf20*/  S2R R14, SR_TID.X ;  /* 0x00000000000e7919 */ /* 0x000e220000002100 */
[----:B------:R-:W-:Y:S01]  /*1cf30*/  IMAD.MOV.U32 R7, RZ, RZ, R13 ;  /* 0x000000ffff077224 */ /* 0x000fe200078e000d */
[----:B------:R-:W1:Y:S01]  /*1cf40*/  @P2 LDC R55, c[0x0][0xbec] ;  /* 0x0002fb00ff372b82 */ /* 0x000e620000000800 */
[----:B------:R-:W3:Y:S04]  /*1cf50*/  LDL.LU R58, [R1+0x8c] ;  /* 0x00008c00013a7983 */ /* 0x000ee80000300800 */
[----:B------:R-:W3:Y:S01]  /*1cf60*/  LDL R50, [R1+0x6c] ;  /* 0x00006c0001327983 */ /* 0x000ee20000100800 */
[----:B--2---:R-:W-:-:S02]  /*1cf70*/  @P2 SHF.R.U32.HI R7, RZ, R5, R2 ;  /* 0x00000005ff072219 */ /* 0x004fc40000011602 */
[----:B------:R-:W-:Y:S01]  /*1cf80*/  MOV R2, R47 ;  /* 0x0000002f00027202 */ /* 0x000fe20000000f00 */
[----:B----4-:R-:W-:-:S05]  /*1cf90*/  VIADD R60, R6, 0xffffff80 ;  /* 0xffffff80063c7836 */ /* 0x010fca0000000000 */
[----:B------:R-:W-:-:S04]  /*1cfa0*/  SHF.R.S32.HI R54, RZ, 0x1f, R60 ;  /* 0x0000001fff367819 */ /* 0x000fc8000001143c */
[----:B------:R-:W-:-:S04]  /*1cfb0*/  LEA.HI R54, R54, R60, RZ, 0x3 ;  /* 0x0000003c36367211 */ /* 0x000fc800078f18ff */
[----:B------:R-:W-:Y:S02]  /*1cfc0*/  SHF.R.S32.HI R54, RZ, 0x3, R54 ;  /* 0x00000003ff367819 */ /* 0x000fe40000011436 */
[----:B---3--:R-:W-:Y:S02]  /*1cfd0*/  SEL R46, R10, RZ, !P1 ;  /* 0x000000ff0a2e7207 */ /* 0x008fe40004800000 */
[----:B------:R-:W2:Y:S01]  /*1cfe0*/  LDL R10, [R1+0xac] ;  /* 0x0000ac00010a7983 */ /* 0x000ea20000100800 */
[----:B------:R-:W-:Y:S02]  /*1cff0*/  SEL R51, R8, RZ, !P1 ;  /* 0x000000ff08337207 */ /* 0x000fe40004800000 */
[----:B------:R-:W-:Y:S01]  /*1d000*/  SHF.R.S32.HI R48, RZ, 0x1f, R58 ;  /* 0x0000001fff307819 */ /* 0x000fe2000001143a */
[----:B------:R-:W-:-:S04]  /*1d010*/  IMAD.WIDE.U32 R4, R58, UR4, R2 ;  /* 0x000000043a047c25 */ /* 0x000fc8000f8e0002 */
[----:B------:R-:W-:Y:S02]  /*1d020*/  IMAD R6, R48, UR4, RZ ;  /* 0x0000000430067c24 */ /* 0x000fe4000f8e02ff */
[----:B------:R-:W-:Y:S02]  /*1d030*/  IMAD.MOV R2, RZ, RZ, -R7 ;  /* 0x000000ffff027224 */ /* 0x000fe400078e0a07 */
[----:B------:R-:W-:Y:S01]  /*1d040*/  IMAD R9, R58, UR5, R6 ;  /* 0x000000053a097c24 */ /* 0x000fe2000f8e0206 */
[----:B------:R-:W-:Y:S01]  /*1d050*/  ULDC.64 UR4, c[0x0][0xb98] ;  /* 0x0002e60000047ab9 */ /* 0x000fe20000000a00 */
[----:B------:R-:W-:Y:S02]  /*1d060*/  IMAD R11, R54, 0x40, R50 ;  /* 0x00000040360b7824 */ /* 0x000fe400078e0232 */
[----:B------:R-:W-:Y:S02]  /*1d070*/  IMAD.IADD R5, R5, 0x1, R9 ;  /* 0x0000000105057824 */ /* 0x000fe400078e0209 */
[----:B------:R-:W-:-:S02]  /*1d080*/  IMAD R9, R49, R2, R13 ;  /* 0x0000000231097224 */ /* 0x000fc400078e020d */
[----:B------:R-:W-:Y:S02]  /*1d090*/  IMAD R2, R46, UR4, RZ ;  /* 0x000000042e027c24 */ /* 0x000fe4000f8e02ff */
[----:B------:R-:W-:-:S04]  /*1d0a0*/  IMAD.WIDE.U32 R4, R51, UR4, R4 ;  /* 0x0000000433047c25 */ /* 0x000fc8000f8e0004 */
[----:B------:R-:W-:Y:S01]  /*1d0b0*/  IMAD.WIDE R56, R11, 0x2, R56 ;  /* 0x000000020b387825 */ /* 0x000fe200078e0238 */
[----:B------:R-:W-:Y:S02]  /*1d0c0*/  SHF.R.S32.HI R11, RZ, 0x1f, R7 ;  /* 0x0000001fff0b7819 */ /* 0x000fe40000011407 */
[----:B------:R-:W-:Y:S01]  /*1d0d0*/  IADD3 R4, P1, R7, R4, RZ ;  /* 0x0000000407047210 */ /* 0x000fe20007f3e0ff */
[----:B------:R-:W-:Y:S01]  /*1d0e0*/  IMAD R6, R51, UR5, R2 ;  /* 0x0000000533067c24 */ /* 0x000fe2000f8e0202 */
[----:B------:R-:W-:Y:S01]  /*1d0f0*/  SHF.R.S32.HI R2, RZ, 0x1f, R9 ;  /* 0x0000001fff027819 */ /* 0x000fe20000011409 */
[----:B------:R-:W-:-:S03]  /*1d100*/  ULDC.64 UR4, c[0x0][0xb88] ;  /* 0x0002e20000047ab9 */ /* 0x000fc60000000a00 */
[----:B------:R-:W-:Y:S01]  /*1d110*/  IADD3.X R5, R11, R5, R6, P1, !PT ;  /* 0x000000050b057210 */ /* 0x000fe20000ffe406 */
[----:B------:R-:W-:Y:S02]  /*1d120*/  IMAD R2, R2, UR4, RZ ;  /* 0x0000000402027c24 */ /* 0x000fe4000f8e02ff */
[----:B0-----:R-:W-:Y:S02]  /*1d130*/  VIADD R15, R14, 0xffffff80 ;  /* 0xffffff800e0f7836 */ /* 0x001fe40000000000 */
[C---:B------:R-:W-:Y:S02]  /*1d140*/  IMAD R11, R9.reuse, UR5, R2 ;  /* 0x00000005090b7c24 */ /* 0x040fe4000f8e0202 */
[----:B------:R-:W-:Y:S01]  /*1d150*/  IMAD.WIDE.U32 R4, R9, UR4, R4 ;  /* 0x0000000409047c25 */ /* 0x000fe2000f8e0004 */
[----:B------:R-:W-:Y:S01]  /*1d160*/  ULDC.64 UR4, c[0x0][0xb50] ;  /* 0x0002d40000047ab9 */ /* 0x000fe20000000a00 */
[----:B------:R-:W-:-:S03]  /*1d170*/  SHF.R.S32.HI R14, RZ, 0x1f, R15 ;  /* 0x0000001fff0e7819 */ /* 0x000fc6000001140f */
[----:B------:R-:W-:Y:S02]  /*1d180*/  IADD3 R5, R5, R11, RZ ;  /* 0x0000000b05057210 */ /* 0x000fe40007ffe0ff */
[----:B------:R-:W-:Y:S02]  /*1d190*/  LEA R2, P1, R4, UR4, 0x2 ;  /* 0x0000000404027c11 */ /* 0x000fe4000f8210ff */
[----:B------:R-:W-:Y:S02]  /*1d1a0*/  LEA.HI R14, R14, R15, RZ, 0x7 ;  /* 0x0000000f0e0e7211 */ /* 0x000fe400078f38ff */
[----:B------:R-:W-:Y:S01]  /*1d1b0*/  LEA.HI.X R4, R4, UR5, R5, 0x2, P1 ;  /* 0x0000000504047c11 */ /* 0x000fe200088f1405 */
[----:B------:R-:W-:Y:S01]  /*1d1c0*/  SHFL.IDX PT, R20, R2, RZ, 0x1c1f ;  /* 0x001c1fff02147589 */ /* 0x000fe200000e0000 */
[----:B------:R-:W-:Y:S01]  /*1d1d0*/  IADD3 R25, P1, R56, 0x3000, RZ ;  /* 0x0000300038197810 */ /* 0x000fe20007f3e0ff */
[----:B------:R-:W-:Y:S01]  /*1d1e0*/  IMAD R53, R0, R49, RZ ;  /* 0x0000003100357224 */ /* 0x000fe200078e02ff */
[----:B------:R-:W-:Y:S01]  /*1d1f0*/  LOP3.LUT R14, R14, 0xffffff80, RZ, 0xc0, !PT ;  /* 0xffffff800e0e7812 */ /* 0x000fe200078ec0ff */
[----:B------:R-:W0:Y:S01]  /*1d200*/  SHFL.IDX PT, R21, R4, RZ, 0x1c1f ;  /* 0x001c1fff04157589 */ /* 0x000e2200000e0000 */
[----:B------:R-:W-:Y:S01]  /*1d210*/  IADD3 R7, P0, R56, 0x1000, RZ ;  /* 0x0000100038077810 */ /* 0x000fe20007f1e0ff */
[----:B------:R-:W-:Y:S01]  /*1d220*/  ULDC.64 UR4, c[0x0][0xaa0] ;  /* 0x0002a80000047ab9 */ /* 0x000fe20000000a00 */
[----:B------:R-:W-:Y:S01]  /*1d230*/  LOP3.LUT R24, R25, 0x380, RZ, 0xc0, !PT ;  /* 0x0000038019187812 */ /* 0x000fe200078ec0ff */
[----:B------:R-:W-:Y:S01]  /*1d240*/  SHFL.IDX PT, R44, R2, 0x1, 0x1c1f ;  /* 0x003c1f00022c7f89 */ /* 0x000fe200000e0000 */
[----:B------:R-:W-:-:S03]  /*1d250*/  IMAD.IADD R14, R15, 0x1, -R14 ;  /* 0x000000010f0e7824 */ /* 0x000fc600078e0a0e */
[----:B------:R-:W3:Y:S01]  /*1d260*/  SHFL.IDX PT, R45, R4, 0x1, 0x1c1f ;  /* 0x003c1f00042d7f89 */ /* 0x000ee200000e0000 */
[----:B------:R-:W-:Y:S01]  /*1d270*/  IADD3 R29, P3, R56, 0x4000, RZ ;  /* 0x00004000381d7810 */ /* 0x000fe20007f7e0ff */
[--C-:B------:R-:W-:Y:S01]  /*1d280*/  IMAD.X R9, RZ, RZ, R57.reuse, P0 ;  /* 0x000000ffff097224 */ /* 0x100fe200000e0639 */
[----:B------:R-:W-:Y:S02]  /*1d290*/  SHF.R.U64 R24, R24, 0x3, RZ ;  /* 0x0000000318187819 */ /* 0x000fe400000012ff */
[----:B------:R-:W-:Y:S02]  /*1d2a0*/  LOP3.LUT P0, RZ, R14, 0x3, RZ, 0xc0, !PT ;  /* 0x000000030eff7812 */ /* 0x000fe4000780c0ff */
[----:B------:R-:W-:Y:S02]  /*1d2b0*/  LOP3.LUT R28, R29, 0x380, RZ, 0xc0, !PT ;  /* 0x000003801d1c7812 */ /* 0x000fe400078ec0ff */
[----:B------:R-:W-:Y:S01]  /*1d2c0*/  LOP3.LUT R24, R24, R25, RZ, 0x3c, !PT ;  /* 0x0000001918187212 */ /* 0x000fe200078e3cff */
[----:B------:R-:W-:Y:S01]  /*1d2d0*/  IMAD.X R25, RZ, RZ, R57, P1 ;  /* 0x000000ffff197224 */ /* 0x000fe200008e0639 */
[----:B------:R-:W-:-:S04]  /*1d2e0*/  SHF.R.U64 R28, R28, 0x3, RZ ;  /* 0x000000031c1c7819 */ /* 0x000fc800000012ff */
[----:B------:R-:W-:Y:S02]  /*1d2f0*/  LOP3.LUT R28, R28, R29, RZ, 0x3c, !PT ;  /* 0x0000001d1c1c7212 */ /* 0x000fe400078e3cff */
[----:B------:R-:W-:Y:S02]  /*1d300*/  IADD3.X R29, RZ, R57, RZ, P3, !PT ;  /* 0x00000039ff1d7210 */ /* 0x000fe40001ffe4ff */
[----:B------:R-:W-:Y:S02]  /*1d310*/  IADD3 R5, P3, R56, 0x7000, RZ ;  /* 0x0000700038057810 */ /* 0x000fe40007f7e0ff */
[----:B------:R-:W-:-:S04]  /*1d320*/  SHF.R.S32.HI R59, RZ, 0x1f, R60 ;  /* 0x0000001fff3b7819 */ /* 0x000fc8000001143c */
[----:B------:R-:W-:-:S04]  /*1d330*/  LEA.HI R59, R59, R60, RZ, 0x3 ;  /* 0x0000003c3b3b7211 */ /* 0x000fc800078f18ff */
[----:B------:R-:W-:-:S04]  /*1d340*/  LOP3.LUT R59, R59, 0xfffffff8, RZ, 0xc0, !PT ;  /* 0xfffffff83b3b7812 */ /* 0x000fc800078ec0ff */
[----:B------:R-:W-:Y:S02]  /*1d350*/  IADD3 R59, R60, -R59, RZ ;  /* 0x8000003b3c3b7210 */ /* 0x000fe40007ffe0ff */
[----:B--2---:R-:W-:-:S05]  /*1d360*/  LEA R6, R52, R10, 0x7 ;  /* 0x0000000a34067211 */ /* 0x004fca00078e38ff */
[C---:B------:R-:W-:Y:S01]  /*1d370*/  VIADD R0, R6.reuse, 0x8 ;  /* 0x0000000806007836 */ /* 0x040fe20000000000 */
[----:B------:R-:W-:-:S04]  /*1d380*/  ISETP.GE.OR P1, PT, R6, R53, P0 ;  /* 0x000000350600720c */ /* 0x000fc80000726670 */
[----:B------:R-:W-:Y:S02]  /*1d390*/  ISETP.GE.OR P0, PT, R0, R53, P0 ;  /* 0x000000350000720c */ /* 0x000fe40000706670 */
[----:B------:R-:W-:-:S04]  /*1d3a0*/  LOP3.LUT R0, R5, 0x380, RZ, 0xc0, !PT ;  /* 0x0000038005007812 */ /* 0x000fc800078ec0ff */
[----:B------:R-:W-:-:S03]  /*1d3b0*/  SHF.R.U64 R0, R0, 0x3, RZ ;  /* 0x0000000300007819 */ /* 0x000fc600000012ff */
[----:B0-----:R-:W-:Y:S04]  /*1d3c0*/  @!P1 ST.E desc[UR60][R20.64], R91 ;  /* 0x0000005b14009985 */ /* 0x001fe8000c10193c */
[----:B---3--:R0:W-:Y:S01]  /*1d3d0*/  @!P0 ST.E desc[UR60][R44.64], R92 ;  /* 0x0000005c2c008985 */ /* 0x0081e2000c10193c */
[----:B------:R-:W-:Y:S01]  /*1d3e0*/  LOP3.LUT R40, R0, R5, RZ, 0x3c, !PT ;  /* 0x0000000500287212 */ /* 0x000fe200078e3cff */
[----:B------:R-:W-:Y:S01]  /*1d3f0*/  IMAD R0, R3, UR4, RZ ;  /* 0x0000000403007c24 */ /* 0x000fe2000f8e02ff */
[----:B0-----:R-:W0:Y:S03]  /*1d400*/  @P2 LDC R45, c[0x0][0xbf0] ;  /* 0x0002fc00ff2d2b82 */ /* 0x001e260000000800 */
[C---:B------:R-:W-:Y:S01]  /*1d410*/  IMAD R21, R47.reuse, UR5, R0 ;  /* 0x000000052f157c24 */ /* 0x040fe2000f8e0200 */
[----:B------:R-:W-:Y:S01]  /*1d420*/  IADD3 R13, P4, R56, 0x2000, RZ ;  /* 0x00002000380d7810 */ /* 0x000fe20007f9e0ff */
[----:B------:R-:W-:Y:S01]  /*1d430*/  IMAD.WIDE.U32 R2, R47, UR4, RZ ;  /* 0x000000042f027c25 */ /* 0x000fe2000f8e00ff */
[----:B------:R-:W-:Y:S01]  /*1d440*/  ULDC.64 UR4, c[0x0][0xae8] ;  /* 0x0002ba0000047ab9 */ /* 0x000fe20000000a00 */
[----:B------:R-:W-:Y:S01]  /*1d450*/  LOP3.LUT R8, R7, 0x380, RZ, 0xc0, !PT ;  /* 0x0000038007087812 */ /* 0x000fe200078ec0ff */
[----:B------:R-:W5:Y:S01]  /*1d460*/  LD.E.128 R24, desc[UR60][R24.64] ;  /* 0x0000003c18187980 */ /* 0x000f62000c101d00 */
[----:B------:R-:W-:-:S02]  /*1d470*/  IMAD R0, R59, 0x20, R54 ;  /* 0x000000203b007824 */ /* 0x000fc400078e0236 */
[----:B------:R-:W-:Y:S01]  /*1d480*/  IMAD.IADD R3, R3, 0x1, R21 ;  /* 0x0000000103037824 */ /* 0x000fe200078e0215 */
[----:B------:R-:W-:Y:S01]  /*1d490*/  IADD3 R33, P5, R56, 0x5000, RZ ;  /* 0x0000500038217810 */ /* 0x000fe20007fbe0ff */
[----:B------:R-:W-:Y:S01]  /*1d4a0*/  IMAD R20, R48, UR4, RZ ;  /* 0x0000000430147c24 */ /* 0x000fe2000f8e02ff */
[----:B------:R-:W5:Y:S01]  /*1d4b0*/  LD.E.128 R28, desc[UR60][R28.64] ;  /* 0x0000003c1c1c7980 */ /* 0x000f62000c101d00 */
[----:B------:R-:W-:Y:S02]  /*1d4c0*/  IMAD R44, R52, 0x80, R0 ;  /* 0x00000080342c7824 */ /* 0x000fe400078e0200 */
[C---:B------:R-:W-:Y:S01]  /*1d4d0*/  IMAD R21, R58.reuse, UR5, R20 ;  /* 0x000000053a157c24 */ /* 0x040fe2000f8e0214 */
[----:B------:R2:W5:Y:S01]  /*1d4e0*/  LDL R48, [R1+0x88] ;  /* 0x0000880001307983 */ /* 0x0005620000100800 */
[----:B------:R-:W-:Y:S01]  /*1d4f0*/  IMAD.WIDE.U32 R2, R58, UR4, R2 ;  /* 0x000000043a027c25 */ /* 0x000fe2000f8e0002 */
[----:B------:R-:W-:-:S03]  /*1d500*/  ULDC.64 UR4, c[0x0][0xaf0] ;  /* 0x0002bc0000047ab9 */ /* 0x000fc60000000a00 */
[----:B-1----:R-:W-:Y:S01]  /*1d510*/  @P2 IMAD.HI.U32 R0, R44, R55, RZ ;  /* 0x000000372c002227 */ /* 0x002fe200078e00ff */
[----:B------:R-:W-:-:S03]  /*1d520*/  IADD3 R3, R3, R21, RZ ;  /* 0x0000001503037210 */ /* 0x000fc60007ffe0ff */
[----:B------:R-:W-:Y:S01]  /*1d530*/  IMAD.MOV.U32 R21, RZ, RZ, R44 ;  /* 0x000000ffff157224 */ /* 0x000fe200078e002c */
[----:B0-----:R-:W-:Y:S01]  /*1d540*/  @P2 SHF.R.U32.HI R21, RZ, R45, R0 ;  /* 0x0000002dff152219 */ /* 0x001fe20000011600 */
[----:B------:R-:W-:Y:S02]  /*1d550*/  IMAD R20, R46, UR4, RZ ;  /* 0x000000042e147c24 */ /* 0x000fe4000f8e02ff */
[----:B------:R-:W-:-:S04]  /*1d560*/  IMAD.WIDE.U32 R2, R51, UR4, R2 ;  /* 0x0000000433027c25 */ /* 0x000fc8000f8e0002 */
[----:B------:R-:W-:Y:S01]  /*1d570*/  IMAD R45, R51, UR5, R20 ;  /* 0x00000005332d7c24 */ /* 0x000fe2000f8e0214 */
[----:B------:R-:W-:Y:S01]  /*1d580*/  LOP3.LUT R12, R13, 0x380, RZ, 0xc0, !PT ;  /* 0x000003800d0c7812 */ /* 0x000fe200078ec0ff */
[----:B------:R-:W-:Y:S01]  /*1d590*/  IMAD.MOV R20, RZ, RZ, -R21 ;  /* 0x000000ffff147224 */ /* 0x000fe200078e0a15 */
[----:B------:R2:W5:Y:S01]  /*1d5a0*/  LDL R51, [R1+0xc0] ;  /* 0x0000c00001337983 */ /* 0x0005620000100800 */
[----:B------:R-:W-:Y:S01]  /*1d5b0*/  IMAD.IADD R3, R3, 0x1, R45 ;  /* 0x0000000103037824 */ /* 0x000fe200078e022d */
[----:B------:R-:W-:Y:S01]  /*1d5c0*/  SHF.R.U64 R8, R8, 0x3, RZ ;  /* 0x0000000308087819 */ /* 0x000fe200000012ff */
[----:B------:R-:W-:Y:S01]  /*1d5d0*/  IMAD R45, R49, R20, R44 ;  /* 0x00000014312d7224 */ /* 0x000fe200078e022c */
[----:B------:R-:W-:Y:S01]  /*1d5e0*/  LOP3.LUT R32, R33, 0x380, RZ, 0xc0, !PT ;  /* 0x0000038021207812 */ /* 0x000fe200078ec0ff */
[----:B------:R2:W5:Y:S01]  /*1d5f0*/  LDL R49, [R1+0xbc] ;  /* 0x0000bc0001317983 */ /* 0x0005620000100800 */
[----:B------:R-:W-:Y:S01]  /*1d600*/  SHF.R.U64 R12, R12, 0x3, RZ ;  /* 0x000000030c0c7819 */ /* 0x000fe200000012ff */
[----:B------:R-:W-:Y:S01]  /*1d610*/  IMAD.X R41, RZ, RZ, R57, P3 ;  /* 0x000000ffff297224 */ /* 0x000fe200018e0639 */
[----:B------:R-:W-:Y:S01]  /*1d620*/  SHF.R.S32.HI R0, RZ, 0x1f, R21 ;  /* 0x0000001fff007819 */ /* 0x000fe20000011415 */
[----:B------:R-:W-:Y:S01]  /*1d630*/  ULDC.64 UR4, c[0x0][0xae0] ;  /* 0x0002b80000047ab9 */ /* 0x000fe20000000a00 */
[----:B------:R-:W-:Y:S01]  /*1d640*/  LOP3.LUT R12, R12, R13, RZ, 0x3c, !PT ;  /* 0x0000000d0c0c7212 */ /* 0x000fe200078e3cff */
[----:B------:R-:W-:Y:S01]  /*1d650*/  IMAD.X R13, RZ, RZ, R57, P4 ;  /* 0x000000ffff0d7224 */ /* 0x000fe200020e0639 */
[----:B------:R-:W-:Y:S01]  /*1d660*/  IADD3 R37, P4, R56, 0x6000, RZ ;  /* 0x0000600038257810 */ /* 0x000fe20007f9e0ff */
[----:B------:R-:W5:Y:S01]  /*1d670*/  LD.E.128 R40, desc[UR60][R40.64] ;  /* 0x0000003c28287980 */ /* 0x000f62000c101d00 */
[----:B------:R-:W-:-:S02]  /*1d680*/  LOP3.LUT R8, R8, R7, RZ, 0x3c, !PT ;  /* 0x0000000708087212 */ /* 0x000fc400078e3cff */
[----:B------:R-:W-:Y:S02]  /*1d690*/  LOP3.LUT R36, R37, 0x380, RZ, 0xc0, !PT ;  /* 0x0000038025247812 */ /* 0x000fe400078ec0ff */
[----:B------:R-:W-:Y:S01]  /*1d6a0*/  SHF.R.U64 R32, R32, 0x3, RZ ;  /* 0x0000000320207819 */ /* 0x000fe200000012ff */
[----:B------:R-:W-:Y:S01]  /*1d6b0*/  IMAD R0, R0, UR4, RZ ;  /* 0x0000000400007c24 */ /* 0x000fe2000f8e02ff */
[----:B------:R-:W-:Y:S01]  /*1d6c0*/  LOP3.LUT R7, R56, 0x380, RZ, 0xc0, !PT ;  /* 0x0000038038077812 */ /* 0x000fe200078ec0ff */
[----:B------:R-:W5:Y:S01]  /*1d6d0*/  LD.E.128 R8, desc[UR60][R8.64] ;  /* 0x0000003c08087980 */ /* 0x000f62000c101d00 */
[----:B------:R-:W-:Y:S02]  /*1d6e0*/  SHF.R.U64 R36, R36, 0x3, RZ ;  /* 0x0000000324247819 */ /* 0x000fe400000012ff */
[----:B------:R-:W-:Y:S01]  /*1d6f0*/  SHF.R.U64 R7, R7, 0x3, RZ ;  /* 0x0000000307077819 */ /* 0x000fe200000012ff */
[----:B------:R-:W5:Y:S01]  /*1d700*/  LD.E.128 R12, desc[UR60][R12.64] ;  /* 0x0000003c0c0c7980 */ /* 0x000f62000c101d00 */
[----:B------:R-:W-:Y:S01]  /*1d710*/  LOP3.LUT R32, R32, R33, RZ, 0x3c, !PT ;  /* 0x0000002120207212 */ /* 0x000fe200078e3cff */
[--C-:B------:R-:W-:Y:S01]  /*1d720*/  IMAD.X R33, RZ, RZ, R57.reuse, P5 ;  /* 0x000000ffff217224 */ /* 0x100fe200028e0639 */
[----:B------:R-:W-:Y:S01]  /*1d730*/  LOP3.LUT R36, R36, R37, RZ, 0x3c, !PT ;  /* 0x0000002524247212 */ /* 0x000fe200078e3cff */
[----:B------:R-:W-:Y:S01]  /*1d740*/  IMAD.X R37, RZ, RZ, R57, P4 ;  /* 0x000000ffff257224 */ /* 0x000fe200020e0639 */
[----:B------:R-:W-:Y:S01]  /*1d750*/  LOP3.LUT R56, R7, R56, RZ, 0x3c, !PT ;  /* 0x0000003807387212 */ /* 0x000fe200078e3cff */
[----:B------:R-:W-:-:S02]  /*1d760*/  IMAD R47, R21, UR5, R0 ;  /* 0x00000005152f7c24 */ /* 0x000fc4000f8e0200 */
[----:B------:R-:W5:Y:S01]  /*1d770*/  LD.E.128 R32, desc[UR60][R32.64] ;  /* 0x0000003c20207980 */ /* 0x000f62000c101d00 */
[----:B------:R-:W-:-:S03]  /*1d780*/  SHF.R.S32.HI R0, RZ, 0x1f, R45 ;  /* 0x0000001fff007819 */ /* 0x000fc6000001142d */
[----:B------:R2:W5:Y:S04]  /*1d790*/  LD.E.128 R4, desc[UR60][R56.64] ;  /* 0x0000003c38047980 */ /* 0x000568000c101d00 */
[----:B------:R-:W5:Y:S01]  /*1d7a0*/  LD.E.128 R36, desc[UR60][R36.64] ;  /* 0x0000003c24247980 */ /* 0x000f62000c101d00 */
[----:B------:R-:W-:Y:S01]  /*1d7b0*/  IMAD.WIDE.U32 R2, R21, UR4, R2 ;  /* 0x0000000415027c25 */ /* 0x000fe2000f8e0002 */
[----:B------:R-:W-:Y:S01]  /*1d7c0*/  LEA R46, R52, R54, 0x7 ;  /* 0x00000036342e7211 */ /* 0x000fe200078e38ff */
[----:B------:R-:W-:Y:S01]  /*1d7d0*/  ULDC.64 UR4, c[0x0][0xad8] ;  /* 0x0002b60000047ab9 */ /* 0x000fe20000000a00 */
        /* <DEDUP_REMOVED lines=8> */
[----:B------:R-:W-:Y:S02]  /*1d860*/  VIADD R0, R46, 0x20 ;  /* 0x000000202e007836 */ /* 0x000fe40000000000 */
[C---:B------:R-:W-:Y:S02]  /*1d870*/  IMAD R21, R45.reuse, UR5, R20 ;  /* 0x000000052d157c24 */ /* 0x040fe4000f8e0214 */
[----:B------:R-:W-:Y:S01]  /*1d880*/  IMAD.WIDE.U32 R2, R45, UR4, R2 ;  /* 0x000000042d027c25 */ /* 0x000fe2000f8e0002 */
[-C--:B------:R-:W-:Y:S01]  /*1d890*/  ISETP.GE.AND P0, PT, R0, R53.reuse, PT ;  /* 0x000000350000720c */ /* 0x080fe20003f06270 */
[----:B------:R-:W-:Y:S01]  /*1d8a0*/  ULDC.64 UR4, c[0x0][0xa80] ;  /* 0x0002a00000047ab9 */ /* 0x000fe20000000a00 */
[----:B------:R-:W-:Y:S01]  /*1d8b0*/  ISETP.GE.AND P2, PT, R46, R53, PT ;  /* 0x000000352e00720c */ /* 0x000fe20003f46270 */
[----:B------:R-:W-:Y:S01]  /*1d8c0*/  VIADD R0, R16, 0x2e820 ;  /* 0x0002e82010007836 */ /* 0x000fe20000000000 */
[----:B------:R-:W-:Y:S01]  /*1d8d0*/  LEA R44, P3, R2, UR4, 0x1 ;  /* 0x00000004022c7c11 */ /* 0x000fe2000f8608ff */
[----:B------:R-:W-:Y:S01]  /*1d8e0*/  IMAD.IADD R3, R3, 0x1, R21 ;  /* 0x0000000103037824 */ /* 0x000fe200078e0215 */
[----:B------:R-:W-:-:S02]  /*1d8f0*/  IADD3 R20, R46, 0x40, RZ ;  /* 0x000000402e147810 */ /* 0x000fc40007ffe0ff */
[----:B------:R-:W-:Y:S02]  /*1d900*/  PRMT R0, RZ, 0x654, R0 ;  /* 0x00000654ff007816 */ /* 0x000fe40000000000 */
[----:B------:R-:W-:Y:S01]  /*1d910*/  LEA.HI.X R45, R2, UR5, R3, 0x1, P3 ;  /* 0x00000005022d7c11 */ /* 0x000fe200098f0c03 */
[----:B------:R-:W-:Y:S01]  /*1d920*/  BSSY B1, `(.L_x_6267) ;  /* 0x000000f000017945 */ /* 0x000fe20003800000 */
[----:B------:R-:W-:Y:S01]  /*1d930*/  ISETP.GE.AND P1, PT, R20, R53, PT ;  /* 0x000000351400720c */ /* 0x000fe20003f26270 */
[----:B0-----:R0:W-:Y:S01]  /*1d940*/  SYNCS.ARRIVE.TRANS64.RED.A1T0 RZ, [R0+URZ], RZ ;  /* 0x000000ff00ff79a7 */ /* 0x0011e2000810043f */
[----:B------:R2:W1:Y:S04]  /*1d950*/  SHFL.IDX PT, R20, R44, RZ, 0x181f ;  /* 0x00181fff2c147589 */ /* 0x00046800000e0000 */
[----:B0-----:R2:W0:Y:S01]  /*1d960*/  SHFL.IDX PT, R0, R45, RZ, 0x181f ;  /* 0x00181fff2d007589 */ /* 0x00142200000e0000 */
[----:B------:R-:W-:Y:S06]  /*1d970*/  @P2 BRA `(.L_x_6268) ;  /* 0x0000000000242947 */ /* 0x000fec0003800000 */
[----:B------:R-:W-:Y:S02]  /*1d980*/  ULDC UR4, c[0x0][0xac8] ;  /* 0x0002b20000047ab9 */ /* 0x000fe40000000800 */
[----:B------:R-:W-:Y:S02]  /*1d990*/  ISETP.GE.AND P2, PT, R50, UR4, PT ;  /* 0x0000000432007c0c */ /* 0x000fe4000bf46270 */
[----:B-----5:R-:W-:-:S11]  /*1d9a0*/  ISETP.GE.AND P3, PT, R48, UR4, PT ;  /* 0x0000000430007c0c */ /* 0x020fd6000bf66270 */
[-C--:B-1----:R-:W-:Y:S02]  /*1d9b0*/  @!P2 LEA R2, P4, R50, R20.reuse, 0x1 ;  /* 0x000000143202a211 */ /* 0x082fe400078808ff */
[----:B------:R-:W-:Y:S02]  /*1d9c0*/  @!P3 LEA R20, P5, R48, R20, 0x1 ;  /* 0x000000143014b211 */ /* 0x000fe400078a08ff */
[-C--:B0-----:R-:W-:Y:S02]  /*1d9d0*/  @!P2 LEA.HI.X R3, R50, R0.reuse, R51, 0x1, P4 ;  /* 0x000000003203a211 */ /* 0x081fe400020f0c33 */
[----:B------:R-:W-:-:S03]  /*1d9e0*/  @!P3 LEA.HI.X R21, R48, R0, R49, 0x1, P5 ;  /* 0x000000003015b211 */ /* 0x000fc600028f0c31 */
[----:B------:R3:W-:Y:S04]  /*1d9f0*/  @!P2 ST.E.128 desc[UR60][R2.64], R4 ;  /* 0x000000040200a985 */ /* 0x0007e8000c101d3c */
[----:B------:R3:W-:Y:S02]  /*1da00*/  @!P3 ST.E.128 desc[UR60][R20.64], R28 ;  /* 0x0000001c1400b985 */ /* 0x0007e4000c101d3c */
.L_x_6268:
[----:B------:R-:W-:Y:S05]  /*1da10*/  BSYNC B1 ;  /* 0x0000000000017941 */ /* 0x000fea0003800000 */
.L_x_6267:
[----:B0-----:R0:W4:Y:S01]  /*1da20*/  SHFL.IDX PT, R0, R45, 0x1, 0x181f ;  /* 0x00381f002d007f89 */ /* 0x00112200000e0000 */
[----:B------:R-:W-:Y:S03]  /*1da30*/  BSSY B1, `(.L_x_6269) ;  /* 0x000000c000017945 */ /* 0x000fe60003800000 */
[----:B---3-5:R0:W3:Y:S01]  /*1da40*/  SHFL.IDX PT, R4, R44, 0x1, 0x181f ;  /* 0x00381f002c047f89 */ /* 0x0280e200000e0000 */
[----:B------:R-:W-:Y:S05]  /*1da50*/  @P0 BRA `(.L_x_6270) ;  /* 0x0000000000240947 */ /* 0x000fea0003800000 */
[----:B------:R-:W-:Y:S02]  /*1da60*/  ULDC UR4, c[0x0][0xac8] ;  /* 0x0002b20000047ab9 */ /* 0x000fe40000000800 */
[----:B------:R-:W-:Y:S02]  /*1da70*/  ISETP.GE.AND P3, PT, R50, UR4, PT ;  /* 0x0000000432007c0c */ /* 0x000fe4000bf66270 */
[----:B------:R-:W-:-:S11]  /*1da80*/  ISETP.GE.AND P4, PT, R48, UR4, PT ;  /* 0x0000000430007c0c */ /* 0x000fd6000bf86270 */
[-C--:B---3--:R-:W-:Y:S02]  /*1da90*/  @!P3 LEA R2, P0, R50, R4.reuse, 0x1 ;  /* 0x000000043202b211 */ /* 0x088fe400078008ff */
[----:B------:R-:W-:Y:S02]  /*1daa0*/  @!P4 LEA R4, P2, R48, R4, 0x1 ;  /* 0x000000043004c211 */ /* 0x000fe400078408ff */
[-C--:B----4-:R-:W-:Y:S02]  /*1dab0*/  @!P3 LEA.HI.X R3, R50, R0.reuse, R51, 0x1, P0 ;  /* 0x000000003203b211 */ /* 0x090fe400000f0c33 */
[----:B------:R-:W-:-:S03]  /*1dac0*/  @!P4 LEA.HI.X R5, R48, R0, R49, 0x1, P2 ;  /* 0x000000003005c211 */ /* 0x000fc600010f0c31 */
[----:B------:R3:W-:Y:S04]  /*1dad0*/  @!P3 ST.E.128 desc[UR60][R2.64], R8 ;  /* 0x000000080200b985 */ /* 0x0007e8000c101d3c */
[----:B------:R3:W-:Y:S02]  /*1dae0*/  @!P4 ST.E.128 desc[UR60][R4.64], R32 ;  /* 0x000000200400c985 */ /* 0x0007e4000c101d3c */
.L_x_6270:
[----:B------:R-:W-:Y:S05]  /*1daf0*/  BSYNC B1 ;  /* 0x0000000000017941 */ /* 0x000fea0003800000 */
.L_x_6269:
[----:B----4-:R4:W0:Y:S01]  /*1db00*/  SHFL.IDX PT, R0, R45, 0x2, 0x181f ;  /* 0x00581f002d007f89 */ /* 0x01082200000e0000 */
[----:B------:R-:W-:Y:S03]  /*1db10*/  BSSY B1, `(.L_x_6271) ;  /* 0x000000c000017945 */ /* 0x000fe60003800000 */
[----:B---3--:R4:W3:Y:S01]  /*1db20*/  SHFL.IDX PT, R4, R44, 0x2, 0x181f ;  /* 0x00581f002c047f89 */ /* 0x0088e200000e0000 */
[----:B------:R-:W-:Y:S05]  /*1db30*/  @P1 BRA `(.L_x_6272) ;  /* 0x0000000000241947 */ /* 0x000fea0003800000 */
[----:B------:R-:W-:Y:S02]  /*1db40*/  ULDC UR4, c[0x0][0xac8] ;  /* 0x0002b20000047ab9 */ /* 0x000fe40000000800 */
[----:B------:R-:W-:Y:S02]  /*1db50*/  ISETP.GE.AND P2, PT, R50, UR4, PT ;  /* 0x0000000432007c0c */ /* 0x000fe4000bf46270 */
[----:B------:R-:W-:-:S11]  /*1db60*/  ISETP.GE.AND P3, PT, R48, UR4, PT ;  /* 0x0000000430007c0c */ /* 0x000fd6000bf66270 */
[-C--:B---3--:R-:W-:Y:S02]  /*1db70*/  @!P2 LEA R2, P0, R50, R4.reuse, 0x1 ;  /* 0x000000043202a211 */ /* 0x088fe400078008ff */
[----:B------:R-:W-:Y:S02]  /*1db80*/  @!P3 LEA R4, P1, R48, R4, 0x1 ;  /* 0x000000043004b211 */ /* 0x000fe400078208ff */
[-C--:B0-----:R-:W-:Y:S02]  /*1db90*/  @!P2 LEA.HI.X R3, R50, R0.reuse, R51, 0x1, P0 ;  /* 0x000000003203a211 */ /* 0x081fe400000f0c33 */
[----:B------:R-:W-:-:S03]  /*1dba0*/  @!P3 LEA.HI.X R5, R48, R0, R49, 0x1, P1 ;  /* 0x000000003005b211 */ /* 0x000fc600008f0c31 */
[----:B------:R0:W-:Y:S04]  /*1dbb0*/  @!P2 ST.E.128 desc[UR60][R2.64], R12 ;  /* 0x0000000c0200a985 */ /* 0x0001e8000c101d3c */
[----:B------:R0:W-:Y:S02]  /*1dbc0*/  @!P3 ST.E.128 desc[UR60][R4.64], R36 ;  /* 0x000000240400b985 */ /* 0x0001e4000c101d3c */
.L_x_6272:
[----:B------:R-:W-:Y:S05]  /*1dbd0*/  BSYNC B1 ;  /* 0x0000000000017941 */ /* 0x000fea0003800000 */
.L_x_6271:
        /* <DEDUP_REMOVED lines=16> */
.L_x_6264:
[----:B------:R-:W2:Y:S01]  /*1dce0*/  LDL.LU R4, [R1+0x90] ;  /* 0x0000900001047983 */ /* 0x000ea20000300800 */
[----:B------:R-:W-:Y:S01]  /*1dcf0*/  ULDC.64 UR4, c[0x0][0xc00] ;  /* 0x0003000000047ab9 */ /* 0x000fe20000000a00 */
[----:B------:R-:W-:Y:S01]  /*1dd00*/  IMAD.MOV.U32 R0, RZ, RZ, RZ ;  /* 0x000000ffff007224 */ /* 0x000fe200078e00ff */
[----:B------:R-:W3:Y:S01]  /*1dd10*/  LDC R25, c[0x0][0xbe8] ;  /* 0x0002fa00ff197b82 */ /* 0x000ee20000000800 */
[----:B------:R-:W0:Y:S01]  /*1dd20*/  LDL.LU R6, [R1+0x94] ;  /* 0x0000940001067983 */ /* 0x000e220000300800 */
[----:B------:R-:W-:-:S04]  /*1dd30*/  ISETP.NE.U32.AND P0, PT, RZ, UR4, PT ;  /* 0x00000004ff007c0c */ /* 0x000fc8000bf05070 */
[----:B------:R-:W-:Y:S02]  /*1dd40*/  ISETP.NE.AND.EX P0, PT, RZ, UR5, PT, P0 ;  /* 0x00000005ff007c0c */ /* 0x000fe4000bf05300 */
[----:B--2---:R-:W-:-:S04]  /*1dd50*/  IADD3 R2, P1, R4, UR4, RZ ;  /* 0x0000000404027c10 */ /* 0x004fc8000ff3e0ff */
[----:B0-----:R-:W-:Y:S01]  /*1dd60*/  IADD3.X R3, R6, UR5, RZ, P1, !PT ;  /* 0x0000000506037c10 */ /* 0x001fe20008ffe4ff */
[----:B------:R-:W-:Y:S02]  /*1dd70*/  ULDC.64 UR4, c[0x0][0xc08] ;  /* 0x0003020000047ab9 */ /* 0x000fe40000000a00 */
[----:B------:R-:W-:-:S04]  /*1dd80*/  ISETP.NE.U32.AND P1, PT, RZ, UR4, PT ;  /* 0x00000004ff007c0c */ /* 0x000fc8000bf25070 */
[----:B------:R0:W5:Y:S01]  /*1dd90*/  @P0 LDG.E R0, desc[UR60][R2.64] ;  /* 0x0000003c02000981 */ /* 0x000162000c1e1900 */
[----:B------:R-:W-:Y:S01]  /*1dda0*/  ISETP.NE.AND.EX P1, PT, RZ, UR5, PT, P1 ;  /* 0x00000005ff007c0c */ /* 0x000fe2000bf25310 */
[----:B------:R-:W2:-:S12]  /*1ddb0*/  S2R R7, SR_TID.X ;  /* 0x0000000000077919 */ /* 0x000e980000002100 */
[----:B------:R-:W-:Y:S01]  /*1ddc0*/  @P1 IADD3 R4, P2, R4, UR4, RZ ;  /* 0x0000000404041c10 */ /* 0x000fe2000ff5e0ff */
[----:B------:R-:W-:-:S03]  /*1ddd0*/  ULDC UR4, c[0x0][0xa88] ;  /* 0x0002a20000047ab9 */ /* 0x000fc60000000800 */
[----:B------:R-:W-:Y:S02]  /*1dde0*/  @P1 IADD3.X R5, R6, UR5, RZ, P2, !PT ;  /* 0x0000000506051c10 */ /* 0x000fe400097fe4ff */
[----:B------:R-:W-:-:S06]  /*1ddf0*/  MOV R6, UR4 ;  /* 0x0000000400067c02 */ /* 0x000fcc0008000f00 */
[----:B------:R0:W5:Y:S01]  /*1de00*/  @P1 LDG.E R6, desc[UR60][R4.64] ;  /* 0x0000003c04061981 */ /* 0x000162000c1e1900 */
[----:B---3--:R-:W-:Y:S01]  /*1de10*/  ISETP.NE.AND P2, PT, R25, 0x1, PT ;  /* 0x000000011900780c */ /* 0x008fe20003f45270 */
[----:B--2---:R-:W-:-:S12]  /*1de20*/  VIADD R26, R7, 0xffffff80 ;  /* 0xffffff80071a7836 */ /* 0x004fd80000000000 */
[----:B------:R-:W2:Y:S01]  /*1de30*/  @P2 LDC R14, c[0x0][0xbec] ;  /* 0x0002fb00ff0e2b82 */ /* 0x000ea20000000800 */
[----:B------:R-:W-:-:S07]  /*1de40*/  ISETP.GE.AND P3, PT, R26, 0x80, PT ;  /* 0x000000801a00780c */ /* 0x000fce0003f66270 */
[----:B------:R-:W3:Y:S01]  /*1de50*/  @P2 LDC R27, c[0x0][0xbf0] ;  /* 0x0002fc00ff1b2b82 */ /* 0x000ee20000000800 */
[----:B0-----:R-:W-:Y:S05]  /*1de60*/  @P1 BRA `(.L_x_6274) ;  /* 0x0000000000101947 */ /* 0x001fea0003800000 */
[----:B------:R-:W-:Y:S05]  /*1de70*/  @!P0 BRA `(.L_x_6274) ;  /* 0x00000000000c8947 */ /* 0x000fea0003800000 */
[----:B------:R-:W4:Y:S04]  /*1de80*/  LDG.E R5, desc[UR60][R2.64] ;  /* 0x0000003c02057981 */ /* 0x000f28000c1e1900 */
[----:B-----5:R-:W4:Y:S02]  /*1de90*/  LDG.E R6, desc[UR60][R2.64+0x4] ;  /* 0x0000043c02067981 */ /* 0x020f24000c1e1900 */
[----:B----4-:R-:W-:-:S07]  /*1dea0*/  IMAD.IADD R6, R6, 0x1, -R5 ;  /* 0x0000000106067824 */ /* 0x010fce00078e0a05 */
.L_x_6274:
[----:B------:R-:W4:Y:S04]  /*1deb0*/  LDL.LU R3, [R1+0x84] ;  /* 0x0000840001037983 */ /* 0x000f280000300800 */
[----:B------:R-:W2:Y:S04]  /*1dec0*/  LDL.LU R2, [R1+0x98] ;  /* 0x0000980001027983 */ /* 0x000ea80000300800 */
[----:B------:R-:W3:Y:S04]  /*1ded0*/  LDL R24, [R1+0x8c] ;  /* 0x00008c0001187983 */ /* 0x000ee80000100800 */
[----:B------:R0:W5:Y:S01]  /*1dee0*/  LDL R20, [R1+0x9c] ;  /* 0x00009c0001147983 */ /* 0x0001620000100800 */
[----:B------:R-:W-:Y:S01]  /*1def0*/  BSSY B1, `(.L_x_6275) ;  /* 0x000002d000017945 */ /* 0x000fe20003800000 */
[----:B-----5:R-:W-:-:S02]  /*1df00*/  SHF.R.S32.HI R11, RZ, 0x1f, R0 ;  /* 0x0000001fff0b7819 */ /* 0x020fc40000011400 */
[----:B----4-:R-:W-:Y:S02]  /*1df10*/  SEL R13, R3, RZ, !P0 ;  /* 0x000000ff030d7207 */ /* 0x010fe40004000000 */
[----:B--2---:R-:W-:Y:S02]  /*1df20*/  SEL R12, R2, RZ, !P0 ;  /* 0x000000ff020c7207 */ /* 0x004fe40004000000 */
[----:B---3--:R-:W-:Y:S01]  /*1df30*/  SHF.R.S32.HI R10, RZ, 0x1f, R24 ;  /* 0x0000001fff0a7819 */ /* 0x008fe20000011418 */
[----:B0-----:R-:W-:Y:S06]  /*1df40*/  @P3 BRA `(.L_x_6276) ;  /* 0x00000000009c3947 */ /* 0x001fec0003800000 */
[----:B------:R-:W0:Y:S01]  /*1df50*/  LDC R9, c[0x0][0xbe8] ;  /* 0x0002fa00ff097b82 */ /* 0x000e220000000800 */
[----:B------:R-:W-:-:S05]  /*1df60*/  IMAD R2, R20, 0x80, R7 ;  /* 0x0000008014027824 */ /* 0x000fca00078e0207 */
[----:B------:R-:W-:Y:S01]  /*1df70*/  IADD3 R8, R2, -0x80, RZ ;  /* 0xffffff8002087810 */ /* 0x000fe20007ffe0ff */
[----:B0-----:R-:W-:-:S05]  /*1df80*/  IMAD R3, R6, R9, RZ ;  /* 0x0000000906037224 */ /* 0x001fca00078e02ff */
        /* <DEDUP_REMOVED lines=9> */
[----:B------:R-:W0:Y:S01]  /*1e020*/  @P0 LDC R15, c[0x0][0xbec] ;  /* 0x0002fb00ff0f0b82 */ /* 0x000e220000000800 */
[----:B------:R-:W-:Y:S01]  /*1e030*/  IMAD R7, R24, UR5, R7 ;  /* 0x0000000518077c24 */ /* 0x000fe2000f8e0207 */
[----:B------:R-:W-:-:S04]  /*1e040*/  ULDC.64 UR4, c[0x0][0xb98] ;  /* 0x0002e60000047ab9 */ /* 0x000fc80000000a00 */
[----:B------:R-:W-:Y:S02]  /*1e050*/  IADD3 R3, R3, R7, RZ ;  /* 0x0000000703037210 */ /* 0x000fe40007ffe0ff */
        /* <DEDUP_REMOVED lines=22> */
.L_x_6276:
[----:B------:R-:W-:Y:S05]  /*1e1c0*/  BSYNC B1 ;  /* 0x0000000000017941 */ /* 0x000fea0003800000 */
.L_x_6275:
        /* <DEDUP_REMOVED lines=15> */
[----:B------:R-:W-:Y:S02]  /*1e2c0*/  IMAD R9, R20, 0x80, R0 ;  /* 0x0000008014097824 */ /* 0x000fe400078e0200 */
[----:B------:R-:W-:Y:S02]  /*1e2d0*/  IMAD R7, R24, UR5, R4 ;  /* 0x0000000518077c24 */ /* 0x000fe4000f8e0204 */
[----:B------:R-:W-:Y:S01]  /*1e2e0*/  @P2 IMAD.HI.U32 R0, R9, R14, RZ ;  /* 0x0000000e09002227 */ /* 0x000fe200078e00ff */
        /* <DEDUP_REMOVED lines=11> */
[----:B------:R-:W-:Y:S02]  /*1e3a0*/  IMAD R0, R0, UR4, RZ ;  /* 0x0000000400007c24 */ /* 0x000fe4000f8e02ff */
[----:B------:R-:W-:Y:S02]  /*1e3b0*/  IMAD.IADD R3, R3, 0x1, R7 ;  /* 0x0000000103037824 */ /* 0x000fe400078e0207 */
[----:B------:R-:W-:Y:S02]  /*1e3c0*/  IMAD R7, R25, R4, R9 ;  /* 0x0000000419077224 */ /* 0x000fe400078e0209 */
[C---:B------:R-:W-:Y:S02]  /*1e3d0*/  IMAD R9, R5.reuse, UR5, R0 ;  /* 0x0000000505097c24 */ /* 0x040fe4000f8e0200 */
[----:B------:R-:W-:Y:S01]  /*1e3e0*/  IMAD.WIDE.U32 R2, R5, UR4, R2 ;  /* 0x0000000405027c25 */ /* 0x000fe2000f8e0002 */
[----:B------:R-:W-:Y:S01]  /*1e3f0*/  SHF.R.S32.HI R0, RZ, 0x1f, R7 ;  /* 0x0000001fff007819 */ /* 0x000fe20000011407 */
[----:B------:R-:W-:-:S03]  /*1e400*/  ULDC.64 UR4, c[0x0][0xad8] ;  /* 0x0002b60000047ab9 */ /* 0x000fc60000000a00 */
[----:B------:R-:W-:Y:S01]  /*1e410*/  IADD3 R3, R3, R9, RZ ;  /* 0x0000000903037210 */ /* 0x000fe20007ffe0ff */
        /* <DEDUP_REMOVED lines=11> */
.L_x_6470:
[----:B------:R-:W-:Y:S01]  /*1e4d0*/  IMAD R25, R6, R25, RZ ;  /* 0x0000001906197224 */ /* 0x000fe200078e02ff */
[----:B------:R-:W-:Y:S01]  /*1e4e0*/  BSSY B1, `(.L_x_6278) ;  /* 0x0000011000017945 */ /* 0x000fe20003800000 */
[----:B------:R-:W-:-:S05]  /*1e4f0*/  IMAD R6, R20, 0x80, R8 ;  /* 0x0000008014067824 */ /* 0x000fca00078e0208 */
[----:B------:R-:W-:-:S13]  /*1e500*/  ISETP.GE.AND P0, PT, R6, R25, PT ;  /* 0x000000190600720c */ /* 0x000fda0003f06270 */
[----:B------:R-:W-:Y:S05]  /*1e510*/  @P0 BRA `(.L_x_6279) ;  /* 0x0000000000340947 */ /* 0x000fea0003800000 */
[----:B------:R-:W4:Y:S01]  /*1e520*/  LDL R9, [R1+0x6c] ;  /* 0x00006c0001097983 */ /* 0x000f220000100800 */
[----:B------:R-:W-:-:S03]  /*1e530*/  ULDC UR4, c[0x0][0xac8] ;  /* 0x0002b20000047ab9 */ /* 0x000fc60000000800 */
[----:B------:R-:W5:Y:S04]  /*1e540*/  LDL R7, [R1+0x88] ;  /* 0x0000880001077983 */ /* 0x000f680000100800 */
[----:B------:R-:W2:Y:S04]  /*1e550*/  LDL R10, [R1+0xc0] ;  /* 0x0000c000010a7983 */ /* 0x000ea80000100800 */
[----:B------:R-:W2:Y:S01]  /*1e560*/  LDL R8, [R1+0xbc] ;  /* 0x0000bc0001087983 */ /* 0x000ea20000100800 */
[----:B----4-:R-:W-:Y:S02]  /*1e570*/  ISETP.GE.AND P2, PT, R9, UR4, PT ;  /* 0x0000000409007c0c */ /* 0x010fe4000bf46270 */
[----:B-----5:R-:W-:-:S11]  /*1e580*/  ISETP.GE.AND P3, PT, R7, UR4, PT ;  /* 0x0000000407007c0c */ /* 0x020fd6000bf66270 */
[-C--:B---3--:R-:W-:Y:S02]  /*1e590*/  @!P2 LEA R4, P0, R9, R14.reuse, 0x1 ;  /* 0x0000000e0904a211 */ /* 0x088fe400078008ff */
[----:B------:R-:W-:Y:S02]  /*1e5a0*/  @!P3 LEA R14, P1, R7, R14, 0x1 ;  /* 0x0000000e070eb211 */ /* 0x000fe400078208ff */
[-C--:B--2---:R-:W-:Y:S02]  /*1e5b0*/  @!P2 LEA.HI.X R5, R9, R0.reuse, R10, 0x1, P0 ;  /* 0x000000000905a211 */ /* 0x084fe400000f0c0a */
[----:B------:R-:W-:-:S03]  /*1e5c0*/  @!P3 LEA.HI.X R15, R7, R0, R8, 0x1, P1 ;  /* 0x00000000070fb211 */ /* 0x000fc600008f0c08 */
[----:B------:R4:W-:Y:S04]  /*1e5d0*/  @!P2 ST.E.128 desc[UR60][R4.64], RZ ;  /* 0x000000ff0400a985 */ /* 0x0009e8000c101d3c */
[----:B------:R4:W-:Y:S02]  /*1e5e0*/  @!P3 ST.E.128 desc[UR60][R14.64], RZ ;  /* 0x000000ff0e00b985 */ /* 0x0009e4000c101d3c */
.L_x_6279:
[----:B------:R-:W-:Y:S05]  /*1e5f0*/  BSYNC B1 ;  /* 0x0000000000017941 */ /* 0x000fea0003800000 */
.L_x_6278:
[----:B------:R-:W-:-:S03]  /*1e600*/  UMOV UR4, 0xffffffff ;  /* 0xffffffff00047882 */ /* 0x000fc60000000000 */
[----:B------:R-:W-:Y:S05]  /*1e610*/  BRA.DIV UR4, `(.L_x_6280) ;  /* 0x0000008a04787947 */ /* 0x000fea000b800000 */
[----:B--2---:R2:W0:Y:S04]  /*1e620*/  SHFL.IDX PT, R0, R3, 0x1, 0x181f ;  /* 0x00381f0003007f89 */ /* 0x00442800000e0000 */
[----:B---34-:R2:W3:Y:S02]  /*1e630*/  SHFL.IDX PT, R14, R2, 0x1, 0x181f ;  /* 0x00381f00020e7f89 */ /* 0x0184e400000e0000 */
.L_x_6474:
[----:B------:R-:W-:Y:S01]  /*1e640*/  VIADD R4, R6, 0x20 ;  /* 0x0000002006047836 */ /* 0x000fe20000000000 */
[----:B------:R-:W-:Y:S04]  /*1e650*/  BSSY B1, `(.L_x_6281) ;  /* 0x0000010000017945 */ /* 0x000fe80003800000 */
[----:B------:R-:W-:-:S13]  /*1e660*/  ISETP.GE.AND P0, PT, R4, R25, PT ;  /* 0x000000190400720c */ /* 0x000fda0003f06270 */
[----:B------:R-:W-:Y:S05]  /*1e670*/  @P0 BRA `(.L_x_6282) ;  /* 0x0000000000340947 */ /* 0x000fea0003800000 */
[----:B------:R-:W4:Y:S01]  /*1e680*/  LDL R9, [R1+0x6c] ;  /* 0x00006c0001097983 */ /* 0x000f220000100800 */
[----:B------:R-:W-:-:S03]  /*1e690*/  ULDC UR4, c[0x0][0xac8] ;  /* 0x0002b20000047ab9 */ /* 0x000fc60000000800 */
[----:B------:R-:W5:Y:S04]  /*1e6a0*/  LDL R7, [R1+0x88] ;  /* 0x0000880001077983 */ /* 0x000f680000100800 */
[----:B------:R-:W0:Y:S04]  /*1e6b0*/  LDL R10, [R1+0xc0] ;  /* 0x0000c000010a7983 */ /* 0x000e280000100800 */
[----:B------:R-:W2:Y:S01]  /*1e6c0*/  LDL R8, [R1+0xbc] ;  /* 0x0000bc0001087983 */ /* 0x000ea20000100800 */
[----:B----4-:R-:W-:Y:S02]  /*1e6d0*/  ISETP.GE.AND P2, PT, R9, UR4, PT ;  /* 0x0000000409007c0c */ /* 0x010fe4000bf46270 */
[----:B-----5:R-:W-:-:S11]  /*1e6e0*/  ISETP.GE.AND P3, PT, R7, UR4, PT ;  /* 0x0000000407007c0c */ /* 0x020fd6000bf66270 */
[-C--:B---3--:R-:W-:Y:S02]  /*1e6f0*/  @!P2 LEA R4, P0, R9, R14.reuse, 0x1 ;  /* 0x0000000e0904a211 */ /* 0x088fe400078008ff */
[----:B------:R-:W-:Y:S02]  /*1e700*/  @!P3 LEA R14, P1, R7, R14, 0x1 ;  /* 0x0000000e070eb211 */ /* 0x000fe400078208ff */
[-C--:B0-----:R-:W-:Y:S02]  /*1e710*/  @!P2 LEA.HI.X R5, R9, R0.reuse, R10, 0x1, P0 ;  /* 0x000000000905a211 */ /* 0x081fe400000f0c0a */
[----:B--2---:R-:W-:-:S03]  /*1e720*/  @!P3 LEA.HI.X R15, R7, R0, R8, 0x1, P1 ;  /* 0x00000000070fb211 */ /* 0x004fc600008f0c08 */
[----:B------:R4:W-:Y:S04]  /*1e730*/  @!P2 ST.E.128 desc[UR60][R4.64], RZ ;  /* 0x000000ff0400a985 */ /* 0x0009e8000c101d3c */
[----:B------:R4:W-:Y:S02]  /*1e740*/  @!P3 ST.E.128 desc[UR60][R14.64], RZ ;  /* 0x000000ff0e00b985 */ /* 0x0009e4000c101d3c */
.L_x_6282:
[----:B------:R-:W-:Y:S05]  /*1e750*/  BSYNC B1 ;  /* 0x0000000000017941 */ /* 0x000fea0003800000 */
.L_x_6281:
[----:B------:R-:W-:-:S03]  /*1e760*/  UMOV UR4, 0xffffffff ;  /* 0xffffffff00047882 */ /* 0x000fc60000000000 */
[----:B------:R-:W-:Y:S05]  /*1e770*/  BRA.DIV UR4, `(.L_x_6283) ;  /* 0x0000008a04687947 */ /* 0x000fea000b800000 */
[----:B0-----:R0:W0:Y:S04]  /*1e780*/  SHFL.IDX PT, R0, R3, 0x2, 0x181f ;  /* 0x00581f0003007f89 */ /* 0x00102800000e0000 */
[----:B---34-:R3:W4:Y:S02]  /*1e790*/  SHFL.IDX PT, R14, R2, 0x2, 0x181f ;  /* 0x00581f00020e7f89 */ /* 0x01872400000e0000 */
.L_x_6478:
[----:B------:R-:W-:Y:S01]  /*1e7a0*/  IADD3 R4, R6, 0x40, RZ ;  /* 0x0000004006047810 */ /* 0x000fe20007ffe0ff */
[----:B------:R-:W-:Y:S03]  /*1e7b0*/  BSSY B1, `(.L_x_6284) ;  /* 0x0000010000017945 */ /* 0x000fe60003800000 */
[----:B------:R-:W-:-:S13]  /*1e7c0*/  ISETP.GE.AND P0, PT, R4, R25, PT ;  /* 0x000000190400720c */ /* 0x000fda0003f06270 */
[----:B------:R-:W-:Y:S05]  /*1e7d0*/  @P0 BRA `(.L_x_6285) ;  /* 0x0000000000340947 */ /* 0x000fea0003800000 */
[----:B------:R-:W5:Y:S01]  /*1e7e0*/  LDL R9, [R1+0x6c] ;  /* 0x00006c0001097983 */ /* 0x000f620000100800 */
[----:B------:R-:W-:-:S03]  /*1e7f0*/  ULDC UR4, c[0x0][0xac8] ;  /* 0x0002b20000047ab9 */ /* 0x000fc60000000800 */
[----:B------:R-:W2:Y:S04]  /*1e800*/  LDL R7, [R1+0x88] ;  /* 0x0000880001077983 */ /* 0x000ea80000100800 */
[----:B------:R-:W0:Y:S04]  /*1e810*/  LDL R10, [R1+0xc0] ;  /* 0x0000c000010a7983 */ /* 0x000e280000100800 */
[----:B------:R-:W3:Y:S01]  /*1e820*/  LDL R8, [R1+0xbc] ;  /* 0x0000bc0001087983 */ /* 0x000ee20000100800 */
[----:B-----5:R-:W-:Y:S02]  /*1e830*/  ISETP.GE.AND P2, PT, R9, UR4, PT ;  /* 0x0000000409007c0c */ /* 0x020fe4000bf46270 */
[----:B--2---:R-:W-:-:S11]  /*1e840*/  ISETP.GE.AND P3, PT, R7, UR4, PT ;  /* 0x0000000407007c0c */ /* 0x004fd6000bf66270 */
[-C--:B----4-:R-:W-:Y:S02]  /*1e850*/  @!P2 LEA R4, P0, R9, R14.reuse, 0x1 ;  /* 0x0000000e0904a211 */ /* 0x090fe400078008ff */
[----:B------:R-:W-:Y:S02]  /*1e860*/  @!P3 LEA R14, P1, R7, R14, 0x1 ;  /* 0x0000000e070eb211 */ /* 0x000fe400078208ff */
[-C--:B0-----:R-:W-:Y:S02]  /*1e870*/  @!P2 LEA.HI.X R5, R9, R0.reuse, R10, 0x1, P0 ;  /* 0x000000000905a211 */ /* 0x081fe400000f0c0a */
[----:B---3--:R-:W-:-:S03]  /*1e880*/  @!P3 LEA.HI.X R15, R7, R0, R8, 0x1, P1 ;  /* 0x00000000070fb211 */ /* 0x008fc600008f0c08 */
[----:B------:R0:W-:Y:S04]  /*1e890*/  @!P2 ST.E.128 desc[UR60][R4.64], RZ ;  /* 0x000000ff0400a985 */ /* 0x0001e8000c101d3c */
[----:B------:R0:W-:Y:S02]  /*1e8a0*/  @!P3 ST.E.128 desc[UR60][R14.64], RZ ;  /* 0x000000ff0e00b985 */ /* 0x0001e4000c101d3c */
.L_x_6285:
[----:B------:R-:W-:Y:S05]  /*1e8b0*/  BSYNC B1 ;  /* 0x0000000000017941 */ /* 0x000fea0003800000 */
.L_x_6284:
[----:B------:R-:W-:-:S03]  /*1e8c0*/  UMOV UR4, 0xffffffff ;  /* 0xffffffff00047882 */ /* 0x000fc60000000000 */
[----:B------:R-:W-:Y:S05]  /*1e8d0*/  BRA.DIV UR4, `(.L_x_6286) ;  /* 0x0000008a04587947 */ /* 0x000fea000b800000 */
[----:B0-----:R0:W0:Y:S04]  /*1e8e0*/  SHFL.IDX PT, R0, R3, 0x3, 0x181f ;  /* 0x00781f0003007f89 */ /* 0x00102800000e0000 */
[----:B----4-:R4:W0:Y:S02]  /*1e8f0*/  SHFL.IDX PT, R14, R2, 0x3, 0x181f ;  /* 0x00781f00020e7f89 */ /* 0x01082400000e0000 */
.L_x_6482:
[----:B--234-:R-:W-:-:S05]  /*1e900*/  VIADD R2, R6, 0x60 ;  /* 0x0000006006027836 */ /* 0x01cfca0000000000 */
[----:B------:R-:W-:-:S13]  /*1e910*/  ISETP.GE.AND P0, PT, R2, R25, PT ;  /* 0x000000190200720c */ /* 0x000fda0003f06270 */
[----:B------:R-:W-:Y:S05]  /*1e920*/  @P0 BRA `(.L_x_6273) ;  /* 0x0000000000340947 */ /* 0x000fea0003800000 */
[----:B------:R-:W2:Y:S01]  /*1e930*/  LDL R7, [R1+0x6c] ;  /* 0x00006c0001077983 */ /* 0x000ea20000100800 */
[----:B------:R-:W-:-:S03]  /*1e940*/  ULDC UR4, c[0x0][0xac8] ;  /* 0x0002b20000047ab9 */ /* 0x000fc60000000800 */
[----:B------:R-:W3:Y:S04]  /*1e950*/  LDL R4, [R1+0x88] ;  /* 0x0000880001047983 */ /* 0x000ee80000100800 */
[----:B------:R-:W4:Y:S04]  /*1e960*/  LDL R8, [R1+0xc0] ;  /* 0x0000c00001087983 */ /* 0x000f280000100800 */
[----:B------:R-:W5:Y:S01]  /*1e970*/  LDL R5, [R1+0xbc] ;  /* 0x0000bc0001057983 */ /* 0x000f620000100800 */
[----:B--2---:R-:W-:Y:S02]  /*1e980*/  ISETP.GE.AND P2, PT, R7, UR4, PT ;  /* 0x0000000407007c0c */ /* 0x004fe4000bf46270 */
[----:B---3--:R-:W-:-:S11]  /*1e990*/  ISETP.GE.AND P3, PT, R4, UR4, PT ;  /* 0x0000000404007c0c */ /* 0x008fd6000bf66270 */
[CC--:B0-----:R-:W-:Y:S02]  /*1e9a0*/  @!P2 LEA R2, P0, R7.reuse, R14.reuse, 0x1 ;  /* 0x0000000e0702a211 */ /* 0x0c1fe400078008ff */
[C---:B------:R-:W-:Y:S02]  /*1e9b0*/  @!P3 LEA R14, P1, R4.reuse, R14, 0x1 ;  /* 0x0000000e040eb211 */ /* 0x040fe400078208ff */
[-C--:B----4-:R-:W-:Y:S02]  /*1e9c0*/  @!P2 LEA.HI.X R3, R7, R0.reuse, R8, 0x1, P0 ;  /* 0x000000000703a211 */ /* 0x090fe400000f0c08 */
[----:B-----5:R-:W-:-:S03]  /*1e9d0*/  @!P3 LEA.HI.X R15, R4, R0, R5, 0x1, P1 ;  /* 0x00000000040fb211 */ /* 0x020fc600008f0c05 */
[----:B------:R2:W-:Y:S04]  /*1e9e0*/  @!P2 ST.E.128 desc[UR60][R2.64], RZ ;  /* 0x000000ff0200a985 */ /* 0x0005e8000c101d3c */
[----:B------:R2:W-:Y:S02]  /*1e9f0*/  @!P3 ST.E.128 desc[UR60][R14.64], RZ ;  /* 0x000000ff0e00b985 */ /* 0x0005e4000c101d3c */
.L_x_6273:
[----:B------:R-:W-:Y:S05]  /*1ea00*/  BSYNC B0 ;  /* 0x0000000000007941 */ /* 0x000fea0003800000 */
.L_x_6263:
[----:B0-----:R-:W5:Y:S01]  /*1ea10*/  LDL R0, [R1+0x5c] ;  /* 0x00005c0001007983 */ /* 0x001f620000100800 */
[----:B------:R-:W-:Y:S02]  /*1ea20*/  ULDC UR4, c[0x0][0xc3c] ;  /* 0x00030f0000047ab9 */ /* 0x000fe40000000800 */
[----:B-----5:R-:W-:-:S13]  /*1ea30*/  ISETP.GE.AND P0, PT, R0, UR4, PT ;  /* 0x0000000400007c0c */ /* 0x020fda000bf06270 */
[----:B------:R-:W-:Y:S05]  /*1ea40*/  @!P0 BRA `(.L_x_6287) ;  /* 0xfffffe2800148947 */ /* 0x000fea000383ffff */
[----:B------:R-:W-:Y:S05]  /*1ea50*/  BRA `(.L_x_6116) ;  /* 0x0000006c00487947 */ /* 0x000fea0003800000 */
.L_x_6114:
[----:B------:R-:W-:-:S08]  /*1ea60*/  NOP ;  /* 0x0000000000007918 */ /* 0x000fd00000000000 */
[----:B0-----:R-:W0:-:S00]  /*1ea70*/  USETMAXREG.DEALLOC.CTAPOOL 0x18 ;  /* 0x00000018000079c8 */ /* 0x001e0000080e0500 */
        /* <DEDUP_REMOVED lines=16> */
.L_x_6288:
        /* <DEDUP_REMOVED lines=15> */
[----:B------:R-:W-:Y:S02]  /*1ec70*/  ISETP.GE.U32.AND P5, PT, R5, 0x10, PT ;  /* 0x000000100500780c */ /* 0x000fe40003fa6070 */
[----:B------:R-:W-:Y:S01]  /*1ec80*/  MOV R16, RZ ;  /* 0x000000ff00107202 */ /* 0x000fe20000000f00 */
        /* <DEDUP_REMOVED lines=21> */
[----:B------:R-:W-:Y:S01]  /*1ede0*/  IMAD.MOV.U32 R4, RZ, RZ, R7 ;  /* 0x000000ffff047224 */ /* 0x000fe200078e0007 */
[----:B------:R-:W-:Y:S01]  /*1edf0*/  UMOV UR4, URZ ;  /* 0x0000003f00047c82 */ /* 0x000fe20008000000 */
[----:B------:R-:W-:Y:S01]  /*1ee00*/  ULDC UR7, c[0x0][0xc3c] ;  /* 0x00030f0000077ab9 */ /* 0x000fe20000000800 */
[----:B------:R-:W-:-:S05]  /*1ee10*/  ULDC UR5, c[0x0][0xc38] ;  /* 0x00030e0000057ab9 */ /* 0x000fca0000000800 */
.L_x_6294:
[----:B------:R-:W-:Y:S01]  /*1ee20*/  UIADD3 UR4, UR4, 0x1f, URZ ;  /* 0x0000001f04047890 */ /* 0x000fe2000fffe03f */
[----:B------:R-:W-:-:S05]  /*1ee30*/  IMAD.U32 R19, RZ, RZ, UR7 ;  /* 0x00000007ff137e24 */ /* 0x000fca000f8e00ff */
[----:B0-----:R-:W-:-:S13]  /*1ee40*/  ISETP.LE.AND P6, PT, R6, UR4, PT ;  /* 0x0000000406007c0c */ /* 0x001fda000bfc3270 */
[----:B------:R-:W-:Y:S05]  /*1ee50*/  @P6 BRA `(.L_x_6291) ;  /* 0x0000000400206947 */ /* 0x000fea0003800000 */
[----:B------:R-:W-:Y:S01]  /*1ee60*/  IADD3 R7, R5, UR4, RZ ;  /* 0x0000000405077c10 */ /* 0x000fe2000fffe0ff */
[----:B------:R-:W-:Y:S01]  /*1ee70*/  BSSY B0, `(.L_x_6292) ;  /* 0x0000007000007945 */ /* 0x000fe20003800000 */
[----:B------:R-:W-:Y:S02]  /*1ee80*/  IMAD.MOV.U32 R0, RZ, RZ, RZ ;  /* 0x000000ffff007224 */ /* 0x000fe400078e00ff */
[----:B------:R-:W-:-:S13]  /*1ee90*/  ISETP.GE.OR P6, PT, R7, R6, !P0 ;  /* 0x000000060700720c */ /* 0x000fda00047c6670 */
[----:B------:R-:W-:Y:S05]  /*1eea0*/  @P6 BRA `(.L_x_6293) ;  /* 0x00000000000c6947 */ /* 0x000fea0003800000 */
[----:B------:R-:W0:Y:S02]  /*1eeb0*/  LDC.64 R2, c[0x0][0xc80] ;  /* 0x00032000ff027b82 */ /* 0x000e240000000a00 */
[----:B0-----:R-:W-:-:S05]  /*1eec0*/  IMAD.WIDE R2, R7, 0x4, R2 ;  /* 0x0000000407027825 */ /* 0x001fca00078e0202 */
[----:B------:R0:W5:Y:S02]  /*1eed0*/  LDG.E R0, desc[UR60][R2.64] ;  /* 0x0000003c02007981 */ /* 0x000164000c1e1900 */
.L_x_6293:
[----:B------:R-:W-:Y:S05]  /*1eee0*/  BSYNC B0 ;  /* 0x0000000000007941 */ /* 0x000fea0003800000 */
.L_x_6292:
[----:B0----5:R-:W0:Y:S02]  /*1eef0*/  SHFL.UP PT, R2, R0, 0x1, RZ ;  /* 0x0420000000027989 */ /* 0x021e2400000e00ff */
        /* <DEDUP_REMOVED lines=19> */
[----:B------:R-:W-:Y:S01]  /*1f030*/  MOV R2, R9 ;  /* 0x0000000900027202 */ /* 0x000fe20000000f00 */
[----:B------:R-:W-:-:S07]  /*1f040*/  IMAD.MOV.U32 R7, RZ, RZ, R3 ;  /* 0x000000ffff077224 */ /* 0x000fce00078e0003 */
.L_x_6290:
        /* <DEDUP_REMOVED lines=16> */
.L_x_6295:
[----:B-1----:R-:W-:Y:S01]  /*1f150*/  IMAD R16, R16, UR5, R7 ;  /* 0x0000000510107c24 */ /* 0x002fe2000f8e0207 */
[----:B------:R-:W-:Y:S01]  /*1f160*/  IABS R6, R0 ;  /* 0x0000000000067213 */ /* 0x000fe20000000000 */
[----:B------:R-:W-:Y:S02]  /*1f170*/  IMAD R7, R11, R4, RZ ;  /* 0x000000040b077224 */ /* 0x000fe400078e02ff */
[----:B0-----:R-:W-:Y:S01]  /*1f180*/  IMAD.MOV.U32 R2, RZ, RZ, RZ ;  /* 0x000000ffff027224 */ /* 0x001fe200078e00ff */
[----:B------:R-:W-:Y:S01]  /*1f190*/  IADD3 R17, -R16, UR6, RZ ;  /* 0x0000000610117c10 */ /* 0x000fe2000fffe1ff */
[----:B------:R-:W-:Y:S02]  /*1f1a0*/  IMAD.MOV R6, RZ, RZ, -R6 ;  /* 0x000000ffff067224 */ /* 0x000fe400078e0a06 */
[----:B------:R-:W-:Y:S01]  /*1f1b0*/  IMAD.HI.U32 R2, R3, R7, R2 ;  /* 0x0000000703027227 */ /* 0x000fe200078e0002 */
[----:B------:R-:W-:-:S03]  /*1f1c0*/  IABS R3, R17 ;  /* 0x0000001100037213 */ /* 0x000fc60000000000 */
[----:B------:R-:W-:Y:S02]  /*1f1d0*/  VIADD R19, R19, UR4 ;  /* 0x0000000413137c36 */ /* 0x000fe40008000000 */
[----:B------:R-:W-:-:S04]  /*1f1e0*/  IMAD.HI.U32 R2, R2, R3, RZ ;  /* 0x0000000302027227 */ /* 0x000fc800078e00ff */
        /* <DEDUP_REMOVED lines=15> */
.L_x_6291:
[----:B------:R-:W-:Y:S01]  /*1f2e0*/  IMAD.MOV.U32 R17, RZ, RZ, RZ ;  /* 0x000000ffff117224 */ /* 0x000fe200078e00ff */
[----:B------:R-:W-:Y:S01]  /*1f2f0*/  MOV R16, UR6 ;  /* 0x0000000600107c02 */ /* 0x000fe20008000f00 */
[----:B------:R-:W-:-:S07]  /*1f300*/  IMAD.MOV.U32 R18, RZ, RZ, RZ ;  /* 0x000000ffff127224 */ /* 0x000fce00078e00ff */
.L_x_6296:
[----:B------:R-:W-:-:S13]  /*1f310*/  ISETP.NE.AND P0, PT, R5, RZ, PT ;  /* 0x000000ff0500720c */ /* 0x000fda0003f05270 */
[----:B------:R-:W0:Y:S01]  /*1f320*/  @!P0 S2R R3, SR_CgaCtaId ;  /* 0x0000000000038919 */ /* 0x000e220000008800 */
[----:B------:R-:W-:-:S04]  /*1f330*/  @!P0 MOV R0, 0x400 ;  /* 0x0000040000008802 */ /* 0x000fc80000000f00 */
[----:B0-----:R-:W-:-:S05]  /*1f340*/  @!P0 LEA R0, R3, R0, 0x18 ;  /* 0x0000000003008211 */ /* 0x001fca00078ec0ff */
[----:B------:R2:W-:Y:S01]  /*1f350*/  @!P0 STS.128 [R0+0x2e8d0], R16 ;  /* 0x02e8d01000008388 */ /* 0x0005e20000000c00 */
[----:B------:R-:W-:Y:S06]  /*1f360*/  BAR.ARV 0x5, 0x180 ;  /* 0x0146000000007b1d */ /* 0x000fec0000002000 */
.L_x_6289:
[----:B--2---:R-:W-:Y:S01]  /*1f370*/  IMAD.MOV.U32 R0, RZ, RZ, 0x1 ;  /* 0x00000001ff007424 */ /* 0x004fe200078e00ff */
[----:B------:R2:W-:Y:S01]  /*1f380*/  STL [R1+0x14], RZ ;  /* 0x000014ff01007387 */ /* 0x0005e20000100800 */
[----:B------:R-:W-:Y:S02]  /*1f390*/  ULDC UR4, c[0x0][0xc3c] ;  /* 0x00030f0000047ab9 */ /* 0x000fe40000000800 */
[----:B-1----:R-:W-:Y:S01]  /*1f3a0*/  ISETP.GE.AND P0, PT, R19, UR4, PT ;  /* 0x0000000413007c0c */ /* 0x002fe2000bf06270 */
[----:B------:R2:W-:Y:S04]  /*1f3b0*/  STL [R1+0x1c], R0 ;  /* 0x00001c0001007387 */ /* 0x0005e80000100800 */
[----:B------:R2:W-:Y:S08]  /*1f3c0*/  STL [R1+0x7c], RZ ;  /* 0x00007cff01007387 */ /* 0x0005f00000100800 */
[----:B--2---:R-:W-:Y:S05]  /*1f3d0*/  @P0 BRA `(.L_x_6297) ;  /* 0x0000005c00dc0947 */ /* 0x004fea0003800000 */
[----:B------:R-:W2:Y:S01]  /*1f3e0*/  LDL R0, [R1+0xc4] ;  /* 0x0000c40001007983 */ /* 0x000ea20000100800 */
[----:B------:R-:W1:Y:S01]  /*1f3f0*/  S2UR UR5, SR_CgaCtaId ;  /* 0x00000000000579c3 */ /* 0x000e620000008800 */
[----:B------:R-:W-:Y:S01]  /*1f400*/  UMOV UR4, 0x400 ;  /* 0x0000040000047882 */ /* 0x000fe20000000000 */
[----:B------:R-:W-:Y:S01]  /*1f410*/  BSSY B7, `(.L_x_6297) ;  /* 0x00005f3000077945 */ /* 0x000fe20003800000 */
[----:B------:R-:W0:Y:S01]  /*1f420*/  S2R R11, SR_TID.X ;  /* 0x00000000000b7919 */ /* 0x000e220000002100 */
[----:B------:R-:W-:Y:S01]  /*1f430*/  ULDC.64 UR36, c[0x0][0x198] ;  /* 0x0000660000247ab9 */ /* 0x000fe20000000a00 */
[----:B------:R-:W-:Y:S01]  /*1f440*/  ULDC UR40, c[0x0][0xc] ;  /* 0x0000030000287ab9 */ /* 0x000fe20000000800 */
[----:B-1----:R-:W-:Y:S01]  /*1f450*/  ULEA UR4, UR5, UR4, 0x18 ;  /* 0x0000000405047291 */ /* 0x002fe2000f8ec03f */
[C---:B0-----:R-:W-:Y:S01]  /*1f460*/  IMAD.SHL.U32 R2, R11.reuse, 0x10, RZ ;  /* 0x000000100b027824 */ /* 0x041fe200078e00ff */
[C---:B------:R-:W-:Y:S01]  /*1f470*/  LOP3.LUT R10, R11.reuse, 0x7f, RZ, 0xc0, !PT ;  /* 0x0000007f0b0a7812 */ /* 0x040fe200078ec0ff */
[C---:B------:R-:W-:Y:S01]  /*1f480*/  IMAD.SHL.U32 R5, R11.reuse, 0x20, RZ ;  /* 0x000000200b057824 */ /* 0x040fe200078e00ff */
[----:B------:R-:W-:-:S02]  /*1f490*/  SHF.L.U32 R3, R11, 0x1, RZ ;  /* 0x000000010b037819 */ /* 0x000fc400000006ff */
[--C-:B------:R-:W-:Y:S02]  /*1f4a0*/  SHF.R.U32.HI R6, RZ, 0x1, R11.reuse ;  /* 0x00000001ff067819 */ /* 0x100fe4000001160b */
[----:B------:R-:W-:Y:S02]  /*1f4b0*/  LOP3.LUT R7, R5, 0x80, RZ, 0xc0, !PT ;  /* 0x0000008005077812 */ /* 0x000fe400078ec0ff */
[----:B------:R-:W-:Y:S02]  /*1f4c0*/  LOP3.LUT P0, RZ, R11, 0x4, RZ, 0xc0, !PT ;  /* 0x000000040bff7812 */ /* 0x000fe4000780c0ff */
[----:B------:R-:W-:Y:S02]  /*1f4d0*/  LOP3.LUT R7, R7, 0x10, R11, 0xf8, !PT ;  /* 0x0000001007077812 */ /* 0x000fe400078ef80b */
[----:B--2---:R-:W-:Y:S02]  /*1f4e0*/  R2UR UR6, R0 ;  /* 0x00000000000672ca */ /* 0x004fe400000e0000 */
[----:B------:R-:W-:-:S04]  /*1f4f0*/  LOP3.LUT R0, R2, 0x3f0, RZ, 0xc0, !PT ;  /* 0x000003f002007812 */ /* 0x000fc800078ec0ff */
[----:B------:R-:W-:Y:S01]  /*1f500*/  LOP3.LUT R0, R0, 0x70, R3, 0x78, !PT ;  /* 0x0000007000007812 */ /* 0x000fe200078e7803 */
[----:B------:R-:W-:-:S05]  /*1f510*/  IMAD.SHL.U32 R3, R10, 0x10, RZ ;  /* 0x000000100a037824 */ /* 0x000fca00078e00ff */
[----:B------:R-:W-:Y:S01]  /*1f520*/  LOP3.LUT R4, R3, 0x600, RZ, 0xc0, !PT ;  /* 0x0000060003047812 */ /* 0x000fe200078ec0ff */
[----:B------:R-:W-:Y:S01]  /*1f530*/  ULOP3.LUT UR38, UR6, 0x1, URZ, 0xfc, !UPT ;  /* 0x0000000106267892 */ /* 0x000fe2000f8efc3f */
[----:B------:R-:W-:Y:S01]  /*1f540*/  LOP3.LUT R0, R0, 0x400, R3, 0xf8, !PT ;  /* 0x0000040000007812 */ /* 0x000fe200078ef803 */
[----:B------:R-:W-:Y:S01]  /*1f550*/  IMAD.SHL.U32 R3, R11, 0x80, RZ ;  /* 0x000000800b037824 */ /* 0x000fe200078e00ff */
[----:B------:R-:W-:Y:S01]  /*1f560*/  LOP3.LUT R4, R4, 0x60, R5, 0xf8, !PT ;  /* 0x0000006004047812 */ /* 0x000fe200078ef805 */
[----:B------:R-:W-:-:S03]  /*1f570*/  ULOP3.LUT UR39, UR6, 0x2, URZ, 0xfc, !UPT ;  /* 0x0000000206277892 */ /* 0x000fc6000f8efc3f */
[----:B------:R-:W-:Y:S02]  /*1f580*/  LOP3.LUT R4, R4, 0x100, R5, 0xf8, !PT ;  /* 0x0000010004047812 */ /* 0x000fe400078ef805 */
[----:B------:R-:W-:-:S04]  /*1f590*/  LOP3.LUT R5, R3, 0x380, RZ, 0xc0, !PT ;  /* 0x0000038003057812 */ /* 0x000fc800078ec0ff */
[----:B------:R-:W-:Y:S02]  /*1f5a0*/  LOP3.LUT R5, R5, 0x30, R6, 0xf8, !PT ;  /* 0x0000003005057812 */ /* 0x000fe400078ef806 */
[----:B------:R-:W-:-:S04]  /*1f5b0*/  SHF.L.U32 R6, R11, 0x2, RZ ;  /* 0x000000020b067819 */ /* 0x000fc800000006ff */
[----:B------:R-:W-:Y:S02]  /*1f5c0*/  LOP3.LUT R7, R7, 0x10, R6, 0x78, !PT ;  /* 0x0000001007077812 */ /* 0x000fe400078e7806 */
[----:B------:R-:W-:Y:S02]  /*1f5d0*/  LOP3.LUT R6, R5, 0x70, R2, 0x78, !PT ;  /* 0x0000007005067812 */ /* 0x000fe400078e7802 */
[----:B------:R-:W-:Y:S01]  /*1f5e0*/  LOP3.LUT R8, R4, R7, RZ, 0xfc, !PT ;  /* 0x0000000704087212 */ /* 0x000fe200078efcff */
[----:B------:R-:W-:Y:S01]  /*1f5f0*/  IMAD.U32 R4, RZ, RZ, UR4 ;  /* 0x00000004ff047e24 */ /* 0x000fe2000f8e00ff */
[----:B------:R-:W-:Y:S02]  /*1f600*/  SHF.R.U32.HI R5, RZ, 0x3, R10 ;  /* 0x00000003ff057819 */ /* 0x000fe4000001160a */
[----:B------:R-:W-:Y:S01]  /*1f610*/  LOP3.LUT R9, R6, 0xc00, R3, 0xf8, !PT ;  /* 0x00000c0006097812 */ /* 0x000fe200078ef803 */
[----:B------:R-:W-:Y:S01]  /*1f620*/  STL [R1+0xc], R8 ;  /* 0x00000c0801007387 */ /* 0x000fe20000100800 */
[----:B------:R-:W-:Y:S01]  /*1f630*/  LOP3.LUT R5, R5, 0x70, R2, 0xf8, !PT ;  /* 0x0000007005057812 */ /* 0x000fe200078ef802 */
[----:B------:R-:W-:-:S02]  /*1f640*/  IMAD.IADD R2, R4, 0x1, R0 ;  /* 0x0000000104027824 */ /* 0x000fc400078e0200 */
[C---:B------:R-:W-:Y:S01]  /*1f650*/  VIADD R3, R9.reuse, 0x40 ;  /* 0x0000004009037836 */ /* 0x040fe20000000000 */
[----:B------:R-:W-:Y:S01]  /*1f660*/  @P0 IADD3 R3, R9, -0x40, RZ ;  /* 0xffffffc009030810 */ /* 0x000fe20007ffe0ff */
[----:B------:R-:W-:Y:S01]  /*1f670*/  STL [R1+0x10], R9 ;  /* 0x0000100901007387 */ /* 0x000fe20000100800 */
[----:B------:R-:W-:-:S03]  /*1f680*/  IMAD.MOV.U32 R0, RZ, RZ, 0x1 ;  /* 0x00000001ff007424 */ /* 0x000fc600078e00ff */
[----:B------:R-:W-:Y:S04]  /*1f690*/  STL [R1+0x4], R4 ;  /* 0x0000040401007387 */ /* 0x000fe80000100800 */
[----:B------:R0:W-:Y:S04]  /*1f6a0*/  STL [R1+0x6c], R2 ;  /* 0x00006c0201007387 */ /* 0x0001e80000100800 */
[----:B------:R-:W-:Y:S04]  /*1f6b0*/  STL [R1+0x7c], RZ ;  /* 0x00007cff01007387 */ /* 0x000fe80000100800 */
[----:B------:R1:W-:Y:S01]  /*1f6c0*/  STL [R1+0x34], R3 ;  /* 0x0000340301007387 */ /* 0x0003e20000100800 */
[----:B0-----:R-:W-:-:S03]  /*1f6d0*/  LOP3.LUT R2, R8, 0x2800, RZ, 0xfc, !PT ;  /* 0x0000280008027812 */ /* 0x001fc600078efcff */
[----:B------:R-:W-:Y:S04]  /*1f6e0*/  STL [R1+0x20], R0 ;  /* 0x0000200001007387 */ /* 0x000fe80000100800 */
[----:B------:R-:W-:Y:S01]  /*1f6f0*/  STL [R1+0x18], RZ ;  /* 0x000018ff01007387 */ /* 0x000fe20000100800 */
[----:B-1----:R-:W-:-:S03]  /*1f700*/  LOP3.LUT R3, R8, 0x1800, RZ, 0xfc, !PT ;  /* 0x0000180008037812 */ /* 0x002fc600078efcff */
[----:B------:R-:W-:Y:S04]  /*1f710*/  STL [R1+0x14], RZ ;  /* 0x000014ff01007387 */ /* 0x000fe80000100800 */
[----:B------:R0:W-:Y:S04]  /*1f720*/  STL [R1+0x1c], R0 ;  /* 0x00001c0001007387 */ /* 0x0001e80000100800 */
[----:B------:R1:W-:Y:S04]  /*1f730*/  STL [R1+0x4c], R3 ;  /* 0x00004c0301007387 */ /* 0x0003e80000100800 */
[----:B------:R2:W-:Y:S01]  /*1f740*/  STL [R1+0x48], R2 ;  /* 0x0000480201007387 */ /* 0x0005e20000100800 */
[----:B0-----:R-:W-:-:S02]  /*1f750*/  LOP3.LUT R0, R8, 0x3800, RZ, 0xfc, !PT ;  /* 0x0000380008007812 */ /* 0x001fc400078efcff */
[----:B-1----:R-:W-:-:S03]  /*1f760*/  LOP3.LUT R3, R8, 0x4800, RZ, 0xfc, !PT ;  /* 0x0000480008037812 */ /* 0x002fc600078efcff */
[----:B------:R0:W-:Y:S01]  /*1f770*/  STL [R1+0x44], R0 ;  /* 0x0000440001007387 */ /* 0x0001e20000100800 */
[----:B--2---:R-:W-:-:S03]  /*1f780*/  LOP3.LUT R2, R8, 0x5800, RZ, 0xfc, !PT ;  /* 0x0000580008027812 */ /* 0x004fc600078efcff */
[----:B------:R1:W-:Y:S04]  /*1f790*/  STL [R1+0x40], R3 ;  /* 0x0000400301007387 */ /* 0x0003e80000100800 */
[----:B------:R1:W-:Y:S01]  /*1f7a0*/  STL [R1+0x3c], R2 ;  /* 0x00003c0201007387 */ /* 0x0003e20000100800 */
[----:B0-----:R-:W-:-:S05]  /*1f7b0*/  LOP3.LUT R0, R8, 0x6800, RZ, 0xfc, !PT ;  /* 0x0000680008007812 */ /* 0x001fca00078efcff */
[----:B------:R1:W-:Y:S02]  /*1f7c0*/  STL [R1+0x38], R0 ;  /* 0x0000380001007387 */ /* 0x0003e40000100800 */
.L_x_6399:
[----:B01-3--:R-:W0:Y:S02]  /*1f7d0*/  LDC.64 R2, c[0x0][0xc88] ;  /* 0x00032200ff027b82 */ /* 0x00be240000000a00 */
        /* <DEDUP_REMOVED lines=54> */
[----:B0-----:R-:W-:Y:S02]  /*1fb40*/  IMAD.U32 R9, RZ, RZ, UR5 ;  /* 0x00000005ff097e24 */ /* 0x001fe4000f8e00ff */
[----:B------:R-:W-:Y:S01]  /*1fb50*/  IMAD.U32 R8, RZ, RZ, UR4 ;  /* 0x00000004ff087e24 */ /* 0x000fe2000f8e00ff */
[----:B--2---:R0:W-:Y:S01]  /*1fb60*/  STL [R1+0x70], R12 ;  /* 0x0000700c01007387 */ /* 0x0041e20000100800 */
[----:B------:R-:W-:Y:S05]  /*1fb70*/  @P3 BRA `(.L_x_6298) ;  /* 0x0000000000143947 */ /* 0x000fea0003800000 */
[----:B------:R-:W-:Y:S05]  /*1fb80*/  @!P2 BRA `(.L_x_6298) ;  /* 0x000000000010a947 */ /* 0x000fea0003800000 */
[----:B0-----:R-:W2:Y:S04]  /*1fb90*/  LDG.E R12, desc[UR60][R2.64] ;  /* 0x0000003c020c7981 */ /* 0x001ea8000c1e1900 */
[----:B------:R-:W2:Y:S02]  /*1fba0*/  LDG.E R2, desc[UR60][R2.64+0x4] ;  /* 0x0000043c02027981 */ /* 0x000ea4000c1e1900 */
[----:B--2---:R-:W-:-:S05]  /*1fbb0*/  IADD3 R2, -R12, R2, RZ ;  /* 0x000000020c027210 */ /* 0x004fca0007ffe1ff */
[----:B------:R1:W-:Y:S02]  /*1fbc0*/  STL [R1+0x70], R2 ;  /* 0x0000700201007387 */ /* 0x0003e40000100800 */
.L_x_6298:
        /* <DEDUP_REMOVED lines=12> */
.L_x_6299:
[----:B------:R-:W-:Y:S05]  /*1fc90*/  @!P0 BRA `(.L_x_6300) ;  /* 0x00000000000c8947 */ /* 0x000fea0003800000 */
[----:B------:R-:W2:Y:S04]  /*1fca0*/  LDG.E R8, desc[UR60][R6.64] ;  /* 0x0000003c06087981 */ /* 0x000ea8000c1e1900 */
[----:B------:R-:W2:Y:S02]  /*1fcb0*/  LDG.E R6, desc[UR60][R6.64+0x4] ;  /* 0x0000043c06067981 */ /* 0x000ea4000c1e1900 */
[----:B--2---:R-:W-:-:S07]  /*1fcc0*/  IMAD.IADD R8, R6, 0x1, -R8 ;  /* 0x0000000106087824 */ /* 0x004fce00078e0a08 */
.L_x_6300:
[----:B0-----:R-:W2:Y:S01]  /*1fcd0*/  @P1 LDG.E R2, desc[UR60][R4.64] ;  /* 0x0000003c04021981 */ /* 0x001ea2000c1e1900 */
[----:B-----5:R-:W-:-:S03]  /*1fce0*/  IADD3 R0, -R0, R8, RZ ;  /* 0x0000000800007210 */ /* 0x020fc60007ffe1ff */
[----:B------:R-:W2:Y:S01]  /*1fcf0*/  @P1 LDG.E R4, desc[UR60][R4.64+0x4] ;  /* 0x0000043c04041981 */ /* 0x000ea2000c1e1900 */
[----:B------:R-:W-:Y:S01]  /*1fd00*/  BSSY B0, `(.L_x_6301) ;  /* 0x00000f3000007945 */ /* 0x000fe20003800000 */
[----:B--2---:R-:W-:-:S04]  /*1fd10*/  @P1 IMAD.IADD R9, R4, 0x1, -R2 ;  /* 0x0000000104091824 */ /* 0x004fc800078e0a02 */
[----:B------:R-:W-:Y:S01]  /*1fd20*/  IMAD.IADD R3, R0, 0x1, R9 ;  /* 0x0000000100037824 */ /* 0x000fe200078e0209 */
[----:B------:R-:W-:-:S04]  /*1fd30*/  MOV R2, RZ ;  /* 0x000000ff00027202 */ /* 0x000fc80000000f00 */
[----:B------:R0:W-:Y:S02]  /*1fd40*/  STL [R1+0x5c], R3 ;  /* 0x00005c0301007387 */ /* 0x0001e40000100800 */
[----:B0-----:R-:W-:-:S04]  /*1fd50*/  VIADD R3, R3, 0xdf ;  /* 0x000000df03037836 */ /* 0x001fc80000000000 */
[----:B------:R-:W-:-:S05]  /*1fd60*/  IMAD.HI R2, R3, -0x6db6db6d, R2 ;  /* 0x9249249303027827 */ /* 0x000fca00078e0202 */
[----:B------:R-:W-:-:S04]  /*1fd70*/  SHF.R.U32.HI R3, RZ, 0x1f, R2 ;  /* 0x0000001fff037819 */ /* 0x000fc80000011602 */
[----:B------:R-:W-:-:S05]  /*1fd80*/  LEA.HI.SX32 R4, R2, R3, 0x19 ;  /* 0x0000000302047211 */ /* 0x000fca00078fcaff */
[----:B------:R0:W-:Y:S02]  /*1fd90*/  STL [R1+0x68], R4 ;  /* 0x0000680401007387 */ /* 0x0001e40000100800 */
[--C-:B0-----:R-:W-:Y:S02]  /*1fda0*/  IMAD R4, R4, 0xe0, -R0.reuse ;  /* 0x000000e004047824 */ /* 0x101fe400078e0a00 */
[----:B------:R-:W-:-:S03]  /*1fdb0*/  IMAD.MOV R0, RZ, RZ, -R0 ;  /* 0x000000ffff007224 */ /* 0x000fc600078e0a00 */
[----:B------:R-:W-:Y:S02]  /*1fdc0*/  VIMNMX R4, R4, R9, PT ;  /* 0x0000000904047248 */ /* 0x000fe40003fe0100 */
[----:B------:R-:W-:-:S04]  /*1fdd0*/  VIMNMX R0, RZ, R0, !PT ;  /* 0x00000000ff007248 */ /* 0x000fc80007fe0100 */
[----:B------:R-:W-:Y:S02]  /*1fde0*/  ISETP.GT.AND P0, PT, R4, R0, PT ;  /* 0x000000000400720c */ /* 0x000fe40003f04270 */
[----:B------:R-:W-:-:S05]  /*1fdf0*/  SHF.R.U32.HI R2, RZ, 0x5, R0 ;  /* 0x00000005ff027819 */ /* 0x000fca0000011600 */
[----:B------:R-:W-:-:S06]  /*1fe00*/  IMAD.WIDE.U32 R2, R2, 0x24924925, RZ ;  /* 0x2492492502027825 */ /* 0x000fcc00078e00ff */
[----:B------:R-:W-:Y:S01]  /*1fe10*/  @P0 VIADD R5, R4, 0xdf ;  /* 0x000000df04050836 */ /* 0x000fe20000000000 */
[----:B------:R-:W-:Y:S01]  /*1fe20*/  @P0 MOV R4, RZ ;  /* 0x000000ff00040202 */ /* 0x000fe20000000f00 */
[----:B------:R-:W-:-:S04]  /*1fe30*/  IMAD.MOV.U32 R2, RZ, RZ, R3 ;  /* 0x000000ffff027224 */ /* 0x000fc800078e0003 */
[----:B------:R-:W-:-:S05]  /*1fe40*/  @P0 IMAD.HI R4, R5, -0x6db6db6d, R4 ;  /* 0x9249249305040827 */ /* 0x000fca00078e0204 */
        /* <DEDUP_REMOVED lines=9> */
[----:B------:R-:W0:Y:S02]  /*1fee0*/  S2R R3, SR_TID.X ;  /* 0x0000000000037919 */ /* 0x000e240000002100 */
[----:B0-----:R-:W-:-:S04]  /*1fef0*/  SHF.R.U32.HI R3, RZ, 0x5, R3 ;  /* 0x00000005ff037819 */ /* 0x001fc80000011603 */
[----:B------:R-:W-:-:S05]  /*1ff00*/  LOP3.LUT R3, R3, 0x3, RZ, 0xc0, !PT ;  /* 0x0000000303037812 */ /* 0x000fca00078ec0ff */
[----:B------:R0:W1:Y:S02]  /*1ff10*/  SHFL.IDX PT, R14, R3, RZ, 0x1f ;  /* 0x00001fff030e7589 */ /* 0x00006400000e0000 */
.L_x_6485:
[----:B-1----:R-:W-:Y:S02]  /*1ff20*/  ISETP.NE.AND P0, PT, R14, RZ, PT ;  /* 0x000000ff0e00720c */ /* 0x002fe40003f05270 */
[----:B------:R-:W-:-:S11]  /*1ff30*/  PLOP3.LUT P6, PT, PT, PT, PT, 0x8, 0x0 ;  /* 0x000000000000781c */ /* 0x000fd60003fce170 */
[----:B------:R-:W-:Y:S05]  /*1ff40*/  @P0 BRA `(.L_x_6304) ;  /* 0x00000000000c0947 */ /* 0x000fea0003800000 */
[----:B------:R-:W-:-:S03]  /*1ff50*/  UMOV UR4, 0xffffffff ;  /* 0xffffffff00047882 */ /* 0x000fc60000000000 */
[----:B------:R-:W-:Y:S05]  /*1ff60*/  BRA.DIV UR4, `(.L_x_6305) ;  /* 0x0000007604307947 */ /* 0x000fea000b800000 */
[----:B------:R-:W-:-:S13]  /*1ff70*/  ELECT P6, URZ, PT ;  /* 0x00000000003f782f */ /* 0x000fda00038c0000 */
.L_x_6304:
        /* <DEDUP_REMOVED lines=10> */
.L_x_6488:
[----:B------:R-:W-:Y:S05]  /*20020*/  BSYNC B1 ;  /* 0x0000000000017941 */ /* 0x000fea0003800000 */
.L_x_6306:
        /* <DEDUP_REMOVED lines=14> */
.L_x_6489:
[----:B------:R-:W-:Y:S05]  /*20110*/  BSYNC B2 ;  /* 0x0000000000027941 */ /* 0x000fea0003800000 */
.L_x_6310:
        /* <DEDUP_REMOVED lines=9> */
.L_x_6313:
[----:B------:R-:W-:Y:S05]  /*201b0*/  BSYNC B2 ;  /* 0x0000000000027941 */ /* 0x000fea0003800000 */
.L_x_6312:
        /* <DEDUP_REMOVED lines=14> */
.L_x_6314:
        /* <DEDUP_REMOVED lines=13> */
.L_x_6490:
[----:B------:R-:W-:Y:S05]  /*20370*/  BSYNC B2 ;  /* 0x0000000000027941 */ /* 0x000fea0003800000 */
.L_x_6315:
[----:B------:R-:W-:Y:S01]  /*20380*/  BSSY B2, `(.L_x_6317) ;  /* 0x000000b000027945 */ /* 0x000fe20003800000 */
[----:B------:R-:W-:Y:S01]  /*20390*/  IMAD.MOV.U32 R4, RZ, RZ, 0x0 ;  /* 0x00000000ff047424 */ /* 0x000fe200078e00ff */
[----:B------:R-:W-:Y:S02]  /*203a0*/  MOV R5, 0x12f00000 ;  /* 0x12f0000000057802 */ /* 0x000fe40000000f00 */
        /* <DEDUP_REMOVED lines=8> */
.L_x_6318:
[----:B------:R-:W-:Y:S05]  /*20430*/  BSYNC B2 ;  /* 0x0000000000027941 */ /* 0x000fea0003800000 */
.L_x_6317:
        /* <DEDUP_REMOVED lines=8> */
.L_x_6319:
        /* <DEDUP_REMOVED lines=10> */
.L_x_6309:
[----:B------:R-:W-:Y:S05]  /*20560*/  BSYNC B1 ;  /* 0x0000000000017941 */ /* 0x000fea0003800000 */
.L_x_6308:
[----:B------:R-:W2:Y:S04]  /*20570*/  LDL.LU R5, [R1+0x18] ;  /* 0x0000180001057983 */ /* 0x000ea80000300800 */
[----:B------:R-:W3:Y:S01]  /*20580*/  LDL.LU R8, [R1+0x20] ;  /* 0x0000200001087983 */ /* 0x000ee20000300800 */
[----:B0-----:R-:W-:Y:S01]  /*20590*/  VIADD R3, R7, 0xfffffffe ;  /* 0xfffffffe07037836 */ /* 0x001fe20000000000 */
[----:B------:R-:W-:-:S04]  /*205a0*/  PLOP3.LUT P0, PT, PT, PT, PT, 0x8, 0x0 ;  /* 0x000000000000781c */ /* 0x000fc80003f0e170 */
[----:B------:R-:W-:Y:S02]  /*205b0*/  ISETP.GE.AND P2, PT, R3, R2, PT ;  /* 0x000000020300720c */ /* 0x000fe40003f46270 */
[----:B--2---:R-:W-:-:S04]  /*205c0*/  IADD3 R4, R5, 0x1, RZ ;  /* 0x0000000105047810 */ /* 0x004fc80007ffe0ff */
[----:B------:R-:W-:-:S04]  /*205d0*/  ISETP.NE.AND P1, PT, R4, 0x2, PT ;  /* 0x000000020400780c */ /* 0x000fc80003f25270 */
[----:B------:R-:W-:Y:S02]  /*205e0*/  SEL R5, RZ, 0x1, P1 ;  /* 0x00000001ff057807 */ /* 0x000fe40000800000 */
[----:B------:R-:W-:Y:S02]  /*205f0*/  SEL R4, R4, RZ, P1 ;  /* 0x000000ff04047207 */ /* 0x000fe40000800000 */
[----:B---3--:R-:W-:-:S03]  /*20600*/  LOP3.LUT R8, R8, R5, RZ, 0x3c, !PT ;  /* 0x0000000508087212 */ /* 0x008fc600078e3cff */
[----:B------:R0:W-:Y:S04]  /*20610*/  STL [R1+0x18], R4 ;  /* 0x0000180401007387 */ /* 0x0001e80000100800 */
[----:B------:R0:W-:Y:S01]  /*20620*/  STL [R1+0x20], R8 ;  /* 0x0000200801007387 */ /* 0x0001e20000100800 */
[----:B------:R-:W-:Y:S05]  /*20630*/  @!P2 BRA `(.L_x_6302) ;  /* 0x00000004007ca947 */ /* 0x000fea0003800000 */
.L_x_6332:
[----:B------:R-:W-:Y:S05]  /*20640*/  YIELD ;  /* 0x0000000000007946 */ /* 0x000fea0003800000 */
[----:B------:R-:W-:Y:S04]  /*20650*/  BSSY B1, `(.L_x_6320) ;  /* 0x0000051000017945 */ /* 0x000fe80003800000 */
[----:B-1----:R-:W-:Y:S05]  /*20660*/  @!P6 BRA `(.L_x_6321) ;  /* 0x00000004003ce947 */ /* 0x002fea0003800000 */
[----:B------:R-:W2:Y:S04]  /*20670*/  LDL R7, [R1+0x4] ;  /* 0x0000040001077983 */ /* 0x000ea80000100800 */
[----:B0-----:R-:W2:Y:S04]  /*20680*/  LDL R4, [R1+0x18] ;  /* 0x0000180001047983 */ /* 0x001ea80000100800 */
        /* <DEDUP_REMOVED lines=9> */
.L_x_6491:
[----:B------:R-:W-:Y:S05]  /*20720*/  BSYNC B2 ;  /* 0x0000000000027941 */ /* 0x000fea0003800000 */
.L_x_6322:
        /* <DEDUP_REMOVED lines=9> */
.L_x_6325:
[----:B------:R-:W-:Y:S05]  /*207c0*/  BSYNC B2 ;  /* 0x0000000000027941 */ /* 0x000fea0003800000 */
.L_x_6324:
[----:B------:R-:W2:Y:S04]  /*207d0*/  LDL R7, [R1+0x4] ;  /* 0x0000040001077983 */ /* 0x000ea80000100800 */
[----:B------:R-:W2:Y:S01]  /*207e0*/  LDL R6, [R1+0x18] ;  /* 0x0000180001067983 */ /* 0x000ea20000100800 */
[----:B------:R-:W-:Y:S01]  /*207f0*/  MOV R11, RZ ;  /* 0x000000ff000b7202 */ /* 0x000fe20000000f00 */
[----:B------:R-:W-:Y:S01]  /*20800*/  UIADD3 UR4, UP0, UR36, 0x570, URZ ;  /* 0x0000057024047890 */ /* 0x000fe2000ff1e03f */
[----:B------:R-:W-:Y:S01]  /*20810*/  PLOP3.LUT P1, PT, PT, PT, PT, 0x80, 0x0 ;  /* 0x000000000000781c */ /* 0x000fe20003f2f070 */
[----:B------:R-:W-:Y:S01]  /*20820*/  VIADD R8, R4, 0x2e890 ;  /* 0x0002e89004087836 */ /* 0x000fe20000000000 */
[----:B------:R-:W-:Y:S01]  /*20830*/  R2UR UR10, R11 ;  /* 0x000000000b0a72ca */ /* 0x000fe200000e0000 */
[----:B------:R-:W-:Y:S01]  /*20840*/  UIADD3.X UR5, URZ, UR37, URZ, UP0, !UPT ;  /* 0x000000253f057290 */ /* 0x000fe200087fe43f */
[----:B------:R-:W-:Y:S01]  /*20850*/  UMOV UR6, 0x0 ;  /* 0x0000000000067882 */ /* 0x000fe20000000000 */
[----:B------:R-:W-:Y:S01]  /*20860*/  UMOV UR7, 0x12f00000 ;  /* 0x12f0000000077882 */ /* 0x000fe20000000000 */
[----:B--2---:R-:W-:-:S02]  /*20870*/  IMAD R6, R6, 0x7000, R7 ;  /* 0x0000700006067824 */ /* 0x004fc400078e0207 */
[----:B------:R-:W-:Y:S02]  /*20880*/  IMAD R7, R3, 0xe0, R10 ;  /* 0x000000e003077824 */ /* 0x000fe400078e020a */
[----:B------:R-:W-:-:S07]  /*20890*/  VIADD R9, R6, 0x20400 ;  /* 0x0002040006097836 */ /* 0x000fce0000000000 */
.L_x_6326:
        /* <DEDUP_REMOVED lines=13> */
.L_x_6492:
[----:B------:R-:W-:Y:S05]  /*20970*/  BSYNC B2 ;  /* 0x0000000000027941 */ /* 0x000fea0003800000 */
.L_x_6327:
        /* <DEDUP_REMOVED lines=11> */
.L_x_6330:
[----:B------:R-:W-:Y:S05]  /*20a30*/  BSYNC B2 ;  /* 0x0000000000027941 */ /* 0x000fea0003800000 */
.L_x_6329:
[----:B------:R-:W-:Y:S01]  /*20a40*/  R2UR UR10, R11 ;  /* 0x000000000b0a72ca */ /* 0x000fe200000e0000 */
[----:B------:R-:W-:Y:S01]  /*20a50*/  UIADD3 UR4, UP0, UR36, 0x670, URZ ;  /* 0x0000067024047890 */ /* 0x000fe2000ff1e03f */
[----:B------:R-:W-:Y:S01]  /*20a60*/  R2UR UR6, R8 ;  /* 0x00000000080672ca */ /* 0x000fe200000e0000 */
[----:B------:R-:W-:Y:S01]  /*20a70*/  VIADD R6, R6, 0xe400 ;  /* 0x0000e40006067836 */ /* 0x000fe20000000000 */
[----:B------:R-:W-:Y:S01]  /*20a80*/  R2UR UR7, R9 ;  /* 0x00000000090772ca */ /* 0x000fe200000e0000 */
[----:B01----:R-:W-:Y:S01]  /*20a90*/  VIADD R4, R4, 0x2e8b0 ;  /* 0x0002e8b004047836 */ /* 0x003fe20000000000 */
[----:B------:R-:W-:Y:S01]  /*20aa0*/  PLOP3.LUT P1, PT, PT, PT, PT, 0x80, 0x0 ;  /* 0x000000000000781c */ /* 0x000fe20003f2f070 */
[----:B------:R-:W-:-:S12]  /*20ab0*/  UIADD3.X UR5, URZ, UR37, URZ, UP0, !UPT ;  /* 0x000000253f057290 */ /* 0x000fd800087fe43f */
.L_x_6331:
        /* <DEDUP_REMOVED lines=10> */
.L_x_6321:
[----:B------:R-:W-:Y:S05]  /*20b60*/  BSYNC B1 ;  /* 0x0000000000017941 */ /* 0x000fea0003800000 */
.L_x_6320:
[----:B------:R-:W2:Y:S04]  /*20b70*/  LDL.LU R5, [R1+0x18] ;  /* 0x0000180001057983 */ /* 0x000ea80000300800 */
[----:B0-----:R-:W3:Y:S01]  /*20b80*/  LDL.LU R8, [R1+0x20] ;  /* 0x0000200001087983 */ /* 0x001ee20000300800 */
[C---:B------:R-:W-:Y:S01]  /*20b90*/  ISETP.GT.AND P2, PT, R3.reuse, R2, PT ;  /* 0x000000020300720c */ /* 0x040fe20003f44270 */
[----:B------:R-:W-:Y:S01]  /*20ba0*/  VIADD R3, R3, 0xffffffff ;  /* 0xffffffff03037836 */ /* 0x000fe20000000000 */
[----:B--2---:R-:W-:-:S04]  /*20bb0*/  IADD3 R4, R5, 0x1, RZ ;  /* 0x0000000105047810 */ /* 0x004fc80007ffe0ff */
[----:B------:R-:W-:-:S04]  /*20bc0*/  ISETP.NE.AND P1, PT, R4, 0x2, PT ;  /* 0x000000020400780c */ /* 0x000fc80003f25270 */
[----:B------:R-:W-:Y:S02]  /*20bd0*/  SEL R5, RZ, 0x1, P1 ;  /* 0x00000001ff057807 */ /* 0x000fe40000800000 */
[----:B------:R-:W-:Y:S02]  /*20be0*/  SEL R4, R4, RZ, P1 ;  /* 0x000000ff04047207 */ /* 0x000fe40000800000 */
[----:B---3--:R-:W-:-:S05]  /*20bf0*/  LOP3.LUT R8, R8, R5, RZ, 0x3c, !PT ;  /* 0x0000000508087212 */ /* 0x008fca00078e3cff */
[----:B------:R1:W-:Y:S04]  /*20c00*/  STL [R1+0x20], R8 ;  /* 0x0000200801007387 */ /* 0x0003e80000100800 */
[----:B------:R1:W-:Y:S01]  /*20c10*/  STL [R1+0x18], R4 ;  /* 0x0000180401007387 */ /* 0x0003e20000100800 */
[----:B------:R-:W-:Y:S05]  /*20c20*/  @P2 BRA `(.L_x_6332) ;  /* 0xfffffff800842947 */ /* 0x000fea000383ffff */
.L_x_6302:
[----:B------:R-:W-:Y:S05]  /*20c30*/  BSYNC B0 ;  /* 0x0000000000007941 */ /* 0x000fea0003800000 */
.L_x_6301:
        /* <DEDUP_REMOVED lines=22> */
.L_x_6333:
        /* <DEDUP_REMOVED lines=14> */
[----:B------:R-:W-:Y:S02]  /*20e80*/  IMAD.U32 R7, RZ, RZ, UR9 ;  /* 0x00000009ff077e24 */ /* 0x000fe4000f8e00ff */
[----:B------:R-:W-:-:S02]  /*20e90*/  IMAD.U32 R10, RZ, RZ, UR4 ;  /* 0x00000004ff0a7e24 */ /* 0x000fc4000f8e00ff */
[----:B------:R-:W-:Y:S02]  /*20ea0*/  IMAD.MOV.U32 R8, RZ, RZ, 0x70 ;  /* 0x00000070ff087424 */ /* 0x000fe400078e00ff */
[----:B------:R-:W-:Y:S02]  /*20eb0*/  IMAD.MOV.U32 R12, RZ, RZ, 0x1 ;  /* 0x00000001ff0c7424 */ /* 0x000fe400078e00ff */
[----:B------:R-:W-:-:S07]  /*20ec0*/  IMAD.MOV.U32 R13, RZ, RZ, RZ ;  /* 0x000000ffff0d7224 */ /* 0x000fce00078e00ff */
[----:B------:R-:W-:-:S07]  /*20ed0*/  LEPC R20, `(.L_x_6336) ;  /* 0x000000001014794e */ /* 0x000fce0000000000 */
[----:B0-----:R-:W-:Y:S05]  /*20ee0*/  CALL.ABS.NOINC R2 ;  /* 0x0000000002007343 */ /* 0x001fea0003c00000 */
.L_x_6336:
[----:B------:R-:W-:Y:S05]  /*20ef0*/  BSYNC B6 ;  /* 0x0000000000067941 */ /* 0x000fea0003800000 */
.L_x_6335:
[----:B------:R-:W2:Y:S04]  /*20f00*/  LDL R0, [R1+0x4] ;  /* 0x0000040001007983 */ /* 0x000ea80000100800 */
[----:B------:R-:W3:Y:S01]  /*20f10*/  LDL.LU R2, [R1+0x28] ;  /* 0x0000280001027983 */ /* 0x000ee20000300800 */
[----:B------:R-:W-:Y:S01]  /*20f20*/  BSSY B6, `(.L_x_6337) ;  /* 0x0000017000067945 */ /* 0x000fe20003800000 */
[----:B--2---:R-:W-:-:S04]  /*20f30*/  IADD3 R0, R0, 0xe400, RZ ;  /* 0x0000e40000007810 */ /* 0x004fc80007ffe0ff */
[----:B------:R-:W-:Y:S02]  /*20f40*/  LOP3.LUT P0, RZ, R0, 0x3ff, RZ, 0xc0, !PT ;  /* 0x000003ff00ff7812 */ /* 0x000fe4000780c0ff */
[----:B---3--:R-:W-:-:S11]  /*20f50*/  LOP3.LUT R2, R2, 0xfffffffe, RZ, 0xc0, !PT ;  /* 0xfffffffe02027812 */ /* 0x008fd600078ec0ff */
        /* <DEDUP_REMOVED lines=19> */
.L_x_6338:
[----:B------:R-:W-:Y:S05]  /*21090*/  BSYNC B6 ;  /* 0x0000000000067941 */ /* 0x000fea0003800000 */
.L_x_6337:
        /* <DEDUP_REMOVED lines=22> */
.L_x_6340:
[----:B------:R-:W-:Y:S05]  /*21200*/  BSYNC B6 ;  /* 0x0000000000067941 */ /* 0x000fea0003800000 */
.L_x_6339:
        /* <DEDUP_REMOVED lines=20> */
.L_x_6342:
[----:B------:R-:W-:Y:S05]  /*21350*/  BSYNC B6 ;  /* 0x0000000000067941 */ /* 0x000fea0003800000 */
.L_x_6341:
        /* <DEDUP_REMOVED lines=23> */
.L_x_6495:
        /* <DEDUP_REMOVED lines=11> */
.L_x_6498:
[----:B------:R-:W-:Y:S05]  /*21580*/  @!P6 BRA `(.L_x_6344) ;  /* 0x00000004006ce947 */ /* 0x000fea0003800000 */
[----:B0-----:R-:W2:Y:S01]  /*21590*/  LDL R0, [R1+0x68] ;  /* 0x0000680001007983 */ /* 0x001ea20000100800 */
[----:B------:R-:W-:-:S04]  /*215a0*/  ISETP.NE.U32.AND P0, PT, R2, RZ, PT ;  /* 0x000000ff0200720c */ /* 0x000fc80003f05070 */
[----:B------:R-:W-:Y:S01]  /*215b0*/  ISETP.NE.AND.EX P0, PT, R3, RZ, PT, P0 ;  /* 0x000000ff0300720c */ /* 0x000fe20003f05300 */
[----:B--2---:R-:W-:-:S12]  /*215c0*/  VIADD R4, R0, 0xffffffff ;  /* 0xffffffff00047836 */ /* 0x004fd80000000000 */
[----:B------:R-:W-:Y:S05]  /*215d0*/  @!P0 BRA `(.L_x_6346) ;  /* 0x00000000004c8947 */ /* 0x000fea0003800000 */
[----:B------:R-:W0:Y:S01]  /*215e0*/  LDC R8, c[0x0][0x43c] ;  /* 0x00010f00ff087b82 */ /* 0x000e220000000800 */
[----:B------:R-:W-:Y:S01]  /*215f0*/  IMAD.MOV.U32 R0, RZ, RZ, R4 ;  /* 0x000000ffff007224 */ /* 0x000fe200078e0004 */
[----:B------:R-:W-:Y:S01]  /*21600*/  ULDC.64 UR4, c[0x0][0x428] ;  /* 0x00010a0000047ab9 */ /* 0x000fe20000000a00 */
[----:B0-----:R-:W-:-:S13]  /*21610*/  ISETP.NE.AND P0, PT, R8, 0x1, PT ;  /* 0x000000010800780c */ /* 0x001fda0003f05270 */
[----:B------:R-:W0:Y:S02]  /*21620*/  @P0 LDC.64 R6, c[0x0][0x440] ;  /* 0x00011000ff060b82 */ /* 0x000e240000000a00 */
[----:B0-----:R-:W-:-:S05]  /*21630*/  @P0 IMAD.HI.U32 R6, R4, R6, RZ ;  /* 0x0000000604060227 */ /* 0x001fca00078e00ff */
[----:B------:R-:W-:-:S04]  /*21640*/  @P0 SHF.R.U32.HI R0, RZ, R7, R6 ;  /* 0x00000007ff000219 */ /* 0x000fc80000011606 */
[--C-:B------:R-:W-:Y:S01]  /*21650*/  SHF.R.S32.HI R7, RZ, 0x1f, R0.reuse ;  /* 0x0000001fff077819 */ /* 0x100fe20000011400 */
[----:B------:R-:W-:Y:S01]  /*21660*/  IMAD.MOV R5, RZ, RZ, -R0 ;  /* 0x000000ffff057224 */ /* 0x000fe200078e0a00 */
[----:B------:R-:W-:-:S03]  /*21670*/  MOV R6, R0 ;  /* 0x0000000000067202 */ /* 0x000fc60000000f00 */
[----:B------:R-:W-:Y:S02]  /*21680*/  IMAD R4, R8, R5, R4 ;  /* 0x0000000508047224 */ /* 0x000fe400078e0204 */
[----:B------:R-:W-:Y:S02]  /*21690*/  IMAD R5, R10, UR4, RZ ;  /* 0x000000040a057c24 */ /* 0x000fe4000f8e02ff */
[----:B------:R-:W-:-:S04]  /*216a0*/  IMAD.WIDE.U32 R6, R9, UR4, R6 ;  /* 0x0000000409067c25 */ /* 0x000fc8000f8e0006 */
[----:B------:R-:W-:Y:S01]  /*216b0*/  IMAD R0, R9, UR5, R5 ;  /* 0x0000000509007c24 */ /* 0x000fe2000f8e0205 */
[----:B------:R-:W-:-:S03]  /*216c0*/  LEA R2, P0, R6, R2, 0x2 ;  /* 0x0000000206027211 */ /* 0x000fc600078010ff */
[----:B------:R-:W-:-:S05]  /*216d0*/  IMAD.IADD R0, R7, 0x1, R0 ;  /* 0x0000000107007824 */ /* 0x000fca00078e0200 */
[----:B------:R-:W-:-:S05]  /*216e0*/  LEA.HI.X R3, R6, R3, R0, 0x2, P0 ;  /* 0x0000000306037211 */ /* 0x000fca00000f1400 */
[----:B------:R-:W2:Y:S04]  /*216f0*/  LDG.E R0, desc[UR60][R2.64] ;  /* 0x0000003c02007981 */ /* 0x000ea8000c1e1900 */
[----:B--2---:R0:W-:Y:S02]  /*21700*/  STL [R1], R0 ;  /* 0x0000000001007387 */ /* 0x0041e40000100800 */
.L_x_6346:
        /* <DEDUP_REMOVED lines=10> */
.L_x_6499:
        /* <DEDUP_REMOVED lines=8> */
.L_x_6348:
[----:B------:R-:W2:Y:S04]  /*21830*/  LDL R7, [R1+0x4] ;  /* 0x0000040001077983 */ /* 0x000ea80000100800 */
[----:B------:R-:W2:Y:S04]  /*21840*/  LDL R2, [R1+0x14] ;  /* 0x0000140001027983 */ /* 0x000ea80000100800 */
[----:B------:R-:W3:Y:S04]  /*21850*/  LDL R6, [R1+0x30] ;  /* 0x0000300001067983 */ /* 0x000ee80000100800 */
[----:B------:R-:W4:Y:S01]  /*21860*/  LDL R5, [R1] ;  /* 0x0000000001057983 */ /* 0x000f220000100800 */
[----:B------:R-:W-:Y:S01]  /*21870*/  R2UR UR9, R0 ;  /* 0x00000000000972ca */ /* 0x000fe200000e0000 */
[----:B------:R-:W-:Y:S01]  /*21880*/  UIADD3 UR4, UP0, UR36, 0x470, URZ ;  /* 0x0000047024047890 */ /* 0x000fe2000ff1e03f */
[----:B------:R-:W-:Y:S01]  /*21890*/  R2UR UR12, R18 ;  /* 0x00000000120c72ca */ /* 0x000fe200000e0000 */
[----:B------:R-:W-:Y:S01]  /*218a0*/  UMOV UR6, 0x0 ;  /* 0x0000000000067882 */ /* 0x000fe20000000000 */
[----:B------:R-:W-:Y:S01]  /*218b0*/  UMOV UR7, 0x14f00000 ;  /* 0x14f0000000077882 */ /* 0x000fe20000000000 */
[----:B------:R-:W-:Y:S01]  /*218c0*/  UIADD3.X UR5, URZ, UR37, URZ, UP0, !UPT ;  /* 0x000000253f057290 */ /* 0x000fe200087fe43f */
[----:B------:R-:W-:-:S07]  /*218d0*/  UMOV UR10, URZ ;  /* 0x0000003f000a7c82 */ /* 0x000fce0008000000 */
[----:B------:R-:W-:Y:S01]  /*218e0*/  UIADD3 UR9, UR9, 0x2e870, URZ ;  /* 0x0002e87009097890 */ /* 0x000fe2000fffe03f */
[----:B--2---:R-:W-:Y:S02]  /*218f0*/  IMAD R2, R2, 0x7000, R7 ;  /* 0x0000700002027824 */ /* 0x004fe400078e0207 */
[----:B---3--:R-:W-:-:S03]  /*21900*/  IMAD R4, R4, 0xe0, R6 ;  /* 0x000000e004047824 */ /* 0x008fc600078e0206 */
[----:B------:R-:W-:Y:S02]  /*21910*/  R2UR UR8, R2 ;  /* 0x00000000020872ca */ /* 0x000fe400000e0000 */
[----:B----4-:R-:W-:Y:S02]  /*21920*/  R2UR UR13, R5 ;  /* 0x00000000050d72ca */ /* 0x010fe400000e0000 */
[----:B------:R-:W-:-:S09]  /*21930*/  R2UR UR11, R4 ;  /* 0x00000000040b72ca */ /* 0x000fd200000e0000 */
[----:B------:R-:W-:-:S09]  /*21940*/  UIADD3 UR8, UR8, 0xe400, URZ ;  /* 0x0000e40008087890 */ /* 0x000fd2000fffe03f */
[----:B------:R1:W-:Y:S01]  /*21950*/  UTMALDG.4D [UR8], [UR4], desc[UR6] ;  /* 0x00000608040075b4 */ /* 0x0003e20008019000 */
[----:B------:R-:W2:Y:S02]  /*21960*/  SYNCS.PHASECHK.TRANS64.TRYWAIT P0, [R0+URZ+0x2e840], R3 ;  /* 0x02e84003000075a7 */ /* 0x000ea4000800017f */
[----:B-12---:R-:W-:Y:S05]  /*21970*/  @!P0 BRA `(.L_x_6349) ;  /* 0x0000005c009c8947 */ /* 0x006fea0003800000 */
.L_x_6500:
[----:B------:R-:W-:Y:S05]  /*21980*/  @P1 BRA `(.L_x_6350) ;  /* 0x00000000001c1947 */ /* 0x000fea0003800000 */
[----:B------:R-:W2:Y:S01]  /*21990*/  S2R R5, SR_TID.X ;  /* 0x0000000000057919 */ /* 0x000ea20000002100 */
[----:B01----:R-:W-:-:S04]  /*219a0*/  MOV R3, 0x7000 ;  /* 0x0000700000037802 */ /* 0x003fc80000000f00 */
[----:B------:R3:W-:Y:S01]  /*219b0*/  SYNCS.ARRIVE.TRANS64 RZ, [R0+URZ+0x2e830], R3 ;  /* 0x02e8300300ff79a7 */ /* 0x0007e2000800003f */
[----:B--2---:R-:W-:-:S04]  /*219c0*/  LOP3.LUT R5, R5, 0x1f, RZ, 0xc0, !PT ;  /* 0x0000001f05057812 */ /* 0x004fc800078ec0ff */
[----:B------:R-:W-:-:S13]  /*219d0*/  ISETP.NE.AND P0, PT, R5, RZ, PT ;  /* 0x000000ff0500720c */ /* 0x000fda0003f05270 */
[----:B---3--:R-:W-:Y:S05]  /*219e0*/  @!P0 BRA `(.L_x_6350) ;  /* 0x0000000000048947 */ /* 0x008fea0003800000 */
[----:B------:R-:W-:Y:S01]  /*219f0*/  BPT.TRAP 0x1 ;  /* 0x000000040000795c */ /* 0x000fe20000300000 */
.L_x_6350:
[----:B------:R-:W2:Y:S04]  /*21a00*/  LDL R5, [R1] ;  /* 0x0000000001057983 */ /* 0x000ea80000100800 */
[----:B01----:R-:W3:Y:S01]  /*21a10*/  LDL.LU R3, [R1+0x28] ;  /* 0x0000280001037983 */ /* 0x003ee20000300800 */
        /* <DEDUP_REMOVED lines=9> */
[----:B------:R-:W-:-:S04]  /*21ab0*/  UMOV UR10, URZ ;  /* 0x0000003f000a7c82 */ /* 0x000fc80008000000 */
[----:B------:R-:W-:Y:S02]  /*21ac0*/  UIADD3 UR8, UR8, 0x20400, URZ ;  /* 0x0002040008087890 */ /* 0x000fe4000fffe03f */
[----:B------:R-:W-:Y:S01]  /*21ad0*/  UIADD3 UR9, UR9, 0x2e830, URZ ;  /* 0x0002e83009097890 */ /* 0x000fe2000fffe03f */
[----:B--2---:R-:W-:Y:S02]  /*21ae0*/  R2UR UR13, R5 ;  /* 0x00000000050d72ca */ /* 0x004fe400000e0000 */
[----:B---3--:R-:W-:-:S04]  /*21af0*/  LOP3.LUT R3, R3, 0xfffffffe, RZ, 0xc0, !PT ;  /* 0xfffffffe03037812 */ /* 0x008fc800078ec0ff */
[----:B------:R-:W-:-:S07]  /*21b00*/  @P0 LOP3.LUT R3, R3, 0x1, RZ, 0xfc, !PT ;  /* 0x0000000103030812 */ /* 0x000fce00078efcff */
[----:B------:R2:W-:Y:S01]  /*21b10*/  UTMALDG.4D [UR8], [UR4], desc[UR6] ;  /* 0x00000608040075b4 */ /* 0x0005e20008019000 */
[----:B------:R2:W-:Y:S01]  /*21b20*/  STL [R1+0x28], R3 ;  /* 0x0000280301007387 */ /* 0x0005e20000100800 */
[----:B------:R-:W-:Y:S01]  /*21b30*/  NOP ;  /* 0x0000000000007918 */ /* 0x000fe20000000000 */
.L_x_6344:
        /* <DEDUP_REMOVED lines=12> */
[----:B--2---:R-:W-:-:S04]  /*21c00*/  SHF.R.S32.HI R0, RZ, 0x1f, R3 ;  /* 0x0000001fff007819 */ /* 0x004fc80000011403 */
        /* <DEDUP_REMOVED lines=24> */
[----:B-1----:R-:W-:-:S02]  /*21d90*/  IMAD.U32 R10, RZ, RZ, UR8 ;  /* 0x00000008ff0a7e24 */ /* 0x002fc4000f8e00ff */
[----:B------:R-:W-:Y:S02]  /*21da0*/  IMAD.MOV.U32 R8, RZ, RZ, 0x70 ;  /* 0x00000070ff087424 */ /* 0x000fe400078e00ff */
[----:B------:R-:W-:Y:S02]  /*21db0*/  IMAD.MOV.U32 R12, RZ, RZ, 0x1 ;  /* 0x00000001ff0c7424 */ /* 0x000fe400078e00ff */
[----:B------:R-:W-:-:S07]  /*21dc0*/  IMAD.MOV.U32 R13, RZ, RZ, RZ ;  /* 0x000000ffff0d7224 */ /* 0x000fce00078e00ff */
[----:B------:R-:W-:-:S07]  /*21dd0*/  LEPC R20, `(.L_x_6352) ;  /* 0x000000001014794e */ /* 0x000fce0000000000 */
[----:B0-----:R-:W-:Y:S05]  /*21de0*/  CALL.ABS.NOINC R2 ;  /* 0x0000000002007343 */ /* 0x001fea0003c00000 */
.L_x_6352:
[----:B------:R-:W-:Y:S05]  /*21df0*/  BSYNC B6 ;  /* 0x0000000000067941 */ /* 0x000fea0003800000 */
.L_x_6351:
[----:B--2---:R-:W2:Y:S01]  /*21e00*/  LDL.LU R4, [R1+0x54] ;  /* 0x0000540001047983 */ /* 0x004ea20000300800 */
[----:B------:R-:W0:Y:S01]  /*21e10*/  LDC R7, c[0x0][0x448] ;  /* 0x00011200ff077b82 */ /* 0x000e220000000800 */
[----:B------:R-:W-:Y:S01]  /*21e20*/  ULDC.64 UR4, c[0x0][0x2d8] ;  /* 0x0000b60000047ab9 */ /* 0x000fe20000000a00 */
[----:B------:R-:W-:Y:S01]  /*21e30*/  SHF.L.U32 R17, R17, 0x7, RZ ;  /* 0x0000000711117819 */ /* 0x000fe200000006ff */
[----:B------:R-:W2:Y:S01]  /*21e40*/  LDL.LU.64 R2, [R1+0x60] ;  /* 0x0000600001027983 */ /* 0x000ea20000300a00 */
[----:B------:R-:W-:-:S03]  /*21e50*/  ULDC UR6, c[0x0][0x2b8] ;  /* 0x0000ae0000067ab9 */ /* 0x000fc60000000800 */
[----:B------:R-:W3:Y:S04]  /*21e60*/  LDL.LU R0, [R1+0x58] ;  /* 0x0000580001007983 */ /* 0x000ee80000300800 */
[----:B------:R-:W4:Y:S04]  /*21e70*/  LDL.LU R6, [R1+0x78] ;  /* 0x0000780001067983 */ /* 0x000f280000300800 */
[----:B------:R-:W4:Y:S04]  /*21e80*/  LDL.LU R5, [R1+0x50] ;  /* 0x0000500001057983 */ /* 0x000f280000300800 */
[----:B-1----:R1:W5:Y:S01]  /*21e90*/  LDL R9, [R1+0x6c] ;  /* 0x00006c0001097983 */ /* 0x0023620000100800 */
[----:B0-----:R-:W-:Y:S01]  /*21ea0*/  ISETP.NE.AND P0, PT, R7, 0x1, PT ;  /* 0x000000010700780c */ /* 0x001fe20003f05270 */
[----:B------:R-:W0:Y:S02]  /*21eb0*/  S2R R8, SR_TID.X ;  /* 0x0000000000087919 */ /* 0x000e240000002100 */
[----:B0-----:R-:W-:-:S04]  /*21ec0*/  SHF.L.U32 R10, R8, 0x4, RZ ;  /* 0x00000004080a7819 */ /* 0x001fc800000006ff */
[----:B------:R-:W-:Y:S02]  /*21ed0*/  LOP3.LUT R10, R10, 0x70, RZ, 0xc0, !PT ;  /* 0x000000700a0a7812 */ /* 0x000fe400078ec0ff */
[----:B------:R-:W-:-:S04]  /*21ee0*/  LOP3.LUT R8, R8, 0x7f, RZ, 0xc0, !PT ;  /* 0x0000007f08087812 */ /* 0x000fc800078ec0ff */
[----:B------:R-:W-:Y:S02]  /*21ef0*/  SHF.R.U32.HI R8, RZ, 0x3, R8 ;  /* 0x00000003ff087819 */ /* 0x000fe40000011608 */
        /* <DEDUP_REMOVED lines=9> */
[----:B------:R-:W2:Y:S03]  /*21f90*/  @P0 LDC R6, c[0x0][0x450] ;  /* 0x00011400ff060b82 */ /* 0x000ea60000000800 */
        /* <DEDUP_REMOVED lines=11> */
[----:B--2---:R-:W-:-:S05]  /*22050*/  @P0 SHF.R.U32.HI R0, RZ, R6, R5 ;  /* 0x00000006ff000219 */ /* 0x004fca0000011605 */
        /* <DEDUP_REMOVED lines=14> */
[----:B------:R-:W-:Y:S01]  /*22140*/  UMOV UR4, 0xffffffff ;  /* 0xffffffff00047882 */ /* 0x000fe20000000000 */
[----:B------:R-:W-:Y:S02]  /*22150*/  ISETP.GE.AND P0, PT, R10, UR6, PT ;  /* 0x000000060a007c0c */ /* 0x000fe4000bf06270 */
[----:B------:R-:W-:Y:S01]  /*22160*/  IADD3.X R3, R3, UR5, R0, P1, !PT ;  /* 0x0000000503037c10 */ /* 0x000fe20008ffe400 */
[----:B-1----:R-:W-:Y:S10]  /*22170*/  BRA.DIV UR4, `(.L_x_6353) ;  /* 0x0000005604b07947 */ /* 0x002ff4000b800000 */
[----:B------:R-:W2:Y:S01]  /*22180*/  LDL.LU R6, [R1+0x70] ;  /* 0x0000700001067983 */ /* 0x000ea20000300800 */
[----:B------:R-:W-:-:S04]  /*22190*/  IMAD.IADD R0, R8, 0x1, R17 ;  /* 0x0000000108007824 */ /* 0x000fc800078e0211 */
[----:B------:R-:W-:Y:S02]  /*221a0*/  VIADD R5, R0, 0x10 ;  /* 0x0000001000057836 */ /* 0x000fe40000000000 */
[----:B--2---:R-:W-:Y:S02]  /*221b0*/  IMAD R2, R6, R7, RZ ;  /* 0x0000000706027224 */ /* 0x004fe400078e02ff */
[----:B------:R-:W0:Y:S03]  /*221c0*/  SHFL.IDX PT, R7, R4, RZ, 0x181f ;  /* 0x00181fff04077589 */ /* 0x000e2600000e0000 */
[----:B------:R-:W-:Y:S01]  /*221d0*/  ISETP.GE.AND P1, PT, R0, R2, PT ;  /* 0x000000020000720c */ /* 0x000fe20003f26270 */
[----:B------:R-:W1:-:S12]  /*221e0*/  SHFL.IDX PT, R6, R3, RZ, 0x181f ;  /* 0x00181fff03067589 */ /* 0x000e5800000e0000 */
        /* <DEDUP_REMOVED lines=15> */
[----:B------:R0:W-:Y:S02]  /*222e0*/  @!P1 LDGSTS.E.BYPASS.LTC128B.128 [R9+0x1cc00], desc[UR60][R6.64], !P0 ;  /* 0x1cc0000006099fae */ /* 0x0001e4000c101d7c */
[----:B------:R-:W-:Y:S02]  /*222f0*/  ISETP.GE.AND P1, PT, R5, R2, PT ;  /* 0x000000020500720c */ /* 0x000fe40003f26270 */
[----:B------:R-:W1:Y:S04]  /*22300*/  SHFL.IDX PT, R5, R4, 0x2, 0x181f ;  /* 0x00581f0004057f89 */ /* 0x000e6800000e0000 */
[----:B0-----:R-:W0:Y:S07]  /*22310*/  SHFL.IDX PT, R6, R3, 0x2, 0x181f ;  /* 0x00581f0003067f89 */ /* 0x001e2e00000e0000 */
        /* <DEDUP_REMOVED lines=40> */
[----:B------:R0:W1:Y:S04]  /*225a0*/  SHFL.IDX PT, R5, R3, 0x7, 0x181f ;  /* 0x00f81f0003057f89 */ /* 0x00006800000e0000 */
[----:B------:R0:W-:Y:S04]  /*225b0*/  @!P1 LDGSTS.E.BYPASS.LTC128B.128 [R9+0x1f400], desc[UR60][R6.64], !P0 ;  /* 0x1f40000006099fae */ /* 0x0001e8000c101d7c */
[----:B------:R0:W2:Y:S02]  /*225c0*/  SHFL.IDX PT, R3, R4, 0x7, 0x181f ;  /* 0x00f81f0004037f89 */ /* 0x0000a400000e0000 */
.L_x_6517:
[----:B------:R3:W5:Y:S01]  /*225d0*/  LDL R8, [R1+0x4] ;  /* 0x0000040001087983 */ /* 0x0007620000100800 */
[----:B------:R-:W-:-:S05]  /*225e0*/  VIADD R0, R0, 0x70 ;  /* 0x0000007000007836 */ /* 0x000fca0000000000 */
[----:B------:R-:W-:-:S13]  /*225f0*/  ISETP.GE.AND P1, PT, R0, R2, PT ;  /* 0x000000020000720c */ /* 0x000fda0003f26270 */
[----:B--2---:R-:W-:-:S04]  /*22600*/  @!P1 IADD3 R2, P2, R10, R3, RZ ;  /* 0x000000030a029210 */ /* 0x004fc80007f5e0ff */
[----:B01----:R-:W-:-:S05]  /*22610*/  @!P1 IADD3.X R3, RZ, R5, RZ, P2, !PT ;  /* 0x00000005ff039210 */ /* 0x003fca00017fe4ff */
[----:B------:R-:W-:Y:S01]  /*22620*/  @!PT LDS RZ, [RZ] ;  /* 0x00000000fffff984 */ /* 0x000fe20000000800 */
[----:B------:R-:W-:Y:S01]  /*22630*/  @!PT LDS RZ, [RZ] ;  /* 0x00000000fffff984 */ /* 0x000fe20000000800 */
[----:B------:R-:W-:Y:S01]  /*22640*/  @!PT LDS RZ, [RZ] ;  /* 0x00000000fffff984 */ /* 0x000fe20000000800 */
[----:B------:R3:W-:Y:S01]  /*22650*/  @!P1 LDGSTS.E.BYPASS.LTC128B.128 [R9+0x1fc00], desc[UR60][R2.64], !P0 ;  /* 0x1fc0000002099fae */ /* 0x0007e2000c101d7c */
[----:B------:R-:W-:Y:S01]  /*22660*/  PLOP3.LUT P0, PT, PT, PT, PT, 0x80, 0x0 ;  /* 0x000000000000781c */ /* 0x000fe20003f0f070 */
[----:B------:R-:W-:-:S12]  /*22670*/  NOP ;  /* 0x0000000000007918 */ /* 0x000fd80000000000 */
.L_x_6354:
[----:B---3--:R-:W2:Y:S01]  /*22680*/  LDL R2, [R1+0x4] ;  /* 0x0000040001027983 */ /* 0x008ea20000100800 */
[----:B------:R-:W-:Y:S02]  /*22690*/  PLOP3.LUT P1, PT, P1, P0, PT, 0xa2, 0x0 ;  /* 0x000000000000781c */ /* 0x000fe40000f21472 */
[----:B--2---:R-:W-:-:S08]  /*226a0*/  @P0 R2UR P1, UR4, R2 ;  /* 0x00000000020402ca */ /* 0x004fd00000020000 */
[----:B------:R-:W-:-:S05]  /*226b0*/  @P0 PLOP3.LUT P0, PT, P1, PT, PT, 0x80, 0x0 ;  /* 0x000000000000081c */ /* 0x000fca0000f0f070 */
[----:B------:R-:W-:Y:S01]  /*226c0*/  @!P1 SYNCS.ARRIVE.TRANS64.RED.A0T1 RZ, [UR4+0x2e800], RZ ;  /* 0x02e800ffffff99a7 */ /* 0x000fe20008200404 */
[----:B------:R-:W-:Y:S07]  /*226d0*/  @!P1 ARRIVES.LDGSTSBAR.64.TRANSCNT [UR4+0x2e800] ;  /* 0x02e80000ff0099b0 */ /* 0x000fee0008000a84 */
[----:B------:R-:W-:Y:S05]  /*226e0*/  @P0 BRA.U.ANY `(.L_x_6354) ;  /* 0xfffffffd00e40947 */ /* 0x000fea000393ffff */
[----:B------:R-:W2:Y:S02]  /*226f0*/  LDL.LU R3, [R1+0x7c] ;  /* 0x00007c0001037983 */ /* 0x000ea40000300800 */
        /* <DEDUP_REMOVED lines=11> */
.L_x_6518:
[----:B------:R-:W-:Y:S05]  /*227b0*/  BSYNC B0 ;  /* 0x0000000000007941 */ /* 0x000fea0003800000 */
.L_x_6355:
[----:B0-----:R-:W2:Y:S02]  /*227c0*/  LDL.LU R2, [R1+0x5c] ;  /* 0x00005c0001027983 */ /* 0x001ea40000300800 */
[----:B--2---:R-:W-:-:S13]  /*227d0*/  ISETP.GE.AND P0, PT, R2, 0xe1, PT ;  /* 0x000000e10200780c */ /* 0x004fda0003f06270 */
[----:B------:R-:W-:Y:S05]  /*227e0*/  @!P0 BRA `(.L_x_6357) ;  /* 0x0000001400008947 */ /* 0x000fea0003800000 */
[----:B------:R-:W2:Y:S04]  /*227f0*/  LDL.LU R2, [R1+0x68] ;  /* 0x0000680001027983 */ /* 0x000ea80000300800 */
[----:B------:R0:W5:Y:S04]  /*22800*/  LDL.LU R0, [R1+0x14] ;  /* 0x0000140001007983 */ /* 0x0001680000300800 */
[----:B-----5:R0:W5:Y:S02]  /*22810*/  LDL.LU R8, [R1+0x1c] ;  /* 0x00001c0001087983 */ /* 0x0201640000300800 */
[----:B0-2---:R-:W-:-:S07]  /*22820*/  VIADD R2, R2, 0xfffffffe ;  /* 0xfffffffe02027836 */ /* 0x005fce0000000000 */
.L_x_6377:
[----:B------:R-:W2:Y:S01]  /*22830*/  LDL R3, [R1+0x28] ;  /* 0x0000280001037983 */ /* 0x000ea20000100800 */
[----:B-----5:R-:W-:Y:S01]  /*22840*/  IADD3 R4, R0, 0x1, RZ ;  /* 0x0000000100047810 */ /* 0x020fe20007ffe0ff */
[----:B------:R-:W-:Y:S05]  /*22850*/  YIELD ;  /* 0x0000000000007946 */ /* 0x000fea0003800000 */
[C---:B------:R-:W-:Y:S01]  /*22860*/  ISETP.NE.AND P0, PT, R4.reuse, 0x2, PT ;  /* 0x000000020400780c */ /* 0x040fe20003f05270 */
[----:B------:R-:W-:Y:S03]  /*22870*/  BSSY B0, `(.L_x_6358) ;  /* 0x0000071000007945 */ /* 0x000fe60003800000 */
[----:B------:R-:W-:-:S02]  /*22880*/  SEL R10, R4, RZ, P0 ;  /* 0x000000ff040a7207 */ /* 0x000fc40000000000 */
[----:B--2---:R-:W-:Y:S02]  /*22890*/  LOP3.LUT P1, RZ, R3, 0x1, RZ, 0xc0, !PT ;  /* 0x0000000103ff7812 */ /* 0x004fe4000782c0ff */
        /* <DEDUP_REMOVED lines=24> */
[----:B------:R-:W-:-:S05]  /*22a20*/  IMAD.WIDE.U32 R4, R7, UR6, R4 ;  /* 0x0000000607047c25 */ /* 0x000fca000f8e0004 */
[----:B------:R-:W-:Y:S02]  /*22a30*/  IADD3 R5, R6, R5, RZ ;  /* 0x0000000506057210 */ /* 0x000fe40007ffe0ff */
[----:B------:R-:W-:-:S04]  /*22a40*/  LEA R6, P0, R4, UR4, 0x2 ;  /* 0x0000000404067c11 */ /* 0x000fc8000f8010ff */
[----:B------:R-:W-:-:S05]  /*22a50*/  LEA.HI.X R7, R4, UR5, R5, 0x2, P0 ;  /* 0x0000000504077c11 */ /* 0x000fca00080f1405 */
[----:B------:R-:W2:Y:S04]  /*22a60*/  LDG.E R4, desc[UR60][R6.64] ;  /* 0x0000003c06047981 */ /* 0x000ea8000c1e1900 */
[----:B--2---:R1:W-:Y:S02]  /*22a70*/  STL [R1], R4 ;  /* 0x0000000401007387 */ /* 0x0043e40000100800 */
.L_x_6360:
[----:B------:R-:W2:Y:S01]  /*22a80*/  LDL R5, [R1+0x4] ;  /* 0x0000040001057983 */ /* 0x000ea20000100800 */
[----:B-1----:R-:W1:Y:S01]  /*22a90*/  S2R R4, SR_TID.X ;  /* 0x0000000000047919 */ /* 0x002e620000002100 */
[----:B------:R-:W-:Y:S01]  /*22aa0*/  BSSY B1, `(.L_x_6361) ;  /* 0x0000007000017945 */ /* 0x000fe20003800000 */
[----:B-1----:R-:W-:-:S04]  /*22ab0*/  LOP3.LUT R4, R4, 0x7f, RZ, 0xc0, !PT ;  /* 0x0000007f04047812 */ /* 0x002fc800078ec0ff */
[----:B------:R-:W-:Y:S01]  /*22ac0*/  ISETP.NE.AND P1, PT, R4, RZ, PT ;  /* 0x000000ff0400720c */ /* 0x000fe20003f25270 */
[----:B--2---:R-:W-:Y:S01]  /*22ad0*/  IMAD R6, R10, 0x8, R5 ;  /* 0x000000080a067824 */ /* 0x004fe200078e0205 */
[----:B------:R-:W-:-:S04]  /*22ae0*/  SHF.L.U32 R5, R9, 0x1f, RZ ;  /* 0x0000001f09057819 */ /* 0x000fc800000006ff */
[----:B------:R-:W1:Y:S02]  /*22af0*/  SYNCS.PHASECHK.TRANS64.TRYWAIT P0, [R6+URZ+0x2e880], R5 ;  /* 0x02e88005060075a7 */ /* 0x000e64000800017f */
[----:B-1----:R-:W-:Y:S05]  /*22b00*/  @!P0 BRA `(.L_x_6362) ;  /* 0x0000005400f48947 */ /* 0x002fea0003800000 */
.L_x_6519:
[----:B------:R-:W-:Y:S05]  /*22b10*/  BSYNC B1 ;  /* 0x0000000000017941 */ /* 0x000fea0003800000 */
.L_x_6361:
        /* <DEDUP_REMOVED lines=9> */
.L_x_6364:
[----:B------:R-:W-:Y:S05]  /*22bb0*/  BSYNC B1 ;  /* 0x0000000000017941 */ /* 0x000fea0003800000 */
.L_x_6363:
[----:B0-----:R-:W2:Y:S04]  /*22bc0*/  LDL R9, [R1+0x4] ;  /* 0x0000040001097983 */ /* 0x001ea80000100800 */
[----:B------:R-:W2:Y:S04]  /*22bd0*/  LDL R4, [R1+0x14] ;  /* 0x0000140001047983 */ /* 0x000ea80000100800 */
        /* <DEDUP_REMOVED lines=9> */
[----:B---3--:R-:W-:Y:S01]  /*22c70*/  IMAD R3, R3, 0xe0, R7 ;  /* 0x000000e003037824 */ /* 0x008fe200078e0207 */
[----:B------:R-:W-:Y:S01]  /*22c80*/  IADD3 R7, R6, 0x2e870, RZ ;  /* 0x0002e87006077810 */ /* 0x000fe20007ffe0ff */
[----:B------:R-:W-:-:S09]  /*22c90*/  VIADD R9, R4, 0xe400 ;  /* 0x0000e40004097836 */ /* 0x000fd20000000000 */
.L_x_6365:
        /* <DEDUP_REMOVED lines=10> */
[----:B0-----:R-:W-:Y:S05]  /*22d40*/  @P0 BRA.U.ANY `(.L_x_6365) ;  /* 0xfffffffd00d40947 */ /* 0x001fea000393ffff */
[----:B------:R-:W0:Y:S01]  /*22d50*/  SYNCS.PHASECHK.TRANS64.TRYWAIT P0, [R6+URZ+0x2e840], R5 ;  /* 0x02e84005060075a7 */ /* 0x000e22000800017f */
[----:B------:R-:W-:Y:S04]  /*22d60*/  BSSY B1, `(.L_x_6366) ;  /* 0x0000002000017945 */ /* 0x000fe80003800000 */
[----:B0-----:R-:W-:Y:S05]  /*22d70*/  @!P0 BRA `(.L_x_6367) ;  /* 0x00000054006c8947 */ /* 0x001fea0003800000 */
.L_x_6520:
[----:B------:R-:W-:Y:S05]  /*22d80*/  BSYNC B1 ;  /* 0x0000000000017941 */ /* 0x000fea0003800000 */
.L_x_6366:
[----:B------:R-:W-:Y:S01]  /*22d90*/  BSSY B1, `(.L_x_6368) ;  /* 0x000000b000017945 */ /* 0x000fe20003800000 */
[----:B------:R-:W-:Y:S02]  /*22da0*/  IMAD.MOV.U32 R12, RZ, RZ, 0x0 ;  /* 0x00000000ff0c7424 */ /* 0x000fe400078e00ff */
[----:B------:R-:W-:Y:S01]  /*22db0*/  IMAD.MOV.U32 R13, RZ, RZ, 0x14f00000 ;  /* 0x14f00000ff0d7424 */ /* 0x000fe200078e00ff */
[----:B------:R-:W-:Y:S06]  /*22dc0*/  @P1 BRA `(.L_x_6369) ;  /* 0x00000000001c1947 */ /* 0x000fec0003800000 */
[----:B------:R-:W2:Y:S01]  /*22dd0*/  S2R R7, SR_TID.X ;  /* 0x0000000000077919 */ /* 0x000ea20000002100 */
[----:B01----:R-:W-:-:S04]  /*22de0*/  MOV R5, 0x7000 ;  /* 0x0000700000057802 */ /* 0x003fc80000000f00 */
[----:B------:R3:W-:Y:S01]  /*22df0*/  SYNCS.ARRIVE.TRANS64 RZ, [R6+URZ+0x2e830], R5 ;  /* 0x02e8300506ff79a7 */ /* 0x0007e2000800003f */
[----:B--2---:R-:W-:-:S04]  /*22e00*/  LOP3.LUT R7, R7, 0x1f, RZ, 0xc0, !PT ;  /* 0x0000001f07077812 */ /* 0x004fc800078ec0ff */
[----:B------:R-:W-:-:S13]  /*22e10*/  ISETP.NE.AND P0, PT, R7, RZ, PT ;  /* 0x000000ff0700720c */ /* 0x000fda0003f05270 */
[----:B---3--:R-:W-:Y:S05]  /*22e20*/  @!P0 BRA `(.L_x_6369) ;  /* 0x0000000000048947 */ /* 0x008fea0003800000 */
[----:B------:R-:W-:Y:S01]  /*22e30*/  BPT.TRAP 0x1 ;  /* 0x000000040000795c */ /* 0x000fe20000300000 */
.L_x_6369:
[----:B------:R-:W-:Y:S05]  /*22e40*/  BSYNC B1 ;  /* 0x0000000000017941 */ /* 0x000fea0003800000 */
.L_x_6368:
        /* <DEDUP_REMOVED lines=8> */
.L_x_6370:
        /* <DEDUP_REMOVED lines=11> */
.L_x_6359:
[----:B------:R-:W-:Y:S05]  /*22f80*/  BSYNC B0 ;  /* 0x0000000000007941 */ /* 0x000fea0003800000 */
.L_x_6358:
[----:B------:R-:W-:-:S06]  /*22f90*/  UISETP.NE.AND UP0, UPT, UR38, 0x3, UPT ;  /* 0x000000032600788c */ /* 0x000fcc000bf05270 */
[----:B------:R-:W-:-:S13]  /*22fa0*/  PLOP3.LUT P0, PT, PT, PT, UP0, 0x80, 0x0 ;  /* 0x000000000000781c */ /* 0x000fda0003f0f008 */
[----:B------:R-:W-:Y:S05]  /*22fb0*/  @!P0 BRA `(.L_x_6371) ;  /* 0x0000000000048947 */ /* 0x000fea0003800000 */
[----:B------:R-:W-:Y:S01]  /*22fc0*/  BPT.TRAP 0x1 ;  /* 0x000000040000795c */ /* 0x000fe20000300000 */
.L_x_6371:
[----:B------:R-:W2:Y:S01]  /*22fd0*/  LDL R5, [R1+0x4] ;  /* 0x0000040001057983 */ /* 0x000ea20000100800 */
[----:B------:R-:W-:Y:S01]  /*22fe0*/  IMAD.U32 R3, RZ, RZ, UR39 ;  /* 0x00000027ff037e24 */ /* 0x000fe2000f8e00ff */
[----:B------:R-:W-:Y:S01]  /*22ff0*/  LOP3.LUT R4, R8, 0x1, RZ, 0x3c, !PT ;  /* 0x0000000108047812 */ /* 0x000fe200078e3cff */
[----:B------:R-:W-:Y:S03]  /*23000*/  BSSY B0, `(.L_x_6372) ;  /* 0x0000006000007945 */ /* 0x000fe60003800000 */
[----:B------:R-:W-:Y:S02]  /*23010*/  ISETP.NE.AND P1, PT, R3, 0x3, PT ;  /* 0x000000030300780c */ /* 0x000fe40003f25270 */
[----:B------:R-:W-:Y:S02]  /*23020*/  SHF.L.U32 R4, R4, 0x1f, RZ ;  /* 0x0000001f04047819 */ /* 0x000fe400000006ff */
[----:B--2---:R-:W-:-:S04]  /*23030*/  LEA R3, R0, R5, 0x3 ;  /* 0x0000000500037211 */ /* 0x004fc800078e18ff */
[----:B------:R-:W1:Y:S02]  /*23040*/  SYNCS.PHASECHK.TRANS64.TRYWAIT P0, [R3+URZ+0x2e870], R4 ;  /* 0x02e87004030075a7 */ /* 0x000e64000800017f */
[----:B-1----:R-:W-:Y:S05]  /*23050*/  @!P0 BRA `(.L_x_6373) ;  /* 0x0000005000c88947 */ /* 0x002fea0003800000 */
.L_x_6521:
[----:B------:R-:W-:Y:S05]  /*23060*/  BSYNC B0 ;  /* 0x0000000000007941 */ /* 0x000fea0003800000 */
.L_x_6372:
[----:B------:R-:W-:Y:S05]  /*23070*/  @!P1 BRA `(.L_x_6374) ;  /* 0x0000000000049947 */ /* 0x000fea0003800000 */
[----:B------:R-:W-:Y:S01]  /*23080*/  BPT.TRAP 0x1 ;  /* 0x000000040000795c */ /* 0x000fe20000300000 */
.L_x_6374:
[----:B-1----:R-:W-:Y:S01]  /*23090*/  SHF.L.U32 R4, R8, 0x1f, RZ ;  /* 0x0000001f08047819 */ /* 0x002fe200000006ff */
[----:B------:R-:W-:-:S03]  /*230a0*/  IMAD R0, R0, 0x7000, RZ ;  /* 0x0000700000007824 */ /* 0x000fc600078e02ff */
[----:B------:R-:W1:Y:S02]  /*230b0*/  SYNCS.PHASECHK.TRANS64.TRYWAIT P0, [R3+URZ+0x2e860], R4 ;  /* 0x02e86004030075a7 */ /* 0x000e64000800017f */
[----:B-1----:R-:W-:Y:S05]  /*230c0*/  @!P0 BRA `(.L_x_6375) ;  /* 0x0000005000c08947 */ /* 0x002fea0003800000 */
.L_x_6522:
[----:B------:R-:W2:Y:S04]  /*230d0*/  LDL R12, [R1+0x34] ;  /* 0x00003400010c7983 */ /* 0x000ea80000100800 */
[----:B------:R-:W3:Y:S04]  /*230e0*/  LDL R13, [R1+0x8] ;  /* 0x00000800010d7983 */ /* 0x000ee80000100800 */
[----:B------:R4:W-:Y:S04]  /*230f0*/  STL [R1+0xd0], R16 ;  /* 0x0000d01001007387 */ /* 0x0009e80000100800 */
[----:B----4-:R-:W4:Y:S04]  /*23100*/  LDL R16, [R1+0x10] ;  /* 0x0000100001107983 */ /* 0x010f280000100800 */
[----:B------:R1:W-:Y:S04]  /*23110*/  STL [R1+0xcc], R3 ;  /* 0x0000cc0301007387 */ /* 0x0003e80000100800 */
[----:B-1----:R-:W2:Y:S04]  /*23120*/  LDL R3, [R1+0x4] ;  /* 0x0000040001037983 */ /* 0x002ea80000100800 */
[----:B------:R1:W-:Y:S04]  /*23130*/  STL [R1+0xc8], R2 ;  /* 0x0000c80201007387 */ /* 0x0003e80000100800 */
[----:B-1----:R-:W3:Y:S01]  /*23140*/  LDL R2, [R1+0xc] ;  /* 0x00000c0001027983 */ /* 0x002ee20000100800 */
[----:B------:R-:W-:Y:S05]  /*23150*/  WARPSYNC.ALL ;  /* 0x0000000000007948 */ /* 0x000fea0003800000 */
[----:B----4-:R-:W-:-:S05]  /*23160*/  LOP3.LUT R4, R0, R16, RZ, 0xfc, !PT ;  /* 0x0000001000047212 */ /* 0x010fca00078efcff */
[C---:B--2---:R-:W-:Y:S01]  /*23170*/  IMAD.IADD R4, R3.reuse, 0x1, R4 ;  /* 0x0000000103047824 */ /* 0x044fe200078e0204 */
[----:B------:R-:W-:-:S05]  /*23180*/  IADD3 R17, R3, R12, R0 ;  /* 0x0000000c03117210 */ /* 0x000fca0007ffe000 */
[----:B------:R-:W1:Y:S01]  /*23190*/  LDSM.16.MT88.4 R4, [R4+0xe400] ;  /* 0x00e400000404783b */ /* 0x000e620000004200 */
[----:B---3--:R-:W-:-:S05]  /*231a0*/  LOP3.LUT R12, R0, R2, RZ, 0xfc, !PT ;  /* 0x00000002000c7212 */ /* 0x008fca00078efcff */
[----:B------:R-:W-:Y:S01]  /*231b0*/  IMAD.IADD R12, R13, 0x1, R12 ;  /* 0x000000010d0c7824 */ /* 0x000fe200078e020c */
[C-C-:B-1----:R-:W-:Y:S02]  /*231c0*/  PRMT R8, R4.reuse, 0x6420, R5.reuse ;  /* 0x0000642004087816 */ /* 0x142fe40000000005 */
[----:B0-----:R-:W-:Y:S02]  /*231d0*/  PRMT R9, R4, 0x7531, R5 ;  /* 0x0000753104097816 */ /* 0x001fe40000000005 */
[C-C-:B------:R-:W-:Y:S02]  /*231e0*/  PRMT R10, R6.reuse, 0x6420, R7.reuse ;  /* 0x00006420060a7816 */ /* 0x140fe40000000007 */
[----:B------:R-:W-:Y:S02]  /*231f0*/  PRMT R11, R6, 0x7531, R7 ;  /* 0x00007531060b7816 */ /* 0x000fe40000000007 */
[----:B------:R-:W0:Y:S04]  /*23200*/  LDSM.16.MT88.4 R4, [R17+0xe400] ;  /* 0x00e400001104783b */ /* 0x000e280000004200 */
[----:B------:R0:W-:Y:S02]  /*23210*/  STSM.16.M88.4 [R12], R8 ;  /* 0x000000080c007844 */ /* 0x0001e40000000200 */
[----:B0-----:R-:W-:-:S02]  /*23220*/  PRMT R8, R4, 0x6420, R5 ;  /* 0x0000642004087816 */ /* 0x001fc40000000005 */
[----:B------:R-:W-:Y:S02]  /*23230*/  PRMT R9, R4, 0x7531, R5 ;  /* 0x0000753104097816 */ /* 0x000fe40000000005 */
[----:B------:R-:W-:Y:S02]  /*23240*/  LOP3.LUT R4, R0, 0x800, R2, 0xfe, !PT ;  /* 0x0000080000047812 */ /* 0x000fe400078efe02 */
[C-C-:B------:R-:W-:Y:S02]  /*23250*/  PRMT R10, R6.reuse, 0x6420, R7.reuse ;  /* 0x00006420060a7816 */ /* 0x140fe40000000007 */
[----:B------:R-:W-:Y:S01]  /*23260*/  PRMT R11, R6, 0x7531, R7 ;  /* 0x00007531060b7816 */ /* 0x000fe20000000007 */
[----:B------:R-:W-:-:S05]  /*23270*/  IMAD.IADD R4, R13, 0x1, R4 ;  /* 0x000000010d047824 */ /* 0x000fca00078e0204 */
[----:B------:R0:W-:Y:S02]  /*23280*/  STSM.16.M88.4 [R4], R8 ;  /* 0x0000000804007844 */ /* 0x0001e40000000200 */
[----:B0-----:R-:W-:Y:S01]  /*23290*/  VIADD R8, R0, 0x1000 ;  /* 0x0000100000087836 */ /* 0x001fe20000000000 */
[----:B------:R-:W-:-:S04]  /*232a0*/  MOV R11, R13 ;  /* 0x0000000d000b7202 */ /* 0x000fc80000000f00 */
        /* <DEDUP_REMOVED lines=8> */
[----:B------:R-:W-:Y:S02]  /*23330*/  PRMT R15, R6, 0x7531, R7 ;  /* 0x00007531060f7816 */ /* 0x000fe40000000007 */
[----:B------:R-:W0:Y:S04]  /*23340*/  LDSM.16.MT88.4 R4, [R17+0xf400] ;  /* 0x00f400001104783b */ /* 0x000e280000004200 */
[----:B------:R1:W-:Y:S04]  /*23350*/  STSM.16.M88.4 [R8], R12 ;  /* 0x0000000c08007844 */ /* 0x0003e80000000200 */
[----:B-1----:R-:W2:Y:S01]  /*23360*/  LDL R14, [R1+0x4c] ;  /* 0x00004c00010e7983 */ /* 0x002ea20000100800 */
[----:B------:R-:W-:-:S02]  /*23370*/  MOV R15, R11 ;  /* 0x0000000b000f7202 */ /* 0x000fc40000000f00 */
[C-C-:B0-----:R-:W-:Y:S02]  /*23380*/  PRMT R8, R4.reuse, 0x6420, R5.reuse ;  /* 0x0000642004087816 */ /* 0x141fe40000000005 */
[----:B------:R-:W-:Y:S02]  /*23390*/  PRMT R9, R4, 0x7531, R5 ;  /* 0x0000753104097816 */ /* 0x000fe40000000005 */
[C-C-:B------:R-:W-:Y:S02]  /*233a0*/  PRMT R10, R6.reuse, 0x6420, R7.reuse ;  /* 0x00006420060a7816 */ /* 0x140fe40000000007 */
[----:B------:R-:W-:Y:S02]  /*233b0*/  PRMT R11, R6, 0x7531, R7 ;  /* 0x00007531060b7816 */ /* 0x000fe40000000007 */
[----:B--2---:R-:W-:-:S05]  /*233c0*/  IADD3 R4, R15, R14, R0 ;  /* 0x0000000e0f047210 */ /* 0x004fca0007ffe000 */
[----:B------:R0:W-:Y:S02]  /*233d0*/  STSM.16.M88.4 [R4], R8 ;  /* 0x0000000804007844 */ /* 0x0001e40000000200 */
[----:B0-----:R-:W-:Y:S02]  /*233e0*/  VIADD R8, R0, 0x2000 ;  /* 0x0000200000087836 */ /* 0x001fe40000000000 */
[----:B------:R-:W-:-:S03]  /*233f0*/  IMAD.MOV.U32 R11, RZ, RZ, R15 ;  /* 0x000000ffff0b7224 */ /* 0x000fc600078e000f */
[C---:B------:R-:W-:Y:S02]  /*23400*/  LOP3.LUT R4, R8.reuse, R16, RZ, 0xfc, !PT ;  /* 0x0000001008047212 */ /* 0x040fe400078efcff */
[----:B------:R-:W-:-:S03]  /*23410*/  LOP3.LUT R8, R8, R2, RZ, 0xfc, !PT ;  /* 0x0000000208087212 */ /* 0x000fc600078efcff */
[----:B------:R-:W-:Y:S01]  /*23420*/  IMAD.IADD R4, R3, 0x1, R4 ;  /* 0x0000000103047824 */ /* 0x000fe200078e0204 */
[----:B------:R-:W-:-:S05]  /*23430*/  IADD3 R8, R11, R8, RZ ;  /* 0x000000080b087210 */ /* 0x000fca0007ffe0ff */
        /* <DEDUP_REMOVED lines=8> */
[----:B------:R-:W-:Y:S01]  /*234c0*/  IMAD.MOV.U32 R15, RZ, RZ, R11 ;  /* 0x000000ffff0f7224 */ /* 0x000fe200078e000b */
[----:B0-----:R-:W-:-:S02]  /*234d0*/  PRMT R8, R4, 0x6420, R5 ;  /* 0x0000642004087816 */ /* 0x001fc40000000005 */
        /* <DEDUP_REMOVED lines=26> */
[----:B0-----:R-:W-:Y:S01]  /*23680*/  IADD3 R8, R0, 0x4000, RZ ;  /* 0x0000400000087810 */ /* 0x001fe20007ffe0ff */
[----:B------:R-:W-:-:S03]  /*23690*/  IMAD.MOV.U32 R11, RZ, RZ, R15 ;  /* 0x000000ffff0b7224 */ /* 0x000fc600078e000f */
        /* <DEDUP_REMOVED lines=43> */
[----:B------:R-:W-:Y:S01]  /*23950*/  LOP3.LUT R8, R8, R2, RZ, 0xfc, !PT ;  /* 0x0000000208087212 */ /* 0x000fe200078efcff */
[----:B------:R0:W5:Y:S02]  /*23960*/  LDL.LU R16, [R1+0xd0] ;  /* 0x0000d00001107983 */ /* 0x0001640000300800 */
[----:B------:R-:W-:Y:S02]  /*23970*/  IMAD.IADD R4, R3, 0x1, R4 ;  /* 0x0000000103047824 */ /* 0x000fe400078e0204 */
[----:B------:R0:W5:Y:S04]  /*23980*/  LDL.LU R3, [R1+0xcc] ;  /* 0x0000cc0001037983 */ /* 0x0001680000300800 */
[----:B------:R-:W1:Y:S04]  /*23990*/  LDSM.16.MT88.4 R4, [R4+0xe400] ;  /* 0x00e400000404783b */ /* 0x000e680000004200 */
[----:B------:R0:W5:Y:S01]  /*239a0*/  LDL.LU R2, [R1+0xc8] ;  /* 0x0000c80001027983 */ /* 0x0001620000300800 */
[----:B-1----:R-:W-:-:S02]  /*239b0*/  PRMT R12, R4, 0x6420, R5 ;  /* 0x00006420040c7816 */ /* 0x002fc40000000005 */
[----:B------:R-:W-:Y:S02]  /*239c0*/  PRMT R13, R4, 0x7531, R5 ;  /* 0x00007531040d7816 */ /* 0x000fe40000000005 */
[C-C-:B------:R-:W-:Y:S02]  /*239d0*/  PRMT R14, R6.reuse, 0x6420, R7.reuse ;  /* 0x00006420060e7816 */ /* 0x140fe40000000007 */
[----:B------:R-:W-:Y:S02]  /*239e0*/  PRMT R15, R6, 0x7531, R7 ;  /* 0x00007531060f7816 */ /* 0x000fe40000000007 */
[----:B------:R1:W2:Y:S02]  /*239f0*/  LDSM.16.MT88.4 R4, [R17+0x14400] ;  /* 0x014400001104783b */ /* 0x0002a40000004200 */
[----:B-1----:R-:W-:-:S05]  /*23a00*/  MOV R17, R11 ;  /* 0x0000000b00117202 */ /* 0x002fca0000000f00 */
[----:B------:R-:W-:-:S05]  /*23a10*/  IMAD.IADD R8, R17, 0x1, R8 ;  /* 0x0000000111087824 */ /* 0x000fca00078e0208 */
[----:B------:R1:W-:Y:S04]  /*23a20*/  STSM.16.M88.4 [R8], R12 ;  /* 0x0000000c08007844 */ /* 0x0003e80000000200 */
[----:B-1----:R-:W3:Y:S01]  /*23a30*/  LDL R15, [R1+0x38] ;  /* 0x00003800010f7983 */ /* 0x002ee20000100800 */
[C-C-:B--2---:R-:W-:Y:S02]  /*23a40*/  PRMT R8, R4.reuse, 0x6420, R5.reuse ;  /* 0x0000642004087816 */ /* 0x144fe40000000005 */
[----:B------:R-:W-:Y:S02]  /*23a50*/  PRMT R9, R4, 0x7531, R5 ;  /* 0x0000753104097816 */ /* 0x000fe40000000005 */
[C-C-:B------:R-:W-:Y:S02]  /*23a60*/  PRMT R10, R6.reuse, 0x6420, R7.reuse ;  /* 0x00006420060a7816 */ /* 0x140fe40000000007 */
[----:B------:R-:W-:-:S02]  /*23a70*/  PRMT R11, R6, 0x7531, R7 ;  /* 0x00007531060b7816 */ /* 0x000fc40000000007 */
[----:B---3--:R-:W-:-:S05]  /*23a80*/  IADD3 R0, R17, R15, R0 ;  /* 0x0000000f11007210 */ /* 0x008fca0007ffe000 */
        /* <DEDUP_REMOVED lines=9> */
.L_x_6376:
        /* <DEDUP_REMOVED lines=12> */
[----:B--2---:R-:W-:Y:S05]  /*23be0*/  @P0 BRA `(.L_x_6377) ;  /* 0xffffffec00100947 */ /* 0x004fea000383ffff */
.L_x_6357:
[----:B------:R-:W0:Y:S01]  /*23bf0*/  S2R R3, SR_TID.X ;  /* 0x0000000000037919 */ /* 0x000e220000002100 */
[----:B------:R-:W-:Y:S01]  /*23c00*/  BSSY B0, `(.L_x_6378) ;  /* 0x0000010000007945 */ /* 0x000fe20003800000 */
[----:B0-----:R-:W-:-:S04]  /*23c10*/  LOP3.LUT R3, R3, 0x7f, RZ, 0xc0, !PT ;  /* 0x0000007f03037812 */ /* 0x001fc800078ec0ff */
[----:B------:R-:W-:-:S13]  /*23c20*/  ISETP.NE.AND P0, PT, R3, RZ, PT ;  /* 0x000000ff0300720c */ /* 0x000fda0003f05270 */
[----:B------:R-:W-:Y:S05]  /*23c30*/  @P0 BRA `(.L_x_6379) ;  /* 0x0000000000300947 */ /* 0x000fea0003800000 */
[----:B------:R-:W0:Y:S01]  /*23c40*/  S2R R2, SR_LANEID ;  /* 0x0000000000027919 */ /* 0x000e220000000000 */
[----:B------:R-:W-:Y:S02]  /*23c50*/  VOTEU.ANY UR4, UPT, PT ;  /* 0x0000000000047886 */ /* 0x000fe400038e0100 */
[----:B-----5:R-:W0:Y:S08]  /*23c60*/  FLO.U32 R0, UR4 ;  /* 0x0000000400007d00 */ /* 0x020e3000080e0000 */
[----:B------:R-:W1:Y:S01]  /*23c70*/  POPC R16, UR4 ;  /* 0x0000000400107d09 */ /* 0x000e620008000000 */
[----:B0-----:R-:W-:-:S02]  /*23c80*/  ISETP.EQ.U32.AND P1, PT, R0, R2, PT ;  /* 0x000000020000720c */ /* 0x001fc40003f22070 */
[----:B------:R-:W1:Y:S11]  /*23c90*/  LDC.64 R2, c[0x0][0xc60] ;  /* 0x00031800ff027b82 */ /* 0x000e760000000a00 */
[----:B-1----:R-:W2:Y:S04]  /*23ca0*/  @P1 ATOMG.E.ADD.STRONG.GPU PT, R16, desc[UR60][R2.64], R16 ;  /* 0x00000010021019a8 */ /* 0x002ea800081ee1fc */
[----:B--2---:R0:W1:Y:S02]  /*23cb0*/  SHFL.IDX PT, R16, R16, R0, 0x1f ;  /* 0x00001f0010107589 */ /* 0x00406400000e0000 */
[----:B0-----:R-:W0:Y:S02]  /*23cc0*/  S2R R0, SR_LTMASK ;  /* 0x0000000000007919 */ /* 0x001e240000003900 */
[----:B0-----:R-:W-:-:S06]  /*23cd0*/  LOP3.LUT R0, R0, UR4, RZ, 0xc0, !PT ;  /* 0x0000000400007c12 */ /* 0x001fcc000f8ec0ff */
[----:B------:R-:W1:Y:S02]  /*23ce0*/  POPC R0, R0 ;  /* 0x0000000000007309 */ /* 0x000e640000000000 */
[----:B-1----:R-:W-:-:S07]  /*23cf0*/  IADD3 R16, R16, UR40, R0 ;  /* 0x0000002810107c10 */ /* 0x002fce000fffe000 */
.L_x_6379:
[----:B------:R-:W-:Y:S05]  /*23d00*/  BSYNC B0 ;  /* 0x0000000000007941 */ /* 0x000fea0003800000 */
.L_x_6378:
[----:B------:R-:W-:-:S06]  /*23d10*/  UISETP.NE.AND UP0, UPT, UR38, 0x3, UPT ;  /* 0x000000032600788c */ /* 0x000fcc000bf05270 */
[----:B------:R-:W-:-:S13]  /*23d20*/  PLOP3.LUT P1, PT, PT, PT, UP0, 0x80, 0x0 ;  /* 0x000000000000781c */ /* 0x000fda0003f2f008 */
[----:B------:R-:W-:Y:S05]  /*23d30*/  @!P1 BRA `(.L_x_6380) ;  /* 0x0000000000049947 */ /* 0x000fea0003800000 */
[----:B------:R-:W-:Y:S01]  /*23d40*/  BPT.TRAP 0x1 ;  /* 0x000000040000795c */ /* 0x000fe20000300000 */
.L_x_6380:
[----:B------:R-:W2:Y:S04]  /*23d50*/  LDL R2, [R1+0x1c] ;  /* 0x00001c0001027983 */ /* 0x000ea80000100800 */
[----:B------:R-:W3:Y:S04]  /*23d60*/  LDL R4, [R1+0x4] ;  /* 0x0000040001047983 */ /* 0x000ee80000100800 */
[----:B------:R-:W3:Y:S01]  /*23d70*/  LDL R3, [R1+0x14] ;  /* 0x0000140001037983 */ /* 0x000ee20000100800 */
[----:B-----5:R-:W-:Y:S01]  /*23d80*/  MOV R0, UR39 ;  /* 0x0000002700007c02 */ /* 0x020fe20008000f00 */
[----:B------:R-:W-:Y:S03]  /*23d90*/  BSSY B0, `(.L_x_6381) ;  /* 0x0000007000007945 */ /* 0x000fe60003800000 */
[----:B------:R-:W-:-:S02]  /*23da0*/  ISETP.NE.AND P2, PT, R0, 0x3, PT ;  /* 0x000000030000780c */ /* 0x000fc40003f45270 */
[----:B--2---:R-:W-:-:S04]  /*23db0*/  LOP3.LUT R2, R2, 0x1, RZ, 0x3c, !PT ;  /* 0x0000000102027812 */ /* 0x004fc800078e3cff */
[----:B------:R-:W-:Y:S01]  /*23dc0*/  SHF.L.U32 R2, R2, 0x1f, RZ ;  /* 0x0000001f02027819 */ /* 0x000fe200000006ff */
[----:B---3--:R-:W-:-:S04]  /*23dd0*/  IMAD R0, R3, 0x8, R4 ;  /* 0x0000000803007824 */ /* 0x008fc800078e0204 */
[----:B------:R-:W0:Y:S02]  /*23de0*/  SYNCS.PHASECHK.TRANS64.TRYWAIT P1, [R0+URZ+0x2e870], R2 ;  /* 0x02e87002000075a7 */ /* 0x000e24000802017f */
[----:B0-----:R-:W-:Y:S05]  /*23df0*/  @!P1 BRA `(.L_x_6382) ;  /* 0x0000004400889947 */ /* 0x001fea0003800000 */
.L_x_6523:
[----:B------:R-:W-:Y:S05]  /*23e00*/  BSYNC B0 ;  /* 0x0000000000007941 */ /* 0x000fea0003800000 */
.L_x_6381:
[----:B------:R-:W-:Y:S05]  /*23e10*/  @!P2 BRA `(.L_x_6383) ;  /* 0x000000000004a947 */ /* 0x000fea0003800000 */
[----:B------:R-:W-:Y:S01]  /*23e20*/  BPT.TRAP 0x1 ;  /* 0x000000040000795c */ /* 0x000fe20000300000 */
.L_x_6383:
[----:B0-----:R-:W2:Y:S02]  /*23e30*/  LDL R2, [R1+0x1c] ;  /* 0x00001c0001027983 */ /* 0x001ea40000100800 */
[----:B--2---:R-:W-:-:S04]  /*23e40*/  SHF.L.U32 R2, R2, 0x1f, RZ ;  /* 0x0000001f02027819 */ /* 0x004fc800000006ff */
[----:B------:R-:W0:Y:S02]  /*23e50*/  SYNCS.PHASECHK.TRANS64.TRYWAIT P1, [R0+URZ+0x2e860], R2 ;  /* 0x02e86002000075a7 */ /* 0x000e24000802017f */
[----:B0-----:R-:W-:Y:S05]  /*23e60*/  @!P1 BRA `(.L_x_6384) ;  /* 0x0000004400809947 */ /* 0x001fea0003800000 */
.L_x_6524:
[----:B------:R-:W2:Y:S04]  /*23e70*/  LDL R12, [R1+0x34] ;  /* 0x00003400010c7983 */ /* 0x000ea80000100800 */
[----:B------:R1:W-:Y:S04]  /*23e80*/  STL [R1+0xd0], R19 ;  /* 0x0000d01301007387 */ /* 0x0003e80000100800 */
[----:B-1----:R-:W3:Y:S04]  /*23e90*/  LDL R19, [R1+0x10] ;  /* 0x0000100001137983 */ /* 0x002ee80000100800 */
[----:B------:R1:W-:Y:S04]  /*23ea0*/  STL [R1+0xcc], R16 ;  /* 0x0000cc1001007387 */ /* 0x0003e80000100800 */
[----:B-1----:R-:W2:Y:S04]  /*23eb0*/  LDL R16, [R1+0x4] ;  /* 0x0000040001107983 */ /* 0x002ea80000100800 */
[----:B------:R0:W-:Y:S04]  /*23ec0*/  STL [R1+0xc8], R0 ;  /* 0x0000c80001007387 */ /* 0x0001e80000100800 */
[----:B0-----:R-:W4:Y:S04]  /*23ed0*/  LDL R0, [R1+0xc] ;  /* 0x00000c0001007983 */ /* 0x001f280000100800 */
[----:B------:R-:W4:Y:S04]  /*23ee0*/  LDL.LU R18, [R1+0x8] ;  /* 0x0000080001127983 */ /* 0x000f280000300800 */
[----:B------:R-:W3:Y:S01]  /*23ef0*/  LDL R17, [R1+0x14] ;  /* 0x0000140001117983 */ /* 0x000ee20000100800 */
[----:B------:R-:W-:Y:S05]  /*23f00*/  WARPSYNC.ALL ;  /* 0x0000000000007948 */ /* 0x000fea0003800000 */
[----:B---3--:R-:W-:-:S05]  /*23f10*/  IMAD R3, R17, 0x7000, RZ ;  /* 0x0000700011037824 */ /* 0x008fca00078e02ff */
[C---:B------:R-:W-:Y:S02]  /*23f20*/  LOP3.LUT R4, R3.reuse, R19, RZ, 0xfc, !PT ;  /* 0x0000001303047212 */ /* 0x040fe400078efcff */
[C---:B--2---:R-:W-:Y:S02]  /*23f30*/  IADD3 R2, R16.reuse, R12, R3 ;  /* 0x0000000c10027210 */ /* 0x044fe40007ffe003 */
[----:B----4-:R-:W-:Y:S01]  /*23f40*/  LOP3.LUT R12, R3, R0, RZ, 0xfc, !PT ;  /* 0x00000000030c7212 */ /* 0x010fe200078efcff */
[----:B------:R-:W-:-:S04]  /*23f50*/  IMAD.IADD R4, R16, 0x1, R4 ;  /* 0x0000000110047824 */ /* 0x000fc800078e0204 */
[----:B------:R-:W-:Y:S02]  /*23f60*/  IMAD.IADD R12, R18, 0x1, R12 ;  /* 0x00000001120c7824 */ /* 0x000fe400078e020c */
[----:B------:R-:W0:Y:S02]  /*23f70*/  LDSM.16.MT88.4 R4, [R4+0xe400] ;  /* 0x00e400000404783b */ /* 0x000e240000004200 */
[C-C-:B0-----:R-:W-:Y:S02]  /*23f80*/  PRMT R8, R4.reuse, 0x6420, R5.reuse ;  /* 0x0000642004087816 */ /* 0x141fe40000000005 */
[----:B------:R-:W-:Y:S02]  /*23f90*/  PRMT R9, R4, 0x7531, R5 ;  /* 0x0000753104097816 */ /* 0x000fe40000000005 */
[C-C-:B------:R-:W-:Y:S02]  /*23fa0*/  PRMT R10, R6.reuse, 0x6420, R7.reuse ;  /* 0x00006420060a7816 */ /* 0x140fe40000000007 */
[----:B------:R-:W-:-:S02]  /*23fb0*/  PRMT R11, R6, 0x7531, R7 ;  /* 0x00007531060b7816 */ /* 0x000fc40000000007 */
[----:B------:R-:W0:Y:S04]  /*23fc0*/  LDSM.16.MT88.4 R4, [R2+0xe400] ;  /* 0x00e400000204783b */ /* 0x000e280000004200 */
[----:B------:R0:W-:Y:S02]  /*23fd0*/  STSM.16.M88.4 [R12], R8 ;  /* 0x000000080c007844 */ /* 0x0001e40000000200 */
[C-C-:B0-----:R-:W-:Y:S02]  /*23fe0*/  PRMT R8, R4.reuse, 0x6420, R5.reuse ;  /* 0x0000642004087816 */ /* 0x141fe40000000005 */
[----:B------:R-:W-:Y:S02]  /*23ff0*/  PRMT R9, R4, 0x7531, R5 ;  /* 0x0000753104097816 */ /* 0x000fe40000000005 */
[----:B------:R-:W-:-:S02]  /*24000*/  LOP3.LUT R4, R3, 0x800, R0, 0xfe, !PT ;  /* 0x0000080003047812 */ /* 0x000fc400078efe00 */
[C-C-:B------:R-:W-:Y:S02]  /*24010*/  PRMT R10, R6.reuse, 0x6420, R7.reuse ;  /* 0x00006420060a7816 */ /* 0x140fe40000000007 */
[----:B------:R-:W-:Y:S02]  /*24020*/  PRMT R11, R6, 0x7531, R7 ;  /* 0x00007531060b7816 */ /* 0x000fe40000000007 */
[----:B------:R-:W-:-:S05]  /*24030*/  IADD3 R4, R18, R4, RZ ;  /* 0x0000000412047210 */ /* 0x000fca0007ffe0ff */
        /* <DEDUP_REMOVED lines=14> */
[----:B0-----:R-:W-:-:S02]  /*24120*/  PRMT R8, R4, 0x6420, R5 ;  /* 0x0000642004087816 */ /* 0x001fc40000000005 */
[----:B------:R-:W-:Y:S02]  /*24130*/  PRMT R9, R4, 0x7531, R5 ;  /* 0x0000753104097816 */ /* 0x000fe40000000005 */
[C-C-:B------:R-:W-:Y:S02]  /*24140*/  PRMT R10, R6.reuse, 0x6420, R7.reuse ;  /* 0x00006420060a7816 */ /* 0x140fe40000000007 */
[----:B------:R-:W-:Y:S02]  /*24150*/  PRMT R11, R6, 0x7531, R7 ;  /* 0x00007531060b7816 */ /* 0x000fe40000000007 */
[----:B--2---:R-:W-:-:S05]  /*24160*/  IADD3 R4, R18, R15, R3 ;  /* 0x0000000f12047210 */ /* 0x004fca0007ffe003 */
[----:B------:R0:W-:Y:S02]  /*24170*/  STSM.16.M88.4 [R4], R8 ;  /* 0x0000000804007844 */ /* 0x0001e40000000200 */
[----:B0-----:R-:W-:-:S04]  /*24180*/  IADD3 R8, R3, 0x2000, RZ ;  /* 0x0000200003087810 */ /* 0x001fc80007ffe0ff */
        /* <DEDUP_REMOVED lines=78> */
[----:B------:R0:W5:Y:S01]  /*24670*/  LDL.LU R19, [R1+0xd0] ;  /* 0x0000d00001137983 */ /* 0x0001620000300800 */
[----:B------:R-:W-:Y:S02]  /*24680*/  LOP3.LUT R8, R8, R0, RZ, 0xfc, !PT ;  /* 0x0000000008087212 */ /* 0x000fe400078efcff */
[----:B------:R-:W-:Y:S02]  /*24690*/  IMAD.IADD R4, R16, 0x1, R4 ;  /* 0x0000000110047824 */ /* 0x000fe400078e0204 */
[----:B------:R0:W5:Y:S04]  /*246a0*/  LDL.LU R16, [R1+0xcc] ;  /* 0x0000cc0001107983 */ /* 0x0001680000300800 */
[----:B------:R0:W5:Y:S04]  /*246b0*/  LDL.LU R0, [R1+0xc8] ;  /* 0x0000c80001007983 */ /* 0x0001680000300800 */
[----:B------:R-:W1:Y:S01]  /*246c0*/  LDSM.16.MT88.4 R4, [R4+0xe400] ;  /* 0x00e400000404783b */ /* 0x000e620000004200 */
[C---:B---3--:R-:W-:Y:S01]  /*246d0*/  IADD3 R12, R18.reuse, R15, R3 ;  /* 0x0000000f120c7210 */ /* 0x048fe20007ffe003 */
[----:B------:R-:W-:Y:S01]  /*246e0*/  IMAD.IADD R3, R18, 0x1, R8 ;  /* 0x0000000112037824 */ /* 0x000fe200078e0208 */
[----:B-1----:R-:W-:-:S02]  /*246f0*/  PRMT R8, R4, 0x6420, R5 ;  /* 0x0000642004087816 */ /* 0x002fc40000000005 */
[----:B------:R-:W-:Y:S02]  /*24700*/  PRMT R9, R4, 0x7531, R5 ;  /* 0x0000753104097816 */ /* 0x000fe40000000005 */
[C-C-:B------:R-:W-:Y:S02]  /*24710*/  PRMT R10, R6.reuse, 0x6420, R7.reuse ;  /* 0x00006420060a7816 */ /* 0x140fe40000000007 */
[----:B------:R-:W-:Y:S02]  /*24720*/  PRMT R11, R6, 0x7531, R7 ;  /* 0x00007531060b7816 */ /* 0x000fe40000000007 */
[----:B------:R-:W1:Y:S04]  /*24730*/  LDSM.16.MT88.4 R4, [R2+0x14400] ;  /* 0x014400000204783b */ /* 0x000e680000004200 */
[----:B------:R1:W-:Y:S02]  /*24740*/  STSM.16.M88.4 [R3], R8 ;  /* 0x0000000803007844 */ /* 0x0003e40000000200 */
        /* <DEDUP_REMOVED lines=13> */
.L_x_6385:
[----:B------:R-:W2:Y:S01]  /*24820*/  LDL.LU R3, [R1+0x1c] ;  /* 0x00001c0001037983 */ /* 0x000ea20000300800 */
[----:B-1---5:R1:W-:Y:S02]  /*24830*/  SYNCS.ARRIVE.TRANS64.A1T0 RZ, [R0+URZ+0x2e850], RZ ;  /* 0x02e850ff00ff79a7 */ /* 0x0223e4000810003f */
[----:B-1----:R-:W-:-:S05]  /*24840*/  @!P0 VIADD R0, R0, 0x2e880 ;  /* 0x0002e88000008836 */ /* 0x002fca0000000000 */
[----:B------:R-:W-:Y:S01]  /*24850*/  @!P0 PRMT R0, RZ, 0x654, R0 ;  /* 0x00000654ff008816 */ /* 0x000fe20000000000 */
[----:B------:R-:W-:Y:S06]  /*24860*/  BAR.SYNC.DEFER_BLOCKING 0x2, 0x80 ;  /* 0x0082000000007b1d */ /* 0x000fec0000010000 */
[----:B------:R1:W-:Y:S02]  /*24870*/  @!P0 SYNCS.ARRIVE.TRANS64.RED.A1T0 RZ, [R0+URZ], RZ ;  /* 0x000000ff00ff89a7 */ /* 0x0003e4000810043f */
[----:B-1----:R-:W-:-:S04]  /*24880*/  IADD3 R0, R17, 0x1, RZ ;  /* 0x0000000111007810 */ /* 0x002fc80007ffe0ff */
[----:B------:R-:W-:-:S04]  /*24890*/  ISETP.NE.AND P0, PT, R0, 0x2, PT ;  /* 0x000000020000780c */ /* 0x000fc80003f05270 */
[----:B------:R-:W-:Y:S02]  /*248a0*/  SEL R2, RZ, 0x1, P0 ;  /* 0x00000001ff027807 */ /* 0x000fe40000000000 */
[----:B------:R-:W-:-:S05]  /*248b0*/  SEL R0, R0, RZ, P0 ;  /* 0x000000ff00007207 */ /* 0x000fca0000000000 */
[----:B------:R1:W-:Y:S01]  /*248c0*/  STL [R1+0x14], R0 ;  /* 0x0000140001007387 */ /* 0x0003e20000100800 */
[----:B--2---:R-:W-:-:S05]  /*248d0*/  LOP3.LUT R3, R3, R2, RZ, 0x3c, !PT ;  /* 0x0000000203037212 */ /* 0x004fca00078e3cff */
[----:B------:R1:W-:Y:S02]  /*248e0*/  STL [R1+0x1c], R3 ;  /* 0x00001c0301007387 */ /* 0x0003e40000100800 */
.L_x_6334:
[----:B-1----:R-:W2:Y:S02]  /*248f0*/  LDL R0, [R1+0x28] ;  /* 0x0000280001007983 */ /* 0x002ea40000100800 */
[----:B--2---:R-:W-:-:S13]  /*24900*/  LOP3.LUT P0, RZ, R0, 0x2, RZ, 0xc0, !PT ;  /* 0x0000000200ff7812 */ /* 0x004fda000780c0ff */
[----:B------:R-:W-:Y:S05]  /*24910*/  @!P0 BRA `(.L_x_6386) ;  /* 0x0000000000288947 */ /* 0x000fea0003800000 */
[----:B------:R-:W-:Y:S05]  /*24920*/  WARPSYNC.ALL ;  /* 0x0000000000007948 */ /* 0x000fea0003800000 */
[----:B------:R-:W1:Y:S08]  /*24930*/  S2UR UR5, SR_CgaCtaId ;  /* 0x00000000000579c3 */ /* 0x000e700000008800 */
[----:B------:R-:W-:Y:S06]  /*24940*/  BAR.SYNC.DEFER_BLOCKING 0x5, 0x180 ;  /* 0x0146000000007b1d */ /* 0x000fec0000010000 */
[----:B------:R-:W-:-:S02]  /*24950*/  UMOV UR4, 0x400 ;  /* 0x0000040000047882 */ /* 0x000fc40000000000 */
[----:B-1----:R-:W-:-:S06]  /*24960*/  ULEA UR4, UR5, UR4, 0x18 ;  /* 0x0000000405047291 */ /* 0x002fcc000f8ec03f */
[----:B------:R-:W-:-:S05]  /*24970*/  IMAD.U32 R0, RZ, RZ, UR4 ;  /* 0x00000004ff007e24 */ /* 0x000fca000f8e00ff */
[----:B------:R1:W2:Y:S04]  /*24980*/  LDS.128 R16, [R0+0x2e8d0] ;  /* 0x02e8d00000107984 */ /* 0x0002a80000000c00 */
[----:B------:R1:W-:Y:S01]  /*24990*/  STL [R1+0x4], R0 ;  /* 0x0000040001007387 */ /* 0x0003e20000100800 */
[----:B------:R-:W-:Y:S06]  /*249a0*/  BAR.ARV 0x4, 0x180 ;  /* 0x0106000000007b1d */ /* 0x000fec0000002000 */
[----:B------:R-:W-:Y:S05]  /*249b0*/  BRA `(.L_x_6387) ;  /* 0x0000000800547947 */ /* 0x000fea0003800000 */
.L_x_6386:
[----:B------:R-:W1:Y:S01]  /*249c0*/  S2R R0, SR_TID.X ;  /* 0x0000000000007919 */ /* 0x000e620000002100 */
[----:B------:R-:W-:Y:S01]  /*249d0*/  UMOV UR4, 0xffffffff ;  /* 0xffffffff00047882 */ /* 0x000fe20000000000 */
[----:B-1----:R-:W-:-:S04]  /*249e0*/  LOP3.LUT R7, R0, 0x1f, RZ, 0xc0, !PT ;  /* 0x0000001f00077812 */ /* 0x002fc800078ec0ff */
[----:B------:R-:W-:Y:S01]  /*249f0*/  ISETP.NE.AND P0, PT, R7, 0x1f, PT ;  /* 0x0000001f0700780c */ /* 0x000fe20003f05270 */
[----:B------:R-:W-:-:S12]  /*24a00*/  BRA.DIV UR4, `(.L_x_6388) ;  /* 0x0000003a04ac7947 */ /* 0x000fd8000b800000 */
[----:B------:R-:W-:Y:S01]  /*24a10*/  IMAD.IADD R0, R19, 0x1, R7 ;  /* 0x0000000113007824 */ /* 0x000fe200078e0207 */
[----:B------:R-:W-:-:S04]  /*24a20*/  ULDC UR4, c[0x0][0xc3c] ;  /* 0x00030f0000047ab9 */ /* 0x000fc80000000800 */
[----:B------:R-:W-:-:S13]  /*24a30*/  ISETP.GE.OR P1, PT, R0, UR4, !P0 ;  /* 0x0000000400007c0c */ /* 0x000fda000c726670 */
[----:B------:R-:W1:Y:S02]  /*24a40*/  @!P1 LDC.64 R2, c[0x0][0xc80] ;  /* 0x00032000ff029b82 */ /* 0x000e640000000a00 */
[----:B-1----:R-:W-:-:S06]  /*24a50*/  @!P1 IMAD.WIDE R2, R0, 0x4, R2 ;  /* 0x0000000400029825 */ /* 0x002fcc00078e0202 */
[----:B------:R1:W2:Y:S01]  /*24a60*/  @!P1 LDG.E R3, desc[UR60][R2.64] ;  /* 0x0000003c02039981 */ /* 0x0002a2000c1e1900 */
[C---:B------:R-:W-:Y:S02]  /*24a70*/  ISETP.GE.U32.AND P2, PT, R7.reuse, 0x2, PT ;  /* 0x000000020700780c */ /* 0x040fe40003f46070 */
[C---:B------:R-:W-:Y:S01]  /*24a80*/  ISETP.GE.U32.AND P3, PT, R7.reuse, 0x4, PT ;  /* 0x000000040700780c */ /* 0x040fe20003f66070 */
[----:B------:R-:W-:Y:S01]  /*24a90*/  SHFL.IDX PT, R0, R16, RZ, 0x1f ;  /* 0x00001fff10007589 */ /* 0x000fe200000e0000 */
[C---:B------:R-:W-:Y:S02]  /*24aa0*/  ISETP.GE.U32.AND P4, PT, R7.reuse, 0x8, PT ;  /* 0x000000080700780c */ /* 0x040fe40003f86070 */
[----:B------:R-:W-:Y:S01]  /*24ab0*/  ISETP.GE.U32.AND P5, PT, R7, 0x10, PT ;  /* 0x000000100700780c */ /* 0x000fe20003fa6070 */
[----:B------:R-:W-:Y:S01]  /*24ac0*/  SHFL.IDX PT, R6, R16, 0x1, 0x1f ;  /* 0x00201f0010067f89 */ /* 0x000fe200000e0000 */
[----:B-1----:R-:W-:Y:S01]  /*24ad0*/  IMAD.MOV.U32 R2, RZ, RZ, RZ ;  /* 0x000000ffff027224 */ /* 0x002fe200078e00ff */
[----:B--2---:R-:W-:-:S02]  /*24ae0*/  @!P1 MOV R2, R3 ;  /* 0x0000000300029202 */ /* 0x004fc40000000f00 */
[----:B------:R-:W-:-:S03]  /*24af0*/  ISETP.NE.AND P1, PT, R7, RZ, PT ;  /* 0x000000ff0700720c */ /* 0x000fc60003f25270 */
        /* <DEDUP_REMOVED lines=10> */
[----:B-1----:R-:W-:-:S04]  /*24ba0*/  SEL R4, R4, RZ, P4 ;  /* 0x000000ff04047207 */ /* 0x002fc80002000000 */
[----:B------:R-:W-:-:S05]  /*24bb0*/  IADD3 R3, R3, R4, RZ ;  /* 0x0000000403037210 */ /* 0x000fca0007ffe0ff */
[----:B------:R-:W1:Y:S02]  /*24bc0*/  SHFL.UP PT, R4, R3, 0x10, RZ ;  /* 0x0600000003047989 */ /* 0x000e6400000e00ff */
[----:B-1----:R-:W-:-:S05]  /*24bd0*/  SEL R4, R4, RZ, P5 ;  /* 0x000000ff04047207 */ /* 0x002fca0002800000 */
[----:B------:R-:W-:-:S05]  /*24be0*/  IMAD.IADD R3, R3, 0x1, R4 ;  /* 0x0000000103037824 */ /* 0x000fca00078e0204 */
[----:B------:R1:W2:Y:S02]  /*24bf0*/  SHFL.IDX PT, R5, R3, 0x1f, 0x1f ;  /* 0x03e01f0003057f89 */ /* 0x0002a400000e0000 */
.L_x_6534:
[----:B------:R-:W-:Y:S02]  /*24c00*/  ULDC UR4, c[0x0][0xc38] ;  /* 0x00030e0000047ab9 */ /* 0x000fe40000000800 */
[----:B------:R-:W-:-:S04]  /*24c10*/  IMAD.U32 R16, RZ, RZ, UR4 ;  /* 0x00000004ff107e24 */ /* 0x000fc8000f8e00ff */
[----:B--2---:R-:W-:-:S04]  /*24c20*/  IMAD R5, R5, R16, RZ ;  /* 0x0000001005057224 */ /* 0x004fc800078e02ff */
[----:B------:R-:W-:Y:S01]  /*24c30*/  IMAD.IADD R4, R6, 0x1, R5 ;  /* 0x0000000106047824 */ /* 0x000fe200078e0205 */
[----:B------:R-:W-:-:S04]  /*24c40*/  MOV R6, R3 ;  /* 0x0000000300067202 */ /* 0x000fc80000000f00 */
[----:B------:R-:W-:-:S13]  /*24c50*/  ISETP.GT.AND P6, PT, R4, R0, PT ;  /* 0x000000000400720c */ /* 0x000fda0003fc4270 */
[----:B------:R-:W-:Y:S05]  /*24c60*/  @P6 BRA `(.L_x_6389) ;  /* 0x0000000000a06947 */ /* 0x000fea0003800000 */
.L_x_6394:
[----:B------:R-:W2:Y:S01]  /*24c70*/  LDC R2, c[0x0][0xc3c] ;  /* 0x00030f00ff027b82 */ /* 0x000ea20000000800 */
[----:B------:R-:W-:-:S05]  /*24c80*/  VIADD R19, R19, 0x1f ;  /* 0x0000001f13137836 */ /* 0x000fca0000000000 */
[----:B--2---:R-:W-:-:S13]  /*24c90*/  ISETP.GE.AND P6, PT, R19, R2, PT ;  /* 0x000000021300720c */ /* 0x004fda0003fc6270 */
[----:B------:R-:W-:Y:S05]  /*24ca0*/  @P6 BRA `(.L_x_6390) ;  /* 0x00000004004c6947 */ /* 0x000fea0003800000 */
[----:B-1----:R-:W1:Y:S01]  /*24cb0*/  S2R R3, SR_TID.X ;  /* 0x0000000000037919 */ /* 0x002e620000002100 */
        /* <DEDUP_REMOVED lines=9> */
.L_x_6392:
[----:B------:R-:W-:Y:S05]  /*24d50*/  BSYNC B0 ;  /* 0x0000000000007941 */ /* 0x000fea0003800000 */
.L_x_6391:
[----:B------:R-:W-:-:S03]  /*24d60*/  UMOV UR4, 0xffffffff ;  /* 0xffffffff00047882 */ /* 0x000fc60000000000 */
[----:B------:R-:W-:Y:S05]  /*24d70*/  BRA.DIV UR4, `(.L_x_6393) ;  /* 0x0000003e040c7947 */ /* 0x000fea000b800000 */
[----:B-1---5:R-:W1:Y:S02]  /*24d80*/  SHFL.UP PT, R3, R2, 0x1, RZ ;  /* 0x0420000002037989 */ /* 0x022e6400000e00ff */
[----:B-1----:R-:W-:-:S04]  /*24d90*/  SEL R3, R3, RZ, P1 ;  /* 0x000000ff03037207 */ /* 0x002fc80000800000 */
[----:B------:R-:W-:-:S05]  /*24da0*/  IADD3 R3, R2, R3, RZ ;  /* 0x0000000302037210 */ /* 0x000fca0007ffe0ff */
        /* <DEDUP_REMOVED lines=12> */
[----:B------:R1:W2:Y:S02]  /*24e70*/  SHFL.IDX PT, R5, R3, 0x1f, 0x1f ;  /* 0x03e01f0003057f89 */ /* 0x0002a400000e0000 */
.L_x_6542:
[----:B------:R-:W-:Y:S02]  /*24e80*/  ULDC UR4, c[0x0][0xc38] ;  /* 0x00030e0000047ab9 */ /* 0x000fe40000000800 */
[----:B------:R-:W-:-:S04]  /*24e90*/  IMAD.U32 R16, RZ, RZ, UR4 ;  /* 0x00000004ff107e24 */ /* 0x000fc8000f8e00ff */
[----:B--2---:R-:W-:-:S04]  /*24ea0*/  IMAD R5, R5, R16, RZ ;  /* 0x0000001005057224 */ /* 0x004fc800078e02ff */
[----:B------:R-:W-:-:S05]  /*24eb0*/  IMAD.IADD R4, R5, 0x1, R4 ;  /* 0x0000000105047824 */ /* 0x000fca00078e0204 */
[----:B------:R-:W-:-:S13]  /*24ec0*/  ISETP.GT.AND P6, PT, R4, R0, PT ;  /* 0x000000000400720c */ /* 0x000fda0003fc4270 */
[----:B------:R-:W-:Y:S05]  /*24ed0*/  @!P6 BRA `(.L_x_6394) ;  /* 0xfffffffc0064e947 */ /* 0x000fea000383ffff */
[----:B------:R-:W-:-:S07]  /*24ee0*/  IMAD.MOV.U32 R6, RZ, RZ, R3 ;  /* 0x000000ffff067224 */ /* 0x000fce00078e0003 */
.L_x_6389:
[----:B------:R-:W-:Y:S01]  /*24ef0*/  IADD3 R5, -R5, R4, RZ ;  /* 0x0000000405057210 */ /* 0x000fe20007ffe1ff */
[----:B------:R-:W-:-:S04]  /*24f00*/  UMOV UR4, 0xffffffff ;  /* 0xffffffff00047882 */ /* 0x000fc80000000000 */
[----:B-1----:R-:W-:-:S05]  /*24f10*/  IMAD R3, R6, R16, R5 ;  /* 0x0000001006037224 */ /* 0x002fca00078e0205 */
[----:B------:R-:W-:Y:S01]  /*24f20*/  ISETP.GT.AND P6, PT, R3, R0, PT ;  /* 0x000000000300720c */ /* 0x000fe20003fc4270 */
[----:B------:R-:W-:-:S12]  /*24f30*/  BRA.DIV UR4, `(.L_x_6395) ;  /* 0x0000003e04747947 */ /* 0x000fd8000b800000 */
[----:B------:R-:W-:-:S04]  /*24f40*/  VOTE.ANY R4, PT, !P6 ;  /* 0x0000000000047806 */ /* 0x000fc800070e0100 */
[----:B------:R-:W1:Y:S02]  /*24f50*/  POPC R3, R4 ;  /* 0x0000000400037309 */ /* 0x000e640000000000 */
[----:B-1----:R1:W2:Y:S02]  /*24f60*/  SHFL.IDX PT, R2, R2, R3, 0x1f ;  /* 0x00001f0302027589 */ /* 0x0022a400000e0000 */
.L_x_6546:
[----:B------:R-:W-:Y:S01]  /*24f70*/  ISETP.NE.AND P0, PT, R4, RZ, PT ;  /* 0x000000ff0400720c */ /* 0x000fe20003f05270 */
[----:B------:R-:W-:-:S12]  /*24f80*/  IMAD.MOV.U32 R4, RZ, RZ, RZ ;  /* 0x000000ffff047224 */ /* 0x000fd800078e00ff */
[----:B------:R-:W-:Y:S05]  /*24f90*/  @!P0 BRA `(.L_x_6396) ;  /* 0x0000000000108947 */ /* 0x000fea0003800000 */
[----:B------:R-:W-:Y:S01]  /*24fa0*/  UMOV UR4, 0xffffffff ;  /* 0xffffffff00047882 */ /* 0x000fe20000000000 */
[----:B------:R-:W-:Y:S02]  /*24fb0*/  VIADD R4, R3, 0xffffffff ;  /* 0xffffffff03047836 */ /* 0x000fe40000000000 */
[----:B------:R-:W-:Y:S05]  /*24fc0*/  BRA.DIV UR4, `(.L_x_6397) ;  /* 0x0000003e04987947 */ /* 0x000fea000b800000 */
[----:B------:R3:W4:Y:S02]  /*24fd0*/  SHFL.IDX PT, R4, R6, R4, 0x1f ;  /* 0x00001f0406047589 */ /* 0x00072400000e0000 */
.L_x_6396:
[----:B----4-:R-:W-:Y:S01]  /*24fe0*/  IMAD R16, R4, R16, R5 ;  /* 0x0000001004107224 */ /* 0x010fe200078e0205 */
[-C--:B--2---:R-:W-:Y:S01]  /*24ff0*/  IABS R4, R2.reuse ;  /* 0x0000000200047213 */ /* 0x084fe20000000000 */
[----:B------:R-:W-:Y:S02]  /*25000*/  IMAD.IADD R19, R3, 0x1, R19 ;  /* 0x0000000103137824 */ /* 0x000fe400078e0213 */
[----:B------:R-:W-:Y:S01]  /*25010*/  IMAD.IADD R17, R0, 0x1, -R16 ;  /* 0x0000000100117824 */ /* 0x000fe200078e0a10 */
[----:B---3--:R-:W2:Y:S01]  /*25020*/  I2F.RP R6, R4 ;  /* 0x0000000400067306 */ /* 0x008ea20000209400 */
[----:B------:R-:W-:-:S05]  /*25030*/  IABS R0, R2 ;  /* 0x0000000200007213 */ /* 0x000fca0000000000 */
[----:B------:R-:W-:Y:S02]  /*25040*/  IMAD.MOV R0, RZ, RZ, -R0 ;  /* 0x000000ffff007224 */ /* 0x000fe400078e0a00 */
[----:B--2---:R-:W2:Y:S02]  /*25050*/  MUFU.RCP R6, R6 ;  /* 0x0000000600067308 */ /* 0x004ea40000001000 */
[----:B--2---:R-:W-:-:S06]  /*25060*/  VIADD R6, R6, 0xffffffe ;  /* 0x0ffffffe06067836 */ /* 0x004fcc0000000000 */
[----:B------:R2:W3:Y:S02]  /*25070*/  F2I.FTZ.U32.TRUNC.NTZ R7, R6 ;  /* 0x0000000600077305 */ /* 0x0004e4000021f000 */
[----:B--2---:R-:W-:Y:S01]  /*25080*/  IMAD.MOV.U32 R6, RZ, RZ, RZ ;  /* 0x000000ffff067224 */ /* 0x004fe200078e00ff */
[----:B---3--:R-:W-:-:S05]  /*25090*/  IADD3 R5, RZ, -R7, RZ ;  /* 0x80000007ff057210 */ /* 0x008fca0007ffe0ff */
        /* <DEDUP_REMOVED lines=14> */
[----:B------:R-:W-:Y:S02]  /*25180*/  @!P2 IADD3 R0, -R0, RZ, RZ ;  /* 0x000000ff0000a210 */ /* 0x000fe40007ffe1ff */
[----:B------:R-:W-:-:S05]  /*25190*/  @!P1 LOP3.LUT R0, RZ, R2, RZ, 0x33, !PT ;  /* 0x00000002ff009212 */ /* 0x000fca00078e33ff */
[--C-:B------:R-:W-:Y:S02]  /*251a0*/  IMAD.MOV R4, RZ, RZ, -R0.reuse ;  /* 0x000000ffff047224 */ /* 0x100fe400078e0a00 */
[----:B------:R-:W-:Y:S02]  /*251b0*/  IMAD.MOV.U32 R18, RZ, RZ, R0 ;  /* 0x000000ffff127224 */ /* 0x000fe400078e0000 */
[----:B------:R-:W-:Y:S01]  /*251c0*/  IMAD R17, R2, R4, R17 ;  /* 0x0000000402117224 */ /* 0x000fe200078e0211 */
[----:B------:R-:W-:Y:S06]  /*251d0*/  BRA `(.L_x_6398) ;  /* 0x00000000001c7947 */ /* 0x000fec0003800000 */
.L_x_6390:
[----:B------:R-:W-:Y:S01]  /*251e0*/  UMOV UR4, URZ ;  /* 0x0000003f00047c82 */ /* 0x000fe20008000000 */
[----:B------:R-:W-:Y:S01]  /*251f0*/  UMOV UR5, URZ ;  /* 0x0000003f00057c82 */ /* 0x000fe20008000000 */
[----:B------:R-:W-:Y:S01]  /*25200*/  ULDC UR6, c[0x0][0xc3c] ;  /* 0x00030f0000067ab9 */ /* 0x000fe20000000800 */
[----:B------:R-:W-:Y:S01]  /*25210*/  MOV R16, R0 ;  /* 0x0000000000107202 */ /* 0x000fe20000000f00 */
[----:B------:R-:W-:Y:S02]  /*25220*/  IMAD.U32 R17, RZ, RZ, UR4 ;  /* 0x00000004ff117e24 */ /* 0x000fe4000f8e00ff */
[----:B------:R-:W-:Y:S02]  /*25230*/  IMAD.U32 R18, RZ, RZ, UR5 ;  /* 0x00000005ff127e24 */ /* 0x000fe4000f8e00ff */
[----:B------:R-:W-:-:S07]  /*25240*/  IMAD.U32 R19, RZ, RZ, UR6 ;  /* 0x00000006ff137e24 */ /* 0x000fce000f8e00ff */
.L_x_6398:
[----:B-1----:R3:W2:Y:S01]  /*25250*/  LDL R3, [R1+0x4] ;  /* 0x0000040001037983 */ /* 0x0026a20000100800 */
[----:B------:R-:W1:Y:S01]  /*25260*/  S2R R0, SR_TID.X ;  /* 0x0000000000007919 */ /* 0x000e620000002100 */
[----:B------:R-:W-:Y:S05]  /*25270*/  WARPSYNC.ALL ;  /* 0x0000000000007948 */ /* 0x000fea0003800000 */
[----:B-1----:R-:W-:Y:S01]  /*25280*/  LOP3.LUT R0, R0, 0x1f, RZ, 0xc0, !PT ;  /* 0x0000001f00007812 */ /* 0x002fe200078ec0ff */
        /* <DEDUP_REMOVED lines=8> */
.L_x_6387:
[----:B------:R-:W-:Y:S02]  /*25310*/  ULDC UR4, c[0x0][0xc3c] ;  /* 0x00030f0000047ab9 */ /* 0x000fe40000000800 */
[----:B--2---:R-:W-:-:S13]  /*25320*/  ISETP.GE.AND P0, PT, R19, UR4, PT ;  /* 0x0000000413007c0c */ /* 0x004fda000bf06270 */
[----:B------:R-:W-:Y:S05]  /*25330*/  @!P0 BRA `(.L_x_6399) ;  /* 0xffffffa400248947 */ /* 0x000fea000383ffff */
[----:B------:R-:W-:Y:S05]  /*25340*/  BSYNC B7 ;  /* 0x0000000000077941 */ /* 0x000fea0003800000 */
.L_x_6297:
[----:B-1----:R-:W2:Y:S01]  /*25350*/  LDL.LU R0, [R1+0x7c] ;  /* 0x00007c0001007983 */ /* 0x002ea20000300800 */
[----:B------:R-:W-:Y:S01]  /*25360*/  BSSY B0, `(.L_x_6400) ;  /* 0x000000b000007945 */ /* 0x000fe20003800000 */
[----:B------:R-:W1:Y:S01]  /*25370*/  S2R R5, SR_CgaCtaId ;  /* 0x0000000000057919 */ /* 0x000e620000008800 */
[----:B--2---:R-:W-:-:S04]  /*25380*/  IADD3 R0, R0, 0x1, RZ ;  /* 0x0000000100007810 */ /* 0x004fc80007ffe0ff */
[----:B0-----:R-:W-:-:S04]  /*25390*/  LEA.HI R2, R0, R0, RZ, 0x1 ;  /* 0x0000000000027211 */ /* 0x001fc800078f08ff */
[----:B---3--:R-:W-:-:S05]  /*253a0*/  LOP3.LUT R3, R2, 0xfffffffe, RZ, 0xc0, !PT ;  /* 0xfffffffe02037812 */ /* 0x008fca00078ec0ff */
[----:B------:R-:W-:Y:S01]  /*253b0*/  IMAD.IADD R3, R0, 0x1, -R3 ;  /* 0x0000000100037824 */ /* 0x000fe200078e0a03 */
[----:B------:R-:W-:-:S04]  /*253c0*/  MOV R0, 0x400 ;  /* 0x0000040000007802 */ /* 0x000fc80000000f00 */
[----:B-1----:R-:W-:Y:S02]  /*253d0*/  LEA R0, R5, R0, 0x18 ;  /* 0x0000000005007211 */ /* 0x002fe400078ec0ff */
[----:B------:R-:W-:-:S04]  /*253e0*/  SHF.L.U32 R3, R3, 0x1f, RZ ;  /* 0x0000001f03037819 */ /* 0x000fc800000006ff */
[----:B------:R-:W0:Y:S02]  /*253f0*/  SYNCS.PHASECHK.TRANS64.TRYWAIT P0, [R0+URZ+0x2e820], R3 ;  /* 0x02e82003000075a7 */ /* 0x000e24000800017f */
[----:B0-----:R-:W-:Y:S05]  /*25400*/  @!P0 BRA `(.L_x_6401) ;  /* 0x0000003800b48947 */ /* 0x001fea0003800000 */
.L_x_6549:
[----:B------:R-:W-:Y:S05]  /*25410*/  BSYNC B0 ;  /* 0x0000000000007941 */ /* 0x000fea0003800000 */
.L_x_6400:
[----:B------:R-:W-:-:S03]  /*25420*/  UMOV UR4, 0xffffffff ;  /* 0xffffffff00047882 */ /* 0x000fc60000000000 */
[----:B------:R-:W-:Y:S05]  /*25430*/  BRA.DIV UR4, `(.L_x_6402) ;  /* 0x0000003a04bc7947 */ /* 0x000fea000b800000 */
[----:B------:R-:W1:Y:S02]  /*25440*/  S2R R2, SR_TID.X ;  /* 0x0000000000027919 */ /* 0x000e640000002100 */
[----:B-1----:R-:W-:-:S04]  /*25450*/  SHF.R.U32.HI R2, RZ, 0x5, R2 ;  /* 0x00000005ff027819 */ /* 0x002fc80000011602 */
[----:B------:R-:W-:-:S05]  /*25460*/  LOP3.LUT R2, R2, 0x3, RZ, 0xc0, !PT ;  /* 0x0000000302027812 */ /* 0x000fca00078ec0ff */
[----:B------:R1:W2:Y:S02]  /*25470*/  SHFL.IDX PT, R14, R2, RZ, 0x1f ;  /* 0x00001fff020e7589 */ /* 0x0002a400000e0000 */
.L_x_6552:
[----:B--2---:R-:W-:-:S13]  /*25480*/  ISETP.NE.AND P0, PT, R14, RZ, PT ;  /* 0x000000ff0e00720c */ /* 0x004fda0003f05270 */
[----:B------:R-:W-:Y:S05]  /*25490*/  @P0 BRA `(.L_x_6116) ;  /* 0x0000000000b80947 */ /* 0x000fea0003800000 */
[----:B------:R-:W-:-:S03]  /*254a0*/  UMOV UR4, 0xffffffff ;  /* 0xffffffff00047882 */ /* 0x000fc60000000000 */
[----:B------:R-:W-:Y:S05]  /*254b0*/  BRA.DIV UR4, `(.L_x_6403) ;  /* 0x0000003a04d07947 */ /* 0x000fea000b800000 */
[----:B------:R-:W-:-:S13]  /*254c0*/  ELECT P6, URZ, PT ;  /* 0x00000000003f782f */ /* 0x000fda00038c0000 */
.L_x_6555:
[----:B------:R-:W-:Y:S05]  /*254d0*/  @!P6 BRA `(.L_x_6116) ;  /* 0x0000000000a8e947 */ /* 0x000fea0003800000 */
[----:B-1----:R-:W2:Y:S02]  /*254e0*/  LDL R2, [R1+0xc4] ;  /* 0x0000c40001027983 */ /* 0x002ea40000100800 */
[----:B--2---:R-:W-:-:S13]  /*254f0*/  R2UR UR4, R2 ;  /* 0x00000000020472ca */ /* 0x004fda00000e0000 */
[----:B------:R-:W-:-:S06]  /*25500*/  ULOP3.LUT UR4, UR4, 0x2, URZ, 0xfc, !UPT ;  /* 0x0000000204047892 */ /* 0x000fcc000f8efc3f */
[----:B------:R-:W-:-:S05]  /*25510*/  IMAD.U32 R2, RZ, RZ, UR4 ;  /* 0x00000004ff027e24 */ /* 0x000fca000f8e00ff */
[----:B------:R-:W-:-:S13]  /*25520*/  ISETP.NE.AND P0, PT, R2, 0x3, PT ;  /* 0x000000030200780c */ /* 0x000fda0003f05270 */
[----:B------:R-:W-:Y:S05]  /*25530*/  @!P0 BRA `(.L_x_6404) ;  /* 0x0000000000048947 */ /* 0x000fea0003800000 */
[----:B------:R-:W-:Y:S01]  /*25540*/  BPT.TRAP 0x1 ;  /* 0x000000040000795c */ /* 0x000fe20000300000 */
.L_x_6404:
[----:B0-----:R-:W2:Y:S04]  /*25550*/  LDL R3, [R1+0x14] ;  /* 0x0000140001037983 */ /* 0x001ea80000100800 */
        /* <DEDUP_REMOVED lines=13> */
.L_x_6556:
[----:B------:R-:W1:Y:S02]  /*25630*/  SYNCS.PHASECHK.TRANS64.TRYWAIT P1, [R7+URZ], R2 ;  /* 0x00000002070075a7 */ /* 0x000e64000802017f */
[----:B-1----:R-:W-:Y:S05]  /*25640*/  @!P1 BRA `(.L_x_6406) ;  /* 0x0000003800a09947 */ /* 0x002fea0003800000 */
.L_x_6557:
[----:B------:R-:W-:Y:S05]  /*25650*/  @!P0 BRA `(.L_x_6407) ;  /* 0x0000000000048947 */ /* 0x000fea0003800000 */
[----:B------:R-:W-:Y:S01]  /*25660*/  BPT.TRAP 0x1 ;  /* 0x000000040000795c */ /* 0x000fe20000300000 */
.L_x_6407:
[----:B------:R-:W2:Y:S02]  /*25670*/  LDL.LU R4, [R1+0x14] ;  /* 0x0000140001047983 */ /* 0x000ea40000300800 */
[----:B--2---:R-:W-:-:S04]  /*25680*/  IMAD R4, R4, 0x8, R0 ;  /* 0x0000000804047824 */ /* 0x004fc800078e0200 */
[----:B------:R-:W2:Y:S02]  /*25690*/  SYNCS.PHASECHK.TRANS64.TRYWAIT P1, [R4+URZ+0x2e860], R5 ;  /* 0x02e86005040075a7 */ /* 0x000ea4000802017f */
[----:B--2---:R-:W-:Y:S05]  /*256a0*/  @!P1 BRA `(.L_x_6408) ;  /* 0x00000038009c9947 */ /* 0x004fea0003800000 */
.L_x_6558:
[----:B------:R-:W-:Y:S05]  /*256b0*/  @!P0 BRA `(.L_x_6409) ;  /* 0x0000000000048947 */ /* 0x000fea0003800000 */
[----:B------:R-:W-:Y:S01]  /*256c0*/  BPT.TRAP 0x1 ;  /* 0x000000040000795c */ /* 0x000fe20000300000 */
.L_x_6409:
[----:B------:R-:W-:-:S04]  /*256d0*/  LEA R3, R3, R0, 0x3 ;  /* 0x0000000003037211 */ /* 0x000fc800078e18ff */
[----:B------:R-:W3:Y:S02]  /*256e0*/  SYNCS.PHASECHK.TRANS64.TRYWAIT P1, [R3+URZ+0x2e860], R2 ;  /* 0x02e86002030075a7 */ /* 0x000ee4000802017f */
[----:B---3--:R-:W-:Y:S05]  /*256f0*/  @!P1 BRA `(.L_x_6410) ;  /* 0x00000038009c9947 */ /* 0x008fea0003800000 */
.L_x_6559:
[----:B------:R-:W-:Y:S05]  /*25700*/  @!P0 BRA `(.L_x_6411) ;  /* 0x0000000000048947 */ /* 0x000fea0003800000 */
[----:B------:R-:W-:Y:S01]  /*25710*/  BPT.TRAP 0x1 ;  /* 0x000000040000795c */ /* 0x000fe20000300000 */
.L_x_6411:
[----:B------:R-:W4:Y:S02]  /*25720*/  SYNCS.PHASECHK.TRANS64.TRYWAIT P0, [R4+URZ+0x2e880], R5 ;  /* 0x02e88005040075a7 */ /* 0x000f24000800017f */
[----:B----4-:R-:W-:Y:S05]  /*25730*/  @!P0 BRA `(.L_x_6412) ;  /* 0x0000003800a08947 */ /* 0x010fea0003800000 */
.L_x_6413:
[----:B------:R0:W0:Y:S02]  /*25740*/  SYNCS.PHASECHK.TRANS64.TRYWAIT P0, [R3+URZ+0x2e880], R2 ;  /* 0x02e88002030075a7 */ /* 0x000024000800017f */
[----:B0-----:R-:W-:Y:S05]  /*25750*/  @!P0 NANOSLEEP.SYNCS 0x989680 ;  /* 0x009896800000895d */ /* 0x001fea0003900000 */
[----:B------:R-:W0:Y:S02]  /*25760*/  @!P0 SYNCS.PHASECHK.TRANS64 P0, [R3+URZ+0x2e880], R2 ;  /* 0x02e88002030085a7 */ /* 0x000e24000800007f */
[----:B0-----:R-:W-:Y:S05]  /*25770*/  @!P0 BRA `(.L_x_6413) ;  /* 0xfffffffc00f08947 */ /* 0x001fea000383ffff */
.L_x_6116:
[----:B------:R-:W-:Y:S05]  /*25780*/  BSYNC B8 ;  /* 0x0000000000087941 */ /* 0x000fea0003800000 */
.L_x_6113:
[----:B------:R-:W-:Y:S05]  /*25790*/  EXIT ;  /* 0x000000000000794d */ /* 0x000fea0003800000 */
.L_x_6138:
[----:B0-----:R0:W1:Y:S02]  /*257a0*/  SYNCS.PHASECHK.TRANS64.TRYWAIT P6, [R111+URZ+0x2e890], R125 ;  /* 0x02e8907d6f0075a7 */ /* 0x00106400080c017f */
[----:B-1----:R-:W-:Y:S05]  /*257b0*/  @!P6 NANOSLEEP.SYNCS 0x989680 ;  /* 0x009896800000e95d */ /* 0x002fea0003900000 */
[----:B------:R-:W1:Y:S02]  /*257c0*/  @!P6 SYNCS.PHASECHK.TRANS64 P6, [R111+URZ+0x2e890], R125 ;  /* 0x02e8907d6f00e5a7 */ /* 0x000e6400080c007f */
[----:B-1----:R-:W-:Y:S05]  /*257d0*/  @!P6 BRA `(.L_x_6138) ;  /* 0xfffffffc00f0e947 */ /* 0x002fea000383ffff */
[----:B------:R-:W-:Y:S05]  /*257e0*/  BRA `(.L_x_6414) ;  /* 0xfffffdd8008c7947 */ /* 0x000fea000383ffff */
.L_x_6172:
[----:B0-----:R0:W1:Y:S02]  /*257f0*/  SYNCS.PHASECHK.TRANS64.TRYWAIT P3, [R111+URZ+0x2e890], R125 ;  /* 0x02e8907d6f0075a7 */ /* 0x001064000806017f */
[----:B-1----:R-:W-:Y:S05]  /*25800*/  @!P3 NANOSLEEP.SYNCS 0x989680 ;  /* 0x009896800000b95d */ /* 0x002fea0003900000 */
[----:B------:R-:W1:Y:S02]  /*25810*/  @!P3 SYNCS.PHASECHK.TRANS64 P3, [R111+URZ+0x2e890], R125 ;  /* 0x02e8907d6f00b5a7 */ /* 0x000e64000806007f */
[----:B-1----:R-:W-:Y:S05]  /*25820*/  @!P3 BRA `(.L_x_6172) ;  /* 0xfffffffc00f0b947 */ /* 0x002fea000383ffff */
[----:B------:R-:W-:Y:S05]  /*25830*/  BRA `(.L_x_6415) ;  /* 0xfffffe1c00907947 */ /* 0x000fea000383ffff */
.L_x_6189:
[----:B0-----:R0:W1:Y:S02]  /*25840*/  SYNCS.PHASECHK.TRANS64.TRYWAIT P2, [R111+URZ+0x2e890], R125 ;  /* 0x02e8907d6f0075a7 */ /* 0x001064000804017f */
[----:B-1----:R-:W-:Y:S05]  /*25850*/  @!P2 NANOSLEEP.SYNCS 0x989680 ;  /* 0x009896800000a95d */ /* 0x002fea0003900000 */
[----:B------:R-:W1:Y:S02]  /*25860*/  @!P2 SYNCS.PHASECHK.TRANS64 P2, [R111+URZ+0x2e890], R125 ;  /* 0x02e8907d6f00a5a7 */ /* 0x000e64000804007f */
[----:B-1----:R-:W-:Y:S05]  /*25870*/  @!P2 BRA `(.L_x_6189) ;  /* 0xfffffffc00f0a947 */ /* 0x002fea000383ffff */
[----:B------:R-:W-:Y:S05]  /*25880*/  BRA `(.L_x_6416) ;  /* 0xfffffe6000307947 */ /* 0x000fea000383ffff */
.L_x_6199:
[----:B--2---:R2:W3:Y:S02]  /*25890*/  SYNCS.PHASECHK.TRANS64.TRYWAIT P3, [R111+URZ+0x2e8b0], R125 ;  /* 0x02e8b07d6f0075a7 */ /* 0x0044e4000806017f */
[----:B---3--:R-:W-:Y:S05]  /*258a0*/  @!P3 NANOSLEEP.SYNCS 0x989680 ;  /* 0x009896800000b95d */ /* 0x008fea0003900000 */
[----:B------:R-:W3:Y:S02]  /*258b0*/  @!P3 SYNCS.PHASECHK.TRANS64 P3, [R111+URZ+0x2e8b0], R125 ;  /* 0x02e8b07d6f00b5a7 */ /* 0x000ee4000806007f */
[----:B---3--:R-:W-:Y:S05]  /*258c0*/  @!P3 BRA `(.L_x_6199) ;  /* 0xfffffffc00f0b947 */ /* 0x008fea000383ffff */
[----:B------:R-:W-:Y:S05]  /*258d0*/  BRA `(.L_x_6417) ;  /* 0xfffffe6400f87947 */ /* 0x000fea000383ffff */
.L_x_6211:
[----:B------:R-:W0:Y:S01]  /*258e0*/  S2R R2, SR_TID.X ;  /* 0x0000000000027919 */ /* 0x000e220000002100 */
[----:B------:R-:W-:Y:S01]  /*258f0*/  BSSY B0, `(.L_x_6418) ;  /* 0x000000c000007945 */ /* 0x000fe20003800000 */
[----:B------:R-:W-:Y:S01]  /*25900*/  IMAD.MOV.U32 R12, RZ, RZ, RZ ;  /* 0x000000ffff0c7224 */ /* 0x000fe200078e00ff */
[----:B------:R-:W-:Y:S01]  /*25910*/  MOV R11, 0x1f ;  /* 0x0000001f000b7802 */ /* 0x000fe20000000f00 */
        /* <DEDUP_REMOVED lines=9> */
.L_x_6419:
[----:B------:R-:W-:Y:S05]  /*259b0*/  BSYNC B0 ;  /* 0x0000000000007941 */ /* 0x000fea0003800000 */
.L_x_6418:
[----:B------:R1:W-:Y:S01]  /*259c0*/  STL [R1+0x48], R14 ;  /* 0x0000480e01007387 */ /* 0x0003e20000100800 */
[----:B------:R-:W-:Y:S05]  /*259d0*/  BRA `(.L_x_6420) ;  /* 0xfffffe70008c7947 */ /* 0x000fea000383ffff */
.L_x_6223:
        /* <DEDUP_REMOVED lines=8> */
.L_x_6422:
[----:B------:R-:W-:Y:S05]  /*25a60*/  BSYNC B1 ;  /* 0x0000000000017941 */ /* 0x000fea0003800000 */
.L_x_6421:
        /* <DEDUP_REMOVED lines=8> */
.L_x_6423:
[----:B------:R-:W-:Y:S01]  /*25af0*/  MOV R13, R27 ;  /* 0x0000001b000d7202 */ /* 0x000fe20000000f00 */
[----:B------:R-:W-:-:S07]  /*25b00*/  IMAD.MOV.U32 R5, RZ, RZ, R14 ;  /* 0x000000ffff057224 */ /* 0x000fce00078e000e */
[----:B------:R-:W-:Y:S05]  /*25b10*/  WARPSYNC.COLLECTIVE R15, `(.L_x_6424) ;  /* 0x000000000f087348 */ /* 0x000fea0003c00000 */
[----:B------:R0:W1:Y:S02]  /*25b20*/  SHFL.IDX P6, R14, R13, R12, R11 ;  /* 0x0000000c0d0e7389 */ /* 0x00006400000c000b */
[----:B01----:R-:W-:Y:S01]  /*25b30*/  ENDCOLLECTIVE ;  /* 0x000000000000791b */ /* 0x003fe20003800000 */
.L_x_6424:
[----:B------:R-:W-:Y:S02]  /*25b40*/  IMAD.MOV.U32 R13, RZ, RZ, R28 ;  /* 0x000000ffff0d7224 */ /* 0x000fe400078e001c */
[----:B------:R-:W-:-:S07]  /*25b50*/  IMAD.MOV.U32 R7, RZ, RZ, R14 ;  /* 0x000000ffff077224 */ /* 0x000fce00078e000e */
[----:B------:R-:W-:Y:S05]  /*25b60*/  WARPSYNC.COLLECTIVE R15, `(.L_x_6425) ;  /* 0x000000000f087348 */ /* 0x000fea0003c00000 */
[----:B------:R0:W1:Y:S02]  /*25b70*/  SHFL.IDX P6, R14, R13, R12, R11 ;  /* 0x0000000c0d0e7389 */ /* 0x00006400000c000b */
[----:B01----:R-:W-:Y:S01]  /*25b80*/  ENDCOLLECTIVE ;  /* 0x000000000000791b */ /* 0x003fe20003800000 */
.L_x_6425:
[----:B------:R-:W-:Y:S05]  /*25b90*/  BRA `(.L_x_6426) ;  /* 0xfffffe78003c7947 */ /* 0x000fea000383ffff */
.L_x_6227:
[----:B0-----:R0:W1:Y:S02]  /*25ba0*/  SYNCS.PHASECHK.TRANS64.TRYWAIT P0, [R16+URZ+0x2e800], R39 ;  /* 0x02e80027100075a7 */ /* 0x001064000800017f */
[----:B-1----:R-:W-:Y:S05]  /*25bb0*/  @!P0 NANOSLEEP.SYNCS 0x989680 ;  /* 0x009896800000895d */ /* 0x002fea0003900000 */
[----:B------:R-:W1:Y:S02]  /*25bc0*/  @!P0 SYNCS.PHASECHK.TRANS64 P0, [R16+URZ+0x2e800], R39 ;  /* 0x02e80027100085a7 */ /* 0x000e64000800007f */
[----:B-1----:R-:W-:Y:S05]  /*25bd0*/  @!P0 BRA `(.L_x_6227) ;  /* 0xfffffffc00f08947 */ /* 0x002fea000383ffff */
[----:B------:R-:W-:Y:S05]  /*25be0*/  BRA `(.L_x_6427) ;  /* 0xfffffe7c00e47947 */ /* 0x000fea000383ffff */
.L_x_6235:
[----:B------:R-:W-:Y:S01]  /*25bf0*/  BSSY B1, `(.L_x_6428) ;  /* 0x0000008000017945 */ /* 0x000fe20003800000 */
[----:B------:R-:W-:Y:S01]  /*25c00*/  IMAD.MOV.U32 R13, RZ, RZ, R26 ;  /* 0x000000ffff0d7224 */ /* 0x000fe200078e001a */
[----:B------:R-:W-:Y:S01]  /*25c10*/  MOV R12, RZ ;  /* 0x000000ff000c7202 */ /* 0x000fe20000000f00 */
[----:B------:R-:W-:Y:S02]  /*25c20*/  IMAD.MOV.U32 R11, RZ, RZ, 0x1c1f ;  /* 0x00001c1fff0b7424 */ /* 0x000fe400078e00ff */
[----:B------:R-:W-:-:S07]  /*25c30*/  IMAD.MOV.U32 R15, RZ, RZ, -0x1 ;  /* 0xffffffffff0f7424 */ /* 0x000fce00078e00ff */
[----:B------:R-:W-:Y:S05]  /*25c40*/  WARPSYNC.COLLECTIVE R15, `(.L_x_6429) ;  /* 0x000000000f087348 */ /* 0x000fea0003c00000 */
[----:B------:R0:W1:Y:S02]  /*25c50*/  SHFL.IDX P6, R14, R13, R12, R11 ;  /* 0x0000000c0d0e7389 */ /* 0x00006400000c000b */
[----:B01----:R-:W-:Y:S01]  /*25c60*/  ENDCOLLECTIVE ;  /* 0x000000000000791b */ /* 0x003fe20003800000 */
.L_x_6429:
[----:B------:R-:W-:Y:S05]  /*25c70*/  BSYNC B1 ;  /* 0x0000000000017941 */ /* 0x000fea0003800000 */
.L_x_6428:
        /* <DEDUP_REMOVED lines=8> */
.L_x_6430:
[----:B------:R-:W-:Y:S01]  /*25d00*/  IMAD.MOV.U32 R13, RZ, RZ, R27 ;  /* 0x000000ffff0d7224 */ /* 0x000fe200078e001b */
[----:B------:R-:W-:-:S07]  /*25d10*/  MOV R21, R14 ;  /* 0x0000000e00157202 */ /* 0x000fce0000000f00 */
[----:B------:R-:W-:Y:S05]  /*25d20*/  WARPSYNC.COLLECTIVE R15, `(.L_x_6431) ;  /* 0x000000000f087348 */ /* 0x000fea0003c00000 */
[----:B------:R0:W1:Y:S02]  /*25d30*/  SHFL.IDX P6, R14, R13, R12, R11 ;  /* 0x0000000c0d0e7389 */ /* 0x00006400000c000b */
[----:B01----:R-:W-:Y:S01]  /*25d40*/  ENDCOLLECTIVE ;  /* 0x000000000000791b */ /* 0x003fe20003800000 */
.L_x_6431:
[----:B------:R-:W-:Y:S02]  /*25d50*/  IMAD.MOV.U32 R13, RZ, RZ, R28 ;  /* 0x000000ffff0d7224 */ /* 0x000fe400078e001c */
[----:B------:R-:W-:-:S07]  /*25d60*/  IMAD.MOV.U32 R25, RZ, RZ, R14 ;  /* 0x000000ffff197224 */ /* 0x000fce00078e000e */
[----:B------:R-:W-:Y:S05]  /*25d70*/  WARPSYNC.COLLECTIVE R15, `(.L_x_6432) ;  /* 0x000000000f087348 */ /* 0x000fea0003c00000 */
[----:B------:R0:W1:Y:S02]  /*25d80*/  SHFL.IDX P6, R14, R13, R12, R11 ;  /* 0x0000000c0d0e7389 */ /* 0x00006400000c000b */
[----:B01----:R-:W-:Y:S01]  /*25d90*/  ENDCOLLECTIVE ;  /* 0x000000000000791b */ /* 0x003fe20003800000 */
.L_x_6432:
[----:B------:R-:W-:Y:S05]  /*25da0*/  BRA `(.L_x_6433) ;  /* 0xfffffe94008c7947 */ /* 0x000fea000383ffff */
.L_x_6239:
[----:B0-----:R0:W1:Y:S02]  /*25db0*/  SYNCS.PHASECHK.TRANS64.TRYWAIT P1, [R16+URZ+0x2e800], R35 ;  /* 0x02e80023100075a7 */ /* 0x001064000802017f */
[----:B-1----:R-:W-:Y:S05]  /*25dc0*/  @!P1 NANOSLEEP.SYNCS 0x989680 ;  /* 0x009896800000995d */ /* 0x002fea0003900000 */
[----:B------:R-:W1:Y:S02]  /*25dd0*/  @!P1 SYNCS.PHASECHK.TRANS64 P1, [R16+URZ+0x2e800], R35 ;  /* 0x02e80023100095a7 */ /* 0x000e64000802007f */
[----:B-1----:R-:W-:Y:S05]  /*25de0*/  @!P1 BRA `(.L_x_6239) ;  /* 0xfffffffc00f09947 */ /* 0x002fea000383ffff */
[----:B------:R-:W-:Y:S05]  /*25df0*/  BRA `(.L_x_6434) ;  /* 0xfffffe9800f07947 */ /* 0x000fea000383ffff */
.L_x_6245:
[----:B--2---:R2:W3:Y:S02]  /*25e00*/  SYNCS.PHASECHK.TRANS64.TRYWAIT P1, [R0+URZ+0x2e830], R7 ;  /* 0x02e83007000075a7 */ /* 0x0044e4000802017f */
[----:B---3--:R-:W-:Y:S05]  /*25e10*/  @!P1 NANOSLEEP.SYNCS 0x989680 ;  /* 0x009896800000995d */ /* 0x008fea0003900000 */
[----:B------:R-:W3:Y:S02]  /*25e20*/  @!P1 SYNCS.PHASECHK.TRANS64 P1, [R0+URZ+0x2e830], R7 ;  /* 0x02e83007000095a7 */ /* 0x000ee4000802007f */
[----:B---3--:R-:W-:Y:S05]  /*25e30*/  @!P1 BRA `(.L_x_6245) ;  /* 0xfffffffc00f09947 */ /* 0x008fea000383ffff */
[----:B------:R-:W-:Y:S05]  /*25e40*/  BRA `(.L_x_6244) ;  /* 0xfffffeb4007c7947 */ /* 0x000fea000383ffff */
.L_x_6251:
[----:B-1----:R1:W2:Y:S02]  /*25e50*/  SYNCS.PHASECHK.TRANS64.TRYWAIT P2, [R13+URZ+0x2e830], R20 ;  /* 0x02e830140d0075a7 */ /* 0x0022a4000804017f */
[----:B--2---:R-:W-:Y:S05]  /*25e60*/  @!P2 NANOSLEEP.SYNCS 0x989680 ;  /* 0x009896800000a95d */ /* 0x004fea0003900000 */
[----:B------:R-:W2:Y:S02]  /*25e70*/  @!P2 SYNCS.PHASECHK.TRANS64 P2, [R13+URZ+0x2e830], R20 ;  /* 0x02e830140d00a5a7 */ /* 0x000ea4000804007f */
[----:B--2---:R-:W-:Y:S05]  /*25e80*/  @!P2 BRA `(.L_x_6251) ;  /* 0xfffffffc00f0a947 */ /* 0x004fea000383ffff */
[----:B------:R-:W-:Y:S05]  /*25e90*/  BRA `(.L_x_6250) ;  /* 0xffffff0400b87947 */ /* 0x000fea000383ffff */
.L_x_6255:
[----:B-1----:R1:W2:Y:S02]  /*25ea0*/  SYNCS.PHASECHK.TRANS64.TRYWAIT P1, [R13+URZ+0x2e850], R12 ;  /* 0x02e8500c0d0075a7 */ /* 0x0022a4000802017f */
[----:B--2---:R-:W-:Y:S05]  /*25eb0*/  @!P1 NANOSLEEP.SYNCS 0x989680 ;  /* 0x009896800000995d */ /* 0x004fea0003900000 */
[----:B------:R-:W2:Y:S02]  /*25ec0*/  @!P1 SYNCS.PHASECHK.TRANS64 P1, [R13+URZ+0x2e850], R12 ;  /* 0x02e8500c0d0095a7 */ /* 0x000ea4000802007f */
[----:B--2---:R-:W-:Y:S05]  /*25ed0*/  @!P1 BRA `(.L_x_6255) ;  /* 0xfffffffc00f09947 */ /* 0x004fea000383ffff */
[----:B------:R-:W-:Y:S05]  /*25ee0*/  BRA `(.L_x_6252) ;  /* 0xffffff1c00047947 */ /* 0x000fea000383ffff */
.L_x_6261:
[----:B-1----:R1:W2:Y:S02]  /*25ef0*/  SYNCS.PHASECHK.TRANS64.TRYWAIT P1, [R11+URZ+0x2e850], R0 ;  /* 0x02e850000b0075a7 */ /* 0x0022a4000802017f */
[----:B--2---:R-:W-:Y:S05]  /*25f00*/  @!P1 NANOSLEEP.SYNCS 0x989680 ;  /* 0x009896800000995d */ /* 0x004fea0003900000 */
[----:B------:R-:W2:Y:S02]  /*25f10*/  @!P1 SYNCS.PHASECHK.TRANS64 P1, [R11+URZ+0x2e850], R0 ;  /* 0x02e850000b0095a7 */ /* 0x000ea4000802007f */
[----:B--2---:R-:W-:Y:S05]  /*25f20*/  @!P1 BRA `(.L_x_6261) ;  /* 0xfffffffc00f09947 */ /* 0x004fea000383ffff */
[----:B------:R-:W-:Y:S05]  /*25f30*/  BRA `(.L_x_6260) ;  /* 0xffffff54002c7947 */ /* 0x000fea000383ffff */
.L_x_6265:
[----:B------:R-:W-:Y:S01]  /*25f40*/  MOV R12, R0 ;  /* 0x00000000000c7202 */ /* 0x000fe20000000f00 */
[----:B------:R-:W-:Y:S01]  /*25f50*/  IMAD.MOV.U32 R11, RZ, RZ, 0x1c1f ;  /* 0x00001c1fff0b7424 */ /* 0x000fe200078e00ff */
[----:B------:R-:W-:Y:S01]  /*25f60*/  SEL R5, R96, R97, P0 ;  /* 0x0000006160057207 */ /* 0x000fe20000000000 */
[----:B------:R-:W-:Y:S01]  /*25f70*/  IMAD.MOV.U32 R15, RZ, RZ, -0x1 ;  /* 0xffffffffff0f7424 */ /* 0x000fe200078e00ff */
[----:B------:R-:W-:Y:S02]  /*25f80*/  SEL R7, R97, R96, P0 ;  /* 0x0000006061077207 */ /* 0x000fe40000000000 */
[----:B------:R-:W-:-:S07]  /*25f90*/  SEL R9, R90, R93, P0 ;  /* 0x0000005d5a097207 */ /* 0x000fce0000000000 */
[----:B-----5:R-:W-:Y:S05]  /*25fa0*/  WARPSYNC.COLLECTIVE R15, `(.L_x_6435) ;  /* 0x000000000f087348 */ /* 0x020fea0003c00000 */
[----:B------:R0:W1:Y:S02]  /*25fb0*/  SHFL.IDX P6, R14, R13, R12, R11 ;  /* 0x0000000c0d0e7389 */ /* 0x00006400000c000b */
[----:B01---5:R-:W-:Y:S01]  /*25fc0*/  ENDCOLLECTIVE ;  /* 0x000000000000791b */ /* 0x023fe20003800000 */
.L_x_6435:
        /* <DEDUP_REMOVED lines=18> */
.L_x_6436:
        /* <DEDUP_REMOVED lines=18> */
.L_x_6437:
[----:B------:R-:W-:Y:S02]  /*26210*/  SEL R59, R46, R61, P0 ;  /* 0x0000003d2e3b7207 */ /* 0x000fe40000000000 */
[----:B------:R-:W-:Y:S02]  /*26220*/  SEL R61, R61, R46, P0 ;  /* 0x0000002e3d3d7207 */ /* 0x000fe40000000000 */
[----:B------:R-:W-:Y:S02]  /*26230*/  SEL R55, R52, R55, P0 ;  /* 0x0000003734377207 */ /* 0x000fe40000000000 */
[----:B------:R-:W-:Y:S02]  /*26240*/  SEL R4, R6, R3, P0 ;  /* 0x0000000306047207 */ /* 0x000fe40000000000 */
[----:B------:R-:W-:Y:S01]  /*26250*/  SEL R6, R3, R6, P0 ;  /* 0x0000000603067207 */ /* 0x000fe20000000000 */
[----:B------:R-:W-:Y:S02]  /*26260*/  IMAD.MOV.U32 R13, RZ, RZ, R7 ;  /* 0x000000ffff0d7224 */ /* 0x000fe400078e0007 */
[----:B------:R-:W-:-:S02]  /*26270*/  IMAD.MOV.U32 R12, RZ, RZ, R2 ;  /* 0x000000ffff0c7224 */ /* 0x000fc400078e0002 */
[----:B------:R-:W-:-:S07]  /*26280*/  IMAD.MOV.U32 R10, RZ, RZ, R14 ;  /* 0x000000ffff0a7224 */ /* 0x000fce00078e000e */
[----:B------:R-:W-:Y:S05]  /*26290*/  WARPSYNC.COLLECTIVE R15, `(.L_x_6438) ;  /* 0x000000000f087348 */ /* 0x000fea0003c00000 */
[----:B------:R0:W1:Y:S02]  /*262a0*/  SHFL.IDX P6, R14, R13, R12, R11 ;  /* 0x0000000c0d0e7389 */ /* 0x00006400000c000b */
[----:B01----:R-:W-:Y:S01]  /*262b0*/  ENDCOLLECTIVE ;  /* 0x000000000000791b */ /* 0x003fe20003800000 */
.L_x_6438:
[----:B------:R-:W-:Y:S02]  /*262c0*/  IMAD.MOV.U32 R13, RZ, RZ, R9 ;  /* 0x000000ffff0d7224 */ /* 0x000fe400078e0009 */
[----:B------:R-:W-:Y:S01]  /*262d0*/  IMAD.MOV.U32 R12, RZ, RZ, R0 ;  /* 0x000000ffff0c7224 */ /* 0x000fe200078e0000 */
[----:B------:R-:W-:-:S07]  /*262e0*/  MOV R7, R14 ;  /* 0x0000000e00077202 */ /* 0x000fce0000000f00 */
[----:B------:R-:W-:Y:S05]  /*262f0*/  WARPSYNC.COLLECTIVE R15, `(.L_x_6439) ;  /* 0x000000000f087348 */ /* 0x000fea0003c00000 */
[----:B------:R0:W1:Y:S02]  /*26300*/  SHFL.IDX P6, R14, R13, R12, R11 ;  /* 0x0000000c0d0e7389 */ /* 0x00006400000c000b */
[----:B01----:R-:W-:Y:S01]  /*26310*/  ENDCOLLECTIVE ;  /* 0x000000000000791b */ /* 0x003fe20003800000 */
.L_x_6439:
        /* <DEDUP_REMOVED lines=8> */
.L_x_6440:
[----:B------:R-:W-:Y:S01]  /*263a0*/  IMAD.MOV.U32 R13, RZ, RZ, R25 ;  /* 0x000000ffff0d7224 */ /* 0x000fe200078e0019 */
[----:B------:R-:W-:Y:S01]  /*263b0*/  MOV R12, R0 ;  /* 0x00000000000c7202 */ /* 0x000fe20000000f00 */
[----:B------:R-:W-:-:S07]  /*263c0*/  IMAD.MOV.U32 R20, RZ, RZ, R14 ;  /* 0x000000ffff147224 */ /* 0x000fce00078e000e */
[----:B------:R-:W-:Y:S05]  /*263d0*/  WARPSYNC.COLLECTIVE R15, `(.L_x_6441) ;  /* 0x000000000f087348 */ /* 0x000fea0003c00000 */
[----:B------:R0:W1:Y:S02]  /*263e0*/  SHFL.IDX P6, R14, R13, R12, R11 ;  /* 0x0000000c0d0e7389 */ /* 0x00006400000c000b */
[----:B01----:R-:W-:Y:S01]  /*263f0*/  ENDCOLLECTIVE ;  /* 0x000000000000791b */ /* 0x003fe20003800000 */
.L_x_6441:
[----:B------:R-:W-:Y:S02]  /*26400*/  IMAD.MOV.U32 R13, RZ, RZ, R27 ;  /* 0x000000ffff0d7224 */ /* 0x000fe400078e001b */
[----:B------:R-:W-:Y:S02]  /*26410*/  IMAD.MOV.U32 R12, RZ, RZ, R2 ;  /* 0x000000ffff0c7224 */ /* 0x000fe400078e0002 */
[----:B------:R-:W-:-:S07]  /*26420*/  IMAD.MOV.U32 R26, RZ, RZ, R14 ;  /* 0x000000ffff1a7224 */ /* 0x000fce00078e000e */
[----:B------:R-:W-:Y:S05]  /*26430*/  WARPSYNC.COLLECTIVE R15, `(.L_x_6442) ;  /* 0x000000000f087348 */ /* 0x000fea0003c00000 */
[----:B------:R0:W1:Y:S02]  /*26440*/  SHFL.IDX P6, R14, R13, R12, R11 ;  /* 0x0000000c0d0e7389 */ /* 0x00006400000c000b */
[----:B01----:R-:W-:Y:S01]  /*26450*/  ENDCOLLECTIVE ;  /* 0x000000000000791b */ /* 0x003fe20003800000 */
.L_x_6442:
[----:B------:R-:W-:Y:S02]  /*26460*/  IMAD.MOV.U32 R13, RZ, RZ, R29 ;  /* 0x000000ffff0d7224 */ /* 0x000fe400078e001d */
[----:B------:R-:W-:Y:S01]  /*26470*/  IMAD.MOV.U32 R12, RZ, RZ, R0 ;  /* 0x000000ffff0c7224 */ /* 0x000fe200078e0000 */
[----:B------:R-:W-:-:S07]  /*26480*/  MOV R27, R14 ;  /* 0x0000000e001b7202 */ /* 0x000fce0000000f00 */
[----:B------:R-:W-:Y:S05]  /*26490*/  WARPSYNC.COLLECTIVE R15, `(.L_x_6443) ;  /* 0x000000000f087348 */ /* 0x000fea0003c00000 */
[----:B------:R0:W1:Y:S02]  /*264a0*/  SHFL.IDX P6, R14, R13, R12, R11 ;  /* 0x0000000c0d0e7389 */ /* 0x00006400000c000b */
[----:B01----:R-:W-:Y:S01]  /*264b0*/  ENDCOLLECTIVE ;  /* 0x000000000000791b */ /* 0x003fe20003800000 */
.L_x_6443:
        /* <DEDUP_REMOVED lines=8> */
.L_x_6444:
[----:B------:R-:W-:Y:S01]  /*26540*/  IMAD.MOV.U32 R13, RZ, RZ, R33 ;  /* 0x000000ffff0d7224 */ /* 0x000fe200078e0021 */
[----:B------:R-:W-:Y:S01]  /*26550*/  MOV R12, R0 ;  /* 0x00000000000c7202 */ /* 0x000fe20000000f00 */
[----:B------:R-:W-:-:S07]  /*26560*/  IMAD.MOV.U32 R31, RZ, RZ, R14 ;  /* 0x000000ffff1f7224 */ /* 0x000fce00078e000e */
[----:B------:R-:W-:Y:S05]  /*26570*/  WARPSYNC.COLLECTIVE R15, `(.L_x_6445) ;  /* 0x000000000f087348 */ /* 0x000fea0003c00000 */
[----:B------:R0:W1:Y:S02]  /*26580*/  SHFL.IDX P6, R14, R13, R12, R11 ;  /* 0x0000000c0d0e7389 */ /* 0x00006400000c000b */
[----:B01----:R-:W-:Y:S01]  /*26590*/  ENDCOLLECTIVE ;  /* 0x000000000000791b */ /* 0x003fe20003800000 */
.L_x_6445:
        /* <DEDUP_REMOVED lines=8> */
.L_x_6446:
[----:B------:R-:W-:Y:S02]  /*26620*/  IMAD.MOV.U32 R13, RZ, RZ, R37 ;  /* 0x000000ffff0d7224 */ /* 0x000fe400078e0025 */
[----:B------:R-:W-:Y:S01]  /*26630*/  IMAD.MOV.U32 R12, RZ, RZ, R0 ;  /* 0x000000ffff0c7224 */ /* 0x000fe200078e0000 */
[----:B------:R-:W-:-:S07]  /*26640*/  MOV R35, R14 ;  /* 0x0000000e00237202 */ /* 0x000fce0000000f00 */
[----:B------:R-:W-:Y:S05]  /*26650*/  WARPSYNC.COLLECTIVE R15, `(.L_x_6447) ;  /* 0x000000000f087348 */ /* 0x000fea0003c00000 */
[----:B------:R0:W1:Y:S02]  /*26660*/  SHFL.IDX P6, R14, R13, R12, R11 ;  /* 0x0000000c0d0e7389 */ /* 0x00006400000c000b */
[----:B01----:R-:W-:Y:S01]  /*26670*/  ENDCOLLECTIVE ;  /* 0x000000000000791b */ /* 0x003fe20003800000 */
.L_x_6447:
        /* <DEDUP_REMOVED lines=8> */
.L_x_6448:
[----:B------:R-:W-:Y:S01]  /*26700*/  IMAD.MOV.U32 R13, RZ, RZ, R41 ;  /* 0x000000ffff0d7224 */ /* 0x000fe200078e0029 */
[----:B------:R-:W-:Y:S01]  /*26710*/  MOV R12, R0 ;  /* 0x00000000000c7202 */ /* 0x000fe20000000f00 */
[----:B------:R-:W-:-:S07]  /*26720*/  IMAD.MOV.U32 R39, RZ, RZ, R14 ;  /* 0x000000ffff277224 */ /* 0x000fce00078e000e */
[----:B------:R-:W-:Y:S05]  /*26730*/  WARPSYNC.COLLECTIVE R15, `(.L_x_6449) ;  /* 0x000000000f087348 */ /* 0x000fea0003c00000 */
[----:B------:R0:W1:Y:S02]  /*26740*/  SHFL.IDX P6, R14, R13, R12, R11 ;  /* 0x0000000c0d0e7389 */ /* 0x00006400000c000b */
[----:B01----:R-:W-:Y:S01]  /*26750*/  ENDCOLLECTIVE ;  /* 0x000000000000791b */ /* 0x003fe20003800000 */
.L_x_6449:
        /* <DEDUP_REMOVED lines=8> */
.L_x_6450:
[----:B------:R-:W-:Y:S02]  /*267e0*/  IMAD.MOV.U32 R13, RZ, RZ, R45 ;  /* 0x000000ffff0d7224 */ /* 0x000fe400078e002d */
[----:B------:R-:W-:Y:S01]  /*267f0*/  IMAD.MOV.U32 R12, RZ, RZ, R0 ;  /* 0x000000ffff0c7224 */ /* 0x000fe200078e0000 */
[----:B------:R-:W-:-:S07]  /*26800*/  MOV R43, R14 ;  /* 0x0000000e002b7202 */ /* 0x000fce0000000f00 */
[----:B------:R-:W-:Y:S05]  /*26810*/  WARPSYNC.COLLECTIVE R15, `(.L_x_6451) ;  /* 0x000000000f087348 */ /* 0x000fea0003c00000 */
[----:B------:R0:W1:Y:S02]  /*26820*/  SHFL.IDX P6, R14, R13, R12, R11 ;  /* 0x0000000c0d0e7389 */ /* 0x00006400000c000b */
[----:B01----:R-:W-:Y:S01]  /*26830*/  ENDCOLLECTIVE ;  /* 0x000000000000791b */ /* 0x003fe20003800000 */
.L_x_6451:
[----:B------:R-:W-:Y:S02]  /*26840*/  SEL R40, R42, R43, P0 ;  /* 0x0000002b2a287207 */ /* 0x000fe40000000000 */
[----:B------:R-:W-:Y:S02]  /*26850*/  SEL R42, R43, R42, P0 ;  /* 0x0000002a2b2a7207 */ /* 0x000fe40000000000 */
[----:B------:R-:W-:Y:S01]  /*26860*/  MOV R13, R47 ;  /* 0x0000002f000d7202 */ /* 0x000fe20000000f00 */
[----:B------:R-:W-:Y:S02]  /*26870*/  IMAD.MOV.U32 R12, RZ, RZ, R2 ;  /* 0x000000ffff0c7224 */ /* 0x000fe400078e0002 */
[----:B------:R-:W-:Y:S02]  /*26880*/  IMAD.MOV.U32 R47, RZ, RZ, RZ ;  /* 0x000000ffff2f7224 */ /* 0x000fe400078e00ff */
[----:B------:R-:W-:-:S07]  /*26890*/  IMAD.MOV.U32 R45, RZ, RZ, R14 ;  /* 0x000000ffff2d7224 */ /* 0x000fce00078e000e */
[----:B------:R-:W-:Y:S05]  /*268a0*/  WARPSYNC.COLLECTIVE R15, `(.L_x_6452) ;  /* 0x000000000f087348 */ /* 0x000fea0003c00000 */
[----:B------:R0:W1:Y:S02]  /*268b0*/  SHFL.IDX P6, R14, R13, R12, R11 ;  /* 0x0000000c0d0e7389 */ /* 0x00006400000c000b */
[----:B01----:R-:W-:Y:S01]  /*268c0*/  ENDCOLLECTIVE ;  /* 0x000000000000791b */ /* 0x003fe20003800000 */
.L_x_6452:
[----:B------:R-:W-:Y:S01]  /*268d0*/  IMAD.MOV.U32 R13, RZ, RZ, R49 ;  /* 0x000000ffff0d7224 */ /* 0x000fe200078e0031 */
[----:B------:R-:W-:Y:S01]  /*268e0*/  MOV R12, R0 ;  /* 0x00000000000c7202 */ /* 0x000fe20000000f00 */
[----:B------:R-:W-:-:S07]  /*268f0*/  IMAD.MOV.U32 R44, RZ, RZ, R14 ;  /* 0x000000ffff2c7224 */ /* 0x000fce00078e000e */
[----:B------:R-:W-:Y:S05]  /*26900*/  WARPSYNC.COLLECTIVE R15, `(.L_x_6453) ;  /* 0x000000000f087348 */ /* 0x000fea0003c00000 */
[----:B------:R0:W1:Y:S02]  /*26910*/  SHFL.IDX P6, R14, R13, R12, R11 ;  /* 0x0000000c0d0e7389 */ /* 0x00006400000c000b */
[----:B01----:R-:W-:Y:S01]  /*26920*/  ENDCOLLECTIVE ;  /* 0x000000000000791b */ /* 0x003fe20003800000 */
.L_x_6453:
        /* <DEDUP_REMOVED lines=8> */
.L_x_6454:
[----:B------:R-:W-:Y:S02]  /*269b0*/  IMAD.MOV.U32 R13, RZ, RZ, R53 ;  /* 0x000000ffff0d7224 */ /* 0x000fe400078e0035 */
[----:B------:R-:W-:Y:S01]  /*269c0*/  IMAD.MOV.U32 R12, RZ, RZ, R0 ;  /* 0x000000ffff0c7224 */ /* 0x000fe200078e0000 */
[----:B------:R-:W-:-:S07]  /*269d0*/  MOV R46, R14 ;  /* 0x0000000e002e7202 */ /* 0x000fce0000000f00 */
[----:B------:R-:W-:Y:S05]  /*269e0*/  WARPSYNC.COLLECTIVE R15, `(.L_x_6455) ;  /* 0x000000000f087348 */ /* 0x000fea0003c00000 */
[----:B------:R0:W1:Y:S02]  /*269f0*/  SHFL.IDX P6, R14, R13, R12, R11 ;  /* 0x0000000c0d0e7389 */ /* 0x00006400000c000b */
[----:B01----:R-:W-:Y:S01]  /*26a00*/  ENDCOLLECTIVE ;  /* 0x000000000000791b */ /* 0x003fe20003800000 */
.L_x_6455:
[----:B------:R-:W-:Y:S01]  /*26a10*/  MOV R13, R55 ;  /* 0x00000037000d7202 */ /* 0x000fe20000000f00 */
[----:B------:R-:W-:Y:S02]  /*26a20*/  IMAD.MOV.U32 R12, RZ, RZ, R2 ;  /* 0x000000ffff0c7224 */ /* 0x000fe400078e0002 */
[----:B------:R-:W-:-:S07]  /*26a30*/  IMAD.MOV.U32 R53, RZ, RZ, R14 ;  /* 0x000000ffff357224 */ /* 0x000fce00078e000e */
[----:B------:R-:W-:Y:S05]  /*26a40*/  WARPSYNC.COLLECTIVE R15, `(.L_x_6456) ;  /* 0x000000000f087348 */ /* 0x000fea0003c00000 */
[----:B------:R0:W1:Y:S02]  /*26a50*/  SHFL.IDX P6, R14, R13, R12, R11 ;  /* 0x0000000c0d0e7389 */ /* 0x00006400000c000b */
[----:B01----:R-:W-:Y:S01]  /*26a60*/  ENDCOLLECTIVE ;  /* 0x000000000000791b */ /* 0x003fe20003800000 */
.L_x_6456:
[----:B------:R-:W-:Y:S01]  /*26a70*/  IMAD.MOV.U32 R13, RZ, RZ, R59 ;  /* 0x000000ffff0d7224 */ /* 0x000fe200078e003b */
[----:B------:R-:W-:Y:S01]  /*26a80*/  MOV R12, R0 ;  /* 0x00000000000c7202 */ /* 0x000fe20000000f00 */
[----:B------:R-:W-:-:S07]  /*26a90*/  IMAD.MOV.U32 R48, RZ, RZ, R14 ;  /* 0x000000ffff307224 */ /* 0x000fce00078e000e */
[----:B------:R-:W-:Y:S05]  /*26aa0*/  WARPSYNC.COLLECTIVE R15, `(.L_x_6457) ;  /* 0x000000000f087348 */ /* 0x000fea0003c00000 */
[----:B------:R0:W1:Y:S02]  /*26ab0*/  SHFL.IDX P6, R14, R13, R12, R11 ;  /* 0x0000000c0d0e7389 */ /* 0x00006400000c000b */
[----:B01----:R-:W-:Y:S01]  /*26ac0*/  ENDCOLLECTIVE ;  /* 0x000000000000791b */ /* 0x003fe20003800000 */
.L_x_6457:
[----:B------:R-:W-:Y:S02]  /*26ad0*/  IMAD.MOV.U32 R13, RZ, RZ, R61 ;  /* 0x000000ffff0d7224 */ /* 0x000fe400078e003d */
[----:B------:R-:W-:Y:S02]  /*26ae0*/  IMAD.MOV.U32 R12, RZ, RZ, R2 ;  /* 0x000000ffff0c7224 */ /* 0x000fe400078e0002 */
[----:B------:R-:W-:-:S07]  /*26af0*/  IMAD.MOV.U32 R59, RZ, RZ, R14 ;  /* 0x000000ffff3b7224 */ /* 0x000fce00078e000e */
[----:B------:R-:W-:Y:S05]  /*26b00*/  WARPSYNC.COLLECTIVE R15, `(.L_x_6458) ;  /* 0x000000000f087348 */ /* 0x000fea0003c00000 */
[----:B------:R0:W1:Y:S02]  /*26b10*/  SHFL.IDX P6, R14, R13, R12, R11 ;  /* 0x0000000c0d0e7389 */ /* 0x00006400000c000b */
[----:B01----:R-:W-:Y:S01]  /*26b20*/  ENDCOLLECTIVE ;  /* 0x000000000000791b */ /* 0x003fe20003800000 */
.L_x_6458:
[----:B------:R-:W-:Y:S02]  /*26b30*/  IMAD.MOV.U32 R13, RZ, RZ, R63 ;  /* 0x000000ffff0d7224 */ /* 0x000fe400078e003f */
[----:B------:R-:W-:Y:S01]  /*26b40*/  IMAD.MOV.U32 R12, RZ, RZ, R0 ;  /* 0x000000ffff0c7224 */ /* 0x000fe200078e0000 */
[----:B------:R-:W-:-:S07]  /*26b50*/  MOV R50, R14 ;  /* 0x0000000e00327202 */ /* 0x000fce0000000f00 */
[----:B------:R-:W-:Y:S05]  /*26b60*/  WARPSYNC.COLLECTIVE R15, `(.L_x_6459) ;  /* 0x000000000f087348 */ /* 0x000fea0003c00000 */
[----:B------:R0:W1:Y:S02]  /*26b70*/  SHFL.IDX P6, R14, R13, R12, R11 ;  /* 0x0000000c0d0e7389 */ /* 0x00006400000c000b */
[----:B01----:R-:W-:Y:S01]  /*26b80*/  ENDCOLLECTIVE ;  /* 0x000000000000791b */ /* 0x003fe20003800000 */
.L_x_6459:
        /* <DEDUP_REMOVED lines=8> */
.L_x_6460:
[----:B------:R-:W-:Y:S01]  /*26c10*/  IMAD.MOV.U32 R13, RZ, RZ, R67 ;  /* 0x000000ffff0d7224 */ /* 0x000fe200078e0043 */
[----:B------:R-:W-:Y:S01]  /*26c20*/  MOV R12, R0 ;  /* 0x00000000000c7202 */ /* 0x000fe20000000f00 */
[----:B------:R-:W-:-:S07]  /*26c30*/  IMAD.MOV.U32 R52, RZ, RZ, R14 ;  /* 0x000000ffff347224 */ /* 0x000fce00078e000e */
[----:B------:R-:W-:Y:S05]  /*26c40*/  WARPSYNC.COLLECTIVE R15, `(.L_x_6461) ;  /* 0x000000000f087348 */ /* 0x000fea0003c00000 */
[----:B------:R0:W1:Y:S02]  /*26c50*/  SHFL.IDX P6, R14, R13, R12, R11 ;  /* 0x0000000c0d0e7389 */ /* 0x00006400000c000b */
[----:B01----:R-:W-:Y:S01]  /*26c60*/  ENDCOLLECTIVE ;  /* 0x000000000000791b */ /* 0x003fe20003800000 */
.L_x_6461:
        /* <DEDUP_REMOVED lines=8> */
.L_x_6462:
[----:B------:R-:W-:Y:S02]  /*26cf0*/  IMAD.MOV.U32 R13, RZ, RZ, R71 ;  /* 0x000000ffff0d7224 */ /* 0x000fe400078e0047 */
[----:B------:R-:W-:Y:S01]  /*26d00*/  IMAD.MOV.U32 R12, RZ, RZ, R0 ;  /* 0x000000ffff0c7224 */ /* 0x000fe200078e0000 */
[----:B------:R-:W-:-:S07]  /*26d10*/  MOV R54, R14 ;  /* 0x0000000e00367202 */ /* 0x000fce0000000f00 */
[----:B------:R-:W-:Y:S05]  /*26d20*/  WARPSYNC.COLLECTIVE R15, `(.L_x_6463) ;  /* 0x000000000f087348 */ /* 0x000fea0003c00000 */
[----:B------:R0:W1:Y:S02]  /*26d30*/  SHFL.IDX P6, R14, R13, R12, R11 ;  /* 0x0000000c0d0e7389 */ /* 0x00006400000c000b */
[----:B01----:R-:W-:Y:S01]  /*26d40*/  ENDCOLLECTIVE ;  /* 0x000000000000791b */ /* 0x003fe20003800000 */
.L_x_6463:
        /* <DEDUP_REMOVED lines=8> */
.L_x_6464:
[----:B------:R-:W-:Y:S01]  /*26dd0*/  IMAD.MOV.U32 R13, RZ, RZ, R75 ;  /* 0x000000ffff0d7224 */ /* 0x000fe200078e004b */
[----:B------:R-:W-:Y:S01]  /*26de0*/  MOV R12, R0 ;  /* 0x00000000000c7202 */ /* 0x000fe20000000f00 */
[----:B------:R-:W-:-:S07]  /*26df0*/  IMAD.MOV.U32 R58, RZ, RZ, R14 ;  /* 0x000000ffff3a7224 */ /* 0x000fce00078e000e */
[----:B------:R-:W-:Y:S05]  /*26e00*/  WARPSYNC.COLLECTIVE R15, `(.L_x_6465) ;  /* 0x000000000f087348 */ /* 0x000fea0003c00000 */
[----:B------:R0:W1:Y:S02]  /*26e10*/  SHFL.IDX P6, R14, R13, R12, R11 ;  /* 0x0000000c0d0e7389 */ /* 0x00006400000c000b */
[----:B01----:R-:W-:Y:S01]  /*26e20*/  ENDCOLLECTIVE ;  /* 0x000000000000791b */ /* 0x003fe20003800000 */
.L_x_6465:
        /* <DEDUP_REMOVED lines=8> */
.L_x_6466:
[----:B------:R-:W-:Y:S02]  /*26eb0*/  SEL R12, R9, R20, P0 ;  /* 0x00000014090c7207 */ /* 0x000fe40000000000 */
[----:B------:R-:W-:Y:S02]  /*26ec0*/  SEL R11, R46, R49, P0 ;  /* 0x000000312e0b7207 */ /* 0x000fe40000000000 */
[----:B------:R-:W-:Y:S02]  /*26ed0*/  SEL R13, R53, R48, P0 ;  /* 0x00000030350d7207 */ /* 0x000fe40000000000 */
[----:B------:R-:W-:Y:S02]  /*26ee0*/  SEL R15, R48, R53, P0 ;  /* 0x00000035300f7207 */ /* 0x000fe40000000000 */
[----:B------:R-:W-:Y:S02]  /*26ef0*/  MOV R60, R14 ;  /* 0x0000000e003c7202 */ /* 0x000fe40000000f00 */
[----:B------:R-:W-:-:S02]  /*26f00*/  SEL R14, R20, R9, P0 ;  /* 0x00000009140e7207 */ /* 0x000fc40000000000 */
[----:B------:R-:W-:Y:S01]  /*26f10*/  SEL R9, R49, R46, P0 ;  /* 0x0000002e31097207 */ /* 0x000fe20000000000 */
[----:B------:R-:W-:Y:S06]  /*26f20*/  BRA `(.L_x_6467) ;  /* 0xffffff5c00407947 */ /* 0x000fec000383ffff */
.L_x_6277:
[----:B------:R-:W-:Y:S01]  /*26f30*/  IMAD.MOV.U32 R13, RZ, RZ, R3 ;  /* 0x000000ffff0d7224 */ /* 0x000fe200078e0003 */
[----:B------:R-:W-:Y:S01]  /*26f40*/  MOV R11, 0x181f ;  /* 0x0000181f000b7802 */ /* 0x000fe20000000f00 */
[----:B------:R-:W-:Y:S02]  /*26f50*/  IMAD.MOV.U32 R12, RZ, RZ, RZ ;  /* 0x000000ffff0c7224 */ /* 0x000fe400078e00ff */
[----:B------:R-:W-:-:S07]  /*26f60*/  IMAD.MOV.U32 R15, RZ, RZ, -0x1 ;  /* 0xffffffffff0f7424 */ /* 0x000fce00078e00ff */
[----:B-1----:R-:W-:Y:S05]  /*26f70*/  WARPSYNC.COLLECTIVE R15, `(.L_x_6468) ;  /* 0x000000000f087348 */ /* 0x002fea0003c00000 */
[----:B------:R0:W2:Y:S02]  /*26f80*/  SHFL.IDX P6, R14, R13, R12, R11 ;  /* 0x0000000c0d0e7389 */ /* 0x0000a400000c000b */
[----:B012---:R-:W-:Y:S01]  /*26f90*/  ENDCOLLECTIVE ;  /* 0x000000000000791b */ /* 0x007fe20003800000 */
.L_x_6468:
[----:B------:R-:W-:Y:S02]  /*26fa0*/  IMAD.MOV.U32 R13, RZ, RZ, R2 ;  /* 0x000000ffff0d7224 */ /* 0x000fe400078e0002 */
[----:B------:R-:W-:-:S07]  /*26fb0*/  IMAD.MOV.U32 R0, RZ, RZ, R14 ;  /* 0x000000ffff007224 */ /* 0x000fce00078e000e */
[----:B------:R-:W-:Y:S05]  /*26fc0*/  WARPSYNC.COLLECTIVE R15, `(.L_x_6469) ;  /* 0x000000000f087348 */ /* 0x000fea0003c00000 */
[----:B------:R0:W1:Y:S02]  /*26fd0*/  SHFL.IDX P6, R14, R13, R12, R11 ;  /* 0x0000000c0d0e7389 */ /* 0x00006400000c000b */
[----:B01----:R-:W-:Y:S01]  /*26fe0*/  ENDCOLLECTIVE ;  /* 0x000000000000791b */ /* 0x003fe20003800000 */
.L_x_6469:
[----:B------:R-:W-:Y:S05]  /*26ff0*/  BRA `(.L_x_6470) ;  /* 0xffffff7400347947 */ /* 0x000fea000383ffff */
.L_x_6280:
        /* <DEDUP_REMOVED lines=8> */
.L_x_6472:
[----:B------:R-:W-:Y:S05]  /*27080*/  BSYNC B1 ;  /* 0x0000000000017941 */ /* 0x000fea0003800000 */
.L_x_6471:
[----:B------:R-:W-:Y:S01]  /*27090*/  IMAD.MOV.U32 R13, RZ, RZ, R2 ;  /* 0x000000ffff0d7224 */ /* 0x000fe200078e0002 */
[----:B------:R-:W-:Y:S01]  /*270a0*/  MOV R15, 0xffffffff ;  /* 0xffffffff000f7802 */ /* 0x000fe20000000f00 */
[----:B------:R-:W-:Y:S01]  /*270b0*/  IMAD.MOV.U32 R12, RZ, RZ, 0x1 ;  /* 0x00000001ff0c7424 */ /* 0x000fe200078e00ff */
[----:B------:R-:W-:Y:S01]  /*270c0*/  MOV R0, R14 ;  /* 0x0000000e00007202 */ /* 0x000fe20000000f00 */
[----:B------:R-:W-:-:S07]  /*270d0*/  IMAD.MOV.U32 R11, RZ, RZ, 0x181f ;  /* 0x0000181fff0b7424 */ /* 0x000fce00078e00ff */
[----:B------:R-:W-:Y:S05]  /*270e0*/  WARPSYNC.COLLECTIVE R15, `(.L_x_6473) ;  /* 0x000000000f087348 */ /* 0x000fea0003c00000 */
[----:B------:R0:W1:Y:S02]  /*270f0*/  SHFL.IDX P6, R14, R13, R12, R11 ;  /* 0x0000000c0d0e7389 */ /* 0x00006400000c000b */
[----:B01----:R-:W-:Y:S01]  /*27100*/  ENDCOLLECTIVE ;  /* 0x000000000000791b */ /* 0x003fe20003800000 */
.L_x_6473:
[----:B------:R-:W-:Y:S05]  /*27110*/  BRA `(.L_x_6474) ;  /* 0xffffff7400487947 */ /* 0x000fea000383ffff */
.L_x_6283:
        /* <DEDUP_REMOVED lines=8> */
.L_x_6476:
[----:B------:R-:W-:Y:S05]  /*271a0*/  BSYNC B1 ;  /* 0x0000000000017941 */ /* 0x000fea0003800000 */
.L_x_6475:
        /* <DEDUP_REMOVED lines=8> */
.L_x_6477:
[----:B------:R-:W-:Y:S05]  /*27230*/  BRA `(.L_x_6478) ;  /* 0xffffff7400587947 */ /* 0x000fea000383ffff */
.L_x_6286:
[----:B------:R-:W-:Y:S01]  /*27240*/  BSSY B1, `(.L_x_6479) ;  /* 0x0000008000017945 */ /* 0x000fe20003800000 */
[----:B------:R-:W-:Y:S01]  /*27250*/  IMAD.MOV.U32 R13, RZ, RZ, R3 ;  /* 0x000000ffff0d7224 */ /* 0x000fe200078e0003 */
[----:B------:R-:W-:Y:S01]  /*27260*/  MOV R11, 0x181f ;  /* 0x0000181f000b7802 */ /* 0x000fe20000000f00 */
[----:B------:R-:W-:Y:S02]  /*27270*/  IMAD.MOV.U32 R12, RZ, RZ, 0x3 ;  /* 0x00000003ff0c7424 */ /* 0x000fe400078e00ff */
[----:B0-----:R-:W-:-:S07]  /*27280*/  IMAD.MOV.U32 R15, RZ, RZ, -0x1 ;  /* 0xffffffffff0f7424 */ /* 0x001fce00078e00ff */
[----:B-1234-:R-:W-:Y:S05]  /*27290*/  WARPSYNC.COLLECTIVE R15, `(.L_x_6480) ;  /* 0x000000000f087348 */ /* 0x01efea0003c00000 */
[----:B----4-:R0:W4:Y:S02]  /*272a0*/  SHFL.IDX P6, R14, R13, R12, R11 ;  /* 0x0000000c0d0e7389 */ /* 0x01012400000c000b */
[----:B01234-:R-:W-:Y:S01]  /*272b0*/  ENDCOLLECTIVE ;  /* 0x000000000000791b */ /* 0x01ffe20003800000 */
.L_x_6480:
[----:B------:R-:W-:Y:S05]  /*272c0*/  BSYNC B1 ;  /* 0x0000000000017941 */ /* 0x000fea0003800000 */
.L_x_6479:
        /* <DEDUP_REMOVED lines=8> */
.L_x_6481:
[----:B------:R-:W-:Y:S05]  /*27350*/  BRA `(.L_x_6482) ;  /* 0xffffff7400687947 */ /* 0x000fea000383ffff */
.L_x_6303:
[----:B------:R-:W0:Y:S01]  /*27360*/  S2R R6, SR_TID.X ;  /* 0x0000000000067919 */ /* 0x000e220000002100 */
[----:B------:R-:W-:Y:S01]  /*27370*/  BSSY B1, `(.L_x_6483) ;  /* 0x000000a000017945 */ /* 0x000fe20003800000 */
[----:B------:R-:W-:Y:S01]  /*27380*/  MOV R12, RZ ;  /* 0x000000ff000c7202 */ /* 0x000fe20000000f00 */
        /* <DEDUP_REMOVED lines=8> */
.L_x_6484:
[----:B------:R-:W-:Y:S05]  /*27410*/  BSYNC B1 ;  /* 0x0000000000017941 */ /* 0x000fea0003800000 */
.L_x_6483:
[----:B------:R-:W-:Y:S05]  /*27420*/  BRA `(.L_x_6485) ;  /* 0xffffff8800bc7947 */ /* 0x000fea000383ffff */
.L_x_6305:
[----:B------:R-:W-:Y:S01]  /*27430*/  BSSY B1, `(.L_x_6486) ;  /* 0x0000006000017945 */ /* 0x000fe20003800000 */
[----:B------:R-:W-:-:S07]  /*27440*/  IMAD.MOV.U32 R15, RZ, RZ, -0x1 ;  /* 0xffffffffff0f7424 */ /* 0x000fce00078e00ff */
[----:B0-----:R-:W-:Y:S05]  /*27450*/  WARPSYNC.COLLECTIVE R15, `(.L_x_6487) ;  /* 0x000000000f0c7348 */ /* 0x001fea0003c00000 */
[----:B------:R-:W-:Y:S02]  /*27460*/  ELECT P6, UR62, PT ;  /* 0x00000000003e782f */ /* 0x000fe400038c0000 */
[----:B------:R-:W-:Y:S01]  /*27470*/  MOV R14, UR62 ;  /* 0x0000003e000e7c02 */ /* 0x000fe20008000f00 */
[----:B0-----:R-:W-:Y:S10]  /*27480*/  ENDCOLLECTIVE ;  /* 0x000000000000791b */ /* 0x001ff40003800000 */
.L_x_6487:
[----:B------:R-:W-:Y:S05]  /*27490*/  BSYNC B1 ;  /* 0x0000000000017941 */ /* 0x000fea0003800000 */
.L_x_6486:
[----:B------:R-:W-:Y:S05]  /*274a0*/  BRA `(.L_x_6304) ;  /* 0xffffff8800b47947 */ /* 0x000fea000383ffff */
.L_x_6307:
[----:B0-----:R-:W2:Y:S02]  /*274b0*/  LDL R4, [R1+0x4] ;  /* 0x0000040001047983 */ /* 0x001ea40000100800 */
[----:B--2---:R0:W1:Y:S02]  /*274c0*/  SYNCS.PHASECHK.TRANS64.TRYWAIT P0, [R4+URZ+0x2e820], R3 ;  /* 0x02e82003040075a7 */ /* 0x004064000800017f */
[----:B-1----:R-:W-:Y:S05]  /*274d0*/  @!P0 NANOSLEEP.SYNCS 0x989680 ;  /* 0x009896800000895d */ /* 0x002fea0003900000 */
[----:B------:R-:W1:Y:S02]  /*274e0*/  @!P0 SYNCS.PHASECHK.TRANS64 P0, [R4+URZ+0x2e820], R3 ;  /* 0x02e82003040085a7 */ /* 0x000e64000800007f */
[----:B-1----:R-:W-:Y:S05]  /*274f0*/  @!P0 BRA `(.L_x_6307) ;  /* 0xfffffffc00ec8947 */ /* 0x002fea000383ffff */
[----:B------:R-:W-:Y:S05]  /*27500*/  BRA `(.L_x_6488) ;  /* 0xffffff8800c47947 */ /* 0x000fea000383ffff */
.L_x_6311:
[----:B0-----:R0:W1:Y:S02]  /*27510*/  SYNCS.PHASECHK.TRANS64.TRYWAIT P0, [R6+URZ+0x2e8a0], R8 ;  /* 0x02e8a008060075a7 */ /* 0x001064000800017f */
[----:B-1----:R-:W-:Y:S05]  /*27520*/  @!P0 NANOSLEEP.SYNCS 0x989680 ;  /* 0x009896800000895d */ /* 0x002fea0003900000 */
[----:B------:R-:W1:Y:S02]  /*27530*/  @!P0 SYNCS.PHASECHK.TRANS64 P0, [R6+URZ+0x2e8a0], R8 ;  /* 0x02e8a008060085a7 */ /* 0x000e64000800007f */
[----:B-1----:R-:W-:Y:S05]  /*27540*/  @!P0 BRA `(.L_x_6311) ;  /* 0xfffffffc00f08947 */ /* 0x002fea000383ffff */
[----:B------:R-:W-:Y:S05]  /*27550*/  BRA `(.L_x_6489) ;  /* 0xffffff8800ec7947 */ /* 0x000fea000383ffff */
.L_x_6316:
[----:B-1----:R1:W2:Y:S02]  /*27560*/  SYNCS.PHASECHK.TRANS64.TRYWAIT P0, [R6+URZ+0x2e8c0], R8 ;  /* 0x02e8c008060075a7 */ /* 0x0022a4000800017f */
[----:B--2---:R-:W-:Y:S05]  /*27570*/  @!P0 NANOSLEEP.SYNCS 0x989680 ;  /* 0x009896800000895d */ /* 0x004fea0003900000 */
[----:B------:R-:W2:Y:S02]  /*27580*/  @!P0 SYNCS.PHASECHK.TRANS64 P0, [R6+URZ+0x2e8c0], R8 ;  /* 0x02e8c008060085a7 */ /* 0x000ea4000800007f */
[----:B--2---:R-:W-:Y:S05]  /*27590*/  @!P0 BRA `(.L_x_6316) ;  /* 0xfffffffc00f08947 */ /* 0x004fea000383ffff */
[----:B------:R-:W-:Y:S05]  /*275a0*/  BRA `(.L_x_6490) ;  /* 0xffffff8c00707947 */ /* 0x000fea000383ffff */
.L_x_6323:
[----:B0-----:R0:W1:Y:S02]  /*275b0*/  SYNCS.PHASECHK.TRANS64.TRYWAIT P1, [R4+URZ+0x2e8a0], R5 ;  /* 0x02e8a005040075a7 */ /* 0x001064000802017f */
[----:B-1----:R-:W-:Y:S05]  /*275c0*/  @!P1 NANOSLEEP.SYNCS 0x989680 ;  /* 0x009896800000995d */ /* 0x002fea0003900000 */
[----:B------:R-:W1:Y:S02]  /*275d0*/  @!P1 SYNCS.PHASECHK.TRANS64 P1, [R4+URZ+0x2e8a0], R5 ;  /* 0x02e8a005040095a7 */ /* 0x000e64000802007f */
[----:B-1----:R-:W-:Y:S05]  /*275e0*/  @!P1 BRA `(.L_x_6323) ;  /* 0xfffffffc00f09947 */ /* 0x002fea000383ffff */
[----:B------:R-:W-:Y:S05]  /*275f0*/  BRA `(.L_x_6491) ;  /* 0xffffff9000487947 */ /* 0x000fea000383ffff */
.L_x_6328:
[----:B-1----:R1:W2:Y:S02]  /*27600*/  SYNCS.PHASECHK.TRANS64.TRYWAIT P1, [R4+URZ+0x2e8c0], R5 ;  /* 0x02e8c005040075a7 */ /* 0x0022a4000802017f */
[----:B--2---:R-:W-:Y:S05]  /*27610*/  @!P1 NANOSLEEP.SYNCS 0x989680 ;  /* 0x009896800000995d */ /* 0x004fea0003900000 */
[----:B------:R-:W2:Y:S02]  /*27620*/  @!P1 SYNCS.PHASECHK.TRANS64 P1, [R4+URZ+0x2e8c0], R5 ;  /* 0x02e8c005040095a7 */ /* 0x000ea4000802007f */
[----:B--2---:R-:W-:Y:S05]  /*27630*/  @!P1 BRA `(.L_x_6328) ;  /* 0xfffffffc00f09947 */ /* 0x004fea000383ffff */
[----:B------:R-:W-:Y:S05]  /*27640*/  BRA `(.L_x_6492) ;  /* 0xffffff9000c87947 */ /* 0x000fea000383ffff */
.L_x_6343:
[----:B------:R-:W0:Y:S01]  /*27650*/  S2R R4, SR_TID.X ;  /* 0x0000000000047919 */ /* 0x000e220000002100 */
[----:B------:R-:W-:Y:S01]  /*27660*/  BSSY B0, `(.L_x_6493) ;  /* 0x000000a000007945 */ /* 0x000fe20003800000 */
[----:B------:R-:W-:Y:S02]  /*27670*/  IMAD.MOV.U32 R12, RZ, RZ, RZ ;  /* 0x000000ffff0c7224 */ /* 0x000fe400078e00ff */
[----:B------:R-:W-:Y:S02]  /*27680*/  IMAD.MOV.U32 R11, RZ, RZ, 0x1f ;  /* 0x0000001fff0b7424 */ /* 0x000fe400078e00ff */
[----:B------:R-:W-:Y:S01]  /*27690*/  IMAD.MOV.U32 R15, RZ, RZ, -0x1 ;  /* 0xffffffffff0f7424 */ /* 0x000fe200078e00ff */
[----:B0-----:R-:W-:-:S04]  /*276a0*/  SHF.R.U32.HI R4, RZ, 0x5, R4 ;  /* 0x00000005ff047819 */ /* 0x001fc80000011604 */
[----:B------:R-:W-:-:S04]  /*276b0*/  LOP3.LUT R4, R4, 0x3, RZ, 0xc0, !PT ;  /* 0x0000000304047812 */ /* 0x000fc800078ec0ff */
[----:B------:R-:W-:-:S07]  /*276c0*/  MOV R13, R4 ;  /* 0x00000004000d7202 */ /* 0x000fce0000000f00 */
[----:B-1----:R-:W-:Y:S05]  /*276d0*/  WARPSYNC.COLLECTIVE R15, `(.L_x_6494) ;  /* 0x000000000f087348 */ /* 0x002fea0003c00000 */
[----:B------:R0:W2:Y:S02]  /*276e0*/  SHFL.IDX P6, R14, R13, R12, R11 ;  /* 0x0000000c0d0e7389 */ /* 0x0000a400000c000b */
[----:B012---:R-:W-:Y:S01]  /*276f0*/  ENDCOLLECTIVE ;  /* 0x000000000000791b */ /* 0x007fe20003800000 */
.L_x_6494:
[----:B------:R-:W-:Y:S05]  /*27700*/  BSYNC B0 ;  /* 0x0000000000007941 */ /* 0x000fea0003800000 */
.L_x_6493:
[----:B------:R-:W-:Y:S05]  /*27710*/  BRA `(.L_x_6495) ;  /* 0xffffff9c006c7947 */ /* 0x000fea000383ffff */
.L_x_6345:
[----:B------:R-:W-:Y:S01]  /*27720*/  BSSY B0, `(.L_x_6496) ;  /* 0x0000006000007945 */ /* 0x000fe20003800000 */
[----:B------:R-:W-:-:S07]  /*27730*/  MOV R15, 0xffffffff ;  /* 0xffffffff000f7802 */ /* 0x000fce0000000f00 */
[----:B01----:R-:W-:Y:S05]  /*27740*/  WARPSYNC.COLLECTIVE R15, `(.L_x_6497) ;  /* 0x000000000f0c7348 */ /* 0x003fea0003c00000 */
[----:B------:R-:W-:Y:S02]  /*27750*/  ELECT P6, UR62, PT ;  /* 0x00000000003e782f */ /* 0x000fe400038c0000 */
[----:B------:R-:W-:Y:S01]  /*27760*/  MOV R14, UR62 ;  /* 0x0000003e000e7c02 */ /* 0x000fe20008000f00 */
[----:B01----:R-:W-:Y:S10]  /*27770*/  ENDCOLLECTIVE ;  /* 0x000000000000791b */ /* 0x003ff40003800000 */
.L_x_6497:
[----:B------:R-:W-:Y:S05]  /*27780*/  BSYNC B0 ;  /* 0x0000000000007941 */ /* 0x000fea0003800000 */
.L_x_6496:
[----:B------:R-:W-:Y:S05]  /*27790*/  BRA `(.L_x_6498) ;  /* 0xffffff9c00787947 */ /* 0x000fea000383ffff */
.L_x_6347:
[----:B0-----:R0:W1:Y:S02]  /*277a0*/  SYNCS.PHASECHK.TRANS64.TRYWAIT P0, [R0+URZ+0x2e880], R3 ;  /* 0x02e88003000075a7 */ /* 0x001064000800017f */
[----:B-1----:R-:W-:Y:S05]  /*277b0*/  @!P0 NANOSLEEP.SYNCS 0x989680 ;  /* 0x009896800000895d */ /* 0x002fea0003900000 */
[----:B------:R-:W1:Y:S02]  /*277c0*/  @!P0 SYNCS.PHASECHK.TRANS64 P0, [R0+URZ+0x2e880], R3 ;  /* 0x02e88003000085a7 */ /* 0x000e64000800007f */
[----:B-1----:R-:W-:Y:S05]  /*277d0*/  @!P0 BRA `(.L_x_6347) ;  /* 0xfffffffc00f08947 */ /* 0x002fea000383ffff */
[----:B------:R-:W-:Y:S05]  /*277e0*/  BRA `(.L_x_6499) ;  /* 0xffffff9c00f07947 */ /* 0x000fea000383ffff */
.L_x_6349:
[----:B-1----:R1:W2:Y:S02]  /*277f0*/  SYNCS.PHASECHK.TRANS64.TRYWAIT P0, [R0+URZ+0x2e840], R3 ;  /* 0x02e84003000075a7 */ /* 0x0022a4000800017f */
[----:B--2---:R-:W-:Y:S05]  /*27800*/  @!P0 NANOSLEEP.SYNCS 0x989680 ;  /* 0x009896800000895d */ /* 0x004fea0003900000 */
[----:B------:R-:W2:Y:S02]  /*27810*/  @!P0 SYNCS.PHASECHK.TRANS64 P0, [R0+URZ+0x2e840], R3 ;  /* 0x02e84003000085a7 */ /* 0x000ea4000800007f */
[----:B--2---:R-:W-:Y:S05]  /*27820*/  @!P0 BRA `(.L_x_6349) ;  /* 0xfffffffc00f08947 */ /* 0x004fea000383ffff */
[----:B------:R-:W-:Y:S05]  /*27830*/  BRA `(.L_x_6500) ;  /* 0xffffffa000507947 */ /* 0x000fea000383ffff */
.L_x_6353:
[----:B------:R-:W2:Y:S01]  /*27840*/  LDL.LU R11, [R1+0x70] ;  /* 0x00007000010b7983 */ /* 0x000ea20000300800 */
[----:B------:R-:W-:Y:S01]  /*27850*/  IMAD.MOV.U32 R13, RZ, RZ, R3 ;  /* 0x000000ffff0d7224 */ /* 0x000fe200078e0003 */
[----:B------:R-:W-:Y:S01]  /*27860*/  MOV R15, 0xffffffff ;  /* 0xffffffff000f7802 */ /* 0x000fe20000000f00 */
[----:B------:R-:W-:Y:S01]  /*27870*/  IMAD.MOV.U32 R12, RZ, RZ, RZ ;  /* 0x000000ffff0c7224 */ /* 0x000fe200078e00ff */
[----:B------:R-:W-:-:S05]  /*27880*/  IADD3 R0, R8, R17, RZ ;  /* 0x0000001108007210 */ /* 0x000fca0007ffe0ff */
[----:B------:R-:W-:Y:S02]  /*27890*/  VIADD R5, R0, 0x10 ;  /* 0x0000001000057836 */ /* 0x000fe40000000000 */
[----:B--2---:R-:W-:Y:S02]  /*278a0*/  IMAD R2, R11, R7, RZ ;  /* 0x000000070b027224 */ /* 0x004fe400078e02ff */
[----:B------:R-:W-:-:S03]  /*278b0*/  IMAD.MOV.U32 R11, RZ, RZ, 0x181f ;  /* 0x0000181fff0b7424 */ /* 0x000fc600078e00ff */
[----:B------:R-:W-:-:S13]  /*278c0*/  ISETP.GE.AND P1, PT, R0, R2, PT ;  /* 0x000000020000720c */ /* 0x000fda0003f26270 */
[----:B-----5:R-:W-:Y:S05]  /*278d0*/  WARPSYNC.COLLECTIVE R15, `(.L_x_6501) ;  /* 0x000000000f087348 */ /* 0x020fea0003c00000 */
[----:B------:R0:W1:Y:S02]  /*278e0*/  SHFL.IDX P6, R14, R13, R12, R11 ;  /* 0x0000000c0d0e7389 */ /* 0x00006400000c000b */
[----:B01---5:R-:W-:Y:S01]  /*278f0*/  ENDCOLLECTIVE ;  /* 0x000000000000791b */ /* 0x023fe20003800000 */
.L_x_6501:
[----:B------:R-:W-:Y:S02]  /*27900*/  IMAD.MOV.U32 R13, RZ, RZ, R4 ;  /* 0x000000ffff0d7224 */ /* 0x000fe400078e0004 */
[----:B------:R-:W-:-:S07]  /*27910*/  IMAD.MOV.U32 R6, RZ, RZ, R14 ;  /* 0x000000ffff067224 */ /* 0x000fce00078e000e */
[----:B------:R-:W-:Y:S05]  /*27920*/  WARPSYNC.COLLECTIVE R15, `(.L_x_6502) ;  /* 0x000000000f087348 */ /* 0x000fea0003c00000 */
[----:B------:R0:W1:Y:S02]  /*27930*/  SHFL.IDX P6, R14, R13, R12, R11 ;  /* 0x0000000c0d0e7389 */ /* 0x00006400000c000b */
[----:B01----:R-:W-:Y:S01]  /*27940*/  ENDCOLLECTIVE ;  /* 0x000000000000791b */ /* 0x003fe20003800000 */
.L_x_6502:
[----:B------:R-:W-:Y:S01]  /*27950*/  IMAD.MOV.U32 R13, RZ, RZ, R3 ;  /* 0x000000ffff0d7224 */ /* 0x000fe200078e0003 */
[----:B------:R-:W-:Y:S01]  /*27960*/  MOV R12, 0x1 ;  /* 0x00000001000c7802 */ /* 0x000fe20000000f00 */
[----:B------:R-:W-:-:S07]  /*27970*/  IMAD.MOV.U32 R7, RZ, RZ, R14 ;  /* 0x000000ffff077224 */ /* 0x000fce00078e000e */
[----:B------:R-:W-:Y:S05]  /*27980*/  WARPSYNC.COLLECTIVE R15, `(.L_x_6503) ;  /* 0x000000000f087348 */ /* 0x000fea0003c00000 */
[----:B------:R0:W1:Y:S02]  /*27990*/  SHFL.IDX P6, R14, R13, R12, R11 ;  /* 0x0000000c0d0e7389 */ /* 0x00006400000c000b */
[----:B01----:R-:W-:Y:S01]  /*279a0*/  ENDCOLLECTIVE ;  /* 0x000000000000791b */ /* 0x003fe20003800000 */
.L_x_6503:
        /* <DEDUP_REMOVED lines=11> */
[----:B0-----:R-:W-:-:S12]  /*27a60*/  IMAD.MOV.U32 R6, RZ, RZ, R14 ;  /* 0x000000ffff067224 */ /* 0x001fd800078e000e */
[----:B------:R-:W-:Y:S05]  /*27a70*/  WARPSYNC.COLLECTIVE R15, `(.L_x_6504) ;  /* 0x000000000f087348 */ /* 0x000fea0003c00000 */
[----:B------:R0:W1:Y:S02]  /*27a80*/  SHFL.IDX P6, R14, R13, R12, R11 ;  /* 0x0000000c0d0e7389 */ /* 0x00006400000c000b */
[----:B01----:R-:W-:Y:S01]  /*27a90*/  ENDCOLLECTIVE ;  /* 0x000000000000791b */ /* 0x003fe20003800000 */
.L_x_6504:
[----:B------:R-:W-:Y:S01]  /*27aa0*/  MOV R13, R3 ;  /* 0x00000003000d7202 */ /* 0x000fe20000000f00 */
[----:B------:R-:W-:Y:S02]  /*27ab0*/  IMAD.MOV.U32 R12, RZ, RZ, 0x2 ;  /* 0x00000002ff0c7424 */ /* 0x000fe400078e00ff */
[----:B------:R-:W-:-:S07]  /*27ac0*/  IMAD.MOV.U32 R5, RZ, RZ, R14 ;  /* 0x000000ffff057224 */ /* 0x000fce00078e000e */
[----:B------:R-:W-:Y:S05]  /*27ad0*/  WARPSYNC.COLLECTIVE R15, `(.L_x_6505) ;  /* 0x000000000f087348 */ /* 0x000fea0003c00000 */
[----:B------:R0:W1:Y:S02]  /*27ae0*/  SHFL.IDX P6, R14, R13, R12, R11 ;  /* 0x0000000c0d0e7389 */ /* 0x00006400000c000b */
[----:B01----:R-:W-:Y:S01]  /*27af0*/  ENDCOLLECTIVE ;  /* 0x000000000000791b */ /* 0x003fe20003800000 */
.L_x_6505:
[----:B------:R-:W-:-:S04]  /*27b00*/  @!P1 IADD3 R5, P2, R10, R5, RZ ;  /* 0x000000050a059210 */ /* 0x000fc80007f5e0ff */
[----:B------:R-:W-:-:S05]  /*27b10*/  @!P1 IADD3.X R6, RZ, R6, RZ, P2, !PT ;  /* 0x00000006ff069210 */ /* 0x000fca00017fe4ff */
[----:B------:R-:W-:Y:S02]  /*27b20*/  @!P1 IMAD.MOV.U32 R7, RZ, RZ, R6 ;  /* 0x000000ffff079224 */ /* 0x000fe400078e0006 */
[----:B------:R-:W-:Y:S02]  /*27b30*/  @!P1 IMAD.MOV.U32 R6, RZ, RZ, R5 ;  /* 0x000000ffff069224 */ /* 0x000fe400078e0005 */
[----:B------:R-:W-:Y:S02]  /*27b40*/  IMAD.MOV.U32 R13, RZ, RZ, R4 ;  /* 0x000000ffff0d7224 */ /* 0x000fe400078e0004 */
[----:B------:R-:W-:Y:S01]  /*27b50*/  VIADD R5, R0, 0x20 ;  /* 0x0000002000057836 */ /* 0x000fe20000000000 */
[----:B------:R-:W-:Y:S01]  /*27b60*/  @!PT LDS RZ, [RZ] ;  /* 0x00000000fffff984 */ /* 0x000fe20000000800 */
[----:B------:R-:W-:Y:S01]  /*27b70*/  @!PT LDS RZ, [RZ] ;  /* 0x00000000fffff984 */ /* 0x000fe20000000800 */
[----:B------:R-:W-:Y:S01]  /*27b80*/  @!PT LDS RZ, [RZ] ;  /* 0x00000000fffff984 */ /* 0x000fe20000000800 */
[----:B------:R0:W-:Y:S04]  /*27b90*/  @!P1 LDGSTS.E.BYPASS.LTC128B.128 [R9+0x1cc00], desc[UR60][R6.64], !P0 ;  /* 0x1cc0000006099fae */ /* 0x0001e8000c101d7c */
[----:B------:R-:W-:Y:S01]  /*27ba0*/  ISETP.GE.AND P1, PT, R5, R2, PT ;  /* 0x000000020500720c */ /* 0x000fe20003f26270 */
[----:B0-----:R-:W-:-:S12]  /*27bb0*/  IMAD.MOV.U32 R6, RZ, RZ, R14 ;  /* 0x000000ffff067224 */ /* 0x001fd800078e000e */
[----:B------:R-:W-:Y:S05]  /*27bc0*/  WARPSYNC.COLLECTIVE R15, `(.L_x_6506) ;  /* 0x000000000f087348 */ /* 0x000fea0003c00000 */
[----:B------:R0:W1:Y:S02]  /*27bd0*/  SHFL.IDX P6, R14, R13, R12, R11 ;  /* 0x0000000c0d0e7389 */ /* 0x00006400000c000b */
[----:B01----:R-:W-:Y:S01]  /*27be0*/  ENDCOLLECTIVE ;  /* 0x000000000000791b */ /* 0x003fe20003800000 */
.L_x_6506:
[----:B------:R-:W-:Y:S02]  /*27bf0*/  IMAD.MOV.U32 R13, RZ, RZ, R3 ;  /* 0x000000ffff0d7224 */ /* 0x000fe400078e0003 */
[----:B------:R-:W-:Y:S01]  /*27c00*/  IMAD.MOV.U32 R12, RZ, RZ, 0x3 ;  /* 0x00000003ff0c7424 */ /* 0x000fe200078e00ff */
[----:B------:R-:W-:-:S07]  /*27c10*/  MOV R5, R14 ;  /* 0x0000000e00057202 */ /* 0x000fce0000000f00 */
[----:B------:R-:W-:Y:S05]  /*27c20*/  WARPSYNC.COLLECTIVE R15, `(.L_x_6507) ;  /* 0x000000000f087348 */ /* 0x000fea0003c00000 */
[----:B------:R0:W1:Y:S02]  /*27c30*/  SHFL.IDX P6, R14, R13, R12, R11 ;  /* 0x0000000c0d0e7389 */ /* 0x00006400000c000b */
[----:B01----:R-:W-:Y:S01]  /*27c40*/  ENDCOLLECTIVE ;  /* 0x000000000000791b */ /* 0x003fe20003800000 */
.L_x_6507:
[----:B------:R-:W-:-:S05]  /*27c50*/  @!P1 IADD3 R5, P2, R10, R5, RZ ;  /* 0x000000050a059210 */ /* 0x000fca0007f5e0ff */
[----:B------:R-:W-:-:S04]  /*27c60*/  @!P1 IMAD.X R6, RZ, RZ, R6, P2 ;  /* 0x000000ffff069224 */ /* 0x000fc800010e0606 */
[----:B------:R-:W-:Y:S02]  /*27c70*/  @!P1 IMAD.MOV.U32 R7, RZ, RZ, R6 ;  /* 0x000000ffff079224 */ /* 0x000fe400078e0006 */
[----:B------:R-:W-:Y:S01]  /*27c80*/  @!P1 IMAD.MOV.U32 R6, RZ, RZ, R5 ;  /* 0x000000ffff069224 */ /* 0x000fe200078e0005 */
[----:B------:R-:W-:Y:S02]  /*27c90*/  MOV R13, R4 ;  /* 0x00000004000d7202 */ /* 0x000fe40000000f00 */
[----:B------:R-:W-:Y:S02]  /*27ca0*/  IADD3 R5, R0, 0x30, RZ ;  /* 0x0000003000057810 */ /* 0x000fe40007ffe0ff */
[----:B------:R-:W-:Y:S01]  /*27cb0*/  @!PT LDS RZ, [RZ] ;  /* 0x00000000fffff984 */ /* 0x000fe20000000800 */
[----:B------:R-:W-:Y:S01]  /*27cc0*/  @!PT LDS RZ, [RZ] ;  /* 0x00000000fffff984 */ /* 0x000fe20000000800 */
[----:B------:R-:W-:Y:S01]  /*27cd0*/  @!PT LDS RZ, [RZ] ;  /* 0x00000000fffff984 */ /* 0x000fe20000000800 */
[----:B------:R0:W-:Y:S02]  /*27ce0*/  @!P1 LDGSTS.E.BYPASS.LTC128B.128 [R9+0x1d400], desc[UR60][R6.64], !P0 ;  /* 0x1d40000006099fae */ /* 0x0001e4000c101d7c */
[----:B------:R-:W-:Y:S01]  /*27cf0*/  ISETP.GE.AND P1, PT, R5, R2, PT ;  /* 0x000000020500720c */ /* 0x000fe20003f26270 */
[----:B0-----:R-:W-:-:S12]  /*27d00*/  IMAD.MOV.U32 R6, RZ, RZ, R14 ;  /* 0x000000ffff067224 */ /* 0x001fd800078e000e */
[----:B------:R-:W-:Y:S05]  /*27d10*/  WARPSYNC.COLLECTIVE R15, `(.L_x_6508) ;  /* 0x000000000f087348 */ /* 0x000fea0003c00000 */
[----:B------:R0:W1:Y:S02]  /*27d20*/  SHFL.IDX P6, R14, R13, R12, R11 ;  /* 0x0000000c0d0e7389 */ /* 0x00006400000c000b */
[----:B01----:R-:W-:Y:S01]  /*27d30*/  ENDCOLLECTIVE ;  /* 0x000000000000791b */ /* 0x003fe20003800000 */
.L_x_6508:
[----:B------:R-:W-:Y:S02]  /*27d40*/  IMAD.MOV.U32 R13, RZ, RZ, R3 ;  /* 0x000000ffff0d7224 */ /* 0x000fe400078e0003 */
[----:B------:R-:W-:Y:S02]  /*27d50*/  IMAD.MOV.U32 R12, RZ, RZ, 0x4 ;  /* 0x00000004ff0c7424 */ /* 0x000fe400078e00ff */
[----:B------:R-:W-:-:S07]  /*27d60*/  IMAD.MOV.U32 R5, RZ, RZ, R14 ;  /* 0x000000ffff057224 */ /* 0x000fce00078e000e */
[----:B------:R-:W-:Y:S05]  /*27d70*/  WARPSYNC.COLLECTIVE R15, `(.L_x_6509) ;  /* 0x000000000f087348 */ /* 0x000fea0003c00000 */
[----:B------:R0:W1:Y:S02]  /*27d80*/  SHFL.IDX P6, R14, R13, R12, R11 ;  /* 0x0000000c0d0e7389 */ /* 0x00006400000c000b */
[----:B01----:R-:W-:Y:S01]  /*27d90*/  ENDCOLLECTIVE ;  /* 0x000000000000791b */ /* 0x003fe20003800000 */
.L_x_6509:
[----:B------:R-:W-:-:S05]  /*27da0*/  @!P1 IADD3 R5, P2, R10, R5, RZ ;  /* 0x000000050a059210 */ /* 0x000fca0007f5e0ff */
[----:B------:R-:W-:-:S04]  /*27db0*/  @!P1 IMAD.X R6, RZ, RZ, R6, P2 ;  /* 0x000000ffff069224 */ /* 0x000fc800010e0606 */
[----:B------:R-:W-:Y:S01]  /*27dc0*/  @!P1 IMAD.MOV.U32 R7, RZ, RZ, R6 ;  /* 0x000000ffff079224 */ /* 0x000fe200078e0006 */
[----:B------:R-:W-:Y:S01]  /*27dd0*/  @!P1 MOV R6, R5 ;  /* 0x0000000500069202 */ /* 0x000fe20000000f00 */
[----:B------:R-:W-:Y:S02]  /*27de0*/  IMAD.MOV.U32 R13, RZ, RZ, R4 ;  /* 0x000000ffff0d7224 */ /* 0x000fe400078e0004 */
[----:B------:R-:W-:Y:S02]  /*27df0*/  VIADD R5, R0, 0x40 ;  /* 0x0000004000057836 */ /* 0x000fe40000000000 */
[----:B------:R-:W-:Y:S01]  /*27e00*/  @!PT LDS RZ, [RZ] ;  /* 0x00000000fffff984 */ /* 0x000fe20000000800 */
[----:B------:R-:W-:Y:S01]  /*27e10*/  @!PT LDS RZ, [RZ] ;  /* 0x00000000fffff984 */ /* 0x000fe20000000800 */
[----:B------:R-:W-:Y:S01]  /*27e20*/  @!PT LDS RZ, [RZ] ;  /* 0x00000000fffff984 */ /* 0x000fe20000000800 */
[----:B------:R0:W-:Y:S03]  /*27e30*/  @!P1 LDGSTS.E.BYPASS.LTC128B.128 [R9+0x1dc00], desc[UR60][R6.64], !P0 ;  /* 0x1dc0000006099fae */ /* 0x0001e6000c101d7c */
[----:B------:R-:W-:Y:S02]  /*27e40*/  ISETP.GE.AND P1, PT, R5, R2, PT ;  /* 0x000000020500720c */ /* 0x000fe40003f26270 */
[----:B0-----:R-:W-:-:S11]  /*27e50*/  MOV R6, R14 ;  /* 0x0000000e00067202 */ /* 0x001fd60000000f00 */
[----:B------:R-:W-:Y:S05]  /*27e60*/  WARPSYNC.COLLECTIVE R15, `(.L_x_6510) ;  /* 0x000000000f087348 */ /* 0x000fea0003c00000 */
[----:B------:R0:W1:Y:S02]  /*27e70*/  SHFL.IDX P6, R14, R13, R12, R11 ;  /* 0x0000000c0d0e7389 */ /* 0x00006400000c000b */
[----:B01----:R-:W-:Y:S01]  /*27e80*/  ENDCOLLECTIVE ;  /* 0x000000000000791b */ /* 0x003fe20003800000 */
.L_x_6510:
[----:B------:R-:W-:Y:S01]  /*27e90*/  IMAD.MOV.U32 R13, RZ, RZ, R3 ;  /* 0x000000ffff0d7224 */ /* 0x000fe200078e0003 */
[----:B------:R-:W-:Y:S01]  /*27ea0*/  MOV R12, 0x5 ;  /* 0x00000005000c7802 */ /* 0x000fe20000000f00 */
[----:B------:R-:W-:-:S07]  /*27eb0*/  IMAD.MOV.U32 R5, RZ, RZ, R14 ;  /* 0x000000ffff057224 */ /* 0x000fce00078e000e */
[----:B------:R-:W-:Y:S05]  /*27ec0*/  WARPSYNC.COLLECTIVE R15, `(.L_x_6511) ;  /* 0x000000000f087348 */ /* 0x000fea0003c00000 */
[----:B------:R0:W1:Y:S02]  /*27ed0*/  SHFL.IDX P6, R14, R13, R12, R11 ;  /* 0x0000000c0d0e7389 */ /* 0x00006400000c000b */
[----:B01----:R-:W-:Y:S01]  /*27ee0*/  ENDCOLLECTIVE ;  /* 0x000000000000791b */ /* 0x003fe20003800000 */
.L_x_6511:
        /* <DEDUP_REMOVED lines=15> */
.L_x_6512:
[----:B------:R-:W-:Y:S01]  /*27fe0*/  IMAD.MOV.U32 R13, RZ, RZ, R3 ;  /* 0x000000ffff0d7224 */ /* 0x000fe200078e0003 */
[----:B------:R-:W-:Y:S01]  /*27ff0*/  MOV R12, 0x6 ;  /* 0x00000006000c7802 */ /* 0x000fe20000000f00 */
[----:B------:R-:W-:-:S07]  /*28000*/  IMAD.MOV.U32 R5, RZ, RZ, R14 ;  /* 0x000000ffff057224 */ /* 0x000fce00078e000e */
[----:B------:R-:W-:Y:S05]  /*28010*/  WARPSYNC.COLLECTIVE R15, `(.L_x_6513) ;  /* 0x000000000f087348 */ /* 0x000fea0003c00000 */
[----:B------:R0:W1:Y:S02]  /*28020*/  SHFL.IDX P6, R14, R13, R12, R11 ;  /* 0x0000000c0d0e7389 */ /* 0x00006400000c000b */
[----:B01----:R-:W-:Y:S01]  /*28030*/  ENDCOLLECTIVE ;  /* 0x000000000000791b */ /* 0x003fe20003800000 */
.L_x_6513:
[----:B------:R-:W-:-:S04]  /*28040*/  @!P1 IADD3 R5, P2, R10, R5, RZ ;  /* 0x000000050a059210 */ /* 0x000fc80007f5e0ff */
[----:B------:R-:W-:-:S05]  /*28050*/  @!P1 IADD3.X R6, RZ, R6, RZ, P2, !PT ;  /* 0x00000006ff069210 */ /* 0x000fca00017fe4ff */
[----:B------:R-:W-:Y:S02]  /*28060*/  @!P1 IMAD.MOV.U32 R7, RZ, RZ, R6 ;  /* 0x000000ffff079224 */ /* 0x000fe400078e0006 */
[----:B------:R-:W-:Y:S02]  /*28070*/  @!P1 IMAD.MOV.U32 R6, RZ, RZ, R5 ;  /* 0x000000ffff069224 */ /* 0x000fe400078e0005 */
[----:B------:R-:W-:-:S03]  /*28080*/  IMAD.MOV.U32 R13, RZ, RZ, R4 ;  /* 0x000000ffff0d7224 */ /* 0x000fc600078e0004 */
[----:B------:R-:W-:Y:S01]  /*28090*/  @!PT LDS RZ, [RZ] ;  /* 0x00000000fffff984 */ /* 0x000fe20000000800 */
[----:B------:R-:W-:Y:S01]  /*280a0*/  @!PT LDS RZ, [RZ] ;  /* 0x00000000fffff984 */ /* 0x000fe20000000800 */
[----:B------:R-:W-:Y:S01]  /*280b0*/  @!PT LDS RZ, [RZ] ;  /* 0x00000000fffff984 */ /* 0x000fe20000000800 */
[----:B------:R0:W-:Y:S02]  /*280c0*/  @!P1 LDGSTS.E.BYPASS.LTC128B.128 [R9+0x1ec00], desc[UR60][R6.64], !P0 ;  /* 0x1ec0000006099fae */ /* 0x0001e4000c101d7c */
[----:B0-----:R-:W-:Y:S01]  /*280d0*/  IMAD.MOV.U32 R6, RZ, RZ, R14 ;  /* 0x000000ffff067224 */ /* 0x001fe200078e000e */
[----:B------:R-:W-:-:S07]  /*280e0*/  IADD3 R7, R0, 0x60, RZ ;  /* 0x0000006000077810 */ /* 0x000fce0007ffe0ff */
[----:B------:R-:W-:Y:S05]  /*280f0*/  WARPSYNC.COLLECTIVE R15, `(.L_x_6514) ;  /* 0x000000000f087348 */ /* 0x000fea0003c00000 */
[----:B------:R0:W1:Y:S02]  /*28100*/  SHFL.IDX P6, R14, R13, R12, R11 ;  /* 0x0000000c0d0e7389 */ /* 0x00006400000c000b */
[----:B01----:R-:W-:Y:S01]  /*28110*/  ENDCOLLECTIVE ;  /* 0x000000000000791b */ /* 0x003fe20003800000 */
.L_x_6514:
[----:B------:R-:W-:Y:S02]  /*28120*/  ISETP.GE.AND P1, PT, R7, R2, PT ;  /* 0x000000020700720c */ /* 0x000fe40003f26270 */
[----:B------:R-:W-:Y:S01]  /*28130*/  MOV R13, R3 ;  /* 0x00000003000d7202 */ /* 0x000fe20000000f00 */
[----:B------:R-:W-:Y:S02]  /*28140*/  IMAD.MOV.U32 R12, RZ, RZ, 0x7 ;  /* 0x00000007ff0c7424 */ /* 0x000fe400078e00ff */
[----:B------:R-:W-:-:S08]  /*28150*/  IMAD.MOV.U32 R5, RZ, RZ, R14 ;  /* 0x000000ffff057224 */ /* 0x000fd000078e000e */
[----:B------:R-:W-:Y:S05]  /*28160*/  WARPSYNC.COLLECTIVE R15, `(.L_x_6515) ;  /* 0x000000000f087348 */ /* 0x000fea0003c00000 */
[----:B------:R0:W1:Y:S02]  /*28170*/  SHFL.IDX P6, R14, R13, R12, R11 ;  /* 0x0000000c0d0e7389 */ /* 0x00006400000c000b */
[----:B01----:R-:W-:Y:S01]  /*28180*/  ENDCOLLECTIVE ;  /* 0x000000000000791b */ /* 0x003fe20003800000 */
.L_x_6515:
        /* <DEDUP_REMOVED lines=13> */
.L_x_6516:
[----:B------:R-:W-:Y:S01]  /*28260*/  MOV R3, R14 ;  /* 0x0000000e00037202 */ /* 0x000fe20000000f00 */
[----:B------:R-:W-:Y:S06]  /*28270*/  BRA `(.L_x_6517) ;  /* 0xffffffa000d47947 */ /* 0x000fec000383ffff */
.L_x_6356:
[----:B0-----:R-:W2:Y:S02]  /*28280*/  LDL R2, [R1+0x4] ;  /* 0x0000040001027983 */ /* 0x001ea40000100800 */
[----:B--2---:R0:W1:Y:S02]  /*28290*/  SYNCS.PHASECHK.TRANS64.TRYWAIT P0, [R2+URZ+0x2e820], R0 ;  /* 0x02e82000020075a7 */ /* 0x004064000800017f */
[----:B-1----:R-:W-:Y:S05]  /*282a0*/  @!P0 NANOSLEEP.SYNCS 0x989680 ;  /* 0x009896800000895d */ /* 0x002fea0003900000 */
[----:B------:R-:W1:Y:S02]  /*282b0*/  @!P0 SYNCS.PHASECHK.TRANS64 P0, [R2+URZ+0x2e820], R0 ;  /* 0x02e82000020085a7 */ /* 0x000e64000800007f */
[----:B-1----:R-:W-:Y:S05]  /*282c0*/  @!P0 BRA `(.L_x_6356) ;  /* 0xfffffffc00ec8947 */ /* 0x002fea000383ffff */
[----:B------:R-:W-:Y:S05]  /*282d0*/  BRA `(.L_x_6518) ;  /* 0xffffffa400347947 */ /* 0x000fea000383ffff */
.L_x_6362:
[----:B-1----:R1:W2:Y:S02]  /*282e0*/  SYNCS.PHASECHK.TRANS64.TRYWAIT P0, [R6+URZ+0x2e880], R5 ;  /* 0x02e88005060075a7 */ /* 0x0022a4000800017f */
[----:B--2---:R-:W-:Y:S05]  /*282f0*/  @!P0 NANOSLEEP.SYNCS 0x989680 ;  /* 0x009896800000895d */ /* 0x004fea0003900000 */
[----:B------:R-:W2:Y:S02]  /*28300*/  @!P0 SYNCS.PHASECHK.TRANS64 P0, [R6+URZ+0x2e880], R5 ;  /* 0x02e88005060085a7 */ /* 0x000ea4000800007f */
[----:B--2---:R-:W-:Y:S05]  /*28310*/  @!P0 BRA `(.L_x_6362) ;  /* 0xfffffffc00f08947 */ /* 0x004fea000383ffff */
[----:B------:R-:W-:Y:S05]  /*28320*/  BRA `(.L_x_6519) ;  /* 0xffffffa400f87947 */ /* 0x000fea000383ffff */
.L_x_6367:
[----:B0-----:R0:W2:Y:S02]  /*28330*/  SYNCS.PHASECHK.TRANS64.TRYWAIT P0, [R6+URZ+0x2e840], R5 ;  /* 0x02e84005060075a7 */ /* 0x0010a4000800017f */
[----:B--2---:R-:W-:Y:S05]  /*28340*/  @!P0 NANOSLEEP.SYNCS 0x989680 ;  /* 0x009896800000895d */ /* 0x004fea0003900000 */
[----:B------:R-:W2:Y:S02]  /*28350*/  @!P0 SYNCS.PHASECHK.TRANS64 P0, [R6+URZ+0x2e840], R5 ;  /* 0x02e84005060085a7 */ /* 0x000ea4000800007f */
[----:B--2---:R-:W-:Y:S05]  /*28360*/  @!P0 BRA `(.L_x_6367) ;  /* 0xfffffffc00f08947 */ /* 0x004fea000383ffff */
[----:B------:R-:W-:Y:S05]  /*28370*/  BRA `(.L_x_6520) ;  /* 0xffffffa800807947 */ /* 0x000fea000383ffff */
.L_x_6373:
[----:B-1----:R1:W2:Y:S02]  /*28380*/  SYNCS.PHASECHK.TRANS64.TRYWAIT P0, [R3+URZ+0x2e870], R4 ;  /* 0x02e87004030075a7 */ /* 0x0022a4000800017f */
[----:B--2---:R-:W-:Y:S05]  /*28390*/  @!P0 NANOSLEEP.SYNCS 0x989680 ;  /* 0x009896800000895d */ /* 0x004fea0003900000 */
[----:B------:R-:W2:Y:S02]  /*283a0*/  @!P0 SYNCS.PHASECHK.TRANS64 P0, [R3+URZ+0x2e870], R4 ;  /* 0x02e87004030085a7 */ /* 0x000ea4000800007f */
[----:B--2---:R-:W-:Y:S05]  /*283b0*/  @!P0 BRA `(.L_x_6373) ;  /* 0xfffffffc00f08947 */ /* 0x004fea000383ffff */
[----:B------:R-:W-:Y:S05]  /*283c0*/  BRA `(.L_x_6521) ;  /* 0xffffffac00247947 */ /* 0x000fea000383ffff */
.L_x_6375:
[----:B-1----:R1:W2:Y:S02]  /*283d0*/  SYNCS.PHASECHK.TRANS64.TRYWAIT P0, [R3+URZ+0x2e860], R4 ;  /* 0x02e86004030075a7 */ /* 0x0022a4000800017f */
[----:B--2---:R-:W-:Y:S05]  /*283e0*/  @!P0 NANOSLEEP.SYNCS 0x989680 ;  /* 0x009896800000895d */ /* 0x004fea0003900000 */
[----:B------:R-:W2:Y:S02]  /*283f0*/  @!P0 SYNCS.PHASECHK.TRANS64 P0, [R3+URZ+0x2e860], R4 ;  /* 0x02e86004030085a7 */ /* 0x000ea4000800007f */
[----:B--2---:R-:W-:Y:S05]  /*28400*/  @!P0 BRA `(.L_x_6375) ;  /* 0xfffffffc00f08947 */ /* 0x004fea000383ffff */
[----:B------:R-:W-:Y:S05]  /*28410*/  BRA `(.L_x_6522) ;  /* 0xffffffac002c7947 */ /* 0x000fea000383ffff */
.L_x_6382:
[----:B0-----:R0:W1:Y:S02]  /*28420*/  SYNCS.PHASECHK.TRANS64.TRYWAIT P1, [R0+URZ+0x2e870], R2 ;  /* 0x02e87002000075a7 */ /* 0x001064000802017f */
[----:B-1----:R-:W-:Y:S05]  /*28430*/  @!P1 NANOSLEEP.SYNCS 0x989680 ;  /* 0x009896800000995d */ /* 0x002fea0003900000 */
[----:B------:R-:W1:Y:S02]  /*28440*/  @!P1 SYNCS.PHASECHK.TRANS64 P1, [R0+URZ+0x2e870], R2 ;  /* 0x02e87002000095a7 */ /* 0x000e64000802007f */
[----:B-1----:R-:W-:Y:S05]  /*28450*/  @!P1 BRA `(.L_x_6382) ;  /* 0xfffffffc00f09947 */ /* 0x002fea000383ffff */
[----:B------:R-:W-:Y:S05]  /*28460*/  BRA `(.L_x_6523) ;  /* 0xffffffb800647947 */ /* 0x000fea000383ffff */
.L_x_6384:
[----:B0-----:R0:W1:Y:S02]  /*28470*/  SYNCS.PHASECHK.TRANS64.TRYWAIT P1, [R0+URZ+0x2e860], R2 ;  /* 0x02e86002000075a7 */ /* 0x001064000802017f */
[----:B-1----:R-:W-:Y:S05]  /*28480*/  @!P1 NANOSLEEP.SYNCS 0x989680 ;  /* 0x009896800000995d */ /* 0x002fea0003900000 */
[----:B------:R-:W1:Y:S02]  /*28490*/  @!P1 SYNCS.PHASECHK.TRANS64 P1, [R0+URZ+0x2e860], R2 ;  /* 0x02e86002000095a7 */ /* 0x000e64000802007f */
[----:B-1----:R-:W-:Y:S05]  /*284a0*/  @!P1 BRA `(.L_x_6384) ;  /* 0xfffffffc00f09947 */ /* 0x002fea000383ffff */
[----:B------:R-:W-:Y:S05]  /*284b0*/  BRA `(.L_x_6524) ;  /* 0xffffffb8006c7947 */ /* 0x000fea000383ffff */
.L_x_6388:
[----:B------:R-:W-:Y:S01]  /*284c0*/  BSSY B0, `(.L_x_6525) ;  /* 0x0000008000007945 */ /* 0x000fe20003800000 */
[----:B------:R-:W-:Y:S01]  /*284d0*/  IMAD.MOV.U32 R13, RZ, RZ, R16 ;  /* 0x000000ffff0d7224 */ /* 0x000fe200078e0010 */
[----:B------:R-:W-:Y:S01]  /*284e0*/  MOV R15, 0xffffffff ;  /* 0xffffffff000f7802 */ /* 0x000fe20000000f00 */
[----:B0-----:R-:W-:Y:S02]  /*284f0*/  IMAD.MOV.U32 R12, RZ, RZ, RZ ;  /* 0x000000ffff0c7224 */ /* 0x001fe400078e00ff */
[----:B------:R-:W-:-:S07]  /*28500*/  IMAD.MOV.U32 R11, RZ, RZ, 0x1f ;  /* 0x0000001fff0b7424 */ /* 0x000fce00078e00ff */
[----:B------:R-:W-:Y:S05]  /*28510*/  WARPSYNC.COLLECTIVE R15, `(.L_x_6526) ;  /* 0x000000000f087348 */ /* 0x000fea0003c00000 */
[----:B------:R0:W1:Y:S02]  /*28520*/  SHFL.IDX P6, R14, R13, R12, R11 ;  /* 0x0000000c0d0e7389 */ /* 0x00006400000c000b */
[----:B01----:R-:W-:Y:S01]  /*28530*/  ENDCOLLECTIVE ;  /* 0x000000000000791b */ /* 0x003fe20003800000 */
.L_x_6526:
[----:B------:R-:W-:Y:S05]  /*28540*/  BSYNC B0 ;  /* 0x0000000000007941 */ /* 0x000fea0003800000 */
.L_x_6525:
        /* <DEDUP_REMOVED lines=9> */
.L_x_6527:
        /* <DEDUP_REMOVED lines=18> */
.L_x_6528:
        /* <DEDUP_REMOVED lines=8> */
.L_x_6529:
        /* <DEDUP_REMOVED lines=8> */
.L_x_6530:
        /* <DEDUP_REMOVED lines=8> */
.L_x_6531:
        /* <DEDUP_REMOVED lines=8> */
.L_x_6532:
[----:B------:R-:W-:Y:S01]  /*28900*/  IMAD.MOV.U32 R12, RZ, RZ, 0x1f ;  /* 0x0000001fff0c7424 */ /* 0x000fe200078e00ff */
[----:B------:R-:W-:Y:S02]  /*28910*/  MOV R11, 0x1f ;  /* 0x0000001f000b7802 */ /* 0x000fe40000000f00 */
[----:B------:R-:W-:-:S04]  /*28920*/  MOV R4, R14 ;  /* 0x0000000e00047202 */ /* 0x000fc80000000f00 */
[----:B------:R-:W-:-:S05]  /*28930*/  SEL R4, R4, RZ, P5 ;  /* 0x000000ff04047207 */ /* 0x000fca0002800000 */
[----:B------:R-:W-:-:S04]  /*28940*/  IMAD.IADD R3, R3, 0x1, R4 ;  /* 0x0000000103037824 */ /* 0x000fc800078e0204 */
[----:B------:R-:W-:-:S07]  /*28950*/  IMAD.MOV.U32 R13, RZ, RZ, R3 ;  /* 0x000000ffff0d7224 */ /* 0x000fce00078e0003 */
[----:B------:R-:W-:Y:S05]  /*28960*/  WARPSYNC.COLLECTIVE R15, `(.L_x_6533) ;  /* 0x000000000f087348 */ /* 0x000fea0003c00000 */
[----:B------:R0:W1:Y:S02]  /*28970*/  SHFL.IDX P6, R14, R13, R12, R11 ;  /* 0x0000000c0d0e7389 */ /* 0x00006400000c000b */
[----:B01----:R-:W-:Y:S01]  /*28980*/  ENDCOLLECTIVE ;  /* 0x000000000000791b */ /* 0x003fe20003800000 */
.L_x_6533:
[----:B------:R-:W-:Y:S01]  /*28990*/  IMAD.MOV.U32 R5, RZ, RZ, R14 ;  /* 0x000000ffff057224 */ /* 0x000fe200078e000e */
[----:B------:R-:W-:Y:S06]  /*289a0*/  BRA `(.L_x_6534) ;  /* 0xffffffc000947947 */ /* 0x000fec000383ffff */
.L_x_6393:
[----:B------:R-:W-:Y:S01]  /*289b0*/  BSSY B0, `(.L_x_6535) ;  /* 0x0000008000007945 */ /* 0x000fe20003800000 */
[----:B-----5:R-:W-:Y:S01]  /*289c0*/  IMAD.MOV.U32 R13, RZ, RZ, R2 ;  /* 0x000000ffff0d7224 */ /* 0x020fe200078e0002 */
[----:B0-----:R-:W-:Y:S01]  /*289d0*/  MOV R11, RZ ;  /* 0x000000ff000b7202 */ /* 0x001fe20000000f00 */
[----:B------:R-:W-:Y:S02]  /*289e0*/  IMAD.MOV.U32 R12, RZ, RZ, 0x1 ;  /* 0x00000001ff0c7424 */ /* 0x000fe400078e00ff */
[----:B------:R-:W-:-:S07]  /*289f0*/  IMAD.MOV.U32 R15, RZ, RZ, -0x1 ;  /* 0xffffffffff0f7424 */ /* 0x000fce00078e00ff */
[----:B-1----:R-:W-:Y:S05]  /*28a00*/  WARPSYNC.COLLECTIVE R15, `(.L_x_6536) ;  /* 0x000000000f087348 */ /* 0x002fea0003c00000 */
[----:B------:R0:W2:Y:S02]  /*28a10*/  SHFL.UP P6, R14, R13, R12, R11 ;  /* 0x0400000c0d0e7389 */ /* 0x0000a400000c000b */
[----:B012---:R-:W-:Y:S01]  /*28a20*/  ENDCOLLECTIVE ;  /* 0x000000000000791b */ /* 0x007fe20003800000 */
.L_x_6536:
[----:B------:R-:W-:Y:S05]  /*28a30*/  BSYNC B0 ;  /* 0x0000000000007941 */ /* 0x000fea0003800000 */
.L_x_6535:
[----:B------:R-:W-:Y:S02]  /*28a40*/  IMAD.MOV.U32 R3, RZ, RZ, R14 ;  /* 0x000000ffff037224 */ /* 0x000fe400078e000e */
[----:B------:R-:W-:Y:S02]  /*28a50*/  IMAD.MOV.U32 R12, RZ, RZ, 0x2 ;  /* 0x00000002ff0c7424 */ /* 0x000fe400078e00ff */
[----:B------:R-:W-:Y:S01]  /*28a60*/  IMAD.MOV.U32 R11, RZ, RZ, RZ ;  /* 0x000000ffff0b7224 */ /* 0x000fe200078e00ff */
[----:B------:R-:W-:Y:S01]  /*28a70*/  SEL R3, R3, RZ, P1 ;  /* 0x000000ff03037207 */ /* 0x000fe20000800000 */
[----:B------:R-:W-:-:S04]  /*28a80*/  IMAD.MOV.U32 R15, RZ, RZ, -0x1 ;  /* 0xffffffffff0f7424 */ /* 0x000fc800078e00ff */
[----:B------:R-:W-:-:S05]  /*28a90*/  IMAD.IADD R3, R2, 0x1, R3 ;  /* 0x0000000102037824 */ /* 0x000fca00078e0203 */
[----:B------:R-:W-:-:S07]  /*28aa0*/  MOV R13, R3 ;  /* 0x00000003000d7202 */ /* 0x000fce0000000f00 */
[----:B------:R-:W-:Y:S05]  /*28ab0*/  WARPSYNC.COLLECTIVE R15, `(.L_x_6537) ;  /* 0x000000000f087348 */ /* 0x000fea0003c00000 */
[----:B------:R0:W1:Y:S02]  /*28ac0*/  SHFL.UP P6, R14, R13, R12, R11 ;  /* 0x0400000c0d0e7389 */ /* 0x00006400000c000b */
[----:B01----:R-:W-:Y:S01]  /*28ad0*/  ENDCOLLECTIVE ;  /* 0x000000000000791b */ /* 0x003fe20003800000 */
.L_x_6537:
        /* <DEDUP_REMOVED lines=8> */
.L_x_6538:
        /* <DEDUP_REMOVED lines=8> */
.L_x_6539:
        /* <DEDUP_REMOVED lines=8> */
.L_x_6540:
        /* <DEDUP_REMOVED lines=9> */
.L_x_6541:
[----:B------:R-:W-:Y:S01]  /*28cf0*/  IMAD.MOV.U32 R5, RZ, RZ, R14 ;  /* 0x000000ffff057224 */ /* 0x000fe200078e000e */
[----:B------:R-:W-:Y:S06]  /*28d00*/  BRA `(.L_x_6542) ;  /* 0xffffffc0005c7947 */ /* 0x000fec000383ffff */
.L_x_6395:
[----:B------:R-:W-:Y:S01]  /*28d10*/  BSSY B0, `(.L_x_6543) ;  /* 0x0000006000007945 */ /* 0x000fe20003800000 */
[----:B------:R-:W-:Y:S01]  /*28d20*/  PLOP3.LUT P6, PT, P6, PT, PT, 0x8, 0x0 ;  /* 0x000000000000781c */ /* 0x000fe200037ce170 */
[----:B------:R-:W-:-:S12]  /*28d30*/  IMAD.MOV.U32 R15, RZ, RZ, -0x1 ;  /* 0xffffffffff0f7424 */ /* 0x000fd800078e00ff */
[----:B0-----:R-:W-:Y:S05]  /*28d40*/  WARPSYNC.COLLECTIVE R15, `(.L_x_6544) ;  /* 0x000000000f087348 */ /* 0x001fea0003c00000 */
[----:B------:R-:W-:Y:S01]  /*28d50*/  VOTE.ANY R14, PT, P6 ;  /* 0x00000000000e7806 */ /* 0x000fe200030e0100 */
[----:B0-----:R-:W-:Y:S06]  /*28d60*/  ENDCOLLECTIVE ;  /* 0x000000000000791b */ /* 0x001fec0003800000 */
.L_x_6544:
[----:B------:R-:W-:Y:S05]  /*28d70*/  BSYNC B0 ;  /* 0x0000000000007941 */ /* 0x000fea0003800000 */
.L_x_6543:
        /* <DEDUP_REMOVED lines=9> */
.L_x_6545:
[----:B------:R-:W-:Y:S01]  /*28e10*/  MOV R2, R14 ;  /* 0x0000000e00027202 */ /* 0x000fe20000000f00 */
[----:B------:R-:W-:Y:S06]  /*28e20*/  BRA `(.L_x_6546) ;  /* 0xffffffc000507947 */ /* 0x000fec000383ffff */
.L_x_6397:
[----:B------:R-:W-:Y:S01]  /*28e30*/  BSSY B0, `(.L_x_6547) ;  /* 0x0000008000007945 */ /* 0x000fe20003800000 */
[----:B------:R-:W-:Y:S01]  /*28e40*/  IMAD.MOV.U32 R13, RZ, RZ, R6 ;  /* 0x000000ffff0d7224 */ /* 0x000fe200078e0006 */
[----:B------:R-:W-:Y:S01]  /*28e50*/  MOV R15, 0xffffffff ;  /* 0xffffffff000f7802 */ /* 0x000fe20000000f00 */
[----:B0-----:R-:W-:Y:S02]  /*28e60*/  IMAD.MOV.U32 R12, RZ, RZ, R4 ;  /* 0x000000ffff0c7224 */ /* 0x001fe400078e0004 */
[----:B------:R-:W-:-:S07]  /*28e70*/  IMAD.MOV.U32 R11, RZ, RZ, 0x1f ;  /* 0x0000001fff0b7424 */ /* 0x000fce00078e00ff */
[----:B-12---:R-:W-:Y:S05]  /*28e80*/  WARPSYNC.COLLECTIVE R15, `(.L_x_6548) ;  /* 0x000000000f087348 */ /* 0x006fea0003c00000 */
[----:B------:R0:W3:Y:S02]  /*28e90*/  SHFL.IDX P6, R14, R13, R12, R11 ;  /* 0x0000000c0d0e7389 */ /* 0x0000e400000c000b */
[----:B0123--:R-:W-:Y:S01]  /*28ea0*/  ENDCOLLECTIVE ;  /* 0x000000000000791b */ /* 0x00ffe20003800000 */
.L_x_6548:
[----:B------:R-:W-:Y:S05]  /*28eb0*/  BSYNC B0 ;  /* 0x0000000000007941 */ /* 0x000fea0003800000 */
.L_x_6547:
[----:B------:R-:W-:Y:S01]  /*28ec0*/  IMAD.MOV.U32 R4, RZ, RZ, R14 ;  /* 0x000000ffff047224 */ /* 0x000fe200078e000e */
[----:B------:R-:W-:Y:S06]  /*28ed0*/  BRA `(.L_x_6396) ;  /* 0xffffffc000407947 */ /* 0x000fec000383ffff */
.L_x_6401:
[----:B0-----:R0:W1:Y:S02]  /*28ee0*/  SYNCS.PHASECHK.TRANS64.TRYWAIT P0, [R0+URZ+0x2e820], R3 ;  /* 0x02e82003000075a7 */ /* 0x001064000800017f */
[----:B-1----:R-:W-:Y:S05]  /*28ef0*/  @!P0 NANOSLEEP.SYNCS 0x989680 ;  /* 0x009896800000895d */ /* 0x002fea0003900000 */
[----:B------:R-:W1:Y:S02]  /*28f00*/  @!P0 SYNCS.PHASECHK.TRANS64 P0, [R0+URZ+0x2e820], R3 ;  /* 0x02e82003000085a7 */ /* 0x000e64000800007f */
[----:B-1----:R-:W-:Y:S05]  /*28f10*/  @!P0 BRA `(.L_x_6401) ;  /* 0xfffffffc00f08947 */ /* 0x002fea000383ffff */
[----:B------:R-:W-:Y:S05]  /*28f20*/  BRA `(.L_x_6549) ;  /* 0xffffffc400387947 */ /* 0x000fea000383ffff */
.L_x_6402:
[----:B------:R-:W1:Y:S01]  /*28f30*/  S2R R2, SR_TID.X ;  /* 0x0000000000027919 */ /* 0x000e620000002100 */
[----:B------:R-:W-:Y:S01]  /*28f40*/  BSSY B0, `(.L_x_6550) ;  /* 0x000000a000007945 */ /* 0x000fe20003800000 */
[----:B------:R-:W-:Y:S01]  /*28f50*/  IMAD.MOV.U32 R12, RZ, RZ, RZ ;  /* 0x000000ffff0c7224 */ /* 0x000fe200078e00ff */
[----:B------:R-:W-:Y:S01]  /*28f60*/  MOV R11, 0x1f ;  /* 0x0000001f000b7802 */ /* 0x000fe20000000f00 */
[----:B------:R-:W-:Y:S01]  /*28f70*/  IMAD.MOV.U32 R15, RZ, RZ, -0x1 ;  /* 0xffffffffff0f7424 */ /* 0x000fe200078e00ff */
[----:B-1----:R-:W-:-:S04]  /*28f80*/  SHF.R.U32.HI R2, RZ, 0x5, R2 ;  /* 0x00000005ff027819 */ /* 0x002fc80000011602 */
[----:B------:R-:W-:-:S05]  /*28f90*/  LOP3.LUT R2, R2, 0x3, RZ, 0xc0, !PT ;  /* 0x0000000302027812 */ /* 0x000fca00078ec0ff */
[----:B------:R-:W-:-:S07]  /*28fa0*/  IMAD.MOV.U32 R13, RZ, RZ, R2 ;  /* 0x000000ffff0d7224 */ /* 0x000fce00078e0002 */
[----:B0-----:R-:W-:Y:S05]  /*28fb0*/  WARPSYNC.COLLECTIVE R15, `(.L_x_6551) ;  /* 0x000000000f087348 */ /* 0x001fea0003c00000 */
[----:B------:R1:W2:Y:S02]  /*28fc0*/  SHFL.IDX P6, R14, R13, R12, R11 ;  /* 0x0000000c0d0e7389 */ /* 0x0002a400000c000b */
[----:B012---:R-:W-:Y:S01]  /*28fd0*/  ENDCOLLECTIVE ;  /* 0x000000000000791b */ /* 0x007fe20003800000 */
.L_x_6551:
[----:B------:R-:W-:Y:S05]  /*28fe0*/  BSYNC B0 ;  /* 0x0000000000007941 */ /* 0x000fea0003800000 */
.L_x_6550:
[----:B------:R-:W-:Y:S05]  /*28ff0*/  BRA `(.L_x_6552) ;  /* 0xffffffc400207947 */ /* 0x000fea000383ffff */
.L_x_6403:
[----:B------:R-:W-:Y:S01]  /*29000*/  BSSY B0, `(.L_x_6553) ;  /* 0x0000006000007945 */ /* 0x000fe20003800000 */
[----:B------:R-:W-:-:S07]  /*29010*/  IMAD.MOV.U32 R15, RZ, RZ, -0x1 ;  /* 0xffffffffff0f7424 */ /* 0x000fce00078e00ff */
[----:B01----:R-:W-:Y:S05]  /*29020*/  WARPSYNC.COLLECTIVE R15, `(.L_x_6554) ;  /* 0x000000000f0c7348 */ /* 0x003fea0003c00000 */
[----:B------:R-:W-:Y:S02]  /*29030*/  ELECT P6, UR62, PT ;  /* 0x00000000003e782f */ /* 0x000fe400038c0000 */
[----:B------:R-:W-:Y:S01]  /*29040*/  MOV R14, UR62 ;  /* 0x0000003e000e7c02 */ /* 0x000fe20008000f00 */
[----:B01----:R-:W-:Y:S10]  /*29050*/  ENDCOLLECTIVE ;  /* 0x000000000000791b */ /* 0x003ff40003800000 */
.L_x_6554:
[----:B------:R-:W-:Y:S05]  /*29060*/  BSYNC B0 ;  /* 0x0000000000007941 */ /* 0x000fea0003800000 */
.L_x_6553:
[----:B------:R-:W-:Y:S05]  /*29070*/  BRA `(.L_x_6555) ;  /* 0xffffffc400147947 */ /* 0x000fea000383ffff */
.L_x_6405:
[----:B0-----:R0:W1:Y:S02]  /*29080*/  SYNCS.PHASECHK.TRANS64.TRYWAIT P1, [R6+URZ], R5 ;  /* 0x00000005060075a7 */ /* 0x001064000802017f */
[----:B-1----:R-:W-:Y:S05]  /*29090*/  @!P1 NANOSLEEP.SYNCS 0x989680 ;  /* 0x009896800000995d */ /* 0x002fea0003900000 */
[----:B------:R-:W1:Y:S02]  /*290a0*/  @!P1 SYNCS.PHASECHK.TRANS64 P1, [R6+URZ], R5 ;  /* 0x00000005060095a7 */ /* 0x000e64000802007f */
[----:B-1----:R-:W-:Y:S05]  /*290b0*/  @!P1 BRA `(.L_x_6405) ;  /* 0xfffffffc00f09947 */ /* 0x002fea000383ffff */
[----:B------:R-:W-:Y:S05]  /*290c0*/  BRA `(.L_x_6556) ;  /* 0xffffffc400587947 */ /* 0x000fea000383ffff */
.L_x_6406:
[----:B-1----:R1:W2:Y:S02]  /*290d0*/  SYNCS.PHASECHK.TRANS64.TRYWAIT P1, [R7+URZ], R2 ;  /* 0x00000002070075a7 */ /* 0x0022a4000802017f */
[----:B--2---:R-:W-:Y:S05]  /*290e0*/  @!P1 NANOSLEEP.SYNCS 0x989680 ;  /* 0x009896800000995d */ /* 0x004fea0003900000 */
[----:B------:R-:W2:Y:S02]  /*290f0*/  @!P1 SYNCS.PHASECHK.TRANS64 P1, [R7+URZ], R2 ;  /* 0x00000002070095a7 */ /* 0x000ea4000802007f */
[----:B--2---:R-:W-:Y:S05]  /*29100*/  @!P1 BRA `(.L_x_6406) ;  /* 0xfffffffc00f09947 */ /* 0x004fea000383ffff */
[----:B------:R-:W-:Y:S05]  /*29110*/  BRA `(.L_x_6557) ;  /* 0xffffffc4004c7947 */ /* 0x000fea000383ffff */
.L_x_6408:
[----:B--2---:R2:W3:Y:S02]  /*29120*/  SYNCS.PHASECHK.TRANS64.TRYWAIT P1, [R4+URZ+0x2e860], R5 ;  /* 0x02e86005040075a7 */ /* 0x0044e4000802017f */
[----:B---3--:R-:W-:Y:S05]  /*29130*/  @!P1 NANOSLEEP.SYNCS 0x989680 ;  /* 0x009896800000995d */ /* 0x008fea0003900000 */
[----:B------:R-:W3:Y:S02]  /*29140*/  @!P1 SYNCS.PHASECHK.TRANS64 P1, [R4+URZ+0x2e860], R5 ;  /* 0x02e86005040095a7 */ /* 0x000ee4000802007f */
[----:B---3--:R-:W-:Y:S05]  /*29150*/  @!P1 BRA `(.L_x_6408) ;  /* 0xfffffffc00f09947 */ /* 0x008fea000383ffff */
[----:B------:R-:W-:Y:S05]  /*29160*/  BRA `(.L_x_6558) ;  /* 0xffffffc400507947 */ /* 0x000fea000383ffff */
.L_x_6410:
[----:B---3--:R3:W4:Y:S02]  /*29170*/  SYNCS.PHASECHK.TRANS64.TRYWAIT P1, [R3+URZ+0x2e860], R2 ;  /* 0x02e86002030075a7 */ /* 0x008724000802017f */
[----:B----4-:R-:W-:Y:S05]  /*29180*/  @!P1 NANOSLEEP.SYNCS 0x989680 ;  /* 0x009896800000995d */ /* 0x010fea0003900000 */
[----:B------:R-:W4:Y:S02]  /*29190*/  @!P1 SYNCS.PHASECHK.TRANS64 P1, [R3+URZ+0x2e860], R2 ;  /* 0x02e86002030095a7 */ /* 0x000f24000802007f */
[----:B----4-:R-:W-:Y:S05]  /*291a0*/  @!P1 BRA `(.L_x_6410) ;  /* 0xfffffffc00f09947 */ /* 0x010fea000383ffff */
[----:B------:R-:W-:Y:S05]  /*291b0*/  BRA `(.L_x_6559) ;  /* 0xffffffc400507947 */ /* 0x000fea000383ffff */
.L_x_6412:
[----:B----4-:R4:W0:Y:S02]  /*291c0*/  SYNCS.PHASECHK.TRANS64.TRYWAIT P0, [R4+URZ+0x2e880], R5 ;  /* 0x02e88005040075a7 */ /* 0x010824000800017f */
[----:B0-----:R-:W-:Y:S05]  /*291d0*/  @!P0 NANOSLEEP.SYNCS 0x989680 ;  /* 0x009896800000895d */ /* 0x001fea0003900000 */
[----:B------:R-:W0:Y:S02]  /*291e0*/  @!P0 SYNCS.PHASECHK.TRANS64 P0, [R4+URZ+0x2e880], R5 ;  /* 0x02e88005040085a7 */ /* 0x000e24000800007f */
[----:B0-----:R-:W-:Y:S05]  /*291f0*/  @!P0 BRA `(.L_x_6412) ;  /* 0xfffffffc00f08947 */ /* 0x001fea000383ffff */
[----:B------:R-:W-:Y:S05]  /*29200*/  BRA `(.L_x_6413) ;  /* 0xffffffc4004c7947 */ /* 0x000fea000383ffff */
.L_x_6560:
        /* <DEDUP_REMOVED lines=15> */
.L_x_12974:


//--------------------- .text._ZN7cutlass13device_kernelIN5flash11enable_sm90INS1_16FlashAttnFwdSm90INS1_25CollectiveMainloopFwdSm90ILi2EN4cute5tupleIJNS5_1CILi1EEES8_S8_EEENS6_IJNS7_ILi128EEENS7_ILi192EEESA_EEELi128ENS_12float_e4m3_tEfNS_4arch4Sm90ELb0ELb1ELb1ELb0ELb0ELb0ELb0ELb1ELb1ELb1ELb0ELb0EEENS1_21CollectiveEpilogueFwdINS6_IJSA_SA_SB_EEES9_NS_10bfloat16_tESF_Li256ELb0ELb1ELb0ELb1EEENS1_30DynamicPersistentTileSchedulerILi256ELi128ELb0ELb1ELb1EEEEEEEEEvNT_6ParamsE --------------------------
	.section	.text._ZN7cutlass13device_kernelIN5flash11enable_sm90INS1_16FlashAttnFwdSm90INS1_25CollectiveMainloopFwdSm90ILi2EN4cute5tupleIJNS5_1CILi1EEES8_S8_EEENS6_IJNS7_ILi128EEENS7_ILi192EEESA_EEELi128ENS_12float_e4m3_tEfNS_4arch4Sm90ELb0ELb1ELb1ELb0ELb0ELb0ELb0ELb1ELb1ELb1ELb0ELb0EEENS1_21CollectiveEpilogueFwdINS6_IJSA_SA_SB_EEES9_NS_10bfloat16_tESF_Li256ELb0ELb1ELb0ELb1EEENS1_30DynamicPersistentTileSchedulerILi256ELi128ELb0ELb1ELb1EEEEEEEEEvNT_6ParamsE,"ax",@progbits
	.align	128
.text._ZN7cutlass13device_kernelIN5flash11enable_sm90INS1_16FlashAttnFwdSm90INS1_25CollectiveMainloopFwdSm90ILi2EN4cute5tupleIJNS5_1CILi1EEES8_S8_EEENS6_IJNS7_ILi128EEENS7_ILi192EEESA_EEELi128ENS_12float_e4m3_tEfNS_4arch4Sm90ELb0ELb1ELb1ELb0ELb0ELb0ELb0ELb1ELb1ELb1ELb0ELb0EEENS1_21CollectiveEpilogueFwdINS6_IJSA_SA_SB_EEES9_NS_10bfloat16_tESF_Li256ELb0ELb1ELb0ELb1EEENS1_30DynamicPersistentTileSchedulerILi256ELi128ELb0ELb1ELb1EEEEEEEEEvNT_6ParamsE:
        .type           _ZN7cutlass13device_kernelIN5flash11enable_sm90INS1_16FlashAttnFwdSm90INS1_25CollectiveMainloopFwdSm90ILi2EN4cute5tupleIJNS5_1CILi1EEES8_S8_EEENS6_IJNS7_ILi128EEENS7_ILi192EEESA_EEELi128ENS_12float_e4m3_tEfNS_4arch4Sm90ELb0ELb1ELb1ELb0ELb0ELb0ELb0ELb1ELb1ELb1ELb0ELb0EEENS1_21CollectiveEpilogueFwdINS6_IJSA_SA_SB_EEES9_NS_10bfloat16_tESF_Li256ELb0ELb1ELb0ELb1EEENS1_30DynamicPersistentTileSchedulerILi256ELi128ELb0ELb1ELb1EEEEEEEEEvNT_6ParamsE,@function
        .size           _ZN7cutlass13device_kernelIN5flash11enable_sm90INS1_16FlashAttnFwdSm90INS1_25CollectiveMainloopFwdSm90ILi2EN4cute5tupleIJNS5_1CILi1EEES8_S8_EEENS6_IJNS7_ILi128EEENS7_ILi192EEESA_EEELi128ENS_12float_e4m3_tEfNS_4arch4Sm90ELb0ELb1ELb1ELb0ELb0ELb0ELb0ELb1ELb1ELb1ELb0ELb0EEENS1_21CollectiveEpilogueFwdINS6_IJSA_SA_SB_EEES9_NS_10bfloat16_tESF_Li256ELb0ELb1ELb0ELb1EEENS1_30DynamicPersistentTileSchedulerILi256ELi128ELb0ELb1ELb1EEEEEEEEEvNT_6ParamsE,(.L_x_12975 - _ZN7cutlass13device_kernelIN5flash11enable_sm90INS1_16FlashAttnFwdSm90INS1_25CollectiveMainloopFwdSm90ILi2EN4cute5tupleIJNS5_1CILi1EEES8_S8_EEENS6_IJNS7_ILi128EEENS7_ILi192EEESA_EEELi128ENS_12float_e4m3_tEfNS_4arch4Sm90ELb0ELb1ELb1ELb0ELb0ELb0ELb0ELb1ELb1ELb1ELb0ELb0EEENS1_21CollectiveEpilogueFwdINS6_IJSA_SA_SB_EEES9_NS_10bfloat16_tESF_Li256ELb0ELb1ELb0ELb1EEENS1_30DynamicPersistentTileSchedulerILi256ELi128ELb0ELb1ELb1EEEEEEEEEvNT_6ParamsE)
        .other          _ZN7cutlass13device_kernelIN5flash11enable_sm90INS1_16FlashAttnFwdSm90INS1_25CollectiveMainloopFwdSm90ILi2EN4cute5tupleIJNS5_1CILi1EEES8_S8_EEENS6_IJNS7_ILi128EEENS7_ILi192EEESA_EEELi128ENS_12float_e4m3_tEfNS_4arch4Sm90ELb0ELb1ELb1ELb0ELb0ELb0ELb0ELb1ELb1ELb1ELb0ELb0EEENS1_21CollectiveEpilogueFwdINS6_IJSA_SA_SB_EEES9_NS_10bfloat16_tESF_Li256ELb0ELb1ELb0ELb1EEENS1_30DynamicPersistentTileSchedulerILi256ELi128ELb0ELb1ELb1EEEEEEEEEvNT_6ParamsE,@"STO_CUDA_ENTRY STV_DEFAULT"
_ZN7cutlass13device_kernelIN5flash11enable_sm90INS1_16FlashAttnFwdSm90INS1_25CollectiveMainloopFwdSm90ILi2EN4cute5tupleIJNS5_1CILi1EEES8_S8_EEENS6_IJNS7_ILi128EEENS7_ILi192EEESA_EEELi128ENS_12float_e4m3_tEfNS_4arch4Sm90ELb0ELb1ELb1ELb0ELb0ELb0ELb0ELb1ELb1ELb1ELb0ELb0EEENS1_21CollectiveEpilogueFwdINS6_IJSA_SA_SB_EEES9_NS_10bfloat16_tESF_Li256ELb0ELb1ELb0ELb1EEENS1_30DynamicPersistentTileSchedulerILi256ELi128ELb0ELb1ELb1EEEEEEEEEvNT_6ParamsE:
        /* <DEDUP_REMOVED lines=18> */
.L_x_6562:
[----:B------:R-:W-:Y:S05]  /*0120*/  BSYNC B0 ;  /* 0x0000000000007941 */ /* 0x000fea0003800000 */
.L_x_6561:
        /* <DEDUP_REMOVED lines=41> */
.L_x_6563:
        /* <DEDUP_REMOVED lines=22> */
.L_x_6564:
        /* <DEDUP_REMOVED lines=18> */
.L_x_6565:
        /* <DEDUP_REMOVED lines=22> */
.L_x_6566:
        /* <DEDUP_REMOVED lines=22> */
.L_x_6567:
[----:B------:R-:W-:Y:S01]  /*0900*/  PLOP3.LUT P0, PT, PT, PT, UP0, 0x80, 0x0 ;  /* 0x000000000000781c */ /* 0x000fe20003f0f008 */
[----:B------:R-:W-:Y:S01]  /*0910*/  UMOV UR38, 0x1 ;  /* 0x0000000100267882 */ /* 0x000fe20000000000 */
[----:B------:R-:W-:Y:S01]  /*0920*/  NOP ;  /* 0x0000000000007918 */ /* 0x000fe20000000000 */
[----:B------:R-:W-:Y:S01]  /*0930*/  USEL UR38, UR38, 0x2, !UP0 ;  /* 0x0000000226267887 */ /* 0x000fe2000c000000 */
[----:B------:R-:W-:Y:S01]  /*0940*/  ULDC.64 UR48, c[0x0][0x208] ;  /* 0x0000820000307ab9 */ /* 0x000fe20000000a00 */
[----:B012-4-:R-:W-:Y:S08]  /*0950*/  BAR.SYNC.DEFER_BLOCKING 0x0 ;  /* 0x0000000000007b1d */ /* 0x017ff00000010000 */
[----:B------:R-:W-:Y:S05]  /*0960*/  @!P0 BRA `(.L_x_6568) ;  /* 0x0000017000a88947 */ /* 0x000fea0003800000 */
.L_x_6569:
        /* <DEDUP_REMOVED lines=21> */
[CC--:B------:R-:W-:Y:S02]  /*0ac0*/  LEA.HI R4, R3.reuse, R216.reuse, RZ, 0x5 ;  /* 0x000000d803047211 */ /* 0x0c0fe400078f28ff */
[----:B------:R-:W-:Y:S02]  /*0ad0*/  LOP3.LUT R5, R0, 0xffffff80, RZ, 0xc0, !PT ;  /* 0xffffff8000057812 */ /* 0x000fe400078ec0ff */
[----:B------:R-:W-:Y:S01]  /*0ae0*/  LEA.HI R2, R3, R216, RZ, 0x4 ;  /* 0x000000d803027211 */ /* 0x000fe200078f20ff */
[----:B------:R-:W-:Y:S01]  /*0af0*/  IMAD.SHL.U32 R4, R4, 0x20, RZ ;  /* 0x0000002004047824 */ /* 0x000fe200078e00ff */
[----:B------:R-:W-:Y:S01]  /*0b00*/  SHF.R.S32.HI R211, RZ, 0x7, R0 ;  /* 0x00000007ffd37819 */ /* 0x000fe20000011400 */
        /* <DEDUP_REMOVED lines=8> */
[----:B------:R-:W-:Y:S01]  /*0b90*/  IMAD R5, R5, 0x40, R4 ;  /* 0x0000004005057824 */ /* 0x000fe200078e0204 */
[----:B------:R-:W-:-:S02]  /*0ba0*/  LOP3.LUT R2, R2, 0x1ffffffe, RZ, 0xc0, !PT ;  /* 0x1ffffffe02027812 */ /* 0x000fc400078ec0ff */
[-C--:B------:R-:W-:Y:S02]  /*0bb0*/  LEA.HI R4, R3, R216.reuse, RZ, 0x2 ;  /* 0x000000d803047211 */ /* 0x080fe400078f10ff */
[----:B------:R-:W-:Y:S01]  /*0bc0*/  SHF.R.S32.HI R8, RZ, 0x2, R6 ;  /* 0x00000002ff087819 */ /* 0x000fe20000011406 */
[----:B------:R-:W-:Y:S01]  /*0bd0*/  IMAD.IADD R2, R7, 0x1, -R2 ;  /* 0x0000000107027824 */ /* 0x000fe200078e0a02 */
[----:B------:R-:W-:Y:S02]  /*0be0*/  SHF.R.S32.HI R11, RZ, 0x1f, R6 ;  /* 0x0000001fff0b7819 */ /* 0x000fe40000011406 */
[----:B------:R-:W-:Y:S01]  /*0bf0*/  LOP3.LUT R7, R4, 0xfffffffc, RZ, 0xc0, !PT ;  /* 0xfffffffc04077812 */ /* 0x000fe200078ec0ff */
[----:B------:R-:W-:Y:S01]  /*0c00*/  IMAD R213, R2, 0x8, R5 ;  /* 0x0000000802d57824 */ /* 0x000fe200078e0205 */
[----:B------:R-:W-:Y:S02]  /*0c10*/  LEA.HI R3, R3, R216, RZ, 0x3 ;  /* 0x000000d803037211 */ /* 0x000fe400078f18ff */
[----:B------:R-:W-:Y:S01]  /*0c20*/  LEA.HI R11, R11, R8, RZ, 0x3 ;  /* 0x000000080b0b7211 */ /* 0x000fe200078f18ff */
[----:B------:R-:W-:Y:S01]  /*0c30*/  IMAD.IADD R7, R216, 0x1, -R7 ;  /* 0x00000001d8077824 */ /* 0x000fe200078e0a07 */
[----:B------:R-:W-:-:S02]  /*0c40*/  LOP3.LUT R5, R3, 0xfffffff8, RZ, 0xc0, !PT ;  /* 0xfffffff803057812 */ /* 0x000fc400078ec0ff */
[----:B------:R-:W-:Y:S02]  /*0c50*/  LOP3.LUT R11, R11, 0xfffffff8, RZ, 0xc0, !PT ;  /* 0xfffffff80b0b7812 */ /* 0x000fe400078ec0ff */
[----:B------:R-:W-:Y:S01]  /*0c60*/  LEA.HI R9, R9, R210, RZ, 0x5 ;  /* 0x000000d209097211 */ /* 0x000fe200078f28ff */
[----:B------:R-:W-:Y:S01]  /*0c70*/  IMAD.IADD R208, R216, 0x1, -R5 ;  /* 0x00000001d8d07824 */ /* 0x000fe200078e0a05 */
[----:B------:R-:W-:Y:S01]  /*0c80*/  LEA.HI R0, R0, R211, RZ, 0x1 ;  /* 0x000000d300007211 */ /* 0x000fe200078f08ff */
[----:B------:R-:W-:Y:S01]  /*0c90*/  IMAD.IADD R8, R8, 0x1, -R11 ;  /* 0x0000000108087824 */ /* 0x000fe200078e0a0b */
[----:B------:R-:W-:Y:S01]  /*0ca0*/  LEA.HI R2, R7, R7, RZ, 0x1 ;  /* 0x0000000707027211 */ /* 0x000fe200078f08ff */
[----:B------:R-:W-:Y:S01]  /*0cb0*/  IMAD.SHL.U32 R22, R208, 0x8, RZ ;  /* 0x00000008d0167824 */ /* 0x000fe200078e00ff */
[----:B------:R-:W-:Y:S02]  /*0cc0*/  SHF.R.S32.HI R9, RZ, 0x5, R9 ;  /* 0x00000005ff097819 */ /* 0x000fe40000011409 */
        /* <DEDUP_REMOVED lines=9> */
[----:B------:R-:W-:Y:S01]  /*0d60*/  IMAD R212, R0, 0x40, R9 ;  /* 0x0000004000d47824 */ /* 0x000fe200078e0209 */
[----:B------:R-:W-:Y:S01]  /*0d70*/  SHF.R.S32.HI R214, RZ, 0x1f, R23 ;  /* 0x0000001fffd67819 */ /* 0x000fe20000011417 */
[----:B------:R-:W-:-:S02]  /*0d80*/  IMAD.IADD R18, R210, 0x1, -R5 ;  /* 0x00000001d2127824 */ /* 0x000fc400078e0a05 */
[----:B------:R-:W-:-:S07]  /*0d90*/  IMAD R19, R19, 0x8, R212 ;  /* 0x0000000813137824 */ /* 0x000fce00078e02d4 */
.L_x_6670:
        /* <DEDUP_REMOVED lines=21> */
.L_x_6570:
[----:B------:R-:W-:Y:S01]  /*0ef0*/  ULDC UR7, c[0x0][0xc54] ;  /* 0x0003150000077ab9 */ /* 0x000fe20000000800 */
[----:B------:R-:W-:Y:S01]  /*0f00*/  UMOV UR6, UR9 ;  /* 0x0000000900067c82 */ /* 0x000fe20008000000 */
[----:B------:R-:W-:-:S11]  /*0f10*/  UISETP.NE.AND UP0, UPT, UR7, 0x1, UPT ;  /* 0x000000010700788c */ /* 0x000fd6000bf05270 */
[----:B------:R-:W-:Y:S02]  /*0f20*/  @UP0 ULDC.64 UR10, c[0x0][0xc58] ;  /* 0x00031600000a0ab9 */ /* 0x000fe40000000a00 */
[----:B------:R-:W-:-:S04]  /*0f30*/  UIMAD.WIDE.U32 UR4, UR9, UR10, URZ ;  /* 0x0000000a090472a5 */ /* 0x000fc8000f8e003f */
[----:B------:R-:W-:-:S04]  /*0f40*/  @UP0 USHF.R.U32.HI UR6, URZ, UR11, UR5 ;  /* 0x0000000b3f060299 */ /* 0x000fc80008011605 */
[----:B------:R-:W-:-:S12]  /*0f50*/  UIMAD UR4, UR6, UR7, URZ ;  /* 0x00000007060472a4 */ /* 0x000fd8000f8e023f */
.L_x_6571:
[----:B------:R-:W0:Y:S01]  /*0f60*/  LDC R0, c[0x0][0x448] ;  /* 0x00011200ff007b82 */ /* 0x000e220000000800 */
[----:B------:R-:W-:Y:S01]  /*0f70*/  ULOP3.LUT UR6, URZ, UR6, URZ, 0x33, !UPT ;  /* 0x000000063f067292 */ /* 0x000fe2000f8e333f */
[----:B------:R-:W-:Y:S01]  /*0f80*/  ULDC UR41, c[0x0][0xc48] ;  /* 0x0003120000297ab9 */ /* 0x000fe20000000800 */
[----:B------:R-:W-:Y:S01]  /*0f90*/  ULDC UR5, c[0x0][0xc3c] ;  /* 0x00030f0000057ab9 */ /* 0x000fe20000000800 */
[----:B------:R-:W-:Y:S02]  /*0fa0*/  UISETP.NE.AND UP0, UPT, UR41, 0x1, UPT ;  /* 0x000000012900788c */ /* 0x000fe4000bf05270 */
[----:B------:R-:W-:Y:S02]  /*0fb0*/  UIADD3 UR6, UR6, UR5, URZ ;  /* 0x0000000506067290 */ /* 0x000fe4000fffe03f */
[----:B------:R-:W1:Y:S01]  /*0fc0*/  LDC.64 R10, c[0x0][0x9e0] ;  /* 0x00027800ff0a7b82 */ /* 0x000e620000000a00 */
[----:B------:R-:W-:Y:S02]  /*0fd0*/  UIADD3 UR4, UR9, -UR4, URZ ;  /* 0x8000000409047290 */ /* 0x000fe4000fffe03f */
[----:B------:R-:W-:Y:S01]  /*0fe0*/  USHF.L.U32 UR39, UR6, 0x7, URZ ;  /* 0x0000000706277899 */ /* 0x000fe2000800063f */
[----:B------:R-:W-:Y:S01]  /*0ff0*/  ULDC.64 UR10, c[0x0][0x418] ;  /* 0x00010600000a7ab9 */ /* 0x000fe20000000a00 */
[----:B------:R-:W-:Y:S01]  /*1000*/  ULDC UR7, c[0x0][0xc54] ;  /* 0x0003150000077ab9 */ /* 0x000fe20000000800 */
[----:B------:R-:W-:-:S02]  /*1010*/  ISETP.NE.U32.AND P0, PT, RZ, UR10, PT ;  /* 0x0000000aff007c0c */ /* 0x000fc4000bf05070 */
[----:B------:R-:W2:Y:S01]  /*1020*/  LDC R121, c[0x0][0x288] ;  /* 0x0000a200ff797b82 */ /* 0x000ea20000000800 */
[----:B------:R-:W-:Y:S02]  /*1030*/  UIADD3 UR6, UR39, 0x7f, URZ ;  /* 0x0000007f27067890 */ /* 0x000fe4000fffe03f */
[----:B------:R-:W-:Y:S01]  /*1040*/  UIMAD UR8, UR8, UR7, UR4 ;  /* 0x00000007080872a4 */ /* 0x000fe2000f8e0204 */
[----:B------:R-:W-:Y:S02]  /*1050*/  ISETP.NE.AND.EX P0, PT, RZ, UR11, PT, P0 ;  /* 0x0000000bff007c0c */ /* 0x000fe4000bf05300 */
[----:B------:R-:W-:Y:S01]  /*1060*/  @UP0 ULDC UR4, c[0x0][0xc4c] ;  /* 0x0003130000040ab9 */ /* 0x000fe20000000800 */
[----:B------:R-:W-:Y:S01]  /*1070*/  @UP0 ULDC UR7, c[0x0][0xc50] ;  /* 0x0003140000070ab9 */ /* 0x000fe20000000800 */
[----:B0-----:R-:W-:Y:S01]  /*1080*/  ISETP.NE.AND P1, PT, R0, 0x1, PT ;  /* 0x000000010000780c */ /* 0x001fe20003f25270 */
[----:B------:R-:W0:Y:S01]  /*1090*/  LDC R7, c[0x0][0x2f0] ;  /* 0x0000bc00ff077b82 */ /* 0x000e220000000800 */
[----:B------:R-:W-:Y:S01]  /*10a0*/  UIMAD.WIDE.U32 UR4, UR8, UR4, URZ ;  /* 0x00000004080472a5 */ /* 0x000fe2000f8e003f */
[----:B------:R-:W-:Y:S01]  /*10b0*/  IMAD.U32 R3, RZ, RZ, UR6 ;  /* 0x00000006ff037e24 */ /* 0x000fe2000f8e00ff */
[----:B------:R-:W-:-:S02]  /*10c0*/  UMOV UR40, UR8 ;  /* 0x0000000800287c82 */ /* 0x000fc40008000000 */
[----:B------:R-:W-:Y:S01]  /*10d0*/  @UP0 USHF.R.U32.HI UR40, URZ, UR7, UR5 ;  /* 0x000000073f280299 */ /* 0x000fe20008011605 */
[----:B-1----:R-:W-:Y:S02]  /*10e0*/  ISETP.GE.AND P2, PT, R11, 0x1, PT ;  /* 0x000000010b00780c */ /* 0x002fe40003f46270 */
[----:B------:R-:W1:Y:S01]  /*10f0*/  LDC R0, c[0x0][0x424] ;  /* 0x00010900ff007b82 */ /* 0x000e620000000800 */
[----:B------:R-:W-:-:S04]  /*1100*/  UIADD3 UR4, -UR40, URZ, URZ ;  /* 0x0000003f28047290 */ /* 0x000fc8000fffe13f */
[----:B------:R-:W-:Y:S01]  /*1110*/  UIMAD UR41, UR41, UR4, UR8 ;  /* 0x00000004292972a4 */ /* 0x000fe2000f8e0208 */
[----:B--2---:R-:W-:Y:S02]  /*1120*/  IADD3 R5, -R121, 0x1, RZ ;  /* 0x0000000179057810 */ /* 0x004fe40007ffe1ff */
[----:B------:R-:W2:Y:S08]  /*1130*/  @P1 LDC R4, c[0x0][0x44c] ;  /* 0x00011300ff041b82 */ /* 0x000eb00000000800 */
[----:B------:R-:W3:Y:S01]  /*1140*/  @P1 LDC R9, c[0x0][0x450] ;  /* 0x00011400ff091b82 */ /* 0x000ee20000000800 */
[----:B-1----:R-:W-:-:S05]  /*1150*/  SEL R0, R0, 0x1, P0 ;  /* 0x0000000100007807 */ /* 0x002fca0000000000 */
[CC--:B0-----:R-:W-:Y:S02]  /*1160*/  IMAD R6, R0.reuse, R7.reuse, R5 ;  /* 0x0000000700067224 */ /* 0x0c1fe400078e0205 */
[----:B------:R-:W-:Y:S02]  /*1170*/  IMAD R17, R0, R7, RZ ;  /* 0x0000000700117224 */ /* 0x000fe400078e02ff */
[----:B--2---:R-:W-:-:S05]  /*1180*/  @P1 IMAD.HI.U32 R4, R4, UR6, RZ ;  /* 0x0000000604041c27 */ /* 0x004fca000f8e00ff */
[----:B---3--:R-:W-:-:S05]  /*1190*/  @P1 SHF.R.U32.HI R3, RZ, R9, R4 ;  /* 0x00000009ff031219 */ /* 0x008fca0000011604 */
[----:B------:R-:W-:-:S04]  /*11a0*/  IMAD.IADD R5, R6, 0x1, R3 ;  /* 0x0000000106057824 */ /* 0x000fc800078e0203 */
[----:B------:R-:W-:Y:S01]  /*11b0*/  IMAD.IADD R3, R5, 0x1, R10 ;  /* 0x0000000105037824 */ /* 0x000fe200078e020a */
[----:B------:R-:W-:Y:S06]  /*11c0*/  @!P2 BRA `(.L_x_6572) ;  /* 0x000000000040a947 */ /* 0x000fec0003800000 */
[C---:B------:R-:W-:Y:S01]  /*11d0*/  ISETP.GT.AND P0, PT, R5.reuse, RZ, PT ;  /* 0x000000ff0500720c */ /* 0x040fe20003f04270 */
[----:B------:R-:W-:-:S12]  /*11e0*/  VIADD R4, R5, 0xffffffff ;  /* 0xffffffff05047836 */ /* 0x000fd80000000000 */
        /* <DEDUP_REMOVED lines=8> */
.L_x_6573:
[----:B------:R-:W-:-:S13]  /*1270*/  ISETP.NE.AND P0, PT, R11, 0x1, PT ;  /* 0x000000010b00780c */ /* 0x000fda0003f05270 */
[----:B------:R-:W0:Y:S02]  /*1280*/  @P0 LDC.64 R8, c[0x0][0x9e8] ;  /* 0x00027a00ff080b82 */ /* 0x000e240000000a00 */
[----:B0-----:R-:W-:-:S05]  /*1290*/  @P0 IMAD.HI.U32 R6, R4, R8, RZ ;  /* 0x0000000804060227 */ /* 0x001fca00078e00ff */
[----:B------:R-:W-:-:S07]  /*12a0*/  @P0 SHF.R.U32.HI R4, RZ, R9, R6 ;  /* 0x00000009ff040219 */ /* 0x000fce0000011606 */
.L_x_6574:
[----:B------:R-:W-:-:S05]  /*12b0*/  IMAD R4, R4, R11, R11 ;  /* 0x0000000b04047224 */ /* 0x000fca00078e020b */
[----:B------:R-:W-:-:S07]  /*12c0*/  VIMNMX R3, R3, R4, PT ;  /* 0x0000000403037248 */ /* 0x000fce0003fe0100 */
.L_x_6572:
[----:B------:R-:W0:Y:S01]  /*12d0*/  @P1 LDC R5, c[0x0][0x44c] ;  /* 0x00011300ff051b82 */ /* 0x000e220000000800 */
[----:B------:R-:W-:Y:S01]  /*12e0*/  IMAD.U32 R4, RZ, RZ, UR39 ;  /* 0x00000027ff047e24 */ /* 0x000fe2000f8e00ff */
[----:B------:R-:W-:Y:S01]  /*12f0*/  ULDC UR4, c[0x0][0x9dc] ;  /* 0x0002770000047ab9 */ /* 0x000fe20000000800 */
[CC--:B------:R-:W-:Y:S02]  /*1300*/  IMAD R121, R0.reuse, R7.reuse, -R121 ;  /* 0x0000000700797224 */ /* 0x0c0fe400078e0a79 */
[----:B------:R-:W-:Y:S02]  /*1310*/  VIADD R3, R3, 0xbf ;  /* 0x000000bf03037836 */ /* 0x000fe40000000000 */
[----:B------:R-:W-:Y:S01]  /*1320*/  IMAD R0, R0, R7, 0xbf ;  /* 0x000000bf00007424 */ /* 0x000fe200078e0207 */
[----:B------:R-:W1:Y:S03]  /*1330*/  @P1 LDC R6, c[0x0][0x450] ;  /* 0x00011400ff061b82 */ /* 0x000e660000000800 */
[----:B------:R-:W-:-:S04]  /*1340*/  IMAD.HI R0, R0, 0x2aaaaaab, RZ ;  /* 0x2aaaaaab00007827 */ /* 0x000fc800078e02ff */
[----:B0-----:R-:W-:-:S05]  /*1350*/  @P1 IMAD.HI.U32 R5, R5, UR39, RZ ;  /* 0x0000002705051c27 */ /* 0x001fca000f8e00ff */
[----:B-1----:R-:W-:-:S05]  /*1360*/  @P1 SHF.R.U32.HI R4, RZ, R6, R5 ;  /* 0x00000006ff041219 */ /* 0x002fca0000011605 */
[----:B------:R-:W-:Y:S02]  /*1370*/  IMAD.IADD R6, R121, 0x1, R4 ;  /* 0x0000000179067824 */ /* 0x000fe400078e0204 */
[----:B------:R-:W-:Y:S01]  /*1380*/  IMAD.HI R4, R3, 0x2aaaaaab, RZ ;  /* 0x2aaaaaab03047827 */ /* 0x000fe200078e02ff */
[----:B------:R-:W-:-:S03]  /*1390*/  SHF.R.U32.HI R3, RZ, 0x1f, R0 ;  /* 0x0000001fff037819 */ /* 0x000fc60000011600 */
[----:B------:R-:W-:Y:S01]  /*13a0*/  VIADD R7, R6, -UR4 ;  /* 0x8000000406077c36 */ /* 0x000fe20008000000 */
[----:B------:R-:W-:Y:S02]  /*13b0*/  SHF.R.U32.HI R5, RZ, 0x1f, R4 ;  /* 0x0000001fff057819 */ /* 0x000fe40000011604 */
[----:B------:R-:W-:Y:S02]  /*13c0*/  LEA.HI.SX32 R3, R0, R3, 0x1b ;  /* 0x0000000300037211 */ /* 0x000fe400078fdaff */
[----:B------:R-:W-:Y:S02]  /*13d0*/  LEA.HI.SX32 R120, R4, R5, 0x1b ;  /* 0x0000000504787211 */ /* 0x000fe400078fdaff */
[----:B------:R-:W-:Y:S02]  /*13e0*/  R2UR UR4, R7 ;  /* 0x00000000070472ca */ /* 0x000fe400000e0000 */
[----:B------:R-:W-:Y:S01]  /*13f0*/  VIMNMX R120, R3, R120, PT ;  /* 0x0000007803787248 */ /* 0x000fe20003fe0100 */
[----:B------:R-:W-:-:S12]  /*1400*/  @!P2 BRA `(.L_x_6575) ;  /* 0x000000000044a947 */ /* 0x000fd80003800000 */
        /* <DEDUP_REMOVED lines=9> */
.L_x_6576:
[----:B------:R-:W-:-:S13]  /*14a0*/  ISETP.NE.AND P0, PT, R11, 0x1, PT ;  /* 0x000000010b00780c */ /* 0x000fda0003f05270 */
[----:B------:R-:W0:Y:S02]  /*14b0*/  @P0 LDC.64 R4, c[0x0][0x9e8] ;  /* 0x00027a00ff040b82 */ /* 0x000e240000000a00 */
[----:B0-----:R-:W-:-:S05]  /*14c0*/  @P0 IMAD.HI.U32 R0, R6, R4, RZ ;  /* 0x0000000406000227 */ /* 0x001fca00078e00ff */
[----:B------:R-:W-:-:S07]  /*14d0*/  @P0 SHF.R.U32.HI R6, RZ, R5, R0 ;  /* 0x00000005ff060219 */ /* 0x000fce0000011600 */
.L_x_6577:
[----:B------:R-:W-:-:S05]  /*14e0*/  IMAD R6, R6, R11, RZ ;  /* 0x0000000b06067224 */ /* 0x000fca00078e02ff */
[----:B------:R-:W-:-:S13]  /*14f0*/  R2UR UR5, R6 ;  /* 0x00000000060572ca */ /* 0x000fda00000e0000 */
[----:B------:R-:W-:-:S04]  /*1500*/  UISETP.LT.AND UP0, UPT, UR4, UR5, UPT ;  /* 0x000000050400728c */ /* 0x000fc8000bf01270 */
[----:B------:R-:W-:-:S12]  /*1510*/  USEL UR4, UR4, UR5, !UP0 ;  /* 0x0000000504047287 */ /* 0x000fd8000c000000 */
.L_x_6575:
[----:B------:R-:W-:Y:S01]  /*1520*/  UIMAD.WIDE UR4, UR4, 0x2aaaaaab, URZ ;  /* 0x2aaaaaab040478a5 */ /* 0x000fe2000f8e023f */
[----:B------:R-:W-:Y:S01]  /*1530*/  PLOP3.LUT P0, PT, PT, PT, PT, 0x80, 0x0 ;  /* 0x000000000000781c */ /* 0x000fe20003f0f070 */
[----:B------:R-:W-:Y:S01]  /*1540*/  IMAD.MOV.U32 R0, RZ, RZ, RZ ;  /* 0x000000ffff007224 */ /* 0x000fe200078e00ff */
[----:B------:R-:W-:Y:S01]  /*1550*/  CS2R R182, SRZ ;  /* 0x0000000000b67805 */ /* 0x000fe2000001ff00 */
[----:B------:R-:W-:Y:S01]  /*1560*/  USHF.R.U32.HI UR4, URZ, 0x1f, UR5 ;  /* 0x0000001f3f047899 */ /* 0x000fe20008011605 */
[----:B------:R-:W-:Y:S01]  /*1570*/  IMAD.MOV.U32 R3, RZ, RZ, RZ ;  /* 0x000000ffff037224 */ /* 0x000fe200078e00ff */
[----:B------:R-:W-:Y:S02]  /*1580*/  CS2R R8, SRZ ;  /* 0x0000000000087805 */ /* 0x000fe4000001ff00 */
[----:B------:R-:W-:Y:S01]  /*1590*/  CS2R R180, SRZ ;  /* 0x0000000000b47805 */ /* 0x000fe2000001ff00 */
[----:B------:R-:W-:Y:S01]  /*15a0*/  ULEA.HI.SX32 UR4, UR5, UR4, 0x1b ;  /* 0x0000000405047291 */ /* 0x000fe2000f8fda3f */
        /* <DEDUP_REMOVED lines=64> */
.L_x_6579:
        /* <DEDUP_REMOVED lines=16> */
[----:B------:R-:W-:Y:S02]  /*1ab0*/  @UP0 UIMAD UR15, UR40, UR15, UR8 ;  /* 0x0000000f280f02a4 */ /* 0x000fe4000f8e0208 */
[----:B------:R-:W-:-:S02]  /*1ac0*/  @UP1 UIMAD.WIDE.U32 UR8, UR40, UR16, URZ ;  /* 0x00000010280812a5 */ /* 0x000fc4000f8e003f */
[----:B------:R-:W-:Y:S02]  /*1ad0*/  @UP0 UIMAD.WIDE.U32 UR10, UR40, UR14, URZ ;  /* 0x0000000e280a02a5 */ /* 0x000fe4000f8e003f */
[----:B------:R-:W-:Y:S02]  /*1ae0*/  @UP1 UIMAD UR16, UR40, UR17, UR12 ;  /* 0x00000011281012a4 */ /* 0x000fe4000f8e020c */
[----:B------:R-:W-:Y:S02]  /*1af0*/  @UP1 USHF.R.S32.HI UR17, URZ, 0x1f, UR41 ;  /* 0x0000001f3f111899 */ /* 0x000fe40008011429 */
[----:B------:R-:W-:Y:S01]  /*1b00*/  @UP0 USHF.R.S32.HI UR14, URZ, 0x1f, UR41 ;  /* 0x0000001f3f0e0899 */ /* 0x000fe20008011429 */
[----:B------:R-:W-:Y:S01]  /*1b10*/  @UP1 ULDC.64 UR12, c[0x0][0x9c0] ;  /* 0x00027000000c1ab9 */ /* 0x000fe20000000a00 */
[----:B------:R-:W-:Y:S01]  /*1b20*/  @UP0 ULDC.64 UR18, c[0x0][0x9b0] ;  /* 0x00026c0000120ab9 */ /* 0x000fe20000000a00 */
[----:B------:R-:W-:Y:S02]  /*1b30*/  @UP0 UIADD3 UR11, UR11, UR15, URZ ;  /* 0x0000000f0b0b0290 */ /* 0x000fe4000fffe03f */
        /* <DEDUP_REMOVED lines=31> */
.L_x_6753:
[----:B------:R-:W-:Y:S05]  /*1d30*/  @!P0 BRA `(.L_x_6581) ;  /* 0x0000000000048947 */ /* 0x000fea0003800000 */
[----:B------:R-:W-:Y:S01]  /*1d40*/  BPT.TRAP 0x1 ;  /* 0x000000040000795c */ /* 0x000fe20000300000 */
.L_x_6581:
[----:B------:R-:W-:Y:S02]  /*1d50*/  IMAD.U32 R123, RZ, RZ, UR47 ;  /* 0x0000002fff7b7e24 */ /* 0x000fe4000f8e00ff */
[----:B------:R-:W-:-:S03]  /*1d60*/  IMAD.U32 R4, RZ, RZ, UR37 ;  /* 0x00000025ff047e24 */ /* 0x000fc6000f8e00ff */
[----:B------:R-:W-:Y:S02]  /*1d70*/  LEA R123, R123, UR45, 0x3 ;  /* 0x0000002d7b7b7c11 */ /* 0x000fe4000f8e18ff */
[----:B------:R-:W-:-:S04]  /*1d80*/  SHF.L.U32 R4, R4, 0x1f, RZ ;  /* 0x0000001f04047819 */ /* 0x000fc800000006ff */
[----:B------:R1:W2:Y:S01]  /*1d90*/  SYNCS.PHASECHK.TRANS64.TRYWAIT P1, [R123+URZ+0x28830], R4 ;  /* 0x028830047b0075a7 */ /* 0x0002a2000802017f */
[----:B------:R-:W-:Y:S05]  /*1da0*/  @!P0 BRA `(.L_x_6582) ;  /* 0x0000000000048947 */ /* 0x000fea0003800000 */
[----:B------:R-:W-:Y:S01]  /*1db0*/  BPT.TRAP 0x1 ;  /* 0x000000040000795c */ /* 0x000fe20000300000 */
.L_x_6582:
[----:B0-----:R-:W0:Y:S01]  /*1dc0*/  S2R R3, SR_TID.X ;  /* 0x0000000000037919 */ /* 0x001e220000002100 */
[----:B------:R-:W-:Y:S02]  /*1dd0*/  LOP3.LUT R2, R2, 0xfffff7ff, RZ, 0xc0, !PT ;  /* 0xfffff7ff02027812 */ /* 0x000fe400078ec0ff */
[----:B0-----:R-:W-:-:S13]  /*1de0*/  LOP3.LUT P2, RZ, R3, 0x7f, RZ, 0xc0, !PT ;  /* 0x0000007f03ff7812 */ /* 0x001fda000784c0ff */
[----:B------:R-:W-:Y:S01]  /*1df0*/  @P2 LOP3.LUT R2, R2, 0x800, RZ, 0xfc, !PT ;  /* 0x0000080002022812 */ /* 0x000fe200078efcff */
[----:B--2---:R-:W-:Y:S06]  /*1e00*/  @P1 BRA `(.L_x_6583) ;  /* 0x0000000000081947 */ /* 0x004fec0003800000 */
[----:B------:R-:W0:Y:S02]  /*1e10*/  SYNCS.PHASECHK.TRANS64.TRYWAIT P1, [R123+URZ+0x28830], R4 ;  /* 0x028830047b0075a7 */ /* 0x000e24000802017f */
[----:B0-----:R-:W-:Y:S05]  /*1e20*/  @!P1 BRA `(.L_x_6584) ;  /* 0x000001a000c49947 */ /* 0x001fea0003800000 */
.L_x_6583:
[----:B------:R-:W-:Y:S05]  /*1e30*/  WARPSYNC.ALL ;  /* 0x0000000000007948 */ /* 0x000fea0003800000 */
[----:B------:R-:W-:Y:S01]  /*1e40*/  UIADD3 UR4, UR45, 0x1c400, URZ ;  /* 0x0001c4002d047890 */ /* 0x000fe2000fffe03f */
[----:B------:R-:W-:Y:S01]  /*1e50*/  WARPGROUP.ARRIVE ;  /* 0x00000000000079c5 */ /* 0x000fe20000000000 */
[----:B------:R-:W-:-:S05]  /*1e60*/  ULOP3.LUT UR16, UR50, 0x10000, URZ, 0xfc, !UPT ;  /* 0x0001000032107892 */ /* 0x000fca000f8efc3f */
[----:B------:R-:W2:Y:S01]  /*1e70*/  S2R R139, SR_TID.X ;  /* 0x00000000008b7919 */ /* 0x000ea20000002100 */
[----:B------:R-:W-:Y:S01]  /*1e80*/  USHF.R.U32.HI UR4, URZ, 0x4, UR4 ;  /* 0x000000043f047899 */ /* 0x000fe20008011604 */
[----:B------:R-:W-:Y:S01]  /*1e90*/  UMOV UR17, 0x40000040 ;  /* 0x4000004000117882 */ /* 0x000fe20000000000 */
[----:B------:R-:W-:Y:S02]  /*1ea0*/  UMOV UR19, 0x40000040 ;  /* 0x4000004000137882 */ /* 0x000fe40000000000 */
[----:B------:R-:W-:Y:S01]  /*1eb0*/  ULOP3.LUT UR4, UR4, 0x3fff, URZ, 0xc0, !UPT ;  /* 0x00003fff04047892 */ /* 0x000fe2000f8ec03f */
[----:B------:R-:W-:Y:S01]  /*1ec0*/  UMOV UR5, 0x40000040 ;  /* 0x4000004000057882 */ /* 0x000fe20000000000 */
[----:B------:R-:W-:Y:S02]  /*1ed0*/  UMOV UR7, 0x40000040 ;  /* 0x4000004000077882 */ /* 0x000fe40000000000 */
[----:B------:R-:W-:Y:S02]  /*1ee0*/  ULOP3.LUT UR20, UR4, 0x10000, URZ, 0xfc, !UPT ;  /* 0x0001000004147892 */ /* 0x000fe4000f8efc3f */
[----:B------:R-:W-:-:S02]  /*1ef0*/  UIADD3 UR4, UR16, 0x2, URZ ;  /* 0x0000000210047890 */ /* 0x000fc4000fffe03f */
[----:B------:R-:W-:Y:S02]  /*1f00*/  UIMAD UR18, UR47, 0x600, UR20 ;  /* 0x000006002f1278a4 */ /* 0x000fe4000f8e0214 */
[----:B------:R-:W-:Y:S02]  /*1f10*/  UIADD3 UR8, UR16, 0x4, URZ ;  /* 0x0000000410087890 */ /* 0x000fe4000fffe03f */
[----:B------:R-:W-:Y:S02]  /*1f20*/  UIADD3 UR6, UR18, 0x2, URZ ;  /* 0x0000000212067890 */ /* 0x000fe4000fffe03f */
[----:B------:R-:W-:Y:S01]  /*1f30*/  UIADD3 UR10, UR18, 0x4, URZ ;  /* 0x00000004120a7890 */ /* 0x000fe2000fffe03f */
[----:B------:R-:W-:Y:S02]  /*1f40*/  UMOV UR9, 0x40000040 ;  /* 0x4000004000097882 */ /* 0x000fe40000000000 */
[----:B------:R-:W-:Y:S01]  /*1f50*/  QGMMA.64x192x32.F32.E4M3.E4M3 R24, gdesc[UR16], RZ, !UPT, gsb0 ;  /* 0x02e00000101879f3 */ /* 0x000fe2000c0008ff */
[----:B------:R-:W-:Y:S01]  /*1f60*/  UMOV UR11, 0x40000040 ;  /* 0x40000040000b7882 */ /* 0x000fe20000000000 */
[----:B------:R-:W-:-:S02]  /*1f70*/  UIADD3 UR12, UR16, 0x6, URZ ;  /* 0x00000006100c7890 */ /* 0x000fc4000fffe03f */
[----:B------:R-:W-:Y:S01]  /*1f80*/  UIADD3 UR14, UR18, 0x6, URZ ;  /* 0x00000006120e7890 */ /* 0x000fe2000fffe03f */
[----:B------:R-:W-:Y:S01]  /*1f90*/  UMOV UR13, 0x40000040 ;  /* 0x40000040000d7882 */ /* 0x000fe20000000000 */
[----:B------:R-:W-:Y:S01]  /*1fa0*/  UMOV UR15, 0x40000040 ;  /* 0x40000040000f7882 */ /* 0x000fe20000000000 */
[----:B------:R-:W-:Y:S01]  /*1fb0*/  ULDC UR21, c[0x0][0x9dc] ;  /* 0x0002770000157ab9 */ /* 0x000fe20000000800 */
[----:B--2---:R-:W-:Y:S01]  /*1fc0*/  LOP3.LUT P3, RZ, R139, 0x7f, RZ, 0xc0, !PT ;  /* 0x0000007f8bff7812 */ /* 0x004fe2000786c0ff */
[----:B------:R-:W-:-:S12]  /*1fd0*/  ULOP3.LUT UR21, URZ, UR21, URZ, 0x33, !UPT ;  /* 0x000000153f157292 */ /* 0x000fd8000f8e333f */
[----:B01----:R-:W-:-:S05]  /*1fe0*/  @!P3 VIADD R123, R123, 0x28840 ;  /* 0x000288407b7bb836 */ /* 0x003fca0000000000 */
[----:B------:R-:W-:Y:S01]  /*1ff0*/  @!P3 PRMT R123, RZ, 0x654, R123 ;  /* 0x00000654ff7bb816 */ /* 0x000fe2000000007b */
[----:B------:R-:W-:Y:S02]  /*2000*/  WARPGROUP.DEPBAR.LE gsb0, 0x0 ;  /* 0x00008000000079c5 */ /* 0x000fe40000010000 */
[----:B------:R-:W-:-:S06]  /*2010*/  WARPGROUP.ARRIVE ;  /* 0x00000000000079c5 */ /* 0x000fcc0000000000 */
[----:B------:R-:W-:Y:S01]  /*2020*/  QGMMA.64x192x32.F32.E4M3.E4M3 R24, gdesc[UR4], R24, gsb0 ;  /* 0x02e00000041879f3 */ /* 0x000fe20008000818 */
[----:B------:R-:W-:Y:S02]  /*2030*/  ULDC UR6, c[0x0][0x448] ;  /* 0x0001120000067ab9 */ /* 0x000fe40000000800 */
[----:B------:R-:W-:-:S06]  /*2040*/  UISETP.NE.AND UP0, UPT, UR6, 0x1, UPT ;  /* 0x000000010600788c */ /* 0x000fcc000bf05270 */
[----:B------:R-:W-:Y:S02]  /*2050*/  PLOP3.LUT P1, PT, PT, PT, UP0, 0x80, 0x0 ;  /* 0x000000000000781c */ /* 0x000fe40003f2f008 */
[----:B------:R-:W-:-:S03]  /*2060*/  PLOP3.LUT P2, PT, PT, PT, UP0, 0x80, 0x0 ;  /* 0x000000000000781c */ /* 0x000fc60003f4f008 */
[----:B------:R-:W-:Y:S01]  /*2070*/  @UP0 ULDC UR6, c[0x0][0x44c] ;  /* 0x0001130000060ab9 */ /* 0x000fe20000000800 */
[----:B------:R-:W-:Y:S02]  /*2080*/  WARPGROUP.DEPBAR.LE gsb0, 0x0 ;  /* 0x00008000000079c5 */ /* 0x000fe40000010000 */
[----:B------:R-:W-:-:S06]  /*2090*/  WARPGROUP.ARRIVE ;  /* 0x00000000000079c5 */ /* 0x000fcc0000000000 */
[----:B------:R-:W-:Y:S03]  /*20a0*/  QGMMA.64x192x32.F32.E4M3.E4M3 R24, gdesc[UR8], R24, gsb0 ;  /* 0x02e00000081879f3 */ /* 0x000fe60008000818 */
[----:B------:R-:W-:Y:S02]  /*20b0*/  WARPGROUP.DEPBAR.LE gsb0, 0x0 ;  /* 0x00008000000079c5 */ /* 0x000fe40000010000 */
[----:B------:R-:W-:-:S15]  /*20c0*/  WARPGROUP.ARRIVE ;  /* 0x00000000000079c5 */ /* 0x000fde0000000000 */
[----:B------:R-:W-:Y:S03]  /*20d0*/  QGMMA.64x192x32.F32.E4M3.E4M3 R24, gdesc[UR12], R24, gsb0 ;  /* 0x02e000000c1879f3 */ /* 0x000fe60008000818 */
[----:B------:R-:W-:Y:S02]  /*20e0*/  WARPGROUP.DEPBAR.LE gsb0, 0x0 ;  /* 0x00008000000079c5 */ /* 0x000fe40000010000 */
[C---:B------:R-:W-:Y:S01]  /*20f0*/  FMUL.FTZ R129, R0.reuse, R37 ;  /* 0x0000002500817220 */ /* 0x040fe20000410000 */
[C---:B------:R-:W-:Y:S01]  /*2100*/  FMUL.FTZ R37, R0.reuse, R71 ;  /* 0x0000004700257220 */ /* 0x040fe20000410000 */
[C---:B------:R-:W-:Y:S01]  /*2110*/  FMUL.FTZ R71, R0.reuse, R73 ;  /* 0x0000004900477220 */ /* 0x040fe20000410000 */
[C---:B------:R-:W-:Y:S01]  /*2120*/  FMUL.FTZ R73, R0.reuse, R107 ;  /* 0x0000006b00497220 */ /* 0x040fe20000410000 */
[----:B------:R-:W-:Y:S01]  /*2130*/  FMUL.FTZ R4, R0, R27 ;  /* 0x0000001b00047220 */ /* 0x000fe20000410000 */
[----:B------:R-:W-:-:S02]  /*2140*/  VIADD R107, R19, UR39 ;  /* 0x00000027136b7c36 */ /* 0x000fc40008000000 */
[C---:B------:R-:W-:Y:S01]  /*2150*/  FMUL.FTZ R27, R0.reuse, R50 ;  /* 0x00000032001b7220 */ /* 0x040fe20000410000 */
[C---:B------:R-:W-:Y:S01]  /*2160*/  FMUL.FTZ R50, R0.reuse, R52 ;  /* 0x0000003400327220 */ /* 0x040fe20000410000 */
[C---:B------:R-:W-:Y:S01]  /*2170*/  FMUL.FTZ R122, R0.reuse, R25 ;  /* 0x00000019007a7220 */ /* 0x040fe20000410000 */
[C---:B------:R-:W-:Y:S01]  /*2180*/  FMUL.FTZ R52, R0.reuse, R86 ;  /* 0x0000005600347220 */ /* 0x040fe20000410000 */
[----:B------:R-:W-:Y:S01]  /*2190*/  @P1 IMAD.HI.U32 R25, R107, UR6, RZ ;  /* 0x000000066b191c27 */ /* 0x000fe2000f8e00ff */
[----:B------:R-:W0:Y:S01]  /*21a0*/  LDC R86, c[0x0][0x288] ;  /* 0x0000a200ff567b82 */ /* 0x000e220000000800 */
[----:B------:R-:W-:Y:S02]  /*21b0*/  @UP0 ULDC UR6, c[0x0][0x450] ;  /* 0x0001140000060ab9 */ /* 0x000fe40000000800 */
[C---:B------:R-:W-:Y:S01]  /*21c0*/  FMUL.FTZ R5, R0.reuse, R24 ;  /* 0x0000001800057220 */ /* 0x040fe20000410000 */
[C---:B------:R-:W-:Y:S01]  /*21d0*/  FMUL.FTZ R24, R0.reuse, R46 ;  /* 0x0000002e00187220 */ /* 0x040fe20000410000 */
[----:B------:R-:W-:Y:S01]  /*21e0*/  @P2 SHF.R.U32.HI R107, RZ, UR6, R25 ;  /* 0x00000006ff6b2c19 */ /* 0x000fe20008011619 */
[C---:B------:R-:W-:Y:S01]  /*21f0*/  FMUL.FTZ R14, R0.reuse, R43 ;  /* 0x0000002b000e7220 */ /* 0x040fe20000410000 */
[C---:B------:R-:W-:Y:S01]  /*2200*/  FMUL.FTZ R46, R0.reuse, R48 ;  /* 0x00000030002e7220 */ /* 0x040fe20000410000 */
[C---:B------:R-:W-:Y:S01]  /*2210*/  FMUL.FTZ R43, R0.reuse, R45 ;  /* 0x0000002d002b7220 */ /* 0x040fe20000410000 */
[C---:B------:R-:W-:Y:S01]  /*2220*/  FMUL.FTZ R48, R0.reuse, R82 ;  /* 0x0000005200307220 */ /* 0x040fe20000410000 */
[C---:B------:R-:W-:Y:S01]  /*2230*/  FMUL.FTZ R8, R0.reuse, R35 ;  /* 0x0000002300087220 */ /* 0x040fe20000410000 */
[C---:B------:R-:W-:Y:S01]  /*2240*/  FMUL.FTZ R45, R0.reuse, R79 ;  /* 0x0000004f002d7220 */ /* 0x040fe20000410000 */
[----:B------:R-:W1:Y:S01]  /*2250*/  SHFL.IDX PT, R82, R107, RZ, 0x1c1f ;  /* 0x001c1fff6b527589 */ /* 0x000e6200000e0000 */
[C---:B------:R-:W-:Y:S01]  /*2260*/  FMUL.FTZ R126, R0.reuse, R32 ;  /* 0x00000020007e7220 */ /* 0x040fe20000410000 */
[C---:B------:R-:W-:Y:S01]  /*2270*/  FMUL.FTZ R128, R0.reuse, R36 ;  /* 0x0000002400807220 */ /* 0x040fe20000410000 */
[C---:B------:R-:W-:Y:S01]  /*2280*/  FMUL.FTZ R35, R0.reuse, R67 ;  /* 0x0000004300237220 */ /* 0x040fe20000410000 */
[----:B------:R-:W-:Y:S01]  /*2290*/  IMAD.MOV.U32 R79, RZ, RZ, -0xc0 ;  /* 0xffffff40ff4f7424 */ /* 0x000fe200078e00ff */
[----:B------:R-:W-:Y:S01]  /*22a0*/  ULDC.64 UR6, c[0x0][0x9e0] ;  /* 0x0002780000067ab9 */ /* 0x000fe20000000a00 */
        /* <DEDUP_REMOVED lines=15> */
[----:B------:R-:W-:Y:S01]  /*23a0*/  UISETP.GE.AND UP1, UPT, UR7, 0x1, UPT ;  /* 0x000000010700788c */ /* 0x000fe2000bf26270 */
        /* <DEDUP_REMOVED lines=63> */
[----:B------:R-:W-:Y:S01]  /*27a0*/  PLOP3.LUT P1, PT, PT, PT, UP1, 0x40, 0x0 ;  /* 0x000000000000781c */ /* 0x000fe20003f2e818 */
[--C-:B------:R-:W-:Y:S01]  /*27b0*/  IMAD R77, R120, -0xc0, R17.reuse ;  /* 0xffffff40784d7824 */ /* 0x100fe200078e0211 */
[----:B------:R-:W2:Y:S01]  /*27c0*/  MUFU.TANH R5, R5 ;  /* 0x0000000500057308 */ /* 0x000ea20000002400 */
[----:B------:R3:W-:Y:S01]  /*27d0*/  @!P3 SYNCS.ARRIVE.TRANS64.RED.A1T0 RZ, [R123+URZ], RZ ;  /* 0x000000ff7bffb9a7 */ /* 0x0007e2000810043f */
[----:B0-----:R-:W-:Y:S01]  /*27e0*/  IADD3 R81, R78, -R86, R17 ;  /* 0x800000564e517210 */ /* 0x001fe20007ffe011 */
[----:B------:R-:W-:-:S02]  /*27f0*/  VIADD R77, R77, 0xc0 ;  /* 0x000000c04d4d7836 */ /* 0x000fc40000000000 */
[----:B------:R-:W-:Y:S02]  /*2800*/  VIADD R114, R79, 0xffffffff ;  /* 0xffffffff4f727836 */ /* 0x000fe40000000000 */
[----:B------:R-:W-:Y:S01]  /*2810*/  IMAD R111, R18, -0x2, R77 ;  /* 0xfffffffe126f7824 */ /* 0x000fe200078e024d */
[----:B------:R-:W0:Y:S01]  /*2820*/  MUFU.TANH R122, R122 ;  /* 0x0000007a007a7308 */ /* 0x000e220000002400 */
[C---:B------:R-:W-:Y:S02]  /*2830*/  VIADD R112, R81.reuse, UR6 ;  /* 0x0000000651707c36 */ /* 0x040fe40008000000 */
[----:B------:R-:W-:Y:S02]  /*2840*/  VIADD R113, R81, UR21 ;  /* 0x0000001551717c36 */ /* 0x000fe40008000000 */
[----:B------:R-:W-:Y:S01]  /*2850*/  VIADD R118, R78, 0xffffffff ;  /* 0xffffffff4e767836 */ /* 0x000fe20000000000 */
[----:B-1----:R-:W-:Y:S01]  /*2860*/  VIADDMNMX R109, R82, R112, R111, PT ;  /* 0x00000070526d7246 */ /* 0x002fe2000380016f */
[----:B------:R-:W-:Y:S01]  /*2870*/  IMAD.IADD R110, R113, 0x1, R82 ;  /* 0x00000001716e7824 */ /* 0x000fe200078e0252 */
[----:B------:R-:W1:Y:S08]  /*2880*/  MUFU.TANH R3, R3 ;  /* 0x0000000300037308 */ /* 0x000e700000002400 */
        /* <DEDUP_REMOVED lines=93> */
[----:B-1234-:R-:W-:Y:S05]  /*2e60*/  @P1 BRA `(.L_x_6585) ;  /* 0x0000000000541947 */ /* 0x01efea0003800000 */
[----:B------:R-:W-:Y:S01]  /*2e70*/  IADD3 R77, R17, -R86, R82 ;  /* 0x80000056114d7210 */ /* 0x000fe20007ffe052 */
[----:B------:R-:W-:Y:S03]  /*2e80*/  BSSY B0, `(.L_x_6586) ;  /* 0x0000010000007945 */ /* 0x000fe60003800000 */
        /* <DEDUP_REMOVED lines=10> */
.L_x_6587:
[----:B------:R-:W-:-:S06]  /*2f30*/  UISETP.NE.AND UP2, UPT, UR7, 0x1, UPT ;  /* 0x000000010700788c */ /* 0x000fcc000bf45270 */
[----:B------:R-:W-:-:S05]  /*2f40*/  PLOP3.LUT P1, PT, PT, PT, UP2, 0x80, 0x0 ;  /* 0x000000000000781c */ /* 0x000fca0003f2f028 */
[----:B------:R-:W-:-:S08]  /*2f50*/  @UP2 ULDC.64 UR10, c[0x0][0x9e8] ;  /* 0x00027a00000a2ab9 */ /* 0x000fd00000000a00 */
[----:B------:R-:W-:-:S05]  /*2f60*/  @P1 IMAD.HI.U32 R78, R77, UR10, RZ ;  /* 0x0000000a4d4e1c27 */ /* 0x000fca000f8e00ff */
[----:B------:R-:W-:-:S07]  /*2f70*/  @P1 SHF.R.U32.HI R77, RZ, UR11, R78 ;  /* 0x0000000bff4d1c19 */ /* 0x000fce000801164e */
.L_x_6588:
[----:B------:R-:W-:Y:S05]  /*2f80*/  BSYNC B0 ;  /* 0x0000000000007941 */ /* 0x000fea0003800000 */
.L_x_6586:
[----:B------:R-:W-:-:S05]  /*2f90*/  IMAD R77, R77, UR7, R118 ;  /* 0x000000074d4d7c24 */ /* 0x000fca000f8e0276 */
[----:B------:R-:W-:Y:S02]  /*2fa0*/  VIMNMX R110, R110, R77, !PT ;  /* 0x0000004d6e6e7248 */ /* 0x000fe40007fe0100 */
[----:B------:R-:W-:-:S07]  /*2fb0*/  VIADDMNMX R109, R77, UR7, R109, PT ;  /* 0x000000074d6d7c46 */ /* 0x000fce000b80016d */
.L_x_6585:
[C---:B------:R-:W-:Y:S02]  /*2fc0*/  ISETP.GE.AND P1, PT, R114.reuse, 0x2, PT ;  /* 0x000000027200780c */ /* 0x040fe40003f26270 */
[----:B------:R-:W-:Y:S02]  /*2fd0*/  ISETP.GE.AND P5, PT, R114, 0x9, PT ;  /* 0x000000097200780c */ /* 0x000fe40003fa6270 */
[----:B------:R-:W-:Y:S02]  /*2fe0*/  ISETP.GT.AND P2, PT, R110, 0x1, !P1 ;  /* 0x000000016e00780c */ /* 0x000fe40004f44270 */
[----:B------:R-:W-:Y:S02]  /*2ff0*/  ISETP.GE.AND P4, PT, R114, 0xa, PT ;  /* 0x0000000a7200780c */ /* 0x000fe40003f86270 */
[----:B------:R-:W-:Y:S02]  /*3000*/  ISETP.LT.OR P3, PT, R109, 0x2, P2 ;  /* 0x000000026d00780c */ /* 0x000fe40001761670 */
[----:B------:R-:W-:-:S02]  /*3010*/  ISETP.GT.AND P2, PT, R110, 0x8, !P5 ;  /* 0x000000086e00780c */ /* 0x000fc40006f44270 */
[----:B0-----:R-:W-:Y:S02]  /*3020*/  FSEL R122, R122, -INF , !P3 ;  /* 0xff8000007a7a7808 */ /* 0x001fe40005800000 */
[----:B------:R-:W-:Y:S02]  /*3030*/  ISETP.GT.AND P3, PT, R110, 0x9, !P4 ;  /* 0x000000096e00780c */ /* 0x000fe40006764270 */
[C---:B------:R-:W-:Y:S02]  /*3040*/  ISETP.LT.OR P2, PT, R109.reuse, 0x9, P2 ;  /* 0x000000096d00780c */ /* 0x040fe40001741670 */
[----:B------:R-:W-:Y:S02]  /*3050*/  ISETP.LT.OR P3, PT, R109, 0xa, P3 ;  /* 0x0000000a6d00780c */ /* 0x000fe40001f61670 */
[----:B------:R-:W-:Y:S02]  /*3060*/  FSEL R124, R124, -INF , !P2 ;  /* 0xff8000007c7c7808 */ /* 0x000fe40005000000 */
        /* <DEDUP_REMOVED lines=107> */
[----:B------:R-:W-:Y:S01]  /*3720*/  ISETP.GT.AND P3, PT, R110, 0x61, !P4 ;  /* 0x000000616e00780c */ /* 0x000fe20006764270 */
[----:B------:R-:W0:Y:S01]  /*3730*/  SHFL.IDX PT, R70, R107, 0x1, 0x1c1f ;  /* 0x003c1f006b467f89 */ /* 0x000e2200000e0000 */
        /* <DEDUP_REMOVED lines=63> */
[----:B------:R-:W-:Y:S01]  /*3b30*/  FSEL R62, R96, -INF , !P3 ;  /* 0xff800000603e7808 */ /* 0x000fe20005800000 */
[----:B0-----:R-:W-:Y:S01]  /*3b40*/  IMAD.IADD R96, R113, 0x1, R70 ;  /* 0x0000000171607824 */ /* 0x001fe200078e0246 */
        /* <DEDUP_REMOVED lines=28> */
[----:B------:R-:W-:Y:S02]  /*3d10*/  P2R R115, PR, RZ, 0x20 ;  /* 0x00000020ff737803 */ /* 0x000fe40000000000 */
[----:B------:R-:W-:Y:S02]  /*3d20*/  FSEL R51, R104, -INF , !P3 ;  /* 0xff80000068337808 */ /* 0x000fe40005800000 */
[----:B------:R-:W-:Y:S02]  /*3d30*/  ISETP.GE.AND P3, PT, R114, 0xb1, PT ;  /* 0x000000b17200780c */ /* 0x000fe40003f66270 */
[----:B------:R-:W-:Y:S02]  /*3d40*/  VIADDMNMX R94, R70, R112, R111, PT ;  /* 0x00000070465e7246 */ /* 0x000fe4000380016f */
        /* <DEDUP_REMOVED lines=19> */
[----:B------:R-:W-:-:S04]  /*3e80*/  ISETP.LT.OR P6, PT, R109, 0xba, P6 ;  /* 0x000000ba6d00780c */ /* 0x000fc800037c1670 */
[----:B------:R-:W-:Y:S02]  /*3e90*/  FSEL R5, R117, -INF , !P6 ;  /* 0xff80000075057808 */ /* 0x000fe40007000000 */
[----:B------:R-:W-:-:S13]  /*3ea0*/  PLOP3.LUT P6, PT, PT, PT, UP1, 0x40, 0x0 ;  /* 0x000000000000781c */ /* 0x000fda0003fce818 */
[----:B------:R-:W-:Y:S05]  /*3eb0*/  @P6 BRA `(.L_x_6589) ;  /* 0x00000000005c6947 */ /* 0x000fea0003800000 */
        /* <DEDUP_REMOVED lines=13> */
.L_x_6591:
[----:B------:R-:W-:-:S06]  /*3f90*/  UISETP.NE.AND UP2, UPT, UR7, 0x1, UPT ;  /* 0x000000010700788c */ /* 0x000fcc000bf45270 */
[----:B------:R-:W-:-:S05]  /*3fa0*/  PLOP3.LUT P6, PT, PT, PT, UP2, 0x80, 0x0 ;  /* 0x000000000000781c */ /* 0x000fca0003fcf028 */
[----:B------:R-:W-:-:S08]  /*3fb0*/  @UP2 ULDC.64 UR10, c[0x0][0x9e8] ;  /* 0x00027a00000a2ab9 */ /* 0x000fd00000000a00 */
[----:B------:R-:W-:Y:S01]  /*3fc0*/  @P6 IMAD.HI.U32 R70, R67, UR10, RZ ;  /* 0x0000000a43466c27 */ /* 0x000fe2000f8e00ff */
[----:B------:R-:W-:-:S13]  /*3fd0*/  PLOP3.LUT P6, PT, PT, PT, UP2, 0x80, 0x0 ;  /* 0x000000000000781c */ /* 0x000fda0003fcf028 */
[----:B------:R-:W-:-:S07]  /*3fe0*/  @P6 SHF.R.U32.HI R67, RZ, UR11, R70 ;  /* 0x0000000bff436c19 */ /* 0x000fce0008011646 */
.L_x_6592:
[----:B------:R-:W-:Y:S05]  /*3ff0*/  BSYNC B0 ;  /* 0x0000000000007941 */ /* 0x000fea0003800000 */
.L_x_6590:
[----:B------:R-:W-:-:S05]  /*4000*/  IMAD R67, R67, UR7, R118 ;  /* 0x0000000743437c24 */ /* 0x000fca000f8e0276 */
[----:B------:R-:W-:Y:S02]  /*4010*/  VIMNMX R96, R96, R67, !PT ;  /* 0x0000004360607248 */ /* 0x000fe40007fe0100 */
[----:B------:R-:W-:-:S07]  /*4020*/  VIADDMNMX R94, R67, UR7, R94, PT ;  /* 0x00000007435e7c46 */ /* 0x000fce000b80015e */
.L_x_6589:
[C---:B------:R-:W-:Y:S01]  /*4030*/  ISETP.GT.AND P1, PT, R96.reuse, 0x1, !P1 ;  /* 0x000000016000780c */ /* 0x040fe20004f24270 */
[----:B------:R-:W-:Y:S01]  /*4040*/  ULDC UR10, c[0x0][0x988] ;  /* 0x00026200000a7ab9 */ /* 0x000fe20000000800 */
[----:B------:R-:W-:Y:S01]  /*4050*/  ISETP.GT.AND P2, PT, R96, 0x10, !P2 ;  /* 0x000000106000780c */ /* 0x000fe20005744270 */
[----:B------:R-:W-:Y:S01]  /*4060*/  @UP0 ULDC UR14, c[0x0][0x44c] ;  /* 0x00011300000e0ab9 */ /* 0x000fe20000000800 */
[C---:B------:R-:W-:Y:S01]  /*4070*/  ISETP.LT.OR P1, PT, R94.reuse, 0x2, P1 ;  /* 0x000000025e00780c */ /* 0x040fe20000f21670 */
[----:B------:R-:W-:Y:S01]  /*4080*/  UIMAD.WIDE.U32 UR14, UR39, UR14, URZ ;  /* 0x0000000e270e72a5 */ /* 0x000fe2000f8e003f */
[----:B------:R-:W-:Y:S01]  /*4090*/  ISETP.LT.OR P2, PT, R94, 0x11, P2 ;  /* 0x000000115e00780c */ /* 0x000fe20001741670 */
[----:B------:R-:W-:Y:S01]  /*40a0*/  @UP0 ULDC UR19, c[0x0][0x450] ;  /* 0x0001140000130ab9 */ /* 0x000fe20000000800 */
[----:B------:R-:W-:Y:S01]  /*40b0*/  FSEL R70, R4, -INF , !P1 ;  /* 0xff80000004467808 */ /* 0x000fe20004800000 */
[----:B------:R-:W-:Y:S01]  /*40c0*/  UMOV UR11, UR39 ;  /* 0x00000027000b7c82 */ /* 0x000fe20008000000 */
[----:B------:R-:W-:Y:S01]  /*40d0*/  ISETP.NE.AND P1, PT, R115, RZ, PT ;  /* 0x000000ff7300720c */ /* 0x000fe20003f25270 */
[----:B------:R-:W-:Y:S01]  /*40e0*/  @UP0 USHF.R.U32.HI UR11, URZ, UR19, UR15 ;  /* 0x000000133f0b0299 */ /* 0x000fe2000801160f */
[----:B------:R-:W-:-:S02]  /*40f0*/  FSEL R9, R9, -INF , !P2 ;  /* 0xff80000009097808 */ /* 0x000fc40005000000 */
[----:B------:R-:W-:Y:S02]  /*4100*/  ISETP.GT.AND P1, PT, R96, 0x8, !P1 ;  /* 0x000000086000780c */ /* 0x000fe40004f24270 */
[----:B------:R-:W-:Y:S02]  /*4110*/  ISETP.NE.AND P2, PT, R141, RZ, PT ;  /* 0x000000ff8d00720c */ /* 0x000fe40003f45270 */
[----:B------:R-:W-:Y:S02]  /*4120*/  ISETP.LT.OR P1, PT, R94, 0x9, P1 ;  /* 0x000000095e00780c */ /* 0x000fe40000f21670 */
[----:B------:R-:W-:Y:S02]  /*4130*/  ISETP.NE.AND P6, PT, R142, RZ, PT ;  /* 0x000000ff8e00720c */ /* 0x000fe40003fc5270 */
[----:B------:R-:W-:Y:S02]  /*4140*/  FSEL R67, R7, -INF , !P1 ;  /* 0xff80000007437808 */ /* 0x000fe40004800000 */
[----:B------:R-:W-:-:S02]  /*4150*/  ISETP.NE.AND P1, PT, R119, RZ, PT ;  /* 0x000000ff7700720c */ /* 0x000fc40003f25270 */
[----:B------:R-:W-:Y:S02]  /*4160*/  FMNMX.FTZ R7, R101, R122, !PT ;  /* 0x0000007a65077209 */ /* 0x000fe40007810000 */
[C---:B------:R-:W-:Y:S02]  /*4170*/  ISETP.GT.AND P1, PT, R96.reuse, 0x9, !P1 ;  /* 0x000000096000780c */ /* 0x040fe40004f24270 */
[----:B------:R-:W-:Y:S02]  /*4180*/  ISETP.GT.AND P3, PT, R96, 0xb0, !P3 ;  /* 0x000000b06000780c */ /* 0x000fe40005f64270 */
[----:B------:R-:W-:Y:S02]  /*4190*/  ISETP.LT.OR P1, PT, R94, 0xa, P1 ;  /* 0x0000000a5e00780c */ /* 0x000fe40000f21670 */
[----:B------:R-:W-:Y:S02]  /*41a0*/  ISETP.GT.AND P4, PT, R96, 0xb1, !P4 ;  /* 0x000000b16000780c */ /* 0x000fe40006784270 */
        /* <DEDUP_REMOVED lines=23> */
[----:B------:R-:W-:Y:S02]  /*4320*/  ISETP.NE.AND P2, PT, R152, RZ, PT ;  /* 0x000000ff9800720c */ /* 0x000fe40003f45270 */
[----:B------:R-:W-:-:S02]  /*4330*/  ISETP.LT.OR P1, PT, R94, 0x21, P1 ;  /* 0x000000215e00780c */ /* 0x000fc40000f21670 */
[----:B------:R-:W-:Y:S02]  /*4340*/  FMNMX.FTZ R6, R98, R7, !PT ;  /* 0x0000000762067209 */ /* 0x000fe40007810000 */
[----:B------:R-:W-:Y:S02]  /*4350*/  FSEL R15, R15, -INF , !P1 ;  /* 0xff8000000f0f7808 */ /* 0x000fe40004800000 */
[----:B------:R-:W-:Y:S02]  /*4360*/  ISETP.GT.AND P1, PT, R96, 0x21, !P6 ;  /* 0x000000216000780c */ /* 0x000fe40007724270 */
[----:B------:R-:W-:Y:S02]  /*4370*/  ISETP.NE.AND P6, PT, R153, RZ, PT ;  /* 0x000000ff9900720c */ /* 0x000fe40003fc5270 */
        /* <DEDUP_REMOVED lines=91> */
[----:B------:R-:W0:Y:S01]  /*4930*/  SHFL.BFLY PT, R6, R7, 0x2, 0x1f ;  /* 0x0c401f0007067f89 */ /* 0x000e2200000e0000 */
[----:B------:R-:W-:-:S02]  /*4940*/  ISETP.LT.OR P3, PT, R94, 0xb1, P3 ;  /* 0x000000b15e00780c */ /* 0x000fc40001f61670 */
[C---:B------:R-:W-:Y:S02]  /*4950*/  ISETP.GT.AND P1, PT, R96.reuse, 0x59, !P1 ;  /* 0x000000596000780c */ /* 0x040fe40004f24270 */
[----:B------:R-:W-:Y:S02]  /*4960*/  ISETP.GT.AND P5, PT, R96, 0xb8, !P5 ;  /* 0x000000b86000780c */ /* 0x000fe40006fa4270 */
[C---:B------:R-:W-:Y:S02]  /*4970*/  ISETP.LT.OR P1, PT, R94.reuse, 0x5a, P1 ;  /* 0x0000005a5e00780c */ /* 0x040fe40000f21670 */
[----:B------:R-:W-:Y:S02]  /*4980*/  ISETP.LT.OR P4, PT, R94, 0xb2, P4 ;  /* 0x000000b25e00780c */ /* 0x000fe40002781670 */
[----:B------:R-:W-:Y:S02]  /*4990*/  FSEL R37, R37, -INF , !P1 ;  /* 0xff80000025257808 */ /* 0x000fe40004800000 */
[----:B------:R-:W-:-:S02]  /*49a0*/  ISETP.NE.AND P1, PT, R157, RZ, PT ;  /* 0x000000ff9d00720c */ /* 0x000fc40003f25270 */
[----:B------:R-:W-:Y:S02]  /*49b0*/  FSEL R20, R20, -INF , !P3 ;  /* 0xff80000014147808 */ /* 0x000fe40005800000 */
[----:B------:R-:W-:Y:S02]  /*49c0*/  ISETP.GT.AND P1, PT, R96, 0x60, !P1 ;  /* 0x000000606000780c */ /* 0x000fe40004f24270 */
[C---:B------:R-:W-:Y:S02]  /*49d0*/  ISETP.LT.OR P5, PT, R94.reuse, 0xb9, P5 ;  /* 0x000000b95e00780c */ /* 0x040fe40002fa1670 */
[----:B------:R-:W-:Y:S02]  /*49e0*/  ISETP.LT.OR P1, PT, R94, 0x61, P1 ;  /* 0x000000615e00780c */ /* 0x000fe40000f21670 */
[----:B------:R-:W-:Y:S02]  /*49f0*/  FSEL R13, R13, -INF , !P4 ;  /* 0xff8000000d0d7808 */ /* 0x000fe40006000000 */
[----:B------:R-:W-:-:S02]  /*4a00*/  FSEL R39, R39, -INF , !P1 ;  /* 0xff80000027277808 */ /* 0x000fc40004800000 */
[----:B------:R-:W-:Y:S02]  /*4a10*/  ISETP.NE.AND P1, PT, R158, RZ, PT ;  /* 0x000000ff9e00720c */ /* 0x000fe40003f25270 */
[----:B------:R-:W-:Y:S02]  /*4a20*/  FSEL R28, R28, -INF , !P5 ;  /* 0xff8000001c1c7808 */ /* 0x000fe40006800000 */
[----:B------:R-:W-:Y:S02]  /*4a30*/  ISETP.GT.AND P1, PT, R96, 0x61, !P1 ;  /* 0x000000616000780c */ /* 0x000fe40004f24270 */
[----:B------:R-:W-:Y:S02]  /*4a40*/  R2UR UR18, R121 ;  /* 0x00000000791272ca */ /* 0x000fe400000e0000 */
[----:B------:R-:W-:-:S04]  /*4a50*/  ISETP.LT.OR P1, PT, R94, 0x62, P1 ;  /* 0x000000625e00780c */ /* 0x000fc80000f21670 */
[----:B------:R-:W-:Y:S02]  /*4a60*/  FSEL R40, R40, -INF , !P1 ;  /* 0xff80000028287808 */ /* 0x000fe40004800000 */
[----:B------:R-:W-:-:S04]  /*4a70*/  ISETP.NE.AND P1, PT, R159, RZ, PT ;  /* 0x000000ff9f00720c */ /* 0x000fc80003f25270 */
[----:B------:R-:W-:Y:S01]  /*4a80*/  ISETP.GT.AND P1, PT, R96, 0x68, !P1 ;  /* 0x000000686000780c */ /* 0x000fe20004f24270 */
[----:B------:R-:W-:-:S03]  /*4a90*/  UIADD3 UR14, UR18, UR11, URZ ;  /* 0x0000000b120e7290 */ /* 0x000fc6000fffe03f */
[----:B------:R-:W-:Y:S01]  /*4aa0*/  ISETP.LT.OR P1, PT, R94, 0x69, P1 ;  /* 0x000000695e00780c */ /* 0x000fe20000f21670 */
[----:B------:R-:W-:-:S03]  /*4ab0*/  UIADD3 UR6, UR14, UR6, URZ ;  /* 0x000000060e067290 */ /* 0x000fc6000fffe03f */
        /* <DEDUP_REMOVED lines=17> */
[----:B------:R-:W-:Y:S02]  /*4bd0*/  ISETP.GT.AND P1, PT, R96, 0x79, !P6 ;  /* 0x000000796000780c */ /* 0x000fe40007724270 */
[----:B------:R-:W-:Y:S02]  /*4be0*/  ISETP.NE.AND P6, PT, R103, RZ, PT ;  /* 0x000000ff6700720c */ /* 0x000fe40003fc5270 */
        /* <DEDUP_REMOVED lines=44> */
[----:B0-----:R-:W-:Y:S02]  /*4eb0*/  FMNMX.FTZ R102, R7, R6, !PT ;  /* 0x0000000607667209 */ /* 0x001fe40007810000 */
[----:B------:R-:W-:-:S03]  /*4ec0*/  ISETP.LT.OR P1, PT, R94, 0xa9, P1 ;  /* 0x000000a95e00780c */ /* 0x000fc60000f21670 */
[----:B------:R-:W0:Y:S01]  /*4ed0*/  SHFL.BFLY PT, R103, R102, 0x1, 0x1f ;  /* 0x0c201f0066677f89 */ /* 0x000e2200000e0000 */
[----:B------:R-:W-:Y:S02]  /*4ee0*/  FSEL R76, R76, -INF , !P1 ;  /* 0xff8000004c4c7808 */ /* 0x000fe40004800000 */
[----:B0-----:R-:W-:Y:S01]  /*4ef0*/  FMNMX.FTZ R6, R102, R103, !PT ;  /* 0x0000006766067209 */ /* 0x001fe20007810000 */
[----:B------:R-:W-:-:S03]  /*4f00*/  IMAD.U32 R103, RZ, RZ, UR10 ;  /* 0x0000000aff677e24 */ /* 0x000fc6000f8e00ff */
[C---:B------:R-:W-:Y:S01]  /*4f10*/  FSETP.NEU.FTZ.AND P1, PT, R6.reuse, -INF , PT ;  /* 0xff8000000600780b */ /* 0x040fe20003f3d000 */
[----:B------:R-:W-:-:S05]  /*4f20*/  FFMA.FTZ R112, R6, R103, -8 ;  /* 0xc100000006707423 */ /* 0x000fca0000010067 */
        /* <DEDUP_REMOVED lines=21> */
[----:B------:R-:W-:Y:S01]  /*5080*/  MUFU.EX2 R3, R3 ;  /* 0x0000000300037308 */ /* 0x000fe20000000800 */
[----:B------:R-:W-:Y:S01]  /*5090*/  ISETP.GT.AND P2, PT, R96, 0xb9, !P6 ;  /* 0x000000b96000780c */ /* 0x000fe20007744270 */
[--C-:B------:R-:W-:Y:S01]  /*50a0*/  FFMA.FTZ R107, R130, UR10, -R112.reuse ;  /* 0x0000000a826b7c23 */ /* 0x100fe20008010870 */
[----:B------:R-:W-:Y:S01]  /*50b0*/  FMNMX.FTZ R7, R9, R110, !PT ;  /* 0x0000006e09077209 */ /* 0x000fe20007810000 */
[--C-:B------:R-:W-:Y:S01]  /*50c0*/  FFMA.FTZ R100, R100, UR10, -R112.reuse ;  /* 0x0000000a64647c23 */ /* 0x100fe20008010870 */
[----:B------:R-:W-:Y:S01]  /*50d0*/  ISETP.LT.OR P2, PT, R94, 0xba, P2 ;  /* 0x000000ba5e00780c */ /* 0x000fe20001741670 */
[--C-:B------:R-:W-:Y:S01]  /*50e0*/  FFMA.FTZ R99, R99, UR10, -R112.reuse ;  /* 0x0000000a63637c23 */ /* 0x100fe20008010870 */
[----:B------:R-:W-:Y:S01]  /*50f0*/  FMNMX.FTZ R114, R8, R7, !PT ;  /* 0x0000000708727209 */ /* 0x000fe20007810000 */
[----:B------:R-:W-:Y:S01]  /*5100*/  MUFU.EX2 R101, R101 ;  /* 0x0000006500657308 */ /* 0x000fe20000000800 */
[----:B------:R-:W-:Y:S01]  /*5110*/  FSEL R25, R25, -INF , !P2 ;  /* 0xff80000019197808 */ /* 0x000fe20005000000 */
[--C-:B------:R-:W-:Y:S01]  /*5120*/  FFMA.FTZ R98, R98, UR10, -R112.reuse ;  /* 0x0000000a62627c23 */ /* 0x100fe20008010870 */
[----:B------:R-:W-:Y:S01]  /*5130*/  FMNMX.FTZ R7, R11, R114, !PT ;  /* 0x000000720b077209 */ /* 0x000fe20007810000 */
[--C-:B------:R-:W-:Y:S01]  /*5140*/  FFMA.FTZ R97, R97, UR10, -R112.reuse ;  /* 0x0000000a61617c23 */ /* 0x100fe20008010870 */
[----:B------:R-:W-:-:S01]  /*5150*/  FFMA.FTZ R93, R93, UR10, -R112 ;  /* 0x0000000a5d5d7c23 */ /* 0x000fc20008010870 */
        /* <DEDUP_REMOVED lines=9> */
[----:B------:R-:W-:Y:S01]  /*51f0*/  FMNMX.FTZ R7, R14, R7, !PT ;  /* 0x000000070e077209 */ /* 0x000fe20007810000 */
[----:B------:R-:W-:Y:S01]  /*5200*/  MUFU.EX2 R103, R103 ;  /* 0x0000006700677308 */ /* 0x000fe20000000800 */
        /* <DEDUP_REMOVED lines=8> */
[----:B0-----:R-:W-:Y:S01]  /*5290*/  F2FP.SATFINITE.E4M3.F32.PACK_AB_MERGE_C R204, R104, R101, RZ ;  /* 0x0000006568cc723e */ /* 0x001fe200048070ff */
[--C-:B------:R-:W-:Y:S01]  /*52a0*/  FFMA.FTZ R80, R80, UR10, -R112.reuse ;  /* 0x0000000a50507c23 */ /* 0x100fe20008010870 */
[----:B------:R-:W-:Y:S01]  /*52b0*/  FMNMX.FTZ R7, R27, R114, !PT ;  /* 0x000000721b077209 */ /* 0x000fe20007810000 */
[----:B------:R-:W-:Y:S01]  /*52c0*/  FFMA.FTZ R63, R63, UR10, -R112 ;  /* 0x0000000a3f3f7c23 */ /* 0x000fe20008010870 */
[----:B------:R-:W-:Y:S01]  /*52d0*/  F2FP.SATFINITE.E4M3.F32.PACK_AB_MERGE_C R204, R102, R3, R204 ;  /* 0x0000000366cc723e */ /* 0x000fe200048070cc */
        /* <DEDUP_REMOVED lines=22> */
[----:B------:R-:W0:Y:S01]  /*5440*/  MUFU.EX2 R108, R108 ;  /* 0x0000006c006c7308 */ /* 0x000e220000000800 */
[----:B------:R-:W-:-:S02]  /*5450*/  FFMA.FTZ R47, R47, UR10, -R112 ;  /* 0x0000000a2f2f7c23 */ /* 0x000fc40008010870 */
[----:B------:R-:W-:Y:S01]  /*5460*/  FMNMX.FTZ R7, R33, R116, !PT ;  /* 0x0000007421077209 */ /* 0x000fe20007810000 */
[----:B------:R-:W-:-:S01]  /*5470*/  FFMA.FTZ R116, R85, UR10, -R112 ;  /* 0x0000000a55747c23 */ /* 0x000fc20008010870 */
[----:B------:R-:W-:Y:S02]  /*5480*/  FFMA.FTZ R85, R84, UR10, -R112 ;  /* 0x0000000a54557c23 */ /* 0x000fe40008010870 */
        /* <DEDUP_REMOVED lines=12> */
[----:B------:R-:W0:Y:S03]  /*5550*/  MUFU.EX2 R98, R98 ;  /* 0x0000006200627308 */ /* 0x000e260000000800 */
[----:B------:R-:W-:Y:S01]  /*5560*/  FMNMX.FTZ R7, R45, R84, !PT ;  /* 0x000000542d077209 */ /* 0x000fe20007810000 */
[--C-:B------:R-:W-:Y:S01]  /*5570*/  FFMA.FTZ R84, R83, UR10, -R112.reuse ;  /* 0x0000000a53547c23 */ /* 0x100fe20008010870 */
[----:B------:R-:W-:-:S02]  /*5580*/  FFMA.FTZ R83, R90, UR10, -R112 ;  /* 0x0000000a5a537c23 */ /* 0x000fc40008010870 */
        /* <DEDUP_REMOVED lines=33> */
[----:B------:R-:W-:-:S05]  /*57a0*/  FMNMX.FTZ R90, R25, R90, !PT ;  /* 0x0000005a195a7209 */ /* 0x000fca0007810000 */
[----:B------:R-:W0:Y:S01]  /*57b0*/  SHFL.BFLY PT, R7, R90, 0x2, 0x1f ;  /* 0x0c401f005a077f89 */ /* 0x000e2200000e0000 */
[----:B------:R-:W1:Y:S08]  /*57c0*/  MUFU.EX2 R114, R114 ;  /* 0x0000007200727308 */ /* 0x000e700000000800 */
[----:B------:R-:W-:Y:S08]  /*57d0*/  MUFU.EX2 R79, R79 ;  /* 0x0000004f004f7308 */ /* 0x000ff00000000800 */
[----:B------:R-:W-:Y:S01]  /*57e0*/  MUFU.EX2 R84, R84 ;  /* 0x0000005400547308 */ /* 0x000fe20000000800 */
[----:B-1----:R-:W-:-:S04]  /*57f0*/  F2FP.SATFINITE.E4M3.F32.PACK_AB_MERGE_C R196, R114, R77, RZ ;  /* 0x0000004d72c4723e */ /* 0x002fc800048070ff */
[----:B------:R-:W-:Y:S02]  /*5800*/  F2FP.SATFINITE.E4M3.F32.PACK_AB_MERGE_C R196, R88, R91, R196 ;  /* 0x0000005b58c4723e */ /* 0x000fe400048070c4 */
[----:B0-----:R-:W-:Y:S01]  /*5810*/  FMNMX.FTZ R94, R90, R7, !PT ;  /* 0x000000075a5e7209 */ /* 0x001fe20007810000 */
[----:B------:R-:W-:Y:S01]  /*5820*/  IMAD.U32 R90, RZ, RZ, UR10 ;  /* 0x0000000aff5a7e24 */ /* 0x000fe2000f8e00ff */
[----:B------:R-:W-:Y:S03]  /*5830*/  MUFU.EX2 R82, R82 ;  /* 0x0000005200527308 */ /* 0x000fe60000000800 */
[----:B------:R-:W0:Y:S05]  /*5840*/  SHFL.BFLY PT, R7, R94, 0x1, 0x1f ;  /* 0x0c201f005e077f89 */ /* 0x000e2a00000e0000 */
[----:B------:R-:W-:Y:S08]  /*5850*/  MUFU.EX2 R75, R75 ;  /* 0x0000004b004b7308 */ /* 0x000ff00000000800 */
[----:B------:R-:W-:Y:S08]  /*5860*/  MUFU.EX2 R74, R74 ;  /* 0x0000004a004a7308 */ /* 0x000ff00000000800 */
[----:B------:R-:W-:Y:S01]  /*5870*/  MUFU.EX2 R83, R83 ;  /* 0x0000005300537308 */ /* 0x000fe20000000800 */
[----:B0-----:R-:W-:-:S04]  /*5880*/  FMNMX.FTZ R7, R94, R7, !PT ;  /* 0x000000075e077209 */ /* 0x001fc80007810000 */
[C---:B------:R-:W-:Y:S01]  /*5890*/  FSETP.NEU.FTZ.AND P1, PT, R7.reuse, -INF , PT ;  /* 0xff8000000700780b */ /* 0x040fe20003f3d000 */
[----:B------:R-:W-:-:S01]  /*58a0*/  FFMA.FTZ R55, R7, R90, -8 ;  /* 0xc100000007377423 */ /* 0x000fc2000001005a */
[----:B------:R-:W-:Y:S01]  /*58b0*/  FFMA.FTZ R90, R5, UR10, -R112 ;  /* 0x0000000a055a7c23 */ /* 0x000fe20008010870 */
        /* <DEDUP_REMOVED lines=12> */
[----:B------:R-:W-:-:S01]  /*5980*/  FADD.FTZ R34, R3, R102 ;  /* 0x0000006603227221 */ /* 0x000fc20000010000 */
        /* <DEDUP_REMOVED lines=14> */
[----:B------:R-:W-:Y:S01]  /*5a70*/  MUFU.EX2 R5, R5 ;  /* 0x0000000500057308 */ /* 0x000fe20000000800 */
[----:B------:R-:W-:-:S01]  /*5a80*/  FADD.FTZ R38, R104, R35 ;  /* 0x0000002368267221 */ /* 0x000fc20000010000 */
        /* <DEDUP_REMOVED lines=18> */
[----:B------:R-:W-:Y:S01]  /*5bb0*/  FFMA.FTZ R61, R61, UR10, -R55 ;  /* 0x0000000a3d3d7c23 */ /* 0x000fe20008010837 */
[----:B------:R-:W-:-:S01]  /*5bc0*/  FADD.FTZ R113, R107, R44 ;  /* 0x0000002c6b717221 */ /* 0x000fc20000010000 */
        /* <DEDUP_REMOVED lines=20> */
[----:B------:R-:W-:Y:S01]  /*5d10*/  FADD.FTZ R48, R98, R113 ;  /* 0x0000007162307221 */ /* 0x000fe20000010000 */
[----:B------:R-:W-:Y:S01]  /*5d20*/  F2FP.SATFINITE.E4M3.F32.PACK_AB_MERGE_C R67, R94, R67, RZ ;  /* 0x000000435e43723e */ /* 0x000fe200048070ff */
[----:B------:R-:W-:-:S02]  /*5d30*/  FFMA.FTZ R25, R25, UR10, -R55 ;  /* 0x0000000a19197c23 */ /* 0x000fc40008010837 */
[----:B------:R-:W-:-:S01]  /*5d40*/  FADD.FTZ R49, R97, R48 ;  /* 0x0000003061317221 */ /* 0x000fc20000010000 */
[----:B------:R-:W-:Y:S01]  /*5d50*/  F2FP.SATFINITE.E4M3.F32.PACK_AB_MERGE_C R205, R70, R5, R67 ;  /* 0x0000000546cd723e */ /* 0x000fe20004807043 */
[----:B------:R-:W2:Y:S01]  /*5d60*/  MUFU.EX2 R8, R8 ;  /* 0x0000000800087308 */ /* 0x000ea20000000800 */
[----:B0-----:R-:W-:-:S01]  /*5d70*/  FADD.FTZ R44, R4, R111 ;  /* 0x0000006f042c7221 */ /* 0x001fc20000010000 */
[----:B------:R-:W-:-:S04]  /*5d80*/  FADD.FTZ R48, R110, R49 ;  /* 0x000000316e307221 */ /* 0x000fc80000010000 */
[----:B------:R-:W-:Y:S01]  /*5d90*/  FADD.FTZ R49, R93, R48 ;  /* 0x000000305d317221 */ /* 0x000fe20000010000 */
[----:B------:R-:W-:Y:S01]  /*5da0*/  F2FP.SATFINITE.E4M3.F32.PACK_AB_MERGE_C R48, R75, R82, RZ ;  /* 0x000000524b30723e */ /* 0x000fe200048070ff */
[----:B------:R-:W0:Y:S02]  /*5db0*/  MUFU.EX2 R95, R95 ;  /* 0x0000005f005f7308 */ /* 0x000e240000000800 */
[----:B------:R-:W-:-:S01]  /*5dc0*/  FADD.FTZ R92, R92, R49 ;  /* 0x000000315c5c7221 */ /* 0x000fc20000010000 */
[----:B------:R-:W-:-:S05]  /*5dd0*/  F2FP.SATFINITE.E4M3.F32.PACK_AB_MERGE_C R192, R84, R79, R48 ;  /* 0x0000004f54c0723e */ /* 0x000fca0004807030 */
[----:B------:R-:W3:Y:S08]  /*5de0*/  MUFU.EX2 R10, R10 ;  /* 0x0000000a000a7308 */ /* 0x000ef00000000800 */
[----:B------:R-:W4:Y:S08]  /*5df0*/  MUFU.EX2 R11, R11 ;  /* 0x0000000b000b7308 */ /* 0x000f300000000800 */
[----:B------:R1:W-:Y:S08]  /*5e00*/  MUFU.EX2 R40, R45 ;  /* 0x0000002d00287308 */ /* 0x0003f00000000800 */
[----:B------:R-:W5:Y:S01]  /*5e10*/  MUFU.EX2 R15, R15 ;  /* 0x0000000f000f7308 */ /* 0x000f620000000800 */
[----:B-1----:R-:W-:-:S04]  /*5e20*/  FADD.FTZ R45, R9, R44 ;  /* 0x0000002c092d7221 */ /* 0x002fc80000010000 */
[----:B--2---:R-:W-:-:S03]  /*5e30*/  FADD.FTZ R44, R8, R45 ;  /* 0x0000002d082c7221 */ /* 0x004fc60000010000 */
[----:B------:R-:W1:Y:S01]  /*5e40*/  MUFU.EX2 R24, R24 ;  /* 0x0000001800187308 */ /* 0x000e620000000800 */
[----:B0-----:R-:W-:-:S01]  /*5e50*/  FADD.FTZ R45, R95, R44 ;  /* 0x0000002c5f2d7221 */ /* 0x001fc20000010000 */
[----:B------:R-:W-:-:S03]  /*5e60*/  F2FP.SATFINITE.E4M3.F32.PACK_AB_MERGE_C R95, R95, R8, RZ ;  /* 0x000000085f5f723e */ /* 0x000fc600048070ff */
[----:B---3--:R-:W-:Y:S01]  /*5e70*/  FADD.FTZ R44, R10, R45 ;  /* 0x0000002d0a2c7221 */ /* 0x008fe20000010000 */
[----:B------:R-:W-:-:S01]  /*5e80*/  FADD.FTZ R45, R91, R92 ;  /* 0x0000005c5b2d7221 */ /* 0x000fc20000010000 */
[----:B------:R-:W-:Y:S01]  /*5e90*/  F2FP.SATFINITE.E4M3.F32.PACK_AB_MERGE_C R207, R9, R4, R95 ;  /* 0x0000000409cf723e */ /* 0x000fe2000480705f */
[----:B------:R-:W0:Y:S01]  /*5ea0*/  MUFU.EX2 R14, R14 ;  /* 0x0000000e000e7308 */ /* 0x000e220000000800 */
[----:B----4-:R-:W-:-:S04]  /*5eb0*/  FADD.FTZ R44, R11, R44 ;  /* 0x0000002c0b2c7221 */ /* 0x010fc80000010000 */
[----:B-----5:R-:W-:Y:S01]  /*5ec0*/  FADD.FTZ R3, R15, R44 ;  /* 0x0000002c0f037221 */ /* 0x020fe20000010000 */
[----:B------:R-:W-:-:S02]  /*5ed0*/  FADD.FTZ R44, R88, R45 ;  /* 0x0000002d582c7221 */ /* 0x000fc40000010000 */
[----:B------:R-:W2:Y:S01]  /*5ee0*/  MUFU.EX2 R21, R21 ;  /* 0x0000001500157308 */ /* 0x000ea20000000800 */
[----:B-1----:R-:W-:-:S01]  /*5ef0*/  FADD.FTZ R3, R24, R3 ;  /* 0x0000000318037221 */ /* 0x002fc20000010000 */
[----:B------:R-:W-:Y:S01]  /*5f00*/  FADD.FTZ R45, R77, R44 ;  /* 0x0000002c4d2d7221 */ /* 0x000fe20000010000 */
[----:B------:R-:W-:-:S03]  /*5f10*/  F2FP.SATFINITE.E4M3.F32.PACK_AB_MERGE_C R15, R24, R15, RZ ;  /* 0x0000000f180f723e */ /* 0x000fc600048070ff */
[----:B------:R-:W-:Y:S01]  /*5f20*/  FADD.FTZ R114, R114, R45 ;  /* 0x0000002d72727221 */ /* 0x000fe20000010000 */
[----:B------:R-:W-:Y:S01]  /*5f30*/  F2FP.SATFINITE.E4M3.F32.PACK_AB_MERGE_C R201, R11, R10, R15 ;  /* 0x0000000a0bc9723e */ /* 0x000fe2000480700f */
        /* <DEDUP_REMOVED lines=8> */
[----:B------:R-:W-:Y:S01]  /*5fc0*/  F2FP.SATFINITE.E4M3.F32.PACK_AB_MERGE_C R44, R85, R78, RZ ;  /* 0x0000004e552c723e */ /* 0x000fe200048070ff */
[----:B------:R-:W-:-:S03]  /*5fd0*/  FADD.FTZ R78, R78, R45 ;  /* 0x0000002d4e4e7221 */ /* 0x000fc60000010000 */
[----:B------:R-:W-:Y:S01]  /*5fe0*/  F2FP.SATFINITE.E4M3.F32.PACK_AB_MERGE_C R198, R116, R87, R44 ;  /* 0x0000005774c6723e */ /* 0x000fe2000480702c */
[----:B------:R-:W-:-:S01]  /*5ff0*/  FADD.FTZ R78, R85, R78 ;  /* 0x0000004e554e7221 */ /* 0x000fc20000010000 */
[----:B------:R-:W1:Y:S01]  /*6000*/  MUFU.EX2 R29, R29 ;  /* 0x0000001d001d7308 */ /* 0x000e620000000800 */
[----:B0-----:R-:W-:-:S01]  /*6010*/  FADD.FTZ R3, R30, R3 ;  /* 0x000000031e037221 */ /* 0x001fc20000010000 */
[----:B------:R-:W-:Y:S01]  /*6020*/  F2FP.SATFINITE.E4M3.F32.PACK_AB_MERGE_C R27, R30, R27, RZ ;  /* 0x0000001b1e1b723e */ /* 0x000fe200048070ff */
[----:B------:R-:W-:-:S03]  /*6030*/  FADD.FTZ R45, R79, R78 ;  /* 0x0000004e4f2d7221 */ /* 0x000fc60000010000 */
[----:B------:R-:W-:Y:S01]  /*6040*/  F2FP.SATFINITE.E4M3.F32.PACK_AB_MERGE_C R203, R21, R14, R27 ;  /* 0x0000000e15cb723e */ /* 0x000fe2000480701b */
[----:B------:R-:W-:-:S01]  /*6050*/  FADD.FTZ R45, R84, R45 ;  /* 0x0000002d542d7221 */ /* 0x000fc20000010000 */
[----:B------:R-:W0:Y:S01]  /*6060*/  MUFU.EX2 R96, R96 ;  /* 0x0000006000607308 */ /* 0x000e220000000800 */
[----:B--2---:R-:W-:-:S02]  /*6070*/  FADD.FTZ R44, R26, R3 ;  /* 0x000000031a2c7221 */ /* 0x004fc40000010000 */
[----:B------:R-:W-:Y:S01]  /*6080*/  FADD.FTZ R82, R82, R45 ;  /* 0x0000002d52527221 */ /* 0x000fe20000010000 */
[----:B------:R-:W-:-:S03]  /*6090*/  F2FP.SATFINITE.E4M3.F32.PACK_AB_MERGE_C R45, R83, R74, RZ ;  /* 0x0000004a532d723e */ /* 0x000fc600048070ff */
[----:B------:R-:W-:Y:S01]  /*60a0*/  FADD.FTZ R82, R75, R82 ;  /* 0x000000524b527221 */ /* 0x000fe20000010000 */
[----:B------:R-:W2:Y:S01]  /*60b0*/  MUFU.EX2 R109, R109 ;  /* 0x0000006d006d7308 */ /* 0x000ea20000000800 */
[----:B-1----:R-:W-:-:S07]  /*60c0*/  FADD.FTZ R3, R29, R44 ;  /* 0x0000002c1d037221 */ /* 0x002fce0000010000 */
[----:B------:R-:W1:Y:S01]  /*60d0*/  MUFU.EX2 R31, R31 ;  /* 0x0000001f001f7308 */ /* 0x000e620000000800 */
[----:B0-----:R-:W-:-:S07]  /*60e0*/  FADD.FTZ R44, R96, R3 ;  /* 0x00000003602c7221 */ /* 0x001fce0000010000 */
[----:B------:R-:W0:Y:S01]  /*60f0*/  MUFU.EX2 R32, R32 ;  /* 0x0000002000207308 */ /* 0x000e220000000800 */
[----:B--2---:R-:W-:-:S01]  /*6100*/  FADD.FTZ R44, R109, R44 ;  /* 0x0000002c6d2c7221 */ /* 0x004fc20000010000 */
[----:B------:R-:W-:-:S04]  /*6110*/  F2FP.SATFINITE.E4M3.F32.PACK_AB_MERGE_C R96, R109, R96, RZ ;  /* 0x000000606d60723e */ /* 0x000fc800048070ff */
[----:B------:R-:W-:Y:S02]  /*6120*/  F2FP.SATFINITE.E4M3.F32.PACK_AB_MERGE_C R197, R29, R26, R96 ;  /* 0x0000001a1dc5723e */ /* 0x000fe40004807060 */
        /* <DEDUP_REMOVED lines=8> */
[----:B------:R-:W-:-:S04]  /*61b0*/  F2FP.SATFINITE.E4M3.F32.PACK_AB_MERGE_C R36, R37, R36, RZ ;  /* 0x000000242524723e */ /* 0x000fc800048070ff */
[----:B------:R-:W-:Y:S02]  /*61c0*/  F2FP.SATFINITE.E4M3.F32.PACK_AB_MERGE_C R199, R32, R31, R36 ;  /* 0x0000001f20c7723e */ /* 0x000fe40004807024 */
[----:B------:R-:W1:Y:S01]  /*61d0*/  MUFU.EX2 R39, R39 ;  /* 0x0000002700277308 */ /* 0x000e620000000800 */
[----:B0-----:R-:W-:-:S07]  /*61e0*/  FADD.FTZ R3, R33, R44 ;  /* 0x0000002c21037221 */ /* 0x001fce0000010000 */
[----:B------:R-:W0:Y:S01]  /*61f0*/  MUFU.EX2 R80, R80 ;  /* 0x0000005000507308 */ /* 0x000e220000000800 */
[----:B--2---:R-:W-:-:S07]  /*6200*/  FADD.FTZ R44, R34, R3 ;  /* 0x00000003222c7221 */ /* 0x004fce0000010000 */
[----:B------:R-:W2:Y:S01]  /*6210*/  MUFU.EX2 R35, R35 ;  /* 0x0000002300237308 */ /* 0x000ea20000000800 */
[----:B-1----:R-:W-:-:S01]  /*6220*/  FADD.FTZ R3, R39, R44 ;  /* 0x0000002c27037221 */ /* 0x002fc20000010000 */
[----:B------:R-:W-:-:S03]  /*6230*/  F2FP.SATFINITE.E4M3.F32.PACK_AB_MERGE_C R39, R40, R39, RZ ;  /* 0x000000272827723e */ /* 0x000fc600048070ff */
[----:B------:R-:W-:Y:S01]  /*6240*/  FADD.FTZ R8, R40, R3 ;  /* 0x0000000328087221 */ /* 0x000fe20000010000 */
[----:B------:R-:W-:Y:S02]  /*6250*/  F2FP.SATFINITE.E4M3.F32.PACK_AB_MERGE_C R193, R34, R33, R39 ;  /* 0x0000002122c1723e */ /* 0x000fe40004807027 */
[----:B------:R-:W1:Y:S01]  /*6260*/  MUFU.EX2 R38, R38 ;  /* 0x0000002600267308 */ /* 0x000e620000000800 */
[----:B0-----:R-:W-:Y:S01]  /*6270*/  F2FP.SATFINITE.E4M3.F32.PACK_AB_MERGE_C R194, R80, R81, R45 ;  /* 0x0000005150c2723e */ /* 0x001fe2000480702d */
[----:B------:R-:W-:-:S04]  /*6280*/  FADD.FTZ R81, R81, R82 ;  /* 0x0000005251517221 */ /* 0x000fc80000010000 */
[----:B------:R-:W-:Y:S02]  /*6290*/  FADD.FTZ R81, R80, R81 ;  /* 0x0000005150517221 */ /* 0x000fe40000010000 */
[----:B------:R-:W0:Y:S01]  /*62a0*/  MUFU.EX2 R52, R52 ;  /* 0x0000003400347308 */ /* 0x000e220000000800 */
[----:B--2---:R-:W-:-:S01]  /*62b0*/  FADD.FTZ R3, R35, R8 ;  /* 0x0000000823037221 */ /* 0x004fc20000010000 */
[----:B------:R-:W-:-:S04]  /*62c0*/  FADD.FTZ R74, R74, R81 ;  /* 0x000000514a4a7221 */ /* 0x000fc80000010000 */
[----:B------:R-:W-:Y:S02]  /*62d0*/  FADD.FTZ R74, R83, R74 ;  /* 0x0000004a534a7221 */ /* 0x000fe40000010000 */
[----:B------:R-:W-:Y:S01]  /*62e0*/  MUFU.EX2 R63, R63 ;  /* 0x0000003f003f7308 */ /* 0x000fe20000000800 */
[----:B-1----:R-:W-:-:S07]  /*62f0*/  FADD.FTZ R3, R38, R3 ;  /* 0x0000000326037221 */ /* 0x002fce0000010000 */
[----:B------:R-:W1:Y:S01]  /*6300*/  MUFU.EX2 R42, R42 ;  /* 0x0000002a002a7308 */ /* 0x000e620000000800 */
[----:B0-----:R-:W-:-:S07]  /*6310*/  FADD.FTZ R8, R52, R3 ;  /* 0x0000000334087221 */ /* 0x001fce0000010000 */
[----:B------:R-:W0:Y:S08]  /*6320*/  MUFU.EX2 R53, R53 ;  /* 0x0000003500357308 */ /* 0x000e300000000800 */
[----:B------:R-:W-:Y:S01]  /*6330*/  MUFU.EX2 R71, R71 ;  /* 0x0000004700477308 */ /* 0x000fe20000000800 */
[----:B-1----:R-:W-:-:S07]  /*6340*/  F2FP.SATFINITE.E4M3.F32.PACK_AB_MERGE_C R24, R42, R63, RZ ;  /* 0x0000003f2a18723e */ /* 0x002fce00048070ff */
[----:B------:R-:W1:Y:S01]  /*6350*/  MUFU.EX2 R66, R66 ;  /* 0x0000004200427308 */ /* 0x000e620000000800 */
[C---:B0-----:R-:W-:Y:S01]  /*6360*/  F2FP.SATFINITE.E4M3.F32.PACK_AB_MERGE_C R52, R53.reuse, R52, RZ ;  /* 0x000000343534723e */ /* 0x041fe200048070ff */
[----:B------:R-:W-:-:S03]  /*6370*/  FADD.FTZ R53, R53, R8 ;  /* 0x0000000835357221 */ /* 0x000fc60000010000 */
[----:B------:R-:W-:-:S03]  /*6380*/  F2FP.SATFINITE.E4M3.F32.PACK_AB_MERGE_C R195, R38, R35, R52 ;  /* 0x0000002326c3723e */ /* 0x000fc60004807034 */
[----:B------:R-:W-:Y:S08]  /*6390*/  MUFU.EX2 R59, R59 ;  /* 0x0000003b003b7308 */ /* 0x000ff00000000800 */
[----:B------:R-:W0:Y:S01]  /*63a0*/  MUFU.EX2 R58, R58 ;  /* 0x0000003a003a7308 */ /* 0x000e220000000800 */
[----:B-1----:R-:W-:Y:S01]  /*63b0*/  F2FP.SATFINITE.E4M3.F32.PACK_AB_MERGE_C R188, R66, R71, R24 ;  /* 0x0000004742bc723e */ /* 0x002fe20004807018 */
[----:B------:R-:W-:-:S04]  /*63c0*/  FADD.FTZ R71, R71, R74 ;  /* 0x0000004a47477221 */ /* 0x000fc80000010000 */
[----:B------:R-:W-:Y:S02]  /*63d0*/  FADD.FTZ R66, R66, R71 ;  /* 0x0000004742427221 */ /* 0x000fe40000010000 */
[----:B------:R-:W1:Y:S02]  /*63e0*/  MUFU.EX2 R56, R56 ;  /* 0x0000003800387308 */ /* 0x000e640000000800 */
[----:B------:R-:W-:-:S04]  /*63f0*/  FADD.FTZ R63, R63, R66 ;  /* 0x000000423f3f7221 */ /* 0x000fc80000010000 */
[----:B------:R-:W-:Y:S02]  /*6400*/  FADD.FTZ R63, R42, R63 ;  /* 0x0000003f2a3f7221 */ /* 0x000fe40000010000 */
        /* <DEDUP_REMOVED lines=16> */
[C---:B0-----:R-:W-:Y:S01]  /*6510*/  F2FP.SATFINITE.E4M3.F32.PACK_AB_MERGE_C R60, R61.reuse, R60, RZ ;  /* 0x0000003c3d3c723e */ /* 0x041fe200048070ff */
[----:B------:R-:W-:-:S03]  /*6520*/  FADD.FTZ R61, R61, R4 ;  /* 0x000000043d3d7221 */ /* 0x000fc60000010000 */
[----:B------:R-:W-:-:S03]  /*6530*/  F2FP.SATFINITE.E4M3.F32.PACK_AB_MERGE_C R189, R57, R56, R60 ;  /* 0x0000003839bd723e */ /* 0x000fc6000480703c */
[----:B------:R-:W0:Y:S08]  /*6540*/  MUFU.EX2 R64, R64 ;  /* 0x0000004000407308 */ /* 0x000e300000000800 */
[----:B------:R-:W-:Y:S01]  /*6550*/  MUFU.EX2 R43, R43 ;  /* 0x0000002b002b7308 */ /* 0x000fe20000000800 */
[----:B-1----:R-:W-:-:S07]  /*6560*/  F2FP.SATFINITE.E4M3.F32.PACK_AB_MERGE_C R5, R51, R54, RZ ;  /* 0x000000363305723e */ /* 0x002fce00048070ff */
[----:B------:R-:W1:Y:S01]  /*6570*/  MUFU.EX2 R62, R62 ;  /* 0x0000003e003e7308 */ /* 0x000e620000000800 */
[----:B0-----:R-:W-:-:S07]  /*6580*/  FADD.FTZ R4, R64, R61 ;  /* 0x0000003d40047221 */ /* 0x001fce0000010000 */
[----:B------:R-:W0:Y:S08]  /*6590*/  MUFU.EX2 R65, R65 ;  /* 0x0000004100417308 */ /* 0x000e300000000800 */
[----:B------:R-:W2:Y:S01]  /*65a0*/  MUFU.EX2 R68, R68 ;  /* 0x0000004400447308 */ /* 0x000ea20000000800 */
[----:B-1----:R-:W-:Y:S01]  /*65b0*/  F2FP.SATFINITE.E4M3.F32.PACK_AB_MERGE_C R184, R62, R43, R5 ;  /* 0x0000002b3eb8723e */ /* 0x002fe20004807005 */
        /* <DEDUP_REMOVED lines=9> */
[C---:B-1----:R-:W-:Y:S01]  /*6650*/  F2FP.SATFINITE.E4M3.F32.PACK_AB_MERGE_C R68, R69.reuse, R68, RZ ;  /* 0x000000444544723e */ /* 0x042fe200048070ff */
[----:B------:R-:W-:-:S03]  /*6660*/  FADD.FTZ R69, R69, R4 ;  /* 0x0000000445457221 */ /* 0x000fc60000010000 */
[----:B------:R-:W-:-:S03]  /*6670*/  F2FP.SATFINITE.E4M3.F32.PACK_AB_MERGE_C R191, R65, R64, R68 ;  /* 0x0000004041bf723e */ /* 0x000fc60004807044 */
[----:B------:R-:W1:Y:S01]  /*6680*/  MUFU.EX2 R76, R76 ;  /* 0x0000004c004c7308 */ /* 0x000e620000000800 */
[----:B0-----:R-:W-:-:S07]  /*6690*/  FADD.FTZ R4, R72, R69 ;  /* 0x0000004548047221 */ /* 0x001fce0000010000 */
[----:B------:R-:W-:Y:S01]  /*66a0*/  MUFU.EX2 R41, R41 ;  /* 0x0000002900297308 */ /* 0x000fe20000000800 */
[----:B--2---:R-:W-:-:S07]  /*66b0*/  FADD.FTZ R5, R73, R4 ;  /* 0x0000000449057221 */ /* 0x004fce0000010000 */
[----:B------:R-:W0:Y:S01]  /*66c0*/  MUFU.EX2 R90, R90 ;  /* 0x0000005a005a7308 */ /* 0x000e220000000800 */
[----:B-1----:R-:W-:-:S07]  /*66d0*/  FADD.FTZ R4, R76, R5 ;  /* 0x000000054c047221 */ /* 0x002fce0000010000 */
[----:B------:R-:W1:Y:S08]  /*66e0*/  MUFU.EX2 R3, R12 ;  /* 0x0000000c00037308 */ /* 0x000e700000000800 */
[----:B------:R-:W-:Y:S01]  /*66f0*/  MUFU.EX2 R50, R50 ;  /* 0x0000003200327308 */ /* 0x000fe20000000800 */
[----:B0-----:R-:W-:-:S07]  /*6700*/  F2FP.SATFINITE.E4M3.F32.PACK_AB_MERGE_C R8, R90, R41, RZ ;  /* 0x000000295a08723e */ /* 0x001fce00048070ff */
[----:B------:R-:W0:Y:S01]  /*6710*/  MUFU.EX2 R47, R47 ;  /* 0x0000002f002f7308 */ /* 0x000e220000000800 */
[C---:B-1----:R-:W-:Y:S01]  /*6720*/  F2FP.SATFINITE.E4M3.F32.PACK_AB_MERGE_C R76, R3.reuse, R76, RZ ;  /* 0x0000004c034c723e */ /* 0x042fe200048070ff */
[----:B------:R-:W-:-:S03]  /*6730*/  FADD.FTZ R3, R3, R4 ;  /* 0x0000000403037221 */ /* 0x000fc60000010000 */
[----:B------:R-:W-:-:S03]  /*6740*/  F2FP.SATFINITE.E4M3.F32.PACK_AB_MERGE_C R185, R73, R72, R76 ;  /* 0x0000004849b9723e */ /* 0x000fc6000480704c */
        /* <DEDUP_REMOVED lines=10> */
[----:B--2---:R-:W-:-:S04]  /*67f0*/  FADD.FTZ R3, R13, R4 ;  /* 0x000000040d037221 */ /* 0x004fc80000010000 */
[----:B0-----:R-:W-:Y:S01]  /*6800*/  FADD.FTZ R4, R28, R3 ;  /* 0x000000031c047221 */ /* 0x001fe20000010000 */
[----:B------:R-:W-:Y:S01]  /*6810*/  VIADD R3, R120, 0xfffffffe ;  /* 0xfffffffe78037836 */ /* 0x000fe20000000000 */
[C---:B-1----:R-:W-:Y:S02]  /*6820*/  F2FP.SATFINITE.E4M3.F32.PACK_AB_MERGE_C R8, R25.reuse, R28, RZ ;  /* 0x0000001c1908723e */ /* 0x042fe400048070ff */
[----:B------:R-:W-:-:S02]  /*6830*/  FADD.FTZ R4, R25, R4 ;  /* 0x0000000419047221 */ /* 0x000fc40000010000 */
[----:B------:R-:W-:Y:S01]  /*6840*/  F2FP.SATFINITE.E4M3.F32.PACK_AB_MERGE_C R187, R13, R20, R8 ;  /* 0x000000140dbb723e */ /* 0x000fe20004807008 */
        /* <DEDUP_REMOVED lines=11> */
.L_x_6594:
[----:B------:R-:W-:-:S11]  /*6900*/  UISETP.NE.AND UP2, UPT, UR7, 0x1, UPT ;  /* 0x000000010700788c */ /* 0x000fd6000bf45270 */
[----:B------:R-:W-:Y:S02]  /*6910*/  @UP2 ULDC.64 UR18, c[0x0][0x9e8] ;  /* 0x00027a0000122ab9 */ /* 0x000fe40000000a00 */
[----:B------:R-:W-:-:S04]  /*6920*/  UIMAD.WIDE.U32 UR14, UR11, UR18, URZ ;  /* 0x000000120b0e72a5 */ /* 0x000fc8000f8e003f */
[----:B------:R-:W-:-:S12]  /*6930*/  @UP2 USHF.R.U32.HI UR11, URZ, UR19, UR15 ;  /* 0x000000133f0b2299 */ /* 0x000fd8000801160f */
.L_x_6595:
[----:B------:R-:W-:-:S04]  /*6940*/  UIMAD UR7, UR11, UR7, UR7 ;  /* 0x000000070b0772a4 */ /* 0x000fc8000f8e0207 */
[----:B------:R-:W-:-:S04]  /*6950*/  UISETP.LT.AND UP2, UPT, UR6, UR7, UPT ;  /* 0x000000070600728c */ /* 0x000fc8000bf41270 */
[----:B------:R-:W-:-:S12]  /*6960*/  USEL UR6, UR6, UR7, UP2 ;  /* 0x0000000706067287 */ /* 0x000fd80009000000 */
.L_x_6593:
[----:B------:R-:W-:Y:S01]  /*6970*/  UIMAD.WIDE UR6, UR6, 0x2aaaaaab, URZ ;  /* 0x2aaaaaab060678a5 */ /* 0x000fe2000f8e023f */
[----:B------:R-:W-:Y:S02]  /*6980*/  CS2R R182, SRZ ;  /* 0x0000000000b67805 */ /* 0x000fe4000001ff00 */
[----:B------:R-:W-:Y:S02]  /*6990*/  CS2R R180, SRZ ;  /* 0x0000000000b47805 */ /* 0x000fe4000001ff00 */
[----:B------:R-:W-:Y:S01]  /*69a0*/  CS2R R178, SRZ ;  /* 0x0000000000b27805 */ /* 0x000fe2000001ff00 */
[----:B------:R-:W-:Y:S01]  /*69b0*/  USHF.R.U32.HI UR6, URZ, 0x1f, UR7 ;  /* 0x0000001f3f067899 */ /* 0x000fe20008011607 */
[----:B------:R-:W-:Y:S02]  /*69c0*/  CS2R R176, SRZ ;  /* 0x0000000000b07805 */ /* 0x000fe4000001ff00 */
[----:B------:R-:W-:Y:S02]  /*69d0*/  CS2R R174, SRZ ;  /* 0x0000000000ae7805 */ /* 0x000fe4000001ff00 */
[----:B------:R-:W-:Y:S01]  /*69e0*/  CS2R R172, SRZ ;  /* 0x0000000000ac7805 */ /* 0x000fe2000001ff00 */
[----:B------:R-:W-:Y:S01]  /*69f0*/  ULEA.HI.SX32 UR6, UR7, UR6, 0x1b ;  /* 0x0000000607067291 */ /* 0x000fe2000f8fda3f */
        /* <DEDUP_REMOVED lines=29> */
[----:B------:R-:W-:Y:S06]  /*6bd0*/  @!P1 BRA `(.L_x_6596) ;  /* 0x0000005400549947 */ /* 0x000fec0003800000 */
[----:B------:R-:W-:Y:S01]  /*6be0*/  IMAD.MOV.U32 R183, RZ, RZ, RZ ;  /* 0x000000ffffb77224 */ /* 0x000fe200078e00ff */
[----:B------:R-:W-:Y:S01]  /*6bf0*/  ULDC UR25, c[0x0][0x9e4] ;  /* 0x0002790000197ab9 */ /* 0x000fe20000000800 */
[----:B------:R-:W-:Y:S01]  /*6c00*/  ULDC UR27, c[0x0][0x988] ;  /* 0x00026200001b7ab9 */ /* 0x000fe20000000800 */
[----:B------:R-:W-:-:S05]  /*6c10*/  ULDC UR26, c[0x0][0x9e0] ;  /* 0x00027800001a7ab9 */ /* 0x000fca0000000800 */
.L_x_6614:
        /* <DEDUP_REMOVED lines=9> */
.L_x_6598:
[----:B------:R-:W-:Y:S01]  /*6cb0*/  ULEA UR6, UR23, UR45, 0x3 ;  /* 0x0000002d17067291 */ /* 0x000fe2000f8e183f */
[----:B------:R-:W-:-:S05]  /*6cc0*/  IMAD.U32 R8, RZ, RZ, UR24 ;  /* 0x00000018ff087e24 */ /* 0x000fca000f8e00ff */
[----:B------:R-:W-:-:S04]  /*6cd0*/  SHF.L.U32 R8, R8, 0x1f, RZ ;  /* 0x0000001f08087819 */ /* 0x000fc800000006ff */
[----:B------:R0:W1:Y:S01]  /*6ce0*/  SYNCS.PHASECHK.TRANS64.TRYWAIT P1, [UR6+0x28830], R8 ;  /* 0x02883008ff0075a7 */ /* 0x0000620008020146 */
[----:B------:R-:W-:Y:S05]  /*6cf0*/  @!P0 BRA `(.L_x_6599) ;  /* 0x0000000000048947 */ /* 0x000fea0003800000 */
[----:B------:R-:W-:Y:S01]  /*6d00*/  BPT.TRAP 0x1 ;  /* 0x000000040000795c */ /* 0x000fe20000300000 */
.L_x_6599:
[----:B-1----:R-:W-:Y:S05]  /*6d10*/  @P1 BRA `(.L_x_6597) ;  /* 0x0000000000081947 */ /* 0x002fea0003800000 */
[----:B------:R-:W1:Y:S02]  /*6d20*/  SYNCS.PHASECHK.TRANS64.TRYWAIT P1, [UR6+0x28830], R8 ;  /* 0x02883008ff0075a7 */ /* 0x000e640008020146 */
[----:B-1----:R-:W-:Y:S05]  /*6d30*/  @!P1 BRA `(.L_x_6600) ;  /* 0x0000015400149947 */ /* 0x002fea0003800000 */
.L_x_6597:
        /* <DEDUP_REMOVED lines=13> */
[----:B------:R-:W-:Y:S03]  /*6e10*/  QGMMA.64x192x32.F32.E4M3.E4M3 R24, gdesc[UR16], RZ, !UPT, gsb0 ;  /* 0x02e00000101879f3 */ /* 0x000fe6000c0008ff */
[----:B------:R-:W-:Y:S02]  /*6e20*/  WARPGROUP.DEPBAR.LE gsb0, 0x0 ;  /* 0x00008000000079c5 */ /* 0x000fe40000010000 */
[----:B------:R-:W-:-:S15]  /*6e30*/  WARPGROUP.ARRIVE ;  /* 0x00000000000079c5 */ /* 0x000fde0000000000 */
[----:B------:R-:W-:Y:S03]  /*6e40*/  QGMMA.64x192x32.F32.E4M3.E4M3 R24, gdesc[UR4], R24, gsb0 ;  /* 0x02e00000041879f3 */ /* 0x000fe60008000818 */
[----:B------:R-:W-:Y:S02]  /*6e50*/  WARPGROUP.DEPBAR.LE gsb0, 0x0 ;  /* 0x00008000000079c5 */ /* 0x000fe40000010000 */
[----:B------:R-:W-:-:S15]  /*6e60*/  WARPGROUP.ARRIVE ;  /* 0x00000000000079c5 */ /* 0x000fde0000000000 */
[----:B------:R-:W-:Y:S03]  /*6e70*/  QGMMA.64x192x32.F32.E4M3.E4M3 R24, gdesc[UR8], R24, gsb0 ;  /* 0x02e00000081879f3 */ /* 0x000fe60008000818 */
[----:B------:R-:W-:Y:S02]  /*6e80*/  WARPGROUP.DEPBAR.LE gsb0, 0x0 ;  /* 0x00008000000079c5 */ /* 0x000fe40000010000 */
[----:B------:R-:W-:-:S15]  /*6e90*/  WARPGROUP.ARRIVE ;  /* 0x00000000000079c5 */ /* 0x000fde0000000000 */
[----:B------:R-:W-:Y:S03]  /*6ea0*/  QGMMA.64x192x32.F32.E4M3.E4M3 R24, gdesc[UR12], R24, gsb0 ;  /* 0x02e000000c1879f3 */ /* 0x000fe60008000818 */
[----:B------:R-:W-:Y:S02]  /*6eb0*/  WARPGROUP.DEPBAR.LE gsb0, 0x0 ;  /* 0x00008000000079c5 */ /* 0x000fe40000010000 */
[----:B0-----:R-:W-:Y:S05]  /*6ec0*/  @P2 BRA `(.L_x_6601) ;  /* 0x00000000002c2947 */ /* 0x001fea0003800000 */
[----:B------:R-:W-:Y:S05]  /*6ed0*/  @!P0 BRA `(.L_x_6602) ;  /* 0x0000000000048947 */ /* 0x000fea0003800000 */
[----:B------:R-:W-:Y:S01]  /*6ee0*/  BPT.TRAP 0x1 ;  /* 0x000000040000795c */ /* 0x000fe20000300000 */
.L_x_6602:
[----:B------:R-:W-:Y:S01]  /*6ef0*/  ULEA UR6, UR47, UR45, 0x3 ;  /* 0x0000002d2f067291 */ /* 0x000fe2000f8e183f */
[----:B------:R-:W-:-:S05]  /*6f00*/  IMAD.U32 R8, RZ, RZ, UR37 ;  /* 0x00000025ff087e24 */ /* 0x000fca000f8e00ff */
[----:B------:R-:W-:-:S04]  /*6f10*/  SHF.L.U32 R8, R8, 0x1f, RZ ;  /* 0x0000001f08087819 */ /* 0x000fc800000006ff */
[----:B------:R0:W1:Y:S01]  /*6f20*/  SYNCS.PHASECHK.TRANS64.TRYWAIT P1, [UR6+0x28850], R8 ;  /* 0x02885008ff0075a7 */ /* 0x0000620008020146 */
[----:B------:R-:W-:Y:S05]  /*6f30*/  @!P0 BRA `(.L_x_6603) ;  /* 0x0000000000048947 */ /* 0x000fea0003800000 */
[----:B------:R-:W-:Y:S01]  /*6f40*/  BPT.TRAP 0x1 ;  /* 0x000000040000795c */ /* 0x000fe20000300000 */
.L_x_6603:
[----:B-1----:R-:W-:Y:S05]  /*6f50*/  @P1 BRA `(.L_x_6601) ;  /* 0x0000000000081947 */ /* 0x002fea0003800000 */
[----:B------:R-:W1:Y:S02]  /*6f60*/  SYNCS.PHASECHK.TRANS64.TRYWAIT P1, [UR6+0x28850], R8 ;  /* 0x02885008ff0075a7 */ /* 0x000e640008020146 */
[----:B-1----:R-:W-:Y:S05]  /*6f70*/  @!P1 BRA `(.L_x_6604) ;  /* 0x00000150009c9947 */ /* 0x002fea0003800000 */
.L_x_6601:
[----:B------:R-:W-:Y:S01]  /*6f80*/  UIADD3 UR6, UR45, 0x400, URZ ;  /* 0x000004002d067890 */ /* 0x000fe2000fffe03f */
[----:B------:R-:W-:Y:S01]  /*6f90*/  WARPGROUP.ARRIVE ;  /* 0x00000000000079c5 */ /* 0x000fe20000000000 */
[----:B------:R-:W-:-:S05]  /*6fa0*/  UMOV UR7, 0x80000020 ;  /* 0x8000002000077882 */ /* 0x000fca0000000000 */
[----:B------:R-:W2:Y:S01]  /*6fb0*/  S2R R217, SR_TID.X ;  /* 0x0000000000d97919 */ /* 0x000ea20000002100 */
[----:B------:R-:W-:Y:S01]  /*6fc0*/  USHF.R.U32.HI UR6, URZ, 0x4, UR6 ;  /* 0x000000043f067899 */ /* 0x000fe20008011606 */
[C---:B------:R-:W-:Y:S01]  /*6fd0*/  FMUL.FTZ R10, R0.reuse, R26 ;  /* 0x0000001a000a7220 */ /* 0x040fe20000410000 */
[C---:B------:R-:W-:Y:S01]  /*6fe0*/  FMUL.FTZ R26, R0.reuse, R36 ;  /* 0x00000024001a7220 */ /* 0x040fe20000410000 */
[C---:B------:R-:W-:Y:S01]  /*6ff0*/  FMUL.FTZ R36, R0.reuse, R46 ;  /* 0x0000002e00247220 */ /* 0x040fe20000410000 */
[----:B------:R-:W-:Y:S01]  /*7000*/  ULOP3.LUT UR6, UR6, 0x3fff, URZ, 0xc0, !UPT ;  /* 0x00003fff06067892 */ /* 0x000fe2000f8ec03f */
[C---:B------:R-:W-:Y:S01]  /*7010*/  FMUL.FTZ R46, R0.reuse, R54 ;  /* 0x00000036002e7220 */ /* 0x040fe20000410000 */
[----:B------:R-:W-:Y:S01]  /*7020*/  PLOP3.LUT P1, PT, PT, PT, UP0, 0x80, 0x0 ;  /* 0x000000000000781c */ /* 0x000fe20003f2f008 */
[C---:B------:R-:W-:Y:S01]  /*7030*/  FMUL.FTZ R54, R0.reuse, R60 ;  /* 0x0000003c00367220 */ /* 0x040fe20000410000 */
[----:B------:R-:W-:Y:S01]  /*7040*/  ULOP3.LUT UR6, UR6, 0x10000, URZ, 0xfc, !UPT ;  /* 0x0001000006067892 */ /* 0x000fe2000f8efc3f */
[C---:B------:R-:W-:Y:S01]  /*7050*/  FMUL.FTZ R60, R0.reuse, R68 ;  /* 0x00000044003c7220 */ /* 0x040fe20000410000 */
[C---:B------:R-:W-:Y:S01]  /*7060*/  FMUL.FTZ R68, R0.reuse, R78 ;  /* 0x0000004e00447220 */ /* 0x040fe20000410000 */
[C---:B------:R-:W-:Y:S01]  /*7070*/  FMUL.FTZ R78, R0.reuse, R84 ;  /* 0x00000054004e7220 */ /* 0x040fe20000410000 */
[----:B------:R-:W-:Y:S01]  /*7080*/  UIMAD UR10, UR47, 0x600, UR6 ;  /* 0x000006002f0a78a4 */ /* 0x000fe2000f8e0206 */
[C---:B------:R-:W-:Y:S01]  /*7090*/  FMUL.FTZ R11, R0.reuse, R27 ;  /* 0x0000001b000b7220 */ /* 0x040fe20000410000 */
[C---:B------:R-:W-:Y:S01]  /*70a0*/  FMUL.FTZ R84, R0.reuse, R94 ;  /* 0x0000005e00547220 */ /* 0x040fe20000410000 */
[----:B------:R-:W-:Y:S01]  /*70b0*/  PLOP3.LUT P2, PT, PT, PT, UP0, 0x80, 0x0 ;  /* 0x000000000000781c */ /* 0x000fe20003f4f008 */
[C---:B------:R-:W-:Y:S01]  /*70c0*/  FMUL.FTZ R27, R0.reuse, R37 ;  /* 0x00000025001b7220 */ /* 0x040fe20000410000 */
[C---:B------:R-:W-:Y:S01]  /*70d0*/  FMUL.FTZ R94, R0.reuse, R103 ;  /* 0x00000067005e7220 */ /* 0x040fe20000410000 */
[C---:B------:R-:W-:Y:S01]  /*70e0*/  FMUL.FTZ R37, R0.reuse, R47 ;  /* 0x0000002f00257220 */ /* 0x040fe20000410000 */
[----:B------:R-:W-:Y:S01]  /*70f0*/  UMOV UR6, UR10 ;  /* 0x0000000a00067c82 */ /* 0x000fe20008000000 */
[C---:B------:R-:W-:Y:S01]  /*7100*/  FMUL.FTZ R103, R0.reuse, R108 ;  /* 0x0000006c00677220 */ /* 0x040fe20000410000 */
[----:B------:R-:W-:Y:S01]  /*7110*/  QGMMA.64x128x32.F32.E4M3.E4M3 R120, R204, gdesc[UR4], R120, gsb0 ;  /* 0x01e00004cc787df3 */ /* 0x000fe20008000878 */
[----:B------:R-:W-:Y:S01]  /*7120*/  UIADD3 UR6, UR10, 0x2, URZ ;  /* 0x000000020a067890 */ /* 0x000fe2000fffe03f */
[C---:B------:R-:W-:Y:S01]  /*7130*/  FMUL.FTZ R47, R0.reuse, R55 ;  /* 0x00000037002f7220 */ /* 0x040fe20000410000 */
[----:B------:R-:W-:Y:S01]  /*7140*/  UMOV UR7, 0x80000020 ;  /* 0x8000002000077882 */ /* 0x000fe20000000000 */
[C---:B------:R-:W-:Y:S01]  /*7150*/  FMUL.FTZ R108, R0.reuse, R113 ;  /* 0x00000071006c7220 */ /* 0x040fe20000410000 */
[----:B------:R-:W-:Y:S01]  /*7160*/  FMUL.FTZ R55, R0, R61 ;  /* 0x0000003d00377220 */ /* 0x000fe20000410000 */
[----:B------:R-:W-:-:S02]  /*7170*/  VIADD R113, R19, UR39 ;  /* 0x0000002713717c36 */ /* 0x000fc40008000000 */
[C---:B------:R-:W-:Y:S01]  /*7180*/  FMUL.FTZ R61, R0.reuse, R70 ;  /* 0x00000046003d7220 */ /* 0x040fe20000410000 */
[C---:B------:R-:W-:Y:S01]  /*7190*/  FMUL.FTZ R14, R0.reuse, R30 ;  /* 0x0000001e000e7220 */ /* 0x040fe20000410000 */
[C---:B------:R-:W-:Y:S01]  /*71a0*/  FMUL.FTZ R70, R0.reuse, R76 ;  /* 0x0000004c00467220 */ /* 0x040fe20000410000 */
[C---:B01----:R-:W-:Y:S01]  /*71b0*/  FMUL.FTZ R8, R0.reuse, R24 ;  /* 0x0000001800087220 */ /* 0x043fe20000410000 */
[C---:B------:R-:W-:Y:S01]  /*71c0*/  FMUL.FTZ R30, R0.reuse, R40 ;  /* 0x00000028001e7220 */ /* 0x040fe20000410000 */
[C---:B------:R-:W-:Y:S01]  /*71d0*/  FMUL.FTZ R76, R0.reuse, R86 ;  /* 0x00000056004c7220 */ /* 0x040fe20000410000 */
[C---:B------:R-:W-:Y:S01]  /*71e0*/  FMUL.FTZ R24, R0.reuse, R34 ;  /* 0x0000002200187220 */ /* 0x040fe20000410000 */
[----:B------:R-:W0:Y:S01]  /*71f0*/  LDC R86, c[0x0][0x288] ;  /* 0x0000a200ff567b82 */ /* 0x000e220000000800 */
[C---:B------:R-:W-:Y:S01]  /*7200*/  FMUL.FTZ R34, R0.reuse, R44 ;  /* 0x0000002c00227220 */ /* 0x040fe20000410000 */
[C---:B------:R-:W-:Y:S01]  /*7210*/  FMUL.FTZ R44, R0.reuse, R52 ;  /* 0x00000034002c7220 */ /* 0x040fe20000410000 */
[C---:B------:R-:W-:Y:S01]  /*7220*/  FMUL.FTZ R20, R0.reuse, R32 ;  /* 0x0000002000147220 */ /* 0x040fe20000410000 */
[C---:B------:R-:W-:Y:S01]  /*7230*/  FMUL.FTZ R52, R0.reuse, R62 ;  /* 0x0000003e00347220 */ /* 0x040fe20000410000 */
[C---:B------:R-:W-:Y:S01]  /*7240*/  FMUL.FTZ R9, R0.reuse, R25 ;  /* 0x0000001900097220 */ /* 0x040fe20000410000 */
[C---:B------:R-:W-:Y:S01]  /*7250*/  FMUL.FTZ R32, R0.reuse, R42 ;  /* 0x0000002a00207220 */ /* 0x040fe20000410000 */
[C---:B------:R-:W-:Y:S01]  /*7260*/  FMUL.FTZ R62, R0.reuse, R71 ;  /* 0x00000047003e7220 */ /* 0x040fe20000410000 */
[----:B--2---:R-:W-:Y:S01]  /*7270*/  LOP3.LUT P3, RZ, R217, 0x7f, RZ, 0xc0, !PT ;  /* 0x0000007fd9ff7812 */ /* 0x004fe2000786c0ff */
        /* <DEDUP_REMOVED lines=42> */
[----:B------:R-:W-:-:S02]  /*7520*/  IMAD R115, R3, -0xc0, RZ ;  /* 0xffffff4003737824 */ /* 0x000fc400078e02ff */
[C---:B------:R-:W-:Y:S01]  /*7530*/  FMUL.FTZ R75, R0.reuse, R81 ;  /* 0x00000051004b7220 */ /* 0x040fe20000410000 */
[C---:B------:R-:W-:Y:S01]  /*7540*/  FMUL.FTZ R82, R0.reuse, R88 ;  /* 0x0000005800527220 */ /* 0x040fe20000410000 */
[C---:B------:R-:W-:Y:S01]  /*7550*/  FMUL.FTZ R83, R0.reuse, R89 ;  /* 0x0000005900537220 */ /* 0x040fe20000410000 */
[C---:B------:R-:W-:Y:S01]  /*7560*/  FMUL.FTZ R85, R0.reuse, R95 ;  /* 0x0000005f00557220 */ /* 0x040fe20000410000 */
[C---:B------:R-:W-:Y:S01]  /*7570*/  FMUL.FTZ R99, R0.reuse, R105 ;  /* 0x0000006900637220 */ /* 0x040fe20000410000 */
[----:B------:R-:W-:Y:S02]  /*7580*/  IMAD.U32 R41, RZ, RZ, UR23 ;  /* 0x00000017ff297e24 */ /* 0x000fe4000f8e00ff */
        /* <DEDUP_REMOVED lines=18> */
[----:B------:R-:W-:Y:S01]  /*76b0*/  FMUL.FTZ R111, R0, R119 ;  /* 0x00000077006f7220 */ /* 0x000fe20000410000 */
[----:B------:R-:W-:Y:S01]  /*76c0*/  @!P3 LEA R41, R41, UR45, 0x3 ;  /* 0x0000002d2929bc11 */ /* 0x000fe2000f8e18ff */
[----:B------:R-:W-:Y:S01]  /*76d0*/  IMAD R117, R18, -0x2, R117 ;  /* 0xfffffffe12757824 */ /* 0x000fe200078e0275 */
[----:B------:R-:W-:Y:S01]  /*76e0*/  SHF.R.U32.HI R217, RZ, 0x7, R217 ;  /* 0x00000007ffd97819 */ /* 0x000fe200000116d9 */
[----:B------:R-:W1:Y:S02]  /*76f0*/  MUFU.TANH R8, R8 ;  /* 0x0000000800087308 */ /* 0x000e640000002400 */
[----:B------:R-:W-:Y:S01]  /*7700*/  @!P3 VIADD R41, R41, 0x28840 ;  /* 0x000288402929b836 */ /* 0x000fe20000000000 */
[C---:B0-----:R-:W-:Y:S01]  /*7710*/  IADD3 R118, R117.reuse, -R86, R17 ;  /* 0x8000005675767210 */ /* 0x041fe20007ffe011 */
[----:B------:R-:W-:-:S03]  /*7720*/  VIADD R110, R117, 0xffffffff ;  /* 0xffffffff756e7836 */ /* 0x000fc60000000000 */
[----:B------:R-:W-:Y:S01]  /*7730*/  @!P3 PRMT R41, RZ, 0x654, R41 ;  /* 0x00000654ff29b816 */ /* 0x000fe20000000029 */
[----:B------:R-:W0:Y:S01]  /*7740*/  MUFU.TANH R9, R9 ;  /* 0x0000000900097308 */ /* 0x000e220000002400 */
[C---:B------:R-:W-:Y:S02]  /*7750*/  VIADD R119, R118.reuse, UR26 ;  /* 0x0000001a76777c36 */ /* 0x040fe40008000000 */
[----:B------:R-:W-:-:S05]  /*7760*/  VIADD R118, R118, UR21 ;  /* 0x0000001576767c36 */ /* 0x000fca0008000000 */
[----:B------:R-:W2:Y:S08]  /*7770*/  MUFU.TANH R10, R10 ;  /* 0x0000000a000a7308 */ /* 0x000eb00000002400 */
[----:B------:R-:W3:Y:S08]  /*7780*/  MUFU.TANH R11, R11 ;  /* 0x0000000b000b7308 */ /* 0x000ef00000002400 */
[----:B------:R-:W4:Y:S08]  /*7790*/  MUFU.TANH R12, R12 ;  /* 0x0000000c000c7308 */ /* 0x000f300000002400 */
[----:B------:R-:W0:Y:S01]  /*77a0*/  MUFU.TANH R13, R13 ;  /* 0x0000000d000d7308 */ /* 0x000e220000002400 */
[----:B------:R-:W-:-:S02]  /*77b0*/  WARPGROUP.DEPBAR.LE gsb0, 0x0 ;  /* 0x00008000000079c5 */ /* 0x000fc40000010000 */
[----:B------:R-:W-:-:S05]  /*77c0*/  WARPGROUP.ARRIVE ;  /* 0x00000000000079c5 */ /* 0x000fca0000000000 */
[----:B------:R-:W0:Y:S01]  /*77d0*/  MUFU.TANH R14, R14 ;  /* 0x0000000e000e7308 */ /* 0x000e220000002400 */
[----:B------:R-:W-:Y:S01]  /*77e0*/  QGMMA.64x128x32.F32.E4M3.E4M3 R120, R200, gdesc[UR4], R120, gsb0 ;  /* 0x01e00004c8787df3 */ /* 0x000fe20008000878 */
        /* <DEDUP_REMOVED lines=94> */
[----:B------:R-:W-:Y:S02]  /*7dd0*/  @UP0 ULDC UR6, c[0x0][0x44c] ;  /* 0x0001130000060ab9 */ /* 0x000fe40000000800 */
[----:B------:R-:W-:Y:S01]  /*7de0*/  @P1 IMAD.HI.U32 R40, R113, UR6, RZ ;  /* 0x0000000671281c27 */ /* 0x000fe2000f8e00ff */
[----:B------:R-:W-:Y:S01]  /*7df0*/  @UP0 ULDC UR6, c[0x0][0x450] ;  /* 0x0001140000060ab9 */ /* 0x000fe20000000800 */
[----:B------:R-:W-:Y:S02]  /*7e00*/  PLOP3.LUT P1, PT, PT, PT, UP1, 0x40, 0x0 ;  /* 0x000000000000781c */ /* 0x000fe40003f2e818 */
[----:B------:R-:W0:Y:S01]  /*7e10*/  MUFU.TANH R99, R99 ;  /* 0x0000006300637308 */ /* 0x000e220000002400 */
[----:B------:R-:W-:Y:S02]  /*7e20*/  @P2 SHF.R.U32.HI R113, RZ, UR6, R40 ;  /* 0x00000006ff712c19 */ /* 0x000fe40008011628 */
[----:B------:R-:W-:-:S05]  /*7e30*/  IADD3 R40, -R217, 0xb, RZ ;  /* 0x0000000bd9287810 */ /* 0x000fca0007ffe1ff */
        /* <DEDUP_REMOVED lines=15> */
[----:B------:R-:W5:Y:S01]  /*7f30*/  SHFL.IDX PT, R185, R113, RZ, 0x1c1f ;  /* 0x001c1fff71b97589 */ /* 0x000f6200000e0000 */
[----:B------:R0:W-:Y:S06]  /*7f40*/  BAR.ARV R40, 0x100 ;  /* 0x000400280000751d */ /* 0x0001ec0000002000 */
[----:B------:R0:W-:Y:S01]  /*7f50*/  @!P3 SYNCS.ARRIVE.TRANS64.RED.A1T0 RZ, [R41+URZ], RZ ;  /* 0x000000ff29ffb9a7 */ /* 0x0001e2000810043f */
[--C-:B-----5:R-:W-:Y:S02]  /*7f60*/  IMAD.IADD R117, R119, 0x1, R185.reuse ;  /* 0x0000000177757824 */ /* 0x120fe400078e02b9 */
[----:B------:R-:W-:Y:S01]  /*7f70*/  IMAD.IADD R116, R118, 0x1, R185 ;  /* 0x0000000176747824 */ /* 0x000fe200078e02b9 */
[----:B01234-:R-:W-:Y:S06]  /*7f80*/  @P1 BRA `(.L_x_6605) ;  /* 0x0000000000541947 */ /* 0x01ffec0003800000 */
[----:B------:R-:W-:Y:S01]  /*7f90*/  IADD3 R185, R17, -R86, R185 ;  /* 0x8000005611b97210 */ /* 0x000fe20007ffe0b9 */
        /* <DEDUP_REMOVED lines=11> */
.L_x_6607:
[----:B------:R-:W-:-:S05]  /*8050*/  IMAD.U32 R184, RZ, RZ, UR25 ;  /* 0x00000019ffb87e24 */ /* 0x000fca000f8e00ff */
[----:B------:R-:W-:-:S13]  /*8060*/  ISETP.NE.AND P1, PT, R184, 0x1, PT ;  /* 0x00000001b800780c */ /* 0x000fda0003f25270 */
[----:B------:R-:W0:Y:S02]  /*8070*/  @P1 LDC.64 R40, c[0x0][0x9e8] ;  /* 0x00027a00ff281b82 */ /* 0x000e240000000a00 */
[----:B0-----:R-:W-:-:S05]  /*8080*/  @P1 IMAD.HI.U32 R40, R185, R40, RZ ;  /* 0x00000028b9281227 */ /* 0x001fca00078e00ff */
[----:B------:R-:W-:-:S07]  /*8090*/  @P1 SHF.R.U32.HI R185, RZ, R41, R40 ;  /* 0x00000029ffb91219 */ /* 0x000fce0000011628 */
.L_x_6608:
[----:B------:R-:W-:Y:S05]  /*80a0*/  BSYNC B0 ;  /* 0x0000000000007941 */ /* 0x000fea0003800000 */
.L_x_6606:
[----:B------:R-:W-:-:S05]  /*80b0*/  IMAD R185, R185, R184, R110 ;  /* 0x000000b8b9b97224 */ /* 0x000fca00078e026e */
[----:B------:R-:W-:Y:S02]  /*80c0*/  VIADDMNMX R117, R185, R184, R117, PT ;  /* 0x000000b8b9757246 */ /* 0x000fe40003800175 */
[----:B------:R-:W-:-:S07]  /*80d0*/  VIMNMX R116, R116, R185, !PT ;  /* 0x000000b974747248 */ /* 0x000fce0007fe0100 */
.L_x_6605:
[C---:B------:R-:W-:Y:S01]  /*80e0*/  ISETP.GE.AND P3, PT, R115.reuse, 0x9, PT ;  /* 0x000000097300780c */ /* 0x040fe20003f66270 */
[----:B------:R-:W0:Y:S01]  /*80f0*/  SHFL.IDX PT, R113, R113, 0x1, 0x1c1f ;  /* 0x003c1f0071717f89 */ /* 0x000e2200000e0000 */
[C---:B------:R-:W-:Y:S02]  /*8100*/  ISETP.GE.AND P1, PT, R115.reuse, 0x2, PT ;  /* 0x000000027300780c */ /* 0x040fe40003f26270 */
[----:B------:R-:W-:Y:S02]  /*8110*/  ISETP.GE.AND P4, PT, R115, 0xa, PT ;  /* 0x0000000a7300780c */ /* 0x000fe40003f86270 */
[----:B------:R-:W-:Y:S02]  /*8120*/  LOP3.LUT R16, R16, 0xfffffffd, RZ, 0xc0, !PT ;  /* 0xfffffffd10107812 */ /* 0x000fe400078ec0ff */
[----:B------:R-:W-:Y:S02]  /*8130*/  ISETP.GT.AND P2, PT, R116, 0x1, !P1 ;  /* 0x000000017400780c */ /* 0x000fe40004f44270 */
[----:B------:R-:W-:-:S02]  /*8140*/  LOP3.LUT R2, R2, 0xfffffdff, RZ, 0xc0, !PT ;  /* 0xfffffdff02027812 */ /* 0x000fc400078ec0ff */
[----:B------:R-:W-:Y:S02]  /*8150*/  ISETP.LT.OR P2, PT, R117, 0x2, P2 ;  /* 0x000000027500780c */ /* 0x000fe40001741670 */
[----:B------:R-:W-:Y:S02]  /*8160*/  @P3 LOP3.LUT R16, R16, 0x2, RZ, 0xfc, !PT ;  /* 0x0000000210103812 */ /* 0x000fe400078efcff */
[----:B------:R-:W-:Y:S02]  /*8170*/  FSEL R40, R9, -INF , !P2 ;  /* 0xff80000009287808 */ /* 0x000fe40005000000 */
[----:B------:R-:W-:Y:S02]  /*8180*/  LOP3.LUT R16, R16, 0xfffffffb, RZ, 0xc0, !PT ;  /* 0xfffffffb10107812 */ /* 0x000fe400078ec0ff */
[----:B------:R-:W-:Y:S02]  /*8190*/  ISETP.GT.AND P3, PT, R116, 0x8, !P3 ;  /* 0x000000087400780c */ /* 0x000fe40005f64270 */
[----:B------:R-:W-:-:S02]  /*81a0*/  @P4 LOP3.LUT R16, R16, 0x4, RZ, 0xfc, !PT ;  /* 0x0000000410104812 */ /* 0x000fc400078efcff */
[----:B------:R-:W-:Y:S01]  /*81b0*/  ISETP.GT.AND P2, PT, R116, 0x9, !P4 ;  /* 0x000000097400780c */ /* 0x000fe20006744270 */
[--C-:B0-----:R-:W-:Y:S01]  /*81c0*/  IMAD.IADD R119, R119, 0x1, R113.reuse ;  /* 0x0000000177777824 */ /* 0x101fe200078e0271 */
[----:B------:R-:W-:Y:S01]  /*81d0*/  ISETP.GE.AND P4, PT, R115, 0x11, PT ;  /* 0x000000117300780c */ /* 0x000fe20003f86270 */
[----:B------:R-:W-:Y:S01]  /*81e0*/  IMAD.IADD R118, R118, 0x1, R113 ;  /* 0x0000000176767824 */ /* 0x000fe200078e0271 */
[C---:B------:R-:W-:Y:S02]  /*81f0*/  ISETP.LT.OR P3, PT, R117.reuse, 0x9, P3 ;  /* 0x000000097500780c */ /* 0x040fe40001f61670 */
[----:B------:R-:W-:Y:S02]  /*8200*/  ISETP.LT.OR P2, PT, R117, 0xa, P2 ;  /* 0x0000000a7500780c */ /* 0x000fe40001741670 */
[----:B------:R-:W-:Y:S02]  /*8210*/  FSEL R12, R12, -INF , !P3 ;  /* 0xff8000000c0c7808 */ /* 0x000fe40005800000 */
[----:B------:R-:W-:-:S02]  /*8220*/  ISETP.GE.AND P3, PT, R115, 0x12, PT ;  /* 0x000000127300780c */ /* 0x000fc40003f66270 */
[----:B------:R-:W-:Y:S02]  /*8230*/  LOP3.LUT R16, R16, 0xfffffff7, RZ, 0xc0, !PT ;  /* 0xfffffff710107812 */ /* 0x000fe400078ec0ff */
[----:B------:R-:W-:Y:S02]  /*8240*/  FSEL R13, R13, -INF , !P2 ;  /* 0xff8000000d0d7808 */ /* 0x000fe40005000000 */
[----:B------:R-:W-:Y:S02]  /*8250*/  ISETP.GT.AND P2, PT, R116, 0x10, !P4 ;  /* 0x000000107400780c */ /* 0x000fe40006744270 */
[----:B------:R-:W-:Y:S02]  /*8260*/  @P4 LOP3.LUT R16, R16, 0x8, RZ, 0xfc, !PT ;  /* 0x0000000810104812 */ /* 0x000fe400078efcff */
[----:B------:R-:W-:Y:S02]  /*8270*/  ISETP.LT.OR P2, PT, R117, 0x11, P2 ;  /* 0x000000117500780c */ /* 0x000fe40001741670 */
[----:B------:R-:W-:-:S02]  /*8280*/  LOP3.LUT R16, R16, 0xffffffef, RZ, 0xc0, !PT ;  /* 0xffffffef10107812 */ /* 0x000fc400078ec0ff */
[----:B------:R-:W-:Y:S02]  /*8290*/  FSEL R20, R20, -INF , !P2 ;  /* 0xff80000014147808 */ /* 0x000fe40005000000 */
[----:B------:R-:W-:Y:S02]  /*82a0*/  @P3 LOP3.LUT R16, R16, 0x10, RZ, 0xfc, !PT ;  /* 0x0000001010103812 */ /* 0x000fe400078efcff */
[----:B------:R-:W-:Y:S02]  /*82b0*/  ISETP.GT.AND P2, PT, R116, 0x11, !P3 ;  /* 0x000000117400780c */ /* 0x000fe40005f44270 */
[----:B------:R-:W-:Y:S02]  /*82c0*/  ISETP.GE.AND P3, PT, R115, 0x19, PT ;  /* 0x000000197300780c */ /* 0x000fe40003f66270 */
[----:B------:R-:W-:Y:S02]  /*82d0*/  ISETP.LT.OR P2, PT, R117, 0x12, P2 ;  /* 0x000000127500780c */ /* 0x000fe40001741670 */
[----:B------:R-:W-:-:S02]  /*82e0*/  LOP3.LUT R16, R16, 0x7fffffff, RZ, 0xc0, !PT ;  /* 0x7fffffff10107812 */ /* 0x000fc400078ec0ff */
[----:B------:R-:W-:Y:S02]  /*82f0*/  FSEL R21, R21, -INF , !P2 ;  /* 0xff80000015157808 */ /* 0x000fe40005000000 */
[----:B------:R-:W-:-:S04]  /*8300*/  ISETP.GT.AND P2, PT, R116, 0x18, !P3 ;  /* 0x000000187400780c */ /* 0x000fc80005f44270 */
[----:B------:R-:W-:Y:S02]  /*8310*/  ISETP.LT.OR P2, PT, R117, 0x19, P2 ;  /* 0x000000197500780c */ /* 0x000fe40001741670 */
[----:B------:R-:W-:Y:S02]  /*8320*/  @P3 LOP3.LUT R2, R2, 0x200, RZ, 0xfc, !PT ;  /* 0x0000020002023812 */ /* 0x000fe400078efcff */
[----:B------:R-:W-:Y:S02]  /*8330*/  ISETP.GE.AND P3, PT, R115, 0x1a, PT ;  /* 0x0000001a7300780c */ /* 0x000fe40003f66270 */
[----:B------:R-:W-:Y:S02]  /*8340*/  LOP3.LUT R2, R2, 0xfffffeff, RZ, 0xc0, !PT ;  /* 0xfffffeff02027812 */ /* 0x000fe400078ec0ff */
[----:B------:R-:W-:Y:S02]  /*8350*/  FSEL R26, R26, -INF , !P2 ;  /* 0xff8000001a1a7808 */ /* 0x000fe40005000000 */
[----:B------:R-:W-:-:S04]  /*8360*/  ISETP.GT.AND P2, PT, R116, 0x19, !P3 ;  /* 0x000000197400780c */ /* 0x000fc80005f44270 */
[----:B------:R-:W-:-:S03]  /*8370*/  ISETP.LT.OR P2, PT, R117, 0x1a, P2 ;  /* 0x0000001a7500780c */ /* 0x000fc60001741670 */
        /* <DEDUP_REMOVED lines=50> */
[----:B------:R-:W-:Y:S02]  /*86a0*/  FSEL R45, R45, -INF , !P2 ;  /* 0xff8000002d2d7808 */ /* 0x000fe40005000000 */
[----:B------:R-:W-:Y:S02]  /*86b0*/  ISETP.GT.AND P2, PT, R116, 0x40, !P3 ;  /* 0x000000407400780c */ /* 0x000fe40005f44270 */
[----:B------:R-:W-:Y:S02]  /*86c0*/  LOP3.LUT R2, R2, 0xfffffbff, RZ, 0xc0, !PT ;  /* 0xfffffbff02027812 */ /* 0x000fe400078ec0ff */
[----:B------:R-:W-:-:S04]  /*86d0*/  ISETP.LT.OR P2, PT, R117, 0x41, P2 ;  /* 0x000000417500780c */ /* 0x000fc80001741670 */
[----:B------:R-:W-:Y:S02]  /*86e0*/  FSEL R48, R48, -INF , !P2 ;  /* 0xff80000030307808 */ /* 0x000fe40005000000 */
[----:B------:R-:W-:Y:S02]  /*86f0*/  @P3 LOP3.LUT R16, R16, 0x80000000, RZ, 0xfc, !PT ;  /* 0x8000000010103812 */ /* 0x000fe400078efcff */
[----:B------:R-:W-:Y:S02]  /*8700*/  ISETP.GE.AND P3, PT, R115, 0x42, PT ;  /* 0x000000427300780c */ /* 0x000fe40003f66270 */
[----:B------:R-:W-:Y:S02]  /*8710*/  LOP3.LUT R16, R16, 0xbfffffff, RZ, 0xc0, !PT ;  /* 0xbfffffff10107812 */ /* 0x000fe400078ec0ff */
[----:B------:R-:W-:-:S04]  /*8720*/  ISETP.GT.AND P2, PT, R116, 0x41, !P3 ;  /* 0x000000417400780c */ /* 0x000fc80005f44270 */
        /* <DEDUP_REMOVED lines=152> */
[----:B------:R-:W-:Y:S02]  /*90b0*/  ISETP.GE.AND P2, PT, R115, 0xaa, PT ;  /* 0x000000aa7300780c */ /* 0x000fe40003f46270 */
[----:B------:R-:W-:Y:S02]  /*90c0*/  @P3 LOP3.LUT R16, R16, 0x20, RZ, 0xfc, !PT ;  /* 0x0000002010103812 */ /* 0x000fe400078efcff */
[----:B------:R-:W-:Y:S02]  /*90d0*/  ISETP.GT.AND P3, PT, R116, 0xa9, !P2 ;  /* 0x000000a97400780c */ /* 0x000fe40005764270 */
[----:B------:R-:W-:Y:S02]  /*90e0*/  LOP3.LUT R16, R16, 0xfffffffe, RZ, 0xc0, !PT ;  /* 0xfffffffe10107812 */ /* 0x000fe400078ec0ff */
        /* <DEDUP_REMOVED lines=14> */
[----:B------:R-:W-:-:S13]  /*91d0*/  ISETP.GE.AND P6, PT, R115, 0x1, PT ;  /* 0x000000017300780c */ /* 0x000fda0003fc6270 */
[----:B------:R-:W-:Y:S02]  /*91e0*/  @P6 LOP3.LUT R16, R16, 0x1, RZ, 0xfc, !PT ;  /* 0x0000000110106812 */ /* 0x000fe400078efcff */
[----:B------:R-:W-:-:S04]  /*91f0*/  ISETP.GT.AND P6, PT, R116, RZ, !P6 ;  /* 0x000000ff7400720c */ /* 0x000fc800077c4270 */
[----:B------:R-:W-:-:S04]  /*9200*/  ISETP.LT.OR P6, PT, R117, 0x1, P6 ;  /* 0x000000017500780c */ /* 0x000fc800037c1670 */
[----:B------:R-:W-:Y:S02]  /*9210*/  FSEL R41, R8, -INF , !P6 ;  /* 0xff80000008297808 */ /* 0x000fe40007000000 */
[----:B------:R-:W-:-:S13]  /*9220*/  ISETP.GE.AND P6, PT, R115, 0xba, PT ;  /* 0x000000ba7300780c */ /* 0x000fda0003fc6270 */
[----:B------:R-:W-:Y:S02]  /*9230*/  @P6 LOP3.LUT R2, R2, 0x400, RZ, 0xfc, !PT ;  /* 0x0000040002026812 */ /* 0x000fe400078efcff */
        /* <DEDUP_REMOVED lines=17> */
.L_x_6611:
[----:B------:R-:W-:-:S05]  /*9350*/  IMAD.U32 R115, RZ, RZ, UR25 ;  /* 0x00000019ff737e24 */ /* 0x000fca000f8e00ff */
[----:B------:R-:W-:-:S13]  /*9360*/  ISETP.NE.AND P6, PT, R115, 0x1, PT ;  /* 0x000000017300780c */ /* 0x000fda0003fc5270 */
[----:B------:R-:W0:Y:S02]  /*9370*/  @P6 LDC.64 R8, c[0x0][0x9e8] ;  /* 0x00027a00ff086b82 */ /* 0x000e240000000a00 */
[----:B0-----:R-:W-:-:S05]  /*9380*/  @P6 IMAD.HI.U32 R8, R113, R8, RZ ;  /* 0x0000000871086227 */ /* 0x001fca00078e00ff */
[----:B------:R-:W-:-:S07]  /*9390*/  @P6 SHF.R.U32.HI R113, RZ, R9, R8 ;  /* 0x00000009ff716219 */ /* 0x000fce0000011608 */
.L_x_6612:
[----:B------:R-:W-:Y:S05]  /*93a0*/  BSYNC B0 ;  /* 0x0000000000007941 */ /* 0x000fea0003800000 */
.L_x_6610:
[----:B------:R-:W-:-:S05]  /*93b0*/  IMAD R110, R113, R115, R110 ;  /* 0x00000073716e7224 */ /* 0x000fca00078e026e */
[----:B------:R-:W-:Y:S02]  /*93c0*/  VIADDMNMX R119, R110, R115, R119, PT ;  /* 0x000000736e777246 */ /* 0x000fe40003800177 */
[----:B------:R-:W-:-:S07]  /*93d0*/  VIMNMX R118, R118, R110, !PT ;  /* 0x0000006e76767248 */ /* 0x000fce0007fe0100 */
.L_x_6609:
[----:B------:R-:W-:Y:S01]  /*93e0*/  ISETP.GT.AND P1, PT, R118, 0x1, !P1 ;  /* 0x000000017600780c */ /* 0x000fe20004f24270 */
[----:B------:R-:W-:Y:S01]  /*93f0*/  UMOV UR10, UR27 ;  /* 0x0000001b000a7c82 */ /* 0x000fe20008000000 */
[----:B------:R-:W-:Y:S02]  /*9400*/  LOP3.LUT P6, RZ, R2, 0x40, RZ, 0xc0, !PT ;  /* 0x0000004002ff7812 */ /* 0x000fe400078cc0ff */
[----:B------:R-:W-:Y:S02]  /*9410*/  ISETP.LT.OR P1, PT, R119, 0x2, P1 ;  /* 0x000000027700780c */ /* 0x000fe40000f21670 */
[----:B------:R-:W-:Y:S02]  /*9420*/  FMNMX.FTZ R9, R41, R6, !PT ;  /* 0x0000000629097209 */ /* 0x000fe40007810000 */
[----:B------:R-:W-:Y:S02]  /*9430*/  FSEL R11, R11, -INF , !P1 ;  /* 0xff8000000b0b7808 */ /* 0x000fe40004800000 */
[----:B------:R-:W-:-:S02]  /*9440*/  LOP3.LUT P1, RZ, R16, 0x2, RZ, 0xc0, !PT ;  /* 0x0000000210ff7812 */ /* 0x000fc4000782c0ff */
[----:B------:R-:W-:Y:S02]  /*9450*/  FMNMX.FTZ R9, R40, R9, !PT ;  /* 0x0000000928097209 */ /* 0x000fe40007810000 */
[----:B------:R-:W-:Y:S02]  /*9460*/  ISETP.GT.AND P1, PT, R118, 0x8, !P1 ;  /* 0x000000087600780c */ /* 0x000fe40004f24270 */
[----:B------:R-:W-:Y:S02]  /*9470*/  FMNMX.FTZ R8, R12, R9, !PT ;  /* 0x000000090c087209 */ /* 0x000fe40007810000 */
[----:B------:R-:W-:Y:S02]  /*9480*/  ISETP.LT.OR P1, PT, R119, 0x9, P1 ;  /* 0x000000097700780c */ /* 0x000fe40000f21670 */
[----:B------:R-:W-:Y:S02]  /*9490*/  FMNMX.FTZ R9, R13, R8, !PT ;  /* 0x000000080d097209 */ /* 0x000fe40007810000 */
[----:B------:R-:W-:-:S02]  /*94a0*/  FSEL R14, R14, -INF , !P1 ;  /* 0xff8000000e0e7808 */ /* 0x000fc40004800000 */
[----:B------:R-:W-:Y:S02]  /*94b0*/  LOP3.LUT P1, RZ, R16, 0x4, RZ, 0xc0, !PT ;  /* 0x0000000410ff7812 */ /* 0x000fe4000782c0ff */
[----:B------:R-:W-:Y:S02]  /*94c0*/  FMNMX.FTZ R8, R20, R9, !PT ;  /* 0x0000000914087209 */ /* 0x000fe40007810000 */
[----:B------:R-:W-:Y:S02]  /*94d0*/  ISETP.GT.AND P1, PT, R118, 0x9, !P1 ;  /* 0x000000097600780c */ /* 0x000fe40004f24270 */
[----:B------:R-:W-:Y:S02]  /*94e0*/  FMNMX.FTZ R9, R21, R8, !PT ;  /* 0x0000000815097209 */ /* 0x000fe40007810000 */
[----:B------:R-:W-:Y:S02]  /*94f0*/  ISETP.LT.OR P1, PT, R119, 0xa, P1 ;  /* 0x0000000a7700780c */ /* 0x000fe40000f21670 */
[----:B------:R-:W-:-:S02]  /*9500*/  FMNMX.FTZ R8, R26, R9, !PT ;  /* 0x000000091a087209 */ /* 0x000fc40007810000 */
[----:B------:R-:W-:Y:S02]  /*9510*/  FSEL R15, R15, -INF , !P1 ;  /* 0xff8000000f0f7808 */ /* 0x000fe40004800000 */
[----:B------:R-:W-:Y:S02]  /*9520*/  LOP3.LUT P1, RZ, R16, 0x8, RZ, 0xc0, !PT ;  /* 0x0000000810ff7812 */ /* 0x000fe4000782c0ff */
[----:B------:R-:W-:Y:S02]  /*9530*/  FMNMX.FTZ R9, R27, R8, !PT ;  /* 0x000000081b097209 */ /* 0x000fe40007810000 */
[----:B------:R-:W-:Y:S02]  /*9540*/  ISETP.GT.AND P1, PT, R118, 0x10, !P1 ;  /* 0x000000107600780c */ /* 0x000fe40004f24270 */
[----:B------:R-:W-:Y:S02]  /*9550*/  FMNMX.FTZ R8, R30, R9, !PT ;  /* 0x000000091e087209 */ /* 0x000fe40007810000 */
[----:B------:R-:W-:-:S02]  /*9560*/  ISETP.LT.OR P1, PT, R119, 0x11, P1 ;  /* 0x000000117700780c */ /* 0x000fc40000f21670 */
[----:B------:R-:W-:Y:S02]  /*9570*/  FMNMX.FTZ R9, R31, R8, !PT ;  /* 0x000000081f097209 */ /* 0x000fe40007810000 */
[----:B------:R-:W-:Y:S02]  /*9580*/  FSEL R24, R24, -INF , !P1 ;  /* 0xff80000018187808 */ /* 0x000fe40004800000 */
[----:B------:R-:W-:Y:S02]  /*9590*/  LOP3.LUT P1, RZ, R16, 0x10, RZ, 0xc0, !PT ;  /* 0x0000001010ff7812 */ /* 0x000fe4000782c0ff */
[----:B------:R-:W-:Y:S02]  /*95a0*/  FMNMX.FTZ R8, R34, R9, !PT ;  /* 0x0000000922087209 */ /* 0x000fe40007810000 */
[----:B------:R-:W-:Y:S02]  /*95b0*/  ISETP.GT.AND P1, PT, R118, 0x11, !P1 ;  /* 0x000000117600780c */ /* 0x000fe40004f24270 */
[----:B------:R-:W-:-:S02]  /*95c0*/  FMNMX.FTZ R9, R35, R8, !PT ;  /* 0x0000000823097209 */ /* 0x000fc40007810000 */
[----:B------:R-:W-:Y:S02]  /*95d0*/  ISETP.LT.OR P1, PT, R119, 0x12, P1 ;  /* 0x000000127700780c */ /* 0x000fe40000f21670 */
[----:B------:R-:W-:Y:S02]  /*95e0*/  FMNMX.FTZ R8, R38, R9, !PT ;  /* 0x0000000926087209 */ /* 0x000fe40007810000 */
[----:B------:R-:W-:Y:S02]  /*95f0*/  FSEL R25, R25, -INF , !P1 ;  /* 0xff80000019197808 */ /* 0x000fe40004800000 */
[----:B------:R-:W-:Y:S02]  /*9600*/  LOP3.LUT P1, RZ, R2, 0x200, RZ, 0xc0, !PT ;  /* 0x0000020002ff7812 */ /* 0x000fe4000782c0ff */
[----:B------:R-:W-:Y:S02]  /*9610*/  FMNMX.FTZ R9, R39, R8, !PT ;  /* 0x0000000827097209 */ /* 0x000fe40007810000 */
[----:B------:R-:W-:-:S02]  /*9620*/  ISETP.GT.AND P1, PT, R118, 0x18, !P1 ;  /* 0x000000187600780c */ /* 0x000fc40004f24270 */
[----:B------:R-:W-:Y:S02]  /*9630*/  FMNMX.FTZ R8, R44, R9, !PT ;  /* 0x000000092c087209 */ /* 0x000fe40007810000 */
[----:B------:R-:W-:Y:S02]  /*9640*/  ISETP.LT.OR P1, PT, R119, 0x19, P1 ;  /* 0x000000197700780c */ /* 0x000fe40000f21670 */
[----:B------:R-:W-:Y:S02]  /*9650*/  FMNMX.FTZ R9, R45, R8, !PT ;  /* 0x000000082d097209 */ /* 0x000fe40007810000 */
[----:B------:R-:W-:Y:S02]  /*9660*/  FSEL R28, R28, -INF , !P1 ;  /* 0xff8000001c1c7808 */ /* 0x000fe40004800000 */
[----:B------:R-:W-:Y:S02]  /*9670*/  LOP3.LUT P1, RZ, R2, 0x100, RZ, 0xc0, !PT ;  /* 0x0000010002ff7812 */ /* 0x000fe4000782c0ff */
[----:B------:R-:W-:-:S02]  /*9680*/  FMNMX.FTZ R8, R48, R9, !PT ;  /* 0x0000000930087209 */ /* 0x000fc40007810000 */
[----:B------:R-:W-:Y:S02]  /*9690*/  ISETP.GT.AND P1, PT, R118, 0x19, !P1 ;  /* 0x000000197600780c */ /* 0x000fe40004f24270 */
[----:B------:R-:W-:Y:S02]  /*96a0*/  FMNMX.FTZ R9, R49, R8, !PT ;  /* 0x0000000831097209 */ /* 0x000fe40007810000 */
        /* <DEDUP_REMOVED lines=10> */
[----:B------:R-:W-:Y:S02]  /*9750*/  ISETP.GT.AND P1, PT, R118, 0x21, !P6 ;  /* 0x000000217600780c */ /* 0x000fe40007724270 */
        /* <DEDUP_REMOVED lines=62> */
[C---:B------:R-:W-:Y:S02]  /*9b40*/  ISETP.GT.AND P1, PT, R118.reuse, 0x48, !P1 ;  /* 0x000000487600780c */ /* 0x040fe40004f24270 */
[----:B------:R-:W-:Y:S01]  /*9b50*/  ISETP.GT.AND P2, PT, R118, 0xa9, !P2 ;  /* 0x000000a97600780c */ /* 0x000fe20005744270 */
[----:B------:R-:W0:Y:S01]  /*9b60*/  SHFL.BFLY PT, R8, R9, 0x2, 0x1f ;  /* 0x0c401f0009087f89 */ /* 0x000e2200000e0000 */
[----:B------:R-:W-:-:S02]  /*9b70*/  ISETP.LT.OR P1, PT, R119, 0x49, P1 ;  /* 0x000000497700780c */ /* 0x000fc40000f21670 */
[----:B------:R-:W-:Y:S02]  /*9b80*/  ISETP.LT.OR P2, PT, R119, 0xaa, P2 ;  /* 0x000000aa7700780c */ /* 0x000fe40001741670 */
[----:B------:R-:W-:Y:S02]  /*9b90*/  FSEL R52, R52, -INF , !P1 ;  /* 0xff80000034347808 */ /* 0x000fe40004800000 */
[----:B------:R-:W-:Y:S02]  /*9ba0*/  LOP3.LUT P1, RZ, R16, 0x10000000, RZ, 0xc0, !PT ;  /* 0x1000000010ff7812 */ /* 0x000fe4000782c0ff */
[C---:B------:R-:W-:Y:S02]  /*9bb0*/  ISETP.GT.AND P3, PT, R118.reuse, 0xb0, !P3 ;  /* 0x000000b07600780c */ /* 0x040fe40005f64270 */
[----:B------:R-:W-:Y:S02]  /*9bc0*/  ISETP.GT.AND P1, PT, R118, 0x49, !P1 ;  /* 0x000000497600780c */ /* 0x000fe40004f24270 */
[----:B------:R-:W-:-:S02]  /*9bd0*/  FSEL R102, R102, -INF , !P2 ;  /* 0xff80000066667808 */ /* 0x000fc40005000000 */
[----:B------:R-:W-:Y:S02]  /*9be0*/  ISETP.LT.OR P1, PT, R119, 0x4a, P1 ;  /* 0x0000004a7700780c */ /* 0x000fe40000f21670 */
[C---:B------:R-:W-:Y:S02]  /*9bf0*/  ISETP.GT.AND P4, PT, R118.reuse, 0xb1, !P4 ;  /* 0x000000b17600780c */ /* 0x040fe40006784270 */
[----:B------:R-:W-:Y:S02]  /*9c00*/  FSEL R53, R53, -INF , !P1 ;  /* 0xff80000035357808 */ /* 0x000fe40004800000 */
[----:B------:R-:W-:Y:S02]  /*9c10*/  ISETP.GT.AND P1, PT, R118, 0x50, !P6 ;  /* 0x000000507600780c */ /* 0x000fe40007724270 */
[----:B------:R-:W-:Y:S02]  /*9c20*/  LOP3.LUT P6, RZ, R16, 0x10000, RZ, 0xc0, !PT ;  /* 0x0001000010ff7812 */ /* 0x000fe400078cc0ff */
[----:B------:R-:W-:-:S02]  /*9c30*/  ISETP.LT.OR P1, PT, R119, 0x51, P1 ;  /* 0x000000517700780c */ /* 0x000fc40000f21670 */
[----:B0-----:R-:W-:Y:S02]  /*9c40*/  FMNMX.FTZ R110, R9, R8, !PT ;  /* 0x00000008096e7209 */ /* 0x001fe40007810000 */
[----:B------:R-:W-:Y:S02]  /*9c50*/  FSEL R56, R56, -INF , !P1 ;  /* 0xff80000038387808 */ /* 0x000fe40004800000 */
[----:B------:R-:W-:Y:S01]  /*9c60*/  LOP3.LUT P1, RZ, R16, 0x4000000, RZ, 0xc0, !PT ;  /* 0x0400000010ff7812 */ /* 0x000fe2000782c0ff */
[----:B------:R-:W0:Y:S01]  /*9c70*/  SHFL.BFLY PT, R113, R110, 0x1, 0x1f ;  /* 0x0c201f006e717f89 */ /* 0x000e2200000e0000 */
[----:B------:R-:W-:Y:S02]  /*9c80*/  ISETP.LT.OR P3, PT, R119, 0xb1, P3 ;  /* 0x000000b17700780c */ /* 0x000fe40001f61670 */
[C---:B------:R-:W-:Y:S02]  /*9c90*/  ISETP.GT.AND P1, PT, R118.reuse, 0x51, !P1 ;  /* 0x000000517600780c */ /* 0x040fe40004f24270 */
[----:B------:R-:W-:-:S02]  /*9ca0*/  ISETP.GT.AND P5, PT, R118, 0xb8, !P5 ;  /* 0x000000b87600780c */ /* 0x000fc40006fa4270 */
[C---:B------:R-:W-:Y:S02]  /*9cb0*/  ISETP.LT.OR P1, PT, R119.reuse, 0x52, P1 ;  /* 0x000000527700780c */ /* 0x040fe40000f21670 */
[----:B------:R-:W-:Y:S02]  /*9cc0*/  ISETP.LT.OR P4, PT, R119, 0xb2, P4 ;  /* 0x000000b27700780c */ /* 0x000fe40002781670 */
[----:B------:R-:W-:Y:S02]  /*9cd0*/  FSEL R57, R57, -INF , !P1 ;  /* 0xff80000039397808 */ /* 0x000fe40004800000 */
[----:B------:R-:W-:Y:S02]  /*9ce0*/  LOP3.LUT P1, RZ, R16, 0x2000000, RZ, 0xc0, !PT ;  /* 0x0200000010ff7812 */ /* 0x000fe4000782c0ff */
[----:B------:R-:W-:Y:S02]  /*9cf0*/  FSEL R105, R105, -INF , !P3 ;  /* 0xff80000069697808 */ /* 0x000fe40005800000 */
[----:B------:R-:W-:-:S02]  /*9d00*/  ISETP.GT.AND P1, PT, R118, 0x58, !P1 ;  /* 0x000000587600780c */ /* 0x000fc40004f24270 */
[C---:B------:R-:W-:Y:S02]  /*9d10*/  ISETP.LT.OR P5, PT, R119.reuse, 0xb9, P5 ;  /* 0x000000b97700780c */ /* 0x040fe40002fa1670 */
[----:B------:R-:W-:Y:S02]  /*9d20*/  ISETP.LT.OR P1, PT, R119, 0x59, P1 ;  /* 0x000000597700780c */ /* 0x000fe40000f21670 */
[----:B------:R-:W-:Y:S02]  /*9d30*/  FSEL R106, R106, -INF , !P4 ;  /* 0xff8000006a6a7808 */ /* 0x000fe40006000000 */
[----:B------:R-:W-:Y:S02]  /*9d40*/  FSEL R61, R61, -INF , !P1 ;  /* 0xff8000003d3d7808 */ /* 0x000fe40004800000 */
[----:B------:R-:W-:Y:S02]  /*9d50*/  LOP3.LUT P1, RZ, R16, 0x1000000, RZ, 0xc0, !PT ;  /* 0x0100000010ff7812 */ /* 0x000fe4000782c0ff */
[----:B0-----:R-:W-:Y:S01]  /*9d60*/  FMNMX.FTZ R8, R110, R113, !PT ;  /* 0x000000716e087209 */ /* 0x001fe20007810000 */
[----:B------:R-:W-:Y:S01]  /*9d70*/  IMAD.U32 R113, RZ, RZ, UR10 ;  /* 0x0000000aff717e24 */ /* 0x000fe2000f8e00ff */
[----:B------:R-:W-:-:S02]  /*9d80*/  ISETP.GT.AND P1, PT, R118, 0x59, !P1 ;  /* 0x000000597600780c */ /* 0x000fc40004f24270 */
[----:B------:R-:W-:Y:S01]  /*9d90*/  FSEL R109, R109, -INF , !P5 ;  /* 0xff8000006d6d7808 */ /* 0x000fe20006800000 */
[----:B------:R-:W-:-:S01]  /*9da0*/  FFMA.FTZ R113, R8, R113, -8 ;  /* 0xc100000008717423 */ /* 0x000fc20000010071 */
[----:B------:R-:W-:-:S04]  /*9db0*/  ISETP.LT.OR P1, PT, R119, 0x5a, P1 ;  /* 0x0000005a7700780c */ /* 0x000fc80000f21670 */
[----:B------:R-:W-:Y:S02]  /*9dc0*/  FSEL R62, R62, -INF , !P1 ;  /* 0xff8000003e3e7808 */ /* 0x000fe40004800000 */
[----:B------:R-:W-:-:S04]  /*9dd0*/  LOP3.LUT P1, RZ, R16, 0x800000, RZ, 0xc0, !PT ;  /* 0x0080000010ff7812 */ /* 0x000fc8000782c0ff */
[----:B------:R-:W-:-:S04]  /*9de0*/  ISETP.GT.AND P1, PT, R118, 0x60, !P1 ;  /* 0x000000607600780c */ /* 0x000fc80004f24270 */
        /* <DEDUP_REMOVED lines=26> */
[----:B------:R-:W-:Y:S02]  /*9f90*/  ISETP.GT.AND P1, PT, R118, 0x79, !P6 ;  /* 0x000000797600780c */ /* 0x000fe40007724270 */
[----:B------:R-:W-:Y:S02]  /*9fa0*/  LOP3.LUT P6, RZ, R16, 0x20, RZ, 0xc0, !PT ;  /* 0x0000002010ff7812 */ /* 0x000fe400078cc0ff */
        /* <DEDUP_REMOVED lines=46> */
[----:B------:R-:W-:Y:S02]  /*a290*/  ISETP.GT.AND P1, PT, R118, RZ, !P6 ;  /* 0x000000ff7600720c */ /* 0x000fe40007724270 */
[----:B------:R-:W-:Y:S02]  /*a2a0*/  LOP3.LUT P6, RZ, R2, 0x400, RZ, 0xc0, !PT ;  /* 0x0000040002ff7812 */ /* 0x000fe400078cc0ff */
[----:B------:R-:W-:Y:S02]  /*a2b0*/  ISETP.LT.OR P1, PT, R119, 0x1, P1 ;  /* 0x000000017700780c */ /* 0x000fe40000f21670 */
[----:B------:R-:W-:Y:S02]  /*a2c0*/  ISETP.GT.AND P2, PT, R118, 0xb9, !P6 ;  /* 0x000000b97600780c */ /* 0x000fe40007744270 */
[----:B------:R-:W-:-:S02]  /*a2d0*/  FSEL R10, R10, -INF , !P1 ;  /* 0xff8000000a0a7808 */ /* 0x000fc40004800000 */
[----:B------:R-:W-:Y:S02]  /*a2e0*/  FSETP.NEU.FTZ.AND P1, PT, R8, -INF , PT ;  /* 0xff8000000800780b */ /* 0x000fe40003f3d000 */
[----:B------:R-:W-:Y:S02]  /*a2f0*/  ISETP.LT.OR P2, PT, R119, 0xba, P2 ;  /* 0x000000ba7700780c */ /* 0x000fe40001741670 */
[----:B------:R-:W-:Y:S02]  /*a300*/  FSEL R9, R113, RZ, P1 ;  /* 0x000000ff71097208 */ /* 0x000fe40000800000 */
[----:B------:R-:W-:-:S03]  /*a310*/  FSEL R111, R111, -INF , !P2 ;  /* 0xff8000006f6f7808 */ /* 0x000fc60005000000 */
[--C-:B------:R-:W-:Y:S01]  /*a320*/  FFMA.FTZ R113, R41, UR10, -R9.reuse ;  /* 0x0000000a29717c23 */ /* 0x100fe20008010809 */
[----:B------:R-:W-:-:S01]  /*a330*/  FFMA.FTZ R41, R40, UR10, -R9 ;  /* 0x0000000a28297c23 */ /* 0x000fc20008010809 */
[----:B------:R-:W-:Y:S01]  /*a340*/  FMNMX.FTZ R40, R10, R7, !PT ;  /* 0x000000070a287209 */ /* 0x000fe20007810000 */
        /* <DEDUP_REMOVED lines=53> */
[----:B------:R-:W-:Y:S01]  /*a6a0*/  IMAD.U32 R112, RZ, RZ, UR10 ;  /* 0x0000000aff707e24 */ /* 0x000fe2000f8e00ff */
[----:B------:R-:W-:-:S04]  /*a6b0*/  FMNMX.FTZ R54, R42, R113, !PT ;  /* 0x000000712a367209 */ /* 0x000fc80007810000 */
[----:B------:R-:W-:Y:S02]  /*a6c0*/  FMNMX.FTZ R113, R43, R54, !PT ;  /* 0x000000362b717209 */ /* 0x000fe40007810000 */
[----:B------:R-:W-:Y:S01]  /*a6d0*/  MUFU.EX2 R41, R41 ;  /* 0x0000002900297308 */ /* 0x000fe20000000800 */
[----:B0-----:R-:W-:-:S01]  /*a6e0*/  FFMA.FTZ R115, R60, UR10, -R9 ;  /* 0x0000000a3c737c23 */ /* 0x001fc20008010809 */
[----:B------:R-:W-:-:S04]  /*a6f0*/  FMNMX.FTZ R54, R46, R113, !PT ;  /* 0x000000712e367209 */ /* 0x000fc80007810000 */
[----:B------:R-:W-:Y:S02]  /*a700*/  FMNMX.FTZ R113, R47, R54, !PT ;  /* 0x000000362f717209 */ /* 0x000fe40007810000 */
[----:B------:R0:W-:Y:S02]  /*a710*/  MUFU.EX2 R54, R116 ;  /* 0x0000007400367308 */ /* 0x0001e40000000800 */
        /* <DEDUP_REMOVED lines=11> */
[----:B------:R-:W-:Y:S01]  /*a7d0*/  FMNMX.FTZ R113, R61, R60, !PT ;  /* 0x0000003c3d717209 */ /* 0x000fe20007810000 */
[----:B------:R-:W-:-:S03]  /*a7e0*/  FFMA.FTZ R60, R66, UR10, -R9 ;  /* 0x0000000a423c7c23 */ /* 0x000fc60008010809 */
[----:B------:R-:W-:Y:S02]  /*a7f0*/  FMNMX.FTZ R113, R62, R113, !PT ;  /* 0x000000713e717209 */ /* 0x000fe40007810000 */
[----:B------:R-:W-:Y:S02]  /*a800*/  MUFU.EX2 R20, R20 ;  /* 0x0000001400147308 */ /* 0x000fe40000000800 */
[----:B------:R-:W-:-:S04]  /*a810*/  FMNMX.FTZ R66, R64, R113, !PT ;  /* 0x0000007140427209 */ /* 0x000fc80007810000 */
[----:B------:R-:W-:Y:S02]  /*a820*/  FMNMX.FTZ R113, R65, R66, !PT ;  /* 0x0000004241717209 */ /* 0x000fe40007810000 */
[----:B------:R-:W-:Y:S02]  /*a830*/  MUFU.EX2 R21, R21 ;  /* 0x0000001500157308 */ /* 0x000fe40000000800 */
        /* <DEDUP_REMOVED lines=27> */
[----:B------:R-:W-:Y:S01]  /*a9f0*/  FMNMX.FTZ R113, R101, R82, !PT ;  /* 0x0000005265717209 */ /* 0x000fe20007810000 */
[----:B------:R-:W-:-:S03]  /*aa00*/  FFMA.FTZ R82, R87, UR10, -R9 ;  /* 0x0000000a57527c23 */ /* 0x000fc60008010809 */
[----:B------:R-:W-:Y:S02]  /*aa10*/  FMNMX.FTZ R116, R102, R113, !PT ;  /* 0x0000007166747209 */ /* 0x000fe40007810000 */
[----:B------:R-:W-:Y:S02]  /*aa20*/  MUFU.EX2 R35, R35 ;  /* 0x0000002300237308 */ /* 0x000fe40000000800 */
[----:B------:R-:W-:-:S04]  /*aa30*/  FMNMX.FTZ R87, R105, R116, !PT ;  /* 0x0000007469577209 */ /* 0x000fc80007810000 */
[----:B------:R-:W-:Y:S02]  /*aa40*/  FMNMX.FTZ R88, R106, R87, !PT ;  /* 0x000000576a587209 */ /* 0x000fe40007810000 */
[----:B------:R0:W-:Y:S02]  /*aa50*/  MUFU.EX2 R87, R115 ;  /* 0x0000007300577308 */ /* 0x0001e40000000800 */
[----:B------:R-:W-:-:S04]  /*aa60*/  FMNMX.FTZ R88, R109, R88, !PT ;  /* 0x000000586d587209 */ /* 0x000fc80007810000 */
[----:B------:R-:W-:Y:S02]  /*aa70*/  FMNMX.FTZ R113, R111, R88, !PT ;  /* 0x000000586f717209 */ /* 0x000fe40007810000 */
[----:B------:R1:W-:Y:S01]  /*aa80*/  MUFU.EX2 R88, R117 ;  /* 0x0000007500587308 */ /* 0x0003e20000000800 */
[----:B0-----:R-:W-:Y:S02]  /*aa90*/  FSEL R115, R8, RZ, P1 ;  /* 0x000000ff08737208 */ /* 0x001fe40000800000 */
[----:B------:R-:W0:Y:S03]  /*aaa0*/  SHFL.BFLY PT, R116, R113, 0x2, 0x1f ;  /* 0x0c401f0071747f89 */ /* 0x000e2600000e0000 */
[----:B------:R-:W-:-:S02]  /*aab0*/  FADD.FTZ R115, -R115, R6 ;  /* 0x0000000673737221 */ /* 0x000fc40000010100 */
[----:B------:R-:W-:Y:S02]  /*aac0*/  MUFU.EX2 R38, R38 ;  /* 0x0000002600267308 */ /* 0x000fe40000000800 */
[----:B------:R-:W-:-:S06]  /*aad0*/  FMUL.FTZ R115, R115, UR10 ;  /* 0x0000000a73737c20 */ /* 0x000fcc0008410000 */
[----:B------:R-:W2:Y:S08]  /*aae0*/  MUFU.EX2 R115, R115 ;  /* 0x0000007300737308 */ /* 0x000eb00000000800 */
[----:B------:R-:W-:Y:S01]  /*aaf0*/  MUFU.EX2 R39, R39 ;  /* 0x0000002700277308 */ /* 0x000fe20000000800 */
        /* <DEDUP_REMOVED lines=8> */
[----:B------:R-:W-:-:S03]  /*ab80*/  FFMA.FTZ R6, R9, R112, -8 ;  /* 0xc100000009067423 */ /* 0x000fc60000010070 */
[----:B------:R-:W-:-:S03]  /*ab90*/  FSEL R112, R9, RZ, P1 ;  /* 0x000000ff09707208 */ /* 0x000fc60000800000 */
[----:B------:R-:W-:Y:S01]  /*aba0*/  MUFU.EX2 R113, R114 ;  /* 0x0000007200717308 */ /* 0x000fe20000000800 */
[----:B------:R-:W-:Y:S01]  /*abb0*/  FSEL R6, R6, RZ, P1 ;  /* 0x000000ff06067208 */ /* 0x000fe20000800000 */
[----:B------:R-:W-:-:S04]  /*abc0*/  FADD.FTZ R112, -R112, R7 ;  /* 0x0000000770707221 */ /* 0x000fc80000010100 */
[--C-:B-1----:R-:W-:Y:S01]  /*abd0*/  FFMA.FTZ R117, R10, UR10, -R6.reuse ;  /* 0x0000000a0a757c23 */ /* 0x102fe20008010806 */
[----:B------:R-:W-:-:S01]  /*abe0*/  FFMA.FTZ R10, R11, UR10, -R6 ;  /* 0x0000000a0b0a7c23 */ /* 0x000fc20008010806 */
[--C-:B------:R-:W-:Y:S01]  /*abf0*/  FFMA.FTZ R11, R14, UR10, -R6.reuse ;  /* 0x0000000a0e0b7c23 */ /* 0x100fe20008010806 */
        /* <DEDUP_REMOVED lines=25> */
[----:B------:R-:W-:Y:S01]  /*ad90*/  FFMA.FTZ R65, R68, UR10, -R6 ;  /* 0x0000000a44417c23 */ /* 0x000fe20008010806 */
[----:B--2---:R-:W-:-:S01]  /*ada0*/  FFMA.FTZ R68, R115, R5, R110 ;  /* 0x0000000573447223 */ /* 0x004fc2000001006e */
[--C-:B------:R-:W-:Y:S01]  /*adb0*/  FFMA.FTZ R61, R61, UR10, -R6.reuse ;  /* 0x0000000a3d3d7c23 */ /* 0x100fe20008010806 */
[----:B------:R-:W-:-:S01]  /*adc0*/  FFMA.FTZ R62, R62, UR10, -R6 ;  /* 0x0000000a3e3e7c23 */ /* 0x000fc20008010806 */
[----:B------:R-:W-:Y:S01]  /*add0*/  FFMA.FTZ R90, R90, UR10, -R6 ;  /* 0x0000000a5a5a7c23 */ /* 0x000fe20008010806 */
[----:B------:R-:W-:-:S01]  /*ade0*/  FADD.FTZ R119, R41, R68 ;  /* 0x0000004429777221 */ /* 0x000fc20000010000 */
[----:B------:R-:W2:Y:S01]  /*adf0*/  MUFU.EX2 R11, R11 ;  /* 0x0000000b000b7308 */ /* 0x000ea20000000800 */
[----:B0-----:R-:W-:-:S01]  /*ae00*/  FFMA.FTZ R5, R112, R4, R117 ;  /* 0x0000000470057223 */ /* 0x001fc20000010075 */
[----:B------:R-:W-:Y:S01]  /*ae10*/  FFMA.FTZ R68, R69, UR10, -R6 ;  /* 0x0000000a45447c23 */ /* 0x000fe20008010806 */
[----:B------:R-:W-:-:S01]  /*ae20*/  FADD.FTZ R114, R12, R119 ;  /* 0x000000770c727221 */ /* 0x000fc20000010000 */
[--C-:B------:R-:W-:Y:S01]  /*ae30*/  FFMA.FTZ R94, R94, UR10, -R6.reuse ;  /* 0x0000000a5e5e7c23 */ /* 0x100fe20008010806 */
[----:B------:R-:W-:-:S01]  /*ae40*/  FFMA.FTZ R100, R100, UR10, -R6 ;  /* 0x0000000a64647c23 */ /* 0x000fc20008010806 */
[----:B------:R-:W-:Y:S01]  /*ae50*/  FFMA.FTZ R109, R109, UR10, -R6 ;  /* 0x0000000a6d6d7c23 */ /* 0x000fe20008010806 */
[----:B------:R-:W-:-:S01]  /*ae60*/  FADD.FTZ R69, R13, R114 ;  /* 0x000000720d457221 */ /* 0x000fc20000010000 */
[----:B------:R-:W0:Y:S01]  /*ae70*/  MUFU.EX2 R14, R14 ;  /* 0x0000000e000e7308 */ /* 0x000e220000000800 */
[----:B-1----:R-:W-:-:S07]  /*ae80*/  FADD.FTZ R4, R10, R5 ;  /* 0x000000050a047221 */ /* 0x002fce0000010000 */
[----:B------:R-:W1:Y:S01]  /*ae90*/  MUFU.EX2 R15, R15 ;  /* 0x0000000f000f7308 */ /* 0x000e620000000800 */
[----:B--2---:R-:W-:-:S01]  /*aea0*/  FADD.FTZ R5, R11, R4 ;  /* 0x000000040b057221 */ /* 0x004fc20000010000 */
[----:B------:R-:W-:Y:S01]  /*aeb0*/  FFMA.FTZ R4, R72, UR10, -R6 ;  /* 0x0000000a48047c23 */ /* 0x000fe20008010806 */
[----:B------:R-:W-:-:S04]  /*aec0*/  FADD.FTZ R72, R20, R69 ;  /* 0x0000004514487221 */ /* 0x000fc80000010000 */
[----:B------:R-:W-:Y:S01]  /*aed0*/  FADD.FTZ R69, R21, R72 ;  /* 0x0000004815457221 */ /* 0x000fe20000010000 */
[----:B------:R-:W2:Y:S01]  /*aee0*/  MUFU.EX2 R24, R24 ;  /* 0x0000001800187308 */ /* 0x000ea20000000800 */
[----:B0-----:R-:W-:-:S01]  /*aef0*/  FADD.FTZ R114, R14, R5 ;  /* 0x000000050e727221 */ /* 0x001fc20000010000 */
[----:B------:R-:W-:Y:S01]  /*af00*/  FFMA.FTZ R72, R73, UR10, -R6 ;  /* 0x0000000a49487c23 */ /* 0x000fe20008010806 */
[----:B------:R-:W-:-:S01]  /*af10*/  FADD.FTZ R116, R26, R69 ;  /* 0x000000451a747221 */ /* 0x000fc20000010000 */
[----:B------:R-:W-:-:S03]  /*af20*/  FFMA.FTZ R69, R76, UR10, -R6 ;  /* 0x0000000a4c457c23 */ /* 0x000fc60008010806 */
[----:B------:R-:W-:Y:S01]  /*af30*/  FADD.FTZ R73, R27, R116 ;  /* 0x000000741b497221 */ /* 0x000fe20000010000 */
[----:B------:R-:W0:Y:S01]  /*af40*/  MUFU.EX2 R25, R25 ;  /* 0x0000001900197308 */ /* 0x000e220000000800 */
[----:B-1----:R-:W-:-:S02]  /*af50*/  FADD.FTZ R5, R15, R114 ;  /* 0x000000720f057221 */ /* 0x002fc40000010000 */
[----:B------:R-:W-:-:S04]  /*af60*/  FADD.FTZ R76, R30, R73 ;  /* 0x000000491e4c7221 */ /* 0x000fc80000010000 */
[----:B------:R-:W-:Y:S01]  /*af70*/  FADD.FTZ R73, R31, R76 ;  /* 0x0000004c1f497221 */ /* 0x000fe20000010000 */
        /* <DEDUP_REMOVED lines=9> */
[----:B------:R-:W-:Y:S01]  /*b010*/  FADD.FTZ R114, R34, R73 ;  /* 0x0000004922727221 */ /* 0x000fe20000010000 */
[----:B------:R-:W-:-:S03]  /*b020*/  FFMA.FTZ R73, R80, UR10, -R6 ;  /* 0x0000000a50497c23 */ /* 0x000fc60008010806 */
[----:B------:R-:W-:Y:S02]  /*b030*/  FADD.FTZ R77, R35, R114 ;  /* 0x00000072234d7221 */ /* 0x000fe40000010000 */
[----:B------:R-:W2:Y:S02]  /*b040*/  MUFU.EX2 R36, R36 ;  /* 0x0000002400247308 */ /* 0x000ea40000000800 */
[----:B------:R-:W-:-:S04]  /*b050*/  FADD.FTZ R80, R38, R77 ;  /* 0x0000004d26507221 */ /* 0x000fc80000010000 */
[----:B------:R-:W-:Y:S01]  /*b060*/  FADD.FTZ R77, R39, R80 ;  /* 0x00000050274d7221 */ /* 0x000fe20000010000 */
[----:B------:R-:W-:-:S01]  /*b070*/  FFMA.FTZ R80, R81, UR10, -R6 ;  /* 0x0000000a51507c23 */ /* 0x000fc20008010806 */
[----:B------:R-:W3:Y:S02]  /*b080*/  MUFU.EX2 R37, R37 ;  /* 0x0000002500257308 */ /* 0x000ee40000000800 */
[----:B------:R-:W-:-:S01]  /*b090*/  FADD.FTZ R114, R40, R77 ;  /* 0x0000004d28727221 */ /* 0x000fc20000010000 */
[----:B------:R-:W-:-:S03]  /*b0a0*/  FFMA.FTZ R77, R84, UR10, -R6 ;  /* 0x0000000a544d7c23 */ /* 0x000fc60008010806 */
[----:B------:R-:W-:Y:S02]  /*b0b0*/  FADD.FTZ R81, R45, R114 ;  /* 0x000000722d517221 */ /* 0x000fe40000010000 */
[----:B------:R-:W-:Y:S02]  /*b0c0*/  MUFU.EX2 R7, R61 ;  /* 0x0000003d00077308 */ /* 0x000fe40000000800 */
[----:B------:R-:W-:-:S04]  /*b0d0*/  FADD.FTZ R84, R44, R81 ;  /* 0x000000512c547221 */ /* 0x000fc80000010000 */
[----:B------:R-:W-:Y:S01]  /*b0e0*/  FADD.FTZ R81, R49, R84 ;  /* 0x0000005431517221 */ /* 0x000fe20000010000 */
[----:B------:R-:W-:-:S01]  /*b0f0*/  FFMA.FTZ R84, R85, UR10, -R6 ;  /* 0x0000000a55547c23 */ /* 0x000fc20008010806 */
[----:B------:R-:W-:Y:S02]  /*b100*/  MUFU.EX2 R61, R65 ;  /* 0x00000041003d7308 */ /* 0x000fe40000000800 */
[----:B------:R-:W-:-:S01]  /*b110*/  FADD.FTZ R114, R48, R81 ;  /* 0x0000005130727221 */ /* 0x000fc20000010000 */
[----:B------:R-:W-:-:S03]  /*b120*/  FFMA.FTZ R81, R89, UR10, -R6 ;  /* 0x0000000a59517c23 */ /* 0x000fc60008010806 */
[----:B------:R-:W-:Y:S02]  /*b130*/  FADD.FTZ R85, R55, R114 ;  /* 0x0000007237557221 */ /* 0x000fe40000010000 */
[----:B------:R-:W4:Y:S02]  /*b140*/  MUFU.EX2 R42, R42 ;  /* 0x0000002a002a7308 */ /* 0x000f240000000800 */
[----:B------:R-:W-:-:S04]  /*b150*/  FADD.FTZ R114, R54, R85 ;  /* 0x0000005536727221 */ /* 0x000fc80000010000 */
[----:B------:R-:W-:Y:S02]  /*b160*/  FADD.FTZ R85, R59, R114 ;  /* 0x000000723b557221 */ /* 0x000fe40000010000 */
[----:B------:R0:W-:Y:S02]  /*b170*/  MUFU.EX2 R65, R4 ;  /* 0x0000000400417308 */ /* 0x0001e40000000800 */
[----:B------:R-:W-:-:S01]  /*b180*/  FADD.FTZ R114, R58, R85 ;  /* 0x000000553a727221 */ /* 0x000fc20000010000 */
[----:B------:R-:W-:-:S05]  /*b190*/  FFMA.FTZ R85, R93, UR10, -R6 ;  /* 0x0000000a5d557c23 */ /* 0x000fca0008010806 */
[----:B------:R-:W5:Y:S01]  /*b1a0*/  MUFU.EX2 R43, R43 ;  /* 0x0000002b002b7308 */ /* 0x000f620000000800 */
[----:B0-----:R-:W-:-:S04]  /*b1b0*/  FADD.FTZ R4, R32, R5 ;  /* 0x0000000520047221 */ /* 0x001fc80000010000 */
[----:B-1----:R-:W-:-:S03]  /*b1c0*/  FADD.FTZ R5, R33, R4 ;  /* 0x0000000421057221 */ /* 0x002fc60000010000 */
[----:B------:R-:W0:Y:S01]  /*b1d0*/  MUFU.EX2 R46, R46 ;  /* 0x0000002e002e7308 */ /* 0x000e220000000800 */
[----:B--2---:R-:W-:-:S04]  /*b1e0*/  FADD.FTZ R4, R36, R5 ;  /* 0x0000000524047221 */ /* 0x004fc80000010000 */
[----:B---3--:R-:W-:-:S03]  /*b1f0*/  FADD.FTZ R5, R37, R4 ;  /* 0x0000000425057221 */ /* 0x008fc60000010000 */
[----:B------:R-:W1:Y:S01]  /*b200*/  MUFU.EX2 R47, R47 ;  /* 0x0000002f002f7308 */ /* 0x000e620000000800 */
[----:B----4-:R-:W-:-:S04]  /*b210*/  FADD.FTZ R4, R42, R5 ;  /* 0x000000052a047221 */ /* 0x010fc80000010000 */
[----:B-----5:R-:W-:-:S03]  /*b220*/  FADD.FTZ R5, R43, R4 ;  /* 0x000000042b057221 */ /* 0x020fc60000010000 */
        /* <DEDUP_REMOVED lines=25> */
[----:B------:R-:W-:Y:S01]  /*b3c0*/  FADD.FTZ R114, R66, R89 ;  /* 0x0000005942727221 */ /* 0x000fe20000010000 */
[----:B------:R-:W-:-:S02]  /*b3d0*/  FFMA.FTZ R89, R97, UR10, -R6 ;  /* 0x0000000a61597c23 */ /* 0x000fc40008010806 */
[----:B------:R-:W2:Y:S01]  /*b3e0*/  MUFU.EX2 R68, R68 ;  /* 0x0000004400447308 */ /* 0x000ea20000000800 */
[----:B0-----:R-:W-:-:S04]  /*b3f0*/  FADD.FTZ R4, R64, R5 ;  /* 0x0000000540047221 */ /* 0x001fc80000010000 */
[----:B------:R-:W-:-:S03]  /*b400*/  FADD.FTZ R5, R61, R4 ;  /* 0x000000043d057221 */ /* 0x000fc60000010000 */
[----:B------:R-:W0:Y:S01]  /*b410*/  MUFU.EX2 R75, R75 ;  /* 0x0000004b004b7308 */ /* 0x000e220000000800 */
[----:B-1----:R-:W-:-:S04]  /*b420*/  FADD.FTZ R93, R71, R114 ;  /* 0x00000072475d7221 */ /* 0x002fc80000010000 */
[----:B------:R-:W-:-:S03]  /*b430*/  FADD.FTZ R114, R70, R93 ;  /* 0x0000005d46727221 */ /* 0x000fc60000010000 */
[----:B------:R-:W1:Y:S01]  /*b440*/  MUFU.EX2 R72, R72 ;  /* 0x0000004800487308 */ /* 0x000e620000000800 */
[----:B--2---:R-:W-:-:S04]  /*b450*/  FADD.FTZ R4, R68, R5 ;  /* 0x0000000544047221 */ /* 0x004fc80000010000 */
[----:B------:R-:W-:-:S03]  /*b460*/  FADD.FTZ R5, R65, R4 ;  /* 0x0000000441057221 */ /* 0x000fc60000010000 */
[----:B------:R-:W2:Y:S01]  /*b470*/  MUFU.EX2 R69, R69 ;  /* 0x0000004500457308 */ /* 0x000ea20000000800 */
[----:B0-----:R-:W-:-:S04]  /*b480*/  FADD.FTZ R93, R75, R114 ;  /* 0x000000724b5d7221 */ /* 0x001fc80000010000 */
[----:B------:R-:W-:Y:S01]  /*b490*/  FADD.FTZ R114, R74, R93 ;  /* 0x0000005d4a727221 */ /* 0x000fe20000010000 */
[----:B------:R-:W-:-:S02]  /*b4a0*/  FFMA.FTZ R93, R101, UR10, -R6 ;  /* 0x0000000a655d7c23 */ /* 0x000fc40008010806 */
        /* <DEDUP_REMOVED lines=18> */
[----:B0-----:R-:W-:-:S01]  /*b5d0*/  FADD.FTZ R102, R82, R97 ;  /* 0x0000006152667221 */ /* 0x001fc20000010000 */
[----:B------:R-:W-:-:S03]  /*b5e0*/  FFMA.FTZ R97, R105, UR10, -R6 ;  /* 0x0000000a69617c23 */ /* 0x000fc60008010806 */
[----:B------:R-:W-:-:S03]  /*b5f0*/  FADD.FTZ R101, R87, R102 ;  /* 0x0000006657657221 */ /* 0x000fc60000010000 */
        /* <DEDUP_REMOVED lines=52> */
.L_x_6613:
        /* <DEDUP_REMOVED lines=127> */
.L_x_6596:
[----:B------:R-:W-:Y:S01]  /*c130*/  ULDC UR6, c[0x0][0x448] ;  /* 0x0001120000067ab9 */ /* 0x000fe20000000800 */
[----:B------:R-:W-:Y:S01]  /*c140*/  IADD3 R86, R17, 0x1, -R86 ;  /* 0x0000000111567810 */ /* 0x000fe20007ffe856 */
[----:B------:R-:W-:Y:S01]  /*c150*/  UISETP.NE.AND UP0, UPT, UR6, 0x1, UPT ;  /* 0x000000010600788c */ /* 0x000fe2000bf05270 */
[----:B------:R-:W-:Y:S02]  /*c160*/  ULDC UR15, c[0x0][0x9e4] ;  /* 0x00027900000f7ab9 */ /* 0x000fe40000000800 */
[----:B------:R-:W-:Y:S01]  /*c170*/  R2UR UR14, R86 ;  /* 0x00000000560e72ca */ /* 0x000fe200000e0000 */
[----:B------:R-:W-:Y:S02]  /*c180*/  UISETP.GE.AND UP1, UPT, UR15, 0x1, UPT ;  /* 0x000000010f00788c */ /* 0x000fe4000bf26270 */
[----:B------:R-:W-:-:S04]  /*c190*/  UIADD3 UR11, UR39, 0x7f, URZ ;  /* 0x0000007f270b7890 */ /* 0x000fc8000fffe03f */
[----:B------:R-:W-:Y:S01]  /*c1a0*/  PLOP3.LUT P1, PT, PT, PT, UP1, 0x40, 0x0 ;  /* 0x000000000000781c */ /* 0x000fe20003f2e818 */
[----:B------:R-:W-:Y:S01]  /*c1b0*/  @UP0 ULDC UR6, c[0x0][0x44c] ;  /* 0x0001130000060ab9 */ /* 0x000fe20000000800 */
[----:B------:R-:W-:Y:S01]  /*c1c0*/  @UP0 ULDC UR18, c[0x0][0x450] ;  /* 0x0001140000120ab9 */ /* 0x000fe20000000800 */
[----:B------:R-:W-:-:S04]  /*c1d0*/  UIMAD.WIDE.U32 UR6, UR11, UR6, URZ ;  /* 0x000000060b0672a5 */ /* 0x000fc8000f8e003f */
[----:B------:R-:W-:-:S04]  /*c1e0*/  @UP0 USHF.R.U32.HI UR11, URZ, UR18, UR7 ;  /* 0x000000123f0b0299 */ /* 0x000fc80008011607 */
[----:B------:R-:W-:-:S03]  /*c1f0*/  UIADD3 UR11, UR14, UR11, URZ ;  /* 0x0000000b0e0b7290 */ /* 0x000fc6000fffe03f */
[----:B------:R-:W-:Y:S02]  /*c200*/  ULDC UR14, c[0x0][0x9dc] ;  /* 0x00027700000e7ab9 */ /* 0x000fe40000000800 */
[----:B------:R-:W-:Y:S01]  /*c210*/  UIADD3 UR14, UR11, -UR14, URZ ;  /* 0x8000000e0b0e7290 */ /* 0x000fe2000fffe03f */
[----:B------:R-:W-:Y:S11]  /*c220*/  @P1 BRA `(.L_x_6615) ;  /* 0x0000000000441947 */ /* 0x000ff60003800000 */
        /* <DEDUP_REMOVED lines=10> */
.L_x_6616:
[----:B------:R-:W-:-:S11]  /*c2d0*/  UISETP.NE.AND UP2, UPT, UR15, 0x1, UPT ;  /* 0x000000010f00788c */ /* 0x000fd6000bf45270 */
[----:B------:R-:W-:Y:S02]  /*c2e0*/  @UP2 ULDC.64 UR18, c[0x0][0x9e8] ;  /* 0x00027a0000122ab9 */ /* 0x000fe40000000a00 */
[----:B------:R-:W-:-:S04]  /*c2f0*/  UIMAD.WIDE.U32 UR6, UR11, UR18, URZ ;  /* 0x000000120b0672a5 */ /* 0x000fc8000f8e003f */
[----:B------:R-:W-:-:S12]  /*c300*/  @UP2 USHF.R.U32.HI UR11, URZ, UR19, UR7 ;  /* 0x000000133f0b2299 */ /* 0x000fd80008011607 */
.L_x_6617:
[----:B------:R-:W-:-:S04]  /*c310*/  UIMAD UR11, UR11, UR15, URZ ;  /* 0x0000000f0b0b72a4 */ /* 0x000fc8000f8e023f */
[----:B------:R-:W-:-:S04]  /*c320*/  UISETP.LT.AND UP2, UPT, UR14, UR11, UPT ;  /* 0x0000000b0e00728c */ /* 0x000fc8000bf41270 */
[----:B------:R-:W-:-:S12]  /*c330*/  USEL UR14, UR14, UR11, !UP2 ;  /* 0x0000000b0e0e7287 */ /* 0x000fd8000d000000 */
.L_x_6615:
[----:B------:R-:W-:-:S04]  /*c340*/  UIADD3 UR6, UR14, 0xbf, URZ ;  /* 0x000000bf0e067890 */ /* 0x000fc8000fffe03f */
[----:B------:R-:W-:-:S04]  /*c350*/  UIMAD.WIDE UR6, UR6, 0x2aaaaaab, URZ ;  /* 0x2aaaaaab060678a5 */ /* 0x000fc8000f8e023f */
[----:B------:R-:W-:-:S04]  /*c360*/  USHF.R.U32.HI UR6, URZ, 0x1f, UR7 ;  /* 0x0000001f3f067899 */ /* 0x000fc80008011607 */
[----:B------:R-:W-:-:S04]  /*c370*/  ULEA.HI.SX32 UR6, UR7, UR6, 0x1b ;  /* 0x0000000607067291 */ /* 0x000fc8000f8fda3f */
[----:B------:R-:W-:-:S04]  /*c380*/  UISETP.LT.AND UP2, UPT, UR42, UR6, UPT ;  /* 0x000000062a00728c */ /* 0x000fc8000bf41270 */
[----:B------:R-:W-:-:S06]  /*c390*/  USEL UR22, UR42, UR6, !UP2 ;  /* 0x000000062a167287 */ /* 0x000fcc000d000000 */
[----:B------:R-:W-:-:S13]  /*c3a0*/  ISETP.GE.AND P1, PT, R3, UR22, PT ;  /* 0x0000001603007c0c */ /* 0x000fda000bf26270 */
[----:B------:R-:W-:Y:S05]  /*c3b0*/  @!P1 BRA `(.L_x_6618) ;  /* 0x0000003000f49947 */ /* 0x000fea0003800000 */
[----:B------:R-:W-:Y:S01]  /*c3c0*/  IMAD.MOV.U32 R8, RZ, RZ, R7 ;  /* 0x000000ffff087224 */ /* 0x000fe200078e0007 */
[----:B------:R-:W-:Y:S01]  /*c3d0*/  UMOV UR25, UR37 ;  /* 0x0000002500197c82 */ /* 0x000fe20008000000 */
[----:B------:R-:W-:Y:S01]  /*c3e0*/  IMAD.MOV.U32 R9, RZ, RZ, R6 ;  /* 0x000000ffff097224 */ /* 0x000fe200078e0006 */
[----:B------:R-:W-:-:S06]  /*c3f0*/  ULDC UR23, c[0x0][0x988] ;  /* 0x0002620000177ab9 */ /* 0x000fcc0000000800 */
.L_x_6628:
[----:B------:R-:W-:Y:S01]  /*c400*/  ISETP.NE.AND P2, PT, RZ, UR44, PT ;  /* 0x0000002cff007c0c */ /* 0x000fe2000bf45270 */
[----:B------:R-:W-:-:S04]  /*c410*/  UISETP.NE.AND UP2, UPT, UR47, 0x1, UPT ;  /* 0x000000012f00788c */ /* 0x000fc8000bf45270 */
[----:B------:R-:W-:-:S04]  /*c420*/  USEL UR37, URZ, 0x1, UP2 ;  /* 0x000000013f257887 */ /* 0x000fc80009000000 */
[----:B------:R-:W-:-:S04]  /*c430*/  ULOP3.LUT UR37, UR25, UR37, URZ, 0x3c, !UPT ;  /* 0x0000002519257292 */ /* 0x000fc8000f8e3c3f */
[----:B------:R-:W-:Y:S08]  /*c440*/  @P2 BRA `(.L_x_6619) ;  /* 0x0000000000382947 */ /* 0x000ff00003800000 */
[----:B------:R-:W-:Y:S05]  /*c450*/  @!P0 BRA `(.L_x_6620) ;  /* 0x0000000000048947 */ /* 0x000fea0003800000 */
[----:B------:R-:W-:Y:S01]  /*c460*/  BPT.TRAP 0x1 ;  /* 0x000000040000795c */ /* 0x000fe20000300000 */
.L_x_6620:
        /* <DEDUP_REMOVED lines=9> */
.L_x_6621:
[----:B-1----:R-:W-:Y:S05]  /*c500*/  @P1 BRA `(.L_x_6619) ;  /* 0x0000000000081947 */ /* 0x002fea0003800000 */
[----:B------:R-:W1:Y:S02]  /*c510*/  SYNCS.PHASECHK.TRANS64.TRYWAIT P1, [UR6+0x28830], R6 ;  /* 0x02883006ff0075a7 */ /* 0x000e640008020146 */
[----:B-1----:R-:W-:Y:S05]  /*c520*/  @!P1 BRA `(.L_x_6622) ;  /* 0x000000fc00489947 */ /* 0x002fea0003800000 */
.L_x_6619:
[----:B-1----:R-:W1:Y:S01]  /*c530*/  S2R R7, SR_TID.X ;  /* 0x0000000000077919 */ /* 0x002e620000002100 */
[----:B------:R-:W-:Y:S01]  /*c540*/  UIADD3 UR24, UR47, 0x1, URZ ;  /* 0x000000012f187890 */ /* 0x000fe2000fffe03f */
[----:B------:R-:W-:Y:S01]  /*c550*/  UMOV UR19, 0x40000040 ;  /* 0x4000004000137882 */ /* 0x000fe20000000000 */
[----:B------:R-:W-:Y:S02]  /*c560*/  UMOV UR7, 0x40000040 ;  /* 0x4000004000077882 */ /* 0x000fe40000000000 */
[----:B------:R-:W-:Y:S01]  /*c570*/  UISETP.NE.AND UP2, UPT, UR24, 0x2, UPT ;  /* 0x000000021800788c */ /* 0x000fe2000bf45270 */
[----:B------:R-:W-:Y:S01]  /*c580*/  UMOV UR11, 0x40000040 ;  /* 0x40000040000b7882 */ /* 0x000fe20000000000 */
[----:B------:R-:W-:Y:S02]  /*c590*/  UMOV UR15, 0x40000040 ;  /* 0x40000040000f7882 */ /* 0x000fe40000000000 */
[----:B------:R-:W-:-:S04]  /*c5a0*/  USEL UR24, UR24, URZ, UP2 ;  /* 0x0000003f18187287 */ /* 0x000fc80009000000 */
[----:B------:R-:W-:-:S04]  /*c5b0*/  UIMAD UR18, UR24, 0x600, UR20 ;  /* 0x00000600181278a4 */ /* 0x000fc8000f8e0214 */
[----:B------:R-:W-:Y:S02]  /*c5c0*/  UIADD3 UR6, UR18, 0x2, URZ ;  /* 0x0000000212067890 */ /* 0x000fe4000fffe03f */
[----:B------:R-:W-:Y:S02]  /*c5d0*/  UIADD3 UR10, UR18, 0x4, URZ ;  /* 0x00000004120a7890 */ /* 0x000fe4000fffe03f */
[----:B------:R-:W-:Y:S01]  /*c5e0*/  UIADD3 UR14, UR18, 0x6, URZ ;  /* 0x00000006120e7890 */ /* 0x000fe2000fffe03f */
        /* <DEDUP_REMOVED lines=18> */
.L_x_6624:
[----:B------:R-:W-:Y:S01]  /*c710*/  ULEA UR6, UR47, UR45, 0x3 ;  /* 0x0000002d2f067291 */ /* 0x000fe2000f8e183f */
[----:B------:R-:W-:-:S05]  /*c720*/  IMAD.U32 R6, RZ, RZ, UR25 ;  /* 0x00000019ff067e24 */ /* 0x000fca000f8e00ff */
[----:B------:R-:W-:-:S04]  /*c730*/  SHF.L.U32 R6, R6, 0x1f, RZ ;  /* 0x0000001f06067819 */ /* 0x000fc800000006ff */
[----:B------:R0:W1:Y:S01]  /*c740*/  SYNCS.PHASECHK.TRANS64.TRYWAIT P1, [UR6+0x28850], R6 ;  /* 0x02885006ff0075a7 */ /* 0x0000620008020146 */
[----:B------:R-:W-:Y:S05]  /*c750*/  @!P0 BRA `(.L_x_6625) ;  /* 0x0000000000048947 */ /* 0x000fea0003800000 */
[----:B------:R-:W-:Y:S01]  /*c760*/  BPT.TRAP 0x1 ;  /* 0x000000040000795c */ /* 0x000fe20000300000 */
.L_x_6625:
[----:B-1----:R-:W-:Y:S05]  /*c770*/  @P1 BRA `(.L_x_6623) ;  /* 0x0000000000081947 */ /* 0x002fea0003800000 */
[----:B------:R-:W1:Y:S02]  /*c780*/  SYNCS.PHASECHK.TRANS64.TRYWAIT P1, [UR6+0x28850], R6 ;  /* 0x02885006ff0075a7 */ /* 0x000e640008020146 */
[----:B-1----:R-:W-:Y:S05]  /*c790*/  @!P1 BRA `(.L_x_6626) ;  /* 0x000000f800c49947 */ /* 0x002fea0003800000 */
.L_x_6623:
        /* <DEDUP_REMOVED lines=27> */
[----:B------:R-:W3:Y:S01]  /*c950*/  MUFU.TANH R14, R14 ;  /* 0x0000000e000e7308 */ /* 0x000ee20000002400 */
[----:B------:R-:W-:Y:S01]  /*c960*/  UMOV UR7, 0x80000020 ;  /* 0x8000002000077882 */ /* 0x000fe20000000000 */
[----:B01----:R-:W-:Y:S01]  /*c970*/  FMNMX.FTZ R6, R10, R9, !PT ;  /* 0x000000090a067209 */ /* 0x003fe20007810000 */
[C---:B------:R-:W-:Y:S01]  /*c980*/  FMUL.FTZ R83, R0.reuse, R91 ;  /* 0x0000005b00537220 */ /* 0x040fe20000410000 */
[C---:B------:R-:W-:Y:S01]  /*c990*/  FMUL.FTZ R29, R0.reuse, R37 ;  /* 0x00000025001d7220 */ /* 0x040fe20000410000 */
[C---:B------:R-:W-:Y:S01]  /*c9a0*/  FMUL.FTZ R37, R0.reuse, R45 ;  /* 0x0000002d00257220 */ /* 0x040fe20000410000 */
[C---:B------:R-:W-:Y:S01]  /*c9b0*/  FMUL.FTZ R45, R0.reuse, R53 ;  /* 0x00000035002d7220 */ /* 0x040fe20000410000 */
        /* <DEDUP_REMOVED lines=79> */
[----:B------:R-:W-:Y:S01]  /*ceb0*/  UMOV UR10, UR23 ;  /* 0x00000017000a7c82 */ /* 0x000fe20008000000 */
[----:B------:R-:W1:Y:S01]  /*cec0*/  S2R R217, SR_TID.X ;  /* 0x0000000000d97919 */ /* 0x000e620000002100 */
[----:B------:R-:W3:Y:S01]  /*ced0*/  MUFU.TANH R36, R36 ;  /* 0x0000002400247308 */ /* 0x000ee20000002400 */
[----:B--2---:R-:W-:Y:S01]  /*cee0*/  FMNMX.FTZ R95, R33, R94, !PT ;  /* 0x0000005e215f7209 */ /* 0x004fe20007810000 */
[----:B------:R-:W-:-:S06]  /*cef0*/  FMUL.FTZ R94, R0, R102 ;  /* 0x00000066005e7220 */ /* 0x000fcc0000410000 */
        /* <DEDUP_REMOVED lines=9> */
[----:B0-----:R-:W-:-:S07]  /*cf90*/  FMNMX.FTZ R97, R37, R96, !PT ;  /* 0x0000006025617209 */ /* 0x001fce0007810000 */
[----:B------:R-:W0:Y:S01]  /*cfa0*/  MUFU.TANH R27, R27 ;  /* 0x0000001b001b7308 */ /* 0x000e220000002400 */
[----:B---3--:R-:W-:-:S07]  /*cfb0*/  FMNMX.FTZ R6, R26, R7, !PT ;  /* 0x000000071a067209 */ /* 0x008fce0007810000 */
[----:B------:R-:W2:Y:S01]  /*cfc0*/  MUFU.TANH R41, R41 ;  /* 0x0000002900297308 */ /* 0x000ea20000002400 */
[----:B-1----:R-:W-:Y:S01]  /*cfd0*/  FMNMX.FTZ R96, R40, R97, !PT ;  /* 0x0000006128607209 */ /* 0x002fe20007810000 */
[----:B------:R-:W-:Y:S02]  /*cfe0*/  WARPGROUP.DEPBAR.LE gsb0, 0x0 ;  /* 0x00008000000079c5 */ /* 0x000fe40000010000 */
[----:B------:R-:W-:-:S04]  /*cff0*/  WARPGROUP.ARRIVE ;  /* 0x00000000000079c5 */ /* 0x000fc80000000000 */
[----:B------:R-:W1:Y:S01]  /*d000*/  MUFU.TANH R30, R30 ;  /* 0x0000001e001e7308 */ /* 0x000e620000002400 */
[----:B0-----:R-:W-:Y:S01]  /*d010*/  FMNMX.FTZ R7, R27, R6, !PT ;  /* 0x000000061b077209 */ /* 0x001fe20007810000 */
[----:B------:R-:W-:Y:S01]  /*d020*/  QGMMA.64x128x32.F32.E4M3.E4M3 R120, R200, gdesc[UR4], R120, gsb0 ;  /* 0x01e00004c8787df3 */ /* 0x000fe20008000878 */
[----:B------:R-:W-:Y:S01]  /*d030*/  UIADD3 UR6, UR11, 0x200, URZ ;  /* 0x000002000b067890 */ /* 0x000fe2000fffe03f */
[----:B------:R-:W-:-:S04]  /*d040*/  UMOV UR7, 0x80000020 ;  /* 0x8000002000077882 */ /* 0x000fc80000000000 */
[----:B------:R-:W0:Y:S01]  /*d050*/  MUFU.TANH R44, R44 ;  /* 0x0000002c002c7308 */ /* 0x000e220000002400 */
[----:B--2---:R-:W-:Y:S01]  /*d060*/  FMNMX.FTZ R97, R41, R96, !PT ;  /* 0x0000006029617209 */ /* 0x004fe20007810000 */
[----:B------:R-:W-:-:S06]  /*d070*/  FMUL.FTZ R96, R0, R104 ;  /* 0x0000006800607220 */ /* 0x000fcc0000410000 */
[----:B------:R-:W2:Y:S01]  /*d080*/  MUFU.TANH R31, R31 ;  /* 0x0000001f001f7308 */ /* 0x000ea20000002400 */
[----:B-1----:R-:W-:-:S07]  /*d090*/  FMNMX.FTZ R6, R30, R7, !PT ;  /* 0x000000071e067209 */ /* 0x002fce0007810000 */
[----:B------:R-:W1:Y:S01]  /*d0a0*/  MUFU.TANH R45, R45 ;  /* 0x0000002d002d7308 */ /* 0x000e620000002400 */
[----:B0-----:R-:W-:Y:S01]  /*d0b0*/  FMNMX.FTZ R98, R44, R97, !PT ;  /* 0x000000612c627209 */ /* 0x001fe20007810000 */
[----:B------:R-:W-:-:S06]  /*d0c0*/  FMUL.FTZ R97, R0, R105 ;  /* 0x0000006900617220 */ /* 0x000fcc0000410000 */
        /* <DEDUP_REMOVED lines=32> */
[----:B0-----:R-:W-:Y:S01]  /*d2d0*/  FMNMX.FTZ R6, R46, R7, !PT ;  /* 0x000000072e067209 */ /* 0x001fe20007810000 */
[----:B------:R-:W-:Y:S02]  /*d2e0*/  WARPGROUP.DEPBAR.LE gsb0, 0x0 ;  /* 0x00008000000079c5 */ /* 0x000fe40000010000 */
[----:B------:R-:W-:-:S04]  /*d2f0*/  WARPGROUP.ARRIVE ;  /* 0x00000000000079c5 */ /* 0x000fc80000000000 */
[----:B------:R-:W0:Y:S01]  /*d300*/  MUFU.TANH R61, R61 ;  /* 0x0000003d003d7308 */ /* 0x000e220000002400 */
[----:B--2---:R-:W-:Y:S01]  /*d310*/  FMNMX.FTZ R102, R60, R101, !PT ;  /* 0x000000653c667209 */ /* 0x004fe20007810000 */
[----:B------:R-:W-:Y:S01]  /*d320*/  QGMMA.64x128x32.F32.E4M3.E4M3 R120, R196, gdesc[UR4], R120, gsb0 ;  /* 0x01e00004c4787df3 */ /* 0x000fe20008000878 */
[----:B------:R-:W-:Y:S01]  /*d330*/  FMUL.FTZ R101, R0, R109 ;  /* 0x0000006d00657220 */ /* 0x000fe20000410000 */
[----:B------:R-:W-:Y:S01]  /*d340*/  UIADD3 UR6, UR11, 0x202, URZ ;  /* 0x000002020b067890 */ /* 0x000fe2000fffe03f */
[----:B------:R-:W-:-:S03]  /*d350*/  UMOV UR7, 0x80000020 ;  /* 0x8000002000077882 */ /* 0x000fc60000000000 */
        /* <DEDUP_REMOVED lines=44> */
[----:B------:R-:W-:Y:S01]  /*d620*/  QGMMA.64x128x32.F32.E4M3.E4M3 R120, R192, gdesc[UR4], R120, gsb0 ;  /* 0x01e00004c0787df3 */ /* 0x000fe20008000878 */
        /* <DEDUP_REMOVED lines=26> */
[----:B------:R-:W-:Y:S01]  /*d7d0*/  FMUL.FTZ R108, R0, R116 ;  /* 0x00000074006c7220 */ /* 0x000fe20000410000 */
[----:B------:R-:W-:-:S05]  /*d7e0*/  IMAD.U32 R116, RZ, RZ, UR24 ;  /* 0x00000018ff747e24 */ /* 0x000fca000f8e00ff */
        /* <DEDUP_REMOVED lines=15> */
[----:B------:R-:W-:Y:S02]  /*d8e0*/  WARPGROUP.DEPBAR.LE gsb0, 0x0 ;  /* 0x00008000000079c5 */ /* 0x000fe40000010000 */
[----:B------:R-:W-:-:S04]  /*d8f0*/  WARPGROUP.ARRIVE ;  /* 0x00000000000079c5 */ /* 0x000fc80000000000 */
[----:B------:R-:W1:Y:S01]  /*d900*/  MUFU.TANH R100, R100 ;  /* 0x0000006400647308 */ /* 0x000e620000002400 */
[----:B0-----:R-:W-:Y:S01]  /*d910*/  FMNMX.FTZ R111, R97, R110, !PT ;  /* 0x0000006e616f7209 */ /* 0x001fe20007810000 */
[----:B------:R-:W-:Y:S01]  /*d920*/  FMUL.FTZ R110, R0, R118 ;  /* 0x00000076006e7220 */ /* 0x000fe20000410000 */
[----:B------:R-:W-:Y:S01]  /*d930*/  QGMMA.64x128x32.F32.E4M3.E4M3 R120, R188, gdesc[UR4], R120, gsb0 ;  /* 0x01e00004bc787df3 */ /* 0x000fe20008000878 */
[----:B------:R-:W-:Y:S01]  /*d940*/  UIADD3 UR6, UR11, 0x402, URZ ;  /* 0x000004020b067890 */ /* 0x000fe2000fffe03f */
[----:B------:R-:W-:-:S03]  /*d950*/  UMOV UR7, 0x80000020 ;  /* 0x8000002000077882 */ /* 0x000fc60000000000 */
        /* <DEDUP_REMOVED lines=25> */
[----:B------:R-:W0:Y:S02]  /*daf0*/  SHFL.BFLY PT, R113, R112, 0x2, 0x1f ;  /* 0x0c401f0070717f89 */ /* 0x000e2400000e0000 */
[----:B------:R-:W3:Y:S01]  /*db00*/  MUFU.TANH R102, R102 ;  /* 0x0000006600667308 */ /* 0x000ee20000002400 */
[----:B--2---:R-:W-:-:S07]  /*db10*/  FMNMX.FTZ R6, R98, R7, !PT ;  /* 0x0000000762067209 */ /* 0x004fce0007810000 */
[----:B------:R-:W2:Y:S01]  /*db20*/  MUFU.TANH R103, R103 ;  /* 0x0000006700677308 */ /* 0x000ea20000002400 */
[----:B-1----:R-:W-:-:S07]  /*db30*/  FMNMX.FTZ R7, R99, R6, !PT ;  /* 0x0000000663077209 */ /* 0x002fce0007810000 */
[----:B------:R-:W1:Y:S01]  /*db40*/  MUFU.TANH R106, R106 ;  /* 0x0000006a006a7308 */ /* 0x000e620000002400 */
[----:B---3--:R-:W-:Y:S02]  /*db50*/  FMNMX.FTZ R6, R102, R7, !PT ;  /* 0x0000000766067209 */ /* 0x008fe40007810000 */
[----:B0-----:R-:W-:-:S05]  /*db60*/  FMNMX.FTZ R113, R112, R113, !PT ;  /* 0x0000007170717209 */ /* 0x001fca0007810000 */
[----:B------:R-:W0:Y:S01]  /*db70*/  MUFU.TANH R107, R107 ;  /* 0x0000006b006b7308 */ /* 0x000e220000002400 */
[----:B--2---:R-:W-:-:S07]  /*db80*/  FMNMX.FTZ R7, R103, R6, !PT ;  /* 0x0000000667077209 */ /* 0x004fce0007810000 */
[----:B------:R-:W2:Y:S01]  /*db90*/  MUFU.TANH R110, R110 ;  /* 0x0000006e006e7308 */ /* 0x000ea20000002400 */
[----:B-1----:R-:W-:-:S07]  /*dba0*/  FMNMX.FTZ R6, R106, R7, !PT ;  /* 0x000000076a067209 */ /* 0x002fce0007810000 */
[----:B------:R-:W1:Y:S01]  /*dbb0*/  MUFU.TANH R111, R111 ;  /* 0x0000006f006f7308 */ /* 0x000e620000002400 */
[----:B0-----:R-:W-:Y:S01]  /*dbc0*/  FMNMX.FTZ R7, R107, R6, !PT ;  /* 0x000000066b077209 */ /* 0x001fe20007810000 */
[----:B------:R-:W-:Y:S02]  /*dbd0*/  WARPGROUP.DEPBAR.LE gsb0, 0x0 ;  /* 0x00008000000079c5 */ /* 0x000fe40000010000 */
[----:B------:R-:W-:Y:S01]  /*dbe0*/  WARPGROUP.ARRIVE ;  /* 0x00000000000079c5 */ /* 0x000fe20000000000 */
[----:B--2---:R-:W-:-:S05]  /*dbf0*/  FMNMX.FTZ R6, R110, R7, !PT ;  /* 0x000000076e067209 */ /* 0x004fca0007810000 */
[----:B------:R-:W-:Y:S01]  /*dc00*/  QGMMA.64x128x32.F32.E4M3.E4M3 R120, R184, gdesc[UR4], R120, gsb0 ;  /* 0x01e00004b8787df3 */ /* 0x000fe20008000878 */
[----:B-1----:R-:W-:Y:S02]  /*dc10*/  FMNMX.FTZ R7, R111, R6, !PT ;  /* 0x000000066f077209 */ /* 0x002fe40007810000 */
[----:B------:R-:W0:Y:S04]  /*dc20*/  SHFL.BFLY PT, R6, R113, 0x1, 0x1f ;  /* 0x0c201f0071067f89 */ /* 0x000e2800000e0000 */
[----:B------:R-:W1:Y:S01]  /*dc30*/  SHFL.BFLY PT, R114, R7, 0x2, 0x1f ;  /* 0x0c401f0007727f89 */ /* 0x000e6200000e0000 */
[----:B0-----:R-:W-:Y:S01]  /*dc40*/  FMNMX.FTZ R6, R113, R6, !PT ;  /* 0x0000000671067209 */ /* 0x001fe20007810000 */
[----:B------:R-:W-:Y:S01]  /*dc50*/  IMAD.U32 R113, RZ, RZ, UR10 ;  /* 0x0000000aff717e24 */ /* 0x000fe2000f8e00ff */
[----:B-1----:R-:W-:-:S03]  /*dc60*/  FMNMX.FTZ R114, R7, R114, !PT ;  /* 0x0000007207727209 */ /* 0x002fc60007810000 */
[C---:B------:R-:W-:Y:S01]  /*dc70*/  FFMA.FTZ R112, R6.reuse, R113, -8 ;  /* 0xc100000006707423 */ /* 0x040fe20000010071 */
[----:B------:R-:W-:-:S03]  /*dc80*/  FADD.FTZ R9, -R6, R9 ;  /* 0x0000000906097221 */ /* 0x000fc60000010100 */
        /* <DEDUP_REMOVED lines=16> */
[----:B------:R-:W0:Y:S01]  /*dd90*/  SHFL.BFLY PT, R115, R114, 0x1, 0x1f ;  /* 0x0c201f0072737f89 */ /* 0x000e2200000e0000 */
        /* <DEDUP_REMOVED lines=27> */
[----:B------:R-:W-:Y:S01]  /*df50*/  FMUL.FTZ R115, R9, UR10 ;  /* 0x0000000a09737c20 */ /* 0x000fe20008410000 */
[----:B------:R-:W-:-:S01]  /*df60*/  FFMA.FTZ R97, R100, UR10, -R112 ;  /* 0x0000000a64617c23 */ /* 0x000fc20008010870 */
[--C-:B------:R-:W-:Y:S01]  /*df70*/  FFMA.FTZ R100, R101, UR10, -R112.reuse ;  /* 0x0000000a65647c23 */ /* 0x100fe20008010870 */
[----:B------:R-:W-:-:S01]  /*df80*/  FFMA.FTZ R101, R104, UR10, -R112 ;  /* 0x0000000a68657c23 */ /* 0x000fc20008010870 */
[----:B------:R-:W-:-:S02]  /*df90*/  IMAD.U32 R114, RZ, RZ, UR10 ;  /* 0x0000000aff727e24 */ /* 0x000fc4000f8e00ff */
[----:B------:R-:W-:-:S01]  /*dfa0*/  FADD.FTZ R9, -R7, R8 ;  /* 0x0000000807097221 */ /* 0x000fc20000010100 */
[--C-:B------:R-:W-:Y:S01]  /*dfb0*/  FFMA.FTZ R104, R105, UR10, -R112.reuse ;  /* 0x0000000a69687c23 */ /* 0x100fe20008010870 */
[----:B------:R-:W-:Y:S01]  /*dfc0*/  MUFU.EX2 R8, R115 ;  /* 0x0000007300087308 */ /* 0x000fe20000000800 */
[----:B------:R-:W-:-:S01]  /*dfd0*/  FFMA.FTZ R105, R108, UR10, -R112 ;  /* 0x0000000a6c697c23 */ /* 0x000fc20008010870 */
[----:B------:R-:W-:Y:S01]  /*dfe0*/  FFMA.FTZ R108, R109, UR10, -R112 ;  /* 0x0000000a6d6c7c23 */ /* 0x000fe20008010870 */
[----:B------:R-:W-:-:S01]  /*dff0*/  FFMA.FTZ R109, R7, R114, -8 ;  /* 0xc1000000076d7423 */ /* 0x000fc20000010072 */
[----:B------:R-:W-:-:S03]  /*e000*/  FMUL.FTZ R9, R9, UR10 ;  /* 0x0000000a09097c20 */ /* 0x000fc60008410000 */
[--C-:B------:R-:W-:Y:S01]  /*e010*/  FFMA.FTZ R112, R13, UR10, -R109.reuse ;  /* 0x0000000a0d707c23 */ /* 0x100fe2000801086d */
        /* <DEDUP_REMOVED lines=44> */
[----:B------:R-:W-:Y:S01]  /*e2e0*/  FFMA.FTZ R99, R99, UR10, -R109 ;  /* 0x0000000a63637c23 */ /* 0x000fe2000801086d */
[----:B------:R-:W-:-:S02]  /*e2f0*/  WARPGROUP.DEPBAR.LE gsb0, 0x0 ;  /* 0x00008000000079c5 */ /* 0x000fc40000010000 */
[----:B------:R-:W-:Y:S01]  /*e300*/  FFMA.FTZ R110, R110, UR10, -R109 ;  /* 0x0000000a6e6e7c23 */ /* 0x000fe2000801086d */
[----:B------:R-:W0:Y:S01]  /*e310*/  MUFU.EX2 R25, R25 ;  /* 0x0000001900197308 */ /* 0x000e220000000800 */
[----:B-1----:R-:W-:-:S07]  /*e320*/  FADD.FTZ R115, R15, R114 ;  /* 0x000000720f737221 */ /* 0x002fce0000010000 */
[----:B------:R-:W1:Y:S01]  /*e330*/  MUFU.EX2 R28, R28 ;  /* 0x0000001c001c7308 */ /* 0x000e620000000800 */
[----:B--2---:R-:W-:-:S07]  /*e340*/  FADD.FTZ R74, R24, R115 ;  /* 0x00000073184a7221 */ /* 0x004fce0000010000 */
[----:B------:R-:W2:Y:S01]  /*e350*/  MUFU.EX2 R29, R29 ;  /* 0x0000001d001d7308 */ /* 0x000ea20000000800 */
[----:B0-----:R-:W-:-:S01]  /*e360*/  FADD.FTZ R115, R25, R74 ;  /* 0x0000004a19737221 */ /* 0x001fc20000010000 */
[----:B------:R-:W-:-:S06]  /*e370*/  FFMA.FTZ R74, R78, UR10, -R109 ;  /* 0x0000000a4e4a7c23 */ /* 0x000fcc000801086d */
[----:B------:R-:W-:Y:S01]  /*e380*/  MUFU.EX2 R9, R9 ;  /* 0x0000000900097308 */ /* 0x000fe20000000800 */
[----:B-1----:R-:W-:-:S07]  /*e390*/  FADD.FTZ R114, R28, R115 ;  /* 0x000000731c727221 */ /* 0x002fce0000010000 */
[----:B------:R-:W0:Y:S01]  /*e3a0*/  MUFU.EX2 R112, R112 ;  /* 0x0000007000707308 */ /* 0x000e220000000800 */
[----:B--2---:R-:W-:-:S07]  /*e3b0*/  FADD.FTZ R115, R29, R114 ;  /* 0x000000721d737221 */ /* 0x004fce0000010000 */
        /* <DEDUP_REMOVED lines=121> */
[----:B------:R-:W-:Y:S02]  /*eb50*/  IADD3 R114, -R217, 0xb, RZ ;  /* 0x0000000bd9727810 */ /* 0x000fe40007ffe1ff */
[----:B------:R-:W1:Y:S04]  /*eb60*/  S2R R217, SR_TID.X ;  /* 0x0000000000d97919 */ /* 0x000e680000002100 */
        /* <DEDUP_REMOVED lines=8> */
[----:B-1----:R-:W-:-:S06]  /*ebf0*/  LOP3.LUT P1, RZ, R217, 0x7f, RZ, 0xc0, !PT ;  /* 0x0000007fd9ff7812 */ /* 0x002fcc000782c0ff */
[----:B------:R-:W1:Y:S01]  /*ec00*/  MUFU.EX2 R82, R82 ;  /* 0x0000005200527308 */ /* 0x000e620000000800 */
[----:B0-----:R-:W-:-:S07]  /*ec10*/  FADD.FTZ R4, R78, R5 ;  /* 0x000000054e047221 */ /* 0x001fce0000010000 */
[----:B------:R-:W0:Y:S01]  /*ec20*/  MUFU.EX2 R87, R87 ;  /* 0x0000005700577308 */ /* 0x000e220000000800 */
[----:B---3--:R-:W-:-:S07]  /*ec30*/  FADD.FTZ R5, R83, R4 ;  /* 0x0000000453057221 */ /* 0x008fce0000010000 */
        /* <DEDUP_REMOVED lines=20> */
[----:B------:R-:W-:-:S05]  /*ed80*/  @!P1 LEA R4, R116, UR45, 0x3 ;  /* 0x0000002d74049c11 */ /* 0x000fca000f8e18ff */
[----:B------:R-:W-:Y:S01]  /*ed90*/  @!P1 VIADD R4, R4, 0x28840 ;  /* 0x0002884004049836 */ /* 0x000fe20000000000 */
[----:B------:R-:W2:Y:S01]  /*eda0*/  MUFU.EX2 R96, R96 ;  /* 0x0000006000607308 */ /* 0x000ea20000000800 */
[----:B-1----:R-:W-:-:S01]  /*edb0*/  FADD.FTZ R107, R93, R106 ;  /* 0x0000006a5d6b7221 */ /* 0x002fc20000010000 */
[----:B------:R2:W-:Y:S06]  /*edc0*/  BAR.ARV R114, 0x100 ;  /* 0x000400720000751d */ /* 0x0005ec0000002000 */
[----:B------:R-:W1:Y:S01]  /*edd0*/  MUFU.EX2 R99, R99 ;  /* 0x0000006300637308 */ /* 0x000e620000000800 */
[----:B0-----:R-:W-:-:S01]  /*ede0*/  FADD.FTZ R106, R94, R5 ;  /* 0x000000055e6a7221 */ /* 0x001fc20000010000 */
[----:B------:R-:W-:-:S04]  /*edf0*/  @!P1 PRMT R4, RZ, 0x654, R4 ;  /* 0x00000654ff049816 */ /* 0x000fc80000000004 */
[----:B------:R0:W-:Y:S02]  /*ee00*/  @!P1 SYNCS.ARRIVE.TRANS64.RED.A1T0 RZ, [R4+URZ], RZ ;  /* 0x000000ff04ff99a7 */ /* 0x0001e4000810043f */
[----:B------:R-:W3:Y:S01]  /*ee10*/  MUFU.EX2 R97, R97 ;  /* 0x0000006100617308 */ /* 0x000ee20000000800 */
[----:B--2---:R-:W-:-:S07]  /*ee20*/  FADD.FTZ R114, R96, R107 ;  /* 0x0000006b60727221 */ /* 0x004fce0000010000 */
[----:B------:R-:W2:Y:S01]  /*ee30*/  MUFU.EX2 R98, R98 ;  /* 0x0000006200627308 */ /* 0x000ea20000000800 */
[----:B-1----:R-:W-:-:S07]  /*ee40*/  FADD.FTZ R5, R99, R106 ;  /* 0x0000006a63057221 */ /* 0x002fce0000010000 */
[----:B------:R-:W0:Y:S01]  /*ee50*/  MUFU.EX2 R100, R100 ;  /* 0x0000006400647308 */ /* 0x000e220000000800 */
[----:B---3--:R-:W-:-:S07]  /*ee60*/  FADD.FTZ R107, R97, R114 ;  /* 0x00000072616b7221 */ /* 0x008fce0000010000 */
        /* <DEDUP_REMOVED lines=22> */
.L_x_6627:
        /* <DEDUP_REMOVED lines=123> */
[----:B------:R-:W-:-:S05]  /*f780*/  UMOV UR47, UR24 ;  /* 0x00000018002f7c82 */ /* 0x000fca0008000000 */
.L_x_6618:
[----:B------:R-:W-:-:S13]  /*f790*/  ISETP.GE.AND P1, PT, R3, UR42, PT ;  /* 0x0000002a03007c0c */ /* 0x000fda000bf26270 */
[----:B------:R-:W-:Y:S05]  /*f7a0*/  @!P1 BRA `(.L_x_6629) ;  /* 0x0000005400609947 */ /* 0x000fea0003800000 */
[----:B------:R-:W-:Y:S01]  /*f7b0*/  IMAD.MOV.U32 R8, RZ, RZ, R7 ;  /* 0x000000ffff087224 */ /* 0x000fe200078e0007 */
[----:B------:R-:W-:Y:S01]  /*f7c0*/  UMOV UR27, UR37 ;  /* 0x00000025001b7c82 */ /* 0x000fe20008000000 */
[----:B------:R-:W-:Y:S01]  /*f7d0*/  IMAD.MOV.U32 R9, RZ, RZ, R6 ;  /* 0x000000ffff097224 */ /* 0x000fe200078e0006 */
[----:B------:R-:W-:Y:S01]  /*f7e0*/  ULDC UR24, c[0x0][0x9e4] ;  /* 0x0002790000187ab9 */ /* 0x000fe20000000800 */
[----:B------:R-:W-:Y:S01]  /*f7f0*/  ULDC UR25, c[0x0][0x288] ;  /* 0x0000a20000197ab9 */ /* 0x000fe20000000800 */
[----:B------:R-:W-:Y:S01]  /*f800*/  ULDC UR23, c[0x0][0x988] ;  /* 0x0002620000177ab9 */ /* 0x000fe20000000800 */
[----:B------:R-:W-:-:S05]  /*f810*/  ULDC UR26, c[0x0][0x9e0] ;  /* 0x00027800001a7ab9 */ /* 0x000fca0000000800 */
.L_x_6647:
[----:B------:R-:W-:Y:S01]  /*f820*/  ISETP.NE.AND P2, PT, RZ, UR44, PT ;  /* 0x0000002cff007c0c */ /* 0x000fe2000bf45270 */
[----:B------:R-:W-:-:S04]  /*f830*/  UISETP.NE.AND UP2, UPT, UR47, 0x1, UPT ;  /* 0x000000012f00788c */ /* 0x000fc8000bf45270 */
[----:B------:R-:W-:-:S04]  /*f840*/  USEL UR37, URZ, 0x1, UP2 ;  /* 0x000000013f257887 */ /* 0x000fc80009000000 */
[----:B------:R-:W-:-:S04]  /*f850*/  ULOP3.LUT UR37, UR27, UR37, URZ, 0x3c, !UPT ;  /* 0x000000251b257292 */ /* 0x000fc8000f8e3c3f */
[----:B------:R-:W-:Y:S08]  /*f860*/  @P2 BRA `(.L_x_6630) ;  /* 0x0000000000382947 */ /* 0x000ff00003800000 */
[----:B------:R-:W-:Y:S05]  /*f870*/  @!P0 BRA `(.L_x_6631) ;  /* 0x0000000000048947 */ /* 0x000fea0003800000 */
[----:B------:R-:W-:Y:S01]  /*f880*/  BPT.TRAP 0x1 ;  /* 0x000000040000795c */ /* 0x000fe20000300000 */
.L_x_6631:
        /* <DEDUP_REMOVED lines=9> */
.L_x_6632:
[----:B-1----:R-:W-:Y:S05]  /*f920*/  @P1 BRA `(.L_x_6630) ;  /* 0x0000000000081947 */ /* 0x002fea0003800000 */
[----:B------:R-:W1:Y:S02]  /*f930*/  SYNCS.PHASECHK.TRANS64.TRYWAIT P1, [UR6+0x28830], R6 ;  /* 0x02883006ff0075a7 */ /* 0x000e640008020146 */
[----:B-1----:R-:W-:Y:S05]  /*f940*/  @!P1 BRA `(.L_x_6633) ;  /* 0x000000c800709947 */ /* 0x002fea0003800000 */
.L_x_6630:
        /* <DEDUP_REMOVED lines=30> */
.L_x_6635:
[----:B------:R-:W-:Y:S01]  /*fb30*/  ULEA UR6, UR47, UR45, 0x3 ;  /* 0x0000002d2f067291 */ /* 0x000fe2000f8e183f */
[----:B------:R-:W-:-:S05]  /*fb40*/  IMAD.U32 R6, RZ, RZ, UR27 ;  /* 0x0000001bff067e24 */ /* 0x000fca000f8e00ff */
[----:B------:R-:W-:-:S04]  /*fb50*/  SHF.L.U32 R6, R6, 0x1f, RZ ;  /* 0x0000001f06067819 */ /* 0x000fc800000006ff */
[----:B------:R0:W1:Y:S01]  /*fb60*/  SYNCS.PHASECHK.TRANS64.TRYWAIT P1, [UR6+0x28850], R6 ;  /* 0x02885006ff0075a7 */ /* 0x0000620008020146 */
[----:B------:R-:W-:Y:S05]  /*fb70*/  @!P0 BRA `(.L_x_6636) ;  /* 0x0000000000048947 */ /* 0x000fea0003800000 */
[----:B------:R-:W-:Y:S01]  /*fb80*/  BPT.TRAP 0x1 ;  /* 0x000000040000795c */ /* 0x000fe20000300000 */
.L_x_6636:
[----:B-1----:R-:W-:Y:S05]  /*fb90*/  @P1 BRA `(.L_x_6634) ;  /* 0x0000000000081947 */ /* 0x002fea0003800000 */
[----:B------:R-:W1:Y:S02]  /*fba0*/  SYNCS.PHASECHK.TRANS64.TRYWAIT P1, [UR6+0x28850], R6 ;  /* 0x02885006ff0075a7 */ /* 0x000e640008020146 */
[----:B-1----:R-:W-:Y:S05]  /*fbb0*/  @!P1 BRA `(.L_x_6637) ;  /* 0x000000c400ec9947 */ /* 0x002fea0003800000 */
.L_x_6634:
        /* <DEDUP_REMOVED lines=9> */
[----:B------:R-:W-:Y:S01]  /*fc50*/  PLOP3.LUT P1, PT, PT, PT, UP0, 0x80, 0x0 ;  /* 0x000000000000781c */ /* 0x000fe20003f2f008 */
[C---:B------:R-:W-:Y:S01]  /*fc60*/  FMUL.FTZ R50, R0.reuse, R58 ;  /* 0x0000003a00327220 */ /* 0x040fe20000410000 */
[C---:B------:R-:W-:Y:S01]  /*fc70*/  FMUL.FTZ R58, R0.reuse, R64 ;  /* 0x00000040003a7220 */ /* 0x040fe20000410000 */
[----:B------:R-:W-:Y:S01]  /*fc80*/  ULOP3.LUT UR6, UR6, 0x10000, URZ, 0xfc, !UPT ;  /* 0x0001000006067892 */ /* 0x000fe2000f8efc3f */
[C---:B------:R-:W-:Y:S01]  /*fc90*/  FMUL.FTZ R64, R0.reuse, R74 ;  /* 0x0000004a00407220 */ /* 0x040fe20000410000 */
[C---:B------:R-:W-:Y:S01]  /*fca0*/  FMUL.FTZ R74, R0.reuse, R80 ;  /* 0x00000050004a7220 */ /* 0x040fe20000410000 */
[C---:B------:R-:W-:Y:S01]  /*fcb0*/  FMUL.FTZ R80, R0.reuse, R90 ;  /* 0x0000005a00507220 */ /* 0x040fe20000410000 */
[----:B------:R-:W-:Y:S01]  /*fcc0*/  UIMAD UR10, UR47, 0x600, UR6 ;  /* 0x000006002f0a78a4 */ /* 0x000fe2000f8e0206 */
[----:B------:R-:W-:Y:S01]  /*fcd0*/  PLOP3.LUT P2, PT, PT, PT, UP0, 0x80, 0x0 ;  /* 0x000000000000781c */ /* 0x000fe20003f4f008 */
[C---:B------:R-:W-:Y:S01]  /*fce0*/  FMUL.FTZ R90, R0.reuse, R96 ;  /* 0x00000060005a7220 */ /* 0x040fe20000410000 */
[C---:B------:R-:W-:Y:S01]  /*fcf0*/  FMUL.FTZ R96, R0.reuse, R106 ;  /* 0x0000006a00607220 */ /* 0x040fe20000410000 */
[----:B------:R-:W-:Y:S01]  /*fd00*/  FMUL.FTZ R106, R0, R112 ;  /* 0x00000070006a7220 */ /* 0x000fe20000410000 */
[----:B------:R-:W-:-:S02]  /*fd10*/  VIADD R112, R19, UR39 ;  /* 0x0000002713707c36 */ /* 0x000fc40008000000 */
[C---:B------:R-:W-:Y:S01]  /*fd20*/  FMUL.FTZ R15, R0.reuse, R31 ;  /* 0x0000001f000f7220 */ /* 0x040fe20000410000 */
[----:B------:R-:W-:Y:S01]  /*fd30*/  UMOV UR6, UR10 ;  /* 0x0000000a00067c82 */ /* 0x000fe20008000000 */
[C---:B------:R-:W-:Y:S01]  /*fd40*/  FMUL.FTZ R31, R0.reuse, R41 ;  /* 0x00000029001f7220 */ /* 0x040fe20000410000 */
[----:B------:R-:W-:Y:S01]  /*fd50*/  QGMMA.64x128x32.F32.E4M3.E4M3 R120, R204, gdesc[UR4], R120, gsb0 ;  /* 0x01e00004cc787df3 */ /* 0x000fe20008000878 */
[----:B------:R-:W-:Y:S01]  /*fd60*/  UIADD3 UR6, UR10, 0x2, URZ ;  /* 0x000000020a067890 */ /* 0x000fe2000fffe03f */
[C---:B01----:R-:W-:Y:S01]  /*fd70*/  FMUL.FTZ R6, R0.reuse, R24 ;  /* 0x0000001800067220 */ /* 0x043fe20000410000 */
[----:B------:R-:W-:Y:S01]  /*fd80*/  UMOV UR7, 0x80000020 ;  /* 0x8000002000077882 */ /* 0x000fe20000000000 */
        /* <DEDUP_REMOVED lines=87> */
[----:B------:R-:W-:-:S03]  /*10300*/  SHF.R.U32.HI R217, RZ, 0x7, R217 ;  /* 0x00000007ffd97819 */ /* 0x000fc600000116d9 */
[----:B------:R-:W-:Y:S01]  /*10310*/  @!P3 VIADD R40, R40, 0x28840 ;  /* 0x000288402828b836 */ /* 0x000fe20000000000 */
[----:B------:R-:W-:-:S03]  /*10320*/  IADD3 R115, -R217, 0xb, RZ ;  /* 0x0000000bd9737810 */ /* 0x000fc60007ffe1ff */
[----:B------:R-:W1:Y:S01]  /*10330*/  MUFU.TANH R10, R10 ;  /* 0x0000000a000a7308 */ /* 0x000e620000002400 */
[----:B------:R-:W-:-:S07]  /*10340*/  @!P3 PRMT R40, RZ, 0x654, R40 ;  /* 0x00000654ff28b816 */ /* 0x000fce0000000028 */
[----:B------:R-:W2:Y:S08]  /*10350*/  MUFU.TANH R7, R7 ;  /* 0x0000000700077308 */ /* 0x000eb00000002400 */
[----:B------:R-:W3:Y:S08]  /*10360*/  MUFU.TANH R11, R11 ;  /* 0x0000000b000b7308 */ /* 0x000ef00000002400 */
[----:B------:R-:W4:Y:S08]  /*10370*/  MUFU.TANH R12, R12 ;  /* 0x0000000c000c7308 */ /* 0x000f300000002400 */
        /* <DEDUP_REMOVED lines=105> */
[----:B------:R-:W-:Y:S01]  /*10a10*/  @P2 SHF.R.U32.HI R112, RZ, UR6, R41 ;  /* 0x00000006ff702c19 */ /* 0x000fe20008011629 */
[----:B------:R-:W-:-:S04]  /*10a20*/  VIADD R41, R114, 0x1 ;  /* 0x0000000172297836 */ /* 0x000fc80000000000 */
[----:B------:R-:W-:Y:S02]  /*10a30*/  IMAD R110, R18, -0x2, R41 ;  /* 0xfffffffe126e7824 */ /* 0x000fe400078e0229 */
[----:B------:R-:W0:Y:S03]  /*10a40*/  MUFU.TANH R99, R99 ;  /* 0x0000006300637308 */ /* 0x000e260000002400 */
[C---:B------:R-:W-:Y:S01]  /*10a50*/  IADD3 R117, R110.reuse, -UR25, R17 ;  /* 0x800000196e757c10 */ /* 0x040fe2000fffe011 */
[----:B------:R-:W-:-:S04]  /*10a60*/  VIADD R110, R110, 0xffffffff ;  /* 0xffffffff6e6e7836 */ /* 0x000fc80000000000 */
[----:B------:R-:W0:Y:S01]  /*10a70*/  MUFU.TANH R102, R102 ;  /* 0x0000006600667308 */ /* 0x000e220000002400 */
        /* <DEDUP_REMOVED lines=18> */
[----:B-1----:R-:W-:Y:S01]  /*10ba0*/  IMAD.IADD R115, R117, 0x1, R184 ;  /* 0x0000000175737824 */ /* 0x002fe200078e02b8 */
[----:B0-234-:R-:W-:Y:S06]  /*10bb0*/  @P1 BRA `(.L_x_6638) ;  /* 0x0000000000541947 */ /* 0x01dfec0003800000 */
[----:B------:R-:W-:Y:S01]  /*10bc0*/  IADD3 R119, R17, -UR25, R184 ;  /* 0x8000001911777c10 */ /* 0x000fe2000fffe0b8 */
        /* <DEDUP_REMOVED lines=11> */
.L_x_6640:
[----:B------:R-:W-:-:S05]  /*10c80*/  IMAD.U32 R184, RZ, RZ, UR24 ;  /* 0x00000018ffb87e24 */ /* 0x000fca000f8e00ff */
[----:B------:R-:W-:-:S13]  /*10c90*/  ISETP.NE.AND P1, PT, R184, 0x1, PT ;  /* 0x00000001b800780c */ /* 0x000fda0003f25270 */
[----:B------:R-:W0:Y:S02]  /*10ca0*/  @P1 LDC.64 R40, c[0x0][0x9e8] ;  /* 0x00027a00ff281b82 */ /* 0x000e240000000a00 */
[----:B0-----:R-:W-:-:S05]  /*10cb0*/  @P1 IMAD.HI.U32 R40, R119, R40, RZ ;  /* 0x0000002877281227 */ /* 0x001fca00078e00ff */
[----:B------:R-:W-:-:S07]  /*10cc0*/  @P1 SHF.R.U32.HI R119, RZ, R41, R40 ;  /* 0x00000029ff771219 */ /* 0x000fce0000011628 */
.L_x_6641:
[----:B------:R-:W-:Y:S05]  /*10cd0*/  BSYNC B0 ;  /* 0x0000000000007941 */ /* 0x000fea0003800000 */
.L_x_6639:
[----:B------:R-:W-:-:S05]  /*10ce0*/  IMAD R119, R119, R184, R110 ;  /* 0x000000b877777224 */ /* 0x000fca00078e026e */
[----:B------:R-:W-:Y:S02]  /*10cf0*/  VIADDMNMX R116, R119, R184, R116, PT ;  /* 0x000000b877747246 */ /* 0x000fe40003800174 */
[----:B------:R-:W-:-:S07]  /*10d00*/  VIMNMX R115, R115, R119, !PT ;  /* 0x0000007773737248 */ /* 0x000fce0007fe0100 */
.L_x_6638:
        /* <DEDUP_REMOVED lines=295> */
.L_x_6644:
[----:B------:R-:W-:-:S05]  /*11f80*/  IMAD.U32 R119, RZ, RZ, UR24 ;  /* 0x00000018ff777e24 */ /* 0x000fca000f8e00ff */
[----:B------:R-:W-:-:S13]  /*11f90*/  ISETP.NE.AND P6, PT, R119, 0x1, PT ;  /* 0x000000017700780c */ /* 0x000fda0003fc5270 */
[----:B------:R-:W0:Y:S02]  /*11fa0*/  @P6 LDC.64 R12, c[0x0][0x9e8] ;  /* 0x00027a00ff0c6b82 */ /* 0x000e240000000a00 */
[----:B0-----:R-:W-:-:S05]  /*11fb0*/  @P6 IMAD.HI.U32 R12, R115, R12, RZ ;  /* 0x0000000c730c6227 */ /* 0x001fca00078e00ff */
[----:B------:R-:W-:-:S07]  /*11fc0*/  @P6 SHF.R.U32.HI R115, RZ, R13, R12 ;  /* 0x0000000dff736219 */ /* 0x000fce000001160c */
.L_x_6645:
[----:B------:R-:W-:Y:S05]  /*11fd0*/  BSYNC B0 ;  /* 0x0000000000007941 */ /* 0x000fea0003800000 */
.L_x_6643:
[----:B------:R-:W-:-:S05]  /*11fe0*/  IMAD R110, R115, R119, R110 ;  /* 0x00000077736e7224 */ /* 0x000fca00078e026e */
[----:B------:R-:W-:Y:S02]  /*11ff0*/  VIADDMNMX R118, R110, R119, R118, PT ;  /* 0x000000776e767246 */ /* 0x000fe40003800176 */
[----:B------:R-:W-:-:S07]  /*12000*/  VIMNMX R117, R117, R110, !PT ;  /* 0x0000006e75757248 */ /* 0x000fce0007fe0100 */
.L_x_6642:
[----:B------:R-:W-:Y:S01]  /*12010*/  ISETP.GT.AND P1, PT, R117, 0x1, !P1 ;  /* 0x000000017500780c */ /* 0x000fe20004f24270 */
[----:B------:R-:W-:Y:S01]  /*12020*/  UMOV UR10, UR23 ;  /* 0x00000017000a7c82 */ /* 0x000fe20008000000 */
[----:B------:R-:W-:Y:S01]  /*12030*/  LOP3.LUT P6, RZ, R2, 0x40, RZ, 0xc0, !PT ;  /* 0x0000004002ff7812 */ /* 0x000fe200078cc0ff */
[----:B------:R-:W-:Y:S01]  /*12040*/  IMAD.U32 R115, RZ, RZ, UR10 ;  /* 0x0000000aff737e24 */ /* 0x000fe2000f8e00ff */
        /* <DEDUP_REMOVED lines=126> */
[----:B------:R-:W-:Y:S02]  /*12830*/  ISETP.GT.AND P4, PT, R117, 0xb1, !P4 ;  /* 0x000000b17500780c */ /* 0x000fe40006784270 */
        /* <DEDUP_REMOVED lines=22> */
[----:B0-----:R-:W-:-:S02]  /*129a0*/  FMNMX.FTZ R6, R110, R13, !PT ;  /* 0x0000000d6e067209 */ /* 0x001fc40007810000 */
[----:B------:R-:W-:Y:S02]  /*129b0*/  ISETP.GT.AND P1, PT, R117, 0x59, !P1 ;  /* 0x000000597500780c */ /* 0x000fe40004f24270 */
[----:B------:R-:W-:Y:S02]  /*129c0*/  FSEL R107, R107, -INF , !P5 ;  /* 0xff8000006b6b7808 */ /* 0x000fe40006800000 */
        /* <DEDUP_REMOVED lines=78> */
[C---:B------:R-:W-:Y:S02]  /*12eb0*/  ISETP.GT.AND P1, PT, R117.reuse, RZ, !P6 ;  /* 0x000000ff7500720c */ /* 0x040fe40007724270 */
[----:B------:R-:W-:Y:S02]  /*12ec0*/  LOP3.LUT P6, RZ, R2, 0x400, RZ, 0xc0, !PT ;  /* 0x0000040002ff7812 */ /* 0x000fe400078cc0ff */
[----:B------:R-:W-:Y:S02]  /*12ed0*/  ISETP.LT.OR P1, PT, R118, 0x1, P1 ;  /* 0x000000017600780c */ /* 0x000fe40000f21670 */
[----:B------:R-:W-:Y:S02]  /*12ee0*/  ISETP.GT.AND P2, PT, R117, 0xb9, !P6 ;  /* 0x000000b97500780c */ /* 0x000fe40007744270 */
[----:B------:R-:W-:Y:S01]  /*12ef0*/  FSEL R13, R7, -INF , !P1 ;  /* 0xff800000070d7808 */ /* 0x000fe20004800000 */
[----:B------:R-:W-:-:S01]  /*12f00*/  FFMA.FTZ R7, R6, R115, -8 ;  /* 0xc100000006077423 */ /* 0x000fc20000010073 */
[----:B------:R-:W-:-:S02]  /*12f10*/  FSETP.NEU.FTZ.AND P1, PT, R6, -INF , PT ;  /* 0xff8000000600780b */ /* 0x000fc40003f3d000 */
[----:B------:R-:W-:Y:S02]  /*12f20*/  ISETP.LT.OR P2, PT, R118, 0xba, P2 ;  /* 0x000000ba7600780c */ /* 0x000fe40001741670 */
[----:B------:R-:W-:Y:S02]  /*12f30*/  FSEL R7, R7, RZ, P1 ;  /* 0x000000ff07077208 */ /* 0x000fe40000800000 */
[----:B------:R-:W-:-:S03]  /*12f40*/  FSEL R109, R109, -INF , !P2 ;  /* 0xff8000006d6d7808 */ /* 0x000fc60005000000 */
        /* <DEDUP_REMOVED lines=54> */
[----:B------:R-:W-:-:S02]  /*132b0*/  FMNMX.FTZ R119, R43, R54, !PT ;  /* 0x000000362b777209 */ /* 0x000fc40007810000 */
[----:B------:R-:W-:Y:S01]  /*132c0*/  FSEL R106, R6, RZ, P1 ;  /* 0x000000ff066a7208 */ /* 0x000fe20000800000 */
[----:B0-----:R-:W-:Y:S01]  /*132d0*/  FFMA.FTZ R110, R60, UR10, -R7 ;  /* 0x0000000a3c6e7c23 */ /* 0x001fe20008010807 */
[----:B------:R-:W-:Y:S01]  /*132e0*/  FMNMX.FTZ R54, R46, R119, !PT ;  /* 0x000000772e367209 */ /* 0x000fe20007810000 */
[----:B------:R-:W-:Y:S02]  /*132f0*/  MUFU.EX2 R12, R12 ;  /* 0x0000000c000c7308 */ /* 0x000fe40000000800 */
[----:B------:R-:W-:-:S01]  /*13300*/  FADD.FTZ R106, -R106, R9 ;  /* 0x000000096a6a7221 */ /* 0x000fc20000010100 */
[----:B------:R-:W-:-:S04]  /*13310*/  FMNMX.FTZ R119, R47, R54, !PT ;  /* 0x000000362f777209 */ /* 0x000fc80007810000 */
[----:B------:R-:W-:Y:S01]  /*13320*/  FMNMX.FTZ R58, R50, R119, !PT ;  /* 0x00000077323a7209 */ /* 0x000fe20007810000 */
[----:B------:R0:W-:Y:S03]  /*13330*/  MUFU.EX2 R54, R112 ;  /* 0x0000007000367308 */ /* 0x0001e60000000800 */
[----:B------:R-:W-:-:S04]  /*13340*/  FMNMX.FTZ R119, R51, R58, !PT ;  /* 0x0000003a33777209 */ /* 0x000fc80007810000 */
[----:B------:R-:W-:Y:S01]  /*13350*/  FMNMX.FTZ R58, R52, R119, !PT ;  /* 0x00000077343a7209 */ /* 0x000fe20007810000 */
[----:B------:R-:W-:Y:S01]  /*13360*/  MUFU.EX2 R115, R115 ;  /* 0x0000007300737308 */ /* 0x000fe20000000800 */
[----:B0-----:R-:W-:-:S02]  /*13370*/  FFMA.FTZ R112, R74, UR10, -R7 ;  /* 0x0000000a4a707c23 */ /* 0x001fc40008010807 */
[----:B------:R-:W-:-:S04]  /*13380*/  FMNMX.FTZ R119, R53, R58, !PT ;  /* 0x0000003a35777209 */ /* 0x000fc80007810000 */
[----:B------:R-:W-:Y:S01]  /*13390*/  FMNMX.FTZ R60, R56, R119, !PT ;  /* 0x00000077383c7209 */ /* 0x000fe20007810000 */
[----:B------:R0:W-:Y:S03]  /*133a0*/  MUFU.EX2 R58, R110 ;  /* 0x0000006e003a7308 */ /* 0x0001e60000000800 */
[----:B------:R-:W-:-:S04]  /*133b0*/  FMNMX.FTZ R60, R57, R60, !PT ;  /* 0x0000003c393c7209 */ /* 0x000fc80007810000 */
[----:B------:R-:W-:Y:S01]  /*133c0*/  FMNMX.FTZ R119, R61, R60, !PT ;  /* 0x0000003c3d777209 */ /* 0x000fe20007810000 */
[----:B------:R-:W-:-:S01]  /*133d0*/  FFMA.FTZ R60, R66, UR10, -R7 ;  /* 0x0000000a423c7c23 */ /* 0x000fc20008010807 */
[----:B0-----:R-:W-:Y:S01]  /*133e0*/  FFMA.FTZ R110, R70, UR10, -R7 ;  /* 0x0000000a466e7c23 */ /* 0x001fe20008010807 */
        /* <DEDUP_REMOVED lines=9> */
[----:B------:R0:W-:Y:S01]  /*13480*/  MUFU.EX2 R66, R110 ;  /* 0x0000006e00427308 */ /* 0x0001e20000000800 */
[----:B------:R-:W-:-:S04]  /*13490*/  FMNMX.FTZ R119, R73, R70, !PT ;  /* 0x0000004649777209 */ /* 0x000fc80007810000 */
[----:B------:R-:W-:-:S03]  /*134a0*/  FMNMX.FTZ R70, R76, R119, !PT ;  /* 0x000000774c467209 */ /* 0x000fc60007810000 */
[----:B------:R-:W-:Y:S01]  /*134b0*/  MUFU.EX2 R21, R21 ;  /* 0x0000001500157308 */ /* 0x000fe20000000800 */
[----:B------:R-:W-:Y:S01]  /*134c0*/  FMNMX.FTZ R119, R77, R70, !PT ;  /* 0x000000464d777209 */ /* 0x000fe20007810000 */
[----:B0-----:R-:W-:-:S03]  /*134d0*/  FFMA.FTZ R110, R78, UR10, -R7 ;  /* 0x0000000a4e6e7c23 */ /* 0x001fc60008010807 */
        /* <DEDUP_REMOVED lines=18> */
[----:B------:R-:W-:Y:S01]  /*13600*/  IMAD.U32 R108, RZ, RZ, UR10 ;  /* 0x0000000aff6c7e24 */ /* 0x000fe2000f8e00ff */
[----:B------:R-:W-:Y:S01]  /*13610*/  MUFU.EX2 R27, R27 ;  /* 0x0000001b001b7308 */ /* 0x000fe20000000800 */
[----:B0-----:R-:W-:-:S01]  /*13620*/  FFMA.FTZ R112, R86, UR10, -R7 ;  /* 0x0000000a56707c23 */ /* 0x001fc20008010807 */
[----:B------:R-:W-:-:S04]  /*13630*/  FMNMX.FTZ R86, R101, R82, !PT ;  /* 0x0000005265567209 */ /* 0x000fc80007810000 */
[----:B------:R-:W-:Y:S02]  /*13640*/  FMNMX.FTZ R86, R103, R86, !PT ;  /* 0x0000005667567209 */ /* 0x000fe40007810000 */
[----:B------:R0:W-:Y:S02]  /*13650*/  MUFU.EX2 R82, R112 ;  /* 0x0000007000527308 */ /* 0x0001e40000000800 */
[----:B------:R-:W-:-:S04]  /*13660*/  FMNMX.FTZ R86, R105, R86, !PT ;  /* 0x0000005669567209 */ /* 0x000fc80007810000 */
[----:B------:R-:W-:Y:S02]  /*13670*/  FMNMX.FTZ R86, R107, R86, !PT ;  /* 0x000000566b567209 */ /* 0x000fe40007810000 */
[----:B------:R-:W-:Y:S02]  /*13680*/  MUFU.EX2 R30, R30 ;  /* 0x0000001e001e7308 */ /* 0x000fe40000000800 */
[----:B------:R-:W-:-:S05]  /*13690*/  FMNMX.FTZ R110, R109, R86, !PT ;  /* 0x000000566d6e7209 */ /* 0x000fca0007810000 */
[----:B------:R-:W0:Y:S01]  /*136a0*/  SHFL.BFLY PT, R117, R110, 0x2, 0x1f ;  /* 0x0c401f006e757f89 */ /* 0x000e2200000e0000 */
[----:B------:R-:W-:Y:S08]  /*136b0*/  MUFU.EX2 R31, R31 ;  /* 0x0000001f001f7308 */ /* 0x000ff00000000800 */
[----:B------:R-:W-:Y:S08]  /*136c0*/  MUFU.EX2 R34, R34 ;  /* 0x0000002200227308 */ /* 0x000ff00000000800 */
[----:B------:R-:W-:Y:S01]  /*136d0*/  MUFU.EX2 R35, R35 ;  /* 0x0000002300237308 */ /* 0x000fe20000000800 */
[----:B0-----:R-:W-:Y:S01]  /*136e0*/  FMNMX.FTZ R112, R110, R117, !PT ;  /* 0x000000756e707209 */ /* 0x001fe20007810000 */
[--C-:B------:R-:W-:Y:S01]  /*136f0*/  FFMA.FTZ R117, R104, UR10, -R7.reuse ;  /* 0x0000000a68757c23 */ /* 0x100fe20008010807 */
[----:B------:R-:W-:-:S01]  /*13700*/  FFMA.FTZ R104, R111, UR10, -R7 ;  /* 0x0000000a6f687c23 */ /* 0x000fc20008010807 */
[----:B------:R-:W-:-:S04]  /*13710*/  FMUL.FTZ R111, R106, UR10 ;  /* 0x0000000a6a6f7c20 */ /* 0x000fc80008410000 */
[----:B------:R-:W-:Y:S01]  /*13720*/  MUFU.EX2 R38, R38 ;  /* 0x0000002600267308 */ /* 0x000fe20000000800 */
[----:B------:R-:W0:Y:S07]  /*13730*/  SHFL.BFLY PT, R185, R112, 0x1, 0x1f ;  /* 0x0c201f0070b97f89 */ /* 0x000e2e00000e0000 */
[----:B------:R-:W1:Y:S08]  /*13740*/  MUFU.EX2 R111, R111 ;  /* 0x0000006f006f7308 */ /* 0x000e700000000800 */
[----:B------:R-:W-:Y:S08]  /*13750*/  MUFU.EX2 R39, R39 ;  /* 0x0000002700277308 */ /* 0x000ff00000000800 */
[----:B------:R-:W-:Y:S01]  /*13760*/  MUFU.EX2 R45, R45 ;  /* 0x0000002d002d7308 */ /* 0x000fe20000000800 */
[----:B0-----:R-:W-:-:S04]  /*13770*/  FMNMX.FTZ R7, R112, R185, !PT ;  /* 0x000000b970077209 */ /* 0x001fc80007810000 */
        /* <DEDUP_REMOVED lines=31> */
[----:B------:R-:W-:Y:S01]  /*13970*/  FFMA.FTZ R64, R68, UR10, -R106 ;  /* 0x0000000a44407c23 */ /* 0x000fe2000801086a */
[----:B-1----:R-:W-:-:S01]  /*13980*/  FFMA.FTZ R68, R111, R5, R12 ;  /* 0x000000056f447223 */ /* 0x002fc2000001000c */
[----:B------:R-:W-:Y:S01]  /*13990*/  FFMA.FTZ R101, R101, UR10, -R106 ;  /* 0x0000000a65657c23 */ /* 0x000fe2000801086a */
[----:B------:R-:W-:Y:S01]  /*139a0*/  FMUL.FTZ R110, R57, UR10 ;  /* 0x0000000a396e7c20 */ /* 0x000fe20008410000 */
[----:B------:R-:W-:Y:S01]  /*139b0*/  MUFU.EX2 R13, R13 ;  /* 0x0000000d000d7308 */ /* 0x000fe20000000800 */
[----:B------:R-:W-:-:S01]  /*139c0*/  FADD.FTZ R113, R115, R68 ;  /* 0x0000004473717221 */ /* 0x000fc20000010000 */
[--C-:B------:R-:W-:Y:S01]  /*139d0*/  FFMA.FTZ R57, R62, UR10, -R106.reuse ;  /* 0x0000000a3e397c23 */ /* 0x100fe2000801086a */
[----:B------:R-:W-:-:S01]  /*139e0*/  FFMA.FTZ R62, R65, UR10, -R106 ;  /* 0x0000000a413e7c23 */ /* 0x000fc2000801086a */
[----:B------:R-:W-:Y:S01]  /*139f0*/  FFMA.FTZ R65, R69, UR10, -R106 ;  /* 0x0000000a45417c23 */ /* 0x000fe2000801086a */
[----:B------:R-:W-:-:S01]  /*13a00*/  FADD.FTZ R68, R10, R113 ;  /* 0x000000710a447221 */ /* 0x000fc20000010000 */
[----:B------:R-:W-:-:S02]  /*13a10*/  FFMA.FTZ R107, R107, UR10, -R106 ;  /* 0x0000000a6b6b7c23 */ /* 0x000fc4000801086a */
[----:B------:R-:W0:Y:S01]  /*13a20*/  MUFU.EX2 R110, R110 ;  /* 0x0000006e006e7308 */ /* 0x000e220000000800 */
[----:B------:R-:W-:-:S01]  /*13a30*/  FADD.FTZ R69, R41, R68 ;  /* 0x0000004429457221 */ /* 0x000fc20000010000 */
[----:B------:R-:W-:-:S03]  /*13a40*/  FFMA.FTZ R68, R72, UR10, -R106 ;  /* 0x0000000a48447c23 */ /* 0x000fc6000801086a */
[----:B------:R-:W-:Y:S01]  /*13a50*/  FADD.FTZ R72, R20, R69 ;  /* 0x0000004514487221 */ /* 0x000fe20000010000 */
[----:B------:R-:W-:-:S02]  /*13a60*/  FFMA.FTZ R69, R73, UR10, -R106 ;  /* 0x0000000a49457c23 */ /* 0x000fc4000801086a */
[----:B------:R-:W1:Y:S01]  /*13a70*/  MUFU.EX2 R11, R11 ;  /* 0x0000000b000b7308 */ /* 0x000e620000000800 */
[----:B------:R-:W-:-:S04]  /*13a80*/  FADD.FTZ R113, R21, R72 ;  /* 0x0000004815717221 */ /* 0x000fc80000010000 */
[----:B------:R-:W-:-:S03]  /*13a90*/  FADD.FTZ R72, R26, R113 ;  /* 0x000000711a487221 */ /* 0x000fc60000010000 */
[----:B------:R-:W2:Y:S01]  /*13aa0*/  MUFU.EX2 R14, R14 ;  /* 0x0000000e000e7308 */ /* 0x000ea20000000800 */
[----:B0-----:R-:W-:-:S01]  /*13ab0*/  FFMA.FTZ R5, R110, R4, R13 ;  /* 0x000000046e057223 */ /* 0x001fc2000001000d */
[----:B------:R-:W-:Y:S01]  /*13ac0*/  FADD.FTZ R73, R27, R72 ;  /* 0x000000481b497221 */ /* 0x000fe20000010000 */
[----:B------:R-:W-:-:S02]  /*13ad0*/  FFMA.FTZ R72, R76, UR10, -R106 ;  /* 0x0000000a4c487c23 */ /* 0x000fc4000801086a */
[----:B------:R-:W-:Y:S01]  /*13ae0*/  FADD.FTZ R4, R108, R5 ;  /* 0x000000056c047221 */ /* 0x000fe20000010000 */
[----:B------:R-:W-:-:S01]  /*13af0*/  FADD.FTZ R76, R30, R73 ;  /* 0x000000491e4c7221 */ /* 0x000fc20000010000 */
[----:B------:R-:W-:Y:S01]  /*13b00*/  FFMA.FTZ R73, R77, UR10, -R106 ;  /* 0x0000000a4d497c23 */ /* 0x000fe2000801086a */
[----:B------:R-:W0:Y:S01]  /*13b10*/  MUFU.EX2 R15, R15 ;  /* 0x0000000f000f7308 */ /* 0x000e220000000800 */
[----:B-1----:R-:W-:-:S01]  /*13b20*/  FADD.FTZ R5, R11, R4 ;  /* 0x000000040b057221 */ /* 0x002fc20000010000 */
[----:B------:R-:W-:-:S04]  /*13b30*/  FADD.FTZ R113, R31, R76 ;  /* 0x0000004c1f717221 */ /* 0x000fc80000010000 */
[----:B------:R-:W-:Y:S02]  /*13b40*/  FADD.FTZ R76, R34, R113 ;  /* 0x00000071224c7221 */ /* 0x000fe40000010000 */
[----:B------:R-:W1:Y:S01]  /*13b50*/  MUFU.EX2 R24, R24 ;  /* 0x0000001800187308 */ /* 0x000e620000000800 */
[----:B--2---:R-:W-:-:S01]  /*13b60*/  FADD.FTZ R4, R14, R5 ;  /* 0x000000050e047221 */ /* 0x004fc20000010000 */
[----:B------:R-:W-:Y:S01]  /*13b70*/  FADD.FTZ R77, R35, R76 ;  /* 0x0000004c234d7221 */ /* 0x000fe20000010000 */
[----:B------:R-:W-:-:S03]  /*13b80*/  FFMA.FTZ R76, R80, UR10, -R106 ;  /* 0x0000000a504c7c23 */ /* 0x000fc6000801086a */
[----:B------:R-:W-:Y:S01]  /*13b90*/  FADD.FTZ R80, R38, R77 ;  /* 0x0000004d26507221 */ /* 0x000fe20000010000 */
[----:B------:R-:W-:-:S01]  /*13ba0*/  FFMA.FTZ R77, R81, UR10, -R106 ;  /* 0x0000000a514d7c23 */ /* 0x000fc2000801086a */
[----:B------:R-:W2:Y:S01]  /*13bb0*/  MUFU.EX2 R25, R25 ;  /* 0x0000001900197308 */ /* 0x000ea20000000800 */
[----:B0-----:R-:W-:-:S01]  /*13bc0*/  FADD.FTZ R5, R15, R4 ;  /* 0x000000040f057221 */ /* 0x001fc20000010000 */
[----:B------:R-:W-:-:S04]  /*13bd0*/  FADD.FTZ R113, R39, R80 ;  /* 0x0000005027717221 */ /* 0x000fc80000010000 */
[----:B------:R-:W-:Y:S02]  /*13be0*/  FADD.FTZ R80, R40, R113 ;  /* 0x0000007128507221 */ /* 0x000fe40000010000 */
[----:B------:R-:W0:Y:S01]  /*13bf0*/  MUFU.EX2 R28, R28 ;  /* 0x0000001c001c7308 */ /* 0x000e220000000800 */
[----:B-1----:R-:W-:-:S01]  /*13c00*/  FADD.FTZ R4, R24, R5 ;  /* 0x0000000518047221 */ /* 0x002fc20000010000 */
[----:B------:R-:W-:Y:S01]  /*13c10*/  FADD.FTZ R81, R45, R80 ;  /* 0x000000502d517221 */ /* 0x000fe20000010000 */
[----:B------:R-:W-:-:S03]  /*13c20*/  FFMA.FTZ R80, R84, UR10, -R106 ;  /* 0x0000000a54507c23 */ /* 0x000fc6000801086a */
[----:B------:R-:W-:Y:S01]  /*13c30*/  FADD.FTZ R84, R44, R81 ;  /* 0x000000512c547221 */ /* 0x000fe20000010000 */
[----:B------:R-:W-:-:S01]  /*13c40*/  FFMA.FTZ R81, R85, UR10, -R106 ;  /* 0x0000000a55517c23 */ /* 0x000fc2000801086a */
[----:B------:R-:W1:Y:S01]  /*13c50*/  MUFU.EX2 R29, R29 ;  /* 0x0000001d001d7308 */ /* 0x000e620000000800 */
[----:B--2---:R-:W-:-:S01]  /*13c60*/  FADD.FTZ R5, R25, R4 ;  /* 0x0000000419057221 */ /* 0x004fc20000010000 */
[----:B------:R-:W-:-:S04]  /*13c70*/  FADD.FTZ R113, R49, R84 ;  /* 0x0000005431717221 */ /* 0x000fc80000010000 */
[----:B------:R-:W-:Y:S02]  /*13c80*/  FADD.FTZ R84, R48, R113 ;  /* 0x0000007130547221 */ /* 0x000fe40000010000 */
        /* <DEDUP_REMOVED lines=26> */
[----:B------:R-:W-:-:S03]  /*13e30*/  FFMA.FTZ R84, R88, UR10, -R106 ;  /* 0x0000000a58547c23 */ /* 0x000fc6000801086a */
[----:B------:R-:W-:Y:S01]  /*13e40*/  FADD.FTZ R88, R54, R85 ;  /* 0x0000005536587221 */ /* 0x000fe20000010000 */
[----:B------:R-:W-:-:S01]  /*13e50*/  FFMA.FTZ R85, R89, UR10, -R106 ;  /* 0x0000000a59557c23 */ /* 0x000fc2000801086a */
[----:B------:R-:W-:Y:S01]  /*13e60*/  FFMA.FTZ R89, R93, UR10, -R106 ;  /* 0x0000000a5d597c23 */ /* 0x000fe2000801086a */
        /* <DEDUP_REMOVED lines=21> */
[----:B-1----:R-:W-:-:S04]  /*13fc0*/  FADD.FTZ R113, R67, R92 ;  /* 0x0000005c43717221 */ /* 0x002fc80000010000 */
[----:B------:R-:W-:-:S03]  /*13fd0*/  FADD.FTZ R4, R66, R113 ;  /* 0x0000007142047221 */ /* 0x000fc60000010000 */
        /* <DEDUP_REMOVED lines=8> */
[----:B--2---:R-:W-:-:S01]  /*14060*/  FADD.FTZ R93, R65, R92 ;  /* 0x0000005c415d7221 */ /* 0x004fc20000010000 */
[----:B------:R-:W-:-:S06]  /*14070*/  FFMA.FTZ R92, R96, UR10, -R106 ;  /* 0x0000000a605c7c23 */ /* 0x000fcc000801086a */
[----:B------:R-:W2:Y:S01]  /*14080*/  MUFU.EX2 R69, R69 ;  /* 0x0000004500457308 */ /* 0x000ea20000000800 */
[----:B0-----:R-:W-:-:S01]  /*14090*/  FADD.FTZ R96, R68, R93 ;  /* 0x0000005d44607221 */ /* 0x001fc20000010000 */
[----:B------:R-:W-:-:S06]  /*140a0*/  FFMA.FTZ R93, R99, UR10, -R106 ;  /* 0x0000000a635d7c23 */ /* 0x000fcc000801086a */
        /* <DEDUP_REMOVED lines=35> */
[--C-:B------:R-:W-:Y:S01]  /*142e0*/  FFMA.FTZ R100, R105, UR10, -R106.reuse ;  /* 0x0000000a69647c23 */ /* 0x100fe2000801086a */
[----:B------:R-:W-:-:S05]  /*142f0*/  FFMA.FTZ R106, R109, UR10, -R106 ;  /* 0x0000000a6d6a7c23 */ /* 0x000fca000801086a */
        /* <DEDUP_REMOVED lines=35> */
[----:B------:R-:W-:Y:S01]  /*14530*/  FADD.FTZ R5, R9, R4 ;  /* 0x0000000409057221 */ /* 0x000fe20000010000 */
[----:B-1----:R-:W-:-:S01]  /*14540*/  FADD.FTZ R4, R106, R103 ;  /* 0x000000676a047221 */ /* 0x002fc20000010000 */
[----:B------:R-:W-:Y:S06]  /*14550*/  @!P0 BRA `(.L_x_6646) ;  /* 0x0000000000048947 */ /* 0x000fec0003800000 */
[----:B------:R-:W-:Y:S01]  /*14560*/  BPT.TRAP 0x1 ;  /* 0x000000040000795c */ /* 0x000fe20000300000 */
.L_x_6646:
        /* <DEDUP_REMOVED lines=124> */
.L_x_6629:
[----:B------:R-:W-:Y:S06]  /*14d30*/  BAR.ARV 0x8, 0x180 ;  /* 0x0206000000007b1d */ /* 0x000fec0000002000 */
[----:B------:R-:W-:Y:S05]  /*14d40*/  @!P0 BRA `(.L_x_6648) ;  /* 0x0000000000048947 */ /* 0x000fea0003800000 */
[----:B------:R-:W-:Y:S01]  /*14d50*/  BPT.TRAP 0x1 ;  /* 0x000000040000795c */ /* 0x000fe20000300000 */
.L_x_6648:
[----:B------:R-:W-:Y:S01]  /*14d60*/  ULEA UR9, UR47, UR45, 0x3 ;  /* 0x0000002d2f097291 */ /* 0x000fe2000f8e183f */
[----:B------:R-:W-:-:S05]  /*14d70*/  IMAD.U32 R0, RZ, RZ, UR37 ;  /* 0x00000025ff007e24 */ /* 0x000fca000f8e00ff */
[----:B------:R-:W-:-:S04]  /*14d80*/  SHF.L.U32 R0, R0, 0x1f, RZ ;  /* 0x0000001f00007819 */ /* 0x000fc800000006ff */
[----:B------:R0:W1:Y:S01]  /*14d90*/  SYNCS.PHASECHK.TRANS64.TRYWAIT P1, [UR9+0x28850], R0 ;  /* 0x02885000ff0075a7 */ /* 0x0000620008020149 */
[----:B------:R-:W-:Y:S05]  /*14da0*/  @!P0 BRA `(.L_x_6649) ;  /* 0x0000000000048947 */ /* 0x000fea0003800000 */
[----:B------:R-:W-:Y:S01]  /*14db0*/  BPT.TRAP 0x1 ;  /* 0x000000040000795c */ /* 0x000fe20000300000 */
.L_x_6649:
[----:B-1----:R-:W-:Y:S05]  /*14dc0*/  @P1 BRA `(.L_x_6650) ;  /* 0x0000000000081947 */ /* 0x002fea0003800000 */
[----:B------:R-:W1:Y:S02]  /*14dd0*/  SYNCS.PHASECHK.TRANS64.TRYWAIT P1, [UR9+0x28850], R0 ;  /* 0x02885000ff0075a7 */ /* 0x000e640008020149 */
[----:B-1----:R-:W-:Y:S05]  /*14de0*/  @!P1 BRA `(.L_x_6651) ;  /* 0x0000007400789947 */ /* 0x002fea0003800000 */
.L_x_6650:
        /* <DEDUP_REMOVED lines=15> */
[----:B------:R-:W-:Y:S01]  /*14ee0*/  QGMMA.64x128x32.F32.E4M3.E4M3 R120, R204, gdesc[UR4], R120, gsb0 ;  /* 0x01e00004cc787df3 */ /* 0x000fe20008000878 */
[----:B------:R-:W-:Y:S01]  /*14ef0*/  UMOV UR7, 0x80000020 ;  /* 0x8000002000077882 */ /* 0x000fe20000000000 */
[----:B------:R-:W-:Y:S01]  /*14f00*/  UMOV UR6, UR4 ;  /* 0x0000000400067c82 */ /* 0x000fe20008000000 */
[----:B------:R-:W-:Y:S01]  /*14f10*/  UIADD3 UR4, UR8, 0x200, URZ ;  /* 0x0000020008047890 */ /* 0x000fe2000fffe03f */
[----:B------:R-:W-:Y:S02]  /*14f20*/  WARPGROUP.DEPBAR.LE gsb0, 0x0 ;  /* 0x00008000000079c5 */ /* 0x000fe40000010000 */
[----:B------:R-:W-:-:S06]  /*14f30*/  WARPGROUP.ARRIVE ;  /* 0x00000000000079c5 */ /* 0x000fcc0000000000 */
[----:B------:R-:W-:Y:S01]  /*14f40*/  QGMMA.64x128x32.F32.E4M3.E4M3 R120, R200, gdesc[UR4], R120, gsb0 ;  /* 0x01e00004c8787df3 */ /* 0x000fe20008000878 */
[----:B------:R-:W-:Y:S01]  /*14f50*/  UMOV UR6, UR4 ;  /* 0x0000000400067c82 */ /* 0x000fe20008000000 */
[----:B------:R-:W-:Y:S01]  /*14f60*/  UMOV UR7, 0x80000020 ;  /* 0x8000002000077882 */ /* 0x000fe20000000000 */
[----:B------:R-:W-:Y:S01]  /*14f70*/  @UP0 UIMAD.WIDE.U32 UR4, UR40, UR14, URZ ;  /* 0x0000000e280402a5 */ /* 0x000fe2000f8e003f */
[----:B------:R-:W-:Y:S02]  /*14f80*/  WARPGROUP.DEPBAR.LE gsb0, 0x0 ;  /* 0x00008000000079c5 */ /* 0x000fe40000010000 */
[----:B------:R-:W-:-:S06]  /*14f90*/  WARPGROUP.ARRIVE ;  /* 0x00000000000079c5 */ /* 0x000fcc0000000000 */
[----:B------:R-:W-:Y:S01]  /*14fa0*/  QGMMA.64x128x32.F32.E4M3.E4M3 R120, R196, gdesc[UR4], R120, gsb0 ;  /* 0x01e00004c4787df3 */ /* 0x000fe20008000878 */
        /* <DEDUP_REMOVED lines=12> */
[----:B------:R-:W-:Y:S01]  /*15070*/  UIADD3 UR4, UR8, 0x202, URZ ;  /* 0x0000020208047890 */ /* 0x000fe2000fffe03f */
[----:B------:R-:W-:-:S03]  /*15080*/  IMAD.U32 R8, RZ, RZ, UR6 ;  /* 0x00000006ff087e24 */ /* 0x000fc6000f8e00ff */
[----:B------:R-:W-:Y:S01]  /*15090*/  IMAD.U32 R9, RZ, RZ, UR7 ;  /* 0x00000007ff097e24 */ /* 0x000fe2000f8e00ff */
[----:B------:R-:W-:Y:S02]  /*150a0*/  UMOV UR7, 0x80000020 ;  /* 0x8000002000077882 */ /* 0x000fe40000000000 */
[----:B------:R-:W-:Y:S02]  /*150b0*/  UMOV UR6, UR4 ;  /* 0x0000000400067c82 */ /* 0x000fe40008000000 */
[----:B------:R2:W3:Y:S01]  /*150c0*/  @P1 LDG.E R10, desc[UR48][R8.64] ;  /* 0x00000030080a1981 */ /* 0x0004e2000c1e1900 */
[----:B------:R-:W-:Y:S02]  /*150d0*/  WARPGROUP.DEPBAR.LE gsb0, 0x0 ;  /* 0x00008000000079c5 */ /* 0x000fe40000010000 */
[----:B------:R-:W-:-:S06]  /*150e0*/  WARPGROUP.ARRIVE ;  /* 0x00000000000079c5 */ /* 0x000fcc0000000000 */
[----:B------:R-:W-:Y:S01]  /*150f0*/  QGMMA.64x128x32.F32.E4M3.E4M3 R120, R192, gdesc[UR4], R120, gsb0 ;  /* 0x01e00004c0787df3 */ /* 0x000fe20008000878 */
[----:B------:R-:W-:Y:S01]  /*15100*/  UIADD3 UR4, UR8, 0x400, URZ ;  /* 0x0000040008047890 */ /* 0x000fe2000fffe03f */
[----:B------:R-:W-:-:S06]  /*15110*/  UMOV UR7, 0x80000020 ;  /* 0x8000002000077882 */ /* 0x000fcc0000000000 */
[----:B------:R-:W-:Y:S01]  /*15120*/  UMOV UR6, UR4 ;  /* 0x0000000400067c82 */ /* 0x000fe20008000000 */
[----:B------:R-:W-:Y:S01]  /*15130*/  UIADD3 UR8, UR8, 0x402, URZ ;  /* 0x0000040208087890 */ /* 0x000fe2000fffe03f */
[----:B01----:R-:W0:Y:S04]  /*15140*/  SHFL.BFLY PT, R0, R5, 0x2, 0x1f ;  /* 0x0c401f0005007f89 */ /* 0x003e2800000e0000 */
[----:B------:R-:W1:Y:S01]  /*15150*/  SHFL.BFLY PT, R11, R4, 0x2, 0x1f ;  /* 0x0c401f00040b7f89 */ /* 0x000e6200000e0000 */
[----:B------:R-:W-:Y:S02]  /*15160*/  WARPGROUP.DEPBAR.LE gsb0, 0x0 ;  /* 0x00008000000079c5 */ /* 0x000fe40000010000 */
[----:B------:R-:W-:-:S06]  /*15170*/  WARPGROUP.ARRIVE ;  /* 0x00000000000079c5 */ /* 0x000fcc0000000000 */
[----:B------:R-:W-:Y:S01]  /*15180*/  QGMMA.64x128x32.F32.E4M3.E4M3 R120, R188, gdesc[UR4], R120, gsb0 ;  /* 0x01e00004bc787df3 */ /* 0x000fe20008000878 */
[----:B------:R-:W-:Y:S01]  /*15190*/  UMOV UR6, UR8 ;  /* 0x0000000800067c82 */ /* 0x000fe20008000000 */
[----:B------:R-:W-:Y:S01]  /*151a0*/  UMOV UR7, 0x80000020 ;  /* 0x8000002000077882 */ /* 0x000fe20000000000 */
[----:B0-----:R-:W-:-:S01]  /*151b0*/  FADD.FTZ R0, R0, R5 ;  /* 0x0000000500007221 */ /* 0x001fc20000010000 */
[----:B-1----:R-:W-:-:S04]  /*151c0*/  FADD.FTZ R11, R11, R4 ;  /* 0x000000040b0b7221 */ /* 0x002fc80000010000 */
[----:B------:R-:W0:Y:S04]  /*151d0*/  SHFL.BFLY PT, R3, R0, 0x1, 0x1f ;  /* 0x0c201f0000037f89 */ /* 0x000e2800000e0000 */
        /* <DEDUP_REMOVED lines=33> */
.L_x_6652:
        /* <DEDUP_REMOVED lines=13> */
[----:B------:R-:W-:Y:S01]  /*154c0*/  SYNCS.ARRIVE.TRANS64.RED.A1T0 RZ, [UR4], RZ ;  /* 0x000000ffffff79a7 */ /* 0x000fe20008100404 */
        /* <DEDUP_REMOVED lines=60> */
.L_x_6578:
        /* <DEDUP_REMOVED lines=26> */
[----:B0-----:R-:W-:Y:S01]  /*15a30*/  IMAD.SHL.U32 R5, R46, 0x4, RZ ;  /* 0x000000042e057824 */ /* 0x001fe200078e00ff */
        /* <DEDUP_REMOVED lines=12> */
[----:B------:R-:W-:Y:S01]  /*15b00*/  VIADD R59, R19, UR39 ;  /* 0x00000027133b7c36 */ /* 0x000fe20008000000 */
[----:B------:R-:W-:Y:S02]  /*15b10*/  LOP3.LUT R5, R5, 0xc, RZ, 0xc0, !PT ;  /* 0x0000000c05057812 */ /* 0x000fe400078ec0ff */
[----:B------:R-:W-:Y:S02]  /*15b20*/  F2FP.BF16.F32.PACK_AB R45, R124, R45 ;  /* 0x0000002d7c2d723e */ /* 0x000fe400000010ff */
[----:B------:R-:W-:-:S02]  /*15b30*/  F2FP.BF16.F32.PACK_AB R44, R125, R44 ;  /* 0x0000002c7d2c723e */ /* 0x000fc400000010ff */
[----:B------:R-:W-:Y:S02]  /*15b40*/  F2FP.BF16.F32.PACK_AB R39, R134, R39 ;  /* 0x000000278627723e */ /* 0x000fe400000010ff */
[----:B------:R-:W-:Y:S02]  /*15b50*/  F2FP.BF16.F32.PACK_AB R38, R135, R38 ;  /* 0x000000268726723e */ /* 0x000fe400000010ff */
[----:B------:R-:W-:Y:S02]  /*15b60*/  F2FP.BF16.F32.PACK_AB R37, R140, R37 ;  /* 0x000000258c25723e */ /* 0x000fe400000010ff */
[----:B------:R-:W-:Y:S01]  /*15b70*/  F2FP.BF16.F32.PACK_AB R36, R141, R36 ;  /* 0x000000248d24723e */ /* 0x000fe200000010ff */
[----:B------:R-:W-:Y:S01]  /*15b80*/  USHF.R.S32.HI UR12, URZ, 0x1f, UR41 ;  /* 0x0000001f3f0c7899 */ /* 0x000fe20008011429 */
[----:B------:R-:W-:Y:S01]  /*15b90*/  BAR.SYNC.DEFER_BLOCKING 0x1, 0x100 ;  /* 0x0044000000007b1d */ /* 0x000fe20000010000 */
[----:B------:R-:W-:-:S05]  /*15ba0*/  IADD3 R6, P0, R5, UR6, RZ ;  /* 0x0000000605067c10 */ /* 0x000fca000ff1e0ff */
[----:B------:R-:W-:Y:S01]  /*15bb0*/  IMAD.X R7, RZ, RZ, UR7, P0 ;  /* 0x00000007ff077e24 */ /* 0x000fe200080e06ff */
[----:B------:R-:W-:Y:S01]  /*15bc0*/  ULDC.64 UR8, c[0x0][0xb90] ;  /* 0x0002e40000087ab9 */ /* 0x000fe20000000a00 */
[----:B------:R-:W-:Y:S01]  /*15bd0*/  USHF.R.S32.HI UR13, URZ, 0x1f, UR40 ;  /* 0x0000001f3f0d7899 */ /* 0x000fe20008011428 */
[----:B------:R-:W-:Y:S02]  /*15be0*/  ULDC.64 UR10, c[0x0][0xb98] ;  /* 0x0002e600000a7ab9 */ /* 0x000fe40000000a00 */
[----:B------:R0:W2:Y:S01]  /*15bf0*/  LDG.E.CONSTANT R5, desc[UR48][R6.64] ;  /* 0x0000003006057981 */ /* 0x0000a2000c1e9900 */
[----:B------:R-:W-:Y:S02]  /*15c00*/  UIMAD UR5, UR12, UR8, URZ ;  /* 0x000000080c0572a4 */ /* 0x000fe4000f8e023f */
[----:B------:R-:W-:Y:S02]  /*15c10*/  UIMAD.WIDE.U32 UR6, UR41, UR8, URZ ;  /* 0x00000008290672a5 */ /* 0x000fe4000f8e003f */
[----:B------:R-:W-:-:S02]  /*15c20*/  UIMAD UR5, UR41, UR9, UR5 ;  /* 0x00000009290572a4 */ /* 0x000fc4000f8e0205 */
[----:B------:R-:W-:Y:S02]  /*15c30*/  UIMAD UR8, UR13, UR10, URZ ;  /* 0x0000000a0d0872a4 */ /* 0x000fe4000f8e023f */
[----:B------:R-:W-:Y:S01]  /*15c40*/  UIADD3 UR7, UR7, UR5, URZ ;  /* 0x0000000507077290 */ /* 0x000fe2000fffe03f */
[----:B0-----:R-:W-:Y:S01]  /*15c50*/  LOP3.LUT P0, R6, R46, 0x3, RZ, 0xc0, !PT ;  /* 0x000000032e067812 */ /* 0x001fe2000780c0ff */
[----:B------:R-:W-:Y:S02]  /*15c60*/  UIMAD UR8, UR40, UR11, UR8 ;  /* 0x0000000b280872a4 */ /* 0x000fe4000f8e0208 */
[----:B------:R-:W-:Y:S01]  /*15c70*/  UIMAD.WIDE.U32 UR6, UR40, UR10, UR6 ;  /* 0x0000000a280672a5 */ /* 0x000fe2000f8e0006 */
[----:B------:R-:W-:Y:S01]  /*15c80*/  ISETP.EQ.OR P0, PT, R6, 0x3, !P0 ;  /* 0x000000030600780c */ /* 0x000fe20004702670 */
[----:B------:R-:W-:Y:S01]  /*15c90*/  ULDC UR5, c[0x0][0xa88] ;  /* 0x0002a20000057ab9 */ /* 0x000fe20000000800 */
[----:B------:R-:W-:Y:S02]  /*15ca0*/  MOV R6, R4 ;  /* 0x0000000400067202 */ /* 0x000fe40000000f00 */
[----:B-1----:R-:W-:Y:S01]  /*15cb0*/  MOV R7, R17 ;  /* 0x0000001100077202 */ /* 0x002fe20000000f00 */
[----:B------:R-:W-:Y:S01]  /*15cc0*/  ULDC.64 UR10, c[0x0][0xaf0] ;  /* 0x0002bc00000a7ab9 */ /* 0x000fe20000000a00 */
[----:B------:R-:W-:Y:S01]  /*15cd0*/  SEL R88, R31, R30, P0 ;  /* 0x0000001e1f587207 */ /* 0x000fe20000000000 */
[----:B------:R-:W0:Y:S01]  /*15ce0*/  LDC R17, c[0x0][0xbe8] ;  /* 0x0002fa00ff117b82 */ /* 0x000e220000000800 */
[----:B------:R-:W-:Y:S01]  /*15cf0*/  SEL R90, R30, R31, P0 ;  /* 0x0000001f1e5a7207 */ /* 0x000fe20000000000 */
[----:B------:R-:W-:Y:S01]  /*15d00*/  IMAD.WIDE R8, R213, 0x2, R6 ;  /* 0x00000002d5087825 */ /* 0x000fe200078e0206 */
[----:B------:R-:W-:-:S02]  /*15d10*/  SEL R84, R35, R34, P0 ;  /* 0x0000002223547207 */ /* 0x000fc40000000000 */
[----:B------:R-:W-:Y:S01]  /*15d20*/  SEL R86, R34, R35, P0 ;  /* 0x0000002322567207 */ /* 0x000fe20000000000 */
[----:B------:R-:W-:Y:S01]  /*15d30*/  IMAD R31, R209, 0x40, R22 ;  /* 0x00000040d11f7824 */ /* 0x000fe200078e0216 */
[C---:B------:R-:W-:Y:S02]  /*15d40*/  IADD3 R35, P6, R8.reuse, 0x4060, RZ ;  /* 0x0000406008237810 */ /* 0x040fe40007fde0ff */
[----:B------:R-:W-:Y:S01]  /*15d50*/  SEL R56, R33, R32, P0 ;  /* 0x0000002021387207 */ /* 0x000fe20000000000 */
[----:B------:R-:W-:Y:S01]  /*15d60*/  IMAD.WIDE R30, R31, 0x2, R6 ;  /* 0x000000021f1e7825 */ /* 0x000fe200078e0206 */
[----:B------:R-:W-:Y:S02]  /*15d70*/  IADD3 R7, P2, R8, 0x20, RZ ;  /* 0x0000002008077810 */ /* 0x000fe40007f5e0ff */
[----:B------:R-:W-:Y:S02]  /*15d80*/  SEL R58, R32, R33, P0 ;  /* 0x00000021203a7207 */ /* 0x000fe40000000000 */
[----:B------:R-:W-:Y:S01]  /*15d90*/  LOP3.LUT R34, R35, 0x380, RZ, 0xc0, !PT ;  /* 0x0000038023227812 */ /* 0x000fe200078ec0ff */
[----:B------:R-:W-:Y:S01]  /*15da0*/  IMAD.X R33, RZ, RZ, R9, P2 ;  /* 0x000000ffff217224 */ /* 0x000fe200010e0609 */
[----:B------:R-:W-:-:S02]  /*15db0*/  SEL R76, R43, R42, P0 ;  /* 0x0000002a2b4c7207 */ /* 0x000fc40000000000 */
[----:B------:R-:W-:Y:S02]  /*15dc0*/  SEL R78, R42, R43, P0 ;  /* 0x0000002b2a4e7207 */ /* 0x000fe40000000000 */
[----:B------:R-:W-:Y:S02]  /*15dd0*/  SEL R96, R21, R20, P0 ;  /* 0x0000001415607207 */ /* 0x000fe40000000000 */
[----:B------:R-:W-:Y:S01]  /*15de0*/  SEL R98, R20, R21, P0 ;  /* 0x0000001514627207 */ /* 0x000fe20000000000 */
[----:B0-----:R-:W-:Y:S01]  /*15df0*/  IMAD R73, R17, UR5, RZ ;  /* 0x0000000511497c24 */ /* 0x001fe2000f8e02ff */
[----:B------:R-:W-:Y:S02]  /*15e00*/  LOP3.LUT R43, R8, 0x380, RZ, 0xc0, !PT ;  /* 0x00000380082b7812 */ /* 0x000fe400078ec0ff */
[----:B------:R-:W-:Y:S02]  /*15e10*/  IADD3 R21, P2, R30, 0x2000, RZ ;  /* 0x000020001e157810 */ /* 0x000fe40007f5e0ff */
        /* <DEDUP_REMOVED lines=8> */
[----:B------:R-:W-:-:S02]  /*15ea0*/  SEL R68, R15, R14, P0 ;  /* 0x0000000e0f447207 */ /* 0x000fc40000000000 */
[----:B------:R-:W-:Y:S02]  /*15eb0*/  SEL R70, R14, R15, P0 ;  /* 0x0000000f0e467207 */ /* 0x000fe40000000000 */
[----:B------:R-:W-:Y:S02]  /*15ec0*/  SEL R72, R11, R10, P0 ;  /* 0x0000000a0b487207 */ /* 0x000fe40000000000 */
[----:B------:R-:W-:Y:S02]  /*15ed0*/  SEL R74, R10, R11, P0 ;  /* 0x0000000b0a4a7207 */ /* 0x000fe40000000000 */
[C---:B------:R-:W-:Y:S02]  /*15ee0*/  IADD3 R15, P5, R8.reuse, 0x4040, RZ ;  /* 0x00004040080f7810 */ /* 0x040fe40007fbe0ff */
[C---:B------:R-:W-:Y:S02]  /*15ef0*/  IADD3 R12, P4, R8.reuse, 0x4020, RZ ;  /* 0x00004020080c7810 */ /* 0x040fe40007f9e0ff */
[----:B------:R-:W-:-:S02]  /*15f00*/  IADD3 R10, P1, R8, 0x60, RZ ;  /* 0x00000060080a7810 */ /* 0x000fc40007f3e0ff */
[----:B------:R-:W-:Y:S02]  /*15f10*/  IADD3 R11, P6, R8, 0x40, RZ ;  /* 0x00000040080b7810 */ /* 0x000fe40007fde0ff */
[----:B------:R-:W-:Y:S01]  /*15f20*/  LOP3.LUT R42, R43, R8, RZ, 0x3c, !PT ;  /* 0x000000082b2a7212 */ /* 0x000fe200078e3cff */
[----:B------:R-:W-:Y:S01]  /*15f30*/  IMAD.MOV.U32 R43, RZ, RZ, R9 ;  /* 0x000000ffff2b7224 */ /* 0x000fe200078e0009 */
[----:B------:R-:W-:Y:S02]  /*15f40*/  SHF.R.U64 R20, R20, 0x3, RZ ;  /* 0x0000000314147819 */ /* 0x000fe400000012ff */
[----:B------:R-:W-:Y:S02]  /*15f50*/  LOP3.LUT R8, R13, 0x380, RZ, 0xc0, !PT ;  /* 0x000003800d087812 */ /* 0x000fe400078ec0ff */
[----:B------:R-:W-:Y:S01]  /*15f60*/  LOP3.LUT R20, R20, R21, RZ, 0x3c, !PT ;  /* 0x0000001514147212 */ /* 0x000fe200078e3cff */
[----:B------:R-:W-:Y:S01]  /*15f70*/  IMAD.X R21, RZ, RZ, R31, P2 ;  /* 0x000000ffff157224 */ /* 0x000fe200010e061f */
[----:B------:R-:W-:-:S02]  /*15f80*/  LOP3.LUT R6, R7, 0x380, RZ, 0xc0, !PT ;  /* 0x0000038007067812 */ /* 0x000fc400078ec0ff */
[----:B------:R-:W-:Y:S02]  /*15f90*/  SHF.R.U64 R8, R8, 0x3, RZ ;  /* 0x0000000308087819 */ /* 0x000fe400000012ff */
[----:B------:R-:W-:Y:S02]  /*15fa0*/  ISETP.NE.AND P2, PT, R17, 0x1, PT ;  /* 0x000000011100780c */ /* 0x000fe40003f45270 */
[----:B------:R-:W-:Y:S02]  /*15fb0*/  SEL R48, R41, R40, P0 ;  /* 0x0000002829307207 */ /* 0x000fe40000000000 */
[----:B------:R-:W-:Y:S01]  /*15fc0*/  SEL R50, R40, R41, P0 ;  /* 0x0000002928327207 */ /* 0x000fe20000000000 */
[----:B------:R-:W-:Y:S01]  /*15fd0*/  IMAD.X R41, RZ, RZ, R9, P3 ;  /* 0x000000ffff297224 */ /* 0x000fe200018e0609 */
[----:B------:R-:W-:Y:S02]  /*15fe0*/  SHF.R.U64 R6, R6, 0x3, RZ ;  /* 0x0000000306067819 */ /* 0x000fe400000012ff */
[----:B------:R-:W-:-:S02]  /*15ff0*/  LOP3.LUT R40, R8, R13, RZ, 0x3c, !PT ;  /* 0x0000000d08287212 */ /* 0x000fc400078e3cff */
[----:B------:R-:W-:Y:S02]  /*16000*/  LOP3.LUT R8, R10, 0x380, RZ, 0xc0, !PT ;  /* 0x000003800a087812 */ /* 0x000fe400078ec0ff */
[----:B------:R-:W-:Y:S02]  /*16010*/  LOP3.LUT R32, R6, R7, RZ, 0x3c, !PT ;  /* 0x0000000706207212 */ /* 0x000fe400078e3cff */
[----:B------:R-:W-:Y:S02]  /*16020*/  SHF.R.U64 R7, R8, 0x3, RZ ;  /* 0x0000000308077819 */ /* 0x000fe400000012ff */
[----:B------:R-:W-:Y:S02]  /*16030*/  SEL R92, R27, R26, P0 ;  /* 0x0000001a1b5c7207 */ /* 0x000fe40000000000 */
[----:B------:R-:W-:Y:S01]  /*16040*/  SEL R94, R26, R27, P0 ;  /* 0x0000001b1a5e7207 */ /* 0x000fe20000000000 */
[----:B------:R-:W-:Y:S01]  /*16050*/  IMAD.X R27, RZ, RZ, R9, P1 ;  /* 0x000000ffff1b7224 */ /* 0x000fe200008e0609 */
[----:B------:R-:W-:-:S02]  /*16060*/  LOP3.LUT R26, R7, R10, RZ, 0x3c, !PT ;  /* 0x0000000a071a7212 */ /* 0x000fc400078e3cff */
[----:B------:R-:W-:Y:S02]  /*16070*/  MOV R75, R34 ;  /* 0x00000022004b7202 */ /* 0x000fe40000000f00 */
[----:B------:R-:W0:Y:S01]  /*16080*/  @P2 LDC R34, c[0x0][0xbec] ;  /* 0x0002fb00ff222b82 */ /* 0x000e220000000800 */
[----:B------:R-:W-:Y:S02]  /*16090*/  MOV R83, R26 ;  /* 0x0000001a00537202 */ /* 0x000fe40000000f00 */
[----:B------:R-:W-:Y:S02]  /*160a0*/  LOP3.LUT R6, R11, 0x380, RZ, 0xc0, !PT ;  /* 0x000003800b067812 */ /* 0x000fe400078ec0ff */
[----:B------:R-:W-:Y:S02]  /*160b0*/  SEL R64, R25, R24, P0 ;  /* 0x0000001819407207 */ /* 0x000fe40000000000 */
[----:B------:R-:W-:Y:S01]  /*160c0*/  SEL R66, R24, R25, P0 ;  /* 0x0000001918427207 */ /* 0x000fe20000000000 */
[----:B------:R-:W1:Y:S01]  /*160d0*/  @P2 LDC R26, c[0x0][0xbf0] ;  /* 0x0002fc00ff1a2b82 */ /* 0x000e620000000800 */
[----:B------:R-:W-:Y:S01]  /*160e0*/  SHF.R.U64 R6, R6, 0x3, RZ ;  /* 0x0000000306067819 */ /* 0x000fe200000012ff */
[----:B------:R-:W-:Y:S01]  /*160f0*/  IMAD.X R25, RZ, RZ, R9, P6 ;  /* 0x000000ffff197224 */ /* 0x000fe200030e0609 */
[----:B------:R-:W-:-:S02]  /*16100*/  SEL R60, R29, R28, P0 ;  /* 0x0000001c1d3c7207 */ /* 0x000fc40000000000 */
[----:B------:R-:W-:Y:S02]  /*16110*/  SEL R62, R28, R29, P0 ;  /* 0x0000001d1c3e7207 */ /* 0x000fe40000000000 */
[----:B------:R-:W-:Y:S02]  /*16120*/  IADD3 R29, P6, R30, 0x1000, RZ ;  /* 0x000010001e1d7810 */ /* 0x000fe40007fde0ff */
[----:B------:R-:W-:Y:S02]  /*16130*/  LOP3.LUT R24, R6, R11, RZ, 0x3c, !PT ;  /* 0x0000000b06187212 */ /* 0x000fe400078e3cff */
[----:B------:R-:W-:Y:S02]  /*16140*/  LOP3.LUT R28, R29, 0x380, RZ, 0xc0, !PT ;  /* 0x000003801d1c7812 */ /* 0x000fe400078ec0ff */
[----:B------:R-:W-:Y:S02]  /*16150*/  MOV R63, R42 ;  /* 0x0000002a003f7202 */ /* 0x000fe40000000f00 */
[----:B------:R-:W-:Y:S01]  /*16160*/  MOV R42, R24 ;  /* 0x00000018002a7202 */ /* 0x000fe20000000f00 */
[----:B0-----:R-:W-:Y:S01]  /*16170*/  @P2 IMAD.HI.U32 R25, R59, R34, RZ ;  /* 0x000000223b192227 */ /* 0x001fe200078e00ff */
[----:B------:R-:W-:-:S02]  /*16180*/  SEL R46, R45, R44, P0 ;  /* 0x0000002c2d2e7207 */ /* 0x000fc40000000000 */
[----:B------:R-:W-:Y:S01]  /*16190*/  SEL R44, R44, R45, P0 ;  /* 0x0000002d2c2c7207 */ /* 0x000fe20000000000 */
[----:B------:R-:W-:Y:S01]  /*161a0*/  IMAD.MOV.U32 R24, RZ, RZ, R59 ;  /* 0x000000ffff187224 */ /* 0x000fe200078e003b */
[----:B------:R-:W-:Y:S02]  /*161b0*/  LOP3.LUT R14, R15, 0x380, RZ, 0xc0, !PT ;  /* 0x000003800f0e7812 */ /* 0x000fe400078ec0ff */
[----:B------:R-:W-:Y:S02]  /*161c0*/  SHF.R.U64 R28, R28, 0x3, RZ ;  /* 0x000000031c1c7819 */ /* 0x000fe400000012ff */
[----:B------:R-:W-:Y:S02]  /*161d0*/  SEL R52, R37, R36, P0 ;  /* 0x0000002425347207 */ /* 0x000fe40000000000 */
[----:B------:R-:W-:Y:S01]  /*161e0*/  SEL R54, R36, R37, P0 ;  /* 0x0000002524367207 */ /* 0x000fe20000000000 */
[----:B------:R-:W-:Y:S01]  /*161f0*/  IMAD.X R37, RZ, RZ, R9, P5 ;  /* 0x000000ffff257224 */ /* 0x000fe200028e0609 */
[----:B------:R-:W-:-:S02]  /*16200*/  SEL R80, R39, R38, P0 ;  /* 0x0000002627507207 */ /* 0x000fc40000000000 */
[----:B------:R-:W-:Y:S01]  /*16210*/  SEL R82, R38, R39, P0 ;  /* 0x0000002726527207 */ /* 0x000fe20000000000 */
[----:B------:R-:W-:Y:S01]  /*16220*/  IMAD.X R39, RZ, RZ, R9, P4 ;  /* 0x000000ffff277224 */ /* 0x000fe200020e0609 */
[----:B------:R-:W-:Y:S02]  /*16230*/  LOP3.LUT R9, R12, 0x380, RZ, 0xc0, !PT ;  /* 0x000003800c097812 */ /* 0x000fe400078ec0ff */
[----:B------:R-:W-:Y:S02]  /*16240*/  SHF.R.U64 R14, R14, 0x3, RZ ;  /* 0x000000030e0e7819 */ /* 0x000fe400000012ff */
[----:B------:R-:W-:Y:S01]  /*16250*/  LOP3.LUT R28, R28, R29, RZ, 0x3c, !PT ;  /* 0x0000001d1c1c7212 */ /* 0x000fe200078e3cff */
[----:B------:R-:W-:Y:S01]  /*16260*/  IMAD.X R29, RZ, RZ, R31, P6 ;  /* 0x000000ffff1d7224 */ /* 0x000fe200030e061f */
[----:B-1----:R-:W-:Y:S02]  /*16270*/  @P2 SHF.R.U32.HI R24, RZ, R26, R25 ;  /* 0x0000001aff182219 */ /* 0x002fe40000011619 */
[----:B------:R-:W-:-:S02]  /*16280*/  MOV R61, R32 ;  /* 0x00000020003d7202 */ /* 0x000fc40000000f00 */
[----:B------:R-:W-:Y:S01]  /*16290*/  IADD3 R45, P6, R30, 0x7000, RZ ;  /* 0x000070001e2d7810 */ /* 0x000fe20007fde0ff */
[----:B------:R-:W-:Y:S01]  /*162a0*/  IMAD.MOV R32, RZ, RZ, -R24 ;  /* 0x000000ffff207224 */ /* 0x000fe200078e0a18 */
[----:B------:R-:W-:Y:S02]  /*162b0*/  SHF.R.U64 R9, R9, 0x3, RZ ;  /* 0x0000000309097819 */ /* 0x000fe400000012ff */
[----:B------:R-:W-:Y:S01]  /*162c0*/  LOP3.LUT R36, R14, R15, RZ, 0x3c, !PT ;  /* 0x0000000f0e247212 */ /* 0x000fe200078e3cff */
[----:B------:R-:W-:Y:S01]  /*162d0*/  IMAD R59, R17, R32, R59 ;  /* 0x00000020113b7224 */ /* 0x000fe200078e023b */
[----:B------:R-:W-:Y:S02]  /*162e0*/  SEL R104, R182, R183, P0 ;  /* 0x000000b7b6687207 */ /* 0x000fe40000000000 */
[----:B------:R-:W-:Y:S02]  /*162f0*/  IADD3 R15, P1, R30, 0x3000, RZ ;  /* 0x000030001e0f7810 */ /* 0x000fe40007f3e0ff */
[----:B------:R-:W-:-:S02]  /*16300*/  LOP3.LUT R6, R45, 0x380, RZ, 0xc0, !PT ;  /* 0x000003802d067812 */ /* 0x000fc400078ec0ff */
[----:B------:R-:W-:Y:S02]  /*16310*/  LOP3.LUT R38, R9, R12, RZ, 0x3c, !PT ;  /* 0x0000000c09267212 */ /* 0x000fe400078e3cff */
[----:B------:R-:W-:Y:S02]  /*16320*/  MOV R77, R36 ;  /* 0x00000024004d7202 */ /* 0x000fe40000000f00 */
[----:B------:R-:W-:Y:S02]  /*16330*/  LOP3.LUT R14, R15, 0x380, RZ, 0xc0, !PT ;  /* 0x000003800f0e7812 */ /* 0x000fe400078ec0ff */
[----:B------:R-:W-:Y:S02]  /*16340*/  SHF.R.U64 R6, R6, 0x3, RZ ;  /* 0x0000000306067819 */ /* 0x000fe400000012ff */
[----:B------:R-:W-:Y:S02]  /*16350*/  MOV R79, R38 ;  /* 0x00000026004f7202 */ /* 0x000fe40000000f00 */
[----:B------:R-:W-:-:S02]  /*16360*/  SEL R182, R183, R182, P0 ;  /* 0x000000b6b7b67207 */ /* 0x000fc40000000000 */
[----:B------:R-:W-:Y:S02]  /*16370*/  SHF.R.U64 R14, R14, 0x3, RZ ;  /* 0x000000030e0e7819 */ /* 0x000fe400000012ff */
[----:B------:R-:W-:Y:S02]  /*16380*/  LOP3.LUT R6, R6, R45, RZ, 0x3c, !PT ;  /* 0x0000002d06067212 */ /* 0x000fe400078e3cff */
[----:B------:R-:W-:Y:S01]  /*16390*/  LOP3.LUT R14, R14, R15, RZ, 0x3c, !PT ;  /* 0x0000000f0e0e7212 */ /* 0x000fe200078e3cff */
[----:B------:R-:W-:Y:S01]  /*163a0*/  IMAD.X R15, RZ, RZ, R31, P1 ;  /* 0x000000ffff0f7224 */ /* 0x000fe200008e061f */
[----:B------:R-:W-:Y:S01]  /*163b0*/  MOV R81, R40 ;  /* 0x0000002800517202 */ /* 0x000fe20000000f00 */
[----:B------:R-:W-:Y:S01]  /*163c0*/  IMAD.U32 R41, RZ, RZ, UR8 ;  /* 0x00000008ff297e24 */ /* 0x000fe2000f8e00ff */
[----:B------:R-:W-:Y:S01]  /*163d0*/  SHF.R.S32.HI R26, RZ, 0x1f, R24 ;  /* 0x0000001fff1a7819 */ /* 0x000fe20000011418 */
[----:B------:R-:W-:Y:S01]  /*163e0*/  ULDC.64 UR8, c[0x0][0xae8] ;  /* 0x0002ba0000087ab9 */ /* 0x000fe20000000a00 */
[----:B------:R-:W-:-:S02]  /*163f0*/  IADD3 R40, P1, R24, UR6, RZ ;  /* 0x0000000618287c10 */ /* 0x000fc4000ff3e0ff */
[----:B------:R-:W-:Y:S02]  /*16400*/  IADD3 R13, P3, R30, 0x4000, RZ ;  /* 0x000040001e0d7810 */ /* 0x000fe40007f7e0ff */
[----:B------:R-:W-:Y:S01]  /*16410*/  IADD3.X R41, R26, UR7, R41, P1, !PT ;  /* 0x000000071a297c10 */ /* 0x000fe20008ffe429 */
[----:B------:R-:W-:Y:S01]  /*16420*/  ULDC.64 UR6, c[0x0][0xb88] ;  /* 0x0002e20000067ab9 */ /* 0x000fe20000000a00 */
[----:B------:R-:W-:Y:S02]  /*16430*/  IADD3 R11, P4, R30, 0x5000, RZ ;  /* 0x000050001e0b7810 */ /* 0x000fe40007f9e0ff */
[----:B------:R-:W-:Y:S01]  /*16440*/  SHF.R.S32.HI R36, RZ, 0x1f, R59 ;  /* 0x0000001fff247819 */ /* 0x000fe2000001143b */
[----:B------:R-:W-:Y:S01]  /*16450*/  IMAD.WIDE.U32 R40, R59, UR6, R40 ;  /* 0x000000063b287c25 */ /* 0x000fe2000f8e0028 */
[----:B------:R-:W-:Y:S02]  /*16460*/  LOP3.LUT R12, R13, 0x380, RZ, 0xc0, !PT ;  /* 0x000003800d0c7812 */ /* 0x000fe400078ec0ff */
[----:B------:R-:W-:Y:S01]  /*16470*/  LOP3.LUT R10, R11, 0x380, RZ, 0xc0, !PT ;  /* 0x000003800b0a7812 */ /* 0x000fe200078ec0ff */
[----:B------:R-:W-:Y:S01]  /*16480*/  IMAD R36, R36, UR6, RZ ;  /* 0x0000000624247c24 */ /* 0x000fe2000f8e02ff */
[----:B------:R-:W-:-:S02]  /*16490*/  SHF.R.U64 R12, R12, 0x3, RZ ;  /* 0x000000030c0c7819 */ /* 0x000fc400000012ff */
[----:B------:R-:W-:Y:S01]  /*164a0*/  LOP3.LUT P1, RZ, R210, 0x3, RZ, 0xc0, !PT ;  /* 0x00000003d2ff7812 */ /* 0x000fe2000782c0ff */
[----:B------:R-:W-:Y:S01]  /*164b0*/  IMAD R59, R59, UR7, R36 ;  /* 0x000000073b3b7c24 */ /* 0x000fe2000f8e0224 */
[----:B------:R-:W-:Y:S01]  /*164c0*/  SHF.R.U64 R10, R10, 0x3, RZ ;  /* 0x000000030a0a7819 */ /* 0x000fe200000012ff */
[----:B------:R-:W-:Y:S01]  /*164d0*/  ULDC.64 UR6, c[0x0][0xb50] ;  /* 0x0002d40000067ab9 */ /* 0x000fe20000000a00 */
[----:B------:R-:W-:Y:S01]  /*164e0*/  LOP3.LUT R12, R12, R13, RZ, 0x3c, !PT ;  /* 0x0000000d0c0c7212 */ /* 0x000fe200078e3cff */
[--C-:B------:R-:W-:Y:S01]  /*164f0*/  IMAD.X R13, RZ, RZ, R31.reuse, P3 ;  /* 0x000000ffff0d7224 */ /* 0x100fe200018e061f */
[----:B------:R-:W-:Y:S01]  /*16500*/  LOP3.LUT R10, R10, R11, RZ, 0x3c, !PT ;  /* 0x0000000b0a0a7212 */ /* 0x000fe200078e3cff */
[----:B------:R-:W-:Y:S01]  /*16510*/  IMAD.X R11, RZ, RZ, R31, P4 ;  /* 0x000000ffff0b7224 */ /* 0x000fe200020e061f */
[C---:B------:R-:W-:Y:S02]  /*16520*/  IADD3 R9, P5, R30.reuse, 0x6000, RZ ;  /* 0x000060001e097810 */ /* 0x040fe40007fbe0ff */
[----:B------:R-:W-:-:S02]  /*16530*/  LOP3.LUT R7, R30, 0x380, RZ, 0xc0, !PT ;  /* 0x000003801e077812 */ /* 0x000fc400078ec0ff */
[----:B--2---:R-:W-:Y:S01]  /*16540*/  LOP3.LUT R35, R5, 0x2, RZ, 0x3c, !PT ;  /* 0x0000000205237812 */ /* 0x004fe200078e3cff */
        /* <DEDUP_REMOVED lines=16> */
[----:B------:R-:W-:Y:S01]  /*16650*/  UIMAD UR5, UR12, UR8, URZ ;  /* 0x000000080c0572a4 */ /* 0x000fe2000f8e023f */
[----:B------:R-:W-:-:S02]  /*16660*/  LOP3.LUT R8, R9, 0x380, RZ, 0xc0, !PT ;  /* 0x0000038009087812 */ /* 0x000fc400078ec0ff */
[----:B------:R0:W1:Y:S01]  /*16670*/  SHFL.IDX PT, R25, R44, R35, 0x1c1f ;  /* 0x001c1f232c197589 */ /* 0x00006200000e0000 */
[----:B------:R-:W-:-:S03]  /*16680*/  SHF.R.U64 R7, R7, 0x3, RZ ;  /* 0x0000000307077819 */ /* 0x000fc600000012ff */
[----:B------:R-:W2:Y:S04]  /*16690*/  SHFL.IDX PT, R27, R50, R35, 0x1c1f ;  /* 0x001c1f23321b7589 */ /* 0x000ea800000e0000 */
[----:B------:R-:W3:Y:S04]  /*166a0*/  SHFL.IDX PT, R33, R78, R35, 0x1c1f ;  /* 0x001c1f234e217589 */ /* 0x000ee800000e0000 */
[----:B------:R-:W4:Y:S01]  /*166b0*/  SHFL.IDX PT, R37, R82, R35, 0x1c1f ;  /* 0x001c1f2352257589 */ /* 0x000f2200000e0000 */
[----:B0-----:R-:W-:-:S03]  /*166c0*/  VIADD R44, R212, UR39 ;  /* 0x00000027d42c7c36 */ /* 0x001fc60008000000 */
[----:B------:R-:W-:Y:S04]  /*166d0*/  SHFL.IDX PT, R39, R86, R35, 0x1c1f ;  /* 0x001c1f2356277589 */ /* 0x000fe800000e0000 */
[----:B------:R-:W0:Y:S01]  /*166e0*/  SHFL.IDX PT, R5, R54, R35, 0x1c1f ;  /* 0x001c1f2336057589 */ /* 0x000e2200000e0000 */
[----:B------:R-:W-:-:S03]  /*166f0*/  ISETP.GE.OR P3, PT, R44, R73, P1 ;  /* 0x000000492c00720c */ /* 0x000fc60000f66670 */
[----:B------:R-:W-:Y:S01]  /*16700*/  SHFL.IDX PT, R43, R58, R35, 0x1c1f ;  /* 0x001c1f233a2b7589 */ /* 0x000fe200000e0000 */
[----:B-1----:R-:W-:Y:S02]  /*16710*/  SEL R24, R46, R25, P0 ;  /* 0x000000192e187207 */ /* 0x002fe40000000000 */
[----:B------:R-:W-:Y:S01]  /*16720*/  SEL R26, R25, R46, P0 ;  /* 0x0000002e191a7207 */ /* 0x000fe20000000000 */
[----:B------:R-:W-:Y:S01]  /*16730*/  SHFL.IDX PT, R53, R90, R35, 0x1c1f ;  /* 0x001c1f235a357589 */ /* 0x000fe200000e0000 */
[----:B--2---:R-:W-:Y:S02]  /*16740*/  SEL R32, R48, R27, P0 ;  /* 0x0000001b30207207 */ /* 0x004fe40000000000 */
[----:B------:R-:W-:Y:S01]  /*16750*/  SEL R34, R27, R48, P0 ;  /* 0x000000301b227207 */ /* 0x000fe20000000000 */
[----:B------:R-:W-:Y:S01]  /*16760*/  SHFL.IDX PT, R45, R62, R35, 0x1c1f ;  /* 0x001c1f233e2d7589 */ /* 0x000fe200000e0000 */
[----:B---3--:R-:W-:Y:S02]  /*16770*/  SEL R25, R76, R33, P0 ;  /* 0x000000214c197207 */ /* 0x008fe40000000000 */
[----:B------:R-:W-:Y:S01]  /*16780*/  SEL R27, R33, R76, P0 ;  /* 0x0000004c211b7207 */ /* 0x000fe20000000000 */
[----:B------:R-:W1:Y:S01]  /*16790*/  SHFL.IDX PT, R47, R66, R35, 0x1c1f ;  /* 0x001c1f23422f7589 */ /* 0x000e6200000e0000 */
[----:B----4-:R-:W-:-:S03]  /*167a0*/  SEL R33, R80, R37, P0 ;  /* 0x0000002550217207 */ /* 0x010fc60000000000 */
[----:B------:R-:W-:Y:S04]  /*167b0*/  SHFL.IDX PT, R55, R94, R35, 0x1c1f ;  /* 0x001c1f235e377589 */ /* 0x000fe800000e0000 */
[----:B------:R-:W-:Y:S01]  /*167c0*/  SHFL.IDX PT, R57, R98, R35, 0x1c1f ;  /* 0x001c1f2362397589 */ /* 0x000fe200000e0000 */
[----:B0-----:R-:W-:Y:S02]  /*167d0*/  SEL R36, R52, R5, P0 ;  /* 0x0000000534247207 */ /* 0x001fe40000000000 */
[----:B------:R-:W-:Y:S01]  /*167e0*/  SEL R38, R5, R52, P0 ;  /* 0x0000003405267207 */ /* 0x000fe20000000000 */
[----:B------:R-:W0:Y:S01]  /*167f0*/  SHFL.IDX PT, R67, R102, R35, 0x1c1f ;  /* 0x001c1f2366437589 */ /* 0x000e2200000e0000 */
[----:B------:R-:W-:Y:S01]  /*16800*/  IMAD.IADD R5, R41, 0x1, R59 ;  /* 0x0000000129057824 */ /* 0x000fe200078e023b */
[----:B------:R-:W-:-:S02]  /*16810*/  LEA R41, P4, R40, UR6, 0x2 ;  /* 0x0000000628297c11 */ /* 0x000fc4000f8810ff */
[----:B------:R-:W2:Y:S04]  /*16820*/  SHFL.IDX PT, R49, R70, R35, 0x1c1f ;  /* 0x001c1f2346317589 */ /* 0x000ea800000e0000 */
[----:B------:R-:W3:Y:S01]  /*16830*/  SHFL.IDX PT, R71, R182, R35, 0x1c1f ;  /* 0x001c1f23b6477589 */ /* 0x000ee200000e0000 */
[----:B------:R-:W-:-:S03]  /*16840*/  LEA.HI.X R5, R40, UR7, R5, 0x2, P4 ;  /* 0x0000000728057c11 */ /* 0x000fc6000a0f1405 */
[----:B------:R4:W3:Y:S01]  /*16850*/  SHFL.IDX PT, R51, R74, R35, 0x1c1f ;  /* 0x001c1f234a337589 */ /* 0x0008e200000e0000 */
[----:B-1----:R-:W-:Y:S01]  /*16860*/  SEL R46, R47, R64, P0 ;  /* 0x000000402f2e7207 */ /* 0x002fe20000000000 */
[----:B------:R-:W-:Y:S01]  /*16870*/  UIMAD UR5, UR41, UR9, UR5 ;  /* 0x00000009290572a4 */ /* 0x000fe2000f8e0205 */
[----:B------:R-:W-:Y:S01]  /*16880*/  SHF.R.U64 R8, R8, 0x3, RZ ;  /* 0x0000000308087819 */ /* 0x000fe200000012ff */
[----:B------:R1:W-:Y:S01]  /*16890*/  STSM.16.M88.4 [R63], R24 ;  /* 0x000000183f007844 */ /* 0x0003e20000000200 */
[----:B------:R-:W-:-:S03]  /*168a0*/  LOP3.LUT R30, R7, R30, RZ, 0x3c, !PT ;  /* 0x0000001e071e7212 */ /* 0x000fc600078e3cff */
[----:B------:R-:W-:Y:S01]  /*168b0*/  SHFL.IDX PT, R62, R41, 0x1, 0x1c1f ;  /* 0x003c1f00293e7f89 */ /* 0x000fe200000e0000 */
[----:B0-----:R-:W-:-:S03]  /*168c0*/  SEL R65, R100, R67, P0 ;  /* 0x0000004364417207 */ /* 0x001fc60000000000 */
[----:B------:R-:W-:Y:S01]  /*168d0*/  SHFL.IDX PT, R63, R5, 0x1, 0x1c1f ;  /* 0x003c1f00053f7f89 */ /* 0x000fe200000e0000 */
[----:B----4-:R-:W-:Y:S02]  /*168e0*/  SEL R35, R37, R80, P0 ;  /* 0x0000005025237207 */ /* 0x010fe40000000000 */
[----:B--2---:R-:W-:Y:S02]  /*168f0*/  SEL R66, R49, R68, P0 ;  /* 0x0000004431427207 */ /* 0x004fe40000000000 */
[----:B---3--:R-:W-:Y:S01]  /*16900*/  SEL R69, R104, R71, P0 ;  /* 0x0000004768457207 */ /* 0x008fe20000000000 */
[----:B-1----:R-:W-:Y:S01]  /*16910*/  VIADD R24, R44, 0x8 ;  /* 0x000000082c187836 */ /* 0x002fe20000000000 */
[----:B------:R-:W-:Y:S01]  /*16920*/  SEL R37, R84, R39, P0 ;  /* 0x0000002754257207 */ /* 0x000fe20000000000 */
[----:B------:R0:W-:Y:S01]  /*16930*/  STSM.16.M88.4 [R61], R32 ;  /* 0x000000203d007844 */ /* 0x0001e20000000200 */
[----:B------:R-:W-:Y:S01]  /*16940*/  SEL R39, R39, R84, P0 ;  /* 0x0000005427277207 */ /* 0x000fe20000000000 */
[----:B------:R-:W-:Y:S01]  /*16950*/  UIMAD.WIDE.U32 UR6, UR41, UR8, URZ ;  /* 0x00000008290672a5 */ /* 0x000fe2000f8e003f */
[----:B------:R-:W-:Y:S01]  /*16960*/  ISETP.GE.OR P1, PT, R24, R73, P1 ;  /* 0x000000491800720c */ /* 0x000fe20000f26670 */
[----:B------:R-:W-:Y:S01]  /*16970*/  SHFL.IDX PT, R61, R5, RZ, 0x1c1f ;  /* 0x001c1fff053d7589 */ /* 0x000fe200000e0000 */
[----:B------:R-:W-:Y:S01]  /*16980*/  SEL R24, R56, R43, P0 ;  /* 0x0000002b38187207 */ /* 0x000fe20000000000 */
[----:B------:R-:W-:Y:S01]  /*16990*/  IMAD.X R7, RZ, RZ, R31, P6 ;  /* 0x000000ffff077224 */ /* 0x000fe200030e061f */
[----:B------:R-:W-:Y:S01]  /*169a0*/  SEL R26, R43, R56, P0 ;  /* 0x000000382b1a7207 */ /* 0x000fe20000000000 */
[----:B------:R-:W-:Y:S01]  /*169b0*/  STSM.16.M88.4 [R42], R36 ;  /* 0x000000242a007844 */ /* 0x000fe20000000200 */
[----:B------:R-:W-:-:S02]  /*169c0*/  SEL R25, R88, R53, P0 ;  /* 0x0000003558197207 */ /* 0x000fc40000000000 */
[----:B------:R-:W-:Y:S02]  /*169d0*/  SEL R27, R53, R88, P0 ;  /* 0x00000058351b7207 */ /* 0x000fe40000000000 */
[----:B------:R-:W-:Y:S02]  /*169e0*/  SEL R44, R64, R47, P0 ;  /* 0x0000002f402c7207 */ /* 0x000fe40000000000 */
[----:B------:R-:W-:Y:S01]  /*169f0*/  SEL R47, R57, R96, P0 ;  /* 0x00000060392f7207 */ /* 0x000fe20000000000 */
[----:B------:R-:W-:Y:S01]  /*16a00*/  STSM.16.M88.4 [R83], R24 ;  /* 0x0000001853007844 */ /* 0x000fe20000000200 */
[----:B0-----:R-:W-:Y:S02]  /*16a10*/  SEL R32, R60, R45, P0 ;  /* 0x0000002d3c207207 */ /* 0x001fe40000000000 */
[----:B------:R-:W-:Y:S02]  /*16a20*/  SEL R34, R45, R60, P0 ;  /* 0x0000003c2d227207 */ /* 0x000fe40000000000 */
[----:B------:R-:W-:Y:S01]  /*16a30*/  SEL R33, R92, R55, P0 ;  /* 0x000000375c217207 */ /* 0x000fe20000000000 */
[----:B------:R-:W0:Y:S01]  /*16a40*/  SHFL.IDX PT, R60, R41, RZ, 0x1c1f ;  /* 0x001c1fff293c7589 */ /* 0x000e2200000e0000 */
[----:B------:R-:W-:-:S02]  /*16a50*/  SEL R35, R55, R92, P0 ;  /* 0x0000005c37237207 */ /* 0x000fc40000000000 */
[----:B------:R-:W-:Y:S02]  /*16a60*/  SEL R45, R96, R57, P0 ;  /* 0x00000039602d7207 */ /* 0x000fe40000000000 */
        /* <DEDUP_REMOVED lines=8> */
[----:B------:R-:W-:Y:S01]  /*16af0*/  LOP3.LUT R8, R8, R9, RZ, 0x3c, !PT ;  /* 0x0000000908087212 */ /* 0x000fe200078e3cff */
[----:B------:R-:W-:Y:S01]  /*16b00*/  UIMAD UR8, UR13, UR10, URZ ;  /* 0x0000000a0d0872a4 */ /* 0x000fe2000f8e023f */
[----:B------:R-:W-:Y:S01]  /*16b10*/  IMAD.X R9, RZ, RZ, R31, P5 ;  /* 0x000000ffff097224 */ /* 0x000fe200028e061f */
[----:B------:R-:W-:Y:S01]  /*16b20*/  STSM.16.M88.4 [R75], R68 ;  /* 0x000000444b007844 */ /* 0x000fe20000000200 */
[----:B------:R-:W-:Y:S08]  /*16b30*/  BAR.SYNC.DEFER_BLOCKING 0x1, 0x100 ;  /* 0x0044000000007b1d */ /* 0x000ff00000010000 */
[----:B-1----:R-:W1:Y:S01]  /*16b40*/  @P2 LDC R64, c[0x0][0xbec] ;  /* 0x0002fb00ff402b82 */ /* 0x002e620000000800 */
[----:B0-----:R0:W-:Y:S04]  /*16b50*/  @!P3 ST.E desc[UR48][R60.64], R3 ;  /* 0x000000033c00b985 */ /* 0x0011e8000c101930 */
[----:B------:R2:W-:Y:S01]  /*16b60*/  @!P1 ST.E desc[UR48][R62.64], R0 ;  /* 0x000000003e009985 */ /* 0x0005e2000c101930 */
[----:B------:R-:W-:-:S02]  /*16b70*/  UIADD3 UR7, UR7, UR5, URZ ;  /* 0x0000000507077290 */ /* 0x000fc4000fffe03f */
[----:B0-----:R-:W0:Y:S01]  /*16b80*/  @P2 LDC R61, c[0x0][0xbf0] ;  /* 0x0002fc00ff3d2b82 */ /* 0x001e220000000800 */
[----:B--2---:R-:W-:Y:S01]  /*16b90*/  IMAD R0, R208, 0x20, R209 ;  /* 0x00000020d0007824 */ /* 0x004fe200078e02d1 */
[----:B------:R2:W5:Y:S03]  /*16ba0*/  LD.E.128 R44, desc[UR48][R8.64] ;  /* 0x00000030082c7980 */ /* 0x000566000c101d00 */
[----:B------:R-:W-:Y:S01]  /*16bb0*/  VIADD R5, R0, UR39 ;  /* 0x0000002700057c36 */ /* 0x000fe20008000000 */
[----:B------:R3:W5:Y:S03]  /*16bc0*/  LD.E.128 R32, desc[UR48][R6.64] ;  /* 0x0000003006207980 */ /* 0x000766000c101d00 */
[----:B-1----:R-:W-:Y:S01]  /*16bd0*/  @P2 IMAD.HI.U32 R0, R5, R64, RZ ;  /* 0x0000004005002227 */ /* 0x002fe200078e00ff */
[----:B------:R-:W-:Y:S01]  /*16be0*/  UIMAD UR5, UR40, UR11, UR8 ;  /* 0x0000000b280572a4 */ /* 0x000fe2000f8e0208 */
[----:B------:R-:W5:Y:S02]  /*16bf0*/  LD.E.128 R48, desc[UR48][R30.64] ;  /* 0x000000301e307980 */ /* 0x000f64000c101d00 */
[----:B------:R-:W-:Y:S01]  /*16c00*/  IMAD.MOV.U32 R3, RZ, RZ, R5 ;  /* 0x000000ffff037224 */ /* 0x000fe200078e0005 */
[----:B------:R-:W-:Y:S01]  /*16c10*/  UIMAD.WIDE.U32 UR40, UR40, UR10, UR6 ;  /* 0x0000000a282872a5 */ /* 0x000fe2000f8e0006 */
[----:B------:R-:W5:Y:S02]  /*16c20*/  LD.E.128 R40, desc[UR48][R28.64] ;  /* 0x000000301c287980 */ /* 0x000f64000c101d00 */
[----:B------:R-:W-:-:S02]  /*16c30*/  ULDC.64 UR6, c[0x0][0xae0] ;  /* 0x0002b80000067ab9 */ /* 0x000fc40000000a00 */
[----:B------:R-:W5:Y:S01]  /*16c40*/  LD.E.128 R36, desc[UR48][R20.64] ;  /* 0x0000003014247980 */ /* 0x000f62000c101d00 */
[----:B0-----:R-:W-:Y:S01]  /*16c50*/  @P2 SHF.R.U32.HI R3, RZ, R61, R0 ;  /* 0x0000003dff032219 */ /* 0x001fe20000011600 */
[----:B------:R-:W-:Y:S02]  /*16c60*/  UIADD3 UR5, UR41, UR5, URZ ;  /* 0x0000000529057290 */ /* 0x000fe4000fffe03f */
[----:B------:R-:W5:Y:S01]  /*16c70*/  LD.E.128 R24, desc[UR48][R14.64] ;  /* 0x000000300e187980 */ /* 0x000f62000c101d00 */
[--C-:B------:R-:W-:Y:S01]  /*16c80*/  SHF.R.S32.HI R0, RZ, 0x1f, R3.reuse ;  /* 0x0000001fff007819 */ /* 0x100fe20000011403 */
[----:B--2---:R-:W-:Y:S02]  /*16c90*/  IMAD.MOV R8, RZ, RZ, -R3 ;  /* 0x000000ffff087224 */ /* 0x004fe400078e0a03 */
[----:B------:R-:W5:Y:S01]  /*16ca0*/  LD.E.128 R56, desc[UR48][R12.64] ;  /* 0x000000300c387980 */ /* 0x000f62000c101d00 */
[----:B---3--:R-:W-:Y:S02]  /*16cb0*/  IMAD.U32 R7, RZ, RZ, UR41 ;  /* 0x00000029ff077e24 */ /* 0x008fe4000f8e00ff */
[----:B------:R-:W-:Y:S01]  /*16cc0*/  IMAD R0, R0, UR6, RZ ;  /* 0x0000000600007c24 */ /* 0x000fe2000f8e02ff */
[----:B------:R0:W5:Y:S01]  /*16cd0*/  LD.E.128 R52, desc[UR48][R10.64] ;  /* 0x000000300a347980 */ /* 0x000162000c101d00 */
[----:B------:R-:W-:-:S02]  /*16ce0*/  IMAD R17, R17, R8, R5 ;  /* 0x0000000811117224 */ /* 0x000fc400078e0205 */
[----:B------:R-:W-:Y:S01]  /*16cf0*/  IMAD.U32 R6, RZ, RZ, UR40 ;  /* 0x00000028ff067e24 */ /* 0x000fe2000f8e00ff */
[----:B------:R-:W-:Y:S01]  /*16d00*/  @!PT LDS RZ, [RZ] ;  /* 0x00000000fffff984 */ /* 0x000fe20000000800 */
[----:B------:R-:W-:Y:S01]  /*16d10*/  @!PT LDS RZ, [RZ] ;  /* 0x00000000fffff984 */ /* 0x000fe20000000800 */
[----:B------:R-:W-:Y:S01]  /*16d20*/  @!PT LDS RZ, [RZ] ;  /* 0x00000000fffff984 */ /* 0x000fe20000000800 */
[----:B------:R-:W-:Y:S01]  /*16d30*/  @!PT LDS RZ, [RZ] ;  /* 0x00000000fffff984 */ /* 0x000fe20000000800 */
[----:B------:R1:W-:Y:S06]  /*16d40*/  MEMBAR.ALL.CTA ;  /* 0x0000000000007992 */ /* 0x0003ec0000008000 */
[----:B-1----:R-:W1:Y:S01]  /*16d50*/  FENCE.VIEW.ASYNC.S ;  /* 0x00000000000073c6 */ /* 0x002e620000000000 */
[----:B------:R-:W-:Y:S02]  /*16d60*/  IMAD.U32 R7, RZ, RZ, UR5 ;  /* 0x00000005ff077e24 */ /* 0x000fe4000f8e00ff */
[C---:B------:R-:W-:Y:S01]  /*16d70*/  IMAD R5, R3.reuse, UR7, R0 ;  /* 0x0000000703057c24 */ /* 0x040fe2000f8e0200 */
[----:B------:R-:W-:Y:S01]  /*16d80*/  SHF.R.S32.HI R0, RZ, 0x1f, R17 ;  /* 0x0000001fff007819 */ /* 0x000fe20000011411 */
[----:B------:R-:W-:Y:S01]  /*16d90*/  IMAD.WIDE.U32 R6, R3, UR6, R6 ;  /* 0x0000000603067c25 */ /* 0x000fe2000f8e0006 */
[----:B------:R-:W-:-:S03]  /*16da0*/  ULDC.64 UR6, c[0x0][0xad8] ;  /* 0x0002b60000067ab9 */ /* 0x000fc60000000a00 */
[----:B------:R-:W-:Y:S02]  /*16db0*/  IMAD.IADD R7, R7, 0x1, R5 ;  /* 0x0000000107077824 */ /* 0x000fe400078e0205 */
[----:B------:R-:W-:Y:S02]  /*16dc0*/  IMAD R8, R0, UR6, RZ ;  /* 0x0000000600087c24 */ /* 0x000fe4000f8e02ff */
[----:B0-----:R-:W-:Y:S02]  /*16dd0*/  VIADD R10, R209, UR39 ;  /* 0x00000027d10a7c36 */ /* 0x001fe40008000000 */
        /* <DEDUP_REMOVED lines=21> */
[CC--:B01----:R-:W-:Y:S02]  /*16f30*/  @!P2 LEA R4, P4, R22.reuse, R6.reuse, 0x1 ;  /* 0x000000061604a211 */ /* 0x0c3fe400078808ff */
[C---:B------:R-:W-:Y:S02]  /*16f40*/  @!P3 LEA R6, P5, R23.reuse, R6, 0x1 ;  /* 0x000000061706b211 */ /* 0x040fe400078a08ff */
[-C--:B--2---:R-:W-:Y:S02]  /*16f50*/  @!P2 LEA.HI.X R5, R22, R0.reuse, R215, 0x1, P4 ;  /* 0x000000001605a211 */ /* 0x084fe400020f0cd7 */
[----:B------:R-:W-:-:S03]  /*16f60*/  @!P3 LEA.HI.X R7, R23, R0, R214, 0x1, P5 ;  /* 0x000000001707b211 */ /* 0x000fc600028f0cd6 */
[----:B-----5:R3:W-:Y:S04]  /*16f70*/  @!P2 ST.E.128 desc[UR48][R4.64], R48 ;  /* 0x000000300400a985 */ /* 0x0207e8000c101d30 */
[----:B------:R3:W-:Y:S02]  /*16f80*/  @!P3 ST.E.128 desc[UR48][R6.64], R56 ;  /* 0x000000380600b985 */ /* 0x0007e4000c101d30 */
.L_x_6656:
[----:B------:R-:W-:Y:S05]  /*16f90*/  BSYNC B1 ;  /* 0x0000000000017941 */ /* 0x000fea0003800000 */
.L_x_6655:
[----:B--2---:R2:W4:Y:S01]  /*16fa0*/  SHFL.IDX PT, R0, R3, 0x1, 0x181f ;  /* 0x00381f0003007f89 */ /* 0x00452200000e0000 */
[----:B------:R-:W-:Y:S03]  /*16fb0*/  BSSY B1, `(.L_x_6657) ;  /* 0x000000c000017945 */ /* 0x000fe60003800000 */
[----:B-1-3--:R2:W1:Y:S01]  /*16fc0*/  SHFL.IDX PT, R6, R8, 0x1, 0x181f ;  /* 0x00381f0008067f89 */ /* 0x00a46200000e0000 */
[----:B------:R-:W-:Y:S05]  /*16fd0*/  @P0 BRA `(.L_x_6658) ;  /* 0x0000000000240947 */ /* 0x000fea0003800000 */
[----:B------:R-:W-:Y:S02]  /*16fe0*/  ULDC UR5, c[0x0][0xac8] ;  /* 0x0002b20000057ab9 */ /* 0x000fe40000000800 */
[----:B------:R-:W-:Y:S02]  /*16ff0*/  ISETP.GE.AND P3, PT, R22, UR5, PT ;  /* 0x0000000516007c0c */ /* 0x000fe4000bf66270 */
[----:B------:R-:W-:-:S11]  /*17000*/  ISETP.GE.AND P4, PT, R23, UR5, PT ;  /* 0x0000000517007c0c */ /* 0x000fd6000bf86270 */
[CC--:B01----:R-:W-:Y:S02]  /*17010*/  @!P3 LEA R4, P0, R22.reuse, R6.reuse, 0x1 ;  /* 0x000000061604b211 */ /* 0x0c3fe400078008ff */
[C---:B------:R-:W-:Y:S02]  /*17020*/  @!P4 LEA R6, P2, R23.reuse, R6, 0x1 ;  /* 0x000000061706c211 */ /* 0x040fe400078408ff */
[-C--:B----4-:R-:W-:Y:S02]  /*17030*/  @!P3 LEA.HI.X R5, R22, R0.reuse, R215, 0x1, P0 ;  /* 0x000000001605b211 */ /* 0x090fe400000f0cd7 */
[----:B------:R-:W-:-:S03]  /*17040*/  @!P4 LEA.HI.X R7, R23, R0, R214, 0x1, P2 ;  /* 0x000000001707c211 */ /* 0x000fc600010f0cd6 */
[----:B-----5:R3:W-:Y:S04]  /*17050*/  @!P3 ST.E.128 desc[UR48][R4.64], R40 ;  /* 0x000000280400b985 */ /* 0x0207e8000c101d30 */
[----:B------:R3:W-:Y:S02]  /*17060*/  @!P4 ST.E.128 desc[UR48][R6.64], R52 ;  /* 0x000000340600c985 */ /* 0x0007e4000c101d30 */
.L_x_6658:
[----:B------:R-:W-:Y:S05]  /*17070*/  BSYNC B1 ;  /* 0x0000000000017941 */ /* 0x000fea0003800000 */
.L_x_6657:
[----:B----4-:R4:W0:Y:S01]  /*17080*/  SHFL.IDX PT, R0, R3, 0x2, 0x181f ;  /* 0x00581f0003007f89 */ /* 0x01082200000e0000 */
        /* <DEDUP_REMOVED lines=8> */
[-C--:B------:R-:W-:Y:S02]  /*17110*/  @!P2 LEA.HI.X R5, R22, R0.reuse, R215, 0x1, P0 ;  /* 0x000000001605a211 */ /* 0x080fe400000f0cd7 */
[----:B------:R-:W-:-:S03]  /*17120*/  @!P3 LEA.HI.X R7, R23, R0, R214, 0x1, P1 ;  /* 0x000000001707b211 */ /* 0x000fc600008f0cd6 */
[----:B-----5:R3:W-:Y:S04]  /*17130*/  @!P2 ST.E.128 desc[UR48][R4.64], R36 ;  /* 0x000000240400a985 */ /* 0x0207e8000c101d30 */
[----:B------:R3:W-:Y:S02]  /*17140*/  @!P3 ST.E.128 desc[UR48][R6.64], R44 ;  /* 0x0000002c0600b985 */ /* 0x0007e4000c101d30 */
.L_x_6660:
[----:B------:R-:W-:Y:S05]  /*17150*/  BSYNC B1 ;  /* 0x0000000000017941 */ /* 0x000fea0003800000 */
.L_x_6659:
[----:B0-----:R-:W-:Y:S01]  /*17160*/  VIADD R0, R10, 0x60 ;  /* 0x000000600a007836 */ /* 0x001fe20000000000 */
[----:B--2-4-:R-:W0:Y:S04]  /*17170*/  SHFL.IDX PT, R3, R3, 0x3, 0x181f ;  /* 0x00781f0003037f89 */ /* 0x014e2800000e0000 */
[----:B------:R-:W-:Y:S01]  /*17180*/  ISETP.GE.AND P0, PT, R0, R73, PT ;  /* 0x000000490000720c */ /* 0x000fe20003f06270 */
[----:B------:R-:W2:-:S12]  /*17190*/  SHFL.IDX PT, R8, R8, 0x3, 0x181f ;  /* 0x00781f0008087f89 */ /* 0x000e9800000e0000 */
[----:B------:R-:W-:Y:S05]  /*171a0*/  @P0 BRA `(.L_x_6661) ;  /* 0x0000000800800947 */ /* 0x000fea0003800000 */
[----:B------:R-:W-:Y:S02]  /*171b0*/  ULDC UR5, c[0x0][0xac8] ;  /* 0x0002b20000057ab9 */ /* 0x000fe40000000800 */
[----:B------:R-:W-:-:S13]  /*171c0*/  ISETP.GE.AND P1, PT, R22, UR5, PT ;  /* 0x0000000516007c0c */ /* 0x000fda000bf26270 */
[----:B--23--:R-:W-:-:S04]  /*171d0*/  @!P1 LEA R4, P0, R22, R8, 0x1 ;  /* 0x0000000816049211 */ /* 0x00cfc800078008ff */
[----:B0-----:R-:W-:Y:S02]  /*171e0*/  @!P1 LEA.HI.X R5, R22, R3, R215, 0x1, P0 ;  /* 0x0000000316059211 */ /* 0x001fe400000f0cd7 */
[----:B------:R-:W-:-:S03]  /*171f0*/  ISETP.GE.AND P0, PT, R23, UR5, PT ;  /* 0x0000000517007c0c */ /* 0x000fc6000bf06270 */
[----:B-----5:R0:W-:Y:S10]  /*17200*/  @!P1 ST.E.128 desc[UR48][R4.64], R24 ;  /* 0x0000001804009985 */ /* 0x0201f4000c101d30 */
[----:B------:R-:W-:Y:S05]  /*17210*/  @P0 BRA `(.L_x_6661) ;  /* 0x0000000800640947 */ /* 0x000fea0003800000 */
[----:B0-----:R-:W-:-:S04]  /*17220*/  LEA R4, P0, R23, R8, 0x1 ;  /* 0x0000000817047211 */ /* 0x001fc800078008ff */
[----:B------:R-:W-:-:S05]  /*17230*/  LEA.HI.X R5, R23, R3, R214, 0x1, P0 ;  /* 0x0000000317057211 */ /* 0x000fca00000f0cd6 */
[----:B------:R0:W-:Y:S01]  /*17240*/  ST.E.128 desc[UR48][R4.64], R32 ;  /* 0x0000002004007985 */ /* 0x0001e2000c101d30 */
[----:B------:R-:W-:Y:S05]  /*17250*/  BRA `(.L_x_6661) ;  /* 0x0000000800547947 */ /* 0x000fea0003800000 */
.L_x_6654:
        /* <DEDUP_REMOVED lines=50> */
.L_x_6663:
[----:B------:R-:W-:Y:S05]  /*17580*/  BSYNC B1 ;  /* 0x0000000000017941 */ /* 0x000fea0003800000 */
.L_x_6662:
        /* <DEDUP_REMOVED lines=11> */
[----:B-1----:R-:W-:-:S03]  /*17640*/  @P1 SHF.R.U32.HI R3, RZ, R11, R0 ;  /* 0x0000000bff031219 */ /* 0x002fc60000011600 */
[----:B------:R-:W-:Y:S01]  /*17650*/  UIMAD UR5, UR40, UR11, UR5 ;  /* 0x0000000b280572a4 */ /* 0x000fe2000f8e0205 */
[--C-:B------:R-:W-:Y:S01]  /*17660*/  SHF.R.S32.HI R0, RZ, 0x1f, R3.reuse ;  /* 0x0000001fff007819 */ /* 0x100fe20000011403 */
[----:B------:R-:W-:Y:S01]  /*17670*/  UIMAD.WIDE.U32 UR40, UR40, UR10, UR6 ;  /* 0x0000000a282872a5 */ /* 0x000fe2000f8e0006 */
[----:B------:R-:W-:Y:S02]  /*17680*/  IMAD.MOV R7, RZ, RZ, -R3 ;  /* 0x000000ffff077224 */ /* 0x000fe400078e0a03 */
[----:B------:R-:W-:Y:S01]  /*17690*/  ULDC.64 UR6, c[0x0][0xae0] ;  /* 0x0002b80000067ab9 */ /* 0x000fe20000000a00 */
[----:B------:R-:W-:Y:S01]  /*176a0*/  UIADD3 UR5, UR41, UR5, URZ ;  /* 0x0000000529057290 */ /* 0x000fe2000fffe03f */
[----:B------:R-:W-:Y:S02]  /*176b0*/  IMAD R0, R0, UR6, RZ ;  /* 0x0000000600007c24 */ /* 0x000fe4000f8e02ff */
[----:B------:R-:W-:Y:S02]  /*176c0*/  IMAD R7, R10, R7, R8 ;  /* 0x000000070a077224 */ /* 0x000fe400078e0208 */
[----:B------:R-:W-:-:S02]  /*176d0*/  IMAD.U32 R5, RZ, RZ, UR41 ;  /* 0x00000029ff057e24 */ /* 0x000fc4000f8e00ff */
[----:B------:R-:W-:Y:S02]  /*176e0*/  IMAD.U32 R4, RZ, RZ, UR40 ;  /* 0x00000028ff047e24 */ /* 0x000fe4000f8e00ff */
[----:B------:R-:W-:Y:S01]  /*176f0*/  IMAD.U32 R5, RZ, RZ, UR5 ;  /* 0x00000005ff057e24 */ /* 0x000fe2000f8e00ff */
[----:B------:R-:W-:Y:S01]  /*17700*/  ULDC UR5, c[0x0][0xa88] ;  /* 0x0002a20000057ab9 */ /* 0x000fe20000000800 */
[C---:B------:R-:W-:Y:S01]  /*17710*/  IMAD R9, R3.reuse, UR7, R0 ;  /* 0x0000000703097c24 */ /* 0x040fe2000f8e0200 */
[----:B------:R-:W-:Y:S01]  /*17720*/  SHF.R.S32.HI R0, RZ, 0x1f, R7 ;  /* 0x0000001fff007819 */ /* 0x000fe20000011407 */
[----:B------:R-:W-:Y:S01]  /*17730*/  IMAD.WIDE.U32 R4, R3, UR6, R4 ;  /* 0x0000000603047c25 */ /* 0x000fe2000f8e0004 */
[----:B------:R-:W-:-:S03]  /*17740*/  ULDC.64 UR6, c[0x0][0xad8] ;  /* 0x0002b60000067ab9 */ /* 0x000fc60000000a00 */
        /* <DEDUP_REMOVED lines=27> */
.L_x_6665:
[----:B------:R-:W-:Y:S05]  /*17900*/  BSYNC B1 ;  /* 0x0000000000017941 */ /* 0x000fea0003800000 */
.L_x_6664:
        /* <DEDUP_REMOVED lines=13> */
.L_x_6667:
[----:B------:R-:W-:Y:S05]  /*179e0*/  BSYNC B1 ;  /* 0x0000000000017941 */ /* 0x000fea0003800000 */
.L_x_6666:
        /* <DEDUP_REMOVED lines=13> */
.L_x_6669:
[----:B------:R-:W-:Y:S05]  /*17ac0*/  BSYNC B1 ;  /* 0x0000000000017941 */ /* 0x000fea0003800000 */
.L_x_6668:
[----:B------:R-:W-:Y:S01]  /*17ad0*/  VIADD R3, R8, 0x60 ;  /* 0x0000006008037836 */ /* 0x000fe20000000000 */
[----:B0-----:R0:W0:Y:S04]  /*17ae0*/  SHFL.IDX PT, R0, R7, 0x3, 0x181f ;  /* 0x00781f0007007f89 */ /* 0x00102800000e0000 */
[----:B------:R-:W-:Y:S01]  /*17af0*/  ISETP.GE.AND P0, PT, R3, R9, PT ;  /* 0x000000090300720c */ /* 0x000fe20003f06270 */
[----:B-1-3--:R1:W3:-:S12]  /*17b00*/  SHFL.IDX PT, R4, R6, 0x3, 0x181f ;  /* 0x00781f0006047f89 */ /* 0x00a2d800000e0000 */
[----:B-1----:R-:W-:Y:S05]  /*17b10*/  @P0 BRA `(.L_x_6661) ;  /* 0x0000000000240947 */ /* 0x002fea0003800000 */
[----:B------:R-:W-:Y:S02]  /*17b20*/  ULDC UR5, c[0x0][0xac8] ;  /* 0x0002b20000057ab9 */ /* 0x000fe40000000800 */
[----:B------:R-:W-:Y:S02]  /*17b30*/  ISETP.GE.AND P2, PT, R22, UR5, PT ;  /* 0x0000000516007c0c */ /* 0x000fe4000bf46270 */
[----:B------:R-:W-:-:S11]  /*17b40*/  ISETP.GE.AND P3, PT, R23, UR5, PT ;  /* 0x0000000517007c0c */ /* 0x000fd6000bf66270 */
[CC--:B--234-:R-:W-:Y:S02]  /*17b50*/  @!P2 LEA R6, P0, R22.reuse, R4.reuse, 0x1 ;  /* 0x000000041606a211 */ /* 0x0dcfe400078008ff */
[C---:B------:R-:W-:Y:S02]  /*17b60*/  @!P3 LEA R4, P1, R23.reuse, R4, 0x1 ;  /* 0x000000041704b211 */ /* 0x040fe400078208ff */
[-C--:B0-----:R-:W-:Y:S02]  /*17b70*/  @!P2 LEA.HI.X R7, R22, R0.reuse, R215, 0x1, P0 ;  /* 0x000000001607a211 */ /* 0x081fe400000f0cd7 */
[----:B------:R-:W-:-:S03]  /*17b80*/  @!P3 LEA.HI.X R5, R23, R0, R214, 0x1, P1 ;  /* 0x000000001705b211 */ /* 0x000fc600008f0cd6 */
[----:B------:R1:W-:Y:S04]  /*17b90*/  @!P2 ST.E.128 desc[UR48][R6.64], RZ ;  /* 0x000000ff0600a985 */ /* 0x0003e8000c101d30 */
[----:B------:R1:W-:Y:S02]  /*17ba0*/  @!P3 ST.E.128 desc[UR48][R4.64], RZ ;  /* 0x000000ff0400b985 */ /* 0x0003e4000c101d30 */
.L_x_6661:
[----:B------:R-:W-:Y:S05]  /*17bb0*/  BSYNC B0 ;  /* 0x0000000000007941 */ /* 0x000fea0003800000 */
.L_x_6653:
[----:B------:R-:W-:Y:S02]  /*17bc0*/  ULDC UR5, c[0x0][0xc38] ;  /* 0x00030e0000057ab9 */ /* 0x000fe40000000800 */
[----:B------:R-:W-:-:S06]  /*17bd0*/  UISETP.GE.AND UP0, UPT, UR4, UR5, UPT ;  /* 0x000000050400728c */ /* 0x000fcc000bf06270 */
[----:B------:R-:W-:-:S13]  /*17be0*/  PLOP3.LUT P0, PT, PT, PT, UP0, 0x80, 0x0 ;  /* 0x000000000000781c */ /* 0x000fda0003f0f008 */
[----:B------:R-:W-:Y:S05]  /*17bf0*/  @!P0 BRA `(.L_x_6670) ;  /* 0xfffffe9000688947 */ /* 0x000fea000383ffff */
[----:B------:R-:W-:Y:S05]  /*17c00*/  EXIT ;  /* 0x000000000000794d */ /* 0x000fea0003800000 */
.L_x_6568:
[----:B------:R-:W-:-:S08]  /*17c10*/  NOP ;  /* 0x0000000000007918 */ /* 0x000fd00000000000 */
[----:B------:R-:W0:-:S00]  /*17c20*/  USETMAXREG.DEALLOC.CTAPOOL 0x18 ;  /* 0x00000018000079c8 */ /* 0x000e0000080e0500 */
[----:B0-----:R-:W-:-:S06]  /*17c30*/  LOP3.LUT R0, R0, 0x3, RZ, 0xc0, !PT ;  /* 0x0000000300007812 */ /* 0x001fcc00078ec0ff */
[----:B------:R-:W0:Y:S01]  /*17c40*/  S2UR UR6, SR_CTAID.X ;  /* 0x00000000000679c3 */ /* 0x000e220000002500 */
[----:B------:R-:W-:Y:S01]  /*17c50*/  LOP3.LUT R16, R16, 0xfffffffb, RZ, 0xc0, !PT ;  /* 0xfffffffb10107812 */ /* 0x000fe200078ec0ff */
[----:B------:R-:W-:Y:S04]  /*17c60*/  STL [R1+0x4], RZ ;  /* 0x000004ff01007387 */ /* 0x000fe80000100800 */
[----:B------:R-:W1:Y:S04]  /*17c70*/  SHFL.IDX PT, R0, R0, RZ, 0x1f ;  /* 0x00001fff00007589 */ /* 0x000e6800000e0000 */
[----:B------:R2:W-:Y:S01]  /*17c80*/  STL [R1+0x28], RZ ;  /* 0x000028ff01007387 */ /* 0x0005e20000100800 */
[----:B-1----:R-:W-:-:S02]  /*17c90*/  ISETP.NE.AND P0, PT, R0, RZ, PT ;  /* 0x000000ff0000720c */ /* 0x002fc40003f05270 */
[----:B------:R-:W0:Y:S11]  /*17ca0*/  LDC R0, c[0x0][0xc38] ;  /* 0x00030e00ff007b82 */ /* 0x000e360000000800 */
[----:B------:R-:W-:Y:S01]  /*17cb0*/  @P0 LOP3.LUT R16, R16, 0x4, RZ, 0xfc, !PT ;  /* 0x0000000410100812 */ /* 0x000fe200078efcff */
[----:B------:R-:W-:Y:S06]  /*17cc0*/  @P0 BAR.ARV 0x4, 0x180 ;  /* 0x0106000000000b1d */ /* 0x000fec0000002000 */
[----:B0-----:R-:W-:Y:S01]  /*17cd0*/  ISETP.LE.AND P0, PT, R0, UR6, PT ;  /* 0x0000000600007c0c */ /* 0x001fe2000bf03270 */
[----:B------:R-:W-:-:S05]  /*17ce0*/  IMAD.MOV.U32 R0, RZ, RZ, 0x1 ;  /* 0x00000001ff007424 */ /* 0x000fca00078e00ff */
[----:B------:R2:W-:Y:S07]  /*17cf0*/  STL [R1+0x8], R0 ;  /* 0x0000080001007387 */ /* 0x0005ee0000100800 */
        /* <DEDUP_REMOVED lines=11> */
[C---:B--2---:R-:W-:Y:S01]  /*17db0*/  IMAD.SHL.U32 R0, R4.reuse, 0x40, RZ ;  /* 0x0000004004007824 */ /* 0x044fe200078e00ff */
        /* <DEDUP_REMOVED lines=19> */
[----:B------:R-:W-:Y:S01]  /*17ef0*/  LOP3.LUT R2, R0, 0x3f0, RZ, 0xc0, !PT ;  /* 0x000003f000027812 */ /* 0x000fe200078ec0ff */
[----:B------:R-:W-:Y:S02]  /*17f00*/  IMAD.MOV.U32 R4, RZ, RZ, 0x20 ;  /* 0x00000020ff047424 */ /* 0x000fe400078e00ff */
[----:B------:R-:W-:Y:S01]  /*17f10*/  STL [R1], R6 ;  /* 0x0000000601007387 */ /* 0x000fe20000100800 */
[----:B------:R-:W-:Y:S01]  /*17f20*/  LOP3.LUT R3, R2, 0x70, R3, 0x78, !PT ;  /* 0x0000007002037812 */ /* 0x000fe200078e7803 */
[----:B------:R-:W-:Y:S01]  /*17f30*/  IMAD.SHL.U32 R2, R7, 0x10, RZ ;  /* 0x0000001007027824 */ /* 0x000fe200078e00ff */
[----:B------:R-:W-:Y:S02]  /*17f40*/  SEL R4, R4, 0xffffffe0, !P0 ;  /* 0xffffffe004047807 */ /* 0x000fe40004000000 */
[----:B------:R-:W-:Y:S01]  /*17f50*/  LOP3.LUT R4, R5, 0x70, R0, 0xf8, !PT ;  /* 0x0000007005047812 */ /* 0x000fe200078ef800 */
[----:B------:R-:W-:Y:S01]  /*17f60*/  IMAD.U32 R0, RZ, RZ, UR6 ;  /* 0x00000006ff007e24 */ /* 0x000fe2000f8e00ff */
[----:B------:R-:W-:Y:S01]  /*17f70*/  LOP3.LUT R3, R3, 0x400, R2, 0xf8, !PT ;  /* 0x0000040003037812 */ /* 0x000fe200078ef802 */
[----:B------:R-:W-:-:S04]  /*17f80*/  IMAD.MOV.U32 R2, RZ, RZ, 0x40 ;  /* 0x00000040ff027424 */ /* 0x000fc800078e00ff */
[----:B------:R-:W-:Y:S01]  /*17f90*/  IMAD.IADD R3, R18, 0x1, R3 ;  /* 0x0000000112037824 */ /* 0x000fe200078e0203 */
[----:B------:R-:W-:-:S04]  /*17fa0*/  SEL R2, R2, 0xffffffc0, !P0 ;  /* 0xffffffc002027807 */ /* 0x000fc80004000000 */
[----:B------:R-:W-:Y:S04]  /*17fb0*/  STL [R1+0x24], R3 ;  /* 0x0000240301007387 */ /* 0x000fe80000100800 */
[----:B------:R-:W-:Y:S04]  /*17fc0*/  STL [R1+0x28], RZ ;  /* 0x000028ff01007387 */ /* 0x000fe80000100800 */
[----:B------:R0:W-:Y:S04]  /*17fd0*/  STL [R1+0x20], R0 ;  /* 0x0000200001007387 */ /* 0x0001e80000100800 */
[----:B------:R-:W-:Y:S01]  /*17fe0*/  STL [R1+0x4], RZ ;  /* 0x000004ff01007387 */ /* 0x000fe20000100800 */
[----:B0-----:R-:W-:-:S05]  /*17ff0*/  IMAD.MOV.U32 R0, RZ, RZ, 0x1 ;  /* 0x00000001ff007424 */ /* 0x001fca00078e00ff */
[----:B------:R0:W-:Y:S02]  /*18000*/  STL [R1+0x8], R0 ;  /* 0x0000080001007387 */ /* 0x0001e40000100800 */
[----:B0-----:R-:W-:-:S05]  /*18010*/  IMAD.IADD R0, R2, 0x1, R6 ;  /* 0x0000000102007824 */ /* 0x001fca00078e0206 */
[----:B------:R0:W-:Y:S02]  /*18020*/  STL [R1+0x1c], R0 ;  /* 0x00001c0001007387 */ /* 0x0001e40000100800 */
.L_x_6736:
[----:B0-2---:R-:W2:Y:S01]  /*18030*/  LDL R0, [R1+0x20] ;  /* 0x0000200001007983 */ /* 0x005ea20000100800 */
        /* <DEDUP_REMOVED lines=13> */
[----:B------:R-:W-:Y:S05]  /*18110*/  @!P0 BRA `(.L_x_6672) ;  /* 0x0000000000208947 */ /* 0x000fea0003800000 */
        /* <DEDUP_REMOVED lines=8> */
.L_x_6672:
[----:B------:R-:W-:Y:S01]  /*181a0*/  ULDC UR9, c[0x0][0xc54] ;  /* 0x0003150000097ab9 */ /* 0x000fe20000000800 */
[----:B------:R-:W-:Y:S01]  /*181b0*/  UMOV UR6, UR8 ;  /* 0x0000000800067c82 */ /* 0x000fe20008000000 */
[----:B------:R-:W-:-:S11]  /*181c0*/  UISETP.NE.AND UP0, UPT, UR9, 0x1, UPT ;  /* 0x000000010900788c */ /* 0x000fd6000bf05270 */
[----:B------:R-:W-:Y:S02]  /*181d0*/  @UP0 ULDC.64 UR10, c[0x0][0xc58] ;  /* 0x00031600000a0ab9 */ /* 0x000fe40000000a00 */
[----:B------:R-:W-:-:S04]  /*181e0*/  UIMAD.WIDE.U32 UR4, UR8, UR10, URZ ;  /* 0x0000000a080472a5 */ /* 0x000fc8000f8e003f */
[----:B------:R-:W-:-:S04]  /*181f0*/  @UP0 USHF.R.U32.HI UR6, URZ, UR11, UR5 ;  /* 0x0000000b3f060299 */ /* 0x000fc80008011605 */
[----:B------:R-:W-:-:S12]  /*18200*/  UIMAD UR4, UR6, UR9, URZ ;  /* 0x00000009060472a4 */ /* 0x000fd8000f8e023f */
.L_x_6673:
        /* <DEDUP_REMOVED lines=48> */
.L_x_6675:
[----:B------:R-:W-:-:S11]  /*18510*/  UISETP.NE.AND UP0, UPT, UR5, 0x1, UPT ;  /* 0x000000010500788c */ /* 0x000fd6000bf05270 */
[----:B------:R-:W-:Y:S02]  /*18520*/  @UP0 ULDC.64 UR12, c[0x0][0x9e8] ;  /* 0x00027a00000c0ab9 */ /* 0x000fe40000000a00 */
[----:B------:R-:W-:-:S04]  /*18530*/  UIMAD.WIDE.U32 UR8, UR10, UR12, URZ ;  /* 0x0000000c0a0872a5 */ /* 0x000fc8000f8e003f */
[----:B------:R-:W-:-:S12]  /*18540*/  @UP0 USHF.R.U32.HI UR10, URZ, UR13, UR9 ;  /* 0x0000000d3f0a0299 */ /* 0x000fd80008011609 */
.L_x_6676:
[----:B------:R-:W-:-:S04]  /*18550*/  UIMAD UR10, UR10, UR5, UR5 ;  /* 0x000000050a0a72a4 */ /* 0x000fc8000f8e0205 */
[----:B------:R-:W-:-:S04]  /*18560*/  UISETP.LT.AND UP0, UPT, UR4, UR10, UPT ;  /* 0x0000000a0400728c */ /* 0x000fc8000bf01270 */
[----:B------:R-:W-:-:S12]  /*18570*/  USEL UR4, UR4, UR10, UP0 ;  /* 0x0000000a04047287 */ /* 0x000fd80008000000 */
.L_x_6674:
[----:B------:R-:W-:Y:S02]  /*18580*/  UIMAD UR8, UR15, UR7, 0xbf ;  /* 0x000000bf0f0874a4 */ /* 0x000fe4000f8e0207 */
[----:B------:R-:W-:Y:S02]  /*18590*/  UIADD3 UR10, UR4, 0xbf, URZ ;  /* 0x000000bf040a7890 */ /* 0x000fe4000fffe03f */
[----:B------:R-:W-:Y:S02]  /*185a0*/  UIMAD.WIDE UR8, UR8, 0x2aaaaaab, URZ ;  /* 0x2aaaaaab080878a5 */ /* 0x000fe4000f8e023f */
[----:B------:R-:W-:Y:S01]  /*185b0*/  UIMAD.WIDE UR10, UR10, 0x2aaaaaab, URZ ;  /* 0x2aaaaaab0a0a78a5 */ /* 0x000fe2000f8e023f */
[----:B------:R-:W-:Y:S01]  /*185c0*/  @UP1 ULDC UR12, c[0x0][0x44c] ;  /* 0x00011300000c1ab9 */ /* 0x000fe20000000800 */
[----:B------:R-:W-:Y:S02]  /*185d0*/  UIMAD UR7, UR15, UR7, -UR6 ;  /* 0x000000070f0772a4 */ /* 0x000fe4000f8e0a06 */
[----:B------:R-:W-:-:S02]  /*185e0*/  UIMAD.WIDE.U32 UR12, UR42, UR12, URZ ;  /* 0x0000000c2a0c72a5 */ /* 0x000fc4000f8e003f */
[----:B------:R-:W-:Y:S02]  /*185f0*/  USHF.R.U32.HI UR6, URZ, 0x1f, UR9 ;  /* 0x0000001f3f067899 */ /* 0x000fe40008011609 */
[----:B------:R-:W-:Y:S01]  /*18600*/  USHF.R.U32.HI UR4, URZ, 0x1f, UR11 ;  /* 0x0000001f3f047899 */ /* 0x000fe2000801160b */
[----:B------:R-:W-:Y:S01]  /*18610*/  @UP1 ULDC UR16, c[0x0][0x450] ;  /* 0x0001140000101ab9 */ /* 0x000fe20000000800 */
[----:B------:R-:W-:Y:S01]  /*18620*/  UMOV UR14, UR42 ;  /* 0x0000002a000e7c82 */ /* 0x000fe20008000000 */
[----:B------:R-:W-:Y:S02]  /*18630*/  @UP1 USHF.R.U32.HI UR14, URZ, UR16, UR13 ;  /* 0x000000103f0e1299 */ /* 0x000fe4000801160d */
[----:B------:R-:W-:Y:S02]  /*18640*/  ULEA.HI.SX32 UR9, UR9, UR6, 0x1b ;  /* 0x0000000609097291 */ /* 0x000fe4000f8fda3f */
[----:B------:R-:W-:Y:S02]  /*18650*/  ULEA.HI.SX32 UR4, UR11, UR4, 0x1b ;  /* 0x000000040b047291 */ /* 0x000fe4000f8fda3f */
[----:B------:R-:W-:-:S02]  /*18660*/  UIADD3 UR6, UR7, UR14, URZ ;  /* 0x0000000e07067290 */ /* 0x000fc4000fffe03f */
[----:B------:R-:W-:Y:S01]  /*18670*/  UISETP.LT.AND UP0, UPT, UR9, UR4, UPT ;  /* 0x000000040900728c */ /* 0x000fe2000bf01270 */
[----:B------:R-:W-:Y:S02]  /*18680*/  ULDC UR8, c[0x0][0x9dc] ;  /* 0x0002770000087ab9 */ /* 0x000fe40000000800 */
[----:B------:R-:W-:Y:S02]  /*18690*/  UIADD3 UR8, UR6, -UR8, URZ ;  /* 0x8000000806087290 */ /* 0x000fe4000fffe03f */
[----:B------:R-:W-:Y:S01]  /*186a0*/  USEL UR41, UR9, UR4, UP0 ;  /* 0x0000000409297287 */ /* 0x000fe20008000000 */
        /* <DEDUP_REMOVED lines=12> */
.L_x_6678:
[----:B------:R-:W-:-:S11]  /*18770*/  UISETP.NE.AND UP0, UPT, UR5, 0x1, UPT ;  /* 0x000000010500788c */ /* 0x000fd6000bf05270 */
[----:B------:R-:W-:Y:S02]  /*18780*/  @UP0 ULDC.64 UR10, c[0x0][0x9e8] ;  /* 0x00027a00000a0ab9 */ /* 0x000fe40000000a00 */
[----:B------:R-:W-:-:S04]  /*18790*/  UIMAD.WIDE.U32 UR6, UR4, UR10, URZ ;  /* 0x0000000a040672a5 */ /* 0x000fc8000f8e003f */
[----:B------:R-:W-:-:S12]  /*187a0*/  @UP0 USHF.R.U32.HI UR4, URZ, UR11, UR7 ;  /* 0x0000000b3f040299 */ /* 0x000fd80008011607 */
.L_x_6679:
[----:B------:R-:W-:-:S04]  /*187b0*/  UIMAD UR4, UR4, UR5, URZ ;  /* 0x00000005040472a4 */ /* 0x000fc8000f8e023f */
[----:B------:R-:W-:-:S04]  /*187c0*/  UISETP.LT.AND UP0, UPT, UR8, UR4, UPT ;  /* 0x000000040800728c */ /* 0x000fc8000bf01270 */
[----:B------:R-:W-:-:S12]  /*187d0*/  USEL UR8, UR8, UR4, !UP0 ;  /* 0x0000000408087287 */ /* 0x000fd8000c000000 */
.L_x_6677:
[----:B------:R-:W-:Y:S01]  /*187e0*/  UIMAD.WIDE UR4, UR8, 0x2aaaaaab, URZ ;  /* 0x2aaaaaab080478a5 */ /* 0x000fe2000f8e023f */
[----:B------:R-:W-:Y:S03]  /*187f0*/  BSSY B7, `(.L_x_6680) ;  /* 0x0000332000077945 */ /* 0x000fe60003800000 */
[----:B------:R-:W-:-:S04]  /*18800*/  USHF.R.U32.HI UR4, URZ, 0x1f, UR5 ;  /* 0x0000001f3f047899 */ /* 0x000fc80008011605 */
[----:B------:R-:W-:-:S04]  /*18810*/  ULEA.HI.SX32 UR4, UR5, UR4, 0x1b ;  /* 0x0000000405047291 */ /* 0x000fc8000f8fda3f */
        /* <DEDUP_REMOVED lines=23> */
.L_x_6681:
        /* <DEDUP_REMOVED lines=20> */
.L_x_6684:
[----:B------:R-:W-:Y:S05]  /*18ad0*/  BSYNC B6 ;  /* 0x0000000000067941 */ /* 0x000fea0003800000 */
.L_x_6683:
[----:B------:R-:W-:Y:S01]  /*18ae0*/  VIADD R0, R18, 0xc400 ;  /* 0x0000c40012007836 */ /* 0x000fe20000000000 */
[----:B------:R-:W-:Y:S01]  /*18af0*/  LOP3.LUT R16, R16, 0xfffffffe, RZ, 0xc0, !PT ;  /* 0xfffffffe10107812 */ /* 0x000fe200078ec0ff */
[----:B------:R-:W-:Y:S03]  /*18b00*/  BSSY B6, `(.L_x_6685) ;  /* 0x0000014000067945 */ /* 0x000fe60003800000 */
[----:B------:R-:W-:-:S13]  /*18b10*/  LOP3.LUT P0, RZ, R0, 0x3ff, RZ, 0xc0, !PT ;  /* 0x000003ff00ff7812 */ /* 0x000fda000780c0ff */
[----:B------:R-:W-:Y:S01]  /*18b20*/  @P0 LOP3.LUT R16, R16, 0x1, RZ, 0xfc, !PT ;  /* 0x0000000110100812 */ /* 0x000fe200078efcff */
[----:B------:R-:W-:Y:S06]  /*18b30*/  @!P0 BRA `(.L_x_6686) ;  /* 0x0000000000408947 */ /* 0x000fec0003800000 */
        /* <DEDUP_REMOVED lines=16> */
.L_x_6686:
[----:B------:R-:W-:Y:S05]  /*18c40*/  BSYNC B6 ;  /* 0x0000000000067941 */ /* 0x000fea0003800000 */
.L_x_6685:
[----:B------:R-:W-:Y:S01]  /*18c50*/  VIADD R0, R18, 0x400 ;  /* 0x0000040012007836 */ /* 0x000fe20000000000 */
[----:B------:R-:W-:Y:S04]  /*18c60*/  BSSY B6, `(.L_x_6687) ;  /* 0x0000014000067945 */ /* 0x000fe80003800000 */
[----:B------:R0:W-:Y:S01]  /*18c70*/  STL [R1+0x10], R0 ;  /* 0x0000100001007387 */ /* 0x0001e20000100800 */
        /* <DEDUP_REMOVED lines=18> */
.L_x_6688:
[----:B------:R-:W-:Y:S05]  /*18da0*/  BSYNC B6 ;  /* 0x0000000000067941 */ /* 0x000fea0003800000 */
.L_x_6687:
        /* <DEDUP_REMOVED lines=19> */
.L_x_6690:
[----:B------:R-:W-:Y:S05]  /*18ee0*/  BSYNC B6 ;  /* 0x0000000000067941 */ /* 0x000fea0003800000 */
.L_x_6689:
        /* <DEDUP_REMOVED lines=10> */
[----:B------:R-:W-:Y:S01]  /*18f90*/  UMOV UR4, 0xffffffff ;  /* 0xffffffff00047882 */ /* 0x000fe20000000000 */
[----:B------:R-:W-:Y:S01]  /*18fa0*/  LOP3.LUT R16, R16, 0xfffffffe, RZ, 0xc0, !PT ;  /* 0xfffffffe10107812 */ /* 0x000fe200078ec0ff */
[----:B------:R-:W1:Y:S01]  /*18fb0*/  S2R R19, SR_TID.X ;  /* 0x0000000000137919 */ /* 0x000e620000002100 */
[----:B0-----:R-:W0:Y:S02]  /*18fc0*/  LDC.64 R2, c[0x0][0x418] ;  /* 0x00010600ff027b82 */ /* 0x001e240000000a00 */
[----:B0-----:R-:W-:Y:S02]  /*18fd0*/  ISETP.NE.U32.AND P0, PT, R2, RZ, PT ;  /* 0x000000ff0200720c */ /* 0x001fe40003f05070 */
[----:B-1----:R-:W-:Y:S02]  /*18fe0*/  SHF.R.U32.HI R19, RZ, 0x5, R19 ;  /* 0x00000005ff137819 */ /* 0x002fe40000011613 */
[----:B------:R-:W-:-:S02]  /*18ff0*/  ISETP.NE.AND.EX P1, PT, R3, RZ, PT, P0 ;  /* 0x000000ff0300720c */ /* 0x000fc40003f25300 */
[----:B------:R-:W-:-:S11]  /*19000*/  LOP3.LUT R19, R19, 0x3, RZ, 0xc0, !PT ;  /* 0x0000000313137812 */ /* 0x000fd600078ec0ff */
[----:B------:R-:W-:Y:S02]  /*19010*/  @P1 LOP3.LUT R16, R16, 0x1, RZ, 0xfc, !PT ;  /* 0x0000000110101812 */ /* 0x000fe400078efcff */
[----:B--2---:R-:W-:Y:S01]  /*19020*/  SHF.R.S32.HI R9, RZ, 0x1f, R8 ;  /* 0x0000001fff097819 */ /* 0x004fe20000011408 */
[----:B------:R0:W-:Y:S01]  /*19030*/  STL [R1+0xc], R8 ;  /* 0x00000c0801007387 */ /* 0x0001e20000100800 */
[----:B------:R-:W-:-:S03]  /*19040*/  SEL R17, R8, RZ, !P1 ;  /* 0x000000ff08117207 */ /* 0x000fc60004800000 */
[----:B------:R0:W-:Y:S01]  /*19050*/  STL [R1+0x18], R9 ;  /* 0x0000180901007387 */ /* 0x0001e20000100800 */
[----:B------:R-:W-:Y:S05]  /*19060*/  BRA.DIV UR4, `(.L_x_6691) ;  /* 0x0000003204f07947 */ /* 0x000fea000b800000 */
[----:B------:R1:W2:Y:S02]  /*19070*/  SHFL.IDX PT, R14, R19, RZ, 0x1f ;  /* 0x00001fff130e7589 */ /* 0x0002a400000e0000 */
.L_x_6755:
[----:B--2---:R-:W-:Y:S02]  /*19080*/  ISETP.NE.AND P0, PT, R14, RZ, PT ;  /* 0x000000ff0e00720c */ /* 0x004fe40003f05270 */
[----:B------:R-:W-:Y:S02]  /*19090*/  PLOP3.LUT P2, PT, PT, PT, PT, 0x8, 0x0 ;  /* 0x000000000000781c */ /* 0x000fe40003f4e170 */
[----:B------:R-:W-:-:S11]  /*190a0*/  LOP3.LUT R16, R16, 0xfffffffd, RZ, 0xc0, !PT ;  /* 0xfffffffd10107812 */ /* 0x000fd600078ec0ff */
[----:B------:R-:W-:Y:S01]  /*190b0*/  @P2 LOP3.LUT R16, R16, 0x2, RZ, 0xfc, !PT ;  /* 0x0000000210102812 */ /* 0x000fe200078efcff */
[----:B------:R-:W-:Y:S06]  /*190c0*/  @P0 BRA `(.L_x_6692) ;  /* 0x0000000400500947 */ /* 0x000fec0003800000 */
[----:B------:R-:W-:-:S06]  /*190d0*/  UIADD3 UR4, UR41, -0x1, URZ ;  /* 0xffffffff29047890 */ /* 0x000fcc000fffe03f */
[----:B------:R-:W-:Y:S01]  /*190e0*/  IMAD.U32 R0, RZ, RZ, UR4 ;  /* 0x00000004ff007e24 */ /* 0x000fe2000f8e00ff */
[----:B------:R-:W-:-:S03]  /*190f0*/  UMOV UR4, 0xffffffff ;  /* 0xffffffff00047882 */ /* 0x000fc60000000000 */
[----:B------:R-:W-:Y:S05]  /*19100*/  BRA.DIV UR4, `(.L_x_6693) ;  /* 0x0000003204e87947 */ /* 0x000fea000b800000 */
[----:B------:R-:W-:-:S13]  /*19110*/  ELECT P6, URZ, PT ;  /* 0x00000000003f782f */ /* 0x000fda00038c0000 */
.L_x_6758:
        /* <DEDUP_REMOVED lines=20> */
.L_x_6694:
[----:B------:R-:W3:Y:S04]  /*19260*/  LDL R4, [R1+0x4] ;  /* 0x0000040001047983 */ /* 0x000ee80000100800 */
        /* <DEDUP_REMOVED lines=8> */
.L_x_6759:
        /* <DEDUP_REMOVED lines=8> */
.L_x_6696:
[----:B------:R-:W3:Y:S01]  /*19370*/  LDL R2, [R1+0x4] ;  /* 0x0000040001027983 */ /* 0x000ee20000100800 */
        /* <DEDUP_REMOVED lines=8> */
[----:B------:R-:W-:-:S04]  /*19400*/  UMOV UR34, URZ ;  /* 0x0000003f00227c82 */ /* 0x000fc80008000000 */
[----:B------:R-:W-:Y:S01]  /*19410*/  UIADD3 UR33, UR33, 0x28870, URZ ;  /* 0x0002887021217890 */ /* 0x000fe2000fffe03f */
[----:B---3--:R-:W-:-:S05]  /*19420*/  IMAD R2, R2, 0x6000, R18 ;  /* 0x0000600002027824 */ /* 0x008fca00078e0212 */
[----:B------:R-:W-:-:S13]  /*19430*/  R2UR UR32, R2 ;  /* 0x00000000022072ca */ /* 0x000fda00000e0000 */
[----:B------:R-:W-:-:S09]  /*19440*/  UIADD3 UR32, UR32, 0xc400, URZ ;  /* 0x0000c40020207890 */ /* 0x000fd2000fffe03f */
[----:B------:R3:W-:Y:S01]  /*19450*/  UTMALDG.4D [UR32], [UR4], desc[UR6] ;  /* 0x00000620040075b4 */ /* 0x0007e20008019000 */
[----:B------:R-:W4:Y:S02]  /*19460*/  SYNCS.PHASECHK.TRANS64.TRYWAIT P1, [R4+URZ+0x28840], R3 ;  /* 0x02884003040075a7 */ /* 0x000f24000802017f */
[----:B---34-:R-:W-:Y:S05]  /*19470*/  @!P1 BRA `(.L_x_6697) ;  /* 0x0000003000409947 */ /* 0x018fea0003800000 */
.L_x_6760:
        /* <DEDUP_REMOVED lines=8> */
.L_x_6698:
        /* <DEDUP_REMOVED lines=8> */
[----:B------:R-:W-:Y:S01]  /*19580*/  UMOV UR10, URZ ;  /* 0x0000003f000a7c82 */ /* 0x000fe20008000000 */
[----:B------:R-:W-:Y:S01]  /*19590*/  UMOV UR12, UR36 ;  /* 0x00000024000c7c82 */ /* 0x000fe20008000000 */
[----:B------:R-:W-:-:S02]  /*195a0*/  PLOP3.LUT P0, PT, PT, PT, PT, 0x80, 0x0 ;  /* 0x000000000000781c */ /* 0x000fc40003f0f070 */
[----:B------:R-:W-:Y:S01]  /*195b0*/  LOP3.LUT R16, R16, 0xfffffffd, RZ, 0xc0, !PT ;  /* 0xfffffffd10107812 */ /* 0x000fe200078ec0ff */
[----:B------:R-:W-:Y:S02]  /*195c0*/  UIADD3 UR8, UR8, 0x1c400, URZ ;  /* 0x0001c40008087890 */ /* 0x000fe4000fffe03f */
[----:B------:R-:W-:-:S08]  /*195d0*/  UIADD3 UR9, UR9, 0x28830, URZ ;  /* 0x0002883009097890 */ /* 0x000fd0000fffe03f */
[----:B------:R-:W-:Y:S01]  /*195e0*/  @P0 LOP3.LUT R16, R16, 0x2, RZ, 0xfc, !PT ;  /* 0x0000000210100812 */ /* 0x000fe200078efcff */
[----:B------:R4:W-:Y:S02]  /*195f0*/  UTMALDG.4D [UR8], [UR4], desc[UR6] ;  /* 0x00000608040075b4 */ /* 0x0009e40008019000 */
[----:B----4-:R-:W-:-:S04]  /*19600*/  NOP ;  /* 0x0000000000007918 */ /* 0x010fc80000000000 */
.L_x_6692:
[----:B------:R-:W-:Y:S01]  /*19610*/  VIADD R0, R18, 0x18400 ;  /* 0x0001840012007836 */ /* 0x000fe20000000000 */
[----:B------:R-:W-:Y:S05]  /*19620*/  WARPSYNC.ALL ;  /* 0x0000000000007948 */ /* 0x000fea0003800000 */
[----:B------:R-:W-:Y:S01]  /*19630*/  BAR.SYNC.DEFER_BLOCKING 0x8, 0x180 ;  /* 0x0206000000007b1d */ /* 0x000fe20000010000 */
[----:B------:R-:W-:-:S05]  /*19640*/  LOP3.LUT P0, RZ, R0, 0x3ff, RZ, 0xc0, !PT ;  /* 0x000003ff00ff7812 */ /* 0x000fca000780c0ff */
[----:B------:R-:W-:Y:S08]  /*19650*/  BSSY B6, `(.L_x_6699) ;  /* 0x0000012000067945 */ /* 0x000ff00003800000 */
[----:B------:R-:W-:Y:S05]  /*19660*/  @!P0 BRA `(.L_x_6700) ;  /* 0x0000000000408947 */ /* 0x000fea0003800000 */
[----:B------:R-:W-:Y:S01]  /*19670*/  MOV R2, 0x0 ;  /* 0x0000000000027802 */ /* 0x000fe20000000f00 */
[----:B------:R-:W-:Y:S01]  /*19680*/  ULDC.64 UR6, c[0x4][0x1c8] ;  /* 0x0100720000067ab9 */ /* 0x000fe20000000a00 */
[----:B------:R-:W-:Y:S01]  /*19690*/  ULDC.64 UR8, c[0x4][0x1d0] ;  /* 0x0100740000087ab9 */ /* 0x000fe20000000a00 */
[----:B------:R-:W-:Y:S01]  /*196a0*/  ULDC.64 UR4, c[0x4][0x98] ;  /* 0x0100260000047ab9 */ /* 0x000fe20000000a00 */
[----:B--23--:R-:W-:Y:S02]  /*196b0*/  IMAD.U32 R4, RZ, RZ, UR6 ;  /* 0x00000006ff047e24 */ /* 0x00cfe4000f8e00ff */
        /* <DEDUP_REMOVED lines=11> */
.L_x_6700:
[----:B------:R-:W-:Y:S05]  /*19770*/  BSYNC B6 ;  /* 0x0000000000067941 */ /* 0x000fea0003800000 */
.L_x_6699:
[----:B0-----:R0:W5:Y:S01]  /*19780*/  LDL R9, [R1+0x24] ;  /* 0x0000240001097983 */ /* 0x0011620000100800 */
[----:B------:R-:W4:Y:S01]  /*19790*/  LDC R8, c[0x0][0x448] ;  /* 0x00011200ff087b82 */ /* 0x000f220000000800 */
[----:B------:R-:W1:Y:S01]  /*197a0*/  S2R R2, SR_TID.X ;  /* 0x0000000000027919 */ /* 0x000e620000002100 */
[----:B------:R-:W-:Y:S01]  /*197b0*/  USHF.R.S32.HI UR4, URZ, 0x1f, UR36 ;  /* 0x0000001f3f047899 */ /* 0x000fe20008011424 */
[----:B------:R-:W-:Y:S01]  /*197c0*/  ULDC.64 UR8, c[0x0][0x2d8] ;  /* 0x0000b60000087ab9 */ /* 0x000fe20000000a00 */
[----:B----4-:R-:W-:Y:S02]  /*197d0*/  ISETP.NE.AND P0, PT, R8, 0x1, PT ;  /* 0x000000010800780c */ /* 0x010fe40003f05270 */
[C---:B-1----:R-:W-:Y:S01]  /*197e0*/  LOP3.LUT R19, R2.reuse, 0x7f, RZ, 0xc0, !PT ;  /* 0x0000007f02137812 */ /* 0x042fe200078ec0ff */
[----:B------:R-:W-:-:S10]  /*197f0*/  IMAD.SHL.U32 R2, R2, 0x10, RZ ;  /* 0x0000001002027824 */ /* 0x000fd400078e00ff */
[----:B--23--:R-:W1:Y:S01]  /*19800*/  @P0 LDC R3, c[0x0][0x44c] ;  /* 0x00011300ff030b82 */ /* 0x00ce620000000800 */
[----:B------:R-:W-:Y:S01]  /*19810*/  SHF.R.U32.HI R19, RZ, 0x3, R19 ;  /* 0x00000003ff137819 */ /* 0x000fe20000011613 */
[----:B------:R-:W-:-:S03]  /*19820*/  UIMAD UR6, UR4, UR8, URZ ;  /* 0x00000008040672a4 */ /* 0x000fc6000f8e023f */
[----:B------:R-:W-:-:S03]  /*19830*/  LOP3.LUT R2, R19, 0x70, R2, 0xf8, !PT ;  /* 0x0000007013027812 */ /* 0x000fc600078ef802 */
[----:B------:R-:W2:Y:S01]  /*19840*/  @P0 LDC R0, c[0x0][0x450] ;  /* 0x00011400ff000b82 */ /* 0x000ea20000000800 */
[----:B------:R-:W3:Y:S01]  /*19850*/  S2R R19, SR_TID.X ;  /* 0x0000000000137919 */ /* 0x000ee20000002100 */
[----:B------:R-:W-:Y:S01]  /*19860*/  UIMAD.WIDE.U32 UR4, UR36, UR8, URZ ;  /* 0x00000008240472a5 */ /* 0x000fe2000f8e003f */
[----:B------:R-:W-:Y:S01]  /*19870*/  VIADD R2, R2, UR42 ;  /* 0x0000002a02027c36 */ /* 0x000fe20008000000 */
[----:B------:R-:W-:Y:S02]  /*19880*/  UIMAD UR6, UR36, UR9, UR6 ;  /* 0x00000009240672a4 */ /* 0x000fe4000f8e0206 */
[----:B------:R-:W-:Y:S01]  /*19890*/  USHF.R.S32.HI UR7, URZ, 0x1f, UR44 ;  /* 0x0000001f3f077899 */ /* 0x000fe2000801142c */
[----:B------:R-:W-:Y:S01]  /*198a0*/  ULDC.64 UR8, c[0x0][0x2e0] ;  /* 0x0000b80000087ab9 */ /* 0x000fe20000000a00 */
[----:B------:R-:W-:Y:S02]  /*198b0*/  UIADD3 UR5, UR5, UR6, URZ ;  /* 0x0000000605057290 */ /* 0x000fe4000fffe03f */
[----:B------:R-:W-:Y:S01]  /*198c0*/  UIMAD UR6, UR7, UR8, URZ ;  /* 0x00000008070672a4 */ /* 0x000fe2000f8e023f */
[----:B------:R-:W-:-:S02]  /*198d0*/  IMAD.MOV.U32 R4, RZ, RZ, R2 ;  /* 0x000000ffff047224 */ /* 0x000fc400078e0002 */
[----:B-1----:R-:W-:Y:S01]  /*198e0*/  @P0 IMAD.HI.U32 R3, R2, R3, RZ ;  /* 0x0000000302030227 */ /* 0x002fe200078e00ff */
[----:B------:R-:W-:Y:S02]  /*198f0*/  UIMAD UR6, UR44, UR9, UR6 ;  /* 0x000000092c0672a4 */ /* 0x000fe4000f8e0206 */
[----:B------:R-:W-:Y:S02]  /*19900*/  UIMAD.WIDE.U32 UR4, UR44, UR8, UR4 ;  /* 0x000000082c0472a5 */ /* 0x000fe4000f8e0004 */
[----:B--2---:R-:W-:Y:S02]  /*19910*/  @P0 SHF.R.U32.HI R4, RZ, R0, R3 ;  /* 0x00000000ff040219 */ /* 0x004fe40000011603 */
[----:B------:R-:W-:Y:S02]  /*19920*/  UIADD3 UR6, UR5, UR6, URZ ;  /* 0x0000000605067290 */ /* 0x000fe4000fffe03f */
[----:B------:R-:W-:Y:S01]  /*19930*/  IMAD.U32 R6, RZ, RZ, UR4 ;  /* 0x00000004ff067e24 */ /* 0x000fe2000f8e00ff */
[--C-:B------:R-:W-:Y:S01]  /*19940*/  SHF.R.S32.HI R5, RZ, 0x1f, R4.reuse ;  /* 0x0000001fff057819 */ /* 0x100fe20000011404 */
[----:B------:R-:W-:-:S02]  /*19950*/  IMAD.MOV R0, RZ, RZ, -R4 ;  /* 0x000000ffff007224 */ /* 0x000fc400078e0a04 */
[----:B------:R-:W-:Y:S01]  /*19960*/  IMAD.U32 R7, RZ, RZ, UR5 ;  /* 0x00000005ff077e24 */ /* 0x000fe2000f8e00ff */
[----:B------:R-:W-:Y:S01]  /*19970*/  ULDC.64 UR4, c[0x0][0x2d0] ;  /* 0x0000b40000047ab9 */ /* 0x000fe20000000a00 */
[----:B------:R-:W-:Y:S02]  /*19980*/  IMAD R0, R8, R0, R2 ;  /* 0x0000000008007224 */ /* 0x000fe400078e0202 */
[----:B------:R-:W-:Y:S01]  /*19990*/  IMAD.U32 R3, RZ, RZ, UR6 ;  /* 0x00000006ff037e24 */ /* 0x000fe2000f8e00ff */
[----:B------:R-:W-:Y:S01]  /*199a0*/  ULDC UR6, c[0x0][0x2b8] ;  /* 0x0000ae0000067ab9 */ /* 0x000fe20000000800 */
        /* <DEDUP_REMOVED lines=9> */
[C---:B---3--:R-:W-:Y:S02]  /*19a40*/  IMAD.SHL.U32 R10, R19.reuse, 0x10, RZ ;  /* 0x00000010130a7824 */ /* 0x048fe400078e00ff */
[----:B------:R-:W-:Y:S01]  /*19a50*/  IMAD R4, R0, UR5, R4 ;  /* 0x0000000500047c24 */ /* 0x000fe2000f8e0204 */
[----:B------:R-:W-:Y:S02]  /*19a60*/  ULDC.64 UR4, c[0x0][0x280] ;  /* 0x0000a00000047ab9 */ /* 0x000fe40000000a00 */
[----:B------:R-:W-:Y:S02]  /*19a70*/  LOP3.LUT R10, R10, 0x70, RZ, 0xc0, !PT ;  /* 0x000000700a0a7812 */ /* 0x000fe400078ec0ff */
[----:B------:R-:W-:Y:S01]  /*19a80*/  IADD3 R0, P1, R2, UR4, RZ ;  /* 0x0000000402007c10 */ /* 0x000fe2000ff3e0ff */
[----:B------:R-:W-:Y:S01]  /*19a90*/  UMOV UR4, 0xffffffff ;  /* 0xffffffff00047882 */ /* 0x000fe20000000000 */
[----:B------:R-:W-:Y:S02]  /*19aa0*/  LOP3.LUT R19, R19, 0x7f, RZ, 0xc0, !PT ;  /* 0x0000007f13137812 */ /* 0x000fe400078ec0ff */
[----:B------:R-:W-:-:S02]  /*19ab0*/  ISETP.GE.AND P0, PT, R10, UR6, PT ;  /* 0x000000060a007c0c */ /* 0x000fc4000bf06270 */
[----:B------:R-:W-:Y:S02]  /*19ac0*/  IADD3.X R2, R3, UR5, R4, P1, !PT ;  /* 0x0000000503027c10 */ /* 0x000fe40008ffe404 */
[----:B------:R-:W-:Y:S01]  /*19ad0*/  SHF.R.U32.HI R19, RZ, 0x3, R19 ;  /* 0x00000003ff137819 */ /* 0x000fe20000011613 */
[----:B0-----:R-:W-:Y:S08]  /*19ae0*/  BRA.DIV UR4, `(.L_x_6701) ;  /* 0x0000002a04b87947 */ /* 0x001ff0000b800000 */
        /* <DEDUP_REMOVED lines=15> */
[----:B------:R-:W-:-:S05]  /*19be0*/  @!P3 LOP3.LUT R7, R7, R6, RZ, 0x3c, !PT ;  /* 0x000000060707b212 */ /* 0x000fca00078e3cff */
[----:B-----5:R0:W-:Y:S02]  /*19bf0*/  @!P3 LDGSTS.E.BYPASS.LTC128B.128 [R9+0x18400], desc[UR48][R6.64], !P0 ;  /* 0x184000000609bfae */ /* 0x0201e4000c101d70 */
[----:B0-----:R-:W-:-:S04]  /*19c00*/  @!P1 IMAD.X R6, RZ, RZ, R8, P2 ;  /* 0x000000ffff069224 */ /* 0x001fc800010e0608 */
[----:B------:R-:W-:Y:S02]  /*19c10*/  @!P1 IMAD.MOV.U32 R7, RZ, RZ, R6 ;  /* 0x000000ffff079224 */ /* 0x000fe400078e0006 */
        /* <DEDUP_REMOVED lines=44> */
.L_x_6777:
        /* <DEDUP_REMOVED lines=10> */
.L_x_6702:
        /* <DEDUP_REMOVED lines=18> */
.L_x_6778:
[----:B------:R-:W-:Y:S05]  /*1a0a0*/  BSYNC B0 ;  /* 0x0000000000007941 */ /* 0x000fea0003800000 */
.L_x_6703:
[----:B------:R-:W-:-:S04]  /*1a0b0*/  UIADD3 UR4, UR41, -0x2, URZ ;  /* 0xfffffffe29047890 */ /* 0x000fc8000fffe03f */
[----:B------:R-:W-:-:S06]  /*1a0c0*/  UISETP.GE.AND UP0, UPT, UR4, UR40, UPT ;  /* 0x000000280400728c */ /* 0x000fcc000bf06270 */
[----:B------:R-:W-:-:S13]  /*1a0d0*/  PLOP3.LUT P0, PT, PT, PT, UP0, 0x80, 0x0 ;  /* 0x000000000000781c */ /* 0x000fda0003f0f008 */
[----:B------:R-:W-:Y:S05]  /*1a0e0*/  @!P0 BRA `(.L_x_6705) ;  /* 0x0000001000288947 */ /* 0x000fea0003800000 */
[----:B0-----:R0:W5:Y:S04]  /*1a0f0*/  LDL.LU R0, [R1+0x4] ;  /* 0x0000040001007983 */ /* 0x0011680000300800 */
[----:B------:R0:W5:Y:S01]  /*1a100*/  LDL.LU R6, [R1+0x8] ;  /* 0x0000080001067983 */ /* 0x0001620000300800 */
[----:B------:R-:W-:-:S07]  /*1a110*/  IMAD.U32 R20, RZ, RZ, UR4 ;  /* 0x00000004ff147e24 */ /* 0x000fce000f8e00ff */
.L_x_6725:
[----:B-----5:R-:W-:Y:S01]  /*1a120*/  VIADD R3, R0, 0x1 ;  /* 0x0000000100037836 */ /* 0x020fe20000000000 */
[----:B------:R-:W-:Y:S01]  /*1a130*/  LOP3.LUT P1, RZ, R16, 0x2, RZ, 0xc0, !PT ;  /* 0x0000000210ff7812 */ /* 0x000fe2000782c0ff */
[----:B------:R-:W-:Y:S05]  /*1a140*/  YIELD ;  /* 0x0000000000007946 */ /* 0x000fea0003800000 */
[----:B------:R-:W-:Y:S01]  /*1a150*/  ISETP.NE.AND P0, PT, R3, 0x2, PT ;  /* 0x000000020300780c */ /* 0x000fe20003f05270 */
[----:B------:R-:W-:Y:S03]  /*1a160*/  BSSY B0, `(.L_x_6706) ;  /* 0x0000069000007945 */ /* 0x000fe60003800000 */
[----:B-1----:R-:W-:-:S02]  /*1a170*/  SEL R2, RZ, 0x1, P0 ;  /* 0x00000001ff027807 */ /* 0x002fc40000000000 */
[----:B------:R-:W-:Y:S02]  /*1a180*/  SEL R9, R3, RZ, P0 ;  /* 0x000000ff03097207 */ /* 0x000fe40000000000 */
[----:B------:R-:W-:-:S05]  /*1a190*/  LOP3.LUT R8, R6, R2, RZ, 0x3c, !PT ;  /* 0x0000000206087212 */ /* 0x000fca00078e3cff */
[----:B------:R1:W-:Y:S04]  /*1a1a0*/  STL [R1+0x8], R8 ;  /* 0x0000080801007387 */ /* 0x0003e80000100800 */
[----:B------:R1:W-:Y:S01]  /*1a1b0*/  STL [R1+0x4], R9 ;  /* 0x0000040901007387 */ /* 0x0003e20000100800 */
[----:B------:R-:W-:Y:S05]  /*1a1c0*/  @!P1 BRA `(.L_x_6707) ;  /* 0x0000000400889947 */ /* 0x000fea0003800000 */
[----:B------:R-:W-:Y:S01]  /*1a1d0*/  LOP3.LUT P1, RZ, R16, 0x1, RZ, 0xc0, !PT ;  /* 0x0000000110ff7812 */ /* 0x000fe2000782c0ff */
[----:B------:R-:W-:-:S12]  /*1a1e0*/  IMAD.MOV.U32 R7, RZ, RZ, R20 ;  /* 0x000000ffff077224 */ /* 0x000fd800078e0014 */
        /* <DEDUP_REMOVED lines=21> */
.L_x_6708:
        /* <DEDUP_REMOVED lines=8> */
.L_x_6779:
[----:B------:R-:W-:Y:S05]  /*1a3c0*/  BSYNC B1 ;  /* 0x0000000000017941 */ /* 0x000fea0003800000 */
.L_x_6709:
        /* <DEDUP_REMOVED lines=9> */
.L_x_6712:
[----:B------:R-:W-:Y:S05]  /*1a460*/  BSYNC B1 ;  /* 0x0000000000017941 */ /* 0x000fea0003800000 */
.L_x_6711:
[----:B------:R-:W3:Y:S01]  /*1a470*/  LDL R2, [R1+0x4] ;  /* 0x0000040001027983 */ /* 0x000ee20000100800 */
[----:B-1----:R-:W-:Y:S01]  /*1a480*/  IMAD.MOV.U32 R9, RZ, RZ, RZ ;  /* 0x000000ffff097224 */ /* 0x002fe200078e00ff */
        /* <DEDUP_REMOVED lines=8> */
[----:B---3--:R-:W-:-:S04]  /*1a510*/  IMAD R2, R2, 0x6000, R18 ;  /* 0x0000600002027824 */ /* 0x008fc800078e0212 */
[----:B------:R-:W-:-:S07]  /*1a520*/  VIADD R8, R2, 0xc400 ;  /* 0x0000c40002087836 */ /* 0x000fce0000000000 */
.L_x_6713:
        /* <DEDUP_REMOVED lines=13> */
.L_x_6780:
[----:B------:R-:W-:Y:S05]  /*1a600*/  BSYNC B1 ;  /* 0x0000000000017941 */ /* 0x000fea0003800000 */
.L_x_6714:
        /* <DEDUP_REMOVED lines=11> */
.L_x_6717:
[----:B------:R-:W-:Y:S05]  /*1a6c0*/  BSYNC B1 ;  /* 0x0000000000017941 */ /* 0x000fea0003800000 */
.L_x_6716:
        /* <DEDUP_REMOVED lines=8> */
.L_x_6718:
        /* <DEDUP_REMOVED lines=10> */
.L_x_6707:
[----:B------:R-:W-:Y:S05]  /*1a7f0*/  BSYNC B0 ;  /* 0x0000000000007941 */ /* 0x000fea0003800000 */
.L_x_6706:
[----:B------:R-:W-:-:S06]  /*1a800*/  UISETP.NE.AND UP0, UPT, UR39, 0x3, UPT ;  /* 0x000000032700788c */ /* 0x000fcc000bf05270 */
[----:B------:R-:W-:-:S13]  /*1a810*/  PLOP3.LUT P0, PT, PT, PT, UP0, 0x80, 0x0 ;  /* 0x000000000000781c */ /* 0x000fda0003f0f008 */
[----:B------:R-:W-:Y:S05]  /*1a820*/  @!P0 BRA `(.L_x_6719) ;  /* 0x0000000000048947 */ /* 0x000fea0003800000 */
[----:B------:R-:W-:Y:S01]  /*1a830*/  BPT.TRAP 0x1 ;  /* 0x000000040000795c */ /* 0x000fe20000300000 */
.L_x_6719:
        /* <DEDUP_REMOVED lines=8> */
.L_x_6781:
[----:B------:R-:W-:Y:S05]  /*1a8c0*/  BSYNC B0 ;  /* 0x0000000000007941 */ /* 0x000fea0003800000 */
.L_x_6720:
[----:B------:R-:W-:Y:S05]  /*1a8d0*/  @!P0 BRA `(.L_x_6722) ;  /* 0x0000000000048947 */ /* 0x000fea0003800000 */
[----:B------:R-:W-:Y:S01]  /*1a8e0*/  BPT.TRAP 0x1 ;  /* 0x000000040000795c */ /* 0x000fe20000300000 */
.L_x_6722:
[----:B--2---:R-:W-:Y:S01]  /*1a8f0*/  SHF.L.U32 R2, R6, 0x1f, RZ ;  /* 0x0000001f06027819 */ /* 0x004fe200000006ff */
[----:B------:R-:W-:-:S03]  /*1a900*/  IMAD R0, R0, 0x6000, RZ ;  /* 0x0000600000007824 */ /* 0x000fc600078e02ff */
[----:B------:R-:W2:Y:S02]  /*1a910*/  SYNCS.PHASECHK.TRANS64.TRYWAIT P1, [R21+URZ+0x28860], R2 ;  /* 0x02886002150075a7 */ /* 0x000ea4000802017f */
[----:B--2---:R-:W-:Y:S05]  /*1a920*/  @!P1 BRA `(.L_x_6723) ;  /* 0x0000002400f49947 */ /* 0x004fea0003800000 */
.L_x_6782:
[----:B------:R-:W2:Y:S04]  /*1a930*/  LDL R12, [R1] ;  /* 0x00000000010c7983 */ /* 0x000ea80000100800 */
[----:B------:R-:W3:Y:S04]  /*1a940*/  LDL R3, [R1+0x1c] ;  /* 0x00001c0001037983 */ /* 0x000ee80000100800 */
[----:B------:R-:W4:Y:S04]  /*1a950*/  LDL R13, [R1+0x14] ;  /* 0x00001400010d7983 */ /* 0x000f280000100800 */
[----:B------:R0:W-:Y:S04]  /*1a960*/  STL [R1+0x2c], R16 ;  /* 0x00002c1001007387 */ /* 0x0001e80000100800 */
[----:B0-----:R-:W4:Y:S01]  /*1a970*/  LDL R16, [R1+0x10] ;  /* 0x0000100001107983 */ /* 0x001f220000100800 */
[----:B------:R-:W-:Y:S05]  /*1a980*/  WARPSYNC.ALL ;  /* 0x0000000000007948 */ /* 0x000fea0003800000 */
[----:B------:R-:W0:Y:S02]  /*1a990*/  S2R R14, SR_TID.X ;  /* 0x00000000000e7919 */ /* 0x000e240000002100 */
[----:B0-----:R-:W-:-:S02]  /*1a9a0*/  LOP3.LUT P1, RZ, R14, 0x4, RZ, 0xc0, !PT ;  /* 0x000000040eff7812 */ /* 0x001fc4000782c0ff */
[----:B--2---:R-:W-:-:S05]  /*1a9b0*/  LOP3.LUT R2, R0, R12, RZ, 0xfc, !PT ;  /* 0x0000000c00027212 */ /* 0x004fca00078efcff */
[----:B------:R-:W-:-:S05]  /*1a9c0*/  IMAD.IADD R2, R18, 0x1, R2 ;  /* 0x0000000112027824 */ /* 0x000fca00078e0202 */
[----:B------:R-:W1:Y:S01]  /*1a9d0*/  LDSM.16.MT88.4 R4, [R2+0xc400] ;  /* 0x00c400000204783b */ /* 0x000e620000004200 */
[----:B---3--:R-:W-:Y:S02]  /*1a9e0*/  IADD3 R19, R18, R3, R0 ;  /* 0x0000000312137210 */ /* 0x008fe40007ffe000 */
[C-C-:B-1----:R-:W-:Y:S02]  /*1a9f0*/  PRMT R8, R4.reuse, 0x6420, R5.reuse ;  /* 0x0000642004087816 */ /* 0x142fe40000000005 */
[----:B------:R-:W-:Y:S02]  /*1aa00*/  PRMT R9, R4, 0x7531, R5 ;  /* 0x0000753104097816 */ /* 0x000fe40000000005 */
[C-C-:B------:R-:W-:Y:S02]  /*1aa10*/  PRMT R10, R6.reuse, 0x6420, R7.reuse ;  /* 0x00006420060a7816 */ /* 0x140fe40000000007 */
[----:B------:R-:W-:Y:S02]  /*1aa20*/  PRMT R11, R6, 0x7531, R7 ;  /* 0x00007531060b7816 */ /* 0x000fe40000000007 */
[----:B------:R-:W0:Y:S01]  /*1aa30*/  LDSM.16.MT88.4 R4, [R19+0xc400] ;  /* 0x00c400001304783b */ /* 0x000e220000004200 */
[----:B----4-:R-:W-:-:S05]  /*1aa40*/  IADD3 R3, R16, R0, R13 ;  /* 0x0000000010037210 */ /* 0x010fca0007ffe00d */
[----:B------:R0:W-:Y:S01]  /*1aa50*/  STSM.16.M88.4 [R3], R8 ;  /* 0x0000000803007844 */ /* 0x0001e20000000200 */
[----:B------:R-:W-:Y:S01]  /*1aa60*/  VIADD R2, R0, 0x1000 ;  /* 0x0000100000027836 */ /* 0x000fe20000000000 */
[C-C-:B0-----:R-:W-:Y:S02]  /*1aa70*/  PRMT R8, R4.reuse, 0x6420, R5.reuse ;  /* 0x0000642004087816 */ /* 0x141fe40000000005 */
[----:B------:R-:W-:Y:S02]  /*1aa80*/  PRMT R9, R4, 0x7531, R5 ;  /* 0x0000753104097816 */ /* 0x000fe40000000005 */
[C-C-:B------:R-:W-:Y:S02]  /*1aa90*/  PRMT R10, R6.reuse, 0x6420, R7.reuse ;  /* 0x00006420060a7816 */ /* 0x140fe40000000007 */
[----:B------:R-:W-:-:S05]  /*1aaa0*/  PRMT R11, R6, 0x7531, R7 ;  /* 0x00007531060b7816 */ /* 0x000fca0000000007 */
[----:B------:R0:W-:Y:S02]  /*1aab0*/  STSM.16.M88.4 [R3+0x1000], R8 ;  /* 0x0010000803007844 */ /* 0x0001e40000000200 */
[----:B0-----:R-:W-:-:S05]  /*1aac0*/  IMAD.MOV.U32 R11, RZ, RZ, R12 ;  /* 0x000000ffff0b7224 */ /* 0x001fca00078e000c */
[----:B------:R-:W-:-:S05]  /*1aad0*/  LOP3.LUT R2, R2, R11, RZ, 0xfc, !PT ;  /* 0x0000000b02027212 */ /* 0x000fca00078efcff */
[----:B------:R-:W-:-:S05]  /*1aae0*/  IMAD.IADD R2, R18, 0x1, R2 ;  /* 0x0000000112027824 */ /* 0x000fca00078e0202 */
[----:B------:R-:W0:Y:S01]  /*1aaf0*/  LDSM.16.MT88.4 R4, [R2+0xc400] ;  /* 0x00c400000204783b */ /* 0x000e220000004200 */
[----:B------:R-:W-:Y:S02]  /*1ab00*/  IMAD.MOV.U32 R10, RZ, RZ, R13 ;  /* 0x000000ffff0a7224 */ /* 0x000fe400078e000d */
[----:B------:R-:W-:-:S05]  /*1ab10*/  IMAD.MOV.U32 R9, RZ, RZ, 0x20 ;  /* 0x00000020ff097424 */ /* 0x000fca00078e00ff */
[----:B------:R-:W-:Y:S02]  /*1ab20*/  SEL R9, R9, 0xffffffe0, !P1 ;  /* 0xffffffe009097807 */ /* 0x000fe40004800000 */
[C-C-:B0-----:R-:W-:Y:S02]  /*1ab30*/  PRMT R12, R4.reuse, 0x6420, R5.reuse ;  /* 0x00006420040c7816 */ /* 0x141fe40000000005 */
[----:B------:R-:W-:Y:S02]  /*1ab40*/  PRMT R13, R4, 0x7531, R5 ;  /* 0x00007531040d7816 */ /* 0x000fe40000000005 */
[C-C-:B------:R-:W-:Y:S02]  /*1ab50*/  PRMT R14, R6.reuse, 0x6420, R7.reuse ;  /* 0x00006420060e7816 */ /* 0x140fe40000000007 */
[----:B------:R-:W-:Y:S02]  /*1ab60*/  PRMT R15, R6, 0x7531, R7 ;  /* 0x00007531060f7816 */ /* 0x000fe40000000007 */
[----:B------:R-:W0:Y:S01]  /*1ab70*/  LDSM.16.MT88.4 R4, [R19+0xd400] ;  /* 0x00d400001304783b */ /* 0x000e220000004200 */
[----:B------:R-:W-:-:S05]  /*1ab80*/  IADD3 R2, R10, R0, R9 ;  /* 0x000000000a027210 */ /* 0x000fca0007ffe009 */
[----:B------:R-:W-:Y:S02]  /*1ab90*/  IMAD.IADD R2, R16, 0x1, R2 ;  /* 0x0000000110027824 */ /* 0x000fe400078e0202 */
[----:B------:R1:W5:Y:S04]  /*1aba0*/  LDL.LU R16, [R1+0x2c] ;  /* 0x00002c0001107983 */ /* 0x0003680000300800 */
[----:B------:R2:W-:Y:S02]  /*1abb0*/  STSM.16.M88.4 [R2], R12 ;  /* 0x0000000c02007844 */ /* 0x0005e40000000200 */
[----:B--2---:R-:W-:Y:S01]  /*1abc0*/  IMAD.MOV.U32 R15, RZ, RZ, R11 ;  /* 0x000000ffff0f7224 */ /* 0x004fe200078e000b */
[C-C-:B0-----:R-:W-:Y:S02]  /*1abd0*/  PRMT R8, R4.reuse, 0x6420, R5.reuse ;  /* 0x0000642004087816 */ /* 0x141fe40000000005 */
[----:B------:R-:W-:-:S02]  /*1abe0*/  PRMT R9, R4, 0x7531, R5 ;  /* 0x0000753104097816 */ /* 0x000fc40000000005 */
[C-C-:B------:R-:W-:Y:S02]  /*1abf0*/  PRMT R10, R6.reuse, 0x6420, R7.reuse ;  /* 0x00006420060a7816 */ /* 0x140fe40000000007 */
[----:B------:R-:W-:Y:S01]  /*1ac00*/  PRMT R11, R6, 0x7531, R7 ;  /* 0x00007531060b7816 */ /* 0x000fe20000000007 */
[----:B------:R-:W-:-:S04]  /*1ac10*/  VIADD R4, R0, 0x2000 ;  /* 0x0000200000047836 */ /* 0x000fc80000000000 */
[----:B------:R0:W-:Y:S02]  /*1ac20*/  STSM.16.M88.4 [R2+0x1000], R8 ;  /* 0x0010000802007844 */ /* 0x0001e40000000200 */
[----:B0-----:R-:W-:-:S05]  /*1ac30*/  IMAD.MOV.U32 R11, RZ, RZ, R15 ;  /* 0x000000ffff0b7224 */ /* 0x001fca00078e000f */
        /* <DEDUP_REMOVED lines=8> */
[----:B------:R2:W-:Y:S02]  /*1acc0*/  STSM.16.M88.4 [R3+0x2000], R12 ;  /* 0x0020000c03007844 */ /* 0x0005e40000000200 */
[----:B--2---:R-:W-:Y:S01]  /*1acd0*/  IMAD.MOV.U32 R15, RZ, RZ, R11 ;  /* 0x000000ffff0f7224 */ /* 0x004fe200078e000b */
[----:B0-----:R-:W-:-:S02]  /*1ace0*/  PRMT R8, R4, 0x6420, R5 ;  /* 0x0000642004087816 */ /* 0x001fc40000000005 */
[----:B------:R-:W-:Y:S02]  /*1acf0*/  PRMT R9, R4, 0x7531, R5 ;  /* 0x0000753104097816 */ /* 0x000fe40000000005 */
        /* <DEDUP_REMOVED lines=24> */
[----:B------:R-:W0:Y:S01]  /*1ae80*/  LDSM.16.MT88.4 R4, [R4+0xc400] ;  /* 0x00c400000404783b */ /* 0x000e220000004200 */
[----:B------:R-:W-:Y:S01]  /*1ae90*/  VIADD R0, R0, 0x5000 ;  /* 0x0000500000007836 */ /* 0x000fe20000000000 */
[C-C-:B0-----:R-:W-:Y:S02]  /*1aea0*/  PRMT R12, R4.reuse, 0x6420, R5.reuse ;  /* 0x00006420040c7816 */ /* 0x141fe40000000005 */
[----:B------:R-:W-:Y:S02]  /*1aeb0*/  PRMT R13, R4, 0x7531, R5 ;  /* 0x00007531040d7816 */ /* 0x000fe40000000005 */
[C-C-:B------:R-:W-:Y:S02]  /*1aec0*/  PRMT R14, R6.reuse, 0x6420, R7.reuse ;  /* 0x00006420060e7816 */ /* 0x140fe40000000007 */
[----:B------:R-:W-:Y:S02]  /*1aed0*/  PRMT R15, R6, 0x7531, R7 ;  /* 0x00007531060f7816 */ /* 0x000fe40000000007 */
[----:B------:R-:W0:Y:S04]  /*1aee0*/  LDSM.16.MT88.4 R4, [R19+0x10400] ;  /* 0x010400001304783b */ /* 0x000e280000004200 */
[----:B------:R2:W-:Y:S02]  /*1aef0*/  STSM.16.M88.4 [R3+0x4000], R12 ;  /* 0x0040000c03007844 */ /* 0x0005e40000000200 */
[----:B--2---:R-:W-:-:S05]  /*1af00*/  IMAD.MOV.U32 R15, RZ, RZ, R11 ;  /* 0x000000ffff0f7224 */ /* 0x004fca00078e000b */
[----:B------:R-:W-:-:S05]  /*1af10*/  LOP3.LUT R0, R0, R15, RZ, 0xfc, !PT ;  /* 0x0000000f00007212 */ /* 0x000fca00078efcff */
        /* <DEDUP_REMOVED lines=26> */
.L_x_6724:
[----:B------:R-:W2:Y:S01]  /*1b0c0*/  S2R R0, SR_TID.X ;  /* 0x0000000000007919 */ /* 0x000ea20000002100 */
[----:B0-----:R0:W-:Y:S01]  /*1b0d0*/  SYNCS.ARRIVE.TRANS64.A1T0 RZ, [R21+URZ+0x28850], RZ ;  /* 0x028850ff15ff79a7 */ /* 0x0011e2000810003f */
[----:B------:R3:W5:Y:S01]  /*1b0e0*/  LDL R6, [R1+0x8] ;  /* 0x0000080001067983 */ /* 0x0007620000100800 */
[----:B--2---:R-:W-:Y:S01]  /*1b0f0*/  LOP3.LUT R0, R0, 0x7f, RZ, 0xc0, !PT ;  /* 0x0000007f00007812 */ /* 0x004fe200078ec0ff */
[----:B------:R-:W-:Y:S03]  /*1b100*/  BAR.SYNC.DEFER_BLOCKING 0x2, 0x80 ;  /* 0x0082000000007b1d */ /* 0x000fe60000010000 */
[----:B------:R-:W-:-:S03]  /*1b110*/  ISETP.NE.AND P0, PT, R0, RZ, PT ;  /* 0x000000ff0000720c */ /* 0x000fc60003f05270 */
[----:B------:R3:W5:Y:S10]  /*1b120*/  LDL R0, [R1+0x4] ;  /* 0x0000040001007983 */ /* 0x0007740000100800 */
[----:B0-----:R-:W-:-:S05]  /*1b130*/  @!P0 VIADD R21, R21, 0x28880 ;  /* 0x0002888015158836 */ /* 0x001fca0000000000 */
[----:B------:R-:W-:-:S04]  /*1b140*/  @!P0 PRMT R21, RZ, 0x654, R21 ;  /* 0x00000654ff158816 */ /* 0x000fc80000000015 */
[----:B------:R3:W-:Y:S01]  /*1b150*/  @!P0 SYNCS.ARRIVE.TRANS64.RED.A1T0 RZ, [R21+URZ], RZ ;  /* 0x000000ff15ff89a7 */ /* 0x0007e2000810043f */
[C---:B------:R-:W-:Y:S01]  /*1b160*/  ISETP.GT.AND P0, PT, R20.reuse, UR40, PT ;  /* 0x0000002814007c0c */ /* 0x040fe2000bf04270 */
[----:B------:R-:W-:-:S12]  /*1b170*/  VIADD R20, R20, 0xffffffff ;  /* 0xffffffff14147836 */ /* 0x000fd80000000000 */
[----:B---3--:R-:W-:Y:S05]  /*1b180*/  @P0 BRA `(.L_x_6725) ;  /* 0xffffffec00e40947 */ /* 0x008fea000383ffff */
.L_x_6705:
[----:B-1----:R-:W1:Y:S01]  /*1b190*/  S2R R2, SR_TID.X ;  /* 0x0000000000027919 */ /* 0x002e620000002100 */
        /* <DEDUP_REMOVED lines=17> */
.L_x_6727:
[----:B------:R-:W-:Y:S05]  /*1b2b0*/  BSYNC B0 ;  /* 0x0000000000007941 */ /* 0x000fea0003800000 */
.L_x_6726:
[----:B------:R-:W-:-:S06]  /*1b2c0*/  UISETP.NE.AND UP0, UPT, UR39, 0x3, UPT ;  /* 0x000000032700788c */ /* 0x000fcc000bf05270 */
[----:B------:R-:W-:-:S13]  /*1b2d0*/  PLOP3.LUT P1, PT, PT, PT, UP0, 0x80, 0x0 ;  /* 0x000000000000781c */ /* 0x000fda0003f2f008 */
[----:B------:R-:W-:Y:S05]  /*1b2e0*/  @!P1 BRA `(.L_x_6728) ;  /* 0x0000000000049947 */ /* 0x000fea0003800000 */
[----:B------:R-:W-:Y:S01]  /*1b2f0*/  BPT.TRAP 0x1 ;  /* 0x000000040000795c */ /* 0x000fe20000300000 */
.L_x_6728:
[----:B------:R-:W2:Y:S04]  /*1b300*/  LDL R3, [R1+0x8] ;  /* 0x0000080001037983 */ /* 0x000ea80000100800 */
[----:B------:R-:W3:Y:S01]  /*1b310*/  LDL R2, [R1+0x4] ;  /* 0x0000040001027983 */ /* 0x000ee20000100800 */
        /* <DEDUP_REMOVED lines=8> */
.L_x_6783:
[----:B------:R-:W-:Y:S05]  /*1b3a0*/  BSYNC B0 ;  /* 0x0000000000007941 */ /* 0x000fea0003800000 */
.L_x_6729:
[----:B------:R-:W-:Y:S05]  /*1b3b0*/  @!P2 BRA `(.L_x_6731) ;  /* 0x000000000004a947 */ /* 0x000fea0003800000 */
[----:B------:R-:W-:Y:S01]  /*1b3c0*/  BPT.TRAP 0x1 ;  /* 0x000000040000795c */ /* 0x000fe20000300000 */
.L_x_6731:
[----:B0-----:R-:W2:Y:S02]  /*1b3d0*/  LDL R0, [R1+0x8] ;  /* 0x0000080001007983 */ /* 0x001ea40000100800 */
[----:B--2---:R-:W-:-:S04]  /*1b3e0*/  SHF.L.U32 R0, R0, 0x1f, RZ ;  /* 0x0000001f00007819 */ /* 0x004fc800000006ff */
[----:B------:R-:W0:Y:S02]  /*1b3f0*/  SYNCS.PHASECHK.TRANS64.TRYWAIT P1, [R19+URZ+0x28860], R0 ;  /* 0x02886000130075a7 */ /* 0x000e24000802017f */
[----:B0-----:R-:W-:Y:S05]  /*1b400*/  @!P1 BRA `(.L_x_6732) ;  /* 0x0000001c00649947 */ /* 0x001fea0003800000 */
.L_x_6784:
[----:B------:R-:W0:Y:S04]  /*1b410*/  LDL R3, [R1+0x4] ;  /* 0x0000040001037983 */ /* 0x000e280000100800 */
[----:B------:R-:W2:Y:S04]  /*1b420*/  LDL R2, [R1] ;  /* 0x0000000001027983 */ /* 0x000ea80000100800 */
[----:B------:R-:W3:Y:S01]  /*1b430*/  LDL R12, [R1+0x14] ;  /* 0x00001400010c7983 */ /* 0x000ee20000100800 */
[----:B------:R-:W-:Y:S05]  /*1b440*/  WARPSYNC.ALL ;  /* 0x0000000000007948 */ /* 0x000fea0003800000 */
[----:B------:R-:W1:Y:S01]  /*1b450*/  S2R R9, SR_TID.X ;  /* 0x0000000000097919 */ /* 0x000e620000002100 */
[----:B------:R-:W-:Y:S01]  /*1b460*/  IMAD.MOV.U32 R13, RZ, RZ, 0x40 ;  /* 0x00000040ff0d7424 */ /* 0x000fe200078e00ff */
[----:B------:R-:W4:Y:S01]  /*1b470*/  S2R R14, SR_TID.X ;  /* 0x00000000000e7919 */ /* 0x000f220000002100 */
[----:B-1----:R-:W-:-:S04]  /*1b480*/  LOP3.LUT P1, RZ, R9, 0x4, RZ, 0xc0, !PT ;  /* 0x0000000409ff7812 */ /* 0x002fc8000782c0ff */
[----:B------:R-:W-:Y:S02]  /*1b490*/  SEL R13, R13, 0xffffffc0, !P1 ;  /* 0xffffffc00d0d7807 */ /* 0x000fe40004800000 */
[----:B----4-:R-:W-:Y:S01]  /*1b4a0*/  LOP3.LUT P1, RZ, R14, 0x4, RZ, 0xc0, !PT ;  /* 0x000000040eff7812 */ /* 0x010fe2000782c0ff */
[----:B0-----:R-:W-:-:S05]  /*1b4b0*/  IMAD R0, R3, 0x6000, RZ ;  /* 0x0000600003007824 */ /* 0x001fca00078e02ff */
[----:B--2---:R-:W-:Y:S02]  /*1b4c0*/  LOP3.LUT R3, R0, R2, RZ, 0xfc, !PT ;  /* 0x0000000200037212 */ /* 0x004fe400078efcff */
[----:B---3--:R-:W-:-:S03]  /*1b4d0*/  IADD3 R0, R18, R0, R12 ;  /* 0x0000000012007210 */ /* 0x008fc60007ffe00c */
[----:B------:R-:W-:Y:S02]  /*1b4e0*/  IMAD.IADD R2, R18, 0x1, R3 ;  /* 0x0000000112027824 */ /* 0x000fe400078e0203 */
[----:B------:R-:W-:Y:S02]  /*1b4f0*/  IMAD.MOV.U32 R3, RZ, RZ, 0x20 ;  /* 0x00000020ff037424 */ /* 0x000fe400078e00ff */
[----:B------:R-:W-:Y:S01]  /*1b500*/  IMAD.IADD R17, R13, 0x1, R2 ;  /* 0x000000010d117824 */ /* 0x000fe200078e0202 */
[----:B------:R-:W0:Y:S02]  /*1b510*/  LDSM.16.MT88.4 R4, [R2+0xc400] ;  /* 0x00c400000204783b */ /* 0x000e240000004200 */
[----:B------:R-:W-:-:S04]  /*1b520*/  SEL R3, R3, 0xffffffe0, !P1 ;  /* 0xffffffe003037807 */ /* 0x000fc80004800000 */
[----:B------:R-:W-:Y:S02]  /*1b530*/  IADD3 R3, R3, 0x400, R0 ;  /* 0x0000040003037810 */ /* 0x000fe40007ffe000 */
[C-C-:B0-----:R-:W-:Y:S02]  /*1b540*/  PRMT R8, R4.reuse, 0x6420, R5.reuse ;  /* 0x0000642004087816 */ /* 0x141fe40000000005 */
        /* <DEDUP_REMOVED lines=16> */
[----:B------:R-:W-:Y:S01]  /*1b650*/  STSM.16.M88.4 [R3], R12 ;  /* 0x0000000c03007844 */ /* 0x000fe20000000200 */
        /* <DEDUP_REMOVED lines=61> */
.L_x_6733:
[----:B------:R-:W2:Y:S01]  /*1ba30*/  LDL.LU R0, [R1+0x4] ;  /* 0x0000040001007983 */ /* 0x000ea20000300800 */
[----:B0-----:R0:W-:Y:S03]  /*1ba40*/  SYNCS.ARRIVE.TRANS64.A1T0 RZ, [R19+URZ+0x28850], RZ ;  /* 0x028850ff13ff79a7 */ /* 0x0011e6000810003f */
[----:B-1----:R-:W3:Y:S01]  /*1ba50*/  LDL.LU R3, [R1+0x8] ;  /* 0x0000080001037983 */ /* 0x002ee20000300800 */
[----:B0-----:R-:W-:-:S05]  /*1ba60*/  @!P0 VIADD R19, R19, 0x28880 ;  /* 0x0002888013138836 */ /* 0x001fca0000000000 */
[----:B------:R-:W-:Y:S01]  /*1ba70*/  @!P0 PRMT R19, RZ, 0x654, R19 ;  /* 0x00000654ff138816 */ /* 0x000fe20000000013 */
[----:B------:R-:W-:Y:S06]  /*1ba80*/  BAR.SYNC.DEFER_BLOCKING 0x2, 0x80 ;  /* 0x0082000000007b1d */ /* 0x000fec0000010000 */
[----:B------:R0:W-:Y:S01]  /*1ba90*/  @!P0 SYNCS.ARRIVE.TRANS64.RED.A1T0 RZ, [R19+URZ], RZ ;  /* 0x000000ff13ff89a7 */ /* 0x0001e2000810043f */
[----:B--2---:R-:W-:-:S05]  /*1baa0*/  VIADD R0, R0, 0x1 ;  /* 0x0000000100007836 */ /* 0x004fca0000000000 */
[----:B------:R-:W-:-:S04]  /*1bab0*/  ISETP.NE.AND P1, PT, R0, 0x2, PT ;  /* 0x000000020000780c */ /* 0x000fc80003f25270 */
[----:B------:R-:W-:Y:S02]  /*1bac0*/  SEL R2, RZ, 0x1, P1 ;  /* 0x00000001ff027807 */ /* 0x000fe40000800000 */
[----:B------:R-:W-:Y:S02]  /*1bad0*/  SEL R0, R0, RZ, P1 ;  /* 0x000000ff00007207 */ /* 0x000fe40000800000 */
[----:B---3--:R-:W-:-:S03]  /*1bae0*/  LOP3.LUT R3, R3, R2, RZ, 0x3c, !PT ;  /* 0x0000000203037212 */ /* 0x008fc600078e3cff */
[----:B------:R0:W-:Y:S04]  /*1baf0*/  STL [R1+0x4], R0 ;  /* 0x0000040001007387 */ /* 0x0001e80000100800 */
[----:B------:R0:W-:Y:S02]  /*1bb00*/  STL [R1+0x8], R3 ;  /* 0x0000080301007387 */ /* 0x0001e40000100800 */
.L_x_6682:
[----:B------:R-:W-:Y:S05]  /*1bb10*/  BSYNC B7 ;  /* 0x0000000000077941 */ /* 0x000fea0003800000 */
.L_x_6680:
[----:B------:R2:W5:Y:S01]  /*1bb20*/  LDL R2, [R1+0x20] ;  /* 0x0000200001027983 */ /* 0x0005620000100800 */
[----:B------:R-:W-:-:S13]  /*1bb30*/  LOP3.LUT P1, RZ, R16, 0x4, RZ, 0xc0, !PT ;  /* 0x0000000410ff7812 */ /* 0x000fda000782c0ff */
[----:B--2---:R-:W-:Y:S05]  /*1bb40*/  @!P1 BRA `(.L_x_6734) ;  /* 0x0000000000249947 */ /* 0x004fea0003800000 */
[----:B------:R-:W2:Y:S08]  /*1bb50*/  S2UR UR5, SR_CgaCtaId ;  /* 0x00000000000579c3 */ /* 0x000eb00000008800 */
[----:B------:R-:W-:Y:S06]  /*1bb60*/  BAR.SYNC.DEFER_BLOCKING 0x5, 0x180 ;  /* 0x0146000000007b1d */ /* 0x000fec0000010000 */
[----:B------:R-:W-:-:S02]  /*1bb70*/  UMOV UR4, 0x400 ;  /* 0x0000040000047882 */ /* 0x000fc40000000000 */
[----:B--2---:R-:W-:-:S06]  /*1bb80*/  ULEA UR4, UR5, UR4, 0x18 ;  /* 0x0000000405047291 */ /* 0x004fcc000f8ec03f */
[----:B------:R-:W-:-:S05]  /*1bb90*/  IMAD.U32 R18, RZ, RZ, UR4 ;  /* 0x00000004ff127e24 */ /* 0x000fca000f8e00ff */
[----:B-----5:R-:W2:Y:S04]  /*1bba0*/  LDS R2, [R18+0x288d0] ;  /* 0x0288d00012027984 */ /* 0x020ea80000000800 */
[----:B--2---:R2:W-:Y:S01]  /*1bbb0*/  STL [R1+0x20], R2 ;  /* 0x0000200201007387 */ /* 0x0045e20000100800 */
[----:B------:R-:W-:Y:S06]  /*1bbc0*/  BAR.ARV 0x4, 0x180 ;  /* 0x0106000000007b1d */ /* 0x000fec0000002000 */
[----:B------:R-:W-:Y:S05]  /*1bbd0*/  BRA `(.L_x_6735) ;  /* 0x0000000000207947 */ /* 0x000fea0003800000 */
.L_x_6734:
[----:B0-----:R-:W0:Y:S01]  /*1bbe0*/  @!P0 S2R R3, SR_CgaCtaId ;  /* 0x0000000000038919 */ /* 0x001e220000008800 */
[----:B-1----:R-:W-:Y:S01]  /*1bbf0*/  @!P0 MOV R0, 0x400 ;  /* 0x0000040000008802 */ /* 0x002fe20000000f00 */
[----:B------:R-:W-:Y:S03]  /*1bc00*/  BAR.SYNC.DEFER_BLOCKING 0x4, 0x180 ;  /* 0x0106000000007b1d */ /* 0x000fe60000010000 */
[----:B0-----:R-:W-:-:S03]  /*1bc10*/  @!P0 LEA R18, R3, R0, 0x18 ;  /* 0x0000000003128211 */ /* 0x001fc600078ec0ff */
[----:B-----5:R-:W0:Y:S04]  /*1bc20*/  SHFL.IDX PT, R0, R2, RZ, 0x1f ;  /* 0x00001fff02007589 */ /* 0x020e2800000e0000 */
[----:B------:R3:W-:Y:S04]  /*1bc30*/  @!P0 STS [R18+0x288d0], R2 ;  /* 0x0288d00212008388 */ /* 0x0007e80000000800 */
[----:B0-----:R3:W-:Y:S01]  /*1bc40*/  STL [R1+0x20], R0 ;  /* 0x0000200001007387 */ /* 0x0017e20000100800 */
[----:B------:R-:W-:Y:S06]  /*1bc50*/  BAR.ARV 0x5, 0x180 ;  /* 0x0146000000007b1d */ /* 0x000fec0000002000 */
.L_x_6735:
[----:B01-3--:R-:W3:Y:S01]  /*1bc60*/  LDL R0, [R1+0x20] ;  /* 0x0000200001007983 */ /* 0x00bee20000100800 */
[----:B------:R-:W-:Y:S02]  /*1bc70*/  ULDC UR4, c[0x0][0xc38] ;  /* 0x00030e0000047ab9 */ /* 0x000fe40000000800 */
[----:B---3--:R-:W-:-:S13]  /*1bc80*/  ISETP.GE.AND P0, PT, R0, UR4, PT ;  /* 0x0000000400007c0c */ /* 0x008fda000bf06270 */
[----:B------:R-:W-:Y:S05]  /*1bc90*/  @!P0 BRA `(.L_x_6736) ;  /* 0xffffffc000e48947 */ /* 0x000fea000383ffff */
.L_x_6671:
[----:B--2---:R-:W2:Y:S01]  /*1bca0*/  LDL.LU R0, [R1+0x28] ;  /* 0x0000280001007983 */ /* 0x004ea20000300800 */
        /* <DEDUP_REMOVED lines=11> */
.L_x_6785:
[----:B------:R-:W-:Y:S05]  /*1bd60*/  BSYNC B0 ;  /* 0x0000000000007941 */ /* 0x000fea0003800000 */
.L_x_6737:
[----:B------:R-:W-:-:S03]  /*1bd70*/  UMOV UR4, 0xffffffff ;  /* 0xffffffff00047882 */ /* 0x000fc60000000000 */
[----:B------:R-:W-:Y:S05]  /*1bd80*/  BRA.DIV UR4, `(.L_x_6739) ;  /* 0x00000016042c7947 */ /* 0x000fea000b800000 */
[----:B------:R-:W1:Y:S02]  /*1bd90*/  S2R R2, SR_TID.X ;  /* 0x0000000000027919 */ /* 0x000e640000002100 */
[----:B-1----:R-:W-:-:S04]  /*1bda0*/  SHF.R.U32.HI R2, RZ, 0x5, R2 ;  /* 0x00000005ff027819 */ /* 0x002fc80000011602 */
[----:B------:R-:W-:-:S05]  /*1bdb0*/  LOP3.LUT R2, R2, 0x3, RZ, 0xc0, !PT ;  /* 0x0000000302027812 */ /* 0x000fca00078ec0ff */
[----:B------:R1:W2:Y:S02]  /*1bdc0*/  SHFL.IDX PT, R14, R2, RZ, 0x1f ;  /* 0x00001fff020e7589 */ /* 0x0002a400000e0000 */
.L_x_6788:
[----:B--2---:R-:W-:Y:S01]  /*1bdd0*/  ISETP.NE.AND P0, PT, R14, RZ, PT ;  /* 0x000000ff0e00720c */ /* 0x004fe20003f05270 */
[----:B------:R-:W-:-:S12]  /*1bde0*/  BSSY B0, `(.L_x_6740) ;  /* 0x000002e000007945 */ /* 0x000fd80003800000 */
[----:B------:R-:W-:Y:S05]  /*1bdf0*/  @P0 BRA `(.L_x_6741) ;  /* 0x0000000000b00947 */ /* 0x000fea0003800000 */
[----:B------:R-:W-:-:S03]  /*1be00*/  UMOV UR4, 0xffffffff ;  /* 0xffffffff00047882 */ /* 0x000fc60000000000 */
[----:B------:R-:W-:Y:S05]  /*1be10*/  BRA.DIV UR4, `(.L_x_6742) ;  /* 0x00000016043c7947 */ /* 0x000fea000b800000 */
[----:B------:R-:W-:-:S13]  /*1be20*/  ELECT P6, URZ, PT ;  /* 0x00000000003f782f */ /* 0x000fda00038c0000 */
.L_x_6791:
[----:B------:R-:W-:Y:S05]  /*1be30*/  @!P6 BRA `(.L_x_6741) ;  /* 0x0000000000a0e947 */ /* 0x000fea0003800000 */
[----:B------:R-:W-:-:S06]  /*1be40*/  ULOP3.LUT UR4, UR38, 0x2, URZ, 0xfc, !UPT ;  /* 0x0000000226047892 */ /* 0x000fcc000f8efc3f */
[----:B-1----:R-:W-:-:S05]  /*1be50*/  IMAD.U32 R2, RZ, RZ, UR4 ;  /* 0x00000004ff027e24 */ /* 0x002fca000f8e00ff */
[----:B------:R-:W-:-:S13]  /*1be60*/  ISETP.NE.AND P0, PT, R2, 0x3, PT ;  /* 0x000000030200780c */ /* 0x000fda0003f05270 */
[----:B------:R-:W-:Y:S05]  /*1be70*/  @!P0 BRA `(.L_x_6743) ;  /* 0x0000000000048947 */ /* 0x000fea0003800000 */
[----:B------:R-:W-:Y:S01]  /*1be80*/  BPT.TRAP 0x1 ;  /* 0x000000040000795c */ /* 0x000fe20000300000 */
.L_x_6743:
        /* <DEDUP_REMOVED lines=14> */
.L_x_6792:
[----:B------:R-:W1:Y:S02]  /*1bf70*/  SYNCS.PHASECHK.TRANS64.TRYWAIT P1, [R7+URZ], R2 ;  /* 0x00000002070075a7 */ /* 0x000e64000802017f */
[----:B-1----:R-:W-:Y:S05]  /*1bf80*/  @!P1 BRA `(.L_x_6745) ;  /* 0x0000001400149947 */ /* 0x002fea0003800000 */
.L_x_6793:
[----:B------:R-:W-:Y:S05]  /*1bf90*/  @!P0 BRA `(.L_x_6746) ;  /* 0x0000000000048947 */ /* 0x000fea0003800000 */
[----:B------:R-:W-:Y:S01]  /*1bfa0*/  BPT.TRAP 0x1 ;  /* 0x000000040000795c */ /* 0x000fe20000300000 */
.L_x_6746:
[----:B------:R-:W2:Y:S02]  /*1bfb0*/  LDL.LU R4, [R1+0x4] ;  /* 0x0000040001047983 */ /* 0x000ea40000300800 */
[----:B--2---:R-:W-:-:S04]  /*1bfc0*/  IMAD R4, R4, 0x8, R0 ;  /* 0x0000000804047824 */ /* 0x004fc800078e0200 */
[----:B------:R-:W2:Y:S02]  /*1bfd0*/  SYNCS.PHASECHK.TRANS64.TRYWAIT P1, [R4+URZ+0x28860], R5 ;  /* 0x02886005040075a7 */ /* 0x000ea4000802017f */
[----:B--2---:R-:W-:Y:S05]  /*1bfe0*/  @!P1 BRA `(.L_x_6747) ;  /* 0x0000001400109947 */ /* 0x004fea0003800000 */
.L_x_6794:
[----:B------:R-:W-:Y:S05]  /*1bff0*/  @!P0 BRA `(.L_x_6748) ;  /* 0x0000000000048947 */ /* 0x000fea0003800000 */
[----:B------:R-:W-:Y:S01]  /*1c000*/  BPT.TRAP 0x1 ;  /* 0x000000040000795c */ /* 0x000fe20000300000 */
.L_x_6748:
[----:B------:R-:W-:-:S04]  /*1c010*/  IMAD R3, R3, 0x8, R0 ;  /* 0x0000000803037824 */ /* 0x000fc800078e0200 */
[----:B------:R-:W3:Y:S02]  /*1c020*/  SYNCS.PHASECHK.TRANS64.TRYWAIT P1, [R3+URZ+0x28860], R2 ;  /* 0x02886002030075a7 */ /* 0x000ee4000802017f */
[----:B---3--:R-:W-:Y:S05]  /*1c030*/  @!P1 BRA `(.L_x_6749) ;  /* 0x0000001400109947 */ /* 0x008fea0003800000 */
.L_x_6795:
[----:B------:R-:W-:Y:S05]  /*1c040*/  @!P0 BRA `(.L_x_6750) ;  /* 0x0000000000048947 */ /* 0x000fea0003800000 */
[----:B------:R-:W-:Y:S01]  /*1c050*/  BPT.TRAP 0x1 ;  /* 0x000000040000795c */ /* 0x000fe20000300000 */
.L_x_6750:
[----:B------:R-:W4:Y:S02]  /*1c060*/  SYNCS.PHASECHK.TRANS64.TRYWAIT P0, [R4+URZ+0x28880], R5 ;  /* 0x02888005040075a7 */ /* 0x000f24000800017f */
[----:B----4-:R-:W-:Y:S05]  /*1c070*/  @!P0 BRA `(.L_x_6751) ;  /* 0x0000001400148947 */ /* 0x010fea0003800000 */
.L_x_6752:
[----:B------:R0:W0:Y:S02]  /*1c080*/  SYNCS.PHASECHK.TRANS64.TRYWAIT P0, [R3+URZ+0x28880], R2 ;  /* 0x02888002030075a7 */ /* 0x000024000800017f */
[----:B0-----:R-:W-:Y:S05]  /*1c090*/  @!P0 NANOSLEEP.SYNCS 0x989680 ;  /* 0x009896800000895d */ /* 0x001fea0003900000 */
[----:B------:R-:W0:Y:S02]  /*1c0a0*/  @!P0 SYNCS.PHASECHK.TRANS64 P0, [R3+URZ+0x28880], R2 ;  /* 0x02888002030085a7 */ /* 0x000e24000800007f */
[----:B0-----:R-:W-:Y:S05]  /*1c0b0*/  @!P0 BRA `(.L_x_6752) ;  /* 0xfffffffc00f08947 */ /* 0x001fea000383ffff */
.L_x_6741:
[----:B------:R-:W-:Y:S05]  /*1c0c0*/  BSYNC B0 ;  /* 0x0000000000007941 */ /* 0x000fea0003800000 */
.L_x_6740:
[----:B------:R-:W-:Y:S05]  /*1c0d0*/  EXIT ;  /* 0x000000000000794d */ /* 0x000fea0003800000 */
.L_x_6580:
[----:B0-----:R-:W-:-:S04]  /*1c0e0*/  IMAD.U32 R3, RZ, RZ, UR45 ;  /* 0x0000002dff037e24 */ /* 0x001fc8000f8e00ff */
[----:B------:R0:W1:Y:S03]  /*1c0f0*/  SYNCS.PHASECHK.TRANS64.TRYWAIT P1, [R3+URZ+0x28800], R8 ;  /* 0x02880008030075a7 */ /* 0x000066000802017f */
[----:B-1----:R-:W-:Y:S05]  /*1c100*/  @!P1 NANOSLEEP.SYNCS 0x989680 ;  /* 0x009896800000995d */ /* 0x002fea0003900000 */
[----:B------:R-:W1:Y:S02]  /*1c110*/  @!P1 SYNCS.PHASECHK.TRANS64 P1, [R3+URZ+0x28800], R8 ;  /* 0x02880008030095a7 */ /* 0x000e64000802007f */
[----:B-1----:R-:W-:Y:S05]  /*1c120*/  @!P1 BRA `(.L_x_6580) ;  /* 0xfffffffc00ec9947 */ /* 0x002fea000383ffff */
[----:B------:R-:W-:Y:S05]  /*1c130*/  BRA `(.L_x_6753) ;  /* 0xfffffe5800fc7947 */ /* 0x000fea000383ffff */
.L_x_6584:
[----:B0-----:R0:W2:Y:S02]  /*1c140*/  SYNCS.PHASECHK.TRANS64.TRYWAIT P1, [R123+URZ+0x28830], R4 ;  /* 0x028830047b0075a7 */ /* 0x0010a4000802017f */
[----:B--2---:R-:W-:Y:S05]  /*1c150*/  @!P1 NANOSLEEP.SYNCS 0x989680 ;  /* 0x009896800000995d */ /* 0x004fea0003900000 */
[----:B------:R-:W2:Y:S02]  /*1c160*/  @!P1 SYNCS.PHASECHK.TRANS64 P1, [R123+URZ+0x28830], R4 ;  /* 0x028830047b0095a7 */ /* 0x000ea4000802007f */
[----:B--2---:R-:W-:Y:S05]  /*1c170*/  @!P1 BRA `(.L_x_6584) ;  /* 0xfffffffc00f09947 */ /* 0x004fea000383ffff */
[----:B------:R-:W-:Y:S05]  /*1c180*/  BRA `(.L_x_6583) ;  /* 0xfffffe5c00287947 */ /* 0x000fea000383ffff */
.L_x_6600:
[----:B-1----:R-:W-:-:S04]  /*1c190*/  IMAD.U32 R9, RZ, RZ, UR6 ;  /* 0x00000006ff097e24 */ /* 0x002fc8000f8e00ff */
[----:B------:R1:W2:Y:S03]  /*1c1a0*/  SYNCS.PHASECHK.TRANS64.TRYWAIT P1, [R9+URZ+0x28830], R8 ;  /* 0x02883008090075a7 */ /* 0x0002a6000802017f */
[----:B--2---:R-:W-:Y:S05]  /*1c1b0*/  @!P1 NANOSLEEP.SYNCS 0x989680 ;  /* 0x009896800000995d */ /* 0x004fea0003900000 */
[----:B------:R-:W2:Y:S02]  /*1c1c0*/  @!P1 SYNCS.PHASECHK.TRANS64 P1, [R9+URZ+0x28830], R8 ;  /* 0x02883008090095a7 */ /* 0x000ea4000802007f */
[----:B--2---:R-:W-:Y:S05]  /*1c1d0*/  @!P1 BRA `(.L_x_6600) ;  /* 0xfffffffc00ec9947 */ /* 0x004fea000383ffff */
[----:B------:R-:W-:Y:S05]  /*1c1e0*/  BRA `(.L_x_6597) ;  /* 0xfffffea800d47947 */ /* 0x000fea000383ffff */
.L_x_6604:
[----:B-1----:R-:W-:-:S04]  /*1c1f0*/  IMAD.U32 R9, RZ, RZ, UR6 ;  /* 0x00000006ff097e24 */ /* 0x002fc8000f8e00ff */
[----:B------:R1:W2:Y:S03]  /*1c200*/  SYNCS.PHASECHK.TRANS64.TRYWAIT P1, [R9+URZ+0x28850], R8 ;  /* 0x02885008090075a7 */ /* 0x0002a6000802017f */
[----:B--2---:R-:W-:Y:S05]  /*1c210*/  @!P1 NANOSLEEP.SYNCS 0x989680 ;  /* 0x009896800000995d */ /* 0x004fea0003900000 */
[----:B------:R-:W2:Y:S02]  /*1c220*/  @!P1 SYNCS.PHASECHK.TRANS64 P1, [R9+URZ+0x28850], R8 ;  /* 0x02885008090095a7 */ /* 0x000ea4000802007f */
[----:B--2---:R-:W-:Y:S05]  /*1c230*/  @!P1 BRA `(.L_x_6604) ;  /* 0xfffffffc00ec9947 */ /* 0x004fea000383ffff */
[----:B------:R-:W-:Y:S05]  /*1c240*/  BRA `(.L_x_6601) ;  /* 0xfffffeac004c7947 */ /* 0x000fea000383ffff */
.L_x_6622:
[----:B-1----:R-:W-:-:S04]  /*1c250*/  IMAD.U32 R7, RZ, RZ, UR6 ;  /* 0x00000006ff077e24 */ /* 0x002fc8000f8e00ff */
[----:B------:R1:W2:Y:S03]  /*1c260*/  SYNCS.PHASECHK.TRANS64.TRYWAIT P1, [R7+URZ+0x28830], R6 ;  /* 0x02883006070075a7 */ /* 0x0002a6000802017f */
[----:B--2---:R-:W-:Y:S05]  /*1c270*/  @!P1 NANOSLEEP.SYNCS 0x989680 ;  /* 0x009896800000995d */ /* 0x004fea0003900000 */
[----:B------:R-:W2:Y:S02]  /*1c280*/  @!P1 SYNCS.PHASECHK.TRANS64 P1, [R7+URZ+0x28830], R6 ;  /* 0x02883006070095a7 */ /* 0x000ea4000802007f */
[----:B--2---:R-:W-:Y:S05]  /*1c290*/  @!P1 BRA `(.L_x_6622) ;  /* 0xfffffffc00ec9947 */ /* 0x004fea000383ffff */
[----:B------:R-:W-:Y:S05]  /*1c2a0*/  BRA `(.L_x_6619) ;  /* 0xffffff0000a07947 */ /* 0x000fea000383ffff */
.L_x_6626:
[----:B-1----:R-:W-:-:S04]  /*1c2b0*/  IMAD.U32 R7, RZ, RZ, UR6 ;  /* 0x00000006ff077e24 */ /* 0x002fc8000f8e00ff */
[----:B------:R1:W2:Y:S03]  /*1c2c0*/  SYNCS.PHASECHK.TRANS64.TRYWAIT P1, [R7+URZ+0x28850], R6 ;  /* 0x02885006070075a7 */ /* 0x0002a6000802017f */
[----:B--2---:R-:W-:Y:S05]  /*1c2d0*/  @!P1 NANOSLEEP.SYNCS 0x989680 ;  /* 0x009896800000995d */ /* 0x004fea0003900000 */
[----:B------:R-:W2:Y:S02]  /*1c2e0*/  @!P1 SYNCS.PHASECHK.TRANS64 P1, [R7+URZ+0x28850], R6 ;  /* 0x02885006070095a7 */ /* 0x000ea4000802007f */
[----:B--2---:R-:W-:Y:S05]  /*1c2f0*/  @!P1 BRA `(.L_x_6626) ;  /* 0xfffffffc00ec9947 */ /* 0x004fea000383ffff */
[----:B------:R-:W-:Y:S05]  /*1c300*/  BRA `(.L_x_6623) ;  /* 0xffffff0400247947 */ /* 0x000fea000383ffff */
.L_x_6633:
[----:B-1----:R-:W-:-:S04]  /*1c310*/  IMAD.U32 R7, RZ, RZ, UR6 ;  /* 0x00000006ff077e24 */ /* 0x002fc8000f8e00ff */
[----:B------:R1:W2:Y:S03]  /*1c320*/  SYNCS.PHASECHK.TRANS64.TRYWAIT P1, [R7+URZ+0x28830], R6 ;  /* 0x02883006070075a7 */ /* 0x0002a6000802017f */
[----:B--2---:R-:W-:Y:S05]  /*1c330*/  @!P1 NANOSLEEP.SYNCS 0x989680 ;  /* 0x009896800000995d */ /* 0x004fea0003900000 */
[----:B------:R-:W2:Y:S02]  /*1c340*/  @!P1 SYNCS.PHASECHK.TRANS64 P1, [R7+URZ+0x28830], R6 ;  /* 0x02883006070095a7 */ /* 0x000ea4000802007f */
[----:B--2---:R-:W-:Y:S05]  /*1c350*/  @!P1 BRA `(.L_x_6633) ;  /* 0xfffffffc00ec9947 */ /* 0x004fea000383ffff */
[----:B------:R-:W-:Y:S05]  /*1c360*/  BRA `(.L_x_6630) ;  /* 0xffffff3400787947 */ /* 0x000fea000383ffff */
.L_x_6637:
[----:B-1----:R-:W-:-:S04]  /*1c370*/  IMAD.U32 R7, RZ, RZ, UR6 ;  /* 0x00000006ff077e24 */ /* 0x002fc8000f8e00ff */
[----:B------:R1:W2:Y:S03]  /*1c380*/  SYNCS.PHASECHK.TRANS64.TRYWAIT P1, [R7+URZ+0x28850], R6 ;  /* 0x02885006070075a7 */ /* 0x0002a6000802017f */
[----:B--2---:R-:W-:Y:S05]  /*1c390*/  @!P1 NANOSLEEP.SYNCS 0x989680 ;  /* 0x009896800000995d */ /* 0x004fea0003900000 */
[----:B------:R-:W2:Y:S02]  /*1c3a0*/  @!P1 SYNCS.PHASECHK.TRANS64 P1, [R7+URZ+0x28850], R6 ;  /* 0x02885006070095a7 */ /* 0x000ea4000802007f */
[----:B--2---:R-:W-:Y:S05]  /*1c3b0*/  @!P1 BRA `(.L_x_6637) ;  /* 0xfffffffc00ec9947 */ /* 0x004fea000383ffff */
[----:B------:R-:W-:Y:S05]  /*1c3c0*/  BRA `(.L_x_6634) ;  /* 0xffffff3400fc7947 */ /* 0x000fea000383ffff */
.L_x_6651:
[----:B-1----:R-:W-:-:S04]  /*1c3d0*/  IMAD.U32 R3, RZ, RZ, UR9 ;  /* 0x00000009ff037e24 */ /* 0x002fc8000f8e00ff */
[----:B------:R1:W2:Y:S03]  /*1c3e0*/  SYNCS.PHASECHK.TRANS64.TRYWAIT P1, [R3+URZ+0x28850], R0 ;  /* 0x02885000030075a7 */ /* 0x0002a6000802017f */
[----:B--2---:R-:W-:Y:S05]  /*1c3f0*/  @!P1 NANOSLEEP.SYNCS 0x989680 ;  /* 0x009896800000995d */ /* 0x004fea0003900000 */
[----:B------:R-:W2:Y:S02]  /*1c400*/  @!P1 SYNCS.PHASECHK.TRANS64 P1, [R3+URZ+0x28850], R0 ;  /* 0x02885000030095a7 */ /* 0x000ea4000802007f */
[----:B--2---:R-:W-:Y:S05]  /*1c410*/  @!P1 BRA `(.L_x_6651) ;  /* 0xfffffffc00ec9947 */ /* 0x004fea000383ffff */
[----:B------:R-:W-:Y:S05]  /*1c420*/  BRA `(.L_x_6650) ;  /* 0xffffff8800707947 */ /* 0x000fea000383ffff */
.L_x_6691:
[----:B------:R-:W-:Y:S02]  /*1c430*/  IMAD.MOV.U32 R13, RZ, RZ, R19 ;  /* 0x000000ffff0d7224 */ /* 0x000fe400078e0013 */
[----:B------:R-:W-:Y:S02]  /*1c440*/  IMAD.MOV.U32 R12, RZ, RZ, RZ ;  /* 0x000000ffff0c7224 */ /* 0x000fe400078e00ff */
[----:B------:R-:W-:Y:S02]  /*1c450*/  IMAD.MOV.U32 R11, RZ, RZ, 0x1f ;  /* 0x0000001fff0b7424 */ /* 0x000fe400078e00ff */
[----:B------:R-:W-:-:S07]  /*1c460*/  IMAD.MOV.U32 R15, RZ, RZ, -0x1 ;  /* 0xffffffffff0f7424 */ /* 0x000fce00078e00ff */
[----:B0-----:R-:W-:Y:S05]  /*1c470*/  WARPSYNC.COLLECTIVE R15, `(.L_x_6754) ;  /* 0x000000000f087348 */ /* 0x001fea0003c00000 */
[----:B------:R1:W2:Y:S02]  /*1c480*/  SHFL.IDX P6, R14, R13, R12, R11 ;  /* 0x0000000c0d0e7389 */ /* 0x0002a400000c000b */
[----:B012---:R-:W-:Y:S01]  /*1c490*/  ENDCOLLECTIVE ;  /* 0x000000000000791b */ /* 0x007fe20003800000 */
.L_x_6754:
[----:B------:R-:W-:Y:S05]  /*1c4a0*/  BRA `(.L_x_6755) ;  /* 0xffffffc800f47947 */ /* 0x000fea000383ffff */
.L_x_6693:
[----:B------:R-:W-:Y:S01]  /*1c4b0*/  BSSY B0, `(.L_x_6756) ;  /* 0x0000006000007945 */ /* 0x000fe20003800000 */
[----:B------:R-:W-:-:S07]  /*1c4c0*/  IMAD.MOV.U32 R15, RZ, RZ, -0x1 ;  /* 0xffffffffff0f7424 */ /* 0x000fce00078e00ff */
[----:B01----:R-:W-:Y:S05]  /*1c4d0*/  WARPSYNC.COLLECTIVE R15, `(.L_x_6757) ;  /* 0x000000000f0c7348 */ /* 0x003fea0003c00000 */
[----:B------:R-:W-:Y:S02]  /*1c4e0*/  ELECT P6, UR62, PT ;  /* 0x00000000003e782f */ /* 0x000fe400038c0000 */
[----:B------:R-:W-:Y:S01]  /*1c4f0*/  MOV R14, UR62 ;  /* 0x0000003e000e7c02 */ /* 0x000fe20008000f00 */
[----:B01----:R-:W-:Y:S10]  /*1c500*/  ENDCOLLECTIVE ;  /* 0x000000000000791b */ /* 0x003ff40003800000 */
.L_x_6757:
[----:B------:R-:W-:Y:S05]  /*1c510*/  BSYNC B0 ;  /* 0x0000000000007941 */ /* 0x000fea0003800000 */
.L_x_6756:
[----:B------:R-:W-:Y:S05]  /*1c520*/  BRA `(.L_x_6758) ;  /* 0xffffffc800fc7947 */ /* 0x000fea000383ffff */
.L_x_6695:
[----:B--2---:R2:W3:Y:S02]  /*1c530*/  SYNCS.PHASECHK.TRANS64.TRYWAIT P1, [R4+URZ+0x28880], R3 ;  /* 0x02888003040075a7 */ /* 0x0044e4000802017f */
[----:B---3--:R-:W-:Y:S05]  /*1c540*/  @!P1 NANOSLEEP.SYNCS 0x989680 ;  /* 0x009896800000995d */ /* 0x008fea0003900000 */
[----:B------:R-:W3:Y:S02]  /*1c550*/  @!P1 SYNCS.PHASECHK.TRANS64 P1, [R4+URZ+0x28880], R3 ;  /* 0x02888003040095a7 */ /* 0x000ee4000802007f */
[----:B---3--:R-:W-:Y:S05]  /*1c560*/  @!P1 BRA `(.L_x_6695) ;  /* 0xfffffffc00f09947 */ /* 0x008fea000383ffff */
[----:B------:R-:W-:Y:S05]  /*1c570*/  BRA `(.L_x_6759) ;  /* 0xffffffcc005c7947 */ /* 0x000fea000383ffff */
.L_x_6697:
[----:B---3--:R3:W4:Y:S02]  /*1c580*/  SYNCS.PHASECHK.TRANS64.TRYWAIT P1, [R4+URZ+0x28840], R3 ;  /* 0x02884003040075a7 */ /* 0x008724000802017f */
[----:B----4-:R-:W-:Y:S05]  /*1c590*/  @!P1 NANOSLEEP.SYNCS 0x989680 ;  /* 0x009896800000995d */ /* 0x010fea0003900000 */
[----:B------:R-:W4:Y:S02]  /*1c5a0*/  @!P1 SYNCS.PHASECHK.TRANS64 P1, [R4+URZ+0x28840], R3 ;  /* 0x02884003040095a7 */ /* 0x000f24000802007f */
[----:B----4-:R-:W-:Y:S05]  /*1c5b0*/  @!P1 BRA `(.L_x_6697) ;  /* 0xfffffffc00f09947 */ /* 0x010fea000383ffff */
[----:B------:R-:W-:Y:S05]  /*1c5c0*/  BRA `(.L_x_6760) ;  /* 0xffffffcc00ac7947 */ /* 0x000fea000383ffff */
.L_x_6701:
        /* <DEDUP_REMOVED lines=8> */
.L_x_6761:
[----:B------:R-:W-:Y:S02]  /*1c650*/  VIADD R5, R4, 0x10 ;  /* 0x0000001004057836 */ /* 0x000fe40000000000 */
[----:B------:R-:W-:Y:S02]  /*1c660*/  IMAD.MOV.U32 R13, RZ, RZ, R0 ;  /* 0x000000ffff0d7224 */ /* 0x000fe400078e0000 */
[----:B------:R-:W-:-:S07]  /*1c670*/  IMAD.MOV.U32 R6, RZ, RZ, R14 ;  /* 0x000000ffff067224 */ /* 0x000fce00078e000e */
[----:B------:R-:W-:Y:S05]  /*1c680*/  WARPSYNC.COLLECTIVE R15, `(.L_x_6762) ;  /* 0x000000000f087348 */ /* 0x000fea0003c00000 */
[----:B------:R0:W1:Y:S02]  /*1c690*/  SHFL.IDX P6, R14, R13, R12, R11 ;  /* 0x0000000c0d0e7389 */ /* 0x00006400000c000b */
[----:B01----:R-:W-:Y:S01]  /*1c6a0*/  ENDCOLLECTIVE ;  /* 0x000000000000791b */ /* 0x003fe20003800000 */
.L_x_6762:
        /* <DEDUP_REMOVED lines=9> */
.L_x_6763:
        /* <DEDUP_REMOVED lines=10> */
.L_x_6764:
[----:B------:R-:W-:Y:S01]  /*1c7e0*/  @!PT LDS RZ, [RZ] ;  /* 0x00000000fffff984 */ /* 0x000fe20000000800 */
[----:B------:R-:W-:Y:S01]  /*1c7f0*/  @!PT LDS RZ, [RZ] ;  /* 0x00000000fffff984 */ /* 0x000fe20000000800 */
[----:B------:R-:W-:Y:S01]  /*1c800*/  @!PT LDS RZ, [RZ] ;  /* 0x00000000fffff984 */ /* 0x000fe20000000800 */
        /* <DEDUP_REMOVED lines=8> */
.L_x_6765:
        /* <DEDUP_REMOVED lines=16> */
.L_x_6766:
[----:B------:R-:W-:Y:S02]  /*1c990*/  IMAD.MOV.U32 R13, RZ, RZ, R2 ;  /* 0x000000ffff0d7224 */ /* 0x000fe400078e0002 */
[----:B------:R-:W-:Y:S02]  /*1c9a0*/  IMAD.MOV.U32 R12, RZ, RZ, 0x3 ;  /* 0x00000003ff0c7424 */ /* 0x000fe400078e00ff */
[----:B------:R-:W-:-:S07]  /*1c9b0*/  IMAD.MOV.U32 R6, RZ, RZ, R14 ;  /* 0x000000ffff067224 */ /* 0x000fce00078e000e */
[----:B------:R-:W-:Y:S05]  /*1c9c0*/  WARPSYNC.COLLECTIVE R15, `(.L_x_6767) ;  /* 0x000000000f087348 */ /* 0x000fea0003c00000 */
[----:B------:R0:W1:Y:S02]  /*1c9d0*/  SHFL.IDX P6, R14, R13, R12, R11 ;  /* 0x0000000c0d0e7389 */ /* 0x00006400000c000b */
[----:B01----:R-:W-:Y:S01]  /*1c9e0*/  ENDCOLLECTIVE ;  /* 0x000000000000791b */ /* 0x003fe20003800000 */
.L_x_6767:
        /* <DEDUP_REMOVED lines=14> */
.L_x_6768:
[----:B------:R-:W-:Y:S02]  /*1cad0*/  IMAD.MOV.U32 R13, RZ, RZ, R2 ;  /* 0x000000ffff0d7224 */ /* 0x000fe400078e0002 */
[----:B------:R-:W-:Y:S02]  /*1cae0*/  IMAD.MOV.U32 R12, RZ, RZ, 0x4 ;  /* 0x00000004ff0c7424 */ /* 0x000fe400078e00ff */
[----:B------:R-:W-:-:S07]  /*1caf0*/  IMAD.MOV.U32 R6, RZ, RZ, R14 ;  /* 0x000000ffff067224 */ /* 0x000fce00078e000e */
[----:B------:R-:W-:Y:S05]  /*1cb00*/  WARPSYNC.COLLECTIVE R15, `(.L_x_6769) ;  /* 0x000000000f087348 */ /* 0x000fea0003c00000 */
[----:B------:R0:W1:Y:S02]  /*1cb10*/  SHFL.IDX P6, R14, R13, R12, R11 ;  /* 0x0000000c0d0e7389 */ /* 0x00006400000c000b */
[----:B01----:R-:W-:Y:S01]  /*1cb20*/  ENDCOLLECTIVE ;  /* 0x000000000000791b */ /* 0x003fe20003800000 */
.L_x_6769:
        /* <DEDUP_REMOVED lines=14> */
.L_x_6770:
[----:B------:R-:W-:Y:S02]  /*1cc10*/  IMAD.MOV.U32 R13, RZ, RZ, R2 ;  /* 0x000000ffff0d7224 */ /* 0x000fe400078e0002 */
[----:B------:R-:W-:Y:S02]  /*1cc20*/  IMAD.MOV.U32 R12, RZ, RZ, 0x5 ;  /* 0x00000005ff0c7424 */ /* 0x000fe400078e00ff */
[----:B------:R-:W-:-:S07]  /*1cc30*/  IMAD.MOV.U32 R6, RZ, RZ, R14 ;  /* 0x000000ffff067224 */ /* 0x000fce00078e000e */
[----:B------:R-:W-:Y:S05]  /*1cc40*/  WARPSYNC.COLLECTIVE R15, `(.L_x_6771) ;  /* 0x000000000f087348 */ /* 0x000fea0003c00000 */
[----:B------:R0:W1:Y:S02]  /*1cc50*/  SHFL.IDX P6, R14, R13, R12, R11 ;  /* 0x0000000c0d0e7389 */ /* 0x00006400000c000b */
[----:B01----:R-:W-:Y:S01]  /*1cc60*/  ENDCOLLECTIVE ;  /* 0x000000000000791b */ /* 0x003fe20003800000 */
.L_x_6771:
        /* <DEDUP_REMOVED lines=14> */
.L_x_6772:
[----:B------:R-:W-:Y:S02]  /*1cd50*/  IMAD.MOV.U32 R13, RZ, RZ, R2 ;  /* 0x000000ffff0d7224 */ /* 0x000fe400078e0002 */
[----:B------:R-:W-:Y:S02]  /*1cd60*/  IMAD.MOV.U32 R12, RZ, RZ, 0x6 ;  /* 0x00000006ff0c7424 */ /* 0x000fe400078e00ff */
[----:B------:R-:W-:-:S07]  /*1cd70*/  IMAD.MOV.U32 R6, RZ, RZ, R14 ;  /* 0x000000ffff067224 */ /* 0x000fce00078e000e */
[----:B------:R-:W-:Y:S05]  /*1cd80*/  WARPSYNC.COLLECTIVE R15, `(.L_x_6773) ;  /* 0x000000000f087348 */ /* 0x000fea0003c00000 */
[----:B------:R0:W1:Y:S02]  /*1cd90*/  SHFL.IDX P6, R14, R13, R12, R11 ;  /* 0x0000000c0d0e7389 */ /* 0x00006400000c000b */
[----:B01----:R-:W-:Y:S01]  /*1cda0*/  ENDCOLLECTIVE ;  /* 0x000000000000791b */ /* 0x003fe20003800000 */
.L_x_6773:
        /* <DEDUP_REMOVED lines=13> */
.L_x_6774:
[----:B------:R-:W-:Y:S02]  /*1ce80*/  IMAD.MOV.U32 R13, RZ, RZ, R2 ;  /* 0x000000ffff0d7224 */ /* 0x000fe400078e0002 */
[----:B------:R-:W-:Y:S02]  /*1ce90*/  IMAD.MOV.U32 R12, RZ, RZ, 0x7 ;  /* 0x00000007ff0c7424 */ /* 0x000fe400078e00ff */
[----:B------:R-:W-:-:S07]  /*1cea0*/  IMAD.MOV.U32 R6, RZ, RZ, R14 ;  /* 0x000000ffff067224 */ /* 0x000fce00078e000e */
[----:B------:R-:W-:Y:S05]  /*1ceb0*/  WARPSYNC.COLLECTIVE R15, `(.L_x_6775) ;  /* 0x000000000f087348 */ /* 0x000fea0003c00000 */
[----:B------:R0:W1:Y:S02]  /*1cec0*/  SHFL.IDX P6, R14, R13, R12, R11 ;  /* 0x0000000c0d0e7389 */ /* 0x00006400000c000b */
[----:B01----:R-:W-:Y:S01]  /*1ced0*/  ENDCOLLECTIVE ;  /* 0x000000000000791b */ /* 0x003fe20003800000 */
.L_x_6775:
        /* <DEDUP_REMOVED lines=12> */
.L_x_6776:
[----:B------:R-:W-:Y:S01]  /*1cfa0*/  IMAD.MOV.U32 R0, RZ, RZ, R14 ;  /* 0x000000ffff007224 */ /* 0x000fe200078e000e */
[----:B------:R-:W-:Y:S06]  /*1cfb0*/  BRA `(.L_x_6777) ;  /* 0xffffffcc00c87947 */ /* 0x000fec000383ffff */
.L_x_6704:
[----:B0-----:R0:W1:Y:S02]  /*1cfc0*/  SYNCS.PHASECHK.TRANS64.TRYWAIT P0, [R18+URZ+0x28820], R0 ;  /* 0x02882000120075a7 */ /* 0x001064000800017f */
[----:B-1----:R-:W-:Y:S05]  /*1cfd0*/  @!P0 NANOSLEEP.SYNCS 0x989680 ;  /* 0x009896800000895d */ /* 0x002fea0003900000 */
[----:B------:R-:W1:Y:S02]  /*1cfe0*/  @!P0 SYNCS.PHASECHK.TRANS64 P0, [R18+URZ+0x28820], R0 ;  /* 0x02882000120085a7 */ /* 0x000e64000800007f */
[----:B-1----:R-:W-:Y:S05]  /*1cff0*/  @!P0 BRA `(.L_x_6704) ;  /* 0xfffffffc00f08947 */ /* 0x002fea000383ffff */
[----:B------:R-:W-:Y:S05]  /*1d000*/  BRA `(.L_x_6778) ;  /* 0xffffffd000247947 */ /* 0x000fea000383ffff */
.L_x_6710:
[----:B--2---:R2:W3:Y:S02]  /*1d010*/  SYNCS.PHASECHK.TRANS64.TRYWAIT P0, [R4+URZ+0x28880], R3 ;  /* 0x02888003040075a7 */ /* 0x0044e4000800017f */
[----:B---3--:R-:W-:Y:S05]  /*1d020*/  @!P0 NANOSLEEP.SYNCS 0x989680 ;  /* 0x009896800000895d */ /* 0x008fea0003900000 */
[----:B------:R-:W3:Y:S02]  /*1d030*/  @!P0 SYNCS.PHASECHK.TRANS64 P0, [R4+URZ+0x28880], R3 ;  /* 0x02888003040085a7 */ /* 0x000ee4000800007f */
[----:B---3--:R-:W-:Y:S05]  /*1d040*/  @!P0 BRA `(.L_x_6710) ;  /* 0xfffffffc00f08947 */ /* 0x008fea000383ffff */
[----:B------:R-:W-:Y:S05]  /*1d050*/  BRA `(.L_x_6779) ;  /* 0xffffffd000d87947 */ /* 0x000fea000383ffff */
.L_x_6715:
[----:B-1----:R1:W3:Y:S02]  /*1d060*/  SYNCS.PHASECHK.TRANS64.TRYWAIT P0, [R4+URZ+0x28840], R3 ;  /* 0x02884003040075a7 */ /* 0x0022e4000800017f */
[----:B---3--:R-:W-:Y:S05]  /*1d070*/  @!P0 NANOSLEEP.SYNCS 0x989680 ;  /* 0x009896800000895d */ /* 0x008fea0003900000 */
[----:B------:R-:W3:Y:S02]  /*1d080*/  @!P0 SYNCS.PHASECHK.TRANS64 P0, [R4+URZ+0x28840], R3 ;  /* 0x02884003040085a7 */ /* 0x000ee4000800007f */
[----:B---3--:R-:W-:Y:S05]  /*1d090*/  @!P0 BRA `(.L_x_6715) ;  /* 0xfffffffc00f08947 */ /* 0x008fea000383ffff */
[----:B------:R-:W-:Y:S05]  /*1d0a0*/  BRA `(.L_x_6780) ;  /* 0xffffffd400547947 */ /* 0x000fea000383ffff */
.L_x_6721:
[----:B--2---:R2:W3:Y:S02]  /*1d0b0*/  SYNCS.PHASECHK.TRANS64.TRYWAIT P1, [R21+URZ+0x28870], R2 ;  /* 0x02887002150075a7 */ /* 0x0044e4000802017f */
[----:B---3--:R-:W-:Y:S05]  /*1d0c0*/  @!P1 NANOSLEEP.SYNCS 0x989680 ;  /* 0x009896800000995d */ /* 0x008fea0003900000 */
[----:B------:R-:W3:Y:S02]  /*1d0d0*/  @!P1 SYNCS.PHASECHK.TRANS64 P1, [R21+URZ+0x28870], R2 ;  /* 0x02887002150095a7 */ /* 0x000ee4000802007f */
[----:B---3--:R-:W-:Y:S05]  /*1d0e0*/  @!P1 BRA `(.L_x_6721) ;  /* 0xfffffffc00f09947 */ /* 0x008fea000383ffff */
[----:B------:R-:W-:Y:S05]  /*1d0f0*/  BRA `(.L_x_6781) ;  /* 0xffffffd400f07947 */ /* 0x000fea000383ffff */
.L_x_6723:
[----:B--2---:R2:W3:Y:S02]  /*1d100*/  SYNCS.PHASECHK.TRANS64.TRYWAIT P1, [R21+URZ+0x28860], R2 ;  /* 0x02886002150075a7 */ /* 0x0044e4000802017f */
[----:B---3--:R-:W-:Y:S05]  /*1d110*/  @!P1 NANOSLEEP.SYNCS 0x989680 ;  /* 0x009896800000995d */ /* 0x008fea0003900000 */
[----:B------:R-:W3:Y:S02]  /*1d120*/  @!P1 SYNCS.PHASECHK.TRANS64 P1, [R21+URZ+0x28860], R2 ;  /* 0x02886002150095a7 */ /* 0x000ee4000802007f */
[----:B---3--:R-:W-:Y:S05]  /*1d130*/  @!P1 BRA `(.L_x_6723) ;  /* 0xfffffffc00f09947 */ /* 0x008fea000383ffff */
[----:B------:R-:W-:Y:S05]  /*1d140*/  BRA `(.L_x_6782) ;  /* 0xffffffd400f87947 */ /* 0x000fea000383ffff */
.L_x_6730:
[----:B0-----:R0:W1:Y:S02]  /*1d150*/  SYNCS.PHASECHK.TRANS64.TRYWAIT P1, [R19+URZ+0x28870], R0 ;  /* 0x02887000130075a7 */ /* 0x001064000802017f */
[----:B-1----:R-:W-:Y:S05]  /*1d160*/  @!P1 NANOSLEEP.SYNCS 0x989680 ;  /* 0x009896800000995d */ /* 0x002fea0003900000 */
[----:B------:R-:W1:Y:S02]  /*1d170*/  @!P1 SYNCS.PHASECHK.TRANS64 P1, [R19+URZ+0x28870], R0 ;  /* 0x02887000130095a7 */ /* 0x000e64000802007f */
[----:B-1----:R-:W-:Y:S05]  /*1d180*/  @!P1 BRA `(.L_x_6730) ;  /* 0xfffffffc00f09947 */ /* 0x002fea000383ffff */
[----:B------:R-:W-:Y:S05]  /*1d190*/  BRA `(.L_x_6783) ;  /* 0xffffffe000807947 */ /* 0x000fea000383ffff */
.L_x_6732:
[----:B0-----:R0:W1:Y:S02]  /*1d1a0*/  SYNCS.PHASECHK.TRANS64.TRYWAIT P1, [R19+URZ+0x28860], R0 ;  /* 0x02886000130075a7 */ /* 0x001064000802017f */
[----:B-1----:R-:W-:Y:S05]  /*1d1b0*/  @!P1 NANOSLEEP.SYNCS 0x989680 ;  /* 0x009896800000995d */ /* 0x002fea0003900000 */
[----:B------:R-:W1:Y:S02]  /*1d1c0*/  @!P1 SYNCS.PHASECHK.TRANS64 P1, [R19+URZ+0x28860], R0 ;  /* 0x02886000130095a7 */ /* 0x000e64000802007f */
[----:B-1----:R-:W-:Y:S05]  /*1d1d0*/  @!P1 BRA `(.L_x_6732) ;  /* 0xfffffffc00f09947 */ /* 0x002fea000383ffff */
[----:B------:R-:W-:Y:S05]  /*1d1e0*/  BRA `(.L_x_6784) ;  /* 0xffffffe000887947 */ /* 0x000fea000383ffff */
.L_x_6738:
[----:B0-----:R0:W1:Y:S02]  /*1d1f0*/  SYNCS.PHASECHK.TRANS64.TRYWAIT P0, [R0+URZ+0x28820], R3 ;  /* 0x02882003000075a7 */ /* 0x001064000800017f */
[----:B-1----:R-:W-:Y:S05]  /*1d200*/  @!P0 NANOSLEEP.SYNCS 0x989680 ;  /* 0x009896800000895d */ /* 0x002fea0003900000 */
[----:B------:R-:W1:Y:S02]  /*1d210*/  @!P0 SYNCS.PHASECHK.TRANS64 P0, [R0+URZ+0x28820], R3 ;  /* 0x02882003000085a7 */ /* 0x000e64000800007f */
[----:B-1----:R-:W-:Y:S05]  /*1d220*/  @!P0 BRA `(.L_x_6738) ;  /* 0xfffffffc00f08947 */ /* 0x002fea000383ffff */
[----:B------:R-:W-:Y:S05]  /*1d230*/  BRA `(.L_x_6785) ;  /* 0xffffffe800c87947 */ /* 0x000fea000383ffff */
.L_x_6739:
        /* <DEDUP_REMOVED lines=11> */
.L_x_6787:
[----:B------:R-:W-:Y:S05]  /*1d2f0*/  BSYNC B0 ;  /* 0x0000000000007941 */ /* 0x000fea0003800000 */
.L_x_6786:
[----:B------:R-:W-:Y:S05]  /*1d300*/  BRA `(.L_x_6788) ;  /* 0xffffffe800b07947 */ /* 0x000fea000383ffff */
.L_x_6742:
[----:B------:R-:W-:Y:S01]  /*1d310*/  BSSY B1, `(.L_x_6789) ;  /* 0x0000006000017945 */ /* 0x000fe20003800000 */
[----:B------:R-:W-:-:S07]  /*1d320*/  IMAD.MOV.U32 R15, RZ, RZ, -0x1 ;  /* 0xffffffffff0f7424 */ /* 0x000fce00078e00ff */
[----:B01----:R-:W-:Y:S05]  /*1d330*/  WARPSYNC.COLLECTIVE R15, `(.L_x_6790) ;  /* 0x000000000f0c7348 */ /* 0x003fea0003c00000 */
[----:B------:R-:W-:Y:S02]  /*1d340*/  ELECT P6, UR62, PT ;  /* 0x00000000003e782f */ /* 0x000fe400038c0000 */
[----:B------:R-:W-:Y:S01]  /*1d350*/  MOV R14, UR62 ;  /* 0x0000003e000e7c02 */ /* 0x000fe20008000f00 */
[----:B01----:R-:W-:Y:S10]  /*1d360*/  ENDCOLLECTIVE ;  /* 0x000000000000791b */ /* 0x003ff40003800000 */
.L_x_6790:
[----:B------:R-:W-:Y:S05]  /*1d370*/  BSYNC B1 ;  /* 0x0000000000017941 */ /* 0x000fea0003800000 */
.L_x_6789:
[----:B------:R-:W-:Y:S05]  /*1d380*/  BRA `(.L_x_6791) ;  /* 0xffffffe800a87947 */ /* 0x000fea000383ffff */
.L_x_6744:
[----:B0-----:R0:W1:Y:S02]  /*1d390*/  SYNCS.PHASECHK.TRANS64.TRYWAIT P1, [R6+URZ], R5 ;  /* 0x00000005060075a7 */ /* 0x001064000802017f */
[----:B-1----:R-:W-:Y:S05]  /*1d3a0*/  @!P1 NANOSLEEP.SYNCS 0x989680 ;  /* 0x009896800000995d */ /* 0x002fea0003900000 */
[----:B------:R-:W1:Y:S02]  /*1d3b0*/  @!P1 SYNCS.PHASECHK.TRANS64 P1, [R6+URZ], R5 ;  /* 0x00000005060095a7 */ /* 0x000e64000802007f */
[----:B-1----:R-:W-:Y:S05]  /*1d3c0*/  @!P1 BRA `(.L_x_6744) ;  /* 0xfffffffc00f09947 */ /* 0x002fea000383ffff */
[----:B------:R-:W-:Y:S05]  /*1d3d0*/  BRA `(.L_x_6792) ;  /* 0xffffffe800e47947 */ /* 0x000fea000383ffff */
.L_x_6745:
[----:B-1----:R1:W2:Y:S02]  /*1d3e0*/  SYNCS.PHASECHK.TRANS64.TRYWAIT P1, [R7+URZ], R2 ;  /* 0x00000002070075a7 */ /* 0x0022a4000802017f */
[----:B--2---:R-:W-:Y:S05]  /*1d3f0*/  @!P1 NANOSLEEP.SYNCS 0x989680 ;  /* 0x009896800000995d */ /* 0x004fea0003900000 */
[----:B------:R-:W2:Y:S02]  /*1d400*/  @!P1 SYNCS.PHASECHK.TRANS64 P1, [R7+URZ], R2 ;  /* 0x00000002070095a7 */ /* 0x000ea4000802007f */
[----:B--2---:R-:W-:Y:S05]  /*1d410*/  @!P1 BRA `(.L_x_6745) ;  /* 0xfffffffc00f09947 */ /* 0x004fea000383ffff */
[----:B------:R-:W-:Y:S05]  /*1d420*/  BRA `(.L_x_6793) ;  /* 0xffffffe800d87947 */ /* 0x000fea000383ffff */
.L_x_6747:
[----:B--2---:R2:W3:Y:S02]  /*1d430*/  SYNCS.PHASECHK.TRANS64.TRYWAIT P1, [R4+URZ+0x28860], R5 ;  /* 0x02886005040075a7 */ /* 0x0044e4000802017f */
[----:B---3--:R-:W-:Y:S05]  /*1d440*/  @!P1 NANOSLEEP.SYNCS 0x989680 ;  /* 0x009896800000995d */ /* 0x008fea0003900000 */
[----:B------:R-:W3:Y:S02]  /*1d450*/  @!P1 SYNCS.PHASECHK.TRANS64 P1, [R4+URZ+0x28860], R5 ;  /* 0x02886005040095a7 */ /* 0x000ee4000802007f */
[----:B---3--:R-:W-:Y:S05]  /*1d460*/  @!P1 BRA `(.L_x_6747) ;  /* 0xfffffffc00f09947 */ /* 0x008fea000383ffff */
[----:B------:R-:W-:Y:S05]  /*1d470*/  BRA `(.L_x_6794) ;  /* 0xffffffe800dc7947 */ /* 0x000fea000383ffff */
.L_x_6749:
[----:B---3--:R3:W4:Y:S02]  /*1d480*/  SYNCS.PHASECHK.TRANS64.TRYWAIT P1, [R3+URZ+0x28860], R2 ;  /* 0x02886002030075a7 */ /* 0x008724000802017f */
[----:B----4-:R-:W-:Y:S05]  /*1d490*/  @!P1 NANOSLEEP.SYNCS 0x989680 ;  /* 0x009896800000995d */ /* 0x010fea0003900000 */
[----:B------:R-:W4:Y:S02]  /*1d4a0*/  @!P1 SYNCS.PHASECHK.TRANS64 P1, [R3+URZ+0x28860], R2 ;  /* 0x02886002030095a7 */ /* 0x000f24000802007f */
[----:B----4-:R-:W-:Y:S05]  /*1d4b0*/  @!P1 BRA `(.L_x_6749) ;  /* 0xfffffffc00f09947 */ /* 0x010fea000383ffff */
[----:B------:R-:W-:Y:S05]  /*1d4c0*/  BRA `(.L_x_6795) ;  /* 0xffffffe800dc7947 */ /* 0x000fea000383ffff */
.L_x_6751:
[----:B----4-:R4:W0:Y:S02]  /*1d4d0*/  SYNCS.PHASECHK.TRANS64.TRYWAIT P0, [R4+URZ+0x28880], R5 ;  /* 0x02888005040075a7 */ /* 0x010824000800017f */
[----:B0-----:R-:W-:Y:S05]  /*1d4e0*/  @!P0 NANOSLEEP.SYNCS 0x989680 ;  /* 0x009896800000895d */ /* 0x001fea0003900000 */
[----:B------:R-:W0:Y:S02]  /*1d4f0*/  @!P0 SYNCS.PHASECHK.TRANS64 P0, [R4+URZ+0x28880], R5 ;  /* 0x02888005040085a7 */ /* 0x000e24000800007f */
[----:B0-----:R-:W-:Y:S05]  /*1d500*/  @!P0 BRA `(.L_x_6751) ;  /* 0xfffffffc00f08947 */ /* 0x001fea000383ffff */
[----:B------:R-:W-:Y:S05]  /*1d510*/  BRA `(.L_x_6752) ;  /* 0xffffffe800d87947 */ /* 0x000fea000383ffff */
.L_x_6796:
        /* <DEDUP_REMOVED lines=14> */
.L_x_12975:


//--------------------- .text._ZN7cutlass13device_kernelIN5flash11enable_sm90INS1_16FlashAttnFwdSm90INS1_25CollectiveMainloopFwdSm90ILi2EN4cute5tupleIJNS5_1CILi1EEES8_S8_EEENS6_IJNS7_ILi128EEENS7_ILi192EEESA_EEELi128ENS_12float_e4m3_tEfNS_4arch4Sm90ELb0ELb1ELb1ELb1ELb0ELb0ELb0ELb1ELb1ELb1ELb0ELb0EEENS1_21CollectiveEpilogueFwdINS6_IJSA_SA_SB_EEES9_NS_10bfloat16_tESF_Li256ELb1ELb1ELb0ELb1EEENS1_36VarlenDynamicPersistentTileSchedulerILi128ELi192ELi256ELi128ELb0ELb1ELb1ELb1ELb0ELb1EEEEEEEEEvNT_6ParamsE --------------------------
	.section	.text._ZN7cutlass13device_kernelIN5flash11enable_sm90INS1_16FlashAttnFwdSm90INS1_25CollectiveMainloopFwdSm90ILi2EN4cute5tupleIJNS5_1CILi1EEES8_S8_EEENS6_IJNS7_ILi128EEENS7_ILi192EEESA_EEELi128ENS_12float_e4m3_tEfNS_4arch4Sm90ELb0ELb1ELb1ELb1ELb0ELb0ELb0ELb1ELb1ELb1ELb0ELb0EEENS1_21CollectiveEpilogueFwdINS6_IJSA_SA_SB_EEES9_NS_10bfloat16_tESF_Li256ELb1ELb1ELb0ELb1EEENS1_36VarlenDynamicPersistentTileSchedulerILi128ELi192ELi256ELi128ELb0ELb1ELb1ELb1ELb0ELb1EEEEEEEEEvNT_6ParamsE,"ax",@progbits
	.align	128
.text._ZN7cutlass13device_kernelIN5flash11enable_sm90INS1_16FlashAttnFwdSm90INS1_25CollectiveMainloopFwdSm90ILi2EN4cute5tupleIJNS5_1CILi1EEES8_S8_EEENS6_IJNS7_ILi128EEENS7_ILi192EEESA_EEELi128ENS_12float_e4m3_tEfNS_4arch4Sm90ELb0ELb1ELb1ELb1ELb0ELb0ELb0ELb1ELb1ELb1ELb0ELb0EEENS1_21CollectiveEpilogueFwdINS6_IJSA_SA_SB_EEES9_NS_10bfloat16_tESF_Li256ELb1ELb1ELb0ELb1EEENS1_36VarlenDynamicPersistentTileSchedulerILi128ELi192ELi256ELi128ELb0ELb1ELb1ELb1ELb0ELb1EEEEEEEEEvNT_6ParamsE:
        .type           _ZN7cutlass13device_kernelIN5flash11enable_sm90INS1_16FlashAttnFwdSm90INS1_25CollectiveMainloopFwdSm90ILi2EN4cute5tupleIJNS5_1CILi1EEES8_S8_EEENS6_IJNS7_ILi128EEENS7_ILi192EEESA_EEELi128ENS_12float_e4m3_tEfNS_4arch4Sm90ELb0ELb1ELb1ELb1ELb0ELb0ELb0ELb1ELb1ELb1ELb0ELb0EEENS1_21CollectiveEpilogueFwdINS6_IJSA_SA_SB_EEES9_NS_10bfloat16_tESF_Li256ELb1ELb1ELb0ELb1EEENS1_36VarlenDynamicPersistentTileSchedulerILi128ELi192ELi256ELi128ELb0ELb1ELb1ELb1ELb0ELb1EEEEEEEEEvNT_6ParamsE,@function
        .size           _ZN7cutlass13device_kernelIN5flash11enable_sm90INS1_16FlashAttnFwdSm90INS1_25CollectiveMainloopFwdSm90ILi2EN4cute5tupleIJNS5_1CILi1EEES8_S8_EEENS6_IJNS7_ILi128EEENS7_ILi192EEESA_EEELi128ENS_12float_e4m3_tEfNS_4arch4Sm90ELb0ELb1ELb1ELb1ELb0ELb0ELb0ELb1ELb1ELb1ELb0ELb0EEENS1_21CollectiveEpilogueFwdINS6_IJSA_SA_SB_EEES9_NS_10bfloat16_tESF_Li256ELb1ELb1ELb0ELb1EEENS1_36VarlenDynamicPersistentTileSchedulerILi128ELi192ELi256ELi128ELb0ELb1ELb1ELb1ELb0ELb1EEEEEEEEEvNT_6ParamsE,(.L_x_12976 - _ZN7cutlass13device_kernelIN5flash11enable_sm90INS1_16FlashAttnFwdSm90INS1_25CollectiveMainloopFwdSm90ILi2EN4cute5tupleIJNS5_1CILi1EEES8_S8_EEENS6_IJNS7_ILi128EEENS7_ILi192EEESA_EEELi128ENS_12float_e4m3_tEfNS_4arch4Sm90ELb0ELb1ELb1ELb1ELb0ELb0ELb0ELb1ELb1ELb1ELb0ELb0EEENS1_21CollectiveEpilogueFwdINS6_IJSA_SA_SB_EEES9_NS_10bfloat16_tESF_Li256ELb1ELb1ELb0ELb1EEENS1_36VarlenDynamicPersistentTileSchedulerILi128ELi192ELi256ELi128ELb0ELb1ELb1ELb1ELb0ELb1EEEEEEEEEvNT_6ParamsE)
        .other          _ZN7cutlass13device_kernelIN5flash11enable_sm90INS1_16FlashAttnFwdSm90INS1_25CollectiveMainloopFwdSm90ILi2EN4cute5tupleIJNS5_1CILi1EEES8_S8_EEENS6_IJNS7_ILi128EEENS7_ILi192EEESA_EEELi128ENS_12float_e4m3_tEfNS_4arch4Sm90ELb0ELb1ELb1ELb1ELb0ELb0ELb0ELb1ELb1ELb1ELb0ELb0EEENS1_21CollectiveEpilogueFwdINS6_IJSA_SA_SB_EEES9_NS_10bfloat16_tESF_Li256ELb1ELb1ELb0ELb1EEENS1_36VarlenDynamicPersistentTileSchedulerILi128ELi192ELi256ELi128ELb0ELb1ELb1ELb1ELb0ELb1EEEEEEEEEvNT_6ParamsE,@"STO_CUDA_ENTRY STV_DEFAULT"
_ZN7cutlass13device_kernelIN5flash11enable_sm90INS1_16FlashAttnFwdSm90INS1_25CollectiveMainloopFwdSm90ILi2EN4cute5tupleIJNS5_1CILi1EEES8_S8_EEENS6_IJNS7_ILi128EEENS7_ILi192EEESA_EEELi128ENS_12float_e4m3_tEfNS_4arch4Sm90ELb0ELb1ELb1ELb1ELb0ELb0ELb0ELb1ELb1ELb1ELb0ELb0EEENS1_21CollectiveEpilogueFwdINS6_IJSA_SA_SB_EEES9_NS_10bfloat16_tESF_Li256ELb1ELb1ELb0ELb1EEENS1_36VarlenDynamicPersistentTileSchedulerILi128ELi192ELi256ELi128ELb0ELb1ELb1ELb1ELb0ELb1EEEEEEEEEvNT_6ParamsE:
        /* <DEDUP_REMOVED lines=18> */
.L_x_6798:
[----:B------:R-:W-:Y:S05]  /*0120*/  BSYNC B0 ;  /* 0x0000000000007941 */ /* 0x000fea0003800000 */
.L_x_6797:
        /* <DEDUP_REMOVED lines=41> */
.L_x_6799:
        /* <DEDUP_REMOVED lines=22> */
.L_x_6800:
        /* <DEDUP_REMOVED lines=18> */
.L_x_6801:
        /* <DEDUP_REMOVED lines=22> */
.L_x_6802:
        /* <DEDUP_REMOVED lines=22> */
.L_x_6803:
[----:B------:R-:W-:Y:S01]  /*0900*/  PLOP3.LUT P0, PT, PT, PT, UP0, 0x80, 0x0 ;  /* 0x000000000000781c */ /* 0x000fe20003f0f008 */
[----:B------:R-:W-:Y:S01]  /*0910*/  UMOV UR38, 0x1 ;  /* 0x0000000100267882 */ /* 0x000fe20000000000 */
[----:B------:R-:W-:Y:S01]  /*0920*/  NOP ;  /* 0x0000000000007918 */ /* 0x000fe20000000000 */
[----:B------:R-:W-:Y:S01]  /*0930*/  USEL UR38, UR38, 0x2, !UP0 ;  /* 0x0000000226267887 */ /* 0x000fe2000c000000 */
[----:B------:R-:W-:Y:S01]  /*0940*/  ULDC.64 UR50, c[0x0][0x208] ;  /* 0x0000820000327ab9 */ /* 0x000fe20000000a00 */
[----:B012-4-:R-:W-:Y:S08]  /*0950*/  BAR.SYNC.DEFER_BLOCKING 0x0 ;  /* 0x0000000000007b1d */ /* 0x017ff00000010000 */
[----:B------:R-:W-:Y:S05]  /*0960*/  @!P0 BRA `(.L_x_6804) ;  /* 0x0000017400ec8947 */ /* 0x000fea0003800000 */
.L_x_6805:
        /* <DEDUP_REMOVED lines=74> */
.L_x_6909:
[----:B------:R-:W-:Y:S01]  /*0e10*/  ULDC.64 UR6, c[0x0][0xa28] ;  /* 0x00028a0000067ab9 */ /* 0x000fe20000000a00 */
[----:B------:R-:W-:Y:S01]  /*0e20*/  IMAD.MOV.U32 R0, RZ, RZ, RZ ;  /* 0x000000ffff007224 */ /* 0x000fe200078e00ff */
        /* <DEDUP_REMOVED lines=10> */
[----:B0-234-:R-:W-:Y:S02]  /*0ed0*/  IMAD.U32 R4, RZ, RZ, UR6 ;  /* 0x00000006ff047e24 */ /* 0x01dfe4000f8e00ff */
[----:B------:R-:W-:Y:S01]  /*0ee0*/  IMAD.U32 R5, RZ, RZ, UR7 ;  /* 0x00000007ff057e24 */ /* 0x000fe2000f8e00ff */
[----:B------:R-:W-:Y:S01]  /*0ef0*/  @UP1 UIMAD.WIDE UR6, UR47, 0x4, UR8 ;  /* 0x000000042f0618a5 */ /* 0x000fe2000f8e0208 */
[----:B------:R-:W-:Y:S02]  /*0f00*/  ULDC UR4, c[0x0][0x288] ;  /* 0x0000a20000047ab9 */ /* 0x000fe40000000800 */
[----:B------:R-:W-:Y:S01]  /*0f10*/  IMAD.U32 R18, RZ, RZ, UR4 ;  /* 0x00000004ff127e24 */ /* 0x000fe2000f8e00ff */
[----:B-----5:R0:W5:Y:S02]  /*0f20*/  @P0 LDG.E R0, desc[UR50][R4.64] ;  /* 0x0000003204000981 */ /* 0x020164000c1e1900 */
[----:B-1----:R-:W-:Y:S01]  /*0f30*/  IMAD.U32 R6, RZ, RZ, UR6 ;  /* 0x00000006ff067e24 */ /* 0x002fe2000f8e00ff */
[----:B------:R-:W-:Y:S01]  /*0f40*/  ULDC UR4, c[0x0][0x424] ;  /* 0x0001090000047ab9 */ /* 0x000fe20000000800 */
[----:B------:R-:W-:Y:S01]  /*0f50*/  IMAD.U32 R7, RZ, RZ, UR7 ;  /* 0x00000007ff077e24 */ /* 0x000fe2000f8e00ff */
[----:B------:R-:W-:-:S04]  /*0f60*/  ULDC.64 UR6, c[0x0][0x418] ;  /* 0x0001060000067ab9 */ /* 0x000fc80000000a00 */
[----:B------:R0:W5:Y:S01]  /*0f70*/  @P2 LDG.E R18, desc[UR50][R6.64] ;  /* 0x0000003206122981 */ /* 0x000162000c1e1900 */
[----:B------:R-:W-:-:S04]  /*0f80*/  UISETP.NE.U32.AND UP0, UPT, UR6, URZ, UPT ;  /* 0x0000003f0600728c */ /* 0x000fc8000bf05070 */
[----:B------:R-:W-:-:S03]  /*0f90*/  UISETP.NE.AND.EX UP0, UPT, UR7, URZ, UPT, UP0 ;  /* 0x0000003f0700728c */ /* 0x000fc6000bf05300 */
[----:B------:R-:W-:Y:S01]  /*0fa0*/  ULDC.64 UR6, c[0x0][0xa20] ;  /* 0x0002880000067ab9 */ /* 0x000fe20000000a00 */
[----:B------:R-:W-:Y:S01]  /*0fb0*/  USEL UR4, UR4, 0x1, UP0 ;  /* 0x0000000104047887 */ /* 0x000fe20008000000 */
[----:B------:R-:W-:Y:S01]  /*0fc0*/  ISETP.NE.U32.AND P1, PT, RZ, UR6, PT ;  /* 0x00000006ff007c0c */ /* 0x000fe2000bf25070 */
[----:B------:R-:W-:Y:S02]  /*0fd0*/  ULDC UR6, c[0x0][0x2f0] ;  /* 0x0000bc0000067ab9 */ /* 0x000fe40000000800 */
[----:B------:R-:W-:Y:S01]  /*0fe0*/  UIMAD UR4, UR4, UR6, URZ ;  /* 0x00000006040472a4 */ /* 0x000fe2000f8e023f */
[----:B------:R-:W-:Y:S01]  /*0ff0*/  ISETP.NE.AND.EX P1, PT, RZ, UR7, PT, P1 ;  /* 0x00000007ff007c0c */ /* 0x000fe2000bf25310 */
[----:B0-----:R-:W-:-:S12]  /*1000*/  @P2 BRA `(.L_x_6806) ;  /* 0x00000000002c2947 */ /* 0x001fd80003800000 */
        /* <DEDUP_REMOVED lines=8> */
[----:B-----5:R-:W2:Y:S04]  /*1090*/  LDG.E R18, desc[UR50][R4.64] ;  /* 0x0000003204127981 */ /* 0x020ea8000c1e1900 */
[----:B------:R-:W2:Y:S02]  /*10a0*/  LDG.E R3, desc[UR50][R4.64+0x4] ;  /* 0x0000043204037981 */ /* 0x000ea4000c1e1900 */
[----:B--2---:R-:W-:-:S07]  /*10b0*/  IMAD.IADD R18, R3, 0x1, -R18 ;  /* 0x0000000103127824 */ /* 0x004fce00078e0a12 */
.L_x_6806:
[----:B------:R-:W-:Y:S01]  /*10c0*/  IMAD.U32 R17, RZ, RZ, UR4 ;  /* 0x00000004ff117e24 */ /* 0x000fe2000f8e00ff */
[----:B------:R-:W-:Y:S01]  /*10d0*/  UMOV UR39, UR48 ;  /* 0x0000003000277c82 */ /* 0x000fe20008000000 */
[----:B------:R-:W-:Y:S01]  /*10e0*/  UMOV UR40, UR47 ;  /* 0x0000002f00287c82 */ /* 0x000fe20008000000 */
[----:B------:R-:W-:Y:S05]  /*10f0*/  @!P1 BRA `(.L_x_6807) ;  /* 0x0000000000189947 */ /* 0x000fea0003800000 */
[----:B------:R-:W-:Y:S02]  /*1100*/  ULDC.64 UR6, c[0x0][0xa20] ;  /* 0x0002880000067ab9 */ /* 0x000fe40000000a00 */
[----:B------:R-:W-:-:S06]  /*1110*/  UIMAD.WIDE UR6, UR47, 0x4, UR6 ;  /* 0x000000042f0678a5 */ /* 0x000fcc000f8e0206 */
[----:B------:R-:W-:Y:S02]  /*1120*/  IMAD.U32 R4, RZ, RZ, UR6 ;  /* 0x00000006ff047e24 */ /* 0x000fe4000f8e00ff */
[----:B------:R-:W-:-:S05]  /*1130*/  IMAD.U32 R5, RZ, RZ, UR7 ;  /* 0x00000007ff057e24 */ /* 0x000fca000f8e00ff */
[----:B------:R0:W5:Y:S01]  /*1140*/  LDG.E R17, desc[UR50][R4.64] ;  /* 0x0000003204117981 */ /* 0x000162000c1e1900 */
[----:B------:R-:W-:Y:S05]  /*1150*/  BRA `(.L_x_6808) ;  /* 0x00000000002c7947 */ /* 0x000fea0003800000 */
.L_x_6807:
        /* <DEDUP_REMOVED lines=9> */
[----:B------:R-:W2:Y:S02]  /*11f0*/  LDG.E R6, desc[UR50][R4.64+0x4] ;  /* 0x0000043204067981 */ /* 0x000ea4000c1e1900 */
[----:B--2---:R-:W-:-:S07]  /*1200*/  IMAD.IADD R17, R6, 0x1, -R17 ;  /* 0x0000000106117824 */ /* 0x004fce00078e0a11 */
.L_x_6808:
[----:B------:R-:W1:Y:S01]  /*1210*/  LDC R3, c[0x0][0x448] ;  /* 0x00011200ff037b82 */ /* 0x000e620000000800 */
[----:B------:R-:W-:Y:S01]  /*1220*/  USHF.L.U32 UR41, UR5, 0x7, URZ ;  /* 0x0000000705297899 */ /* 0x000fe2000800063f */
[----:B-----5:R-:W-:-:S03]  /*1230*/  IMAD.IADD R17, R17, 0x1, -R0 ;  /* 0x0000000111117824 */ /* 0x020fc600078e0a00 */
[----:B------:R-:W-:Y:S02]  /*1240*/  UIADD3 UR4, UR41, 0x7f, URZ ;  /* 0x0000007f29047890 */ /* 0x000fe4000fffe03f */
[----:B0-----:R-:W-:Y:S01]  /*1250*/  IADD3 R5, R17, 0x1, -R18 ;  /* 0x0000000111057810 */ /* 0x001fe20007ffe812 */
[----:B------:R-:W0:Y:S03]  /*1260*/  LDC.64 R6, c[0x0][0x9e0] ;  /* 0x00027800ff067b82 */ /* 0x000e260000000a00 */
[----:B------:R-:W-:Y:S01]  /*1270*/  IMAD.U32 R0, RZ, RZ, UR4 ;  /* 0x00000004ff007e24 */ /* 0x000fe2000f8e00ff */
[----:B-1----:R-:W-:Y:S02]  /*1280*/  ISETP.NE.AND P1, PT, R3, 0x1, PT ;  /* 0x000000010300780c */ /* 0x002fe40003f25270 */
[----:B0-----:R-:W-:-:S11]  /*1290*/  ISETP.GE.AND P2, PT, R7, 0x1, PT ;  /* 0x000000010700780c */ /* 0x001fd60003f46270 */
[----:B------:R-:W0:Y:S08]  /*12a0*/  @P1 LDC R3, c[0x0][0x44c] ;  /* 0x00011300ff031b82 */ /* 0x000e300000000800 */
[----:B------:R-:W1:Y:S01]  /*12b0*/  @P1 LDC R4, c[0x0][0x450] ;  /* 0x00011400ff041b82 */ /* 0x000e620000000800 */
[----:B0-----:R-:W-:-:S05]  /*12c0*/  @P1 IMAD.HI.U32 R3, R3, UR4, RZ ;  /* 0x0000000403031c27 */ /* 0x001fca000f8e00ff */
[----:B-1----:R-:W-:-:S05]  /*12d0*/  @P1 SHF.R.U32.HI R0, RZ, R4, R3 ;  /* 0x00000004ff001219 */ /* 0x002fca0000011603 */
        /* <DEDUP_REMOVED lines=13> */
.L_x_6810:
[----:B------:R-:W-:-:S13]  /*13b0*/  ISETP.NE.AND P0, PT, R7, 0x1, PT ;  /* 0x000000010700780c */ /* 0x000fda0003f05270 */
[----:B------:R-:W0:Y:S02]  /*13c0*/  @P0 LDC.64 R4, c[0x0][0x9e8] ;  /* 0x00027a00ff040b82 */ /* 0x000e240000000a00 */
[----:B0-----:R-:W-:-:S05]  /*13d0*/  @P0 IMAD.HI.U32 R4, R3, R4, RZ ;  /* 0x0000000403040227 */ /* 0x001fca00078e00ff */
[----:B------:R-:W-:-:S07]  /*13e0*/  @P0 SHF.R.U32.HI R3, RZ, R5, R4 ;  /* 0x00000005ff030219 */ /* 0x000fce0000011604 */
.L_x_6811:
[----:B------:R-:W-:-:S05]  /*13f0*/  IMAD R3, R3, R7, R7 ;  /* 0x0000000703037224 */ /* 0x000fca00078e0207 */
[----:B------:R-:W-:-:S07]  /*1400*/  VIMNMX R0, R0, R3, PT ;  /* 0x0000000300007248 */ /* 0x000fce0003fe0100 */
.L_x_6809:
[----:B------:R-:W0:Y:S01]  /*1410*/  @P1 LDC R5, c[0x0][0x44c] ;  /* 0x00011300ff051b82 */ /* 0x000e220000000800 */
[----:B------:R-:W-:Y:S01]  /*1420*/  IMAD.U32 R4, RZ, RZ, UR41 ;  /* 0x00000029ff047e24 */ /* 0x000fe2000f8e00ff */
[----:B------:R-:W-:Y:S01]  /*1430*/  ULDC UR4, c[0x0][0x9dc] ;  /* 0x0002770000047ab9 */ /* 0x000fe20000000800 */
[----:B------:R-:W-:Y:S02]  /*1440*/  VIADD R3, R0, 0xbf ;  /* 0x000000bf00037836 */ /* 0x000fe40000000000 */
[C---:B------:R-:W-:Y:S02]  /*1450*/  IMAD.IADD R121, R17.reuse, 0x1, -R18 ;  /* 0x0000000111797824 */ /* 0x040fe400078e0a12 */
[----:B------:R-:W-:Y:S01]  /*1460*/  VIADD R0, R17, 0xbf ;  /* 0x000000bf11007836 */ /* 0x000fe20000000000 */
        /* <DEDUP_REMOVED lines=23> */
.L_x_6813:
[----:B------:R-:W-:-:S13]  /*15e0*/  ISETP.NE.AND P0, PT, R7, 0x1, PT ;  /* 0x000000010700780c */ /* 0x000fda0003f05270 */
[----:B------:R-:W0:Y:S02]  /*15f0*/  @P0 LDC.64 R4, c[0x0][0x9e8] ;  /* 0x00027a00ff040b82 */ /* 0x000e240000000a00 */
[----:B0-----:R-:W-:-:S05]  /*1600*/  @P0 IMAD.HI.U32 R0, R6, R4, RZ ;  /* 0x0000000406000227 */ /* 0x001fca00078e00ff */
[----:B------:R-:W-:-:S07]  /*1610*/  @P0 SHF.R.U32.HI R6, RZ, R5, R0 ;  /* 0x00000005ff060219 */ /* 0x000fce0000011600 */
.L_x_6814:
[----:B------:R-:W-:-:S05]  /*1620*/  IMAD R6, R6, R7, RZ ;  /* 0x0000000706067224 */ /* 0x000fca00078e02ff */
[----:B------:R-:W-:-:S13]  /*1630*/  R2UR UR5, R6 ;  /* 0x00000000060572ca */ /* 0x000fda00000e0000 */
[----:B------:R-:W-:-:S04]  /*1640*/  UISETP.LT.AND UP0, UPT, UR4, UR5, UPT ;  /* 0x000000050400728c */ /* 0x000fc8000bf01270 */
[----:B------:R-:W-:-:S12]  /*1650*/  USEL UR4, UR4, UR5, !UP0 ;  /* 0x0000000504047287 */ /* 0x000fd8000c000000 */
.L_x_6812:
        /* <DEDUP_REMOVED lines=9> */
[----:B------:R-:W-:Y:S01]  /*16f0*/  CS2R R10, SRZ ;  /* 0x00000000000a7805 */ /* 0x000fe2000001ff00 */
[----:B------:R-:W-:Y:S01]  /*1700*/  IMAD.MOV.U32 R5, RZ, RZ, RZ ;  /* 0x000000ffff057224 */ /* 0x000fe200078e00ff */
[----:B------:R-:W-:Y:S01]  /*1710*/  CS2R R174, SRZ ;  /* 0x0000000000ae7805 */ /* 0x000fe2000001ff00 */
[----:B------:R-:W-:Y:S01]  /*1720*/  UISETP.LT.AND UP0, UPT, URZ, UR4, UPT ;  /* 0x000000043f00728c */ /* 0x000fe2000bf01270 */
[----:B------:R-:W-:-:S02]  /*1730*/  CS2R R12, SRZ ;  /* 0x00000000000c7805 */ /* 0x000fc4000001ff00 */
[----:B------:R-:W-:Y:S02]  /*1740*/  CS2R R172, SRZ ;  /* 0x0000000000ac7805 */ /* 0x000fe4000001ff00 */
[----:B------:R-:W-:Y:S01]  /*1750*/  CS2R R14, SRZ ;  /* 0x00000000000e7805 */ /* 0x000fe2000001ff00 */
[----:B------:R-:W-:Y:S01]  /*1760*/  USEL UR42, URZ, UR4, !UP0 ;  /* 0x000000043f2a7287 */ /* 0x000fe2000c000000 */
[----:B------:R-:W-:Y:S02]  /*1770*/  CS2R R166, SRZ ;  /* 0x0000000000a67805 */ /* 0x000fe4000001ff00 */
[----:B------:R-:W-:Y:S02]  /*1780*/  CS2R R20, SRZ ;  /* 0x0000000000147805 */ /* 0x000fe4000001ff00 */
[----:B------:R-:W-:Y:S02]  /*1790*/  CS2R R164, SRZ ;  /* 0x0000000000a47805 */ /* 0x000fe4000001ff00 */
[----:B------:R-:W-:-:S02]  /*17a0*/  CS2R R24, SRZ ;  /* 0x0000000000187805 */ /* 0x000fc4000001ff00 */
[----:B------:R-:W-:Y:S02]  /*17b0*/  CS2R R158, SRZ ;  /* 0x00000000009e7805 */ /* 0x000fe4000001ff00 */
[----:B------:R-:W-:Y:S02]  /*17c0*/  ISETP.GT.AND P1, PT, R120, UR42, PT ;  /* 0x0000002a78007c0c */ /* 0x000fe4000bf24270 */
        /* <DEDUP_REMOVED lines=51> */
.L_x_6816:
        /* <DEDUP_REMOVED lines=56> */
.L_x_7009:
[----:B------:R-:W-:Y:S05]  /*1e80*/  @!P0 BRA `(.L_x_6818) ;  /* 0x0000000000048947 */ /* 0x000fea0003800000 */
[----:B------:R-:W-:Y:S01]  /*1e90*/  BPT.TRAP 0x1 ;  /* 0x000000040000795c */ /* 0x000fe20000300000 */
.L_x_6818:
[----:B------:R-:W-:Y:S02]  /*1ea0*/  IMAD.U32 R123, RZ, RZ, UR49 ;  /* 0x00000031ff7b7e24 */ /* 0x000fe4000f8e00ff */
[----:B------:R-:W-:-:S03]  /*1eb0*/  IMAD.U32 R4, RZ, RZ, UR37 ;  /* 0x00000025ff047e24 */ /* 0x000fc6000f8e00ff */
[----:B------:R-:W-:Y:S02]  /*1ec0*/  LEA R123, R123, UR45, 0x3 ;  /* 0x0000002d7b7b7c11 */ /* 0x000fe4000f8e18ff */
[----:B------:R-:W-:-:S04]  /*1ed0*/  SHF.L.U32 R4, R4, 0x1f, RZ ;  /* 0x0000001f04047819 */ /* 0x000fc800000006ff */
[----:B------:R1:W2:Y:S01]  /*1ee0*/  SYNCS.PHASECHK.TRANS64.TRYWAIT P1, [R123+URZ+0x28830], R4 ;  /* 0x028830047b0075a7 */ /* 0x0002a2000802017f */
[----:B------:R-:W-:Y:S05]  /*1ef0*/  @!P0 BRA `(.L_x_6819) ;  /* 0x0000000000048947 */ /* 0x000fea0003800000 */
[----:B------:R-:W-:Y:S01]  /*1f00*/  BPT.TRAP 0x1 ;  /* 0x000000040000795c */ /* 0x000fe20000300000 */
.L_x_6819:
[----:B0-----:R-:W0:Y:S01]  /*1f10*/  S2R R3, SR_TID.X ;  /* 0x0000000000037919 */ /* 0x001e220000002100 */
[----:B------:R-:W-:Y:S02]  /*1f20*/  LOP3.LUT R2, R2, 0xfffff7ff, RZ, 0xc0, !PT ;  /* 0xfffff7ff02027812 */ /* 0x000fe400078ec0ff */
[----:B0-----:R-:W-:-:S13]  /*1f30*/  LOP3.LUT P2, RZ, R3, 0x7f, RZ, 0xc0, !PT ;  /* 0x0000007f03ff7812 */ /* 0x001fda000784c0ff */
[----:B------:R-:W-:Y:S01]  /*1f40*/  @P2 LOP3.LUT R2, R2, 0x800, RZ, 0xfc, !PT ;  /* 0x0000080002022812 */ /* 0x000fe200078efcff */
[----:B--2---:R-:W-:Y:S06]  /*1f50*/  @P1 BRA `(.L_x_6820) ;  /* 0x0000000000081947 */ /* 0x004fec0003800000 */
[----:B------:R-:W0:Y:S02]  /*1f60*/  SYNCS.PHASECHK.TRANS64.TRYWAIT P1, [R123+URZ+0x28830], R4 ;  /* 0x028830047b0075a7 */ /* 0x000e24000802017f */
[----:B0-----:R-:W-:Y:S05]  /*1f70*/  @!P1 BRA `(.L_x_6821) ;  /* 0x000001c000409947 */ /* 0x001fea0003800000 */
.L_x_6820:
        /* <DEDUP_REMOVED lines=47> */
[----:B------:R-:W-:Y:S01]  /*2270*/  FMUL.FTZ R73, R0, R107 ;  /* 0x0000006b00497220 */ /* 0x000fe20000410000 */
[----:B------:R-:W-:Y:S02]  /*2280*/  VIADD R107, R22, UR41 ;  /* 0x00000029166b7c36 */ /* 0x000fe40008000000 */
[C---:B------:R-:W-:Y:S01]  /*2290*/  FMUL.FTZ R122, R0.reuse, R25 ;  /* 0x00000019007a7220 */ /* 0x040fe20000410000 */
[C---:B------:R-:W-:Y:S01]  /*22a0*/  FMUL.FTZ R130, R0.reuse, R40 ;  /* 0x0000002800827220 */ /* 0x040fe20000410000 */
[----:B------:R-:W-:Y:S01]  /*22b0*/  FMUL.FTZ R40, R0, R75 ;  /* 0x0000004b00287220 */ /* 0x000fe20000410000 */
[----:B------:R-:W-:Y:S01]  /*22c0*/  @P1 IMAD.HI.U32 R25, R107, UR6, RZ ;  /* 0x000000066b191c27 */ /* 0x000fe2000f8e00ff */
[----:B------:R-:W-:-:S03]  /*22d0*/  @UP0 ULDC UR6, c[0x0][0x450] ;  /* 0x0001140000060ab9 */ /* 0x000fc60000000800 */
[C---:B------:R-:W-:Y:S01]  /*22e0*/  FMUL.FTZ R132, R0.reuse, R84 ;  /* 0x0000005400847220 */ /* 0x040fe20000410000 */
[C---:B------:R-:W-:Y:S01]  /*22f0*/  FMUL.FTZ R8, R0.reuse, R35 ;  /* 0x0000002300087220 */ /* 0x040fe20000410000 */
[C---:B------:R-:W-:Y:S01]  /*2300*/  FMUL.FTZ R75, R0.reuse, R77 ;  /* 0x0000004d004b7220 */ /* 0x040fe20000410000 */
[----:B------:R-:W-:Y:S01]  /*2310*/  @P2 SHF.R.U32.HI R107, RZ, UR6, R25 ;  /* 0x00000006ff6b2c19 */ /* 0x000fe20008011619 */
[C---:B------:R-:W-:Y:S01]  /*2320*/  FMUL.FTZ R5, R0.reuse, R24 ;  /* 0x0000001800057220 */ /* 0x040fe20000410000 */
[C---:B------:R-:W-:Y:S01]  /*2330*/  FMUL.FTZ R128, R0.reuse, R36 ;  /* 0x0000002400807220 */ /* 0x040fe20000410000 */
[C---:B------:R-:W-:Y:S01]  /*2340*/  FMUL.FTZ R35, R0.reuse, R67 ;  /* 0x0000004300237220 */ /* 0x040fe20000410000 */
[----:B------:R-:W-:Y:S01]  /*2350*/  IMAD.MOV.U32 R77, RZ, RZ, -0xc0 ;  /* 0xffffff40ff4d7424 */ /* 0x000fe200078e00ff */
[----:B------:R-:W0:Y:S01]  /*2360*/  SHFL.IDX PT, R84, R107, RZ, 0x1c1f ;  /* 0x001c1fff6b547589 */ /* 0x000e2200000e0000 */
        /* <DEDUP_REMOVED lines=86> */
[--C-:B------:R-:W-:Y:S01]  /*28d0*/  IMAD R77, R120, -0xc0, R17.reuse ;  /* 0xffffff40784d7824 */ /* 0x100fe200078e0211 */
[----:B------:R-:W-:Y:S01]  /*28e0*/  PLOP3.LUT P1, PT, PT, PT, UP1, 0x40, 0x0 ;  /* 0x000000000000781c */ /* 0x000fe20003f2e818 */
[----:B------:R-:W-:Y:S01]  /*28f0*/  IMAD R79, R19, -0x2, R82 ;  /* 0xfffffffe134f7824 */ /* 0x000fe200078e0252 */
[----:B------:R-:W1:Y:S01]  /*2900*/  MUFU.TANH R5, R5 ;  /* 0x0000000500057308 */ /* 0x000e620000002400 */
[----:B------:R-:W-:Y:S01]  /*2910*/  VIADD R78, R77, 0xc0 ;  /* 0x000000c04d4e7836 */ /* 0x000fe20000000000 */
[----:B------:R2:W-:Y:S01]  /*2920*/  @!P3 SYNCS.ARRIVE.TRANS64.RED.A1T0 RZ, [R123+URZ], RZ ;  /* 0x000000ff7bffb9a7 */ /* 0x0005e2000810043f */
[----:B------:R-:W-:Y:S01]  /*2930*/  VIADD R114, R82, 0xffffffff ;  /* 0xffffffff52727836 */ /* 0x000fe20000000000 */
[----:B------:R-:W-:Y:S01]  /*2940*/  IADD3 R77, -R18, R79, R17 ;  /* 0x0000004f124d7210 */ /* 0x000fe20007ffe111 */
[----:B------:R-:W-:-:S02]  /*2950*/  IMAD R111, R19, -0x2, R78 ;  /* 0xfffffffe136f7824 */ /* 0x000fc400078e024e */
[----:B------:R-:W-:Y:S01]  /*2960*/  VIADD R118, R79, 0xffffffff ;  /* 0xffffffff4f767836 */ /* 0x000fe20000000000 */
[----:B------:R-:W3:Y:S01]  /*2970*/  MUFU.TANH R122, R122 ;  /* 0x0000007a007a7308 */ /* 0x000ee20000002400 */
[C---:B------:R-:W-:Y:S02]  /*2980*/  VIADD R112, R77.reuse, UR6 ;  /* 0x000000064d707c36 */ /* 0x040fe40008000000 */
[----:B------:R-:W-:-:S03]  /*2990*/  VIADD R113, R77, UR21 ;  /* 0x000000154d717c36 */ /* 0x000fc60008000000 */
[----:B0-----:R-:W-:Y:S01]  /*29a0*/  VIADDMNMX R109, R84, R112, R111, PT ;  /* 0x00000070546d7246 */ /* 0x001fe2000380016f */
[----:B------:R-:W-:Y:S01]  /*29b0*/  IMAD.IADD R110, R113, 0x1, R84 ;  /* 0x00000001716e7824 */ /* 0x000fe200078e0254 */
[----:B------:R-:W0:Y:S08]  /*29c0*/  MUFU.TANH R3, R3 ;  /* 0x0000000300037308 */ /* 0x000e300000002400 */
        /* <DEDUP_REMOVED lines=94> */
[----:B------:R-:W-:Y:S01]  /*2fb0*/  IADD3 R77, -R18, R17, R84 ;  /* 0x00000011124d7210 */ /* 0x000fe20007ffe154 */
        /* <DEDUP_REMOVED lines=11> */
.L_x_6824:
[----:B------:R-:W-:-:S06]  /*3070*/  UISETP.NE.AND UP2, UPT, UR7, 0x1, UPT ;  /* 0x000000010700788c */ /* 0x000fcc000bf45270 */
[----:B------:R-:W-:-:S05]  /*3080*/  PLOP3.LUT P1, PT, PT, PT, UP2, 0x80, 0x0 ;  /* 0x000000000000781c */ /* 0x000fca0003f2f028 */
[----:B------:R-:W-:-:S08]  /*3090*/  @UP2 ULDC.64 UR10, c[0x0][0x9e8] ;  /* 0x00027a00000a2ab9 */ /* 0x000fd00000000a00 */
[----:B------:R-:W-:-:S05]  /*30a0*/  @P1 IMAD.HI.U32 R78, R77, UR10, RZ ;  /* 0x0000000a4d4e1c27 */ /* 0x000fca000f8e00ff */
[----:B------:R-:W-:-:S07]  /*30b0*/  @P1 SHF.R.U32.HI R77, RZ, UR11, R78 ;  /* 0x0000000bff4d1c19 */ /* 0x000fce000801164e */
.L_x_6825:
[----:B------:R-:W-:Y:S05]  /*30c0*/  BSYNC B0 ;  /* 0x0000000000007941 */ /* 0x000fea0003800000 */
.L_x_6823:
[----:B------:R-:W-:-:S05]  /*30d0*/  IMAD R77, R77, UR7, R118 ;  /* 0x000000074d4d7c24 */ /* 0x000fca000f8e0276 */
[----:B------:R-:W-:Y:S02]  /*30e0*/  VIMNMX R110, R110, R77, !PT ;  /* 0x0000004d6e6e7248 */ /* 0x000fe40007fe0100 */
[----:B------:R-:W-:-:S07]  /*30f0*/  VIADDMNMX R109, R77, UR7, R109, PT ;  /* 0x000000074d6d7c46 */ /* 0x000fce000b80016d */
.L_x_6822:
[C---:B------:R-:W-:Y:S02]  /*3100*/  ISETP.GE.AND P1, PT, R114.reuse, 0x2, PT ;  /* 0x000000027200780c */ /* 0x040fe40003f26270 */
[----:B------:R-:W-:Y:S02]  /*3110*/  ISETP.GE.AND P5, PT, R114, 0x9, PT ;  /* 0x000000097200780c */ /* 0x000fe40003fa6270 */
[----:B------:R-:W-:Y:S02]  /*3120*/  ISETP.GT.AND P2, PT, R110, 0x1, !P1 ;  /* 0x000000016e00780c */ /* 0x000fe40004f44270 */
[----:B------:R-:W-:Y:S02]  /*3130*/  ISETP.GE.AND P4, PT, R114, 0xa, PT ;  /* 0x0000000a7200780c */ /* 0x000fe40003f86270 */
[----:B------:R-:W-:Y:S02]  /*3140*/  ISETP.LT.OR P3, PT, R109, 0x2, P2 ;  /* 0x000000026d00780c */ /* 0x000fe40001761670 */
[----:B------:R-:W-:-:S02]  /*3150*/  ISETP.GT.AND P2, PT, R110, 0x8, !P5 ;  /* 0x000000086e00780c */ /* 0x000fc40006f44270 */
[----:B------:R-:W-:Y:S02]  /*3160*/  FSEL R122, R122, -INF , !P3 ;  /* 0xff8000007a7a7808 */ /* 0x000fe40005800000 */
[----:B------:R-:W-:Y:S02]  /*3170*/  ISETP.GT.AND P3, PT, R110, 0x9, !P4 ;  /* 0x000000096e00780c */ /* 0x000fe40006764270 */
[C---:B------:R-:W-:Y:S02]  /*3180*/  ISETP.LT.OR P2, PT, R109.reuse, 0x9, P2 ;  /* 0x000000096d00780c */ /* 0x040fe40001741670 */
[----:B------:R-:W-:Y:S02]  /*3190*/  ISETP.LT.OR P3, PT, R109, 0xa, P3 ;  /* 0x0000000a6d00780c */ /* 0x000fe40001f61670 */
[----:B0-----:R-:W-:Y:S02]  /*31a0*/  FSEL R124, R124, -INF , !P2 ;  /* 0xff8000007c7c7808 */ /* 0x001fe40005000000 */
        /* <DEDUP_REMOVED lines=167> */
[----:B------:R-:W-:Y:S01]  /*3c20*/  FSEL R46, R95, -INF , !P3 ;  /* 0xff8000005f2e7808 */ /* 0x000fe20005800000 */
[----:B0-----:R-:W-:Y:S01]  /*3c30*/  IMAD.IADD R95, R113, 0x1, R70 ;  /* 0x00000001715f7824 */ /* 0x001fe200078e0246 */
        /* <DEDUP_REMOVED lines=73> */
.L_x_6828:
[----:B------:R-:W-:-:S06]  /*40d0*/  UISETP.NE.AND UP2, UPT, UR7, 0x1, UPT ;  /* 0x000000010700788c */ /* 0x000fcc000bf45270 */
[----:B------:R-:W-:-:S05]  /*40e0*/  PLOP3.LUT P6, PT, PT, PT, UP2, 0x80, 0x0 ;  /* 0x000000000000781c */ /* 0x000fca0003fcf028 */
[----:B------:R-:W-:-:S08]  /*40f0*/  @UP2 ULDC.64 UR10, c[0x0][0x9e8] ;  /* 0x00027a00000a2ab9 */ /* 0x000fd00000000a00 */
[----:B------:R-:W-:Y:S01]  /*4100*/  @P6 IMAD.HI.U32 R70, R67, UR10, RZ ;  /* 0x0000000a43466c27 */ /* 0x000fe2000f8e00ff */
[----:B------:R-:W-:-:S13]  /*4110*/  PLOP3.LUT P6, PT, PT, PT, UP2, 0x80, 0x0 ;  /* 0x000000000000781c */ /* 0x000fda0003fcf028 */
[----:B------:R-:W-:-:S07]  /*4120*/  @P6 SHF.R.U32.HI R67, RZ, UR11, R70 ;  /* 0x0000000bff436c19 */ /* 0x000fce0008011646 */
.L_x_6829:
[----:B------:R-:W-:Y:S05]  /*4130*/  BSYNC B0 ;  /* 0x0000000000007941 */ /* 0x000fea0003800000 */
.L_x_6827:
[----:B------:R-:W-:-:S05]  /*4140*/  IMAD R70, R67, UR7, R118 ;  /* 0x0000000743467c24 */ /* 0x000fca000f8e0276 */
[----:B------:R-:W-:Y:S02]  /*4150*/  VIMNMX R95, R95, R70, !PT ;  /* 0x000000465f5f7248 */ /* 0x000fe40007fe0100 */
[----:B------:R-:W-:-:S07]  /*4160*/  VIADDMNMX R93, R70, UR7, R93, PT ;  /* 0x00000007465d7c46 */ /* 0x000fce000b80015d */
.L_x_6826:
[C---:B------:R-:W-:Y:S01]  /*4170*/  ISETP.GT.AND P1, PT, R95.reuse, 0x1, !P1 ;  /* 0x000000015f00780c */ /* 0x040fe20004f24270 */
[----:B------:R-:W-:Y:S01]  /*4180*/  ULDC UR23, c[0x0][0x988] ;  /* 0x0002620000177ab9 */ /* 0x000fe20000000800 */
[----:B------:R-:W-:Y:S01]  /*4190*/  ISETP.GT.AND P2, PT, R95, 0x10, !P2 ;  /* 0x000000105f00780c */ /* 0x000fe20005744270 */
[----:B------:R-:W-:Y:S01]  /*41a0*/  IMAD.U32 R111, RZ, RZ, UR23 ;  /* 0x00000017ff6f7e24 */ /* 0x000fe2000f8e00ff */
[C---:B------:R-:W-:Y:S01]  /*41b0*/  ISETP.LT.OR P1, PT, R93.reuse, 0x2, P1 ;  /* 0x000000025d00780c */ /* 0x040fe20000f21670 */
[----:B------:R-:W-:Y:S01]  /*41c0*/  @UP0 ULDC UR10, c[0x0][0x44c] ;  /* 0x00011300000a0ab9 */ /* 0x000fe20000000800 */
[----:B------:R-:W-:Y:S01]  /*41d0*/  ISETP.LT.OR P2, PT, R93, 0x11, P2 ;  /* 0x000000115d00780c */ /* 0x000fe20001741670 */
[----:B------:R-:W-:Y:S01]  /*41e0*/  UIMAD.WIDE.U32 UR10, UR41, UR10, URZ ;  /* 0x0000000a290a72a5 */ /* 0x000fe2000f8e003f */
[----:B------:R-:W-:Y:S01]  /*41f0*/  FSEL R70, R4, -INF , !P1 ;  /* 0xff80000004467808 */ /* 0x000fe20004800000 */
[----:B------:R-:W-:Y:S01]  /*4200*/  @UP0 ULDC UR18, c[0x0][0x450] ;  /* 0x0001140000120ab9 */ /* 0x000fe20000000800 */
[----:B------:R-:W-:Y:S01]  /*4210*/  ISETP.NE.AND P1, PT, R115, RZ, PT ;  /* 0x000000ff7300720c */ /* 0x000fe20003f25270 */
[----:B------:R-:W-:Y:S01]  /*4220*/  UMOV UR14, UR41 ;  /* 0x00000029000e7c82 */ /* 0x000fe20008000000 */
[----:B------:R-:W-:Y:S01]  /*4230*/  FSEL R9, R9, -INF , !P2 ;  /* 0xff80000009097808 */ /* 0x000fe20005000000 */
[----:B------:R-:W-:Y:S01]  /*4240*/  @UP0 USHF.R.U32.HI UR14, URZ, UR18, UR11 ;  /* 0x000000123f0e0299 */ /* 0x000fe2000801160b */
[----:B------:R-:W-:-:S02]  /*4250*/  ISETP.GT.AND P1, PT, R95, 0x8, !P1 ;  /* 0x000000085f00780c */ /* 0x000fc40004f24270 */
[----:B------:R-:W-:Y:S02]  /*4260*/  ISETP.NE.AND P2, PT, R140, RZ, PT ;  /* 0x000000ff8c00720c */ /* 0x000fe40003f45270 */
[----:B------:R-:W-:Y:S02]  /*4270*/  ISETP.LT.OR P1, PT, R93, 0x9, P1 ;  /* 0x000000095d00780c */ /* 0x000fe40000f21670 */
[----:B------:R-:W-:Y:S02]  /*4280*/  ISETP.NE.AND P6, PT, R141, RZ, PT ;  /* 0x000000ff8d00720c */ /* 0x000fe40003fc5270 */
[----:B------:R-:W-:Y:S02]  /*4290*/  FSEL R67, R7, -INF , !P1 ;  /* 0xff80000007437808 */ /* 0x000fe40004800000 */
[----:B------:R-:W-:Y:S02]  /*42a0*/  ISETP.NE.AND P1, PT, R119, RZ, PT ;  /* 0x000000ff7700720c */ /* 0x000fe40003f25270 */
[----:B------:R-:W-:-:S02]  /*42b0*/  FMNMX.FTZ R7, R100, R122, !PT ;  /* 0x0000007a64077209 */ /* 0x000fc40007810000 */
[C---:B------:R-:W-:Y:S02]  /*42c0*/  ISETP.GT.AND P1, PT, R95.reuse, 0x9, !P1 ;  /* 0x000000095f00780c */ /* 0x040fe40004f24270 */
[----:B------:R-:W-:Y:S02]  /*42d0*/  ISETP.GT.AND P3, PT, R95, 0xb0, !P3 ;  /* 0x000000b05f00780c */ /* 0x000fe40005f64270 */
[----:B------:R-:W-:Y:S02]  /*42e0*/  ISETP.LT.OR P1, PT, R93, 0xa, P1 ;  /* 0x0000000a5d00780c */ /* 0x000fe40000f21670 */
[----:B------:R-:W-:Y:S02]  /*42f0*/  ISETP.GT.AND P4, PT, R95, 0xb1, !P4 ;  /* 0x000000b15f00780c */ /* 0x000fe40006784270 */
        /* <DEDUP_REMOVED lines=121> */
[----:B------:R-:W-:Y:S02]  /*4a90*/  ISETP.LT.OR P3, PT, R93, 0xb1, P3 ;  /* 0x000000b15d00780c */ /* 0x000fe40001f61670 */
[----:B------:R-:W-:-:S02]  /*4aa0*/  ISETP.GT.AND P1, PT, R95, 0x59, !P1 ;  /* 0x000000595f00780c */ /* 0x000fc40004f24270 */
[----:B------:R-:W-:Y:S02]  /*4ab0*/  ISETP.GT.AND P5, PT, R95, 0xb8, !P5 ;  /* 0x000000b85f00780c */ /* 0x000fe40006fa4270 */
[C---:B------:R-:W-:Y:S02]  /*4ac0*/  ISETP.LT.OR P1, PT, R93.reuse, 0x5a, P1 ;  /* 0x0000005a5d00780c */ /* 0x040fe40000f21670 */
[----:B------:R-:W-:Y:S02]  /*4ad0*/  ISETP.LT.OR P4, PT, R93, 0xb2, P4 ;  /* 0x000000b25d00780c */ /* 0x000fe40002781670 */
[----:B------:R-:W-:Y:S02]  /*4ae0*/  FSEL R37, R37, -INF , !P1 ;  /* 0xff80000025257808 */ /* 0x000fe40004800000 */
[----:B------:R-:W-:Y:S02]  /*4af0*/  ISETP.NE.AND P1, PT, R156, RZ, PT ;  /* 0x000000ff9c00720c */ /* 0x000fe40003f25270 */
[----:B------:R-:W-:-:S02]  /*4b00*/  FSEL R20, R20, -INF , !P3 ;  /* 0xff80000014147808 */ /* 0x000fc40005800000 */
[----:B------:R-:W-:Y:S02]  /*4b10*/  ISETP.GT.AND P1, PT, R95, 0x60, !P1 ;  /* 0x000000605f00780c */ /* 0x000fe40004f24270 */
[C---:B------:R-:W-:Y:S02]  /*4b20*/  ISETP.LT.OR P5, PT, R93.reuse, 0xb9, P5 ;  /* 0x000000b95d00780c */ /* 0x040fe40002fa1670 */
[----:B------:R-:W-:Y:S02]  /*4b30*/  ISETP.LT.OR P1, PT, R93, 0x61, P1 ;  /* 0x000000615d00780c */ /* 0x000fe40000f21670 */
[----:B------:R-:W-:Y:S02]  /*4b40*/  FSEL R13, R13, -INF , !P4 ;  /* 0xff8000000d0d7808 */ /* 0x000fe40006000000 */
[----:B------:R-:W-:Y:S02]  /*4b50*/  FSEL R39, R39, -INF , !P1 ;  /* 0xff80000027277808 */ /* 0x000fe40004800000 */
[----:B------:R-:W-:-:S02]  /*4b60*/  ISETP.NE.AND P1, PT, R157, RZ, PT ;  /* 0x000000ff9d00720c */ /* 0x000fc40003f25270 */
        /* <DEDUP_REMOVED lines=77> */
[----:B0-----:R-:W-:-:S04]  /*5040*/  FMNMX.FTZ R6, R101, R6, !PT ;  /* 0x0000000665067209 */ /* 0x001fc80007810000 */
        /* <DEDUP_REMOVED lines=81> */
[----:B------:R-:W-:Y:S01]  /*5560*/  FFMA.FTZ R41, R41, UR23, -R111 ;  /* 0x0000001729297c23 */ /* 0x000fe2000801086f */
[----:B------:R-:W-:-:S02]  /*5570*/  FMNMX.FTZ R94, R34, R7, !PT ;  /* 0x00000007225e7209 */ /* 0x000fc40007810000 */
[----:B0-----:R-:W-:Y:S02]  /*5580*/  F2FP.SATFINITE.E4M3.F32.PACK_AB_MERGE_C R204, R102, R101, RZ ;  /* 0x0000006566cc723e */ /* 0x001fe400048070ff */
[----:B------:R-:W-:Y:S01]  /*5590*/  FMNMX.FTZ R7, R33, R94, !PT ;  /* 0x0000005e21077209 */ /* 0x000fe20007810000 */
[----:B------:R-:W-:Y:S01]  /*55a0*/  MUFU.EX2 R99, R99 ;  /* 0x0000006300637308 */ /* 0x000fe20000000800 */
[----:B------:R-:W-:Y:S02]  /*55b0*/  F2FP.SATFINITE.E4M3.F32.PACK_AB_MERGE_C R204, R100, R3, R204 ;  /* 0x0000000364cc723e */ /* 0x000fe400048070cc */
[----:B------:R-:W-:Y:S02]  /*55c0*/  FMNMX.FTZ R94, R36, R7, !PT ;  /* 0x00000007245e7209 */ /* 0x000fe40007810000 */
[----:B-1----:R-:W-:Y:S02]  /*55d0*/  F2FP.SATFINITE.E4M3.F32.PACK_AB_MERGE_C R206, R108, R105, RZ ;  /* 0x000000696cce723e */ /* 0x002fe400048070ff */
[----:B------:R-:W-:Y:S01]  /*55e0*/  FMNMX.FTZ R7, R35, R94, !PT ;  /* 0x0000005e23077209 */ /* 0x000fe20007810000 */
[----:B------:R-:W-:Y:S01]  /*55f0*/  MUFU.EX2 R98, R98 ;  /* 0x0000006200627308 */ /* 0x000fe20000000800 */
[----:B------:R-:W-:-:S02]  /*5600*/  F2FP.SATFINITE.E4M3.F32.PACK_AB_MERGE_C R206, R104, R103, R206 ;  /* 0x0000006768ce723e */ /* 0x000fc400048070ce */
        /* <DEDUP_REMOVED lines=8> */
[----:B------:R-:W-:-:S01]  /*5690*/  FFMA.FTZ R84, R83, UR23, -R111 ;  /* 0x0000001753547c23 */ /* 0x000fc2000801086f */
[--C-:B------:R-:W-:Y:S01]  /*56a0*/  FFMA.FTZ R83, R89, UR23, -R111.reuse ;  /* 0x0000001759537c23 */ /* 0x100fe2000801086f */
[----:B------:R-:W-:-:S01]  /*56b0*/  FFMA.FTZ R89, R62, UR23, -R111 ;  /* 0x000000173e597c23 */ /* 0x000fc2000801086f */
[----:B------:R-:W-:Y:S01]  /*56c0*/  FMNMX.FTZ R94, R48, R7, !PT ;  /* 0x00000007305e7209 */ /* 0x000fe20007810000 */
[----:B------:R-:W-:-:S01]  /*56d0*/  FFMA.FTZ R62, R55, UR23, -R111 ;  /* 0x00000017373e7c23 */ /* 0x000fc2000801086f */
[----:B------:R-:W-:Y:S01]  /*56e0*/  MUFU.EX2 R107, R107 ;  /* 0x0000006b006b7308 */ /* 0x000fe20000000800 */
[----:B0-----:R-:W-:Y:S02]  /*56f0*/  F2FP.SATFINITE.E4M3.F32.PACK_AB_MERGE_C R200, R97, R98, RZ ;  /* 0x0000006261c8723e */ /* 0x001fe400048070ff */
[----:B------:R-:W-:Y:S02]  /*5700*/  FMNMX.FTZ R7, R49, R94, !PT ;  /* 0x0000005e31077209 */ /* 0x000fe40007810000 */
[----:B------:R-:W-:-:S02]  /*5710*/  F2FP.SATFINITE.E4M3.F32.PACK_AB_MERGE_C R200, R99, R106, R200 ;  /* 0x0000006a63c8723e */ /* 0x000fc400048070c8 */
        /* <DEDUP_REMOVED lines=36> */
[----:B------:R-:W1:Y:S08]  /*5960*/  MUFU.EX2 R88, R88 ;  /* 0x0000005800587308 */ /* 0x000e700000000800 */
[----:B------:R-:W-:Y:S08]  /*5970*/  MUFU.EX2 R74, R74 ;  /* 0x0000004a004a7308 */ /* 0x000ff00000000800 */
[----:B------:R-:W-:Y:S01]  /*5980*/  MUFU.EX2 R83, R83 ;  /* 0x0000005300537308 */ /* 0x000fe20000000800 */
[----:B-1----:R-:W-:-:S02]  /*5990*/  F2FP.SATFINITE.E4M3.F32.PACK_AB_MERGE_C R196, R88, R77, RZ ;  /* 0x0000004d58c4723e */ /* 0x002fc400048070ff */
[----:B0-----:R-:W-:Y:S01]  /*59a0*/  FMNMX.FTZ R7, R93, R94, !PT ;  /* 0x0000005e5d077209 */ /* 0x001fe20007810000 */
[----:B------:R-:W-:Y:S01]  /*59b0*/  IMAD.U32 R94, RZ, RZ, UR23 ;  /* 0x00000017ff5e7e24 */ /* 0x000fe2000f8e00ff */
[----:B------:R-:W-:Y:S02]  /*59c0*/  F2FP.SATFINITE.E4M3.F32.PACK_AB_MERGE_C R196, R87, R90, R196 ;  /* 0x0000005a57c4723e */ /* 0x000fe400048070c4 */
[C---:B------:R-:W-:Y:S01]  /*59d0*/  FSETP.NEU.FTZ.AND P1, PT, R7.reuse, -INF , PT ;  /* 0xff8000000700780b */ /* 0x040fe20003f3d000 */
[----:B------:R-:W-:Y:S01]  /*59e0*/  FFMA.FTZ R55, R7, R94, -8 ;  /* 0xc100000007377423 */ /* 0x000fe2000001005e */
[----:B------:R-:W-:-:S01]  /*59f0*/  FFMA.FTZ R94, R5, UR23, -R111 ;  /* 0x00000017055e7c23 */ /* 0x000fc2000801086f */
[----:B------:R-:W-:Y:S03]  /*5a00*/  MUFU.EX2 R81, R81 ;  /* 0x0000005100517308 */ /* 0x000fe60000000800 */
[----:B------:R-:W-:-:S02]  /*5a10*/  FSEL R55, R55, RZ, P1 ;  /* 0x000000ff37377208 */ /* 0x000fc40000800000 */
        /* <DEDUP_REMOVED lines=64> */
[--C-:B------:R-:W-:Y:S01]  /*5e20*/  FFMA.FTZ R73, R73, UR23, -R55.reuse ;  /* 0x0000001749497c23 */ /* 0x100fe20008010837 */
[----:B------:R-:W-:-:S01]  /*5e30*/  FFMA.FTZ R76, R76, UR23, -R55 ;  /* 0x000000174c4c7c23 */ /* 0x000fc20008010837 */
[----:B------:R-:W-:Y:S01]  /*5e40*/  FADD.FTZ R49, R107, R48 ;  /* 0x000000306b317221 */ /* 0x000fe20000010000 */
[----:B------:R-:W-:Y:S01]  /*5e50*/  F2FP.SATFINITE.E4M3.F32.PACK_AB_MERGE_C R205, R70, R5, R67 ;  /* 0x0000000546cd723e */ /* 0x000fe20004807043 */
        /* <DEDUP_REMOVED lines=10> */
[----:B------:R-:W-:-:S04]  /*5f00*/  FADD.FTZ R48, R90, R91 ;  /* 0x0000005b5a307221 */ /* 0x000fc80000010000 */
[----:B------:R-:W-:Y:S02]  /*5f10*/  FADD.FTZ R48, R87, R48 ;  /* 0x0000003057307221 */ /* 0x000fe40000010000 */
        /* <DEDUP_REMOVED lines=13> */
[----:B----4-:R-:W-:-:S01]  /*5ff0*/  FADD.FTZ R44, R11, R44 ;  /* 0x0000002c0b2c7221 */ /* 0x010fc20000010000 */
[----:B------:R-:W-:-:S03]  /*6000*/  FADD.FTZ R45, R88, R45 ;  /* 0x0000002d582d7221 */ /* 0x000fc60000010000 */
[----:B-----5:R-:W-:Y:S01]  /*6010*/  FADD.FTZ R3, R15, R44 ;  /* 0x0000002c0f037221 */ /* 0x020fe20000010000 */
[----:B------:R-:W-:-:S02]  /*6020*/  FADD.FTZ R48, R86, R45 ;  /* 0x0000002d56307221 */ /* 0x000fc40000010000 */
[----:B------:R-:W2:Y:S01]  /*6030*/  MUFU.EX2 R21, R21 ;  /* 0x0000001500157308 */ /* 0x000ea20000000800 */
[----:B-1----:R-:W-:-:S01]  /*6040*/  FADD.FTZ R3, R24, R3 ;  /* 0x0000000318037221 */ /* 0x002fc20000010000 */
[----:B------:R-:W-:Y:S01]  /*6050*/  FADD.FTZ R45, R85, R48 ;  /* 0x00000030552d7221 */ /* 0x000fe20000010000 */
[----:B------:R-:W-:-:S04]  /*6060*/  F2FP.SATFINITE.E4M3.F32.PACK_AB_MERGE_C R15, R24, R15, RZ ;  /* 0x0000000f180f723e */ /* 0x000fc800048070ff */
[----:B------:R-:W-:Y:S01]  /*6070*/  F2FP.SATFINITE.E4M3.F32.PACK_AB_MERGE_C R201, R11, R10, R15 ;  /* 0x0000000a0bc9723e */ /* 0x000fe2000480700f */
[----:B------:R-:W1:Y:S01]  /*6080*/  MUFU.EX2 R27, R27 ;  /* 0x0000001b001b7308 */ /* 0x000e620000000800 */
[----:B0-----:R-:W-:-:S07]  /*6090*/  FADD.FTZ R44, R14, R3 ;  /* 0x000000030e2c7221 */ /* 0x001fce0000010000 */
        /* <DEDUP_REMOVED lines=15> */
[----:B--2---:R-:W-:-:S01]  /*6190*/  FADD.FTZ R44, R26, R3 ;  /* 0x000000031a2c7221 */ /* 0x004fc20000010000 */
[----:B------:R-:W-:Y:S01]  /*61a0*/  F2FP.SATFINITE.E4M3.F32.PACK_AB_MERGE_C R3, R75, R82, RZ ;  /* 0x000000524b03723e */ /* 0x000fe200048070ff */
[----:B------:R-:W-:-:S01]  /*61b0*/  FADD.FTZ R82, R82, R45 ;  /* 0x0000002d52527221 */ /* 0x000fc20000010000 */
[----:B------:R-:W-:Y:S02]  /*61c0*/  F2FP.SATFINITE.E4M3.F32.PACK_AB_MERGE_C R45, R83, R74, RZ ;  /* 0x0000004a532d723e */ /* 0x000fe400048070ff */
[----:B------:R-:W-:Y:S01]  /*61d0*/  F2FP.SATFINITE.E4M3.F32.PACK_AB_MERGE_C R192, R84, R79, R3 ;  /* 0x0000004f54c0723e */ /* 0x000fe20004807003 */
        /* <DEDUP_REMOVED lines=134> */
.L_x_6831:
[----:B------:R-:W-:-:S11]  /*6a40*/  UISETP.NE.AND UP2, UPT, UR7, 0x1, UPT ;  /* 0x000000010700788c */ /* 0x000fd6000bf45270 */
[----:B------:R-:W-:Y:S02]  /*6a50*/  @UP2 ULDC.64 UR18, c[0x0][0x9e8] ;  /* 0x00027a0000122ab9 */ /* 0x000fe40000000a00 */
[----:B------:R-:W-:-:S04]  /*6a60*/  UIMAD.WIDE.U32 UR10, UR14, UR18, URZ ;  /* 0x000000120e0a72a5 */ /* 0x000fc8000f8e003f */
[----:B------:R-:W-:-:S12]  /*6a70*/  @UP2 USHF.R.U32.HI UR14, URZ, UR19, UR11 ;  /* 0x000000133f0e2299 */ /* 0x000fd8000801160b */
.L_x_6832:
[----:B------:R-:W-:-:S04]  /*6a80*/  UIMAD UR7, UR14, UR7, UR7 ;  /* 0x000000070e0772a4 */ /* 0x000fc8000f8e0207 */
[----:B------:R-:W-:-:S04]  /*6a90*/  UISETP.LT.AND UP2, UPT, UR6, UR7, UPT ;  /* 0x000000070600728c */ /* 0x000fc8000bf41270 */
[----:B------:R-:W-:-:S12]  /*6aa0*/  USEL UR6, UR6, UR7, UP2 ;  /* 0x0000000706067287 */ /* 0x000fd80009000000 */
.L_x_6830:
        /* <DEDUP_REMOVED lines=43> */
.L_x_6851:
        /* <DEDUP_REMOVED lines=9> */
.L_x_6835:
[----:B------:R-:W-:Y:S01]  /*6df0*/  ULEA UR6, UR26, UR45, 0x3 ;  /* 0x0000002d1a067291 */ /* 0x000fe2000f8e183f */
[----:B------:R-:W-:-:S05]  /*6e00*/  IMAD.U32 R8, RZ, RZ, UR25 ;  /* 0x00000019ff087e24 */ /* 0x000fca000f8e00ff */
[----:B------:R-:W-:-:S04]  /*6e10*/  SHF.L.U32 R8, R8, 0x1f, RZ ;  /* 0x0000001f08087819 */ /* 0x000fc800000006ff */
[----:B------:R0:W1:Y:S01]  /*6e20*/  SYNCS.PHASECHK.TRANS64.TRYWAIT P1, [UR6+0x28830], R8 ;  /* 0x02883008ff0075a7 */ /* 0x0000620008020146 */
[----:B------:R-:W-:Y:S05]  /*6e30*/  @!P0 BRA `(.L_x_6836) ;  /* 0x0000000000048947 */ /* 0x000fea0003800000 */
[----:B------:R-:W-:Y:S01]  /*6e40*/  BPT.TRAP 0x1 ;  /* 0x000000040000795c */ /* 0x000fe20000300000 */
.L_x_6836:
[----:B-1----:R-:W-:Y:S05]  /*6e50*/  @P1 BRA `(.L_x_6834) ;  /* 0x0000000000081947 */ /* 0x002fea0003800000 */
[----:B------:R-:W1:Y:S02]  /*6e60*/  SYNCS.PHASECHK.TRANS64.TRYWAIT P1, [UR6+0x28830], R8 ;  /* 0x02883008ff0075a7 */ /* 0x000e640008020146 */
[----:B-1----:R-:W-:Y:S05]  /*6e70*/  @!P1 BRA `(.L_x_6837) ;  /* 0x0000017000949947 */ /* 0x002fea0003800000 */
.L_x_6834:
        /* <DEDUP_REMOVED lines=27> */
.L_x_6839:
[----:B------:R-:W-:Y:S01]  /*7030*/  ULEA UR6, UR49, UR45, 0x3 ;  /* 0x0000002d31067291 */ /* 0x000fe2000f8e183f */
[----:B------:R-:W-:-:S05]  /*7040*/  IMAD.U32 R8, RZ, RZ, UR37 ;  /* 0x00000025ff087e24 */ /* 0x000fca000f8e00ff */
[----:B------:R-:W-:-:S04]  /*7050*/  SHF.L.U32 R8, R8, 0x1f, RZ ;  /* 0x0000001f08087819 */ /* 0x000fc800000006ff */
[----:B------:R0:W1:Y:S01]  /*7060*/  SYNCS.PHASECHK.TRANS64.TRYWAIT P1, [UR6+0x28850], R8 ;  /* 0x02885008ff0075a7 */ /* 0x0000620008020146 */
[----:B------:R-:W-:Y:S05]  /*7070*/  @!P0 BRA `(.L_x_6840) ;  /* 0x0000000000048947 */ /* 0x000fea0003800000 */
[----:B------:R-:W-:Y:S01]  /*7080*/  BPT.TRAP 0x1 ;  /* 0x000000040000795c */ /* 0x000fe20000300000 */
.L_x_6840:
[----:B-1----:R-:W-:Y:S05]  /*7090*/  @P1 BRA `(.L_x_6838) ;  /* 0x0000000000081947 */ /* 0x002fea0003800000 */
[----:B------:R-:W1:Y:S02]  /*70a0*/  SYNCS.PHASECHK.TRANS64.TRYWAIT P1, [UR6+0x28850], R8 ;  /* 0x02885008ff0075a7 */ /* 0x000e640008020146 */
[----:B-1----:R-:W-:Y:S05]  /*70b0*/  @!P1 BRA `(.L_x_6841) ;  /* 0x00000170001c9947 */ /* 0x002fea0003800000 */
.L_x_6838:
        /* <DEDUP_REMOVED lines=30> */
[C---:B------:R-:W-:Y:S01]  /*72a0*/  FMUL.FTZ R43, R0.reuse, R51 ;  /* 0x00000033002b7220 */ /* 0x040fe20000410000 */
[C---:B-1----:R-:W-:Y:S01]  /*72b0*/  FMUL.FTZ R9, R0.reuse, R25 ;  /* 0x0000001900097220 */ /* 0x042fe20000410000 */
[C---:B------:R-:W-:Y:S01]  /*72c0*/  FMUL.FTZ R51, R0.reuse, R59 ;  /* 0x0000003b00337220 */ /* 0x040fe20000410000 */
[C---:B------:R-:W-:Y:S01]  /*72d0*/  FMUL.FTZ R25, R0.reuse, R35 ;  /* 0x0000002300197220 */ /* 0x040fe20000410000 */
[----:B------:R-:W-:Y:S01]  /*72e0*/  FMUL.FTZ R59, R0, R65 ;  /* 0x00000041003b7220 */ /* 0x000fe20000410000 */
[----:B--2---:R-:W-:Y:S01]  /*72f0*/  LOP3.LUT P3, RZ, R218, 0x7f, RZ, 0xc0, !PT ;  /* 0x0000007fdaff7812 */ /* 0x004fe2000786c0ff */
[C---:B------:R-:W-:Y:S01]  /*7300*/  FMUL.FTZ R10, R0.reuse, R26 ;  /* 0x0000001a000a7220 */ /* 0x040fe20000410000 */
[C---:B------:R-:W-:Y:S01]  /*7310*/  FMUL.FTZ R11, R0.reuse, R27 ;  /* 0x0000001b000b7220 */ /* 0x040fe20000410000 */
[C---:B------:R-:W-:Y:S01]  /*7320*/  FMUL.FTZ R13, R0.reuse, R29 ;  /* 0x0000001d000d7220 */ /* 0x040fe20000410000 */
[C---:B------:R-:W-:Y:S01]  /*7330*/  FMUL.FTZ R35, R0.reuse, R45 ;  /* 0x0000002d00237220 */ /* 0x040fe20000410000 */
[C---:B------:R-:W-:Y:S01]  /*7340*/  FMUL.FTZ R65, R0.reuse, R75 ;  /* 0x0000004b00417220 */ /* 0x040fe20000410000 */
[C---:B0-----:R-:W-:Y:S01]  /*7350*/  FMUL.FTZ R8, R0.reuse, R24 ;  /* 0x0000001800087220 */ /* 0x041fe20000410000 */
        /* <DEDUP_REMOVED lines=72> */
[----:B------:R-:W-:Y:S01]  /*77e0*/  FMUL.FTZ R110, R0, R119 ;  /* 0x00000077006e7220 */ /* 0x000fe20000410000 */
[----:B------:R-:W-:Y:S01]  /*77f0*/  @!P3 LEA R41, R41, UR45, 0x3 ;  /* 0x0000002d2929bc11 */ /* 0x000fe2000f8e18ff */
[----:B------:R-:W-:Y:S01]  /*7800*/  IMAD R116, R19, -0x2, R116 ;  /* 0xfffffffe13747824 */ /* 0x000fe200078e0274 */
[----:B------:R-:W-:Y:S01]  /*7810*/  SHF.R.U32.HI R218, RZ, 0x7, R218 ;  /* 0x00000007ffda7819 */ /* 0x000fe200000116da */
[----:B------:R-:W0:Y:S02]  /*7820*/  MUFU.TANH R8, R8 ;  /* 0x0000000800087308 */ /* 0x000e240000002400 */
[----:B------:R-:W-:Y:S01]  /*7830*/  @!P3 VIADD R41, R41, 0x28840 ;  /* 0x000288402929b836 */ /* 0x000fe20000000000 */
[----:B------:R-:W-:Y:S01]  /*7840*/  IADD3 R117, -R18, R116, R17 ;  /* 0x0000007412757210 */ /* 0x000fe20007ffe111 */
[----:B------:R-:W-:-:S03]  /*7850*/  VIADD R109, R116, 0xffffffff ;  /* 0xffffffff746d7836 */ /* 0x000fc60000000000 */
[----:B------:R-:W-:Y:S01]  /*7860*/  @!P3 PRMT R41, RZ, 0x654, R41 ;  /* 0x00000654ff29b816 */ /* 0x000fe20000000029 */
[----:B------:R-:W1:Y:S01]  /*7870*/  MUFU.TANH R9, R9 ;  /* 0x0000000900097308 */ /* 0x000e620000002400 */
[C---:B------:R-:W-:Y:S02]  /*7880*/  VIADD R118, R117.reuse, UR22 ;  /* 0x0000001675767c36 */ /* 0x040fe40008000000 */
[----:B------:R-:W-:-:S05]  /*7890*/  VIADD R117, R117, UR21 ;  /* 0x0000001575757c36 */ /* 0x000fca0008000000 */
        /* <DEDUP_REMOVED lines=142> */
.L_x_6844:
[----:B------:R-:W-:-:S05]  /*8180*/  IMAD.U32 R184, RZ, RZ, UR24 ;  /* 0x00000018ffb87e24 */ /* 0x000fca000f8e00ff */
[----:B------:R-:W-:-:S13]  /*8190*/  ISETP.NE.AND P1, PT, R184, 0x1, PT ;  /* 0x00000001b800780c */ /* 0x000fda0003f25270 */
[----:B------:R-:W0:Y:S02]  /*81a0*/  @P1 LDC.64 R40, c[0x0][0x9e8] ;  /* 0x00027a00ff281b82 */ /* 0x000e240000000a00 */
[----:B0-----:R-:W-:-:S05]  /*81b0*/  @P1 IMAD.HI.U32 R40, R119, R40, RZ ;  /* 0x0000002877281227 */ /* 0x001fca00078e00ff */
[----:B------:R-:W-:-:S07]  /*81c0*/  @P1 SHF.R.U32.HI R119, RZ, R41, R40 ;  /* 0x00000029ff771219 */ /* 0x000fce0000011628 */
.L_x_6845:
[----:B------:R-:W-:Y:S05]  /*81d0*/  BSYNC B0 ;  /* 0x0000000000007941 */ /* 0x000fea0003800000 */
.L_x_6843:
[----:B------:R-:W-:-:S05]  /*81e0*/  IMAD R119, R119, R184, R109 ;  /* 0x000000b877777224 */ /* 0x000fca00078e026d */
[----:B------:R-:W-:Y:S02]  /*81f0*/  VIADDMNMX R116, R119, R184, R116, PT ;  /* 0x000000b877747246 */ /* 0x000fe40003800174 */
[----:B------:R-:W-:-:S07]  /*8200*/  VIMNMX R115, R115, R119, !PT ;  /* 0x0000007773737248 */ /* 0x000fce0007fe0100 */
.L_x_6842:
        /* <DEDUP_REMOVED lines=295> */
.L_x_6848:
[----:B------:R-:W-:-:S05]  /*9480*/  IMAD.U32 R114, RZ, RZ, UR24 ;  /* 0x00000018ff727e24 */ /* 0x000fca000f8e00ff */
[----:B------:R-:W-:-:S13]  /*9490*/  ISETP.NE.AND P6, PT, R114, 0x1, PT ;  /* 0x000000017200780c */ /* 0x000fda0003fc5270 */
[----:B------:R-:W0:Y:S02]  /*94a0*/  @P6 LDC.64 R8, c[0x0][0x9e8] ;  /* 0x00027a00ff086b82 */ /* 0x000e240000000a00 */
[----:B0-----:R-:W-:-:S05]  /*94b0*/  @P6 IMAD.HI.U32 R8, R112, R8, RZ ;  /* 0x0000000870086227 */ /* 0x001fca00078e00ff */
[----:B------:R-:W-:-:S07]  /*94c0*/  @P6 SHF.R.U32.HI R112, RZ, R9, R8 ;  /* 0x00000009ff706219 */ /* 0x000fce0000011608 */
.L_x_6849:
[----:B------:R-:W-:Y:S05]  /*94d0*/  BSYNC B0 ;  /* 0x0000000000007941 */ /* 0x000fea0003800000 */
.L_x_6847:
[----:B------:R-:W-:-:S05]  /*94e0*/  IMAD R109, R112, R114, R109 ;  /* 0x00000072706d7224 */ /* 0x000fca00078e026d */
[----:B------:R-:W-:Y:S02]  /*94f0*/  VIADDMNMX R118, R109, R114, R118, PT ;  /* 0x000000726d767246 */ /* 0x000fe40003800176 */
[----:B------:R-:W-:-:S07]  /*9500*/  VIMNMX R117, R117, R109, !PT ;  /* 0x0000006d75757248 */ /* 0x000fce0007fe0100 */
.L_x_6846:
[----:B------:R-:W-:Y:S01]  /*9510*/  ISETP.GT.AND P1, PT, R117, 0x1, !P1 ;  /* 0x000000017500780c */ /* 0x000fe20004f24270 */
[----:B------:R-:W-:Y:S01]  /*9520*/  IMAD.U32 R115, RZ, RZ, UR23 ;  /* 0x00000017ff737e24 */ /* 0x000fe2000f8e00ff */
        /* <DEDUP_REMOVED lines=268> */
[----:B------:R-:W-:Y:S02]  /*a5f0*/  MUFU.EX2 R112, R112 ;  /* 0x0000007000707308 */ /* 0x000fe40000000800 */
[----:B------:R-:W-:-:S04]  /*a600*/  FMNMX.FTZ R45, R29, R44, !PT ;  /* 0x0000002c1d2d7209 */ /* 0x000fc80007810000 */
[----:B------:R-:W-:Y:S01]  /*a610*/  FMNMX.FTZ R48, R32, R45, !PT ;  /* 0x0000002d20307209 */ /* 0x000fe20007810000 */
[----:B------:R-:W-:-:S01]  /*a620*/  FFMA.FTZ R45, R49, UR23, -R114 ;  /* 0x00000017312d7c23 */ /* 0x000fc20008010872 */
[----:B------:R0:W-:Y:S02]  /*a630*/  MUFU.EX2 R44, R115 ;  /* 0x00000073002c7308 */ /* 0x0001e40000000800 */
[----:B------:R-:W-:-:S04]  /*a640*/  FMNMX.FTZ R49, R33, R48, !PT ;  /* 0x0000003021317209 */ /* 0x000fc80007810000 */
[----:B------:R-:W-:Y:S02]  /*a650*/  FMNMX.FTZ R48, R36, R49, !PT ;  /* 0x0000003124307209 */ /* 0x000fe40007810000 */
[----:B------:R-:W-:Y:S01]  /*a660*/  MUFU.EX2 R9, R9 ;  /* 0x0000000900097308 */ /* 0x000fe20000000800 */
[----:B0-----:R-:W-:-:S01]  /*a670*/  FFMA.FTZ R115, R58, UR23, -R114 ;  /* 0x000000173a737c23 */ /* 0x001fc20008010872 */
        /* <DEDUP_REMOVED lines=21> */
[----:B------:R-:W-:Y:S01]  /*a7d0*/  FMNMX.FTZ R63, R61, R60, !PT ;  /* 0x0000003c3d3f7209 */ /* 0x000fe20007810000 */
[----:B------:R-:W-:-:S01]  /*a7e0*/  FFMA.FTZ R60, R66, UR23, -R114 ;  /* 0x00000017423c7c23 */ /* 0x000fc20008010872 */
[----:B------:R-:W-:Y:S01]  /*a7f0*/  MUFU.EX2 R20, R20 ;  /* 0x0000001400147308 */ /* 0x000fe20000000800 */
[----:B0-----:R-:W-:-:S01]  /*a800*/  FFMA.FTZ R109, R70, UR23, -R114 ;  /* 0x00000017466d7c23 */ /* 0x001fc20008010872 */
        /* <DEDUP_REMOVED lines=17> */
[----:B------:R0:W-:Y:S02]  /*a920*/  MUFU.EX2 R70, R115 ;  /* 0x0000007300467308 */ /* 0x0001e40000000800 */
[----:B------:R-:W-:-:S04]  /*a930*/  FMNMX.FTZ R75, R81, R74, !PT ;  /* 0x0000004a514b7209 */ /* 0x000fc80007810000 */
        /* <DEDUP_REMOVED lines=19> */
[----:B------:R-:W-:Y:S01]  /*aa70*/  FSEL R111, R8, RZ, P1 ;  /* 0x000000ff086f7208 */ /* 0x000fe20000800000 */
[----:B------:R-:W-:Y:S01]  /*aa80*/  MUFU.EX2 R30, R30 ;  /* 0x0000001e001e7308 */ /* 0x000fe20000000800 */
[----:B------:R-:W-:-:S03]  /*aa90*/  FMNMX.FTZ R109, R93, R74, !PT ;  /* 0x0000004a5d6d7209 */ /* 0x000fc60007810000 */
[----:B------:R-:W-:Y:S01]  /*aaa0*/  FADD.FTZ R111, -R111, R6 ;  /* 0x000000066f6f7221 */ /* 0x000fe20000010100 */
[----:B------:R-:W-:-:S03]  /*aab0*/  FMNMX.FTZ R74, R96, R109, !PT ;  /* 0x0000006d604a7209 */ /* 0x000fc60007810000 */
[----:B------:R-:W-:Y:S01]  /*aac0*/  FMUL.FTZ R111, R111, UR23 ;  /* 0x000000176f6f7c20 */ /* 0x000fe20008410000 */
[----:B------:R-:W-:Y:S01]  /*aad0*/  FMNMX.FTZ R83, R99, R74, !PT ;  /* 0x0000004a63537209 */ /* 0x000fe20007810000 */
[----:B------:R-:W-:Y:S03]  /*aae0*/  MUFU.EX2 R31, R31 ;  /* 0x0000001f001f7308 */ /* 0x000fe60000000800 */
[----:B------:R-:W-:Y:S01]  /*aaf0*/  FMNMX.FTZ R74, R100, R83, !PT ;  /* 0x00000053644a7209 */ /* 0x000fe20007810000 */
[--C-:B------:R-:W-:Y:S01]  /*ab00*/  FFMA.FTZ R83, R86, UR23, -R114.reuse ;  /* 0x0000001756537c23 */ /* 0x100fe20008010872 */
[----:B------:R-:W-:-:S01]  /*ab10*/  FFMA.FTZ R86, R87, UR23, -R114 ;  /* 0x0000001757567c23 */ /* 0x000fc20008010872 */
[----:B------:R-:W-:Y:S01]  /*ab20*/  FFMA.FTZ R114, R113, UR23, -R114 ;  /* 0x0000001771727c23 */ /* 0x000fe20008010872 */
[----:B------:R-:W-:Y:S01]  /*ab30*/  FMNMX.FTZ R109, R101, R74, !PT ;  /* 0x0000004a656d7209 */ /* 0x000fe20007810000 */
[----:B------:R-:W0:Y:S03]  /*ab40*/  MUFU.EX2 R111, R111 ;  /* 0x0000006f006f7308 */ /* 0x000e260000000800 */
[----:B------:R-:W-:-:S04]  /*ab50*/  FMNMX.FTZ R74, R104, R109, !PT ;  /* 0x0000006d684a7209 */ /* 0x000fc80007810000 */
[----:B------:R-:W-:Y:S01]  /*ab60*/  FMNMX.FTZ R87, R105, R74, !PT ;  /* 0x0000004a69577209 */ /* 0x000fe20007810000 */
[----:B------:R1:W-:Y:S03]  /*ab70*/  MUFU.EX2 R6, R114 ;  /* 0x0000007200067308 */ /* 0x0003e60000000800 */
[----:B------:R-:W-:-:S04]  /*ab80*/  FMNMX.FTZ R87, R108, R87, !PT ;  /* 0x000000576c577209 */ /* 0x000fc80007810000 */
[----:B------:R-:W-:Y:S01]  /*ab90*/  FMNMX.FTZ R74, R110, R87, !PT ;  /* 0x000000576e4a7209 */ /* 0x000fe20007810000 */
[----:B------:R-:W-:Y:S04]  /*aba0*/  MUFU.EX2 R34, R34 ;  /* 0x0000002200227308 */ /* 0x000fe80000000800 */
[----:B------:R-:W2:Y:S04]  /*abb0*/  SHFL.BFLY PT, R109, R74, 0x2, 0x1f ;  /* 0x0c401f004a6d7f89 */ /* 0x000ea800000e0000 */
[----:B------:R3:W-:Y:S08]  /*abc0*/  MUFU.EX2 R87, R115 ;  /* 0x0000007300577308 */ /* 0x0007f00000000800 */
[----:B------:R-:W-:Y:S08]  /*abd0*/  MUFU.EX2 R35, R35 ;  /* 0x0000002300237308 */ /* 0x000ff00000000800 */
[----:B------:R-:W-:Y:S01]  /*abe0*/  MUFU.EX2 R38, R38 ;  /* 0x0000002600267308 */ /* 0x000fe20000000800 */
[----:B--2---:R-:W-:-:S07]  /*abf0*/  FMNMX.FTZ R109, R74, R109, !PT ;  /* 0x0000006d4a6d7209 */ /* 0x004fce0007810000 */
[----:B------:R-:W-:Y:S01]  /*ac00*/  MUFU.EX2 R39, R39 ;  /* 0x0000002700277308 */ /* 0x000fe20000000800 */
[----:B------:R-:W2:Y:S07]  /*ac10*/  SHFL.BFLY PT, R74, R109, 0x1, 0x1f ;  /* 0x0c201f006d4a7f89 */ /* 0x000eae00000e0000 */
[----:B------:R-:W-:Y:S08]  /*ac20*/  MUFU.EX2 R41, R41 ;  /* 0x0000002900297308 */ /* 0x000ff00000000800 */
[----:B------:R-:W-:Y:S08]  /*ac30*/  MUFU.EX2 R45, R45 ;  /* 0x0000002d002d7308 */ /* 0x000ff00000000800 */
[----:B------:R-:W-:Y:S01]  /*ac40*/  MUFU.EX2 R49, R49 ;  /* 0x0000003100317308 */ /* 0x000fe20000000800 */
[----:B--2---:R-:W-:Y:S01]  /*ac50*/  FMNMX.FTZ R74, R109, R74, !PT ;  /* 0x0000004a6d4a7209 */ /* 0x004fe20007810000 */
[----:B------:R-:W-:-:S03]  /*ac60*/  IMAD.U32 R109, RZ, RZ, UR23 ;  /* 0x00000017ff6d7e24 */ /* 0x000fc6000f8e00ff */
[C---:B------:R-:W-:Y:S01]  /*ac70*/  FSETP.NEU.FTZ.AND P1, PT, R74.reuse, -INF , PT ;  /* 0xff8000004a00780b */ /* 0x040fe20003f3d000 */
[----:B------:R-:W-:-:S02]  /*ac80*/  FFMA.FTZ R109, R74, R109, -8 ;  /* 0xc10000004a6d7423 */ /* 0x000fc4000001006d */
[----:B------:R-:W-:Y:S01]  /*ac90*/  MUFU.EX2 R55, R55 ;  /* 0x0000003700377308 */ /* 0x000fe20000000800 */
[----:B-1----:R-:W-:Y:S02]  /*aca0*/  FSEL R114, R74, RZ, P1 ;  /* 0x000000ff4a727208 */ /* 0x002fe40000800000 */
[----:B------:R-:W-:-:S03]  /*acb0*/  FSEL R109, R109, RZ, P1 ;  /* 0x000000ff6d6d7208 */ /* 0x000fc60000800000 */
[----:B------:R-:W-:Y:S02]  /*acc0*/  FADD.FTZ R114, -R114, R7 ;  /* 0x0000000772727221 */ /* 0x000fe40000010100 */
[----:B------:R-:W-:-:S01]  /*acd0*/  FFMA.FTZ R113, R10, UR23, -R109 ;  /* 0x000000170a717c23 */ /* 0x000fc2000801086d */
[--C-:B------:R-:W-:Y:S01]  /*ace0*/  FFMA.FTZ R10, R11, UR23, -R109.reuse ;  /* 0x000000170b0a7c23 */ /* 0x100fe2000801086d */
[----:B------:R-:W-:-:S01]  /*acf0*/  FFMA.FTZ R11, R14, UR23, -R109 ;  /* 0x000000170e0b7c23 */ /* 0x000fc2000801086d */
[--C-:B------:R-:W-:Y:S01]  /*ad00*/  FFMA.FTZ R14, R15, UR23, -R109.reuse ;  /* 0x000000170f0e7c23 */ /* 0x100fe2000801086d */
[----:B------:R-:W-:Y:S01]  /*ad10*/  FMUL.FTZ R114, R114, UR23 ;  /* 0x0000001772727c20 */ /* 0x000fe20008410000 */
        /* <DEDUP_REMOVED lines=24> */
[----:B0-----:R-:W-:-:S01]  /*aea0*/  FFMA.FTZ R68, R111, R5, R112 ;  /* 0x000000056f447223 */ /* 0x001fc20000010070 */
[--C-:B------:R-:W-:Y:S01]  /*aeb0*/  FFMA.FTZ R61, R61, UR23, -R109.reuse ;  /* 0x000000173d3d7c23 */ /* 0x100fe2000801086d */
[----:B------:R-:W-:-:S01]  /*aec0*/  FFMA.FTZ R62, R62, UR23, -R109 ;  /* 0x000000173e3e7c23 */ /* 0x000fc2000801086d */
[----:B------:R-:W-:Y:S01]  /*aed0*/  FFMA.FTZ R108, R108, UR23, -R109 ;  /* 0x000000176c6c7c23 */ /* 0x000fe2000801086d */
[----:B---3--:R-:W-:-:S01]  /*aee0*/  FADD.FTZ R115, R9, R68 ;  /* 0x0000004409737221 */ /* 0x008fc20000010000 */
[----:B------:R-:W0:Y:S01]  /*aef0*/  MUFU.EX2 R11, R11 ;  /* 0x0000000b000b7308 */ /* 0x000e220000000800 */
[----:B-1----:R-:W-:-:S01]  /*af00*/  FFMA.FTZ R5, R114, R4, R113 ;  /* 0x0000000472057223 */ /* 0x002fc20000010071 */
[----:B------:R-:W-:Y:S01]  /*af10*/  FFMA.FTZ R68, R69, UR23, -R109 ;  /* 0x0000001745447c23 */ /* 0x000fe2000801086d */
[----:B------:R-:W-:-:S04]  /*af20*/  FADD.FTZ R116, R12, R115 ;  /* 0x000000730c747221 */ /* 0x000fc80000010000 */
[----:B------:R-:W-:Y:S01]  /*af30*/  FADD.FTZ R69, R13, R116 ;  /* 0x000000740d457221 */ /* 0x000fe20000010000 */
[----:B------:R-:W1:Y:S01]  /*af40*/  MUFU.EX2 R14, R14 ;  /* 0x0000000e000e7308 */ /* 0x000e620000000800 */
[----:B--2---:R-:W-:-:S07]  /*af50*/  FADD.FTZ R4, R10, R5 ;  /* 0x000000050a047221 */ /* 0x004fce0000010000 */
[----:B------:R-:W2:Y:S01]  /*af60*/  MUFU.EX2 R15, R15 ;  /* 0x0000000f000f7308 */ /* 0x000ea20000000800 */
[----:B0-----:R-:W-:-:S01]  /*af70*/  FADD.FTZ R5, R11, R4 ;  /* 0x000000040b057221 */ /* 0x001fc20000010000 */
[----:B------:R-:W-:Y:S01]  /*af80*/  FFMA.FTZ R4, R72, UR23, -R109 ;  /* 0x0000001748047c23 */ /* 0x000fe2000801086d */
[----:B------:R-:W-:-:S04]  /*af90*/  FADD.FTZ R72, R20, R69 ;  /* 0x0000004514487221 */ /* 0x000fc80000010000 */
[----:B------:R-:W-:Y:S01]  /*afa0*/  FADD.FTZ R69, R21, R72 ;  /* 0x0000004815457221 */ /* 0x000fe20000010000 */
[----:B------:R-:W0:Y:S01]  /*afb0*/  MUFU.EX2 R24, R24 ;  /* 0x0000001800187308 */ /* 0x000e220000000800 */
[----:B-1----:R-:W-:-:S01]  /*afc0*/  FADD.FTZ R116, R14, R5 ;  /* 0x000000050e747221 */ /* 0x002fc20000010000 */
[----:B------:R-:W-:Y:S01]  /*afd0*/  FFMA.FTZ R72, R73, UR23, -R109 ;  /* 0x0000001749487c23 */ /* 0x000fe2000801086d */
[----:B------:R-:W-:-:S01]  /*afe0*/  FADD.FTZ R118, R26, R69 ;  /* 0x000000451a767221 */ /* 0x000fc20000010000 */
[----:B------:R-:W-:-:S03]  /*aff0*/  FFMA.FTZ R69, R76, UR23, -R109 ;  /* 0x000000174c457c23 */ /* 0x000fc6000801086d */
[----:B------:R-:W-:Y:S01]  /*b000*/  FADD.FTZ R73, R27, R118 ;  /* 0x000000761b497221 */ /* 0x000fe20000010000 */
[----:B------:R-:W1:Y:S01]  /*b010*/  MUFU.EX2 R25, R25 ;  /* 0x0000001900197308 */ /* 0x000e620000000800 */
[----:B--2---:R-:W-:-:S02]  /*b020*/  FADD.FTZ R5, R15, R116 ;  /* 0x000000740f057221 */ /* 0x004fc40000010000 */
[----:B------:R-:W-:-:S04]  /*b030*/  FADD.FTZ R76, R30, R73 ;  /* 0x000000491e4c7221 */ /* 0x000fc80000010000 */
[----:B------:R-:W-:Y:S01]  /*b040*/  FADD.FTZ R73, R31, R76 ;  /* 0x0000004c1f497221 */ /* 0x000fe20000010000 */
        /* <DEDUP_REMOVED lines=8> */
[----:B0-----:R-:W-:-:S01]  /*b0d0*/  FADD.FTZ R5, R29, R116 ;  /* 0x000000741d057221 */ /* 0x001fc20000010000 */
[----:B------:R-:W-:Y:S01]  /*b0e0*/  FADD.FTZ R116, R34, R73 ;  /* 0x0000004922747221 */ /* 0x000fe20000010000 */
[----:B------:R-:W-:-:S03]  /*b0f0*/  FFMA.FTZ R73, R80, UR23, -R109 ;  /* 0x0000001750497c23 */ /* 0x000fc6000801086d */
[----:B------:R-:W-:Y:S02]  /*b100*/  FADD.FTZ R77, R35, R116 ;  /* 0x00000074234d7221 */ /* 0x000fe40000010000 */
[----:B------:R-:W0:Y:S02]  /*b110*/  MUFU.EX2 R36, R36 ;  /* 0x0000002400247308 */ /* 0x000e240000000800 */
        /* <DEDUP_REMOVED lines=17> */
[----:B------:R-:W-:Y:S01]  /*b230*/  FADD.FTZ R85, R55, R88 ;  /* 0x0000005837557221 */ /* 0x000fe20000010000 */
[----:B------:R-:W-:-:S01]  /*b240*/  FFMA.FTZ R88, R89, UR23, -R109 ;  /* 0x0000001759587c23 */ /* 0x000fc2000801086d */
[----:B------:R1:W-:Y:S02]  /*b250*/  MUFU.EX2 R65, R4 ;  /* 0x0000000400417308 */ /* 0x0003e40000000800 */
[----:B------:R-:W-:-:S01]  /*b260*/  FADD.FTZ R116, R58, R85 ;  /* 0x000000553a747221 */ /* 0x000fc20000010000 */
[----:B------:R-:W-:-:S05]  /*b270*/  FFMA.FTZ R85, R92, UR23, -R109 ;  /* 0x000000175c557c23 */ /* 0x000fca000801086d */
[----:B------:R-:W5:Y:S01]  /*b280*/  MUFU.EX2 R43, R43 ;  /* 0x0000002b002b7308 */ /* 0x000f620000000800 */
[----:B-1----:R-:W-:-:S04]  /*b290*/  FADD.FTZ R4, R32, R5 ;  /* 0x0000000520047221 */ /* 0x002fc80000010000 */
[----:B--2---:R-:W-:-:S03]  /*b2a0*/  FADD.FTZ R5, R33, R4 ;  /* 0x0000000421057221 */ /* 0x004fc60000010000 */
[----:B------:R-:W1:Y:S01]  /*b2b0*/  MUFU.EX2 R46, R46 ;  /* 0x0000002e002e7308 */ /* 0x000e620000000800 */
[----:B0-----:R-:W-:-:S04]  /*b2c0*/  FADD.FTZ R4, R36, R5 ;  /* 0x0000000524047221 */ /* 0x001fc80000010000 */
[----:B---3--:R-:W-:-:S03]  /*b2d0*/  FADD.FTZ R5, R37, R4 ;  /* 0x0000000425057221 */ /* 0x008fc60000010000 */
[----:B------:R-:W0:Y:S01]  /*b2e0*/  MUFU.EX2 R47, R47 ;  /* 0x0000002f002f7308 */ /* 0x000e220000000800 */
[----:B----4-:R-:W-:-:S04]  /*b2f0*/  FADD.FTZ R4, R42, R5 ;  /* 0x000000052a047221 */ /* 0x010fc80000010000 */
[----:B-----5:R-:W-:-:S03]  /*b300*/  FADD.FTZ R5, R43, R4 ;  /* 0x000000042b057221 */ /* 0x020fc60000010000 */
        /* <DEDUP_REMOVED lines=25> */
[----:B------:R-:W-:-:S03]  /*b4a0*/  FFMA.FTZ R92, R93, UR23, -R109 ;  /* 0x000000175d5c7c23 */ /* 0x000fc6000801086d */
[----:B------:R-:W-:Y:S01]  /*b4b0*/  FADD.FTZ R116, R66, R89 ;  /* 0x0000005942747221 */ /* 0x000fe20000010000 */
[----:B------:R-:W-:-:S02]  /*b4c0*/  FFMA.FTZ R89, R96, UR23, -R109 ;  /* 0x0000001760597c23 */ /* 0x000fc4000801086d */
[----:B------:R-:W2:Y:S01]  /*b4d0*/  MUFU.EX2 R68, R68 ;  /* 0x0000004400447308 */ /* 0x000ea20000000800 */
[----:B-1----:R-:W-:-:S04]  /*b4e0*/  FADD.FTZ R4, R64, R5 ;  /* 0x0000000540047221 */ /* 0x002fc80000010000 */
[----:B------:R-:W-:-:S03]  /*b4f0*/  FADD.FTZ R5, R61, R4 ;  /* 0x000000043d057221 */ /* 0x000fc60000010000 */
[----:B------:R-:W1:Y:S01]  /*b500*/  MUFU.EX2 R71, R71 ;  /* 0x0000004700477308 */ /* 0x000e620000000800 */
[----:B0-----:R-:W-:-:S04]  /*b510*/  FADD.FTZ R93, R67, R116 ;  /* 0x00000074435d7221 */ /* 0x001fc80000010000 */
[----:B------:R-:W-:-:S03]  /*b520*/  FADD.FTZ R96, R70, R93 ;  /* 0x0000005d46607221 */ /* 0x000fc60000010000 */
[----:B------:R-:W0:Y:S01]  /*b530*/  MUFU.EX2 R72, R72 ;  /* 0x0000004800487308 */ /* 0x000e220000000800 */
[----:B--2---:R-:W-:-:S04]  /*b540*/  FADD.FTZ R4, R68, R5 ;  /* 0x0000000544047221 */ /* 0x004fc80000010000 */
[----:B------:R-:W-:-:S03]  /*b550*/  FADD.FTZ R5, R65, R4 ;  /* 0x0000000441057221 */ /* 0x000fc60000010000 */
        /* <DEDUP_REMOVED lines=31> */
[----:B0-----:R-:W-:-:S01]  /*b750*/  FADD.FTZ R100, R84, R99 ;  /* 0x0000006354647221 */ /* 0x001fc20000010000 */
[----:B------:R-:W-:-:S06]  /*b760*/  FFMA.FTZ R99, R104, UR23, -R109 ;  /* 0x0000001768637c23 */ /* 0x000fcc000801086d */
        /* <DEDUP_REMOVED lines=42> */
[----:B------:R-:W-:Y:S01]  /*ba10*/  FADD.FTZ R5, R6, R5 ;  /* 0x0000000506057221 */ /* 0x000fe20000010000 */
[----:B0-----:R-:W-:-:S04]  /*ba20*/  FADD.FTZ R101, R108, R101 ;  /* 0x000000656c657221 */ /* 0x001fc80000010000 */
[----:B--2---:R-:W-:Y:S01]  /*ba30*/  FADD.FTZ R4, R109, R101 ;  /* 0x000000656d047221 */ /* 0x004fe20000010000 */
[----:B------:R-:W-:Y:S06]  /*ba40*/  @!P0 BRA `(.L_x_6850) ;  /* 0x0000000000048947 */ /* 0x000fec0003800000 */
[----:B------:R-:W-:Y:S01]  /*ba50*/  BPT.TRAP 0x1 ;  /* 0x000000040000795c */ /* 0x000fe20000300000 */
.L_x_6850:
        /* <DEDUP_REMOVED lines=127> */
.L_x_6833:
        /* <DEDUP_REMOVED lines=26> */
.L_x_6853:
[----:B------:R-:W-:-:S11]  /*c3f0*/  UISETP.NE.AND UP2, UPT, UR14, 0x1, UPT ;  /* 0x000000010e00788c */ /* 0x000fd6000bf45270 */
[----:B------:R-:W-:Y:S02]  /*c400*/  @UP2 ULDC.64 UR18, c[0x0][0x9e8] ;  /* 0x00027a0000122ab9 */ /* 0x000fe40000000a00 */
[----:B------:R-:W-:-:S04]  /*c410*/  UIMAD.WIDE.U32 UR6, UR10, UR18, URZ ;  /* 0x000000120a0672a5 */ /* 0x000fc8000f8e003f */
[----:B------:R-:W-:-:S12]  /*c420*/  @UP2 USHF.R.U32.HI UR10, URZ, UR19, UR7 ;  /* 0x000000133f0a2299 */ /* 0x000fd80008011607 */
.L_x_6854:
[----:B------:R-:W-:-:S04]  /*c430*/  UIMAD UR10, UR10, UR14, URZ ;  /* 0x0000000e0a0a72a4 */ /* 0x000fc8000f8e023f */
[----:B------:R-:W-:-:S04]  /*c440*/  UISETP.LT.AND UP2, UPT, UR11, UR10, UPT ;  /* 0x0000000a0b00728c */ /* 0x000fc8000bf41270 */
[----:B------:R-:W-:-:S12]  /*c450*/  USEL UR11, UR11, UR10, !UP2 ;  /* 0x0000000a0b0b7287 */ /* 0x000fd8000d000000 */
.L_x_6852:
        /* <DEDUP_REMOVED lines=12> */
.L_x_6865:
[----:B------:R-:W-:Y:S01]  /*c520*/  ISETP.NE.AND P2, PT, RZ, UR44, PT ;  /* 0x0000002cff007c0c */ /* 0x000fe2000bf45270 */
[----:B------:R-:W-:-:S04]  /*c530*/  UISETP.NE.AND UP2, UPT, UR49, 0x1, UPT ;  /* 0x000000013100788c */ /* 0x000fc8000bf45270 */
[----:B------:R-:W-:-:S04]  /*c540*/  USEL UR37, URZ, 0x1, UP2 ;  /* 0x000000013f257887 */ /* 0x000fc80009000000 */
[----:B------:R-:W-:-:S04]  /*c550*/  ULOP3.LUT UR37, UR25, UR37, URZ, 0x3c, !UPT ;  /* 0x0000002519257292 */ /* 0x000fc8000f8e3c3f */
[----:B------:R-:W-:Y:S08]  /*c560*/  @P2 BRA `(.L_x_6856) ;  /* 0x0000000000382947 */ /* 0x000ff00003800000 */
[----:B------:R-:W-:Y:S05]  /*c570*/  @!P0 BRA `(.L_x_6857) ;  /* 0x0000000000048947 */ /* 0x000fea0003800000 */
[----:B------:R-:W-:Y:S01]  /*c580*/  BPT.TRAP 0x1 ;  /* 0x000000040000795c */ /* 0x000fe20000300000 */
.L_x_6857:
        /* <DEDUP_REMOVED lines=9> */
.L_x_6858:
[----:B-1----:R-:W-:Y:S05]  /*c620*/  @P1 BRA `(.L_x_6856) ;  /* 0x0000000000081947 */ /* 0x002fea0003800000 */
[----:B------:R-:W1:Y:S02]  /*c630*/  SYNCS.PHASECHK.TRANS64.TRYWAIT P1, [UR6+0x28830], R6 ;  /* 0x02883006ff0075a7 */ /* 0x000e640008020146 */
[----:B-1----:R-:W-:Y:S05]  /*c640*/  @!P1 BRA `(.L_x_6859) ;  /* 0x0000011800d09947 */ /* 0x002fea0003800000 */
.L_x_6856:
        /* <DEDUP_REMOVED lines=30> */
.L_x_6861:
[----:B------:R-:W-:Y:S01]  /*c830*/  ULEA UR6, UR49, UR45, 0x3 ;  /* 0x0000002d31067291 */ /* 0x000fe2000f8e183f */
[----:B------:R-:W-:-:S05]  /*c840*/  IMAD.U32 R6, RZ, RZ, UR25 ;  /* 0x00000019ff067e24 */ /* 0x000fca000f8e00ff */
[----:B------:R-:W-:-:S04]  /*c850*/  SHF.L.U32 R6, R6, 0x1f, RZ ;  /* 0x0000001f06067819 */ /* 0x000fc800000006ff */
[----:B------:R0:W1:Y:S01]  /*c860*/  SYNCS.PHASECHK.TRANS64.TRYWAIT P1, [UR6+0x28850], R6 ;  /* 0x02885006ff0075a7 */ /* 0x0000620008020146 */
[----:B------:R-:W-:Y:S05]  /*c870*/  @!P0 BRA `(.L_x_6862) ;  /* 0x0000000000048947 */ /* 0x000fea0003800000 */
[----:B------:R-:W-:Y:S01]  /*c880*/  BPT.TRAP 0x1 ;  /* 0x000000040000795c */ /* 0x000fe20000300000 */
.L_x_6862:
[----:B-1----:R-:W-:Y:S05]  /*c890*/  @P1 BRA `(.L_x_6860) ;  /* 0x0000000000081947 */ /* 0x002fea0003800000 */
[----:B------:R-:W1:Y:S02]  /*c8a0*/  SYNCS.PHASECHK.TRANS64.TRYWAIT P1, [UR6+0x28850], R6 ;  /* 0x02885006ff0075a7 */ /* 0x000e640008020146 */
[----:B-1----:R-:W-:Y:S05]  /*c8b0*/  @!P1 BRA `(.L_x_6863) ;  /* 0x00000118004c9947 */ /* 0x002fea0003800000 */
.L_x_6860:
        /* <DEDUP_REMOVED lines=113> */
[----:B------:R-:W1:Y:S02]  /*cfd0*/  S2R R218, SR_TID.X ;  /* 0x0000000000da7919 */ /* 0x000e640000002100 */
        /* <DEDUP_REMOVED lines=528> */
.L_x_6864:
        /* <DEDUP_REMOVED lines=124> */
.L_x_6855:
[----:B------:R-:W-:-:S13]  /*f8a0*/  ISETP.GE.AND P1, PT, R3, UR42, PT ;  /* 0x0000002a03007c0c */ /* 0x000fda000bf26270 */
[----:B------:R-:W-:Y:S05]  /*f8b0*/  @!P1 BRA `(.L_x_6866) ;  /* 0x0000005400589947 */ /* 0x000fea0003800000 */
[----:B------:R-:W-:Y:S01]  /*f8c0*/  IMAD.MOV.U32 R8, RZ, RZ, R7 ;  /* 0x000000ffff087224 */ /* 0x000fe200078e0007 */
[----:B------:R-:W-:Y:S01]  /*f8d0*/  UMOV UR26, UR37 ;  /* 0x00000025001a7c82 */ /* 0x000fe20008000000 */
[----:B------:R-:W-:Y:S01]  /*f8e0*/  IMAD.MOV.U32 R9, RZ, RZ, R6 ;  /* 0x000000ffff097224 */ /* 0x000fe200078e0006 */
[----:B------:R-:W-:Y:S01]  /*f8f0*/  ULDC UR24, c[0x0][0x9e4] ;  /* 0x0002790000187ab9 */ /* 0x000fe20000000800 */
[----:B------:R-:W-:Y:S01]  /*f900*/  ULDC UR23, c[0x0][0x988] ;  /* 0x0002620000177ab9 */ /* 0x000fe20000000800 */
[----:B------:R-:W-:-:S05]  /*f910*/  ULDC UR25, c[0x0][0x9e0] ;  /* 0x0002780000197ab9 */ /* 0x000fca0000000800 */
.L_x_6884:
[----:B------:R-:W-:Y:S01]  /*f920*/  ISETP.NE.AND P2, PT, RZ, UR44, PT ;  /* 0x0000002cff007c0c */ /* 0x000fe2000bf45270 */
[----:B------:R-:W-:-:S04]  /*f930*/  UISETP.NE.AND UP2, UPT, UR49, 0x1, UPT ;  /* 0x000000013100788c */ /* 0x000fc8000bf45270 */
[----:B------:R-:W-:-:S04]  /*f940*/  USEL UR37, URZ, 0x1, UP2 ;  /* 0x000000013f257887 */ /* 0x000fc80009000000 */
[----:B------:R-:W-:-:S04]  /*f950*/  ULOP3.LUT UR37, UR26, UR37, URZ, 0x3c, !UPT ;  /* 0x000000251a257292 */ /* 0x000fc8000f8e3c3f */
[----:B------:R-:W-:Y:S08]  /*f960*/  @P2 BRA `(.L_x_6867) ;  /* 0x0000000000382947 */ /* 0x000ff00003800000 */
[----:B------:R-:W-:Y:S05]  /*f970*/  @!P0 BRA `(.L_x_6868) ;  /* 0x0000000000048947 */ /* 0x000fea0003800000 */
[----:B------:R-:W-:Y:S01]  /*f980*/  BPT.TRAP 0x1 ;  /* 0x000000040000795c */ /* 0x000fe20000300000 */
.L_x_6868:
        /* <DEDUP_REMOVED lines=9> */
.L_x_6869:
[----:B-1----:R-:W-:Y:S05]  /*fa20*/  @P1 BRA `(.L_x_6867) ;  /* 0x0000000000081947 */ /* 0x002fea0003800000 */
[----:B------:R-:W1:Y:S02]  /*fa30*/  SYNCS.PHASECHK.TRANS64.TRYWAIT P1, [UR6+0x28830], R6 ;  /* 0x02883006ff0075a7 */ /* 0x000e640008020146 */
[----:B-1----:R-:W-:Y:S05]  /*fa40*/  @!P1 BRA `(.L_x_6870) ;  /* 0x000000e800009947 */ /* 0x002fea0003800000 */
.L_x_6867:
        /* <DEDUP_REMOVED lines=30> */
.L_x_6872:
[----:B------:R-:W-:Y:S01]  /*fc30*/  ULEA UR6, UR49, UR45, 0x3 ;  /* 0x0000002d31067291 */ /* 0x000fe2000f8e183f */
[----:B------:R-:W-:-:S05]  /*fc40*/  IMAD.U32 R6, RZ, RZ, UR26 ;  /* 0x0000001aff067e24 */ /* 0x000fca000f8e00ff */
[----:B------:R-:W-:-:S04]  /*fc50*/  SHF.L.U32 R6, R6, 0x1f, RZ ;  /* 0x0000001f06067819 */ /* 0x000fc800000006ff */
[----:B------:R0:W1:Y:S01]  /*fc60*/  SYNCS.PHASECHK.TRANS64.TRYWAIT P1, [UR6+0x28850], R6 ;  /* 0x02885006ff0075a7 */ /* 0x0000620008020146 */
[----:B------:R-:W-:Y:S05]  /*fc70*/  @!P0 BRA `(.L_x_6873) ;  /* 0x0000000000048947 */ /* 0x000fea0003800000 */
[----:B------:R-:W-:Y:S01]  /*fc80*/  BPT.TRAP 0x1 ;  /* 0x000000040000795c */ /* 0x000fe20000300000 */
.L_x_6873:
[----:B-1----:R-:W-:Y:S05]  /*fc90*/  @P1 BRA `(.L_x_6871) ;  /* 0x0000000000081947 */ /* 0x002fea0003800000 */
[----:B------:R-:W1:Y:S02]  /*fca0*/  SYNCS.PHASECHK.TRANS64.TRYWAIT P1, [UR6+0x28850], R6 ;  /* 0x02885006ff0075a7 */ /* 0x000e640008020146 */
[----:B-1----:R-:W-:Y:S05]  /*fcb0*/  @!P1 BRA `(.L_x_6874) ;  /* 0x000000e4007c9947 */ /* 0x002fea0003800000 */
.L_x_6871:
        /* <DEDUP_REMOVED lines=121> */
[----:B------:R-:W-:Y:S01]  /*10450*/  VIADD R110, R110, 0xffffffff ;  /* 0xffffffff6e6e7836 */ /* 0x000fe20000000000 */
[----:B------:R-:W-:-:S02]  /*10460*/  IADD3 R115, -R218, 0xb, RZ ;  /* 0x0000000bda737810 */ /* 0x000fc40007ffe1ff */
        /* <DEDUP_REMOVED lines=112> */
[----:B------:R-:W-:-:S05]  /*10b70*/  @P2 SHF.R.U32.HI R112, RZ, UR6, R41 ;  /* 0x00000006ff702c19 */ /* 0x000fca0008011629 */
[----:B------:R-:W5:Y:S02]  /*10b80*/  SHFL.IDX PT, R41, R112, RZ, 0x1c1f ;  /* 0x001c1fff70297589 */ /* 0x000f6400000e0000 */
[----:B------:R-:W0:Y:S08]  /*10b90*/  MUFU.TANH R99, R99 ;  /* 0x0000006300637308 */ /* 0x000e300000002400 */
[----:B------:R-:W0:Y:S08]  /*10ba0*/  MUFU.TANH R102, R102 ;  /* 0x0000006600667308 */ /* 0x000e300000002400 */
[----:B------:R-:W0:Y:S01]  /*10bb0*/  MUFU.TANH R104, R104 ;  /* 0x0000006800687308 */ /* 0x000e220000002400 */
[----:B-----5:R-:W-:-:S07]  /*10bc0*/  IMAD.IADD R116, R118, 0x1, R41 ;  /* 0x0000000176747824 */ /* 0x020fce00078e0229 */
        /* <DEDUP_REMOVED lines=13> */
[----:B-----5:R-:W-:Y:S01]  /*10ca0*/  IMAD.IADD R115, R117, 0x1, R41 ;  /* 0x0000000175737824 */ /* 0x020fe200078e0229 */
[----:B-1234-:R-:W-:Y:S06]  /*10cb0*/  @P1 BRA `(.L_x_6875) ;  /* 0x0000000000541947 */ /* 0x01efec0003800000 */
        /* <DEDUP_REMOVED lines=12> */
.L_x_6877:
[----:B------:R-:W-:-:S05]  /*10d80*/  IMAD.U32 R184, RZ, RZ, UR24 ;  /* 0x00000018ffb87e24 */ /* 0x000fca000f8e00ff */
[----:B------:R-:W-:-:S13]  /*10d90*/  ISETP.NE.AND P1, PT, R184, 0x1, PT ;  /* 0x00000001b800780c */ /* 0x000fda0003f25270 */
[----:B0-----:R-:W0:Y:S02]  /*10da0*/  @P1 LDC.64 R40, c[0x0][0x9e8] ;  /* 0x00027a00ff281b82 */ /* 0x001e240000000a00 */
[----:B0-----:R-:W-:-:S05]  /*10db0*/  @P1 IMAD.HI.U32 R40, R119, R40, RZ ;  /* 0x0000002877281227 */ /* 0x001fca00078e00ff */
[----:B------:R-:W-:-:S07]  /*10dc0*/  @P1 SHF.R.U32.HI R119, RZ, R41, R40 ;  /* 0x00000029ff771219 */ /* 0x000fce0000011628 */
.L_x_6878:
[----:B------:R-:W-:Y:S05]  /*10dd0*/  BSYNC B0 ;  /* 0x0000000000007941 */ /* 0x000fea0003800000 */
.L_x_6876:
[----:B------:R-:W-:-:S05]  /*10de0*/  IMAD R119, R119, R184, R110 ;  /* 0x000000b877777224 */ /* 0x000fca00078e026e */
[----:B------:R-:W-:Y:S02]  /*10df0*/  VIADDMNMX R116, R119, R184, R116, PT ;  /* 0x000000b877747246 */ /* 0x000fe40003800174 */
[----:B------:R-:W-:-:S07]  /*10e00*/  VIMNMX R115, R115, R119, !PT ;  /* 0x0000007773737248 */ /* 0x000fce0007fe0100 */
.L_x_6875:
[C---:B------:R-:W-:Y:S01]  /*10e10*/  ISETP.GE.AND P3, PT, R114.reuse, 0x9, PT ;  /* 0x000000097200780c */ /* 0x040fe20003f66270 */
[----:B------:R-:W1:Y:S01]  /*10e20*/  SHFL.IDX PT, R112, R112, 0x1, 0x1c1f ;  /* 0x003c1f0070707f89 */ /* 0x000e6200000e0000 */
        /* <DEDUP_REMOVED lines=12> */
[--C-:B-1----:R-:W-:Y:S01]  /*10ef0*/  IMAD.IADD R118, R118, 0x1, R112.reuse ;  /* 0x0000000176767824 */ /* 0x102fe200078e0270 */
[----:B------:R-:W-:Y:S01]  /*10f00*/  ISETP.GE.AND P4, PT, R114, 0x11, PT ;  /* 0x000000117200780c */ /* 0x000fe20003f86270 */
[----:B------:R-:W-:Y:S01]  /*10f10*/  IMAD.IADD R117, R117, 0x1, R112 ;  /* 0x0000000175757824 */ /* 0x000fe200078e0270 */
[C---:B------:R-:W-:Y:S02]  /*10f20*/  ISETP.LT.OR P3, PT, R116.reuse, 0x9, P3 ;  /* 0x000000097400780c */ /* 0x040fe40001f61670 */
[----:B------:R-:W-:Y:S02]  /*10f30*/  ISETP.LT.OR P2, PT, R116, 0xa, P2 ;  /* 0x0000000a7400780c */ /* 0x000fe40001741670 */
[----:B0-----:R-:W-:Y:S02]  /*10f40*/  FSEL R40, R12, -INF , !P3 ;  /* 0xff8000000c287808 */ /* 0x001fe40005800000 */
        /* <DEDUP_REMOVED lines=275> */
.L_x_6881:
[----:B------:R-:W-:-:S05]  /*12080*/  IMAD.U32 R119, RZ, RZ, UR24 ;  /* 0x00000018ff777e24 */ /* 0x000fca000f8e00ff */
[----:B------:R-:W-:-:S13]  /*12090*/  ISETP.NE.AND P6, PT, R119, 0x1, PT ;  /* 0x000000017700780c */ /* 0x000fda0003fc5270 */
[----:B------:R-:W0:Y:S02]  /*120a0*/  @P6 LDC.64 R12, c[0x0][0x9e8] ;  /* 0x00027a00ff0c6b82 */ /* 0x000e240000000a00 */
[----:B0-----:R-:W-:-:S05]  /*120b0*/  @P6 IMAD.HI.U32 R12, R115, R12, RZ ;  /* 0x0000000c730c6227 */ /* 0x001fca00078e00ff */
[----:B------:R-:W-:-:S07]  /*120c0*/  @P6 SHF.R.U32.HI R115, RZ, R13, R12 ;  /* 0x0000000dff736219 */ /* 0x000fce000001160c */
.L_x_6882:
[----:B------:R-:W-:Y:S05]  /*120d0*/  BSYNC B0 ;  /* 0x0000000000007941 */ /* 0x000fea0003800000 */
.L_x_6880:
[----:B------:R-:W-:-:S05]  /*120e0*/  IMAD R110, R115, R119, R110 ;  /* 0x00000077736e7224 */ /* 0x000fca00078e026e */
[----:B------:R-:W-:Y:S02]  /*120f0*/  VIADDMNMX R118, R110, R119, R118, PT ;  /* 0x000000776e767246 */ /* 0x000fe40003800176 */
[----:B------:R-:W-:-:S07]  /*12100*/  VIMNMX R117, R117, R110, !PT ;  /* 0x0000006e75757248 */ /* 0x000fce0007fe0100 */
.L_x_6879:
        /* <DEDUP_REMOVED lines=597> */
.L_x_6883:
        /* <DEDUP_REMOVED lines=124> */
.L_x_6866:
[----:B------:R-:W-:Y:S06]  /*14e20*/  BAR.ARV 0x8, 0x180 ;  /* 0x0206000000007b1d */ /* 0x000fec0000002000 */
[----:B------:R-:W-:Y:S05]  /*14e30*/  @!P0 BRA `(.L_x_6885) ;  /* 0x0000000000048947 */ /* 0x000fea0003800000 */
[----:B------:R-:W-:Y:S01]  /*14e40*/  BPT.TRAP 0x1 ;  /* 0x000000040000795c */ /* 0x000fe20000300000 */
.L_x_6885:
[----:B------:R-:W-:Y:S01]  /*14e50*/  ULEA UR4, UR49, UR45, 0x3 ;  /* 0x0000002d31047291 */ /* 0x000fe2000f8e183f */
[----:B------:R-:W-:-:S05]  /*14e60*/  IMAD.U32 R0, RZ, RZ, UR37 ;  /* 0x00000025ff007e24 */ /* 0x000fca000f8e00ff */
[----:B------:R-:W-:-:S04]  /*14e70*/  SHF.L.U32 R0, R0, 0x1f, RZ ;  /* 0x0000001f00007819 */ /* 0x000fc800000006ff */
[----:B------:R0:W1:Y:S01]  /*14e80*/  SYNCS.PHASECHK.TRANS64.TRYWAIT P1, [UR4+0x28850], R0 ;  /* 0x02885000ff0075a7 */ /* 0x0000620008020144 */
[----:B------:R-:W-:Y:S05]  /*14e90*/  @!P0 BRA `(.L_x_6886) ;  /* 0x0000000000048947 */ /* 0x000fea0003800000 */
[----:B------:R-:W-:Y:S01]  /*14ea0*/  BPT.TRAP 0x1 ;  /* 0x000000040000795c */ /* 0x000fe20000300000 */
.L_x_6886:
[----:B-1----:R-:W-:Y:S05]  /*14eb0*/  @P1 BRA `(.L_x_6887) ;  /* 0x0000000000081947 */ /* 0x002fea0003800000 */
[----:B------:R-:W1:Y:S02]  /*14ec0*/  SYNCS.PHASECHK.TRANS64.TRYWAIT P1, [UR4+0x28850], R0 ;  /* 0x02885000ff0075a7 */ /* 0x000e640008020144 */
[----:B-1----:R-:W-:Y:S05]  /*14ed0*/  @!P1 BRA `(.L_x_6888) ;  /* 0x00000094000c9947 */ /* 0x002fea0003800000 */
.L_x_6887:
        /* <DEDUP_REMOVED lines=15> */
[----:B------:R-:W-:Y:S01]  /*14fd0*/  QGMMA.64x128x32.F32.E4M3.E4M3 R120, R204, gdesc[UR4], R120, gsb0 ;  /* 0x01e00004cc787df3 */ /* 0x000fe20008000878 */
[----:B------:R-:W-:Y:S01]  /*14fe0*/  UIADD3 UR6, UR5, 0x2, URZ ;  /* 0x0000000205067890 */ /* 0x000fe2000fffe03f */
[----:B------:R-:W-:Y:S01]  /*14ff0*/  UMOV UR7, 0x80000020 ;  /* 0x8000002000077882 */ /* 0x000fe20000000000 */
[----:B------:R-:W-:Y:S02]  /*15000*/  @UP0 UIMAD UR8, UR8, UR12, URZ ;  /* 0x0000000c080802a4 */ /* 0x000fe4000f8e023f */
[----:B------:R-:W-:Y:S02]  /*15010*/  @UP0 USHF.R.S32.HI UR9, URZ, 0x1f, UR48 ;  /* 0x0000001f3f090899 */ /* 0x000fe40008011430 */
[----:B------:R-:W-:Y:S01]  /*15020*/  @UP0 UIMAD UR8, UR47, UR13, UR8 ;  /* 0x0000000d2f0802a4 */ /* 0x000fe2000f8e0208 */
[----:B------:R-:W-:-:S02]  /*15030*/  WARPGROUP.DEPBAR.LE gsb0, 0x0 ;  /* 0x00008000000079c5 */ /* 0x000fc40000010000 */
[----:B------:R-:W-:-:S06]  /*15040*/  WARPGROUP.ARRIVE ;  /* 0x00000000000079c5 */ /* 0x000fcc0000000000 */
[----:B------:R-:W-:Y:S01]  /*15050*/  QGMMA.64x128x32.F32.E4M3.E4M3 R120, R200, gdesc[UR4], R120, gsb0 ;  /* 0x01e00004c8787df3 */ /* 0x000fe20008000878 */
[----:B------:R-:W-:Y:S01]  /*15060*/  UIADD3 UR6, UR5, 0x200, URZ ;  /* 0x0000020005067890 */ /* 0x000fe2000fffe03f */
[----:B------:R-:W-:Y:S01]  /*15070*/  UMOV UR7, 0x80000020 ;  /* 0x8000002000077882 */ /* 0x000fe20000000000 */
[----:B------:R-:W-:Y:S02]  /*15080*/  WARPGROUP.DEPBAR.LE gsb0, 0x0 ;  /* 0x00008000000079c5 */ /* 0x000fe40000010000 */
[----:B------:R-:W-:-:S07]  /*15090*/  WARPGROUP.ARRIVE ;  /* 0x00000000000079c5 */ /* 0x000fce0000000000 */
[----:B------:R-:W-:Y:S01]  /*150a0*/  QGMMA.64x128x32.F32.E4M3.E4M3 R120, R196, gdesc[UR4], R120, gsb0 ;  /* 0x01e00004c4787df3 */ /* 0x000fe20008000878 */
[----:B------:R-:W-:-:S03]  /*150b0*/  @UP0 UIMAD.WIDE.U32 UR6, UR47, UR12, URZ ;  /* 0x0000000c2f0602a5 */ /* 0x000fc6000f8e003f */
        /* <DEDUP_REMOVED lines=9> */
[----:B------:R-:W-:Y:S01]  /*15150*/  IMAD.U32 R8, RZ, RZ, UR8 ;  /* 0x00000008ff087e24 */ /* 0x000fe2000f8e00ff */
[----:B------:R-:W-:Y:S02]  /*15160*/  UMOV UR7, 0x80000020 ;  /* 0x8000002000077882 */ /* 0x000fe40000000000 */
[----:B------:R-:W-:-:S05]  /*15170*/  IMAD.U32 R9, RZ, RZ, UR9 ;  /* 0x00000009ff097e24 */ /* 0x000fca000f8e00ff */
[----:B------:R2:W3:Y:S01]  /*15180*/  @P1 LDG.E R10, desc[UR50][R8.64] ;  /* 0x00000032080a1981 */ /* 0x0004e2000c1e1900 */
[----:B------:R-:W-:Y:S02]  /*15190*/  WARPGROUP.DEPBAR.LE gsb0, 0x0 ;  /* 0x00008000000079c5 */ /* 0x000fe40000010000 */
[----:B------:R-:W-:-:S06]  /*151a0*/  WARPGROUP.ARRIVE ;  /* 0x00000000000079c5 */ /* 0x000fcc0000000000 */
[----:B------:R-:W-:Y:S01]  /*151b0*/  QGMMA.64x128x32.F32.E4M3.E4M3 R120, R192, gdesc[UR4], R120, gsb0 ;  /* 0x01e00004c0787df3 */ /* 0x000fe20008000878 */
[----:B------:R-:W-:Y:S01]  /*151c0*/  UIADD3 UR6, UR5, 0x400, URZ ;  /* 0x0000040005067890 */ /* 0x000fe2000fffe03f */
[----:B------:R-:W-:Y:S01]  /*151d0*/  UMOV UR7, 0x80000020 ;  /* 0x8000002000077882 */ /* 0x000fe20000000000 */
[----:B01----:R-:W0:Y:S04]  /*151e0*/  SHFL.BFLY PT, R0, R5, 0x2, 0x1f ;  /* 0x0c401f0005007f89 */ /* 0x003e2800000e0000 */
[----:B------:R-:W1:Y:S01]  /*151f0*/  SHFL.BFLY PT, R11, R4, 0x2, 0x1f ;  /* 0x0c401f00040b7f89 */ /* 0x000e6200000e0000 */
[----:B------:R-:W-:Y:S02]  /*15200*/  WARPGROUP.DEPBAR.LE gsb0, 0x0 ;  /* 0x00008000000079c5 */ /* 0x000fe40000010000 */
[----:B------:R-:W-:-:S06]  /*15210*/  WARPGROUP.ARRIVE ;  /* 0x00000000000079c5 */ /* 0x000fcc0000000000 */
[----:B------:R-:W-:Y:S01]  /*15220*/  QGMMA.64x128x32.F32.E4M3.E4M3 R120, R188, gdesc[UR4], R120, gsb0 ;  /* 0x01e00004bc787df3 */ /* 0x000fe20008000878 */
[----:B------:R-:W-:Y:S01]  /*15230*/  UIADD3 UR6, UR5, 0x402, URZ ;  /* 0x0000040205067890 */ /* 0x000fe2000fffe03f */
        /* <DEDUP_REMOVED lines=37> */
.L_x_6889:
        /* <DEDUP_REMOVED lines=74> */
.L_x_6815:
        /* <DEDUP_REMOVED lines=34> */
[----:B------:R-:W-:-:S02]  /*15b50*/  SEL R66, R9, R10, P0 ;  /* 0x0000000a09427207 */ /* 0x000fc40000000000 */
[----:B------:R-:W-:Y:S02]  /*15b60*/  SEL R68, R10, R9, P0 ;  /* 0x000000090a447207 */ /* 0x000fe40000000000 */
[----:B------:R-:W-:Y:S02]  /*15b70*/  SEL R90, R5, R18, P0 ;  /* 0x00000012055a7207 */ /* 0x000fe40000000000 */
[----:B------:R-:W-:Y:S02]  /*15b80*/  SEL R18, R18, R5, P0 ;  /* 0x0000000512127207 */ /* 0x000fe40000000000 */
        /* <DEDUP_REMOVED lines=8> */
[----:B------:R-:W-:Y:S02]  /*15c10*/  LOP3.LUT R5, R8, 0x380, RZ, 0xc0, !PT ;  /* 0x0000038008057812 */ /* 0x000fe400078ec0ff */
[----:B------:R-:W-:-:S02]  /*15c20*/  F2FP.BF16.F32.PACK_AB R35, R140, R35 ;  /* 0x000000238c23723e */ /* 0x000fc400000010ff */
[----:B------:R-:W-:Y:S02]  /*15c30*/  F2FP.BF16.F32.PACK_AB R33, R142, R33 ;  /* 0x000000218e21723e */ /* 0x000fe400000010ff */
[----:B------:R-:W-:Y:S02]  /*15c40*/  F2FP.BF16.F32.PACK_AB R40, R141, R40 ;  /* 0x000000288d28723e */ /* 0x000fe400000010ff */
[----:B------:R-:W-:Y:S02]  /*15c50*/  F2FP.BF16.F32.PACK_AB R34, R143, R34 ;  /* 0x000000228f22723e */ /* 0x000fe400000010ff */
[----:B------:R-:W-:Y:S02]  /*15c60*/  F2FP.BF16.F32.PACK_AB R13, R172, R13 ;  /* 0x0000000dac0d723e */ /* 0x000fe400000010ff */
[----:B------:R-:W-:Y:S02]  /*15c70*/  F2FP.BF16.F32.PACK_AB R14, R173, R14 ;  /* 0x0000000ead0e723e */ /* 0x000fe400000010ff */
[----:B------:R-:W-:-:S02]  /*15c80*/  SEL R32, R32, R31, P0 ;  /* 0x0000001f20207207 */ /* 0x000fc40000000000 */
[C---:B------:R-:W-:Y:S02]  /*15c90*/  IADD3 R12, P6, R8.reuse, 0x20, RZ ;  /* 0x00000020080c7810 */ /* 0x040fe40007fde0ff */
[----:B------:R-:W-:Y:S02]  /*15ca0*/  IADD3 R31, P1, R8, 0x40, RZ ;  /* 0x00000040081f7810 */ /* 0x000fe40007f3e0ff */
[----:B------:R-:W-:Y:S02]  /*15cb0*/  SEL R76, R29, R30, P0 ;  /* 0x0000001e1d4c7207 */ /* 0x000fe40000000000 */
[----:B------:R-:W-:Y:S02]  /*15cc0*/  SHF.R.U64 R5, R5, 0x3, RZ ;  /* 0x0000000305057819 */ /* 0x000fe400000012ff */
[----:B------:R-:W-:Y:S02]  /*15cd0*/  SEL R50, R35, R40, P0 ;  /* 0x0000002823327207 */ /* 0x000fe40000000000 */
[----:B------:R-:W-:-:S02]  /*15ce0*/  SEL R62, R13, R14, P0 ;  /* 0x0000000e0d3e7207 */ /* 0x000fc40000000000 */
[----:B------:R-:W-:Y:S02]  /*15cf0*/  SEL R64, R14, R13, P0 ;  /* 0x0000000d0e407207 */ /* 0x000fe40000000000 */
[----:B------:R-:W-:Y:S02]  /*15d00*/  SEL R74, R33, R34, P0 ;  /* 0x00000022214a7207 */ /* 0x000fe40000000000 */
[----:B------:R-:W-:Y:S01]  /*15d10*/  SEL R30, R30, R29, P0 ;  /* 0x0000001d1e1e7207 */ /* 0x000fe20000000000 */
[----:B------:R-:W-:Y:S01]  /*15d20*/  IMAD.X R29, RZ, RZ, R9, P6 ;  /* 0x000000ffff1d7224 */ /* 0x000fe200030e0609 */
[----:B------:R-:W-:Y:S02]  /*15d30*/  LOP3.LUT R10, R12, 0x380, RZ, 0xc0, !PT ;  /* 0x000003800c0a7812 */ /* 0x000fe400078ec0ff */
[----:B------:R-:W-:Y:S02]  /*15d40*/  SEL R40, R40, R35, P0 ;  /* 0x0000002328287207 */ /* 0x000fe40000000000 */
[----:B------:R-:W-:-:S02]  /*15d50*/  SEL R34, R34, R33, P0 ;  /* 0x0000002122227207 */ /* 0x000fc40000000000 */
[----:B------:R-:W-:Y:S02]  /*15d60*/  LOP3.LUT R14, R31, 0x380, RZ, 0xc0, !PT ;  /* 0x000003801f0e7812 */ /* 0x000fe400078ec0ff */
[C---:B------:R-:W-:Y:S02]  /*15d70*/  IADD3 R33, P2, R8.reuse, 0x60, RZ ;  /* 0x0000006008217810 */ /* 0x040fe40007f5e0ff */
[C---:B------:R-:W-:Y:S02]  /*15d80*/  IADD3 R92, P3, R8.reuse, 0x4000, RZ ;  /* 0x00004000085c7810 */ /* 0x040fe40007f7e0ff */
[C---:B------:R-:W-:Y:S02]  /*15d90*/  IADD3 R35, P4, R8.reuse, 0x4020, RZ ;  /* 0x0000402008237810 */ /* 0x040fe40007f9e0ff */
[C---:B------:R-:W-:Y:S02]  /*15da0*/  IADD3 R37, P5, R8.reuse, 0x4040, RZ ;  /* 0x0000404008257810 */ /* 0x040fe40007fbe0ff */
[----:B------:R-:W-:-:S02]  /*15db0*/  IADD3 R94, P6, R8, 0x4060, RZ ;  /* 0x00004060085e7810 */ /* 0x000fc40007fde0ff */
[----:B------:R-:W-:Y:S01]  /*15dc0*/  LOP3.LUT R8, R5, R8, RZ, 0x3c, !PT ;  /* 0x0000000805087212 */ /* 0x000fe200078e3cff */
[--C-:B------:R-:W-:Y:S01]  /*15dd0*/  IMAD.X R13, RZ, RZ, R9.reuse, P5 ;  /* 0x000000ffff0d7224 */ /* 0x100fe200028e0609 */
[----:B------:R-:W-:Y:S01]  /*15de0*/  F2FP.BF16.F32.PACK_AB R27, R156, R27 ;  /* 0x0000001b9c1b723e */ /* 0x000fe200000010ff */
[----:B------:R-:W-:Y:S01]  /*15df0*/  IMAD.X R11, RZ, RZ, R9, P6 ;  /* 0x000000ffff0b7224 */ /* 0x000fe200030e0609 */
[----:B------:R-:W-:Y:S02]  /*15e00*/  F2FP.BF16.F32.PACK_AB R25, R158, R25 ;  /* 0x000000199e19723e */ /* 0x000fe400000010ff */
[----:B------:R-:W-:Y:S02]  /*15e10*/  F2FP.BF16.F32.PACK_AB R28, R157, R28 ;  /* 0x0000001c9d1c723e */ /* 0x000fe400000010ff */
[----:B------:R-:W-:Y:S02]  /*15e20*/  F2FP.BF16.F32.PACK_AB R26, R159, R26 ;  /* 0x0000001a9f1a723e */ /* 0x000fe400000010ff */
[----:B------:R-:W-:-:S02]  /*15e30*/  F2FP.BF16.F32.PACK_AB R15, R166, R15 ;  /* 0x0000000fa60f723e */ /* 0x000fc400000010ff */
[----:B------:R-:W-:Y:S02]  /*15e40*/  F2FP.BF16.F32.PACK_AB R20, R167, R20 ;  /* 0x00000014a714723e */ /* 0x000fe400000010ff */
[----:B------:R-:W-:Y:S02]  /*15e50*/  SHF.R.U64 R5, R10, 0x3, RZ ;  /* 0x000000030a057819 */ /* 0x000fe400000012ff */
        /* <DEDUP_REMOVED lines=11> */
[----:B------:R-:W-:Y:S02]  /*15f10*/  LOP3.LUT R28, R5, R12, RZ, 0x3c, !PT ;  /* 0x0000000c051c7212 */ /* 0x000fe400078e3cff */
[----:B------:R-:W-:-:S02]  /*15f20*/  LOP3.LUT R26, R10, R31, RZ, 0x3c, !PT ;  /* 0x0000001f0a1a7212 */ /* 0x000fc400078e3cff */
[----:B------:R-:W-:Y:S02]  /*15f30*/  LOP3.LUT R5, R92, 0x380, RZ, 0xc0, !PT ;  /* 0x000003805c057812 */ /* 0x000fe400078ec0ff */
[----:B------:R-:W-:Y:S02]  /*15f40*/  LOP3.LUT R10, R35, 0x380, RZ, 0xc0, !PT ;  /* 0x00000380230a7812 */ /* 0x000fe400078ec0ff */
[----:B------:R-:W-:Y:S02]  /*15f50*/  LOP3.LUT R12, R37, 0x380, RZ, 0xc0, !PT ;  /* 0x00000380250c7812 */ /* 0x000fe400078ec0ff */
[----:B------:R-:W-:Y:S02]  /*15f60*/  LOP3.LUT R31, R94, 0x380, RZ, 0xc0, !PT ;  /* 0x000003805e1f7812 */ /* 0x000fe400078ec0ff */
[----:B------:R-:W-:Y:S02]  /*15f70*/  F2FP.BF16.F32.PACK_AB R21, R164, R21 ;  /* 0x00000015a415723e */ /* 0x000fe400000010ff */
[----:B------:R-:W-:-:S02]  /*15f80*/  F2FP.BF16.F32.PACK_AB R24, R165, R24 ;  /* 0x00000018a518723e */ /* 0x000fc400000010ff */
[----:B------:R-:W-:Y:S02]  /*15f90*/  SHF.R.U64 R14, R20, 0x3, RZ ;  /* 0x00000003140e7819 */ /* 0x000fe400000012ff */
[----:B------:R-:W-:Y:S02]  /*15fa0*/  F2FP.BF16.F32.PACK_AB R47, R124, R47 ;  /* 0x0000002f7c2f723e */ /* 0x000fe400000010ff */
[----:B------:R-:W-:Y:S02]  /*15fb0*/  F2FP.BF16.F32.PACK_AB R48, R125, R48 ;  /* 0x000000307d30723e */ /* 0x000fe400000010ff */
[----:B------:R-:W-:Y:S02]  /*15fc0*/  F2FP.BF16.F32.PACK_AB R43, R132, R43 ;  /* 0x0000002b842b723e */ /* 0x000fe400000010ff */
[----:B------:R-:W-:Y:S02]  /*15fd0*/  F2FP.BF16.F32.PACK_AB R44, R133, R44 ;  /* 0x0000002c852c723e */ /* 0x000fe400000010ff */
[----:B------:R-:W-:-:S02]  /*15fe0*/  SHF.R.U64 R5, R5, 0x3, RZ ;  /* 0x0000000305057819 */ /* 0x000fc400000012ff */
[----:B------:R-:W-:Y:S02]  /*15ff0*/  SHF.R.U64 R10, R10, 0x3, RZ ;  /* 0x000000030a0a7819 */ /* 0x000fe400000012ff */
[----:B------:R-:W-:Y:S02]  /*16000*/  F2FP.BF16.F32.PACK_AB R45, R126, R45 ;  /* 0x0000002d7e2d723e */ /* 0x000fe400000010ff */
[----:B------:R-:W-:Y:S02]  /*16010*/  F2FP.BF16.F32.PACK_AB R46, R127, R46 ;  /* 0x0000002e7f2e723e */ /* 0x000fe400000010ff */
[----:B------:R-:W-:Y:S02]  /*16020*/  F2FP.BF16.F32.PACK_AB R41, R134, R41 ;  /* 0x000000298629723e */ /* 0x000fe400000010ff */
[----:B------:R-:W-:Y:S02]  /*16030*/  F2FP.BF16.F32.PACK_AB R42, R135, R42 ;  /* 0x0000002a872a723e */ /* 0x000fe400000010ff */
[----:B------:R-:W-:-:S02]  /*16040*/  SHF.R.U64 R12, R12, 0x3, RZ ;  /* 0x000000030c0c7819 */ /* 0x000fc400000012ff */
[----:B------:R-:W-:Y:S02]  /*16050*/  SHF.R.U64 R31, R31, 0x3, RZ ;  /* 0x000000031f1f7819 */ /* 0x000fe400000012ff */
[----:B------:R-:W-:Y:S02]  /*16060*/  SEL R58, R21, R24, P0 ;  /* 0x00000018153a7207 */ /* 0x000fe40000000000 */
[----:B------:R-:W-:Y:S01]  /*16070*/  SEL R60, R24, R21, P0 ;  /* 0x00000015183c7207 */ /* 0x000fe20000000000 */
[----:B------:R-:W-:Y:S01]  /*16080*/  IMAD.X R21, RZ, RZ, R9, P3 ;  /* 0x000000ffff157224 */ /* 0x000fe200018e0609 */
[----:B------:R-:W-:Y:S02]  /*16090*/  LOP3.LUT R24, R14, R33, RZ, 0x3c, !PT ;  /* 0x000000210e187212 */ /* 0x000fe400078e3cff */
[----:B------:R-:W-:Y:S02]  /*160a0*/  SEL R36, R47, R48, P0 ;  /* 0x000000302f247207 */ /* 0x000fe40000000000 */
[----:B------:R-:W-:-:S02]  /*160b0*/  SEL R38, R43, R44, P0 ;  /* 0x0000002c2b267207 */ /* 0x000fc40000000000 */
[----:B------:R-:W-:Y:S02]  /*160c0*/  LOP3.LUT R20, R5, R92, RZ, 0x3c, !PT ;  /* 0x0000005c05147212 */ /* 0x000fe400078e3cff */
[----:B------:R-:W-:Y:S02]  /*160d0*/  LOP3.LUT R14, R10, R35, RZ, 0x3c, !PT ;  /* 0x000000230a0e7212 */ /* 0x000fe400078e3cff */
[----:B------:R-:W-:Y:S02]  /*160e0*/  SEL R48, R48, R47, P0 ;  /* 0x0000002f30307207 */ /* 0x000fe40000000000 */
[----:B------:R-:W-:Y:S02]  /*160f0*/  SEL R44, R44, R43, P0 ;  /* 0x0000002b2c2c7207 */ /* 0x000fe40000000000 */
[----:B------:R-:W-:Y:S02]  /*16100*/  SEL R70, R45, R46, P0 ;  /* 0x0000002e2d467207 */ /* 0x000fe40000000000 */
[----:B------:R-:W-:-:S02]  /*16110*/  SEL R72, R41, R42, P0 ;  /* 0x0000002a29487207 */ /* 0x000fc40000000000 */
[----:B------:R-:W-:Y:S02]  /*16120*/  LOP3.LUT R12, R12, R37, RZ, 0x3c, !PT ;  /* 0x000000250c0c7212 */ /* 0x000fe400078e3cff */
[----:B------:R-:W-:Y:S02]  /*16130*/  LOP3.LUT R10, R31, R94, RZ, 0x3c, !PT ;  /* 0x0000005e1f0a7212 */ /* 0x000fe400078e3cff */
[----:B------:R-:W-:Y:S02]  /*16140*/  SEL R46, R46, R45, P0 ;  /* 0x0000002d2e2e7207 */ /* 0x000fe40000000000 */
[----:B------:R-:W-:Y:S02]  /*16150*/  SEL R42, R42, R41, P0 ;  /* 0x000000292a2a7207 */ /* 0x000fe40000000000 */
        /* <DEDUP_REMOVED lines=8> */
[----:B------:R-:W-:Y:S02]  /*161e0*/  PLOP3.LUT P2, PT, PT, PT, UP0, 0x80, 0x0 ;  /* 0x000000000000781c */ /* 0x000fe40003f4f008 */
[----:B--2---:R-:W-:Y:S01]  /*161f0*/  LOP3.LUT R5, R17, 0x2, RZ, 0x3c, !PT ;  /* 0x0000000211057812 */ /* 0x004fe200078e3cff */
[----:B------:R-:W-:Y:S04]  /*16200*/  SHFL.IDX PT, R36, R36, R17, 0x1c1f ;  /* 0x001c1f1124247589 */ /* 0x000fe800000e0000 */
[----:B------:R-:W-:Y:S04]  /*16210*/  SHFL.IDX PT, R38, R38, R17, 0x1c1f ;  /* 0x001c1f1126267589 */ /* 0x000fe800000e0000 */
[----:B------:R-:W-:Y:S04]  /*16220*/  SHFL.IDX PT, R50, R50, R17, 0x1c1f ;  /* 0x001c1f1132327589 */ /* 0x000fe800000e0000 */
[----:B------:R-:W-:Y:S04]  /*16230*/  SHFL.IDX PT, R52, R52, R17, 0x1c1f ;  /* 0x001c1f1134347589 */ /* 0x000fe800000e0000 */
[----:B------:R-:W0:Y:S04]  /*16240*/  SHFL.IDX PT, R9, R48, R5, 0x1c1f ;  /* 0x001c1f0530097589 */ /* 0x000e2800000e0000 */
        /* <DEDUP_REMOVED lines=14> */
[----:B------:R-:W1:Y:S01]  /*16330*/  SHFL.IDX PT, R29, R34, R5, 0x1c1f ;  /* 0x001c1f05221d7589 */ /* 0x000e6200000e0000 */
[----:B---3--:R-:W-:-:S03]  /*16340*/  SEL R28, R52, R15, P0 ;  /* 0x0000000f341c7207 */ /* 0x008fc60000000000 */
[----:B------:R-:W-:Y:S04]  /*16350*/  SHFL.IDX PT, R76, R76, R17, 0x1c1f ;  /* 0x001c1f114c4c7589 */ /* 0x000fe800000e0000 */
[----:B------:R2:W3:Y:S04]  /*16360*/  SHFL.IDX PT, R31, R30, R5, 0x1c1f ;  /* 0x001c1f051e1f7589 */ /* 0x0004e800000e0000 */
[----:B------:R-:W-:Y:S01]  /*16370*/  SHFL.IDX PT, R54, R54, R17, 0x1c1f ;  /* 0x001c1f1136367589 */ /* 0x000fe200000e0000 */
[----:B----4-:R-:W-:Y:S02]  /*16380*/  SEL R9, R70, R25, P0 ;  /* 0x0000001946097207 */ /* 0x010fe40000000000 */
[----:B------:R-:W-:Y:S01]  /*16390*/  SEL R11, R25, R70, P0 ;  /* 0x00000046190b7207 */ /* 0x000fe20000000000 */
[----:B------:R-:W-:Y:S01]  /*163a0*/  SHFL.IDX PT, R78, R78, R17, 0x1c1f ;  /* 0x001c1f114e4e7589 */ /* 0x000fe200000e0000 */
[----:B0-----:R-:W-:-:S02]  /*163b0*/  SEL R13, R72, R27, P0 ;  /* 0x0000001b480d7207 */ /* 0x001fc40000000000 */
[----:B--2---:R-:W-:Y:S01]  /*163c0*/  SEL R30, R15, R52, P0 ;  /* 0x000000340f1e7207 */ /* 0x004fe20000000000 */
[----:B------:R-:W0:Y:S01]  /*163d0*/  SHFL.IDX PT, R21, R56, R5, 0x1c1f ;  /* 0x001c1f0538157589 */ /* 0x000e2200000e0000 */
[----:B------:R-:W-:-:S03]  /*163e0*/  SEL R15, R27, R72, P0 ;  /* 0x000000481b0f7207 */ /* 0x000fc60000000000 */
[----:B------:R-:W2:Y:S01]  /*163f0*/  SHFL.IDX PT, R55, R80, R5, 0x1c1f ;  /* 0x001c1f0550377589 */ /* 0x000ea200000e0000 */
[----:B-1----:R-:W-:Y:S02]  /*16400*/  SEL R25, R74, R29, P0 ;  /* 0x0000001d4a197207 */ /* 0x002fe40000000000 */
[----:B------:R-:W-:Y:S01]  /*16410*/  SEL R27, R29, R74, P0 ;  /* 0x0000004a1d1b7207 */ /* 0x000fe20000000000 */
[----:B------:R-:W-:Y:S04]  /*16420*/  SHFL.IDX PT, R58, R58, R17, 0x1c1f ;  /* 0x001c1f113a3a7589 */ /* 0x000fe800000e0000 */
[----:B------:R-:W-:Y:S01]  /*16430*/  SHFL.IDX PT, R82, R82, R17, 0x1c1f ;  /* 0x001c1f1152527589 */ /* 0x000fe200000e0000 */
[----:B---3--:R-:W-:Y:S02]  /*16440*/  SEL R29, R76, R31, P0 ;  /* 0x0000001f4c1d7207 */ /* 0x008fe40000000000 */
[----:B------:R-:W-:Y:S01]  /*16450*/  SEL R31, R31, R76, P0 ;  /* 0x0000004c1f1f7207 */ /* 0x000fe20000000000 */
[----:B------:R-:W1:Y:S04]  /*16460*/  SHFL.IDX PT, R33, R60, R5, 0x1c1f ;  /* 0x001c1f053c217589 */ /* 0x000e6800000e0000 */
[----:B------:R-:W3:Y:S04]  /*16470*/  SHFL.IDX PT, R59, R84, R5, 0x1c1f ;  /* 0x001c1f05543b7589 */ /* 0x000ee800000e0000 */
[----:B------:R-:W-:Y:S01]  /*16480*/  SHFL.IDX PT, R62, R62, R17, 0x1c1f ;  /* 0x001c1f113e3e7589 */ /* 0x000fe200000e0000 */
[----:B0-----:R-:W-:-:S02]  /*16490*/  SEL R52, R54, R21, P0 ;  /* 0x0000001536347207 */ /* 0x001fc40000000000 */
[----:B------:R-:W-:Y:S01]  /*164a0*/  SEL R54, R21, R54, P0 ;  /* 0x0000003615367207 */ /* 0x000fe20000000000 */
[----:B------:R-:W-:Y:S01]  /*164b0*/  SHFL.IDX PT, R86, R86, R17, 0x1c1f ;  /* 0x001c1f1156567589 */ /* 0x000fe200000e0000 */
[----:B--2---:R-:W-:Y:S02]  /*164c0*/  SEL R53, R78, R55, P0 ;  /* 0x000000374e357207 */ /* 0x004fe40000000000 */
[----:B------:R-:W-:Y:S01]  /*164d0*/  SEL R55, R55, R78, P0 ;  /* 0x0000004e37377207 */ /* 0x000fe20000000000 */
[----:B------:R-:W0:Y:S04]  /*164e0*/  SHFL.IDX PT, R35, R64, R5, 0x1c1f ;  /* 0x001c1f0540237589 */ /* 0x000e2800000e0000 */
[----:B------:R-:W2:Y:S01]  /*164f0*/  SHFL.IDX PT, R63, R88, R5, 0x1c1f ;  /* 0x001c1f05583f7589 */ /* 0x000ea200000e0000 */
[----:B------:R-:W-:Y:S01]  /*16500*/  BAR.SYNC.DEFER_BLOCKING 0x1, 0x100 ;  /* 0x0044000000007b1d */ /* 0x000fe20000010000 */
[----:B-1----:R-:W-:-:S02]  /*16510*/  SEL R56, R58, R33, P0 ;  /* 0x000000213a387207 */ /* 0x002fc40000000000 */
[----:B------:R-:W-:Y:S02]  /*16520*/  SEL R58, R33, R58, P0 ;  /* 0x0000003a213a7207 */ /* 0x000fe40000000000 */
[----:B---3--:R-:W-:Y:S02]  /*16530*/  SEL R57, R82, R59, P0 ;  /* 0x0000003b52397207 */ /* 0x008fe40000000000 */
[----:B------:R-:W-:Y:S01]  /*16540*/  SEL R59, R59, R82, P0 ;  /* 0x000000523b3b7207 */ /* 0x000fe20000000000 */
[----:B------:R-:W-:Y:S04]  /*16550*/  SHFL.IDX PT, R66, R66, R17, 0x1c1f ;  /* 0x001c1f1142427589 */ /* 0x000fe800000e0000 */
[----:B------:R-:W-:Y:S04]  /*16560*/  SHFL.IDX PT, R90, R90, R17, 0x1c1f ;  /* 0x001c1f115a5a7589 */ /* 0x000fe800000e0000 */
[----:B------:R-:W1:Y:S01]  /*16570*/  SHFL.IDX PT, R37, R68, R5, 0x1c1f ;  /* 0x001c1f0544257589 */ /* 0x000e6200000e0000 */
[----:B0-----:R-:W-:-:S02]  /*16580*/  SEL R60, R62, R35, P0 ;  /* 0x000000233e3c7207 */ /* 0x001fc40000000000 */
[----:B------:R-:W-:Y:S01]  /*16590*/  SEL R62, R35, R62, P0 ;  /* 0x0000003e233e7207 */ /* 0x000fe20000000000 */
[----:B------:R0:W3:Y:S01]  /*165a0*/  SHFL.IDX PT, R67, R18, R5, 0x1c1f ;  /* 0x001c1f0512437589 */ /* 0x0000e200000e0000 */
[----:B--2---:R-:W-:Y:S02]  /*165b0*/  SEL R61, R86, R63, P0 ;  /* 0x0000003f563d7207 */ /* 0x004fe40000000000 */
[----:B------:R-:W-:Y:S01]  /*165c0*/  SEL R63, R63, R86, P0 ;  /* 0x000000563f3f7207 */ /* 0x000fe20000000000 */
[----:B------:R2:W-:Y:S04]  /*165d0*/  STSM.16.M88.4 [R51], R8 ;  /* 0x0000000833007844 */ /* 0x0005e80000000200 */
[----:B------:R4:W-:Y:S01]  /*165e0*/  STSM.16.M88.4 [R49], R12 ;  /* 0x0000000c31007844 */ /* 0x0009e20000000200 */
[----:B------:R-:W-:Y:S01]  /*165f0*/  UMOV UR4, URZ ;  /* 0x0000003f00047c82 */ /* 0x000fe20008000000 */
[----:B------:R-:W-:Y:S01]  /*16600*/  ULDC UR8, c[0x0][0xa88] ;  /* 0x0002a20000087ab9 */ /* 0x000fe20000000800 */
[----:B0-----:R-:W0:Y:S01]  /*16610*/  LDC R18, c[0x0][0xbe8] ;  /* 0x0002fa00ff127b82 */ /* 0x001e220000000800 */
[----:B------:R0:W-:Y:S04]  /*16620*/  STSM.16.M88.4 [R47], R24 ;  /* 0x000000182f007844 */ /* 0x0001e80000000200 */
[----:B------:R0:W-:Y:S01]  /*16630*/  STSM.16.M88.4 [R45], R28 ;  /* 0x0000001c2d007844 */ /* 0x0001e20000000200 */
[----:B-1----:R-:W-:-:S03]  /*16640*/  SEL R64, R66, R37, P0 ;  /* 0x0000002542407207 */ /* 0x002fc60000000000 */
[----:B------:R1:W-:Y:S01]  /*16650*/  STSM.16.M88.4 [R43], R52 ;  /* 0x000000342b007844 */ /* 0x0003e20000000200 */
[----:B------:R-:W-:Y:S01]  /*16660*/  SEL R66, R37, R66, P0 ;  /* 0x0000004225427207 */ /* 0x000fe20000000000 */
[----:B--2---:R-:W-:Y:S01]  /*16670*/  IMAD.U32 R8, RZ, RZ, UR6 ;  /* 0x00000006ff087e24 */ /* 0x004fe2000f8e00ff */
[----:B---3--:R-:W-:Y:S01]  /*16680*/  SEL R65, R90, R67, P0 ;  /* 0x000000435a417207 */ /* 0x008fe20000000000 */
[----:B------:R1:W-:Y:S01]  /*16690*/  STSM.16.M88.4 [R41], R56 ;  /* 0x0000003829007844 */ /* 0x0003e20000000200 */
[----:B------:R-:W-:Y:S01]  /*166a0*/  SEL R67, R67, R90, P0 ;  /* 0x0000005a43437207 */ /* 0x000fe20000000000 */
[----:B------:R-:W-:Y:S01]  /*166b0*/  IMAD.U32 R9, RZ, RZ, UR7 ;  /* 0x00000007ff097e24 */ /* 0x000fe2000f8e00ff */
[----:B------:R-:W-:Y:S01]  /*166c0*/  ULDC.64 UR6, c[0x0][0xc08] ;  /* 0x0003020000067ab9 */ /* 0x000fe20000000a00 */
[----:B------:R1:W-:Y:S04]  /*166d0*/  STSM.16.M88.4 [R39], R60 ;  /* 0x0000003c27007844 */ /* 0x0003e80000000200 */
[----:B------:R1:W-:Y:S01]  /*166e0*/  STSM.16.M88.4 [R20], R64 ;  /* 0x0000004014007844 */ /* 0x0003e20000000200 */
[----:B------:R-:W-:Y:S06]  /*166f0*/  BAR.SYNC.DEFER_BLOCKING 0x1, 0x100 ;  /* 0x0044000000007b1d */ /* 0x000fec0000010000 */
[----:B------:R-:W2:Y:S01]  /*16700*/  @P2 LDG.E R5, desc[UR50][R8.64] ;  /* 0x0000003208052981 */ /* 0x000ea2000c1e1900 */
[----:B------:R-:W-:Y:S01]  /*16710*/  UISETP.NE.U32.AND UP1, UPT, UR6, URZ, UPT ;  /* 0x0000003f0600728c */ /* 0x000fe2000bf25070 */
[----:B0-----:R-:W-:-:S03]  /*16720*/  ISETP.NE.AND P1, PT, R18, 0x1, PT ;  /* 0x000000011200780c */ /* 0x001fc60003f25270 */
[----:B------:R-:W-:-:S06]  /*16730*/  UISETP.NE.AND.EX UP1, UPT, UR7, URZ, UPT, UP1 ;  /* 0x0000003f0700728c */ /* 0x000fcc000bf25310 */
[----:B------:R-:W-:-:S04]  /*16740*/  PLOP3.LUT P0, PT, PT, PT, UP1, 0x80, 0x0 ;  /* 0x000000000000781c */ /* 0x000fc80003f0f018 */
[----:B------:R-:W0:Y:S01]  /*16750*/  @P1 LDC R10, c[0x0][0xbec] ;  /* 0x0002fb00ff0a1b82 */ /* 0x000e220000000800 */
[----:B------:R-:W-:Y:S02]  /*16760*/  @UP1 ULDC.64 UR6, c[0x0][0xc08] ;  /* 0x0003020000061ab9 */ /* 0x000fe40000000a00 */
[----:B------:R-:W-:-:S05]  /*16770*/  @UP1 UIMAD.WIDE UR6, UR40, 0x4, UR6 ;  /* 0x00000004280618a5 */ /* 0x000fca000f8e0206 */
[----:B----4-:R-:W3:Y:S01]  /*16780*/  @P1 LDC R12, c[0x0][0xbf0] ;  /* 0x0002fc00ff0c1b82 */ /* 0x010ee20000000800 */
[----:B------:R-:W-:Y:S02]  /*16790*/  IMAD.U32 R14, RZ, RZ, UR6 ;  /* 0x00000006ff0e7e24 */ /* 0x000fe4000f8e00ff */
[----:B------:R-:W-:Y:S01]  /*167a0*/  IMAD.U32 R15, RZ, RZ, UR7 ;  /* 0x00000007ff0f7e24 */ /* 0x000fe2000f8e00ff */
[----:B--2---:R-:W-:Y:S01]  /*167b0*/  @P2 R2UR UR4, R5 ;  /* 0x00000000050422ca */ /* 0x004fe200000e0000 */
[----:B------:R-:W-:-:S06]  /*167c0*/  IMAD.U32 R5, RZ, RZ, UR8 ;  /* 0x00000008ff057e24 */ /* 0x000fcc000f8e00ff */
[----:B------:R1:W5:Y:S01]  /*167d0*/  @P0 LDG.E R5, desc[UR50][R14.64] ;  /* 0x000000320e050981 */ /* 0x000362000c1e1900 */
[----:B0--3--:R-:W-:Y:S07]  /*167e0*/  @P0 BRA `(.L_x_6892) ;  /* 0x0000000000100947 */ /* 0x009fee0003800000 */
[----:B------:R-:W-:Y:S05]  /*167f0*/  @!P2 BRA `(.L_x_6892) ;  /* 0x00000000000ca947 */ /* 0x000fea0003800000 */
[----:B-1----:R-:W2:Y:S04]  /*16800*/  LDG.E R14, desc[UR50][R8.64] ;  /* 0x00000032080e7981 */ /* 0x002ea8000c1e1900 */
[----:B-----5:R-:W2:Y:S02]  /*16810*/  LDG.E R5, desc[UR50][R8.64+0x4] ;  /* 0x0000043208057981 */ /* 0x020ea4000c1e1900 */
[----:B--2---:R-:W-:-:S07]  /*16820*/  IMAD.IADD R5, R5, 0x1, -R14 ;  /* 0x0000000105057824 */ /* 0x004fce00078e0a0e */
.L_x_6892:
        /* <DEDUP_REMOVED lines=39> */
[----:B------:R-:W-:Y:S01]  /*16aa0*/  SHF.R.U64 R24, R24, 0x3, RZ ;  /* 0x0000000318187819 */ /* 0x000fe200000012ff */
[----:B-1----:R-:W-:Y:S01]  /*16ab0*/  IMAD R15, R11, UR9, R10 ;  /* 0x000000090b0f7c24 */ /* 0x002fe2000f8e020a */
[----:B------:R-:W-:Y:S01]  /*16ac0*/  LOP3.LUT R12, R12, R13, RZ, 0x3c, !PT ;  /* 0x0000000d0c0c7212 */ /* 0x000fe200078e3cff */
[----:B------:R-:W-:Y:S01]  /*16ad0*/  ULDC.64 UR8, c[0x0][0xb50] ;  /* 0x0002d40000087ab9 */ /* 0x000fe20000000a00 */
[----:B------:R-:W-:Y:S01]  /*16ae0*/  IADD3 R11, P2, R6, 0x3000, RZ ;  /* 0x00003000060b7810 */ /* 0x000fe20007f5e0ff */
[----:B------:R-:W-:Y:S01]  /*16af0*/  IMAD.IADD R13, R9, 0x1, R15 ;  /* 0x00000001090d7824 */ /* 0x000fe200078e020f */
[----:B------:R-:W-:Y:S01]  /*16b00*/  LEA R15, P4, R8, UR8, 0x2 ;  /* 0x00000008080f7c11 */ /* 0x000fe2000f8810ff */
[----:B------:R-:W-:Y:S01]  /*16b10*/  VIADD R10, R26, 0x8 ;  /* 0x000000081a0a7836 */ /* 0x000fe20000000000 */
[----:B------:R-:W-:Y:S01]  /*16b20*/  LOP3.LUT R24, R24, R25, RZ, 0x3c, !PT ;  /* 0x0000001918187212 */ /* 0x000fe200078e3cff */
[----:B------:R-:W-:Y:S01]  /*16b30*/  IMAD.X R25, RZ, RZ, R7, P0 ;  /* 0x000000ffff197224 */ /* 0x000fe200000e0607 */
[----:B------:R-:W-:Y:S01]  /*16b40*/  LEA.HI.X R17, R8, UR9, R13, 0x2, P4 ;  /* 0x0000000908117c11 */ /* 0x000fe2000a0f140d */
[----:B------:R-:W-:Y:S01]  /*16b50*/  SHFL.IDX PT, R20, R15, RZ, 0x1c1f ;  /* 0x001c1fff0f147589 */ /* 0x000fe200000e0000 */
[----:B------:R-:W-:Y:S01]  /*16b60*/  LOP3.LUT R9, R11, 0x380, RZ, 0xc0, !PT ;  /* 0x000003800b097812 */ /* 0x000fe200078ec0ff */
[--C-:B------:R-:W-:Y:S01]  /*16b70*/  IMAD.X R13, RZ, RZ, R7.reuse, P3 ;  /* 0x000000ffff0d7224 */ /* 0x100fe200018e0607 */
[----:B------:R-:W-:Y:S01]  /*16b80*/  LOP3.LUT P0, RZ, R211, 0x3, RZ, 0xc0, !PT ;  /* 0x00000003d3ff7812 */ /* 0x000fe2000780c0ff */
[----:B------:R-:W0:Y:S01]  /*16b90*/  SHFL.IDX PT, R21, R17, RZ, 0x1c1f ;  /* 0x001c1fff11157589 */ /* 0x000e2200000e0000 */
[----:B------:R-:W-:Y:S01]  /*16ba0*/  SHF.R.U64 R8, R9, 0x3, RZ ;  /* 0x0000000309087819 */ /* 0x000fe200000012ff */
[----:B------:R-:W-:Y:S01]  /*16bb0*/  IMAD.X R9, RZ, RZ, R7, P2 ;  /* 0x000000ffff097224 */ /* 0x000fe200010e0607 */
[----:B------:R-:W-:Y:S01]  /*16bc0*/  ISETP.GE.OR P2, PT, R26, R51, P0 ;  /* 0x000000331a00720c */ /* 0x000fe20000746670 */
[----:B------:R-:W-:Y:S01]  /*16bd0*/  SHFL.IDX PT, R48, R15, 0x1, 0x1c1f ;  /* 0x003c1f000f307f89 */ /* 0x000fe200000e0000 */
[----:B------:R-:W-:-:S02]  /*16be0*/  IADD3 R14, P3, R6, 0x7000, RZ ;  /* 0x00007000060e7810 */ /* 0x000fc40007f7e0ff */
[----:B------:R-:W-:Y:S01]  /*16bf0*/  ISETP.GE.OR P0, PT, R10, R51, P0 ;  /* 0x000000330a00720c */ /* 0x000fe20000706670 */
[----:B------:R-:W1:Y:S01]  /*16c00*/  SHFL.IDX PT, R49, R17, 0x1, 0x1c1f ;  /* 0x003c1f0011317f89 */ /* 0x000e6200000e0000 */
[----:B------:R-:W-:Y:S01]  /*16c10*/  LOP3.LUT R5, R14, 0x380, RZ, 0xc0, !PT ;  /* 0x000003800e057812 */ /* 0x000fe200078ec0ff */
[----:B------:R-:W-:Y:S01]  /*16c20*/  UIMAD UR8, UR7, UR10, URZ ;  /* 0x0000000a070872a4 */ /* 0x000fe2000f8e023f */
[C---:B------:R-:W-:Y:S01]  /*16c30*/  IADD3 R45, P6, R6.reuse, 0x4000, RZ ;  /* 0x00004000062d7810 */ /* 0x040fe20007fde0ff */
[----:B------:R-:W-:Y:S01]  /*16c40*/  IMAD.X R33, RZ, RZ, R7, P3 ;  /* 0x000000ffff217224 */ /* 0x000fe200018e0607 */
[----:B------:R-:W-:Y:S02]  /*16c50*/  SHF.R.U64 R5, R5, 0x3, RZ ;  /* 0x0000000305057819 */ /* 0x000fe400000012ff */
[----:B------:R-:W-:Y:S02]  /*16c60*/  IADD3 R41, P5, R6, 0x5000, RZ ;  /* 0x0000500006297810 */ /* 0x000fe40007fbe0ff */
[----:B------:R-:W-:-:S02]  /*16c70*/  LOP3.LUT R32, R5, R14, RZ, 0x3c, !PT ;  /* 0x0000000e05207212 */ /* 0x000fc400078e3cff */
[----:B------:R-:W2:Y:S01]  /*16c80*/  @P1 LDC R5, c[0x0][0xbf0] ;  /* 0x0002fc00ff051b82 */ /* 0x000ea20000000800 */
[----:B------:R-:W-:Y:S02]  /*16c90*/  IADD3 R37, P4, R6, 0x6000, RZ ;  /* 0x0000600006257810 */ /* 0x000fe40007f9e0ff */
[----:B------:R-:W-:Y:S01]  /*16ca0*/  LOP3.LUT R8, R8, R11, RZ, 0x3c, !PT ;  /* 0x0000000b08087212 */ /* 0x000fe200078e3cff */
[----:B0-----:R0:W-:Y:S01]  /*16cb0*/  @!P2 ST.E desc[UR50][R20.64], R3 ;  /* 0x000000031400a985 */ /* 0x0011e2000c101932 */
[----:B------:R-:W-:Y:S01]  /*16cc0*/  UIMAD.WIDE.U32 UR6, UR4, UR10, URZ ;  /* 0x0000000a040672a5 */ /* 0x000fe2000f8e003f */
[----:B------:R-:W-:Y:S01]  /*16cd0*/  LOP3.LUT R11, R6, 0x380, RZ, 0xc0, !PT ;  /* 0x00000380060b7812 */ /* 0x000fe200078ec0ff */
[----:B------:R-:W-:Y:S01]  /*16ce0*/  UIMAD UR8, UR4, UR11, UR8 ;  /* 0x0000000b040872a4 */ /* 0x000fe2000f8e0208 */
[----:B------:R-:W-:Y:S02]  /*16cf0*/  LOP3.LUT R44, R45, 0x380, RZ, 0xc0, !PT ;  /* 0x000003802d2c7812 */ /* 0x000fe400078ec0ff */
[----:B------:R-:W-:Y:S01]  /*16d00*/  ULDC.64 UR10, c[0x0][0xae8] ;  /* 0x0002ba00000a7ab9 */ /* 0x000fe20000000a00 */
[----:B------:R-:W-:Y:S01]  /*16d10*/  LOP3.LUT R40, R41, 0x380, RZ, 0xc0, !PT ;  /* 0x0000038029287812 */ /* 0x000fe200078ec0ff */
[----:B-1----:R1:W-:Y:S01]  /*16d20*/  @!P0 ST.E desc[UR50][R48.64], R0 ;  /* 0x0000000030008985 */ /* 0x0023e2000c101932 */
[----:B------:R-:W-:Y:S01]  /*16d30*/  LOP3.LUT R36, R37, 0x380, RZ, 0xc0, !PT ;  /* 0x0000038025247812 */ /* 0x000fe200078ec0ff */
[----:B0-----:R-:W0:Y:S01]  /*16d40*/  @P1 LDC R20, c[0x0][0xbec] ;  /* 0x0002fb00ff141b82 */ /* 0x001e220000000800 */
[----:B------:R-:W-:Y:S01]  /*16d50*/  UIADD3 UR7, UR7, UR8, URZ ;  /* 0x0000000807077290 */ /* 0x000fe2000fffe03f */
[----:B------:R-:W-:Y:S01]  /*16d60*/  SHF.R.U64 R11, R11, 0x3, RZ ;  /* 0x000000030b0b7819 */ /* 0x000fe200000012ff */
[----:B------:R-:W-:Y:S01]  /*16d70*/  UIMAD UR4, UR16, UR10, URZ ;  /* 0x0000000a100472a4 */ /* 0x000fe2000f8e023f */
[----:B------:R-:W-:-:S02]  /*16d80*/  SHF.R.U64 R44, R44, 0x3, RZ ;  /* 0x000000032c2c7819 */ /* 0x000fc400000012ff */
[----:B------:R-:W-:Y:S01]  /*16d90*/  SHF.R.U64 R40, R40, 0x3, RZ ;  /* 0x0000000328287819 */ /* 0x000fe200000012ff */
[----:B-1----:R-:W-:Y:S01]  /*16da0*/  IMAD R0, R209, 0x20, R210 ;  /* 0x00000020d1007824 */ /* 0x002fe200078e02d2 */
[----:B------:R-:W-:Y:S01]  /*16db0*/  UIMAD UR4, UR39, UR11, UR4 ;  /* 0x0000000b270472a4 */ /* 0x000fe2000f8e0204 */
[----:B------:R-:W-:Y:S01]  /*16dc0*/  SHF.R.U64 R36, R36, 0x3, RZ ;  /* 0x0000000324247819 */ /* 0x000fe200000012ff */
[----:B------:R-:W-:Y:S01]  /*16dd0*/  UIMAD.WIDE.U32 UR6, UR39, UR10, UR6 ;  /* 0x0000000a270672a5 */ /* 0x000fe2000f8e0006 */
[----:B------:R-:W-:Y:S01]  /*16de0*/  VIADD R17, R0, UR41 ;  /* 0x0000002900117c36 */ /* 0x000fe20008000000 */
[----:B------:R-:W-:Y:S01]  /*16df0*/  ULDC.64 UR8, c[0x0][0xaf0] ;  /* 0x0002bc0000087ab9 */ /* 0x000fe20000000a00 */
[----:B------:R-:W-:Y:S01]  /*16e00*/  LOP3.LUT R6, R11, R6, RZ, 0x3c, !PT ;  /* 0x000000060b067212 */ /* 0x000fe200078e3cff */
[----:B------:R-:W-:Y:S01]  /*16e10*/  UIADD3 UR7, UR7, UR4, URZ ;  /* 0x0000000407077290 */ /* 0x000fe2000fffe03f */
[----:B------:R-:W-:Y:S01]  /*16e20*/  IMAD.MOV.U32 R3, RZ, RZ, R17 ;  /* 0x000000ffff037224 */ /* 0x000fe200078e0011 */
[----:B------:R-:W-:Y:S01]  /*16e30*/  UIMAD UR4, UR15, UR8, URZ ;  /* 0x000000080f0472a4 */ /* 0x000fe2000f8e023f */
[----:B------:R-:W-:Y:S01]  /*16e40*/  LOP3.LUT R44, R44, R45, RZ, 0x3c, !PT ;  /* 0x0000002d2c2c7212 */ /* 0x000fe200078e3cff */
[----:B------:R-:W5:Y:S01]  /*16e50*/  LD.E.128 R24, desc[UR50][R24.64] ;  /* 0x0000003218187980 */ /* 0x000f62000c101d00 */
[----:B------:R-:W-:-:S02]  /*16e60*/  LOP3.LUT R40, R40, R41, RZ, 0x3c, !PT ;  /* 0x0000002928287212 */ /* 0x000fc400078e3cff */
[----:B------:R-:W-:Y:S01]  /*16e70*/  LOP3.LUT R36, R36, R37, RZ, 0x3c, !PT ;  /* 0x0000002524247212 */ /* 0x000fe200078e3cff */
[----:B------:R-:W5:Y:S01]  /*16e80*/  LD.E.128 R12, desc[UR50][R12.64] ;  /* 0x000000320c0c7980 */ /* 0x000f62000c101d00 */
[----:B0-----:R-:W-:Y:S01]  /*16e90*/  @P1 IMAD.HI.U32 R0, R17, R20, RZ ;  /* 0x0000001411001227 */ /* 0x001fe200078e00ff */
[----:B------:R-:W-:Y:S02]  /*16ea0*/  UIMAD UR4, UR14, UR9, UR4 ;  /* 0x000000090e0472a4 */ /* 0x000fe4000f8e0204 */
[----:B------:R-:W-:Y:S01]  /*16eb0*/  UIMAD.WIDE.U32 UR6, UR14, UR8, UR6 ;  /* 0x000000080e0672a5 */ /* 0x000fe2000f8e0006 */
[--C-:B------:R-:W-:Y:S01]  /*16ec0*/  IMAD.X R45, RZ, RZ, R7.reuse, P6 ;  /* 0x000000ffff2d7224 */ /* 0x100fe200030e0607 */
[----:B--2---:R-:W-:Y:S01]  /*16ed0*/  @P1 SHF.R.U32.HI R3, RZ, R5, R0 ;  /* 0x00000005ff031219 */ /* 0x004fe20000011600 */
[--C-:B------:R-:W-:Y:S01]  /*16ee0*/  IMAD.X R41, RZ, RZ, R7.reuse, P5 ;  /* 0x000000ffff297224 */ /* 0x100fe200028e0607 */
[----:B------:R-:W-:Y:S01]  /*16ef0*/  UIADD3 UR4, UR7, UR4, URZ ;  /* 0x0000000407047290 */ /* 0x000fe2000fffe03f */
[----:B------:R-:W-:Y:S01]  /*16f00*/  IMAD.X R37, RZ, RZ, R7, P4 ;  /* 0x000000ffff257224 */ /* 0x000fe200020e0607 */
[--C-:B------:R-:W-:Y:S01]  /*16f10*/  SHF.R.S32.HI R0, RZ, 0x1f, R3.reuse ;  /* 0x0000001fff007819 */ /* 0x100fe20000011403 */
[----:B------:R-:W-:Y:S01]  /*16f20*/  IMAD.MOV R5, RZ, RZ, -R3 ;  /* 0x000000ffff057224 */ /* 0x000fe200078e0a03 */
[----:B------:R-:W-:Y:S01]  /*16f30*/  ULDC.64 UR8, c[0x0][0xae0] ;  /* 0x0002b80000087ab9 */ /* 0x000fe20000000a00 */
[----:B------:R0:W5:Y:S02]  /*16f40*/  LD.E.128 R28, desc[UR50][R6.64] ;  /* 0x00000032061c7980 */ /* 0x000164000c101d00 */
[----:B------:R-:W-:-:S02]  /*16f50*/  IMAD R0, R0, UR8, RZ ;  /* 0x0000000800007c24 */ /* 0x000fc4000f8e02ff */
[----:B------:R-:W-:Y:S01]  /*16f60*/  IMAD R5, R18, R5, R17 ;  /* 0x0000000512057224 */ /* 0x000fe200078e0211 */
[----:B------:R-:W5:Y:S01]  /*16f70*/  LD.E.128 R8, desc[UR50][R8.64] ;  /* 0x0000003208087980 */ /* 0x000f62000c101d00 */
[----:B------:R-:W-:-:S03]  /*16f80*/  IMAD R17, R3, UR9, R0 ;  /* 0x0000000903117c24 */ /* 0x000fc6000f8e0200 */
[----:B------:R-:W5:Y:S01]  /*16f90*/  LD.E.128 R44, desc[UR50][R44.64] ;  /* 0x000000322c2c7980 */ /* 0x000f62000c101d00 */
[----:B0-----:R-:W-:Y:S02]  /*16fa0*/  IMAD.U32 R7, RZ, RZ, UR7 ;  /* 0x00000007ff077e24 */ /* 0x001fe4000f8e00ff */
[----:B------:R-:W-:Y:S01]  /*16fb0*/  IMAD.U32 R6, RZ, RZ, UR6 ;  /* 0x00000006ff067e24 */ /* 0x000fe2000f8e00ff */
[----:B------:R-:W5:Y:S01]  /*16fc0*/  LD.E.128 R40, desc[UR50][R40.64] ;  /* 0x0000003228287980 */ /* 0x000f62000c101d00 */
[----:B------:R-:W-:Y:S01]  /*16fd0*/  IMAD.U32 R7, RZ, RZ, UR4 ;  /* 0x00000004ff077e24 */ /* 0x000fe2000f8e00ff */
[----:B------:R-:W-:Y:S01]  /*16fe0*/  SHF.R.S32.HI R0, RZ, 0x1f, R5 ;  /* 0x0000001fff007819 */ /* 0x000fe20000011405 */
[----:B------:R-:W-:Y:S01]  /*16ff0*/  ULDC.64 UR6, c[0x0][0xad8] ;  /* 0x0002b60000067ab9 */ /* 0x000fe20000000a00 */
        /* <DEDUP_REMOVED lines=39> */
.L_x_6894:
[----:B------:R-:W-:Y:S05]  /*17270*/  BSYNC B1 ;  /* 0x0000000000017941 */ /* 0x000fea0003800000 */
.L_x_6893:
        /* <DEDUP_REMOVED lines=13> */
.L_x_6896:
[----:B------:R-:W-:Y:S05]  /*17350*/  BSYNC B1 ;  /* 0x0000000000017941 */ /* 0x000fea0003800000 */
.L_x_6895:
        /* <DEDUP_REMOVED lines=13> */
.L_x_6898:
[----:B------:R-:W-:Y:S05]  /*17430*/  BSYNC B1 ;  /* 0x0000000000017941 */ /* 0x000fea0003800000 */
.L_x_6897:
        /* <DEDUP_REMOVED lines=12> */
[----:B----4-:R-:W-:-:S04]  /*17500*/  LEA R4, P0, R208, R17, 0x1 ;  /* 0x00000011d0047211 */ /* 0x010fc800078008ff */
[----:B------:R-:W-:-:S05]  /*17510*/  LEA.HI.X R5, R208, R3, R215, 0x1, P0 ;  /* 0x00000003d0057211 */ /* 0x000fca00000f0cd7 */
[----:B------:R0:W-:Y:S01]  /*17520*/  ST.E.128 desc[UR50][R4.64], R32 ;  /* 0x0000002004007985 */ /* 0x0001e2000c101d32 */
[----:B------:R-:W-:Y:S05]  /*17530*/  BRA `(.L_x_6899) ;  /* 0x0000000800e07947 */ /* 0x000fea0003800000 */
.L_x_6891:
        /* <DEDUP_REMOVED lines=32> */
.L_x_6900:
        /* <DEDUP_REMOVED lines=47> */
.L_x_6902:
[----:B------:R-:W-:Y:S05]  /*17a30*/  BSYNC B1 ;  /* 0x0000000000017941 */ /* 0x000fea0003800000 */
.L_x_6901:
        /* <DEDUP_REMOVED lines=61> */
.L_x_6904:
[----:B------:R-:W-:Y:S05]  /*17e10*/  BSYNC B1 ;  /* 0x0000000000017941 */ /* 0x000fea0003800000 */
.L_x_6903:
        /* <DEDUP_REMOVED lines=13> */
.L_x_6906:
[----:B------:R-:W-:Y:S05]  /*17ef0*/  BSYNC B1 ;  /* 0x0000000000017941 */ /* 0x000fea0003800000 */
.L_x_6905:
        /* <DEDUP_REMOVED lines=13> */
.L_x_6908:
[----:B------:R-:W-:Y:S05]  /*17fd0*/  BSYNC B1 ;  /* 0x0000000000017941 */ /* 0x000fea0003800000 */
.L_x_6907:
        /* <DEDUP_REMOVED lines=14> */
.L_x_6899:
[----:B------:R-:W-:Y:S05]  /*180c0*/  BSYNC B0 ;  /* 0x0000000000007941 */ /* 0x000fea0003800000 */
.L_x_6890:
[----:B------:R-:W-:Y:S02]  /*180d0*/  ULDC UR4, c[0x0][0xc3c] ;  /* 0x00030f0000047ab9 */ /* 0x000fe40000000800 */
[----:B------:R-:W-:-:S06]  /*180e0*/  UISETP.GE.AND UP0, UPT, UR47, UR4, UPT ;  /* 0x000000042f00728c */ /* 0x000fcc000bf06270 */
[----:B------:R-:W-:-:S13]  /*180f0*/  PLOP3.LUT P0, PT, PT, PT, UP0, 0x80, 0x0 ;  /* 0x000000000000781c */ /* 0x000fda0003f0f008 */
[----:B------:R-:W-:Y:S05]  /*18100*/  @!P0 BRA `(.L_x_6909) ;  /* 0xfffffe8c00408947 */ /* 0x000fea000383ffff */
[----:B------:R-:W-:Y:S05]  /*18110*/  EXIT ;  /* 0x000000000000794d */ /* 0x000fea0003800000 */
.L_x_6804:
[----:B------:R-:W-:-:S08]  /*18120*/  NOP ;  /* 0x0000000000007918 */ /* 0x000fd00000000000 */
[----:B------:R-:W0:-:S00]  /*18130*/  USETMAXREG.DEALLOC.CTAPOOL 0x18 ;  /* 0x00000018000079c8 */ /* 0x000e0000080e0500 */
[----:B0-----:R-:W-:Y:S01]  /*18140*/  LOP3.LUT R0, R0, 0x3, RZ, 0xc0, !PT ;  /* 0x0000000300007812 */ /* 0x001fe200078ec0ff */
[----:B------:R-:W-:Y:S01]  /*18150*/  IMAD.MOV.U32 R6, RZ, RZ, RZ ;  /* 0x000000ffff067224 */ /* 0x000fe200078e00ff */
[----:B------:R-:W-:-:S04]  /*18160*/  LOP3.LUT R16, R16, 0xfffffffd, RZ, 0xc0, !PT ;  /* 0xfffffffd10107812 */ /* 0x000fc800078ec0ff */
[----:B------:R-:W0:Y:S02]  /*18170*/  SHFL.IDX PT, R0, R0, RZ, 0x1f ;  /* 0x00001fff00007589 */ /* 0x000e2400000e0000 */
[----:B0-----:R-:W-:-:S13]  /*18180*/  ISETP.NE.AND P0, PT, R0, RZ, PT ;  /* 0x000000ff0000720c */ /* 0x001fda0003f05270 */
[----:B------:R-:W-:Y:S01]  /*18190*/  @P0 LOP3.LUT R16, R16, 0x2, RZ, 0xfc, !PT ;  /* 0x0000000210100812 */ /* 0x000fe200078efcff */
[----:B------:R-:W-:Y:S06]  /*181a0*/  @!P0 BRA `(.L_x_6910) ;  /* 0x00000000002c8947 */ /* 0x000fec0003800000 */
[----:B------:R-:W0:Y:S08]  /*181b0*/  S2UR UR5, SR_CgaCtaId ;  /* 0x00000000000579c3 */ /* 0x000e300000008800 */
[----:B------:R-:W-:Y:S06]  /*181c0*/  BAR.SYNC.DEFER_BLOCKING 0x5, 0x180 ;  /* 0x0146000000007b1d */ /* 0x000fec0000010000 */
[----:B------:R-:W-:-:S02]  /*181d0*/  UMOV UR4, 0x400 ;  /* 0x0000040000047882 */ /* 0x000fc40000000000 */
[----:B0-----:R-:W-:-:S09]  /*181e0*/  ULEA UR4, UR5, UR4, 0x18 ;  /* 0x0000000405047291 */ /* 0x001fd2000f8ec03f */
[----:B------:R-:W0:Y:S04]  /*181f0*/  LDS.128 R4, [UR4+0x288d0] ;  /* 0x0288d004ff047984 */ /* 0x000e280008000c00 */
[----:B0-----:R1:W-:Y:S01]  /*18200*/  STL [R1+0x24], R5 ;  /* 0x0000240501007387 */ /* 0x0013e20000100800 */
[----:B------:R-:W-:Y:S02]  /*18210*/  R2UR UR44, R7 ;  /* 0x00000000072c72ca */ /* 0x000fe400000e0000 */
[----:B------:R-:W-:Y:S01]  /*18220*/  R2UR UR36, R6 ;  /* 0x00000000062472ca */ /* 0x000fe200000e0000 */
[----:B------:R1:W-:Y:S01]  /*18230*/  STL [R1+0x20], R4 ;  /* 0x0000200401007387 */ /* 0x0003e20000100800 */
[----:B------:R-:W-:Y:S06]  /*18240*/  BAR.ARV 0x4, 0x180 ;  /* 0x0106000000007b1d */ /* 0x000fec0000002000 */
[----:B------:R-:W-:Y:S07]  /*18250*/  BRA `(.L_x_6911) ;  /* 0x0000000800bc7947 */ /* 0x000fee0003800000 */
.L_x_6910:
[----:B------:R-:W0:Y:S01]  /*18260*/  S2R R0, SR_TID.X ;  /* 0x0000000000007919 */ /* 0x000e220000002100 */
        /* <DEDUP_REMOVED lines=40> */
.L_x_6916:
        /* <DEDUP_REMOVED lines=14> */
.L_x_6915:
[----:B------:R-:W-:Y:S05]  /*185d0*/  BSYNC B0 ;  /* 0x0000000000007941 */ /* 0x000fea0003800000 */
.L_x_6914:
        /* <DEDUP_REMOVED lines=22> */
.L_x_6912:
        /* <DEDUP_REMOVED lines=25> */
.L_x_6917:
        /* <DEDUP_REMOVED lines=58> */
.L_x_6913:
[----:B------:R0:W-:Y:S01]  /*18c70*/  STL [R1+0x20], R0 ;  /* 0x0000200001007387 */ /* 0x0001e20000100800 */
[----:B------:R-:W-:-:S03]  /*18c80*/  UMOV UR36, URZ ;  /* 0x0000003f00247c82 */ /* 0x000fc60008000000 */
[----:B------:R0:W-:Y:S02]  /*18c90*/  STL [R1+0x24], RZ ;  /* 0x000024ff01007387 */ /* 0x0001e40000100800 */
.L_x_6918:
        /* <DEDUP_REMOVED lines=11> */
.L_x_6911:
[----:B0-----:R-:W-:Y:S01]  /*18d50*/  IMAD.MOV.U32 R0, RZ, RZ, 0x1 ;  /* 0x00000001ff007424 */ /* 0x001fe200078e00ff */
        /* <DEDUP_REMOVED lines=44> */
[----:B------:R-:W-:Y:S01]  /*19020*/  IMAD.MOV.U32 R0, RZ, RZ, 0x1 ;  /* 0x00000001ff007424 */ /* 0x000fe200078e00ff */
[----:B------:R-:W-:Y:S01]  /*19030*/  LOP3.LUT R3, R3, 0x400, R2, 0xf8, !PT ;  /* 0x0000040003037812 */ /* 0x000fe200078ef802 */
[----:B------:R-:W-:-:S04]  /*19040*/  IMAD.MOV.U32 R2, RZ, RZ, 0x40 ;  /* 0x00000040ff027424 */ /* 0x000fc800078e00ff */
[----:B------:R-:W-:Y:S01]  /*19050*/  IMAD.IADD R3, R18, 0x1, R3 ;  /* 0x0000000112037824 */ /* 0x000fe200078e0203 */
[----:B------:R-:W-:-:S04]  /*19060*/  SEL R2, R2, 0xffffffc0, !P0 ;  /* 0xffffffc002027807 */ /* 0x000fc80004000000 */
[----:B------:R-:W-:Y:S04]  /*19070*/  STL [R1+0x30], R3 ;  /* 0x0000300301007387 */ /* 0x000fe80000100800 */
[----:B------:R-:W-:Y:S04]  /*19080*/  STL [R1+0x34], RZ ;  /* 0x000034ff01007387 */ /* 0x000fe80000100800 */
[----:B------:R0:W-:Y:S04]  /*19090*/  STL [R1+0x8], R0 ;  /* 0x0000080001007387 */ /* 0x0001e80000100800 */
[----:B------:R1:W-:Y:S01]  /*190a0*/  STL [R1+0x4], RZ ;  /* 0x000004ff01007387 */ /* 0x0003e20000100800 */
[----:B0-----:R-:W-:-:S05]  /*190b0*/  IMAD.IADD R0, R2, 0x1, R6 ;  /* 0x0000000102007824 */ /* 0x001fca00078e0206 */
[----:B------:R1:W-:Y:S02]  /*190c0*/  STL [R1+0x2c], R0 ;  /* 0x00002c0001007387 */ /* 0x0003e40000100800 */
.L_x_6992:
[----:B------:R-:W-:Y:S01]  /*190d0*/  ULDC.64 UR4, c[0x0][0xa28] ;  /* 0x00028a0000047ab9 */ /* 0x000fe20000000a00 */
[----:B-1----:R-:W-:Y:S01]  /*190e0*/  IMAD.MOV.U32 R0, RZ, RZ, RZ ;  /* 0x000000ffff007224 */ /* 0x002fe200078e00ff */
        /* <DEDUP_REMOVED lines=58> */
.L_x_6920:
        /* <DEDUP_REMOVED lines=10> */
.L_x_6921:
        /* <DEDUP_REMOVED lines=9> */
.L_x_6922:
        /* <DEDUP_REMOVED lines=32> */
.L_x_6924:
[----:B------:R-:W-:-:S11]  /*197c0*/  UISETP.NE.AND UP1, UPT, UR5, 0x1, UPT ;  /* 0x000000010500788c */ /* 0x000fd6000bf25270 */
[----:B------:R-:W-:Y:S02]  /*197d0*/  @UP1 ULDC.64 UR10, c[0x0][0x9e8] ;  /* 0x00027a00000a1ab9 */ /* 0x000fe40000000a00 */
[----:B------:R-:W-:-:S04]  /*197e0*/  UIMAD.WIDE.U32 UR6, UR8, UR10, URZ ;  /* 0x0000000a080672a5 */ /* 0x000fc8000f8e003f */
[----:B------:R-:W-:-:S12]  /*197f0*/  @UP1 USHF.R.U32.HI UR8, URZ, UR11, UR7 ;  /* 0x0000000b3f081299 */ /* 0x000fd80008011607 */
.L_x_6925:
[----:B------:R-:W-:-:S04]  /*19800*/  UIMAD UR8, UR8, UR5, UR5 ;  /* 0x00000005080872a4 */ /* 0x000fc8000f8e0205 */
[----:B------:R-:W-:-:S04]  /*19810*/  UISETP.LT.AND UP1, UPT, UR4, UR8, UPT ;  /* 0x000000080400728c */ /* 0x000fc8000bf21270 */
[----:B------:R-:W-:-:S12]  /*19820*/  USEL UR4, UR4, UR8, UP1 ;  /* 0x0000000804047287 */ /* 0x000fd80008800000 */
.L_x_6923:
[----:B------:R-:W-:Y:S01]  /*19830*/  R2UR UR12, R19 ;  /* 0x00000000130c72ca */ /* 0x000fe200000e0000 */
[----:B------:R-:W-:Y:S02]  /*19840*/  UIADD3 UR6, UR13, 0xbf, URZ ;  /* 0x000000bf0d067890 */ /* 0x000fe4000fffe03f */
[----:B------:R-:W-:Y:S01]  /*19850*/  UIADD3 UR8, UR4, 0xbf, URZ ;  /* 0x000000bf04087890 */ /* 0x000fe2000fffe03f */
[----:B------:R-:W-:Y:S01]  /*19860*/  @UP0 ULDC UR10, c[0x0][0x44c] ;  /* 0x00011300000a0ab9 */ /* 0x000fe20000000800 */
[----:B------:R-:W-:Y:S01]  /*19870*/  UIMAD.WIDE UR6, UR6, 0x2aaaaaab, URZ ;  /* 0x2aaaaaab060678a5 */ /* 0x000fe2000f8e023f */
[----:B------:R-:W-:Y:S01]  /*19880*/  @UP0 ULDC UR14, c[0x0][0x450] ;  /* 0x00011400000e0ab9 */ /* 0x000fe20000000800 */
[----:B------:R-:W-:Y:S02]  /*19890*/  UIMAD.WIDE UR8, UR8, 0x2aaaaaab, URZ ;  /* 0x2aaaaaab080878a5 */ /* 0x000fe4000f8e023f */
[----:B------:R-:W-:-:S04]  /*198a0*/  USHF.R.U32.HI UR4, URZ, 0x1f, UR7 ;  /* 0x0000001f3f047899 */ /* 0x000fc80008011607 */
[----:B------:R-:W-:Y:S02]  /*198b0*/  UIMAD.WIDE.U32 UR10, UR12, UR10, URZ ;  /* 0x0000000a0c0a72a5 */ /* 0x000fe4000f8e003f */
[----:B------:R-:W-:Y:S02]  /*198c0*/  USHF.R.U32.HI UR6, URZ, 0x1f, UR9 ;  /* 0x0000001f3f067899 */ /* 0x000fe40008011609 */
[----:B------:R-:W-:Y:S02]  /*198d0*/  @UP0 USHF.R.U32.HI UR12, URZ, UR14, UR11 ;  /* 0x0000000e3f0c0299 */ /* 0x000fe4000801160b */
[----:B------:R-:W-:Y:S02]  /*198e0*/  ULEA.HI.SX32 UR4, UR7, UR4, 0x1b ;  /* 0x0000000407047291 */ /* 0x000fe4000f8fda3f */
[----:B------:R-:W-:Y:S02]  /*198f0*/  UIADD3 UR12, UR12, UR13, -UR42 ;  /* 0x0000000d0c0c7290 */ /* 0x000fe4000fffe82a */
[----:B------:R-:W-:Y:S01]  /*19900*/  ULEA.HI.SX32 UR6, UR9, UR6, 0x1b ;  /* 0x0000000609067291 */ /* 0x000fe2000f8fda3f */
        /* <DEDUP_REMOVED lines=16> */
.L_x_6927:
[----:B------:R-:W-:-:S11]  /*19a10*/  UISETP.NE.AND UP0, UPT, UR5, 0x1, UPT ;  /* 0x000000010500788c */ /* 0x000fd6000bf05270 */
[----:B------:R-:W-:Y:S02]  /*19a20*/  @UP0 ULDC.64 UR8, c[0x0][0x9e8] ;  /* 0x00027a0000080ab9 */ /* 0x000fe40000000a00 */
[----:B------:R-:W-:-:S04]  /*19a30*/  UIMAD.WIDE.U32 UR6, UR12, UR8, URZ ;  /* 0x000000080c0672a5 */ /* 0x000fc8000f8e003f */
[----:B------:R-:W-:-:S12]  /*19a40*/  @UP0 USHF.R.U32.HI UR12, URZ, UR9, UR7 ;  /* 0x000000093f0c0299 */ /* 0x000fd80008011607 */
.L_x_6928:
[----:B------:R-:W-:-:S06]  /*19a50*/  UIMAD UR5, UR12, UR5, URZ ;  /* 0x000000050c0572a4 */ /* 0x000fcc000f8e023f */
[----:B------:R-:W-:-:S07]  /*19a60*/  VIMNMX R0, R0, UR5, !PT ;  /* 0x0000000500007c48 */ /* 0x000fce000ffe0100 */
.L_x_6926:
[----:B------:R-:W-:Y:S01]  /*19a70*/  IMAD.HI R0, R0, 0x2aaaaaab, RZ ;  /* 0x2aaaaaab00007827 */ /* 0x000fe200078e02ff */
[----:B------:R-:W-:Y:S04]  /*19a80*/  BSSY B7, `(.L_x_6929) ;  /* 0x000034e000077945 */ /* 0x000fe80003800000 */
[----:B------:R-:W-:-:S04]  /*19a90*/  SHF.R.U32.HI R2, RZ, 0x1f, R0 ;  /* 0x0000001fff027819 */ /* 0x000fc80000011600 */
[----:B------:R-:W-:-:S04]  /*19aa0*/  LEA.HI.SX32 R2, R0, R2, 0x1b ;  /* 0x0000000200027211 */ /* 0x000fc800078fdaff */
        /* <DEDUP_REMOVED lines=22> */
.L_x_6930:
        /* <DEDUP_REMOVED lines=20> */
.L_x_6933:
[----:B------:R-:W-:Y:S05]  /*19d50*/  BSYNC B6 ;  /* 0x0000000000067941 */ /* 0x000fea0003800000 */
.L_x_6932:
        /* <DEDUP_REMOVED lines=22> */
.L_x_6935:
[----:B------:R-:W-:Y:S05]  /*19ec0*/  BSYNC B6 ;  /* 0x0000000000067941 */ /* 0x000fea0003800000 */
.L_x_6934:
        /* <DEDUP_REMOVED lines=21> */
.L_x_6937:
[----:B------:R-:W-:Y:S05]  /*1a020*/  BSYNC B6 ;  /* 0x0000000000067941 */ /* 0x000fea0003800000 */
.L_x_6936:
        /* <DEDUP_REMOVED lines=19> */
.L_x_6939:
[----:B------:R-:W-:Y:S05]  /*1a160*/  BSYNC B6 ;  /* 0x0000000000067941 */ /* 0x000fea0003800000 */
.L_x_6938:
        /* <DEDUP_REMOVED lines=9> */
[----:B------:R-:W0:Y:S01]  /*1a200*/  S2R R0, SR_TID.X ;  /* 0x0000000000007919 */ /* 0x000e220000002100 */
[----:B------:R-:W-:-:S03]  /*1a210*/  ULDC.64 UR4, c[0x0][0xa08] ;  /* 0x0002820000047ab9 */ /* 0x000fc60000000a00 */
[----:B------:R1:W2:Y:S02]  /*1a220*/  @P0 LDG.E R8, desc[UR50][R2.64] ;  /* 0x0000003202080981 */ /* 0x0002a4000c1e1900 */
[----:B-1----:R-:W1:Y:S01]  /*1a230*/  LDC.64 R2, c[0x0][0x418] ;  /* 0x00010600ff027b82 */ /* 0x002e620000000a00 */
[----:B0-----:R-:W-:-:S04]  /*1a240*/  SHF.R.U32.HI R0, RZ, 0x5, R0 ;  /* 0x00000005ff007819 */ /* 0x001fc80000011600 */
[----:B------:R-:W-:Y:S02]  /*1a250*/  LOP3.LUT R0, R0, 0x3, RZ, 0xc0, !PT ;  /* 0x0000000300007812 */ /* 0x000fe400078ec0ff */
[----:B-1----:R-:W-:Y:S01]  /*1a260*/  LOP3.LUT P0, RZ, R2, UR4, RZ, 0xfc, !PT ;  /* 0x0000000402ff7c12 */ /* 0x002fe2000f80fcff */
[----:B------:R-:W-:-:S03]  /*1a270*/  UMOV UR4, 0xffffffff ;  /* 0xffffffff00047882 */ /* 0x000fc60000000000 */
[----:B------:R-:W-:Y:S02]  /*1a280*/  LOP3.LUT P0, RZ, R3, UR5, RZ, 0xfc, P0 ;  /* 0x0000000503ff7c12 */ /* 0x000fe4000800fcff */
[----:B--2---:R-:W-:Y:S01]  /*1a290*/  SHF.R.S32.HI R9, RZ, 0x1f, R8 ;  /* 0x0000001fff097819 */ /* 0x004fe20000011408 */
[----:B------:R0:W-:Y:S01]  /*1a2a0*/  STL [R1+0xc], R8 ;  /* 0x00000c0801007387 */ /* 0x0001e20000100800 */
[----:B------:R-:W-:-:S03]  /*1a2b0*/  SEL R17, R8, RZ, !P0 ;  /* 0x000000ff08117207 */ /* 0x000fc60004000000 */
[----:B------:R0:W-:Y:S01]  /*1a2c0*/  STL [R1+0x18], R9 ;  /* 0x0000180901007387 */ /* 0x0001e20000100800 */
[----:B------:R-:W-:Y:S05]  /*1a2d0*/  BRA.DIV UR4, `(.L_x_6940) ;  /* 0x0000004204247947 */ /* 0x000fea000b800000 */
[----:B------:R1:W2:Y:S02]  /*1a2e0*/  SHFL.IDX PT, R14, R0, RZ, 0x1f ;  /* 0x00001fff000e7589 */ /* 0x0002a400000e0000 */
.L_x_7011:
[----:B--2---:R-:W-:Y:S02]  /*1a2f0*/  ISETP.NE.AND P0, PT, R14, RZ, PT ;  /* 0x000000ff0e00720c */ /* 0x004fe40003f05270 */
[----:B------:R-:W-:Y:S02]  /*1a300*/  PLOP3.LUT P1, PT, PT, PT, PT, 0x8, 0x0 ;  /* 0x000000000000781c */ /* 0x000fe40003f2e170 */
[----:B------:R-:W-:-:S11]  /*1a310*/  LOP3.LUT R16, R16, 0xfffffffe, RZ, 0xc0, !PT ;  /* 0xfffffffe10107812 */ /* 0x000fd600078ec0ff */
[----:B------:R-:W-:Y:S01]  /*1a320*/  @P1 LOP3.LUT R16, R16, 0x1, RZ, 0xfc, !PT ;  /* 0x0000000110101812 */ /* 0x000fe200078efcff */
[----:B------:R-:W-:Y:S06]  /*1a330*/  @P0 BRA `(.L_x_6941) ;  /* 0x0000000400580947 */ /* 0x000fec0003800000 */
[----:B------:R-:W-:-:S06]  /*1a340*/  UIADD3 UR4, UR40, -0x1, URZ ;  /* 0xffffffff28047890 */ /* 0x000fcc000fffe03f */
[----:B-1----:R-:W-:Y:S01]  /*1a350*/  IMAD.U32 R0, RZ, RZ, UR4 ;  /* 0x00000004ff007e24 */ /* 0x002fe2000f8e00ff */
[----:B------:R-:W-:-:S03]  /*1a360*/  UMOV UR4, 0xffffffff ;  /* 0xffffffff00047882 */ /* 0x000fc60000000000 */
[----:B------:R-:W-:Y:S05]  /*1a370*/  BRA.DIV UR4, `(.L_x_6942) ;  /* 0x00000042041c7947 */ /* 0x000fea000b800000 */
[----:B------:R-:W-:-:S13]  /*1a380*/  ELECT P6, URZ, PT ;  /* 0x00000000003f782f */ /* 0x000fda00038c0000 */
.L_x_7014:
[----:B------:R-:W-:Y:S05]  /*1a390*/  @!P6 BRA `(.L_x_6941) ;  /* 0x000000040040e947 */ /* 0x000fea0003800000 */
[----:B------:R-:W-:-:S04]  /*1a3a0*/  ISETP.NE.U32.AND P0, PT, R2, RZ, PT ;  /* 0x000000ff0200720c */ /* 0x000fc80003f05070 */
[----:B------:R-:W-:-:S13]  /*1a3b0*/  ISETP.NE.AND.EX P0, PT, R3, RZ, PT, P0 ;  /* 0x000000ff0300720c */ /* 0x000fda0003f05300 */
        /* <DEDUP_REMOVED lines=18> */
.L_x_6943:
[----:B-1----:R-:W2:Y:S04]  /*1a4e0*/  LDL R3, [R1+0x4] ;  /* 0x0000040001037983 */ /* 0x002ea80000100800 */
[----:B------:R-:W3:Y:S01]  /*1a4f0*/  LDL R2, [R1+0x8] ;  /* 0x0000080001027983 */ /* 0x000ee20000100800 */
[----:B0-----:R-:W0:Y:S02]  /*1a500*/  S2R R8, SR_TID.X ;  /* 0x0000000000087919 */ /* 0x001e240000002100 */
[----:B0-----:R-:W-:-:S04]  /*1a510*/  LOP3.LUT R8, R8, 0x7f, RZ, 0xc0, !PT ;  /* 0x0000007f08087812 */ /* 0x001fc800078ec0ff */
[----:B------:R-:W-:Y:S01]  /*1a520*/  ISETP.NE.AND P1, PT, R8, RZ, PT ;  /* 0x000000ff0800720c */ /* 0x000fe20003f25270 */
[----:B--2---:R-:W-:Y:S01]  /*1a530*/  IMAD R4, R3, 0x8, R18 ;  /* 0x0000000803047824 */ /* 0x004fe200078e0212 */
[----:B---3--:R-:W-:-:S04]  /*1a540*/  SHF.L.U32 R3, R2, 0x1f, RZ ;  /* 0x0000001f02037819 */ /* 0x008fc800000006ff */
[----:B------:R-:W0:Y:S02]  /*1a550*/  SYNCS.PHASECHK.TRANS64.TRYWAIT P0, [R4+URZ+0x28880], R3 ;  /* 0x02888003040075a7 */ /* 0x000e24000800017f */
[----:B0-----:R-:W-:Y:S05]  /*1a560*/  @!P0 BRA `(.L_x_6944) ;  /* 0x0000003c00c08947 */ /* 0x001fea0003800000 */
.L_x_7015:
        /* <DEDUP_REMOVED lines=8> */
.L_x_6945:
        /* <DEDUP_REMOVED lines=13> */
[----:B------:R-:W-:-:S11]  /*1a6c0*/  R2UR UR35, R0 ;  /* 0x00000000002372ca */ /* 0x000fd600000e0000 */
[----:B------:R-:W-:-:S09]  /*1a6d0*/  UIADD3 UR32, UR32, 0xc400, URZ ;  /* 0x0000c40020207890 */ /* 0x000fd2000fffe03f */
[----:B------:R1:W-:Y:S01]  /*1a6e0*/  UTMALDG.4D [UR32], [UR4], desc[UR6] ;  /* 0x00000620040075b4 */ /* 0x0003e20008019000 */
[----:B------:R-:W2:Y:S02]  /*1a6f0*/  SYNCS.PHASECHK.TRANS64.TRYWAIT P0, [R4+URZ+0x28840], R3 ;  /* 0x02884003040075a7 */ /* 0x000ea4000800017f */
[----:B-12---:R-:W-:Y:S05]  /*1a700*/  @!P0 BRA `(.L_x_6946) ;  /* 0x0000003c006c8947 */ /* 0x006fea0003800000 */
.L_x_7016:
        /* <DEDUP_REMOVED lines=8> */
.L_x_6947:
        /* <DEDUP_REMOVED lines=16> */
[----:B--2---:R-:W-:-:S04]  /*1a890*/  NOP ;  /* 0x0000000000007918 */ /* 0x004fc80000000000 */
.L_x_6941:
[----:B------:R-:W-:Y:S05]  /*1a8a0*/  WARPSYNC.ALL ;  /* 0x0000000000007948 */ /* 0x000fea0003800000 */
[----:B-1----:R-:W-:Y:S01]  /*1a8b0*/  VIADD R0, R18, 0x18400 ;  /* 0x0001840012007836 */ /* 0x002fe20000000000 */
[----:B------:R-:W-:Y:S01]  /*1a8c0*/  USHF.R.S32.HI UR4, URZ, 0x1f, UR45 ;  /* 0x0000001f3f047899 */ /* 0x000fe2000801142d */
        /* <DEDUP_REMOVED lines=25> */
.L_x_6949:
[----:B------:R-:W-:Y:S05]  /*1aa60*/  BSYNC B6 ;  /* 0x0000000000067941 */ /* 0x000fea0003800000 */
.L_x_6948:
[----:B0-----:R0:W5:Y:S01]  /*1aa70*/  LDL R9, [R1+0x30] ;  /* 0x0000300001097983 */ /* 0x0011620000100800 */
[----:B------:R-:W1:Y:S01]  /*1aa80*/  LDC R8, c[0x0][0x448] ;  /* 0x00011200ff087b82 */ /* 0x000e620000000800 */
[----:B------:R-:W2:Y:S01]  /*1aa90*/  S2R R2, SR_TID.X ;  /* 0x0000000000027919 */ /* 0x000ea20000002100 */
[----:B------:R-:W3:Y:S01]  /*1aaa0*/  S2R R0, SR_TID.X ;  /* 0x0000000000007919 */ /* 0x000ee20000002100 */
[----:B------:R-:W-:Y:S01]  /*1aab0*/  USHF.R.S32.HI UR4, URZ, 0x1f, UR36 ;  /* 0x0000001f3f047899 */ /* 0x000fe20008011424 */
[----:B------:R-:W-:Y:S01]  /*1aac0*/  ULDC.64 UR8, c[0x0][0x2d8] ;  /* 0x0000b60000087ab9 */ /* 0x000fe20000000a00 */
[----:B------:R-:W-:Y:S02]  /*1aad0*/  ULDC.64 UR10, c[0x0][0xa00] ;  /* 0x00028000000a7ab9 */ /* 0x000fe40000000a00 */
[----:B------:R-:W-:Y:S02]  /*1aae0*/  UIMAD UR7, UR4, UR8, URZ ;  /* 0x00000008040772a4 */ /* 0x000fe4000f8e023f */
[----:B------:R-:W-:Y:S01]  /*1aaf0*/  UISETP.NE.U32.AND UP0, UPT, UR10, URZ, UPT ;  /* 0x0000003f0a00728c */ /* 0x000fe2000bf05070 */
[----:B-1----:R-:W-:Y:S01]  /*1ab00*/  ISETP.NE.AND P0, PT, R8, 0x1, PT ;  /* 0x000000010800780c */ /* 0x002fe20003f05270 */
[----:B------:R-:W-:Y:S01]  /*1ab10*/  UMOV UR4, UR48 ;  /* 0x0000003000047c82 */ /* 0x000fe20008000000 */
[----:B------:R-:W-:Y:S01]  /*1ab20*/  UMOV UR5, UR37 ;  /* 0x0000002500057c82 */ /* 0x000fe20008000000 */
[----:B--2---:R-:W-:Y:S01]  /*1ab30*/  LOP3.LUT R2, R2, 0x7f, RZ, 0xc0, !PT ;  /* 0x0000007f02027812 */ /* 0x004fe200078ec0ff */
[----:B---3--:R-:W-:-:S03]  /*1ab40*/  IMAD.SHL.U32 R0, R0, 0x10, RZ ;  /* 0x0000001000007824 */ /* 0x008fc600078e00ff */
[----:B------:R-:W-:Y:S01]  /*1ab50*/  SHF.R.U32.HI R2, RZ, 0x3, R2 ;  /* 0x00000003ff027819 */ /* 0x000fe20000011602 */
[----:B------:R-:W-:-:S05]  /*1ab60*/  UIMAD.WIDE.U32 UR4, UR36, UR8, UR4 ;  /* 0x00000008240472a5 */ /* 0x000fca000f8e0004 */
[----:B------:R-:W1:Y:S01]  /*1ab70*/  @P0 LDC R3, c[0x0][0x450] ;  /* 0x00011400ff030b82 */ /* 0x000e620000000800 */
[----:B------:R-:W-:Y:S01]  /*1ab80*/  UIMAD UR7, UR36, UR9, UR7 ;  /* 0x00000009240772a4 */ /* 0x000fe2000f8e0207 */
[----:B------:R-:W-:Y:S01]  /*1ab90*/  LOP3.LUT R0, R2, 0x70, R0, 0xf8, !PT ;  /* 0x0000007002007812 */ /* 0x000fe200078ef800 */
[----:B------:R-:W-:Y:S02]  /*1aba0*/  UISETP.NE.AND.EX UP0, UPT, UR11, URZ, UPT, UP0 ;  /* 0x0000003f0b00728c */ /* 0x000fe4000bf05300 */
[----:B------:R-:W-:Y:S01]  /*1abb0*/  UIADD3 UR5, UR5, UR7, URZ ;  /* 0x0000000705057290 */ /* 0x000fe2000fffe03f */
[----:B------:R-:W-:Y:S02]  /*1abc0*/  ULDC.64 UR8, c[0x0][0x2e0] ;  /* 0x0000b80000087ab9 */ /* 0x000fe40000000a00 */
[----:B------:R-:W2:Y:S01]  /*1abd0*/  @P0 LDC R2, c[0x0][0x44c] ;  /* 0x00011300ff020b82 */ /* 0x000ea20000000800 */
[----:B------:R-:W-:Y:S01]  /*1abe0*/  USEL UR7, UR44, URZ, !UP0 ;  /* 0x0000003f2c077287 */ /* 0x000fe2000c000000 */
[----:B------:R-:W-:-:S03]  /*1abf0*/  IMAD.IADD R0, R0, 0x1, R19 ;  /* 0x0000000100007824 */ /* 0x000fc600078e0213 */
[----:B------:R-:W-:Y:S02]  /*1ac00*/  UIMAD.WIDE.U32 UR4, UR7, UR8, UR4 ;  /* 0x00000008070472a5 */ /* 0x000fe4000f8e0004 */
[----:B------:R-:W-:-:S04]  /*1ac10*/  USHF.R.S32.HI UR6, URZ, 0x1f, UR44 ;  /* 0x0000001f3f067899 */ /* 0x000fc8000801142c */
[----:B------:R-:W-:Y:S01]  /*1ac20*/  IMAD.U32 R7, RZ, RZ, UR5 ;  /* 0x00000005ff077e24 */ /* 0x000fe2000f8e00ff */
[----:B------:R-:W-:-:S05]  /*1ac30*/  USEL UR6, UR6, URZ, !UP0 ;  /* 0x0000003f06067287 */ /* 0x000fca000c000000 */
[----:B------:R-:W3:Y:S01]  /*1ac40*/  S2R R7, SR_TID.X ;  /* 0x0000000000077919 */ /* 0x000ee20000002100 */
[----:B------:R-:W-:Y:S01]  /*1ac50*/  UIMAD UR6, UR6, UR8, URZ ;  /* 0x00000008060672a4 */ /* 0x000fe2000f8e023f */
[----:B------:R-:W-:Y:S02]  /*1ac60*/  IMAD.MOV.U32 R4, RZ, RZ, R0 ;  /* 0x000000ffff047224 */ /* 0x000fe400078e0000 */
[----:B--2---:R-:W-:Y:S01]  /*1ac70*/  @P0 IMAD.HI.U32 R2, R0, R2, RZ ;  /* 0x0000000200020227 */ /* 0x004fe200078e00ff */
[----:B------:R-:W-:-:S04]  /*1ac80*/  UIMAD UR6, UR7, UR9, UR6 ;  /* 0x00000009070672a4 */ /* 0x000fc8000f8e0206 */
[----:B-1----:R-:W-:Y:S01]  /*1ac90*/  @P0 SHF.R.U32.HI R4, RZ, R3, R2 ;  /* 0x00000003ff040219 */ /* 0x002fe20000011602 */
[----:B------:R-:W-:Y:S01]  /*1aca0*/  UIADD3 UR6, UR5, UR6, URZ ;  /* 0x0000000605067290 */ /* 0x000fe2000fffe03f */
[----:B------:R-:W-:Y:S02]  /*1acb0*/  IMAD.U32 R6, RZ, RZ, UR4 ;  /* 0x00000004ff067e24 */ /* 0x000fe4000f8e00ff */
[--C-:B------:R-:W-:Y:S01]  /*1acc0*/  SHF.R.S32.HI R5, RZ, 0x1f, R4.reuse ;  /* 0x0000001fff057819 */ /* 0x100fe20000011404 */
[----:B------:R-:W-:Y:S01]  /*1acd0*/  IMAD.MOV R2, RZ, RZ, -R4 ;  /* 0x000000ffff027224 */ /* 0x000fe200078e0a04 */
[----:B------:R-:W-:Y:S01]  /*1ace0*/  ULDC.64 UR4, c[0x0][0x2d0] ;  /* 0x0000b40000047ab9 */ /* 0x000fe20000000a00 */
[----:B------:R-:W-:Y:S02]  /*1acf0*/  IMAD.U32 R3, RZ, RZ, UR6 ;  /* 0x00000006ff037e24 */ /* 0x000fe4000f8e00ff */
[----:B------:R-:W-:Y:S02]  /*1ad00*/  IMAD R0, R8, R2, R0 ;  /* 0x0000000208007224 */ /* 0x000fe400078e0200 */
[----:B------:R-:W-:-:S02]  /*1ad10*/  IMAD.MOV.U32 R2, RZ, RZ, R6 ;  /* 0x000000ffff027224 */ /* 0x000fc400078e0006 */
        /* <DEDUP_REMOVED lines=8> */
[----:B---3--:R-:W-:Y:S02]  /*1ada0*/  IMAD.SHL.U32 R10, R7, 0x10, RZ ;  /* 0x00000010070a7824 */ /* 0x008fe400078e00ff */
[----:B------:R-:W-:Y:S01]  /*1adb0*/  IMAD R0, R0, UR5, R4 ;  /* 0x0000000500007c24 */ /* 0x000fe2000f8e0204 */
[----:B------:R-:W-:Y:S02]  /*1adc0*/  ULDC.64 UR4, c[0x0][0x280] ;  /* 0x0000a00000047ab9 */ /* 0x000fe40000000a00 */
[----:B------:R-:W-:Y:S01]  /*1add0*/  IADD3 R4, P0, R2, UR4, RZ ;  /* 0x0000000402047c10 */ /* 0x000fe2000ff1e0ff */
[----:B------:R-:W-:Y:S01]  /*1ade0*/  ULDC UR4, c[0x0][0x2b8] ;  /* 0x0000ae0000047ab9 */ /* 0x000fe20000000800 */
[----:B------:R-:W-:Y:S02]  /*1adf0*/  LOP3.LUT R10, R10, 0x70, RZ, 0xc0, !PT ;  /* 0x000000700a0a7812 */ /* 0x000fe400078ec0ff */
[----:B------:R-:W-:Y:S02]  /*1ae00*/  IADD3.X R0, R3, UR5, R0, P0, !PT ;  /* 0x0000000503007c10 */ /* 0x000fe400087fe400 */
[----:B------:R-:W-:Y:S01]  /*1ae10*/  ISETP.GE.AND P0, PT, R10, UR4, PT ;  /* 0x000000040a007c0c */ /* 0x000fe2000bf06270 */
[----:B------:R-:W-:-:S03]  /*1ae20*/  UMOV UR4, 0xffffffff ;  /* 0xffffffff00047882 */ /* 0x000fc60000000000 */
[----:B0-----:R-:W-:Y:S09]  /*1ae30*/  BRA.DIV UR4, `(.L_x_6950) ;  /* 0x0000003604b47947 */ /* 0x001ff2000b800000 */
[----:B------:R-:W0:Y:S01]  /*1ae40*/  S2R R5, SR_TID.X ;  /* 0x0000000000057919 */ /* 0x000e220000002100 */
[----:B------:R-:W-:Y:S01]  /*1ae50*/  IMAD R2, R8, UR42, RZ ;  /* 0x0000002a08027c24 */ /* 0x000fe2000f8e02ff */
[----:B------:R-:W1:Y:S04]  /*1ae60*/  SHFL.IDX PT, R7, R4, RZ, 0x181f ;  /* 0x00181fff04077589 */ /* 0x000e6800000e0000 */
[----:B------:R-:W2:Y:S04]  /*1ae70*/  SHFL.IDX PT, R6, R0, RZ, 0x181f ;  /* 0x00181fff00067589 */ /* 0x000ea800000e0000 */
[----:B------:R-:W-:Y:S01]  /*1ae80*/  SHFL.IDX PT, R8, R0, 0x1, 0x181f ;  /* 0x00381f0000087f89 */ /* 0x000fe200000e0000 */
[----:B0-----:R-:W-:-:S04]  /*1ae90*/  LOP3.LUT R5, R5, 0x7f, RZ, 0xc0, !PT ;  /* 0x0000007f05057812 */ /* 0x001fc800078ec0ff */
[----:B------:R-:W-:-:S05]  /*1aea0*/  SHF.R.U32.HI R5, RZ, 0x3, R5 ;  /* 0x00000003ff057819 */ /* 0x000fca0000011605 */
[----:B------:R-:W-:-:S04]  /*1aeb0*/  IMAD.IADD R3, R5, 0x1, R19 ;  /* 0x0000000105037824 */ /* 0x000fc800078e0213 */
[C---:B------:R-:W-:Y:S01]  /*1aec0*/  VIADD R5, R3.reuse, 0x10 ;  /* 0x0000001003057836 */ /* 0x040fe20000000000 */
[----:B------:R-:W-:-:S04]  /*1aed0*/  ISETP.GE.AND P1, PT, R3, R2, PT ;  /* 0x000000020300720c */ /* 0x000fc80003f26270 */
[----:B------:R-:W-:Y:S02]  /*1aee0*/  ISETP.GE.AND P2, PT, R5, R2, PT ;  /* 0x000000020500720c */ /* 0x000fe40003f46270 */
[----:B------:R-:W0:Y:S07]  /*1aef0*/  SHFL.IDX PT, R5, R4, 0x1, 0x181f ;  /* 0x00381f0004057f89 */ /* 0x000e2e00000e0000 */
[----:B-1----:R-:W-:-:S05]  /*1af00*/  @!P1 IADD3 R7, P3, R10, R7, RZ ;  /* 0x000000070a079210 */ /* 0x002fca0007f7e0ff */
[----:B--2---:R-:W-:-:S05]  /*1af10*/  @!P1 IMAD.X R6, RZ, RZ, R6, P3 ;  /* 0x000000ffff069224 */ /* 0x004fca00018e0606 */
[----:B------:R-:W-:-:S04]  /*1af20*/  @!P1 LOP3.LUT R7, R7, R6, RZ, 0x3c, !PT ;  /* 0x0000000607079212 */ /* 0x000fc800078e3cff */
[----:B------:R-:W-:-:S04]  /*1af30*/  @!P1 LOP3.LUT R6, R7, R6, RZ, 0x3c, !PT ;  /* 0x0000000607069212 */ /* 0x000fc800078e3cff */
[----:B------:R-:W-:-:S05]  /*1af40*/  @!P1 LOP3.LUT R7, R7, R6, RZ, 0x3c, !PT ;  /* 0x0000000607079212 */ /* 0x000fca00078e3cff */
[----:B-----5:R0:W-:Y:S02]  /*1af50*/  @!P1 LDGSTS.E.BYPASS.LTC128B.128 [R9+0x18400], desc[UR50][R6.64], !P0 ;  /* 0x1840000006099fae */ /* 0x0201e4000c101d72 */
[----:B0-----:R-:W-:Y:S01]  /*1af60*/  @!P2 IADD3 R7, P1, R10, R5, RZ ;  /* 0x000000050a07a210 */ /* 0x001fe20007f3e0ff */
[----:B------:R-:W-:-:S04]  /*1af70*/  VIADD R5, R3, 0x20 ;  /* 0x0000002003057836 */ /* 0x000fc80000000000 */
[----:B------:R-:W-:Y:S01]  /*1af80*/  @!P2 IMAD.X R6, RZ, RZ, R8, P1 ;  /* 0x000000ffff06a224 */ /* 0x000fe200008e0608 */
[----:B------:R-:W-:Y:S01]  /*1af90*/  ISETP.GE.AND P1, PT, R5, R2, PT ;  /* 0x000000020500720c */ /* 0x000fe20003f26270 */
[----:B------:R-:W-:-:S03]  /*1afa0*/  VIADD R5, R3, 0x30 ;  /* 0x0000003003057836 */ /* 0x000fc60000000000 */
[----:B------:R-:W-:-:S04]  /*1afb0*/  @!P2 LOP3.LUT R7, R7, R6, RZ, 0x3c, !PT ;  /* 0x000000060707a212 */ /* 0x000fc800078e3cff */
[----:B------:R-:W-:-:S04]  /*1afc0*/  @!P2 LOP3.LUT R6, R7, R6, RZ, 0x3c, !PT ;  /* 0x000000060706a212 */ /* 0x000fc800078e3cff */
[----:B------:R-:W-:-:S05]  /*1afd0*/  @!P2 LOP3.LUT R7, R7, R6, RZ, 0x3c, !PT ;  /* 0x000000060707a212 */ /* 0x000fca00078e3cff */
[----:B------:R0:W-:Y:S04]  /*1afe0*/  @!P2 LDGSTS.E.BYPASS.LTC128B.128 [R9+0x18c00], desc[UR50][R6.64], !P0 ;  /* 0x18c000000609afae */ /* 0x0001e8000c101d72 */
[----:B0-----:R-:W0:Y:S04]  /*1aff0*/  SHFL.IDX PT, R7, R4, 0x2, 0x181f ;  /* 0x00581f0004077f89 */ /* 0x001e2800000e0000 */
[----:B------:R-:W1:Y:S01]  /*1b000*/  SHFL.IDX PT, R6, R0, 0x2, 0x181f ;  /* 0x00581f0000067f89 */ /* 0x000e6200000e0000 */
[----:B0-----:R-:W-:-:S05]  /*1b010*/  @!P1 IADD3 R7, P2, R10, R7, RZ ;  /* 0x000000070a079210 */ /* 0x001fca0007f5e0ff */
[----:B-1----:R-:W-:-:S05]  /*1b020*/  @!P1 IMAD.X R6, RZ, RZ, R6, P2 ;  /* 0x000000ffff069224 */ /* 0x002fca00010e0606 */
[----:B------:R-:W-:-:S04]  /*1b030*/  @!P1 LOP3.LUT R7, R7, R6, RZ, 0x3c, !PT ;  /* 0x0000000607079212 */ /* 0x000fc800078e3cff */
[----:B------:R-:W-:-:S04]  /*1b040*/  @!P1 LOP3.LUT R6, R7, R6, RZ, 0x3c, !PT ;  /* 0x0000000607069212 */ /* 0x000fc800078e3cff */
[----:B------:R-:W-:-:S05]  /*1b050*/  @!P1 LOP3.LUT R7, R7, R6, RZ, 0x3c, !PT ;  /* 0x0000000607079212 */ /* 0x000fca00078e3cff */
        /* <DEDUP_REMOVED lines=31> */
[----:B------:R-:W-:-:S03]  /*1b250*/  ISETP.GE.AND P1, PT, R5, R2, PT ;  /* 0x000000020500720c */ /* 0x000fc60003f26270 */
[----:B0-----:R-:W0:Y:S04]  /*1b260*/  SHFL.IDX PT, R7, R4, 0x6, 0x181f ;  /* 0x00d81f0004077f89 */ /* 0x001e2800000e0000 */
[----:B------:R-:W1:Y:S04]  /*1b270*/  SHFL.IDX PT, R6, R0, 0x6, 0x181f ;  /* 0x00d81f0000067f89 */ /* 0x000e6800000e0000 */
[----:B------:R-:W2:Y:S04]  /*1b280*/  SHFL.IDX PT, R0, R0, 0x7, 0x181f ;  /* 0x00f81f0000007f89 */ /* 0x000ea800000e0000 */
[----:B------:R-:W3:Y:S01]  /*1b290*/  SHFL.IDX PT, R4, R4, 0x7, 0x181f ;  /* 0x00f81f0004047f89 */ /* 0x000ee200000e0000 */
[----:B0-----:R-:W-:-:S05]  /*1b2a0*/  @!P1 IADD3 R7, P2, R10, R7, RZ ;  /* 0x000000070a079210 */ /* 0x001fca0007f5e0ff */
[----:B-1----:R-:W-:-:S05]  /*1b2b0*/  @!P1 IMAD.X R6, RZ, RZ, R6, P2 ;  /* 0x000000ffff069224 */ /* 0x002fca00010e0606 */
[----:B------:R-:W-:-:S04]  /*1b2c0*/  @!P1 LOP3.LUT R7, R7, R6, RZ, 0x3c, !PT ;  /* 0x0000000607079212 */ /* 0x000fc800078e3cff */
[----:B------:R-:W-:-:S04]  /*1b2d0*/  @!P1 LOP3.LUT R6, R7, R6, RZ, 0x3c, !PT ;  /* 0x0000000607069212 */ /* 0x000fc800078e3cff */
[----:B------:R-:W-:-:S05]  /*1b2e0*/  @!P1 LOP3.LUT R7, R7, R6, RZ, 0x3c, !PT ;  /* 0x0000000607079212 */ /* 0x000fca00078e3cff */
[----:B--23--:R1:W-:Y:S02]  /*1b2f0*/  @!P1 LDGSTS.E.BYPASS.LTC128B.128 [R9+0x1b400], desc[UR50][R6.64], !P0 ;  /* 0x1b40000006099fae */ /* 0x00c3e4000c101d72 */
.L_x_7033:
[----:B------:R-:W-:-:S05]  /*1b300*/  VIADD R3, R3, 0x70 ;  /* 0x0000007003037836 */ /* 0x000fca0000000000 */
[----:B------:R-:W-:-:S13]  /*1b310*/  ISETP.GE.AND P1, PT, R3, R2, PT ;  /* 0x000000020300720c */ /* 0x000fda0003f26270 */
[----:B------:R-:W-:-:S05]  /*1b320*/  @!P1 IADD3 R2, P2, R10, R4, RZ ;  /* 0x000000040a029210 */ /* 0x000fca0007f5e0ff */
[----:B------:R-:W-:-:S05]  /*1b330*/  @!P1 IMAD.X R3, RZ, RZ, R0, P2 ;  /* 0x000000ffff039224 */ /* 0x000fca00010e0600 */
[----:B------:R-:W-:Y:S01]  /*1b340*/  @!PT LDS RZ, [RZ] ;  /* 0x00000000fffff984 */ /* 0x000fe20000000800 */
[----:B------:R-:W-:Y:S01]  /*1b350*/  @!PT LDS RZ, [RZ] ;  /* 0x00000000fffff984 */ /* 0x000fe20000000800 */
[----:B------:R-:W-:Y:S01]  /*1b360*/  @!PT LDS RZ, [RZ] ;  /* 0x00000000fffff984 */ /* 0x000fe20000000800 */
[----:B------:R2:W-:Y:S01]  /*1b370*/  @!P1 LDGSTS.E.BYPASS.LTC128B.128 [R9+0x1bc00], desc[UR50][R2.64], !P0 ;  /* 0x1bc0000002099fae */ /* 0x0005e2000c101d72 */
[----:B------:R-:W-:Y:S01]  /*1b380*/  PLOP3.LUT P0, PT, PT, PT, PT, 0x80, 0x0 ;  /* 0x000000000000781c */ /* 0x000fe20003f0f070 */
[----:B------:R-:W-:-:S12]  /*1b390*/  NOP ;  /* 0x0000000000007918 */ /* 0x000fd80000000000 */
.L_x_6951:
        /* <DEDUP_REMOVED lines=18> */
.L_x_7034:
[----:B------:R-:W-:Y:S05]  /*1b4c0*/  BSYNC B0 ;  /* 0x0000000000007941 */ /* 0x000fea0003800000 */
.L_x_6952:
[----:B------:R-:W3:Y:S01]  /*1b4d0*/  LDL R2, [R1+0x1c] ;  /* 0x00001c0001027983 */ /* 0x000ee20000100800 */
[----:B------:R-:W-:-:S06]  /*1b4e0*/  UIADD3 UR4, UR40, -0x2, URZ ;  /* 0xfffffffe28047890 */ /* 0x000fcc000fffe03f */
[----:B---3--:R-:W-:-:S13]  /*1b4f0*/  ISETP.LE.AND P0, PT, R2, UR4, PT ;  /* 0x0000000402007c0c */ /* 0x008fda000bf03270 */
[----:B------:R-:W-:Y:S05]  /*1b500*/  @!P0 BRA `(.L_x_6954) ;  /* 0x0000001000348947 */ /* 0x000fea0003800000 */
[----:B--2---:R2:W5:Y:S04]  /*1b510*/  LDL.LU R0, [R1+0x4] ;  /* 0x0000040001007983 */ /* 0x0045680000300800 */
[----:B01----:R2:W5:Y:S01]  /*1b520*/  LDL.LU R6, [R1+0x8] ;  /* 0x0000080001067983 */ /* 0x0035620000300800 */
[----:B------:R-:W-:-:S07]  /*1b530*/  IMAD.U32 R20, RZ, RZ, UR4 ;  /* 0x00000004ff147e24 */ /* 0x000fce000f8e00ff */
.L_x_6974:
[----:B-----5:R-:W-:Y:S01]  /*1b540*/  VIADD R3, R0, 0x1 ;  /* 0x0000000100037836 */ /* 0x020fe20000000000 */
[----:B------:R-:W-:Y:S01]  /*1b550*/  LOP3.LUT P1, RZ, R16, 0x1, RZ, 0xc0, !PT ;  /* 0x0000000110ff7812 */ /* 0x000fe2000782c0ff */
        /* <DEDUP_REMOVED lines=33> */
.L_x_6957:
        /* <DEDUP_REMOVED lines=8> */
.L_x_7035:
[----:B------:R-:W-:Y:S05]  /*1b7f0*/  BSYNC B1 ;  /* 0x0000000000017941 */ /* 0x000fea0003800000 */
.L_x_6958:
        /* <DEDUP_REMOVED lines=9> */
.L_x_6961:
[----:B------:R-:W-:Y:S05]  /*1b890*/  BSYNC B1 ;  /* 0x0000000000017941 */ /* 0x000fea0003800000 */
.L_x_6960:
[----:B------:R-:W3:Y:S04]  /*1b8a0*/  LDL R2, [R1+0x4] ;  /* 0x0000040001027983 */ /* 0x000ee80000100800 */
[----:B------:R-:W4:Y:S01]  /*1b8b0*/  LDL R5, [R1+0x28] ;  /* 0x0000280001057983 */ /* 0x000f220000100800 */
[----:B0-----:R-:W-:Y:S01]  /*1b8c0*/  IMAD.MOV.U32 R9, RZ, RZ, RZ ;  /* 0x000000ffff097224 */ /* 0x001fe200078e00ff */
        /* <DEDUP_REMOVED lines=10> */
.L_x_6962:
        /* <DEDUP_REMOVED lines=13> */
.L_x_7036:
[----:B------:R-:W-:Y:S05]  /*1ba40*/  BSYNC B1 ;  /* 0x0000000000017941 */ /* 0x000fea0003800000 */
.L_x_6963:
        /* <DEDUP_REMOVED lines=11> */
.L_x_6966:
[----:B------:R-:W-:Y:S05]  /*1bb00*/  BSYNC B1 ;  /* 0x0000000000017941 */ /* 0x000fea0003800000 */
.L_x_6965:
        /* <DEDUP_REMOVED lines=8> */
.L_x_6967:
        /* <DEDUP_REMOVED lines=10> */
.L_x_6956:
[----:B------:R-:W-:Y:S05]  /*1bc30*/  BSYNC B0 ;  /* 0x0000000000007941 */ /* 0x000fea0003800000 */
.L_x_6955:
[----:B------:R-:W-:-:S06]  /*1bc40*/  UISETP.NE.AND UP0, UPT, UR39, 0x3, UPT ;  /* 0x000000032700788c */ /* 0x000fcc000bf05270 */
[----:B------:R-:W-:-:S13]  /*1bc50*/  PLOP3.LUT P0, PT, PT, PT, UP0, 0x80, 0x0 ;  /* 0x000000000000781c */ /* 0x000fda0003f0f008 */
[----:B------:R-:W-:Y:S05]  /*1bc60*/  @!P0 BRA `(.L_x_6968) ;  /* 0x0000000000048947 */ /* 0x000fea0003800000 */
[----:B------:R-:W-:Y:S01]  /*1bc70*/  BPT.TRAP 0x1 ;  /* 0x000000040000795c */ /* 0x000fe20000300000 */
.L_x_6968:
        /* <DEDUP_REMOVED lines=8> */
.L_x_7037:
[----:B------:R-:W-:Y:S05]  /*1bd00*/  BSYNC B0 ;  /* 0x0000000000007941 */ /* 0x000fea0003800000 */
.L_x_6969:
[----:B------:R-:W-:Y:S05]  /*1bd10*/  @!P1 BRA `(.L_x_6971) ;  /* 0x0000000000049947 */ /* 0x000fea0003800000 */
[----:B------:R-:W-:Y:S01]  /*1bd20*/  BPT.TRAP 0x1 ;  /* 0x000000040000795c */ /* 0x000fe20000300000 */
.L_x_6971:
[----:B-1----:R-:W-:Y:S01]  /*1bd30*/  SHF.L.U32 R2, R6, 0x1f, RZ ;  /* 0x0000001f06027819 */ /* 0x002fe200000006ff */
[----:B------:R-:W-:-:S03]  /*1bd40*/  IMAD R0, R0, 0x6000, RZ ;  /* 0x0000600000007824 */ /* 0x000fc600078e02ff */
[----:B------:R-:W1:Y:S02]  /*1bd50*/  SYNCS.PHASECHK.TRANS64.TRYWAIT P0, [R21+URZ+0x28860], R2 ;  /* 0x02886002150075a7 */ /* 0x000e64000800017f */
[----:B-1----:R-:W-:Y:S05]  /*1bd60*/  @!P0 BRA `(.L_x_6972) ;  /* 0x0000003000e48947 */ /* 0x002fea0003800000 */
.L_x_7038:
[----:B------:R-:W1:Y:S04]  /*1bd70*/  LDL R12, [R1] ;  /* 0x00000000010c7983 */ /* 0x000e680000100800 */
[----:B------:R-:W3:Y:S04]  /*1bd80*/  LDL R3, [R1+0x2c] ;  /* 0x00002c0001037983 */ /* 0x000ee80000100800 */
[----:B------:R-:W4:Y:S04]  /*1bd90*/  LDL R13, [R1+0x14] ;  /* 0x00001400010d7983 */ /* 0x000f280000100800 */
[----:B------:R0:W-:Y:S04]  /*1bda0*/  STL [R1+0x38], R16 ;  /* 0x0000381001007387 */ /* 0x0001e80000100800 */
[----:B0-----:R-:W4:Y:S01]  /*1bdb0*/  LDL R16, [R1+0x10] ;  /* 0x0000100001107983 */ /* 0x001f220000100800 */
[----:B------:R-:W-:Y:S05]  /*1bdc0*/  WARPSYNC.ALL ;  /* 0x0000000000007948 */ /* 0x000fea0003800000 */
[----:B------:R-:W0:Y:S02]  /*1bdd0*/  S2R R14, SR_TID.X ;  /* 0x00000000000e7919 */ /* 0x000e240000002100 */
[----:B0-----:R-:W-:-:S02]  /*1bde0*/  LOP3.LUT P0, RZ, R14, 0x4, RZ, 0xc0, !PT ;  /* 0x000000040eff7812 */ /* 0x001fc4000780c0ff */
[----:B-1----:R-:W-:-:S05]  /*1bdf0*/  LOP3.LUT R2, R0, R12, RZ, 0xfc, !PT ;  /* 0x0000000c00027212 */ /* 0x002fca00078efcff */
        /* <DEDUP_REMOVED lines=32> */
[----:B---3--:R-:W-:Y:S01]  /*1c000*/  IMAD.MOV.U32 R15, RZ, RZ, R11 ;  /* 0x000000ffff0f7224 */ /* 0x008fe200078e000b */
        /* <DEDUP_REMOVED lines=16> */
[----:B---3--:R-:W-:Y:S01]  /*1c110*/  IMAD.MOV.U32 R15, RZ, RZ, R11 ;  /* 0x000000ffff0f7224 */ /* 0x008fe200078e000b */
        /* <DEDUP_REMOVED lines=34> */
[----:B---3--:R-:W-:-:S05]  /*1c340*/  IMAD.MOV.U32 R15, RZ, RZ, R11 ;  /* 0x000000ffff0f7224 */ /* 0x008fca00078e000b */
        /* <DEDUP_REMOVED lines=27> */
.L_x_6973:
[----:B------:R-:W1:Y:S01]  /*1c500*/  S2R R0, SR_TID.X ;  /* 0x0000000000007919 */ /* 0x000e620000002100 */
[----:B0-----:R0:W-:Y:S01]  /*1c510*/  SYNCS.ARRIVE.TRANS64.A1T0 RZ, [R21+URZ+0x28850], RZ ;  /* 0x028850ff15ff79a7 */ /* 0x0011e2000810003f */
[----:B------:R3:W5:Y:S01]  /*1c520*/  LDL R6, [R1+0x8] ;  /* 0x0000080001067983 */ /* 0x0007620000100800 */
[----:B-1----:R-:W-:-:S03]  /*1c530*/  LOP3.LUT R2, R0, 0x7f, RZ, 0xc0, !PT ;  /* 0x0000007f00027812 */ /* 0x002fc600078ec0ff */
[----:B------:R-:W4:Y:S01]  /*1c540*/  LDL R0, [R1+0x1c] ;  /* 0x00001c0001007983 */ /* 0x000f220000100800 */
[----:B------:R-:W-:Y:S01]  /*1c550*/  BAR.SYNC.DEFER_BLOCKING 0x2, 0x80 ;  /* 0x0082000000007b1d */ /* 0x000fe20000010000 */
[----:B------:R-:W-:-:S13]  /*1c560*/  ISETP.NE.AND P0, PT, R2, RZ, PT ;  /* 0x000000ff0200720c */ /* 0x000fda0003f05270 */
[----:B0-----:R-:W-:-:S05]  /*1c570*/  @!P0 VIADD R21, R21, 0x28880 ;  /* 0x0002888015158836 */ /* 0x001fca0000000000 */
[----:B------:R-:W-:-:S04]  /*1c580*/  @!P0 PRMT R21, RZ, 0x654, R21 ;  /* 0x00000654ff158816 */ /* 0x000fc80000000015 */
[----:B------:R3:W-:Y:S01]  /*1c590*/  @!P0 SYNCS.ARRIVE.TRANS64.RED.A1T0 RZ, [R21+URZ], RZ ;  /* 0x000000ff15ff89a7 */ /* 0x0007e2000810043f */
[C---:B----4-:R-:W-:Y:S01]  /*1c5a0*/  ISETP.GT.AND P0, PT, R20.reuse, R0, PT ;  /* 0x000000001400720c */ /* 0x050fe20003f04270 */
[----:B------:R-:W-:Y:S01]  /*1c5b0*/  VIADD R20, R20, 0xffffffff ;  /* 0xffffffff14147836 */ /* 0x000fe20000000000 */
[----:B------:R3:W5:Y:S11]  /*1c5c0*/  LDL R0, [R1+0x4] ;  /* 0x0000040001007983 */ /* 0x0007760000100800 */
[----:B---3--:R-:W-:Y:S05]  /*1c5d0*/  @P0 BRA `(.L_x_6974) ;  /* 0xffffffec00d80947 */ /* 0x008fea000383ffff */
.L_x_6954:
[----:B------:R-:W3:Y:S01]  /*1c5e0*/  S2R R2, SR_TID.X ;  /* 0x0000000000027919 */ /* 0x000ee20000002100 */
[----:B------:R-:W-:Y:S01]  /*1c5f0*/  BSSY B0, `(.L_x_6975) ;  /* 0x0000011000007945 */ /* 0x000fe20003800000 */
[----:B---3--:R-:W-:-:S04]  /*1c600*/  LOP3.LUT R2, R2, 0x7f, RZ, 0xc0, !PT ;  /* 0x0000007f02027812 */ /* 0x008fc800078ec0ff */
[----:B------:R-:W-:-:S13]  /*1c610*/  ISETP.NE.AND P0, PT, R2, RZ, PT ;  /* 0x000000ff0200720c */ /* 0x000fda0003f05270 */
[----:B------:R-:W-:Y:S05]  /*1c620*/  @P0 BRA `(.L_x_6976) ;  /* 0x0000000000340947 */ /* 0x000fea0003800000 */
[----:B------:R-:W3:Y:S01]  /*1c630*/  S2R R3, SR_LANEID ;  /* 0x0000000000037919 */ /* 0x000ee20000000000 */
[----:B------:R-:W-:Y:S02]  /*1c640*/  VOTEU.ANY UR4, UPT, PT ;  /* 0x0000000000047886 */ /* 0x000fe400038e0100 */
[----:B--2--5:R-:W3:Y:S08]  /*1c650*/  FLO.U32 R0, UR4 ;  /* 0x0000000400007d00 */ /* 0x024ef000080e0000 */
[----:B------:R-:W2:Y:S01]  /*1c660*/  POPC R5, UR4 ;  /* 0x0000000400057d09 */ /* 0x000ea20008000000 */
[----:B---3--:R-:W-:-:S02]  /*1c670*/  ISETP.EQ.U32.AND P1, PT, R0, R3, PT ;  /* 0x000000030000720c */ /* 0x008fc40003f22070 */
[----:B------:R-:W2:Y:S11]  /*1c680*/  LDC.64 R2, c[0x0][0xc60] ;  /* 0x00031800ff027b82 */ /* 0x000eb60000000a00 */
[----:B--2---:R-:W2:Y:S01]  /*1c690*/  @P1 ATOMG.E.ADD.STRONG.GPU PT, R3, desc[UR50][R2.64], R5 ;  /* 0x00000005020319a8 */ /* 0x004ea200081ee1f2 */
[----:B------:R-:W3:Y:S02]  /*1c6a0*/  S2R R4, SR_LTMASK ;  /* 0x0000000000047919 */ /* 0x000ee40000003900 */
[----:B---3--:R-:W-:-:S04]  /*1c6b0*/  LOP3.LUT R4, R4, UR4, RZ, 0xc0, !PT ;  /* 0x0000000404047c12 */ /* 0x008fc8000f8ec0ff */
[----:B01----:R-:W0:Y:S01]  /*1c6c0*/  POPC R7, R4 ;  /* 0x0000000400077309 */ /* 0x003e220000000000 */
[----:B--2---:R-:W0:Y:S02]  /*1c6d0*/  SHFL.IDX PT, R0, R3, R0, 0x1f ;  /* 0x00001f0003007589 */ /* 0x004e2400000e0000 */
[----:B0-----:R-:W-:-:S05]  /*1c6e0*/  IADD3 R0, R0, UR41, R7 ;  /* 0x0000002900007c10 */ /* 0x001fca000fffe007 */
[----:B------:R3:W-:Y:S02]  /*1c6f0*/  STL [R1+0x20], R0 ;  /* 0x0000200001007387 */ /* 0x0007e40000100800 */
.L_x_6976:
[----:B------:R-:W-:Y:S05]  /*1c700*/  BSYNC B0 ;  /* 0x0000000000007941 */ /* 0x000fea0003800000 */
.L_x_6975:
[----:B------:R-:W-:-:S06]  /*1c710*/  UISETP.NE.AND UP0, UPT, UR39, 0x3, UPT ;  /* 0x000000032700788c */ /* 0x000fcc000bf05270 */
[----:B------:R-:W-:-:S13]  /*1c720*/  PLOP3.LUT P1, PT, PT, PT, UP0, 0x80, 0x0 ;  /* 0x000000000000781c */ /* 0x000fda0003f2f008 */
[----:B------:R-:W-:Y:S05]  /*1c730*/  @!P1 BRA `(.L_x_6977) ;  /* 0x0000000000049947 */ /* 0x000fea0003800000 */
[----:B------:R-:W-:Y:S01]  /*1c740*/  BPT.TRAP 0x1 ;  /* 0x000000040000795c */ /* 0x000fe20000300000 */
.L_x_6977:
[----:B------:R-:W4:Y:S04]  /*1c750*/  LDL R3, [R1+0x8] ;  /* 0x0000080001037983 */ /* 0x000f280000100800 */
[----:B------:R-:W4:Y:S01]  /*1c760*/  LDL R2, [R1+0x4] ;  /* 0x0000040001027983 */ /* 0x000f220000100800 */
[----:B--23-5:R-:W-:Y:S01]  /*1c770*/  IMAD.U32 R0, RZ, RZ, UR43 ;  /* 0x0000002bff007e24 */ /* 0x02cfe2000f8e00ff */
[----:B------:R-:W-:Y:S04]  /*1c780*/  BSSY B0, `(.L_x_6978) ;  /* 0x0000007000007945 */ /* 0x000fe80003800000 */
[----:B------:R-:W-:-:S02]  /*1c790*/  ISETP.NE.AND P2, PT, R0, 0x3, PT ;  /* 0x000000030000780c */ /* 0x000fc40003f45270 */
[----:B----4-:R-:W-:-:S04]  /*1c7a0*/  LOP3.LUT R0, R3, 0x1, RZ, 0x3c, !PT ;  /* 0x0000000103007812 */ /* 0x010fc800078e3cff */
[----:B------:R-:W-:Y:S01]  /*1c7b0*/  SHF.L.U32 R0, R0, 0x1f, RZ ;  /* 0x0000001f00007819 */ /* 0x000fe200000006ff */
[----:B------:R-:W-:-:S04]  /*1c7c0*/  IMAD R19, R2, 0x8, R18 ;  /* 0x0000000802137824 */ /* 0x000fc800078e0212 */
[----:B------:R-:W2:Y:S02]  /*1c7d0*/  SYNCS.PHASECHK.TRANS64.TRYWAIT P1, [R19+URZ+0x28870], R0 ;  /* 0x02887000130075a7 */ /* 0x000ea4000802017f */
[----:B--2---:R-:W-:Y:S05]  /*1c7e0*/  @!P1 BRA `(.L_x_6979) ;  /* 0x0000002800589947 */ /* 0x004fea0003800000 */
.L_x_7039:
[----:B------:R-:W-:Y:S05]  /*1c7f0*/  BSYNC B0 ;  /* 0x0000000000007941 */ /* 0x000fea0003800000 */
.L_x_6978:
[----:B------:R-:W-:Y:S05]  /*1c800*/  @!P2 BRA `(.L_x_6980) ;  /* 0x000000000004a947 */ /* 0x000fea0003800000 */
[----:B------:R-:W-:Y:S01]  /*1c810*/  BPT.TRAP 0x1 ;  /* 0x000000040000795c */ /* 0x000fe20000300000 */
.L_x_6980:
[----:B--2---:R-:W2:Y:S02]  /*1c820*/  LDL R0, [R1+0x8] ;  /* 0x0000080001007983 */ /* 0x004ea40000100800 */
[----:B--2---:R-:W-:-:S04]  /*1c830*/  SHF.L.U32 R0, R0, 0x1f, RZ ;  /* 0x0000001f00007819 */ /* 0x004fc800000006ff */
[----:B------:R-:W2:Y:S02]  /*1c840*/  SYNCS.PHASECHK.TRANS64.TRYWAIT P1, [R19+URZ+0x28860], R0 ;  /* 0x02886000130075a7 */ /* 0x000ea4000802017f */
[----:B--2---:R-:W-:Y:S05]  /*1c850*/  @!P1 BRA `(.L_x_6981) ;  /* 0x0000002800509947 */ /* 0x004fea0003800000 */
.L_x_7040:
[----:B------:R-:W2:Y:S04]  /*1c860*/  LDL R3, [R1+0x4] ;  /* 0x0000040001037983 */ /* 0x000ea80000100800 */
[----:B------:R-:W3:Y:S04]  /*1c870*/  LDL R2, [R1] ;  /* 0x0000000001027983 */ /* 0x000ee80000100800 */
[----:B------:R-:W4:Y:S01]  /*1c880*/  LDL R12, [R1+0x14] ;  /* 0x00001400010c7983 */ /* 0x000f220000100800 */
[----:B------:R-:W-:Y:S05]  /*1c890*/  WARPSYNC.ALL ;  /* 0x0000000000007948 */ /* 0x000fea0003800000 */
[----:B01----:R-:W0:Y:S01]  /*1c8a0*/  S2R R9, SR_TID.X ;  /* 0x0000000000097919 */ /* 0x003e220000002100 */
[----:B------:R-:W-:Y:S01]  /*1c8b0*/  IMAD.MOV.U32 R13, RZ, RZ, 0x40 ;  /* 0x00000040ff0d7424 */ /* 0x000fe200078e00ff */
[----:B------:R-:W1:Y:S01]  /*1c8c0*/  S2R R14, SR_TID.X ;  /* 0x00000000000e7919 */ /* 0x000e620000002100 */
[----:B0-----:R-:W-:-:S04]  /*1c8d0*/  LOP3.LUT P1, RZ, R9, 0x4, RZ, 0xc0, !PT ;  /* 0x0000000409ff7812 */ /* 0x001fc8000782c0ff */
[----:B------:R-:W-:Y:S02]  /*1c8e0*/  SEL R13, R13, 0xffffffc0, !P1 ;  /* 0xffffffc00d0d7807 */ /* 0x000fe40004800000 */
[----:B-1----:R-:W-:Y:S01]  /*1c8f0*/  LOP3.LUT P1, RZ, R14, 0x4, RZ, 0xc0, !PT ;  /* 0x000000040eff7812 */ /* 0x002fe2000782c0ff */
[----:B--2---:R-:W-:-:S05]  /*1c900*/  IMAD R0, R3, 0x6000, RZ ;  /* 0x0000600003007824 */ /* 0x004fca00078e02ff */
[----:B---3--:R-:W-:Y:S02]  /*1c910*/  LOP3.LUT R3, R0, R2, RZ, 0xfc, !PT ;  /* 0x0000000200037212 */ /* 0x008fe400078efcff */
[----:B----4-:R-:W-:-:S03]  /*1c920*/  IADD3 R0, R18, R0, R12 ;  /* 0x0000000012007210 */ /* 0x010fc60007ffe00c */
        /* <DEDUP_REMOVED lines=85> */
.L_x_6982:
        /* <DEDUP_REMOVED lines=14> */
.L_x_6931:
[----:B------:R-:W-:Y:S05]  /*1cf60*/  BSYNC B7 ;  /* 0x0000000000077941 */ /* 0x000fea0003800000 */
.L_x_6929:
[----:B------:R-:W-:-:S13]  /*1cf70*/  LOP3.LUT P0, RZ, R16, 0x2, RZ, 0xc0, !PT ;  /* 0x0000000210ff7812 */ /* 0x000fda000780c0ff */
[----:B------:R-:W-:Y:S05]  /*1cf80*/  @!P0 BRA `(.L_x_6983) ;  /* 0x0000000000348947 */ /* 0x000fea0003800000 */
[----:B------:R-:W2:Y:S08]  /*1cf90*/  S2UR UR5, SR_CgaCtaId ;  /* 0x00000000000579c3 */ /* 0x000eb00000008800 */
[----:B------:R-:W-:Y:S06]  /*1cfa0*/  BAR.SYNC.DEFER_BLOCKING 0x5, 0x180 ;  /* 0x0146000000007b1d */ /* 0x000fec0000010000 */
[----:B------:R-:W-:-:S02]  /*1cfb0*/  UMOV UR4, 0x400 ;  /* 0x0000040000047882 */ /* 0x000fc40000000000 */
[----:B--2---:R-:W-:-:S06]  /*1cfc0*/  ULEA UR4, UR5, UR4, 0x18 ;  /* 0x0000000405047291 */ /* 0x004fcc000f8ec03f */
[----:B------:R-:W-:-:S05]  /*1cfd0*/  IMAD.U32 R18, RZ, RZ, UR4 ;  /* 0x00000004ff127e24 */ /* 0x000fca000f8e00ff */
[----:B------:R-:W2:Y:S04]  /*1cfe0*/  LDS.128 R4, [R18+0x288d0] ;  /* 0x0288d00012047984 */ /* 0x000ea80000000c00 */
[----:B--2---:R2:W-:Y:S01]  /*1cff0*/  STL.64 [R1+0x20], R4 ;  /* 0x0000200401007387 */ /* 0x0045e20000100a00 */
[----:B------:R-:W-:Y:S02]  /*1d000*/  IMAD.MOV.U32 R2, RZ, RZ, R6 ;  /* 0x000000ffff027224 */ /* 0x000fe400078e0006 */
[----:B01----:R-:W-:-:S03]  /*1d010*/  IMAD.MOV.U32 R0, RZ, RZ, R7 ;  /* 0x000000ffff007224 */ /* 0x003fc600078e0007 */
[----:B------:R-:W-:Y:S02]  /*1d020*/  R2UR UR36, R2 ;  /* 0x00000000022472ca */ /* 0x000fe400000e0000 */
[----:B------:R-:W-:Y:S01]  /*1d030*/  R2UR UR44, R0 ;  /* 0x00000000002c72ca */ /* 0x000fe200000e0000 */
[----:B------:R-:W-:Y:S06]  /*1d040*/  BAR.ARV 0x4, 0x180 ;  /* 0x0106000000007b1d */ /* 0x000fec0000002000 */
[----:B------:R-:W-:Y:S08]  /*1d050*/  BRA `(.L_x_6984) ;  /* 0x0000000800d07947 */ /* 0x000ff00003800000 */
.L_x_6983:
[----:B------:R-:W2:Y:S01]  /*1d060*/  S2R R2, SR_TID.X ;  /* 0x0000000000027919 */ /* 0x000ea20000002100 */
[----:B------:R-:W-:Y:S01]  /*1d070*/  ULDC UR4, c[0x0][0xc3c] ;  /* 0x00030f0000047ab9 */ /* 0x000fe20000000800 */
[----:B------:R-:W3:Y:S01]  /*1d080*/  LDC R10, c[0x0][0xc38] ;  /* 0x00030e00ff0a7b82 */ /* 0x000ee20000000800 */
[----:B01----:R-:W4:Y:S01]  /*1d090*/  LDL.LU R0, [R1+0x20] ;  /* 0x0000200001007983 */ /* 0x003f220000300800 */
[----:B--2---:R-:W-:-:S04]  /*1d0a0*/  LOP3.LUT R9, R2, 0x1f, RZ, 0xc0, !PT ;  /* 0x0000001f02097812 */ /* 0x004fc800078ec0ff */
[C---:B------:R-:W-:Y:S01]  /*1d0b0*/  ISETP.NE.AND P0, PT, R9.reuse, 0x1f, PT ;  /* 0x0000001f0900780c */ /* 0x040fe20003f05270 */
[----:B------:R-:W-:-:S05]  /*1d0c0*/  VIADD R5, R9, UR44 ;  /* 0x0000002c09057c36 */ /* 0x000fca0008000000 */
[----:B------:R-:W-:Y:S01]  /*1d0d0*/  ISETP.GE.OR P1, PT, R5, UR4, !P0 ;  /* 0x0000000405007c0c */ /* 0x000fe2000c726670 */
[----:B------:R-:W-:-:S12]  /*1d0e0*/  ULDC UR4, c[0x0][0xc3c] ;  /* 0x00030f0000047ab9 */ /* 0x000fd80000000800 */
[----:B------:R-:W0:Y:S02]  /*1d0f0*/  @!P1 LDC.64 R2, c[0x0][0xc80] ;  /* 0x00032000ff029b82 */ /* 0x000e240000000a00 */
[----:B0-----:R-:W-:-:S04]  /*1d100*/  @!P1 IMAD.WIDE R2, R5, 0x4, R2 ;  /* 0x0000000405029825 */ /* 0x001fc800078e0202 */
[----:B------:R-:W-:-:S06]  /*1d110*/  IMAD.MOV.U32 R5, RZ, RZ, RZ ;  /* 0x000000ffff057224 */ /* 0x000fcc00078e00ff */
[----:B------:R-:W2:Y:S01]  /*1d120*/  @!P1 LDG.E R5, desc[UR50][R2.64] ;  /* 0x0000003202059981 */ /* 0x000ea2000c1e1900 */
[C---:B------:R-:W-:Y:S02]  /*1d130*/  ISETP.NE.AND P1, PT, R9.reuse, RZ, PT ;  /* 0x000000ff0900720c */ /* 0x040fe40003f25270 */
[C---:B------:R-:W-:Y:S02]  /*1d140*/  ISETP.GE.U32.AND P2, PT, R9.reuse, 0x2, PT ;  /* 0x000000020900780c */ /* 0x040fe40003f46070 */
[C---:B------:R-:W-:Y:S02]  /*1d150*/  ISETP.GE.U32.AND P3, PT, R9.reuse, 0x4, PT ;  /* 0x000000040900780c */ /* 0x040fe40003f66070 */
[C---:B------:R-:W-:Y:S02]  /*1d160*/  ISETP.GE.U32.AND P4, PT, R9.reuse, 0x8, PT ;  /* 0x000000080900780c */ /* 0x040fe40003f86070 */
[----:B------:R-:W-:Y:S01]  /*1d170*/  ISETP.GE.U32.AND P5, PT, R9, 0x10, PT ;  /* 0x000000100900780c */ /* 0x000fe20003fa6070 */
[----:B----4-:R-:W-:-:S02]  /*1d180*/  IMAD.MOV.U32 R8, RZ, RZ, R0 ;  /* 0x000000ffff087224 */ /* 0x010fc400078e0000 */
        /* <DEDUP_REMOVED lines=16> */
[----:B------:R-:W3:Y:S04]  /*1d290*/  SHFL.IDX PT, R2, R9, 0x1f, 0x1f ;  /* 0x03e01f0009027f89 */ /* 0x000ee800000e0000 */
[----:B------:R-:W0:Y:S01]  /*1d2a0*/  SHFL.IDX PT, R0, R8, RZ, 0x1f ;  /* 0x00001fff08007589 */ /* 0x000e2200000e0000 */
[----:B---3--:R-:W-:-:S04]  /*1d2b0*/  IMAD R2, R2, R10, RZ ;  /* 0x0000000a02027224 */ /* 0x008fc800078e02ff */
[----:B------:R-:W-:-:S05]  /*1d2c0*/  IMAD.IADD R6, R6, 0x1, R2 ;  /* 0x0000000106067824 */ /* 0x000fca00078e0202 */
[----:B0-----:R-:W-:-:S13]  /*1d2d0*/  ISETP.GT.AND P6, PT, R6, R0, PT ;  /* 0x000000000600720c */ /* 0x001fda0003fc4270 */
[----:B------:R-:W-:Y:S05]  /*1d2e0*/  @P6 BRA `(.L_x_6985) ;  /* 0x0000000000906947 */ /* 0x000fea0003800000 */
.L_x_6989:
        /* <DEDUP_REMOVED lines=14> */
.L_x_6988:
[----:B------:R-:W-:Y:S05]  /*1d3d0*/  BSYNC B0 ;  /* 0x0000000000007941 */ /* 0x000fea0003800000 */
.L_x_6987:
        /* <DEDUP_REMOVED lines=21> */
.L_x_6985:
        /* <DEDUP_REMOVED lines=21> */
.L_x_6990:
[----:B------:R-:W2:Y:S01]  /*1d680*/  I2F.RP R3, R8 ;  /* 0x0000000800037306 */ /* 0x000ea20000209400 */
[----:B01----:R-:W-:-:S04]  /*1d690*/  IMAD R9, R2, R10, R6 ;  /* 0x0000000a02097224 */ /* 0x003fc800078e0206 */
[----:B------:R-:W-:Y:S01]  /*1d6a0*/  IMAD.IADD R0, R0, 0x1, -R9 ;  /* 0x0000000100007824 */ /* 0x000fe200078e0a09 */
[----:B------:R1:W-:Y:S02]  /*1d6b0*/  STL [R1+0x20], R9 ;  /* 0x0000200901007387 */ /* 0x0003e40000100800 */
[----:B--2---:R-:W0:Y:S02]  /*1d6c0*/  MUFU.RCP R3, R3 ;  /* 0x0000000300037308 */ /* 0x004e240000001000 */
        /* <DEDUP_REMOVED lines=58> */
.L_x_6986:
[----:B------:R0:W-:Y:S01]  /*1da70*/  STL [R1+0x20], R0 ;  /* 0x0000200001007387 */ /* 0x0001e20000100800 */
[----:B------:R-:W-:Y:S01]  /*1da80*/  ULDC UR44, c[0x0][0xc3c] ;  /* 0x00030f00002c7ab9 */ /* 0x000fe20000000800 */
[----:B------:R-:W-:Y:S02]  /*1da90*/  UMOV UR36, URZ ;  /* 0x0000003f00247c82 */ /* 0x000fe40008000000 */
[----:B------:R0:W-:Y:S03]  /*1daa0*/  STL [R1+0x24], RZ ;  /* 0x000024ff01007387 */ /* 0x0001e60000100800 */
.L_x_6991:
        /* <DEDUP_REMOVED lines=15> */
.L_x_6984:
[----:B------:R-:W-:Y:S02]  /*1dba0*/  ULDC UR4, c[0x0][0xc3c] ;  /* 0x00030f0000047ab9 */ /* 0x000fe40000000800 */
[----:B------:R-:W-:-:S06]  /*1dbb0*/  UISETP.GE.AND UP0, UPT, UR44, UR4, UPT ;  /* 0x000000042c00728c */ /* 0x000fcc000bf06270 */
[----:B------:R-:W-:-:S13]  /*1dbc0*/  PLOP3.LUT P0, PT, PT, PT, UP0, 0x80, 0x0 ;  /* 0x000000000000781c */ /* 0x000fda0003f0f008 */
[----:B------:R-:W-:Y:S05]  /*1dbd0*/  @!P0 BRA `(.L_x_6992) ;  /* 0xffffffb4003c8947 */ /* 0x000fea000383ffff */
.L_x_6919:
        /* <DEDUP_REMOVED lines=12> */
.L_x_7041:
[----:B------:R-:W-:Y:S05]  /*1dca0*/  BSYNC B0 ;  /* 0x0000000000007941 */ /* 0x000fea0003800000 */
.L_x_6993:
[----:B------:R-:W-:-:S03]  /*1dcb0*/  UMOV UR4, 0xffffffff ;  /* 0xffffffff00047882 */ /* 0x000fc60000000000 */
[----:B------:R-:W-:Y:S05]  /*1dcc0*/  BRA.DIV UR4, `(.L_x_6995) ;  /* 0x00000016045c7947 */ /* 0x000fea000b800000 */
[----:B------:R-:W1:Y:S02]  /*1dcd0*/  S2R R2, SR_TID.X ;  /* 0x0000000000027919 */ /* 0x000e640000002100 */
[----:B-1----:R-:W-:-:S04]  /*1dce0*/  SHF.R.U32.HI R2, RZ, 0x5, R2 ;  /* 0x00000005ff027819 */ /* 0x002fc80000011602 */
[----:B------:R-:W-:-:S05]  /*1dcf0*/  LOP3.LUT R2, R2, 0x3, RZ, 0xc0, !PT ;  /* 0x0000000302027812 */ /* 0x000fca00078ec0ff */
[----:B------:R1:W2:Y:S02]  /*1dd00*/  SHFL.IDX PT, R14, R2, RZ, 0x1f ;  /* 0x00001fff020e7589 */ /* 0x0002a400000e0000 */
.L_x_7044:
[----:B--2---:R-:W-:Y:S01]  /*1dd10*/  ISETP.NE.AND P0, PT, R14, RZ, PT ;  /* 0x000000ff0e00720c */ /* 0x004fe20003f05270 */
[----:B------:R-:W-:-:S12]  /*1dd20*/  BSSY B0, `(.L_x_6996) ;  /* 0x000002e000007945 */ /* 0x000fd80003800000 */
[----:B------:R-:W-:Y:S05]  /*1dd30*/  @P0 BRA `(.L_x_6997) ;  /* 0x0000000000b00947 */ /* 0x000fea0003800000 */
[----:B------:R-:W-:-:S03]  /*1dd40*/  UMOV UR4, 0xffffffff ;  /* 0xffffffff00047882 */ /* 0x000fc60000000000 */
[----:B------:R-:W-:Y:S05]  /*1dd50*/  BRA.DIV UR4, `(.L_x_6998) ;  /* 0x00000016046c7947 */ /* 0x000fea000b800000 */
[----:B------:R-:W-:-:S13]  /*1dd60*/  ELECT P6, URZ, PT ;  /* 0x00000000003f782f */ /* 0x000fda00038c0000 */
.L_x_7047:
[----:B------:R-:W-:Y:S05]  /*1dd70*/  @!P6 BRA `(.L_x_6997) ;  /* 0x0000000000a0e947 */ /* 0x000fea0003800000 */
[----:B------:R-:W-:-:S06]  /*1dd80*/  ULOP3.LUT UR4, UR38, 0x2, URZ, 0xfc, !UPT ;  /* 0x0000000226047892 */ /* 0x000fcc000f8efc3f */
[----:B-1----:R-:W-:-:S05]  /*1dd90*/  IMAD.U32 R2, RZ, RZ, UR4 ;  /* 0x00000004ff027e24 */ /* 0x002fca000f8e00ff */
[----:B------:R-:W-:-:S13]  /*1dda0*/  ISETP.NE.AND P0, PT, R2, 0x3, PT ;  /* 0x000000030200780c */ /* 0x000fda0003f05270 */
[----:B------:R-:W-:Y:S05]  /*1ddb0*/  @!P0 BRA `(.L_x_6999) ;  /* 0x0000000000048947 */ /* 0x000fea0003800000 */
[----:B------:R-:W-:Y:S01]  /*1ddc0*/  BPT.TRAP 0x1 ;  /* 0x000000040000795c */ /* 0x000fe20000300000 */
.L_x_6999:
        /* <DEDUP_REMOVED lines=14> */
.L_x_7048:
[----:B------:R-:W1:Y:S02]  /*1deb0*/  SYNCS.PHASECHK.TRANS64.TRYWAIT P1, [R7+URZ], R2 ;  /* 0x00000002070075a7 */ /* 0x000e64000802017f */
[----:B-1----:R-:W-:Y:S05]  /*1dec0*/  @!P1 BRA `(.L_x_7001) ;  /* 0x0000001400449947 */ /* 0x002fea0003800000 */
.L_x_7049:
[----:B------:R-:W-:Y:S05]  /*1ded0*/  @!P0 BRA `(.L_x_7002) ;  /* 0x0000000000048947 */ /* 0x000fea0003800000 */
[----:B------:R-:W-:Y:S01]  /*1dee0*/  BPT.TRAP 0x1 ;  /* 0x000000040000795c */ /* 0x000fe20000300000 */
.L_x_7002:
[----:B------:R-:W2:Y:S02]  /*1def0*/  LDL.LU R4, [R1+0x4] ;  /* 0x0000040001047983 */ /* 0x000ea40000300800 */
[----:B--2---:R-:W-:-:S04]  /*1df00*/  IMAD R4, R4, 0x8, R0 ;  /* 0x0000000804047824 */ /* 0x004fc800078e0200 */
[----:B------:R-:W2:Y:S02]  /*1df10*/  SYNCS.PHASECHK.TRANS64.TRYWAIT P1, [R4+URZ+0x28860], R5 ;  /* 0x02886005040075a7 */ /* 0x000ea4000802017f */
[----:B--2---:R-:W-:Y:S05]  /*1df20*/  @!P1 BRA `(.L_x_7003) ;  /* 0x0000001400409947 */ /* 0x004fea0003800000 */
.L_x_7050:
[----:B------:R-:W-:Y:S05]  /*1df30*/  @!P0 BRA `(.L_x_7004) ;  /* 0x0000000000048947 */ /* 0x000fea0003800000 */
[----:B------:R-:W-:Y:S01]  /*1df40*/  BPT.TRAP 0x1 ;  /* 0x000000040000795c */ /* 0x000fe20000300000 */
.L_x_7004:
[----:B------:R-:W-:-:S04]  /*1df50*/  IMAD R3, R3, 0x8, R0 ;  /* 0x0000000803037824 */ /* 0x000fc800078e0200 */
[----:B------:R-:W3:Y:S02]  /*1df60*/  SYNCS.PHASECHK.TRANS64.TRYWAIT P1, [R3+URZ+0x28860], R2 ;  /* 0x02886002030075a7 */ /* 0x000ee4000802017f */
[----:B---3--:R-:W-:Y:S05]  /*1df70*/  @!P1 BRA `(.L_x_7005) ;  /* 0x0000001400409947 */ /* 0x008fea0003800000 */
.L_x_7051:
[----:B------:R-:W-:Y:S05]  /*1df80*/  @!P0 BRA `(.L_x_7006) ;  /* 0x0000000000048947 */ /* 0x000fea0003800000 */
[----:B------:R-:W-:Y:S01]  /*1df90*/  BPT.TRAP 0x1 ;  /* 0x000000040000795c */ /* 0x000fe20000300000 */
.L_x_7006:
[----:B------:R-:W4:Y:S02]  /*1dfa0*/  SYNCS.PHASECHK.TRANS64.TRYWAIT P0, [R4+URZ+0x28880], R5 ;  /* 0x02888005040075a7 */ /* 0x000f24000800017f */
[----:B----4-:R-:W-:Y:S05]  /*1dfb0*/  @!P0 BRA `(.L_x_7007) ;  /* 0x0000001400448947 */ /* 0x010fea0003800000 */
.L_x_7008:
[----:B------:R0:W0:Y:S02]  /*1dfc0*/  SYNCS.PHASECHK.TRANS64.TRYWAIT P0, [R3+URZ+0x28880], R2 ;  /* 0x02888002030075a7 */ /* 0x000024000800017f */
[----:B0-----:R-:W-:Y:S05]  /*1dfd0*/  @!P0 NANOSLEEP.SYNCS 0x989680 ;  /* 0x009896800000895d */ /* 0x001fea0003900000 */
[----:B------:R-:W0:Y:S02]  /*1dfe0*/  @!P0 SYNCS.PHASECHK.TRANS64 P0, [R3+URZ+0x28880], R2 ;  /* 0x02888002030085a7 */ /* 0x000e24000800007f */
[----:B0-----:R-:W-:Y:S05]  /*1dff0*/  @!P0 BRA `(.L_x_7008) ;  /* 0xfffffffc00f08947 */ /* 0x001fea000383ffff */
.L_x_6997:
[----:B------:R-:W-:Y:S05]  /*1e000*/  BSYNC B0 ;  /* 0x0000000000007941 */ /* 0x000fea0003800000 */
.L_x_6996:
[----:B------:R-:W-:Y:S05]  /*1e010*/  EXIT ;  /* 0x000000000000794d */ /* 0x000fea0003800000 */
.L_x_6817:
[----:B0-----:R-:W-:-:S04]  /*1e020*/  IMAD.U32 R3, RZ, RZ, UR45 ;  /* 0x0000002dff037e24 */ /* 0x001fc8000f8e00ff */
[----:B------:R0:W1:Y:S03]  /*1e030*/  SYNCS.PHASECHK.TRANS64.TRYWAIT P1, [R3+URZ+0x28800], R8 ;  /* 0x02880008030075a7 */ /* 0x000066000802017f */
[----:B-1----:R-:W-:Y:S05]  /*1e040*/  @!P1 NANOSLEEP.SYNCS 0x989680 ;  /* 0x009896800000995d */ /* 0x002fea0003900000 */
[----:B------:R-:W1:Y:S02]  /*1e050*/  @!P1 SYNCS.PHASECHK.TRANS64 P1, [R3+URZ+0x28800], R8 ;  /* 0x02880008030095a7 */ /* 0x000e64000802007f */
[----:B-1----:R-:W-:Y:S05]  /*1e060*/  @!P1 BRA `(.L_x_6817) ;  /* 0xfffffffc00ec9947 */ /* 0x002fea000383ffff */
[----:B------:R-:W-:Y:S05]  /*1e070*/  BRA `(.L_x_7009) ;  /* 0xfffffe3c00807947 */ /* 0x000fea000383ffff */
.L_x_6821:
[----:B0-----:R0:W2:Y:S02]  /*1e080*/  SYNCS.PHASECHK.TRANS64.TRYWAIT P1, [R123+URZ+0x28830], R4 ;  /* 0x028830047b0075a7 */ /* 0x0010a4000802017f */
[----:B--2---:R-:W-:Y:S05]  /*1e090*/  @!P1 NANOSLEEP.SYNCS 0x989680 ;  /* 0x009896800000995d */ /* 0x004fea0003900000 */
[----:B------:R-:W2:Y:S02]  /*1e0a0*/  @!P1 SYNCS.PHASECHK.TRANS64 P1, [R123+URZ+0x28830], R4 ;  /* 0x028830047b0095a7 */ /* 0x000ea4000802007f */
[----:B--2---:R-:W-:Y:S05]  /*1e0b0*/  @!P1 BRA `(.L_x_6821) ;  /* 0xfffffffc00f09947 */ /* 0x004fea000383ffff */
[----:B------:R-:W-:Y:S05]  /*1e0c0*/  BRA `(.L_x_6820) ;  /* 0xfffffe3c00ac7947 */ /* 0x000fea000383ffff */
.L_x_6837:
[----:B-1----:R-:W-:-:S04]  /*1e0d0*/  IMAD.U32 R9, RZ, RZ, UR6 ;  /* 0x00000006ff097e24 */ /* 0x002fc8000f8e00ff */
[----:B------:R1:W2:Y:S03]  /*1e0e0*/  SYNCS.PHASECHK.TRANS64.TRYWAIT P1, [R9+URZ+0x28830], R8 ;  /* 0x02883008090075a7 */ /* 0x0002a6000802017f */
[----:B--2---:R-:W-:Y:S05]  /*1e0f0*/  @!P1 NANOSLEEP.SYNCS 0x989680 ;  /* 0x009896800000995d */ /* 0x004fea0003900000 */
[----:B------:R-:W2:Y:S02]  /*1e100*/  @!P1 SYNCS.PHASECHK.TRANS64 P1, [R9+URZ+0x28830], R8 ;  /* 0x02883008090095a7 */ /* 0x000ea4000802007f */
[----:B--2---:R-:W-:Y:S05]  /*1e110*/  @!P1 BRA `(.L_x_6837) ;  /* 0xfffffffc00ec9947 */ /* 0x004fea000383ffff */
[----:B------:R-:W-:Y:S05]  /*1e120*/  BRA `(.L_x_6834) ;  /* 0xfffffe8c00547947 */ /* 0x000fea000383ffff */
.L_x_6841:
[----:B-1----:R-:W-:-:S04]  /*1e130*/  IMAD.U32 R9, RZ, RZ, UR6 ;  /* 0x00000006ff097e24 */ /* 0x002fc8000f8e00ff */
[----:B------:R1:W2:Y:S03]  /*1e140*/  SYNCS.PHASECHK.TRANS64.TRYWAIT P1, [R9+URZ+0x28850], R8 ;  /* 0x02885008090075a7 */ /* 0x0002a6000802017f */
[----:B--2---:R-:W-:Y:S05]  /*1e150*/  @!P1 NANOSLEEP.SYNCS 0x989680 ;  /* 0x009896800000995d */ /* 0x004fea0003900000 */
[----:B------:R-:W2:Y:S02]  /*1e160*/  @!P1 SYNCS.PHASECHK.TRANS64 P1, [R9+URZ+0x28850], R8 ;  /* 0x02885008090095a7 */ /* 0x000ea4000802007f */
[----:B--2---:R-:W-:Y:S05]  /*1e170*/  @!P1 BRA `(.L_x_6841) ;  /* 0xfffffffc00ec9947 */ /* 0x004fea000383ffff */
[----:B------:R-:W-:Y:S05]  /*1e180*/  BRA `(.L_x_6838) ;  /* 0xfffffe8c00cc7947 */ /* 0x000fea000383ffff */
.L_x_6859:
[----:B-1----:R-:W-:-:S04]  /*1e190*/  IMAD.U32 R7, RZ, RZ, UR6 ;  /* 0x00000006ff077e24 */ /* 0x002fc8000f8e00ff */
[----:B------:R1:W2:Y:S03]  /*1e1a0*/  SYNCS.PHASECHK.TRANS64.TRYWAIT P1, [R7+URZ+0x28830], R6 ;  /* 0x02883006070075a7 */ /* 0x0002a6000802017f */
[----:B--2---:R-:W-:Y:S05]  /*1e1b0*/  @!P1 NANOSLEEP.SYNCS 0x989680 ;  /* 0x009896800000995d */ /* 0x004fea0003900000 */
[----:B------:R-:W2:Y:S02]  /*1e1c0*/  @!P1 SYNCS.PHASECHK.TRANS64 P1, [R7+URZ+0x28830], R6 ;  /* 0x02883006070095a7 */ /* 0x000ea4000802007f */
[----:B--2---:R-:W-:Y:S05]  /*1e1d0*/  @!P1 BRA `(.L_x_6859) ;  /* 0xfffffffc00ec9947 */ /* 0x004fea000383ffff */
[----:B------:R-:W-:Y:S05]  /*1e1e0*/  BRA `(.L_x_6856) ;  /* 0xfffffee400187947 */ /* 0x000fea000383ffff */
.L_x_6863:
[----:B-1----:R-:W-:-:S04]  /*1e1f0*/  IMAD.U32 R7, RZ, RZ, UR6 ;  /* 0x00000006ff077e24 */ /* 0x002fc8000f8e00ff */
[----:B------:R1:W2:Y:S03]  /*1e200*/  SYNCS.PHASECHK.TRANS64.TRYWAIT P1, [R7+URZ+0x28850], R6 ;  /* 0x02885006070075a7 */ /* 0x0002a6000802017f */
[----:B--2---:R-:W-:Y:S05]  /*1e210*/  @!P1 NANOSLEEP.SYNCS 0x989680 ;  /* 0x009896800000995d */ /* 0x004fea0003900000 */
[----:B------:R-:W2:Y:S02]  /*1e220*/  @!P1 SYNCS.PHASECHK.TRANS64 P1, [R7+URZ+0x28850], R6 ;  /* 0x02885006070095a7 */ /* 0x000ea4000802007f */
[----:B--2---:R-:W-:Y:S05]  /*1e230*/  @!P1 BRA `(.L_x_6863) ;  /* 0xfffffffc00ec9947 */ /* 0x004fea000383ffff */
[----:B------:R-:W-:Y:S05]  /*1e240*/  BRA `(.L_x_6860) ;  /* 0xfffffee4009c7947 */ /* 0x000fea000383ffff */
.L_x_6870:
[----:B-1----:R-:W-:-:S04]  /*1e250*/  IMAD.U32 R7, RZ, RZ, UR6 ;  /* 0x00000006ff077e24 */ /* 0x002fc8000f8e00ff */
[----:B------:R1:W2:Y:S03]  /*1e260*/  SYNCS.PHASECHK.TRANS64.TRYWAIT P1, [R7+URZ+0x28830], R6 ;  /* 0x02883006070075a7 */ /* 0x0002a6000802017f */
[----:B--2---:R-:W-:Y:S05]  /*1e270*/  @!P1 NANOSLEEP.SYNCS 0x989680 ;  /* 0x009896800000995d */ /* 0x004fea0003900000 */
[----:B------:R-:W2:Y:S02]  /*1e280*/  @!P1 SYNCS.PHASECHK.TRANS64 P1, [R7+URZ+0x28830], R6 ;  /* 0x02883006070095a7 */ /* 0x000ea4000802007f */
[----:B--2---:R-:W-:Y:S05]  /*1e290*/  @!P1 BRA `(.L_x_6870) ;  /* 0xfffffffc00ec9947 */ /* 0x004fea000383ffff */
[----:B------:R-:W-:Y:S05]  /*1e2a0*/  BRA `(.L_x_6867) ;  /* 0xffffff1400e87947 */ /* 0x000fea000383ffff */
.L_x_6874:
[----:B-1----:R-:W-:-:S04]  /*1e2b0*/  IMAD.U32 R7, RZ, RZ, UR6 ;  /* 0x00000006ff077e24 */ /* 0x002fc8000f8e00ff */
[----:B------:R1:W2:Y:S03]  /*1e2c0*/  SYNCS.PHASECHK.TRANS64.TRYWAIT P1, [R7+URZ+0x28850], R6 ;  /* 0x02885006070075a7 */ /* 0x0002a6000802017f */
[----:B--2---:R-:W-:Y:S05]  /*1e2d0*/  @!P1 NANOSLEEP.SYNCS 0x989680 ;  /* 0x009896800000995d */ /* 0x004fea0003900000 */
[----:B------:R-:W2:Y:S02]  /*1e2e0*/  @!P1 SYNCS.PHASECHK.TRANS64 P1, [R7+URZ+0x28850], R6 ;  /* 0x02885006070095a7 */ /* 0x000ea4000802007f */
[----:B--2---:R-:W-:Y:S05]  /*1e2f0*/  @!P1 BRA `(.L_x_6874) ;  /* 0xfffffffc00ec9947 */ /* 0x004fea000383ffff */
[----:B------:R-:W-:Y:S05]  /*1e300*/  BRA `(.L_x_6871) ;  /* 0xffffff18006c7947 */ /* 0x000fea000383ffff */
.L_x_6888:
[----:B-1----:R-:W-:-:S04]  /*1e310*/  IMAD.U32 R3, RZ, RZ, UR4 ;  /* 0x00000004ff037e24 */ /* 0x002fc8000f8e00ff */
[----:B------:R1:W2:Y:S03]  /*1e320*/  SYNCS.PHASECHK.TRANS64.TRYWAIT P1, [R3+URZ+0x28850], R0 ;  /* 0x02885000030075a7 */ /* 0x0002a6000802017f */
[----:B--2---:R-:W-:Y:S05]  /*1e330*/  @!P1 NANOSLEEP.SYNCS 0x989680 ;  /* 0x009896800000995d */ /* 0x004fea0003900000 */
[----:B------:R-:W2:Y:S02]  /*1e340*/  @!P1 SYNCS.PHASECHK.TRANS64 P1, [R3+URZ+0x28850], R0 ;  /* 0x02885000030095a7 */ /* 0x000ea4000802007f */
[----:B--2---:R-:W-:Y:S05]  /*1e350*/  @!P1 BRA `(.L_x_6888) ;  /* 0xfffffffc00ec9947 */ /* 0x004fea000383ffff */
[----:B------:R-:W-:Y:S05]  /*1e360*/  BRA `(.L_x_6887) ;  /* 0xffffff6800dc7947 */ /* 0x000fea000383ffff */
.L_x_6940:
[----:B------:R-:W-:Y:S02]  /*1e370*/  IMAD.MOV.U32 R13, RZ, RZ, R0 ;  /* 0x000000ffff0d7224 */ /* 0x000fe400078e0000 */
[----:B------:R-:W-:Y:S02]  /*1e380*/  IMAD.MOV.U32 R12, RZ, RZ, RZ ;  /* 0x000000ffff0c7224 */ /* 0x000fe400078e00ff */
[----:B------:R-:W-:Y:S02]  /*1e390*/  IMAD.MOV.U32 R11, RZ, RZ, 0x1f ;  /* 0x0000001fff0b7424 */ /* 0x000fe400078e00ff */
[----:B------:R-:W-:-:S07]  /*1e3a0*/  IMAD.MOV.U32 R15, RZ, RZ, -0x1 ;  /* 0xffffffffff0f7424 */ /* 0x000fce00078e00ff */
[----:B0-----:R-:W-:Y:S05]  /*1e3b0*/  WARPSYNC.COLLECTIVE R15, `(.L_x_7010) ;  /* 0x000000000f087348 */ /* 0x001fea0003c00000 */
[----:B------:R1:W2:Y:S02]  /*1e3c0*/  SHFL.IDX P6, R14, R13, R12, R11 ;  /* 0x0000000c0d0e7389 */ /* 0x0002a400000c000b */
[----:B012---:R-:W-:Y:S01]  /*1e3d0*/  ENDCOLLECTIVE ;  /* 0x000000000000791b */ /* 0x007fe20003800000 */
.L_x_7010:
[----:B------:R-:W-:Y:S05]  /*1e3e0*/  BRA `(.L_x_7011) ;  /* 0xffffffbc00c07947 */ /* 0x000fea000383ffff */
.L_x_6942:
[----:B------:R-:W-:Y:S01]  /*1e3f0*/  BSSY B0, `(.L_x_7012) ;  /* 0x0000006000007945 */ /* 0x000fe20003800000 */
[----:B------:R-:W-:-:S07]  /*1e400*/  IMAD.MOV.U32 R15, RZ, RZ, -0x1 ;  /* 0xffffffffff0f7424 */ /* 0x000fce00078e00ff */
[----:B0-----:R-:W-:Y:S05]  /*1e410*/  WARPSYNC.COLLECTIVE R15, `(.L_x_7013) ;  /* 0x000000000f0c7348 */ /* 0x001fea0003c00000 */
[----:B------:R-:W-:Y:S02]  /*1e420*/  ELECT P6, UR62, PT ;  /* 0x00000000003e782f */ /* 0x000fe400038c0000 */
[----:B------:R-:W-:Y:S01]  /*1e430*/  MOV R14, UR62 ;  /* 0x0000003e000e7c02 */ /* 0x000fe20008000f00 */
[----:B0-----:R-:W-:Y:S10]  /*1e440*/  ENDCOLLECTIVE ;  /* 0x000000000000791b */ /* 0x001ff40003800000 */
.L_x_7013:
[----:B------:R-:W-:Y:S05]  /*1e450*/  BSYNC B0 ;  /* 0x0000000000007941 */ /* 0x000fea0003800000 */
.L_x_7012:
[----:B------:R-:W-:Y:S05]  /*1e460*/  BRA `(.L_x_7014) ;  /* 0xffffffbc00c87947 */ /* 0x000fea000383ffff */
.L_x_6944:
[----:B0-----:R0:W1:Y:S02]  /*1e470*/  SYNCS.PHASECHK.TRANS64.TRYWAIT P0, [R4+URZ+0x28880], R3 ;  /* 0x02888003040075a7 */ /* 0x001064000800017f */
[----:B-1----:R-:W-:Y:S05]  /*1e480*/  @!P0 NANOSLEEP.SYNCS 0x989680 ;  /* 0x009896800000895d */ /* 0x002fea0003900000 */
[----:B------:R-:W1:Y:S02]  /*1e490*/  @!P0 SYNCS.PHASECHK.TRANS64 P0, [R4+URZ+0x28880], R3 ;  /* 0x02888003040085a7 */ /* 0x000e64000800007f */
[----:B-1----:R-:W-:Y:S05]  /*1e4a0*/  @!P0 BRA `(.L_x_6944) ;  /* 0xfffffffc00f08947 */ /* 0x002fea000383ffff */
[----:B------:R-:W-:Y:S05]  /*1e4b0*/  BRA `(.L_x_7015) ;  /* 0xffffffc0002c7947 */ /* 0x000fea000383ffff */
.L_x_6946:
[----:B-1----:R1:W2:Y:S02]  /*1e4c0*/  SYNCS.PHASECHK.TRANS64.TRYWAIT P0, [R4+URZ+0x28840], R3 ;  /* 0x02884003040075a7 */ /* 0x0022a4000800017f */
[----:B--2---:R-:W-:Y:S05]  /*1e4d0*/  @!P0 NANOSLEEP.SYNCS 0x989680 ;  /* 0x009896800000895d */ /* 0x004fea0003900000 */
[----:B------:R-:W2:Y:S02]  /*1e4e0*/  @!P0 SYNCS.PHASECHK.TRANS64 P0, [R4+URZ+0x28840], R3 ;  /* 0x02884003040085a7 */ /* 0x000ea4000800007f */
[----:B--2---:R-:W-:Y:S05]  /*1e4f0*/  @!P0 BRA `(.L_x_6946) ;  /* 0xfffffffc00f08947 */ /* 0x004fea000383ffff */
[----:B------:R-:W-:Y:S05]  /*1e500*/  BRA `(.L_x_7016) ;  /* 0xffffffc000807947 */ /* 0x000fea000383ffff */
.L_x_6950:
[----:B------:R-:W-:Y:S01]  /*1e510*/  IMAD.MOV.U32 R13, RZ, RZ, R0 ;  /* 0x000000ffff0d7224 */ /* 0x000fe200078e0000 */
[----:B------:R-:W-:Y:S01]  /*1e520*/  LOP3.LUT R7, R7, 0x7f, RZ, 0xc0, !PT ;  /* 0x0000007f07077812 */ /* 0x000fe200078ec0ff */
[----:B------:R-:W-:Y:S02]  /*1e530*/  IMAD.MOV.U32 R12, RZ, RZ, RZ ;  /* 0x000000ffff0c7224 */ /* 0x000fe400078e00ff */
[----:B------:R-:W-:Y:S01]  /*1e540*/  IMAD.MOV.U32 R11, RZ, RZ, 0x181f ;  /* 0x0000181fff0b7424 */ /* 0x000fe200078e00ff */
[----:B------:R-:W-:Y:S01]  /*1e550*/  SHF.R.U32.HI R5, RZ, 0x3, R7 ;  /* 0x00000003ff057819 */ /* 0x000fe20000011607 */
[----:B------:R-:W-:Y:S02]  /*1e560*/  IMAD.MOV.U32 R15, RZ, RZ, -0x1 ;  /* 0xffffffffff0f7424 */ /* 0x000fe400078e00ff */
[----:B------:R-:W-:Y:S02]  /*1e570*/  IMAD R2, R8, UR42, RZ ;  /* 0x0000002a08027c24 */ /* 0x000fe4000f8e02ff */
[----:B------:R-:W-:-:S07]  /*1e580*/  IMAD.IADD R3, R5, 0x1, R19 ;  /* 0x0000000105037824 */ /* 0x000fce00078e0213 */
[----:B-----5:R-:W-:Y:S05]  /*1e590*/  WARPSYNC.COLLECTIVE R15, `(.L_x_7017) ;  /* 0x000000000f087348 */ /* 0x020fea0003c00000 */
[----:B------:R0:W1:Y:S02]  /*1e5a0*/  SHFL.IDX P6, R14, R13, R12, R11 ;  /* 0x0000000c0d0e7389 */ /* 0x00006400000c000b */
[----:B01---5:R-:W-:Y:S01]  /*1e5b0*/  ENDCOLLECTIVE ;  /* 0x000000000000791b */ /* 0x023fe20003800000 */
.L_x_7017:
[C---:B------:R-:W-:Y:S01]  /*1e5c0*/  VIADD R5, R3.reuse, 0x10 ;  /* 0x0000001003057836 */ /* 0x040fe20000000000 */
[----:B------:R-:W-:-:S04]  /*1e5d0*/  ISETP.GE.AND P1, PT, R3, R2, PT ;  /* 0x000000020300720c */ /* 0x000fc80003f26270 */
[----:B------:R-:W-:Y:S01]  /*1e5e0*/  ISETP.GE.AND P2, PT, R5, R2, PT ;  /* 0x000000020500720c */ /* 0x000fe20003f46270 */
[----:B------:R-:W-:Y:S02]  /*1e5f0*/  IMAD.MOV.U32 R13, RZ, RZ, R4 ;  /* 0x000000ffff0d7224 */ /* 0x000fe400078e0004 */
[----:B------:R-:W-:-:S10]  /*1e600*/  IMAD.MOV.U32 R6, RZ, RZ, R14 ;  /* 0x000000ffff067224 */ /* 0x000fd400078e000e */
[----:B------:R-:W-:Y:S05]  /*1e610*/  WARPSYNC.COLLECTIVE R15, `(.L_x_7018) ;  /* 0x000000000f087348 */ /* 0x000fea0003c00000 */
[----:B------:R0:W1:Y:S02]  /*1e620*/  SHFL.IDX P6, R14, R13, R12, R11 ;  /* 0x0000000c0d0e7389 */ /* 0x00006400000c000b */
[----:B01----:R-:W-:Y:S01]  /*1e630*/  ENDCOLLECTIVE ;  /* 0x000000000000791b */ /* 0x003fe20003800000 */
.L_x_7018:
[----:B------:R-:W-:Y:S02]  /*1e640*/  IMAD.MOV.U32 R13, RZ, RZ, R0 ;  /* 0x000000ffff0d7224 */ /* 0x000fe400078e0000 */
[----:B------:R-:W-:Y:S02]  /*1e650*/  IMAD.MOV.U32 R12, RZ, RZ, 0x1 ;  /* 0x00000001ff0c7424 */ /* 0x000fe400078e00ff */
[----:B------:R-:W-:-:S07]  /*1e660*/  IMAD.MOV.U32 R7, RZ, RZ, R14 ;  /* 0x000000ffff077224 */ /* 0x000fce00078e000e */
[----:B------:R-:W-:Y:S05]  /*1e670*/  WARPSYNC.COLLECTIVE R15, `(.L_x_7019) ;  /* 0x000000000f087348 */ /* 0x000fea0003c00000 */
[----:B------:R0:W1:Y:S02]  /*1e680*/  SHFL.IDX P6, R14, R13, R12, R11 ;  /* 0x0000000c0d0e7389 */ /* 0x00006400000c000b */
[----:B01----:R-:W-:Y:S01]  /*1e690*/  ENDCOLLECTIVE ;  /* 0x000000000000791b */ /* 0x003fe20003800000 */
.L_x_7019:
        /* <DEDUP_REMOVED lines=10> */
.L_x_7020:
[----:B------:R-:W-:Y:S01]  /*1e740*/  @!PT LDS RZ, [RZ] ;  /* 0x00000000fffff984 */ /* 0x000fe20000000800 */
[----:B------:R-:W-:Y:S01]  /*1e750*/  @!PT LDS RZ, [RZ] ;  /* 0x00000000fffff984 */ /* 0x000fe20000000800 */
[----:B------:R-:W-:Y:S01]  /*1e760*/  @!PT LDS RZ, [RZ] ;  /* 0x00000000fffff984 */ /* 0x000fe20000000800 */
[----:B------:R0:W-:Y:S01]  /*1e770*/  @!P1 LDGSTS.E.BYPASS.LTC128B.128 [R9+0x18400], desc[UR50][R6.64], !P0 ;  /* 0x1840000006099fae */ /* 0x0001e2000c101d72 */
[----:B------:R-:W-:Y:S02]  /*1e780*/  IMAD.MOV.U32 R13, RZ, RZ, R0 ;  /* 0x000000ffff0d7224 */ /* 0x000fe400078e0000 */
[----:B------:R-:W-:Y:S02]  /*1e790*/  IMAD.MOV.U32 R12, RZ, RZ, 0x2 ;  /* 0x00000002ff0c7424 */ /* 0x000fe400078e00ff */
[----:B------:R-:W-:-:S07]  /*1e7a0*/  IMAD.MOV.U32 R5, RZ, RZ, R14 ;  /* 0x000000ffff057224 */ /* 0x000fce00078e000e */
[----:B0-----:R-:W-:Y:S05]  /*1e7b0*/  WARPSYNC.COLLECTIVE R15, `(.L_x_7021) ;  /* 0x000000000f087348 */ /* 0x001fea0003c00000 */
[----:B------:R1:W2:Y:S02]  /*1e7c0*/  SHFL.IDX P6, R14, R13, R12, R11 ;  /* 0x0000000c0d0e7389 */ /* 0x0002a400000c000b */
[----:B012---:R-:W-:Y:S01]  /*1e7d0*/  ENDCOLLECTIVE ;  /* 0x000000000000791b */ /* 0x007fe20003800000 */
.L_x_7021:
[----:B------:R-:W-:Y:S01]  /*1e7e0*/  @!P2 IADD3 R7, P1, R10, R5, RZ ;  /* 0x000000050a07a210 */ /* 0x000fe20007f3e0ff */
[----:B------:R-:W-:-:S04]  /*1e7f0*/  VIADD R5, R3, 0x20 ;  /* 0x0000002003057836 */ /* 0x000fc80000000000 */
[----:B------:R-:W-:Y:S01]  /*1e800*/  @!P2 IMAD.X R6, RZ, RZ, R8, P1 ;  /* 0x000000ffff06a224 */ /* 0x000fe200008e0608 */
[----:B------:R-:W-:Y:S01]  /*1e810*/  ISETP.GE.AND P1, PT, R5, R2, PT ;  /* 0x000000020500720c */ /* 0x000fe20003f26270 */
        /* <DEDUP_REMOVED lines=8> */
[----:B------:R0:W-:Y:S02]  /*1e8a0*/  @!P2 LDGSTS.E.BYPASS.LTC128B.128 [R9+0x18c00], desc[UR50][R6.64], !P0 ;  /* 0x18c000000609afae */ /* 0x0001e4000c101d72 */
[----:B0-----:R-:W-:-:S07]  /*1e8b0*/  IMAD.MOV.U32 R6, RZ, RZ, R14 ;  /* 0x000000ffff067224 */ /* 0x001fce00078e000e */
[----:B------:R-:W-:Y:S05]  /*1e8c0*/  WARPSYNC.COLLECTIVE R15, `(.L_x_7022) ;  /* 0x000000000f087348 */ /* 0x000fea0003c00000 */
[----:B------:R0:W1:Y:S02]  /*1e8d0*/  SHFL.IDX P6, R14, R13, R12, R11 ;  /* 0x0000000c0d0e7389 */ /* 0x00006400000c000b */
[----:B01----:R-:W-:Y:S01]  /*1e8e0*/  ENDCOLLECTIVE ;  /* 0x000000000000791b */ /* 0x003fe20003800000 */
.L_x_7022:
[----:B------:R-:W-:Y:S02]  /*1e8f0*/  IMAD.MOV.U32 R13, RZ, RZ, R0 ;  /* 0x000000ffff0d7224 */ /* 0x000fe400078e0000 */
[----:B------:R-:W-:Y:S02]  /*1e900*/  IMAD.MOV.U32 R12, RZ, RZ, 0x3 ;  /* 0x00000003ff0c7424 */ /* 0x000fe400078e00ff */
[----:B------:R-:W-:-:S07]  /*1e910*/  IMAD.MOV.U32 R7, RZ, RZ, R14 ;  /* 0x000000ffff077224 */ /* 0x000fce00078e000e */
[----:B------:R-:W-:Y:S05]  /*1e920*/  WARPSYNC.COLLECTIVE R15, `(.L_x_7023) ;  /* 0x000000000f087348 */ /* 0x000fea0003c00000 */
[----:B------:R0:W1:Y:S02]  /*1e930*/  SHFL.IDX P6, R14, R13, R12, R11 ;  /* 0x0000000c0d0e7389 */ /* 0x00006400000c000b */
[----:B01----:R-:W-:Y:S01]  /*1e940*/  ENDCOLLECTIVE ;  /* 0x000000000000791b */ /* 0x003fe20003800000 */
.L_x_7023:
        /* <DEDUP_REMOVED lines=11> */
[----:B------:R-:W-:Y:S02]  /*1ea00*/  VIADD R5, R3, 0x40 ;  /* 0x0000004003057836 */ /* 0x000fe40000000000 */
[----:B0-----:R-:W-:-:S10]  /*1ea10*/  IMAD.MOV.U32 R6, RZ, RZ, R14 ;  /* 0x000000ffff067224 */ /* 0x001fd400078e000e */
[----:B------:R-:W-:Y:S05]  /*1ea20*/  WARPSYNC.COLLECTIVE R15, `(.L_x_7024) ;  /* 0x000000000f087348 */ /* 0x000fea0003c00000 */
[----:B------:R0:W1:Y:S02]  /*1ea30*/  SHFL.IDX P6, R14, R13, R12, R11 ;  /* 0x0000000c0d0e7389 */ /* 0x00006400000c000b */
[----:B01----:R-:W-:Y:S01]  /*1ea40*/  ENDCOLLECTIVE ;  /* 0x000000000000791b */ /* 0x003fe20003800000 */
.L_x_7024:
[----:B------:R-:W-:Y:S02]  /*1ea50*/  IMAD.MOV.U32 R13, RZ, RZ, R0 ;  /* 0x000000ffff0d7224 */ /* 0x000fe400078e0000 */
[----:B------:R-:W-:Y:S02]  /*1ea60*/  IMAD.MOV.U32 R12, RZ, RZ, 0x4 ;  /* 0x00000004ff0c7424 */ /* 0x000fe400078e00ff */
[----:B------:R-:W-:-:S07]  /*1ea70*/  IMAD.MOV.U32 R7, RZ, RZ, R14 ;  /* 0x000000ffff077224 */ /* 0x000fce00078e000e */
[----:B------:R-:W-:Y:S05]  /*1ea80*/  WARPSYNC.COLLECTIVE R15, `(.L_x_7025) ;  /* 0x000000000f087348 */ /* 0x000fea0003c00000 */
[----:B------:R0:W1:Y:S02]  /*1ea90*/  SHFL.IDX P6, R14, R13, R12, R11 ;  /* 0x0000000c0d0e7389 */ /* 0x00006400000c000b */
[----:B01----:R-:W-:Y:S01]  /*1eaa0*/  ENDCOLLECTIVE ;  /* 0x000000000000791b */ /* 0x003fe20003800000 */
.L_x_7025:
        /* <DEDUP_REMOVED lines=16> */
.L_x_7026:
[----:B------:R-:W-:Y:S02]  /*1ebb0*/  IMAD.MOV.U32 R13, RZ, RZ, R0 ;  /* 0x000000ffff0d7224 */ /* 0x000fe400078e0000 */
[----:B------:R-:W-:Y:S02]  /*1ebc0*/  IMAD.MOV.U32 R12, RZ, RZ, 0x5 ;  /* 0x00000005ff0c7424 */ /* 0x000fe400078e00ff */
[----:B------:R-:W-:-:S07]  /*1ebd0*/  IMAD.MOV.U32 R7, RZ, RZ, R14 ;  /* 0x000000ffff077224 */ /* 0x000fce00078e000e */
[----:B------:R-:W-:Y:S05]  /*1ebe0*/  WARPSYNC.COLLECTIVE R15, `(.L_x_7027) ;  /* 0x000000000f087348 */ /* 0x000fea0003c00000 */
[----:B------:R0:W1:Y:S02]  /*1ebf0*/  SHFL.IDX P6, R14, R13, R12, R11 ;  /* 0x0000000c0d0e7389 */ /* 0x00006400000c000b */
[----:B01----:R-:W-:Y:S01]  /*1ec00*/  ENDCOLLECTIVE ;  /* 0x000000000000791b */ /* 0x003fe20003800000 */
.L_x_7027:
        /* <DEDUP_REMOVED lines=16> */
.L_x_7028:
[----:B------:R-:W-:Y:S02]  /*1ed10*/  IMAD.MOV.U32 R13, RZ, RZ, R0 ;  /* 0x000000ffff0d7224 */ /* 0x000fe400078e0000 */
[----:B------:R-:W-:Y:S02]  /*1ed20*/  IMAD.MOV.U32 R12, RZ, RZ, 0x6 ;  /* 0x00000006ff0c7424 */ /* 0x000fe400078e00ff */
[----:B------:R-:W-:-:S07]  /*1ed30*/  IMAD.MOV.U32 R7, RZ, RZ, R14 ;  /* 0x000000ffff077224 */ /* 0x000fce00078e000e */
[----:B------:R-:W-:Y:S05]  /*1ed40*/  WARPSYNC.COLLECTIVE R15, `(.L_x_7029) ;  /* 0x000000000f087348 */ /* 0x000fea0003c00000 */
[----:B------:R0:W1:Y:S02]  /*1ed50*/  SHFL.IDX P6, R14, R13, R12, R11 ;  /* 0x0000000c0d0e7389 */ /* 0x00006400000c000b */
[----:B01----:R-:W-:Y:S01]  /*1ed60*/  ENDCOLLECTIVE ;  /* 0x000000000000791b */ /* 0x003fe20003800000 */
.L_x_7029:
        /* <DEDUP_REMOVED lines=15> */
.L_x_7030:
[----:B------:R-:W-:Y:S02]  /*1ee60*/  IMAD.MOV.U32 R13, RZ, RZ, R0 ;  /* 0x000000ffff0d7224 */ /* 0x000fe400078e0000 */
[----:B------:R-:W-:Y:S02]  /*1ee70*/  IMAD.MOV.U32 R12, RZ, RZ, 0x7 ;  /* 0x00000007ff0c7424 */ /* 0x000fe400078e00ff */
[----:B------:R-:W-:-:S07]  /*1ee80*/  IMAD.MOV.U32 R7, RZ, RZ, R14 ;  /* 0x000000ffff077224 */ /* 0x000fce00078e000e */
[----:B------:R-:W-:Y:S05]  /*1ee90*/  WARPSYNC.COLLECTIVE R15, `(.L_x_7031) ;  /* 0x000000000f087348 */ /* 0x000fea0003c00000 */
[----:B------:R0:W1:Y:S02]  /*1eea0*/  SHFL.IDX P6, R14, R13, R12, R11 ;  /* 0x0000000c0d0e7389 */ /* 0x00006400000c000b */
[----:B01----:R-:W-:Y:S01]  /*1eeb0*/  ENDCOLLECTIVE ;  /* 0x000000000000791b */ /* 0x003fe20003800000 */
.L_x_7031:
        /* <DEDUP_REMOVED lines=10> */
.L_x_7032:
[----:B------:R-:W-:Y:S01]  /*1ef60*/  @!PT LDS RZ, [RZ] ;  /* 0x00000000fffff984 */ /* 0x000fe20000000800 */
[----:B------:R-:W-:Y:S01]  /*1ef70*/  @!PT LDS RZ, [RZ] ;  /* 0x00000000fffff984 */ /* 0x000fe20000000800 */
[----:B------:R-:W-:Y:S01]  /*1ef80*/  @!PT LDS RZ, [RZ] ;  /* 0x00000000fffff984 */ /* 0x000fe20000000800 */
[----:B------:R0:W-:Y:S01]  /*1ef90*/  @!P1 LDGSTS.E.BYPASS.LTC128B.128 [R9+0x1b400], desc[UR50][R6.64], !P0 ;  /* 0x1b40000006099fae */ /* 0x0001e2000c101d72 */
[----:B------:R-:W-:Y:S01]  /*1efa0*/  IMAD.MOV.U32 R4, RZ, RZ, R14 ;  /* 0x000000ffff047224 */ /* 0x000fe200078e000e */
[----:B------:R-:W-:Y:S06]  /*1efb0*/  BRA `(.L_x_7033) ;  /* 0xffffffc000d07947 */ /* 0x000fec000383ffff */
.L_x_6953:
[----:B--2---:R2:W3:Y:S02]  /*1efc0*/  SYNCS.PHASECHK.TRANS64.TRYWAIT P0, [R18+URZ+0x28820], R0 ;  /* 0x02882000120075a7 */ /* 0x0044e4000800017f */
[----:B---3--:R-:W-:Y:S05]  /*1efd0*/  @!P0 NANOSLEEP.SYNCS 0x989680 ;  /* 0x009896800000895d */ /* 0x008fea0003900000 */
[----:B------:R-:W3:Y:S02]  /*1efe0*/  @!P0 SYNCS.PHASECHK.TRANS64 P0, [R18+URZ+0x28820], R0 ;  /* 0x02882000120085a7 */ /* 0x000ee4000800007f */
[----:B---3--:R-:W-:Y:S05]  /*1eff0*/  @!P0 BRA `(.L_x_6953) ;  /* 0xfffffffc00f08947 */ /* 0x008fea000383ffff */
[----:B------:R-:W-:Y:S05]  /*1f000*/  BRA `(.L_x_7034) ;  /* 0xffffffc4002c7947 */ /* 0x000fea000383ffff */
.L_x_6959:
[----:B-1----:R1:W3:Y:S02]  /*1f010*/  SYNCS.PHASECHK.TRANS64.TRYWAIT P0, [R4+URZ+0x28880], R3 ;  /* 0x02888003040075a7 */ /* 0x0022e4000800017f */
[----:B---3--:R-:W-:Y:S05]  /*1f020*/  @!P0 NANOSLEEP.SYNCS 0x989680 ;  /* 0x009896800000895d */ /* 0x008fea0003900000 */
[----:B------:R-:W3:Y:S02]  /*1f030*/  @!P0 SYNCS.PHASECHK.TRANS64 P0, [R4+URZ+0x28880], R3 ;  /* 0x02888003040085a7 */ /* 0x000ee4000800007f */
[----:B---3--:R-:W-:Y:S05]  /*1f040*/  @!P0 BRA `(.L_x_6959) ;  /* 0xfffffffc00f08947 */ /* 0x008fea000383ffff */
[----:B------:R-:W-:Y:S05]  /*1f050*/  BRA `(.L_x_7035) ;  /* 0xffffffc400e47947 */ /* 0x000fea000383ffff */
.L_x_6964:
[----:B0-----:R0:W3:Y:S02]  /*1f060*/  SYNCS.PHASECHK.TRANS64.TRYWAIT P0, [R4+URZ+0x28840], R3 ;  /* 0x02884003040075a7 */ /* 0x0010e4000800017f */
[----:B---3--:R-:W-:Y:S05]  /*1f070*/  @!P0 NANOSLEEP.SYNCS 0x989680 ;  /* 0x009896800000895d */ /* 0x008fea0003900000 */
[----:B------:R-:W3:Y:S02]  /*1f080*/  @!P0 SYNCS.PHASECHK.TRANS64 P0, [R4+URZ+0x28840], R3 ;  /* 0x02884003040085a7 */ /* 0x000ee4000800007f */
[----:B---3--:R-:W-:Y:S05]  /*1f090*/  @!P0 BRA `(.L_x_6964) ;  /* 0xfffffffc00f08947 */ /* 0x008fea000383ffff */
[----:B------:R-:W-:Y:S05]  /*1f0a0*/  BRA `(.L_x_7036) ;  /* 0xffffffc800647947 */ /* 0x000fea000383ffff */
.L_x_6970:
[----:B-1----:R1:W3:Y:S02]  /*1f0b0*/  SYNCS.PHASECHK.TRANS64.TRYWAIT P0, [R21+URZ+0x28870], R2 ;  /* 0x02887002150075a7 */ /* 0x0022e4000800017f */
[----:B---3--:R-:W-:Y:S05]  /*1f0c0*/  @!P0 NANOSLEEP.SYNCS 0x989680 ;  /* 0x009896800000895d */ /* 0x008fea0003900000 */
[----:B------:R-:W3:Y:S02]  /*1f0d0*/  @!P0 SYNCS.PHASECHK.TRANS64 P0, [R21+URZ+0x28870], R2 ;  /* 0x02887002150085a7 */ /* 0x000ee4000800007f */
[----:B---3--:R-:W-:Y:S05]  /*1f0e0*/  @!P0 BRA `(.L_x_6970) ;  /* 0xfffffffc00f08947 */ /* 0x008fea000383ffff */
[----:B------:R-:W-:Y:S05]  /*1f0f0*/  BRA `(.L_x_7037) ;  /* 0xffffffcc00007947 */ /* 0x000fea000383ffff */
.L_x_6972:
[----:B-1----:R1:W3:Y:S02]  /*1f100*/  SYNCS.PHASECHK.TRANS64.TRYWAIT P0, [R21+URZ+0x28860], R2 ;  /* 0x02886002150075a7 */ /* 0x0022e4000800017f */
[----:B---3--:R-:W-:Y:S05]  /*1f110*/  @!P0 NANOSLEEP.SYNCS 0x989680 ;  /* 0x009896800000895d */ /* 0x008fea0003900000 */
[----:B------:R-:W3:Y:S02]  /*1f120*/  @!P0 SYNCS.PHASECHK.TRANS64 P0, [R21+URZ+0x28860], R2 ;  /* 0x02886002150085a7 */ /* 0x000ee4000800007f */
[----:B---3--:R-:W-:Y:S05]  /*1f130*/  @!P0 BRA `(.L_x_6972) ;  /* 0xfffffffc00f08947 */ /* 0x008fea000383ffff */
[----:B------:R-:W-:Y:S05]  /*1f140*/  BRA `(.L_x_7038) ;  /* 0xffffffcc00087947 */ /* 0x000fea000383ffff */
.L_x_6979:
[----:B--2---:R2:W3:Y:S02]  /*1f150*/  SYNCS.PHASECHK.TRANS64.TRYWAIT P1, [R19+URZ+0x28870], R0 ;  /* 0x02887000130075a7 */ /* 0x0044e4000802017f */
[----:B---3--:R-:W-:Y:S05]  /*1f160*/  @!P1 NANOSLEEP.SYNCS 0x989680 ;  /* 0x009896800000995d */ /* 0x008fea0003900000 */
[----:B------:R-:W3:Y:S02]  /*1f170*/  @!P1 SYNCS.PHASECHK.TRANS64 P1, [R19+URZ+0x28870], R0 ;  /* 0x02887000130095a7 */ /* 0x000ee4000802007f */
[----:B---3--:R-:W-:Y:S05]  /*1f180*/  @!P1 BRA `(.L_x_6979) ;  /* 0xfffffffc00f09947 */ /* 0x008fea000383ffff */
[----:B------:R-:W-:Y:S05]  /*1f190*/  BRA `(.L_x_7039) ;  /* 0xffffffd400947947 */ /* 0x000fea000383ffff */
.L_x_6981:
[----:B--2---:R2:W3:Y:S02]  /*1f1a0*/  SYNCS.PHASECHK.TRANS64.TRYWAIT P1, [R19+URZ+0x28860], R0 ;  /* 0x02886000130075a7 */ /* 0x0044e4000802017f */
[----:B---3--:R-:W-:Y:S05]  /*1f1b0*/  @!P1 NANOSLEEP.SYNCS 0x989680 ;  /* 0x009896800000995d */ /* 0x008fea0003900000 */
[----:B------:R-:W3:Y:S02]  /*1f1c0*/  @!P1 SYNCS.PHASECHK.TRANS64 P1, [R19+URZ+0x28860], R0 ;  /* 0x02886000130095a7 */ /* 0x000ee4000802007f */
[----:B---3--:R-:W-:Y:S05]  /*1f1d0*/  @!P1 BRA `(.L_x_6981) ;  /* 0xfffffffc00f09947 */ /* 0x008fea000383ffff */
[----:B------:R-:W-:Y:S05]  /*1f1e0*/  BRA `(.L_x_7040) ;  /* 0xffffffd4009c7947 */ /* 0x000fea000383ffff */
.L_x_6994:
[----:B0-----:R0:W1:Y:S02]  /*1f1f0*/  SYNCS.PHASECHK.TRANS64.TRYWAIT P0, [R0+URZ+0x28820], R3 ;  /* 0x02882003000075a7 */ /* 0x001064000800017f */
[----:B-1----:R-:W-:Y:S05]  /*1f200*/  @!P0 NANOSLEEP.SYNCS 0x989680 ;  /* 0x009896800000895d */ /* 0x002fea0003900000 */
[----:B------:R-:W1:Y:S02]  /*1f210*/  @!P0 SYNCS.PHASECHK.TRANS64 P0, [R0+URZ+0x28820], R3 ;  /* 0x02882003000085a7 */ /* 0x000e64000800007f */
[----:B-1----:R-:W-:Y:S05]  /*1f220*/  @!P0 BRA `(.L_x_6994) ;  /* 0xfffffffc00f08947 */ /* 0x002fea000383ffff */
[----:B------:R-:W-:Y:S05]  /*1f230*/  BRA `(.L_x_7041) ;  /* 0xffffffe800987947 */ /* 0x000fea000383ffff */
.L_x_6995:
        /* <DEDUP_REMOVED lines=11> */
.L_x_7043:
[----:B------:R-:W-:Y:S05]  /*1f2f0*/  BSYNC B0 ;  /* 0x0000000000007941 */ /* 0x000fea0003800000 */
.L_x_7042:
[----:B------:R-:W-:Y:S05]  /*1f300*/  BRA `(.L_x_7044) ;  /* 0xffffffe800807947 */ /* 0x000fea000383ffff */
.L_x_6998:
[----:B------:R-:W-:Y:S01]  /*1f310*/  BSSY B1, `(.L_x_7045) ;  /* 0x0000006000017945 */ /* 0x000fe20003800000 */
[----:B------:R-:W-:-:S07]  /*1f320*/  IMAD.MOV.U32 R15, RZ, RZ, -0x1 ;  /* 0xffffffffff0f7424 */ /* 0x000fce00078e00ff */
[----:B01----:R-:W-:Y:S05]  /*1f330*/  WARPSYNC.COLLECTIVE R15, `(.L_x_7046) ;  /* 0x000000000f0c7348 */ /* 0x003fea0003c00000 */
[----:B------:R-:W-:Y:S02]  /*1f340*/  ELECT P6, UR62, PT ;  /* 0x00000000003e782f */ /* 0x000fe400038c0000 */
[----:B------:R-:W-:Y:S01]  /*1f350*/  MOV R14, UR62 ;  /* 0x0000003e000e7c02 */ /* 0x000fe20008000f00 */
[----:B01----:R-:W-:Y:S10]  /*1f360*/  ENDCOLLECTIVE ;  /* 0x000000000000791b */ /* 0x003ff40003800000 */
.L_x_7046:
[----:B------:R-:W-:Y:S05]  /*1f370*/  BSYNC B1 ;  /* 0x0000000000017941 */ /* 0x000fea0003800000 */
.L_x_7045:
[----:B------:R-:W-:Y:S05]  /*1f380*/  BRA `(.L_x_7047) ;  /* 0xffffffe800787947 */ /* 0x000fea000383ffff */
.L_x_7000:
[----:B0-----:R0:W1:Y:S02]  /*1f390*/  SYNCS.PHASECHK.TRANS64.TRYWAIT P1, [R6+URZ], R5 ;  /* 0x00000005060075a7 */ /* 0x001064000802017f */
[----:B-1----:R-:W-:Y:S05]  /*1f3a0*/  @!P1 NANOSLEEP.SYNCS 0x989680 ;  /* 0x009896800000995d */ /* 0x002fea0003900000 */
[----:B------:R-:W1:Y:S02]  /*1f3b0*/  @!P1 SYNCS.PHASECHK.TRANS64 P1, [R6+URZ], R5 ;  /* 0x00000005060095a7 */ /* 0x000e64000802007f */
[----:B-1----:R-:W-:Y:S05]  /*1f3c0*/  @!P1 BRA `(.L_x_7000) ;  /* 0xfffffffc00f09947 */ /* 0x002fea000383ffff */
[----:B------:R-:W-:Y:S05]  /*1f3d0*/  BRA `(.L_x_7048) ;  /* 0xffffffe800b47947 */ /* 0x000fea000383ffff */
.L_x_7001:
[----:B-1----:R1:W2:Y:S02]  /*1f3e0*/  SYNCS.PHASECHK.TRANS64.TRYWAIT P1, [R7+URZ], R2 ;  /* 0x00000002070075a7 */ /* 0x0022a4000802017f */
[----:B--2---:R-:W-:Y:S05]  /*1f3f0*/  @!P1 NANOSLEEP.SYNCS 0x989680 ;  /* 0x009896800000995d */ /* 0x004fea0003900000 */
[----:B------:R-:W2:Y:S02]  /*1f400*/  @!P1 SYNCS.PHASECHK.TRANS64 P1, [R7+URZ], R2 ;  /* 0x00000002070095a7 */ /* 0x000ea4000802007f */
[----:B--2---:R-:W-:Y:S05]  /*1f410*/  @!P1 BRA `(.L_x_7001) ;  /* 0xfffffffc00f09947 */ /* 0x004fea000383ffff */
[----:B------:R-:W-:Y:S05]  /*1f420*/  BRA `(.L_x_7049) ;  /* 0xffffffe800a87947 */ /* 0x000fea000383ffff */
.L_x_7003:
[----:B--2---:R2:W3:Y:S02]  /*1f430*/  SYNCS.PHASECHK.TRANS64.TRYWAIT P1, [R4+URZ+0x28860], R5 ;  /* 0x02886005040075a7 */ /* 0x0044e4000802017f */
[----:B---3--:R-:W-:Y:S05]  /*1f440*/  @!P1 NANOSLEEP.SYNCS 0x989680 ;  /* 0x009896800000995d */ /* 0x008fea0003900000 */
[----:B------:R-:W3:Y:S02]  /*1f450*/  @!P1 SYNCS.PHASECHK.TRANS64 P1, [R4+URZ+0x28860], R5 ;  /* 0x02886005040095a7 */ /* 0x000ee4000802007f */
[----:B---3--:R-:W-:Y:S05]  /*1f460*/  @!P1 BRA `(.L_x_7003) ;  /* 0xfffffffc00f09947 */ /* 0x008fea000383ffff */
[----:B------:R-:W-:Y:S05]  /*1f470*/  BRA `(.L_x_7050) ;  /* 0xffffffe800ac7947 */ /* 0x000fea000383ffff */
.L_x_7005:
[----:B---3--:R3:W4:Y:S02]  /*1f480*/  SYNCS.PHASECHK.TRANS64.TRYWAIT P1, [R3+URZ+0x28860], R2 ;  /* 0x02886002030075a7 */ /* 0x008724000802017f */
[----:B----4-:R-:W-:Y:S05]  /*1f490*/  @!P1 NANOSLEEP.SYNCS 0x989680 ;  /* 0x009896800000995d */ /* 0x010fea0003900000 */
[----:B------:R-:W4:Y:S02]  /*1f4a0*/  @!P1 SYNCS.PHASECHK.TRANS64 P1, [R3+URZ+0x28860], R2 ;  /* 0x02886002030095a7 */ /* 0x000f24000802007f */
[----:B----4-:R-:W-:Y:S05]  /*1f4b0*/  @!P1 BRA `(.L_x_7005) ;  /* 0xfffffffc00f09947 */ /* 0x010fea000383ffff */
[----:B------:R-:W-:Y:S05]  /*1f4c0*/  BRA `(.L_x_7051) ;  /* 0xffffffe800ac7947 */ /* 0x000fea000383ffff */
.L_x_7007:
[----:B----4-:R4:W0:Y:S02]  /*1f4d0*/  SYNCS.PHASECHK.TRANS64.TRYWAIT P0, [R4+URZ+0x28880], R5 ;  /* 0x02888005040075a7 */ /* 0x010824000800017f */
[----:B0-----:R-:W-:Y:S05]  /*1f4e0*/  @!P0 NANOSLEEP.SYNCS 0x989680 ;  /* 0x009896800000895d */ /* 0x001fea0003900000 */
[----:B------:R-:W0:Y:S02]  /*1f4f0*/  @!P0 SYNCS.PHASECHK.TRANS64 P0, [R4+URZ+0x28880], R5 ;  /* 0x02888005040085a7 */ /* 0x000e24000800007f */
[----:B0-----:R-:W-:Y:S05]  /*1f500*/  @!P0 BRA `(.L_x_7007) ;  /* 0xfffffffc00f08947 */ /* 0x001fea000383ffff */
[----:B------:R-:W-:Y:S05]  /*1f510*/  BRA `(.L_x_7008) ;  /* 0xffffffe800a87947 */ /* 0x000fea000383ffff */
.L_x_7052:
        /* <DEDUP_REMOVED lines=14> */
.L_x_12976:


//--------------------- .text._ZN7cutlass13device_kernelIN5flash11enable_sm90INS1_16FlashAttnFwdSm90INS1_25CollectiveMainloopFwdSm90ILi2EN4cute5tupleIJNS5_1CILi1EEES8_S8_EEENS6_IJNS7_ILi128EEENS7_ILi192EEESA_EEELi128ENS_12float_e4m3_tEfNS_4arch4Sm90ELb0ELb1ELb1ELb1ELb0ELb1ELb0ELb1ELb1ELb1ELb0ELb0EEENS1_21CollectiveEpilogueFwdINS6_IJSA_SA_SB_EEES9_NS_10bfloat16_tESF_Li256ELb1ELb1ELb0ELb1EEENS1_36VarlenDynamicPersistentTileSchedulerILi128ELi192ELi256ELi128ELb0ELb1ELb1ELb1ELb0ELb1EEEEEEEEEvNT_6ParamsE --------------------------
	.section	.text._ZN7cutlass13device_kernelIN5flash11enable_sm90INS1_16FlashAttnFwdSm90INS1_25CollectiveMainloopFwdSm90ILi2EN4cute5tupleIJNS5_1CILi1EEES8_S8_EEENS6_IJNS7_ILi128EEENS7_ILi192EEESA_EEELi128ENS_12float_e4m3_tEfNS_4arch4Sm90ELb0ELb1ELb1ELb1ELb0ELb1ELb0ELb1ELb1ELb1ELb0ELb0EEENS1_21CollectiveEpilogueFwdINS6_IJSA_SA_SB_EEES9_NS_10bfloat16_tESF_Li256ELb1ELb1ELb0ELb1EEENS1_36VarlenDynamicPersistentTileSchedulerILi128ELi192ELi256ELi128ELb0ELb1ELb1ELb1ELb0ELb1EEEEEEEEEvNT_6ParamsE,"ax",@progbits
	.align	128
.text._ZN7cutlass13device_kernelIN5flash11enable_sm90INS1_16FlashAttnFwdSm90INS1_25CollectiveMainloopFwdSm90ILi2EN4cute5tupleIJNS5_1CILi1EEES8_S8_EEENS6_IJNS7_ILi128EEENS7_ILi192EEESA_EEELi128ENS_12float_e4m3_tEfNS_4arch4Sm90ELb0ELb1ELb1ELb1ELb0ELb1ELb0ELb1ELb1ELb1ELb0ELb0EEENS1_21CollectiveEpilogueFwdINS6_IJSA_SA_SB_EEES9_NS_10bfloat16_tESF_Li256ELb1ELb1ELb0ELb1EEENS1_36VarlenDynamicPersistentTileSchedulerILi128ELi192ELi256ELi128ELb0ELb1ELb1ELb1ELb0ELb1EEEEEEEEEvNT_6ParamsE:
        .type           _ZN7cutlass13device_kernelIN5flash11enable_sm90INS1_16FlashAttnFwdSm90INS1_25CollectiveMainloopFwdSm90ILi2EN4cute5tupleIJNS5_1CILi1EEES8_S8_EEENS6_IJNS7_ILi128EEENS7_ILi192EEESA_EEELi128ENS_12float_e4m3_tEfNS_4arch4Sm90ELb0ELb1ELb1ELb1ELb0ELb1ELb0ELb1ELb1ELb1ELb0ELb0EEENS1_21CollectiveEpilogueFwdINS6_IJSA_SA_SB_EEES9_NS_10bfloat16_tESF_Li256ELb1ELb1ELb0ELb1EEENS1_36VarlenDynamicPersistentTileSchedulerILi128ELi192ELi256ELi128ELb0ELb1ELb1ELb1ELb0ELb1EEEEEEEEEvNT_6ParamsE,@function
        .size           _ZN7cutlass13device_kernelIN5flash11enable_sm90INS1_16FlashAttnFwdSm90INS1_25CollectiveMainloopFwdSm90ILi2EN4cute5tupleIJNS5_1CILi1EEES8_S8_EEENS6_IJNS7_ILi128EEENS7_ILi192EEESA_EEELi128ENS_12float_e4m3_tEfNS_4arch4Sm90ELb0ELb1ELb1ELb1ELb0ELb1ELb0ELb1ELb1ELb1ELb0ELb0EEENS1_21CollectiveEpilogueFwdINS6_IJSA_SA_SB_EEES9_NS_10bfloat16_tESF_Li256ELb1ELb1ELb0ELb1EEENS1_36VarlenDynamicPersistentTileSchedulerILi128ELi192ELi256ELi128ELb0ELb1ELb1ELb1ELb0ELb1EEEEEEEEEvNT_6ParamsE,(.L_x_12977 - _ZN7cutlass13device_kernelIN5flash11enable_sm90INS1_16FlashAttnFwdSm90INS1_25CollectiveMainloopFwdSm90ILi2EN4cute5tupleIJNS5_1CILi1EEES8_S8_EEENS6_IJNS7_ILi128EEENS7_ILi192EEESA_EEELi128ENS_12float_e4m3_tEfNS_4arch4Sm90ELb0ELb1ELb1ELb1ELb0ELb1ELb0ELb1ELb1ELb1ELb0ELb0EEENS1_21CollectiveEpilogueFwdINS6_IJSA_SA_SB_EEES9_NS_10bfloat16_tESF_Li256ELb1ELb1ELb0ELb1EEENS1_36VarlenDynamicPersistentTileSchedulerILi128ELi192ELi256ELi128ELb0ELb1ELb1ELb1ELb0ELb1EEEEEEEEEvNT_6ParamsE)
        .other          _ZN7cutlass13device_kernelIN5flash11enable_sm90INS1_16FlashAttnFwdSm90INS1_25CollectiveMainloopFwdSm90ILi2EN4cute5tupleIJNS5_1CILi1EEES8_S8_EEENS6_IJNS7_ILi128EEENS7_ILi192EEESA_EEELi128ENS_12float_e4m3_tEfNS_4arch4Sm90ELb0ELb1ELb1ELb1ELb0ELb1ELb0ELb1ELb1ELb1ELb0ELb0EEENS1_21CollectiveEpilogueFwdINS6_IJSA_SA_SB_EEES9_NS_10bfloat16_tESF_Li256ELb1ELb1ELb0ELb1EEENS1_36VarlenDynamicPersistentTileSchedulerILi128ELi192ELi256ELi128ELb0ELb1ELb1ELb1ELb0ELb1EEEEEEEEEvNT_6ParamsE,@"STO_CUDA_ENTRY STV_DEFAULT"
_ZN7cutlass13device_kernelIN5flash11enable_sm90INS1_16FlashAttnFwdSm90INS1_25CollectiveMainloopFwdSm90ILi2EN4cute5tupleIJNS5_1CILi1EEES8_S8_EEENS6_IJNS7_ILi128EEENS7_ILi192EEESA_EEELi128ENS_12float_e4m3_tEfNS_4arch4Sm90ELb0ELb1ELb1ELb1ELb0ELb1ELb0ELb1ELb1ELb1ELb0ELb0EEENS1_21CollectiveEpilogueFwdINS6_IJSA_SA_SB_EEES9_NS_10bfloat16_tESF_Li256ELb1ELb1ELb0ELb1EEENS1_36VarlenDynamicPersistentTileSchedulerILi128ELi192ELi256ELi128ELb0ELb1ELb1ELb1ELb0ELb1EEEEEEEEEvNT_6ParamsE:
        /* <DEDUP_REMOVED lines=24> */
.L_x_7054:
[----:B------:R-:W-:Y:S05]  /*0180*/  BSYNC B0 ;  /* 0x0000000000007941 */ /* 0x000fea0003800000 */
.L_x_7053:
        /* <DEDUP_REMOVED lines=41> */
.L_x_7055:
        /* <DEDUP_REMOVED lines=22> */
.L_x_7056:
        /* <DEDUP_REMOVED lines=18> */
.L_x_7057:
        /* <DEDUP_REMOVED lines=22> */
.L_x_7058:
        /* <DEDUP_REMOVED lines=22> */
.L_x_7059:
        /* <DEDUP_REMOVED lines=8> */
.L_x_7062:
[----:B------:R-:W-:-:S08]  /*09e0*/  NOP ;  /* 0x0000000000007918 */ /* 0x000fd00000000000 */
[----:B------:R-:W0:Y:S02]  /*09f0*/  USETMAXREG.TRY_ALLOC.CTAPOOL UP0, 0xf0 ;  /* 0x000000f0000079c8 */ /* 0x000e240008000600 */
[----:B0-----:R-:W-:-:S13]  /*0a00*/  PLOP3.LUT P0, PT, PT, PT, UP0, 0x80, 0x0 ;  /* 0x000000000000781c */ /* 0x001fda0003f0f008 */
[----:B------:R-:W-:Y:S05]  /*0a10*/  @!P0 BRA `(.L_x_7062) ;  /* 0xfffffffc00f08947 */ /* 0x000fea000383ffff */
[----:B------:R-:W0:Y:S01]  /*0a20*/  S2R R0, SR_TID.X ;  /* 0x0000000000007919 */ /* 0x000e220000002100 */
[----:B------:R-:W1:Y:S01]  /*0a30*/  S2UR UR40, SR_CgaCtaId ;  /* 0x00000000002879c3 */ /* 0x000e620000008800 */
[----:B------:R-:W-:Y:S01]  /*0a40*/  UMOV UR4, 0x400 ;  /* 0x0000040000047882 */ /* 0x000fe20000000000 */
[----:B------:R-:W-:-:S06]  /*0a50*/  LOP3.LUT R16, R16, 0xffffbfff, RZ, 0xc0, !PT ;  /* 0xffffbfff10107812 */ /* 0x000fcc00078ec0ff */
[----:B------:R-:W-:Y:S06]  /*0a60*/  BAR.ARV 0x8, 0x180 ;  /* 0x0206000000007b1d */ /* 0x000fec0000002000 */
[----:B-1----:R-:W-:-:S06]  /*0a70*/  ULEA UR4, UR40, UR4, 0x18 ;  /* 0x0000000428047291 */ /* 0x002fcc000f8ec03f */
[----:B------:R-:W-:Y:S01]  /*0a80*/  IMAD.U32 R17, RZ, RZ, UR4 ;  /* 0x00000004ff117e24 */ /* 0x000fe2000f8e00ff */
[----:B0-----:R-:W-:Y:S01]  /*0a90*/  SHF.R.U32.HI R0, RZ, 0x7, R0 ;  /* 0x00000007ff007819 */ /* 0x001fe20000011600 */
[----:B------:R-:W-:-:S03]  /*0aa0*/  ULDC UR4, c[0x0][0xc3c] ;  /* 0x00030f0000047ab9 */ /* 0x000fc60000000800 */
[----:B------:R-:W-:-:S13]  /*0ab0*/  ISETP.NE.AND P0, PT, R0, 0x1, PT ;  /* 0x000000010000780c */ /* 0x000fda0003f05270 */
[----:B------:R-:W-:Y:S01]  /*0ac0*/  @P0 LOP3.LUT R16, R16, 0x4000, RZ, 0xfc, !PT ;  /* 0x0000400010100812 */ /* 0x000fe200078efcff */
[----:B------:R-:W-:Y:S08]  /*0ad0*/  @!P0 BAR.ARV 0x9, 0x100 ;  /* 0x0244000000008b1d */ /* 0x000ff00000002000 */
[----:B------:R-:W-:Y:S06]  /*0ae0*/  BAR.SYNC.DEFER_BLOCKING 0x5, 0x180 ;  /* 0x0146000000007b1d */ /* 0x000fec0000010000 */
[----:B------:R-:W0:Y:S02]  /*0af0*/  LDS.128 R220, [R17+0x288d0] ;  /* 0x0288d00011dc7984 */ /* 0x000e240000000c00 */
[----:B------:R-:W-:Y:S06]  /*0b00*/  BAR.ARV 0x4, 0x180 ;  /* 0x0106000000007b1d */ /* 0x000fec0000002000 */
[----:B0-----:R-:W-:-:S13]  /*0b10*/  ISETP.GE.AND P0, PT, R223, UR4, PT ;  /* 0x00000004df007c0c */ /* 0x001fda000bf06270 */
[----:B------:R-:W-:Y:S05]  /*0b20*/  @P0 BRA `(.L_x_7063) ;  /* 0x000002d0001c0947 */ /* 0x000fea0003800000 */
[----:B------:R-:W0:Y:S01]  /*0b30*/  S2R R0, SR_TID.X ;  /* 0x0000000000007919 */ /* 0x000e220000002100 */
[----:B------:R-:W-:Y:S01]  /*0b40*/  IMAD.MOV.U32 R22, RZ, RZ, RZ ;  /* 0x000000ffff167224 */ /* 0x000fe200078e00ff */
[----:B------:R-:W-:Y:S01]  /*0b50*/  CS2R R210, SRZ ;  /* 0x0000000000d27805 */ /* 0x000fe2000001ff00 */
[----:B------:R-:W-:Y:S01]  /*0b60*/  IMAD.MOV.U32 R216, RZ, RZ, RZ ;  /* 0x000000ffffd87224 */ /* 0x000fe200078e00ff */
[----:B------:R-:W-:Y:S01]  /*0b70*/  ULOP3.LUT UR41, UR36, 0x1, URZ, 0xfc, !UPT ;  /* 0x0000000124297892 */ /* 0x000fe2000f8efc3f */
[----:B------:R-:W-:Y:S01]  /*0b80*/  UMOV UR37, URZ ;  /* 0x0000003f00257c82 */ /* 0x000fe20008000000 */
[----:B0-----:R-:W-:-:S05]  /*0b90*/  VIADD R12, R0, 0xffffff80 ;  /* 0xffffff80000c7836 */ /* 0x001fca0000000000 */
[----:B------:R-:W-:-:S04]  /*0ba0*/  SHF.R.S32.HI R0, RZ, 0x1f, R12 ;  /* 0x0000001fff007819 */ /* 0x000fc8000001140c */
[----:B------:R-:W-:-:S04]  /*0bb0*/  LEA.HI R2, R0, R12, RZ, 0x7 ;  /* 0x0000000c00027211 */ /* 0x000fc800078f38ff */
[----:B------:R-:W-:Y:S02]  /*0bc0*/  LOP3.LUT R3, R2, 0xffffff80, RZ, 0xc0, !PT ;  /* 0xffffff8002037812 */ /* 0x000fe400078ec0ff */
[----:B------:R-:W-:-:S03]  /*0bd0*/  SHF.R.S32.HI R13, RZ, 0x7, R2 ;  /* 0x00000007ff0d7819 */ /* 0x000fc60000011402 */
[----:B------:R-:W-:-:S05]  /*0be0*/  IMAD.IADD R10, R12, 0x1, -R3 ;  /* 0x000000010c0a7824 */ /* 0x000fca00078e0a03 */
[----:B------:R-:W-:-:S04]  /*0bf0*/  SHF.R.S32.HI R8, RZ, 0x1f, R10 ;  /* 0x0000001fff087819 */ /* 0x000fc8000001140a */
[CC--:B------:R-:W-:Y:S02]  /*0c00*/  LEA.HI R9, R8.reuse, R10.reuse, RZ, 0x2 ;  /* 0x0000000a08097211 */ /* 0x0c0fe400078f10ff */
[----:B------:R-:W-:Y:S02]  /*0c10*/  LEA.HI R8, R8, R10, RZ, 0x5 ;  /* 0x0000000a08087211 */ /* 0x000fe400078f28ff */
[--C-:B------:R-:W-:Y:S02]  /*0c20*/  SHF.R.S32.HI R5, RZ, 0x2, R9.reuse ;  /* 0x00000002ff057819 */ /* 0x100fe40000011409 */
[----:B------:R-:W-:Y:S02]  /*0c30*/  SHF.R.S32.HI R4, RZ, 0x1f, R9 ;  /* 0x0000001fff047819 */ /* 0x000fe40000011409 */
[----:B------:R-:W-:Y:S02]  /*0c40*/  SHF.R.S32.HI R8, RZ, 0x5, R8 ;  /* 0x00000005ff087819 */ /* 0x000fe40000011408 */
[----:B------:R-:W-:-:S02]  /*0c50*/  LEA.HI R3, R4, R5, RZ, 0x3 ;  /* 0x0000000504037211 */ /* 0x000fc400078f18ff */
[CC--:B------:R-:W-:Y:S02]  /*0c60*/  LEA.HI R4, R0.reuse, R12.reuse, RZ, 0x4 ;  /* 0x0000000c00047211 */ /* 0x0c0fe400078f20ff */
[----:B------:R-:W-:Y:S02]  /*0c70*/  LOP3.LUT R6, R3, 0xfffffff8, RZ, 0xc0, !PT ;  /* 0xfffffff803067812 */ /* 0x000fe400078ec0ff */
[----:B------:R-:W-:Y:S02]  /*0c80*/  LEA.HI R3, R0, R12, RZ, 0x5 ;  /* 0x0000000c00037211 */ /* 0x000fe400078f28ff */
[----:B------:R-:W-:Y:S01]  /*0c90*/  SHF.R.S32.HI R7, RZ, 0x4, R4 ;  /* 0x00000004ff077819 */ /* 0x000fe20000011404 */
[----:B------:R-:W-:Y:S01]  /*0ca0*/  IMAD.IADD R11, R5, 0x1, -R6 ;  /* 0x00000001050b7824 */ /* 0x000fe200078e0a06 */
[C---:B------:R-:W-:Y:S01]  /*0cb0*/  LOP3.LUT R5, R4.reuse, 0x3fffff0, RZ, 0xc0, !PT ;  /* 0x03fffff004057812 */ /* 0x040fe200078ec0ff */
[----:B------:R-:W-:Y:S01]  /*0cc0*/  IMAD.SHL.U32 R3, R3, 0x20, RZ ;  /* 0x0000002003037824 */ /* 0x000fe200078e00ff */
[----:B------:R-:W-:Y:S01]  /*0cd0*/  LEA.HI R4, R4, R7, RZ, 0x1 ;  /* 0x0000000704047211 */ /* 0x000fe200078f08ff */
[----:B------:R-:W-:Y:S01]  /*0ce0*/  IMAD R11, R8, 0x10, R11 ;  /* 0x00000010080b7824 */ /* 0x000fe200078e020b */
[----:B------:R-:W-:Y:S01]  /*0cf0*/  LEA.HI R6, R2, R13, RZ, 0x1 ;  /* 0x0000000d02067211 */ /* 0x000fe200078f08ff */
[----:B------:R-:W-:Y:S01]  /*0d00*/  IMAD.IADD R2, R12, 0x1, -R5 ;  /* 0x000000010c027824 */ /* 0x000fe200078e0a05 */
[----:B------:R-:W-:-:S02]  /*0d10*/  LOP3.LUT R231, R3, 0xfffffc00, RZ, 0xc0, !PT ;  /* 0xfffffc0003e77812 */ /* 0x000fc400078ec0ff */
[----:B------:R-:W-:Y:S02]  /*0d20*/  LOP3.LUT R4, R4, 0x1ffffffe, RZ, 0xc0, !PT ;  /* 0x1ffffffe04047812 */ /* 0x000fe400078ec0ff */
[----:B------:R-:W-:Y:S01]  /*0d30*/  LOP3.LUT R6, R6, 0x3fffffe, RZ, 0xc0, !PT ;  /* 0x03fffffe06067812 */ /* 0x000fe200078ec0ff */
[----:B------:R-:W-:Y:S01]  /*0d40*/  IMAD R3, R2, 0x40, R231 ;  /* 0x0000004002037824 */ /* 0x000fe200078e02e7 */
[----:B------:R-:W-:Y:S01]  /*0d50*/  LOP3.LUT R219, R9, 0x7ffffffc, RZ, 0xc0, !PT ;  /* 0x7ffffffc09db7812 */ /* 0x000fe200078ec0ff */
[----:B------:R-:W-:Y:S02]  /*0d60*/  IMAD.IADD R4, R7, 0x1, -R4 ;  /* 0x0000000107047824 */ /* 0x000fe400078e0a04 */
[----:B------:R-:W-:Y:S02]  /*0d70*/  IMAD.IADD R6, R13, 0x1, -R6 ;  /* 0x000000010d067824 */ /* 0x000fe400078e0a06 */
[----:B------:R-:W-:Y:S01]  /*0d80*/  IMAD R2, R4, 0x8, R3 ;  /* 0x0000000804027824 */ /* 0x000fe200078e0203 */
[----:B------:R-:W-:Y:S01]  /*0d90*/  LEA.HI R3, R0, R12, RZ, 0x3 ;  /* 0x0000000c00037211 */ /* 0x000fe200078f18ff */
[----:B------:R-:W-:-:S02]  /*0da0*/  IMAD R5, R6, 0x40, R11 ;  /* 0x0000004006057824 */ /* 0x000fc400078e020b */
[----:B------:R-:W-:Y:S01]  /*0db0*/  IMAD.IADD R219, R10, 0x1, -R219 ;  /* 0x000000010adb7824 */ /* 0x000fe200078e0adb */
[----:B------:R0:W-:Y:S01]  /*0dc0*/  STL [R1+0x38], R2 ;  /* 0x0000380201007387 */ /* 0x0001e20000100800 */
[----:B------:R-:W-:Y:S02]  /*0dd0*/  LOP3.LUT R235, R3, 0xfffffff8, RZ, 0xc0, !PT ;  /* 0xfffffff803eb7812 */ /* 0x000fe400078ec0ff */
[----:B------:R-:W-:Y:S01]  /*0de0*/  SHF.R.S32.HI R3, RZ, 0x3, R3 ;  /* 0x00000003ff037819 */ /* 0x000fe20000011403 */
[----:B------:R1:W-:Y:S02]  /*0df0*/  STL [R1+0x34], R5 ;  /* 0x0000340501007387 */ /* 0x0003e40000100800 */
[----:B------:R-:W-:Y:S01]  /*0e00*/  IMAD.IADD R235, R12, 0x1, -R235 ;  /* 0x000000010ceb7824 */ /* 0x000fe200078e0aeb */
[----:B0-----:R-:W-:-:S04]  /*0e10*/  LEA.HI R2, R0, R12, RZ, 0x2 ;  /* 0x0000000c00027211 */ /* 0x001fc800078f10ff */
[--C-:B------:R-:W-:Y:S02]  /*0e20*/  SHF.R.S32.HI R23, RZ, 0x2, R2.reuse ;  /* 0x00000002ff177819 */ /* 0x100fe40000011402 */
[----:B------:R-:W-:Y:S02]  /*0e30*/  LOP3.LUT R0, R2, 0xfffffffc, RZ, 0xc0, !PT ;  /* 0xfffffffc02007812 */ /* 0x000fe400078ec0ff */
[----:B------:R-:W-:Y:S01]  /*0e40*/  SHF.R.S32.HI R2, RZ, 0x1f, R2 ;  /* 0x0000001fff027819 */ /* 0x000fe20000011402 */
[C---:B------:R-:W-:Y:S02]  /*0e50*/  VIADD R8, R23.reuse, 0x40 ;  /* 0x0000004017087836 */ /* 0x040fe40000000000 */
[----:B------:R-:W-:Y:S01]  /*0e60*/  VIADD R7, R23, 0x80 ;  /* 0x0000008017077836 */ /* 0x000fe20000000000 */
[----:B------:R-:W-:Y:S01]  /*0e70*/  LEA.HI R2, R2, R23, RZ, 0x3 ;  /* 0x0000001702027211 */ /* 0x000fe200078f18ff */
[----:B------:R-:W-:Y:S01]  /*0e80*/  IMAD.IADD R6, R12, 0x1, -R0 ;  /* 0x000000010c067824 */ /* 0x000fe200078e0a00 */
[----:B------:R-:W-:Y:S01]  /*0e90*/  SHF.R.S32.HI R3, RZ, 0x1f, R8 ;  /* 0x0000001fff037819 */ /* 0x000fe20000011408 */
[----:B------:R-:W-:Y:S01]  /*0ea0*/  IMAD.SHL.U32 R225, R8, 0x80, RZ ;  /* 0x0000008008e17824 */ /* 0x000fe200078e00ff */
[----:B------:R-:W-:Y:S01]  /*0eb0*/  LOP3.LUT R2, R2, 0xfffffff8, RZ, 0xc0, !PT ;  /* 0xfffffff802027812 */ /* 0x000fe200078ec0ff */
[----:B------:R-:W-:Y:S01]  /*0ec0*/  IMAD.SHL.U32 R18, R6, 0x10, RZ ;  /* 0x0000001006127824 */ /* 0x000fe200078e00ff */
[----:B------:R-:W-:Y:S01]  /*0ed0*/  LEA.HI R3, R3, R8, RZ, 0x3 ;  /* 0x0000000803037211 */ /* 0x000fe200078f18ff */
[----:B------:R-:W-:Y:S01]  /*0ee0*/  IMAD.SHL.U32 R226, R7, 0x80, RZ ;  /* 0x0000008007e27824 */ /* 0x000fe200078e00ff */
[----:B------:R-:W-:Y:S01]  /*0ef0*/  SHF.R.S32.HI R4, RZ, 0x1f, R7 ;  /* 0x0000001fff047819 */ /* 0x000fe20000011407 */
[----:B------:R-:W-:Y:S01]  /*0f00*/  IMAD.IADD R212, R23, 0x1, -R2 ;  /* 0x0000000117d47824 */ /* 0x000fe200078e0a02 */
[----:B------:R-:W-:Y:S01]  /*0f10*/  LOP3.LUT R225, R225, 0x380, RZ, 0xc0, !PT ;  /* 0x00000380e1e17812 */ /* 0x000fe200078ec0ff */
[----:B------:R-:W-:Y:S01]  /*0f20*/  IMAD.SHL.U32 R3, R3, 0x80, RZ ;  /* 0x0000008003037824 */ /* 0x000fe200078e00ff */
[----:B------:R-:W-:Y:S01]  /*0f30*/  LEA.HI R4, R4, R7, RZ, 0x3 ;  /* 0x0000000704047211 */ /* 0x000fe200078f18ff */
[----:B------:R-:W-:Y:S01]  /*0f40*/  IMAD.SHL.U32 R208, R6, 0x8, RZ ;  /* 0x0000000806d07824 */ /* 0x000fe200078e00ff */
[----:B------:R-:W-:-:S02]  /*0f50*/  SHF.R.U32.HI R7, RZ, 0x3, R225 ;  /* 0x00000003ff077819 */ /* 0x000fc400000116e1 */
[----:B------:R-:W-:Y:S01]  /*0f60*/  LOP3.LUT R2, R225, 0x70, R18, 0xf8, !PT ;  /* 0x00000070e1027812 */ /* 0x000fe200078ef812 */
[----:B------:R-:W-:Y:S01]  /*0f70*/  IMAD.SHL.U32 R4, R4, 0x80, RZ ;  /* 0x0000008004047824 */ /* 0x000fe200078e00ff */
[----:B------:R-:W-:Y:S01]  /*0f80*/  LOP3.LUT R233, R3, 0xfffffc00, RZ, 0xc0, !PT ;  /* 0xfffffc0003e97812 */ /* 0x000fe200078ec0ff */
[----:B------:R-:W-:Y:S01]  /*0f90*/  VIADD R213, R208, 0x20 ;  /* 0x00000020d0d57836 */ /* 0x000fe20000000000 */
[----:B------:R-:W-:Y:S02]  /*0fa0*/  SHF.R.S32.HI R0, RZ, 0x1f, R23 ;  /* 0x0000001fff007819 */ /* 0x000fe40000011417 */
[----:B------:R-:W-:Y:S02]  /*0fb0*/  LOP3.LUT R2, R233, R2, R7, 0xf6, !PT ;  /* 0x00000002e9027212 */ /* 0x000fe400078ef607 */
[----:B------:R-:W-:Y:S02]  /*0fc0*/  LEA.HI R0, R6, R6, RZ, 0x1 ;  /* 0x0000000606007211 */ /* 0x000fe400078f08ff */
[----:B------:R-:W-:Y:S01]  /*0fd0*/  LOP3.LUT R226, R226, 0x380, RZ, 0xc0, !PT ;  /* 0x00000380e2e27812 */ /* 0x000fe200078ec0ff */
[----:B------:R-:W-:Y:S01]  /*0fe0*/  IMAD.IADD R2, R17, 0x1, R2 ;  /* 0x0000000111027824 */ /* 0x000fe200078e0202 */
[----:B------:R-:W-:-:S02]  /*0ff0*/  LOP3.LUT R0, R0, 0x1ffffffe, RZ, 0xc0, !PT ;  /* 0x1ffffffe00007812 */ /* 0x000fc400078ec0ff */
[----:B------:R-:W-:Y:S02]  /*1000*/  SHF.R.S32.HI R19, RZ, 0x1f, R18 ;  /* 0x0000001fff137819 */ /* 0x000fe40000011412 */
[----:B------:R1:W-:Y:S01]  /*1010*/  STL [R1+0x28], R2 ;  /* 0x0000280201007387 */ /* 0x0003e20000100800 */
[----:B------:R-:W-:Y:S01]  /*1020*/  IMAD.IADD R0, R6, 0x1, -R0 ;  /* 0x0000000106007824 */ /* 0x000fe200078e0a00 */
[----:B------:R-:W-:-:S03]  /*1030*/  LOP3.LUT R234, R4, 0xfffffc00, RZ, 0xc0, !PT ;  /* 0xfffffc0004ea7812 */ /* 0x000fc600078ec0ff */
[----:B------:R-:W-:-:S07]  /*1040*/  IMAD R224, R0, 0x8, R5 ;  /* 0x0000000800e07824 */ /* 0x000fce00078e0205 */
.L_x_7291:
[----:B------:R-:W-:Y:S05]  /*1050*/  YIELD ;  /* 0x0000000000007946 */ /* 0x000fea0003800000 */
[----:B------:R-:W-:Y:S01]  /*1060*/  ULDC.64 UR4, c[0x0][0xa28] ;  /* 0x00028a0000047ab9 */ /* 0x000fe20000000a00 */
[----:B01-3--:R-:W0:Y:S01]  /*1070*/  LDC.64 R4, c[0x0][0xa08] ;  /* 0x00028200ff047b82 */ /* 0x00be220000000a00 */
        /* <DEDUP_REMOVED lines=9> */
[----:B----4-:R-:W1:Y:S01]  /*1110*/  @P1 LDC.64 R2, c[0x0][0xa28] ;  /* 0x00028a00ff021b82 */ /* 0x010e620000000a00 */
[----:B------:R-:W-:Y:S01]  /*1120*/  ISETP.NE.AND.EX P0, PT, RZ, UR5, PT, P0 ;  /* 0x00000005ff007c0c */ /* 0x000fe2000bf05300 */
[----:B0-----:R-:W-:-:S06]  /*1130*/  IMAD.WIDE R8, R223, 0x4, R4 ;  /* 0x00000004df087825 */ /* 0x001fcc00078e0204 */
[----:B------:R-:W0:Y:S01]  /*1140*/  @P2 LDC.64 R6, c[0x0][0xa18] ;  /* 0x00028600ff062b82 */ /* 0x000e220000000a00 */
[----:B------:R-:W-:Y:S02]  /*1150*/  ULDC UR4, c[0x0][0x288] ;  /* 0x0000a20000047ab9 */ /* 0x000fe40000000800 */
[----:B------:R-:W-:Y:S01]  /*1160*/  IMAD.U32 R214, RZ, RZ, UR4 ;  /* 0x00000004ffd67e24 */ /* 0x000fe2000f8e00ff */
[----:B------:R-:W-:Y:S02]  /*1170*/  ULDC.64 UR4, c[0x0][0x418] ;  /* 0x0001060000047ab9 */ /* 0x000fe40000000a00 */
[----:B------:R-:W5:Y:S01]  /*1180*/  @P0 LDG.E R30, desc[UR38][R8.64] ;  /* 0x00000026081e0981 */ /* 0x000f62000c1e1900 */
[----:B-1----:R-:W-:-:S04]  /*1190*/  @P1 IMAD.WIDE R2, R223, 0x4, R2 ;  /* 0x00000004df021825 */ /* 0x002fc800078e0202 */
[----:B0-----:R-:W-:Y:S01]  /*11a0*/  @P2 IMAD.WIDE R4, R223, 0x4, R6 ;  /* 0x00000004df042825 */ /* 0x001fe200078e0206 */
        /* <DEDUP_REMOVED lines=11> */
[----:B-12---:R-:W-:Y:S06]  /*1260*/  @P2 BRA `(.L_x_7064) ;  /* 0x0000000000242947 */ /* 0x006fec0003800000 */
        /* <DEDUP_REMOVED lines=9> */
.L_x_7064:
        /* <DEDUP_REMOVED lines=10> */
.L_x_7065:
[----:B------:R-:W-:Y:S05]  /*13a0*/  @!P0 BRA `(.L_x_7066) ;  /* 0x00000000000c8947 */ /* 0x000fea0003800000 */
[----:B------:R-:W2:Y:S04]  /*13b0*/  LDG.E R4, desc[UR38][R8.64] ;  /* 0x0000002608047981 */ /* 0x000ea8000c1e1900 */
[----:B------:R-:W2:Y:S02]  /*13c0*/  LDG.E R29, desc[UR38][R8.64+0x4] ;  /* 0x00000426081d7981 */ /* 0x000ea4000c1e1900 */
[----:B--2---:R-:W-:-:S07]  /*13d0*/  IMAD.IADD R29, R29, 0x1, -R4 ;  /* 0x000000011d1d7824 */ /* 0x004fce00078e0a04 */
.L_x_7066:
        /* <DEDUP_REMOVED lines=27> */
[----:B------:R-:W-:Y:S01]  /*1590*/  VIADD R0, R215, 0xbf ;  /* 0x000000bfd7007836 */ /* 0x000fe20000000000 */
[----:B--2---:R-:W-:-:S03]  /*15a0*/  @P1 SHF.R.U32.HI R3, RZ, R9, R4 ;  /* 0x00000009ff031219 */ /* 0x004fc60000011604 */
[----:B------:R-:W-:-:S04]  /*15b0*/  IMAD.HI R0, R0, 0x2aaaaaab, RZ ;  /* 0x2aaaaaab00007827 */ /* 0x000fc800078e02ff */
[----:B0-----:R-:W-:Y:S01]  /*15c0*/  IMAD.IADD R7, R28, 0x1, R3 ;  /* 0x000000011c077824 */ /* 0x001fe200078e0203 */
[----:B------:R-:W-:-:S04]  /*15d0*/  SHF.R.U32.HI R27, RZ, 0x1f, R0 ;  /* 0x0000001fff1b7819 */ /* 0x000fc80000011600 */
[----:B------:R-:W-:Y:S01]  /*15e0*/  LEA.HI.SX32 R27, R0, R27, 0x1b ;  /* 0x0000001b001b7211 */ /* 0x000fe200078fdaff */
        /* <DEDUP_REMOVED lines=13> */
.L_x_7069:
[----:B------:R-:W-:-:S13]  /*16c0*/  ISETP.NE.AND P0, PT, R13, 0x1, PT ;  /* 0x000000010d00780c */ /* 0x000fda0003f05270 */
[----:B------:R-:W0:Y:S02]  /*16d0*/  @P0 LDC.64 R4, c[0x0][0x9e8] ;  /* 0x00027a00ff040b82 */ /* 0x000e240000000a00 */
[----:B0-----:R-:W-:-:S05]  /*16e0*/  @P0 IMAD.HI.U32 R4, R3, R4, RZ ;  /* 0x0000000403040227 */ /* 0x001fca00078e00ff */
[----:B------:R-:W-:-:S07]  /*16f0*/  @P0 SHF.R.U32.HI R3, RZ, R5, R4 ;  /* 0x00000005ff030219 */ /* 0x000fce0000011604 */
.L_x_7070:
[----:B------:R-:W-:Y:S05]  /*1700*/  BSYNC B0 ;  /* 0x0000000000007941 */ /* 0x000fea0003800000 */
.L_x_7068:
[----:B------:R-:W-:-:S05]  /*1710*/  IMAD R3, R3, R13, R13 ;  /* 0x0000000d03037224 */ /* 0x000fca00078e020d */
[----:B------:R-:W-:-:S07]  /*1720*/  VIMNMX R0, R0, R3, PT ;  /* 0x0000000300007248 */ /* 0x000fce0003fe0100 */
.L_x_7067:
        /* <DEDUP_REMOVED lines=20> */
.L_x_7073:
[----:B------:R-:W-:-:S13]  /*1870*/  ISETP.NE.AND P0, PT, R13, 0x1, PT ;  /* 0x000000010d00780c */ /* 0x000fda0003f05270 */
[----:B------:R-:W0:Y:S02]  /*1880*/  @P0 LDC.64 R6, c[0x0][0x9e8] ;  /* 0x00027a00ff060b82 */ /* 0x000e240000000a00 */
[----:B0-----:R-:W-:-:S05]  /*1890*/  @P0 IMAD.HI.U32 R6, R3, R6, RZ ;  /* 0x0000000603060227 */ /* 0x001fca00078e00ff */
[----:B------:R-:W-:-:S07]  /*18a0*/  @P0 SHF.R.U32.HI R3, RZ, R7, R6 ;  /* 0x00000007ff030219 */ /* 0x000fce0000011606 */
.L_x_7074:
[----:B------:R-:W-:Y:S05]  /*18b0*/  BSYNC B0 ;  /* 0x0000000000007941 */ /* 0x000fea0003800000 */
.L_x_7072:
[----:B------:R-:W-:-:S05]  /*18c0*/  IMAD R3, R3, R13, RZ ;  /* 0x0000000d03037224 */ /* 0x000fca00078e02ff */
[----:B------:R-:W-:-:S07]  /*18d0*/  VIMNMX R4, R4, R3, !PT ;  /* 0x0000000304047248 */ /* 0x000fce0007fe0100 */
.L_x_7071:
[----:B------:R-:W-:Y:S02]  /*18e0*/  VIADD R0, R0, 0xbf ;  /* 0x000000bf00007836 */ /* 0x000fe40000000000 */
[----:B------:R-:W-:-:S04]  /*18f0*/  IMAD.HI R4, R4, 0x2aaaaaab, RZ ;  /* 0x2aaaaaab04047827 */ /* 0x000fc800078e02ff */
[----:B------:R-:W-:Y:S01]  /*1900*/  IMAD.HI R0, R0, 0x2aaaaaab, RZ ;  /* 0x2aaaaaab00007827 */ /* 0x000fe200078e02ff */
[----:B------:R-:W-:-:S04]  /*1910*/  SHF.R.U32.HI R5, RZ, 0x1f, R4 ;  /* 0x0000001fff057819 */ /* 0x000fc80000011604 */
[----:B------:R-:W-:Y:S02]  /*1920*/  SHF.R.U32.HI R3, RZ, 0x1f, R0 ;  /* 0x0000001fff037819 */ /* 0x000fe40000011600 */
[----:B------:R-:W-:Y:S02]  /*1930*/  LEA.HI.SX32 R5, R4, R5, 0x1b ;  /* 0x0000000504057211 */ /* 0x000fe400078fdaff */
[----:B------:R-:W-:Y:S02]  /*1940*/  LEA.HI.SX32 R0, R0, R3, 0x1b ;  /* 0x0000000300007211 */ /* 0x000fe400078fdaff */
[----:B------:R-:W-:Y:S02]  /*1950*/  VIMNMX R5, RZ, R5, !PT ;  /* 0x00000005ff057248 */ /* 0x000fe40007fe0100 */
[----:B------:R-:W-:-:S03]  /*1960*/  VIMNMX R0, R27, R0, PT ;  /* 0x000000001b007248 */ /* 0x000fc60003fe0100 */
[--C-:B------:R-:W-:Y:S02]  /*1970*/  IMAD R5, R5, 0xc0, -R11.reuse ;  /* 0x000000c005057824 */ /* 0x100fe400078e0a0b */
[----:B------:R-:W-:-:S03]  /*1980*/  IMAD R3, R0, 0xc0, -R11 ;  /* 0x000000c000037824 */ /* 0x000fc600078e0a0b */
[----:B------:R-:W-:Y:S02]  /*1990*/  VIMNMX R5, RZ, R5, !PT ;  /* 0x00000005ff057248 */ /* 0x000fe40007fe0100 */
        /* <DEDUP_REMOVED lines=32> */
.L_x_7077:
[----:B------:R-:W-:Y:S05]  /*1ba0*/  BSYNC B6 ;  /* 0x0000000000067941 */ /* 0x000fea0003800000 */
.L_x_7076:
        /* <DEDUP_REMOVED lines=20> */
.L_x_7079:
[----:B------:R-:W-:Y:S05]  /*1cf0*/  BSYNC B6 ;  /* 0x0000000000067941 */ /* 0x000fea0003800000 */
.L_x_7078:
        /* <DEDUP_REMOVED lines=8> */
[----:B------:R-:W-:-:S03]  /*1d80*/  ULDC.64 UR4, c[0x0][0x308] ;  /* 0x0000c20000047ab9 */ /* 0x000fc60000000a00 */
[----:B------:R-:W2:Y:S08]  /*1d90*/  LDC R115, c[0x0][0x3f4] ;  /* 0x0000fd00ff737b82 */ /* 0x000eb00000000800 */
[----:B------:R-:W3:Y:S08]  /*1da0*/  @P0 LDC.64 R4, c[0x0][0x9f8] ;  /* 0x00027e00ff040b82 */ /* 0x000ef00000000a00 */
[----:B------:R-:W4:Y:S01]  /*1db0*/  LDC.64 R108, c[0x0][0x408] ;  /* 0x00010200ff6c7b82 */ /* 0x000f220000000a00 */
[----:B---3--:R-:W-:-:S05]  /*1dc0*/  @P0 IMAD.WIDE R4, R223, 0x4, R4 ;  /* 0x00000004df040825 */ /* 0x008fca00078e0204 */
[----:B------:R3:W2:Y:S01]  /*1dd0*/  @P0 LDG.E R0, desc[UR38][R4.64] ;  /* 0x0000002604000981 */ /* 0x0006a2000c1e1900 */
[----:B------:R-:W-:Y:S01]  /*1de0*/  SHF.R.S32.HI R51, RZ, 0x1f, R70 ;  /* 0x0000001fff337819 */ /* 0x000fe20000011446 */
[-C--:B0-----:R-:W-:Y:S01]  /*1df0*/  IMAD.WIDE.U32 R6, R70, R80.reuse, RZ ;  /* 0x0000005046067225 */ /* 0x081fe200078e00ff */
[----:B------:R-:W-:Y:S02]  /*1e00*/  ISETP.NE.U32.AND P0, PT, RZ, UR6, PT ;  /* 0x00000006ff007c0c */ /* 0x000fe4000bf05070 */
[----:B-1----:R-:W-:Y:S01]  /*1e10*/  SHF.R.U32.HI R36, RZ, 0x7, R20 ;  /* 0x00000007ff247819 */ /* 0x002fe20000011614 */
[----:B------:R-:W-:Y:S01]  /*1e20*/  IMAD R8, R51, R80, RZ ;  /* 0x0000005033087224 */ /* 0x000fe200078e02ff */
[----:B------:R-:W0:Y:S01]  /*1e30*/  LDC.64 R20, c[0x0][0x3f8] ;  /* 0x0000fe00ff147b82 */ /* 0x000e220000000a00 */
[----:B------:R-:W-:Y:S01]  /*1e40*/  ISETP.NE.AND.EX P0, PT, RZ, UR7, PT, P0 ;  /* 0x00000007ff007c0c */ /* 0x000fe2000bf05300 */
[----:B------:R-:W-:Y:S01]  /*1e50*/  IMAD.SHL.U32 R74, R80, 0x40, RZ ;  /* 0x00000040504a7824 */ /* 0x000fe200078e00ff */
[----:B------:R-:W-:Y:S01]  /*1e60*/  ISETP.NE.AND P6, PT, R36, 0x1, PT ;  /* 0x000000012400780c */ /* 0x000fe20003fc5270 */
[----:B------:R-:W-:Y:S01]  /*1e70*/  IMAD R3, R70, R81, R8 ;  /* 0x0000005146037224 */ /* 0x000fe200078e0208 */
[----:B------:R-:W-:Y:S01]  /*1e80*/  SHF.R.S32.HI R8, RZ, 0x1f, R222 ;  /* 0x0000001fff087819 */ /* 0x000fe200000114de */
[----:B----4-:R-:W-:Y:S01]  /*1e90*/  IMAD.WIDE.U32 R10, R23, R108, R18 ;  /* 0x0000006c170a7225 */ /* 0x010fe200078e0012 */
[----:B------:R-:W-:-:S02]  /*1ea0*/  SHF.R.S32.HI R38, RZ, 0x1f, R23 ;  /* 0x0000001fff267819 */ /* 0x000fc40000011417 */
[----:B------:R-:W-:Y:S01]  /*1eb0*/  SHF.R.S32.HI R209, RZ, 0x1f, R208 ;  /* 0x0000001fffd17819 */ /* 0x000fe200000114d0 */
[----:B---3--:R-:W-:Y:S01]  /*1ec0*/  IMAD R5, R8, UR4, RZ ;  /* 0x0000000408057c24 */ /* 0x008fe2000f8e02ff */
[----:B--2---:R-:W-:Y:S01]  /*1ed0*/  ISETP.GE.AND P1, PT, R18, R115, PT ;  /* 0x000000731200720c */ /* 0x004fe20003f26270 */
[----:B------:R-:W-:Y:S01]  /*1ee0*/  IMAD.IADD R7, R7, 0x1, R3 ;  /* 0x0000000107077824 */ /* 0x000fe200078e0203 */
[----:B------:R-:W-:Y:S01]  /*1ef0*/  SHF.L.U64.HI R75, R80, 0x6, R81 ;  /* 0x00000006504b7819 */ /* 0x000fe20000010251 */
[----:B------:R-:W-:Y:S01]  /*1f00*/  IMAD R9, R222, UR5, R5 ;  /* 0x00000005de097c24 */ /* 0x000fe2000f8e0205 */
[----:B------:R-:W-:Y:S01]  /*1f10*/  SHF.L.U64.HI R84, R108, 0x6, R109 ;  /* 0x000000066c547819 */ /* 0x000fe2000001026d */
[----:B------:R-:W-:Y:S01]  /*1f20*/  IMAD.WIDE.U32 R4, R222, UR4, R6 ;  /* 0x00000004de047c25 */ /* 0x000fe2000f8e0006 */
[----:B------:R-:W-:Y:S01]  /*1f30*/  ULDC.64 UR4, c[0x0][0x310] ;  /* 0x0000c40000047ab9 */ /* 0x000fe20000000a00 */
[----:B------:R-:W-:Y:S02]  /*1f40*/  SHF.L.U64.HI R83, R108, 0x7, R109 ;  /* 0x000000076c537819 */ /* 0x000fe4000001026d */
[----:B------:R-:W-:Y:S01]  /*1f50*/  IMAD.IADD R5, R5, 0x1, R9 ;  /* 0x0000000105057824 */ /* 0x000fe200078e0209 */
[----:B------:R-:W-:Y:S01]  /*1f60*/  SHF.R.U32.HI R42, RZ, 0x3, R225 ;  /* 0x00000003ff2a7819 */ /* 0x000fe200000116e1 */
[----:B------:R-:W-:-:S02]  /*1f70*/  VIADD R39, R23, 0x80 ;  /* 0x0000008017277836 */ /* 0x000fc40000000000 */
[CC--:B------:R-:W-:Y:S01]  /*1f80*/  IMAD.WIDE.U32 R78, R23.reuse, R80.reuse, R74 ;  /* 0x00000050174e7225 */ /* 0x0c0fe200078e004a */
[C-C-:B0-----:R-:W-:Y:S02]  /*1f90*/  SHF.L.U64.HI R88, R20.reuse, 0x6, R21.reuse ;  /* 0x0000000614587819 */ /* 0x141fe40000010215 */
[----:B------:R-:W-:Y:S01]  /*1fa0*/  SHF.L.U64.HI R87, R20, 0x7, R21 ;  /* 0x0000000714577819 */ /* 0x000fe20000010215 */
[C---:B------:R-:W-:Y:S02]  /*1fb0*/  VIADD R40, R23.reuse, 0x40 ;  /* 0x0000004017287836 */ /* 0x040fe40000000000 */
[----:B------:R-:W-:-:S04]  /*1fc0*/  IMAD.WIDE.U32 R72, R23, R80, R18 ;  /* 0x0000005017487225 */ /* 0x000fc800078e0012 */
[C---:B------:R-:W-:Y:S02]  /*1fd0*/  IMAD.SHL.U32 R82, R108.reuse, 0x40, RZ ;  /* 0x000000406c527824 */ /* 0x040fe400078e00ff */
[----:B------:R-:W-:Y:S02]  /*1fe0*/  IMAD.SHL.U32 R29, R108, 0x80, RZ ;  /* 0x000000806c1d7824 */ /* 0x000fe400078e00ff */
[----:B------:R-:W-:Y:S02]  /*1ff0*/  IMAD R49, R21, 0xc0, RZ ;  /* 0x000000c015317824 */ /* 0x000fe400078e02ff */
[C---:B------:R-:W-:Y:S02]  /*2000*/  IMAD.SHL.U32 R86, R20.reuse, 0x40, RZ ;  /* 0x0000004014567824 */ /* 0x040fe400078e00ff */
[----:B------:R-:W-:Y:S02]  /*2010*/  IMAD.SHL.U32 R85, R20, 0x80, RZ ;  /* 0x0000008014557824 */ /* 0x000fe400078e00ff */
[----:B------:R-:W-:-:S02]  /*2020*/  IMAD R113, R81, 0xc0, RZ ;  /* 0x000000c051717824 */ /* 0x000fc400078e02ff */
[----:B------:R-:W-:-:S04]  /*2030*/  IMAD.WIDE.U32 R76, R80, 0xc0, RZ ;  /* 0x000000c0504c7825 */ /* 0x000fc800078e00ff */
[----:B------:R-:W-:Y:S01]  /*2040*/  IMAD.IADD R113, R77, 0x1, R113 ;  /* 0x000000014d717824 */ /* 0x000fe200078e0271 */
[----:B------:R-:W-:Y:S02]  /*2050*/  SHF.R.S32.HI R3, RZ, 0x1f, R0 ;  /* 0x0000001fff037819 */ /* 0x000fe40000011400 */
[----:B------:R-:W-:Y:S02]  /*2060*/  SEL R7, R0, RZ, !P0 ;  /* 0x000000ff00077207 */ /* 0x000fe40004000000 */
[----:B------:R-:W-:Y:S02]  /*2070*/  SEL R6, R3, RZ, !P0 ;  /* 0x000000ff03067207 */ /* 0x000fe40004000000 */
[----:B------:R-:W-:Y:S01]  /*2080*/  IADD3 R70, P0, R23, R70, RZ ;  /* 0x0000004617467210 */ /* 0x000fe20007f1e0ff */
[----:B------:R-:W-:-:S04]  /*2090*/  IMAD.WIDE.U32 R68, R7, UR4, R4 ;  /* 0x0000000407447c25 */ /* 0x000fc8000f8e0004 */
[----:B------:R-:W-:Y:S01]  /*20a0*/  IMAD R0, R6, UR4, RZ ;  /* 0x0000000406007c24 */ /* 0x000fe2000f8e02ff */
[----:B------:R-:W-:Y:S01]  /*20b0*/  IADD3 R96, P3, R68, 0x40, RZ ;  /* 0x0000004044607810 */ /* 0x000fe20007f7e0ff */
[----:B------:R-:W-:Y:S01]  /*20c0*/  IMAD.X R71, R38, 0x1, R51, P0 ;  /* 0x0000000126477824 */ /* 0x000fe200000e0633 */
[----:B------:R-:W-:Y:S01]  /*20d0*/  IADD3 R110, P0, R74, R78, RZ ;  /* 0x0000004e4a6e7210 */ /* 0x000fe20007f1e0ff */
[----:B------:R-:W-:Y:S01]  /*20e0*/  IMAD R99, R7, UR5, R0 ;  /* 0x0000000507637c24 */ /* 0x000fe2000f8e0200 */
[----:B------:R-:W-:Y:S05]  /*20f0*/  @!P6 WARPSYNC.ALL ;  /* 0x000000000000e948 */ /* 0x000fea0003800000 */
[----:B------:R-:W-:Y:S01]  /*2100*/  ULDC.64 UR4, c[0x0][0x330] ;  /* 0x0000cc0000047ab9 */ /* 0x000fe20000000a00 */
[----:B------:R-:W-:-:S02]  /*2110*/  IMAD R0, R38, R20, RZ ;  /* 0x0000001426007224 */ /* 0x000fc400078e02ff */
[----:B------:R-:W-:Y:S02]  /*2120*/  IMAD R3, R8, UR4, RZ ;  /* 0x0000000408037c24 */ /* 0x000fe4000f8e02ff */
[----:B------:R-:W-:-:S04]  /*2130*/  IMAD.WIDE.U32 R4, R222, UR4, R18 ;  /* 0x00000004de047c25 */ /* 0x000fc8000f8e0012 */
[----:B------:R-:W-:Y:S01]  /*2140*/  IMAD R3, R222, UR5, R3 ;  /* 0x00000005de037c24 */ /* 0x000fe2000f8e0203 */
[----:B------:R-:W-:Y:S01]  /*2150*/  ULDC.64 UR4, c[0x0][0x338] ;  /* 0x0000ce0000047ab9 */ /* 0x000fe20000000a00 */
[----:B------:R-:W-:Y:S02]  /*2160*/  IMAD.MOV.U32 R34, RZ, RZ, R4 ;  /* 0x000000ffff227224 */ /* 0x000fe400078e0004 */
[----:B------:R-:W-:Y:S02]  /*2170*/  IMAD.IADD R35, R5, 0x1, R3 ;  /* 0x0000000105237824 */ /* 0x000fe400078e0203 */
[C---:B------:R-:W-:Y:S02]  /*2180*/  IMAD R13, R23.reuse, R21, R0 ;  /* 0x00000015170d7224 */ /* 0x040fe400078e0200 */
[----:B------:R-:W-:-:S04]  /*2190*/  IMAD.WIDE.U32 R4, R23, R20, R208 ;  /* 0x0000001417047225 */ /* 0x000fc800078e00d0 */
[----:B------:R-:W-:Y:S02]  /*21a0*/  IMAD R3, R6, UR4, RZ ;  /* 0x0000000406037c24 */ /* 0x000fe4000f8e02ff */
[----:B------:R-:W-:-:S04]  /*21b0*/  IMAD.WIDE.U32 R8, R23, R20, R18 ;  /* 0x0000001417087225 */ /* 0x000fc800078e0012 */
[----:B------:R-:W-:Y:S02]  /*21c0*/  IMAD R0, R38, R108, RZ ;  /* 0x0000006c26007224 */ /* 0x000fe400078e02ff */
[----:B------:R-:W-:Y:S02]  /*21d0*/  IMAD.IADD R5, R5, 0x1, R13 ;  /* 0x0000000105057824 */ /* 0x000fe400078e020d */
[----:B------:R-:W-:Y:S01]  /*21e0*/  IMAD R47, R7, UR5, R3 ;  /* 0x00000005072f7c24 */ /* 0x000fe2000f8e0203 */
[----:B------:R-:W-:Y:S01]  /*21f0*/  SEL R3, R115, RZ, P1 ;  /* 0x000000ff73037207 */ /* 0x000fe20000800000 */
[----:B------:R-:W-:Y:S01]  /*2200*/  IMAD.IADD R9, R13, 0x1, R9 ;  /* 0x000000010d097824 */ /* 0x000fe200078e0209 */
[----:B-----5:R-:W-:Y:S01]  /*2210*/  SHF.R.S32.HI R13, RZ, 0x1f, R24 ;  /* 0x0000001fff0d7819 */ /* 0x020fe20000011418 */
[----:B------:R-:W-:Y:S01]  /*2220*/  IMAD.WIDE.U32 R34, R7, UR4, R34 ;  /* 0x0000000407227c25 */ /* 0x000fe2000f8e0022 */
[----:B------:R-:W-:-:S03]  /*2230*/  ULDC UR4, c[0x0][0x2f4] ;  /* 0x0000bd0000047ab9 */ /* 0x000fc60000000800 */
[----:B------:R-:W-:-:S04]  /*2240*/  IMAD.WIDE.U32 R6, R23, R108, R208 ;  /* 0x0000006c17067225 */ /* 0x000fc800078e00d0 */
[----:B------:R-:W-:Y:S01]  /*2250*/  IMAD R15, R23, R109, R0 ;  /* 0x0000006d170f7224 */ /* 0x000fe200078e0200 */
[----:B------:R-:W-:Y:S01]  /*2260*/  P2R R0, PR, RZ, 0x2 ;  /* 0x00000002ff007803 */ /* 0x000fe20000000000 */
[----:B------:R-:W-:-:S04]  /*2270*/  IMAD.WIDE.U32 R32, R24, R20, R4 ;  /* 0x0000001418207225 */ /* 0x000fc800078e0004 */
[----:B------:R-:W-:Y:S02]  /*2280*/  IMAD.SHL.U32 R4, R212, 0x80, RZ ;  /* 0x00000080d4047824 */ /* 0x000fe400078e00ff */
[----:B------:R-:W-:Y:S02]  /*2290*/  VIADD R5, R36, 0x8 ;  /* 0x0000000824057836 */ /* 0x000fe40000000000 */
[----:B------:R-:W-:Y:S01]  /*22a0*/  IMAD.IADD R3, R18, 0x1, R3 ;  /* 0x0000000112037824 */ /* 0x000fe200078e0203 */
[----:B------:R-:W-:Y:S01]  /*22b0*/  LOP3.LUT R4, R4, 0x380, RZ, 0xc0, !PT ;  /* 0x0000038004047812 */ /* 0x000fe200078ec0ff */
[----:B------:R-:W-:Y:S02]  /*22c0*/  IMAD R14, R13, R20, RZ ;  /* 0x000000140d0e7224 */ /* 0x000fe400078e02ff */
[----:B------:R-:W-:Y:S01]  /*22d0*/  IMAD R36, R38, R80, RZ ;  /* 0x0000005026247224 */ /* 0x000fe200078e02ff */
[----:B------:R-:W-:Y:S01]  /*22e0*/  SHF.R.S32.HI R12, RZ, 0x1f, R3 ;  /* 0x0000001fff0c7819 */ /* 0x000fe20000011403 */
[----:B------:R-:W-:Y:S01]  /*22f0*/  IMAD.IADD R7, R7, 0x1, R15 ;  /* 0x0000000107077824 */ /* 0x000fe200078e020f */
[----:B------:R-:W-:Y:S01]  /*2300*/  SHF.R.U32.HI R114, RZ, 0x3, R4 ;  /* 0x00000003ff727819 */ /* 0x000fe20000011604 */
[----:B------:R-:W-:Y:S01]  /*2310*/  IMAD.IADD R11, R15, 0x1, R11 ;  /* 0x000000010f0b7824 */ /* 0x000fe200078e020b */
[----:B------:R-:W-:Y:S01]  /*2320*/  LEA.HI R37, R12, R3, RZ, 0x4 ;  /* 0x000000030c257211 */ /* 0x000fe200078f20ff */
[----:B------:R-:W-:Y:S01]  /*2330*/  IMAD R41, R24, R21, R14 ;  /* 0x0000001518297224 */ /* 0x000fe200078e020e */
[----:B------:R-:W-:Y:S01]  /*2340*/  SHF.L.U64.HI R3, R80, 0x7, R81 ;  /* 0x0000000750037819 */ /* 0x000fe20000010251 */
[----:B------:R-:W-:Y:S01]  /*2350*/  IMAD R45, R23, R81, R36 ;  /* 0x00000051172d7224 */ /* 0x000fe200078e0224 */
[----:B------:R-:W-:Y:S01]  /*2360*/  LOP3.LUT R38, R225, 0x70, R37, 0xf8, !PT ;  /* 0x00000070e1267812 */ /* 0x000fe200078ef825 */
[----:B------:R-:W-:Y:S01]  /*2370*/  IMAD.WIDE.U32 R14, R24, R108, R6 ;  /* 0x0000006c180e7225 */ /* 0x000fe200078e0006 */
[----:B------:R-:W-:-:S02]  /*2380*/  SHF.R.S32.HI R6, RZ, 0x1f, R39 ;  /* 0x0000001fff067819 */ /* 0x000fc40000011427 */
[----:B------:R-:W-:Y:S01]  /*2390*/  LOP3.LUT R39, R4, 0x30, R18, 0xf8, !PT ;  /* 0x0000003004277812 */ /* 0x000fe200078ef812 */
[----:B------:R-:W-:Y:S01]  /*23a0*/  IMAD R13, R13, R108, RZ ;  /* 0x0000006c0d0d7224 */ /* 0x000fe200078e02ff */
[----:B------:R-:W-:Y:S01]  /*23b0*/  SHF.R.S32.HI R7, RZ, 0x1f, R40 ;  /* 0x0000001fff077819 */ /* 0x000fe20000011428 */
[----:B------:R-:W-:Y:S01]  /*23c0*/  IMAD.IADD R111, R45, 0x1, R79 ;  /* 0x000000012d6f7824 */ /* 0x000fe200078e024f */
[----:B------:R-:W-:Y:S01]  /*23d0*/  LOP3.LUT R36, R39, R114, RZ, 0x3c, !PT ;  /* 0x0000007227247212 */ /* 0x000fe200078e3cff */
[----:B------:R-:W-:Y:S01]  /*23e0*/  IMAD R43, R24, R109, R13 ;  /* 0x0000006d182b7224 */ /* 0x000fe200078e020d */
[----:B------:R-:W-:Y:S01]  /*23f0*/  LOP3.LUT R39, R4, 0x70, R37, 0xf8, !PT ;  /* 0x0000007004277812 */ /* 0x000fe200078ef825 */
[----:B------:R-:W-:Y:S01]  /*2400*/  IMAD.WIDE.U32 R30, R24, R20, R8 ;  /* 0x00000014181e7225 */ /* 0x000fe200078e0008 */
[----:B------:R-:W-:Y:S02]  /*2410*/  SHF.R.U32.HI R9, RZ, 0x3, R226 ;  /* 0x00000003ff097819 */ /* 0x000fe400000116e2 */
[----:B------:R-:W-:Y:S01]  /*2420*/  LOP3.LUT R40, R226, 0x70, R37, 0xf8, !PT ;  /* 0x00000070e2287812 */ /* 0x000fe200078ef825 */
[----:B------:R-:W-:Y:S01]  /*2430*/  IMAD.WIDE.U32 R12, R24, R108, R10 ;  /* 0x0000006c180c7225 */ /* 0x000fe200078e000a */
[----:B------:R-:W-:-:S02]  /*2440*/  LOP3.LUT R38, R38, R42, RZ, 0x3c, !PT ;  /* 0x0000002a26267212 */ /* 0x000fc400078e3cff */
[----:B------:R-:W-:Y:S01]  /*2450*/  LOP3.LUT R91, R40, R9, RZ, 0x3c, !PT ;  /* 0x00000009285b7212 */ /* 0x000fe200078e3cff */
[----:B------:R-:W-:Y:S01]  /*2460*/  IMAD.X R106, R111, 0x1, R75, P0 ;  /* 0x000000016f6a7824 */ /* 0x000fe200000e064b */
[----:B------:R-:W-:Y:S01]  /*2470*/  IADD3 R98, P0, R68, R72, RZ ;  /* 0x0000004844627210 */ /* 0x000fe20007f1e0ff */
[----:B------:R-:W-:Y:S01]  /*2480*/  IMAD.WIDE.U32 R10, R108, 0xc0, RZ ;  /* 0x000000c06c0a7825 */ /* 0x000fe200078e00ff */
[----:B------:R-:W-:Y:S02]  /*2490*/  LOP3.LUT R100, R37, 0xfffffff0, RZ, 0xc0, !PT ;  /* 0xfffffff025647812 */ /* 0x000fe400078ec0ff */
[----:B------:R-:W-:Y:S01]  /*24a0*/  IADD3 R94, P2, R98, 0x40, RZ ;  /* 0x00000040625e7810 */ /* 0x000fe20007f5e0ff */
[----:B------:R-:W-:Y:S01]  /*24b0*/  IMAD.IADD R108, R73, 0x1, R45 ;  /* 0x00000001496c7824 */ /* 0x000fe200078e022d */
[----:B------:R-:W-:Y:S01]  /*24c0*/  SHF.R.S32.HI R101, RZ, 0x4, R37 ;  /* 0x00000004ff657819 */ /* 0x000fe20000011425 */
[----:B------:R-:W-:Y:S01]  /*24d0*/  IMAD.IADD R99, R69, 0x1, R99 ;  /* 0x0000000145637824 */ /* 0x000fe200078e0263 */
[----:B------:R-:W-:Y:S01]  /*24e0*/  SHF.R.S32.HI R97, RZ, 0x1f, R100 ;  /* 0x0000001fff617819 */ /* 0x000fe20000011464 */
[----:B------:R-:W-:Y:S01]  /*24f0*/  IMAD.IADD R107, R231, 0x1, R36 ;  /* 0x00000001e76b7824 */ /* 0x000fe200078e0224 */
[----:B------:R-:W-:Y:S01]  /*2500*/  LOP3.LUT R36, R39, R114, RZ, 0x3c, !PT ;  /* 0x0000007227247212 */ /* 0x000fe200078e3cff */
[----:B------:R-:W-:-:S02]  /*2510*/  VIADD R8, R18, 0x40 ;  /* 0x0000004012087836 */ /* 0x000fc40000000000 */
[----:B------:R-:W-:-:S03]  /*2520*/  IMAD.WIDE.U32 R20, R20, 0xc0, RZ ;  /* 0x000000c014147825 */ /* 0x000fc600078e00ff */
[----:B------:R-:W-:Y:S01]  /*2530*/  ISETP.GE.AND P1, PT, R8, UR4, PT ;  /* 0x0000000408007c0c */ /* 0x000fe2000bf26270 */
[----:B------:R-:W-:Y:S02]  /*2540*/  IMAD R109, R109, 0xc0, RZ ;  /* 0x000000c06d6d7824 */ /* 0x000fe400078e02ff */
[----:B------:R-:W-:Y:S01]  /*2550*/  IMAD.X R95, R108, 0x1, R99, P0 ;  /* 0x000000016c5f7824 */ /* 0x000fe200000e0663 */
[----:B------:R-:W-:Y:S01]  /*2560*/  ISETP.GE.AND P0, PT, R18, UR4, PT ;  /* 0x0000000412007c0c */ /* 0x000fe2000bf06270 */
[----:B------:R-:W-:Y:S02]  /*2570*/  IMAD.SHL.U32 R115, R115, 0x2, RZ ;  /* 0x0000000273737824 */ /* 0x000fe400078e00ff */
[----:B------:R-:W-:Y:S02]  /*2580*/  IMAD.IADD R112, R21, 0x1, R49 ;  /* 0x0000000115707824 */ /* 0x000fe400078e0231 */
[----:B------:R-:W-:Y:S02]  /*2590*/  IMAD.IADD R109, R11, 0x1, R109 ;  /* 0x000000010b6d7824 */ /* 0x000fe400078e026d */
[----:B------:R-:W-:-:S02]  /*25a0*/  IMAD.IADD R105, R33, 0x1, R41 ;  /* 0x0000000121697824 */ /* 0x000fc400078e0229 */
[----:B------:R-:W-:Y:S02]  /*25b0*/  IMAD.IADD R104, R41, 0x1, R31 ;  /* 0x0000000129687824 */ /* 0x000fe400078e021f */
[----:B------:R-:W-:Y:S02]  /*25c0*/  IMAD.IADD R103, R15, 0x1, R43 ;  /* 0x000000010f677824 */ /* 0x000fe400078e022b */
[----:B------:R-:W-:Y:S02]  /*25d0*/  IMAD.IADD R102, R43, 0x1, R13 ;  /* 0x000000012b667824 */ /* 0x000fe400078e020d */
[----:B------:R-:W-:Y:S02]  /*25e0*/  IMAD.IADD R93, R231, 0x1, R36 ;  /* 0x00000001e75d7824 */ /* 0x000fe400078e0224 */
[----:B------:R-:W-:Y:S02]  /*25f0*/  IMAD.IADD R92, R233, 0x1, R38 ;  /* 0x00000001e95c7824 */ /* 0x000fe400078e0226 */
[----:B------:R-:W-:-:S02]  /*2600*/  IMAD.IADD R91, R234, 0x1, R91 ;  /* 0x00000001ea5b7824 */ /* 0x000fc400078e025b */
[----:B------:R-:W-:Y:S02]  /*2610*/  IMAD.X R90, RZ, RZ, R99, P3 ;  /* 0x000000ffff5a7224 */ /* 0x000fe400018e0663 */
[----:B------:R-:W-:Y:S02]  /*2620*/  IMAD.X R89, RZ, RZ, R95, P2 ;  /* 0x000000ffff597224 */ /* 0x000fe400010e065f */
[----:B------:R-:W-:Y:S01]  /*2630*/  IMAD.IADD R81, R35, 0x1, R47 ;  /* 0x0000000123517824 */ /* 0x000fe200078e022f */
[----:B------:R-:W-:Y:S06]  /*2640*/  @!P6 BAR.SYNC.DEFER_BLOCKING 0x9, 0x100 ;  /* 0x024400000000eb1d */ /* 0x000fec0000010000 */
.L_x_7145:
        /* <DEDUP_REMOVED lines=52> */
.L_x_7084:
[----:B------:R-:W-:Y:S05]  /*2990*/  BSYNC B1 ;  /* 0x0000000000017941 */ /* 0x000fea0003800000 */
.L_x_7083:
        /* <DEDUP_REMOVED lines=8> */
[----:B------:R-:W-:Y:S01]  /*2a20*/  CS2R R46, SRZ ;  /* 0x00000000002e7805 */ /* 0x000fe2000001ff00 */
[----:B-----5:R-:W-:Y:S01]  /*2a30*/  IMAD.MOV.U32 R129, RZ, RZ, R56 ;  /* 0x000000ffff817224 */ /* 0x020fe200078e0038 */
[----:B------:R-:W-:Y:S01]  /*2a40*/  CS2R R54, SRZ ;  /* 0x0000000000367805 */ /* 0x000fe2000001ff00 */
[----:B------:R-:W-:-:S04]  /*2a50*/  IMAD.MOV.U32 R135, RZ, RZ, R60 ;  /* 0x000000ffff877224 */ /* 0x000fc800078e003c */
        /* <DEDUP_REMOVED lines=21> */
.L_x_7086:
[----:B------:R-:W-:Y:S05]  /*2bb0*/  BSYNC B1 ;  /* 0x0000000000017941 */ /* 0x000fea0003800000 */
.L_x_7085:
[----:B0-----:R-:W-:Y:S01]  /*2bc0*/  VIADD R64, R23, 0x80 ;  /* 0x0000008017407836 */ /* 0x001fe20000000000 */
[----:B------:R-:W-:Y:S04]  /*2bd0*/  BSSY B1, `(.L_x_7087) ;  /* 0x0000015000017945 */ /* 0x000fe80003800000 */
[----:B------:R-:W-:-:S13]  /*2be0*/  ISETP.GE.AND P4, PT, R64, R127, PT ;  /* 0x0000007f4000720c */ /* 0x000fda0003f86270 */
[----:B------:R-:W-:Y:S05]  /*2bf0*/  @P4 BRA `(.L_x_7088) ;  /* 0x0000000000484947 */ /* 0x000fea0003800000 */
[----:B------:R-:W-:Y:S01]  /*2c00*/  IADD3 R36, P5, P6, R32, R85, R36 ;  /* 0x0000005520247210 */ /* 0x000fe20007ebe024 */
[----:B------:R-:W-:-:S03]  /*2c10*/  ULDC.64 UR4, c[0x0][0x3e8] ;  /* 0x0000fa0000047ab9 */ /* 0x000fc60000000a00 */
        /* <DEDUP_REMOVED lines=16> */
.L_x_7088:
[----:B------:R-:W-:Y:S05]  /*2d20*/  BSYNC B1 ;  /* 0x0000000000017941 */ /* 0x000fea0003800000 */
.L_x_7087:
[----:B------:R-:W-:Y:S01]  /*2d30*/  UISETP.NE.AND UP0, UPT, UR41, 0x3, UPT ;  /* 0x000000032900788c */ /* 0x000fe2000bf05270 */
[----:B------:R-:W-:Y:S02]  /*2d40*/  IMAD.MOV.U32 R134, RZ, RZ, R58 ;  /* 0x000000ffff867224 */ /* 0x000fe400078e003a */
[----:B------:R-:W-:Y:S02]  /*2d50*/  IMAD.MOV.U32 R145, RZ, RZ, R62 ;  /* 0x000000ffff917224 */ /* 0x000fe400078e003e */
[----:B-----5:R-:W-:Y:S01]  /*2d60*/  IMAD.MOV.U32 R124, RZ, RZ, R48 ;  /* 0x000000ffff7c7224 */ /* 0x020fe200078e0030 */
[----:B------:R-:W-:Y:S01]  /*2d70*/  PLOP3.LUT P5, PT, PT, PT, UP0, 0x80, 0x0 ;  /* 0x000000000000781c */ /* 0x000fe20003faf008 */
[----:B------:R-:W-:Y:S02]  /*2d80*/  IMAD.MOV.U32 R130, RZ, RZ, R52 ;  /* 0x000000ffff827224 */ /* 0x000fe400078e0034 */
[----:B------:R-:W-:Y:S02]  /*2d90*/  IMAD.MOV.U32 R125, RZ, RZ, R50 ;  /* 0x000000ffff7d7224 */ /* 0x000fe400078e0032 */
[----:B------:R-:W-:-:S02]  /*2da0*/  IMAD.MOV.U32 R131, RZ, RZ, R54 ;  /* 0x000000ffff837224 */ /* 0x000fc400078e0036 */
[----:B------:R-:W-:Y:S02]  /*2db0*/  IMAD.MOV.U32 R64, RZ, RZ, R40 ;  /* 0x000000ffff407224 */ /* 0x000fe400078e0028 */
[----:B------:R-:W-:Y:S02]  /*2dc0*/  IMAD.MOV.U32 R66, RZ, RZ, R44 ;  /* 0x000000ffff427224 */ /* 0x000fe400078e002c */
[----:B------:R-:W-:Y:S02]  /*2dd0*/  IMAD.MOV.U32 R65, RZ, RZ, R42 ;  /* 0x000000ffff417224 */ /* 0x000fe400078e002a */
[----:B------:R-:W-:Y:S01]  /*2de0*/  IMAD.MOV.U32 R67, RZ, RZ, R46 ;  /* 0x000000ffff437224 */ /* 0x000fe200078e002e */
[----:B------:R-:W-:Y:S06]  /*2df0*/  @!P5 BRA `(.L_x_7089) ;  /* 0x000000000004d947 */ /* 0x000fec0003800000 */
[----:B------:R-:W-:Y:S01]  /*2e00*/  BPT.TRAP 0x1 ;  /* 0x000000040000795c */ /* 0x000fe20000300000 */
.L_x_7089:
[----:B------:R-:W-:Y:S01]  /*2e10*/  IMAD R116, R22, 0x8, R17 ;  /* 0x0000000816747824 */ /* 0x000fe200078e0211 */
[----:B------:R-:W-:Y:S01]  /*2e20*/  SHF.L.U32 R128, R216, 0x1f, RZ ;  /* 0x0000001fd8807819 */ /* 0x000fe200000006ff */
[----:B------:R-:W-:Y:S03]  /*2e30*/  BSSY B1, `(.L_x_7090) ;  /* 0x0000003000017945 */ /* 0x000fe60003800000 */
[----:B------:R-:W1:Y:S02]  /*2e40*/  SYNCS.PHASECHK.TRANS64.TRYWAIT P6, [R116+URZ+0x28890], R128 ;  /* 0x02889080740075a7 */ /* 0x000e6400080c017f */
[----:B-1----:R-:W-:Y:S05]  /*2e50*/  @!P6 BRA `(.L_x_7091) ;  /* 0x000002ac0058e947 */ /* 0x002fea0003800000 */
.L_x_7434:
[----:B------:R-:W-:Y:S05]  /*2e60*/  BSYNC B1 ;  /* 0x0000000000017941 */ /* 0x000fea0003800000 */
.L_x_7090:
[----:B------:R-:W-:Y:S01]  /*2e70*/  BSSY B1, `(.L_x_7092) ;  /* 0x00000f5000017945 */ /* 0x000fe20003800000 */
[----:B------:R-:W-:-:S03]  /*2e80*/  IMAD R136, R22, 0x6000, R107 ;  /* 0x0000600016887824 */ /* 0x000fc600078e026b */
        /* <DEDUP_REMOVED lines=116> */
.L_x_7097:
[----:B------:R-:W-:Y:S05]  /*35d0*/  BSYNC B3 ;  /* 0x0000000000037941 */ /* 0x000fea0003800000 */
.L_x_7096:
[----:B------:R-:W-:Y:S02]  /*35e0*/  ULDC.64 UR4, c[0x0][0x2e8] ;  /* 0x0000ba0000047ab9 */ /* 0x000fe40000000a00 */
[----:B------:R-:W-:-:S04]  /*35f0*/  IADD3 R60, P2, P6, R133, UR4, R68 ;  /* 0x00000004853c7c10 */ /* 0x000fc8000fe5e044 */
[----:B------:R-:W-:-:S05]  /*3600*/  IADD3.X R61, R132, UR5, R99, P2, P6 ;  /* 0x00000005843d7c10 */ /* 0x000fca00097ec463 */
[----:B--2---:R2:W-:Y:S04]  /*3610*/  STG.E.128 desc[UR38][R60.64], R36 ;  /* 0x000000243c007986 */ /* 0x0045e8000c101d26 */
.L_x_7095:
[----:B------:R-:W-:Y:S05]  /*3620*/  BSYNC B2 ;  /* 0x0000000000027941 */ /* 0x000fea0003800000 */
.L_x_7094:
[----:B------:R-:W-:Y:S05]  /*3630*/  @P1 BRA `(.L_x_7093) ;  /* 0x0000000400e01947 */ /* 0x000fea0003800000 */
[----:B------:R-:W-:Y:S01]  /*3640*/  LOP3.LUT P2, RZ, R212, 0x4, RZ, 0xc0, !PT ;  /* 0x00000004d4ff7812 */ /* 0x000fe2000784c0ff */
[C---:B0-2---:R-:W-:Y:S01]  /*3650*/  VIADD R36, R136.reuse, 0x40 ;  /* 0x0000004088247836 */ /* 0x045fe20000000000 */
[----:B------:R-:W-:Y:S11]  /*3660*/  BSSY B2, `(.L_x_7098) ;  /* 0x0000071000027945 */ /* 0x000ff60003800000 */
[----:B------:R-:W-:Y:S01]  /*3670*/  @P2 VIADD R36, R136, 0xffffffc0 ;  /* 0xffffffc088242836 */ /* 0x000fe20000000000 */
[----:B------:R-:W-:-:S03]  /*3680*/  ISETP.GE.AND P2, PT, R213, R118, PT ;  /* 0x00000076d500720c */ /* 0x000fc60003f46270 */
[----:B------:R-:W-:-:S06]  /*3690*/  IMAD.IADD R36, R17, 0x1, R36 ;  /* 0x0000000111247824 */ /* 0x000fcc00078e0224 */
[----:B------:R-:W0:Y:S04]  /*36a0*/  LDS.128 R36, [R36+0x1c400] ;  /* 0x01c4000024247984 */ /* 0x000e280000000c00 */
        /* <DEDUP_REMOVED lines=13> */
[----:B0-----:R-:W-:Y:S01]  /*3780*/  IMAD.MOV.U32 R56, RZ, RZ, R36 ;  /* 0x000000ffff387224 */ /* 0x001fe200078e0024 */
        /* <DEDUP_REMOVED lines=94> */
.L_x_7099:
[----:B------:R-:W-:Y:S05]  /*3d70*/  BSYNC B2 ;  /* 0x0000000000027941 */ /* 0x000fea0003800000 */
.L_x_7098:
[----:B------:R-:W-:Y:S02]  /*3d80*/  ULDC.64 UR4, c[0x0][0x2e8] ;  /* 0x0000ba0000047ab9 */ /* 0x000fe40000000a00 */
[----:B------:R-:W-:-:S04]  /*3d90*/  IADD3 R56, P2, P6, R96, UR4, R133 ;  /* 0x0000000460387c10 */ /* 0x000fc8000fe5e085 */
[----:B------:R-:W-:-:S05]  /*3da0*/  IADD3.X R57, R90, UR5, R132, P2, P6 ;  /* 0x000000055a397c10 */ /* 0x000fca00097ec484 */
[----:B0-----:R3:W-:Y:S04]  /*3db0*/  STG.E.128 desc[UR38][R56.64], R36 ;  /* 0x0000002438007986 */ /* 0x0017e8000c101d26 */
.L_x_7093:
[----:B------:R-:W-:Y:S05]  /*3dc0*/  BSYNC B1 ;  /* 0x0000000000017941 */ /* 0x000fea0003800000 */
.L_x_7092:
        /* <DEDUP_REMOVED lines=20> */
[----:B------:R-:W-:Y:S01]  /*3f10*/  SHF.R.U32.HI R61, RZ, 0x10, R53 ;  /* 0x00000010ff3d7819 */ /* 0x000fe20000011635 */
[----:B------:R-:W-:Y:S01]  /*3f20*/  IMAD.U32 R60, R60, 0x10000, RZ ;  /* 0x000100003c3c7824 */ /* 0x000fe200078e00ff */
[----:B------:R-:W-:Y:S01]  /*3f30*/  PRMT R53, R63, 0x654, R52 ;  /* 0x000006543f357816 */ /* 0x000fe20000000034 */
[----:B--2---:R-:W-:Y:S01]  /*3f40*/  IMAD.MOV.U32 R52, RZ, RZ, R36 ;  /* 0x000000ffff347224 */ /* 0x004fe200078e0024 */
[----:B------:R-:W-:Y:S02]  /*3f50*/  LOP3.LUT R55, R55, 0xff00, R58, 0xf8, !PT ;  /* 0x0000ff0037377812 */ /* 0x000fe400078ef83a */
[----:B------:R-:W-:Y:S01]  /*3f60*/  LOP3.LUT R53, R53, 0xff00, R54, 0xf8, !PT ;  /* 0x0000ff0035357812 */ /* 0x000fe200078ef836 */
[----:B------:R-:W-:Y:S01]  /*3f70*/  IMAD.U32 R54, R61, 0x10000, RZ ;  /* 0x000100003d367824 */ /* 0x000fe200078e00ff */
[----:B------:R-:W-:-:S02]  /*3f80*/  F2FP.F16.E4M3.UNPACK_B R36, R37 ;  /* 0x00000025ff24723e */ /* 0x000fc400020006ff */
[----:B------:R-:W-:Y:S02]  /*3f90*/  F2FP.F16.E4M3.UNPACK_B R58, R131.H1 ;  /* 0x00000083ff3a723e */ /* 0x000fe400030006ff */
[----:B------:R-:W-:Y:S02]  /*3fa0*/  F2FP.F16.E4M3.UNPACK_B R37, R37.H1 ;  /* 0x00000025ff25723e */ /* 0x000fe400030006ff */
[----:B------:R-:W-:Y:S01]  /*3fb0*/  LOP3.LUT R62, R55, 0xff0000, R60, 0xf8, !PT ;  /* 0x00ff0000373e7812 */ /* 0x000fe200078ef83c */
[--C-:B------:R-:W-:Y:S01]  /*3fc0*/  HADD2.F32 R61, -RZ, R58.reuse.H1_H1 ;  /* 0x3000003aff3d7230 */ /* 0x100fe20000004100 */
[-C--:B------:R-:W-:Y:S01]  /*3fd0*/  F2FP.F16.E4M3.UNPACK_B R55, R130.reuse.H1 ;  /* 0x00000082ff37723e */ /* 0x080fe200030006ff */
[----:B------:R-:W-:Y:S01]  /*3fe0*/  HADD2.F32 R60, -RZ, R58.H0_H0 ;  /* 0x2000003aff3c7230 */ /* 0x000fe20000004100 */
[----:B------:R-:W-:Y:S01]  /*3ff0*/  LOP3.LUT R59, R53, 0xff0000, R54, 0xf8, !PT ;  /* 0x00ff0000353b7812 */ /* 0x000fe200078ef836 */
[----:B------:R-:W-:Y:S01]  /*4000*/  HADD2.F32 R54, -RZ, R37.H1_H1 ;  /* 0x30000025ff367230 */ /* 0x000fe20000004100 */
[----:B------:R-:W-:Y:S01]  /*4010*/  F2FP.F16.E4M3.UNPACK_B R131, R131 ;  /* 0x00000083ff83723e */ /* 0x000fe200020006ff */
[----:B------:R-:W-:Y:S01]  /*4020*/  HADD2.F32 R58, -RZ, R55.H0_H0 ;  /* 0x20000037ff3a7230 */ /* 0x000fe20000004100 */
[----:B------:R-:W-:Y:S01]  /*4030*/  F2FP.F16.E4M3.UNPACK_B R130, R130 ;  /* 0x00000082ff82723e */ /* 0x000fe200020006ff */
[----:B------:R-:W-:-:S02]  /*4040*/  HADD2.F32 R53, -RZ, R36.H1_H1 ;  /* 0x30000024ff357230 */ /* 0x000fc40000004100 */
[-C--:B------:R-:W-:Y:S01]  /*4050*/  FMUL.FTZ R132, R54, R61.reuse ;  /* 0x0000003d36847220 */ /* 0x080fe20000410000 */
[----:B------:R-:W-:Y:S02]  /*4060*/  HADD2.F32 R37, -RZ, R37.H0_H0 ;  /* 0x20000025ff257230 */ /* 0x000fe40000004100 */
[----:B------:R-:W-:Y:S02]  /*4070*/  HADD2.F32 R55, -RZ, R55.H1_H1 ;  /* 0x30000037ff377230 */ /* 0x000fe40000004100 */
[----:B------:R-:W-:Y:S01]  /*4080*/  FMUL.FTZ R63, R53, R60 ;  /* 0x0000003c353f7220 */ /* 0x000fe20000410000 */
[----:B------:R-:W-:Y:S02]  /*4090*/  HADD2.F32 R36, -RZ, R36.H0_H0 ;  /* 0x20000024ff247230 */ /* 0x000fe40000004100 */
[C---:B------:R-:W-:Y:S01]  /*40a0*/  FMUL.FTZ R61, R37.reuse, R61 ;  /* 0x0000003d253d7220 */ /* 0x040fe20000410000 */
[-C--:B------:R-:W-:Y:S01]  /*40b0*/  FFMA.FTZ R132, R37, R55.reuse, -R132 ;  /* 0x0000003725847223 */ /* 0x080fe20000010884 */
[----:B------:R-:W-:Y:S01]  /*40c0*/  F2FP.F16.E4M3.UNPACK_B R37, R52.H1 ;  /* 0x00000034ff25723e */ /* 0x000fe200030006ff */
[C---:B------:R-:W-:Y:S01]  /*40d0*/  FMUL.FTZ R60, R36.reuse, R60 ;  /* 0x0000003c243c7220 */ /* 0x040fe20000410000 */
[----:B------:R-:W-:Y:S01]  /*40e0*/  FFMA.FTZ R36, R36, R58, -R63 ;  /* 0x0000003a24247223 */ /* 0x000fe2000001083f */
[----:B------:R-:W-:Y:S01]  /*40f0*/  F2FP.F16.E4M3.UNPACK_B R52, R52 ;  /* 0x00000034ff34723e */ /* 0x000fe200020006ff */
[----:B------:R-:W-:Y:S01]  /*4100*/  FFMA.FTZ R63, R54, R55, R61 ;  /* 0x00000037363f7223 */ /* 0x000fe2000001003d */
[----:B------:R-:W-:Y:S01]  /*4110*/  FFMA.FTZ R133, R53, R58, R60 ;  /* 0x0000003a35857223 */ /* 0x000fe2000001003c */
        /* <DEDUP_REMOVED lines=64> */
.L_x_7105:
[----:B------:R-:W-:Y:S05]  /*4520*/  BSYNC B3 ;  /* 0x0000000000037941 */ /* 0x000fea0003800000 */
.L_x_7104:
[----:B------:R-:W-:Y:S02]  /*4530*/  ULDC.64 UR4, c[0x0][0x2e8] ;  /* 0x0000ba0000047ab9 */ /* 0x000fe40000000a00 */
[----:B------:R-:W-:-:S04]  /*4540*/  IADD3 R52, P2, P3, R57, UR4, R68 ;  /* 0x0000000439347c10 */ /* 0x000fc8000fb5e044 */
[----:B------:R-:W-:-:S05]  /*4550*/  IADD3.X R53, R56, UR5, R99, P2, P3 ;  /* 0x0000000538357c10 */ /* 0x000fca00097e6463 */
[----:B--2---:R3:W-:Y:S04]  /*4560*/  STG.E.128 desc[UR38][R52.64], R36 ;  /* 0x0000002434007986 */ /* 0x0047e8000c101d26 */
.L_x_7103:
[----:B------:R-:W-:Y:S05]  /*4570*/  BSYNC B2 ;  /* 0x0000000000027941 */ /* 0x000fea0003800000 */
.L_x_7102:
[----:B------:R-:W-:Y:S05]  /*4580*/  @P1 BRA `(.L_x_7101) ;  /* 0x0000000400e81947 */ /* 0x000fea0003800000 */
[----:B------:R-:W-:Y:S01]  /*4590*/  LOP3.LUT P2, RZ, R212, 0x4, RZ, 0xc0, !PT ;  /* 0x00000004d4ff7812 */ /* 0x000fe2000784c0ff */
[C---:B0-23--:R-:W-:Y:S01]  /*45a0*/  VIADD R36, R136.reuse, 0x40 ;  /* 0x0000004088247836 */ /* 0x04dfe20000000000 */
[----:B------:R-:W-:Y:S11]  /*45b0*/  BSSY B2, `(.L_x_7106) ;  /* 0x0000073000027945 */ /* 0x000ff60003800000 */
[----:B------:R-:W-:Y:S01]  /*45c0*/  @P2 VIADD R36, R136, 0xffffffc0 ;  /* 0xffffffc088242836 */ /* 0x000fe20000000000 */
[----:B------:R-:W-:-:S03]  /*45d0*/  ISETP.GE.AND P2, PT, R213, R118, PT ;  /* 0x00000076d500720c */ /* 0x000fc60003f46270 */
[----:B------:R-:W-:-:S06]  /*45e0*/  IMAD.IADD R36, R17, 0x1, R36 ;  /* 0x0000000111247824 */ /* 0x000fcc00078e0224 */
[----:B------:R-:W0:Y:S04]  /*45f0*/  LDS.128 R36, [R36+0x1e400] ;  /* 0x01e4000024247984 */ /* 0x000e280000000c00 */
[----:B------:R-:W-:Y:S05]  /*4600*/  @P2 BRA `(.L_x_7107) ;  /* 0x0000000400b42947 */ /* 0x000fea0003800000 */
[----:B------:R-:W-:Y:S01]  /*4610*/  SHF.R.U32.HI R55, RZ, 0x10, R51 ;  /* 0x00000010ff377819 */ /* 0x000fe20000011633 */
[----:B0-----:R-:W-:Y:S01]  /*4620*/  IMAD.MOV.U32 R50, RZ, RZ, R39 ;  /* 0x000000ffff327224 */ /* 0x001fe200078e0027 */
        /* <DEDUP_REMOVED lines=107> */
.L_x_7107:
[----:B------:R-:W-:Y:S05]  /*4ce0*/  BSYNC B2 ;  /* 0x0000000000027941 */ /* 0x000fea0003800000 */
.L_x_7106:
[----:B------:R-:W-:Y:S02]  /*4cf0*/  ULDC.64 UR4, c[0x0][0x2e8] ;  /* 0x0000ba0000047ab9 */ /* 0x000fe40000000a00 */
[----:B------:R-:W-:-:S04]  /*4d00*/  IADD3 R48, P2, P3, R96, UR4, R57 ;  /* 0x0000000460307c10 */ /* 0x000fc8000fb5e039 */
[----:B------:R-:W-:-:S05]  /*4d10*/  IADD3.X R49, R90, UR5, R56, P2, P3 ;  /* 0x000000055a317c10 */ /* 0x000fca00097e6438 */
[----:B0-----:R4:W-:Y:S04]  /*4d20*/  STG.E.128 desc[UR38][R48.64], R36 ;  /* 0x0000002430007986 */ /* 0x0019e8000c101d26 */
.L_x_7101:
[----:B------:R-:W-:Y:S05]  /*4d30*/  BSYNC B1 ;  /* 0x0000000000017941 */ /* 0x000fea0003800000 */
.L_x_7100:
        /* <DEDUP_REMOVED lines=118> */
.L_x_7112:
[----:B------:R-:W-:Y:S05]  /*54a0*/  BSYNC B2 ;  /* 0x0000000000027941 */ /* 0x000fea0003800000 */
.L_x_7111:
[----:B------:R-:W-:Y:S02]  /*54b0*/  ULDC.64 UR4, c[0x0][0x2e8] ;  /* 0x0000ba0000047ab9 */ /* 0x000fe40000000a00 */
[----:B------:R-:W-:-:S04]  /*54c0*/  IADD3 R44, P2, P3, R123, UR4, R68 ;  /* 0x000000047b2c7c10 */ /* 0x000fc8000fb5e044 */
[----:B------:R-:W-:-:S05]  /*54d0*/  IADD3.X R45, R119, UR5, R99, P2, P3 ;  /* 0x00000005772d7c10 */ /* 0x000fca00097e6463 */
[----:B--2---:R0:W-:Y:S04]  /*54e0*/  STG.E.128 desc[UR38][R44.64], R36 ;  /* 0x000000242c007986 */ /* 0x0041e8000c101d26 */
.L_x_7110:
[----:B------:R-:W-:Y:S05]  /*54f0*/  BSYNC B1 ;  /* 0x0000000000017941 */ /* 0x000fea0003800000 */
.L_x_7109:
[----:B------:R-:W-:Y:S05]  /*5500*/  @P1 BRA `(.L_x_7108) ;  /* 0x0000004000701947 */ /* 0x000fea0003800000 */
[----:B------:R-:W-:Y:S01]  /*5510*/  LOP3.LUT P2, RZ, R212, 0x4, RZ, 0xc0, !PT ;  /* 0x00000004d4ff7812 */ /* 0x000fe2000784c0ff */
[C---:B0-234-:R-:W-:Y:S01]  /*5520*/  VIADD R36, R136.reuse, 0x40 ;  /* 0x0000004088247836 */ /* 0x05dfe20000000000 */
        /* <DEDUP_REMOVED lines=113> */
.L_x_7114:
[----:B------:R-:W-:Y:S05]  /*5c40*/  BSYNC B1 ;  /* 0x0000000000017941 */ /* 0x000fea0003800000 */
.L_x_7113:
[----:B------:R-:W-:Y:S02]  /*5c50*/  ULDC.64 UR4, c[0x0][0x2e8] ;  /* 0x0000ba0000047ab9 */ /* 0x000fe40000000a00 */
[----:B------:R-:W-:-:S04]  /*5c60*/  IADD3 R40, P2, P3, R96, UR4, R123 ;  /* 0x0000000460287c10 */ /* 0x000fc8000fb5e07b */
[----:B------:R-:W-:-:S05]  /*5c70*/  IADD3.X R41, R90, UR5, R119, P2, P3 ;  /* 0x000000055a297c10 */ /* 0x000fca00097e6477 */
[----:B0-----:R0:W-:Y:S01]  /*5c80*/  STG.E.128 desc[UR38][R40.64], R36 ;  /* 0x0000002428007986 */ /* 0x0011e2000c101d26 */
[----:B------:R-:W-:Y:S05]  /*5c90*/  BRA `(.L_x_7108) ;  /* 0x00000038008c7947 */ /* 0x000fea0003800000 */
.L_x_7082:
[C---:B------:R-:W-:Y:S01]  /*5ca0*/  VIADD R39, R23.reuse, 0x40 ;  /* 0x0000004017277836 */ /* 0x040fe20000000000 */
[----:B------:R-:W-:Y:S01]  /*5cb0*/  CS2R R42, SRZ ;  /* 0x00000000002a7805 */ /* 0x000fe2000001ff00 */
[----:B------:R-:W-:-:S03]  /*5cc0*/  VIADD R41, R23, 0x80 ;  /* 0x0000008017297836 */ /* 0x000fc60000000000 */
        /* <DEDUP_REMOVED lines=10> */
[----:B--2---:R-:W-:-:S04]  /*5d70*/  @!P4 IADD3 R44, P2, P5, R30, R44, R36 ;  /* 0x0000002c1e2cc210 */ /* 0x004fc80007d5e024 */
[----:B------:R-:W-:Y:S02]  /*5d80*/  @!P4 IADD3.X R45, R104, R45, R116, P2, P5 ;  /* 0x0000002d682dc210 */ /* 0x000fe400017ea474 */
[----:B---3--:R-:W-:-:S04]  /*5d90*/  @!P4 IADD3 R46, P2, P5, R12, R46, R38 ;  /* 0x0000002e0c2ec210 */ /* 0x008fc80007d5e026 */
[----:B------:R-:W-:Y:S02]  /*5da0*/  @!P4 IADD3.X R47, R102, R47, R124, P2, P5 ;  /* 0x0000002f662fc210 */ /* 0x000fe400017ea47c */
[----:B------:R-:W-:-:S04]  /*5db0*/  ISETP.GE.AND P2, PT, R41, R127, PT ;  /* 0x0000007f2900720c */ /* 0x000fc80003f46270 */
        /* <DEDUP_REMOVED lines=10> */
[----:B------:R-:W-:-:S03]  /*5e60*/  CS2R R38, SRZ ;  /* 0x0000000000267805 */ /* 0x000fc6000001ff00 */
[----:B------:R-:W-:Y:S01]  /*5e70*/  @!P3 IMAD.X R53, R40, 0x1, R53, P5 ;  /* 0x000000012835b824 */ /* 0x000fe200028e0635 */
[----:B-1----:R-:W-:Y:S02]  /*5e80*/  @!P3 IADD3 R54, P5, R37, R54, RZ ;  /* 0x000000362536b210 */ /* 0x002fe40007fbe0ff */
[----:B------:R-:W-:-:S03]  /*5e90*/  CS2R R40, SRZ ;  /* 0x0000000000287805 */ /* 0x000fc6000001ff00 */
[----:B------:R-:W-:Y:S01]  /*5ea0*/  @!P3 IMAD.X R55, R36, 0x1, R55, P5 ;  /* 0x000000012437b824 */ /* 0x000fe200028e0637 */
[----:B------:R-:W-:Y:S02]  /*5eb0*/  CS2R R36, SRZ ;  /* 0x0000000000247805 */ /* 0x000fe4000001ff00 */
[----:B------:R0:W4:Y:S01]  /*5ec0*/  @!P4 LDG.E.128 R40, desc[UR38][R46.64] ;  /* 0x000000262e28c981 */ /* 0x000122000c1e1d00 */
[----:B------:R-:W-:Y:S02]  /*5ed0*/  CS2R R50, SRZ ;  /* 0x0000000000327805 */ /* 0x000fe4000001ff00 */
[----:B------:R-:W-:Y:S01]  /*5ee0*/  CS2R R48, SRZ ;  /* 0x0000000000307805 */ /* 0x000fe2000001ff00 */
[----:B------:R1:W5:Y:S05]  /*5ef0*/  @!P4 LDG.E.128 R36, desc[UR38][R44.64] ;  /* 0x000000262c24c981 */ /* 0x00036a000c1e1d00 */
[----:B------:R3:W5:Y:S01]  /*5f00*/  @!P3 LDG.E.128 R48, desc[UR38][R54.64] ;  /* 0x000000263630b981 */ /* 0x000762000c1e1d00 */
[----:B0-----:R-:W-:-:S02]  /*5f10*/  CS2R R46, SRZ ;  /* 0x00000000002e7805 */ /* 0x001fc4000001ff00 */
[----:B-1----:R-:W-:-:S06]  /*5f20*/  CS2R R44, SRZ ;  /* 0x00000000002c7805 */ /* 0x002fcc000001ff00 */
[----:B------:R0:W5:Y:S01]  /*5f30*/  @!P3 LDG.E.128 R44, desc[UR38][R52.64] ;  /* 0x00000026342cb981 */ /* 0x000162000c1e1d00 */
[----:B--2---:R-:W-:-:S05]  /*5f40*/  @!P2 IADD3 R60, P3, R59, R60, RZ ;  /* 0x0000003c3b3ca210 */ /* 0x004fca0007f7e0ff */
[----:B------:R-:W-:Y:S01]  /*5f50*/  @!P2 IMAD.X R61, R58, 0x1, R61, P3 ;  /* 0x000000013a3da824 */ /* 0x000fe200018e063d */
[----:B---3--:R-:W-:Y:S02]  /*5f60*/  @!P2 IADD3 R62, P3, R57, R62, RZ ;  /* 0x0000003e393ea210 */ /* 0x008fe40007f7e0ff */
[----:B------:R-:W-:Y:S02]  /*5f70*/  CS2R R54, SRZ ;  /* 0x0000000000367805 */ /* 0x000fe4000001ff00 */
[----:B------:R-:W-:Y:S02]  /*5f80*/  CS2R R58, SRZ ;  /* 0x00000000003a7805 */ /* 0x000fe4000001ff00 */
[----:B0-----:R-:W-:Y:S01]  /*5f90*/  CS2R R52, SRZ ;  /* 0x0000000000347805 */ /* 0x001fe2000001ff00 */
[----:B------:R-:W-:Y:S01]  /*5fa0*/  @!P2 IMAD.X R63, R56, 0x1, R63, P3 ;  /* 0x00000001383fa824 */ /* 0x000fe200018e063f */
[----:B------:R-:W-:-:S04]  /*5fb0*/  CS2R R56, SRZ ;  /* 0x0000000000387805 */ /* 0x000fc8000001ff00 */
[----:B------:R-:W2:Y:S04]  /*5fc0*/  @!P2 LDG.E.128 R52, desc[UR38][R60.64] ;  /* 0x000000263c34a981 */ /* 0x000ea8000c1e1d00 */
[----:B------:R-:W3:Y:S01]  /*5fd0*/  @!P2 LDG.E.128 R56, desc[UR38][R62.64] ;  /* 0x000000263e38a981 */ /* 0x000ee2000c1e1d00 */
[----:B------:R-:W-:-:S06]  /*5fe0*/  UISETP.NE.AND UP0, UPT, UR41, 0x3, UPT ;  /* 0x000000032900788c */ /* 0x000fcc000bf05270 */
[----:B------:R-:W-:Y:S02]  /*5ff0*/  PLOP3.LUT P5, PT, PT, PT, UP0, 0x80, 0x0 ;  /* 0x000000000000781c */ /* 0x000fe40003faf008 */
[----:B------:R-:W-:Y:S01]  /*6000*/  ISETP.GE.AND P2, PT, R18, R118, PT ;  /* 0x000000761200720c */ /* 0x000fe20003f46270 */
[----:B----4-:R-:W-:Y:S02]  /*6010*/  IMAD.MOV.U32 R143, RZ, RZ, R42 ;  /* 0x000000ffff8f7224 */ /* 0x010fe400078e002a */
[----:B------:R-:W-:Y:S02]  /*6020*/  IMAD.MOV.U32 R145, RZ, RZ, R40 ;  /* 0x000000ffff917224 */ /* 0x000fe400078e0028 */
[----:B-----5:R-:W-:Y:S02]  /*6030*/  IMAD.MOV.U32 R142, RZ, RZ, R38 ;  /* 0x000000ffff8e7224 */ /* 0x020fe400078e0026 */
[----:B------:R-:W-:Y:S02]  /*6040*/  IMAD.MOV.U32 R144, RZ, RZ, R36 ;  /* 0x000000ffff907224 */ /* 0x000fe400078e0024 */
[----:B------:R-:W-:-:S02]  /*6050*/  IMAD.MOV.U32 R133, RZ, RZ, R50 ;  /* 0x000000ffff857224 */ /* 0x000fc400078e0032 */
[----:B------:R-:W-:Y:S02]  /*6060*/  IMAD.MOV.U32 R138, RZ, RZ, R48 ;  /* 0x000000ffff8a7224 */ /* 0x000fe400078e0030 */
[----:B------:R-:W-:Y:S02]  /*6070*/  IMAD.MOV.U32 R135, RZ, RZ, R46 ;  /* 0x000000ffff877224 */ /* 0x000fe400078e002e */
[----:B------:R-:W-:Y:S02]  /*6080*/  IMAD.MOV.U32 R137, RZ, RZ, R44 ;  /* 0x000000ffff897224 */ /* 0x000fe400078e002c */
[----:B--2---:R-:W-:Y:S02]  /*6090*/  IMAD.MOV.U32 R129, RZ, RZ, R54 ;  /* 0x000000ffff817224 */ /* 0x004fe400078e0036 */
[----:B------:R-:W-:Y:S02]  /*60a0*/  IMAD.MOV.U32 R130, RZ, RZ, R52 ;  /* 0x000000ffff827224 */ /* 0x000fe400078e0034 */
[----:B---3--:R-:W-:-:S02]  /*60b0*/  IMAD.MOV.U32 R131, RZ, RZ, R58 ;  /* 0x000000ffff837224 */ /* 0x008fc400078e003a */
[----:B------:R-:W-:Y:S01]  /*60c0*/  IMAD.MOV.U32 R132, RZ, RZ, R56 ;  /* 0x000000ffff847224 */ /* 0x000fe200078e0038 */
[----:B------:R-:W-:Y:S06]  /*60d0*/  @!P5 BRA `(.L_x_7115) ;  /* 0x000000000004d947 */ /* 0x000fec0003800000 */
[----:B------:R-:W-:Y:S01]  /*60e0*/  BPT.TRAP 0x1 ;  /* 0x000000040000795c */ /* 0x000fe20000300000 */
.L_x_7115:
        /* <DEDUP_REMOVED lines=9> */
.L_x_7435:
[----:B------:R-:W-:Y:S05]  /*6180*/  BSYNC B1 ;  /* 0x0000000000017941 */ /* 0x000fea0003800000 */
.L_x_7116:
[----:B------:R-:W-:Y:S01]  /*6190*/  ISETP.GE.OR P3, PT, R23, R127, P0 ;  /* 0x0000007f1700720c */ /* 0x000fe20000766670 */
[----:B------:R-:W-:-:S12]  /*61a0*/  BSSY B1, `(.L_x_7118) ;  /* 0x00000fa000017945 */ /* 0x000fd80003800000 */
[----:B------:R-:W-:Y:S05]  /*61b0*/  @P3 BRA `(.L_x_7119) ;  /* 0x0000000c00e03947 */ /* 0x000fea0003800000 */
        /* <DEDUP_REMOVED lines=8> */
[----:B------:R-:W-:Y:S01]  /*6240*/  IMAD.IADD R140, R61, 0x1, R125 ;  /* 0x000000013d8c7824 */ /* 0x000fe200078e027d */
[----:B------:R-:W-:-:S04]  /*6250*/  SHF.R.S32.HI R61, RZ, 0x1f, R60 ;  /* 0x0000001fff3d7819 */ /* 0x000fc8000001143c */
[----:B------:R-:W-:Y:S02]  /*6260*/  LEA.HI R60, R61, R60, RZ, 0x5 ;  /* 0x0000003c3d3c7211 */ /* 0x000fe400078f28ff */
[----:B------:R-:W-:Y:S02]  /*6270*/  IADD3.X R146, R99, R140, R97, P3, P4 ;  /* 0x0000008c63927210 */ /* 0x000fe40001fe8461 */
[----:B------:R-:W-:-:S05]  /*6280*/  LEA.HI.SX32 R60, R60, R101, 0x1b ;  /* 0x000000653c3c7211 */ /* 0x000fca00078fdaff */
[----:B------:R-:W-:-:S05]  /*6290*/  IMAD.SHL.U32 R141, R60, 0x10, RZ ;  /* 0x000000103c8d7824 */ /* 0x000fca00078e00ff */
[----:B------:R-:W-:-:S04]  /*62a0*/  LOP3.LUT R61, R4, 0x70, R141, 0xf8, !PT ;  /* 0x00000070043d7812 */ /* 0x000fc800078ef88d */
[----:B------:R-:W-:-:S05]  /*62b0*/  LOP3.LUT R60, R61, R114, RZ, 0x3c, !PT ;  /* 0x000000723d3c7212 */ /* 0x000fca00078e3cff */
[----:B------:R-:W-:Y:S02]  /*62c0*/  IMAD.IADD R61, R231, 0x1, R60 ;  /* 0x00000001e73d7824 */ /* 0x000fe400078e023c */
[C---:B------:R-:W-:Y:S02]  /*62d0*/  IMAD R60, R22.reuse, 0x6000, R93 ;  /* 0x00006000163c7824 */ /* 0x040fe400078e025d */
        /* <DEDUP_REMOVED lines=24> */
[----:B------:R-:W-:Y:S01]  /*6460*/  PRMT R40, R40, 0x654, R39 ;  /* 0x0000065428287816 */ /* 0x000fe20000000027 */
[----:B------:R-:W-:Y:S01]  /*6470*/  IMAD.SHL.U32 R39, R149, 0x100, RZ ;  /* 0x0000010095277824 */ /* 0x000fe200078e00ff */
[----:B------:R-:W-:Y:S01]  /*6480*/  LOP3.LUT R36, R36, 0xff00, R37, 0xf8, !PT ;  /* 0x0000ff0024247812 */ /* 0x000fe200078ef825 */
[----:B------:R-:W-:Y:S01]  /*6490*/  IMAD.U32 R37, R153, 0x10000, RZ ;  /* 0x0001000099257824 */ /* 0x000fe200078e00ff */
[----:B------:R-:W-:Y:S01]  /*64a0*/  SHF.R.U32.HI R154, RZ, 0x10, R43 ;  /* 0x00000010ff9a7819 */ /* 0x000fe2000001162b */
[----:B------:R-:W-:Y:S01]  /*64b0*/  IMAD.SHL.U32 R43, R147, 0x100, RZ ;  /* 0x00000100932b7824 */ /* 0x000fe200078e00ff */
[----:B------:R-:W-:-:S02]  /*64c0*/  PRMT R38, R151, 0x654, R38 ;  /* 0x0000065497267816 */ /* 0x000fc40000000026 */
[----:B------:R-:W-:Y:S01]  /*64d0*/  PRMT R42, R42, 0x654, R41 ;  /* 0x000006542a2a7816 */ /* 0x000fe20000000029 */
[----:B------:R-:W-:Y:S01]  /*64e0*/  IMAD.SHL.U32 R41, R148, 0x100, RZ ;  /* 0x0000010094297824 */ /* 0x000fe200078e00ff */
[----:B------:R-:W-:Y:S01]  /*64f0*/  LOP3.LUT R39, R38, 0xff00, R39, 0xf8, !PT ;  /* 0x0000ff0026277812 */ /* 0x000fe200078ef827 */
[----:B------:R-:W-:Y:S01]  /*6500*/  IMAD.U32 R154, R154, 0x10000, RZ ;  /* 0x000100009a9a7824 */ /* 0x000fe200078e00ff */
[----:B------:R-:W-:Y:S01]  /*6510*/  LOP3.LUT R38, R36, 0xff0000, R37, 0xf8, !PT ;  /* 0x00ff000024267812 */ /* 0x000fe200078ef825 */
[----:B------:R-:W-:Y:S01]  /*6520*/  IMAD.U32 R36, R150, 0x10000, RZ ;  /* 0x0001000096247824 */ /* 0x000fe200078e00ff */
[----:B------:R-:W-:Y:S02]  /*6530*/  LOP3.LUT R151, R42, 0xff00, R43, 0xf8, !PT ;  /* 0x0000ff002a977812 */ /* 0x000fe400078ef82b */
[----:B------:R-:W-:Y:S02]  /*6540*/  F2FP.F16.E4M3.UNPACK_B R150, R145.H1 ;  /* 0x00000091ff96723e */ /* 0x000fe400030006ff */
[----:B--2---:R-:W-:-:S02]  /*6550*/  F2FP.F16.E4M3.UNPACK_B R43, R64.H1 ;  /* 0x00000040ff2b723e */ /* 0x004fc400030006ff */
[----:B-1----:R-:W-:Y:S01]  /*6560*/  F2FP.F16.E4M3.UNPACK_B R42, R60.H1 ;  /* 0x0000003cff2a723e */ /* 0x002fe200030006ff */
        /* <DEDUP_REMOVED lines=63> */
[-C--:B------:R-:W-:Y:S01]  /*6960*/  FFMA.FTZ R159, R144, R145.reuse, -R157 ;  /* 0x00000091909f7223 */ /* 0x080fe2000001089d */
[----:B------:R-:W-:Y:S01]  /*6970*/  F2FP.F16.E4M3.UNPACK_B R144, R142 ;  /* 0x0000008eff90723e */ /* 0x000fe200020006ff */
[----:B------:R-:W-:Y:S02]  /*6980*/  HADD2.F32 R142, -RZ, R143.H0_H0 ;  /* 0x2000008fff8e7230 */ /* 0x000fe40000004100 */
[----:B------:R-:W-:Y:S01]  /*6990*/  FFMA.FTZ R161, R148, R145, R151 ;  /* 0x0000009194a17223 */ /* 0x000fe20000010097 */
[----:B------:R-:W-:Y:S01]  /*69a0*/  HADD2.F32 R66, -RZ, R62.H0_H0 ;  /* 0x2000003eff427230 */ /* 0x000fe20000004100 */
[----:B------:R-:W-:Y:S01]  /*69b0*/  F2FP.SATFINITE.E4M3.F32.PACK_AB_MERGE_C R41, R42, R41, RZ ;  /* 0x000000292a29723e */ /* 0x000fe200048070ff */
        /* <DEDUP_REMOVED lines=8> */
[----:B------:R-:W-:Y:S01]  /*6a40*/  HADD2.F32 R144, -RZ, R144.H1_H1 ;  /* 0x30000090ff907230 */ /* 0x000fe20000004100 */
[----:B------:R-:W-:Y:S01]  /*6a50*/  F2FP.F16.E4M3.UNPACK_B R42, R65 ;  /* 0x00000041ff2a723e */ /* 0x000fe200020006ff */
[----:B------:R-:W-:Y:S01]  /*6a60*/  FFMA.FTZ R151, R66, R145, -R151 ;  /* 0x0000009142977223 */ /* 0x000fe20000010897 */
[----:B------:R-:W-:Y:S01]  /*6a70*/  F2FP.F16.E4M3.UNPACK_B R43, R39 ;  /* 0x00000027ff2b723e */ /* 0x000fe200020006ff */
[----:B------:R-:W-:Y:S01]  /*6a80*/  FFMA.FTZ R66, R142, R145, R149 ;  /* 0x000000918e427223 */ /* 0x000fe20000010095 */
[----:B------:R-:W-:Y:S01]  /*6a90*/  F2FP.SATFINITE.E4M3.F32.PACK_AB_MERGE_C R64, R155, R64, R41 ;  /* 0x000000409b40723e */ /* 0x000fe20004807029 */
[C---:B------:R-:W-:Y:S01]  /*6aa0*/  FMUL.FTZ R157, R143.reuse, R147 ;  /* 0x000000938f9d7220 */ /* 0x040fe20000410000 */
[----:B------:R-:W-:Y:S01]  /*6ab0*/  F2FP.F16.E4M3.UNPACK_B R41, R61 ;  /* 0x0000003dff29723e */ /* 0x000fe200020006ff */
        /* <DEDUP_REMOVED lines=92> */
.L_x_7121:
[----:B------:R-:W-:Y:S05]  /*7080*/  BSYNC B2 ;  /* 0x0000000000027941 */ /* 0x000fea0003800000 */
.L_x_7120:
        /* <DEDUP_REMOVED lines=11> */
.L_x_7119:
[----:B------:R-:W-:Y:S05]  /*7140*/  BSYNC B1 ;  /* 0x0000000000017941 */ /* 0x000fea0003800000 */
.L_x_7118:
[----:B-1----:R-:W-:Y:S01]  /*7150*/  VIADD R37, R23, 0x40 ;  /* 0x0000004017257836 */ /* 0x002fe20000000000 */
[----:B------:R-:W-:Y:S04]  /*7160*/  BSSY B1, `(.L_x_7122) ;  /* 0x0000103000017945 */ /* 0x000fe80003800000 */
[----:B------:R-:W-:-:S13]  /*7170*/  ISETP.GE.OR P3, PT, R37, R127, P0 ;  /* 0x0000007f2500720c */ /* 0x000fda0000766670 */
[----:B------:R-:W-:Y:S05]  /*7180*/  @P3 BRA `(.L_x_7123) ;  /* 0x0000001000003947 */ /* 0x000fea0003800000 */
[-C--:B--2---:R-:W-:Y:S01]  /*7190*/  IMAD R36, R7, R118.reuse, RZ ;  /* 0x0000007607247224 */ /* 0x084fe200078e02ff */
[----:B------:R-:W-:Y:S01]  /*71a0*/  ISETP.NE.AND P6, PT, R0, RZ, PT ;  /* 0x000000ff0000720c */ /* 0x000fe20003fc5270 */
[C---:B------:R-:W-:Y:S01]  /*71b0*/  IMAD.WIDE.U32 R60, R37.reuse, R118, R122 ;  /* 0x00000076253c7225 */ /* 0x040fe200078e007a */
[----:B------:R-:W-:Y:S01]  /*71c0*/  SHF.R.U32.HI R38, RZ, 0x3, R225 ;  /* 0x00000003ff267819 */ /* 0x000fe200000116e1 */
[----:B------:R-:W-:Y:S02]  /*71d0*/  BSSY B2, `(.L_x_7124) ;  /* 0x00000f0000027945 */ /* 0x000fe40003800000 */
[----:B------:R-:W-:Y:S01]  /*71e0*/  IMAD R37, R37, R119, R36 ;  /* 0x0000007725257224 */ /* 0x000fe200078e0224 */
[----:B------:R-:W-:Y:S02]  /*71f0*/  SEL R36, R115, R136, !P6 ;  /* 0x0000008873247207 */ /* 0x000fe40007000000 */
[----:B------:R-:W-:Y:S01]  /*7200*/  IADD3 R63, P3, P4, R68, R60, R100 ;  /* 0x0000003c443f7210 */ /* 0x000fe20007c7e064 */
        /* <DEDUP_REMOVED lines=22> */
[--C-:B------:R-:W-:Y:S02]  /*7370*/  SHF.R.U32.HI R144, RZ, 0x10, R47.reuse ;  /* 0x00000010ff907819 */ /* 0x100fe4000001162f */
[----:B------:R-:W-:Y:S02]  /*7380*/  SHF.R.U32.HI R140, RZ, 0x8, R47 ;  /* 0x00000008ff8c7819 */ /* 0x000fe4000001162f */
[----:B------:R-:W-:-:S02]  /*7390*/  LOP3.LUT R50, R47, 0xff, RZ, 0xc0, !PT ;  /* 0x000000ff2f327812 */ /* 0x000fc400078ec0ff */
[----:B------:R-:W-:Y:S02]  /*73a0*/  SHF.R.U32.HI R145, RZ, 0x18, R47 ;  /* 0x00000018ff917819 */ /* 0x000fe4000001162f */
[----:B------:R-:W-:Y:S02]  /*73b0*/  PRMT R47, R147, 0x654, R46 ;  /* 0x00000654932f7816 */ /* 0x000fe4000000002e */
[----:B------:R-:W-:Y:S02]  /*73c0*/  SHF.R.U32.HI R125, RZ, 0x8, R49 ;  /* 0x00000008ff7d7819 */ /* 0x000fe40000011631 */
[----:B------:R-:W-:Y:S01]  /*73d0*/  LOP3.LUT R47, R47, 0xff00, R36, 0xf8, !PT ;  /* 0x0000ff002f2f7812 */ /* 0x000fe200078ef824 */
[----:B------:R-:W-:Y:S01]  /*73e0*/  IMAD.SHL.U32 R36, R140, 0x100, RZ ;  /* 0x000001008c247824 */ /* 0x000fe200078e00ff */
[----:B------:R-:W-:Y:S01]  /*73f0*/  SHF.R.U32.HI R148, RZ, 0x10, R45 ;  /* 0x00000010ff947819 */ /* 0x000fe2000001162d */
[----:B--2---:R-:W-:Y:S01]  /*7400*/  IMAD.MOV.U32 R45, RZ, RZ, R42 ;  /* 0x000000ffff2d7224 */ /* 0x004fe200078e002a */
[----:B------:R-:W-:Y:S01]  /*7410*/  SHF.R.U32.HI R143, RZ, 0x10, R49 ;  /* 0x00000010ff8f7819 */ /* 0x000fe20000011631 */
[----:B------:R-:W-:Y:S01]  /*7420*/  IMAD.SHL.U32 R38, R125, 0x100, RZ ;  /* 0x000001007d267824 */ /* 0x000fe200078e00ff */
[----:B------:R-:W-:-:S02]  /*7430*/  LOP3.LUT R64, R49, 0xff, RZ, 0xc0, !PT ;  /* 0x000000ff31407812 */ /* 0x000fc400078ec0ff */
[----:B------:R-:W-:Y:S02]  /*7440*/  SHF.R.U32.HI R139, RZ, 0x18, R49 ;  /* 0x00000018ff8b7819 */ /* 0x000fe40000011631 */
[--C-:B------:R-:W-:Y:S02]  /*7450*/  SHF.R.U32.HI R142, RZ, 0x10, R51.reuse ;  /* 0x00000010ff8e7819 */ /* 0x100fe40000011633 */
[--C-:B------:R-:W-:Y:S02]  /*7460*/  SHF.R.U32.HI R124, RZ, 0x8, R51.reuse ;  /* 0x00000008ff7c7819 */ /* 0x100fe40000011633 */
        /* <DEDUP_REMOVED lines=9> */
[----:B------:R-:W-:-:S02]  /*7500*/  F2FP.F16.E4M3.UNPACK_B R124, R138.H1 ;  /* 0x0000008aff7c723e */ /* 0x000fc400030006ff */
[----:B------:R-:W-:Y:S02]  /*7510*/  F2FP.F16.E4M3.UNPACK_B R64, R51.H1 ;  /* 0x00000033ff40723e */ /* 0x000fe400030006ff */
        /* <DEDUP_REMOVED lines=10> */
[----:B------:R-:W-:Y:S01]  /*75c0*/  LOP3.LUT R36, R125, 0xff0000, R36, 0xf8, !PT ;  /* 0x00ff00007d247812 */ /* 0x000fe200078ef824 */
[----:B------:R-:W-:-:S02]  /*75d0*/  IMAD.U32 R125, R142, 0x10000, RZ ;  /* 0x000100008e7d7824 */ /* 0x000fc400078e00ff */
[-C--:B------:R-:W-:Y:S01]  /*75e0*/  FMUL.FTZ R141, R47, R38.reuse ;  /* 0x000000262f8d7220 */ /* 0x080fe20000410000 */
[----:B------:R-:W-:Y:S02]  /*75f0*/  HADD2.F32 R66, -RZ, R50.H0_H0 ;  /* 0x20000032ff427230 */ /* 0x000fe40000004100 */
        /* <DEDUP_REMOVED lines=21> */
[-C--:B------:R-:W-:Y:S01]  /*7750*/  FMUL.FTZ R125, R49, R124.reuse ;  /* 0x0000007c317d7220 */ /* 0x080fe20000410000 */
[----:B------:R-:W-:Y:S02]  /*7760*/  HADD2.F32 R138, -RZ, R138.H1_H1 ;  /* 0x3000008aff8a7230 */ /* 0x000fe40000004100 */
[----:B------:R-:W-:Y:S01]  /*7770*/  FMUL.FTZ R66, R64, R124 ;  /* 0x0000007c40427220 */ /* 0x000fe20000410000 */
        /* <DEDUP_REMOVED lines=32> */
[----:B------:R-:W-:Y:S01]  /*7980*/  FFMA.FTZ R124, R50, R49, R125 ;  /* 0x00000031327c7223 */ /* 0x000fe2000001007d */
[----:B------:R-:W-:Y:S01]  /*7990*/  F2FP.F16.E4M3.UNPACK_B R135, R135 ;  /* 0x00000087ff87723e */ /* 0x000fe200020006ff */
[----:B------:R-:W-:Y:S01]  /*79a0*/  HADD2.F32 R45, -RZ, R44.H0_H0 ;  /* 0x2000002cff2d7230 */ /* 0x000fe20000004100 */
[----:B------:R-:W-:Y:S01]  /*79b0*/  F2FP.F16.E4M3.UNPACK_B R125, R42 ;  /* 0x0000002aff7d723e */ /* 0x000fe200020006ff */
[--C-:B------:R-:W-:Y:S01]  /*79c0*/  HADD2.F32 R49, -RZ, R48.reuse.H0_H0 ;  /* 0x20000030ff317230 */ /* 0x100fe20000004100 */
[----:B------:R-:W-:Y:S01]  /*79d0*/  F2FP.SATFINITE.E4M3.F32.PACK_AB_MERGE_C R142, R145, R142, RZ ;  /* 0x0000008e918e723e */ /* 0x000fe200048070ff */
[----:B------:R-:W-:Y:S01]  /*79e0*/  HADD2.F32 R133, -RZ, R133.H1_H1 ;  /* 0x30000085ff857230 */ /* 0x000fe20000004100 */
[----:B------:R-:W-:Y:S01]  /*79f0*/  F2FP.SATFINITE.E4M3.F32.PACK_AB_MERGE_C R46, R141, R46, RZ ;  /* 0x0000002e8d2e723e */ /* 0x000fe200048070ff */
[----:B------:R-:W-:-:S02]  /*7a00*/  HADD2.F32 R48, -RZ, R48.H1_H1 ;  /* 0x30000030ff307230 */ /* 0x000fc40000004100 */
[-C--:B------:R-:W-:Y:S01]  /*7a10*/  FMUL.FTZ R66, R49, R64.reuse ;  /* 0x0000004031427220 */ /* 0x080fe20000410000 */
[--C-:B------:R-:W-:Y:S02]  /*7a20*/  HADD2.F32 R50, -RZ, R135.reuse.H0_H0 ;  /* 0x20000087ff327230 */ /* 0x100fe40000004100 */
[C---:B------:R-:W-:Y:S01]  /*7a30*/  FMUL.FTZ R64, R45.reuse, R64 ;  /* 0x000000402d407220 */ /* 0x040fe20000410000 */
        /* <DEDUP_REMOVED lines=10> */
[----:B------:R-:W-:Y:S01]  /*7ae0*/  F2FP.SATFINITE.E4M3.F32.PACK_AB_MERGE_C R124, R124, R143, RZ ;  /* 0x0000008f7c7c723e */ /* 0x000fe200048070ff */
[----:B------:R-:W-:Y:S01]  /*7af0*/  HADD2.F32 R51, -RZ, R50.H0_H0 ;  /* 0x20000032ff337230 */ /* 0x000fe20000004100 */
[----:B------:R-:W-:Y:S01]  /*7b00*/  F2FP.F16.E4M3.UNPACK_B R66, R40 ;  /* 0x00000028ff42723e */ /* 0x000fe200020006ff */
[----:B------:R-:W-:Y:S01]  /*7b10*/  HADD2.F32 R133, -RZ, R125.H0_H0 ;  /* 0x2000007dff857230 */ /* 0x000fe20000004100 */
[----:B------:R-:W-:Y:S01]  /*7b20*/  F2FP.SATFINITE.E4M3.F32.PACK_AB_MERGE_C R144, R144, R47, RZ ;  /* 0x0000002f9090723e */ /* 0x000fe200048070ff */
[----:B------:R-:W-:Y:S01]  /*7b30*/  HADD2.F32 R48, -RZ, R49.H0_H0 ;  /* 0x20000031ff307230 */ /* 0x000fe20000004100 */
[----:B------:R-:W-:-:S02]  /*7b40*/  F2FP.SATFINITE.E4M3.F32.PACK_AB_MERGE_C R45, R44, R45, R142 ;  /* 0x0000002d2c2d723e */ /* 0x000fc4000480708e */
[----:B------:R-:W-:Y:S02]  /*7b50*/  F2FP.SATFINITE.E4M3.F32.PACK_AB_MERGE_C R47, R138, R139, R46 ;  /* 0x0000008b8a2f723e */ /* 0x000fe4000480702e */
[----:B------:R-:W-:Y:S01]  /*7b60*/  F2FP.SATFINITE.E4M3.F32.PACK_AB_MERGE_C R44, R135, R64, R124 ;  /* 0x00000040872c723e */ /* 0x000fe2000480707c */
[----:B------:R-:W-:Y:S02]  /*7b70*/  HADD2.F32 R124, -RZ, R66.H0_H0 ;  /* 0x20000042ff7c7230 */ /* 0x000fe40000004100 */
[-C--:B------:R-:W-:Y:S01]  /*7b80*/  FMUL.FTZ R135, R51, R133.reuse ;  /* 0x0000008533877220 */ /* 0x080fe20000410000 */
[C---:B------:R-:W-:Y:S01]  /*7b90*/  FMUL.FTZ R138, R48.reuse, R133 ;  /* 0x00000085308a7220 */ /* 0x040fe20000410000 */
[----:B------:R-:W-:Y:S01]  /*7ba0*/  HADD2.F32 R64, -RZ, R50.H1_H1 ;  /* 0x30000032ff407230 */ /* 0x000fe20000004100 */
[----:B------:R-:W-:Y:S01]  /*7bb0*/  F2FP.SATFINITE.E4M3.F32.PACK_AB_MERGE_C R46, R137, R140, R144 ;  /* 0x0000008c892e723e */ /* 0x000fe20004807090 */
        /* <DEDUP_REMOVED lines=14> */
[----:B------:R-:W-:-:S02]  /*7ca0*/  HADD2.F32 R42, -RZ, R51.H0_H0 ;  /* 0x20000033ff2a7230 */ /* 0x000fc40000004100 */
[--C-:B------:R-:W-:Y:S02]  /*7cb0*/  HADD2.F32 R64, -RZ, R50.reuse.H0_H0 ;  /* 0x20000032ff407230 */ /* 0x100fe40000004100 */
[----:B------:R-:W-:Y:S02]  /*7cc0*/  HADD2.F32 R51, -RZ, R51.H1_H1 ;  /* 0x30000033ff337230 */ /* 0x000fe40000004100 */
        /* <DEDUP_REMOVED lines=15> */
[--C-:B------:R-:W-:Y:S01]  /*7dc0*/  HADD2.F32 R50, -RZ, R42.reuse.H0_H0 ;  /* 0x2000002aff327230 */ /* 0x100fe20000004100 */
[-C--:B------:R-:W-:Y:S01]  /*7dd0*/  F2FP.F16.E4M3.UNPACK_B R66, R38.reuse ;  /* 0x00000026ff42723e */ /* 0x080fe200020006ff */
[----:B------:R-:W-:Y:S01]  /*7de0*/  HADD2.F32 R40, -RZ, R37.H0_H0 ;  /* 0x20000025ff287230 */ /* 0x000fe20000004100 */
[----:B------:R-:W-:Y:S01]  /*7df0*/  F2FP.F16.E4M3.UNPACK_B R124, R38.H1 ;  /* 0x00000026ff7c723e */ /* 0x000fe200030006ff */
[----:B------:R-:W-:Y:S01]  /*7e00*/  HADD2.F32 R42, -RZ, R42.H1_H1 ;  /* 0x3000002aff2a7230 */ /* 0x000fe20000004100 */
        /* <DEDUP_REMOVED lines=14> */
[-C--:B------:R-:W-:Y:S01]  /*7ef0*/  FFMA.FTZ R133, R50, R125.reuse, R133 ;  /* 0x0000007d32857223 */ /* 0x080fe20000010085 */
[----:B------:R-:W-:Y:S02]  /*7f00*/  HADD2.F32 R124, -RZ, R124.H1_H1 ;  /* 0x3000007cff7c7230 */ /* 0x000fe40000004100 */
[----:B------:R-:W-:Y:S01]  /*7f10*/  FFMA.FTZ R135, R36, R64, R135 ;  /* 0x0000004024877223 */ /* 0x000fe20000010087 */
[----:B------:R-:W-:Y:S02]  /*7f20*/  HADD2.F32 R39, -RZ, R39.H1_H1 ;  /* 0x30000027ff277230 */ /* 0x000fe40000004100 */
[----:B------:R-:W-:Y:S01]  /*7f30*/  FFMA.FTZ R143, R40, R125, -R143 ;  /* 0x0000007d288f7223 */ /* 0x000fe2000001088f */
[----:B------:R-:W-:Y:S02]  /*7f40*/  HADD2.F32 R66, -RZ, R66.H1_H1 ;  /* 0x30000042ff427230 */ /* 0x000fe40000004100 */
[----:B------:R-:W-:Y:S01]  /*7f50*/  FMUL.FTZ R50, R43, R124 ;  /* 0x0000007c2b327220 */ /* 0x000fe20000410000 */
[----:B------:R-:W-:-:S02]  /*7f60*/  HADD2.F32 R37, -RZ, R37.H1_H1 ;  /* 0x30000025ff257230 */ /* 0x000fc40000004100 */
[----:B------:R-:W-:Y:S01]  /*7f70*/  FMUL.FTZ R124, R39, R124 ;  /* 0x0000007c277c7220 */ /* 0x000fe20000410000 */
[----:B------:R-:W-:Y:S02]  /*7f80*/  HADD2.F32 R36, -RZ, R51.H1_H1 ;  /* 0x30000033ff247230 */ /* 0x000fe40000004100 */
[----:B------:R-:W-:Y:S01]  /*7f90*/  FFMA.FTZ R144, R41, R64, -R144 ;  /* 0x0000004029907223 */ /* 0x000fe20000010890 */
[----:B------:R-:W-:Y:S02]  /*7fa0*/  HADD2.F32 R38, -RZ, R38.H1_H1 ;  /* 0x30000026ff267230 */ /* 0x000fe40000004100 */
[CC--:B------:R-:W-:Y:S01]  /*7fb0*/  FMUL.FTZ R40, R42.reuse, R66.reuse ;  /* 0x000000422a287220 */ /* 0x0c0fe20000410000 */
[----:B------:R-:W-:Y:S01]  /*7fc0*/  FMUL.FTZ R41, R37, R66 ;  /* 0x0000004225297220 */ /* 0x000fe20000410000 */
        /* <DEDUP_REMOVED lines=15> */
[----:B------:R-:W-:-:S07]  /*80c0*/  F2FP.SATFINITE.E4M3.F32.PACK_AB_MERGE_C R41, R138, R49, R140 ;  /* 0x000000318a29723e */ /* 0x000fce000480708c */
.L_x_7125:
[----:B------:R-:W-:Y:S05]  /*80d0*/  BSYNC B2 ;  /* 0x0000000000027941 */ /* 0x000fea0003800000 */
.L_x_7124:
        /* <DEDUP_REMOVED lines=11> */
.L_x_7123:
[----:B------:R-:W-:Y:S05]  /*8190*/  BSYNC B1 ;  /* 0x0000000000017941 */ /* 0x000fea0003800000 */
.L_x_7122:
[----:B-1----:R-:W-:Y:S02]  /*81a0*/  VIADD R37, R23, 0x80 ;  /* 0x0000008017257836 */ /* 0x002fe40000000000 */
[-C--:B--2---:R-:W-:Y:S02]  /*81b0*/  IMAD R36, R6, R118.reuse, RZ ;  /* 0x0000007606247224 */ /* 0x084fe400078e02ff */
[C---:B------:R-:W-:Y:S01]  /*81c0*/  IMAD.WIDE.U32 R122, R37.reuse, R118, R122 ;  /* 0x00000076257a7225 */ /* 0x040fe200078e007a */
[----:B------:R-:W-:-:S03]  /*81d0*/  ISETP.GE.OR P3, PT, R37, R127, P0 ;  /* 0x0000007f2500720c */ /* 0x000fc60000766670 */
[----:B------:R-:W-:-:S10]  /*81e0*/  IMAD R119, R37, R119, R36 ;  /* 0x0000007725777224 */ /* 0x000fd400078e0224 */
[----:B------:R-:W-:Y:S05]  /*81f0*/  @P3 BRA `(.L_x_7108) ;  /* 0x0000001400343947 */ /* 0x000fea0003800000 */
[----:B------:R-:W1:Y:S01]  /*8200*/  LDC.64 R44, c[0x0][0x2e8] ;  /* 0x0000ba00ff2c7b82 */ /* 0x000e620000000a00 */
[----:B------:R-:W-:Y:S01]  /*8210*/  ISETP.NE.AND P6, PT, R0, RZ, PT ;  /* 0x000000ff0000720c */ /* 0x000fe20003fc5270 */
[----:B------:R-:W-:Y:S01]  /*8220*/  IMAD.IADD R48, R123, 0x1, R119 ;  /* 0x000000017b307824 */ /* 0x000fe200078e0277 */
[----:B------:R-:W-:Y:S01]  /*8230*/  IADD3 R47, P3, P4, R68, R122, R100 ;  /* 0x0000007a442f7210 */ /* 0x000fe20007c7e064 */
[----:B------:R-:W-:Y:S01]  /*8240*/  BSSY B1, `(.L_x_7126) ;  /* 0x00000ed000017945 */ /* 0x000fe20003800000 */
[----:B------:R-:W-:Y:S02]  /*8250*/  SEL R136, R115, R136, !P6 ;  /* 0x0000008873887207 */ /* 0x000fe40007000000 */
[----:B------:R-:W-:Y:S02]  /*8260*/  IADD3.X R36, R99, R48, R97, P3, P4 ;  /* 0x0000003063247210 */ /* 0x000fe40001fe8461 */
[----:B------:R-:W-:-:S04]  /*8270*/  SHF.R.S32.HI R37, RZ, 0x1f, R136 ;  /* 0x0000001fff257819 */ /* 0x000fc80000011488 */
[----:B------:R-:W-:-:S04]  /*8280*/  LEA.HI R136, R37, R136, RZ, 0x5 ;  /* 0x0000008825887211 */ /* 0x000fc800078f28ff */
[----:B------:R-:W-:-:S05]  /*8290*/  LEA.HI.SX32 R49, R136, R101, 0x1b ;  /* 0x0000006588317211 */ /* 0x000fca00078fdaff */
[----:B------:R-:W-:Y:S01]  /*82a0*/  IMAD.SHL.U32 R49, R49, 0x10, RZ ;  /* 0x0000001031317824 */ /* 0x000fe200078e00ff */
[----:B-1----:R-:W-:-:S05]  /*82b0*/  IADD3 R46, P3, R47, R44, RZ ;  /* 0x0000002c2f2e7210 */ /* 0x002fca0007f7e0ff */
[----:B------:R-:W-:Y:S01]  /*82c0*/  IMAD.X R47, R36, 0x1, R45, P3 ;  /* 0x00000001242f7824 */ /* 0x000fe200018e062d */
[----:B------:R-:W-:-:S04]  /*82d0*/  LOP3.LUT R36, R226, 0x70, R49, 0xf8, !PT ;  /* 0x00000070e2247812 */ /* 0x000fc800078ef831 */
[----:B------:R-:W-:Y:S01]  /*82e0*/  LOP3.LUT R37, R36, R9, RZ, 0x3c, !PT ;  /* 0x0000000924257212 */ /* 0x000fe200078e3cff */
[----:B------:R-:W-:-:S04]  /*82f0*/  IMAD R36, R22, 0x6000, R91 ;  /* 0x0000600016247824 */ /* 0x000fc800078e025b */
[----:B------:R-:W-:Y:S02]  /*8300*/  IMAD.IADD R37, R234, 0x1, R37 ;  /* 0x00000001ea257824 */ /* 0x000fe400078e0225 */
[----:B------:R-:W-:Y:S02]  /*8310*/  IMAD.IADD R36, R17, 0x1, R36 ;  /* 0x0000000111247824 */ /* 0x000fe400078e0224 */
[----:B------:R-:W-:-:S04]  /*8320*/  IMAD R38, R22, 0x6000, R37 ;  /* 0x0000600016267824 */ /* 0x000fc800078e0225 */
[----:B------:R-:W-:Y:S02]  /*8330*/  IMAD.IADD R40, R17, 0x1, R38 ;  /* 0x0000000111287824 */ /* 0x000fe400078e0226 */
[----:B------:R-:W1:Y:S04]  /*8340*/  LDS.128 R36, [R36+0x1c400] ;  /* 0x01c4000024247984 */ /* 0x000e680000000c00 */
[----:B------:R-:W2:Y:S01]  /*8350*/  LDS.128 R40, [R40+0x1c400] ;  /* 0x01c4000028287984 */ /* 0x000ea20000000c00 */
[----:B------:R-:W-:Y:S05]  /*8360*/  @P2 BRA `(.L_x_7127) ;  /* 0x0000000c00682947 */ /* 0x000fea0003800000 */
[--C-:B------:R-:W-:Y:S01]  /*8370*/  SHF.R.U32.HI R119, RZ, 0x8, R53.reuse ;  /* 0x00000008ff777819 */ /* 0x100fe20000011635 */
[----:B-1----:R-:W-:Y:S01]  /*8380*/  IMAD.MOV.U32 R52, RZ, RZ, R36 ;  /* 0x000000ffff347224 */ /* 0x002fe200078e0024 */
[--C-:B------:R-:W-:Y:S01]  /*8390*/  SHF.R.U32.HI R124, RZ, 0x18, R53.reuse ;  /* 0x00000018ff7c7819 */ /* 0x100fe20000011635 */
[----:B------:R-:W-:Y:S01]  /*83a0*/  IMAD.MOV.U32 R50, RZ, RZ, R38 ;  /* 0x000000ffff327224 */ /* 0x000fe200078e0026 */
[----:B------:R-:W-:Y:S02]  /*83b0*/  LOP3.LUT R51, R53, 0xff, RZ, 0xc0, !PT ;  /* 0x000000ff35337812 */ /* 0x000fe400078ec0ff */
[----:B------:R-:W-:Y:S01]  /*83c0*/  SHF.R.U32.HI R118, RZ, 0x10, R53 ;  /* 0x00000010ff767819 */ /* 0x000fe20000011635 */
[----:B------:R-:W-:Y:S01]  /*83d0*/  IMAD.SHL.U32 R53, R119, 0x100, RZ ;  /* 0x0000010077357824 */ /* 0x000fe200078e00ff */
[----:B------:R-:W-:Y:S02]  /*83e0*/  SHF.R.U32.HI R62, RZ, 0x8, R55 ;  /* 0x00000008ff3e7819 */ /* 0x000fe40000011637 */
[----:B------:R-:W-:Y:S01]  /*83f0*/  PRMT R36, R124, 0x654, R51 ;  /* 0x000006547c247816 */ /* 0x000fe20000000033 */
[----:B--2---:R-:W-:Y:S01]  /*8400*/  IMAD.MOV.U32 R51, RZ, RZ, R42 ;  /* 0x000000ffff337224 */ /* 0x004fe200078e002a */
[----:B------:R-:W-:-:S02]  /*8410*/  SHF.R.U32.HI R67, RZ, 0x18, R55 ;  /* 0x00000018ff437819 */ /* 0x000fc40000011637 */
[----:B------:R-:W-:Y:S02]  /*8420*/  LOP3.LUT R54, R55, 0xff, RZ, 0xc0, !PT ;  /* 0x000000ff37367812 */ /* 0x000fe400078ec0ff */
[--C-:B------:R-:W-:Y:S02]  /*8430*/  SHF.R.U32.HI R60, RZ, 0x8, R57.reuse ;  /* 0x00000008ff3c7819 */ /* 0x100fe40000011639 */
[--C-:B------:R-:W-:Y:S02]  /*8440*/  SHF.R.U32.HI R65, RZ, 0x18, R57.reuse ;  /* 0x00000018ff417819 */ /* 0x100fe40000011639 */
[----:B------:R-:W-:Y:S02]  /*8450*/  LOP3.LUT R56, R57, 0xff, RZ, 0xc0, !PT ;  /* 0x000000ff39387812 */ /* 0x000fe400078ec0ff */
[----:B------:R-:W-:Y:S01]  /*8460*/  SHF.R.U32.HI R64, RZ, 0x10, R57 ;  /* 0x00000010ff407819 */ /* 0x000fe20000011639 */
[----:B------:R-:W-:Y:S01]  /*8470*/  IMAD.SHL.U32 R57, R62, 0x100, RZ ;  /* 0x000001003e397824 */ /* 0x000fe200078e00ff */
[----:B------:R-:W-:-:S02]  /*8480*/  SHF.R.U32.HI R61, RZ, 0x8, R59 ;  /* 0x00000008ff3d7819 */ /* 0x000fc4000001163b */
[----:B------:R-:W-:Y:S01]  /*8490*/  LOP3.LUT R36, R36, 0xff00, R53, 0xf8, !PT ;  /* 0x0000ff0024247812 */ /* 0x000fe200078ef835 */
[----:B------:R-:W-:Y:S01]  /*84a0*/  IMAD.U32 R53, R118, 0x10000, RZ ;  /* 0x0001000076357824 */ /* 0x000fe200078e00ff */
[----:B------:R-:W-:Y:S01]  /*84b0*/  SHF.R.U32.HI R66, RZ, 0x10, R55 ;  /* 0x00000010ff427819 */ /* 0x000fe20000011637 */
[----:B------:R-:W-:Y:S01]  /*84c0*/  IMAD.MOV.U32 R55, RZ, RZ, R40 ;  /* 0x000000ffff377224 */ /* 0x000fe200078e0028 */
[----:B------:R-:W-:Y:S01]  /*84d0*/  LOP3.LUT R58, R59, 0xff0000ff, RZ, 0xc0, !PT ;  /* 0xff0000ff3b3a7812 */ /* 0x000fe200078ec0ff */
        /* <DEDUP_REMOVED lines=9> */
[----:B------:R-:W-:Y:S02]  /*8570*/  LOP3.LUT R42, R56, 0xff00, R59, 0xf8, !PT ;  /* 0x0000ff00382a7812 */ /* 0x000fe400078ef83b */
[----:B------:R-:W-:Y:S02]  /*8580*/  F2FP.F16.E4M3.UNPACK_B R60, R132.H1 ;  /* 0x00000084ff3c723e */ /* 0x000fe400030006ff */
[----:B------:R-:W-:Y:S02]  /*8590*/  F2FP.F16.E4M3.UNPACK_B R53, R52.H1 ;  /* 0x00000034ff35723e */ /* 0x000fe400030006ff */
[----:B------:R-:W-:Y:S01]  /*85a0*/  F2FP.F16.E4M3.UNPACK_B R56, R55.H1 ;  /* 0x00000037ff38723e */ /* 0x000fe200030006ff */
[----:B------:R-:W-:Y:S01]  /*85b0*/  HADD2.F32 R38, -RZ, R60.H0_H0 ;  /* 0x2000003cff267230 */ /* 0x000fe20000004100 */
[----:B------:R-:W-:Y:S01]  /*85c0*/  LOP3.LUT R62, R58, 0xff00, R61, 0xf8, !PT ;  /* 0x0000ff003a3e7812 */ /* 0x000fe200078ef83d */
[----:B------:R-:W-:Y:S01]  /*85d0*/  IMAD.U32 R61, R64, 0x10000, RZ ;  /* 0x00010000403d7824 */ /* 0x000fe200078e00ff */
[----:B------:R-:W-:Y:S01]  /*85e0*/  LOP3.LUT R36, R54, 0xff0000, R57, 0xf8, !PT ;  /* 0x00ff000036247812 */ /* 0x000fe200078ef839 */
[----:B------:R-:W-:Y:S01]  /*85f0*/  HADD2.F32 R54, -RZ, R53.H0_H0 ;  /* 0x20000035ff367230 */ /* 0x000fe20000004100 */
[----:B------:R-:W-:Y:S01]  /*8600*/  F2FP.F16.E4M3.UNPACK_B R58, R130.H1 ;  /* 0x00000082ff3a723e */ /* 0x000fe200030006ff */
[----:B------:R-:W-:Y:S01]  /*8610*/  HADD2.F32 R57, -RZ, R56.H0_H0 ;  /* 0x20000038ff397230 */ /* 0x000fe20000004100 */
[----:B------:R-:W-:Y:S01]  /*8620*/  F2FP.F16.E4M3.UNPACK_B R132, R132 ;  /* 0x00000084ff84723e */ /* 0x000fe200020006ff */
[----:B------:R-:W-:-:S02]  /*8630*/  HADD2.F32 R60, -RZ, R60.H1_H1 ;  /* 0x3000003cff3c7230 */ /* 0x000fc40000004100 */
        /* <DEDUP_REMOVED lines=9> */
[----:B------:R-:W-:Y:S01]  /*86d0*/  LOP3.LUT R42, R42, 0xff0000, R61, 0xf8, !PT ;  /* 0x00ff00002a2a7812 */ /* 0x000fe200078ef83d */
[----:B------:R-:W-:Y:S01]  /*86e0*/  HADD2.F32 R54, -RZ, R53.H1_H1 ;  /* 0x30000035ff367230 */ /* 0x000fe20000004100 */
[----:B------:R-:W-:Y:S01]  /*86f0*/  F2FP.F16.E4M3.UNPACK_B R130, R130 ;  /* 0x00000082ff82723e */ /* 0x000fe200020006ff */
[----:B------:R-:W-:-:S02]  /*8700*/  HADD2.F32 R59, -RZ, R132.H0_H0 ;  /* 0x20000084ff3b7230 */ /* 0x000fc40000004100 */
[CC--:B------:R-:W-:Y:S01]  /*8710*/  FMUL.FTZ R61, R57.reuse, R60.reuse ;  /* 0x0000003c393d7220 */ /* 0x0c0fe20000410000 */
[----:B------:R-:W-:Y:S02]  /*8720*/  HADD2.F32 R56, -RZ, R55.H0_H0 ;  /* 0x20000037ff387230 */ /* 0x000fe40000004100 */
[----:B------:R-:W-:Y:S01]  /*8730*/  FMUL.FTZ R60, R54, R60 ;  /* 0x0000003c363c7220 */ /* 0x000fe20000410000 */
[----:B------:R-:W-:Y:S01]  /*8740*/  HADD2.F32 R53, -RZ, R52.H0_H0 ;  /* 0x20000034ff357230 */ /* 0x000fe20000004100 */
[----:B------:R-:W-:Y:S01]  /*8750*/  LOP3.LUT R38, R62, 0xff0000, R63, 0xf8, !PT ;  /* 0x00ff00003e267812 */ /* 0x000fe200078ef83f */
[-C--:B------:R-:W-:Y:S01]  /*8760*/  FFMA.FTZ R62, R54, R58.reuse, -R61 ;  /* 0x0000003a363e7223 */ /* 0x080fe2000001083d */
        /* <DEDUP_REMOVED lines=39> */
[----:B------:R-:W-:-:S02]  /*89e0*/  HADD2.F32 R131, -RZ, R131.H1_H1 ;  /* 0x30000083ff837230 */ /* 0x000fc40000004100 */
[----:B------:R-:W-:Y:S01]  /*89f0*/  FFMA.FTZ R130, R54, R57, R59 ;  /* 0x0000003936827223 */ /* 0x000fe2000001003b */
[--C-:B------:R-:W-:Y:S01]  /*8a00*/  HADD2.F32 R53, -RZ, R52.reuse.H0_H0 ;  /* 0x20000034ff357230 */ /* 0x100fe20000004100 */
[----:B------:R-:W-:Y:S01]  /*8a10*/  F2FP.F16.E4M3.UNPACK_B R59, R42 ;  /* 0x0000002aff3b723e */ /* 0x000fe200020006ff */
[----:B------:R-:W-:Y:S02]  /*8a20*/  HADD2.F32 R52, -RZ, R52.H1_H1 ;  /* 0x30000034ff347230 */ /* 0x000fe40000004100 */
[--C-:B------:R-:W-:Y:S02]  /*8a30*/  HADD2.F32 R54, -RZ, R129.reuse.H0_H0 ;  /* 0x20000081ff367230 */ /* 0x100fe40000004100 */
[-C--:B------:R-:W-:Y:S01]  /*8a40*/  FMUL.FTZ R58, R53, R56.reuse ;  /* 0x00000038353a7220 */ /* 0x080fe20000410000 */
[----:B------:R-:W-:Y:S02]  /*8a50*/  HADD2.F32 R50, -RZ, R50.H1_H1 ;  /* 0x30000032ff327230 */ /* 0x000fe40000004100 */
[----:B------:R-:W-:Y:S01]  /*8a60*/  FMUL.FTZ R56, R51, R56 ;  /* 0x0000003833387220 */ /* 0x000fe20000410000 */
[----:B------:R-:W-:-:S02]  /*8a70*/  HADD2.F32 R129, -RZ, R129.H1_H1 ;  /* 0x30000081ff817230 */ /* 0x000fc40000004100 */
[----:B------:R-:W-:Y:S01]  /*8a80*/  FMUL.FTZ R57, R52, R131 ;  /* 0x0000008334397220 */ /* 0x000fe20000410000 */
[-C--:B------:R-:W-:Y:S01]  /*8a90*/  FFMA.FTZ R55, R51, R54.reuse, -R58 ;  /* 0x0000003633377223 */ /* 0x080fe2000001083a */
[----:B------:R-:W-:Y:S01]  /*8aa0*/  FFMA.FTZ R66, R53, R54, R56 ;  /* 0x0000003635427223 */ /* 0x000fe20000010038 */
[----:B------:R-:W-:Y:S01]  /*8ab0*/  F2FP.F16.E4M3.UNPACK_B R56, R41 ;  /* 0x00000029ff38723e */ /* 0x000fe200020006ff */
[----:B------:R-:W-:Y:S01]  /*8ac0*/  FFMA.FTZ R118, R50, R129, -R57 ;  /* 0x0000008132767223 */ /* 0x000fe20000010839 */
[----:B------:R-:W-:Y:S01]  /*8ad0*/  F2FP.SATFINITE.E4M3.F32.PACK_AB_MERGE_C R53, R124, R119, RZ ;  /* 0x000000777c35723e */ /* 0x000fe200048070ff */
[----:B------:R-:W-:Y:S01]  /*8ae0*/  FMUL.FTZ R131, R50, R131 ;  /* 0x0000008332837220 */ /* 0x000fe20000410000 */
[----:B------:R-:W-:Y:S01]  /*8af0*/  F2FP.F16.E4M3.UNPACK_B R54, R37 ;  /* 0x00000025ff36723e */ /* 0x000fe200020006ff */
[--C-:B------:R-:W-:Y:S01]  /*8b00*/  HADD2.F32 R57, -RZ, R56.reuse.H0_H0 ;  /* 0x20000038ff397230 */ /* 0x100fe20000004100 */
[----:B------:R-:W-:Y:S01]  /*8b10*/  F2FP.SATFINITE.E4M3.F32.PACK_AB_MERGE_C R50, R62, R65, RZ ;  /* 0x000000413e32723e */ /* 0x000fe200048070ff */
[----:B------:R-:W-:Y:S01]  /*8b20*/  HADD2.F32 R62, -RZ, R59.H0_H0 ;  /* 0x2000003bff3e7230 */ /* 0x000fe20000004100 */
        /* <DEDUP_REMOVED lines=9> */
[----:B------:R-:W-:Y:S01]  /*8bc0*/  HADD2.F32 R59, -RZ, R59.H1_H1 ;  /* 0x3000003bff3b7230 */ /* 0x000fe20000004100 */
[----:B------:R-:W-:Y:S01]  /*8bd0*/  F2FP.SATFINITE.E4M3.F32.PACK_AB_MERGE_C R51, R132, R61, R51 ;  /* 0x0000003d8433723e */ /* 0x000fe20004807033 */
[----:B------:R-:W-:Y:S02]  /*8be0*/  HADD2.F32 R54, -RZ, R54.H1_H1 ;  /* 0x30000036ff367230 */ /* 0x000fe40000004100 */
        /* <DEDUP_REMOVED lines=12> */
[----:B------:R-:W-:-:S02]  /*8cb0*/  HADD2.F32 R42, -RZ, R55.H0_H0 ;  /* 0x20000037ff2a7230 */ /* 0x000fc40000004100 */
[----:B------:R-:W-:Y:S01]  /*8cc0*/  FFMA.FTZ R131, R52, R129, R131 ;  /* 0x0000008134837223 */ /* 0x000fe20000010083 */
[--C-:B------:R-:W-:Y:S01]  /*8cd0*/  HADD2.F32 R56, -RZ, R54.reuse.H0_H0 ;  /* 0x20000036ff387230 */ /* 0x100fe20000004100 */
[----:B------:R-:W-:Y:S01]  /*8ce0*/  F2FP.SATFINITE.E4M3.F32.PACK_AB_MERGE_C R52, R130, R125, RZ ;  /* 0x0000007d8234723e */ /* 0x000fe200048070ff */
[----:B------:R-:W-:Y:S01]  /*8cf0*/  HADD2.F32 R55, -RZ, R55.H1_H1 ;  /* 0x30000037ff377230 */ /* 0x000fe20000004100 */
[----:B------:R-:W-:Y:S01]  /*8d00*/  F2FP.F16.E4M3.UNPACK_B R59, R38.H1 ;  /* 0x00000026ff3b723e */ /* 0x000fe200030006ff */
        /* <DEDUP_REMOVED lines=8> */
[----:B------:R-:W-:Y:S01]  /*8d90*/  F2FP.SATFINITE.E4M3.F32.PACK_AB_MERGE_C R52, R131, R66, R52 ;  /* 0x000000428334723e */ /* 0x000fe20004807034 */
[----:B------:R-:W-:Y:S01]  /*8da0*/  FFMA.FTZ R67, R42, R54, R57 ;  /* 0x000000362a437223 */ /* 0x000fe20000010039 */
[----:B------:R-:W-:Y:S01]  /*8db0*/  F2FP.F16.E4M3.UNPACK_B R42, R43 ;  /* 0x0000002bff2a723e */ /* 0x000fe200020006ff */
        /* <DEDUP_REMOVED lines=53> */
.L_x_7127:
[----:B------:R-:W-:Y:S05]  /*9110*/  BSYNC B1 ;  /* 0x0000000000017941 */ /* 0x000fea0003800000 */
.L_x_7126:
        /* <DEDUP_REMOVED lines=10> */
.L_x_7081:
[----:B------:R-:W-:-:S06]  /*91c0*/  UISETP.NE.AND UP0, UPT, UR41, 0x3, UPT ;  /* 0x000000032900788c */ /* 0x000fcc000bf05270 */
[----:B------:R-:W-:-:S13]  /*91d0*/  PLOP3.LUT P5, PT, PT, PT, UP0, 0x80, 0x0 ;  /* 0x000000000000781c */ /* 0x000fda0003faf008 */
[----:B------:R-:W-:Y:S05]  /*91e0*/  @!P5 BRA `(.L_x_7128) ;  /* 0x000000000004d947 */ /* 0x000fea0003800000 */
[----:B------:R-:W-:Y:S01]  /*91f0*/  BPT.TRAP 0x1 ;  /* 0x000000040000795c */ /* 0x000fe20000300000 */
.L_x_7128:
        /* <DEDUP_REMOVED lines=9> */
.L_x_7436:
[----:B------:R-:W-:Y:S05]  /*9290*/  BSYNC B1 ;  /* 0x0000000000017941 */ /* 0x000fea0003800000 */
.L_x_7129:
        /* <DEDUP_REMOVED lines=22> */
.L_x_7132:
[----:B------:R-:W-:Y:S05]  /*9400*/  BSYNC B1 ;  /* 0x0000000000017941 */ /* 0x000fea0003800000 */
.L_x_7131:
        /* <DEDUP_REMOVED lines=22> */
.L_x_7134:
[----:B------:R-:W-:Y:S05]  /*9570*/  BSYNC B1 ;  /* 0x0000000000017941 */ /* 0x000fea0003800000 */
.L_x_7133:
[----:B-12---:R-:W-:-:S05]  /*9580*/  VIADD R36, R23, 0x80 ;  /* 0x0000008017247836 */ /* 0x006fca0000000000 */
[----:B------:R-:W-:-:S13]  /*9590*/  ISETP.GE.AND P2, PT, R36, R127, PT ;  /* 0x0000007f2400720c */ /* 0x000fda0003f46270 */
[----:B------:R-:W-:Y:S05]  /*95a0*/  @P2 BRA `(.L_x_7108) ;  /* 0x0000000000482947 */ /* 0x000fea0003800000 */
[----:B------:R-:W1:Y:S01]  /*95b0*/  @!P0 LDC.64 R36, c[0x0][0x2e8] ;  /* 0x0000ba00ff248b82 */ /* 0x000e620000000a00 */
[----:B------:R-:W-:-:S05]  /*95c0*/  LEA R43, P2, R80, R40, 0x7 ;  /* 0x00000028502b7211 */ /* 0x000fca00078438ff */
[----:B------:R-:W-:Y:S01]  /*95d0*/  IMAD.X R44, R44, 0x1, R3, P2 ;  /* 0x000000012c2c7824 */ /* 0x000fe200010e0603 */
[----:B-1----:R-:W-:-:S04]  /*95e0*/  @!P0 IADD3 R40, P2, P3, R43, R36, R98 ;  /* 0x000000242b288210 */ /* 0x002fc80007b5e062 */
        /* <DEDUP_REMOVED lines=14> */
.L_x_7108:
[----:B------:R-:W-:Y:S05]  /*96d0*/  BSYNC B0 ;  /* 0x0000000000007941 */ /* 0x000fea0003800000 */
.L_x_7080:
        /* <DEDUP_REMOVED lines=17> */
.L_x_7136:
[----:B------:R-:W-:Y:S05]  /*97f0*/  BSYNC B0 ;  /* 0x0000000000007941 */ /* 0x000fea0003800000 */
.L_x_7135:
[----:B------:R-:W1:Y:S01]  /*9800*/  SYNCS.PHASECHK.TRANS64.TRYWAIT P3, [R116+URZ+0x288b0], R128 ;  /* 0x0288b080740075a7 */ /* 0x000e62000806017f */
[----:B------:R-:W-:Y:S01]  /*9810*/  ULDC UR42, c[0x0][0x2f4] ;  /* 0x0000bd00002a7ab9 */ /* 0x000fe20000000800 */
[----:B------:R-:W-:Y:S01]  /*9820*/  ULDC.64 UR46, c[0x0][0x328] ;  /* 0x0000ca00002e7ab9 */ /* 0x000fe20000000a00 */
[----:B------:R-:W-:Y:S01]  /*9830*/  ULDC.64 UR44, c[0x0][0x318] ;  /* 0x0000c600002c7ab9 */ /* 0x000fe20000000a00 */
[----:B------:R-:W-:Y:S04]  /*9840*/  BSSY B0, `(.L_x_7137) ;  /* 0x0000002000007945 */ /* 0x000fe80003800000 */
[----:B-1----:R-:W-:Y:S05]  /*9850*/  @!P3 BRA `(.L_x_7138) ;  /* 0x000002440014b947 */ /* 0x002fea0003800000 */
.L_x_7437:
[----:B------:R-:W-:Y:S05]  /*9860*/  BSYNC B0 ;  /* 0x0000000000007941 */ /* 0x000fea0003800000 */
.L_x_7137:
[----:B------:R-:W-:Y:S01]  /*9870*/  ISETP.GE.AND P3, PT, R23, R127, PT ;  /* 0x0000007f1700720c */ /* 0x000fe20003f66270 */
[----:B------:R-:W-:Y:S01]  /*9880*/  BSSY B0, `(.L_x_7139) ;  /* 0x0000016000007945 */ /* 0x000fe20003800000 */
[----:B------:R-:W-:-:S11]  /*9890*/  IMAD.WIDE R40, R25, 0xc0, R70 ;  /* 0x000000c019287825 */ /* 0x000fd600078e0246 */
[----:B------:R-:W-:Y:S05]  /*98a0*/  @P3 BRA `(.L_x_7140) ;  /* 0x00000000004c3947 */ /* 0x000fea0003800000 */
[----:B------:R-:W-:Y:S01]  /*98b0*/  ISETP.GE.AND P3, PT, R8, UR42, PT ;  /* 0x0000002a08007c0c */ /* 0x000fe2000bf66270 */
[----:B0-----:R-:W-:Y:S01]  /*98c0*/  IMAD.MOV.U32 R36, RZ, RZ, R34 ;  /* 0x000000ffff247224 */ /* 0x001fe200078e0022 */
[----:B------:R-:W-:Y:S01]  /*98d0*/  PLOP3.LUT P4, PT, PT, PT, PT, 0x8, 0x0 ;  /* 0x000000000000781c */ /* 0x000fe20003f8e170 */
[----:B------:R-:W-:Y:S02]  /*98e0*/  IMAD.MOV.U32 R37, RZ, RZ, R81 ;  /* 0x000000ffff257224 */ /* 0x000fe400078e0051 */
[----:B------:R-:W-:Y:S02]  /*98f0*/  IMAD R39, R41, UR46, RZ ;  /* 0x0000002e29277c24 */ /* 0x000fe4000f8e02ff */
[----:B------:R-:W-:-:S04]  /*9900*/  IMAD.WIDE.U32 R36, R40, UR46, R36 ;  /* 0x0000002e28247c25 */ /* 0x000fc8000f8e0024 */
[----:B------:R-:W-:Y:S02]  /*9910*/  IMAD R39, R40, UR47, R39 ;  /* 0x0000002f28277c24 */ /* 0x000fe4000f8e0227 */
[----:B------:R-:W-:Y:S01]  /*9920*/  @!P3 LOP3.LUT P5, RZ, R212, 0x4, RZ, 0xc0, !PT ;  /* 0x00000004d4ffb812 */ /* 0x000fe200078ac0ff */
[----:B------:R-:W-:-:S03]  /*9930*/  @!P3 VIADD R44, R121, 0x40 ;  /* 0x00000040792cb836 */ /* 0x000fc60000000000 */
[----:B------:R-:W-:Y:S02]  /*9940*/  @!P3 PLOP3.LUT P4, PT, P5, PT, PT, 0x80, 0x0 ;  /* 0x000000000000b81c */ /* 0x000fe40002f8f070 */
[----:B------:R-:W-:-:S04]  /*9950*/  IADD3 R42, P5, R36, UR44, RZ ;  /* 0x0000002c242a7c10 */ /* 0x000fc8000ffbe0ff */
[----:B------:R-:W-:-:S07]  /*9960*/  IADD3.X R43, R37, UR45, R39, P5, !PT ;  /* 0x0000002d252b7c10 */ /* 0x000fce000affe427 */
[----:B------:R-:W-:Y:S01]  /*9970*/  @P4 VIADD R44, R121, 0xffffffc0 ;  /* 0xffffffc0792c4836 */ /* 0x000fe20000000000 */
[----:B------:R-:W-:-:S03]  /*9980*/  ISETP.GE.AND P4, PT, R18, UR42, PT ;  /* 0x0000002a12007c0c */ /* 0x000fc6000bf86270 */
[----:B------:R-:W-:-:S10]  /*9990*/  @!P3 IMAD.IADD R44, R17, 0x1, R44 ;  /* 0x00000001112cb824 */ /* 0x000fd400078e022c */
[----:B------:R-:W0:Y:S04]  /*99a0*/  @!P4 LDS.128 R36, [R126+0xc400] ;  /* 0x00c400007e24c984 */ /* 0x000e280000000c00 */
[----:B0-----:R-:W-:Y:S04]  /*99b0*/  @!P4 STG.E.128 desc[UR38][R42.64], R36 ;  /* 0x000000242a00c986 */ /* 0x001fe8000c101d26 */
[----:B------:R-:W0:Y:S04]  /*99c0*/  @!P3 LDS.128 R36, [R44+0xc400] ;  /* 0x00c400002c24b984 */ /* 0x000e280000000c00 */
[----:B0-----:R2:W-:Y:S02]  /*99d0*/  @!P3 STG.E.128 desc[UR38][R42.64+0x40], R36 ;  /* 0x000040242a00b986 */ /* 0x0015e4000c101d26 */
.L_x_7140:
[----:B------:R-:W-:Y:S05]  /*99e0*/  BSYNC B0 ;  /* 0x0000000000007941 */ /* 0x000fea0003800000 */
.L_x_7139:
[----:B0-2---:R-:W-:Y:S01]  /*99f0*/  VIADD R36, R23, 0x40 ;  /* 0x0000004017247836 */ /* 0x005fe20000000000 */
[----:B------:R-:W-:Y:S04]  /*9a00*/  BSSY B0, `(.L_x_7141) ;  /* 0x0000018000007945 */ /* 0x000fe80003800000 */
[----:B------:R-:W-:-:S13]  /*9a10*/  ISETP.GE.AND P3, PT, R36, R127, PT ;  /* 0x0000007f2400720c */ /* 0x000fda0003f66270 */
[----:B------:R-:W-:Y:S05]  /*9a20*/  @P3 BRA `(.L_x_7142) ;  /* 0x0000000000543947 */ /* 0x000fea0003800000 */
[----:B------:R-:W-:Y:S01]  /*9a30*/  ISETP.GE.AND P3, PT, R8, UR42, PT ;  /* 0x0000002a08007c0c */ /* 0x000fe2000bf66270 */
[----:B------:R-:W-:Y:S01]  /*9a40*/  IMAD.MOV.U32 R36, RZ, RZ, R34 ;  /* 0x000000ffff247224 */ /* 0x000fe200078e0022 */
[----:B------:R-:W-:Y:S01]  /*9a50*/  PLOP3.LUT P4, PT, PT, PT, PT, 0x8, 0x0 ;  /* 0x000000000000781c */ /* 0x000fe20003f8e170 */
[----:B------:R-:W-:-:S10]  /*9a60*/  IMAD.MOV.U32 R37, RZ, RZ, R81 ;  /* 0x000000ffff257224 */ /* 0x000fd400078e0051 */
        /* <DEDUP_REMOVED lines=13> */
[----:B------:R-:W0:Y:S04]  /*9b40*/  @!P4 LDS.128 R36, [R126+0xe400] ;  /* 0x00e400007e24c984 */ /* 0x000e280000000c00 */
[----:B0-----:R-:W-:Y:S04]  /*9b50*/  @!P4 STG.E.128 desc[UR38][R42.64], R36 ;  /* 0x000000242a00c986 */ /* 0x001fe8000c101d26 */
[----:B------:R-:W0:Y:S04]  /*9b60*/  @!P3 LDS.128 R36, [R44+0xe400] ;  /* 0x00e400002c24b984 */ /* 0x000e280000000c00 */
[----:B0-----:R0:W-:Y:S02]  /*9b70*/  @!P3 STG.E.128 desc[UR38][R42.64+0x40], R36 ;  /* 0x000040242a00b986 */ /* 0x0011e4000c101d26 */
.L_x_7142:
[----:B------:R-:W-:Y:S05]  /*9b80*/  BSYNC B0 ;  /* 0x0000000000007941 */ /* 0x000fea0003800000 */
.L_x_7141:
[----:B0-----:R-:W-:Y:S01]  /*9b90*/  VIADD R36, R23, 0x80 ;  /* 0x0000008017247836 */ /* 0x001fe20000000000 */
        /* <DEDUP_REMOVED lines=20> */
[----:B------:R-:W0:Y:S04]  /*9ce0*/  @!P4 LDS.128 R36, [R126+0x10400] ;  /* 0x010400007e24c984 */ /* 0x000e280000000c00 */
[----:B0-----:R-:W-:Y:S04]  /*9cf0*/  @!P4 STG.E.128 desc[UR38][R40.64], R36 ;  /* 0x000000242800c986 */ /* 0x001fe8000c101d26 */
[----:B------:R-:W0:Y:S04]  /*9d00*/  @!P3 LDS.128 R36, [R42+0x10400] ;  /* 0x010400002a24b984 */ /* 0x000e280000000c00 */
[----:B0-----:R0:W-:Y:S02]  /*9d10*/  @!P3 STG.E.128 desc[UR38][R40.64+0x40], R36 ;  /* 0x000040242800b986 */ /* 0x0011e4000c101d26 */
.L_x_7144:
[----:B------:R-:W-:Y:S05]  /*9d20*/  BSYNC B0 ;  /* 0x0000000000007941 */ /* 0x000fea0003800000 */
.L_x_7143:
        /* <DEDUP_REMOVED lines=22> */
.L_x_7075:
[----:B------:R-:W0:Y:S01]  /*9e90*/  LDC R0, c[0x0][0x448] ;  /* 0x00011200ff007b82 */ /* 0x000e220000000800 */
[----:B------:R-:W-:-:S07]  /*9ea0*/  VIADD R3, R217, 0x7f ;  /* 0x0000007fd9037836 */ /* 0x000fce0000000000 */
[----:B------:R-:W1:Y:S01]  /*9eb0*/  LDC.64 R6, c[0x0][0x9e0] ;  /* 0x00027800ff067b82 */ /* 0x000e620000000a00 */
[----:B0-----:R-:W-:Y:S02]  /*9ec0*/  ISETP.NE.AND P1, PT, R0, 0x1, PT ;  /* 0x000000010000780c */ /* 0x001fe40003f25270 */
        /* <DEDUP_REMOVED lines=10> */
.L_x_7146:
        /* <DEDUP_REMOVED lines=13> */
.L_x_7149:
[----:B------:R-:W-:-:S13]  /*a040*/  ISETP.NE.AND P0, PT, R7, 0x1, PT ;  /* 0x000000010700780c */ /* 0x000fda0003f05270 */
[----:B------:R-:W0:Y:S02]  /*a050*/  @P0 LDC.64 R4, c[0x0][0x9e8] ;  /* 0x00027a00ff040b82 */ /* 0x000e240000000a00 */
[----:B0-----:R-:W-:-:S05]  /*a060*/  @P0 IMAD.HI.U32 R4, R2, R4, RZ ;  /* 0x0000000402040227 */ /* 0x001fca00078e00ff */
[----:B------:R-:W-:-:S07]  /*a070*/  @P0 SHF.R.U32.HI R2, RZ, R5, R4 ;  /* 0x00000005ff020219 */ /* 0x000fce0000011604 */
.L_x_7150:
[----:B------:R-:W-:Y:S05]  /*a080*/  BSYNC B0 ;  /* 0x0000000000007941 */ /* 0x000fea0003800000 */
.L_x_7148:
[----:B------:R-:W-:-:S05]  /*a090*/  IMAD R3, R2, R7, R7 ;  /* 0x0000000702037224 */ /* 0x000fca00078e0207 */
[----:B------:R-:W-:-:S07]  /*a0a0*/  VIMNMX R0, R0, R3, PT ;  /* 0x0000000300007248 */ /* 0x000fce0003fe0100 */
.L_x_7147:
[----:B------:R-:W0:Y:S01]  /*a0b0*/  @P1 LDC R2, c[0x0][0x44c] ;  /* 0x00011300ff021b82 */ /* 0x000e220000000800 */
[----:B------:R-:W-:Y:S01]  /*a0c0*/  VIADD R0, R0, 0xbf ;  /* 0x000000bf00007836 */ /* 0x000fe20000000000 */
[----:B------:R-:W-:Y:S01]  /*a0d0*/  ULDC UR4, c[0x0][0x9dc] ;  /* 0x0002770000047ab9 */ /* 0x000fe20000000800 */
[----:B------:R-:W-:Y:S02]  /*a0e0*/  IMAD.MOV.U32 R5, RZ, RZ, R217 ;  /* 0x000000ffff057224 */ /* 0x000fe400078e00d9 */
[----:B------:R-:W-:-:S03]  /*a0f0*/  IMAD.HI R0, R0, 0x2aaaaaab, RZ ;  /* 0x2aaaaaab00007827 */ /* 0x000fc600078e02ff */
[----:B------:R-:W1:Y:S02]  /*a100*/  @P1 LDC R9, c[0x0][0x450] ;  /* 0x00011400ff091b82 */ /* 0x000e640000000800 */
[----:B------:R-:W-:-:S04]  /*a110*/  SHF.R.U32.HI R3, RZ, 0x1f, R0 ;  /* 0x0000001fff037819 */ /* 0x000fc80000011600 */
[----:B------:R-:W-:-:S04]  /*a120*/  LEA.HI.SX32 R0, R0, R3, 0x1b ;  /* 0x0000000300007211 */ /* 0x000fc800078fdaff */
        /* <DEDUP_REMOVED lines=16> */
.L_x_7153:
[----:B------:R-:W-:-:S13]  /*a230*/  ISETP.NE.AND P0, PT, R7, 0x1, PT ;  /* 0x000000010700780c */ /* 0x000fda0003f05270 */
[----:B------:R-:W0:Y:S02]  /*a240*/  @P0 LDC.64 R4, c[0x0][0x9e8] ;  /* 0x00027a00ff040b82 */ /* 0x000e240000000a00 */
[----:B0-----:R-:W-:-:S05]  /*a250*/  @P0 IMAD.HI.U32 R4, R2, R4, RZ ;  /* 0x0000000402040227 */ /* 0x001fca00078e00ff */
[----:B------:R-:W-:-:S07]  /*a260*/  @P0 SHF.R.U32.HI R2, RZ, R5, R4 ;  /* 0x00000005ff020219 */ /* 0x000fce0000011604 */
.L_x_7154:
[----:B------:R-:W-:Y:S05]  /*a270*/  BSYNC B0 ;  /* 0x0000000000007941 */ /* 0x000fea0003800000 */
.L_x_7152:
[----:B------:R-:W-:-:S05]  /*a280*/  IMAD R3, R2, R7, RZ ;  /* 0x0000000702037224 */ /* 0x000fca00078e02ff */
[----:B------:R-:W-:-:S07]  /*a290*/  VIMNMX R0, R0, R3, !PT ;  /* 0x0000000300007248 */ /* 0x000fce0007fe0100 */
.L_x_7151:
[----:B------:R-:W-:Y:S01]  /*a2a0*/  IMAD.HI R0, R0, 0x2aaaaaab, RZ ;  /* 0x2aaaaaab00007827 */ /* 0x000fe200078e02ff */
[----:B------:R-:W-:Y:S02]  /*a2b0*/  PLOP3.LUT P0, PT, PT, PT, PT, 0x80, 0x0 ;  /* 0x000000000000781c */ /* 0x000fe40003f0f070 */
[----:B------:R-:W-:Y:S02]  /*a2c0*/  CS2R R182, SRZ ;  /* 0x0000000000b67805 */ /* 0x000fe4000001ff00 */
[----:B------:R-:W-:Y:S01]  /*a2d0*/  CS2R R6, SRZ ;  /* 0x0000000000067805 */ /* 0x000fe2000001ff00 */
[----:B------:R-:W-:Y:S01]  /*a2e0*/  IMAD.MOV.U32 R62, RZ, RZ, RZ ;  /* 0x000000ffff3e7224 */ /* 0x000fe200078e00ff */
[----:B------:R-:W-:Y:S01]  /*a2f0*/  SHF.R.U32.HI R3, RZ, 0x1f, R0 ;  /* 0x0000001fff037819 */ /* 0x000fe20000011600 */
[----:B------:R-:W-:Y:S01]  /*a300*/  IMAD.MOV.U32 R64, RZ, RZ, RZ ;  /* 0x000000ffff407224 */ /* 0x000fe200078e00ff */
[----:B------:R-:W-:Y:S02]  /*a310*/  CS2R R180, SRZ ;  /* 0x0000000000b47805 */ /* 0x000fe4000001ff00 */
[----:B------:R-:W-:-:S02]  /*a320*/  CS2R R8, SRZ ;  /* 0x0000000000087805 */ /* 0x000fc4000001ff00 */
[----:B------:R-:W-:Y:S02]  /*a330*/  LEA.HI.SX32 R3, R0, R3, 0x1b ;  /* 0x0000000300037211 */ /* 0x000fe400078fdaff */
        /* <DEDUP_REMOVED lines=40> */
.L_x_7440:
[----:B01----:R-:W-:Y:S01]  /*a5c0*/  LEA.HI R0, R218, R218, RZ, 0x1 ;  /* 0x000000dada007211 */ /* 0x003fe200078f08ff */
[----:B------:R-:W-:Y:S01]  /*a5d0*/  VIADD R26, R17, 0x18400 ;  /* 0x00018400111a7836 */ /* 0x000fe20000000000 */
[----:B------:R-:W-:Y:S02]  /*a5e0*/  BSSY B6, `(.L_x_7157) ;  /* 0x0000018000067945 */ /* 0x000fe40003800000 */
[----:B------:R-:W-:Y:S02]  /*a5f0*/  LOP3.LUT R3, R0, 0x1e, RZ, 0xc0, !PT ;  /* 0x0000001e00037812 */ /* 0x000fe400078ec0ff */
[----:B------:R-:W-:-:S03]  /*a600*/  LOP3.LUT P0, RZ, R26, 0x1bf, RZ, 0xc0, !PT ;  /* 0x000001bf1aff7812 */ /* 0x000fc6000780c0ff */
        /* <DEDUP_REMOVED lines=21> */
.L_x_7158:
[----:B------:R-:W-:Y:S05]  /*a760*/  BSYNC B6 ;  /* 0x0000000000067941 */ /* 0x000fea0003800000 */
.L_x_7157:
        /* <DEDUP_REMOVED lines=54> */
.L_x_7162:
[----:B-1----:R1:W2:Y:S02]  /*aad0*/  SYNCS.PHASECHK.TRANS64.TRYWAIT P0, [R17+URZ+0x28800], R0 ;  /* 0x02880000110075a7 */ /* 0x0022a4000800017f */
[----:B--2---:R-:W-:Y:S05]  /*aae0*/  @!P0 NANOSLEEP.SYNCS 0x989680 ;  /* 0x009896800000895d */ /* 0x004fea0003900000 */
[----:B------:R-:W2:Y:S02]  /*aaf0*/  @!P0 SYNCS.PHASECHK.TRANS64 P0, [R17+URZ+0x28800], R0 ;  /* 0x02880000110085a7 */ /* 0x000ea4000800007f */
[----:B--2---:R-:W-:Y:S05]  /*ab00*/  @!P0 BRA `(.L_x_7162) ;  /* 0xfffffffc00f08947 */ /* 0x004fea000383ffff */
.L_x_7161:
[----:B------:R-:W-:Y:S05]  /*ab10*/  BSYNC B0 ;  /* 0x0000000000007941 */ /* 0x000fea0003800000 */
.L_x_7160:
[----:B------:R-:W-:Y:S05]  /*ab20*/  BRA `(.L_x_7163) ;  /* 0x0000004c00d47947 */ /* 0x000fea0003800000 */
.L_x_7159:
[----:B------:R-:W-:Y:S01]  /*ab30*/  LOP3.LUT P0, RZ, R26, 0x3ff, RZ, 0xc0, !PT ;  /* 0x000003ff1aff7812 */ /* 0x000fe2000780c0ff */
[----:B------:R-:W-:Y:S01]  /*ab40*/  ULDC.64 UR4, c[0x0][0x3f8] ;  /* 0x0000fe0000047ab9 */ /* 0x000fe20000000a00 */
[----:B-----5:R-:W-:Y:S01]  /*ab50*/  SHF.R.S32.HI R0, RZ, 0x1f, R24 ;  /* 0x0000001fff007819 */ /* 0x020fe20000011418 */
[----:B------:R-:W-:Y:S01]  /*ab60*/  ULDC.64 UR6, c[0x0][0x408] ;  /* 0x0001020000067ab9 */ /* 0x000fe20000000a00 */
[----:B------:R-:W-:Y:S01]  /*ab70*/  IMAD.WIDE.U32 R26, R24, UR4, RZ ;  /* 0x00000004181a7c25 */ /* 0x000fe2000f8e00ff */
[----:B------:R-:W-:Y:S03]  /*ab80*/  BSSY B6, `(.L_x_7164) ;  /* 0x0000019000067945 */ /* 0x000fe60003800000 */
        /* <DEDUP_REMOVED lines=24> */
.L_x_7165:
[----:B------:R-:W-:Y:S05]  /*ad10*/  BSYNC B6 ;  /* 0x0000000000067941 */ /* 0x000fea0003800000 */
.L_x_7164:
[----:B------:R-:W-:Y:S01]  /*ad20*/  ULDC.U8 UR4, c[0x0][0x410] ;  /* 0x0001040000047ab9 */ /* 0x000fe20000000000 */
[----:B------:R-:W-:Y:S01]  /*ad30*/  BSSY B0, `(.L_x_7166) ;  /* 0x00004cc000007945 */ /* 0x000fe20003800000 */
[----:B------:R-:W-:Y:S01]  /*ad40*/  ISETP.NE.AND P0, PT, RZ, UR4, PT ;  /* 0x00000004ff007c0c */ /* 0x000fe2000bf05270 */
[----:B------:R-:W-:-:S12]  /*ad50*/  IMAD.IADD R39, R23, 0x1, R217 ;  /* 0x0000000117277824 */ /* 0x000fd800078e02d9 */
[----:B------:R-:W-:Y:S05]  /*ad60*/  @!P0 BRA `(.L_x_7167) ;  /* 0x0000002400c48947 */ /* 0x000fea0003800000 */
[----:B------:R-:W0:Y:S01]  /*ad70*/  LDC R21, c[0x0][0x448] ;  /* 0x00011200ff157b82 */ /* 0x000e220000000800 */
[----:B------:R-:W1:Y:S01]  /*ad80*/  S2R R20, SR_TID.X ;  /* 0x0000000000147919 */ /* 0x000e620000002100 */
        /* <DEDUP_REMOVED lines=8> */
[----:B0-----:R-:W-:Y:S01]  /*ae10*/  ISETP.NE.AND P0, PT, R21, 0x1, PT ;  /* 0x000000011500780c */ /* 0x001fe20003f05270 */
[----:B-1----:R-:W-:-:S12]  /*ae20*/  VIADD R28, R20, 0xffffff80 ;  /* 0xffffff80141c7836 */ /* 0x002fd80000000000 */
[----:B------:R-:W0:Y:S01]  /*ae30*/  @P0 LDC R0, c[0x0][0x44c] ;  /* 0x00011300ff000b82 */ /* 0x000e220000000800 */
[----:B------:R-:W-:-:S04]  /*ae40*/  SHF.R.S32.HI R20, RZ, 0x1f, R28 ;  /* 0x0000001fff147819 */ /* 0x000fc8000001141c */
[----:B------:R-:W-:-:S03]  /*ae50*/  LEA.HI R20, R20, R28, RZ, 0x2 ;  /* 0x0000001c14147211 */ /* 0x000fc600078f10ff */
[----:B------:R-:W1:Y:S01]  /*ae60*/  @P0 LDC R5, c[0x0][0x450] ;  /* 0x00011400ff050b82 */ /* 0x000e620000000800 */
[----:B------:R-:W-:-:S05]  /*ae70*/  LOP3.LUT R20, R20, 0xfffffffc, RZ, 0xc0, !PT ;  /* 0xfffffffc14147812 */ /* 0x000fca00078ec0ff */
[----:B------:R-:W-:-:S04]  /*ae80*/  IMAD.IADD R20, R28, 0x1, -R20 ;  /* 0x000000011c147824 */ /* 0x000fc800078e0a14 */
[----:B------:R-:W-:-:S04]  /*ae90*/  IMAD R3, R20, 0x40, R39 ;  /* 0x0000004014037824 */ /* 0x000fc800078e0227 */
        /* <DEDUP_REMOVED lines=20> */
.L_x_7446:
        /* <DEDUP_REMOVED lines=11> */
[----:B------:R-:W-:-:S11]  /*b090*/  ISETP.GE.AND P3, PT, R208, UR4, PT ;  /* 0x00000004d0007c0c */ /* 0x000fd6000bf66270 */
[----:B--2---:R-:W-:Y:S02]  /*b0a0*/  @!P4 IADD3 R24, P0, R213, R3, RZ ;  /* 0x00000003d518c210 */ /* 0x004fe40007f1e0ff */
[----:B----4-:R-:W-:-:S03]  /*b0b0*/  @!P3 IADD3 R12, P1, R208, R14, RZ ;  /* 0x0000000ed00cb210 */ /* 0x010fc60007f3e0ff */
[----:B-1----:R-:W-:Y:S01]  /*b0c0*/  @!P4 IMAD.X R25, R0, 0x1, R37, P0 ;  /* 0x000000010019c824 */ /* 0x002fe200000e0625 */
[----:B------:R-:W-:Y:S02]  /*b0d0*/  @!P3 IADD3 R10, P0, R208, R3, RZ ;  /* 0x00000003d00ab210 */ /* 0x000fe40007f1e0ff */
[----:B------:R-:W-:Y:S02]  /*b0e0*/  @!P3 SHF.R.S32.HI R3, RZ, 0x1f, R208 ;  /* 0x0000001fff03b819 */ /* 0x000fe400000114d0 */
[----:B------:R-:W-:Y:S02]  /*b0f0*/  @!P4 IADD3 R14, P2, R213, R14, RZ ;  /* 0x0000000ed50ec210 */ /* 0x000fe40007f5e0ff */
[----:B------:R-:W-:Y:S02]  /*b100*/  CS2R R30, SRZ ;  /* 0x00000000001e7805 */ /* 0x000fe4000001ff00 */
[----:B------:R-:W-:Y:S02]  /*b110*/  CS2R R28, SRZ ;  /* 0x00000000001c7805 */ /* 0x000fe4000001ff00 */
[----:B------:R-:W-:Y:S01]  /*b120*/  CS2R R26, SRZ ;  /* 0x00000000001a7805 */ /* 0x000fe2000001ff00 */
[--C-:B------:R-:W-:Y:S01]  /*b130*/  @!P3 IMAD.X R11, R0, 0x1, R3.reuse, P0 ;  /* 0x00000001000bb824 */ /* 0x100fe200000e0603 */
[----:B------:R1:W5:Y:S01]  /*b140*/  @!P4 LD.E.64 R20, desc[UR38][R24.64] ;  /* 0x000000261814c980 */ /* 0x000362000c101b00 */
[----:B---3--:R-:W-:-:S02]  /*b150*/  @!P3 IMAD.X R13, R4, 0x1, R3, P1 ;  /* 0x00000001040db824 */ /* 0x008fc400008e0603 */
[----:B------:R-:W-:Y:S01]  /*b160*/  @!P4 IMAD.X R15, R4, 0x1, R37, P2 ;  /* 0x00000001040fc824 */ /* 0x000fe200010e0625 */
[----:B------:R1:W5:Y:S04]  /*b170*/  @!P3 LD.E.64 R30, desc[UR38][R10.64] ;  /* 0x000000260a1eb980 */ /* 0x000368000c101b00 */
[----:B------:R1:W5:Y:S04]  /*b180*/  @!P3 LD.E.64 R28, desc[UR38][R12.64] ;  /* 0x000000260c1cb980 */ /* 0x000368000c101b00 */
[----:B------:R1:W5:Y:S02]  /*b190*/  @!P4 LD.E.64 R26, desc[UR38][R14.64] ;  /* 0x000000260e1ac980 */ /* 0x000364000c101b00 */
.L_x_7170:
[----:B------:R-:W-:Y:S05]  /*b1a0*/  BSYNC B1 ;  /* 0x0000000000017941 */ /* 0x000fea0003800000 */
.L_x_7169:
[----:B------:R-:W-:Y:S01]  /*b1b0*/  UMOV UR4, 0xffffffff ;  /* 0xffffffff00047882 */ /* 0x000fe20000000000 */
[----:B-1----:R-:W-:Y:S02]  /*b1c0*/  CS2R R24, SRZ ;  /* 0x0000000000187805 */ /* 0x002fe4000001ff00 */
[----:B------:R-:W-:Y:S05]  /*b1d0*/  BRA.DIV UR4, `(.L_x_7171) ;  /* 0x0000022e04787947 */ /* 0x000fea000b800000 */
[----:B------:R1:W0:Y:S04]  /*b1e0*/  SHFL.IDX PT, R0, R6, 0x1, 0x1c1f ;  /* 0x003c1f0006007f89 */ /* 0x00022800000e0000 */
[----:B--2---:R1:W2:Y:S04]  /*b1f0*/  SHFL.IDX PT, R3, R5, 0x1, 0x1c1f ;  /* 0x003c1f0005037f89 */ /* 0x0042a800000e0000 */
[----:B---3--:R1:W3:Y:S04]  /*b200*/  SHFL.IDX PT, R4, R8, 0x1, 0x1c1f ;  /* 0x003c1f0008047f89 */ /* 0x0082e800000e0000 */
[----:B----4-:R1:W4:Y:S02]  /*b210*/  SHFL.IDX PT, R14, R7, 0x1, 0x1c1f ;  /* 0x003c1f00070e7f89 */ /* 0x01032400000e0000 */
.L_x_7452:
[----:B01----:R-:W-:Y:S01]  /*b220*/  VIADD R5, R39, 0x40 ;  /* 0x0000004027057836 */ /* 0x003fe20000000000 */
        /* <DEDUP_REMOVED lines=14> */
[C---:B------:R-:W-:Y:S02]  /*b310*/  @!P5 IADD3 R34, P2, R213.reuse, R3, RZ ;  /* 0x00000003d522d210 */ /* 0x040fe40007f5e0ff */
[-C--:B----4-:R-:W-:Y:S02]  /*b320*/  @!P4 IADD3 R32, P1, R208, R14.reuse, RZ ;  /* 0x0000000ed020c210 */ /* 0x090fe40007f3e0ff */
[----:B------:R-:W-:Y:S01]  /*b330*/  @!P4 SHF.R.S32.HI R3, RZ, 0x1f, R208 ;  /* 0x0000001fff03c819 */ /* 0x000fe200000114d0 */
[----:B------:R-:W-:Y:S01]  /*b340*/  @!P5 IMAD.X R35, R0, 0x1, R37, P2 ;  /* 0x000000010023d824 */ /* 0x000fe200010e0625 */
[----:B------:R-:W-:-:S03]  /*b350*/  @!P5 IADD3 R14, P3, R213, R14, RZ ;  /* 0x0000000ed50ed210 */ /* 0x000fc60007f7e0ff */
[--C-:B------:R-:W-:Y:S01]  /*b360*/  @!P4 IMAD.X R7, R0, 0x1, R3.reuse, P0 ;  /* 0x000000010007c824 */ /* 0x100fe200000e0603 */
[----:B------:R0:W5:Y:S01]  /*b370*/  @!P5 LD.E.64 R24, desc[UR38][R34.64] ;  /* 0x000000262218d980 */ /* 0x000162000c101b00 */
[C---:B---3--:R-:W-:Y:S02]  /*b380*/  @!P4 IMAD.X R33, R4.reuse, 0x1, R3, P1 ;  /* 0x000000010421c824 */ /* 0x048fe400008e0603 */
[----:B------:R-:W-:Y:S01]  /*b390*/  @!P5 IMAD.X R15, R4, 0x1, R37, P3 ;  /* 0x00000001040fd824 */ /* 0x000fe200018e0625 */
[----:B------:R0:W5:Y:S04]  /*b3a0*/  @!P4 LD.E.64 R10, desc[UR38][R6.64] ;  /* 0x00000026060ac980 */ /* 0x000168000c101b00 */
[----:B------:R0:W5:Y:S04]  /*b3b0*/  @!P4 LD.E.64 R12, desc[UR38][R32.64] ;  /* 0x00000026200cc980 */ /* 0x000168000c101b00 */
[----:B------:R0:W5:Y:S02]  /*b3c0*/  @!P5 LD.E.64 R8, desc[UR38][R14.64] ;  /* 0x000000260e08d980 */ /* 0x000164000c101b00 */
.L_x_7173:
[----:B------:R-:W-:Y:S05]  /*b3d0*/  BSYNC B1 ;  /* 0x0000000000017941 */ /* 0x000fea0003800000 */
.L_x_7172:
[----:B------:R-:W-:Y:S01]  /*b3e0*/  ULEA.HI UR4, UR37, UR37, URZ, 0x1 ;  /* 0x0000002525047291 */ /* 0x000fe2000f8f083f */
[----:B------:R-:W-:Y:S01]  /*b3f0*/  IMAD.SHL.U32 R0, R212, 0x80, RZ ;  /* 0x00000080d4007824 */ /* 0x000fe200078e00ff */
[----:B0---4-:R-:W-:Y:S01]  /*b400*/  VIADDMNMX R14, R38, -R217, 0x80, PT ;  /* 0x00000080260e7446 */ /* 0x011fe200038009d9 */
[----:B------:R-:W-:Y:S01]  /*b410*/  BSSY B1, `(.L_x_7174) ;  /* 0x0000010000017945 */ /* 0x000fe20003800000 */
[----:B------:R-:W-:Y:S01]  /*b420*/  ULOP3.LUT UR4, UR4, 0xfffffffe, URZ, 0xc0, !UPT ;  /* 0xfffffffe04047892 */ /* 0x000fe2000f8ec03f */
[----:B------:R-:W-:Y:S02]  /*b430*/  LOP3.LUT P2, RZ, R212, 0x4, RZ, 0xc0, !PT ;  /* 0x00000004d4ff7812 */ /* 0x000fe4000784c0ff */
[----:B--2---:R-:W-:Y:S01]  /*b440*/  LOP3.LUT R3, R0, 0x380, RZ, 0xc0, !PT ;  /* 0x0000038000037812 */ /* 0x004fe200078ec0ff */
[----:B------:R-:W-:Y:S01]  /*b450*/  UIADD3 UR4, UR37, -UR4, URZ ;  /* 0x8000000425047290 */ /* 0x000fe2000fffe03f */
[----:B------:R-:W-:Y:S02]  /*b460*/  ISETP.GE.AND P1, PT, R23, R14, PT ;  /* 0x0000000e1700720c */ /* 0x000fe40003f26270 */
[----:B------:R-:W-:-:S02]  /*b470*/  LOP3.LUT R0, R3, 0x30, R18, 0xf8, !PT ;  /* 0x0000003003007812 */ /* 0x000fc400078ef812 */
[----:B------:R-:W-:Y:S01]  /*b480*/  SHF.R.U32.HI R3, RZ, 0x3, R3 ;  /* 0x00000003ff037819 */ /* 0x000fe20000011603 */
[----:B------:R-:W-:-:S03]  /*b490*/  IMAD.U32 R6, RZ, RZ, UR4 ;  /* 0x00000004ff067e24 */ /* 0x000fc6000f8e00ff */
[----:B------:R-:W-:Y:S02]  /*b4a0*/  LOP3.LUT R0, R0, R3, RZ, 0x3c, !PT ;  /* 0x0000000300007212 */ /* 0x000fe400078e3cff */
[----:B------:R-:W-:Y:S02]  /*b4b0*/  SHF.L.U32 R6, R6, 0x1f, RZ ;  /* 0x0000001f06067819 */ /* 0x000fe400000006ff */
[----:B------:R-:W-:Y:S02]  /*b4c0*/  IADD3 R3, R17, R0, R231 ;  /* 0x0000000011037210 */ /* 0x000fe40007ffe0e7 */
[----:B------:R-:W0:Y:S03]  /*b4d0*/  SYNCS.PHASECHK.TRANS64.TRYWAIT P0, [R17+URZ+0x28800], R6 ;  /* 0x02880006110075a7 */ /* 0x000e26000800017f */
[C---:B---3--:R-:W-:Y:S02]  /*b4e0*/  VIADD R4, R3.reuse, 0x18400 ;  /* 0x0001840003047836 */ /* 0x048fe40000000000 */
[----:B------:R-:W-:Y:S01]  /*b4f0*/  VIADD R0, R3, 0x18440 ;  /* 0x0001844003007836 */ /* 0x000fe20000000000 */
[----:B0-----:R-:W-:Y:S06]  /*b500*/  @!P0 BRA `(.L_x_7175) ;  /* 0x0000022c001c8947 */ /* 0x001fec0003800000 */
.L_x_7453:
[----:B------:R-:W-:Y:S05]  /*b510*/  BSYNC B1 ;  /* 0x0000000000017941 */ /* 0x000fea0003800000 */
.L_x_7174:
[----:B------:R-:W-:Y:S01]  /*b520*/  BSSY B1, `(.L_x_7176) ;  /* 0x00000fa000017945 */ /* 0x000fe20003800000 */
[----:B------:R-:W-:-:S03]  /*b530*/  @P2 VIADD R0, R4, 0xffffffc0 ;  /* 0xffffffc004002836 */ /* 0x000fc60000000000 */
[----:B------:R-:W-:Y:S05]  /*b540*/  @P1 BRA `(.L_x_7177) ;  /* 0x0000000c00dc1947 */ /* 0x000fea0003800000 */
[----:B------:R-:W1:Y:S01]  /*b550*/  LDC R4, c[0x0][0x3f4] ;  /* 0x0000fd00ff047b82 */ /* 0x000e620000000800 */
[----:B------:R-:W-:Y:S01]  /*b560*/  BSSY B2, `(.L_x_7178) ;  /* 0x000007a000027945 */ /* 0x000fe20003800000 */
[-C--:B-1----:R-:W-:Y:S02]  /*b570*/  ISETP.GE.AND P0, PT, R208, R4.reuse, PT ;  /* 0x00000004d000720c */ /* 0x082fe40003f06270 */
[----:B------:R-:W-:-:S11]  /*b580*/  ISETP.GE.AND P1, PT, R213, R4, PT ;  /* 0x00000004d500720c */ /* 0x000fd60003f26270 */
[----:B------:R-:W-:Y:S05]  /*b590*/  @P0 BRA `(.L_x_7179) ;  /* 0x0000000400d80947 */ /* 0x000fea0003800000 */
[----:B0-----:R-:W0:Y:S01]  /*b5a0*/  LDS.128 R4, [R3+0x18400] ;  /* 0x0184000003047984 */ /* 0x001e220000000c00 */
        /* <DEDUP_REMOVED lines=26> */
[----:B------:R-:W-:Y:S02]  /*b750*/  F2FP.F16.E4M3.UNPACK_B R38, R39 ;  /* 0x00000027ff26723e */ /* 0x000fe400020006ff */
[----:B------:R-:W-:Y:S02]  /*b760*/  F2FP.F16.E4M3.UNPACK_B R32, R35 ;  /* 0x00000023ff20723e */ /* 0x000fe400020006ff */
[----:B------:R-:W-:Y:S01]  /*b770*/  LOP3.LUT R33, R33, 0xff000000, R30, 0xf8, !PT ;  /* 0xff00000021217812 */ /* 0x000fe200078ef81e */
[--C-:B------:R-:W-:Y:S01]  /*b780*/  HADD2.F32 R30, -RZ, R15.reuse.H0_H0 ;  /* 0x2000000fff1e7230 */ /* 0x100fe20000004100 */
[--C-:B------:R-:W-:Y:S01]  /*b790*/  LOP3.LUT R37, R37, 0xff0000, R28.reuse, 0xf8, !PT ;  /* 0x00ff000025257812 */ /* 0x100fe200078ef81c */
[----:B------:R-:W-:Y:S01]  /*b7a0*/  HADD2.F32 R15, -RZ, R15.H1_H1 ;  /* 0x3000000fff0f7230 */ /* 0x000fe20000004100 */
[----:B------:R-:W-:Y:S01]  /*b7b0*/  F2FP.F16.E4M3.UNPACK_B R29, R6 ;  /* 0x00000006ff1d723e */ /* 0x000fe200020006ff */
[----:B------:R-:W-:Y:S01]  /*b7c0*/  HADD2.F32 R40, -RZ, R38.H1_H1 ;  /* 0x30000026ff287230 */ /* 0x000fe20000004100 */
[----:B------:R-:W-:Y:S01]  /*b7d0*/  LOP3.LUT R37, R37, 0xff000000, R28, 0xf8, !PT ;  /* 0xff00000025257812 */ /* 0x000fe200078ef81c */
[----:B------:R-:W-:Y:S01]  /*b7e0*/  HADD2.F32 R34, -RZ, R32.H1_H1 ;  /* 0x30000020ff227230 */ /* 0x000fe20000004100 */
[----:B------:R-:W-:Y:S01]  /*b7f0*/  F2FP.F16.E4M3.UNPACK_B R28, R5.H1 ;  /* 0x00000005ff1c723e */ /* 0x000fe200030006ff */
[----:B------:R-:W-:-:S02]  /*b800*/  HADD2.F32 R38, -RZ, R38.H0_H0 ;  /* 0x20000026ff267230 */ /* 0x000fc40000004100 */
[C---:B------:R-:W-:Y:S01]  /*b810*/  FMUL.FTZ R41, R15.reuse, R40 ;  /* 0x000000280f297220 */ /* 0x040fe20000410000 */
[----:B------:R-:W-:Y:S02]  /*b820*/  HADD2.F32 R32, -RZ, R32.H0_H0 ;  /* 0x20000020ff207230 */ /* 0x000fe40000004100 */
[-C--:B------:R-:W-:Y:S01]  /*b830*/  FMUL.FTZ R43, R15, R34.reuse ;  /* 0x000000220f2b7220 */ /* 0x080fe20000410000 */
[----:B------:R-:W-:Y:S01]  /*b840*/  F2FP.F16.E4M3.UNPACK_B R15, R5 ;  /* 0x00000005ff0f723e */ /* 0x000fe200020006ff */
[--C-:B------:R-:W-:Y:S01]  /*b850*/  HADD2.F32 R5, -RZ, R29.reuse.H1_H1 ;  /* 0x3000001dff057230 */ /* 0x100fe20000004100 */
[----:B------:R-:W-:Y:S01]  /*b860*/  F2FP.F16.E4M3.UNPACK_B R31, R7 ;  /* 0x00000007ff1f723e */ /* 0x000fe200020006ff */
[C---:B------:R-:W-:Y:S01]  /*b870*/  FFMA.FTZ R42, R30.reuse, R34, -R41 ;  /* 0x000000221e2a7223 */ /* 0x040fe20000010829 */
        /* <DEDUP_REMOVED lines=20> */
[----:B------:R-:W-:Y:S01]  /*b9c0*/  F2FP.F16.E4M3.UNPACK_B R6, R4 ;  /* 0x00000004ff06723e */ /* 0x000fe200020006ff */
[----:B------:R-:W-:Y:S02]  /*b9d0*/  HADD2.F32 R5, -RZ, R7.H0_H0 ;  /* 0x20000007ff057230 */ /* 0x000fe40000004100 */
[C---:B------:R-:W-:Y:S01]  /*b9e0*/  FMUL.FTZ R32, R29.reuse, R38 ;  /* 0x000000261d207220 */ /* 0x040fe20000410000 */
[----:B------:R-:W-:Y:S01]  /*b9f0*/  FMUL.FTZ R34, R29, R30 ;  /* 0x0000001e1d227220 */ /* 0x000fe20000410000 */
[----:B------:R-:W-:Y:S02]  /*ba00*/  F2FP.F16.E4M3.UNPACK_B R4, R4.H1 ;  /* 0x00000004ff04723e */ /* 0x000fe400030006ff */
        /* <DEDUP_REMOVED lines=10> */
[C---:B------:R-:W-:Y:S01]  /*bab0*/  FMUL.FTZ R34, R7.reuse, R32 ;  /* 0x0000002007227220 */ /* 0x040fe20000410000 */
[----:B------:R-:W-:Y:S02]  /*bac0*/  HADD2.F32 R31, -RZ, R31.H0_H0 ;  /* 0x2000001fff1f7230 */ /* 0x000fe40000004100 */
[-C--:B------:R-:W-:Y:S01]  /*bad0*/  FMUL.FTZ R38, R7, R30.reuse ;  /* 0x0000001e07267220 */ /* 0x080fe20000410000 */
[--C-:B------:R-:W-:Y:S02]  /*bae0*/  HADD2.F32 R4, -RZ, R6.reuse.H1_H1 ;  /* 0x30000006ff047230 */ /* 0x100fe40000004100 */
[C---:B------:R-:W-:Y:S01]  /*baf0*/  FFMA.FTZ R34, R5.reuse, R30, -R34 ;  /* 0x0000001e05227223 */ /* 0x040fe20000010822 */
[----:B------:R-:W-:Y:S02]  /*bb00*/  HADD2.F32 R29, -RZ, R29.H0_H0 ;  /* 0x2000001dff1d7230 */ /* 0x000fe40000004100 */
[----:B------:R-:W-:Y:S01]  /*bb10*/  FFMA.FTZ R35, R5, R32, R38 ;  /* 0x0000002005237223 */ /* 0x000fe20000010026 */
[----:B------:R-:W-:-:S02]  /*bb20*/  HADD2.F32 R6, -RZ, R6.H0_H0 ;  /* 0x20000006ff067230 */ /* 0x000fc40000004100 */
[C---:B------:R-:W-:Y:S01]  /*bb30*/  FMUL.FTZ R7, R4.reuse, R31 ;  /* 0x0000001f04077220 */ /* 0x040fe20000410000 */
[--C-:B------:R-:W-:Y:S02]  /*bb40*/  HADD2.F32 R5, -RZ, R28.reuse.H1_H1 ;  /* 0x3000001cff057230 */ /* 0x100fe40000004100 */
[-C--:B------:R-:W-:Y:S01]  /*bb50*/  FMUL.FTZ R4, R4, R29.reuse ;  /* 0x0000001d04047220 */ /* 0x080fe20000410000 */
[----:B------:R-:W-:Y:S02]  /*bb60*/  HADD2.F32 R28, -RZ, R28.H0_H0 ;  /* 0x2000001cff1c7230 */ /* 0x000fe40000004100 */
[C---:B------:R-:W-:Y:S01]  /*bb70*/  FFMA.FTZ R29, R6.reuse, R29, -R7 ;  /* 0x0000001d061d7223 */ /* 0x040fe20000010807 */
[----:B------:R-:W-:Y:S02]  /*bb80*/  HADD2.F32 R7, -RZ, R37.H1_H1 ;  /* 0x30000025ff077230 */ /* 0x000fe40000004100 */
[----:B------:R-:W-:Y:S01]  /*bb90*/  FFMA.FTZ R30, R6, R31, R4 ;  /* 0x0000001f061e7223 */ /* 0x000fe20000010004 */
[----:B------:R-:W-:-:S02]  /*bba0*/  HADD2.F32 R6, -RZ, R33.H1_H1 ;  /* 0x30000021ff067230 */ /* 0x000fc40000004100 */
[----:B------:R-:W-:Y:S02]  /*bbb0*/  HADD2.F32 R37, -RZ, R37.H0_H0 ;  /* 0x20000025ff257230 */ /* 0x000fe40000004100 */
[C---:B------:R-:W-:Y:S01]  /*bbc0*/  FMUL.FTZ R31, R5.reuse, R7 ;  /* 0x00000007051f7220 */ /* 0x040fe20000410000 */
[----:B------:R-:W-:Y:S02]  /*bbd0*/  HADD2.F32 R4, -RZ, R15.H1_H1 ;  /* 0x3000000fff047230 */ /* 0x000fe40000004100 */
[-C--:B------:R-:W-:Y:S01]  /*bbe0*/  FMUL.FTZ R38, R5, R6.reuse ;  /* 0x0000000605267220 */ /* 0x080fe20000410000 */
[----:B------:R-:W-:Y:S02]  /*bbf0*/  HADD2.F32 R33, -RZ, R33.H0_H0 ;  /* 0x20000021ff217230 */ /* 0x000fe40000004100 */
[----:B------:R-:W-:Y:S01]  /*bc00*/  FFMA.FTZ R31, R28, R6, -R31 ;  /* 0x000000061c1f7223 */ /* 0x000fe2000001081f */
[----:B------:R-:W-:Y:S02]  /*bc10*/  HADD2.F32 R15, -RZ, R15.H0_H0 ;  /* 0x2000000fff0f7230 */ /* 0x000fe40000004100 */
[----:B------:R-:W-:Y:S01]  /*bc20*/  FMUL.FTZ R32, R4, R37 ;  /* 0x0000002504207220 */ /* 0x000fe20000410000 */
[----:B------:R-:W-:Y:S01]  /*bc30*/  FFMA.FTZ R38, R28, R7, R38 ;  /* 0x000000071c267223 */ /* 0x000fe20000010026 */
[-C--:B------:R-:W-:Y:S01]  /*bc40*/  FMUL.FTZ R4, R4, R33.reuse ;  /* 0x0000002104047220 */ /* 0x080fe20000410000 */
[----:B------:R-:W-:Y:S01]  /*bc50*/  F2FP.SATFINITE.E4M3.F32.PACK_AB_MERGE_C R6, R43, R42, RZ ;  /* 0x0000002a2b06723e */ /* 0x000fe200048070ff */
[C---:B------:R-:W-:Y:S01]  /*bc60*/  FFMA.FTZ R5, R15.reuse, R33, -R32 ;  /* 0x000000210f057223 */ /* 0x040fe20000010820 */
[----:B------:R-:W-:Y:S01]  /*bc70*/  F2FP.SATFINITE.E4M3.F32.PACK_AB_MERGE_C R7, R46, R45, RZ ;  /* 0x0000002d2e07723e */ /* 0x000fe200048070ff */
        /* <DEDUP_REMOVED lines=8> */
.L_x_7179:
[----:B------:R-:W-:Y:S05]  /*bd00*/  BSYNC B2 ;  /* 0x0000000000027941 */ /* 0x000fea0003800000 */
.L_x_7178:
[----:B------:R-:W-:Y:S05]  /*bd10*/  @P1 BRA `(.L_x_7177) ;  /* 0x0000000400e81947 */ /* 0x000fea0003800000 */
[----:B01----:R-:W0:Y:S01]  /*bd20*/  LDS.128 R4, [R0] ;  /* 0x0000000000047984 */ /* 0x003e220000000c00 */
        /* <DEDUP_REMOVED lines=17> */
[----:B------:R-:W-:-:S02]  /*be40*/  PRMT R28, R15, 0x7604, R28 ;  /* 0x000076040f1c7816 */ /* 0x000fc4000000001c */
[----:B------:R-:W-:Y:S02]  /*be50*/  LOP3.LUT R33, R26, 0xff, RZ, 0xc0, !PT ;  /* 0x000000ff1a217812 */ /* 0x000fe400078ec0ff */
        /* <DEDUP_REMOVED lines=13> */
[----:B------:R-:W-:Y:S02]  /*bf30*/  F2FP.F16.E4M3.UNPACK_B R28, R31 ;  /* 0x0000001fff1c723e */ /* 0x000fe400020006ff */
[----:B------:R-:W-:Y:S01]  /*bf40*/  LOP3.LUT R33, R33, 0xff000000, R26, 0xf8, !PT ;  /* 0xff00000021217812 */ /* 0x000fe200078ef81a */
[--C-:B------:R-:W-:Y:S01]  /*bf50*/  HADD2.F32 R26, -RZ, R15.reuse.H0_H0 ;  /* 0x2000000fff1a7230 */ /* 0x100fe20000004100 */
[----:B------:R-:W-:Y:S01]  /*bf60*/  F2FP.F16.E4M3.UNPACK_B R21, R6 ;  /* 0x00000006ff15723e */ /* 0x000fe200020006ff */
[----:B------:R-:W-:Y:S01]  /*bf70*/  HADD2.F32 R15, -RZ, R15.H1_H1 ;  /* 0x3000000fff0f7230 */ /* 0x000fe20000004100 */
[----:B------:R-:W-:Y:S01]  /*bf80*/  LOP3.LUT R29, R29, 0xff000000, R20, 0xf8, !PT ;  /* 0xff0000001d1d7812 */ /* 0x000fe200078ef814 */
[----:B------:R-:W-:Y:S01]  /*bf90*/  HADD2.F32 R34, -RZ, R32.H1_H1 ;  /* 0x30000020ff227230 */ /* 0x000fe20000004100 */
[----:B------:R-:W-:Y:S01]  /*bfa0*/  F2FP.F16.E4M3.UNPACK_B R20, R5.H1 ;  /* 0x00000005ff14723e */ /* 0x000fe200030006ff */
[----:B------:R-:W-:Y:S01]  /*bfb0*/  HADD2.F32 R30, -RZ, R28.H1_H1 ;  /* 0x3000001cff1e7230 */ /* 0x000fe20000004100 */
[----:B------:R-:W-:Y:S01]  /*bfc0*/  F2FP.F16.E4M3.UNPACK_B R27, R7 ;  /* 0x00000007ff1b723e */ /* 0x000fe200020006ff */
[----:B------:R-:W-:-:S02]  /*bfd0*/  HADD2.F32 R32, -RZ, R32.H0_H0 ;  /* 0x20000020ff207230 */ /* 0x000fc40000004100 */
[C---:B------:R-:W-:Y:S01]  /*bfe0*/  FMUL.FTZ R37, R15.reuse, R34 ;  /* 0x000000220f257220 */ /* 0x040fe20000410000 */
[----:B------:R-:W-:Y:S02]  /*bff0*/  HADD2.F32 R28, -RZ, R28.H0_H0 ;  /* 0x2000001cff1c7230 */ /* 0x000fe40000004100 */
[-C--:B------:R-:W-:Y:S01]  /*c000*/  FMUL.FTZ R39, R15, R30.reuse ;  /* 0x0000001e0f277220 */ /* 0x080fe20000410000 */
[----:B------:R-:W-:Y:S01]  /*c010*/  F2FP.F16.E4M3.UNPACK_B R15, R5 ;  /* 0x00000005ff0f723e */ /* 0x000fe200020006ff */
[--C-:B------:R-:W-:Y:S01]  /*c020*/  HADD2.F32 R5, -RZ, R21.reuse.H1_H1 ;  /* 0x30000015ff057230 */ /* 0x100fe20000004100 */
[----:B------:R-:W-:Y:S01]  /*c030*/  F2FP.F16.E4M3.UNPACK_B R35, R35.H1 ;  /* 0x00000023ff23723e */ /* 0x000fe200030006ff */
[C---:B------:R-:W-:Y:S01]  /*c040*/  FFMA.FTZ R38, R26.reuse, R30, -R37 ;  /* 0x0000001e1a267223 */ /* 0x040fe20000010825 */
        /* <DEDUP_REMOVED lines=70> */
[----:B------:R2:W-:Y:S02]  /*c4b0*/  STS.128 [R0], R4 ;  /* 0x0000000400007388 */ /* 0x0005e40000000c00 */
.L_x_7177:
[----:B------:R-:W-:Y:S05]  /*c4c0*/  BSYNC B1 ;  /* 0x0000000000017941 */ /* 0x000fea0003800000 */
.L_x_7176:
        /* <DEDUP_REMOVED lines=20> */
[----:B------:R-:W-:-:S02]  /*c610*/  LOP3.LUT R15, R10, 0xff, RZ, 0xc0, !PT ;  /* 0x000000ff0a0f7812 */ /* 0x000fc400078ec0ff */
[----:B------:R-:W-:Y:S02]  /*c620*/  LOP3.LUT R14, R14, 0xff, RZ, 0xc0, !PT ;  /* 0x000000ff0e0e7812 */ /* 0x000fe400078ec0ff */
[----:B------:R-:W-:Y:S02]  /*c630*/  SHF.R.U32.HI R20, RZ, 0x10, R11 ;  /* 0x00000010ff147819 */ /* 0x000fe4000001160b */
[----:B------:R-:W-:Y:S02]  /*c640*/  LOP3.LUT R27, R12, 0xff, RZ, 0xc0, !PT ;  /* 0x000000ff0c1b7812 */ /* 0x000fe400078ec0ff */
[----:B------:R-:W-:Y:S02]  /*c650*/  LOP3.LUT R26, R26, 0xff, RZ, 0xc0, !PT ;  /* 0x000000ff1a1a7812 */ /* 0x000fe400078ec0ff */
[----:B------:R-:W-:Y:S02]  /*c660*/  LOP3.LUT R28, R28, 0xff, RZ, 0xc0, !PT ;  /* 0x000000ff1c1c7812 */ /* 0x000fe400078ec0ff */
[----:B------:R-:W-:-:S02]  /*c670*/  PRMT R15, R14, 0x7604, R15 ;  /* 0x000076040e0f7816 */ /* 0x000fc4000000000f */
[----:B------:R-:W-:Y:S02]  /*c680*/  LOP3.LUT R20, R20, 0xff, RZ, 0xc0, !PT ;  /* 0x000000ff14147812 */ /* 0x000fe400078ec0ff */
[----:B------:R-:W-:Y:S02]  /*c690*/  SHF.R.U32.HI R14, RZ, 0x10, R10 ;  /* 0x00000010ff0e7819 */ /* 0x000fe4000001160a */
[----:B------:R-:W-:Y:S02]  /*c6a0*/  PRMT R27, R26, 0x7604, R27 ;  /* 0x000076041a1b7816 */ /* 0x000fe4000000001b */
        /* <DEDUP_REMOVED lines=8> */
[----:B0-----:R-:W-:-:S02]  /*c730*/  F2FP.F16.E4M3.UNPACK_B R14, R6.H1 ;  /* 0x00000006ff0e723e */ /* 0x001fc400030006ff */
[----:B------:R-:W-:Y:S02]  /*c740*/  PRMT R27, R26, 0x7054, R27 ;  /* 0x000070541a1b7816 */ /* 0x000fe4000000001b */
[----:B------:R-:W-:Y:S01]  /*c750*/  F2FP.F16.E4M3.UNPACK_B R30, R29 ;  /* 0x0000001dff1e723e */ /* 0x000fe200020006ff */
[--C-:B------:R-:W-:Y:S01]  /*c760*/  HADD2.F32 R13, -RZ, R14.reuse.H0_H0 ;  /* 0x2000000eff0d7230 */ /* 0x100fe20000004100 */
[----:B------:R-:W-:Y:S01]  /*c770*/  F2FP.F16.E4M3.UNPACK_B R26, R21 ;  /* 0x00000015ff1a723e */ /* 0x000fe200020006ff */
[----:B------:R-:W-:Y:S01]  /*c780*/  HADD2.F32 R14, -RZ, R14.H1_H1 ;  /* 0x3000000eff0e7230 */ /* 0x000fe20000004100 */
[----:B------:R-:W-:Y:S01]  /*c790*/  LOP3.LUT R28, R27, 0xff000000, R12, 0xf8, !PT ;  /* 0xff0000001b1c7812 */ /* 0x000fe200078ef80c */
[----:B------:R-:W-:Y:S01]  /*c7a0*/  HADD2.F32 R31, -RZ, R30.H1_H1 ;  /* 0x3000001eff1f7230 */ /* 0x000fe20000004100 */
[----:B------:R-:W-:Y:S01]  /*c7b0*/  F2FP.F16.E4M3.UNPACK_B R12, R6 ;  /* 0x00000006ff0c723e */ /* 0x000fe200020006ff */
[----:B------:R-:W-:Y:S01]  /*c7c0*/  HADD2.F32 R27, -RZ, R26.H1_H1 ;  /* 0x3000001aff1b7230 */ /* 0x000fe20000004100 */
[----:B------:R-:W-:Y:S01]  /*c7d0*/  LOP3.LUT R20, R15, 0xff000000, R10, 0xf8, !PT ;  /* 0xff0000000f147812 */ /* 0x000fe200078ef80a */
[----:B------:R-:W-:-:S02]  /*c7e0*/  HADD2.F32 R30, -RZ, R30.H0_H0 ;  /* 0x2000001eff1e7230 */ /* 0x000fc40000004100 */
[C---:B------:R-:W-:Y:S01]  /*c7f0*/  FMUL.FTZ R32, R14.reuse, R31 ;  /* 0x0000001f0e207220 */ /* 0x040fe20000410000 */
[----:B------:R-:W-:Y:S01]  /*c800*/  F2FP.F16.E4M3.UNPACK_B R10, R5 ;  /* 0x00000005ff0a723e */ /* 0x000fe200020006ff */
[----:B------:R-:W-:Y:S01]  /*c810*/  FMUL.FTZ R14, R14, R27 ;  /* 0x0000001b0e0e7220 */ /* 0x000fe20000410000 */
[----:B------:R-:W-:Y:S01]  /*c820*/  F2FP.F16.E4M3.UNPACK_B R11, R5.H1 ;  /* 0x00000005ff0b723e */ /* 0x000fe200030006ff */
[----:B------:R-:W-:Y:S01]  /*c830*/  HADD2.F32 R5, -RZ, R12.H1_H1 ;  /* 0x3000000cff057230 */ /* 0x000fe20000004100 */
[----:B------:R-:W-:Y:S01]  /*c840*/  F2FP.F16.E4M3.UNPACK_B R15, R7 ;  /* 0x00000007ff0f723e */ /* 0x000fe200020006ff */
[----:B------:R-:W-:Y:S01]  /*c850*/  HADD2.F32 R26, -RZ, R26.H0_H0 ;  /* 0x2000001aff1a7230 */ /* 0x000fe20000004100 */
[----:B------:R-:W-:Y:S01]  /*c860*/  F2FP.F16.E4M3.UNPACK_B R29, R29.H1 ;  /* 0x0000001dff1d723e */ /* 0x000fe200030006ff */
[C---:B------:R-:W-:Y:S01]  /*c870*/  FFMA.FTZ R33, R13.reuse, R27, -R32 ;  /* 0x0000001b0d217223 */ /* 0x040fe20000010820 */
[----:B------:R-:W-:Y:S01]  /*c880*/  F2FP.F16.E4M3.UNPACK_B R21, R21.H1 ;  /* 0x00000015ff15723e */ /* 0x000fe200030006ff */
[----:B------:R-:W-:Y:S01]  /*c890*/  FFMA.FTZ R38, R13, R31, R14 ;  /* 0x0000001f0d267223 */ /* 0x000fe2000001000e */
[----:B------:R-:W-:-:S02]  /*c8a0*/  HADD2.F32 R12, -RZ, R12.H0_H0 ;  /* 0x2000000cff0c7230 */ /* 0x000fc40000004100 */
[C---:B------:R-:W-:Y:S01]  /*c8b0*/  FMUL.FTZ R13, R5.reuse, R30 ;  /* 0x0000001e050d7220 */ /* 0x040fe20000410000 */
[-C--:B------:R-:W-:Y:S01]  /*c8c0*/  FMUL.FTZ R27, R5, R26.reuse ;  /* 0x0000001a051b7220 */ /* 0x080fe20000410000 */
[----:B------:R-:W-:Y:S01]  /*c8d0*/  F2FP.F16.E4M3.UNPACK_B R7, R7.H1 ;  /* 0x00000007ff07723e */ /* 0x000fe200030006ff */
[----:B------:R-:W-:Y:S02]  /*c8e0*/  HADD2.F32 R5, -RZ, R15.H1_H1 ;  /* 0x3000000fff057230 */ /* 0x000fe40000004100 */
        /* <DEDUP_REMOVED lines=15> */
[----:B------:R-:W-:Y:S01]  /*c9e0*/  F2FP.F16.E4M3.UNPACK_B R4, R4.H1 ;  /* 0x00000004ff04723e */ /* 0x000fe200030006ff */
[-C--:B------:R-:W-:Y:S01]  /*c9f0*/  FMUL.FTZ R30, R12, R21.reuse ;  /* 0x000000150c1e7220 */ /* 0x080fe20000410000 */
        /* <DEDUP_REMOVED lines=47> */
.L_x_7182:
[----:B------:R-:W-:Y:S05]  /*ccf0*/  BSYNC B1 ;  /* 0x0000000000017941 */ /* 0x000fea0003800000 */
.L_x_7181:
[----:B------:R-:W-:Y:S05]  /*cd00*/  @P1 BRA `(.L_x_7180) ;  /* 0x0000002c00381947 */ /* 0x000fea0003800000 */
[----:B01----:R-:W0:Y:S01]  /*cd10*/  LDS.128 R4, [R0+0x2000] ;  /* 0x0020000000047984 */ /* 0x003e220000000c00 */
        /* <DEDUP_REMOVED lines=22> */
[--C-:B------:R-:W-:Y:S02]  /*ce80*/  LOP3.LUT R11, R3, 0xff0000, R24.reuse, 0xf8, !PT ;  /* 0x00ff0000030b7812 */ /* 0x100fe400078ef818 */
[----:B------:R-:W-:Y:S02]  /*ce90*/  LOP3.LUT R21, R21, 0xff000000, R9, 0xf8, !PT ;  /* 0xff00000015157812 */ /* 0x000fe400078ef809 */
[----:B------:R-:W-:Y:S02]  /*cea0*/  LOP3.LUT R13, R13, 0xff000000, R25, 0xf8, !PT ;  /* 0xff0000000d0d7812 */ /* 0x000fe400078ef819 */
[----:B------:R-:W-:-:S02]  /*ceb0*/  LOP3.LUT R12, R11, 0xff000000, R24, 0xf8, !PT ;  /* 0xff0000000b0c7812 */ /* 0x000fc400078ef818 */
[-C--:B0-----:R-:W-:Y:S02]  /*cec0*/  F2FP.F16.E4M3.UNPACK_B R3, R6.reuse.H1 ;  /* 0x00000006ff03723e */ /* 0x081fe400030006ff */
[--C-:B------:R-:W-:Y:S02]  /*ced0*/  LOP3.LUT R15, R15, 0xff0000, R8.reuse, 0xf8, !PT ;  /* 0x00ff00000f0f7812 */ /* 0x100fe400078ef808 */
[----:B------:R-:W-:Y:S01]  /*cee0*/  F2FP.F16.E4M3.UNPACK_B R24, R21 ;  /* 0x00000015ff18723e */ /* 0x000fe200020006ff */
[--C-:B------:R-:W-:Y:S01]  /*cef0*/  HADD2.F32 R9, -RZ, R3.reuse.H0_H0 ;  /* 0x20000003ff097230 */ /* 0x100fe20000004100 */
[----:B------:R-:W-:Y:S02]  /*cf00*/  F2FP.F16.E4M3.UNPACK_B R14, R13 ;  /* 0x0000000dff0e723e */ /* 0x000fe400020006ff */
        /* <DEDUP_REMOVED lines=47> */
[--C-:B------:R-:W-:Y:S01]  /*d200*/  HADD2.F32 R6, -RZ, R4.reuse.H1_H1 ;  /* 0x30000004ff067230 */ /* 0x100fe20000004100 */
[----:B------:R-:W-:Y:S01]  /*d210*/  F2FP.SATFINITE.E4M3.F32.PACK_AB_MERGE_C R28, R29, R28, RZ ;  /* 0x0000001c1d1c723e */ /* 0x000fe200048070ff */
[----:B------:R-:W-:Y:S01]  /*d220*/  HADD2.F32 R10, -RZ, R9.H1_H1 ;  /* 0x30000009ff0a7230 */ /* 0x000fe20000004100 */
[----:B------:R-:W-:Y:S01]  /*d230*/  F2FP.SATFINITE.E4M3.F32.PACK_AB_MERGE_C R31, R32, R31, RZ ;  /* 0x0000001f201f723e */ /* 0x000fe200048070ff */
[----:B------:R-:W-:-:S02]  /*d240*/  HADD2.F32 R5, -RZ, R4.H0_H0 ;  /* 0x20000004ff057230 */ /* 0x000fc40000004100 */
        /* <DEDUP_REMOVED lines=13> */
[----:B------:R-:W-:Y:S01]  /*d320*/  HADD2.F32 R4, -RZ, R8.H1_H1 ;  /* 0x30000008ff047230 */ /* 0x000fe20000004100 */
[----:B------:R-:W-:Y:S01]  /*d330*/  F2FP.SATFINITE.E4M3.F32.PACK_AB_MERGE_C R13, R13, R14, RZ ;  /* 0x0000000e0d0d723e */ /* 0x000fe200048070ff */
[----:B------:R-:W-:Y:S01]  /*d340*/  HADD2.F32 R20, -RZ, R20.H0_H0 ;  /* 0x20000014ff147230 */ /* 0x000fe20000004100 */
[----:B------:R-:W-:Y:S01]  /*d350*/  F2FP.SATFINITE.E4M3.F32.PACK_AB_MERGE_C R26, R26, R25, R28 ;  /* 0x000000191a1a723e */ /* 0x000fe2000480701c */
[----:B------:R-:W-:Y:S02]  /*d360*/  HADD2.F32 R3, -RZ, R7.H1_H1 ;  /* 0x30000007ff037230 */ /* 0x000fe40000004100 */
[----:B------:R-:W-:Y:S01]  /*d370*/  FMUL.FTZ R15, R4, R9 ;  /* 0x00000009040f7220 */ /* 0x000fe20000410000 */
[----:B------:R-:W-:-:S02]  /*d380*/  HADD2.F32 R12, -RZ, R12.H0_H0 ;  /* 0x2000000cff0c7230 */ /* 0x000fc40000004100 */
[----:B------:R-:W-:Y:S01]  /*d390*/  FMUL.FTZ R10, R4, R5 ;  /* 0x00000005040a7220 */ /* 0x000fe20000410000 */
[----:B------:R-:W-:Y:S02]  /*d3a0*/  HADD2.F32 R8, -RZ, R8.H0_H0 ;  /* 0x20000008ff087230 */ /* 0x000fe40000004100 */
[C---:B------:R-:W-:Y:S01]  /*d3b0*/  FMUL.FTZ R4, R3.reuse, R20 ;  /* 0x0000001403047220 */ /* 0x040fe20000410000 */
[----:B------:R-:W-:Y:S02]  /*d3c0*/  HADD2.F32 R7, -RZ, R7.H0_H0 ;  /* 0x20000007ff077230 */ /* 0x000fe40000004100 */
[-C--:B------:R-:W-:Y:S01]  /*d3d0*/  FMUL.FTZ R3, R3, R12.reuse ;  /* 0x0000000c03037220 */ /* 0x080fe20000410000 */
[----:B------:R-:W-:Y:S01]  /*d3e0*/  F2FP.SATFINITE.E4M3.F32.PACK_AB_MERGE_C R27, R30, R27, R31 ;  /* 0x0000001b1e1b723e */ /* 0x000fe2000480701f */
[C---:B------:R-:W-:Y:S01]  /*d3f0*/  FFMA.FTZ R15, R8.reuse, R5, -R15 ;  /* 0x00000005080f7223 */ /* 0x040fe2000001080f */
[----:B------:R-:W-:Y:S01]  /*d400*/  FFMA.FTZ R10, R8, R9, R10 ;  /* 0x00000009080a7223 */ /* 0x000fe2000001000a */
[C---:B------:R-:W-:Y:S01]  /*d410*/  FFMA.FTZ R4, R7.reuse, R12, -R4 ;  /* 0x0000000c07047223 */ /* 0x040fe20000010804 */
[----:B------:R-:W-:Y:S01]  /*d420*/  FFMA.FTZ R3, R7, R20, R3 ;  /* 0x0000001407037223 */ /* 0x000fe20000010003 */
[----:B------:R-:W-:-:S02]  /*d430*/  F2FP.SATFINITE.E4M3.F32.PACK_AB_MERGE_C R24, R11, R6, R13 ;  /* 0x000000060b18723e */ /* 0x000fc4000480700d */
[----:B------:R-:W-:-:S04]  /*d440*/  F2FP.SATFINITE.E4M3.F32.PACK_AB_MERGE_C R10, R10, R15, RZ ;  /* 0x0000000f0a0a723e */ /* 0x000fc800048070ff */
[----:B------:R-:W-:-:S05]  /*d450*/  F2FP.SATFINITE.E4M3.F32.PACK_AB_MERGE_C R25, R3, R4, R10 ;  /* 0x000000040319723e */ /* 0x000fca000480700a */
[----:B------:R2:W-:Y:S01]  /*d460*/  STS.128 [R0+0x2000], R24 ;  /* 0x0020001800007388 */ /* 0x0005e20000000c00 */
[----:B------:R-:W-:Y:S05]  /*d470*/  BRA `(.L_x_7180) ;  /* 0x00000024005c7947 */ /* 0x000fea0003800000 */
.L_x_7167:
[----:B------:R-:W0:Y:S01]  /*d480*/  S2R R0, SR_TID.X ;  /* 0x0000000000007919 */ /* 0x000e220000002100 */
[----:B------:R-:W1:Y:S01]  /*d490*/  LDC R9, c[0x0][0x448] ;  /* 0x00011200ff097b82 */ /* 0x000e620000000800 */
[----:B------:R-:W-:Y:S01]  /*d4a0*/  IMAD.MOV.U32 R10, RZ, RZ, R26 ;  /* 0x000000ffff0a7224 */ /* 0x000fe200078e001a */
[----:B------:R-:W-:Y:S01]  /*d4b0*/  ULDC.64 UR4, c[0x0][0x3f8] ;  /* 0x0000fe0000047ab9 */ /* 0x000fe20000000a00 */
[----:B------:R-:W-:Y:S01]  /*d4c0*/  IMAD.MOV.U32 R11, RZ, RZ, R29 ;  /* 0x000000ffff0b7224 */ /* 0x000fe200078e001d */
[----:B------:R-:W-:Y:S01]  /*d4d0*/  ULDC.64 UR6, c[0x0][0x408] ;  /* 0x0001020000067ab9 */ /* 0x000fe20000000a00 */
[----:B------:R-:W-:Y:S01]  /*d4e0*/  IMAD.MOV.U32 R4, RZ, RZ, R24 ;  /* 0x000000ffff047224 */ /* 0x000fe200078e0018 */
[----:B------:R-:W-:Y:S01]  /*d4f0*/  ULDC.64 UR8, c[0x0][0x400] ;  /* 0x0001000000087ab9 */ /* 0x000fe20000000a00 */
[----:B-1----:R-:W-:Y:S01]  /*d500*/  ISETP.NE.AND P0, PT, R9, 0x1, PT ;  /* 0x000000010900780c */ /* 0x002fe20003f05270 */
[----:B0-----:R-:W-:-:S05]  /*d510*/  VIADD R0, R0, 0xffffff80 ;  /* 0xffffff8000007836 */ /* 0x001fca0000000000 */
[----:B------:R-:W-:-:S07]  /*d520*/  SHF.R.S32.HI R3, RZ, 0x1f, R0 ;  /* 0x0000001fff037819 */ /* 0x000fce0000011400 */
[----:B------:R-:W0:Y:S01]  /*d530*/  @P0 LDC R5, c[0x0][0x450] ;  /* 0x00011400ff050b82 */ /* 0x000e220000000800 */
[----:B------:R-:W-:-:S04]  /*d540*/  LEA.HI R3, R3, R0, RZ, 0x2 ;  /* 0x0000000003037211 */ /* 0x000fc800078f10ff */
[----:B------:R-:W-:-:S05]  /*d550*/  LOP3.LUT R3, R3, 0xfffffffc, RZ, 0xc0, !PT ;  /* 0xfffffffc03037812 */ /* 0x000fca00078ec0ff */
[----:B------:R-:W-:Y:S02]  /*d560*/  IMAD.IADD R3, R0, 0x1, -R3 ;  /* 0x0000000100037824 */ /* 0x000fe400078e0a03 */
[----:B------:R-:W1:Y:S02]  /*d570*/  @P0 LDC R0, c[0x0][0x44c] ;  /* 0x00011300ff000b82 */ /* 0x000e640000000800 */
[----:B------:R-:W-:-:S04]  /*d580*/  IMAD R3, R3, 0x40, R39 ;  /* 0x0000004003037824 */ /* 0x000fc800078e0227 */
[----:B-1----:R-:W-:-:S05]  /*d590*/  @P0 IMAD.HI.U32 R0, R3, R0, RZ ;  /* 0x0000000003000227 */ /* 0x002fca00078e00ff */
[----:B0-----:R-:W-:Y:S01]  /*d5a0*/  @P0 SHF.R.U32.HI R3, RZ, R5, R0 ;  /* 0x00000005ff030219 */ /* 0x001fe20000011600 */
[----:B------:R-:W-:-:S03]  /*d5b0*/  IMAD.MOV.U32 R5, RZ, RZ, R31 ;  /* 0x000000ffff057224 */ /* 0x000fc600078e001f */
        /* <DEDUP_REMOVED lines=14> */
[----:B------:R-:W0:Y:S01]  /*d6a0*/  LDC R37, c[0x0][0x3f4] ;  /* 0x0000fd00ff257b82 */ /* 0x000e220000000800 */
[----:B------:R-:W1:Y:S01]  /*d6b0*/  SHFL.IDX PT, R5, R29, RZ, 0x1c1f ;  /* 0x001c1fff1d057589 */ /* 0x000e6200000e0000 */
[----:B------:R-:W-:-:S03]  /*d6c0*/  IMAD R30, R214, R9, RZ ;  /* 0x00000009d61e7224 */ /* 0x000fc600078e02ff */
[----:B------:R-:W2:Y:S04]  /*d6d0*/  SHFL.IDX PT, R14, R28, RZ, 0x1c1f ;  /* 0x001c1fff1c0e7589 */ /* 0x000ea800000e0000 */
[----:B------:R-:W3:Y:S04]  /*d6e0*/  SHFL.IDX PT, R3, R10, RZ, 0x1c1f ;  /* 0x001c1fff0a037589 */ /* 0x000ee800000e0000 */
[----:B------:R-:W4:Y:S01]  /*d6f0*/  SHFL.IDX PT, R7, R31, RZ, 0x1c1f ;  /* 0x001c1fff1f077589 */ /* 0x000f2200000e0000 */
[----:B0-----:R-:W-:-:S04]  /*d700*/  ISETP.GE.AND P0, PT, R18, R37, PT ;  /* 0x000000251200720c */ /* 0x001fc80003f06270 */
[----:B------:R-:W-:-:S13]  /*d710*/  ISETP.GE.OR P1, PT, R39, R30, P0 ;  /* 0x0000001e2700720c */ /* 0x000fda0000726670 */
[C---:B-1----:R-:W-:Y:S02]  /*d720*/  @!P1 IADD3 R0, P2, R18.reuse, R5, RZ ;  /* 0x0000000512009210 */ /* 0x042fe40007f5e0ff */
[----:B--2---:R-:W-:-:S03]  /*d730*/  @!P1 IADD3 R14, P3, R18, R14, RZ ;  /* 0x0000000e120e9210 */ /* 0x004fc60007f7e0ff */
[--C-:B---3--:R-:W-:Y:S02]  /*d740*/  @!P1 IMAD.X R5, R3, 0x1, R19.reuse, P2 ;  /* 0x0000000103059824 */ /* 0x108fe400010e0613 */
[----:B----4-:R-:W-:Y:S02]  /*d750*/  @!P1 IMAD.X R3, R7, 0x1, R19, P3 ;  /* 0x0000000107039824 */ /* 0x010fe400018e0613 */
        /* <DEDUP_REMOVED lines=8> */
[----:B------:R-:W0:Y:S01]  /*d7e0*/  SHFL.IDX PT, R29, R29, 0x1, 0x1c1f ;  /* 0x003c1f001d1d7f89 */ /* 0x000e2200000e0000 */
[----:B------:R-:W-:-:S03]  /*d7f0*/  CS2R R8, SRZ ;  /* 0x0000000000087805 */ /* 0x000fc6000001ff00 */
[----:B------:R1:W4:Y:S04]  /*d800*/  SHFL.IDX PT, R3, R10, 0x1, 0x1c1f ;  /* 0x003c1f000a037f89 */ /* 0x00032800000e0000 */
[----:B------:R1:W0:Y:S04]  /*d810*/  SHFL.IDX PT, R14, R28, 0x1, 0x1c1f ;  /* 0x003c1f001c0e7f89 */ /* 0x00022800000e0000 */
[----:B------:R-:W0:Y:S01]  /*d820*/  SHFL.IDX PT, R31, R31, 0x1, 0x1c1f ;  /* 0x003c1f001f1f7f89 */ /* 0x000e2200000e0000 */
[----:B--2---:R-:W-:Y:S02]  /*d830*/  @!P1 IMAD.MOV.U32 R26, RZ, RZ, R4 ;  /* 0x000000ffff1a9224 */ /* 0x004fe400078e0004 */
[----:B------:R-:W-:Y:S01]  /*d840*/  @!P1 IMAD.MOV.U32 R27, RZ, RZ, R5 ;  /* 0x000000ffff1b9224 */ /* 0x000fe200078e0005 */
[----:B------:R-:W-:Y:S01]  /*d850*/  CS2R R4, SRZ ;  /* 0x0000000000047805 */ /* 0x000fe2000001ff00 */
[----:B------:R-:W-:-:S02]  /*d860*/  @!P1 IMAD.MOV.U32 R24, RZ, RZ, R6 ;  /* 0x000000ffff189224 */ /* 0x000fc400078e0006 */
[----:B------:R-:W-:Y:S02]  /*d870*/  @!P1 IMAD.MOV.U32 R25, RZ, RZ, R7 ;  /* 0x000000ffff199224 */ /* 0x000fe400078e0007 */
[----:B---3--:R-:W-:Y:S02]  /*d880*/  @!P1 IMAD.MOV.U32 R20, RZ, RZ, R32 ;  /* 0x000000ffff149224 */ /* 0x008fe400078e0020 */
[----:B------:R-:W-:Y:S02]  /*d890*/  @!P1 IMAD.MOV.U32 R21, RZ, RZ, R33 ;  /* 0x000000ffff159224 */ /* 0x000fe400078e0021 */
[----:B------:R-:W-:Y:S02]  /*d8a0*/  @!P1 IMAD.MOV.U32 R8, RZ, RZ, R34 ;  /* 0x000000ffff089224 */ /* 0x000fe400078e0022 */
[----:B01--4-:R-:W-:-:S07]  /*d8b0*/  @!P1 IMAD.MOV.U32 R9, RZ, RZ, R35 ;  /* 0x000000ffff099224 */ /* 0x013fce00078e0023 */
.L_x_7463:
        /* <DEDUP_REMOVED lines=17> */
.L_x_7185:
[----:B------:R-:W-:Y:S05]  /*d9d0*/  BSYNC B1 ;  /* 0x0000000000017941 */ /* 0x000fea0003800000 */
.L_x_7184:
[----:B------:R-:W-:Y:S01]  /*d9e0*/  ULEA.HI UR4, UR37, UR37, URZ, 0x1 ;  /* 0x0000002525047291 */ /* 0x000fe2000f8f083f */
[C---:B------:R-:W-:Y:S01]  /*d9f0*/  VIADD R3, R23.reuse, 0x40 ;  /* 0x0000004017037836 */ /* 0x040fe20000000000 */
[----:B------:R-:W-:Y:S01]  /*da00*/  VIADDMNMX R30, R30, -R217, 0x80, PT ;  /* 0x000000801e1e7446 */ /* 0x000fe200038009d9 */
[----:B------:R-:W-:Y:S01]  /*da10*/  BSSY B1, `(.L_x_7186) ;  /* 0x0000009000017945 */ /* 0x000fe20003800000 */
[----:B------:R-:W-:Y:S02]  /*da20*/  ULOP3.LUT UR4, UR4, 0xfffffffe, URZ, 0xc0, !UPT ;  /* 0xfffffffe04047892 */ /* 0x000fe4000f8ec03f */
[-C--:B------:R-:W-:Y:S02]  /*da30*/  ISETP.GE.OR P2, PT, R23, R30.reuse, P0 ;  /* 0x0000001e1700720c */ /* 0x080fe40000746670 */
[----:B------:R-:W-:Y:S01]  /*da40*/  UIADD3 UR4, UR37, -UR4, URZ ;  /* 0x8000000425047290 */ /* 0x000fe2000fffe03f */
[----:B------:R-:W-:-:S05]  /*da50*/  ISETP.GE.OR P0, PT, R3, R30, P0 ;  /* 0x0000001e0300720c */ /* 0x000fca0000706670 */
[----:B------:R-:W-:-:S05]  /*da60*/  IMAD.U32 R0, RZ, RZ, UR4 ;  /* 0x00000004ff007e24 */ /* 0x000fca000f8e00ff */
[----:B------:R-:W-:-:S04]  /*da70*/  SHF.L.U32 R0, R0, 0x1f, RZ ;  /* 0x0000001f00007819 */ /* 0x000fc800000006ff */
[----:B------:R-:W0:Y:S02]  /*da80*/  SYNCS.PHASECHK.TRANS64.TRYWAIT P1, [R17+URZ+0x28800], R0 ;  /* 0x02880000110075a7 */ /* 0x000e24000802017f */
[----:B0-----:R-:W-:Y:S05]  /*da90*/  @!P1 BRA `(.L_x_7187) ;  /* 0x0000020800f49947 */ /* 0x001fea0003800000 */
.L_x_7464:
[----:B------:R-:W-:Y:S05]  /*daa0*/  BSYNC B1 ;  /* 0x0000000000017941 */ /* 0x000fea0003800000 */
.L_x_7186:
[----:B------:R-:W-:Y:S04]  /*dab0*/  BSSY B1, `(.L_x_7188) ;  /* 0x0000100000017945 */ /* 0x000fe80003800000 */
[----:B------:R-:W-:Y:S05]  /*dac0*/  @P2 BRA `(.L_x_7189) ;  /* 0x0000000c00f82947 */ /* 0x000fea0003800000 */
[----:B0-----:R-:W-:Y:S02]  /*dad0*/  SHF.R.U32.HI R0, RZ, 0x8, R26 ;  /* 0x00000008ff007819 */ /* 0x001fe4000001161a */
[----:B------:R-:W-:Y:S02]  /*dae0*/  SHF.R.U32.HI R11, RZ, 0x8, R24 ;  /* 0x00000008ff0b7819 */ /* 0x000fe40000011618 */
[----:B------:R-:W-:Y:S02]  /*daf0*/  LOP3.LUT R3, R26, 0xff, RZ, 0xc0, !PT ;  /* 0x000000ff1a037812 */ /* 0x000fe400078ec0ff */
[----:B------:R-:W-:Y:S02]  /*db00*/  LOP3.LUT R0, R0, 0xff, RZ, 0xc0, !PT ;  /* 0x000000ff00007812 */ /* 0x000fe400078ec0ff */
[----:B------:R-:W-:Y:S02]  /*db10*/  SHF.R.U32.HI R10, RZ, 0x8, R27 ;  /* 0x00000008ff0a7819 */ /* 0x000fe4000001161b */
[----:B------:R-:W-:-:S02]  /*db20*/  LOP3.LUT R12, R11, 0xff, RZ, 0xc0, !PT ;  /* 0x000000ff0b0c7812 */ /* 0x000fc400078ec0ff */
[----:B------:R-:W-:Y:S01]  /*db30*/  PRMT R11, R0, 0x7604, R3 ;  /* 0x00007604000b7816 */ /* 0x000fe20000000003 */
[----:B------:R-:W-:Y:S01]  /*db40*/  IMAD.SHL.U32 R3, R212, 0x80, RZ ;  /* 0x00000080d4037824 */ /* 0x000fe200078e00ff */
[----:B------:R-:W-:Y:S02]  /*db50*/  LOP3.LUT R13, R27, 0xff, RZ, 0xc0, !PT ;  /* 0x000000ff1b0d7812 */ /* 0x000fe400078ec0ff */
[----:B------:R-:W-:Y:S02]  /*db60*/  LOP3.LUT R10, R10, 0xff, RZ, 0xc0, !PT ;  /* 0x000000ff0a0a7812 */ /* 0x000fe400078ec0ff */
[----:B------:R-:W-:Y:S01]  /*db70*/  LOP3.LUT R14, R3, 0x380, RZ, 0xc0, !PT ;  /* 0x00000380030e7812 */ /* 0x000fe200078ec0ff */
[----:B------:R-:W-:Y:S01]  /*db80*/  IMAD.IADD R3, R18, 0x1, R37 ;  /* 0x0000000112037824 */ /* 0x000fe200078e0225 */
[----:B------:R-:W-:Y:S02]  /*db90*/  PRMT R39, R10, 0x7604, R13 ;  /* 0x000076040a277816 */ /* 0x000fe4000000000d */
[----:B------:R-:W-:-:S02]  /*dba0*/  SHF.R.U32.HI R10, RZ, 0x8, R25 ;  /* 0x00000008ff0a7819 */ /* 0x000fc40000011619 */
[----:B------:R-:W-:Y:S02]  /*dbb0*/  LOP3.LUT R15, R24, 0xff, RZ, 0xc0, !PT ;  /* 0x000000ff180f7812 */ /* 0x000fe400078ec0ff */
[----:B------:R-:W-:Y:S02]  /*dbc0*/  LOP3.LUT R13, R25, 0xff, RZ, 0xc0, !PT ;  /* 0x000000ff190d7812 */ /* 0x000fe400078ec0ff */
[----:B------:R-:W-:Y:S02]  /*dbd0*/  SHF.R.U32.HI R0, RZ, 0x8, R20 ;  /* 0x00000008ff007819 */ /* 0x000fe40000011614 */
[----:B------:R-:W-:Y:S02]  /*dbe0*/  LOP3.LUT R10, R10, 0xff, RZ, 0xc0, !PT ;  /* 0x000000ff0a0a7812 */ /* 0x000fe400078ec0ff */
[----:B------:R-:W-:Y:S02]  /*dbf0*/  SHF.R.U32.HI R28, RZ, 0x3, R14 ;  /* 0x00000003ff1c7819 */ /* 0x000fe4000001160e */
[----:B------:R-:W-:-:S02]  /*dc00*/  LOP3.LUT R3, R14, 0x70, R3, 0xf8, !PT ;  /* 0x000000700e037812 */ /* 0x000fc400078ef803 */
[----:B------:R-:W-:Y:S02]  /*dc10*/  PRMT R41, R12, 0x7604, R15 ;  /* 0x000076040c297816 */ /* 0x000fe4000000000f */
[----:B------:R-:W-:Y:S02]  /*dc20*/  LOP3.LUT R12, R0, 0xff, RZ, 0xc0, !PT ;  /* 0x000000ff000c7812 */ /* 0x000fe400078ec0ff */
[----:B------:R-:W-:Y:S02]  /*dc30*/  PRMT R43, R10, 0x7604, R13 ;  /* 0x000076040a2b7816 */ /* 0x000fe4000000000d */
[----:B------:R-:W-:Y:S02]  /*dc40*/  LOP3.LUT R15, R20, 0xff, RZ, 0xc0, !PT ;  /* 0x000000ff140f7812 */ /* 0x000fe400078ec0ff */
[----:B------:R-:W-:Y:S02]  /*dc50*/  LOP3.LUT R0, R14, 0x70, R18, 0xf8, !PT ;  /* 0x000000700e007812 */ /* 0x000fe400078ef812 */
[----:B------:R-:W-:-:S02]  /*dc60*/  LOP3.LUT R10, R3, R28, RZ, 0x3c, !PT ;  /* 0x0000001c030a7212 */ /* 0x000fc400078e3cff */
[----:B------:R-:W-:Y:S02]  /*dc70*/  SHF.R.U32.HI R3, RZ, 0x8, R21 ;  /* 0x00000008ff037819 */ /* 0x000fe40000011615 */
[----:B------:R-:W-:Y:S02]  /*dc80*/  PRMT R45, R12, 0x7604, R15 ;  /* 0x000076040c2d7816 */ /* 0x000fe4000000000f */
[----:B------:R-:W-:Y:S02]  /*dc90*/  LOP3.LUT R0, R0, R28, RZ, 0x3c, !PT ;  /* 0x0000001c00007212 */ /* 0x000fe400078e3cff */
[----:B------:R-:W-:Y:S02]  /*dca0*/  LOP3.LUT R28, R21, 0xff, RZ, 0xc0, !PT ;  /* 0x000000ff151c7812 */ /* 0x000fe400078ec0ff */
[----:B------:R-:W-:Y:S02]  /*dcb0*/  SHF.R.U32.HI R12, RZ, 0x8, R8 ;  /* 0x00000008ff0c7819 */ /* 0x000fe40000011608 */
[----:B------:R-:W-:-:S02]  /*dcc0*/  SHF.R.U32.HI R31, RZ, 0x8, R9 ;  /* 0x00000008ff1f7819 */ /* 0x000fc40000011609 */
[----:B------:R-:W-:Y:S02]  /*dcd0*/  LOP3.LUT R3, R3, 0xff, RZ, 0xc0, !PT ;  /* 0x000000ff03037812 */ /* 0x000fe400078ec0ff */
[----:B------:R-:W-:Y:S02]  /*dce0*/  LOP3.LUT R30, R8, 0xff, RZ, 0xc0, !PT ;  /* 0x000000ff081e7812 */ /* 0x000fe400078ec0ff */
[----:B------:R-:W-:Y:S02]  /*dcf0*/  LOP3.LUT R29, R12, 0xff, RZ, 0xc0, !PT ;  /* 0x000000ff0c1d7812 */ /* 0x000fe400078ec0ff */
[----:B------:R-:W-:Y:S02]  /*dd00*/  LOP3.LUT R31, R31, 0xff, RZ, 0xc0, !PT ;  /* 0x000000ff1f1f7812 */ /* 0x000fe400078ec0ff */
[----:B------:R-:W-:Y:S02]  /*dd10*/  PRMT R47, R3, 0x7604, R28 ;  /* 0x00007604032f7816 */ /* 0x000fe4000000001c */
[----:B------:R-:W-:-:S02]  /*dd20*/  LOP3.LUT R38, R9, 0xff, RZ, 0xc0, !PT ;  /* 0x000000ff09267812 */ /* 0x000fc400078ec0ff */
[C-C-:B------:R-:W-:Y:S02]  /*dd30*/  IADD3 R3, R17.reuse, R10, R231.reuse ;  /* 0x0000000a11037210 */ /* 0x140fe40007ffe0e7 */
[----:B------:R-:W-:Y:S02]  /*dd40*/  IADD3 R0, R17, R0, R231 ;  /* 0x0000000011007210 */ /* 0x000fe40007ffe0e7 */
[----:B------:R-:W-:Y:S02]  /*dd50*/  PRMT R49, R29, 0x7604, R30 ;  /* 0x000076041d317816 */ /* 0x000fe4000000001e */
[----:B------:R-:W-:Y:S01]  /*dd60*/  PRMT R51, R31, 0x7604, R38 ;  /* 0x000076041f337816 */ /* 0x000fe20000000026 */
[----:B------:R-:W-:Y:S01]  /*dd70*/  LDS.128 R12, [R0+0x18400] ;  /* 0x01840000000c7984 */ /* 0x000fe20000000c00 */
[----:B------:R-:W-:Y:S02]  /*dd80*/  SHF.R.U32.HI R38, RZ, 0x10, R27 ;  /* 0x00000010ff267819 */ /* 0x000fe4000001161b */
[----:B------:R-:W-:Y:S01]  /*dd90*/  SHF.R.U32.HI R42, RZ, 0x10, R25 ;  /* 0x00000010ff2a7819 */ /* 0x000fe20000011619 */
[----:B------:R-:W0:Y:S01]  /*dda0*/  LDS.128 R28, [R3+0x18400] ;  /* 0x01840000031c7984 */ /* 0x000e220000000c00 */
[----:B------:R-:W-:-:S02]  /*ddb0*/  LOP3.LUT R38, R38, 0xff, RZ, 0xc0, !PT ;  /* 0x000000ff26267812 */ /* 0x000fc400078ec0ff */
[----:B------:R-:W-:Y:S02]  /*ddc0*/  SHF.R.U32.HI R40, RZ, 0x10, R24 ;  /* 0x00000010ff287819 */ /* 0x000fe40000011618 */
[----:B------:R-:W-:Y:S02]  /*ddd0*/  PRMT R39, R38, 0x7054, R39 ;  /* 0x0000705426277816 */ /* 0x000fe40000000027 */
[----:B------:R-:W-:Y:S02]  /*dde0*/  SHF.R.U32.HI R38, RZ, 0x10, R21 ;  /* 0x00000010ff267819 */ /* 0x000fe40000011615 */
[----:B------:R-:W-:Y:S02]  /*ddf0*/  LOP3.LUT R42, R42, 0xff, RZ, 0xc0, !PT ;  /* 0x000000ff2a2a7812 */ /* 0x000fe400078ec0ff */
[----:B------:R-:W-:Y:S02]  /*de00*/  LOP3.LUT R40, R40, 0xff, RZ, 0xc0, !PT ;  /* 0x000000ff28287812 */ /* 0x000fe400078ec0ff */
[----:B------:R-:W-:-:S02]  /*de10*/  LOP3.LUT R38, R38, 0xff, RZ, 0xc0, !PT ;  /* 0x000000ff26267812 */ /* 0x000fc400078ec0ff */
[----:B------:R-:W-:Y:S02]  /*de20*/  PRMT R43, R42, 0x7054, R43 ;  /* 0x000070542a2b7816 */ /* 0x000fe4000000002b */
[----:B------:R-:W-:Y:S02]  /*de30*/  SHF.R.U32.HI R42, RZ, 0x10, R9 ;  /* 0x00000010ff2a7819 */ /* 0x000fe40000011609 */
[----:B------:R-:W-:Y:S02]  /*de40*/  PRMT R41, R40, 0x7054, R41 ;  /* 0x0000705428297816 */ /* 0x000fe40000000029 */
[----:B------:R-:W-:Y:S02]  /*de50*/  SHF.R.U32.HI R10, RZ, 0x10, R26 ;  /* 0x00000010ff0a7819 */ /* 0x000fe4000001161a */
[----:B------:R-:W-:Y:S02]  /*de60*/  SHF.R.U32.HI R40, RZ, 0x10, R8 ;  /* 0x00000010ff287819 */ /* 0x000fe40000011608 */
[----:B------:R-:W-:-:S02]  /*de70*/  PRMT R47, R38, 0x7054, R47 ;  /* 0x00007054262f7816 */ /* 0x000fc4000000002f */
[----:B------:R-:W-:Y:S02]  /*de80*/  LOP3.LUT R42, R42, 0xff, RZ, 0xc0, !PT ;  /* 0x000000ff2a2a7812 */ /* 0x000fe400078ec0ff */
[----:B------:R-:W-:Y:S02]  /*de90*/  LOP3.LUT R10, R10, 0xff, RZ, 0xc0, !PT ;  /* 0x000000ff0a0a7812 */ /* 0x000fe400078ec0ff */
[----:B------:R-:W-:Y:S02]  /*dea0*/  LOP3.LUT R40, R40, 0xff, RZ, 0xc0, !PT ;  /* 0x000000ff28287812 */ /* 0x000fe400078ec0ff */
[----:B------:R-:W-:Y:S02]  /*deb0*/  LOP3.LUT R47, R47, 0xff000000, R21, 0xf8, !PT ;  /* 0xff0000002f2f7812 */ /* 0x000fe400078ef815 */
[----:B------:R-:W-:Y:S02]  /*dec0*/  LOP3.LUT R39, R39, 0xff000000, R27, 0xf8, !PT ;  /* 0xff00000027277812 */ /* 0x000fe400078ef81b */
[----:B------:R-:W-:-:S02]  /*ded0*/  PRMT R51, R42, 0x7054, R51 ;  /* 0x000070542a337816 */ /* 0x000fc40000000033 */
[----:B------:R-:W-:Y:S02]  /*dee0*/  LOP3.LUT R42, R41, 0xff000000, R24, 0xf8, !PT ;  /* 0xff000000292a7812 */ /* 0x000fe400078ef818 */
[----:B------:R-:W-:Y:S02]  /*def0*/  PRMT R11, R10, 0x7054, R11 ;  /* 0x000070540a0b7816 */ /* 0x000fe4000000000b */
[----:B------:R-:W-:Y:S02]  /*df00*/  PRMT R49, R40, 0x7054, R49 ;  /* 0x0000705428317816 */ /* 0x000fe40000000031 */
[----:B------:R-:W-:Y:S02]  /*df10*/  F2FP.F16.E4M3.UNPACK_B R44, R47.H1 ;  /* 0x0000002fff2c723e */ /* 0x000fe400030006ff */
[----:B0-----:R-:W-:Y:S02]  /*df20*/  F2FP.F16.E4M3.UNPACK_B R24, R29.H1 ;  /* 0x0000001dff18723e */ /* 0x001fe400030006ff */
[----:B------:R-:W-:Y:S01]  /*df30*/  SHF.R.U32.HI R10, RZ, 0x10, R20 ;  /* 0x00000010ff0a7819 */ /* 0x000fe20000011614 */
[--C-:B------:R-:W-:Y:S01]  /*df40*/  HADD2.F32 R46, -RZ, R44.reuse.H0_H0 ;  /* 0x2000002cff2e7230 */ /* 0x100fe20000004100 */
[----:B------:R-:W-:Y:S01]  /*df50*/  F2FP.F16.E4M3.UNPACK_B R40, R39.H1 ;  /* 0x00000027ff28723e */ /* 0x000fe200030006ff */
[----:B------:R-:W-:Y:S01]  /*df60*/  HADD2.F32 R44, -RZ, R44.H1_H1 ;  /* 0x3000002cff2c7230 */ /* 0x000fe20000004100 */
[----:B------:R-:W-:-:S02]  /*df70*/  LOP3.LUT R51, R51, 0xff000000, R9, 0xf8, !PT ;  /* 0xff00000033337812 */ /* 0x000fc400078ef809 */
[----:B------:R-:W-:Y:S01]  /*df80*/  LOP3.LUT R43, R43, 0xff000000, R25, 0xf8, !PT ;  /* 0xff0000002b2b7812 */ /* 0x000fe200078ef819 */
[----:B------:R-:W-:Y:S01]  /*df90*/  HADD2.F32 R25, -RZ, R24.H0_H0 ;  /* 0x20000018ff197230 */ /* 0x000fe20000004100 */
[-C--:B------:R-:W-:Y:S01]  /*dfa0*/  F2FP.F16.E4M3.UNPACK_B R9, R13.reuse ;  /* 0x0000000dff09723e */ /* 0x080fe200020006ff */
[--C-:B------:R-:W-:Y:S01]  /*dfb0*/  HADD2.F32 R41, -RZ, R40.reuse.H0_H0 ;  /* 0x20000028ff297230 */ /* 0x100fe20000004100 */
[----:B------:R-:W-:Y:S01]  /*dfc0*/  LOP3.LUT R10, R10, 0xff, RZ, 0xc0, !PT ;  /* 0x000000ff0a0a7812 */ /* 0x000fe200078ec0ff */
[----:B------:R-:W-:Y:S01]  /*dfd0*/  HADD2.F32 R40, -RZ, R40.H1_H1 ;  /* 0x30000028ff287230 */ /* 0x000fe20000004100 */
[----:B------:R-:W-:Y:S02]  /*dfe0*/  F2FP.F16.E4M3.UNPACK_B R13, R13.H1 ;  /* 0x0000000dff0d723e */ /* 0x000fe400030006ff */
[----:B------:R-:W-:Y:S02]  /*dff0*/  PRMT R45, R10, 0x7054, R45 ;  /* 0x000070540a2d7816 */ /* 0x000fe4000000002d */
[----:B------:R-:W-:Y:S01]  /*e000*/  LOP3.LUT R48, R49, 0xff000000, R8, 0xf8, !PT ;  /* 0xff00000031307812 */ /* 0x000fe200078ef808 */
[----:B------:R-:W-:-:S02]  /*e010*/  HADD2.F32 R10, -RZ, R13.H0_H0 ;  /* 0x2000000dff0a7230 */ /* 0x000fc40000004100 */
[CC--:B------:R-:W-:Y:S01]  /*e020*/  FMUL.FTZ R49, R25.reuse, R46.reuse ;  /* 0x0000002e19317220 */ /* 0x0c0fe20000410000 */
[----:B------:R-:W-:Y:S01]  /*e030*/  FMUL.FTZ R25, R25, R41 ;  /* 0x0000002919197220 */ /* 0x000fe20000410000 */
[----:B------:R-:W-:Y:S01]  /*e040*/  F2FP.F16.E4M3.UNPACK_B R29, R29 ;  /* 0x0000001dff1d723e */ /* 0x000fe200020006ff */
[----:B------:R-:W-:Y:S01]  /*e050*/  HADD2.F32 R13, -RZ, R13.H1_H1 ;  /* 0x3000000dff0d7230 */ /* 0x000fe20000004100 */
[----:B------:R-:W-:Y:S01]  /*e060*/  F2FP.F16.E4M3.UNPACK_B R47, R47 ;  /* 0x0000002fff2f723e */ /* 0x000fe200020006ff */
[C---:B------:R-:W-:Y:S01]  /*e070*/  FFMA.FTZ R53, R10.reuse, R46, R25 ;  /* 0x0000002e0a357223 */ /* 0x040fe20000010019 */
[----:B------:R-:W-:Y:S01]  /*e080*/  FFMA.FTZ R52, R10, R41, -R49 ;  /* 0x000000290a347223 */ /* 0x000fe20000010831 */
[----:B------:R-:W-:Y:S01]  /*e090*/  F2FP.F16.E4M3.UNPACK_B R39, R39 ;  /* 0x00000027ff27723e */ /* 0x000fe200020006ff */
[----:B------:R-:W-:Y:S01]  /*e0a0*/  HADD2.F32 R25, -RZ, R24.H1_H1 ;  /* 0x30000018ff197230 */ /* 0x000fe20000004100 */
[-C--:B------:R-:W-:Y:S01]  /*e0b0*/  F2FP.F16.E4M3.UNPACK_B R27, R31.reuse ;  /* 0x0000001fff1b723e */ /* 0x080fe200020006ff */
        /* <DEDUP_REMOVED lines=8> */
[----:B------:R-:W-:Y:S01]  /*e140*/  FFMA.FTZ R55, R13, R40, -R46 ;  /* 0x000000280d377223 */ /* 0x000fe2000001082e */
[-C--:B------:R-:W-:Y:S01]  /*e150*/  FMUL.FTZ R24, R24, R41.reuse ;  /* 0x0000002918187220 */ /* 0x080fe20000410000 */
[----:B------:R-:W-:Y:S01]  /*e160*/  LOP3.LUT R45, R45, 0xff000000, R20, 0xf8, !PT ;  /* 0xff0000002d2d7812 */ /* 0x000fe200078ef814 */
[C---:B------:R-:W-:Y:S01]  /*e170*/  FFMA.FTZ R46, R10.reuse, R41, -R25 ;  /* 0x000000290a2e7223 */ /* 0x040fe20000010819 */
[----:B------:R-:W-:Y:S01]  /*e180*/  F2FP.F16.E4M3.UNPACK_B R41, R51.H1 ;  /* 0x00000033ff29723e */ /* 0x000fe200030006ff */
[----:B------:R-:W-:Y:S01]  /*e190*/  FFMA.FTZ R54, R13, R44, R57 ;  /* 0x0000002c0d367223 */ /* 0x000fe20000010039 */
[----:B------:R-:W-:Y:S01]  /*e1a0*/  F2FP.F16.E4M3.UNPACK_B R25, R43.H1 ;  /* 0x0000002bff19723e */ /* 0x000fe200030006ff */
[----:B------:R-:W-:Y:S01]  /*e1b0*/  FFMA.FTZ R49, R10, R49, R24 ;  /* 0x000000310a317223 */ /* 0x000fe20000010018 */
[-C--:B------:R-:W-:Y:S01]  /*e1c0*/  F2FP.F16.E4M3.UNPACK_B R20, R15.reuse ;  /* 0x0000000fff14723e */ /* 0x080fe200020006ff */
[----:B------:R-:W-:Y:S01]  /*e1d0*/  HADD2.F32 R40, -RZ, R47.H1_H1 ;  /* 0x3000002fff287230 */ /* 0x000fe20000004100 */
[----:B------:R-:W-:Y:S01]  /*e1e0*/  F2FP.F16.E4M3.UNPACK_B R15, R15.H1 ;  /* 0x0000000fff0f723e */ /* 0x000fe200030006ff */
        /* <DEDUP_REMOVED lines=8> */
[----:B------:R-:W-:Y:S01]  /*e270*/  HADD2.F32 R39, -RZ, R25.H0_H0 ;  /* 0x20000019ff277230 */ /* 0x000fe20000004100 */
[----:B------:R-:W-:Y:S01]  /*e280*/  LOP3.LUT R38, R11, 0xff000000, R26, 0xf8, !PT ;  /* 0xff0000000b267812 */ /* 0x000fe200078ef81a */
[----:B------:R-:W-:Y:S02]  /*e290*/  HADD2.F32 R9, -RZ, R9.H1_H1 ;  /* 0x30000009ff097230 */ /* 0x000fe40000004100 */
[C---:B------:R-:W-:Y:S01]  /*e2a0*/  FMUL.FTZ R57, R13.reuse, R44 ;  /* 0x0000002c0d397220 */ /* 0x040fe20000410000 */
[----:B------:R-:W-:Y:S02]  /*e2b0*/  HADD2.F32 R10, -RZ, R15.H0_H0 ;  /* 0x2000000fff0a7230 */ /* 0x000fe40000004100 */
[----:B------:R-:W-:Y:S01]  /*e2c0*/  FMUL.FTZ R13, R13, R39 ;  /* 0x000000270d0d7220 */ /* 0x000fe20000410000 */
[----:B------:R-:W-:-:S02]  /*e2d0*/  HADD2.F32 R31, -RZ, R31.H1_H1 ;  /* 0x3000001fff1f7230 */ /* 0x000fc40000004100 */
[C---:B------:R-:W-:Y:S01]  /*e2e0*/  FFMA.FTZ R47, R9.reuse, R24, -R50 ;  /* 0x00000018092f7223 */ /* 0x040fe20000010832 */
[----:B------:R-:W-:Y:S01]  /*e2f0*/  FFMA.FTZ R50, R9, R40, R29 ;  /* 0x0000002809327223 */ /* 0x000fe2000001001d */
[C---:B------:R-:W-:Y:S01]  /*e300*/  FFMA.FTZ R60, R10.reuse, R39, -R57 ;  /* 0x000000270a3c7223 */ /* 0x040fe20000010839 */
[----:B------:R-:W-:Y:S01]  /*e310*/  FFMA.FTZ R61, R10, R44, R13 ;  /* 0x0000002c0a3d7223 */ /* 0x000fe2000001000d */
[----:B------:R-:W-:Y:S01]  /*e320*/  HADD2.F32 R24, -RZ, R25.H1_H1 ;  /* 0x30000019ff187230 */ /* 0x000fe20000004100 */
[-C--:B------:R-:W-:Y:S01]  /*e330*/  F2FP.F16.E4M3.UNPACK_B R21, R28.reuse ;  /* 0x0000001cff15723e */ /* 0x080fe200020006ff */
[----:B------:R-:W-:Y:S01]  /*e340*/  HADD2.F32 R40, -RZ, R41.H1_H1 ;  /* 0x30000029ff287230 */ /* 0x000fe20000004100 */
[----:B------:R-:W-:Y:S01]  /*e350*/  F2FP.F16.E4M3.UNPACK_B R28, R28.H1 ;  /* 0x0000001cff1c723e */ /* 0x000fe200030006ff */
[----:B------:R-:W-:Y:S01]  /*e360*/  HADD2.F32 R25, -RZ, R51.H0_H0 ;  /* 0x20000033ff197230 */ /* 0x000fe20000004100 */
[----:B------:R-:W-:Y:S01]  /*e370*/  F2FP.F16.E4M3.UNPACK_B R8, R12 ;  /* 0x0000000cff08723e */ /* 0x000fe200020006ff */
[----:B------:R-:W-:-:S02]  /*e380*/  HADD2.F32 R10, -RZ, R27.H0_H0 ;  /* 0x2000001bff0a7230 */ /* 0x000fc40000004100 */
[C---:B------:R-:W-:Y:S01]  /*e390*/  FMUL.FTZ R56, R31.reuse, R40 ;  /* 0x000000281f387220 */ /* 0x040fe20000410000 */
[----:B------:R-:W-:Y:S02]  /*e3a0*/  HADD2.F32 R15, -RZ, R15.H1_H1 ;  /* 0x3000000fff0f7230 */ /* 0x000fe40000004100 */
[-C--:B------:R-:W-:Y:S01]  /*e3b0*/  FMUL.FTZ R31, R31, R24.reuse ;  /* 0x000000181f1f7220 */ /* 0x080fe20000410000 */
[----:B------:R-:W-:Y:S02]  /*e3c0*/  HADD2.F32 R13, -RZ, R43.H0_H0 ;  /* 0x2000002bff0d7230 */ /* 0x000fe40000004100 */
[C---:B------:R-:W-:Y:S01]  /*e3d0*/  FMUL.FTZ R44, R10.reuse, R25 ;  /* 0x000000190a2c7220 */ /* 0x040fe20000410000 */
[----:B------:R-:W-:Y:S02]  /*e3e0*/  HADD2.F32 R9, -RZ, R20.H0_H0 ;  /* 0x20000014ff097230 */ /* 0x000fe40000004100 */
[----:B------:R-:W-:Y:S01]  /*e3f0*/  FFMA.FTZ R63, R15, R24, -R56 ;  /* 0x000000180f3f7223 */ /* 0x000fe20000010838 */
[----:B------:R-:W-:Y:S01]  /*e400*/  F2FP.F16.E4M3.UNPACK_B R24, R45.H1 ;  /* 0x0000002dff18723e */ /* 0x000fe200030006ff */
[-C--:B------:R-:W-:Y:S01]  /*e410*/  FMUL.FTZ R10, R10, R13.reuse ;  /* 0x0000000d0a0a7220 */ /* 0x080fe20000410000 */
[----:B------:R-:W-:Y:S01]  /*e420*/  F2FP.F16.E4M3.UNPACK_B R12, R12.H1 ;  /* 0x0000000cff0c723e */ /* 0x000fe200030006ff */
[C---:B------:R-:W-:Y:S01]  /*e430*/  FFMA.FTZ R56, R9.reuse, R13, -R44 ;  /* 0x0000000d09387223 */ /* 0x040fe2000001082c */
[----:B------:R-:W-:Y:S01]  /*e440*/  F2FP.F16.E4M3.UNPACK_B R13, R38.H1 ;  /* 0x00000026ff0d723e */ /* 0x000fe200030006ff */
[----:B------:R-:W-:Y:S01]  /*e450*/  FFMA.FTZ R57, R9, R25, R10 ;  /* 0x0000001909397223 */ /* 0x000fe2000001000a */
[----:B------:R-:W-:Y:S01]  /*e460*/  FFMA.FTZ R62, R15, R40, R31 ;  /* 0x000000280f3e7223 */ /* 0x000fe2000001001f */
[----:B------:R-:W-:Y:S01]  /*e470*/  HADD2.F32 R51, -RZ, R51.H1_H1 ;  /* 0x30000033ff337230 */ /* 0x000fe20000004100 */
[----:B------:R-:W-:Y:S01]  /*e480*/  F2FP.F16.E4M3.UNPACK_B R45, R45 ;  /* 0x0000002dff2d723e */ /* 0x000fe200020006ff */
[----:B------:R-:W-:Y:S01]  /*e490*/  HADD2.F32 R27, -RZ, R27.H1_H1 ;  /* 0x3000001bff1b7230 */ /* 0x000fe20000004100 */
[----:B------:R-:W-:Y:S01]  /*e4a0*/  F2FP.F16.E4M3.UNPACK_B R38, R38 ;  /* 0x00000026ff26723e */ /* 0x000fe200020006ff */
[----:B------:R-:W-:Y:S01]  /*e4b0*/  HADD2.F32 R25, -RZ, R24.H0_H0 ;  /* 0x20000018ff197230 */ /* 0x000fe20000004100 */
[----:B------:R-:W-:Y:S01]  /*e4c0*/  F2FP.F16.E4M3.UNPACK_B R26, R30 ;  /* 0x0000001eff1a723e */ /* 0x000fe200020006ff */
[----:B------:R-:W-:-:S02]  /*e4d0*/  HADD2.F32 R10, -RZ, R28.H0_H0 ;  /* 0x2000001cff0a7230 */ /* 0x000fc40000004100 */
[C---:B------:R-:W-:Y:S01]  /*e4e0*/  FMUL.FTZ R29, R27.reuse, R51 ;  /* 0x000000331b1d7220 */ /* 0x040fe20000410000 */
[----:B------:R-:W-:Y:S01]  /*e4f0*/  HADD2.F32 R15, -RZ, R13.H0_H0 ;  /* 0x2000000dff0f7230 */ /* 0x000fe20000004100 */
[----:B------:R-:W-:Y:S01]  /*e500*/  F2FP.F16.E4M3.UNPACK_B R30, R30.H1 ;  /* 0x0000001eff1e723e */ /* 0x000fe200030006ff */
[----:B------:R-:W-:Y:S02]  /*e510*/  HADD2.F32 R43, -RZ, R43.H1_H1 ;  /* 0x3000002bff2b7230 */ /* 0x000fe40000004100 */
[C---:B------:R-:W-:Y:S01]  /*e520*/  FMUL.FTZ R40, R10.reuse, R25 ;  /* 0x000000190a287220 */ /* 0x040fe20000410000 */
        /* <DEDUP_REMOVED lines=9> */
[----:B------:R-:W-:Y:S02]  /*e5c0*/  HADD2.F32 R9, -RZ, R24.H1_H1 ;  /* 0x30000018ff097230 */ /* 0x000fe40000004100 */
[----:B------:R-:W-:Y:S01]  /*e5d0*/  FFMA.FTZ R58, R20, R51, R44 ;  /* 0x00000033143a7223 */ /* 0x000fe2000001002c */
[----:B------:R-:W-:Y:S01]  /*e5e0*/  HADD2.F32 R12, -RZ, R12.H1_H1 ;  /* 0x3000000cff0c7230 */ /* 0x000fe20000004100 */
[----:B------:R-:W-:Y:S01]  /*e5f0*/  F2FP.F16.E4M3.UNPACK_B R11, R14 ;  /* 0x0000000eff0b723e */ /* 0x000fe200020006ff */
[----:B------:R-:W-:-:S02]  /*e600*/  HADD2.F32 R15, -RZ, R45.H0_H0 ;  /* 0x2000002dff0f7230 */ /* 0x000fc40000004100 */
[C---:B------:R-:W-:Y:S01]  /*e610*/  FMUL.FTZ R25, R28.reuse, R9 ;  /* 0x000000091c197220 */ /* 0x040fe20000410000 */
[-C--:B------:R-:W-:Y:S01]  /*e620*/  FMUL.FTZ R28, R28, R13.reuse ;  /* 0x0000000d1c1c7220 */ /* 0x080fe20000410000 */
[----:B------:R-:W-:Y:S01]  /*e630*/  HADD2.F32 R10, -RZ, R21.H0_H0 ;  /* 0x20000015ff0a7230 */ /* 0x000fe20000004100 */
[----:B------:R-:W-:Y:S01]  /*e640*/  F2FP.F16.E4M3.UNPACK_B R14, R14.H1 ;  /* 0x0000000eff0e723e */ /* 0x000fe200030006ff */
[C---:B------:R-:W-:Y:S01]  /*e650*/  FFMA.FTZ R31, R12.reuse, R13, -R25 ;  /* 0x0000000d0c1f7223 */ /* 0x040fe20000010819 */
[----:B------:R-:W-:Y:S01]  /*e660*/  FFMA.FTZ R44, R12, R9, R28 ;  /* 0x000000090c2c7223 */ /* 0x000fe2000001001c */
[----:B------:R-:W-:Y:S02]  /*e670*/  HADD2.F32 R12, -RZ, R38.H0_H0 ;  /* 0x20000026ff0c7230 */ /* 0x000fe40000004100 */
[----:B------:R-:W-:Y:S01]  /*e680*/  FMUL.FTZ R20, R10, R15 ;  /* 0x0000000f0a147220 */ /* 0x000fe20000410000 */
[----:B------:R-:W-:Y:S02]  /*e690*/  HADD2.F32 R9, -RZ, R8.H0_H0 ;  /* 0x20000008ff097230 */ /* 0x000fe40000004100 */
        /* <DEDUP_REMOVED lines=26> */
[----:B------:R-:W-:Y:S01]  /*e840*/  FFMA.FTZ R38, R8, R12, -R39 ;  /* 0x0000000c08267223 */ /* 0x000fe20000010827 */
[----:B------:R-:W-:Y:S02]  /*e850*/  HADD2.F32 R12, -RZ, R48.H0_H0 ;  /* 0x20000030ff0c7230 */ /* 0x000fe40000004100 */
[----:B------:R-:W-:Y:S01]  /*e860*/  FMUL.FTZ R39, R30, R21 ;  /* 0x000000151e277220 */ /* 0x000fe20000410000 */
[----:B------:R-:W-:Y:S01]  /*e870*/  FFMA.FTZ R30, R8, R15, R9 ;  /* 0x0000000f081e7223 */ /* 0x000fe20000010009 */
[C---:B------:R-:W-:Y:S01]  /*e880*/  FFMA.FTZ R43, R14.reuse, R21, R10 ;  /* 0x000000150e2b7223 */ /* 0x040fe2000001000a */
[----:B------:R-:W-:Y:S02]  /*e890*/  HADD2.F32 R10, -RZ, R42.H0_H0 ;  /* 0x2000002aff0a7230 */ /* 0x000fe40000004100 */
[----:B------:R-:W-:Y:S01]  /*e8a0*/  FFMA.FTZ R41, R14, R13, -R39 ;  /* 0x0000000d0e297223 */ /* 0x000fe20000010827 */
[----:B------:R-:W-:-:S02]  /*e8b0*/  HADD2.F32 R9, -RZ, R26.H0_H0 ;  /* 0x2000001aff097230 */ /* 0x000fc40000004100 */
[----:B------:R-:W-:Y:S01]  /*e8c0*/  HADD2.F32 R42, -RZ, R42.H1_H1 ;  /* 0x3000002aff2a7230 */ /* 0x000fe20000004100 */
        /* <DEDUP_REMOVED lines=25> */
[----:B------:R-:W-:Y:S01]  /*ea60*/  F2FP.SATFINITE.E4M3.F32.PACK_AB_MERGE_C R15, R58, R57, R15 ;  /* 0x000000393a0f723e */ /* 0x000fe2000480700f */
[----:B------:R1:W-:Y:S01]  /*ea70*/  STS.128 [R0+0x18400], R8 ;  /* 0x0184000800007388 */ /* 0x0003e20000000c00 */
[----:B------:R-:W-:Y:S02]  /*ea80*/  F2FP.SATFINITE.E4M3.F32.PACK_AB_MERGE_C R12, R28, R25, R12 ;  /* 0x000000191c0c723e */ /* 0x000fe4000480700c */
[----:B------:R-:W-:-:S05]  /*ea90*/  F2FP.SATFINITE.E4M3.F32.PACK_AB_MERGE_C R14, R39, R14, R30 ;  /* 0x0000000e270e723e */ /* 0x000fca000480701e */
[----:B------:R1:W-:Y:S02]  /*eaa0*/  STS.128 [R3+0x18400], R12 ;  /* 0x0184000c03007388 */ /* 0x0003e40000000c00 */
.L_x_7189:
[----:B------:R-:W-:Y:S05]  /*eab0*/  BSYNC B1 ;  /* 0x0000000000017941 */ /* 0x000fea0003800000 */
.L_x_7188:
[----:B------:R-:W-:Y:S05]  /*eac0*/  @P0 BRA `(.L_x_7180) ;  /* 0x0000000c00c80947 */ /* 0x000fea0003800000 */
[----:B------:R-:W2:Y:S01]  /*ead0*/  LDL R51, [R1+0x28] ;  /* 0x0000280001337983 */ /* 0x000ea20000100800 */
[----:B-1---5:R-:W-:Y:S01]  /*eae0*/  SHF.R.U32.HI R9, RZ, 0x8, R33 ;  /* 0x00000008ff097819 */ /* 0x022fe20000011621 */
[----:B------:R-:W-:Y:S01]  /*eaf0*/  IMAD.IADD R14, R18, 0x1, R37 ;  /* 0x00000001120e7824 */ /* 0x000fe200078e0225 */
[----:B------:R-:W-:Y:S02]  /*eb00*/  SHF.R.U32.HI R3, RZ, 0x8, R32 ;  /* 0x00000008ff037819 */ /* 0x000fe40000011620 */
[----:B------:R-:W-:Y:S02]  /*eb10*/  LOP3.LUT R8, R33, 0xff, RZ, 0xc0, !PT ;  /* 0x000000ff21087812 */ /* 0x000fe400078ec0ff */
[----:B------:R-:W-:Y:S02]  /*eb20*/  LOP3.LUT R9, R9, 0xff, RZ, 0xc0, !PT ;  /* 0x000000ff09097812 */ /* 0x000fe400078ec0ff */
[----:B0-----:R-:W-:Y:S02]  /*eb30*/  LOP3.LUT R0, R32, 0xff, RZ, 0xc0, !PT ;  /* 0x000000ff20007812 */ /* 0x001fe400078ec0ff */
[----:B------:R-:W-:-:S02]  /*eb40*/  LOP3.LUT R3, R3, 0xff, RZ, 0xc0, !PT ;  /* 0x000000ff03037812 */ /* 0x000fc400078ec0ff */
[----:B------:R-:W-:Y:S02]  /*eb50*/  PRMT R20, R9, 0x7604, R8 ;  /* 0x0000760409147816 */ /* 0x000fe40000000008 */
[----:B------:R-:W-:Y:S02]  /*eb60*/  SHF.R.U32.HI R8, RZ, 0x8, R34 ;  /* 0x00000008ff087819 */ /* 0x000fe40000011622 */
[----:B------:R-:W-:Y:S02]  /*eb70*/  PRMT R3, R3, 0x7604, R0 ;  /* 0x0000760403037816 */ /* 0x000fe40000000000 */
[----:B------:R-:W-:Y:S02]  /*eb80*/  LOP3.LUT R0, R34, 0xff, RZ, 0xc0, !PT ;  /* 0x000000ff22007812 */ /* 0x000fe400078ec0ff */
[----:B------:R-:W-:Y:S02]  /*eb90*/  LOP3.LUT R9, R8, 0xff, RZ, 0xc0, !PT ;  /* 0x000000ff08097812 */ /* 0x000fe400078ec0ff */
[----:B------:R-:W-:-:S02]  /*eba0*/  SHF.R.U32.HI R15, RZ, 0x3, R225 ;  /* 0x00000003ff0f7819 */ /* 0x000fc400000116e1 */
[----:B------:R-:W-:Y:S02]  /*ebb0*/  PRMT R25, R9, 0x7604, R0 ;  /* 0x0000760409197816 */ /* 0x000fe40000000000 */
[----:B------:R-:W-:Y:S02]  /*ebc0*/  LOP3.LUT R0, R225, 0x70, R14, 0xf8, !PT ;  /* 0x00000070e1007812 */ /* 0x000fe400078ef80e */
[----:B------:R-:W-:Y:S02]  /*ebd0*/  SHF.R.U32.HI R12, RZ, 0x8, R4 ;  /* 0x00000008ff0c7819 */ /* 0x000fe40000011604 */
[----:B------:R-:W-:Y:S02]  /*ebe0*/  LOP3.LUT R0, R0, R15, RZ, 0x3c, !PT ;  /* 0x0000000f00007212 */ /* 0x000fe400078e3cff */
[----:B------:R-:W-:Y:S02]  /*ebf0*/  SHF.R.U32.HI R11, RZ, 0x8, R35 ;  /* 0x00000008ff0b7819 */ /* 0x000fe40000011623 */
[----:B------:R-:W-:-:S02]  /*ec00*/  LOP3.LUT R13, R12, 0xff, RZ, 0xc0, !PT ;  /* 0x000000ff0c0d7812 */ /* 0x000fc400078ec0ff */
[----:B------:R-:W-:Y:S02]  /*ec10*/  LOP3.LUT R8, R4, 0xff, RZ, 0xc0, !PT ;  /* 0x000000ff04087812 */ /* 0x000fe400078ec0ff */
[----:B------:R-:W-:Y:S02]  /*ec20*/  IADD3 R0, R17, R0, R233 ;  /* 0x0000000011007210 */ /* 0x000fe40007ffe0e9 */
[----:B------:R-:W-:Y:S02]  /*ec30*/  LOP3.LUT R10, R35, 0xff, RZ, 0xc0, !PT ;  /* 0x000000ff230a7812 */ /* 0x000fe400078ec0ff */
[----:B------:R-:W-:Y:S02]  /*ec40*/  LOP3.LUT R11, R11, 0xff, RZ, 0xc0, !PT ;  /* 0x000000ff0b0b7812 */ /* 0x000fe400078ec0ff */
[----:B------:R-:W-:Y:S02]  /*ec50*/  PRMT R31, R13, 0x7604, R8 ;  /* 0x000076040d1f7816 */ /* 0x000fe40000000008 */
[----:B------:R-:W0:Y:S01]  /*ec60*/  LDS.128 R12, [R0+0x18400] ;  /* 0x01840000000c7984 */ /* 0x000e220000000c00 */
[----:B------:R-:W-:-:S02]  /*ec70*/  PRMT R24, R11, 0x7604, R10 ;  /* 0x000076040b187816 */ /* 0x000fc4000000000a */
[----:B------:R-:W-:Y:S02]  /*ec80*/  SHF.R.U32.HI R26, RZ, 0x8, R5 ;  /* 0x00000008ff1a7819 */ /* 0x000fe40000011605 */
        /* <DEDUP_REMOVED lines=8> */
[----:B------:R-:W-:Y:S01]  /*ed10*/  PRMT R39, R28, 0x7604, R27 ;  /* 0x000076041c277816 */ /* 0x000fe2000000001b */
[----:B------:R-:W-:Y:S01]  /*ed20*/  IMAD.U32 R21, R21, 0x10000, RZ ;  /* 0x0001000015157824 */ /* 0x000fe200078e00ff */
[----:B------:R-:W-:Y:S01]  /*ed30*/  SHF.R.U32.HI R27, RZ, 0x10, R35 ;  /* 0x00000010ff1b7819 */ /* 0x000fe20000011623 */
[----:B------:R-:W-:Y:S01]  /*ed40*/  IMAD.U32 R37, R37, 0x10000, RZ ;  /* 0x0001000025257824 */ /* 0x000fe200078e00ff */
[----:B------:R-:W-:-:S02]  /*ed50*/  SHF.R.U32.HI R30, RZ, 0x8, R7 ;  /* 0x00000008ff1e7819 */ /* 0x000fc40000011607 */
[----:B------:R-:W-:Y:S01]  /*ed60*/  LOP3.LUT R29, R7, 0xff, RZ, 0xc0, !PT ;  /* 0x000000ff071d7812 */ /* 0x000fe200078ec0ff */
[----:B------:R-:W-:Y:S01]  /*ed70*/  IMAD.U32 R27, R27, 0x10000, RZ ;  /* 0x000100001b1b7824 */ /* 0x000fe200078e00ff */
[----:B------:R-:W-:Y:S02]  /*ed80*/  LOP3.LUT R30, R30, 0xff, RZ, 0xc0, !PT ;  /* 0x000000ff1e1e7812 */ /* 0x000fe400078ec0ff */
[----:B------:R-:W-:Y:S02]  /*ed90*/  LOP3.LUT R3, R3, 0xff0000, R32, 0xf8, !PT ;  /* 0x00ff000003037812 */ /* 0x000fe400078ef820 */
[----:B------:R-:W-:Y:S02]  /*eda0*/  SHF.R.U32.HI R41, RZ, 0x10, R7 ;  /* 0x00000010ff297819 */ /* 0x000fe40000011607 */
[----:B------:R-:W-:Y:S02]  /*edb0*/  LOP3.LUT R21, R20, 0xff0000, R21, 0xf8, !PT ;  /* 0x00ff000014157812 */ /* 0x000fe400078ef815 */
[----:B------:R-:W-:Y:S01]  /*edc0*/  LOP3.LUT R37, R26, 0xff0000, R37, 0xf8, !PT ;  /* 0x00ff00001a257812 */ /* 0x000fe200078ef825 */
[----:B------:R-:W-:Y:S01]  /*edd0*/  IMAD.U32 R41, R41, 0x10000, RZ ;  /* 0x0001000029297824 */ /* 0x000fe200078e00ff */
[----:B------:R-:W-:-:S02]  /*ede0*/  PRMT R30, R30, 0x7604, R29 ;  /* 0x000076041e1e7816 */ /* 0x000fc4000000001d */
[----:B------:R-:W-:Y:S02]  /*edf0*/  LOP3.LUT R29, R24, 0xff0000, R27, 0xf8, !PT ;  /* 0x00ff0000181d7812 */ /* 0x000fe400078ef81b */
[----:B------:R-:W-:Y:S02]  /*ee00*/  LOP3.LUT R27, R3, 0xff000000, R32, 0xf8, !PT ;  /* 0xff000000031b7812 */ /* 0x000fe400078ef820 */
[----:B------:R-:W-:Y:S02]  /*ee10*/  LOP3.LUT R32, R21, 0xff000000, R33, 0xf8, !PT ;  /* 0xff00000015207812 */ /* 0x000fe400078ef821 */
[----:B------:R-:W-:Y:S02]  /*ee20*/  LOP3.LUT R37, R37, 0xff000000, R5, 0xf8, !PT ;  /* 0xff00000025257812 */ /* 0x000fe400078ef805 */
[----:B------:R-:W-:Y:S02]  /*ee30*/  LOP3.LUT R25, R25, 0xff0000, R34, 0xf8, !PT ;  /* 0x00ff000019197812 */ /* 0x000fe400078ef822 */
[----:B------:R-:W-:-:S02]  /*ee40*/  LOP3.LUT R31, R31, 0xff0000, R4, 0xf8, !PT ;  /* 0x00ff00001f1f7812 */ /* 0x000fc400078ef804 */
[----:B------:R-:W-:Y:S02]  /*ee50*/  F2FP.F16.E4M3.UNPACK_B R33, R37 ;  /* 0x00000025ff21723e */ /* 0x000fe400020006ff */
[----:B0-----:R-:W-:Y:S02]  /*ee60*/  F2FP.F16.E4M3.UNPACK_B R20, R13 ;  /* 0x0000000dff14723e */ /* 0x001fe400020006ff */
[----:B------:R-:W-:Y:S02]  /*ee70*/  F2FP.F16.E4M3.UNPACK_B R28, R32 ;  /* 0x00000020ff1c723e */ /* 0x000fe400020006ff */
[----:B------:R-:W-:Y:S01]  /*ee80*/  LOP3.LUT R41, R30, 0xff0000, R41, 0xf8, !PT ;  /* 0x00ff00001e297812 */ /* 0x000fe200078ef829 */
[--C-:B------:R-:W-:Y:S01]  /*ee90*/  HADD2.F32 R24, -RZ, R20.reuse.H0_H0 ;  /* 0x20000014ff187230 */ /* 0x100fe20000004100 */
[----:B------:R-:W-:Y:S01]  /*eea0*/  LOP3.LUT R30, R25, 0xff000000, R34, 0xf8, !PT ;  /* 0xff000000191e7812 */ /* 0x000fe200078ef822 */
[----:B------:R-:W-:Y:S01]  /*eeb0*/  HADD2.F32 R20, -RZ, R20.H1_H1 ;  /* 0x30000014ff147230 */ /* 0x000fe20000004100 */
[----:B------:R-:W-:-:S02]  /*eec0*/  LOP3.LUT R31, R31, 0xff000000, R4, 0xf8, !PT ;  /* 0xff0000001f1f7812 */ /* 0x000fc400078ef804 */
[----:B------:R-:W-:Y:S01]  /*eed0*/  LOP3.LUT R34, R29, 0xff000000, R35, 0xf8, !PT ;  /* 0xff0000001d227812 */ /* 0x000fe200078ef823 */
[--C-:B------:R-:W-:Y:S01]  /*eee0*/  HADD2.F32 R35, -RZ, R33.reuse.H0_H0 ;  /* 0x20000021ff237230 */ /* 0x100fe20000004100 */
[----:B------:R-:W-:Y:S01]  /*eef0*/  F2FP.F16.E4M3.UNPACK_B R21, R13.H1 ;  /* 0x0000000dff15723e */ /* 0x000fe200030006ff */
[----:B------:R-:W-:Y:S01]  /*ef00*/  HADD2.F32 R29, -RZ, R28.H0_H0 ;  /* 0x2000001cff1d7230 */ /* 0x000fe20000004100 */
[----:B------:R-:W-:Y:S01]  /*ef10*/  F2FP.F16.E4M3.UNPACK_B R37, R37.H1 ;  /* 0x00000025ff25723e */ /* 0x000fe200030006ff */
[----:B------:R-:W-:Y:S02]  /*ef20*/  HADD2.F32 R33, -RZ, R33.H1_H1 ;  /* 0x30000021ff217230 */ /* 0x000fe40000004100 */
[C---:B------:R-:W-:Y:S01]  /*ef30*/  FMUL.FTZ R38, R24.reuse, R35 ;  /* 0x0000002318267220 */ /* 0x040fe20000410000 */
[----:B------:R-:W-:Y:S01]  /*ef40*/  F2FP.F16.E4M3.UNPACK_B R32, R32.H1 ;  /* 0x00000020ff20723e */ /* 0x000fe200030006ff */
[----:B------:R-:W-:Y:S01]  /*ef50*/  FMUL.FTZ R40, R24, R29 ;  /* 0x0000001d18287220 */ /* 0x000fe20000410000 */
[----:B------:R-:W-:Y:S01]  /*ef60*/  F2FP.F16.E4M3.UNPACK_B R25, R15 ;  /* 0x0000000fff19723e */ /* 0x000fe200020006ff */
[----:B------:R-:W-:Y:S01]  /*ef70*/  FMUL.FTZ R43, R20, R33 ;  /* 0x00000021142b7220 */ /* 0x000fe20000410000 */
[----:B------:R-:W-:-:S02]  /*ef80*/  F2FP.F16.E4M3.UNPACK_B R26, R15.H1 ;  /* 0x0000000fff1a723e */ /* 0x000fc400030006ff */
[-C--:B------:R-:W-:Y:S02]  /*ef90*/  F2FP.F16.E4M3.UNPACK_B R15, R14.reuse ;  /* 0x0000000eff0f723e */ /* 0x080fe400020006ff */
[----:B------:R-:W-:Y:S01]  /*efa0*/  F2FP.F16.E4M3.UNPACK_B R24, R14.H1 ;  /* 0x0000000eff18723e */ /* 0x000fe200030006ff */
[--C-:B------:R-:W-:Y:S01]  /*efb0*/  HADD2.F32 R14, -RZ, R21.reuse.H0_H0 ;  /* 0x20000015ff0e7230 */ /* 0x100fe20000004100 */
[----:B------:R-:W-:Y:S01]  /*efc0*/  LOP3.LUT R41, R41, 0xff000000, R7, 0xf8, !PT ;  /* 0xff00000029297812 */ /* 0x000fe200078ef807 */
[----:B------:R-:W-:Y:S01]  /*efd0*/  HADD2.F32 R21, -RZ, R21.H1_H1 ;  /* 0x30000015ff157230 */ /* 0x000fe20000004100 */
[-C--:B------:R-:W-:Y:S02]  /*efe0*/  F2FP.F16.E4M3.UNPACK_B R13, R12.reuse ;  /* 0x0000000cff0d723e */ /* 0x080fe400020006ff */
[----:B------:R-:W-:Y:S02]  /*eff0*/  F2FP.F16.E4M3.UNPACK_B R12, R12.H1 ;  /* 0x0000000cff0c723e */ /* 0x000fe400030006ff */
[----:B------:R-:W-:-:S04]  /*f000*/  LOP3.LUT R39, R39, 0xff0000, R6, 0xf8, !PT ;  /* 0x00ff000027277812 */ /* 0x000fc800078ef806 */
[----:B------:R-:W-:Y:S01]  /*f010*/  LOP3.LUT R39, R39, 0xff000000, R6, 0xf8, !PT ;  /* 0xff00000027277812 */ /* 0x000fe200078ef806 */
[----:B--2---:R-:W0:Y:S02]  /*f020*/  LDS.128 R8, [R51+0x18400] ;  /* 0x0184000033087984 */ /* 0x004e240000000c00 */
[-C--:B0-----:R-:W-:Y:S02]  /*f030*/  F2FP.F16.E4M3.UNPACK_B R4, R9.reuse ;  /* 0x00000009ff04723e */ /* 0x081fe400020006ff */
[----:B------:R-:W-:Y:S02]  /*f040*/  F2FP.F16.E4M3.UNPACK_B R9, R9.H1 ;  /* 0x00000009ff09723e */ /* 0x000fe400030006ff */
[-C--:B------:R-:W-:Y:S01]  /*f050*/  F2FP.F16.E4M3.UNPACK_B R7, R11.reuse ;  /* 0x0000000bff07723e */ /* 0x080fe200020006ff */
[--C-:B------:R-:W-:Y:S01]  /*f060*/  HADD2.F32 R5, -RZ, R4.reuse.H0_H0 ;  /* 0x20000004ff057230 */ /* 0x100fe20000004100 */
[----:B------:R-:W-:Y:S01]  /*f070*/  F2FP.F16.E4M3.UNPACK_B R11, R11.H1 ;  /* 0x0000000bff0b723e */ /* 0x000fe200030006ff */
[----:B------:R-:W-:Y:S01]  /*f080*/  HADD2.F32 R4, -RZ, R4.H1_H1 ;  /* 0x30000004ff047230 */ /* 0x000fe20000004100 */
[----:B------:R-:W-:-:S02]  /*f090*/  F2FP.F16.E4M3.UNPACK_B R3, R8 ;  /* 0x00000008ff03723e */ /* 0x000fc400020006ff */
[C---:B------:R-:W-:Y:S01]  /*f0a0*/  FFMA.FTZ R38, R5.reuse, R29, -R38 ;  /* 0x0000001d05267223 */ /* 0x040fe20000010826 */
[----:B------:R-:W-:Y:S01]  /*f0b0*/  FFMA.FTZ R40, R5, R35, R40 ;  /* 0x0000002305287223 */ /* 0x000fe20000010028 */
[----:B------:R-:W-:Y:S01]  /*f0c0*/  HADD2.F32 R29, -RZ, R28.H1_H1 ;  /* 0x3000001cff1d7230 */ /* 0x000fe20000004100 */
[----:B------:R-:W-:Y:S01]  /*f0d0*/  F2FP.F16.E4M3.UNPACK_B R8, R8.H1 ;  /* 0x00000008ff08723e */ /* 0x000fe200030006ff */
[----:B------:R-:W-:Y:S01]  /*f0e0*/  HADD2.F32 R35, -RZ, R37.H0_H0 ;  /* 0x20000025ff237230 */ /* 0x000fe20000004100 */
[----:B------:R-:W-:Y:S01]  /*f0f0*/  F2FP.F16.E4M3.UNPACK_B R6, R10 ;  /* 0x0000000aff06723e */ /* 0x000fe200020006ff */
[----:B------:R-:W-:Y:S02]  /*f100*/  HADD2.F32 R28, -RZ, R32.H0_H0 ;  /* 0x20000020ff1c7230 */ /* 0x000fe40000004100 */
[----:B------:R-:W-:Y:S01]  /*f110*/  FMUL.FTZ R20, R20, R29 ;  /* 0x0000001d14147220 */ /* 0x000fe20000410000 */
[----:B------:R-:W-:Y:S02]  /*f120*/  HADD2.F32 R5, -RZ, R9.H0_H0 ;  /* 0x20000009ff057230 */ /* 0x000fe40000004100 */
[----:B------:R-:W-:Y:S01]  /*f130*/  FMUL.FTZ R42, R14, R35 ;  /* 0x000000230e2a7220 */ /* 0x000fe20000410000 */
[----:B------:R-:W-:Y:S01]  /*f140*/  FFMA.FTZ R43, R4, R29, -R43 ;  /* 0x0000001d042b7223 */ /* 0x000fe2000001082b */
[-C--:B------:R-:W-:Y:S01]  /*f150*/  FMUL.FTZ R14, R14, R28.reuse ;  /* 0x0000001c0e0e7220 */ /* 0x080fe20000410000 */
[----:B------:R-:W-:Y:S01]  /*f160*/  F2FP.F16.E4M3.UNPACK_B R29, R41 ;  /* 0x00000029ff1d723e */ /* 0x000fe200020006ff */
[----:B------:R-:W-:Y:S01]  /*f170*/  FFMA.FTZ R45, R4, R33, R20 ;  /* 0x00000021042d7223 */ /* 0x000fe20000010014 */
[C---:B------:R-:W-:Y:S01]  /*f180*/  FFMA.FTZ R42, R5.reuse, R28, -R42 ;  /* 0x0000001c052a7223 */ /* 0x040fe2000001082a */
[----:B------:R-:W-:Y:S01]  /*f190*/  FFMA.FTZ R35, R5, R35, R14 ;  /* 0x0000002305237223 */ /* 0x000fe2000001000e */
[-C--:B------:R-:W-:Y:S01]  /*f1a0*/  F2FP.F16.E4M3.UNPACK_B R14, R34.reuse ;  /* 0x00000022ff0e723e */ /* 0x080fe200020006ff */
[----:B------:R-:W-:Y:S01]  /*f1b0*/  HADD2.F32 R33, -RZ, R29.H0_H0 ;  /* 0x2000001dff217230 */ /* 0x000fe20000004100 */
[----:B------:R-:W-:Y:S01]  /*f1c0*/  F2FP.F16.E4M3.UNPACK_B R41, R41.H1 ;  /* 0x00000029ff29723e */ /* 0x000fe200030006ff */
[----:B------:R-:W-:Y:S01]  /*f1d0*/  HADD2.F32 R5, -RZ, R25.H0_H0 ;  /* 0x20000019ff057230 */ /* 0x000fe20000004100 */
[----:B------:R-:W-:Y:S01]  /*f1e0*/  F2FP.F16.E4M3.UNPACK_B R34, R34.H1 ;  /* 0x00000022ff22723e */ /* 0x000fe200030006ff */
[----:B------:R-:W-:Y:S01]  /*f1f0*/  HADD2.F32 R28, -RZ, R37.H1_H1 ;  /* 0x30000025ff1c7230 */ /* 0x000fe20000004100 */
[----:B------:R-:W-:Y:S01]  /*f200*/  F2FP.F16.E4M3.UNPACK_B R10, R10.H1 ;  /* 0x0000000aff0a723e */ /* 0x000fe200030006ff */
[----:B------:R-:W-:-:S02]  /*f210*/  HADD2.F32 R20, -RZ, R14.H0_H0 ;  /* 0x2000000eff147230 */ /* 0x000fc40000004100 */
[----:B------:R-:W-:Y:S01]  /*f220*/  FMUL.FTZ R47, R5, R33 ;  /* 0x00000021052f7220 */ /* 0x000fe20000410000 */
[----:B------:R-:W-:Y:S02]  /*f230*/  HADD2.F32 R4, -RZ, R7.H0_H0 ;  /* 0x20000007ff047230 */ /* 0x000fe40000004100 */
[----:B------:R-:W-:Y:S01]  /*f240*/  FMUL.FTZ R44, R21, R28 ;  /* 0x0000001c152c7220 */ /* 0x000fe20000410000 */
[----:B------:R-:W-:Y:S02]  /*f250*/  HADD2.F32 R32, -RZ, R32.H1_H1 ;  /* 0x30000020ff207230 */ /* 0x000fe40000004100 */
[-C--:B------:R-:W-:Y:S01]  /*f260*/  FMUL.FTZ R46, R5, R20.reuse ;  /* 0x00000014052e7220 */ /* 0x080fe20000410000 */
[----:B------:R-:W-:Y:S02]  /*f270*/  HADD2.F32 R9, -RZ, R9.H1_H1 ;  /* 0x30000009ff097230 */ /* 0x000fe40000004100 */
        /* <DEDUP_REMOVED lines=8> */
[----:B------:R-:W-:Y:S01]  /*f300*/  FMUL.FTZ R28, R25, R20 ;  /* 0x00000014191c7220 */ /* 0x000fe20000410000 */
[----:B------:R-:W-:-:S02]  /*f310*/  HADD2.F32 R21, -RZ, R41.H0_H0 ;  /* 0x20000029ff157230 */ /* 0x000fc40000004100 */
[-C--:B------:R-:W-:Y:S01]  /*f320*/  FMUL.FTZ R25, R25, R14.reuse ;  /* 0x0000000e19197220 */ /* 0x080fe20000410000 */
[----:B------:R-:W-:Y:S02]  /*f330*/  HADD2.F32 R5, -RZ, R26.H0_H0 ;  /* 0x2000001aff057230 */ /* 0x000fe40000004100 */
[----:B------:R-:W-:Y:S01]  /*f340*/  FFMA.FTZ R46, R4, R33, R46 ;  /* 0x00000021042e7223 */ /* 0x000fe2000001002e */
[----:B------:R-:W-:Y:S02]  /*f350*/  HADD2.F32 R9, -RZ, R34.H0_H0 ;  /* 0x20000022ff097230 */ /* 0x000fe40000004100 */
[C---:B------:R-:W-:Y:S01]  /*f360*/  FFMA.FTZ R48, R7.reuse, R14, -R28 ;  /* 0x0000000e07307223 */ /* 0x040fe2000001081c */
[----:B------:R-:W-:Y:S02]  /*f370*/  HADD2.F32 R41, -RZ, R41.H1_H1 ;  /* 0x30000029ff297230 */ /* 0x000fe40000004100 */
[----:B------:R-:W-:Y:S01]  /*f380*/  FFMA.FTZ R33, R7, R20, R25 ;  /* 0x0000001407217223 */ /* 0x000fe20000010019 */
[----:B------:R-:W-:Y:S01]  /*f390*/  HADD2.F32 R26, -RZ, R26.H1_H1 ;  /* 0x3000001aff1a7230 */ /* 0x000fe20000004100 */
[----:B------:R-:W-:Y:S01]  /*f3a0*/  F2FP.F16.E4M3.UNPACK_B R14, R31.H1 ;  /* 0x0000001fff0e723e */ /* 0x000fe200030006ff */
[----:B------:R-:W-:-:S02]  /*f3b0*/  HADD2.F32 R4, -RZ, R11.H0_H0 ;  /* 0x2000000bff047230 */ /* 0x000fc40000004100 */
[C---:B------:R-:W-:Y:S01]  /*f3c0*/  FMUL.FTZ R29, R5.reuse, R21 ;  /* 0x00000015051d7220 */ /* 0x040fe20000410000 */
[----:B------:R-:W-:Y:S01]  /*f3d0*/  HADD2.F32 R34, -RZ, R34.H1_H1 ;  /* 0x30000022ff227230 */ /* 0x000fe20000004100 */
[----:B------:R-:W-:Y:S01]  /*f3e0*/  F2FP.F16.E4M3.UNPACK_B R7, R27.H1 ;  /* 0x0000001bff07723e */ /* 0x000fe200030006ff */
[----:B------:R-:W-:Y:S01]  /*f3f0*/  FMUL.FTZ R32, R5, R9 ;  /* 0x0000000905207220 */ /* 0x000fe20000410000 */
[----:B------:R-:W-:Y:S02]  /*f400*/  HADD2.F32 R11, -RZ, R11.H1_H1 ;  /* 0x3000000bff0b7230 */ /* 0x000fe40000004100 */
[----:B------:R-:W-:Y:S01]  /*f410*/  FMUL.FTZ R28, R26, R41 ;  /* 0x000000291a1c7220 */ /* 0x000fe20000410000 */
[----:B------:R-:W-:Y:S01]  /*f420*/  FFMA.FTZ R49, R4, R9, -R29 ;  /* 0x0000000904317223 */ /* 0x000fe2000001081d */
[----:B------:R-:W-:Y:S02]  /*f430*/  HADD2.F32 R20, -RZ, R14.H0_H0 ;  /* 0x2000000eff147230 */ /* 0x000fe40000004100 */
[----:B------:R-:W-:Y:S01]  /*f440*/  FMUL.FTZ R26, R26, R34 ;  /* 0x000000221a1a7220 */ /* 0x000fe20000410000 */
[----:B------:R-:W-:-:S02]  /*f450*/  HADD2.F32 R5, -RZ, R12.H0_H0 ;  /* 0x2000000cff057230 */ /* 0x000fc40000004100 */
[----:B------:R-:W-:Y:S01]  /*f460*/  FFMA.FTZ R50, R4, R21, R32 ;  /* 0x0000001504327223 */ /* 0x000fe20000010020 */
[--C-:B------:R-:W-:Y:S02]  /*f470*/  HADD2.F32 R9, -RZ, R7.reuse.H0_H0 ;  /* 0x20000007ff097230 */ /* 0x100fe40000004100 */
[C---:B------:R-:W-:Y:S01]  /*f480*/  FFMA.FTZ R34, R11.reuse, R34, -R28 ;  /* 0x000000220b227223 */ /* 0x040fe2000001081c */
[----:B------:R-:W-:Y:S02]  /*f490*/  HADD2.F32 R4, -RZ, R8.H0_H0 ;  /* 0x20000008ff047230 */ /* 0x000fe40000004100 */
[----:B------:R-:W-:Y:S01]  /*f4a0*/  FFMA.FTZ R41, R11, R41, R26 ;  /* 0x000000290b297223 */ /* 0x000fe2000001001a */
[C---:B------:R-:W-:Y:S01]  /*f4b0*/  FMUL.FTZ R21, R5.reuse, R20 ;  /* 0x0000001405157220 */ /* 0x040fe20000410000 */
[----:B------:R-:W-:Y:S02]  /*f4c0*/  HADD2.F32 R11, -RZ, R14.H1_H1 ;  /* 0x3000000eff0b7230 */ /* 0x000fe40000004100 */
[----:B------:R-:W-:Y:S01]  /*f4d0*/  FMUL.FTZ R5, R5, R9 ;  /* 0x0000000905057220 */ /* 0x000fe20000410000 */
[----:B------:R-:W-:Y:S01]  /*f4e0*/  HADD2.F32 R12, -RZ, R12.H1_H1 ;  /* 0x3000000cff0c7230 */ /* 0x000fe20000004100 */
[----:B------:R-:W-:Y:S01]  /*f4f0*/  F2FP.F16.E4M3.UNPACK_B R31, R31 ;  /* 0x0000001fff1f723e */ /* 0x000fe200020006ff */
[----:B------:R-:W-:-:S02]  /*f500*/  HADD2.F32 R7, -RZ, R7.H1_H1 ;  /* 0x30000007ff077230 */ /* 0x000fc40000004100 */
[C---:B------:R-:W-:Y:S01]  /*f510*/  FFMA.FTZ R25, R4.reuse, R9, -R21 ;  /* 0x0000000904197223 */ /* 0x040fe20000010815 */
[----:B------:R-:W-:Y:S02]  /*f520*/  HADD2.F32 R8, -RZ, R8.H1_H1 ;  /* 0x30000008ff087230 */ /* 0x000fe40000004100 */
[----:B------:R-:W-:Y:S01]  /*f530*/  FFMA.FTZ R28, R4, R20, R5 ;  /* 0x00000014041c7223 */ /* 0x000fe20000010005 */
[----:B------:R-:W-:Y:S01]  /*f540*/  F2FP.F16.E4M3.UNPACK_B R27, R27 ;  /* 0x0000001bff1b723e */ /* 0x000fe200020006ff */
[C---:B------:R-:W-:Y:S01]  /*f550*/  FMUL.FTZ R21, R12.reuse, R11 ;  /* 0x0000000b0c157220 */ /* 0x040fe20000410000 */
[-C--:B------:R-:W-:Y:S01]  /*f560*/  FMUL.FTZ R12, R12, R7.reuse ;  /* 0x000000070c0c7220 */ /* 0x080fe20000410000 */
[----:B------:R-:W-:Y:S01]  /*f570*/  HADD2.F32 R9, -RZ, R31.H0_H0 ;  /* 0x2000001fff097230 */ /* 0x000fe20000004100 */
[----:B------:R-:W-:Y:S01]  /*f580*/  F2FP.SATFINITE.E4M3.F32.PACK_AB_MERGE_C R41, R41, R50, RZ ;  /* 0x000000322929723e */ /* 0x000fe200048070ff */
[----:B------:R-:W-:Y:S02]  /*f590*/  HADD2.F32 R5, -RZ, R13.H0_H0 ;  /* 0x2000000dff057230 */ /* 0x000fe40000004100 */
[C---:B------:R-:W-:Y:S01]  /*f5a0*/  FFMA.FTZ R32, R8.reuse, R7, -R21 ;  /* 0x0000000708207223 */ /* 0x040fe20000010815 */
[----:B------:R-:W-:Y:S01]  /*f5b0*/  FFMA.FTZ R29, R8, R11, R12 ;  /* 0x0000000b081d7223 */ /* 0x000fe2000001000c */
[----:B------:R-:W-:-:S02]  /*f5c0*/  HADD2.F32 R7, -RZ, R27.H0_H0 ;  /* 0x2000001bff077230 */ /* 0x000fc40000004100 */
[----:B------:R-:W-:Y:S02]  /*f5d0*/  HADD2.F32 R4, -RZ, R3.H0_H0 ;  /* 0x20000003ff047230 */ /* 0x000fe40000004100 */
[C---:B------:R-:W-:Y:S01]  /*f5e0*/  FMUL.FTZ R11, R5.reuse, R9 ;  /* 0x00000009050b7220 */ /* 0x040fe20000410000 */
[----:B------:R-:W-:Y:S02]  /*f5f0*/  HADD2.F32 R12, -RZ, R31.H1_H1 ;  /* 0x3000001fff0c7230 */ /* 0x000fe40000004100 */
[-C--:B------:R-:W-:Y:S01]  /*f600*/  FMUL.FTZ R5, R5, R7.reuse ;  /* 0x0000000705057220 */ /* 0x080fe20000410000 */
[----:B------:R-:W-:Y:S02]  /*f610*/  HADD2.F32 R13, -RZ, R13.H1_H1 ;  /* 0x3000000dff0d7230 */ /* 0x000fe40000004100 */
[----:B------:R-:W-:Y:S01]  /*f620*/  FFMA.FTZ R14, R4, R7, -R11 ;  /* 0x00000007040e7223 */ /* 0x000fe2000001080b */
[----:B------:R-:W-:Y:S01]  /*f630*/  HADD2.F32 R8, -RZ, R27.H1_H1 ;  /* 0x3000001bff087230 */ /* 0x000fe20000004100 */
[----:B------:R-:W-:Y:S01]  /*f640*/  F2FP.F16.E4M3.UNPACK_B R11, R39.H1 ;  /* 0x00000027ff0b723e */ /* 0x000fe200030006ff */
[----:B------:R-:W-:-:S02]  /*f650*/  HADD2.F32 R3, -RZ, R3.H1_H1 ;  /* 0x30000003ff037230 */ /* 0x000fc40000004100 */
[C---:B------:R-:W-:Y:S01]  /*f660*/  FMUL.FTZ R26, R13.reuse, R12 ;  /* 0x0000000c0d1a7220 */ /* 0x040fe20000410000 */
[----:B------:R-:W-:Y:S01]  /*f670*/  FFMA.FTZ R20, R4, R9, R5 ;  /* 0x0000000904147223 */ /* 0x000fe20000010005 */
[----:B------:R-:W-:Y:S01]  /*f680*/  FMUL.FTZ R7, R13, R8 ;  /* 0x000000080d077220 */ /* 0x000fe20000410000 */
[----:B------:R-:W-:Y:S01]  /*f690*/  F2FP.F16.E4M3.UNPACK_B R5, R30.H1 ;  /* 0x0000001eff05723e */ /* 0x000fe200030006ff */
[C---:B------:R-:W-:Y:S01]  /*f6a0*/  FFMA.FTZ R13, R3.reuse, R8, -R26 ;  /* 0x00000008030d7223 */ /* 0x040fe2000001081a */
[----:B------:R-:W-:Y:S02]  /*f6b0*/  HADD2.F32 R8, -RZ, R11.H0_H0 ;  /* 0x2000000bff087230 */ /* 0x000fe40000004100 */
[----:B------:R-:W-:Y:S01]  /*f6c0*/  FFMA.FTZ R21, R3, R12, R7 ;  /* 0x0000000c03157223 */ /* 0x000fe20000010007 */
        /* <DEDUP_REMOVED lines=11> */
[----:B------:R-:W-:Y:S02]  /*f780*/  HADD2.F32 R10, -RZ, R10.H1_H1 ;  /* 0x3000000aff0a7230 */ /* 0x000fe40000004100 */
[C---:B------:R-:W-:Y:S01]  /*f790*/  FMUL.FTZ R7, R24.reuse, R11 ;  /* 0x0000000b18077220 */ /* 0x040fe20000410000 */
[----:B------:R-:W-:Y:S01]  /*f7a0*/  FMUL.FTZ R12, R24, R5 ;  /* 0x00000005180c7220 */ /* 0x000fe20000410000 */
[----:B------:R-:W-:-:S02]  /*f7b0*/  FFMA.FTZ R24, R3, R8, R4 ;  /* 0x0000000803187223 */ /* 0x000fc40000010004 */
[C---:B------:R-:W-:Y:S01]  /*f7c0*/  FFMA.FTZ R27, R10.reuse, R5, -R7 ;  /* 0x000000050a1b7223 */ /* 0x040fe20000010807 */
[--C-:B------:R-:W-:Y:S02]  /*f7d0*/  HADD2.F32 R5, -RZ, R30.reuse.H0_H0 ;  /* 0x2000001eff057230 */ /* 0x100fe40000004100 */
[----:B------:R-:W-:Y:S01]  /*f7e0*/  FFMA.FTZ R11, R10, R11, R12 ;  /* 0x0000000b0a0b7223 */ /* 0x000fe2000001000c */
[----:B------:R-:W-:Y:S02]  /*f7f0*/  HADD2.F32 R7, -RZ, R39.H0_H0 ;  /* 0x20000027ff077230 */ /* 0x000fe40000004100 */
[----:B------:R-:W-:Y:S02]  /*f800*/  HADD2.F32 R4, -RZ, R15.H0_H0 ;  /* 0x2000000fff047230 */ /* 0x000fe40000004100 */
[----:B------:R-:W-:Y:S01]  /*f810*/  HADD2.F32 R30, -RZ, R30.H1_H1 ;  /* 0x3000001eff1e7230 */ /* 0x000fe20000004100 */
[----:B------:R-:W-:Y:S01]  /*f820*/  F2FP.SATFINITE.E4M3.F32.PACK_AB_MERGE_C R24, R11, R24, RZ ;  /* 0x000000180b18723e */ /* 0x000fe200048070ff */
[----:B------:R-:W-:-:S02]  /*f830*/  HADD2.F32 R39, -RZ, R39.H1_H1 ;  /* 0x30000027ff277230 */ /* 0x000fc40000004100 */
[C---:B------:R-:W-:Y:S01]  /*f840*/  FMUL.FTZ R8, R4.reuse, R7 ;  /* 0x0000000704087220 */ /* 0x040fe20000410000 */
[----:B------:R-:W-:Y:S02]  /*f850*/  HADD2.F32 R15, -RZ, R15.H1_H1 ;  /* 0x3000000fff0f7230 */ /* 0x000fe40000004100 */
[----:B------:R-:W-:Y:S01]  /*f860*/  FMUL.FTZ R4, R4, R5 ;  /* 0x0000000504047220 */ /* 0x000fe20000410000 */
[--C-:B------:R-:W-:Y:S01]  /*f870*/  HADD2.F32 R3, -RZ, R6.reuse.H0_H0 ;  /* 0x20000006ff037230 */ /* 0x100fe20000004100 */
[----:B------:R-:W-:Y:S01]  /*f880*/  F2FP.SATFINITE.E4M3.F32.PACK_AB_MERGE_C R11, R33, R46, R41 ;  /* 0x0000002e210b723e */ /* 0x000fe20004807029 */
[----:B------:R-:W-:Y:S02]  /*f890*/  HADD2.F32 R6, -RZ, R6.H1_H1 ;  /* 0x30000006ff067230 */ /* 0x000fe40000004100 */
[C---:B------:R-:W-:Y:S01]  /*f8a0*/  FMUL.FTZ R9, R15.reuse, R39 ;  /* 0x000000270f097220 */ /* 0x040fe20000410000 */
        /* <DEDUP_REMOVED lines=20> */
.L_x_7180:
[----:B------:R-:W-:Y:S05]  /*f9f0*/  BSYNC B0 ;  /* 0x0000000000007941 */ /* 0x000fea0003800000 */
.L_x_7166:
        /* <DEDUP_REMOVED lines=8> */
.L_x_7163:
[----:B0123--:R-:W-:Y:S01]  /*fa80*/  IMAD.U32 R0, RZ, RZ, UR41 ;  /* 0x00000029ff007e24 */ /* 0x00ffe2000f8e00ff */
[----:B------:R-:W-:-:S04]  /*fa90*/  LOP3.LUT R16, R16, 0xfffff7ff, RZ, 0xc0, !PT ;  /* 0xfffff7ff10107812 */ /* 0x000fc800078ec0ff */
[----:B------:R-:W-:-:S13]  /*faa0*/  ISETP.NE.AND P0, PT, R0, 0x3, PT ;  /* 0x000000030000780c */ /* 0x000fda0003f05270 */
[----:B------:R-:W-:Y:S01]  /*fab0*/  @P0 LOP3.LUT R16, R16, 0x800, RZ, 0xfc, !PT ;  /* 0x0000080010100812 */ /* 0x000fe200078efcff */
[----:B------:R-:W-:Y:S06]  /*fac0*/  @!P0 BRA `(.L_x_7190) ;  /* 0x0000000000048947 */ /* 0x000fec0003800000 */
[----:B------:R-:W-:Y:S01]  /*fad0*/  BPT.TRAP 0x1 ;  /* 0x000000040000795c */ /* 0x000fe20000300000 */
.L_x_7190:
[----:B-----5:R-:W-:Y:S01]  /*fae0*/  IMAD R20, R211, 0x8, R17 ;  /* 0x00000008d3147824 */ /* 0x020fe200078e0211 */
[----:B------:R-:W-:-:S04]  /*faf0*/  SHF.L.U32 R3, R210, 0x1f, RZ ;  /* 0x0000001fd2037819 */ /* 0x000fc800000006ff */
[----:B------:R0:W1:Y:S01]  /*fb00*/  SYNCS.PHASECHK.TRANS64.TRYWAIT P1, [R20+URZ+0x28830], R3 ;  /* 0x02883003140075a7 */ /* 0x000062000802017f */
[----:B------:R-:W-:Y:S05]  /*fb10*/  @!P0 BRA `(.L_x_7191) ;  /* 0x0000000000048947 */ /* 0x000fea0003800000 */
[----:B------:R-:W-:Y:S01]  /*fb20*/  BPT.TRAP 0x1 ;  /* 0x000000040000795c */ /* 0x000fe20000300000 */
.L_x_7191:
[----:B------:R-:W2:Y:S02]  /*fb30*/  S2R R0, SR_TID.X ;  /* 0x0000000000007919 */ /* 0x000ea40000002100 */
[----:B--2---:R-:W-:-:S04]  /*fb40*/  LOP3.LUT R0, R0, 0x7f, RZ, 0xc0, !PT ;  /* 0x0000007f00007812 */ /* 0x004fc800078ec0ff */
[----:B------:R-:W-:Y:S01]  /*fb50*/  ISETP.NE.AND P0, PT, R0, RZ, PT ;  /* 0x000000ff0000720c */ /* 0x000fe20003f05270 */
[----:B-1----:R-:W-:-:S12]  /*fb60*/  @P1 BRA `(.L_x_7192) ;  /* 0x0000000000081947 */ /* 0x002fd80003800000 */
[----:B------:R-:W1:Y:S02]  /*fb70*/  SYNCS.PHASECHK.TRANS64.TRYWAIT P1, [R20+URZ+0x28830], R3 ;  /* 0x02883003140075a7 */ /* 0x000e64000802017f */
[----:B-1----:R-:W-:Y:S05]  /*fb80*/  @!P1 BRA `(.L_x_7193) ;  /* 0x000001e800cc9947 */ /* 0x002fea0003800000 */
.L_x_7192:
[----:B------:R-:W-:Y:S05]  /*fb90*/  WARPSYNC.ALL ;  /* 0x0000000000007948 */ /* 0x000fea0003800000 */
[----:B------:R-:W-:Y:S01]  /*fba0*/  VIADD R0, R17, 0x1c400 ;  /* 0x0001c40011007836 */ /* 0x000fe20000000000 */
[----:B------:R-:W-:Y:S01]  /*fbb0*/  LOP3.LUT R6, R36, 0x10000, RZ, 0xfc, !PT ;  /* 0x0001000024067812 */ /* 0x000fe200078efcff */
[----:B------:R-:W-:Y:S01]  /*fbc0*/  IMAD.MOV.U32 R7, RZ, RZ, 0x40000040 ;  /* 0x40000040ff077424 */ /* 0x000fe200078e00ff */
[----:B------:R-:W-:Y:S01]  /*fbd0*/  WARPGROUP.ARRIVE ;  /* 0x00000000000079c5 */ /* 0x000fe20000000000 */
[----:B------:R-:W-:Y:S01]  /*fbe0*/  IMAD.MOV.U32 R15, RZ, RZ, 0x40000040 ;  /* 0x40000040ff0f7424 */ /* 0x000fe200078e00ff */
[----:B------:R-:W-:Y:S01]  /*fbf0*/  SHF.R.U32.HI R0, RZ, 0x4, R0 ;  /* 0x00000004ff007819 */ /* 0x000fe20000011600 */
[C---:B------:R-:W-:Y:S01]  /*fc00*/  VIADD R12, R6.reuse, 0x2 ;  /* 0x00000002060c7836 */ /* 0x040fe20000000000 */
[----:B------:R-:W-:Y:S01]  /*fc10*/  R2UR UR4, R6 ;  /* 0x00000000060472ca */ /* 0x000fe200000e0000 */
[----:B------:R-:W-:Y:S01]  /*fc20*/  IMAD.MOV.U32 R13, RZ, RZ, 0x40000040 ;  /* 0x40000040ff0d7424 */ /* 0x000fe200078e00ff */
[----:B------:R-:W-:Y:S01]  /*fc30*/  LOP3.LUT R0, R0, 0x3fff, RZ, 0xc0, !PT ;  /* 0x00003fff00007812 */ /* 0x000fe200078ec0ff */
[----:B------:R-:W-:Y:S01]  /*fc40*/  IMAD.MOV.U32 R9, RZ, RZ, 0x40000040 ;  /* 0x40000040ff097424 */ /* 0x000fe200078e00ff */
[----:B------:R-:W-:Y:S01]  /*fc50*/  R2UR UR5, R7 ;  /* 0x00000000070572ca */ /* 0x000fe200000e0000 */
[----:B------:R-:W-:Y:S01]  /*fc60*/  VIADD R10, R6, 0x4 ;  /* 0x00000004060a7836 */ /* 0x000fe20000000000 */
[----:B------:R-:W-:Y:S01]  /*fc70*/  LOP3.LUT R5, R0, 0x10000, RZ, 0xfc, !PT ;  /* 0x0001000000057812 */ /* 0x000fe200078efcff */
[----:B------:R-:W-:Y:S01]  /*fc80*/  IMAD.MOV.U32 R11, RZ, RZ, 0x40000040 ;  /* 0x40000040ff0b7424 */ /* 0x000fe200078e00ff */
[----:B------:R-:W-:Y:S01]  /*fc90*/  R2UR UR7, R15 ;  /* 0x000000000f0772ca */ /* 0x000fe200000e0000 */
[----:B------:R-:W-:Y:S01]  /*fca0*/  IMAD.MOV.U32 R15, RZ, RZ, 0x40000040 ;  /* 0x40000040ff0f7424 */ /* 0x000fe200078e00ff */
[----:B------:R-:W2:Y:S01]  /*fcb0*/  LDC R232, c[0x0][0x448] ;  /* 0x00011200ffe87b82 */ /* 0x000ea20000000800 */
[----:B------:R-:W-:Y:S01]  /*fcc0*/  IMAD R14, R211, 0x600, R5 ;  /* 0x00000600d30e7824 */ /* 0x000fe200078e0205 */
[----:B------:R-:W-:Y:S01]  /*fcd0*/  LOP3.LUT R16, R16, 0xffffdfff, RZ, 0xc0, !PT ;  /* 0xffffdfff10107812 */ /* 0x000fe200078ec0ff */
[----:B01----:R-:W-:Y:S01]  /*fce0*/  @!P0 VIADD R20, R20, 0x28840 ;  /* 0x0002884014148836 */ /* 0x003fe20000000000 */
[----:B------:R-:W-:Y:S01]  /*fcf0*/  ULDC UR27, c[0x0][0x9dc] ;  /* 0x00027700001b7ab9 */ /* 0x000fe20000000800 */
[C---:B------:R-:W-:Y:S01]  /*fd00*/  VIADD R8, R14.reuse, 0x2 ;  /* 0x000000020e087836 */ /* 0x040fe20000000000 */
[----:B------:R-:W-:Y:S01]  /*fd10*/  R2UR UR6, R14 ;  /* 0x000000000e0672ca */ /* 0x000fe200000e0000 */
[----:B------:R-:W-:Y:S01]  /*fd20*/  ULOP3.LUT UR27, URZ, UR27, URZ, 0x33, !UPT ;  /* 0x0000001b3f1b7292 */ /* 0x000fe2000f8e333f */
[----:B------:R-:W-:-:S11]  /*fd30*/  @!P0 PRMT R20, RZ, 0x654, R20 ;  /* 0x00000654ff148816 */ /* 0x000fd60000000014 */
[----:B------:R-:W-:Y:S01]  /*fd40*/  QGMMA.64x192x32.F32.E4M3.E4M3 R24, gdesc[UR4], RZ, !UPT, gsb0 ;  /* 0x02e00000041879f3 */ /* 0x000fe2000c0008ff */
[----:B------:R-:W-:Y:S02]  /*fd50*/  R2UR UR4, R12 ;  /* 0x000000000c0472ca */ /* 0x000fe400000e0000 */
[----:B------:R-:W-:Y:S02]  /*fd60*/  R2UR UR5, R13 ;  /* 0x000000000d0572ca */ /* 0x000fe400000e0000 */
[----:B------:R-:W-:Y:S01]  /*fd70*/  R2UR UR6, R8 ;  /* 0x00000000080672ca */ /* 0x000fe200000e0000 */
[----:B------:R-:W-:Y:S01]  /*fd80*/  VIADD R8, R14, 0x4 ;  /* 0x000000040e087836 */ /* 0x000fe20000000000 */
[----:B------:R-:W-:Y:S01]  /*fd90*/  R2UR UR7, R9 ;  /* 0x00000000090772ca */ /* 0x000fe200000e0000 */
[----:B------:R-:W-:Y:S01]  /*fda0*/  IMAD.MOV.U32 R9, RZ, RZ, 0x40000040 ;  /* 0x40000040ff097424 */ /* 0x000fe200078e00ff */
[----:B--2---:R-:W-:Y:S01]  /*fdb0*/  ISETP.NE.AND P1, PT, R232, 0x1, PT ;  /* 0x00000001e800780c */ /* 0x004fe20003f25270 */
[----:B------:R-:W-:-:S12]  /*fdc0*/  VIADD R14, R14, 0x6 ;  /* 0x000000060e0e7836 */ /* 0x000fd80000000000 */
[----:B------:R-:W-:-:S04]  /*fdd0*/  @P1 LOP3.LUT R16, R16, 0x2000, RZ, 0xfc, !PT ;  /* 0x0000200010101812 */ /* 0x000fc800078efcff */
[----:B------:R-:W-:Y:S01]  /*fde0*/  LOP3.LUT R16, R16, 0xffffefff, RZ, 0xc0, !PT ;  /* 0xffffefff10107812 */ /* 0x000fe200078ec0ff */
[----:B------:R-:W-:Y:S02]  /*fdf0*/  WARPGROUP.DEPBAR.LE gsb0, 0x0 ;  /* 0x00008000000079c5 */ /* 0x000fe40000010000 */
[----:B------:R-:W-:-:S06]  /*fe00*/  WARPGROUP.ARRIVE ;  /* 0x00000000000079c5 */ /* 0x000fcc0000000000 */
[----:B------:R-:W-:Y:S01]  /*fe10*/  QGMMA.64x192x32.F32.E4M3.E4M3 R24, gdesc[UR4], R24, gsb0 ;  /* 0x02e00000041879f3 */ /* 0x000fe20008000818 */
[----:B------:R-:W-:Y:S02]  /*fe20*/  R2UR UR4, R10 ;  /* 0x000000000a0472ca */ /* 0x000fe400000e0000 */
[----:B------:R-:W-:Y:S02]  /*fe30*/  R2UR UR5, R11 ;  /* 0x000000000b0572ca */ /* 0x000fe400000e0000 */
[----:B------:R-:W-:Y:S01]  /*fe40*/  R2UR UR6, R8 ;  /* 0x00000000080672ca */ /* 0x000fe200000e0000 */
[----:B------:R-:W-:Y:S01]  /*fe50*/  VIADD R8, R6, 0x6 ;  /* 0x0000000606087836 */ /* 0x000fe20000000000 */
[----:B------:R-:W-:Y:S01]  /*fe60*/  R2UR UR7, R9 ;  /* 0x00000000090772ca */ /* 0x000fe200000e0000 */
[----:B------:R-:W-:Y:S01]  /*fe70*/  IMAD.MOV.U32 R9, RZ, RZ, 0x40000040 ;  /* 0x40000040ff097424 */ /* 0x000fe200078e00ff */
[----:B------:R-:W-:Y:S02]  /*fe80*/  WARPGROUP.DEPBAR.LE gsb0, 0x0 ;  /* 0x00008000000079c5 */ /* 0x000fe40000010000 */
[----:B------:R-:W-:-:S09]  /*fe90*/  WARPGROUP.ARRIVE ;  /* 0x00000000000079c5 */ /* 0x000fd20000000000 */
[----:B------:R-:W-:Y:S01]  /*fea0*/  QGMMA.64x192x32.F32.E4M3.E4M3 R24, gdesc[UR4], R24, gsb0 ;  /* 0x02e00000041879f3 */ /* 0x000fe20008000818 */
[----:B------:R-:W-:Y:S02]  /*feb0*/  R2UR UR4, R8 ;  /* 0x00000000080472ca */ /* 0x000fe400000e0000 */
[----:B------:R-:W-:Y:S02]  /*fec0*/  R2UR UR5, R9 ;  /* 0x00000000090572ca */ /* 0x000fe400000e0000 */
[----:B------:R-:W-:Y:S02]  /*fed0*/  R2UR UR6, R14 ;  /* 0x000000000e0672ca */ /* 0x000fe400000e0000 */
[----:B------:R-:W-:Y:S01]  /*fee0*/  R2UR UR7, R15 ;  /* 0x000000000f0772ca */ /* 0x000fe200000e0000 */
[----:B------:R-:W0:Y:S08]  /*fef0*/  @P1 LDC R14, c[0x0][0x44c] ;  /* 0x00011300ff0e1b82 */ /* 0x000e300000000800 */
[----:B------:R-:W1:Y:S01]  /*ff00*/  @P1 LDC R15, c[0x0][0x450] ;  /* 0x00011400ff0f1b82 */ /* 0x000e620000000800 */
[----:B------:R-:W-:-:S02]  /*ff10*/  WARPGROUP.DEPBAR.LE gsb0, 0x0 ;  /* 0x00008000000079c5 */ /* 0x000fc40000010000 */
[----:B------:R-:W-:-:S06]  /*ff20*/  WARPGROUP.ARRIVE ;  /* 0x00000000000079c5 */ /* 0x000fcc0000000000 */
[----:B------:R-:W-:Y:S03]  /*ff30*/  QGMMA.64x192x32.F32.E4M3.E4M3 R24, gdesc[UR4], R24, gsb0 ;  /* 0x02e00000041879f3 */ /* 0x000fe60008000818 */
        /* <DEDUP_REMOVED lines=16> */
[----:B------:R-:W-:-:S02]  /*10040*/  IMAD.IADD R101, R224, 0x1, R217 ;  /* 0x00000001e0657824 */ /* 0x000fc400078e02d9 */
        /* <DEDUP_REMOVED lines=46> */
[----:B------:R-:W-:Y:S01]  /*10330*/  FMUL.FTZ R76, R2, R83 ;  /* 0x00000053024c7220 */ /* 0x000fe20000410000 */
[----:B------:R-:W-:-:S02]  /*10340*/  IMAD.MOV.U32 R114, RZ, RZ, -0xc0 ;  /* 0xffffff40ff727424 */ /* 0x000fc400078e00ff */
        /* <DEDUP_REMOVED lines=41> */
[----:B------:R0:W-:Y:S01]  /*105e0*/  @!P0 SYNCS.ARRIVE.TRANS64.RED.A1T0 RZ, [R20+URZ], RZ ;  /* 0x000000ff14ff89a7 */ /* 0x0001e2000810043f */
[----:B------:R-:W2:Y:S01]  /*105f0*/  MUFU.TANH R4, R4 ;  /* 0x0000000400047308 */ /* 0x000ea20000002400 */
[----:B------:R-:W-:Y:S01]  /*10600*/  VIADD R114, R114, 0xffffffff ;  /* 0xffffffff72727836 */ /* 0x000fe20000000000 */
[----:B------:R-:W-:Y:S01]  /*10610*/  IADD3 R21, -R214, R102, R215 ;  /* 0x00000066d6157210 */ /* 0x000fe20007ffe1d7 */
[----:B------:R-:W-:-:S02]  /*10620*/  VIADD R102, R102, 0xffffffff ;  /* 0xffffffff66667836 */ /* 0x000fc40000000000 */
[----:B0-----:R-:W-:-:S03]  /*10630*/  IMAD R20, R121, -0xc0, R215 ;  /* 0xffffff4079147824 */ /* 0x001fc600078e02d7 */
[----:B------:R-:W0:Y:S01]  /*10640*/  MUFU.TANH R122, R122 ;  /* 0x0000007a007a7308 */ /* 0x000e220000002400 */
[C---:B------:R-:W-:Y:S02]  /*10650*/  IMAD.IADD R110, R21.reuse, 0x1, R14 ;  /* 0x00000001156e7824 */ /* 0x040fe400078e020e */
[----:B------:R-:W-:Y:S01]  /*10660*/  VIADD R20, R20, 0xc0 ;  /* 0x000000c014147836 */ /* 0x000fe20000000000 */
[----:B------:R-:W-:Y:S01]  /*10670*/  @P1 LOP3.LUT R16, R16, 0x1000, RZ, 0xfc, !PT ;  /* 0x0000100010101812 */ /* 0x000fe200078efcff */
[----:B------:R-:W-:Y:S02]  /*10680*/  VIADD R107, R21, UR27 ;  /* 0x0000001b156b7c36 */ /* 0x000fe40008000000 */
[----:B------:R-:W-:Y:S01]  /*10690*/  IMAD R111, R219, -0x2, R20 ;  /* 0xfffffffedb6f7824 */ /* 0x000fe200078e0214 */
[----:B------:R-:W3:Y:S01]  /*106a0*/  MUFU.TANH R0, R0 ;  /* 0x0000000000007308 */ /* 0x000ee20000002400 */
[----:B-1----:R-:W-:-:S03]  /*106b0*/  IMAD.IADD R113, R107, 0x1, R116 ;  /* 0x000000016b717824 */ /* 0x002fc600078e0274 */
[----:B------:R-:W-:-:S04]  /*106c0*/  VIADDMNMX R112, R116, R110, R111, PT ;  /* 0x0000006e74707246 */ /* 0x000fc8000380016f */
        /* <DEDUP_REMOVED lines=105> */
.L_x_7196:
[----:B------:R-:W-:-:S13]  /*10d60*/  ISETP.NE.AND P1, PT, R15, 0x1, PT ;  /* 0x000000010f00780c */ /* 0x000fda0003f25270 */
[----:B------:R-:W1:Y:S02]  /*10d70*/  @P1 LDC.64 R20, c[0x0][0x9e8] ;  /* 0x00027a00ff141b82 */ /* 0x000e640000000a00 */
[----:B-1----:R-:W-:-:S05]  /*10d80*/  @P1 IMAD.HI.U32 R20, R115, R20, RZ ;  /* 0x0000001473141227 */ /* 0x002fca00078e00ff */
[----:B------:R-:W-:-:S07]  /*10d90*/  @P1 SHF.R.U32.HI R115, RZ, R21, R20 ;  /* 0x00000015ff731219 */ /* 0x000fce0000011614 */
.L_x_7197:
[----:B------:R-:W-:Y:S05]  /*10da0*/  BSYNC B0 ;  /* 0x0000000000007941 */ /* 0x000fea0003800000 */
.L_x_7195:
[----:B------:R-:W-:-:S05]  /*10db0*/  IMAD R20, R115, R15, R102 ;  /* 0x0000000f73147224 */ /* 0x000fca00078e0266 */
[----:B------:R-:W-:Y:S02]  /*10dc0*/  VIMNMX R113, R113, R20, !PT ;  /* 0x0000001471717248 */ /* 0x000fe40007fe0100 */
[----:B------:R-:W-:-:S07]  /*10dd0*/  VIADDMNMX R112, R20, R15, R112, PT ;  /* 0x0000000f14707246 */ /* 0x000fce0003800170 */
.L_x_7194:
[C---:B------:R-:W-:Y:S01]  /*10de0*/  ISETP.GE.AND P1, PT, R114.reuse, 0x2, PT ;  /* 0x000000027200780c */ /* 0x040fe20003f26270 */
[----:B------:R-:W1:Y:S01]  /*10df0*/  SHFL.IDX PT, R20, R101, 0x1, 0x1c1f ;  /* 0x003c1f0065147f89 */ /* 0x000e6200000e0000 */
[----:B------:R-:W-:Y:S02]  /*10e00*/  ISETP.GE.AND P4, PT, R114, 0xa, PT ;  /* 0x0000000a7200780c */ /* 0x000fe40003f86270 */
[----:B------:R-:W-:Y:S02]  /*10e10*/  ISETP.GT.AND P2, PT, R113, 0x1, !P1 ;  /* 0x000000017100780c */ /* 0x000fe40004f44270 */
[----:B------:R-:W-:Y:S02]  /*10e20*/  P2R R143, PR, RZ, 0x10 ;  /* 0x00000010ff8f7803 */ /* 0x000fe40000000000 */
[----:B------:R-:W-:Y:S02]  /*10e30*/  ISETP.LT.OR P2, PT, R112, 0x2, P2 ;  /* 0x000000027000780c */ /* 0x000fe40001741670 */
[----:B------:R-:W-:-:S02]  /*10e40*/  ISETP.GE.AND P6, PT, R114, 0xb2, PT ;  /* 0x000000b27200780c */ /* 0x000fc40003fc6270 */
[----:B0-----:R-:W-:Y:S02]  /*10e50*/  FSEL R122, R122, -INF , !P2 ;  /* 0xff8000007a7a7808 */ /* 0x001fe40005000000 */
[----:B------:R-:W-:-:S04]  /*10e60*/  ISETP.GE.AND P2, PT, R114, 0x9, PT ;  /* 0x000000097200780c */ /* 0x000fc80003f46270 */
[----:B------:R-:W-:-:S04]  /*10e70*/  ISETP.GT.AND P3, PT, R113, 0x8, !P2 ;  /* 0x000000087100780c */ /* 0x000fc80005764270 */
[----:B------:R-:W-:Y:S02]  /*10e80*/  ISETP.LT.OR P3, PT, R112, 0x9, P3 ;  /* 0x000000097000780c */ /* 0x000fe40001f61670 */
[----:B-1----:R-:W-:Y:S01]  /*10e90*/  VIADDMNMX R110, R20, R110, R111, PT ;  /* 0x0000006e146e7246 */ /* 0x002fe2000380016f */
[----:B------:R-:W-:Y:S01]  /*10ea0*/  IMAD.IADD R107, R107, 0x1, R20 ;  /* 0x000000016b6b7824 */ /* 0x000fe200078e0214 */
        /* <DEDUP_REMOVED lines=16> */
[C---:B------:R-:W-:Y:S02]  /*10fb0*/  ISETP.GT.AND P3, PT, R113.reuse, 0x18, !P4 ;  /* 0x000000187100780c */ /* 0x040fe40006764270 */
[----:B------:R-:W-:Y:S02]  /*10fc0*/  ISETP.GE.AND P4, PT, R114, 0x1a, PT ;  /* 0x0000001a7200780c */ /* 0x000fe40003f86270 */
[----:B------:R-:W-:Y:S02]  /*10fd0*/  ISETP.LT.OR P3, PT, R112, 0x19, P3 ;  /* 0x000000197000780c */ /* 0x000fe40001f61670 */
[----:B------:R-:W-:Y:S02]  /*10fe0*/  P2R R138, PR, RZ, 0x10 ;  /* 0x00000010ff8a7803 */ /* 0x000fe40000000000 */
[----:B------:R-:W-:Y:S02]  /*10ff0*/  FSEL R36, R36, -INF , !P3 ;  /* 0xff80000024247808 */ /* 0x000fe40005800000 */
[----:B------:R-:W-:-:S02]  /*11000*/  ISETP.GT.AND P3, PT, R113, 0x19, !P4 ;  /* 0x000000197100780c */ /* 0x000fc40006764270 */
[----:B------:R-:W-:Y:S02]  /*11010*/  ISETP.GE.AND P4, PT, R114, 0x21, PT ;  /* 0x000000217200780c */ /* 0x000fe40003f86270 */
        /* <DEDUP_REMOVED lines=183> */
[----:B------:R-:W-:-:S04]  /*11b90*/  ISETP.GT.AND P3, PT, R113, 0xb0, !P4 ;  /* 0x000000b07100780c */ /* 0x000fc80006764270 */
[----:B------:R-:W-:-:S04]  /*11ba0*/  ISETP.LT.OR P3, PT, R112, 0xb1, P3 ;  /* 0x000000b17000780c */ /* 0x000fc80001f61670 */
[----:B------:R-:W-:Y:S02]  /*11bb0*/  FSEL R106, R106, -INF , !P3 ;  /* 0xff8000006a6a7808 */ /* 0x000fe40005800000 */
        /* <DEDUP_REMOVED lines=16> */
[----:B------:R-:W-:-:S13]  /*11cc0*/  ISETP.GE.AND P5, PT, R15, 0x1, PT ;  /* 0x000000010f00780c */ /* 0x000fda0003fa6270 */
[----:B------:R-:W-:Y:S05]  /*11cd0*/  @!P5 BRA `(.L_x_7198) ;  /* 0x00000000004cd947 */ /* 0x000fea0003800000 */
        /* <DEDUP_REMOVED lines=11> */
.L_x_7200:
[----:B------:R-:W-:-:S13]  /*11d90*/  ISETP.NE.AND P5, PT, R15, 0x1, PT ;  /* 0x000000010f00780c */ /* 0x000fda0003fa5270 */
[----:B------:R-:W0:Y:S02]  /*11da0*/  @P5 LDC.64 R20, c[0x0][0x9e8] ;  /* 0x00027a00ff145b82 */ /* 0x000e240000000a00 */
[----:B0-----:R-:W-:-:S05]  /*11db0*/  @P5 IMAD.HI.U32 R20, R101, R20, RZ ;  /* 0x0000001465145227 */ /* 0x001fca00078e00ff */
[----:B------:R-:W-:-:S07]  /*11dc0*/  @P5 SHF.R.U32.HI R101, RZ, R21, R20 ;  /* 0x00000015ff655219 */ /* 0x000fce0000011614 */
.L_x_7201:
[----:B------:R-:W-:Y:S05]  /*11dd0*/  BSYNC B0 ;  /* 0x0000000000007941 */ /* 0x000fea0003800000 */
.L_x_7199:
[----:B------:R-:W-:-:S05]  /*11de0*/  IMAD R102, R101, R15, R102 ;  /* 0x0000000f65667224 */ /* 0x000fca00078e0266 */
[----:B------:R-:W-:Y:S02]  /*11df0*/  VIMNMX R107, R107, R102, !PT ;  /* 0x000000666b6b7248 */ /* 0x000fe40007fe0100 */
[----:B------:R-:W-:-:S07]  /*11e00*/  VIADDMNMX R110, R102, R15, R110, PT ;  /* 0x0000000f666e7246 */ /* 0x000fce000380016e */
.L_x_7198:
[C---:B------:R-:W-:Y:S01]  /*11e10*/  ISETP.GT.AND P1, PT, R107.reuse, 0x1, !P1 ;  /* 0x000000016b00780c */ /* 0x040fe20004f24270 */
[----:B------:R-:W-:Y:S01]  /*11e20*/  ULDC UR28, c[0x0][0x988] ;  /* 0x00026200001c7ab9 */ /* 0x000fe20000000800 */
[----:B------:R-:W-:Y:S01]  /*11e30*/  ISETP.GT.AND P2, PT, R107, 0x8, !P2 ;  /* 0x000000086b00780c */ /* 0x000fe20005744270 */
[----:B------:R-:W-:Y:S01]  /*11e40*/  IMAD.U32 R112, RZ, RZ, UR28 ;  /* 0x0000001cff707e24 */ /* 0x000fe2000f8e00ff */
[C---:B------:R-:W-:Y:S02]  /*11e50*/  ISETP.LT.OR P1, PT, R110.reuse, 0x2, P1 ;  /* 0x000000026e00780c */ /* 0x040fe40000f21670 */
[----:B------:R-:W-:Y:S02]  /*11e60*/  ISETP.LT.OR P2, PT, R110, 0x9, P2 ;  /* 0x000000096e00780c */ /* 0x000fe40001741670 */
[----:B------:R-:W-:Y:S02]  /*11e70*/  FSEL R3, R3, -INF , !P1 ;  /* 0xff80000003037808 */ /* 0x000fe40004800000 */
[----:B------:R-:W-:-:S02]  /*11e80*/  ISETP.NE.AND P1, PT, R143, RZ, PT ;  /* 0x000000ff8f00720c */ /* 0x000fc40003f25270 */
[----:B------:R-:W-:Y:S02]  /*11e90*/  FSEL R24, R24, -INF , !P2 ;  /* 0xff80000018187808 */ /* 0x000fe40005000000 */
[----:B------:R-:W-:Y:S02]  /*11ea0*/  ISETP.GT.AND P1, PT, R107, 0x9, !P1 ;  /* 0x000000096b00780c */ /* 0x000fe40004f24270 */
[----:B------:R-:W-:Y:S02]  /*11eb0*/  ISETP.NE.AND P2, PT, R147, RZ, PT ;  /* 0x000000ff9300720c */ /* 0x000fe40003f45270 */
[----:B------:R-:W-:Y:S02]  /*11ec0*/  ISETP.LT.OR P1, PT, R110, 0xa, P1 ;  /* 0x0000000a6e00780c */ /* 0x000fe40000f21670 */
[----:B------:R-:W-:Y:S02]  /*11ed0*/  ISETP.NE.AND P5, PT, R152, RZ, PT ;  /* 0x000000ff9800720c */ /* 0x000fe40003fa5270 */
[----:B------:R-:W-:-:S02]  /*11ee0*/  FSEL R25, R25, -INF , !P1 ;  /* 0xff80000019197808 */ /* 0x000fc40004800000 */
[----:B------:R-:W-:Y:S02]  /*11ef0*/  ISETP.NE.AND P1, PT, R141, RZ, PT ;  /* 0x000000ff8d00720c */ /* 0x000fe40003f25270 */
[C---:B------:R-:W-:Y:S02]  /*11f00*/  ISETP.GT.AND P4, PT, R107.reuse, RZ, !P4 ;  /* 0x000000ff6b00720c */ /* 0x040fe40006784270 */
[----:B------:R-:W-:Y:S02]  /*11f10*/  ISETP.GT.AND P1, PT, R107, 0x10, !P1 ;  /* 0x000000106b00780c */ /* 0x000fe40004f24270 */
[C---:B------:R-:W-:Y:S02]  /*11f20*/  ISETP.LT.OR P4, PT, R110.reuse, 0x1, P4 ;  /* 0x000000016e00780c */ /* 0x040fe40002781670 */
[----:B------:R-:W-:Y:S02]  /*11f30*/  ISETP.LT.OR P1, PT, R110, 0x11, P1 ;  /* 0x000000116e00780c */ /* 0x000fe40000f21670 */
[----:B------:R-:W-:-:S02]  /*11f40*/  FSEL R102, R0, -INF , !P4 ;  /* 0xff80000000667808 */ /* 0x000fc40006000000 */
[----:B------:R-:W-:Y:S02]  /*11f50*/  FSEL R26, R26, -INF , !P1 ;  /* 0xff8000001a1a7808 */ /* 0x000fe40004800000 */
[----:B------:R-:W-:Y:S02]  /*11f60*/  ISETP.NE.AND P1, PT, R140, RZ, PT ;  /* 0x000000ff8c00720c */ /* 0x000fe40003f25270 */
[C---:B------:R-:W-:Y:S02]  /*11f70*/  ISETP.GT.AND P6, PT, R107.reuse, 0xb1, !P6 ;  /* 0x000000b16b00780c */ /* 0x040fe400077c4270 */
[----:B------:R-:W-:Y:S02]  /*11f80*/  ISETP.GT.AND P1, PT, R107, 0x11, !P1 ;  /* 0x000000116b00780c */ /* 0x000fe40004f24270 */
[C---:B------:R-:W-:Y:S02]  /*11f90*/  ISETP.LT.OR P6, PT, R110.reuse, 0xb2, P6 ;  /* 0x000000b26e00780c */ /* 0x040fe400037c1670 */
[----:B------:R-:W-:-:S02]  /*11fa0*/  ISETP.LT.OR P1, PT, R110, 0x12, P1 ;  /* 0x000000126e00780c */ /* 0x000fc40000f21670 */
[----:B------:R-:W-:Y:S02]  /*11fb0*/  ISETP.GT.AND P3, PT, R107, 0xb8, !P3 ;  /* 0x000000b86b00780c */ /* 0x000fe40005f64270 */
[----:B------:R-:W-:Y:S02]  /*11fc0*/  FSEL R27, R27, -INF , !P1 ;  /* 0xff8000001b1b7808 */ /* 0x000fe40004800000 */
[----:B------:R-:W-:Y:S02]  /*11fd0*/  ISETP.NE.AND P1, PT, R139, RZ, PT ;  /* 0x000000ff8b00720c */ /* 0x000fe40003f25270 */
[----:B------:R-:W-:Y:S02]  /*11fe0*/  FSEL R92, R92, -INF , !P6 ;  /* 0xff8000005c5c7808 */ /* 0x000fe40007000000 */
[----:B------:R-:W-:Y:S02]  /*11ff0*/  ISETP.GT.AND P1, PT, R107, 0x18, !P1 ;  /* 0x000000186b00780c */ /* 0x000fe40004f24270 */
[----:B------:R-:W-:-:S02]  /*12000*/  ISETP.LT.OR P3, PT, R110, 0xb9, P3 ;  /* 0x000000b96e00780c */ /* 0x000fc40001f61670 */
[----:B------:R-:W-:Y:S02]  /*12010*/  ISETP.LT.OR P1, PT, R110, 0x19, P1 ;  /* 0x000000196e00780c */ /* 0x000fe40000f21670 */
        /* <DEDUP_REMOVED lines=146> */
[----:B------:R-:W-:-:S04]  /*12940*/  ISETP.GT.AND P1, PT, R107, 0xa9, !P2 ;  /* 0x000000a96b00780c */ /* 0x000fc80005724270 */
[----:B------:R-:W-:-:S04]  /*12950*/  ISETP.LT.OR P1, PT, R110, 0xaa, P1 ;  /* 0x000000aa6e00780c */ /* 0x000fc80000f21670 */
[----:B------:R-:W-:Y:S02]  /*12960*/  FSEL R90, R90, -INF , !P1 ;  /* 0xff8000005a5a7808 */ /* 0x000fe40004800000 */
[----:B------:R-:W-:Y:S02]  /*12970*/  ISETP.GT.AND P1, PT, R107, 0xb0, !P5 ;  /* 0x000000b06b00780c */ /* 0x000fe40006f24270 */
[----:B------:R-:W-:Y:S02]  /*12980*/  ISETP.NE.AND P5, PT, R4, RZ, PT ;  /* 0x000000ff0400720c */ /* 0x000fe40003fa5270 */
[----:B------:R-:W-:Y:S02]  /*12990*/  FMNMX.FTZ R4, R115, R122, !PT ;  /* 0x0000007a73047209 */ /* 0x000fe40007810000 */
[----:B------:R-:W-:Y:S02]  /*129a0*/  ISETP.LT.OR P1, PT, R110, 0xb1, P1 ;  /* 0x000000b16e00780c */ /* 0x000fe40000f21670 */
[----:B------:R-:W-:-:S02]  /*129b0*/  FMNMX.FTZ R21, R123, R4, !PT ;  /* 0x000000047b157209 */ /* 0x000fc40007810000 */
[----:B------:R-:W-:Y:S02]  /*129c0*/  FSEL R91, R91, -INF , !P1 ;  /* 0xff8000005b5b7808 */ /* 0x000fe40004800000 */
        /* <DEDUP_REMOVED lines=48> */
[----:B0-----:R-:W-:-:S04]  /*12cd0*/  FMNMX.FTZ R227, R4, R227, !PT ;  /* 0x000000e304e37209 */ /* 0x001fc80007810000 */
[C---:B------:R-:W-:Y:S01]  /*12ce0*/  FSETP.NEU.FTZ.AND P1, PT, R227.reuse, -INF , PT ;  /* 0xff800000e300780b */ /* 0x040fe20003f3d000 */
[----:B------:R-:W-:-:S05]  /*12cf0*/  FFMA.FTZ R112, R227, R112, -8 ;  /* 0xc1000000e3707423 */ /* 0x000fca0000010070 */
[----:B------:R-:W-:Y:S02]  /*12d00*/  FSEL R112, R112, RZ, P1 ;  /* 0x000000ff70707208 */ /* 0x000fe40000800000 */
[----:B------:R-:W-:Y:S02]  /*12d10*/  ISETP.GT.AND P1, PT, R107, 0xb9, !P5 ;  /* 0x000000b96b00780c */ /* 0x000fe40006f24270 */
[----:B------:R-:W-:Y:S01]  /*12d20*/  ISETP.NE.AND P5, PT, R232, 0x1, PT ;  /* 0x00000001e800780c */ /* 0x000fe20003fa5270 */
        /* <DEDUP_REMOVED lines=26> */
[----:B0-----:R-:W-:-:S01]  /*12ed0*/  FFMA.FTZ R113, R58, UR28, -R112 ;  /* 0x0000001c3a717c23 */ /* 0x001fc20008010870 */
        /* <DEDUP_REMOVED lines=27> */
[----:B------:R-:W-:Y:S01]  /*13090*/  FFMA.FTZ R109, R109, UR28, -R112 ;  /* 0x0000001c6d6d7c23 */ /* 0x000fe20008010870 */
[----:B------:R-:W-:Y:S01]  /*130a0*/  MUFU.EX2 R4, R4 ;  /* 0x0000000400047308 */ /* 0x000fe20000000800 */
[----:B------:R-:W-:-:S04]  /*130b0*/  FMNMX.FTZ R53, R45, R50, !PT ;  /* 0x000000322d357209 */ /* 0x000fc80007810000 */
[----:B------:R-:W-:Y:S01]  /*130c0*/  FMNMX.FTZ R54, R46, R53, !PT ;  /* 0x000000352e367209 */ /* 0x000fe20007810000 */
[----:B------:R-:W-:-:S02]  /*130d0*/  FFMA.FTZ R53, R57, UR28, -R112 ;  /* 0x0000001c39357c23 */ /* 0x000fc40008010870 */
[----:B------:R0:W-:Y:S01]  /*130e0*/  MUFU.EX2 R50, R113 ;  /* 0x0000007100327308 */ /* 0x0001e20000000800 */
[----:B------:R-:W-:-:S04]  /*130f0*/  FMNMX.FTZ R57, R49, R54, !PT ;  /* 0x0000003631397209 */ /* 0x000fc80007810000 */
        /* <DEDUP_REMOVED lines=11> */
[--C-:B0-----:R-:W-:Y:S01]  /*131b0*/  FFMA.FTZ R114, R69, UR28, -R112.reuse ;  /* 0x0000001c45727c23 */ /* 0x101fe20008010870 */
[----:B-1----:R-:W-:Y:S02]  /*131c0*/  F2FP.SATFINITE.E4M3.F32.PACK_AB_MERGE_C R204, R101, R4, RZ ;  /* 0x0000000465cc723e */ /* 0x002fe400048070ff */
[----:B------:R-:W-:Y:S01]  /*131d0*/  FMNMX.FTZ R62, R64, R61, !PT ;  /* 0x0000003d403e7209 */ /* 0x000fe20007810000 */
[----:B------:R-:W-:-:S01]  /*131e0*/  FFMA.FTZ R61, R66, UR28, -R112 ;  /* 0x0000001c423d7c23 */ /* 0x000fc20008010870 */
[----:B------:R-:W-:Y:S01]  /*131f0*/  F2FP.SATFINITE.E4M3.F32.PACK_AB_MERGE_C R204, R21, R0, R204 ;  /* 0x0000000015cc723e */ /* 0x000fe200048070cc */
        /* <DEDUP_REMOVED lines=8> */
[----:B------:R-:W-:Y:S01]  /*13280*/  MUFU.EX2 R62, R114 ;  /* 0x00000072003e7308 */ /* 0x000fe20000000800 */
[----:B------:R-:W-:-:S04]  /*13290*/  FMNMX.FTZ R69, R75, R66, !PT ;  /* 0x000000424b457209 */ /* 0x000fc80007810000 */
[----:B------:R-:W-:-:S03]  /*132a0*/  FMNMX.FTZ R66, R76, R69, !PT ;  /* 0x000000454c427209 */ /* 0x000fc60007810000 */
        /* <DEDUP_REMOVED lines=8> */
[----:B------:R-:W-:-:S04]  /*13330*/  FMNMX.FTZ R73, R81, R70, !PT ;  /* 0x0000004651497209 */ /* 0x000fc80007810000 */
[----:B------:R-:W-:Y:S01]  /*13340*/  FMNMX.FTZ R74, R82, R73, !PT ;  /* 0x00000049524a7209 */ /* 0x000fe20007810000 */
[----:B------:R-:W-:-:S02]  /*13350*/  FFMA.FTZ R73, R124, UR28, -R112 ;  /* 0x0000001c7c497c23 */ /* 0x000fc40008010870 */
[----:B------:R-:W-:Y:S01]  /*13360*/  MUFU.EX2 R28, R28 ;  /* 0x0000001c001c7308 */ /* 0x000fe20000000800 */
[----:B0-----:R-:W-:-:S04]  /*13370*/  FMNMX.FTZ R113, R83, R74, !PT ;  /* 0x0000004a53717209 */ /* 0x001fc80007810000 */
[----:B------:R-:W-:-:S03]  /*13380*/  FMNMX.FTZ R74, R84, R113, !PT ;  /* 0x00000071544a7209 */ /* 0x000fc60007810000 */
[----:B------:R-:W-:Y:S01]  /*13390*/  MUFU.EX2 R35, R35 ;  /* 0x0000002300237308 */ /* 0x000fe20000000800 */
[----:B------:R-:W-:Y:S02]  /*133a0*/  FMNMX.FTZ R113, R85, R74, !PT ;  /* 0x0000004a55717209 */ /* 0x000fe40007810000 */
[----:B-1----:R-:W-:Y:S02]  /*133b0*/  F2FP.SATFINITE.E4M3.F32.PACK_AB_MERGE_C R206, R111, R36, RZ ;  /* 0x000000246fce723e */ /* 0x002fe400048070ff */
[----:B------:R-:W-:Y:S01]  /*133c0*/  FMNMX.FTZ R114, R86, R113, !PT ;  /* 0x0000007156727209 */ /* 0x000fe20007810000 */
[----:B------:R-:W-:Y:S01]  /*133d0*/  FFMA.FTZ R113, R126, UR28, -R112 ;  /* 0x0000001c7e717c23 */ /* 0x000fe20008010870 */
        /* <DEDUP_REMOVED lines=13> */
[----:B------:R-:W-:Y:S01]  /*134b0*/  FMNMX.FTZ R116, R94, R115, !PT ;  /* 0x000000735e747209 */ /* 0x000fe20007810000 */
[--C-:B------:R-:W-:Y:S01]  /*134c0*/  FFMA.FTZ R115, R130, UR28, -R112.reuse ;  /* 0x0000001c82737c23 */ /* 0x100fe20008010870 */
[----:B------:R-:W-:-:S01]  /*134d0*/  FFMA.FTZ R112, R108, UR28, -R112 ;  /* 0x0000001c6c707c23 */ /* 0x000fc20008010870 */
[----:B------:R-:W0:Y:S01]  /*134e0*/  MUFU.EX2 R48, R48 ;  /* 0x0000003000307308 */ /* 0x000e220000000800 */
[----:B------:R-:W-:Y:S01]  /*134f0*/  F2FP.SATFINITE.E4M3.F32.PACK_AB_MERGE_C R200, R35, R28, R200 ;  /* 0x0000001c23c8723e */ /* 0x000fe200048070c8 */
[----:B------:R-:W1:Y:S06]  /*13500*/  SHFL.BFLY PT, R117, R116, 0x2, 0x1f ;  /* 0x0c401f0074757f89 */ /* 0x000e6c00000e0000 */
[----:B------:R-:W-:Y:S08]  /*13510*/  MUFU.EX2 R51, R51 ;  /* 0x0000003300337308 */ /* 0x000ff00000000800 */
[----:B------:R-:W2:Y:S01]  /*13520*/  MUFU.EX2 R53, R53 ;  /* 0x0000003500357308 */ /* 0x000ea20000000800 */
[----:B0-----:R-:W-:-:S04]  /*13530*/  F2FP.SATFINITE.E4M3.F32.PACK_AB_MERGE_C R202, R48, R47, RZ ;  /* 0x0000002f30ca723e */ /* 0x001fc800048070ff */
[----:B------:R-:W-:-:S03]  /*13540*/  F2FP.SATFINITE.E4M3.F32.PACK_AB_MERGE_C R202, R43, R32, R202 ;  /* 0x000000202bca723e */ /* 0x000fc600048070ca */
[----:B------:R-:W-:Y:S01]  /*13550*/  MUFU.EX2 R57, R57 ;  /* 0x0000003900397308 */ /* 0x000fe20000000800 */
[----:B-1----:R-:W-:-:S05]  /*13560*/  FMNMX.FTZ R117, R116, R117, !PT ;  /* 0x0000007574757209 */ /* 0x002fca0007810000 */
[----:B------:R-:W0:Y:S02]  /*13570*/  SHFL.BFLY PT, R116, R117, 0x1, 0x1f ;  /* 0x0c201f0075747f89 */ /* 0x000e2400000e0000 */
[----:B------:R-:W1:Y:S01]  /*13580*/  MUFU.EX2 R61, R61 ;  /* 0x0000003d003d7308 */ /* 0x000e620000000800 */
[----:B--2---:R-:W-:-:S04]  /*13590*/  F2FP.SATFINITE.E4M3.F32.PACK_AB_MERGE_C R196, R53, R50, RZ ;  /* 0x0000003235c4723e */ /* 0x004fc800048070ff */
[----:B------:R-:W-:-:S03]  /*135a0*/  F2FP.SATFINITE.E4M3.F32.PACK_AB_MERGE_C R196, R51, R44, R196 ;  /* 0x0000002c33c4723e */ /* 0x000fc600048070c4 */
[----:B------:R-:W2:Y:S08]  /*135b0*/  MUFU.EX2 R69, R69 ;  /* 0x0000004500457308 */ /* 0x000eb00000000800 */
[----:B------:R-:W3:Y:S01]  /*135c0*/  MUFU.EX2 R65, R65 ;  /* 0x0000004100417308 */ /* 0x000ee20000000800 */
[----:B-1----:R-:W-:-:S04]  /*135d0*/  F2FP.SATFINITE.E4M3.F32.PACK_AB_MERGE_C R198, R61, R58, RZ ;  /* 0x0000003a3dc6723e */ /* 0x002fc800048070ff */
[----:B------:R-:W-:Y:S02]  /*135e0*/  F2FP.SATFINITE.E4M3.F32.PACK_AB_MERGE_C R198, R57, R54, R198 ;  /* 0x0000003639c6723e */ /* 0x000fe400048070c6 */
[----:B0-----:R-:W-:Y:S01]  /*135f0*/  FMNMX.FTZ R221, R117, R116, !PT ;  /* 0x0000007475dd7209 */ /* 0x001fe20007810000 */
[----:B------:R-:W-:Y:S01]  /*13600*/  IMAD.U32 R116, RZ, RZ, UR28 ;  /* 0x0000001cff747e24 */ /* 0x000fe2000f8e00ff */
[----:B------:R-:W-:Y:S01]  /*13610*/  MUFU.EX2 R74, R127 ;  /* 0x0000007f004a7308 */ /* 0x000fe20000000800 */
[----:B--2---:R-:W-:Y:S02]  /*13620*/  F2FP.SATFINITE.E4M3.F32.PACK_AB_MERGE_C R192, R69, R66, RZ ;  /* 0x0000004245c0723e */ /* 0x004fe400048070ff */
[C---:B------:R-:W-:Y:S01]  /*13630*/  FFMA.FTZ R116, R221.reuse, R116, -8 ;  /* 0xc1000000dd747423 */ /* 0x040fe20000010074 */
[----:B------:R-:W-:-:S04]  /*13640*/  FSETP.NEU.FTZ.AND P1, PT, R221, -INF , PT ;  /* 0xff800000dd00780b */ /* 0x000fc80003f3d000 */
[----:B------:R-:W-:Y:S01]  /*13650*/  FSEL R108, R116, RZ, P1 ;  /* 0x000000ff746c7208 */ /* 0x000fe20000800000 */
[----:B------:R-:W-:Y:S01]  /*13660*/  MUFU.EX2 R113, R113 ;  /* 0x0000007100717308 */ /* 0x000fe20000000800 */
[----:B---3--:R-:W-:-:S03]  /*13670*/  F2FP.SATFINITE.E4M3.F32.PACK_AB_MERGE_C R192, R65, R62, R192 ;  /* 0x0000003e41c0723e */ /* 0x008fc600048070c0 */
        /* <DEDUP_REMOVED lines=16> */
[----:B------:R-:W-:Y:S01]  /*13780*/  FADD.FTZ R67, R0, R21 ;  /* 0x0000001500437221 */ /* 0x000fe20000010000 */
[----:B------:R-:W-:-:S01]  /*13790*/  FFMA.FTZ R60, R63, UR28, -R108 ;  /* 0x0000001c3f3c7c23 */ /* 0x000fc2000801086c */
[--C-:B------:R-:W-:Y:S01]  /*137a0*/  FFMA.FTZ R24, R24, UR28, -R108.reuse ;  /* 0x0000001c18187c23 */ /* 0x100fe2000801086c */
[----:B------:R-:W-:-:S01]  /*137b0*/  FFMA.FTZ R63, R64, UR28, -R108 ;  /* 0x0000001c403f7c23 */ /* 0x000fc2000801086c */
[----:B------:R-:W-:Y:S01]  /*137c0*/  FFMA.FTZ R64, R68, UR28, -R108 ;  /* 0x0000001c44407c23 */ /* 0x000fe2000801086c */
        /* <DEDUP_REMOVED lines=43> */
[----:B------:R-:W-:-:S04]  /*13a80*/  F2FP.SATFINITE.E4M3.F32.PACK_AB_MERGE_C R24, R25, R24, RZ ;  /* 0x000000181918723e */ /* 0x000fc800048070ff */
[----:B------:R-:W-:Y:S01]  /*13a90*/  F2FP.SATFINITE.E4M3.F32.PACK_AB_MERGE_C R205, R3, R102, R24 ;  /* 0x0000006603cd723e */ /* 0x000fe20004807018 */
[----:B------:R-:W2:Y:S01]  /*13aa0*/  MUFU.EX2 R29, R29 ;  /* 0x0000001d001d7308 */ /* 0x000ea20000000800 */
[----:B0-----:R-:W-:-:S01]  /*13ab0*/  FADD.FTZ R118, R26, R75 ;  /* 0x0000004b1a767221 */ /* 0x001fc20000010000 */
[----:B------:R-:W-:Y:S01]  /*13ac0*/  FADD.FTZ R75, R39, R122 ;  /* 0x0000007a274b7221 */ /* 0x000fe20000010000 */
[----:B------:R-:W-:-:S03]  /*13ad0*/  FFMA.FTZ R39, R78, UR28, -R108 ;  /* 0x0000001c4e277c23 */ /* 0x000fc6000801086c */
        /* <DEDUP_REMOVED lines=9> */
[----:B------:R-:W-:-:S04]  /*13b70*/  F2FP.SATFINITE.E4M3.F32.PACK_AB_MERGE_C R29, R116, R29, RZ ;  /* 0x0000001d741d723e */ /* 0x000fc800048070ff */
[----:B------:R-:W-:Y:S02]  /*13b80*/  F2FP.SATFINITE.E4M3.F32.PACK_AB_MERGE_C R207, R27, R26, R29 ;  /* 0x0000001a1bcf723e */ /* 0x000fe4000480701d */
        /* <DEDUP_REMOVED lines=8> */
[----:B------:R-:W-:-:S04]  /*13c10*/  FADD.FTZ R36, R44, R75 ;  /* 0x0000004b2c247221 */ /* 0x000fc80000010000 */
[----:B------:R-:W-:Y:S02]  /*13c20*/  FADD.FTZ R31, R51, R36 ;  /* 0x00000024331f7221 */ /* 0x000fe40000010000 */
        /* <DEDUP_REMOVED lines=9> */
[----:B------:R-:W-:-:S03]  /*13cc0*/  FFMA.FTZ R21, R80, UR28, -R108 ;  /* 0x0000001c50157c23 */ /* 0x000fc6000801086c */
        /* <DEDUP_REMOVED lines=13> */
[----:B------:R-:W-:-:S03]  /*13da0*/  F2FP.SATFINITE.E4M3.F32.PACK_AB_MERGE_C R42, R117, R42, RZ ;  /* 0x0000002a752a723e */ /* 0x000fc600048070ff */
[----:B------:R-:W-:Y:S01]  /*13db0*/  FADD.FTZ R69, R69, R66 ;  /* 0x0000004245457221 */ /* 0x000fe20000010000 */
[----:B------:R-:W-:Y:S01]  /*13dc0*/  F2FP.SATFINITE.E4M3.F32.PACK_AB_MERGE_C R203, R41, R34, R42 ;  /* 0x0000002229cb723e */ /* 0x000fe2000480702a */
        /* <DEDUP_REMOVED lines=28> */
[----:B------:R-:W-:-:S04]  /*13f90*/  F2FP.SATFINITE.E4M3.F32.PACK_AB_MERGE_C R67, R68, R67, RZ ;  /* 0x000000434443723e */ /* 0x000fc800048070ff */
[----:B------:R-:W-:Y:S02]  /*13fa0*/  F2FP.SATFINITE.E4M3.F32.PACK_AB_MERGE_C R193, R64, R59, R67 ;  /* 0x0000003b40c1723e */ /* 0x000fe40004807043 */
        /* <DEDUP_REMOVED lines=25> */
[----:B------:R-:W1:Y:S01]  /*14140*/  MUFU.EX2 R81, R81 ;  /* 0x0000005100517308 */ /* 0x000e620000000800 */
[----:B0-----:R-:W-:-:S01]  /*14150*/  FADD.FTZ R4, R0, R25 ;  /* 0x0000001900047221 */ /* 0x001fc20000010000 */
[----:B------:R-:W-:Y:S01]  /*14160*/  FADD.FTZ R110, R110, R107 ;  /* 0x0000006b6e6e7221 */ /* 0x000fe20000010000 */
[----:B------:R-:W0:Y:S03]  /*14170*/  @P5 LDC R25, c[0x0][0x450] ;  /* 0x00011400ff195b82 */ /* 0x000e260000000800 */
[----:B------:R-:W-:-:S02]  /*14180*/  FADD.FTZ R115, R115, R110 ;  /* 0x0000006e73737221 */ /* 0x000fc40000010000 */
[----:B------:R-:W-:Y:S01]  /*14190*/  MUFU.EX2 R98, R98 ;  /* 0x0000006200627308 */ /* 0x000fe20000000800 */
[----:B--2---:R-:W-:-:S07]  /*141a0*/  FADD.FTZ R4, R21, R4 ;  /* 0x0000000415047221 */ /* 0x004fce0000010000 */
[----:B------:R-:W2:Y:S01]  /*141b0*/  MUFU.EX2 R97, R97 ;  /* 0x0000006100617308 */ /* 0x000ea20000000800 */
[----:B-1----:R-:W-:-:S07]  /*141c0*/  FADD.FTZ R3, R81, R4 ;  /* 0x0000000451037221 */ /* 0x002fce0000010000 */
[----:B------:R-:W1:Y:S08]  /*141d0*/  MUFU.EX2 R82, R82 ;  /* 0x0000005200527308 */ /* 0x000e700000000800 */
[----:B------:R-:W-:Y:S01]  /*141e0*/  MUFU.EX2 R96, R96 ;  /* 0x0000006000607308 */ /* 0x000fe20000000800 */
[----:B--2---:R-:W-:-:S07]  /*141f0*/  F2FP.SATFINITE.E4M3.F32.PACK_AB_MERGE_C R20, R97, R98, RZ ;  /* 0x000000626114723e */ /* 0x004fce00048070ff */
[----:B------:R-:W2:Y:S01]  /*14200*/  MUFU.EX2 R95, R95 ;  /* 0x0000005f005f7308 */ /* 0x000ea20000000800 */
[C---:B-1----:R-:W-:Y:S01]  /*14210*/  F2FP.SATFINITE.E4M3.F32.PACK_AB_MERGE_C R81, R82.reuse, R81, RZ ;  /* 0x000000515251723e */ /* 0x042fe200048070ff */
[----:B------:R-:W-:-:S03]  /*14220*/  FADD.FTZ R82, R82, R3 ;  /* 0x0000000352527221 */ /* 0x000fc60000010000 */
[----:B------:R-:W-:Y:S01]  /*14230*/  F2FP.SATFINITE.E4M3.F32.PACK_AB_MERGE_C R189, R21, R0, R81 ;  /* 0x0000000015bd723e */ /* 0x000fe20004807051 */
[----:B------:R-:W-:Y:S02]  /*14240*/  IMAD.MOV.U32 R21, RZ, RZ, R217 ;  /* 0x000000ffff157224 */ /* 0x000fe400078e00d9 */
[----:B------:R-:W1:Y:S08]  /*14250*/  MUFU.EX2 R83, R83 ;  /* 0x0000005300537308 */ /* 0x000e700000000800 */
[----:B------:R-:W3:Y:S01]  /*14260*/  MUFU.EX2 R84, R84 ;  /* 0x0000005400547308 */ /* 0x000ee20000000800 */
[C---:B--2---:R-:W-:Y:S01]  /*14270*/  F2FP.SATFINITE.E4M3.F32.PACK_AB_MERGE_C R190, R95.reuse, R96, R20 ;  /* 0x000000605fbe723e */ /* 0x044fe20004807014 */
[----:B------:R-:W-:Y:S01]  /*14280*/  FADD.FTZ R96, R96, R115 ;  /* 0x0000007360607221 */ /* 0x000fe20000010000 */
[----:B------:R-:W2:Y:S03]  /*14290*/  @P5 LDC R20, c[0x0][0x44c] ;  /* 0x00011300ff145b82 */ /* 0x000ea60000000800 */
[----:B------:R-:W-:-:S02]  /*142a0*/  FADD.FTZ R95, R95, R96 ;  /* 0x000000605f5f7221 */ /* 0x000fc40000010000 */
[----:B------:R-:W4:Y:S01]  /*142b0*/  MUFU.EX2 R85, R85 ;  /* 0x0000005500557308 */ /* 0x000f220000000800 */
[----:B-1----:R-:W-:-:S01]  /*142c0*/  FADD.FTZ R3, R83, R82 ;  /* 0x0000005253037221 */ /* 0x002fc20000010000 */
[----:B------:R-:W-:-:S04]  /*142d0*/  FADD.FTZ R98, R98, R95 ;  /* 0x0000005f62627221 */ /* 0x000fc80000010000 */
[----:B------:R-:W-:Y:S02]  /*142e0*/  FADD.FTZ R97, R97, R98 ;  /* 0x0000006261617221 */ /* 0x000fe40000010000 */
[----:B------:R-:W-:Y:S01]  /*142f0*/  MUFU.EX2 R104, R104 ;  /* 0x0000006800687308 */ /* 0x000fe20000000800 */
[----:B---3--:R-:W-:-:S07]  /*14300*/  FADD.FTZ R4, R84, R3 ;  /* 0x0000000354047221 */ /* 0x008fce0000010000 */
[----:B------:R-:W1:Y:S01]  /*14310*/  MUFU.EX2 R103, R103 ;  /* 0x0000006700677308 */ /* 0x000e620000000800 */
[----:B----4-:R-:W-:-:S01]  /*14320*/  FADD.FTZ R3, R85, R4 ;  /* 0x0000000455037221 */ /* 0x010fc20000010000 */
[----:B--2---:R-:W-:-:S06]  /*14330*/  @P5 IMAD.HI.U32 R20, R217, R20, RZ ;  /* 0x00000014d9145227 */ /* 0x004fcc00078e00ff */
[----:B------:R-:W2:Y:S01]  /*14340*/  MUFU.EX2 R86, R86 ;  /* 0x0000005600567308 */ /* 0x000ea20000000800 */
[----:B0-----:R-:W-:Y:S02]  /*14350*/  @P5 SHF.R.U32.HI R21, RZ, R25, R20 ;  /* 0x00000019ff155219 */ /* 0x001fe40000011614 */
[----:B------:R-:W-:-:S03]  /*14360*/  ISETP.GE.AND P5, PT, R15, 0x1, PT ;  /* 0x000000010f00780c */ /* 0x000fc60003fa6270 */
[----:B------:R-:W-:Y:S02]  /*14370*/  IMAD.IADD R21, R120, 0x1, R21 ;  /* 0x0000000178157824 */ /* 0x000fe400078e0215 */
[----:B------:R-:W-:Y:S01]  /*14380*/  MUFU.EX2 R100, R100 ;  /* 0x0000006400647308 */ /* 0x000fe20000000800 */
[----:B-1----:R-:W-:Y:S01]  /*14390*/  F2FP.SATFINITE.E4M3.F32.PACK_AB_MERGE_C R4, R103, R104, RZ ;  /* 0x000000686704723e */ /* 0x002fe200048070ff */
[----:B------:R-:W-:-:S06]  /*143a0*/  IMAD.IADD R14, R21, 0x1, R14 ;  /* 0x00000001150e7824 */ /* 0x000fcc00078e020e */
[----:B------:R-:W0:Y:S01]  /*143b0*/  MUFU.EX2 R99, R99 ;  /* 0x0000006300637308 */ /* 0x000e220000000800 */
[C---:B--2---:R-:W-:Y:S01]  /*143c0*/  F2FP.SATFINITE.E4M3.F32.PACK_AB_MERGE_C R85, R86.reuse, R85, RZ ;  /* 0x000000555655723e */ /* 0x044fe200048070ff */
        /* <DEDUP_REMOVED lines=22> */
[----:B------:R-:W0:Y:S08]  /*14530*/  MUFU.EX2 R91, R91 ;  /* 0x0000005b005b7308 */ /* 0x000e300000000800 */
[----:B------:R-:W2:Y:S01]  /*14540*/  MUFU.EX2 R92, R92 ;  /* 0x0000005c005c7308 */ /* 0x000ea20000000800 */
[----:B-1----:R-:W-:Y:S01]  /*14550*/  F2FP.SATFINITE.E4M3.F32.PACK_AB_MERGE_C R186, R105, R106, R0 ;  /* 0x0000006a69ba723e */ /* 0x002fe20004807000 */
[----:B------:R-:W-:-:S04]  /*14560*/  FADD.FTZ R106, R106, R103 ;  /* 0x000000676a6a7221 */ /* 0x000fc80000010000 */
[----:B------:R-:W-:Y:S02]  /*14570*/  FADD.FTZ R106, R105, R106 ;  /* 0x0000006a696a7221 */ /* 0x000fe40000010000 */
[----:B------:R-:W1:Y:S01]  /*14580*/  MUFU.EX2 R93, R93 ;  /* 0x0000005d005d7308 */ /* 0x000e620000000800 */
[----:B0-----:R-:W-:-:S01]  /*14590*/  FADD.FTZ R3, R91, R90 ;  /* 0x0000005a5b037221 */ /* 0x001fc20000010000 */
[----:B------:R-:W-:-:S06]  /*145a0*/  FADD.FTZ R109, R109, R106 ;  /* 0x0000006a6d6d7221 */ /* 0x000fcc0000010000 */
[----:B------:R-:W0:Y:S01]  /*145b0*/  MUFU.EX2 R94, R94 ;  /* 0x0000005e005e7308 */ /* 0x000e220000000800 */
[----:B--2---:R-:W-:-:S04]  /*145c0*/  FADD.FTZ R0, R92, R3 ;  /* 0x000000035c007221 */ /* 0x004fc80000010000 */
[----:B-1----:R-:W-:Y:S01]  /*145d0*/  FADD.FTZ R3, R93, R0 ;  /* 0x000000005d037221 */ /* 0x002fe20000010000 */
[----:B------:R-:W-:Y:S01]  /*145e0*/  VIADD R0, R121, 0xfffffffe ;  /* 0xfffffffe79007836 */ /* 0x000fe20000000000 */
[C---:B0-----:R-:W-:Y:S02]  /*145f0*/  F2FP.SATFINITE.E4M3.F32.PACK_AB_MERGE_C R4, R94.reuse, R93, RZ ;  /* 0x0000005d5e04723e */ /* 0x041fe400048070ff */
[----:B------:R-:W-:-:S02]  /*14600*/  FADD.FTZ R3, R94, R3 ;  /* 0x000000035e037221 */ /* 0x000fc40000010000 */
[----:B------:R-:W-:Y:S01]  /*14610*/  F2FP.SATFINITE.E4M3.F32.PACK_AB_MERGE_C R187, R92, R91, R4 ;  /* 0x0000005b5cbb723e */ /* 0x000fe20004807004 */
[----:B------:R-:W-:-:S01]  /*14620*/  FADD.FTZ R4, R112, R109 ;  /* 0x0000006d70047221 */ /* 0x000fc20000010000 */
        /* <DEDUP_REMOVED lines=12> */
.L_x_7204:
[----:B------:R-:W-:-:S13]  /*146f0*/  ISETP.NE.AND P1, PT, R15, 0x1, PT ;  /* 0x000000010f00780c */ /* 0x000fda0003f25270 */
[----:B------:R-:W0:Y:S02]  /*14700*/  @P1 LDC.64 R24, c[0x0][0x9e8] ;  /* 0x00027a00ff181b82 */ /* 0x000e240000000a00 */
[----:B0-----:R-:W-:-:S05]  /*14710*/  @P1 IMAD.HI.U32 R24, R20, R24, RZ ;  /* 0x0000001814181227 */ /* 0x001fca00078e00ff */
[----:B------:R-:W-:-:S07]  /*14720*/  @P1 SHF.R.U32.HI R20, RZ, R25, R24 ;  /* 0x00000019ff141219 */ /* 0x000fce0000011618 */
.L_x_7205:
[----:B------:R-:W-:Y:S05]  /*14730*/  BSYNC B0 ;  /* 0x0000000000007941 */ /* 0x000fea0003800000 */
.L_x_7203:
[----:B------:R-:W-:-:S05]  /*14740*/  IMAD R15, R20, R15, R15 ;  /* 0x0000000f140f7224 */ /* 0x000fca00078e020f */
[----:B------:R-:W-:-:S07]  /*14750*/  VIMNMX R14, R14, R15, PT ;  /* 0x0000000f0e0e7248 */ /* 0x000fce0003fe0100 */
.L_x_7202:
[----:B------:R-:W-:Y:S01]  /*14760*/  IMAD.HI R14, R14, 0x2aaaaaab, RZ ;  /* 0x2aaaaaab0e0e7827 */ /* 0x000fe200078e02ff */
[----:B------:R-:W-:Y:S01]  /*14770*/  ULDC UR24, c[0x0][0x9e4] ;  /* 0x0002790000187ab9 */ /* 0x000fe20000000800 */
[----:B------:R-:W-:Y:S01]  /*14780*/  ULDC UR4, c[0x0][0x9e4] ;  /* 0x0002790000047ab9 */ /* 0x000fe20000000800 */
[----:B------:R-:W-:Y:S01]  /*14790*/  ULDC UR5, c[0x0][0x988] ;  /* 0x0002620000057ab9 */ /* 0x000fe20000000800 */
[----:B------:R-:W-:Y:S01]  /*147a0*/  ULDC UR7, c[0x0][0x988] ;  /* 0x0002620000077ab9 */ /* 0x000fe20000000800 */
[----:B------:R-:W-:Y:S01]  /*147b0*/  SHF.R.U32.HI R15, RZ, 0x1f, R14 ;  /* 0x0000001fff0f7819 */ /* 0x000fe2000001160e */
[----:B------:R-:W-:Y:S01]  /*147c0*/  ULDC UR6, c[0x0][0x988] ;  /* 0x0002620000067ab9 */ /* 0x000fe20000000800 */
[----:B------:R-:W-:Y:S01]  /*147d0*/  ULDC UR26, c[0x0][0x9e0] ;  /* 0x00027800001a7ab9 */ /* 0x000fe20000000800 */
[----:B------:R-:W-:Y:S01]  /*147e0*/  ULDC UR25, c[0x0][0x9e0] ;  /* 0x0002780000197ab9 */ /* 0x000fe20000000800 */
[----:B------:R-:W-:Y:S02]  /*147f0*/  LEA.HI.SX32 R15, R14, R15, 0x1b ;  /* 0x0000000f0e0f7211 */ /* 0x000fe400078fdaff */
[----:B------:R-:W-:-:S02]  /*14800*/  CS2R R182, SRZ ;  /* 0x0000000000b67805 */ /* 0x000fc4000001ff00 */
[----:B------:R-:W-:Y:S02]  /*14810*/  CS2R R180, SRZ ;  /* 0x0000000000b47805 */ /* 0x000fe4000001ff00 */
[----:B------:R-:W-:Y:S02]  /*14820*/  CS2R R178, SRZ ;  /* 0x0000000000b27805 */ /* 0x000fe4000001ff00 */
[----:B------:R-:W-:Y:S02]  /*14830*/  VIMNMX R228, R220, R15, !PT ;  /* 0x0000000fdce47248 */ /* 0x000fe40007fe0100 */
[----:B------:R-:W-:Y:S02]  /*14840*/  CS2R R176, SRZ ;  /* 0x0000000000b07805 */ /* 0x000fe4000001ff00 */
[----:B------:R-:W-:Y:S02]  /*14850*/  CS2R R174, SRZ ;  /* 0x0000000000ae7805 */ /* 0x000fe4000001ff00 */
[----:B------:R-:W-:-:S02]  /*14860*/  CS2R R172, SRZ ;  /* 0x0000000000ac7805 */ /* 0x000fc4000001ff00 */
[----:B------:R-:W-:Y:S02]  /*14870*/  ISETP.GE.AND P1, PT, R0, R228, PT ;  /* 0x000000e40000720c */ /* 0x000fe40003f26270 */
        /* <DEDUP_REMOVED lines=26> */
[----:B------:R-:W-:Y:S06]  /*14a20*/  @!P1 BRA `(.L_x_7206) ;  /* 0x0000005400d49947 */ /* 0x000fec0003800000 */
[----:B------:R-:W-:-:S07]  /*14a30*/  IMAD.MOV.U32 R183, RZ, RZ, RZ ;  /* 0x000000ffffb77224 */ /* 0x000fce00078e00ff */
.L_x_7225:
        /* <DEDUP_REMOVED lines=8> */
[----:B------:R-:W-:-:S05]  /*14ac0*/  IMAD.U32 R14, RZ, RZ, UR41 ;  /* 0x00000029ff0e7e24 */ /* 0x000fca000f8e00ff */
[----:B------:R-:W-:-:S13]  /*14ad0*/  ISETP.NE.AND P3, PT, R14, 0x3, PT ;  /* 0x000000030e00780c */ /* 0x000fda0003f65270 */
[----:B------:R-:W-:Y:S05]  /*14ae0*/  @!P3 BRA `(.L_x_7208) ;  /* 0x000000000004b947 */ /* 0x000fea0003800000 */
[----:B------:R-:W-:Y:S01]  /*14af0*/  BPT.TRAP 0x1 ;  /* 0x000000040000795c */ /* 0x000fe20000300000 */
.L_x_7208:
[----:B------:R-:W-:Y:S01]  /*14b00*/  IMAD R15, R229, 0x8, R17 ;  /* 0x00000008e50f7824 */ /* 0x000fe200078e0211 */
[----:B------:R-:W-:-:S04]  /*14b10*/  SHF.L.U32 R14, R230, 0x1f, RZ ;  /* 0x0000001fe60e7819 */ /* 0x000fc800000006ff */
[----:B------:R0:W1:Y:S01]  /*14b20*/  SYNCS.PHASECHK.TRANS64.TRYWAIT P2, [R15+URZ+0x28830], R14 ;  /* 0x0288300e0f0075a7 */ /* 0x000062000804017f */
[----:B------:R-:W-:Y:S05]  /*14b30*/  @!P3 BRA `(.L_x_7209) ;  /* 0x000000000004b947 */ /* 0x000fea0003800000 */
[----:B------:R-:W-:Y:S01]  /*14b40*/  BPT.TRAP 0x1 ;  /* 0x000000040000795c */ /* 0x000fe20000300000 */
.L_x_7209:
[----:B------:R-:W-:Y:S04]  /*14b50*/  BSSY B0, `(.L_x_7207) ;  /* 0x0000004000007945 */ /* 0x000fe80003800000 */
[----:B-1----:R-:W-:Y:S05]  /*14b60*/  @P2 BRA `(.L_x_7210) ;  /* 0x0000000000082947 */ /* 0x002fea0003800000 */
[----:B------:R-:W1:Y:S02]  /*14b70*/  SYNCS.PHASECHK.TRANS64.TRYWAIT P2, [R15+URZ+0x28830], R14 ;  /* 0x0288300e0f0075a7 */ /* 0x000e64000804017f */
[----:B-1----:R-:W-:Y:S05]  /*14b80*/  @!P2 BRA `(.L_x_7211) ;  /* 0x0000019800e0a947 */ /* 0x002fea0003800000 */
.L_x_7210:
[----:B------:R-:W-:Y:S05]  /*14b90*/  BSYNC B0 ;  /* 0x0000000000007941 */ /* 0x000fea0003800000 */
.L_x_7207:
[----:B01----:R-:W0:Y:S01]  /*14ba0*/  S2R R14, SR_TID.X ;  /* 0x00000000000e7919 */ /* 0x003e220000002100 */
[----:B------:R-:W-:Y:S05]  /*14bb0*/  WARPSYNC.ALL ;  /* 0x0000000000007948 */ /* 0x000fea0003800000 */
[----:B------:R-:W-:Y:S01]  /*14bc0*/  IMAD.MOV.U32 R15, RZ, RZ, 0x40000040 ;  /* 0x40000040ff0f7424 */ /* 0x000fe200078e00ff */
[----:B------:R-:W-:Y:S01]  /*14bd0*/  R2UR UR8, R6 ;  /* 0x00000000060872ca */ /* 0x000fe200000e0000 */
[----:B------:R-:W-:Y:S01]  /*14be0*/  IMAD.MOV.U32 R25, RZ, RZ, 0x40000040 ;  /* 0x40000040ff197424 */ /* 0x000fe200078e00ff */
[----:B------:R-:W-:Y:S02]  /*14bf0*/  R2UR UR9, R7 ;  /* 0x00000000070972ca */ /* 0x000fe400000e0000 */
        /* <DEDUP_REMOVED lines=18> */
[----:B------:R-:W-:Y:S02]  /*14d20*/  R2UR UR14, R20 ;  /* 0x00000000140e72ca */ /* 0x000fe400000e0000 */
[----:B------:R-:W-:Y:S01]  /*14d30*/  R2UR UR22, R14 ;  /* 0x000000000e1672ca */ /* 0x000fe200000e0000 */
[----:B0-----:R-:W-:-:S05]  /*14d40*/  IMAD.MOV.U32 R21, RZ, RZ, 0x40000040 ;  /* 0x40000040ff157424 */ /* 0x001fca00078e00ff */
[----:B------:R-:W-:Y:S01]  /*14d50*/  R2UR UR15, R21 ;  /* 0x00000000150f72ca */ /* 0x000fe200000e0000 */
        /* <DEDUP_REMOVED lines=12> */
[----:B------:R-:W-:Y:S05]  /*14e20*/  @P1 BRA `(.L_x_7212) ;  /* 0x0000000000301947 */ /* 0x000fea0003800000 */
[----:B------:R-:W-:-:S05]  /*14e30*/  IMAD.U32 R21, RZ, RZ, UR41 ;  /* 0x00000029ff157e24 */ /* 0x000fca000f8e00ff */
[----:B------:R-:W-:-:S13]  /*14e40*/  ISETP.NE.AND P2, PT, R21, 0x3, PT ;  /* 0x000000031500780c */ /* 0x000fda0003f45270 */
[----:B------:R-:W-:Y:S05]  /*14e50*/  @!P2 BRA `(.L_x_7213) ;  /* 0x000000000004a947 */ /* 0x000fea0003800000 */
[----:B------:R-:W-:Y:S01]  /*14e60*/  BPT.TRAP 0x1 ;  /* 0x000000040000795c */ /* 0x000fe20000300000 */
.L_x_7213:
[----:B------:R-:W-:Y:S01]  /*14e70*/  SHF.L.U32 R14, R210, 0x1f, RZ ;  /* 0x0000001fd20e7819 */ /* 0x000fe200000006ff */
[----:B------:R-:W-:-:S04]  /*14e80*/  IMAD R15, R211, 0x8, R17 ;  /* 0x00000008d30f7824 */ /* 0x000fc800078e0211 */
[----:B------:R0:W1:Y:S01]  /*14e90*/  SYNCS.PHASECHK.TRANS64.TRYWAIT P1, [R15+URZ+0x28850], R14 ;  /* 0x0288500e0f0075a7 */ /* 0x000062000802017f */
[----:B------:R-:W-:Y:S05]  /*14ea0*/  @!P2 BRA `(.L_x_7214) ;  /* 0x000000000004a947 */ /* 0x000fea0003800000 */
[----:B------:R-:W-:Y:S01]  /*14eb0*/  BPT.TRAP 0x1 ;  /* 0x000000040000795c */ /* 0x000fe20000300000 */
.L_x_7214:
[----:B-1----:R-:W-:Y:S05]  /*14ec0*/  @P1 BRA `(.L_x_7212) ;  /* 0x0000000000081947 */ /* 0x002fea0003800000 */
[----:B------:R-:W1:Y:S02]  /*14ed0*/  SYNCS.PHASECHK.TRANS64.TRYWAIT P1, [R15+URZ+0x28850], R14 ;  /* 0x0288500e0f0075a7 */ /* 0x000e64000802017f */
[----:B-1----:R-:W-:Y:S05]  /*14ee0*/  @!P1 BRA `(.L_x_7215) ;  /* 0x00000198001c9947 */ /* 0x002fea0003800000 */
.L_x_7212:
[----:B01----:R-:W-:Y:S01]  /*14ef0*/  VIADD R14, R17, 0x400 ;  /* 0x00000400110e7836 */ /* 0x003fe20000000000 */
[----:B------:R-:W-:Y:S05]  /*14f00*/  WARPSYNC.ALL ;  /* 0x0000000000007948 */ /* 0x000fea0003800000 */
[----:B------:R-:W-:Y:S01]  /*14f10*/  SHF.R.U32.HI R14, RZ, 0x4, R14 ;  /* 0x00000004ff0e7819 */ /* 0x000fe2000001160e */
[----:B------:R-:W-:Y:S01]  /*14f20*/  IMAD.MOV.U32 R15, RZ, RZ, -0x7fffffe0 ;  /* 0x80000020ff0f7424 */ /* 0x000fe200078e00ff */
[----:B------:R-:W-:Y:S01]  /*14f30*/  WARPGROUP.ARRIVE ;  /* 0x00000000000079c5 */ /* 0x000fe20000000000 */
[----:B------:R-:W-:Y:S01]  /*14f40*/  IMAD.MOV.U32 R21, RZ, RZ, -0x7fffffe0 ;  /* 0x80000020ff157424 */ /* 0x000fe200078e00ff */
[----:B------:R-:W-:-:S04]  /*14f50*/  LOP3.LUT R14, R14, 0x3fff, RZ, 0xc0, !PT ;  /* 0x00003fff0e0e7812 */ /* 0x000fc800078ec0ff */
[----:B------:R-:W0:Y:S01]  /*14f60*/  S2R R210, SR_TID.X ;  /* 0x0000000000d27919 */ /* 0x000e220000002100 */
[----:B------:R-:W-:Y:S01]  /*14f70*/  R2UR UR11, R15 ;  /* 0x000000000f0b72ca */ /* 0x000fe200000e0000 */
[----:B------:R-:W-:Y:S01]  /*14f80*/  FMUL.FTZ R15, R2, R24 ;  /* 0x00000018020f7220 */ /* 0x000fe20000410000 */
[----:B------:R-:W-:Y:S01]  /*14f90*/  LOP3.LUT R14, R14, 0x10000, RZ, 0xfc, !PT ;  /* 0x000100000e0e7812 */ /* 0x000fe200078efcff */
[C---:B------:R-:W-:Y:S01]  /*14fa0*/  FMUL.FTZ R24, R2.reuse, R27 ;  /* 0x0000001b02187220 */ /* 0x040fe20000410000 */
[C---:B------:R-:W-:Y:S01]  /*14fb0*/  FMUL.FTZ R27, R2.reuse, R30 ;  /* 0x0000001e021b7220 */ /* 0x040fe20000410000 */
[C---:B------:R-:W-:Y:S01]  /*14fc0*/  FMUL.FTZ R30, R2.reuse, R33 ;  /* 0x00000021021e7220 */ /* 0x040fe20000410000 */
[C---:B------:R-:W-:Y:S01]  /*14fd0*/  FMUL.FTZ R33, R2.reuse, R36 ;  /* 0x0000002402217220 */ /* 0x040fe20000410000 */
[----:B------:R-:W-:Y:S02]  /*14fe0*/  IMAD R14, R211, 0x600, R14 ;  /* 0x00000600d30e7824 */ /* 0x000fe400078e020e */
[C---:B------:R-:W-:Y:S01]  /*14ff0*/  FMUL.FTZ R36, R2.reuse, R39 ;  /* 0x0000002702247220 */ /* 0x040fe20000410000 */
[C---:B------:R-:W-:Y:S01]  /*15000*/  FMUL.FTZ R39, R2.reuse, R42 ;  /* 0x0000002a02277220 */ /* 0x040fe20000410000 */
[----:B------:R-:W-:Y:S01]  /*15010*/  FMUL.FTZ R42, R2, R45 ;  /* 0x0000002d022a7220 */ /* 0x000fe20000410000 */
[C---:B------:R-:W-:Y:S01]  /*15020*/  VIADD R20, R14.reuse, 0x2 ;  /* 0x000000020e147836 */ /* 0x040fe20000000000 */
[----:B------:R-:W-:Y:S01]  /*15030*/  R2UR UR10, R14 ;  /* 0x000000000e0a72ca */ /* 0x000fe200000e0000 */
[----:B------:R-:W-:Y:S01]  /*15040*/  IMAD.MOV.U32 R45, RZ, RZ, -0x7fffffe0 ;  /* 0x80000020ff2d7424 */ /* 0x000fe200078e00ff */
[----:B------:R-:W-:Y:S01]  /*15050*/  ISETP.NE.AND P2, PT, R232, 0x1, PT ;  /* 0x00000001e800780c */ /* 0x000fe20003f45270 */
        /* <DEDUP_REMOVED lines=9> */
[----:B------:R-:W-:Y:S01]  /*150f0*/  LOP3.LUT P1, RZ, R16, 0x1000, RZ, 0xc0, !PT ;  /* 0x0000100010ff7812 */ /* 0x000fe2000782c0ff */
[----:B------:R-:W-:Y:S01]  /*15100*/  QGMMA.64x128x32.F32.E4M3.E4M3 R120, R204, gdesc[UR8], R120, gsb0 ;  /* 0x01e00008cc787df3 */ /* 0x000fe20008000878 */
[----:B------:R-:W-:Y:S01]  /*15110*/  R2UR UR10, R20 ;  /* 0x00000000140a72ca */ /* 0x000fe200000e0000 */
[----:B------:R-:W-:Y:S01]  /*15120*/  VIADD R20, R14, 0x200 ;  /* 0x000002000e147836 */ /* 0x000fe20000000000 */
[----:B------:R-:W-:Y:S01]  /*15130*/  R2UR UR11, R21 ;  /* 0x00000000150b72ca */ /* 0x000fe200000e0000 */
[----:B------:R-:W-:Y:S01]  /*15140*/  IMAD.MOV.U32 R21, RZ, RZ, -0x7fffffe0 ;  /* 0x80000020ff157424 */ /* 0x000fe200078e00ff */
[----:B------:R-:W1:Y:S01]  /*15150*/  MUFU.TANH R15, R15 ;  /* 0x0000000f000f7308 */ /* 0x000e620000002400 */
[----:B0-----:R-:W-:-:S07]  /*15160*/  SHF.R.U32.HI R210, RZ, 0x7, R210 ;  /* 0x00000007ffd27819 */ /* 0x001fce00000116d2 */
[----:B------:R-:W0:Y:S08]  /*15170*/  MUFU.TANH R24, R24 ;  /* 0x0000001800187308 */ /* 0x000e300000002400 */
        /* <DEDUP_REMOVED lines=121> */
[----:B------:R-:W-:Y:S02]  /*15910*/  R2UR UR11, R45 ;  /* 0x000000002d0b72ca */ /* 0x000fe400000e0000 */
[----:B------:R-:W5:Y:S04]  /*15920*/  @P2 LDC R45, c[0x0][0x44c] ;  /* 0x00011300ff2d2b82 */ /* 0x000f680000000800 */
        /* <DEDUP_REMOVED lines=22> */
[C---:B------:R-:W-:Y:S02]  /*15a90*/  FMUL.FTZ R107, R2.reuse, R108 ;  /* 0x0000006c026b7220 */ /* 0x040fe40000410000 */
[----:B------:R1:W0:Y:S01]  /*15aa0*/  MUFU.TANH R188, R44 ;  /* 0x0000002c00bc7308 */ /* 0x0002220000002400 */
[C---:B------:R-:W-:Y:S01]  /*15ab0*/  FMUL.FTZ R108, R2.reuse, R109 ;  /* 0x0000006d026c7220 */ /* 0x040fe20000410000 */
[----:B------:R-:W-:Y:S01]  /*15ac0*/  FMUL.FTZ R109, R2, R114 ;  /* 0x00000072026d7220 */ /* 0x000fe20000410000 */
[----:B------:R-:W-:-:S05]  /*15ad0*/  @!P0 IMAD R114, R229, 0x8, R17 ;  /* 0x00000008e5728824 */ /* 0x000fca00078e0211 */
[----:B------:R-:W0:Y:S01]  /*15ae0*/  MUFU.TANH R58, R58 ;  /* 0x0000003a003a7308 */ /* 0x000e220000002400 */
[----:B-1----:R-:W-:-:S05]  /*15af0*/  VIADD R44, R14, 0x402 ;  /* 0x000004020e2c7836 */ /* 0x002fca0000000000 */
[----:B------:R-:W-:Y:S02]  /*15b00*/  R2UR UR10, R44 ;  /* 0x000000002c0a72ca */ /* 0x000fe400000e0000 */
[----:B------:R-:W1:Y:S01]  /*15b10*/  @P2 LDC R44, c[0x0][0x450] ;  /* 0x00011400ff2c2b82 */ /* 0x000e620000000800 */
[----:B------:R-:W0:Y:S08]  /*15b20*/  MUFU.TANH R59, R59 ;  /* 0x0000003b003b7308 */ /* 0x000e300000002400 */
[----:B------:R-:W0:Y:S02]  /*15b30*/  MUFU.TANH R60, R60 ;  /* 0x0000003c003c7308 */ /* 0x000e240000002400 */
[----:B------:R-:W-:Y:S06]  /*15b40*/  QGMMA.64x128x32.F32.E4M3.E4M3 R120, R184, gdesc[UR8], R120, gsb0 ;  /* 0x01e00008b8787df3 */ /* 0x000fec0008000878 */
        /* <DEDUP_REMOVED lines=18> */
[----:B------:R-:W-:-:S05]  /*15c70*/  IMAD.IADD R184, R224, 0x1, R217 ;  /* 0x00000001e0b87824 */ /* 0x000fca00078e02d9 */
[----:B------:R-:W0:Y:S01]  /*15c80*/  MUFU.TANH R78, R78 ;  /* 0x0000004e004e7308 */ /* 0x000e220000002400 */
[----:B------:R-:W-:Y:S02]  /*15c90*/  VIADD R186, R118, 0x1 ;  /* 0x0000000176ba7836 */ /* 0x000fe40000000000 */
[----:B-----5:R-:W-:-:S04]  /*15ca0*/  @P2 IMAD.HI.U32 R45, R184, R45, RZ ;  /* 0x0000002db82d2227 */ /* 0x020fc800078e00ff */
[----:B------:R-:W-:Y:S01]  /*15cb0*/  IMAD R186, R219, -0x2, R186 ;  /* 0xfffffffedbba7824 */ /* 0x000fe200078e02ba */
[----:B-1----:R-:W-:Y:S01]  /*15cc0*/  @P2 SHF.R.U32.HI R184, RZ, R44, R45 ;  /* 0x0000002cffb82219 */ /* 0x002fe2000001162d */
[----:B------:R-:W-:Y:S01]  /*15cd0*/  @!P0 VIADD R44, R114, 0x28840 ;  /* 0x00028840722c8836 */ /* 0x000fe20000000000 */
[----:B------:R-:W1:Y:S01]  /*15ce0*/  MUFU.TANH R79, R79 ;  /* 0x0000004f004f7308 */ /* 0x000e620000002400 */
[----:B------:R-:W-:Y:S02]  /*15cf0*/  IADD3 R45, -R210, 0xb, RZ ;  /* 0x0000000bd22d7810 */ /* 0x000fe40007ffe1ff */
[----:B------:R-:W-:Y:S02]  /*15d00*/  IADD3 R185, -R214, R186, R215 ;  /* 0x000000bad6b97210 */ /* 0x000fe40007ffe1d7 */
[----:B------:R-:W-:Y:S01]  /*15d10*/  @!P0 PRMT R114, RZ, 0x654, R44 ;  /* 0x00000654ff728816 */ /* 0x000fe2000000002c */
[----:B------:R0:W-:Y:S06]  /*15d20*/  BAR.ARV R45, 0x100 ;  /* 0x0004002d0000751d */ /* 0x0001ec0000002000 */
[----:B------:R-:W0:Y:S01]  /*15d30*/  MUFU.TANH R80, R80 ;  /* 0x0000005000507308 */ /* 0x000e220000002400 */
[C---:B------:R-:W-:Y:S01]  /*15d40*/  VIADD R119, R185.reuse, UR26 ;  /* 0x0000001ab9777c36 */ /* 0x040fe20008000000 */
[----:B------:R-:W5:Y:S01]  /*15d50*/  SHFL.IDX PT, R44, R184, RZ, 0x1c1f ;  /* 0x001c1fffb82c7589 */ /* 0x000f6200000e0000 */
[----:B------:R-:W-:Y:S01]  /*15d60*/  VIADD R185, R185, UR27 ;  /* 0x0000001bb9b97c36 */ /* 0x000fe20008000000 */
[----:B------:R2:W-:Y:S04]  /*15d70*/  @!P0 SYNCS.ARRIVE.TRANS64.RED.A1T0 RZ, [R114+URZ], RZ ;  /* 0x000000ff72ff89a7 */ /* 0x0005e8000810043f */
[----:B------:R-:W0:Y:S01]  /*15d80*/  MUFU.TANH R81, R81 ;  /* 0x0000005100517308 */ /* 0x000e220000002400 */
[----:B--2---:R-:W-:-:S07]  /*15d90*/  VIADD R114, R186, 0xffffffff ;  /* 0xffffffffba727836 */ /* 0x004fce0000000000 */
[----:B------:R-:W2:Y:S08]  /*15da0*/  MUFU.TANH R82, R82 ;  /* 0x0000005200527308 */ /* 0x000eb00000002400 */
[----:B------:R-:W0:Y:S01]  /*15db0*/  MUFU.TANH R83, R83 ;  /* 0x0000005300537308 */ /* 0x000e220000002400 */
[--C-:B-----5:R-:W-:Y:S02]  /*15dc0*/  IMAD.IADD R186, R119, 0x1, R44.reuse ;  /* 0x0000000177ba7824 */ /* 0x120fe400078e022c */
[----:B------:R-:W-:-:S05]  /*15dd0*/  IMAD.IADD R187, R185, 0x1, R44 ;  /* 0x00000001b9bb7824 */ /* 0x000fca00078e022c */
        /* <DEDUP_REMOVED lines=26> */
[----:B0-----:R-:W-:Y:S01]  /*15f80*/  IADD3 R189, -R214, R215, R44 ;  /* 0x000000d7d6bd7210 */ /* 0x001fe20007ffe12c */
        /* <DEDUP_REMOVED lines=11> */
.L_x_7218:
[----:B------:R-:W-:-:S05]  /*16040*/  IMAD.U32 R190, RZ, RZ, UR24 ;  /* 0x00000018ffbe7e24 */ /* 0x000fca000f8e00ff */
[----:B------:R-:W-:-:S13]  /*16050*/  ISETP.NE.AND P1, PT, R190, 0x1, PT ;  /* 0x00000001be00780c */ /* 0x000fda0003f25270 */
[----:B------:R-:W0:Y:S02]  /*16060*/  @P1 LDC.64 R44, c[0x0][0x9e8] ;  /* 0x00027a00ff2c1b82 */ /* 0x000e240000000a00 */
[----:B0-----:R-:W-:-:S05]  /*16070*/  @P1 IMAD.HI.U32 R44, R189, R44, RZ ;  /* 0x0000002cbd2c1227 */ /* 0x001fca00078e00ff */
[----:B------:R-:W-:-:S07]  /*16080*/  @P1 SHF.R.U32.HI R189, RZ, R45, R44 ;  /* 0x0000002dffbd1219 */ /* 0x000fce000001162c */
.L_x_7219:
[----:B------:R-:W-:Y:S05]  /*16090*/  BSYNC B0 ;  /* 0x0000000000007941 */ /* 0x000fea0003800000 */
.L_x_7217:
[----:B------:R-:W-:-:S05]  /*160a0*/  IMAD R189, R189, R190, R114 ;  /* 0x000000bebdbd7224 */ /* 0x000fca00078e0272 */
[----:B------:R-:W-:Y:S02]  /*160b0*/  VIADDMNMX R186, R189, R190, R186, PT ;  /* 0x000000bebdba7246 */ /* 0x000fe400038001ba */
[----:B------:R-:W-:-:S07]  /*160c0*/  VIMNMX R187, R187, R189, !PT ;  /* 0x000000bdbbbb7248 */ /* 0x000fce0007fe0100 */
.L_x_7216:
[----:B0-----:R-:W2:Y:S01]  /*160d0*/  LDL.LU R189, [R1] ;  /* 0x0000000001bd7983 */ /* 0x001ea20000300800 */
[C---:B------:R-:W-:Y:S02]  /*160e0*/  ISETP.GE.AND P1, PT, R118.reuse, 0x2, PT ;  /* 0x000000027600780c */ /* 0x040fe40003f26270 */
[----:B------:R-:W-:Y:S01]  /*160f0*/  ISETP.GE.AND P3, PT, R118, 0x9, PT ;  /* 0x000000097600780c */ /* 0x000fe20003f66270 */
[----:B------:R-:W0:Y:S01]  /*16100*/  SHFL.IDX PT, R184, R184, 0x1, 0x1c1f ;  /* 0x003c1f00b8b87f89 */ /* 0x000e2200000e0000 */
[----:B------:R-:W-:Y:S02]  /*16110*/  ISETP.GT.AND P2, PT, R187, 0x1, !P1 ;  /* 0x00000001bb00780c */ /* 0x000fe40004f44270 */
[----:B------:R-:W-:Y:S02]  /*16120*/  LOP3.LUT R16, R16, 0xfffffdff, RZ, 0xc0, !PT ;  /* 0xfffffdff10107812 */ /* 0x000fe400078ec0ff */
[----:B------:R-:W-:-:S04]  /*16130*/  ISETP.LT.OR P2, PT, R186, 0x2, P2 ;  /* 0x00000002ba00780c */ /* 0x000fc80001741670 */
[----:B------:R-:W-:Y:S02]  /*16140*/  FSEL R20, R20, -INF , !P2 ;  /* 0xff80000014147808 */ /* 0x000fe40005000000 */
[----:B------:R-:W-:-:S04]  /*16150*/  ISETP.GT.AND P2, PT, R187, 0x8, !P3 ;  /* 0x00000008bb00780c */ /* 0x000fc80005f44270 */
[----:B------:R-:W-:-:S04]  /*16160*/  ISETP.LT.OR P2, PT, R186, 0x9, P2 ;  /* 0x00000009ba00780c */ /* 0x000fc80001741670 */
[----:B------:R-:W-:Y:S01]  /*16170*/  FSEL R25, R25, -INF , !P2 ;  /* 0xff80000019197808 */ /* 0x000fe20005000000 */
[--C-:B0-----:R-:W-:Y:S02]  /*16180*/  IMAD.IADD R119, R119, 0x1, R184.reuse ;  /* 0x0000000177777824 */ /* 0x101fe400078e02b8 */
[----:B------:R-:W-:Y:S01]  /*16190*/  IMAD.IADD R185, R185, 0x1, R184 ;  /* 0x00000001b9b97824 */ /* 0x000fe200078e02b8 */
[----:B--2---:R-:W-:-:S04]  /*161a0*/  LOP3.LUT R189, R189, 0xfffffffd, RZ, 0xc0, !PT ;  /* 0xfffffffdbdbd7812 */ /* 0x004fc800078ec0ff */
        /* <DEDUP_REMOVED lines=260> */
[----:B------:R-:W-:-:S03]  /*171f0*/  ISETP.GT.AND P6, PT, R187, RZ, !P6 ;  /* 0x000000ffbb00720c */ /* 0x000fc600077c4270 */
[----:B------:R0:W-:Y:S01]  /*17200*/  STL [R1], R189 ;  /* 0x000000bd01007387 */ /* 0x0001e20000100800 */
[----:B------:R-:W-:-:S04]  /*17210*/  ISETP.LT.OR P6, PT, R186, 0x1, P6 ;  /* 0x00000001ba00780c */ /* 0x000fc800037c1670 */
[----:B------:R-:W-:Y:S02]  /*17220*/  FSEL R190, R15, -INF , !P6 ;  /* 0xff8000000fbe7808 */ /* 0x000fe40007000000 */
[----:B------:R-:W-:-:S13]  /*17230*/  ISETP.GE.AND P6, PT, R118, 0xba, PT ;  /* 0x000000ba7600780c */ /* 0x000fda0003fc6270 */
[----:B------:R-:W-:Y:S02]  /*17240*/  @P6 LOP3.LUT R16, R16, 0x400, RZ, 0xfc, !PT ;  /* 0x0000040010106812 */ /* 0x000fe400078efcff */
[----:B------:R-:W-:-:S04]  /*17250*/  ISETP.GT.AND P6, PT, R187, 0xb9, !P6 ;  /* 0x000000b9bb00780c */ /* 0x000fc800077c4270 */
[----:B------:R-:W-:-:S04]  /*17260*/  ISETP.LT.OR P6, PT, R186, 0xba, P6 ;  /* 0x000000baba00780c */ /* 0x000fc800037c1670 */
[----:B------:R-:W-:Y:S02]  /*17270*/  FSEL R117, R117, -INF , !P6 ;  /* 0xff80000075757808 */ /* 0x000fe40007000000 */
[----:B------:R-:W-:-:S13]  /*17280*/  LOP3.LUT P6, RZ, R16, 0x1000, RZ, 0xc0, !PT ;  /* 0x0000100010ff7812 */ /* 0x000fda00078cc0ff */
[----:B0-----:R-:W-:Y:S05]  /*17290*/  @!P6 BRA `(.L_x_7220) ;  /* 0x000000000054e947 */ /* 0x001fea0003800000 */
        /* <DEDUP_REMOVED lines=12> */
.L_x_7222:
[----:B------:R-:W-:-:S05]  /*17360*/  IMAD.U32 R45, RZ, RZ, UR24 ;  /* 0x00000018ff2d7e24 */ /* 0x000fca000f8e00ff */
[----:B------:R-:W-:-:S13]  /*17370*/  ISETP.NE.AND P6, PT, R45, 0x1, PT ;  /* 0x000000012d00780c */ /* 0x000fda0003fc5270 */
[----:B------:R-:W0:Y:S02]  /*17380*/  @P6 LDC.64 R14, c[0x0][0x9e8] ;  /* 0x00027a00ff0e6b82 */ /* 0x000e240000000a00 */
[----:B0-----:R-:W-:-:S05]  /*17390*/  @P6 IMAD.HI.U32 R14, R187, R14, RZ ;  /* 0x0000000ebb0e6227 */ /* 0x001fca00078e00ff */
[----:B------:R-:W-:-:S07]  /*173a0*/  @P6 SHF.R.U32.HI R187, RZ, R15, R14 ;  /* 0x0000000fffbb6219 */ /* 0x000fce000001160e */
.L_x_7223:
[----:B------:R-:W-:Y:S05]  /*173b0*/  BSYNC B0 ;  /* 0x0000000000007941 */ /* 0x000fea0003800000 */
.L_x_7221:
[----:B------:R-:W-:-:S05]  /*173c0*/  IMAD R114, R187, R45, R114 ;  /* 0x0000002dbb727224 */ /* 0x000fca00078e0272 */
[----:B------:R-:W-:Y:S02]  /*173d0*/  VIADDMNMX R119, R114, R45, R119, PT ;  /* 0x0000002d72777246 */ /* 0x000fe40003800177 */
[----:B------:R-:W-:-:S07]  /*173e0*/  VIMNMX R185, R185, R114, !PT ;  /* 0x00000072b9b97248 */ /* 0x000fce0007fe0100 */
.L_x_7220:
[----:B------:R-:W-:Y:S01]  /*173f0*/  ISETP.GT.AND P1, PT, R185, 0x1, !P1 ;  /* 0x00000001b900780c */ /* 0x000fe20004f24270 */
[----:B------:R-:W-:Y:S01]  /*17400*/  UMOV UR28, UR7 ;  /* 0x00000007001c7c82 */ /* 0x000fe20008000000 */
[----:B------:R-:W-:Y:S01]  /*17410*/  LOP3.LUT P6, RZ, R16, 0x40, RZ, 0xc0, !PT ;  /* 0x0000004010ff7812 */ /* 0x000fe200078cc0ff */
[----:B------:R-:W-:Y:S01]  /*17420*/  IMAD.U32 R187, RZ, RZ, UR28 ;  /* 0x0000001cffbb7e24 */ /* 0x000fe2000f8e00ff */
[----:B------:R-:W-:Y:S01]  /*17430*/  ISETP.LT.OR P1, PT, R119, 0x2, P1 ;  /* 0x000000027700780c */ /* 0x000fe20000f21670 */
[----:B------:R-:W-:Y:S01]  /*17440*/  IMAD.U32 R186, RZ, RZ, UR28 ;  /* 0x0000001cffba7e24 */ /* 0x000fe2000f8e00ff */
        /* <DEDUP_REMOVED lines=121> */
[----:B------:R-:W-:Y:S02]  /*17be0*/  FSEL R106, R106, -INF , !P2 ;  /* 0xff8000006a6a7808 */ /* 0x000fe40005000000 */
[C---:B------:R-:W-:Y:S02]  /*17bf0*/  ISETP.GT.AND P1, PT, R185.reuse, 0x49, !P1 ;  /* 0x00000049b900780c */ /* 0x040fe40004f24270 */
[----:B------:R-:W-:-:S02]  /*17c00*/  ISETP.GT.AND P3, PT, R185, 0xb0, !P3 ;  /* 0x000000b0b900780c */ /* 0x000fc40005f64270 */
        /* <DEDUP_REMOVED lines=10> */
[C---:B------:R-:W-:Y:S02]  /*17cb0*/  ISETP.GT.AND P5, PT, R185.reuse, 0xb8, !P5 ;  /* 0x000000b8b900780c */ /* 0x040fe40006fa4270 */
[----:B------:R-:W-:Y:S02]  /*17cc0*/  ISETP.GT.AND P1, PT, R185, 0x51, !P1 ;  /* 0x00000051b900780c */ /* 0x000fe40004f24270 */
[----:B------:R-:W-:-:S02]  /*17cd0*/  ISETP.LT.OR P3, PT, R119, 0xb1, P3 ;  /* 0x000000b17700780c */ /* 0x000fc40001f61670 */
[C---:B------:R-:W-:Y:S02]  /*17ce0*/  ISETP.LT.OR P1, PT, R119.reuse, 0x52, P1 ;  /* 0x000000527700780c */ /* 0x040fe40000f21670 */
[----:B------:R-:W-:Y:S02]  /*17cf0*/  ISETP.LT.OR P4, PT, R119, 0xb2, P4 ;  /* 0x000000b27700780c */ /* 0x000fe40002781670 */
[----:B------:R-:W-:Y:S02]  /*17d00*/  FSEL R66, R66, -INF , !P1 ;  /* 0xff80000042427808 */ /* 0x000fe40004800000 */
[----:B------:R-:W-:Y:S02]  /*17d10*/  LOP3.LUT P1, RZ, R189, 0x2000000, RZ, 0xc0, !PT ;  /* 0x02000000bdff7812 */ /* 0x000fe4000782c0ff */
[----:B------:R-:W-:Y:S02]  /*17d20*/  ISETP.LT.OR P5, PT, R119, 0xb9, P5 ;  /* 0x000000b97700780c */ /* 0x000fe40002fa1670 */
[----:B------:R-:W-:-:S02]  /*17d30*/  ISETP.GT.AND P1, PT, R185, 0x58, !P1 ;  /* 0x00000058b900780c */ /* 0x000fc40004f24270 */
[----:B------:R-:W-:Y:S02]  /*17d40*/  FSEL R109, R109, -INF , !P3 ;  /* 0xff8000006d6d7808 */ /* 0x000fe40005800000 */
        /* <DEDUP_REMOVED lines=82> */
[----:B------:R-:W-:Y:S01]  /*18270*/  LOP3.LUT P6, RZ, R189, 0x1, RZ, 0xc0, !PT ;  /* 0x00000001bdff7812 */ /* 0x000fe200078cc0ff */
[----:B------:R-:W-:Y:S01]  /*18280*/  IMAD.U32 R189, RZ, RZ, UR41 ;  /* 0x00000029ffbd7e24 */ /* 0x000fe2000f8e00ff */
[----:B------:R-:W-:-:S04]  /*18290*/  ISETP.LT.OR P1, PT, R119, 0xa9, P1 ;  /* 0x000000a97700780c */ /* 0x000fc80000f21670 */
[----:B------:R-:W-:Y:S02]  /*182a0*/  FSEL R105, R105, -INF , !P1 ;  /* 0xff80000069697808 */ /* 0x000fe40004800000 */
[----:B------:R-:W-:Y:S02]  /*182b0*/  ISETP.GT.AND P1, PT, R185, RZ, !P6 ;  /* 0x000000ffb900720c */ /* 0x000fe40007724270 */
        /* <DEDUP_REMOVED lines=8> */
[----:B------:R-:W-:Y:S02]  /*18340*/  FSEL R115, R115, -INF , !P2 ;  /* 0xff80000073737808 */ /* 0x000fe40005000000 */
[----:B------:R-:W-:Y:S01]  /*18350*/  ISETP.NE.AND P3, PT, R189, 0x3, PT ;  /* 0x00000003bd00780c */ /* 0x000fe20003f65270 */
        /* <DEDUP_REMOVED lines=87> */
[----:B------:R-:W-:Y:S02]  /*188d0*/  MUFU.EX2 R45, R45 ;  /* 0x0000002d002d7308 */ /* 0x000fe40000000800 */
[----:B------:R-:W-:-:S04]  /*188e0*/  FMNMX.FTZ R83, R95, R118, !PT ;  /* 0x000000765f537209 */ /* 0x000fc80007810000 */
[----:B------:R-:W-:Y:S02]  /*188f0*/  FMNMX.FTZ R118, R98, R83, !PT ;  /* 0x0000005362767209 */ /* 0x000fe40007810000 */
[----:B------:R-:W-:Y:S02]  /*18900*/  MUFU.EX2 R48, R48 ;  /* 0x0000003000307308 */ /* 0x000fe40000000800 */
[----:B------:R-:W-:Y:S01]  /*18910*/  FMNMX.FTZ R119, R99, R118, !PT ;  /* 0x0000007663777209 */ /* 0x000fe20007810000 */
[--C-:B------:R-:W-:Y:S01]  /*18920*/  FFMA.FTZ R118, R89, UR28, -R15.reuse ;  /* 0x0000001c59767c23 */ /* 0x100fe2000801080f */
[----:B------:R-:W-:-:S02]  /*18930*/  FFMA.FTZ R89, R92, UR28, -R15 ;  /* 0x0000001c5c597c23 */ /* 0x000fc4000801080f */
[----:B------:R-:W-:Y:S02]  /*18940*/  FMNMX.FTZ R119, R102, R119, !PT ;  /* 0x0000007766777209 */ /* 0x000fe40007810000 */
[----:B------:R-:W-:Y:S02]  /*18950*/  MUFU.EX2 R47, R47 ;  /* 0x0000002f002f7308 */ /* 0x000fe40000000800 */
[----:B0-----:R-:W-:-:S04]  /*18960*/  FMNMX.FTZ R184, R104, R119, !PT ;  /* 0x0000007768b87209 */ /* 0x001fc80007810000 */
[----:B------:R-:W-:Y:S02]  /*18970*/  FMNMX.FTZ R119, R105, R184, !PT ;  /* 0x000000b869777209 */ /* 0x000fe40007810000 */
[----:B------:R-:W-:Y:S02]  /*18980*/  MUFU.EX2 R52, R52 ;  /* 0x0000003400347308 */ /* 0x000fe40000000800 */
[----:B------:R-:W-:-:S04]  /*18990*/  FMNMX.FTZ R92, R106, R119, !PT ;  /* 0x000000776a5c7209 */ /* 0x000fc80007810000 */
[----:B------:R-:W-:Y:S02]  /*189a0*/  FMNMX.FTZ R93, R109, R92, !PT ;  /* 0x0000005c6d5d7209 */ /* 0x000fe40007810000 */
[----:B------:R0:W-:Y:S02]  /*189b0*/  MUFU.EX2 R92, R185 ;  /* 0x000000b9005c7308 */ /* 0x0001e40000000800 */
        /* <DEDUP_REMOVED lines=11> */
[----:B0-----:R-:W-:Y:S01]  /*18a70*/  FFMA.FTZ R185, R117, UR28, -R15 ;  /* 0x0000001c75b97c23 */ /* 0x001fe2000801080f */
[----:B------:R-:W-:Y:S01]  /*18a80*/  FSEL R116, R14, RZ, P1 ;  /* 0x000000ff0e747208 */ /* 0x000fe20000800000 */
[----:B------:R-:W0:Y:S01]  /*18a90*/  SHFL.BFLY PT, R184, R119, 0x2, 0x1f ;  /* 0x0c401f0077b87f89 */ /* 0x000e2200000e0000 */
[----:B------:R-:W-:Y:S03]  /*18aa0*/  MUFU.EX2 R51, R51 ;  /* 0x0000003300337308 */ /* 0x000fe60000000800 */
[----:B------:R-:W-:-:S04]  /*18ab0*/  FADD.FTZ R116, -R116, R227 ;  /* 0x000000e374747221 */ /* 0x000fc80000010100 */
[----:B------:R-:W-:Y:S01]  /*18ac0*/  FMUL.FTZ R116, R116, UR28 ;  /* 0x0000001c74747c20 */ /* 0x000fe20008410000 */
[----:B------:R-:W-:Y:S08]  /*18ad0*/  MUFU.EX2 R56, R56 ;  /* 0x0000003800387308 */ /* 0x000ff00000000800 */
[----:B------:R-:W1:Y:S01]  /*18ae0*/  MUFU.EX2 R116, R116 ;  /* 0x0000007400747308 */ /* 0x000e620000000800 */
        /* <DEDUP_REMOVED lines=9> */
[----:B------:R0:W-:Y:S01]  /*18b80*/  MUFU.EX2 R184, R185 ;  /* 0x000000b900b87308 */ /* 0x0001e20000000800 */
[----:B------:R-:W-:Y:S02]  /*18b90*/  FSEL R186, R15, RZ, P1 ;  /* 0x000000ff0fba7208 */ /* 0x000fe40000800000 */
[----:B------:R-:W-:-:S03]  /*18ba0*/  FSEL R117, R117, RZ, P1 ;  /* 0x000000ff75757208 */ /* 0x000fc60000800000 */
[----:B------:R-:W-:Y:S02]  /*18bb0*/  FADD.FTZ R186, -R186, R221 ;  /* 0x000000ddbaba7221 */ /* 0x000fe40000010100 */
[----:B------:R-:W-:Y:S01]  /*18bc0*/  MUFU.EX2 R63, R63 ;  /* 0x0000003f003f7308 */ /* 0x000fe20000000800 */
[----:B------:R-:W-:-:S01]  /*18bd0*/  FFMA.FTZ R119, R24, UR28, -R117 ;  /* 0x0000001c18777c23 */ /* 0x000fc20008010875 */
[--C-:B------:R-:W-:Y:S01]  /*18be0*/  FFMA.FTZ R114, R114, UR28, -R117.reuse ;  /* 0x0000001c72727c23 */ /* 0x100fe20008010875 */
[----:B------:R-:W-:-:S01]  /*18bf0*/  FFMA.FTZ R24, R27, UR28, -R117 ;  /* 0x0000001c1b187c23 */ /* 0x000fc20008010875 */
[----:B0-----:R-:W-:Y:S01]  /*18c00*/  FMUL.FTZ R185, R186, UR28 ;  /* 0x0000001cbab97c20 */ /* 0x001fe20008410000 */
        /* <DEDUP_REMOVED lines=33> */
[--C-:B------:R-:W-:Y:S01]  /*18e20*/  FFMA.FTZ R87, R87, UR28, -R117.reuse ;  /* 0x0000001c57577c23 */ /* 0x100fe20008010875 */
[----:B------:R-:W-:-:S01]  /*18e30*/  FFMA.FTZ R88, R88, UR28, -R117 ;  /* 0x0000001c58587c23 */ /* 0x000fc20008010875 */
[--C-:B------:R-:W-:Y:S01]  /*18e40*/  FFMA.FTZ R90, R90, UR28, -R117.reuse ;  /* 0x0000001c5a5a7c23 */ /* 0x100fe20008010875 */
[----:B------:R-:W-:-:S01]  /*18e50*/  FFMA.FTZ R91, R91, UR28, -R117 ;  /* 0x0000001c5b5b7c23 */ /* 0x000fc20008010875 */
[----:B------:R-:W4:Y:S01]  /*18e60*/  MUFU.EX2 R27, R27 ;  /* 0x0000001b001b7308 */ /* 0x000f220000000800 */
        /* <DEDUP_REMOVED lines=12> */
[----:B------:R-:W5:Y:S01]  /*18f30*/  MUFU.EX2 R28, R28 ;  /* 0x0000001c001c7308 */ /* 0x000f620000000800 */
[----:B-1----:R-:W-:-:S01]  /*18f40*/  FFMA.FTZ R117, R116, R4, R21 ;  /* 0x0000000474757223 */ /* 0x002fc20000010015 */
[----:B0-----:R-:W-:-:S03]  /*18f50*/  FFMA.FTZ R4, R185, R3, R114 ;  /* 0x00000003b9047223 */ /* 0x001fc60000010072 */
[----:B------:R-:W-:Y:S01]  /*18f60*/  FADD.FTZ R70, R20, R117 ;  /* 0x0000007514467221 */ /* 0x000fe20000010000 */
[----:B--2---:R-:W-:-:S02]  /*18f70*/  FADD.FTZ R3, R119, R4 ;  /* 0x0000000477037221 */ /* 0x004fc40000010000 */
[----:B------:R-:W0:Y:S01]  /*18f80*/  MUFU.EX2 R31, R31 ;  /* 0x0000001f001f7308 */ /* 0x000e220000000800 */
[----:B------:R-:W-:-:S01]  /*18f90*/  FADD.FTZ R117, R25, R70 ;  /* 0x0000004619757221 */ /* 0x000fc20000010000 */
[----:B---3--:R-:W-:-:S03]  /*18fa0*/  FADD.FTZ R4, R24, R3 ;  /* 0x0000000318047221 */ /* 0x008fc60000010000 */
[----:B------:R-:W-:Y:S01]  /*18fb0*/  FADD.FTZ R70, R26, R117 ;  /* 0x000000751a467221 */ /* 0x000fe20000010000 */
[----:B----4-:R-:W-:-:S02]  /*18fc0*/  FADD.FTZ R3, R27, R4 ;  /* 0x000000041b037221 */ /* 0x010fc40000010000 */
[----:B------:R-:W1:Y:S01]  /*18fd0*/  MUFU.EX2 R32, R32 ;  /* 0x0000002000207308 */ /* 0x000e620000000800 */
[----:B------:R-:W-:-:S01]  /*18fe0*/  FADD.FTZ R117, R29, R70 ;  /* 0x000000461d757221 */ /* 0x000fc20000010000 */
[----:B-----5:R-:W-:-:S03]  /*18ff0*/  FADD.FTZ R4, R28, R3 ;  /* 0x000000031c047221 */ /* 0x020fc60000010000 */
[----:B------:R-:W-:-:S03]  /*19000*/  FADD.FTZ R70, R30, R117 ;  /* 0x000000751e467221 */ /* 0x000fc60000010000 */
        /* <DEDUP_REMOVED lines=146> */
[----:B0-----:R-:W-:-:S04]  /*19930*/  FADD.FTZ R187, R113, R104 ;  /* 0x0000006871bb7221 */ /* 0x001fc80000010000 */
[----:B-1----:R-:W-:Y:S01]  /*19940*/  FADD.FTZ R3, R70, R187 ;  /* 0x000000bb46037221 */ /* 0x002fe20000010000 */
[----:B------:R-:W-:Y:S06]  /*19950*/  @!P3 BRA `(.L_x_7224) ;  /* 0x000000000004b947 */ /* 0x000fec0003800000 */
[----:B------:R-:W-:Y:S01]  /*19960*/  BPT.TRAP 0x1 ;  /* 0x000000040000795c */ /* 0x000fe20000300000 */
.L_x_7224:
        /* <DEDUP_REMOVED lines=10> */
[----:B------:R-:W-:Y:S01]  /*19a10*/  F2FP.SATFINITE.E4M3.F32.PACK_AB_MERGE_C R105, R117, R102, R105 ;  /* 0x000000667569723e */ /* 0x000fe20004807069 */
        /* <DEDUP_REMOVED lines=118> */
.L_x_7206:
[----:B------:R-:W0:Y:S01]  /*1a180*/  LDC R14, c[0x0][0x448] ;  /* 0x00011200ff0e7b82 */ /* 0x000e220000000800 */
[----:B------:R-:W-:Y:S01]  /*1a190*/  LOP3.LUT R16, R16, 0xffffefff, RZ, 0xc0, !PT ;  /* 0xffffefff10107812 */ /* 0x000fe200078ec0ff */
[----:B------:R-:W-:Y:S01]  /*1a1a0*/  ULDC UR8, c[0x0][0x9dc] ;  /* 0x0002770000087ab9 */ /* 0x000fe20000000800 */
[----:B------:R-:W-:-:S05]  /*1a1b0*/  IADD3 R21, R215, 0x1, -R214 ;  /* 0x00000001d7157810 */ /* 0x000fca0007ffe8d6 */
[----:B------:R-:W1:Y:S01]  /*1a1c0*/  LDC R26, c[0x0][0x9e4] ;  /* 0x00027900ff1a7b82 */ /* 0x000e620000000800 */
[----:B0-----:R-:W-:Y:S01]  /*1a1d0*/  ISETP.NE.AND P1, PT, R14, 0x1, PT ;  /* 0x000000010e00780c */ /* 0x001fe20003f25270 */
[----:B------:R-:W-:-:S12]  /*1a1e0*/  VIADD R14, R217, 0x7f ;  /* 0x0000007fd90e7836 */ /* 0x000fd80000000000 */
[----:B------:R-:W0:Y:S01]  /*1a1f0*/  @P1 LDC R15, c[0x0][0x44c] ;  /* 0x00011300ff0f1b82 */ /* 0x000e220000000800 */
[----:B------:R-:W-:-:S04]  /*1a200*/  @P1 LOP3.LUT R16, R16, 0x1000, RZ, 0xfc, !PT ;  /* 0x0000100010101812 */ /* 0x000fc800078efcff */
[----:B------:R-:W-:-:S03]  /*1a210*/  LOP3.LUT R16, R16, 0xffffdfff, RZ, 0xc0, !PT ;  /* 0xffffdfff10107812 */ /* 0x000fc600078ec0ff */
[----:B------:R-:W2:Y:S01]  /*1a220*/  @P1 LDC R20, c[0x0][0x450] ;  /* 0x00011400ff141b82 */ /* 0x000ea20000000800 */
[----:B0-----:R-:W-:-:S05]  /*1a230*/  @P1 IMAD.HI.U32 R15, R14, R15, RZ ;  /* 0x0000000f0e0f1227 */ /* 0x001fca00078e00ff */
[----:B--2---:R-:W-:Y:S02]  /*1a240*/  @P1 SHF.R.U32.HI R14, RZ, R20, R15 ;  /* 0x00000014ff0e1219 */ /* 0x004fe4000001160f */
[----:B-1----:R-:W-:-:S03]  /*1a250*/  ISETP.GE.AND P1, PT, R26, 0x1, PT ;  /* 0x000000011a00780c */ /* 0x002fc60003f26270 */
[----:B------:R-:W-:-:S04]  /*1a260*/  IMAD.IADD R14, R14, 0x1, R21 ;  /* 0x000000010e0e7824 */ /* 0x000fc800078e0215 */
[----:B------:R-:W-:-:S06]  /*1a270*/  VIADD R15, R14, -UR8 ;  /* 0x800000080e0f7c36 */ /* 0x000fcc0008000000 */
[----:B------:R-:W-:Y:S01]  /*1a280*/  @P1 LOP3.LUT R16, R16, 0x2000, RZ, 0xfc, !PT ;  /* 0x0000200010101812 */ /* 0x000fe200078efcff */
        /* <DEDUP_REMOVED lines=11> */
.L_x_7228:
[----:B------:R-:W-:-:S13]  /*1a340*/  ISETP.NE.AND P1, PT, R26, 0x1, PT ;  /* 0x000000011a00780c */ /* 0x000fda0003f25270 */
[----:B------:R-:W0:Y:S02]  /*1a350*/  @P1 LDC.64 R20, c[0x0][0x9e8] ;  /* 0x00027a00ff141b82 */ /* 0x000e240000000a00 */
[----:B0-----:R-:W-:-:S05]  /*1a360*/  @P1 IMAD.HI.U32 R20, R14, R20, RZ ;  /* 0x000000140e141227 */ /* 0x001fca00078e00ff */
[----:B------:R-:W-:-:S07]  /*1a370*/  @P1 SHF.R.U32.HI R14, RZ, R21, R20 ;  /* 0x00000015ff0e1219 */ /* 0x000fce0000011614 */
.L_x_7229:
[----:B------:R-:W-:Y:S05]  /*1a380*/  BSYNC B0 ;  /* 0x0000000000007941 */ /* 0x000fea0003800000 */
.L_x_7227:
[----:B------:R-:W-:-:S05]  /*1a390*/  IMAD R14, R14, R26, RZ ;  /* 0x0000001a0e0e7224 */ /* 0x000fca00078e02ff */
[----:B------:R-:W-:-:S07]  /*1a3a0*/  VIMNMX R15, R15, R14, !PT ;  /* 0x0000000e0f0f7248 */ /* 0x000fce0007fe0100 */
.L_x_7226:
[----:B------:R-:W-:-:S04]  /*1a3b0*/  VIADD R15, R15, 0xbf ;  /* 0x000000bf0f0f7836 */ /* 0x000fc80000000000 */
[----:B------:R-:W-:-:S05]  /*1a3c0*/  IMAD.HI R15, R15, 0x2aaaaaab, RZ ;  /* 0x2aaaaaab0f0f7827 */ /* 0x000fca00078e02ff */
[----:B------:R-:W-:-:S04]  /*1a3d0*/  SHF.R.U32.HI R14, RZ, 0x1f, R15 ;  /* 0x0000001fff0e7819 */ /* 0x000fc8000001160f */
[----:B------:R-:W-:-:S04]  /*1a3e0*/  LEA.HI.SX32 R15, R15, R14, 0x1b ;  /* 0x0000000e0f0f7211 */ /* 0x000fc800078fdaff */
[----:B------:R-:W-:-:S04]  /*1a3f0*/  VIMNMX R230, R220, R15, !PT ;  /* 0x0000000fdce67248 */ /* 0x000fc80007fe0100 */
[----:B------:R-:W-:-:S13]  /*1a400*/  ISETP.GE.AND P1, PT, R0, R230, PT ;  /* 0x000000e60000720c */ /* 0x000fda0003f26270 */
[----:B------:R-:W-:Y:S05]  /*1a410*/  @!P1 BRA `(.L_x_7230) ;  /* 0x0000003400749947 */ /* 0x000fea0003800000 */
[----:B------:R-:W-:Y:S02]  /*1a420*/  IMAD.MOV.U32 R229, RZ, RZ, R221 ;  /* 0x000000ffffe57224 */ /* 0x000fe400078e00dd */
[----:B------:R-:W-:Y:S02]  /*1a430*/  IMAD.MOV.U32 R228, RZ, RZ, R227 ;  /* 0x000000ffffe47224 */ /* 0x000fe400078e00e3 */
[----:B------:R-:W-:-:S07]  /*1a440*/  IMAD.MOV.U32 R14, RZ, RZ, R210 ;  /* 0x000000ffff0e7224 */ /* 0x000fce00078e00d2 */
.L_x_7241:
[----:B------:R-:W-:Y:S01]  /*1a450*/  ISETP.NE.AND P1, PT, R211, 0x1, PT ;  /* 0x00000001d300780c */ /* 0x000fe20003f25270 */
[----:B------:R-:W-:Y:S05]  /*1a460*/  YIELD ;  /* 0x0000000000007946 */ /* 0x000fea0003800000 */
[----:B------:R-:W-:Y:S02]  /*1a470*/  SEL R15, RZ, 0x1, P1 ;  /* 0x00000001ff0f7807 */ /* 0x000fe40000800000 */
[----:B------:R-:W-:Y:S02]  /*1a480*/  ISETP.NE.AND P1, PT, R218, RZ, PT ;  /* 0x000000ffda00720c */ /* 0x000fe40003f25270 */
[----:B------:R-:W-:-:S11]  /*1a490*/  LOP3.LUT R210, R14, R15, RZ, 0x3c, !PT ;  /* 0x0000000f0ed27212 */ /* 0x000fd600078e3cff */
[----:B------:R-:W-:Y:S05]  /*1a4a0*/  @P1 BRA `(.L_x_7231) ;  /* 0x0000000000441947 */ /* 0x000fea0003800000 */
[----:B------:R-:W-:-:S05]  /*1a4b0*/  IMAD.U32 R20, RZ, RZ, UR41 ;  /* 0x00000029ff147e24 */ /* 0x000fca000f8e00ff */
[----:B------:R-:W-:-:S13]  /*1a4c0*/  ISETP.NE.AND P3, PT, R20, 0x3, PT ;  /* 0x000000031400780c */ /* 0x000fda0003f65270 */
[----:B------:R-:W-:Y:S05]  /*1a4d0*/  @!P3 BRA `(.L_x_7232) ;  /* 0x000000000004b947 */ /* 0x000fea0003800000 */
[----:B------:R-:W-:Y:S01]  /*1a4e0*/  BPT.TRAP 0x1 ;  /* 0x000000040000795c */ /* 0x000fe20000300000 */
.L_x_7232:
        /* <DEDUP_REMOVED lines=8> */
.L_x_7233:
[----:B------:R-:W-:Y:S04]  /*1a570*/  BSSY B0, `(.L_x_7231) ;  /* 0x0000004000007945 */ /* 0x000fe80003800000 */
[----:B-1----:R-:W-:Y:S05]  /*1a580*/  @P2 BRA `(.L_x_7234) ;  /* 0x0000000000082947 */ /* 0x002fea0003800000 */
[----:B------:R-:W1:Y:S02]  /*1a590*/  SYNCS.PHASECHK.TRANS64.TRYWAIT P2, [R20+URZ+0x28830], R15 ;  /* 0x0288300f140075a7 */ /* 0x000e64000804017f */
[----:B-1----:R-:W-:Y:S05]  /*1a5a0*/  @!P2 BRA `(.L_x_7235) ;  /* 0x000001400080a947 */ /* 0x002fea0003800000 */
.L_x_7234:
[----:B------:R-:W-:Y:S05]  /*1a5b0*/  BSYNC B0 ;  /* 0x0000000000007941 */ /* 0x000fea0003800000 */
.L_x_7231:
[----:B01----:R-:W0:Y:S01]  /*1a5c0*/  S2R R15, SR_TID.X ;  /* 0x00000000000f7919 */ /* 0x003e220000002100 */
[----:B------:R-:W-:Y:S01]  /*1a5d0*/  VIADD R232, R211, 0x1 ;  /* 0x00000001d3e87836 */ /* 0x000fe20000000000 */
[----:B------:R-:W-:Y:S05]  /*1a5e0*/  WARPSYNC.ALL ;  /* 0x0000000000007948 */ /* 0x000fea0003800000 */
[----:B------:R-:W-:Y:S01]  /*1a5f0*/  ISETP.NE.AND P2, PT, R232, 0x2, PT ;  /* 0x00000002e800780c */ /* 0x000fe20003f45270 */
[----:B------:R-:W-:Y:S01]  /*1a600*/  IMAD.MOV.U32 R21, RZ, RZ, 0x40000040 ;  /* 0x40000040ff157424 */ /* 0x000fe200078e00ff */
[----:B------:R-:W-:Y:S01]  /*1a610*/  R2UR UR8, R6 ;  /* 0x00000000060872ca */ /* 0x000fe200000e0000 */
        /* <DEDUP_REMOVED lines=10> */
[----:B------:R-:W-:Y:S01]  /*1a6c0*/  VIADD R26, R20, 0x4 ;  /* 0x00000004141a7836 */ /* 0x000fe20000000000 */
[----:B------:R-:W-:Y:S01]  /*1a6d0*/  R2UR UR12, R12 ;  /* 0x000000000c0c72ca */ /* 0x000fe200000e0000 */
[----:B------:R-:W-:Y:S01]  /*1a6e0*/  VIADD R20, R20, 0x6 ;  /* 0x0000000614147836 */ /* 0x000fe20000000000 */
[----:B------:R-:W-:-:S02]  /*1a6f0*/  R2UR UR14, R24 ;  /* 0x00000000180e72ca */ /* 0x000fc400000e0000 */
[----:B------:R-:W-:Y:S02]  /*1a700*/  R2UR UR18, R26 ;  /* 0x000000001a1272ca */ /* 0x000fe400000e0000 */
[----:B------:R-:W-:Y:S02]  /*1a710*/  R2UR UR13, R13 ;  /* 0x000000000d0d72ca */ /* 0x000fe400000e0000 */
[----:B------:R-:W-:Y:S02]  /*1a720*/  R2UR UR16, R10 ;  /* 0x000000000a1072ca */ /* 0x000fe400000e0000 */
[----:B0-----:R-:W-:Y:S02]  /*1a730*/  SHF.R.U32.HI R15, RZ, 0x7, R15 ;  /* 0x00000007ff0f7819 */ /* 0x001fe4000001160f */
[----:B------:R-:W-:Y:S02]  /*1a740*/  R2UR UR17, R11 ;  /* 0x000000000b1172ca */ /* 0x000fe400000e0000 */
[----:B------:R-:W-:Y:S01]  /*1a750*/  R2UR UR22, R20 ;  /* 0x00000000141672ca */ /* 0x000fe200000e0000 */
[----:B------:R-:W-:Y:S01]  /*1a760*/  VIADD R15, R15, 0x8 ;  /* 0x000000080f0f7836 */ /* 0x000fe20000000000 */
[----:B------:R-:W-:-:S02]  /*1a770*/  R2UR UR23, R21 ;  /* 0x00000000151772ca */ /* 0x000fc400000e0000 */
[----:B------:R-:W-:Y:S02]  /*1a780*/  R2UR UR20, R8 ;  /* 0x00000000081472ca */ /* 0x000fe400000e0000 */
[----:B------:R0:W-:Y:S01]  /*1a790*/  BAR.SYNC.DEFER_BLOCKING R15, 0x100 ;  /* 0x0004000f0000751d */ /* 0x0001e20000010000 */
[----:B------:R-:W-:-:S05]  /*1a7a0*/  R2UR UR21, R9 ;  /* 0x00000000091572ca */ /* 0x000fca00000e0000 */
        /* <DEDUP_REMOVED lines=13> */
[----:B------:R-:W-:-:S05]  /*1a880*/  IMAD.U32 R221, RZ, RZ, UR41 ;  /* 0x00000029ffdd7e24 */ /* 0x000fca000f8e00ff */
[----:B------:R-:W-:-:S13]  /*1a890*/  ISETP.NE.AND P3, PT, R221, 0x3, PT ;  /* 0x00000003dd00780c */ /* 0x000fda0003f65270 */
[----:B------:R-:W-:Y:S05]  /*1a8a0*/  @!P3 BRA `(.L_x_7237) ;  /* 0x000000000004b947 */ /* 0x000fea0003800000 */
[----:B------:R-:W-:Y:S01]  /*1a8b0*/  BPT.TRAP 0x1 ;  /* 0x000000040000795c */ /* 0x000fe20000300000 */
.L_x_7237:
[----:B------:R-:W-:Y:S01]  /*1a8c0*/  SHF.L.U32 R14, R14, 0x1f, RZ ;  /* 0x0000001f0e0e7819 */ /* 0x000fe200000006ff */
[----:B------:R-:W-:-:S04]  /*1a8d0*/  IMAD R15, R211, 0x8, R17 ;  /* 0x00000008d30f7824 */ /* 0x000fc800078e0211 */
[----:B------:R0:W1:Y:S01]  /*1a8e0*/  SYNCS.PHASECHK.TRANS64.TRYWAIT P1, [R15+URZ+0x28850], R14 ;  /* 0x0288500e0f0075a7 */ /* 0x000062000802017f */
[----:B------:R-:W-:Y:S05]  /*1a8f0*/  @!P3 BRA `(.L_x_7238) ;  /* 0x000000000004b947 */ /* 0x000fea0003800000 */
[----:B------:R-:W-:Y:S01]  /*1a900*/  BPT.TRAP 0x1 ;  /* 0x000000040000795c */ /* 0x000fe20000300000 */
.L_x_7238:
[----:B-1----:R-:W-:Y:S05]  /*1a910*/  @P1 BRA `(.L_x_7236) ;  /* 0x0000000000081947 */ /* 0x002fea0003800000 */
[----:B------:R-:W1:Y:S02]  /*1a920*/  SYNCS.PHASECHK.TRANS64.TRYWAIT P1, [R15+URZ+0x28850], R14 ;  /* 0x0288500e0f0075a7 */ /* 0x000e64000802017f */
[----:B-1----:R-:W-:Y:S05]  /*1a930*/  @!P1 BRA `(.L_x_7239) ;  /* 0x0000013c00b09947 */ /* 0x002fea0003800000 */
.L_x_7236:
[----:B------:R-:W-:Y:S05]  /*1a940*/  WARPSYNC.ALL ;  /* 0x0000000000007948 */ /* 0x000fea0003800000 */
[----:B01----:R-:W-:Y:S01]  /*1a950*/  VIADD R14, R17, 0x400 ;  /* 0x00000400110e7836 */ /* 0x003fe20000000000 */
[----:B------:R-:W-:Y:S01]  /*1a960*/  WARPGROUP.ARRIVE ;  /* 0x00000000000079c5 */ /* 0x000fe20000000000 */
[----:B------:R-:W-:Y:S01]  /*1a970*/  IMAD.MOV.U32 R15, RZ, RZ, -0x7fffffe0 ;  /* 0x80000020ff0f7424 */ /* 0x000fe200078e00ff */
[----:B------:R-:W-:Y:S01]  /*1a980*/  UMOV UR28, UR6 ;  /* 0x00000006001c7c82 */ /* 0x000fe20008000000 */
[----:B------:R-:W-:Y:S01]  /*1a990*/  IMAD.MOV.U32 R21, RZ, RZ, -0x7fffffe0 ;  /* 0x80000020ff157424 */ /* 0x000fe200078e00ff */
[----:B------:R-:W-:-:S02]  /*1a9a0*/  SHF.R.U32.HI R14, RZ, 0x4, R14 ;  /* 0x00000004ff0e7819 */ /* 0x000fc4000001160e */
[----:B------:R-:W-:Y:S01]  /*1a9b0*/  R2UR UR11, R15 ;  /* 0x000000000f0b72ca */ /* 0x000fe200000e0000 */
[----:B------:R-:W-:Y:S01]  /*1a9c0*/  FMUL.FTZ R15, R2, R24 ;  /* 0x00000018020f7220 */ /* 0x000fe20000410000 */
[----:B------:R-:W-:Y:S01]  /*1a9d0*/  LOP3.LUT R14, R14, 0x3fff, RZ, 0xc0, !PT ;  /* 0x00003fff0e0e7812 */ /* 0x000fe200078ec0ff */
[C---:B------:R-:W-:Y:S01]  /*1a9e0*/  FMUL.FTZ R24, R2.reuse, R27 ;  /* 0x0000001b02187220 */ /* 0x040fe20000410000 */
[C---:B------:R-:W-:Y:S01]  /*1a9f0*/  FMUL.FTZ R27, R2.reuse, R30 ;  /* 0x0000001e021b7220 */ /* 0x040fe20000410000 */
        /* <DEDUP_REMOVED lines=97> */
[----:B------:R-:W-:-:S04]  /*1b010*/  FMUL.FTZ R118, R2, R119 ;  /* 0x0000007702767220 */ /* 0x000fc80000410000 */
        /* <DEDUP_REMOVED lines=13> */
[----:B------:R-:W-:Y:S01]  /*1b0f0*/  QGMMA.64x128x32.F32.E4M3.E4M3 R120, R200, gdesc[UR8], R120, gsb0 ;  /* 0x01e00008c8787df3 */ /* 0x000fe20008000878 */
[----:B------:R-:W-:Y:S01]  /*1b100*/  R2UR UR10, R20 ;  /* 0x00000000140a72ca */ /* 0x000fe200000e0000 */
[----:B------:R-:W-:Y:S01]  /*1b110*/  VIADD R20, R14, 0x202 ;  /* 0x000002020e147836 */ /* 0x000fe20000000000 */
[----:B------:R-:W-:Y:S01]  /*1b120*/  R2UR UR11, R21 ;  /* 0x00000000150b72ca */ /* 0x000fe200000e0000 */
[----:B------:R-:W-:-:S03]  /*1b130*/  IMAD.MOV.U32 R21, RZ, RZ, -0x7fffffe0 ;  /* 0x80000020ff157424 */ /* 0x000fc600078e00ff */
        /* <DEDUP_REMOVED lines=42> */
[----:B------:R-:W-:-:S03]  /*1b3e0*/  FMUL.FTZ R43, R2, R46 ;  /* 0x0000002e022b7220 */ /* 0x000fc60000410000 */
[----:B------:R-:W0:Y:S01]  /*1b3f0*/  MUFU.TANH R25, R25 ;  /* 0x0000001900197308 */ /* 0x000e220000002400 */
[----:B-1----:R-:W-:-:S07]  /*1b400*/  FMNMX.FTZ R47, R20, R47, !PT ;  /* 0x0000002f142f7209 */ /* 0x002fce0007810000 */
[----:B------:R-:W1:Y:S01]  /*1b410*/  MUFU.TANH R26, R26 ;  /* 0x0000001a001a7308 */ /* 0x000e620000002400 */
[----:B--2---:R-:W-:-:S04]  /*1b420*/  FMNMX.FTZ R46, R21, R229, !PT ;  /* 0x000000e5152e7209 */ /* 0x004fc80007810000 */
[----:B------:R-:W-:-:S03]  /*1b430*/  FMNMX.FTZ R46, R24, R46, !PT ;  /* 0x0000002e182e7209 */ /* 0x000fc60007810000 */
[----:B------:R-:W2:Y:S01]  /*1b440*/  MUFU.TANH R29, R29 ;  /* 0x0000001d001d7308 */ /* 0x000ea20000002400 */
[----:B0-----:R-:W-:Y:S02]  /*1b450*/  FMNMX.FTZ R47, R25, R47, !PT ;  /* 0x0000002f192f7209 */ /* 0x001fe40007810000 */
[----:B------:R-:W-:-:S05]  /*1b460*/  FMNMX.FTZ R46, R27, R46, !PT ;  /* 0x0000002e1b2e7209 */ /* 0x000fca0007810000 */
        /* <DEDUP_REMOVED lines=11> */
[----:B--2---:R-:W-:-:S07]  /*1b520*/  FMNMX.FTZ R46, R32, R46, !PT ;  /* 0x0000002e202e7209 */ /* 0x004fce0007810000 */
[----:B------:R-:W2:Y:S01]  /*1b530*/  MUFU.TANH R37, R37 ;  /* 0x0000002500257308 */ /* 0x000ea20000002400 */
[----:B0-----:R-:W-:-:S07]  /*1b540*/  FMNMX.FTZ R47, R34, R47, !PT ;  /* 0x0000002f222f7209 */ /* 0x001fce0007810000 */
[----:B------:R-:W0:Y:S01]  /*1b550*/  MUFU.TANH R38, R38 ;  /* 0x0000002600267308 */ /* 0x000e220000002400 */
[----:B-1----:R-:W-:-:S04]  /*1b560*/  FMNMX.FTZ R46, R35, R46, !PT ;  /* 0x0000002e232e7209 */ /* 0x002fc80007810000 */
[----:B------:R-:W-:-:S03]  /*1b570*/  FMNMX.FTZ R46, R36, R46, !PT ;  /* 0x0000002e242e7209 */ /* 0x000fc60007810000 */
[----:B------:R-:W1:Y:S01]  /*1b580*/  MUFU.TANH R41, R41 ;  /* 0x0000002900297308 */ /* 0x000e620000002400 */
[----:B--2---:R-:W-:Y:S02]  /*1b590*/  FMNMX.FTZ R47, R37, R47, !PT ;  /* 0x0000002f252f7209 */ /* 0x004fe40007810000 */
[----:B------:R-:W-:-:S05]  /*1b5a0*/  FMNMX.FTZ R46, R39, R46, !PT ;  /* 0x0000002e272e7209 */ /* 0x000fca0007810000 */
[----:B------:R-:W2:Y:S01]  /*1b5b0*/  MUFU.TANH R40, R40 ;  /* 0x0000002800287308 */ /* 0x000ea20000002400 */
[----:B0-----:R-:W-:-:S07]  /*1b5c0*/  FMNMX.FTZ R47, R38, R47, !PT ;  /* 0x0000002f262f7209 */ /* 0x001fce0007810000 */
[----:B------:R-:W0:Y:S01]  /*1b5d0*/  MUFU.TANH R43, R43 ;  /* 0x0000002b002b7308 */ /* 0x000e220000002400 */
[----:B-1----:R-:W-:-:S04]  /*1b5e0*/  FMNMX.FTZ R47, R41, R47, !PT ;  /* 0x0000002f292f7209 */ /* 0x002fc80007810000 */
[----:B------:R-:W-:-:S03]  /*1b5f0*/  FMNMX.FTZ R47, R42, R47, !PT ;  /* 0x0000002f2a2f7209 */ /* 0x000fc60007810000 */
[----:B------:R-:W1:Y:S01]  /*1b600*/  MUFU.TANH R44, R44 ;  /* 0x0000002c002c7308 */ /* 0x000e620000002400 */
[----:B--2---:R-:W-:Y:S02]  /*1b610*/  FMNMX.FTZ R46, R40, R46, !PT ;  /* 0x0000002e282e7209 */ /* 0x004fe40007810000 */
[----:B------:R-:W-:-:S04]  /*1b620*/  FMNMX.FTZ R47, R45, R47, !PT ;  /* 0x0000002f2d2f7209 */ /* 0x000fc80007810000 */
[----:B------:R-:W-:Y:S01]  /*1b630*/  FMNMX.FTZ R47, R48, R47, !PT ;  /* 0x0000002f302f7209 */ /* 0x000fe20007810000 */
[----:B------:R-:W-:Y:S01]  /*1b640*/  MUFU.TANH R78, R78 ;  /* 0x0000004e004e7308 */ /* 0x000fe20000002400 */
[----:B0-----:R-:W-:Y:S02]  /*1b650*/  FMNMX.FTZ R46, R43, R46, !PT ;  /* 0x0000002e2b2e7209 */ /* 0x001fe40007810000 */
[----:B------:R-:W-:Y:S01]  /*1b660*/  FMNMX.FTZ R47, R51, R47, !PT ;  /* 0x0000002f332f7209 */ /* 0x000fe20007810000 */
[----:B------:R-:W-:-:S03]  /*1b670*/  WARPGROUP.DEPBAR.LE gsb0, 0x0 ;  /* 0x00008000000079c5 */ /* 0x000fc60000010000 */
[----:B------:R-:W-:Y:S01]  /*1b680*/  FMNMX.FTZ R47, R52, R47, !PT ;  /* 0x0000002f342f7209 */ /* 0x000fe20007810000 */
[----:B------:R-:W0:Y:S01]  /*1b690*/  MUFU.TANH R80, R80 ;  /* 0x0000005000507308 */ /* 0x000e220000002400 */
[----:B-1----:R-:W-:Y:S01]  /*1b6a0*/  FMNMX.FTZ R46, R44, R46, !PT ;  /* 0x0000002e2c2e7209 */ /* 0x002fe20007810000 */
[----:B------:R-:W-:Y:S01]  /*1b6b0*/  WARPGROUP.ARRIVE ;  /* 0x00000000000079c5 */ /* 0x000fe20000000000 */
[----:B------:R-:W-:Y:S02]  /*1b6c0*/  FMNMX.FTZ R47, R55, R47, !PT ;  /* 0x0000002f372f7209 */ /* 0x000fe40007810000 */
[----:B------:R-:W-:Y:S02]  /*1b6d0*/  FMNMX.FTZ R46, R49, R46, !PT ;  /* 0x0000002e312e7209 */ /* 0x000fe40007810000 */
[----:B------:R-:W-:Y:S01]  /*1b6e0*/  FMNMX.FTZ R47, R56, R47, !PT ;  /* 0x0000002f382f7209 */ /* 0x000fe20007810000 */
[----:B------:R-:W-:Y:S01]  /*1b6f0*/  MUFU.TANH R81, R81 ;  /* 0x0000005100517308 */ /* 0x000fe20000002400 */
[----:B------:R-:W-:Y:S01]  /*1b700*/  FMNMX.FTZ R46, R50, R46, !PT ;  /* 0x0000002e322e7209 */ /* 0x000fe20007810000 */
[----:B------:R-:W-:Y:S01]  /*1b710*/  QGMMA.64x128x32.F32.E4M3.E4M3 R120, R192, gdesc[UR8], R120, gsb0 ;  /* 0x01e00008c0787df3 */ /* 0x000fe20008000878 */
[----:B------:R-:W-:-:S02]  /*1b720*/  FMNMX.FTZ R47, R59, R47, !PT ;  /* 0x0000002f3b2f7209 */ /* 0x000fc40007810000 */
[----:B------:R-:W-:Y:S02]  /*1b730*/  FMNMX.FTZ R46, R53, R46, !PT ;  /* 0x0000002e352e7209 */ /* 0x000fe40007810000 */
[----:B------:R-:W-:Y:S01]  /*1b740*/  FMNMX.FTZ R47, R60, R47, !PT ;  /* 0x0000002f3c2f7209 */ /* 0x000fe20007810000 */
[----:B------:R-:W1:Y:S01]  /*1b750*/  MUFU.TANH R83, R83 ;  /* 0x0000005300537308 */ /* 0x000e620000002400 */
        /* <DEDUP_REMOVED lines=9> */
[----:B------:R-:W2:Y:S01]  /*1b7f0*/  MUFU.TANH R84, R84 ;  /* 0x0000005400547308 */ /* 0x000ea20000002400 */
        /* <DEDUP_REMOVED lines=9> */
[----:B------:R-:W3:Y:S01]  /*1b890*/  MUFU.TANH R87, R87 ;  /* 0x0000005700577308 */ /* 0x000ee20000002400 */
[----:B------:R-:W-:-:S02]  /*1b8a0*/  FMNMX.FTZ R46, R70, R46, !PT ;  /* 0x0000002e462e7209 */ /* 0x000fc40007810000 */
[----:B------:R-:W-:Y:S02]  /*1b8b0*/  FMNMX.FTZ R47, R79, R47, !PT ;  /* 0x0000002f4f2f7209 */ /* 0x000fe40007810000 */
[----:B------:R-:W-:Y:S02]  /*1b8c0*/  FMNMX.FTZ R46, R73, R46, !PT ;  /* 0x0000002e492e7209 */ /* 0x000fe40007810000 */
[----:B0-----:R-:W-:Y:S01]  /*1b8d0*/  FMNMX.FTZ R47, R80, R47, !PT ;  /* 0x0000002f502f7209 */ /* 0x001fe20007810000 */
[----:B------:R-:W0:Y:S01]  /*1b8e0*/  MUFU.TANH R86, R86 ;  /* 0x0000005600567308 */ /* 0x000e220000002400 */
[----:B------:R-:W-:Y:S02]  /*1b8f0*/  FMNMX.FTZ R46, R74, R46, !PT ;  /* 0x0000002e4a2e7209 */ /* 0x000fe40007810000 */
[----:B-1----:R-:W-:Y:S02]  /*1b900*/  FMNMX.FTZ R47, R83, R47, !PT ;  /* 0x0000002f532f7209 */ /* 0x002fe40007810000 */
[----:B------:R-:W-:-:S02]  /*1b910*/  FMNMX.FTZ R46, R77, R46, !PT ;  /* 0x0000002e4d2e7209 */ /* 0x000fc40007810000 */
[----:B--2---:R-:W-:Y:S01]  /*1b920*/  FMNMX.FTZ R47, R84, R47, !PT ;  /* 0x0000002f542f7209 */ /* 0x004fe20007810000 */
[----:B------:R-:W1:Y:S01]  /*1b930*/  MUFU.TANH R88, R88 ;  /* 0x0000005800587308 */ /* 0x000e620000002400 */
[----:B------:R-:W-:Y:S02]  /*1b940*/  FMNMX.FTZ R46, R78, R46, !PT ;  /* 0x0000002e4e2e7209 */ /* 0x000fe40007810000 */
[----:B---3--:R-:W-:Y:S02]  /*1b950*/  FMNMX.FTZ R47, R87, R47, !PT ;  /* 0x0000002f572f7209 */ /* 0x008fe40007810000 */
[----:B------:R-:W-:-:S03]  /*1b960*/  FMNMX.FTZ R46, R81, R46, !PT ;  /* 0x0000002e512e7209 */ /* 0x000fc60007810000 */
[----:B------:R-:W2:Y:S01]  /*1b970*/  MUFU.TANH R89, R89 ;  /* 0x0000005900597308 */ /* 0x000ea20000002400 */
[----:B------:R-:W-:-:S04]  /*1b980*/  FMNMX.FTZ R46, R82, R46, !PT ;  /* 0x0000002e522e7209 */ /* 0x000fc80007810000 */
[----:B------:R-:W-:-:S03]  /*1b990*/  FMNMX.FTZ R46, R85, R46, !PT ;  /* 0x0000002e552e7209 */ /* 0x000fc60007810000 */
[----:B------:R-:W3:Y:S01]  /*1b9a0*/  MUFU.TANH R91, R91 ;  /* 0x0000005b005b7308 */ /* 0x000ee20000002400 */
[----:B0-----:R-:W-:Y:S02]  /*1b9b0*/  FMNMX.FTZ R46, R86, R46, !PT ;  /* 0x0000002e562e7209 */ /* 0x001fe40007810000 */
[----:B-1----:R-:W-:-:S05]  /*1b9c0*/  FMNMX.FTZ R47, R88, R47, !PT ;  /* 0x0000002f582f7209 */ /* 0x002fca0007810000 */
        /* <DEDUP_REMOVED lines=58> */
[----:B------:R-:W-:-:S05]  /*1bd70*/  IMAD.MOV.U32 R47, RZ, RZ, -0x7fffffe0 ;  /* 0x80000020ff2f7424 */ /* 0x000fca00078e00ff */
[----:B------:R-:W-:Y:S02]  /*1bd80*/  R2UR UR11, R47 ;  /* 0x000000002f0b72ca */ /* 0x000fe400000e0000 */
[----:B--2---:R-:W-:Y:S02]  /*1bd90*/  FMNMX.FTZ R119, R117, R46, !PT ;  /* 0x0000002e75777209 */ /* 0x004fe40007810000 */
[----:B------:R-:W1:Y:S02]  /*1bda0*/  SHFL.BFLY PT, R46, R227, 0x2, 0x1f ;  /* 0x0c401f00e32e7f89 */ /* 0x000e6400000e0000 */
[----:B0-----:R-:W-:-:S05]  /*1bdb0*/  FMNMX.FTZ R119, R118, R119, !PT ;  /* 0x0000007776777209 */ /* 0x001fca0007810000 */
[----:B------:R-:W0:Y:S01]  /*1bdc0*/  SHFL.BFLY PT, R192, R119, 0x2, 0x1f ;  /* 0x0c401f0077c07f89 */ /* 0x000e2200000e0000 */
[----:B-1----:R-:W-:Y:S01]  /*1bdd0*/  FMNMX.FTZ R227, R227, R46, !PT ;  /* 0x0000002ee3e37209 */ /* 0x002fe20007810000 */
[C---:B------:R-:W-:Y:S02]  /*1bde0*/  VIADD R46, R14.reuse, 0x400 ;  /* 0x000004000e2e7836 */ /* 0x040fe40000000000 */
[----:B------:R-:W-:-:S03]  /*1bdf0*/  VIADD R14, R14, 0x402 ;  /* 0x000004020e0e7836 */ /* 0x000fc60000000000 */
[----:B------:R-:W-:Y:S02]  /*1be00*/  R2UR UR10, R46 ;  /* 0x000000002e0a72ca */ /* 0x000fe400000e0000 */
[----:B------:R-:W1:Y:S01]  /*1be10*/  SHFL.BFLY PT, R46, R227, 0x1, 0x1f ;  /* 0x0c201f00e32e7f89 */ /* 0x000e6200000e0000 */
[----:B0-----:R-:W-:-:S05]  /*1be20*/  FMNMX.FTZ R192, R119, R192, !PT ;  /* 0x000000c077c07209 */ /* 0x001fca0007810000 */
[----:B------:R-:W0:Y:S05]  /*1be30*/  SHFL.BFLY PT, R221, R192, 0x1, 0x1f ;  /* 0x0c201f00c0dd7f89 */ /* 0x000e2a00000e0000 */
[----:B------:R-:W-:Y:S01]  /*1be40*/  QGMMA.64x128x32.F32.E4M3.E4M3 R120, R188, gdesc[UR8], R120, gsb0 ;  /* 0x01e00008bc787df3 */ /* 0x000fe20008000878 */
[----:B------:R-:W-:Y:S02]  /*1be50*/  R2UR UR10, R14 ;  /* 0x000000000e0a72ca */ /* 0x000fe400000e0000 */
[----:B-1----:R-:W-:Y:S01]  /*1be60*/  FMNMX.FTZ R227, R227, R46, !PT ;  /* 0x0000002ee3e37209 */ /* 0x002fe20007810000 */
[----:B------:R-:W-:-:S04]  /*1be70*/  IMAD.U32 R46, RZ, RZ, UR28 ;  /* 0x0000001cff2e7e24 */ /* 0x000fc8000f8e00ff */
[----:B------:R-:W-:Y:S01]  /*1be80*/  FADD.FTZ R47, -R227, R228 ;  /* 0x000000e4e32f7221 */ /* 0x000fe20000010100 */
[----:B0-----:R-:W-:-:S03]  /*1be90*/  FMNMX.FTZ R221, R192, R221, !PT ;  /* 0x000000ddc0dd7209 */ /* 0x001fc60007810000 */
[----:B------:R-:W-:Y:S02]  /*1bea0*/  FMUL.FTZ R47, R47, UR28 ;  /* 0x0000001c2f2f7c20 */ /* 0x000fe40008410000 */
[----:B------:R-:W-:-:S04]  /*1beb0*/  FADD.FTZ R119, -R221, R229 ;  /* 0x000000e5dd777221 */ /* 0x000fc80000010100 */
[----:B------:R-:W-:Y:S01]  /*1bec0*/  MUFU.EX2 R47, R47 ;  /* 0x0000002f002f7308 */ /* 0x000fe20000000800 */
[----:B------:R-:W-:Y:S02]  /*1bed0*/  WARPGROUP.DEPBAR.LE gsb0, 0x0 ;  /* 0x00008000000079c5 */ /* 0x000fe40000010000 */
[----:B------:R-:W-:Y:S01]  /*1bee0*/  FFMA.FTZ R189, R227, R46, -8 ;  /* 0xc1000000e3bd7423 */ /* 0x000fe2000001002e */
[----:B------:R-:W-:Y:S01]  /*1bef0*/  FMUL.FTZ R190, R119, UR28 ;  /* 0x0000001c77be7c20 */ /* 0x000fe20008410000 */
[----:B------:R-:W-:Y:S02]  /*1bf00*/  WARPGROUP.ARRIVE ;  /* 0x00000000000079c5 */ /* 0x000fe40000000000 */
        /* <DEDUP_REMOVED lines=48> */
[----:B------:R-:W-:Y:S01]  /*1c210*/  FFMA.FTZ R188, R15, UR28, -R189 ;  /* 0x0000001c0fbc7c23 */ /* 0x000fe200080108bd */
[----:B------:R-:W-:Y:S01]  /*1c220*/  IMAD.MOV.U32 R15, RZ, RZ, -0x7fffffe0 ;  /* 0x80000020ff0f7424 */ /* 0x000fe200078e00ff */
[----:B------:R-:W-:Y:S01]  /*1c230*/  MUFU.EX2 R119, R119 ;  /* 0x0000007700777308 */ /* 0x000fe20000000800 */
[----:B0-----:R-:W-:-:S03]  /*1c240*/  IMAD.U32 R190, RZ, RZ, UR28 ;  /* 0x0000001cffbe7e24 */ /* 0x001fc6000f8e00ff */
[----:B------:R-:W-:Y:S01]  /*1c250*/  R2UR UR11, R15 ;  /* 0x000000000f0b72ca */ /* 0x000fe200000e0000 */
[----:B------:R-:W-:-:S03]  /*1c260*/  FFMA.FTZ R116, R221, R190, -8 ;  /* 0xc1000000dd747423 */ /* 0x000fc600000100be */
        /* <DEDUP_REMOVED lines=10> */
[----:B------:R-:W-:Y:S01]  /*1c310*/  QGMMA.64x128x32.F32.E4M3.E4M3 R120, R184, gdesc[UR8], R120, gsb0 ;  /* 0x01e00008b8787df3 */ /* 0x000fe20008000878 */
        /* <DEDUP_REMOVED lines=66> */
[----:B------:R-:W-:Y:S02]  /*1c740*/  WARPGROUP.DEPBAR.LE gsb0, 0x0 ;  /* 0x00008000000079c5 */ /* 0x000fe40000010000 */
[----:B------:R-:W-:Y:S01]  /*1c750*/  IADD3 R186, -R207, 0xb, RZ ;  /* 0x0000000bcfba7810 */ /* 0x000fe20007ffe1ff */
[----:B------:R-:W-:-:S03]  /*1c760*/  IMAD.U32 R187, RZ, RZ, UR41 ;  /* 0x00000029ffbb7e24 */ /* 0x000fc6000f8e00ff */
[----:B------:R-:W2:Y:S01]  /*1c770*/  MUFU.EX2 R43, R43 ;  /* 0x0000002b002b7308 */ /* 0x000ea20000000800 */
[----:B0-----:R-:W-:-:S01]  /*1c780*/  FADD.FTZ R4, R40, R3 ;  /* 0x0000000328047221 */ /* 0x001fc20000010000 */
[----:B------:R-:W-:-:S06]  /*1c790*/  ISETP.NE.AND P1, PT, R187, 0x3, PT ;  /* 0x00000003bb00780c */ /* 0x000fcc0003f25270 */
        /* <DEDUP_REMOVED lines=118> */
[----:B------:R-:W-:-:S06]  /*1cf00*/  @!P0 IMAD R184, R232, 0x8, R17 ;  /* 0x00000008e8b88824 */ /* 0x000fcc00078e0211 */
[----:B------:R-:W1:Y:S01]  /*1cf10*/  MUFU.EX2 R97, R97 ;  /* 0x0000006100617308 */ /* 0x000e620000000800 */
[----:B--2---:R-:W-:-:S01]  /*1cf20*/  FADD.FTZ R4, R94, R109 ;  /* 0x0000006d5e047221 */ /* 0x004fc20000010000 */
[----:B------:R-:W-:-:S06]  /*1cf30*/  FFMA.FTZ R109, R114, UR28, -R116 ;  /* 0x0000001c726d7c23 */ /* 0x000fcc0008010874 */
[----:B------:R-:W-:Y:S01]  /*1cf40*/  MUFU.EX2 R99, R99 ;  /* 0x0000006300637308 */ /* 0x000fe20000000800 */
[----:B0-----:R-:W-:-:S07]  /*1cf50*/  FADD.FTZ R114, R96, R113 ;  /* 0x0000007160727221 */ /* 0x001fce0000010000 */
[----:B------:R-:W0:Y:S01]  /*1cf60*/  MUFU.EX2 R98, R102 ;  /* 0x0000006600627308 */ /* 0x000e220000000800 */
[----:B-1----:R-:W-:-:S07]  /*1cf70*/  FADD.FTZ R113, R97, R4 ;  /* 0x0000000461717221 */ /* 0x002fce0000010000 */
[----:B------:R-:W-:Y:S08]  /*1cf80*/  MUFU.EX2 R100, R100 ;  /* 0x0000006400647308 */ /* 0x000ff00000000800 */
[----:B------:R-:W1:Y:S01]  /*1cf90*/  MUFU.EX2 R101, R101 ;  /* 0x0000006500657308 */ /* 0x000e620000000800 */
[----:B0-----:R-:W-:-:S01]  /*1cfa0*/  FADD.FTZ R4, R98, R113 ;  /* 0x0000007162047221 */ /* 0x001fc20000010000 */
[----:B------:R-:W-:-:S06]  /*1cfb0*/  FFMA.FTZ R113, R117, UR28, -R116 ;  /* 0x0000001c75717c23 */ /* 0x000fcc0008010874 */
[----:B------:R-:W-:Y:S08]  /*1cfc0*/  MUFU.EX2 R103, R103 ;  /* 0x0000006700677308 */ /* 0x000ff00000000800 */
[----:B------:R-:W0:Y:S01]  /*1cfd0*/  MUFU.EX2 R102, R106 ;  /* 0x0000006a00667308 */ /* 0x000e220000000800 */
[----:B-1----:R-:W-:-:S07]  /*1cfe0*/  FADD.FTZ R117, R101, R4 ;  /* 0x0000000465757221 */ /* 0x002fce0000010000 */
[----:B------:R-:W-:Y:S08]  /*1cff0*/  MUFU.EX2 R104, R104 ;  /* 0x0000006800687308 */ /* 0x000ff00000000800 */
[----:B------:R-:W1:Y:S01]  /*1d000*/  MUFU.EX2 R105, R105 ;  /* 0x0000006900697308 */ /* 0x000e620000000800 */
[----:B0-----:R-:W-:-:S07]  /*1d010*/  FADD.FTZ R4, R102, R117 ;  /* 0x0000007566047221 */ /* 0x001fce0000010000 */
[----:B------:R-:W-:Y:S08]  /*1d020*/  MUFU.EX2 R107, R107 ;  /* 0x0000006b006b7308 */ /* 0x000ff00000000800 */
[----:B------:R0:W2:Y:S01]  /*1d030*/  MUFU.EX2 R106, R3 ;  /* 0x00000003006a7308 */ /* 0x0000a20000000800 */
[----:B-1----:R-:W-:-:S07]  /*1d040*/  FADD.FTZ R117, R105, R4 ;  /* 0x0000000469757221 */ /* 0x002fce0000010000 */
[----:B------:R-:W-:Y:S01]  /*1d050*/  MUFU.EX2 R108, R108 ;  /* 0x0000006c006c7308 */ /* 0x000fe20000000800 */
[----:B0-----:R-:W-:-:S04]  /*1d060*/  FADD.FTZ R3, R99, R114 ;  /* 0x0000007263037221 */ /* 0x001fc80000010000 */
[----:B------:R-:W-:Y:S01]  /*1d070*/  FADD.FTZ R114, R100, R3 ;  /* 0x0000000364727221 */ /* 0x000fe20000010000 */
[----:B------:R-:W-:Y:S02]  /*1d080*/  @!P0 VIADD R3, R184, 0x28840 ;  /* 0x00028840b8038836 */ /* 0x000fe40000000000 */
[----:B------:R-:W0:Y:S01]  /*1d090*/  MUFU.EX2 R110, R110 ;  /* 0x0000006e006e7308 */ /* 0x000e220000000800 */
[----:B------:R-:W-:-:S01]  /*1d0a0*/  FADD.FTZ R185, R103, R114 ;  /* 0x0000007267b97221 */ /* 0x000fc20000010000 */
[----:B------:R-:W-:Y:S01]  /*1d0b0*/  FFMA.FTZ R114, R118, UR28, -R116 ;  /* 0x0000001c76727c23 */ /* 0x000fe20008010874 */
[----:B------:R-:W-:Y:S01]  /*1d0c0*/  @!P0 PRMT R3, RZ, 0x654, R3 ;  /* 0x00000654ff038816 */ /* 0x000fe20000000003 */
[----:B------:R1:W-:Y:S06]  /*1d0d0*/  BAR.ARV R186, 0x100 ;  /* 0x000400ba0000751d */ /* 0x0003ec0000002000 */
[----:B------:R-:W3:Y:S01]  /*1d0e0*/  MUFU.EX2 R111, R111 ;  /* 0x0000006f006f7308 */ /* 0x000ee20000000800 */
[----:B------:R-:W-:-:S01]  /*1d0f0*/  FADD.FTZ R116, R104, R185 ;  /* 0x000000b968747221 */ /* 0x000fc20000010000 */
[----:B------:R4:W-:Y:S01]  /*1d100*/  @!P0 SYNCS.ARRIVE.TRANS64.RED.A1T0 RZ, [R3+URZ], RZ ;  /* 0x000000ff03ff89a7 */ /* 0x0009e2000810043f */
[----:B--2---:R-:W-:-:S05]  /*1d110*/  FADD.FTZ R117, R106, R117 ;  /* 0x000000756a757221 */ /* 0x004fca0000010000 */
[----:B------:R-:W2:Y:S01]  /*1d120*/  MUFU.EX2 R109, R109 ;  /* 0x0000006d006d7308 */ /* 0x000ea20000000800 */
[----:B----4-:R-:W-:-:S01]  /*1d130*/  FADD.FTZ R3, R107, R116 ;  /* 0x000000746b037221 */ /* 0x010fc20000010000 */
[----:B0-----:R-:W-:-:S03]  /*1d140*/  FADD.FTZ R116, R110, R117 ;  /* 0x000000756e747221 */ /* 0x001fc60000010000 */
[----:B------:R-:W-:-:S03]  /*1d150*/  FADD.FTZ R4, R108, R3 ;  /* 0x000000036c047221 */ /* 0x000fc60000010000 */
        /* <DEDUP_REMOVED lines=12> */
.L_x_7240:
        /* <DEDUP_REMOVED lines=125> */
.L_x_7230:
[----:B------:R-:W-:-:S13]  /*1d9f0*/  ISETP.GE.AND P1, PT, R0, R220, PT ;  /* 0x000000dc0000720c */ /* 0x000fda0003f26270 */
[----:B------:R-:W-:Y:S05]  /*1da00*/  @!P1 BRA `(.L_x_7242) ;  /* 0x0000005400e49947 */ /* 0x000fea0003800000 */
[----:B------:R-:W-:Y:S02]  /*1da10*/  IMAD.MOV.U32 R229, RZ, RZ, R221 ;  /* 0x000000ffffe57224 */ /* 0x000fe400078e00dd */
[----:B------:R-:W-:Y:S02]  /*1da20*/  IMAD.MOV.U32 R228, RZ, RZ, R227 ;  /* 0x000000ffffe47224 */ /* 0x000fe400078e00e3 */
[----:B------:R-:W-:-:S07]  /*1da30*/  IMAD.MOV.U32 R14, RZ, RZ, R210 ;  /* 0x000000ffff0e7224 */ /* 0x000fce00078e00d2 */
.L_x_7261:
        /* <DEDUP_REMOVED lines=10> */
.L_x_7244:
        /* <DEDUP_REMOVED lines=8> */
.L_x_7245:
[----:B------:R-:W-:Y:S04]  /*1db60*/  BSSY B0, `(.L_x_7243) ;  /* 0x0000004000007945 */ /* 0x000fe80003800000 */
[----:B-1----:R-:W-:Y:S05]  /*1db70*/  @P2 BRA `(.L_x_7246) ;  /* 0x0000000000082947 */ /* 0x002fea0003800000 */
[----:B------:R-:W1:Y:S02]  /*1db80*/  SYNCS.PHASECHK.TRANS64.TRYWAIT P2, [R20+URZ+0x28830], R15 ;  /* 0x0288300f140075a7 */ /* 0x000e64000804017f */
[----:B-1----:R-:W-:Y:S05]  /*1db90*/  @!P2 BRA `(.L_x_7247) ;  /* 0x0000010c002ca947 */ /* 0x002fea0003800000 */
.L_x_7246:
[----:B------:R-:W-:Y:S05]  /*1dba0*/  BSYNC B0 ;  /* 0x0000000000007941 */ /* 0x000fea0003800000 */
.L_x_7243:
        /* <DEDUP_REMOVED lines=48> */
.L_x_7249:
[----:B------:R-:W-:Y:S01]  /*1deb0*/  SHF.L.U32 R14, R14, 0x1f, RZ ;  /* 0x0000001f0e0e7819 */ /* 0x000fe200000006ff */
[----:B------:R-:W-:-:S04]  /*1dec0*/  IMAD R15, R211, 0x8, R17 ;  /* 0x00000008d30f7824 */ /* 0x000fc800078e0211 */
[----:B------:R0:W1:Y:S01]  /*1ded0*/  SYNCS.PHASECHK.TRANS64.TRYWAIT P1, [R15+URZ+0x28850], R14 ;  /* 0x0288500e0f0075a7 */ /* 0x000062000802017f */
[----:B------:R-:W-:Y:S05]  /*1dee0*/  @!P3 BRA `(.L_x_7250) ;  /* 0x000000000004b947 */ /* 0x000fea0003800000 */
[----:B------:R-:W-:Y:S01]  /*1def0*/  BPT.TRAP 0x1 ;  /* 0x000000040000795c */ /* 0x000fe20000300000 */
.L_x_7250:
[----:B-1----:R-:W-:Y:S05]  /*1df00*/  @P1 BRA `(.L_x_7248) ;  /* 0x0000000000081947 */ /* 0x002fea0003800000 */
[----:B------:R-:W1:Y:S02]  /*1df10*/  SYNCS.PHASECHK.TRANS64.TRYWAIT P1, [R15+URZ+0x28850], R14 ;  /* 0x0288500e0f0075a7 */ /* 0x000e64000802017f */
[----:B-1----:R-:W-:Y:S05]  /*1df20*/  @!P1 BRA `(.L_x_7251) ;  /* 0x00000108005c9947 */ /* 0x002fea0003800000 */
.L_x_7248:
[----:B01----:R-:W-:Y:S01]  /*1df30*/  VIADD R14, R17, 0x400 ;  /* 0x00000400110e7836 */ /* 0x003fe20000000000 */
[----:B------:R-:W-:Y:S05]  /*1df40*/  WARPSYNC.ALL ;  /* 0x0000000000007948 */ /* 0x000fea0003800000 */
[----:B------:R-:W-:Y:S01]  /*1df50*/  SHF.R.U32.HI R14, RZ, 0x4, R14 ;  /* 0x00000004ff0e7819 */ /* 0x000fe2000001160e */
[----:B------:R-:W-:Y:S01]  /*1df60*/  IMAD.MOV.U32 R15, RZ, RZ, -0x7fffffe0 ;  /* 0x80000020ff0f7424 */ /* 0x000fe200078e00ff */
[----:B------:R-:W-:Y:S01]  /*1df70*/  WARPGROUP.ARRIVE ;  /* 0x00000000000079c5 */ /* 0x000fe20000000000 */
[----:B------:R-:W-:Y:S01]  /*1df80*/  IMAD.MOV.U32 R21, RZ, RZ, -0x7fffffe0 ;  /* 0x80000020ff157424 */ /* 0x000fe200078e00ff */
[----:B------:R-:W-:Y:S01]  /*1df90*/  LOP3.LUT R14, R14, 0x3fff, RZ, 0xc0, !PT ;  /* 0x00003fff0e0e7812 */ /* 0x000fe200078ec0ff */
[----:B------:R-:W0:Y:S01]  /*1dfa0*/  LDC R221, c[0x0][0x448] ;  /* 0x00011200ffdd7b82 */ /* 0x000e220000000800 */
[----:B------:R-:W-:Y:S01]  /*1dfb0*/  R2UR UR11, R15 ;  /* 0x000000000f0b72ca */ /* 0x000fe200000e0000 */
[----:B------:R-:W-:Y:S01]  /*1dfc0*/  FMUL.FTZ R15, R2, R24 ;  /* 0x00000018020f7220 */ /* 0x000fe20000410000 */
        /* <DEDUP_REMOVED lines=11> */
[----:B------:R-:W-:Y:S02]  /*1e080*/  IMAD.MOV.U32 R45, RZ, RZ, -0x7fffffe0 ;  /* 0x80000020ff2d7424 */ /* 0x000fe400078e00ff */
        /* <DEDUP_REMOVED lines=9> */
[----:B0-----:R-:W-:Y:S01]  /*1e120*/  ISETP.NE.AND P1, PT, R221, 0x1, PT ;  /* 0x00000001dd00780c */ /* 0x001fe20003f25270 */
[----:B------:R-:W0:Y:S01]  /*1e130*/  MUFU.TANH R15, R15 ;  /* 0x0000000f000f7308 */ /* 0x000e220000002400 */
[----:B------:R-:W-:Y:S01]  /*1e140*/  QGMMA.64x128x32.F32.E4M3.E4M3 R120, R204, gdesc[UR8], R120, gsb0 ;  /* 0x01e00008cc787df3 */ /* 0x000fe20008000878 */
[----:B------:R-:W-:Y:S01]  /*1e150*/  R2UR UR10, R20 ;  /* 0x00000000140a72ca */ /* 0x000fe200000e0000 */
[----:B------:R-:W-:Y:S01]  /*1e160*/  VIADD R20, R14, 0x200 ;  /* 0x000002000e147836 */ /* 0x000fe20000000000 */
[----:B------:R-:W-:Y:S01]  /*1e170*/  R2UR UR11, R21 ;  /* 0x00000000150b72ca */ /* 0x000fe200000e0000 */
[----:B------:R-:W-:Y:S01]  /*1e180*/  IMAD.MOV.U32 R21, RZ, RZ, -0x7fffffe0 ;  /* 0x80000020ff157424 */ /* 0x000fe200078e00ff */
[----:B------:R-:W1:Y:S02]  /*1e190*/  S2R R221, SR_TID.X ;  /* 0x0000000000dd7919 */ /* 0x000e640000002100 */
[----:B------:R-:W2:Y:S08]  /*1e1a0*/  MUFU.TANH R24, R24 ;  /* 0x0000001800187308 */ /* 0x000eb00000002400 */
[----:B------:R-:W3:Y:S08]  /*1e1b0*/  MUFU.TANH R27, R27 ;  /* 0x0000001b001b7308 */ /* 0x000ef00000002400 */
[----:B------:R-:W4:Y:S08]  /*1e1c0*/  MUFU.TANH R30, R30 ;  /* 0x0000001e001e7308 */ /* 0x000f300000002400 */
[----:B------:R-:W0:Y:S01]  /*1e1d0*/  MUFU.TANH R33, R33 ;  /* 0x0000002100217308 */ /* 0x000e220000002400 */
[----:B-1----:R-:W-:-:S07]  /*1e1e0*/  SHF.R.U32.HI R221, RZ, 0x7, R221 ;  /* 0x00000007ffdd7819 */ /* 0x002fce00000116dd */
        /* <DEDUP_REMOVED lines=140> */
[----:B------:R-:W2:Y:S04]  /*1eab0*/  LDC R191, c[0x0][0x9e4] ;  /* 0x00027900ffbf7b82 */ /* 0x000ea80000000800 */
[----:B------:R3:W0:Y:S08]  /*1eac0*/  MUFU.TANH R188, R44 ;  /* 0x0000002c00bc7308 */ /* 0x0006300000002400 */
[----:B------:R-:W0:Y:S01]  /*1ead0*/  MUFU.TANH R58, R58 ;  /* 0x0000003a003a7308 */ /* 0x000e220000002400 */
[----:B---3--:R-:W-:-:S05]  /*1eae0*/  VIADD R44, R14, 0x402 ;  /* 0x000004020e2c7836 */ /* 0x008fca0000000000 */
[----:B------:R-:W-:Y:S02]  /*1eaf0*/  R2UR UR10, R44 ;  /* 0x000000002c0a72ca */ /* 0x000fe400000e0000 */
[----:B------:R-:W3:Y:S01]  /*1eb00*/  @P1 LDC R44, c[0x0][0x450] ;  /* 0x00011400ff2c1b82 */ /* 0x000ee20000000800 */
[----:B------:R4:W0:Y:S08]  /*1eb10*/  MUFU.TANH R14, R105 ;  /* 0x00000069000e7308 */ /* 0x0008300000002400 */
[----:B------:R-:W0:Y:S01]  /*1eb20*/  MUFU.TANH R59, R59 ;  /* 0x0000003b003b7308 */ /* 0x000e220000002400 */
[C---:B----4-:R-:W-:Y:S01]  /*1eb30*/  FMUL.FTZ R105, R2.reuse, R110 ;  /* 0x0000006e02697220 */ /* 0x050fe20000410000 */
[----:B------:R-:W-:Y:S01]  /*1eb40*/  QGMMA.64x128x32.F32.E4M3.E4M3 R120, R184, gdesc[UR8], R120, gsb0 ;  /* 0x01e00008b8787df3 */ /* 0x000fe20008000878 */
[----:B------:R-:W-:-:S05]  /*1eb50*/  FMUL.FTZ R110, R2, R115 ;  /* 0x00000073026e7220 */ /* 0x000fca0000410000 */
        /* <DEDUP_REMOVED lines=20> */
[----:B------:R-:W-:Y:S02]  /*1eca0*/  IMAD R185, R0, -0xc0, RZ ;  /* 0xffffff4000b97824 */ /* 0x000fe400078e02ff */
[----:B-----5:R-:W-:-:S04]  /*1ecb0*/  @P1 IMAD.HI.U32 R45, R184, R45, RZ ;  /* 0x0000002db82d1227 */ /* 0x020fc800078e00ff */
[----:B------:R-:W-:Y:S01]  /*1ecc0*/  VIADD R114, R185, 0x1 ;  /* 0x00000001b9727836 */ /* 0x000fe20000000000 */
[----:B---3--:R-:W-:Y:S01]  /*1ecd0*/  @P1 SHF.R.U32.HI R184, RZ, R44, R45 ;  /* 0x0000002cffb81219 */ /* 0x008fe2000001162d */
[----:B------:R-:W-:Y:S01]  /*1ece0*/  @!P0 IMAD R44, R230, 0x8, R17 ;  /* 0x00000008e62c8824 */ /* 0x000fe200078e0211 */
[----:B------:R-:W-:Y:S01]  /*1ecf0*/  IADD3 R45, -R221, 0xb, RZ ;  /* 0x0000000bdd2d7810 */ /* 0x000fe20007ffe1ff */
[----:B------:R-:W-:Y:S02]  /*1ed00*/  IMAD R115, R219, -0x2, R114 ;  /* 0xfffffffedb737824 */ /* 0x000fe400078e0272 */
[----:B------:R-:W-:Y:S01]  /*1ed10*/  FMUL.FTZ R114, R2, R119 ;  /* 0x0000007702727220 */ /* 0x000fe20000410000 */
[----:B------:R-:W3:Y:S01]  /*1ed20*/  SHFL.IDX PT, R189, R184, RZ, 0x1c1f ;  /* 0x001c1fffb8bd7589 */ /* 0x000ee200000e0000 */
[----:B------:R-:W-:Y:S01]  /*1ed30*/  @!P0 VIADD R44, R44, 0x28840 ;  /* 0x000288402c2c8836 */ /* 0x000fe20000000000 */
[----:B--2---:R-:W-:Y:S01]  /*1ed40*/  ISETP.GE.AND P1, PT, R191, 0x1, PT ;  /* 0x00000001bf00780c */ /* 0x004fe20003f26270 */
[----:B------:R-:W2:Y:S03]  /*1ed50*/  MUFU.TANH R78, R78 ;  /* 0x0000004e004e7308 */ /* 0x000ea60000002400 */
[----:B------:R-:W-:Y:S01]  /*1ed60*/  @!P0 PRMT R44, RZ, 0x654, R44 ;  /* 0x00000654ff2c8816 */ /* 0x000fe2000000002c */
[----:B------:R0:W-:Y:S06]  /*1ed70*/  BAR.ARV R45, 0x100 ;  /* 0x0004002d0000751d */ /* 0x0001ec0000002000 */
[----:B------:R-:W0:Y:S01]  /*1ed80*/  MUFU.TANH R79, R79 ;  /* 0x0000004f004f7308 */ /* 0x000e220000002400 */
[----:B------:R5:W-:Y:S07]  /*1ed90*/  @!P0 SYNCS.ARRIVE.TRANS64.RED.A1T0 RZ, [R44+URZ], RZ ;  /* 0x000000ff2cff89a7 */ /* 0x000bee000810043f */
[----:B------:R-:W0:Y:S01]  /*1eda0*/  MUFU.TANH R80, R80 ;  /* 0x0000005000507308 */ /* 0x000e220000002400 */
[----:B-----5:R-:W-:Y:S01]  /*1edb0*/  IADD3 R44, -R214, R115, R215 ;  /* 0x00000073d62c7210 */ /* 0x020fe20007ffe1d7 */
[----:B------:R-:W-:-:S04]  /*1edc0*/  VIADD R115, R115, 0xffffffff ;  /* 0xffffffff73737836 */ /* 0x000fc80000000000 */
[C---:B------:R-:W-:Y:S02]  /*1edd0*/  VIADD R118, R44.reuse, UR25 ;  /* 0x000000192c767c36 */ /* 0x040fe40008000000 */
[----:B------:R-:W0:Y:S01]  /*1ede0*/  MUFU.TANH R81, R81 ;  /* 0x0000005100517308 */ /* 0x000e220000002400 */
[----:B------:R-:W-:Y:S02]  /*1edf0*/  VIADD R119, R44, UR27 ;  /* 0x0000001b2c777c36 */ /* 0x000fe40008000000 */
[--C-:B---3--:R-:W-:Y:S02]  /*1ee00*/  IMAD.IADD R186, R118, 0x1, R189.reuse ;  /* 0x0000000176ba7824 */ /* 0x108fe400078e02bd */
[----:B------:R-:W-:-:S03]  /*1ee10*/  IMAD.IADD R187, R119, 0x1, R189 ;  /* 0x0000000177bb7824 */ /* 0x000fc600078e02bd */
        /* <DEDUP_REMOVED lines=40> */
.L_x_7254:
[----:B------:R-:W-:-:S05]  /*1f0a0*/  IMAD.U32 R190, RZ, RZ, UR4 ;  /* 0x00000004ffbe7e24 */ /* 0x000fca000f8e00ff */
[----:B------:R-:W-:-:S13]  /*1f0b0*/  ISETP.NE.AND P1, PT, R190, 0x1, PT ;  /* 0x00000001be00780c */ /* 0x000fda0003f25270 */
[----:B0-----:R-:W0:Y:S02]  /*1f0c0*/  @P1 LDC.64 R44, c[0x0][0x9e8] ;  /* 0x00027a00ff2c1b82 */ /* 0x001e240000000a00 */
[----:B0-----:R-:W-:-:S05]  /*1f0d0*/  @P1 IMAD.HI.U32 R44, R189, R44, RZ ;  /* 0x0000002cbd2c1227 */ /* 0x001fca00078e00ff */
[----:B------:R-:W-:-:S07]  /*1f0e0*/  @P1 SHF.R.U32.HI R189, RZ, R45, R44 ;  /* 0x0000002dffbd1219 */ /* 0x000fce000001162c */
.L_x_7255:
[----:B------:R-:W-:Y:S05]  /*1f0f0*/  BSYNC B0 ;  /* 0x0000000000007941 */ /* 0x000fea0003800000 */
.L_x_7253:
[----:B------:R-:W-:-:S05]  /*1f100*/  IMAD R189, R189, R190, R115 ;  /* 0x000000bebdbd7224 */ /* 0x000fca00078e0273 */
[----:B------:R-:W-:Y:S02]  /*1f110*/  VIADDMNMX R186, R189, R190, R186, PT ;  /* 0x000000bebdba7246 */ /* 0x000fe400038001ba */
[----:B------:R-:W-:-:S07]  /*1f120*/  VIMNMX R187, R187, R189, !PT ;  /* 0x000000bdbbbb7248 */ /* 0x000fce0007fe0100 */
.L_x_7252:
[----:B------:R-:W2:Y:S01]  /*1f130*/  LDL.LU R189, [R1] ;  /* 0x0000000001bd7983 */ /* 0x000ea20000300800 */
[C---:B------:R-:W-:Y:S02]  /*1f140*/  ISETP.GE.AND P1, PT, R185.reuse, 0x2, PT ;  /* 0x00000002b900780c */ /* 0x040fe40003f26270 */
[----:B------:R-:W-:Y:S01]  /*1f150*/  ISETP.GE.AND P3, PT, R185, 0x9, PT ;  /* 0x00000009b900780c */ /* 0x000fe20003f66270 */
[----:B------:R-:W1:Y:S01]  /*1f160*/  SHFL.IDX PT, R184, R184, 0x1, 0x1c1f ;  /* 0x003c1f00b8b87f89 */ /* 0x000e6200000e0000 */
[----:B------:R-:W-:Y:S02]  /*1f170*/  ISETP.GT.AND P2, PT, R187, 0x1, !P1 ;  /* 0x00000001bb00780c */ /* 0x000fe40004f44270 */
[----:B------:R-:W-:Y:S02]  /*1f180*/  LOP3.LUT R16, R16, 0xfffffdff, RZ, 0xc0, !PT ;  /* 0xfffffdff10107812 */ /* 0x000fe400078ec0ff */
[----:B------:R-:W-:-:S04]  /*1f190*/  ISETP.LT.OR P2, PT, R186, 0x2, P2 ;  /* 0x00000002ba00780c */ /* 0x000fc80001741670 */
[----:B0-----:R-:W-:Y:S02]  /*1f1a0*/  FSEL R21, R21, -INF , !P2 ;  /* 0xff80000015157808 */ /* 0x001fe40005000000 */
[----:B------:R-:W-:-:S04]  /*1f1b0*/  ISETP.GT.AND P2, PT, R187, 0x8, !P3 ;  /* 0x00000008bb00780c */ /* 0x000fc80005f44270 */
[----:B------:R-:W-:-:S04]  /*1f1c0*/  ISETP.LT.OR P2, PT, R186, 0x9, P2 ;  /* 0x00000009ba00780c */ /* 0x000fc80001741670 */
[----:B------:R-:W-:Y:S01]  /*1f1d0*/  FSEL R25, R25, -INF , !P2 ;  /* 0xff80000019197808 */ /* 0x000fe20005000000 */
[--C-:B-1----:R-:W-:Y:S02]  /*1f1e0*/  IMAD.IADD R118, R118, 0x1, R184.reuse ;  /* 0x0000000176767824 */ /* 0x102fe400078e02b8 */
        /* <DEDUP_REMOVED lines=271> */
[----:B------:R-:W-:-:S13]  /*202e0*/  ISETP.GE.AND P6, PT, R191, 0x1, PT ;  /* 0x00000001bf00780c */ /* 0x000fda0003fc6270 */
        /* <DEDUP_REMOVED lines=13> */
.L_x_7258:
[----:B------:R-:W-:-:S05]  /*203c0*/  IMAD.U32 R184, RZ, RZ, UR4 ;  /* 0x00000004ffb87e24 */ /* 0x000fca000f8e00ff */
[----:B------:R-:W-:-:S13]  /*203d0*/  ISETP.NE.AND P6, PT, R184, 0x1, PT ;  /* 0x00000001b800780c */ /* 0x000fda0003fc5270 */
[----:B------:R-:W0:Y:S02]  /*203e0*/  @P6 LDC.64 R14, c[0x0][0x9e8] ;  /* 0x00027a00ff0e6b82 */ /* 0x000e240000000a00 */
[----:B0-----:R-:W-:-:S05]  /*203f0*/  @P6 IMAD.HI.U32 R14, R185, R14, RZ ;  /* 0x0000000eb90e6227 */ /* 0x001fca00078e00ff */
[----:B------:R-:W-:-:S07]  /*20400*/  @P6 SHF.R.U32.HI R185, RZ, R15, R14 ;  /* 0x0000000fffb96219 */ /* 0x000fce000001160e */
.L_x_7259:
[----:B------:R-:W-:Y:S05]  /*20410*/  BSYNC B0 ;  /* 0x0000000000007941 */ /* 0x000fea0003800000 */
.L_x_7257:
[----:B------:R-:W-:-:S05]  /*20420*/  IMAD R115, R185, R184, R115 ;  /* 0x000000b8b9737224 */ /* 0x000fca00078e0273 */
[----:B------:R-:W-:Y:S02]  /*20430*/  VIADDMNMX R118, R115, R184, R118, PT ;  /* 0x000000b873767246 */ /* 0x000fe40003800176 */
[----:B------:R-:W-:-:S07]  /*20440*/  VIMNMX R119, R119, R115, !PT ;  /* 0x0000007377777248 */ /* 0x000fce0007fe0100 */
.L_x_7256:
        /* <DEDUP_REMOVED lines=158> */
[----:B------:R-:W-:Y:S02]  /*20e30*/  ISETP.LT.OR P1, PT, R118, 0x5a, P1 ;  /* 0x0000005a7600780c */ /* 0x000fe40000f21670 */
[----:B------:R-:W-:Y:S02]  /*20e40*/  ISETP.NE.AND P3, PT, R185, 0x3, PT ;  /* 0x00000003b900780c */ /* 0x000fe40003f65270 */
        /* <DEDUP_REMOVED lines=131> */
[----:B------:R-:W-:Y:S01]  /*21680*/  MUFU.EX2 R184, R184 ;  /* 0x000000b800b87308 */ /* 0x000fe20000000800 */
[----:B------:R-:W-:-:S04]  /*21690*/  FMNMX.FTZ R51, R39, R118, !PT ;  /* 0x0000007627337209 */ /* 0x000fc80007810000 */
        /* <DEDUP_REMOVED lines=50> */
[----:B------:R-:W-:-:S04]  /*219c0*/  FMNMX.FTZ R118, R98, R79, !PT ;  /* 0x0000004f62767209 */ /* 0x000fc80007810000 */
[----:B------:R-:W-:-:S03]  /*219d0*/  FMNMX.FTZ R118, R99, R118, !PT ;  /* 0x0000007663767209 */ /* 0x000fc60007810000 */
[----:B------:R1:W-:Y:S01]  /*219e0*/  MUFU.EX2 R79, R115 ;  /* 0x00000073004f7308 */ /* 0x0003e20000000800 */
[----:B0-----:R-:W-:-:S04]  /*219f0*/  FMNMX.FTZ R83, R103, R118, !PT ;  /* 0x0000007667537209 */ /* 0x001fc80007810000 */
        /* <DEDUP_REMOVED lines=8> */
[----:B------:R-:W-:-:S01]  /*21a80*/  FFMA.FTZ R87, R96, UR28, -R14 ;  /* 0x0000001c60577c23 */ /* 0x000fc2000801080e */
[--C-:B------:R-:W-:Y:S01]  /*21a90*/  FFMA.FTZ R96, R97, UR28, -R14.reuse ;  /* 0x0000001c61607c23 */ /* 0x100fe2000801080e */
[----:B------:R-:W-:Y:S01]  /*21aa0*/  MUFU.EX2 R92, R93 ;  /* 0x0000005d005c7308 */ /* 0x000fe20000000800 */
[----:B-1----:R-:W-:Y:S01]  /*21ab0*/  FMNMX.FTZ R115, R113, R186, !PT ;  /* 0x000000ba71737209 */ /* 0x002fe20007810000 */
[--C-:B------:R-:W-:Y:S01]  /*21ac0*/  FFMA.FTZ R97, R102, UR28, -R14.reuse ;  /* 0x0000001c66617c23 */ /* 0x100fe2000801080e */
[----:B------:R-:W-:-:S01]  /*21ad0*/  FFMA.FTZ R102, R108, UR28, -R14 ;  /* 0x0000001c6c667c23 */ /* 0x000fc2000801080e */
[----:B------:R-:W-:Y:S01]  /*21ae0*/  FFMA.FTZ R108, R112, UR28, -R14 ;  /* 0x0000001c706c7c23 */ /* 0x000fe2000801080e */
[----:B------:R-:W-:Y:S01]  /*21af0*/  FMNMX.FTZ R115, R114, R115, !PT ;  /* 0x0000007372737209 */ /* 0x000fe20007810000 */
[----:B------:R-:W-:Y:S02]  /*21b00*/  FADD.FTZ R112, -R111, R228 ;  /* 0x000000e46f707221 */ /* 0x000fe40000010100 */
[----:B------:R0:W-:Y:S02]  /*21b10*/  MUFU.EX2 R93, R119 ;  /* 0x00000077005d7308 */ /* 0x0001e40000000800 */
[----:B------:R-:W1:Y:S01]  /*21b20*/  SHFL.BFLY PT, R186, R115, 0x2, 0x1f ;  /* 0x0c401f0073ba7f89 */ /* 0x000e6200000e0000 */
[----:B------:R-:W-:-:S05]  /*21b30*/  FMUL.FTZ R112, R112, UR28 ;  /* 0x0000001c70707c20 */ /* 0x000fca0008410000 */
[----:B------:R-:W-:Y:S01]  /*21b40*/  MUFU.EX2 R51, R51 ;  /* 0x0000003300337308 */ /* 0x000fe20000000800 */
[----:B0-----:R-:W-:-:S07]  /*21b50*/  FFMA.FTZ R119, R117, UR28, -R14 ;  /* 0x0000001c75777c23 */ /* 0x001fce000801080e */
[----:B------:R0:W-:Y:S08]  /*21b60*/  MUFU.EX2 R14, R116 ;  /* 0x00000074000e7308 */ /* 0x0001f00000000800 */
[----:B------:R-:W-:Y:S01]  /*21b70*/  MUFU.EX2 R111, R119 ;  /* 0x00000077006f7308 */ /* 0x000fe20000000800 */
[----:B-1----:R-:W-:-:S05]  /*21b80*/  FMNMX.FTZ R221, R115, R186, !PT ;  /* 0x000000ba73dd7209 */ /* 0x002fca0007810000 */
[----:B------:R-:W1:Y:S02]  /*21b90*/  SHFL.BFLY PT, R186, R221, 0x1, 0x1f ;  /* 0x0c201f00ddba7f89 */ /* 0x000e6400000e0000 */
[----:B------:R-:W2:Y:S08]  /*21ba0*/  MUFU.EX2 R112, R112 ;  /* 0x0000007000707308 */ /* 0x000eb00000000800 */
[----:B------:R-:W-:Y:S08]  /*21bb0*/  MUFU.EX2 R60, R60 ;  /* 0x0000003c003c7308 */ /* 0x000ff00000000800 */
[----:B------:R-:W-:Y:S01]  /*21bc0*/  MUFU.EX2 R55, R55 ;  /* 0x0000003700377308 */ /* 0x000fe20000000800 */
[----:B-1----:R-:W-:Y:S01]  /*21bd0*/  FMNMX.FTZ R221, R221, R186, !PT ;  /* 0x000000badddd7209 */ /* 0x002fe20007810000 */
[----:B------:R-:W-:-:S06]  /*21be0*/  IMAD.U32 R186, RZ, RZ, UR28 ;  /* 0x0000001cffba7e24 */ /* 0x000fcc000f8e00ff */
[----:B------:R-:W-:Y:S01]  /*21bf0*/  MUFU.EX2 R64, R64 ;  /* 0x0000004000407308 */ /* 0x000fe20000000800 */
[C---:B------:R-:W-:Y:S01]  /*21c00*/  FSETP.NEU.FTZ.AND P1, PT, R221.reuse, -INF , PT ;  /* 0xff800000dd00780b */ /* 0x040fe20003f3d000 */
[----:B------:R-:W-:-:S03]  /*21c10*/  FFMA.FTZ R115, R221, R186, -8 ;  /* 0xc1000000dd737423 */ /* 0x000fc600000100ba */
[----:B0-----:R-:W-:Y:S02]  /*21c20*/  FSEL R116, R221, RZ, P1 ;  /* 0x000000ffdd747208 */ /* 0x001fe40000800000 */
[----:B------:R-:W-:Y:S01]  /*21c30*/  FSEL R115, R115, RZ, P1 ;  /* 0x000000ff73737208 */ /* 0x000fe20000800000 */
[----:B------:R-:W-:Y:S02]  /*21c40*/  MUFU.EX2 R59, R59 ;  /* 0x0000003b003b7308 */ /* 0x000fe40000000800 */
[----:B------:R-:W-:-:S02]  /*21c50*/  FADD.FTZ R116, -R116, R229 ;  /* 0x000000e574747221 */ /* 0x000fc40000010100 */
[--C-:B------:R-:W-:Y:S01]  /*21c60*/  FFMA.FTZ R117, R24, UR28, -R115.reuse ;  /* 0x0000001c18757c23 */ /* 0x100fe20008010873 */
        /* <DEDUP_REMOVED lines=54> */
[----:B--2---:R-:W-:-:S01]  /*21fd0*/  FFMA.FTZ R115, R112, R4, R15 ;  /* 0x0000000470737223 */ /* 0x004fc2000001000f */
[----:B0-----:R-:W-:-:S03]  /*21fe0*/  FFMA.FTZ R4, R119, R3, R20 ;  /* 0x0000000377047223 */ /* 0x001fc60000010014 */
[----:B------:R-:W-:Y:S01]  /*21ff0*/  FADD.FTZ R70, R184, R115 ;  /* 0x00000073b8467221 */ /* 0x000fe20000010000 */
[----:B-1----:R-:W-:-:S02]  /*22000*/  FADD.FTZ R3, R117, R4 ;  /* 0x0000000475037221 */ /* 0x002fc40000010000 */
        /* <DEDUP_REMOVED lines=150> */
[----:B--2---:R-:W-:-:S04]  /*22970*/  FADD.FTZ R4, R110, R115 ;  /* 0x000000736e047221 */ /* 0x004fc80000010000 */
[----:B0-----:R-:W-:Y:S01]  /*22980*/  FADD.FTZ R3, R113, R4 ;  /* 0x0000000471037221 */ /* 0x001fe20000010000 */
[----:B------:R-:W-:-:S03]  /*22990*/  FADD.FTZ R4, R111, R70 ;  /* 0x000000466f047221 */ /* 0x000fc60000010000 */
[----:B-1----:R-:W-:Y:S01]  /*229a0*/  FADD.FTZ R3, R114, R3 ;  /* 0x0000000372037221 */ /* 0x002fe20000010000 */
[----:B------:R-:W-:Y:S06]  /*229b0*/  @!P3 BRA `(.L_x_7260) ;  /* 0x000000000004b947 */ /* 0x000fec0003800000 */
[----:B------:R-:W-:Y:S01]  /*229c0*/  BPT.TRAP 0x1 ;  /* 0x000000040000795c */ /* 0x000fe20000300000 */
.L_x_7260:
[----:B------:R-:W-:Y:S01]  /*229d0*/  F2FP.SATFINITE.E4M3.F32.PACK_AB_MERGE_C R21, R26, R21, RZ ;  /* 0x000000151a15723e */ /* 0x000fe200048070ff */
[----:B------:R-:W-:Y:S01]  /*229e0*/  FMUL.FTZ R120, R120, R112 ;  /* 0x0000007078787220 */ /* 0x000fe20000410000 */
        /* <DEDUP_REMOVED lines=123> */
.L_x_7242:
[----:B------:R-:W-:Y:S01]  /*231a0*/  IMAD.U32 R0, RZ, RZ, UR41 ;  /* 0x00000029ff007e24 */ /* 0x000fe2000f8e00ff */
[----:B------:R-:W-:Y:S05]  /*231b0*/  WARPSYNC.ALL ;  /* 0x0000000000007948 */ /* 0x000fea0003800000 */
[----:B------:R-:W-:Y:S06]  /*231c0*/  BAR.ARV 0x8, 0x180 ;  /* 0x0206000000007b1d */ /* 0x000fec0000002000 */
[----:B------:R-:W-:-:S13]  /*231d0*/  ISETP.NE.AND P1, PT, R0, 0x3, PT ;  /* 0x000000030000780c */ /* 0x000fda0003f25270 */
[----:B------:R-:W-:Y:S05]  /*231e0*/  @!P1 BRA `(.L_x_7262) ;  /* 0x0000000000049947 */ /* 0x000fea0003800000 */
[----:B------:R-:W-:Y:S01]  /*231f0*/  BPT.TRAP 0x1 ;  /* 0x000000040000795c */ /* 0x000fe20000300000 */
.L_x_7262:
[----:B------:R-:W-:Y:S01]  /*23200*/  IMAD R13, R211, 0x8, R17 ;  /* 0x00000008d30d7824 */ /* 0x000fe200078e0211 */
[----:B------:R-:W-:-:S04]  /*23210*/  SHF.L.U32 R0, R210, 0x1f, RZ ;  /* 0x0000001fd2007819 */ /* 0x000fc800000006ff */
[----:B------:R0:W1:Y:S01]  /*23220*/  SYNCS.PHASECHK.TRANS64.TRYWAIT P0, [R13+URZ+0x28850], R0 ;  /* 0x028850000d0075a7 */ /* 0x000062000800017f */
[----:B------:R-:W-:Y:S05]  /*23230*/  @!P1 BRA `(.L_x_7263) ;  /* 0x0000000000049947 */ /* 0x000fea0003800000 */
[----:B------:R-:W-:Y:S01]  /*23240*/  BPT.TRAP 0x1 ;  /* 0x000000040000795c */ /* 0x000fe20000300000 */
.L_x_7263:
[----:B------:R-:W-:-:S05]  /*23250*/  VIADD R17, R17, 0x400 ;  /* 0x0000040011117836 */ /* 0x000fca0000000000 */
[----:B------:R-:W-:-:S04]  /*23260*/  SHF.R.U32.HI R17, RZ, 0x4, R17 ;  /* 0x00000004ff117819 */ /* 0x000fc80000011611 */
[----:B------:R-:W-:-:S04]  /*23270*/  LOP3.LUT R17, R17, 0x3fff, RZ, 0xc0, !PT ;  /* 0x00003fff11117812 */ /* 0x000fc800078ec0ff */
[----:B------:R-:W-:Y:S01]  /*23280*/  LOP3.LUT R6, R17, 0x10000, RZ, 0xfc, !PT ;  /* 0x0001000011067812 */ /* 0x000fe200078efcff */
[----:B-1----:R-:W-:Y:S06]  /*23290*/  @P0 BRA `(.L_x_7264) ;  /* 0x0000000000080947 */ /* 0x002fec0003800000 */
[----:B------:R-:W1:Y:S02]  /*232a0*/  SYNCS.PHASECHK.TRANS64.TRYWAIT P0, [R13+URZ+0x28850], R0 ;  /* 0x028850000d0075a7 */ /* 0x000e64000800017f */
[----:B-1----:R-:W-:Y:S05]  /*232b0*/  @!P0 BRA `(.L_x_7265) ;  /* 0x000000b4008c8947 */ /* 0x002fea0003800000 */
.L_x_7264:
        /* <DEDUP_REMOVED lines=9> */
[----:B------:R-:W-:-:S04]  /*23350*/  ISETP.NE.U32.AND P0, PT, RZ, UR4, PT ;  /* 0x00000004ff007c0c */ /* 0x000fc8000bf05070 */
[----:B------:R-:W-:-:S07]  /*23360*/  ISETP.NE.AND.EX P0, PT, RZ, UR5, PT, P0 ;  /* 0x00000005ff007c0c */ /* 0x000fce000bf05300 */
[----:B------:R-:W-:Y:S01]  /*23370*/  QGMMA.64x128x32.F32.E4M3.E4M3 R120, R204, gdesc[UR4], R120, gsb0 ;  /* 0x01e00004cc787df3 */ /* 0x000fe20008000878 */
[----:B------:R-:W-:Y:S01]  /*23380*/  R2UR UR6, R8 ;  /* 0x00000000080672ca */ /* 0x000fe200000e0000 */
[----:B------:R-:W-:Y:S01]  /*23390*/  VIADD R8, R6, 0x200 ;  /* 0x0000020006087836 */ /* 0x000fe20000000000 */
[----:B------:R-:W-:Y:S01]  /*233a0*/  R2UR UR7, R9 ;  /* 0x00000000090772ca */ /* 0x000fe200000e0000 */
[----:B------:R-:W-:Y:S02]  /*233b0*/  IMAD.MOV.U32 R9, RZ, RZ, -0x7fffffe0 ;  /* 0x80000020ff097424 */ /* 0x000fe400078e00ff */
[----:B------:R-:W2:Y:S01]  /*233c0*/  @P0 LDC.64 R10, c[0x0][0x9d0] ;  /* 0x00027400ff0a0b82 */ /* 0x000ea20000000a00 */
[----:B------:R-:W-:Y:S02]  /*233d0*/  @P0 SHF.R.S32.HI R5, RZ, 0x1f, R223 ;  /* 0x0000001fff050819 */ /* 0x000fe400000114df */
[----:B------:R-:W-:Y:S01]  /*233e0*/  @P0 SHF.R.S32.HI R7, RZ, 0x1f, R222 ;  /* 0x0000001fff070819 */ /* 0x000fe200000114de */
[----:B------:R-:W-:-:S02]  /*233f0*/  WARPGROUP.DEPBAR.LE gsb0, 0x0 ;  /* 0x00008000000079c5 */ /* 0x000fc40000010000 */
[----:B------:R-:W-:-:S06]  /*23400*/  WARPGROUP.ARRIVE ;  /* 0x00000000000079c5 */ /* 0x000fcc0000000000 */
[----:B------:R-:W-:Y:S01]  /*23410*/  QGMMA.64x128x32.F32.E4M3.E4M3 R120, R200, gdesc[UR4], R120, gsb0 ;  /* 0x01e00004c8787df3 */ /* 0x000fe20008000878 */
[----:B------:R-:W-:Y:S02]  /*23420*/  R2UR UR6, R8 ;  /* 0x00000000080672ca */ /* 0x000fe400000e0000 */
[----:B------:R-:W-:Y:S02]  /*23430*/  R2UR UR7, R9 ;  /* 0x00000000090772ca */ /* 0x000fe400000e0000 */
[----:B------:R-:W0:Y:S02]  /*23440*/  @P0 LDC.64 R8, c[0x0][0x9c8] ;  /* 0x00027200ff080b82 */ /* 0x000e240000000a00 */
        /* <DEDUP_REMOVED lines=8> */
[C---:B------:R-:W-:Y:S01]  /*234d0*/  @P0 LEA R10, P1, R8.reuse, UR4, 0x2 ;  /* 0x00000004080a0c11 */ /* 0x040fe2000f8210ff */
[----:B------:R-:W-:Y:S02]  /*234e0*/  WARPGROUP.DEPBAR.LE gsb0, 0x0 ;  /* 0x00008000000079c5 */ /* 0x000fe40000010000 */
[----:B------:R-:W-:Y:S01]  /*234f0*/  WARPGROUP.ARRIVE ;  /* 0x00000000000079c5 */ /* 0x000fe20000000000 */
[----:B------:R-:W-:Y:S01]  /*23500*/  @P0 LEA.HI.X R11, R8, UR5, R5, 0x2, P1 ;  /* 0x00000005080b0c11 */ /* 0x000fe200088f1405 */
[----:B------:R-:W-:Y:S02]  /*23510*/  VIADD R8, R6, 0x202 ;  /* 0x0000020206087836 */ /* 0x000fe40000000000 */
[----:B------:R-:W-:Y:S02]  /*23520*/  IMAD.MOV.U32 R0, RZ, RZ, 0x3f800000 ;  /* 0x3f800000ff007424 */ /* 0x000fe400078e00ff */
[----:B------:R-:W-:Y:S01]  /*23530*/  QGMMA.64x128x32.F32.E4M3.E4M3 R120, R196, gdesc[UR4], R120, gsb0 ;  /* 0x01e00004c4787df3 */ /* 0x000fe20008000878 */
[----:B------:R-:W-:Y:S01]  /*23540*/  IMAD.MOV.U32 R9, RZ, RZ, -0x7fffffe0 ;  /* 0x80000020ff097424 */ /* 0x000fe200078e00ff */
[----:B------:R-:W-:-:S02]  /*23550*/  R2UR UR6, R8 ;  /* 0x00000000080672ca */ /* 0x000fc400000e0000 */
[----:B------:R0:W2:Y:S02]  /*23560*/  @P0 LDG.E R0, desc[UR38][R10.64] ;  /* 0x000000260a000981 */ /* 0x0000a4000c1e1900 */
[----:B------:R-:W-:Y:S01]  /*23570*/  R2UR UR7, R9 ;  /* 0x00000000090772ca */ /* 0x000fe200000e0000 */
[----:B------:R-:W-:Y:S02]  /*23580*/  VIADD R8, R6, 0x400 ;  /* 0x0000040006087836 */ /* 0x000fe40000000000 */
[----:B------:R-:W-:Y:S01]  /*23590*/  IMAD.MOV.U32 R9, RZ, RZ, -0x7fffffe0 ;  /* 0x80000020ff097424 */ /* 0x000fe200078e00ff */
[----:B------:R-:W-:Y:S02]  /*235a0*/  WARPGROUP.DEPBAR.LE gsb0, 0x0 ;  /* 0x00008000000079c5 */ /* 0x000fe40000010000 */
[----:B------:R-:W-:-:S07]  /*235b0*/  WARPGROUP.ARRIVE ;  /* 0x00000000000079c5 */ /* 0x000fce0000000000 */
[----:B------:R-:W-:Y:S01]  /*235c0*/  QGMMA.64x128x32.F32.E4M3.E4M3 R120, R192, gdesc[UR4], R120, gsb0 ;  /* 0x01e00004c0787df3 */ /* 0x000fe20008000878 */
[----:B------:R-:W-:Y:S02]  /*235d0*/  R2UR UR6, R8 ;  /* 0x00000000080672ca */ /* 0x000fe400000e0000 */
[----:B------:R-:W-:Y:S01]  /*235e0*/  R2UR UR7, R9 ;  /* 0x00000000090772ca */ /* 0x000fe200000e0000 */
[----:B------:R-:W-:Y:S02]  /*235f0*/  VIADD R6, R6, 0x402 ;  /* 0x0000040206067836 */ /* 0x000fe40000000000 */
[----:B------:R-:W-:Y:S01]  /*23600*/  IMAD.MOV.U32 R7, RZ, RZ, -0x7fffffe0 ;  /* 0x80000020ff077424 */ /* 0x000fe200078e00ff */
[----:B------:R-:W1:Y:S01]  /*23610*/  SHFL.BFLY PT, R5, R4, 0x2, 0x1f ;  /* 0x0c401f0004057f89 */ /* 0x000e6200000e0000 */
[----:B------:R-:W-:Y:S02]  /*23620*/  WARPGROUP.DEPBAR.LE gsb0, 0x0 ;  /* 0x00008000000079c5 */ /* 0x000fe40000010000 */
[----:B------:R-:W-:-:S06]  /*23630*/  WARPGROUP.ARRIVE ;  /* 0x00000000000079c5 */ /* 0x000fcc0000000000 */
[----:B------:R-:W-:Y:S01]  /*23640*/  QGMMA.64x128x32.F32.E4M3.E4M3 R120, R188, gdesc[UR4], R120, gsb0 ;  /* 0x01e00004bc787df3 */ /* 0x000fe20008000878 */
        /* <DEDUP_REMOVED lines=9> */
[----:B------:R-:W-:Y:S01]  /*236e0*/  FMUL.FTZ R4, R2, 0.00390625 ;  /* 0x3b80000002047820 */ /* 0x000fe20000410000 */
[----:B------:R-:W-:-:S04]  /*236f0*/  IMAD.MOV.U32 R3, RZ, RZ, RZ ;  /* 0x000000ffff037224 */ /* 0x000fc800078e00ff */
[----:B------:R-:W-:Y:S01]  /*23700*/  FSETP.NE.FTZ.AND P1, PT, R4, RZ, PT ;  /* 0x000000ff0400720b */ /* 0x000fe20003f35000 */
[----:B---3--:R-:W-:-:S04]  /*23710*/  FADD.FTZ R8, R6, R7 ;  /* 0x0000000706087221 */ /* 0x008fc80000010000 */
[----:B------:R-:W-:Y:S02]  /*23720*/  FMUL.FTZ R9, R8, 0.00390625 ;  /* 0x3b80000008097820 */ /* 0x000fe40000410000 */
[----:B------:R1:W-:Y:S03]  /*23730*/  @P0 MUFU.RCP R3, R2 ;  /* 0x0000000200030308 */ /* 0x0003e60000001000 */
[----:B------:R-:W-:Y:S01]  /*23740*/  FSETP.NE.FTZ.AND P2, PT, R9, RZ, PT ;  /* 0x000000ff0900720b */ /* 0x000fe20003f55000 */
[----:B------:R-:W-:Y:S02]  /*23750*/  WARPGROUP.DEPBAR.LE gsb0, 0x0 ;  /* 0x00008000000079c5 */ /* 0x000fe40000010000 */
[----:B------:R-:W-:-:S06]  /*23760*/  WARPGROUP.ARRIVE ;  /* 0x00000000000079c5 */ /* 0x000fcc0000000000 */
[----:B------:R-:W-:Y:S01]  /*23770*/  QGMMA.64x128x32.F32.E4M3.E4M3 R120, R184, gdesc[UR4], R120, gsb0 ;  /* 0x01e00004b8787df3 */ /* 0x000fe20008000878 */
[----:B------:R-:W-:Y:S01]  /*23780*/  FSETP.NE.FTZ.AND P0, PT, R8, RZ, PT ;  /* 0x000000ff0800720b */ /* 0x000fe20003f15000 */
[----:B------:R-:W-:Y:S01]  /*23790*/  IMAD.MOV.U32 R7, RZ, RZ, RZ ;  /* 0x000000ffff077224 */ /* 0x000fe200078e00ff */
[----:B------:R-:W3:Y:S01]  /*237a0*/  @P1 MUFU.LG2 R4, R4 ;  /* 0x0000000400041308 */ /* 0x000ee20000000c00 */
[----:B------:R-:W-:-:S07]  /*237b0*/  IMAD.U32 R12, RZ, RZ, UR41 ;  /* 0x00000029ff0c7e24 */ /* 0x000fce000f8e00ff */
[----:B------:R-:W4:Y:S01]  /*237c0*/  @P2 MUFU.LG2 R6, R9 ;  /* 0x0000000900062308 */ /* 0x000f220000000c00 */
[----:B------:R-:W-:-:S07]  /*237d0*/  ISETP.NE.AND P3, PT, R12, 0x3, PT ;  /* 0x000000030c00780c */ /* 0x000fce0003f65270 */
[----:B------:R-:W5:Y:S01]  /*237e0*/  @P0 MUFU.RCP R7, R8 ;  /* 0x0000000800070308 */ /* 0x000f620000001000 */
[----:B------:R-:W-:Y:S02]  /*237f0*/  IMAD.U32 R5, RZ, RZ, UR28 ;  /* 0x0000001cff057e24 */ /* 0x000fe4000f8e00ff */
[----:B0-----:R-:W-:Y:S02]  /*23800*/  IMAD.U32 R11, RZ, RZ, UR28 ;  /* 0x0000001cff0b7e24 */ /* 0x001fe4000f8e00ff */
[----:B-1----:R-:W-:Y:S01]  /*23810*/  @P1 FMUL.FTZ R2, R5, 0.69314718246459960938 ;  /* 0x3f31721805021820 */ /* 0x002fe20000410000 */
[----:B---3--:R-:W-:Y:S01]  /*23820*/  @P1 FMUL.FTZ R5, R4, 0.69314718246459960938 ;  /* 0x3f31721804051820 */ /* 0x008fe20000410000 */
[----:B------:R-:W-:Y:S01]  /*23830*/  @P2 FMUL.FTZ R11, R11, 0.69314718246459960938 ;  /* 0x3f3172180b0b2820 */ /* 0x000fe20000410000 */
[----:B----4-:R-:W-:Y:S01]  /*23840*/  @P2 FMUL.FTZ R6, R6, 0.69314718246459960938 ;  /* 0x3f31721806062820 */ /* 0x010fe20000410000 */
[----:B------:R-:W-:Y:S02]  /*23850*/  IMAD.MOV.U32 R64, RZ, RZ, -0x800000 ;  /* 0xff800000ff407424 */ /* 0x000fe400078e00ff */
[----:B------:R-:W-:Y:S01]  /*23860*/  @P1 FFMA.FTZ R64, R2, R227, R5 ;  /* 0x000000e302401223 */ /* 0x000fe20000010005 */
[----:B------:R-:W-:-:S02]  /*23870*/  IMAD.MOV.U32 R62, RZ, RZ, -0x800000 ;  /* 0xff800000ff3e7424 */ /* 0x000fc400078e00ff */
[----:B------:R-:W-:Y:S01]  /*23880*/  @P2 FFMA.FTZ R62, R11, R221, R6 ;  /* 0x000000dd0b3e2223 */ /* 0x000fe20000010006 */
[-C--:B--2---:R-:W-:Y:S01]  /*23890*/  FMUL.FTZ R3, R3, R0.reuse ;  /* 0x0000000003037220 */ /* 0x084fe20000410000 */
[----:B-----5:R-:W-:Y:S01]  /*238a0*/  FMUL.FTZ R2, R7, R0 ;  /* 0x0000000007027220 */ /* 0x020fe20000410000 */
[----:B------:R-:W-:Y:S02]  /*238b0*/  WARPGROUP.DEPBAR.LE gsb0, 0x0 ;  /* 0x00008000000079c5 */ /* 0x000fe40000010000 */
[----:B------:R-:W-:Y:S05]  /*238c0*/  @!P3 BRA `(.L_x_7266) ;  /* 0x000000000004b947 */ /* 0x000fea0003800000 */
[----:B------:R-:W-:Y:S01]  /*238d0*/  BPT.TRAP 0x1 ;  /* 0x000000040000795c */ /* 0x000fe20000300000 */
.L_x_7266:
        /* <DEDUP_REMOVED lines=75> */
.L_x_7155:
[----:B------:R-:W-:Y:S01]  /*23d90*/  IMAD.SHL.U32 R79, R235, 0x8, RZ ;  /* 0x00000008eb4f7824 */ /* 0x000fe200078e00ff */
[----:B------:R-:W-:Y:S05]  /*23da0*/  WARPSYNC.ALL ;  /* 0x0000000000007948 */ /* 0x000fea0003800000 */
[----:B------:R-:W-:Y:S01]  /*23db0*/  VIADD R81, R79, 0x40 ;  /* 0x000000404f517836 */ /* 0x000fe20000000000 */
[----:B------:R-:W-:-:S04]  /*23dc0*/  SHF.R.S32.HI R66, RZ, 0x1f, R79 ;  /* 0x0000001fff427819 */ /* 0x000fc8000001144f */
[----:B------:R-:W-:Y:S01]  /*23dd0*/  SHF.R.S32.HI R70, RZ, 0x1f, R81 ;  /* 0x0000001fff467819 */ /* 0x000fe20000011451 */
        /* <DEDUP_REMOVED lines=15> */
[----:B------:R-:W-:-:S05]  /*23ed0*/  IMAD.X R3, RZ, RZ, UR5, P0 ;  /* 0x00000005ff037e24 */ /* 0x000fca00080e06ff */
[----:B------:R2:W4:Y:S01]  /*23ee0*/  LDG.E.CONSTANT R0, desc[UR38][R2.64] ;  /* 0x0000002602007981 */ /* 0x000522000c1e9900 */
[----:B------:R-:W-:Y:S01]  /*23ef0*/  F2FP.BF16.F32.PACK_AB R54, R175, R4 ;  /* 0x00000004af36723e */ /* 0x000fe200000010ff */
[----:B------:R-:W-:Y:S01]  /*23f00*/  UMOV UR4, 0xffffffff ;  /* 0xffffffff00047882 */ /* 0x000fe20000000000 */
[----:B------:R-:W-:Y:S01]  /*23f10*/  F2FP.BF16.F32.PACK_AB R43, R180, R5 ;  /* 0x00000005b42b723e */ /* 0x000fe200000010ff */
[----:B-----5:R-:W0:Y:S01]  /*23f20*/  S2R R24, SR_SWINHI ;  /* 0x0000000000187919 */ /* 0x020e220000002f00 */
        /* <DEDUP_REMOVED lines=17> */
[----:B0-----:R-:W-:Y:S02]  /*24040*/  MOV R69, R24 ;  /* 0x0000001800457202 */ /* 0x001fe40000000f00 */
[----:B--2---:R-:W-:Y:S02]  /*24050*/  LOP3.LUT P0, R2, R49, 0x3, RZ, 0xc0, !PT ;  /* 0x0000000331027812 */ /* 0x004fe4000780c0ff */
[----:B------:R-:W-:Y:S02]  /*24060*/  F2FP.BF16.F32.PACK_AB R41, R124, R41 ;  /* 0x000000297c29723e */ /* 0x000fe400000010ff */
        /* <DEDUP_REMOVED lines=25> */
[----:B------:R-:W-:Y:S01]  /*24200*/  LOP3.LUT R6, R6, R7, RZ, 0x3c, !PT ;  /* 0x0000000706067212 */ /* 0x000fe200078e3cff */
[--C-:B------:R-:W-:Y:S01]  /*24210*/  IMAD.X R7, RZ, RZ, R5.reuse, P5 ;  /* 0x000000ffff077224 */ /* 0x100fe200028e0605 */
[----:B------:R-:W-:Y:S01]  /*24220*/  LOP3.LUT R8, R8, R9, RZ, 0x3c, !PT ;  /* 0x0000000908087212 */ /* 0x000fe200078e3cff */
[----:B------:R-:W-:Y:S01]  /*24230*/  IMAD.X R9, RZ, RZ, R5, P1 ;  /* 0x000000ffff097224 */ /* 0x000fe200008e0605 */
[----:B------:R-:W-:Y:S02]  /*24240*/  SHF.R.U64 R14, R14, 0x3, RZ ;  /* 0x000000030e0e7819 */ /* 0x000fe400000012ff */
[----:B------:R-:W-:-:S02]  /*24250*/  IADD3 R11, P2, R4, 0x4020, RZ ;  /* 0x00004020040b7810 */ /* 0x000fc40007f5e0ff */
[C---:B------:R-:W-:Y:S02]  /*24260*/  IADD3 R21, P4, R4.reuse, 0x60, RZ ;  /* 0x0000006004157810 */ /* 0x040fe40007f9e0ff */
[C---:B------:R-:W-:Y:S02]  /*24270*/  IADD3 R25, P5, R4.reuse, 0x40, RZ ;  /* 0x0000004004197810 */ /* 0x040fe40007fbe0ff */
[----:B------:R-:W-:Y:S02]  /*24280*/  IADD3 R27, P1, R4, 0x20, RZ ;  /* 0x00000020041b7810 */ /* 0x000fe40007f3e0ff */
[----:B------:R-:W-:Y:S02]  /*24290*/  LOP3.LUT R14, R14, R15, RZ, 0x3c, !PT ;  /* 0x0000000f0e0e7212 */ /* 0x000fe400078e3cff */
        /* <DEDUP_REMOVED lines=28> */
[----:B----4-:R-:W-:Y:S01]  /*24460*/  LOP3.LUT R2, R0, 0x2, RZ, 0x3c, !PT ;  /* 0x0000000200027812 */ /* 0x010fe200078e3cff */
        /* <DEDUP_REMOVED lines=44> */
[----:B------:R-:W-:Y:S01]  /*24730*/  SHFL.IDX PT, R41, R41, R0, 0x1c1f ;  /* 0x001c1f0029297589 */ /* 0x000fe200000e0000 */
[----:B------:R-:W-:-:S02]  /*24740*/  SEL R77, R58, R77, P0 ;  /* 0x0000004d3a4d7207 */ /* 0x000fc40000000000 */
[----:B0-----:R-:W-:Y:S01]  /*24750*/  SEL R8, R10, R7, P0 ;  /* 0x000000070a087207 */ /* 0x001fe20000000000 */
[----:B------:R-:W0:Y:S01]  /*24760*/  SHFL.IDX PT, R40, R43, R2, 0x1c1f ;  /* 0x001c1f022b287589 */ /* 0x000e2200000e0000 */
[----:B------:R-:W-:Y:S02]  /*24770*/  SEL R28, R30, R27, P0 ;  /* 0x0000001b1e1c7207 */ /* 0x000fe40000000000 */
[----:B--2---:R-:W-:Y:S01]  /*24780*/  SEL R32, R34, R31, P0 ;  /* 0x0000001f22207207 */ /* 0x004fe20000000000 */
[----:B------:R-:W-:Y:S01]  /*24790*/  SHFL.IDX PT, R45, R45, R0, 0x1c1f ;  /* 0x001c1f002d2d7589 */ /* 0x000fe200000e0000 */
[----:B---3--:R-:W-:Y:S02]  /*247a0*/  SEL R36, R38, R35, P0 ;  /* 0x0000002326247207 */ /* 0x008fe40000000000 */
[----:B------:R-:W-:Y:S01]  /*247b0*/  SEL R4, R6, R3, P0 ;  /* 0x0000000306047207 */ /* 0x000fe20000000000 */
[----:B------:R-:W-:Y:S01]  /*247c0*/  SHFL.IDX PT, R49, R49, R0, 0x1c1f ;  /* 0x001c1f0031317589 */ /* 0x000fe200000e0000 */
[----:B------:R-:W-:-:S02]  /*247d0*/  SEL R10, R7, R10, P0 ;  /* 0x0000000a070a7207 */ /* 0x000fc40000000000 */
[----:B----4-:R-:W-:Y:S01]  /*247e0*/  SEL R24, R26, R21, P0 ;  /* 0x000000151a187207 */ /* 0x010fe20000000000 */
[----:B------:R-:W-:Y:S01]  /*247f0*/  SHFL.IDX PT, R53, R53, R0, 0x1c1f ;  /* 0x001c1f0035357589 */ /* 0x000fe200000e0000 */
[----:B------:R-:W-:Y:S02]  /*24800*/  SEL R30, R27, R30, P0 ;  /* 0x0000001e1b1e7207 */ /* 0x000fe40000000000 */
[----:B------:R-:W-:Y:S01]  /*24810*/  SEL R34, R31, R34, P0 ;  /* 0x000000221f227207 */ /* 0x000fe20000000000 */
        /* <DEDUP_REMOVED lines=8> */
[----:B0-----:R-:W-:Y:S01]  /*248a0*/  SEL R52, R41, R40, P0 ;  /* 0x0000002829347207 */ /* 0x001fe20000000000 */
[----:B------:R-:W-:Y:S01]  /*248b0*/  SHFL.IDX PT, R71, R71, R0, 0x1c1f ;  /* 0x001c1f0047477589 */ /* 0x000fe200000e0000 */
[----:B------:R-:W-:-:S03]  /*248c0*/  SEL R54, R40, R41, P0 ;  /* 0x0000002928367207 */ /* 0x000fc60000000000 */
[----:B------:R0:W2:Y:S04]  /*248d0*/  SHFL.IDX PT, R42, R47, R2, 0x1c1f ;  /* 0x001c1f022f2a7589 */ /* 0x0000a800000e0000 */
[----:B------:R-:W3:Y:S04]  /*248e0*/  SHFL.IDX PT, R44, R51, R2, 0x1c1f ;  /* 0x001c1f02332c7589 */ /* 0x000ee800000e0000 */
[----:B------:R-:W4:Y:S01]  /*248f0*/  SHFL.IDX PT, R46, R55, R2, 0x1c1f ;  /* 0x001c1f02372e7589 */ /* 0x000f2200000e0000 */
[----:B0-----:R-:W-:-:S03]  /*24900*/  IMAD.MOV.U32 R47, RZ, RZ, RZ ;  /* 0x000000ffff2f7224 */ /* 0x001fc600078e00ff */
[----:B------:R-:W0:Y:S04]  /*24910*/  SHFL.IDX PT, R48, R59, R2, 0x1c1f ;  /* 0x001c1f023b307589 */ /* 0x000e2800000e0000 */
[----:B------:R-:W5:Y:S04]  /*24920*/  SHFL.IDX PT, R50, R63, R2, 0x1c1f ;  /* 0x001c1f023f327589 */ /* 0x000f6800000e0000 */
[----:B------:R-:W1:Y:S04]  /*24930*/  SHFL.IDX PT, R56, R67, R2, 0x1c1f ;  /* 0x001c1f0243387589 */ /* 0x000e6800000e0000 */
[----:B------:R-:W1:Y:S01]  /*24940*/  SHFL.IDX PT, R58, R73, R2, 0x1c1f ;  /* 0x001c1f02493a7589 */ /* 0x000e6200000e0000 */
[----:B--2---:R-:W-:-:S02]  /*24950*/  SEL R5, R45, R42, P0 ;  /* 0x0000002a2d057207 */ /* 0x004fc40000000000 */
[----:B------:R-:W-:Y:S01]  /*24960*/  SEL R7, R42, R45, P0 ;  /* 0x0000002d2a077207 */ /* 0x000fe20000000000 */
[----:B------:R2:W2:Y:S01]  /*24970*/  SHFL.IDX PT, R75, R75, R0, 0x1c1f ;  /* 0x001c1f004b4b7589 */ /* 0x0004a200000e0000 */
[----:B---3--:R-:W-:Y:S02]  /*24980*/  SEL R9, R49, R44, P0 ;  /* 0x0000002c31097207 */ /* 0x008fe40000000000 */
[----:B------:R-:W-:Y:S01]  /*24990*/  SEL R11, R44, R49, P0 ;  /* 0x000000312c0b7207 */ /* 0x000fe20000000000 */
[----:B------:R3:W2:Y:S01]  /*249a0*/  SHFL.IDX PT, R60, R77, R2, 0x1c1f ;  /* 0x001c1f024d3c7589 */ /* 0x0006a200000e0000 */
[----:B----4-:R-:W-:Y:S02]  /*249b0*/  SEL R25, R53, R46, P0 ;  /* 0x0000002e35197207 */ /* 0x010fe40000000000 */
[----:B------:R-:W-:Y:S02]  /*249c0*/  SEL R27, R46, R53, P0 ;  /* 0x000000352e1b7207 */ /* 0x000fe40000000000 */
[----:B0-----:R-:W-:-:S02]  /*249d0*/  SEL R29, R57, R48, P0 ;  /* 0x00000030391d7207 */ /* 0x001fc40000000000 */
[----:B------:R-:W-:Y:S02]  /*249e0*/  SEL R31, R48, R57, P0 ;  /* 0x00000039301f7207 */ /* 0x000fe40000000000 */
[----:B-----5:R-:W-:Y:S02]  /*249f0*/  SEL R33, R61, R50, P0 ;  /* 0x000000323d217207 */ /* 0x020fe40000000000 */
[----:B------:R-:W-:Y:S02]  /*24a00*/  SEL R35, R50, R61, P0 ;  /* 0x0000003d32237207 */ /* 0x000fe40000000000 */
[----:B-1----:R-:W-:Y:S02]  /*24a10*/  SEL R37, R65, R56, P0 ;  /* 0x0000003841257207 */ /* 0x002fe40000000000 */
[----:B------:R-:W-:Y:S02]  /*24a20*/  SEL R39, R56, R65, P0 ;  /* 0x0000004138277207 */ /* 0x000fe40000000000 */
[----:B------:R-:W-:-:S02]  /*24a30*/  SEL R13, R71, R58, P0 ;  /* 0x0000003a470d7207 */ /* 0x000fc40000000000 */
[----:B---3--:R-:W-:-:S07]  /*24a40*/  SEL R15, R58, R71, P0 ;  /* 0x000000473a0f7207 */ /* 0x008fce0000000000 */
.L_x_7497:
[----:B------:R-:W-:Y:S05]  /*24a50*/  WARPSYNC.ALL ;  /* 0x0000000000007948 */ /* 0x000fea0003800000 */
[----:B------:R-:W-:Y:S01]  /*24a60*/  BAR.SYNC.DEFER_BLOCKING 0x1, 0x100 ;  /* 0x0044000000007b1d */ /* 0x000fe20000010000 */
[----:B--2---:R-:W-:Y:S02]  /*24a70*/  SEL R53, R75, R60, P0 ;  /* 0x0000003c4b357207 */ /* 0x004fe40000000000 */
        /* <DEDUP_REMOVED lines=9> */
[----:B------:R-:W-:Y:S04]  /*24b10*/  STSM.16.M88.4 [R84], R4 ;  /* 0x0000000454007844 */ /* 0x000fe80000000200 */
[----:B------:R-:W-:Y:S01]  /*24b20*/  STSM.16.M88.4 [R83], R8 ;  /* 0x0000000853007844 */ /* 0x000fe20000000200 */
[----:B0-----:R-:W-:-:S03]  /*24b30*/  IMAD.WIDE R20, R237, 0x4, R2 ;  /* 0x00000004ed147825 */ /* 0x001fc600078e0202 */
[----:B------:R-:W-:Y:S04]  /*24b40*/  STSM.16.M88.4 [R82], R24 ;  /* 0x0000001852007844 */ /* 0x000fe80000000200 */
[----:B------:R-:W0:Y:S01]  /*24b50*/  @P0 LDC.64 R2, c[0x0][0xc08] ;  /* 0x00030200ff020b82 */ /* 0x000e220000000a00 */
[----:B------:R-:W-:Y:S04]  /*24b60*/  STSM.16.M88.4 [R80], R28 ;  /* 0x0000001c50007844 */ /* 0x000fe80000000200 */
[----:B------:R-:W-:Y:S04]  /*24b70*/  STSM.16.M88.4 [R78], R32 ;  /* 0x000000204e007844 */ /* 0x000fe80000000200 */
[----:B------:R-:W-:Y:S04]  /*24b80*/  STSM.16.M88.4 [R76], R36 ;  /* 0x000000244c007844 */ /* 0x000fe80000000200 */
        /* <DEDUP_REMOVED lines=8> */
[----:B--2---:R-:W-:-:S03]  /*24c10*/  IMAD.IADD R13, R224, 0x1, R217 ;  /* 0x00000001e00d7824 */ /* 0x004fc600078e02d9 */
        /* <DEDUP_REMOVED lines=8> */
.L_x_7270:
[----:B------:R-:W2:Y:S01]  /*24ca0*/  LDL R10, [R1+0x34] ;  /* 0x00003400010a7983 */ /* 0x000ea20000100800 */
[----:B0-----:R-:W-:Y:S01]  /*24cb0*/  @P1 IMAD.HI.U32 R2, R13, R4, RZ ;  /* 0x000000040d021227 */ /* 0x001fe200078e00ff */
[----:B------:R-:W-:Y:S01]  /*24cc0*/  SHF.R.S32.HI R48, RZ, 0x1f, R236 ;  /* 0x0000001fff307819 */ /* 0x000fe200000114ec */
[----:B------:R-:W-:Y:S01]  /*24cd0*/  ULDC.64 UR4, c[0x0][0xb90] ;  /* 0x0002e40000047ab9 */ /* 0x000fe20000000a00 */
[----:B------:R-:W0:Y:S01]  /*24ce0*/  S2R R6, SR_TID.X ;  /* 0x0000000000067919 */ /* 0x000e220000002100 */
[----:B------:R-:W-:Y:S01]  /*24cf0*/  IMAD.MOV.U32 R7, RZ, RZ, R13 ;  /* 0x000000ffff077224 */ /* 0x000fe200078e000d */
[--C-:B-----5:R-:W-:Y:S01]  /*24d00*/  SHF.R.S32.HI R3, RZ, 0x1f, R47.reuse ;  /* 0x0000001fff037819 */ /* 0x120fe2000001142f */
[----:B------:R-:W-:Y:S01]  /*24d10*/  IMAD R9, R48, UR4, RZ ;  /* 0x0000000430097c24 */ /* 0x000fe2000f8e02ff */
[----:B-1----:R-:W-:Y:S01]  /*24d20*/  @P1 SHF.R.U32.HI R7, RZ, R5, R2 ;  /* 0x00000005ff071219 */ /* 0x002fe20000011602 */
[----:B------:R-:W-:Y:S01]  /*24d30*/  IMAD.MOV.U32 R2, RZ, RZ, R47 ;  /* 0x000000ffff027224 */ /* 0x000fe200078e002f */
[----:B------:R-:W-:Y:S01]  /*24d40*/  SHF.R.S32.HI R46, RZ, 0x1f, R237 ;  /* 0x0000001fff2e7819 */ /* 0x000fe200000114ed */
[C---:B------:R-:W-:Y:S01]  /*24d50*/  IMAD R9, R236.reuse, UR5, R9 ;  /* 0x00000005ec097c24 */ /* 0x040fe2000f8e0209 */
[----:B------:R-:W-:Y:S01]  /*24d60*/  SEL R51, R237, RZ, !P2 ;  /* 0x000000ffed337207 */ /* 0x000fe20005000000 */
[----:B------:R-:W-:Y:S01]  /*24d70*/  IMAD.WIDE.U32 R4, R236, UR4, R2 ;  /* 0x00000004ec047c25 */ /* 0x000fe2000f8e0002 */
[----:B------:R-:W-:Y:S01]  /*24d80*/  SEL R46, R46, RZ, !P2 ;  /* 0x000000ff2e2e7207 */ /* 0x000fe20005000000 */
[----:B------:R-:W-:Y:S01]  /*24d90*/  ULDC.64 UR4, c[0x0][0xb98] ;  /* 0x0002e60000047ab9 */ /* 0x000fe20000000a00 */
[----:B------:R-:W1:Y:S01]  /*24da0*/  @P1 LDC R55, c[0x0][0xbec] ;  /* 0x0002fb00ff371b82 */ /* 0x000e620000000800 */
[----:B------:R-:W-:-:S02]  /*24db0*/  IMAD.MOV R2, RZ, RZ, -R7 ;  /* 0x000000ffff027224 */ /* 0x000fc400078e0a07 */
[----:B------:R-:W-:Y:S02]  /*24dc0*/  IMAD.IADD R5, R5, 0x1, R9 ;  /* 0x0000000105057824 */ /* 0x000fe400078e0209 */
[----:B0-----:R-:W-:-:S05]  /*24dd0*/  VIADD R15, R6, 0xffffff80 ;  /* 0xffffff80060f7836 */ /* 0x001fca0000000000 */
[----:B------:R-:W-:-:S04]  /*24de0*/  SHF.R.S32.HI R50, RZ, 0x1f, R15 ;  /* 0x0000001fff327819 */ /* 0x000fc8000001140f */
[----:B------:R-:W-:-:S04]  /*24df0*/  LEA.HI R50, R50, R15, RZ, 0x3 ;  /* 0x0000000f32327211 */ /* 0x000fc800078f18ff */
[----:B------:R-:W-:Y:S01]  /*24e00*/  SHF.R.S32.HI R50, RZ, 0x3, R50 ;  /* 0x00000003ff327819 */ /* 0x000fe20000011432 */
[----:B------:R-:W-:Y:S02]  /*24e10*/  IMAD R9, R49, R2, R13 ;  /* 0x0000000231097224 */ /* 0x000fe400078e020d */
[----:B------:R-:W-:Y:S02]  /*24e20*/  IMAD R2, R46, UR4, RZ ;  /* 0x000000042e027c24 */ /* 0x000fe4000f8e02ff */
[----:B------:R-:W-:Y:S02]  /*24e30*/  IMAD R11, R50, 0x40, R79 ;  /* 0x00000040320b7824 */ /* 0x000fe400078e024f */
        /* <DEDUP_REMOVED lines=8> */
[----:B------:R-:W-:Y:S01]  /*24ec0*/  IMAD R2, R2, UR4, RZ ;  /* 0x0000000402027c24 */ /* 0x000fe2000f8e02ff */
[----:B------:R-:W-:-:S03]  /*24ed0*/  SHF.R.S32.HI R14, RZ, 0x1f, R15 ;  /* 0x0000001fff0e7819 */ /* 0x000fc6000001140f */
[C---:B------:R-:W-:Y:S02]  /*24ee0*/  IMAD R11, R9.reuse, UR5, R2 ;  /* 0x00000005090b7c24 */ /* 0x040fe4000f8e0202 */
[----:B------:R-:W-:Y:S01]  /*24ef0*/  IMAD.WIDE.U32 R4, R9, UR4, R4 ;  /* 0x0000000409047c25 */ /* 0x000fe2000f8e0004 */
[----:B------:R-:W-:-:S03]  /*24f00*/  ULDC.64 UR4, c[0x0][0xb50] ;  /* 0x0002d40000047ab9 */ /* 0x000fc60000000a00 */
[----:B------:R-:W-:Y:S01]  /*24f10*/  IMAD.IADD R5, R5, 0x1, R11 ;  /* 0x0000000105057824 */ /* 0x000fe200078e020b */
        /* <DEDUP_REMOVED lines=22> */
[----:B------:R-:W-:Y:S01]  /*25080*/  LOP3.LUT R28, R28, R29, RZ, 0x3c, !PT ;  /* 0x0000001d1c1c7212 */ /* 0x000fe200078e3cff */
[----:B------:R-:W-:Y:S01]  /*25090*/  IMAD.X R29, RZ, RZ, R69, P3 ;  /* 0x000000ffff1d7224 */ /* 0x000fe200018e0645 */
[C---:B------:R-:W-:Y:S02]  /*250a0*/  IADD3 R5, P3, R68.reuse, 0x7000, RZ ;  /* 0x0000700044057810 */ /* 0x040fe40007f7e0ff */
[----:B------:R-:W-:-:S04]  /*250b0*/  IADD3 R13, P4, R68, 0x2000, RZ ;  /* 0x00002000440d7810 */ /* 0x000fc80007f9e0ff */
[----:B------:R-:W-:-:S04]  /*250c0*/  LOP3.LUT R12, R13, 0x380, RZ, 0xc0, !PT ;  /* 0x000003800d0c7812 */ /* 0x000fc800078ec0ff */
[----:B------:R-:W-:Y:S02]  /*250d0*/  SHF.R.U64 R12, R12, 0x3, RZ ;  /* 0x000000030c0c7819 */ /* 0x000fe400000012ff */
[----:B------:R-:W-:Y:S02]  /*250e0*/  LOP3.LUT R8, R7, 0x380, RZ, 0xc0, !PT ;  /* 0x0000038007087812 */ /* 0x000fe400078ec0ff */
[----:B------:R-:W-:Y:S01]  /*250f0*/  LOP3.LUT R12, R12, R13, RZ, 0x3c, !PT ;  /* 0x0000000d0c0c7212 */ /* 0x000fe200078e3cff */
[----:B------:R-:W-:Y:S01]  /*25100*/  IMAD.X R13, RZ, RZ, R69, P4 ;  /* 0x000000ffff0d7224 */ /* 0x000fe200020e0645 */
[C---:B------:R-:W-:Y:S02]  /*25110*/  IADD3 R33, P5, R68.reuse, 0x5000, RZ ;  /* 0x0000500044217810 */ /* 0x040fe40007fbe0ff */
[----:B------:R-:W-:Y:S02]  /*25120*/  IADD3 R37, P4, R68, 0x6000, RZ ;  /* 0x0000600044257810 */ /* 0x000fe40007f9e0ff */
[----:B------:R-:W-:-:S02]  /*25130*/  SHF.R.U64 R8, R8, 0x3, RZ ;  /* 0x0000000308087819 */ /* 0x000fc400000012ff */
[----:B------:R-:W-:Y:S02]  /*25140*/  LOP3.LUT R32, R33, 0x380, RZ, 0xc0, !PT ;  /* 0x0000038021207812 */ /* 0x000fe400078ec0ff */
[----:B------:R-:W-:Y:S02]  /*25150*/  LOP3.LUT R36, R37, 0x380, RZ, 0xc0, !PT ;  /* 0x0000038025247812 */ /* 0x000fe400078ec0ff */
[----:B------:R-:W-:Y:S02]  /*25160*/  LOP3.LUT R8, R8, R7, RZ, 0x3c, !PT ;  /* 0x0000000708087212 */ /* 0x000fe400078e3cff */
[----:B------:R-:W-:Y:S02]  /*25170*/  LOP3.LUT R7, R68, 0x380, RZ, 0xc0, !PT ;  /* 0x0000038044077812 */ /* 0x000fe400078ec0ff */
[----:B------:R-:W-:Y:S02]  /*25180*/  SHF.R.U64 R32, R32, 0x3, RZ ;  /* 0x0000000320207819 */ /* 0x000fe400000012ff */
[----:B------:R-:W-:-:S02]  /*25190*/  SHF.R.U64 R36, R36, 0x3, RZ ;  /* 0x0000000324247819 */ /* 0x000fc400000012ff */
[----:B------:R-:W-:Y:S01]  /*251a0*/  SHF.R.U64 R7, R7, 0x3, RZ ;  /* 0x0000000307077819 */ /* 0x000fe200000012ff */
[--C-:B------:R-:W-:Y:S01]  /*251b0*/  IMAD.X R41, RZ, RZ, R69.reuse, P3 ;  /* 0x000000ffff297224 */ /* 0x100fe200018e0645 */
[----:B------:R-:W-:Y:S01]  /*251c0*/  LOP3.LUT R32, R32, R33, RZ, 0x3c, !PT ;  /* 0x0000002120207212 */ /* 0x000fe200078e3cff */
[--C-:B------:R-:W-:Y:S01]  /*251d0*/  IMAD.X R33, RZ, RZ, R69.reuse, P5 ;  /* 0x000000ffff217224 */ /* 0x100fe200028e0645 */
[----:B------:R-:W-:Y:S01]  /*251e0*/  LOP3.LUT R36, R36, R37, RZ, 0x3c, !PT ;  /* 0x0000002524247212 */ /* 0x000fe200078e3cff */
[----:B------:R-:W-:Y:S01]  /*251f0*/  IMAD.X R37, RZ, RZ, R69, P4 ;  /* 0x000000ffff257224 */ /* 0x000fe200020e0645 */
[----:B------:R-:W-:Y:S01]  /*25200*/  LOP3.LUT R68, R7, R68, RZ, 0x3c, !PT ;  /* 0x0000004407447212 */ /* 0x000fe200078e3cff */
[----:B------:R-:W-:Y:S01]  /*25210*/  BSSY B1, `(.L_x_7271) ;  /* 0x0000052000017945 */ /* 0x000fe20003800000 */
[----:B--2---:R-:W-:-:S04]  /*25220*/  IMAD.IADD R6, R10, 0x1, R217 ;  /* 0x000000010a067824 */ /* 0x004fc800078e02d9 */
        /* <DEDUP_REMOVED lines=11> */
[----:B------:R2:W5:Y:S01]  /*252e0*/  LD.E.128 R4, desc[UR38][R68.64] ;  /* 0x0000002644047980 */ /* 0x000562000c101d00 */
[----:B------:R-:W-:Y:S01]  /*252f0*/  IMAD.WIDE.U32 R2, R47, UR4, RZ ;  /* 0x000000042f027c25 */ /* 0x000fe2000f8e00ff */
[----:B------:R-:W-:-:S02]  /*25300*/  ULDC.64 UR4, c[0x0][0xae8] ;  /* 0x0002ba0000047ab9 */ /* 0x000fc40000000a00 */
[----:B------:R-:W5:Y:S01]  /*25310*/  LD.E.128 R8, desc[UR38][R8.64] ;  /* 0x0000002608087980 */ /* 0x000f62000c101d00 */
[----:B------:R-:W-:Y:S02]  /*25320*/  IMAD R0, R235, 0x20, R50 ;  /* 0x00000020eb007824 */ /* 0x000fe400078e0232 */
[----:B------:R-:W-:Y:S01]  /*25330*/  IMAD.IADD R3, R3, 0x1, R21 ;  /* 0x0000000103037824 */ /* 0x000fe200078e0215 */
[----:B------:R-:W5:Y:S01]  /*25340*/  LD.E.128 R12, desc[UR38][R12.64] ;  /* 0x000000260c0c7980 */ /* 0x000f62000c101d00 */
[----:B------:R-:W-:Y:S02]  /*25350*/  IMAD R21, R48, UR4, RZ ;  /* 0x0000000430157c24 */ /* 0x000fe4000f8e02ff */
[----:B------:R-:W-:Y:S01]  /*25360*/  IMAD.IADD R44, R217, 0x1, R0 ;  /* 0x00000001d92c7824 */ /* 0x000fe200078e0200 */
[----:B------:R-:W5:Y:S01]  /*25370*/  LD.E.128 R24, desc[UR38][R24.64] ;  /* 0x0000002618187980 */ /* 0x000f62000c101d00 */
[C---:B------:R-:W-:Y:S02]  /*25380*/  IMAD R21, R236.reuse, UR5, R21 ;  /* 0x00000005ec157c24 */ /* 0x040fe4000f8e0215 */
[----:B------:R-:W-:Y:S01]  /*25390*/  IMAD.WIDE.U32 R2, R236, UR4, R2 ;  /* 0x00000004ec027c25 */ /* 0x000fe2000f8e0002 */
[----:B------:R-:W-:Y:S01]  /*253a0*/  ULDC.64 UR4, c[0x0][0xaf0] ;  /* 0x0002bc0000047ab9 */ /* 0x000fe20000000a00 */
[----:B------:R-:W5:Y:S02]  /*253b0*/  LD.E.128 R28, desc[UR38][R28.64] ;  /* 0x000000261c1c7980 */ /* 0x000f64000c101d00 */
[----:B-1----:R-:W-:-:S02]  /*253c0*/  @P1 IMAD.HI.U32 R0, R44, R55, RZ ;  /* 0x000000372c001227 */ /* 0x002fc400078e00ff */
[----:B------:R-:W5:Y:S02]  /*253d0*/  LD.E.128 R32, desc[UR38][R32.64] ;  /* 0x0000002620207980 */ /* 0x000f64000c101d00 */
[----:B------:R-:W-:Y:S02]  /*253e0*/  IMAD.IADD R3, R3, 0x1, R21 ;  /* 0x0000000103037824 */ /* 0x000fe400078e0215 */
[----:B------:R-:W-:Y:S01]  /*253f0*/  IMAD.MOV.U32 R21, RZ, RZ, R44 ;  /* 0x000000ffff157224 */ /* 0x000fe200078e002c */
[----:B0-----:R-:W-:Y:S01]  /*25400*/  @P1 SHF.R.U32.HI R21, RZ, R45, R0 ;  /* 0x0000002dff151219 */ /* 0x001fe20000011600 */
[----:B------:R-:W-:Y:S01]  /*25410*/  IMAD R20, R46, UR4, RZ ;  /* 0x000000042e147c24 */ /* 0x000fe2000f8e02ff */
[----:B------:R-:W5:Y:S01]  /*25420*/  LD.E.128 R36, desc[UR38][R36.64] ;  /* 0x0000002624247980 */ /* 0x000f62000c101d00 */
[C---:B------:R-:W-:Y:S01]  /*25430*/  IMAD.WIDE.U32 R2, R51.reuse, UR4, R2 ;  /* 0x0000000433027c25 */ /* 0x040fe2000f8e0002 */
[--C-:B------:R-:W-:Y:S02]  /*25440*/  SHF.R.S32.HI R0, RZ, 0x1f, R21.reuse ;  /* 0x0000001fff007819 */ /* 0x100fe40000011415 */
[----:B------:R-:W5:Y:S01]  /*25450*/  LD.E.128 R40, desc[UR38][R40.64] ;  /* 0x0000002628287980 */ /* 0x000f62000c101d00 */
[----:B------:R-:W-:Y:S01]  /*25460*/  IMAD R45, R51, UR5, R20 ;  /* 0x00000005332d7c24 */ /* 0x000fe2000f8e0214 */
[----:B------:R-:W-:Y:S01]  /*25470*/  ULDC.64 UR4, c[0x0][0xae0] ;  /* 0x0002b80000047ab9 */ /* 0x000fe20000000a00 */
[----:B------:R-:W-:Y:S01]  /*25480*/  IMAD.MOV R20, RZ, RZ, -R21 ;  /* 0x000000ffff147224 */ /* 0x000fe200078e0a15 */
        /* <DEDUP_REMOVED lines=8> */
[----:B------:R-:W-:Y:S02]  /*25510*/  IMAD R45, R49, R20, R44 ;  /* 0x00000014312d7224 */ /* 0x000fe400078e022c */
[C---:B------:R-:W-:Y:S02]  /*25520*/  IMAD R47, R21.reuse, UR5, R0 ;  /* 0x00000005152f7c24 */ /* 0x040fe4000f8e0200 */
[----:B------:R-:W-:Y:S01]  /*25530*/  IMAD.WIDE.U32 R2, R21, UR4, R2 ;  /* 0x0000000415027c25 */ /* 0x000fe2000f8e0002 */
[----:B------:R-:W-:Y:S01]  /*25540*/  SHF.R.S32.HI R0, RZ, 0x1f, R45 ;  /* 0x0000001fff007819 */ /* 0x000fe2000001142d */
[----:B------:R-:W-:Y:S02]  /*25550*/  ULDC.64 UR4, c[0x0][0xad8] ;  /* 0x0002b60000047ab9 */ /* 0x000fe40000000a00 */
[----:B------:R-:W-:-:S02]  /*25560*/  IMAD.IADD R46, R50, 0x1, R217 ;  /* 0x00000001322e7824 */ /* 0x000fc400078e02d9 */
[----:B------:R-:W-:Y:S02]  /*25570*/  IMAD.IADD R3, R3, 0x1, R47 ;  /* 0x0000000103037824 */ /* 0x000fe400078e022f */
        /* <DEDUP_REMOVED lines=9> */
[----:B------:R-:W-:-:S02]  /*25610*/  IMAD.IADD R3, R3, 0x1, R21 ;  /* 0x0000000103037824 */ /* 0x000fc400078e0215 */
[----:B------:R-:W-:Y:S01]  /*25620*/  VIADD R20, R46, 0x40 ;  /* 0x000000402e147836 */ /* 0x000fe20000000000 */
[----:B------:R-:W-:Y:S02]  /*25630*/  PRMT R0, RZ, 0x654, R0 ;  /* 0x00000654ff007816 */ /* 0x000fe40000000000 */
[----:B------:R-:W-:Y:S02]  /*25640*/  LEA.HI.X R45, R2, UR5, R3, 0x1, P3 ;  /* 0x00000005022d7c11 */ /* 0x000fe400098f0c03 */
[----:B------:R-:W-:Y:S01]  /*25650*/  ISETP.GE.AND P1, PT, R20, R53, PT ;  /* 0x000000351400720c */ /* 0x000fe20003f26270 */
[----:B0-----:R0:W-:Y:S01]  /*25660*/  SYNCS.ARRIVE.TRANS64.RED.A1T0 RZ, [R0+URZ], RZ ;  /* 0x000000ff00ff79a7 */ /* 0x0011e2000810043f */
[----:B------:R2:W1:Y:S04]  /*25670*/  SHFL.IDX PT, R20, R44, RZ, 0x181f ;  /* 0x00181fff2c147589 */ /* 0x00046800000e0000 */
[----:B0-----:R2:W0:Y:S01]  /*25680*/  SHFL.IDX PT, R0, R45, RZ, 0x181f ;  /* 0x00181fff2d007589 */ /* 0x00142200000e0000 */
[----:B------:R-:W-:Y:S06]  /*25690*/  @P2 BRA `(.L_x_7272) ;  /* 0x0000000000242947 */ /* 0x000fec0003800000 */
[----:B------:R-:W-:Y:S02]  /*256a0*/  ULDC UR4, c[0x0][0xac8] ;  /* 0x0002b20000047ab9 */ /* 0x000fe40000000800 */
[----:B------:R-:W-:Y:S02]  /*256b0*/  ISETP.GE.AND P2, PT, R79, UR4, PT ;  /* 0x000000044f007c0c */ /* 0x000fe4000bf46270 */
[----:B------:R-:W-:-:S11]  /*256c0*/  ISETP.GE.AND P3, PT, R81, UR4, PT ;  /* 0x0000000451007c0c */ /* 0x000fd6000bf66270 */
[-C--:B-1----:R-:W-:Y:S02]  /*256d0*/  @!P2 LEA R2, P4, R79, R20.reuse, 0x1 ;  /* 0x000000144f02a211 */ /* 0x082fe400078808ff */
[----:B------:R-:W-:Y:S02]  /*256e0*/  @!P3 LEA R20, P5, R81, R20, 0x1 ;  /* 0x000000145114b211 */ /* 0x000fe400078a08ff */
[-C--:B0-----:R-:W-:Y:S02]  /*256f0*/  @!P2 LEA.HI.X R3, R79, R0.reuse, R66, 0x1, P4 ;  /* 0x000000004f03a211 */ /* 0x081fe400020f0c42 */
[----:B------:R-:W-:-:S03]  /*25700*/  @!P3 LEA.HI.X R21, R81, R0, R70, 0x1, P5 ;  /* 0x000000005115b211 */ /* 0x000fc600028f0c46 */
[----:B-----5:R3:W-:Y:S04]  /*25710*/  @!P2 ST.E.128 desc[UR38][R2.64], R4 ;  /* 0x000000040200a985 */ /* 0x0207e8000c101d26 */
[----:B------:R3:W-:Y:S02]  /*25720*/  @!P3 ST.E.128 desc[UR38][R20.64], R28 ;  /* 0x0000001c1400b985 */ /* 0x0007e4000c101d26 */
.L_x_7272:
[----:B------:R-:W-:Y:S05]  /*25730*/  BSYNC B1 ;  /* 0x0000000000017941 */ /* 0x000fea0003800000 */
.L_x_7271:
        /* <DEDUP_REMOVED lines=13> */
.L_x_7274:
[----:B------:R-:W-:Y:S05]  /*25810*/  BSYNC B1 ;  /* 0x0000000000017941 */ /* 0x000fea0003800000 */
.L_x_7273:
        /* <DEDUP_REMOVED lines=13> */
.L_x_7276:
[----:B------:R-:W-:Y:S05]  /*258f0*/  BSYNC B1 ;  /* 0x0000000000017941 */ /* 0x000fea0003800000 */
.L_x_7275:
[----:B0-----:R-:W-:Y:S01]  /*25900*/  VIADD R0, R46, 0x60 ;  /* 0x000000602e007836 */ /* 0x001fe20000000000 */
[----:B--2-4-:R-:W0:Y:S04]  /*25910*/  SHFL.IDX PT, R45, R45, 0x3, 0x181f ;  /* 0x00781f002d2d7f89 */ /* 0x014e2800000e0000 */
[----:B------:R-:W-:Y:S01]  /*25920*/  ISETP.GE.AND P0, PT, R0, R53, PT ;  /* 0x000000350000720c */ /* 0x000fe20003f06270 */
[----:B------:R-:W2:-:S12]  /*25930*/  SHFL.IDX PT, R44, R44, 0x3, 0x181f ;  /* 0x00781f002c2c7f89 */ /* 0x000e9800000e0000 */
[----:B------:R-:W-:Y:S05]  /*25940*/  @P0 BRA `(.L_x_7277) ;  /* 0x0000000c000c0947 */ /* 0x000fea0003800000 */
[----:B------:R-:W-:Y:S02]  /*25950*/  ULDC UR4, c[0x0][0xac8] ;  /* 0x0002b20000047ab9 */ /* 0x000fe40000000800 */
[----:B------:R-:W-:-:S13]  /*25960*/  ISETP.GE.AND P1, PT, R79, UR4, PT ;  /* 0x000000044f007c0c */ /* 0x000fda000bf26270 */
[----:B--2---:R-:W-:-:S04]  /*25970*/  @!P1 LEA R2, P0, R79, R44, 0x1 ;  /* 0x0000002c4f029211 */ /* 0x004fc800078008ff */
[----:B0-----:R-:W-:Y:S02]  /*25980*/  @!P1 LEA.HI.X R3, R79, R45, R66, 0x1, P0 ;  /* 0x0000002d4f039211 */ /* 0x001fe400000f0c42 */
[----:B------:R-:W-:-:S03]  /*25990*/  ISETP.GE.AND P0, PT, R81, UR4, PT ;  /* 0x0000000451007c0c */ /* 0x000fc6000bf06270 */
[----:B------:R4:W-:Y:S10]  /*259a0*/  @!P1 ST.E.128 desc[UR38][R2.64], R24 ;  /* 0x0000001802009985 */ /* 0x0009f4000c101d26 */
[----:B------:R-:W-:Y:S05]  /*259b0*/  @P0 BRA `(.L_x_7277) ;  /* 0x0000000800f00947 */ /* 0x000fea0003800000 */
[----:B----4-:R-:W-:-:S04]  /*259c0*/  LEA R2, P0, R81, R44, 0x1 ;  /* 0x0000002c51027211 */ /* 0x010fc800078008ff */
[----:B------:R-:W-:-:S05]  /*259d0*/  LEA.HI.X R3, R81, R45, R70, 0x1, P0 ;  /* 0x0000002d51037211 */ /* 0x000fca00000f0c46 */
[----:B------:R0:W-:Y:S01]  /*259e0*/  ST.E.128 desc[UR38][R2.64], R40 ;  /* 0x0000002802007985 */ /* 0x0001e2000c101d26 */
[----:B------:R-:W-:Y:S05]  /*259f0*/  BRA `(.L_x_7277) ;  /* 0x0000000800e07947 */ /* 0x000fea0003800000 */
.L_x_7268:
        /* <DEDUP_REMOVED lines=17> */
[----:B---3--:R-:W-:Y:S02]  /*25b10*/  ISETP.NE.AND P2, PT, R25, 0x1, PT ;  /* 0x000000011900780c */ /* 0x008fe40003f45270 */
[----:B------:R-:W-:Y:S01]  /*25b20*/  SHF.R.S32.HI R7, RZ, 0x1f, R237 ;  /* 0x0000001fff077819 */ /* 0x000fe200000114ed */
[----:B0-----:R-:W-:-:S10]  /*25b30*/  VIADD R20, R8, 0xffffff80 ;  /* 0xffffff8008147836 */ /* 0x001fd40000000000 */
[----:B------:R-:W0:Y:S01]  /*25b40*/  @P2 LDC R14, c[0x0][0xbec] ;  /* 0x0002fb00ff0e2b82 */ /* 0x000e220000000800 */
[----:B------:R-:W-:-:S07]  /*25b50*/  ISETP.GE.AND P3, PT, R20, 0x80, PT ;  /* 0x000000801400780c */ /* 0x000fce0003f66270 */
[----:B------:R-:W2:Y:S01]  /*25b60*/  @P2 LDC R27, c[0x0][0xbf0] ;  /* 0x0002fc00ff1b2b82 */ /* 0x000ea20000000800 */
[----:B----4-:R-:W-:Y:S05]  /*25b70*/  @P1 BRA `(.L_x_7278) ;  /* 0x0000000000101947 */ /* 0x010fea0003800000 */
[----:B------:R-:W-:Y:S05]  /*25b80*/  @!P0 BRA `(.L_x_7278) ;  /* 0x00000000000c8947 */ /* 0x000fea0003800000 */
[----:B------:R-:W3:Y:S04]  /*25b90*/  LDG.E R5, desc[UR38][R2.64] ;  /* 0x0000002602057981 */ /* 0x000ee8000c1e1900 */
[----:B-----5:R-:W3:Y:S02]  /*25ba0*/  LDG.E R6, desc[UR38][R2.64+0x4] ;  /* 0x0000042602067981 */ /* 0x020ee4000c1e1900 */
[----:B---3--:R-:W-:-:S07]  /*25bb0*/  IMAD.IADD R6, R6, 0x1, -R5 ;  /* 0x0000000106067824 */ /* 0x008fce00078e0a05 */
.L_x_7278:
[----:B------:R-:W-:Y:S01]  /*25bc0*/  BSSY B1, `(.L_x_7279) ;  /* 0x000002c000017945 */ /* 0x000fe20003800000 */
[----:B------:R-:W-:Y:S02]  /*25bd0*/  SHF.R.S32.HI R10, RZ, 0x1f, R236 ;  /* 0x0000001fff0a7819 */ /* 0x000fe400000114ec */
[----:B------:R-:W-:Y:S02]  /*25be0*/  SEL R13, R237, RZ, !P0 ;  /* 0x000000ffed0d7207 */ /* 0x000fe40004000000 */
[----:B------:R-:W-:Y:S02]  /*25bf0*/  SEL R12, R7, RZ, !P0 ;  /* 0x000000ff070c7207 */ /* 0x000fe40004000000 */
[----:B-----5:R-:W-:Y:S01]  /*25c00*/  SHF.R.S32.HI R11, RZ, 0x1f, R0 ;  /* 0x0000001fff0b7819 */ /* 0x020fe20000011400 */
[----:B------:R-:W-:Y:S06]  /*25c10*/  @P3 BRA `(.L_x_7280) ;  /* 0x0000000000983947 */ /* 0x000fec0003800000 */
[----:B------:R-:W3:Y:S01]  /*25c20*/  LDC R9, c[0x0][0xbe8] ;  /* 0x0002fa00ff097b82 */ /* 0x000ee20000000800 */
[----:B------:R-:W-:Y:S01]  /*25c30*/  IADD3 R8, R217, -0x80, R8 ;  /* 0xffffff80d9087810 */ /* 0x000fe20007ffe008 */
[----:B---3--:R-:W-:-:S05]  /*25c40*/  IMAD R2, R6, R9, RZ ;  /* 0x0000000906027224 */ /* 0x008fca00078e02ff */
        /* <DEDUP_REMOVED lines=35> */
.L_x_7280:
[----:B------:R-:W-:Y:S05]  /*25e80*/  BSYNC B1 ;  /* 0x0000000000017941 */ /* 0x000fea0003800000 */
.L_x_7279:
[----:B------:R-:W-:Y:S01]  /*25e90*/  SHF.R.S32.HI R8, RZ, 0x1f, R20 ;  /* 0x0000001fff087819 */ /* 0x000fe20000011414 */
[----:B------:R-:W-:Y:S02]  /*25ea0*/  ULDC.64 UR4, c[0x0][0xaa0] ;  /* 0x0002a80000047ab9 */ /* 0x000fe40000000a00 */
[----:B---3--:R-:W-:Y:S01]  /*25eb0*/  IMAD R3, R11, UR4, RZ ;  /* 0x000000040b037c24 */ /* 0x008fe2000f8e02ff */
[----:B------:R-:W-:-:S03]  /*25ec0*/  LEA.HI R8, R8, R20, RZ, 0x3 ;  /* 0x0000001408087211 */ /* 0x000fc600078f18ff */
[C---:B------:R-:W-:Y:S01]  /*25ed0*/  IMAD R5, R0.reuse, UR5, R3 ;  /* 0x0000000500057c24 */ /* 0x040fe2000f8e0203 */
[----:B------:R-:W-:Y:S01]  /*25ee0*/  SHF.R.S32.HI R8, RZ, 0x3, R8 ;  /* 0x00000003ff087819 */ /* 0x000fe20000011408 */
        /* <DEDUP_REMOVED lines=38> */
.L_x_7500:
[----:B------:R-:W-:Y:S01]  /*26150*/  IMAD R25, R6, R25, RZ ;  /* 0x0000001906197224 */ /* 0x000fe200078e02ff */
[----:B------:R-:W-:Y:S01]  /*26160*/  BSSY B1, `(.L_x_7282) ;  /* 0x000000d000017945 */ /* 0x000fe20003800000 */
[----:B------:R-:W-:-:S05]  /*26170*/  IMAD.IADD R6, R8, 0x1, R217 ;  /* 0x0000000108067824 */ /* 0x000fca00078e02d9 */
[----:B------:R-:W-:-:S13]  /*26180*/  ISETP.GE.AND P0, PT, R6, R25, PT ;  /* 0x000000190600720c */ /* 0x000fda0003f06270 */
[----:B------:R-:W-:Y:S05]  /*26190*/  @P0 BRA `(.L_x_7283) ;  /* 0x0000000000240947 */ /* 0x000fea0003800000 */
[----:B------:R-:W-:Y:S02]  /*261a0*/  ULDC UR4, c[0x0][0xac8] ;  /* 0x0002b20000047ab9 */ /* 0x000fe40000000800 */
[----:B------:R-:W-:Y:S02]  /*261b0*/  ISETP.GE.AND P2, PT, R79, UR4, PT ;  /* 0x000000044f007c0c */ /* 0x000fe4000bf46270 */
[----:B------:R-:W-:-:S11]  /*261c0*/  ISETP.GE.AND P3, PT, R81, UR4, PT ;  /* 0x0000000451007c0c */ /* 0x000fd6000bf66270 */
[-C--:B---3--:R-:W-:Y:S02]  /*261d0*/  @!P2 LEA R4, P0, R79, R14.reuse, 0x1 ;  /* 0x0000000e4f04a211 */ /* 0x088fe400078008ff */
[----:B------:R-:W-:Y:S02]  /*261e0*/  @!P3 LEA R14, P1, R81, R14, 0x1 ;  /* 0x0000000e510eb211 */ /* 0x000fe400078208ff */
[-C--:B--2---:R-:W-:Y:S02]  /*261f0*/  @!P2 LEA.HI.X R5, R79, R0.reuse, R66, 0x1, P0 ;  /* 0x000000004f05a211 */ /* 0x084fe400000f0c42 */
[----:B------:R-:W-:-:S03]  /*26200*/  @!P3 LEA.HI.X R15, R81, R0, R70, 0x1, P1 ;  /* 0x00000000510fb211 */ /* 0x000fc600008f0c46 */
[----:B------:R4:W-:Y:S04]  /*26210*/  @!P2 ST.E.128 desc[UR38][R4.64], RZ ;  /* 0x000000ff0400a985 */ /* 0x0009e8000c101d26 */
[----:B------:R4:W-:Y:S02]  /*26220*/  @!P3 ST.E.128 desc[UR38][R14.64], RZ ;  /* 0x000000ff0e00b985 */ /* 0x0009e4000c101d26 */
.L_x_7283:
[----:B------:R-:W-:Y:S05]  /*26230*/  BSYNC B1 ;  /* 0x0000000000017941 */ /* 0x000fea0003800000 */
.L_x_7282:
[----:B------:R-:W-:-:S03]  /*26240*/  UMOV UR4, 0xffffffff ;  /* 0xffffffff00047882 */ /* 0x000fc60000000000 */
[----:B------:R-:W-:Y:S05]  /*26250*/  BRA.DIV UR4, `(.L_x_7284) ;  /* 0x0000009604e87947 */ /* 0x000fea000b800000 */
[----:B--2---:R2:W0:Y:S04]  /*26260*/  SHFL.IDX PT, R0, R3, 0x1, 0x181f ;  /* 0x00381f0003007f89 */ /* 0x00442800000e0000 */
[----:B---34-:R2:W3:Y:S02]  /*26270*/  SHFL.IDX PT, R14, R2, 0x1, 0x181f ;  /* 0x00381f00020e7f89 */ /* 0x0184e400000e0000 */
.L_x_7504:
[----:B------:R-:W-:Y:S01]  /*26280*/  VIADD R4, R6, 0x20 ;  /* 0x0000002006047836 */ /* 0x000fe20000000000 */
[----:B------:R-:W-:Y:S04]  /*26290*/  BSSY B1, `(.L_x_7285) ;  /* 0x000000c000017945 */ /* 0x000fe80003800000 */
[----:B------:R-:W-:-:S13]  /*262a0*/  ISETP.GE.AND P0, PT, R4, R25, PT ;  /* 0x000000190400720c */ /* 0x000fda0003f06270 */
        /* <DEDUP_REMOVED lines=8> */
[----:B------:R4:W-:Y:S04]  /*26330*/  @!P2 ST.E.128 desc[UR38][R4.64], RZ ;  /* 0x000000ff0400a985 */ /* 0x0009e8000c101d26 */
[----:B------:R4:W-:Y:S02]  /*26340*/  @!P3 ST.E.128 desc[UR38][R14.64], RZ ;  /* 0x000000ff0e00b985 */ /* 0x0009e4000c101d26 */
.L_x_7286:
[----:B------:R-:W-:Y:S05]  /*26350*/  BSYNC B1 ;  /* 0x0000000000017941 */ /* 0x000fea0003800000 */
.L_x_7285:
[----:B------:R-:W-:-:S03]  /*26360*/  UMOV UR4, 0xffffffff ;  /* 0xffffffff00047882 */ /* 0x000fc60000000000 */
[----:B------:R-:W-:Y:S05]  /*26370*/  BRA.DIV UR4, `(.L_x_7287) ;  /* 0x0000009604e87947 */ /* 0x000fea000b800000 */
[----:B0-----:R0:W0:Y:S04]  /*26380*/  SHFL.IDX PT, R0, R3, 0x2, 0x181f ;  /* 0x00581f0003007f89 */ /* 0x00102800000e0000 */
[----:B---34-:R3:W4:Y:S02]  /*26390*/  SHFL.IDX PT, R14, R2, 0x2, 0x181f ;  /* 0x00581f00020e7f89 */ /* 0x01872400000e0000 */
.L_x_7508:
[----:B------:R-:W-:Y:S01]  /*263a0*/  VIADD R4, R6, 0x40 ;  /* 0x0000004006047836 */ /* 0x000fe20000000000 */
[----:B------:R-:W-:Y:S04]  /*263b0*/  BSSY B1, `(.L_x_7288) ;  /* 0x000000c000017945 */ /* 0x000fe80003800000 */
[----:B------:R-:W-:-:S13]  /*263c0*/  ISETP.GE.AND P0, PT, R4, R25, PT ;  /* 0x000000190400720c */ /* 0x000fda0003f06270 */
[----:B------:R-:W-:Y:S05]  /*263d0*/  @P0 BRA `(.L_x_7289) ;  /* 0x0000000000240947 */ /* 0x000fea0003800000 */
[----:B------:R-:W-:Y:S02]  /*263e0*/  ULDC UR4, c[0x0][0xac8] ;  /* 0x0002b20000047ab9 */ /* 0x000fe40000000800 */
[----:B------:R-:W-:Y:S02]  /*263f0*/  ISETP.GE.AND P2, PT, R79, UR4, PT ;  /* 0x000000044f007c0c */ /* 0x000fe4000bf46270 */
[----:B------:R-:W-:-:S11]  /*26400*/  ISETP.GE.AND P3, PT, R81, UR4, PT ;  /* 0x0000000451007c0c */ /* 0x000fd6000bf66270 */
[-C--:B----4-:R-:W-:Y:S02]  /*26410*/  @!P2 LEA R4, P0, R79, R14.reuse, 0x1 ;  /* 0x0000000e4f04a211 */ /* 0x090fe400078008ff */
[----:B------:R-:W-:Y:S02]  /*26420*/  @!P3 LEA R14, P1, R81, R14, 0x1 ;  /* 0x0000000e510eb211 */ /* 0x000fe400078208ff */
[-C--:B0-----:R-:W-:Y:S02]  /*26430*/  @!P2 LEA.HI.X R5, R79, R0.reuse, R66, 0x1, P0 ;  /* 0x000000004f05a211 */ /* 0x081fe400000f0c42 */
[----:B------:R-:W-:-:S03]  /*26440*/  @!P3 LEA.HI.X R15, R81, R0, R70, 0x1, P1 ;  /* 0x00000000510fb211 */ /* 0x000fc600008f0c46 */
[----:B------:R0:W-:Y:S04]  /*26450*/  @!P2 ST.E.128 desc[UR38][R4.64], RZ ;  /* 0x000000ff0400a985 */ /* 0x0001e8000c101d26 */
[----:B------:R0:W-:Y:S02]  /*26460*/  @!P3 ST.E.128 desc[UR38][R14.64], RZ ;  /* 0x000000ff0e00b985 */ /* 0x0001e4000c101d26 */
.L_x_7289:
[----:B------:R-:W-:Y:S05]  /*26470*/  BSYNC B1 ;  /* 0x0000000000017941 */ /* 0x000fea0003800000 */
.L_x_7288:
[----:B------:R-:W-:-:S03]  /*26480*/  UMOV UR4, 0xffffffff ;  /* 0xffffffff00047882 */ /* 0x000fc60000000000 */
[----:B------:R-:W-:Y:S05]  /*26490*/  BRA.DIV UR4, `(.L_x_7290) ;  /* 0x0000009604e87947 */ /* 0x000fea000b800000 */
[----:B0-----:R0:W0:Y:S04]  /*264a0*/  SHFL.IDX PT, R0, R3, 0x3, 0x181f ;  /* 0x00781f0003007f89 */ /* 0x00102800000e0000 */
[----:B----4-:R4:W0:Y:S02]  /*264b0*/  SHFL.IDX PT, R14, R2, 0x3, 0x181f ;  /* 0x00781f00020e7f89 */ /* 0x01082400000e0000 */
.L_x_7512:
[----:B--234-:R-:W-:-:S05]  /*264c0*/  VIADD R2, R6, 0x60 ;  /* 0x0000006006027836 */ /* 0x01cfca0000000000 */
[----:B------:R-:W-:-:S13]  /*264d0*/  ISETP.GE.AND P0, PT, R2, R25, PT ;  /* 0x000000190200720c */ /* 0x000fda0003f06270 */
[----:B------:R-:W-:Y:S05]  /*264e0*/  @P0 BRA `(.L_x_7277) ;  /* 0x0000000000240947 */ /* 0x000fea0003800000 */
[----:B------:R-:W-:Y:S02]  /*264f0*/  ULDC UR4, c[0x0][0xac8] ;  /* 0x0002b20000047ab9 */ /* 0x000fe40000000800 */
[----:B------:R-:W-:Y:S02]  /*26500*/  ISETP.GE.AND P2, PT, R79, UR4, PT ;  /* 0x000000044f007c0c */ /* 0x000fe4000bf46270 */
[----:B------:R-:W-:-:S11]  /*26510*/  ISETP.GE.AND P3, PT, R81, UR4, PT ;  /* 0x0000000451007c0c */ /* 0x000fd6000bf66270 */
[-C--:B0-----:R-:W-:Y:S02]  /*26520*/  @!P2 LEA R2, P0, R79, R14.reuse, 0x1 ;  /* 0x0000000e4f02a211 */ /* 0x081fe400078008ff */
[----:B------:R-:W-:Y:S02]  /*26530*/  @!P3 LEA R14, P1, R81, R14, 0x1 ;  /* 0x0000000e510eb211 */ /* 0x000fe400078208ff */
[-C--:B------:R-:W-:Y:S02]  /*26540*/  @!P2 LEA.HI.X R3, R79, R0.reuse, R66, 0x1, P0 ;  /* 0x000000004f03a211 */ /* 0x080fe400000f0c42 */
[----:B------:R-:W-:-:S03]  /*26550*/  @!P3 LEA.HI.X R15, R81, R0, R70, 0x1, P1 ;  /* 0x00000000510fb211 */ /* 0x000fc600008f0c46 */
[----:B------:R0:W-:Y:S04]  /*26560*/  @!P2 ST.E.128 desc[UR38][R2.64], RZ ;  /* 0x000000ff0200a985 */ /* 0x0001e8000c101d26 */
[----:B------:R0:W-:Y:S02]  /*26570*/  @!P3 ST.E.128 desc[UR38][R14.64], RZ ;  /* 0x000000ff0e00b985 */ /* 0x0001e4000c101d26 */
.L_x_7277:
[----:B------:R-:W-:Y:S05]  /*26580*/  BSYNC B0 ;  /* 0x0000000000007941 */ /* 0x000fea0003800000 */
.L_x_7267:
[----:B------:R-:W-:Y:S02]  /*26590*/  ULDC UR4, c[0x0][0xc3c] ;  /* 0x00030f0000047ab9 */ /* 0x000fe40000000800 */
[----:B-1----:R-:W-:-:S13]  /*265a0*/  ISETP.GE.AND P0, PT, R223, UR4, PT ;  /* 0x00000004df007c0c */ /* 0x002fda000bf06270 */
[----:B------:R-:W-:Y:S05]  /*265b0*/  @!P0 BRA `(.L_x_7291) ;  /* 0xfffffda800a48947 */ /* 0x000fea000383ffff */
[----:B------:R-:W-:Y:S05]  /*265c0*/  BRA `(.L_x_7063) ;  /* 0x0000007400747947 */ /* 0x000fea0003800000 */
.L_x_7061:
[----:B------:R-:W-:-:S08]  /*265d0*/  NOP ;  /* 0x0000000000007918 */ /* 0x000fd00000000000 */
[----:B------:R-:W0:-:S00]  /*265e0*/  USETMAXREG.DEALLOC.CTAPOOL 0x18 ;  /* 0x00000018000079c8 */ /* 0x000e0000080e0500 */
[----:B0-----:R-:W2:Y:S01]  /*265f0*/  LDL.LU R2, [R1] ;  /* 0x0000000001027983 */ /* 0x001ea20000300800 */
[----:B------:R-:W-:Y:S01]  /*26600*/  LOP3.LUT R0, R0, 0x3, RZ, 0xc0, !PT ;  /* 0x0000000300007812 */ /* 0x000fe200078ec0ff */
[----:B------:R-:W-:-:S05]  /*26610*/  IMAD.MOV.U32 R4, RZ, RZ, RZ ;  /* 0x000000ffff047224 */ /* 0x000fca00078e00ff */
[----:B------:R-:W0:Y:S02]  /*26620*/  SHFL.IDX PT, R0, R0, RZ, 0x1f ;  /* 0x00001fff00007589 */ /* 0x000e2400000e0000 */
[----:B0-----:R-:W-:Y:S02]  /*26630*/  ISETP.NE.AND P0, PT, R0, RZ, PT ;  /* 0x000000ff0000720c */ /* 0x001fe40003f05270 */
[----:B--2---:R-:W-:-:S11]  /*26640*/  LOP3.LUT R2, R2, 0xfffffffd, RZ, 0xc0, !PT ;  /* 0xfffffffd02027812 */ /* 0x004fd600078ec0ff */
[----:B------:R-:W-:-:S05]  /*26650*/  @P0 LOP3.LUT R2, R2, 0x2, RZ, 0xfc, !PT ;  /* 0x0000000202020812 */ /* 0x000fca00078efcff */
[----:B------:R0:W-:Y:S01]  /*26660*/  STL [R1], R2 ;  /* 0x0000000201007387 */ /* 0x0001e20000100800 */
        /* <DEDUP_REMOVED lines=8> */
.L_x_7292:
        /* <DEDUP_REMOVED lines=42> */
.L_x_7298:
        /* <DEDUP_REMOVED lines=12> */
.L_x_7297:
[----:B------:R-:W-:Y:S05]  /*26a50*/  BSYNC B0 ;  /* 0x0000000000007941 */ /* 0x000fea0003800000 */
.L_x_7296:
        /* <DEDUP_REMOVED lines=21> */
.L_x_7294:
        /* <DEDUP_REMOVED lines=20> */
.L_x_7299:
        /* <DEDUP_REMOVED lines=56> */
.L_x_7295:
[----:B------:R-:W-:Y:S02]  /*27070*/  IMAD.MOV.U32 R17, RZ, RZ, RZ ;  /* 0x000000ffff117224 */ /* 0x000fe400078e00ff */
[----:B------:R-:W-:Y:S02]  /*27080*/  IMAD.U32 R16, RZ, RZ, UR6 ;  /* 0x00000006ff107e24 */ /* 0x000fe4000f8e00ff */
[----:B------:R-:W-:-:S07]  /*27090*/  IMAD.MOV.U32 R18, RZ, RZ, RZ ;  /* 0x000000ffff127224 */ /* 0x000fce00078e00ff */
.L_x_7300:
[----:B------:R-:W-:-:S13]  /*270a0*/  ISETP.NE.AND P0, PT, R0, RZ, PT ;  /* 0x000000ff0000720c */ /* 0x000fda0003f05270 */
[----:B------:R-:W1:Y:S01]  /*270b0*/  @!P0 S2R R3, SR_CgaCtaId ;  /* 0x0000000000038919 */ /* 0x000e620000008800 */
[----:B------:R-:W-:-:S04]  /*270c0*/  @!P0 MOV R0, 0x400 ;  /* 0x0000040000008802 */ /* 0x000fc80000000f00 */
[----:B-1----:R-:W-:-:S05]  /*270d0*/  @!P0 LEA R0, R3, R0, 0x18 ;  /* 0x0000000003008211 */ /* 0x002fca00078ec0ff */
[----:B------:R2:W-:Y:S01]  /*270e0*/  @!P0 STS.128 [R0+0x288d0], R16 ;  /* 0x0288d01000008388 */ /* 0x0005e20000000c00 */
[----:B------:R-:W-:Y:S06]  /*270f0*/  BAR.ARV 0x5, 0x180 ;  /* 0x0146000000007b1d */ /* 0x000fec0000002000 */
.L_x_7293:
        /* <DEDUP_REMOVED lines=31> */
[----:B------:R-:W-:Y:S02]  /*272f0*/  LOP3.LUT R4, R4, 0x30, R5, 0x78, !PT ;  /* 0x0000003004047812 */ /* 0x000fe400078e7805 */
[----:B------:R-:W-:Y:S02]  /*27300*/  SHF.R.U32.HI R5, RZ, 0x3, R9 ;  /* 0x00000003ff057819 */ /* 0x000fe40000011609 */
[----:B------:R-:W-:Y:S02]  /*27310*/  LOP3.LUT R3, R3, 0x70, R0, 0x78, !PT ;  /* 0x0000007003037812 */ /* 0x000fe400078e7800 */
[----:B------:R-:W-:Y:S01]  /*27320*/  LOP3.LUT R6, R7, R4, RZ, 0xfc, !PT ;  /* 0x0000000407067212 */ /* 0x000fe200078efcff */
[----:B------:R-:W-:Y:S01]  /*27330*/  IMAD.U32 R4, RZ, RZ, UR4 ;  /* 0x00000004ff047e24 */ /* 0x000fe2000f8e00ff */
[----:B------:R-:W-:Y:S01]  /*27340*/  LOP3.LUT R8, R3, 0xc00, R2, 0xf8, !PT ;  /* 0x00000c0003087812 */ /* 0x000fe200078ef802 */
[----:B------:R-:W-:Y:S01]  /*27350*/  IMAD.SHL.U32 R3, R10, 0x2, RZ ;  /* 0x000000020a037824 */ /* 0x000fe200078e00ff */
[----:B------:R-:W-:Y:S01]  /*27360*/  LOP3.LUT R2, R0, 0x3f0, RZ, 0xc0, !PT ;  /* 0x000003f000027812 */ /* 0x000fe200078ec0ff */
[----:B------:R-:W-:Y:S01]  /*27370*/  STL [R1+0xc], R6 ;  /* 0x00000c0601007387 */ /* 0x000fe20000100800 */
[----:B------:R-:W-:Y:S01]  /*27380*/  LOP3.LUT R0, R5, 0x70, R0, 0xf8, !PT ;  /* 0x0000007005007812 */ /* 0x000fe200078ef800 */
[----:B------:R-:W-:Y:S01]  /*27390*/  IMAD.MOV.U32 R0, RZ, RZ, 0x1 ;  /* 0x00000001ff007424 */ /* 0x000fe200078e00ff */
[----:B------:R-:W-:Y:S01]  /*273a0*/  LOP3.LUT R3, R2, 0x70, R3, 0x78, !PT ;  /* 0x0000007002037812 */ /* 0x000fe200078e7803 */
[----:B------:R-:W-:Y:S01]  /*273b0*/  IMAD.SHL.U32 R2, R9, 0x10, RZ ;  /* 0x0000001009027824 */ /* 0x000fe200078e00ff */
[----:B------:R-:W-:Y:S04]  /*273c0*/  STL [R1+0x10], R8 ;  /* 0x0000100801007387 */ /* 0x000fe80000100800 */
[----:B------:R-:W-:Y:S01]  /*273d0*/  LOP3.LUT R2, R3, 0x400, R2, 0xf8, !PT ;  /* 0x0000040003027812 */ /* 0x000fe200078ef802 */
[----:B------:R-:W-:Y:S01]  /*273e0*/  IMAD.MOV.U32 R3, RZ, RZ, 0x20 ;  /* 0x00000020ff037424 */ /* 0x000fe200078e00ff */
[----:B------:R-:W-:Y:S03]  /*273f0*/  STL [R1+0x4], R4 ;  /* 0x0000040401007387 */ /* 0x000fe60000100800 */
[----:B------:R-:W-:Y:S01]  /*27400*/  IMAD.IADD R2, R4, 0x1, R2 ;  /* 0x0000000104027824 */ /* 0x000fe200078e0202 */
[----:B------:R-:W-:Y:S01]  /*27410*/  SEL R3, R3, 0xffffffe0, !P0 ;  /* 0xffffffe003037807 */ /* 0x000fe20004000000 */
[----:B------:R-:W-:-:S02]  /*27420*/  VIADD R3, R8, 0x40 ;  /* 0x0000004008037836 */ /* 0x000fc40000000000 */
[----:B------:R-:W-:Y:S01]  /*27430*/  @P0 VIADD R3, R8, 0xffffffc0 ;  /* 0xffffffc008030836 */ /* 0x000fe20000000000 */
[----:B------:R0:W-:Y:S04]  /*27440*/  STL [R1+0x58], R2 ;  /* 0x0000580201007387 */ /* 0x0001e80000100800 */
[----:B------:R-:W-:Y:S04]  /*27450*/  STL [R1+0x5c], RZ ;  /* 0x00005cff01007387 */ /* 0x000fe80000100800 */
[----:B------:R-:W-:Y:S01]  /*27460*/  STL [R1+0x38], R3 ;  /* 0x0000380301007387 */ /* 0x000fe20000100800 */
[----:B0-----:R-:W-:-:S03]  /*27470*/  IMAD.MOV.U32 R2, RZ, RZ, 0x1 ;  /* 0x00000001ff027424 */ /* 0x001fc600078e00ff */
[----:B------:R0:W-:Y:S04]  /*27480*/  STL [R1+0x24], R0 ;  /* 0x0000240001007387 */ /* 0x0001e80000100800 */
[----:B------:R1:W-:Y:S04]  /*27490*/  STL [R1+0x1c], RZ ;  /* 0x00001cff01007387 */ /* 0x0003e80000100800 */
[----:B------:R1:W-:Y:S01]  /*274a0*/  STL [R1+0x18], RZ ;  /* 0x000018ff01007387 */ /* 0x0003e20000100800 */
[----:B0-----:R-:W-:-:S03]  /*274b0*/  LOP3.LUT R0, R6, 0x1000, RZ, 0xfc, !PT ;  /* 0x0000100006007812 */ /* 0x001fc600078efcff */
[----:B------:R1:W-:Y:S04]  /*274c0*/  STL [R1+0x20], R2 ;  /* 0x0000200201007387 */ /* 0x0003e80000100800 */
[----:B------:R1:W-:Y:S02]  /*274d0*/  STL [R1+0x3c], R0 ;  /* 0x00003c0001007387 */ /* 0x0003e40000100800 */
.L_x_7419:
        /* <DEDUP_REMOVED lines=9> */
[----:B------:R-:W2:Y:S08]  /*27570*/  LDC.64 R4, c[0x0][0xa08] ;  /* 0x00028200ff047b82 */ /* 0x000eb00000000a00 */
[----:B-1----:R-:W1:Y:S02]  /*27580*/  @P0 LDC.64 R2, c[0x0][0xa28] ;  /* 0x00028a00ff020b82 */ /* 0x002e640000000a00 */
[----:B-1----:R-:W-:-:S05]  /*27590*/  @P0 IMAD.WIDE R2, R19, 0x4, R2 ;  /* 0x0000000413020825 */ /* 0x002fca00078e0202 */
[----:B------:R1:W5:Y:S01]  /*275a0*/  @P0 LDG.E R6, desc[UR38][R2.64] ;  /* 0x0000002602060981 */ /* 0x000362000c1e1900 */
[----:B------:R-:W-:Y:S01]  /*275b0*/  ISETP.NE.U32.AND P0, PT, RZ, UR4, PT ;  /* 0x00000004ff007c0c */ /* 0x000fe2000bf05070 */
[----:B0-----:R-:W-:Y:S01]  /*275c0*/  IMAD.WIDE R12, R19, 0x4, R12 ;  /* 0x00000004130c7825 */ /* 0x001fe200078e020c */
[----:B------:R-:W-:Y:S02]  /*275d0*/  ISETP.NE.U32.AND P2, PT, RZ, UR6, PT ;  /* 0x00000006ff007c0c */ /* 0x000fe4000bf45070 */
[----:B------:R-:W-:Y:S01]  /*275e0*/  ISETP.NE.AND.EX P0, PT, RZ, UR5, PT, P0 ;  /* 0x00000005ff007c0c */ /* 0x000fe2000bf05300 */
[----:B------:R-:W-:Y:S01]  /*275f0*/  ULDC.64 UR4, c[0x0][0xa00] ;  /* 0x0002800000047ab9 */ /* 0x000fe20000000a00 */
[----:B------:R-:W-:Y:S01]  /*27600*/  ISETP.NE.U32.AND P4, PT, RZ, UR8, PT ;  /* 0x00000008ff007c0c */ /* 0x000fe2000bf85070 */
[----:B------:R-:W-:Y:S01]  /*27610*/  IMAD.MOV.U32 R8, RZ, RZ, RZ ;  /* 0x000000ffff087224 */ /* 0x000fe200078e00ff */
[----:B------:R-:W-:Y:S01]  /*27620*/  ISETP.NE.U32.AND P1, PT, RZ, UR4, PT ;  /* 0x00000004ff007c0c */ /* 0x000fe2000bf25070 */
[----:B-1----:R-:W0:Y:S01]  /*27630*/  LDC.64 R2, c[0x0][0xa10] ;  /* 0x00028400ff027b82 */ /* 0x002e220000000a00 */
[----:B---3--:R-:W-:-:S02]  /*27640*/  IMAD.MOV.U32 R0, RZ, RZ, RZ ;  /* 0x000000ffff007224 */ /* 0x008fc400078e00ff */
        /* <DEDUP_REMOVED lines=32> */
.L_x_7302:
        /* <DEDUP_REMOVED lines=10> */
.L_x_7303:
[----:B------:R-:W-:Y:S05]  /*278f0*/  @!P1 BRA `(.L_x_7304) ;  /* 0x00000000000c9947 */ /* 0x000fea0003800000 */
[----:B------:R-:W2:Y:S04]  /*27900*/  LDG.E R7, desc[UR38][R4.64] ;  /* 0x0000002604077981 */ /* 0x000ea8000c1e1900 */
[----:B------:R-:W2:Y:S02]  /*27910*/  LDG.E R4, desc[UR38][R4.64+0x4] ;  /* 0x0000042604047981 */ /* 0x000ea4000c1e1900 */
[----:B--2---:R-:W-:-:S07]  /*27920*/  IMAD.IADD R7, R4, 0x1, -R7 ;  /* 0x0000000104077824 */ /* 0x004fce00078e0a07 */
.L_x_7304:
        /* <DEDUP_REMOVED lines=17> */
[----:B------:R-:W-:-:S04]  /*27a40*/  IMAD.HI R2, R2, 0x2aaaaaab, RZ ;  /* 0x2aaaaaab02027827 */ /* 0x000fc800078e02ff */
[----:B------:R-:W-:Y:S01]  /*27a50*/  IMAD.IADD R6, R17, 0x1, R6 ;  /* 0x0000000111067824 */ /* 0x000fe200078e0206 */
[----:B------:R-:W-:-:S04]  /*27a60*/  SHF.R.U32.HI R21, RZ, 0x1f, R2 ;  /* 0x0000001fff157819 */ /* 0x000fc80000011602 */
[----:B------:R-:W-:Y:S02]  /*27a70*/  LEA.HI.SX32 R21, R2, R21, 0x1b ;  /* 0x0000001502157211 */ /* 0x000fe400078fdaff */
[----:B------:R-:W1:Y:S02]  /*27a80*/  LDC.64 R2, c[0x0][0x9e0] ;  /* 0x00027800ff027b82 */ /* 0x000e640000000a00 */
        /* <DEDUP_REMOVED lines=14> */
.L_x_7307:
[----:B------:R-:W-:-:S13]  /*27b70*/  ISETP.NE.AND P0, PT, R3, 0x1, PT ;  /* 0x000000010300780c */ /* 0x000fda0003f05270 */
[----:B------:R-:W1:Y:S02]  /*27b80*/  @P0 LDC.64 R4, c[0x0][0x9e8] ;  /* 0x00027a00ff040b82 */ /* 0x000e640000000a00 */
[----:B-1----:R-:W-:-:S05]  /*27b90*/  @P0 IMAD.HI.U32 R4, R2, R4, RZ ;  /* 0x0000000402040227 */ /* 0x002fca00078e00ff */
[----:B------:R-:W-:-:S07]  /*27ba0*/  @P0 SHF.R.U32.HI R2, RZ, R5, R4 ;  /* 0x00000005ff020219 */ /* 0x000fce0000011604 */
.L_x_7308:
[----:B------:R-:W-:Y:S05]  /*27bb0*/  BSYNC B0 ;  /* 0x0000000000007941 */ /* 0x000fea0003800000 */
.L_x_7306:
[----:B------:R-:W-:-:S05]  /*27bc0*/  IMAD R2, R2, R3, R3 ;  /* 0x0000000302027224 */ /* 0x000fca00078e0203 */
[----:B------:R-:W-:-:S07]  /*27bd0*/  VIMNMX R8, R8, R2, PT ;  /* 0x0000000208087248 */ /* 0x000fce0003fe0100 */
.L_x_7305:
        /* <DEDUP_REMOVED lines=20> */
.L_x_7311:
[----:B------:R-:W-:-:S13]  /*27d20*/  ISETP.NE.AND P0, PT, R3, 0x1, PT ;  /* 0x000000010300780c */ /* 0x000fda0003f05270 */
[----:B------:R-:W1:Y:S02]  /*27d30*/  @P0 LDC.64 R4, c[0x0][0x9e8] ;  /* 0x00027a00ff040b82 */ /* 0x000e640000000a00 */
[----:B-1----:R-:W-:-:S05]  /*27d40*/  @P0 IMAD.HI.U32 R4, R2, R4, RZ ;  /* 0x0000000402040227 */ /* 0x002fca00078e00ff */
[----:B------:R-:W-:-:S07]  /*27d50*/  @P0 SHF.R.U32.HI R2, RZ, R5, R4 ;  /* 0x00000005ff020219 */ /* 0x000fce0000011604 */
.L_x_7312:
[----:B------:R-:W-:Y:S05]  /*27d60*/  BSYNC B0 ;  /* 0x0000000000007941 */ /* 0x000fea0003800000 */
.L_x_7310:
[----:B------:R-:W-:-:S05]  /*27d70*/  IMAD R2, R2, R3, RZ ;  /* 0x0000000302027224 */ /* 0x000fca00078e02ff */
[----:B------:R-:W-:-:S07]  /*27d80*/  VIMNMX R6, R6, R2, !PT ;  /* 0x0000000206067248 */ /* 0x000fce0007fe0100 */
.L_x_7309:
[----:B------:R-:W-:Y:S01]  /*27d90*/  VIADD R8, R8, 0xbf ;  /* 0x000000bf08087836 */ /* 0x000fe20000000000 */
[----:B------:R-:W-:Y:S01]  /*27da0*/  BSSY B0, `(.L_x_7313) ;  /* 0x00000f0000007945 */ /* 0x000fe20003800000 */
        /* <DEDUP_REMOVED lines=11> */
[----:B------:R-:W-:-:S03]  /*27e60*/  VIMNMX R10, R9, R10, PT ;  /* 0x0000000a090a7248 */ /* 0x000fc60003fe0100 */
[----:B------:R-:W-:Y:S01]  /*27e70*/  IMAD.WIDE.U32 R4, R2, -0x55555555, RZ ;  /* 0xaaaaaaab02047825 */ /* 0x000fe200078e00ff */
[----:B------:R-:W-:-:S04]  /*27e80*/  ISETP.GT.AND P0, PT, R10, R2, PT ;  /* 0x000000020a00720c */ /* 0x000fc80003f04270 */
[----:B------:R-:W-:-:S05]  /*27e90*/  SHF.R.U32.HI R3, RZ, 0x7, R5 ;  /* 0x00000007ff037819 */ /* 0x000fca0000011605 */
[----:B------:R-:W-:-:S04]  /*27ea0*/  IMAD.MOV.U32 R8, RZ, RZ, R3 ;  /* 0x000000ffff087224 */ /* 0x000fc800078e0003 */
[----:B------:R-:W-:-:S04]  /*27eb0*/  @P0 VIADD R2, R10, 0xbf ;  /* 0x000000bf0a020836 */ /* 0x000fc80000000000 */
[----:B------:R-:W-:-:S05]  /*27ec0*/  @P0 IMAD.HI R2, R2, 0x2aaaaaab, RZ ;  /* 0x2aaaaaab02020827 */ /* 0x000fca00078e02ff */
[----:B------:R-:W-:-:S04]  /*27ed0*/  @P0 SHF.R.U32.HI R4, RZ, 0x1f, R2 ;  /* 0x0000001fff040819 */ /* 0x000fc80000011602 */
[----:B------:R-:W-:Y:S02]  /*27ee0*/  @P0 LEA.HI.SX32 R8, R2, R4, 0x1b ;  /* 0x0000000402080211 */ /* 0x000fe400078fdaff */
        /* <DEDUP_REMOVED lines=10> */
.L_x_7515:
[----:B--2---:R-:W-:Y:S02]  /*27f90*/  ISETP.NE.AND P0, PT, R14, RZ, PT ;  /* 0x000000ff0e00720c */ /* 0x004fe40003f05270 */
[----:B------:R-:W-:-:S11]  /*27fa0*/  PLOP3.LUT P6, PT, PT, PT, PT, 0x8, 0x0 ;  /* 0x000000000000781c */ /* 0x000fd60003fce170 */
[----:B------:R-:W-:Y:S05]  /*27fb0*/  @P0 BRA `(.L_x_7316) ;  /* 0x00000000000c0947 */ /* 0x000fea0003800000 */
[----:B------:R-:W-:-:S03]  /*27fc0*/  UMOV UR4, 0xffffffff ;  /* 0xffffffff00047882 */ /* 0x000fc60000000000 */
[----:B------:R-:W-:Y:S05]  /*27fd0*/  BRA.DIV UR4, `(.L_x_7317) ;  /* 0x0000007e04947947 */ /* 0x000fea000b800000 */
[----:B------:R-:W-:-:S13]  /*27fe0*/  ELECT P6, URZ, PT ;  /* 0x00000000003f782f */ /* 0x000fda00038c0000 */
.L_x_7316:
        /* <DEDUP_REMOVED lines=10> */
.L_x_7518:
[----:B------:R-:W-:Y:S05]  /*28090*/  BSYNC B1 ;  /* 0x0000000000017941 */ /* 0x000fea0003800000 */
.L_x_7318:
        /* <DEDUP_REMOVED lines=14> */
.L_x_7519:
[----:B------:R-:W-:Y:S05]  /*28180*/  BSYNC B2 ;  /* 0x0000000000027941 */ /* 0x000fea0003800000 */
.L_x_7322:
        /* <DEDUP_REMOVED lines=9> */
.L_x_7325:
[----:B------:R-:W-:Y:S05]  /*28220*/  BSYNC B2 ;  /* 0x0000000000027941 */ /* 0x000fea0003800000 */
.L_x_7324:
[----:B------:R-:W2:Y:S04]  /*28230*/  LDL R6, [R1+0x4] ;  /* 0x0000040001067983 */ /* 0x000ea80000100800 */
[----:B------:R-:W2:Y:S01]  /*28240*/  LDL R5, [R1+0x1c] ;  /* 0x00001c0001057983 */ /* 0x000ea20000100800 */
[----:B0-----:R-:W-:Y:S01]  /*28250*/  IMAD.MOV.U32 R11, RZ, RZ, RZ ;  /* 0x000000ffff0b7224 */ /* 0x001fe200078e00ff */
        /* <DEDUP_REMOVED lines=11> */
.L_x_7326:
        /* <DEDUP_REMOVED lines=10> */
[----:B------:R-:W0:Y:S01]  /*283b0*/  SYNCS.PHASECHK.TRANS64.TRYWAIT P0, [R7+URZ+0x288c0], R9 ;  /* 0x0288c009070075a7 */ /* 0x000e22000800017f */
[----:B------:R-:W-:Y:S04]  /*283c0*/  BSSY B2, `(.L_x_7327) ;  /* 0x0000002000027945 */ /* 0x000fe80003800000 */
[----:B0-----:R-:W-:Y:S05]  /*283d0*/  @!P0 BRA `(.L_x_7328) ;  /* 0x0000007800e08947 */ /* 0x001fea0003800000 */
.L_x_7520:
[----:B------:R-:W-:Y:S05]  /*283e0*/  BSYNC B2 ;  /* 0x0000000000027941 */ /* 0x000fea0003800000 */
.L_x_7327:
        /* <DEDUP_REMOVED lines=11> */
.L_x_7330:
[----:B------:R-:W-:Y:S05]  /*284a0*/  BSYNC B2 ;  /* 0x0000000000027941 */ /* 0x000fea0003800000 */
.L_x_7329:
        /* <DEDUP_REMOVED lines=8> */
.L_x_7331:
        /* <DEDUP_REMOVED lines=10> */
.L_x_7321:
[----:B------:R-:W-:Y:S05]  /*285d0*/  BSYNC B1 ;  /* 0x0000000000017941 */ /* 0x000fea0003800000 */
.L_x_7320:
[----:B01----:R-:W2:Y:S04]  /*285e0*/  LDL.LU R9, [R1+0x1c] ;  /* 0x00001c0001097983 */ /* 0x003ea80000300800 */
        /* <DEDUP_REMOVED lines=12> */
.L_x_7344:
[----:B------:R-:W-:Y:S05]  /*286b0*/  YIELD ;  /* 0x0000000000007946 */ /* 0x000fea0003800000 */
[----:B------:R-:W-:Y:S04]  /*286c0*/  BSSY B1, `(.L_x_7332) ;  /* 0x0000051000017945 */ /* 0x000fe80003800000 */
[----:B--2---:R-:W-:Y:S05]  /*286d0*/  @!P6 BRA `(.L_x_7333) ;  /* 0x00000004003ce947 */ /* 0x004fea0003800000 */
[----:B------:R-:W2:Y:S04]  /*286e0*/  LDL R8, [R1+0x4] ;  /* 0x0000040001087983 */ /* 0x000ea80000100800 */
[----:B-1----:R-:W2:Y:S04]  /*286f0*/  LDL R5, [R1+0x1c] ;  /* 0x00001c0001057983 */ /* 0x002ea80000100800 */
        /* <DEDUP_REMOVED lines=9> */
.L_x_7521:
[----:B------:R-:W-:Y:S05]  /*28790*/  BSYNC B2 ;  /* 0x0000000000027941 */ /* 0x000fea0003800000 */
.L_x_7334:
        /* <DEDUP_REMOVED lines=9> */
.L_x_7337:
[----:B------:R-:W-:Y:S05]  /*28830*/  BSYNC B2 ;  /* 0x0000000000027941 */ /* 0x000fea0003800000 */
.L_x_7336:
[----:B------:R-:W2:Y:S04]  /*28840*/  LDL R8, [R1+0x4] ;  /* 0x0000040001087983 */ /* 0x000ea80000100800 */
[----:B------:R-:W2:Y:S01]  /*28850*/  LDL R7, [R1+0x1c] ;  /* 0x00001c0001077983 */ /* 0x000ea20000100800 */
[----:B------:R-:W-:Y:S01]  /*28860*/  IMAD.MOV.U32 R11, RZ, RZ, RZ ;  /* 0x000000ffff0b7224 */ /* 0x000fe200078e00ff */
[----:B------:R-:W-:Y:S01]  /*28870*/  UIADD3 UR4, UP0, UR42, 0x570, URZ ;  /* 0x000005702a047890 */ /* 0x000fe2000ff1e03f */
[----:B------:R-:W-:Y:S01]  /*28880*/  PLOP3.LUT P1, PT, PT, PT, PT, 0x80, 0x0 ;  /* 0x000000000000781c */ /* 0x000fe20003f2f070 */
[----:B------:R-:W-:Y:S01]  /*28890*/  VIADD R9, R5, 0x28890 ;  /* 0x0002889005097836 */ /* 0x000fe20000000000 */
[----:B------:R-:W-:Y:S01]  /*288a0*/  UMOV UR6, 0x0 ;  /* 0x0000000000067882 */ /* 0x000fe20000000000 */
[----:B------:R-:W-:Y:S01]  /*288b0*/  R2UR UR10, R11 ;  /* 0x000000000b0a72ca */ /* 0x000fe200000e0000 */
[----:B------:R-:W-:Y:S01]  /*288c0*/  UIADD3.X UR5, URZ, UR43, URZ, UP0, !UPT ;  /* 0x0000002b3f057290 */ /* 0x000fe200087fe43f */
[----:B------:R-:W-:Y:S01]  /*288d0*/  UMOV UR7, 0x12f00000 ;  /* 0x12f0000000077882 */ /* 0x000fe20000000000 */
[----:B--2---:R-:W-:-:S02]  /*288e0*/  IMAD R7, R7, 0x6000, R8 ;  /* 0x0000600007077824 */ /* 0x004fc400078e0208 */
[----:B------:R-:W-:Y:S02]  /*288f0*/  IMAD R8, R4, 0xc0, R0 ;  /* 0x000000c004087824 */ /* 0x000fe400078e0200 */
[----:B------:R-:W-:-:S08]  /*28900*/  VIADD R10, R7, 0x1c400 ;  /* 0x0001c400070a7836 */ /* 0x000fd00000000000 */
.L_x_7338:
        /* <DEDUP_REMOVED lines=13> */
.L_x_7522:
[----:B------:R-:W-:Y:S05]  /*289e0*/  BSYNC B2 ;  /* 0x0000000000027941 */ /* 0x000fea0003800000 */
.L_x_7339:
        /* <DEDUP_REMOVED lines=11> */
.L_x_7342:
[----:B------:R-:W-:Y:S05]  /*28aa0*/  BSYNC B2 ;  /* 0x0000000000027941 */ /* 0x000fea0003800000 */
.L_x_7341:
        /* <DEDUP_REMOVED lines=8> */
.L_x_7343:
        /* <DEDUP_REMOVED lines=10> */
.L_x_7333:
[----:B------:R-:W-:Y:S05]  /*28bd0*/  BSYNC B1 ;  /* 0x0000000000017941 */ /* 0x000fea0003800000 */
.L_x_7332:
[----:B------:R-:W1:Y:S04]  /*28be0*/  LDL.LU R6, [R1+0x1c] ;  /* 0x00001c0001067983 */ /* 0x000e680000300800 */
[----:B------:R-:W2:Y:S01]  /*28bf0*/  LDL.LU R9, [R1+0x24] ;  /* 0x0000240001097983 */ /* 0x000ea20000300800 */
[C---:B------:R-:W-:Y:S01]  /*28c00*/  ISETP.GT.AND P2, PT, R4.reuse, R3, PT ;  /* 0x000000030400720c */ /* 0x040fe20003f44270 */
[----:B------:R-:W-:Y:S02]  /*28c10*/  VIADD R4, R4, 0xffffffff ;  /* 0xffffffff04047836 */ /* 0x000fe40000000000 */
[----:B-1----:R-:W-:-:S05]  /*28c20*/  VIADD R5, R6, 0x1 ;  /* 0x0000000106057836 */ /* 0x002fca0000000000 */
[----:B------:R-:W-:-:S04]  /*28c30*/  ISETP.NE.AND P1, PT, R5, 0x2, PT ;  /* 0x000000020500780c */ /* 0x000fc80003f25270 */
[----:B------:R-:W-:Y:S02]  /*28c40*/  SEL R6, RZ, 0x1, P1 ;  /* 0x00000001ff067807 */ /* 0x000fe40000800000 */
[----:B------:R-:W-:Y:S02]  /*28c50*/  SEL R5, R5, RZ, P1 ;  /* 0x000000ff05057207 */ /* 0x000fe40000800000 */
[----:B--2---:R-:W-:-:S05]  /*28c60*/  LOP3.LUT R9, R9, R6, RZ, 0x3c, !PT ;  /* 0x0000000609097212 */ /* 0x004fca00078e3cff */
[----:B------:R2:W-:Y:S04]  /*28c70*/  STL [R1+0x24], R9 ;  /* 0x0000240901007387 */ /* 0x0005e80000100800 */
[----:B------:R2:W-:Y:S01]  /*28c80*/  STL [R1+0x1c], R5 ;  /* 0x00001c0501007387 */ /* 0x0005e20000100800 */
[----:B------:R-:W-:Y:S05]  /*28c90*/  @P2 BRA `(.L_x_7344) ;  /* 0xfffffff800842947 */ /* 0x000fea000383ffff */
.L_x_7314:
[----:B------:R-:W-:Y:S05]  /*28ca0*/  BSYNC B0 ;  /* 0x0000000000007941 */ /* 0x000fea0003800000 */
.L_x_7313:
        /* <DEDUP_REMOVED lines=26> */
.L_x_7347:
[----:B------:R-:W-:-:S13]  /*28e50*/  ISETP.NE.AND P0, PT, R3, 0x1, PT ;  /* 0x000000010300780c */ /* 0x000fda0003f05270 */
[----:B-12---:R-:W1:Y:S02]  /*28e60*/  @P0 LDC.64 R4, c[0x0][0x9e8] ;  /* 0x00027a00ff040b82 */ /* 0x006e640000000a00 */
[----:B-1----:R-:W-:-:S05]  /*28e70*/  @P0 IMAD.HI.U32 R4, R2, R4, RZ ;  /* 0x0000000402040227 */ /* 0x002fca00078e00ff */
[----:B------:R-:W-:-:S07]  /*28e80*/  @P0 SHF.R.U32.HI R2, RZ, R5, R4 ;  /* 0x00000005ff020219 */ /* 0x000fce0000011604 */
.L_x_7348:
[----:B------:R-:W-:Y:S05]  /*28e90*/  BSYNC B0 ;  /* 0x0000000000007941 */ /* 0x000fea0003800000 */
.L_x_7346:
[----:B------:R-:W-:-:S05]  /*28ea0*/  IMAD R2, R2, R3, R3 ;  /* 0x0000000302027224 */ /* 0x000fca00078e0203 */
[----:B------:R-:W-:-:S07]  /*28eb0*/  VIMNMX R6, R6, R2, PT ;  /* 0x0000000206067248 */ /* 0x000fce0003fe0100 */
.L_x_7345:
[----:B------:R-:W-:Y:S01]  /*28ec0*/  VIADD R6, R6, 0xbf ;  /* 0x000000bf06067836 */ /* 0x000fe20000000000 */
[----:B------:R-:W3:Y:S01]  /*28ed0*/  @P1 LDC R2, c[0x0][0x44c] ;  /* 0x00011300ff021b82 */ /* 0x000ee20000000800 */
[----:B------:R-:W-:Y:S02]  /*28ee0*/  ULDC UR4, c[0x0][0x9dc] ;  /* 0x0002770000047ab9 */ /* 0x000fe40000000800 */
[----:B------:R-:W-:-:S05]  /*28ef0*/  IMAD.HI R6, R6, 0x2aaaaaab, RZ ;  /* 0x2aaaaaab06067827 */ /* 0x000fca00078e02ff */
[----:B------:R-:W4:Y:S01]  /*28f00*/  @P1 LDC R4, c[0x0][0x450] ;  /* 0x00011400ff041b82 */ /* 0x000f220000000800 */
[----:B------:R-:W-:-:S04]  /*28f10*/  SHF.R.U32.HI R0, RZ, 0x1f, R6 ;  /* 0x0000001fff007819 */ /* 0x000fc80000011606 */
[----:B------:R-:W-:-:S04]  /*28f20*/  LEA.HI.SX32 R0, R6, R0, 0x1b ;  /* 0x0000000006007211 */ /* 0x000fc800078fdaff */
[----:B-1----:R-:W-:Y:S01]  /*28f30*/  VIMNMX R7, R21, R0, PT ;  /* 0x0000000015077248 */ /* 0x002fe20003fe0100 */
[----:B------:R-:W-:-:S04]  /*28f40*/  IMAD.MOV.U32 R0, RZ, RZ, R8 ;  /* 0x000000ffff007224 */ /* 0x000fc800078e0008 */
[----:B------:R1:W-:Y:S01]  /*28f50*/  STL [R1+0x48], R7 ;  /* 0x0000480701007387 */ /* 0x0003e20000100800 */
[----:B---3--:R-:W-:-:S05]  /*28f60*/  @P1 IMAD.HI.U32 R2, R8, R2, RZ ;  /* 0x0000000208021227 */ /* 0x008fca00078e00ff */
[----:B----4-:R-:W-:-:S05]  /*28f70*/  @P1 SHF.R.U32.HI R0, RZ, R4, R2 ;  /* 0x00000004ff001219 */ /* 0x010fca0000011602 */
[----:B------:R-:W-:-:S04]  /*28f80*/  IMAD.IADD R0, R20, 0x1, R0 ;  /* 0x0000000114007824 */ /* 0x000fc800078e0200 */
[----:B------:R-:W-:Y:S01]  /*28f90*/  VIADD R2, R0, -UR4 ;  /* 0x8000000400027c36 */ /* 0x000fe20008000000 */
[----:B-1----:R-:W-:Y:S06]  /*28fa0*/  @!P2 BRA `(.L_x_7349) ;  /* 0x000000000044a947 */ /* 0x002fec0003800000 */
[----:B------:R-:W-:Y:S01]  /*28fb0*/  ISETP.GT.AND P0, PT, R0, -0x1, PT ;  /* 0xffffffff0000780c */ /* 0x000fe20003f04270 */
[----:B------:R-:W-:-:S12]  /*28fc0*/  BSSY B0, `(.L_x_7350) ;  /* 0x000000d000007945 */ /* 0x000fd80003800000 */
[----:B------:R-:W-:Y:S05]  /*28fd0*/  @P0 BRA `(.L_x_7351) ;  /* 0x00000000001c0947 */ /* 0x000fea0003800000 */
[----:B------:R-:W-:Y:S02]  /*28fe0*/  ISETP.NE.AND P0, PT, R3, 0x1, PT ;  /* 0x000000010300780c */ /* 0x000fe40003f05270 */
[----:B------:R-:W-:-:S11]  /*28ff0*/  LOP3.LUT R0, RZ, R0, RZ, 0x33, !PT ;  /* 0x00000000ff007212 */ /* 0x000fd600078e33ff */
[----:B--2---:R-:W1:Y:S02]  /*29000*/  @P0 LDC.64 R4, c[0x0][0x9e8] ;  /* 0x00027a00ff040b82 */ /* 0x004e640000000a00 */
[----:B-1----:R-:W-:-:S05]  /*29010*/  @P0 IMAD.HI.U32 R4, R0, R4, RZ ;  /* 0x0000000400040227 */ /* 0x002fca00078e00ff */
[----:B------:R-:W-:-:S04]  /*29020*/  @P0 SHF.R.U32.HI R0, RZ, R5, R4 ;  /* 0x00000005ff000219 */ /* 0x000fc80000011604 */
[----:B------:R-:W-:Y:S01]  /*29030*/  LOP3.LUT R0, RZ, R0, RZ, 0x33, !PT ;  /* 0x00000000ff007212 */ /* 0x000fe200078e33ff */
[----:B------:R-:W-:Y:S06]  /*29040*/  BRA `(.L_x_7352) ;  /* 0x0000000000107947 */ /* 0x000fec0003800000 */
.L_x_7351:
[----:B------:R-:W-:-:S13]  /*29050*/  ISETP.NE.AND P0, PT, R3, 0x1, PT ;  /* 0x000000010300780c */ /* 0x000fda0003f05270 */
[----:B--2---:R-:W1:Y:S02]  /*29060*/  @P0 LDC.64 R4, c[0x0][0x9e8] ;  /* 0x00027a00ff040b82 */ /* 0x004e640000000a00 */
[----:B-1----:R-:W-:-:S05]  /*29070*/  @P0 IMAD.HI.U32 R4, R0, R4, RZ ;  /* 0x0000000400040227 */ /* 0x002fca00078e00ff */
[----:B------:R-:W-:-:S07]  /*29080*/  @P0 SHF.R.U32.HI R0, RZ, R5, R4 ;  /* 0x00000005ff000219 */ /* 0x000fce0000011604 */
.L_x_7352:
[----:B------:R-:W-:Y:S05]  /*29090*/  BSYNC B0 ;  /* 0x0000000000007941 */ /* 0x000fea0003800000 */
.L_x_7350:
[----:B------:R-:W-:-:S05]  /*290a0*/  IMAD R0, R0, R3, RZ ;  /* 0x0000000300007224 */ /* 0x000fca00078e02ff */
[----:B------:R-:W-:-:S07]  /*290b0*/  VIMNMX R2, R2, R0, !PT ;  /* 0x0000000002027248 */ /* 0x000fce0007fe0100 */
.L_x_7349:
[----:B------:R-:W-:-:S05]  /*290c0*/  IMAD.HI R2, R2, 0x2aaaaaab, RZ ;  /* 0x2aaaaaab02027827 */ /* 0x000fca00078e02ff */
[----:B------:R-:W-:-:S04]  /*290d0*/  SHF.R.U32.HI R0, RZ, 0x1f, R2 ;  /* 0x0000001fff007819 */ /* 0x000fc80000011602 */
[----:B------:R-:W-:-:S04]  /*290e0*/  LEA.HI.SX32 R0, R2, R0, 0x1b ;  /* 0x0000000002007211 */ /* 0x000fc800078fdaff */
        /* <DEDUP_REMOVED lines=10> */
[----:B--2---:R-:W2:Y:S01]  /*29190*/  LDC.64 R4, c[0x0][0xc60] ;  /* 0x00031800ff047b82 */ /* 0x004ea20000000a00 */
        /* <DEDUP_REMOVED lines=10> */
.L_x_7353:
[----:B------:R-:W3:Y:S01]  /*29240*/  LDL R17, [R1+0x4] ;  /* 0x0000040001117983 */ /* 0x000ee20000100800 */
[----:B------:R-:W-:Y:S01]  /*29250*/  BSSY B6, `(.L_x_7355) ;  /* 0x0000014000067945 */ /* 0x000fe20003800000 */
[----:B---3--:R-:W-:-:S05]  /*29260*/  VIADD R0, R17, 0x1c400 ;  /* 0x0001c40011007836 */ /* 0x008fca0000000000 */
        /* <DEDUP_REMOVED lines=8> */
[----:B--2---:R-:W-:Y:S02]  /*292f0*/  IMAD.U32 R5, RZ, RZ, UR7 ;  /* 0x00000007ff057e24 */ /* 0x004fe4000f8e00ff */
        /* <DEDUP_REMOVED lines=9> */
.L_x_7356:
[----:B------:R-:W-:Y:S05]  /*29390*/  BSYNC B6 ;  /* 0x0000000000067941 */ /* 0x000fea0003800000 */
.L_x_7355:
[----:B------:R-:W-:Y:S02]  /*293a0*/  IMAD.MOV.U32 R2, RZ, RZ, R17 ;  /* 0x000000ffff027224 */ /* 0x000fe400078e0011 */
[----:B------:R-:W3:Y:S01]  /*293b0*/  LDL.LU R17, [R1] ;  /* 0x0000000001117983 */ /* 0x000ee20000300800 */
[----:B------:R-:W-:Y:S01]  /*293c0*/  BSSY B6, `(.L_x_7357) ;  /* 0x0000017000067945 */ /* 0x000fe20003800000 */
[----:B------:R-:W-:-:S05]  /*293d0*/  VIADD R0, R2, 0xc400 ;  /* 0x0000c40002007836 */ /* 0x000fca0000000000 */
[----:B------:R-:W-:Y:S02]  /*293e0*/  LOP3.LUT P0, RZ, R0, 0x3ff, RZ, 0xc0, !PT ;  /* 0x000003ff00ff7812 */ /* 0x000fe4000780c0ff */
[----:B---3--:R-:W-:-:S11]  /*293f0*/  LOP3.LUT R17, R17, 0xfffffffe, RZ, 0xc0, !PT ;  /* 0xfffffffe11117812 */ /* 0x008fd600078ec0ff */
[----:B------:R-:W-:-:S05]  /*29400*/  @P0 LOP3.LUT R17, R17, 0x1, RZ, 0xfc, !PT ;  /* 0x0000000111110812 */ /* 0x000fca00078efcff */
[----:B------:R1:W-:Y:S01]  /*29410*/  STL [R1], R17 ;  /* 0x0000001101007387 */ /* 0x0003e20000100800 */
[----:B------:R-:W-:Y:S05]  /*29420*/  @!P0 BRA `(.L_x_7358) ;  /* 0x0000000000408947 */ /* 0x000fea0003800000 */
[----:B------:R-:W-:Y:S01]  /*29430*/  MOV R2, 0x0 ;  /* 0x0000000000027802 */ /* 0x000fe20000000f00 */
[----:B------:R-:W-:Y:S01]  /*29440*/  ULDC.64 UR6, c[0x4][0x1c8] ;  /* 0x0100720000067ab9 */ /* 0x000fe20000000a00 */
[----:B------:R-:W-:Y:S01]  /*29450*/  ULDC.64 UR8, c[0x4][0x1d0] ;  /* 0x0100740000087ab9 */ /* 0x000fe20000000a00 */
[----:B------:R-:W-:Y:S01]  /*29460*/  ULDC.64 UR4, c[0x4][0xb8] ;  /* 0x01002e0000047ab9 */ /* 0x000fe20000000a00 */
[----:B------:R-:W-:Y:S02]  /*29470*/  IMAD.U32 R4, RZ, RZ, UR6 ;  /* 0x00000006ff047e24 */ /* 0x000fe4000f8e00ff */
[----:B------:R-:W3:Y:S01]  /*29480*/  LDC.64 R2, c[0x4][R2] ;  /* 0x0100000002027b82 */ /* 0x000ee20000000a00 */
        /* <DEDUP_REMOVED lines=9> */
[----:B-1-3--:R-:W-:Y:S05]  /*29520*/  CALL.ABS.NOINC R2 ;  /* 0x0000000002007343 */ /* 0x00afea0003c00000 */
.L_x_7358:
[----:B------:R-:W-:Y:S05]  /*29530*/  BSYNC B6 ;  /* 0x0000000000067941 */ /* 0x000fea0003800000 */
.L_x_7357:
[----:B------:R-:W3:Y:S01]  /*29540*/  LDL R2, [R1+0x4] ;  /* 0x0000040001027983 */ /* 0x000ee20000100800 */
[----:B------:R-:W-:Y:S01]  /*29550*/  BSSY B6, `(.L_x_7359) ;  /* 0x0000015000067945 */ /* 0x000fe20003800000 */
[----:B---3--:R-:W-:-:S05]  /*29560*/  VIADD R0, R2, 0x400 ;  /* 0x0000040002007836 */ /* 0x008fca0000000000 */
[----:B------:R3:W-:Y:S01]  /*29570*/  STL [R1+0x8], R0 ;  /* 0x0000080001007387 */ /* 0x0007e20000100800 */
[----:B------:R-:W-:-:S13]  /*29580*/  LOP3.LUT P0, RZ, R0, 0x1bf, RZ, 0xc0, !PT ;  /* 0x000001bf00ff7812 */ /* 0x000fda000780c0ff */
[----:B---3--:R-:W-:Y:S05]  /*29590*/  @!P0 BRA `(.L_x_7360) ;  /* 0x0000000000408947 */ /* 0x008fea0003800000 */
        /* <DEDUP_REMOVED lines=16> */
.L_x_7360:
[----:B------:R-:W-:Y:S05]  /*296a0*/  BSYNC B6 ;  /* 0x0000000000067941 */ /* 0x000fea0003800000 */
.L_x_7359:
        /* <DEDUP_REMOVED lines=19> */
.L_x_7362:
[----:B------:R-:W-:Y:S05]  /*297e0*/  BSYNC B6 ;  /* 0x0000000000067941 */ /* 0x000fea0003800000 */
.L_x_7361:
[----:B------:R-:W-:Y:S01]  /*297f0*/  ULDC.64 UR4, c[0x0][0x9f8] ;  /* 0x00027e0000047ab9 */ /* 0x000fe20000000a00 */
[----:B--2---:R-:W-:Y:S01]  /*29800*/  IMAD.MOV.U32 R9, RZ, RZ, R19 ;  /* 0x000000ffff097224 */ /* 0x004fe200078e0013 */
        /* <DEDUP_REMOVED lines=19> */
.L_x_7525:
[----:B-1----:R-:W4:Y:S01]  /*29940*/  LDL.LU R0, [R1] ;  /* 0x0000000001007983 */ /* 0x002f220000300800 */
[----:B------:R-:W-:Y:S02]  /*29950*/  PLOP3.LUT P1, PT, PT, PT, PT, 0x8, 0x0 ;  /* 0x000000000000781c */ /* 0x000fe40003f2e170 */
[----:B---3--:R-:W-:Y:S02]  /*29960*/  ISETP.NE.AND P0, PT, R14, RZ, PT ;  /* 0x000000ff0e00720c */ /* 0x008fe40003f05270 */
[----:B----4-:R-:W-:-:S09]  /*29970*/  LOP3.LUT R0, R0, 0xfffffffe, RZ, 0xc0, !PT ;  /* 0xfffffffe00007812 */ /* 0x010fd200078ec0ff */
[----:B------:R-:W-:-:S05]  /*29980*/  @P1 LOP3.LUT R0, R0, 0x1, RZ, 0xfc, !PT ;  /* 0x0000000100001812 */ /* 0x000fca00078efcff */
[----:B------:R1:W-:Y:S01]  /*29990*/  STL [R1], R0 ;  /* 0x0000000001007387 */ /* 0x0003e20000100800 */
[----:B------:R-:W-:Y:S05]  /*299a0*/  @P0 BRA `(.L_x_7364) ;  /* 0x0000000400700947 */ /* 0x000fea0003800000 */
[----:B------:R-:W-:-:S03]  /*299b0*/  UMOV UR4, 0xffffffff ;  /* 0xffffffff00047882 */ /* 0x000fc60000000000 */
[----:B------:R-:W-:Y:S05]  /*299c0*/  BRA.DIV UR4, `(.L_x_7365) ;  /* 0x0000006604d47947 */ /* 0x000fea000b800000 */
[----:B------:R-:W-:-:S13]  /*299d0*/  ELECT P6, URZ, PT ;  /* 0x00000000003f782f */ /* 0x000fda00038c0000 */
.L_x_7528:
        /* <DEDUP_REMOVED lines=24> */
.L_x_7366:
[----:B--2---:R-:W2:Y:S04]  /*29b60*/  LDL R10, [R1+0x4] ;  /* 0x00000400010a7983 */ /* 0x004ea80000100800 */
        /* <DEDUP_REMOVED lines=9> */
.L_x_7529:
        /* <DEDUP_REMOVED lines=8> */
.L_x_7368:
[----:B------:R-:W2:Y:S04]  /*29c80*/  LDL R6, [R1+0x4] ;  /* 0x0000040001067983 */ /* 0x000ea80000100800 */
[----:B------:R-:W2:Y:S04]  /*29c90*/  LDL R2, [R1+0x18] ;  /* 0x0000180001027983 */ /* 0x000ea80000100800 */
[----:B------:R-:W3:Y:S01]  /*29ca0*/  LDL R5, [R1+0x34] ;  /* 0x0000340001057983 */ /* 0x000ee20000100800 */
[----:B------:R-:W-:Y:S01]  /*29cb0*/  R2UR UR9, R0 ;  /* 0x00000000000972ca */ /* 0x000fe200000e0000 */
[----:B------:R-:W-:Y:S01]  /*29cc0*/  UIADD3 UR4, UP0, UR42, 0x470, URZ ;  /* 0x000004702a047890 */ /* 0x000fe2000ff1e03f */
[----:B------:R-:W-:Y:S01]  /*29cd0*/  R2UR UR12, R18 ;  /* 0x00000000120c72ca */ /* 0x000fe200000e0000 */
[----:B------:R-:W-:Y:S01]  /*29ce0*/  UMOV UR6, 0x0 ;  /* 0x0000000000067882 */ /* 0x000fe20000000000 */
[----:B-----5:R-:W-:Y:S01]  /*29cf0*/  R2UR UR13, R17 ;  /* 0x00000000110d72ca */ /* 0x020fe200000e0000 */
[----:B------:R-:W-:Y:S01]  /*29d00*/  UIADD3.X UR5, URZ, UR43, URZ, UP0, !UPT ;  /* 0x0000002b3f057290 */ /* 0x000fe200087fe43f */
[----:B------:R-:W-:Y:S01]  /*29d10*/  UMOV UR7, 0x14f00000 ;  /* 0x14f0000000077882 */ /* 0x000fe20000000000 */
[----:B------:R-:W-:-:S06]  /*29d20*/  UMOV UR10, URZ ;  /* 0x0000003f000a7c82 */ /* 0x000fcc0008000000 */
[----:B------:R-:W-:Y:S01]  /*29d30*/  UIADD3 UR9, UR9, 0x28870, URZ ;  /* 0x0002887009097890 */ /* 0x000fe2000fffe03f */
[----:B--2---:R-:W-:Y:S02]  /*29d40*/  IMAD R2, R2, 0x6000, R6 ;  /* 0x0000600002027824 */ /* 0x004fe400078e0206 */
[----:B---3--:R-:W-:-:S03]  /*29d50*/  IMAD R4, R4, 0xc0, R5 ;  /* 0x000000c004047824 */ /* 0x008fc600078e0205 */
[----:B------:R-:W-:Y:S02]  /*29d60*/  R2UR UR8, R2 ;  /* 0x00000000020872ca */ /* 0x000fe400000e0000 */
[----:B------:R-:W-:-:S11]  /*29d70*/  R2UR UR11, R4 ;  /* 0x00000000040b72ca */ /* 0x000fd600000e0000 */
[----:B------:R-:W-:-:S09]  /*29d80*/  UIADD3 UR8, UR8, 0xc400, URZ ;  /* 0x0000c40008087890 */ /* 0x000fd2000fffe03f */
[----:B------:R2:W-:Y:S01]  /*29d90*/  UTMALDG.4D [UR8], [UR4], desc[UR6] ;  /* 0x00000608040075b4 */ /* 0x0005e20008019000 */
[----:B------:R-:W3:Y:S02]  /*29da0*/  SYNCS.PHASECHK.TRANS64.TRYWAIT P0, [R0+URZ+0x28840], R3 ;  /* 0x02884003000075a7 */ /* 0x000ee4000800017f */
[----:B--23--:R-:W-:Y:S05]  /*29db0*/  @!P0 BRA `(.L_x_7369) ;  /* 0x00000064000c8947 */ /* 0x00cfea0003800000 */
.L_x_7530:
        /* <DEDUP_REMOVED lines=8> */
.L_x_7370:
[----:B-12---:R-:W2:Y:S01]  /*29e40*/  LDL.LU R3, [R1] ;  /* 0x0000000001037983 */ /* 0x006ea20000300800 */
        /* <DEDUP_REMOVED lines=10> */
[----:B------:R-:W-:-:S03]  /*29ef0*/  R2UR UR13, R17 ;  /* 0x00000000110d72ca */ /* 0x000fc600000e0000 */
[----:B------:R-:W-:Y:S02]  /*29f00*/  UIADD3 UR8, UR8, 0x1c400, URZ ;  /* 0x0001c40008087890 */ /* 0x000fe4000fffe03f */
[----:B------:R-:W-:-:S09]  /*29f10*/  UIADD3 UR9, UR9, 0x28830, URZ ;  /* 0x0002883009097890 */ /* 0x000fd2000fffe03f */
[----:B------:R3:W-:Y:S01]  /*29f20*/  UTMALDG.4D [UR8], [UR4], desc[UR6] ;  /* 0x00000608040075b4 */ /* 0x0007e20008019000 */
[----:B--2---:R-:W-:-:S04]  /*29f30*/  LOP3.LUT R3, R3, 0xfffffffe, RZ, 0xc0, !PT ;  /* 0xfffffffe03037812 */ /* 0x004fc800078ec0ff */
[----:B------:R-:W-:-:S05]  /*29f40*/  @P0 LOP3.LUT R3, R3, 0x1, RZ, 0xfc, !PT ;  /* 0x0000000103030812 */ /* 0x000fca00078efcff */
[----:B------:R3:W-:Y:S01]  /*29f50*/  STL [R1], R3 ;  /* 0x0000000301007387 */ /* 0x0007e20000100800 */
[----:B------:R-:W-:Y:S01]  /*29f60*/  NOP ;  /* 0x0000000000007918 */ /* 0x000fe20000000000 */
.L_x_7364:
[----:B------:R-:W4:Y:S04]  /*29f70*/  LDL R4, [R1+0x4] ;  /* 0x0000040001047983 */ /* 0x000f280000100800 */
        /* <DEDUP_REMOVED lines=31> */
.L_x_7372:
[----:B------:R-:W-:Y:S05]  /*2a170*/  BSYNC B6 ;  /* 0x0000000000067941 */ /* 0x000fea0003800000 */
.L_x_7371:
[----:B-1----:R-:W3:Y:S01]  /*2a180*/  LDL.LU R0, [R1+0x44] ;  /* 0x0000440001007983 */ /* 0x002ee20000300800 */
[----:B------:R-:W1:Y:S01]  /*2a190*/  LDC R7, c[0x0][0x448] ;  /* 0x00011200ff077b82 */ /* 0x000e620000000800 */
[----:B------:R-:W-:Y:S01]  /*2a1a0*/  ULDC.64 UR4, c[0x0][0x2d8] ;  /* 0x0000b60000047ab9 */ /* 0x000fe20000000a00 */
[----:B------:R-:W-:Y:S01]  /*2a1b0*/  ULDC UR6, c[0x0][0x2b8] ;  /* 0x0000ae0000067ab9 */ /* 0x000fe20000000800 */
[----:B------:R-:W3:Y:S04]  /*2a1c0*/  LDL.LU.64 R2, [R1+0x50] ;  /* 0x0000500001027983 */ /* 0x000ee80000300a00 */
[----:B------:R-:W4:Y:S04]  /*2a1d0*/  LDL R12, [R1+0x14] ;  /* 0x00001400010c7983 */ /* 0x000f280000100800 */
[----:B--2---:R2:W5:Y:S01]  /*2a1e0*/  LDL R9, [R1+0x58] ;  /* 0x0000580001097983 */ /* 0x0045620000100800 */
        /* <DEDUP_REMOVED lines=27> */
[----:B------:R-:W-:Y:S01]  /*2a3a0*/  IMAD.IADD R3, R3, 0x1, R0 ;  /* 0x0000000103037824 */ /* 0x000fe200078e0200 */
[----:B------:R-:W2:Y:S01]  /*2a3b0*/  S2R R8, SR_TID.X ;  /* 0x0000000000087919 */ /* 0x000ea20000002100 */
[----:B0-----:R-:W-:-:S04]  /*2a3c0*/  @P0 IMAD.HI.U32 R5, R4, R5, RZ ;  /* 0x0000000504050227 */ /* 0x001fc800078e00ff */
        /* <DEDUP_REMOVED lines=11> */
[----:B--2---:R-:W-:Y:S02]  /*2a480*/  IMAD.SHL.U32 R10, R8, 0x10, RZ ;  /* 0x00000010080a7824 */ /* 0x004fe400078e00ff */
[----:B------:R-:W-:-:S04]  /*2a490*/  IMAD.WIDE.U32 R2, R4, UR4, R2 ;  /* 0x0000000404027c25 */ /* 0x000fc8000f8e0002 */
[----:B------:R-:W-:Y:S01]  /*2a4a0*/  IMAD R0, R0, UR4, RZ ;  /* 0x0000000400007c24 */ /* 0x000fe2000f8e02ff */
[----:B------:R-:W-:-:S03]  /*2a4b0*/  LOP3.LUT R10, R10, 0x70, RZ, 0xc0, !PT ;  /* 0x000000700a0a7812 */ /* 0x000fc600078ec0ff */
[----:B------:R-:W-:Y:S01]  /*2a4c0*/  IMAD R0, R4, UR5, R0 ;  /* 0x0000000504007c24 */ /* 0x000fe2000f8e0200 */
[----:B------:R-:W-:Y:S02]  /*2a4d0*/  ULDC.64 UR4, c[0x0][0x280] ;  /* 0x0000a00000047ab9 */ /* 0x000fe40000000a00 */
[----:B------:R-:W-:Y:S01]  /*2a4e0*/  IADD3 R4, P1, R2, UR4, RZ ;  /* 0x0000000402047c10 */ /* 0x000fe2000ff3e0ff */
[----:B------:R-:W-:Y:S01]  /*2a4f0*/  UMOV UR4, 0xffffffff ;  /* 0xffffffff00047882 */ /* 0x000fe20000000000 */
[----:B------:R-:W-:Y:S02]  /*2a500*/  LOP3.LUT R8, R8, 0x7f, RZ, 0xc0, !PT ;  /* 0x0000007f08087812 */ /* 0x000fe400078ec0ff */
[----:B------:R-:W-:Y:S02]  /*2a510*/  ISETP.GE.AND P0, PT, R10, UR6, PT ;  /* 0x000000060a007c0c */ /* 0x000fe4000bf06270 */
[----:B------:R-:W-:Y:S02]  /*2a520*/  IADD3.X R3, R3, UR5, R0, P1, !PT ;  /* 0x0000000503037c10 */ /* 0x000fe40008ffe400 */
[----:B------:R-:W-:Y:S01]  /*2a530*/  SHF.R.U32.HI R8, RZ, 0x3, R8 ;  /* 0x00000003ff087819 */ /* 0x000fe20000011608 */
[----:B------:R-:W-:Y:S08]  /*2a540*/  BRA.DIV UR4, `(.L_x_7373) ;  /* 0x0000005e043c7947 */ /* 0x000ff0000b800000 */
        /* <DEDUP_REMOVED lines=23> */
[----:B------:R0:W-:Y:S02]  /*2a6c0*/  @!P1 LDGSTS.E.BYPASS.LTC128B.128 [R9+0x18c00], desc[UR38][R6.64], !P0 ;  /* 0x18c0000006099fae */ /* 0x0001e4000c101d66 */
[----:B------:R-:W-:Y:S02]  /*2a6d0*/  ISETP.GE.AND P1, PT, R5, R2, PT ;  /* 0x000000020500720c */ /* 0x000fe40003f26270 */
[----:B------:R-:W1:Y:S04]  /*2a6e0*/  SHFL.IDX PT, R5, R4, 0x2, 0x181f ;  /* 0x00581f0004057f89 */ /* 0x000e6800000e0000 */
[----:B0-----:R-:W0:Y:S07]  /*2a6f0*/  SHFL.IDX PT, R6, R3, 0x2, 0x181f ;  /* 0x00581f0003067f89 */ /* 0x001e2e00000e0000 */
        /* <DEDUP_REMOVED lines=40> */
[----:B------:R0:W1:Y:S04]  /*2a980*/  SHFL.IDX PT, R5, R3, 0x7, 0x181f ;  /* 0x00f81f0003057f89 */ /* 0x00006800000e0000 */
[----:B------:R0:W-:Y:S04]  /*2a990*/  @!P1 LDGSTS.E.BYPASS.LTC128B.128 [R9+0x1b400], desc[UR38][R6.64], !P0 ;  /* 0x1b40000006099fae */ /* 0x0001e8000c101d66 */
[----:B------:R0:W2:Y:S02]  /*2a9a0*/  SHFL.IDX PT, R3, R4, 0x7, 0x181f ;  /* 0x00f81f0004037f89 */ /* 0x0000a400000e0000 */
.L_x_7547:
[----:B------:R3:W5:Y:S01]  /*2a9b0*/  LDL R8, [R1+0x4] ;  /* 0x0000040001087983 */ /* 0x0007620000100800 */
[----:B------:R-:W-:-:S05]  /*2a9c0*/  VIADD R0, R0, 0x70 ;  /* 0x0000007000007836 */ /* 0x000fca0000000000 */
[----:B------:R-:W-:-:S13]  /*2a9d0*/  ISETP.GE.AND P1, PT, R0, R2, PT ;  /* 0x000000020000720c */ /* 0x000fda0003f26270 */
[----:B--2---:R-:W-:-:S05]  /*2a9e0*/  @!P1 IADD3 R2, P2, R10, R3, RZ ;  /* 0x000000030a029210 */ /* 0x004fca0007f5e0ff */
[----:B01----:R-:W-:-:S05]  /*2a9f0*/  @!P1 IMAD.X R3, RZ, RZ, R5, P2 ;  /* 0x000000ffff039224 */ /* 0x003fca00010e0605 */
[----:B------:R-:W-:Y:S01]  /*2aa00*/  @!PT LDS RZ, [RZ] ;  /* 0x00000000fffff984 */ /* 0x000fe20000000800 */
[----:B------:R-:W-:Y:S01]  /*2aa10*/  @!PT LDS RZ, [RZ] ;  /* 0x00000000fffff984 */ /* 0x000fe20000000800 */
[----:B------:R-:W-:Y:S01]  /*2aa20*/  @!PT LDS RZ, [RZ] ;  /* 0x00000000fffff984 */ /* 0x000fe20000000800 */
[----:B------:R3:W-:Y:S01]  /*2aa30*/  @!P1 LDGSTS.E.BYPASS.LTC128B.128 [R9+0x1bc00], desc[UR38][R2.64], !P0 ;  /* 0x1bc0000002099fae */ /* 0x0007e2000c101d66 */
[----:B------:R-:W-:Y:S01]  /*2aa40*/  PLOP3.LUT P0, PT, PT, PT, PT, 0x80, 0x0 ;  /* 0x000000000000781c */ /* 0x000fe20003f0f070 */
[----:B------:R-:W-:-:S12]  /*2aa50*/  NOP ;  /* 0x0000000000007918 */ /* 0x000fd80000000000 */
.L_x_7374:
        /* <DEDUP_REMOVED lines=19> */
.L_x_7548:
[----:B------:R-:W-:Y:S05]  /*2ab90*/  BSYNC B0 ;  /* 0x0000000000007941 */ /* 0x000fea0003800000 */
.L_x_7375:
[----:B0-----:R-:W2:Y:S04]  /*2aba0*/  LDL.LU R2, [R1+0x48] ;  /* 0x0000480001027983 */ /* 0x001ea80000300800 */
[----:B------:R-:W3:Y:S01]  /*2abb0*/  LDL R3, [R1+0x30] ;  /* 0x0000300001037983 */ /* 0x000ee20000100800 */
[----:B--2---:R-:W-:-:S05]  /*2abc0*/  VIADD R2, R2, 0xfffffffe ;  /* 0xfffffffe02027836 */ /* 0x004fca0000000000 */
[----:B---3--:R-:W-:-:S13]  /*2abd0*/  ISETP.GE.AND P0, PT, R2, R3, PT ;  /* 0x000000030200720c */ /* 0x008fda0003f06270 */
[----:B------:R-:W-:Y:S05]  /*2abe0*/  @!P0 BRA `(.L_x_7377) ;  /* 0x0000001000a48947 */ /* 0x000fea0003800000 */
[----:B------:R0:W5:Y:S04]  /*2abf0*/  LDL.LU R0, [R1+0x18] ;  /* 0x0000180001007983 */ /* 0x0001680000300800 */
[----:B------:R0:W5:Y:S02]  /*2ac00*/  LDL.LU R3, [R1+0x20] ;  /* 0x0000200001037983 */ /* 0x0001640000300800 */
.L_x_7397:
[----:B------:R-:W2:Y:S01]  /*2ac10*/  LDL R4, [R1] ;  /* 0x0000000001047983 */ /* 0x000ea20000100800 */
[----:B-----5:R-:W-:Y:S01]  /*2ac20*/  VIADD R5, R0, 0x1 ;  /* 0x0000000100057836 */ /* 0x020fe20000000000 */
[----:B------:R-:W-:Y:S05]  /*2ac30*/  YIELD ;  /* 0x0000000000007946 */ /* 0x000fea0003800000 */
[C---:B------:R-:W-:Y:S01]  /*2ac40*/  ISETP.NE.AND P0, PT, R5.reuse, 0x2, PT ;  /* 0x000000020500780c */ /* 0x040fe20003f05270 */
[----:B------:R-:W-:Y:S03]  /*2ac50*/  BSSY B0, `(.L_x_7378) ;  /* 0x000006e000007945 */ /* 0x000fe60003800000 */
[----:B0-----:R-:W-:-:S02]  /*2ac60*/  SEL R10, R5, RZ, P0 ;  /* 0x000000ff050a7207 */ /* 0x001fc40000000000 */
[----:B--2---:R-:W-:Y:S02]  /*2ac70*/  LOP3.LUT P1, RZ, R4, 0x1, RZ, 0xc0, !PT ;  /* 0x0000000104ff7812 */ /* 0x004fe4000782c0ff */
        /* <DEDUP_REMOVED lines=29> */
.L_x_7380:
[----:B------:R-:W2:Y:S01]  /*2ae50*/  LDL R5, [R1+0x4] ;  /* 0x0000040001057983 */ /* 0x000ea20000100800 */
[----:B------:R-:W3:Y:S01]  /*2ae60*/  S2R R4, SR_TID.X ;  /* 0x0000000000047919 */ /* 0x000ee20000002100 */
[----:B------:R-:W-:Y:S01]  /*2ae70*/  BSSY B1, `(.L_x_7381) ;  /* 0x0000007000017945 */ /* 0x000fe20003800000 */
[----:B---3--:R-:W-:-:S04]  /*2ae80*/  LOP3.LUT R4, R4, 0x7f, RZ, 0xc0, !PT ;  /* 0x0000007f04047812 */ /* 0x008fc800078ec0ff */
[----:B------:R-:W-:Y:S01]  /*2ae90*/  ISETP.NE.AND P1, PT, R4, RZ, PT ;  /* 0x000000ff0400720c */ /* 0x000fe20003f25270 */
[----:B--2---:R-:W-:Y:S01]  /*2aea0*/  IMAD R6, R10, 0x8, R5 ;  /* 0x000000080a067824 */ /* 0x004fe200078e0205 */
[----:B------:R-:W-:-:S04]  /*2aeb0*/  SHF.L.U32 R5, R9, 0x1f, RZ ;  /* 0x0000001f09057819 */ /* 0x000fc800000006ff */
[----:B------:R-:W2:Y:S02]  /*2aec0*/  SYNCS.PHASECHK.TRANS64.TRYWAIT P0, [R6+URZ+0x28880], R5 ;  /* 0x02888005060075a7 */ /* 0x000ea4000800017f */
[----:B--2---:R-:W-:Y:S05]  /*2aed0*/  @!P0 BRA `(.L_x_7382) ;  /* 0x0000005c00848947 */ /* 0x004fea0003800000 */
.L_x_7549:
[----:B------:R-:W-:Y:S05]  /*2aee0*/  BSYNC B1 ;  /* 0x0000000000017941 */ /* 0x000fea0003800000 */
.L_x_7381:
        /* <DEDUP_REMOVED lines=9> */
.L_x_7384:
[----:B------:R-:W-:Y:S05]  /*2af80*/  BSYNC B1 ;  /* 0x0000000000017941 */ /* 0x000fea0003800000 */
.L_x_7383:
        /* <DEDUP_REMOVED lines=14> */
.L_x_7385:
        /* <DEDUP_REMOVED lines=13> */
.L_x_7550:
[----:B------:R-:W-:Y:S05]  /*2b140*/  BSYNC B1 ;  /* 0x0000000000017941 */ /* 0x000fea0003800000 */
.L_x_7386:
        /* <DEDUP_REMOVED lines=11> */
.L_x_7389:
[----:B------:R-:W-:Y:S05]  /*2b200*/  BSYNC B1 ;  /* 0x0000000000017941 */ /* 0x000fea0003800000 */
.L_x_7388:
        /* <DEDUP_REMOVED lines=8> */
.L_x_7390:
        /* <DEDUP_REMOVED lines=10> */
.L_x_7379:
[----:B------:R-:W-:Y:S05]  /*2b330*/  BSYNC B0 ;  /* 0x0000000000007941 */ /* 0x000fea0003800000 */
.L_x_7378:
[----:B------:R-:W-:-:S06]  /*2b340*/  UISETP.NE.AND UP0, UPT, UR37, 0x3, UPT ;  /* 0x000000032500788c */ /* 0x000fcc000bf05270 */
[----:B------:R-:W-:-:S13]  /*2b350*/  PLOP3.LUT P0, PT, PT, PT, UP0, 0x80, 0x0 ;  /* 0x000000000000781c */ /* 0x000fda0003f0f008 */
[----:B------:R-:W-:Y:S05]  /*2b360*/  @!P0 BRA `(.L_x_7391) ;  /* 0x0000000000048947 */ /* 0x000fea0003800000 */
[----:B------:R-:W-:Y:S01]  /*2b370*/  BPT.TRAP 0x1 ;  /* 0x000000040000795c */ /* 0x000fe20000300000 */
.L_x_7391:
[----:B------:R-:W2:Y:S01]  /*2b380*/  LDL R5, [R1+0x4] ;  /* 0x0000040001057983 */ /* 0x000ea20000100800 */
[----:B------:R-:W-:Y:S01]  /*2b390*/  IMAD.U32 R4, RZ, RZ, UR41 ;  /* 0x00000029ff047e24 */ /* 0x000fe2000f8e00ff */
[----:B------:R-:W-:Y:S04]  /*2b3a0*/  BSSY B0, `(.L_x_7392) ;  /* 0x0000007000007945 */ /* 0x000fe80003800000 */
[----:B------:R-:W-:Y:S02]  /*2b3b0*/  ISETP.NE.AND P1, PT, R4, 0x3, PT ;  /* 0x000000030400780c */ /* 0x000fe40003f25270 */
[----:B------:R-:W-:-:S04]  /*2b3c0*/  LOP3.LUT R4, R3, 0x1, RZ, 0x3c, !PT ;  /* 0x0000000103047812 */ /* 0x000fc800078e3cff */
[----:B------:R-:W-:Y:S01]  /*2b3d0*/  SHF.L.U32 R4, R4, 0x1f, RZ ;  /* 0x0000001f04047819 */ /* 0x000fe200000006ff */
[----:B--2---:R-:W-:-:S04]  /*2b3e0*/  IMAD R20, R0, 0x8, R5 ;  /* 0x0000000800147824 */ /* 0x004fc800078e0205 */
[----:B------:R-:W2:Y:S02]  /*2b3f0*/  SYNCS.PHASECHK.TRANS64.TRYWAIT P0, [R20+URZ+0x28870], R4 ;  /* 0x02887004140075a7 */ /* 0x000ea4000800017f */
[----:B--2---:R-:W-:Y:S05]  /*2b400*/  @!P0 BRA `(.L_x_7393) ;  /* 0x0000005800608947 */ /* 0x004fea0003800000 */
.L_x_7551:
[----:B------:R-:W-:Y:S05]  /*2b410*/  BSYNC B0 ;  /* 0x0000000000007941 */ /* 0x000fea0003800000 */
.L_x_7392:
[----:B------:R-:W-:Y:S05]  /*2b420*/  @!P1 BRA `(.L_x_7394) ;  /* 0x0000000000049947 */ /* 0x000fea0003800000 */
[----:B------:R-:W-:Y:S01]  /*2b430*/  BPT.TRAP 0x1 ;  /* 0x000000040000795c */ /* 0x000fe20000300000 */
.L_x_7394:
[----:B------:R-:W-:Y:S01]  /*2b440*/  SHF.L.U32 R3, R3, 0x1f, RZ ;  /* 0x0000001f03037819 */ /* 0x000fe200000006ff */
[----:B------:R-:W-:-:S03]  /*2b450*/  IMAD R0, R0, 0x6000, RZ ;  /* 0x0000600000007824 */ /* 0x000fc600078e02ff */
[----:B------:R-:W3:Y:S02]  /*2b460*/  SYNCS.PHASECHK.TRANS64.TRYWAIT P0, [R20+URZ+0x28860], R3 ;  /* 0x02886003140075a7 */ /* 0x000ee4000800017f */
[----:B---3--:R-:W-:Y:S05]  /*2b470*/  @!P0 BRA `(.L_x_7395) ;  /* 0x0000005800588947 */ /* 0x008fea0003800000 */
.L_x_7552:
[----:B------:R-:W3:Y:S04]  /*2b480*/  LDL R13, [R1+0x10] ;  /* 0x00001000010d7983 */ /* 0x000ee80000100800 */
[----:B------:R-:W4:Y:S04]  /*2b490*/  LDL R12, [R1+0x38] ;  /* 0x00003800010c7983 */ /* 0x000f280000100800 */
[----:B------:R-:W4:Y:S04]  /*2b4a0*/  LDL R14, [R1+0xc] ;  /* 0x00000c00010e7983 */ /* 0x000f280000100800 */
[----:B------:R0:W-:Y:S04]  /*2b4b0*/  STL [R1+0x68], R17 ;  /* 0x0000681101007387 */ /* 0x0001e80000100800 */
[----:B0-----:R-:W4:Y:S04]  /*2b4c0*/  LDL R17, [R1+0x8] ;  /* 0x0000080001117983 */ /* 0x001f280000100800 */
[----:B------:R0:W-:Y:S04]  /*2b4d0*/  STL [R1+0x64], R16 ;  /* 0x0000641001007387 */ /* 0x0001e80000100800 */
[----:B0-----:R-:W2:Y:S01]  /*2b4e0*/  LDL R16, [R1+0x4] ;  /* 0x0000040001107983 */ /* 0x001ea20000100800 */
[----:B------:R-:W-:Y:S05]  /*2b4f0*/  WARPSYNC.ALL ;  /* 0x0000000000007948 */ /* 0x000fea0003800000 */
[----:B------:R0:W-:Y:S02]  /*2b500*/  STL [R1+0x60], R2 ;  /* 0x0000600201007387 */ /* 0x0001e40000100800 */
[----:B0-----:R-:W-:Y:S01]  /*2b510*/  IMAD.MOV.U32 R2, RZ, RZ, 0x20 ;  /* 0x00000020ff027424 */ /* 0x001fe200078e00ff */
[----:B---3--:R-:W-:-:S05]  /*2b520*/  LOP3.LUT R3, R0, R13, RZ, 0xfc, !PT ;  /* 0x0000000d00037212 */ /* 0x008fca00078efcff */
[----:B--2---:R-:W-:-:S05]  /*2b530*/  IMAD.IADD R3, R16, 0x1, R3 ;  /* 0x0000000110037824 */ /* 0x004fca00078e0203 */
[----:B------:R4:W0:Y:S02]  /*2b540*/  LDSM.16.MT88.4 R4, [R3+0xc400] ;  /* 0x00c400000304783b */ /* 0x0008240000004200 */
[----:B----4-:R-:W-:Y:S02]  /*2b550*/  IADD3 R3, R16, R12, R0 ;  /* 0x0000000c10037210 */ /* 0x010fe40007ffe000 */
        /* <DEDUP_REMOVED lines=9> */
[----:B------:R-:W-:Y:S01]  /*2b5f0*/  PRMT R9, R4, 0x7531, R5 ;  /* 0x0000753104097816 */ /* 0x000fe20000000005 */
[----:B------:R-:W-:-:S05]  /*2b600*/  VIADD R4, R0, 0x1000 ;  /* 0x0000100000047836 */ /* 0x000fca0000000000 */
[----:B------:R-:W-:Y:S02]  /*2b610*/  LOP3.LUT R5, R4, R14, RZ, 0xfc, !PT ;  /* 0x0000000e04057212 */ /* 0x000fe400078efcff */
[C-C-:B------:R-:W-:Y:S02]  /*2b620*/  PRMT R10, R6.reuse, 0x6420, R7.reuse ;  /* 0x00006420060a7816 */ /* 0x140fe40000000007 */
[----:B------:R-:W-:Y:S01]  /*2b630*/  PRMT R11, R6, 0x7531, R7 ;  /* 0x00007531060b7816 */ /* 0x000fe20000000007 */
[----:B------:R-:W-:-:S05]  /*2b640*/  IMAD.IADD R5, R17, 0x1, R5 ;  /* 0x0000000111057824 */ /* 0x000fca00078e0205 */
[----:B------:R0:W-:Y:S02]  /*2b650*/  STSM.16.M88.4 [R5], R8 ;  /* 0x0000000805007844 */ /* 0x0001e40000000200 */
[----:B0-----:R-:W-:-:S05]  /*2b660*/  IMAD.MOV.U32 R11, RZ, RZ, R13 ;  /* 0x000000ffff0b7224 */ /* 0x001fca00078e000d */
[----:B------:R-:W-:Y:S01]  /*2b670*/  LOP3.LUT R4, R4, R11, RZ, 0xfc, !PT ;  /* 0x0000000b04047212 */ /* 0x000fe200078efcff */
[----:B------:R-:W-:Y:S02]  /*2b680*/  IMAD.MOV.U32 R10, RZ, RZ, R14 ;  /* 0x000000ffff0a7224 */ /* 0x000fe400078e000e */
[----:B------:R-:W0:Y:S02]  /*2b690*/  S2R R14, SR_TID.X ;  /* 0x00000000000e7919 */ /* 0x000e240000002100 */
[----:B------:R-:W-:-:S06]  /*2b6a0*/  IMAD.IADD R4, R16, 0x1, R4 ;  /* 0x0000000110047824 */ /* 0x000fcc00078e0204 */
[----:B------:R-:W1:Y:S01]  /*2b6b0*/  LDSM.16.MT88.4 R4, [R4+0xc400] ;  /* 0x00c400000404783b */ /* 0x000e620000004200 */
[----:B0-----:R-:W-:-:S04]  /*2b6c0*/  LOP3.LUT P0, RZ, R14, 0x4, RZ, 0xc0, !PT ;  /* 0x000000040eff7812 */ /* 0x001fc8000780c0ff */
[----:B------:R-:W-:-:S05]  /*2b6d0*/  SEL R2, R2, 0xffffffe0, !P0 ;  /* 0xffffffe002027807 */ /* 0x000fca0004000000 */
[----:B------:R-:W-:-:S05]  /*2b6e0*/  IMAD.IADD R21, R2, 0x1, R0 ;  /* 0x0000000102157824 */ /* 0x000fca00078e0200 */
[--C-:B------:R-:W-:Y:S02]  /*2b6f0*/  IADD3 R2, R17, R21, R10.reuse ;  /* 0x0000001511027210 */ /* 0x100fe40007ffe00a */
[C-C-:B-1----:R-:W-:Y:S02]  /*2b700*/  PRMT R12, R4.reuse, 0x6420, R5.reuse ;  /* 0x00006420040c7816 */ /* 0x142fe40000000005 */
[----:B------:R-:W-:Y:S02]  /*2b710*/  PRMT R13, R4, 0x7531, R5 ;  /* 0x00007531040d7816 */ /* 0x000fe40000000005 */
[C-C-:B------:R-:W-:Y:S02]  /*2b720*/  PRMT R14, R6.reuse, 0x6420, R7.reuse ;  /* 0x00006420060e7816 */ /* 0x140fe40000000007 */
[----:B------:R-:W-:Y:S02]  /*2b730*/  PRMT R15, R6, 0x7531, R7 ;  /* 0x00007531060f7816 */ /* 0x000fe40000000007 */
[----:B------:R-:W0:Y:S04]  /*2b740*/  LDSM.16.MT88.4 R4, [R3+0xd400] ;  /* 0x00d400000304783b */ /* 0x000e280000004200 */
[----:B------:R1:W-:Y:S04]  /*2b750*/  STSM.16.M88.4 [R2], R12 ;  /* 0x0000000c02007844 */ /* 0x0003e80000000200 */
[----:B-1----:R-:W2:Y:S01]  /*2b760*/  LDL R13, [R1+0x3c] ;  /* 0x00003c00010d7983 */ /* 0x002ea20000100800 */
[----:B------:R-:W-:-:S02]  /*2b770*/  IMAD.MOV.U32 R14, RZ, RZ, R10 ;  /* 0x000000ffff0e7224 */ /* 0x000fc400078e000a */
[----:B------:R-:W-:Y:S01]  /*2b780*/  IMAD.MOV.U32 R15, RZ, RZ, R11 ;  /* 0x000000ffff0f7224 */ /* 0x000fe200078e000b */
[C-C-:B0-----:R-:W-:Y:S02]  /*2b790*/  PRMT R8, R4.reuse, 0x6420, R5.reuse ;  /* 0x0000642004087816 */ /* 0x141fe40000000005 */
[----:B------:R-:W-:Y:S02]  /*2b7a0*/  PRMT R9, R4, 0x7531, R5 ;  /* 0x0000753104097816 */ /* 0x000fe40000000005 */
[C-C-:B------:R-:W-:Y:S02]  /*2b7b0*/  PRMT R10, R6.reuse, 0x6420, R7.reuse ;  /* 0x00006420060a7816 */ /* 0x140fe40000000007 */
[----:B------:R-:W-:Y:S02]  /*2b7c0*/  PRMT R11, R6, 0x7531, R7 ;  /* 0x00007531060b7816 */ /* 0x000fe40000000007 */
[----:B--2---:R-:W-:-:S05]  /*2b7d0*/  IADD3 R21, R17, R13, R21 ;  /* 0x0000000d11157210 */ /* 0x004fca0007ffe015 */
[----:B------:R0:W-:Y:S02]  /*2b7e0*/  STSM.16.M88.4 [R21], R8 ;  /* 0x0000000815007844 */ /* 0x0001e40000000200 */
[----:B0-----:R-:W-:Y:S02]  /*2b7f0*/  IMAD.MOV.U32 R11, RZ, RZ, R15 ;  /* 0x000000ffff0b7224 */ /* 0x001fe400078e000f */
[----:B------:R-:W-:-:S05]  /*2b800*/  VIADD R8, R0, 0x2000 ;  /* 0x0000200000087836 */ /* 0x000fca0000000000 */
[----:B------:R-:W-:-:S05]  /*2b810*/  LOP3.LUT R4, R8, R11, RZ, 0xfc, !PT ;  /* 0x0000000b08047212 */ /* 0x000fca00078efcff */
[----:B------:R-:W-:-:S06]  /*2b820*/  IMAD.IADD R4, R16, 0x1, R4 ;  /* 0x0000000110047824 */ /* 0x000fcc00078e0204 */
[----:B------:R-:W0:Y:S01]  /*2b830*/  LDSM.16.MT88.4 R4, [R4+0xc400] ;  /* 0x00c400000404783b */ /* 0x000e220000004200 */
[----:B------:R-:W-:-:S05]  /*2b840*/  IMAD.MOV.U32 R10, RZ, RZ, R14 ;  /* 0x000000ffff0a7224 */ /* 0x000fca00078e000e */
[----:B------:R-:W-:Y:S02]  /*2b850*/  LOP3.LUT R8, R8, R10, RZ, 0xfc, !PT ;  /* 0x0000000a08087212 */ /* 0x000fe400078efcff */
[C-C-:B0-----:R-:W-:Y:S02]  /*2b860*/  PRMT R12, R4.reuse, 0x6420, R5.reuse ;  /* 0x00006420040c7816 */ /* 0x141fe40000000005 */
[----:B------:R-:W-:Y:S02]  /*2b870*/  PRMT R13, R4, 0x7531, R5 ;  /* 0x00007531040d7816 */ /* 0x000fe40000000005 */
[C-C-:B------:R-:W-:Y:S02]  /*2b880*/  PRMT R14, R6.reuse, 0x6420, R7.reuse ;  /* 0x00006420060e7816 */ /* 0x140fe40000000007 */
[----:B------:R-:W-:Y:S02]  /*2b890*/  PRMT R15, R6, 0x7531, R7 ;  /* 0x00007531060f7816 */ /* 0x000fe40000000007 */
[----:B------:R-:W0:Y:S01]  /*2b8a0*/  LDSM.16.MT88.4 R4, [R3+0xe400] ;  /* 0x00e400000304783b */ /* 0x000e220000004200 */
[----:B------:R-:W-:-:S05]  /*2b8b0*/  IMAD.IADD R8, R17, 0x1, R8 ;  /* 0x0000000111087824 */ /* 0x000fca00078e0208 */
[----:B------:R1:W-:Y:S02]  /*2b8c0*/  STSM.16.M88.4 [R8], R12 ;  /* 0x0000000c08007844 */ /* 0x0003e40000000200 */
[----:B-1----:R-:W-:Y:S02]  /*2b8d0*/  IMAD.MOV.U32 R14, RZ, RZ, R10 ;  /* 0x000000ffff0e7224 */ /* 0x002fe400078e000a */
[----:B------:R-:W-:Y:S01]  /*2b8e0*/  IMAD.MOV.U32 R15, RZ, RZ, R11 ;  /* 0x000000ffff0f7224 */ /* 0x000fe200078e000b */
        /* <DEDUP_REMOVED lines=25> */
[----:B------:R0:W-:Y:S02]  /*2ba80*/  STSM.16.M88.4 [R21+0x2000], R8 ;  /* 0x0020000815007844 */ /* 0x0001e40000000200 */
        /* <DEDUP_REMOVED lines=12> */
[----:B------:R-:W-:-:S02]  /*2bb50*/  IMAD.IADD R8, R17, 0x1, R8 ;  /* 0x0000000111087824 */ /* 0x000fc400078e0208 */
[----:B------:R-:W-:-:S03]  /*2bb60*/  VIADD R0, R0, 0x5000 ;  /* 0x0000500000007836 */ /* 0x000fc60000000000 */
[----:B------:R1:W-:Y:S02]  /*2bb70*/  STSM.16.M88.4 [R8], R12 ;  /* 0x0000000c08007844 */ /* 0x0003e40000000200 */
[----:B-1----:R-:W-:Y:S02]  /*2bb80*/  IMAD.MOV.U32 R14, RZ, RZ, R10 ;  /* 0x000000ffff0e7224 */ /* 0x002fe400078e000a */
[----:B------:R-:W-:Y:S01]  /*2bb90*/  IMAD.MOV.U32 R15, RZ, RZ, R11 ;  /* 0x000000ffff0f7224 */ /* 0x000fe200078e000b */
[C-C-:B0-----:R-:W-:Y:S02]  /*2bba0*/  PRMT R8, R4.reuse, 0x6420, R5.reuse ;  /* 0x0000642004087816 */ /* 0x141fe40000000005 */
[----:B------:R-:W-:Y:S02]  /*2bbb0*/  PRMT R9, R4, 0x7531, R5 ;  /* 0x0000753104097816 */ /* 0x000fe40000000005 */
[C---:B------:R-:W-:Y:S02]  /*2bbc0*/  LOP3.LUT R4, R0.reuse, R14, RZ, 0xfc, !PT ;  /* 0x0000000e00047212 */ /* 0x040fe400078efcff */
[----:B------:R-:W-:-:S02]  /*2bbd0*/  LOP3.LUT R0, R0, R15, RZ, 0xfc, !PT ;  /* 0x0000000f00007212 */ /* 0x000fc400078efcff */
[C-C-:B------:R-:W-:Y:S01]  /*2bbe0*/  PRMT R10, R6.reuse, 0x6420, R7.reuse ;  /* 0x00006420060a7816 */ /* 0x140fe20000000007 */
[----:B------:R-:W-:Y:S01]  /*2bbf0*/  IMAD.IADD R4, R17, 0x1, R4 ;  /* 0x0000000111047824 */ /* 0x000fe200078e0204 */
[----:B------:R-:W-:Y:S01]  /*2bc00*/  PRMT R11, R6, 0x7531, R7 ;  /* 0x00007531060b7816 */ /* 0x000fe20000000007 */
[----:B------:R-:W-:Y:S01]  /*2bc10*/  IMAD.IADD R0, R16, 0x1, R0 ;  /* 0x0000000110007824 */ /* 0x000fe200078e0200 */
[----:B------:R0:W5:Y:S04]  /*2bc20*/  LDL.LU R17, [R1+0x68] ;  /* 0x0000680001117983 */ /* 0x0001680000300800 */
[----:B------:R-:W-:Y:S04]  /*2bc30*/  STSM.16.M88.4 [R4], R8 ;  /* 0x0000000804007844 */ /* 0x000fe80000000200 */
[----:B------:R-:W1:Y:S04]  /*2bc40*/  LDSM.16.MT88.4 R4, [R0+0xc400] ;  /* 0x00c400000004783b */ /* 0x000e680000004200 */
[----:B------:R0:W5:Y:S01]  /*2bc50*/  LDL.LU R16, [R1+0x64] ;  /* 0x0000640001107983 */ /* 0x0001620000300800 */
[----:B-1----:R-:W-:-:S02]  /*2bc60*/  PRMT R12, R4, 0x6420, R5 ;  /* 0x00006420040c7816 */ /* 0x002fc40000000005 */
[----:B------:R-:W-:Y:S02]  /*2bc70*/  PRMT R13, R4, 0x7531, R5 ;  /* 0x00007531040d7816 */ /* 0x000fe40000000005 */
[C-C-:B------:R-:W-:Y:S02]  /*2bc80*/  PRMT R14, R6.reuse, 0x6420, R7.reuse ;  /* 0x00006420060e7816 */ /* 0x140fe40000000007 */
[----:B------:R-:W-:Y:S02]  /*2bc90*/  PRMT R15, R6, 0x7531, R7 ;  /* 0x00007531060f7816 */ /* 0x000fe40000000007 */
[----:B------:R-:W1:Y:S04]  /*2bca0*/  LDSM.16.MT88.4 R4, [R3+0x11400] ;  /* 0x011400000304783b */ /* 0x000e680000004200 */
[----:B------:R2:W-:Y:S04]  /*2bcb0*/  STSM.16.M88.4 [R2+0x4000], R12 ;  /* 0x0040000c02007844 */ /* 0x0005e80000000200 */
[----:B--2---:R0:W5:Y:S01]  /*2bcc0*/  LDL.LU R2, [R1+0x60] ;  /* 0x0000600001027983 */ /* 0x0041620000300800 */
[----:B-1----:R-:W-:-:S02]  /*2bcd0*/  PRMT R8, R4, 0x6420, R5 ;  /* 0x0000642004087816 */ /* 0x002fc40000000005 */
        /* <DEDUP_REMOVED lines=12> */
.L_x_7396:
[----:B------:R-:W2:Y:S01]  /*2bda0*/  S2R R0, SR_TID.X ;  /* 0x0000000000007919 */ /* 0x000ea20000002100 */
[----:B-1----:R1:W-:Y:S01]  /*2bdb0*/  SYNCS.ARRIVE.TRANS64.A1T0 RZ, [R20+URZ+0x28850], RZ ;  /* 0x028850ff14ff79a7 */ /* 0x0023e2000810003f */
[----:B--2---:R-:W-:Y:S02]  /*2bdc0*/  LOP3.LUT R3, R0, 0x7f, RZ, 0xc0, !PT ;  /* 0x0000007f00037812 */ /* 0x004fe400078ec0ff */
[----:B------:R-:W2:Y:S01]  /*2bdd0*/  LDL R0, [R1+0x30] ;  /* 0x0000300001007983 */ /* 0x000ea20000100800 */
[----:B------:R-:W-:Y:S01]  /*2bde0*/  BAR.SYNC.DEFER_BLOCKING 0x2, 0x80 ;  /* 0x0082000000007b1d */ /* 0x000fe20000010000 */
[----:B------:R-:W-:-:S05]  /*2bdf0*/  ISETP.NE.AND P0, PT, R3, RZ, PT ;  /* 0x000000ff0300720c */ /* 0x000fca0003f05270 */
[----:B------:R3:W5:Y:S08]  /*2be00*/  LDL R3, [R1+0x20] ;  /* 0x0000200001037983 */ /* 0x0007700000100800 */
[----:B-1----:R-:W-:-:S05]  /*2be10*/  @!P0 VIADD R20, R20, 0x28880 ;  /* 0x0002888014148836 */ /* 0x002fca0000000000 */
[----:B------:R-:W-:-:S04]  /*2be20*/  @!P0 PRMT R20, RZ, 0x654, R20 ;  /* 0x00000654ff148816 */ /* 0x000fc80000000014 */
[----:B------:R3:W-:Y:S01]  /*2be30*/  @!P0 SYNCS.ARRIVE.TRANS64.RED.A1T0 RZ, [R20+URZ], RZ ;  /* 0x000000ff14ff89a7 */ /* 0x0007e2000810043f */
[C---:B--2--5:R-:W-:Y:S01]  /*2be40*/  ISETP.GT.AND P0, PT, R2.reuse, R0, PT ;  /* 0x000000000200720c */ /* 0x064fe20003f04270 */
[----:B------:R-:W-:Y:S01]  /*2be50*/  VIADD R2, R2, 0xffffffff ;  /* 0xffffffff02027836 */ /* 0x000fe20000000000 */
[----:B------:R3:W5:Y:S11]  /*2be60*/  LDL R0, [R1+0x18] ;  /* 0x0000180001007983 */ /* 0x0007760000100800 */
[----:B---3--:R-:W-:Y:S05]  /*2be70*/  @P0 BRA `(.L_x_7397) ;  /* 0xffffffec00640947 */ /* 0x008fea000383ffff */
.L_x_7377:
[----:B------:R-:W1:Y:S01]  /*2be80*/  S2R R4, SR_TID.X ;  /* 0x0000000000047919 */ /* 0x000e620000002100 */
[----:B------:R-:W-:Y:S01]  /*2be90*/  BSSY B0, `(.L_x_7398) ;  /* 0x0000010000007945 */ /* 0x000fe20003800000 */
[----:B-1----:R-:W-:-:S04]  /*2bea0*/  LOP3.LUT R4, R4, 0x7f, RZ, 0xc0, !PT ;  /* 0x0000007f04047812 */ /* 0x002fc800078ec0ff */
[----:B------:R-:W-:-:S13]  /*2beb0*/  ISETP.NE.AND P0, PT, R4, RZ, PT ;  /* 0x000000ff0400720c */ /* 0x000fda0003f05270 */
[----:B------:R-:W-:Y:S05]  /*2bec0*/  @P0 BRA `(.L_x_7399) ;  /* 0x0000000000300947 */ /* 0x000fea0003800000 */
[----:B------:R-:W1:Y:S01]  /*2bed0*/  S2R R2, SR_LANEID ;  /* 0x0000000000027919 */ /* 0x000e620000000000 */
[----:B------:R-:W-:Y:S01]  /*2bee0*/  VOTEU.ANY UR4, UPT, PT ;  /* 0x0000000000047886 */ /* 0x000fe200038e0100 */
[----:B------:R-:W2:Y:S01]  /*2bef0*/  LDC.64 R4, c[0x0][0xc60] ;  /* 0x00031800ff047b82 */ /* 0x000ea20000000a00 */
        /* <DEDUP_REMOVED lines=9> */
.L_x_7399:
[----:B------:R-:W-:Y:S05]  /*2bf90*/  BSYNC B0 ;  /* 0x0000000000007941 */ /* 0x000fea0003800000 */
.L_x_7398:
[----:B------:R-:W-:-:S06]  /*2bfa0*/  UISETP.NE.AND UP0, UPT, UR37, 0x3, UPT ;  /* 0x000000032500788c */ /* 0x000fcc000bf05270 */
[----:B------:R-:W-:-:S13]  /*2bfb0*/  PLOP3.LUT P1, PT, PT, PT, UP0, 0x80, 0x0 ;  /* 0x000000000000781c */ /* 0x000fda0003f2f008 */
[----:B------:R-:W-:Y:S05]  /*2bfc0*/  @!P1 BRA `(.L_x_7400) ;  /* 0x0000000000049947 */ /* 0x000fea0003800000 */
[----:B------:R-:W-:Y:S01]  /*2bfd0*/  BPT.TRAP 0x1 ;  /* 0x000000040000795c */ /* 0x000fe20000300000 */
.L_x_7400:
[----:B------:R-:W2:Y:S04]  /*2bfe0*/  LDL R2, [R1+0x20] ;  /* 0x0000200001027983 */ /* 0x000ea80000100800 */
[----:B------:R-:W3:Y:S04]  /*2bff0*/  LDL R4, [R1+0x4] ;  /* 0x0000040001047983 */ /* 0x000ee80000100800 */
[----:B------:R-:W3:Y:S01]  /*2c000*/  LDL R3, [R1+0x18] ;  /* 0x0000180001037983 */ /* 0x000ee20000100800 */
[----:B-----5:R-:W-:Y:S01]  /*2c010*/  IMAD.U32 R0, RZ, RZ, UR41 ;  /* 0x00000029ff007e24 */ /* 0x020fe2000f8e00ff */
[----:B------:R-:W-:Y:S04]  /*2c020*/  BSSY B0, `(.L_x_7401) ;  /* 0x0000007000007945 */ /* 0x000fe80003800000 */
[----:B------:R-:W-:-:S02]  /*2c030*/  ISETP.NE.AND P2, PT, R0, 0x3, PT ;  /* 0x000000030000780c */ /* 0x000fc40003f45270 */
[----:B--2---:R-:W-:-:S04]  /*2c040*/  LOP3.LUT R2, R2, 0x1, RZ, 0x3c, !PT ;  /* 0x0000000102027812 */ /* 0x004fc800078e3cff */
[----:B------:R-:W-:Y:S01]  /*2c050*/  SHF.L.U32 R2, R2, 0x1f, RZ ;  /* 0x0000001f02027819 */ /* 0x000fe200000006ff */
[----:B---3--:R-:W-:-:S04]  /*2c060*/  IMAD R0, R3, 0x8, R4 ;  /* 0x0000000803007824 */ /* 0x008fc800078e0204 */
[----:B------:R-:W1:Y:S02]  /*2c070*/  SYNCS.PHASECHK.TRANS64.TRYWAIT P1, [R0+URZ+0x28870], R2 ;  /* 0x02887002000075a7 */ /* 0x000e64000802017f */
[----:B-1----:R-:W-:Y:S05]  /*2c080*/  @!P1 BRA `(.L_x_7402) ;  /* 0x0000004c00689947 */ /* 0x002fea0003800000 */
.L_x_7553:
[----:B------:R-:W-:Y:S05]  /*2c090*/  BSYNC B0 ;  /* 0x0000000000007941 */ /* 0x000fea0003800000 */
.L_x_7401:
[----:B------:R-:W-:Y:S05]  /*2c0a0*/  @!P2 BRA `(.L_x_7403) ;  /* 0x000000000004a947 */ /* 0x000fea0003800000 */
[----:B------:R-:W-:Y:S01]  /*2c0b0*/  BPT.TRAP 0x1 ;  /* 0x000000040000795c */ /* 0x000fe20000300000 */
.L_x_7403:
[----:B-1----:R-:W2:Y:S02]  /*2c0c0*/  LDL R2, [R1+0x20] ;  /* 0x0000200001027983 */ /* 0x002ea40000100800 */
[----:B--2---:R-:W-:-:S04]  /*2c0d0*/  SHF.L.U32 R2, R2, 0x1f, RZ ;  /* 0x0000001f02027819 */ /* 0x004fc800000006ff */
[----:B------:R-:W1:Y:S02]  /*2c0e0*/  SYNCS.PHASECHK.TRANS64.TRYWAIT P1, [R0+URZ+0x28860], R2 ;  /* 0x02886002000075a7 */ /* 0x000e64000802017f */
[----:B-1----:R-:W-:Y:S05]  /*2c0f0*/  @!P1 BRA `(.L_x_7404) ;  /* 0x0000004c00609947 */ /* 0x002fea0003800000 */
.L_x_7554:
[----:B------:R-:W2:Y:S04]  /*2c100*/  LDL R4, [R1+0x18] ;  /* 0x0000180001047983 */ /* 0x000ea80000100800 */
[----:B------:R-:W3:Y:S04]  /*2c110*/  LDL R12, [R1+0x10] ;  /* 0x00001000010c7983 */ /* 0x000ee80000100800 */
[----:B------:R-:W4:Y:S04]  /*2c120*/  LDL R3, [R1+0x38] ;  /* 0x0000380001037983 */ /* 0x000f280000100800 */
[----:B------:R-:W4:Y:S04]  /*2c130*/  LDL R13, [R1+0xc] ;  /* 0x00000c00010d7983 */ /* 0x000f280000100800 */
[----:B------:R0:W-:Y:S04]  /*2c140*/  STL [R1+0x64], R16 ;  /* 0x0000641001007387 */ /* 0x0001e80000100800 */
[----:B0-----:R-:W4:Y:S04]  /*2c150*/  LDL.LU R16, [R1+0x8] ;  /* 0x0000080001107983 */ /* 0x001f280000300800 */
[----:B------:R1:W-:Y:S04]  /*2c160*/  STL [R1+0x60], R0 ;  /* 0x0000600001007387 */ /* 0x0003e80000100800 */
[----:B-1----:R-:W4:Y:S01]  /*2c170*/  LDL R0, [R1+0x4] ;  /* 0x0000040001007983 */ /* 0x002f220000100800 */
[----:B------:R-:W-:Y:S05]  /*2c180*/  WARPSYNC.ALL ;  /* 0x0000000000007948 */ /* 0x000fea0003800000 */
[----:B------:R-:W0:Y:S01]  /*2c190*/  S2R R14, SR_TID.X ;  /* 0x00000000000e7919 */ /* 0x000e220000002100 */
[----:B------:R-:W-:Y:S01]  /*2c1a0*/  IMAD.MOV.U32 R17, RZ, RZ, 0x20 ;  /* 0x00000020ff117424 */ /* 0x000fe200078e00ff */
[----:B0-----:R-:W-:-:S04]  /*2c1b0*/  LOP3.LUT P1, RZ, R14, 0x4, RZ, 0xc0, !PT ;  /* 0x000000040eff7812 */ /* 0x001fc8000782c0ff */
[----:B------:R-:W-:Y:S01]  /*2c1c0*/  SEL R17, R17, 0xffffffe0, !P1 ;  /* 0xffffffe011117807 */ /* 0x000fe20004800000 */
[----:B--2---:R-:W-:-:S05]  /*2c1d0*/  IMAD R18, R4, 0x6000, RZ ;  /* 0x0000600004127824 */ /* 0x004fca00078e02ff */
[----:B---3--:R-:W-:-:S05]  /*2c1e0*/  LOP3.LUT R2, R18, R12, RZ, 0xfc, !PT ;  /* 0x0000000c12027212 */ /* 0x008fca00078efcff */
[----:B----4-:R-:W-:-:S05]  /*2c1f0*/  IMAD.IADD R2, R0, 0x1, R2 ;  /* 0x0000000100027824 */ /* 0x010fca00078e0202 */
[----:B------:R0:W1:Y:S02]  /*2c200*/  LDSM.16.MT88.4 R4, [R2+0xc400] ;  /* 0x00c400000204783b */ /* 0x0000640000004200 */
[----:B0-----:R-:W-:Y:S02]  /*2c210*/  IADD3 R2, R0, R3, R18 ;  /* 0x0000000300027210 */ /* 0x001fe40007ffe012 */
[----:B------:R-:W-:Y:S02]  /*2c220*/  LOP3.LUT R3, R18, R13, RZ, 0xfc, !PT ;  /* 0x0000000d12037212 */ /* 0x000fe400078efcff */
[C-C-:B-1----:R-:W-:Y:S02]  /*2c230*/  PRMT R8, R4.reuse, 0x6420, R5.reuse ;  /* 0x0000642004087816 */ /* 0x142fe40000000005 */
[----:B------:R-:W-:Y:S02]  /*2c240*/  PRMT R9, R4, 0x7531, R5 ;  /* 0x0000753104097816 */ /* 0x000fe40000000005 */
        /* <DEDUP_REMOVED lines=17> */
[----:B------:R-:W-:Y:S02]  /*2c360*/  IMAD.MOV.U32 R10, RZ, RZ, R13 ;  /* 0x000000ffff0a7224 */ /* 0x000fe400078e000d */
[----:B------:R-:W-:-:S05]  /*2c370*/  IMAD.IADD R3, R17, 0x1, R18 ;  /* 0x0000000111037824 */ /* 0x000fca00078e0212 */
[--C-:B------:R-:W-:Y:S02]  /*2c380*/  IADD3 R17, R16, R3, R10.reuse ;  /* 0x0000000310117210 */ /* 0x100fe40007ffe00a */
[C-C-:B0-----:R-:W-:Y:S02]  /*2c390*/  PRMT R12, R4.reuse, 0x6420, R5.reuse ;  /* 0x00006420040c7816 */ /* 0x141fe40000000005 */
        /* <DEDUP_REMOVED lines=75> */
[----:B------:R-:W-:Y:S02]  /*2c850*/  LOP3.LUT R4, R18, R14, RZ, 0xfc, !PT ;  /* 0x0000000e12047212 */ /* 0x000fe400078efcff */
[----:B------:R-:W-:-:S02]  /*2c860*/  PRMT R10, R6, 0x6420, R7 ;  /* 0x00006420060a7816 */ /* 0x000fc40000000007 */
[----:B------:R-:W-:Y:S01]  /*2c870*/  PRMT R11, R6, 0x7531, R7 ;  /* 0x00007531060b7816 */ /* 0x000fe20000000007 */
[----:B------:R-:W-:Y:S01]  /*2c880*/  IMAD.IADD R4, R16, 0x1, R4 ;  /* 0x0000000110047824 */ /* 0x000fe200078e0204 */
[----:B------:R-:W-:Y:S01]  /*2c890*/  LOP3.LUT R18, R18, R15, RZ, 0xfc, !PT ;  /* 0x0000000f12127212 */ /* 0x000fe200078efcff */
[----:B------:R0:W5:Y:S04]  /*2c8a0*/  LDL.LU R16, [R1+0x64] ;  /* 0x0000640001107983 */ /* 0x0001680000300800 */
[----:B------:R1:W-:Y:S04]  /*2c8b0*/  STSM.16.M88.4 [R4], R8 ;  /* 0x0000000804007844 */ /* 0x0003e80000000200 */
[----:B------:R-:W-:Y:S01]  /*2c8c0*/  LDSM.16.MT88.4 R4, [R2+0x11400] ;  /* 0x011400000204783b */ /* 0x000fe20000004200 */
[----:B-1----:R-:W-:-:S03]  /*2c8d0*/  IMAD.IADD R8, R0, 0x1, R18 ;  /* 0x0000000100087824 */ /* 0x002fc600078e0212 */
[----:B------:R0:W5:Y:S04]  /*2c8e0*/  LDL.LU R0, [R1+0x60] ;  /* 0x0000600001007983 */ /* 0x0001680000300800 */
[----:B------:R-:W1:Y:S02]  /*2c8f0*/  LDSM.16.MT88.4 R8, [R8+0xc400] ;  /* 0x00c400000808783b */ /* 0x000e640000004200 */
[C-C-:B-1----:R-:W-:Y:S02]  /*2c900*/  PRMT R12, R8.reuse, 0x6420, R9.reuse ;  /* 0x00006420080c7816 */ /* 0x142fe40000000009 */
[----:B------:R-:W-:Y:S02]  /*2c910*/  PRMT R13, R8, 0x7531, R9 ;  /* 0x00007531080d7816 */ /* 0x000fe40000000009 */
[----:B------:R-:W-:-:S02]  /*2c920*/  PRMT R14, R10, 0x6420, R11 ;  /* 0x000064200a0e7816 */ /* 0x000fc4000000000b */
[----:B------:R-:W-:Y:S02]  /*2c930*/  PRMT R15, R10, 0x7531, R11 ;  /* 0x000075310a0f7816 */ /* 0x000fe4000000000b */
[C-C-:B------:R-:W-:Y:S02]  /*2c940*/  PRMT R8, R4.reuse, 0x6420, R5.reuse ;  /* 0x0000642004087816 */ /* 0x140fe40000000005 */
        /* <DEDUP_REMOVED lines=13> */
.L_x_7405:
[----:B------:R-:W2:Y:S01]  /*2ca20*/  LDL.LU R2, [R1+0x18] ;  /* 0x0000180001027983 */ /* 0x000ea20000300800 */
[----:B-1---5:R1:W-:Y:S03]  /*2ca30*/  SYNCS.ARRIVE.TRANS64.A1T0 RZ, [R0+URZ+0x28850], RZ ;  /* 0x028850ff00ff79a7 */ /* 0x0223e6000810003f */
[----:B0-----:R-:W3:Y:S01]  /*2ca40*/  LDL.LU R3, [R1+0x20] ;  /* 0x0000200001037983 */ /* 0x001ee20000300800 */
[----:B-1----:R-:W-:-:S05]  /*2ca50*/  @!P0 VIADD R0, R0, 0x28880 ;  /* 0x0002888000008836 */ /* 0x002fca0000000000 */
        /* <DEDUP_REMOVED lines=10> */
.L_x_7354:
[----:B0-----:R-:W3:Y:S02]  /*2cb00*/  LDL R0, [R1] ;  /* 0x0000000001007983 */ /* 0x001ee40000100800 */
[----:B---3--:R-:W-:-:S13]  /*2cb10*/  LOP3.LUT P0, RZ, R0, 0x2, RZ, 0xc0, !PT ;  /* 0x0000000200ff7812 */ /* 0x008fda000780c0ff */
[----:B------:R-:W-:Y:S05]  /*2cb20*/  @!P0 BRA `(.L_x_7406) ;  /* 0x0000000000288947 */ /* 0x000fea0003800000 */
[----:B------:R-:W-:Y:S05]  /*2cb30*/  WARPSYNC.ALL ;  /* 0x0000000000007948 */ /* 0x000fea0003800000 */
[----:B------:R-:W0:Y:S08]  /*2cb40*/  S2UR UR5, SR_CgaCtaId ;  /* 0x00000000000579c3 */ /* 0x000e300000008800 */
[----:B------:R-:W-:Y:S06]  /*2cb50*/  BAR.SYNC.DEFER_BLOCKING 0x5, 0x180 ;  /* 0x0146000000007b1d */ /* 0x000fec0000010000 */
[----:B------:R-:W-:-:S02]  /*2cb60*/  UMOV UR4, 0x400 ;  /* 0x0000040000047882 */ /* 0x000fc40000000000 */
[----:B0-----:R-:W-:-:S06]  /*2cb70*/  ULEA UR4, UR5, UR4, 0x18 ;  /* 0x0000000405047291 */ /* 0x001fcc000f8ec03f */
[----:B------:R-:W-:-:S05]  /*2cb80*/  IMAD.U32 R0, RZ, RZ, UR4 ;  /* 0x00000004ff007e24 */ /* 0x000fca000f8e00ff */
[----:B------:R3:W4:Y:S04]  /*2cb90*/  LDS.128 R16, [R0+0x288d0] ;  /* 0x0288d00000107984 */ /* 0x0007280000000c00 */
[----:B------:R3:W-:Y:S01]  /*2cba0*/  STL [R1+0x4], R0 ;  /* 0x0000040001007387 */ /* 0x0007e20000100800 */
[----:B------:R-:W-:Y:S06]  /*2cbb0*/  BAR.ARV 0x4, 0x180 ;  /* 0x0106000000007b1d */ /* 0x000fec0000002000 */
[----:B------:R-:W-:Y:S05]  /*2cbc0*/  BRA `(.L_x_7407) ;  /* 0x0000000800e07947 */ /* 0x000fea0003800000 */
.L_x_7406:
        /* <DEDUP_REMOVED lines=10> */
[----:B------:R0:W3:Y:S01]  /*2cc70*/  @!P1 LDG.E R3, desc[UR38][R2.64] ;  /* 0x0000002602039981 */ /* 0x0000e2000c1e1900 */
[C---:B------:R-:W-:Y:S02]  /*2cc80*/  ISETP.GE.U32.AND P2, PT, R6.reuse, 0x2, PT ;  /* 0x000000020600780c */ /* 0x040fe40003f46070 */
[C---:B------:R-:W-:Y:S01]  /*2cc90*/  ISETP.GE.U32.AND P3, PT, R6.reuse, 0x4, PT ;  /* 0x000000040600780c */ /* 0x040fe20003f66070 */
[----:B------:R-:W-:Y:S01]  /*2cca0*/  SHFL.IDX PT, R0, R16, RZ, 0x1f ;  /* 0x00001fff10007589 */ /* 0x000fe200000e0000 */
[C---:B------:R-:W-:Y:S02]  /*2ccb0*/  ISETP.GE.U32.AND P4, PT, R6.reuse, 0x8, PT ;  /* 0x000000080600780c */ /* 0x040fe40003f86070 */
[C---:B------:R-:W-:Y:S01]  /*2ccc0*/  ISETP.GE.U32.AND P5, PT, R6.reuse, 0x10, PT ;  /* 0x000000100600780c */ /* 0x040fe20003fa6070 */
[----:B------:R-:W-:Y:S01]  /*2ccd0*/  SHFL.IDX PT, R4, R16, 0x1, 0x1f ;  /* 0x00201f0010047f89 */ /* 0x000fe200000e0000 */
[----:B0-----:R-:W-:Y:S02]  /*2cce0*/  IMAD.MOV.U32 R2, RZ, RZ, RZ ;  /* 0x000000ffff027224 */ /* 0x001fe400078e00ff */
[----:B---3--:R-:W-:Y:S01]  /*2ccf0*/  @!P1 IMAD.MOV.U32 R2, RZ, RZ, R3 ;  /* 0x000000ffff029224 */ /* 0x008fe200078e0003 */
[----:B------:R-:W-:-:S04]  /*2cd00*/  ISETP.NE.AND P1, PT, R6, RZ, PT ;  /* 0x000000ff0600720c */ /* 0x000fc80003f25270 */
[----:B------:R-:W0:Y:S02]  /*2cd10*/  SHFL.UP PT, R3, R2, 0x1, RZ ;  /* 0x0420000002037989 */ /* 0x000e2400000e00ff */
[----:B0-----:R-:W-:-:S05]  /*2cd20*/  SEL R3, R3, RZ, P1 ;  /* 0x000000ff03037207 */ /* 0x001fca0000800000 */
[----:B------:R-:W-:-:S05]  /*2cd30*/  IMAD.IADD R3, R2, 0x1, R3 ;  /* 0x0000000102037824 */ /* 0x000fca00078e0203 */
        /* <DEDUP_REMOVED lines=13> */
.L_x_7564:
[----:B------:R-:W-:Y:S01]  /*2ce10*/  ULDC UR4, c[0x0][0xc38] ;  /* 0x00030e0000047ab9 */ /* 0x000fe20000000800 */
[----:B------:R-:W-:Y:S02]  /*2ce20*/  IMAD.MOV.U32 R6, RZ, RZ, R5 ;  /* 0x000000ffff067224 */ /* 0x000fe400078e0005 */
[----:B------:R-:W-:-:S04]  /*2ce30*/  IMAD.U32 R3, RZ, RZ, UR4 ;  /* 0x00000004ff037e24 */ /* 0x000fc8000f8e00ff */
[----:B-1----:R-:W-:-:S04]  /*2ce40*/  IMAD R7, R7, R3, RZ ;  /* 0x0000000307077224 */ /* 0x002fc800078e02ff */
[----:B------:R-:W-:-:S05]  /*2ce50*/  IMAD.IADD R4, R4, 0x1, R7 ;  /* 0x0000000104047824 */ /* 0x000fca00078e0207 */
[----:B------:R-:W-:-:S13]  /*2ce60*/  ISETP.GT.AND P6, PT, R4, R0, PT ;  /* 0x000000000400720c */ /* 0x000fda0003fc4270 */
[----:B------:R-:W-:Y:S05]  /*2ce70*/  @P6 BRA `(.L_x_7409) ;  /* 0x00000000009c6947 */ /* 0x000fea0003800000 */
.L_x_7414:
[----:B------:R-:W1:Y:S01]  /*2ce80*/  LDC R2, c[0x0][0xc3c] ;  /* 0x00030f00ff027b82 */ /* 0x000e620000000800 */
[----:B------:R-:W-:-:S05]  /*2ce90*/  VIADD R19, R19, 0x1f ;  /* 0x0000001f13137836 */ /* 0x000fca0000000000 */
[----:B-1----:R-:W-:-:S13]  /*2cea0*/  ISETP.GE.AND P6, PT, R19, R2, PT ;  /* 0x000000021300720c */ /* 0x002fda0003fc6270 */
[----:B0-----:R-:W-:Y:S05]  /*2ceb0*/  @P6 BRA `(.L_x_7410) ;  /* 0x0000000400d86947 */ /* 0x001fea0003800000 */
        /* <DEDUP_REMOVED lines=10> */
.L_x_7412:
[----:B------:R-:W-:Y:S05]  /*2cf60*/  BSYNC B0 ;  /* 0x0000000000007941 */ /* 0x000fea0003800000 */
.L_x_7411:
        /* <DEDUP_REMOVED lines=18> */
.L_x_7572:
[----:B------:R-:W-:Y:S02]  /*2d090*/  ULDC UR4, c[0x0][0xc38] ;  /* 0x00030e0000047ab9 */ /* 0x000fe40000000800 */
[----:B------:R-:W-:-:S04]  /*2d0a0*/  IMAD.U32 R3, RZ, RZ, UR4 ;  /* 0x00000004ff037e24 */ /* 0x000fc8000f8e00ff */
[----:B-1----:R-:W-:-:S04]  /*2d0b0*/  IMAD R7, R7, R3, RZ ;  /* 0x0000000307077224 */ /* 0x002fc800078e02ff */
[----:B------:R-:W-:-:S05]  /*2d0c0*/  IMAD.IADD R4, R7, 0x1, R4 ;  /* 0x0000000107047824 */ /* 0x000fca00078e0204 */
[----:B------:R-:W-:-:S13]  /*2d0d0*/  ISETP.GT.AND P6, PT, R4, R0, PT ;  /* 0x000000000400720c */ /* 0x000fda0003fc4270 */
[----:B------:R-:W-:Y:S05]  /*2d0e0*/  @!P6 BRA `(.L_x_7414) ;  /* 0xfffffffc0064e947 */ /* 0x000fea000383ffff */
.L_x_7409:
        /* <DEDUP_REMOVED lines=8> */
.L_x_7576:
[----:B------:R-:W-:Y:S01]  /*2d170*/  ISETP.NE.AND P0, PT, R5, RZ, PT ;  /* 0x000000ff0500720c */ /* 0x000fe20003f05270 */
[----:B------:R-:W-:-:S12]  /*2d180*/  IMAD.MOV.U32 R16, RZ, RZ, RZ ;  /* 0x000000ffff107224 */ /* 0x000fd800078e00ff */
[----:B------:R-:W-:Y:S05]  /*2d190*/  @!P0 BRA `(.L_x_7416) ;  /* 0x0000000000148947 */ /* 0x000fea0003800000 */
[----:B------:R-:W-:Y:S01]  /*2d1a0*/  UMOV UR4, 0xffffffff ;  /* 0xffffffff00047882 */ /* 0x000fe20000000000 */
[----:B------:R-:W-:Y:S02]  /*2d1b0*/  VIADD R12, R4, 0xffffffff ;  /* 0xffffffff040c7836 */ /* 0x000fe40000000000 */
[----:B------:R-:W-:Y:S05]  /*2d1c0*/  BRA.DIV UR4, `(.L_x_7417) ;  /* 0x00000046049c7947 */ /* 0x000fea000b800000 */
[----:B------:R2:W3:Y:S02]  /*2d1d0*/  SHFL.IDX PT, R6, R6, R12, 0x1f ;  /* 0x00001f0c06067589 */ /* 0x0004e400000e0000 */
.L_x_7579:
[----:B---3--:R-:W-:-:S07]  /*2d1e0*/  IMAD.MOV.U32 R16, RZ, RZ, R6 ;  /* 0x000000ffff107224 */ /* 0x008fce00078e0006 */
.L_x_7416:
        /* <DEDUP_REMOVED lines=67> */
.L_x_7410:
[----:B------:R-:W-:Y:S01]  /*2d620*/  UMOV UR4, URZ ;  /* 0x0000003f00047c82 */ /* 0x000fe20008000000 */
[----:B------:R-:W-:Y:S01]  /*2d630*/  UMOV UR5, URZ ;  /* 0x0000003f00057c82 */ /* 0x000fe20008000000 */
[----:B------:R-:W-:Y:S01]  /*2d640*/  ULDC UR6, c[0x0][0xc3c] ;  /* 0x00030f0000067ab9 */ /* 0x000fe20000000800 */
[----:B------:R-:W-:Y:S02]  /*2d650*/  IMAD.MOV.U32 R16, RZ, RZ, R0 ;  /* 0x000000ffff107224 */ /* 0x000fe400078e0000 */
[----:B------:R-:W-:Y:S02]  /*2d660*/  IMAD.U32 R17, RZ, RZ, UR4 ;  /* 0x00000004ff117e24 */ /* 0x000fe4000f8e00ff */
[----:B------:R-:W-:Y:S02]  /*2d670*/  IMAD.U32 R18, RZ, RZ, UR5 ;  /* 0x00000005ff127e24 */ /* 0x000fe4000f8e00ff */
[----:B------:R-:W-:-:S07]  /*2d680*/  IMAD.U32 R19, RZ, RZ, UR6 ;  /* 0x00000006ff137e24 */ /* 0x000fce000f8e00ff */
.L_x_7418:
[----:B------:R1:W3:Y:S01]  /*2d690*/  LDL R3, [R1+0x4] ;  /* 0x0000040001037983 */ /* 0x0002e20000100800 */
[----:B------:R-:W4:Y:S01]  /*2d6a0*/  S2R R0, SR_TID.X ;  /* 0x0000000000007919 */ /* 0x000f220000002100 */
[----:B------:R-:W-:Y:S05]  /*2d6b0*/  WARPSYNC.ALL ;  /* 0x0000000000007948 */ /* 0x000fea0003800000 */
[----:B----4-:R-:W-:Y:S01]  /*2d6c0*/  LOP3.LUT R0, R0, 0x1f, RZ, 0xc0, !PT ;  /* 0x0000001f00007812 */ /* 0x010fe200078ec0ff */
[----:B------:R-:W-:Y:S03]  /*2d6d0*/  BAR.SYNC.DEFER_BLOCKING 0x4, 0x180 ;  /* 0x0106000000007b1d */ /* 0x000fe60000010000 */
[----:B------:R-:W-:-:S13]  /*2d6e0*/  ISETP.NE.AND P0, PT, R0, RZ, PT ;  /* 0x000000ff0000720c */ /* 0x000fda0003f05270 */
[----:B------:R-:W3:Y:S01]  /*2d6f0*/  @!P0 S2R R0, SR_CgaCtaId ;  /* 0x0000000000008919 */ /* 0x000ee20000008800 */
[----:B------:R-:W-:-:S04]  /*2d700*/  @!P0 MOV R2, 0x400 ;  /* 0x0000040000028802 */ /* 0x000fc80000000f00 */
[----:B---3--:R-:W-:-:S05]  /*2d710*/  @!P0 LEA R3, R0, R2, 0x18 ;  /* 0x0000000200038211 */ /* 0x008fca00078ec0ff */
[----:B------:R1:W-:Y:S04]  /*2d720*/  @!P0 STS.128 [R3+0x288d0], R16 ;  /* 0x0288d01003008388 */ /* 0x0003e80000000c00 */
[----:B------:R1:W-:Y:S01]  /*2d730*/  @!P0 STL [R1+0x4], R3 ;  /* 0x0000040301008387 */ /* 0x0003e20000100800 */
[----:B------:R-:W-:Y:S06]  /*2d740*/  BAR.ARV 0x5, 0x180 ;  /* 0x0146000000007b1d */ /* 0x000fec0000002000 */
.L_x_7407:
[----:B------:R-:W-:Y:S02]  /*2d750*/  ULDC UR4, c[0x0][0xc3c] ;  /* 0x00030f0000047ab9 */ /* 0x000fe40000000800 */
[----:B----4-:R-:W-:-:S13]  /*2d760*/  ISETP.GE.AND P0, PT, R19, UR4, PT ;  /* 0x0000000413007c0c */ /* 0x010fda000bf06270 */
[----:B------:R-:W-:Y:S05]  /*2d770*/  @!P0 BRA `(.L_x_7419) ;  /* 0xffffff9c00588947 */ /* 0x000fea000383ffff */
[----:B------:R-:W-:Y:S05]  /*2d780*/  BSYNC B7 ;  /* 0x0000000000077941 */ /* 0x000fea0003800000 */
.L_x_7301:
[----:B---3--:R-:W3:Y:S01]  /*2d790*/  LDL.LU R0, [R1+0x5c] ;  /* 0x00005c0001007983 */ /* 0x008ee20000300800 */
[----:B------:R-:W-:Y:S01]  /*2d7a0*/  BSSY B0, `(.L_x_7420) ;  /* 0x000000b000007945 */ /* 0x000fe20003800000 */
[----:B0-2---:R-:W0:Y:S01]  /*2d7b0*/  S2R R5, SR_CgaCtaId ;  /* 0x0000000000057919 */ /* 0x005e220000008800 */
[----:B---3--:R-:W-:-:S05]  /*2d7c0*/  VIADD R0, R0, 0x1 ;  /* 0x0000000100007836 */ /* 0x008fca0000000000 */
        /* <DEDUP_REMOVED lines=8> */
.L_x_7580:
[----:B------:R-:W-:Y:S05]  /*2d850*/  BSYNC B0 ;  /* 0x0000000000007941 */ /* 0x000fea0003800000 */
.L_x_7420:
[----:B------:R-:W-:-:S03]  /*2d860*/  UMOV UR4, 0xffffffff ;  /* 0xffffffff00047882 */ /* 0x000fc60000000000 */
[----:B------:R-:W-:Y:S05]  /*2d870*/  BRA.DIV UR4, `(.L_x_7422) ;  /* 0x00000042042c7947 */ /* 0x000fea000b800000 */
[----:B------:R-:W1:Y:S02]  /*2d880*/  S2R R2, SR_TID.X ;  /* 0x0000000000027919 */ /* 0x000e640000002100 */
[----:B-1----:R-:W-:-:S04]  /*2d890*/  SHF.R.U32.HI R2, RZ, 0x5, R2 ;  /* 0x00000005ff027819 */ /* 0x002fc80000011602 */
[----:B------:R-:W-:-:S05]  /*2d8a0*/  LOP3.LUT R2, R2, 0x3, RZ, 0xc0, !PT ;  /* 0x0000000302027812 */ /* 0x000fca00078ec0ff */
[----:B------:R1:W2:Y:S02]  /*2d8b0*/  SHFL.IDX PT, R14, R2, RZ, 0x1f ;  /* 0x00001fff020e7589 */ /* 0x0002a400000e0000 */
.L_x_7583:
[----:B--2---:R-:W-:-:S13]  /*2d8c0*/  ISETP.NE.AND P0, PT, R14, RZ, PT ;  /* 0x000000ff0e00720c */ /* 0x004fda0003f05270 */
[----:B------:R-:W-:Y:S05]  /*2d8d0*/  @P0 BRA `(.L_x_7063) ;  /* 0x0000000000b00947 */ /* 0x000fea0003800000 */
[----:B------:R-:W-:-:S03]  /*2d8e0*/  UMOV UR4, 0xffffffff ;  /* 0xffffffff00047882 */ /* 0x000fc60000000000 */
[----:B------:R-:W-:Y:S05]  /*2d8f0*/  BRA.DIV UR4, `(.L_x_7423) ;  /* 0x0000004204407947 */ /* 0x000fea000b800000 */
[----:B------:R-:W-:-:S13]  /*2d900*/  ELECT P6, URZ, PT ;  /* 0x00000000003f782f */ /* 0x000fda00038c0000 */
.L_x_7586:
[----:B------:R-:W-:Y:S05]  /*2d910*/  @!P6 BRA `(.L_x_7063) ;  /* 0x0000000000a0e947 */ /* 0x000fea0003800000 */
[----:B------:R-:W-:-:S06]  /*2d920*/  ULOP3.LUT UR4, UR36, 0x2, URZ, 0xfc, !UPT ;  /* 0x0000000224047892 */ /* 0x000fcc000f8efc3f */
[----:B-1----:R-:W-:-:S05]  /*2d930*/  IMAD.U32 R2, RZ, RZ, UR4 ;  /* 0x00000004ff027e24 */ /* 0x002fca000f8e00ff */
[----:B------:R-:W-:-:S13]  /*2d940*/  ISETP.NE.AND P0, PT, R2, 0x3, PT ;  /* 0x000000030200780c */ /* 0x000fda0003f05270 */
[----:B------:R-:W-:Y:S05]  /*2d950*/  @!P0 BRA `(.L_x_7424) ;  /* 0x0000000000048947 */ /* 0x000fea0003800000 */
[----:B------:R-:W-:Y:S01]  /*2d960*/  BPT.TRAP 0x1 ;  /* 0x000000040000795c */ /* 0x000fe20000300000 */
.L_x_7424:
        /* <DEDUP_REMOVED lines=14> */
.L_x_7587:
[----:B------:R-:W1:Y:S02]  /*2da50*/  SYNCS.PHASECHK.TRANS64.TRYWAIT P1, [R7+URZ], R2 ;  /* 0x00000002070075a7 */ /* 0x000e64000802017f */
[----:B-1----:R-:W-:Y:S05]  /*2da60*/  @!P1 BRA `(.L_x_7426) ;  /* 0x0000004000189947 */ /* 0x002fea0003800000 */
.L_x_7588:
[----:B------:R-:W-:Y:S05]  /*2da70*/  @!P0 BRA `(.L_x_7427) ;  /* 0x0000000000048947 */ /* 0x000fea0003800000 */
[----:B------:R-:W-:Y:S01]  /*2da80*/  BPT.TRAP 0x1 ;  /* 0x000000040000795c */ /* 0x000fe20000300000 */
.L_x_7427:
[----:B------:R-:W2:Y:S02]  /*2da90*/  LDL.LU R4, [R1+0x18] ;  /* 0x0000180001047983 */ /* 0x000ea40000300800 */
[----:B--2---:R-:W-:-:S04]  /*2daa0*/  IMAD R4, R4, 0x8, R0 ;  /* 0x0000000804047824 */ /* 0x004fc800078e0200 */
[----:B------:R-:W2:Y:S02]  /*2dab0*/  SYNCS.PHASECHK.TRANS64.TRYWAIT P1, [R4+URZ+0x28860], R5 ;  /* 0x02886005040075a7 */ /* 0x000ea4000802017f */
[----:B--2---:R-:W-:Y:S05]  /*2dac0*/  @!P1 BRA `(.L_x_7428) ;  /* 0x0000004000149947 */ /* 0x004fea0003800000 */
.L_x_7589:
[----:B------:R-:W-:Y:S05]  /*2dad0*/  @!P0 BRA `(.L_x_7429) ;  /* 0x0000000000048947 */ /* 0x000fea0003800000 */
[----:B------:R-:W-:Y:S01]  /*2dae0*/  BPT.TRAP 0x1 ;  /* 0x000000040000795c */ /* 0x000fe20000300000 */
.L_x_7429:
[----:B------:R-:W-:-:S04]  /*2daf0*/  IMAD R3, R3, 0x8, R0 ;  /* 0x0000000803037824 */ /* 0x000fc800078e0200 */
[----:B------:R-:W3:Y:S02]  /*2db00*/  SYNCS.PHASECHK.TRANS64.TRYWAIT P1, [R3+URZ+0x28860], R2 ;  /* 0x02886002030075a7 */ /* 0x000ee4000802017f */
[----:B---3--:R-:W-:Y:S05]  /*2db10*/  @!P1 BRA `(.L_x_7430) ;  /* 0x0000004000149947 */ /* 0x008fea0003800000 */
.L_x_7590:
[----:B------:R-:W-:Y:S05]  /*2db20*/  @!P0 BRA `(.L_x_7431) ;  /* 0x0000000000048947 */ /* 0x000fea0003800000 */
[----:B------:R-:W-:Y:S01]  /*2db30*/  BPT.TRAP 0x1 ;  /* 0x000000040000795c */ /* 0x000fe20000300000 */
.L_x_7431:
[----:B------:R-:W4:Y:S02]  /*2db40*/  SYNCS.PHASECHK.TRANS64.TRYWAIT P0, [R4+URZ+0x28880], R5 ;  /* 0x02888005040075a7 */ /* 0x000f24000800017f */
[----:B----4-:R-:W-:Y:S05]  /*2db50*/  @!P0 BRA `(.L_x_7432) ;  /* 0x0000004000188947 */ /* 0x010fea0003800000 */
.L_x_7433:
[----:B------:R0:W0:Y:S02]  /*2db60*/  SYNCS.PHASECHK.TRANS64.TRYWAIT P0, [R3+URZ+0x28880], R2 ;  /* 0x02888002030075a7 */ /* 0x000024000800017f */
[----:B0-----:R-:W-:Y:S05]  /*2db70*/  @!P0 NANOSLEEP.SYNCS 0x989680 ;  /* 0x009896800000895d */ /* 0x001fea0003900000 */
[----:B------:R-:W0:Y:S02]  /*2db80*/  @!P0 SYNCS.PHASECHK.TRANS64 P0, [R3+URZ+0x28880], R2 ;  /* 0x02888002030085a7 */ /* 0x000e24000800007f */
[----:B0-----:R-:W-:Y:S05]  /*2db90*/  @!P0 BRA `(.L_x_7433) ;  /* 0xfffffffc00f08947 */ /* 0x001fea000383ffff */
.L_x_7063:
[----:B------:R-:W-:Y:S05]  /*2dba0*/  BSYNC B8 ;  /* 0x0000000000087941 */ /* 0x000fea0003800000 */
.L_x_7060:
[----:B------:R-:W-:Y:S05]  /*2dbb0*/  EXIT ;  /* 0x000000000000794d */ /* 0x000fea0003800000 */
.L_x_7091:
[----:B-1----:R1:W2:Y:S02]  /*2dbc0*/  SYNCS.PHASECHK.TRANS64.TRYWAIT P6, [R116+URZ+0x28890], R128 ;  /* 0x02889080740075a7 */ /* 0x0022a400080c017f */
[----:B--2---:R-:W-:Y:S05]  /*2dbd0*/  @!P6 NANOSLEEP.SYNCS 0x989680 ;  /* 0x009896800000e95d */ /* 0x004fea0003900000 */
[----:B------:R-:W2:Y:S02]  /*2dbe0*/  @!P6 SYNCS.PHASECHK.TRANS64 P6, [R116+URZ+0x28890], R128 ;  /* 0x028890807400e5a7 */ /* 0x000ea400080c007f */
[----:B--2---:R-:W-:Y:S05]  /*2dbf0*/  @!P6 BRA `(.L_x_7091) ;  /* 0xfffffffc00f0e947 */ /* 0x004fea000383ffff */
[----:B------:R-:W-:Y:S05]  /*2dc00*/  BRA `(.L_x_7434) ;  /* 0xfffffd5000947947 */ /* 0x000fea000383ffff */
.L_x_7117:
[----:B0-----:R0:W1:Y:S02]  /*2dc10*/  SYNCS.PHASECHK.TRANS64.TRYWAIT P3, [R116+URZ+0x28890], R128 ;  /* 0x02889080740075a7 */ /* 0x001064000806017f */
[----:B-1----:R-:W-:Y:S05]  /*2dc20*/  @!P3 NANOSLEEP.SYNCS 0x989680 ;  /* 0x009896800000b95d */ /* 0x002fea0003900000 */
[----:B------:R-:W1:Y:S02]  /*2dc30*/  @!P3 SYNCS.PHASECHK.TRANS64 P3, [R116+URZ+0x28890], R128 ;  /* 0x028890807400b5a7 */ /* 0x000e64000806007f */
[----:B-1----:R-:W-:Y:S05]  /*2dc40*/  @!P3 BRA `(.L_x_7117) ;  /* 0xfffffffc00f0b947 */ /* 0x002fea000383ffff */
[----:B------:R-:W-:Y:S05]  /*2dc50*/  BRA `(.L_x_7435) ;  /* 0xfffffd8400487947 */ /* 0x000fea000383ffff */
.L_x_7130:
[----:B0-----:R0:W1:Y:S02]  /*2dc60*/  SYNCS.PHASECHK.TRANS64.TRYWAIT P2, [R116+URZ+0x28890], R128 ;  /* 0x02889080740075a7 */ /* 0x001064000804017f */
[----:B-1----:R-:W-:Y:S05]  /*2dc70*/  @!P2 NANOSLEEP.SYNCS 0x989680 ;  /* 0x009896800000a95d */ /* 0x002fea0003900000 */
[----:B------:R-:W1:Y:S02]  /*2dc80*/  @!P2 SYNCS.PHASECHK.TRANS64 P2, [R116+URZ+0x28890], R128 ;  /* 0x028890807400a5a7 */ /* 0x000e64000804007f */
[----:B-1----:R-:W-:Y:S05]  /*2dc90*/  @!P2 BRA `(.L_x_7130) ;  /* 0xfffffffc00f0a947 */ /* 0x002fea000383ffff */
[----:B------:R-:W-:Y:S05]  /*2dca0*/  BRA `(.L_x_7436) ;  /* 0xfffffdb400787947 */ /* 0x000fea000383ffff */
.L_x_7138:
[----:B-1----:R1:W2:Y:S02]  /*2dcb0*/  SYNCS.PHASECHK.TRANS64.TRYWAIT P3, [R116+URZ+0x288b0], R128 ;  /* 0x0288b080740075a7 */ /* 0x0022a4000806017f */
[----:B--2---:R-:W-:Y:S05]  /*2dcc0*/  @!P3 NANOSLEEP.SYNCS 0x989680 ;  /* 0x009896800000b95d */ /* 0x004fea0003900000 */
[----:B------:R-:W2:Y:S02]  /*2dcd0*/  @!P3 SYNCS.PHASECHK.TRANS64 P3, [R116+URZ+0x288b0], R128 ;  /* 0x0288b0807400b5a7 */ /* 0x000ea4000806007f */
[----:B--2---:R-:W-:Y:S05]  /*2dce0*/  @!P3 BRA `(.L_x_7138) ;  /* 0xfffffffc00f0b947 */ /* 0x004fea000383ffff */
[----:B------:R-:W-:Y:S05]  /*2dcf0*/  BRA `(.L_x_7437) ;  /* 0xfffffdb800d87947 */ /* 0x000fea000383ffff */
.L_x_7156:
        /* <DEDUP_REMOVED lines=13> */
.L_x_7439:
[----:B------:R-:W-:Y:S05]  /*2ddd0*/  BSYNC B0 ;  /* 0x0000000000007941 */ /* 0x000fea0003800000 */
.L_x_7438:
[----:B------:R-:W-:Y:S01]  /*2dde0*/  IMAD.MOV.U32 R218, RZ, RZ, R14 ;  /* 0x000000ffffda7224 */ /* 0x000fe200078e000e */
[----:B------:R-:W-:Y:S06]  /*2ddf0*/  BRA `(.L_x_7440) ;  /* 0xfffffdc400f07947 */ /* 0x000fec000383ffff */
.L_x_7168:
        /* <DEDUP_REMOVED lines=8> */
.L_x_7442:
[----:B------:R-:W-:Y:S05]  /*2de80*/  BSYNC B1 ;  /* 0x0000000000017941 */ /* 0x000fea0003800000 */
.L_x_7441:
        /* <DEDUP_REMOVED lines=8> */
.L_x_7443:
[----:B------:R-:W-:Y:S02]  /*2df10*/  IMAD.MOV.U32 R13, RZ, RZ, R8 ;  /* 0x000000ffff0d7224 */ /* 0x000fe400078e0008 */
[----:B------:R-:W-:-:S07]  /*2df20*/  IMAD.MOV.U32 R3, RZ, RZ, R14 ;  /* 0x000000ffff037224 */ /* 0x000fce00078e000e */
[----:B------:R-:W-:Y:S05]  /*2df30*/  WARPSYNC.COLLECTIVE R15, `(.L_x_7444) ;  /* 0x000000000f087348 */ /* 0x000fea0003c00000 */
[----:B------:R0:W1:Y:S02]  /*2df40*/  SHFL.IDX P6, R14, R13, R12, R11 ;  /* 0x0000000c0d0e7389 */ /* 0x00006400000c000b */
[----:B01----:R-:W-:Y:S01]  /*2df50*/  ENDCOLLECTIVE ;  /* 0x000000000000791b */ /* 0x003fe20003800000 */
.L_x_7444:
[----:B------:R-:W-:Y:S02]  /*2df60*/  IMAD.MOV.U32 R13, RZ, RZ, R7 ;  /* 0x000000ffff0d7224 */ /* 0x000fe400078e0007 */
[----:B------:R-:W-:-:S07]  /*2df70*/  IMAD.MOV.U32 R4, RZ, RZ, R14 ;  /* 0x000000ffff047224 */ /* 0x000fce00078e000e */
[----:B------:R-:W-:Y:S05]  /*2df80*/  WARPSYNC.COLLECTIVE R15, `(.L_x_7445) ;  /* 0x000000000f087348 */ /* 0x000fea0003c00000 */
[----:B------:R0:W1:Y:S02]  /*2df90*/  SHFL.IDX P6, R14, R13, R12, R11 ;  /* 0x0000000c0d0e7389 */ /* 0x00006400000c000b */
[----:B01----:R-:W-:Y:S01]  /*2dfa0*/  ENDCOLLECTIVE ;  /* 0x000000000000791b */ /* 0x003fe20003800000 */
.L_x_7445:
[----:B------:R-:W-:Y:S05]  /*2dfb0*/  BRA `(.L_x_7446) ;  /* 0xfffffdd000087947 */ /* 0x000fea000383ffff */
.L_x_7171:
        /* <DEDUP_REMOVED lines=8> */
.L_x_7448:
[----:B------:R-:W-:Y:S05]  /*2e040*/  BSYNC B1 ;  /* 0x0000000000017941 */ /* 0x000fea0003800000 */
.L_x_7447:
        /* <DEDUP_REMOVED lines=8> */
.L_x_7449:
[----:B------:R-:W-:Y:S02]  /*2e0d0*/  IMAD.MOV.U32 R13, RZ, RZ, R8 ;  /* 0x000000ffff0d7224 */ /* 0x000fe400078e0008 */
[----:B------:R-:W-:-:S07]  /*2e0e0*/  IMAD.MOV.U32 R3, RZ, RZ, R14 ;  /* 0x000000ffff037224 */ /* 0x000fce00078e000e */
[----:B------:R-:W-:Y:S05]  /*2e0f0*/  WARPSYNC.COLLECTIVE R15, `(.L_x_7450) ;  /* 0x000000000f087348 */ /* 0x000fea0003c00000 */
[----:B------:R0:W1:Y:S02]  /*2e100*/  SHFL.IDX P6, R14, R13, R12, R11 ;  /* 0x0000000c0d0e7389 */ /* 0x00006400000c000b */
[----:B01----:R-:W-:Y:S01]  /*2e110*/  ENDCOLLECTIVE ;  /* 0x000000000000791b */ /* 0x003fe20003800000 */
.L_x_7450:
[----:B------:R-:W-:Y:S02]  /*2e120*/  IMAD.MOV.U32 R13, RZ, RZ, R7 ;  /* 0x000000ffff0d7224 */ /* 0x000fe400078e0007 */
[----:B------:R-:W-:-:S07]  /*2e130*/  IMAD.MOV.U32 R4, RZ, RZ, R14 ;  /* 0x000000ffff047224 */ /* 0x000fce00078e000e */
[----:B------:R-:W-:Y:S05]  /*2e140*/  WARPSYNC.COLLECTIVE R15, `(.L_x_7451) ;  /* 0x000000000f087348 */ /* 0x000fea0003c00000 */
[----:B------:R0:W1:Y:S02]  /*2e150*/  SHFL.IDX P6, R14, R13, R12, R11 ;  /* 0x0000000c0d0e7389 */ /* 0x00006400000c000b */
[----:B01----:R-:W-:Y:S01]  /*2e160*/  ENDCOLLECTIVE ;  /* 0x000000000000791b */ /* 0x003fe20003800000 */
.L_x_7451:
[----:B------:R-:W-:Y:S05]  /*2e170*/  BRA `(.L_x_7452) ;  /* 0xfffffdd000287947 */ /* 0x000fea000383ffff */
.L_x_7175:
[----:B0-----:R0:W1:Y:S02]  /*2e180*/  SYNCS.PHASECHK.TRANS64.TRYWAIT P0, [R17+URZ+0x28800], R6 ;  /* 0x02880006110075a7 */ /* 0x001064000800017f */
[----:B-1----:R-:W-:Y:S05]  /*2e190*/  @!P0 NANOSLEEP.SYNCS 0x989680 ;  /* 0x009896800000895d */ /* 0x002fea0003900000 */
[----:B------:R-:W1:Y:S02]  /*2e1a0*/  @!P0 SYNCS.PHASECHK.TRANS64 P0, [R17+URZ+0x28800], R6 ;  /* 0x02880006110085a7 */ /* 0x000e64000800007f */
[----:B-1----:R-:W-:Y:S05]  /*2e1b0*/  @!P0 BRA `(.L_x_7175) ;  /* 0xfffffffc00f08947 */ /* 0x002fea000383ffff */
[----:B------:R-:W-:Y:S05]  /*2e1c0*/  BRA `(.L_x_7453) ;  /* 0xfffffdd000d07947 */ /* 0x000fea000383ffff */
.L_x_7183:
[----:B------:R-:W0:Y:S01]  /*2e1d0*/  LDC R37, c[0x0][0x3f4] ;  /* 0x0000fd00ff257b82 */ /* 0x000e220000000800 */
        /* <DEDUP_REMOVED lines=8> */
.L_x_7455:
[----:B------:R-:W-:Y:S05]  /*2e260*/  BSYNC B1 ;  /* 0x0000000000017941 */ /* 0x000fea0003800000 */
.L_x_7454:
[----:B------:R-:W-:Y:S01]  /*2e270*/  IMAD.MOV.U32 R13, RZ, RZ, R29 ;  /* 0x000000ffff0d7224 */ /* 0x000fe200078e001d */
[----:B------:R-:W-:Y:S01]  /*2e280*/  ISETP.GE.AND P0, PT, R18, R37, PT ;  /* 0x000000251200720c */ /* 0x000fe20003f06270 */
[----:B------:R-:W-:Y:S02]  /*2e290*/  IMAD.MOV.U32 R12, RZ, RZ, RZ ;  /* 0x000000ffff0c7224 */ /* 0x000fe400078e00ff */
[----:B------:R-:W-:Y:S02]  /*2e2a0*/  IMAD.MOV.U32 R11, RZ, RZ, 0x1c1f ;  /* 0x00001c1fff0b7424 */ /* 0x000fe400078e00ff */
[----:B------:R-:W-:Y:S02]  /*2e2b0*/  IMAD.MOV.U32 R15, RZ, RZ, -0x1 ;  /* 0xffffffffff0f7424 */ /* 0x000fe400078e00ff */
[----:B------:R-:W-:Y:S02]  /*2e2c0*/  IMAD.MOV.U32 R3, RZ, RZ, R14 ;  /* 0x000000ffff037224 */ /* 0x000fe400078e000e */
[----:B------:R-:W-:-:S07]  /*2e2d0*/  IMAD R30, R214, R9, RZ ;  /* 0x00000009d61e7224 */ /* 0x000fce00078e02ff */
[----:B------:R-:W-:Y:S05]  /*2e2e0*/  WARPSYNC.COLLECTIVE R15, `(.L_x_7456) ;  /* 0x000000000f087348 */ /* 0x000fea0003c00000 */
[----:B------:R0:W1:Y:S02]  /*2e2f0*/  SHFL.IDX P6, R14, R13, R12, R11 ;  /* 0x0000000c0d0e7389 */ /* 0x00006400000c000b */
[----:B01----:R-:W-:Y:S01]  /*2e300*/  ENDCOLLECTIVE ;  /* 0x000000000000791b */ /* 0x003fe20003800000 */
.L_x_7456:
[----:B------:R-:W-:Y:S01]  /*2e310*/  ISETP.GE.OR P1, PT, R39, R30, P0 ;  /* 0x0000001e2700720c */ /* 0x000fe20000726670 */
[----:B------:R-:W-:Y:S02]  /*2e320*/  IMAD.MOV.U32 R13, RZ, RZ, R31 ;  /* 0x000000ffff0d7224 */ /* 0x000fe400078e001f */
[----:B------:R-:W-:-:S10]  /*2e330*/  IMAD.MOV.U32 R5, RZ, RZ, R14 ;  /* 0x000000ffff057224 */ /* 0x000fd400078e000e */
[----:B------:R-:W-:Y:S05]  /*2e340*/  WARPSYNC.COLLECTIVE R15, `(.L_x_7457) ;  /* 0x000000000f087348 */ /* 0x000fea0003c00000 */
[----:B------:R0:W1:Y:S02]  /*2e350*/  SHFL.IDX P6, R14, R13, R12, R11 ;  /* 0x0000000c0d0e7389 */ /* 0x00006400000c000b */
[----:B01----:R-:W-:Y:S01]  /*2e360*/  ENDCOLLECTIVE ;  /* 0x000000000000791b */ /* 0x003fe20003800000 */
.L_x_7457:
        /* <DEDUP_REMOVED lines=8> */
.L_x_7458:
        /* <DEDUP_REMOVED lines=15> */
.L_x_7459:
[----:B------:R-:W-:Y:S02]  /*2e4e0*/  IMAD.MOV.U32 R13, RZ, RZ, R29 ;  /* 0x000000ffff0d7224 */ /* 0x000fe400078e001d */
[----:B------:R-:W-:-:S07]  /*2e4f0*/  IMAD.MOV.U32 R3, RZ, RZ, R14 ;  /* 0x000000ffff037224 */ /* 0x000fce00078e000e */
[----:B------:R-:W-:Y:S05]  /*2e500*/  WARPSYNC.COLLECTIVE R15, `(.L_x_7460) ;  /* 0x000000000f087348 */ /* 0x000fea0003c00000 */
[----:B------:R0:W1:Y:S02]  /*2e510*/  SHFL.IDX P6, R14, R13, R12, R11 ;  /* 0x0000000c0d0e7389 */ /* 0x00006400000c000b */
[----:B01----:R-:W-:Y:S01]  /*2e520*/  ENDCOLLECTIVE ;  /* 0x000000000000791b */ /* 0x003fe20003800000 */
.L_x_7460:
[----:B------:R-:W-:Y:S02]  /*2e530*/  IMAD.MOV.U32 R13, RZ, RZ, R31 ;  /* 0x000000ffff0d7224 */ /* 0x000fe400078e001f */
[----:B------:R-:W-:-:S07]  /*2e540*/  IMAD.MOV.U32 R29, RZ, RZ, R14 ;  /* 0x000000ffff1d7224 */ /* 0x000fce00078e000e */
[----:B------:R-:W-:Y:S05]  /*2e550*/  WARPSYNC.COLLECTIVE R15, `(.L_x_7461) ;  /* 0x000000000f087348 */ /* 0x000fea0003c00000 */
[----:B------:R0:W1:Y:S02]  /*2e560*/  SHFL.IDX P6, R14, R13, R12, R11 ;  /* 0x0000000c0d0e7389 */ /* 0x00006400000c000b */
[----:B01----:R-:W-:Y:S01]  /*2e570*/  ENDCOLLECTIVE ;  /* 0x000000000000791b */ /* 0x003fe20003800000 */
.L_x_7461:
[----:B------:R-:W-:Y:S02]  /*2e580*/  IMAD.MOV.U32 R13, RZ, RZ, R28 ;  /* 0x000000ffff0d7224 */ /* 0x000fe400078e001c */
[----:B------:R-:W-:-:S07]  /*2e590*/  IMAD.MOV.U32 R31, RZ, RZ, R14 ;  /* 0x000000ffff1f7224 */ /* 0x000fce00078e000e */
[----:B------:R-:W-:Y:S05]  /*2e5a0*/  WARPSYNC.COLLECTIVE R15, `(.L_x_7462) ;  /* 0x000000000f087348 */ /* 0x000fea0003c00000 */
[----:B------:R0:W1:Y:S02]  /*2e5b0*/  SHFL.IDX P6, R14, R13, R12, R11 ;  /* 0x0000000c0d0e7389 */ /* 0x00006400000c000b */
[----:B01----:R-:W-:Y:S01]  /*2e5c0*/  ENDCOLLECTIVE ;  /* 0x000000000000791b */ /* 0x003fe20003800000 */
.L_x_7462:
[----:B------:R-:W-:Y:S02]  /*2e5d0*/  @!P1 IMAD.MOV.U32 R26, RZ, RZ, R4 ;  /* 0x000000ffff1a9224 */ /* 0x000fe400078e0004 */
[----:B------:R-:W-:Y:S01]  /*2e5e0*/  @!P1 IMAD.MOV.U32 R27, RZ, RZ, R5 ;  /* 0x000000ffff1b9224 */ /* 0x000fe200078e0005 */
[----:B------:R-:W-:Y:S01]  /*2e5f0*/  CS2R R4, SRZ ;  /* 0x0000000000047805 */ /* 0x000fe2000001ff00 */
[----:B------:R-:W-:Y:S02]  /*2e600*/  @!P1 IMAD.MOV.U32 R24, RZ, RZ, R6 ;  /* 0x000000ffff189224 */ /* 0x000fe400078e0006 */
[----:B------:R-:W-:Y:S02]  /*2e610*/  @!P1 IMAD.MOV.U32 R25, RZ, RZ, R7 ;  /* 0x000000ffff199224 */ /* 0x000fe400078e0007 */
[----:B------:R-:W-:Y:S02]  /*2e620*/  @!P1 IMAD.MOV.U32 R20, RZ, RZ, R32 ;  /* 0x000000ffff149224 */ /* 0x000fe400078e0020 */
[----:B------:R-:W-:-:S02]  /*2e630*/  @!P1 IMAD.MOV.U32 R21, RZ, RZ, R33 ;  /* 0x000000ffff159224 */ /* 0x000fc400078e0021 */
[----:B------:R-:W-:Y:S02]  /*2e640*/  @!P1 IMAD.MOV.U32 R8, RZ, RZ, R34 ;  /* 0x000000ffff089224 */ /* 0x000fe400078e0022 */
[----:B------:R-:W-:Y:S01]  /*2e650*/  @!P1 IMAD.MOV.U32 R9, RZ, RZ, R35 ;  /* 0x000000ffff099224 */ /* 0x000fe200078e0023 */
[----:B------:R-:W-:Y:S06]  /*2e660*/  BRA `(.L_x_7463) ;  /* 0xfffffdf000947947 */ /* 0x000fec000383ffff */
.L_x_7187:
[----:B0-----:R0:W1:Y:S02]  /*2e670*/  SYNCS.PHASECHK.TRANS64.TRYWAIT P1, [R17+URZ+0x28800], R0 ;  /* 0x02880000110075a7 */ /* 0x001064000802017f */
[----:B-1----:R-:W-:Y:S05]  /*2e680*/  @!P1 NANOSLEEP.SYNCS 0x989680 ;  /* 0x009896800000995d */ /* 0x002fea0003900000 */
[----:B------:R-:W1:Y:S02]  /*2e690*/  @!P1 SYNCS.PHASECHK.TRANS64 P1, [R17+URZ+0x28800], R0 ;  /* 0x02880000110095a7 */ /* 0x000e64000802007f */
[----:B-1----:R-:W-:Y:S05]  /*2e6a0*/  @!P1 BRA `(.L_x_7187) ;  /* 0xfffffffc00f09947 */ /* 0x002fea000383ffff */
[----:B------:R-:W-:Y:S05]  /*2e6b0*/  BRA `(.L_x_7464) ;  /* 0xfffffdf000f87947 */ /* 0x000fea000383ffff */
.L_x_7193:
[----:B-1----:R1:W2:Y:S02]  /*2e6c0*/  SYNCS.PHASECHK.TRANS64.TRYWAIT P1, [R20+URZ+0x28830], R3 ;  /* 0x02883003140075a7 */ /* 0x0022a4000802017f */
[----:B--2---:R-:W-:Y:S05]  /*2e6d0*/  @!P1 NANOSLEEP.SYNCS 0x989680 ;  /* 0x009896800000995d */ /* 0x004fea0003900000 */
[----:B------:R-:W2:Y:S02]  /*2e6e0*/  @!P1 SYNCS.PHASECHK.TRANS64 P1, [R20+URZ+0x28830], R3 ;  /* 0x02883003140095a7 */ /* 0x000ea4000802007f */
[----:B--2---:R-:W-:Y:S05]  /*2e6f0*/  @!P1 BRA `(.L_x_7193) ;  /* 0xfffffffc00f09947 */ /* 0x004fea000383ffff */
[----:B------:R-:W-:Y:S05]  /*2e700*/  BRA `(.L_x_7192) ;  /* 0xfffffe1400207947 */ /* 0x000fea000383ffff */
.L_x_7211:
[----:B-1----:R1:W2:Y:S02]  /*2e710*/  SYNCS.PHASECHK.TRANS64.TRYWAIT P2, [R15+URZ+0x28830], R14 ;  /* 0x0288300e0f0075a7 */ /* 0x0022a4000804017f */
[----:B--2---:R-:W-:Y:S05]  /*2e720*/  @!P2 NANOSLEEP.SYNCS 0x989680 ;  /* 0x009896800000a95d */ /* 0x004fea0003900000 */
[----:B------:R-:W2:Y:S02]  /*2e730*/  @!P2 SYNCS.PHASECHK.TRANS64 P2, [R15+URZ+0x28830], R14 ;  /* 0x0288300e0f00a5a7 */ /* 0x000ea4000804007f */
[----:B--2---:R-:W-:Y:S05]  /*2e740*/  @!P2 BRA `(.L_x_7211) ;  /* 0xfffffffc00f0a947 */ /* 0x004fea000383ffff */
[----:B------:R-:W-:Y:S05]  /*2e750*/  BRA `(.L_x_7210) ;  /* 0xfffffe64000c7947 */ /* 0x000fea000383ffff */
.L_x_7215:
[----:B-1----:R1:W2:Y:S02]  /*2e760*/  SYNCS.PHASECHK.TRANS64.TRYWAIT P1, [R15+URZ+0x28850], R14 ;  /* 0x0288500e0f0075a7 */ /* 0x0022a4000802017f */
[----:B--2---:R-:W-:Y:S05]  /*2e770*/  @!P1 NANOSLEEP.SYNCS 0x989680 ;  /* 0x009896800000995d */ /* 0x004fea0003900000 */
[----:B------:R-:W2:Y:S02]  /*2e780*/  @!P1 SYNCS.PHASECHK.TRANS64 P1, [R15+URZ+0x28850], R14 ;  /* 0x0288500e0f0095a7 */ /* 0x000ea4000802007f */
[----:B--2---:R-:W-:Y:S05]  /*2e790*/  @!P1 BRA `(.L_x_7215) ;  /* 0xfffffffc00f09947 */ /* 0x004fea000383ffff */
[----:B------:R-:W-:Y:S05]  /*2e7a0*/  BRA `(.L_x_7212) ;  /* 0xfffffe6400d07947 */ /* 0x000fea000383ffff */
.L_x_7235:
[----:B-1----:R1:W2:Y:S02]  /*2e7b0*/  SYNCS.PHASECHK.TRANS64.TRYWAIT P2, [R20+URZ+0x28830], R15 ;  /* 0x0288300f140075a7 */ /* 0x0022a4000804017f */
[----:B--2---:R-:W-:Y:S05]  /*2e7c0*/  @!P2 NANOSLEEP.SYNCS 0x989680 ;  /* 0x009896800000a95d */ /* 0x004fea0003900000 */
[----:B------:R-:W2:Y:S02]  /*2e7d0*/  @!P2 SYNCS.PHASECHK.TRANS64 P2, [R20+URZ+0x28830], R15 ;  /* 0x0288300f1400a5a7 */ /* 0x000ea4000804007f */
[----:B--2---:R-:W-:Y:S05]  /*2e7e0*/  @!P2 BRA `(.L_x_7235) ;  /* 0xfffffffc00f0a947 */ /* 0x004fea000383ffff */
[----:B------:R-:W-:Y:S05]  /*2e7f0*/  BRA `(.L_x_7234) ;  /* 0xfffffebc006c7947 */ /* 0x000fea000383ffff */
.L_x_7239:
[----:B-1----:R1:W2:Y:S02]  /*2e800*/  SYNCS.PHASECHK.TRANS64.TRYWAIT P1, [R15+URZ+0x28850], R14 ;  /* 0x0288500e0f0075a7 */ /* 0x0022a4000802017f */
[----:B--2---:R-:W-:Y:S05]  /*2e810*/  @!P1 NANOSLEEP.SYNCS 0x989680 ;  /* 0x009896800000995d */ /* 0x004fea0003900000 */
[----:B------:R-:W2:Y:S02]  /*2e820*/  @!P1 SYNCS.PHASECHK.TRANS64 P1, [R15+URZ+0x28850], R14 ;  /* 0x0288500e0f0095a7 */ /* 0x000ea4000802007f */
[----:B--2---:R-:W-:Y:S05]  /*2e830*/  @!P1 BRA `(.L_x_7239) ;  /* 0xfffffffc00f09947 */ /* 0x004fea000383ffff */
[----:B------:R-:W-:Y:S05]  /*2e840*/  BRA `(.L_x_7236) ;  /* 0xfffffec0003c7947 */ /* 0x000fea000383ffff */
.L_x_7247:
[----:B-1----:R1:W2:Y:S02]  /*2e850*/  SYNCS.PHASECHK.TRANS64.TRYWAIT P2, [R20+URZ+0x28830], R15 ;  /* 0x0288300f140075a7 */ /* 0x0022a4000804017f */
[----:B--2---:R-:W-:Y:S05]  /*2e860*/  @!P2 NANOSLEEP.SYNCS 0x989680 ;  /* 0x009896800000a95d */ /* 0x004fea0003900000 */
[----:B------:R-:W2:Y:S02]  /*2e870*/  @!P2 SYNCS.PHASECHK.TRANS64 P2, [R20+URZ+0x28830], R15 ;  /* 0x0288300f1400a5a7 */ /* 0x000ea4000804007f */
[----:B--2---:R-:W-:Y:S05]  /*2e880*/  @!P2 BRA `(.L_x_7247) ;  /* 0xfffffffc00f0a947 */ /* 0x004fea000383ffff */
[----:B------:R-:W-:Y:S05]  /*2e890*/  BRA `(.L_x_7246) ;  /* 0xfffffef000c07947 */ /* 0x000fea000383ffff */
.L_x_7251:
[----:B-1----:R1:W2:Y:S02]  /*2e8a0*/  SYNCS.PHASECHK.TRANS64.TRYWAIT P1, [R15+URZ+0x28850], R14 ;  /* 0x0288500e0f0075a7 */ /* 0x0022a4000802017f */
[----:B--2---:R-:W-:Y:S05]  /*2e8b0*/  @!P1 NANOSLEEP.SYNCS 0x989680 ;  /* 0x009896800000995d */ /* 0x004fea0003900000 */
[----:B------:R-:W2:Y:S02]  /*2e8c0*/  @!P1 SYNCS.PHASECHK.TRANS64 P1, [R15+URZ+0x28850], R14 ;  /* 0x0288500e0f0095a7 */ /* 0x000ea4000802007f */
[----:B--2---:R-:W-:Y:S05]  /*2e8d0*/  @!P1 BRA `(.L_x_7251) ;  /* 0xfffffffc00f09947 */ /* 0x004fea000383ffff */
[----:B------:R-:W-:Y:S05]  /*2e8e0*/  BRA `(.L_x_7248) ;  /* 0xfffffef400907947 */ /* 0x000fea000383ffff */
.L_x_7265:
[----:B-1----:R1:W2:Y:S02]  /*2e8f0*/  SYNCS.PHASECHK.TRANS64.TRYWAIT P0, [R13+URZ+0x28850], R0 ;  /* 0x028850000d0075a7 */ /* 0x0022a4000800017f */
[----:B--2---:R-:W-:Y:S05]  /*2e900*/  @!P0 NANOSLEEP.SYNCS 0x989680 ;  /* 0x009896800000895d */ /* 0x004fea0003900000 */
[----:B------:R-:W2:Y:S02]  /*2e910*/  @!P0 SYNCS.PHASECHK.TRANS64 P0, [R13+URZ+0x28850], R0 ;  /* 0x028850000d0085a7 */ /* 0x000ea4000800007f */
[----:B--2---:R-:W-:Y:S05]  /*2e920*/  @!P0 BRA `(.L_x_7265) ;  /* 0xfffffffc00f08947 */ /* 0x004fea000383ffff */
[----:B------:R-:W-:Y:S05]  /*2e930*/  BRA `(.L_x_7264) ;  /* 0xffffff4800607947 */ /* 0x000fea000383ffff */
.L_x_7269:
[----:B------:R-:W-:Y:S01]  /*2e940*/  IMAD.MOV.U32 R12, RZ, RZ, R0 ;  /* 0x000000ffff0c7224 */ /* 0x000fe200078e0000 */
[----:B------:R-:W-:Y:S01]  /*2e950*/  SEL R5, R37, R38, P0 ;  /* 0x0000002625057207 */ /* 0x000fe20000000000 */
[----:B------:R-:W-:Y:S01]  /*2e960*/  IMAD.MOV.U32 R11, RZ, RZ, 0x1c1f ;  /* 0x00001c1fff0b7424 */ /* 0x000fe200078e00ff */
[----:B------:R-:W-:Y:S01]  /*2e970*/  SEL R7, R38, R37, P0 ;  /* 0x0000002526077207 */ /* 0x000fe20000000000 */
[----:B------:R-:W-:Y:S01]  /*2e980*/  IMAD.MOV.U32 R15, RZ, RZ, -0x1 ;  /* 0xffffffffff0f7424 */ /* 0x000fe200078e00ff */
[----:B------:R-:W-:Y:S02]  /*2e990*/  SEL R9, R33, R34, P0 ;  /* 0x0000002221097207 */ /* 0x000fe40000000000 */
[----:B------:R-:W-:-:S07]  /*2e9a0*/  SEL R21, R34, R33, P0 ;  /* 0x0000002122157207 */ /* 0x000fce0000000000 */
[----:B-1----:R-:W-:Y:S05]  /*2e9b0*/  WARPSYNC.COLLECTIVE R15, `(.L_x_7465) ;  /* 0x000000000f087348 */ /* 0x002fea0003c00000 */
[----:B------:R0:W2:Y:S02]  /*2e9c0*/  SHFL.IDX P6, R14, R13, R12, R11 ;  /* 0x0000000c0d0e7389 */ /* 0x0000a400000c000b */
[----:B012---:R-:W-:Y:S01]  /*2e9d0*/  ENDCOLLECTIVE ;  /* 0x000000000000791b */ /* 0x007fe20003800000 */
.L_x_7465:
        /* <DEDUP_REMOVED lines=19> */
.L_x_7466:
        /* <DEDUP_REMOVED lines=19> */
.L_x_7467:
        /* <DEDUP_REMOVED lines=8> */
.L_x_7468:
[----:B------:R-:W-:Y:S02]  /*2ecc0*/  IMAD.MOV.U32 R13, RZ, RZ, R9 ;  /* 0x000000ffff0d7224 */ /* 0x000fe400078e0009 */
[----:B------:R-:W-:Y:S02]  /*2ecd0*/  IMAD.MOV.U32 R12, RZ, RZ, R0 ;  /* 0x000000ffff0c7224 */ /* 0x000fe400078e0000 */
[----:B------:R-:W-:-:S07]  /*2ece0*/  IMAD.MOV.U32 R7, RZ, RZ, R14 ;  /* 0x000000ffff077224 */ /* 0x000fce00078e000e */
[----:B------:R-:W-:Y:S05]  /*2ecf0*/  WARPSYNC.COLLECTIVE R15, `(.L_x_7469) ;  /* 0x000000000f087348 */ /* 0x000fea0003c00000 */
[----:B------:R0:W1:Y:S02]  /*2ed00*/  SHFL.IDX P6, R14, R13, R12, R11 ;  /* 0x0000000c0d0e7389 */ /* 0x00006400000c000b */
[----:B01----:R-:W-:Y:S01]  /*2ed10*/  ENDCOLLECTIVE ;  /* 0x000000000000791b */ /* 0x003fe20003800000 */
.L_x_7469:
        /* <DEDUP_REMOVED lines=8> */
.L_x_7470:
[----:B------:R-:W-:Y:S02]  /*2eda0*/  IMAD.MOV.U32 R13, RZ, RZ, R25 ;  /* 0x000000ffff0d7224 */ /* 0x000fe400078e0019 */
[----:B------:R-:W-:Y:S02]  /*2edb0*/  IMAD.MOV.U32 R12, RZ, RZ, R0 ;  /* 0x000000ffff0c7224 */ /* 0x000fe400078e0000 */
[----:B------:R-:W-:-:S07]  /*2edc0*/  IMAD.MOV.U32 R21, RZ, RZ, R14 ;  /* 0x000000ffff157224 */ /* 0x000fce00078e000e */
[----:B------:R-:W-:Y:S05]  /*2edd0*/  WARPSYNC.COLLECTIVE R15, `(.L_x_7471) ;  /* 0x000000000f087348 */ /* 0x000fea0003c00000 */
[----:B------:R0:W1:Y:S02]  /*2ede0*/  SHFL.IDX P6, R14, R13, R12, R11 ;  /* 0x0000000c0d0e7389 */ /* 0x00006400000c000b */
[----:B01----:R-:W-:Y:S01]  /*2edf0*/  ENDCOLLECTIVE ;  /* 0x000000000000791b */ /* 0x003fe20003800000 */
.L_x_7471:
        /* <DEDUP_REMOVED lines=8> */
.L_x_7472:
[----:B------:R-:W-:Y:S02]  /*2ee80*/  IMAD.MOV.U32 R13, RZ, RZ, R29 ;  /* 0x000000ffff0d7224 */ /* 0x000fe400078e001d */
[----:B------:R-:W-:Y:S02]  /*2ee90*/  IMAD.MOV.U32 R12, RZ, RZ, R0 ;  /* 0x000000ffff0c7224 */ /* 0x000fe400078e0000 */
[----:B------:R-:W-:-:S07]  /*2eea0*/  IMAD.MOV.U32 R27, RZ, RZ, R14 ;  /* 0x000000ffff1b7224 */ /* 0x000fce00078e000e */
[----:B------:R-:W-:Y:S05]  /*2eeb0*/  WARPSYNC.COLLECTIVE R15, `(.L_x_7473) ;  /* 0x000000000f087348 */ /* 0x000fea0003c00000 */
[----:B------:R0:W1:Y:S02]  /*2eec0*/  SHFL.IDX P6, R14, R13, R12, R11 ;  /* 0x0000000c0d0e7389 */ /* 0x00006400000c000b */
[----:B01----:R-:W-:Y:S01]  /*2eed0*/  ENDCOLLECTIVE ;  /* 0x000000000000791b */ /* 0x003fe20003800000 */
.L_x_7473:
        /* <DEDUP_REMOVED lines=8> */
.L_x_7474:
[----:B------:R-:W-:Y:S02]  /*2ef60*/  IMAD.MOV.U32 R13, RZ, RZ, R33 ;  /* 0x000000ffff0d7224 */ /* 0x000fe400078e0021 */
[----:B------:R-:W-:Y:S02]  /*2ef70*/  IMAD.MOV.U32 R12, RZ, RZ, R0 ;  /* 0x000000ffff0c7224 */ /* 0x000fe400078e0000 */
[----:B------:R-:W-:-:S07]  /*2ef80*/  IMAD.MOV.U32 R31, RZ, RZ, R14 ;  /* 0x000000ffff1f7224 */ /* 0x000fce00078e000e */
[----:B------:R-:W-:Y:S05]  /*2ef90*/  WARPSYNC.COLLECTIVE R15, `(.L_x_7475) ;  /* 0x000000000f087348 */ /* 0x000fea0003c00000 */
[----:B------:R0:W1:Y:S02]  /*2efa0*/  SHFL.IDX P6, R14, R13, R12, R11 ;  /* 0x0000000c0d0e7389 */ /* 0x00006400000c000b */
[----:B01----:R-:W-:Y:S01]  /*2efb0*/  ENDCOLLECTIVE ;  /* 0x000000000000791b */ /* 0x003fe20003800000 */
.L_x_7475:
        /* <DEDUP_REMOVED lines=8> */
.L_x_7476:
[----:B------:R-:W-:Y:S02]  /*2f040*/  IMAD.MOV.U32 R13, RZ, RZ, R37 ;  /* 0x000000ffff0d7224 */ /* 0x000fe400078e0025 */
[----:B------:R-:W-:Y:S02]  /*2f050*/  IMAD.MOV.U32 R12, RZ, RZ, R0 ;  /* 0x000000ffff0c7224 */ /* 0x000fe400078e0000 */
[----:B------:R-:W-:-:S07]  /*2f060*/  IMAD.MOV.U32 R35, RZ, RZ, R14 ;  /* 0x000000ffff237224 */ /* 0x000fce00078e000e */
[----:B------:R-:W-:Y:S05]  /*2f070*/  WARPSYNC.COLLECTIVE R15, `(.L_x_7477) ;  /* 0x000000000f087348 */ /* 0x000fea0003c00000 */
[----:B------:R0:W1:Y:S02]  /*2f080*/  SHFL.IDX P6, R14, R13, R12, R11 ;  /* 0x0000000c0d0e7389 */ /* 0x00006400000c000b */
[----:B01----:R-:W-:Y:S01]  /*2f090*/  ENDCOLLECTIVE ;  /* 0x000000000000791b */ /* 0x003fe20003800000 */
.L_x_7477:
        /* <DEDUP_REMOVED lines=8> */
.L_x_7478:
[----:B------:R-:W-:Y:S02]  /*2f120*/  IMAD.MOV.U32 R13, RZ, RZ, R41 ;  /* 0x000000ffff0d7224 */ /* 0x000fe400078e0029 */
[----:B------:R-:W-:Y:S02]  /*2f130*/  IMAD.MOV.U32 R12, RZ, RZ, R0 ;  /* 0x000000ffff0c7224 */ /* 0x000fe400078e0000 */
[----:B------:R-:W-:-:S07]  /*2f140*/  IMAD.MOV.U32 R20, RZ, RZ, R14 ;  /* 0x000000ffff147224 */ /* 0x000fce00078e000e */
[----:B------:R-:W-:Y:S05]  /*2f150*/  WARPSYNC.COLLECTIVE R15, `(.L_x_7479) ;  /* 0x000000000f087348 */ /* 0x000fea0003c00000 */
[----:B------:R0:W1:Y:S02]  /*2f160*/  SHFL.IDX P6, R14, R13, R12, R11 ;  /* 0x0000000c0d0e7389 */ /* 0x00006400000c000b */
[----:B01----:R-:W-:Y:S01]  /*2f170*/  ENDCOLLECTIVE ;  /* 0x000000000000791b */ /* 0x003fe20003800000 */
.L_x_7479:
[----:B------:R-:W-:Y:S02]  /*2f180*/  IMAD.MOV.U32 R13, RZ, RZ, R43 ;  /* 0x000000ffff0d7224 */ /* 0x000fe400078e002b */
[----:B------:R-:W-:Y:S02]  /*2f190*/  IMAD.MOV.U32 R12, RZ, RZ, R2 ;  /* 0x000000ffff0c7224 */ /* 0x000fe400078e0002 */
[----:B------:R-:W-:-:S07]  /*2f1a0*/  IMAD.MOV.U32 R41, RZ, RZ, R14 ;  /* 0x000000ffff297224 */ /* 0x000fce00078e000e */
[----:B------:R-:W-:Y:S05]  /*2f1b0*/  WARPSYNC.COLLECTIVE R15, `(.L_x_7480) ;  /* 0x000000000f087348 */ /* 0x000fea0003c00000 */
[----:B------:R0:W1:Y:S02]  /*2f1c0*/  SHFL.IDX P6, R14, R13, R12, R11 ;  /* 0x0000000c0d0e7389 */ /* 0x00006400000c000b */
[----:B01----:R-:W-:Y:S01]  /*2f1d0*/  ENDCOLLECTIVE ;  /* 0x000000000000791b */ /* 0x003fe20003800000 */
.L_x_7480:
[----:B------:R-:W-:Y:S02]  /*2f1e0*/  IMAD.MOV.U32 R13, RZ, RZ, R45 ;  /* 0x000000ffff0d7224 */ /* 0x000fe400078e002d */
[----:B------:R-:W-:Y:S02]  /*2f1f0*/  IMAD.MOV.U32 R12, RZ, RZ, R0 ;  /* 0x000000ffff0c7224 */ /* 0x000fe400078e0000 */
[----:B------:R-:W-:-:S07]  /*2f200*/  IMAD.MOV.U32 R40, RZ, RZ, R14 ;  /* 0x000000ffff287224 */ /* 0x000fce00078e000e */
[----:B------:R-:W-:Y:S05]  /*2f210*/  WARPSYNC.COLLECTIVE R15, `(.L_x_7481) ;  /* 0x000000000f087348 */ /* 0x000fea0003c00000 */
[----:B------:R0:W1:Y:S02]  /*2f220*/  SHFL.IDX P6, R14, R13, R12, R11 ;  /* 0x0000000c0d0e7389 */ /* 0x00006400000c000b */
[----:B01----:R-:W-:Y:S01]  /*2f230*/  ENDCOLLECTIVE ;  /* 0x000000000000791b */ /* 0x003fe20003800000 */
.L_x_7481:
[----:B------:R-:W-:Y:S02]  /*2f240*/  SEL R52, R41, R40, P0 ;  /* 0x0000002829347207 */ /* 0x000fe40000000000 */
[----:B------:R-:W-:Y:S01]  /*2f250*/  SEL R54, R40, R41, P0 ;  /* 0x0000002928367207 */ /* 0x000fe20000000000 */
[----:B------:R-:W-:Y:S02]  /*2f260*/  IMAD.MOV.U32 R13, RZ, RZ, R47 ;  /* 0x000000ffff0d7224 */ /* 0x000fe400078e002f */
[----:B------:R-:W-:Y:S02]  /*2f270*/  IMAD.MOV.U32 R12, RZ, RZ, R2 ;  /* 0x000000ffff0c7224 */ /* 0x000fe400078e0002 */
[----:B------:R-:W-:Y:S02]  /*2f280*/  IMAD.MOV.U32 R47, RZ, RZ, RZ ;  /* 0x000000ffff2f7224 */ /* 0x000fe400078e00ff */
[----:B------:R-:W-:-:S07]  /*2f290*/  IMAD.MOV.U32 R45, RZ, RZ, R14 ;  /* 0x000000ffff2d7224 */ /* 0x000fce00078e000e */
[----:B------:R-:W-:Y:S05]  /*2f2a0*/  WARPSYNC.COLLECTIVE R15, `(.L_x_7482) ;  /* 0x000000000f087348 */ /* 0x000fea0003c00000 */
[----:B------:R0:W1:Y:S02]  /*2f2b0*/  SHFL.IDX P6, R14, R13, R12, R11 ;  /* 0x0000000c0d0e7389 */ /* 0x00006400000c000b */
[----:B01----:R-:W-:Y:S01]  /*2f2c0*/  ENDCOLLECTIVE ;  /* 0x000000000000791b */ /* 0x003fe20003800000 */
.L_x_7482:
[----:B------:R-:W-:Y:S02]  /*2f2d0*/  IMAD.MOV.U32 R13, RZ, RZ, R49 ;  /* 0x000000ffff0d7224 */ /* 0x000fe400078e0031 */
[----:B------:R-:W-:Y:S02]  /*2f2e0*/  IMAD.MOV.U32 R12, RZ, RZ, R0 ;  /* 0x000000ffff0c7224 */ /* 0x000fe400078e0000 */
[----:B------:R-:W-:-:S07]  /*2f2f0*/  IMAD.MOV.U32 R42, RZ, RZ, R14 ;  /* 0x000000ffff2a7224 */ /* 0x000fce00078e000e */
[----:B------:R-:W-:Y:S05]  /*2f300*/  WARPSYNC.COLLECTIVE R15, `(.L_x_7483) ;  /* 0x000000000f087348 */ /* 0x000fea0003c00000 */
[----:B------:R0:W1:Y:S02]  /*2f310*/  SHFL.IDX P6, R14, R13, R12, R11 ;  /* 0x0000000c0d0e7389 */ /* 0x00006400000c000b */
[----:B01----:R-:W-:Y:S01]  /*2f320*/  ENDCOLLECTIVE ;  /* 0x000000000000791b */ /* 0x003fe20003800000 */
.L_x_7483:
        /* <DEDUP_REMOVED lines=8> */
.L_x_7484:
[----:B------:R-:W-:Y:S02]  /*2f3b0*/  IMAD.MOV.U32 R13, RZ, RZ, R53 ;  /* 0x000000ffff0d7224 */ /* 0x000fe400078e0035 */
[----:B------:R-:W-:Y:S02]  /*2f3c0*/  IMAD.MOV.U32 R12, RZ, RZ, R0 ;  /* 0x000000ffff0c7224 */ /* 0x000fe400078e0000 */
[----:B------:R-:W-:-:S07]  /*2f3d0*/  IMAD.MOV.U32 R44, RZ, RZ, R14 ;  /* 0x000000ffff2c7224 */ /* 0x000fce00078e000e */
[----:B------:R-:W-:Y:S05]  /*2f3e0*/  WARPSYNC.COLLECTIVE R15, `(.L_x_7485) ;  /* 0x000000000f087348 */ /* 0x000fea0003c00000 */
[----:B------:R0:W1:Y:S02]  /*2f3f0*/  SHFL.IDX P6, R14, R13, R12, R11 ;  /* 0x0000000c0d0e7389 */ /* 0x00006400000c000b */
[----:B01----:R-:W-:Y:S01]  /*2f400*/  ENDCOLLECTIVE ;  /* 0x000000000000791b */ /* 0x003fe20003800000 */
.L_x_7485:
[----:B------:R-:W-:Y:S01]  /*2f410*/  SEL R9, R49, R44, P0 ;  /* 0x0000002c31097207 */ /* 0x000fe20000000000 */
[----:B------:R-:W-:Y:S02]  /*2f420*/  IMAD.MOV.U32 R13, RZ, RZ, R55 ;  /* 0x000000ffff0d7224 */ /* 0x000fe400078e0037 */
[----:B------:R-:W-:Y:S02]  /*2f430*/  IMAD.MOV.U32 R12, RZ, RZ, R2 ;  /* 0x000000ffff0c7224 */ /* 0x000fe400078e0002 */
[----:B------:R-:W-:-:S07]  /*2f440*/  IMAD.MOV.U32 R53, RZ, RZ, R14 ;  /* 0x000000ffff357224 */ /* 0x000fce00078e000e */
[----:B------:R-:W-:Y:S05]  /*2f450*/  WARPSYNC.COLLECTIVE R15, `(.L_x_7486) ;  /* 0x000000000f087348 */ /* 0x000fea0003c00000 */
[----:B------:R0:W1:Y:S02]  /*2f460*/  SHFL.IDX P6, R14, R13, R12, R11 ;  /* 0x0000000c0d0e7389 */ /* 0x00006400000c000b */
[----:B01----:R-:W-:Y:S01]  /*2f470*/  ENDCOLLECTIVE ;  /* 0x000000000000791b */ /* 0x003fe20003800000 */
.L_x_7486:
[----:B------:R-:W-:Y:S02]  /*2f480*/  IMAD.MOV.U32 R13, RZ, RZ, R57 ;  /* 0x000000ffff0d7224 */ /* 0x000fe400078e0039 */
[----:B------:R-:W-:Y:S02]  /*2f490*/  IMAD.MOV.U32 R12, RZ, RZ, R0 ;  /* 0x000000ffff0c7224 */ /* 0x000fe400078e0000 */
[----:B------:R-:W-:-:S07]  /*2f4a0*/  IMAD.MOV.U32 R46, RZ, RZ, R14 ;  /* 0x000000ffff2e7224 */ /* 0x000fce00078e000e */
[----:B------:R-:W-:Y:S05]  /*2f4b0*/  WARPSYNC.COLLECTIVE R15, `(.L_x_7487) ;  /* 0x000000000f087348 */ /* 0x000fea0003c00000 */
[----:B------:R0:W1:Y:S02]  /*2f4c0*/  SHFL.IDX P6, R14, R13, R12, R11 ;  /* 0x0000000c0d0e7389 */ /* 0x00006400000c000b */
[----:B01----:R-:W-:Y:S01]  /*2f4d0*/  ENDCOLLECTIVE ;  /* 0x000000000000791b */ /* 0x003fe20003800000 */
.L_x_7487:
        /* <DEDUP_REMOVED lines=8> */
.L_x_7488:
[----:B------:R-:W-:Y:S02]  /*2f560*/  IMAD.MOV.U32 R13, RZ, RZ, R61 ;  /* 0x000000ffff0d7224 */ /* 0x000fe400078e003d */
[----:B------:R-:W-:Y:S02]  /*2f570*/  IMAD.MOV.U32 R12, RZ, RZ, R0 ;  /* 0x000000ffff0c7224 */ /* 0x000fe400078e0000 */
[----:B------:R-:W-:-:S07]  /*2f580*/  IMAD.MOV.U32 R48, RZ, RZ, R14 ;  /* 0x000000ffff307224 */ /* 0x000fce00078e000e */
[----:B------:R-:W-:Y:S05]  /*2f590*/  WARPSYNC.COLLECTIVE R15, `(.L_x_7489) ;  /* 0x000000000f087348 */ /* 0x000fea0003c00000 */
[----:B------:R0:W1:Y:S02]  /*2f5a0*/  SHFL.IDX P6, R14, R13, R12, R11 ;  /* 0x0000000c0d0e7389 */ /* 0x00006400000c000b */
[----:B01----:R-:W-:Y:S01]  /*2f5b0*/  ENDCOLLECTIVE ;  /* 0x000000000000791b */ /* 0x003fe20003800000 */
.L_x_7489:
        /* <DEDUP_REMOVED lines=8> */
.L_x_7490:
[----:B------:R-:W-:Y:S02]  /*2f640*/  IMAD.MOV.U32 R13, RZ, RZ, R65 ;  /* 0x000000ffff0d7224 */ /* 0x000fe400078e0041 */
[----:B------:R-:W-:Y:S02]  /*2f650*/  IMAD.MOV.U32 R12, RZ, RZ, R0 ;  /* 0x000000ffff0c7224 */ /* 0x000fe400078e0000 */
[----:B------:R-:W-:-:S07]  /*2f660*/  IMAD.MOV.U32 R50, RZ, RZ, R14 ;  /* 0x000000ffff327224 */ /* 0x000fce00078e000e */
[----:B------:R-:W-:Y:S05]  /*2f670*/  WARPSYNC.COLLECTIVE R15, `(.L_x_7491) ;  /* 0x000000000f087348 */ /* 0x000fea0003c00000 */
[----:B------:R0:W1:Y:S02]  /*2f680*/  SHFL.IDX P6, R14, R13, R12, R11 ;  /* 0x0000000c0d0e7389 */ /* 0x00006400000c000b */
[----:B01----:R-:W-:Y:S01]  /*2f690*/  ENDCOLLECTIVE ;  /* 0x000000000000791b */ /* 0x003fe20003800000 */
.L_x_7491:
        /* <DEDUP_REMOVED lines=8> */
.L_x_7492:
[----:B------:R-:W-:Y:S02]  /*2f720*/  IMAD.MOV.U32 R13, RZ, RZ, R71 ;  /* 0x000000ffff0d7224 */ /* 0x000fe400078e0047 */
[----:B------:R-:W-:Y:S02]  /*2f730*/  IMAD.MOV.U32 R12, RZ, RZ, R0 ;  /* 0x000000ffff0c7224 */ /* 0x000fe400078e0000 */
[----:B------:R-:W-:-:S07]  /*2f740*/  IMAD.MOV.U32 R56, RZ, RZ, R14 ;  /* 0x000000ffff387224 */ /* 0x000fce00078e000e */
[----:B------:R-:W-:Y:S05]  /*2f750*/  WARPSYNC.COLLECTIVE R15, `(.L_x_7493) ;  /* 0x000000000f087348 */ /* 0x000fea0003c00000 */
[----:B------:R0:W1:Y:S02]  /*2f760*/  SHFL.IDX P6, R14, R13, R12, R11 ;  /* 0x0000000c0d0e7389 */ /* 0x00006400000c000b */
[----:B01----:R-:W-:Y:S01]  /*2f770*/  ENDCOLLECTIVE ;  /* 0x000000000000791b */ /* 0x003fe20003800000 */
.L_x_7493:
[----:B------:R-:W-:Y:S01]  /*2f780*/  SEL R39, R56, R65, P0 ;  /* 0x0000004138277207 */ /* 0x000fe20000000000 */
[----:B------:R-:W-:Y:S02]  /*2f790*/  IMAD.MOV.U32 R13, RZ, RZ, R73 ;  /* 0x000000ffff0d7224 */ /* 0x000fe400078e0049 */
[----:B------:R-:W-:Y:S02]  /*2f7a0*/  IMAD.MOV.U32 R12, RZ, RZ, R2 ;  /* 0x000000ffff0c7224 */ /* 0x000fe400078e0002 */
[----:B------:R-:W-:-:S07]  /*2f7b0*/  IMAD.MOV.U32 R71, RZ, RZ, R14 ;  /* 0x000000ffff477224 */ /* 0x000fce00078e000e */
[----:B------:R-:W-:Y:S05]  /*2f7c0*/  WARPSYNC.COLLECTIVE R15, `(.L_x_7494) ;  /* 0x000000000f087348 */ /* 0x000fea0003c00000 */
[----:B------:R0:W1:Y:S02]  /*2f7d0*/  SHFL.IDX P6, R14, R13, R12, R11 ;  /* 0x0000000c0d0e7389 */ /* 0x00006400000c000b */
[----:B01----:R-:W-:Y:S01]  /*2f7e0*/  ENDCOLLECTIVE ;  /* 0x000000000000791b */ /* 0x003fe20003800000 */
.L_x_7494:
[----:B------:R-:W-:Y:S02]  /*2f7f0*/  IMAD.MOV.U32 R13, RZ, RZ, R75 ;  /* 0x000000ffff0d7224 */ /* 0x000fe400078e004b */
[----:B------:R-:W-:Y:S02]  /*2f800*/  IMAD.MOV.U32 R12, RZ, RZ, R0 ;  /* 0x000000ffff0c7224 */ /* 0x000fe400078e0000 */
[----:B------:R-:W-:-:S07]  /*2f810*/  IMAD.MOV.U32 R58, RZ, RZ, R14 ;  /* 0x000000ffff3a7224 */ /* 0x000fce00078e000e */
[----:B------:R-:W-:Y:S05]  /*2f820*/  WARPSYNC.COLLECTIVE R15, `(.L_x_7495) ;  /* 0x000000000f087348 */ /* 0x000fea0003c00000 */
[----:B------:R0:W1:Y:S02]  /*2f830*/  SHFL.IDX P6, R14, R13, R12, R11 ;  /* 0x0000000c0d0e7389 */ /* 0x00006400000c000b */
[----:B01----:R-:W-:Y:S01]  /*2f840*/  ENDCOLLECTIVE ;  /* 0x000000000000791b */ /* 0x003fe20003800000 */
.L_x_7495:
[----:B------:R-:W-:Y:S02]  /*2f850*/  IMAD.MOV.U32 R13, RZ, RZ, R77 ;  /* 0x000000ffff0d7224 */ /* 0x000fe400078e004d */
[----:B------:R-:W-:Y:S02]  /*2f860*/  IMAD.MOV.U32 R12, RZ, RZ, R2 ;  /* 0x000000ffff0c7224 */ /* 0x000fe400078e0002 */
[----:B------:R-:W-:-:S07]  /*2f870*/  IMAD.MOV.U32 R75, RZ, RZ, R14 ;  /* 0x000000ffff4b7224 */ /* 0x000fce00078e000e */
[----:B------:R-:W-:Y:S05]  /*2f880*/  WARPSYNC.COLLECTIVE R15, `(.L_x_7496) ;  /* 0x000000000f087348 */ /* 0x000fea0003c00000 */
[----:B------:R0:W1:Y:S02]  /*2f890*/  SHFL.IDX P6, R14, R13, R12, R11 ;  /* 0x0000000c0d0e7389 */ /* 0x00006400000c000b */
[----:B01----:R-:W-:Y:S01]  /*2f8a0*/  ENDCOLLECTIVE ;  /* 0x000000000000791b */ /* 0x003fe20003800000 */
.L_x_7496:
[----:B------:R-:W-:Y:S02]  /*2f8b0*/  SEL R12, R37, R20, P0 ;  /* 0x00000014250c7207 */ /* 0x000fe40000000000 */
[----:B------:R-:W-:Y:S02]  /*2f8c0*/  SEL R11, R44, R49, P0 ;  /* 0x000000312c0b7207 */ /* 0x000fe40000000000 */
[----:B------:R-:W-:Y:S02]  /*2f8d0*/  SEL R13, R71, R58, P0 ;  /* 0x0000003a470d7207 */ /* 0x000fe40000000000 */
[----:B------:R-:W-:Y:S01]  /*2f8e0*/  SEL R15, R58, R71, P0 ;  /* 0x000000473a0f7207 */ /* 0x000fe20000000000 */
[----:B------:R-:W-:Y:S01]  /*2f8f0*/  IMAD.MOV.U32 R60, RZ, RZ, R14 ;  /* 0x000000ffff3c7224 */ /* 0x000fe200078e000e */
[----:B------:R-:W-:Y:S02]  /*2f900*/  SEL R14, R20, R37, P0 ;  /* 0x00000025140e7207 */ /* 0x000fe40000000000 */
[----:B------:R-:W-:Y:S01]  /*2f910*/  SEL R37, R65, R56, P0 ;  /* 0x0000003841257207 */ /* 0x000fe20000000000 */
[----:B------:R-:W-:Y:S06]  /*2f920*/  BRA `(.L_x_7497) ;  /* 0xffffff5000487947 */ /* 0x000fec000383ffff */
.L_x_7281:
[----:B------:R-:W-:Y:S02]  /*2f930*/  IMAD.MOV.U32 R13, RZ, RZ, R3 ;  /* 0x000000ffff0d7224 */ /* 0x000fe400078e0003 */
[----:B------:R-:W-:Y:S02]  /*2f940*/  IMAD.MOV.U32 R12, RZ, RZ, RZ ;  /* 0x000000ffff0c7224 */ /* 0x000fe400078e00ff */
[----:B------:R-:W-:Y:S02]  /*2f950*/  IMAD.MOV.U32 R11, RZ, RZ, 0x181f ;  /* 0x0000181fff0b7424 */ /* 0x000fe400078e00ff */
[----:B------:R-:W-:-:S07]  /*2f960*/  IMAD.MOV.U32 R15, RZ, RZ, -0x1 ;  /* 0xffffffffff0f7424 */ /* 0x000fce00078e00ff */
[----:B-1----:R-:W-:Y:S05]  /*2f970*/  WARPSYNC.COLLECTIVE R15, `(.L_x_7498) ;  /* 0x000000000f087348 */ /* 0x002fea0003c00000 */
[----:B------:R0:W2:Y:S02]  /*2f980*/  SHFL.IDX P6, R14, R13, R12, R11 ;  /* 0x0000000c0d0e7389 */ /* 0x0000a400000c000b */
[----:B012---:R-:W-:Y:S01]  /*2f990*/  ENDCOLLECTIVE ;  /* 0x000000000000791b */ /* 0x007fe20003800000 */
.L_x_7498:
[----:B------:R-:W-:Y:S02]  /*2f9a0*/  IMAD.MOV.U32 R13, RZ, RZ, R2 ;  /* 0x000000ffff0d7224 */ /* 0x000fe400078e0002 */
[----:B------:R-:W-:-:S07]  /*2f9b0*/  IMAD.MOV.U32 R0, RZ, RZ, R14 ;  /* 0x000000ffff007224 */ /* 0x000fce00078e000e */
[----:B------:R-:W-:Y:S05]  /*2f9c0*/  WARPSYNC.COLLECTIVE R15, `(.L_x_7499) ;  /* 0x000000000f087348 */ /* 0x000fea0003c00000 */
[----:B------:R0:W1:Y:S02]  /*2f9d0*/  SHFL.IDX P6, R14, R13, R12, R11 ;  /* 0x0000000c0d0e7389 */ /* 0x00006400000c000b */
[----:B01----:R-:W-:Y:S01]  /*2f9e0*/  ENDCOLLECTIVE ;  /* 0x000000000000791b */ /* 0x003fe20003800000 */
.L_x_7499:
[----:B------:R-:W-:Y:S05]  /*2f9f0*/  BRA `(.L_x_7500) ;  /* 0xffffff6400d47947 */ /* 0x000fea000383ffff */
.L_x_7284:
        /* <DEDUP_REMOVED lines=8> */
.L_x_7502:
[----:B------:R-:W-:Y:S05]  /*2fa80*/  BSYNC B1 ;  /* 0x0000000000017941 */ /* 0x000fea0003800000 */
.L_x_7501:
        /* <DEDUP_REMOVED lines=8> */
.L_x_7503:
[----:B------:R-:W-:Y:S05]  /*2fb10*/  BRA `(.L_x_7504) ;  /* 0xffffff6400d87947 */ /* 0x000fea000383ffff */
.L_x_7287:
        /* <DEDUP_REMOVED lines=8> */
.L_x_7506:
[----:B------:R-:W-:Y:S05]  /*2fba0*/  BSYNC B1 ;  /* 0x0000000000017941 */ /* 0x000fea0003800000 */
.L_x_7505:
        /* <DEDUP_REMOVED lines=8> */
.L_x_7507:
[----:B------:R-:W-:Y:S05]  /*2fc30*/  BRA `(.L_x_7508) ;  /* 0xffffff6400d87947 */ /* 0x000fea000383ffff */
.L_x_7290:
        /* <DEDUP_REMOVED lines=8> */
.L_x_7510:
[----:B------:R-:W-:Y:S05]  /*2fcc0*/  BSYNC B1 ;  /* 0x0000000000017941 */ /* 0x000fea0003800000 */
.L_x_7509:
        /* <DEDUP_REMOVED lines=8> */
.L_x_7511:
[----:B------:R-:W-:Y:S05]  /*2fd50*/  BRA `(.L_x_7512) ;  /* 0xffffff6400d87947 */ /* 0x000fea000383ffff */
.L_x_7315:
        /* <DEDUP_REMOVED lines=11> */
.L_x_7514:
[----:B------:R-:W-:Y:S05]  /*2fe10*/  BSYNC B1 ;  /* 0x0000000000017941 */ /* 0x000fea0003800000 */
.L_x_7513:
[----:B------:R-:W-:Y:S05]  /*2fe20*/  BRA `(.L_x_7515) ;  /* 0xffffff8000587947 */ /* 0x000fea000383ffff */
.L_x_7317:
[----:B------:R-:W-:Y:S01]  /*2fe30*/  BSSY B1, `(.L_x_7516) ;  /* 0x0000006000017945 */ /* 0x000fe20003800000 */
[----:B------:R-:W-:-:S07]  /*2fe40*/  IMAD.MOV.U32 R15, RZ, RZ, -0x1 ;  /* 0xffffffffff0f7424 */ /* 0x000fce00078e00ff */
[----:B01----:R-:W-:Y:S05]  /*2fe50*/  WARPSYNC.COLLECTIVE R15, `(.L_x_7517) ;  /* 0x000000000f0c7348 */ /* 0x003fea0003c00000 */
[----:B------:R-:W-:Y:S02]  /*2fe60*/  ELECT P6, UR62, PT ;  /* 0x00000000003e782f */ /* 0x000fe400038c0000 */
[----:B------:R-:W-:Y:S01]  /*2fe70*/  MOV R14, UR62 ;  /* 0x0000003e000e7c02 */ /* 0x000fe20008000f00 */
[----:B01----:R-:W-:Y:S10]  /*2fe80*/  ENDCOLLECTIVE ;  /* 0x000000000000791b */ /* 0x003ff40003800000 */
.L_x_7517:
[----:B------:R-:W-:Y:S05]  /*2fe90*/  BSYNC B1 ;  /* 0x0000000000017941 */ /* 0x000fea0003800000 */
.L_x_7516:
[----:B------:R-:W-:Y:S05]  /*2fea0*/  BRA `(.L_x_7316) ;  /* 0xffffff8000507947 */ /* 0x000fea000383ffff */
.L_x_7319:
[----:B-1----:R-:W2:Y:S02]  /*2feb0*/  LDL R5, [R1+0x4] ;  /* 0x0000040001057983 */ /* 0x002ea40000100800 */
[----:B--2---:R1:W2:Y:S02]  /*2fec0*/  SYNCS.PHASECHK.TRANS64.TRYWAIT P0, [R5+URZ+0x28820], R4 ;  /* 0x02882004050075a7 */ /* 0x0042a4000800017f */
[----:B--2---:R-:W-:Y:S05]  /*2fed0*/  @!P0 NANOSLEEP.SYNCS 0x989680 ;  /* 0x009896800000895d */ /* 0x004fea0003900000 */
[----:B------:R-:W2:Y:S02]  /*2fee0*/  @!P0 SYNCS.PHASECHK.TRANS64 P0, [R5+URZ+0x28820], R4 ;  /* 0x02882004050085a7 */ /* 0x000ea4000800007f */
[----:B--2---:R-:W-:Y:S05]  /*2fef0*/  @!P0 BRA `(.L_x_7319) ;  /* 0xfffffffc00ec8947 */ /* 0x004fea000383ffff */
[----:B------:R-:W-:Y:S05]  /*2ff00*/  BRA `(.L_x_7518) ;  /* 0xffffff8000607947 */ /* 0x000fea000383ffff */
.L_x_7323:
[----:B-1----:R1:W2:Y:S02]  /*2ff10*/  SYNCS.PHASECHK.TRANS64.TRYWAIT P0, [R7+URZ+0x288a0], R9 ;  /* 0x0288a009070075a7 */ /* 0x0022a4000800017f */
[----:B--2---:R-:W-:Y:S05]  /*2ff20*/  @!P0 NANOSLEEP.SYNCS 0x989680 ;  /* 0x009896800000895d */ /* 0x004fea0003900000 */
[----:B------:R-:W2:Y:S02]  /*2ff30*/  @!P0 SYNCS.PHASECHK.TRANS64 P0, [R7+URZ+0x288a0], R9 ;  /* 0x0288a009070085a7 */ /* 0x000ea4000800007f */
[----:B--2---:R-:W-:Y:S05]  /*2ff40*/  @!P0 BRA `(.L_x_7323) ;  /* 0xfffffffc00f08947 */ /* 0x004fea000383ffff */
[----:B------:R-:W-:Y:S05]  /*2ff50*/  BRA `(.L_x_7519) ;  /* 0xffffff8000887947 */ /* 0x000fea000383ffff */
.L_x_7328:
[----:B0-----:R0:W2:Y:S02]  /*2ff60*/  SYNCS.PHASECHK.TRANS64.TRYWAIT P0, [R7+URZ+0x288c0], R9 ;  /* 0x0288c009070075a7 */ /* 0x0010a4000800017f */
[----:B--2---:R-:W-:Y:S05]  /*2ff70*/  @!P0 NANOSLEEP.SYNCS 0x989680 ;  /* 0x009896800000895d */ /* 0x004fea0003900000 */
[----:B------:R-:W2:Y:S02]  /*2ff80*/  @!P0 SYNCS.PHASECHK.TRANS64 P0, [R7+URZ+0x288c0], R9 ;  /* 0x0288c009070085a7 */ /* 0x000ea4000800007f */
[----:B--2---:R-:W-:Y:S05]  /*2ff90*/  @!P0 BRA `(.L_x_7328) ;  /* 0xfffffffc00f08947 */ /* 0x004fea000383ffff */
[----:B------:R-:W-:Y:S05]  /*2ffa0*/  BRA `(.L_x_7520) ;  /* 0xffffff84000c7947 */ /* 0x000fea000383ffff */
.L_x_7335:
[----:B0-----:R0:W1:Y:S02]  /*2ffb0*/  SYNCS.PHASECHK.TRANS64.TRYWAIT P1, [R5+URZ+0x288a0], R6 ;  /* 0x0288a006050075a7 */ /* 0x001064000802017f */
[----:B-1----:R-:W-:Y:S05]  /*2ffc0*/  @!P1 NANOSLEEP.SYNCS 0x989680 ;  /* 0x009896800000995d */ /* 0x002fea0003900000 */
[----:B------:R-:W1:Y:S02]  /*2ffd0*/  @!P1 SYNCS.PHASECHK.TRANS64 P1, [R5+URZ+0x288a0], R6 ;  /* 0x0288a006050095a7 */ /* 0x000e64000802007f */
[----:B-1----:R-:W-:Y:S05]  /*2ffe0*/  @!P1 BRA `(.L_x_7335) ;  /* 0xfffffffc00f09947 */ /* 0x002fea000383ffff */
[----:B------:R-:W-:Y:S05]  /*2fff0*/  BRA `(.L_x_7521) ;  /* 0xffffff8400e47947 */ /* 0x000fea000383ffff */
.L_x_7340:
[----:B-1----:R1:W2:Y:S02]  /*30000*/  SYNCS.PHASECHK.TRANS64.TRYWAIT P1, [R5+URZ+0x288c0], R6 ;  /* 0x0288c006050075a7 */ /* 0x0022a4000802017f */
[----:B--2---:R-:W-:Y:S05]  /*30010*/  @!P1 NANOSLEEP.SYNCS 0x989680 ;  /* 0x009896800000995d */ /* 0x004fea0003900000 */
[----:B------:R-:W2:Y:S02]  /*30020*/  @!P1 SYNCS.PHASECHK.TRANS64 P1, [R5+URZ+0x288c0], R6 ;  /* 0x0288c006050095a7 */ /* 0x000ea4000802007f */
[----:B--2---:R-:W-:Y:S05]  /*30030*/  @!P1 BRA `(.L_x_7340) ;  /* 0xfffffffc00f09947 */ /* 0x004fea000383ffff */
[----:B------:R-:W-:Y:S05]  /*30040*/  BRA `(.L_x_7522) ;  /* 0xffffff8800647947 */ /* 0x000fea000383ffff */
.L_x_7363:
        /* <DEDUP_REMOVED lines=11> */
.L_x_7524:
[----:B------:R-:W-:Y:S05]  /*30100*/  BSYNC B0 ;  /* 0x0000000000007941 */ /* 0x000fea0003800000 */
.L_x_7523:
[----:B------:R-:W-:Y:S05]  /*30110*/  BRA `(.L_x_7525) ;  /* 0xffffff9800087947 */ /* 0x000fea000383ffff */
.L_x_7365:
[----:B------:R-:W-:Y:S01]  /*30120*/  BSSY B0, `(.L_x_7526) ;  /* 0x0000006000007945 */ /* 0x000fe20003800000 */
[----:B------:R-:W-:-:S07]  /*30130*/  IMAD.MOV.U32 R15, RZ, RZ, -0x1 ;  /* 0xffffffffff0f7424 */ /* 0x000fce00078e00ff */
[----:B012---:R-:W-:Y:S05]  /*30140*/  WARPSYNC.COLLECTIVE R15, `(.L_x_7527) ;  /* 0x000000000f0c7348 */ /* 0x007fea0003c00000 */
[----:B------:R-:W-:Y:S02]  /*30150*/  ELECT P6, UR62, PT ;  /* 0x00000000003e782f */ /* 0x000fe400038c0000 */
[----:B------:R-:W-:Y:S01]  /*30160*/  MOV R14, UR62 ;  /* 0x0000003e000e7c02 */ /* 0x000fe20008000f00 */
[----:B012---:R-:W-:Y:S10]  /*30170*/  ENDCOLLECTIVE ;  /* 0x000000000000791b */ /* 0x007ff40003800000 */
.L_x_7527:
[----:B------:R-:W-:Y:S05]  /*30180*/  BSYNC B0 ;  /* 0x0000000000007941 */ /* 0x000fea0003800000 */
.L_x_7526:
[----:B------:R-:W-:Y:S05]  /*30190*/  BRA `(.L_x_7528) ;  /* 0xffffff9800107947 */ /* 0x000fea000383ffff */
.L_x_7367:
[----:B-1----:R1:W2:Y:S02]  /*301a0*/  SYNCS.PHASECHK.TRANS64.TRYWAIT P0, [R0+URZ+0x28880], R3 ;  /* 0x02888003000075a7 */ /* 0x0022a4000800017f */
[----:B--2---:R-:W-:Y:S05]  /*301b0*/  @!P0 NANOSLEEP.SYNCS 0x989680 ;  /* 0x009896800000895d */ /* 0x004fea0003900000 */
[----:B------:R-:W2:Y:S02]  /*301c0*/  @!P0 SYNCS.PHASECHK.TRANS64 P0, [R0+URZ+0x28880], R3 ;  /* 0x02888003000085a7 */ /* 0x000ea4000800007f */
[----:B--2---:R-:W-:Y:S05]  /*301d0*/  @!P0 BRA `(.L_x_7367) ;  /* 0xfffffffc00f08947 */ /* 0x004fea000383ffff */
[----:B------:R-:W-:Y:S05]  /*301e0*/  BRA `(.L_x_7529) ;  /* 0xffffff9800847947 */ /* 0x000fea000383ffff */
.L_x_7369:
[----:B--2---:R2:W3:Y:S02]  /*301f0*/  SYNCS.PHASECHK.TRANS64.TRYWAIT P0, [R0+URZ+0x28840], R3 ;  /* 0x02884003000075a7 */ /* 0x0044e4000800017f */
[----:B---3--:R-:W-:Y:S05]  /*30200*/  @!P0 NANOSLEEP.SYNCS 0x989680 ;  /* 0x009896800000895d */ /* 0x008fea0003900000 */
[----:B------:R-:W3:Y:S02]  /*30210*/  @!P0 SYNCS.PHASECHK.TRANS64 P0, [R0+URZ+0x28840], R3 ;  /* 0x02884003000085a7 */ /* 0x000ee4000800007f */
[----:B---3--:R-:W-:Y:S05]  /*30220*/  @!P0 BRA `(.L_x_7369) ;  /* 0xfffffffc00f08947 */ /* 0x008fea000383ffff */
[----:B------:R-:W-:Y:S05]  /*30230*/  BRA `(.L_x_7530) ;  /* 0xffffff9800e07947 */ /* 0x000fea000383ffff */
.L_x_7373:
        /* <DEDUP_REMOVED lines=13> */
.L_x_7531:
[----:B------:R-:W-:Y:S02]  /*30310*/  IMAD.MOV.U32 R13, RZ, RZ, R4 ;  /* 0x000000ffff0d7224 */ /* 0x000fe400078e0004 */
[----:B------:R-:W-:-:S07]  /*30320*/  IMAD.MOV.U32 R6, RZ, RZ, R14 ;  /* 0x000000ffff067224 */ /* 0x000fce00078e000e */
[----:B------:R-:W-:Y:S05]  /*30330*/  WARPSYNC.COLLECTIVE R15, `(.L_x_7532) ;  /* 0x000000000f087348 */ /* 0x000fea0003c00000 */
[----:B------:R0:W1:Y:S02]  /*30340*/  SHFL.IDX P6, R14, R13, R12, R11 ;  /* 0x0000000c0d0e7389 */ /* 0x00006400000c000b */
[----:B01----:R-:W-:Y:S01]  /*30350*/  ENDCOLLECTIVE ;  /* 0x000000000000791b */ /* 0x003fe20003800000 */
.L_x_7532:
[----:B------:R-:W-:Y:S02]  /*30360*/  IMAD.MOV.U32 R13, RZ, RZ, R3 ;  /* 0x000000ffff0d7224 */ /* 0x000fe400078e0003 */
[----:B------:R-:W-:Y:S02]  /*30370*/  IMAD.MOV.U32 R12, RZ, RZ, 0x1 ;  /* 0x00000001ff0c7424 */ /* 0x000fe400078e00ff */
[----:B------:R-:W-:-:S07]  /*30380*/  IMAD.MOV.U32 R7, RZ, RZ, R14 ;  /* 0x000000ffff077224 */ /* 0x000fce00078e000e */
[----:B------:R-:W-:Y:S05]  /*30390*/  WARPSYNC.COLLECTIVE R15, `(.L_x_7533) ;  /* 0x000000000f087348 */ /* 0x000fea0003c00000 */
[----:B------:R0:W1:Y:S02]  /*303a0*/  SHFL.IDX P6, R14, R13, R12, R11 ;  /* 0x0000000c0d0e7389 */ /* 0x00006400000c000b */
[----:B01----:R-:W-:Y:S01]  /*303b0*/  ENDCOLLECTIVE ;  /* 0x000000000000791b */ /* 0x003fe20003800000 */
.L_x_7533:
        /* <DEDUP_REMOVED lines=15> */
.L_x_7534:
[----:B------:R-:W-:Y:S02]  /*304b0*/  IMAD.MOV.U32 R13, RZ, RZ, R3 ;  /* 0x000000ffff0d7224 */ /* 0x000fe400078e0003 */
[----:B------:R-:W-:Y:S02]  /*304c0*/  IMAD.MOV.U32 R12, RZ, RZ, 0x2 ;  /* 0x00000002ff0c7424 */ /* 0x000fe400078e00ff */
[----:B------:R-:W-:-:S07]  /*304d0*/  IMAD.MOV.U32 R5, RZ, RZ, R14 ;  /* 0x000000ffff057224 */ /* 0x000fce00078e000e */
[----:B------:R-:W-:Y:S05]  /*304e0*/  WARPSYNC.COLLECTIVE R15, `(.L_x_7535) ;  /* 0x000000000f087348 */ /* 0x000fea0003c00000 */
[----:B------:R0:W1:Y:S02]  /*304f0*/  SHFL.IDX P6, R14, R13, R12, R11 ;  /* 0x0000000c0d0e7389 */ /* 0x00006400000c000b */
[----:B01----:R-:W-:Y:S01]  /*30500*/  ENDCOLLECTIVE ;  /* 0x000000000000791b */ /* 0x003fe20003800000 */
.L_x_7535:
        /* <DEDUP_REMOVED lines=15> */
.L_x_7536:
[----:B------:R-:W-:Y:S02]  /*30600*/  IMAD.MOV.U32 R13, RZ, RZ, R3 ;  /* 0x000000ffff0d7224 */ /* 0x000fe400078e0003 */
[----:B------:R-:W-:Y:S02]  /*30610*/  IMAD.MOV.U32 R12, RZ, RZ, 0x3 ;  /* 0x00000003ff0c7424 */ /* 0x000fe400078e00ff */
[----:B------:R-:W-:-:S07]  /*30620*/  IMAD.MOV.U32 R5, RZ, RZ, R14 ;  /* 0x000000ffff057224 */ /* 0x000fce00078e000e */
[----:B------:R-:W-:Y:S05]  /*30630*/  WARPSYNC.COLLECTIVE R15, `(.L_x_7537) ;  /* 0x000000000f087348 */ /* 0x000fea0003c00000 */
[----:B------:R0:W1:Y:S02]  /*30640*/  SHFL.IDX P6, R14, R13, R12, R11 ;  /* 0x0000000c0d0e7389 */ /* 0x00006400000c000b */
[----:B01----:R-:W-:Y:S01]  /*30650*/  ENDCOLLECTIVE ;  /* 0x000000000000791b */ /* 0x003fe20003800000 */
.L_x_7537:
        /* <DEDUP_REMOVED lines=15> */
.L_x_7538:
[----:B------:R-:W-:Y:S02]  /*30750*/  IMAD.MOV.U32 R13, RZ, RZ, R3 ;  /* 0x000000ffff0d7224 */ /* 0x000fe400078e0003 */
[----:B------:R-:W-:Y:S02]  /*30760*/  IMAD.MOV.U32 R12, RZ, RZ, 0x4 ;  /* 0x00000004ff0c7424 */ /* 0x000fe400078e00ff */
[----:B------:R-:W-:-:S07]  /*30770*/  IMAD.MOV.U32 R5, RZ, RZ, R14 ;  /* 0x000000ffff057224 */ /* 0x000fce00078e000e */
[----:B------:R-:W-:Y:S05]  /*30780*/  WARPSYNC.COLLECTIVE R15, `(.L_x_7539) ;  /* 0x000000000f087348 */ /* 0x000fea0003c00000 */
[----:B------:R0:W1:Y:S02]  /*30790*/  SHFL.IDX P6, R14, R13, R12, R11 ;  /* 0x0000000c0d0e7389 */ /* 0x00006400000c000b */
[----:B01----:R-:W-:Y:S01]  /*307a0*/  ENDCOLLECTIVE ;  /* 0x000000000000791b */ /* 0x003fe20003800000 */
.L_x_7539:
        /* <DEDUP_REMOVED lines=15> */
.L_x_7540:
[----:B------:R-:W-:Y:S02]  /*308a0*/  IMAD.MOV.U32 R13, RZ, RZ, R3 ;  /* 0x000000ffff0d7224 */ /* 0x000fe400078e0003 */
[----:B------:R-:W-:Y:S02]  /*308b0*/  IMAD.MOV.U32 R12, RZ, RZ, 0x5 ;  /* 0x00000005ff0c7424 */ /* 0x000fe400078e00ff */
[----:B------:R-:W-:-:S07]  /*308c0*/  IMAD.MOV.U32 R5, RZ, RZ, R14 ;  /* 0x000000ffff057224 */ /* 0x000fce00078e000e */
[----:B------:R-:W-:Y:S05]  /*308d0*/  WARPSYNC.COLLECTIVE R15, `(.L_x_7541) ;  /* 0x000000000f087348 */ /* 0x000fea0003c00000 */
[----:B------:R0:W1:Y:S02]  /*308e0*/  SHFL.IDX P6, R14, R13, R12, R11 ;  /* 0x0000000c0d0e7389 */ /* 0x00006400000c000b */
[----:B01----:R-:W-:Y:S01]  /*308f0*/  ENDCOLLECTIVE ;  /* 0x000000000000791b */ /* 0x003fe20003800000 */
.L_x_7541:
        /* <DEDUP_REMOVED lines=15> */
.L_x_7542:
[----:B------:R-:W-:Y:S02]  /*309f0*/  IMAD.MOV.U32 R13, RZ, RZ, R3 ;  /* 0x000000ffff0d7224 */ /* 0x000fe400078e0003 */
[----:B------:R-:W-:Y:S02]  /*30a00*/  IMAD.MOV.U32 R12, RZ, RZ, 0x6 ;  /* 0x00000006ff0c7424 */ /* 0x000fe400078e00ff */
[----:B------:R-:W-:-:S07]  /*30a10*/  IMAD.MOV.U32 R5, RZ, RZ, R14 ;  /* 0x000000ffff057224 */ /* 0x000fce00078e000e */
[----:B------:R-:W-:Y:S05]  /*30a20*/  WARPSYNC.COLLECTIVE R15, `(.L_x_7543) ;  /* 0x000000000f087348 */ /* 0x000fea0003c00000 */
[----:B------:R0:W1:Y:S02]  /*30a30*/  SHFL.IDX P6, R14, R13, R12, R11 ;  /* 0x0000000c0d0e7389 */ /* 0x00006400000c000b */
[----:B01----:R-:W-:Y:S01]  /*30a40*/  ENDCOLLECTIVE ;  /* 0x000000000000791b */ /* 0x003fe20003800000 */
.L_x_7543:
        /* <DEDUP_REMOVED lines=13> */
.L_x_7544:
        /* <DEDUP_REMOVED lines=8> */
.L_x_7545:
        /* <DEDUP_REMOVED lines=13> */
.L_x_7546:
[----:B------:R-:W-:Y:S01]  /*30c70*/  IMAD.MOV.U32 R3, RZ, RZ, R14 ;  /* 0x000000ffff037224 */ /* 0x000fe200078e000e */
[----:B------:R-:W-:Y:S06]  /*30c80*/  BRA `(.L_x_7547) ;  /* 0xffffff9c00487947 */ /* 0x000fec000383ffff */
.L_x_7376:
[----:B0-----:R-:W2:Y:S02]  /*30c90*/  LDL R2, [R1+0x4] ;  /* 0x0000040001027983 */ /* 0x001ea40000100800 */
[----:B--2---:R0:W1:Y:S02]  /*30ca0*/  SYNCS.PHASECHK.TRANS64.TRYWAIT P0, [R2+URZ+0x28820], R0 ;  /* 0x02882000020075a7 */ /* 0x004064000800017f */
[----:B-1----:R-:W-:Y:S05]  /*30cb0*/  @!P0 NANOSLEEP.SYNCS 0x989680 ;  /* 0x009896800000895d */ /* 0x002fea0003900000 */
[----:B------:R-:W1:Y:S02]  /*30cc0*/  @!P0 SYNCS.PHASECHK.TRANS64 P0, [R2+URZ+0x28820], R0 ;  /* 0x02882000020085a7 */ /* 0x000e64000800007f */
[----:B-1----:R-:W-:Y:S05]  /*30cd0*/  @!P0 BRA `(.L_x_7376) ;  /* 0xfffffffc00ec8947 */ /* 0x002fea000383ffff */
[----:B------:R-:W-:Y:S05]  /*30ce0*/  BRA `(.L_x_7548) ;  /* 0xffffff9c00a87947 */ /* 0x000fea000383ffff */
.L_x_7382:
[----:B--2---:R2:W3:Y:S02]  /*30cf0*/  SYNCS.PHASECHK.TRANS64.TRYWAIT P0, [R6+URZ+0x28880], R5 ;  /* 0x02888005060075a7 */ /* 0x0044e4000800017f */
[----:B---3--:R-:W-:Y:S05]  /*30d00*/  @!P0 NANOSLEEP.SYNCS 0x989680 ;  /* 0x009896800000895d */ /* 0x008fea0003900000 */
[----:B------:R-:W3:Y:S02]  /*30d10*/  @!P0 SYNCS.PHASECHK.TRANS64 P0, [R6+URZ+0x28880], R5 ;  /* 0x02888005060085a7 */ /* 0x000ee4000800007f */
[----:B---3--:R-:W-:Y:S05]  /*30d20*/  @!P0 BRA `(.L_x_7382) ;  /* 0xfffffffc00f08947 */ /* 0x008fea000383ffff */
[----:B------:R-:W-:Y:S05]  /*30d30*/  BRA `(.L_x_7549) ;  /* 0xffffffa000687947 */ /* 0x000fea000383ffff */
.L_x_7387:
[----:B-1----:R1:W3:Y:S02]  /*30d40*/  SYNCS.PHASECHK.TRANS64.TRYWAIT P0, [R6+URZ+0x28840], R5 ;  /* 0x02884005060075a7 */ /* 0x0022e4000800017f */
[----:B---3--:R-:W-:Y:S05]  /*30d50*/  @!P0 NANOSLEEP.SYNCS 0x989680 ;  /* 0x009896800000895d */ /* 0x008fea0003900000 */
[----:B------:R-:W3:Y:S02]  /*30d60*/  @!P0 SYNCS.PHASECHK.TRANS64 P0, [R6+URZ+0x28840], R5 ;  /* 0x02884005060085a7 */ /* 0x000ee4000800007f */
[----:B---3--:R-:W-:Y:S05]  /*30d70*/  @!P0 BRA `(.L_x_7387) ;  /* 0xfffffffc00f08947 */ /* 0x008fea000383ffff */
[----:B------:R-:W-:Y:S05]  /*30d80*/  BRA `(.L_x_7550) ;  /* 0xffffffa000ec7947 */ /* 0x000fea000383ffff */
.L_x_7393:
[----:B--2---:R2:W3:Y:S02]  /*30d90*/  SYNCS.PHASECHK.TRANS64.TRYWAIT P0, [R20+URZ+0x28870], R4 ;  /* 0x02887004140075a7 */ /* 0x0044e4000800017f */
[----:B---3--:R-:W-:Y:S05]  /*30da0*/  @!P0 NANOSLEEP.SYNCS 0x989680 ;  /* 0x009896800000895d */ /* 0x008fea0003900000 */
[----:B------:R-:W3:Y:S02]  /*30db0*/  @!P0 SYNCS.PHASECHK.TRANS64 P0, [R20+URZ+0x28870], R4 ;  /* 0x02887004140085a7 */ /* 0x000ee4000800007f */
[----:B---3--:R-:W-:Y:S05]  /*30dc0*/  @!P0 BRA `(.L_x_7393) ;  /* 0xfffffffc00f08947 */ /* 0x008fea000383ffff */
[----:B------:R-:W-:Y:S05]  /*30dd0*/  BRA `(.L_x_7551) ;  /* 0xffffffa4008c7947 */ /* 0x000fea000383ffff */
.L_x_7395:
[----:B---3--:R3:W4:Y:S02]  /*30de0*/  SYNCS.PHASECHK.TRANS64.TRYWAIT P0, [R20+URZ+0x28860], R3 ;  /* 0x02886003140075a7 */ /* 0x008724000800017f */
[----:B----4-:R-:W-:Y:S05]  /*30df0*/  @!P0 NANOSLEEP.SYNCS 0x989680 ;  /* 0x009896800000895d */ /* 0x010fea0003900000 */
[----:B------:R-:W4:Y:S02]  /*30e00*/  @!P0 SYNCS.PHASECHK.TRANS64 P0, [R20+URZ+0x28860], R3 ;  /* 0x02886003140085a7 */ /* 0x000f24000800007f */
[----:B----4-:R-:W-:Y:S05]  /*30e10*/  @!P0 BRA `(.L_x_7395) ;  /* 0xfffffffc00f08947 */ /* 0x010fea000383ffff */
[----:B------:R-:W-:Y:S05]  /*30e20*/  BRA `(.L_x_7552) ;  /* 0xffffffa400947947 */ /* 0x000fea000383ffff */
.L_x_7402:
[----:B-1----:R1:W2:Y:S02]  /*30e30*/  SYNCS.PHASECHK.TRANS64.TRYWAIT P1, [R0+URZ+0x28870], R2 ;  /* 0x02887002000075a7 */ /* 0x0022a4000802017f */
[----:B--2---:R-:W-:Y:S05]  /*30e40*/  @!P1 NANOSLEEP.SYNCS 0x989680 ;  /* 0x009896800000995d */ /* 0x004fea0003900000 */
[----:B------:R-:W2:Y:S02]  /*30e50*/  @!P1 SYNCS.PHASECHK.TRANS64 P1, [R0+URZ+0x28870], R2 ;  /* 0x02887002000095a7 */ /* 0x000ea4000802007f */
[----:B--2---:R-:W-:Y:S05]  /*30e60*/  @!P1 BRA `(.L_x_7402) ;  /* 0xfffffffc00f09947 */ /* 0x004fea000383ffff */
[----:B------:R-:W-:Y:S05]  /*30e70*/  BRA `(.L_x_7553) ;  /* 0xffffffb000847947 */ /* 0x000fea000383ffff */
.L_x_7404:
[----:B-1----:R1:W2:Y:S02]  /*30e80*/  SYNCS.PHASECHK.TRANS64.TRYWAIT P1, [R0+URZ+0x28860], R2 ;  /* 0x02886002000075a7 */ /* 0x0022a4000802017f */
[----:B--2---:R-:W-:Y:S05]  /*30e90*/  @!P1 NANOSLEEP.SYNCS 0x989680 ;  /* 0x009896800000995d */ /* 0x004fea0003900000 */
[----:B------:R-:W2:Y:S02]  /*30ea0*/  @!P1 SYNCS.PHASECHK.TRANS64 P1, [R0+URZ+0x28860], R2 ;  /* 0x02886002000095a7 */ /* 0x000ea4000802007f */
[----:B--2---:R-:W-:Y:S05]  /*30eb0*/  @!P1 BRA `(.L_x_7404) ;  /* 0xfffffffc00f09947 */ /* 0x004fea000383ffff */
[----:B------:R-:W-:Y:S05]  /*30ec0*/  BRA `(.L_x_7554) ;  /* 0xffffffb0008c7947 */ /* 0x000fea000383ffff */
.L_x_7408:
[----:B------:R-:W-:Y:S01]  /*30ed0*/  BSSY B0, `(.L_x_7555) ;  /* 0x0000008000007945 */ /* 0x000fe20003800000 */
[----:B------:R-:W-:Y:S02]  /*30ee0*/  IMAD.MOV.U32 R13, RZ, RZ, R16 ;  /* 0x000000ffff0d7224 */ /* 0x000fe400078e0010 */
[----:B------:R-:W-:Y:S02]  /*30ef0*/  IMAD.MOV.U32 R12, RZ, RZ, RZ ;  /* 0x000000ffff0c7224 */ /* 0x000fe400078e00ff */
[----:B------:R-:W-:Y:S02]  /*30f00*/  IMAD.MOV.U32 R11, RZ, RZ, 0x1f ;  /* 0x0000001fff0b7424 */ /* 0x000fe400078e00ff */
[----:B------:R-:W-:-:S07]  /*30f10*/  IMAD.MOV.U32 R15, RZ, RZ, -0x1 ;  /* 0xffffffffff0f7424 */ /* 0x000fce00078e00ff */
[----:B--2---:R-:W-:Y:S05]  /*30f20*/  WARPSYNC.COLLECTIVE R15, `(.L_x_7556) ;  /* 0x000000000f087348 */ /* 0x004fea0003c00000 */
[----:B------:R0:W1:Y:S02]  /*30f30*/  SHFL.IDX P6, R14, R13, R12, R11 ;  /* 0x0000000c0d0e7389 */ /* 0x00006400000c000b */
[----:B012---:R-:W-:Y:S01]  /*30f40*/  ENDCOLLECTIVE ;  /* 0x000000000000791b */ /* 0x007fe20003800000 */
.L_x_7556:
[----:B------:R-:W-:Y:S05]  /*30f50*/  BSYNC B0 ;  /* 0x0000000000007941 */ /* 0x000fea0003800000 */
.L_x_7555:
        /* <DEDUP_REMOVED lines=9> */
.L_x_7557:
        /* <DEDUP_REMOVED lines=18> */
.L_x_7558:
        /* <DEDUP_REMOVED lines=8> */
.L_x_7559:
        /* <DEDUP_REMOVED lines=8> */
.L_x_7560:
        /* <DEDUP_REMOVED lines=8> */
.L_x_7561:
        /* <DEDUP_REMOVED lines=8> */
.L_x_7562:
        /* <DEDUP_REMOVED lines=9> */
.L_x_7563:
[----:B------:R-:W-:Y:S01]  /*313a0*/  IMAD.MOV.U32 R7, RZ, RZ, R14 ;  /* 0x000000ffff077224 */ /* 0x000fe200078e000e */
[----:B------:R-:W-:Y:S06]  /*313b0*/  BRA `(.L_x_7564) ;  /* 0xffffffb800947947 */ /* 0x000fec000383ffff */
.L_x_7413:
[----:B------:R-:W-:Y:S01]  /*313c0*/  BSSY B0, `(.L_x_7565) ;  /* 0x0000008000007945 */ /* 0x000fe20003800000 */
[----:B-----5:R-:W-:Y:S02]  /*313d0*/  IMAD.MOV.U32 R13, RZ, RZ, R2 ;  /* 0x000000ffff0d7224 */ /* 0x020fe400078e0002 */
[----:B------:R-:W-:Y:S02]  /*313e0*/  IMAD.MOV.U32 R12, RZ, RZ, 0x1 ;  /* 0x00000001ff0c7424 */ /* 0x000fe400078e00ff */
[----:B------:R-:W-:Y:S02]  /*313f0*/  IMAD.MOV.U32 R11, RZ, RZ, RZ ;  /* 0x000000ffff0b7224 */ /* 0x000fe400078e00ff */
[----:B------:R-:W-:-:S07]  /*31400*/  IMAD.MOV.U32 R15, RZ, RZ, -0x1 ;  /* 0xffffffffff0f7424 */ /* 0x000fce00078e00ff */
[----:B01----:R-:W-:Y:S05]  /*31410*/  WARPSYNC.COLLECTIVE R15, `(.L_x_7566) ;  /* 0x000000000f087348 */ /* 0x003fea0003c00000 */
[----:B------:R2:W3:Y:S02]  /*31420*/  SHFL.UP P6, R14, R13, R12, R11 ;  /* 0x0400000c0d0e7389 */ /* 0x0004e400000c000b */
[----:B0123--:R-:W-:Y:S01]  /*31430*/  ENDCOLLECTIVE ;  /* 0x000000000000791b */ /* 0x00ffe20003800000 */
.L_x_7566:
[----:B------:R-:W-:Y:S05]  /*31440*/  BSYNC B0 ;  /* 0x0000000000007941 */ /* 0x000fea0003800000 */
.L_x_7565:
        /* <DEDUP_REMOVED lines=10> */
.L_x_7567:
        /* <DEDUP_REMOVED lines=8> */
.L_x_7568:
        /* <DEDUP_REMOVED lines=8> */
.L_x_7569:
        /* <DEDUP_REMOVED lines=8> */
.L_x_7570:
        /* <DEDUP_REMOVED lines=9> */
.L_x_7571:
[----:B------:R-:W-:Y:S01]  /*31700*/  IMAD.MOV.U32 R7, RZ, RZ, R14 ;  /* 0x000000ffff077224 */ /* 0x000fe200078e000e */
[----:B------:R-:W-:Y:S06]  /*31710*/  BRA `(.L_x_7572) ;  /* 0xffffffb8005c7947 */ /* 0x000fec000383ffff */
.L_x_7415:
[----:B------:R-:W-:Y:S01]  /*31720*/  BSSY B0, `(.L_x_7573) ;  /* 0x0000006000007945 */ /* 0x000fe20003800000 */
[----:B------:R-:W-:Y:S01]  /*31730*/  PLOP3.LUT P6, PT, P6, PT, PT, 0x8, 0x0 ;  /* 0x000000000000781c */ /* 0x000fe200037ce170 */
[----:B------:R-:W-:-:S12]  /*31740*/  IMAD.MOV.U32 R15, RZ, RZ, -0x1 ;  /* 0xffffffffff0f7424 */ /* 0x000fd800078e00ff */
[----:B0-----:R-:W-:Y:S05]  /*31750*/  WARPSYNC.COLLECTIVE R15, `(.L_x_7574) ;  /* 0x000000000f087348 */ /* 0x001fea0003c00000 */
[----:B------:R-:W-:Y:S01]  /*31760*/  VOTE.ANY R14, PT, P6 ;  /* 0x00000000000e7806 */ /* 0x000fe200030e0100 */
[----:B0-----:R-:W-:Y:S06]  /*31770*/  ENDCOLLECTIVE ;  /* 0x000000000000791b */ /* 0x001fec0003800000 */
.L_x_7574:
[----:B------:R-:W-:Y:S05]  /*31780*/  BSYNC B0 ;  /* 0x0000000000007941 */ /* 0x000fea0003800000 */
.L_x_7573:
        /* <DEDUP_REMOVED lines=9> */
.L_x_7575:
[----:B------:R-:W-:Y:S01]  /*31820*/  IMAD.MOV.U32 R17, RZ, RZ, R14 ;  /* 0x000000ffff117224 */ /* 0x000fe200078e000e */
[----:B------:R-:W-:Y:S06]  /*31830*/  BRA `(.L_x_7576) ;  /* 0xffffffb8004c7947 */ /* 0x000fec000383ffff */
.L_x_7417:
[----:B------:R-:W-:Y:S01]  /*31840*/  BSSY B0, `(.L_x_7577) ;  /* 0x0000007000007945 */ /* 0x000fe20003800000 */
[----:B------:R-:W-:Y:S02]  /*31850*/  IMAD.MOV.U32 R13, RZ, RZ, R6 ;  /* 0x000000ffff0d7224 */ /* 0x000fe400078e0006 */
[----:B------:R-:W-:Y:S02]  /*31860*/  IMAD.MOV.U32 R11, RZ, RZ, 0x1f ;  /* 0x0000001fff0b7424 */ /* 0x000fe400078e00ff */
[----:B------:R-:W-:-:S07]  /*31870*/  IMAD.MOV.U32 R15, RZ, RZ, -0x1 ;  /* 0xffffffffff0f7424 */ /* 0x000fce00078e00ff */
[----:B01----:R-:W-:Y:S05]  /*31880*/  WARPSYNC.COLLECTIVE R15, `(.L_x_7578) ;  /* 0x000000000f087348 */ /* 0x003fea0003c00000 */
[----:B------:R2:W3:Y:S02]  /*31890*/  SHFL.IDX P6, R14, R13, R12, R11 ;  /* 0x0000000c0d0e7389 */ /* 0x0004e400000c000b */
[----:B0123--:R-:W-:Y:S01]  /*318a0*/  ENDCOLLECTIVE ;  /* 0x000000000000791b */ /* 0x00ffe20003800000 */
.L_x_7578:
[----:B------:R-:W-:Y:S05]  /*318b0*/  BSYNC B0 ;  /* 0x0000000000007941 */ /* 0x000fea0003800000 */
.L_x_7577:
[----:B------:R-:W-:Y:S01]  /*318c0*/  IMAD.MOV.U32 R6, RZ, RZ, R14 ;  /* 0x000000ffff067224 */ /* 0x000fe200078e000e */
[----:B------:R-:W-:Y:S06]  /*318d0*/  BRA `(.L_x_7579) ;  /* 0xffffffb800407947 */ /* 0x000fec000383ffff */
.L_x_7421:
[----:B0-----:R0:W1:Y:S02]  /*318e0*/  SYNCS.PHASECHK.TRANS64.TRYWAIT P0, [R0+URZ+0x28820], R3 ;  /* 0x02882003000075a7 */ /* 0x001064000800017f */
[----:B-1----:R-:W-:Y:S05]  /*318f0*/  @!P0 NANOSLEEP.SYNCS 0x989680 ;  /* 0x009896800000895d */ /* 0x002fea0003900000 */
[----:B------:R-:W1:Y:S02]  /*31900*/  @!P0 SYNCS.PHASECHK.TRANS64 P0, [R0+URZ+0x28820], R3 ;  /* 0x02882003000085a7 */ /* 0x000e64000800007f */
[----:B-1----:R-:W-:Y:S05]  /*31910*/  @!P0 BRA `(.L_x_7421) ;  /* 0xfffffffc00f08947 */ /* 0x002fea000383ffff */
[----:B------:R-:W-:Y:S05]  /*31920*/  BRA `(.L_x_7580) ;  /* 0xffffffbc00c87947 */ /* 0x000fea000383ffff */
.L_x_7422:
        /* <DEDUP_REMOVED lines=11> */
.L_x_7582:
[----:B------:R-:W-:Y:S05]  /*319e0*/  BSYNC B0 ;  /* 0x0000000000007941 */ /* 0x000fea0003800000 */
.L_x_7581:
[----:B------:R-:W-:Y:S05]  /*319f0*/  BRA `(.L_x_7583) ;  /* 0xffffffbc00b07947 */ /* 0x000fea000383ffff */
.L_x_7423:
[----:B------:R-:W-:Y:S01]  /*31a00*/  BSSY B0, `(.L_x_7584) ;  /* 0x0000006000007945 */ /* 0x000fe20003800000 */
[----:B------:R-:W-:-:S07]  /*31a10*/  IMAD.MOV.U32 R15, RZ, RZ, -0x1 ;  /* 0xffffffffff0f7424 */ /* 0x000fce00078e00ff */
[----:B01----:R-:W-:Y:S05]  /*31a20*/  WARPSYNC.COLLECTIVE R15, `(.L_x_7585) ;  /* 0x000000000f0c7348 */ /* 0x003fea0003c00000 */
[----:B------:R-:W-:Y:S02]  /*31a30*/  ELECT P6, UR62, PT ;  /* 0x00000000003e782f */ /* 0x000fe400038c0000 */
[----:B------:R-:W-:Y:S01]  /*31a40*/  MOV R14, UR62 ;  /* 0x0000003e000e7c02 */ /* 0x000fe20008000f00 */
[----:B01----:R-:W-:Y:S10]  /*31a50*/  ENDCOLLECTIVE ;  /* 0x000000000000791b */ /* 0x003ff40003800000 */
.L_x_7585:
[----:B------:R-:W-:Y:S05]  /*31a60*/  BSYNC B0 ;  /* 0x0000000000007941 */ /* 0x000fea0003800000 */
.L_x_7584:
[----:B------:R-:W-:Y:S05]  /*31a70*/  BRA `(.L_x_7586) ;  /* 0xffffffbc00a47947 */ /* 0x000fea000383ffff */
.L_x_7425:
[----:B0-----:R0:W1:Y:S02]  /*31a80*/  SYNCS.PHASECHK.TRANS64.TRYWAIT P1, [R6+URZ], R5 ;  /* 0x00000005060075a7 */ /* 0x001064000802017f */
[----:B-1----:R-:W-:Y:S05]  /*31a90*/  @!P1 NANOSLEEP.SYNCS 0x989680 ;  /* 0x009896800000995d */ /* 0x002fea0003900000 */
[----:B------:R-:W1:Y:S02]  /*31aa0*/  @!P1 SYNCS.PHASECHK.TRANS64 P1, [R6+URZ], R5 ;  /* 0x00000005060095a7 */ /* 0x000e64000802007f */
[----:B-1----:R-:W-:Y:S05]  /*31ab0*/  @!P1 BRA `(.L_x_7425) ;  /* 0xfffffffc00f09947 */ /* 0x002fea000383ffff */
[----:B------:R-:W-:Y:S05]  /*31ac0*/  BRA `(.L_x_7587) ;  /* 0xffffffbc00e07947 */ /* 0x000fea000383ffff */
.L_x_7426:
[----:B-1----:R1:W2:Y:S02]  /*31ad0*/  SYNCS.PHASECHK.TRANS64.TRYWAIT P1, [R7+URZ], R2 ;  /* 0x00000002070075a7 */ /* 0x0022a4000802017f */
[----:B--2---:R-:W-:Y:S05]  /*31ae0*/  @!P1 NANOSLEEP.SYNCS 0x989680 ;  /* 0x009896800000995d */ /* 0x004fea0003900000 */
[----:B------:R-:W2:Y:S02]  /*31af0*/  @!P1 SYNCS.PHASECHK.TRANS64 P1, [R7+URZ], R2 ;  /* 0x00000002070095a7 */ /* 0x000ea4000802007f */
[----:B--2---:R-:W-:Y:S05]  /*31b00*/  @!P1 BRA `(.L_x_7426) ;  /* 0xfffffffc00f09947 */ /* 0x004fea000383ffff */
[----:B------:R-:W-:Y:S05]  /*31b10*/  BRA `(.L_x_7588) ;  /* 0xffffffbc00d47947 */ /* 0x000fea000383ffff */
.L_x_7428:
[----:B--2---:R2:W3:Y:S02]  /*31b20*/  SYNCS.PHASECHK.TRANS64.TRYWAIT P1, [R4+URZ+0x28860], R5 ;  /* 0x02886005040075a7 */ /* 0x0044e4000802017f */
[----:B---3--:R-:W-:Y:S05]  /*31b30*/  @!P1 NANOSLEEP.SYNCS 0x989680 ;  /* 0x009896800000995d */ /* 0x008fea0003900000 */
[----:B------:R-:W3:Y:S02]  /*31b40*/  @!P1 SYNCS.PHASECHK.TRANS64 P1, [R4+URZ+0x28860], R5 ;  /* 0x02886005040095a7 */ /* 0x000ee4000802007f */
[----:B---3--:R-:W-:Y:S05]  /*31b50*/  @!P1 BRA `(.L_x_7428) ;  /* 0xfffffffc00f09947 */ /* 0x008fea000383ffff */
[----:B------:R-:W-:Y:S05]  /*31b60*/  BRA `(.L_x_7589) ;  /* 0xffffffbc00d87947 */ /* 0x000fea000383ffff */
.L_x_7430:
[----:B---3--:R3:W4:Y:S02]  /*31b70*/  SYNCS.PHASECHK.TRANS64.TRYWAIT P1, [R3+URZ+0x28860], R2 ;  /* 0x02886002030075a7 */ /* 0x008724000802017f */
[----:B----4-:R-:W-:Y:S05]  /*31b80*/  @!P1 NANOSLEEP.SYNCS 0x989680 ;  /* 0x009896800000995d */ /* 0x010fea0003900000 */
[----:B------:R-:W4:Y:S02]  /*31b90*/  @!P1 SYNCS.PHASECHK.TRANS64 P1, [R3+URZ+0x28860], R2 ;  /* 0x02886002030095a7 */ /* 0x000f24000802007f */
[----:B----4-:R-:W-:Y:S05]  /*31ba0*/  @!P1 BRA `(.L_x_7430) ;  /* 0xfffffffc00f09947 */ /* 0x010fea000383ffff */
[----:B------:R-:W-:Y:S05]  /*31bb0*/  BRA `(.L_x_7590) ;  /* 0xffffffbc00d87947 */ /* 0x000fea000383ffff */
.L_x_7432:
[----:B----4-:R4:W0:Y:S02]  /*31bc0*/  SYNCS.PHASECHK.TRANS64.TRYWAIT P0, [R4+URZ+0x28880], R5 ;  /* 0x02888005040075a7 */ /* 0x010824000800017f */
[----:B0-----:R-:W-:Y:S05]  /*31bd0*/  @!P0 NANOSLEEP.SYNCS 0x989680 ;  /* 0x009896800000895d */ /* 0x001fea0003900000 */
[----:B------:R-:W0:Y:S02]  /*31be0*/  @!P0 SYNCS.PHASECHK.TRANS64 P0, [R4+URZ+0x28880], R5 ;  /* 0x02888005040085a7 */ /* 0x000e24000800007f */
[----:B0-----:R-:W-:Y:S05]  /*31bf0*/  @!P0 BRA `(.L_x_7432) ;  /* 0xfffffffc00f08947 */ /* 0x001fea000383ffff */
[----:B------:R-:W-:Y:S05]  /*31c00*/  BRA `(.L_x_7433) ;  /* 0xffffffbc00d47947 */ /* 0x000fea000383ffff */
.L_x_7591:
        /* <DEDUP_REMOVED lines=15> */
.L_x_12977:


//--------------------- .text._ZN7cutlass13device_kernelIN5flash11enable_sm90INS1_16FlashAttnFwdSm90INS1_25CollectiveMainloopFwdSm90ILi2EN4cute5tupleIJNS5_1CILi1EEES8_S8_EEENS6_IJNS7_ILi128EEENS7_ILi224EEESA_EEELi128ENS_12float_e4m3_tEfNS_4arch4Sm90ELb1ELb0ELb1ELb0ELb0ELb0ELb0ELb1ELb1ELb1ELb0ELb0EEENS1_21CollectiveEpilogueFwdINS6_IJSA_SA_SB_EEES9_NS_10bfloat16_tESF_Li256ELb0ELb1ELb0ELb1EEENS1_30DynamicPersistentTileSchedulerILi256ELi128ELb0ELb1ELb1EEEEEEEEEvNT_6ParamsE --------------------------
	.section	.text._ZN7cutlass13device_kernelIN5flash11enable_sm90INS1_16FlashAttnFwdSm90INS1_25CollectiveMainloopFwdSm90ILi2EN4cute5tupleIJNS5_1CILi1EEES8_S8_EEENS6_IJNS7_ILi128EEENS7_ILi224EEESA_EEELi128ENS_12float_e4m3_tEfNS_4arch4Sm90ELb1ELb0ELb1ELb0ELb0ELb0ELb0ELb1ELb1ELb1ELb0ELb0EEENS1_21CollectiveEpilogueFwdINS6_IJSA_SA_SB_EEES9_NS_10bfloat16_tESF_Li256ELb0ELb1ELb0ELb1EEENS1_30DynamicPersistentTileSchedulerILi256ELi128ELb0ELb1ELb1EEEEEEEEEvNT_6ParamsE,"ax",@progbits
	.align	128
.text._ZN7cutlass13device_kernelIN5flash11enable_sm90INS1_16FlashAttnFwdSm90INS1_25CollectiveMainloopFwdSm90ILi2EN4cute5tupleIJNS5_1CILi1EEES8_S8_EEENS6_IJNS7_ILi128EEENS7_ILi224EEESA_EEELi128ENS_12float_e4m3_tEfNS_4arch4Sm90ELb1ELb0ELb1ELb0ELb0ELb0ELb0ELb1ELb1ELb1ELb0ELb0EEENS1_21CollectiveEpilogueFwdINS6_IJSA_SA_SB_EEES9_NS_10bfloat16_tESF_Li256ELb0ELb1ELb0ELb1EEENS1_30DynamicPersistentTileSchedulerILi256ELi128ELb0ELb1ELb1EEEEEEEEEvNT_6ParamsE:
        .type           _ZN7cutlass13device_kernelIN5flash11enable_sm90INS1_16FlashAttnFwdSm90INS1_25CollectiveMainloopFwdSm90ILi2EN4cute5tupleIJNS5_1CILi1EEES8_S8_EEENS6_IJNS7_ILi128EEENS7_ILi224EEESA_EEELi128ENS_12float_e4m3_tEfNS_4arch4Sm90ELb1ELb0ELb1ELb0ELb0ELb0ELb0ELb1ELb1ELb1ELb0ELb0EEENS1_21CollectiveEpilogueFwdINS6_IJSA_SA_SB_EEES9_NS_10bfloat16_tESF_Li256ELb0ELb1ELb0ELb1EEENS1_30DynamicPersistentTileSchedulerILi256ELi128ELb0ELb1ELb1EEEEEEEEEvNT_6ParamsE,@function
        .size           _ZN7cutlass13device_kernelIN5flash11enable_sm90INS1_16FlashAttnFwdSm90INS1_25CollectiveMainloopFwdSm90ILi2EN4cute5tupleIJNS5_1CILi1EEES8_S8_EEENS6_IJNS7_ILi128EEENS7_ILi224EEESA_EEELi128ENS_12float_e4m3_tEfNS_4arch4Sm90ELb1ELb0ELb1ELb0ELb0ELb0ELb0ELb1ELb1ELb1ELb0ELb0EEENS1_21CollectiveEpilogueFwdINS6_IJSA_SA_SB_EEES9_NS_10bfloat16_tESF_Li256ELb0ELb1ELb0ELb1EEENS1_30DynamicPersistentTileSchedulerILi256ELi128ELb0ELb1ELb1EEEEEEEEEvNT_6ParamsE,(.L_x_12978 - _ZN7cutlass13device_kernelIN5flash11enable_sm90INS1_16FlashAttnFwdSm90INS1_25CollectiveMainloopFwdSm90ILi2EN4cute5tupleIJNS5_1CILi1EEES8_S8_EEENS6_IJNS7_ILi128EEENS7_ILi224EEESA_EEELi128ENS_12float_e4m3_tEfNS_4arch4Sm90ELb1ELb0ELb1ELb0ELb0ELb0ELb0ELb1ELb1ELb1ELb0ELb0EEENS1_21CollectiveEpilogueFwdINS6_IJSA_SA_SB_EEES9_NS_10bfloat16_tESF_Li256ELb0ELb1ELb0ELb1EEENS1_30DynamicPersistentTileSchedulerILi256ELi128ELb0ELb1ELb1EEEEEEEEEvNT_6ParamsE)
        .other          _ZN7cutlass13device_kernelIN5flash11enable_sm90INS1_16FlashAttnFwdSm90INS1_25CollectiveMainloopFwdSm90ILi2EN4cute5tupleIJNS5_1CILi1EEES8_S8_EEENS6_IJNS7_ILi128EEENS7_ILi224EEESA_EEELi128ENS_12float_e4m3_tEfNS_4arch4Sm90ELb1ELb0ELb1ELb0ELb0ELb0ELb0ELb1ELb1ELb1ELb0ELb0EEENS1_21CollectiveEpilogueFwdINS6_IJSA_SA_SB_EEES9_NS_10bfloat16_tESF_Li256ELb0ELb1ELb0ELb1EEENS1_30DynamicPersistentTileSchedulerILi256ELi128ELb0ELb1ELb1EEEEEEEEEvNT_6ParamsE,@"STO_CUDA_ENTRY STV_DEFAULT"
_ZN7cutlass13device_kernelIN5flash11enable_sm90INS1_16FlashAttnFwdSm90INS1_25CollectiveMainloopFwdSm90ILi2EN4cute5tupleIJNS5_1CILi1EEES8_S8_EEENS6_IJNS7_ILi128EEENS7_ILi224EEESA_EEELi128ENS_12float_e4m3_tEfNS_4arch4Sm90ELb1ELb0ELb1ELb0ELb0ELb0ELb0ELb1ELb1ELb1ELb0ELb0EEENS1_21CollectiveEpilogueFwdINS6_IJSA_SA_SB_EEES9_NS_10bfloat16_tESF_Li256ELb0ELb1ELb0ELb1EEENS1_30DynamicPersistentTileSchedulerILi256ELi128ELb0ELb1ELb1EEEEEEEEEvNT_6ParamsE:
        /* <DEDUP_REMOVED lines=18> */
.L_x_7593:
[----:B------:R-:W-:Y:S05]  /*0120*/  BSYNC B0 ;  /* 0x0000000000007941 */ /* 0x000fea0003800000 */
.L_x_7592:
        /* <DEDUP_REMOVED lines=41> */
.L_x_7594:
        /* <DEDUP_REMOVED lines=22> */
.L_x_7595:
        /* <DEDUP_REMOVED lines=18> */
.L_x_7596:
        /* <DEDUP_REMOVED lines=22> */
.L_x_7597:
        /* <DEDUP_REMOVED lines=22> */
.L_x_7598:
[----:B------:R-:W-:Y:S01]  /*0900*/  PLOP3.LUT P0, PT, PT, PT, UP0, 0x80, 0x0 ;  /* 0x000000000000781c */ /* 0x000fe20003f0f008 */
[----:B------:R-:W-:Y:S01]  /*0910*/  UMOV UR38, 0x1 ;  /* 0x0000000100267882 */ /* 0x000fe20000000000 */
[----:B------:R-:W-:Y:S01]  /*0920*/  NOP ;  /* 0x0000000000007918 */ /* 0x000fe20000000000 */
[----:B------:R-:W-:Y:S01]  /*0930*/  USEL UR38, UR38, 0x2, !UP0 ;  /* 0x0000000226267887 */ /* 0x000fe2000c000000 */
[----:B------:R-:W-:Y:S01]  /*0940*/  ULDC.64 UR48, c[0x0][0x208] ;  /* 0x0000820000307ab9 */ /* 0x000fe20000000a00 */
[----:B012-4-:R-:W-:Y:S08]  /*0950*/  BAR.SYNC.DEFER_BLOCKING 0x0 ;  /* 0x0000000000007b1d */ /* 0x017ff00000010000 */
[----:B------:R-:W-:Y:S05]  /*0960*/  @!P0 BRA `(.L_x_7599) ;  /* 0x0000012400408947 */ /* 0x000fea0003800000 */
.L_x_7600:
        /* <DEDUP_REMOVED lines=67> */
.L_x_7654:
        /* <DEDUP_REMOVED lines=21> */
.L_x_7601:
[----:B------:R-:W-:Y:S01]  /*0ef0*/  ULDC UR7, c[0x0][0xc54] ;  /* 0x0003150000077ab9 */ /* 0x000fe20000000800 */
[----:B------:R-:W-:Y:S01]  /*0f00*/  UMOV UR6, UR9 ;  /* 0x0000000900067c82 */ /* 0x000fe20008000000 */
[----:B------:R-:W-:-:S11]  /*0f10*/  UISETP.NE.AND UP0, UPT, UR7, 0x1, UPT ;  /* 0x000000010700788c */ /* 0x000fd6000bf05270 */
[----:B------:R-:W-:Y:S02]  /*0f20*/  @UP0 ULDC.64 UR10, c[0x0][0xc58] ;  /* 0x00031600000a0ab9 */ /* 0x000fe40000000a00 */
[----:B------:R-:W-:-:S04]  /*0f30*/  UIMAD.WIDE.U32 UR4, UR9, UR10, URZ ;  /* 0x0000000a090472a5 */ /* 0x000fc8000f8e003f */
[----:B------:R-:W-:-:S04]  /*0f40*/  @UP0 USHF.R.U32.HI UR6, URZ, UR11, UR5 ;  /* 0x0000000b3f060299 */ /* 0x000fc80008011605 */
[----:B------:R-:W-:-:S12]  /*0f50*/  UIMAD UR4, UR6, UR7, URZ ;  /* 0x00000007060472a4 */ /* 0x000fd8000f8e023f */
.L_x_7602:
        /* <DEDUP_REMOVED lines=12> */
[----:B------:R-:W-:Y:S01]  /*1020*/  USHF.L.U32 UR36, UR6, 0x7, URZ ;  /* 0x0000000706247899 */ /* 0x000fe2000800063f */
[----:B------:R-:W-:Y:S01]  /*1030*/  CS2R R4, SRZ ;  /* 0x0000000000047805 */ /* 0x000fe2000001ff00 */
[----:B------:R-:W-:Y:S01]  /*1040*/  UISETP.NE.U32.AND UP0, UPT, UR12, URZ, UPT ;  /* 0x0000003f0c00728c */ /* 0x000fe2000bf05070 */
[----:B------:R-:W-:Y:S01]  /*1050*/  CS2R R84, SRZ ;  /* 0x0000000000547805 */ /* 0x000fe2000001ff00 */
[----:B------:R-:W-:Y:S01]  /*1060*/  UIADD3 UR6, UR36, 0x7f, URZ ;  /* 0x0000007f24067890 */ /* 0x000fe2000fffe03f */
[----:B------:R-:W-:Y:S01]  /*1070*/  CS2R R6, SRZ ;  /* 0x0000000000067805 */ /* 0x000fe2000001ff00 */
[----:B------:R-:W-:Y:S01]  /*1080*/  UISETP.NE.AND.EX UP0, UPT, UR13, URZ, UPT, UP0 ;  /* 0x0000003f0d00728c */ /* 0x000fe2000bf05300 */
[----:B------:R-:W-:Y:S01]  /*1090*/  CS2R R78, SRZ ;  /* 0x00000000004e7805 */ /* 0x000fe2000001ff00 */
[----:B------:R-:W-:Y:S01]  /*10a0*/  @UP2 ULDC UR4, c[0x0][0x44c] ;  /* 0x0001130000042ab9 */ /* 0x000fe20000000800 */
[----:B------:R-:W-:Y:S01]  /*10b0*/  ULDC UR7, c[0x0][0x288] ;  /* 0x0000a20000077ab9 */ /* 0x000fe20000000800 */
[----:B------:R-:W-:Y:S01]  /*10c0*/  UIMAD.WIDE.U32 UR4, UR6, UR4, URZ ;  /* 0x00000004060472a5 */ /* 0x000fe2000f8e003f */
[----:B------:R-:W-:Y:S01]  /*10d0*/  CS2R R8, SRZ ;  /* 0x0000000000087805 */ /* 0x000fe2000001ff00 */
[----:B------:R-:W-:Y:S01]  /*10e0*/  UIADD3 UR7, -UR7, 0xe0, URZ ;  /* 0x000000e007077890 */ /* 0x000fe2000fffe13f */
[----:B------:R-:W-:Y:S01]  /*10f0*/  CS2R R76, SRZ ;  /* 0x00000000004c7805 */ /* 0x000fe2000001ff00 */
[----:B------:R-:W-:Y:S01]  /*1100*/  USEL UR46, UR46, 0x1, UP0 ;  /* 0x000000012e2e7887 */ /* 0x000fe20008000000 */
[----:B------:R-:W-:Y:S01]  /*1110*/  CS2R R10, SRZ ;  /* 0x00000000000a7805 */ /* 0x000fe2000001ff00 */
[----:B------:R-:W-:Y:S01]  /*1120*/  @UP2 ULDC UR12, c[0x0][0x450] ;  /* 0x00011400000c2ab9 */ /* 0x000fe20000000800 */
[----:B------:R-:W-:Y:S01]  /*1130*/  ULDC UR10, c[0x0][0x2f0] ;  /* 0x0000bc00000a7ab9 */ /* 0x000fe20000000800 */
[----:B------:R-:W-:Y:S01]  /*1140*/  @UP2 USHF.R.U32.HI UR6, URZ, UR12, UR5 ;  /* 0x0000000c3f062299 */ /* 0x000fe20008011605 */
[----:B------:R-:W-:Y:S01]  /*1150*/  CS2R R70, SRZ ;  /* 0x0000000000467805 */ /* 0x000fe2000001ff00 */
[----:B------:R-:W-:Y:S01]  /*1160*/  UIMAD UR7, UR46, UR10, UR7 ;  /* 0x0000000a2e0772a4 */ /* 0x000fe2000f8e0207 */
[----:B------:R-:W-:Y:S01]  /*1170*/  CS2R R12, SRZ ;  /* 0x00000000000c7805 */ /* 0x000fe2000001ff00 */
[----:B------:R-:W-:Y:S01]  /*1180*/  UIMAD UR5, UR46, UR10, 0xdf ;  /* 0x000000df2e0574a4 */ /* 0x000fe2000f8e020a */
[----:B------:R-:W-:Y:S01]  /*1190*/  CS2R R68, SRZ ;  /* 0x0000000000447805 */ /* 0x000fe2000001ff00 */
[----:B------:R-:W-:Y:S01]  /*11a0*/  UIADD3 UR7, UR7, UR6, URZ ;  /* 0x0000000607077290 */ /* 0x000fe2000fffe03f */
[----:B------:R-:W-:Y:S01]  /*11b0*/  CS2R R14, SRZ ;  /* 0x00000000000e7805 */ /* 0x000fe2000001ff00 */
[----:B------:R-:W-:Y:S01]  /*11c0*/  UMOV UR4, URZ ;  /* 0x0000003f00047c82 */ /* 0x000fe20008000000 */
[----:B------:R-:W-:Y:S01]  /*11d0*/  UMOV UR6, URZ ;  /* 0x0000003f00067c82 */ /* 0x000fe20008000000 */
[----:B------:R-:W-:Y:S01]  /*11e0*/  UIMAD.WIDE UR4, UR5, -0x6db6db6d, UR4 ;  /* 0x92492493050478a5 */ /* 0x000fe2000f8e0204 */
[----:B------:R-:W-:Y:S01]  /*11f0*/  CS2R R62, SRZ ;  /* 0x00000000003e7805 */ /* 0x000fe2000001ff00 */
[----:B------:R-:W-:Y:S01]  /*1200*/  UIMAD.WIDE UR6, UR7, -0x6db6db6d, UR6 ;  /* 0x92492493070678a5 */ /* 0x000fe2000f8e0206 */
[----:B------:R-:W-:Y:S01]  /*1210*/  CS2R R20, SRZ ;  /* 0x0000000000147805 */ /* 0x000fe2000001ff00 */
[----:B------:R-:W-:Y:S01]  /*1220*/  USHF.R.U32.HI UR4, URZ, 0x1f, UR5 ;  /* 0x0000001f3f047899 */ /* 0x000fe20008011605 */
        /* <DEDUP_REMOVED lines=8> */
[----:B------:R-:W-:Y:S01]  /*12b0*/  ULDC UR11, c[0x0][0xc54] ;  /* 0x00031500000b7ab9 */ /* 0x000fe20000000800 */
[----:B------:R-:W-:Y:S01]  /*12c0*/  UISETP.LT.AND UP0, UPT, UR50, UR6, UPT ;  /* 0x000000063200728c */ /* 0x000fe2000bf01270 */
[----:B------:R-:W-:Y:S01]  /*12d0*/  CS2R R52, SRZ ;  /* 0x0000000000347805 */ /* 0x000fe2000001ff00 */
[----:B------:R-:W-:Y:S01]  /*12e0*/  UISETP.NE.AND UP1, UPT, UR37, 0x1, UPT ;  /* 0x000000012500788c */ /* 0x000fe2000bf25270 */
[----:B------:R-:W-:Y:S01]  /*12f0*/  CS2R R32, SRZ ;  /* 0x0000000000207805 */ /* 0x000fe2000001ff00 */
[----:B------:R-:W-:Y:S01]  /*1300*/  USEL UR50, UR50, UR6, UP0 ;  /* 0x0000000632327287 */ /* 0x000fe20008000000 */
[----:B------:R-:W-:Y:S01]  /*1310*/  CS2R R46, SRZ ;  /* 0x00000000002e7805 */ /* 0x000fe2000001ff00 */
[----:B------:R-:W-:Y:S01]  /*1320*/  UIMAD UR9, UR8, UR11, UR9 ;  /* 0x0000000b080972a4 */ /* 0x000fe2000f8e0209 */
[----:B------:R-:W-:Y:S01]  /*1330*/  CS2R R30, SRZ ;  /* 0x00000000001e7805 */ /* 0x000fe2000001ff00 */
[----:B------:R-:W-:Y:S01]  /*1340*/  UISETP.GE.AND UP0, UPT, UR50, 0x1, UPT ;  /* 0x000000013200788c */ /* 0x000fe2000bf06270 */
[----:B------:R-:W-:-:S02]  /*1350*/  CS2R R44, SRZ ;  /* 0x00000000002c7805 */ /* 0x000fc4000001ff00 */
[----:B------:R-:W-:Y:S02]  /*1360*/  CS2R R36, SRZ ;  /* 0x0000000000247805 */ /* 0x000fe4000001ff00 */
[----:B------:R-:W-:Y:S01]  /*1370*/  CS2R R38, SRZ ;  /* 0x0000000000267805 */ /* 0x000fe2000001ff00 */
[----:B------:R-:W-:Y:S01]  /*1380*/  IMAD.MOV.U32 R34, RZ, RZ, RZ ;  /* 0x000000ffff227224 */ /* 0x000fe200078e00ff */
[----:B------:R-:W-:Y:S01]  /*1390*/  @UP1 ULDC UR8, c[0x0][0xc4c] ;  /* 0x0003130000081ab9 */ /* 0x000fe20000000800 */
[----:B------:R-:W-:Y:S01]  /*13a0*/  PLOP3.LUT P1, PT, PT, PT, UP0, 0x80, 0x0 ;  /* 0x000000000000781c */ /* 0x000fe20003f2f008 */
[----:B------:R-:W-:Y:S01]  /*13b0*/  UIMAD.WIDE.U32 UR4, UR9, UR8, URZ ;  /* 0x00000008090472a5 */ /* 0x000fe2000f8e003f */
[----:B------:R-:W-:Y:S01]  /*13c0*/  CS2R R88, SRZ ;  /* 0x0000000000587805 */ /* 0x000fe2000001ff00 */
[----:B------:R-:W-:Y:S01]  /*13d0*/  @UP1 ULDC UR7, c[0x0][0xc50] ;  /* 0x0003140000071ab9 */ /* 0x000fe20000000800 */
[----:B------:R-:W-:Y:S01]  /*13e0*/  UMOV UR42, UR9 ;  /* 0x00000009002a7c82 */ /* 0x000fe20008000000 */
[----:B------:R-:W-:Y:S01]  /*13f0*/  @UP1 USHF.R.U32.HI UR42, URZ, UR7, UR5 ;  /* 0x000000073f2a1299 */ /* 0x000fe20008011605 */
[----:B------:R-:W-:-:S02]  /*1400*/  CS2R R40, SRZ ;  /* 0x0000000000287805 */ /* 0x000fc4000001ff00 */
[----:B------:R-:W-:Y:S02]  /*1410*/  CS2R R90, SRZ ;  /* 0x00000000005a7805 */ /* 0x000fe4000001ff00 */
[----:B------:R-:W-:Y:S01]  /*1420*/  CS2R R48, SRZ ;  /* 0x0000000000307805 */ /* 0x000fe2000001ff00 */
[----:B------:R-:W-:Y:S01]  /*1430*/  UIADD3 UR4, -UR42, URZ, URZ ;  /* 0x0000003f2a047290 */ /* 0x000fe2000fffe13f */
[----:B------:R-:W-:Y:S01]  /*1440*/  CS2R R92, SRZ ;  /* 0x00000000005c7805 */ /* 0x000fe2000001ff00 */
[----:B------:R-:W-:Y:S01]  /*1450*/  IMAD.MOV.U32 R57, RZ, RZ, RZ ;  /* 0x000000ffff397224 */ /* 0x000fe200078e00ff */
[----:B------:R-:W-:Y:S01]  /*1460*/  CS2R R94, SRZ ;  /* 0x00000000005e7805 */ /* 0x000fe2000001ff00 */
[----:B------:R-:W-:Y:S01]  /*1470*/  UIMAD UR37, UR37, UR4, UR9 ;  /* 0x00000004252572a4 */ /* 0x000fe2000f8e0209 */
[----:B------:R-:W-:Y:S11]  /*1480*/  @!P1 BRA `(.L_x_7603) ;  /* 0x000000f400989947 */ /* 0x000ff60003800000 */
        /* <DEDUP_REMOVED lines=31> */
.L_x_7604:
        /* <DEDUP_REMOVED lines=56> */
.L_x_7731:
[----:B------:R-:W-:Y:S05]  /*1a00*/  @!P0 BRA `(.L_x_7606) ;  /* 0x0000000000048947 */ /* 0x000fea0003800000 */
[----:B------:R-:W-:Y:S01]  /*1a10*/  BPT.TRAP 0x1 ;  /* 0x000000040000795c */ /* 0x000fe20000300000 */
.L_x_7606:
[----:B------:R-:W-:Y:S02]  /*1a20*/  IMAD.U32 R2, RZ, RZ, UR47 ;  /* 0x0000002fff027e24 */ /* 0x000fe4000f8e00ff */
[----:B0-----:R-:W-:-:S03]  /*1a30*/  IMAD.U32 R3, RZ, RZ, UR43 ;  /* 0x0000002bff037e24 */ /* 0x001fc6000f8e00ff */
[----:B------:R-:W-:Y:S02]  /*1a40*/  LEA R2, R2, UR41, 0x3 ;  /* 0x0000002902027c11 */ /* 0x000fe4000f8e18ff */
[----:B------:R-:W-:-:S04]  /*1a50*/  SHF.L.U32 R3, R3, 0x1f, RZ ;  /* 0x0000001f03037819 */ /* 0x000fc800000006ff */
[----:B------:R0:W1:Y:S01]  /*1a60*/  SYNCS.PHASECHK.TRANS64.TRYWAIT P1, [R2+URZ+0x2e830], R3 ;  /* 0x02e83003020075a7 */ /* 0x000062000802017f */
[----:B------:R-:W-:Y:S05]  /*1a70*/  @!P0 BRA `(.L_x_7607) ;  /* 0x0000000000048947 */ /* 0x000fea0003800000 */
[----:B------:R-:W-:Y:S01]  /*1a80*/  BPT.TRAP 0x1 ;  /* 0x000000040000795c */ /* 0x000fe20000300000 */
.L_x_7607:
[----:B-1----:R-:W-:Y:S05]  /*1a90*/  @P1 BRA `(.L_x_7608) ;  /* 0x0000000000081947 */ /* 0x002fea0003800000 */
[----:B------:R-:W1:Y:S02]  /*1aa0*/  SYNCS.PHASECHK.TRANS64.TRYWAIT P1, [R2+URZ+0x2e830], R3 ;  /* 0x02e83003020075a7 */ /* 0x000e64000802017f */
[----:B-1----:R-:W-:Y:S05]  /*1ab0*/  @!P1 BRA `(.L_x_7609) ;  /* 0x0000015400989947 */ /* 0x002fea0003800000 */
.L_x_7608:
[----:B------:R-:W2:Y:S01]  /*1ac0*/  S2R R5, SR_TID.X ;  /* 0x0000000000057919 */ /* 0x000ea20000002100 */
[----:B------:R-:W-:-:S04]  /*1ad0*/  UIADD3 UR4, UR41, 0x20400, URZ ;  /* 0x0002040029047890 */ /* 0x000fc8000fffe03f */
[----:B------:R-:W-:-:S04]  /*1ae0*/  USHF.R.U32.HI UR4, URZ, 0x4, UR4 ;  /* 0x000000043f047899 */ /* 0x000fc80008011604 */
[----:B------:R-:W-:-:S06]  /*1af0*/  ULOP3.LUT UR4, UR4, 0x3fff, URZ, 0xc0, !UPT ;  /* 0x00003fff04047892 */ /* 0x000fcc000f8ec03f */
[----:B------:R-:W-:Y:S01]  /*1b00*/  IMAD.U32 R4, RZ, RZ, UR4 ;  /* 0x00000004ff047e24 */ /* 0x000fe2000f8e00ff */
        /* <DEDUP_REMOVED lines=8> */
[----:B------:R-:W-:-:S06]  /*1b90*/  UIADD3 UR7, UR12, 0x2, URZ ;  /* 0x000000020c077890 */ /* 0x000fcc000fffe03f */
[----:B01----:R-:W-:Y:S01]  /*1ba0*/  @!P1 VIADD R2, R2, 0x2e840 ;  /* 0x0002e84002029836 */ /* 0x003fe20000000000 */
[----:B------:R-:W-:Y:S02]  /*1bb0*/  UIADD3 UR11, UR12, 0x4, URZ ;  /* 0x000000040c0b7890 */ /* 0x000fe4000fffe03f */
[----:B------:R-:W-:Y:S01]  /*1bc0*/  UMOV UR16, UR12 ;  /* 0x0000000c00107c82 */ /* 0x000fe20008000000 */
[----:B------:R-:W-:Y:S01]  /*1bd0*/  UIADD3 UR14, UR12, 0x6, URZ ;  /* 0x000000060c0e7890 */ /* 0x000fe2000fffe03f */
[----:B------:R-:W-:Y:S01]  /*1be0*/  UMOV UR13, 0x40000040 ;  /* 0x40000040000d7882 */ /* 0x000fe20000000000 */
[----:B------:R-:W-:Y:S01]  /*1bf0*/  UIMAD UR20, UR47, 0x700, UR20 ;  /* 0x000007002f1478a4 */ /* 0x000fe2000f8e0214 */
[----:B------:R-:W-:Y:S01]  /*1c00*/  UMOV UR15, 0x40000040 ;  /* 0x40000040000f7882 */ /* 0x000fe20000000000 */
[----:B------:R-:W-:Y:S02]  /*1c10*/  UIADD3 UR51, UR50, -0x2, URZ ;  /* 0xfffffffe32337890 */ /* 0x000fe4000fffe03f */
        /* <DEDUP_REMOVED lines=45> */
[----:B------:R-:W-:Y:S01]  /*1ef0*/  UIADD3 UR18, UR20, 0x6, URZ ;  /* 0x0000000614127890 */ /* 0x000fe2000fffe03f */
        /* <DEDUP_REMOVED lines=66> */
[----:B------:R-:W-:Y:S01]  /*2320*/  ULDC UR18, c[0x0][0x2f0] ;  /* 0x0000bc0000127ab9 */ /* 0x000fe20000000800 */
[----:B------:R-:W-:Y:S02]  /*2330*/  WARPGROUP.DEPBAR.LE gsb0, 0x0 ;  /* 0x00008000000079c5 */ /* 0x000fe40000010000 */
[----:B------:R-:W-:-:S06]  /*2340*/  WARPGROUP.ARRIVE ;  /* 0x00000000000079c5 */ /* 0x000fcc0000000000 */
[----:B------:R-:W-:Y:S01]  /*2350*/  QGMMA.64x32x32.F32.E4M3.E4M3 R56, gdesc[UR8], R56, gsb0 ;  /* 0x00600000083879f3 */ /* 0x000fe20008000838 */
[----:B------:R-:W-:Y:S01]  /*2360*/  UMOV UR10, UR6 ;  /* 0x00000006000a7c82 */ /* 0x000fe20008000000 */
[----:B------:R-:W-:Y:S01]  /*2370*/  UMOV UR11, 0x40000040 ;  /* 0x40000040000b7882 */ /* 0x000fe20000000000 */
[----:B------:R-:W-:Y:S02]  /*2380*/  ULDC UR6, c[0x0][0x448] ;  /* 0x0001120000067ab9 */ /* 0x000fe40000000800 */
[----:B------:R-:W-:-:S06]  /*2390*/  UISETP.NE.AND UP0, UPT, UR6, 0x1, UPT ;  /* 0x000000010600788c */ /* 0x000fcc000bf05270 */
[----:B------:R-:W-:-:S05]  /*23a0*/  PLOP3.LUT P2, PT, PT, PT, UP0, 0x80, 0x0 ;  /* 0x000000000000781c */ /* 0x000fca0003f4f008 */
[----:B------:R-:W-:Y:S01]  /*23b0*/  @UP0 ULDC UR6, c[0x0][0x44c] ;  /* 0x0001130000060ab9 */ /* 0x000fe20000000800 */
        /* <DEDUP_REMOVED lines=107> */
[C---:B------:R-:W-:Y:S01]  /*2a70*/  FMUL.FTZ R102, R0.reuse, R73 ;  /* 0x0000004900667220 */ /* 0x040fe20000410000 */
[C---:B------:R-:W-:Y:S01]  /*2a80*/  FMUL.FTZ R76, R0.reuse, R82 ;  /* 0x00000052004c7220 */ /* 0x040fe20000410000 */
[C---:B------:R-:W-:Y:S01]  /*2a90*/  FMUL.FTZ R73, R0.reuse, R74 ;  /* 0x0000004a00497220 */ /* 0x040fe20000410000 */
[C---:B------:R-:W-:Y:S01]  /*2aa0*/  FMUL.FTZ R74, R0.reuse, R78 ;  /* 0x0000004e004a7220 */ /* 0x040fe20000410000 */
[C---:B------:R-:W-:Y:S01]  /*2ab0*/  FMUL.FTZ R78, R0.reuse, R87 ;  /* 0x00000057004e7220 */ /* 0x040fe20000410000 */
[C---:B------:R-:W-:Y:S01]  /*2ac0*/  FMUL.FTZ R117, R0.reuse, R81 ;  /* 0x0000005100757220 */ /* 0x040fe20000410000 */
[----:B------:R-:W-:Y:S01]  /*2ad0*/  UIADD3 UR14, UR20, 0x506, URZ ;  /* 0x00000506140e7890 */ /* 0x000fe2000fffe03f */
[----:B------:R-:W5:Y:S01]  /*2ae0*/  MUFU.TANH R97, R97 ;  /* 0x0000006100617308 */ /* 0x000f620000002400 */
[----:B------:R-:W-:Y:S01]  /*2af0*/  UMOV UR15, 0x40000040 ;  /* 0x40000040000f7882 */ /* 0x000fe20000000000 */
[C---:B------:R-:W-:Y:S01]  /*2b00*/  FMUL.FTZ R98, R0.reuse, R72 ;  /* 0x0000004800627220 */ /* 0x040fe20000410000 */
[C---:B------:R-:W-:Y:S01]  /*2b10*/  FMUL.FTZ R84, R0.reuse, R84 ;  /* 0x0000005400547220 */ /* 0x040fe20000410000 */
[C---:B------:R-:W-:Y:S01]  /*2b20*/  FMUL.FTZ R85, R0.reuse, R85 ;  /* 0x0000005500557220 */ /* 0x040fe20000410000 */
[C---:B------:R-:W-:Y:S01]  /*2b30*/  FMUL.FTZ R72, R0.reuse, R75 ;  /* 0x0000004b00487220 */ /* 0x040fe20000410000 */
[C---:B------:R-:W-:Y:S01]  /*2b40*/  FMUL.FTZ R75, R0.reuse, R79 ;  /* 0x0000004f004b7220 */ /* 0x040fe20000410000 */
[----:B------:R-:W-:Y:S01]  /*2b50*/  FMUL.FTZ R79, R0, R86 ;  /* 0x00000056004f7220 */ /* 0x000fe20000410000 */
[----:B------:R-:W5:Y:S08]  /*2b60*/  MUFU.TANH R100, R100 ;  /* 0x0000006400647308 */ /* 0x000f700000002400 */
[----:B------:R-:W5:Y:S08]  /*2b70*/  MUFU.TANH R101, R101 ;  /* 0x0000006500657308 */ /* 0x000f700000002400 */
[----:B------:R-:W5:Y:S08]  /*2b80*/  MUFU.TANH R98, R98 ;  /* 0x0000006200627308 */ /* 0x000f700000002400 */
[----:B------:R-:W5:Y:S08]  /*2b90*/  MUFU.TANH R102, R102 ;  /* 0x0000006600667308 */ /* 0x000f700000002400 */
[----:B------:R-:W5:Y:S08]  /*2ba0*/  MUFU.TANH R99, R99 ;  /* 0x0000006300637308 */ /* 0x000f700000002400 */
[----:B------:R-:W5:Y:S01]  /*2bb0*/  MUFU.TANH R103, R103 ;  /* 0x0000006700677308 */ /* 0x000f620000002400 */
[----:B------:R-:W-:-:S02]  /*2bc0*/  WARPGROUP.DEPBAR.LE gsb0, 0x0 ;  /* 0x00008000000079c5 */ /* 0x000fc40000010000 */
[----:B------:R-:W-:Y:S01]  /*2bd0*/  FMUL.FTZ R83, R0, R56 ;  /* 0x0000003800537220 */ /* 0x000fe20000410000 */
[----:B------:R-:W-:Y:S01]  /*2be0*/  @P2 IMAD.HI.U32 R56, R80, UR6, RZ ;  /* 0x0000000650382c27 */ /* 0x000fe2000f8e00ff */
[----:B------:R-:W-:-:S03]  /*2bf0*/  @UP0 ULDC UR6, c[0x0][0x450] ;  /* 0x0001140000060ab9 */ /* 0x000fc60000000800 */
[C---:B------:R-:W-:Y:S01]  /*2c00*/  FMUL.FTZ R87, R0.reuse, R57 ;  /* 0x0000003900577220 */ /* 0x040fe20000410000 */
[C---:B------:R-:W-:Y:S01]  /*2c10*/  FMUL.FTZ R119, R0.reuse, R60 ;  /* 0x0000003c00777220 */ /* 0x040fe20000410000 */
[----:B------:R-:W-:Y:S01]  /*2c20*/  IMAD.U32 R57, RZ, RZ, UR18 ;  /* 0x00000012ff397e24 */ /* 0x000fe2000f8e00ff */
[----:B------:R-:W-:Y:S01]  /*2c30*/  @P2 SHF.R.U32.HI R80, RZ, UR6, R56 ;  /* 0x00000006ff502c19 */ /* 0x000fe20008011638 */
[----:B------:R-:W-:Y:S01]  /*2c40*/  UIMAD UR6, UR50, -0xe0, URZ ;  /* 0xffffff20320678a4 */ /* 0x000fe2000f8e023f */
[C---:B------:R-:W-:Y:S01]  /*2c50*/  FMUL.FTZ R131, R0.reuse, R65 ;  /* 0x0000004100837220 */ /* 0x040fe20000410000 */
[C---:B------:R-:W-:Y:S01]  /*2c60*/  FMUL.FTZ R65, R0.reuse, R68 ;  /* 0x0000004400417220 */ /* 0x040fe20000410000 */
[----:B------:R-:W-:Y:S01]  /*2c70*/  WARPGROUP.ARRIVE ;  /* 0x00000000000079c5 */ /* 0x000fe20000000000 */
[----:B------:R-:W0:Y:S01]  /*2c80*/  SHFL.IDX PT, R56, R80, RZ, 0x1c1f ;  /* 0x001c1fff50387589 */ /* 0x000e2200000e0000 */
[----:B------:R-:W-:Y:S01]  /*2c90*/  UIADD3 UR7, UR6, 0xe1, URZ ;  /* 0x000000e106077890 */ /* 0x000fe2000fffe03f */
[C---:B------:R-:W-:Y:S01]  /*2ca0*/  FMUL.FTZ R127, R0.reuse, R61 ;  /* 0x0000003d007f7220 */ /* 0x040fe20000410000 */
[----:B------:R-:W-:Y:S01]  /*2cb0*/  UIMAD UR6, UR46, UR18, UR6 ;  /* 0x000000122e0672a4 */ /* 0x000fe2000f8e0206 */
[----:B------:R-:W5:Y:S01]  /*2cc0*/  MUFU.TANH R115, R115 ;  /* 0x0000007300737308 */ /* 0x000f620000002400 */
[----:B------:R-:W-:Y:S01]  /*2cd0*/  QGMMA.64x32x32.F32.E4M3.E4M3 R40, gdesc[UR12], R40, gsb0 ;  /* 0x006000000c2879f3 */ /* 0x000fe20008000828 */
[----:B------:R-:W-:Y:S01]  /*2ce0*/  UIADD3 UR14, UR20, 0x606, URZ ;  /* 0x00000606140e7890 */ /* 0x000fe2000fffe03f */
[----:B------:R-:W-:Y:S01]  /*2cf0*/  IMAD.U32 R82, RZ, RZ, UR7 ;  /* 0x00000007ff527e24 */ /* 0x000fe2000f8e00ff */
[----:B------:R-:W-:Y:S01]  /*2d00*/  UIADD3 UR6, UR6, 0xe0, URZ ;  /* 0x000000e006067890 */ /* 0x000fe2000fffe03f */
[C---:B------:R-:W-:Y:S01]  /*2d10*/  FMUL.FTZ R64, R0.reuse, R64 ;  /* 0x0000004000407220 */ /* 0x040fe20000410000 */
[----:B------:R-:W-:Y:S01]  /*2d20*/  UMOV UR15, 0x40000040 ;  /* 0x40000040000f7882 */ /* 0x000fe20000000000 */
[----:B------:R-:W-:Y:S01]  /*2d30*/  IMAD R82, R17, -0x2, R82 ;  /* 0xfffffffe11527824 */ /* 0x000fe200078e0252 */
[----:B------:R-:W5:Y:S01]  /*2d40*/  MUFU.TANH R117, R117 ;  /* 0x0000007500757308 */ /* 0x000f620000002400 */
[----:B------:R-:W-:Y:S01]  /*2d50*/  FMUL.FTZ R69, R0, R69 ;  /* 0x0000004500457220 */ /* 0x000fe20000410000 */
[----:B------:R-:W-:Y:S01]  /*2d60*/  IMAD.U32 R60, RZ, RZ, UR6 ;  /* 0x00000006ff3c7e24 */ /* 0x000fe2000f8e00ff */
[----:B------:R-:W-:Y:S01]  /*2d70*/  @UP0 ULDC UR6, c[0x0][0x44c] ;  /* 0x0001130000060ab9 */ /* 0x000fe20000000800 */
[----:B------:R-:W-:-:S02]  /*2d80*/  IMAD R82, R57, UR46, R82 ;  /* 0x0000002e39527c24 */ /* 0x000fc4000f8e0252 */
[C---:B------:R-:W-:Y:S01]  /*2d90*/  FMUL.FTZ R57, R0.reuse, R59 ;  /* 0x0000003b00397220 */ /* 0x040fe20000410000 */
[----:B------:R-:W-:Y:S02]  /*2da0*/  IMAD R81, R17, -0x2, R60 ;  /* 0xfffffffe11517824 */ /* 0x000fe400078e023c */
[----:B------:R-:W-:Y:S01]  /*2db0*/  FMUL.FTZ R60, R0, R66 ;  /* 0x00000042003c7220 */ /* 0x000fe20000410000 */
[----:B------:R-:W-:Y:S01]  /*2dc0*/  VIADD R68, R82, -UR19 ;  /* 0x8000001352447c36 */ /* 0x000fe20008000000 */
[----:B------:R-:W5:Y:S01]  /*2dd0*/  MUFU.TANH R84, R84 ;  /* 0x0000005400547308 */ /* 0x000f620000002400 */
[----:B------:R-:W-:-:S03]  /*2de0*/  UIMAD.WIDE.U32 UR6, UR36, UR6, URZ ;  /* 0x00000006240672a5 */ /* 0x000fc6000f8e003f */
[----:B0-----:R-:W-:Y:S01]  /*2df0*/  VIADDMNMX R68, R56, R68, R81, PT ;  /* 0x0000004438447246 */ /* 0x001fe20003800151 */
[C---:B------:R-:W-:Y:S01]  /*2e00*/  FMUL.FTZ R56, R0.reuse, R58 ;  /* 0x0000003a00387220 */ /* 0x040fe20000410000 */
[C---:B------:R-:W-:Y:S01]  /*2e10*/  FMUL.FTZ R58, R0.reuse, R62 ;  /* 0x0000003e003a7220 */ /* 0x040fe20000410000 */
[----:B------:R-:W-:Y:S01]  /*2e20*/  FMUL.FTZ R62, R0, R70 ;  /* 0x00000046003e7220 */ /* 0x000fe20000410000 */
[C---:B------:R-:W-:Y:S01]  /*2e30*/  ISETP.GT.AND P5, PT, R68.reuse, RZ, PT ;  /* 0x000000ff4400720c */ /* 0x040fe20003fa4270 */
[----:B------:R-:W0:Y:S01]  /*2e40*/  MUFU.TANH R85, R85 ;  /* 0x0000005500557308 */ /* 0x000e220000002400 */
[C---:B------:R-:W-:Y:S01]  /*2e50*/  ISETP.GT.AND P6, PT, R68.reuse, 0x1, PT ;  /* 0x000000014400780c */ /* 0x040fe20003fc4270 */
[----:B------:R-:W-:Y:S01]  /*2e60*/  UMOV UR6, URZ ;  /* 0x0000003f00067c82 */ /* 0x000fe20008000000 */
[----:B------:R-:W-:Y:S02]  /*2e70*/  ISETP.GT.AND P3, PT, R68, 0x8, PT ;  /* 0x000000084400780c */ /* 0x000fe40003f64270 */
[----:B------:R-:W-:-:S02]  /*2e80*/  FSEL R120, R120, -INF , P5 ;  /* 0xff80000078787808 */ /* 0x000fc40002800000 */
[----:B-1----:R-:W-:Y:S01]  /*2e90*/  FSEL R136, R136, -INF , P6 ;  /* 0xff80000088887808 */ /* 0x002fe20003000000 */
[----:B------:R-:W1:Y:S01]  /*2ea0*/  MUFU.TANH R83, R83 ;  /* 0x0000005300537308 */ /* 0x000e620000002400 */
[----:B------:R-:W-:Y:S02]  /*2eb0*/  ISETP.GT.AND P4, PT, R68, 0x9, PT ;  /* 0x000000094400780c */ /* 0x000fe40003f84270 */
[----:B--2---:R-:W-:Y:S02]  /*2ec0*/  FSEL R114, R121, -INF , P3 ;  /* 0xff80000079727808 */ /* 0x004fe40001800000 */
[----:B------:R-:W-:Y:S02]  /*2ed0*/  FMNMX.FTZ R59, R120, R136, !PT ;  /* 0x00000088783b7209 */ /* 0x000fe40007810000 */
[----:B------:R-:W-:Y:S01]  /*2ee0*/  ISETP.GT.AND P5, PT, R68, 0x10, PT ;  /* 0x000000104400780c */ /* 0x000fe20003fa4270 */
[----:B------:R-:W2:Y:S01]  /*2ef0*/  MUFU.TANH R87, R87 ;  /* 0x0000005700577308 */ /* 0x000ea20000002400 */
[----:B---3--:R-:W-:-:S02]  /*2f00*/  FSEL R124, R124, -INF , P4 ;  /* 0xff8000007c7c7808 */ /* 0x008fc40002000000 */
[----:B------:R-:W-:Y:S01]  /*2f10*/  FMNMX.FTZ R61, R114, R59, !PT ;  /* 0x0000003b723d7209 */ /* 0x000fe20007810000 */
[----:B------:R-:W-:Y:S01]  /*2f20*/  FMUL.FTZ R59, R0, R63 ;  /* 0x0000003f003b7220 */ /* 0x000fe20000410000 */
[----:B------:R-:W-:Y:S02]  /*2f30*/  ISETP.GT.AND P6, PT, R68, 0x11, PT ;  /* 0x000000114400780c */ /* 0x000fe40003fc4270 */
[----:B----4-:R-:W-:Y:S01]  /*2f40*/  FSEL R118, R137, -INF , P5 ;  /* 0xff80000089767808 */ /* 0x010fe20002800000 */
[----:B------:R-:W3:Y:S01]  /*2f50*/  MUFU.TANH R119, R119 ;  /* 0x0000007700777308 */ /* 0x000ee20000002400 */
[----:B------:R-:W-:Y:S01]  /*2f60*/  FMNMX.FTZ R63, R124, R61, !PT ;  /* 0x0000003d7c3f7209 */ /* 0x000fe20007810000 */
[----:B------:R-:W-:Y:S01]  /*2f70*/  FMUL.FTZ R61, R0, R67 ;  /* 0x00000043003d7220 */ /* 0x000fe20000410000 */
[----:B------:R-:W-:Y:S02]  /*2f80*/  ISETP.GT.AND P3, PT, R68, 0x18, PT ;  /* 0x000000184400780c */ /* 0x000fe40003f64270 */
[----:B-----5:R-:W-:-:S02]  /*2f90*/  FSEL R130, R129, -INF , P6 ;  /* 0xff80000081827808 */ /* 0x020fc40003000000 */
[----:B------:R-:W-:Y:S01]  /*2fa0*/  FMNMX.FTZ R67, R118, R63, !PT ;  /* 0x0000003f76437209 */ /* 0x000fe20007810000 */
[----:B------:R-:W4:Y:S01]  /*2fb0*/  MUFU.TANH R127, R127 ;  /* 0x0000007f007f7308 */ /* 0x000f220000002400 */
[----:B------:R-:W-:Y:S01]  /*2fc0*/  ISETP.GT.AND P4, PT, R68, 0x19, PT ;  /* 0x000000194400780c */ /* 0x000fe20003f84270 */
[----:B------:R-:W-:Y:S01]  /*2fd0*/  FMUL.FTZ R63, R0, R71 ;  /* 0x00000047003f7220 */ /* 0x000fe20000410000 */
[----:B------:R-:W-:Y:S01]  /*2fe0*/  FSEL R70, R125, -INF , P3 ;  /* 0xff8000007d467808 */ /* 0x000fe20001800000 */
[----:B------:R-:W-:Y:S02]  /*2ff0*/  WARPGROUP.DEPBAR.LE gsb0, 0x0 ;  /* 0x00008000000079c5 */ /* 0x000fe40000010000 */
[----:B------:R-:W-:Y:S01]  /*3000*/  FMNMX.FTZ R67, R130, R67, !PT ;  /* 0x0000004382437209 */ /* 0x000fe20007810000 */
[----:B------:R-:W-:Y:S01]  /*3010*/  WARPGROUP.ARRIVE ;  /* 0x00000000000079c5 */ /* 0x000fe20000000000 */
[----:B------:R-:W-:Y:S01]  /*3020*/  ISETP.GT.AND P3, PT, R68, 0x20, PT ;  /* 0x000000204400780c */ /* 0x000fe20003f64270 */
[----:B------:R-:W5:Y:S01]  /*3030*/  MUFU.TANH R64, R64 ;  /* 0x0000004000407308 */ /* 0x000f620000002400 */
[----:B------:R-:W-:Y:S01]  /*3040*/  FSEL R146, R128, -INF , P4 ;  /* 0xff80000080927808 */ /* 0x000fe20002000000 */
[----:B------:R-:W-:Y:S01]  /*3050*/  FMUL.FTZ R41, R0, R41 ;  /* 0x0000002900297220 */ /* 0x000fe20000410000 */
[----:B------:R-:W-:Y:S01]  /*3060*/  FMNMX.FTZ R67, R70, R67, !PT ;  /* 0x0000004346437209 */ /* 0x000fe20007810000 */
[----:B------:R-:W-:Y:S01]  /*3070*/  QGMMA.64x32x32.F32.E4M3.E4M3 R24, gdesc[UR12], R24, gsb0 ;  /* 0x006000000c1879f3 */ /* 0x000fe20008000818 */
[----:B------:R-:W-:Y:S01]  /*3080*/  ISETP.GT.AND P4, PT, R68, 0x21, PT ;  /* 0x000000214400780c */ /* 0x000fe20003f84270 */
[----:B------:R-:W-:Y:S01]  /*3090*/  FMUL.FTZ R44, R0, R44 ;  /* 0x0000002c002c7220 */ /* 0x000fe20000410000 */
[----:B------:R-:W-:Y:S01]  /*30a0*/  FSEL R144, R122, -INF , P3 ;  /* 0xff8000007a907808 */ /* 0x000fe20001800000 */
[----:B------:R-:W-:Y:S01]  /*30b0*/  FMUL.FTZ R40, R0, R40 ;  /* 0x0000002800287220 */ /* 0x000fe20000410000 */
[----:B------:R-:W-:Y:S01]  /*30c0*/  FMNMX.FTZ R67, R146, R67, !PT ;  /* 0x0000004392437209 */ /* 0x000fe20007810000 */
[----:B------:R-:W5:Y:S01]  /*30d0*/  MUFU.TANH R131, R131 ;  /* 0x0000008300837308 */ /* 0x000f620000002400 */
[----:B------:R-:W-:Y:S01]  /*30e0*/  ISETP.GT.AND P3, PT, R68, 0x28, PT ;  /* 0x000000284400780c */ /* 0x000fe20003f64270 */
[C---:B------:R-:W-:Y:S01]  /*30f0*/  FMUL.FTZ R45, R0.reuse, R45 ;  /* 0x0000002d002d7220 */ /* 0x040fe20000410000 */
[----:B------:R-:W-:Y:S01]  /*3100*/  FSEL R152, R123, -INF , P4 ;  /* 0xff8000007b987808 */ /* 0x000fe20002000000 */
[----:B------:R-:W-:Y:S01]  /*3110*/  FMUL.FTZ R49, R0, R49 ;  /* 0x0000003100317220 */ /* 0x000fe20000410000 */
[----:B------:R-:W-:Y:S01]  /*3120*/  FMNMX.FTZ R67, R144, R67, !PT ;  /* 0x0000004390437209 */ /* 0x000fe20007810000 */
[----:B------:R-:W-:Y:S01]  /*3130*/  FMUL.FTZ R53, R0, R53 ;  /* 0x0000003500357220 */ /* 0x000fe20000410000 */
[----:B------:R-:W-:Y:S01]  /*3140*/  ISETP.GT.AND P4, PT, R68, 0x29, PT ;  /* 0x000000294400780c */ /* 0x000fe20003f84270 */
[----:B------:R-:W-:Y:S01]  /*3150*/  MUFU.TANH R71, R41 ;  /* 0x0000002900477308 */ /* 0x000fe20000002400 */
[----:B------:R-:W-:Y:S01]  /*3160*/  FSEL R150, R126, -INF , P3 ;  /* 0xff8000007e967808 */ /* 0x000fe20001800000 */
[----:B------:R-:W-:Y:S01]  /*3170*/  FMUL.FTZ R48, R0, R48 ;  /* 0x0000003000307220 */ /* 0x000fe20000410000 */
[----:B------:R-:W-:Y:S01]  /*3180*/  FMNMX.FTZ R67, R152, R67, !PT ;  /* 0x0000004398437209 */ /* 0x000fe20007810000 */
[----:B------:R-:W-:Y:S01]  /*3190*/  FMUL.FTZ R52, R0, R52 ;  /* 0x0000003400347220 */ /* 0x000fe20000410000 */
[----:B------:R-:W-:Y:S01]  /*31a0*/  ISETP.GT.AND P3, PT, R68, 0x30, PT ;  /* 0x000000304400780c */ /* 0x000fe20003f64270 */
[----:B------:R-:W-:Y:S01]  /*31b0*/  FMUL.FTZ R43, R0, R43 ;  /* 0x0000002b002b7220 */ /* 0x000fe20000410000 */
[----:B------:R-:W-:Y:S01]  /*31c0*/  FSEL R154, R108, -INF , P4 ;  /* 0xff8000006c9a7808 */ /* 0x000fe20002000000 */
[----:B------:R0:W-:Y:S01]  /*31d0*/  MUFU.TANH R66, R40 ;  /* 0x0000002800427308 */ /* 0x0001e20000002400 */
[----:B------:R-:W-:Y:S01]  /*31e0*/  FMNMX.FTZ R67, R150, R67, !PT ;  /* 0x0000004396437209 */ /* 0x000fe20007810000 */
[----:B------:R-:W-:Y:S01]  /*31f0*/  @UP0 ULDC UR15, c[0x0][0x450] ;  /* 0x00011400000f0ab9 */ /* 0x000fe20000000800 */
[----:B------:R-:W-:Y:S01]  /*3200*/  ISETP.GT.AND P4, PT, R68, 0x31, PT ;  /* 0x000000314400780c */ /* 0x000fe20003f84270 */
[----:B------:R-:W-:Y:S01]  /*3210*/  UIMAD UR14, UR46, UR18, -UR19 ;  /* 0x000000122e0e72a4 */ /* 0x000fe2000f8e0a13 */
[----:B------:R-:W-:Y:S01]  /*3220*/  FSEL R158, R109, -INF , P3 ;  /* 0xff8000006d9e7808 */ /* 0x000fe20001800000 */
[----:B------:R-:W-:Y:S01]  /*3230*/  @UP0 USHF.R.U32.HI UR11, URZ, UR15, UR7 ;  /* 0x0000000f3f0b0299 */ /* 0x000fe20008011607 */
[----:B------:R-:W-:Y:S01]  /*3240*/  FMNMX.FTZ R67, R154, R67, !PT ;  /* 0x000000439a437209 */ /* 0x000fe20007810000 */
[----:B------:R-:W5:Y:S01]  /*3250*/  MUFU.TANH R65, R65 ;  /* 0x0000004100417308 */ /* 0x000f620000002400 */
[----:B------:R-:W-:Y:S01]  /*3260*/  ISETP.GT.AND P3, PT, R68, 0x38, PT ;  /* 0x000000384400780c */ /* 0x000fe20003f64270 */
[----:B0-----:R-:W-:Y:S01]  /*3270*/  FMUL.FTZ R40, R0, R42 ;  /* 0x0000002a00287220 */ /* 0x001fe20000410000 */
[----:B------:R-:W-:Y:S01]  /*3280*/  FSEL R156, R112, -INF , P4 ;  /* 0xff800000709c7808 */ /* 0x000fe20002000000 */
[----:B------:R-:W-:Y:S01]  /*3290*/  UIADD3 UR7, UR14, UR11, URZ ;  /* 0x0000000b0e077290 */ /* 0x000fe2000fffe03f */
[----:B------:R-:W-:-:S02]  /*32a0*/  FMNMX.FTZ R67, R158, R67, !PT ;  /* 0x000000439e437209 */ /* 0x000fc40007810000 */
[----:B------:R-:W-:Y:S01]  /*32b0*/  ISETP.GT.AND P6, PT, R68, 0x39, PT ;  /* 0x000000394400780c */ /* 0x000fe20003fc4270 */
[----:B------:R-:W0:Y:S01]  /*32c0*/  MUFU.TANH R69, R69 ;  /* 0x0000004500457308 */ /* 0x000e220000002400 */
[----:B------:R-:W-:Y:S01]  /*32d0*/  FSEL R148, R113, -INF , P3 ;  /* 0xff80000071947808 */ /* 0x000fe20001800000 */
[----:B------:R-:W-:Y:S01]  /*32e0*/  UIMAD.WIDE UR6, UR7, -0x6db6db6d, UR6 ;  /* 0x92492493070678a5 */ /* 0x000fe2000f8e0206 */
[----:B------:R-:W-:Y:S02]  /*32f0*/  FMNMX.FTZ R67, R156, R67, !PT ;  /* 0x000000439c437209 */ /* 0x000fe40007810000 */
[----:B------:R-:W-:Y:S01]  /*3300*/  ISETP.GT.AND P4, PT, R68, 0x40, PT ;  /* 0x000000404400780c */ /* 0x000fe20003f84270 */
[----:B------:R-:W-:Y:S01]  /*3310*/  USHF.R.U32.HI UR6, URZ, 0x1f, UR7 ;  /* 0x0000001f3f067899 */ /* 0x000fe20008011607 */
[----:B------:R-:W-:Y:S01]  /*3320*/  FSEL R142, R116, -INF , P6 ;  /* 0xff800000748e7808 */ /* 0x000fe20003000000 */
[----:B------:R-:W-:Y:S01]  /*3330*/  MUFU.TANH R3, R3 ;  /* 0x0000000300037308 */ /* 0x000fe20000002400 */
[----:B------:R-:W-:Y:S01]  /*3340*/  FMNMX.FTZ R67, R148, R67, !PT ;  /* 0x0000004394437209 */ /* 0x000fe20007810000 */
[----:B------:R-:W-:Y:S01]  /*3350*/  ULEA.HI.SX32 UR6, UR7, UR6, 0x19 ;  /* 0x0000000607067291 */ /* 0x000fe2000f8fca3f */
[----:B------:R-:W-:-:S02]  /*3360*/  ISETP.GT.AND P5, PT, R68, 0x41, PT ;  /* 0x000000414400780c */ /* 0x000fc40003fa4270 */
[----:B------:R-:W-:Y:S01]  /*3370*/  FSEL R140, R88, -INF , P4 ;  /* 0xff800000588c7808 */ /* 0x000fe20002000000 */
[----:B------:R-:W-:Y:S01]  /*3380*/  UISETP.LT.AND UP1, UPT, URZ, UR6, UPT ;  /* 0x000000063f00728c */ /* 0x000fe2000bf21270 */
[----:B------:R-:W-:Y:S01]  /*3390*/  FMNMX.FTZ R67, R142, R67, !PT ;  /* 0x000000438e437209 */ /* 0x000fe20007810000 */
[----:B------:R-:W0:Y:S01]  /*33a0*/  MUFU.TANH R88, R44 ;  /* 0x0000002c00587308 */ /* 0x000e220000002400 */
[----:B------:R-:W-:Y:S01]  /*33b0*/  ISETP.GT.AND P3, PT, R68, 0x48, PT ;  /* 0x000000484400780c */ /* 0x000fe20003f64270 */
[----:B------:R-:W-:Y:S01]  /*33c0*/  USEL UR50, URZ, UR6, !UP1 ;  /* 0x000000063f327287 */ /* 0x000fe2000c800000 */
[----:B------:R-:W-:Y:S02]  /*33d0*/  FSEL R138, R106, -INF , P5 ;  /* 0xff8000006a8a7808 */ /* 0x000fe40002800000 */
[----:B------:R-:W-:Y:S01]  /*33e0*/  FMNMX.FTZ R67, R140, R67, !PT ;  /* 0x000000438c437209 */ /* 0x000fe20007810000 */
[----:B------:R-:W-:Y:S02]  /*33f0*/  WARPGROUP.DEPBAR.LE gsb0, 0x0 ;  /* 0x00008000000079c5 */ /* 0x000fe40000010000 */
[----:B------:R-:W-:Y:S01]  /*3400*/  ISETP.GT.AND P4, PT, R68, 0x49, PT ;  /* 0x000000494400780c */ /* 0x000fe20003f84270 */
[----:B------:R-:W-:Y:S01]  /*3410*/  MUFU.TANH R5, R5 ;  /* 0x0000000500057308 */ /* 0x000fe20000002400 */
[----:B------:R-:W-:Y:S01]  /*3420*/  FSEL R134, R107, -INF , P3 ;  /* 0xff8000006b867808 */ /* 0x000fe20001800000 */
[----:B------:R-:W-:Y:S01]  /*3430*/  FMUL.FTZ R113, R0, R35 ;  /* 0x0000002300717220 */ /* 0x000fe20000410000 */
[----:B------:R-:W-:Y:S01]  /*3440*/  FMNMX.FTZ R67, R138, R67, !PT ;  /* 0x000000438a437209 */ /* 0x000fe20007810000 */
[----:B------:R-:W-:Y:S01]  /*3450*/  UISETP.GE.AND UP1, UPT, UR51, UR50, UPT ;  /* 0x000000323300728c */ /* 0x000fe2000bf26270 */
[----:B------:R-:W-:-:S02]  /*3460*/  ISETP.GT.AND P5, PT, R68, 0x50, PT ;  /* 0x000000504400780c */ /* 0x000fc40003fa4270 */
[----:B------:R-:W-:Y:S01]  /*3470*/  FSEL R132, R110, -INF , P4 ;  /* 0xff8000006e847808 */ /* 0x000fe20002000000 */
[----:B------:R-:W-:Y:S01]  /*3480*/  MUFU.TANH R107, R53 ;  /* 0x00000035006b7308 */ /* 0x000fe20000002400 */
[----:B------:R-:W-:Y:S02]  /*3490*/  FMNMX.FTZ R67, R134, R67, !PT ;  /* 0x0000004386437209 */ /* 0x000fe40007810000 */
[----:B------:R-:W-:Y:S02]  /*34a0*/  ISETP.GT.AND P3, PT, R68, 0x51, PT ;  /* 0x000000514400780c */ /* 0x000fe40003f64270 */
[----:B------:R-:W-:Y:S01]  /*34b0*/  FSEL R128, R111, -INF , P5 ;  /* 0xff8000006f807808 */ /* 0x000fe20002800000 */
[----:B------:R-:W-:Y:S01]  /*34c0*/  FMUL.FTZ R111, R0, R31 ;  /* 0x0000001f006f7220 */ /* 0x000fe20000410000 */
[----:B------:R-:W-:Y:S01]  /*34d0*/  FMNMX.FTZ R67, R132, R67, !PT ;  /* 0x0000004384437209 */ /* 0x000fe20007810000 */
[----:B------:R-:W-:Y:S01]  /*34e0*/  MUFU.TANH R6, R6 ;  /* 0x0000000600067308 */ /* 0x000fe20000002400 */
[----:B------:R-:W-:-:S02]  /*34f0*/  ISETP.GT.AND P4, PT, R68, 0x58, PT ;  /* 0x000000584400780c */ /* 0x000fc40003f84270 */
[----:B------:R-:W-:Y:S02]  /*3500*/  FSEL R126, R97, -INF , P3 ;  /* 0xff800000617e7808 */ /* 0x000fe40001800000 */
[----:B------:R-:W-:Y:S02]  /*3510*/  FMNMX.FTZ R67, R128, R67, !PT ;  /* 0x0000004380437209 */ /* 0x000fe40007810000 */
[----:B------:R-:W-:Y:S01]  /*3520*/  ISETP.GT.AND P3, PT, R68, 0x59, PT ;  /* 0x000000594400780c */ /* 0x000fe20003f64270 */
[----:B------:R-:W0:Y:S01]  /*3530*/  MUFU.TANH R97, R45 ;  /* 0x0000002d00617308 */ /* 0x000e220000002400 */
[----:B------:R-:W-:Y:S02]  /*3540*/  FSEL R122, R100, -INF , P4 ;  /* 0xff800000647a7808 */ /* 0x000fe40002000000 */
        /* <DEDUP_REMOVED lines=8> */
[----:B------:R-:W0:Y:S01]  /*35d0*/  MUFU.TANH R101, R48 ;  /* 0x0000003000657308 */ /* 0x000e220000002400 */
[----:B------:R-:W-:-:S02]  /*35e0*/  ISETP.GT.AND P4, PT, R68, 0x68, PT ;  /* 0x000000684400780c */ /* 0x000fc40003f84270 */
[----:B------:R-:W-:Y:S02]  /*35f0*/  FSEL R110, R102, -INF , P3 ;  /* 0xff800000666e7808 */ /* 0x000fe40001800000 */
[----:B------:R-:W-:Y:S02]  /*3600*/  FMNMX.FTZ R67, R112, R67, !PT ;  /* 0x0000004370437209 */ /* 0x000fe40007810000 */
[----:B------:R-:W-:Y:S01]  /*3610*/  ISETP.GT.AND P3, PT, R68, 0x69, PT ;  /* 0x000000694400780c */ /* 0x000fe20003f64270 */
[----:B------:R-:W-:Y:S01]  /*3620*/  MUFU.TANH R8, R8 ;  /* 0x0000000800087308 */ /* 0x000fe20000002400 */
[----:B------:R-:W-:Y:S02]  /*3630*/  FSEL R108, R99, -INF , P4 ;  /* 0xff800000636c7808 */ /* 0x000fe40002000000 */
[----:B------:R-:W-:Y:S02]  /*3640*/  FMNMX.FTZ R67, R110, R67, !PT ;  /* 0x000000436e437209 */ /* 0x000fe40007810000 */
[----:B------:R-:W-:-:S02]  /*3650*/  ISETP.GT.AND P4, PT, R68, 0x70, PT ;  /* 0x000000704400780c */ /* 0x000fc40003f84270 */
[----:B------:R-:W-:Y:S01]  /*3660*/  FSEL R106, R103, -INF , P3 ;  /* 0xff800000676a7808 */ /* 0x000fe20001800000 */
[----:B------:R1:W0:Y:S01]  /*3670*/  MUFU.TANH R99, R49 ;  /* 0x0000003100637308 */ /* 0x0002220000002400 */
[----:B------:R-:W-:Y:S02]  /*3680*/  FMNMX.FTZ R67, R108, R67, !PT ;  /* 0x000000436c437209 */ /* 0x000fe40007810000 */
[----:B------:R-:W-:Y:S02]  /*3690*/  ISETP.GT.AND P3, PT, R68, 0x71, PT ;  /* 0x000000714400780c */ /* 0x000fe40003f64270 */
[----:B------:R-:W-:Y:S01]  /*36a0*/  FSEL R102, R115, -INF , P4 ;  /* 0xff80000073667808 */ /* 0x000fe20002000000 */
[----:B------:R-:W-:Y:S01]  /*36b0*/  FMUL.FTZ R115, R0, R34 ;  /* 0x0000002200737220 */ /* 0x000fe20000410000 */
[----:B------:R-:W-:Y:S01]  /*36c0*/  FMNMX.FTZ R67, R106, R67, !PT ;  /* 0x000000436a437209 */ /* 0x000fe20007810000 */
[----:B------:R2:W0:Y:S01]  /*36d0*/  MUFU.TANH R103, R52 ;  /* 0x0000003400677308 */ /* 0x0004220000002400 */
[----:B------:R-:W-:Y:S01]  /*36e0*/  ISETP.GT.AND P4, PT, R68, 0x78, PT ;  /* 0x000000784400780c */ /* 0x000fe20003f84270 */
[C---:B-1----:R-:W-:Y:S01]  /*36f0*/  FMUL.FTZ R49, R0.reuse, R24 ;  /* 0x0000001800317220 */ /* 0x042fe20000410000 */
[----:B------:R-:W-:Y:S01]  /*3700*/  FSEL R100, R117, -INF , P3 ;  /* 0xff80000075647808 */ /* 0x000fe20001800000 */
[----:B------:R-:W-:Y:S01]  /*3710*/  FMUL.FTZ R117, R0, R39 ;  /* 0x0000002700757220 */ /* 0x000fe20000410000 */
[----:B------:R-:W-:-:S02]  /*3720*/  FMNMX.FTZ R67, R102, R67, !PT ;  /* 0x0000004366437209 */ /* 0x000fc40007810000 */
[----:B------:R-:W-:Y:S01]  /*3730*/  ISETP.GT.AND P3, PT, R68, 0x79, PT ;  /* 0x000000794400780c */ /* 0x000fe20003f64270 */
[----:B------:R-:W-:Y:S01]  /*3740*/  MUFU.TANH R9, R9 ;  /* 0x0000000900097308 */ /* 0x000fe20000002400 */
[----:B------:R-:W-:Y:S01]  /*3750*/  FSEL R98, R84, -INF , P4 ;  /* 0xff80000054627808 */ /* 0x000fe20002000000 */
[----:B--2---:R-:W-:Y:S01]  /*3760*/  FMUL.FTZ R52, R0, R25 ;  /* 0x0000001900347220 */ /* 0x004fe20000410000 */
        /* <DEDUP_REMOVED lines=8> */
[----:B------:R1:W2:Y:S01]  /*37f0*/  MUFU.TANH R83, R49 ;  /* 0x0000003100537308 */ /* 0x0002a20000002400 */
[----:B------:R-:W-:Y:S02]  /*3800*/  ISETP.GT.AND P4, PT, R68, 0x88, PT ;  /* 0x000000884400780c */ /* 0x000fe40003f84270 */
[----:B------:R-:W-:Y:S02]  /*3810*/  FSEL R41, R87, -INF , P3 ;  /* 0xff80000057297808 */ /* 0x000fe40001800000 */
[----:B------:R-:W-:-:S02]  /*3820*/  FMNMX.FTZ R44, R84, R67, !PT ;  /* 0x00000043542c7209 */ /* 0x000fc40007810000 */
[----:B------:R-:W-:Y:S01]  /*3830*/  ISETP.GT.AND P3, PT, R68, 0x89, PT ;  /* 0x000000894400780c */ /* 0x000fe20003f64270 */
[----:B------:R2:W2:Y:S01]  /*3840*/  MUFU.TANH R85, R52 ;  /* 0x0000003400557308 */ /* 0x0004a20000002400 */
[----:B---3--:R-:W-:Y:S01]  /*3850*/  FSEL R42, R119, -INF , P4 ;  /* 0xff800000772a7808 */ /* 0x008fe20002000000 */
[----:B------:R-:W-:Y:S01]  /*3860*/  FMUL.FTZ R119, R0, R38 ;  /* 0x0000002600777220 */ /* 0x000fe20000410000 */
[----:B------:R-:W-:Y:S02]  /*3870*/  FMNMX.FTZ R45, R41, R44, !PT ;  /* 0x0000002c292d7209 */ /* 0x000fe40007810000 */
[----:B------:R-:W-:Y:S02]  /*3880*/  ISETP.GT.AND P4, PT, R68, 0x90, PT ;  /* 0x000000904400780c */ /* 0x000fe40003f84270 */
[----:B----4-:R-:W-:Y:S01]  /*3890*/  FSEL R44, R127, -INF , P3 ;  /* 0xff8000007f2c7808 */ /* 0x010fe20001800000 */
[----:B------:R-:W-:Y:S01]  /*38a0*/  MUFU.TANH R11, R11 ;  /* 0x0000000b000b7308 */ /* 0x000fe20000002400 */
[----:B------:R-:W-:-:S02]  /*38b0*/  FMNMX.FTZ R45, R42, R45, !PT ;  /* 0x0000002d2a2d7209 */ /* 0x000fc40007810000 */
[----:B------:R-:W-:Y:S02]  /*38c0*/  ISETP.GT.AND P3, PT, R68, 0x91, PT ;  /* 0x000000914400780c */ /* 0x000fe40003f64270 */
[----:B-----5:R-:W-:Y:S02]  /*38d0*/  FSEL R24, R64, -INF , P4 ;  /* 0xff80000040187808 */ /* 0x020fe40002000000 */
[----:B------:R-:W-:Y:S01]  /*38e0*/  FMNMX.FTZ R53, R44, R45, !PT ;  /* 0x0000002d2c357209 */ /* 0x000fe20007810000 */
[----:B------:R-:W-:Y:S01]  /*38f0*/  MUFU.TANH R12, R12 ;  /* 0x0000000c000c7308 */ /* 0x000fe20000002400 */
        /* <DEDUP_REMOVED lines=9> */
[----:B0-----:R-:W-:Y:S01]  /*3990*/  FSEL R48, R69, -INF , P3 ;  /* 0xff80000045307808 */ /* 0x001fe20001800000 */
[----:B------:R0:W3:Y:S01]  /*39a0*/  MUFU.TANH R87, R53 ;  /* 0x0000003500577308 */ /* 0x0000e20000002400 */
[----:B------:R-:W-:Y:S01]  /*39b0*/  FMNMX.FTZ R65, R25, R64, !PT ;  /* 0x0000004019417209 */ /* 0x000fe20007810000 */
[----:B------:R-:W-:Y:S01]  /*39c0*/  FMUL.FTZ R64, R0, R29 ;  /* 0x0000001d00407220 */ /* 0x000fe20000410000 */
[----:B------:R-:W-:Y:S01]  /*39d0*/  ISETP.GT.AND P3, PT, R68, 0xa1, PT ;  /* 0x000000a14400780c */ /* 0x000fe20003f64270 */
[----:B------:R-:W-:Y:S01]  /*39e0*/  FMUL.FTZ R69, R0, R36 ;  /* 0x0000002400457220 */ /* 0x000fe20000410000 */
[----:B------:R-:W-:-:S02]  /*39f0*/  FSEL R28, R66, -INF , P4 ;  /* 0xff800000421c7808 */ /* 0x000fc40002000000 */
[----:B------:R-:W-:Y:S01]  /*3a00*/  FMNMX.FTZ R65, R48, R65, !PT ;  /* 0x0000004130417209 */ /* 0x000fe20007810000 */
[----:B------:R4:W5:Y:S01]  /*3a10*/  MUFU.TANH R109, R64 ;  /* 0x00000040006d7308 */ /* 0x0009620000002400 */
[----:B------:R-:W-:Y:S02]  /*3a20*/  ISETP.GT.AND P4, PT, R68, 0xa8, PT ;  /* 0x000000a84400780c */ /* 0x000fe40003f84270 */
[----:B-1----:R-:W-:Y:S01]  /*3a30*/  FSEL R49, R71, -INF , P3 ;  /* 0xff80000047317808 */ /* 0x002fe20001800000 */
[----:B------:R-:W-:Y:S01]  /*3a40*/  FMUL.FTZ R71, R0, R37 ;  /* 0x0000002500477220 */ /* 0x000fe20000410000 */
[----:B------:R-:W-:Y:S01]  /*3a50*/  FMNMX.FTZ R66, R28, R65, !PT ;  /* 0x000000411c427209 */ /* 0x000fe20007810000 */
[----:B------:R-:W-:Y:S01]  /*3a60*/  FMUL.FTZ R65, R0, R32 ;  /* 0x0000002000417220 */ /* 0x000fe20000410000 */
[----:B------:R-:W-:Y:S01]  /*3a70*/  ISETP.GT.AND P3, PT, R68, 0xa9, PT ;  /* 0x000000a94400780c */ /* 0x000fe20003f64270 */
[----:B------:R-:W-:Y:S01]  /*3a80*/  MUFU.TANH R14, R14 ;  /* 0x0000000e000e7308 */ /* 0x000fe20000002400 */
[----:B------:R-:W-:-:S02]  /*3a90*/  FSEL R29, R88, -INF , P4 ;  /* 0xff800000581d7808 */ /* 0x000fc40002000000 */
[----:B------:R-:W-:Y:S02]  /*3aa0*/  FMNMX.FTZ R66, R49, R66, !PT ;  /* 0x0000004231427209 */ /* 0x000fe40007810000 */
[C---:B------:R-:W-:Y:S02]  /*3ab0*/  ISETP.GT.AND P4, PT, R68.reuse, 0xb0, PT ;  /* 0x000000b04400780c */ /* 0x040fe40003f84270 */
[----:B--2---:R-:W-:Y:S01]  /*3ac0*/  FSEL R52, R97, -INF , P3 ;  /* 0xff80000061347808 */ /* 0x004fe20001800000 */
[----:B------:R-:W-:Y:S01]  /*3ad0*/  MUFU.TANH R71, R71 ;  /* 0x0000004700477308 */ /* 0x000fe20000002400 */
[----:B------:R-:W-:Y:S02]  /*3ae0*/  FMNMX.FTZ R67, R29, R66, !PT ;  /* 0x000000421d437209 */ /* 0x000fe40007810000 */
[----:B------:R-:W-:Y:S02]  /*3af0*/  ISETP.GT.AND P3, PT, R68, 0xb1, PT ;  /* 0x000000b14400780c */ /* 0x000fe40003f64270 */
[----:B0-----:R-:W-:-:S02]  /*3b00*/  FSEL R53, R101, -INF , P4 ;  /* 0xff80000065357808 */ /* 0x001fc40002000000 */
[----:B------:R-:W-:Y:S01]  /*3b10*/  FMNMX.FTZ R66, R52, R67, !PT ;  /* 0x0000004334427209 */ /* 0x000fe20007810000 */
[----:B------:R0:W1:Y:S01]  /*3b20*/  MUFU.TANH R97, R65 ;  /* 0x0000004100617308 */ /* 0x0000620000002400 */
[----:B------:R-:W-:Y:S02]  /*3b30*/  ISETP.GT.AND P4, PT, R68, 0xb8, PT ;  /* 0x000000b84400780c */ /* 0x000fe40003f84270 */
[----:B------:R-:W-:Y:S02]  /*3b40*/  FSEL R32, R99, -INF , P3 ;  /* 0xff80000063207808 */ /* 0x000fe40001800000 */
[----:B------:R-:W-:Y:S01]  /*3b50*/  FMNMX.FTZ R67, R53, R66, !PT ;  /* 0x0000004235437209 */ /* 0x000fe20007810000 */
[----:B------:R-:W-:Y:S01]  /*3b60*/  FMUL.FTZ R66, R0, R33 ;  /* 0x0000002100427220 */ /* 0x000fe20000410000 */
[----:B------:R-:W-:Y:S01]  /*3b70*/  ISETP.GT.AND P3, PT, R68, 0xb9, PT ;  /* 0x000000b94400780c */ /* 0x000fe20003f64270 */
[----:B------:R-:W-:Y:S01]  /*3b80*/  MUFU.TANH R101, R69 ;  /* 0x0000004500657308 */ /* 0x000fe20000002400 */
[----:B----4-:R-:W-:Y:S01]  /*3b90*/  FSEL R64, R103, -INF , P4 ;  /* 0xff80000067407808 */ /* 0x010fe20002000000 */
[----:B------:R-:W-:Y:S01]  /*3ba0*/  FMUL.FTZ R103, R0, R27 ;  /* 0x0000001b00677220 */ /* 0x000fe20000410000 */
[----:B------:R-:W-:-:S02]  /*3bb0*/  FMNMX.FTZ R67, R32, R67, !PT ;  /* 0x0000004320437209 */ /* 0x000fc40007810000 */
[----:B------:R-:W-:Y:S02]  /*3bc0*/  ISETP.GT.AND P4, PT, R68, 0xc0, PT ;  /* 0x000000c04400780c */ /* 0x000fe40003f84270 */
[----:B------:R-:W-:Y:S01]  /*3bd0*/  FSEL R33, R107, -INF , P3 ;  /* 0xff8000006b217808 */ /* 0x000fe20001800000 */
[----:B------:R5:W2:Y:S01]  /*3be0*/  MUFU.TANH R99, R66 ;  /* 0x0000004200637308 */ /* 0x000aa20000002400 */
[----:B------:R-:W-:Y:S01]  /*3bf0*/  FMNMX.FTZ R88, R64, R67, !PT ;  /* 0x0000004340587209 */ /* 0x000fe20007810000 */
[----:B------:R-:W-:Y:S01]  /*3c00*/  FMUL.FTZ R107, R0, R26 ;  /* 0x0000001a006b7220 */ /* 0x000fe20000410000 */
[C---:B------:R-:W-:Y:S02]  /*3c10*/  ISETP.GT.AND P3, PT, R68.reuse, 0xc1, PT ;  /* 0x000000c14400780c */ /* 0x040fe40003f64270 */
[----:B0-----:R-:W-:Y:S02]  /*3c20*/  FSEL R65, R83, -INF , P4 ;  /* 0xff80000053417808 */ /* 0x001fe40002000000 */
[----:B------:R-:W-:Y:S01]  /*3c30*/  FMNMX.FTZ R88, R33, R88, !PT ;  /* 0x0000005821587209 */ /* 0x000fe20007810000 */
[----:B------:R-:W0:Y:S01]  /*3c40*/  MUFU.TANH R15, R15 ;  /* 0x0000000f000f7308 */ /* 0x000e220000002400 */
[----:B------:R-:W-:-:S02]  /*3c50*/  ISETP.GT.AND P4, PT, R68, 0xc8, PT ;  /* 0x000000c84400780c */ /* 0x000fc40003f84270 */
[----:B------:R-:W-:Y:S01]  /*3c60*/  FSEL R36, R85, -INF , P3 ;  /* 0xff80000055247808 */ /* 0x000fe20001800000 */
[----:B------:R-:W-:Y:S01]  /*3c70*/  FMUL.FTZ R85, R0, R47 ;  /* 0x0000002f00557220 */ /* 0x000fe20000410000 */
[----:B------:R-:W-:Y:S02]  /*3c80*/  FMNMX.FTZ R83, R65, R88, !PT ;  /* 0x0000005841537209 */ /* 0x000fe40007810000 */
[----:B------:R-:W-:Y:S01]  /*3c90*/  ISETP.GT.AND P3, PT, R68, 0xc9, PT ;  /* 0x000000c94400780c */ /* 0x000fe20003f64270 */
[----:B------:R-:W4:Y:S01]  /*3ca0*/  MUFU.TANH R20, R20 ;  /* 0x0000001400147308 */ /* 0x000f220000002400 */
[----:B---3--:R-:W-:Y:S01]  /*3cb0*/  FSEL R67, R87, -INF , P4 ;  /* 0xff80000057437808 */ /* 0x008fe20002000000 */
[----:B------:R-:W-:Y:S01]  /*3cc0*/  FMUL.FTZ R87, R0, R51 ;  /* 0x0000003300577220 */ /* 0x000fe20000410000 */
[----:B------:R-:W-:Y:S01]  /*3cd0*/  FMNMX.FTZ R88, R36, R83, !PT ;  /* 0x0000005324587209 */ /* 0x000fe20007810000 */
[----:B------:R-:W-:Y:S01]  /*3ce0*/  FMUL.FTZ R83, R0, R46 ;  /* 0x0000002e00537220 */ /* 0x000fe20000410000 */
[----:B------:R-:W-:-:S02]  /*3cf0*/  ISETP.GT.AND P4, PT, R68, 0xd0, PT ;  /* 0x000000d04400780c */ /* 0x000fc40003f84270 */
[----:B-----5:R-:W-:Y:S01]  /*3d00*/  FSEL R66, R109, -INF , P3 ;  /* 0xff8000006d427808 */ /* 0x020fe20001800000 */
[----:B------:R-:W-:Y:S01]  /*3d10*/  FMUL.FTZ R109, R0, R30 ;  /* 0x0000001e006d7220 */ /* 0x000fe20000410000 */
[----:B------:R-:W-:Y:S01]  /*3d20*/  FMNMX.FTZ R37, R67, R88, !PT ;  /* 0x0000005843257209 */ /* 0x000fe20007810000 */
[----:B------:R-:W3:Y:S01]  /*3d30*/  MUFU.TANH R21, R21 ;  /* 0x0000001500157308 */ /* 0x000ee20000002400 */
[----:B------:R-:W-:Y:S02]  /*3d40*/  ISETP.GT.AND P3, PT, R68, 0xd1, PT ;  /* 0x000000d14400780c */ /* 0x000fe40003f64270 */
[----:B-1----:R-:W-:Y:S01]  /*3d50*/  FSEL R46, R97, -INF , P4 ;  /* 0xff800000612e7808 */ /* 0x002fe20002000000 */
[----:B------:R-:W-:Y:S01]  /*3d60*/  FMUL.FTZ R97, R0, R50 ;  /* 0x0000003200617220 */ /* 0x000fe20000410000 */
[----:B------:R-:W-:Y:S02]  /*3d70*/  FMNMX.FTZ R69, R66, R37, !PT ;  /* 0x0000002542457209 */ /* 0x000fe40007810000 */
[----:B------:R-:W-:Y:S01]  /*3d80*/  ISETP.GT.AND P4, PT, R68, 0xd8, PT ;  /* 0x000000d84400780c */ /* 0x000fe20003f84270 */
[----:B------:R-:W1:Y:S01]  /*3d90*/  MUFU.TANH R104, R104 ;  /* 0x0000006800687308 */ /* 0x000e620000002400 */
[----:B--2---:R-:W-:Y:S01]  /*3da0*/  FSEL R37, R99, -INF , P3 ;  /* 0xff80000063257808 */ /* 0x004fe20001800000 */
[----:B------:R-:W-:Y:S01]  /*3db0*/  FMUL.FTZ R99, R0, R55 ;  /* 0x0000003700637220 */ /* 0x000fe20000410000 */
[----:B------:R-:W-:-:S02]  /*3dc0*/  FMNMX.FTZ R88, R46, R69, !PT ;  /* 0x000000452e587209 */ /* 0x000fc40007810000 */
[----:B------:R-:W-:Y:S02]  /*3dd0*/  ISETP.GT.AND P3, PT, R68, 0xd9, PT ;  /* 0x000000d94400780c */ /* 0x000fe40003f64270 */
[----:B------:R-:W-:Y:S01]  /*3de0*/  FSEL R47, R101, -INF , P4 ;  /* 0xff800000652f7808 */ /* 0x000fe20002000000 */
[----:B------:R-:W2:Y:S01]  /*3df0*/  MUFU.TANH R105, R105 ;  /* 0x0000006900697308 */ /* 0x000ea20000002400 */
[----:B------:R-:W-:Y:S01]  /*3e00*/  FMNMX.FTZ R88, R37, R88, !PT ;  /* 0x0000005825587209 */ /* 0x000fe20007810000 */
[----:B------:R-:W-:Y:S01]  /*3e10*/  FMUL.FTZ R101, R0, R54 ;  /* 0x0000003600657220 */ /* 0x000fe20000410000 */
[----:B------:R-:W-:Y:S02]  /*3e20*/  FSEL R68, R71, -INF , P3 ;  /* 0xff80000047447808 */ /* 0x000fe40001800000 */
[----:B------:R-:W-:Y:S01]  /*3e30*/  FMNMX.FTZ R69, R47, R88, !PT ;  /* 0x000000582f457209 */ /* 0x000fe20007810000 */
[----:B------:R-:W5:Y:S02]  /*3e40*/  SHFL.IDX PT, R71, R80, 0x1, 0x1c1f ;  /* 0x003c1f0050477f89 */ /* 0x000f6400000e0000 */
[----:B------:R-:W2:Y:S01]  /*3e50*/  MUFU.TANH R89, R89 ;  /* 0x0000005900597308 */ /* 0x000ea20000002400 */
[----:B------:R-:W-:-:S05]  /*3e60*/  FMNMX.FTZ R69, R68, R69, !PT ;  /* 0x0000004544457209 */ /* 0x000fca0007810000 */
[----:B------:R-:W0:Y:S02]  /*3e70*/  SHFL.BFLY PT, R50, R69, 0x2, 0x1f ;  /* 0x0c401f0045327f89 */ /* 0x000e2400000e0000 */
[----:B------:R-:W2:Y:S08]  /*3e80*/  MUFU.TANH R90, R90 ;  /* 0x0000005a005a7308 */ /* 0x000eb00000002400 */
[----:B------:R-:W2:Y:S01]  /*3e90*/  MUFU.TANH R91, R91 ;  /* 0x0000005b005b7308 */ /* 0x000ea20000002400 */
[----:B-----5:R-:W-:-:S07]  /*3ea0*/  IADD3 R82, R71, -UR19, R82 ;  /* 0x8000001347527c10 */ /* 0x020fce000fffe052 */
[----:B------:R-:W5:Y:S01]  /*3eb0*/  MUFU.TANH R92, R92 ;  /* 0x0000005c005c7308 */ /* 0x000f620000002400 */
[----:B------:R-:W-:Y:S02]  /*3ec0*/  VIMNMX R133, R81, R82, PT ;  /* 0x0000005251857248 */ /* 0x000fe40003fe0100 */
[----:B0-----:R-:W-:Y:S02]  /*3ed0*/  FMNMX.FTZ R50, R69, R50, !PT ;  /* 0x0000003245327209 */ /* 0x001fe40007810000 */
[----:B------:R-:W-:-:S03]  /*3ee0*/  ISETP.GT.AND P4, PT, R133, 0x1, PT ;  /* 0x000000018500780c */ /* 0x000fc60003f84270 */
[----:B------:R-:W0:Y:S01]  /*3ef0*/  MUFU.TANH R94, R94 ;  /* 0x0000005e005e7308 */ /* 0x000e220000002400 */
[----:B------:R-:W-:Y:S01]  /*3f00*/  ISETP.GT.AND P5, PT, R133, 0x8, PT ;  /* 0x000000088500780c */ /* 0x000fe20003fa4270 */
[----:B------:R-:W4:Y:S01]  /*3f10*/  SHFL.BFLY PT, R27, R50, 0x1, 0x1f ;  /* 0x0c201f00321b7f89 */ /* 0x000f2200000e0000 */
[----:B------:R-:W-:Y:S02]  /*3f20*/  FSEL R121, R5, -INF , P4 ;  /* 0xff80000005797808 */ /* 0x000fe40002000000 */
[----:B------:R-:W-:Y:S02]  /*3f30*/  FSEL R82, R6, -INF , P5 ;  /* 0xff80000006527808 */ /* 0x000fe40002800000 */
[----:B------:R-:W-:Y:S01]  /*3f40*/  ISETP.GT.AND P4, PT, R133, 0x10, PT ;  /* 0x000000108500780c */ /* 0x000fe20003f84270 */
[----:B------:R-:W0:Y:S08]  /*3f50*/  MUFU.TANH R93, R93 ;  /* 0x0000005d005d7308 */ /* 0x000e300000002400 */
[----:B------:R-:W0:Y:S08]  /*3f60*/  MUFU.TANH R95, R95 ;  /* 0x0000005f005f7308 */ /* 0x000e300000002400 */
[----:B------:R-:W0:Y:S01]  /*3f70*/  MUFU.TANH R96, R96 ;  /* 0x0000006000607308 */ /* 0x000e220000002400 */
[----:B----4-:R-:W-:Y:S01]  /*3f80*/  FMNMX.FTZ R88, R50, R27, !PT ;  /* 0x0000001b32587209 */ /* 0x010fe20007810000 */
[----:B------:R-:W-:-:S03]  /*3f90*/  IMAD.U32 R27, RZ, RZ, UR10 ;  /* 0x0000000aff1b7e24 */ /* 0x000fc6000f8e00ff */
[C---:B------:R-:W-:Y:S01]  /*3fa0*/  FSETP.NEU.FTZ.AND P3, PT, R88.reuse, -INF , PT ;  /* 0xff8000005800780b */ /* 0x040fe20003f7d000 */
[----:B------:R-:W-:-:S02]  /*3fb0*/  FFMA.FTZ R27, R88, R27, -8 ;  /* 0xc1000000581b7423 */ /* 0x000fc4000001001b */
[----:B------:R-:W4:Y:S03]  /*3fc0*/  MUFU.TANH R73, R73 ;  /* 0x0000004900497308 */ /* 0x000f260000002400 */
[----:B------:R-:W-:Y:S02]  /*3fd0*/  FSEL R27, R27, RZ, P3 ;  /* 0x000000ff1b1b7208 */ /* 0x000fe40001800000 */
[----:B------:R-:W-:-:S03]  /*3fe0*/  ISETP.GT.AND P3, PT, R133, RZ, PT ;  /* 0x000000ff8500720c */ /* 0x000fc60003f64270 */
[----:B------:R-:W4:Y:S01]  /*3ff0*/  MUFU.TANH R72, R72 ;  /* 0x0000004800487308 */ /* 0x000f220000002400 */
[----:B------:R-:W-:-:S01]  /*4000*/  FFMA.FTZ R34, R118, UR10, -R27 ;  /* 0x0000000a76227c23 */ /* 0x000fc2000801081b */
[----:B------:R-:W-:Y:S01]  /*4010*/  FSEL R80, R3, -INF , P3 ;  /* 0xff80000003507808 */ /* 0x000fe20001800000 */
[----:B------:R-:W-:-:S01]  /*4020*/  FFMA.FTZ R30, R114, UR10, -R27 ;  /* 0x0000000a721e7c23 */ /* 0x000fc2000801081b */
[----:B------:R-:W-:Y:S01]  /*4030*/  ISETP.GT.AND P3, PT, R133, 0x9, PT ;  /* 0x000000098500780c */ /* 0x000fe20003f64270 */
[----:B------:R-:W-:-:S01]  /*4040*/  FFMA.FTZ R26, R120, UR10, -R27 ;  /* 0x0000000a781a7c23 */ /* 0x000fc2000801081b */
[----:B------:R-:W-:Y:S01]  /*4050*/  FMNMX.FTZ R5, R80, R121, !PT ;  /* 0x0000007950057209 */ /* 0x000fe20007810000 */
[----:B------:R-:W-:-:S01]  /*4060*/  FFMA.FTZ R35, R124, UR10, -R27 ;  /* 0x0000000a7c237c23 */ /* 0x000fc2000801081b */
[----:B------:R-:W-:Y:S01]  /*4070*/  FSEL R81, R7, -INF , P3 ;  /* 0xff80000007517808 */ /* 0x000fe20001800000 */
[----:B------:R-:W-:-:S01]  /*4080*/  FFMA.FTZ R39, R130, UR10, -R27 ;  /* 0x0000000a82277c23 */ /* 0x000fc2000801081b */
[----:B------:R-:W-:Y:S01]  /*4090*/  FMNMX.FTZ R118, R82, R5, !PT ;  /* 0x0000000552767209 */ /* 0x000fe20007810000 */
[----:B------:R-:W4:Y:S01]  /*40a0*/  MUFU.TANH R74, R74 ;  /* 0x0000004a004a7308 */ /* 0x000f220000002400 */
        /* <DEDUP_REMOVED lines=8> */
[----:B------:R-:W-:Y:S01]  /*4130*/  FSEL R118, R9, -INF , P3 ;  /* 0xff80000009767808 */ /* 0x000fe20001800000 */
[--C-:B------:R-:W-:Y:S01]  /*4140*/  FFMA.FTZ R51, R146, UR10, -R27.reuse ;  /* 0x0000000a92337c23 */ /* 0x100fe2000801081b */
[----:B------:R-:W-:Y:S01]  /*4150*/  FMNMX.FTZ R7, R114, R5, !PT ;  /* 0x0000000572077209 */ /* 0x000fe20007810000 */
[--C-:B------:R-:W-:Y:S01]  /*4160*/  FFMA.FTZ R50, R144, UR10, -R27.reuse ;  /* 0x0000000a90327c23 */ /* 0x100fe2000801081b */
[C---:B------:R-:W-:Y:S01]  /*4170*/  ISETP.GT.AND P3, PT, R133.reuse, 0x19, PT ;  /* 0x000000198500780c */ /* 0x040fe20003f64270 */
[--C-:B------:R-:W-:Y:S01]  /*4180*/  FFMA.FTZ R55, R152, UR10, -R27.reuse ;  /* 0x0000000a98377c23 */ /* 0x100fe2000801081b */
[----:B------:R-:W-:Y:S01]  /*4190*/  FSEL R120, R10, -INF , P4 ;  /* 0xff8000000a787808 */ /* 0x000fe20002000000 */
[----:B------:R-:W4:Y:S01]  /*41a0*/  MUFU.TANH R76, R76 ;  /* 0x0000004c004c7308 */ /* 0x000f220000002400 */
[----:B------:R-:W-:Y:S01]  /*41b0*/  FMNMX.FTZ R7, R118, R7, !PT ;  /* 0x0000000776077209 */ /* 0x000fe20007810000 */
[--C-:B------:R-:W-:Y:S01]  /*41c0*/  FFMA.FTZ R54, R150, UR10, -R27.reuse ;  /* 0x0000000a96367c23 */ /* 0x100fe2000801081b */
[----:B------:R-:W-:Y:S01]  /*41d0*/  ISETP.GT.AND P4, PT, R133, 0x20, PT ;  /* 0x000000208500780c */ /* 0x000fe20003f84270 */
[--C-:B------:R-:W-:Y:S01]  /*41e0*/  FFMA.FTZ R69, R154, UR10, -R27.reuse ;  /* 0x0000000a9a457c23 */ /* 0x100fe2000801081b */
[----:B------:R-:W-:Y:S01]  /*41f0*/  FSEL R123, R11, -INF , P3 ;  /* 0xff8000000b7b7808 */ /* 0x000fe20001800000 */
[--C-:B------:R-:W-:Y:S01]  /*4200*/  FFMA.FTZ R70, R158, UR10, -R27.reuse ;  /* 0x0000000a9e467c23 */ /* 0x100fe2000801081b */
        /* <DEDUP_REMOVED lines=14> */
[----:B------:R-:W-:Y:S01]  /*42f0*/  ISETP.GT.AND P3, PT, R133, 0x29, PT ;  /* 0x000000298500780c */ /* 0x000fe20003f64270 */
        /* <DEDUP_REMOVED lines=19> */
[----:B---3--:R-:W-:Y:S01]  /*4430*/  FSEL R131, R21, -INF , P3 ;  /* 0xff80000015837808 */ /* 0x008fe20001800000 */
[--C-:B------:R-:W-:Y:S01]  /*4440*/  FFMA.FTZ R21, R112, UR10, -R27.reuse ;  /* 0x0000000a70157c23 */ /* 0x100fe2000801081b */
[----:B------:R-:W-:Y:S01]  /*4450*/  FMNMX.FTZ R12, R130, R9, !PT ;  /* 0x00000009820c7209 */ /* 0x000fe20007810000 */
[--C-:B------:R-:W-:Y:S01]  /*4460*/  FFMA.FTZ R45, R45, UR10, -R27.reuse ;  /* 0x0000000a2d2d7c23 */ /* 0x100fe2000801081b */
[----:B------:R-:W-:Y:S01]  /*4470*/  ISETP.GT.AND P3, PT, R133, 0x39, PT ;  /* 0x000000398500780c */ /* 0x000fe20003f64270 */
[--C-:B------:R-:W-:Y:S01]  /*4480*/  FFMA.FTZ R25, R25, UR10, -R27.reuse ;  /* 0x0000000a19197c23 */ /* 0x100fe2000801081b */
[----:B-1----:R-:W-:Y:S01]  /*4490*/  FSEL R104, R104, -INF , P4 ;  /* 0xff80000068687808 */ /* 0x002fe20002000000 */
[----:B------:R-:W1:Y:S01]  /*44a0*/  MUFU.TANH R58, R58 ;  /* 0x0000003a003a7308 */ /* 0x000e620000002400 */
[----:B------:R-:W-:Y:S01]  /*44b0*/  FMNMX.FTZ R11, R131, R12, !PT ;  /* 0x0000000c830b7209 */ /* 0x000fe20007810000 */
[--C-:B------:R-:W-:Y:S01]  /*44c0*/  FFMA.FTZ R12, R126, UR10, -R27.reuse ;  /* 0x0000000a7e0c7c23 */ /* 0x100fe2000801081b */
[----:B------:R-:W-:Y:S01]  /*44d0*/  ISETP.GT.AND P4, PT, R133, 0x40, PT ;  /* 0x000000408500780c */ /* 0x000fe20003f84270 */
[--C-:B------:R-:W-:Y:S01]  /*44e0*/  FFMA.FTZ R28, R28, UR10, -R27.reuse ;  /* 0x0000000a1c1c7c23 */ /* 0x100fe2000801081b */
[----:B--2---:R-:W-:Y:S01]  /*44f0*/  FSEL R105, R105, -INF , P3 ;  /* 0xff80000069697808 */ /* 0x004fe20001800000 */
[--C-:B------:R-:W-:Y:S01]  /*4500*/  FFMA.FTZ R49, R49, UR10, -R27.reuse ;  /* 0x0000000a31317c23 */ /* 0x100fe2000801081b */
[----:B------:R-:W-:Y:S01]  /*4510*/  FMNMX.FTZ R14, R104, R11, !PT ;  /* 0x0000000b680e7209 */ /* 0x000fe20007810000 */
[----:B------:R-:W2:Y:S01]  /*4520*/  MUFU.TANH R59, R59 ;  /* 0x0000003b003b7308 */ /* 0x000ea20000002400 */
[----:B------:R-:W-:Y:S01]  /*4530*/  ISETP.GT.AND P3, PT, R133, 0x41, PT ;  /* 0x000000418500780c */ /* 0x000fe20003f64270 */
[--C-:B------:R-:W-:Y:S01]  /*4540*/  FFMA.FTZ R29, R29, UR10, -R27.reuse ;  /* 0x0000000a1d1d7c23 */ /* 0x100fe2000801081b */
[----:B------:R-:W-:Y:S01]  /*4550*/  FSEL R126, R89, -INF , P4 ;  /* 0xff800000597e7808 */ /* 0x000fe20002000000 */
[--C-:B------:R-:W-:Y:S01]  /*4560*/  FFMA.FTZ R89, R110, UR10, -R27.reuse ;  /* 0x0000000a6e597c23 */ /* 0x100fe2000801081b */
[----:B------:R-:W-:Y:S01]  /*4570*/  FMNMX.FTZ R11, R105, R14, !PT ;  /* 0x0000000e690b7209 */ /* 0x000fe20007810000 */
[--C-:B------:R-:W-:Y:S01]  /*4580*/  FFMA.FTZ R33, R33, UR10, -R27.reuse ;  /* 0x0000000a21217c23 */ /* 0x100fe2000801081b */
[----:B------:R-:W-:Y:S01]  /*4590*/  ISETP.GT.AND P4, PT, R133, 0x48, PT ;  /* 0x000000488500780c */ /* 0x000fe20003f84270 */
[----:B------:R-:W3:Y:S01]  /*45a0*/  MUFU.TANH R60, R60 ;  /* 0x0000003c003c7308 */ /* 0x000ee20000002400 */
[----:B------:R-:W-:Y:S01]  /*45b0*/  FSEL R90, R90, -INF , P3 ;  /* 0xff8000005a5a7808 */ /* 0x000fe20001800000 */
[--C-:B------:R-:W-:Y:S01]  /*45c0*/  FFMA.FTZ R46, R46, UR10, -R27.reuse ;  /* 0x0000000a2e2e7c23 */ /* 0x100fe2000801081b */
[----:B------:R-:W-:Y:S01]  /*45d0*/  FMNMX.FTZ R13, R126, R11, !PT ;  /* 0x0000000b7e0d7209 */ /* 0x000fe20007810000 */
[--C-:B------:R-:W-:Y:S01]  /*45e0*/  FFMA.FTZ R37, R37, UR10, -R27.reuse ;  /* 0x0000000a25257c23 */ /* 0x100fe2000801081b */
[----:B------:R-:W-:Y:S01]  /*45f0*/  ISETP.GT.AND P3, PT, R133, 0x49, PT ;  /* 0x000000498500780c */ /* 0x000fe20003f64270 */
[----:B------:R-:W-:Y:S01]  /*4600*/  FFMA.FTZ R47, R47, UR10, -R27 ;  /* 0x0000000a2f2f7c23 */ /* 0x000fe2000801081b */
[----:B------:R-:W-:Y:S01]  /*4610*/  FSEL R91, R91, -INF , P4 ;  /* 0xff8000005b5b7808 */ /* 0x000fe20002000000 */
[----:B------:R-:W3:Y:S01]  /*4620*/  MUFU.TANH R61, R61 ;  /* 0x0000003d003d7308 */ /* 0x000ee20000002400 */
[----:B------:R-:W-:-:S02]  /*4630*/  FMNMX.FTZ R14, R90, R13, !PT ;  /* 0x0000000d5a0e7209 */ /* 0x000fc40007810000 */
[----:B------:R-:W-:Y:S02]  /*4640*/  ISETP.GT.AND P4, PT, R133, 0x50, PT ;  /* 0x000000508500780c */ /* 0x000fe40003f84270 */
[----:B-----5:R-:W-:Y:S02]  /*4650*/  FSEL R92, R92, -INF , P3 ;  /* 0xff8000005c5c7808 */ /* 0x020fe40001800000 */
[----:B------:R-:W-:Y:S01]  /*4660*/  FMNMX.FTZ R13, R91, R14, !PT ;  /* 0x0000000e5b0d7209 */ /* 0x000fe20007810000 */
[----:B------:R-:W5:Y:S01]  /*4670*/  MUFU.TANH R62, R62 ;  /* 0x0000003e003e7308 */ /* 0x000f620000002400 */
        /* <DEDUP_REMOVED lines=8> */
[----:B------:R-:W-:Y:S01]  /*4700*/  FSEL R95, R95, -INF , P4 ;  /* 0xff8000005f5f7808 */ /* 0x000fe20002000000 */
[----:B------:R4:W-:Y:S01]  /*4710*/  MUFU.EX2 R13, R21 ;  /* 0x00000015000d7308 */ /* 0x0009e20000000800 */
[----:B------:R-:W-:-:S02]  /*4720*/  FMNMX.FTZ R20, R93, R20, !PT ;  /* 0x000000145d147209 */ /* 0x000fc40007810000 */
[----:B------:R-:W-:Y:S02]  /*4730*/  ISETP.GT.AND P4, PT, R133, 0x60, PT ;  /* 0x000000608500780c */ /* 0x000fe40003f84270 */
[----:B------:R-:W-:Y:S02]  /*4740*/  FSEL R96, R96, -INF , P3 ;  /* 0xff80000060607808 */ /* 0x000fe40001800000 */
[----:B------:R-:W-:Y:S01]  /*4750*/  FMNMX.FTZ R15, R95, R20, !PT ;  /* 0x000000145f0f7209 */ /* 0x000fe20007810000 */
[----:B------:R-:W0:Y:S01]  /*4760*/  MUFU.TANH R40, R40 ;  /* 0x0000002800287308 */ /* 0x000e220000002400 */
[----:B------:R-:W-:Y:S01]  /*4770*/  ISETP.GT.AND P3, PT, R133, 0x61, PT ;  /* 0x000000618500780c */ /* 0x000fe20003f64270 */
[--C-:B----4-:R-:W-:Y:S01]  /*4780*/  FFMA.FTZ R21, R108, UR10, -R27.reuse ;  /* 0x0000000a6c157c23 */ /* 0x110fe2000801081b */
[----:B------:R-:W-:Y:S01]  /*4790*/  FSEL R73, R73, -INF , P4 ;  /* 0xff80000049497808 */ /* 0x000fe20002000000 */
[----:B------:R-:W-:Y:S01]  /*47a0*/  FFMA.FTZ R108, R100, UR10, -R27 ;  /* 0x0000000a646c7c23 */ /* 0x000fe2000801081b */
[----:B------:R-:W-:-:S02]  /*47b0*/  FMNMX.FTZ R112, R96, R15, !PT ;  /* 0x0000000f60707209 */ /* 0x000fc40007810000 */
[----:B------:R-:W-:Y:S01]  /*47c0*/  ISETP.GT.AND P4, PT, R133, 0x68, PT ;  /* 0x000000688500780c */ /* 0x000fe20003f84270 */
[----:B------:R4:W-:Y:S01]  /*47d0*/  MUFU.EX2 R20, R89 ;  /* 0x0000005900147308 */ /* 0x0009e20000000800 */
[----:B------:R-:W-:Y:S01]  /*47e0*/  FSEL R110, R72, -INF , P3 ;  /* 0xff800000486e7808 */ /* 0x000fe20001800000 */
[----:B------:R-:W-:Y:S01]  /*47f0*/  FFMA.FTZ R72, R106, UR10, -R27 ;  /* 0x0000000a6a487c23 */ /* 0x000fe2000801081b */
[----:B------:R-:W-:Y:S02]  /*4800*/  FMNMX.FTZ R15, R73, R112, !PT ;  /* 0x00000070490f7209 */ /* 0x000fe40007810000 */
[----:B------:R-:W-:Y:S02]  /*4810*/  ISETP.GT.AND P3, PT, R133, 0x69, PT ;  /* 0x000000698500780c */ /* 0x000fe40003f64270 */
[----:B------:R-:W-:Y:S01]  /*4820*/  FSEL R74, R74, -INF , P4 ;  /* 0xff8000004a4a7808 */ /* 0x000fe20002000000 */
[----:B------:R-:W0:Y:S01]  /*4830*/  MUFU.TANH R43, R43 ;  /* 0x0000002b002b7308 */ /* 0x000e220000002400 */
[----:B------:R-:W-:-:S02]  /*4840*/  FMNMX.FTZ R15, R110, R15, !PT ;  /* 0x0000000f6e0f7209 */ /* 0x000fc40007810000 */
[----:B------:R-:W-:Y:S02]  /*4850*/  ISETP.GT.AND P4, PT, R133, 0x70, PT ;  /* 0x000000708500780c */ /* 0x000fe40003f84270 */
[----:B------:R-:W-:Y:S02]  /*4860*/  FSEL R75, R75, -INF , P3 ;  /* 0xff8000004b4b7808 */ /* 0x000fe40001800000 */
[----:B------:R-:W-:Y:S01]  /*4870*/  FMNMX.FTZ R106, R74, R15, !PT ;  /* 0x0000000f4a6a7209 */ /* 0x000fe20007810000 */
[----:B------:R-:W0:Y:S01]  /*4880*/  MUFU.TANH R83, R83 ;  /* 0x0000005300537308 */ /* 0x000e220000002400 */
[----:B------:R-:W-:Y:S02]  /*4890*/  ISETP.GT.AND P3, PT, R133, 0x71, PT ;  /* 0x000000718500780c */ /* 0x000fe40003f64270 */
[----:B------:R-:W-:Y:S02]  /*48a0*/  FSEL R76, R76, -INF , P4 ;  /* 0xff8000004c4c7808 */ /* 0x000fe40002000000 */
[----:B------:R-:W-:Y:S01]  /*48b0*/  FMNMX.FTZ R15, R75, R106, !PT ;  /* 0x0000006a4b0f7209 */ /* 0x000fe20007810000 */
[----:B------:R-:W-:Y:S01]  /*48c0*/  FFMA.FTZ R106, R102, UR10, -R27 ;  /* 0x0000000a666a7c23 */ /* 0x000fe2000801081b */
[----:B------:R-:W-:Y:S01]  /*48d0*/  ISETP.GT.AND P4, PT, R133, 0x78, PT ;  /* 0x000000788500780c */ /* 0x000fe20003f84270 */
[----:B------:R-:W0:Y:S01]  /*48e0*/  MUFU.TANH R85, R85 ;  /* 0x0000005500557308 */ /* 0x000e220000002400 */
[----:B------:R-:W-:-:S02]  /*48f0*/  FSEL R77, R77, -INF , P3 ;  /* 0xff8000004d4d7808 */ /* 0x000fc40001800000 */
[----:B------:R-:W-:Y:S02]  /*4900*/  FMNMX.FTZ R102, R76, R15, !PT ;  /* 0x0000000f4c667209 */ /* 0x000fe40007810000 */
[----:B------:R-:W-:Y:S02]  /*4910*/  ISETP.GT.AND P3, PT, R133, 0x79, PT ;  /* 0x000000798500780c */ /* 0x000fe40003f64270 */
[----:B------:R-:W-:Y:S01]  /*4920*/  FSEL R79, R79, -INF , P4 ;  /* 0xff8000004f4f7808 */ /* 0x000fe20002000000 */
[----:B------:R1:W-:Y:S01]  /*4930*/  MUFU.EX2 R15, R106 ;  /* 0x0000006a000f7308 */ /* 0x0003e20000000800 */
[----:B------:R-:W-:Y:S02]  /*4940*/  FMNMX.FTZ R102, R77, R102, !PT ;  /* 0x000000664d667209 */ /* 0x000fe40007810000 */
[----:B------:R-:W-:Y:S02]  /*4950*/  ISETP.GT.AND P4, PT, R133, 0x80, PT ;  /* 0x000000808500780c */ /* 0x000fe40003f84270 */
[----:B------:R-:W-:-:S02]  /*4960*/  FSEL R78, R78, -INF , P3 ;  /* 0xff8000004e4e7808 */ /* 0x000fc40001800000 */
[----:B----4-:R-:W-:Y:S01]  /*4970*/  FMNMX.FTZ R89, R79, R102, !PT ;  /* 0x000000664f597209 */ /* 0x010fe20007810000 */
[----:B------:R-:W4:Y:S01]  /*4980*/  MUFU.TANH R97, R97 ;  /* 0x0000006100617308 */ /* 0x000f220000002400 */
[C---:B------:R-:W-:Y:S01]  /*4990*/  ISETP.GT.AND P3, PT, R133.reuse, 0x81, PT ;  /* 0x000000818500780c */ /* 0x040fe20003f64270 */
[--C-:B-1----:R-:W-:Y:S01]  /*49a0*/  FFMA.FTZ R106, R86, UR10, -R27.reuse ;  /* 0x0000000a566a7c23 */ /* 0x102fe2000801081b */
[----:B------:R-:W-:Y:S02]  /*49b0*/  FSEL R100, R56, -INF , P4 ;  /* 0xff80000038647808 */ /* 0x000fe40002000000 */
[----:B------:R-:W-:Y:S02]  /*49c0*/  FMNMX.FTZ R89, R78, R89, !PT ;  /* 0x000000594e597209 */ /* 0x000fe40007810000 */
[----:B------:R-:W-:Y:S01]  /*49d0*/  ISETP.GT.AND P4, PT, R133, 0x88, PT ;  /* 0x000000888500780c */ /* 0x000fe20003f84270 */
[----:B------:R-:W1:Y:S01]  /*49e0*/  MUFU.TANH R87, R87 ;  /* 0x0000005700577308 */ /* 0x000e620000002400 */
[----:B------:R-:W-:Y:S01]  /*49f0*/  FSEL R102, R57, -INF , P3 ;  /* 0xff80000039667808 */ /* 0x000fe20001800000 */
[----:B------:R-:W-:Y:S01]  /*4a00*/  FFMA.FTZ R57, R98, UR10, -R27 ;  /* 0x0000000a62397c23 */ /* 0x000fe2000801081b */
[----:B------:R-:W-:-:S02]  /*4a10*/  FMNMX.FTZ R89, R100, R89, !PT ;  /* 0x0000005964597209 */ /* 0x000fc40007810000 */
[C---:B------:R-:W-:Y:S02]  /*4a20*/  ISETP.GT.AND P3, PT, R133.reuse, 0x89, PT ;  /* 0x000000898500780c */ /* 0x040fe40003f64270 */
[----:B------:R-:W-:Y:S01]  /*4a30*/  FSEL R98, R58, -INF , P4 ;  /* 0xff8000003a627808 */ /* 0x000fe20002000000 */
[----:B------:R-:W1:Y:S01]  /*4a40*/  MUFU.TANH R101, R101 ;  /* 0x0000006500657308 */ /* 0x000e620000002400 */
[----:B------:R-:W-:Y:S02]  /*4a50*/  FMNMX.FTZ R89, R102, R89, !PT ;  /* 0x0000005966597209 */ /* 0x000fe40007810000 */
[----:B------:R-:W-:Y:S02]  /*4a60*/  ISETP.GT.AND P4, PT, R133, 0x90, PT ;  /* 0x000000908500780c */ /* 0x000fe40003f84270 */
[----:B--2---:R-:W-:Y:S02]  /*4a70*/  FSEL R59, R59, -INF , P3 ;  /* 0xff8000003b3b7808 */ /* 0x004fe40001800000 */
[----:B------:R-:W-:Y:S01]  /*4a80*/  FMNMX.FTZ R58, R98, R89, !PT ;  /* 0x00000059623a7209 */ /* 0x000fe20007810000 */
[----:B------:R-:W2:Y:S01]  /*4a90*/  MUFU.TANH R99, R99 ;  /* 0x0000006300637308 */ /* 0x000ea20000002400 */
[----:B------:R-:W-:-:S02]  /*4aa0*/  ISETP.GT.AND P3, PT, R133, 0x91, PT ;  /* 0x000000918500780c */ /* 0x000fc40003f64270 */
[----:B---3--:R-:W-:Y:S02]  /*4ab0*/  FSEL R86, R60, -INF , P4 ;  /* 0xff8000003c567808 */ /* 0x008fe40002000000 */
[----:B------:R-:W-:Y:S01]  /*4ac0*/  FMNMX.FTZ R89, R59, R58, !PT ;  /* 0x0000003a3b597209 */ /* 0x000fe20007810000 */
[----:B------:R-:W-:Y:S01]  /*4ad0*/  FFMA.FTZ R58, R84, UR10, -R27 ;  /* 0x0000000a543a7c23 */ /* 0x000fe2000801081b */
[----:B------:R-:W-:Y:S01]  /*4ae0*/  ISETP.GT.AND P4, PT, R133, 0x98, PT ;  /* 0x000000988500780c */ /* 0x000fe20003f84270 */
[----:B------:R3:W-:Y:S01]  /*4af0*/  MUFU.EX2 R60, R106 ;  /* 0x0000006a003c7308 */ /* 0x0007e20000000800 */
[----:B------:R-:W-:Y:S02]  /*4b00*/  FSEL R61, R61, -INF , P3 ;  /* 0xff8000003d3d7808 */ /* 0x000fe40001800000 */
[----:B------:R-:W-:Y:S02]  /*4b10*/  FMNMX.FTZ R84, R86, R89, !PT ;  /* 0x0000005956547209 */ /* 0x000fe40007810000 */
[----:B------:R-:W-:-:S02]  /*4b20*/  ISETP.GT.AND P3, PT, R133, 0x99, PT ;  /* 0x000000998500780c */ /* 0x000fc40003f64270 */
[----:B-----5:R-:W-:Y:S01]  /*4b30*/  FSEL R62, R62, -INF , P4 ;  /* 0xff8000003e3e7808 */ /* 0x020fe20002000000 */
[----:B------:R-:W5:Y:S01]  /*4b40*/  MUFU.TANH R107, R107 ;  /* 0x0000006b006b7308 */ /* 0x000f620000002400 */
[----:B------:R-:W-:Y:S02]  /*4b50*/  FMNMX.FTZ R89, R61, R84, !PT ;  /* 0x000000543d597209 */ /* 0x000fe40007810000 */
[----:B------:R-:W-:Y:S02]  /*4b60*/  ISETP.GT.AND P4, PT, R133, 0xa0, PT ;  /* 0x000000a08500780c */ /* 0x000fe40003f84270 */
[----:B0-----:R-:W-:Y:S02]  /*4b70*/  FSEL R63, R63, -INF , P3 ;  /* 0xff8000003f3f7808 */ /* 0x001fe40001800000 */
[----:B---3--:R-:W-:Y:S01]  /*4b80*/  FMNMX.FTZ R106, R62, R89, !PT ;  /* 0x000000593e6a7209 */ /* 0x008fe20007810000 */
[----:B------:R-:W0:Y:S01]  /*4b90*/  MUFU.TANH R103, R103 ;  /* 0x0000006700677308 */ /* 0x000e220000002400 */
[----:B------:R-:W-:-:S02]  /*4ba0*/  ISETP.GT.AND P3, PT, R133, 0xa1, PT ;  /* 0x000000a18500780c */ /* 0x000fc40003f64270 */
[----:B------:R-:W-:Y:S01]  /*4bb0*/  FSEL R84, R40, -INF , P4 ;  /* 0xff80000028547808 */ /* 0x000fe20002000000 */
[----:B------:R-:W-:-:S01]  /*4bc0*/  FFMA.FTZ R40, R42, UR10, -R27 ;  /* 0x0000000a2a287c23 */ /* 0x000fc2000801081b */
[----:B------:R-:W-:Y:S02]  /*4bd0*/  FMNMX.FTZ R89, R63, R106, !PT ;  /* 0x0000006a3f597209 */ /* 0x000fe40007810000 */
[----:B------:R-:W-:Y:S01]  /*4be0*/  ISETP.GT.AND P4, PT, R133, 0xa8, PT ;  /* 0x000000a88500780c */ /* 0x000fe20003f84270 */
[----:B------:R-:W3:Y:S01]  /*4bf0*/  MUFU.TANH R109, R109 ;  /* 0x0000006d006d7308 */ /* 0x000ee20000002400 */
[----:B------:R-:W-:Y:S01]  /*4c00*/  FSEL R106, R43, -INF , P3 ;  /* 0xff8000002b6a7808 */ /* 0x000fe20001800000 */
[----:B------:R-:W-:Y:S01]  /*4c10*/  FFMA.FTZ R43, R44, UR10, -R27 ;  /* 0x0000000a2c2b7c23 */ /* 0x000fe2000801081b */
[----:B------:R-:W-:Y:S02]  /*4c20*/  FMNMX.FTZ R89, R84, R89, !PT ;  /* 0x0000005954597209 */ /* 0x000fe40007810000 */
[----:B------:R-:W-:-:S02]  /*4c30*/  ISETP.GT.AND P3, PT, R133, 0xa9, PT ;  /* 0x000000a98500780c */ /* 0x000fc40003f64270 */
[----:B------:R-:W-:Y:S01]  /*4c40*/  FSEL R83, R83, -INF , P4 ;  /* 0xff80000053537808 */ /* 0x000fe20002000000 */
[----:B------:R-:W3:Y:S01]  /*4c50*/  MUFU.TANH R111, R111 ;  /* 0x0000006f006f7308 */ /* 0x000ee20000002400 */
[----:B------:R-:W-:Y:S02]  /*4c60*/  FMNMX.FTZ R42, R106, R89, !PT ;  /* 0x000000596a2a7209 */ /* 0x000fe40007810000 */
[----:B------:R-:W-:Y:S02]  /*4c70*/  ISETP.GT.AND P4, PT, R133, 0xb0, PT ;  /* 0x000000b08500780c */ /* 0x000fe40003f84270 */
[----:B------:R-:W-:Y:S02]  /*4c80*/  FSEL R85, R85, -INF , P3 ;  /* 0xff80000055557808 */ /* 0x000fe40001800000 */
[----:B------:R-:W-:Y:S01]  /*4c90*/  FMNMX.FTZ R42, R83, R42, !PT ;  /* 0x0000002a532a7209 */ /* 0x000fe20007810000 */
[----:B------:R-:W3:Y:S01]  /*4ca0*/  MUFU.TANH R115, R115 ;  /* 0x0000007300737308 */ /* 0x000ee20000002400 */
[----:B------:R-:W-:-:S02]  /*4cb0*/  ISETP.GT.AND P3, PT, R133, 0xb1, PT ;  /* 0x000000b18500780c */ /* 0x000fc40003f64270 */
[----:B----4-:R-:W-:Y:S02]  /*4cc0*/  FSEL R97, R97, -INF , P4 ;  /* 0xff80000061617808 */ /* 0x010fe40002000000 */
[----:B------:R-:W-:Y:S02]  /*4cd0*/  FMNMX.FTZ R42, R85, R42, !PT ;  /* 0x0000002a552a7209 */ /* 0x000fe40007810000 */
[----:B------:R-:W-:Y:S01]  /*4ce0*/  ISETP.GT.AND P4, PT, R133, 0xb8, PT ;  /* 0x000000b88500780c */ /* 0x000fe20003f84270 */
[----:B------:R-:W4:Y:S01]  /*4cf0*/  MUFU.TANH R113, R113 ;  /* 0x0000007100717308 */ /* 0x000f220000002400 */
[----:B-1----:R-:W-:Y:S02]  /*4d00*/  FSEL R87, R87, -INF , P3 ;  /* 0xff80000057577808 */ /* 0x002fe40001800000 */
[----:B------:R-:W-:Y:S02]  /*4d10*/  FMNMX.FTZ R42, R97, R42, !PT ;  /* 0x0000002a612a7209 */ /* 0x000fe40007810000 */
[----:B------:R-:W-:-:S02]  /*4d20*/  ISETP.GT.AND P3, PT, R133, 0xb9, PT ;  /* 0x000000b98500780c */ /* 0x000fc40003f64270 */
        /* <DEDUP_REMOVED lines=8> */
[----:B-----5:R-:W-:Y:S02]  /*4db0*/  FSEL R107, R107, -INF , P4 ;  /* 0xff8000006b6b7808 */ /* 0x020fe40002000000 */
[----:B------:R-:W-:Y:S02]  /*4dc0*/  FMNMX.FTZ R42, R99, R42, !PT ;  /* 0x0000002a632a7209 */ /* 0x000fe40007810000 */
[----:B------:R-:W-:Y:S01]  /*4dd0*/  ISETP.GT.AND P4, PT, R133, 0xc8, PT ;  /* 0x000000c88500780c */ /* 0x000fe20003f84270 */
[----:B------:R-:W-:Y:S01]  /*4de0*/  MUFU.EX2 R56, R108 ;  /* 0x0000006c00387308 */ /* 0x000fe20000000800 */
[----:B0-----:R-:W-:Y:S02]  /*4df0*/  FSEL R103, R103, -INF , P3 ;  /* 0xff80000067677808 */ /* 0x001fe40001800000 */
[----:B------:R-:W-:Y:S02]  /*4e00*/  FMNMX.FTZ R42, R107, R42, !PT ;  /* 0x0000002a6b2a7209 */ /* 0x000fe40007810000 */
[----:B------:R-:W-:-:S02]  /*4e10*/  ISETP.GT.AND P3, PT, R133, 0xc9, PT ;  /* 0x000000c98500780c */ /* 0x000fc40003f64270 */
[----:B---3--:R-:W-:Y:S01]  /*4e20*/  FSEL R109, R109, -INF , P4 ;  /* 0xff8000006d6d7808 */ /* 0x008fe20002000000 */
        /* <DEDUP_REMOVED lines=10> */
[----:B------:R0:W-:Y:S01]  /*4ed0*/  MUFU.EX2 R42, R48 ;  /* 0x00000030002a7308 */ /* 0x0001e20000000800 */
[----:B----4-:R-:W-:Y:S02]  /*4ee0*/  FSEL R113, R113, -INF , P3 ;  /* 0xff80000071717808 */ /* 0x010fe40001800000 */
[----:B------:R-:W-:Y:S02]  /*4ef0*/  FMNMX.FTZ R44, R115, R44, !PT ;  /* 0x0000002c732c7209 */ /* 0x000fe40007810000 */
[----:B------:R-:W-:-:S02]  /*4f00*/  ISETP.GT.AND P3, PT, R133, 0xd9, PT ;  /* 0x000000d98500780c */ /* 0x000fc40003f64270 */
[----:B-1----:R-:W-:Y:S01]  /*4f10*/  FSEL R119, R119, -INF , P4 ;  /* 0xff80000077777808 */ /* 0x002fe20002000000 */
[----:B------:R-:W-:Y:S01]  /*4f20*/  MUFU.EX2 R30, R30 ;  /* 0x0000001e001e7308 */ /* 0x000fe20000000800 */
[----:B------:R-:W-:Y:S01]  /*4f30*/  FMNMX.FTZ R44, R113, R44, !PT ;  /* 0x0000002c712c7209 */ /* 0x000fe20007810000 */
[--C-:B0-----:R-:W-:Y:S01]  /*4f40*/  FFMA.FTZ R48, R53, UR10, -R27.reuse ;  /* 0x0000000a35307c23 */ /* 0x101fe2000801081b */
[----:B--2---:R-:W-:Y:S01]  /*4f50*/  FSEL R117, R117, -INF , P3 ;  /* 0xff80000075757808 */ /* 0x004fe20001800000 */
[--C-:B------:R-:W-:Y:S01]  /*4f60*/  FFMA.FTZ R53, R32, UR10, -R27.reuse ;  /* 0x0000000a20357c23 */ /* 0x100fe2000801081b */
[----:B------:R-:W-:Y:S01]  /*4f70*/  FMNMX.FTZ R44, R119, R44, !PT ;  /* 0x0000002c772c7209 */ /* 0x000fe20007810000 */
[--C-:B------:R-:W-:Y:S01]  /*4f80*/  FFMA.FTZ R32, R64, UR10, -R27.reuse ;  /* 0x0000000a40207c23 */ /* 0x100fe2000801081b */
[----:B------:R-:W-:-:S01]  /*4f90*/  FFMA.FTZ R64, R68, UR10, -R27 ;  /* 0x0000000a44407c23 */ /* 0x000fc2000801081b */
[----:B------:R-:W0:Y:S01]  /*4fa0*/  MUFU.EX2 R35, R35 ;  /* 0x0000002300237308 */ /* 0x000e220000000800 */
[----:B------:R-:W-:Y:S01]  /*4fb0*/  FMNMX.FTZ R89, R117, R44, !PT ;  /* 0x0000002c75597209 */ /* 0x000fe20007810000 */
[--C-:B------:R-:W-:Y:S01]  /*4fc0*/  FFMA.FTZ R44, R52, UR10, -R27.reuse ;  /* 0x0000000a342c7c23 */ /* 0x100fe2000801081b */
[----:B------:R-:W-:-:S01]  /*4fd0*/  FFMA.FTZ R52, R65, UR10, -R27 ;  /* 0x0000000a41347c23 */ /* 0x000fc2000801081b */
[--C-:B------:R-:W-:Y:S01]  /*4fe0*/  FFMA.FTZ R65, R36, UR10, -R27.reuse ;  /* 0x0000000a24417c23 */ /* 0x100fe2000801081b */
[----:B------:R-:W-:-:S01]  /*4ff0*/  FFMA.FTZ R36, R67, UR10, -R27 ;  /* 0x0000000a43247c23 */ /* 0x000fc2000801081b */
[----:B------:R-:W1:Y:S01]  /*5000*/  SHFL.BFLY PT, R108, R89, 0x2, 0x1f ;  /* 0x0c401f00596c7f89 */ /* 0x000e6200000e0000 */
[----:B------:R-:W-:-:S01]  /*5010*/  FFMA.FTZ R67, R66, UR10, -R27 ;  /* 0x0000000a42437c23 */ /* 0x000fc2000801081b */
[----:B------:R-:W-:Y:S01]  /*5020*/  IMAD.U32 R66, RZ, RZ, UR10 ;  /* 0x0000000aff427e24 */ /* 0x000fe2000f8e00ff */
[----:B------:R-:W-:Y:S08]  /*5030*/  MUFU.EX2 R14, R116 ;  /* 0x00000074000e7308 */ /* 0x000ff00000000800 */
[----:B------:R-:W-:Y:S01]  /*5040*/  MUFU.EX2 R34, R34 ;  /* 0x0000002200227308 */ /* 0x000fe20000000800 */
[----:B0-----:R-:W-:-:S04]  /*5050*/  F2FP.SATFINITE.E4M3.F32.PACK_AB_MERGE_C R224, R35, R30, RZ ;  /* 0x0000001e23e0723e */ /* 0x001fc800048070ff */
[----:B------:R-:W-:-:S03]  /*5060*/  F2FP.SATFINITE.E4M3.F32.PACK_AB_MERGE_C R224, R31, R26, R224 ;  /* 0x0000001a1fe0723e */ /* 0x000fc600048070e0 */
[----:B------:R-:W-:Y:S01]  /*5070*/  MUFU.EX2 R39, R39 ;  /* 0x0000002700277308 */ /* 0x000fe20000000800 */
[----:B-1----:R-:W-:-:S07]  /*5080*/  FMNMX.FTZ R108, R89, R108, !PT ;  /* 0x0000006c596c7209 */ /* 0x002fce0007810000 */
[----:B------:R-:W-:Y:S01]  /*5090*/  MUFU.EX2 R38, R38 ;  /* 0x0000002600267308 */ /* 0x000fe20000000800 */
[----:B------:R-:W0:Y:S07]  /*50a0*/  SHFL.BFLY PT, R89, R108, 0x1, 0x1f ;  /* 0x0c201f006c597f89 */ /* 0x000e2e00000e0000 */
[----:B------:R-:W1:Y:S08]  /*50b0*/  MUFU.EX2 R51, R51 ;  /* 0x0000003300337308 */ /* 0x000e700000000800 */
[----:B------:R-:W-:Y:S08]  /*50c0*/  MUFU.EX2 R50, R50 ;  /* 0x0000003200327308 */ /* 0x000ff00000000800 */
[----:B------:R-:W-:Y:S01]  /*50d0*/  MUFU.EX2 R55, R55 ;  /* 0x0000003700377308 */ /* 0x000fe20000000800 */
[----:B-1----:R-:W-:-:S02]  /*50e0*/  F2FP.SATFINITE.E4M3.F32.PACK_AB_MERGE_C R226, R51, R38, RZ ;  /* 0x0000002633e2723e */ /* 0x002fc400048070ff */
[----:B0-----:R-:W-:Y:S02]  /*50f0*/  FMNMX.FTZ R89, R108, R89, !PT ;  /* 0x000000596c597209 */ /* 0x001fe40007810000 */
[----:B------:R-:W-:Y:S02]  /*5100*/  F2FP.SATFINITE.E4M3.F32.PACK_AB_MERGE_C R226, R39, R34, R226 ;  /* 0x0000002227e2723e */ /* 0x000fe400048070e2 */
[C---:B------:R-:W-:Y:S01]  /*5110*/  FSETP.NEU.FTZ.AND P3, PT, R89.reuse, -INF , PT ;  /* 0xff8000005900780b */ /* 0x040fe20003f7d000 */
[----:B------:R-:W-:-:S01]  /*5120*/  FFMA.FTZ R66, R89, R66, -8 ;  /* 0xc100000059427423 */ /* 0x000fc20000010042 */
[----:B------:R-:W-:Y:S04]  /*5130*/  MUFU.EX2 R54, R54 ;  /* 0x0000003600367308 */ /* 0x000fe80000000800 */
[----:B------:R-:W-:-:S02]  /*5140*/  FSEL R68, R66, RZ, P3 ;  /* 0x000000ff42447208 */ /* 0x000fc40001800000 */
        /* <DEDUP_REMOVED lines=35> */
[----:B------:R-:W-:Y:S01]  /*5380*/  FADD.FTZ R78, R30, R77 ;  /* 0x0000004d1e4e7221 */ /* 0x000fe20000010000 */
[----:B------:R-:W-:-:S01]  /*5390*/  FFMA.FTZ R108, R124, UR10, -R68 ;  /* 0x0000000a7c6c7c23 */ /* 0x000fc20008010844 */
[----:B------:R-:W-:Y:S01]  /*53a0*/  @!P1 PRMT R77, RZ, 0x654, R2 ;  /* 0x00000654ff4d9816 */ /* 0x000fe20000000002 */
[----:B------:R-:W-:-:S01]  /*53b0*/  FFMA.FTZ R100, R100, UR10, -R68 ;  /* 0x0000000a64647c23 */ /* 0x000fc20008010844 */
[--C-:B------:R-:W-:Y:S01]  /*53c0*/  FFMA.FTZ R112, R130, UR10, -R68.reuse ;  /* 0x0000000a82707c23 */ /* 0x100fe20008010844 */
[----:B------:R-:W-:-:S01]  /*53d0*/  FFMA.FTZ R118, R104, UR10, -R68 ;  /* 0x0000000a68767c23 */ /* 0x000fc20008010844 */
[----:B------:R-:W0:Y:S01]  /*53e0*/  MUFU.EX2 R80, R80 ;  /* 0x0000005000507308 */ /* 0x000e220000000800 */
[----:B-1----:R-:W-:-:S01]  /*53f0*/  FADD.FTZ R110, R82, R131 ;  /* 0x00000083526e7221 */ /* 0x002fc20000010000 */
[----:B------:R-:W-:Y:S01]  /*5400*/  FADD.FTZ R131, R35, R78 ;  /* 0x0000004e23837221 */ /* 0x000fe20000010000 */
[----:B------:R1:W-:Y:S01]  /*5410*/  @!P1 SYNCS.ARRIVE.TRANS64.RED.A1T0 RZ, [R77+URZ], RZ ;  /* 0x000000ff4dff99a7 */ /* 0x0003e2000810043f */
[----:B------:R-:W-:-:S01]  /*5420*/  FFMA.FTZ R98, R98, UR10, -R68 ;  /* 0x0000000a62627c23 */ /* 0x000fc20008010844 */
[----:B------:R-:W-:Y:S01]  /*5430*/  FFMA.FTZ R104, R126, UR10, -R68 ;  /* 0x0000000a7e687c23 */ /* 0x000fe20008010844 */
[----:B------:R-:W-:-:S01]  /*5440*/  FADD.FTZ R78, R34, R131 ;  /* 0x00000083224e7221 */ /* 0x000fc20000010000 */
[----:B------:R-:W-:Y:S01]  /*5450*/  FFMA.FTZ R73, R73, UR10, -R68 ;  /* 0x0000000a49497c23 */ /* 0x000fe20008010844 */
[----:B------:R-:W3:Y:S01]  /*5460*/  MUFU.EX2 R81, R81 ;  /* 0x0000005100517308 */ /* 0x000ee20000000800 */
[----:B--2---:R-:W-:-:S01]  /*5470*/  FADD.FTZ R137, R133, R110 ;  /* 0x0000006e85897221 */ /* 0x004fc20000010000 */
[----:B------:R-:W-:Y:S01]  /*5480*/  FADD.FTZ R131, R39, R78 ;  /* 0x0000004e27837221 */ /* 0x000fe20000010000 */
[----:B-1----:R-:W-:-:S01]  /*5490*/  FFMA.FTZ R77, R102, UR10, -R68 ;  /* 0x0000000a664d7c23 */ /* 0x002fc20008010844 */
[--C-:B------:R-:W-:Y:S01]  /*54a0*/  FFMA.FTZ R78, R59, UR10, -R68.reuse ;  /* 0x0000000a3b4e7c23 */ /* 0x100fe20008010844 */
[----:B------:R-:W-:-:S01]  /*54b0*/  FFMA.FTZ R59, R86, UR10, -R68 ;  /* 0x0000000a563b7c23 */ /* 0x000fc20008010844 */
[----:B------:R-:W-:Y:S01]  /*54c0*/  FADD.FTZ R102, R38, R131 ;  /* 0x0000008326667221 */ /* 0x000fe20000010000 */
[----:B------:R-:W-:-:S01]  /*54d0*/  FFMA.FTZ R86, R61, UR10, -R68 ;  /* 0x0000000a3d567c23 */ /* 0x000fc20008010844 */
[----:B------:R-:W-:Y:S01]  /*54e0*/  MUFU.EX2 R114, R114 ;  /* 0x0000007200727308 */ /* 0x000fe20000000800 */
[----:B0-----:R-:W-:-:S01]  /*54f0*/  FADD.FTZ R110, R80, R137 ;  /* 0x00000089506e7221 */ /* 0x001fc20000010000 */
[----:B------:R-:W-:Y:S01]  /*5500*/  FADD.FTZ R131, R51, R102 ;  /* 0x0000006633837221 */ /* 0x000fe20000010000 */
[----:B------:R-:W-:-:S01]  /*5510*/  FFMA.FTZ R102, R63, UR10, -R68 ;  /* 0x0000000a3f667c23 */ /* 0x000fc20008010844 */
[--C-:B------:R-:W-:Y:S01]  /*5520*/  FFMA.FTZ R63, R84, UR10, -R68.reuse ;  /* 0x0000000a543f7c23 */ /* 0x100fe20008010844 */
[----:B------:R-:W-:-:S01]  /*5530*/  FFMA.FTZ R84, R83, UR10, -R68 ;  /* 0x0000000a53547c23 */ /* 0x000fc20008010844 */
[--C-:B------:R-:W-:Y:S01]  /*5540*/  FFMA.FTZ R106, R106, UR10, -R68.reuse ;  /* 0x0000000a6a6a7c23 */ /* 0x100fe20008010844 */
        /* <DEDUP_REMOVED lines=18> */
[----:B------:R-:W-:-:S02]  /*5670*/  F2FP.SATFINITE.E4M3.F32.PACK_AB_MERGE_C R225, R133, R82, RZ ;  /* 0x0000005285e1723e */ /* 0x000fc400048070ff */
[----:B------:R-:W-:Y:S02]  /*5680*/  F2FP.SATFINITE.E4M3.F32.PACK_AB_MERGE_C R220, R69, R54, RZ ;  /* 0x0000003645dc723e */ /* 0x000fe400048070ff */
[----:B0-----:R-:W-:Y:S02]  /*5690*/  F2FP.SATFINITE.E4M3.F32.PACK_AB_MERGE_C R227, R135, R114, RZ ;  /* 0x0000007287e3723e */ /* 0x001fe400048070ff */
[----:B------:R-:W-:Y:S01]  /*56a0*/  F2FP.SATFINITE.E4M3.F32.PACK_AB_MERGE_C R225, R66, R27, R225 ;  /* 0x0000001b42e1723e */ /* 0x000fe200048070e1 */
[----:B------:R-:W-:Y:S01]  /*56b0*/  MUFU.EX2 R116, R116 ;  /* 0x0000007400747308 */ /* 0x000fe20000000800 */
[----:B------:R-:W-:Y:S02]  /*56c0*/  F2FP.SATFINITE.E4M3.F32.PACK_AB_MERGE_C R227, R81, R80, R227 ;  /* 0x0000005051e3723e */ /* 0x000fe400048070e3 */
[----:B------:R-:W-:Y:S02]  /*56d0*/  CS2R R80, SRZ ;  /* 0x0000000000507805 */ /* 0x000fe4000001ff00 */
[----:B------:R-:W-:-:S03]  /*56e0*/  F2FP.SATFINITE.E4M3.F32.PACK_AB_MERGE_C R220, R55, R50, R220 ;  /* 0x0000003237dc723e */ /* 0x000fc600048070dc */
[----:B------:R0:W-:Y:S08]  /*56f0*/  MUFU.EX2 R2, R100 ;  /* 0x0000006400027308 */ /* 0x0001f00000000800 */
[----:B------:R-:W3:Y:S01]  /*5700*/  MUFU.EX2 R125, R125 ;  /* 0x0000007d007d7308 */ /* 0x000ee20000000800 */
[----:B0-----:R-:W-:-:S04]  /*5710*/  FADD.FTZ R100, R114, R137 ;  /* 0x0000008972647221 */ /* 0x001fc80000010000 */
[----:B------:R-:W-:Y:S01]  /*5720*/  FADD.FTZ R137, R135, R100 ;  /* 0x0000006487897221 */ /* 0x000fe20000010000 */
[----:B------:R-:W-:-:S01]  /*5730*/  FFMA.FTZ R100, R62, UR10, -R68 ;  /* 0x0000000a3e647c23 */ /* 0x000fc20008010844 */
[----:B------:R-:W-:Y:S01]  /*5740*/  FFMA.FTZ R68, R117, UR10, -R68 ;  /* 0x0000000a75447c23 */ /* 0x000fe20008010844 */
[----:B------:R-:W0:Y:S01]  /*5750*/  MUFU.EX2 R70, R70 ;  /* 0x0000004600467308 */ /* 0x000e220000000800 */
[----:B-1----:R-:W-:-:S04]  /*5760*/  FADD.FTZ R62, R108, R137 ;  /* 0x000000896c3e7221 */ /* 0x002fc80000010000 */
[----:B--2---:R-:W-:Y:S01]  /*5770*/  FADD.FTZ R137, R121, R62 ;  /* 0x0000003e79897221 */ /* 0x004fe20000010000 */
[----:B------:R-:W-:-:S02]  /*5780*/  FADD.FTZ R62, R54, R131 ;  /* 0x00000083363e7221 */ /* 0x000fc40000010000 */
[----:B------:R-:W-:Y:S01]  /*5790*/  MUFU.EX2 R112, R112 ;  /* 0x0000007000707308 */ /* 0x000fe20000000800 */
[----:B---3--:R-:W-:Y:S01]  /*57a0*/  F2FP.SATFINITE.E4M3.F32.PACK_AB_MERGE_C R221, R125, R116, RZ ;  /* 0x000000747ddd723e */ /* 0x008fe200048070ff */
[----:B------:R-:W-:-:S03]  /*57b0*/  FADD.FTZ R83, R69, R62 ;  /* 0x0000003e45537221 */ /* 0x000fc60000010000 */
[----:B------:R-:W-:-:S03]  /*57c0*/  F2FP.SATFINITE.E4M3.F32.PACK_AB_MERGE_C R221, R121, R108, R221 ;  /* 0x0000006c79dd723e */ /* 0x000fc600048070dd */
[----:B------:R-:W1:Y:S01]  /*57d0*/  MUFU.EX2 R71, R71 ;  /* 0x0000004700477308 */ /* 0x000e620000000800 */
[----:B0-----:R-:W-:-:S07]  /*57e0*/  FADD.FTZ R62, R70, R83 ;  /* 0x00000053463e7221 */ /* 0x001fce0000010000 */
[----:B------:R-:W-:Y:S08]  /*57f0*/  MUFU.EX2 R123, R123 ;  /* 0x0000007b007b7308 */ /* 0x000ff00000000800 */
[----:B------:R-:W0:Y:S01]  /*5800*/  MUFU.EX2 R3, R3 ;  /* 0x0000000300037308 */ /* 0x000e220000000800 */
[----:B-1----:R-:W-:-:S07]  /*5810*/  FADD.FTZ R110, R71, R62 ;  /* 0x0000003e476e7221 */ /* 0x002fce0000010000 */
[----:B------:R-:W1:Y:S08]  /*5820*/  MUFU.EX2 R118, R118 ;  /* 0x0000007600767308 */ /* 0x000e700000000800 */
[----:B------:R2:W-:Y:S08]  /*5830*/  MUFU.EX2 R61, R98 ;  /* 0x00000062003d7308 */ /* 0x0005f00000000800 */
[----:B------:R-:W3:Y:S01]  /*5840*/  MUFU.EX2 R6, R6 ;  /* 0x0000000600067308 */ /* 0x000ee20000000800 */
[----:B--2---:R-:W-:-:S04]  /*5850*/  FADD.FTZ R98, R116, R137 ;  /* 0x0000008974627221 */ /* 0x004fc80000010000 */
[----:B------:R-:W-:-:S03]  /*5860*/  FADD.FTZ R131, R125, R98 ;  /* 0x000000627d837221 */ /* 0x000fc60000010000 */
[----:B------:R-:W2:Y:S01]  /*5870*/  MUFU.EX2 R127, R127 ;  /* 0x0000007f007f7308 */ /* 0x000ea20000000800 */
[----:B------:R-:W-:-:S01]  /*5880*/  FADD.FTZ R98, R112, R131 ;  /* 0x0000008370627221 */ /* 0x000fc20000010000 */
[----:B0-----:R-:W-:-:S03]  /*5890*/  FADD.FTZ R131, R3, R110 ;  /* 0x0000006e03837221 */ /* 0x001fc60000010000 */
[----:B------:R-:W-:-:S03]  /*58a0*/  FADD.FTZ R83, R123, R98 ;  /* 0x000000627b537221 */ /* 0x000fc60000010000 */
[----:B------:R-:W0:Y:S01]  /*58b0*/  MUFU.EX2 R5, R140 ;  /* 0x0000008c00057308 */ /* 0x000e220000000800 */
[----:B-1----:R-:W-:-:S01]  /*58c0*/  FADD.FTZ R98, R118, R83 ;  /* 0x0000005376627221 */ /* 0x002fc20000010000 */
[C---:B---3--:R-:W-:Y:S01]  /*58d0*/  FADD.FTZ R110, R6.reuse, R131 ;  /* 0x00000083066e7221 */ /* 0x048fe20000010000 */
[----:B------:R-:W-:-:S04]  /*58e0*/  F2FP.SATFINITE.E4M3.F32.PACK_AB_MERGE_C R222, R6, R3, RZ ;  /* 0x0000000306de723e */ /* 0x000fc800048070ff */
[----:B------:R-:W-:Y:S01]  /*58f0*/  F2FP.SATFINITE.E4M3.F32.PACK_AB_MERGE_C R222, R71, R70, R222 ;  /* 0x0000004647de723e */ /* 0x000fe200048070de */
[----:B------:R-:W-:Y:S01]  /*5900*/  MUFU.EX2 R104, R104 ;  /* 0x0000006800687308 */ /* 0x000fe20000000800 */
[----:B--2---:R-:W-:-:S01]  /*5910*/  FADD.FTZ R83, R127, R98 ;  /* 0x000000627f537221 */ /* 0x004fc20000010000 */
[----:B------:R-:W-:Y:S02]  /*5920*/  F2FP.SATFINITE.E4M3.F32.PACK_AB_MERGE_C R223, R127, R118, RZ ;  /* 0x000000767fdf723e */ /* 0x000fe400048070ff */
[----:B------:R-:W-:Y:S02]  /*5930*/  CS2R R70, SRZ ;  /* 0x0000000000467805 */ /* 0x000fe4000001ff00 */
[----:B------:R-:W-:Y:S02]  /*5940*/  F2FP.SATFINITE.E4M3.F32.PACK_AB_MERGE_C R223, R123, R112, R223 ;  /* 0x000000707bdf723e */ /* 0x000fe400048070df */
        /* <DEDUP_REMOVED lines=10> */
[----:B-1----:R-:W-:-:S01]  /*59f0*/  FADD.FTZ R98, R10, R137 ;  /* 0x000000890a627221 */ /* 0x002fc20000010000 */
[----:B------:R-:W-:-:S04]  /*5a00*/  F2FP.SATFINITE.E4M3.F32.PACK_AB_MERGE_C R216, R10, R7, RZ ;  /* 0x000000070ad8723e */ /* 0x000fc800048070ff */
[----:B------:R-:W-:Y:S02]  /*5a10*/  F2FP.SATFINITE.E4M3.F32.PACK_AB_MERGE_C R216, R8, R5, R216 ;  /* 0x0000000508d8723e */ /* 0x000fe400048070d8 */
[----:B------:R-:W1:Y:S08]  /*5a20*/  MUFU.EX2 R90, R90 ;  /* 0x0000005a005a7308 */ /* 0x000e700000000800 */
[----:B------:R2:W-:Y:S08]  /*5a30*/  MUFU.EX2 R62, R86 ;  /* 0x00000056003e7308 */ /* 0x0005f00000000800 */
[----:B------:R-:W3:Y:S01]  /*5a40*/  MUFU.EX2 R12, R12 ;  /* 0x0000000c000c7308 */ /* 0x000ee20000000800 */
[----:B--2---:R-:W-:-:S04]  /*5a50*/  FADD.FTZ R86, R104, R83 ;  /* 0x0000005368567221 */ /* 0x004fc80000010000 */
[----:B------:R-:W-:-:S03]  /*5a60*/  FADD.FTZ R131, R105, R86 ;  /* 0x0000005669837221 */ /* 0x000fc60000010000 */
[----:B------:R-:W2:Y:S01]  /*5a70*/  MUFU.EX2 R91, R91 ;  /* 0x0000005b005b7308 */ /* 0x000ea20000000800 */
[----:B------:R-:W-:-:S01]  /*5a80*/  FADD.FTZ R86, R120, R131 ;  /* 0x0000008378567221 */ /* 0x000fc20000010000 */
[----:B0-----:R-:W-:Y:S01]  /*5a90*/  FADD.FTZ R131, R9, R98 ;  /* 0x0000006209837221 */ /* 0x001fe20000010000 */
[C---:B------:R-:W-:Y:S02]  /*5aa0*/  F2FP.SATFINITE.E4M3.F32.PACK_AB_MERGE_C R120, R129.reuse, R120, RZ ;  /* 0x000000788178723e */ /* 0x040fe400048070ff */
[----:B------:R-:W-:Y:S02]  /*5ab0*/  FADD.FTZ R117, R129, R86 ;  /* 0x0000005681757221 */ /* 0x000fe40000010000 */
[----:B------:R-:W-:Y:S01]  /*5ac0*/  F2FP.SATFINITE.E4M3.F32.PACK_AB_MERGE_C R217, R105, R104, R120 ;  /* 0x0000006869d9723e */ /* 0x000fe20004807078 */
[----:B------:R-:W0:Y:S01]  /*5ad0*/  MUFU.EX2 R11, R122 ;  /* 0x0000007a000b7308 */ /* 0x000e220000000800 */
[----:B-1----:R-:W-:-:S01]  /*5ae0*/  FADD.FTZ R30, R90, R117 ;  /* 0x000000755a1e7221 */ /* 0x002fc20000010000 */
[----:B---3--:R-:W-:-:S06]  /*5af0*/  FADD.FTZ R82, R12, R131 ;  /* 0x000000830c527221 */ /* 0x008fcc0000010000 */
        /* <DEDUP_REMOVED lines=9> */
[----:B------:R-:W-:Y:S01]  /*5b90*/  FADD.FTZ R35, R13, R38 ;  /* 0x000000260d237221 */ /* 0x000fe20000010000 */
[----:B------:R-:W-:Y:S01]  /*5ba0*/  CS2R R38, SRZ ;  /* 0x0000000000267805 */ /* 0x000fe2000001ff00 */
[----:B------:R-:W1:Y:S01]  /*5bb0*/  MUFU.EX2 R92, R92 ;  /* 0x0000005c005c7308 */ /* 0x000e620000000800 */
[----:B--2---:R-:W-:-:S01]  /*5bc0*/  FADD.FTZ R54, R94, R51 ;  /* 0x000000335e367221 */ /* 0x004fc20000010000 */
[----:B------:R-:W-:Y:S01]  /*5bd0*/  FADD.FTZ R6, R20, R35 ;  /* 0x0000002314067221 */ /* 0x000fe20000010000 */
[----:B------:R-:W-:Y:S02]  /*5be0*/  F2FP.SATFINITE.E4M3.F32.PACK_AB_MERGE_C R93, R94, R93, RZ ;  /* 0x0000005d5e5d723e */ /* 0x000fe400048070ff */
[----:B------:R-:W-:Y:S02]  /*5bf0*/  CS2R R50, SRZ ;  /* 0x0000000000327805 */ /* 0x000fe4000001ff00 */
[----:B------:R-:W-:Y:S02]  /*5c00*/  CS2R R34, SRZ ;  /* 0x0000000000227805 */ /* 0x000fe4000001ff00 */
[----:B------:R-:W-:Y:S01]  /*5c10*/  F2FP.SATFINITE.E4M3.F32.PACK_AB_MERGE_C R219, R91, R90, R93 ;  /* 0x0000005a5bdb723e */ /* 0x000fe2000480705d */
        /* <DEDUP_REMOVED lines=14> */
[----:B------:R-:W1:Y:S01]  /*5d00*/  MUFU.EX2 R75, R75 ;  /* 0x0000004b004b7308 */ /* 0x000e620000000800 */
[----:B--2---:R-:W-:-:S01]  /*5d10*/  FADD.FTZ R7, R96, R7 ;  /* 0x0000000760077221 */ /* 0x004fc20000010000 */
[----:B------:R-:W-:Y:S01]  /*5d20*/  FADD.FTZ R10, R56, R3 ;  /* 0x00000003380a7221 */ /* 0x000fe20000010000 */
[----:B------:R-:W-:-:S04]  /*5d30*/  F2FP.SATFINITE.E4M3.F32.PACK_AB_MERGE_C R95, R96, R95, RZ ;  /* 0x0000005f605f723e */ /* 0x000fc800048070ff */
[----:B------:R-:W-:Y:S01]  /*5d40*/  F2FP.SATFINITE.E4M3.F32.PACK_AB_MERGE_C R213, R92, R73, R95 ;  /* 0x000000495cd5723e */ /* 0x000fe2000480705f */
[----:B------:R-:W2:Y:S01]  /*5d50*/  MUFU.EX2 R57, R57 ;  /* 0x0000003900397308 */ /* 0x000ea20000000800 */
[----:B0-----:R-:W-:-:S01]  /*5d60*/  FADD.FTZ R6, R74, R7 ;  /* 0x000000074a067221 */ /* 0x001fc20000010000 */
[----:B------:R-:W-:-:S06]  /*5d70*/  CS2R R72, SRZ ;  /* 0x0000000000487805 */ /* 0x000fcc000001ff00 */
        /* <DEDUP_REMOVED lines=9> */
[----:B0-----:R-:W-:-:S07]  /*5e10*/  FADD.FTZ R10, R76, R3 ;  /* 0x000000034c0a7221 */ /* 0x001fce0000010000 */
[----:B------:R-:W0:Y:S01]  /*5e20*/  MUFU.EX2 R41, R41 ;  /* 0x0000002900297308 */ /* 0x000e220000000800 */
[C---:B-1----:R-:W-:Y:S01]  /*5e30*/  F2FP.SATFINITE.E4M3.F32.PACK_AB_MERGE_C R76, R79.reuse, R76, RZ ;  /* 0x0000004c4f4c723e */ /* 0x042fe200048070ff */
[----:B------:R-:W-:-:S03]  /*5e40*/  FADD.FTZ R79, R79, R10 ;  /* 0x0000000a4f4f7221 */ /* 0x000fc60000010000 */
[----:B------:R-:W-:Y:S01]  /*5e50*/  F2FP.SATFINITE.E4M3.F32.PACK_AB_MERGE_C R215, R75, R74, R76 ;  /* 0x0000004a4bd7723e */ /* 0x000fe2000480704c */
[----:B------:R-:W-:-:S01]  /*5e60*/  FADD.FTZ R14, R2, R79 ;  /* 0x0000004f020e7221 */ /* 0x000fc20000010000 */
        /* <DEDUP_REMOVED lines=9> */
[----:B------:R-:W-:-:S06]  /*5f00*/  FADD.FTZ R3, R61, R14 ;  /* 0x0000000e3d037221 */ /* 0x000fcc0000010000 */
[----:B------:R-:W2:Y:S01]  /*5f10*/  MUFU.EX2 R24, R24 ;  /* 0x0000001800187308 */ /* 0x000ea20000000800 */
[C---:B0-----:R-:W-:Y:S01]  /*5f20*/  F2FP.SATFINITE.E4M3.F32.PACK_AB_MERGE_C R40, R43.reuse, R40, RZ ;  /* 0x000000282b28723e */ /* 0x041fe200048070ff */
[----:B------:R-:W-:-:S03]  /*5f30*/  FADD.FTZ R43, R43, R26 ;  /* 0x0000001a2b2b7221 */ /* 0x000fc60000010000 */
[----:B------:R-:W-:Y:S02]  /*5f40*/  F2FP.SATFINITE.E4M3.F32.PACK_AB_MERGE_C R208, R41, R58, R40 ;  /* 0x0000003a29d0723e */ /* 0x000fe40004807028 */
        /* <DEDUP_REMOVED lines=11> */
[----:B------:R-:W-:-:S03]  /*6000*/  CS2R R78, SRZ ;  /* 0x00000000004e7805 */ /* 0x000fc6000001ff00 */
[----:B------:R-:W-:-:S03]  /*6010*/  FADD.FTZ R3, R62, R3 ;  /* 0x000000033e037221 */ /* 0x000fc60000010000 */
        /* <DEDUP_REMOVED lines=10> */
[----:B------:R-:W-:-:S06]  /*60c0*/  CS2R R24, SRZ ;  /* 0x0000000000187805 */ /* 0x000fcc000001ff00 */
[----:B------:R-:W0:Y:S01]  /*60d0*/  MUFU.EX2 R63, R63 ;  /* 0x0000003f003f7308 */ /* 0x000e220000000800 */
[----:B-1----:R-:W-:-:S01]  /*60e0*/  FADD.FTZ R14, R83, R14 ;  /* 0x0000000e530e7221 */ /* 0x002fc20000010000 */
[----:B------:R-:W-:Y:S02]  /*60f0*/  F2FP.SATFINITE.E4M3.F32.PACK_AB_MERGE_C R100, R83, R100, RZ ;  /* 0x000000645364723e */ /* 0x000fe400048070ff */
[----:B------:R-:W-:Y:S02]  /*6100*/  CS2R R82, SRZ ;  /* 0x0000000000527805 */ /* 0x000fe4000001ff00 */
[----:B------:R-:W-:Y:S02]  /*6110*/  F2FP.SATFINITE.E4M3.F32.PACK_AB_MERGE_C R211, R62, R59, R100 ;  /* 0x0000003b3ed3723e */ /* 0x000fe40004807064 */
        /* <DEDUP_REMOVED lines=26> */
[----:B------:R-:W-:Y:S02]  /*62c0*/  CS2R R62, SRZ ;  /* 0x00000000003e7805 */ /* 0x000fe4000001ff00 */
[----:B------:R-:W-:-:S04]  /*62d0*/  CS2R R30, SRZ ;  /* 0x00000000001e7805 */ /* 0x000fc8000001ff00 */
[----:B------:R1:W3:Y:S01]  /*62e0*/  MUFU.EX2 R6, R87 ;  /* 0x0000005700067308 */ /* 0x0002e20000000800 */
[----:B--2---:R-:W-:-:S07]  /*62f0*/  FADD.FTZ R3, R97, R14 ;  /* 0x0000000e61037221 */ /* 0x004fce0000010000 */
[----:B------:R-:W2:Y:S01]  /*6300*/  MUFU.EX2 R32, R32 ;  /* 0x0000002000207308 */ /* 0x000ea20000000800 */
[----:B0-----:R-:W-:-:S01]  /*6310*/  FADD.FTZ R5, R53, R20 ;  /* 0x0000001435057221 */ /* 0x001fc20000010000 */
[----:B-1----:R-:W-:-:S06]  /*6320*/  CS2R R86, SRZ ;  /* 0x0000000000567805 */ /* 0x002fcc000001ff00 */
[----:B------:R-:W0:Y:S01]  /*6330*/  MUFU.EX2 R101, R101 ;  /* 0x0000006500657308 */ /* 0x000e220000000800 */
[----:B---3--:R-:W-:-:S07]  /*6340*/  FADD.FTZ R20, R6, R3 ;  /* 0x0000000306147221 */ /* 0x008fce0000010000 */
[----:B------:R-:W1:Y:S01]  /*6350*/  MUFU.EX2 R33, R33 ;  /* 0x0000002100217308 */ /* 0x000e620000000800 */
[----:B--2---:R-:W-:-:S07]  /*6360*/  FADD.FTZ R26, R32, R5 ;  /* 0x00000005201a7221 */ /* 0x004fce0000010000 */
[----:B------:R-:W2:Y:S01]  /*6370*/  MUFU.EX2 R10, R99 ;  /* 0x00000063000a7308 */ /* 0x000ea20000000800 */
[----:B0-----:R-:W-:-:S07]  /*6380*/  FADD.FTZ R3, R101, R20 ;  /* 0x0000001465037221 */ /* 0x001fce0000010000 */
[----:B------:R-:W0:Y:S01]  /*6390*/  MUFU.EX2 R52, R52 ;  /* 0x0000003400347308 */ /* 0x000e220000000800 */
[C---:B-1----:R-:W-:Y:S01]  /*63a0*/  F2FP.SATFINITE.E4M3.F32.PACK_AB_MERGE_C R32, R33.reuse, R32, RZ ;  /* 0x000000202120723e */ /* 0x042fe200048070ff */
[----:B------:R-:W-:Y:S01]  /*63b0*/  FADD.FTZ R33, R33, R26 ;  /* 0x0000001a21217221 */ /* 0x000fe20000010000 */
[----:B------:R-:W-:Y:S02]  /*63c0*/  CS2R R26, SRZ ;  /* 0x00000000001a7805 */ /* 0x000fe4000001ff00 */
[----:B------:R-:W-:Y:S02]  /*63d0*/  F2FP.SATFINITE.E4M3.F32.PACK_AB_MERGE_C R206, R53, R48, R32 ;  /* 0x0000003035ce723e */ /* 0x000fe40004807020 */
[----:B------:R-:W-:Y:S01]  /*63e0*/  CS2R R48, SRZ ;  /* 0x0000000000307805 */ /* 0x000fe2000001ff00 */
[----:B------:R-:W1:Y:S01]  /*63f0*/  MUFU.EX2 R107, R107 ;  /* 0x0000006b006b7308 */ /* 0x000e620000000800 */
[C---:B--2---:R-:W-:Y:S01]  /*6400*/  F2FP.SATFINITE.E4M3.F32.PACK_AB_MERGE_C R101, R10.reuse, R101, RZ ;  /* 0x000000650a65723e */ /* 0x044fe200048070ff */
[----:B------:R-:W-:-:S03]  /*6410*/  FADD.FTZ R10, R10, R3 ;  /* 0x000000030a0a7221 */ /* 0x000fc60000010000 */
[----:B------:R-:W-:-:S03]  /*6420*/  F2FP.SATFINITE.E4M3.F32.PACK_AB_MERGE_C R207, R6, R97, R101 ;  /* 0x0000006106cf723e */ /* 0x000fc60004807065 */
        /* <DEDUP_REMOVED lines=21> */
[----:B------:R-:W-:-:S03]  /*6580*/  F2FP.SATFINITE.E4M3.F32.PACK_AB_MERGE_C R201, R8, R107, R109 ;  /* 0x0000006b08c9723e */ /* 0x000fc6000480706d */
[----:B------:R-:W1:Y:S01]  /*6590*/  MUFU.EX2 R37, R37 ;  /* 0x0000002500257308 */ /* 0x000e620000000800 */
[----:B--2---:R-:W-:-:S01]  /*65a0*/  FADD.FTZ R2, R46, R67 ;  /* 0x000000432e027221 */ /* 0x004fc20000010000 */
[----:B------:R-:W-:-:S06]  /*65b0*/  CS2R R66, SRZ ;  /* 0x0000000000427805 */ /* 0x000fcc000001ff00 */
[----:B------:R-:W2:Y:S01]  /*65c0*/  MUFU.EX2 R14, R113 ;  /* 0x00000071000e7308 */ /* 0x000ea20000000800 */
[----:B0-----:R-:W-:-:S07]  /*65d0*/  FADD.FTZ R3, R115, R12 ;  /* 0x0000000c73037221 */ /* 0x001fce0000010000 */
        /* <DEDUP_REMOVED lines=9> */
[----:B-1----:R-:W-:-:S01]  /*6670*/  FADD.FTZ R3, R47, R2 ;  /* 0x000000022f037221 */ /* 0x002fc20000010000 */
[----:B------:R-:W-:Y:S01]  /*6680*/  FADD.FTZ R2, R68, R119 ;  /* 0x0000007744027221 */ /* 0x000fe20000010000 */
[----:B------:R-:W-:Y:S02]  /*6690*/  CS2R R68, SRZ ;  /* 0x0000000000447805 */ /* 0x000fe4000001ff00 */
[C---:B--2---:R-:W-:Y:S01]  /*66a0*/  F2FP.SATFINITE.E4M3.F32.PACK_AB_MERGE_C R5, R64.reuse, R47, RZ ;  /* 0x0000002f4005723e */ /* 0x044fe200048070ff */
[----:B------:R-:W-:-:S01]  /*66b0*/  FADD.FTZ R3, R64, R3 ;  /* 0x0000000340037221 */ /* 0x000fc20000010000 */
[----:B------:R-:W-:Y:S02]  /*66c0*/  CS2R R64, SRZ ;  /* 0x0000000000407805 */ /* 0x000fe4000001ff00 */
[----:B------:R-:W-:Y:S02]  /*66d0*/  F2FP.SATFINITE.E4M3.F32.PACK_AB_MERGE_C R202, R37, R46, R5 ;  /* 0x0000002e25ca723e */ /* 0x000fe40004807005 */
[----:B------:R-:W-:-:S02]  /*66e0*/  CS2R R46, SRZ ;  /* 0x00000000002e7805 */ /* 0x000fc4000001ff00 */
        /* <DEDUP_REMOVED lines=9> */
.L_x_7620:
[----:B------:R-:W-:Y:S01]  /*6780*/  ISETP.NE.AND P4, PT, RZ, UR40, PT ;  /* 0x00000028ff007c0c */ /* 0x000fe2000bf85270 */
[----:B------:R-:W-:-:S04]  /*6790*/  UISETP.NE.AND UP1, UPT, UR54, 0x1, UPT ;  /* 0x000000013600788c */ /* 0x000fc8000bf25270 */
[----:B------:R-:W-:-:S04]  /*67a0*/  USEL UR43, URZ, 0x1, UP1 ;  /* 0x000000013f2b7887 */ /* 0x000fc80008800000 */
[----:B------:R-:W-:-:S04]  /*67b0*/  ULOP3.LUT UR43, UR55, UR43, URZ, 0x3c, !UPT ;  /* 0x0000002b372b7292 */ /* 0x000fc8000f8e3c3f */
[----:B------:R-:W-:Y:S08]  /*67c0*/  @P4 BRA `(.L_x_7611) ;  /* 0x0000000000384947 */ /* 0x000ff00003800000 */
[----:B------:R-:W-:Y:S05]  /*67d0*/  @!P0 BRA `(.L_x_7612) ;  /* 0x0000000000048947 */ /* 0x000fea0003800000 */
[----:B------:R-:W-:Y:S01]  /*67e0*/  BPT.TRAP 0x1 ;  /* 0x000000040000795c */ /* 0x000fe20000300000 */
.L_x_7612:
        /* <DEDUP_REMOVED lines=9> */
.L_x_7613:
[----:B-1----:R-:W-:Y:S05]  /*6880*/  @P3 BRA `(.L_x_7611) ;  /* 0x0000000000083947 */ /* 0x002fea0003800000 */
[----:B------:R-:W1:Y:S02]  /*6890*/  SYNCS.PHASECHK.TRANS64.TRYWAIT P3, [UR6+0x2e830], R7 ;  /* 0x02e83007ff0075a7 */ /* 0x000e640008060146 */
[----:B-1----:R-:W-:Y:S05]  /*68a0*/  @!P3 BRA `(.L_x_7614) ;  /* 0x000001080030b947 */ /* 0x002fea0003800000 */
.L_x_7611:
[----:B-1----:R-:W1:Y:S01]  /*68b0*/  S2R R8, SR_TID.X ;  /* 0x0000000000087919 */ /* 0x002e620000002100 */
[----:B------:R-:W-:Y:S01]  /*68c0*/  R2UR UR56, R4 ;  /* 0x00000000043872ca */ /* 0x000fe200000e0000 */
        /* <DEDUP_REMOVED lines=11> */
[----:B------:R-:W-:Y:S02]  /*6980*/  UMOV UR28, UR16 ;  /* 0x00000010001c7c82 */ /* 0x000fe40008000000 */
[----:B------:R-:W-:Y:S02]  /*6990*/  UIADD3 UR22, UR56, 0x100, URZ ;  /* 0x0000010038167890 */ /* 0x000fe4000fffe03f */
[----:B------:R-:W-:Y:S02]  /*69a0*/  UIADD3 UR26, UR56, 0x200, URZ ;  /* 0x00000200381a7890 */ /* 0x000fe4000fffe03f */
[----:B------:R-:W-:Y:S01]  /*69b0*/  UMOV UR18, UR56 ;  /* 0x0000003800127c82 */ /* 0x000fe20008000000 */
[----:B------:R-:W-:Y:S01]  /*69c0*/  UIADD3 UR30, UR56, 0x300, URZ ;  /* 0x00000300381e7890 */ /* 0x000fe2000fffe03f */
[----:B------:R-:W-:Y:S01]  /*69d0*/  UMOV UR29, UR17 ;  /* 0x00000011001d7c82 */ /* 0x000fe20008000000 */
[----:B------:R-:W-:Y:S01]  /*69e0*/  UMOV UR31, 0x40000040 ;  /* 0x40000040001f7882 */ /* 0x000fe20000000000 */
[----:B------:R-:W-:Y:S01]  /*69f0*/  UIADD3 UR34, UR56, 0x400, URZ ;  /* 0x0000040038227890 */ /* 0x000fe2000fffe03f */
[----:B------:R-:W-:Y:S01]  /*6a00*/  UMOV UR32, UR16 ;  /* 0x0000001000207c82 */ /* 0x000fe20008000000 */
[----:B------:R-:W-:Y:S01]  /*6a10*/  UMOV UR33, UR17 ;  /* 0x0000001100217c82 */ /* 0x000fe20008000000 */
[----:B------:R-:W-:Y:S01]  /*6a20*/  UMOV UR35, 0x40000040 ;  /* 0x4000004000237882 */ /* 0x000fe20000000000 */
[----:B-1----:R-:W-:Y:S01]  /*6a30*/  SHF.R.U32.HI R8, RZ, 0x7, R8 ;  /* 0x00000007ff087819 */ /* 0x002fe20000011608 */
[----:B------:R-:W-:Y:S01]  /*6a40*/  UIADD3 UR6, UR56, 0x600, URZ ;  /* 0x0000060038067890 */ /* 0x000fe2000fffe03f */
[----:B------:R-:W-:Y:S01]  /*6a50*/  UMOV UR7, 0x40000040 ;  /* 0x4000004000077882 */ /* 0x000fe20000000000 */
[----:B------:R-:W-:-:S02]  /*6a60*/  UIADD3 UR10, UR56, 0x602, URZ ;  /* 0x00000602380a7890 */ /* 0x000fc4000fffe03f */
[----:B0-----:R-:W-:Y:S01]  /*6a70*/  VIADD R7, R8, 0x8 ;  /* 0x0000000808077836 */ /* 0x001fe20000000000 */
[----:B------:R-:W-:Y:S01]  /*6a80*/  UMOV UR11, 0x40000040 ;  /* 0x40000040000b7882 */ /* 0x000fe20000000000 */
[----:B------:R-:W-:Y:S01]  /*6a90*/  UIADD3 UR14, UR56, 0x6, URZ ;  /* 0x00000006380e7890 */ /* 0x000fe2000fffe03f */
[----:B------:R-:W-:Y:S02]  /*6aa0*/  UMOV UR15, 0x40000040 ;  /* 0x40000040000f7882 */ /* 0x000fe40000000000 */
        /* <DEDUP_REMOVED lines=156> */
.L_x_7616:
[----:B------:R-:W-:Y:S01]  /*7470*/  ULEA UR6, UR54, UR41, 0x3 ;  /* 0x0000002936067291 */ /* 0x000fe2000f8e183f */
[----:B------:R-:W-:-:S05]  /*7480*/  IMAD.U32 R7, RZ, RZ, UR55 ;  /* 0x00000037ff077e24 */ /* 0x000fca000f8e00ff */
[----:B------:R-:W-:-:S04]  /*7490*/  SHF.L.U32 R7, R7, 0x1f, RZ ;  /* 0x0000001f07077819 */ /* 0x000fc800000006ff */
[----:B------:R0:W1:Y:S01]  /*74a0*/  SYNCS.PHASECHK.TRANS64.TRYWAIT P3, [UR6+0x2e850], R7 ;  /* 0x02e85007ff0075a7 */ /* 0x0000620008060146 */
[----:B------:R-:W-:Y:S05]  /*74b0*/  @!P0 BRA `(.L_x_7617) ;  /* 0x0000000000048947 */ /* 0x000fea0003800000 */
[----:B------:R-:W-:Y:S01]  /*74c0*/  BPT.TRAP 0x1 ;  /* 0x000000040000795c */ /* 0x000fe20000300000 */
.L_x_7617:
[----:B-1----:R-:W-:Y:S05]  /*74d0*/  @P3 BRA `(.L_x_7615) ;  /* 0x0000000000083947 */ /* 0x002fea0003800000 */
[----:B------:R-:W1:Y:S02]  /*74e0*/  SYNCS.PHASECHK.TRANS64.TRYWAIT P3, [UR6+0x2e850], R7 ;  /* 0x02e85007ff0075a7 */ /* 0x000e640008060146 */
[----:B-1----:R-:W-:Y:S05]  /*74f0*/  @!P3 BRA `(.L_x_7618) ;  /* 0x000000fc0034b947 */ /* 0x002fea0003800000 */
.L_x_7615:
        /* <DEDUP_REMOVED lines=11> */
[----:B------:R-:W-:Y:S01]  /*75b0*/  IMAD.MOV.U32 R116, RZ, RZ, R190 ;  /* 0x000000ffff747224 */ /* 0x000fe200078e00be */
[----:B------:R-:W-:Y:S01]  /*75c0*/  ULOP3.LUT UR6, UR6, 0x10000, URZ, 0xfc, !UPT ;  /* 0x0001000006067892 */ /* 0x000fe2000f8efc3f */
[----:B------:R-:W2:Y:S01]  /*75d0*/  LDC R194, c[0x0][0x2f0] ;  /* 0x0000bc00ffc27b82 */ /* 0x000ea20000000800 */
[C---:B------:R-:W-:Y:S01]  /*75e0*/  FMUL.FTZ R15, R0.reuse, R192 ;  /* 0x000000c0000f7220 */ /* 0x040fe20000410000 */
[C---:B01----:R-:W-:Y:S01]  /*75f0*/  FMUL.FTZ R7, R0.reuse, R184 ;  /* 0x000000b800077220 */ /* 0x043fe20000410000 */
[----:B------:R-:W-:Y:S01]  /*7600*/  UIMAD UR11, UR54, 0x700, UR6 ;  /* 0x00000700360b78a4 */ /* 0x000fe2000f8e0206 */
[C---:B------:R-:W-:Y:S01]  /*7610*/  FMUL.FTZ R8, R0.reuse, R185 ;  /* 0x000000b900087220 */ /* 0x040fe20000410000 */
[----:B------:R-:W-:Y:S01]  /*7620*/  FMUL.FTZ R185, R0, R196 ;  /* 0x000000c400b97220 */ /* 0x000fe20000410000 */
[----:B------:R-:W-:-:S02]  /*7630*/  IMAD.MOV.U32 R196, RZ, RZ, -0x2 ;  /* 0xfffffffeffc47424 */ /* 0x000fc400078e00ff */
[C---:B------:R-:W-:Y:S01]  /*7640*/  FMUL.FTZ R168, R0.reuse, R168 ;  /* 0x000000a800a87220 */ /* 0x040fe20000410000 */
[----:B------:R-:W0:Y:S01]  /*7650*/  MUFU.TANH R7, R7 ;  /* 0x0000000700077308 */ /* 0x000e220000002400 */
[C---:B------:R-:W-:Y:S01]  /*7660*/  FMUL.FTZ R20, R0.reuse, R193 ;  /* 0x000000c100147220 */ /* 0x040fe20000410000 */
[----:B------:R-:W-:Y:S01]  /*7670*/  UMOV UR6, UR11 ;  /* 0x0000000b00067c82 */ /* 0x000fe20008000000 */
[C---:B------:R-:W-:Y:S01]  /*7680*/  FMUL.FTZ R193, R0.reuse, R93 ;  /* 0x0000005d00c17220 */ /* 0x040fe20000410000 */
[----:B------:R-:W-:Y:S01]  /*7690*/  QGMMA.64x128x32.F32.E4M3.E4M3 R24, R224, gdesc[UR4], R24, gsb0 ;  /* 0x01e00004e0187df3 */ /* 0x000fe20008000818 */
[----:B------:R-:W-:Y:S01]  /*76a0*/  UIADD3 UR6, UR11, 0x100, URZ ;  /* 0x000001000b067890 */ /* 0x000fe2000fffe03f */
[C---:B------:R-:W-:Y:S01]  /*76b0*/  FMUL.FTZ R176, R0.reuse, R176 ;  /* 0x000000b000b07220 */ /* 0x040fe20000410000 */
[----:B------:R-:W-:Y:S01]  /*76c0*/  UMOV UR7, 0xc0000010 ;  /* 0xc000001000077882 */ /* 0x000fe20000000000 */
        /* <DEDUP_REMOVED lines=52> */
[----:B------:R-:W-:Y:S01]  /*7a10*/  UMOV UR10, UR47 ;  /* 0x0000002f000a7c82 */ /* 0x000fe20008000000 */
        /* <DEDUP_REMOVED lines=47> */
[----:B------:R-:W-:Y:S01]  /*7d10*/  FMUL.FTZ R102, R0, R102 ;  /* 0x0000006600667220 */ /* 0x000fe20000410000 */
[----:B------:R-:W0:Y:S03]  /*7d20*/  S2R R235, SR_TID.X ;  /* 0x0000000000eb7919 */ /* 0x000e260000002100 */
[----:B------:R-:W5:Y:S08]  /*7d30*/  MUFU.TANH R169, R169 ;  /* 0x000000a900a97308 */ /* 0x000f700000002400 */
[----:B------:R-:W5:Y:S08]  /*7d40*/  MUFU.TANH R172, R172 ;  /* 0x000000ac00ac7308 */ /* 0x000f700000002400 */
[----:B------:R-:W5:Y:S08]  /*7d50*/  MUFU.TANH R173, R173 ;  /* 0x000000ad00ad7308 */ /* 0x000f700000002400 */
[----:B------:R-:W5:Y:S01]  /*7d60*/  MUFU.TANH R120, R120 ;  /* 0x0000007800787308 */ /* 0x000f620000002400 */
[----:B0-----:R-:W-:-:S07]  /*7d70*/  SHF.R.U32.HI R235, RZ, 0x7, R235 ;  /* 0x00000007ffeb7819 */ /* 0x001fce00000116eb */
[----:B------:R-:W0:Y:S01]  /*7d80*/  MUFU.TANH R177, R177 ;  /* 0x000000b100b17308 */ /* 0x000e220000002400 */
[----:B------:R-:W-:Y:S02]  /*7d90*/  WARPGROUP.DEPBAR.LE gsb0, 0x0 ;  /* 0x00008000000079c5 */ /* 0x000fe40000010000 */
[----:B------:R-:W-:-:S05]  /*7da0*/  WARPGROUP.ARRIVE ;  /* 0x00000000000079c5 */ /* 0x000fca0000000000 */
[----:B------:R-:W0:Y:S01]  /*7db0*/  MUFU.TANH R180, R180 ;  /* 0x000000b400b47308 */ /* 0x000e220000002400 */
[----:B------:R-:W-:Y:S01]  /*7dc0*/  QGMMA.64x128x32.F32.E4M3.E4M3 R24, R220, gdesc[UR4], R24, gsb0 ;  /* 0x01e00004dc187df3 */ /* 0x000fe20008000818 */
[----:B------:R-:W-:Y:S01]  /*7dd0*/  @UP0 ULDC UR6, c[0x0][0x44c] ;  /* 0x0001130000060ab9 */ /* 0x000fe20000000800 */
[----:B------:R-:W-:Y:S01]  /*7de0*/  UMOV UR7, 0xc0000010 ;  /* 0xc000001000077882 */ /* 0x000fe20000000000 */
[----:B------:R-:W-:Y:S01]  /*7df0*/  @P2 IMAD.HI.U32 R191, R190, UR6, RZ ;  /* 0x00000006bebf2c27 */ /* 0x000fe2000f8e00ff */
[----:B------:R-:W-:-:S03]  /*7e00*/  @UP0 ULDC UR6, c[0x0][0x450] ;  /* 0x0001140000060ab9 */ /* 0x000fc60000000800 */
[C---:B------:R-:W-:Y:S01]  /*7e10*/  FMUL.FTZ R190, R0.reuse, R89 ;  /* 0x0000005900be7220 */ /* 0x040fe20000410000 */
[----:B------:R-:W0:Y:S01]  /*7e20*/  MUFU.TANH R181, R181 ;  /* 0x000000b500b57308 */ /* 0x000e220000002400 */
[----:B------:R-:W-:Y:S01]  /*7e30*/  @P2 SHF.R.U32.HI R116, RZ, UR6, R191 ;  /* 0x00000006ff742c19 */ /* 0x000fe200080116bf */
[----:B------:R-:W-:Y:S01]  /*7e40*/  UMOV UR6, 0x1 ;  /* 0x0000000100067882 */ /* 0x000fe20000000000 */
[----:B------:R-:W-:Y:S01]  /*7e50*/  FMUL.FTZ R191, R0, R159 ;  /* 0x0000009f00bf7220 */ /* 0x000fe20000410000 */
[----:B------:R-:W-:Y:S02]  /*7e60*/  UIMAD UR6, UR51, -0xe0, UR6 ;  /* 0xffffff20330678a4 */ /* 0x000fe4000f8e0206 */
[----:B------:R-:W1:Y:S02]  /*7e70*/  SHFL.IDX PT, R192, R116, RZ, 0x1c1f ;  /* 0x001c1fff74c07589 */ /* 0x000e6400000e0000 */
[----:B------:R-:W0:Y:S02]  /*7e80*/  MUFU.TANH R128, R128 ;  /* 0x0000008000807308 */ /* 0x000e240000002400 */
[----:B------:R-:W-:Y:S01]  /*7e90*/  IMAD R89, R17, R196, UR6 ;  /* 0x0000000611597e24 */ /* 0x000fe2000f8e02c4 */
[----:B------:R-:W0:Y:S01]  /*7ea0*/  SHFL.IDX PT, R116, R116, 0x1, 0x1c1f ;  /* 0x003c1f0074747f89 */ /* 0x000e2200000e0000 */
[----:B------:R-:W-:Y:S01]  /*7eb0*/  UIADD3 UR6, UR11, 0x200, URZ ;  /* 0x000002000b067890 */ /* 0x000fe2000fffe03f */
[----:B------:R-:W-:-:S02]  /*7ec0*/  IMAD.U32 R196, RZ, RZ, UR53 ;  /* 0x00000035ffc47e24 */ /* 0x000fc4000f8e00ff */
[----:B--2---:R-:W-:Y:S01]  /*7ed0*/  IMAD R89, R194, UR46, R89 ;  /* 0x0000002ec2597c24 */ /* 0x004fe2000f8e0259 */
[----:B------:R-:W2:Y:S02]  /*7ee0*/  MUFU.TANH R153, R153 ;  /* 0x0000009900997308 */ /* 0x000ea40000002400 */
[----:B------:R-:W-:-:S06]  /*7ef0*/  @!P1 LEA R196, R196, UR41, 0x3 ;  /* 0x00000029c4c49c11 */ /* 0x000fcc000f8e18ff */
[----:B------:R-:W2:Y:S01]  /*7f00*/  MUFU.TANH R156, R156 ;  /* 0x0000009c009c7308 */ /* 0x000ea20000002400 */
[----:B-1----:R-:W-:-:S07]  /*7f10*/  IADD3 R93, R192, -UR52, R89 ;  /* 0x80000034c05d7c10 */ /* 0x002fce000fffe059 */
[----:B------:R-:W1:Y:S01]  /*7f20*/  MUFU.TANH R157, R157 ;  /* 0x0000009d009d7308 */ /* 0x000e620000002400 */
[C---:B------:R-:W-:Y:S02]  /*7f30*/  ISETP.GT.AND P5, PT, R93.reuse, RZ, PT ;  /* 0x000000ff5d00720c */ /* 0x040fe40003fa4270 */
[----:B------:R-:W-:Y:S02]  /*7f40*/  ISETP.GT.AND P6, PT, R93, 0x1, PT ;  /* 0x000000015d00780c */ /* 0x000fe40003fc4270 */
[----:B------:R-:W-:Y:S02]  /*7f50*/  FSEL R192, R7, -INF , P5 ;  /* 0xff80000007c07808 */ /* 0x000fe40002800000 */
[C---:B------:R-:W-:Y:S01]  /*7f60*/  ISETP.GT.AND P5, PT, R93.reuse, 0x10, PT ;  /* 0x000000105d00780c */ /* 0x040fe20003fa4270 */
[----:B------:R-:W1:Y:S01]  /*7f70*/  MUFU.TANH R104, R104 ;  /* 0x0000006800687308 */ /* 0x000e620000002400 */
[----:B------:R-:W-:Y:S02]  /*7f80*/  ISETP.GT.AND P3, PT, R93, 0x8, PT ;  /* 0x000000085d00780c */ /* 0x000fe40003f64270 */
[----:B------:R-:W-:-:S02]  /*7f90*/  FSEL R15, R15, -INF , P5 ;  /* 0xff8000000f0f7808 */ /* 0x000fc40002800000 */
[C---:B------:R-:W-:Y:S02]  /*7fa0*/  ISETP.GT.AND P5, PT, R93.reuse, 0x20, PT ;  /* 0x000000205d00780c */ /* 0x040fe40003fa4270 */
[C---:B------:R-:W-:Y:S01]  /*7fb0*/  ISETP.GT.AND P4, PT, R93.reuse, 0x9, PT ;  /* 0x000000095d00780c */ /* 0x040fe20003f84270 */
[----:B------:R-:W1:Y:S01]  /*7fc0*/  MUFU.TANH R161, R161 ;  /* 0x000000a100a17308 */ /* 0x000e620000002400 */
[----:B---3--:R-:W-:Y:S02]  /*7fd0*/  FSEL R168, R168, -INF , P5 ;  /* 0xff800000a8a87808 */ /* 0x008fe40002800000 */
[C---:B------:R-:W-:Y:S02]  /*7fe0*/  ISETP.GT.AND P5, PT, R93.reuse, 0x30, PT ;  /* 0x000000305d00780c */ /* 0x040fe40003fa4270 */
[----:B----4-:R-:W-:Y:S02]  /*7ff0*/  FSEL R8, R8, -INF , P6 ;  /* 0xff80000008087808 */ /* 0x010fe40003000000 */
[----:B------:R-:W-:Y:S01]  /*8000*/  FSEL R176, R176, -INF , P5 ;  /* 0xff800000b0b07808 */ /* 0x000fe20002800000 */
[----:B------:R-:W3:Y:S01]  /*8010*/  MUFU.TANH R164, R164 ;  /* 0x000000a400a47308 */ /* 0x000ee20000002400 */
[----:B------:R-:W-:-:S02]  /*8020*/  ISETP.GT.AND P5, PT, R93, 0x40, PT ;  /* 0x000000405d00780c */ /* 0x000fc40003fa4270 */
[----:B-----5:R-:W-:Y:S02]  /*8030*/  FSEL R11, R11, -INF , P3 ;  /* 0xff8000000b0b7808 */ /* 0x020fe40001800000 */
[----:B------:R-:W-:Y:S02]  /*8040*/  FSEL R152, R152, -INF , P5 ;  /* 0xff80000098987808 */ /* 0x000fe40002800000 */
[C---:B------:R-:W-:Y:S01]  /*8050*/  ISETP.GT.AND P5, PT, R93.reuse, 0x50, PT ;  /* 0x000000505d00780c */ /* 0x040fe20003fa4270 */
[----:B------:R-:W4:Y:S01]  /*8060*/  MUFU.TANH R165, R165 ;  /* 0x000000a500a57308 */ /* 0x000f220000002400 */
[----:B------:R-:W-:Y:S02]  /*8070*/  FSEL R12, R12, -INF , P4 ;  /* 0xff8000000c0c7808 */ /* 0x000fe40002000000 */
[----:B------:R-:W-:Y:S02]  /*8080*/  FSEL R160, R160, -INF , P5 ;  /* 0xff800000a0a07808 */ /* 0x000fe40002800000 */
[----:B------:R-:W-:-:S02]  /*8090*/  ISETP.GT.AND P5, PT, R93, 0x60, PT ;  /* 0x000000605d00780c */ /* 0x000fc40003fa4270 */
[C---:B------:R-:W-:Y:S01]  /*80a0*/  ISETP.GT.AND P6, PT, R93.reuse, 0x11, PT ;  /* 0x000000115d00780c */ /* 0x040fe20003fc4270 */
[----:B------:R-:W5:Y:S01]  /*80b0*/  MUFU.TANH R112, R112 ;  /* 0x0000007000707308 */ /* 0x000f620000002400 */
[C---:B------:R-:W-:Y:S02]  /*80c0*/  ISETP.GT.AND P3, PT, R93.reuse, 0x18, PT ;  /* 0x000000185d00780c */ /* 0x040fe40003f64270 */
[C---:B------:R-:W-:Y:S02]  /*80d0*/  ISETP.GT.AND P4, PT, R93.reuse, 0x19, PT ;  /* 0x000000195d00780c */ /* 0x040fe40003f84270 */
[----:B------:R-:W-:Y:S02]  /*80e0*/  FSEL R136, R136, -INF , P5 ;  /* 0xff80000088887808 */ /* 0x000fe40002800000 */
[----:B------:R-:W-:Y:S01]  /*80f0*/  ISETP.GT.AND P5, PT, R93, 0x70, PT ;  /* 0x000000705d00780c */ /* 0x000fe20003fa4270 */
[----:B------:R-:W5:Y:S01]  /*8100*/  MUFU.TANH R137, R137 ;  /* 0x0000008900897308 */ /* 0x000f620000002400 */
[----:B------:R-:W-:-:S02]  /*8110*/  FSEL R20, R20, -INF , P6 ;  /* 0xff80000014147808 */ /* 0x000fc40003000000 */
[----:B------:R-:W-:Y:S02]  /*8120*/  FSEL R185, R185, -INF , P3 ;  /* 0xff800000b9b97808 */ /* 0x000fe40001800000 */
[----:B------:R-:W-:Y:S02]  /*8130*/  FSEL R186, R186, -INF , P4 ;  /* 0xff800000baba7808 */ /* 0x000fe40002000000 */
[C---:B------:R-:W-:Y:S01]  /*8140*/  ISETP.GT.AND P6, PT, R93.reuse, 0x21, PT ;  /* 0x000000215d00780c */ /* 0x040fe20003fc4270 */
[----:B------:R-:W5:Y:S01]  /*8150*/  MUFU.TANH R140, R140 ;  /* 0x0000008c008c7308 */ /* 0x000f620000002400 */
[C---:B------:R-:W-:Y:S02]  /*8160*/  ISETP.GT.AND P3, PT, R93.reuse, 0x28, PT ;  /* 0x000000285d00780c */ /* 0x040fe40003f64270 */
[----:B------:R-:W-:Y:S02]  /*8170*/  ISETP.GT.AND P4, PT, R93, 0x29, PT ;  /* 0x000000295d00780c */ /* 0x000fe40003f84270 */
[----:B------:R-:W-:-:S02]  /*8180*/  FSEL R144, R144, -INF , P5 ;  /* 0xff80000090907808 */ /* 0x000fc40002800000 */
[----:B------:R-:W-:Y:S01]  /*8190*/  ISETP.GT.AND P5, PT, R93, 0x80, PT ;  /* 0x000000805d00780c */ /* 0x000fe20003fa4270 */
[----:B------:R-:W5:Y:S01]  /*81a0*/  MUFU.TANH R141, R141 ;  /* 0x0000008d008d7308 */ /* 0x000f620000002400 */
[----:B------:R-:W-:Y:S02]  /*81b0*/  FSEL R169, R169, -INF , P6 ;  /* 0xff800000a9a97808 */ /* 0x000fe40003000000 */
[----:B------:R-:W-:Y:S02]  /*81c0*/  FSEL R172, R172, -INF , P3 ;  /* 0xff800000acac7808 */ /* 0x000fe40001800000 */
[----:B------:R-:W-:Y:S02]  /*81d0*/  FSEL R173, R173, -INF , P4 ;  /* 0xff800000adad7808 */ /* 0x000fe40002000000 */
[C---:B------:R-:W-:Y:S01]  /*81e0*/  ISETP.GT.AND P6, PT, R93.reuse, 0x31, PT ;  /* 0x000000315d00780c */ /* 0x040fe20003fc4270 */
[----:B------:R-:W5:Y:S01]  /*81f0*/  MUFU.TANH R88, R88 ;  /* 0x0000005800587308 */ /* 0x000f620000002400 */
[----:B------:R-:W-:-:S02]  /*8200*/  ISETP.GT.AND P3, PT, R93, 0x38, PT ;  /* 0x000000385d00780c */ /* 0x000fc40003f64270 */
[C---:B------:R-:W-:Y:S02]  /*8210*/  ISETP.GT.AND P4, PT, R93.reuse, 0x39, PT ;  /* 0x000000395d00780c */ /* 0x040fe40003f84270 */
[----:B------:R-:W-:Y:S02]  /*8220*/  FSEL R120, R120, -INF , P5 ;  /* 0xff80000078787808 */ /* 0x000fe40002800000 */
[----:B------:R-:W-:Y:S01]  /*8230*/  ISETP.GT.AND P5, PT, R93, 0x90, PT ;  /* 0x000000905d00780c */ /* 0x000fe20003fa4270 */
[----:B------:R-:W5:Y:S01]  /*8240*/  MUFU.TANH R145, R145 ;  /* 0x0000009100917308 */ /* 0x000f620000002400 */
[----:B0-----:R-:W-:Y:S02]  /*8250*/  FSEL R177, R177, -INF , P6 ;  /* 0xff800000b1b17808 */ /* 0x001fe40003000000 */
[----:B------:R-:W-:Y:S02]  /*8260*/  FSEL R180, R180, -INF , P3 ;  /* 0xff800000b4b47808 */ /* 0x000fe40001800000 */
[----:B------:R-:W-:-:S02]  /*8270*/  FSEL R181, R181, -INF , P4 ;  /* 0xff800000b5b57808 */ /* 0x000fc40002000000 */
[C---:B------:R-:W-:Y:S01]  /*8280*/  ISETP.GT.AND P6, PT, R93.reuse, 0x41, PT ;  /* 0x000000415d00780c */ /* 0x040fe20003fc4270 */
[----:B------:R-:W0:Y:S01]  /*8290*/  MUFU.TANH R148, R148 ;  /* 0x0000009400947308 */ /* 0x000e220000002400 */
[C---:B------:R-:W-:Y:S02]  /*82a0*/  ISETP.GT.AND P3, PT, R93.reuse, 0x48, PT ;  /* 0x000000485d00780c */ /* 0x040fe40003f64270 */
[C---:B------:R-:W-:Y:S02]  /*82b0*/  ISETP.GT.AND P4, PT, R93.reuse, 0x49, PT ;  /* 0x000000495d00780c */ /* 0x040fe40003f84270 */
[----:B------:R-:W-:Y:S02]  /*82c0*/  FSEL R128, R128, -INF , P5 ;  /* 0xff80000080807808 */ /* 0x000fe40002800000 */
[----:B------:R-:W-:Y:S01]  /*82d0*/  ISETP.GT.AND P5, PT, R93, 0xa0, PT ;  /* 0x000000a05d00780c */ /* 0x000fe20003fa4270 */
[----:B------:R-:W0:Y:S01]  /*82e0*/  MUFU.TANH R149, R149 ;  /* 0x0000009500957308 */ /* 0x000e220000002400 */
[----:B--2---:R-:W-:-:S02]  /*82f0*/  FSEL R153, R153, -INF , P6 ;  /* 0xff80000099997808 */ /* 0x004fc40003000000 */
[----:B------:R-:W-:Y:S02]  /*8300*/  FSEL R156, R156, -INF , P3 ;  /* 0xff8000009c9c7808 */ /* 0x000fe40001800000 */
[----:B-1----:R-:W-:Y:S01]  /*8310*/  FSEL R157, R157, -INF , P4 ;  /* 0xff8000009d9d7808 */ /* 0x002fe20002000000 */
[----:B------:R-:W-:Y:S02]  /*8320*/  WARPGROUP.DEPBAR.LE gsb0, 0x0 ;  /* 0x00008000000079c5 */ /* 0x000fe40000010000 */
[C---:B------:R-:W-:Y:S01]  /*8330*/  ISETP.GT.AND P6, PT, R93.reuse, 0x51, PT ;  /* 0x000000515d00780c */ /* 0x040fe20003fc4270 */
[----:B------:R-:W1:Y:S01]  /*8340*/  MUFU.TANH R121, R121 ;  /* 0x0000007900797308 */ /* 0x000e620000002400 */
[C---:B------:R-:W-:Y:S01]  /*8350*/  ISETP.GT.AND P3, PT, R93.reuse, 0x58, PT ;  /* 0x000000585d00780c */ /* 0x040fe20003f64270 */
[----:B------:R-:W-:Y:S01]  /*8360*/  WARPGROUP.ARRIVE ;  /* 0x00000000000079c5 */ /* 0x000fe20000000000 */
[----:B------:R-:W-:Y:S02]  /*8370*/  ISETP.GT.AND P4, PT, R93, 0x59, PT ;  /* 0x000000595d00780c */ /* 0x000fe40003f84270 */
[----:B------:R-:W-:-:S02]  /*8380*/  FSEL R104, R104, -INF , P5 ;  /* 0xff80000068687808 */ /* 0x000fc40002800000 */
[----:B------:R-:W-:Y:S01]  /*8390*/  ISETP.GT.AND P5, PT, R93, 0xb0, PT ;  /* 0x000000b05d00780c */ /* 0x000fe20003fa4270 */
[----:B------:R-:W2:Y:S01]  /*83a0*/  MUFU.TANH R124, R124 ;  /* 0x0000007c007c7308 */ /* 0x000ea20000002400 */
[----:B------:R-:W-:Y:S01]  /*83b0*/  FSEL R161, R161, -INF , P6 ;  /* 0xff800000a1a17808 */ /* 0x000fe20003000000 */
[----:B------:R-:W-:Y:S01]  /*83c0*/  QGMMA.64x128x32.F32.E4M3.E4M3 R24, R216, gdesc[UR4], R24, gsb0 ;  /* 0x01e00004d8187df3 */ /* 0x000fe20008000818 */
[----:B---3--:R-:W-:Y:S01]  /*83d0*/  FSEL R164, R164, -INF , P3 ;  /* 0xff800000a4a47808 */ /* 0x008fe20001800000 */
[----:B------:R-:W-:Y:S01]  /*83e0*/  UIADD3 UR6, UR11, 0x300, URZ ;  /* 0x000003000b067890 */ /* 0x000fe2000fffe03f */
[----:B----4-:R-:W-:Y:S01]  /*83f0*/  FSEL R165, R165, -INF , P4 ;  /* 0xff800000a5a57808 */ /* 0x010fe20002000000 */
[----:B------:R-:W-:Y:S01]  /*8400*/  UMOV UR7, 0xc0000010 ;  /* 0xc000001000077882 */ /* 0x000fe20000000000 */
[C---:B------:R-:W-:Y:S01]  /*8410*/  ISETP.GT.AND P6, PT, R93.reuse, 0x61, PT ;  /* 0x000000615d00780c */ /* 0x040fe20003fc4270 */
[----:B------:R-:W3:Y:S01]  /*8420*/  MUFU.TANH R125, R125 ;  /* 0x0000007d007d7308 */ /* 0x000ee20000002400 */
[----:B------:R-:W-:-:S02]  /*8430*/  ISETP.GT.AND P3, PT, R93, 0x68, PT ;  /* 0x000000685d00780c */ /* 0x000fc40003f64270 */
[C---:B------:R-:W-:Y:S02]  /*8440*/  ISETP.GT.AND P4, PT, R93.reuse, 0x69, PT ;  /* 0x000000695d00780c */ /* 0x040fe40003f84270 */
[----:B-----5:R-:W-:Y:S02]  /*8450*/  FSEL R112, R112, -INF , P5 ;  /* 0xff80000070707808 */ /* 0x020fe40002800000 */
[----:B------:R-:W-:Y:S01]  /*8460*/  ISETP.GT.AND P5, PT, R93, 0xc0, PT ;  /* 0x000000c05d00780c */ /* 0x000fe20003fa4270 */
[----:B------:R-:W4:Y:S01]  /*8470*/  MUFU.TANH R129, R129 ;  /* 0x0000008100817308 */ /* 0x000f220000002400 */
[----:B------:R-:W-:Y:S02]  /*8480*/  FSEL R137, R137, -INF , P6 ;  /* 0xff80000089897808 */ /* 0x000fe40003000000 */
[----:B------:R-:W-:Y:S02]  /*8490*/  FSEL R140, R140, -INF , P3 ;  /* 0xff8000008c8c7808 */ /* 0x000fe40001800000 */
[----:B------:R-:W-:-:S02]  /*84a0*/  FSEL R141, R141, -INF , P4 ;  /* 0xff8000008d8d7808 */ /* 0x000fc40002000000 */
[C---:B------:R-:W-:Y:S01]  /*84b0*/  ISETP.GT.AND P6, PT, R93.reuse, 0x71, PT ;  /* 0x000000715d00780c */ /* 0x040fe20003fc4270 */
[----:B------:R-:W5:Y:S01]  /*84c0*/  MUFU.TANH R132, R132 ;  /* 0x0000008400847308 */ /* 0x000f620000002400 */
[C---:B------:R-:W-:Y:S02]  /*84d0*/  ISETP.GT.AND P3, PT, R93.reuse, 0x78, PT ;  /* 0x000000785d00780c */ /* 0x040fe40003f64270 */
[----:B------:R-:W-:Y:S02]  /*84e0*/  ISETP.GT.AND P4, PT, R93, 0x79, PT ;  /* 0x000000795d00780c */ /* 0x000fe40003f84270 */
[----:B------:R-:W-:Y:S02]  /*84f0*/  FSEL R7, R88, -INF , P5 ;  /* 0xff80000058077808 */ /* 0x000fe40002800000 */
[----:B------:R-:W-:Y:S01]  /*8500*/  FSEL R145, R145, -INF , P6 ;  /* 0xff80000091917808 */ /* 0x000fe20003000000 */
[----:B------:R-:W5:Y:S01]  /*8510*/  MUFU.TANH R133, R133 ;  /* 0x0000008500857308 */ /* 0x000f620000002400 */
[----:B0-----:R-:W-:-:S02]  /*8520*/  FSEL R148, R148, -INF , P3 ;  /* 0xff80000094947808 */ /* 0x001fc40001800000 */
[----:B------:R-:W-:Y:S02]  /*8530*/  FSEL R149, R149, -INF , P4 ;  /* 0xff80000095957808 */ /* 0x000fe40002000000 */
[C---:B------:R-:W-:Y:S02]  /*8540*/  ISETP.GT.AND P6, PT, R93.reuse, 0x81, PT ;  /* 0x000000815d00780c */ /* 0x040fe40003fc4270 */
[C---:B------:R-:W-:Y:S01]  /*8550*/  ISETP.GT.AND P3, PT, R93.reuse, 0x88, PT ;  /* 0x000000885d00780c */ /* 0x040fe20003f64270 */
[----:B------:R0:W-:Y:S01]  /*8560*/  MUFU.TANH R159, R193 ;  /* 0x000000c1009f7308 */ /* 0x0001e20000002400 */
[----:B------:R-:W-:Y:S02]  /*8570*/  ISETP.GT.AND P4, PT, R93, 0x89, PT ;  /* 0x000000895d00780c */ /* 0x000fe40003f84270 */
[----:B-1----:R-:W-:Y:S02]  /*8580*/  FSEL R121, R121, -INF , P6 ;  /* 0xff80000079797808 */ /* 0x002fe40003000000 */
[----:B--2---:R-:W-:-:S02]  /*8590*/  FSEL R124, R124, -INF , P3 ;  /* 0xff8000007c7c7808 */ /* 0x004fc40001800000 */
[----:B---3--:R-:W-:Y:S01]  /*85a0*/  FSEL R125, R125, -INF , P4 ;  /* 0xff8000007d7d7808 */ /* 0x008fe20002000000 */
[----:B------:R-:W1:Y:S01]  /*85b0*/  MUFU.TANH R105, R105 ;  /* 0x0000006900697308 */ /* 0x000e620000002400 */
[----:B0-----:R-:W-:Y:S02]  /*85c0*/  FMNMX.FTZ R193, R192, R5, !PT ;  /* 0x00000005c0c17209 */ /* 0x001fe40007810000 */
[C---:B------:R-:W-:Y:S02]  /*85d0*/  ISETP.GT.AND P6, PT, R93.reuse, 0x91, PT ;  /* 0x000000915d00780c */ /* 0x040fe40003fc4270 */
[----:B------:R-:W-:Y:S02]  /*85e0*/  FMNMX.FTZ R88, R8, R193, !PT ;  /* 0x000000c108587209 */ /* 0x000fe40007810000 */
[----:B------:R-:W-:Y:S01]  /*85f0*/  ISETP.GT.AND P3, PT, R93, 0x98, PT ;  /* 0x000000985d00780c */ /* 0x000fe20003f64270 */
[----:B------:R-:W0:Y:S01]  /*8600*/  MUFU.TANH R108, R108 ;  /* 0x0000006c006c7308 */ /* 0x000e220000002400 */
[----:B------:R-:W-:-:S02]  /*8610*/  FMNMX.FTZ R193, R11, R88, !PT ;  /* 0x000000580bc17209 */ /* 0x000fc40007810000 */
[----:B------:R-:W-:Y:S02]  /*8620*/  ISETP.GT.AND P4, PT, R93, 0x99, PT ;  /* 0x000000995d00780c */ /* 0x000fe40003f84270 */
[----:B------:R-:W-:Y:S02]  /*8630*/  FMNMX.FTZ R88, R12, R193, !PT ;  /* 0x000000c10c587209 */ /* 0x000fe40007810000 */
[----:B----4-:R-:W-:Y:S01]  /*8640*/  FSEL R129, R129, -INF , P6 ;  /* 0xff80000081817808 */ /* 0x010fe20003000000 */
[----:B------:R-:W2:Y:S01]  /*8650*/  MUFU.TANH R109, R109 ;  /* 0x0000006d006d7308 */ /* 0x000ea20000002400 */
[----:B-----5:R-:W-:Y:S02]  /*8660*/  FSEL R132, R132, -INF , P3 ;  /* 0xff80000084847808 */ /* 0x020fe40001800000 */
[----:B------:R-:W-:Y:S02]  /*8670*/  FSEL R133, R133, -INF , P4 ;  /* 0xff80000085857808 */ /* 0x000fe40002000000 */
[----:B------:R-:W-:-:S02]  /*8680*/  ISETP.GT.AND P6, PT, R93, 0xa1, PT ;  /* 0x000000a15d00780c */ /* 0x000fc40003fc4270 */
[C---:B------:R-:W-:Y:S01]  /*8690*/  ISETP.GT.AND P3, PT, R93.reuse, 0xa8, PT ;  /* 0x000000a85d00780c */ /* 0x040fe20003f64270 */
[----:B------:R-:W3:Y:S01]  /*86a0*/  MUFU.TANH R113, R113 ;  /* 0x0000007100717308 */ /* 0x000ee20000002400 */
[----:B------:R-:W-:Y:S02]  /*86b0*/  ISETP.GT.AND P4, PT, R93, 0xa9, PT ;  /* 0x000000a95d00780c */ /* 0x000fe40003f84270 */
[----:B------:R-:W-:Y:S02]  /*86c0*/  FMNMX.FTZ R193, R15, R88, !PT ;  /* 0x000000580fc17209 */ /* 0x000fe40007810000 */
[----:B-1----:R-:W-:Y:S02]  /*86d0*/  FSEL R105, R105, -INF , P6 ;  /* 0xff80000069697808 */ /* 0x002fe40003000000 */
[----:B0-----:R-:W-:Y:S01]  /*86e0*/  FSEL R108, R108, -INF , P3 ;  /* 0xff8000006c6c7808 */ /* 0x001fe20001800000 */
[----:B------:R-:W0:Y:S01]  /*86f0*/  MUFU.TANH R189, R189 ;  /* 0x000000bd00bd7308 */ /* 0x000e220000002400 */
[----:B--2---:R-:W-:-:S02]  /*8700*/  FSEL R109, R109, -INF , P4 ;  /* 0xff8000006d6d7808 */ /* 0x004fc40002000000 */
[----:B------:R-:W-:Y:S02]  /*8710*/  FMNMX.FTZ R88, R20, R193, !PT ;  /* 0x000000c114587209 */ /* 0x000fe40007810000 */
[C---:B------:R-:W-:Y:S02]  /*8720*/  ISETP.GT.AND P6, PT, R93.reuse, 0xb1, PT ;  /* 0x000000b15d00780c */ /* 0x040fe40003fc4270 */
[C---:B------:R-:W-:Y:S01]  /*8730*/  ISETP.GT.AND P3, PT, R93.reuse, 0xb8, PT ;  /* 0x000000b85d00780c */ /* 0x040fe20003f64270 */
[----:B------:R-:W1:Y:S01]  /*8740*/  MUFU.TANH R117, R117 ;  /* 0x0000007500757308 */ /* 0x000e620000002400 */
[----:B------:R-:W-:Y:S02]  /*8750*/  ISETP.GT.AND P4, PT, R93, 0xb9, PT ;  /* 0x000000b95d00780c */ /* 0x000fe40003f84270 */
[----:B------:R-:W-:Y:S02]  /*8760*/  FMNMX.FTZ R193, R185, R88, !PT ;  /* 0x00000058b9c17209 */ /* 0x000fe40007810000 */
[----:B---3--:R-:W-:-:S02]  /*8770*/  FSEL R113, R113, -INF , P6 ;  /* 0xff80000071717808 */ /* 0x008fc40003000000 */
[----:B------:R-:W-:Y:S01]  /*8780*/  ISETP.GT.AND P6, PT, R93, 0xc1, PT ;  /* 0x000000c15d00780c */ /* 0x000fe20003fc4270 */
[----:B------:R-:W2:Y:S01]  /*8790*/  MUFU.TANH R190, R190 ;  /* 0x000000be00be7308 */ /* 0x000ea20000002400 */
[----:B0-----:R-:W-:Y:S02]  /*87a0*/  FSEL R189, R189, -INF , P3 ;  /* 0xff800000bdbd7808 */ /* 0x001fe40001800000 */
[C---:B------:R-:W-:Y:S02]  /*87b0*/  ISETP.GT.AND P3, PT, R93.reuse, 0xc8, PT ;  /* 0x000000c85d00780c */ /* 0x040fe40003f64270 */
[----:B------:R-:W-:Y:S02]  /*87c0*/  FMNMX.FTZ R193, R186, R193, !PT ;  /* 0x000000c1bac17209 */ /* 0x000fe40007810000 */
[----:B------:R-:W-:Y:S01]  /*87d0*/  ISETP.GT.AND P5, PT, R93, 0xd0, PT ;  /* 0x000000d05d00780c */ /* 0x000fe20003fa4270 */
[----:B------:R-:W0:Y:S01]  /*87e0*/  MUFU.TANH R92, R92 ;  /* 0x0000005c005c7308 */ /* 0x000e220000002400 */
[----:B-1----:R-:W-:-:S02]  /*87f0*/  FSEL R117, R117, -INF , P4 ;  /* 0xff80000075757808 */ /* 0x002fc40002000000 */
[----:B------:R-:W-:Y:S02]  /*8800*/  ISETP.GT.AND P4, PT, R93, 0xc9, PT ;  /* 0x000000c95d00780c */ /* 0x000fe40003f84270 */
[----:B------:R-:W-:Y:S01]  /*8810*/  FMNMX.FTZ R88, R168, R193, !PT ;  /* 0x000000c1a8587209 */ /* 0x000fe20007810000 */
[----:B------:R-:W-:Y:S01]  /*8820*/  FMUL.FTZ R193, R0, R101 ;  /* 0x0000006500c17220 */ /* 0x000fe20000410000 */
[----:B------:R-:W-:Y:S01]  /*8830*/  FSEL R159, R159, -INF , P4 ;  /* 0xff8000009f9f7808 */ /* 0x000fe20002000000 */
[----:B------:R-:W1:Y:S01]  /*8840*/  MUFU.TANH R96, R96 ;  /* 0x0000006000607308 */ /* 0x000e620000002400 */
[----:B--2---:R-:W-:Y:S02]  /*8850*/  FSEL R190, R190, -INF , P6 ;  /* 0xff800000bebe7808 */ /* 0x004fe40003000000 */
[C---:B------:R-:W-:Y:S02]  /*8860*/  ISETP.GT.AND P6, PT, R93.reuse, 0xd1, PT ;  /* 0x000000d15d00780c */ /* 0x040fe40003fc4270 */
[----:B------:R-:W-:-:S02]  /*8870*/  ISETP.GT.AND P4, PT, R93, 0xd9, PT ;  /* 0x000000d95d00780c */ /* 0x000fc40003f84270 */
[----:B------:R-:W-:Y:S01]  /*8880*/  IADD3 R89, R116, -UR52, R89 ;  /* 0x8000003474597c10 */ /* 0x000fe2000fffe059 */
[----:B------:R-:W-:Y:S01]  /*8890*/  MUFU.TANH R193, R193 ;  /* 0x000000c100c17308 */ /* 0x000fe20000002400 */
[----:B0-----:R-:W-:Y:S02]  /*88a0*/  FSEL R92, R92, -INF , P3 ;  /* 0xff8000005c5c7808 */ /* 0x001fe40001800000 */
[----:B------:R-:W-:Y:S01]  /*88b0*/  ISETP.GT.AND P3, PT, R93, 0xd8, PT ;  /* 0x000000d85d00780c */ /* 0x000fe20003f64270 */
[C---:B------:R-:W-:Y:S01]  /*88c0*/  FMUL.FTZ R93, R0.reuse, R162 ;  /* 0x000000a2005d7220 */ /* 0x040fe20000410000 */
[C---:B------:R-:W-:Y:S01]  /*88d0*/  FMUL.FTZ R162, R0.reuse, R163 ;  /* 0x000000a300a27220 */ /* 0x040fe20000410000 */
[C---:B------:R-:W-:Y:S01]  /*88e0*/  FMUL.FTZ R163, R0.reuse, R166 ;  /* 0x000000a600a37220 */ /* 0x040fe20000410000 */
[----:B------:R-:W-:Y:S01]  /*88f0*/  FMUL.FTZ R166, R0, R167 ;  /* 0x000000a700a67220 */ /* 0x000fe20000410000 */
[----:B------:R-:W-:Y:S01]  /*8900*/  FMNMX.FTZ R167, R169, R88, !PT ;  /* 0x00000058a9a77209 */ /* 0x000fe20007810000 */
[----:B------:R-:W-:Y:S01]  /*8910*/  MUFU.TANH R9, R9 ;  /* 0x0000000900097308 */ /* 0x000fe20000002400 */
[----:B-1----:R-:W-:-:S02]  /*8920*/  FSEL R96, R96, -INF , P5 ;  /* 0xff80000060607808 */ /* 0x002fc40002800000 */
[----:B------:R-:W-:Y:S02]  /*8930*/  FMNMX.FTZ R88, R172, R167, !PT ;  /* 0x000000a7ac587209 */ /* 0x000fe40007810000 */
[----:B------:R-:W-:Y:S02]  /*8940*/  ISETP.GT.AND P5, PT, R89, 0x1, PT ;  /* 0x000000015900780c */ /* 0x000fe40003fa4270 */
[----:B------:R-:W-:Y:S01]  /*8950*/  FMNMX.FTZ R167, R173, R88, !PT ;  /* 0x00000058ada77209 */ /* 0x000fe20007810000 */
[----:B------:R-:W0:Y:S03]  /*8960*/  MUFU.TANH R10, R10 ;  /* 0x0000000a000a7308 */ /* 0x000e260000002400 */
[----:B------:R-:W-:-:S04]  /*8970*/  FMNMX.FTZ R88, R176, R167, !PT ;  /* 0x000000a7b0587209 */ /* 0x000fc80007810000 */
[----:B------:R-:W-:Y:S01]  /*8980*/  FMNMX.FTZ R167, R177, R88, !PT ;  /* 0x00000058b1a77209 */ /* 0x000fe20007810000 */
[----:B------:R-:W-:Y:S01]  /*8990*/  MUFU.TANH R13, R13 ;  /* 0x0000000d000d7308 */ /* 0x000fe20000002400 */
[----:B------:R-:W-:Y:S02]  /*89a0*/  WARPGROUP.DEPBAR.LE gsb0, 0x0 ;  /* 0x00008000000079c5 */ /* 0x000fe40000010000 */
[----:B------:R-:W-:Y:S01]  /*89b0*/  FMNMX.FTZ R88, R180, R167, !PT ;  /* 0x000000a7b4587209 */ /* 0x000fe20007810000 */
[----:B------:R-:W-:-:S03]  /*89c0*/  WARPGROUP.ARRIVE ;  /* 0x00000000000079c5 */ /* 0x000fc60000000000 */
[----:B------:R-:W-:Y:S01]  /*89d0*/  FMNMX.FTZ R167, R181, R88, !PT ;  /* 0x00000058b5a77209 */ /* 0x000fe20007810000 */
[----:B------:R-:W1:Y:S01]  /*89e0*/  MUFU.TANH R14, R14 ;  /* 0x0000000e000e7308 */ /* 0x000e620000002400 */
[----:B0-----:R-:W-:Y:S01]  /*89f0*/  FSEL R10, R10, -INF , P5 ;  /* 0xff8000000a0a7808 */ /* 0x001fe20002800000 */
[----:B------:R-:W-:Y:S01]  /*8a00*/  QGMMA.64x128x32.F32.E4M3.E4M3 R24, R212, gdesc[UR4], R24, gsb0 ;  /* 0x01e00004d4187df3 */ /* 0x000fe20008000818 */
[----:B------:R-:W-:Y:S01]  /*8a10*/  FMNMX.FTZ R88, R152, R167, !PT ;  /* 0x000000a798587209 */ /* 0x000fe20007810000 */
[----:B------:R-:W-:Y:S01]  /*8a20*/  UIADD3 UR6, UR11, 0x400, URZ ;  /* 0x000004000b067890 */ /* 0x000fe2000fffe03f */
[----:B------:R-:W-:Y:S01]  /*8a30*/  ISETP.GT.AND P5, PT, R89, 0x9, PT ;  /* 0x000000095900780c */ /* 0x000fe20003fa4270 */
[----:B------:R-:W-:Y:S01]  /*8a40*/  UMOV UR7, 0xc0000010 ;  /* 0xc000001000077882 */ /* 0x000fe20000000000 */
[----:B------:R-:W-:Y:S01]  /*8a50*/  FMNMX.FTZ R167, R153, R88, !PT ;  /* 0x0000005899a77209 */ /* 0x000fe20007810000 */
[----:B------:R-:W-:Y:S03]  /*8a60*/  MUFU.TANH R21, R21 ;  /* 0x0000001500157308 */ /* 0x000fe60000002400 */
[----:B------:R-:W-:-:S04]  /*8a70*/  FMNMX.FTZ R88, R156, R167, !PT ;  /* 0x000000a79c587209 */ /* 0x000fc80007810000 */
[----:B------:R-:W-:Y:S01]  /*8a80*/  FMNMX.FTZ R167, R157, R88, !PT ;  /* 0x000000589da77209 */ /* 0x000fe20007810000 */
[----:B------:R-:W0:Y:S01]  /*8a90*/  MUFU.TANH R184, R184 ;  /* 0x000000b800b87308 */ /* 0x000e220000002400 */
[----:B-1----:R-:W-:Y:S02]  /*8aa0*/  FSEL R14, R14, -INF , P5 ;  /* 0xff8000000e0e7808 */ /* 0x002fe40002800000 */
[----:B------:R-:W-:Y:S02]  /*8ab0*/  FMNMX.FTZ R88, R160, R167, !PT ;  /* 0x000000a7a0587209 */ /* 0x000fe40007810000 */
[----:B------:R-:W-:Y:S02]  /*8ac0*/  ISETP.GT.AND P5, PT, R89, 0x11, PT ;  /* 0x000000115900780c */ /* 0x000fe40003fa4270 */
[----:B------:R-:W-:Y:S01]  /*8ad0*/  FMNMX.FTZ R167, R161, R88, !PT ;  /* 0x00000058a1a77209 */ /* 0x000fe20007810000 */
[----:B------:R-:W-:Y:S03]  /*8ae0*/  MUFU.TANH R187, R187 ;  /* 0x000000bb00bb7308 */ /* 0x000fe60000002400 */
[----:B------:R-:W-:-:S04]  /*8af0*/  FMNMX.FTZ R88, R164, R167, !PT ;  /* 0x000000a7a4587209 */ /* 0x000fc80007810000 */
[----:B------:R-:W-:Y:S01]  /*8b00*/  FMNMX.FTZ R167, R165, R88, !PT ;  /* 0x00000058a5a77209 */ /* 0x000fe20007810000 */
[----:B------:R-:W1:Y:S01]  /*8b10*/  MUFU.TANH R188, R188 ;  /* 0x000000bc00bc7308 */ /* 0x000e620000002400 */
[----:B0-----:R-:W-:Y:S02]  /*8b20*/  FSEL R184, R184, -INF , P5 ;  /* 0xff800000b8b87808 */ /* 0x001fe40002800000 */
[----:B------:R-:W-:Y:S02]  /*8b30*/  FMNMX.FTZ R88, R136, R167, !PT ;  /* 0x000000a788587209 */ /* 0x000fe40007810000 */
[----:B------:R-:W-:Y:S02]  /*8b40*/  ISETP.GT.AND P5, PT, R89, 0x19, PT ;  /* 0x000000195900780c */ /* 0x000fe40003fa4270 */
        /* <DEDUP_REMOVED lines=36> */
[----:B------:R-:W-:Y:S01]  /*8d90*/  FMUL.FTZ R88, R0, R97 ;  /* 0x0000006100587220 */ /* 0x000fe20000410000 */
[----:B------:R-:W0:Y:S01]  /*8da0*/  MUFU.TANH R155, R155 ;  /* 0x0000009b009b7308 */ /* 0x000e220000002400 */
[----:B-1----:R-:W-:Y:S02]  /*8db0*/  FSEL R183, R183, -INF , P5 ;  /* 0xff800000b7b77808 */ /* 0x002fe40002800000 */
[----:B------:R-:W-:Y:S01]  /*8dc0*/  FMNMX.FTZ R194, R112, R167, !PT ;  /* 0x000000a770c27209 */ /* 0x000fe20007810000 */
[----:B------:R-:W-:Y:S01]  /*8dd0*/  FMUL.FTZ R167, R0, R100 ;  /* 0x0000006400a77220 */ /* 0x000fe20000410000 */
[----:B------:R-:W-:Y:S02]  /*8de0*/  ISETP.GT.AND P5, PT, R89, 0x41, PT ;  /* 0x000000415900780c */ /* 0x000fe40003fa4270 */
[----:B------:R-:W-:Y:S01]  /*8df0*/  FMNMX.FTZ R194, R113, R194, !PT ;  /* 0x000000c271c27209 */ /* 0x000fe20007810000 */
[----:B------:R-:W1:Y:S03]  /*8e00*/  MUFU.TANH R88, R88 ;  /* 0x0000005800587308 */ /* 0x000e660000002400 */
[----:B------:R-:W-:-:S04]  /*8e10*/  FMNMX.FTZ R194, R189, R194, !PT ;  /* 0x000000c2bdc27209 */ /* 0x000fc80007810000 */
[----:B------:R-:W-:Y:S01]  /*8e20*/  FMNMX.FTZ R194, R117, R194, !PT ;  /* 0x000000c275c27209 */ /* 0x000fe20007810000 */
[----:B------:R2:W3:Y:S01]  /*8e30*/  MUFU.TANH R195, R167 ;  /* 0x000000a700c37308 */ /* 0x0004e20000002400 */
[----:B0-----:R-:W-:Y:S02]  /*8e40*/  FSEL R155, R155, -INF , P5 ;  /* 0xff8000009b9b7808 */ /* 0x001fe40002800000 */
[----:B------:R-:W-:Y:S02]  /*8e50*/  FMNMX.FTZ R97, R7, R194, !PT ;  /* 0x000000c207617209 */ /* 0x000fe40007810000 */
[----:B------:R-:W-:Y:S02]  /*8e60*/  ISETP.GT.AND P5, PT, R89, 0x49, PT ;  /* 0x000000495900780c */ /* 0x000fe40003fa4270 */
[----:B------:R-:W-:Y:S01]  /*8e70*/  FMNMX.FTZ R97, R190, R97, !PT ;  /* 0x00000061be617209 */ /* 0x000fe20007810000 */
[----:B------:R-:W-:Y:S03]  /*8e80*/  MUFU.TANH R158, R158 ;  /* 0x0000009e009e7308 */ /* 0x000fe60000002400 */
[----:B------:R-:W-:Y:S01]  /*8e90*/  FMNMX.FTZ R100, R92, R97, !PT ;  /* 0x000000615c647209 */ /* 0x000fe20007810000 */
[C---:B------:R-:W-:Y:S01]  /*8ea0*/  FMUL.FTZ R97, R0.reuse, R107 ;  /* 0x0000006b00617220 */ /* 0x040fe20000410000 */
[----:B------:R-:W-:Y:S01]  /*8eb0*/  FMUL.FTZ R107, R0, R110 ;  /* 0x0000006e006b7220 */ /* 0x000fe20000410000 */
[----:B------:R-:W-:Y:S01]  /*8ec0*/  FSEL R110, R193, -INF , P4 ;  /* 0xff800000c16e7808 */ /* 0x000fe20002000000 */
[----:B------:R-:W-:-:S02]  /*8ed0*/  WARPGROUP.DEPBAR.LE gsb0, 0x0 ;  /* 0x00008000000079c5 */ /* 0x000fc40000010000 */
[----:B------:R-:W-:Y:S01]  /*8ee0*/  FMNMX.FTZ R101, R159, R100, !PT ;  /* 0x000000649f657209 */ /* 0x000fe20007810000 */
[----:B------:R-:W0:Y:S01]  /*8ef0*/  MUFU.TANH R191, R191 ;  /* 0x000000bf00bf7308 */ /* 0x000e220000002400 */
[----:B-1----:R-:W-:Y:S01]  /*8f00*/  FSEL R100, R88, -INF , P6 ;  /* 0xff80000058647808 */ /* 0x002fe20003000000 */
[----:B------:R-:W-:Y:S01]  /*8f10*/  WARPGROUP.ARRIVE ;  /* 0x00000000000079c5 */ /* 0x000fe20000000000 */
[----:B--2---:R-:W-:Y:S02]  /*8f20*/  FMNMX.FTZ R167, R96, R101, !PT ;  /* 0x0000006560a77209 */ /* 0x004fe40007810000 */
[----:B---3--:R-:W-:Y:S02]  /*8f30*/  FSEL R101, R195, -INF , P3 ;  /* 0xff800000c3657808 */ /* 0x008fe40001800000 */
[----:B------:R-:W-:Y:S01]  /*8f40*/  FMNMX.FTZ R88, R100, R167, !PT ;  /* 0x000000a764587209 */ /* 0x000fe20007810000 */
[----:B------:R-:W-:Y:S01]  /*8f50*/  MUFU.TANH R93, R93 ;  /* 0x0000005d005d7308 */ /* 0x000fe20000002400 */
[----:B------:R-:W-:Y:S01]  /*8f60*/  ISETP.GT.AND P4, PT, R89, RZ, PT ;  /* 0x000000ff5900720c */ /* 0x000fe20003f84270 */
[----:B------:R-:W-:Y:S01]  /*8f70*/  QGMMA.64x128x32.F32.E4M3.E4M3 R24, R208, gdesc[UR4], R24, gsb0 ;  /* 0x01e00004d0187df3 */ /* 0x000fe20008000818 */
[----:B------:R-:W-:Y:S01]  /*8f80*/  FMNMX.FTZ R167, R101, R88, !PT ;  /* 0x0000005865a77209 */ /* 0x000fe20007810000 */
[----:B------:R-:W-:Y:S01]  /*8f90*/  UIADD3 UR6, UR11, 0x500, URZ ;  /* 0x000005000b067890 */ /* 0x000fe2000fffe03f */
[----:B------:R-:W-:Y:S01]  /*8fa0*/  FSEL R9, R9, -INF , P4 ;  /* 0xff80000009097808 */ /* 0x000fe20002000000 */
[----:B------:R-:W-:Y:S01]  /*8fb0*/  UMOV UR7, 0xc0000010 ;  /* 0xc000001000077882 */ /* 0x000fe20000000000 */
[----:B------:R-:W-:Y:S01]  /*8fc0*/  FMNMX.FTZ R167, R110, R167, !PT ;  /* 0x000000a76ea77209 */ /* 0x000fe20007810000 */
[----:B------:R-:W1:Y:S01]  /*8fd0*/  MUFU.TANH R162, R162 ;  /* 0x000000a200a27308 */ /* 0x000e620000002400 */
[----:B------:R-:W-:-:S02]  /*8fe0*/  ISETP.GT.AND P4, PT, R89, 0x8, PT ;  /* 0x000000085900780c */ /* 0x000fc40003f84270 */
[----:B------:R-:W-:Y:S01]  /*8ff0*/  FMNMX.FTZ R195, R9, R6, !PT ;  /* 0x0000000609c37209 */ /* 0x000fe20007810000 */
[----:B------:R-:W2:Y:S01]  /*9000*/  SHFL.BFLY PT, R88, R167, 0x2, 0x1f ;  /* 0x0c401f00a7587f89 */ /* 0x000ea200000e0000 */
[----:B------:R-:W-:Y:S02]  /*9010*/  FSEL R13, R13, -INF , P4 ;  /* 0xff8000000d0d7808 */ /* 0x000fe40002000000 */
[----:B------:R-:W-:Y:S01]  /*9020*/  ISETP.GT.AND P4, PT, R89, 0x10, PT ;  /* 0x000000105900780c */ /* 0x000fe20003f84270 */
[----:B------:R-:W-:Y:S01]  /*9030*/  MUFU.TANH R163, R163 ;  /* 0x000000a300a37308 */ /* 0x000fe20000002400 */
[----:B0-----:R-:W-:Y:S02]  /*9040*/  FSEL R191, R191, -INF , P5 ;  /* 0xff800000bfbf7808 */ /* 0x001fe40002800000 */
[----:B------:R-:W-:Y:S02]  /*9050*/  FSEL R21, R21, -INF , P4 ;  /* 0xff80000015157808 */ /* 0x000fe40002000000 */
[----:B------:R-:W-:-:S02]  /*9060*/  ISETP.GT.AND P4, PT, R89, 0x18, PT ;  /* 0x000000185900780c */ /* 0x000fc40003f84270 */
[----:B------:R-:W-:Y:S01]  /*9070*/  ISETP.GT.AND P5, PT, R89, 0x51, PT ;  /* 0x000000515900780c */ /* 0x000fe20003fa4270 */
[----:B------:R-:W0:Y:S01]  /*9080*/  MUFU.TANH R166, R166 ;  /* 0x000000a600a67308 */ /* 0x000e220000002400 */
[----:B------:R-:W-:Y:S02]  /*9090*/  FSEL R187, R187, -INF , P4 ;  /* 0xff800000bbbb7808 */ /* 0x000fe40002000000 */
[C---:B------:R-:W-:Y:S02]  /*90a0*/  ISETP.GT.AND P4, PT, R89.reuse, 0x20, PT ;  /* 0x000000205900780c */ /* 0x040fe40003f84270 */
[----:B-1----:R-:W-:Y:S02]  /*90b0*/  FSEL R162, R162, -INF , P5 ;  /* 0xff800000a2a27808 */ /* 0x002fe40002800000 */
[----:B------:R-:W-:Y:S01]  /*90c0*/  FSEL R170, R170, -INF , P4 ;  /* 0xff800000aaaa7808 */ /* 0x000fe20002000000 */
[----:B------:R-:W-:Y:S01]  /*90d0*/  MUFU.TANH R138, R138 ;  /* 0x0000008a008a7308 */ /* 0x000fe20000002400 */
[----:B------:R-:W-:-:S02]  /*90e0*/  ISETP.GT.AND P4, PT, R89, 0x28, PT ;  /* 0x000000285900780c */ /* 0x000fc40003f84270 */
[----:B------:R-:W-:Y:S02]  /*90f0*/  ISETP.GT.AND P5, PT, R89, 0x59, PT ;  /* 0x000000595900780c */ /* 0x000fe40003fa4270 */
[----:B--2---:R-:W-:Y:S01]  /*9100*/  FMNMX.FTZ R193, R167, R88, !PT ;  /* 0x00000058a7c17209 */ /* 0x004fe20007810000 */
[----:B------:R-:W-:Y:S01]  /*9110*/  FMUL.FTZ R167, R0, R103 ;  /* 0x0000006700a77220 */ /* 0x000fe20000410000 */
[----:B------:R-:W-:Y:S01]  /*9120*/  FSEL R174, R174, -INF , P4 ;  /* 0xff800000aeae7808 */ /* 0x000fe20002000000 */
[----:B------:R-:W1:Y:S01]  /*9130*/  MUFU.TANH R139, R139 ;  /* 0x0000008b008b7308 */ /* 0x000e620000002400 */
[----:B------:R-:W-:Y:S01]  /*9140*/  ISETP.GT.AND P4, PT, R89, 0x30, PT ;  /* 0x000000305900780c */ /* 0x000fe20003f84270 */
[----:B------:R-:W2:Y:S01]  /*9150*/  SHFL.BFLY PT, R88, R193, 0x1, 0x1f ;  /* 0x0c201f00c1587f89 */ /* 0x000ea200000e0000 */
[----:B0-----:R-:W-:Y:S02]  /*9160*/  FSEL R166, R166, -INF , P5 ;  /* 0xff800000a6a67808 */ /* 0x001fe40002800000 */
[----:B------:R-:W-:-:S02]  /*9170*/  FSEL R178, R178, -INF , P4 ;  /* 0xff800000b2b27808 */ /* 0x000fc40002000000 */
[C---:B------:R-:W-:Y:S01]  /*9180*/  ISETP.GT.AND P4, PT, R89.reuse, 0x38, PT ;  /* 0x000000385900780c */ /* 0x040fe20003f84270 */
[----:B------:R-:W-:Y:S01]  /*9190*/  MUFU.TANH R142, R142 ;  /* 0x0000008e008e7308 */ /* 0x000fe20000002400 */
[C---:B------:R-:W-:Y:S02]  /*91a0*/  ISETP.GT.AND P5, PT, R89.reuse, 0x61, PT ;  /* 0x000000615900780c */ /* 0x040fe40003fa4270 */
[----:B------:R-:W-:Y:S02]  /*91b0*/  FSEL R182, R182, -INF , P4 ;  /* 0xff800000b6b67808 */ /* 0x000fe40002000000 */
[----:B------:R-:W-:-:S03]  /*91c0*/  ISETP.GT.AND P4, PT, R89, 0x40, PT ;  /* 0x000000405900780c */ /* 0x000fc60003f84270 */
[----:B------:R-:W0:Y:S01]  /*91d0*/  MUFU.TANH R143, R143 ;  /* 0x0000008f008f7308 */ /* 0x000e220000002400 */
[----:B-1----:R-:W-:Y:S02]  /*91e0*/  FSEL R139, R139, -INF , P5 ;  /* 0xff8000008b8b7808 */ /* 0x002fe40002800000 */
[----:B------:R-:W-:-:S05]  /*91f0*/  ISETP.GT.AND P5, PT, R89, 0x69, PT ;  /* 0x000000695900780c */ /* 0x000fca0003fa4270 */
[----:B------:R-:W1:Y:S01]  /*9200*/  MUFU.TANH R146, R146 ;  /* 0x0000009200927308 */ /* 0x000e620000002400 */
[----:B--2---:R-:W-:Y:S01]  /*9210*/  FMNMX.FTZ R88, R193, R88, !PT ;  /* 0x00000058c1587209 */ /* 0x004fe20007810000 */
[----:B------:R-:W-:-:S03]  /*9220*/  IMAD.U32 R193, RZ, RZ, UR10 ;  /* 0x0000000affc17e24 */ /* 0x000fc6000f8e00ff */
[C---:B------:R-:W-:Y:S01]  /*9230*/  FSETP.NEU.FTZ.AND P3, PT, R88.reuse, -INF , PT ;  /* 0xff8000005800780b */ /* 0x040fe20003f7d000 */
[----:B------:R-:W-:-:S02]  /*9240*/  FFMA.FTZ R193, R88, R193, -8 ;  /* 0xc100000058c17423 */ /* 0x000fc400000100c1 */
[----:B------:R-:W2:Y:S01]  /*9250*/  MUFU.TANH R147, R147 ;  /* 0x0000009300937308 */ /* 0x000ea20000002400 */
[----:B0-----:R-:W-:Y:S02]  /*9260*/  FSEL R143, R143, -INF , P5 ;  /* 0xff8000008f8f7808 */ /* 0x001fe40002800000 */
[----:B------:R-:W-:Y:S02]  /*9270*/  ISETP.GT.AND P5, PT, R89, 0x71, PT ;  /* 0x000000715900780c */ /* 0x000fe40003fa4270 */
[----:B------:R-:W-:-:S03]  /*9280*/  FSEL R103, R193, RZ, P3 ;  /* 0x000000ffc1677208 */ /* 0x000fc60001800000 */
[----:B------:R-:W0:Y:S02]  /*9290*/  MUFU.TANH R150, R150 ;  /* 0x0000009600967308 */ /* 0x000e240000002400 */
        /* <DEDUP_REMOVED lines=12> */
[----:B------:R-:W-:Y:S01]  /*9360*/  FSEL R164, R154, -INF , P4 ;  /* 0xff8000009aa47808 */ /* 0x000fe20002000000 */
[--C-:B------:R-:W-:Y:S01]  /*9370*/  FFMA.FTZ R194, R136, UR10, -R103.reuse ;  /* 0x0000000a88c27c23 */ /* 0x100fe20008010867 */
[----:B------:R-:W-:Y:S01]  /*9380*/  FMNMX.FTZ R195, R21, R180, !PT ;  /* 0x000000b415c37209 */ /* 0x000fe20007810000 */
[----:B------:R-:W-:Y:S01]  /*9390*/  MUFU.EX2 R154, R186 ;  /* 0x000000ba009a7308 */ /* 0x000fe20000000800 */
[----:B------:R-:W-:Y:S01]  /*93a0*/  ISETP.GT.AND P4, PT, R89, 0x48, PT ;  /* 0x000000485900780c */ /* 0x000fe20003f84270 */
[--C-:B------:R-:W-:Y:S01]  /*93b0*/  FFMA.FTZ R192, R192, UR10, -R103.reuse ;  /* 0x0000000ac0c07c23 */ /* 0x100fe20008010867 */
[----:B------:R-:W-:Y:S01]  /*93c0*/  FMNMX.FTZ R180, R184, R195, !PT ;  /* 0x000000c3b8b47209 */ /* 0x000fe20007810000 */
[--C-:B------:R-:W-:Y:S01]  /*93d0*/  FFMA.FTZ R168, R168, UR10, -R103.reuse ;  /* 0x0000000aa8a87c23 */ /* 0x100fe20008010867 */
[----:B------:R-:W-:Y:S01]  /*93e0*/  FSEL R158, R158, -INF , P4 ;  /* 0xff8000009e9e7808 */ /* 0x000fe20002000000 */
[--C-:B------:R-:W-:Y:S01]  /*93f0*/  FFMA.FTZ R169, R169, UR10, -R103.reuse ;  /* 0x0000000aa9a97c23 */ /* 0x100fe20008010867 */
[----:B------:R-:W-:Y:S01]  /*9400*/  FMNMX.FTZ R195, R187, R180, !PT ;  /* 0x000000b4bbc37209 */ /* 0x000fe20007810000 */
[----:B------:R-:W3:Y:S01]  /*9410*/  MUFU.TANH R151, R151 ;  /* 0x0000009700977308 */ /* 0x000ee20000002400 */
[----:B------:R-:W-:Y:S01]  /*9420*/  ISETP.GT.AND P4, PT, R89, 0x50, PT ;  /* 0x000000505900780c */ /* 0x000fe20003f84270 */
[--C-:B------:R-:W-:Y:S01]  /*9430*/  FFMA.FTZ R172, R172, UR10, -R103.reuse ;  /* 0x0000000aacac7c23 */ /* 0x100fe20008010867 */
[----:B------:R-:W-:Y:S01]  /*9440*/  FMNMX.FTZ R195, R188, R195, !PT ;  /* 0x000000c3bcc37209 */ /* 0x000fe20007810000 */
[--C-:B------:R-:W-:Y:S01]  /*9450*/  FFMA.FTZ R173, R173, UR10, -R103.reuse ;  /* 0x0000000aadad7c23 */ /* 0x100fe20008010867 */
[----:B------:R-:W-:Y:S01]  /*9460*/  FSEL R136, R93, -INF , P4 ;  /* 0xff8000005d887808 */ /* 0x000fe20002000000 */
[--C-:B------:R-:W-:Y:S01]  /*9470*/  FFMA.FTZ R176, R176, UR10, -R103.reuse ;  /* 0x0000000ab0b07c23 */ /* 0x100fe20008010867 */
[----:B------:R-:W-:Y:S01]  /*9480*/  FMNMX.FTZ R180, R170, R195, !PT ;  /* 0x000000c3aab47209 */ /* 0x000fe20007810000 */
[----:B------:R4:W-:Y:S01]  /*9490*/  MUFU.EX2 R93, R194 ;  /* 0x000000c2005d7308 */ /* 0x0009e20000000800 */
[----:B------:R-:W-:Y:S01]  /*94a0*/  ISETP.GT.AND P4, PT, R89, 0x58, PT ;  /* 0x000000585900780c */ /* 0x000fe20003f84270 */
[--C-:B------:R-:W-:Y:S01]  /*94b0*/  FFMA.FTZ R177, R177, UR10, -R103.reuse ;  /* 0x0000000ab1b17c23 */ /* 0x100fe20008010867 */
[----:B------:R-:W-:Y:S01]  /*94c0*/  FMNMX.FTZ R195, R171, R180, !PT ;  /* 0x000000b4abc37209 */ /* 0x000fe20007810000 */
[--C-:B------:R-:W-:Y:S01]  /*94d0*/  FFMA.FTZ R181, R181, UR10, -R103.reuse ;  /* 0x0000000ab5b57c23 */ /* 0x100fe20008010867 */
[----:B------:R-:W-:Y:S01]  /*94e0*/  FSEL R163, R163, -INF , P4 ;  /* 0xff800000a3a37808 */ /* 0x000fe20002000000 */
[--C-:B------:R-:W-:Y:S01]  /*94f0*/  FFMA.FTZ R152, R152, UR10, -R103.reuse ;  /* 0x0000000a98987c23 */ /* 0x100fe20008010867 */
[----:B------:R-:W-:Y:S01]  /*9500*/  FMNMX.FTZ R180, R174, R195, !PT ;  /* 0x000000c3aeb47209 */ /* 0x000fe20007810000 */
[----:B------:R-:W5:Y:S01]  /*9510*/  MUFU.TANH R122, R122 ;  /* 0x0000007a007a7308 */ /* 0x000f620000002400 */
[----:B------:R-:W-:Y:S01]  /*9520*/  ISETP.GT.AND P4, PT, R89, 0x60, PT ;  /* 0x000000605900780c */ /* 0x000fe20003f84270 */
[--C-:B----4-:R-:W-:Y:S01]  /*9530*/  FFMA.FTZ R194, R144, UR10, -R103.reuse ;  /* 0x0000000a90c27c23 */ /* 0x110fe20008010867 */
[----:B------:R-:W-:Y:S01]  /*9540*/  FMNMX.FTZ R195, R175, R180, !PT ;  /* 0x000000b4afc37209 */ /* 0x000fe20007810000 */
[--C-:B------:R-:W-:Y:S01]  /*9550*/  FFMA.FTZ R153, R153, UR10, -R103.reuse ;  /* 0x0000000a99997c23 */ /* 0x100fe20008010867 */
[----:B------:R-:W-:Y:S01]  /*9560*/  FSEL R138, R138, -INF , P4 ;  /* 0xff8000008a8a7808 */ /* 0x000fe20002000000 */
[--C-:B------:R-:W-:Y:S01]  /*9570*/  FFMA.FTZ R156, R156, UR10, -R103.reuse ;  /* 0x0000000a9c9c7c23 */ /* 0x100fe20008010867 */
[----:B------:R-:W-:Y:S01]  /*9580*/  FMNMX.FTZ R180, R178, R195, !PT ;  /* 0x000000c3b2b47209 */ /* 0x000fe20007810000 */
[----:B------:R-:W4:Y:S01]  /*9590*/  MUFU.TANH R123, R123 ;  /* 0x0000007b007b7308 */ /* 0x000f220000002400 */
[----:B------:R-:W-:Y:S01]  /*95a0*/  ISETP.GT.AND P4, PT, R89, 0x68, PT ;  /* 0x000000685900780c */ /* 0x000fe20003f84270 */
[--C-:B------:R-:W-:Y:S01]  /*95b0*/  FFMA.FTZ R157, R157, UR10, -R103.reuse ;  /* 0x0000000a9d9d7c23 */ /* 0x100fe20008010867 */
        /* <DEDUP_REMOVED lines=26> */
[----:B------:R-:W-:-:S01]  /*9760*/  FFMA.FTZ R137, R140, UR10, -R103 ;  /* 0x0000000a8c897c23 */ /* 0x000fc20008010867 */
        /* <DEDUP_REMOVED lines=19> */
[----:B-----5:R-:W-:Y:S01]  /*98a0*/  FSEL R122, R122, -INF , P4 ;  /* 0xff8000007a7a7808 */ /* 0x020fe20002000000 */
[--C-:B------:R-:W-:Y:S01]  /*98b0*/  FFMA.FTZ R92, R92, UR10, -R103.reuse ;  /* 0x0000000a5c5c7c23 */ /* 0x100fe20008010867 */
[----:B------:R-:W-:Y:S01]  /*98c0*/  FMNMX.FTZ R141, R139, R186, !PT ;  /* 0x000000ba8b8d7209 */ /* 0x000fe20007810000 */
[----:B------:R-:W-:Y:S01]  /*98d0*/  FFMA.FTZ R96, R96, UR10, -R103 ;  /* 0x0000000a60607c23 */ /* 0x000fe20008010867 */
[----:B------:R-:W-:Y:S01]  /*98e0*/  ISETP.GT.AND P4, PT, R89, 0x88, PT ;  /* 0x000000885900780c */ /* 0x000fe20003f84270 */
[----:B------:R-:W-:-:S02]  /*98f0*/  WARPGROUP.DEPBAR.LE gsb0, 0x0 ;  /* 0x00008000000079c5 */ /* 0x000fc40000010000 */
[----:B------:R-:W-:Y:S01]  /*9900*/  FMNMX.FTZ R144, R142, R141, !PT ;  /* 0x0000008d8e907209 */ /* 0x000fe20007810000 */
[----:B------:R-:W5:Y:S01]  /*9910*/  MUFU.TANH R106, R106 ;  /* 0x0000006a006a7308 */ /* 0x000f620000002400 */
[----:B----4-:R-:W-:Y:S01]  /*9920*/  FSEL R123, R123, -INF , P5 ;  /* 0xff8000007b7b7808 */ /* 0x010fe20002800000 */
[----:B------:R-:W-:Y:S01]  /*9930*/  WARPGROUP.ARRIVE ;  /* 0x00000000000079c5 */ /* 0x000fe20000000000 */
[----:B------:R-:W-:Y:S01]  /*9940*/  FMNMX.FTZ R195, R143, R144, !PT ;  /* 0x000000908fc37209 */ /* 0x000fe20007810000 */
[--C-:B------:R-:W-:Y:S01]  /*9950*/  FFMA.FTZ R144, R145, UR10, -R103.reuse ;  /* 0x0000000a91907c23 */ /* 0x100fe20008010867 */
[----:B------:R-:W-:Y:S02]  /*9960*/  ISETP.GT.AND P5, PT, R89, 0x89, PT ;  /* 0x000000895900780c */ /* 0x000fe40003fa4270 */
[----:B------:R-:W-:Y:S01]  /*9970*/  FMNMX.FTZ R186, R146, R195, !PT ;  /* 0x000000c392ba7209 */ /* 0x000fe20007810000 */
[----:B------:R4:W-:Y:S01]  /*9980*/  MUFU.EX2 R141, R194 ;  /* 0x000000c2008d7308 */ /* 0x0009e20000000800 */
[----:B------:R-:W-:Y:S01]  /*9990*/  FSEL R126, R126, -INF , P4 ;  /* 0xff8000007e7e7808 */ /* 0x000fe20002000000 */
[----:B------:R-:W-:Y:S01]  /*99a0*/  QGMMA.64x128x32.F32.E4M3.E4M3 R24, R204, gdesc[UR4], R24, gsb0 ;  /* 0x01e00004cc187df3 */ /* 0x000fe20008000818 */
[----:B------:R-:W-:Y:S01]  /*99b0*/  FMNMX.FTZ R145, R147, R186, !PT ;  /* 0x000000ba93917209 */ /* 0x000fe20007810000 */
[----:B------:R-:W-:Y:S01]  /*99c0*/  UIADD3 UR6, UR11, 0x600, URZ ;  /* 0x000006000b067890 */ /* 0x000fe2000fffe03f */
[----:B------:R-:W-:Y:S01]  /*99d0*/  ISETP.GT.AND P4, PT, R89, 0x90, PT ;  /* 0x000000905900780c */ /* 0x000fe20003f84270 */
[----:B------:R-:W-:Y:S01]  /*99e0*/  UMOV UR7, 0xc0000010 ;  /* 0xc000001000077882 */ /* 0x000fe20000000000 */
[----:B-1----:R-:W-:Y:S01]  /*99f0*/  FSEL R127, R127, -INF , P5 ;  /* 0xff8000007f7f7808 */ /* 0x002fe20002800000 */
[----:B------:R-:W1:Y:S01]  /*9a00*/  MUFU.TANH R97, R97 ;  /* 0x0000006100617308 */ /* 0x000e620000002400 */
[----:B----4-:R-:W-:-:S01]  /*9a10*/  FFMA.FTZ R194, R148, UR10, -R103 ;  /* 0x0000000a94c27c23 */ /* 0x010fc20008010867 */
[----:B------:R-:W-:-:S02]  /*9a20*/  FMNMX.FTZ R148, R150, R145, !PT ;  /* 0x0000009196947209 */ /* 0x000fc40007810000 */
[----:B------:R-:W-:Y:S02]  /*9a30*/  ISETP.GT.AND P5, PT, R89, 0x91, PT ;  /* 0x000000915900780c */ /* 0x000fe40003fa4270 */
[----:B------:R-:W-:Y:S01]  /*9a40*/  FMNMX.FTZ R195, R151, R148, !PT ;  /* 0x0000009497c37209 */ /* 0x000fe20007810000 */
[----:B------:R-:W-:-:S01]  /*9a50*/  FFMA.FTZ R148, R149, UR10, -R103 ;  /* 0x0000000a95947c23 */ /* 0x000fc20008010867 */
[----:B--2---:R-:W-:Y:S01]  /*9a60*/  FSEL R130, R130, -INF , P4 ;  /* 0xff80000082827808 */ /* 0x004fe20002000000 */
[----:B------:R-:W2:Y:S01]  /*9a70*/  MUFU.TANH R107, R107 ;  /* 0x0000006b006b7308 */ /* 0x000ea20000002400 */
[----:B------:R-:W-:Y:S01]  /*9a80*/  FMNMX.FTZ R186, R122, R195, !PT ;  /* 0x000000c37aba7209 */ /* 0x000fe20007810000 */
[----:B------:R-:W-:Y:S01]  /*9a90*/  FFMA.FTZ R195, R128, UR10, -R103 ;  /* 0x0000000a80c37c23 */ /* 0x000fe20008010867 */
[----:B------:R-:W-:Y:S02]  /*9aa0*/  ISETP.GT.AND P4, PT, R89, 0x98, PT ;  /* 0x000000985900780c */ /* 0x000fe40003f84270 */
[----:B------:R-:W-:-:S02]  /*9ab0*/  FMNMX.FTZ R149, R123, R186, !PT ;  /* 0x000000ba7b957209 */ /* 0x000fc40007810000 */
[----:B------:R-:W-:Y:S01]  /*9ac0*/  FSEL R131, R131, -INF , P5 ;  /* 0xff80000083837808 */ /* 0x000fe20002800000 */
[----:B------:R-:W4:Y:S01]  /*9ad0*/  MUFU.TANH R111, R111 ;  /* 0x0000006f006f7308 */ /* 0x000f220000002400 */
[----:B------:R-:W-:Y:S02]  /*9ae0*/  FMNMX.FTZ R186, R126, R149, !PT ;  /* 0x000000957eba7209 */ /* 0x000fe40007810000 */
[----:B------:R-:W-:Y:S02]  /*9af0*/  ISETP.GT.AND P5, PT, R89, 0x99, PT ;  /* 0x000000995900780c */ /* 0x000fe40003fa4270 */
[----:B------:R-:W-:Y:S02]  /*9b00*/  FMNMX.FTZ R149, R127, R186, !PT ;  /* 0x000000ba7f957209 */ /* 0x000fe40007810000 */
[----:B0-----:R-:W-:Y:S01]  /*9b10*/  FSEL R134, R134, -INF , P4 ;  /* 0xff80000086867808 */ /* 0x001fe20002000000 */
[----:B------:R-:W0:Y:S01]  /*9b20*/  MUFU.TANH R114, R114 ;  /* 0x0000007200727308 */ /* 0x000e220000002400 */
[----:B------:R-:W-:-:S02]  /*9b30*/  FMNMX.FTZ R186, R130, R149, !PT ;  /* 0x0000009582ba7209 */ /* 0x000fc40007810000 */
[----:B------:R-:W-:Y:S02]  /*9b40*/  ISETP.GT.AND P4, PT, R89, 0xa0, PT ;  /* 0x000000a05900780c */ /* 0x000fe40003f84270 */
[----:B------:R-:W-:Y:S02]  /*9b50*/  FMNMX.FTZ R149, R131, R186, !PT ;  /* 0x000000ba83957209 */ /* 0x000fe40007810000 */
[----:B---3--:R-:W-:Y:S01]  /*9b60*/  FSEL R135, R135, -INF , P5 ;  /* 0xff80000087877808 */ /* 0x008fe20002800000 */
[----:B------:R-:W3:Y:S01]  /*9b70*/  MUFU.TANH R115, R115 ;  /* 0x0000007300737308 */ /* 0x000ee20000002400 */
[----:B------:R-:W-:Y:S02]  /*9b80*/  FMNMX.FTZ R186, R134, R149, !PT ;  /* 0x0000009586ba7209 */ /* 0x000fe40007810000 */
[----:B------:R-:W-:Y:S02]  /*9b90*/  ISETP.GT.AND P5, PT, R89, 0xa1, PT ;  /* 0x000000a15900780c */ /* 0x000fe40003fa4270 */
[----:B-----5:R-:W-:-:S02]  /*9ba0*/  FSEL R106, R106, -INF , P4 ;  /* 0xff8000006a6a7808 */ /* 0x020fc40002000000 */
[----:B------:R-:W-:Y:S01]  /*9bb0*/  FMNMX.FTZ R149, R135, R186, !PT ;  /* 0x000000ba87957209 */ /* 0x000fe20007810000 */
[----:B------:R5:W-:Y:S01]  /*9bc0*/  MUFU.EX2 R145, R194 ;  /* 0x000000c200917308 */ /* 0x000be20000000800 */
[----:B------:R-:W-:Y:S02]  /*9bd0*/  ISETP.GT.AND P4, PT, R89, 0xa8, PT ;  /* 0x000000a85900780c */ /* 0x000fe40003f84270 */
[----:B-1----:R-:W-:Y:S02]  /*9be0*/  FSEL R97, R97, -INF , P5 ;  /* 0xff80000061617808 */ /* 0x002fe40002800000 */
[----:B------:R-:W-:Y:S02]  /*9bf0*/  FMNMX.FTZ R186, R106, R149, !PT ;  /* 0x000000956aba7209 */ /* 0x000fe40007810000 */
[----:B------:R-:W-:Y:S01]  /*9c00*/  ISETP.GT.AND P5, PT, R89, 0xa9, PT ;  /* 0x000000a95900780c */ /* 0x000fe20003fa4270 */
[----:B------:R-:W1:Y:S01]  /*9c10*/  MUFU.TANH R118, R118 ;  /* 0x0000007600767308 */ /* 0x000e620000002400 */
[----:B-----5:R-:W-:-:S01]  /*9c20*/  FFMA.FTZ R194, R125, UR10, -R103 ;  /* 0x0000000a7dc27c23 */ /* 0x020fc20008010867 */
[----:B--2---:R-:W-:-:S02]  /*9c30*/  FSEL R125, R107, -INF , P4 ;  /* 0xff8000006b7d7808 */ /* 0x004fc40002000000 */
[----:B------:R-:W-:Y:S02]  /*9c40*/  FMNMX.FTZ R186, R97, R186, !PT ;  /* 0x000000ba61ba7209 */ /* 0x000fe40007810000 */
[----:B------:R-:W-:Y:S02]  /*9c50*/  ISETP.GT.AND P4, PT, R89, 0xb0, PT ;  /* 0x000000b05900780c */ /* 0x000fe40003f84270 */
[----:B------:R-:W2:Y:S01]  /*9c60*/  MUFU.TANH R119, R119 ;  /* 0x0000007700777308 */ /* 0x000ea20000002400 */
[----:B----4-:R-:W-:Y:S02]  /*9c70*/  FSEL R111, R111, -INF , P5 ;  /* 0xff8000006f6f7808 */ /* 0x010fe40002800000 */
[----:B------:R-:W-:Y:S02]  /*9c80*/  FMNMX.FTZ R186, R125, R186, !PT ;  /* 0x000000ba7dba7209 */ /* 0x000fe40007810000 */
[----:B------:R-:W-:Y:S02]  /*9c90*/  ISETP.GT.AND P5, PT, R89, 0xb1, PT ;  /* 0x000000b15900780c */ /* 0x000fe40003fa4270 */
[----:B0-----:R-:W-:Y:S01]  /*9ca0*/  FSEL R128, R114, -INF , P4 ;  /* 0xff80000072807808 */ /* 0x001fe20002000000 */
[----:B------:R-:W-:Y:S01]  /*9cb0*/  MUFU.TANH R90, R90 ;  /* 0x0000005a005a7308 */ /* 0x000fe20000002400 */
[----:B------:R-:W-:-:S02]  /*9cc0*/  FMNMX.FTZ R149, R111, R186, !PT ;  /* 0x000000ba6f957209 */ /* 0x000fc40007810000 */
[----:B------:R-:W-:Y:S02]  /*9cd0*/  ISETP.GT.AND P4, PT, R89, 0xb8, PT ;  /* 0x000000b85900780c */ /* 0x000fe40003f84270 */
[----:B---3--:R-:W-:Y:S02]  /*9ce0*/  FSEL R115, R115, -INF , P5 ;  /* 0xff80000073737808 */ /* 0x008fe40002800000 */
[----:B------:R-:W-:Y:S01]  /*9cf0*/  FMNMX.FTZ R186, R128, R149, !PT ;  /* 0x0000009580ba7209 */ /* 0x000fe20007810000 */
[----:B------:R-:W0:Y:S01]  /*9d00*/  MUFU.TANH R91, R91 ;  /* 0x0000005b005b7308 */ /* 0x000e220000002400 */
[----:B------:R-:W-:Y:S02]  /*9d10*/  ISETP.GT.AND P5, PT, R89, 0xb9, PT ;  /* 0x000000b95900780c */ /* 0x000fe40003fa4270 */
[----:B-1----:R-:W-:Y:S02]  /*9d20*/  FSEL R118, R118, -INF , P4 ;  /* 0xff80000076767808 */ /* 0x002fe40002000000 */
[----:B------:R-:W-:-:S02]  /*9d30*/  FMNMX.FTZ R149, R115, R186, !PT ;  /* 0x000000ba73957209 */ /* 0x000fc40007810000 */
[----:B------:R-:W-:Y:S01]  /*9d40*/  ISETP.GT.AND P4, PT, R89, 0xc0, PT ;  /* 0x000000c05900780c */ /* 0x000fe20003f84270 */
[----:B------:R-:W1:Y:S01]  /*9d50*/  MUFU.TANH R94, R94 ;  /* 0x0000005e005e7308 */ /* 0x000e620000002400 */
[----:B--2---:R-:W-:Y:S02]  /*9d60*/  FSEL R119, R119, -INF , P5 ;  /* 0xff80000077777808 */ /* 0x004fe40002800000 */
[----:B------:R-:W-:Y:S02]  /*9d70*/  FMNMX.FTZ R186, R118, R149, !PT ;  /* 0x0000009576ba7209 */ /* 0x000fe40007810000 */
[----:B------:R-:W-:Y:S02]  /*9d80*/  ISETP.GT.AND P5, PT, R89, 0xc1, PT ;  /* 0x000000c15900780c */ /* 0x000fe40003fa4270 */
[----:B------:R-:W-:Y:S01]  /*9d90*/  FMNMX.FTZ R149, R119, R186, !PT ;  /* 0x000000ba77957209 */ /* 0x000fe20007810000 */
[----:B------:R-:W2:Y:S01]  /*9da0*/  MUFU.TANH R95, R95 ;  /* 0x0000005f005f7308 */ /* 0x000ea20000002400 */
[----:B0-----:R-:W-:-:S02]  /*9db0*/  FSEL R91, R91, -INF , P5 ;  /* 0xff8000005b5b7808 */ /* 0x001fc40002800000 */
[----:B------:R-:W-:-:S05]  /*9dc0*/  ISETP.GT.AND P5, PT, R89, 0xc9, PT ;  /* 0x000000c95900780c */ /* 0x000fca0003fa4270 */
[----:B------:R0:W-:Y:S08]  /*9dd0*/  MUFU.EX2 R107, R194 ;  /* 0x000000c2006b7308 */ /* 0x0001f00000000800 */
[----:B------:R-:W-:Y:S01]  /*9de0*/  MUFU.TANH R98, R98 ;  /* 0x0000006200627308 */ /* 0x000fe20000002400 */
[----:B0-----:R-:W-:-:S01]  /*9df0*/  FFMA.FTZ R194, R132, UR10, -R103 ;  /* 0x0000000a84c27c23 */ /* 0x001fc20008010867 */
[----:B------:R-:W-:-:S02]  /*9e00*/  FSEL R132, R90, -INF , P4 ;  /* 0xff8000005a847808 */ /* 0x000fc40002000000 */
[----:B------:R-:W-:Y:S02]  /*9e10*/  ISETP.GT.AND P4, PT, R89, 0xc8, PT ;  /* 0x000000c85900780c */ /* 0x000fe40003f84270 */
[----:B------:R-:W-:Y:S02]  /*9e20*/  FMNMX.FTZ R186, R132, R149, !PT ;  /* 0x0000009584ba7209 */ /* 0x000fe40007810000 */
[----:B------:R-:W0:Y:S01]  /*9e30*/  MUFU.TANH R99, R99 ;  /* 0x0000006300637308 */ /* 0x000e220000002400 */
[----:B-1----:R-:W-:Y:S02]  /*9e40*/  FSEL R94, R94, -INF , P4 ;  /* 0xff8000005e5e7808 */ /* 0x002fe40002000000 */
[----:B------:R-:W-:Y:S02]  /*9e50*/  FMNMX.FTZ R149, R91, R186, !PT ;  /* 0x000000ba5b957209 */ /* 0x000fe40007810000 */
[----:B------:R-:W-:Y:S02]  /*9e60*/  ISETP.GT.AND P4, PT, R89, 0xd0, PT ;  /* 0x000000d05900780c */ /* 0x000fe40003f84270 */
[----:B--2---:R-:W-:Y:S01]  /*9e70*/  FSEL R95, R95, -INF , P5 ;  /* 0xff8000005f5f7808 */ /* 0x004fe20002800000 */
[----:B------:R-:W-:Y:S01]  /*9e80*/  MUFU.TANH R102, R102 ;  /* 0x0000006600667308 */ /* 0x000fe20000002400 */
[----:B------:R-:W-:-:S02]  /*9e90*/  FMNMX.FTZ R186, R94, R149, !PT ;  /* 0x000000955eba7209 */ /* 0x000fc40007810000 */
[----:B------:R-:W-:Y:S02]  /*9ea0*/  ISETP.GT.AND P5, PT, R89, 0xd1, PT ;  /* 0x000000d15900780c */ /* 0x000fe40003fa4270 */
[----:B------:R-:W-:-:S03]  /*9eb0*/  FMNMX.FTZ R149, R95, R186, !PT ;  /* 0x000000ba5f957209 */ /* 0x000fc60007810000 */
[----:B------:R-:W1:Y:S01]  /*9ec0*/  MUFU.TANH R167, R167 ;  /* 0x000000a700a77308 */ /* 0x000e620000002400 */
[----:B0-----:R-:W-:Y:S02]  /*9ed0*/  FSEL R99, R99, -INF , P5 ;  /* 0xff80000063637808 */ /* 0x001fe40002800000 */
[----:B------:R-:W-:Y:S01]  /*9ee0*/  ISETP.GT.AND P5, PT, R89, 0xd9, PT ;  /* 0x000000d95900780c */ /* 0x000fe20003fa4270 */
[----:B------:R-:W-:-:S04]  /*9ef0*/  WARPGROUP.DEPBAR.LE gsb0, 0x0 ;  /* 0x00008000000079c5 */ /* 0x000fc80000010000 */
[----:B------:R0:W-:Y:S01]  /*9f00*/  MUFU.EX2 R90, R194 ;  /* 0x000000c2005a7308 */ /* 0x0001e20000000800 */
[----:B------:R-:W-:-:S06]  /*9f10*/  WARPGROUP.ARRIVE ;  /* 0x00000000000079c5 */ /* 0x000fcc0000000000 */
[----:B------:R-:W-:Y:S01]  /*9f20*/  QGMMA.64x128x32.F32.E4M3.E4M3 R24, R200, gdesc[UR4], R24, gsb0 ;  /* 0x01e00004c8187df3 */ /* 0x000fe20008000818 */
[----:B-1----:R-:W-:Y:S01]  /*9f30*/  FSEL R167, R167, -INF , P5 ;  /* 0xff800000a7a77808 */ /* 0x002fe20002800000 */
[--C-:B0-----:R-:W-:Y:S01]  /*9f40*/  FFMA.FTZ R194, R104, UR10, -R103.reuse ;  /* 0x0000000a68c27c23 */ /* 0x101fe20008010867 */
[----:B------:R-:W-:Y:S01]  /*9f50*/  FSEL R104, R98, -INF , P4 ;  /* 0xff80000062687808 */ /* 0x000fe20002000000 */
[----:B------:R-:W-:Y:S01]  /*9f60*/  MUFU.EX2 R114, R195 ;  /* 0x000000c300727308 */ /* 0x000fe20000000800 */
[----:B------:R-:W-:Y:S02]  /*9f70*/  ISETP.GT.AND P4, PT, R89, 0xd8, PT ;  /* 0x000000d85900780c */ /* 0x000fe40003f84270 */
[----:B------:R-:W-:Y:S01]  /*9f80*/  FMNMX.FTZ R186, R104, R149, !PT ;  /* 0x0000009568ba7209 */ /* 0x000fe20007810000 */
[----:B------:R-:W-:-:S01]  /*9f90*/  FFMA.FTZ R149, R189, UR10, -R103 ;  /* 0x0000000abd957c23 */ /* 0x000fc20008010867 */
[----:B------:R-:W-:Y:S02]  /*9fa0*/  FSEL R102, R102, -INF , P4 ;  /* 0xff80000066667808 */ /* 0x000fe40002000000 */
[----:B------:R-:W-:Y:S01]  /*9fb0*/  FMNMX.FTZ R89, R99, R186, !PT ;  /* 0x000000ba63597209 */ /* 0x000fe20007810000 */
[----:B------:R0:W-:Y:S03]  /*9fc0*/  MUFU.EX2 R98, R194 ;  /* 0x000000c200627308 */ /* 0x0001e60000000800 */
        /* <DEDUP_REMOVED lines=30> */
[----:B------:R-:W-:Y:S01]  /*a1b0*/  FSEL R166, R88, RZ, P3 ;  /* 0x000000ff58a67208 */ /* 0x000fe20001800000 */
[--C-:B------:R-:W-:Y:S01]  /*a1c0*/  FFMA.FTZ R9, R9, UR10, -R103.reuse ;  /* 0x0000000a09097c23 */ /* 0x100fe20008010867 */
[----:B------:R-:W-:Y:S01]  /*a1d0*/  FMUL.FTZ R6, R6, UR10 ;  /* 0x0000000a06067c20 */ /* 0x000fe20008410000 */
[--C-:B------:R-:W-:Y:S01]  /*a1e0*/  FFMA.FTZ R10, R10, UR10, -R103.reuse ;  /* 0x0000000a0a0a7c23 */ /* 0x100fe20008010867 */
[----:B------:R-:W-:-:S01]  /*a1f0*/  FFMA.FTZ R13, R13, UR10, -R103 ;  /* 0x0000000a0d0d7c23 */ /* 0x000fc20008010867 */
[----:B------:R-:W-:Y:S01]  /*a200*/  FADD.FTZ R166, -R166, R5 ;  /* 0x00000005a6a67221 */ /* 0x000fe20000010100 */
[----:B------:R-:W-:-:S01]  /*a210*/  FFMA.FTZ R14, R14, UR10, -R103 ;  /* 0x0000000a0e0e7c23 */ /* 0x000fc20008010867 */
[----:B------:R-:W-:Y:S01]  /*a220*/  MUFU.EX2 R9, R9 ;  /* 0x0000000900097308 */ /* 0x000fe20000000800 */
[----:B------:R-:W-:-:S01]  /*a230*/  FFMA.FTZ R21, R21, UR10, -R103 ;  /* 0x0000000a15157c23 */ /* 0x000fc20008010867 */
[----:B------:R-:W-:Y:S01]  /*a240*/  FMUL.FTZ R166, R166, UR10 ;  /* 0x0000000aa6a67c20 */ /* 0x000fe20008410000 */
        /* <DEDUP_REMOVED lines=47> */
[--C-:B------:R-:W-:Y:S01]  /*a540*/  FFMA.FTZ R97, R97, UR10, -R103.reuse ;  /* 0x0000000a61617c23 */ /* 0x100fe20008010867 */
[----:B------:R-:W-:-:S01]  /*a550*/  FFMA.FTZ R125, R125, UR10, -R103 ;  /* 0x0000000a7d7d7c23 */ /* 0x000fc20008010867 */
[----:B------:R-:W-:-:S04]  /*a560*/  WARPGROUP.DEPBAR.LE gsb0, 0x0 ;  /* 0x00008000000079c5 */ /* 0x000fc80000010000 */
[----:B------:R-:W0:Y:S01]  /*a570*/  MUFU.EX2 R110, R110 ;  /* 0x0000006e006e7308 */ /* 0x000e220000000800 */
[----:B-1----:R-:W-:-:S07]  /*a580*/  FADD.FTZ R2, R14, R3 ;  /* 0x000000030e027221 */ /* 0x002fce0000010000 */
[----:B------:R-:W1:Y:S01]  /*a590*/  MUFU.EX2 R184, R184 ;  /* 0x000000b800b87308 */ /* 0x000e620000000800 */
[----:B--2---:R-:W-:-:S01]  /*a5a0*/  FADD.FTZ R3, R21, R2 ;  /* 0x0000000215037221 */ /* 0x004fc20000010000 */
[----:B------:R-:W-:-:S06]  /*a5b0*/  FADD.FTZ R2, R20, R151 ;  /* 0x0000009714027221 */ /* 0x000fcc0000010000 */
[----:B------:R-:W2:Y:S01]  /*a5c0*/  MUFU.EX2 R187, R187 ;  /* 0x000000bb00bb7308 */ /* 0x000ea20000000800 */
[----:B0-----:R-:W-:-:S07]  /*a5d0*/  FADD.FTZ R3, R110, R3 ;  /* 0x000000036e037221 */ /* 0x001fce0000010000 */
[----:B------:R-:W0:Y:S01]  /*a5e0*/  MUFU.EX2 R170, R170 ;  /* 0x000000aa00aa7308 */ /* 0x000e220000000800 */
[----:B-1----:R-:W-:-:S01]  /*a5f0*/  FADD.FTZ R166, R184, R3 ;  /* 0x00000003b8a67221 */ /* 0x002fc20000010000 */
[----:B------:R-:W-:-:S04]  /*a600*/  FADD.FTZ R3, R185, R2 ;  /* 0x00000002b9037221 */ /* 0x000fc80000010000 */
[----:B------:R-:W-:Y:S02]  /*a610*/  FADD.FTZ R2, R168, R3 ;  /* 0x00000003a8027221 */ /* 0x000fe40000010000 */
        /* <DEDUP_REMOVED lines=79> */
[----:B0-----:R-:W-:-:S01]  /*ab10*/  FADD.FTZ R188, R142, R111 ;  /* 0x0000006f8ebc7221 */ /* 0x001fc20000010000 */
[--C-:B------:R-:W-:Y:S01]  /*ab20*/  FFMA.FTZ R111, R128, UR10, -R103.reuse ;  /* 0x0000000a806f7c23 */ /* 0x100fe20008010867 */
[----:B------:R-:W-:-:S05]  /*ab30*/  FFMA.FTZ R128, R115, UR10, -R103 ;  /* 0x0000000a73807c23 */ /* 0x000fca0008010867 */
        /* <DEDUP_REMOVED lines=25> */
[----:B--2---:R-:W-:-:S04]  /*acd0*/  FADD.FTZ R2, R124, R3 ;  /* 0x000000037c027221 */ /* 0x004fc80000010000 */
[----:B------:R-:W-:-:S03]  /*ace0*/  FADD.FTZ R3, R107, R2 ;  /* 0x000000026b037221 */ /* 0x000fc60000010000 */
        /* <DEDUP_REMOVED lines=11> */
[----:B-1----:R-:W-:-:S01]  /*ada0*/  FADD.FTZ R151, R131, R132 ;  /* 0x0000008483977221 */ /* 0x002fc20000010000 */
[--C-:B------:R-:W-:Y:S01]  /*adb0*/  FFMA.FTZ R132, R91, UR10, -R103.reuse ;  /* 0x0000000a5b847c23 */ /* 0x100fe20008010867 */
        /* <DEDUP_REMOVED lines=32> */
[----:B------:R-:W-:Y:S01]  /*afc0*/  FFMA.FTZ R104, R99, UR10, -R103 ;  /* 0x0000000a63687c23 */ /* 0x000fe20008010867 */
[----:B-1----:R-:W-:Y:S02]  /*afd0*/  @!P1 VIADD R2, R196, 0x2e840 ;  /* 0x0002e840c4029836 */ /* 0x002fe40000000000 */
[----:B0-----:R-:W-:-:S03]  /*afe0*/  FADD.FTZ R194, R128, R3 ;  /* 0x0000000380c27221 */ /* 0x001fc60000010000 */
[----:B------:R-:W0:Y:S01]  /*aff0*/  MUFU.EX2 R115, R115 ;  /* 0x0000007300737308 */ /* 0x000e220000000800 */
[----:B------:R-:W-:-:S04]  /*b000*/  @!P1 PRMT R2, RZ, 0x654, R2 ;  /* 0x00000654ff029816 */ /* 0x000fc80000000002 */
[----:B------:R1:W-:Y:S03]  /*b010*/  @!P1 SYNCS.ARRIVE.TRANS64.RED.A1T0 RZ, [R2+URZ], RZ ;  /* 0x000000ff02ff99a7 */ /* 0x0003e6000810043f */
        /* <DEDUP_REMOVED lines=42> */
.L_x_7619:
        /* <DEDUP_REMOVED lines=133> */
[----:B------:R-:W-:Y:S01]  /*bb10*/  UMOV UR47, UR53 ;  /* 0x00000035002f7c82 */ /* 0x000fe20008000000 */
[----:B------:R-:W-:-:S05]  /*bb20*/  UMOV UR51, UR7 ;  /* 0x0000000700337c82 */ /* 0x000fca0008000000 */
.L_x_7610:
[----:B------:R-:W-:-:S13]  /*bb30*/  ISETP.LE.AND P2, PT, RZ, UR51, PT ;  /* 0x00000033ff007c0c */ /* 0x000fda000bf43270 */
[----:B------:R-:W-:Y:S05]  /*bb40*/  @!P2 BRA `(.L_x_7621) ;  /* 0x00000044000ca947 */ /* 0x000fea0003800000 */
[----:B------:R-:W-:Y:S01]  /*bb50*/  IMAD.MOV.U32 R6, RZ, RZ, R89 ;  /* 0x000000ffff067224 */ /* 0x000fe200078e0059 */
[----:B------:R-:W-:Y:S01]  /*bb60*/  UMOV UR52, UR43 ;  /* 0x0000002b00347c82 */ /* 0x000fe20008000000 */
[----:B------:R-:W-:Y:S01]  /*bb70*/  IMAD.MOV.U32 R5, RZ, RZ, R88 ;  /* 0x000000ffff057224 */ /* 0x000fe200078e0058 */
[----:B------:R-:W-:Y:S01]  /*bb80*/  UMOV UR50, UR47 ;  /* 0x0000002f00327c82 */ /* 0x000fe20008000000 */
[----:B------:R-:W-:-:S05]  /*bb90*/  ULDC UR46, c[0x0][0x988] ;  /* 0x00026200002e7ab9 */ /* 0x000fca0000000800 */
.L_x_7631:
        /* <DEDUP_REMOVED lines=9> */
.L_x_7623:
[----:B------:R-:W-:Y:S01]  /*bc30*/  ULEA UR6, UR47, UR41, 0x3 ;  /* 0x000000292f067291 */ /* 0x000fe2000f8e183f */
[----:B------:R-:W-:-:S05]  /*bc40*/  IMAD.U32 R7, RZ, RZ, UR43 ;  /* 0x0000002bff077e24 */ /* 0x000fca000f8e00ff */
[----:B------:R-:W-:-:S04]  /*bc50*/  SHF.L.U32 R7, R7, 0x1f, RZ ;  /* 0x0000001f07077819 */ /* 0x000fc800000006ff */
[----:B------:R0:W1:Y:S01]  /*bc60*/  SYNCS.PHASECHK.TRANS64.TRYWAIT P2, [UR6+0x2e830], R7 ;  /* 0x02e83007ff0075a7 */ /* 0x0000620008040146 */
[----:B------:R-:W-:Y:S05]  /*bc70*/  @!P0 BRA `(.L_x_7624) ;  /* 0x0000000000048947 */ /* 0x000fea0003800000 */
[----:B------:R-:W-:Y:S01]  /*bc80*/  BPT.TRAP 0x1 ;  /* 0x000000040000795c */ /* 0x000fe20000300000 */
.L_x_7624:
[----:B-1----:R-:W-:Y:S05]  /*bc90*/  @P2 BRA `(.L_x_7622) ;  /* 0x0000000000082947 */ /* 0x002fea0003800000 */
[----:B------:R-:W1:Y:S02]  /*bca0*/  SYNCS.PHASECHK.TRANS64.TRYWAIT P2, [UR6+0x2e830], R7 ;  /* 0x02e83007ff0075a7 */ /* 0x000e640008040146 */
[----:B-1----:R-:W-:Y:S05]  /*bcb0*/  @!P2 BRA `(.L_x_7625) ;  /* 0x000000b4005ca947 */ /* 0x002fea0003800000 */
.L_x_7622:
[----:B-1----:R-:W1:Y:S01]  /*bcc0*/  S2R R8, SR_TID.X ;  /* 0x0000000000087919 */ /* 0x002e620000002100 */
[----:B------:R-:W-:Y:S01]  /*bcd0*/  R2UR UR53, R4 ;  /* 0x00000000043572ca */ /* 0x000fe200000e0000 */
[----:B------:R-:W-:Y:S01]  /*bce0*/  UMOV UR19, 0x40000040 ;  /* 0x4000004000137882 */ /* 0x000fe20000000000 */
[----:B------:R-:W-:Y:S01]  /*bcf0*/  UMOV UR20, UR16 ;  /* 0x0000001000147c82 */ /* 0x000fe20008000000 */
[----:B------:R-:W-:Y:S01]  /*bd00*/  UMOV UR21, UR17 ;  /* 0x0000001100157c82 */ /* 0x000fe20008000000 */
        /* <DEDUP_REMOVED lines=9> */
[----:B------:R-:W-:Y:S01]  /*bda0*/  UIMAD UR53, UR47, 0x700, UR53 ;  /* 0x000007002f3578a4 */ /* 0x000fe2000f8e0235 */
[----:B------:R-:W-:Y:S01]  /*bdb0*/  UMOV UR35, 0x40000040 ;  /* 0x4000004000237882 */ /* 0x000fe20000000000 */
[----:B------:R-:W-:-:S02]  /*bdc0*/  UMOV UR7, 0x40000040 ;  /* 0x4000004000077882 */ /* 0x000fc40000000000 */
[----:B------:R-:W-:Y:S02]  /*bdd0*/  UIADD3 UR22, UR53, 0x100, URZ ;  /* 0x0000010035167890 */ /* 0x000fe4000fffe03f */
[----:B------:R-:W-:Y:S02]  /*bde0*/  UIADD3 UR26, UR53, 0x200, URZ ;  /* 0x00000200351a7890 */ /* 0x000fe4000fffe03f */
[----:B------:R-:W-:Y:S01]  /*bdf0*/  UMOV UR18, UR53 ;  /* 0x0000003500127c82 */ /* 0x000fe20008000000 */
[----:B------:R-:W-:Y:S02]  /*be00*/  UIADD3 UR30, UR53, 0x300, URZ ;  /* 0x00000300351e7890 */ /* 0x000fe4000fffe03f */
[----:B------:R-:W-:Y:S02]  /*be10*/  UIADD3 UR34, UR53, 0x400, URZ ;  /* 0x0000040035227890 */ /* 0x000fe4000fffe03f */
[----:B------:R-:W-:Y:S02]  /*be20*/  UIADD3 UR6, UR53, 0x600, URZ ;  /* 0x0000060035067890 */ /* 0x000fe4000fffe03f */
[----:B------:R-:W-:Y:S01]  /*be30*/  UIADD3 UR10, UR53, 0x602, URZ ;  /* 0x00000602350a7890 */ /* 0x000fe2000fffe03f */
[----:B------:R-:W-:Y:S01]  /*be40*/  UMOV UR11, 0x40000040 ;  /* 0x40000040000b7882 */ /* 0x000fe20000000000 */
[----:B-1----:R-:W-:Y:S01]  /*be50*/  SHF.R.U32.HI R8, RZ, 0x7, R8 ;  /* 0x00000007ff087819 */ /* 0x002fe20000011608 */
[----:B------:R-:W-:Y:S01]  /*be60*/  UIADD3 UR14, UR53, 0x6, URZ ;  /* 0x00000006350e7890 */ /* 0x000fe2000fffe03f */
[----:B------:R-:W-:-:S03]  /*be70*/  UMOV UR15, 0x40000040 ;  /* 0x40000040000f7882 */ /* 0x000fc60000000000 */
        /* <DEDUP_REMOVED lines=157> */
.L_x_7627:
[----:B------:R-:W-:Y:S01]  /*c850*/  ULEA UR6, UR50, UR41, 0x3 ;  /* 0x0000002932067291 */ /* 0x000fe2000f8e183f */
[----:B------:R-:W-:-:S05]  /*c860*/  IMAD.U32 R7, RZ, RZ, UR52 ;  /* 0x00000034ff077e24 */ /* 0x000fca000f8e00ff */
[----:B------:R-:W-:-:S04]  /*c870*/  SHF.L.U32 R7, R7, 0x1f, RZ ;  /* 0x0000001f07077819 */ /* 0x000fc800000006ff */
[----:B------:R0:W1:Y:S01]  /*c880*/  SYNCS.PHASECHK.TRANS64.TRYWAIT P2, [UR6+0x2e850], R7 ;  /* 0x02e85007ff0075a7 */ /* 0x0000620008040146 */
[----:B------:R-:W-:Y:S05]  /*c890*/  @!P0 BRA `(.L_x_7628) ;  /* 0x0000000000048947 */ /* 0x000fea0003800000 */
[----:B------:R-:W-:Y:S01]  /*c8a0*/  BPT.TRAP 0x1 ;  /* 0x000000040000795c */ /* 0x000fe20000300000 */
.L_x_7628:
[----:B-1----:R-:W-:Y:S05]  /*c8b0*/  @P2 BRA `(.L_x_7626) ;  /* 0x0000000000082947 */ /* 0x002fea0003800000 */
[----:B------:R-:W1:Y:S02]  /*c8c0*/  SYNCS.PHASECHK.TRANS64.TRYWAIT P2, [UR6+0x2e850], R7 ;  /* 0x02e85007ff0075a7 */ /* 0x000e640008040146 */
[----:B-1----:R-:W-:Y:S05]  /*c8d0*/  @!P2 BRA `(.L_x_7629) ;  /* 0x000000a8006ca947 */ /* 0x002fea0003800000 */
.L_x_7626:
        /* <DEDUP_REMOVED lines=161> */
[----:B--2---:R-:W-:Y:S02]  /*d2f0*/  FMNMX.FTZ R192, R170, R191, !PT ;  /* 0x000000bfaac07209 */ /* 0x004fe40007810000 */
[----:B------:R-:W-:Y:S01]  /*d300*/  @!P1 LEA R195, R195, UR41, 0x3 ;  /* 0x00000029c3c39c11 */ /* 0x000fe2000f8e18ff */
[----:B------:R-:W-:Y:S02]  /*d310*/  WARPGROUP.DEPBAR.LE gsb0, 0x0 ;  /* 0x00008000000079c5 */ /* 0x000fe40000010000 */
[----:B------:R-:W-:Y:S02]  /*d320*/  WARPGROUP.ARRIVE ;  /* 0x00000000000079c5 */ /* 0x000fe40000000000 */
[----:B------:R-:W2:Y:S01]  /*d330*/  MUFU.TANH R172, R172 ;  /* 0x000000ac00ac7308 */ /* 0x000ea20000002400 */
[----:B0-----:R-:W-:-:S03]  /*d340*/  FMNMX.FTZ R189, R169, R190, !PT ;  /* 0x000000bea9bd7209 */ /* 0x001fc60007810000 */
[----:B------:R-:W-:Y:S01]  /*d350*/  QGMMA.64x128x32.F32.E4M3.E4M3 R24, R220, gdesc[UR4], R24, gsb0 ;  /* 0x01e00004dc187df3 */ /* 0x000fe20008000818 */
[----:B------:R-:W-:Y:S01]  /*d360*/  UIADD3 UR6, UR11, 0x200, URZ ;  /* 0x000002000b067890 */ /* 0x000fe2000fffe03f */
[----:B------:R-:W-:Y:S02]  /*d370*/  UMOV UR7, 0xc0000010 ;  /* 0xc000001000077882 */ /* 0x000fe40000000000 */
[----:B------:R-:W0:Y:S01]  /*d380*/  MUFU.TANH R174, R174 ;  /* 0x000000ae00ae7308 */ /* 0x000e220000002400 */
[----:B---3--:R-:W-:-:S07]  /*d390*/  FMNMX.FTZ R191, R171, R192, !PT ;  /* 0x000000c0abbf7209 */ /* 0x008fce0007810000 */
        /* <DEDUP_REMOVED lines=202> */
[----:B--2---:R-:W-:-:S05]  /*e040*/  FMNMX.FTZ R89, R101, R88, !PT ;  /* 0x0000005865597209 */ /* 0x004fca0007810000 */
[----:B------:R-:W2:Y:S01]  /*e050*/  SHFL.BFLY PT, R88, R89, 0x2, 0x1f ;  /* 0x0c401f0059587f89 */ /* 0x000ea200000e0000 */
[----:B-1----:R-:W-:-:S04]  /*e060*/  FMNMX.FTZ R192, R102, R191, !PT ;  /* 0x000000bf66c07209 */ /* 0x002fc80007810000 */
[----:B0-----:R-:W-:-:S05]  /*e070*/  FMNMX.FTZ R192, R103, R192, !PT ;  /* 0x000000c067c07209 */ /* 0x001fca0007810000 */
[----:B------:R-:W0:Y:S01]  /*e080*/  SHFL.BFLY PT, R193, R192, 0x2, 0x1f ;  /* 0x0c401f00c0c17f89 */ /* 0x000e2200000e0000 */
[----:B------:R-:W-:Y:S02]  /*e090*/  WARPGROUP.DEPBAR.LE gsb0, 0x0 ;  /* 0x00008000000079c5 */ /* 0x000fe40000010000 */
[----:B------:R-:W-:Y:S01]  /*e0a0*/  WARPGROUP.ARRIVE ;  /* 0x00000000000079c5 */ /* 0x000fe20000000000 */
[----:B--2---:R-:W-:-:S05]  /*e0b0*/  FMNMX.FTZ R191, R89, R88, !PT ;  /* 0x0000005859bf7209 */ /* 0x004fca0007810000 */
[----:B------:R-:W-:Y:S01]  /*e0c0*/  QGMMA.64x128x32.F32.E4M3.E4M3 R24, R200, gdesc[UR4], R24, gsb0 ;  /* 0x01e00004c8187df3 */ /* 0x000fe20008000818 */
        /* <DEDUP_REMOVED lines=154> */
[----:B------:R-:W-:Y:S01]  /*ea70*/  IADD3 R194, -R235, 0xb, RZ ;  /* 0x0000000bebc27810 */ /* 0x000fe20007ffe1ff */
[----:B------:R-:W-:Y:S01]  /*ea80*/  FFMA.FTZ R103, R103, UR10, -R189 ;  /* 0x0000000a67677c23 */ /* 0x000fe200080108bd */
[----:B------:R-:W-:-:S02]  /*ea90*/  WARPGROUP.DEPBAR.LE gsb0, 0x0 ;  /* 0x00008000000079c5 */ /* 0x000fc40000010000 */
        /* <DEDUP_REMOVED lines=176> */
[----:B------:R-:W0:Y:S01]  /*f5a0*/  MUFU.EX2 R94, R94 ;  /* 0x0000005e005e7308 */ /* 0x000e220000000800 */
[----:B--2---:R-:W-:-:S07]  /*f5b0*/  FADD.FTZ R3, R91, R188 ;  /* 0x000000bc5b037221 */ /* 0x004fce0000010000 */
[----:B------:R-:W2:Y:S01]  /*f5c0*/  MUFU.EX2 R93, R93 ;  /* 0x0000005d005d7308 */ /* 0x000ea20000000800 */
[----:B---3--:R-:W-:-:S07]  /*f5d0*/  FADD.FTZ R188, R92, R191 ;  /* 0x000000bf5cbc7221 */ /* 0x008fce0000010000 */
[----:B------:R-:W3:Y:S01]  /*f5e0*/  MUFU.EX2 R95, R95 ;  /* 0x0000005f005f7308 */ /* 0x000ee20000000800 */
[----:B0-----:R-:W-:-:S07]  /*f5f0*/  FADD.FTZ R194, R94, R3 ;  /* 0x000000035ec27221 */ /* 0x001fce0000010000 */
[----:B------:R-:W1:Y:S01]  /*f600*/  MUFU.EX2 R96, R96 ;  /* 0x0000006000607308 */ /* 0x000e620000000800 */
[----:B--2---:R-:W-:-:S07]  /*f610*/  FADD.FTZ R3, R93, R188 ;  /* 0x000000bc5d037221 */ /* 0x004fce0000010000 */
        /* <DEDUP_REMOVED lines=18> */
.L_x_7630:
        /* <DEDUP_REMOVED lines=132> */
.L_x_7621:
[----:B------:R-:W-:Y:S06]  /*ff80*/  BAR.ARV 0x8, 0x180 ;  /* 0x0206000000007b1d */ /* 0x000fec0000002000 */
[----:B------:R-:W-:Y:S05]  /*ff90*/  @!P0 BRA `(.L_x_7632) ;  /* 0x0000000000048947 */ /* 0x000fea0003800000 */
[----:B------:R-:W-:Y:S01]  /*ffa0*/  BPT.TRAP 0x1 ;  /* 0x000000040000795c */ /* 0x000fe20000300000 */
.L_x_7632:
[----:B------:R-:W-:Y:S01]  /*ffb0*/  ULEA UR4, UR47, UR41, 0x3 ;  /* 0x000000292f047291 */ /* 0x000fe2000f8e183f */
[----:B------:R-:W-:-:S05]  /*ffc0*/  IMAD.U32 R0, RZ, RZ, UR43 ;  /* 0x0000002bff007e24 */ /* 0x000fca000f8e00ff */
[----:B------:R-:W-:-:S04]  /*ffd0*/  SHF.L.U32 R0, R0, 0x1f, RZ ;  /* 0x0000001f00007819 */ /* 0x000fc800000006ff */
[----:B------:R0:W1:Y:S01]  /*ffe0*/  SYNCS.PHASECHK.TRANS64.TRYWAIT P1, [UR4+0x2e850], R0 ;  /* 0x02e85000ff0075a7 */ /* 0x0000620008020144 */
[----:B------:R-:W-:Y:S05]  /*fff0*/  @!P0 BRA `(.L_x_7633) ;  /* 0x0000000000048947 */ /* 0x000fea0003800000 */
[----:B------:R-:W-:Y:S01]  /*10000*/  BPT.TRAP 0x1 ;  /* 0x000000040000795c */ /* 0x000fe20000300000 */
.L_x_7633:
[----:B-1----:R-:W-:Y:S05]  /*10010*/  @P1 BRA `(.L_x_7634) ;  /* 0x0000000000081947 */ /* 0x002fea0003800000 */
[----:B------:R-:W1:Y:S02]  /*10020*/  SYNCS.PHASECHK.TRANS64.TRYWAIT P1, [UR4+0x2e850], R0 ;  /* 0x02e85000ff0075a7 */ /* 0x000e640008020144 */
[----:B-1----:R-:W-:Y:S05]  /*10030*/  @!P1 BRA `(.L_x_7635) ;  /* 0x0000007000ac9947 */ /* 0x002fea0003800000 */
.L_x_7634:
        /* <DEDUP_REMOVED lines=14> */
[----:B------:R-:W-:-:S06]  /*10120*/  @UP0 ULDC.64 UR14, c[0x0][0x9c8] ;  /* 0x00027200000e0ab9 */ /* 0x000fcc0000000a00 */
[----:B------:R-:W-:Y:S01]  /*10130*/  QGMMA.64x128x32.F32.E4M3.E4M3 R24, R224, gdesc[UR4], R24, gsb0 ;  /* 0x01e00004e0187df3 */ /* 0x000fe20008000818 */
[----:B------:R-:W-:Y:S01]  /*10140*/  UIADD3 UR6, UR12, 0x100, URZ ;  /* 0x000001000c067890 */ /* 0x000fe2000fffe03f */
[----:B------:R-:W-:Y:S01]  /*10150*/  UMOV UR7, 0xc0000010 ;  /* 0xc000001000077882 */ /* 0x000fe20000000000 */
[----:B------:R-:W-:Y:S02]  /*10160*/  @UP0 UIMAD UR5, UR5, UR14, URZ ;  /* 0x0000000e050502a4 */ /* 0x000fe4000f8e023f */
[----:B------:R-:W-:Y:S02]  /*10170*/  @UP0 USHF.R.S32.HI UR11, URZ, 0x1f, UR37 ;  /* 0x0000001f3f0b0899 */ /* 0x000fe40008011425 */
[----:B------:R-:W-:Y:S01]  /*10180*/  @UP0 UIMAD UR5, UR42, UR15, UR5 ;  /* 0x0000000f2a0502a4 */ /* 0x000fe2000f8e0205 */
[----:B------:R-:W-:Y:S02]  /*10190*/  WARPGROUP.DEPBAR.LE gsb0, 0x0 ;  /* 0x00008000000079c5 */ /* 0x000fe40000010000 */
[----:B------:R-:W-:-:S06]  /*101a0*/  WARPGROUP.ARRIVE ;  /* 0x00000000000079c5 */ /* 0x000fcc0000000000 */
        /* <DEDUP_REMOVED lines=20> */
[----:B------:R-:W-:Y:S01]  /*102f0*/  IMAD.U32 R4, RZ, RZ, UR8 ;  /* 0x00000008ff047e24 */ /* 0x000fe2000f8e00ff */
[----:B------:R-:W-:Y:S01]  /*10300*/  UIADD3 UR6, UR12, 0x400, URZ ;  /* 0x000004000c067890 */ /* 0x000fe2000fffe03f */
[----:B------:R-:W-:-:S03]  /*10310*/  UMOV UR7, 0xc0000010 ;  /* 0xc000001000077882 */ /* 0x000fc60000000000 */
[----:B-1----:R-:W-:-:S05]  /*10320*/  IMAD.U32 R5, RZ, RZ, UR9 ;  /* 0x00000009ff057e24 */ /* 0x002fca000f8e00ff */
[----:B------:R1:W2:Y:S01]  /*10330*/  @P1 LDG.E R6, desc[UR48][R4.64] ;  /* 0x0000003004061981 */ /* 0x0002a2000c1e1900 */
[----:B------:R-:W-:Y:S02]  /*10340*/  WARPGROUP.DEPBAR.LE gsb0, 0x0 ;  /* 0x00008000000079c5 */ /* 0x000fe40000010000 */
[----:B------:R-:W-:-:S06]  /*10350*/  WARPGROUP.ARRIVE ;  /* 0x00000000000079c5 */ /* 0x000fcc0000000000 */
[----:B------:R-:W-:Y:S01]  /*10360*/  QGMMA.64x128x32.F32.E4M3.E4M3 R24, R208, gdesc[UR4], R24, gsb0 ;  /* 0x01e00004d0187df3 */ /* 0x000fe20008000818 */
[----:B------:R-:W-:Y:S01]  /*10370*/  UIADD3 UR6, UR12, 0x500, URZ ;  /* 0x000005000c067890 */ /* 0x000fe2000fffe03f */
[----:B------:R-:W-:Y:S01]  /*10380*/  UMOV UR7, 0xc0000010 ;  /* 0xc000001000077882 */ /* 0x000fe20000000000 */
[----:B------:R-:W-:Y:S01]  /*10390*/  UIADD3 UR12, UR12, 0x600, URZ ;  /* 0x000006000c0c7890 */ /* 0x000fe2000fffe03f */
[----:B0-----:R-:W0:Y:S04]  /*103a0*/  SHFL.BFLY PT, R0, R3, 0x2, 0x1f ;  /* 0x0c401f0003007f89 */ /* 0x001e2800000e0000 */
[----:B------:R-:W3:Y:S01]  /*103b0*/  SHFL.BFLY PT, R7, R2, 0x2, 0x1f ;  /* 0x0c401f0002077f89 */ /* 0x000ee200000e0000 */
[----:B------:R-:W-:Y:S02]  /*103c0*/  WARPGROUP.DEPBAR.LE gsb0, 0x0 ;  /* 0x00008000000079c5 */ /* 0x000fe40000010000 */
[----:B------:R-:W-:-:S06]  /*103d0*/  WARPGROUP.ARRIVE ;  /* 0x00000000000079c5 */ /* 0x000fcc0000000000 */
[----:B------:R-:W-:Y:S01]  /*103e0*/  QGMMA.64x128x32.F32.E4M3.E4M3 R24, R204, gdesc[UR4], R24, gsb0 ;  /* 0x01e00004cc187df3 */ /* 0x000fe20008000818 */
[----:B------:R-:W-:Y:S01]  /*103f0*/  UMOV UR6, UR12 ;  /* 0x0000000c00067c82 */ /* 0x000fe20008000000 */
[----:B------:R-:W-:Y:S01]  /*10400*/  UMOV UR7, 0xc0000010 ;  /* 0xc000001000077882 */ /* 0x000fe20000000000 */
[----:B0-----:R-:W-:-:S01]  /*10410*/  FADD.FTZ R0, R0, R3 ;  /* 0x0000000300007221 */ /* 0x001fc20000010000 */
[----:B---3--:R-:W-:-:S04]  /*10420*/  FADD.FTZ R7, R7, R2 ;  /* 0x0000000207077221 */ /* 0x008fc80000010000 */
[----:B-1----:R-:W0:Y:S04]  /*10430*/  SHFL.BFLY PT, R5, R0, 0x1, 0x1f ;  /* 0x0c201f0000057f89 */ /* 0x002e2800000e0000 */
        /* <DEDUP_REMOVED lines=33> */
.L_x_7636:
        /* <DEDUP_REMOVED lines=74> */
.L_x_7603:
        /* <DEDUP_REMOVED lines=47> */
[----:B------:R-:W-:Y:S01]  /*10de0*/  USHF.R.S32.HI UR13, URZ, 0x1f, UR42 ;  /* 0x0000001f3f0d7899 */ /* 0x000fe2000801142a */
[----:B------:R-:W-:Y:S01]  /*10df0*/  BAR.SYNC.DEFER_BLOCKING 0x1, 0x100 ;  /* 0x0044000000007b1d */ /* 0x000fe20000010000 */
[----:B------:R-:W-:-:S05]  /*10e00*/  IADD3 R24, P0, R24, UR6, RZ ;  /* 0x0000000618187c10 */ /* 0x000fca000ff1e0ff */
[----:B------:R-:W-:Y:S01]  /*10e10*/  IMAD.X R25, RZ, RZ, UR7, P0 ;  /* 0x00000007ff197e24 */ /* 0x000fe200080e06ff */
[----:B------:R-:W-:-:S04]  /*10e20*/  ULDC.64 UR10, c[0x0][0xb98] ;  /* 0x0002e600000a7ab9 */ /* 0x000fc80000000a00 */
[----:B------:R0:W2:Y:S01]  /*10e30*/  LDG.E.CONSTANT R24, desc[UR48][R24.64] ;  /* 0x0000003018187981 */ /* 0x0000a2000c1e9900 */
[----:B------:R-:W-:Y:S02]  /*10e40*/  UIMAD UR5, UR12, UR8, URZ ;  /* 0x000000080c0572a4 */ /* 0x000fe4000f8e023f */
[----:B------:R-:W-:Y:S01]  /*10e50*/  UIMAD.WIDE.U32 UR6, UR37, UR8, URZ ;  /* 0x00000008250672a5 */ /* 0x000fe2000f8e003f */
[----:B------:R-:W1:Y:S01]  /*10e60*/  S2R R34, SR_SWINHI ;  /* 0x0000000000227919 */ /* 0x000e620000002f00 */
[----:B------:R-:W-:Y:S02]  /*10e70*/  UIMAD UR5, UR37, UR9, UR5 ;  /* 0x00000009250572a4 */ /* 0x000fe4000f8e0205 */
[----:B------:R-:W-:Y:S02]  /*10e80*/  UIMAD UR8, UR13, UR10, URZ ;  /* 0x0000000a0d0872a4 */ /* 0x000fe4000f8e023f */
[----:B------:R-:W-:Y:S01]  /*10e90*/  UIADD3 UR7, UR7, UR5, URZ ;  /* 0x0000000507077290 */ /* 0x000fe2000fffe03f */
[----:B0-----:R-:W-:Y:S01]  /*10ea0*/  LOP3.LUT P0, R25, R35, 0x3, RZ, 0xc0, !PT ;  /* 0x0000000323197812 */ /* 0x001fe2000780c0ff */
[----:B------:R-:W-:-:S02]  /*10eb0*/  UIMAD UR8, UR42, UR11, UR8 ;  /* 0x0000000b2a0872a4 */ /* 0x000fc4000f8e0208 */
[----:B------:R-:W-:Y:S01]  /*10ec0*/  UIMAD.WIDE.U32 UR6, UR42, UR10, UR6 ;  /* 0x0000000a2a0672a5 */ /* 0x000fe2000f8e0006 */
[----:B------:R-:W-:Y:S01]  /*10ed0*/  ISETP.EQ.OR P0, PT, R25, 0x3, !P0 ;  /* 0x000000031900780c */ /* 0x000fe20004702670 */
[----:B------:R-:W-:Y:S01]  /*10ee0*/  ULDC UR5, c[0x0][0xa88] ;  /* 0x0002a20000057ab9 */ /* 0x000fe20000000800 */
[----:B------:R-:W-:Y:S02]  /*10ef0*/  ULDC.64 UR10, c[0x0][0xaf0] ;  /* 0x0002bc00000a7ab9 */ /* 0x000fe40000000a00 */
[----:B------:R-:W-:Y:S02]  /*10f00*/  SEL R61, R7, R6, P0 ;  /* 0x00000006073d7207 */ /* 0x000fe40000000000 */
[----:B------:R-:W-:Y:S02]  /*10f10*/  SEL R58, R6, R7, P0 ;  /* 0x00000007063a7207 */ /* 0x000fe40000000000 */
[----:B------:R-:W-:Y:S02]  /*10f20*/  SEL R53, R33, R32, P0 ;  /* 0x0000002021357207 */ /* 0x000fe40000000000 */
[----:B------:R-:W-:-:S02]  /*10f30*/  SEL R50, R32, R33, P0 ;  /* 0x0000002120327207 */ /* 0x000fc40000000000 */
[----:B------:R-:W-:Y:S02]  /*10f40*/  SEL R55, R29, R28, P0 ;  /* 0x0000001c1d377207 */ /* 0x000fe40000000000 */
[----:B------:R-:W-:Y:S01]  /*10f50*/  SEL R52, R28, R29, P0 ;  /* 0x0000001d1c347207 */ /* 0x000fe20000000000 */
[----:B------:R-:W-:Y:S01]  /*10f60*/  IMAD R29, R23, 0x40, R16 ;  /* 0x00000040171d7824 */ /* 0x000fe200078e0210 */
[----:B------:R-:W-:Y:S02]  /*10f70*/  SEL R65, R31, R30, P0 ;  /* 0x0000001e1f417207 */ /* 0x000fe40000000000 */
[----:B------:R-:W-:Y:S02]  /*10f80*/  SEL R62, R30, R31, P0 ;  /* 0x0000001f1e3e7207 */ /* 0x000fe40000000000 */
[----:B------:R-:W0:Y:S01]  /*10f90*/  LDC R30, c[0x0][0xbe8] ;  /* 0x0002fa00ff1e7b82 */ /* 0x000e220000000800 */
[----:B------:R-:W-:Y:S02]  /*10fa0*/  SEL R73, R9, R8, P0 ;  /* 0x0000000809497207 */ /* 0x000fe40000000000 */
        /* <DEDUP_REMOVED lines=9> */
[----:B------:R-:W-:Y:S02]  /*11040*/  IADD3 R5, P2, R6, 0x20, RZ ;  /* 0x0000002006057810 */ /* 0x000fe40007f5e0ff */
[----:B------:R-:W-:Y:S02]  /*11050*/  LOP3.LUT R32, R33, 0x380, RZ, 0xc0, !PT ;  /* 0x0000038021207812 */ /* 0x000fe400078ec0ff */
[----:B------:R-:W-:Y:S01]  /*11060*/  SEL R54, R14, R15, P0 ;  /* 0x0000000f0e367207 */ /* 0x000fe20000000000 */
[--C-:B------:R-:W-:Y:S01]  /*11070*/  IMAD.X R43, RZ, RZ, R7.reuse, P2 ;  /* 0x000000ffff2b7224 */ /* 0x100fe200010e0607 */
[----:B------:R-:W-:Y:S02]  /*11080*/  SHF.R.U64 R32, R32, 0x3, RZ ;  /* 0x0000000320207819 */ /* 0x000fe400000012ff */
[----:B------:R-:W-:Y:S02]  /*11090*/  SEL R69, R21, R20, P0 ;  /* 0x0000001415457207 */ /* 0x000fe40000000000 */
[----:B------:R-:W-:Y:S01]  /*110a0*/  LOP3.LUT R32, R32, R33, RZ, 0x3c, !PT ;  /* 0x0000002120207212 */ /* 0x000fe200078e3cff */
[----:B------:R-:W-:Y:S01]  /*110b0*/  IMAD.X R33, RZ, RZ, R7, P6 ;  /* 0x000000ffff217224 */ /* 0x000fe200030e0607 */
[----:B------:R-:W-:-:S02]  /*110c0*/  IADD3 R9, P6, R6, 0x40, RZ ;  /* 0x0000004006097810 */ /* 0x000fc40007fde0ff */
[----:B------:R-:W-:Y:S02]  /*110d0*/  SEL R66, R20, R21, P0 ;  /* 0x0000001514427207 */ /* 0x000fe40000000000 */
[----:B------:R-:W-:Y:S01]  /*110e0*/  LOP3.LUT R4, R5, 0x380, RZ, 0xc0, !PT ;  /* 0x0000038005047812 */ /* 0x000fe200078ec0ff */
[----:B------:R-:W-:Y:S01]  /*110f0*/  IMAD.X R27, RZ, RZ, R7, P6 ;  /* 0x000000ffff1b7224 */ /* 0x000fe200030e0607 */
[C---:B------:R-:W-:Y:S02]  /*11100*/  IADD3 R21, P6, R28.reuse, 0x1000, RZ ;  /* 0x000010001c157810 */ /* 0x040fe40007fde0ff */
[----:B------:R-:W-:Y:S02]  /*11110*/  IADD3 R15, P2, R28, 0x2000, RZ ;  /* 0x000020001c0f7810 */ /* 0x000fe40007f5e0ff */
[----:B------:R-:W-:Y:S02]  /*11120*/  SHF.R.U64 R4, R4, 0x3, RZ ;  /* 0x0000000304047819 */ /* 0x000fe400000012ff */
[----:B------:R-:W-:-:S02]  /*11130*/  LOP3.LUT R20, R21, 0x380, RZ, 0xc0, !PT ;  /* 0x0000038015147812 */ /* 0x000fc400078ec0ff */
[----:B------:R-:W-:Y:S02]  /*11140*/  LOP3.LUT R14, R15, 0x380, RZ, 0xc0, !PT ;  /* 0x000003800f0e7812 */ /* 0x000fe400078ec0ff */
[----:B------:R-:W-:Y:S02]  /*11150*/  LOP3.LUT R42, R4, R5, RZ, 0x3c, !PT ;  /* 0x00000005042a7212 */ /* 0x000fe400078e3cff */
[----:B------:R-:W-:Y:S02]  /*11160*/  SHF.R.U64 R20, R20, 0x3, RZ ;  /* 0x0000000314147819 */ /* 0x000fe400000012ff */
[----:B------:R-:W-:Y:S02]  /*11170*/  SHF.R.U64 R14, R14, 0x3, RZ ;  /* 0x000000030e0e7819 */ /* 0x000fe400000012ff */
[----:B------:R-:W-:Y:S02]  /*11180*/  LOP3.LUT R4, R9, 0x380, RZ, 0xc0, !PT ;  /* 0x0000038009047812 */ /* 0x000fe400078ec0ff */
[----:B------:R-:W-:Y:S01]  /*11190*/  LOP3.LUT R20, R20, R21, RZ, 0x3c, !PT ;  /* 0x0000001514147212 */ /* 0x000fe200078e3cff */
[--C-:B------:R-:W-:Y:S01]  /*111a0*/  IMAD.X R21, RZ, RZ, R29.reuse, P6 ;  /* 0x000000ffff157224 */ /* 0x100fe200030e061d */
[----:B------:R-:W-:Y:S01]  /*111b0*/  LOP3.LUT R14, R14, R15, RZ, 0x3c, !PT ;  /* 0x0000000f0e0e7212 */ /* 0x000fe200078e3cff */
[----:B------:R-:W-:Y:S01]  /*111c0*/  IMAD.X R15, RZ, RZ, R29, P2 ;  /* 0x000000ffff0f7224 */ /* 0x000fe200010e061d */
[----:B------:R-:W-:-:S02]  /*111d0*/  SHF.R.U64 R4, R4, 0x3, RZ ;  /* 0x0000000304047819 */ /* 0x000fc400000012ff */
[----:B------:R-:W-:Y:S02]  /*111e0*/  IADD3 R31, P6, R28, 0x7000, RZ ;  /* 0x000070001c1f7810 */ /* 0x000fe40007fde0ff */
[----:B0-----:R-:W-:Y:S02]  /*111f0*/  ISETP.NE.AND P2, PT, R30, 0x1, PT ;  /* 0x000000011e00780c */ /* 0x001fe40003f45270 */
[----:B------:R-:W-:Y:S02]  /*11200*/  LOP3.LUT R26, R4, R9, RZ, 0x3c, !PT ;  /* 0x00000009041a7212 */ /* 0x000fe400078e3cff */
[----:B------:R-:W-:Y:S02]  /*11210*/  LOP3.LUT R4, R31, 0x380, RZ, 0xc0, !PT ;  /* 0x000003801f047812 */ /* 0x000fe400078ec0ff */
[----:B------:R-:W-:Y:S02]  /*11220*/  SEL R71, R13, R12, P0 ;  /* 0x0000000c0d477207 */ /* 0x000fe40000000000 */
[----:B------:R-:W-:-:S02]  /*11230*/  SHF.R.U64 R4, R4, 0x3, RZ ;  /* 0x0000000304047819 */ /* 0x000fc400000012ff */
[----:B------:R-:W-:Y:S02]  /*11240*/  SEL R70, R12, R13, P0 ;  /* 0x0000000d0c467207 */ /* 0x000fe40000000000 */
[----:B------:R-:W-:Y:S02]  /*11250*/  LOP3.LUT R4, R4, R31, RZ, 0x3c, !PT ;  /* 0x0000001f04047212 */ /* 0x000fe400078e3cff */
[----:B------:R-:W0:Y:S01]  /*11260*/  @P2 LDC R31, c[0x0][0xbec] ;  /* 0x0002fb00ff1f2b82 */ /* 0x000e220000000800 */
[C---:B------:R-:W-:Y:S02]  /*11270*/  IADD3 R13, P5, R6.reuse, 0x4040, RZ ;  /* 0x00004040060d7810 */ /* 0x040fe40007fbe0ff */
[----:B------:R-:W-:Y:S02]  /*11280*/  MOV R74, R32 ;  /* 0x00000020004a7202 */ /* 0x000fe40000000f00 */
[----:B------:R-:W-:Y:S01]  /*11290*/  LOP3.LUT R12, R13, 0x380, RZ, 0xc0, !PT ;  /* 0x000003800d0c7812 */ /* 0x000fe200078ec0ff */
[----:B------:R-:W-:Y:S01]  /*112a0*/  IMAD.X R35, RZ, RZ, R7, P5 ;  /* 0x000000ffff237224 */ /* 0x000fe200028e0607 */
[----:B------:R-:W-:Y:S01]  /*112b0*/  LOP3.LUT R45, R6, 0x380, RZ, 0xc0, !PT ;  /* 0x00000380062d7812 */ /* 0x000fe200078ec0ff */
[----:B------:R-:W1:Y:S01]  /*112c0*/  @P2 LDC R32, c[0x0][0xbf0] ;  /* 0x0002fc00ff202b82 */ /* 0x000e620000000800 */
[----:B------:R-:W-:-:S02]  /*112d0*/  SHF.R.U64 R12, R12, 0x3, RZ ;  /* 0x000000030c0c7819 */ /* 0x000fc400000012ff */
[----:B------:R-:W-:Y:S02]  /*112e0*/  SHF.R.U64 R45, R45, 0x3, RZ ;  /* 0x000000032d2d7819 */ /* 0x000fe400000012ff */
[----:B------:R-:W-:Y:S02]  /*112f0*/  LOP3.LUT R34, R12, R13, RZ, 0x3c, !PT ;  /* 0x0000000d0c227212 */ /* 0x000fe400078e3cff */
[----:B------:R-:W-:Y:S01]  /*11300*/  LOP3.LUT R44, R45, R6, RZ, 0x3c, !PT ;  /* 0x000000062d2c7212 */ /* 0x000fe200078e3cff */
[----:B------:R-:W-:Y:S01]  /*11310*/  IMAD.MOV.U32 R45, RZ, RZ, R7 ;  /* 0x000000ffff2d7224 */ /* 0x000fe200078e0007 */
[----:B------:R-:W-:Y:S02]  /*11320*/  SEL R59, R11, R10, P0 ;  /* 0x0000000a0b3b7207 */ /* 0x000fe40000000000 */
[----:B------:R-:W-:Y:S02]  /*11330*/  SEL R56, R10, R11, P0 ;  /* 0x0000000b0a387207 */ /* 0x000fe40000000000 */
[----:B------:R-:W-:-:S02]  /*11340*/  IADD3 R10, P4, R6, 0x4020, RZ ;  /* 0x00004020060a7810 */ /* 0x000fc40007f9e0ff */
[C---:B------:R-:W-:Y:S02]  /*11350*/  IADD3 R11, P3, R6.reuse, 0x4000, RZ ;  /* 0x00004000060b7810 */ /* 0x040fe40007f7e0ff */
[----:B------:R-:W-:Y:S02]  /*11360*/  IADD3 R8, P1, R6, 0x60, RZ ;  /* 0x0000006006087810 */ /* 0x000fe40007f3e0ff */
[----:B------:R-:W-:Y:S01]  /*11370*/  MOV R76, R34 ;  /* 0x00000022004c7202 */ /* 0x000fe20000000f00 */
[----:B------:R-:W-:Y:S01]  /*11380*/  VIADD R34, R18, UR36 ;  /* 0x0000002412227c36 */ /* 0x000fe20008000000 */
[----:B------:R-:W-:Y:S01]  /*11390*/  SEL R63, R48, R49, P0 ;  /* 0x00000031303f7207 */ /* 0x000fe20000000000 */
[----:B------:R-:W-:Y:S01]  /*113a0*/  IMAD.X R41, RZ, RZ, R7, P1 ;  /* 0x000000ffff297224 */ /* 0x000fe200008e0607 */
[----:B------:R-:W-:Y:S02]  /*113b0*/  SEL R48, R49, R48, P0 ;  /* 0x0000003031307207 */ /* 0x000fe40000000000 */
[----:B------:R-:W-:-:S02]  /*113c0*/  SEL R51, R37, R36, P0 ;  /* 0x0000002425337207 */ /* 0x000fc40000000000 */
[----:B------:R-:W-:Y:S01]  /*113d0*/  SEL R46, R36, R37, P0 ;  /* 0x00000025242e7207 */ /* 0x000fe20000000000 */
[--C-:B------:R-:W-:Y:S01]  /*113e0*/  IMAD.X R37, RZ, RZ, R7.reuse, P4 ;  /* 0x000000ffff257224 */ /* 0x100fe200020e0607 */
[----:B------:R-:W-:Y:S02]  /*113f0*/  SEL R49, R38, R39, P0 ;  /* 0x0000002726317207 */ /* 0x000fe40000000000 */
[----:B------:R-:W-:Y:S01]  /*11400*/  SEL R60, R39, R38, P0 ;  /* 0x00000026273c7207 */ /* 0x000fe20000000000 */
[----:B------:R-:W-:Y:S01]  /*11410*/  IMAD.X R39, RZ, RZ, R7, P3 ;  /* 0x000000ffff277224 */ /* 0x000fe200018e0607 */
[----:B------:R-:W-:Y:S02]  /*11420*/  LOP3.LUT R6, R11, 0x380, RZ, 0xc0, !PT ;  /* 0x000003800b067812 */ /* 0x000fe400078ec0ff */
[----:B------:R-:W-:Y:S02]  /*11430*/  MOV R81, R44 ;  /* 0x0000002c00517202 */ /* 0x000fe40000000f00 */
[----:B------:R-:W-:-:S02]  /*11440*/  SEL R25, R94, R93, P0 ;  /* 0x0000005d5e197207 */ /* 0x000fc40000000000 */
[----:B------:R-:W-:Y:S02]  /*11450*/  SEL R47, R90, R89, P0 ;  /* 0x000000595a2f7207 */ /* 0x000fe40000000000 */
[----:B------:R-:W-:Y:S01]  /*11460*/  MOV R45, R26 ;  /* 0x0000001a002d7202 */ /* 0x000fe20000000f00 */
[----:B0-----:R-:W-:Y:S01]  /*11470*/  @P2 IMAD.HI.U32 R27, R34, R31, RZ ;  /* 0x0000001f221b2227 */ /* 0x001fe200078e00ff */
[----:B------:R-:W-:Y:S02]  /*11480*/  SEL R94, R93, R94, P0 ;  /* 0x0000005e5d5e7207 */ /* 0x000fe40000000000 */
[----:B------:R-:W-:Y:S01]  /*11490*/  SEL R90, R89, R90, P0 ;  /* 0x0000005a595a7207 */ /* 0x000fe20000000000 */
[----:B------:R-:W-:Y:S01]  /*114a0*/  IMAD.MOV.U32 R26, RZ, RZ, R34 ;  /* 0x000000ffff1a7224 */ /* 0x000fe200078e0022 */
[----:B------:R-:W-:Y:S02]  /*114b0*/  LOP3.LUT R7, R10, 0x380, RZ, 0xc0, !PT ;  /* 0x000003800a077812 */ /* 0x000fe400078ec0ff */
[----:B------:R-:W-:-:S02]  /*114c0*/  SHF.R.U64 R6, R6, 0x3, RZ ;  /* 0x0000000306067819 */ /* 0x000fc400000012ff */
[----:B------:R-:W-:Y:S02]  /*114d0*/  SHF.R.U64 R7, R7, 0x3, RZ ;  /* 0x0000000307077819 */ /* 0x000fe400000012ff */
[----:B------:R-:W-:Y:S02]  /*114e0*/  LOP3.LUT R38, R6, R11, RZ, 0x3c, !PT ;  /* 0x0000000b06267212 */ /* 0x000fe400078e3cff */
[----:B------:R-:W-:Y:S02]  /*114f0*/  IADD3 R13, P1, R28, 0x3000, RZ ;  /* 0x000030001c0d7810 */ /* 0x000fe40007f3e0ff */
[----:B------:R-:W-:Y:S02]  /*11500*/  LOP3.LUT R6, R8, 0x380, RZ, 0xc0, !PT ;  /* 0x0000038008067812 */ /* 0x000fe400078ec0ff */
[----:B------:R-:W-:Y:S02]  /*11510*/  LOP3.LUT R36, R7, R10, RZ, 0x3c, !PT ;  /* 0x0000000a07247212 */ /* 0x000fe400078e3cff */
[----:B-1----:R-:W-:Y:S01]  /*11520*/  @P2 SHF.R.U32.HI R26, RZ, R32, R27 ;  /* 0x00000020ff1a2219 */ /* 0x002fe2000001161b */
[----:B------:R-:W-:Y:S01]  /*11530*/  IMAD.U32 R27, RZ, RZ, UR8 ;  /* 0x00000008ff1b7e24 */ /* 0x000fe2000f8e00ff */
[----:B------:R-:W-:Y:S01]  /*11540*/  LOP3.LUT R12, R13, 0x380, RZ, 0xc0, !PT ;  /* 0x000003800d0c7812 */ /* 0x000fe200078ec0ff */
[----:B------:R-:W-:Y:S01]  /*11550*/  ULDC.64 UR8, c[0x0][0xae8] ;  /* 0x0002ba0000087ab9 */ /* 0x000fe20000000a00 */
[----:B------:R-:W-:-:S02]  /*11560*/  SHF.R.U64 R5, R6, 0x3, RZ ;  /* 0x0000000306057819 */ /* 0x000fc400000012ff */
[----:B------:R-:W-:Y:S01]  /*11570*/  MOV R77, R36 ;  /* 0x00000024004d7202 */ /* 0x000fe20000000f00 */
[----:B------:R-:W-:Y:S01]  /*11580*/  IMAD.MOV R37, RZ, RZ, -R26 ;  /* 0x000000ffff257224 */ /* 0x000fe200078e0a1a */
[----:B------:R-:W-:Y:S02]  /*11590*/  SEL R75, R86, R87, P0 ;  /* 0x00000057564b7207 */ /* 0x000fe40000000000 */
[----:B------:R-:W-:Y:S01]  /*115a0*/  SHF.R.U64 R12, R12, 0x3, RZ ;  /* 0x000000030c0c7819 */ /* 0x000fe200000012ff */
[----:B------:R-:W-:Y:S01]  /*115b0*/  IMAD R37, R30, R37, R34 ;  /* 0x000000251e257224 */ /* 0x000fe200078e0222 */
[----:B------:R-:W-:Y:S02]  /*115c0*/  LOP3.LUT R40, R5, R8, RZ, 0x3c, !PT ;  /* 0x0000000805287212 */ /* 0x000fe400078e3cff */
[----:B------:R-:W-:Y:S02]  /*115d0*/  SEL R86, R87, R86, P0 ;  /* 0x0000005657567207 */ /* 0x000fe40000000000 */
[----:B------:R-:W-:Y:S01]  /*115e0*/  LOP3.LUT R12, R12, R13, RZ, 0x3c, !PT ;  /* 0x0000000d0c0c7212 */ /* 0x000fe200078e3cff */
[----:B------:R-:W-:Y:S01]  /*115f0*/  IMAD.X R13, RZ, RZ, R29, P1 ;  /* 0x000000ffff0d7224 */ /* 0x000fe200008e061d */
[----:B------:R-:W-:-:S02]  /*11600*/  MOV R80, R42 ;  /* 0x0000002a00507202 */ /* 0x000fc40000000f00 */
[----:B------:R-:W-:Y:S02]  /*11610*/  MOV R79, R40 ;  /* 0x00000028004f7202 */ /* 0x000fe40000000f00 */
[----:B------:R-:W-:Y:S02]  /*11620*/  IADD3 R40, P1, R26, UR6, RZ ;  /* 0x000000061a287c10 */ /* 0x000fe4000ff3e0ff */
[----:B------:R-:W-:Y:S02]  /*11630*/  SHF.R.S32.HI R36, RZ, 0x1f, R37 ;  /* 0x0000001fff247819 */ /* 0x000fe40000011425 */
[C---:B------:R-:W-:Y:S02]  /*11640*/  IADD3 R9, P4, R28.reuse, 0x5000, RZ ;  /* 0x000050001c097810 */ /* 0x040fe40007f9e0ff */
[----:B------:R-:W-:Y:S02]  /*11650*/  IADD3 R11, P3, R28, 0x4000, RZ ;  /* 0x000040001c0b7810 */ /* 0x000fe40007f7e0ff */
[----:B------:R-:W-:-:S02]  /*11660*/  LOP3.LUT R8, R9, 0x380, RZ, 0xc0, !PT ;  /* 0x0000038009087812 */ /* 0x000fc400078ec0ff */
[----:B------:R-:W-:Y:S02]  /*11670*/  LOP3.LUT R10, R11, 0x380, RZ, 0xc0, !PT ;  /* 0x000003800b0a7812 */ /* 0x000fe400078ec0ff */
[----:B------:R-:W-:Y:S02]  /*11680*/  MOV R78, R38 ;  /* 0x00000026004e7202 */ /* 0x000fe40000000f00 */
[----:B------:R-:W-:Y:S02]  /*11690*/  SHF.R.U64 R8, R8, 0x3, RZ ;  /* 0x0000000308087819 */ /* 0x000fe400000012ff */
[----:B------:R-:W-:Y:S02]  /*116a0*/  SHF.R.U64 R10, R10, 0x3, RZ ;  /* 0x000000030a0a7819 */ /* 0x000fe400000012ff */
[----:B------:R-:W-:Y:S01]  /*116b0*/  LOP3.LUT R8, R8, R9, RZ, 0x3c, !PT ;  /* 0x0000000908087212 */ /* 0x000fe200078e3cff */
[--C-:B------:R-:W-:Y:S01]  /*116c0*/  IMAD.X R9, RZ, RZ, R29.reuse, P4 ;  /* 0x000000ffff097224 */ /* 0x100fe200020e061d */
[----:B------:R-:W-:Y:S01]  /*116d0*/  LOP3.LUT R10, R10, R11, RZ, 0x3c, !PT ;  /* 0x0000000b0a0a7212 */ /* 0x000fe200078e3cff */
        /* <DEDUP_REMOVED lines=10> */
[----:B--2---:R-:W-:Y:S01]  /*11780*/  LOP3.LUT R31, R24, 0x2, RZ, 0x3c, !PT ;  /* 0x00000002181f7812 */ /* 0x004fe200078e3cff */
[----:B------:R-:W-:Y:S04]  /*11790*/  SHFL.IDX PT, R25, R25, R24, 0x1c1f ;  /* 0x001c1f1819197589 */ /* 0x000fe800000e0000 */
[----:B------:R-:W-:Y:S04]  /*117a0*/  SHFL.IDX PT, R47, R47, R24, 0x1c1f ;  /* 0x001c1f182f2f7589 */ /* 0x000fe800000e0000 */
[----:B------:R-:W-:Y:S04]  /*117b0*/  SHFL.IDX PT, R94, R94, R31, 0x1c1f ;  /* 0x001c1f1f5e5e7589 */ /* 0x000fe800000e0000 */
[----:B------:R-:W0:Y:S04]  /*117c0*/  SHFL.IDX PT, R90, R90, R31, 0x1c1f ;  /* 0x001c1f1f5a5a7589 */ /* 0x000e2800000e0000 */
[----:B------:R-:W-:Y:S04]  /*117d0*/  SHFL.IDX PT, R63, R63, R24, 0x1c1f ;  /* 0x001c1f183f3f7589 */ /* 0x000fe800000e0000 */
[----:B------:R-:W-:Y:S04]  /*117e0*/  SHFL.IDX PT, R48, R48, R31, 0x1c1f ;  /* 0x001c1f1f30307589 */ /* 0x000fe800000e0000 */
[----:B------:R-:W-:Y:S04]  /*117f0*/  SHFL.IDX PT, R51, R51, R24, 0x1c1f ;  /* 0x001c1f1833337589 */ /* 0x000fe800000e0000 */
[----:B------:R-:W1:Y:S04]  /*11800*/  SHFL.IDX PT, R46, R46, R31, 0x1c1f ;  /* 0x001c1f1f2e2e7589 */ /* 0x000e6800000e0000 */
[----:B------:R-:W-:Y:S04]  /*11810*/  SHFL.IDX PT, R49, R49, R24, 0x1c1f ;  /* 0x001c1f1831317589 */ /* 0x000fe800000e0000 */
[----:B------:R-:W2:Y:S01]  /*11820*/  SHFL.IDX PT, R60, R60, R31, 0x1c1f ;  /* 0x001c1f1f3c3c7589 */ /* 0x000ea200000e0000 */
[----:B0-----:R-:W-:-:S02]  /*11830*/  SEL R32, R47, R90, P0 ;  /* 0x0000005a2f207207 */ /* 0x001fc40000000000 */
[----:B------:R-:W-:Y:S01]  /*11840*/  SEL R34, R90, R47, P0 ;  /* 0x0000002f5a227207 */ /* 0x000fe20000000000 */
[----:B------:R-:W-:Y:S04]  /*11850*/  SHFL.IDX PT, R65, R65, R24, 0x1c1f ;  /* 0x001c1f1841417589 */ /* 0x000fe800000e0000 */
[----:B------:R-:W0:Y:S04]  /*11860*/  SHFL.IDX PT, R62, R62, R31, 0x1c1f ;  /* 0x001c1f1f3e3e7589 */ /* 0x000e2800000e0000 */
[----:B------:R-:W-:Y:S04]  /*11870*/  SHFL.IDX PT, R53, R53, R24, 0x1c1f ;  /* 0x001c1f1835357589 */ /* 0x000fe800000e0000 */
[----:B------:R-:W-:Y:S01]  /*11880*/  SHFL.IDX PT, R55, R55, R24, 0x1c1f ;  /* 0x001c1f1837377589 */ /* 0x000fe200000e0000 */
[----:B-1----:R-:W-:-:S03]  /*11890*/  SEL R38, R46, R51, P0 ;  /* 0x000000332e267207 */ /* 0x002fc60000000000 */
[----:B------:R-:W-:Y:S04]  /*118a0*/  SHFL.IDX PT, R57, R57, R24, 0x1c1f ;  /* 0x001c1f1839397589 */ /* 0x000fe800000e0000 */
[----:B------:R-:W-:Y:S01]  /*118b0*/  SHFL.IDX PT, R59, R59, R24, 0x1c1f ;  /* 0x001c1f183b3b7589 */ /* 0x000fe200000e0000 */
[----:B--2---:R-:W-:Y:S02]  /*118c0*/  SEL R33, R49, R60, P0 ;  /* 0x0000003c31217207 */ /* 0x004fe40000000000 */
[----:B------:R-:W-:Y:S01]  /*118d0*/  SEL R35, R60, R49, P0 ;  /* 0x000000313c237207 */ /* 0x000fe20000000000 */
[----:B------:R-:W-:Y:S04]  /*118e0*/  SHFL.IDX PT, R42, R61, R24, 0x1c1f ;  /* 0x001c1f183d2a7589 */ /* 0x000fe800000e0000 */
[----:B------:R-:W-:Y:S01]  /*118f0*/  SHFL.IDX PT, R67, R67, R24, 0x1c1f ;  /* 0x001c1f1843437589 */ /* 0x000fe200000e0000 */
[----:B0-----:R-:W-:-:S03]  /*11900*/  SEL R39, R62, R65, P0 ;  /* 0x000000413e277207 */ /* 0x001fc60000000000 */
[----:B------:R-:W-:Y:S04]  /*11910*/  SHFL.IDX PT, R69, R69, R24, 0x1c1f ;  /* 0x001c1f1845457589 */ /* 0x000fe800000e0000 */
[----:B------:R-:W-:Y:S04]  /*11920*/  SHFL.IDX PT, R71, R71, R24, 0x1c1f ;  /* 0x001c1f1847477589 */ /* 0x000fe800000e0000 */
[----:B------:R-:W-:Y:S04]  /*11930*/  SHFL.IDX PT, R73, R73, R24, 0x1c1f ;  /* 0x001c1f1849497589 */ /* 0x000fe800000e0000 */
[----:B------:R0:W-:Y:S04]  /*11940*/  SHFL.IDX PT, R75, R75, R24, 0x1c1f ;  /* 0x001c1f184b4b7589 */ /* 0x0001e800000e0000 */
[----:B------:R-:W-:Y:S04]  /*11950*/  SHFL.IDX PT, R50, R50, R31, 0x1c1f ;  /* 0x001c1f1f32327589 */ /* 0x000fe800000e0000 */
[----:B------:R-:W-:Y:S01]  /*11960*/  SHFL.IDX PT, R52, R52, R31, 0x1c1f ;  /* 0x001c1f1f34347589 */ /* 0x000fe200000e0000 */
[----:B0-----:R-:W-:-:S03]  /*11970*/  SHF.R.S32.HI R24, RZ, 0x1f, R26 ;  /* 0x0000001fff187819 */ /* 0x001fc6000001141a */
[----:B------:R-:W-:Y:S01]  /*11980*/  SHFL.IDX PT, R44, R64, R31, 0x1c1f ;  /* 0x001c1f1f402c7589 */ /* 0x000fe200000e0000 */
[----:B------:R-:W-:Y:S02]  /*11990*/  SEL R26, R94, R25, P0 ;  /* 0x000000195e1a7207 */ /* 0x000fe40000000000 */
[----:B------:R-:W-:Y:S01]  /*119a0*/  IADD3.X R41, R24, UR7, R27, P1, !PT ;  /* 0x0000000718297c10 */ /* 0x000fe20008ffe41b */
[----:B------:R-:W-:Y:S01]  /*119b0*/  SHFL.IDX PT, R54, R54, R31, 0x1c1f ;  /* 0x001c1f1f36367589 */ /* 0x000fe200000e0000 */
[----:B------:R-:W-:Y:S01]  /*119c0*/  ULDC.64 UR6, c[0x0][0xb88] ;  /* 0x0002e20000067ab9 */ /* 0x000fe20000000a00 */
[----:B------:R-:W-:Y:S01]  /*119d0*/  SEL R24, R25, R94, P0 ;  /* 0x0000005e19187207 */ /* 0x000fe20000000000 */
[----:B------:R-:W-:Y:S01]  /*119e0*/  IMAD R36, R36, UR6, RZ ;  /* 0x0000000624247c24 */ /* 0x000fe2000f8e02ff */
[----:B------:R-:W-:Y:S01]  /*119f0*/  SHFL.IDX PT, R68, R66, R31, 0x1c1f ;  /* 0x001c1f1f42447589 */ /* 0x000fe200000e0000 */
[----:B------:R-:W-:Y:S01]  /*11a00*/  SEL R25, R63, R48, P0 ;  /* 0x000000303f197207 */ /* 0x000fe20000000000 */
[C---:B------:R-:W-:Y:S01]  /*11a10*/  IMAD.WIDE.U32 R40, R37.reuse, UR6, R40 ;  /* 0x0000000625287c25 */ /* 0x040fe2000f8e0028 */
[----:B------:R-:W-:Y:S01]  /*11a20*/  SEL R27, R48, R63, P0 ;  /* 0x0000003f301b7207 */ /* 0x000fe20000000000 */
[----:B------:R-:W-:Y:S01]  /*11a30*/  SHFL.IDX PT, R70, R70, R31, 0x1c1f ;  /* 0x001c1f1f46467589 */ /* 0x000fe200000e0000 */
[----:B------:R-:W-:Y:S01]  /*11a40*/  LOP3.LUT P1, RZ, R228, 0x3, RZ, 0xc0, !PT ;  /* 0x00000003e4ff7812 */ /* 0x000fe2000782c0ff */
[----:B------:R-:W-:Y:S01]  /*11a50*/  IMAD R47, R37, UR7, R36 ;  /* 0x00000007252f7c24 */ /* 0x000fe2000f8e0224 */
[----:B------:R-:W-:Y:S01]  /*11a60*/  SEL R36, R51, R46, P0 ;  /* 0x0000002e33247207 */ /* 0x000fe20000000000 */
[----:B------:R-:W0:Y:S01]  /*11a70*/  SHFL.IDX PT, R56, R56, R31, 0x1c1f ;  /* 0x001c1f1f38387589 */ /* 0x000e2200000e0000 */
[----:B------:R-:W-:Y:S01]  /*11a80*/  VIADD R46, R230, UR36 ;  /* 0x00000024e62e7c36 */ /* 0x000fe20008000000 */
[----:B------:R-:W-:Y:S01]  /*11a90*/  ULDC.64 UR6, c[0x0][0xb50] ;  /* 0x0002d40000067ab9 */ /* 0x000fe20000000a00 */
[----:B------:R-:W-:Y:S01]  /*11aa0*/  SEL R37, R65, R62, P0 ;  /* 0x0000003e41257207 */ /* 0x000fe20000000000 */
[----:B------:R-:W1:Y:S04]  /*11ab0*/  SHFL.IDX PT, R72, R72, R31, 0x1c1f ;  /* 0x001c1f1f48487589 */ /* 0x000e6800000e0000 */
[----:B------:R-:W2:Y:S04]  /*11ac0*/  SHFL.IDX PT, R43, R58, R31, 0x1c1f ;  /* 0x001c1f1f3a2b7589 */ /* 0x000ea800000e0000 */
[----:B------:R3:W4:Y:S04]  /*11ad0*/  SHFL.IDX PT, R86, R86, R31, 0x1c1f ;  /* 0x001c1f1f56567589 */ /* 0x00072800000e0000 */
[----:B------:R2:W-:Y:S04]  /*11ae0*/  STSM.16.M88.4 [R81], R24 ;  /* 0x0000001851007844 */ /* 0x0005e80000000200 */
[----:B------:R4:W-:Y:S01]  /*11af0*/  STSM.16.M88.4 [R80], R32 ;  /* 0x0000002050007844 */ /* 0x0009e20000000200 */
[----:B---3--:R-:W-:Y:S01]  /*11b00*/  IMAD R31, R30, UR5, RZ ;  /* 0x000000051e1f7c24 */ /* 0x008fe2000f8e02ff */
[----:B0-----:R-:W-:-:S02]  /*11b10*/  SEL R48, R59, R56, P0 ;  /* 0x000000383b307207 */ /* 0x001fc40000000000 */
[----:B------:R-:W-:Y:S02]  /*11b20*/  STSM.16.M88.4 [R45], R36 ;  /* 0x000000242d007844 */ /* 0x000fe40000000200 */
[----:B------:R-:W-:Y:S02]  /*11b30*/  ISETP.GE.OR P3, PT, R46, R31, P1 ;  /* 0x0000001f2e00720c */ /* 0x000fe40000f66670 */
[----:B-1----:R-:W-:Y:S02]  /*11b40*/  SEL R49, R73, R72, P0 ;  /* 0x0000004849317207 */ /* 0x002fe40000000000 */
[----:B------:R-:W-:Y:S01]  /*11b50*/  SEL R51, R72, R73, P0 ;  /* 0x0000004948337207 */ /* 0x000fe20000000000 */
[----:B--2---:R-:W-:Y:S01]  /*11b60*/  VIADD R24, R46, 0x8 ;  /* 0x000000082e187836 */ /* 0x004fe20000000000 */
[----:B------:R-:W-:Y:S01]  /*11b70*/  SEL R26, R50, R53, P0 ;  /* 0x00000035321a7207 */ /* 0x000fe20000000000 */
[----:B------:R-:W-:Y:S01]  /*11b80*/  IMAD.IADD R25, R41, 0x1, R47 ;  /* 0x0000000129197824 */ /* 0x000fe200078e022f */
[----:B------:R-:W-:-:S02]  /*11b90*/  LEA R41, P4, R40, UR6, 0x2 ;  /* 0x0000000628297c11 */ /* 0x000fc4000f8810ff */
[----:B------:R-:W-:Y:S02]  /*11ba0*/  ISETP.GE.OR P1, PT, R24, R31, P1 ;  /* 0x0000001f1800720c */ /* 0x000fe40000f26670 */
[----:B------:R-:W-:Y:S01]  /*11bb0*/  LEA.HI.X R40, R40, UR7, R25, 0x2, P4 ;  /* 0x0000000728287c11 */ /* 0x000fe2000a0f1419 */
[----:B------:R-:W-:Y:S01]  /*11bc0*/  SHFL.IDX PT, R60, R41, RZ, 0x1c1f ;  /* 0x001c1fff293c7589 */ /* 0x000fe200000e0000 */
[----:B------:R-:W-:Y:S02]  /*11bd0*/  SEL R24, R53, R50, P0 ;  /* 0x0000003235187207 */ /* 0x000fe40000000000 */
[----:B----4-:R-:W-:Y:S01]  /*11be0*/  SEL R32, R55, R52, P0 ;  /* 0x0000003437207207 */ /* 0x010fe20000000000 */
[----:B------:R-:W0:Y:S01]  /*11bf0*/  SHFL.IDX PT, R61, R40, RZ, 0x1c1f ;  /* 0x001c1fff283d7589 */ /* 0x000e2200000e0000 */
[----:B------:R-:W-:Y:S02]  /*11c00*/  SEL R34, R52, R55, P0 ;  /* 0x0000003734227207 */ /* 0x000fe40000000000 */
[----:B------:R-:W-:Y:S01]  /*11c10*/  SEL R25, R67, R44, P0 ;  /* 0x0000002c43197207 */ /* 0x000fe20000000000 */
[----:B------:R-:W-:Y:S01]  /*11c20*/  SHFL.IDX PT, R62, R41, 0x1, 0x1c1f ;  /* 0x003c1f00293e7f89 */ /* 0x000fe200000e0000 */
[----:B------:R-:W-:-:S02]  /*11c30*/  SEL R27, R44, R67, P0 ;  /* 0x000000432c1b7207 */ /* 0x000fc40000000000 */
[----:B------:R-:W-:Y:S01]  /*11c40*/  SEL R52, R57, R54, P0 ;  /* 0x0000003639347207 */ /* 0x000fe20000000000 */
[----:B------:R-:W1:Y:S01]  /*11c50*/  SHFL.IDX PT, R63, R40, 0x1, 0x1c1f ;  /* 0x003c1f00283f7f89 */ /* 0x000e6200000e0000 */
        /* <DEDUP_REMOVED lines=8> */
[----:B------:R-:W-:Y:S01]  /*11ce0*/  SEL R64, R42, R43, P0 ;  /* 0x0000002b2a407207 */ /* 0x000fe20000000000 */
[----:B------:R-:W-:Y:S01]  /*11cf0*/  STSM.16.M88.4 [R77], R52 ;  /* 0x000000344d007844 */ /* 0x000fe20000000200 */
[----:B------:R-:W-:Y:S02]  /*11d00*/  SEL R66, R43, R42, P0 ;  /* 0x0000002a2b427207 */ /* 0x000fe40000000000 */
[----:B------:R-:W-:Y:S01]  /*11d10*/  SEL R65, R75, R86, P0 ;  /* 0x000000564b417207 */ /* 0x000fe20000000000 */
[----:B------:R-:W-:Y:S01]  /*11d20*/  STSM.16.M88.4 [R76], R48 ;  /* 0x000000304c007844 */ /* 0x000fe20000000200 */
[----:B------:R-:W-:-:S05]  /*11d30*/  SEL R67, R86, R75, P0 ;  /* 0x0000004b56437207 */ /* 0x000fca0000000000 */
[----:B------:R2:W-:Y:S01]  /*11d40*/  STSM.16.M88.4 [R74], R64 ;  /* 0x000000404a007844 */ /* 0x0005e20000000200 */
[----:B------:R-:W-:Y:S08]  /*11d50*/  BAR.SYNC.DEFER_BLOCKING 0x1, 0x100 ;  /* 0x0044000000007b1d */ /* 0x000ff00000010000 */
[----:B--2---:R-:W2:Y:S01]  /*11d60*/  @P2 LDC R65, c[0x0][0xbec] ;  /* 0x0002fb00ff412b82 */ /* 0x004ea20000000800 */
[----:B0-----:R0:W-:Y:S01]  /*11d70*/  @!P3 ST.E desc[UR48][R60.64], R2 ;  /* 0x000000023c00b985 */ /* 0x0011e2000c101930 */
[----:B------:R-:W-:-:S03]  /*11d80*/  UIMAD UR5, UR12, UR8, URZ ;  /* 0x000000080c0572a4 */ /* 0x000fc6000f8e023f */
[----:B-1----:R1:W-:Y:S03]  /*11d90*/  @!P1 ST.E desc[UR48][R62.64], R0 ;  /* 0x000000003e009985 */ /* 0x0023e6000c101930 */
[----:B0-----:R-:W0:Y:S01]  /*11da0*/  @P2 LDC R61, c[0x0][0xbf0] ;  /* 0x0002fc00ff3d2b82 */ /* 0x001e220000000800 */
[----:B------:R-:W-:Y:S01]  /*11db0*/  UIMAD.WIDE.U32 UR6, UR37, UR8, URZ ;  /* 0x00000008250672a5 */ /* 0x000fe2000f8e003f */
[----:B------:R3:W5:Y:S01]  /*11dc0*/  LD.E.128 R48, desc[UR48][R6.64] ;  /* 0x0000003006307980 */ /* 0x000762000c101d00 */
[----:B-1----:R-:W-:Y:S01]  /*11dd0*/  IMAD R0, R22, 0x20, R23 ;  /* 0x0000002016007824 */ /* 0x002fe200078e0217 */
[----:B------:R-:W-:Y:S02]  /*11de0*/  UIMAD UR5, UR37, UR9, UR5 ;  /* 0x00000009250572a4 */ /* 0x000fe4000f8e0205 */
[----:B------:R1:W5:Y:S01]  /*11df0*/  LD.E.128 R52, desc[UR48][R8.64] ;  /* 0x0000003008347980 */ /* 0x000362000c101d00 */
[----:B------:R-:W-:Y:S01]  /*11e00*/  VIADD R2, R0, UR36 ;  /* 0x0000002400027c36 */ /* 0x000fe20008000000 */
[----:B------:R-:W-:-:S02]  /*11e10*/  UIMAD UR8, UR13, UR10, URZ ;  /* 0x0000000a0d0872a4 */ /* 0x000fc4000f8e023f */
[----:B------:R4:W5:Y:S01]  /*11e20*/  LD.E.128 R32, desc[UR48][R4.64] ;  /* 0x0000003004207980 */ /* 0x000962000c101d00 */
[----:B--2---:R-:W-:Y:S01]  /*11e30*/  @P2 IMAD.HI.U32 R0, R2, R65, RZ ;  /* 0x0000004102002227 */ /* 0x004fe200078e00ff */
[----:B------:R-:W-:Y:S02]  /*11e40*/  UIADD3 UR7, UR7, UR5, URZ ;  /* 0x0000000507077290 */ /* 0x000fe4000fffe03f */
[----:B------:R-:W5:Y:S01]  /*11e50*/  LD.E.128 R44, desc[UR48][R28.64] ;  /* 0x000000301c2c7980 */ /* 0x000f62000c101d00 */
[----:B---3--:R-:W-:Y:S01]  /*11e60*/  IMAD.MOV.U32 R7, RZ, RZ, R2 ;  /* 0x000000ffff077224 */ /* 0x008fe200078e0002 */
[----:B------:R-:W-:Y:S02]  /*11e70*/  UIMAD UR5, UR42, UR11, UR8 ;  /* 0x0000000b2a0572a4 */ /* 0x000fe4000f8e0208 */
[----:B------:R-:W5:Y:S01]  /*11e80*/  LD.E.128 R40, desc[UR48][R20.64] ;  /* 0x0000003014287980 */ /* 0x000f62000c101d00 */
[----:B------:R-:W-:Y:S01]  /*11e90*/  UIMAD.WIDE.U32 UR6, UR42, UR10, UR6 ;  /* 0x0000000a2a0672a5 */ /* 0x000fe2000f8e0006 */
[----:B------:R-:W-:-:S02]  /*11ea0*/  ULDC.64 UR8, c[0x0][0xae0] ;  /* 0x0002b80000087ab9 */ /* 0x000fc40000000a00 */
[----:B------:R-:W5:Y:S01]  /*11eb0*/  LD.E.128 R36, desc[UR48][R14.64] ;  /* 0x000000300e247980 */ /* 0x000f62000c101d00 */
[----:B0-----:R-:W-:Y:S01]  /*11ec0*/  @P2 SHF.R.U32.HI R7, RZ, R61, R0 ;  /* 0x0000003dff072219 */ /* 0x001fe20000011600 */
[----:B------:R-:W-:Y:S02]  /*11ed0*/  UIADD3 UR5, UR7, UR5, URZ ;  /* 0x0000000507057290 */ /* 0x000fe4000fffe03f */
[----:B------:R-:W5:Y:S01]  /*11ee0*/  LD.E.128 R24, desc[UR48][R12.64] ;  /* 0x000000300c187980 */ /* 0x000f62000c101d00 */
[--C-:B------:R-:W-:Y:S01]  /*11ef0*/  SHF.R.S32.HI R0, RZ, 0x1f, R7.reuse ;  /* 0x0000001fff007819 */ /* 0x100fe20000011407 */
[----:B-1----:R-:W-:Y:S02]  /*11f00*/  IMAD.MOV R9, RZ, RZ, -R7 ;  /* 0x000000ffff097224 */ /* 0x002fe400078e0a07 */
[----:B------:R0:W5:Y:S01]  /*11f10*/  LD.E.128 R56, desc[UR48][R10.64] ;  /* 0x000000300a387980 */ /* 0x000162000c101d00 */
[----:B----4-:R-:W-:Y:S02]  /*11f20*/  IMAD.U32 R5, RZ, RZ, UR7 ;  /* 0x00000007ff057e24 */ /* 0x010fe4000f8e00ff */
[----:B------:R-:W-:Y:S01]  /*11f30*/  IMAD R0, R0, UR8, RZ ;  /* 0x0000000800007c24 */ /* 0x000fe2000f8e02ff */
[----:B------:R-:W-:Y:S01]  /*11f40*/  @!PT LDS RZ, [RZ] ;  /* 0x00000000fffff984 */ /* 0x000fe20000000800 */
[----:B------:R-:W-:Y:S01]  /*11f50*/  @!PT LDS RZ, [RZ] ;  /* 0x00000000fffff984 */ /* 0x000fe20000000800 */
[----:B------:R-:W-:Y:S01]  /*11f60*/  @!PT LDS RZ, [RZ] ;  /* 0x00000000fffff984 */ /* 0x000fe20000000800 */
[----:B------:R-:W-:Y:S01]  /*11f70*/  @!PT LDS RZ, [RZ] ;  /* 0x00000000fffff984 */ /* 0x000fe20000000800 */
[----:B------:R1:W-:Y:S06]  /*11f80*/  MEMBAR.ALL.CTA ;  /* 0x0000000000007992 */ /* 0x0003ec0000008000 */
[----:B-1----:R-:W1:Y:S01]  /*11f90*/  FENCE.VIEW.ASYNC.S ;  /* 0x00000000000073c6 */ /* 0x002e620000000000 */
[----:B------:R-:W-:-:S02]  /*11fa0*/  IMAD R9, R30, R9, R2 ;  /* 0x000000091e097224 */ /* 0x000fc400078e0202 */
[----:B------:R-:W-:Y:S01]  /*11fb0*/  IMAD.U32 R4, RZ, RZ, UR6 ;  /* 0x00000006ff047e24 */ /* 0x000fe2000f8e00ff */
[----:B------:R-:W-:Y:S01]  /*11fc0*/  ULDC.64 UR6, c[0x0][0xad8] ;  /* 0x0002b60000067ab9 */ /* 0x000fe20000000a00 */
[----:B------:R-:W-:Y:S02]  /*11fd0*/  IMAD.U32 R5, RZ, RZ, UR5 ;  /* 0x00000005ff057e24 */ /* 0x000fe4000f8e00ff */
[C---:B0-----:R-:W-:Y:S01]  /*11fe0*/  IMAD R11, R7.reuse, UR9, R0 ;  /* 0x00000009070b7c24 */ /* 0x041fe2000f8e0200 */
[----:B------:R-:W-:Y:S01]  /*11ff0*/  SHF.R.S32.HI R0, RZ, 0x1f, R9 ;  /* 0x0000001fff007819 */ /* 0x000fe20000011409 */
[----:B------:R-:W-:-:S04]  /*12000*/  IMAD.WIDE.U32 R4, R7, UR8, R4 ;  /* 0x0000000807047c25 */ /* 0x000fc8000f8e0004 */
[----:B------:R-:W-:Y:S02]  /*12010*/  IMAD.IADD R5, R5, 0x1, R11 ;  /* 0x0000000105057824 */ /* 0x000fe400078e020b */
[----:B------:R-:W-:Y:S02]  /*12020*/  IMAD R2, R0, UR6, RZ ;  /* 0x0000000600027c24 */ /* 0x000fe4000f8e02ff */
[----:B------:R-:W-:Y:S02]  /*12030*/  VIADD R8, R23, UR36 ;  /* 0x0000002417087c36 */ /* 0x000fe40008000000 */
        /* <DEDUP_REMOVED lines=27> */
.L_x_7640:
[----:B------:R-:W-:Y:S05]  /*121f0*/  BSYNC B1 ;  /* 0x0000000000017941 */ /* 0x000fea0003800000 */
.L_x_7639:
        /* <DEDUP_REMOVED lines=13> */
.L_x_7642:
[----:B------:R-:W-:Y:S05]  /*122d0*/  BSYNC B1 ;  /* 0x0000000000017941 */ /* 0x000fea0003800000 */
.L_x_7641:
        /* <DEDUP_REMOVED lines=11> */
[----:B-----5:R3:W-:Y:S04]  /*12390*/  @!P2 ST.E.128 desc[UR48][R2.64], R36 ;  /* 0x000000240200a985 */ /* 0x0207e8000c101d30 */
[----:B------:R3:W-:Y:S02]  /*123a0*/  @!P3 ST.E.128 desc[UR48][R4.64], R48 ;  /* 0x000000300400b985 */ /* 0x0007e4000c101d30 */
.L_x_7644:
[----:B------:R-:W-:Y:S05]  /*123b0*/  BSYNC B1 ;  /* 0x0000000000017941 */ /* 0x000fea0003800000 */
.L_x_7643:
        /* <DEDUP_REMOVED lines=16> */
.L_x_7638:
        /* <DEDUP_REMOVED lines=50> */
.L_x_7647:
[----:B------:R-:W-:Y:S05]  /*127e0*/  BSYNC B1 ;  /* 0x0000000000017941 */ /* 0x000fea0003800000 */
.L_x_7646:
        /* <DEDUP_REMOVED lines=55> */
.L_x_7649:
[----:B------:R-:W-:Y:S05]  /*12b60*/  BSYNC B1 ;  /* 0x0000000000017941 */ /* 0x000fea0003800000 */
.L_x_7648:
        /* <DEDUP_REMOVED lines=13> */
.L_x_7651:
[----:B------:R-:W-:Y:S05]  /*12c40*/  BSYNC B1 ;  /* 0x0000000000017941 */ /* 0x000fea0003800000 */
.L_x_7650:
        /* <DEDUP_REMOVED lines=13> */
.L_x_7653:
[----:B------:R-:W-:Y:S05]  /*12d20*/  BSYNC B1 ;  /* 0x0000000000017941 */ /* 0x000fea0003800000 */
.L_x_7652:
[----:B---3--:R-:W-:Y:S01]  /*12d30*/  VIADD R3, R6, 0x60 ;  /* 0x0000006006037836 */ /* 0x008fe20000000000 */
[----:B0-----:R0:W3:Y:S04]  /*12d40*/  SHFL.IDX PT, R0, R5, 0x3, 0x181f ;  /* 0x00781f0005007f89 */ /* 0x0010e800000e0000 */
[----:B------:R-:W-:Y:S01]  /*12d50*/  ISETP.GE.AND P0, PT, R3, R9, PT ;  /* 0x000000090300720c */ /* 0x000fe20003f06270 */
[----:B-1----:R0:W1:-:S12]  /*12d60*/  SHFL.IDX PT, R2, R4, 0x3, 0x181f ;  /* 0x00781f0004027f89 */ /* 0x00205800000e0000 */
[----:B0-----:R-:W-:Y:S05]  /*12d70*/  @P0 BRA `(.L_x_7645) ;  /* 0x0000000000240947 */ /* 0x001fea0003800000 */
[----:B------:R-:W-:Y:S02]  /*12d80*/  ULDC UR5, c[0x0][0xac8] ;  /* 0x0002b20000057ab9 */ /* 0x000fe40000000800 */
[----:B------:R-:W-:Y:S02]  /*12d90*/  ISETP.GE.AND P2, PT, R16, UR5, PT ;  /* 0x0000000510007c0c */ /* 0x000fe4000bf46270 */
[----:B------:R-:W-:-:S11]  /*12da0*/  ISETP.GE.AND P3, PT, R19, UR5, PT ;  /* 0x0000000513007c0c */ /* 0x000fd6000bf66270 */
[CC--:B-12-4-:R-:W-:Y:S02]  /*12db0*/  @!P2 LEA R4, P0, R16.reuse, R2.reuse, 0x1 ;  /* 0x000000021004a211 */ /* 0x0d6fe400078008ff */
[C---:B------:R-:W-:Y:S02]  /*12dc0*/  @!P3 LEA R2, P1, R19.reuse, R2, 0x1 ;  /* 0x000000021302b211 */ /* 0x040fe400078208ff */
[-C--:B---3--:R-:W-:Y:S02]  /*12dd0*/  @!P2 LEA.HI.X R5, R16, R0.reuse, R233, 0x1, P0 ;  /* 0x000000001005a211 */ /* 0x088fe400000f0ce9 */
[----:B------:R-:W-:-:S03]  /*12de0*/  @!P3 LEA.HI.X R3, R19, R0, R232, 0x1, P1 ;  /* 0x000000001303b211 */ /* 0x000fc600008f0ce8 */
[----:B------:R0:W-:Y:S04]  /*12df0*/  @!P2 ST.E.128 desc[UR48][R4.64], RZ ;  /* 0x000000ff0400a985 */ /* 0x0001e8000c101d30 */
[----:B------:R0:W-:Y:S02]  /*12e00*/  @!P3 ST.E.128 desc[UR48][R2.64], RZ ;  /* 0x000000ff0200b985 */ /* 0x0001e4000c101d30 */
.L_x_7645:
[----:B------:R-:W-:Y:S05]  /*12e10*/  BSYNC B0 ;  /* 0x0000000000007941 */ /* 0x000fea0003800000 */
.L_x_7637:
[----:B------:R-:W-:Y:S02]  /*12e20*/  ULDC UR5, c[0x0][0xc38] ;  /* 0x00030e0000057ab9 */ /* 0x000fe40000000800 */
[----:B------:R-:W-:-:S06]  /*12e30*/  UISETP.GE.AND UP0, UPT, UR4, UR5, UPT ;  /* 0x000000050400728c */ /* 0x000fcc000bf06270 */
[----:B------:R-:W-:-:S13]  /*12e40*/  PLOP3.LUT P0, PT, PT, PT, UP0, 0x80, 0x0 ;  /* 0x000000000000781c */ /* 0x000fda0003f0f008 */
[----:B------:R-:W-:Y:S05]  /*12e50*/  @!P0 BRA `(.L_x_7654) ;  /* 0xfffffedc00d08947 */ /* 0x000fea000383ffff */
[----:B------:R-:W-:Y:S05]  /*12e60*/  EXIT ;  /* 0x000000000000794d */ /* 0x000fea0003800000 */
.L_x_7599:
        /* <DEDUP_REMOVED lines=15> */
[----:B------:R0:W-:Y:S04]  /*12f60*/  STL [R1], RZ ;  /* 0x000000ff01007387 */ /* 0x0001e80000100800 */
        /* <DEDUP_REMOVED lines=14> */
[C---:B------:R-:W-:Y:S01]  /*13050*/  IMAD.SHL.U32 R5, R6.reuse, 0x4, RZ ;  /* 0x0000000406057824 */ /* 0x040fe200078e00ff */
[----:B------:R-:W-:Y:S01]  /*13060*/  SHF.R.U32.HI R3, RZ, 0x5, R4 ;  /* 0x00000005ff037819 */ /* 0x000fe20000011604 */
[----:B------:R-:W-:Y:S01]  /*13070*/  IMAD.SHL.U32 R19, R6, 0x80, RZ ;  /* 0x0000008006137824 */ /* 0x000fe200078e00ff */
[----:B------:R-:W-:-:S04]  /*13080*/  LOP3.LUT R2, R0, 0x80, RZ, 0xc0, !PT ;  /* 0x0000008000027812 */ /* 0x000fc800078ec0ff */
[----:B------:R-:W-:-:S04]  /*13090*/  LOP3.LUT R2, R2, 0x10, R6, 0xf8, !PT ;  /* 0x0000001002027812 */ /* 0x000fc800078ef806 */
[----:B------:R-:W-:Y:S02]  /*130a0*/  LOP3.LUT R5, R2, 0x10, R5, 0x78, !PT ;  /* 0x0000001002057812 */ /* 0x000fe400078e7805 */
[C---:B------:R-:W-:Y:S02]  /*130b0*/  LOP3.LUT R2, R0.reuse, 0x60, RZ, 0xc0, !PT ;  /* 0x0000006000027812 */ /* 0x040fe400078ec0ff */
[----:B------:R-:W-:-:S03]  /*130c0*/  LOP3.LUT R0, R0, 0x100, RZ, 0xc0, !PT ;  /* 0x0000010000007812 */ /* 0x000fc600078ec0ff */
[----:B------:R-:W-:-:S05]  /*130d0*/  IMAD R2, R3, 0x200, R2 ;  /* 0x0000020003027824 */ /* 0x000fca00078e0202 */
[----:B------:R-:W-:Y:S01]  /*130e0*/  IADD3 R2, R5, R2, R0 ;  /* 0x0000000205027210 */ /* 0x000fe20007ffe000 */
[----:B------:R-:W-:Y:S01]  /*130f0*/  IMAD.SHL.U32 R5, R6, 0x2, RZ ;  /* 0x0000000206057824 */ /* 0x000fe200078e00ff */
[----:B------:R-:W-:-:S03]  /*13100*/  LOP3.LUT R0, R19, 0x380, RZ, 0xc0, !PT ;  /* 0x0000038013007812 */ /* 0x000fc600078ec0ff */
[----:B------:R0:W-:Y:S02]  /*13110*/  STL [R1+0x18], R2 ;  /* 0x0000180201007387 */ /* 0x0001e40000100800 */
[----:B------:R-:W-:Y:S02]  /*13120*/  IMAD R0, R3, 0x10, R0 ;  /* 0x0000001003007824 */ /* 0x000fe400078e0200 */
[----:B------:R-:W-:-:S05]  /*13130*/  IMAD.SHL.U32 R3, R6, 0x10, RZ ;  /* 0x0000001006037824 */ /* 0x000fca00078e00ff */
[----:B------:R-:W-:Y:S01]  /*13140*/  LOP3.LUT R0, R0, 0x70, R3, 0x78, !PT ;  /* 0x0000007000007812 */ /* 0x000fe200078e7803 */
[----:B0-----:R-:W-:-:S03]  /*13150*/  IMAD.MOV.U32 R2, RZ, RZ, 0x40 ;  /* 0x00000040ff027424 */ /* 0x001fc600078e00ff */
[----:B------:R-:W-:Y:S02]  /*13160*/  LOP3.LUT R19, R0, 0xc00, R19, 0xf8, !PT ;  /* 0x00000c0000137812 */ /* 0x000fe400078ef813 */
[----:B------:R-:W-:Y:S02]  /*13170*/  LOP3.LUT R0, R3, 0x3f0, RZ, 0xc0, !PT ;  /* 0x000003f003007812 */ /* 0x000fe400078ec0ff */
[----:B------:R-:W-:Y:S02]  /*13180*/  SEL R2, R2, 0xffffffc0, !P0 ;  /* 0xffffffc002027807 */ /* 0x000fe40004000000 */
[----:B------:R-:W-:Y:S01]  /*13190*/  LOP3.LUT R5, R0, 0x70, R5, 0x78, !PT ;  /* 0x0000007000057812 */ /* 0x000fe200078e7805 */
[----:B------:R-:W-:Y:S01]  /*131a0*/  IMAD.SHL.U32 R0, R4, 0x10, RZ ;  /* 0x0000001004007824 */ /* 0x000fe200078e00ff */
[----:B------:R-:W-:-:S04]  /*131b0*/  SHF.R.U32.HI R4, RZ, 0x3, R4 ;  /* 0x00000003ff047819 */ /* 0x000fc80000011604 */
[----:B------:R-:W-:Y:S02]  /*131c0*/  LOP3.LUT R0, R5, 0x400, R0, 0xf8, !PT ;  /* 0x0000040005007812 */ /* 0x000fe400078ef800 */
[----:B------:R-:W-:-:S03]  /*131d0*/  LOP3.LUT R4, R4, 0x70, R3, 0xf8, !PT ;  /* 0x0000007004047812 */ /* 0x000fc600078ef803 */
[----:B------:R-:W-:Y:S02]  /*131e0*/  IMAD.IADD R3, R17, 0x1, R0 ;  /* 0x0000000111037824 */ /* 0x000fe400078e0200 */
[----:B------:R-:W-:-:S03]  /*131f0*/  IMAD.U32 R0, RZ, RZ, UR6 ;  /* 0x00000006ff007e24 */ /* 0x000fc6000f8e00ff */
[----:B------:R-:W-:Y:S04]  /*13200*/  STL [R1+0x20], R3 ;  /* 0x0000200301007387 */ /* 0x000fe80000100800 */
[----:B------:R-:W-:Y:S04]  /*13210*/  STL [R1], RZ ;  /* 0x000000ff01007387 */ /* 0x000fe80000100800 */
[----:B------:R0:W-:Y:S04]  /*13220*/  STL [R1+0x1c], R0 ;  /* 0x00001c0001007387 */ /* 0x0001e80000100800 */
[----:B------:R-:W-:Y:S01]  /*13230*/  STL [R1+0x24], RZ ;  /* 0x000024ff01007387 */ /* 0x000fe20000100800 */
[----:B0-----:R-:W-:-:S05]  /*13240*/  IMAD.MOV.U32 R0, RZ, RZ, 0x1 ;  /* 0x00000001ff007424 */ /* 0x001fca00078e00ff */
[----:B------:R0:W-:Y:S02]  /*13250*/  STL [R1+0x4], R0 ;  /* 0x0000040001007387 */ /* 0x0001e40000100800 */
[----:B0-----:R-:W-:-:S07]  /*13260*/  IMAD.IADD R0, R2, 0x1, R19 ;  /* 0x0000000102007824 */ /* 0x001fce00078e0213 */
.L_x_7714:
        /* <DEDUP_REMOVED lines=15> */
[----:B------:R-:W-:Y:S02]  /*13360*/  ULDC UR9, c[0x0][0xc6c] ;  /* 0x00031b0000097ab9 */ /* 0x000fe40000000800 */
[----:B------:R-:W-:-:S11]  /*13370*/  UISETP.NE.AND UP0, UPT, UR9, 0x1, UPT ;  /* 0x000000010900788c */ /* 0x000fd6000bf05270 */
[----:B------:R-:W-:Y:S02]  /*13380*/  @UP0 ULDC.64 UR6, c[0x0][0xc70] ;  /* 0x00031c0000060ab9 */ /* 0x000fe40000000a00 */
[----:B------:R-:W-:-:S03]  /*13390*/  UIMAD.WIDE.U32 UR4, UR10, UR6, URZ ;  /* 0x000000060a0472a5 */ /* 0x000fc6000f8e003f */
[----:B------:R-:W-:Y:S01]  /*133a0*/  UMOV UR6, UR10 ;  /* 0x0000000a00067c82 */ /* 0x000fe20008000000 */
[----:B------:R-:W-:-:S04]  /*133b0*/  @UP0 USHF.R.U32.HI UR6, URZ, UR7, UR5 ;  /* 0x000000073f060299 */ /* 0x000fc80008011605 */
[----:B------:R-:W-:Y:S01]  /*133c0*/  UIMAD UR9, UR6, UR9, URZ ;  /* 0x00000009060972a4 */ /* 0x000fe2000f8e023f */
[----:B------:R-:W-:Y:S11]  /*133d0*/  BRA `(.L_x_7657) ;  /* 0x00000000001c7947 */ /* 0x000ff60003800000 */
.L_x_7656:
[----:B------:R-:W-:Y:S02]  /*133e0*/  ULDC UR9, c[0x0][0xc54] ;  /* 0x0003150000097ab9 */ /* 0x000fe40000000800 */
[----:B------:R-:W-:-:S11]  /*133f0*/  UISETP.NE.AND UP0, UPT, UR9, 0x1, UPT ;  /* 0x000000010900788c */ /* 0x000fd6000bf05270 */
[----:B------:R-:W-:Y:S02]  /*13400*/  @UP0 ULDC.64 UR6, c[0x0][0xc58] ;  /* 0x0003160000060ab9 */ /* 0x000fe40000000a00 */
[----:B------:R-:W-:-:S03]  /*13410*/  UIMAD.WIDE.U32 UR4, UR10, UR6, URZ ;  /* 0x000000060a0472a5 */ /* 0x000fc6000f8e003f */
[----:B------:R-:W-:Y:S01]  /*13420*/  UMOV UR6, UR10 ;  /* 0x0000000a00067c82 */ /* 0x000fe20008000000 */
[----:B------:R-:W-:-:S04]  /*13430*/  @UP0 USHF.R.U32.HI UR6, URZ, UR7, UR5 ;  /* 0x000000073f060299 */ /* 0x000fc80008011605 */
[----:B------:R-:W-:-:S12]  /*13440*/  UIMAD UR9, UR6, UR9, URZ ;  /* 0x00000009060972a4 */ /* 0x000fd8000f8e023f */
.L_x_7657:
[----:B------:R-:W-:Y:S01]  /*13450*/  ULOP3.LUT UR41, URZ, UR6, URZ, 0x33, !UPT ;  /* 0x000000063f297292 */ /* 0x000fe2000f8e333f */
[----:B------:R-:W-:Y:S01]  /*13460*/  BSSY B7, `(.L_x_7658) ;  /* 0x0000368000077945 */ /* 0x000fe20003800000 */
[----:B------:R-:W-:Y:S01]  /*13470*/  ULDC UR5, c[0x0][0x448] ;  /* 0x0001120000057ab9 */ /* 0x000fe20000000800 */
[----:B------:R-:W-:Y:S01]  /*13480*/  ULDC UR4, c[0x0][0xc3c] ;  /* 0x00030f0000047ab9 */ /* 0x000fe20000000800 */
[----:B------:R-:W-:Y:S02]  /*13490*/  UISETP.NE.AND UP1, UPT, UR5, 0x1, UPT ;  /* 0x000000010500788c */ /* 0x000fe4000bf25270 */
[----:B------:R-:W-:Y:S01]  /*134a0*/  UIADD3 UR41, UR41, UR4, URZ ;  /* 0x0000000429297290 */ /* 0x000fe2000fffe03f */
[----:B------:R-:W-:Y:S01]  /*134b0*/  ULDC.64 UR6, c[0x0][0x418] ;  /* 0x0001060000067ab9 */ /* 0x000fe20000000a00 */
[----:B------:R-:W-:Y:S01]  /*134c0*/  ULDC UR5, c[0x0][0x288] ;  /* 0x0000a20000057ab9 */ /* 0x000fe20000000800 */
[----:B------:R-:W-:Y:S02]  /*134d0*/  UISETP.NE.U32.AND UP0, UPT, UR6, URZ, UPT ;  /* 0x0000003f0600728c */ /* 0x000fe4000bf05070 */
[----:B------:R-:W-:-:S02]  /*134e0*/  USHF.L.U32 UR6, UR41, 0x7, URZ ;  /* 0x0000000729067899 */ /* 0x000fc4000800063f */
[----:B------:R-:W-:Y:S02]  /*134f0*/  UISETP.NE.AND.EX UP0, UPT, UR7, URZ, UPT, UP0 ;  /* 0x0000003f0700728c */ /* 0x000fe4000bf05300 */
[----:B------:R-:W-:Y:S01]  /*13500*/  UIADD3 UR6, UR6, 0x7f, URZ ;  /* 0x0000007f06067890 */ /* 0x000fe2000fffe03f */
[----:B------:R-:W-:Y:S01]  /*13510*/  ULDC UR4, c[0x0][0x424] ;  /* 0x0001090000047ab9 */ /* 0x000fe20000000800 */
[----:B------:R-:W-:Y:S02]  /*13520*/  UIADD3 UR13, -UR5, 0xe0, URZ ;  /* 0x000000e0050d7890 */ /* 0x000fe4000fffe13f */
[----:B------:R-:W-:Y:S01]  /*13530*/  USEL UR7, UR4, 0x1, UP0 ;  /* 0x0000000104077887 */ /* 0x000fe20008000000 */
[----:B------:R-:W-:Y:S01]  /*13540*/  @UP1 ULDC UR5, c[0x0][0x44c] ;  /* 0x0001130000051ab9 */ /* 0x000fe20000000800 */
[----:B------:R-:W-:Y:S01]  /*13550*/  @UP1 ULDC UR14, c[0x0][0x450] ;  /* 0x00011400000e1ab9 */ /* 0x000fe20000000800 */
[----:B------:R-:W-:Y:S01]  /*13560*/  UIMAD.WIDE.U32 UR4, UR6, UR5, URZ ;  /* 0x00000005060472a5 */ /* 0x000fe2000f8e003f */
[----:B------:R-:W-:Y:S01]  /*13570*/  ULDC UR12, c[0x0][0x2f0] ;  /* 0x0000bc00000c7ab9 */ /* 0x000fe20000000800 */
[----:B------:R-:W-:-:S02]  /*13580*/  UIADD3 UR9, UR10, -UR9, URZ ;  /* 0x800000090a097290 */ /* 0x000fc4000fffe03f */
[----:B------:R-:W-:Y:S02]  /*13590*/  @UP1 USHF.R.U32.HI UR6, URZ, UR14, UR5 ;  /* 0x0000000e3f061299 */ /* 0x000fe40008011605 */
[----:B------:R-:W-:Y:S02]  /*135a0*/  UIMAD UR5, UR7, UR12, 0xdf ;  /* 0x000000df070574a4 */ /* 0x000fe4000f8e020c */
[----:B------:R-:W-:Y:S01]  /*135b0*/  UIMAD UR13, UR7, UR12, UR13 ;  /* 0x0000000c070d72a4 */ /* 0x000fe2000f8e020d */
[----:B------:R-:W-:Y:S01]  /*135c0*/  UMOV UR4, URZ ;  /* 0x0000003f00047c82 */ /* 0x000fe20008000000 */
[----:B------:R-:W-:Y:S01]  /*135d0*/  ULDC UR10, c[0x0][0xc54] ;  /* 0x00031500000a7ab9 */ /* 0x000fe20000000800 */
[----:B------:R-:W-:Y:S02]  /*135e0*/  UIMAD.WIDE UR4, UR5, -0x6db6db6d, UR4 ;  /* 0x92492493050478a5 */ /* 0x000fe4000f8e0204 */
[----:B------:R-:W-:Y:S02]  /*135f0*/  UIADD3 UR7, UR13, UR6, URZ ;  /* 0x000000060d077290 */ /* 0x000fe4000fffe03f */
[----:B------:R-:W-:Y:S01]  /*13600*/  UIMAD UR9, UR8, UR10, UR9 ;  /* 0x0000000a080972a4 */ /* 0x000fe2000f8e0209 */
[----:B------:R-:W-:-:S02]  /*13610*/  UMOV UR6, URZ ;  /* 0x0000003f00067c82 */ /* 0x000fc40008000000 */
[----:B------:R-:W-:Y:S01]  /*13620*/  UMOV UR10, UR5 ;  /* 0x00000005000a7c82 */ /* 0x000fe20008000000 */
[----:B------:R-:W-:Y:S02]  /*13630*/  UIMAD.WIDE UR6, UR7, -0x6db6db6d, UR6 ;  /* 0x92492493070678a5 */ /* 0x000fe4000f8e0206 */
[----:B------:R-:W-:Y:S02]  /*13640*/  USHF.R.U32.HI UR12, URZ, 0x1f, UR10 ;  /* 0x0000001f3f0c7899 */ /* 0x000fe4000801160a */
[----:B------:R-:W-:Y:S01]  /*13650*/  USHF.R.U32.HI UR6, URZ, 0x1f, UR7 ;  /* 0x0000001f3f067899 */ /* 0x000fe20008011607 */
[----:B------:R-:W-:Y:S01]  /*13660*/  ULDC UR11, c[0x0][0xc48] ;  /* 0x00031200000b7ab9 */ /* 0x000fe20000000800 */
[----:B------:R-:W-:Y:S02]  /*13670*/  ULEA.HI.SX32 UR12, UR10, UR12, 0x19 ;  /* 0x0000000c0a0c7291 */ /* 0x000fe4000f8fca3f */
[----:B------:R-:W-:Y:S02]  /*13680*/  ULEA.HI.SX32 UR6, UR7, UR6, 0x19 ;  /* 0x0000000607067291 */ /* 0x000fe4000f8fca3f */
[----:B------:R-:W-:-:S02]  /*13690*/  UISETP.NE.AND UP0, UPT, UR11, 0x1, UPT ;  /* 0x000000010b00788c */ /* 0x000fc4000bf05270 */
[----:B------:R-:W-:Y:S01]  /*136a0*/  UISETP.LT.AND UP1, UPT, UR12, UR6, UPT ;  /* 0x000000060c00728c */ /* 0x000fe2000bf21270 */
[----:B------:R-:W-:-:S03]  /*136b0*/  UMOV UR43, UR9 ;  /* 0x00000009002b7c82 */ /* 0x000fc60008000000 */
[----:B------:R-:W-:-:S05]  /*136c0*/  USEL UR40, UR12, UR6, UP1 ;  /* 0x000000060c287287 */ /* 0x000fca0008800000 */
[----:B------:R-:W-:Y:S01]  /*136d0*/  @UP0 ULDC UR8, c[0x0][0xc4c] ;  /* 0x0003130000080ab9 */ /* 0x000fe20000000800 */
[----:B------:R-:W-:Y:S01]  /*136e0*/  ISETP.LT.AND P0, PT, RZ, UR40, PT ;  /* 0x00000028ff007c0c */ /* 0x000fe2000bf01270 */
[----:B------:R-:W-:Y:S01]  /*136f0*/  UIMAD.WIDE.U32 UR4, UR9, UR8, URZ ;  /* 0x00000008090472a5 */ /* 0x000fe2000f8e003f */
[----:B------:R-:W-:-:S03]  /*13700*/  @UP0 ULDC UR7, c[0x0][0xc50] ;  /* 0x0003140000070ab9 */ /* 0x000fc60000000800 */
        /* <DEDUP_REMOVED lines=22> */
.L_x_7659:
        /* <DEDUP_REMOVED lines=20> */
.L_x_7662:
[----:B------:R-:W-:Y:S05]  /*139b0*/  BSYNC B6 ;  /* 0x0000000000067941 */ /* 0x000fea0003800000 */
.L_x_7661:
        /* <DEDUP_REMOVED lines=24> */
.L_x_7664:
[----:B------:R-:W-:Y:S05]  /*13b40*/  BSYNC B6 ;  /* 0x0000000000067941 */ /* 0x000fea0003800000 */
.L_x_7663:
        /* <DEDUP_REMOVED lines=21> */
.L_x_7666:
[----:B------:R-:W-:Y:S05]  /*13ca0*/  BSYNC B6 ;  /* 0x0000000000067941 */ /* 0x000fea0003800000 */
.L_x_7665:
        /* <DEDUP_REMOVED lines=20> */
.L_x_7668:
[----:B------:R-:W-:Y:S05]  /*13df0*/  BSYNC B6 ;  /* 0x0000000000067941 */ /* 0x000fea0003800000 */
.L_x_7667:
        /* <DEDUP_REMOVED lines=26> */
.L_x_7733:
        /* <DEDUP_REMOVED lines=12> */
.L_x_7736:
        /* <DEDUP_REMOVED lines=20> */
.L_x_7672:
[----:B------:R-:W2:Y:S04]  /*141a0*/  LDL R4, [R1] ;  /* 0x0000000001047983 */ /* 0x000ea80000100800 */
        /* <DEDUP_REMOVED lines=8> */
.L_x_7737:
        /* <DEDUP_REMOVED lines=8> */
.L_x_7674:
[----:B------:R-:W2:Y:S01]  /*142b0*/  LDL R2, [R1] ;  /* 0x0000000001027983 */ /* 0x000ea20000100800 */
        /* <DEDUP_REMOVED lines=16> */
.L_x_7738:
        /* <DEDUP_REMOVED lines=8> */
.L_x_7676:
        /* <DEDUP_REMOVED lines=19> */
.L_x_7670:
        /* <DEDUP_REMOVED lines=22> */
.L_x_7678:
[----:B---3--:R-:W-:Y:S05]  /*146d0*/  BSYNC B6 ;  /* 0x0000000000067941 */ /* 0x008fea0003800000 */
.L_x_7677:
[----:B------:R0:W5:Y:S01]  /*146e0*/  LDL R10, [R1+0x20] ;  /* 0x00002000010a7983 */ /* 0x0001620000100800 */
[----:B------:R-:W2:Y:S01]  /*146f0*/  LDC R7, c[0x0][0x448] ;  /* 0x00011200ff077b82 */ /* 0x000ea20000000800 */
[----:B------:R-:W3:Y:S01]  /*14700*/  S2R R2, SR_TID.X ;  /* 0x0000000000027919 */ /* 0x000ee20000002100 */
[----:B-1----:R-:W1:Y:S01]  /*14710*/  S2R R18, SR_TID.X ;  /* 0x0000000000127919 */ /* 0x002e620000002100 */
[----:B------:R-:W-:Y:S01]  /*14720*/  USHF.R.S32.HI UR4, URZ, 0x1f, UR36 ;  /* 0x0000001f3f047899 */ /* 0x000fe20008011424 */
[----:B------:R-:W-:Y:S01]  /*14730*/  ULDC.64 UR8, c[0x0][0x2d8] ;  /* 0x0000b60000087ab9 */ /* 0x000fe20000000a00 */
[----:B--2---:R-:W-:Y:S02]  /*14740*/  ISETP.NE.AND P0, PT, R7, 0x1, PT ;  /* 0x000000010700780c */ /* 0x004fe40003f05270 */
[----:B---3--:R-:W-:-:S11]  /*14750*/  LOP3.LUT R2, R2, 0x7f, RZ, 0xc0, !PT ;  /* 0x0000007f02027812 */ /* 0x008fd600078ec0ff */
[----:B------:R-:W2:Y:S01]  /*14760*/  @P0 LDC R3, c[0x0][0x44c] ;  /* 0x00011300ff030b82 */ /* 0x000ea20000000800 */
[----:B-1----:R-:W-:Y:S01]  /*14770*/  IMAD.SHL.U32 R18, R18, 0x10, RZ ;  /* 0x0000001012127824 */ /* 0x002fe200078e00ff */
[----:B------:R-:W-:Y:S01]  /*14780*/  SHF.R.U32.HI R2, RZ, 0x3, R2 ;  /* 0x00000003ff027819 */ /* 0x000fe20000011602 */
[----:B------:R-:W-:-:S03]  /*14790*/  UIMAD UR6, UR4, UR8, URZ ;  /* 0x00000008040672a4 */ /* 0x000fc6000f8e023f */
[----:B------:R-:W-:Y:S02]  /*147a0*/  LOP3.LUT R18, R2, 0x70, R18, 0xf8, !PT ;  /* 0x0000007002127812 */ /* 0x000fe400078ef812 */
[----:B------:R-:W1:Y:S01]  /*147b0*/  @P0 LDC R0, c[0x0][0x450] ;  /* 0x00011400ff000b82 */ /* 0x000e620000000800 */
[----:B------:R-:W-:Y:S01]  /*147c0*/  IMAD.U32 R2, RZ, RZ, UR41 ;  /* 0x00000029ff027e24 */ /* 0x000fe2000f8e00ff */
[----:B------:R-:W-:Y:S02]  /*147d0*/  UIMAD.WIDE.U32 UR4, UR36, UR8, URZ ;  /* 0x00000008240472a5 */ /* 0x000fe4000f8e003f */
[----:B------:R-:W-:Y:S01]  /*147e0*/  UIMAD UR6, UR36, UR9, UR6 ;  /* 0x00000009240672a4 */ /* 0x000fe2000f8e0206 */
[----:B------:R-:W-:Y:S01]  /*147f0*/  IMAD R2, R2, 0x80, R18 ;  /* 0x0000008002027824 */ /* 0x000fe200078e0212 */
[----:B------:R-:W-:Y:S02]  /*14800*/  USHF.R.S32.HI UR7, URZ, 0x1f, UR43 ;  /* 0x0000001f3f077899 */ /* 0x000fe4000801142b */
[----:B------:R-:W-:Y:S01]  /*14810*/  UIADD3 UR5, UR5, UR6, URZ ;  /* 0x0000000605057290 */ /* 0x000fe2000fffe03f */
[----:B------:R-:W-:Y:S01]  /*14820*/  IMAD.MOV.U32 R6, RZ, RZ, R2 ;  /* 0x000000ffff067224 */ /* 0x000fe200078e0002 */
[----:B------:R-:W-:Y:S01]  /*14830*/  ULDC.64 UR8, c[0x0][0x2e0] ;  /* 0x0000b80000087ab9 */ /* 0x000fe20000000a00 */
[----:B------:R-:W3:Y:S01]  /*14840*/  S2R R8, SR_TID.X ;  /* 0x0000000000087919 */ /* 0x000ee20000002100 */
[----:B--2---:R-:W-:Y:S01]  /*14850*/  @P0 IMAD.HI.U32 R3, R2, R3, RZ ;  /* 0x0000000302030227 */ /* 0x004fe200078e00ff */
[----:B------:R-:W-:-:S02]  /*14860*/  UIMAD.WIDE.U32 UR4, UR43, UR8, UR4 ;  /* 0x000000082b0472a5 */ /* 0x000fc4000f8e0004 */
[----:B------:R-:W-:Y:S02]  /*14870*/  UIMAD UR6, UR7, UR8, URZ ;  /* 0x00000008070672a4 */ /* 0x000fe4000f8e023f */
[----:B-1----:R-:W-:Y:S02]  /*14880*/  @P0 SHF.R.U32.HI R6, RZ, R0, R3 ;  /* 0x00000000ff060219 */ /* 0x002fe40000011603 */
[----:B------:R-:W-:Y:S01]  /*14890*/  UIMAD UR6, UR43, UR9, UR6 ;  /* 0x000000092b0672a4 */ /* 0x000fe2000f8e0206 */
[----:B------:R-:W-:Y:S02]  /*148a0*/  IMAD.U32 R4, RZ, RZ, UR4 ;  /* 0x00000004ff047e24 */ /* 0x000fe4000f8e00ff */
[----:B------:R-:W-:Y:S01]  /*148b0*/  IMAD.MOV R0, RZ, RZ, -R6 ;  /* 0x000000ffff007224 */ /* 0x000fe200078e0a06 */
[----:B------:R-:W-:-:S03]  /*148c0*/  UIADD3 UR6, UR5, UR6, URZ ;  /* 0x0000000605067290 */ /* 0x000fc6000fffe03f */
[----:B------:R-:W-:Y:S02]  /*148d0*/  IMAD R0, R7, R0, R2 ;  /* 0x0000000007007224 */ /* 0x000fe400078e0202 */
[----:B------:R-:W-:Y:S01]  /*148e0*/  IMAD.MOV.U32 R2, RZ, RZ, R4 ;  /* 0x000000ffff027224 */ /* 0x000fe200078e0004 */
[----:B------:R-:W-:Y:S01]  /*148f0*/  SHF.R.S32.HI R4, RZ, 0x1f, R6 ;  /* 0x0000001fff047819 */ /* 0x000fe20000011406 */
[----:B------:R-:W-:Y:S01]  /*14900*/  IMAD.U32 R5, RZ, RZ, UR5 ;  /* 0x00000005ff057e24 */ /* 0x000fe2000f8e00ff */
[----:B------:R-:W-:Y:S01]  /*14910*/  ULDC.64 UR4, c[0x0][0x2d0] ;  /* 0x0000b40000047ab9 */ /* 0x000fe20000000a00 */
[----:B------:R-:W-:Y:S01]  /*14920*/  IMAD.U32 R3, RZ, RZ, UR6 ;  /* 0x00000006ff037e24 */ /* 0x000fe2000f8e00ff */
[----:B------:R-:W-:Y:S01]  /*14930*/  ULDC UR6, c[0x0][0x2b8] ;  /* 0x0000ae0000067ab9 */ /* 0x000fe20000000800 */
[----:B------:R-:W-:Y:S02]  /*14940*/  IMAD R4, R4, UR4, RZ ;  /* 0x0000000404047c24 */ /* 0x000fe4000f8e02ff */
[----:B------:R-:W-:-:S04]  /*14950*/  IMAD.WIDE.U32 R2, R6, UR4, R2 ;  /* 0x0000000406027c25 */ /* 0x000fc8000f8e0002 */
[----:B------:R-:W-:Y:S01]  /*14960*/  IMAD R4, R6, UR5, R4 ;  /* 0x0000000506047c24 */ /* 0x000fe2000f8e0204 */
[----:B------:R-:W-:-:S03]  /*14970*/  ULDC.64 UR4, c[0x0][0x2c8] ;  /* 0x0000b20000047ab9 */ /* 0x000fc60000000a00 */
[----:B------:R-:W-:Y:S01]  /*14980*/  IMAD.IADD R3, R3, 0x1, R4 ;  /* 0x0000000103037824 */ /* 0x000fe200078e0204 */
[----:B------:R-:W-:Y:S01]  /*14990*/  SHF.R.S32.HI R4, RZ, 0x1f, R0 ;  /* 0x0000001fff047819 */ /* 0x000fe20000011400 */
[----:B---3--:R-:W-:Y:S02]  /*149a0*/  IMAD.SHL.U32 R18, R8, 0x10, RZ ;  /* 0x0000001008127824 */ /* 0x008fe400078e00ff */
[----:B------:R-:W-:-:S04]  /*149b0*/  IMAD.WIDE.U32 R2, R0, UR4, R2 ;  /* 0x0000000400027c25 */ /* 0x000fc8000f8e0002 */
[----:B------:R-:W-:Y:S01]  /*149c0*/  IMAD R4, R4, UR4, RZ ;  /* 0x0000000404047c24 */ /* 0x000fe2000f8e02ff */
[----:B------:R-:W-:-:S03]  /*149d0*/  LOP3.LUT R18, R18, 0x70, RZ, 0xc0, !PT ;  /* 0x0000007012127812 */ /* 0x000fc600078ec0ff */
[----:B------:R-:W-:Y:S01]  /*149e0*/  IMAD R4, R0, UR5, R4 ;  /* 0x0000000500047c24 */ /* 0x000fe2000f8e0204 */
[----:B------:R-:W-:Y:S02]  /*149f0*/  ULDC.64 UR4, c[0x0][0x280] ;  /* 0x0000a00000047ab9 */ /* 0x000fe40000000a00 */
[----:B------:R-:W-:Y:S01]  /*14a00*/  IADD3 R0, P1, R2, UR4, RZ ;  /* 0x0000000402007c10 */ /* 0x000fe2000ff3e0ff */
[----:B------:R-:W-:Y:S01]  /*14a10*/  UMOV UR4, 0xffffffff ;  /* 0xffffffff00047882 */ /* 0x000fe20000000000 */
[----:B------:R-:W-:Y:S02]  /*14a20*/  ISETP.GE.AND P0, PT, R18, UR6, PT ;  /* 0x0000000612007c0c */ /* 0x000fe4000bf06270 */
[----:B------:R-:W-:Y:S01]  /*14a30*/  IADD3.X R2, R3, UR5, R4, P1, !PT ;  /* 0x0000000503027c10 */ /* 0x000fe20008ffe404 */
[----:B0-----:R-:W-:Y:S10]  /*14a40*/  BRA.DIV UR4, `(.L_x_7679) ;  /* 0x0000002a04a87947 */ /* 0x001ff4000b800000 */
[----:B------:R-:W0:Y:S01]  /*14a50*/  S2R R6, SR_TID.X ;  /* 0x0000000000067919 */ /* 0x000e220000002100 */
[----:B------:R-:W-:Y:S01]  /*14a60*/  IMAD.U32 R4, RZ, RZ, UR41 ;  /* 0x00000029ff047e24 */ /* 0x000fe2000f8e00ff */
[----:B------:R-:W-:Y:S02]  /*14a70*/  ULDC UR4, c[0x0][0x288] ;  /* 0x0000a20000047ab9 */ /* 0x000fe40000000800 */
[----:B------:R-:W-:Y:S01]  /*14a80*/  IMAD R3, R7, UR4, RZ ;  /* 0x0000000407037c24 */ /* 0x000fe2000f8e02ff */
[----:B------:R-:W-:Y:S04]  /*14a90*/  SHFL.IDX PT, R8, R0, 0x1, 0x181f ;  /* 0x00381f0000087f89 */ /* 0x000fe800000e0000 */
        /* <DEDUP_REMOVED lines=8> */
[----:B------:R-:W1:Y:S07]  /*14b20*/  SHFL.IDX PT, R5, R2, RZ, 0x181f ;  /* 0x00181fff02057589 */ /* 0x000e6e00000e0000 */
[----:B0-----:R-:W-:-:S05]  /*14b30*/  @!P3 IADD3 R6, P2, R18, R6, RZ ;  /* 0x000000061206b210 */ /* 0x001fca0007f5e0ff */
[----:B-1----:R-:W-:-:S04]  /*14b40*/  @!P3 IMAD.X R5, RZ, RZ, R5, P2 ;  /* 0x000000ffff05b224 */ /* 0x002fc800010e0605 */
[----:B------:R-:W-:Y:S02]  /*14b50*/  @!P3 IMAD.MOV.U32 R7, RZ, RZ, R5 ;  /* 0x000000ffff07b224 */ /* 0x000fe400078e0005 */
[----:B------:R-:W-:-:S03]  /*14b60*/  VIADD R5, R4, 0x20 ;  /* 0x0000002004057836 */ /* 0x000fc60000000000 */
[----:B-----5:R0:W-:Y:S02]  /*14b70*/  @!P3 LDGSTS.E.BYPASS.LTC128B.128 [R10+0x1c400], desc[UR48][R6.64], !P0 ;  /* 0x1c400000060abfae */ /* 0x0201e4000c101d70 */
[----:B0-----:R-:W-:-:S05]  /*14b80*/  @!P1 IADD3 R6, P2, R18, R8, RZ ;  /* 0x0000000812069210 */ /* 0x001fca0007f5e0ff */
[----:B------:R-:W-:-:S05]  /*14b90*/  @!P1 IMAD.X R7, RZ, RZ, R9, P2 ;  /* 0x000000ffff079224 */ /* 0x000fca00010e0609 */
        /* <DEDUP_REMOVED lines=42> */
.L_x_7755:
        /* <DEDUP_REMOVED lines=10> */
.L_x_7680:
        /* <DEDUP_REMOVED lines=18> */
.L_x_7756:
[----:B------:R-:W-:Y:S05]  /*15000*/  BSYNC B0 ;  /* 0x0000000000007941 */ /* 0x000fea0003800000 */
.L_x_7681:
[----:B------:R-:W-:-:S06]  /*15010*/  UISETP.GE.AND UP0, UPT, UR40, 0x2, UPT ;  /* 0x000000022800788c */ /* 0x000fcc000bf06270 */
[----:B------:R-:W-:-:S13]  /*15020*/  PLOP3.LUT P0, PT, PT, PT, UP0, 0x80, 0x0 ;  /* 0x000000000000781c */ /* 0x000fda0003f0f008 */
[----:B------:R-:W-:Y:S05]  /*15030*/  @!P0 BRA `(.L_x_7683) ;  /* 0x0000001000348947 */ /* 0x000fea0003800000 */
[----:B0-----:R0:W5:Y:S01]  /*15040*/  LDL.LU R0, [R1+0x4] ;  /* 0x0000040001007983 */ /* 0x0011620000300800 */
[----:B------:R-:W-:-:S03]  /*15050*/  UIADD3 UR4, UR40, -0x2, URZ ;  /* 0xfffffffe28047890 */ /* 0x000fc6000fffe03f */
[----:B------:R0:W5:Y:S03]  /*15060*/  LDL.LU R6, [R1] ;  /* 0x0000000001067983 */ /* 0x0001660000300800 */
[----:B------:R-:W-:-:S07]  /*15070*/  IMAD.U32 R18, RZ, RZ, UR4 ;  /* 0x00000004ff127e24 */ /* 0x000fce000f8e00ff */
.L_x_7703:
        /* <DEDUP_REMOVED lines=11> */
[----:B-1----:R-:W-:Y:S05]  /*15130*/  @!P1 BRA `(.L_x_7685) ;  /* 0x0000000400889947 */ /* 0x002fea0003800000 */
[----:B------:R-:W-:Y:S01]  /*15140*/  LOP3.LUT P1, RZ, R4, 0x1, RZ, 0xc0, !PT ;  /* 0x0000000104ff7812 */ /* 0x000fe2000782c0ff */
[----:B------:R-:W-:-:S12]  /*15150*/  IMAD.MOV.U32 R7, RZ, RZ, R18 ;  /* 0x000000ffff077224 */ /* 0x000fd800078e0012 */
        /* <DEDUP_REMOVED lines=21> */
.L_x_7686:
        /* <DEDUP_REMOVED lines=8> */
.L_x_7757:
[----:B------:R-:W-:Y:S05]  /*15330*/  BSYNC B1 ;  /* 0x0000000000017941 */ /* 0x000fea0003800000 */
.L_x_7687:
        /* <DEDUP_REMOVED lines=9> */
.L_x_7690:
[----:B------:R-:W-:Y:S05]  /*153d0*/  BSYNC B1 ;  /* 0x0000000000017941 */ /* 0x000fea0003800000 */
.L_x_7689:
[----:B------:R-:W2:Y:S01]  /*153e0*/  LDL R2, [R1] ;  /* 0x0000000001027983 */ /* 0x000ea20000100800 */
        /* <DEDUP_REMOVED lines=11> */
.L_x_7691:
        /* <DEDUP_REMOVED lines=13> */
.L_x_7758:
[----:B------:R-:W-:Y:S05]  /*15570*/  BSYNC B1 ;  /* 0x0000000000017941 */ /* 0x000fea0003800000 */
.L_x_7692:
        /* <DEDUP_REMOVED lines=11> */
.L_x_7695:
[----:B------:R-:W-:Y:S05]  /*15630*/  BSYNC B1 ;  /* 0x0000000000017941 */ /* 0x000fea0003800000 */
.L_x_7694:
        /* <DEDUP_REMOVED lines=8> */
.L_x_7696:
        /* <DEDUP_REMOVED lines=10> */
.L_x_7685:
[----:B------:R-:W-:Y:S05]  /*15760*/  BSYNC B0 ;  /* 0x0000000000007941 */ /* 0x000fea0003800000 */
.L_x_7684:
[----:B------:R-:W-:-:S06]  /*15770*/  UISETP.NE.AND UP0, UPT, UR39, 0x3, UPT ;  /* 0x000000032700788c */ /* 0x000fcc000bf05270 */
[----:B------:R-:W-:-:S13]  /*15780*/  PLOP3.LUT P0, PT, PT, PT, UP0, 0x80, 0x0 ;  /* 0x000000000000781c */ /* 0x000fda0003f0f008 */
[----:B------:R-:W-:Y:S05]  /*15790*/  @!P0 BRA `(.L_x_7697) ;  /* 0x0000000000048947 */ /* 0x000fea0003800000 */
[----:B------:R-:W-:Y:S01]  /*157a0*/  BPT.TRAP 0x1 ;  /* 0x000000040000795c */ /* 0x000fe20000300000 */
.L_x_7697:
        /* <DEDUP_REMOVED lines=8> */
.L_x_7759:
[----:B------:R-:W-:Y:S05]  /*15830*/  BSYNC B0 ;  /* 0x0000000000007941 */ /* 0x000fea0003800000 */
.L_x_7698:
[----:B------:R-:W-:Y:S05]  /*15840*/  @!P0 BRA `(.L_x_7700) ;  /* 0x0000000000048947 */ /* 0x000fea0003800000 */
[----:B------:R-:W-:Y:S01]  /*15850*/  BPT.TRAP 0x1 ;  /* 0x000000040000795c */ /* 0x000fe20000300000 */
.L_x_7700:
[----:B------:R-:W-:Y:S01]  /*15860*/  SHF.L.U32 R0, R0, 0x1f, RZ ;  /* 0x0000001f00007819 */ /* 0x000fe200000006ff */
[----:B-1----:R-:W-:-:S03]  /*15870*/  IMAD R2, R6, 0x7000, RZ ;  /* 0x0000700006027824 */ /* 0x002fc600078e02ff */
[----:B------:R-:W1:Y:S02]  /*15880*/  SYNCS.PHASECHK.TRANS64.TRYWAIT P1, [R20+URZ+0x2e860], R0 ;  /* 0x02e86000140075a7 */ /* 0x000e64000802017f */
[----:B-1----:R-:W-:Y:S05]  /*15890*/  @!P1 BRA `(.L_x_7701) ;  /* 0x0000002400dc9947 */ /* 0x002fea0003800000 */
.L_x_7760:
[----:B------:R-:W2:Y:S04]  /*158a0*/  LDL R13, [R1+0x18] ;  /* 0x00001800010d7983 */ /* 0x000ea80000100800 */
[----:B------:R-:W2:Y:S01]  /*158b0*/  LDL R12, [R1+0x14] ;  /* 0x00001400010c7983 */ /* 0x000ea20000100800 */
[----:B-1----:R-:W-:Y:S01]  /*158c0*/  LOP3.LUT R0, R2, R19, RZ, 0xfc, !PT ;  /* 0x0000001302007212 */ /* 0x002fe200078efcff */
[----:B------:R-:W-:Y:S05]  /*158d0*/  WARPSYNC.ALL ;  /* 0x0000000000007948 */ /* 0x000fea0003800000 */
[----:B------:R-:W1:Y:S01]  /*158e0*/  S2R R3, SR_TID.X ;  /* 0x0000000000037919 */ /* 0x000e620000002100 */
[----:B------:R-:W-:-:S05]  /*158f0*/  IMAD.IADD R0, R17, 0x1, R0 ;  /* 0x0000000111007824 */ /* 0x000fca00078e0200 */
[----:B------:R-:W3:Y:S01]  /*15900*/  LDSM.16.MT88.4 R4, [R0+0xe400] ;  /* 0x00e400000004783b */ /* 0x000ee20000004200 */
[----:B-1----:R-:W-:Y:S01]  /*15910*/  LOP3.LUT P1, RZ, R3, 0x4, RZ, 0xc0, !PT ;  /* 0x0000000403ff7812 */ /* 0x002fe2000782c0ff */
[----:B------:R-:W-:-:S05]  /*15920*/  IMAD.MOV.U32 R3, RZ, RZ, 0x40 ;  /* 0x00000040ff037424 */ /* 0x000fca00078e00ff */
[----:B------:R-:W-:-:S05]  /*15930*/  SEL R3, R3, 0xffffffc0, !P1 ;  /* 0xffffffc003037807 */ /* 0x000fca0004800000 */
[----:B------:R-:W-:Y:S01]  /*15940*/  IMAD.IADD R3, R3, 0x1, R19 ;  /* 0x0000000103037824 */ /* 0x000fe200078e0213 */
[----:B---3--:R-:W-:-:S04]  /*15950*/  PRMT R8, R4, 0x6420, R5 ;  /* 0x0000642004087816 */ /* 0x008fc80000000005 */
[----:B------:R-:W-:Y:S02]  /*15960*/  IADD3 R3, R17, R3, R2 ;  /* 0x0000000311037210 */ /* 0x000fe40007ffe002 */
[----:B------:R-:W-:Y:S02]  /*15970*/  PRMT R9, R4, 0x7531, R5 ;  /* 0x0000753104097816 */ /* 0x000fe40000000005 */
[C-C-:B------:R-:W-:Y:S02]  /*15980*/  PRMT R10, R6.reuse, 0x6420, R7.reuse ;  /* 0x00006420060a7816 */ /* 0x140fe40000000007 */
[----:B------:R-:W-:Y:S02]  /*15990*/  PRMT R11, R6, 0x7531, R7 ;  /* 0x00007531060b7816 */ /* 0x000fe40000000007 */
[----:B------:R-:W1:Y:S02]  /*159a0*/  LDSM.16.MT88.4 R4, [R3+0xe400] ;  /* 0x00e400000304783b */ /* 0x000e640000004200 */
[----:B-1----:R-:W-:-:S02]  /*159b0*/  PRMT R14, R6, 0x6420, R7 ;  /* 0x00006420060e7816 */ /* 0x002fc40000000007 */
[----:B------:R-:W-:Y:S02]  /*159c0*/  PRMT R15, R6, 0x7531, R7 ;  /* 0x00007531060f7816 */ /* 0x000fe40000000007 */
[----:B--2---:R-:W-:Y:S02]  /*159d0*/  IADD3 R0, R12, R2, R13 ;  /* 0x000000020c007210 */ /* 0x004fe40007ffe00d */
        /* <DEDUP_REMOVED lines=102> */
.L_x_7702:
        /* <DEDUP_REMOVED lines=13> */
.L_x_7683:
        /* <DEDUP_REMOVED lines=18> */
.L_x_7705:
[----:B------:R-:W-:Y:S05]  /*16230*/  BSYNC B0 ;  /* 0x0000000000007941 */ /* 0x000fea0003800000 */
.L_x_7704:
[----:B------:R-:W-:-:S06]  /*16240*/  UISETP.NE.AND UP0, UPT, UR39, 0x3, UPT ;  /* 0x000000032700788c */ /* 0x000fcc000bf05270 */
[----:B------:R-:W-:-:S13]  /*16250*/  PLOP3.LUT P1, PT, PT, PT, UP0, 0x80, 0x0 ;  /* 0x000000000000781c */ /* 0x000fda0003f2f008 */
[----:B------:R-:W-:Y:S05]  /*16260*/  @!P1 BRA `(.L_x_7706) ;  /* 0x0000000000049947 */ /* 0x000fea0003800000 */
[----:B------:R-:W-:Y:S01]  /*16270*/  BPT.TRAP 0x1 ;  /* 0x000000040000795c */ /* 0x000fe20000300000 */
.L_x_7706:
        /* <DEDUP_REMOVED lines=10> */
.L_x_7761:
[----:B------:R-:W-:Y:S05]  /*16320*/  BSYNC B0 ;  /* 0x0000000000007941 */ /* 0x000fea0003800000 */
.L_x_7707:
[----:B------:R-:W-:Y:S05]  /*16330*/  @!P2 BRA `(.L_x_7709) ;  /* 0x000000000004a947 */ /* 0x000fea0003800000 */
[----:B------:R-:W-:Y:S01]  /*16340*/  BPT.TRAP 0x1 ;  /* 0x000000040000795c */ /* 0x000fe20000300000 */
.L_x_7709:
[----:B------:R-:W0:Y:S02]  /*16350*/  LDL R0, [R1+0x4] ;  /* 0x0000040001007983 */ /* 0x000e240000100800 */
[----:B0-----:R-:W-:-:S04]  /*16360*/  SHF.L.U32 R3, R0, 0x1f, RZ ;  /* 0x0000001f00037819 */ /* 0x001fc800000006ff */
[----:B------:R-:W0:Y:S02]  /*16370*/  SYNCS.PHASECHK.TRANS64.TRYWAIT P1, [R16+URZ+0x2e860], R3 ;  /* 0x02e86003100075a7 */ /* 0x000e24000802017f */
[----:B0-----:R-:W-:Y:S05]  /*16380*/  @!P1 BRA `(.L_x_7710) ;  /* 0x0000001c00489947 */ /* 0x001fea0003800000 */
.L_x_7762:
        /* <DEDUP_REMOVED lines=104> */
.L_x_7711:
        /* <DEDUP_REMOVED lines=13> */
.L_x_7660:
[----:B------:R-:W-:Y:S05]  /*16ae0*/  BSYNC B7 ;  /* 0x0000000000077941 */ /* 0x000fea0003800000 */
.L_x_7658:
        /* <DEDUP_REMOVED lines=13> */
.L_x_7712:
        /* <DEDUP_REMOVED lines=8> */
.L_x_7713:
[----:B-1----:R-:W2:Y:S01]  /*16c40*/  LDL R0, [R1+0x1c] ;  /* 0x00001c0001007983 */ /* 0x002ea20000100800 */
[----:B------:R-:W-:Y:S02]  /*16c50*/  ULDC UR4, c[0x0][0xc38] ;  /* 0x00030e0000047ab9 */ /* 0x000fe40000000800 */
[----:B--2---:R-:W-:-:S13]  /*16c60*/  ISETP.GE.AND P0, PT, R0, UR4, PT ;  /* 0x0000000400007c0c */ /* 0x004fda000bf06270 */
[----:B------:R-:W-:Y:S05]  /*16c70*/  @!P0 BRA `(.L_x_7714) ;  /* 0xffffffc4007c8947 */ /* 0x000fea000383ffff */
.L_x_7655:
        /* <DEDUP_REMOVED lines=12> */
.L_x_7763:
[----:B------:R-:W-:Y:S05]  /*16d40*/  BSYNC B0 ;  /* 0x0000000000007941 */ /* 0x000fea0003800000 */
.L_x_7715:
[----:B------:R-:W-:-:S03]  /*16d50*/  UMOV UR4, 0xffffffff ;  /* 0xffffffff00047882 */ /* 0x000fc60000000000 */
[----:B------:R-:W-:Y:S05]  /*16d60*/  BRA.DIV UR4, `(.L_x_7717) ;  /* 0x0000001204f87947 */ /* 0x000fea000b800000 */
[----:B------:R-:W1:Y:S02]  /*16d70*/  S2R R2, SR_TID.X ;  /* 0x0000000000027919 */ /* 0x000e640000002100 */
[----:B-1----:R-:W-:-:S04]  /*16d80*/  SHF.R.U32.HI R2, RZ, 0x5, R2 ;  /* 0x00000005ff027819 */ /* 0x002fc80000011602 */
[----:B------:R-:W-:-:S05]  /*16d90*/  LOP3.LUT R2, R2, 0x3, RZ, 0xc0, !PT ;  /* 0x0000000302027812 */ /* 0x000fca00078ec0ff */
[----:B------:R1:W2:Y:S02]  /*16da0*/  SHFL.IDX PT, R14, R2, RZ, 0x1f ;  /* 0x00001fff020e7589 */ /* 0x0002a400000e0000 */
.L_x_7766:
[----:B--2---:R-:W-:Y:S01]  /*16db0*/  ISETP.NE.AND P0, PT, R14, RZ, PT ;  /* 0x000000ff0e00720c */ /* 0x004fe20003f05270 */
[----:B------:R-:W-:-:S12]  /*16dc0*/  BSSY B0, `(.L_x_7718) ;  /* 0x000002e000007945 */ /* 0x000fd80003800000 */
[----:B------:R-:W-:Y:S05]  /*16dd0*/  @P0 BRA `(.L_x_7719) ;  /* 0x0000000000b00947 */ /* 0x000fea0003800000 */
[----:B------:R-:W-:-:S03]  /*16de0*/  UMOV UR4, 0xffffffff ;  /* 0xffffffff00047882 */ /* 0x000fc60000000000 */
[----:B------:R-:W-:Y:S05]  /*16df0*/  BRA.DIV UR4, `(.L_x_7720) ;  /* 0x0000001604087947 */ /* 0x000fea000b800000 */
[----:B------:R-:W-:-:S13]  /*16e00*/  ELECT P6, URZ, PT ;  /* 0x00000000003f782f */ /* 0x000fda00038c0000 */
.L_x_7769:
[----:B------:R-:W-:Y:S05]  /*16e10*/  @!P6 BRA `(.L_x_7719) ;  /* 0x0000000000a0e947 */ /* 0x000fea0003800000 */
[----:B------:R-:W-:-:S06]  /*16e20*/  ULOP3.LUT UR4, UR38, 0x2, URZ, 0xfc, !UPT ;  /* 0x0000000226047892 */ /* 0x000fcc000f8efc3f */
[----:B-1----:R-:W-:-:S05]  /*16e30*/  IMAD.U32 R2, RZ, RZ, UR4 ;  /* 0x00000004ff027e24 */ /* 0x002fca000f8e00ff */
[----:B------:R-:W-:-:S13]  /*16e40*/  ISETP.NE.AND P0, PT, R2, 0x3, PT ;  /* 0x000000030200780c */ /* 0x000fda0003f05270 */
[----:B------:R-:W-:Y:S05]  /*16e50*/  @!P0 BRA `(.L_x_7721) ;  /* 0x0000000000048947 */ /* 0x000fea0003800000 */
[----:B------:R-:W-:Y:S01]  /*16e60*/  BPT.TRAP 0x1 ;  /* 0x000000040000795c */ /* 0x000fe20000300000 */
.L_x_7721:
        /* <DEDUP_REMOVED lines=14> */
.L_x_7770:
[----:B------:R-:W1:Y:S02]  /*16f50*/  SYNCS.PHASECHK.TRANS64.TRYWAIT P1, [R7+URZ], R2 ;  /* 0x00000002070075a7 */ /* 0x000e64000802017f */
[----:B-1----:R-:W-:Y:S05]  /*16f60*/  @!P1 BRA `(.L_x_7723) ;  /* 0x0000001000e09947 */ /* 0x002fea0003800000 */
.L_x_7771:
[----:B------:R-:W-:Y:S05]  /*16f70*/  @!P0 BRA `(.L_x_7724) ;  /* 0x0000000000048947 */ /* 0x000fea0003800000 */
[----:B------:R-:W-:Y:S01]  /*16f80*/  BPT.TRAP 0x1 ;  /* 0x000000040000795c */ /* 0x000fe20000300000 */
.L_x_7724:
[----:B------:R-:W2:Y:S02]  /*16f90*/  LDL.LU R4, [R1] ;  /* 0x0000000001047983 */ /* 0x000ea40000300800 */
[----:B--2---:R-:W-:-:S04]  /*16fa0*/  IMAD R4, R4, 0x8, R0 ;  /* 0x0000000804047824 */ /* 0x004fc800078e0200 */
[----:B------:R-:W2:Y:S02]  /*16fb0*/  SYNCS.PHASECHK.TRANS64.TRYWAIT P1, [R4+URZ+0x2e860], R5 ;  /* 0x02e86005040075a7 */ /* 0x000ea4000802017f */
[----:B--2---:R-:W-:Y:S05]  /*16fc0*/  @!P1 BRA `(.L_x_7725) ;  /* 0x0000001000dc9947 */ /* 0x004fea0003800000 */
.L_x_7772:
[----:B------:R-:W-:Y:S05]  /*16fd0*/  @!P0 BRA `(.L_x_7726) ;  /* 0x0000000000048947 */ /* 0x000fea0003800000 */
[----:B------:R-:W-:Y:S01]  /*16fe0*/  BPT.TRAP 0x1 ;  /* 0x000000040000795c */ /* 0x000fe20000300000 */
.L_x_7726:
[----:B------:R-:W-:-:S04]  /*16ff0*/  IMAD R3, R3, 0x8, R0 ;  /* 0x0000000803037824 */ /* 0x000fc800078e0200 */
[----:B------:R-:W3:Y:S02]  /*17000*/  SYNCS.PHASECHK.TRANS64.TRYWAIT P1, [R3+URZ+0x2e860], R2 ;  /* 0x02e86002030075a7 */ /* 0x000ee4000802017f */
[----:B---3--:R-:W-:Y:S05]  /*17010*/  @!P1 BRA `(.L_x_7727) ;  /* 0x0000001000dc9947 */ /* 0x008fea0003800000 */
.L_x_7773:
[----:B------:R-:W-:Y:S05]  /*17020*/  @!P0 BRA `(.L_x_7728) ;  /* 0x0000000000048947 */ /* 0x000fea0003800000 */
[----:B------:R-:W-:Y:S01]  /*17030*/  BPT.TRAP 0x1 ;  /* 0x000000040000795c */ /* 0x000fe20000300000 */
.L_x_7728:
[----:B------:R-:W4:Y:S02]  /*17040*/  SYNCS.PHASECHK.TRANS64.TRYWAIT P0, [R4+URZ+0x2e880], R5 ;  /* 0x02e88005040075a7 */ /* 0x000f24000800017f */
[----:B----4-:R-:W-:Y:S05]  /*17050*/  @!P0 BRA `(.L_x_7729) ;  /* 0x0000001000e08947 */ /* 0x010fea0003800000 */
.L_x_7730:
[----:B------:R0:W0:Y:S02]  /*17060*/  SYNCS.PHASECHK.TRANS64.TRYWAIT P0, [R3+URZ+0x2e880], R2 ;  /* 0x02e88002030075a7 */ /* 0x000024000800017f */
[----:B0-----:R-:W-:Y:S05]  /*17070*/  @!P0 NANOSLEEP.SYNCS 0x989680 ;  /* 0x009896800000895d */ /* 0x001fea0003900000 */
[----:B------:R-:W0:Y:S02]  /*17080*/  @!P0 SYNCS.PHASECHK.TRANS64 P0, [R3+URZ+0x2e880], R2 ;  /* 0x02e88002030085a7 */ /* 0x000e24000800007f */
[----:B0-----:R-:W-:Y:S05]  /*17090*/  @!P0 BRA `(.L_x_7730) ;  /* 0xfffffffc00f08947 */ /* 0x001fea000383ffff */
.L_x_7719:
[----:B------:R-:W-:Y:S05]  /*170a0*/  BSYNC B0 ;  /* 0x0000000000007941 */ /* 0x000fea0003800000 */
.L_x_7718:
[----:B------:R-:W-:Y:S05]  /*170b0*/  EXIT ;  /* 0x000000000000794d */ /* 0x000fea0003800000 */
.L_x_7605:
[----:B0-----:R-:W-:-:S04]  /*170c0*/  IMAD.U32 R3, RZ, RZ, UR41 ;  /* 0x00000029ff037e24 */ /* 0x001fc8000f8e00ff */
[----:B------:R0:W1:Y:S03]  /*170d0*/  SYNCS.PHASECHK.TRANS64.TRYWAIT P1, [R3+URZ+0x2e800], R6 ;  /* 0x02e80006030075a7 */ /* 0x000066000802017f */
[----:B-1----:R-:W-:Y:S05]  /*170e0*/  @!P1 NANOSLEEP.SYNCS 0x989680 ;  /* 0x009896800000995d */ /* 0x002fea0003900000 */
[----:B------:R-:W1:Y:S02]  /*170f0*/  @!P1 SYNCS.PHASECHK.TRANS64 P1, [R3+URZ+0x2e800], R6 ;  /* 0x02e80006030095a7 */ /* 0x000e64000802007f */
[----:B-1----:R-:W-:Y:S05]  /*17100*/  @!P1 BRA `(.L_x_7605) ;  /* 0xfffffffc00ec9947 */ /* 0x002fea000383ffff */
[----:B------:R-:W-:Y:S05]  /*17110*/  BRA `(.L_x_7731) ;  /* 0xfffffea800387947 */ /* 0x000fea000383ffff */
.L_x_7609:
[----:B-1----:R1:W2:Y:S02]  /*17120*/  SYNCS.PHASECHK.TRANS64.TRYWAIT P1, [R2+URZ+0x2e830], R3 ;  /* 0x02e83003020075a7 */ /* 0x0022a4000802017f */
[----:B--2---:R-:W-:Y:S05]  /*17130*/  @!P1 NANOSLEEP.SYNCS 0x989680 ;  /* 0x009896800000995d */ /* 0x004fea0003900000 */
[----:B------:R-:W2:Y:S02]  /*17140*/  @!P1 SYNCS.PHASECHK.TRANS64 P1, [R2+URZ+0x2e830], R3 ;  /* 0x02e83003020095a7 */ /* 0x000ea4000802007f */
[----:B--2---:R-:W-:Y:S05]  /*17150*/  @!P1 BRA `(.L_x_7609) ;  /* 0xfffffffc00f09947 */ /* 0x004fea000383ffff */
[----:B------:R-:W-:Y:S05]  /*17160*/  BRA `(.L_x_7608) ;  /* 0xfffffea800547947 */ /* 0x000fea000383ffff */
.L_x_7614:
[----:B-1----:R-:W-:-:S04]  /*17170*/  IMAD.U32 R8, RZ, RZ, UR6 ;  /* 0x00000006ff087e24 */ /* 0x002fc8000f8e00ff */
[----:B------:R1:W2:Y:S03]  /*17180*/  SYNCS.PHASECHK.TRANS64.TRYWAIT P3, [R8+URZ+0x2e830], R7 ;  /* 0x02e83007080075a7 */ /* 0x0002a6000806017f */
[----:B--2---:R-:W-:Y:S05]  /*17190*/  @!P3 NANOSLEEP.SYNCS 0x989680 ;  /* 0x009896800000b95d */ /* 0x004fea0003900000 */
[----:B------:R-:W2:Y:S02]  /*171a0*/  @!P3 SYNCS.PHASECHK.TRANS64 P3, [R8+URZ+0x2e830], R7 ;  /* 0x02e830070800b5a7 */ /* 0x000ea4000806007f */
[----:B--2---:R-:W-:Y:S05]  /*171b0*/  @!P3 BRA `(.L_x_7614) ;  /* 0xfffffffc00ecb947 */ /* 0x004fea000383ffff */
[----:B------:R-:W-:Y:S05]  /*171c0*/  BRA `(.L_x_7611) ;  /* 0xfffffef400b87947 */ /* 0x000fea000383ffff */
.L_x_7618:
[----:B-1----:R-:W-:-:S04]  /*171d0*/  IMAD.U32 R8, RZ, RZ, UR6 ;  /* 0x00000006ff087e24 */ /* 0x002fc8000f8e00ff */
[----:B------:R1:W2:Y:S03]  /*171e0*/  SYNCS.PHASECHK.TRANS64.TRYWAIT P3, [R8+URZ+0x2e850], R7 ;  /* 0x02e85007080075a7 */ /* 0x0002a6000806017f */
[----:B--2---:R-:W-:Y:S05]  /*171f0*/  @!P3 NANOSLEEP.SYNCS 0x989680 ;  /* 0x009896800000b95d */ /* 0x004fea0003900000 */
[----:B------:R-:W2:Y:S02]  /*17200*/  @!P3 SYNCS.PHASECHK.TRANS64 P3, [R8+URZ+0x2e850], R7 ;  /* 0x02e850070800b5a7 */ /* 0x000ea4000806007f */
[----:B--2---:R-:W-:Y:S05]  /*17210*/  @!P3 BRA `(.L_x_7618) ;  /* 0xfffffffc00ecb947 */ /* 0x004fea000383ffff */
[----:B------:R-:W-:Y:S05]  /*17220*/  BRA `(.L_x_7615) ;  /* 0xffffff0000b47947 */ /* 0x000fea000383ffff */
.L_x_7625:
[----:B-1----:R-:W-:-:S04]  /*17230*/  IMAD.U32 R8, RZ, RZ, UR6 ;  /* 0x00000006ff087e24 */ /* 0x002fc8000f8e00ff */
[----:B------:R1:W2:Y:S03]  /*17240*/  SYNCS.PHASECHK.TRANS64.TRYWAIT P2, [R8+URZ+0x2e830], R7 ;  /* 0x02e83007080075a7 */ /* 0x0002a6000804017f */
[----:B--2---:R-:W-:Y:S05]  /*17250*/  @!P2 NANOSLEEP.SYNCS 0x989680 ;  /* 0x009896800000a95d */ /* 0x004fea0003900000 */
[----:B------:R-:W2:Y:S02]  /*17260*/  @!P2 SYNCS.PHASECHK.TRANS64 P2, [R8+URZ+0x2e830], R7 ;  /* 0x02e830070800a5a7 */ /* 0x000ea4000804007f */
[----:B--2---:R-:W-:Y:S05]  /*17270*/  @!P2 BRA `(.L_x_7625) ;  /* 0xfffffffc00eca947 */ /* 0x004fea000383ffff */
[----:B------:R-:W-:Y:S05]  /*17280*/  BRA `(.L_x_7622) ;  /* 0xffffff48008c7947 */ /* 0x000fea000383ffff */
.L_x_7629:
[----:B-1----:R-:W-:-:S04]  /*17290*/  IMAD.U32 R8, RZ, RZ, UR6 ;  /* 0x00000006ff087e24 */ /* 0x002fc8000f8e00ff */
[----:B------:R1:W2:Y:S03]  /*172a0*/  SYNCS.PHASECHK.TRANS64.TRYWAIT P2, [R8+URZ+0x2e850], R7 ;  /* 0x02e85007080075a7 */ /* 0x0002a6000804017f */
[----:B--2---:R-:W-:Y:S05]  /*172b0*/  @!P2 NANOSLEEP.SYNCS 0x989680 ;  /* 0x009896800000a95d */ /* 0x004fea0003900000 */
[----:B------:R-:W2:Y:S02]  /*172c0*/  @!P2 SYNCS.PHASECHK.TRANS64 P2, [R8+URZ+0x2e850], R7 ;  /* 0x02e850070800a5a7 */ /* 0x000ea4000804007f */
[----:B--2---:R-:W-:Y:S05]  /*172d0*/  @!P2 BRA `(.L_x_7629) ;  /* 0xfffffffc00eca947 */ /* 0x004fea000383ffff */
[----:B------:R-:W-:Y:S05]  /*172e0*/  BRA `(.L_x_7626) ;  /* 0xffffff54007c7947 */ /* 0x000fea000383ffff */
.L_x_7635:
[----:B-1----:R-:W-:-:S04]  /*172f0*/  IMAD.U32 R5, RZ, RZ, UR4 ;  /* 0x00000004ff057e24 */ /* 0x002fc8000f8e00ff */
[----:B------:R1:W2:Y:S03]  /*17300*/  SYNCS.PHASECHK.TRANS64.TRYWAIT P1, [R5+URZ+0x2e850], R0 ;  /* 0x02e85000050075a7 */ /* 0x0002a6000802017f */
[----:B--2---:R-:W-:Y:S05]  /*17310*/  @!P1 NANOSLEEP.SYNCS 0x989680 ;  /* 0x009896800000995d */ /* 0x004fea0003900000 */
[----:B------:R-:W2:Y:S02]  /*17320*/  @!P1 SYNCS.PHASECHK.TRANS64 P1, [R5+URZ+0x2e850], R0 ;  /* 0x02e85000050095a7 */ /* 0x000ea4000802007f */
[----:B--2---:R-:W-:Y:S05]  /*17330*/  @!P1 BRA `(.L_x_7635) ;  /* 0xfffffffc00ec9947 */ /* 0x004fea000383ffff */
[----:B------:R-:W-:Y:S05]  /*17340*/  BRA `(.L_x_7634) ;  /* 0xffffff8c003c7947 */ /* 0x000fea000383ffff */
.L_x_7669:
[----:B------:R-:W-:Y:S02]  /*17350*/  IMAD.MOV.U32 R13, RZ, RZ, R0 ;  /* 0x000000ffff0d7224 */ /* 0x000fe400078e0000 */
[----:B------:R-:W-:Y:S02]  /*17360*/  IMAD.MOV.U32 R12, RZ, RZ, RZ ;  /* 0x000000ffff0c7224 */ /* 0x000fe400078e00ff */
[----:B------:R-:W-:Y:S02]  /*17370*/  IMAD.MOV.U32 R11, RZ, RZ, 0x1f ;  /* 0x0000001fff0b7424 */ /* 0x000fe400078e00ff */
[----:B------:R-:W-:-:S07]  /*17380*/  IMAD.MOV.U32 R15, RZ, RZ, -0x1 ;  /* 0xffffffffff0f7424 */ /* 0x000fce00078e00ff */
[----:B-1----:R-:W-:Y:S05]  /*17390*/  WARPSYNC.COLLECTIVE R15, `(.L_x_7732) ;  /* 0x000000000f087348 */ /* 0x002fea0003c00000 */
[----:B------:R0:W2:Y:S02]  /*173a0*/  SHFL.IDX P6, R14, R13, R12, R11 ;  /* 0x0000000c0d0e7389 */ /* 0x0000a400000c000b */
[----:B012---:R-:W-:Y:S01]  /*173b0*/  ENDCOLLECTIVE ;  /* 0x000000000000791b */ /* 0x007fe20003800000 */
.L_x_7732:
[----:B------:R-:W-:Y:S05]  /*173c0*/  BRA `(.L_x_7733) ;  /* 0xffffffc800f47947 */ /* 0x000fea000383ffff */
.L_x_7671:
[----:B------:R-:W-:Y:S01]  /*173d0*/  BSSY B0, `(.L_x_7734) ;  /* 0x0000006000007945 */ /* 0x000fe20003800000 */
[----:B------:R-:W-:-:S07]  /*173e0*/  IMAD.MOV.U32 R15, RZ, RZ, -0x1 ;  /* 0xffffffffff0f7424 */ /* 0x000fce00078e00ff */
[----:B-1----:R-:W-:Y:S05]  /*173f0*/  WARPSYNC.COLLECTIVE R15, `(.L_x_7735) ;  /* 0x000000000f0c7348 */ /* 0x002fea0003c00000 */
[----:B------:R-:W-:Y:S02]  /*17400*/  ELECT P6, UR62, PT ;  /* 0x00000000003e782f */ /* 0x000fe400038c0000 */
[----:B------:R-:W-:Y:S01]  /*17410*/  MOV R14, UR62 ;  /* 0x0000003e000e7c02 */ /* 0x000fe20008000f00 */
[----:B-1----:R-:W-:Y:S10]  /*17420*/  ENDCOLLECTIVE ;  /* 0x000000000000791b */ /* 0x002ff40003800000 */
.L_x_7735:
[----:B------:R-:W-:Y:S05]  /*17430*/  BSYNC B0 ;  /* 0x0000000000007941 */ /* 0x000fea0003800000 */
.L_x_7734:
[----:B------:R-:W-:Y:S05]  /*17440*/  BRA `(.L_x_7736) ;  /* 0xffffffcc00047947 */ /* 0x000fea000383ffff */
.L_x_7673:
[----:B0-----:R0:W2:Y:S02]  /*17450*/  SYNCS.PHASECHK.TRANS64.TRYWAIT P1, [R4+URZ+0x2e880], R3 ;  /* 0x02e88003040075a7 */ /* 0x0010a4000802017f */
[----:B--2---:R-:W-:Y:S05]  /*17460*/  @!P1 NANOSLEEP.SYNCS 0x989680 ;  /* 0x009896800000995d */ /* 0x004fea0003900000 */
[----:B------:R-:W2:Y:S02]  /*17470*/  @!P1 SYNCS.PHASECHK.TRANS64 P1, [R4+URZ+0x2e880], R3 ;  /* 0x02e88003040095a7 */ /* 0x000ea4000802007f */
[----:B--2---:R-:W-:Y:S05]  /*17480*/  @!P1 BRA `(.L_x_7673) ;  /* 0xfffffffc00f09947 */ /* 0x004fea000383ffff */
[----:B------:R-:W-:Y:S05]  /*17490*/  BRA `(.L_x_7737) ;  /* 0xffffffcc00647947 */ /* 0x000fea000383ffff */
.L_x_7675:
[----:B--2---:R2:W3:Y:S02]  /*174a0*/  SYNCS.PHASECHK.TRANS64.TRYWAIT P1, [R4+URZ+0x2e840], R3 ;  /* 0x02e84003040075a7 */ /* 0x0044e4000802017f */
[----:B---3--:R-:W-:Y:S05]  /*174b0*/  @!P1 NANOSLEEP.SYNCS 0x989680 ;  /* 0x009896800000995d */ /* 0x008fea0003900000 */
[----:B------:R-:W3:Y:S02]  /*174c0*/  @!P1 SYNCS.PHASECHK.TRANS64 P1, [R4+URZ+0x2e840], R3 ;  /* 0x02e84003040095a7 */ /* 0x000ee4000802007f */
[----:B---3--:R-:W-:Y:S05]  /*174d0*/  @!P1 BRA `(.L_x_7675) ;  /* 0xfffffffc00f09947 */ /* 0x008fea000383ffff */
[----:B------:R-:W-:Y:S05]  /*174e0*/  BRA `(.L_x_7738) ;  /* 0xffffffcc00b47947 */ /* 0x000fea000383ffff */
.L_x_7679:
        /* <DEDUP_REMOVED lines=10> */
.L_x_7739:
[----:B------:R-:W-:Y:S02]  /*17590*/  IMAD R4, R4, 0x80, R8 ;  /* 0x0000008004047824 */ /* 0x000fe400078e0208 */
[----:B------:R-:W-:Y:S02]  /*175a0*/  IMAD.MOV.U32 R13, RZ, RZ, R0 ;  /* 0x000000ffff0d7224 */ /* 0x000fe400078e0000 */
[----:B------:R-:W-:-:S07]  /*175b0*/  IMAD.MOV.U32 R5, RZ, RZ, R14 ;  /* 0x000000ffff057224 */ /* 0x000fce00078e000e */
[----:B------:R-:W-:Y:S05]  /*175c0*/  WARPSYNC.COLLECTIVE R15, `(.L_x_7740) ;  /* 0x000000000f087348 */ /* 0x000fea0003c00000 */
[----:B------:R0:W1:Y:S02]  /*175d0*/  SHFL.IDX P6, R14, R13, R12, R11 ;  /* 0x0000000c0d0e7389 */ /* 0x00006400000c000b */
[----:B01----:R-:W-:Y:S01]  /*175e0*/  ENDCOLLECTIVE ;  /* 0x000000000000791b */ /* 0x003fe20003800000 */
.L_x_7740:
        /* <DEDUP_REMOVED lines=9> */
.L_x_7741:
[----:B------:R-:W-:-:S05]  /*17680*/  @!P1 IADD3 R6, P2, R18, R6, RZ ;  /* 0x0000000612069210 */ /* 0x000fca0007f5e0ff */
[----:B------:R-:W-:-:S04]  /*17690*/  @!P1 IMAD.X R5, RZ, RZ, R5, P2 ;  /* 0x000000ffff059224 */ /* 0x000fc800010e0605 */
        /* <DEDUP_REMOVED lines=13> */
.L_x_7742:
[----:B------:R-:W-:Y:S02]  /*17770*/  IMAD.MOV.U32 R13, RZ, RZ, R2 ;  /* 0x000000ffff0d7224 */ /* 0x000fe400078e0002 */
[----:B------:R-:W-:Y:S02]  /*17780*/  IMAD.MOV.U32 R12, RZ, RZ, 0x2 ;  /* 0x00000002ff0c7424 */ /* 0x000fe400078e00ff */
[----:B------:R-:W-:-:S07]  /*17790*/  IMAD.MOV.U32 R8, RZ, RZ, R14 ;  /* 0x000000ffff087224 */ /* 0x000fce00078e000e */
[----:B------:R-:W-:Y:S05]  /*177a0*/  WARPSYNC.COLLECTIVE R15, `(.L_x_7743) ;  /* 0x000000000f087348 */ /* 0x000fea0003c00000 */
[----:B------:R0:W1:Y:S02]  /*177b0*/  SHFL.IDX P6, R14, R13, R12, R11 ;  /* 0x0000000c0d0e7389 */ /* 0x00006400000c000b */
[----:B01----:R-:W-:Y:S01]  /*177c0*/  ENDCOLLECTIVE ;  /* 0x000000000000791b */ /* 0x003fe20003800000 */
.L_x_7743:
[----:B------:R-:W-:Y:S01]  /*177d0*/  @!P1 IADD3 R6, P2, R18, R8, RZ ;  /* 0x0000000812069210 */ /* 0x000fe20007f5e0ff */
[----:B------:R-:W-:-:S04]  /*177e0*/  VIADD R8, R4, 0x60 ;  /* 0x0000006004087836 */ /* 0x000fc80000000000 */
[----:B------:R-:W-:-:S05]  /*177f0*/  @!P1 IMAD.X R7, RZ, RZ, R9, P2 ;  /* 0x000000ffff079224 */ /* 0x000fca00010e0609 */
[----:B------:R-:W-:Y:S01]  /*17800*/  @!PT LDS RZ, [RZ] ;  /* 0x00000000fffff984 */ /* 0x000fe20000000800 */
[----:B------:R-:W-:Y:S01]  /*17810*/  @!PT LDS RZ, [RZ] ;  /* 0x00000000fffff984 */ /* 0x000fe20000000800 */
[----:B------:R-:W-:Y:S01]  /*17820*/  @!PT LDS RZ, [RZ] ;  /* 0x00000000fffff984 */ /* 0x000fe20000000800 */
[----:B------:R0:W-:Y:S01]  /*17830*/  @!P1 LDGSTS.E.BYPASS.LTC128B.128 [R10+0x1cc00], desc[UR48][R6.64], !P0 ;  /* 0x1cc00000060a9fae */ /* 0x0001e2000c101d70 */
[----:B------:R-:W-:Y:S01]  /*17840*/  IMAD.MOV.U32 R13, RZ, RZ, R0 ;  /* 0x000000ffff0d7224 */ /* 0x000fe200078e0000 */
[----:B------:R-:W-:Y:S01]  /*17850*/  ISETP.GE.AND P1, PT, R5, R3, PT ;  /* 0x000000030500720c */ /* 0x000fe20003f26270 */
[----:B------:R-:W-:-:S12]  /*17860*/  IMAD.MOV.U32 R5, RZ, RZ, R14 ;  /* 0x000000ffff057224 */ /* 0x000fd800078e000e */
[----:B0-----:R-:W-:Y:S05]  /*17870*/  WARPSYNC.COLLECTIVE R15, `(.L_x_7744) ;  /* 0x000000000f087348 */ /* 0x001fea0003c00000 */
[----:B------:R1:W2:Y:S02]  /*17880*/  SHFL.IDX P6, R14, R13, R12, R11 ;  /* 0x0000000c0d0e7389 */ /* 0x0002a400000c000b */
[----:B012---:R-:W-:Y:S01]  /*17890*/  ENDCOLLECTIVE ;  /* 0x000000000000791b */ /* 0x007fe20003800000 */
.L_x_7744:
[----:B------:R-:W-:Y:S02]  /*178a0*/  IMAD.MOV.U32 R13, RZ, RZ, R2 ;  /* 0x000000ffff0d7224 */ /* 0x000fe400078e0002 */
[----:B------:R-:W-:Y:S02]  /*178b0*/  IMAD.MOV.U32 R12, RZ, RZ, 0x3 ;  /* 0x00000003ff0c7424 */ /* 0x000fe400078e00ff */
[----:B------:R-:W-:-:S07]  /*178c0*/  IMAD.MOV.U32 R6, RZ, RZ, R14 ;  /* 0x000000ffff067224 */ /* 0x000fce00078e000e */
[----:B------:R-:W-:Y:S05]  /*178d0*/  WARPSYNC.COLLECTIVE R15, `(.L_x_7745) ;  /* 0x000000000f087348 */ /* 0x000fea0003c00000 */
[----:B------:R0:W1:Y:S02]  /*178e0*/  SHFL.IDX P6, R14, R13, R12, R11 ;  /* 0x0000000c0d0e7389 */ /* 0x00006400000c000b */
[----:B01----:R-:W-:Y:S01]  /*178f0*/  ENDCOLLECTIVE ;  /* 0x000000000000791b */ /* 0x003fe20003800000 */
.L_x_7745:
        /* <DEDUP_REMOVED lines=14> */
.L_x_7746:
[----:B------:R-:W-:Y:S02]  /*179e0*/  IMAD.MOV.U32 R13, RZ, RZ, R2 ;  /* 0x000000ffff0d7224 */ /* 0x000fe400078e0002 */
[----:B------:R-:W-:Y:S02]  /*179f0*/  IMAD.MOV.U32 R12, RZ, RZ, 0x4 ;  /* 0x00000004ff0c7424 */ /* 0x000fe400078e00ff */
[----:B------:R-:W-:-:S07]  /*17a00*/  IMAD.MOV.U32 R6, RZ, RZ, R14 ;  /* 0x000000ffff067224 */ /* 0x000fce00078e000e */
[----:B------:R-:W-:Y:S05]  /*17a10*/  WARPSYNC.COLLECTIVE R15, `(.L_x_7747) ;  /* 0x000000000f087348 */ /* 0x000fea0003c00000 */
[----:B------:R0:W1:Y:S02]  /*17a20*/  SHFL.IDX P6, R14, R13, R12, R11 ;  /* 0x0000000c0d0e7389 */ /* 0x00006400000c000b */
[----:B01----:R-:W-:Y:S01]  /*17a30*/  ENDCOLLECTIVE ;  /* 0x000000000000791b */ /* 0x003fe20003800000 */
.L_x_7747:
        /* <DEDUP_REMOVED lines=14> */
.L_x_7748:
[----:B------:R-:W-:Y:S02]  /*17b20*/  IMAD.MOV.U32 R13, RZ, RZ, R2 ;  /* 0x000000ffff0d7224 */ /* 0x000fe400078e0002 */
[----:B------:R-:W-:Y:S02]  /*17b30*/  IMAD.MOV.U32 R12, RZ, RZ, 0x5 ;  /* 0x00000005ff0c7424 */ /* 0x000fe400078e00ff */
[----:B------:R-:W-:-:S07]  /*17b40*/  IMAD.MOV.U32 R6, RZ, RZ, R14 ;  /* 0x000000ffff067224 */ /* 0x000fce00078e000e */
[----:B------:R-:W-:Y:S05]  /*17b50*/  WARPSYNC.COLLECTIVE R15, `(.L_x_7749) ;  /* 0x000000000f087348 */ /* 0x000fea0003c00000 */
[----:B------:R0:W1:Y:S02]  /*17b60*/  SHFL.IDX P6, R14, R13, R12, R11 ;  /* 0x0000000c0d0e7389 */ /* 0x00006400000c000b */
[----:B01----:R-:W-:Y:S01]  /*17b70*/  ENDCOLLECTIVE ;  /* 0x000000000000791b */ /* 0x003fe20003800000 */
.L_x_7749:
        /* <DEDUP_REMOVED lines=14> */
.L_x_7750:
[----:B------:R-:W-:Y:S02]  /*17c60*/  IMAD.MOV.U32 R13, RZ, RZ, R2 ;  /* 0x000000ffff0d7224 */ /* 0x000fe400078e0002 */
[----:B------:R-:W-:Y:S02]  /*17c70*/  IMAD.MOV.U32 R12, RZ, RZ, 0x6 ;  /* 0x00000006ff0c7424 */ /* 0x000fe400078e00ff */
[----:B------:R-:W-:-:S07]  /*17c80*/  IMAD.MOV.U32 R6, RZ, RZ, R14 ;  /* 0x000000ffff067224 */ /* 0x000fce00078e000e */
[----:B------:R-:W-:Y:S05]  /*17c90*/  WARPSYNC.COLLECTIVE R15, `(.L_x_7751) ;  /* 0x000000000f087348 */ /* 0x000fea0003c00000 */
[----:B------:R0:W1:Y:S02]  /*17ca0*/  SHFL.IDX P6, R14, R13, R12, R11 ;  /* 0x0000000c0d0e7389 */ /* 0x00006400000c000b */
[----:B01----:R-:W-:Y:S01]  /*17cb0*/  ENDCOLLECTIVE ;  /* 0x000000000000791b */ /* 0x003fe20003800000 */
.L_x_7751:
        /* <DEDUP_REMOVED lines=13> */
.L_x_7752:
[----:B------:R-:W-:Y:S02]  /*17d90*/  IMAD.MOV.U32 R13, RZ, RZ, R2 ;  /* 0x000000ffff0d7224 */ /* 0x000fe400078e0002 */
[----:B------:R-:W-:Y:S02]  /*17da0*/  IMAD.MOV.U32 R12, RZ, RZ, 0x7 ;  /* 0x00000007ff0c7424 */ /* 0x000fe400078e00ff */
[----:B------:R-:W-:-:S07]  /*17db0*/  IMAD.MOV.U32 R6, RZ, RZ, R14 ;  /* 0x000000ffff067224 */ /* 0x000fce00078e000e */
[----:B------:R-:W-:Y:S05]  /*17dc0*/  WARPSYNC.COLLECTIVE R15, `(.L_x_7753) ;  /* 0x000000000f087348 */ /* 0x000fea0003c00000 */
[----:B------:R0:W1:Y:S02]  /*17dd0*/  SHFL.IDX P6, R14, R13, R12, R11 ;  /* 0x0000000c0d0e7389 */ /* 0x00006400000c000b */
[----:B01----:R-:W-:Y:S01]  /*17de0*/  ENDCOLLECTIVE ;  /* 0x000000000000791b */ /* 0x003fe20003800000 */
.L_x_7753:
        /* <DEDUP_REMOVED lines=12> */
.L_x_7754:
[----:B------:R-:W-:Y:S01]  /*17eb0*/  IMAD.MOV.U32 R0, RZ, RZ, R14 ;  /* 0x000000ffff007224 */ /* 0x000fe200078e000e */
[----:B------:R-:W-:Y:S06]  /*17ec0*/  BRA `(.L_x_7755) ;  /* 0xffffffcc00dc7947 */ /* 0x000fec000383ffff */
.L_x_7682:
[----:B0-----:R0:W1:Y:S02]  /*17ed0*/  SYNCS.PHASECHK.TRANS64.TRYWAIT P0, [R17+URZ+0x2e820], R0 ;  /* 0x02e82000110075a7 */ /* 0x001064000800017f */
[----:B-1----:R-:W-:Y:S05]  /*17ee0*/  @!P0 NANOSLEEP.SYNCS 0x989680 ;  /* 0x009896800000895d */ /* 0x002fea0003900000 */
[----:B------:R-:W1:Y:S02]  /*17ef0*/  @!P0 SYNCS.PHASECHK.TRANS64 P0, [R17+URZ+0x2e820], R0 ;  /* 0x02e82000110085a7 */ /* 0x000e64000800007f */
[----:B-1----:R-:W-:Y:S05]  /*17f00*/  @!P0 BRA `(.L_x_7682) ;  /* 0xfffffffc00f08947 */ /* 0x002fea000383ffff */
[----:B------:R-:W-:Y:S05]  /*17f10*/  BRA `(.L_x_7756) ;  /* 0xffffffd000387947 */ /* 0x000fea000383ffff */
.L_x_7688:
[----:B-1----:R1:W2:Y:S02]  /*17f20*/  SYNCS.PHASECHK.TRANS64.TRYWAIT P0, [R4+URZ+0x2e880], R3 ;  /* 0x02e88003040075a7 */ /* 0x0022a4000800017f */
[----:B--2---:R-:W-:Y:S05]  /*17f30*/  @!P0 NANOSLEEP.SYNCS 0x989680 ;  /* 0x009896800000895d */ /* 0x004fea0003900000 */
[----:B------:R-:W2:Y:S02]  /*17f40*/  @!P0 SYNCS.PHASECHK.TRANS64 P0, [R4+URZ+0x2e880], R3 ;  /* 0x02e88003040085a7 */ /* 0x000ea4000800007f */
[----:B--2---:R-:W-:Y:S05]  /*17f50*/  @!P0 BRA `(.L_x_7688) ;  /* 0xfffffffc00f08947 */ /* 0x004fea000383ffff */
[----:B------:R-:W-:Y:S05]  /*17f60*/  BRA `(.L_x_7757) ;  /* 0xffffffd000f07947 */ /* 0x000fea000383ffff */
.L_x_7693:
[----:B--2---:R2:W3:Y:S02]  /*17f70*/  SYNCS.PHASECHK.TRANS64.TRYWAIT P0, [R4+URZ+0x2e840], R3 ;  /* 0x02e84003040075a7 */ /* 0x0044e4000800017f */
[----:B---3--:R-:W-:Y:S05]  /*17f80*/  @!P0 NANOSLEEP.SYNCS 0x989680 ;  /* 0x009896800000895d */ /* 0x008fea0003900000 */
[----:B------:R-:W3:Y:S02]  /*17f90*/  @!P0 SYNCS.PHASECHK.TRANS64 P0, [R4+URZ+0x2e840], R3 ;  /* 0x02e84003040085a7 */ /* 0x000ee4000800007f */
[----:B---3--:R-:W-:Y:S05]  /*17fa0*/  @!P0 BRA `(.L_x_7693) ;  /* 0xfffffffc00f08947 */ /* 0x008fea000383ffff */
[----:B------:R-:W-:Y:S05]  /*17fb0*/  BRA `(.L_x_7758) ;  /* 0xffffffd4006c7947 */ /* 0x000fea000383ffff */
.L_x_7699:
[----:B-1----:R1:W2:Y:S02]  /*17fc0*/  SYNCS.PHASECHK.TRANS64.TRYWAIT P1, [R20+URZ+0x2e870], R2 ;  /* 0x02e87002140075a7 */ /* 0x0022a4000802017f */
[----:B--2---:R-:W-:Y:S05]  /*17fd0*/  @!P1 NANOSLEEP.SYNCS 0x989680 ;  /* 0x009896800000995d */ /* 0x004fea0003900000 */
[----:B------:R-:W2:Y:S02]  /*17fe0*/  @!P1 SYNCS.PHASECHK.TRANS64 P1, [R20+URZ+0x2e870], R2 ;  /* 0x02e87002140095a7 */ /* 0x000ea4000802007f */
[----:B--2---:R-:W-:Y:S05]  /*17ff0*/  @!P1 BRA `(.L_x_7699) ;  /* 0xfffffffc00f09947 */ /* 0x004fea000383ffff */
[----:B------:R-:W-:Y:S05]  /*18000*/  BRA `(.L_x_7759) ;  /* 0xffffffd800087947 */ /* 0x000fea000383ffff */
.L_x_7701:
[----:B-1----:R1:W2:Y:S02]  /*18010*/  SYNCS.PHASECHK.TRANS64.TRYWAIT P1, [R20+URZ+0x2e860], R0 ;  /* 0x02e86000140075a7 */ /* 0x0022a4000802017f */
[----:B--2---:R-:W-:Y:S05]  /*18020*/  @!P1 NANOSLEEP.SYNCS 0x989680 ;  /* 0x009896800000995d */ /* 0x004fea0003900000 */
[----:B------:R-:W2:Y:S02]  /*18030*/  @!P1 SYNCS.PHASECHK.TRANS64 P1, [R20+URZ+0x2e860], R0 ;  /* 0x02e86000140095a7 */ /* 0x000ea4000802007f */
[----:B--2---:R-:W-:Y:S05]  /*18040*/  @!P1 BRA `(.L_x_7701) ;  /* 0xfffffffc00f09947 */ /* 0x004fea000383ffff */
[----:B------:R-:W-:Y:S05]  /*18050*/  BRA `(.L_x_7760) ;  /* 0xffffffd800107947 */ /* 0x000fea000383ffff */
.L_x_7708:
[----:B0-----:R0:W1:Y:S02]  /*18060*/  SYNCS.PHASECHK.TRANS64.TRYWAIT P1, [R16+URZ+0x2e870], R3 ;  /* 0x02e87003100075a7 */ /* 0x001064000802017f */
[----:B-1----:R-:W-:Y:S05]  /*18070*/  @!P1 NANOSLEEP.SYNCS 0x989680 ;  /* 0x009896800000995d */ /* 0x002fea0003900000 */
[----:B------:R-:W1:Y:S02]  /*18080*/  @!P1 SYNCS.PHASECHK.TRANS64 P1, [R16+URZ+0x2e870], R3 ;  /* 0x02e87003100095a7 */ /* 0x000e64000802007f */
[----:B-1----:R-:W-:Y:S05]  /*18090*/  @!P1 BRA `(.L_x_7708) ;  /* 0xfffffffc00f09947 */ /* 0x002fea000383ffff */
[----:B------:R-:W-:Y:S05]  /*180a0*/  BRA `(.L_x_7761) ;  /* 0xffffffe0009c7947 */ /* 0x000fea000383ffff */
.L_x_7710:
[----:B0-----:R0:W1:Y:S02]  /*180b0*/  SYNCS.PHASECHK.TRANS64.TRYWAIT P1, [R16+URZ+0x2e860], R3 ;  /* 0x02e86003100075a7 */ /* 0x001064000802017f */
[----:B-1----:R-:W-:Y:S05]  /*180c0*/  @!P1 NANOSLEEP.SYNCS 0x989680 ;  /* 0x009896800000995d */ /* 0x002fea0003900000 */
[----:B------:R-:W1:Y:S02]  /*180d0*/  @!P1 SYNCS.PHASECHK.TRANS64 P1, [R16+URZ+0x2e860], R3 ;  /* 0x02e86003100095a7 */ /* 0x000e64000802007f */
[----:B-1----:R-:W-:Y:S05]  /*180e0*/  @!P1 BRA `(.L_x_7710) ;  /* 0xfffffffc00f09947 */ /* 0x002fea000383ffff */
[----:B------:R-:W-:Y:S05]  /*180f0*/  BRA `(.L_x_7762) ;  /* 0xffffffe000a47947 */ /* 0x000fea000383ffff */
.L_x_7716:
[----:B0-----:R0:W1:Y:S02]  /*18100*/  SYNCS.PHASECHK.TRANS64.TRYWAIT P0, [R0+URZ+0x2e820], R3 ;  /* 0x02e82003000075a7 */ /* 0x001064000800017f */
[----:B-1----:R-:W-:Y:S05]  /*18110*/  @!P0 NANOSLEEP.SYNCS 0x989680 ;  /* 0x009896800000895d */ /* 0x002fea0003900000 */
[----:B------:R-:W1:Y:S02]  /*18120*/  @!P0 SYNCS.PHASECHK.TRANS64 P0, [R0+URZ+0x2e820], R3 ;  /* 0x02e82003000085a7 */ /* 0x000e64000800007f */
[----:B-1----:R-:W-:Y:S05]  /*18130*/  @!P0 BRA `(.L_x_7716) ;  /* 0xfffffffc00f08947 */ /* 0x002fea000383ffff */
[----:B------:R-:W-:Y:S05]  /*18140*/  BRA `(.L_x_7763) ;  /* 0xffffffe800fc7947 */ /* 0x000fea000383ffff */
.L_x_7717:
        /* <DEDUP_REMOVED lines=11> */
.L_x_7765:
[----:B------:R-:W-:Y:S05]  /*18200*/  BSYNC B0 ;  /* 0x0000000000007941 */ /* 0x000fea0003800000 */
.L_x_7764:
[----:B------:R-:W-:Y:S05]  /*18210*/  BRA `(.L_x_7766) ;  /* 0xffffffe800e47947 */ /* 0x000fea000383ffff */
.L_x_7720:
[----:B------:R-:W-:Y:S01]  /*18220*/  BSSY B1, `(.L_x_7767) ;  /* 0x0000006000017945 */ /* 0x000fe20003800000 */
[----:B------:R-:W-:-:S07]  /*18230*/  IMAD.MOV.U32 R15, RZ, RZ, -0x1 ;  /* 0xffffffffff0f7424 */ /* 0x000fce00078e00ff */
[----:B01----:R-:W-:Y:S05]  /*18240*/  WARPSYNC.COLLECTIVE R15, `(.L_x_7768) ;  /* 0x000000000f0c7348 */ /* 0x003fea0003c00000 */
[----:B------:R-:W-:Y:S02]  /*18250*/  ELECT P6, UR62, PT ;  /* 0x00000000003e782f */ /* 0x000fe400038c0000 */
[----:B------:R-:W-:Y:S01]  /*18260*/  MOV R14, UR62 ;  /* 0x0000003e000e7c02 */ /* 0x000fe20008000f00 */
[----:B01----:R-:W-:Y:S10]  /*18270*/  ENDCOLLECTIVE ;  /* 0x000000000000791b */ /* 0x003ff40003800000 */
.L_x_7768:
[----:B------:R-:W-:Y:S05]  /*18280*/  BSYNC B1 ;  /* 0x0000000000017941 */ /* 0x000fea0003800000 */
.L_x_7767:
[----:B------:R-:W-:Y:S05]  /*18290*/  BRA `(.L_x_7769) ;  /* 0xffffffe800dc7947 */ /* 0x000fea000383ffff */
.L_x_7722:
[----:B0-----:R0:W1:Y:S02]  /*182a0*/  SYNCS.PHASECHK.TRANS64.TRYWAIT P1, [R6+URZ], R5 ;  /* 0x00000005060075a7 */ /* 0x001064000802017f */
[----:B-1----:R-:W-:Y:S05]  /*182b0*/  @!P1 NANOSLEEP.SYNCS 0x989680 ;  /* 0x009896800000995d */ /* 0x002fea0003900000 */
[----:B------:R-:W1:Y:S02]  /*182c0*/  @!P1 SYNCS.PHASECHK.TRANS64 P1, [R6+URZ], R5 ;  /* 0x00000005060095a7 */ /* 0x000e64000802007f */
[----:B-1----:R-:W-:Y:S05]  /*182d0*/  @!P1 BRA `(.L_x_7722) ;  /* 0xfffffffc00f09947 */ /* 0x002fea000383ffff */
[----:B------:R-:W-:Y:S05]  /*182e0*/  BRA `(.L_x_7770) ;  /* 0xffffffec00187947 */ /* 0x000fea000383ffff */
.L_x_7723:
[----:B-1----:R1:W2:Y:S02]  /*182f0*/  SYNCS.PHASECHK.TRANS64.TRYWAIT P1, [R7+URZ], R2 ;  /* 0x00000002070075a7 */ /* 0x0022a4000802017f */
[----:B--2---:R-:W-:Y:S05]  /*18300*/  @!P1 NANOSLEEP.SYNCS 0x989680 ;  /* 0x009896800000995d */ /* 0x004fea0003900000 */
[----:B------:R-:W2:Y:S02]  /*18310*/  @!P1 SYNCS.PHASECHK.TRANS64 P1, [R7+URZ], R2 ;  /* 0x00000002070095a7 */ /* 0x000ea4000802007f */
[----:B--2---:R-:W-:Y:S05]  /*18320*/  @!P1 BRA `(.L_x_7723) ;  /* 0xfffffffc00f09947 */ /* 0x004fea000383ffff */
[----:B------:R-:W-:Y:S05]  /*18330*/  BRA `(.L_x_7771) ;  /* 0xffffffec000c7947 */ /* 0x000fea000383ffff */
.L_x_7725:
[----:B--2---:R2:W3:Y:S02]  /*18340*/  SYNCS.PHASECHK.TRANS64.TRYWAIT P1, [R4+URZ+0x2e860], R5 ;  /* 0x02e86005040075a7 */ /* 0x0044e4000802017f */
[----:B---3--:R-:W-:Y:S05]  /*18350*/  @!P1 NANOSLEEP.SYNCS 0x989680 ;  /* 0x009896800000995d */ /* 0x008fea0003900000 */
[----:B------:R-:W3:Y:S02]  /*18360*/  @!P1 SYNCS.PHASECHK.TRANS64 P1, [R4+URZ+0x2e860], R5 ;  /* 0x02e86005040095a7 */ /* 0x000ee4000802007f */
[----:B---3--:R-:W-:Y:S05]  /*18370*/  @!P1 BRA `(.L_x_7725) ;  /* 0xfffffffc00f09947 */ /* 0x008fea000383ffff */
[----:B------:R-:W-:Y:S05]  /*18380*/  BRA `(.L_x_7772) ;  /* 0xffffffec00107947 */ /* 0x000fea000383ffff */
.L_x_7727:
[----:B---3--:R3:W4:Y:S02]  /*18390*/  SYNCS.PHASECHK.TRANS64.TRYWAIT P1, [R3+URZ+0x2e860], R2 ;  /* 0x02e86002030075a7 */ /* 0x008724000802017f */
[----:B----4-:R-:W-:Y:S05]  /*183a0*/  @!P1 NANOSLEEP.SYNCS 0x989680 ;  /* 0x009896800000995d */ /* 0x010fea0003900000 */
[----:B------:R-:W4:Y:S02]  /*183b0*/  @!P1 SYNCS.PHASECHK.TRANS64 P1, [R3+URZ+0x2e860], R2 ;  /* 0x02e86002030095a7 */ /* 0x000f24000802007f */
[----:B----4-:R-:W-:Y:S05]  /*183c0*/  @!P1 BRA `(.L_x_7727) ;  /* 0xfffffffc00f09947 */ /* 0x010fea000383ffff */
[----:B------:R-:W-:Y:S05]  /*183d0*/  BRA `(.L_x_7773) ;  /* 0xffffffec00107947 */ /* 0x000fea000383ffff */
.L_x_7729:
[----:B----4-:R4:W0:Y:S02]  /*183e0*/  SYNCS.PHASECHK.TRANS64.TRYWAIT P0, [R4+URZ+0x2e880], R5 ;  /* 0x02e88005040075a7 */ /* 0x010824000800017f */
[----:B0-----:R-:W-:Y:S05]  /*183f0*/  @!P0 NANOSLEEP.SYNCS 0x989680 ;  /* 0x009896800000895d */ /* 0x001fea0003900000 */
[----:B------:R-:W0:Y:S02]  /*18400*/  @!P0 SYNCS.PHASECHK.TRANS64 P0, [R4+URZ+0x2e880], R5 ;  /* 0x02e88005040085a7 */ /* 0x000e24000800007f */
[----:B0-----:R-:W-:Y:S05]  /*18410*/  @!P0 BRA `(.L_x_7729) ;  /* 0xfffffffc00f08947 */ /* 0x001fea000383ffff */
[----:B------:R-:W-:Y:S05]  /*18420*/  BRA `(.L_x_7730) ;  /* 0xffffffec000c7947 */ /* 0x000fea000383ffff */
.L_x_7774:
        /* <DEDUP_REMOVED lines=13> */
.L_x_12978:


//--------------------- .text._ZN7cutlass13device_kernelIN5flash11enable_sm90INS1_16FlashAttnFwdSm90INS1_25CollectiveMainloopFwdSm90ILi2EN4cute5tupleIJNS5_1CILi1EEES8_S8_EEENS6_IJNS7_ILi128EEENS7_ILi224EEESA_EEELi128ENS_12float_e4m3_tEfNS_4arch4Sm90ELb1ELb0ELb1ELb1ELb0ELb0ELb0ELb1ELb1ELb1ELb0ELb0EEENS1_21CollectiveEpilogueFwdINS6_IJSA_SA_SB_EEES9_NS_10bfloat16_tESF_Li256ELb1ELb1ELb0ELb1EEENS1_36VarlenDynamicPersistentTileSchedulerILi128ELi224ELi256ELi128ELb0ELb1ELb1ELb1ELb1ELb1EEEEEEEEEvNT_6ParamsE --------------------------
	.section	.text._ZN7cutlass13device_kernelIN5flash11enable_sm90INS1_16FlashAttnFwdSm90INS1_25CollectiveMainloopFwdSm90ILi2EN4cute5tupleIJNS5_1CILi1EEES8_S8_EEENS6_IJNS7_ILi128EEENS7_ILi224EEESA_EEELi128ENS_12float_e4m3_tEfNS_4arch4Sm90ELb1ELb0ELb1ELb1ELb0ELb0ELb0ELb1ELb1ELb1ELb0ELb0EEENS1_21CollectiveEpilogueFwdINS6_IJSA_SA_SB_EEES9_NS_10bfloat16_tESF_Li256ELb1ELb1ELb0ELb1EEENS1_36VarlenDynamicPersistentTileSchedulerILi128ELi224ELi256ELi128ELb0ELb1ELb1ELb1ELb1ELb1EEEEEEEEEvNT_6ParamsE,"ax",@progbits
	.align	128
.text._ZN7cutlass13device_kernelIN5flash11enable_sm90INS1_16FlashAttnFwdSm90INS1_25CollectiveMainloopFwdSm90ILi2EN4cute5tupleIJNS5_1CILi1EEES8_S8_EEENS6_IJNS7_ILi128EEENS7_ILi224EEESA_EEELi128ENS_12float_e4m3_tEfNS_4arch4Sm90ELb1ELb0ELb1ELb1ELb0ELb0ELb0ELb1ELb1ELb1ELb0ELb0EEENS1_21CollectiveEpilogueFwdINS6_IJSA_SA_SB_EEES9_NS_10bfloat16_tESF_Li256ELb1ELb1ELb0ELb1EEENS1_36VarlenDynamicPersistentTileSchedulerILi128ELi224ELi256ELi128ELb0ELb1ELb1ELb1ELb1ELb1EEEEEEEEEvNT_6ParamsE:
        .type           _ZN7cutlass13device_kernelIN5flash11enable_sm90INS1_16FlashAttnFwdSm90INS1_25CollectiveMainloopFwdSm90ILi2EN4cute5tupleIJNS5_1CILi1EEES8_S8_EEENS6_IJNS7_ILi128EEENS7_ILi224EEESA_EEELi128ENS_12float_e4m3_tEfNS_4arch4Sm90ELb1ELb0ELb1ELb1ELb0ELb0ELb0ELb1ELb1ELb1ELb0ELb0EEENS1_21CollectiveEpilogueFwdINS6_IJSA_SA_SB_EEES9_NS_10bfloat16_tESF_Li256ELb1ELb1ELb0ELb1EEENS1_36VarlenDynamicPersistentTileSchedulerILi128ELi224ELi256ELi128ELb0ELb1ELb1ELb1ELb1ELb1EEEEEEEEEvNT_6ParamsE,@function
        .size           _ZN7cutlass13device_kernelIN5flash11enable_sm90INS1_16FlashAttnFwdSm90INS1_25CollectiveMainloopFwdSm90ILi2EN4cute5tupleIJNS5_1CILi1EEES8_S8_EEENS6_IJNS7_ILi128EEENS7_ILi224EEESA_EEELi128ENS_12float_e4m3_tEfNS_4arch4Sm90ELb1ELb0ELb1ELb1ELb0ELb0ELb0ELb1ELb1ELb1ELb0ELb0EEENS1_21CollectiveEpilogueFwdINS6_IJSA_SA_SB_EEES9_NS_10bfloat16_tESF_Li256ELb1ELb1ELb0ELb1EEENS1_36VarlenDynamicPersistentTileSchedulerILi128ELi224ELi256ELi128ELb0ELb1ELb1ELb1ELb1ELb1EEEEEEEEEvNT_6ParamsE,(.L_x_12979 - _ZN7cutlass13device_kernelIN5flash11enable_sm90INS1_16FlashAttnFwdSm90INS1_25CollectiveMainloopFwdSm90ILi2EN4cute5tupleIJNS5_1CILi1EEES8_S8_EEENS6_IJNS7_ILi128EEENS7_ILi224EEESA_EEELi128ENS_12float_e4m3_tEfNS_4arch4Sm90ELb1ELb0ELb1ELb1ELb0ELb0ELb0ELb1ELb1ELb1ELb0ELb0EEENS1_21CollectiveEpilogueFwdINS6_IJSA_SA_SB_EEES9_NS_10bfloat16_tESF_Li256ELb1ELb1ELb0ELb1EEENS1_36VarlenDynamicPersistentTileSchedulerILi128ELi224ELi256ELi128ELb0ELb1ELb1ELb1ELb1ELb1EEEEEEEEEvNT_6ParamsE)
        .other          _ZN7cutlass13device_kernelIN5flash11enable_sm90INS1_16FlashAttnFwdSm90INS1_25CollectiveMainloopFwdSm90ILi2EN4cute5tupleIJNS5_1CILi1EEES8_S8_EEENS6_IJNS7_ILi128EEENS7_ILi224EEESA_EEELi128ENS_12float_e4m3_tEfNS_4arch4Sm90ELb1ELb0ELb1ELb1ELb0ELb0ELb0ELb1ELb1ELb1ELb0ELb0EEENS1_21CollectiveEpilogueFwdINS6_IJSA_SA_SB_EEES9_NS_10bfloat16_tESF_Li256ELb1ELb1ELb0ELb1EEENS1_36VarlenDynamicPersistentTileSchedulerILi128ELi224ELi256ELi128ELb0ELb1ELb1ELb1ELb1ELb1EEEEEEEEEvNT_6ParamsE,@"STO_CUDA_ENTRY STV_DEFAULT"
_ZN7cutlass13device_kernelIN5flash11enable_sm90INS1_16FlashAttnFwdSm90INS1_25CollectiveMainloopFwdSm90ILi2EN4cute5tupleIJNS5_1CILi1EEES8_S8_EEENS6_IJNS7_ILi128EEENS7_ILi224EEESA_EEELi128ENS_12float_e4m3_tEfNS_4arch4Sm90ELb1ELb0ELb1ELb1ELb0ELb0ELb0ELb1ELb1ELb1ELb0ELb0EEENS1_21CollectiveEpilogueFwdINS6_IJSA_SA_SB_EEES9_NS_10bfloat16_tESF_Li256ELb1ELb1ELb0ELb1EEENS1_36VarlenDynamicPersistentTileSchedulerILi128ELi224ELi256ELi128ELb0ELb1ELb1ELb1ELb1ELb1EEEEEEEEEvNT_6ParamsE:
        /* <DEDUP_REMOVED lines=18> */
.L_x_7776:
[----:B------:R-:W-:Y:S05]  /*0120*/  BSYNC B0 ;  /* 0x0000000000007941 */ /* 0x000fea0003800000 */
.L_x_7775:
        /* <DEDUP_REMOVED lines=41> */
.L_x_7777:
        /* <DEDUP_REMOVED lines=22> */
.L_x_7778:
        /* <DEDUP_REMOVED lines=18> */
.L_x_7779:
        /* <DEDUP_REMOVED lines=22> */
.L_x_7780:
        /* <DEDUP_REMOVED lines=22> */
.L_x_7781:
[----:B------:R-:W-:Y:S01]  /*0900*/  PLOP3.LUT P0, PT, PT, PT, UP0, 0x80, 0x0 ;  /* 0x000000000000781c */ /* 0x000fe20003f0f008 */
[----:B------:R-:W-:Y:S01]  /*0910*/  UMOV UR38, 0x1 ;  /* 0x0000000100267882 */ /* 0x000fe20000000000 */
[----:B------:R-:W-:Y:S01]  /*0920*/  NOP ;  /* 0x0000000000007918 */ /* 0x000fe20000000000 */
[----:B------:R-:W-:Y:S01]  /*0930*/  USEL UR38, UR38, 0x2, !UP0 ;  /* 0x0000000226267887 */ /* 0x000fe2000c000000 */
[----:B------:R-:W-:Y:S01]  /*0940*/  ULDC.64 UR52, c[0x0][0x208] ;  /* 0x0000820000347ab9 */ /* 0x000fe20000000a00 */
[----:B012-4-:R-:W-:Y:S08]  /*0950*/  BAR.SYNC.DEFER_BLOCKING 0x0 ;  /* 0x0000000000007b1d */ /* 0x017ff00000010000 */
[----:B------:R-:W-:Y:S05]  /*0960*/  @!P0 BRA `(.L_x_7782) ;  /* 0x00000128009c8947 */ /* 0x000fea0003800000 */
.L_x_7783:
        /* <DEDUP_REMOVED lines=29> */
[CC--:B------:R-:W-:Y:S01]  /*0b40*/  LEA.HI R2, R3.reuse, R234.reuse, RZ, 0x4 ;  /* 0x000000ea03027211 */ /* 0x0c0fe200078f20ff */
[----:B------:R-:W-:Y:S01]  /*0b50*/  IMAD.SHL.U32 R4, R4, 0x20, RZ ;  /* 0x0000002004047824 */ /* 0x000fe200078e00ff */
[----:B------:R-:W-:Y:S01]  /*0b60*/  LEA.HI R10, R3, R234, RZ, 0x2 ;  /* 0x000000ea030a7211 */ /* 0x000fe200078f10ff */
        /* <DEDUP_REMOVED lines=8> */
[----:B------:R-:W-:Y:S02]  /*0bf0*/  LOP3.LUT R5, R10, 0xfffffffc, RZ, 0xc0, !PT ;  /* 0xfffffffc0a057812 */ /* 0x000fe400078ec0ff */
[--C-:B------:R-:W-:Y:S02]  /*0c00*/  SHF.R.S32.HI R8, RZ, 0x2, R6.reuse ;  /* 0x00000002ff087819 */ /* 0x100fe40000011406 */
[----:B------:R-:W-:Y:S01]  /*0c10*/  SHF.R.S32.HI R11, RZ, 0x1f, R6 ;  /* 0x0000001fff0b7819 */ /* 0x000fe20000011406 */
[----:B------:R-:W-:Y:S01]  /*0c20*/  IMAD.IADD R4, R234, 0x1, -R5 ;  /* 0x00000001ea047824 */ /* 0x000fe200078e0a05 */
[----:B------:R-:W-:Y:S02]  /*0c30*/  LEA.HI R2, R2, R7, RZ, 0x1 ;  /* 0x0000000702027211 */ /* 0x000fe400078f08ff */
[----:B------:R-:W-:-:S02]  /*0c40*/  LEA.HI R3, R3, R234, RZ, 0x3 ;  /* 0x000000ea03037211 */ /* 0x000fc400078f18ff */
[----:B------:R-:W-:Y:S02]  /*0c50*/  LEA.HI R11, R11, R8, RZ, 0x3 ;  /* 0x000000080b0b7211 */ /* 0x000fe400078f18ff */
[----:B------:R-:W-:Y:S02]  /*0c60*/  SHF.R.S32.HI R229, RZ, 0x7, R0 ;  /* 0x00000007ffe57819 */ /* 0x000fe40000011400 */
[----:B------:R-:W-:Y:S02]  /*0c70*/  LOP3.LUT R2, R2, 0x1ffffffe, RZ, 0xc0, !PT ;  /* 0x1ffffffe02027812 */ /* 0x000fe400078ec0ff */
[----:B------:R-:W-:Y:S02]  /*0c80*/  LOP3.LUT R5, R3, 0xfffffff8, RZ, 0xc0, !PT ;  /* 0xfffffff803057812 */ /* 0x000fe400078ec0ff */
[----:B------:R-:W-:Y:S01]  /*0c90*/  LOP3.LUT R11, R11, 0xfffffff8, RZ, 0xc0, !PT ;  /* 0xfffffff80b0b7812 */ /* 0x000fe200078ec0ff */
[----:B------:R-:W-:Y:S01]  /*0ca0*/  IMAD.IADD R2, R7, 0x1, -R2 ;  /* 0x0000000107027824 */ /* 0x000fe200078e0a02 */
        /* <DEDUP_REMOVED lines=21> */
.L_x_7840:
        /* <DEDUP_REMOVED lines=51> */
.L_x_7784:
        /* <DEDUP_REMOVED lines=9> */
.L_x_7785:
        /* <DEDUP_REMOVED lines=13> */
.L_x_7786:
        /* <DEDUP_REMOVED lines=21> */
[----:B------:R-:W-:Y:S02]  /*13e0*/  CS2R R14, SRZ ;  /* 0x00000000000e7805 */ /* 0x000fe4000001ff00 */
[----:B------:R-:W-:Y:S02]  /*13f0*/  CS2R R68, SRZ ;  /* 0x0000000000447805 */ /* 0x000fe4000001ff00 */
[----:B------:R-:W-:Y:S01]  /*1400*/  CS2R R20, SRZ ;  /* 0x0000000000147805 */ /* 0x000fe2000001ff00 */
[----:B------:R-:W-:Y:S01]  /*1410*/  @UP0 USHF.R.U32.HI UR6, URZ, UR8, UR5 ;  /* 0x000000083f060299 */ /* 0x000fe20008011605 */
[----:B------:R-:W-:Y:S01]  /*1420*/  CS2R R62, SRZ ;  /* 0x00000000003e7805 */ /* 0x000fe2000001ff00 */
[----:B------:R-:W-:Y:S01]  /*1430*/  UIADD3 UR5, UR48, 0xdf, URZ ;  /* 0x000000df30057890 */ /* 0x000fe2000fffe03f */
        /* <DEDUP_REMOVED lines=16> */
[----:B------:R-:W-:-:S02]  /*1540*/  CS2R R30, SRZ ;  /* 0x00000000001e7805 */ /* 0x000fc4000001ff00 */
[----:B------:R-:W-:Y:S02]  /*1550*/  CS2R R42, SRZ ;  /* 0x00000000002a7805 */ /* 0x000fe4000001ff00 */
[----:B------:R-:W-:Y:S01]  /*1560*/  CS2R R36, SRZ ;  /* 0x0000000000247805 */ /* 0x000fe2000001ff00 */
[----:B------:R-:W-:Y:S01]  /*1570*/  UISETP.LT.AND UP0, UPT, UR4, UR6, UPT ;  /* 0x000000060400728c */ /* 0x000fe2000bf01270 */
[----:B------:R-:W-:Y:S02]  /*1580*/  CS2R R40, SRZ ;  /* 0x0000000000287805 */ /* 0x000fe4000001ff00 */
[----:B------:R-:W-:Y:S01]  /*1590*/  CS2R R38, SRZ ;  /* 0x0000000000267805 */ /* 0x000fe2000001ff00 */
[----:B------:R-:W-:Y:S01]  /*15a0*/  IMAD.MOV.U32 R34, RZ, RZ, RZ ;  /* 0x000000ffff227224 */ /* 0x000fe200078e00ff */
[----:B------:R-:W-:Y:S01]  /*15b0*/  USEL UR51, UR4, UR6, UP0 ;  /* 0x0000000604337287 */ /* 0x000fe20008000000 */
[----:B------:R-:W-:Y:S02]  /*15c0*/  CS2R R88, SRZ ;  /* 0x0000000000587805 */ /* 0x000fe4000001ff00 */
[----:B------:R-:W-:-:S02]  /*15d0*/  CS2R R48, SRZ ;  /* 0x0000000000307805 */ /* 0x000fc4000001ff00 */
[----:B------:R-:W-:Y:S01]  /*15e0*/  CS2R R90, SRZ ;  /* 0x00000000005a7805 */ /* 0x000fe2000001ff00 */
[----:B------:R-:W-:Y:S01]  /*15f0*/  UISETP.GE.AND UP0, UPT, UR51, 0x1, UPT ;  /* 0x000000013300788c */ /* 0x000fe2000bf06270 */
[----:B------:R-:W-:Y:S02]  /*1600*/  CS2R R56, SRZ ;  /* 0x0000000000387805 */ /* 0x000fe4000001ff00 */
[----:B------:R-:W-:Y:S01]  /*1610*/  CS2R R92, SRZ ;  /* 0x00000000005c7805 */ /* 0x000fe2000001ff00 */
[----:B------:R-:W-:Y:S01]  /*1620*/  IMAD.MOV.U32 R65, RZ, RZ, RZ ;  /* 0x000000ffff417224 */ /* 0x000fe200078e00ff */
[----:B------:R-:W-:Y:S02]  /*1630*/  CS2R R94, SRZ ;  /* 0x00000000005e7805 */ /* 0x000fe4000001ff00 */
[----:B------:R-:W-:-:S13]  /*1640*/  PLOP3.LUT P1, PT, PT, PT, UP0, 0x80, 0x0 ;  /* 0x000000000000781c */ /* 0x000fda0003f2f008 */
[----:B------:R-:W-:Y:S05]  /*1650*/  @!P1 BRA `(.L_x_7787) ;  /* 0x000000f400709947 */ /* 0x000fea0003800000 */
        /* <DEDUP_REMOVED lines=31> */
.L_x_7788:
        /* <DEDUP_REMOVED lines=54> */
.L_x_7934:
[----:B------:R-:W-:Y:S05]  /*1bb0*/  @!P0 BRA `(.L_x_7790) ;  /* 0x0000000000048947 */ /* 0x000fea0003800000 */
[----:B------:R-:W-:Y:S01]  /*1bc0*/  BPT.TRAP 0x1 ;  /* 0x000000040000795c */ /* 0x000fe20000300000 */
.L_x_7790:
[----:B------:R-:W-:Y:S02]  /*1bd0*/  IMAD.U32 R2, RZ, RZ, UR50 ;  /* 0x00000032ff027e24 */ /* 0x000fe4000f8e00ff */
[----:B0-----:R-:W-:-:S03]  /*1be0*/  IMAD.U32 R3, RZ, RZ, UR44 ;  /* 0x0000002cff037e24 */ /* 0x001fc6000f8e00ff */
[----:B------:R-:W-:Y:S02]  /*1bf0*/  LEA R2, R2, UR41, 0x3 ;  /* 0x0000002902027c11 */ /* 0x000fe4000f8e18ff */
[----:B------:R-:W-:-:S04]  /*1c00*/  SHF.L.U32 R3, R3, 0x1f, RZ ;  /* 0x0000001f03037819 */ /* 0x000fc800000006ff */
[----:B------:R0:W1:Y:S01]  /*1c10*/  SYNCS.PHASECHK.TRANS64.TRYWAIT P1, [R2+URZ+0x2e830], R3 ;  /* 0x02e83003020075a7 */ /* 0x000062000802017f */
[----:B------:R-:W-:Y:S05]  /*1c20*/  @!P0 BRA `(.L_x_7791) ;  /* 0x0000000000048947 */ /* 0x000fea0003800000 */
[----:B------:R-:W-:Y:S01]  /*1c30*/  BPT.TRAP 0x1 ;  /* 0x000000040000795c */ /* 0x000fe20000300000 */
.L_x_7791:
[----:B-1----:R-:W-:Y:S05]  /*1c40*/  @P1 BRA `(.L_x_7792) ;  /* 0x0000000000081947 */ /* 0x002fea0003800000 */
[----:B------:R-:W1:Y:S02]  /*1c50*/  SYNCS.PHASECHK.TRANS64.TRYWAIT P1, [R2+URZ+0x2e830], R3 ;  /* 0x02e83003020075a7 */ /* 0x000e64000802017f */
[----:B-1----:R-:W-:Y:S05]  /*1c60*/  @!P1 BRA `(.L_x_7793) ;  /* 0x0000017000a49947 */ /* 0x002fea0003800000 */
.L_x_7792:
        /* <DEDUP_REMOVED lines=147> */
[----:B------:R-:W-:Y:S02]  /*25a0*/  UMOV UR7, 0xffffff20 ;  /* 0xffffff2000077882 */ /* 0x000fe40000000000 */
[----:B------:R-:W-:Y:S01]  /*25b0*/  UIMAD UR7, UR51, UR7, 0xe1 ;  /* 0x000000e1330774a4 */ /* 0x000fe2000f8e0207 */
        /* <DEDUP_REMOVED lines=104> */
[----:B------:R-:W-:Y:S01]  /*2c40*/  FMUL.FTZ R73, R0, R74 ;  /* 0x0000004a00497220 */ /* 0x000fe20000410000 */
[----:B------:R-:W-:-:S02]  /*2c50*/  IMAD.U32 R82, RZ, RZ, UR7 ;  /* 0x00000007ff527e24 */ /* 0x000fc4000f8e00ff */
[C---:B------:R-:W-:Y:S01]  /*2c60*/  FMUL.FTZ R74, R0.reuse, R78 ;  /* 0x0000004e004a7220 */ /* 0x040fe20000410000 */
[C---:B------:R-:W-:Y:S01]  /*2c70*/  FMUL.FTZ R78, R0.reuse, R87 ;  /* 0x00000057004e7220 */ /* 0x040fe20000410000 */
[C---:B------:R-:W-:Y:S01]  /*2c80*/  FMUL.FTZ R117, R0.reuse, R81 ;  /* 0x0000005100757220 */ /* 0x040fe20000410000 */
[----:B------:R-:W-:Y:S01]  /*2c90*/  IMAD R82, R17, -0x2, R82 ;  /* 0xfffffffe11527824 */ /* 0x000fe200078e0252 */
        /* <DEDUP_REMOVED lines=23> */
[----:B------:R-:W-:Y:S01]  /*2e10*/  UIMAD UR6, UR51, -0xe0, UR48 ;  /* 0xffffff20330678a4 */ /* 0x000fe2000f8e0230 */
[C---:B------:R-:W-:Y:S01]  /*2e20*/  FMUL.FTZ R131, R0.reuse, R68 ;  /* 0x0000004400837220 */ /* 0x040fe20000410000 */
[----:B------:R-:W-:Y:S01]  /*2e30*/  WARPGROUP.ARRIVE ;  /* 0x00000000000079c5 */ /* 0x000fe20000000000 */
[----:B------:R-:W-:Y:S01]  /*2e40*/  IADD3 R82, -R57, UR48, R82 ;  /* 0x0000003039527c10 */ /* 0x000fe2000fffe152 */
[----:B------:R-:W0:Y:S01]  /*2e50*/  SHFL.IDX PT, R56, R80, RZ, 0x1c1f ;  /* 0x001c1fff50387589 */ /* 0x000e2200000e0000 */
[----:B------:R-:W-:Y:S01]  /*2e60*/  UIADD3 UR6, UR6, 0xe0, URZ ;  /* 0x000000e006067890 */ /* 0x000fe2000fffe03f */
[C---:B------:R-:W-:Y:S01]  /*2e70*/  FMUL.FTZ R57, R0.reuse, R59 ;  /* 0x0000003b00397220 */ /* 0x040fe20000410000 */
[C---:B------:R-:W-:Y:S01]  /*2e80*/  FMUL.FTZ R127, R0.reuse, R61 ;  /* 0x0000003d007f7220 */ /* 0x040fe20000410000 */
[----:B------:R-:W-:Y:S01]  /*2e90*/  QGMMA.64x32x32.F32.E4M3.E4M3 R40, gdesc[UR12], R40, gsb0 ;  /* 0x006000000c2879f3 */ /* 0x000fe20008000828 */
[----:B------:R-:W-:Y:S01]  /*2ea0*/  UIADD3 UR14, UR20, 0x606, URZ ;  /* 0x00000606140e7890 */ /* 0x000fe2000fffe03f */
[----:B------:R-:W5:Y:S01]  /*2eb0*/  MUFU.TANH R115, R115 ;  /* 0x0000007300737308 */ /* 0x000f620000002400 */
[----:B------:R-:W-:Y:S01]  /*2ec0*/  IMAD.U32 R60, RZ, RZ, UR6 ;  /* 0x00000006ff3c7e24 */ /* 0x000fe2000f8e00ff */
[----:B------:R-:W-:Y:S01]  /*2ed0*/  UMOV UR15, 0x40000040 ;  /* 0x40000040000f7882 */ /* 0x000fe20000000000 */
[C---:B------:R-:W-:Y:S01]  /*2ee0*/  FMUL.FTZ R64, R0.reuse, R64 ;  /* 0x0000004000407220 */ /* 0x040fe20000410000 */
[----:B------:R-:W-:Y:S01]  /*2ef0*/  FMUL.FTZ R65, R0, R65 ;  /* 0x0000004100417220 */ /* 0x000fe20000410000 */
[----:B------:R-:W-:-:S02]  /*2f00*/  IMAD R81, R17, -0x2, R60 ;  /* 0xfffffffe11517824 */ /* 0x000fc400078e023c */
[C---:B------:R-:W-:Y:S01]  /*2f10*/  FMUL.FTZ R69, R0.reuse, R69 ;  /* 0x0000004500457220 */ /* 0x040fe20000410000 */
[----:B------:R-:W-:Y:S01]  /*2f20*/  FMUL.FTZ R60, R0, R66 ;  /* 0x00000042003c7220 */ /* 0x000fe20000410000 */
[----:B------:R-:W5:Y:S01]  /*2f30*/  MUFU.TANH R117, R117 ;  /* 0x0000007500757308 */ /* 0x000f620000002400 */
[----:B------:R-:W5:Y:S01]  /*2f40*/  SHFL.IDX PT, R133, R80, 0x1, 0x1c1f ;  /* 0x003c1f0050857f89 */ /* 0x000f6200000e0000 */
[----:B------:R-:W-:Y:S02]  /*2f50*/  @UP0 ULDC UR6, c[0x0][0x44c] ;  /* 0x0001130000060ab9 */ /* 0x000fe40000000800 */
[----:B------:R-:W-:-:S04]  /*2f60*/  UIMAD.WIDE.U32 UR6, UR39, UR6, URZ ;  /* 0x00000006270672a5 */ /* 0x000fc8000f8e003f */
[----:B------:R-:W5:Y:S01]  /*2f70*/  MUFU.TANH R84, R84 ;  /* 0x0000005400547308 */ /* 0x000f620000002400 */
[----:B0-----:R-:W-:Y:S01]  /*2f80*/  VIADDMNMX R68, R56, R82, R81, PT ;  /* 0x0000005238447246 */ /* 0x001fe20003800151 */
[C---:B------:R-:W-:Y:S01]  /*2f90*/  FMUL.FTZ R56, R0.reuse, R58 ;  /* 0x0000003a00387220 */ /* 0x040fe20000410000 */
[C---:B------:R-:W-:Y:S01]  /*2fa0*/  FMUL.FTZ R58, R0.reuse, R62 ;  /* 0x0000003e003a7220 */ /* 0x040fe20000410000 */
[----:B------:R-:W-:Y:S01]  /*2fb0*/  FMUL.FTZ R62, R0, R70 ;  /* 0x00000046003e7220 */ /* 0x000fe20000410000 */
[C---:B------:R-:W-:Y:S01]  /*2fc0*/  ISETP.GT.AND P5, PT, R68.reuse, RZ, PT ;  /* 0x000000ff4400720c */ /* 0x040fe20003fa4270 */
[----:B------:R-:W-:Y:S01]  /*2fd0*/  UMOV UR6, URZ ;  /* 0x0000003f00067c82 */ /* 0x000fe20008000000 */
[C---:B------:R-:W-:Y:S01]  /*2fe0*/  ISETP.GT.AND P6, PT, R68.reuse, 0x1, PT ;  /* 0x000000014400780c */ /* 0x040fe20003fc4270 */
[----:B------:R-:W0:Y:S01]  /*2ff0*/  MUFU.TANH R85, R85 ;  /* 0x0000005500557308 */ /* 0x000e220000002400 */
[----:B------:R-:W-:Y:S02]  /*3000*/  ISETP.GT.AND P3, PT, R68, 0x8, PT ;  /* 0x000000084400780c */ /* 0x000fe40003f64270 */
[----:B------:R-:W-:-:S02]  /*3010*/  FSEL R120, R120, -INF , P5 ;  /* 0xff80000078787808 */ /* 0x000fc40002800000 */
[----:B-1----:R-:W-:Y:S02]  /*3020*/  FSEL R136, R136, -INF , P6 ;  /* 0xff80000088887808 */ /* 0x002fe40003000000 */
[----:B------:R-:W-:Y:S01]  /*3030*/  ISETP.GT.AND P4, PT, R68, 0x9, PT ;  /* 0x000000094400780c */ /* 0x000fe20003f84270 */
[----:B------:R-:W1:Y:S01]  /*3040*/  MUFU.TANH R83, R83 ;  /* 0x0000005300537308 */ /* 0x000e620000002400 */
[----:B--2---:R-:W-:Y:S02]  /*3050*/  FSEL R114, R121, -INF , P3 ;  /* 0xff80000079727808 */ /* 0x004fe40001800000 */
[----:B------:R-:W-:Y:S02]  /*3060*/  FMNMX.FTZ R59, R120, R136, !PT ;  /* 0x00000088783b7209 */ /* 0x000fe40007810000 */
[----:B------:R-:W-:Y:S02]  /*3070*/  ISETP.GT.AND P5, PT, R68, 0x10, PT ;  /* 0x000000104400780c */ /* 0x000fe40003fa4270 */
[----:B---3--:R-:W-:Y:S01]  /*3080*/  FSEL R124, R124, -INF , P4 ;  /* 0xff8000007c7c7808 */ /* 0x008fe20002000000 */
[----:B------:R-:W2:Y:S01]  /*3090*/  MUFU.TANH R87, R87 ;  /* 0x0000005700577308 */ /* 0x000ea20000002400 */
[----:B------:R-:W-:Y:S01]  /*30a0*/  FMNMX.FTZ R61, R114, R59, !PT ;  /* 0x0000003b723d7209 */ /* 0x000fe20007810000 */
[----:B------:R-:W-:Y:S01]  /*30b0*/  FMUL.FTZ R59, R0, R63 ;  /* 0x0000003f003b7220 */ /* 0x000fe20000410000 */
[----:B------:R-:W-:-:S02]  /*30c0*/  ISETP.GT.AND P6, PT, R68, 0x11, PT ;  /* 0x000000114400780c */ /* 0x000fc40003fc4270 */
[----:B----4-:R-:W-:Y:S02]  /*30d0*/  FSEL R118, R137, -INF , P5 ;  /* 0xff80000089767808 */ /* 0x010fe40002800000 */
[----:B------:R-:W-:Y:S01]  /*30e0*/  FMNMX.FTZ R63, R124, R61, !PT ;  /* 0x0000003d7c3f7209 */ /* 0x000fe20007810000 */
[----:B------:R-:W-:Y:S01]  /*30f0*/  FMUL.FTZ R61, R0, R67 ;  /* 0x00000043003d7220 */ /* 0x000fe20000410000 */
[----:B------:R-:W-:Y:S01]  /*3100*/  ISETP.GT.AND P3, PT, R68, 0x18, PT ;  /* 0x000000184400780c */ /* 0x000fe20003f64270 */
[----:B------:R-:W3:Y:S01]  /*3110*/  MUFU.TANH R119, R119 ;  /* 0x0000007700777308 */ /* 0x000ee20000002400 */
[----:B-----5:R-:W-:Y:S02]  /*3120*/  FSEL R130, R129, -INF , P6 ;  /* 0xff80000081827808 */ /* 0x020fe40003000000 */
[----:B------:R-:W-:Y:S01]  /*3130*/  FMNMX.FTZ R67, R118, R63, !PT ;  /* 0x0000003f76437209 */ /* 0x000fe20007810000 */
[----:B------:R-:W-:Y:S01]  /*3140*/  FMUL.FTZ R63, R0, R71 ;  /* 0x00000047003f7220 */ /* 0x000fe20000410000 */
[----:B------:R-:W-:-:S02]  /*3150*/  ISETP.GT.AND P4, PT, R68, 0x19, PT ;  /* 0x000000194400780c */ /* 0x000fc40003f84270 */
[----:B------:R-:W-:Y:S01]  /*3160*/  FSEL R70, R125, -INF , P3 ;  /* 0xff8000007d467808 */ /* 0x000fe20001800000 */
[----:B------:R-:W-:Y:S02]  /*3170*/  WARPGROUP.DEPBAR.LE gsb0, 0x0 ;  /* 0x00008000000079c5 */ /* 0x000fe40000010000 */
[----:B------:R-:W-:Y:S01]  /*3180*/  FMNMX.FTZ R67, R130, R67, !PT ;  /* 0x0000004382437209 */ /* 0x000fe20007810000 */
[----:B------:R-:W-:Y:S01]  /*3190*/  WARPGROUP.ARRIVE ;  /* 0x00000000000079c5 */ /* 0x000fe20000000000 */
[----:B------:R-:W-:Y:S01]  /*31a0*/  ISETP.GT.AND P3, PT, R68, 0x20, PT ;  /* 0x000000204400780c */ /* 0x000fe20003f64270 */
[----:B------:R-:W4:Y:S01]  /*31b0*/  MUFU.TANH R127, R127 ;  /* 0x0000007f007f7308 */ /* 0x000f220000002400 */
[----:B------:R-:W-:Y:S01]  /*31c0*/  FSEL R144, R128, -INF , P4 ;  /* 0xff80000080907808 */ /* 0x000fe20002000000 */
[----:B------:R-:W-:Y:S01]  /*31d0*/  FMUL.FTZ R41, R0, R41 ;  /* 0x0000002900297220 */ /* 0x000fe20000410000 */
[----:B------:R-:W-:Y:S01]  /*31e0*/  FMNMX.FTZ R67, R70, R67, !PT ;  /* 0x0000004346437209 */ /* 0x000fe20007810000 */
[----:B------:R-:W-:Y:S01]  /*31f0*/  QGMMA.64x32x32.F32.E4M3.E4M3 R24, gdesc[UR12], R24, gsb0 ;  /* 0x006000000c1879f3 */ /* 0x000fe20008000818 */
        /* <DEDUP_REMOVED lines=13> */
[----:B------:R-:W-:Y:S01]  /*32d0*/  FMUL.FTZ R53, R0, R53 ;  /* 0x0000003500357220 */ /* 0x000fe20000410000 */
        /* <DEDUP_REMOVED lines=9> */
[----:B------:R-:W-:Y:S01]  /*3370*/  @UP0 ULDC UR14, c[0x0][0x450] ;  /* 0x00011400000e0ab9 */ /* 0x000fe20000000800 */
[----:B------:R-:W-:Y:S01]  /*3380*/  ISETP.GT.AND P4, PT, R68, 0x31, PT ;  /* 0x000000314400780c */ /* 0x000fe20003f84270 */
[----:B------:R-:W-:Y:S01]  /*3390*/  @UP0 USHF.R.U32.HI UR11, URZ, UR14, UR7 ;  /* 0x0000000e3f0b0299 */ /* 0x000fe20008011607 */
[----:B------:R-:W-:Y:S01]  /*33a0*/  FSEL R158, R109, -INF , P3 ;  /* 0xff8000006d9e7808 */ /* 0x000fe20001800000 */
[----:B------:R0:W-:Y:S01]  /*33b0*/  MUFU.TANH R66, R40 ;  /* 0x0000002800427308 */ /* 0x0001e20000002400 */
[----:B------:R-:W-:Y:S01]  /*33c0*/  FMNMX.FTZ R67, R154, R67, !PT ;  /* 0x000000439a437209 */ /* 0x000fe20007810000 */
[----:B------:R-:W-:Y:S01]  /*33d0*/  UIADD3 UR7, UR11, UR48, -UR49 ;  /* 0x000000300b077290 */ /* 0x000fe2000fffe831 */
[----:B------:R-:W-:-:S02]  /*33e0*/  ISETP.GT.AND P3, PT, R68, 0x38, PT ;  /* 0x000000384400780c */ /* 0x000fc40003f64270 */
[----:B------:R-:W-:Y:S01]  /*33f0*/  FSEL R156, R112, -INF , P4 ;  /* 0xff800000709c7808 */ /* 0x000fe20002000000 */
[----:B------:R-:W-:Y:S01]  /*3400*/  UIMAD.WIDE UR6, UR7, -0x6db6db6d, UR6 ;  /* 0x92492493070678a5 */ /* 0x000fe2000f8e0206 */
[----:B------:R-:W-:Y:S01]  /*3410*/  FMNMX.FTZ R67, R158, R67, !PT ;  /* 0x000000439e437209 */ /* 0x000fe20007810000 */
[----:B------:R-:W5:Y:S01]  /*3420*/  MUFU.TANH R131, R131 ;  /* 0x0000008300837308 */ /* 0x000f620000002400 */
[----:B------:R-:W-:Y:S01]  /*3430*/  ISETP.GT.AND P6, PT, R68, 0x39, PT ;  /* 0x000000394400780c */ /* 0x000fe20003fc4270 */
[----:B0-----:R-:W-:Y:S01]  /*3440*/  FMUL.FTZ R40, R0, R42 ;  /* 0x0000002a00287220 */ /* 0x001fe20000410000 */
[----:B------:R-:W-:Y:S01]  /*3450*/  FSEL R148, R113, -INF , P3 ;  /* 0xff80000071947808 */ /* 0x000fe20001800000 */
[----:B------:R-:W-:Y:S01]  /*3460*/  USHF.R.U32.HI UR6, URZ, 0x1f, UR7 ;  /* 0x0000001f3f067899 */ /* 0x000fe20008011607 */
[----:B------:R-:W-:Y:S02]  /*3470*/  FMNMX.FTZ R67, R156, R67, !PT ;  /* 0x000000439c437209 */ /* 0x000fe40007810000 */
[----:B------:R-:W-:Y:S01]  /*3480*/  ISETP.GT.AND P4, PT, R68, 0x40, PT ;  /* 0x000000404400780c */ /* 0x000fe20003f84270 */
[----:B------:R-:W0:Y:S01]  /*3490*/  MUFU.TANH R69, R69 ;  /* 0x0000004500457308 */ /* 0x000e220000002400 */
[----:B------:R-:W-:Y:S01]  /*34a0*/  FSEL R142, R116, -INF , P6 ;  /* 0xff800000748e7808 */ /* 0x000fe20003000000 */
[----:B------:R-:W-:Y:S01]  /*34b0*/  ULEA.HI.SX32 UR6, UR7, UR6, 0x19 ;  /* 0x0000000607067291 */ /* 0x000fe2000f8fca3f */
[----:B------:R-:W-:-:S02]  /*34c0*/  FMNMX.FTZ R67, R148, R67, !PT ;  /* 0x0000004394437209 */ /* 0x000fc40007810000 */
[----:B------:R-:W-:Y:S01]  /*34d0*/  ISETP.GT.AND P5, PT, R68, 0x41, PT ;  /* 0x000000414400780c */ /* 0x000fe20003fa4270 */
[----:B------:R-:W-:Y:S01]  /*34e0*/  UISETP.LT.AND UP1, UPT, URZ, UR6, UPT ;  /* 0x000000063f00728c */ /* 0x000fe2000bf21270 */
[----:B------:R-:W-:Y:S01]  /*34f0*/  FSEL R140, R88, -INF , P4 ;  /* 0xff800000588c7808 */ /* 0x000fe20002000000 */
[----:B------:R-:W-:Y:S01]  /*3500*/  MUFU.TANH R3, R3 ;  /* 0x0000000300037308 */ /* 0x000fe20000002400 */
[----:B------:R-:W-:Y:S01]  /*3510*/  FMNMX.FTZ R67, R142, R67, !PT ;  /* 0x000000438e437209 */ /* 0x000fe20007810000 */
[----:B------:R-:W-:Y:S01]  /*3520*/  USEL UR51, URZ, UR6, !UP1 ;  /* 0x000000063f337287 */ /* 0x000fe2000c800000 */
[----:B------:R-:W-:Y:S02]  /*3530*/  ISETP.GT.AND P3, PT, R68, 0x48, PT ;  /* 0x000000484400780c */ /* 0x000fe40003f64270 */
[----:B------:R-:W-:Y:S01]  /*3540*/  FSEL R138, R106, -INF , P5 ;  /* 0xff8000006a8a7808 */ /* 0x000fe20002800000 */
[----:B------:R-:W-:Y:S01]  /*3550*/  UISETP.GE.AND UP1, UPT, UR54, UR51, UPT ;  /* 0x000000333600728c */ /* 0x000fe2000bf26270 */
[----:B------:R-:W-:Y:S01]  /*3560*/  FMNMX.FTZ R67, R140, R67, !PT ;  /* 0x000000438c437209 */ /* 0x000fe20007810000 */
[----:B------:R-:W0:Y:S01]  /*3570*/  MUFU.TANH R88, R44 ;  /* 0x0000002c00587308 */ /* 0x000e220000002400 */
[----:B------:R-:W-:Y:S01]  /*3580*/  ISETP.GT.AND P4, PT, R68, 0x49, PT ;  /* 0x000000494400780c */ /* 0x000fe20003f84270 */
[----:B------:R-:W-:-:S02]  /*3590*/  WARPGROUP.DEPBAR.LE gsb0, 0x0 ;  /* 0x00008000000079c5 */ /* 0x000fc40000010000 */
[----:B------:R-:W-:Y:S01]  /*35a0*/  FSEL R134, R107, -INF , P3 ;  /* 0xff8000006b867808 */ /* 0x000fe20001800000 */
[----:B------:R-:W-:Y:S01]  /*35b0*/  FMUL.FTZ R113, R0, R35 ;  /* 0x0000002300717220 */ /* 0x000fe20000410000 */
        /* <DEDUP_REMOVED lines=9> */
[----:B------:R-:W-:Y:S01]  /*3650*/  FMUL.FTZ R111, R0, R31 ;  /* 0x0000001f006f7220 */ /* 0x000fe20000410000 */
        /* <DEDUP_REMOVED lines=22> */
[----:B------:R-:W-:Y:S01]  /*37c0*/  ISETP.GT.AND P4, PT, R68, 0x70, PT ;  /* 0x000000704400780c */ /* 0x000fe20003f84270 */
[----:B------:R1:W0:Y:S01]  /*37d0*/  MUFU.TANH R99, R49 ;  /* 0x0000003100637308 */ /* 0x0002220000002400 */
[----:B------:R-:W-:Y:S02]  /*37e0*/  FSEL R106, R103, -INF , P3 ;  /* 0xff800000676a7808 */ /* 0x000fe40001800000 */
[----:B------:R-:W-:Y:S02]  /*37f0*/  FMNMX.FTZ R67, R108, R67, !PT ;  /* 0x000000436c437209 */ /* 0x000fe40007810000 */
[----:B------:R-:W-:-:S02]  /*3800*/  ISETP.GT.AND P3, PT, R68, 0x71, PT ;  /* 0x000000714400780c */ /* 0x000fc40003f64270 */
[----:B------:R-:W-:Y:S01]  /*3810*/  FSEL R102, R115, -INF , P4 ;  /* 0xff80000073667808 */ /* 0x000fe20002000000 */
[----:B------:R2:W0:Y:S01]  /*3820*/  MUFU.TANH R103, R52 ;  /* 0x0000003400677308 */ /* 0x0004220000002400 */
        /* <DEDUP_REMOVED lines=9> */
[----:B--2---:R-:W-:Y:S01]  /*38c0*/  FMUL.FTZ R52, R0, R25 ;  /* 0x0000001900347220 */ /* 0x004fe20000410000 */
        /* <DEDUP_REMOVED lines=15> */
[----:B---3--:R-:W-:Y:S01]  /*39c0*/  FSEL R42, R119, -INF , P4 ;  /* 0xff800000772a7808 */ /* 0x008fe20002000000 */
[----:B------:R-:W-:Y:S01]  /*39d0*/  FMUL.FTZ R119, R0, R38 ;  /* 0x0000002600777220 */ /* 0x000fe20000410000 */
[----:B------:R-:W-:-:S02]  /*39e0*/  FMNMX.FTZ R45, R41, R44, !PT ;  /* 0x0000002c292d7209 */ /* 0x000fc40007810000 */
[----:B------:R-:W-:Y:S01]  /*39f0*/  ISETP.GT.AND P4, PT, R68, 0x90, PT ;  /* 0x000000904400780c */ /* 0x000fe20003f84270 */
[----:B------:R-:W-:Y:S01]  /*3a00*/  MUFU.TANH R10, R10 ;  /* 0x0000000a000a7308 */ /* 0x000fe20000002400 */
[----:B----4-:R-:W-:Y:S02]  /*3a10*/  FSEL R44, R127, -INF , P3 ;  /* 0xff8000007f2c7808 */ /* 0x010fe40001800000 */
[----:B------:R-:W-:Y:S02]  /*3a20*/  FMNMX.FTZ R45, R42, R45, !PT ;  /* 0x0000002d2a2d7209 */ /* 0x000fe40007810000 */
[----:B------:R-:W-:Y:S02]  /*3a30*/  ISETP.GT.AND P3, PT, R68, 0x91, PT ;  /* 0x000000914400780c */ /* 0x000fe40003f64270 */
[----:B-----5:R-:W-:Y:S01]  /*3a40*/  FSEL R24, R64, -INF , P4 ;  /* 0xff80000040187808 */ /* 0x020fe20002000000 */
[----:B------:R-:W-:Y:S01]  /*3a50*/  MUFU.TANH R11, R11 ;  /* 0x0000000b000b7308 */ /* 0x000fe20000002400 */
[----:B------:R-:W-:-:S02]  /*3a60*/  FMNMX.FTZ R53, R44, R45, !PT ;  /* 0x0000002d2c357209 */ /* 0x000fc40007810000 */
[----:B------:R-:W-:Y:S02]  /*3a70*/  ISETP.GT.AND P4, PT, R68, 0x98, PT ;  /* 0x000000984400780c */ /* 0x000fe40003f84270 */
[----:B------:R-:W-:Y:S02]  /*3a80*/  FSEL R45, R65, -INF , P3 ;  /* 0xff800000412d7808 */ /* 0x000fe40001800000 */
[----:B------:R-:W-:Y:S01]  /*3a90*/  FMNMX.FTZ R48, R24, R53, !PT ;  /* 0x0000003518307209 */ /* 0x000fe20007810000 */
[----:B------:R-:W-:Y:S01]  /*3aa0*/  FMUL.FTZ R53, R0, R28 ;  /* 0x0000001c00357220 */ /* 0x000fe20000410000 */
[----:B------:R-:W-:Y:S01]  /*3ab0*/  ISETP.GT.AND P3, PT, R68, 0x99, PT ;  /* 0x000000994400780c */ /* 0x000fe20003f64270 */
[----:B------:R-:W-:Y:S01]  /*3ac0*/  MUFU.TANH R12, R12 ;  /* 0x0000000c000c7308 */ /* 0x000fe20000002400 */
[----:B------:R-:W-:Y:S02]  /*3ad0*/  FSEL R25, R131, -INF , P4 ;  /* 0xff80000083197808 */ /* 0x000fe40002000000 */
[----:B------:R-:W-:-:S02]  /*3ae0*/  FMNMX.FTZ R64, R45, R48, !PT ;  /* 0x000000302d407209 */ /* 0x000fc40007810000 */
[----:B------:R-:W-:Y:S02]  /*3af0*/  ISETP.GT.AND P4, PT, R68, 0xa0, PT ;  /* 0x000000a04400780c */ /* 0x000fe40003f84270 */
[----:B0-----:R-:W-:Y:S01]  /*3b00*/  FSEL R48, R69, -INF , P3 ;  /* 0xff80000045307808 */ /* 0x001fe20001800000 */
[----:B------:R0:W3:Y:S01]  /*3b10*/  MUFU.TANH R87, R53 ;  /* 0x0000003500577308 */ /* 0x0000e20000002400 */
[----:B------:R-:W-:Y:S01]  /*3b20*/  FMNMX.FTZ R65, R25, R64, !PT ;  /* 0x0000004019417209 */ /* 0x000fe20007810000 */
[----:B------:R-:W-:Y:S01]  /*3b30*/  FMUL.FTZ R64, R0, R29 ;  /* 0x0000001d00407220 */ /* 0x000fe20000410000 */
[----:B------:R-:W-:Y:S01]  /*3b40*/  ISETP.GT.AND P3, PT, R68, 0xa1, PT ;  /* 0x000000a14400780c */ /* 0x000fe20003f64270 */
[----:B------:R-:W-:Y:S01]  /*3b50*/  FMUL.FTZ R69, R0, R36 ;  /* 0x0000002400457220 */ /* 0x000fe20000410000 */
[----:B------:R-:W-:Y:S02]  /*3b60*/  FSEL R28, R66, -INF , P4 ;  /* 0xff800000421c7808 */ /* 0x000fe40002000000 */
[----:B------:R-:W-:Y:S01]  /*3b70*/  FMNMX.FTZ R65, R48, R65, !PT ;  /* 0x0000004130417209 */ /* 0x000fe20007810000 */
[----:B------:R4:W5:Y:S01]  /*3b80*/  MUFU.TANH R109, R64 ;  /* 0x00000040006d7308 */ /* 0x0009620000002400 */
[----:B------:R-:W-:-:S02]  /*3b90*/  ISETP.GT.AND P4, PT, R68, 0xa8, PT ;  /* 0x000000a84400780c */ /* 0x000fc40003f84270 */
[----:B-1----:R-:W-:Y:S01]  /*3ba0*/  FSEL R49, R71, -INF , P3 ;  /* 0xff80000047317808 */ /* 0x002fe20001800000 */
[----:B------:R-:W-:Y:S01]  /*3bb0*/  FMUL.FTZ R71, R0, R37 ;  /* 0x0000002500477220 */ /* 0x000fe20000410000 */
[----:B------:R-:W-:Y:S01]  /*3bc0*/  FMNMX.FTZ R66, R28, R65, !PT ;  /* 0x000000411c427209 */ /* 0x000fe20007810000 */
[----:B------:R-:W-:Y:S01]  /*3bd0*/  FMUL.FTZ R65, R0, R32 ;  /* 0x0000002000417220 */ /* 0x000fe20000410000 */
[----:B------:R-:W-:Y:S01]  /*3be0*/  ISETP.GT.AND P3, PT, R68, 0xa9, PT ;  /* 0x000000a94400780c */ /* 0x000fe20003f64270 */
[----:B------:R-:W-:Y:S01]  /*3bf0*/  MUFU.TANH R13, R13 ;  /* 0x0000000d000d7308 */ /* 0x000fe20000002400 */
[----:B------:R-:W-:Y:S02]  /*3c00*/  FSEL R29, R88, -INF , P4 ;  /* 0xff800000581d7808 */ /* 0x000fe40002000000 */
[----:B------:R-:W-:Y:S02]  /*3c10*/  FMNMX.FTZ R66, R49, R66, !PT ;  /* 0x0000004231427209 */ /* 0x000fe40007810000 */
[----:B------:R-:W-:-:S02]  /*3c20*/  ISETP.GT.AND P4, PT, R68, 0xb0, PT ;  /* 0x000000b04400780c */ /* 0x000fc40003f84270 */
[----:B------:R-:W-:Y:S01]  /*3c30*/  FSEL R52, R97, -INF , P3 ;  /* 0xff80000061347808 */ /* 0x000fe20001800000 */
[----:B------:R-:W-:Y:S01]  /*3c40*/  MUFU.TANH R71, R71 ;  /* 0x0000004700477308 */ /* 0x000fe20000002400 */
[----:B------:R-:W-:Y:S02]  /*3c50*/  FMNMX.FTZ R67, R29, R66, !PT ;  /* 0x000000421d437209 */ /* 0x000fe40007810000 */
[----:B------:R-:W-:Y:S02]  /*3c60*/  ISETP.GT.AND P3, PT, R68, 0xb1, PT ;  /* 0x000000b14400780c */ /* 0x000fe40003f64270 */
[----:B0-----:R-:W-:Y:S02]  /*3c70*/  FSEL R53, R101, -INF , P4 ;  /* 0xff80000065357808 */ /* 0x001fe40002000000 */
[----:B------:R-:W-:Y:S01]  /*3c80*/  FMNMX.FTZ R66, R52, R67, !PT ;  /* 0x0000004334427209 */ /* 0x000fe20007810000 */
[----:B------:R2:W0:Y:S01]  /*3c90*/  MUFU.TANH R97, R65 ;  /* 0x0000004100617308 */ /* 0x0004220000002400 */
[----:B------:R-:W-:-:S02]  /*3ca0*/  ISETP.GT.AND P4, PT, R68, 0xb8, PT ;  /* 0x000000b84400780c */ /* 0x000fc40003f84270 */
[----:B------:R-:W-:Y:S02]  /*3cb0*/  FSEL R32, R99, -INF , P3 ;  /* 0xff80000063207808 */ /* 0x000fe40001800000 */
[----:B------:R-:W-:Y:S01]  /*3cc0*/  FMNMX.FTZ R67, R53, R66, !PT ;  /* 0x0000004235437209 */ /* 0x000fe20007810000 */
[----:B------:R-:W-:Y:S01]  /*3cd0*/  FMUL.FTZ R66, R0, R33 ;  /* 0x0000002100427220 */ /* 0x000fe20000410000 */
[----:B------:R-:W-:Y:S01]  /*3ce0*/  ISETP.GT.AND P3, PT, R68, 0xb9, PT ;  /* 0x000000b94400780c */ /* 0x000fe20003f64270 */
[----:B------:R-:W-:Y:S01]  /*3cf0*/  MUFU.TANH R101, R69 ;  /* 0x0000004500657308 */ /* 0x000fe20000002400 */
[----:B----4-:R-:W-:Y:S01]  /*3d00*/  FSEL R64, R103, -INF , P4 ;  /* 0xff80000067407808 */ /* 0x010fe20002000000 */
[----:B------:R-:W-:Y:S01]  /*3d10*/  FMUL.FTZ R103, R0, R27 ;  /* 0x0000001b00677220 */ /* 0x000fe20000410000 */
[----:B------:R-:W-:Y:S02]  /*3d20*/  FMNMX.FTZ R67, R32, R67, !PT ;  /* 0x0000004320437209 */ /* 0x000fe40007810000 */
[----:B------:R-:W-:-:S02]  /*3d30*/  ISETP.GT.AND P4, PT, R68, 0xc0, PT ;  /* 0x000000c04400780c */ /* 0x000fc40003f84270 */
[----:B------:R-:W-:Y:S01]  /*3d40*/  FSEL R33, R107, -INF , P3 ;  /* 0xff8000006b217808 */ /* 0x000fe20001800000 */
[----:B------:R5:W1:Y:S01]  /*3d50*/  MUFU.TANH R99, R66 ;  /* 0x0000004200637308 */ /* 0x000a620000002400 */
[----:B------:R-:W-:Y:S01]  /*3d60*/  FMNMX.FTZ R88, R64, R67, !PT ;  /* 0x0000004340587209 */ /* 0x000fe20007810000 */
[----:B------:R-:W-:Y:S01]  /*3d70*/  FMUL.FTZ R107, R0, R26 ;  /* 0x0000001a006b7220 */ /* 0x000fe20000410000 */
[C---:B------:R-:W-:Y:S02]  /*3d80*/  ISETP.GT.AND P3, PT, R68.reuse, 0xc1, PT ;  /* 0x000000c14400780c */ /* 0x040fe40003f64270 */
[----:B--2---:R-:W-:Y:S02]  /*3d90*/  FSEL R65, R83, -INF , P4 ;  /* 0xff80000053417808 */ /* 0x004fe40002000000 */
[----:B------:R-:W-:Y:S01]  /*3da0*/  FMNMX.FTZ R88, R33, R88, !PT ;  /* 0x0000005821587209 */ /* 0x000fe20007810000 */
[----:B------:R-:W2:Y:S01]  /*3db0*/  MUFU.TANH R14, R14 ;  /* 0x0000000e000e7308 */ /* 0x000ea20000002400 */
        /* <DEDUP_REMOVED lines=16> */
[----:B0-----:R-:W-:Y:S01]  /*3ec0*/  FSEL R46, R97, -INF , P4 ;  /* 0xff800000612e7808 */ /* 0x001fe20002000000 */
[----:B------:R-:W-:Y:S01]  /*3ed0*/  FMUL.FTZ R97, R0, R50 ;  /* 0x0000003200617220 */ /* 0x000fe20000410000 */
[----:B------:R-:W-:Y:S02]  /*3ee0*/  FMNMX.FTZ R69, R66, R37, !PT ;  /* 0x0000002542457209 */ /* 0x000fe40007810000 */
[----:B------:R-:W-:Y:S01]  /*3ef0*/  ISETP.GT.AND P4, PT, R68, 0xd8, PT ;  /* 0x000000d84400780c */ /* 0x000fe20003f84270 */
[----:B------:R-:W0:Y:S01]  /*3f00*/  MUFU.TANH R21, R21 ;  /* 0x0000001500157308 */ /* 0x000e220000002400 */
[----:B-1----:R-:W-:Y:S01]  /*3f10*/  FSEL R37, R99, -INF , P3 ;  /* 0xff80000063257808 */ /* 0x002fe20001800000 */
[----:B------:R-:W-:Y:S01]  /*3f20*/  FMUL.FTZ R99, R0, R55 ;  /* 0x0000003700637220 */ /* 0x000fe20000410000 */
[----:B------:R-:W-:-:S02]  /*3f30*/  FMNMX.FTZ R88, R46, R69, !PT ;  /* 0x000000452e587209 */ /* 0x000fc40007810000 */
[----:B------:R-:W-:Y:S02]  /*3f40*/  ISETP.GT.AND P3, PT, R68, 0xd9, PT ;  /* 0x000000d94400780c */ /* 0x000fe40003f64270 */
[----:B------:R-:W-:Y:S01]  /*3f50*/  FSEL R47, R101, -INF , P4 ;  /* 0xff800000652f7808 */ /* 0x000fe20002000000 */
[----:B------:R-:W1:Y:S01]  /*3f60*/  MUFU.TANH R104, R104 ;  /* 0x0000006800687308 */ /* 0x000e620000002400 */
[----:B------:R-:W-:Y:S01]  /*3f70*/  FMNMX.FTZ R88, R37, R88, !PT ;  /* 0x0000005825587209 */ /* 0x000fe20007810000 */
[----:B------:R-:W-:Y:S01]  /*3f80*/  FMUL.FTZ R101, R0, R54 ;  /* 0x0000003600657220 */ /* 0x000fe20000410000 */
[----:B------:R-:W-:Y:S02]  /*3f90*/  FSEL R68, R71, -INF , P3 ;  /* 0xff80000047447808 */ /* 0x000fe40001800000 */
[----:B------:R-:W-:Y:S02]  /*3fa0*/  FMNMX.FTZ R69, R47, R88, !PT ;  /* 0x000000582f457209 */ /* 0x000fe40007810000 */
[----:B------:R-:W-:Y:S01]  /*3fb0*/  VIADDMNMX R133, R133, R82, R81, PT ;  /* 0x0000005285857246 */ /* 0x000fe20003800151 */
[----:B------:R-:W5:Y:S01]  /*3fc0*/  MUFU.TANH R105, R105 ;  /* 0x0000006900697308 */ /* 0x000f620000002400 */
[----:B------:R-:W-:-:S02]  /*3fd0*/  FMNMX.FTZ R69, R68, R69, !PT ;  /* 0x0000004544457209 */ /* 0x000fc40007810000 */
[C---:B------:R-:W-:Y:S02]  /*3fe0*/  ISETP.GT.AND P4, PT, R133.reuse, 0x1, PT ;  /* 0x000000018500780c */ /* 0x040fe40003f84270 */
[----:B------:R-:W-:Y:S01]  /*3ff0*/  ISETP.GT.AND P5, PT, R133, 0x8, PT ;  /* 0x000000088500780c */ /* 0x000fe20003fa4270 */
[----:B------:R-:W2:Y:S01]  /*4000*/  SHFL.BFLY PT, R50, R69, 0x2, 0x1f ;  /* 0x0c401f0045327f89 */ /* 0x000ea200000e0000 */
[----:B------:R-:W-:Y:S01]  /*4010*/  FSEL R121, R5, -INF , P4 ;  /* 0xff80000005797808 */ /* 0x000fe20002000000 */
[----:B------:R-:W5:Y:S01]  /*4020*/  MUFU.TANH R89, R89 ;  /* 0x0000005900597308 */ /* 0x000f620000002400 */
[----:B------:R-:W-:Y:S02]  /*4030*/  FSEL R82, R6, -INF , P5 ;  /* 0xff80000006527808 */ /* 0x000fe40002800000 */
[----:B------:R-:W-:-:S05]  /*4040*/  ISETP.GT.AND P4, PT, R133, 0x10, PT ;  /* 0x000000108500780c */ /* 0x000fca0003f84270 */
[----:B------:R-:W5:Y:S08]  /*4050*/  MUFU.TANH R90, R90 ;  /* 0x0000005a005a7308 */ /* 0x000f700000002400 */
[----:B------:R-:W5:Y:S01]  /*4060*/  MUFU.TANH R91, R91 ;  /* 0x0000005b005b7308 */ /* 0x000f620000002400 */
[----:B--2---:R-:W-:-:S07]  /*4070*/  FMNMX.FTZ R50, R69, R50, !PT ;  /* 0x0000003245327209 */ /* 0x004fce0007810000 */
[----:B------:R-:W2:Y:S01]  /*4080*/  MUFU.TANH R92, R92 ;  /* 0x0000005c005c7308 */ /* 0x000ea20000002400 */
[----:B------:R-:W4:Y:S07]  /*4090*/  SHFL.BFLY PT, R27, R50, 0x1, 0x1f ;  /* 0x0c201f00321b7f89 */ /* 0x000f2e00000e0000 */
[----:B------:R-:W2:Y:S08]  /*40a0*/  MUFU.TANH R94, R94 ;  /* 0x0000005e005e7308 */ /* 0x000eb00000002400 */
[----:B------:R-:W2:Y:S08]  /*40b0*/  MUFU.TANH R93, R93 ;  /* 0x0000005d005d7308 */ /* 0x000eb00000002400 */
[----:B------:R-:W2:Y:S01]  /*40c0*/  MUFU.TANH R95, R95 ;  /* 0x0000005f005f7308 */ /* 0x000ea20000002400 */
        /* <DEDUP_REMOVED lines=69> */
[----:B---3--:R-:W-:Y:S01]  /*4520*/  FSEL R130, R20, -INF , P4 ;  /* 0xff80000014827808 */ /* 0x008fe20002000000 */
[--C-:B------:R-:W-:Y:S01]  /*4530*/  FFMA.FTZ R41, R41, UR10, -R27.reuse ;  /* 0x0000000a29297c23 */ /* 0x100fe2000801081b */
[----:B------:R-:W-:Y:S01]  /*4540*/  FMNMX.FTZ R9, R129, R12, !PT ;  /* 0x0000000c81097209 */ /* 0x000fe20007810000 */
[--C-:B------:R-:W-:Y:S01]  /*4550*/  FFMA.FTZ R24, R24, UR10, -R27.reuse ;  /* 0x0000000a18187c23 */ /* 0x100fe2000801081b */
[----:B------:R-:W-:Y:S01]  /*4560*/  ISETP.GT.AND P4, PT, R133, 0x38, PT ;  /* 0x000000388500780c */ /* 0x000fe20003f84270 */
[----:B------:R-:W3:Y:S01]  /*4570*/  MUFU.TANH R56, R56 ;  /* 0x0000003800387308 */ /* 0x000ee20000002400 */
[----:B0-----:R-:W-:Y:S01]  /*4580*/  FSEL R131, R21, -INF , P3 ;  /* 0xff80000015837808 */ /* 0x001fe20001800000 */
[--C-:B------:R-:W-:Y:S01]  /*4590*/  FFMA.FTZ R21, R112, UR10, -R27.reuse ;  /* 0x0000000a70157c23 */ /* 0x100fe2000801081b */
[----:B------:R-:W-:Y:S01]  /*45a0*/  FMNMX.FTZ R12, R130, R9, !PT ;  /* 0x00000009820c7209 */ /* 0x000fe20007810000 */
[--C-:B------:R-:W-:Y:S01]  /*45b0*/  FFMA.FTZ R45, R45, UR10, -R27.reuse ;  /* 0x0000000a2d2d7c23 */ /* 0x100fe2000801081b */
[----:B------:R-:W-:Y:S01]  /*45c0*/  ISETP.GT.AND P3, PT, R133, 0x39, PT ;  /* 0x000000398500780c */ /* 0x000fe20003f64270 */
[--C-:B------:R-:W-:Y:S01]  /*45d0*/  FFMA.FTZ R25, R25, UR10, -R27.reuse ;  /* 0x0000000a19197c23 */ /* 0x100fe2000801081b */
[----:B-1----:R-:W-:Y:S01]  /*45e0*/  FSEL R104, R104, -INF , P4 ;  /* 0xff80000068687808 */ /* 0x002fe20002000000 */
[----:B------:R-:W0:Y:S01]  /*45f0*/  MUFU.TANH R57, R57 ;  /* 0x0000003900397308 */ /* 0x000e220000002400 */
[----:B------:R-:W-:Y:S01]  /*4600*/  FMNMX.FTZ R11, R131, R12, !PT ;  /* 0x0000000c830b7209 */ /* 0x000fe20007810000 */
[--C-:B------:R-:W-:Y:S01]  /*4610*/  FFMA.FTZ R12, R126, UR10, -R27.reuse ;  /* 0x0000000a7e0c7c23 */ /* 0x100fe2000801081b */
[----:B------:R-:W-:Y:S01]  /*4620*/  ISETP.GT.AND P4, PT, R133, 0x40, PT ;  /* 0x000000408500780c */ /* 0x000fe20003f84270 */
[--C-:B------:R-:W-:Y:S01]  /*4630*/  FFMA.FTZ R28, R28, UR10, -R27.reuse ;  /* 0x0000000a1c1c7c23 */ /* 0x100fe2000801081b */
[----:B-----5:R-:W-:Y:S01]  /*4640*/  FSEL R105, R105, -INF , P3 ;  /* 0xff80000069697808 */ /* 0x020fe20001800000 */
        /* <DEDUP_REMOVED lines=8> */
[--C-:B------:R-:W-:Y:S01]  /*46d0*/  FFMA.FTZ R33, R33, UR10, -R27.reuse ;  /* 0x0000000a21217c23 */ /* 0x100fe2000801081b */
[----:B------:R-:W-:Y:S01]  /*46e0*/  ISETP.GT.AND P4, PT, R133, 0x48, PT ;  /* 0x000000488500780c */ /* 0x000fe20003f84270 */
[----:B------:R-:W5:Y:S01]  /*46f0*/  MUFU.TANH R59, R59 ;  /* 0x0000003b003b7308 */ /* 0x000f620000002400 */
[----:B------:R-:W-:Y:S01]  /*4700*/  FSEL R90, R90, -INF , P3 ;  /* 0xff8000005a5a7808 */ /* 0x000fe20001800000 */
[--C-:B------:R-:W-:Y:S01]  /*4710*/  FFMA.FTZ R46, R46, UR10, -R27.reuse ;  /* 0x0000000a2e2e7c23 */ /* 0x100fe2000801081b */
[----:B------:R-:W-:Y:S01]  /*4720*/  FMNMX.FTZ R13, R126, R11, !PT ;  /* 0x0000000b7e0d7209 */ /* 0x000fe20007810000 */
[--C-:B------:R-:W-:Y:S01]  /*4730*/  FFMA.FTZ R37, R37, UR10, -R27.reuse ;  /* 0x0000000a25257c23 */ /* 0x100fe2000801081b */
[----:B------:R-:W-:Y:S01]  /*4740*/  ISETP.GT.AND P3, PT, R133, 0x49, PT ;  /* 0x000000498500780c */ /* 0x000fe20003f64270 */
[----:B------:R-:W-:Y:S01]  /*4750*/  FFMA.FTZ R47, R47, UR10, -R27 ;  /* 0x0000000a2f2f7c23 */ /* 0x000fe2000801081b */
[----:B------:R-:W-:Y:S01]  /*4760*/  FSEL R91, R91, -INF , P4 ;  /* 0xff8000005b5b7808 */ /* 0x000fe20002000000 */
[----:B------:R-:W5:Y:S01]  /*4770*/  MUFU.TANH R60, R60 ;  /* 0x0000003c003c7308 */ /* 0x000f620000002400 */
        /* <DEDUP_REMOVED lines=8> */
[----:B------:R-:W-:Y:S01]  /*4800*/  ISETP.GT.AND P4, PT, R133, 0x58, PT ;  /* 0x000000588500780c */ /* 0x000fe20003f84270 */
[----:B------:R-:W2:Y:S01]  /*4810*/  MUFU.TANH R62, R62 ;  /* 0x0000003e003e7308 */ /* 0x000ea20000002400 */
[----:B------:R-:W-:Y:S02]  /*4820*/  FSEL R93, R93, -INF , P3 ;  /* 0xff8000005d5d7808 */ /* 0x000fe40001800000 */
[----:B------:R-:W-:Y:S02]  /*4830*/  FMNMX.FTZ R20, R94, R13, !PT ;  /* 0x0000000d5e147209 */ /* 0x000fe40007810000 */
[----:B------:R-:W-:Y:S02]  /*4840*/  ISETP.GT.AND P3, PT, R133, 0x59, PT ;  /* 0x000000598500780c */ /* 0x000fe40003f64270 */
[----:B------:R-:W-:Y:S01]  /*4850*/  FSEL R95, R95, -INF , P4 ;  /* 0xff8000005f5f7808 */ /* 0x000fe20002000000 */
[----:B------:R3:W-:Y:S01]  /*4860*/  MUFU.EX2 R13, R21 ;  /* 0x00000015000d7308 */ /* 0x0007e20000000800 */
[----:B------:R-:W-:-:S02]  /*4870*/  FMNMX.FTZ R20, R93, R20, !PT ;  /* 0x000000145d147209 */ /* 0x000fc40007810000 */
[----:B------:R-:W-:Y:S02]  /*4880*/  ISETP.GT.AND P4, PT, R133, 0x60, PT ;  /* 0x000000608500780c */ /* 0x000fe40003f84270 */
[----:B----4-:R-:W-:Y:S02]  /*4890*/  FSEL R96, R96, -INF , P3 ;  /* 0xff80000060607808 */ /* 0x010fe40001800000 */
[----:B------:R-:W-:Y:S01]  /*48a0*/  FMNMX.FTZ R15, R95, R20, !PT ;  /* 0x000000145f0f7209 */ /* 0x000fe20007810000 */
[----:B------:R-:W4:Y:S01]  /*48b0*/  MUFU.TANH R63, R63 ;  /* 0x0000003f003f7308 */ /* 0x000f220000002400 */
[----:B------:R-:W-:Y:S01]  /*48c0*/  ISETP.GT.AND P3, PT, R133, 0x61, PT ;  /* 0x000000618500780c */ /* 0x000fe20003f64270 */
[--C-:B---3--:R-:W-:Y:S01]  /*48d0*/  FFMA.FTZ R21, R108, UR10, -R27.reuse ;  /* 0x0000000a6c157c23 */ /* 0x108fe2000801081b */
        /* <DEDUP_REMOVED lines=10> */
[----:B------:R-:W4:Y:S01]  /*4980*/  MUFU.TANH R40, R40 ;  /* 0x0000002800287308 */ /* 0x000f220000002400 */
[----:B------:R-:W-:-:S02]  /*4990*/  FMNMX.FTZ R15, R110, R15, !PT ;  /* 0x0000000f6e0f7209 */ /* 0x000fc40007810000 */
[----:B------:R-:W-:Y:S02]  /*49a0*/  ISETP.GT.AND P4, PT, R133, 0x70, PT ;  /* 0x000000708500780c */ /* 0x000fe40003f84270 */
[----:B------:R-:W-:Y:S02]  /*49b0*/  FSEL R75, R75, -INF , P3 ;  /* 0xff8000004b4b7808 */ /* 0x000fe40001800000 */
[----:B------:R-:W-:Y:S01]  /*49c0*/  FMNMX.FTZ R106, R74, R15, !PT ;  /* 0x0000000f4a6a7209 */ /* 0x000fe20007810000 */
[----:B------:R-:W4:Y:S01]  /*49d0*/  MUFU.TANH R43, R43 ;  /* 0x0000002b002b7308 */ /* 0x000f220000002400 */
[----:B------:R-:W-:Y:S02]  /*49e0*/  ISETP.GT.AND P3, PT, R133, 0x71, PT ;  /* 0x000000718500780c */ /* 0x000fe40003f64270 */
[----:B------:R-:W-:Y:S02]  /*49f0*/  FSEL R76, R76, -INF , P4 ;  /* 0xff8000004c4c7808 */ /* 0x000fe40002000000 */
[----:B------:R-:W-:Y:S01]  /*4a00*/  FMNMX.FTZ R15, R75, R106, !PT ;  /* 0x0000006a4b0f7209 */ /* 0x000fe20007810000 */
[----:B------:R-:W-:Y:S01]  /*4a10*/  FFMA.FTZ R106, R102, UR10, -R27 ;  /* 0x0000000a666a7c23 */ /* 0x000fe2000801081b */
[----:B------:R-:W-:Y:S01]  /*4a20*/  ISETP.GT.AND P4, PT, R133, 0x78, PT ;  /* 0x000000788500780c */ /* 0x000fe20003f84270 */
[----:B------:R-:W4:Y:S01]  /*4a30*/  MUFU.TANH R83, R83 ;  /* 0x0000005300537308 */ /* 0x000f220000002400 */
        /* <DEDUP_REMOVED lines=8> */
[----:B---3--:R-:W-:Y:S01]  /*4ac0*/  FMNMX.FTZ R89, R79, R102, !PT ;  /* 0x000000664f597209 */ /* 0x008fe20007810000 */
[----:B------:R-:W3:Y:S01]  /*4ad0*/  MUFU.TANH R85, R85 ;  /* 0x0000005500557308 */ /* 0x000ee20000002400 */
[C---:B------:R-:W-:Y:S01]  /*4ae0*/  ISETP.GT.AND P3, PT, R133.reuse, 0x81, PT ;  /* 0x000000818500780c */ /* 0x040fe20003f64270 */
[--C-:B0-----:R-:W-:Y:S01]  /*4af0*/  FFMA.FTZ R106, R86, UR10, -R27.reuse ;  /* 0x0000000a566a7c23 */ /* 0x101fe2000801081b */
[----:B------:R-:W-:Y:S02]  /*4b00*/  FSEL R100, R56, -INF , P4 ;  /* 0xff80000038647808 */ /* 0x000fe40002000000 */
[----:B------:R-:W-:Y:S02]  /*4b10*/  FMNMX.FTZ R89, R78, R89, !PT ;  /* 0x000000594e597209 */ /* 0x000fe40007810000 */
[----:B------:R-:W-:Y:S01]  /*4b20*/  ISETP.GT.AND P4, PT, R133, 0x88, PT ;  /* 0x000000888500780c */ /* 0x000fe20003f84270 */
[----:B------:R-:W0:Y:S01]  /*4b30*/  MUFU.TANH R97, R97 ;  /* 0x0000006100617308 */ /* 0x000e220000002400 */
[----:B------:R-:W-:Y:S01]  /*4b40*/  FSEL R102, R57, -INF , P3 ;  /* 0xff80000039667808 */ /* 0x000fe20001800000 */
[----:B------:R-:W-:Y:S01]  /*4b50*/  FFMA.FTZ R57, R98, UR10, -R27 ;  /* 0x0000000a62397c23 */ /* 0x000fe2000801081b */
[----:B------:R-:W-:-:S02]  /*4b60*/  FMNMX.FTZ R89, R100, R89, !PT ;  /* 0x0000005964597209 */ /* 0x000fc40007810000 */
[C---:B------:R-:W-:Y:S02]  /*4b70*/  ISETP.GT.AND P3, PT, R133.reuse, 0x89, PT ;  /* 0x000000898500780c */ /* 0x040fe40003f64270 */
[----:B-1----:R-:W-:Y:S01]  /*4b80*/  FSEL R98, R58, -INF , P4 ;  /* 0xff8000003a627808 */ /* 0x002fe20002000000 */
[----:B------:R-:W1:Y:S01]  /*4b90*/  MUFU.TANH R87, R87 ;  /* 0x0000005700577308 */ /* 0x000e620000002400 */
[----:B------:R-:W-:Y:S02]  /*4ba0*/  FMNMX.FTZ R89, R102, R89, !PT ;  /* 0x0000005966597209 */ /* 0x000fe40007810000 */
[----:B------:R-:W-:Y:S02]  /*4bb0*/  ISETP.GT.AND P4, PT, R133, 0x90, PT ;  /* 0x000000908500780c */ /* 0x000fe40003f84270 */
[----:B-----5:R-:W-:Y:S02]  /*4bc0*/  FSEL R59, R59, -INF , P3 ;  /* 0xff8000003b3b7808 */ /* 0x020fe40001800000 */
[----:B------:R-:W-:Y:S01]  /*4bd0*/  FMNMX.FTZ R58, R98, R89, !PT ;  /* 0x00000059623a7209 */ /* 0x000fe20007810000 */
[----:B------:R-:W5:Y:S01]  /*4be0*/  MUFU.TANH R101, R101 ;  /* 0x0000006500657308 */ /* 0x000f620000002400 */
[----:B------:R-:W-:-:S02]  /*4bf0*/  ISETP.GT.AND P3, PT, R133, 0x91, PT ;  /* 0x000000918500780c */ /* 0x000fc40003f64270 */
[----:B------:R-:W-:Y:S02]  /*4c00*/  FSEL R86, R60, -INF , P4 ;  /* 0xff8000003c567808 */ /* 0x000fe40002000000 */
[----:B------:R-:W-:Y:S01]  /*4c10*/  FMNMX.FTZ R89, R59, R58, !PT ;  /* 0x0000003a3b597209 */ /* 0x000fe20007810000 */
[----:B------:R-:W-:Y:S01]  /*4c20*/  FFMA.FTZ R58, R84, UR10, -R27 ;  /* 0x0000000a543a7c23 */ /* 0x000fe2000801081b */
[----:B------:R-:W-:Y:S01]  /*4c30*/  ISETP.GT.AND P4, PT, R133, 0x98, PT ;  /* 0x000000988500780c */ /* 0x000fe20003f84270 */
[----:B------:R3:W-:Y:S01]  /*4c40*/  MUFU.EX2 R60, R106 ;  /* 0x0000006a003c7308 */ /* 0x0007e20000000800 */
[----:B--2---:R-:W-:Y:S02]  /*4c50*/  FSEL R61, R61, -INF , P3 ;  /* 0xff8000003d3d7808 */ /* 0x004fe40001800000 */
[----:B------:R-:W-:Y:S02]  /*4c60*/  FMNMX.FTZ R84, R86, R89, !PT ;  /* 0x0000005956547209 */ /* 0x000fe40007810000 */
[----:B------:R-:W-:-:S02]  /*4c70*/  ISETP.GT.AND P3, PT, R133, 0x99, PT ;  /* 0x000000998500780c */ /* 0x000fc40003f64270 */
[----:B------:R-:W-:Y:S01]  /*4c80*/  FSEL R62, R62, -INF , P4 ;  /* 0xff8000003e3e7808 */ /* 0x000fe20002000000 */
[----:B------:R-:W2:Y:S01]  /*4c90*/  MUFU.TANH R99, R99 ;  /* 0x0000006300637308 */ /* 0x000ea20000002400 */
[----:B------:R-:W-:Y:S02]  /*4ca0*/  FMNMX.FTZ R89, R61, R84, !PT ;  /* 0x000000543d597209 */ /* 0x000fe40007810000 */
[----:B------:R-:W-:Y:S02]  /*4cb0*/  ISETP.GT.AND P4, PT, R133, 0xa0, PT ;  /* 0x000000a08500780c */ /* 0x000fe40003f84270 */
[----:B----4-:R-:W-:Y:S02]  /*4cc0*/  FSEL R63, R63, -INF , P3 ;  /* 0xff8000003f3f7808 */ /* 0x010fe40001800000 */
[----:B---3--:R-:W-:Y:S01]  /*4cd0*/  FMNMX.FTZ R106, R62, R89, !PT ;  /* 0x000000593e6a7209 */ /* 0x008fe20007810000 */
[----:B------:R-:W3:Y:S01]  /*4ce0*/  MUFU.TANH R107, R107 ;  /* 0x0000006b006b7308 */ /* 0x000ee20000002400 */
[----:B------:R-:W-:-:S02]  /*4cf0*/  ISETP.GT.AND P3, PT, R133, 0xa1, PT ;  /* 0x000000a18500780c */ /* 0x000fc40003f64270 */
[----:B------:R-:W-:Y:S01]  /*4d00*/  FSEL R84, R40, -INF , P4 ;  /* 0xff80000028547808 */ /* 0x000fe20002000000 */
[----:B------:R-:W-:-:S01]  /*4d10*/  FFMA.FTZ R40, R42, UR10, -R27 ;  /* 0x0000000a2a287c23 */ /* 0x000fc2000801081b */
[----:B------:R-:W-:Y:S02]  /*4d20*/  FMNMX.FTZ R89, R63, R106, !PT ;  /* 0x0000006a3f597209 */ /* 0x000fe40007810000 */
[----:B------:R-:W-:Y:S01]  /*4d30*/  ISETP.GT.AND P4, PT, R133, 0xa8, PT ;  /* 0x000000a88500780c */ /* 0x000fe20003f84270 */
[----:B------:R-:W4:Y:S01]  /*4d40*/  MUFU.TANH R103, R103 ;  /* 0x0000006700677308 */ /* 0x000f220000002400 */
[----:B------:R-:W-:Y:S01]  /*4d50*/  FSEL R106, R43, -INF , P3 ;  /* 0xff8000002b6a7808 */ /* 0x000fe20001800000 */
[----:B------:R-:W-:Y:S01]  /*4d60*/  FFMA.FTZ R43, R44, UR10, -R27 ;  /* 0x0000000a2c2b7c23 */ /* 0x000fe2000801081b */
[----:B------:R-:W-:Y:S02]  /*4d70*/  FMNMX.FTZ R89, R84, R89, !PT ;  /* 0x0000005954597209 */ /* 0x000fe40007810000 */
[----:B------:R-:W-:-:S02]  /*4d80*/  ISETP.GT.AND P3, PT, R133, 0xa9, PT ;  /* 0x000000a98500780c */ /* 0x000fc40003f64270 */
[----:B------:R-:W-:Y:S01]  /*4d90*/  FSEL R83, R83, -INF , P4 ;  /* 0xff80000053537808 */ /* 0x000fe20002000000 */
[----:B------:R-:W4:Y:S01]  /*4da0*/  MUFU.TANH R109, R109 ;  /* 0x0000006d006d7308 */ /* 0x000f220000002400 */
[----:B------:R-:W-:Y:S02]  /*4db0*/  FMNMX.FTZ R42, R106, R89, !PT ;  /* 0x000000596a2a7209 */ /* 0x000fe40007810000 */
[----:B------:R-:W-:Y:S02]  /*4dc0*/  ISETP.GT.AND P4, PT, R133, 0xb0, PT ;  /* 0x000000b08500780c */ /* 0x000fe40003f84270 */
[----:B------:R-:W-:Y:S02]  /*4dd0*/  FSEL R85, R85, -INF , P3 ;  /* 0xff80000055557808 */ /* 0x000fe40001800000 */
[----:B------:R-:W-:Y:S01]  /*4de0*/  FMNMX.FTZ R42, R83, R42, !PT ;  /* 0x0000002a532a7209 */ /* 0x000fe20007810000 */
[----:B------:R-:W4:Y:S01]  /*4df0*/  MUFU.TANH R111, R111 ;  /* 0x0000006f006f7308 */ /* 0x000f220000002400 */
[----:B------:R-:W-:-:S02]  /*4e00*/  ISETP.GT.AND P3, PT, R133, 0xb1, PT ;  /* 0x000000b18500780c */ /* 0x000fc40003f64270 */
[----:B0-----:R-:W-:Y:S02]  /*4e10*/  FSEL R97, R97, -INF , P4 ;  /* 0xff80000061617808 */ /* 0x001fe40002000000 */
[----:B------:R-:W-:Y:S02]  /*4e20*/  FMNMX.FTZ R42, R85, R42, !PT ;  /* 0x0000002a552a7209 */ /* 0x000fe40007810000 */
[----:B------:R-:W-:Y:S01]  /*4e30*/  ISETP.GT.AND P4, PT, R133, 0xb8, PT ;  /* 0x000000b88500780c */ /* 0x000fe20003f84270 */
[----:B------:R-:W0:Y:S01]  /*4e40*/  MUFU.TANH R115, R115 ;  /* 0x0000007300737308 */ /* 0x000e220000002400 */
[----:B-1----:R-:W-:Y:S02]  /*4e50*/  FSEL R87, R87, -INF , P3 ;  /* 0xff80000057577808 */ /* 0x002fe40001800000 */
[----:B------:R-:W-:Y:S02]  /*4e60*/  FMNMX.FTZ R42, R97, R42, !PT ;  /* 0x0000002a612a7209 */ /* 0x000fe40007810000 */
[----:B------:R-:W-:-:S02]  /*4e70*/  ISETP.GT.AND P3, PT, R133, 0xb9, PT ;  /* 0x000000b98500780c */ /* 0x000fc40003f64270 */
[----:B-----5:R-:W-:Y:S01]  /*4e80*/  FSEL R101, R101, -INF , P4 ;  /* 0xff80000065657808 */ /* 0x020fe20002000000 */
        /* <DEDUP_REMOVED lines=8> */
[----:B------:R-:W-:Y:S02]  /*4f10*/  FMNMX.FTZ R42, R99, R42, !PT ;  /* 0x0000002a632a7209 */ /* 0x000fe40007810000 */
[----:B------:R-:W-:Y:S01]  /*4f20*/  ISETP.GT.AND P4, PT, R133, 0xc8, PT ;  /* 0x000000c88500780c */ /* 0x000fe20003f84270 */
[----:B------:R-:W3:Y:S01]  /*4f30*/  MUFU.TANH R117, R117 ;  /* 0x0000007500757308 */ /* 0x000ee20000002400 */
[----:B----4-:R-:W-:Y:S02]  /*4f40*/  FSEL R103, R103, -INF , P3 ;  /* 0xff80000067677808 */ /* 0x010fe40001800000 */
        /* <DEDUP_REMOVED lines=10> */
[----:B0-----:R-:W-:Y:S02]  /*4ff0*/  FSEL R115, R115, -INF , P4 ;  /* 0xff80000073737808 */ /* 0x001fe40002000000 */
[----:B------:R-:W-:Y:S02]  /*5000*/  FMNMX.FTZ R44, R111, R44, !PT ;  /* 0x0000002c6f2c7209 */ /* 0x000fe40007810000 */
[----:B------:R-:W-:Y:S01]  /*5010*/  ISETP.GT.AND P4, PT, R133, 0xd8, PT ;  /* 0x000000d88500780c */ /* 0x000fe20003f84270 */
[----:B------:R0:W-:Y:S01]  /*5020*/  MUFU.EX2 R42, R48 ;  /* 0x00000030002a7308 */ /* 0x0001e20000000800 */
[----:B-1----:R-:W-:Y:S02]  /*5030*/  FSEL R113, R113, -INF , P3 ;  /* 0xff80000071717808 */ /* 0x002fe40001800000 */
[----:B------:R-:W-:Y:S02]  /*5040*/  FMNMX.FTZ R44, R115, R44, !PT ;  /* 0x0000002c732c7209 */ /* 0x000fe40007810000 */
[----:B------:R-:W-:-:S02]  /*5050*/  ISETP.GT.AND P3, PT, R133, 0xd9, PT ;  /* 0x000000d98500780c */ /* 0x000fc40003f64270 */
[----:B--2---:R-:W-:Y:S01]  /*5060*/  FSEL R119, R119, -INF , P4 ;  /* 0xff80000077777808 */ /* 0x004fe20002000000 */
[----:B------:R-:W-:Y:S01]  /*5070*/  MUFU.EX2 R31, R31 ;  /* 0x0000001f001f7308 */ /* 0x000fe20000000800 */
[----:B------:R-:W-:Y:S01]  /*5080*/  FMNMX.FTZ R44, R113, R44, !PT ;  /* 0x0000002c712c7209 */ /* 0x000fe20007810000 */
[--C-:B0-----:R-:W-:Y:S01]  /*5090*/  FFMA.FTZ R48, R53, UR10, -R27.reuse ;  /* 0x0000000a35307c23 */ /* 0x101fe2000801081b */
[----:B---3--:R-:W-:Y:S01]  /*50a0*/  FSEL R117, R117, -INF , P3 ;  /* 0xff80000075757808 */ /* 0x008fe20001800000 */
        /* <DEDUP_REMOVED lines=9> */
[----:B------:R-:W-:-:S01]  /*5140*/  FFMA.FTZ R36, R67, UR10, -R27 ;  /* 0x0000000a43247c23 */ /* 0x000fc2000801081b */
[----:B------:R-:W0:Y:S01]  /*5150*/  SHFL.BFLY PT, R108, R89, 0x2, 0x1f ;  /* 0x0c401f00596c7f89 */ /* 0x000e2200000e0000 */
[----:B------:R-:W-:-:S01]  /*5160*/  FFMA.FTZ R67, R66, UR10, -R27 ;  /* 0x0000000a42437c23 */ /* 0x000fc2000801081b */
[----:B------:R-:W-:Y:S01]  /*5170*/  IMAD.U32 R66, RZ, RZ, UR10 ;  /* 0x0000000aff427e24 */ /* 0x000fe2000f8e00ff */
[----:B------:R-:W1:Y:S08]  /*5180*/  MUFU.EX2 R35, R35 ;  /* 0x0000002300237308 */ /* 0x000e700000000800 */
[----:B------:R-:W-:Y:S08]  /*5190*/  MUFU.EX2 R14, R116 ;  /* 0x00000074000e7308 */ /* 0x000ff00000000800 */
[----:B------:R-:W-:Y:S01]  /*51a0*/  MUFU.EX2 R34, R34 ;  /* 0x0000002200227308 */ /* 0x000fe20000000800 */
[----:B-1----:R-:W-:-:S02]  /*51b0*/  F2FP.SATFINITE.E4M3.F32.PACK_AB_MERGE_C R224, R35, R30, RZ ;  /* 0x0000001e23e0723e */ /* 0x002fc400048070ff */
[----:B0-----:R-:W-:Y:S02]  /*51c0*/  FMNMX.FTZ R108, R89, R108, !PT ;  /* 0x0000006c596c7209 */ /* 0x001fe40007810000 */
[----:B------:R-:W-:-:S03]  /*51d0*/  F2FP.SATFINITE.E4M3.F32.PACK_AB_MERGE_C R224, R31, R26, R224 ;  /* 0x0000001a1fe0723e */ /* 0x000fc600048070e0 */
[----:B------:R-:W-:Y:S01]  /*51e0*/  MUFU.EX2 R39, R39 ;  /* 0x0000002700277308 */ /* 0x000fe20000000800 */
[----:B------:R-:W0:Y:S07]  /*51f0*/  SHFL.BFLY PT, R89, R108, 0x1, 0x1f ;  /* 0x0c201f006c597f89 */ /* 0x000e2e00000e0000 */
[----:B------:R-:W-:Y:S08]  /*5200*/  MUFU.EX2 R38, R38 ;  /* 0x0000002600267308 */ /* 0x000ff00000000800 */
[----:B------:R-:W1:Y:S08]  /*5210*/  MUFU.EX2 R51, R51 ;  /* 0x0000003300337308 */ /* 0x000e700000000800 */
[----:B------:R-:W-:Y:S01]  /*5220*/  MUFU.EX2 R50, R50 ;  /* 0x0000003200327308 */ /* 0x000fe20000000800 */
[----:B0-----:R-:W-:-:S04]  /*5230*/  FMNMX.FTZ R89, R108, R89, !PT ;  /* 0x000000596c597209 */ /* 0x001fc80007810000 */
[C---:B------:R-:W-:Y:S01]  /*5240*/  FSETP.NEU.FTZ.AND P3, PT, R89.reuse, -INF , PT ;  /* 0xff8000005900780b */ /* 0x040fe20003f7d000 */
[----:B------:R-:W-:-:S02]  /*5250*/  FFMA.FTZ R66, R89, R66, -8 ;  /* 0xc100000059427423 */ /* 0x000fc40000010042 */
[----:B------:R-:W-:Y:S01]  /*5260*/  MUFU.EX2 R55, R55 ;  /* 0x0000003700377308 */ /* 0x000fe20000000800 */
[----:B-1----:R-:W-:Y:S02]  /*5270*/  F2FP.SATFINITE.E4M3.F32.PACK_AB_MERGE_C R226, R51, R38, RZ ;  /* 0x0000002633e2723e */ /* 0x002fe400048070ff */
        /* <DEDUP_REMOVED lines=84> */
[----:B0-----:R-:W-:Y:S02]  /*57c0*/  F2FP.SATFINITE.E4M3.F32.PACK_AB_MERGE_C R227, R135, R114, RZ ;  /* 0x0000007287e3723e */ /* 0x001fe400048070ff */
[----:B------:R-:W-:Y:S02]  /*57d0*/  F2FP.SATFINITE.E4M3.F32.PACK_AB_MERGE_C R225, R66, R27, R225 ;  /* 0x0000001b42e1723e */ /* 0x000fe400048070e1 */
[----:B------:R-:W-:Y:S01]  /*57e0*/  F2FP.SATFINITE.E4M3.F32.PACK_AB_MERGE_C R226, R39, R34, R226 ;  /* 0x0000002227e2723e */ /* 0x000fe200048070e2 */
[----:B------:R-:W-:Y:S01]  /*57f0*/  MUFU.EX2 R116, R116 ;  /* 0x0000007400747308 */ /* 0x000fe20000000800 */
[----:B------:R-:W-:Y:S02]  /*5800*/  F2FP.SATFINITE.E4M3.F32.PACK_AB_MERGE_C R227, R81, R80, R227 ;  /* 0x0000005051e3723e */ /* 0x000fe400048070e3 */
[----:B------:R-:W-:-:S05]  /*5810*/  CS2R R80, SRZ ;  /* 0x0000000000507805 */ /* 0x000fca000001ff00 */
        /* <DEDUP_REMOVED lines=10> */
[----:B------:R-:W1:Y:S01]  /*58c0*/  MUFU.EX2 R70, R70 ;  /* 0x0000004600467308 */ /* 0x000e620000000800 */
[C---:B---3--:R-:W-:Y:S01]  /*58d0*/  F2FP.SATFINITE.E4M3.F32.PACK_AB_MERGE_C R220, R69.reuse, R54, RZ ;  /* 0x0000003645dc723e */ /* 0x048fe200048070ff */
[----:B------:R-:W-:-:S03]  /*58e0*/  FADD.FTZ R83, R69, R62 ;  /* 0x0000003e45537221 */ /* 0x000fc60000010000 */
[----:B------:R-:W-:-:S03]  /*58f0*/  F2FP.SATFINITE.E4M3.F32.PACK_AB_MERGE_C R220, R55, R50, R220 ;  /* 0x0000003237dc723e */ /* 0x000fc600048070dc */
[----:B------:R-:W-:Y:S01]  /*5900*/  MUFU.EX2 R112, R112 ;  /* 0x0000007000707308 */ /* 0x000fe20000000800 */
[----:B0-----:R-:W-:-:S04]  /*5910*/  F2FP.SATFINITE.E4M3.F32.PACK_AB_MERGE_C R221, R125, R116, RZ ;  /* 0x000000747ddd723e */ /* 0x001fc800048070ff */
[----:B------:R-:W-:-:S03]  /*5920*/  F2FP.SATFINITE.E4M3.F32.PACK_AB_MERGE_C R221, R121, R108, R221 ;  /* 0x0000006c79dd723e */ /* 0x000fc600048070dd */
[----:B------:R-:W0:Y:S01]  /*5930*/  MUFU.EX2 R71, R71 ;  /* 0x0000004700477308 */ /* 0x000e220000000800 */
[----:B-1----:R-:W-:-:S07]  /*5940*/  FADD.FTZ R62, R70, R83 ;  /* 0x00000053463e7221 */ /* 0x002fce0000010000 */
[----:B------:R-:W-:Y:S08]  /*5950*/  MUFU.EX2 R123, R123 ;  /* 0x0000007b007b7308 */ /* 0x000ff00000000800 */
[----:B------:R-:W1:Y:S01]  /*5960*/  MUFU.EX2 R3, R3 ;  /* 0x0000000300037308 */ /* 0x000e620000000800 */
[----:B0-----:R-:W-:-:S07]  /*5970*/  FADD.FTZ R110, R71, R62 ;  /* 0x0000003e476e7221 */ /* 0x001fce0000010000 */
[----:B------:R-:W0:Y:S08]  /*5980*/  MUFU.EX2 R118, R118 ;  /* 0x0000007600767308 */ /* 0x000e300000000800 */
[----:B------:R2:W-:Y:S08]  /*5990*/  MUFU.EX2 R61, R98 ;  /* 0x00000062003d7308 */ /* 0x0005f00000000800 */
[----:B------:R-:W3:Y:S01]  /*59a0*/  MUFU.EX2 R6, R6 ;  /* 0x0000000600067308 */ /* 0x000ee20000000800 */
[----:B--2---:R-:W-:-:S04]  /*59b0*/  FADD.FTZ R98, R116, R137 ;  /* 0x0000008974627221 */ /* 0x004fc80000010000 */
[----:B------:R-:W-:-:S03]  /*59c0*/  FADD.FTZ R131, R125, R98 ;  /* 0x000000627d837221 */ /* 0x000fc60000010000 */
[----:B------:R-:W2:Y:S01]  /*59d0*/  MUFU.EX2 R127, R127 ;  /* 0x0000007f007f7308 */ /* 0x000ea20000000800 */
[----:B------:R-:W-:-:S01]  /*59e0*/  FADD.FTZ R98, R112, R131 ;  /* 0x0000008370627221 */ /* 0x000fc20000010000 */
[----:B-1----:R-:W-:-:S03]  /*59f0*/  FADD.FTZ R131, R3, R110 ;  /* 0x0000006e03837221 */ /* 0x002fc60000010000 */
[----:B------:R-:W-:-:S03]  /*5a00*/  FADD.FTZ R83, R123, R98 ;  /* 0x000000627b537221 */ /* 0x000fc60000010000 */
[----:B------:R-:W1:Y:S01]  /*5a10*/  MUFU.EX2 R5, R140 ;  /* 0x0000008c00057308 */ /* 0x000e620000000800 */
[----:B0-----:R-:W-:-:S01]  /*5a20*/  FADD.FTZ R98, R118, R83 ;  /* 0x0000005376627221 */ /* 0x001fc20000010000 */
        /* <DEDUP_REMOVED lines=18> */
[----:B0-----:R-:W-:-:S01]  /*5b50*/  FADD.FTZ R98, R10, R137 ;  /* 0x000000890a627221 */ /* 0x001fc20000010000 */
[----:B------:R-:W-:-:S04]  /*5b60*/  F2FP.SATFINITE.E4M3.F32.PACK_AB_MERGE_C R216, R10, R7, RZ ;  /* 0x000000070ad8723e */ /* 0x000fc800048070ff */
[----:B------:R-:W-:Y:S02]  /*5b70*/  F2FP.SATFINITE.E4M3.F32.PACK_AB_MERGE_C R216, R8, R5, R216 ;  /* 0x0000000508d8723e */ /* 0x000fe400048070d8 */
[----:B------:R-:W0:Y:S08]  /*5b80*/  MUFU.EX2 R90, R90 ;  /* 0x0000005a005a7308 */ /* 0x000e300000000800 */
[----:B------:R2:W-:Y:S08]  /*5b90*/  MUFU.EX2 R62, R86 ;  /* 0x00000056003e7308 */ /* 0x0005f00000000800 */
[----:B------:R-:W3:Y:S01]  /*5ba0*/  MUFU.EX2 R12, R12 ;  /* 0x0000000c000c7308 */ /* 0x000ee20000000800 */
[----:B--2---:R-:W-:-:S04]  /*5bb0*/  FADD.FTZ R86, R104, R83 ;  /* 0x0000005368567221 */ /* 0x004fc80000010000 */
[----:B------:R-:W-:-:S03]  /*5bc0*/  FADD.FTZ R131, R105, R86 ;  /* 0x0000005669837221 */ /* 0x000fc60000010000 */
[----:B------:R-:W2:Y:S01]  /*5bd0*/  MUFU.EX2 R91, R91 ;  /* 0x0000005b005b7308 */ /* 0x000ea20000000800 */
[----:B------:R-:W-:-:S01]  /*5be0*/  FADD.FTZ R86, R120, R131 ;  /* 0x0000008378567221 */ /* 0x000fc20000010000 */
[----:B-1----:R-:W-:Y:S01]  /*5bf0*/  FADD.FTZ R131, R9, R98 ;  /* 0x0000006209837221 */ /* 0x002fe20000010000 */
[C---:B------:R-:W-:Y:S02]  /*5c00*/  F2FP.SATFINITE.E4M3.F32.PACK_AB_MERGE_C R120, R129.reuse, R120, RZ ;  /* 0x000000788178723e */ /* 0x040fe400048070ff */
[----:B------:R-:W-:Y:S02]  /*5c10*/  FADD.FTZ R117, R129, R86 ;  /* 0x0000005681757221 */ /* 0x000fe40000010000 */
[----:B------:R-:W-:Y:S01]  /*5c20*/  F2FP.SATFINITE.E4M3.F32.PACK_AB_MERGE_C R217, R105, R104, R120 ;  /* 0x0000006869d9723e */ /* 0x000fe20004807078 */
[----:B------:R-:W1:Y:S01]  /*5c30*/  MUFU.EX2 R11, R122 ;  /* 0x0000007a000b7308 */ /* 0x000e620000000800 */
[----:B0-----:R-:W-:-:S01]  /*5c40*/  FADD.FTZ R30, R90, R117 ;  /* 0x000000755a1e7221 */ /* 0x001fc20000010000 */
[----:B---3--:R-:W-:-:S06]  /*5c50*/  FADD.FTZ R82, R12, R131 ;  /* 0x000000830c527221 */ /* 0x008fcc0000010000 */
[----:B------:R-:W0:Y:S01]  /*5c60*/  MUFU.EX2 R93, R93 ;  /* 0x0000005d005d7308 */ /* 0x000e220000000800 */
[----:B--2---:R-:W-:-:S07]  /*5c70*/  FADD.FTZ R38, R91, R30 ;  /* 0x0000001e5b267221 */ /* 0x004fce0000010000 */
[----:B------:R-:W2:Y:S01]  /*5c80*/  MUFU.EX2 R94, R94 ;  /* 0x0000005e005e7308 */ /* 0x000ea20000000800 */
[----:B-1----:R-:W-:-:S01]  /*5c90*/  FADD.FTZ R35, R11, R82 ;  /* 0x000000520b237221 */ /* 0x002fc20000010000 */
[----:B------:R-:W-:-:S04]  /*5ca0*/  F2FP.SATFINITE.E4M3.F32.PACK_AB_MERGE_C R11, R14, R11, RZ ;  /* 0x0000000b0e0b723e */ /* 0x000fc800048070ff */
[----:B------:R-:W-:Y:S02]  /*5cb0*/  F2FP.SATFINITE.E4M3.F32.PACK_AB_MERGE_C R218, R12, R9, R11 ;  /* 0x000000090cda723e */ /* 0x000fe4000480700b */
[----:B------:R-:W1:Y:S01]  /*5cc0*/  MUFU.EX2 R73, R73 ;  /* 0x0000004900497308 */ /* 0x000e620000000800 */
[----:B0-----:R-:W-:-:S01]  /*5cd0*/  FADD.FTZ R51, R93, R38 ;  /* 0x000000265d337221 */ /* 0x001fc20000010000 */
[----:B------:R-:W-:-:S04]  /*5ce0*/  FADD.FTZ R38, R14, R35 ;  /* 0x000000230e267221 */ /* 0x000fc80000010000 */
[----:B------:R-:W-:Y:S01]  /*5cf0*/  FADD.FTZ R35, R13, R38 ;  /* 0x000000260d237221 */ /* 0x000fe20000010000 */
[----:B------:R-:W-:Y:S01]  /*5d00*/  CS2R R38, SRZ ;  /* 0x0000000000267805 */ /* 0x000fe2000001ff00 */
[----:B------:R-:W0:Y:S01]  /*5d10*/  MUFU.EX2 R92, R92 ;  /* 0x0000005c005c7308 */ /* 0x000e220000000800 */
[----:B--2---:R-:W-:-:S01]  /*5d20*/  FADD.FTZ R54, R94, R51 ;  /* 0x000000335e367221 */ /* 0x004fc20000010000 */
[----:B------:R-:W-:Y:S01]  /*5d30*/  FADD.FTZ R6, R20, R35 ;  /* 0x0000002314067221 */ /* 0x000fe20000010000 */
[----:B------:R-:W-:Y:S02]  /*5d40*/  F2FP.SATFINITE.E4M3.F32.PACK_AB_MERGE_C R93, R94, R93, RZ ;  /* 0x0000005d5e5d723e */ /* 0x000fe400048070ff */
[----:B------:R-:W-:Y:S02]  /*5d50*/  CS2R R50, SRZ ;  /* 0x0000000000327805 */ /* 0x000fe4000001ff00 */
[----:B------:R-:W-:Y:S02]  /*5d60*/  CS2R R34, SRZ ;  /* 0x0000000000227805 */ /* 0x000fe4000001ff00 */
[----:B------:R-:W-:Y:S01]  /*5d70*/  F2FP.SATFINITE.E4M3.F32.PACK_AB_MERGE_C R219, R91, R90, R93 ;  /* 0x0000005a5bdb723e */ /* 0x000fe2000480705d */
[----:B------:R-:W2:Y:S01]  /*5d80*/  MUFU.EX2 R21, R21 ;  /* 0x0000001500157308 */ /* 0x000ea20000000800 */
[----:B-1----:R-:W-:-:S01]  /*5d90*/  FADD.FTZ R3, R73, R54 ;  /* 0x0000003649037221 */ /* 0x002fc20000010000 */
[----:B------:R-:W-:-:S06]  /*5da0*/  CS2R R54, SRZ ;  /* 0x0000000000367805 */ /* 0x000fcc000001ff00 */
        /* <DEDUP_REMOVED lines=8> */
[----:B------:R-:W-:-:S03]  /*5e30*/  F2FP.SATFINITE.E4M3.F32.PACK_AB_MERGE_C R21, R72, R21, RZ ;  /* 0x000000154815723e */ /* 0x000fc600048070ff */
[----:B------:R-:W-:Y:S01]  /*5e40*/  FADD.FTZ R3, R15, R6 ;  /* 0x000000060f037221 */ /* 0x000fe20000010000 */
[----:B------:R-:W-:Y:S02]  /*5e50*/  F2FP.SATFINITE.E4M3.F32.PACK_AB_MERGE_C R212, R20, R13, R21 ;  /* 0x0000000d14d4723e */ /* 0x000fe40004807015 */
[----:B------:R-:W0:Y:S01]  /*5e60*/  MUFU.EX2 R75, R75 ;  /* 0x0000004b004b7308 */ /* 0x000e220000000800 */
[----:B--2---:R-:W-:-:S01]  /*5e70*/  FADD.FTZ R7, R96, R7 ;  /* 0x0000000760077221 */ /* 0x004fc20000010000 */
[----:B------:R-:W-:Y:S01]  /*5e80*/  FADD.FTZ R10, R56, R3 ;  /* 0x00000003380a7221 */ /* 0x000fe20000010000 */
[----:B------:R-:W-:-:S04]  /*5e90*/  F2FP.SATFINITE.E4M3.F32.PACK_AB_MERGE_C R95, R96, R95, RZ ;  /* 0x0000005f605f723e */ /* 0x000fc800048070ff */
[----:B------:R-:W-:Y:S01]  /*5ea0*/  F2FP.SATFINITE.E4M3.F32.PACK_AB_MERGE_C R213, R92, R73, R95 ;  /* 0x000000495cd5723e */ /* 0x000fe2000480705f */
[----:B------:R-:W2:Y:S01]  /*5eb0*/  MUFU.EX2 R57, R57 ;  /* 0x0000003900397308 */ /* 0x000ea20000000800 */
[----:B-1----:R-:W-:-:S01]  /*5ec0*/  FADD.FTZ R6, R74, R7 ;  /* 0x000000074a067221 */ /* 0x002fc20000010000 */
[----:B------:R-:W-:-:S06]  /*5ed0*/  CS2R R72, SRZ ;  /* 0x0000000000487805 */ /* 0x000fcc000001ff00 */
[----:B------:R-:W1:Y:S01]  /*5ee0*/  MUFU.EX2 R76, R76 ;  /* 0x0000004c004c7308 */ /* 0x000e620000000800 */
[----:B0-----:R-:W-:-:S07]  /*5ef0*/  FADD.FTZ R3, R75, R6 ;  /* 0x000000064b037221 */ /* 0x001fce0000010000 */
[----:B------:R-:W0:Y:S01]  /*5f00*/  MUFU.EX2 R79, R79 ;  /* 0x0000004f004f7308 */ /* 0x000e220000000800 */
[----:B--2---:R-:W-:-:S01]  /*5f10*/  FADD.FTZ R7, R57, R10 ;  /* 0x0000000a39077221 */ /* 0x004fc20000010000 */
[----:B------:R-:W-:-:S03]  /*5f20*/  F2FP.SATFINITE.E4M3.F32.PACK_AB_MERGE_C R57, R60, R57, RZ ;  /* 0x000000393c39723e */ /* 0x000fc600048070ff */
[----:B------:R-:W-:Y:S01]  /*5f30*/  FADD.FTZ R7, R60, R7 ;  /* 0x000000073c077221 */ /* 0x000fe20000010000 */
[----:B------:R-:W-:Y:S02]  /*5f40*/  F2FP.SATFINITE.E4M3.F32.PACK_AB_MERGE_C R214, R56, R15, R57 ;  /* 0x0000000f38d6723e */ /* 0x000fe40004807039 */
[----:B------:R-:W-:Y:S01]  /*5f50*/  CS2R R56, SRZ ;  /* 0x0000000000387805 */ /* 0x000fe2000001ff00 */
[----:B------:R-:W2:Y:S01]  /*5f60*/  MUFU.EX2 R58, R58 ;  /* 0x0000003a003a7308 */ /* 0x000ea20000000800 */
[----:B-1----:R-:W-:-:S07]  /*5f70*/  FADD.FTZ R10, R76, R3 ;  /* 0x000000034c0a7221 */ /* 0x002fce0000010000 */
[----:B------:R-:W1:Y:S01]  /*5f80*/  MUFU.EX2 R41, R41 ;  /* 0x0000002900297308 */ /* 0x000e620000000800 */
[C---:B0-----:R-:W-:Y:S01]  /*5f90*/  F2FP.SATFINITE.E4M3.F32.PACK_AB_MERGE_C R76, R79.reuse, R76, RZ ;  /* 0x0000004c4f4c723e */ /* 0x041fe200048070ff */
[----:B------:R-:W-:-:S03]  /*5fa0*/  FADD.FTZ R79, R79, R10 ;  /* 0x0000000a4f4f7221 */ /* 0x000fc60000010000 */
[----:B------:R-:W-:Y:S01]  /*5fb0*/  F2FP.SATFINITE.E4M3.F32.PACK_AB_MERGE_C R215, R75, R74, R76 ;  /* 0x0000004a4bd7723e */ /* 0x000fe2000480704c */
[----:B------:R-:W-:-:S01]  /*5fc0*/  FADD.FTZ R14, R2, R79 ;  /* 0x0000004f020e7221 */ /* 0x000fc20000010000 */
[----:B------:R-:W-:Y:S01]  /*5fd0*/  CS2R R74, SRZ ;  /* 0x00000000004a7805 */ /* 0x000fe2000001ff00 */
        /* <DEDUP_REMOVED lines=8> */
[----:B------:R-:W-:-:S06]  /*6060*/  FADD.FTZ R3, R61, R14 ;  /* 0x0000000e3d037221 */ /* 0x000fcc0000010000 */
        /* <DEDUP_REMOVED lines=9> */
[----:B------:R-:W-:Y:S02]  /*6100*/  CS2R R76, SRZ ;  /* 0x00000000004c7805 */ /* 0x000fe4000001ff00 */
[----:B------:R-:W-:Y:S01]  /*6110*/  CS2R R60, SRZ ;  /* 0x00000000003c7805 */ /* 0x000fe2000001ff00 */
[----:B------:R-:W0:Y:S01]  /*6120*/  MUFU.EX2 R45, R45 ;  /* 0x0000002d002d7308 */ /* 0x000e220000000800 */
[----:B--2---:R-:W-:-:S07]  /*6130*/  FADD.FTZ R14, R24, R43 ;  /* 0x0000002b180e7221 */ /* 0x004fce0000010000 */
[----:B------:R-:W2:Y:S01]  /*6140*/  MUFU.EX2 R25, R25 ;  /* 0x0000001900197308 */ /* 0x000ea20000000800 */
[----:B-1----:R-:W-:-:S01]  /*6150*/  FADD.FTZ R3, R59, R78 ;  /* 0x0000004e3b037221 */ /* 0x002fc20000010000 */
[----:B------:R-:W-:-:S03]  /*6160*/  CS2R R78, SRZ ;  /* 0x00000000004e7805 */ /* 0x000fc6000001ff00 */
[----:B------:R-:W-:-:S03]  /*6170*/  FADD.FTZ R3, R62, R3 ;  /* 0x000000033e037221 */ /* 0x000fc60000010000 */
        /* <DEDUP_REMOVED lines=9> */
[----:B-1----:R-:W-:-:S01]  /*6210*/  FADD.FTZ R14, R100, R3 ;  /* 0x00000003640e7221 */ /* 0x002fc20000010000 */
[----:B------:R-:W-:-:S06]  /*6220*/  CS2R R24, SRZ ;  /* 0x0000000000187805 */ /* 0x000fcc000001ff00 */
[----:B------:R-:W1:Y:S01]  /*6230*/  MUFU.EX2 R63, R63 ;  /* 0x0000003f003f7308 */ /* 0x000e620000000800 */
[----:B0-----:R-:W-:-:S01]  /*6240*/  FADD.FTZ R14, R83, R14 ;  /* 0x0000000e530e7221 */ /* 0x001fc20000010000 */
[----:B------:R-:W-:Y:S02]  /*6250*/  F2FP.SATFINITE.E4M3.F32.PACK_AB_MERGE_C R100, R83, R100, RZ ;  /* 0x000000645364723e */ /* 0x000fe400048070ff */
[----:B------:R-:W-:Y:S02]  /*6260*/  CS2R R82, SRZ ;  /* 0x0000000000527805 */ /* 0x000fe4000001ff00 */
[----:B------:R-:W-:Y:S02]  /*6270*/  F2FP.SATFINITE.E4M3.F32.PACK_AB_MERGE_C R211, R62, R59, R100 ;  /* 0x0000003b3ed3723e */ /* 0x000fe40004807064 */
        /* <DEDUP_REMOVED lines=15> */
[----:B------:R-:W-:Y:S02]  /*6370*/  F2FP.SATFINITE.E4M3.F32.PACK_AB_MERGE_C R29, R44, R29, RZ ;  /* 0x0000001d2c1d723e */ /* 0x000fe400048070ff */
[----:B------:R-:W-:Y:S02]  /*6380*/  CS2R R44, SRZ ;  /* 0x00000000002c7805 */ /* 0x000fe4000001ff00 */
[----:B------:R-:W-:Y:S02]  /*6390*/  F2FP.SATFINITE.E4M3.F32.PACK_AB_MERGE_C R204, R49, R28, R29 ;  /* 0x0000001c31cc723e */ /* 0x000fe4000480701d */
[----:B------:R-:W-:Y:S01]  /*63a0*/  CS2R R28, SRZ ;  /* 0x00000000001c7805 */ /* 0x000fe2000001ff00 */
[----:B------:R-:W2:Y:S01]  /*63b0*/  MUFU.EX2 R97, R97 ;  /* 0x0000006100617308 */ /* 0x000ea20000000800 */
[----:B-1----:R-:W-:-:S01]  /*63c0*/  FADD.FTZ R14, R85, R14 ;  /* 0x0000000e550e7221 */ /* 0x002fc20000010000 */
[----:B------:R-:W-:-:S04]  /*63d0*/  F2FP.SATFINITE.E4M3.F32.PACK_AB_MERGE_C R84, R85, R84, RZ ;  /* 0x000000545554723e */ /* 0x000fc800048070ff */
[----:B------:R-:W-:Y:S02]  /*63e0*/  F2FP.SATFINITE.E4M3.F32.PACK_AB_MERGE_C R205, R30, R63, R84 ;  /* 0x0000003f1ecd723e */ /* 0x000fe40004807054 */
[----:B------:R-:W-:Y:S01]  /*63f0*/  CS2R R84, SRZ ;  /* 0x0000000000547805 */ /* 0x000fe2000001ff00 */
[----:B------:R-:W1:Y:S01]  /*6400*/  MUFU.EX2 R53, R53 ;  /* 0x0000003500357308 */ /* 0x000e620000000800 */
[----:B0-----:R-:W-:-:S01]  /*6410*/  FADD.FTZ R20, R48, R5 ;  /* 0x0000000530147221 */ /* 0x001fc20000010000 */
[----:B------:R-:W-:Y:S02]  /*6420*/  CS2R R62, SRZ ;  /* 0x00000000003e7805 */ /* 0x000fe4000001ff00 */
[----:B------:R-:W-:-:S04]  /*6430*/  CS2R R30, SRZ ;  /* 0x00000000001e7805 */ /* 0x000fc8000001ff00 */
[----:B------:R0:W3:Y:S01]  /*6440*/  MUFU.EX2 R6, R87 ;  /* 0x0000005700067308 */ /* 0x0000e20000000800 */
[----:B--2---:R-:W-:-:S07]  /*6450*/  FADD.FTZ R3, R97, R14 ;  /* 0x0000000e61037221 */ /* 0x004fce0000010000 */
[----:B------:R-:W2:Y:S01]  /*6460*/  MUFU.EX2 R32, R32 ;  /* 0x0000002000207308 */ /* 0x000ea20000000800 */
[----:B-1----:R-:W-:-:S01]  /*6470*/  FADD.FTZ R5, R53, R20 ;  /* 0x0000001435057221 */ /* 0x002fc20000010000 */
[----:B0-----:R-:W-:-:S06]  /*6480*/  CS2R R86, SRZ ;  /* 0x0000000000567805 */ /* 0x001fcc000001ff00 */
        /* <DEDUP_REMOVED lines=68> */
.L_x_7804:
[----:B------:R-:W-:Y:S01]  /*68d0*/  ISETP.NE.AND P4, PT, RZ, UR43, PT ;  /* 0x0000002bff007c0c */ /* 0x000fe2000bf85270 */
[----:B------:R-:W-:-:S04]  /*68e0*/  UISETP.NE.AND UP1, UPT, UR56, 0x1, UPT ;  /* 0x000000013800788c */ /* 0x000fc8000bf25270 */
[----:B------:R-:W-:-:S04]  /*68f0*/  USEL UR44, URZ, 0x1, UP1 ;  /* 0x000000013f2c7887 */ /* 0x000fc80008800000 */
[----:B------:R-:W-:-:S04]  /*6900*/  ULOP3.LUT UR44, UR57, UR44, URZ, 0x3c, !UPT ;  /* 0x0000002c392c7292 */ /* 0x000fc8000f8e3c3f */
[----:B------:R-:W-:Y:S08]  /*6910*/  @P4 BRA `(.L_x_7795) ;  /* 0x0000000000384947 */ /* 0x000ff00003800000 */
[----:B------:R-:W-:Y:S05]  /*6920*/  @!P0 BRA `(.L_x_7796) ;  /* 0x0000000000048947 */ /* 0x000fea0003800000 */
[----:B------:R-:W-:Y:S01]  /*6930*/  BPT.TRAP 0x1 ;  /* 0x000000040000795c */ /* 0x000fe20000300000 */
.L_x_7796:
        /* <DEDUP_REMOVED lines=9> */
.L_x_7797:
[----:B-1----:R-:W-:Y:S05]  /*69d0*/  @P3 BRA `(.L_x_7795) ;  /* 0x0000000000083947 */ /* 0x002fea0003800000 */
[----:B------:R-:W1:Y:S02]  /*69e0*/  SYNCS.PHASECHK.TRANS64.TRYWAIT P3, [UR6+0x2e830], R7 ;  /* 0x02e83007ff0075a7 */ /* 0x000e640008060146 */
[----:B-1----:R-:W-:Y:S05]  /*69f0*/  @!P3 BRA `(.L_x_7798) ;  /* 0x000001240054b947 */ /* 0x002fea0003800000 */
.L_x_7795:
        /* <DEDUP_REMOVED lines=188> */
.L_x_7800:
[----:B------:R-:W-:Y:S01]  /*75c0*/  ULEA UR6, UR56, UR41, 0x3 ;  /* 0x0000002938067291 */ /* 0x000fe2000f8e183f */
[----:B------:R-:W-:-:S05]  /*75d0*/  IMAD.U32 R7, RZ, RZ, UR57 ;  /* 0x00000039ff077e24 */ /* 0x000fca000f8e00ff */
[----:B------:R-:W-:-:S04]  /*75e0*/  SHF.L.U32 R7, R7, 0x1f, RZ ;  /* 0x0000001f07077819 */ /* 0x000fc800000006ff */
[----:B------:R0:W1:Y:S01]  /*75f0*/  SYNCS.PHASECHK.TRANS64.TRYWAIT P3, [UR6+0x2e850], R7 ;  /* 0x02e85007ff0075a7 */ /* 0x0000620008060146 */
[----:B------:R-:W-:Y:S05]  /*7600*/  @!P0 BRA `(.L_x_7801) ;  /* 0x0000000000048947 */ /* 0x000fea0003800000 */
[----:B------:R-:W-:Y:S01]  /*7610*/  BPT.TRAP 0x1 ;  /* 0x000000040000795c */ /* 0x000fe20000300000 */
.L_x_7801:
[----:B-1----:R-:W-:Y:S05]  /*7620*/  @P3 BRA `(.L_x_7799) ;  /* 0x0000000000083947 */ /* 0x002fea0003800000 */
[----:B------:R-:W1:Y:S02]  /*7630*/  SYNCS.PHASECHK.TRANS64.TRYWAIT P3, [UR6+0x2e850], R7 ;  /* 0x02e85007ff0075a7 */ /* 0x000e640008060146 */
[----:B-1----:R-:W-:Y:S05]  /*7640*/  @!P3 BRA `(.L_x_7802) ;  /* 0x000001180058b947 */ /* 0x002fea0003800000 */
.L_x_7799:
        /* <DEDUP_REMOVED lines=9> */
[----:B------:R-:W-:Y:S01]  /*76e0*/  FMUL.FTZ R189, R0, R116 ;  /* 0x0000007400bd7220 */ /* 0x000fe20000410000 */
[----:B------:R-:W-:-:S02]  /*76f0*/  IMAD.MOV.U32 R116, RZ, RZ, R190 ;  /* 0x000000ffff747224 */ /* 0x000fc400078e00be */
[C---:B01----:R-:W-:Y:S01]  /*7700*/  FMUL.FTZ R7, R0.reuse, R184 ;  /* 0x000000b800077220 */ /* 0x043fe20000410000 */
[----:B------:R-:W-:Y:S01]  /*7710*/  ULOP3.LUT UR6, UR6, 0x10000, URZ, 0xfc, !UPT ;  /* 0x0001000006067892 */ /* 0x000fe2000f8efc3f */
[C---:B------:R-:W-:Y:S01]  /*7720*/  FMUL.FTZ R184, R0.reuse, R195 ;  /* 0x000000c300b87220 */ /* 0x040fe20000410000 */
[C---:B------:R-:W-:Y:S01]  /*7730*/  FMUL.FTZ R15, R0.reuse, R192 ;  /* 0x000000c0000f7220 */ /* 0x040fe20000410000 */
[----:B------:R-:W-:Y:S01]  /*7740*/  IMAD.U32 R192, RZ, RZ, UR49 ;  /* 0x00000031ffc07e24 */ /* 0x000fe2000f8e00ff */
[----:B------:R-:W-:Y:S01]  /*7750*/  UIMAD UR11, UR56, 0x700, UR6 ;  /* 0x00000700380b78a4 */ /* 0x000fe2000f8e0206 */
[----:B------:R-:W0:Y:S01]  /*7760*/  MUFU.TANH R7, R7 ;  /* 0x0000000700077308 */ /* 0x000e220000002400 */
[C---:B------:R-:W-:Y:S01]  /*7770*/  FMUL.FTZ R168, R0.reuse, R168 ;  /* 0x000000a800a87220 */ /* 0x040fe20000410000 */
[C---:B------:R-:W-:Y:S01]  /*7780*/  FMUL.FTZ R20, R0.reuse, R193 ;  /* 0x000000c100147220 */ /* 0x040fe20000410000 */
[C---:B------:R-:W-:Y:S01]  /*7790*/  FMUL.FTZ R193, R0.reuse, R93 ;  /* 0x0000005d00c17220 */ /* 0x040fe20000410000 */
[C---:B------:R-:W-:Y:S01]  /*77a0*/  FMUL.FTZ R176, R0.reuse, R176 ;  /* 0x000000b000b07220 */ /* 0x040fe20000410000 */
[C---:B------:R-:W-:Y:S01]  /*77b0*/  FMUL.FTZ R152, R0.reuse, R152 ;  /* 0x0000009800987220 */ /* 0x040fe20000410000 */
[----:B------:R-:W-:Y:S01]  /*77c0*/  UMOV UR6, UR11 ;  /* 0x0000000b00067c82 */ /* 0x000fe20008000000 */
[C---:B------:R-:W-:Y:S01]  /*77d0*/  FMUL.FTZ R160, R0.reuse, R160 ;  /* 0x000000a000a07220 */ /* 0x040fe20000410000 */
[----:B------:R-:W-:Y:S01]  /*77e0*/  QGMMA.64x128x32.F32.E4M3.E4M3 R24, R224, gdesc[UR4], R24, gsb0 ;  /* 0x01e00004e0187df3 */ /* 0x000fe20008000818 */
[----:B------:R-:W-:Y:S01]  /*77f0*/  UIADD3 UR6, UR11, 0x100, URZ ;  /* 0x000001000b067890 */ /* 0x000fe2000fffe03f */
[----:B------:R-:W1:Y:S01]  /*7800*/  MUFU.TANH R15, R15 ;  /* 0x0000000f000f7308 */ /* 0x000e620000002400 */
[----:B------:R-:W-:Y:S01]  /*7810*/  UMOV UR7, 0xc0000010 ;  /* 0xc000001000077882 */ /* 0x000fe20000000000 */
        /* <DEDUP_REMOVED lines=51> */
[----:B------:R-:W-:Y:S01]  /*7b50*/  UMOV UR10, UR50 ;  /* 0x00000032000a7c82 */ /* 0x000fe20008000000 */
        /* <DEDUP_REMOVED lines=47> */
[----:B------:R-:W-:Y:S01]  /*7e50*/  FMUL.FTZ R102, R0, R102 ;  /* 0x0000006600667220 */ /* 0x000fe20000410000 */
[----:B------:R-:W0:Y:S01]  /*7e60*/  S2R R235, SR_TID.X ;  /* 0x0000000000eb7919 */ /* 0x000e220000002100 */
[----:B------:R-:W-:Y:S01]  /*7e70*/  IMAD.U32 R196, RZ, RZ, UR55 ;  /* 0x00000037ffc47e24 */ /* 0x000fe2000f8e00ff */
[----:B------:R-:W5:Y:S04]  /*7e80*/  MUFU.TANH R169, R169 ;  /* 0x000000a900a97308 */ /* 0x000f680000002400 */
[----:B------:R-:W-:-:S04]  /*7e90*/  @!P1 LEA R196, R196, UR41, 0x3 ;  /* 0x00000029c4c49c11 */ /* 0x000fc8000f8e18ff */
        /* <DEDUP_REMOVED lines=13> */
[----:B------:R-:W0:Y:S01]  /*7f70*/  MUFU.TANH R181, R181 ;  /* 0x000000b500b57308 */ /* 0x000e220000002400 */
[----:B------:R-:W-:Y:S01]  /*7f80*/  IMAD.MOV.U32 R190, RZ, RZ, -0x2 ;  /* 0xfffffffeffbe7424 */ /* 0x000fe200078e00ff */
[----:B------:R-:W-:Y:S01]  /*7f90*/  @P2 SHF.R.U32.HI R116, RZ, UR6, R191 ;  /* 0x00000006ff742c19 */ /* 0x000fe200080116bf */
[----:B------:R-:W-:Y:S02]  /*7fa0*/  UMOV UR6, 0x1 ;  /* 0x0000000100067882 */ /* 0x000fe40000000000 */
[----:B------:R-:W-:Y:S02]  /*7fb0*/  UIMAD UR6, UR54, -0xe0, UR6 ;  /* 0xffffff20360678a4 */ /* 0x000fe4000f8e0206 */
[----:B------:R-:W1:Y:S01]  /*7fc0*/  SHFL.IDX PT, R195, R116, RZ, 0x1c1f ;  /* 0x001c1fff74c37589 */ /* 0x000e6200000e0000 */
[----:B------:R-:W0:Y:S03]  /*7fd0*/  MUFU.TANH R128, R128 ;  /* 0x0000008000807308 */ /* 0x000e260000002400 */
[----:B------:R-:W-:-:S02]  /*7fe0*/  IMAD R191, R17, R190, UR6 ;  /* 0x0000000611bf7e24 */ /* 0x000fc4000f8e02be */
[----:B------:R-:W-:Y:S01]  /*7ff0*/  FMUL.FTZ R190, R0, R92 ;  /* 0x0000005c00be7220 */ /* 0x000fe20000410000 */
[----:B------:R-:W-:Y:S02]  /*8000*/  UIADD3 UR6, UR11, 0x200, URZ ;  /* 0x000002000b067890 */ /* 0x000fe4000fffe03f */
[----:B------:R-:W-:Y:S01]  /*8010*/  IADD3 R92, -R192, UR48, R191 ;  /* 0x00000030c05c7c10 */ /* 0x000fe2000fffe1bf */
[----:B------:R-:W0:Y:S01]  /*8020*/  MUFU.TANH R153, R153 ;  /* 0x0000009900997308 */ /* 0x000e220000002400 */
[----:B------:R-:W-:-:S07]  /*8030*/  FMUL.FTZ R191, R0, R159 ;  /* 0x0000009f00bf7220 */ /* 0x000fce0000410000 */
[----:B------:R-:W0:Y:S01]  /*8040*/  MUFU.TANH R156, R156 ;  /* 0x0000009c009c7308 */ /* 0x000e220000002400 */
[----:B-1----:R-:W-:-:S07]  /*8050*/  IMAD.IADD R93, R92, 0x1, R195 ;  /* 0x000000015c5d7824 */ /* 0x002fce00078e02c3 */
[----:B------:R-:W1:Y:S01]  /*8060*/  MUFU.TANH R157, R157 ;  /* 0x0000009d009d7308 */ /* 0x000e620000002400 */
[C---:B------:R-:W-:Y:S02]  /*8070*/  ISETP.GT.AND P5, PT, R93.reuse, RZ, PT ;  /* 0x000000ff5d00720c */ /* 0x040fe40003fa4270 */
[----:B------:R-:W-:Y:S02]  /*8080*/  ISETP.GT.AND P6, PT, R93, 0x1, PT ;  /* 0x000000015d00780c */ /* 0x000fe40003fc4270 */
[----:B------:R-:W-:-:S03]  /*8090*/  FSEL R192, R7, -INF , P5 ;  /* 0xff80000007c07808 */ /* 0x000fc60002800000 */
[----:B------:R-:W1:Y:S01]  /*80a0*/  MUFU.TANH R104, R104 ;  /* 0x0000006800687308 */ /* 0x000e620000002400 */
[C---:B------:R-:W-:Y:S02]  /*80b0*/  ISETP.GT.AND P5, PT, R93.reuse, 0x10, PT ;  /* 0x000000105d00780c */ /* 0x040fe40003fa4270 */
[----:B------:R-:W-:Y:S02]  /*80c0*/  ISETP.GT.AND P3, PT, R93, 0x8, PT ;  /* 0x000000085d00780c */ /* 0x000fe40003f64270 */
[----:B------:R-:W-:Y:S02]  /*80d0*/  FSEL R15, R15, -INF , P5 ;  /* 0xff8000000f0f7808 */ /* 0x000fe40002800000 */
[C---:B------:R-:W-:Y:S01]  /*80e0*/  ISETP.GT.AND P5, PT, R93.reuse, 0x20, PT ;  /* 0x000000205d00780c */ /* 0x040fe20003fa4270 */
[----:B------:R-:W1:Y:S01]  /*80f0*/  MUFU.TANH R161, R161 ;  /* 0x000000a100a17308 */ /* 0x000e620000002400 */
[----:B------:R-:W-:Y:S02]  /*8100*/  ISETP.GT.AND P4, PT, R93, 0x9, PT ;  /* 0x000000095d00780c */ /* 0x000fe40003f84270 */
[----:B--2---:R-:W-:-:S02]  /*8110*/  FSEL R168, R168, -INF , P5 ;  /* 0xff800000a8a87808 */ /* 0x004fc40002800000 */
[C---:B------:R-:W-:Y:S02]  /*8120*/  ISETP.GT.AND P5, PT, R93.reuse, 0x30, PT ;  /* 0x000000305d00780c */ /* 0x040fe40003fa4270 */
[----:B---3--:R-:W-:Y:S01]  /*8130*/  FSEL R8, R8, -INF , P6 ;  /* 0xff80000008087808 */ /* 0x008fe20003000000 */
[----:B------:R-:W2:Y:S01]  /*8140*/  MUFU.TANH R164, R164 ;  /* 0x000000a400a47308 */ /* 0x000ea20000002400 */
[----:B------:R-:W-:Y:S02]  /*8150*/  FSEL R176, R176, -INF , P5 ;  /* 0xff800000b0b07808 */ /* 0x000fe40002800000 */
[----:B------:R-:W-:Y:S02]  /*8160*/  ISETP.GT.AND P5, PT, R93, 0x40, PT ;  /* 0x000000405d00780c */ /* 0x000fe40003fa4270 */
        /* <DEDUP_REMOVED lines=8> */
[C---:B------:R-:W-:Y:S02]  /*81f0*/  ISETP.GT.AND P6, PT, R93.reuse, 0x11, PT ;  /* 0x000000115d00780c */ /* 0x040fe40003fc4270 */
[C---:B------:R-:W-:Y:S02]  /*8200*/  ISETP.GT.AND P3, PT, R93.reuse, 0x18, PT ;  /* 0x000000185d00780c */ /* 0x040fe40003f64270 */
[----:B------:R-:W-:-:S02]  /*8210*/  ISETP.GT.AND P4, PT, R93, 0x19, PT ;  /* 0x000000195d00780c */ /* 0x000fc40003f84270 */
[----:B------:R-:W-:Y:S01]  /*8220*/  FSEL R136, R136, -INF , P5 ;  /* 0xff80000088887808 */ /* 0x000fe20002800000 */
[----:B------:R-:W5:Y:S01]  /*8230*/  MUFU.TANH R137, R137 ;  /* 0x0000008900897308 */ /* 0x000f620000002400 */
[----:B------:R-:W-:Y:S02]  /*8240*/  ISETP.GT.AND P5, PT, R93, 0x70, PT ;  /* 0x000000705d00780c */ /* 0x000fe40003fa4270 */
[----:B------:R-:W-:Y:S02]  /*8250*/  FSEL R20, R20, -INF , P6 ;  /* 0xff80000014147808 */ /* 0x000fe40003000000 */
[----:B------:R-:W-:Y:S02]  /*8260*/  FSEL R185, R185, -INF , P3 ;  /* 0xff800000b9b97808 */ /* 0x000fe40001800000 */
[----:B------:R-:W-:Y:S01]  /*8270*/  FSEL R186, R186, -INF , P4 ;  /* 0xff800000baba7808 */ /* 0x000fe20002000000 */
[----:B------:R-:W5:Y:S01]  /*8280*/  MUFU.TANH R140, R140 ;  /* 0x0000008c008c7308 */ /* 0x000f620000002400 */
[----:B------:R-:W-:-:S02]  /*8290*/  ISETP.GT.AND P6, PT, R93, 0x21, PT ;  /* 0x000000215d00780c */ /* 0x000fc40003fc4270 */
[C---:B------:R-:W-:Y:S02]  /*82a0*/  ISETP.GT.AND P3, PT, R93.reuse, 0x28, PT ;  /* 0x000000285d00780c */ /* 0x040fe40003f64270 */
[C---:B------:R-:W-:Y:S02]  /*82b0*/  ISETP.GT.AND P4, PT, R93.reuse, 0x29, PT ;  /* 0x000000295d00780c */ /* 0x040fe40003f84270 */
[----:B------:R-:W-:Y:S01]  /*82c0*/  FSEL R144, R144, -INF , P5 ;  /* 0xff80000090907808 */ /* 0x000fe20002800000 */
[----:B------:R-:W5:Y:S01]  /*82d0*/  MUFU.TANH R141, R141 ;  /* 0x0000008d008d7308 */ /* 0x000f620000002400 */
[----:B------:R-:W-:Y:S02]  /*82e0*/  ISETP.GT.AND P5, PT, R93, 0x80, PT ;  /* 0x000000805d00780c */ /* 0x000fe40003fa4270 */
[----:B------:R-:W-:Y:S02]  /*82f0*/  FSEL R169, R169, -INF , P6 ;  /* 0xff800000a9a97808 */ /* 0x000fe40003000000 */
[----:B------:R-:W-:-:S02]  /*8300*/  FSEL R172, R172, -INF , P3 ;  /* 0xff800000acac7808 */ /* 0x000fc40001800000 */
[----:B------:R-:W-:Y:S01]  /*8310*/  FSEL R173, R173, -INF , P4 ;  /* 0xff800000adad7808 */ /* 0x000fe20002000000 */
[----:B------:R-:W5:Y:S01]  /*8320*/  MUFU.TANH R88, R88 ;  /* 0x0000005800587308 */ /* 0x000f620000002400 */
[C---:B------:R-:W-:Y:S02]  /*8330*/  ISETP.GT.AND P6, PT, R93.reuse, 0x31, PT ;  /* 0x000000315d00780c */ /* 0x040fe40003fc4270 */
[C---:B------:R-:W-:Y:S02]  /*8340*/  ISETP.GT.AND P3, PT, R93.reuse, 0x38, PT ;  /* 0x000000385d00780c */ /* 0x040fe40003f64270 */
[C---:B------:R-:W-:Y:S02]  /*8350*/  ISETP.GT.AND P4, PT, R93.reuse, 0x39, PT ;  /* 0x000000395d00780c */ /* 0x040fe40003f84270 */
[----:B------:R-:W-:Y:S01]  /*8360*/  FSEL R120, R120, -INF , P5 ;  /* 0xff80000078787808 */ /* 0x000fe20002800000 */
[----:B------:R-:W5:Y:S01]  /*8370*/  MUFU.TANH R145, R145 ;  /* 0x0000009100917308 */ /* 0x000f620000002400 */
[----:B------:R-:W-:-:S02]  /*8380*/  ISETP.GT.AND P5, PT, R93, 0x90, PT ;  /* 0x000000905d00780c */ /* 0x000fc40003fa4270 */
[----:B0-----:R-:W-:Y:S02]  /*8390*/  FSEL R177, R177, -INF , P6 ;  /* 0xff800000b1b17808 */ /* 0x001fe40003000000 */
[----:B------:R-:W-:Y:S02]  /*83a0*/  FSEL R180, R180, -INF , P3 ;  /* 0xff800000b4b47808 */ /* 0x000fe40001800000 */
[----:B------:R-:W-:Y:S01]  /*83b0*/  FSEL R181, R181, -INF , P4 ;  /* 0xff800000b5b57808 */ /* 0x000fe20002000000 */
[----:B------:R-:W0:Y:S01]  /*83c0*/  MUFU.TANH R148, R148 ;  /* 0x0000009400947308 */ /* 0x000e220000002400 */
[C---:B------:R-:W-:Y:S02]  /*83d0*/  ISETP.GT.AND P6, PT, R93.reuse, 0x41, PT ;  /* 0x000000415d00780c */ /* 0x040fe40003fc4270 */
[C---:B------:R-:W-:Y:S02]  /*83e0*/  ISETP.GT.AND P3, PT, R93.reuse, 0x48, PT ;  /* 0x000000485d00780c */ /* 0x040fe40003f64270 */
[----:B------:R-:W-:-:S02]  /*83f0*/  ISETP.GT.AND P4, PT, R93, 0x49, PT ;  /* 0x000000495d00780c */ /* 0x000fc40003f84270 */
[----:B------:R-:W-:Y:S01]  /*8400*/  FSEL R128, R128, -INF , P5 ;  /* 0xff80000080807808 */ /* 0x000fe20002800000 */
[----:B------:R-:W0:Y:S01]  /*8410*/  MUFU.TANH R149, R149 ;  /* 0x0000009500957308 */ /* 0x000e220000002400 */
[----:B------:R-:W-:Y:S02]  /*8420*/  ISETP.GT.AND P5, PT, R93, 0xa0, PT ;  /* 0x000000a05d00780c */ /* 0x000fe40003fa4270 */
[----:B------:R-:W-:Y:S02]  /*8430*/  FSEL R153, R153, -INF , P6 ;  /* 0xff80000099997808 */ /* 0x000fe40003000000 */
[----:B------:R-:W-:Y:S02]  /*8440*/  FSEL R156, R156, -INF , P3 ;  /* 0xff8000009c9c7808 */ /* 0x000fe40001800000 */
[----:B-1----:R-:W-:Y:S01]  /*8450*/  FSEL R157, R157, -INF , P4 ;  /* 0xff8000009d9d7808 */ /* 0x002fe20002000000 */
[----:B------:R-:W1:Y:S01]  /*8460*/  MUFU.TANH R121, R121 ;  /* 0x0000007900797308 */ /* 0x000e620000002400 */
[----:B------:R-:W-:Y:S01]  /*8470*/  ISETP.GT.AND P6, PT, R93, 0x51, PT ;  /* 0x000000515d00780c */ /* 0x000fe20003fc4270 */
[----:B------:R-:W-:-:S02]  /*8480*/  WARPGROUP.DEPBAR.LE gsb0, 0x0 ;  /* 0x00008000000079c5 */ /* 0x000fc40000010000 */
[C---:B------:R-:W-:Y:S01]  /*8490*/  ISETP.GT.AND P3, PT, R93.reuse, 0x58, PT ;  /* 0x000000585d00780c */ /* 0x040fe20003f64270 */
[----:B------:R-:W-:Y:S01]  /*84a0*/  WARPGROUP.ARRIVE ;  /* 0x00000000000079c5 */ /* 0x000fe20000000000 */
[C---:B------:R-:W-:Y:S02]  /*84b0*/  ISETP.GT.AND P4, PT, R93.reuse, 0x59, PT ;  /* 0x000000595d00780c */ /* 0x040fe40003f84270 */
[----:B------:R-:W1:Y:S01]  /*84c0*/  MUFU.TANH R124, R124 ;  /* 0x0000007c007c7308 */ /* 0x000e620000002400 */
[----:B------:R-:W-:Y:S02]  /*84d0*/  FSEL R104, R104, -INF , P5 ;  /* 0xff80000068687808 */ /* 0x000fe40002800000 */
[----:B------:R-:W-:Y:S01]  /*84e0*/  ISETP.GT.AND P5, PT, R93, 0xb0, PT ;  /* 0x000000b05d00780c */ /* 0x000fe20003fa4270 */
[----:B------:R-:W-:Y:S01]  /*84f0*/  QGMMA.64x128x32.F32.E4M3.E4M3 R24, R216, gdesc[UR4], R24, gsb0 ;  /* 0x01e00004d8187df3 */ /* 0x000fe20008000818 */
[----:B------:R-:W-:Y:S01]  /*8500*/  FSEL R161, R161, -INF , P6 ;  /* 0xff800000a1a17808 */ /* 0x000fe20003000000 */
[----:B------:R-:W-:Y:S01]  /*8510*/  UIADD3 UR6, UR11, 0x300, URZ ;  /* 0x000003000b067890 */ /* 0x000fe2000fffe03f */
[----:B--2---:R-:W-:Y:S01]  /*8520*/  FSEL R164, R164, -INF , P3 ;  /* 0xff800000a4a47808 */ /* 0x004fe20001800000 */
[----:B------:R-:W2:Y:S01]  /*8530*/  MUFU.TANH R125, R125 ;  /* 0x0000007d007d7308 */ /* 0x000ea20000002400 */
[----:B---3--:R-:W-:Y:S01]  /*8540*/  FSEL R165, R165, -INF , P4 ;  /* 0xff800000a5a57808 */ /* 0x008fe20002000000 */
[----:B------:R-:W-:Y:S01]  /*8550*/  UMOV UR7, 0xc0000010 ;  /* 0xc000001000077882 */ /* 0x000fe20000000000 */
[----:B------:R-:W-:-:S02]  /*8560*/  ISETP.GT.AND P6, PT, R93, 0x61, PT ;  /* 0x000000615d00780c */ /* 0x000fc40003fc4270 */
[C---:B------:R-:W-:Y:S02]  /*8570*/  ISETP.GT.AND P3, PT, R93.reuse, 0x68, PT ;  /* 0x000000685d00780c */ /* 0x040fe40003f64270 */
[C---:B------:R-:W-:Y:S01]  /*8580*/  ISETP.GT.AND P4, PT, R93.reuse, 0x69, PT ;  /* 0x000000695d00780c */ /* 0x040fe20003f84270 */
[----:B------:R-:W3:Y:S01]  /*8590*/  MUFU.TANH R129, R129 ;  /* 0x0000008100817308 */ /* 0x000ee20000002400 */
[----:B----4-:R-:W-:Y:S02]  /*85a0*/  FSEL R112, R112, -INF , P5 ;  /* 0xff80000070707808 */ /* 0x010fe40002800000 */
[----:B------:R-:W-:Y:S02]  /*85b0*/  ISETP.GT.AND P5, PT, R93, 0xc0, PT ;  /* 0x000000c05d00780c */ /* 0x000fe40003fa4270 */
[----:B-----5:R-:W-:Y:S02]  /*85c0*/  FSEL R137, R137, -INF , P6 ;  /* 0xff80000089897808 */ /* 0x020fe40003000000 */
[----:B------:R-:W-:Y:S01]  /*85d0*/  FSEL R140, R140, -INF , P3 ;  /* 0xff8000008c8c7808 */ /* 0x000fe20001800000 */
[----:B------:R-:W4:Y:S01]  /*85e0*/  MUFU.TANH R132, R132 ;  /* 0x0000008400847308 */ /* 0x000f220000002400 */
[----:B------:R-:W-:-:S02]  /*85f0*/  FSEL R141, R141, -INF , P4 ;  /* 0xff8000008d8d7808 */ /* 0x000fc40002000000 */
[C---:B------:R-:W-:Y:S02]  /*8600*/  ISETP.GT.AND P6, PT, R93.reuse, 0x71, PT ;  /* 0x000000715d00780c */ /* 0x040fe40003fc4270 */
[C---:B------:R-:W-:Y:S02]  /*8610*/  ISETP.GT.AND P3, PT, R93.reuse, 0x78, PT ;  /* 0x000000785d00780c */ /* 0x040fe40003f64270 */
[----:B------:R-:W-:Y:S01]  /*8620*/  ISETP.GT.AND P4, PT, R93, 0x79, PT ;  /* 0x000000795d00780c */ /* 0x000fe20003f84270 */
[----:B------:R-:W5:Y:S01]  /*8630*/  MUFU.TANH R133, R133 ;  /* 0x0000008500857308 */ /* 0x000f620000002400 */
[----:B------:R-:W-:Y:S02]  /*8640*/  FSEL R7, R88, -INF , P5 ;  /* 0xff80000058077808 */ /* 0x000fe40002800000 */
[----:B------:R-:W-:Y:S02]  /*8650*/  FSEL R145, R145, -INF , P6 ;  /* 0xff80000091917808 */ /* 0x000fe40003000000 */
[----:B0-----:R-:W-:-:S02]  /*8660*/  FSEL R148, R148, -INF , P3 ;  /* 0xff80000094947808 */ /* 0x001fc40001800000 */
[----:B------:R-:W-:Y:S01]  /*8670*/  FSEL R149, R149, -INF , P4 ;  /* 0xff80000095957808 */ /* 0x000fe20002000000 */
[----:B------:R0:W-:Y:S01]  /*8680*/  MUFU.TANH R159, R193 ;  /* 0x000000c1009f7308 */ /* 0x0001e20000002400 */
[C---:B------:R-:W-:Y:S02]  /*8690*/  ISETP.GT.AND P6, PT, R93.reuse, 0x81, PT ;  /* 0x000000815d00780c */ /* 0x040fe40003fc4270 */
[C---:B------:R-:W-:Y:S02]  /*86a0*/  ISETP.GT.AND P3, PT, R93.reuse, 0x88, PT ;  /* 0x000000885d00780c */ /* 0x040fe40003f64270 */
[----:B------:R-:W-:Y:S02]  /*86b0*/  ISETP.GT.AND P4, PT, R93, 0x89, PT ;  /* 0x000000895d00780c */ /* 0x000fe40003f84270 */
[----:B-1----:R-:W-:Y:S01]  /*86c0*/  FSEL R121, R121, -INF , P6 ;  /* 0xff80000079797808 */ /* 0x002fe20003000000 */
[----:B------:R-:W1:Y:S01]  /*86d0*/  MUFU.TANH R105, R105 ;  /* 0x0000006900697308 */ /* 0x000e620000002400 */
[----:B0-----:R-:W-:-:S02]  /*86e0*/  FMNMX.FTZ R193, R192, R5, !PT ;  /* 0x00000005c0c17209 */ /* 0x001fc40007810000 */
[----:B------:R-:W-:Y:S02]  /*86f0*/  FSEL R124, R124, -INF , P3 ;  /* 0xff8000007c7c7808 */ /* 0x000fe40001800000 */
[----:B------:R-:W-:Y:S02]  /*8700*/  FMNMX.FTZ R88, R8, R193, !PT ;  /* 0x000000c108587209 */ /* 0x000fe40007810000 */
[----:B--2---:R-:W-:Y:S01]  /*8710*/  FSEL R125, R125, -INF , P4 ;  /* 0xff8000007d7d7808 */ /* 0x004fe20002000000 */
[----:B------:R-:W0:Y:S01]  /*8720*/  MUFU.TANH R108, R108 ;  /* 0x0000006c006c7308 */ /* 0x000e220000002400 */
[----:B------:R-:W-:Y:S02]  /*8730*/  FMNMX.FTZ R193, R11, R88, !PT ;  /* 0x000000580bc17209 */ /* 0x000fe40007810000 */
[C---:B------:R-:W-:Y:S02]  /*8740*/  ISETP.GT.AND P6, PT, R93.reuse, 0x91, PT ;  /* 0x000000915d00780c */ /* 0x040fe40003fc4270 */
[----:B------:R-:W-:-:S02]  /*8750*/  ISETP.GT.AND P3, PT, R93, 0x98, PT ;  /* 0x000000985d00780c */ /* 0x000fc40003f64270 */
[----:B------:R-:W-:Y:S01]  /*8760*/  ISETP.GT.AND P4, PT, R93, 0x99, PT ;  /* 0x000000995d00780c */ /* 0x000fe20003f84270 */
[----:B------:R-:W2:Y:S01]  /*8770*/  MUFU.TANH R109, R109 ;  /* 0x0000006d006d7308 */ /* 0x000ea20000002400 */
[----:B------:R-:W-:Y:S02]  /*8780*/  FMNMX.FTZ R88, R12, R193, !PT ;  /* 0x000000c10c587209 */ /* 0x000fe40007810000 */
[----:B---3--:R-:W-:Y:S02]  /*8790*/  FSEL R129, R129, -INF , P6 ;  /* 0xff80000081817808 */ /* 0x008fe40003000000 */
[----:B----4-:R-:W-:Y:S02]  /*87a0*/  FSEL R132, R132, -INF , P3 ;  /* 0xff80000084847808 */ /* 0x010fe40001800000 */
[----:B-----5:R-:W-:Y:S01]  /*87b0*/  FSEL R133, R133, -INF , P4 ;  /* 0xff80000085857808 */ /* 0x020fe20002000000 */
[----:B------:R-:W3:Y:S01]  /*87c0*/  MUFU.TANH R113, R113 ;  /* 0x0000007100717308 */ /* 0x000ee20000002400 */
[----:B------:R-:W-:-:S02]  /*87d0*/  ISETP.GT.AND P6, PT, R93, 0xa1, PT ;  /* 0x000000a15d00780c */ /* 0x000fc40003fc4270 */
[C---:B------:R-:W-:Y:S02]  /*87e0*/  ISETP.GT.AND P3, PT, R93.reuse, 0xa8, PT ;  /* 0x000000a85d00780c */ /* 0x040fe40003f64270 */
[----:B------:R-:W-:Y:S02]  /*87f0*/  ISETP.GT.AND P4, PT, R93, 0xa9, PT ;  /* 0x000000a95d00780c */ /* 0x000fe40003f84270 */
[----:B------:R-:W-:Y:S01]  /*8800*/  FMNMX.FTZ R193, R15, R88, !PT ;  /* 0x000000580fc17209 */ /* 0x000fe20007810000 */
[----:B------:R-:W4:Y:S01]  /*8810*/  MUFU.TANH R189, R189 ;  /* 0x000000bd00bd7308 */ /* 0x000f220000002400 */
[----:B-1----:R-:W-:Y:S02]  /*8820*/  FSEL R105, R105, -INF , P6 ;  /* 0xff80000069697808 */ /* 0x002fe40003000000 */
[----:B0-----:R-:W-:Y:S02]  /*8830*/  FSEL R108, R108, -INF , P3 ;  /* 0xff8000006c6c7808 */ /* 0x001fe40001800000 */
[----:B--2---:R-:W-:-:S02]  /*8840*/  FSEL R109, R109, -INF , P4 ;  /* 0xff8000006d6d7808 */ /* 0x004fc40002000000 */
[----:B------:R-:W-:Y:S01]  /*8850*/  FMNMX.FTZ R88, R20, R193, !PT ;  /* 0x000000c114587209 */ /* 0x000fe20007810000 */
[----:B------:R-:W0:Y:S01]  /*8860*/  MUFU.TANH R117, R117 ;  /* 0x0000007500757308 */ /* 0x000e220000002400 */
[C---:B------:R-:W-:Y:S02]  /*8870*/  ISETP.GT.AND P6, PT, R93.reuse, 0xb1, PT ;  /* 0x000000b15d00780c */ /* 0x040fe40003fc4270 */
[C---:B------:R-:W-:Y:S02]  /*8880*/  ISETP.GT.AND P3, PT, R93.reuse, 0xb8, PT ;  /* 0x000000b85d00780c */ /* 0x040fe40003f64270 */
[----:B------:R-:W-:Y:S02]  /*8890*/  ISETP.GT.AND P4, PT, R93, 0xb9, PT ;  /* 0x000000b95d00780c */ /* 0x000fe40003f84270 */
[----:B------:R-:W-:Y:S01]  /*88a0*/  FMNMX.FTZ R193, R185, R88, !PT ;  /* 0x00000058b9c17209 */ /* 0x000fe20007810000 */
[----:B------:R-:W1:Y:S01]  /*88b0*/  MUFU.TANH R89, R89 ;  /* 0x0000005900597308 */ /* 0x000e620000002400 */
[----:B---3--:R-:W-:-:S02]  /*88c0*/  FSEL R113, R113, -INF , P6 ;  /* 0xff80000071717808 */ /* 0x008fc40003000000 */
[----:B----4-:R-:W-:Y:S02]  /*88d0*/  FSEL R189, R189, -INF , P3 ;  /* 0xff800000bdbd7808 */ /* 0x010fe40001800000 */
[C---:B------:R-:W-:Y:S02]  /*88e0*/  ISETP.GT.AND P6, PT, R93.reuse, 0xc1, PT ;  /* 0x000000c15d00780c */ /* 0x040fe40003fc4270 */
[----:B------:R-:W-:Y:S01]  /*88f0*/  ISETP.GT.AND P3, PT, R93, 0xc8, PT ;  /* 0x000000c85d00780c */ /* 0x000fe20003f64270 */
[----:B------:R-:W2:Y:S01]  /*8900*/  MUFU.TANH R190, R190 ;  /* 0x000000be00be7308 */ /* 0x000ea20000002400 */
[----:B0-----:R-:W-:Y:S02]  /*8910*/  FSEL R117, R117, -INF , P4 ;  /* 0xff80000075757808 */ /* 0x001fe40002000000 */
[----:B------:R-:W-:Y:S02]  /*8920*/  ISETP.GT.AND P4, PT, R93, 0xc9, PT ;  /* 0x000000c95d00780c */ /* 0x000fe40003f84270 */
[----:B------:R-:W-:-:S02]  /*8930*/  FMNMX.FTZ R193, R186, R193, !PT ;  /* 0x000000c1bac17209 */ /* 0x000fc40007810000 */
[----:B------:R-:W-:Y:S01]  /*8940*/  FSEL R159, R159, -INF , P4 ;  /* 0xff8000009f9f7808 */ /* 0x000fe20002000000 */
[----:B------:R-:W0:Y:S01]  /*8950*/  MUFU.TANH R96, R96 ;  /* 0x0000006000607308 */ /* 0x000e220000002400 */
[----:B-1----:R-:W-:Y:S02]  /*8960*/  FSEL R89, R89, -INF , P6 ;  /* 0xff80000059597808 */ /* 0x002fe40003000000 */
[C---:B------:R-:W-:Y:S02]  /*8970*/  ISETP.GT.AND P5, PT, R93.reuse, 0xd0, PT ;  /* 0x000000d05d00780c */ /* 0x040fe40003fa4270 */
[C---:B------:R-:W-:Y:S02]  /*8980*/  ISETP.GT.AND P6, PT, R93.reuse, 0xd1, PT ;  /* 0x000000d15d00780c */ /* 0x040fe40003fc4270 */
[----:B------:R-:W-:Y:S01]  /*8990*/  ISETP.GT.AND P4, PT, R93, 0xd9, PT ;  /* 0x000000d95d00780c */ /* 0x000fe20003f84270 */
[----:B------:R-:W-:Y:S01]  /*89a0*/  MUFU.TANH R9, R9 ;  /* 0x0000000900097308 */ /* 0x000fe20000002400 */
[----:B--2---:R-:W-:-:S02]  /*89b0*/  FSEL R190, R190, -INF , P3 ;  /* 0xff800000bebe7808 */ /* 0x004fc40001800000 */
[----:B------:R-:W-:Y:S01]  /*89c0*/  ISETP.GT.AND P3, PT, R93, 0xd8, PT ;  /* 0x000000d85d00780c */ /* 0x000fe20003f64270 */
[----:B------:R-:W-:Y:S01]  /*89d0*/  FMUL.FTZ R93, R0, R162 ;  /* 0x000000a2005d7220 */ /* 0x000fe20000410000 */
[----:B------:R-:W-:Y:S01]  /*89e0*/  FMNMX.FTZ R88, R168, R193, !PT ;  /* 0x000000c1a8587209 */ /* 0x000fe20007810000 */
[C---:B------:R-:W-:Y:S01]  /*89f0*/  FMUL.FTZ R162, R0.reuse, R163 ;  /* 0x000000a300a27220 */ /* 0x040fe20000410000 */
[C---:B------:R-:W-:Y:S01]  /*8a00*/  FMUL.FTZ R163, R0.reuse, R166 ;  /* 0x000000a600a37220 */ /* 0x040fe20000410000 */
[C---:B------:R-:W-:Y:S01]  /*8a10*/  FMUL.FTZ R166, R0.reuse, R167 ;  /* 0x000000a700a67220 */ /* 0x040fe20000410000 */
[----:B------:R-:W-:Y:S01]  /*8a20*/  FMNMX.FTZ R167, R169, R88, !PT ;  /* 0x00000058a9a77209 */ /* 0x000fe20007810000 */
[----:B------:R-:W-:Y:S01]  /*8a30*/  FMUL.FTZ R193, R0, R101 ;  /* 0x0000006500c17220 */ /* 0x000fe20000410000 */
[----:B0-----:R-:W-:Y:S01]  /*8a40*/  FSEL R96, R96, -INF , P5 ;  /* 0xff80000060607808 */ /* 0x001fe20002800000 */
[----:B------:R-:W-:Y:S01]  /*8a50*/  MUFU.TANH R10, R10 ;  /* 0x0000000a000a7308 */ /* 0x000fe20000002400 */
[----:B------:R-:W-:-:S04]  /*8a60*/  FMNMX.FTZ R88, R172, R167, !PT ;  /* 0x000000a7ac587209 */ /* 0x000fc80007810000 */
[----:B------:R-:W-:-:S03]  /*8a70*/  FMNMX.FTZ R167, R173, R88, !PT ;  /* 0x00000058ada77209 */ /* 0x000fc60007810000 */
[----:B------:R-:W0:Y:S01]  /*8a80*/  MUFU.TANH R193, R193 ;  /* 0x000000c100c17308 */ /* 0x000e220000002400 */
[----:B------:R-:W-:-:S04]  /*8a90*/  FMNMX.FTZ R88, R176, R167, !PT ;  /* 0x000000a7b0587209 */ /* 0x000fc80007810000 */
[----:B------:R-:W-:Y:S01]  /*8aa0*/  FMNMX.FTZ R167, R177, R88, !PT ;  /* 0x00000058b1a77209 */ /* 0x000fe20007810000 */
[----:B------:R-:W-:Y:S02]  /*8ab0*/  WARPGROUP.DEPBAR.LE gsb0, 0x0 ;  /* 0x00008000000079c5 */ /* 0x000fe40000010000 */
[----:B------:R-:W-:Y:S01]  /*8ac0*/  MUFU.TANH R13, R13 ;  /* 0x0000000d000d7308 */ /* 0x000fe20000002400 */
[----:B------:R-:W-:Y:S01]  /*8ad0*/  FMNMX.FTZ R88, R180, R167, !PT ;  /* 0x000000a7b4587209 */ /* 0x000fe20007810000 */
[----:B------:R-:W-:-:S03]  /*8ae0*/  WARPGROUP.ARRIVE ;  /* 0x00000000000079c5 */ /* 0x000fc60000000000 */
[----:B------:R-:W-:-:S03]  /*8af0*/  FMNMX.FTZ R167, R181, R88, !PT ;  /* 0x00000058b5a77209 */ /* 0x000fc60007810000 */
[----:B------:R-:W-:Y:S01]  /*8b00*/  MUFU.TANH R14, R14 ;  /* 0x0000000e000e7308 */ /* 0x000fe20000002400 */
[----:B------:R-:W-:Y:S01]  /*8b10*/  FMNMX.FTZ R88, R152, R167, !PT ;  /* 0x000000a798587209 */ /* 0x000fe20007810000 */
[----:B------:R-:W-:Y:S01]  /*8b20*/  QGMMA.64x128x32.F32.E4M3.E4M3 R24, R212, gdesc[UR4], R24, gsb0 ;  /* 0x01e00004d4187df3 */ /* 0x000fe20008000818 */
[----:B------:R-:W-:Y:S02]  /*8b30*/  UIADD3 UR6, UR11, 0x400, URZ ;  /* 0x000004000b067890 */ /* 0x000fe4000fffe03f */
[----:B------:R-:W-:Y:S01]  /*8b40*/  FMNMX.FTZ R167, R153, R88, !PT ;  /* 0x0000005899a77209 */ /* 0x000fe20007810000 */
[----:B------:R-:W-:Y:S02]  /*8b50*/  UMOV UR7, 0xc0000010 ;  /* 0xc000001000077882 */ /* 0x000fe40000000000 */
[----:B------:R-:W-:Y:S01]  /*8b60*/  MUFU.TANH R21, R21 ;  /* 0x0000001500157308 */ /* 0x000fe20000002400 */
[----:B------:R-:W-:-:S04]  /*8b70*/  FMNMX.FTZ R88, R156, R167, !PT ;  /* 0x000000a79c587209 */ /* 0x000fc80007810000 */
[----:B------:R-:W-:-:S03]  /*8b80*/  FMNMX.FTZ R167, R157, R88, !PT ;  /* 0x000000589da77209 */ /* 0x000fc60007810000 */
        /* <DEDUP_REMOVED lines=35> */
[----:B------:R-:W-:Y:S01]  /*8dc0*/  FMNMX.FTZ R167, R109, R88, !PT ;  /* 0x000000586da77209 */ /* 0x000fe20007810000 */
[----:B------:R-:W-:Y:S02]  /*8dd0*/  FMUL.FTZ R88, R0, R97 ;  /* 0x0000006100587220 */ /* 0x000fe40000410000 */
[----:B------:R-:W-:Y:S01]  /*8de0*/  MUFU.TANH R155, R155 ;  /* 0x0000009b009b7308 */ /* 0x000fe20000002400 */
[----:B------:R-:W-:Y:S01]  /*8df0*/  FMNMX.FTZ R194, R112, R167, !PT ;  /* 0x000000a770c27209 */ /* 0x000fe20007810000 */
[----:B------:R-:W-:-:S03]  /*8e00*/  FMUL.FTZ R167, R0, R100 ;  /* 0x0000006400a77220 */ /* 0x000fc60000410000 */
[----:B------:R-:W-:-:S03]  /*8e10*/  FMNMX.FTZ R194, R113, R194, !PT ;  /* 0x000000c271c27209 */ /* 0x000fc60007810000 */
[----:B------:R-:W1:Y:S01]  /*8e20*/  MUFU.TANH R88, R88 ;  /* 0x0000005800587308 */ /* 0x000e620000002400 */
[----:B------:R-:W-:-:S04]  /*8e30*/  FMNMX.FTZ R194, R189, R194, !PT ;  /* 0x000000c2bdc27209 */ /* 0x000fc80007810000 */
[----:B------:R-:W-:-:S03]  /*8e40*/  FMNMX.FTZ R194, R117, R194, !PT ;  /* 0x000000c275c27209 */ /* 0x000fc60007810000 */
[----:B------:R2:W3:Y:S01]  /*8e50*/  MUFU.TANH R195, R167 ;  /* 0x000000a700c37308 */ /* 0x0004e20000002400 */
[----:B------:R-:W-:-:S04]  /*8e60*/  FMNMX.FTZ R194, R7, R194, !PT ;  /* 0x000000c207c27209 */ /* 0x000fc80007810000 */
[----:B------:R-:W-:-:S03]  /*8e70*/  FMNMX.FTZ R97, R89, R194, !PT ;  /* 0x000000c259617209 */ /* 0x000fc60007810000 */
[----:B------:R-:W4:Y:S01]  /*8e80*/  MUFU.TANH R158, R158 ;  /* 0x0000009e009e7308 */ /* 0x000f220000002400 */
[----:B------:R-:W-:Y:S01]  /*8e90*/  FMNMX.FTZ R100, R190, R97, !PT ;  /* 0x00000061be647209 */ /* 0x000fe20007810000 */
[C---:B------:R-:W-:Y:S01]  /*8ea0*/  FMUL.FTZ R97, R0.reuse, R107 ;  /* 0x0000006b00617220 */ /* 0x040fe20000410000 */
[----:B------:R-:W-:Y:S01]  /*8eb0*/  FMUL.FTZ R107, R0, R110 ;  /* 0x0000006e006b7220 */ /* 0x000fe20000410000 */
[----:B0-----:R-:W-:Y:S02]  /*8ec0*/  FSEL R110, R193, -INF , P4 ;  /* 0xff800000c16e7808 */ /* 0x001fe40002000000 */
[----:B------:R-:W-:Y:S02]  /*8ed0*/  FMNMX.FTZ R101, R159, R100, !PT ;  /* 0x000000649f657209 */ /* 0x000fe40007810000 */
[----:B-1----:R-:W-:Y:S01]  /*8ee0*/  FSEL R100, R88, -INF , P6 ;  /* 0xff80000058647808 */ /* 0x002fe20003000000 */
[----:B------:R-:W0:Y:S01]  /*8ef0*/  MUFU.TANH R191, R191 ;  /* 0x000000bf00bf7308 */ /* 0x000e220000002400 */
[----:B--2---:R-:W-:Y:S01]  /*8f00*/  FMNMX.FTZ R167, R96, R101, !PT ;  /* 0x0000006560a77209 */ /* 0x004fe20007810000 */
[----:B------:R-:W-:-:S02]  /*8f10*/  WARPGROUP.DEPBAR.LE gsb0, 0x0 ;  /* 0x00008000000079c5 */ /* 0x000fc40000010000 */
[----:B---3--:R-:W-:Y:S01]  /*8f20*/  FSEL R101, R195, -INF , P3 ;  /* 0xff800000c3657808 */ /* 0x008fe20001800000 */
[----:B------:R-:W-:Y:S01]  /*8f30*/  WARPGROUP.ARRIVE ;  /* 0x00000000000079c5 */ /* 0x000fe20000000000 */
[----:B------:R-:W-:Y:S01]  /*8f40*/  FMNMX.FTZ R88, R100, R167, !PT ;  /* 0x000000a764587209 */ /* 0x000fe20007810000 */
[----:B------:R-:W1:Y:S01]  /*8f50*/  SHFL.IDX PT, R195, R116, 0x1, 0x1c1f ;  /* 0x003c1f0074c37f89 */ /* 0x000e6200000e0000 */
[----:B------:R-:W2:Y:S02]  /*8f60*/  MUFU.TANH R93, R93 ;  /* 0x0000005d005d7308 */ /* 0x000ea40000002400 */
[----:B------:R-:W-:Y:S01]  /*8f70*/  FMNMX.FTZ R167, R101, R88, !PT ;  /* 0x0000005865a77209 */ /* 0x000fe20007810000 */
[----:B------:R-:W-:Y:S01]  /*8f80*/  QGMMA.64x128x32.F32.E4M3.E4M3 R24, R208, gdesc[UR4], R24, gsb0 ;  /* 0x01e00004d0187df3 */ /* 0x000fe20008000818 */
[----:B------:R-:W-:Y:S02]  /*8f90*/  UIADD3 UR6, UR11, 0x500, URZ ;  /* 0x000005000b067890 */ /* 0x000fe4000fffe03f */
[----:B------:R-:W-:Y:S01]  /*8fa0*/  FMNMX.FTZ R167, R110, R167, !PT ;  /* 0x000000a76ea77209 */ /* 0x000fe20007810000 */
[----:B------:R-:W-:Y:S01]  /*8fb0*/  UMOV UR7, 0xc0000010 ;  /* 0xc000001000077882 */ /* 0x000fe20000000000 */
[----:B------:R-:W3:Y:S03]  /*8fc0*/  MUFU.TANH R162, R162 ;  /* 0x000000a200a27308 */ /* 0x000ee60000002400 */
[----:B------:R-:W5:Y:S05]  /*8fd0*/  SHFL.BFLY PT, R88, R167, 0x2, 0x1f ;  /* 0x0c401f00a7587f89 */ /* 0x000f6a00000e0000 */
[----:B------:R-:W3:Y:S01]  /*8fe0*/  MUFU.TANH R163, R163 ;  /* 0x000000a300a37308 */ /* 0x000ee20000002400 */
[----:B-1----:R-:W-:-:S07]  /*8ff0*/  IMAD.IADD R92, R92, 0x1, R195 ;  /* 0x000000015c5c7824 */ /* 0x002fce00078e02c3 */
[----:B------:R-:W1:Y:S01]  /*9000*/  MUFU.TANH R166, R166 ;  /* 0x000000a600a67308 */ /* 0x000e620000002400 */
[C---:B------:R-:W-:Y:S02]  /*9010*/  ISETP.GT.AND P4, PT, R92.reuse, RZ, PT ;  /* 0x000000ff5c00720c */ /* 0x040fe40003f84270 */
[----:B------:R-:W-:Y:S02]  /*9020*/  ISETP.GT.AND P5, PT, R92, 0x1, PT ;  /* 0x000000015c00780c */ /* 0x000fe40003fa4270 */
[----:B------:R-:W-:-:S03]  /*9030*/  FSEL R9, R9, -INF , P4 ;  /* 0xff80000009097808 */ /* 0x000fc60002000000 */
[----:B------:R-:W1:Y:S01]  /*9040*/  MUFU.TANH R138, R138 ;  /* 0x0000008a008a7308 */ /* 0x000e620000002400 */
[----:B------:R-:W-:Y:S02]  /*9050*/  ISETP.GT.AND P4, PT, R92, 0x8, PT ;  /* 0x000000085c00780c */ /* 0x000fe40003f84270 */
[----:B-----5:R-:W-:Y:S01]  /*9060*/  FMNMX.FTZ R193, R167, R88, !PT ;  /* 0x00000058a7c17209 */ /* 0x020fe20007810000 */
[----:B------:R-:W-:Y:S01]  /*9070*/  FMUL.FTZ R167, R0, R103 ;  /* 0x0000006700a77220 */ /* 0x000fe20000410000 */
[----:B------:R-:W-:Y:S02]  /*9080*/  FSEL R10, R10, -INF , P5 ;  /* 0xff8000000a0a7808 */ /* 0x000fe40002800000 */
[----:B------:R-:W-:Y:S01]  /*9090*/  FMNMX.FTZ R195, R9, R6, !PT ;  /* 0x0000000609c37209 */ /* 0x000fe20007810000 */
[----:B------:R-:W5:Y:S01]  /*90a0*/  SHFL.BFLY PT, R88, R193, 0x1, 0x1f ;  /* 0x0c201f00c1587f89 */ /* 0x000f6200000e0000 */
[----:B------:R-:W-:Y:S01]  /*90b0*/  ISETP.GT.AND P5, PT, R92, 0x9, PT ;  /* 0x000000095c00780c */ /* 0x000fe20003fa4270 */
[----:B------:R-:W1:Y:S01]  /*90c0*/  MUFU.TANH R139, R139 ;  /* 0x0000008b008b7308 */ /* 0x000e620000002400 */
[----:B------:R-:W-:-:S02]  /*90d0*/  FSEL R13, R13, -INF , P4 ;  /* 0xff8000000d0d7808 */ /* 0x000fc40002000000 */
[----:B------:R-:W-:Y:S02]  /*90e0*/  ISETP.GT.AND P4, PT, R92, 0x10, PT ;  /* 0x000000105c00780c */ /* 0x000fe40003f84270 */
[----:B------:R-:W-:Y:S02]  /*90f0*/  FSEL R14, R14, -INF , P5 ;  /* 0xff8000000e0e7808 */ /* 0x000fe40002800000 */
[C---:B------:R-:W-:Y:S01]  /*9100*/  ISETP.GT.AND P5, PT, R92.reuse, 0x11, PT ;  /* 0x000000115c00780c */ /* 0x040fe20003fa4270 */
[----:B------:R-:W1:Y:S01]  /*9110*/  MUFU.TANH R142, R142 ;  /* 0x0000008e008e7308 */ /* 0x000e620000002400 */
[----:B------:R-:W-:Y:S02]  /*9120*/  FSEL R21, R21, -INF , P4 ;  /* 0xff80000015157808 */ /* 0x000fe40002000000 */
[----:B------:R-:W-:Y:S02]  /*9130*/  ISETP.GT.AND P4, PT, R92, 0x18, PT ;  /* 0x000000185c00780c */ /* 0x000fe40003f84270 */
[----:B------:R-:W-:-:S02]  /*9140*/  FSEL R184, R184, -INF , P5 ;  /* 0xff800000b8b87808 */ /* 0x000fc40002800000 */
[C---:B------:R-:W-:Y:S01]  /*9150*/  ISETP.GT.AND P5, PT, R92.reuse, 0x19, PT ;  /* 0x000000195c00780c */ /* 0x040fe20003fa4270 */
[----:B------:R-:W1:Y:S01]  /*9160*/  MUFU.TANH R143, R143 ;  /* 0x0000008f008f7308 */ /* 0x000e620000002400 */
[----:B------:R-:W-:Y:S02]  /*9170*/  FSEL R187, R187, -INF , P4 ;  /* 0xff800000bbbb7808 */ /* 0x000fe40002000000 */
[----:B------:R-:W-:Y:S02]  /*9180*/  ISETP.GT.AND P4, PT, R92, 0x20, PT ;  /* 0x000000205c00780c */ /* 0x000fe40003f84270 */
[----:B------:R-:W-:Y:S02]  /*9190*/  FSEL R188, R188, -INF , P5 ;  /* 0xff800000bcbc7808 */ /* 0x000fe40002800000 */
[----:B-----5:R-:W-:Y:S01]  /*91a0*/  FMNMX.FTZ R88, R193, R88, !PT ;  /* 0x00000058c1587209 */ /* 0x020fe20007810000 */
[----:B------:R-:W-:Y:S01]  /*91b0*/  IMAD.U32 R193, RZ, RZ, UR10 ;  /* 0x0000000affc17e24 */ /* 0x000fe2000f8e00ff */
[----:B------:R-:W-:Y:S01]  /*91c0*/  ISETP.GT.AND P5, PT, R92, 0x21, PT ;  /* 0x000000215c00780c */ /* 0x000fe20003fa4270 */
[----:B------:R-:W5:Y:S01]  /*91d0*/  MUFU.TANH R146, R146 ;  /* 0x0000009200927308 */ /* 0x000f620000002400 */
[C---:B------:R-:W-:Y:S01]  /*91e0*/  FSETP.NEU.FTZ.AND P3, PT, R88.reuse, -INF , PT ;  /* 0xff8000005800780b */ /* 0x040fe20003f7d000 */
[----:B------:R-:W-:-:S01]  /*91f0*/  FFMA.FTZ R193, R88, R193, -8 ;  /* 0xc100000058c17423 */ /* 0x000fc200000100c1 */
[----:B------:R-:W-:-:S02]  /*9200*/  FSEL R170, R170, -INF , P4 ;  /* 0xff800000aaaa7808 */ /* 0x000fc40002000000 */
[C---:B------:R-:W-:Y:S02]  /*9210*/  ISETP.GT.AND P4, PT, R92.reuse, 0x28, PT ;  /* 0x000000285c00780c */ /* 0x040fe40003f84270 */
[----:B------:R-:W-:Y:S01]  /*9220*/  FSEL R103, R193, RZ, P3 ;  /* 0x000000ffc1677208 */ /* 0x000fe20001800000 */
[----:B------:R-:W5:Y:S01]  /*9230*/  MUFU.TANH R147, R147 ;  /* 0x0000009300937308 */ /* 0x000f620000002400 */
[----:B------:R-:W-:Y:S02]  /*9240*/  FSEL R171, R171, -INF , P5 ;  /* 0xff800000abab7808 */ /* 0x000fe40002800000 */
[----:B------:R-:W-:Y:S01]  /*9250*/  ISETP.GT.AND P5, PT, R92, 0x29, PT ;  /* 0x000000295c00780c */ /* 0x000fe20003fa4270 */
[----:B------:R-:W-:-:S01]  /*9260*/  FFMA.FTZ R116, R180, UR10, -R103 ;  /* 0x0000000ab4747c23 */ /* 0x000fc20008010867 */
[----:B------:R-:W-:Y:S01]  /*9270*/  FMNMX.FTZ R180, R10, R195, !PT ;  /* 0x000000c30ab47209 */ /* 0x000fe20007810000 */
[----:B------:R-:W-:-:S01]  /*9280*/  FFMA.FTZ R193, R8, UR10, -R103 ;  /* 0x0000000a08c17c23 */ /* 0x000fc20008010867 */
[----:B------:R-:W-:Y:S01]  /*9290*/  FSEL R174, R174, -INF , P4 ;  /* 0xff800000aeae7808 */ /* 0x000fe20002000000 */
[----:B------:R-:W-:-:S01]  /*92a0*/  FFMA.FTZ R8, R11, UR10, -R103 ;  /* 0x0000000a0b087c23 */ /* 0x000fc20008010867 */
[----:B------:R-:W-:Y:S01]  /*92b0*/  FMNMX.FTZ R195, R13, R180, !PT ;  /* 0x000000b40dc37209 */ /* 0x000fe20007810000 */
        /* <DEDUP_REMOVED lines=14> */
[----:B------:R-:W5:Y:S01]  /*93a0*/  MUFU.TANH R150, R150 ;  /* 0x0000009600967308 */ /* 0x000f620000002400 */
[----:B------:R-:W-:Y:S01]  /*93b0*/  FMNMX.FTZ R195, R187, R180, !PT ;  /* 0x000000b4bbc37209 */ /* 0x000fe20007810000 */
[--C-:B------:R-:W-:Y:S01]  /*93c0*/  FFMA.FTZ R192, R192, UR10, -R103.reuse ;  /* 0x0000000ac0c07c23 */ /* 0x100fe20008010867 */
[----:B------:R-:W-:Y:S01]  /*93d0*/  ISETP.GT.AND P4, PT, R92, 0x38, PT ;  /* 0x000000385c00780c */ /* 0x000fe20003f84270 */
[--C-:B------:R-:W-:Y:S01]  /*93e0*/  FFMA.FTZ R168, R168, UR10, -R103.reuse ;  /* 0x0000000aa8a87c23 */ /* 0x100fe20008010867 */
[----:B------:R-:W-:Y:S01]  /*93f0*/  FMNMX.FTZ R195, R188, R195, !PT ;  /* 0x000000c3bcc37209 */ /* 0x000fe20007810000 */
[--C-:B------:R-:W-:Y:S01]  /*9400*/  FFMA.FTZ R169, R169, UR10, -R103.reuse ;  /* 0x0000000aa9a97c23 */ /* 0x100fe20008010867 */
        /* <DEDUP_REMOVED lines=33> */
[----:B------:R1:W-:Y:S01]  /*9620*/  MUFU.EX2 R154, R186 ;  /* 0x000000ba009a7308 */ /* 0x0003e20000000800 */
[----:B------:R-:W-:Y:S01]  /*9630*/  FMNMX.FTZ R180, R164, R195, !PT ;  /* 0x000000c3a4b47209 */ /* 0x000fe20007810000 */
[--C-:B------:R-:W-:Y:S01]  /*9640*/  FFMA.FTZ R120, R120, UR10, -R103.reuse ;  /* 0x0000000a78787c23 */ /* 0x100fe20008010867 */
[----:B------:R-:W-:Y:S01]  /*9650*/  ISETP.GT.AND P5, PT, R92, 0x49, PT ;  /* 0x000000495c00780c */ /* 0x000fe20003fa4270 */
[--C-:B------:R-:W-:Y:S01]  /*9660*/  FFMA.FTZ R121, R121, UR10, -R103.reuse ;  /* 0x0000000a79797c23 */ /* 0x100fe20008010867 */
[----:B----4-:R-:W-:Y:S01]  /*9670*/  FSEL R158, R158, -INF , P4 ;  /* 0xff8000009e9e7808 */ /* 0x010fe20002000000 */
[--C-:B------:R-:W-:Y:S01]  /*9680*/  FFMA.FTZ R124, R124, UR10, -R103.reuse ;  /* 0x0000000a7c7c7c23 */ /* 0x100fe20008010867 */
[----:B------:R-:W-:Y:S01]  /*9690*/  FMNMX.FTZ R195, R155, R180, !PT ;  /* 0x000000b49bc37209 */ /* 0x000fe20007810000 */
[----:B------:R-:W4:Y:S01]  /*96a0*/  MUFU.TANH R127, R127 ;  /* 0x0000007f007f7308 */ /* 0x000f220000002400 */
[----:B------:R-:W-:Y:S01]  /*96b0*/  ISETP.GT.AND P4, PT, R92, 0x50, PT ;  /* 0x000000505c00780c */ /* 0x000fe20003f84270 */
[--C-:B------:R-:W-:Y:S01]  /*96c0*/  FFMA.FTZ R129, R129, UR10, -R103.reuse ;  /* 0x0000000a81817c23 */ /* 0x100fe20008010867 */
[----:B0-----:R-:W-:Y:S01]  /*96d0*/  FSEL R191, R191, -INF , P5 ;  /* 0xff800000bfbf7808 */ /* 0x001fe20002800000 */
[--C-:B------:R-:W-:Y:S01]  /*96e0*/  FFMA.FTZ R133, R133, UR10, -R103.reuse ;  /* 0x0000000a85857c23 */ /* 0x100fe20008010867 */
[----:B------:R-:W-:Y:S01]  /*96f0*/  FMNMX.FTZ R180, R158, R195, !PT ;  /* 0x000000c39eb47209 */ /* 0x000fe20007810000 */
[--C-:B------:R-:W-:Y:S01]  /*9700*/  FFMA.FTZ R105, R105, UR10, -R103.reuse ;  /* 0x0000000a69697c23 */ /* 0x100fe20008010867 */
[C---:B------:R-:W-:Y:S01]  /*9710*/  ISETP.GT.AND P5, PT, R92.reuse, 0x51, PT ;  /* 0x000000515c00780c */ /* 0x040fe20003fa4270 */
[----:B------:R-:W0:Y:S01]  /*9720*/  MUFU.TANH R130, R130 ;  /* 0x0000008200827308 */ /* 0x000e220000002400 */
[----:B--2---:R-:W-:Y:S01]  /*9730*/  FSEL R136, R93, -INF , P4 ;  /* 0xff8000005d887808 */ /* 0x004fe20002000000 */
[--C-:B------:R-:W-:Y:S01]  /*9740*/  FFMA.FTZ R109, R109, UR10, -R103.reuse ;  /* 0x0000000a6d6d7c23 */ /* 0x100fe20008010867 */
[----:B------:R-:W-:Y:S01]  /*9750*/  FMNMX.FTZ R195, R191, R180, !PT ;  /* 0x000000b4bfc37209 */ /* 0x000fe20007810000 */
[--C-:B------:R-:W-:Y:S01]  /*9760*/  FFMA.FTZ R180, R137, UR10, -R103.reuse ;  /* 0x0000000a89b47c23 */ /* 0x100fe20008010867 */
[----:B------:R-:W-:Y:S01]  /*9770*/  ISETP.GT.AND P4, PT, R92, 0x58, PT ;  /* 0x000000585c00780c */ /* 0x000fe20003f84270 */
[--C-:B------:R-:W-:Y:S01]  /*9780*/  FFMA.FTZ R137, R140, UR10, -R103.reuse ;  /* 0x0000000a8c897c23 */ /* 0x100fe20008010867 */
[----:B---3--:R-:W-:Y:S01]  /*9790*/  FSEL R162, R162, -INF , P5 ;  /* 0xff800000a2a27808 */ /* 0x008fe20002800000 */
[--C-:B------:R-:W-:Y:S01]  /*97a0*/  FFMA.FTZ R140, R141, UR10, -R103.reuse ;  /* 0x0000000a8d8c7c23 */ /* 0x100fe20008010867 */
[----:B------:R-:W-:Y:S01]  /*97b0*/  FMNMX.FTZ R195, R136, R195, !PT ;  /* 0x000000c388c37209 */ /* 0x000fe20007810000 */
[----:B------:R2:W-:Y:S01]  /*97c0*/  MUFU.EX2 R93, R194 ;  /* 0x000000c2005d7308 */ /* 0x0005e20000000800 */
[----:B------:R-:W-:Y:S01]  /*97d0*/  ISETP.GT.AND P5, PT, R92, 0x59, PT ;  /* 0x000000595c00780c */ /* 0x000fe20003fa4270 */
[--C-:B------:R-:W-:Y:S01]  /*97e0*/  FFMA.FTZ R113, R113, UR10, -R103.reuse ;  /* 0x0000000a71717c23 */ /* 0x100fe20008010867 */
[----:B------:R-:W-:Y:S01]  /*97f0*/  FSEL R163, R163, -INF , P4 ;  /* 0xff800000a3a37808 */ /* 0x000fe20002000000 */
[--C-:B------:R-:W-:Y:S01]  /*9800*/  FFMA.FTZ R117, R117, UR10, -R103.reuse ;  /* 0x0000000a75757c23 */ /* 0x100fe20008010867 */
[----:B-1----:R-:W-:Y:S01]  /*9810*/  FMNMX.FTZ R186, R162, R195, !PT ;  /* 0x000000c3a2ba7209 */ /* 0x002fe20007810000 */
[--C-:B------:R-:W-:Y:S01]  /*9820*/  FFMA.FTZ R7, R7, UR10, -R103.reuse ;  /* 0x0000000a07077c23 */ /* 0x100fe20008010867 */
[----:B------:R-:W-:Y:S01]  /*9830*/  ISETP.GT.AND P4, PT, R92, 0x60, PT ;  /* 0x000000605c00780c */ /* 0x000fe20003f84270 */
[----:B------:R-:W1:Y:S01]  /*9840*/  MUFU.TANH R131, R131 ;  /* 0x0000008300837308 */ /* 0x000e620000002400 */
[----:B------:R-:W-:Y:S01]  /*9850*/  FSEL R166, R166, -INF , P5 ;  /* 0xff800000a6a67808 */ /* 0x000fe20002800000 */
[--C-:B--2---:R-:W-:Y:S01]  /*9860*/  FFMA.FTZ R194, R144, UR10, -R103.reuse ;  /* 0x0000000a90c27c23 */ /* 0x104fe20008010867 */
[----:B------:R-:W-:Y:S01]  /*9870*/  FMNMX.FTZ R195, R163, R186, !PT ;  /* 0x000000baa3c37209 */ /* 0x000fe20007810000 */
[----:B------:R-:W-:Y:S01]  /*9880*/  FFMA.FTZ R96, R96, UR10, -R103 ;  /* 0x0000000a60607c23 */ /* 0x000fe20008010867 */
[----:B------:R-:W-:Y:S01]  /*9890*/  ISETP.GT.AND P5, PT, R92, 0x61, PT ;  /* 0x000000615c00780c */ /* 0x000fe20003fa4270 */
[----:B------:R-:W-:-:S02]  /*98a0*/  WARPGROUP.DEPBAR.LE gsb0, 0x0 ;  /* 0x00008000000079c5 */ /* 0x000fc40000010000 */
[----:B------:R-:W-:Y:S01]  /*98b0*/  FSEL R138, R138, -INF , P4 ;  /* 0xff8000008a8a7808 */ /* 0x000fe20002000000 */
[----:B------:R-:W2:Y:S01]  /*98c0*/  MUFU.TANH R134, R134 ;  /* 0x0000008600867308 */ /* 0x000ea20000002400 */
[----:B------:R-:W-:Y:S01]  /*98d0*/  FMNMX.FTZ R195, R166, R195, !PT ;  /* 0x000000c3a6c37209 */ /* 0x000fe20007810000 */
[----:B------:R-:W-:Y:S01]  /*98e0*/  WARPGROUP.ARRIVE ;  /* 0x00000000000079c5 */ /* 0x000fe20000000000 */
[----:B------:R-:W-:Y:S02]  /*98f0*/  ISETP.GT.AND P4, PT, R92, 0x68, PT ;  /* 0x000000685c00780c */ /* 0x000fe40003f84270 */
[----:B------:R-:W-:Y:S02]  /*9900*/  FSEL R139, R139, -INF , P5 ;  /* 0xff8000008b8b7808 */ /* 0x000fe40002800000 */
[----:B------:R-:W-:Y:S01]  /*9910*/  FMNMX.FTZ R186, R138, R195, !PT ;  /* 0x000000c38aba7209 */ /* 0x000fe20007810000 */
[----:B------:R-:W3:Y:S01]  /*9920*/  MUFU.TANH R135, R135 ;  /* 0x0000008700877308 */ /* 0x000ee20000002400 */
[----:B------:R-:W-:Y:S01]  /*9930*/  ISETP.GT.AND P5, PT, R92, 0x69, PT ;  /* 0x000000695c00780c */ /* 0x000fe20003fa4270 */
[----:B------:R-:W-:Y:S01]  /*9940*/  QGMMA.64x128x32.F32.E4M3.E4M3 R24, R204, gdesc[UR4], R24, gsb0 ;  /* 0x01e00004cc187df3 */ /* 0x000fe20008000818 */
[----:B------:R-:W-:Y:S01]  /*9950*/  FSEL R142, R142, -INF , P4 ;  /* 0xff8000008e8e7808 */ /* 0x000fe20002000000 */
[----:B------:R-:W-:Y:S01]  /*9960*/  UIADD3 UR6, UR11, 0x600, URZ ;  /* 0x000006000b067890 */ /* 0x000fe2000fffe03f */
[----:B------:R-:W-:Y:S01]  /*9970*/  FMNMX.FTZ R141, R139, R186, !PT ;  /* 0x000000ba8b8d7209 */ /* 0x000fe20007810000 */
[----:B------:R-:W-:Y:S01]  /*9980*/  UMOV UR7, 0xc0000010 ;  /* 0xc000001000077882 */ /* 0x000fe20000000000 */
[----:B------:R-:W-:Y:S01]  /*9990*/  ISETP.GT.AND P4, PT, R92, 0x70, PT ;  /* 0x000000705c00780c */ /* 0x000fe20003f84270 */
[----:B------:R-:W3:Y:S01]  /*99a0*/  MUFU.TANH R106, R106 ;  /* 0x0000006a006a7308 */ /* 0x000ee20000002400 */
[----:B------:R-:W-:-:S02]  /*99b0*/  FSEL R143, R143, -INF , P5 ;  /* 0xff8000008f8f7808 */ /* 0x000fc40002800000 */
[----:B------:R-:W-:Y:S02]  /*99c0*/  FMNMX.FTZ R144, R142, R141, !PT ;  /* 0x0000008d8e907209 */ /* 0x000fe40007810000 */
[----:B------:R-:W-:Y:S02]  /*99d0*/  ISETP.GT.AND P5, PT, R92, 0x71, PT ;  /* 0x000000715c00780c */ /* 0x000fe40003fa4270 */
[----:B-----5:R-:W-:Y:S01]  /*99e0*/  FSEL R146, R146, -INF , P4 ;  /* 0xff80000092927808 */ /* 0x020fe20002000000 */
[----:B------:R5:W-:Y:S01]  /*99f0*/  MUFU.EX2 R141, R194 ;  /* 0x000000c2008d7308 */ /* 0x000be20000000800 */
[----:B------:R-:W-:Y:S01]  /*9a00*/  FMNMX.FTZ R195, R143, R144, !PT ;  /* 0x000000908fc37209 */ /* 0x000fe20007810000 */
[----:B------:R-:W-:Y:S01]  /*9a10*/  FFMA.FTZ R144, R145, UR10, -R103 ;  /* 0x0000000a91907c23 */ /* 0x000fe20008010867 */
[----:B------:R-:W-:Y:S02]  /*9a20*/  ISETP.GT.AND P4, PT, R92, 0x78, PT ;  /* 0x000000785c00780c */ /* 0x000fe40003f84270 */
[----:B------:R-:W-:-:S02]  /*9a30*/  FSEL R147, R147, -INF , P5 ;  /* 0xff80000093937808 */ /* 0x000fc40002800000 */
[----:B------:R-:W-:Y:S01]  /*9a40*/  FMNMX.FTZ R186, R146, R195, !PT ;  /* 0x000000c392ba7209 */ /* 0x000fe20007810000 */
[----:B------:R-:W3:Y:S01]  /*9a50*/  MUFU.TANH R97, R97 ;  /* 0x0000006100617308 */ /* 0x000ee20000002400 */
[----:B------:R-:W-:Y:S01]  /*9a60*/  ISETP.GT.AND P5, PT, R92, 0x79, PT ;  /* 0x000000795c00780c */ /* 0x000fe20003fa4270 */
[----:B-----5:R-:W-:Y:S01]  /*9a70*/  FFMA.FTZ R194, R148, UR10, -R103 ;  /* 0x0000000a94c27c23 */ /* 0x020fe20008010867 */
[----:B------:R-:W-:Y:S02]  /*9a80*/  FSEL R150, R150, -INF , P4 ;  /* 0xff80000096967808 */ /* 0x000fe40002000000 */
[----:B------:R-:W-:Y:S02]  /*9a90*/  FMNMX.FTZ R145, R147, R186, !PT ;  /* 0x000000ba93917209 */ /* 0x000fe40007810000 */
[----:B------:R-:W-:Y:S01]  /*9aa0*/  ISETP.GT.AND P4, PT, R92, 0x80, PT ;  /* 0x000000805c00780c */ /* 0x000fe20003f84270 */
[----:B------:R-:W5:Y:S01]  /*9ab0*/  MUFU.TANH R107, R107 ;  /* 0x0000006b006b7308 */ /* 0x000f620000002400 */
[----:B------:R-:W-:-:S02]  /*9ac0*/  FSEL R151, R151, -INF , P5 ;  /* 0xff80000097977808 */ /* 0x000fc40002800000 */
[----:B------:R-:W-:Y:S02]  /*9ad0*/  FMNMX.FTZ R148, R150, R145, !PT ;  /* 0x0000009196947209 */ /* 0x000fe40007810000 */
[----:B------:R-:W-:Y:S02]  /*9ae0*/  ISETP.GT.AND P5, PT, R92, 0x81, PT ;  /* 0x000000815c00780c */ /* 0x000fe40003fa4270 */
[----:B------:R-:W-:Y:S01]  /*9af0*/  FSEL R122, R122, -INF , P4 ;  /* 0xff8000007a7a7808 */ /* 0x000fe20002000000 */
[----:B------:R-:W5:Y:S01]  /*9b00*/  MUFU.TANH R111, R111 ;  /* 0x0000006f006f7308 */ /* 0x000f620000002400 */
[----:B------:R-:W-:Y:S01]  /*9b10*/  FMNMX.FTZ R195, R151, R148, !PT ;  /* 0x0000009497c37209 */ /* 0x000fe20007810000 */
[----:B------:R-:W-:Y:S01]  /*9b20*/  FFMA.FTZ R148, R149, UR10, -R103 ;  /* 0x0000000a95947c23 */ /* 0x000fe20008010867 */
[----:B------:R-:W-:Y:S02]  /*9b30*/  ISETP.GT.AND P4, PT, R92, 0x88, PT ;  /* 0x000000885c00780c */ /* 0x000fe40003f84270 */
[----:B------:R-:W-:-:S02]  /*9b40*/  FSEL R123, R123, -INF , P5 ;  /* 0xff8000007b7b7808 */ /* 0x000fc40002800000 */
[----:B------:R-:W-:Y:S01]  /*9b50*/  FMNMX.FTZ R186, R122, R195, !PT ;  /* 0x000000c37aba7209 */ /* 0x000fe20007810000 */
[----:B------:R-:W5:Y:S01]  /*9b60*/  MUFU.TANH R114, R114 ;  /* 0x0000007200727308 */ /* 0x000f620000002400 */
[----:B------:R-:W-:Y:S01]  /*9b70*/  ISETP.GT.AND P5, PT, R92, 0x89, PT ;  /* 0x000000895c00780c */ /* 0x000fe20003fa4270 */
[----:B------:R-:W-:Y:S01]  /*9b80*/  FFMA.FTZ R195, R128, UR10, -R103 ;  /* 0x0000000a80c37c23 */ /* 0x000fe20008010867 */
[----:B------:R-:W-:Y:S02]  /*9b90*/  FSEL R126, R126, -INF , P4 ;  /* 0xff8000007e7e7808 */ /* 0x000fe40002000000 */
[----:B------:R-:W-:Y:S02]  /*9ba0*/  FMNMX.FTZ R149, R123, R186, !PT ;  /* 0x000000ba7b957209 */ /* 0x000fe40007810000 */
[----:B------:R-:W-:Y:S01]  /*9bb0*/  ISETP.GT.AND P4, PT, R92, 0x90, PT ;  /* 0x000000905c00780c */ /* 0x000fe20003f84270 */
[----:B------:R-:W5:Y:S01]  /*9bc0*/  MUFU.TANH R115, R115 ;  /* 0x0000007300737308 */ /* 0x000f620000002400 */
[----:B----4-:R-:W-:-:S02]  /*9bd0*/  FSEL R127, R127, -INF , P5 ;  /* 0xff8000007f7f7808 */ /* 0x010fc40002800000 */
[----:B------:R-:W-:Y:S02]  /*9be0*/  FMNMX.FTZ R186, R126, R149, !PT ;  /* 0x000000957eba7209 */ /* 0x000fe40007810000 */
[----:B------:R-:W-:Y:S02]  /*9bf0*/  ISETP.GT.AND P5, PT, R92, 0x91, PT ;  /* 0x000000915c00780c */ /* 0x000fe40003fa4270 */
[----:B0-----:R-:W-:Y:S01]  /*9c00*/  FSEL R130, R130, -INF , P4 ;  /* 0xff80000082827808 */ /* 0x001fe20002000000 */
[----:B------:R0:W-:Y:S01]  /*9c10*/  MUFU.EX2 R145, R194 ;  /* 0x000000c200917308 */ /* 0x0001e20000000800 */
[----:B------:R-:W-:Y:S02]  /*9c20*/  FMNMX.FTZ R149, R127, R186, !PT ;  /* 0x000000ba7f957209 */ /* 0x000fe40007810000 */
[----:B------:R-:W-:Y:S02]  /*9c30*/  ISETP.GT.AND P4, PT, R92, 0x98, PT ;  /* 0x000000985c00780c */ /* 0x000fe40003f84270 */
[----:B-1----:R-:W-:-:S02]  /*9c40*/  FSEL R131, R131, -INF , P5 ;  /* 0xff80000083837808 */ /* 0x002fc40002800000 */
[----:B------:R-:W-:Y:S01]  /*9c50*/  FMNMX.FTZ R186, R130, R149, !PT ;  /* 0x0000009582ba7209 */ /* 0x000fe20007810000 */
[----:B------:R-:W1:Y:S01]  /*9c60*/  MUFU.TANH R118, R118 ;  /* 0x0000007600767308 */ /* 0x000e620000002400 */
[----:B------:R-:W-:Y:S01]  /*9c70*/  ISETP.GT.AND P5, PT, R92, 0x99, PT ;  /* 0x000000995c00780c */ /* 0x000fe20003fa4270 */
[----:B0-----:R-:W-:Y:S01]  /*9c80*/  FFMA.FTZ R194, R125, UR10, -R103 ;  /* 0x0000000a7dc27c23 */ /* 0x001fe20008010867 */
[----:B--2---:R-:W-:Y:S02]  /*9c90*/  FSEL R134, R134, -INF , P4 ;  /* 0xff80000086867808 */ /* 0x004fe40002000000 */
[----:B------:R-:W-:Y:S02]  /*9ca0*/  FMNMX.FTZ R149, R131, R186, !PT ;  /* 0x000000ba83957209 */ /* 0x000fe40007810000 */
[----:B------:R-:W-:Y:S01]  /*9cb0*/  ISETP.GT.AND P4, PT, R92, 0xa0, PT ;  /* 0x000000a05c00780c */ /* 0x000fe20003f84270 */
[----:B------:R-:W0:Y:S01]  /*9cc0*/  MUFU.TANH R119, R119 ;  /* 0x0000007700777308 */ /* 0x000e220000002400 */
[----:B---3--:R-:W-:-:S02]  /*9cd0*/  FSEL R135, R135, -INF , P5 ;  /* 0xff80000087877808 */ /* 0x008fc40002800000 */
[----:B------:R-:W-:Y:S02]  /*9ce0*/  FMNMX.FTZ R186, R134, R149, !PT ;  /* 0x0000009586ba7209 */ /* 0x000fe40007810000 */
[----:B------:R-:W-:Y:S02]  /*9cf0*/  ISETP.GT.AND P5, PT, R92, 0xa1, PT ;  /* 0x000000a15c00780c */ /* 0x000fe40003fa4270 */
[----:B------:R-:W-:Y:S01]  /*9d00*/  FSEL R106, R106, -INF , P4 ;  /* 0xff8000006a6a7808 */ /* 0x000fe20002000000 */
[----:B------:R-:W2:Y:S01]  /*9d10*/  MUFU.TANH R90, R90 ;  /* 0x0000005a005a7308 */ /* 0x000ea20000002400 */
[----:B------:R-:W-:Y:S02]  /*9d20*/  FMNMX.FTZ R149, R135, R186, !PT ;  /* 0x000000ba87957209 */ /* 0x000fe40007810000 */
[----:B------:R-:W-:Y:S02]  /*9d30*/  ISETP.GT.AND P4, PT, R92, 0xa8, PT ;  /* 0x000000a85c00780c */ /* 0x000fe40003f84270 */
[----:B------:R-:W-:-:S02]  /*9d40*/  FSEL R97, R97, -INF , P5 ;  /* 0xff80000061617808 */ /* 0x000fc40002800000 */
[----:B------:R-:W-:Y:S01]  /*9d50*/  FMNMX.FTZ R186, R106, R149, !PT ;  /* 0x000000956aba7209 */ /* 0x000fe20007810000 */
[----:B------:R-:W3:Y:S01]  /*9d60*/  MUFU.TANH R91, R91 ;  /* 0x0000005b005b7308 */ /* 0x000ee20000002400 */
[C---:B------:R-:W-:Y:S02]  /*9d70*/  ISETP.GT.AND P5, PT, R92.reuse, 0xa9, PT ;  /* 0x000000a95c00780c */ /* 0x040fe40003fa4270 */
[----:B-----5:R-:W-:Y:S02]  /*9d80*/  FSEL R125, R107, -INF , P4 ;  /* 0xff8000006b7d7808 */ /* 0x020fe40002000000 */
[----:B------:R-:W-:Y:S02]  /*9d90*/  FMNMX.FTZ R186, R97, R186, !PT ;  /* 0x000000ba61ba7209 */ /* 0x000fe40007810000 */
[----:B------:R-:W-:Y:S01]  /*9da0*/  ISETP.GT.AND P4, PT, R92, 0xb0, PT ;  /* 0x000000b05c00780c */ /* 0x000fe20003f84270 */
[----:B------:R-:W4:Y:S01]  /*9db0*/  MUFU.TANH R94, R94 ;  /* 0x0000005e005e7308 */ /* 0x000f220000002400 */
[----:B------:R-:W-:-:S02]  /*9dc0*/  FSEL R111, R111, -INF , P5 ;  /* 0xff8000006f6f7808 */ /* 0x000fc40002800000 */
[----:B------:R-:W-:Y:S02]  /*9dd0*/  FMNMX.FTZ R186, R125, R186, !PT ;  /* 0x000000ba7dba7209 */ /* 0x000fe40007810000 */
[----:B------:R-:W-:Y:S02]  /*9de0*/  ISETP.GT.AND P5, PT, R92, 0xb1, PT ;  /* 0x000000b15c00780c */ /* 0x000fe40003fa4270 */
[----:B------:R-:W-:Y:S01]  /*9df0*/  FSEL R128, R114, -INF , P4 ;  /* 0xff80000072807808 */ /* 0x000fe20002000000 */
[----:B------:R-:W5:Y:S01]  /*9e00*/  MUFU.TANH R95, R95 ;  /* 0x0000005f005f7308 */ /* 0x000f620000002400 */
[----:B------:R-:W-:Y:S02]  /*9e10*/  FMNMX.FTZ R149, R111, R186, !PT ;  /* 0x000000ba6f957209 */ /* 0x000fe40007810000 */
[----:B------:R-:W-:Y:S02]  /*9e20*/  ISETP.GT.AND P4, PT, R92, 0xb8, PT ;  /* 0x000000b85c00780c */ /* 0x000fe40003f84270 */
[----:B------:R-:W-:-:S02]  /*9e30*/  FSEL R115, R115, -INF , P5 ;  /* 0xff80000073737808 */ /* 0x000fc40002800000 */
[----:B------:R-:W-:Y:S01]  /*9e40*/  FMNMX.FTZ R186, R128, R149, !PT ;  /* 0x0000009580ba7209 */ /* 0x000fe20007810000 */
[----:B------:R2:W-:Y:S01]  /*9e50*/  MUFU.EX2 R107, R194 ;  /* 0x000000c2006b7308 */ /* 0x0005e20000000800 */
[----:B------:R-:W-:Y:S02]  /*9e60*/  ISETP.GT.AND P5, PT, R92, 0xb9, PT ;  /* 0x000000b95c00780c */ /* 0x000fe40003fa4270 */
[----:B-1----:R-:W-:Y:S02]  /*9e70*/  FSEL R118, R118, -INF , P4 ;  /* 0xff80000076767808 */ /* 0x002fe40002000000 */
[----:B------:R-:W-:Y:S02]  /*9e80*/  FMNMX.FTZ R149, R115, R186, !PT ;  /* 0x000000ba73957209 */ /* 0x000fe40007810000 */
[----:B------:R-:W-:Y:S01]  /*9e90*/  ISETP.GT.AND P4, PT, R92, 0xc0, PT ;  /* 0x000000c05c00780c */ /* 0x000fe20003f84270 */
[----:B------:R-:W-:Y:S01]  /*9ea0*/  MUFU.TANH R98, R98 ;  /* 0x0000006200627308 */ /* 0x000fe20000002400 */
[----:B0-----:R-:W-:Y:S01]  /*9eb0*/  FSEL R119, R119, -INF , P5 ;  /* 0xff80000077777808 */ /* 0x001fe20002800000 */
[----:B--2---:R-:W-:Y:S01]  /*9ec0*/  FFMA.FTZ R194, R132, UR10, -R103 ;  /* 0x0000000a84c27c23 */ /* 0x004fe20008010867 */
[----:B------:R-:W-:-:S02]  /*9ed0*/  FMNMX.FTZ R186, R118, R149, !PT ;  /* 0x0000009576ba7209 */ /* 0x000fc40007810000 */
[----:B------:R-:W-:Y:S02]  /*9ee0*/  ISETP.GT.AND P5, PT, R92, 0xc1, PT ;  /* 0x000000c15c00780c */ /* 0x000fe40003fa4270 */
[----:B------:R-:W-:Y:S01]  /*9ef0*/  FSEL R132, R90, -INF , P4 ;  /* 0xff8000005a847808 */ /* 0x000fe20002000000 */
[----:B------:R-:W0:Y:S01]  /*9f00*/  MUFU.TANH R99, R99 ;  /* 0x0000006300637308 */ /* 0x000e220000002400 */
[----:B------:R-:W-:Y:S02]  /*9f10*/  FMNMX.FTZ R149, R119, R186, !PT ;  /* 0x000000ba77957209 */ /* 0x000fe40007810000 */
[----:B------:R-:W-:Y:S02]  /*9f20*/  ISETP.GT.AND P4, PT, R92, 0xc8, PT ;  /* 0x000000c85c00780c */ /* 0x000fe40003f84270 */
[----:B---3--:R-:W-:Y:S02]  /*9f30*/  FSEL R91, R91, -INF , P5 ;  /* 0xff8000005b5b7808 */ /* 0x008fe40002800000 */
[----:B------:R-:W-:Y:S01]  /*9f40*/  FMNMX.FTZ R186, R132, R149, !PT ;  /* 0x0000009584ba7209 */ /* 0x000fe20007810000 */
[----:B------:R-:W1:Y:S01]  /*9f50*/  MUFU.TANH R102, R102 ;  /* 0x0000006600667308 */ /* 0x000e620000002400 */
[----:B------:R-:W-:Y:S01]  /*9f60*/  ISETP.GT.AND P5, PT, R92, 0xc9, PT ;  /* 0x000000c95c00780c */ /* 0x000fe20003fa4270 */
[----:B------:R-:W-:-:S02]  /*9f70*/  WARPGROUP.DEPBAR.LE gsb0, 0x0 ;  /* 0x00008000000079c5 */ /* 0x000fc40000010000 */
[----:B----4-:R-:W-:Y:S01]  /*9f80*/  FSEL R94, R94, -INF , P4 ;  /* 0xff8000005e5e7808 */ /* 0x010fe20002000000 */
[----:B------:R-:W-:Y:S01]  /*9f90*/  WARPGROUP.ARRIVE ;  /* 0x00000000000079c5 */ /* 0x000fe20000000000 */
[----:B------:R-:W-:Y:S02]  /*9fa0*/  FMNMX.FTZ R149, R91, R186, !PT ;  /* 0x000000ba5b957209 */ /* 0x000fe40007810000 */
[----:B------:R-:W2:Y:S01]  /*9fb0*/  MUFU.TANH R167, R167 ;  /* 0x000000a700a77308 */ /* 0x000ea20000002400 */
[----:B------:R-:W-:Y:S02]  /*9fc0*/  ISETP.GT.AND P4, PT, R92, 0xd0, PT ;  /* 0x000000d05c00780c */ /* 0x000fe40003f84270 */
[----:B-----5:R-:W-:Y:S01]  /*9fd0*/  FSEL R95, R95, -INF , P5 ;  /* 0xff8000005f5f7808 */ /* 0x020fe20002800000 */
[----:B------:R-:W-:Y:S01]  /*9fe0*/  QGMMA.64x128x32.F32.E4M3.E4M3 R24, R200, gdesc[UR4], R24, gsb0 ;  /* 0x01e00004c8187df3 */ /* 0x000fe20008000818 */
[----:B------:R-:W-:Y:S02]  /*9ff0*/  FMNMX.FTZ R186, R94, R149, !PT ;  /* 0x000000955eba7209 */ /* 0x000fe40007810000 */
[----:B------:R-:W-:Y:S01]  /*a000*/  ISETP.GT.AND P5, PT, R92, 0xd1, PT ;  /* 0x000000d15c00780c */ /* 0x000fe20003fa4270 */
[----:B------:R3:W-:Y:S01]  /*a010*/  MUFU.EX2 R90, R194 ;  /* 0x000000c2005a7308 */ /* 0x0007e20000000800 */
[----:B------:R-:W-:-:S02]  /*a020*/  FMNMX.FTZ R149, R95, R186, !PT ;  /* 0x000000ba5f957209 */ /* 0x000fc40007810000 */
[----:B0-----:R-:W-:Y:S02]  /*a030*/  FSEL R99, R99, -INF , P5 ;  /* 0xff80000063637808 */ /* 0x001fe40002800000 */
[----:B------:R-:W-:-:S03]  /*a040*/  ISETP.GT.AND P5, PT, R92, 0xd9, PT ;  /* 0x000000d95c00780c */ /* 0x000fc60003fa4270 */
[----:B------:R-:W-:Y:S01]  /*a050*/  MUFU.EX2 R114, R195 ;  /* 0x000000c300727308 */ /* 0x000fe20000000800 */
[----:B---3--:R-:W-:-:S01]  /*a060*/  FFMA.FTZ R194, R104, UR10, -R103 ;  /* 0x0000000a68c27c23 */ /* 0x008fc20008010867 */
[----:B------:R-:W-:Y:S02]  /*a070*/  FSEL R104, R98, -INF , P4 ;  /* 0xff80000062687808 */ /* 0x000fe40002000000 */
[----:B------:R-:W-:Y:S01]  /*a080*/  ISETP.GT.AND P4, PT, R92, 0xd8, PT ;  /* 0x000000d85c00780c */ /* 0x000fe20003f84270 */
[----:B------:R-:W-:Y:S01]  /*a090*/  FFMA.FTZ R92, R108, UR10, -R103 ;  /* 0x0000000a6c5c7c23 */ /* 0x000fe20008010867 */
[----:B------:R-:W-:Y:S02]  /*a0a0*/  FMNMX.FTZ R186, R104, R149, !PT ;  /* 0x0000009568ba7209 */ /* 0x000fe40007810000 */
[----:B-1----:R-:W-:Y:S01]  /*a0b0*/  FSEL R102, R102, -INF , P4 ;  /* 0xff80000066667808 */ /* 0x002fe20002000000 */
[----:B------:R0:W-:Y:S01]  /*a0c0*/  MUFU.EX2 R98, R194 ;  /* 0x000000c200627308 */ /* 0x0001e20000000800 */
[----:B------:R-:W-:-:S02]  /*a0d0*/  FMNMX.FTZ R149, R99, R186, !PT ;  /* 0x000000ba63957209 */ /* 0x000fc40007810000 */
[----:B--2---:R-:W-:Y:S02]  /*a0e0*/  FSEL R167, R167, -INF , P5 ;  /* 0xff800000a7a77808 */ /* 0x004fe40002800000 */
[----:B------:R-:W-:-:S03]  /*a0f0*/  FMNMX.FTZ R108, R102, R149, !PT ;  /* 0x00000095666c7209 */ /* 0x000fc60007810000 */
[----:B------:R-:W-:Y:S01]  /*a100*/  MUFU.EX2 R192, R192 ;  /* 0x000000c000c07308 */ /* 0x000fe20000000800 */
[----:B------:R-:W-:Y:S01]  /*a110*/  FMNMX.FTZ R149, R167, R108, !PT ;  /* 0x0000006ca7957209 */ /* 0x000fe20007810000 */
[--C-:B------:R-:W-:Y:S01]  /*a120*/  FFMA.FTZ R108, R112, UR10, -R103.reuse ;  /* 0x0000000a706c7c23 */ /* 0x100fe20008010867 */
[----:B------:R-:W-:-:S03]  /*a130*/  FFMA.FTZ R112, R189, UR10, -R103 ;  /* 0x0000000abd707c23 */ /* 0x000fc60008010867 */
[----:B------:R-:W1:Y:S02]  /*a140*/  SHFL.BFLY PT, R186, R149, 0x2, 0x1f ;  /* 0x0c401f0095ba7f89 */ /* 0x000e6400000e0000 */
[----:B------:R-:W-:Y:S08]  /*a150*/  MUFU.EX2 R193, R193 ;  /* 0x000000c100c17308 */ /* 0x000ff00000000800 */
[----:B------:R-:W-:Y:S08]  /*a160*/  MUFU.EX2 R8, R8 ;  /* 0x0000000800087308 */ /* 0x000ff00000000800 */
[----:B------:R-:W-:Y:S01]  /*a170*/  MUFU.EX2 R11, R11 ;  /* 0x0000000b000b7308 */ /* 0x000fe20000000800 */
[----:B-1----:R-:W-:Y:S01]  /*a180*/  FMNMX.FTZ R189, R149, R186, !PT ;  /* 0x000000ba95bd7209 */ /* 0x002fe20007810000 */
[--C-:B------:R-:W-:Y:S01]  /*a190*/  FFMA.FTZ R186, R89, UR10, -R103.reuse ;  /* 0x0000000a59ba7c23 */ /* 0x100fe20008010867 */
[----:B------:R-:W-:-:S01]  /*a1a0*/  FFMA.FTZ R149, R190, UR10, -R103 ;  /* 0x0000000abe957c23 */ /* 0x000fc20008010867 */
[--C-:B------:R-:W-:Y:S01]  /*a1b0*/  FFMA.FTZ R190, R159, UR10, -R103.reuse ;  /* 0x0000000a9fbe7c23 */ /* 0x100fe20008010867 */
[----:B------:R-:W-:-:S01]  /*a1c0*/  FFMA.FTZ R159, R100, UR10, -R103 ;  /* 0x0000000a649f7c23 */ /* 0x000fc20008010867 */
[----:B0-----:R-:W0:Y:S01]  /*a1d0*/  SHFL.BFLY PT, R194, R189, 0x1, 0x1f ;  /* 0x0c201f00bdc27f89 */ /* 0x001e2200000e0000 */
[----:B------:R-:W-:-:S01]  /*a1e0*/  FFMA.FTZ R100, R101, UR10, -R103 ;  /* 0x0000000a65647c23 */ /* 0x000fc20008010867 */
[----:B------:R-:W-:Y:S01]  /*a1f0*/  FFMA.FTZ R101, R110, UR10, -R103 ;  /* 0x0000000a6e657c23 */ /* 0x000fe20008010867 */
[----:B------:R-:W-:Y:S08]  /*a200*/  MUFU.EX2 R12, R12 ;  /* 0x0000000c000c7308 */ /* 0x000ff00000000800 */
[----:B------:R-:W-:Y:S08]  /*a210*/  MUFU.EX2 R15, R15 ;  /* 0x0000000f000f7308 */ /* 0x000ff00000000800 */
[----:B------:R-:W-:Y:S01]  /*a220*/  MUFU.EX2 R20, R20 ;  /* 0x0000001400147308 */ /* 0x000fe20000000800 */
[----:B0-----:R-:W-:Y:S01]  /*a230*/  FMNMX.FTZ R89, R189, R194, !PT ;  /* 0x000000c2bd597209 */ /* 0x001fe20007810000 */
[----:B------:R-:W-:-:S06]  /*a240*/  IMAD.U32 R194, RZ, RZ, UR10 ;  /* 0x0000000affc27e24 */ /* 0x000fcc000f8e00ff */
[----:B------:R-:W-:Y:S01]  /*a250*/  MUFU.EX2 R185, R185 ;  /* 0x000000b900b97308 */ /* 0x000fe20000000800 */
[C---:B------:R-:W-:Y:S01]  /*a260*/  FSETP.NEU.FTZ.AND P4, PT, R89.reuse, -INF , PT ;  /* 0xff8000005900780b */ /* 0x040fe20003f9d000 */
[----:B------:R-:W-:-:S03]  /*a270*/  FFMA.FTZ R189, R89, R194, -8 ;  /* 0xc100000059bd7423 */ /* 0x000fc600000100c2 */
[----:B------:R-:W-:Y:S02]  /*a280*/  FSEL R195, R89, RZ, P4 ;  /* 0x000000ff59c37208 */ /* 0x000fe40002000000 */
[----:B------:R-:W-:Y:S01]  /*a290*/  FSEL R103, R189, RZ, P4 ;  /* 0x000000ffbd677208 */ /* 0x000fe20002000000 */
[----:B------:R-:W-:Y:S02]  /*a2a0*/  MUFU.EX2 R168, R168 ;  /* 0x000000a800a87308 */ /* 0x000fe40000000800 */
[----:B------:R-:W-:-:S02]  /*a2b0*/  FADD.FTZ R6, -R195, R6 ;  /* 0x00000006c3067221 */ /* 0x000fc40000010100 */
[--C-:B------:R-:W-:Y:S01]  /*a2c0*/  FFMA.FTZ R189, R191, UR10, -R103.reuse ;  /* 0x0000000abfbd7c23 */ /* 0x100fe20008010867 */
[----:B------:R-:W-:-:S01]  /*a2d0*/  FFMA.FTZ R191, R162, UR10, -R103 ;  /* 0x0000000aa2bf7c23 */ /* 0x000fc20008010867 */
[--C-:B------:R-:W-:Y:S01]  /*a2e0*/  FFMA.FTZ R162, R163, UR10, -R103.reuse ;  /* 0x0000000aa3a27c23 */ /* 0x100fe20008010867 */
[----:B------:R-:W-:-:S01]  /*a2f0*/  FFMA.FTZ R163, R166, UR10, -R103 ;  /* 0x0000000aa6a37c23 */ /* 0x000fc20008010867 */
[----:B------:R-:W-:Y:S01]  /*a300*/  FSEL R166, R88, RZ, P3 ;  /* 0x000000ff58a67208 */ /* 0x000fe20001800000 */
[----:B------:R-:W-:-:S01]  /*a310*/  FFMA.FTZ R9, R9, UR10, -R103 ;  /* 0x0000000a09097c23 */ /* 0x000fc20008010867 */
[----:B------:R-:W-:Y:S01]  /*a320*/  FMUL.FTZ R6, R6, UR10 ;  /* 0x0000000a06067c20 */ /* 0x000fe20008410000 */
[----:B------:R-:W-:-:S01]  /*a330*/  FFMA.FTZ R10, R10, UR10, -R103 ;  /* 0x0000000a0a0a7c23 */ /* 0x000fc20008010867 */
[----:B------:R-:W-:Y:S01]  /*a340*/  FFMA.FTZ R13, R13, UR10, -R103 ;  /* 0x0000000a0d0d7c23 */ /* 0x000fe20008010867 */
[----:B------:R-:W-:-:S01]  /*a350*/  FADD.FTZ R166, -R166, R5 ;  /* 0x00000005a6a67221 */ /* 0x000fc20000010100 */
[--C-:B------:R-:W-:Y:S01]  /*a360*/  FFMA.FTZ R14, R14, UR10, -R103.reuse ;  /* 0x0000000a0e0e7c23 */ /* 0x100fe20008010867 */
        /* <DEDUP_REMOVED lines=218> */
[--C-:B------:R-:W-:Y:S01]  /*b110*/  FFMA.FTZ R104, R99, UR10, -R103.reuse ;  /* 0x0000000a63687c23 */ /* 0x100fe20008010867 */
[----:B------:R-:W-:-:S01]  /*b120*/  FFMA.FTZ R99, R102, UR10, -R103 ;  /* 0x0000000a66637c23 */ /* 0x000fc20008010867 */
[----:B0-----:R-:W-:Y:S01]  /*b130*/  FADD.FTZ R188, R128, R3 ;  /* 0x0000000380bc7221 */ /* 0x001fe20000010000 */
[----:B-1----:R-:W-:-:S02]  /*b140*/  @!P1 VIADD R2, R196, 0x2e840 ;  /* 0x0002e840c4029836 */ /* 0x002fc40000000000 */
[----:B------:R-:W-:Y:S01]  /*b150*/  FFMA.FTZ R103, R167, UR10, -R103 ;  /* 0x0000000aa7677c23 */ /* 0x000fe20008010867 */
[----:B------:R-:W0:Y:S02]  /*b160*/  MUFU.EX2 R115, R115 ;  /* 0x0000007300737308 */ /* 0x000e240000000800 */
        /* <DEDUP_REMOVED lines=42> */
.L_x_7803:
        /* <DEDUP_REMOVED lines=135> */
.L_x_7794:
[----:B------:R-:W-:-:S13]  /*bc80*/  ISETP.LE.AND P2, PT, RZ, UR54, PT ;  /* 0x00000036ff007c0c */ /* 0x000fda000bf43270 */
[----:B------:R-:W-:Y:S05]  /*bc90*/  @!P2 BRA `(.L_x_7805) ;  /* 0x00000044000ca947 */ /* 0x000fea0003800000 */
[----:B------:R-:W-:Y:S01]  /*bca0*/  IMAD.MOV.U32 R6, RZ, RZ, R89 ;  /* 0x000000ffff067224 */ /* 0x000fe200078e0059 */
[----:B------:R-:W-:Y:S01]  /*bcb0*/  UMOV UR51, UR44 ;  /* 0x0000002c00337c82 */ /* 0x000fe20008000000 */
[----:B------:R-:W-:Y:S01]  /*bcc0*/  IMAD.MOV.U32 R5, RZ, RZ, R88 ;  /* 0x000000ffff057224 */ /* 0x000fe200078e0058 */
[----:B------:R-:W-:Y:S01]  /*bcd0*/  UMOV UR49, UR50 ;  /* 0x0000003200317c82 */ /* 0x000fe20008000000 */
[----:B------:R-:W-:-:S05]  /*bce0*/  ULDC UR48, c[0x0][0x988] ;  /* 0x0002620000307ab9 */ /* 0x000fca0000000800 */
.L_x_7815:
        /* <DEDUP_REMOVED lines=9> */
.L_x_7807:
[----:B------:R-:W-:Y:S01]  /*bd80*/  ULEA UR6, UR50, UR41, 0x3 ;  /* 0x0000002932067291 */ /* 0x000fe2000f8e183f */
[----:B------:R-:W-:-:S05]  /*bd90*/  IMAD.U32 R7, RZ, RZ, UR44 ;  /* 0x0000002cff077e24 */ /* 0x000fca000f8e00ff */
[----:B------:R-:W-:-:S04]  /*bda0*/  SHF.L.U32 R7, R7, 0x1f, RZ ;  /* 0x0000001f07077819 */ /* 0x000fc800000006ff */
[----:B------:R0:W1:Y:S01]  /*bdb0*/  SYNCS.PHASECHK.TRANS64.TRYWAIT P2, [UR6+0x2e830], R7 ;  /* 0x02e83007ff0075a7 */ /* 0x0000620008040146 */
[----:B------:R-:W-:Y:S05]  /*bdc0*/  @!P0 BRA `(.L_x_7808) ;  /* 0x0000000000048947 */ /* 0x000fea0003800000 */
[----:B------:R-:W-:Y:S01]  /*bdd0*/  BPT.TRAP 0x1 ;  /* 0x000000040000795c */ /* 0x000fe20000300000 */
.L_x_7808:
[----:B-1----:R-:W-:Y:S05]  /*bde0*/  @P2 BRA `(.L_x_7806) ;  /* 0x0000000000082947 */ /* 0x002fea0003800000 */
[----:B------:R-:W1:Y:S02]  /*bdf0*/  SYNCS.PHASECHK.TRANS64.TRYWAIT P2, [UR6+0x2e830], R7 ;  /* 0x02e83007ff0075a7 */ /* 0x000e640008040146 */
[----:B-1----:R-:W-:Y:S05]  /*be00*/  @!P2 BRA `(.L_x_7809) ;  /* 0x000000d00080a947 */ /* 0x002fea0003800000 */
.L_x_7806:
        /* <DEDUP_REMOVED lines=185> */
.L_x_7811:
[----:B------:R-:W-:Y:S01]  /*c9a0*/  ULEA UR6, UR49, UR41, 0x3 ;  /* 0x0000002931067291 */ /* 0x000fe2000f8e183f */
[----:B------:R-:W-:-:S05]  /*c9b0*/  IMAD.U32 R7, RZ, RZ, UR51 ;  /* 0x00000033ff077e24 */ /* 0x000fca000f8e00ff */
[----:B------:R-:W-:-:S04]  /*c9c0*/  SHF.L.U32 R7, R7, 0x1f, RZ ;  /* 0x0000001f07077819 */ /* 0x000fc800000006ff */
[----:B------:R0:W1:Y:S01]  /*c9d0*/  SYNCS.PHASECHK.TRANS64.TRYWAIT P2, [UR6+0x2e850], R7 ;  /* 0x02e85007ff0075a7 */ /* 0x0000620008040146 */
[----:B------:R-:W-:Y:S05]  /*c9e0*/  @!P0 BRA `(.L_x_7812) ;  /* 0x0000000000048947 */ /* 0x000fea0003800000 */
[----:B------:R-:W-:Y:S01]  /*c9f0*/  BPT.TRAP 0x1 ;  /* 0x000000040000795c */ /* 0x000fe20000300000 */
.L_x_7812:
[----:B-1----:R-:W-:Y:S05]  /*ca00*/  @P2 BRA `(.L_x_7810) ;  /* 0x0000000000082947 */ /* 0x002fea0003800000 */
[----:B------:R-:W1:Y:S02]  /*ca10*/  SYNCS.PHASECHK.TRANS64.TRYWAIT P2, [UR6+0x2e850], R7 ;  /* 0x02e85007ff0075a7 */ /* 0x000e640008040146 */
[----:B-1----:R-:W-:Y:S05]  /*ca20*/  @!P2 BRA `(.L_x_7813) ;  /* 0x000000c40090a947 */ /* 0x002fea0003800000 */
.L_x_7810:
        /* <DEDUP_REMOVED lines=742> */
.L_x_7814:
        /* <DEDUP_REMOVED lines=132> */
.L_x_7805:
[----:B------:R-:W-:Y:S06]  /*100d0*/  BAR.ARV 0x8, 0x180 ;  /* 0x0206000000007b1d */ /* 0x000fec0000002000 */
[----:B------:R-:W-:Y:S05]  /*100e0*/  @!P0 BRA `(.L_x_7816) ;  /* 0x0000000000048947 */ /* 0x000fea0003800000 */
[----:B------:R-:W-:Y:S01]  /*100f0*/  BPT.TRAP 0x1 ;  /* 0x000000040000795c */ /* 0x000fe20000300000 */
.L_x_7816:
[----:B------:R-:W-:Y:S01]  /*10100*/  ULEA UR4, UR50, UR41, 0x3 ;  /* 0x0000002932047291 */ /* 0x000fe2000f8e183f */
[----:B------:R-:W-:-:S05]  /*10110*/  IMAD.U32 R0, RZ, RZ, UR44 ;  /* 0x0000002cff007e24 */ /* 0x000fca000f8e00ff */
[----:B------:R-:W-:-:S04]  /*10120*/  SHF.L.U32 R0, R0, 0x1f, RZ ;  /* 0x0000001f00007819 */ /* 0x000fc800000006ff */
[----:B------:R0:W1:Y:S01]  /*10130*/  SYNCS.PHASECHK.TRANS64.TRYWAIT P1, [UR4+0x2e850], R0 ;  /* 0x02e85000ff0075a7 */ /* 0x0000620008020144 */
[----:B------:R-:W-:Y:S05]  /*10140*/  @!P0 BRA `(.L_x_7817) ;  /* 0x0000000000048947 */ /* 0x000fea0003800000 */
[----:B------:R-:W-:Y:S01]  /*10150*/  BPT.TRAP 0x1 ;  /* 0x000000040000795c */ /* 0x000fe20000300000 */
.L_x_7817:
[----:B-1----:R-:W-:Y:S05]  /*10160*/  @P1 BRA `(.L_x_7818) ;  /* 0x0000000000081947 */ /* 0x002fea0003800000 */
[----:B------:R-:W1:Y:S02]  /*10170*/  SYNCS.PHASECHK.TRANS64.TRYWAIT P1, [UR4+0x2e850], R0 ;  /* 0x02e85000ff0075a7 */ /* 0x000e640008020144 */
[----:B-1----:R-:W-:Y:S05]  /*10180*/  @!P1 BRA `(.L_x_7819) ;  /* 0x0000008c00d09947 */ /* 0x002fea0003800000 */
.L_x_7818:
        /* <DEDUP_REMOVED lines=12> */
[----:B------:R-:W-:Y:S01]  /*10250*/  @UP0 ULDC.64 UR14, c[0x0][0x9c8] ;  /* 0x00027200000e0ab9 */ /* 0x000fe20000000a00 */
[----:B------:R-:W-:Y:S01]  /*10260*/  @UP0 USHF.R.S32.HI UR9, URZ, 0x1f, UR47 ;  /* 0x0000001f3f090899 */ /* 0x000fe2000801142f */
[----:B------:R-:W-:Y:S01]  /*10270*/  UMOV UR6, UR5 ;  /* 0x0000000500067c82 */ /* 0x000fe20008000000 */
[----:B------:R-:W-:Y:S01]  /*10280*/  @UP0 UIMAD UR8, UR37, UR14, URZ ;  /* 0x0000000e250802a4 */ /* 0x000fe2000f8e023f */
[----:B------:R-:W-:Y:S01]  /*10290*/  QGMMA.64x128x32.F32.E4M3.E4M3 R24, R224, gdesc[UR4], R24, gsb0 ;  /* 0x01e00004e0187df3 */ /* 0x000fe20008000818 */
[----:B------:R-:W-:Y:S01]  /*102a0*/  UIADD3 UR6, UR5, 0x100, URZ ;  /* 0x0000010005067890 */ /* 0x000fe2000fffe03f */
[----:B------:R-:W-:Y:S01]  /*102b0*/  UMOV UR7, 0xc0000010 ;  /* 0xc000001000077882 */ /* 0x000fe20000000000 */
        /* <DEDUP_REMOVED lines=26> */
[----:B-1----:R-:W-:-:S05]  /*10460*/  IMAD.U32 R5, RZ, RZ, UR9 ;  /* 0x00000009ff057e24 */ /* 0x002fca000f8e00ff */
        /* <DEDUP_REMOVED lines=49> */
.L_x_7820:
        /* <DEDUP_REMOVED lines=74> */
.L_x_7787:
        /* <DEDUP_REMOVED lines=50> */
[----:B------:R-:W-:Y:S02]  /*10f40*/  IADD3 R63, P2, R6, 0x60, RZ ;  /* 0x00000060063f7810 */ /* 0x000fe40007f5e0ff */
[----:B------:R-:W-:Y:S02]  /*10f50*/  LOP3.LUT R10, R61, 0x380, RZ, 0xc0, !PT ;  /* 0x000003803d0a7812 */ /* 0x000fe400078ec0ff */
[----:B------:R-:W-:Y:S02]  /*10f60*/  SEL R46, R9, R8, P0 ;  /* 0x00000008092e7207 */ /* 0x000fe40000000000 */
[----:B------:R-:W-:Y:S02]  /*10f70*/  SHF.R.U64 R10, R10, 0x3, RZ ;  /* 0x000000030a0a7819 */ /* 0x000fe400000012ff */
[----:B------:R-:W-:Y:S02]  /*10f80*/  SEL R45, R8, R9, P0 ;  /* 0x00000009082d7207 */ /* 0x000fe40000000000 */
[----:B------:R-:W-:-:S02]  /*10f90*/  IADD3 R67, P4, R6, 0x4020, RZ ;  /* 0x0000402006437810 */ /* 0x000fc40007f9e0ff */
[----:B------:R-:W-:Y:S02]  /*10fa0*/  F2FP.BF16.F32.PACK_AB R27, R54, R27 ;  /* 0x0000001b361b723e */ /* 0x000fe400000010ff */
[----:B------:R-:W-:Y:S02]  /*10fb0*/  LOP3.LUT R9, R6, 0x380, RZ, 0xc0, !PT ;  /* 0x0000038006097812 */ /* 0x000fe400078ec0ff */
[----:B------:R-:W-:Y:S02]  /*10fc0*/  F2FP.BF16.F32.PACK_AB R32, R53, R32 ;  /* 0x000000203520723e */ /* 0x000fe400000010ff */
[----:B------:R-:W-:Y:S02]  /*10fd0*/  SEL R44, R13, R12, P0 ;  /* 0x0000000c0d2c7207 */ /* 0x000fe40000000000 */
[----:B------:R-:W-:Y:S01]  /*10fe0*/  SEL R43, R12, R13, P0 ;  /* 0x0000000d0c2b7207 */ /* 0x000fe20000000000 */
[----:B------:R-:W-:Y:S01]  /*10ff0*/  IMAD.X R13, RZ, RZ, R7, P4 ;  /* 0x000000ffff0d7224 */ /* 0x000fe200020e0607 */
[----:B------:R-:W-:-:S02]  /*11000*/  SEL R50, R38, R39, P0 ;  /* 0x0000002726327207 */ /* 0x000fc40000000000 */
[----:B------:R-:W-:Y:S02]  /*11010*/  SEL R54, R25, R24, P0 ;  /* 0x0000001819367207 */ /* 0x000fe40000000000 */
[----:B------:R-:W-:Y:S01]  /*11020*/  SEL R51, R24, R25, P0 ;  /* 0x0000001918337207 */ /* 0x000fe20000000000 */
[----:B------:R-:W-:Y:S01]  /*11030*/  IMAD.X R25, RZ, RZ, R7, P1 ;  /* 0x000000ffff197224 */ /* 0x000fe200008e0607 */
[----:B------:R-:W-:Y:S02]  /*11040*/  IADD3 R59, P6, R6, 0x20, RZ ;  /* 0x00000020063b7810 */ /* 0x000fe40007fde0ff */
[----:B------:R-:W-:Y:S02]  /*11050*/  SEL R39, R39, R38, P0 ;  /* 0x0000002627277207 */ /* 0x000fe40000000000 */
[----:B------:R-:W-:Y:S02]  /*11060*/  LOP3.LUT R12, R63, 0x380, RZ, 0xc0, !PT ;  /* 0x000003803f0c7812 */ /* 0x000fe400078ec0ff */
[----:B------:R-:W-:-:S02]  /*11070*/  LOP3.LUT R24, R10, R61, RZ, 0x3c, !PT ;  /* 0x0000003d0a187212 */ /* 0x000fc400078e3cff */
[----:B------:R-:W-:Y:S02]  /*11080*/  F2FP.BF16.F32.PACK_AB R29, R60, R29 ;  /* 0x0000001d3c1d723e */ /* 0x000fe400000010ff */
[----:B------:R-:W-:Y:S02]  /*11090*/  SEL R42, R37, R36, P0 ;  /* 0x00000024252a7207 */ /* 0x000fe40000000000 */
[----:B------:R-:W-:Y:S02]  /*110a0*/  SEL R38, R31, R30, P0 ;  /* 0x0000001e1f267207 */ /* 0x000fe40000000000 */
[----:B------:R-:W-:Y:S02]  /*110b0*/  LOP3.LUT R10, R67, 0x380, RZ, 0xc0, !PT ;  /* 0x00000380430a7812 */ /* 0x000fe400078ec0ff */
[----:B------:R-:W-:Y:S02]  /*110c0*/  SEL R37, R36, R37, P0 ;  /* 0x0000002524257207 */ /* 0x000fe40000000000 */
[----:B------:R-:W-:-:S02]  /*110d0*/  SEL R31, R30, R31, P0 ;  /* 0x0000001f1e1f7207 */ /* 0x000fc40000000000 */
[----:B------:R-:W-:Y:S02]  /*110e0*/  SHF.R.U64 R9, R9, 0x3, RZ ;  /* 0x0000000309097819 */ /* 0x000fe400000012ff */
[----:B------:R-:W-:Y:S02]  /*110f0*/  F2FP.BF16.F32.PACK_AB R21, R68, R21 ;  /* 0x000000154415723e */ /* 0x000fe400000010ff */
[----:B------:R-:W-:Y:S02]  /*11100*/  F2FP.BF16.F32.PACK_AB R20, R69, R20 ;  /* 0x000000144514723e */ /* 0x000fe400000010ff */
[----:B------:R-:W-:Y:S02]  /*11110*/  SEL R36, R33, R32, P0 ;  /* 0x0000002021247207 */ /* 0x000fe40000000000 */
[----:B------:R-:W-:Y:S02]  /*11120*/  SEL R30, R27, R26, P0 ;  /* 0x0000001a1b1e7207 */ /* 0x000fe40000000000 */
[----:B------:R-:W-:Y:S01]  /*11130*/  SEL R49, R26, R27, P0 ;  /* 0x0000001b1a317207 */ /* 0x000fe20000000000 */
[----:B------:R-:W-:Y:S01]  /*11140*/  IMAD.X R27, RZ, RZ, R7, P6 ;  /* 0x000000ffff1b7224 */ /* 0x000fe200030e0607 */
[----:B------:R-:W-:-:S02]  /*11150*/  F2FP.BF16.F32.PACK_AB R56, R56, R65 ;  /* 0x000000413838723e */ /* 0x000fc400000010ff */
[----:B------:R-:W-:Y:S02]  /*11160*/  SEL R33, R32, R33, P0 ;  /* 0x0000002120217207 */ /* 0x000fe40000000000 */
[----:B------:R-:W-:Y:S02]  /*11170*/  SHF.R.U64 R12, R12, 0x3, RZ ;  /* 0x000000030c0c7819 */ /* 0x000fe400000012ff */
[----:B------:R-:W-:Y:S02]  /*11180*/  F2FP.BF16.F32.PACK_AB R94, R94, R95 ;  /* 0x0000005f5e5e723e */ /* 0x000fe400000010ff */
[----:B------:R-:W-:Y:S02]  /*11190*/  F2FP.BF16.F32.PACK_AB R93, R92, R93 ;  /* 0x0000005d5c5d723e */ /* 0x000fe400000010ff */
[----:B------:R-:W-:Y:S02]  /*111a0*/  F2FP.BF16.F32.PACK_AB R57, R48, R57 ;  /* 0x000000393039723e */ /* 0x000fe400000010ff */
[----:B------:R-:W-:-:S02]  /*111b0*/  SEL R32, R29, R28, P0 ;  /* 0x0000001c1d207207 */ /* 0x000fc40000000000 */
[C---:B------:R-:W-:Y:S02]  /*111c0*/  IADD3 R65, P3, R6.reuse, 0x4000, RZ ;  /* 0x0000400006417810 */ /* 0x040fe40007f7e0ff */
[C---:B------:R-:W-:Y:S02]  /*111d0*/  IADD3 R69, P5, R6.reuse, 0x4040, RZ ;  /* 0x0000404006457810 */ /* 0x040fe40007fbe0ff */
[----:B------:R-:W-:Y:S02]  /*111e0*/  IADD3 R62, P6, R6, 0x4060, RZ ;  /* 0x00004060063e7810 */ /* 0x000fe40007fde0ff */
[----:B------:R-:W-:Y:S01]  /*111f0*/  SHF.R.U64 R10, R10, 0x3, RZ ;  /* 0x000000030a0a7819 */ /* 0x000fe200000012ff */
[----:B------:R-:W-:Y:S01]  /*11200*/  IMAD.X R11, RZ, RZ, R7, P5 ;  /* 0x000000ffff0b7224 */ /* 0x000fe200028e0607 */
[----:B------:R-:W-:Y:S02]  /*11210*/  F2FP.BF16.F32.PACK_AB R90, R90, R91 ;  /* 0x0000005b5a5a723e */ /* 0x000fe400000010ff */
[----:B------:R-:W-:-:S02]  /*11220*/  F2FP.BF16.F32.PACK_AB R89, R88, R89 ;  /* 0x000000595859723e */ /* 0x000fc400000010ff */
[----:B------:R-:W-:Y:S02]  /*11230*/  SEL R29, R28, R29, P0 ;  /* 0x0000001d1c1d7207 */ /* 0x000fe40000000000 */
[----:B------:R-:W-:Y:S01]  /*11240*/  LOP3.LUT R6, R9, R6, RZ, 0x3c, !PT ;  /* 0x0000000609067212 */ /* 0x000fe200078e3cff */
[--C-:B------:R-:W-:Y:S01]  /*11250*/  IMAD.X R9, RZ, RZ, R7.reuse, P6 ;  /* 0x000000ffff097224 */ /* 0x100fe200030e0607 */
[----:B------:R-:W-:Y:S02]  /*11260*/  SEL R28, R21, R20, P0 ;  /* 0x00000014151c7207 */ /* 0x000fe40000000000 */
[----:B------:R-:W-:Y:S01]  /*11270*/  SEL R41, R20, R21, P0 ;  /* 0x0000001514297207 */ /* 0x000fe20000000000 */
[----:B------:R-:W-:Y:S01]  /*11280*/  IMAD.X R21, RZ, RZ, R7, P2 ;  /* 0x000000ffff157224 */ /* 0x000fe200010e0607 */
[----:B------:R-:W-:Y:S02]  /*11290*/  LOP3.LUT R20, R12, R63, RZ, 0x3c, !PT ;  /* 0x0000003f0c147212 */ /* 0x000fe400078e3cff */
[----:B------:R-:W-:-:S02]  /*112a0*/  SEL R34, R94, R93, P0 ;  /* 0x0000005d5e227207 */ /* 0x000fc40000000000 */
[----:B------:R-:W-:Y:S02]  /*112b0*/  SEL R48, R56, R57, P0 ;  /* 0x0000003938307207 */ /* 0x000fe40000000000 */
[----:B------:R-:W-:Y:S02]  /*112c0*/  LOP3.LUT R52, R69, 0x380, RZ, 0xc0, !PT ;  /* 0x0000038045347812 */ /* 0x000fe400078ec0ff */
[----:B------:R-:W-:Y:S02]  /*112d0*/  LOP3.LUT R12, R10, R67, RZ, 0x3c, !PT ;  /* 0x000000430a0c7212 */ /* 0x000fe400078e3cff */
[----:B------:R-:W-:Y:S02]  /*112e0*/  SEL R93, R93, R94, P0 ;  /* 0x0000005e5d5d7207 */ /* 0x000fe40000000000 */
[----:B------:R-:W-:Y:S02]  /*112f0*/  SEL R40, R90, R89, P0 ;  /* 0x000000595a287207 */ /* 0x000fe40000000000 */
[----:B------:R-:W-:-:S02]  /*11300*/  SEL R57, R57, R56, P0 ;  /* 0x0000003839397207 */ /* 0x000fc40000000000 */
[----:B------:R-:W-:Y:S02]  /*11310*/  MOV R67, R6 ;  /* 0x0000000600437202 */ /* 0x000fe40000000f00 */
[----:B------:R-:W-:Y:S02]  /*11320*/  F2FP.BF16.F32.PACK_AB R15, R70, R15 ;  /* 0x0000000f460f723e */ /* 0x000fe400000010ff */
[----:B------:R-:W-:Y:S02]  /*11330*/  F2FP.BF16.F32.PACK_AB R14, R71, R14 ;  /* 0x0000000e470e723e */ /* 0x000fe400000010ff */
[----:B------:R-:W-:Y:S02]  /*11340*/  SEL R89, R89, R90, P0 ;  /* 0x0000005a59597207 */ /* 0x000fe40000000000 */
[----:B------:R-:W-:Y:S02]  /*11350*/  SHF.R.U64 R52, R52, 0x3, RZ ;  /* 0x0000000334347819 */ /* 0x000fe400000012ff */
[----:B------:R-:W-:-:S02]  /*11360*/  SEL R56, R15, R14, P0 ;  /* 0x0000000e0f387207 */ /* 0x000fc40000000000 */
[----:B------:R-:W-:Y:S01]  /*11370*/  SEL R53, R14, R15, P0 ;  /* 0x0000000f0e357207 */ /* 0x000fe20000000000 */
[----:B------:R-:W-:Y:S01]  /*11380*/  IMAD.X R15, RZ, RZ, R7, P3 ;  /* 0x000000ffff0f7224 */ /* 0x000fe200018e0607 */
[----:B------:R-:W-:Y:S02]  /*11390*/  SEL R60, R86, R87, P0 ;  /* 0x00000057563c7207 */ /* 0x000fe40000000000 */
[----:B------:R-:W-:Y:S02]  /*113a0*/  SEL R87, R87, R86, P0 ;  /* 0x0000005657577207 */ /* 0x000fe40000000000 */
[----:B------:R-:W-:Y:S02]  /*113b0*/  LOP3.LUT R8, R59, 0x380, RZ, 0xc0, !PT ;  /* 0x000003803b087812 */ /* 0x000fe400078ec0ff */
[----:B------:R-:W-:Y:S02]  /*113c0*/  LOP3.LUT R10, R52, R69, RZ, 0x3c, !PT ;  /* 0x00000045340a7212 */ /* 0x000fe400078e3cff */
[----:B------:R-:W-:-:S02]  /*113d0*/  MOV R64, R20 ;  /* 0x0000001400407202 */ /* 0x000fc40000000f00 */
[----:B------:R-:W-:Y:S02]  /*113e0*/  SHF.R.U64 R8, R8, 0x3, RZ ;  /* 0x0000000308087819 */ /* 0x000fe400000012ff */
[----:B------:R-:W-:Y:S02]  /*113f0*/  MOV R61, R10 ;  /* 0x0000000a003d7202 */ /* 0x000fe40000000f00 */
[----:B------:R-:W-:Y:S02]  /*11400*/  LOP3.LUT R26, R8, R59, RZ, 0x3c, !PT ;  /* 0x0000003b081a7212 */ /* 0x000fe400078e3cff */
[----:B------:R-:W-:Y:S02]  /*11410*/  LOP3.LUT R8, R65, 0x380, RZ, 0xc0, !PT ;  /* 0x0000038041087812 */ /* 0x000fe400078ec0ff */
[----:B------:R-:W-:Y:S02]  /*11420*/  LOP3.LUT R59, R62, 0x380, RZ, 0xc0, !PT ;  /* 0x000003803e3b7812 */ /* 0x000fe400078ec0ff */
[----:B------:R-:W-:-:S02]  /*11430*/  SHF.R.U64 R8, R8, 0x3, RZ ;  /* 0x0000000308087819 */ /* 0x000fc400000012ff */
[----:B------:R-:W-:Y:S02]  /*11440*/  SHF.R.U64 R59, R59, 0x3, RZ ;  /* 0x000000033b3b7819 */ /* 0x000fe400000012ff */
[----:B------:R-:W-:Y:S02]  /*11450*/  LOP3.LUT R14, R8, R65, RZ, 0x3c, !PT ;  /* 0x00000041080e7212 */ /* 0x000fe400078e3cff */
[----:B------:R-:W-:Y:S02]  /*11460*/  LOP3.LUT R8, R59, R62, RZ, 0x3c, !PT ;  /* 0x0000003e3b087212 */ /* 0x000fe400078e3cff */
[----:B------:R-:W-:Y:S02]  /*11470*/  MOV R63, R14 ;  /* 0x0000000e003f7202 */ /* 0x000fe40000000f00 */
[----:B------:R-:W-:Y:S02]  /*11480*/  MOV R59, R8 ;  /* 0x00000008003b7202 */ /* 0x000fe40000000f00 */
[----:B------:R-:W-:-:S02]  /*11490*/  MOV R62, R12 ;  /* 0x0000000c003e7202 */ /* 0x000fc40000000f00 */
[----:B------:R-:W-:Y:S02]  /*114a0*/  MOV R66, R26 ;  /* 0x0000001a00427202 */ /* 0x000fe40000000f00 */
[----:B------:R-:W-:Y:S02]  /*114b0*/  MOV R65, R24 ;  /* 0x0000001800417202 */ /* 0x000fe40000000f00 */
[----:B------:R-:W-:Y:S01]  /*114c0*/  PLOP3.LUT P2, PT, PT, PT, UP0, 0x80, 0x0 ;  /* 0x000000000000781c */ /* 0x000fe20003f4f008 */
        /* <DEDUP_REMOVED lines=9> */
[----:B------:R-:W3:Y:S01]  /*11560*/  SHFL.IDX PT, R39, R39, R6, 0x1c1f ;  /* 0x001c1f0627277589 */ /* 0x000ee200000e0000 */
[----:B0-----:R-:W-:-:S02]  /*11570*/  SEL R8, R34, R93, P0 ;  /* 0x0000005d22087207 */ /* 0x001fc40000000000 */
[----:B------:R-:W-:Y:S01]  /*11580*/  SEL R10, R93, R34, P0 ;  /* 0x000000225d0a7207 */ /* 0x000fe20000000000 */
[----:B------:R-:W-:Y:S04]  /*11590*/  SHFL.IDX PT, R42, R42, R35, 0x1c1f ;  /* 0x001c1f232a2a7589 */ /* 0x000fe800000e0000 */
[----:B------:R-:W0:Y:S01]  /*115a0*/  SHFL.IDX PT, R37, R37, R6, 0x1c1f ;  /* 0x001c1f0625257589 */ /* 0x000e2200000e0000 */
[----:B-1----:R-:W-:Y:S02]  /*115b0*/  SEL R9, R48, R57, P0 ;  /* 0x0000003930097207 */ /* 0x002fe40000000000 */
[----:B------:R-:W-:Y:S01]  /*115c0*/  SEL R11, R57, R48, P0 ;  /* 0x00000030390b7207 */ /* 0x000fe20000000000 */
[----:B------:R-:W-:Y:S04]  /*115d0*/  SHFL.IDX PT, R38, R38, R35, 0x1c1f ;  /* 0x001c1f2326267589 */ /* 0x000fe800000e0000 */
[----:B------:R-:W1:Y:S01]  /*115e0*/  SHFL.IDX PT, R31, R31, R6, 0x1c1f ;  /* 0x001c1f061f1f7589 */ /* 0x000e6200000e0000 */
[----:B--2---:R-:W-:-:S02]  /*115f0*/  SEL R12, R40, R89, P0 ;  /* 0x00000059280c7207 */ /* 0x004fc40000000000 */
[----:B------:R-:W-:Y:S01]  /*11600*/  SEL R14, R89, R40, P0 ;  /* 0x00000028590e7207 */ /* 0x000fe20000000000 */
[----:B------:R-:W-:Y:S04]  /*11610*/  SHFL.IDX PT, R36, R36, R35, 0x1c1f ;  /* 0x001c1f2324247589 */ /* 0x000fe800000e0000 */
[----:B------:R-:W2:Y:S01]  /*11620*/  SHFL.IDX PT, R33, R33, R6, 0x1c1f ;  /* 0x001c1f0621217589 */ /* 0x000ea200000e0000 */
[----:B---3--:R-:W-:Y:S02]  /*11630*/  SEL R13, R50, R39, P0 ;  /* 0x00000027320d7207 */ /* 0x008fe40000000000 */
[----:B------:R-:W-:Y:S01]  /*11640*/  SEL R15, R39, R50, P0 ;  /* 0x00000032270f7207 */ /* 0x000fe20000000000 */
[----:B------:R2:W-:Y:S04]  /*11650*/  SHFL.IDX PT, R21, R30, R35, 0x1c1f ;  /* 0x001c1f231e157589 */ /* 0x0005e800000e0000 */
[----:B------:R-:W3:Y:S01]  /*11660*/  SHFL.IDX PT, R52, R49, R6, 0x1c1f ;  /* 0x001c1f0631347589 */ /* 0x000ee200000e0000 */
[----:B0-----:R-:W-:-:S02]  /*11670*/  SEL R24, R42, R37, P0 ;  /* 0x000000252a187207 */ /* 0x001fc40000000000 */
[----:B------:R-:W-:Y:S01]  /*11680*/  SEL R26, R37, R42, P0 ;  /* 0x0000002a251a7207 */ /* 0x000fe20000000000 */
[----:B------:R-:W-:Y:S04]  /*11690*/  SHFL.IDX PT, R32, R32, R35, 0x1c1f ;  /* 0x001c1f2320207589 */ /* 0x000fe800000e0000 */
[----:B------:R-:W-:Y:S01]  /*116a0*/  SHFL.IDX PT, R54, R54, R35, 0x1c1f ;  /* 0x001c1f2336367589 */ /* 0x000fe200000e0000 */
[----:B-1----:R-:W-:Y:S02]  /*116b0*/  SEL R25, R38, R31, P0 ;  /* 0x0000001f26197207 */ /* 0x002fe40000000000 */
[----:B------:R-:W-:Y:S01]  /*116c0*/  SEL R27, R31, R38, P0 ;  /* 0x000000261f1b7207 */ /* 0x000fe20000000000 */
[----:B------:R3:W0:Y:S04]  /*116d0*/  SHFL.IDX PT, R7, R29, R6, 0x1c1f ;  /* 0x001c1f061d077589 */ /* 0x00062800000e0000 */
[----:B------:R-:W1:Y:S01]  /*116e0*/  SHFL.IDX PT, R51, R51, R6, 0x1c1f ;  /* 0x001c1f0633337589 */ /* 0x000e6200000e0000 */
[----:B--2---:R-:W-:-:S03]  /*116f0*/  SEL R30, R33, R36, P0 ;  /* 0x00000024211e7207 */ /* 0x004fc60000000000 */
[----:B------:R2:W-:Y:S04]  /*11700*/  SHFL.IDX PT, R20, R28, R35, 0x1c1f ;  /* 0x001c1f231c147589 */ /* 0x0005e800000e0000 */
[----:B------:R-:W-:Y:S01]  /*11710*/  SHFL.IDX PT, R44, R44, R35, 0x1c1f ;  /* 0x001c1f232c2c7589 */ /* 0x000fe200000e0000 */
[----:B---3--:R-:W-:Y:S02]  /*11720*/  SEL R29, R21, R52, P0 ;  /* 0x00000034151d7207 */ /* 0x008fe40000000000 */
[----:B------:R-:W-:Y:S01]  /*11730*/  SEL R31, R52, R21, P0 ;  /* 0x00000015341f7207 */ /* 0x000fe20000000000 */
[----:B------:R-:W-:Y:S01]  /*11740*/  SHFL.IDX PT, R56, R56, R35, 0x1c1f ;  /* 0x001c1f2338387589 */ /* 0x000fe200000e0000 */
[----:B--2---:R-:W-:-:S03]  /*11750*/  SEL R28, R36, R33, P0 ;  /* 0x00000021241c7207 */ /* 0x004fc60000000000 */
[----:B------:R-:W2:Y:S04]  /*11760*/  SHFL.IDX PT, R41, R41, R6, 0x1c1f ;  /* 0x001c1f0629297589 */ /* 0x000ea800000e0000 */
[----:B------:R-:W3:Y:S01]  /*11770*/  SHFL.IDX PT, R43, R43, R6, 0x1c1f ;  /* 0x001c1f062b2b7589 */ /* 0x000ee200000e0000 */
[----:B0-----:R-:W-:Y:S02]  /*11780*/  SEL R36, R32, R7, P0 ;  /* 0x0000000720247207 */ /* 0x001fe40000000000 */
[----:B------:R-:W-:Y:S01]  /*11790*/  SEL R38, R7, R32, P0 ;  /* 0x0000002007267207 */ /* 0x000fe20000000000 */
[----:B------:R-:W0:Y:S01]  /*117a0*/  SHFL.IDX PT, R53, R53, R6, 0x1c1f ;  /* 0x001c1f0635357589 */ /* 0x000e2200000e0000 */
[----:B-1----:R-:W-:Y:S01]  /*117b0*/  SEL R37, R54, R51, P0 ;  /* 0x0000003336257207 */ /* 0x002fe20000000000 */
[----:B------:R-:W-:Y:S01]  /*117c0*/  IMAD.U32 R7, RZ, RZ, UR7 ;  /* 0x00000007ff077e24 */ /* 0x000fe2000f8e00ff */
[----:B------:R-:W-:Y:S01]  /*117d0*/  SEL R39, R51, R54, P0 ;  /* 0x0000003633277207 */ /* 0x000fe20000000000 */
[----:B------:R-:W-:Y:S06]  /*117e0*/  BAR.SYNC.DEFER_BLOCKING 0x1, 0x100 ;  /* 0x0044000000007b1d */ /* 0x000fec0000010000 */
[----:B------:R-:W-:Y:S04]  /*117f0*/  SHFL.IDX PT, R58, R58, R35, 0x1c1f ;  /* 0x001c1f233a3a7589 */ /* 0x000fe800000e0000 */
[----:B------:R-:W1:Y:S01]  /*11800*/  SHFL.IDX PT, R55, R55, R6, 0x1c1f ;  /* 0x001c1f0637377589 */ /* 0x000e6200000e0000 */
[----:B--2---:R-:W-:-:S02]  /*11810*/  SEL R32, R20, R41, P0 ;  /* 0x0000002914207207 */ /* 0x004fc40000000000 */
[----:B------:R-:W-:Y:S01]  /*11820*/  SEL R34, R41, R20, P0 ;  /* 0x0000001429227207 */ /* 0x000fe20000000000 */
[----:B------:R-:W-:Y:S01]  /*11830*/  SHFL.IDX PT, R46, R46, R35, 0x1c1f ;  /* 0x001c1f232e2e7589 */ /* 0x000fe200000e0000 */
[----:B---3--:R-:W-:Y:S02]  /*11840*/  SEL R40, R44, R43, P0 ;  /* 0x0000002b2c287207 */ /* 0x008fe40000000000 */
[----:B------:R-:W-:Y:S01]  /*11850*/  SEL R42, R43, R44, P0 ;  /* 0x0000002c2b2a7207 */ /* 0x000fe20000000000 */
[----:B------:R2:W-:Y:S01]  /*11860*/  SHFL.IDX PT, R60, R60, R35, 0x1c1f ;  /* 0x001c1f233c3c7589 */ /* 0x0005e200000e0000 */
[----:B0-----:R-:W-:-:S03]  /*11870*/  SEL R33, R56, R53, P0 ;  /* 0x0000003538217207 */ /* 0x001fc60000000000 */
[----:B------:R-:W0:Y:S04]  /*11880*/  SHFL.IDX PT, R45, R45, R6, 0x1c1f ;  /* 0x001c1f062d2d7589 */ /* 0x000e2800000e0000 */
[----:B------:R3:W4:Y:S01]  /*11890*/  SHFL.IDX PT, R87, R87, R6, 0x1c1f ;  /* 0x001c1f0657577589 */ /* 0x00072200000e0000 */
[----:B--2---:R-:W-:-:S03]  /*118a0*/  SEL R35, R53, R56, P0 ;  /* 0x0000003835237207 */ /* 0x004fc60000000000 */
[----:B------:R0:W-:Y:S04]  /*118b0*/  STSM.16.M88.4 [R67], R8 ;  /* 0x0000000843007844 */ /* 0x0001e80000000200 */
[----:B------:R-:W-:Y:S01]  /*118c0*/  STSM.16.M88.4 [R66], R12 ;  /* 0x0000000c42007844 */ /* 0x000fe20000000200 */
[----:B-1----:R-:W-:Y:S01]  /*118d0*/  SEL R41, R58, R55, P0 ;  /* 0x000000373a297207 */ /* 0x002fe20000000000 */
[----:B---3--:R-:W-:Y:S01]  /*118e0*/  IMAD.U32 R6, RZ, RZ, UR6 ;  /* 0x00000006ff067e24 */ /* 0x008fe2000f8e00ff */
[----:B------:R-:W-:Y:S01]  /*118f0*/  SEL R43, R55, R58, P0 ;  /* 0x0000003a372b7207 */ /* 0x000fe20000000000 */
[----:B------:R-:W-:Y:S01]  /*11900*/  STSM.16.M88.4 [R65], R24 ;  /* 0x0000001841007844 */ /* 0x000fe20000000200 */
[----:B------:R-:W-:-:S03]  /*11910*/  ULDC.64 UR6, c[0x0][0xc08] ;  /* 0x0003020000067ab9 */ /* 0x000fc60000000a00 */
[----:B------:R-:W-:Y:S01]  /*11920*/  STSM.16.M88.4 [R64], R28 ;  /* 0x0000001c40007844 */ /* 0x000fe20000000200 */
[----:B0-----:R-:W-:-:S03]  /*11930*/  SEL R8, R46, R45, P0 ;  /* 0x0000002d2e087207 */ /* 0x001fc60000000000 */
[----:B------:R-:W-:Y:S01]  /*11940*/  STSM.16.M88.4 [R63], R36 ;  /* 0x000000243f007844 */ /* 0x000fe20000000200 */
[----:B------:R-:W-:Y:S02]  /*11950*/  SEL R10, R45, R46, P0 ;  /* 0x0000002e2d0a7207 */ /* 0x000fe40000000000 */
[----:B----4-:R-:W-:Y:S01]  /*11960*/  SEL R9, R60, R87, P0 ;  /* 0x000000573c097207 */ /* 0x010fe20000000000 */
[----:B------:R-:W-:Y:S01]  /*11970*/  STSM.16.M88.4 [R62], R32 ;  /* 0x000000203e007844 */ /* 0x000fe20000000200 */
[----:B------:R-:W-:Y:S01]  /*11980*/  SEL R11, R87, R60, P0 ;  /* 0x0000003c570b7207 */ /* 0x000fe20000000000 */
[----:B------:R-:W-:Y:S01]  /*11990*/  UISETP.NE.U32.AND UP1, UPT, UR6, URZ, UPT ;  /* 0x0000003f0600728c */ /* 0x000fe2000bf25070 */
[----:B------:R-:W0:Y:S01]  /*119a0*/  LDC R46, c[0x0][0xbe8] ;  /* 0x0002fa00ff2e7b82 */ /* 0x000e220000000800 */
[----:B------:R-:W-:Y:S04]  /*119b0*/  STSM.16.M88.4 [R61], R40 ;  /* 0x000000283d007844 */ /* 0x000fe80000000200 */
[----:B------:R1:W-:Y:S03]  /*119c0*/  STSM.16.M88.4 [R59], R8 ;  /* 0x000000083b007844 */ /* 0x0003e60000000200 */
[----:B------:R-:W-:Y:S01]  /*119d0*/  BAR.SYNC.DEFER_BLOCKING 0x1, 0x100 ;  /* 0x0044000000007b1d */ /* 0x000fe20000010000 */
[----:B------:R-:W-:-:S06]  /*119e0*/  UISETP.NE.AND.EX UP1, UPT, UR7, URZ, UPT, UP1 ;  /* 0x0000003f0700728c */ /* 0x000fcc000bf25310 */
[----:B------:R-:W-:-:S05]  /*119f0*/  PLOP3.LUT P0, PT, PT, PT, UP1, 0x80, 0x0 ;  /* 0x000000000000781c */ /* 0x000fca0003f0f018 */
[----:B------:R-:W-:-:S04]  /*11a00*/  @UP1 ULEA UR6, UP2, UR36, UR6, 0x2 ;  /* 0x0000000624061291 */ /* 0x000fc8000f84103f */
[----:B------:R-:W-:Y:S01]  /*11a10*/  @UP1 ULEA.HI.X UR7, UR36, UR7, UR37, 0x2, UP2 ;  /* 0x0000000724071291 */ /* 0x000fe200090f1425 */
[----:B-1----:R-:W-:Y:S02]  /*11a20*/  IMAD.U32 R9, RZ, RZ, UR8 ;  /* 0x00000008ff097e24 */ /* 0x002fe4000f8e00ff */
[----:B------:R-:W-:-:S03]  /*11a30*/  IMAD.U32 R10, RZ, RZ, UR6 ;  /* 0x00000006ff0a7e24 */ /* 0x000fc6000f8e00ff */
[----:B------:R-:W-:Y:S01]  /*11a40*/  IMAD.U32 R11, RZ, RZ, UR7 ;  /* 0x00000007ff0b7e24 */ /* 0x000fe2000f8e00ff */
[----:B------:R-:W2:Y:S01]  /*11a50*/  @P2 LDG.E R12, desc[UR52][R6.64] ;  /* 0x00000034060c2981 */ /* 0x000ea2000c1e1900 */
[----:B0-----:R-:W-:Y:S01]  /*11a60*/  ISETP.NE.AND P1, PT, R46, 0x1, PT ;  /* 0x000000012e00780c */ /* 0x001fe20003f25270 */
[----:B------:R-:W-:Y:S02]  /*11a70*/  UMOV UR4, URZ ;  /* 0x0000003f00047c82 */ /* 0x000fe40008000000 */
[----:B------:R0:W5:Y:S10]  /*11a80*/  @P0 LDG.E R9, desc[UR52][R10.64] ;  /* 0x000000340a090981 */ /* 0x000174000c1e1900 */
        /* <DEDUP_REMOVED lines=8> */
.L_x_7823:
        /* <DEDUP_REMOVED lines=30> */
[----:B------:R-:W-:Y:S01]  /*11cf0*/  SHF.R.S32.HI R8, RZ, 0x1f, R11 ;  /* 0x0000001fff087819 */ /* 0x000fe2000001140b */
[----:B------:R-:W-:Y:S01]  /*11d00*/  IMAD.X R9, RZ, RZ, R5, P3 ;  /* 0x000000ffff097224 */ /* 0x000fe200018e0605 */
[----:B------:R-:W-:-:S02]  /*11d10*/  IADD3 R15, P0, R4, 0x1000, RZ ;  /* 0x00001000040f7810 */ /* 0x000fc40007f1e0ff */
[----:B------:R-:W-:Y:S01]  /*11d20*/  IADD3.X R7, R7, UR7, R10, P2, !PT ;  /* 0x0000000707077c10 */ /* 0x000fe200097fe40a */
[----:B------:R-:W-:Y:S01]  /*11d30*/  ULDC.64 UR6, c[0x0][0xb88] ;  /* 0x0002e20000067ab9 */ /* 0x000fe20000000a00 */
[----:B------:R-:W-:Y:S01]  /*11d40*/  LOP3.LUT R10, R13, 0x380, RZ, 0xc0, !PT ;  /* 0x000003800d0a7812 */ /* 0x000fe200078ec0ff */
[----:B------:R-:W-:Y:S01]  /*11d50*/  IMAD R14, R8, UR6, RZ ;  /* 0x00000006080e7c24 */ /* 0x000fe2000f8e02ff */
[----:B------:R-:W-:Y:S01]  /*11d60*/  LOP3.LUT R12, R15, 0x380, RZ, 0xc0, !PT ;  /* 0x000003800f0c7812 */ /* 0x000fe200078ec0ff */
[C---:B------:R-:W-:Y:S01]  /*11d70*/  IMAD.WIDE.U32 R6, R11.reuse, UR6, R6 ;  /* 0x000000060b067c25 */ /* 0x040fe2000f8e0006 */
[----:B------:R-:W-:Y:S02]  /*11d80*/  SHF.R.U64 R8, R10, 0x3, RZ ;  /* 0x000000030a087819 */ /* 0x000fe400000012ff */
[----:B------:R-:W-:Y:S01]  /*11d90*/  SHF.R.U64 R12, R12, 0x3, RZ ;  /* 0x000000030c0c7819 */ /* 0x000fe200000012ff */
[----:B------:R-:W-:Y:S01]  /*11da0*/  IMAD R21, R11, UR7, R14 ;  /* 0x000000070b157c24 */ /* 0x000fe2000f8e020e */
[----:B------:R-:W-:Y:S01]  /*11db0*/  LOP3.LUT R8, R8, R13, RZ, 0x3c, !PT ;  /* 0x0000000d08087212 */ /* 0x000fe200078e3cff */
[----:B------:R-:W-:Y:S01]  /*11dc0*/  ULDC.64 UR6, c[0x0][0xb50] ;  /* 0x0002d40000067ab9 */ /* 0x000fe20000000a00 */
[----:B------:R-:W-:Y:S01]  /*11dd0*/  LOP3.LUT R12, R12, R15, RZ, 0x3c, !PT ;  /* 0x0000000f0c0c7212 */ /* 0x000fe200078e3cff */
[----:B------:R-:W-:Y:S01]  /*11de0*/  IMAD.IADD R13, R7, 0x1, R21 ;  /* 0x00000001070d7824 */ /* 0x000fe200078e0215 */
[----:B------:R-:W-:Y:S01]  /*11df0*/  LEA R14, P4, R6, UR6, 0x2 ;  /* 0x00000006060e7c11 */ /* 0x000fe2000f8810ff */
[----:B------:R-:W-:Y:S01]  /*11e00*/  VIADD R10, R24, 0x8 ;  /* 0x00000008180a7836 */ /* 0x000fe20000000000 */
[----:B------:R-:W-:-:S02]  /*11e10*/  IADD3 R11, P2, R4, 0x3000, RZ ;  /* 0x00003000040b7810 */ /* 0x000fc40007f5e0ff */
[----:B------:R-:W-:Y:S01]  /*11e20*/  LEA.HI.X R15, R6, UR7, R13, 0x2, P4 ;  /* 0x00000007060f7c11 */ /* 0x000fe2000a0f140d */
[----:B------:R-:W-:Y:S01]  /*11e30*/  SHFL.IDX PT, R20, R14, RZ, 0x1c1f ;  /* 0x001c1fff0e147589 */ /* 0x000fe200000e0000 */
[----:B------:R-:W-:Y:S01]  /*11e40*/  LOP3.LUT R7, R11, 0x380, RZ, 0xc0, !PT ;  /* 0x000003800b077812 */ /* 0x000fe200078ec0ff */
[--C-:B------:R-:W-:Y:S01]  /*11e50*/  IMAD.X R13, RZ, RZ, R5.reuse, P0 ;  /* 0x000000ffff0d7224 */ /* 0x100fe200000e0605 */
[----:B------:R-:W-:Y:S01]  /*11e60*/  LOP3.LUT P0, RZ, R228, 0x3, RZ, 0xc0, !PT ;  /* 0x00000003e4ff7812 */ /* 0x000fe2000780c0ff */
[----:B------:R-:W1:Y:S01]  /*11e70*/  SHFL.IDX PT, R21, R15, RZ, 0x1c1f ;  /* 0x001c1fff0f157589 */ /* 0x000e6200000e0000 */
[----:B------:R-:W-:Y:S01]  /*11e80*/  SHF.R.U64 R6, R7, 0x3, RZ ;  /* 0x0000000307067819 */ /* 0x000fe200000012ff */
[----:B------:R-:W-:Y:S01]  /*11e90*/  IMAD.X R7, RZ, RZ, R5, P2 ;  /* 0x000000ffff077224 */ /* 0x000fe200010e0605 */
[-C--:B------:R-:W-:Y:S01]  /*11ea0*/  ISETP.GE.OR P2, PT, R24, R53.reuse, P0 ;  /* 0x000000351800720c */ /* 0x080fe20000746670 */
[----:B------:R-:W-:Y:S01]  /*11eb0*/  SHFL.IDX PT, R44, R14, 0x1, 0x1c1f ;  /* 0x003c1f000e2c7f89 */ /* 0x000fe200000e0000 */
[----:B------:R-:W-:Y:S01]  /*11ec0*/  ISETP.GE.OR P0, PT, R10, R53, P0 ;  /* 0x000000350a00720c */ /* 0x000fe20000706670 */
[----:B------:R-:W-:Y:S01]  /*11ed0*/  UIMAD UR8, UR9, UR10, URZ ;  /* 0x0000000a090872a4 */ /* 0x000fe2000f8e023f */
[C---:B------:R-:W-:Y:S01]  /*11ee0*/  IADD3 R41, P6, R4.reuse, 0x4000, RZ ;  /* 0x0000400004297810 */ /* 0x040fe20007fde0ff */
[----:B------:R-:W2:Y:S01]  /*11ef0*/  SHFL.IDX PT, R45, R15, 0x1, 0x1c1f ;  /* 0x003c1f000f2d7f89 */ /* 0x000ea200000e0000 */
[----:B------:R-:W-:Y:S01]  /*11f00*/  UIMAD.WIDE.U32 UR6, UR4, UR10, URZ ;  /* 0x0000000a040672a5 */ /* 0x000fe2000f8e003f */
[----:B------:R-:W-:-:S02]  /*11f10*/  IADD3 R37, P5, R4, 0x5000, RZ ;  /* 0x0000500004257810 */ /* 0x000fc40007fbe0ff */
[----:B------:R-:W-:Y:S02]  /*11f20*/  IADD3 R33, P4, R4, 0x6000, RZ ;  /* 0x0000600004217810 */ /* 0x000fe40007f9e0ff */
[----:B------:R-:W-:Y:S02]  /*11f30*/  LOP3.LUT R6, R6, R11, RZ, 0x3c, !PT ;  /* 0x0000000b06067212 */ /* 0x000fe400078e3cff */
[C---:B------:R-:W-:Y:S01]  /*11f40*/  LOP3.LUT R29, R4.reuse, 0x380, RZ, 0xc0, !PT ;  /* 0x00000380041d7812 */ /* 0x040fe200078ec0ff */
[----:B-1----:R1:W-:Y:S01]  /*11f50*/  @!P2 ST.E desc[UR52][R20.64], R2 ;  /* 0x000000021400a985 */ /* 0x0023e2000c101934 */
[----:B------:R-:W-:Y:S01]  /*11f60*/  UIMAD UR8, UR4, UR11, UR8 ;  /* 0x0000000b040872a4 */ /* 0x000fe2000f8e0208 */
[----:B------:R-:W-:Y:S02]  /*11f70*/  IADD3 R11, P3, R4, 0x7000, RZ ;  /* 0x00007000040b7810 */ /* 0x000fe40007f7e0ff */
[----:B------:R-:W-:Y:S01]  /*11f80*/  ULDC.64 UR10, c[0x0][0xae8] ;  /* 0x0002ba00000a7ab9 */ /* 0x000fe20000000a00 */
[----:B------:R-:W-:-:S02]  /*11f90*/  LOP3.LUT R40, R41, 0x380, RZ, 0xc0, !PT ;  /* 0x0000038029287812 */ /* 0x000fc400078ec0ff */
[----:B------:R-:W-:Y:S01]  /*11fa0*/  LOP3.LUT R36, R37, 0x380, RZ, 0xc0, !PT ;  /* 0x0000038025247812 */ /* 0x000fe200078ec0ff */
[----:B--2---:R2:W-:Y:S01]  /*11fb0*/  @!P0 ST.E desc[UR52][R44.64], R0 ;  /* 0x000000002c008985 */ /* 0x0045e2000c101934 */
[----:B------:R-:W-:Y:S02]  /*11fc0*/  LOP3.LUT R32, R33, 0x380, RZ, 0xc0, !PT ;  /* 0x0000038021207812 */ /* 0x000fe400078ec0ff */
[----:B------:R-:W-:Y:S01]  /*11fd0*/  SHF.R.U64 R29, R29, 0x3, RZ ;  /* 0x000000031d1d7819 */ /* 0x000fe200000012ff */
[----:B-1----:R-:W1:Y:S01]  /*11fe0*/  @P1 LDC R21, c[0x0][0xbec] ;  /* 0x0002fb00ff151b82 */ /* 0x002e620000000800 */
[----:B------:R-:W-:Y:S01]  /*11ff0*/  UIADD3 UR7, UR7, UR8, URZ ;  /* 0x0000000807077290 */ /* 0x000fe2000fffe03f */
[----:B------:R-:W-:Y:S01]  /*12000*/  LOP3.LUT R10, R11, 0x380, RZ, 0xc0, !PT ;  /* 0x000003800b0a7812 */ /* 0x000fe200078ec0ff */
[----:B------:R-:W-:Y:S01]  /*12010*/  UIMAD UR4, UR14, UR10, URZ ;  /* 0x0000000a0e0472a4 */ /* 0x000fe2000f8e023f */
[----:B------:R-:W-:Y:S01]  /*12020*/  SHF.R.U64 R40, R40, 0x3, RZ ;  /* 0x0000000328287819 */ /* 0x000fe200000012ff */
[----:B------:R-:W-:Y:S01]  /*12030*/  IMAD.X R25, RZ, RZ, R5, P3 ;  /* 0x000000ffff197224 */ /* 0x000fe200018e0605 */
[----:B------:R-:W-:Y:S01]  /*12040*/  SHF.R.U64 R36, R36, 0x3, RZ ;  /* 0x0000000324247819 */ /* 0x000fe200000012ff */
[----:B--2---:R-:W-:Y:S01]  /*12050*/  IMAD R0, R22, 0x20, R23 ;  /* 0x0000002016007824 */ /* 0x004fe200078e0217 */
        /* <DEDUP_REMOVED lines=9> */
[----:B------:R-:W-:Y:S01]  /*120f0*/  SHF.R.U64 R4, R10, 0x3, RZ ;  /* 0x000000030a047819 */ /* 0x000fe200000012ff */
[----:B------:R-:W5:Y:S01]  /*12100*/  LD.E.128 R12, desc[UR52][R12.64] ;  /* 0x000000340c0c7980 */ /* 0x000f62000c101d00 */
[----:B------:R-:W-:-:S02]  /*12110*/  LOP3.LUT R40, R40, R41, RZ, 0x3c, !PT ;  /* 0x0000002928287212 */ /* 0x000fc400078e3cff */
[----:B------:R-:W-:Y:S01]  /*12120*/  LOP3.LUT R36, R36, R37, RZ, 0x3c, !PT ;  /* 0x0000002524247212 */ /* 0x000fe200078e3cff */
[----:B-1----:R-:W-:Y:S01]  /*12130*/  @P1 IMAD.HI.U32 R0, R2, R21, RZ ;  /* 0x0000001502001227 */ /* 0x002fe200078e00ff */
[----:B------:R-:W-:Y:S01]  /*12140*/  UIMAD UR4, UR36, UR9, UR4 ;  /* 0x00000009240472a4 */ /* 0x000fe2000f8e0204 */
[----:B------:R-:W-:Y:S01]  /*12150*/  LOP3.LUT R32, R32, R33, RZ, 0x3c, !PT ;  /* 0x0000002120207212 */ /* 0x000fe200078e3cff */
[----:B------:R-:W-:Y:S01]  /*12160*/  UIMAD.WIDE.U32 UR6, UR36, UR8, UR6 ;  /* 0x00000008240672a5 */ /* 0x000fe2000f8e0006 */
[--C-:B------:R-:W-:Y:S01]  /*12170*/  IMAD.X R41, RZ, RZ, R5.reuse, P6 ;  /* 0x000000ffff297224 */ /* 0x100fe200030e0605 */
[----:B0-----:R-:W-:Y:S01]  /*12180*/  @P1 SHF.R.U32.HI R45, RZ, R49, R0 ;  /* 0x00000031ff2d1219 */ /* 0x001fe20000011600 */
[--C-:B------:R-:W-:Y:S01]  /*12190*/  IMAD.X R37, RZ, RZ, R5.reuse, P5 ;  /* 0x000000ffff257224 */ /* 0x100fe200028e0605 */
[----:B------:R-:W-:Y:S01]  /*121a0*/  UIADD3 UR4, UR7, UR4, URZ ;  /* 0x0000000407047290 */ /* 0x000fe2000fffe03f */
[----:B------:R-:W-:Y:S01]  /*121b0*/  IMAD.X R33, RZ, RZ, R5, P4 ;  /* 0x000000ffff217224 */ /* 0x000fe200020e0605 */
[--C-:B------:R-:W-:Y:S01]  /*121c0*/  SHF.R.S32.HI R0, RZ, 0x1f, R45.reuse ;  /* 0x0000001fff007819 */ /* 0x100fe2000001142d */
[----:B------:R-:W-:Y:S01]  /*121d0*/  IMAD.MOV R49, RZ, RZ, -R45 ;  /* 0x000000ffff317224 */ /* 0x000fe200078e0a2d */
[----:B------:R-:W-:Y:S01]  /*121e0*/  LOP3.LUT R24, R4, R11, RZ, 0x3c, !PT ;  /* 0x0000000b04187212 */ /* 0x000fe200078e3cff */
[----:B------:R-:W-:Y:S01]  /*121f0*/  IMAD.MOV.U32 R29, RZ, RZ, R5 ;  /* 0x000000ffff1d7224 */ /* 0x000fe200078e0005 */
        /* <DEDUP_REMOVED lines=53> */
.L_x_7825:
[----:B------:R-:W-:Y:S05]  /*12550*/  BSYNC B1 ;  /* 0x0000000000017941 */ /* 0x000fea0003800000 */
.L_x_7824:
        /* <DEDUP_REMOVED lines=13> */
.L_x_7827:
[----:B------:R-:W-:Y:S05]  /*12630*/  BSYNC B1 ;  /* 0x0000000000017941 */ /* 0x000fea0003800000 */
.L_x_7826:
        /* <DEDUP_REMOVED lines=13> */
.L_x_7829:
[----:B------:R-:W-:Y:S05]  /*12710*/  BSYNC B1 ;  /* 0x0000000000017941 */ /* 0x000fea0003800000 */
.L_x_7828:
        /* <DEDUP_REMOVED lines=16> */
.L_x_7822:
        /* <DEDUP_REMOVED lines=33> */
.L_x_7831:
        /* <DEDUP_REMOVED lines=45> */
.L_x_7833:
[----:B------:R-:W-:Y:S05]  /*12d00*/  BSYNC B1 ;  /* 0x0000000000017941 */ /* 0x000fea0003800000 */
.L_x_7832:
        /* <DEDUP_REMOVED lines=61> */
.L_x_7835:
[----:B------:R-:W-:Y:S05]  /*130e0*/  BSYNC B1 ;  /* 0x0000000000017941 */ /* 0x000fea0003800000 */
.L_x_7834:
        /* <DEDUP_REMOVED lines=13> */
.L_x_7837:
[----:B------:R-:W-:Y:S05]  /*131c0*/  BSYNC B1 ;  /* 0x0000000000017941 */ /* 0x000fea0003800000 */
.L_x_7836:
        /* <DEDUP_REMOVED lines=13> */
.L_x_7839:
[----:B------:R-:W-:Y:S05]  /*132a0*/  BSYNC B1 ;  /* 0x0000000000017941 */ /* 0x000fea0003800000 */
.L_x_7838:
        /* <DEDUP_REMOVED lines=14> */
.L_x_7830:
[----:B------:R-:W-:Y:S05]  /*13390*/  BSYNC B0 ;  /* 0x0000000000007941 */ /* 0x000fea0003800000 */
.L_x_7821:
[----:B------:R-:W-:Y:S02]  /*133a0*/  ULDC UR4, c[0x0][0xc3c] ;  /* 0x00030f0000047ab9 */ /* 0x000fe40000000800 */
[----:B------:R-:W-:-:S13]  /*133b0*/  ISETP.GE.AND P0, PT, R47, UR4, PT ;  /* 0x000000042f007c0c */ /* 0x000fda000bf06270 */
[----:B------:R-:W-:Y:S05]  /*133c0*/  @!P0 BRA `(.L_x_7840) ;  /* 0xfffffed8008c8947 */ /* 0x000fea000383ffff */
[----:B------:R-:W-:Y:S05]  /*133d0*/  EXIT ;  /* 0x000000000000794d */ /* 0x000fea0003800000 */
.L_x_7782:
        /* <DEDUP_REMOVED lines=20> */
.L_x_7841:
        /* <DEDUP_REMOVED lines=41> */
.L_x_7847:
        /* <DEDUP_REMOVED lines=14> */
.L_x_7846:
[----:B------:R-:W-:Y:S05]  /*13890*/  BSYNC B0 ;  /* 0x0000000000007941 */ /* 0x000fea0003800000 */
.L_x_7845:
        /* <DEDUP_REMOVED lines=22> */
.L_x_7843:
        /* <DEDUP_REMOVED lines=25> */
.L_x_7848:
        /* <DEDUP_REMOVED lines=58> */
.L_x_7844:
[----:B------:R0:W-:Y:S01]  /*13f30*/  STL [R1+0x10], R0 ;  /* 0x0000100001007387 */ /* 0x0001e20000100800 */
[----:B------:R-:W-:-:S03]  /*13f40*/  UMOV UR36, URZ ;  /* 0x0000003f00247c82 */ /* 0x000fc60008000000 */
[----:B------:R0:W-:Y:S02]  /*13f50*/  STL [R1+0x14], RZ ;  /* 0x000014ff01007387 */ /* 0x0001e40000100800 */
.L_x_7849:
        /* <DEDUP_REMOVED lines=11> */
.L_x_7842:
[----:B0-2---:R-:W-:Y:S01]  /*14010*/  IMAD.MOV.U32 R0, RZ, RZ, 0x1 ;  /* 0x00000001ff007424 */ /* 0x005fe200078e00ff */
[----:B------:R-:W-:Y:S01]  /*14020*/  ULDC UR4, c[0x0][0xc3c] ;  /* 0x00030f0000047ab9 */ /* 0x000fe20000000800 */
[----:B------:R0:W-:Y:S01]  /*14030*/  STL [R1+0x30], RZ ;  /* 0x000030ff01007387 */ /* 0x0001e20000100800 */
[----:B------:R-:W-:-:S03]  /*14040*/  UISETP.GE.AND UP0, UPT, UR42, UR4, UPT ;  /* 0x000000042a00728c */ /* 0x000fc6000bf06270 */
[----:B------:R0:W-:Y:S03]  /*14050*/  STL [R1+0x4], R0 ;  /* 0x0000040001007387 */ /* 0x0001e60000100800 */
[----:B------:R-:W-:Y:S01]  /*14060*/  PLOP3.LUT P0, PT, PT, PT, UP0, 0x80, 0x0 ;  /* 0x000000000000781c */ /* 0x000fe20003f0f008 */
[----:B------:R0:W-:-:S12]  /*14070*/  STL [R1], RZ ;  /* 0x000000ff01007387 */ /* 0x0001d80000100800 */
        /* <DEDUP_REMOVED lines=45> */
.L_x_7917:
        /* <DEDUP_REMOVED lines=8> */
[----:B--2---:R-:W2:Y:S01]  /*143d0*/  LDG.E R2, desc[UR52][R2.64] ;  /* 0x0000003402027981 */ /* 0x004ea2000c1e1900 */
        /* <DEDUP_REMOVED lines=45> */
.L_x_7851:
        /* <DEDUP_REMOVED lines=16> */
[----:B--2---:R-:W-:Y:S02]  /*147b0*/  IMAD.U32 R2, RZ, RZ, UR4 ;  /* 0x00000004ff027e24 */ /* 0x004fe4000f8e00ff */
[----:B0-----:R-:W-:Y:S05]  /*147c0*/  @!P0 BRA `(.L_x_7852) ;  /* 0x0000000000188947 */ /* 0x001fea0003800000 */
[----:B------:R-:W-:-:S04]  /*147d0*/  UIADD3 UR4, UP0, UR48, UR6, URZ ;  /* 0x0000000630047290 */ /* 0x000fc8000ff1e03f */
[----:B------:R-:W-:Y:S02]  /*147e0*/  UIADD3.X UR5, UR49, UR7, URZ, UP0, !UPT ;  /* 0x0000000731057290 */ /* 0x000fe400087fe43f */
[----:B------:R-:W-:-:S04]  /*147f0*/  IMAD.U32 R2, RZ, RZ, UR4 ;  /* 0x00000004ff027e24 */ /* 0x000fc8000f8e00ff */
[----:B------:R-:W-:-:S05]  /*14800*/  IMAD.U32 R3, RZ, RZ, UR5 ;  /* 0x00000005ff037e24 */ /* 0x000fca000f8e00ff */
[----:B------:R0:W5:Y:S01]  /*14810*/  LDG.E R2, desc[UR52][R2.64] ;  /* 0x0000003402027981 */ /* 0x000162000c1e1900 */
[----:B------:R-:W-:Y:S05]  /*14820*/  BRA `(.L_x_7853) ;  /* 0x0000000000107947 */ /* 0x000fea0003800000 */
.L_x_7852:
[----:B------:R-:W-:Y:S05]  /*14830*/  @!P1 BRA `(.L_x_7853) ;  /* 0x00000000000c9947 */ /* 0x000fea0003800000 */
[----:B------:R-:W2:Y:S04]  /*14840*/  LDG.E R2, desc[UR52][R4.64] ;  /* 0x0000003404027981 */ /* 0x000ea8000c1e1900 */
[----:B------:R-:W2:Y:S02]  /*14850*/  LDG.E R4, desc[UR52][R4.64+0x4] ;  /* 0x0000043404047981 */ /* 0x000ea4000c1e1900 */
[----:B--2---:R-:W-:-:S07]  /*14860*/  IMAD.IADD R2, R4, 0x1, -R2 ;  /* 0x0000000104027824 */ /* 0x004fce00078e0a02 */
.L_x_7853:
[----:B0-----:R-:W2:Y:S04]  /*14870*/  LDL R3, [R1+0x28] ;  /* 0x0000280001037983 */ /* 0x001ea80000100800 */
[----:B------:R-:W3:Y:S01]  /*14880*/  LDL R5, [R1+0x14] ;  /* 0x0000140001057983 */ /* 0x000ee20000100800 */
[----:B-----5:R-:W-:Y:S01]  /*14890*/  IMAD.IADD R0, R2, 0x1, -R0 ;  /* 0x0000000102007824 */ /* 0x020fe200078e0a00 */
[----:B------:R-:W-:Y:S01]  /*148a0*/  BSSY B7, `(.L_x_7854) ;  /* 0x0000353000077945 */ /* 0x000fe20003800000 */
[----:B------:R-:W0:Y:S02]  /*148b0*/  LDC R2, c[0x0][0x448] ;  /* 0x00011200ff027b82 */ /* 0x000e240000000800 */
[----:B0-----:R-:W-:-:S13]  /*148c0*/  ISETP.NE.AND P0, PT, R2, 0x1, PT ;  /* 0x000000010200780c */ /* 0x001fda0003f05270 */
[----:B------:R-:W0:Y:S01]  /*148d0*/  @P0 LDC R4, c[0x0][0x44c] ;  /* 0x00011300ff040b82 */ /* 0x000e220000000800 */
[----:B--2---:R-:W-:-:S07]  /*148e0*/  IMAD.MOV.U32 R6, RZ, RZ, R3 ;  /* 0x000000ffff067224 */ /* 0x004fce00078e0003 */
[----:B------:R-:W2:Y:S01]  /*148f0*/  @P0 LDC R3, c[0x0][0x450] ;  /* 0x00011400ff030b82 */ /* 0x000ea20000000800 */
[----:B---3--:R-:W-:Y:S02]  /*14900*/  IMAD.SHL.U32 R2, R5, 0x80, RZ ;  /* 0x0000008005027824 */ /* 0x008fe400078e00ff */
[C---:B------:R-:W-:Y:S01]  /*14910*/  VIADD R5, R0.reuse, 0xdf ;  /* 0x000000df00057836 */ /* 0x040fe20000000000 */
[----:B------:R-:W-:Y:S01]  /*14920*/  IADD3 R0, R0, 0xe0, -R6 ;  /* 0x000000e000007810 */ /* 0x000fe20007ffe806 */
[----:B------:R-:W-:-:S04]  /*14930*/  VIADD R2, R2, 0x7f ;  /* 0x0000007f02027836 */ /* 0x000fc80000000000 */
[----:B0-----:R-:W-:-:S05]  /*14940*/  @P0 IMAD.HI.U32 R4, R2, R4, RZ ;  /* 0x0000000402040227 */ /* 0x001fca00078e00ff */
[----:B--2---:R-:W-:Y:S01]  /*14950*/  @P0 SHF.R.U32.HI R2, RZ, R3, R4 ;  /* 0x00000003ff020219 */ /* 0x004fe20000011604 */
[----:B------:R-:W-:-:S04]  /*14960*/  IMAD.MOV.U32 R4, RZ, RZ, RZ ;  /* 0x000000ffff047224 */ /* 0x000fc800078e00ff */
[----:B------:R-:W-:Y:S02]  /*14970*/  IMAD.IADD R3, R0, 0x1, R2 ;  /* 0x0000000100037824 */ /* 0x000fe400078e0202 */
[----:B------:R-:W-:Y:S02]  /*14980*/  IMAD.MOV.U32 R2, RZ, RZ, RZ ;  /* 0x000000ffff027224 */ /* 0x000fe400078e00ff */
[----:B------:R-:W-:-:S04]  /*14990*/  IMAD.HI R4, R5, -0x6db6db6d, R4 ;  /* 0x9249249305047827 */ /* 0x000fc800078e0204 */
[----:B------:R-:W-:Y:S01]  /*149a0*/  IMAD.HI R2, R3, -0x6db6db6d, R2 ;  /* 0x9249249303027827 */ /* 0x000fe200078e0202 */
[----:B------:R-:W-:-:S04]  /*149b0*/  SHF.R.U32.HI R0, RZ, 0x1f, R4 ;  /* 0x0000001fff007819 */ /* 0x000fc80000011604 */
[----:B------:R-:W-:Y:S02]  /*149c0*/  SHF.R.U32.HI R3, RZ, 0x1f, R2 ;  /* 0x0000001fff037819 */ /* 0x000fe40000011602 */
[----:B------:R-:W-:Y:S02]  /*149d0*/  LEA.HI.SX32 R0, R4, R0, 0x19 ;  /* 0x0000000004007211 */ /* 0x000fe400078fcaff */
[----:B------:R-:W-:-:S04]  /*149e0*/  LEA.HI.SX32 R3, R2, R3, 0x19 ;  /* 0x0000000302037211 */ /* 0x000fc800078fcaff */
        /* <DEDUP_REMOVED lines=21> */
.L_x_7855:
        /* <DEDUP_REMOVED lines=20> */
.L_x_7858:
[----:B------:R-:W-:Y:S05]  /*14c80*/  BSYNC B6 ;  /* 0x0000000000067941 */ /* 0x000fea0003800000 */
.L_x_7857:
        /* <DEDUP_REMOVED lines=21> */
.L_x_7860:
[----:B------:R-:W-:Y:S05]  /*14de0*/  BSYNC B6 ;  /* 0x0000000000067941 */ /* 0x000fea0003800000 */
.L_x_7859:
        /* <DEDUP_REMOVED lines=21> */
.L_x_7862:
[----:B------:R-:W-:Y:S05]  /*14f40*/  BSYNC B6 ;  /* 0x0000000000067941 */ /* 0x000fea0003800000 */
.L_x_7861:
        /* <DEDUP_REMOVED lines=19> */
.L_x_7864:
[----:B------:R-:W-:Y:S05]  /*15080*/  BSYNC B6 ;  /* 0x0000000000067941 */ /* 0x000fea0003800000 */
.L_x_7863:
        /* <DEDUP_REMOVED lines=11> */
[----:B--2---:R2:W3:Y:S01]  /*15140*/  @P0 LDG.E R8, desc[UR52][R2.64] ;  /* 0x0000003402080981 */ /* 0x0044e2000c1e1900 */
[----:B0-----:R-:W-:-:S04]  /*15150*/  SHF.R.U32.HI R0, RZ, 0x5, R0 ;  /* 0x00000005ff007819 */ /* 0x001fc80000011600 */
[----:B------:R-:W-:Y:S01]  /*15160*/  LOP3.LUT R0, R0, 0x3, RZ, 0xc0, !PT ;  /* 0x0000000300007812 */ /* 0x000fe200078ec0ff */
[----:B--2---:R-:W0:Y:S01]  /*15170*/  LDC.64 R2, c[0x0][0x418] ;  /* 0x00010600ff027b82 */ /* 0x004e220000000a00 */
[----:B---3--:R-:W-:Y:S01]  /*15180*/  SHF.R.S32.HI R9, RZ, 0x1f, R8 ;  /* 0x0000001fff097819 */ /* 0x008fe20000011408 */
[----:B------:R2:W-:Y:S01]  /*15190*/  @P0 STL [R1+0x8], R8 ;  /* 0x0000080801000387 */ /* 0x0005e20000100800 */
[----:B0-----:R-:W-:Y:S01]  /*151a0*/  LOP3.LUT P0, RZ, R2, UR4, RZ, 0xfc, !PT ;  /* 0x0000000402ff7c12 */ /* 0x001fe2000f80fcff */
[----:B------:R-:W-:Y:S02]  /*151b0*/  UMOV UR4, 0xffffffff ;  /* 0xffffffff00047882 */ /* 0x000fe40000000000 */
[----:B------:R2:W-:Y:S01]  /*151c0*/  STL [R1+0xc], R9 ;  /* 0x00000c0901007387 */ /* 0x0005e20000100800 */
[----:B------:R-:W-:-:S04]  /*151d0*/  LOP3.LUT P0, RZ, R3, UR5, RZ, 0xfc, P0 ;  /* 0x0000000503ff7c12 */ /* 0x000fc8000800fcff */
[----:B------:R-:W-:Y:S01]  /*151e0*/  SEL R16, R8, RZ, !P0 ;  /* 0x000000ff08107207 */ /* 0x000fe20004000000 */
[----:B------:R-:W-:Y:S08]  /*151f0*/  BRA.DIV UR4, `(.L_x_7865) ;  /* 0x0000003e04cc7947 */ /* 0x000ff0000b800000 */
[----:B------:R0:W3:Y:S02]  /*15200*/  SHFL.IDX PT, R14, R0, RZ, 0x1f ;  /* 0x00001fff000e7589 */ /* 0x0000e400000e0000 */
.L_x_7936:
[----:B------:R-:W-:Y:S02]  /*15210*/  PLOP3.LUT P1, PT, PT, PT, PT, 0x8, 0x0 ;  /* 0x000000000000781c */ /* 0x000fe40003f2e170 */
[----:B---3--:R-:W-:Y:S02]  /*15220*/  ISETP.NE.AND P0, PT, R14, RZ, PT ;  /* 0x000000ff0e00720c */ /* 0x008fe40003f05270 */
[----:B0-----:R-:W-:-:S05]  /*15230*/  P2R R0, PR, RZ, 0x2 ;  /* 0x00000002ff007803 */ /* 0x001fca0000000000 */
[----:B------:R0:W-:Y:S06]  /*15240*/  STL [R1+0x18], R0 ;  /* 0x0000180001007387 */ /* 0x0001ec0000100800 */
[----:B------:R-:W-:Y:S05]  /*15250*/  @P0 BRA `(.L_x_7866) ;  /* 0x0000000400540947 */ /* 0x000fea0003800000 */
[----:B------:R-:W-:Y:S01]  /*15260*/  UMOV UR4, 0xffffffff ;  /* 0xffffffff00047882 */ /* 0x000fe20000000000 */
[----:B0-----:R-:W-:Y:S02]  /*15270*/  VIADD R0, R18, 0xffffffff ;  /* 0xffffffff12007836 */ /* 0x001fe40000000000 */
[----:B------:R-:W-:Y:S05]  /*15280*/  BRA.DIV UR4, `(.L_x_7867) ;  /* 0x0000003e04c87947 */ /* 0x000fea000b800000 */
[----:B------:R-:W-:-:S13]  /*15290*/  ELECT P6, URZ, PT ;  /* 0x00000000003f782f */ /* 0x000fda00038c0000 */
.L_x_7939:
        /* <DEDUP_REMOVED lines=21> */
.L_x_7868:
[----:B0-----:R-:W3:Y:S04]  /*153f0*/  LDL R3, [R1] ;  /* 0x0000000001037983 */ /* 0x001ee80000100800 */
        /* <DEDUP_REMOVED lines=8> */
.L_x_7940:
        /* <DEDUP_REMOVED lines=8> */
.L_x_7870:
        /* <DEDUP_REMOVED lines=18> */
.L_x_7941:
        /* <DEDUP_REMOVED lines=8> */
.L_x_7872:
        /* <DEDUP_REMOVED lines=10> */
[----:B------:R-:W-:-:S02]  /*15740*/  UMOV UR12, UR36 ;  /* 0x00000024000c7c82 */ /* 0x000fc40008000000 */
[----:B------:R-:W-:Y:S01]  /*15750*/  P2R R0, PR, RZ, 0x1 ;  /* 0x00000001ff007803 */ /* 0x000fe20000000000 */
[----:B------:R-:W-:Y:S02]  /*15760*/  UIADD3 UR8, UR8, 0x20400, URZ ;  /* 0x0002040008087890 */ /* 0x000fe4000fffe03f */
[----:B------:R-:W-:Y:S02]  /*15770*/  UIADD3 UR9, UR9, 0x2e830, URZ ;  /* 0x0002e83009097890 */ /* 0x000fe4000fffe03f */
[----:B------:R3:W-:Y:S07]  /*15780*/  STL [R1+0x18], R0 ;  /* 0x0000180001007387 */ /* 0x0007ee0000100800 */
[----:B------:R3:W-:Y:S01]  /*15790*/  UTMALDG.4D [UR8], [UR4], desc[UR6] ;  /* 0x00000608040075b4 */ /* 0x0007e20008019000 */
[----:B------:R-:W-:-:S02]  /*157a0*/  NOP ;  /* 0x0000000000007918 */ /* 0x000fc40000000000 */
.L_x_7866:
[----:B------:R-:W-:Y:S05]  /*157b0*/  WARPSYNC.ALL ;  /* 0x0000000000007948 */ /* 0x000fea0003800000 */
[----:B0--3--:R-:W-:Y:S01]  /*157c0*/  VIADD R0, R17, 0x1c400 ;  /* 0x0001c40011007836 */ /* 0x009fe20000000000 */
[----:B------:R-:W-:Y:S01]  /*157d0*/  USHF.R.S32.HI UR4, URZ, 0x1f, UR47 ;  /* 0x0000001f3f047899 */ /* 0x000fe2000801142f */
[----:B------:R-:W-:Y:S03]  /*157e0*/  BAR.SYNC.DEFER_BLOCKING 0x8, 0x180 ;  /* 0x0206000000007b1d */ /* 0x000fe60000010000 */
        /* <DEDUP_REMOVED lines=9> */
[----:B------:R-:W-:Y:S02]  /*15880*/  USHF.R.S32.HI UR47, URZ, 0x1f, UR36 ;  /* 0x0000001f3f2f7899 */ /* 0x000fe40008011424 */
        /* <DEDUP_REMOVED lines=8> */
[----:B--2---:R-:W-:Y:S02]  /*15910*/  IMAD.U32 R4, RZ, RZ, UR6 ;  /* 0x00000006ff047e24 */ /* 0x004fe4000f8e00ff */
        /* <DEDUP_REMOVED lines=11> */
.L_x_7874:
[----:B------:R-:W-:Y:S05]  /*159d0*/  BSYNC B6 ;  /* 0x0000000000067941 */ /* 0x000fea0003800000 */
.L_x_7873:
[----:B------:R-:W3:Y:S01]  /*159e0*/  LDL R7, [R1+0x14] ;  /* 0x0000140001077983 */ /* 0x000ee20000100800 */
[----:B------:R-:W0:Y:S01]  /*159f0*/  LDC R5, c[0x0][0x448] ;  /* 0x00011200ff057b82 */ /* 0x000e220000000800 */
[----:B------:R-:W-:Y:S02]  /*15a00*/  ULDC.64 UR8, c[0x0][0x2d8] ;  /* 0x0000b60000087ab9 */ /* 0x000fe40000000a00 */
[----:B--2---:R2:W5:Y:S01]  /*15a10*/  LDL R9, [R1+0x2c] ;  /* 0x00002c0001097983 */ /* 0x0045620000100800 */
[----:B------:R-:W4:Y:S01]  /*15a20*/  S2R R2, SR_TID.X ;  /* 0x0000000000027919 */ /* 0x000f220000002100 */
[----:B0-----:R-:W-:-:S13]  /*15a30*/  ISETP.NE.AND P0, PT, R5, 0x1, PT ;  /* 0x000000010500780c */ /* 0x001fda0003f05270 */
[----:B------:R-:W0:Y:S01]  /*15a40*/  @P0 LDC R3, c[0x0][0x44c] ;  /* 0x00011300ff030b82 */ /* 0x000e220000000800 */
[C---:B----4-:R-:W-:Y:S01]  /*15a50*/  LOP3.LUT R0, R2.reuse, 0x7f, RZ, 0xc0, !PT ;  /* 0x0000007f02007812 */ /* 0x050fe200078ec0ff */
[----:B------:R-:W-:-:S03]  /*15a60*/  IMAD.SHL.U32 R2, R2, 0x10, RZ ;  /* 0x0000001002027824 */ /* 0x000fc600078e00ff */
[----:B------:R-:W-:-:S03]  /*15a70*/  SHF.R.U32.HI R0, RZ, 0x3, R0 ;  /* 0x00000003ff007819 */ /* 0x000fc60000011600 */
[----:B------:R-:W4:Y:S01]  /*15a80*/  @P0 LDC R4, c[0x0][0x450] ;  /* 0x00011400ff040b82 */ /* 0x000f220000000800 */
[----:B------:R-:W-:Y:S01]  /*15a90*/  LOP3.LUT R2, R0, 0x70, R2, 0xf8, !PT ;  /* 0x0000007000027812 */ /* 0x000fe200078ef802 */
[----:B------:R-:W-:Y:S01]  /*15aa0*/  UIMAD UR6, UR47, UR8, URZ ;  /* 0x000000082f0672a4 */ /* 0x000fe2000f8e023f */
[----:B------:R-:W-:Y:S01]  /*15ab0*/  UMOV UR4, UR48 ;  /* 0x0000003000047c82 */ /* 0x000fe20008000000 */
[----:B------:R-:W-:Y:S02]  /*15ac0*/  UMOV UR5, UR37 ;  /* 0x0000002500057c82 */ /* 0x000fe40008000000 */
[----:B------:R-:W-:Y:S01]  /*15ad0*/  UIMAD UR6, UR36, UR9, UR6 ;  /* 0x00000009240672a4 */ /* 0x000fe2000f8e0206 */
[----:B------:R-:W1:Y:S01]  /*15ae0*/  S2R R8, SR_TID.X ;  /* 0x0000000000087919 */ /* 0x000e620000002100 */
        /* <DEDUP_REMOVED lines=8> */
[----:B-1----:R-:W-:-:S05]  /*15b70*/  IMAD.SHL.U32 R10, R8, 0x10, RZ ;  /* 0x00000010080a7824 */ /* 0x002fca00078e00ff */
[----:B------:R-:W-:Y:S01]  /*15b80*/  LOP3.LUT R10, R10, 0x70, RZ, 0xc0, !PT ;  /* 0x000000700a0a7812 */ /* 0x000fe200078ec0ff */
[----:B---3--:R-:W-:-:S04]  /*15b90*/  IMAD R0, R7, 0x80, R2 ;  /* 0x0000008007007824 */ /* 0x008fc800078e0202 */
[----:B0-----:R-:W-:-:S04]  /*15ba0*/  @P0 IMAD.HI.U32 R3, R0, R3, RZ ;  /* 0x0000000300030227 */ /* 0x001fc800078e00ff */
[----:B------:R-:W-:Y:S01]  /*15bb0*/  IMAD.MOV.U32 R2, RZ, RZ, R0 ;  /* 0x000000ffff027224 */ /* 0x000fe200078e0000 */
[----:B----4-:R-:W-:-:S04]  /*15bc0*/  @P0 SHF.R.U32.HI R2, RZ, R4, R3 ;  /* 0x00000004ff020219 */ /* 0x010fc80000011603 */
        /* <DEDUP_REMOVED lines=19> */
[----:B--2---:R-:W-:Y:S09]  /*15d00*/  BRA.DIV UR4, `(.L_x_7875) ;  /* 0x0000003604707947 */ /* 0x004ff2000b800000 */
        /* <DEDUP_REMOVED lines=13> */
[----:B------:R-:W-:Y:S02]  /*15de0*/  @!P1 IMAD.MOV.U32 R6, RZ, RZ, R5 ;  /* 0x000000ffff069224 */ /* 0x000fe400078e0005 */
[----:B------:R-:W-:-:S03]  /*15df0*/  VIADD R5, R4, 0x10 ;  /* 0x0000001004057836 */ /* 0x000fc60000000000 */
[----:B------:R-:W-:Y:S01]  /*15e00*/  @!PT LDS RZ, [RZ] ;  /* 0x00000000fffff984 */ /* 0x000fe20000000800 */
[----:B-----5:R0:W-:Y:S02]  /*15e10*/  @!P1 LDGSTS.E.BYPASS.LTC128B.128 [R9+0x1c400], desc[UR52][R6.64], !P0 ;  /* 0x1c40000006099fae */ /* 0x0201e4000c101d74 */
        /* <DEDUP_REMOVED lines=49> */
.L_x_7958:
        /* <DEDUP_REMOVED lines=10> */
.L_x_7876:
        /* <DEDUP_REMOVED lines=18> */
.L_x_7959:
[----:B------:R-:W-:Y:S05]  /*162f0*/  BSYNC B0 ;  /* 0x0000000000007941 */ /* 0x000fea0003800000 */
.L_x_7877:
[----:B------:R-:W-:-:S13]  /*16300*/  ISETP.GE.AND P0, PT, R18, 0x2, PT ;  /* 0x000000021200780c */ /* 0x000fda0003f06270 */
[----:B------:R-:W-:Y:S05]  /*16310*/  @!P0 BRA `(.L_x_7879) ;  /* 0x0000001000388947 */ /* 0x000fea0003800000 */
[----:B-1----:R1:W5:Y:S01]  /*16320*/  LDL.LU R0, [R1+0x4] ;  /* 0x0000040001007983 */ /* 0x0023620000300800 */
[----:B------:R-:W-:-:S03]  /*16330*/  VIADD R18, R18, 0xfffffffe ;  /* 0xfffffffe12127836 */ /* 0x000fc60000000000 */
[----:B0-----:R1:W5:Y:S04]  /*16340*/  LDL.LU R6, [R1] ;  /* 0x0000000001067983 */ /* 0x0013680000300800 */
.L_x_7899:
        /* <DEDUP_REMOVED lines=36> */
.L_x_7882:
        /* <DEDUP_REMOVED lines=8> */
.L_x_7960:
[----:B------:R-:W-:Y:S05]  /*16610*/  BSYNC B1 ;  /* 0x0000000000017941 */ /* 0x000fea0003800000 */
.L_x_7883:
        /* <DEDUP_REMOVED lines=9> */
.L_x_7886:
[----:B------:R-:W-:Y:S05]  /*166b0*/  BSYNC B1 ;  /* 0x0000000000017941 */ /* 0x000fea0003800000 */
.L_x_7885:
[----:B------:R-:W3:Y:S04]  /*166c0*/  LDL R2, [R1] ;  /* 0x0000000001027983 */ /* 0x000ee80000100800 */
        /* <DEDUP_REMOVED lines=12> */
.L_x_7887:
        /* <DEDUP_REMOVED lines=13> */
.L_x_7961:
[----:B------:R-:W-:Y:S05]  /*16860*/  BSYNC B1 ;  /* 0x0000000000017941 */ /* 0x000fea0003800000 */
.L_x_7888:
        /* <DEDUP_REMOVED lines=11> */
.L_x_7891:
[----:B------:R-:W-:Y:S05]  /*16920*/  BSYNC B1 ;  /* 0x0000000000017941 */ /* 0x000fea0003800000 */
.L_x_7890:
        /* <DEDUP_REMOVED lines=8> */
.L_x_7892:
        /* <DEDUP_REMOVED lines=10> */
.L_x_7881:
[----:B------:R-:W-:Y:S05]  /*16a50*/  BSYNC B0 ;  /* 0x0000000000007941 */ /* 0x000fea0003800000 */
.L_x_7880:
[----:B------:R-:W-:-:S06]  /*16a60*/  UISETP.NE.AND UP0, UPT, UR39, 0x3, UPT ;  /* 0x000000032700788c */ /* 0x000fcc000bf05270 */
[----:B------:R-:W-:-:S13]  /*16a70*/  PLOP3.LUT P0, PT, PT, PT, UP0, 0x80, 0x0 ;  /* 0x000000000000781c */ /* 0x000fda0003f0f008 */
[----:B------:R-:W-:Y:S05]  /*16a80*/  @!P0 BRA `(.L_x_7893) ;  /* 0x0000000000048947 */ /* 0x000fea0003800000 */
[----:B------:R-:W-:Y:S01]  /*16a90*/  BPT.TRAP 0x1 ;  /* 0x000000040000795c */ /* 0x000fe20000300000 */
.L_x_7893:
        /* <DEDUP_REMOVED lines=8> */
.L_x_7962:
[----:B------:R-:W-:Y:S05]  /*16b20*/  BSYNC B0 ;  /* 0x0000000000007941 */ /* 0x000fea0003800000 */
.L_x_7894:
[----:B------:R-:W-:Y:S05]  /*16b30*/  @!P1 BRA `(.L_x_7896) ;  /* 0x0000000000049947 */ /* 0x000fea0003800000 */
[----:B------:R-:W-:Y:S01]  /*16b40*/  BPT.TRAP 0x1 ;  /* 0x000000040000795c */ /* 0x000fe20000300000 */
.L_x_7896:
[----:B------:R-:W-:Y:S01]  /*16b50*/  SHF.L.U32 R0, R0, 0x1f, RZ ;  /* 0x0000001f00007819 */ /* 0x000fe200000006ff */
[----:B--2---:R-:W-:-:S03]  /*16b60*/  IMAD R2, R6, 0x7000, RZ ;  /* 0x0000700006027824 */ /* 0x004fc600078e02ff */
[----:B------:R-:W2:Y:S02]  /*16b70*/  SYNCS.PHASECHK.TRANS64.TRYWAIT P0, [R20+URZ+0x2e860], R0 ;  /* 0x02e86000140075a7 */ /* 0x000ea4000800017f */
[----:B--2---:R-:W-:Y:S05]  /*16b80*/  @!P0 BRA `(.L_x_7897) ;  /* 0x00000030009c8947 */ /* 0x004fea0003800000 */
.L_x_7963:
[----:B------:R-:W3:Y:S04]  /*16b90*/  LDL R13, [R1+0x24] ;  /* 0x00002400010d7983 */ /* 0x000ee80000100800 */
[----:B------:R-:W3:Y:S01]  /*16ba0*/  LDL R12, [R1+0x1c] ;  /* 0x00001c00010c7983 */ /* 0x000ee20000100800 */
[----:B--2---:R-:W-:Y:S01]  /*16bb0*/  LOP3.LUT R0, R2, R19, RZ, 0xfc, !PT ;  /* 0x0000001302007212 */ /* 0x004fe200078efcff */
[----:B------:R-:W-:Y:S05]  /*16bc0*/  WARPSYNC.ALL ;  /* 0x0000000000007948 */ /* 0x000fea0003800000 */
[----:B------:R-:W2:Y:S01]  /*16bd0*/  S2R R3, SR_TID.X ;  /* 0x0000000000037919 */ /* 0x000ea20000002100 */
[----:B------:R-:W-:-:S05]  /*16be0*/  IMAD.IADD R0, R17, 0x1, R0 ;  /* 0x0000000111007824 */ /* 0x000fca00078e0200 */
[----:B------:R-:W0:Y:S01]  /*16bf0*/  LDSM.16.MT88.4 R4, [R0+0xe400] ;  /* 0x00e400000004783b */ /* 0x000e220000004200 */
[----:B--2---:R-:W-:Y:S01]  /*16c00*/  LOP3.LUT P0, RZ, R3, 0x4, RZ, 0xc0, !PT ;  /* 0x0000000403ff7812 */ /* 0x004fe2000780c0ff */
[----:B------:R-:W-:-:S05]  /*16c10*/  IMAD.MOV.U32 R3, RZ, RZ, 0x40 ;  /* 0x00000040ff037424 */ /* 0x000fca00078e00ff */
[----:B------:R-:W-:-:S05]  /*16c20*/  SEL R3, R3, 0xffffffc0, !P0 ;  /* 0xffffffc003037807 */ /* 0x000fca0004000000 */
[----:B------:R-:W-:Y:S01]  /*16c30*/  IMAD.IADD R3, R3, 0x1, R19 ;  /* 0x0000000103037824 */ /* 0x000fe200078e0213 */
[----:B0-----:R-:W-:-:S04]  /*16c40*/  PRMT R8, R4, 0x6420, R5 ;  /* 0x0000642004087816 */ /* 0x001fc80000000005 */
[----:B------:R-:W-:Y:S02]  /*16c50*/  IADD3 R3, R17, R3, R2 ;  /* 0x0000000311037210 */ /* 0x000fe40007ffe002 */
[----:B------:R-:W-:Y:S02]  /*16c60*/  PRMT R9, R4, 0x7531, R5 ;  /* 0x0000753104097816 */ /* 0x000fe40000000005 */
[C-C-:B------:R-:W-:Y:S02]  /*16c70*/  PRMT R10, R6.reuse, 0x6420, R7.reuse ;  /* 0x00006420060a7816 */ /* 0x140fe40000000007 */
[----:B------:R-:W-:Y:S02]  /*16c80*/  PRMT R11, R6, 0x7531, R7 ;  /* 0x00007531060b7816 */ /* 0x000fe40000000007 */
[----:B------:R-:W0:Y:S02]  /*16c90*/  LDSM.16.MT88.4 R4, [R3+0xe400] ;  /* 0x00e400000304783b */ /* 0x000e240000004200 */
[----:B0-----:R-:W-:-:S02]  /*16ca0*/  PRMT R14, R6, 0x6420, R7 ;  /* 0x00006420060e7816 */ /* 0x001fc40000000007 */
        /* <DEDUP_REMOVED lines=9> */
[----:B------:R-:W0:Y:S02]  /*16d40*/  LDSM.16.MT88.4 R8, [R4+0xe400] ;  /* 0x00e400000408783b */ /* 0x000e240000004200 */
[C-C-:B0-----:R-:W-:Y:S02]  /*16d50*/  PRMT R4, R8.reuse, 0x6420, R9.reuse ;  /* 0x0000642008047816 */ /* 0x141fe40000000009 */
[----:B------:R-:W-:Y:S02]  /*16d60*/  PRMT R5, R8, 0x7531, R9 ;  /* 0x0000753108057816 */ /* 0x000fe40000000009 */
[C-C-:B------:R-:W-:Y:S02]  /*16d70*/  PRMT R6, R10.reuse, 0x6420, R11.reuse ;  /* 0x000064200a067816 */ /* 0x140fe4000000000b */
[----:B------:R-:W-:Y:S02]  /*16d80*/  PRMT R7, R10, 0x7531, R11 ;  /* 0x000075310a077816 */ /* 0x000fe4000000000b */
[----:B------:R-:W0:Y:S04]  /*16d90*/  LDSM.16.MT88.4 R8, [R3+0xf400] ;  /* 0x00f400000308783b */ /* 0x000e280000004200 */
[----:B------:R2:W-:Y:S02]  /*16da0*/  STSM.16.M88.4 [R0+0x1000], R4 ;  /* 0x0010000400007844 */ /* 0x0005e40000000200 */
[----:B--2---:R-:W-:-:S05]  /*16db0*/  VIADD R4, R2, 0x2000 ;  /* 0x0000200002047836 */ /* 0x004fca0000000000 */
        /* <DEDUP_REMOVED lines=44> */
[C---:B--2---:R-:W-:Y:S02]  /*17080*/  VIADD R4, R2.reuse, 0x5000 ;  /* 0x0000500002047836 */ /* 0x044fe40000000000 */
[----:B------:R-:W-:-:S03]  /*17090*/  VIADD R2, R2, 0x6000 ;  /* 0x0000600002027836 */ /* 0x000fc60000000000 */
[-C--:B------:R-:W-:Y:S02]  /*170a0*/  LOP3.LUT R4, R4, R19.reuse, RZ, 0xfc, !PT ;  /* 0x0000001304047212 */ /* 0x080fe400078efcff */
[----:B------:R-:W-:-:S03]  /*170b0*/  LOP3.LUT R2, R2, R19, RZ, 0xfc, !PT ;  /* 0x0000001302027212 */ /* 0x000fc600078efcff */
[C---:B------:R-:W-:Y:S02]  /*170c0*/  IMAD.IADD R4, R17.reuse, 0x1, R4 ;  /* 0x0000000111047824 */ /* 0x040fe400078e0204 */
        /* <DEDUP_REMOVED lines=38> */
.L_x_7898:
[----:B0-----:R-:W0:Y:S01]  /*17330*/  S2R R0, SR_TID.X ;  /* 0x0000000000007919 */ /* 0x001e220000002100 */
[----:B--2---:R2:W-:Y:S01]  /*17340*/  SYNCS.ARRIVE.TRANS64.A1T0 RZ, [R20+URZ+0x2e850], RZ ;  /* 0x02e850ff14ff79a7 */ /* 0x0045e2000810003f */
[----:B------:R3:W5:Y:S01]  /*17350*/  LDL R6, [R1] ;  /* 0x0000000001067983 */ /* 0x0007620000100800 */
[----:B0-----:R-:W-:Y:S01]  /*17360*/  LOP3.LUT R0, R0, 0x7f, RZ, 0xc0, !PT ;  /* 0x0000007f00007812 */ /* 0x001fe200078ec0ff */
        /* <DEDUP_REMOVED lines=9> */
.L_x_7879:
[----:B------:R-:W2:Y:S01]  /*17400*/  S2R R2, SR_TID.X ;  /* 0x0000000000027919 */ /* 0x000ea20000002100 */
[----:B------:R-:W-:Y:S01]  /*17410*/  BSSY B0, `(.L_x_7900) ;  /* 0x0000011000007945 */ /* 0x000fe20003800000 */
[----:B--2---:R-:W-:-:S04]  /*17420*/  LOP3.LUT R2, R2, 0x7f, RZ, 0xc0, !PT ;  /* 0x0000007f02027812 */ /* 0x004fc800078ec0ff */
[----:B------:R-:W-:-:S13]  /*17430*/  ISETP.NE.AND P0, PT, R2, RZ, PT ;  /* 0x000000ff0200720c */ /* 0x000fda0003f05270 */
[----:B------:R-:W-:Y:S05]  /*17440*/  @P0 BRA `(.L_x_7901) ;  /* 0x0000000000340947 */ /* 0x000fea0003800000 */
[----:B------:R-:W2:Y:S01]  /*17450*/  S2R R3, SR_LANEID ;  /* 0x0000000000037919 */ /* 0x000ea20000000000 */
[----:B------:R-:W-:Y:S02]  /*17460*/  VOTEU.ANY UR4, UPT, PT ;  /* 0x0000000000047886 */ /* 0x000fe400038e0100 */
[----:B-1---5:R-:W2:Y:S08]  /*17470*/  FLO.U32 R0, UR4 ;  /* 0x0000000400007d00 */ /* 0x022eb000080e0000 */
        /* <DEDUP_REMOVED lines=10> */
.L_x_7901:
[----:B------:R-:W-:Y:S05]  /*17520*/  BSYNC B0 ;  /* 0x0000000000007941 */ /* 0x000fea0003800000 */
.L_x_7900:
[----:B------:R-:W-:-:S06]  /*17530*/  UISETP.NE.AND UP0, UPT, UR39, 0x3, UPT ;  /* 0x000000032700788c */ /* 0x000fcc000bf05270 */
[----:B------:R-:W-:-:S13]  /*17540*/  PLOP3.LUT P1, PT, PT, PT, UP0, 0x80, 0x0 ;  /* 0x000000000000781c */ /* 0x000fda0003f2f008 */
[----:B------:R-:W-:Y:S05]  /*17550*/  @!P1 BRA `(.L_x_7902) ;  /* 0x0000000000049947 */ /* 0x000fea0003800000 */
[----:B------:R-:W-:Y:S01]  /*17560*/  BPT.TRAP 0x1 ;  /* 0x000000040000795c */ /* 0x000fe20000300000 */
.L_x_7902:
[----:B------:R-:W3:Y:S04]  /*17570*/  LDL R3, [R1+0x4] ;  /* 0x0000040001037983 */ /* 0x000ee80000100800 */
[----:B------:R-:W4:Y:S01]  /*17580*/  LDL R2, [R1] ;  /* 0x0000000001027983 */ /* 0x000f220000100800 */
[----:B-12--5:R-:W-:Y:S01]  /*17590*/  IMAD.U32 R0, RZ, RZ, UR41 ;  /* 0x00000029ff007e24 */ /* 0x026fe2000f8e00ff */
[----:B------:R-:W-:Y:S04]  /*175a0*/  BSSY B0, `(.L_x_7903) ;  /* 0x0000007000007945 */ /* 0x000fe80003800000 */
[----:B------:R-:W-:-:S02]  /*175b0*/  ISETP.NE.AND P2, PT, R0, 0x3, PT ;  /* 0x000000030000780c */ /* 0x000fc40003f45270 */
[----:B---3--:R-:W-:-:S04]  /*175c0*/  LOP3.LUT R3, R3, 0x1, RZ, 0x3c, !PT ;  /* 0x0000000103037812 */ /* 0x008fc800078e3cff */
[----:B------:R-:W-:Y:S01]  /*175d0*/  SHF.L.U32 R3, R3, 0x1f, RZ ;  /* 0x0000001f03037819 */ /* 0x000fe200000006ff */
[----:B----4-:R-:W-:-:S04]  /*175e0*/  IMAD R16, R2, 0x8, R17 ;  /* 0x0000000802107824 */ /* 0x010fc800078e0211 */
[----:B------:R-:W1:Y:S02]  /*175f0*/  SYNCS.PHASECHK.TRANS64.TRYWAIT P1, [R16+URZ+0x2e870], R3 ;  /* 0x02e87003100075a7 */ /* 0x000e64000802017f */
[----:B-1----:R-:W-:Y:S05]  /*17600*/  @!P1 BRA `(.L_x_7904) ;  /* 0x0000002800109947 */ /* 0x002fea0003800000 */
.L_x_7964:
[----:B------:R-:W-:Y:S05]  /*17610*/  BSYNC B0 ;  /* 0x0000000000007941 */ /* 0x000fea0003800000 */
.L_x_7903:
[----:B------:R-:W-:Y:S05]  /*17620*/  @!P2 BRA `(.L_x_7905) ;  /* 0x000000000004a947 */ /* 0x000fea0003800000 */
[----:B------:R-:W-:Y:S01]  /*17630*/  BPT.TRAP 0x1 ;  /* 0x000000040000795c */ /* 0x000fe20000300000 */
.L_x_7905:
[----:B------:R-:W1:Y:S02]  /*17640*/  LDL R0, [R1+0x4] ;  /* 0x0000040001007983 */ /* 0x000e640000100800 */
[----:B-1----:R-:W-:-:S04]  /*17650*/  SHF.L.U32 R3, R0, 0x1f, RZ ;  /* 0x0000001f00037819 */ /* 0x002fc800000006ff */
[----:B------:R-:W1:Y:S02]  /*17660*/  SYNCS.PHASECHK.TRANS64.TRYWAIT P1, [R16+URZ+0x2e860], R3 ;  /* 0x02e86003100075a7 */ /* 0x000e64000802017f */
[----:B-1----:R-:W-:Y:S05]  /*17670*/  @!P1 BRA `(.L_x_7906) ;  /* 0x0000002800089947 */ /* 0x002fea0003800000 */
.L_x_7965:
[----:B------:R-:W2:Y:S04]  /*17680*/  LDL R18, [R1] ;  /* 0x0000000001127983 */ /* 0x000ea80000100800 */
[----:B------:R-:W3:Y:S01]  /*17690*/  LDL R12, [R1+0x24] ;  /* 0x00002400010c7983 */ /* 0x000ee20000100800 */
[----:B0-----:R-:W0:Y:S01]  /*176a0*/  S2R R9, SR_TID.X ;  /* 0x0000000000097919 */ /* 0x001e220000002100 */
[----:B------:R-:W-:Y:S05]  /*176b0*/  WARPSYNC.ALL ;  /* 0x0000000000007948 */ /* 0x000fea0003800000 */
[----:B------:R-:W-:Y:S01]  /*176c0*/  IMAD.MOV.U32 R13, RZ, RZ, 0x40 ;  /* 0x00000040ff0d7424 */ /* 0x000fe200078e00ff */
[----:B0-----:R-:W-:-:S04]  /*176d0*/  LOP3.LUT P1, RZ, R9, 0x4, RZ, 0xc0, !PT ;  /* 0x0000000409ff7812 */ /* 0x001fc8000782c0ff */
[----:B------:R-:W-:Y:S01]  /*176e0*/  SEL R13, R13, 0xffffffc0, !P1 ;  /* 0xffffffc00d0d7807 */ /* 0x000fe20004800000 */
[----:B--2---:R-:W-:-:S05]  /*176f0*/  IMAD R0, R18, 0x7000, RZ ;  /* 0x0000700012007824 */ /* 0x004fca00078e02ff */
[----:B------:R-:W-:-:S05]  /*17700*/  LOP3.LUT R2, R0, R19, RZ, 0xfc, !PT ;  /* 0x0000001300027212 */ /* 0x000fca00078efcff */
[----:B------:R-:W-:-:S05]  /*17710*/  IMAD.IADD R2, R17, 0x1, R2 ;  /* 0x0000000111027824 */ /* 0x000fca00078e0202 */
[----:B------:R-:W0:Y:S01]  /*17720*/  LDSM.16.MT88.4 R4, [R2+0xe400] ;  /* 0x00e400000204783b */ /* 0x000e220000004200 */
[----:B-1----:R-:W-:Y:S01]  /*17730*/  IMAD.IADD R3, R13, 0x1, R2 ;  /* 0x000000010d037824 */ /* 0x002fe200078e0202 */
[----:B---3--:R-:W-:Y:S02]  /*17740*/  IADD3 R0, R17, R0, R12 ;  /* 0x0000000011007210 */ /* 0x008fe40007ffe00c */
[C-C-:B0-----:R-:W-:Y:S02]  /*17750*/  PRMT R8, R4.reuse, 0x6420, R5.reuse ;  /* 0x0000642004087816 */ /* 0x141fe40000000005 */
        /* <DEDUP_REMOVED lines=90> */
.L_x_7907:
        /* <DEDUP_REMOVED lines=13> */
.L_x_7856:
[----:B------:R-:W-:Y:S05]  /*17dd0*/  BSYNC B7 ;  /* 0x0000000000077941 */ /* 0x000fea0003800000 */
.L_x_7854:
[----:B0--3--:R-:W2:Y:S02]  /*17de0*/  LDL R0, [R1+0x34] ;  /* 0x0000340001007983 */ /* 0x009ea40000100800 */
        /* <DEDUP_REMOVED lines=15> */
.L_x_7908:
[----:B------:R-:W0:Y:S01]  /*17ee0*/  S2R R2, SR_TID.X ;  /* 0x0000000000027919 */ /* 0x000e220000002100 */
[----:B------:R-:W-:Y:S01]  /*17ef0*/  ULDC UR4, c[0x0][0xc3c] ;  /* 0x00030f0000047ab9 */ /* 0x000fe20000000800 */
[----:B------:R-:W-:Y:S01]  /*17f00*/  IMAD.MOV.U32 R4, RZ, RZ, RZ ;  /* 0x000000ffff047224 */ /* 0x000fe200078e00ff */
        /* <DEDUP_REMOVED lines=8> */
[----:B0-----:R-:W-:-:S05]  /*17f90*/  @!P1 IMAD.WIDE R2, R5, 0x4, R2 ;  /* 0x0000000405029825 */ /* 0x001fca00078e0202 */
        /* <DEDUP_REMOVED lines=29> */
.L_x_7914:
        /* <DEDUP_REMOVED lines=14> */
.L_x_7913:
[----:B------:R-:W-:Y:S05]  /*18250*/  BSYNC B0 ;  /* 0x0000000000007941 */ /* 0x000fea0003800000 */
.L_x_7912:
        /* <DEDUP_REMOVED lines=21> */
.L_x_7910:
        /* <DEDUP_REMOVED lines=21> */
.L_x_7915:
        /* <DEDUP_REMOVED lines=63> */
.L_x_7911:
[----:B------:R2:W-:Y:S01]  /*188f0*/  STL [R1+0x10], R0 ;  /* 0x0000100001007387 */ /* 0x0005e20000100800 */
[----:B------:R-:W-:Y:S01]  /*18900*/  ULDC UR42, c[0x0][0xc3c] ;  /* 0x00030f00002a7ab9 */ /* 0x000fe20000000800 */
[----:B------:R-:W-:Y:S02]  /*18910*/  UMOV UR36, URZ ;  /* 0x0000003f00247c82 */ /* 0x000fe40008000000 */
[----:B------:R2:W-:Y:S03]  /*18920*/  STL [R1+0x14], RZ ;  /* 0x000014ff01007387 */ /* 0x0005e60000100800 */
.L_x_7916:
        /* <DEDUP_REMOVED lines=15> */
.L_x_7909:
[----:B------:R-:W-:Y:S02]  /*18a20*/  ULDC UR4, c[0x0][0xc3c] ;  /* 0x00030f0000047ab9 */ /* 0x000fe40000000800 */
[----:B------:R-:W-:-:S06]  /*18a30*/  UISETP.GE.AND UP0, UPT, UR42, UR4, UPT ;  /* 0x000000042a00728c */ /* 0x000fcc000bf06270 */
[----:B------:R-:W-:-:S13]  /*18a40*/  PLOP3.LUT P0, PT, PT, PT, UP0, 0x80, 0x0 ;  /* 0x000000000000781c */ /* 0x000fda0003f0f008 */
[----:B------:R-:W-:Y:S05]  /*18a50*/  @!P0 BRA `(.L_x_7917) ;  /* 0xffffffb8003c8947 */ /* 0x000fea000383ffff */
.L_x_7850:
        /* <DEDUP_REMOVED lines=12> */
.L_x_7966:
[----:B------:R-:W-:Y:S05]  /*18b20*/  BSYNC B0 ;  /* 0x0000000000007941 */ /* 0x000fea0003800000 */
.L_x_7918:
[----:B------:R-:W-:-:S03]  /*18b30*/  UMOV UR4, 0xffffffff ;  /* 0xffffffff00047882 */ /* 0x000fc60000000000 */
[----:B------:R-:W-:Y:S05]  /*18b40*/  BRA.DIV UR4, `(.L_x_7920) ;  /* 0x0000001204fc7947 */ /* 0x000fea000b800000 */
[----:B------:R-:W1:Y:S02]  /*18b50*/  S2R R2, SR_TID.X ;  /* 0x0000000000027919 */ /* 0x000e640000002100 */
[----:B-1----:R-:W-:-:S04]  /*18b60*/  SHF.R.U32.HI R2, RZ, 0x5, R2 ;  /* 0x00000005ff027819 */ /* 0x002fc80000011602 */
[----:B------:R-:W-:-:S05]  /*18b70*/  LOP3.LUT R2, R2, 0x3, RZ, 0xc0, !PT ;  /* 0x0000000302027812 */ /* 0x000fca00078ec0ff */
[----:B------:R1:W2:Y:S02]  /*18b80*/  SHFL.IDX PT, R14, R2, RZ, 0x1f ;  /* 0x00001fff020e7589 */ /* 0x0002a400000e0000 */
.L_x_7969:
[----:B--2---:R-:W-:Y:S01]  /*18b90*/  ISETP.NE.AND P0, PT, R14, RZ, PT ;  /* 0x000000ff0e00720c */ /* 0x004fe20003f05270 */
[----:B------:R-:W-:-:S12]  /*18ba0*/  BSSY B0, `(.L_x_7921) ;  /* 0x000002e000007945 */ /* 0x000fd80003800000 */
[----:B------:R-:W-:Y:S05]  /*18bb0*/  @P0 BRA `(.L_x_7922) ;  /* 0x0000000000b00947 */ /* 0x000fea0003800000 */
[----:B------:R-:W-:-:S03]  /*18bc0*/  UMOV UR4, 0xffffffff ;  /* 0xffffffff00047882 */ /* 0x000fc60000000000 */
[----:B------:R-:W-:Y:S05]  /*18bd0*/  BRA.DIV UR4, `(.L_x_7923) ;  /* 0x00000016040c7947 */ /* 0x000fea000b800000 */
[----:B------:R-:W-:-:S13]  /*18be0*/  ELECT P6, URZ, PT ;  /* 0x00000000003f782f */ /* 0x000fda00038c0000 */
.L_x_7972:
[----:B------:R-:W-:Y:S05]  /*18bf0*/  @!P6 BRA `(.L_x_7922) ;  /* 0x0000000000a0e947 */ /* 0x000fea0003800000 */
[----:B------:R-:W-:-:S06]  /*18c00*/  ULOP3.LUT UR4, UR38, 0x2, URZ, 0xfc, !UPT ;  /* 0x0000000226047892 */ /* 0x000fcc000f8efc3f */
[----:B-1----:R-:W-:-:S05]  /*18c10*/  IMAD.U32 R2, RZ, RZ, UR4 ;  /* 0x00000004ff027e24 */ /* 0x002fca000f8e00ff */
[----:B------:R-:W-:-:S13]  /*18c20*/  ISETP.NE.AND P0, PT, R2, 0x3, PT ;  /* 0x000000030200780c */ /* 0x000fda0003f05270 */
[----:B------:R-:W-:Y:S05]  /*18c30*/  @!P0 BRA `(.L_x_7924) ;  /* 0x0000000000048947 */ /* 0x000fea0003800000 */
[----:B------:R-:W-:Y:S01]  /*18c40*/  BPT.TRAP 0x1 ;  /* 0x000000040000795c */ /* 0x000fe20000300000 */
.L_x_7924:
        /* <DEDUP_REMOVED lines=14> */
.L_x_7973:
[----:B------:R-:W1:Y:S02]  /*18d30*/  SYNCS.PHASECHK.TRANS64.TRYWAIT P1, [R7+URZ], R2 ;  /* 0x00000002070075a7 */ /* 0x000e64000802017f */
[----:B-1----:R-:W-:Y:S05]  /*18d40*/  @!P1 BRA `(.L_x_7926) ;  /* 0x0000001000e49947 */ /* 0x002fea0003800000 */
.L_x_7974:
[----:B------:R-:W-:Y:S05]  /*18d50*/  @!P0 BRA `(.L_x_7927) ;  /* 0x0000000000048947 */ /* 0x000fea0003800000 */
[----:B------:R-:W-:Y:S01]  /*18d60*/  BPT.TRAP 0x1 ;  /* 0x000000040000795c */ /* 0x000fe20000300000 */
.L_x_7927:
[----:B------:R-:W2:Y:S02]  /*18d70*/  LDL.LU R4, [R1] ;  /* 0x0000000001047983 */ /* 0x000ea40000300800 */
[----:B--2---:R-:W-:-:S04]  /*18d80*/  IMAD R4, R4, 0x8, R0 ;  /* 0x0000000804047824 */ /* 0x004fc800078e0200 */
[----:B------:R-:W2:Y:S02]  /*18d90*/  SYNCS.PHASECHK.TRANS64.TRYWAIT P1, [R4+URZ+0x2e860], R5 ;  /* 0x02e86005040075a7 */ /* 0x000ea4000802017f */
[----:B--2---:R-:W-:Y:S05]  /*18da0*/  @!P1 BRA `(.L_x_7928) ;  /* 0x0000001000e09947 */ /* 0x004fea0003800000 */
.L_x_7975:
[----:B------:R-:W-:Y:S05]  /*18db0*/  @!P0 BRA `(.L_x_7929) ;  /* 0x0000000000048947 */ /* 0x000fea0003800000 */
[----:B------:R-:W-:Y:S01]  /*18dc0*/  BPT.TRAP 0x1 ;  /* 0x000000040000795c */ /* 0x000fe20000300000 */
.L_x_7929:
[----:B------:R-:W-:-:S04]  /*18dd0*/  IMAD R3, R3, 0x8, R0 ;  /* 0x0000000803037824 */ /* 0x000fc800078e0200 */
[----:B------:R-:W3:Y:S02]  /*18de0*/  SYNCS.PHASECHK.TRANS64.TRYWAIT P1, [R3+URZ+0x2e860], R2 ;  /* 0x02e86002030075a7 */ /* 0x000ee4000802017f */
[----:B---3--:R-:W-:Y:S05]  /*18df0*/  @!P1 BRA `(.L_x_7930) ;  /* 0x0000001000e09947 */ /* 0x008fea0003800000 */
.L_x_7976:
[----:B------:R-:W-:Y:S05]  /*18e00*/  @!P0 BRA `(.L_x_7931) ;  /* 0x0000000000048947 */ /* 0x000fea0003800000 */
[----:B------:R-:W-:Y:S01]  /*18e10*/  BPT.TRAP 0x1 ;  /* 0x000000040000795c */ /* 0x000fe20000300000 */
.L_x_7931:
[----:B------:R-:W4:Y:S02]  /*18e20*/  SYNCS.PHASECHK.TRANS64.TRYWAIT P0, [R4+URZ+0x2e880], R5 ;  /* 0x02e88005040075a7 */ /* 0x000f24000800017f */
[----:B----4-:R-:W-:Y:S05]  /*18e30*/  @!P0 BRA `(.L_x_7932) ;  /* 0x0000001000e48947 */ /* 0x010fea0003800000 */
.L_x_7933:
[----:B------:R0:W0:Y:S02]  /*18e40*/  SYNCS.PHASECHK.TRANS64.TRYWAIT P0, [R3+URZ+0x2e880], R2 ;  /* 0x02e88002030075a7 */ /* 0x000024000800017f */
[----:B0-----:R-:W-:Y:S05]  /*18e50*/  @!P0 NANOSLEEP.SYNCS 0x989680 ;  /* 0x009896800000895d */ /* 0x001fea0003900000 */
[----:B------:R-:W0:Y:S02]  /*18e60*/  @!P0 SYNCS.PHASECHK.TRANS64 P0, [R3+URZ+0x2e880], R2 ;  /* 0x02e88002030085a7 */ /* 0x000e24000800007f */
[----:B0-----:R-:W-:Y:S05]  /*18e70*/  @!P0 BRA `(.L_x_7933) ;  /* 0xfffffffc00f08947 */ /* 0x001fea000383ffff */
.L_x_7922:
[----:B------:R-:W-:Y:S05]  /*18e80*/  BSYNC B0 ;  /* 0x0000000000007941 */ /* 0x000fea0003800000 */
.L_x_7921:
[----:B------:R-:W-:Y:S05]  /*18e90*/  EXIT ;  /* 0x000000000000794d */ /* 0x000fea0003800000 */
.L_x_7789:
[----:B0-----:R-:W-:-:S04]  /*18ea0*/  IMAD.U32 R3, RZ, RZ, UR41 ;  /* 0x00000029ff037e24 */ /* 0x001fc8000f8e00ff */
[----:B------:R0:W1:Y:S03]  /*18eb0*/  SYNCS.PHASECHK.TRANS64.TRYWAIT P1, [R3+URZ+0x2e800], R6 ;  /* 0x02e80006030075a7 */ /* 0x000066000802017f */
[----:B-1----:R-:W-:Y:S05]  /*18ec0*/  @!P1 NANOSLEEP.SYNCS 0x989680 ;  /* 0x009896800000995d */ /* 0x002fea0003900000 */
[----:B------:R-:W1:Y:S02]  /*18ed0*/  @!P1 SYNCS.PHASECHK.TRANS64 P1, [R3+URZ+0x2e800], R6 ;  /* 0x02e80006030095a7 */ /* 0x000e64000802007f */
[----:B-1----:R-:W-:Y:S05]  /*18ee0*/  @!P1 BRA `(.L_x_7789) ;  /* 0xfffffffc00ec9947 */ /* 0x002fea000383ffff */
[----:B------:R-:W-:Y:S05]  /*18ef0*/  BRA `(.L_x_7934) ;  /* 0xfffffe8c002c7947 */ /* 0x000fea000383ffff */
.L_x_7793:
[----:B-1----:R1:W2:Y:S02]  /*18f00*/  SYNCS.PHASECHK.TRANS64.TRYWAIT P1, [R2+URZ+0x2e830], R3 ;  /* 0x02e83003020075a7 */ /* 0x0022a4000802017f */
[----:B--2---:R-:W-:Y:S05]  /*18f10*/  @!P1 NANOSLEEP.SYNCS 0x989680 ;  /* 0x009896800000995d */ /* 0x004fea0003900000 */
[----:B------:R-:W2:Y:S02]  /*18f20*/  @!P1 SYNCS.PHASECHK.TRANS64 P1, [R2+URZ+0x2e830], R3 ;  /* 0x02e83003020095a7 */ /* 0x000ea4000802007f */
[----:B--2---:R-:W-:Y:S05]  /*18f30*/  @!P1 BRA `(.L_x_7793) ;  /* 0xfffffffc00f09947 */ /* 0x004fea000383ffff */
[----:B------:R-:W-:Y:S05]  /*18f40*/  BRA `(.L_x_7792) ;  /* 0xfffffe8c00487947 */ /* 0x000fea000383ffff */
.L_x_7798:
[----:B-1----:R-:W-:-:S04]  /*18f50*/  IMAD.U32 R8, RZ, RZ, UR6 ;  /* 0x00000006ff087e24 */ /* 0x002fc8000f8e00ff */
[----:B------:R1:W2:Y:S03]  /*18f60*/  SYNCS.PHASECHK.TRANS64.TRYWAIT P3, [R8+URZ+0x2e830], R7 ;  /* 0x02e83007080075a7 */ /* 0x0002a6000806017f */
[----:B--2---:R-:W-:Y:S05]  /*18f70*/  @!P3 NANOSLEEP.SYNCS 0x989680 ;  /* 0x009896800000b95d */ /* 0x004fea0003900000 */
[----:B------:R-:W2:Y:S02]  /*18f80*/  @!P3 SYNCS.PHASECHK.TRANS64 P3, [R8+URZ+0x2e830], R7 ;  /* 0x02e830070800b5a7 */ /* 0x000ea4000806007f */
[----:B--2---:R-:W-:Y:S05]  /*18f90*/  @!P3 BRA `(.L_x_7798) ;  /* 0xfffffffc00ecb947 */ /* 0x004fea000383ffff */
[----:B------:R-:W-:Y:S05]  /*18fa0*/  BRA `(.L_x_7795) ;  /* 0xfffffed800947947 */ /* 0x000fea000383ffff */
.L_x_7802:
[----:B-1----:R-:W-:-:S04]  /*18fb0*/  IMAD.U32 R8, RZ, RZ, UR6 ;  /* 0x00000006ff087e24 */ /* 0x002fc8000f8e00ff */
[----:B------:R1:W2:Y:S03]  /*18fc0*/  SYNCS.PHASECHK.TRANS64.TRYWAIT P3, [R8+URZ+0x2e850], R7 ;  /* 0x02e85007080075a7 */ /* 0x0002a6000806017f */
[----:B--2---:R-:W-:Y:S05]  /*18fd0*/  @!P3 NANOSLEEP.SYNCS 0x989680 ;  /* 0x009896800000b95d */ /* 0x004fea0003900000 */
[----:B------:R-:W2:Y:S02]  /*18fe0*/  @!P3 SYNCS.PHASECHK.TRANS64 P3, [R8+URZ+0x2e850], R7 ;  /* 0x02e850070800b5a7 */ /* 0x000ea4000806007f */
[----:B--2---:R-:W-:Y:S05]  /*18ff0*/  @!P3 BRA `(.L_x_7802) ;  /* 0xfffffffc00ecb947 */ /* 0x004fea000383ffff */
[----:B------:R-:W-:Y:S05]  /*19000*/  BRA `(.L_x_7799) ;  /* 0xfffffee400907947 */ /* 0x000fea000383ffff */
.L_x_7809:
[----:B-1----:R-:W-:-:S04]  /*19010*/  IMAD.U32 R8, RZ, RZ, UR6 ;  /* 0x00000006ff087e24 */ /* 0x002fc8000f8e00ff */
[----:B------:R1:W2:Y:S03]  /*19020*/  SYNCS.PHASECHK.TRANS64.TRYWAIT P2, [R8+URZ+0x2e830], R7 ;  /* 0x02e83007080075a7 */ /* 0x0002a6000804017f */
[----:B--2---:R-:W-:Y:S05]  /*19030*/  @!P2 NANOSLEEP.SYNCS 0x989680 ;  /* 0x009896800000a95d */ /* 0x004fea0003900000 */
[----:B------:R-:W2:Y:S02]  /*19040*/  @!P2 SYNCS.PHASECHK.TRANS64 P2, [R8+URZ+0x2e830], R7 ;  /* 0x02e830070800a5a7 */ /* 0x000ea4000804007f */
[----:B--2---:R-:W-:Y:S05]  /*19050*/  @!P2 BRA `(.L_x_7809) ;  /* 0xfffffffc00eca947 */ /* 0x004fea000383ffff */
[----:B------:R-:W-:Y:S05]  /*19060*/  BRA `(.L_x_7806) ;  /* 0xffffff2c00687947 */ /* 0x000fea000383ffff */
.L_x_7813:
[----:B-1----:R-:W-:-:S04]  /*19070*/  IMAD.U32 R8, RZ, RZ, UR6 ;  /* 0x00000006ff087e24 */ /* 0x002fc8000f8e00ff */
[----:B------:R1:W2:Y:S03]  /*19080*/  SYNCS.PHASECHK.TRANS64.TRYWAIT P2, [R8+URZ+0x2e850], R7 ;  /* 0x02e85007080075a7 */ /* 0x0002a6000804017f */
[----:B--2---:R-:W-:Y:S05]  /*19090*/  @!P2 NANOSLEEP.SYNCS 0x989680 ;  /* 0x009896800000a95d */ /* 0x004fea0003900000 */
[----:B------:R-:W2:Y:S02]  /*190a0*/  @!P2 SYNCS.PHASECHK.TRANS64 P2, [R8+URZ+0x2e850], R7 ;  /* 0x02e850070800a5a7 */ /* 0x000ea4000804007f */
[----:B--2---:R-:W-:Y:S05]  /*190b0*/  @!P2 BRA `(.L_x_7813) ;  /* 0xfffffffc00eca947 */ /* 0x004fea000383ffff */
[----:B------:R-:W-:Y:S05]  /*190c0*/  BRA `(.L_x_7810) ;  /* 0xffffff3800587947 */ /* 0x000fea000383ffff */
.L_x_7819:
[----:B-1----:R-:W-:-:S04]  /*190d0*/  IMAD.U32 R5, RZ, RZ, UR4 ;  /* 0x00000004ff057e24 */ /* 0x002fc8000f8e00ff */
[----:B------:R1:W2:Y:S03]  /*190e0*/  SYNCS.PHASECHK.TRANS64.TRYWAIT P1, [R5+URZ+0x2e850], R0 ;  /* 0x02e85000050075a7 */ /* 0x0002a6000802017f */
[----:B--2---:R-:W-:Y:S05]  /*190f0*/  @!P1 NANOSLEEP.SYNCS 0x989680 ;  /* 0x009896800000995d */ /* 0x004fea0003900000 */
[----:B------:R-:W2:Y:S02]  /*19100*/  @!P1 SYNCS.PHASECHK.TRANS64 P1, [R5+URZ+0x2e850], R0 ;  /* 0x02e85000050095a7 */ /* 0x000ea4000802007f */
[----:B--2---:R-:W-:Y:S05]  /*19110*/  @!P1 BRA `(.L_x_7819) ;  /* 0xfffffffc00ec9947 */ /* 0x004fea000383ffff */
[----:B------:R-:W-:Y:S05]  /*19120*/  BRA `(.L_x_7818) ;  /* 0xffffff7000187947 */ /* 0x000fea000383ffff */
.L_x_7865:
[----:B------:R-:W-:Y:S02]  /*19130*/  IMAD.MOV.U32 R13, RZ, RZ, R0 ;  /* 0x000000ffff0d7224 */ /* 0x000fe400078e0000 */
[----:B------:R-:W-:Y:S02]  /*19140*/  IMAD.MOV.U32 R12, RZ, RZ, RZ ;  /* 0x000000ffff0c7224 */ /* 0x000fe400078e00ff */
[----:B------:R-:W-:Y:S02]  /*19150*/  IMAD.MOV.U32 R11, RZ, RZ, 0x1f ;  /* 0x0000001fff0b7424 */ /* 0x000fe400078e00ff */
[----:B------:R-:W-:-:S07]  /*19160*/  IMAD.MOV.U32 R15, RZ, RZ, -0x1 ;  /* 0xffffffffff0f7424 */ /* 0x000fce00078e00ff */
[----:B-12---:R-:W-:Y:S05]  /*19170*/  WARPSYNC.COLLECTIVE R15, `(.L_x_7935) ;  /* 0x000000000f087348 */ /* 0x006fea0003c00000 */
[----:B------:R0:W3:Y:S02]  /*19180*/  SHFL.IDX P6, R14, R13, R12, R11 ;  /* 0x0000000c0d0e7389 */ /* 0x0000e400000c000b */
[----:B0123--:R-:W-:Y:S01]  /*19190*/  ENDCOLLECTIVE ;  /* 0x000000000000791b */ /* 0x00ffe20003800000 */
.L_x_7935:
[----:B------:R-:W-:Y:S05]  /*191a0*/  BRA `(.L_x_7936) ;  /* 0xffffffc000187947 */ /* 0x000fea000383ffff */
.L_x_7867:
[----:B------:R-:W-:Y:S01]  /*191b0*/  BSSY B0, `(.L_x_7937) ;  /* 0x0000006000007945 */ /* 0x000fe20003800000 */
[----:B------:R-:W-:-:S07]  /*191c0*/  IMAD.MOV.U32 R15, RZ, RZ, -0x1 ;  /* 0xffffffffff0f7424 */ /* 0x000fce00078e00ff */
[----:B-12---:R-:W-:Y:S05]  /*191d0*/  WARPSYNC.COLLECTIVE R15, `(.L_x_7938) ;  /* 0x000000000f0c7348 */ /* 0x006fea0003c00000 */
[----:B------:R-:W-:Y:S02]  /*191e0*/  ELECT P6, UR62, PT ;  /* 0x00000000003e782f */ /* 0x000fe400038c0000 */
[----:B------:R-:W-:Y:S01]  /*191f0*/  MOV R14, UR62 ;  /* 0x0000003e000e7c02 */ /* 0x000fe20008000f00 */
[----:B-12---:R-:W-:Y:S10]  /*19200*/  ENDCOLLECTIVE ;  /* 0x000000000000791b */ /* 0x006ff40003800000 */
.L_x_7938:
[----:B------:R-:W-:Y:S05]  /*19210*/  BSYNC B0 ;  /* 0x0000000000007941 */ /* 0x000fea0003800000 */
.L_x_7937:
[----:B------:R-:W-:Y:S05]  /*19220*/  BRA `(.L_x_7939) ;  /* 0xffffffc0001c7947 */ /* 0x000fea000383ffff */
.L_x_7869:
[----:B0-----:R0:W2:Y:S02]  /*19230*/  SYNCS.PHASECHK.TRANS64.TRYWAIT P0, [R4+URZ+0x2e880], R3 ;  /* 0x02e88003040075a7 */ /* 0x0010a4000800017f */
[----:B--2---:R-:W-:Y:S05]  /*19240*/  @!P0 NANOSLEEP.SYNCS 0x989680 ;  /* 0x009896800000895d */ /* 0x004fea0003900000 */
[----:B------:R-:W2:Y:S02]  /*19250*/  @!P0 SYNCS.PHASECHK.TRANS64 P0, [R4+URZ+0x2e880], R3 ;  /* 0x02e88003040085a7 */ /* 0x000ea4000800007f */
[----:B--2---:R-:W-:Y:S05]  /*19260*/  @!P0 BRA `(.L_x_7869) ;  /* 0xfffffffc00f08947 */ /* 0x004fea000383ffff */
[----:B------:R-:W-:Y:S05]  /*19270*/  BRA `(.L_x_7940) ;  /* 0xffffffc000807947 */ /* 0x000fea000383ffff */
.L_x_7871:
[----:B--2---:R2:W3:Y:S02]  /*19280*/  SYNCS.PHASECHK.TRANS64.TRYWAIT P0, [R4+URZ+0x2e840], R3 ;  /* 0x02e84003040075a7 */ /* 0x0044e4000800017f */
[----:B---3--:R-:W-:Y:S05]  /*19290*/  @!P0 NANOSLEEP.SYNCS 0x989680 ;  /* 0x009896800000895d */ /* 0x008fea0003900000 */
[----:B------:R-:W3:Y:S02]  /*192a0*/  @!P0 SYNCS.PHASECHK.TRANS64 P0, [R4+URZ+0x2e840], R3 ;  /* 0x02e84003040085a7 */ /* 0x000ee4000800007f */
[----:B---3--:R-:W-:Y:S05]  /*192b0*/  @!P0 BRA `(.L_x_7871) ;  /* 0xfffffffc00f08947 */ /* 0x008fea000383ffff */
[----:B------:R-:W-:Y:S05]  /*192c0*/  BRA `(.L_x_7941) ;  /* 0xffffffc000d47947 */ /* 0x000fea000383ffff */
.L_x_7875:
        /* <DEDUP_REMOVED lines=11> */
.L_x_7942:
[----:B------:R-:W-:Y:S02]  /*19380*/  VIADD R8, R4, 0x60 ;  /* 0x0000006004087836 */ /* 0x000fe40000000000 */
[----:B------:R-:W-:Y:S02]  /*19390*/  IMAD.MOV.U32 R13, RZ, RZ, R2 ;  /* 0x000000ffff0d7224 */ /* 0x000fe400078e0002 */
[----:B------:R-:W-:Y:S02]  /*193a0*/  IMAD R3, R6, R5, RZ ;  /* 0x0000000506037224 */ /* 0x000fe400078e02ff */
[----:B------:R-:W-:-:S07]  /*193b0*/  IMAD.MOV.U32 R6, RZ, RZ, R14 ;  /* 0x000000ffff067224 */ /* 0x000fce00078e000e */
[----:B------:R-:W-:Y:S05]  /*193c0*/  WARPSYNC.COLLECTIVE R15, `(.L_x_7943) ;  /* 0x000000000f087348 */ /* 0x000fea0003c00000 */
[----:B------:R0:W1:Y:S02]  /*193d0*/  SHFL.IDX P6, R14, R13, R12, R11 ;  /* 0x0000000c0d0e7389 */ /* 0x00006400000c000b */
[----:B01----:R-:W-:Y:S01]  /*193e0*/  ENDCOLLECTIVE ;  /* 0x000000000000791b */ /* 0x003fe20003800000 */
.L_x_7943:
[----:B------:R-:W-:Y:S01]  /*193f0*/  ISETP.GE.AND P1, PT, R4, R3, PT ;  /* 0x000000030400720c */ /* 0x000fe20003f26270 */
[----:B------:R-:W-:Y:S02]  /*19400*/  IMAD.MOV.U32 R13, RZ, RZ, R0 ;  /* 0x000000ffff0d7224 */ /* 0x000fe400078e0000 */
[----:B------:R-:W-:Y:S02]  /*19410*/  IMAD.MOV.U32 R12, RZ, RZ, 0x1 ;  /* 0x00000001ff0c7424 */ /* 0x000fe400078e00ff */
[----:B------:R-:W-:-:S08]  /*19420*/  IMAD.MOV.U32 R5, RZ, RZ, R14 ;  /* 0x000000ffff057224 */ /* 0x000fd000078e000e */
[----:B------:R-:W-:Y:S05]  /*19430*/  WARPSYNC.COLLECTIVE R15, `(.L_x_7944) ;  /* 0x000000000f087348 */ /* 0x000fea0003c00000 */
[----:B------:R0:W1:Y:S02]  /*19440*/  SHFL.IDX P6, R14, R13, R12, R11 ;  /* 0x0000000c0d0e7389 */ /* 0x00006400000c000b */
[----:B01----:R-:W-:Y:S01]  /*19450*/  ENDCOLLECTIVE ;  /* 0x000000000000791b */ /* 0x003fe20003800000 */
.L_x_7944:
[----:B------:R-:W-:-:S05]  /*19460*/  @!P1 IADD3 R5, P2, R10, R5, RZ ;  /* 0x000000050a059210 */ /* 0x000fca0007f5e0ff */
[----:B------:R-:W-:-:S04]  /*19470*/  @!P1 IMAD.X R6, RZ, RZ, R6, P2 ;  /* 0x000000ffff069224 */ /* 0x000fc800010e0606 */
        /* <DEDUP_REMOVED lines=13> */
.L_x_7945:
[----:B------:R-:W-:Y:S02]  /*19550*/  IMAD.MOV.U32 R13, RZ, RZ, R0 ;  /* 0x000000ffff0d7224 */ /* 0x000fe400078e0000 */
[----:B------:R-:W-:Y:S02]  /*19560*/  IMAD.MOV.U32 R12, RZ, RZ, 0x2 ;  /* 0x00000002ff0c7424 */ /* 0x000fe400078e00ff */
[----:B------:R-:W-:-:S07]  /*19570*/  IMAD.MOV.U32 R6, RZ, RZ, R14 ;  /* 0x000000ffff067224 */ /* 0x000fce00078e000e */
[----:B------:R-:W-:Y:S05]  /*19580*/  WARPSYNC.COLLECTIVE R15, `(.L_x_7946) ;  /* 0x000000000f087348 */ /* 0x000fea0003c00000 */
[----:B------:R0:W1:Y:S02]  /*19590*/  SHFL.IDX P6, R14, R13, R12, R11 ;  /* 0x0000000c0d0e7389 */ /* 0x00006400000c000b */
[----:B01----:R-:W-:Y:S01]  /*195a0*/  ENDCOLLECTIVE ;  /* 0x000000000000791b */ /* 0x003fe20003800000 */
.L_x_7946:
        /* <DEDUP_REMOVED lines=14> */
.L_x_7947:
[----:B------:R-:W-:Y:S02]  /*19690*/  IMAD.MOV.U32 R13, RZ, RZ, R0 ;  /* 0x000000ffff0d7224 */ /* 0x000fe400078e0000 */
[----:B------:R-:W-:Y:S02]  /*196a0*/  IMAD.MOV.U32 R12, RZ, RZ, 0x3 ;  /* 0x00000003ff0c7424 */ /* 0x000fe400078e00ff */
[----:B------:R-:W-:-:S07]  /*196b0*/  IMAD.MOV.U32 R6, RZ, RZ, R14 ;  /* 0x000000ffff067224 */ /* 0x000fce00078e000e */
[----:B------:R-:W-:Y:S05]  /*196c0*/  WARPSYNC.COLLECTIVE R15, `(.L_x_7948) ;  /* 0x000000000f087348 */ /* 0x000fea0003c00000 */
[----:B------:R0:W1:Y:S02]  /*196d0*/  SHFL.IDX P6, R14, R13, R12, R11 ;  /* 0x0000000c0d0e7389 */ /* 0x00006400000c000b */
[----:B01----:R-:W-:Y:S01]  /*196e0*/  ENDCOLLECTIVE ;  /* 0x000000000000791b */ /* 0x003fe20003800000 */
.L_x_7948:
        /* <DEDUP_REMOVED lines=14> */
.L_x_7949:
[----:B------:R-:W-:Y:S02]  /*197d0*/  IMAD.MOV.U32 R13, RZ, RZ, R0 ;  /* 0x000000ffff0d7224 */ /* 0x000fe400078e0000 */
[----:B------:R-:W-:Y:S02]  /*197e0*/  IMAD.MOV.U32 R12, RZ, RZ, 0x4 ;  /* 0x00000004ff0c7424 */ /* 0x000fe400078e00ff */
[----:B------:R-:W-:-:S07]  /*197f0*/  IMAD.MOV.U32 R6, RZ, RZ, R14 ;  /* 0x000000ffff067224 */ /* 0x000fce00078e000e */
[----:B------:R-:W-:Y:S05]  /*19800*/  WARPSYNC.COLLECTIVE R15, `(.L_x_7950) ;  /* 0x000000000f087348 */ /* 0x000fea0003c00000 */
[----:B------:R0:W1:Y:S02]  /*19810*/  SHFL.IDX P6, R14, R13, R12, R11 ;  /* 0x0000000c0d0e7389 */ /* 0x00006400000c000b */
[----:B01----:R-:W-:Y:S01]  /*19820*/  ENDCOLLECTIVE ;  /* 0x000000000000791b */ /* 0x003fe20003800000 */
.L_x_7950:
        /* <DEDUP_REMOVED lines=14> */
.L_x_7951:
[----:B------:R-:W-:Y:S02]  /*19910*/  IMAD.MOV.U32 R13, RZ, RZ, R0 ;  /* 0x000000ffff0d7224 */ /* 0x000fe400078e0000 */
[----:B------:R-:W-:Y:S02]  /*19920*/  IMAD.MOV.U32 R12, RZ, RZ, 0x5 ;  /* 0x00000005ff0c7424 */ /* 0x000fe400078e00ff */
[----:B------:R-:W-:-:S07]  /*19930*/  IMAD.MOV.U32 R6, RZ, RZ, R14 ;  /* 0x000000ffff067224 */ /* 0x000fce00078e000e */
[----:B------:R-:W-:Y:S05]  /*19940*/  WARPSYNC.COLLECTIVE R15, `(.L_x_7952) ;  /* 0x000000000f087348 */ /* 0x000fea0003c00000 */
[----:B------:R0:W1:Y:S02]  /*19950*/  SHFL.IDX P6, R14, R13, R12, R11 ;  /* 0x0000000c0d0e7389 */ /* 0x00006400000c000b */
[----:B01----:R-:W-:Y:S01]  /*19960*/  ENDCOLLECTIVE ;  /* 0x000000000000791b */ /* 0x003fe20003800000 */
.L_x_7952:
        /* <DEDUP_REMOVED lines=14> */
.L_x_7953:
[----:B------:R-:W-:Y:S02]  /*19a50*/  IMAD.MOV.U32 R13, RZ, RZ, R0 ;  /* 0x000000ffff0d7224 */ /* 0x000fe400078e0000 */
[----:B------:R-:W-:Y:S02]  /*19a60*/  IMAD.MOV.U32 R12, RZ, RZ, 0x6 ;  /* 0x00000006ff0c7424 */ /* 0x000fe400078e00ff */
[----:B------:R-:W-:-:S07]  /*19a70*/  IMAD.MOV.U32 R6, RZ, RZ, R14 ;  /* 0x000000ffff067224 */ /* 0x000fce00078e000e */
[----:B------:R-:W-:Y:S05]  /*19a80*/  WARPSYNC.COLLECTIVE R15, `(.L_x_7954) ;  /* 0x000000000f087348 */ /* 0x000fea0003c00000 */
[----:B------:R0:W1:Y:S02]  /*19a90*/  SHFL.IDX P6, R14, R13, R12, R11 ;  /* 0x0000000c0d0e7389 */ /* 0x00006400000c000b */
[----:B01----:R-:W-:Y:S01]  /*19aa0*/  ENDCOLLECTIVE ;  /* 0x000000000000791b */ /* 0x003fe20003800000 */
.L_x_7954:
        /* <DEDUP_REMOVED lines=13> */
.L_x_7955:
[----:B------:R-:W-:Y:S02]  /*19b80*/  IMAD.MOV.U32 R13, RZ, RZ, R0 ;  /* 0x000000ffff0d7224 */ /* 0x000fe400078e0000 */
[----:B------:R-:W-:Y:S02]  /*19b90*/  IMAD.MOV.U32 R12, RZ, RZ, 0x7 ;  /* 0x00000007ff0c7424 */ /* 0x000fe400078e00ff */
[----:B------:R-:W-:-:S07]  /*19ba0*/  IMAD.MOV.U32 R6, RZ, RZ, R14 ;  /* 0x000000ffff067224 */ /* 0x000fce00078e000e */
[----:B------:R-:W-:Y:S05]  /*19bb0*/  WARPSYNC.COLLECTIVE R15, `(.L_x_7956) ;  /* 0x000000000f087348 */ /* 0x000fea0003c00000 */
[----:B------:R0:W1:Y:S02]  /*19bc0*/  SHFL.IDX P6, R14, R13, R12, R11 ;  /* 0x0000000c0d0e7389 */ /* 0x00006400000c000b */
[----:B01----:R-:W-:Y:S01]  /*19bd0*/  ENDCOLLECTIVE ;  /* 0x000000000000791b */ /* 0x003fe20003800000 */
.L_x_7956:
        /* <DEDUP_REMOVED lines=12> */
.L_x_7957:
[----:B------:R-:W-:Y:S01]  /*19ca0*/  IMAD.MOV.U32 R2, RZ, RZ, R14 ;  /* 0x000000ffff027224 */ /* 0x000fe200078e000e */
[----:B------:R-:W-:Y:S06]  /*19cb0*/  BRA `(.L_x_7958) ;  /* 0xffffffc4001c7947 */ /* 0x000fec000383ffff */
.L_x_7878:
[----:B-1----:R1:W2:Y:S02]  /*19cc0*/  SYNCS.PHASECHK.TRANS64.TRYWAIT P0, [R17+URZ+0x2e820], R0 ;  /* 0x02e82000110075a7 */ /* 0x0022a4000800017f */
[----:B--2---:R-:W-:Y:S05]  /*19cd0*/  @!P0 NANOSLEEP.SYNCS 0x989680 ;  /* 0x009896800000895d */ /* 0x004fea0003900000 */
[----:B------:R-:W2:Y:S02]  /*19ce0*/  @!P0 SYNCS.PHASECHK.TRANS64 P0, [R17+URZ+0x2e820], R0 ;  /* 0x02e82000110085a7 */ /* 0x000ea4000800007f */
[----:B--2---:R-:W-:Y:S05]  /*19cf0*/  @!P0 BRA `(.L_x_7878) ;  /* 0xfffffffc00f08947 */ /* 0x004fea000383ffff */
[----:B------:R-:W-:Y:S05]  /*19d00*/  BRA `(.L_x_7959) ;  /* 0xffffffc400787947 */ /* 0x000fea000383ffff */
.L_x_7884:
[----:B--2---:R2:W3:Y:S02]  /*19d10*/  SYNCS.PHASECHK.TRANS64.TRYWAIT P0, [R4+URZ+0x2e880], R3 ;  /* 0x02e88003040075a7 */ /* 0x0044e4000800017f */
[----:B---3--:R-:W-:Y:S05]  /*19d20*/  @!P0 NANOSLEEP.SYNCS 0x989680 ;  /* 0x009896800000895d */ /* 0x008fea0003900000 */
[----:B------:R-:W3:Y:S02]  /*19d30*/  @!P0 SYNCS.PHASECHK.TRANS64 P0, [R4+URZ+0x2e880], R3 ;  /* 0x02e88003040085a7 */ /* 0x000ee4000800007f */
[----:B---3--:R-:W-:Y:S05]  /*19d40*/  @!P0 BRA `(.L_x_7884) ;  /* 0xfffffffc00f08947 */ /* 0x008fea000383ffff */
[----:B------:R-:W-:Y:S05]  /*19d50*/  BRA `(.L_x_7960) ;  /* 0xffffffc8002c7947 */ /* 0x000fea000383ffff */
.L_x_7889:
[----:B0-----:R0:W3:Y:S02]  /*19d60*/  SYNCS.PHASECHK.TRANS64.TRYWAIT P0, [R4+URZ+0x2e840], R3 ;  /* 0x02e84003040075a7 */ /* 0x0010e4000800017f */
[----:B---3--:R-:W-:Y:S05]  /*19d70*/  @!P0 NANOSLEEP.SYNCS 0x989680 ;  /* 0x009896800000895d */ /* 0x008fea0003900000 */
[----:B------:R-:W3:Y:S02]  /*19d80*/  @!P0 SYNCS.PHASECHK.TRANS64 P0, [R4+URZ+0x2e840], R3 ;  /* 0x02e84003040085a7 */ /* 0x000ee4000800007f */
[----:B---3--:R-:W-:Y:S05]  /*19d90*/  @!P0 BRA `(.L_x_7889) ;  /* 0xfffffffc00f08947 */ /* 0x008fea000383ffff */
[----:B------:R-:W-:Y:S05]  /*19da0*/  BRA `(.L_x_7961) ;  /* 0xffffffc800ac7947 */ /* 0x000fea000383ffff */
.L_x_7895:
[----:B--2---:R2:W3:Y:S02]  /*19db0*/  SYNCS.PHASECHK.TRANS64.TRYWAIT P0, [R20+URZ+0x2e870], R2 ;  /* 0x02e87002140075a7 */ /* 0x0044e4000800017f */
[----:B---3--:R-:W-:Y:S05]  /*19dc0*/  @!P0 NANOSLEEP.SYNCS 0x989680 ;  /* 0x009896800000895d */ /* 0x008fea0003900000 */
[----:B------:R-:W3:Y:S02]  /*19dd0*/  @!P0 SYNCS.PHASECHK.TRANS64 P0, [R20+URZ+0x2e870], R2 ;  /* 0x02e87002140085a7 */ /* 0x000ee4000800007f */
[----:B---3--:R-:W-:Y:S05]  /*19de0*/  @!P0 BRA `(.L_x_7895) ;  /* 0xfffffffc00f08947 */ /* 0x008fea000383ffff */
[----:B------:R-:W-:Y:S05]  /*19df0*/  BRA `(.L_x_7962) ;  /* 0xffffffcc00487947 */ /* 0x000fea000383ffff */
.L_x_7897:
[----:B--2---:R2:W3:Y:S02]  /*19e00*/  SYNCS.PHASECHK.TRANS64.TRYWAIT P0, [R20+URZ+0x2e860], R0 ;  /* 0x02e86000140075a7 */ /* 0x0044e4000800017f */
[----:B---3--:R-:W-:Y:S05]  /*19e10*/  @!P0 NANOSLEEP.SYNCS 0x989680 ;  /* 0x009896800000895d */ /* 0x008fea0003900000 */
[----:B------:R-:W3:Y:S02]  /*19e20*/  @!P0 SYNCS.PHASECHK.TRANS64 P0, [R20+URZ+0x2e860], R0 ;  /* 0x02e86000140085a7 */ /* 0x000ee4000800007f */
[----:B---3--:R-:W-:Y:S05]  /*19e30*/  @!P0 BRA `(.L_x_7897) ;  /* 0xfffffffc00f08947 */ /* 0x008fea000383ffff */
[----:B------:R-:W-:Y:S05]  /*19e40*/  BRA `(.L_x_7963) ;  /* 0xffffffcc00507947 */ /* 0x000fea000383ffff */
.L_x_7904:
[----:B-1----:R1:W2:Y:S02]  /*19e50*/  SYNCS.PHASECHK.TRANS64.TRYWAIT P1, [R16+URZ+0x2e870], R3 ;  /* 0x02e87003100075a7 */ /* 0x0022a4000802017f */
[----:B--2---:R-:W-:Y:S05]  /*19e60*/  @!P1 NANOSLEEP.SYNCS 0x989680 ;  /* 0x009896800000995d */ /* 0x004fea0003900000 */
[----:B------:R-:W2:Y:S02]  /*19e70*/  @!P1 SYNCS.PHASECHK.TRANS64 P1, [R16+URZ+0x2e870], R3 ;  /* 0x02e87003100095a7 */ /* 0x000ea4000802007f */
[----:B--2---:R-:W-:Y:S05]  /*19e80*/  @!P1 BRA `(.L_x_7904) ;  /* 0xfffffffc00f09947 */ /* 0x004fea000383ffff */
[----:B------:R-:W-:Y:S05]  /*19e90*/  BRA `(.L_x_7964) ;  /* 0xffffffd400dc7947 */ /* 0x000fea000383ffff */
.L_x_7906:
[----:B-1----:R1:W2:Y:S02]  /*19ea0*/  SYNCS.PHASECHK.TRANS64.TRYWAIT P1, [R16+URZ+0x2e860], R3 ;  /* 0x02e86003100075a7 */ /* 0x0022a4000802017f */
[----:B--2---:R-:W-:Y:S05]  /*19eb0*/  @!P1 NANOSLEEP.SYNCS 0x989680 ;  /* 0x009896800000995d */ /* 0x004fea0003900000 */
[----:B------:R-:W2:Y:S02]  /*19ec0*/  @!P1 SYNCS.PHASECHK.TRANS64 P1, [R16+URZ+0x2e860], R3 ;  /* 0x02e86003100095a7 */ /* 0x000ea4000802007f */
[----:B--2---:R-:W-:Y:S05]  /*19ed0*/  @!P1 BRA `(.L_x_7906) ;  /* 0xfffffffc00f09947 */ /* 0x004fea000383ffff */
[----:B------:R-:W-:Y:S05]  /*19ee0*/  BRA `(.L_x_7965) ;  /* 0xffffffd400e47947 */ /* 0x000fea000383ffff */
.L_x_7919:
[----:B0-----:R0:W1:Y:S02]  /*19ef0*/  SYNCS.PHASECHK.TRANS64.TRYWAIT P0, [R0+URZ+0x2e820], R3 ;  /* 0x02e82003000075a7 */ /* 0x001064000800017f */
[----:B-1----:R-:W-:Y:S05]  /*19f00*/  @!P0 NANOSLEEP.SYNCS 0x989680 ;  /* 0x009896800000895d */ /* 0x002fea0003900000 */
[----:B------:R-:W1:Y:S02]  /*19f10*/  @!P0 SYNCS.PHASECHK.TRANS64 P0, [R0+URZ+0x2e820], R3 ;  /* 0x02e82003000085a7 */ /* 0x000e64000800007f */
[----:B-1----:R-:W-:Y:S05]  /*19f20*/  @!P0 BRA `(.L_x_7919) ;  /* 0xfffffffc00f08947 */ /* 0x002fea000383ffff */
[----:B------:R-:W-:Y:S05]  /*19f30*/  BRA `(.L_x_7966) ;  /* 0xffffffe800f87947 */ /* 0x000fea000383ffff */
.L_x_7920:
        /* <DEDUP_REMOVED lines=11> */
.L_x_7968:
[----:B------:R-:W-:Y:S05]  /*19ff0*/  BSYNC B0 ;  /* 0x0000000000007941 */ /* 0x000fea0003800000 */
.L_x_7967:
[----:B------:R-:W-:Y:S05]  /*1a000*/  BRA `(.L_x_7969) ;  /* 0xffffffe800e07947 */ /* 0x000fea000383ffff */
.L_x_7923:
[----:B------:R-:W-:Y:S01]  /*1a010*/  BSSY B1, `(.L_x_7970) ;  /* 0x0000006000017945 */ /* 0x000fe20003800000 */
[----:B------:R-:W-:-:S07]  /*1a020*/  IMAD.MOV.U32 R15, RZ, RZ, -0x1 ;  /* 0xffffffffff0f7424 */ /* 0x000fce00078e00ff */
[----:B01----:R-:W-:Y:S05]  /*1a030*/  WARPSYNC.COLLECTIVE R15, `(.L_x_7971) ;  /* 0x000000000f0c7348 */ /* 0x003fea0003c00000 */
[----:B------:R-:W-:Y:S02]  /*1a040*/  ELECT P6, UR62, PT ;  /* 0x00000000003e782f */ /* 0x000fe400038c0000 */
[----:B------:R-:W-:Y:S01]  /*1a050*/  MOV R14, UR62 ;  /* 0x0000003e000e7c02 */ /* 0x000fe20008000f00 */
[----:B01----:R-:W-:Y:S10]  /*1a060*/  ENDCOLLECTIVE ;  /* 0x000000000000791b */ /* 0x003ff40003800000 */
.L_x_7971:
[----:B------:R-:W-:Y:S05]  /*1a070*/  BSYNC B1 ;  /* 0x0000000000017941 */ /* 0x000fea0003800000 */
.L_x_7970:
[----:B------:R-:W-:Y:S05]  /*1a080*/  BRA `(.L_x_7972) ;  /* 0xffffffe800d87947 */ /* 0x000fea000383ffff */
.L_x_7925:
[----:B0-----:R0:W1:Y:S02]  /*1a090*/  SYNCS.PHASECHK.TRANS64.TRYWAIT P1, [R6+URZ], R5 ;  /* 0x00000005060075a7 */ /* 0x001064000802017f */
[----:B-1----:R-:W-:Y:S05]  /*1a0a0*/  @!P1 NANOSLEEP.SYNCS 0x989680 ;  /* 0x009896800000995d */ /* 0x002fea0003900000 */
[----:B------:R-:W1:Y:S02]  /*1a0b0*/  @!P1 SYNCS.PHASECHK.TRANS64 P1, [R6+URZ], R5 ;  /* 0x00000005060095a7 */ /* 0x000e64000802007f */
[----:B-1----:R-:W-:Y:S05]  /*1a0c0*/  @!P1 BRA `(.L_x_7925) ;  /* 0xfffffffc00f09947 */ /* 0x002fea000383ffff */
[----:B------:R-:W-:Y:S05]  /*1a0d0*/  BRA `(.L_x_7973) ;  /* 0xffffffec00147947 */ /* 0x000fea000383ffff */
.L_x_7926:
[----:B-1----:R1:W2:Y:S02]  /*1a0e0*/  SYNCS.PHASECHK.TRANS64.TRYWAIT P1, [R7+URZ], R2 ;  /* 0x00000002070075a7 */ /* 0x0022a4000802017f */
[----:B--2---:R-:W-:Y:S05]  /*1a0f0*/  @!P1 NANOSLEEP.SYNCS 0x989680 ;  /* 0x009896800000995d */ /* 0x004fea0003900000 */
[----:B------:R-:W2:Y:S02]  /*1a100*/  @!P1 SYNCS.PHASECHK.TRANS64 P1, [R7+URZ], R2 ;  /* 0x00000002070095a7 */ /* 0x000ea4000802007f */
[----:B--2---:R-:W-:Y:S05]  /*1a110*/  @!P1 BRA `(.L_x_7926) ;  /* 0xfffffffc00f09947 */ /* 0x004fea000383ffff */
[----:B------:R-:W-:Y:S05]  /*1a120*/  BRA `(.L_x_7974) ;  /* 0xffffffec00087947 */ /* 0x000fea000383ffff */
.L_x_7928:
[----:B--2---:R2:W3:Y:S02]  /*1a130*/  SYNCS.PHASECHK.TRANS64.TRYWAIT P1, [R4+URZ+0x2e860], R5 ;  /* 0x02e86005040075a7 */ /* 0x0044e4000802017f */
[----:B---3--:R-:W-:Y:S05]  /*1a140*/  @!P1 NANOSLEEP.SYNCS 0x989680 ;  /* 0x009896800000995d */ /* 0x008fea0003900000 */
[----:B------:R-:W3:Y:S02]  /*1a150*/  @!P1 SYNCS.PHASECHK.TRANS64 P1, [R4+URZ+0x2e860], R5 ;  /* 0x02e86005040095a7 */ /* 0x000ee4000802007f */
[----:B---3--:R-:W-:Y:S05]  /*1a160*/  @!P1 BRA `(.L_x_7928) ;  /* 0xfffffffc00f09947 */ /* 0x008fea000383ffff */
[----:B------:R-:W-:Y:S05]  /*1a170*/  BRA `(.L_x_7975) ;  /* 0xffffffec000c7947 */ /* 0x000fea000383ffff */
.L_x_7930:
[----:B---3--:R3:W4:Y:S02]  /*1a180*/  SYNCS.PHASECHK.TRANS64.TRYWAIT P1, [R3+URZ+0x2e860], R2 ;  /* 0x02e86002030075a7 */ /* 0x008724000802017f */
[----:B----4-:R-:W-:Y:S05]  /*1a190*/  @!P1 NANOSLEEP.SYNCS 0x989680 ;  /* 0x009896800000995d */ /* 0x010fea0003900000 */
[----:B------:R-:W4:Y:S02]  /*1a1a0*/  @!P1 SYNCS.PHASECHK.TRANS64 P1, [R3+URZ+0x2e860], R2 ;  /* 0x02e86002030095a7 */ /* 0x000f24000802007f */
[----:B----4-:R-:W-:Y:S05]  /*1a1b0*/  @!P1 BRA `(.L_x_7930) ;  /* 0xfffffffc00f09947 */ /* 0x010fea000383ffff */
[----:B------:R-:W-:Y:S05]  /*1a1c0*/  BRA `(.L_x_7976) ;  /* 0xffffffec000c7947 */ /* 0x000fea000383ffff */
.L_x_7932:
[----:B----4-:R4:W0:Y:S02]  /*1a1d0*/  SYNCS.PHASECHK.TRANS64.TRYWAIT P0, [R4+URZ+0x2e880], R5 ;  /* 0x02e88005040075a7 */ /* 0x010824000800017f */
[----:B0-----:R-:W-:Y:S05]  /*1a1e0*/  @!P0 NANOSLEEP.SYNCS 0x989680 ;  /* 0x009896800000895d */ /* 0x001fea0003900000 */
[----:B------:R-:W0:Y:S02]  /*1a1f0*/  @!P0 SYNCS.PHASECHK.TRANS64 P0, [R4+URZ+0x2e880], R5 ;  /* 0x02e88005040085a7 */ /* 0x000e24000800007f */
[----:B0-----:R-:W-:Y:S05]  /*1a200*/  @!P0 BRA `(.L_x_7932) ;  /* 0xfffffffc00f08947 */ /* 0x001fea000383ffff */
[----:B------:R-:W-:Y:S05]  /*1a210*/  BRA `(.L_x_7933) ;  /* 0xffffffec00087947 */ /* 0x000fea000383ffff */
.L_x_7977:
        /* <DEDUP_REMOVED lines=14> */
.L_x_12979:


//--------------------- .text._ZN7cutlass13device_kernelIN5flash11enable_sm90INS1_16FlashAttnFwdSm90INS1_25CollectiveMainloopFwdSm90ILi2EN4cute5tupleIJNS5_1CILi1EEES8_S8_EEENS6_IJNS7_ILi128EEENS7_ILi224EEESA_EEELi128ENS_12float_e4m3_tEfNS_4arch4Sm90ELb1ELb0ELb1ELb1ELb0ELb1ELb0ELb1ELb1ELb1ELb0ELb0EEENS1_21CollectiveEpilogueFwdINS6_IJSA_SA_SB_EEES9_NS_10bfloat16_tESF_Li256ELb1ELb1ELb0ELb1EEENS1_36VarlenDynamicPersistentTileSchedulerILi128ELi224ELi256ELi128ELb0ELb1ELb1ELb1ELb1ELb1EEEEEEEEEvNT_6ParamsE --------------------------
	.section	.text._ZN7cutlass13device_kernelIN5flash11enable_sm90INS1_16FlashAttnFwdSm90INS1_25CollectiveMainloopFwdSm90ILi2EN4cute5tupleIJNS5_1CILi1EEES8_S8_EEENS6_IJNS7_ILi128EEENS7_ILi224EEESA_EEELi128ENS_12float_e4m3_tEfNS_4arch4Sm90ELb1ELb0ELb1ELb1ELb0ELb1ELb0ELb1ELb1ELb1ELb0ELb0EEENS1_21CollectiveEpilogueFwdINS6_IJSA_SA_SB_EEES9_NS_10bfloat16_tESF_Li256ELb1ELb1ELb0ELb1EEENS1_36VarlenDynamicPersistentTileSchedulerILi128ELi224ELi256ELi128ELb0ELb1ELb1ELb1ELb1ELb1EEEEEEEEEvNT_6ParamsE,"ax",@progbits
	.align	128
.text._ZN7cutlass13device_kernelIN5flash11enable_sm90INS1_16FlashAttnFwdSm90INS1_25CollectiveMainloopFwdSm90ILi2EN4cute5tupleIJNS5_1CILi1EEES8_S8_EEENS6_IJNS7_ILi128EEENS7_ILi224EEESA_EEELi128ENS_12float_e4m3_tEfNS_4arch4Sm90ELb1ELb0ELb1ELb1ELb0ELb1ELb0ELb1ELb1ELb1ELb0ELb0EEENS1_21CollectiveEpilogueFwdINS6_IJSA_SA_SB_EEES9_NS_10bfloat16_tESF_Li256ELb1ELb1ELb0ELb1EEENS1_36VarlenDynamicPersistentTileSchedulerILi128ELi224ELi256ELi128ELb0ELb1ELb1ELb1ELb1ELb1EEEEEEEEEvNT_6ParamsE:
        .type           _ZN7cutlass13device_kernelIN5flash11enable_sm90INS1_16FlashAttnFwdSm90INS1_25CollectiveMainloopFwdSm90ILi2EN4cute5tupleIJNS5_1CILi1EEES8_S8_EEENS6_IJNS7_ILi128EEENS7_ILi224EEESA_EEELi128ENS_12float_e4m3_tEfNS_4arch4Sm90ELb1ELb0ELb1ELb1ELb0ELb1ELb0ELb1ELb1ELb1ELb0ELb0EEENS1_21CollectiveEpilogueFwdINS6_IJSA_SA_SB_EEES9_NS_10bfloat16_tESF_Li256ELb1ELb1ELb0ELb1EEENS1_36VarlenDynamicPersistentTileSchedulerILi128ELi224ELi256ELi128ELb0ELb1ELb1ELb1ELb1ELb1EEEEEEEEEvNT_6ParamsE,@function
        .size           _ZN7cutlass13device_kernelIN5flash11enable_sm90INS1_16FlashAttnFwdSm90INS1_25CollectiveMainloopFwdSm90ILi2EN4cute5tupleIJNS5_1CILi1EEES8_S8_EEENS6_IJNS7_ILi128EEENS7_ILi224EEESA_EEELi128ENS_12float_e4m3_tEfNS_4arch4Sm90ELb1ELb0ELb1ELb1ELb0ELb1ELb0ELb1ELb1ELb1ELb0ELb0EEENS1_21CollectiveEpilogueFwdINS6_IJSA_SA_SB_EEES9_NS_10bfloat16_tESF_Li256ELb1ELb1ELb0ELb1EEENS1_36VarlenDynamicPersistentTileSchedulerILi128ELi224ELi256ELi128ELb0ELb1ELb1ELb1ELb1ELb1EEEEEEEEEvNT_6ParamsE,(.L_x_12980 - _ZN7cutlass13device_kernelIN5flash11enable_sm90INS1_16FlashAttnFwdSm90INS1_25CollectiveMainloopFwdSm90ILi2EN4cute5tupleIJNS5_1CILi1EEES8_S8_EEENS6_IJNS7_ILi128EEENS7_ILi224EEESA_EEELi128ENS_12float_e4m3_tEfNS_4arch4Sm90ELb1ELb0ELb1ELb1ELb0ELb1ELb0ELb1ELb1ELb1ELb0ELb0EEENS1_21CollectiveEpilogueFwdINS6_IJSA_SA_SB_EEES9_NS_10bfloat16_tESF_Li256ELb1ELb1ELb0ELb1EEENS1_36VarlenDynamicPersistentTileSchedulerILi128ELi224ELi256ELi128ELb0ELb1ELb1ELb1ELb1ELb1EEEEEEEEEvNT_6ParamsE)
        .other          _ZN7cutlass13device_kernelIN5flash11enable_sm90INS1_16FlashAttnFwdSm90INS1_25CollectiveMainloopFwdSm90ILi2EN4cute5tupleIJNS5_1CILi1EEES8_S8_EEENS6_IJNS7_ILi128EEENS7_ILi224EEESA_EEELi128ENS_12float_e4m3_tEfNS_4arch4Sm90ELb1ELb0ELb1ELb1ELb0ELb1ELb0ELb1ELb1ELb1ELb0ELb0EEENS1_21CollectiveEpilogueFwdINS6_IJSA_SA_SB_EEES9_NS_10bfloat16_tESF_Li256ELb1ELb1ELb0ELb1EEENS1_36VarlenDynamicPersistentTileSchedulerILi128ELi224ELi256ELi128ELb0ELb1ELb1ELb1ELb1ELb1EEEEEEEEEvNT_6ParamsE,@"STO_CUDA_ENTRY STV_DEFAULT"
_ZN7cutlass13device_kernelIN5flash11enable_sm90INS1_16FlashAttnFwdSm90INS1_25CollectiveMainloopFwdSm90ILi2EN4cute5tupleIJNS5_1CILi1EEES8_S8_EEENS6_IJNS7_ILi128EEENS7_ILi224EEESA_EEELi128ENS_12float_e4m3_tEfNS_4arch4Sm90ELb1ELb0ELb1ELb1ELb0ELb1ELb0ELb1ELb1ELb1ELb0ELb0EEENS1_21CollectiveEpilogueFwdINS6_IJSA_SA_SB_EEES9_NS_10bfloat16_tESF_Li256ELb1ELb1ELb0ELb1EEENS1_36VarlenDynamicPersistentTileSchedulerILi128ELi224ELi256ELi128ELb0ELb1ELb1ELb1ELb1ELb1EEEEEEEEEvNT_6ParamsE:
        /* <DEDUP_REMOVED lines=24> */
.L_x_7979:
[----:B------:R-:W-:Y:S05]  /*0180*/  BSYNC B0 ;  /* 0x0000000000007941 */ /* 0x000fea0003800000 */
.L_x_7978:
        /* <DEDUP_REMOVED lines=41> */
.L_x_7980:
        /* <DEDUP_REMOVED lines=22> */
.L_x_7981:
        /* <DEDUP_REMOVED lines=18> */
.L_x_7982:
        /* <DEDUP_REMOVED lines=22> */
.L_x_7983:
        /* <DEDUP_REMOVED lines=22> */
.L_x_7984:
[----:B0-----:R-:W-:Y:S01]  /*0960*/  UMOV UR4, 0x1 ;  /* 0x0000000100047882 */ /* 0x001fe20000000000 */
[----:B------:R-:W-:Y:S01]  /*0970*/  PLOP3.LUT P0, PT, PT, PT, UP0, 0x80, 0x0 ;  /* 0x000000000000781c */ /* 0x000fe20003f0f008 */
[----:B------:R-:W-:Y:S01]  /*0980*/  USEL UR4, UR4, 0x2, !UP0 ;  /* 0x0000000204047887 */ /* 0x000fe2000c000000 */
[----:B------:R-:W-:Y:S01]  /*0990*/  NOP ;  /* 0x0000000000007918 */ /* 0x000fe20000000000 */
[----:B------:R-:W-:Y:S04]  /*09a0*/  BSSY B8, `(.L_x_7985) ;  /* 0x0002c9e000087945 */ /* 0x000fe80003800000 */
[----:B------:R-:W-:-:S05]  /*09b0*/  IMAD.U32 R2, RZ, RZ, UR4 ;  /* 0x00000004ff027e24 */ /* 0x000fca000f8e00ff */
[----:B------:R0:W-:Y:S01]  /*09c0*/  STL [R1+0xc0], R2 ;  /* 0x0000c00201007387 */ /* 0x0001e20000100800 */
[----:B-12-4-:R-:W-:Y:S06]  /*09d0*/  BAR.SYNC.DEFER_BLOCKING 0x0 ;  /* 0x0000000000007b1d */ /* 0x016fec0000010000 */
[----:B------:R-:W-:Y:S05]  /*09e0*/  @!P0 BRA `(.L_x_7986) ;  /* 0x00000254002c8947 */ /* 0x000fea0003800000 */
.L_x_7987:
        /* <DEDUP_REMOVED lines=25> */
[----:B------:R-:W-:Y:S01]  /*0b80*/  STL [R1+0x64], R13 ;  /* 0x0000640d01007387 */ /* 0x000fe20000100800 */
[----:B0-----:R-:W-:-:S05]  /*0b90*/  VIADD R12, R0, 0xffffff80 ;  /* 0xffffff80000c7836 */ /* 0x001fca0000000000 */
[----:B------:R-:W-:Y:S02]  /*0ba0*/  SHF.R.S32.HI R0, RZ, 0x1f, R12 ;  /* 0x0000001fff007819 */ /* 0x000fe4000001140c */
[----:B--2---:R-:W-:Y:S02]  /*0bb0*/  R2UR UR4, R2 ;  /* 0x00000000020472ca */ /* 0x004fe400000e0000 */
[----:B------:R-:W-:-:S04]  /*0bc0*/  LEA.HI R2, R0, R12, RZ, 0x7 ;  /* 0x0000000c00027211 */ /* 0x000fc800078f38ff */
[----:B------:R-:W-:Y:S02]  /*0bd0*/  LOP3.LUT R3, R2, 0xffffff80, RZ, 0xc0, !PT ;  /* 0xffffff8002037812 */ /* 0x000fe400078ec0ff */
[----:B------:R-:W-:-:S03]  /*0be0*/  SHF.R.S32.HI R17, RZ, 0x7, R2 ;  /* 0x00000007ff117819 */ /* 0x000fc60000011402 */
[----:B------:R-:W-:Y:S01]  /*0bf0*/  IMAD.IADD R11, R12, 0x1, -R3 ;  /* 0x000000010c0b7824 */ /* 0x000fe200078e0a03 */
[----:B------:R-:W-:Y:S01]  /*0c00*/  LEA.HI R2, R2, R17, RZ, 0x1 ;  /* 0x0000001102027211 */ /* 0x000fe200078f08ff */
[----:B------:R-:W-:-:S03]  /*0c10*/  ULOP3.LUT UR4, UR4, 0x1, URZ, 0xfc, !UPT ;  /* 0x0000000104047892 */ /* 0x000fc6000f8efc3f */
[----:B------:R-:W-:Y:S02]  /*0c20*/  SHF.R.S32.HI R6, RZ, 0x1f, R11 ;  /* 0x0000001fff067819 */ /* 0x000fe4000001140b */
[----:B------:R-:W-:Y:S02]  /*0c30*/  LOP3.LUT R2, R2, 0x3fffffe, RZ, 0xc0, !PT ;  /* 0x03fffffe02027812 */ /* 0x000fe400078ec0ff */
[CC--:B------:R-:W-:Y:S02]  /*0c40*/  LEA.HI R8, R6.reuse, R11.reuse, RZ, 0x2 ;  /* 0x0000000b06087211 */ /* 0x0c0fe400078f10ff */
[----:B------:R-:W-:Y:S01]  /*0c50*/  LEA.HI R6, R6, R11, RZ, 0x5 ;  /* 0x0000000b06067211 */ /* 0x000fe200078f28ff */
[----:B------:R-:W-:Y:S01]  /*0c60*/  IMAD.IADD R2, R17, 0x1, -R2 ;  /* 0x0000000111027824 */ /* 0x000fe200078e0a02 */
[--C-:B------:R-:W-:Y:S01]  /*0c70*/  SHF.R.S32.HI R5, RZ, 0x2, R8.reuse ;  /* 0x00000002ff057819 */ /* 0x100fe20000011408 */
[----:B------:R-:W-:Y:S01]  /*0c80*/  IMAD.MOV.U32 R17, RZ, RZ, RZ ;  /* 0x000000ffff117224 */ /* 0x000fe200078e00ff */
[----:B------:R-:W-:-:S02]  /*0c90*/  SHF.R.S32.HI R4, RZ, 0x1f, R8 ;  /* 0x0000001fff047819 */ /* 0x000fc40000011408 */
[----:B------:R-:W-:Y:S02]  /*0ca0*/  SHF.R.S32.HI R6, RZ, 0x5, R6 ;  /* 0x00000005ff067819 */ /* 0x000fe40000011406 */
[----:B------:R-:W-:Y:S02]  /*0cb0*/  LEA.HI R3, R4, R5, RZ, 0x3 ;  /* 0x0000000504037211 */ /* 0x000fe400078f18ff */
        /* <DEDUP_REMOVED lines=9> */
[----:B------:R-:W-:Y:S01]  /*0d50*/  LOP3.LUT R8, R8, 0x7ffffffc, RZ, 0xc0, !PT ;  /* 0x7ffffffc08087812 */ /* 0x000fe200078ec0ff */
[----:B------:R-:W-:Y:S01]  /*0d60*/  IMAD.IADD R5, R12, 0x1, -R5 ;  /* 0x000000010c057824 */ /* 0x000fe200078e0a05 */
[----:B------:R-:W-:Y:S01]  /*0d70*/  LOP3.LUT R18, R3, 0xfffffc00, RZ, 0xc0, !PT ;  /* 0xfffffc0003127812 */ /* 0x000fe200078ec0ff */
[----:B------:R-:W-:Y:S01]  /*0d80*/  IMAD R10, R2, 0x40, R9 ;  /* 0x00000040020a7824 */ /* 0x000fe200078e0209 */
[----:B------:R-:W-:-:S02]  /*0d90*/  LOP3.LUT R4, R4, 0x1ffffffe, RZ, 0xc0, !PT ;  /* 0x1ffffffe04047812 */ /* 0x000fc400078ec0ff */
[----:B------:R-:W-:Y:S02]  /*0da0*/  LEA R5, R5, R18, 0x6 ;  /* 0x0000001205057211 */ /* 0x000fe400078e30ff */
[----:B------:R-:W-:Y:S01]  /*0db0*/  LEA.HI R2, R0, R12, RZ, 0x3 ;  /* 0x0000000c00027211 */ /* 0x000fe200078f18ff */
[----:B------:R-:W-:-:S04]  /*0dc0*/  IMAD.IADD R4, R7, 0x1, -R4 ;  /* 0x0000000107047824 */ /* 0x000fc800078e0a04 */
[----:B------:R-:W-:Y:S02]  /*0dd0*/  IMAD R3, R4, 0x8, R5 ;  /* 0x0000000804037824 */ /* 0x000fe400078e0205 */
[----:B------:R-:W-:Y:S01]  /*0de0*/  IMAD.U32 R4, RZ, RZ, UR4 ;  /* 0x00000004ff047e24 */ /* 0x000fe2000f8e00ff */
[----:B------:R-:W-:Y:S02]  /*0df0*/  UMOV UR4, URZ ;  /* 0x0000003f00047c82 */ /* 0x000fe40008000000 */
[----:B------:R0:W-:Y:S04]  /*0e00*/  STL [R1+0xb4], R3 ;  /* 0x0000b40301007387 */ /* 0x0001e80000100800 */
[----:B------:R1:W-:Y:S04]  /*0e10*/  STL [R1+0x68], R14 ;  /* 0x0000680e01007387 */ /* 0x0003e80000100800 */
[----:B------:R2:W-:Y:S01]  /*0e20*/  STL [R1+0x6c], R15 ;  /* 0x00006c0f01007387 */ /* 0x0005e20000100800 */
[----:B0-----:R-:W-:-:S03]  /*0e30*/  LEA.HI R3, R0, R12, RZ, 0x2 ;  /* 0x0000000c00037211 */ /* 0x001fc600078f10ff */
[----:B------:R-:W-:Y:S01]  /*0e40*/  STL [R1+0xb0], R10 ;  /* 0x0000b00a01007387 */ /* 0x000fe20000100800 */
[----:B------:R-:W-:Y:S02]  /*0e50*/  LOP3.LUT R0, R2, 0xfffffff8, RZ, 0xc0, !PT ;  /* 0xfffffff802007812 */ /* 0x000fe400078ec0ff */
[----:B------:R-:W-:Y:S01]  /*0e60*/  SHF.R.S32.HI R228, RZ, 0x2, R3 ;  /* 0x00000002ffe47819 */ /* 0x000fe20000011403 */
[----:B------:R-:W-:Y:S01]  /*0e70*/  STL [R1], RZ ;  /* 0x000000ff01007387 */ /* 0x000fe20000100800 */
[----:B------:R-:W-:Y:S01]  /*0e80*/  SHF.R.S32.HI R2, RZ, 0x3, R2 ;  /* 0x00000003ff027819 */ /* 0x000fe20000011402 */
[----:B------:R-:W-:Y:S01]  /*0e90*/  IMAD.IADD R13, R12, 0x1, -R0 ;  /* 0x000000010c0d7824 */ /* 0x000fe200078e0a00 */
[C---:B------:R-:W-:Y:S01]  /*0ea0*/  IADD3 R20, R228.reuse, 0x40, RZ ;  /* 0x00000040e4147810 */ /* 0x040fe20007ffe0ff */
[----:B------:R0:W-:Y:S01]  /*0eb0*/  STL [R1+0x4c], R4 ;  /* 0x00004c0401007387 */ /* 0x0001e20000100800 */
[C---:B-1----:R-:W-:Y:S01]  /*0ec0*/  VIADD R14, R228.reuse, 0xc0 ;  /* 0x000000c0e40e7836 */ /* 0x042fe20000000000 */
[----:B------:R-:W-:Y:S01]  /*0ed0*/  SHF.R.S32.HI R0, RZ, 0x1f, R228 ;  /* 0x0000001fff007819 */ /* 0x000fe200000114e4 */
[----:B--2---:R-:W-:-:S02]  /*0ee0*/  VIADD R15, R228, 0x80 ;  /* 0x00000080e40f7836 */ /* 0x004fc40000000000 */
[----:B------:R-:W-:Y:S01]  /*0ef0*/  IMAD.SHL.U32 R7, R14, 0x80, RZ ;  /* 0x000000800e077824 */ /* 0x000fe200078e00ff */
[----:B------:R-:W-:Y:S01]  /*0f00*/  SHF.R.S32.HI R9, RZ, 0x1f, R14 ;  /* 0x0000001fff097819 */ /* 0x000fe2000001140e */
[----:B------:R-:W-:Y:S01]  /*0f10*/  IMAD.SHL.U32 R13, R13, 0x8, RZ ;  /* 0x000000080d0d7824 */ /* 0x000fe200078e00ff */
[----:B------:R-:W-:Y:S01]  /*0f20*/  SHF.R.S32.HI R6, RZ, 0x1f, R15 ;  /* 0x0000001fff067819 */ /* 0x000fe2000001140f */
[----:B------:R-:W-:Y:S01]  /*0f30*/  IMAD.SHL.U32 R2, R20, 0x80, RZ ;  /* 0x0000008014027824 */ /* 0x000fe200078e00ff */
[----:B0-----:R-:W-:Y:S01]  /*0f40*/  LOP3.LUT R4, R3, 0xfffffffc, RZ, 0xc0, !PT ;  /* 0xfffffffc03047812 */ /* 0x001fe200078ec0ff */
[----:B------:R-:W-:Y:S01]  /*0f50*/  IMAD.SHL.U32 R5, R15, 0x80, RZ ;  /* 0x000000800f057824 */ /* 0x000fe200078e00ff */
[----:B------:R-:W-:Y:S01]  /*0f60*/  SHF.R.S32.HI R3, RZ, 0x1f, R3 ;  /* 0x0000001fff037819 */ /* 0x000fe20000011403 */
[----:B------:R-:W-:Y:S01]  /*0f70*/  STL [R1+0x74], R13 ;  /* 0x0000740d01007387 */ /* 0x000fe20000100800 */
[----:B------:R-:W-:Y:S01]  /*0f80*/  LOP3.LUT R2, R2, 0x380, RZ, 0xc0, !PT ;  /* 0x0000038002027812 */ /* 0x000fe200078ec0ff */
[----:B------:R-:W-:Y:S01]  /*0f90*/  IMAD.IADD R12, R12, 0x1, -R4 ;  /* 0x000000010c0c7824 */ /* 0x000fe200078e0a04 */
[----:B------:R-:W-:-:S02]  /*0fa0*/  LEA.HI R3, R3, R228, RZ, 0x3 ;  /* 0x000000e403037211 */ /* 0x000fc400078f18ff */
[----:B------:R-:W-:Y:S01]  /*0fb0*/  SHF.R.S32.HI R4, RZ, 0x1f, R20 ;  /* 0x0000001fff047819 */ /* 0x000fe20000011414 */
[C---:B------:R-:W-:Y:S01]  /*0fc0*/  IMAD.SHL.U32 R18, R12.reuse, 0x10, RZ ;  /* 0x000000100c127824 */ /* 0x040fe200078e00ff */
[----:B------:R-:W-:Y:S01]  /*0fd0*/  LOP3.LUT R3, R3, 0xfffffff8, RZ, 0xc0, !PT ;  /* 0xfffffff803037812 */ /* 0x000fe200078ec0ff */
[----:B------:R-:W-:Y:S01]  /*0fe0*/  IMAD.SHL.U32 R22, R12, 0x8, RZ ;  /* 0x000000080c167824 */ /* 0x000fe200078e00ff */
[----:B------:R-:W-:Y:S02]  /*0ff0*/  LEA.HI R4, R4, R20, RZ, 0x3 ;  /* 0x0000001404047211 */ /* 0x000fe400078f18ff */
[----:B------:R-:W-:Y:S01]  /*1000*/  LEA.HI R6, R6, R15, RZ, 0x3 ;  /* 0x0000000f06067211 */ /* 0x000fe200078f18ff */
[----:B------:R-:W-:Y:S01]  /*1010*/  IMAD.IADD R229, R228, 0x1, -R3 ;  /* 0x00000001e4e57824 */ /* 0x000fe200078e0a03 */
[----:B------:R-:W-:Y:S01]  /*1020*/  LOP3.LUT R3, R7, 0x380, RZ, 0xc0, !PT ;  /* 0x0000038007037812 */ /* 0x000fe200078ec0ff */
[----:B------:R-:W-:Y:S01]  /*1030*/  IMAD.SHL.U32 R4, R4, 0x80, RZ ;  /* 0x0000008004047824 */ /* 0x000fe200078e00ff */
[----:B------:R-:W-:Y:S01]  /*1040*/  SHF.R.S32.HI R3, RZ, 0x1f, R13 ;  /* 0x0000001fff037819 */ /* 0x000fe2000001140d */
[----:B------:R-:W-:Y:S01]  /*1050*/  VIADD R230, R22, 0x20 ;  /* 0x0000002016e67836 */ /* 0x000fe20000000000 */
[----:B------:R-:W-:Y:S01]  /*1060*/  IADD3 R7, R13, 0x40, RZ ;  /* 0x000000400d077810 */ /* 0x000fe20007ffe0ff */
[----:B------:R-:W-:Y:S01]  /*1070*/  IMAD.SHL.U32 R6, R6, 0x80, RZ ;  /* 0x0000008006067824 */ /* 0x000fe200078e00ff */
[----:B------:R-:W-:Y:S01]  /*1080*/  LOP3.LUT R5, R5, 0x380, RZ, 0xc0, !PT ;  /* 0x0000038005057812 */ /* 0x000fe200078ec0ff */
[----:B------:R0:W-:Y:S01]  /*1090*/  STL [R1+0xbc], R3 ;  /* 0x0000bc0301007387 */ /* 0x0001e20000100800 */
[----:B------:R-:W-:-:S02]  /*10a0*/  LEA.HI R0, R12, R12, RZ, 0x1 ;  /* 0x0000000c0c007211 */ /* 0x000fc400078f08ff */
[----:B------:R-:W-:Y:S01]  /*10b0*/  SHF.R.U32.HI R5, RZ, 0x3, R2 ;  /* 0x00000003ff057819 */ /* 0x000fe20000011602 */
[----:B------:R1:W-:Y:S01]  /*10c0*/  STL [R1+0x90], R7 ;  /* 0x0000900701007387 */ /* 0x0003e20000100800 */
[----:B------:R-:W-:Y:S02]  /*10d0*/  LEA.HI R9, R9, R14, RZ, 0x3 ;  /* 0x0000000e09097211 */ /* 0x000fe400078f18ff */
[----:B------:R-:W-:Y:S02]  /*10e0*/  LOP3.LUT R2, R2, 0x70, R18, 0xf8, !PT ;  /* 0x0000007002027812 */ /* 0x000fe400078ef812 */
[----:B------:R-:W-:Y:S01]  /*10f0*/  LOP3.LUT R0, R0, 0x1ffffffe, RZ, 0xc0, !PT ;  /* 0x1ffffffe00007812 */ /* 0x000fe200078ec0ff */
[----:B------:R-:W-:Y:S01]  /*1100*/  IMAD.SHL.U32 R9, R9, 0x80, RZ ;  /* 0x0000008009097824 */ /* 0x000fe200078e00ff */
[----:B0-----:R-:W-:Y:S02]  /*1110*/  LOP3.LUT R3, R4, 0xfffffc00, RZ, 0xc0, !PT ;  /* 0xfffffc0004037812 */ /* 0x001fe400078ec0ff */
[----:B------:R-:W-:Y:S01]  /*1120*/  SHF.R.S32.HI R4, RZ, 0x1f, R230 ;  /* 0x0000001fff047819 */ /* 0x000fe200000114e6 */
[----:B------:R-:W-:Y:S01]  /*1130*/  IMAD.IADD R0, R12, 0x1, -R0 ;  /* 0x000000010c007824 */ /* 0x000fe200078e0a00 */
[----:B-1----:R-:W-:Y:S01]  /*1140*/  SHF.R.S32.HI R7, RZ, 0x1f, R7 ;  /* 0x0000001fff077819 */ /* 0x002fe20000011407 */
[----:B------:R0:W-:Y:S01]  /*1150*/  STL [R1+0x78], R3 ;  /* 0x0000780301007387 */ /* 0x0001e20000100800 */
[----:B------:R-:W-:-:S02]  /*1160*/  SHF.R.S32.HI R19, RZ, 0x1f, R18 ;  /* 0x0000001fff137819 */ /* 0x000fc40000011412 */
[----:B------:R-:W-:Y:S01]  /*1170*/  SHF.R.S32.HI R23, RZ, 0x1f, R22 ;  /* 0x0000001fff177819 */ /* 0x000fe20000011416 */
[----:B------:R-:W-:Y:S04]  /*1180*/  STL [R1+0xb8], R7 ;  /* 0x0000b80701007387 */ /* 0x000fe80000100800 */
[----:B------:R1:W-:Y:S01]  /*1190*/  STL [R1+0xa8], R4 ;  /* 0x0000a80401007387 */ /* 0x0003e20000100800 */
[----:B0-----:R-:W-:Y:S01]  /*11a0*/  LOP3.LUT R3, R3, R2, R5, 0xf6, !PT ;  /* 0x0000000203037212 */ /* 0x001fe200078ef605 */
[----:B------:R-:W-:Y:S01]  /*11b0*/  IMAD.IADD R5, R11, 0x1, -R8 ;  /* 0x000000010b057824 */ /* 0x000fe200078e0a08 */
[----:B------:R-:W-:-:S03]  /*11c0*/  LOP3.LUT R2, R6, 0xfffffc00, RZ, 0xc0, !PT ;  /* 0xfffffc0006027812 */ /* 0x000fc600078ec0ff */
[----:B------:R-:W-:Y:S01]  /*11d0*/  IMAD.IADD R3, R16, 0x1, R3 ;  /* 0x0000000110037824 */ /* 0x000fe200078e0203 */
[----:B------:R-:W-:Y:S01]  /*11e0*/  STL [R1+0x7c], R5 ;  /* 0x00007c0501007387 */ /* 0x000fe20000100800 */
[----:B-1----:R-:W-:-:S03]  /*11f0*/  LOP3.LUT R4, R9, 0xfffffc00, RZ, 0xc0, !PT ;  /* 0xfffffc0009047812 */ /* 0x002fc600078ec0ff */
[----:B------:R0:W-:Y:S04]  /*1200*/  STL [R1+0x88], R2 ;  /* 0x0000880201007387 */ /* 0x0001e80000100800 */
[----:B------:R1:W-:Y:S04]  /*1210*/  STL [R1+0x84], R4 ;  /* 0x0000840401007387 */ /* 0x0003e80000100800 */
[----:B------:R1:W-:Y:S01]  /*1220*/  STL [R1+0xac], R3 ;  /* 0x0000ac0301007387 */ /* 0x0003e20000100800 */
[----:B0-----:R-:W-:Y:S02]  /*1230*/  IMAD R2, R0, 0x8, R10 ;  /* 0x0000000800027824 */ /* 0x001fe400078e020a */
[----:B------:R-:W-:-:S03]  /*1240*/  IMAD.U32 R0, RZ, RZ, UR4 ;  /* 0x00000004ff007e24 */ /* 0x000fc6000f8e00ff */
[----:B------:R1:W-:Y:S04]  /*1250*/  STL [R1+0x80], R2 ;  /* 0x0000800201007387 */ /* 0x0003e80000100800 */
[----:B------:R1:W-:Y:S02]  /*1260*/  STL [R1+0xa4], R0 ;  /* 0x0000a40001007387 */ /* 0x0003e40000100800 */
.L_x_8174:
[----:B-12---:R-:W2:Y:S01]  /*1270*/  LDL.LU R0, [R1+0x6c] ;  /* 0x00006c0001007983 */ /* 0x006ea20000300800 */
[----:B----4-:R-:W2:Y:S01]  /*1280*/  LDC.64 R2, c[0x0][0xc88] ;  /* 0x00032200ff027b82 */ /* 0x010ea20000000a00 */
[----:B------:R-:W-:Y:S01]  /*1290*/  ULDC.64 UR4, c[0x0][0x208] ;  /* 0x0000820000047ab9 */ /* 0x000fe20000000a00 */
[----:B--2---:R-:W-:-:S05]  /*12a0*/  IMAD.WIDE R2, R0, 0x4, R2 ;  /* 0x0000000400027825 */ /* 0x004fca00078e0202 */
[----:B------:R0:W2:Y:S01]  /*12b0*/  LDG.E R0, desc[UR4][R2.64] ;  /* 0x0000000402007981 */ /* 0x0000a2000c1e1900 */
[----:B------:R-:W-:Y:S05]  /*12c0*/  YIELD ;  /* 0x0000000000007946 */ /* 0x000fea0003800000 */
[----:B------:R-:W-:Y:S01]  /*12d0*/  ULDC.64 UR4, c[0x0][0xa28] ;  /* 0x00028a0000047ab9 */ /* 0x000fe20000000a00 */
[----:B------:R-:W-:Y:S01]  /*12e0*/  ULDC.64 UR8, c[0x0][0xa18] ;  /* 0x0002860000087ab9 */ /* 0x000fe20000000a00 */
[----:B------:R-:W-:Y:S01]  /*12f0*/  ISETP.NE.U32.AND P1, PT, RZ, UR4, PT ;  /* 0x00000004ff007c0c */ /* 0x000fe2000bf25070 */
[----:B------:R-:W-:Y:S01]  /*1300*/  ULDC.64 UR10, c[0x0][0x208] ;  /* 0x00008200000a7ab9 */ /* 0x000fe20000000a00 */
[----:B0-----:R-:W-:Y:S01]  /*1310*/  IMAD.MOV.U32 R3, RZ, RZ, RZ ;  /* 0x000000ffff037224 */ /* 0x001fe200078e00ff */
[----:B------:R-:W-:Y:S01]  /*1320*/  ULDC.64 UR6, c[0x0][0xa08] ;  /* 0x0002820000067ab9 */ /* 0x000fe20000000a00 */
[----:B------:R-:W-:-:S02]  /*1330*/  ISETP.NE.AND.EX P1, PT, RZ, UR5, PT, P1 ;  /* 0x00000005ff007c0c */ /* 0x000fc4000bf25310 */
[----:B------:R-:W-:Y:S02]  /*1340*/  ISETP.NE.U32.AND P0, PT, RZ, UR6, PT ;  /* 0x00000006ff007c0c */ /* 0x000fe4000bf05070 */
[----:B------:R-:W-:Y:S02]  /*1350*/  MOV R29, RZ ;  /* 0x000000ff001d7202 */ /* 0x000fe40000000f00 */
[----:B------:R-:W-:Y:S02]  /*1360*/  ISETP.NE.AND.EX P0, PT, RZ, UR7, PT, P0 ;  /* 0x00000007ff007c0c */ /* 0x000fe4000bf05300 */
        /* <DEDUP_REMOVED lines=11> */
[----:B------:R-:W-:Y:S01]  /*1420*/  ISETP.NE.AND.EX P2, PT, RZ, UR9, PT, P2 ;  /* 0x00000009ff007c0c */ /* 0x000fe2000bf45320 */
[----:B------:R-:W-:Y:S01]  /*1430*/  IMAD.U32 R2, RZ, RZ, UR4 ;  /* 0x00000004ff027e24 */ /* 0x000fe2000f8e00ff */
[----:B------:R-:W-:Y:S01]  /*1440*/  ULDC.64 UR4, c[0x0][0x418] ;  /* 0x0001060000047ab9 */ /* 0x000fe20000000a00 */
[----:B------:R-:W-:Y:S01]  /*1450*/  IADD3.X R9, R28, UR7, RZ, P3, !PT ;  /* 0x000000071c097c10 */ /* 0x000fe20009ffe4ff */
[----:B------:R-:W-:Y:S09]  /*1460*/  STL [R1+0x98], R30 ;  /* 0x0000981e01007387 */ /* 0x000ff20000100800 */
[----:B0-----:R-:W-:Y:S01]  /*1470*/  @P2 IADD3 R6, P1, R30, UR8, RZ ;  /* 0x000000081e062c10 */ /* 0x001fe2000ff3e0ff */
[----:B------:R-:W-:Y:S01]  /*1480*/  UISETP.NE.U32.AND UP0, UPT, UR4, URZ, UPT ;  /* 0x0000003f0400728c */ /* 0x000fe2000bf05070 */
[----:B------:R-:W-:Y:S02]  /*1490*/  STL [R1+0x9c], R28 ;  /* 0x00009c1c01007387 */ /* 0x000fe40000100800 */
[----:B------:R-:W-:Y:S01]  /*14a0*/  @P2 IADD3.X R7, R28, UR9, RZ, P1, !PT ;  /* 0x000000091c072c10 */ /* 0x000fe20008ffe4ff */
[----:B------:R-:W-:Y:S01]  /*14b0*/  ULDC UR4, c[0x0][0x424] ;  /* 0x0001090000047ab9 */ /* 0x000fe20000000800 */
[----:B------:R1:W5:Y:S04]  /*14c0*/  @P0 LDG.E R29, desc[UR10][R8.64] ;  /* 0x0000000a081d0981 */ /* 0x000368000c1e1900 */
[----:B------:R-:W2:Y:S01]  /*14d0*/  @P2 LDG.E R2, desc[UR10][R6.64] ;  /* 0x0000000a06022981 */ /* 0x000ea2000c1e1900 */
        /* <DEDUP_REMOVED lines=15> */
[----:B------:R-:W0:Y:S01]  /*15d0*/  LDC.64 R4, c[0x0][0xa00] ;  /* 0x00028000ff047b82 */ /* 0x000e220000000a00 */
[----:B------:R-:W-:Y:S01]  /*15e0*/  ULDC.64 UR4, c[0x0][0x208] ;  /* 0x0000820000047ab9 */ /* 0x000fe20000000a00 */
[----:B0-----:R-:W-:-:S05]  /*15f0*/  IMAD.WIDE R4, R27, 0x4, R4 ;  /* 0x000000041b047825 */ /* 0x001fca00078e0204 */
[----:B------:R-:W2:Y:S04]  /*1600*/  LDG.E R0, desc[UR4][R4.64] ;  /* 0x0000000404007981 */ /* 0x000ea8000c1e1900 */
[----:B------:R-:W2:Y:S02]  /*1610*/  LDG.E R7, desc[UR4][R4.64+0x4] ;  /* 0x0000040404077981 */ /* 0x000ea4000c1e1900 */
[----:B--2---:R-:W-:-:S05]  /*1620*/  IMAD.IADD R10, R7, 0x1, -R0 ;  /* 0x00000001070a7824 */ /* 0x004fca00078e0a00 */
[----:B------:R0:W-:Y:S02]  /*1630*/  STL [R1+0x40], R10 ;  /* 0x0000400a01007387 */ /* 0x0001e40000100800 */
.L_x_7989:
[----:B------:R-:W2:Y:S01]  /*1640*/  LDL R31, [R1+0x68] ;  /* 0x00006800011f7983 */ /* 0x000ea20000100800 */
[----:B------:R-:W-:Y:S02]  /*1650*/  ULDC.64 UR4, c[0x0][0xa20] ;  /* 0x0002880000047ab9 */ /* 0x000fe40000000a00 */
[----:B------:R-:W-:-:S04]  /*1660*/  ISETP.NE.U32.AND P1, PT, RZ, UR4, PT ;  /* 0x00000004ff007c0c */ /* 0x000fc8000bf25070 */
[----:B------:R-:W-:Y:S01]  /*1670*/  ISETP.NE.AND.EX P1, PT, RZ, UR5, PT, P1 ;  /* 0x00000005ff007c0c */ /* 0x000fe2000bf25310 */
[----:B--2---:R1:W-:-:S12]  /*1680*/  STL [R1+0x94], R31 ;  /* 0x0000941f01007387 */ /* 0x0043d80000100800 */
[----:B------:R-:W-:Y:S05]  /*1690*/  @!P1 BRA `(.L_x_7990) ;  /* 0x0000000000149947 */ /* 0x000fea0003800000 */
[----:B------:R-:W-:Y:S01]  /*16a0*/  IADD3 R4, P0, R30, UR4, RZ ;  /* 0x000000041e047c10 */ /* 0x000fe2000ff1e0ff */
[----:B------:R-:W-:-:S03]  /*16b0*/  ULDC.64 UR6, c[0x0][0x208] ;  /* 0x0000820000067ab9 */ /* 0x000fc60000000a00 */
[----:B------:R-:W-:-:S05]  /*16c0*/  IADD3.X R5, R28, UR5, RZ, P0, !PT ;  /* 0x000000051c057c10 */ /* 0x000fca00087fe4ff */
[----:B------:R2:W5:Y:S01]  /*16d0*/  LDG.E R26, desc[UR6][R4.64] ;  /* 0x00000006041a7981 */ /* 0x000562000c1e1900 */
[----:B------:R-:W-:Y:S05]  /*16e0*/  BRA `(.L_x_7991) ;  /* 0x0000000000147947 */ /* 0x000fea0003800000 */
.L_x_7990:
[----:B------:R-:W-:Y:S05]  /*16f0*/  @!P0 BRA `(.L_x_7991) ;  /* 0x0000000000108947 */ /* 0x000fea0003800000 */
[----:B------:R-:W-:Y:S02]  /*1700*/  ULDC.64 UR4, c[0x0][0x208] ;  /* 0x0000820000047ab9 */ /* 0x000fe40000000a00 */
[----:B------:R-:W2:Y:S04]  /*1710*/  LDG.E R5, desc[UR4][R8.64] ;  /* 0x0000000408057981 */ /* 0x000ea8000c1e1900 */
[----:B------:R-:W2:Y:S02]  /*1720*/  LDG.E R26, desc[UR4][R8.64+0x4] ;  /* 0x00000404081a7981 */ /* 0x000ea4000c1e1900 */
[----:B--2---:R-:W-:-:S07]  /*1730*/  IMAD.IADD R26, R26, 0x1, -R5 ;  /* 0x000000011a1a7824 */ /* 0x004fce00078e0a05 */
.L_x_7991:
[----:B------:R-:W-:Y:S01]  /*1740*/  ULDC.64 UR4, c[0x0][0xa10] ;  /* 0x0002840000047ab9 */ /* 0x000fe20000000a00 */
[----:B------:R-:W3:Y:S01]  /*1750*/  LDL.LU R12, [R1+0x64] ;  /* 0x00006400010c7983 */ /* 0x000ee20000300800 */
[----:B------:R-:W-:Y:S01]  /*1760*/  ISETP.NE.U32.AND P0, PT, RZ, UR4, PT ;  /* 0x00000004ff007c0c */ /* 0x000fe2000bf05070 */
[----:B------:R-:W-:Y:S01]  /*1770*/  ULDC.64 UR6, c[0x0][0x208] ;  /* 0x0000820000067ab9 */ /* 0x000fe20000000a00 */
[----:B------:R-:W4:Y:S02]  /*1780*/  LDC R8, c[0x0][0x448] ;  /* 0x00011200ff087b82 */ /* 0x000f240000000800 */
[----:B------:R-:W-:Y:S01]  /*1790*/  ISETP.NE.AND.EX P0, PT, RZ, UR5, PT, P0 ;  /* 0x00000005ff007c0c */ /* 0x000fe2000bf05300 */
[----:B------:R-:W-:-:S12]  /*17a0*/  ULDC.64 UR4, c[0x0][0xa30] ;  /* 0x00028c0000047ab9 */ /* 0x000fd80000000a00 */
[----:B--2---:R-:W2:Y:S02]  /*17b0*/  @P0 LDC.64 R4, c[0x0][0xa10] ;  /* 0x00028400ff040b82 */ /* 0x004ea40000000a00 */
[----:B--2---:R-:W-:-:S05]  /*17c0*/  @P0 IMAD.WIDE R4, R27, 0x4, R4 ;  /* 0x000000041b040825 */ /* 0x004fca00078e0204 */
[----:B------:R-:W2:Y:S04]  /*17d0*/  @P0 LDG.E R0, desc[UR6][R4.64] ;  /* 0x0000000604000981 */ /* 0x000ea8000c1e1900 */
[----:B------:R-:W2:Y:S01]  /*17e0*/  @P0 LDG.E R9, desc[UR6][R4.64+0x4] ;  /* 0x0000040604090981 */ /* 0x000ea2000c1e1900 */
[----:B------:R-:W-:Y:S01]  /*17f0*/  ISETP.NE.U32.AND P1, PT, RZ, UR4, PT ;  /* 0x00000004ff007c0c */ /* 0x000fe2000bf25070 */
[----:B-----5:R-:W-:-:S03]  /*1800*/  IMAD.MOV.U32 R121, RZ, RZ, R26 ;  /* 0x000000ffff797224 */ /* 0x020fc600078e001a */
[----:B------:R-:W-:-:S13]  /*1810*/  ISETP.NE.AND.EX P1, PT, RZ, UR5, PT, P1 ;  /* 0x00000005ff007c0c */ /* 0x000fda000bf25310 */
[----:B------:R-:W-:-:S04]  /*1820*/  @P1 IADD3 R6, P2, R30, UR4, RZ ;  /* 0x000000041e061c10 */ /* 0x000fc8000ff5e0ff */
[----:B------:R-:W-:-:S05]  /*1830*/  @P1 IADD3.X R7, R28, UR5, RZ, P2, !PT ;  /* 0x000000051c071c10 */ /* 0x000fca00097fe4ff */
[----:B------:R0:W5:Y:S01]  /*1840*/  @P1 LDG.E R121, desc[UR6][R6.64] ;  /* 0x0000000606791981 */ /* 0x000162000c1e1900 */
[----:B----4-:R-:W-:Y:S01]  /*1850*/  ISETP.NE.AND P1, PT, R8, 0x1, PT ;  /* 0x000000010800780c */ /* 0x010fe20003f25270 */
[----:B------:R-:W-:Y:S02]  /*1860*/  IMAD.IADD R8, R26, 0x1, -R3 ;  /* 0x000000011a087824 */ /* 0x000fe400078e0a03 */
[----:B0-----:R-:W-:-:S10]  /*1870*/  IMAD.MOV.U32 R6, RZ, RZ, RZ ;  /* 0x000000ffff067224 */ /* 0x001fd400078e00ff */
[----:B------:R-:W0:Y:S08]  /*1880*/  @P1 LDC R11, c[0x0][0x44c] ;  /* 0x00011300ff0b1b82 */ /* 0x000e300000000800 */
[----:B------:R-:W4:Y:S01]  /*1890*/  @P1 LDC R5, c[0x0][0x450] ;  /* 0x00011400ff051b82 */ /* 0x000f220000000800 */
[----:B---3--:R-:W-:-:S04]  /*18a0*/  IMAD.SHL.U32 R12, R12, 0x80, RZ ;  /* 0x000000800c0c7824 */ /* 0x008fc800078e00ff */
[----:B------:R-:W-:Y:S01]  /*18b0*/  VIADD R4, R12, 0x7f ;  /* 0x0000007f0c047836 */ /* 0x000fe20000000000 */
[----:B------:R-:W-:Y:S01]  /*18c0*/  STL [R1+0x50], R12 ;  /* 0x0000500c01007387 */ /* 0x000fe20000100800 */
[----:B--2---:R-:W-:Y:S02]  /*18d0*/  @P0 IADD3 R2, -R0, R9, RZ ;  /* 0x0000000900020210 */ /* 0x004fe40007ffe1ff */
[----:B0-----:R-:W-:-:S04]  /*18e0*/  @P1 IMAD.HI.U32 R0, R4, R11, RZ ;  /* 0x0000000b04001227 */ /* 0x001fc800078e00ff */
[----:B------:R-:W-:Y:S01]  /*18f0*/  IMAD.IADD R7, R8, 0x1, R2 ;  /* 0x0000000108077824 */ /* 0x000fe200078e0202 */
[----:B----4-:R-:W-:Y:S01]  /*1900*/  @P1 SHF.R.U32.HI R4, RZ, R5, R0 ;  /* 0x00000005ff041219 */ /* 0x010fe20000011600 */
[----:B------:R-:W-:Y:S02]  /*1910*/  IMAD.MOV R0, RZ, RZ, -R8 ;  /* 0x000000ffff007224 */ /* 0x000fe400078e0a08 */
[C---:B------:R-:W-:Y:S01]  /*1920*/  VIADD R5, R7.reuse, 0xdf ;  /* 0x000000df07057836 */ /* 0x040fe20000000000 */
[----:B------:R-:W-:Y:S01]  /*1930*/  IADD3 R137, R7, 0xe0, -R10 ;  /* 0x000000e007897810 */ /* 0x000fe20007ffe80a */
[----:B------:R0:W-:Y:S01]  /*1940*/  STL [R1+0x58], R7 ;  /* 0x0000580701007387 */ /* 0x0001e20000100800 */
[----:B------:R-:W-:-:S04]  /*1950*/  VIMNMX R0, RZ, R0, !PT ;  /* 0x00000000ff007248 */ /* 0x000fc80007fe0100 */
[----:B------:R-:W-:Y:S01]  /*1960*/  SHF.R.U32.HI R24, RZ, 0x5, R0 ;  /* 0x00000005ff187819 */ /* 0x000fe20000011600 */
[----:B0-----:R-:W-:Y:S02]  /*1970*/  IMAD.IADD R7, R137, 0x1, R4 ;  /* 0x0000000189077824 */ /* 0x001fe400078e0204 */
[----:B------:R-:W-:Y:S02]  /*1980*/  IMAD.MOV.U32 R4, RZ, RZ, RZ ;  /* 0x000000ffff047224 */ /* 0x000fe400078e00ff */
[----:B------:R-:W-:-:S04]  /*1990*/  IMAD.HI R6, R7, -0x6db6db6d, R6 ;  /* 0x9249249307067827 */ /* 0x000fc800078e0206 */
[----:B------:R-:W-:Y:S01]  /*19a0*/  IMAD.HI R4, R5, -0x6db6db6d, R4 ;  /* 0x9249249305047827 */ /* 0x000fe200078e0204 */
[----:B------:R-:W-:-:S03]  /*19b0*/  SHF.R.U32.HI R5, RZ, 0x1f, R6 ;  /* 0x0000001fff057819 */ /* 0x000fc60000011606 */
[----:B------:R-:W-:Y:S01]  /*19c0*/  IMAD.WIDE.U32 R24, R24, 0x24924925, RZ ;  /* 0x2492492518187825 */ /* 0x000fe200078e00ff */
[----:B------:R-:W-:Y:S02]  /*19d0*/  SHF.R.U32.HI R3, RZ, 0x1f, R4 ;  /* 0x0000001fff037819 */ /* 0x000fe40000011604 */
[----:B------:R-:W-:Y:S01]  /*19e0*/  LEA.HI.SX32 R5, R6, R5, 0x19 ;  /* 0x0000000506057211 */ /* 0x000fe200078fcaff */
[----:B------:R-:W-:Y:S01]  /*19f0*/  IMAD.MOV.U32 R24, RZ, RZ, R25 ;  /* 0x000000ffff187224 */ /* 0x000fe200078e0019 */
[----:B------:R-:W-:-:S04]  /*1a00*/  LEA.HI.SX32 R138, R4, R3, 0x19 ;  /* 0x00000003048a7211 */ /* 0x000fc800078fcaff */
[----:B------:R-:W-:Y:S02]  /*1a10*/  VIMNMX R5, R138, R5, PT ;  /* 0x000000058a057248 */ /* 0x000fe40003fe0100 */
[----:B------:R-:W-:-:S03]  /*1a20*/  MOV R25, R24 ;  /* 0x0000001800197202 */ /* 0x000fc60000000f00 */
[----:B------:R-:W-:-:S05]  /*1a30*/  IMAD R5, R5, 0xe0, -R8 ;  /* 0x000000e005057824 */ /* 0x000fca00078e0a08 */
[----:B------:R-:W-:-:S04]  /*1a40*/  VIMNMX R5, R5, R2, PT ;  /* 0x0000000205057248 */ /* 0x000fc80003fe0100 */
[----:B------:R-:W-:-:S13]  /*1a50*/  ISETP.GT.AND P0, PT, R5, R0, PT ;  /* 0x000000000500720c */ /* 0x000fda0003f04270 */
[----:B------:R-:W-:Y:S02]  /*1a60*/  @P0 VIADD R5, R5, 0xdf ;  /* 0x000000df05050836 */ /* 0x000fe40000000000 */
[----:B------:R-:W-:-:S04]  /*1a70*/  @P0 IMAD.MOV.U32 R4, RZ, RZ, RZ ;  /* 0x000000ffff040224 */ /* 0x000fc800078e00ff */
[----:B------:R-:W-:-:S05]  /*1a80*/  @P0 IMAD.HI R4, R5, -0x6db6db6d, R4 ;  /* 0x9249249305040827 */ /* 0x000fca00078e0204 */
        /* <DEDUP_REMOVED lines=13> */
[----:B------:R0:W2:Y:S01]  /*1b60*/  LDC.64 R14, c[0x4][R0] ;  /* 0x01000000000e7b82 */ /* 0x0000a20000000a00 */
        /* <DEDUP_REMOVED lines=10> */
[----:B-12--5:R-:W-:Y:S05]  /*1c10*/  CALL.ABS.NOINC R14 ;  /* 0x000000000e007343 */ /* 0x026fea0003c00000 */
.L_x_7994:
[----:B------:R-:W-:Y:S05]  /*1c20*/  BSYNC B6 ;  /* 0x0000000000067941 */ /* 0x000fea0003800000 */
.L_x_7993:
[----:B------:R-:W-:Y:S01]  /*1c30*/  IADD3 R0, R16, 0xe400, RZ ;  /* 0x0000e40010007810 */ /* 0x000fe20007ffe0ff */
[----:B------:R-:W-:Y:S03]  /*1c40*/  BSSY B6, `(.L_x_7995) ;  /* 0x0000013000067945 */ /* 0x000fe60003800000 */
        /* <DEDUP_REMOVED lines=18> */
.L_x_7996:
[----:B------:R-:W-:Y:S05]  /*1d70*/  BSYNC B6 ;  /* 0x0000000000067941 */ /* 0x000fea0003800000 */
.L_x_7995:
[----:B------:R-:W-:Y:S01]  /*1d80*/  ULDC.64 UR4, c[0x0][0x9f8] ;  /* 0x00027e0000047ab9 */ /* 0x000fe20000000a00 */
[----:B------:R-:W-:Y:S01]  /*1d90*/  ULDC.64 UR6, c[0x0][0x208] ;  /* 0x0000820000067ab9 */ /* 0x000fe20000000a00 */
[----:B------:R-:W-:Y:S01]  /*1da0*/  ISETP.NE.U32.AND P0, PT, RZ, UR4, PT ;  /* 0x00000004ff007c0c */ /* 0x000fe2000bf05070 */
[----:B------:R-:W2:Y:S01]  /*1db0*/  LDL R51, [R1+0x78] ;  /* 0x0000780001337983 */ /* 0x000ea20000100800 */
[----:B------:R-:W0:Y:S02]  /*1dc0*/  LDC.64 R40, c[0x0][0x300] ;  /* 0x0000c000ff287b82 */ /* 0x000e240000000a00 */
[----:B------:R-:W-:Y:S01]  /*1dd0*/  ISETP.NE.AND.EX P0, PT, RZ, UR5, PT, P0 ;  /* 0x00000005ff007c0c */ /* 0x000fe2000bf05300 */
[----:B------:R-:W3:Y:S04]  /*1de0*/  LDL R50, [R1+0x88] ;  /* 0x0000880001327983 */ /* 0x000ee80000100800 */
[----:B------:R-:W4:Y:S01]  /*1df0*/  LDL R48, [R1+0x84] ;  /* 0x0000840001307983 */ /* 0x000f220000100800 */
[----:B------:R-:W-:Y:S01]  /*1e00*/  IMAD.IADD R99, R29, 0x1, R26 ;  /* 0x000000011d637824 */ /* 0x000fe200078e021a */
[----:B------:R-:W-:Y:S01]  /*1e10*/  SHF.R.S32.HI R8, RZ, 0x1f, R31 ;  /* 0x0000001fff087819 */ /* 0x000fe2000001141f */
[----:B------:R-:W1:Y:S05]  /*1e20*/  LDC R15, c[0x0][0x3f4] ;  /* 0x0000fd00ff0f7b82 */ /* 0x000e6a0000000800 */
[----:B------:R-:W-:Y:S01]  /*1e30*/  @P0 IADD3 R4, P1, R30, UR4, RZ ;  /* 0x000000041e040c10 */ /* 0x000fe2000ff3e0ff */
[----:B------:R-:W1:Y:S02]  /*1e40*/  S2R R20, SR_TID.X ;  /* 0x0000000000147919 */ /* 0x000e640000002100 */
[----:B------:R-:W1:Y:S01]  /*1e50*/  LDC.64 R96, c[0x0][0x408] ;  /* 0x00010200ff607b82 */ /* 0x000e620000000a00 */
[----:B------:R-:W-:Y:S01]  /*1e60*/  @P0 IADD3.X R5, R28, UR5, RZ, P1, !PT ;  /* 0x000000051c050c10 */ /* 0x000fe20008ffe4ff */
[----:B------:R-:W-:-:S04]  /*1e70*/  ULDC.64 UR4, c[0x0][0x308] ;  /* 0x0000c20000047ab9 */ /* 0x000fc80000000a00 */
[----:B------:R1:W2:Y:S01]  /*1e80*/  @P0 LDG.E R27, desc[UR6][R4.64] ;  /* 0x00000006041b0981 */ /* 0x0002a2000c1e1900 */
[----:B------:R-:W-:Y:S01]  /*1e90*/  SHF.R.S32.HI R21, RZ, 0x1f, R99 ;  /* 0x0000001fff157819 */ /* 0x000fe20000011463 */
[-C--:B0-----:R-:W-:Y:S01]  /*1ea0*/  IMAD.WIDE.U32 R6, R99, R40.reuse, RZ ;  /* 0x0000002863067225 */ /* 0x081fe200078e00ff */
[----:B------:R-:W-:Y:S01]  /*1eb0*/  ULDC.64 UR6, c[0x0][0xa08] ;  /* 0x0002820000067ab9 */ /* 0x000fe20000000a00 */
[----:B------:R-:W0:Y:S01]  /*1ec0*/  LDC.64 R28, c[0x0][0x3f8] ;  /* 0x0000fe00ff1c7b82 */ /* 0x000e220000000a00 */
[----:B------:R-:W-:Y:S01]  /*1ed0*/  ISETP.NE.U32.AND P0, PT, RZ, UR6, PT ;  /* 0x00000006ff007c0c */ /* 0x000fe2000bf05070 */
[----:B------:R-:W-:Y:S01]  /*1ee0*/  IMAD R0, R21, R40, RZ ;  /* 0x0000002815007224 */ /* 0x000fe200078e02ff */
[C---:B------:R-:W-:Y:S01]  /*1ef0*/  IADD3 R14, R228.reuse, 0x80, RZ ;  /* 0x00000080e40e7810 */ /* 0x040fe20007ffe0ff */
[----:B------:R-:W-:Y:S01]  /*1f00*/  VIADD R26, R228, 0x40 ;  /* 0x00000040e41a7836 */ /* 0x000fe20000000000 */
[----:B------:R-:W-:Y:S01]  /*1f10*/  ISETP.NE.AND.EX P0, PT, RZ, UR7, PT, P0 ;  /* 0x00000007ff007c0c */ /* 0x000fe2000bf05300 */
[----:B------:R-:W-:Y:S01]  /*1f20*/  IMAD R3, R99, R41, R0 ;  /* 0x0000002963037224 */ /* 0x000fe200078e0200 */
[----:B-1----:R-:W-:Y:S01]  /*1f30*/  ISETP.GE.AND P2, PT, R18, R15, PT ;  /* 0x0000000f1200720c */ /* 0x002fe20003f46270 */
[----:B------:R-:W-:Y:S01]  /*1f40*/  IMAD R0, R8, UR4, RZ ;  /* 0x0000000408007c24 */ /* 0x000fe2000f8e02ff */
[----:B------:R-:W-:Y:S01]  /*1f50*/  SHF.R.S32.HI R123, RZ, 0x1f, R14 ;  /* 0x0000001fff7b7819 */ /* 0x000fe2000001140e */
[----:B------:R-:W-:Y:S01]  /*1f60*/  VIADD R13, R228, 0xc0 ;  /* 0x000000c0e40d7836 */ /* 0x000fe20000000000 */
[----:B------:R-:W-:Y:S01]  /*1f70*/  IADD3 R7, R7, R3, RZ ;  /* 0x0000000307077210 */ /* 0x000fe20007ffe0ff */
[C---:B------:R-:W-:Y:S01]  /*1f80*/  IMAD R3, R31.reuse, UR5, R0 ;  /* 0x000000051f037c24 */ /* 0x040fe2000f8e0200 */
[C---:B------:R-:W-:Y:S01]  /*1f90*/  SHF.L.U64.HI R103, R40.reuse, 0x6, R41 ;  /* 0x0000000628677819 */ /* 0x040fe20000010229 */
[----:B------:R-:W-:Y:S01]  /*1fa0*/  IMAD.SHL.U32 R102, R40, 0x40, RZ ;  /* 0x0000004028667824 */ /* 0x000fe200078e00ff */
[----:B------:R-:W-:Y:S01]  /*1fb0*/  SHF.R.S32.HI R128, RZ, 0x1f, R26 ;  /* 0x0000001fff807819 */ /* 0x000fe2000001141a */
[----:B------:R-:W-:Y:S01]  /*1fc0*/  IMAD.WIDE.U32 R4, R31, UR4, R6 ;  /* 0x000000041f047c25 */ /* 0x000fe2000f8e0006 */
[----:B------:R-:W-:Y:S01]  /*1fd0*/  ULDC.64 UR4, c[0x0][0x310] ;  /* 0x0000c40000047ab9 */ /* 0x000fe20000000a00 */
[----:B------:R-:W-:-:S02]  /*1fe0*/  SHF.R.S32.HI R122, RZ, 0x1f, R13 ;  /* 0x0000001fff7a7819 */ /* 0x000fc4000001140d */
[----:B------:R-:W-:Y:S01]  /*1ff0*/  SHF.R.U32.HI R30, RZ, 0x7, R20 ;  /* 0x00000007ff1e7819 */ /* 0x000fe20000011614 */
[----:B------:R-:W-:Y:S01]  /*2000*/  IMAD.IADD R5, R5, 0x1, R3 ;  /* 0x0000000105057824 */ /* 0x000fe200078e0203 */
[----:B------:R-:W-:Y:S01]  /*2010*/  SHF.R.S32.HI R20, RZ, 0x1f, R228 ;  /* 0x0000001fff147819 */ /* 0x000fe200000114e4 */
[----:B------:R-:W-:Y:S01]  /*2020*/  IMAD R13, R41, 0xe0, RZ ;  /* 0x000000e0290d7824 */ /* 0x000fe200078e02ff */
[C---:B------:R-:W-:Y:S01]  /*2030*/  ISETP.NE.AND P6, PT, R30.reuse, 0x1, PT ;  /* 0x000000011e00780c */ /* 0x040fe20003fc5270 */
[----:B------:R-:W-:Y:S01]  /*2040*/  VIADD R136, R30, 0x8 ;  /* 0x000000081e887836 */ /* 0x000fe20000000000 */
[----:B------:R-:W-:Y:S01]  /*2050*/  SHF.L.U64.HI R26, R40, 0x7, R41 ;  /* 0x00000007281a7819 */ /* 0x000fe20000010229 */
[----:B------:R-:W1:Y:S01]  /*2060*/  S2R R30, SR_TID.X ;  /* 0x00000000001e7919 */ /* 0x000e620000002100 */
[----:B------:R-:W-:Y:S01]  /*2070*/  IMAD R14, R20, R40, RZ ;  /* 0x00000028140e7224 */ /* 0x000fe200078e02ff */
[----:B0-----:R-:W-:Y:S01]  /*2080*/  SHF.L.U64.HI R12, R28, 0x6, R29 ;  /* 0x000000061c0c7819 */ /* 0x001fe2000001021d */
[----:B------:R-:W-:-:S02]  /*2090*/  VIADD R35, R228, 0x40 ;  /* 0x00000040e4237836 */ /* 0x000fc40000000000 */
[----:B------:R-:W-:-:S04]  /*20a0*/  IMAD.WIDE.U32 R134, R228, R40, R102 ;  /* 0x00000028e4867225 */ /* 0x000fc800078e0066 */
[C---:B------:R-:W-:Y:S02]  /*20b0*/  VIADD R34, R228.reuse, 0x80 ;  /* 0x00000080e4227836 */ /* 0x040fe40000000000 */
[----:B------:R-:W-:Y:S02]  /*20c0*/  IMAD.SHL.U32 R35, R35, 0x80, RZ ;  /* 0x0000008023237824 */ /* 0x000fe400078e00ff */
[C---:B------:R-:W-:Y:S02]  /*20d0*/  VIADD R53, R228.reuse, 0xc0 ;  /* 0x000000c0e4357836 */ /* 0x040fe40000000000 */
[----:B------:R-:W-:Y:S01]  /*20e0*/  IMAD.WIDE.U32 R10, R228, R96, R18 ;  /* 0x00000060e40a7225 */ /* 0x000fe200078e0012 */
[----:B------:R-:W-:-:S03]  /*20f0*/  LOP3.LUT R35, R35, 0x380, RZ, 0xc0, !PT ;  /* 0x0000038023237812 */ /* 0x000fc600078ec0ff */
[----:B------:R-:W-:Y:S01]  /*2100*/  IMAD.WIDE.U32 R130, R40, 0xe0, RZ ;  /* 0x000000e028827825 */ /* 0x000fe200078e00ff */
[----:B------:R-:W-:-:S03]  /*2110*/  MOV R94, R10 ;  /* 0x0000000a005e7202 */ /* 0x000fc60000000f00 */
[----:B------:R-:W-:Y:S02]  /*2120*/  IMAD.SHL.U32 R120, R15, 0x2, RZ ;  /* 0x000000020f787824 */ /* 0x000fe400078e00ff */
[----:B------:R-:W-:Y:S02]  /*2130*/  IMAD.SHL.U32 R34, R34, 0x80, RZ ;  /* 0x0000008022227824 */ /* 0x000fe400078e00ff */
[----:B------:R-:W-:Y:S02]  /*2140*/  IMAD.SHL.U32 R53, R53, 0x80, RZ ;  /* 0x0000008035357824 */ /* 0x000fe400078e00ff */
[----:B------:R-:W-:Y:S01]  /*2150*/  IMAD.WIDE.U32 R90, R28, 0xe0, RZ ;  /* 0x000000e01c5a7825 */ /* 0x000fe200078e00ff */
[----:B------:R-:W-:Y:S02]  /*2160*/  LOP3.LUT R34, R34, 0x380, RZ, 0xc0, !PT ;  /* 0x0000038022227812 */ /* 0x000fe400078ec0ff */
[----:B------:R-:W-:Y:S01]  /*2170*/  LOP3.LUT R53, R53, 0x380, RZ, 0xc0, !PT ;  /* 0x0000038035357812 */ /* 0x000fe200078ec0ff */
[----:B-1----:R-:W-:Y:S01]  /*2180*/  VIADD R30, R30, 0xffffff80 ;  /* 0xffffff801e1e7836 */ /* 0x002fe20000000000 */
[----:B------:R-:W-:Y:S01]  /*2190*/  SHF.R.U32.HI R140, RZ, 0x3, R34 ;  /* 0x00000003ff8c7819 */ /* 0x000fe20000011622 */
[----:B------:R-:W-:Y:S01]  /*21a0*/  IMAD.WIDE.U32 R100, R228, R40, R18 ;  /* 0x00000028e4647225 */ /* 0x000fe200078e0012 */
[----:B------:R-:W-:-:S02]  /*21b0*/  SHF.R.U32.HI R139, RZ, 0x3, R53 ;  /* 0x00000003ff8b7819 */ /* 0x000fc40000011635 */
[----:B------:R-:W-:Y:S01]  /*21c0*/  SHF.R.S32.HI R52, RZ, 0x1f, R30 ;  /* 0x0000001fff347819 */ /* 0x000fe2000001141e */
[----:B------:R-:W-:Y:S02]  /*21d0*/  IMAD.SHL.U32 R10, R28, 0x40, RZ ;  /* 0x000000401c0a7824 */ /* 0x000fe400078e00ff */
[----:B------:R-:W-:Y:S01]  /*21e0*/  IMAD R111, R97, 0xe0, RZ ;  /* 0x000000e0616f7824 */ /* 0x000fe200078e02ff */
[----:B------:R-:W-:-:S05]  /*21f0*/  LEA.HI R52, R52, R30, RZ, 0x5 ;  /* 0x0000001e34347211 */ /* 0x000fca00078f28ff */
[----:B------:R-:W-:-:S05]  /*2200*/  IMAD.SHL.U32 R52, R52, 0x20, RZ ;  /* 0x0000002034347824 */ /* 0x000fca00078e00ff */
[----:B------:R-:W-:Y:S02]  /*2210*/  LOP3.LUT R52, R52, 0xfffffc00, RZ, 0xc0, !PT ;  /* 0xfffffc0034347812 */ /* 0x000fe400078ec0ff */
[----:B--2---:R-:W-:Y:S02]  /*2220*/  SHF.R.S32.HI R0, RZ, 0x1f, R27 ;  /* 0x0000001fff007819 */ /* 0x004fe4000001141b */
[----:B------:R-:W-:Y:S01]  /*2230*/  SEL R7, R27, RZ, !P0 ;  /* 0x000000ff1b077207 */ /* 0x000fe20004000000 */
[----:B------:R-:W-:Y:S01]  /*2240*/  IMAD R27, R228, R41, R14 ;  /* 0x00000029e41b7224 */ /* 0x000fe200078e020e */
[----:B------:R-:W-:-:S03]  /*2250*/  SEL R6, R0, RZ, !P0 ;  /* 0x000000ff00067207 */ /* 0x000fc60004000000 */
[----:B------:R-:W-:Y:S01]  /*2260*/  IMAD.WIDE.U32 R42, R7, UR4, R4 ;  /* 0x00000004072a7c25 */ /* 0x000fe2000f8e0004 */
[----:B------:R-:W-:-:S03]  /*2270*/  IADD3 R98, P0, R228, R99, RZ ;  /* 0x00000063e4627210 */ /* 0x000fc60007f1e0ff */
[----:B------:R-:W-:Y:S02]  /*2280*/  IMAD R0, R6, UR4, RZ ;  /* 0x0000000406007c24 */ /* 0x000fe4000f8e02ff */
[----:B------:R-:W-:Y:S02]  /*2290*/  VIADD R41, R228, 0x40 ;  /* 0x00000040e4297836 */ /* 0x000fe40000000000 */
[----:B------:R-:W-:Y:S01]  /*22a0*/  IMAD R49, R7, UR5, R0 ;  /* 0x0000000507317c24 */ /* 0x000fe2000f8e0200 */
[----:B------:R-:W-:Y:S05]  /*22b0*/  @!P6 WARPSYNC.ALL ;  /* 0x000000000000e948 */ /* 0x000fea0003800000 */
[----:B------:R-:W-:Y:S01]  /*22c0*/  ULDC.64 UR4, c[0x0][0x330] ;  /* 0x0000cc0000047ab9 */ /* 0x000fe20000000a00 */
[----:B------:R-:W-:-:S02]  /*22d0*/  IMAD.X R99, R20, 0x1, R21, P0 ;  /* 0x0000000114637824 */ /* 0x000fc400000e0615 */
[----:B------:R-:W-:Y:S02]  /*22e0*/  IMAD R0, R8, UR4, RZ ;  /* 0x0000000408007c24 */ /* 0x000fe4000f8e02ff */
[----:B------:R-:W-:-:S04]  /*22f0*/  IMAD.WIDE.U32 R4, R31, UR4, R18 ;  /* 0x000000041f047c25 */ /* 0x000fc8000f8e0012 */
[----:B------:R-:W-:Y:S01]  /*2300*/  IMAD R45, R31, UR5, R0 ;  /* 0x000000051f2d7c24 */ /* 0x000fe2000f8e0200 */
[----:B------:R-:W-:Y:S01]  /*2310*/  ULDC.64 UR4, c[0x0][0x338] ;  /* 0x0000ce0000047ab9 */ /* 0x000fe20000000a00 */
[-C--:B------:R-:W-:Y:S02]  /*2320*/  IMAD R0, R20, R28.reuse, RZ ;  /* 0x0000001c14007224 */ /* 0x080fe400078e02ff */
[----:B------:R-:W-:Y:S02]  /*2330*/  IMAD R3, R6, UR4, RZ ;  /* 0x0000000406037c24 */ /* 0x000fe4000f8e02ff */
[----:B------:R-:W-:-:S04]  /*2340*/  IMAD.WIDE.U32 R8, R228, R28, R18 ;  /* 0x0000001ce4087225 */ /* 0x000fc800078e0012 */
[----:B------:R-:W-:Y:S01]  /*2350*/  IMAD R107, R7, UR5, R3 ;  /* 0x00000005076b7c24 */ /* 0x000fe2000f8e0203 */
[----:B------:R-:W-:Y:S01]  /*2360*/  SEL R3, R15, RZ, P2 ;  /* 0x000000ff0f037207 */ /* 0x000fe20001000000 */
[----:B------:R-:W-:Y:S02]  /*2370*/  IMAD.IADD R45, R5, 0x1, R45 ;  /* 0x00000001052d7824 */ /* 0x000fe400078e022d */
[----:B------:R-:W-:Y:S02]  /*2380*/  IMAD.MOV.U32 R44, RZ, RZ, R4 ;  /* 0x000000ffff2c7224 */ /* 0x000fe400078e0004 */
[----:B------:R-:W-:Y:S02]  /*2390*/  IMAD.IADD R3, R18, 0x1, R3 ;  /* 0x0000000112037824 */ /* 0x000fe400078e0203 */
[----:B------:R-:W-:Y:S02]  /*23a0*/  IMAD R89, R228, R29, R0 ;  /* 0x0000001de4597224 */ /* 0x000fe400078e0200 */
[----:B------:R-:W-:-:S02]  /*23b0*/  IMAD R0, R20, R96, RZ ;  /* 0x0000006014007224 */ /* 0x000fc400078e02ff */
[----:B------:R-:W-:Y:S01]  /*23c0*/  IMAD.MOV.U32 R88, RZ, RZ, R8 ;  /* 0x000000ffff587224 */ /* 0x000fe200078e0008 */
[----:B------:R-:W-:Y:S01]  /*23d0*/  SHF.R.S32.HI R8, RZ, 0x1f, R3 ;  /* 0x0000001fff087819 */ /* 0x000fe20000011403 */
[----:B------:R-:W-:Y:S01]  /*23e0*/  IMAD.WIDE.U32 R44, R7, UR4, R44 ;  /* 0x00000004072c7c25 */ /* 0x000fe2000f8e002c */
[----:B------:R-:W-:Y:S01]  /*23f0*/  IADD3 R15, P0, R102, R134, RZ ;  /* 0x00000086660f7210 */ /* 0x000fe20007f1e0ff */
[----:B------:R-:W-:Y:S01]  /*2400*/  ULDC UR4, c[0x0][0x2f4] ;  /* 0x0000bd0000047ab9 */ /* 0x000fe20000000800 */
[----:B------:R-:W-:Y:S01]  /*2410*/  LEA.HI R36, R8, R3, RZ, 0x4 ;  /* 0x0000000308247211 */ /* 0x000fe200078f20ff */
[----:B------:R-:W-:Y:S01]  /*2420*/  IMAD.WIDE.U32 R6, R228, R96, R22 ;  /* 0x00000060e4067225 */ /* 0x000fe200078e0016 */
[----:B------:R-:W-:-:S03]  /*2430*/  SHF.L.U64.HI R8, R96, 0x6, R97 ;  /* 0x0000000660087819 */ /* 0x000fc60000010261 */
[C---:B------:R-:W-:Y:S02]  /*2440*/  IMAD R95, R228.reuse, R97, R0 ;  /* 0x00000061e45f7224 */ /* 0x040fe400078e0200 */
[----:B------:R-:W-:Y:S02]  /*2450*/  IMAD.SHL.U32 R3, R229, 0x80, RZ ;  /* 0x00000080e5037824 */ /* 0x000fe400078e00ff */
[----:B------:R-:W-:Y:S02]  /*2460*/  IMAD.SHL.U32 R41, R41, 0x80, RZ ;  /* 0x0000008029297824 */ /* 0x000fe400078e00ff */
[----:B------:R-:W-:Y:S01]  /*2470*/  IMAD.IADD R20, R27, 0x1, R135 ;  /* 0x000000011b147824 */ /* 0x000fe200078e0287 */
[----:B------:R-:W-:Y:S01]  /*2480*/  LOP3.LUT R3, R3, 0x380, RZ, 0xc0, !PT ;  /* 0x0000038003037812 */ /* 0x000fe200078ec0ff */
[----:B------:R-:W-:Y:S01]  /*2490*/  IMAD.IADD R93, R7, 0x1, R95 ;  /* 0x00000001075d7824 */ /* 0x000fe200078e025f */
[----:B-----5:R-:W-:Y:S01]  /*24a0*/  SHF.R.S32.HI R7, RZ, 0x1f, R121 ;  /* 0x0000001fff077819 */ /* 0x020fe20000011479 */
[----:B------:R-:W-:Y:S01]  /*24b0*/  IMAD.MOV.U32 R92, RZ, RZ, R6 ;  /* 0x000000ffff5c7224 */ /* 0x000fe200078e0006 */
[----:B------:R-:W-:Y:S01]  /*24c0*/  SHF.R.U32.HI R21, RZ, 0x3, R3 ;  /* 0x00000003ff157819 */ /* 0x000fe20000011603 */
[----:B------:R-:W-:Y:S01]  /*24d0*/  IMAD.WIDE.U32 R4, R228, R28, R22 ;  /* 0x0000001ce4047225 */ /* 0x000fe200078e0016 */
[----:B------:R-:W-:-:S03]  /*24e0*/  LOP3.LUT R38, R3, 0x70, R36, 0xf8, !PT ;  /* 0x0000007003267812 */ /* 0x000fc600078ef824 */
[----:B------:R-:W-:Y:S01]  /*24f0*/  IMAD.IADD R14, R131, 0x1, R13 ;  /* 0x00000001830e7824 */ /* 0x000fe200078e020d */
[----:B------:R-:W-:Y:S01]  /*2500*/  LOP3.LUT R37, R35, 0x70, R36, 0xf8, !PT ;  /* 0x0000007023257812 */ /* 0x000fe200078ef824 */
[----:B------:R-:W-:Y:S01]  /*2510*/  IMAD R6, R7, R28, RZ ;  /* 0x0000001c07067224 */ /* 0x000fe200078e02ff */
[----:B------:R-:W-:Y:S01]  /*2520*/  LOP3.LUT R41, R41, 0x380, RZ, 0xc0, !PT ;  /* 0x0000038029297812 */ /* 0x000fe200078ec0ff */
[----:B------:R-:W-:Y:S01]  /*2530*/  IMAD.IADD R95, R95, 0x1, R11 ;  /* 0x000000015f5f7824 */ /* 0x000fe200078e020b */
[----:B------:R-:W-:Y:S01]  /*2540*/  SHF.L.U64.HI R11, R28, 0x7, R29 ;  /* 0x000000071c0b7819 */ /* 0x000fe2000001021d */
[----:B------:R-:W-:Y:S01]  /*2550*/  IMAD R31, R121, R29, R6 ;  /* 0x0000001d791f7224 */ /* 0x000fe200078e0206 */
[----:B------:R-:W-:Y:S01]  /*2560*/  IADD3.X R13, R20, R103, RZ, P0, !PT ;  /* 0x00000067140d7210 */ /* 0x000fe200007fe4ff */
[----:B------:R-:W-:Y:S01]  /*2570*/  IMAD.IADD R5, R5, 0x1, R89 ;  /* 0x0000000105057824 */ /* 0x000fe200078e0259 */
[----:B------:R-:W-:Y:S01]  /*2580*/  IADD3 R110, P0, R15, R102, RZ ;  /* 0x000000660f6e7210 */ /* 0x000fe20007f1e0ff */
[----:B------:R-:W-:Y:S01]  /*2590*/  IMAD R29, R29, 0xe0, RZ ;  /* 0x000000e01d1d7824 */ /* 0x000fe200078e02ff */
[----:B------:R-:W-:Y:S01]  /*25a0*/  SHF.R.U32.HI R41, RZ, 0x3, R41 ;  /* 0x00000003ff297819 */ /* 0x000fe20000011629 */
[----:B------:R-:W-:Y:S01]  /*25b0*/  IMAD.IADD R89, R89, 0x1, R9 ;  /* 0x0000000159597824 */ /* 0x000fe200078e0209 */
[----:B------:R-:W-:Y:S01]  /*25c0*/  LOP3.LUT R38, R38, R21, RZ, 0x3c, !PT ;  /* 0x0000001526267212 */ /* 0x000fe200078e3cff */
[----:B------:R-:W-:Y:S01]  /*25d0*/  IMAD.IADD R112, R91, 0x1, R29 ;  /* 0x000000015b707824 */ /* 0x000fe200078e021d */
[--C-:B------:R-:W-:Y:S01]  /*25e0*/  LOP3.LUT R39, R34, 0x70, R36.reuse, 0xf8, !PT ;  /* 0x0000007022277812 */ /* 0x100fe200078ef824 */
[----:B------:R-:W-:Y:S01]  /*25f0*/  IMAD.SHL.U32 R9, R28, 0x80, RZ ;  /* 0x000000801c097824 */ /* 0x000fe200078e00ff */
[----:B------:R-:W-:Y:S01]  /*2600*/  SHF.R.S32.HI R34, RZ, 0x4, R36 ;  /* 0x00000004ff227819 */ /* 0x000fe20000011424 */
[----:B------:R-:W-:Y:S01]  /*2610*/  IMAD R6, R7, R96, RZ ;  /* 0x0000006007067224 */ /* 0x000fe200078e02ff */
[----:B------:R-:W-:Y:S01]  /*2620*/  LOP3.LUT R35, R36, 0xfffffff0, RZ, 0xc0, !PT ;  /* 0xfffffff024237812 */ /* 0x000fe200078ec0ff */
[----:B------:R-:W-:Y:S01]  /*2630*/  IMAD.WIDE.U32 R46, R121, R28, R4 ;  /* 0x0000001c792e7225 */ /* 0x000fe200078e0004 */
[----:B------:R-:W-:-:S02]  /*2640*/  LOP3.LUT R118, R37, R41, RZ, 0x3c, !PT ;  /* 0x0000002925767212 */ /* 0x000fc400078e3cff */
[----:B------:R-:W-:Y:S01]  /*2650*/  LOP3.LUT R36, R53, 0x70, R36, 0xf8, !PT ;  /* 0x0000007035247812 */ /* 0x000fe200078ef824 */
[----:B------:R-:W-:Y:S01]  /*2660*/  IMAD.WIDE.U32 R88, R121, R28, R88 ;  /* 0x0000001c79587225 */ /* 0x000fe200078e0058 */
[----:B------:R-:W-:Y:S02]  /*2670*/  LOP3.LUT R28, R3, 0x30, R18, 0xf8, !PT ;  /* 0x00000030031c7812 */ /* 0x000fe400078ef812 */
[----:B------:R-:W-:Y:S01]  /*2680*/  P2R R0, PR, RZ, 0x4 ;  /* 0x00000004ff007803 */ /* 0x000fe20000000000 */
[----:B------:R-:W-:Y:S01]  /*2690*/  IMAD.X R29, R13, 0x1, R103, P0 ;  /* 0x000000010d1d7824 */ /* 0x000fe200000e0667 */
[----:B------:R-:W-:Y:S01]  /*26a0*/  IADD3 R37, P0, R42, R100, RZ ;  /* 0x000000642a257210 */ /* 0x000fe20007f1e0ff */
[----:B------:R-:W-:Y:S02]  /*26b0*/  IMAD.IADD R119, R52, 0x1, R38 ;  /* 0x0000000134777824 */ /* 0x000fe400078e0226 */
[----:B------:R-:W-:Y:S01]  /*26c0*/  IMAD.IADD R27, R101, 0x1, R27 ;  /* 0x00000001651b7824 */ /* 0x000fe200078e021b */
[----:B------:R-:W-:Y:S01]  /*26d0*/  LOP3.LUT R114, R39, R140, RZ, 0x3c, !PT ;  /* 0x0000008c27727212 */ /* 0x000fe200078e3cff */
[----:B------:R-:W-:Y:S01]  /*26e0*/  IMAD.IADD R38, R43, 0x1, R49 ;  /* 0x000000012b267824 */ /* 0x000fe200078e0231 */
[----:B------:R-:W-:Y:S01]  /*26f0*/  SHF.L.U64.HI R7, R96, 0x7, R97 ;  /* 0x0000000760077819 */ /* 0x000fe20000010261 */
[C---:B------:R-:W-:Y:S01]  /*2700*/  IMAD R33, R121.reuse, R97, R6 ;  /* 0x0000006179217224 */ /* 0x040fe200078e0206 */
[----:B------:R-:W-:Y:S01]  /*2710*/  LOP3.LUT R28, R28, R21, RZ, 0x3c, !PT ;  /* 0x000000151c1c7212 */ /* 0x000fe200078e3cff */
[----:B------:R-:W-:Y:S01]  /*2720*/  IMAD.SHL.U32 R6, R96, 0x40, RZ ;  /* 0x0000004060067824 */ /* 0x000fe200078e00ff */
[----:B------:R-:W-:Y:S01]  /*2730*/  LOP3.LUT R113, R36, R139, RZ, 0x3c, !PT ;  /* 0x0000008b24717212 */ /* 0x000fe200078e3cff */
[----:B------:R-:W-:Y:S01]  /*2740*/  IMAD.SHL.U32 R5, R96, 0x80, RZ ;  /* 0x0000008060057824 */ /* 0x000fe200078e00ff */
[----:B------:R-:W-:Y:S01]  /*2750*/  IADD3 R39, P3, R42, 0x40, RZ ;  /* 0x000000402a277810 */ /* 0x000fe20007f7e0ff */
[----:B------:R-:W-:Y:S01]  /*2760*/  IMAD.WIDE.U32 R92, R121, R96, R92 ;  /* 0x00000060795c7225 */ /* 0x000fe200078e005c */
[----:B------:R-:W-:-:S03]  /*2770*/  IADD3 R41, P2, R37, 0x40, RZ ;  /* 0x0000004025297810 */ /* 0x000fc60007f5e0ff */
[----:B------:R-:W-:-:S04]  /*2780*/  IMAD.WIDE.U32 R94, R121, R96, R94 ;  /* 0x00000060795e7225 */ /* 0x000fc800078e005e */
[----:B------:R-:W-:Y:S02]  /*2790*/  VIADD R4, R18, 0x40 ;  /* 0x0000004012047836 */ /* 0x000fe40000000000 */
[----:B------:R-:W-:-:S04]  /*27a0*/  IMAD.WIDE.U32 R96, R96, 0xe0, RZ ;  /* 0x000000e060607825 */ /* 0x000fc800078e00ff */
[----:B------:R-:W-:Y:S01]  /*27b0*/  IMAD.X R104, R27, 0x1, R38, P0 ;  /* 0x000000011b687824 */ /* 0x000fe200000e0626 */
[----:B------:R-:W-:Y:S01]  /*27c0*/  SHF.R.S32.HI R36, RZ, 0x1f, R35 ;  /* 0x0000001fff247819 */ /* 0x000fe20000011423 */
[----:B------:R-:W-:Y:S01]  /*27d0*/  IMAD.IADD R30, R47, 0x1, R31 ;  /* 0x000000012f1e7824 */ /* 0x000fe200078e021f */
[----:B------:R-:W-:Y:S01]  /*27e0*/  ISETP.GE.AND P0, PT, R18, UR4, PT ;  /* 0x0000000412007c0c */ /* 0x000fe2000bf06270 */
[----:B------:R-:W-:Y:S01]  /*27f0*/  IMAD.IADD R32, R93, 0x1, R33 ;  /* 0x000000015d207824 */ /* 0x000fe200078e0221 */
[----:B------:R-:W-:Y:S01]  /*2800*/  IADD3 R33, R33, R95, RZ ;  /* 0x0000005f21217210 */ /* 0x000fe20007ffe0ff */
[----:B------:R-:W-:Y:S01]  /*2810*/  IMAD.IADD R111, R97, 0x1, R111 ;  /* 0x00000001616f7824 */ /* 0x000fe200078e026f */
[----:B------:R-:W-:Y:S01]  /*2820*/  ISETP.GE.AND P1, PT, R4, UR4, PT ;  /* 0x0000000404007c0c */ /* 0x000fe2000bf26270 */
[----:B------:R-:W-:Y:S01]  /*2830*/  IMAD.IADD R28, R52, 0x1, R28 ;  /* 0x00000001341c7824 */ /* 0x000fe200078e021c */
[----:B------:R-:W-:Y:S01]  /*2840*/  IADD3 R107, R45, R107, RZ ;  /* 0x0000006b2d6b7210 */ /* 0x000fe20007ffe0ff */
[----:B------:R-:W-:-:S02]  /*2850*/  IMAD.IADD R31, R31, 0x1, R89 ;  /* 0x000000011f1f7824 */ /* 0x000fc400078e0259 */
[----:B------:R-:W-:Y:S02]  /*2860*/  IMAD.IADD R118, R51, 0x1, R118 ;  /* 0x0000000133767824 */ /* 0x000fe400078e0276 */
[----:B---3--:R-:W-:Y:S02]  /*2870*/  IMAD.IADD R114, R50, 0x1, R114 ;  /* 0x0000000132727824 */ /* 0x008fe400078e0272 */
[----:B----4-:R-:W-:Y:S02]  /*2880*/  IMAD.IADD R113, R48, 0x1, R113 ;  /* 0x0000000130717824 */ /* 0x010fe400078e0271 */
[----:B------:R-:W-:Y:S02]  /*2890*/  IMAD.X R105, RZ, RZ, R38, P3 ;  /* 0x000000ffff697224 */ /* 0x000fe400018e0626 */
[----:B------:R-:W-:Y:S01]  /*28a0*/  IMAD.X R106, RZ, RZ, R104, P2 ;  /* 0x000000ffff6a7224 */ /* 0x000fe200010e0668 */
[----:B------:R-:W-:Y:S06]  /*28b0*/  @!P6 BAR.SYNC.DEFER_BLOCKING 0x9, 0x100 ;  /* 0x024400000000eb1d */ /* 0x000fec0000010000 */
.L_x_8080:
[----:B0-----:R-:W0:Y:S01]  /*28c0*/  LDC R126, c[0x0][0x3f4] ;  /* 0x0000fd00ff7e7b82 */ /* 0x001e220000000800 */
        /* <DEDUP_REMOVED lines=38> */
[----:B------:R-:W-:Y:S01]  /*2b30*/  CS2R R82, SRZ ;  /* 0x0000000000527805 */ /* 0x000fe2000001ff00 */
[----:B------:R-:W-:Y:S01]  /*2b40*/  ULDC.64 UR6, c[0x0][0x208] ;  /* 0x0000820000067ab9 */ /* 0x000fe20000000a00 */
        /* <DEDUP_REMOVED lines=12> */
.L_x_8001:
[----:B------:R-:W-:Y:S05]  /*2c10*/  BSYNC B1 ;  /* 0x0000000000017941 */ /* 0x000fea0003800000 */
.L_x_8000:
        /* <DEDUP_REMOVED lines=21> */
[----:B------:R-:W-:Y:S01]  /*2d70*/  IADD3.X R69, R30, R141, R12, P4, P5 ;  /* 0x0000008d1e457210 */ /* 0x000fe200027ea40c */
[----:B------:R-:W-:Y:S01]  /*2d80*/  ULDC.64 UR6, c[0x0][0x208] ;  /* 0x0000820000067ab9 */ /* 0x000fe20000000a00 */
        /* <DEDUP_REMOVED lines=15> */
.L_x_8003:
[----:B------:R-:W-:Y:S05]  /*2e80*/  BSYNC B1 ;  /* 0x0000000000017941 */ /* 0x000fea0003800000 */
.L_x_8002:
        /* <DEDUP_REMOVED lines=26> */
.L_x_8005:
[----:B------:R-:W-:Y:S05]  /*3030*/  BSYNC B1 ;  /* 0x0000000000017941 */ /* 0x000fea0003800000 */
.L_x_8004:
[----:B0-----:R-:W-:Y:S01]  /*3040*/  VIADD R84, R228, 0xc0 ;  /* 0x000000c0e4547836 */ /* 0x001fe20000000000 */
[----:B------:R-:W-:Y:S04]  /*3050*/  BSSY B1, `(.L_x_8006) ;  /* 0x000001e000017945 */ /* 0x000fe80003800000 */
[----:B------:R-:W-:-:S13]  /*3060*/  ISETP.GE.AND P4, PT, R84, R117, PT ;  /* 0x000000755400720c */ /* 0x000fda0003f86270 */
[----:B------:R-:W-:Y:S05]  /*3070*/  @P4 BRA `(.L_x_8007) ;  /* 0x00000000006c4947 */ /* 0x000fea0003800000 */
[----:B------:R-:W0:Y:S01]  /*3080*/  LDC.64 R52, c[0x0][0x3f8] ;  /* 0x0000fe00ff347b82 */ /* 0x000e220000000a00 */
[----:B------:R-:W-:Y:S01]  /*3090*/  MOV R49, R141 ;  /* 0x0000008d00317202 */ /* 0x000fe20000000f00 */
[----:B------:R-:W-:Y:S01]  /*30a0*/  ULDC.64 UR4, c[0x0][0x3e8] ;  /* 0x0000fa0000047ab9 */ /* 0x000fe20000000a00 */
[----:B------:R-:W-:Y:S01]  /*30b0*/  IMAD.MOV.U32 R51, RZ, RZ, R129 ;  /* 0x000000ffff337224 */ /* 0x000fe200078e0081 */
[----:B------:R-:W-:Y:S02]  /*30c0*/  CS2R R56, SRZ ;  /* 0x0000000000387805 */ /* 0x000fe4000001ff00 */
[----:B------:R-:W-:Y:S01]  /*30d0*/  CS2R R58, SRZ ;  /* 0x00000000003a7805 */ /* 0x000fe2000001ff00 */
[----:B------:R-:W-:Y:S01]  /*30e0*/  ULDC.64 UR6, c[0x0][0x208] ;  /* 0x0000820000067ab9 */ /* 0x000fe20000000a00 */
        /* <DEDUP_REMOVED lines=20> */
.L_x_8007:
[----:B------:R-:W-:Y:S05]  /*3230*/  BSYNC B1 ;  /* 0x0000000000017941 */ /* 0x000fea0003800000 */
.L_x_8006:
[----:B0-----:R-:W2:Y:S01]  /*3240*/  LDL R48, [R1+0x4c] ;  /* 0x00004c0001307983 */ /* 0x001ea20000100800 */
[----:B------:R-:W-:Y:S01]  /*3250*/  IMAD.MOV.U32 R153, RZ, RZ, R78 ;  /* 0x000000ffff997224 */ /* 0x000fe200078e004e */
[----:B-----5:R-:W-:Y:S01]  /*3260*/  MOV R144, R64 ;  /* 0x0000004000907202 */ /* 0x020fe20000000f00 */
        /* <DEDUP_REMOVED lines=12> */
[----:B--2---:R-:W-:-:S13]  /*3330*/  R2UR UR4, R48 ;  /* 0x00000000300472ca */ /* 0x004fda00000e0000 */
[----:B------:R-:W-:-:S06]  /*3340*/  UISETP.NE.AND UP0, UPT, UR4, 0x3, UPT ;  /* 0x000000030400788c */ /* 0x000fcc000bf05270 */
[----:B------:R-:W-:-:S13]  /*3350*/  PLOP3.LUT P5, PT, PT, PT, UP0, 0x80, 0x0 ;  /* 0x000000000000781c */ /* 0x000fda0003faf008 */
[----:B------:R-:W-:Y:S05]  /*3360*/  @!P5 BRA `(.L_x_8008) ;  /* 0x000000000004d947 */ /* 0x000fea0003800000 */
[----:B------:R-:W-:Y:S01]  /*3370*/  BPT.TRAP 0x1 ;  /* 0x000000040000795c */ /* 0x000fe20000300000 */
.L_x_8008:
[----:B------:R-:W2:Y:S01]  /*3380*/  LDL R48, [R1] ;  /* 0x0000000001307983 */ /* 0x000ea20000100800 */
[----:B------:R-:W-:Y:S01]  /*3390*/  IMAD R108, R17, 0x8, R16 ;  /* 0x00000008116c7824 */ /* 0x000fe200078e0210 */
[----:B------:R-:W-:Y:S01]  /*33a0*/  BSSY B1, `(.L_x_8009) ;  /* 0x0000004000017945 */ /* 0x000fe20003800000 */
[----:B--2---:R-:W-:-:S04]  /*33b0*/  SHF.L.U32 R129, R48, 0x1f, RZ ;  /* 0x0000001f30817819 */ /* 0x004fc800000006ff */
[----:B------:R-:W0:Y:S02]  /*33c0*/  SYNCS.PHASECHK.TRANS64.TRYWAIT P6, [R108+URZ+0x2e890], R129 ;  /* 0x02e890816c0075a7 */ /* 0x000e2400080c017f */
[----:B0-----:R-:W-:Y:S05]  /*33d0*/  @!P6 BRA `(.L_x_8010) ;  /* 0x0000029c00f0e947 */ /* 0x001fea0003800000 */
.L_x_8301:
[----:B------:R-:W-:Y:S05]  /*33e0*/  BSYNC B1 ;  /* 0x0000000000017941 */ /* 0x000fea0003800000 */
.L_x_8009:
[----:B------:R-:W-:Y:S01]  /*33f0*/  BSSY B1, `(.L_x_8011) ;  /* 0x00000f8000017945 */ /* 0x000fe20003800000 */
[----:B------:R-:W-:-:S03]  /*3400*/  IMAD R147, R17, 0x7000, R28 ;  /* 0x0000700011937824 */ /* 0x000fc600078e021c */
[----:B------:R-:W-:Y:S05]  /*3410*/  @P2 BRA `(.L_x_8012) ;  /* 0x0000000c00d42947 */ /* 0x000fea0003800000 */
[----:B------:R-:W-:Y:S01]  /*3420*/  IADD3 R152, P2, R100, R124, RZ ;  /* 0x0000007c64987210 */ /* 0x000fe20007f5e0ff */
[----:B------:R-:W-:Y:S04]  /*3430*/  BSSY B2, `(.L_x_8013) ;  /* 0x0000078000027945 */ /* 0x000fe80003800000 */
[----:B------:R-:W-:Y:S01]  /*3440*/  IMAD.X R151, R127, 0x1, R27, P2 ;  /* 0x000000017f977824 */ /* 0x000fe200010e061b */
[----:B------:R-:W-:Y:S07]  /*3450*/  @P0 BRA `(.L_x_8014) ;  /* 0x0000000400d40947 */ /* 0x000fee0003800000 */
        /* <DEDUP_REMOVED lines=21> */
[----:B------:R-:W-:-:S02]  /*35b0*/  F2FP.F16.E4M3.UNPACK_B R48, R49 ;  /* 0x00000031ff30723e */ /* 0x000fc400020006ff */
[-C--:B------:R-:W-:Y:S02]  /*35c0*/  F2FP.F16.E4M3.UNPACK_B R155, R154.reuse.H1 ;  /* 0x0000009aff9b723e */ /* 0x080fe400030006ff */
[----:B------:R-:W-:Y:S02]  /*35d0*/  LOP3.LUT R80, R81, 0xff0000, R80, 0xf8, !PT ;  /* 0x00ff000051507812 */ /* 0x000fe400078ef850 */
[----:B------:R-:W-:Y:S01]  /*35e0*/  LOP3.LUT R81, R156, 0xff0000, R83, 0xf8, !PT ;  /* 0x00ff00009c517812 */ /* 0x000fe200078ef853 */
[--C-:B------:R-:W-:Y:S01]  /*35f0*/  HADD2.F32 R83, -RZ, R48.reuse.H1_H1 ;  /* 0x30000030ff537230 */ /* 0x100fe20000004100 */
[----:B------:R-:W-:Y:S01]  /*3600*/  F2FP.F16.E4M3.UNPACK_B R157, R143.H1 ;  /* 0x0000008fff9d723e */ /* 0x000fe200030006ff */
[--C-:B------:R-:W-:Y:S01]  /*3610*/  HADD2.F32 R159, -RZ, R155.reuse.H0_H0 ;  /* 0x2000009bff9f7230 */ /* 0x100fe20000004100 */
[----:B------:R-:W-:Y:S01]  /*3620*/  F2FP.F16.E4M3.UNPACK_B R49, R49.H1 ;  /* 0x00000031ff31723e */ /* 0x000fe200030006ff */
[----:B------:R-:W-:Y:S01]  /*3630*/  HADD2.F32 R48, -RZ, R48.H0_H0 ;  /* 0x20000030ff307230 */ /* 0x000fe20000004100 */
[----:B------:R-:W-:Y:S01]  /*3640*/  F2FP.F16.E4M3.UNPACK_B R154, R154 ;  /* 0x0000009aff9a723e */ /* 0x000fe200020006ff */
[----:B------:R-:W-:-:S02]  /*3650*/  HADD2.F32 R160, -RZ, R155.H1_H1 ;  /* 0x3000009bffa07230 */ /* 0x000fc40000004100 */
[CC--:B------:R-:W-:Y:S01]  /*3660*/  FMUL.FTZ R161, R83.reuse, R159.reuse ;  /* 0x0000009f53a17220 */ /* 0x0c0fe20000410000 */
[----:B------:R-:W-:Y:S02]  /*3670*/  HADD2.F32 R158, -RZ, R157.H0_H0 ;  /* 0x2000009dff9e7230 */ /* 0x000fe40000004100 */
[----:B------:R-:W-:Y:S01]  /*3680*/  FMUL.FTZ R162, R48, R159 ;  /* 0x0000009f30a27220 */ /* 0x000fe20000410000 */
[--C-:B------:R-:W-:Y:S01]  /*3690*/  HADD2.F32 R156, -RZ, R49.reuse.H1_H1 ;  /* 0x30000031ff9c7230 */ /* 0x100fe20000004100 */
[----:B------:R-:W-:Y:S01]  /*36a0*/  F2FP.F16.E4M3.UNPACK_B R163, R81.H1 ;  /* 0x00000051ffa3723e */ /* 0x000fe200030006ff */
[----:B------:R-:W-:Y:S02]  /*36b0*/  HADD2.F32 R155, -RZ, R49.H0_H0 ;  /* 0x20000031ff9b7230 */ /* 0x000fe40000004100 */
[----:B------:R-:W-:Y:S01]  /*36c0*/  FFMA.FTZ R49, R83, R158, R162 ;  /* 0x0000009e53317223 */ /* 0x000fe200000100a2 */
[----:B------:R-:W-:Y:S02]  /*36d0*/  HADD2.F32 R157, -RZ, R157.H1_H1 ;  /* 0x3000009dff9d7230 */ /* 0x000fe40000004100 */
[----:B------:R-:W-:Y:S01]  /*36e0*/  FMUL.FTZ R164, R156, R160 ;  /* 0x000000a09ca47220 */ /* 0x000fe20000410000 */
[----:B------:R-:W-:Y:S01]  /*36f0*/  F2FP.F16.E4M3.UNPACK_B R83, R82.H1 ;  /* 0x00000052ff53723e */ /* 0x000fe200030006ff */
[C---:B------:R-:W-:Y:S01]  /*3700*/  FMUL.FTZ R159, R155.reuse, R160 ;  /* 0x000000a09b9f7220 */ /* 0x040fe20000410000 */
[----:B------:R-:W-:Y:S01]  /*3710*/  FFMA.FTZ R48, R48, R158, -R161 ;  /* 0x0000009e30307223 */ /* 0x000fe200000108a1 */
[----:B------:R-:W-:Y:S01]  /*3720*/  F2FP.F16.E4M3.UNPACK_B R82, R82 ;  /* 0x00000052ff52723e */ /* 0x000fe200020006ff */
[-C--:B------:R-:W-:Y:S01]  /*3730*/  FFMA.FTZ R164, R155, R157.reuse, -R164 ;  /* 0x0000009d9ba47223 */ /* 0x080fe200000108a4 */
        /* <DEDUP_REMOVED lines=18> */
[----:B------:R-:W-:Y:S01]  /*3860*/  F2FP.F16.E4M3.UNPACK_B R156, R51.H1 ;  /* 0x00000033ff9c723e */ /* 0x000fe200030006ff */
[----:B------:R-:W-:Y:S01]  /*3870*/  HADD2.F32 R160, -RZ, R163.H1_H1 ;  /* 0x300000a3ffa07230 */ /* 0x000fe20000004100 */
[----:B------:R-:W-:-:S02]  /*3880*/  F2FP.SATFINITE.E4M3.F32.PACK_AB_MERGE_C R154, R155, R154, RZ ;  /* 0x0000009a9b9a723e */ /* 0x000fc400048070ff */
[----:B------:R-:W-:Y:S01]  /*3890*/  F2FP.F16.E4M3.UNPACK_B R155, R50.H1 ;  /* 0x00000032ff9b723e */ /* 0x000fe200030006ff */
[--C-:B------:R-:W-:Y:S01]  /*38a0*/  HADD2.F32 R157, -RZ, R156.reuse.H0_H0 ;  /* 0x2000009cff9d7230 */ /* 0x100fe20000004100 */
[----:B------:R-:W-:Y:S01]  /*38b0*/  F2FP.F16.E4M3.UNPACK_B R162, R81 ;  /* 0x00000051ffa2723e */ /* 0x000fe200020006ff */
[----:B------:R-:W-:Y:S01]  /*38c0*/  HADD2.F32 R156, -RZ, R156.H1_H1 ;  /* 0x3000009cff9c7230 */ /* 0x000fe20000004100 */
[----:B------:R-:W-:Y:S01]  /*38d0*/  F2FP.SATFINITE.E4M3.F32.PACK_AB_MERGE_C R143, R161, R164, RZ ;  /* 0x000000a4a18f723e */ /* 0x000fe200048070ff */
[--C-:B------:R-:W-:Y:S01]  /*38e0*/  HADD2.F32 R81, -RZ, R155.reuse.H1_H1 ;  /* 0x3000009bff517230 */ /* 0x100fe20000004100 */
[-C--:B------:R-:W-:Y:S01]  /*38f0*/  F2FP.F16.E4M3.UNPACK_B R159, R80.reuse.H1 ;  /* 0x00000050ff9f723e */ /* 0x080fe200030006ff */
[----:B------:R-:W-:Y:S01]  /*3900*/  HADD2.F32 R164, -RZ, R162.H1_H1 ;  /* 0x300000a2ffa47230 */ /* 0x000fe20000004100 */
[----:B------:R-:W-:Y:S01]  /*3910*/  F2FP.F16.E4M3.UNPACK_B R158, R80 ;  /* 0x00000050ff9e723e */ /* 0x000fe200020006ff */
[----:B------:R-:W-:Y:S02]  /*3920*/  HADD2.F32 R155, -RZ, R155.H0_H0 ;  /* 0x2000009bff9b7230 */ /* 0x000fe40000004100 */
[----:B------:R-:W-:Y:S01]  /*3930*/  FMUL.FTZ R80, R156, R160 ;  /* 0x000000a09c507220 */ /* 0x000fe20000410000 */
[----:B------:R-:W-:-:S02]  /*3940*/  HADD2.F32 R161, -RZ, R159.H1_H1 ;  /* 0x3000009fffa17230 */ /* 0x000fc40000004100 */
[----:B------:R-:W-:Y:S01]  /*3950*/  FMUL.FTZ R165, R157, R160 ;  /* 0x000000a09da57220 */ /* 0x000fe20000410000 */
[----:B------:R-:W-:Y:S02]  /*3960*/  HADD2.F32 R160, -RZ, R158.H1_H1 ;  /* 0x3000009effa07230 */ /* 0x000fe40000004100 */
[-C--:B------:R-:W-:Y:S01]  /*3970*/  FMUL.FTZ R166, R81, R164.reuse ;  /* 0x000000a451a67220 */ /* 0x080fe20000410000 */
[----:B------:R-:W-:Y:S01]  /*3980*/  F2FP.F16.E4M3.UNPACK_B R51, R51 ;  /* 0x00000033ff33723e */ /* 0x000fe200020006ff */
[----:B------:R-:W-:Y:S01]  /*3990*/  FMUL.FTZ R164, R155, R164 ;  /* 0x000000a49ba47220 */ /* 0x000fe20000410000 */
[----:B------:R-:W-:Y:S01]  /*39a0*/  F2FP.F16.E4M3.UNPACK_B R50, R50 ;  /* 0x00000032ff32723e */ /* 0x000fe200020006ff */
[-C--:B------:R-:W-:Y:S01]  /*39b0*/  FFMA.FTZ R80, R157, R161.reuse, -R80 ;  /* 0x000000a19d507223 */ /* 0x080fe20000010850 */
[----:B------:R-:W-:Y:S01]  /*39c0*/  FFMA.FTZ R165, R156, R161, R165 ;  /* 0x000000a19ca57223 */ /* 0x000fe200000100a5 */
[-C--:B------:R-:W-:Y:S01]  /*39d0*/  FFMA.FTZ R166, R155, R160.reuse, -R166 ;  /* 0x000000a09ba67223 */ /* 0x080fe200000108a6 */
[----:B------:R-:W-:Y:S01]  /*39e0*/  FFMA.FTZ R161, R81, R160, R164 ;  /* 0x000000a051a17223 */ /* 0x000fe200000100a4 */
[--C-:B------:R-:W-:Y:S01]  /*39f0*/  HADD2.F32 R81, -RZ, R51.reuse.H0_H0 ;  /* 0x20000033ff517230 */ /* 0x100fe20000004100 */
[----:B------:R-:W-:Y:S01]  /*3a00*/  F2FP.SATFINITE.E4M3.F32.PACK_AB_MERGE_C R49, R49, R48, R143 ;  /* 0x000000303131723e */ /* 0x000fe2000480708f */
[----:B------:R-:W-:Y:S01]  /*3a10*/  HADD2.F32 R155, -RZ, R51.H1_H1 ;  /* 0x30000033ff9b7230 */ /* 0x000fe20000004100 */
[----:B------:R-:W-:Y:S01]  /*3a20*/  F2FP.SATFINITE.E4M3.F32.PACK_AB_MERGE_C R80, R165, R80, RZ ;  /* 0x00000050a550723e */ /* 0x000fe200048070ff */
[----:B------:R-:W-:Y:S01]  /*3a30*/  HADD2.F32 R160, -RZ, R163.H0_H0 ;  /* 0x200000a3ffa07230 */ /* 0x000fe20000004100 */
[----:B------:R-:W-:Y:S01]  /*3a40*/  F2FP.SATFINITE.E4M3.F32.PACK_AB_MERGE_C R161, R161, R166, RZ ;  /* 0x000000a6a1a1723e */ /* 0x000fe200048070ff */
[--C-:B------:R-:W-:Y:S01]  /*3a50*/  HADD2.F32 R51, -RZ, R50.reuse.H0_H0 ;  /* 0x20000032ff337230 */ /* 0x100fe20000004100 */
[----:B------:R-:W-:Y:S01]  /*3a60*/  F2FP.SATFINITE.E4M3.F32.PACK_AB_MERGE_C R48, R83, R82, R154 ;  /* 0x000000525330723e */ /* 0x000fe2000480709a */
[----:B------:R-:W-:-:S02]  /*3a70*/  HADD2.F32 R50, -RZ, R50.H1_H1 ;  /* 0x30000032ff327230 */ /* 0x000fc40000004100 */
[-C--:B------:R-:W-:Y:S01]  /*3a80*/  FMUL.FTZ R164, R155, R160.reuse ;  /* 0x000000a09ba47220 */ /* 0x080fe20000410000 */
[----:B------:R-:W-:Y:S02]  /*3a90*/  HADD2.F32 R162, -RZ, R162.H0_H0 ;  /* 0x200000a2ffa27230 */ /* 0x000fe40000004100 */
[----:B------:R-:W-:Y:S01]  /*3aa0*/  FMUL.FTZ R168, R81, R160 ;  /* 0x000000a051a87220 */ /* 0x000fe20000410000 */
[----:B------:R-:W-:Y:S02]  /*3ab0*/  HADD2.F32 R156, -RZ, R159.H0_H0 ;  /* 0x2000009fff9c7230 */ /* 0x000fe40000004100 */
[----:B------:R-:W-:Y:S02]  /*3ac0*/  HADD2.F32 R158, -RZ, R158.H0_H0 ;  /* 0x2000009eff9e7230 */ /* 0x000fe40000004100 */
[CC--:B------:R-:W-:Y:S01]  /*3ad0*/  FMUL.FTZ R160, R50.reuse, R162.reuse ;  /* 0x000000a232a07220 */ /* 0x0c0fe20000410000 */
[----:B------:R-:W-:Y:S01]  /*3ae0*/  FMUL.FTZ R157, R51, R162 ;  /* 0x000000a2339d7220 */ /* 0x000fe20000410000 */
[-C--:B------:R-:W-:Y:S01]  /*3af0*/  FFMA.FTZ R164, R81, R156.reuse, -R164 ;  /* 0x0000009c51a47223 */ /* 0x080fe200000108a4 */
[----:B------:R-:W-:Y:S01]  /*3b00*/  FFMA.FTZ R155, R155, R156, R168 ;  /* 0x0000009c9b9b7223 */ /* 0x000fe200000100a8 */
[-C--:B------:R-:W-:Y:S01]  /*3b10*/  FFMA.FTZ R160, R51, R158.reuse, -R160 ;  /* 0x0000009e33a07223 */ /* 0x080fe200000108a0 */
[----:B------:R-:W-:-:S03]  /*3b20*/  FFMA.FTZ R157, R50, R158, R157 ;  /* 0x0000009e329d7223 */ /* 0x000fc6000001009d */
[----:B------:R-:W-:Y:S02]  /*3b30*/  F2FP.SATFINITE.E4M3.F32.PACK_AB_MERGE_C R51, R155, R164, R80 ;  /* 0x000000a49b33723e */ /* 0x000fe40004807050 */
[----:B------:R-:W-:-:S07]  /*3b40*/  F2FP.SATFINITE.E4M3.F32.PACK_AB_MERGE_C R50, R157, R160, R161 ;  /* 0x000000a09d32723e */ /* 0x000fce00048070a1 */
.L_x_8016:
[----:B------:R-:W-:Y:S05]  /*3b50*/  BSYNC B3 ;  /* 0x0000000000037941 */ /* 0x000fea0003800000 */
.L_x_8015:
[----:B------:R-:W-:Y:S01]  /*3b60*/  ULDC.64 UR4, c[0x0][0x2e8] ;  /* 0x0000ba0000047ab9 */ /* 0x000fe20000000a00 */
[----:B------:R-:W-:Y:S01]  /*3b70*/  ULDC.64 UR6, c[0x0][0x208] ;  /* 0x0000820000067ab9 */ /* 0x000fe20000000a00 */
[----:B------:R-:W-:-:S04]  /*3b80*/  IADD3 R80, P2, P6, R152, UR4, R42 ;  /* 0x0000000498507c10 */ /* 0x000fc8000fe5e02a */
[----:B------:R-:W-:-:S05]  /*3b90*/  IADD3.X R81, R151, UR5, R38, P2, P6 ;  /* 0x0000000597517c10 */ /* 0x000fca00097ec426 */
[----:B--2---:R1:W-:Y:S04]  /*3ba0*/  STG.E.128 desc[UR6][R80.64], R48 ;  /* 0x0000003050007986 */ /* 0x0043e8000c101d06 */
.L_x_8014:
[----:B------:R-:W-:Y:S05]  /*3bb0*/  BSYNC B2 ;  /* 0x0000000000027941 */ /* 0x000fea0003800000 */
.L_x_8013:
        /* <DEDUP_REMOVED lines=21> */
[----:B-1----:R-:W-:Y:S01]  /*3d10*/  IMAD.MOV.U32 R77, RZ, RZ, R49 ;  /* 0x000000ffff4d7224 */ /* 0x002fe200078e0031 */
[----:B------:R-:W-:Y:S01]  /*3d20*/  LOP3.LUT R49, R76, 0xff00, R79, 0xf8, !PT ;  /* 0x0000ff004c317812 */ /* 0x000fe200078ef84f */
[----:B------:R-:W-:Y:S01]  /*3d30*/  IMAD.U32 R76, R83, 0x10000, RZ ;  /* 0x00010000534c7824 */ /* 0x000fe200078e00ff */
[----:B------:R-:W-:Y:S01]  /*3d40*/  LOP3.LUT R81, R80, 0xff00, R81, 0xf8, !PT ;  /* 0x0000ff0050517812 */ /* 0x000fe200078ef851 */
[----:B------:R-:W-:Y:S01]  /*3d50*/  IMAD.MOV.U32 R78, RZ, RZ, R48 ;  /* 0x000000ffff4e7224 */ /* 0x000fe200078e0030 */
[----:B------:R-:W-:-:S02]  /*3d60*/  SHF.L.U32 R82, R82, 0x10, RZ ;  /* 0x0000001052527819 */ /* 0x000fc400000006ff */
[----:B------:R-:W-:Y:S02]  /*3d70*/  F2FP.F16.E4M3.UNPACK_B R48, R77 ;  /* 0x0000004dff30723e */ /* 0x000fe400020006ff */
[----:B------:R-:W-:Y:S02]  /*3d80*/  F2FP.F16.E4M3.UNPACK_B R80, R153.H1 ;  /* 0x00000099ff50723e */ /* 0x000fe400030006ff */
[----:B------:R-:W-:Y:S01]  /*3d90*/  LOP3.LUT R49, R49, 0xff0000, R76, 0xf8, !PT ;  /* 0x00ff000031317812 */ /* 0x000fe200078ef84c */
[----:B------:R-:W-:Y:S01]  /*3da0*/  HADD2.F32 R79, -RZ, R48.H1_H1 ;  /* 0x30000030ff4f7230 */ /* 0x000fe20000004100 */
[----:B------:R-:W-:Y:S01]  /*3db0*/  LOP3.LUT R76, R81, 0xff0000, R82, 0xf8, !PT ;  /* 0x00ff0000514c7812 */ /* 0x000fe200078ef852 */
[----:B------:R-:W-:Y:S01]  /*3dc0*/  HADD2.F32 R143, -RZ, R80.H0_H0 ;  /* 0x20000050ff8f7230 */ /* 0x000fe20000004100 */
        /* <DEDUP_REMOVED lines=19> */
[----:B------:R-:W-:Y:S01]  /*3f00*/  HADD2.F32 R83, -RZ, R153.H1_H1 ;  /* 0x30000099ff537230 */ /* 0x000fe20000004100 */
[----:B------:R-:W-:Y:S01]  /*3f10*/  F2FP.F16.E4M3.UNPACK_B R132, R132 ;  /* 0x00000084ff84723e */ /* 0x000fe200020006ff */
[--C-:B------:R-:W-:Y:S01]  /*3f20*/  HADD2.F32 R82, -RZ, R79.reuse.H1_H1 ;  /* 0x3000004fff527230 */ /* 0x100fe20000004100 */
[----:B------:R-:W-:Y:S01]  /*3f30*/  F2FP.F16.E4M3.UNPACK_B R155, R76 ;  /* 0x0000004cff9b723e */ /* 0x000fe200020006ff */
[----:B------:R-:W-:-:S02]  /*3f40*/  HADD2.F32 R81, -RZ, R79.H0_H0 ;  /* 0x2000004fff517230 */ /* 0x000fc40000004100 */
[--C-:B------:R-:W-:Y:S02]  /*3f50*/  HADD2.F32 R79, -RZ, R78.reuse.H0_H0 ;  /* 0x2000004eff4f7230 */ /* 0x100fe40000004100 */
[-C--:B------:R-:W-:Y:S01]  /*3f60*/  FMUL.FTZ R156, R82, R83.reuse ;  /* 0x00000053529c7220 */ /* 0x080fe20000410000 */
[----:B------:R-:W-:Y:S02]  /*3f70*/  HADD2.F32 R80, -RZ, R78.H1_H1 ;  /* 0x3000004eff507230 */ /* 0x000fe40000004100 */
[----:B------:R-:W-:Y:S01]  /*3f80*/  FMUL.FTZ R83, R81, R83 ;  /* 0x0000005351537220 */ /* 0x000fe20000410000 */
[----:B------:R-:W-:Y:S02]  /*3f90*/  HADD2.F32 R153, -RZ, R153.H0_H0 ;  /* 0x20000099ff997230 */ /* 0x000fe40000004100 */
[--C-:B------:R-:W-:Y:S02]  /*3fa0*/  HADD2.F32 R78, -RZ, R132.reuse.H1_H1 ;  /* 0x30000084ff4e7230 */ /* 0x100fe40000004100 */
[----:B------:R-:W-:-:S02]  /*3fb0*/  HADD2.F32 R132, -RZ, R132.H0_H0 ;  /* 0x20000084ff847230 */ /* 0x000fc40000004100 */
[-C--:B------:R-:W-:Y:S01]  /*3fc0*/  FMUL.FTZ R154, R80, R153.reuse ;  /* 0x00000099509a7220 */ /* 0x080fe20000410000 */
[----:B------:R-:W-:Y:S01]  /*3fd0*/  FMUL.FTZ R153, R79, R153 ;  /* 0x000000994f997220 */ /* 0x000fe20000410000 */
[-C--:B------:R-:W-:Y:S01]  /*3fe0*/  FFMA.FTZ R82, R82, R78.reuse, R83 ;  /* 0x0000004e52527223 */ /* 0x080fe20000010053 */
[----:B------:R-:W-:Y:S01]  /*3ff0*/  FFMA.FTZ R81, R81, R78, -R156 ;  /* 0x0000004e51517223 */ /* 0x000fe2000001089c */
[----:B------:R-:W-:Y:S01]  /*4000*/  F2FP.F16.E4M3.UNPACK_B R83, R51.H1 ;  /* 0x00000033ff53723e */ /* 0x000fe200030006ff */
[----:B------:R-:W-:Y:S01]  /*4010*/  FFMA.FTZ R78, R79, R132, -R154 ;  /* 0x000000844f4e7223 */ /* 0x000fe2000001089a */
[----:B------:R-:W-:Y:S01]  /*4020*/  F2FP.F16.E4M3.UNPACK_B R156, R76.H1 ;  /* 0x0000004cff9c723e */ /* 0x000fe200030006ff */
[----:B------:R-:W-:Y:S01]  /*4030*/  FFMA.FTZ R79, R80, R132, R153 ;  /* 0x00000084504f7223 */ /* 0x000fe20000010099 */
[----:B------:R-:W-:Y:S01]  /*4040*/  F2FP.SATFINITE.E4M3.F32.PACK_AB_MERGE_C R80, R158, R143, RZ ;  /* 0x0000008f9e50723e */ /* 0x000fe200048070ff */
[--C-:B------:R-:W-:Y:S01]  /*4050*/  HADD2.F32 R132, -RZ, R83.reuse.H0_H0 ;  /* 0x20000053ff847230 */ /* 0x100fe20000004100 */
[----:B------:R-:W-:Y:S01]  /*4060*/  F2FP.SATFINITE.E4M3.F32.PACK_AB_MERGE_C R81, R82, R81, RZ ;  /* 0x000000515251723e */ /* 0x000fe200048070ff */
[----:B------:R-:W-:Y:S01]  /*4070*/  HADD2.F32 R83, -RZ, R83.H1_H1 ;  /* 0x30000053ff537230 */ /* 0x000fe20000004100 */
[-C--:B------:R-:W-:Y:S01]  /*4080*/  F2FP.F16.E4M3.UNPACK_B R153, R49.reuse.H1 ;  /* 0x00000031ff99723e */ /* 0x080fe200030006ff */
[----:B------:R-:W-:Y:S01]  /*4090*/  HADD2.F32 R158, -RZ, R156.H1_H1 ;  /* 0x3000009cff9e7230 */ /* 0x000fe20000004100 */
[----:B------:R-:W-:Y:S01]  /*40a0*/  F2FP.F16.E4M3.UNPACK_B R82, R50.H1 ;  /* 0x00000032ff52723e */ /* 0x000fe200030006ff */
        /* <DEDUP_REMOVED lines=18> */
[--C-:B------:R-:W-:Y:S02]  /*41d0*/  HADD2.F32 R49, -RZ, R50.reuse.H0_H0 ;  /* 0x20000032ff317230 */ /* 0x100fe40000004100 */
[----:B------:R-:W-:Y:S01]  /*41e0*/  HADD2.F32 R51, -RZ, R51.H1_H1 ;  /* 0x30000033ff337230 */ /* 0x000fe20000004100 */
[----:B------:R-:W-:Y:S01]  /*41f0*/  F2FP.SATFINITE.E4M3.F32.PACK_AB_MERGE_C R132, R132, R159, RZ ;  /* 0x0000009f8484723e */ /* 0x000fe200048070ff */
[----:B------:R-:W-:Y:S01]  /*4200*/  HADD2.F32 R50, -RZ, R50.H1_H1 ;  /* 0x30000032ff327230 */ /* 0x000fe20000004100 */
[----:B------:R-:W-:Y:S01]  /*4210*/  F2FP.SATFINITE.E4M3.F32.PACK_AB_MERGE_C R158, R161, R158, RZ ;  /* 0x0000009ea19e723e */ /* 0x000fe200048070ff */
        /* <DEDUP_REMOVED lines=15> */
.L_x_8018:
[----:B------:R-:W-:Y:S05]  /*4310*/  BSYNC B2 ;  /* 0x0000000000027941 */ /* 0x000fea0003800000 */
.L_x_8017:
[----:B------:R-:W-:Y:S01]  /*4320*/  ULDC.64 UR4, c[0x0][0x2e8] ;  /* 0x0000ba0000047ab9 */ /* 0x000fe20000000a00 */
[----:B------:R-:W-:Y:S01]  /*4330*/  ULDC.64 UR6, c[0x0][0x208] ;  /* 0x0000820000067ab9 */ /* 0x000fe20000000a00 */
[----:B------:R-:W-:-:S04]  /*4340*/  IADD3 R76, P2, P6, R39, UR4, R152 ;  /* 0x00000004274c7c10 */ /* 0x000fc8000fe5e098 */
[----:B------:R-:W-:-:S05]  /*4350*/  IADD3.X R77, R105, UR5, R151, P2, P6 ;  /* 0x00000005694d7c10 */ /* 0x000fca00097ec497 */
[----:B-1----:R2:W-:Y:S04]  /*4360*/  STG.E.128 desc[UR6][R76.64], R48 ;  /* 0x000000304c007986 */ /* 0x0025e8000c101d06 */
.L_x_8012:
[----:B------:R-:W-:Y:S05]  /*4370*/  BSYNC B1 ;  /* 0x0000000000017941 */ /* 0x000fea0003800000 */
.L_x_8011:
        /* <DEDUP_REMOVED lines=75> */
[----:B------:R-:W-:Y:S01]  /*4830*/  F2FP.SATFINITE.E4M3.F32.PACK_AB_MERGE_C R78, R152, R143, RZ ;  /* 0x0000008f984e723e */ /* 0x000fe200048070ff */
[----:B------:R-:W-:Y:S01]  /*4840*/  HADD2.F32 R151, -RZ, R149.H1_H1 ;  /* 0x30000095ff977230 */ /* 0x000fe20000004100 */
[----:B------:R-:W-:Y:S01]  /*4850*/  F2FP.F16.E4M3.UNPACK_B R79, R50.H1 ;  /* 0x00000032ff4f723e */ /* 0x000fe200030006ff */
[----:B------:R-:W-:Y:S01]  /*4860*/  HADD2.F32 R132, -RZ, R83.H1_H1 ;  /* 0x30000053ff847230 */ /* 0x000fe20000004100 */
[----:B------:R-:W-:Y:S01]  /*4870*/  F2FP.F16.E4M3.UNPACK_B R143, R73 ;  /* 0x00000049ff8f723e */ /* 0x000fe200020006ff */
[----:B------:R-:W-:Y:S01]  /*4880*/  HADD2.F32 R149, -RZ, R149.H0_H0 ;  /* 0x20000095ff957230 */ /* 0x000fe20000004100 */
        /* <DEDUP_REMOVED lines=13> */
[----:B------:R-:W-:Y:S01]  /*4960*/  FFMA.FTZ R152, R79, R72, -R152 ;  /* 0x000000484f987223 */ /* 0x000fe20000010898 */
[----:B------:R-:W-:Y:S01]  /*4970*/  FFMA.FTZ R154, R80, R132, R153 ;  /* 0x00000084509a7223 */ /* 0x000fe20000010099 */
[----:B------:R-:W-:Y:S01]  /*4980*/  FFMA.FTZ R79, R73, R72, R150 ;  /* 0x00000048494f7223 */ /* 0x000fe20000010096 */
[--C-:B------:R-:W-:Y:S01]  /*4990*/  HADD2.F32 R72, -RZ, R51.reuse.H0_H0 ;  /* 0x20000033ff487230 */ /* 0x100fe20000004100 */
[----:B------:R-:W-:Y:S01]  /*49a0*/  F2FP.SATFINITE.E4M3.F32.PACK_AB_MERGE_C R49, R49, R48, R78 ;  /* 0x000000303131723e */ /* 0x000fe2000480704e */
[----:B------:R-:W-:Y:S01]  /*49b0*/  HADD2.F32 R73, -RZ, R51.H1_H1 ;  /* 0x30000033ff497230 */ /* 0x000fe20000004100 */
[----:B------:R-:W-:Y:S01]  /*49c0*/  F2FP.SATFINITE.E4M3.F32.PACK_AB_MERGE_C R151, R154, R151, RZ ;  /* 0x000000979a97723e */ /* 0x000fe200048070ff */
[--C-:B------:R-:W-:Y:S02]  /*49d0*/  HADD2.F32 R51, -RZ, R50.reuse.H0_H0 ;  /* 0x20000032ff337230 */ /* 0x100fe40000004100 */
[----:B------:R-:W-:Y:S01]  /*49e0*/  FMUL.FTZ R132, R72, R149 ;  /* 0x0000009548847220 */ /* 0x000fe20000410000 */
[----:B------:R-:W-:-:S02]  /*49f0*/  HADD2.F32 R50, -RZ, R50.H1_H1 ;  /* 0x30000032ff327230 */ /* 0x000fc40000004100 */
        /* <DEDUP_REMOVED lines=13> */
.L_x_8024:
[----:B------:R-:W-:Y:S05]  /*4ad0*/  BSYNC B3 ;  /* 0x0000000000037941 */ /* 0x000fea0003800000 */
.L_x_8023:
[----:B------:R-:W-:Y:S01]  /*4ae0*/  ULDC.64 UR4, c[0x0][0x2e8] ;  /* 0x0000ba0000047ab9 */ /* 0x000fe20000000a00 */
[----:B------:R-:W-:Y:S01]  /*4af0*/  ULDC.64 UR6, c[0x0][0x208] ;  /* 0x0000820000067ab9 */ /* 0x000fe20000000a00 */
[----:B------:R-:W-:-:S04]  /*4b00*/  IADD3 R72, P2, P3, R77, UR4, R42 ;  /* 0x000000044d487c10 */ /* 0x000fc8000fb5e02a */
[----:B------:R-:W-:-:S05]  /*4b10*/  IADD3.X R73, R76, UR5, R38, P2, P3 ;  /* 0x000000054c497c10 */ /* 0x000fca00097e6426 */
[----:B--2---:R2:W-:Y:S04]  /*4b20*/  STG.E.128 desc[UR6][R72.64], R48 ;  /* 0x0000003048007986 */ /* 0x0045e8000c101d06 */
.L_x_8022:
[----:B------:R-:W-:Y:S05]  /*4b30*/  BSYNC B2 ;  /* 0x0000000000027941 */ /* 0x000fea0003800000 */
.L_x_8021:
[----:B------:R-:W-:Y:S05]  /*4b40*/  @P1 BRA `(.L_x_8020) ;  /* 0x0000000400e41947 */ /* 0x000fea0003800000 */
[----:B------:R-:W-:Y:S01]  /*4b50*/  LOP3.LUT P2, RZ, R229, 0x4, RZ, 0xc0, !PT ;  /* 0x00000004e5ff7812 */ /* 0x000fe2000784c0ff */
[C---:B-12---:R-:W-:Y:S01]  /*4b60*/  VIADD R49, R147.reuse, 0x40 ;  /* 0x0000004093317836 */ /* 0x046fe20000000000 */
        /* <DEDUP_REMOVED lines=17> */
[----:B------:R-:W-:Y:S01]  /*4c80*/  IMAD.SHL.U32 R70, R72, 0x100, RZ ;  /* 0x0000010048467824 */ /* 0x000fe200078e00ff */
[----:B-1----:R-:W-:Y:S02]  /*4c90*/  MOV R69, R48 ;  /* 0x0000003000457202 */ /* 0x002fe40000000f00 */
[----:B------:R-:W-:-:S02]  /*4ca0*/  F2FP.F16.E4M3.UNPACK_B R48, R49 ;  /* 0x00000031ff30723e */ /* 0x000fc400020006ff */
[----:B------:R-:W-:Y:S01]  /*4cb0*/  LOP3.LUT R73, R73, 0xff00, R70, 0xf8, !PT ;  /* 0x0000ff0049497812 */ /* 0x000fe200078ef846 */
[----:B------:R-:W-:Y:S01]  /*4cc0*/  IMAD.U32 R70, R74, 0x10000, RZ ;  /* 0x000100004a467824 */ /* 0x000fe200078e00ff */
        /* <DEDUP_REMOVED lines=11> */
[-C--:B------:R-:W-:Y:S01]  /*4d80*/  FMUL.FTZ R81, R70, R79.reuse ;  /* 0x0000004f46517220 */ /* 0x080fe20000410000 */
        /* <DEDUP_REMOVED lines=16> */
[----:B------:R-:W-:Y:S02]  /*4e90*/  HADD2.F32 R73, -RZ, R70.H1_H1 ;  /* 0x30000046ff497230 */ /* 0x000fe40000004100 */
[----:B------:R-:W-:Y:S02]  /*4ea0*/  HADD2.F32 R148, -RZ, R148.H0_H0 ;  /* 0x20000094ff947230 */ /* 0x000fe40000004100 */
[----:B------:R-:W-:Y:S02]  /*4eb0*/  HADD2.F32 R72, -RZ, R70.H0_H0 ;  /* 0x20000046ff487230 */ /* 0x000fe40000004100 */
[-C--:B------:R-:W-:Y:S01]  /*4ec0*/  FMUL.FTZ R79, R73, R74.reuse ;  /* 0x0000004a494f7220 */ /* 0x080fe20000410000 */
[--C-:B------:R-:W-:Y:S02]  /*4ed0*/  HADD2.F32 R71, -RZ, R69.reuse.H1_H1 ;  /* 0x30000045ff477230 */ /* 0x100fe40000004100 */
        /* <DEDUP_REMOVED lines=10> */
[----:B------:R-:W-:Y:S02]  /*4f80*/  F2FP.SATFINITE.E4M3.F32.PACK_AB_MERGE_C R146, R81, R80, RZ ;  /* 0x000000505192723e */ /* 0x000fe400048070ff */
[----:B------:R-:W-:-:S02]  /*4f90*/  F2FP.F16.E4M3.UNPACK_B R71, R51.H1 ;  /* 0x00000033ff47723e */ /* 0x000fc400030006ff */
[----:B------:R-:W-:Y:S02]  /*4fa0*/  F2FP.F16.E4M3.UNPACK_B R80, R78.H1 ;  /* 0x0000004eff50723e */ /* 0x000fe400030006ff */
        /* <DEDUP_REMOVED lines=29> */
[----:B------:R-:W-:Y:S01]  /*5180*/  HADD2.F32 R71, -RZ, R80.H0_H0 ;  /* 0x20000050ff477230 */ /* 0x000fe20000004100 */
[----:B------:R-:W-:Y:S01]  /*5190*/  F2FP.SATFINITE.E4M3.F32.PACK_AB_MERGE_C R48, R148, R69, R143 ;  /* 0x000000459430723e */ /* 0x000fe2000480708f */
[----:B------:R-:W-:-:S02]  /*51a0*/  HADD2.F32 R50, -RZ, R50.H1_H1 ;  /* 0x30000032ff327230 */ /* 0x000fc40000004100 */
[----:B------:R-:W-:Y:S02]  /*51b0*/  HADD2.F32 R79, -RZ, R79.H0_H0 ;  /* 0x2000004fff4f7230 */ /* 0x000fe40000004100 */
[-C--:B------:R-:W-:Y:S01]  /*51c0*/  FMUL.FTZ R73, R70, R71.reuse ;  /* 0x0000004746497220 */ /* 0x080fe20000410000 */
[----:B------:R-:W-:Y:S02]  /*51d0*/  HADD2.F32 R75, -RZ, R75.H0_H0 ;  /* 0x2000004bff4b7230 */ /* 0x000fe40000004100 */
[----:B------:R-:W-:Y:S01]  /*51e0*/  FMUL.FTZ R71, R68, R71 ;  /* 0x0000004744477220 */ /* 0x000fe20000410000 */
[----:B------:R-:W-:Y:S02]  /*51f0*/  HADD2.F32 R74, -RZ, R74.H0_H0 ;  /* 0x2000004aff4a7230 */ /* 0x000fe40000004100 */
[-C--:B------:R-:W-:Y:S01]  /*5200*/  FMUL.FTZ R72, R50, R79.reuse ;  /* 0x0000004f32487220 */ /* 0x080fe20000410000 */
[C---:B------:R-:W-:Y:S01]  /*5210*/  FMUL.FTZ R79, R51.reuse, R79 ;  /* 0x0000004f334f7220 */ /* 0x040fe20000410000 */
[-C--:B------:R-:W-:Y:S01]  /*5220*/  FFMA.FTZ R73, R68, R75.reuse, -R73 ;  /* 0x0000004b44497223 */ /* 0x080fe20000010849 */
[----:B------:R-:W-:Y:S01]  /*5230*/  FFMA.FTZ R70, R70, R75, R71 ;  /* 0x0000004b46467223 */ /* 0x000fe20000010047 */
[-C--:B------:R-:W-:Y:S01]  /*5240*/  FFMA.FTZ R72, R51, R74.reuse, -R72 ;  /* 0x0000004a33487223 */ /* 0x080fe20000010848 */
[----:B------:R-:W-:-:S03]  /*5250*/  FFMA.FTZ R79, R50, R74, R79 ;  /* 0x0000004a324f7223 */ /* 0x000fc6000001004f */
[----:B------:R-:W-:Y:S02]  /*5260*/  F2FP.SATFINITE.E4M3.F32.PACK_AB_MERGE_C R51, R70, R73, R81 ;  /* 0x000000494633723e */ /* 0x000fe40004807051 */
[----:B------:R-:W-:-:S07]  /*5270*/  F2FP.SATFINITE.E4M3.F32.PACK_AB_MERGE_C R50, R79, R72, R78 ;  /* 0x000000484f32723e */ /* 0x000fce000480704e */
.L_x_8026:
[----:B------:R-:W-:Y:S05]  /*5280*/  BSYNC B2 ;  /* 0x0000000000027941 */ /* 0x000fea0003800000 */
.L_x_8025:
[----:B------:R-:W-:Y:S01]  /*5290*/  ULDC.64 UR4, c[0x0][0x2e8] ;  /* 0x0000ba0000047ab9 */ /* 0x000fe20000000a00 */
[----:B------:R-:W-:Y:S01]  /*52a0*/  ULDC.64 UR6, c[0x0][0x208] ;  /* 0x0000820000067ab9 */ /* 0x000fe20000000a00 */
[----:B------:R-:W-:-:S04]  /*52b0*/  IADD3 R68, P2, P3, R39, UR4, R77 ;  /* 0x0000000427447c10 */ /* 0x000fc8000fb5e04d */
[----:B------:R-:W-:-:S05]  /*52c0*/  IADD3.X R69, R105, UR5, R76, P2, P3 ;  /* 0x0000000569457c10 */ /* 0x000fca00097e644c */
[----:B-1----:R3:W-:Y:S04]  /*52d0*/  STG.E.128 desc[UR6][R68.64], R48 ;  /* 0x0000003044007986 */ /* 0x0027e8000c101d06 */
.L_x_8020:
[----:B------:R-:W-:Y:S05]  /*52e0*/  BSYNC B1 ;  /* 0x0000000000017941 */ /* 0x000fea0003800000 */
.L_x_8019:
        /* <DEDUP_REMOVED lines=118> */
.L_x_8032:
[----:B------:R-:W-:Y:S05]  /*5a50*/  BSYNC B3 ;  /* 0x0000000000037941 */ /* 0x000fea0003800000 */
.L_x_8031:
[----:B------:R-:W-:Y:S01]  /*5a60*/  ULDC.64 UR4, c[0x0][0x2e8] ;  /* 0x0000ba0000047ab9 */ /* 0x000fe20000000a00 */
[----:B------:R-:W-:Y:S01]  /*5a70*/  ULDC.64 UR6, c[0x0][0x208] ;  /* 0x0000820000067ab9 */ /* 0x000fe20000000a00 */
[----:B------:R-:W-:-:S04]  /*5a80*/  IADD3 R64, P2, P3, R69, UR4, R42 ;  /* 0x0000000445407c10 */ /* 0x000fc8000fb5e02a */
[----:B------:R-:W-:-:S05]  /*5a90*/  IADD3.X R65, R68, UR5, R38, P2, P3 ;  /* 0x0000000544417c10 */ /* 0x000fca00097e6426 */
[----:B--2---:R3:W-:Y:S04]  /*5aa0*/  STG.E.128 desc[UR6][R64.64], R48 ;  /* 0x0000003040007986 */ /* 0x0047e8000c101d06 */
.L_x_8030:
[----:B------:R-:W-:Y:S05]  /*5ab0*/  BSYNC B2 ;  /* 0x0000000000027941 */ /* 0x000fea0003800000 */
.L_x_8029:
[----:B------:R-:W-:Y:S05]  /*5ac0*/  @P1 BRA `(.L_x_8028) ;  /* 0x0000000400e41947 */ /* 0x000fea0003800000 */
[----:B------:R-:W-:Y:S01]  /*5ad0*/  LOP3.LUT P2, RZ, R229, 0x4, RZ, 0xc0, !PT ;  /* 0x00000004e5ff7812 */ /* 0x000fe2000784c0ff */
[C---:B-123--:R-:W-:Y:S01]  /*5ae0*/  VIADD R49, R147.reuse, 0x40 ;  /* 0x0000004093317836 */ /* 0x04efe20000000000 */
[----:B------:R-:W-:Y:S11]  /*5af0*/  BSSY B2, `(.L_x_8033) ;  /* 0x0000071000027945 */ /* 0x000ff60003800000 */
[----:B------:R-:W-:Y:S01]  /*5b00*/  @P2 VIADD R49, R147, 0xffffffc0 ;  /* 0xffffffc093312836 */ /* 0x000fe20000000000 */
[----:B------:R-:W-:-:S03]  /*5b10*/  ISETP.GE.AND P2, PT, R230, R126, PT ;  /* 0x0000007ee600720c */ /* 0x000fc60003f46270 */
[----:B------:R-:W-:-:S06]  /*5b20*/  IMAD.IADD R49, R16, 0x1, R49 ;  /* 0x0000000110317824 */ /* 0x000fcc00078e0231 */
[----:B------:R-:W1:Y:S04]  /*5b30*/  LDS.128 R48, [R49+0x24400] ;  /* 0x0244000031307984 */ /* 0x000e680000000c00 */
[----:B------:R-:W-:Y:S05]  /*5b40*/  @P2 BRA `(.L_x_8034) ;  /* 0x0000000400ac2947 */ /* 0x000fea0003800000 */
[----:B------:R-:W-:Y:S02]  /*5b50*/  SHF.R.U32.HI R67, RZ, 0x18, R63 ;  /* 0x00000018ff437819 */ /* 0x000fe4000001163f */
[----:B------:R-:W-:Y:S02]  /*5b60*/  LOP3.LUT R62, R63, 0xff, RZ, 0xc0, !PT ;  /* 0x000000ff3f3e7812 */ /* 0x000fe400078ec0ff */
[--C-:B------:R-:W-:Y:S02]  /*5b70*/  SHF.R.U32.HI R71, RZ, 0x18, R61.reuse ;  /* 0x00000018ff477819 */ /* 0x100fe4000001163d */
[----:B------:R-:W-:Y:S02]  /*5b80*/  LOP3.LUT R60, R61, 0xff, RZ, 0xc0, !PT ;  /* 0x000000ff3d3c7812 */ /* 0x000fe400078ec0ff */
[----:B------:R-:W-:Y:S02]  /*5b90*/  SHF.R.U32.HI R70, RZ, 0x8, R61 ;  /* 0x00000008ff467819 */ /* 0x000fe4000001163d */
[----:B------:R-:W-:-:S02]  /*5ba0*/  SHF.R.U32.HI R64, RZ, 0x8, R63 ;  /* 0x00000008ff407819 */ /* 0x000fc4000001163f */
[----:B------:R-:W-:Y:S02]  /*5bb0*/  SHF.R.U32.HI R65, RZ, 0x10, R63 ;  /* 0x00000010ff417819 */ /* 0x000fe4000001163f */
[----:B------:R-:W-:Y:S01]  /*5bc0*/  SHF.R.U32.HI R66, RZ, 0x10, R61 ;  /* 0x00000010ff427819 */ /* 0x000fe2000001163d */
[----:B------:R-:W-:Y:S01]  /*5bd0*/  IMAD.SHL.U32 R64, R64, 0x100, RZ ;  /* 0x0000010040407824 */ /* 0x000fe200078e00ff */
[----:B------:R-:W-:Y:S01]  /*5be0*/  PRMT R63, R67, 0x654, R62 ;  /* 0x00000654433f7816 */ /* 0x000fe2000000003e */
[----:B------:R-:W-:Y:S01]  /*5bf0*/  IMAD.U32 R65, R65, 0x10000, RZ ;  /* 0x0001000041417824 */ /* 0x000fe200078e00ff */
[----:B------:R-:W-:Y:S01]  /*5c00*/  PRMT R61, R71, 0x654, R60 ;  /* 0x00000654473d7816 */ /* 0x000fe2000000003c */
[----:B-1----:R-:W-:Y:S01]  /*5c10*/  IMAD.MOV.U32 R60, RZ, RZ, R48 ;  /* 0x000000ffff3c7224 */ /* 0x002fe200078e0030 */
[----:B------:R-:W-:Y:S02]  /*5c20*/  SHF.L.U32 R62, R70, 0x8, RZ ;  /* 0x00000008463e7819 */ /* 0x000fe400000006ff */
        /* <DEDUP_REMOVED lines=93> */
.L_x_8034:
[----:B------:R-:W-:Y:S05]  /*6200*/  BSYNC B2 ;  /* 0x0000000000027941 */ /* 0x000fea0003800000 */
.L_x_8033:
[----:B------:R-:W-:Y:S01]  /*6210*/  ULDC.64 UR4, c[0x0][0x2e8] ;  /* 0x0000ba0000047ab9 */ /* 0x000fe20000000a00 */
[----:B------:R-:W-:Y:S01]  /*6220*/  ULDC.64 UR6, c[0x0][0x208] ;  /* 0x0000820000067ab9 */ /* 0x000fe20000000a00 */
[----:B------:R-:W-:-:S04]  /*6230*/  IADD3 R60, P2, P3, R39, UR4, R69 ;  /* 0x00000004273c7c10 */ /* 0x000fc8000fb5e045 */
[----:B------:R-:W-:-:S05]  /*6240*/  IADD3.X R61, R105, UR5, R68, P2, P3 ;  /* 0x00000005693d7c10 */ /* 0x000fca00097e6444 */
[----:B-1----:R4:W-:Y:S04]  /*6250*/  STG.E.128 desc[UR6][R60.64], R48 ;  /* 0x000000303c007986 */ /* 0x0029e8000c101d06 */
.L_x_8028:
[----:B------:R-:W-:Y:S05]  /*6260*/  BSYNC B1 ;  /* 0x0000000000017941 */ /* 0x000fea0003800000 */
.L_x_8027:
        /* <DEDUP_REMOVED lines=26> */
[----:B------:R-:W-:-:S02]  /*6410*/  F2FP.F16.E4M3.UNPACK_B R60, R87.H1 ;  /* 0x00000057ff3c723e */ /* 0x000fc400030006ff */
        /* <DEDUP_REMOVED lines=89> */
.L_x_8039:
[----:B------:R-:W-:Y:S05]  /*69b0*/  BSYNC B2 ;  /* 0x0000000000027941 */ /* 0x000fea0003800000 */
.L_x_8038:
[----:B------:R-:W-:Y:S01]  /*69c0*/  ULDC.64 UR4, c[0x0][0x2e8] ;  /* 0x0000ba0000047ab9 */ /* 0x000fe20000000a00 */
[----:B------:R-:W-:Y:S01]  /*69d0*/  ULDC.64 UR6, c[0x0][0x208] ;  /* 0x0000820000067ab9 */ /* 0x000fe20000000a00 */
[----:B------:R-:W-:-:S04]  /*69e0*/  IADD3 R56, P2, P3, R124, UR4, R42 ;  /* 0x000000047c387c10 */ /* 0x000fc8000fb5e02a */
[----:B------:R-:W-:-:S05]  /*69f0*/  IADD3.X R57, R127, UR5, R38, P2, P3 ;  /* 0x000000057f397c10 */ /* 0x000fca00097e6426 */
[----:B--2---:R1:W-:Y:S04]  /*6a00*/  STG.E.128 desc[UR6][R56.64], R48 ;  /* 0x0000003038007986 */ /* 0x0043e8000c101d06 */
.L_x_8037:
[----:B------:R-:W-:Y:S05]  /*6a10*/  BSYNC B1 ;  /* 0x0000000000017941 */ /* 0x000fea0003800000 */
.L_x_8036:
[----:B------:R-:W-:Y:S05]  /*6a20*/  @P1 BRA `(.L_x_8035) ;  /* 0x00000058000c1947 */ /* 0x000fea0003800000 */
[----:B------:R-:W-:Y:S01]  /*6a30*/  LOP3.LUT P2, RZ, R229, 0x4, RZ, 0xc0, !PT ;  /* 0x00000004e5ff7812 */ /* 0x000fe2000784c0ff */
[C---:B-1234-:R-:W-:Y:S01]  /*6a40*/  VIADD R49, R147.reuse, 0x40 ;  /* 0x0000004093317836 */ /* 0x05efe20000000000 */
[----:B------:R-:W-:Y:S11]  /*6a50*/  BSSY B1, `(.L_x_8040) ;  /* 0x0000071000017945 */ /* 0x000ff60003800000 */
[----:B------:R-:W-:-:S02]  /*6a60*/  @P2 IADD3 R49, R147, -0x40, RZ ;  /* 0xffffffc093312810 */ /* 0x000fc40007ffe0ff */
        /* <DEDUP_REMOVED lines=9> */
[----:B------:R-:W-:Y:S01]  /*6b00*/  SHF.R.U32.HI R60, RZ, 0x10, R53 ;  /* 0x00000010ff3c7819 */ /* 0x000fe20000011635 */
[----:B------:R-:W-:Y:S01]  /*6b10*/  IMAD.MOV.U32 R53, RZ, RZ, R50 ;  /* 0x000000ffff357224 */ /* 0x000fe200078e0032 */
[----:B------:R-:W-:Y:S01]  /*6b20*/  SHF.R.U32.HI R59, RZ, 0x10, R55 ;  /* 0x00000010ff3b7819 */ /* 0x000fe20000011637 */
[----:B------:R-:W-:Y:S01]  /*6b30*/  IMAD.SHL.U32 R50, R58, 0x100, RZ ;  /* 0x000001003a327824 */ /* 0x000fe200078e00ff */
[----:B------:R-:W-:Y:S01]  /*6b40*/  LOP3.LUT R56, R55, 0xff0000ff, RZ, 0xc0, !PT ;  /* 0xff0000ff37387812 */ /* 0x000fe200078ec0ff */
[----:B------:R-:W-:Y:S01]  /*6b50*/  IMAD.SHL.U32 R55, R57, 0x100, RZ ;  /* 0x0000010039377824 */ /* 0x000fe200078e00ff */
[----:B------:R-:W-:-:S04]  /*6b60*/  PRMT R51, R61, 0x654, R52 ;  /* 0x000006543d337816 */ /* 0x000fc80000000034 */
        /* <DEDUP_REMOVED lines=95> */
.L_x_8041:
[----:B------:R-:W-:Y:S05]  /*7160*/  BSYNC B1 ;  /* 0x0000000000017941 */ /* 0x000fea0003800000 */
.L_x_8040:
[----:B------:R-:W-:Y:S01]  /*7170*/  ULDC.64 UR4, c[0x0][0x2e8] ;  /* 0x0000ba0000047ab9 */ /* 0x000fe20000000a00 */
[----:B------:R-:W-:Y:S01]  /*7180*/  ULDC.64 UR6, c[0x0][0x208] ;  /* 0x0000820000067ab9 */ /* 0x000fe20000000a00 */
[----:B------:R-:W-:-:S04]  /*7190*/  IADD3 R52, P2, P3, R39, UR4, R124 ;  /* 0x0000000427347c10 */ /* 0x000fc8000fb5e07c */
[----:B------:R-:W-:-:S05]  /*71a0*/  IADD3.X R53, R105, UR5, R127, P2, P3 ;  /* 0x0000000569357c10 */ /* 0x000fca00097e647f */
[----:B-1----:R1:W-:Y:S01]  /*71b0*/  STG.E.128 desc[UR6][R52.64], R48 ;  /* 0x0000003034007986 */ /* 0x0023e2000c101d06 */
[----:B------:R-:W-:Y:S05]  /*71c0*/  BRA `(.L_x_8035) ;  /* 0x0000005000247947 */ /* 0x000fea0003800000 */
.L_x_7999:
[----:B------:R-:W2:Y:S01]  /*71d0*/  LDL R52, [R1+0x4c] ;  /* 0x00004c0001347983 */ /* 0x000ea20000100800 */
[C---:B------:R-:W-:Y:S01]  /*71e0*/  ISETP.GE.AND P5, PT, R228.reuse, R117, PT ;  /* 0x00000075e400720c */ /* 0x040fe20003fa6270 */
[C---:B------:R-:W-:Y:S01]  /*71f0*/  VIADD R60, R228.reuse, 0x40 ;  /* 0x00000040e43c7836 */ /* 0x040fe20000000000 */
[----:B------:R-:W-:Y:S01]  /*7200*/  P2R R61, PR, RZ, 0x1 ;  /* 0x00000001ff3d7803 */ /* 0x000fe20000000000 */
[----:B------:R-:W-:Y:S01]  /*7210*/  VIADD R62, R228, 0x80 ;  /* 0x00000080e43e7836 */ /* 0x000fe20000000000 */
[----:B------:R-:W-:Y:S01]  /*7220*/  ISETP.GE.OR P5, PT, R18, R126, P5 ;  /* 0x0000007e1200720c */ /* 0x000fe20002fa6670 */
[----:B------:R-:W-:-:S12]  /*7230*/  ULDC.64 UR6, c[0x0][0x208] ;  /* 0x0000820000067ab9 */ /* 0x000fd80000000a00 */
        /* <DEDUP_REMOVED lines=23> */
[----:B------:R-:W0:Y:S03]  /*73b0*/  @!P2 LDC.64 R52, c[0x0][0x408] ;  /* 0x00010200ff34ab82 */ /* 0x000e260000000a00 */
[----:B------:R-:W2:Y:S01]  /*73c0*/  @!P2 LDG.E.128 R72, desc[UR6][R80.64] ;  /* 0x000000065048a981 */ /* 0x000ea2000c1e1d00 */
[----:B0-----:R-:W-:-:S04]  /*73d0*/  @!P2 IMAD.WIDE.U32 R54, R52, 0xc0, R50 ;  /* 0x000000c03436a825 */ /* 0x001fc800078e0032 */
[----:B------:R-:W-:Y:S01]  /*73e0*/  @!P2 IMAD R53, R53, 0xc0, RZ ;  /* 0x000000c03535a824 */ /* 0x000fe200078e02ff */
[----:B---3--:R-:W-:-:S03]  /*73f0*/  @!P2 IADD3 R82, P3, P4, R94, R82, R54 ;  /* 0x000000525e52a210 */ /* 0x008fc60007c7e036 */
[----:B------:R-:W-:-:S05]  /*7400*/  @!P2 IMAD.IADD R52, R55, 0x1, R53 ;  /* 0x000000013734a824 */ /* 0x000fca00078e0235 */
        /* <DEDUP_REMOVED lines=27> */
[----:B------:R-:W-:-:S03]  /*75c0*/  CS2R R54, SRZ ;  /* 0x0000000000367805 */ /* 0x000fc6000001ff00 */
[----:B------:R-:W-:Y:S01]  /*75d0*/  @!P3 IMAD.X R69, R52, 0x1, R69, P6 ;  /* 0x000000013445b824 */ /* 0x000fe200030e0645 */
[----:B-----5:R-:W-:Y:S02]  /*75e0*/  @!P3 IADD3 R84, P6, R51, R84, RZ ;  /* 0x000000543354b210 */ /* 0x020fe40007fde0ff */
[----:B------:R-:W-:Y:S02]  /*75f0*/  CS2R R50, SRZ ;  /* 0x0000000000327805 */ /* 0x000fe4000001ff00 */
[----:B------:R-:W-:Y:S01]  /*7600*/  CS2R R52, SRZ ;  /* 0x0000000000347805 */ /* 0x000fe2000001ff00 */
[----:B------:R-:W-:Y:S01]  /*7610*/  @!P3 IMAD.X R85, R48, 0x1, R85, P6 ;  /* 0x000000013055b824 */ /* 0x000fe200030e0655 */
[----:B------:R-:W-:Y:S02]  /*7620*/  CS2R R48, SRZ ;  /* 0x0000000000307805 */ /* 0x000fe4000001ff00 */
[----:B------:R-:W-:Y:S02]  /*7630*/  CS2R R60, SRZ ;  /* 0x00000000003c7805 */ /* 0x000fe4000001ff00 */
[----:B------:R0:W4:Y:S04]  /*7640*/  @!P5 LDG.E.128 R52, desc[UR6][R58.64] ;  /* 0x000000063a34d981 */ /* 0x000128000c1e1d00 */
[----:B------:R1:W5:Y:S04]  /*7650*/  @!P5 LDG.E.128 R48, desc[UR6][R56.64] ;  /* 0x000000063830d981 */ /* 0x000368000c1e1d00 */
[----:B------:R1:W5:Y:S01]  /*7660*/  @!P4 LDG.E.128 R60, desc[UR6][R66.64] ;  /* 0x00000006423cc981 */ /* 0x000362000c1e1d00 */
[----:B0-----:R-:W-:-:S02]  /*7670*/  CS2R R58, SRZ ;  /* 0x00000000003a7805 */ /* 0x001fc4000001ff00 */
        /* <DEDUP_REMOVED lines=13> */
[----:B------:R-:W-:Y:S01]  /*7750*/  IMAD.MOV.U32 R144, RZ, RZ, R76 ;  /* 0x000000ffff907224 */ /* 0x000fe200078e004c */
[----:B----4-:R-:W-:Y:S01]  /*7760*/  MOV R158, R54 ;  /* 0x00000036009e7202 */ /* 0x010fe20000000f00 */
[----:B------:R-:W-:Y:S02]  /*7770*/  IMAD.MOV.U32 R160, RZ, RZ, R52 ;  /* 0x000000ffffa07224 */ /* 0x000fe400078e0034 */
[----:B-----5:R-:W-:-:S02]  /*7780*/  IMAD.MOV.U32 R159, RZ, RZ, R50 ;  /* 0x000000ffff9f7224 */ /* 0x020fc400078e0032 */
        /* <DEDUP_REMOVED lines=8> */
[----:B------:R-:W-:Y:S01]  /*7810*/  IMAD.MOV.U32 R146, RZ, RZ, R68 ;  /* 0x000000ffff927224 */ /* 0x000fe200078e0044 */
[----:B------:R-:W-:Y:S06]  /*7820*/  @!P5 BRA `(.L_x_8042) ;  /* 0x000000000004d947 */ /* 0x000fec0003800000 */
[----:B------:R-:W-:Y:S01]  /*7830*/  BPT.TRAP 0x1 ;  /* 0x000000040000795c */ /* 0x000fe20000300000 */
.L_x_8042:
[----:B------:R-:W2:Y:S01]  /*7840*/  LDL R80, [R1] ;  /* 0x0000000001507983 */ /* 0x000ea20000100800 */
[----:B------:R-:W-:Y:S01]  /*7850*/  IMAD R108, R17, 0x8, R16 ;  /* 0x00000008116c7824 */ /* 0x000fe200078e0210 */
[----:B------:R-:W0:Y:S01]  /*7860*/  LDC R145, c[0x0][0x2f4] ;  /* 0x0000bd00ff917b82 */ /* 0x000e220000000800 */
[----:B------:R-:W-:Y:S01]  /*7870*/  IMAD.MOV.U32 R125, RZ, RZ, R127 ;  /* 0x000000ffff7d7224 */ /* 0x000fe200078e007f */
[----:B------:R-:W-:Y:S06]  /*7880*/  BSSY B1, `(.L_x_8043) ;  /* 0x0000006000017945 */ /* 0x000fec0003800000 */
[----:B------:R-:W1:Y:S01]  /*7890*/  LDC.64 R126, c[0x0][0x300] ;  /* 0x0000c000ff7e7b82 */ /* 0x000e620000000a00 */
[----:B0-----:R-:W-:Y:S01]  /*78a0*/  IMAD.IADD R147, R145, 0x1, -R120 ;  /* 0x0000000191937824 */ /* 0x001fe200078e0a78 */
[----:B--2---:R-:W-:-:S04]  /*78b0*/  SHF.L.U32 R129, R80, 0x1f, RZ ;  /* 0x0000001f50817819 */ /* 0x004fc800000006ff */
[----:B------:R-:W0:Y:S02]  /*78c0*/  SYNCS.PHASECHK.TRANS64.TRYWAIT P3, [R108+URZ+0x2e890], R129 ;  /* 0x02e890816c0075a7 */ /* 0x000e24000806017f */
[----:B01----:R-:W-:Y:S05]  /*78d0*/  @!P3 BRA `(.L_x_8044) ;  /* 0x0000025800c4b947 */ /* 0x003fea0003800000 */
.L_x_8302:
[----:B------:R-:W-:Y:S05]  /*78e0*/  BSYNC B1 ;  /* 0x0000000000017941 */ /* 0x000fea0003800000 */
.L_x_8043:
[----:B------:R-:W-:Y:S01]  /*78f0*/  ISETP.GE.OR P3, PT, R228, R117, P0 ;  /* 0x00000075e400720c */ /* 0x000fe20000766670 */
[----:B------:R-:W-:-:S12]  /*7900*/  BSSY B1, `(.L_x_8045) ;  /* 0x0000101000017945 */ /* 0x000fd80003800000 */
[----:B------:R-:W-:Y:S05]  /*7910*/  @P3 BRA `(.L_x_8046) ;  /* 0x0000000c00fc3947 */ /* 0x000fea0003800000 */
[----:B------:R-:W1:Y:S01]  /*7920*/  S2R R81, SR_TID.X ;  /* 0x0000000000517919 */ /* 0x000e620000002100 */
[----:B------:R-:W-:Y:S01]  /*7930*/  SHF.R.S32.HI R80, RZ, 0x1f, R228 ;  /* 0x0000001fff507819 */ /* 0x000fe200000114e4 */
[-C--:B------:R-:W-:Y:S01]  /*7940*/  IMAD.WIDE.U32 R132, R228, R126.reuse, R124 ;  /* 0x0000007ee4847225 */ /* 0x080fe200078e007c */
        /* <DEDUP_REMOVED lines=18> */
[----:B------:R-:W-:Y:S02]  /*7a70*/  LOP3.LUT R82, R82, 0xfffffc00, RZ, 0xc0, !PT ;  /* 0xfffffc0052527812 */ /* 0x000fe400078ec0ff */
[----:B------:R-:W-:Y:S02]  /*7a80*/  LOP3.LUT R80, R80, R21, RZ, 0x3c, !PT ;  /* 0x0000001550507212 */ /* 0x000fe400078e3cff */
[----:B------:R-:W-:-:S03]  /*7a90*/  IADD3 R81, R16, R81, RZ ;  /* 0x0000005110517210 */ /* 0x000fc60007ffe0ff */
        /* <DEDUP_REMOVED lines=10> */
[--C-:B------:R-:W-:Y:S01]  /*7b40*/  SHF.R.U32.HI R171, RZ, 0x18, R53.reuse ;  /* 0x00000018ffab7819 */ /* 0x100fe20000011635 */
[----:B------:R-:W-:Y:S01]  /*7b50*/  IMAD.SHL.U32 R163, R163, 0x100, RZ ;  /* 0x00000100a3a37824 */ /* 0x000fe200078e00ff */
[----:B------:R-:W-:Y:S01]  /*7b60*/  LOP3.LUT R168, R53, 0xff, RZ, 0xc0, !PT ;  /* 0x000000ff35a87812 */ /* 0x000fe200078ec0ff */
[----:B------:R-:W-:Y:S01]  /*7b70*/  IMAD.U32 R50, R50, 0x10000, RZ ;  /* 0x0001000032327824 */ /* 0x000fe200078e00ff */
[----:B------:R-:W-:-:S02]  /*7b80*/  SHF.R.U32.HI R54, RZ, 0x8, R53 ;  /* 0x00000008ff367819 */ /* 0x000fc40000011635 */
[----:B------:R-:W-:Y:S02]  /*7b90*/  SHF.R.U32.HI R49, RZ, 0x10, R53 ;  /* 0x00000010ff317819 */ /* 0x000fe40000011635 */
[----:B------:R-:W-:Y:S02]  /*7ba0*/  SHF.R.U32.HI R52, RZ, 0x8, R51 ;  /* 0x00000008ff347819 */ /* 0x000fe40000011633 */
[----:B------:R-:W-:Y:S01]  /*7bb0*/  SHF.R.U32.HI R53, RZ, 0x8, R55 ;  /* 0x00000008ff357819 */ /* 0x000fe20000011637 */
[----:B------:R-:W-:Y:S01]  /*7bc0*/  IMAD.U32 R49, R49, 0x10000, RZ ;  /* 0x0001000031317824 */ /* 0x000fe200078e00ff */
[--C-:B------:R-:W-:Y:S01]  /*7bd0*/  SHF.R.U32.HI R166, RZ, 0x18, R51.reuse ;  /* 0x00000018ffa67819 */ /* 0x100fe20000011633 */
[----:B------:R-:W-:Y:S01]  /*7be0*/  IMAD.SHL.U32 R52, R52, 0x100, RZ ;  /* 0x0000010034347824 */ /* 0x000fe200078e00ff */
[----:B------:R-:W-:Y:S02]  /*7bf0*/  LOP3.LUT R165, R51, 0xff, RZ, 0xc0, !PT ;  /* 0x000000ff33a57812 */ /* 0x000fe400078ec0ff */
[----:B------:R-:W-:-:S02]  /*7c00*/  SHF.R.U32.HI R48, RZ, 0x10, R51 ;  /* 0x00000010ff307819 */ /* 0x000fc40000011633 */
[--C-:B------:R-:W-:Y:S02]  /*7c10*/  SHF.R.U32.HI R170, RZ, 0x18, R55.reuse ;  /* 0x00000018ffaa7819 */ /* 0x100fe40000011637 */
[----:B------:R-:W-:Y:S02]  /*7c20*/  LOP3.LUT R169, R55, 0xff, RZ, 0xc0, !PT ;  /* 0x000000ff37a97812 */ /* 0x000fe400078ec0ff */
[----:B------:R-:W-:Y:S01]  /*7c30*/  SHF.R.U32.HI R51, RZ, 0x10, R55 ;  /* 0x00000010ff337819 */ /* 0x000fe20000011637 */
[----:B------:R-:W-:Y:S01]  /*7c40*/  IMAD.SHL.U32 R55, R54, 0x100, RZ ;  /* 0x0000010036377824 */ /* 0x000fe200078e00ff */
[----:B------:R-:W-:Y:S01]  /*7c50*/  PRMT R165, R166, 0x654, R165 ;  /* 0x00000654a6a57816 */ /* 0x000fe200000000a5 */
[----:B------:R-:W-:Y:S01]  /*7c60*/  IMAD.SHL.U32 R54, R53, 0x100, RZ ;  /* 0x0000010035367824 */ /* 0x000fe200078e00ff */
[----:B------:R-:W-:Y:S01]  /*7c70*/  PRMT R168, R171, 0x654, R168 ;  /* 0x00000654aba87816 */ /* 0x000fe200000000a8 */
[----:B------:R-:W-:Y:S01]  /*7c80*/  IMAD.U32 R53, R48, 0x10000, RZ ;  /* 0x0001000030357824 */ /* 0x000fe200078e00ff */
[----:B------:R-:W-:Y:S01]  /*7c90*/  PRMT R169, R170, 0x654, R169 ;  /* 0x00000654aaa97816 */ /* 0x000fe200000000a9 */
[----:B------:R-:W-:Y:S01]  /*7ca0*/  IMAD.U32 R170, R51, 0x10000, RZ ;  /* 0x0001000033aa7824 */ /* 0x000fe200078e00ff */
[----:B------:R-:W-:-:S02]  /*7cb0*/  PRMT R164, R164, 0x654, R167 ;  /* 0x00000654a4a47816 */ /* 0x000fc400000000a7 */
[----:B------:R-:W-:Y:S02]  /*7cc0*/  LOP3.LUT R52, R165, 0xff00, R52, 0xf8, !PT ;  /* 0x0000ff00a5347812 */ /* 0x000fe400078ef834 */
[----:B------:R-:W-:Y:S02]  /*7cd0*/  LOP3.LUT R168, R168, 0xff00, R55, 0xf8, !PT ;  /* 0x0000ff00a8a87812 */ /* 0x000fe400078ef837 */
[----:B------:R-:W-:Y:S02]  /*7ce0*/  LOP3.LUT R169, R169, 0xff00, R54, 0xf8, !PT ;  /* 0x0000ff00a9a97812 */ /* 0x000fe400078ef836 */
[----:B------:R-:W-:Y:S02]  /*7cf0*/  LOP3.LUT R163, R164, 0xff00, R163, 0xf8, !PT ;  /* 0x0000ff00a4a37812 */ /* 0x000fe400078ef8a3 */
[----:B------:R-:W-:Y:S02]  /*7d00*/  F2FP.F16.E4M3.UNPACK_B R165, R160.H1 ;  /* 0x000000a0ffa5723e */ /* 0x000fe400030006ff */
[----:B--2---:R-:W-:-:S02]  /*7d10*/  F2FP.F16.E4M3.UNPACK_B R55, R84.H1 ;  /* 0x00000054ff37723e */ /* 0x004fc400030006ff */
[----:B-1----:R-:W-:Y:S01]  /*7d20*/  F2FP.F16.E4M3.UNPACK_B R54, R80.H1 ;  /* 0x00000050ff36723e */ /* 0x002fe200030006ff */
[--C-:B------:R-:W-:Y:S01]  /*7d30*/  HADD2.F32 R166, -RZ, R165.reuse.H0_H0 ;  /* 0x200000a5ffa67230 */ /* 0x100fe20000004100 */
[----:B------:R-:W-:Y:S01]  /*7d40*/  LOP3.LUT R50, R163, 0xff0000, R50, 0xf8, !PT ;  /* 0x00ff0000a3327812 */ /* 0x000fe200078ef832 */
[----:B------:R-:W-:Y:S01]  /*7d50*/  HADD2.F32 R165, -RZ, R165.H1_H1 ;  /* 0x300000a5ffa57230 */ /* 0x000fe20000004100 */
        /* <DEDUP_REMOVED lines=9> */
[----:B------:R-:W-:Y:S01]  /*7df0*/  F2FP.F16.E4M3.UNPACK_B R166, R160 ;  /* 0x000000a0ffa6723e */ /* 0x000fe200020006ff */
[----:B------:R-:W-:Y:S01]  /*7e00*/  HADD2.F32 R55, -RZ, R55.H1_H1 ;  /* 0x30000037ff377230 */ /* 0x000fe20000004100 */
[----:B------:R-:W-:Y:S01]  /*7e10*/  F2FP.F16.E4M3.UNPACK_B R160, R80 ;  /* 0x00000050ffa0723e */ /* 0x000fe200020006ff */
[-C--:B------:R-:W-:Y:S01]  /*7e20*/  FFMA.FTZ R53, R53, R164.reuse, -R172 ;  /* 0x000000a435357223 */ /* 0x080fe200000108ac */
[----:B------:R-:W-:Y:S01]  /*7e30*/  FFMA.FTZ R52, R52, R164, R167 ;  /* 0x000000a434347223 */ /* 0x000fe200000100a7 */
[----:B------:R-:W-:Y:S01]  /*7e40*/  LOP3.LUT R49, R169, 0xff0000, R170, 0xf8, !PT ;  /* 0x00ff0000a9317812 */ /* 0x000fe200078ef8aa */
        /* <DEDUP_REMOVED lines=43> */
[----:B------:R-:W-:Y:S01]  /*8100*/  F2FP.F16.E4M3.UNPACK_B R166, R86 ;  /* 0x00000056ffa6723e */ /* 0x000fe200020006ff */
[-C--:B------:R-:W-:Y:S01]  /*8110*/  FFMA.FTZ R165, R165, R168.reuse, -R172 ;  /* 0x000000a8a5a57223 */ /* 0x080fe200000108ac */
[--C-:B------:R-:W-:Y:S02]  /*8120*/  HADD2.F32 R173, -RZ, R158.reuse.H1_H1 ;  /* 0x3000009effad7230 */ /* 0x100fe40000004100 */
[----:B------:R-:W-:Y:S01]  /*8130*/  FFMA.FTZ R167, R167, R168, R170 ;  /* 0x000000a8a7a77223 */ /* 0x000fe200000100aa */
[----:B------:R-:W-:Y:S01]  /*8140*/  F2FP.F16.E4M3.UNPACK_B R168, R159 ;  /* 0x0000009fffa8723e */ /* 0x000fe200020006ff */
[----:B------:R-:W-:Y:S01]  /*8150*/  HADD2.F32 R170, -RZ, R158.H0_H0 ;  /* 0x2000009effaa7230 */ /* 0x000fe20000004100 */
[----:B------:R-:W-:Y:S01]  /*8160*/  F2FP.SATFINITE.E4M3.F32.PACK_AB_MERGE_C R53, R54, R53, RZ ;  /* 0x000000353635723e */ /* 0x000fe200048070ff */
[----:B------:R-:W-:Y:S01]  /*8170*/  HADD2.F32 R159, -RZ, R166.H0_H0 ;  /* 0x200000a6ff9f7230 */ /* 0x000fe20000004100 */
[----:B------:R-:W-:Y:S01]  /*8180*/  F2FP.SATFINITE.E4M3.F32.PACK_AB_MERGE_C R52, R55, R52, RZ ;  /* 0x000000343734723e */ /* 0x000fe200048070ff */
[----:B------:R-:W-:Y:S01]  /*8190*/  HADD2.F32 R86, -RZ, R82.H0_H0 ;  /* 0x20000052ff567230 */ /* 0x000fe20000004100 */
[----:B------:R-:W-:Y:S01]  /*81a0*/  F2FP.F16.E4M3.UNPACK_B R54, R85 ;  /* 0x00000055ff36723e */ /* 0x000fe200020006ff */
[----:B------:R-:W-:-:S02]  /*81b0*/  HADD2.F32 R166, -RZ, R166.H1_H1 ;  /* 0x300000a6ffa67230 */ /* 0x000fc40000004100 */
[-C--:B------:R-:W-:Y:S01]  /*81c0*/  FMUL.FTZ R175, R159, R170.reuse ;  /* 0x000000aa9faf7220 */ /* 0x080fe20000410000 */
[----:B------:R-:W-:Y:S02]  /*81d0*/  HADD2.F32 R169, -RZ, R168.H0_H0 ;  /* 0x200000a8ffa97230 */ /* 0x000fe40000004100 */
[----:B------:R-:W-:Y:S01]  /*81e0*/  FMUL.FTZ R170, R86, R170 ;  /* 0x000000aa56aa7220 */ /* 0x000fe20000410000 */
[----:B------:R-:W-:Y:S02]  /*81f0*/  HADD2.F32 R158, -RZ, R82.H1_H1 ;  /* 0x30000052ff9e7230 */ /* 0x000fe40000004100 */
[----:B------:R-:W-:Y:S01]  /*8200*/  FMUL.FTZ R177, R166, R173 ;  /* 0x000000ada6b17220 */ /* 0x000fe20000410000 */
[----:B------:R-:W-:Y:S01]  /*8210*/  HADD2.F32 R171, -RZ, R168.H1_H1 ;  /* 0x300000a8ffab7230 */ /* 0x000fe20000004100 */
[----:B------:R-:W-:Y:S01]  /*8220*/  F2FP.SATFINITE.E4M3.F32.PACK_AB_MERGE_C R80, R161, R80, R53 ;  /* 0x00000050a150723e */ /* 0x000fe20004807035 */
[----:B------:R-:W-:Y:S01]  /*8230*/  FFMA.FTZ R82, R86, R169, -R175 ;  /* 0x000000a956527223 */ /* 0x000fe200000108af */
[----:B------:R-:W-:Y:S01]  /*8240*/  F2FP.F16.E4M3.UNPACK_B R55, R51 ;  /* 0x00000033ff37723e */ /* 0x000fe200020006ff */
[C---:B------:R-:W-:Y:S01]  /*8250*/  FMUL.FTZ R173, R158.reuse, R173 ;  /* 0x000000ad9ead7220 */ /* 0x040fe20000410000 */
[----:B------:R-:W-:Y:S01]  /*8260*/  F2FP.F16.E4M3.UNPACK_B R53, R81 ;  /* 0x00000051ff35723e */ /* 0x000fe200020006ff */
        /* <DEDUP_REMOVED lines=22> */
[----:B------:R-:W-:Y:S01]  /*83d0*/  FFMA.FTZ R173, R166, R171, R173 ;  /* 0x000000aba6ad7223 */ /* 0x000fe200000100ad */
[----:B------:R-:W-:Y:S01]  /*83e0*/  F2FP.F16.E4M3.UNPACK_B R81, R81.H1 ;  /* 0x00000051ff51723e */ /* 0x000fe200030006ff */
[-C--:B------:R-:W-:Y:S01]  /*83f0*/  FFMA.FTZ R55, R55, R159.reuse, -R158 ;  /* 0x0000009f37377223 */ /* 0x080fe2000001089e */
[----:B------:R-:W-:Y:S01]  /*8400*/  FFMA.FTZ R54, R54, R159, R163 ;  /* 0x0000009f36367223 */ /* 0x000fe200000100a3 */
[----:B------:R-:W-:Y:S01]  /*8410*/  F2FP.F16.E4M3.UNPACK_B R50, R50.H1 ;  /* 0x00000032ff32723e */ /* 0x000fe200030006ff */
        /* <DEDUP_REMOVED lines=8> */
[----:B------:R-:W-:Y:S02]  /*84a0*/  HADD2.F32 R163, -RZ, R161.H1_H1 ;  /* 0x300000a1ffa37230 */ /* 0x000fe40000004100 */
[----:B------:R-:W-:Y:S01]  /*84b0*/  FMUL.FTZ R159, R51, R159 ;  /* 0x0000009f339f7220 */ /* 0x000fe20000410000 */
[----:B------:R-:W-:Y:S01]  /*84c0*/  HADD2.F32 R81, -RZ, R81.H1_H1 ;  /* 0x30000051ff517230 */ /* 0x000fe20000004100 */
[----:B------:R-:W-:Y:S01]  /*84d0*/  F2FP.F16.E4M3.UNPACK_B R170, R49.H1 ;  /* 0x00000031ffaa723e */ /* 0x000fe200030006ff */
[--C-:B------:R-:W-:Y:S02]  /*84e0*/  HADD2.F32 R85, -RZ, R50.reuse.H0_H0 ;  /* 0x20000032ff557230 */ /* 0x100fe40000004100 */
[-C--:B------:R-:W-:Y:S01]  /*84f0*/  FMUL.FTZ R166, R160, R163.reuse ;  /* 0x000000a3a0a67220 */ /* 0x080fe20000410000 */
[----:B------:R-:W-:Y:S02]  /*8500*/  HADD2.F32 R161, -RZ, R50.H1_H1 ;  /* 0x30000032ffa17230 */ /* 0x000fe40000004100 */
[----:B------:R-:W-:Y:S01]  /*8510*/  FMUL.FTZ R163, R81, R163 ;  /* 0x000000a351a37220 */ /* 0x000fe20000410000 */
[-C--:B------:R-:W-:Y:S01]  /*8520*/  F2FP.F16.E4M3.UNPACK_B R165, R48.reuse ;  /* 0x00000030ffa5723e */ /* 0x080fe200020006ff */
[-C--:B------:R-:W-:Y:S01]  /*8530*/  FFMA.FTZ R50, R51, R85.reuse, -R164 ;  /* 0x0000005533327223 */ /* 0x080fe200000108a4 */
[----:B------:R-:W-:Y:S01]  /*8540*/  FFMA.FTZ R51, R158, R85, R159 ;  /* 0x000000559e337223 */ /* 0x000fe2000001009f */
[----:B------:R-:W-:Y:S01]  /*8550*/  F2FP.F16.E4M3.UNPACK_B R159, R83 ;  /* 0x00000053ff9f723e */ /* 0x000fe200020006ff */
[----:B------:R-:W-:Y:S01]  /*8560*/  FFMA.FTZ R81, R81, R161, -R166 ;  /* 0x000000a151517223 */ /* 0x000fe200000108a6 */
        /* <DEDUP_REMOVED lines=11> */
[----:B------:R-:W-:Y:S01]  /*8620*/  HADD2.F32 R164, -RZ, R161.H0_H0 ;  /* 0x200000a1ffa47230 */ /* 0x000fe20000004100 */
[----:B------:R-:W-:Y:S01]  /*8630*/  F2FP.SATFINITE.E4M3.F32.PACK_AB_MERGE_C R81, R55, R52, R50 ;  /* 0x000000343751723e */ /* 0x000fe20004807032 */
        /* <DEDUP_REMOVED lines=19> */
[----:B------:R-:W-:Y:S01]  /*8770*/  FFMA.FTZ R171, R164, R167, R171 ;  /* 0x000000a7a4ab7223 */ /* 0x000fe200000100ab */
[----:B------:R-:W-:Y:S02]  /*8780*/  HADD2.F32 R164, -RZ, R165.H1_H1 ;  /* 0x300000a5ffa47230 */ /* 0x000fe40000004100 */
[-C--:B------:R-:W-:Y:S01]  /*8790*/  FMUL.FTZ R170, R85, R168.reuse ;  /* 0x000000a855aa7220 */ /* 0x080fe20000410000 */
[----:B------:R-:W-:Y:S01]  /*87a0*/  FMUL.FTZ R168, R159, R168 ;  /* 0x000000a89fa87220 */ /* 0x000fe20000410000 */
        /* <DEDUP_REMOVED lines=9> */
.L_x_8048:
[----:B------:R-:W-:Y:S05]  /*8840*/  BSYNC B2 ;  /* 0x0000000000027941 */ /* 0x000fea0003800000 */
.L_x_8047:
[----:B------:R-:W-:Y:S01]  /*8850*/  ISETP.GE.AND P3, PT, R157, R145, PT ;  /* 0x000000919d00720c */ /* 0x000fe20003f66270 */
[----:B------:R-:W-:Y:S01]  /*8860*/  ULDC.64 UR4, c[0x0][0x2e8] ;  /* 0x0000ba0000047ab9 */ /* 0x000fe20000000a00 */
[----:B------:R-:W-:-:S11]  /*8870*/  ULDC.64 UR6, c[0x0][0x208] ;  /* 0x0000820000067ab9 */ /* 0x000fd60000000a00 */
        /* <DEDUP_REMOVED lines=9> */
.L_x_8046:
[----:B------:R-:W-:Y:S05]  /*8910*/  BSYNC B1 ;  /* 0x0000000000017941 */ /* 0x000fea0003800000 */
.L_x_8045:
[----:B-1----:R-:W-:Y:S01]  /*8920*/  VIADD R49, R228, 0x40 ;  /* 0x00000040e4317836 */ /* 0x002fe20000000000 */
[----:B------:R-:W-:Y:S04]  /*8930*/  BSSY B1, `(.L_x_8049) ;  /* 0x000010b000017945 */ /* 0x000fe80003800000 */
[----:B------:R-:W-:-:S13]  /*8940*/  ISETP.GE.OR P3, PT, R49, R117, P0 ;  /* 0x000000753100720c */ /* 0x000fda0000766670 */
[----:B------:R-:W-:Y:S05]  /*8950*/  @P3 BRA `(.L_x_8050) ;  /* 0x0000001000203947 */ /* 0x000fea0003800000 */
[----:B------:R-:W2:Y:S01]  /*8960*/  LDL R50, [R1+0x78] ;  /* 0x0000780001327983 */ /* 0x000ea20000100800 */
[-C--:B------:R-:W-:Y:S01]  /*8970*/  IMAD R48, R128, R126.reuse, RZ ;  /* 0x0000007e80307224 */ /* 0x080fe200078e02ff */
[----:B------:R-:W-:Y:S01]  /*8980*/  ISETP.NE.AND P6, PT, R0, RZ, PT ;  /* 0x000000ff0000720c */ /* 0x000fe20003fc5270 */
[C---:B------:R-:W-:Y:S01]  /*8990*/  IMAD.WIDE.U32 R80, R49.reuse, R126, R124 ;  /* 0x0000007e31507225 */ /* 0x040fe200078e007c */
[----:B------:R-:W-:Y:S03]  /*89a0*/  BSSY B2, `(.L_x_8051) ;  /* 0x00000f7000027945 */ /* 0x000fe60003800000 */
[----:B------:R-:W-:Y:S01]  /*89b0*/  IMAD R83, R49, R127, R48 ;  /* 0x0000007f31537224 */ /* 0x000fe200078e0230 */
[----:B------:R-:W-:Y:S01]  /*89c0*/  SEL R48, R120, R147, !P6 ;  /* 0x0000009378307207 */ /* 0x000fe20007000000 */
[----:B------:R-:W-:Y:S01]  /*89d0*/  VIADD R51, R228, 0x40 ;  /* 0x00000040e4337836 */ /* 0x000fe20000000000 */
[----:B------:R-:W-:Y:S01]  /*89e0*/  IADD3 R82, P3, P4, R42, R80, R35 ;  /* 0x000000502a527210 */ /* 0x000fe20007c7e023 */
[----:B------:R-:W-:Y:S01]  /*89f0*/  VIADD R52, R228, 0x40 ;  /* 0x00000040e4347836 */ /* 0x000fe20000000000 */
[----:B------:R-:W-:Y:S01]  /*8a00*/  SHF.R.S32.HI R49, RZ, 0x1f, R48 ;  /* 0x0000001fff317819 */ /* 0x000fe20000011430 */
[----:B------:R-:W-:Y:S01]  /*8a10*/  IMAD.SHL.U32 R51, R51, 0x80, RZ ;  /* 0x0000008033337824 */ /* 0x000fe200078e00ff */
[----:B------:R-:W-:Y:S01]  /*8a20*/  IADD3 R83, R81, R83, RZ ;  /* 0x0000005351537210 */ /* 0x000fe20007ffe0ff */
[----:B------:R-:W-:Y:S01]  /*8a30*/  IMAD.SHL.U32 R52, R52, 0x80, RZ ;  /* 0x0000008034347824 */ /* 0x000fe200078e00ff */
[----:B------:R-:W-:-:S02]  /*8a40*/  LEA.HI R49, R49, R48, RZ, 0x5 ;  /* 0x0000003031317211 */ /* 0x000fc400078f28ff */
        /* <DEDUP_REMOVED lines=10> */
[----:B--2---:R-:W-:-:S04]  /*8af0*/  IMAD.IADD R48, R50, 0x1, R48 ;  /* 0x0000000132307824 */ /* 0x004fc800078e0230 */
[----:B------:R-:W-:-:S04]  /*8b00*/  IMAD R51, R17, 0x7000, R48 ;  /* 0x0000700011337824 */ /* 0x000fc800078e0230 */
[----:B------:R-:W-:Y:S02]  /*8b10*/  IMAD.IADD R52, R16, 0x1, R51 ;  /* 0x0000000110347824 */ /* 0x000fe400078e0233 */
[----:B------:R-:W1:Y:S04]  /*8b20*/  LDS.128 R48, [R49+0x20400] ;  /* 0x0204000031307984 */ /* 0x000e680000000c00 */
[----:B------:R-:W2:Y:S01]  /*8b30*/  LDS.128 R52, [R52+0x20400] ;  /* 0x0204000034347984 */ /* 0x000ea20000000c00 */
[----:B------:R-:W-:Y:S05]  /*8b40*/  @P2 BRA `(.L_x_8052) ;  /* 0x0000000c00702947 */ /* 0x000fea0003800000 */
[--C-:B------:R-:W-:Y:S01]  /*8b50*/  SHF.R.U32.HI R162, RZ, 0x8, R57.reuse ;  /* 0x00000008ffa27819 */ /* 0x100fe20000011639 */
[----:B-1----:R-:W-:Y:S01]  /*8b60*/  IMAD.MOV.U32 R60, RZ, RZ, R48 ;  /* 0x000000ffff3c7224 */ /* 0x002fe200078e0030 */
[----:B------:R-:W-:Y:S02]  /*8b70*/  LOP3.LUT R84, R57, 0xff, RZ, 0xc0, !PT ;  /* 0x000000ff39547812 */ /* 0x000fe400078ec0ff */
[----:B------:R-:W-:Y:S01]  /*8b80*/  SHF.R.U32.HI R157, RZ, 0x18, R57 ;  /* 0x00000018ff9d7819 */ /* 0x000fe20000011639 */
        /* <DEDUP_REMOVED lines=8> */
[----:B------:R-:W-:Y:S02]  /*8c10*/  SHF.R.U32.HI R156, RZ, 0x18, R63 ;  /* 0x00000018ff9c7819 */ /* 0x000fe4000001163f */
[----:B------:R-:W-:-:S02]  /*8c20*/  PRMT R63, R157, 0x654, R84 ;  /* 0x000006549d3f7816 */ /* 0x000fc40000000054 */
[--C-:B------:R-:W-:Y:S02]  /*8c30*/  SHF.R.U32.HI R159, RZ, 0x8, R61.reuse ;  /* 0x00000008ff9f7819 */ /* 0x100fe4000001163d */
[----:B------:R-:W-:Y:S02]  /*8c40*/  LOP3.LUT R133, R61, 0xff, RZ, 0xc0, !PT ;  /* 0x000000ff3d857812 */ /* 0x000fe400078ec0ff */
[----:B------:R-:W-:Y:S02]  /*8c50*/  SHF.R.U32.HI R160, RZ, 0x18, R61 ;  /* 0x00000018ffa07819 */ /* 0x000fe4000001163d */
[----:B------:R-:W-:Y:S01]  /*8c60*/  LOP3.LUT R63, R63, 0xff00, R48, 0xf8, !PT ;  /* 0x0000ff003f3f7812 */ /* 0x000fe200078ef830 */
[----:B------:R-:W-:Y:S01]  /*8c70*/  IMAD.SHL.U32 R48, R161, 0x100, RZ ;  /* 0x00000100a1307824 */ /* 0x000fe200078e00ff */
[----:B------:R-:W-:Y:S01]  /*8c80*/  MOV R56, R50 ;  /* 0x0000003200387202 */ /* 0x000fe20000000f00 */
[----:B------:R-:W-:Y:S01]  /*8c90*/  IMAD.SHL.U32 R50, R159, 0x100, RZ ;  /* 0x000001009f327824 */ /* 0x000fe200078e00ff */
[----:B------:R-:W-:-:S02]  /*8ca0*/  PRMT R87, R87, 0x654, R86 ;  /* 0x0000065457577816 */ /* 0x000fc40000000056 */
[----:B------:R-:W-:Y:S01]  /*8cb0*/  SHF.R.U32.HI R58, RZ, 0x10, R61 ;  /* 0x00000010ff3a7819 */ /* 0x000fe2000001163d */
[----:B--2---:R-:W-:Y:S01]  /*8cc0*/  IMAD.MOV.U32 R61, RZ, RZ, R52 ;  /* 0x000000ffff3d7224 */ /* 0x004fe200078e0034 */
[----:B------:R-:W-:Y:S01]  /*8cd0*/  SHF.R.U32.HI R163, RZ, 0x10, R57 ;  /* 0x00000010ffa37819 */ /* 0x000fe20000011639 */
[----:B------:R-:W-:Y:S01]  /*8ce0*/  IMAD.MOV.U32 R57, RZ, RZ, R54 ;  /* 0x000000ffff397224 */ /* 0x000fe200078e0036 */
[----:B------:R-:W-:Y:S01]  /*8cf0*/  PRMT R133, R160, 0x654, R133 ;  /* 0x00000654a0857816 */ /* 0x000fe20000000085 */
[----:B------:R-:W-:Y:S01]  /*8d00*/  IMAD.SHL.U32 R54, R158, 0x100, RZ ;  /* 0x000001009e367824 */ /* 0x000fe200078e00ff */
[----:B------:R-:W-:Y:S01]  /*8d10*/  LOP3.LUT R87, R87, 0xff00, R48, 0xf8, !PT ;  /* 0x0000ff0057577812 */ /* 0x000fe200078ef830 */
[----:B------:R-:W-:Y:S01]  /*8d20*/  IMAD.U32 R48, R62, 0x10000, RZ ;  /* 0x000100003e307824 */ /* 0x000fe200078e00ff */
[----:B------:R-:W-:Y:S01]  /*8d30*/  PRMT R157, R156, 0x654, R155 ;  /* 0x000006549c9d7816 */ /* 0x000fe2000000009b */
[----:B------:R-:W-:Y:S01]  /*8d40*/  IMAD.U32 R52, R163, 0x10000, RZ ;  /* 0x00010000a3347824 */ /* 0x000fe200078e00ff */
[----:B------:R-:W-:-:S02]  /*8d50*/  LOP3.LUT R155, R133, 0xff00, R50, 0xf8, !PT ;  /* 0x0000ff00859b7812 */ /* 0x000fc400078ef832 */
[----:B------:R-:W-:Y:S02]  /*8d60*/  F2FP.F16.E4M3.UNPACK_B R133, R151.H1 ;  /* 0x00000097ff85723e */ /* 0x000fe400030006ff */
[----:B------:R-:W-:Y:S02]  /*8d70*/  F2FP.F16.E4M3.UNPACK_B R84, R61.H1 ;  /* 0x0000003dff54723e */ /* 0x000fe400030006ff */
[----:B------:R-:W-:Y:S01]  /*8d80*/  F2FP.F16.E4M3.UNPACK_B R62, R60.H1 ;  /* 0x0000003cff3e723e */ /* 0x000fe200030006ff */
[--C-:B------:R-:W-:Y:S01]  /*8d90*/  HADD2.F32 R50, -RZ, R133.reuse.H0_H0 ;  /* 0x20000085ff327230 */ /* 0x100fe20000004100 */
[----:B------:R-:W-:Y:S01]  /*8da0*/  LOP3.LUT R48, R87, 0xff0000, R48, 0xf8, !PT ;  /* 0x00ff000057307812 */ /* 0x000fe200078ef830 */
[----:B------:R-:W-:Y:S01]  /*8db0*/  HADD2.F32 R86, -RZ, R84.H0_H0 ;  /* 0x20000054ff567230 */ /* 0x000fe20000004100 */
[----:B------:R-:W-:Y:S01]  /*8dc0*/  F2FP.F16.E4M3.UNPACK_B R87, R153.H1 ;  /* 0x00000099ff57723e */ /* 0x000fe200030006ff */
[----:B------:R-:W-:Y:S01]  /*8dd0*/  HADD2.F32 R158, -RZ, R133.H1_H1 ;  /* 0x30000085ff9e7230 */ /* 0x000fe20000004100 */
[----:B------:R-:W-:Y:S01]  /*8de0*/  LOP3.LUT R52, R63, 0xff0000, R52, 0xf8, !PT ;  /* 0x00ff00003f347812 */ /* 0x000fe200078ef834 */
[----:B------:R-:W-:Y:S01]  /*8df0*/  HADD2.F32 R63, -RZ, R62.H0_H0 ;  /* 0x2000003eff3f7230 */ /* 0x000fe20000004100 */
[----:B------:R-:W-:Y:S01]  /*8e00*/  LOP3.LUT R157, R157, 0xff00, R54, 0xf8, !PT ;  /* 0x0000ff009d9d7812 */ /* 0x000fe200078ef836 */
[----:B------:R-:W-:-:S02]  /*8e10*/  IMAD.U32 R54, R58, 0x10000, RZ ;  /* 0x000100003a367824 */ /* 0x000fc400078e00ff */
[CC--:B------:R-:W-:Y:S01]  /*8e20*/  FMUL.FTZ R156, R86.reuse, R50.reuse ;  /* 0x00000032569c7220 */ /* 0x0c0fe20000410000 */
[----:B------:R-:W-:Y:S02]  /*8e30*/  IMAD.U32 R58, R59, 0x10000, RZ ;  /* 0x000100003b3a7824 */ /* 0x000fe400078e00ff */
[----:B------:R-:W-:Y:S01]  /*8e40*/  FMUL.FTZ R159, R63, R50 ;  /* 0x000000323f9f7220 */ /* 0x000fe20000410000 */
[--C-:B------:R-:W-:Y:S01]  /*8e50*/  HADD2.F32 R59, -RZ, R87.reuse.H0_H0 ;  /* 0x20000057ff3b7230 */ /* 0x100fe20000004100 */
[----:B------:R-:W-:Y:S01]  /*8e60*/  F2FP.F16.E4M3.UNPACK_B R151, R151 ;  /* 0x00000097ff97723e */ /* 0x000fe200020006ff */
[----:B------:R-:W-:Y:S01]  /*8e70*/  HADD2.F32 R133, -RZ, R84.H1_H1 ;  /* 0x30000054ff857230 */ /* 0x000fe20000004100 */
[----:B------:R-:W-:Y:S02]  /*8e80*/  LOP3.LUT R50, R157, 0xff0000, R58, 0xf8, !PT ;  /* 0x00ff00009d327812 */ /* 0x000fe400078ef83a */
[-C--:B------:R-:W-:Y:S01]  /*8e90*/  FFMA.FTZ R58, R63, R59.reuse, -R156 ;  /* 0x0000003b3f3a7223 */ /* 0x080fe2000001089c */
[----:B------:R-:W-:Y:S01]  /*8ea0*/  FFMA.FTZ R59, R86, R59, R159 ;  /* 0x0000003b563b7223 */ /* 0x000fe2000001009f */
[----:B------:R-:W-:Y:S01]  /*8eb0*/  F2FP.F16.E4M3.UNPACK_B R86, R61 ;  /* 0x0000003dff56723e */ /* 0x000fe200020006ff */
[----:B------:R-:W-:Y:S01]  /*8ec0*/  HADD2.F32 R156, -RZ, R87.H1_H1 ;  /* 0x30000057ff9c7230 */ /* 0x000fe20000004100 */
[----:B------:R-:W-:Y:S01]  /*8ed0*/  F2FP.F16.E4M3.UNPACK_B R84, R60 ;  /* 0x0000003cff54723e */ /* 0x000fe200020006ff */
[----:B------:R-:W-:Y:S01]  /*8ee0*/  HADD2.F32 R63, -RZ, R62.H1_H1 ;  /* 0x3000003eff3f7230 */ /* 0x000fe20000004100 */
[----:B------:R-:W-:Y:S01]  /*8ef0*/  LOP3.LUT R54, R155, 0xff0000, R54, 0xf8, !PT ;  /* 0x00ff00009b367812 */ /* 0x000fe200078ef836 */
[----:B------:R-:W-:Y:S01]  /*8f00*/  FMUL.FTZ R60, R133, R158 ;  /* 0x0000009e853c7220 */ /* 0x000fe20000410000 */
[----:B------:R-:W-:Y:S01]  /*8f10*/  F2FP.F16.E4M3.UNPACK_B R153, R153 ;  /* 0x00000099ff99723e */ /* 0x000fe200020006ff */
        /* <DEDUP_REMOVED lines=12> */
[----:B------:R-:W-:Y:S01]  /*8fe0*/  HADD2.F32 R84, -RZ, R84.H1_H1 ;  /* 0x30000054ff547230 */ /* 0x000fe20000004100 */
[----:B------:R-:W-:Y:S01]  /*8ff0*/  F2FP.F16.E4M3.UNPACK_B R157, R152.H1 ;  /* 0x00000098ff9d723e */ /* 0x000fe200030006ff */
[----:B------:R-:W-:Y:S01]  /*9000*/  FFMA.FTZ R63, R87, R63, R158 ;  /* 0x0000003f573f7223 */ /* 0x000fe2000001009e */
[----:B------:R-:W-:Y:S01]  /*9010*/  F2FP.F16.E4M3.UNPACK_B R151, R57.H1 ;  /* 0x00000039ff97723e */ /* 0x000fe200030006ff */
[----:B------:R-:W-:Y:S02]  /*9020*/  HADD2.F32 R155, -RZ, R153.H1_H1 ;  /* 0x30000099ff9b7230 */ /* 0x000fe40000004100 */
        /* <DEDUP_REMOVED lines=10> */
[--C-:B------:R-:W-:Y:S02]  /*90d0*/  HADD2.F32 R133, -RZ, R86.reuse.H0_H0 ;  /* 0x20000056ff857230 */ /* 0x100fe40000004100 */
[----:B------:R-:W-:Y:S01]  /*90e0*/  FMUL.FTZ R164, R153, R160 ;  /* 0x000000a099a47220 */ /* 0x000fe20000410000 */
[----:B------:R-:W-:Y:S01]  /*90f0*/  HADD2.F32 R162, -RZ, R157.H1_H1 ;  /* 0x3000009dffa27230 */ /* 0x000fe20000004100 */
        /* <DEDUP_REMOVED lines=10> */
[----:B------:R-:W-:Y:S01]  /*91a0*/  FFMA.FTZ R159, R151, R156, -R164 ;  /* 0x0000009c979f7223 */ /* 0x000fe200000108a4 */
[----:B------:R-:W-:Y:S01]  /*91b0*/  FFMA.FTZ R157, R153, R158, R160 ;  /* 0x0000009e999d7223 */ /* 0x000fe200000100a0 */
[----:B------:R-:W-:Y:S01]  /*91c0*/  FFMA.FTZ R162, R155, R156, R162 ;  /* 0x0000009c9ba27223 */ /* 0x000fe200000100a2 */
[----:B------:R-:W-:Y:S01]  /*91d0*/  HADD2.F32 R156, -RZ, R152.H0_H0 ;  /* 0x20000098ff9c7230 */ /* 0x000fe20000004100 */
[----:B------:R-:W-:Y:S01]  /*91e0*/  F2FP.SATFINITE.E4M3.F32.PACK_AB_MERGE_C R58, R61, R58, RZ ;  /* 0x0000003a3d3a723e */ /* 0x000fe200048070ff */
        /* <DEDUP_REMOVED lines=8> */
[--C-:B------:R-:W-:Y:S01]  /*9270*/  HADD2.F32 R152, -RZ, R154.reuse.H0_H0 ;  /* 0x2000009aff987230 */ /* 0x100fe20000004100 */
[----:B------:R-:W-:Y:S01]  /*9280*/  F2FP.F16.E4M3.UNPACK_B R86, R53 ;  /* 0x00000035ff56723e */ /* 0x000fe200020006ff */
[----:B------:R-:W-:Y:S02]  /*9290*/  HADD2.F32 R133, -RZ, R133.H1_H1 ;  /* 0x30000085ff857230 */ /* 0x000fe40000004100 */
[C---:B------:R-:W-:Y:S01]  /*92a0*/  FMUL.FTZ R160, R56.reuse, R153 ;  /* 0x0000009938a07220 */ /* 0x040fe20000410000 */
[----:B------:R-:W-:Y:S02]  /*92b0*/  HADD2.F32 R154, -RZ, R154.H1_H1 ;  /* 0x3000009aff9a7230 */ /* 0x000fe40000004100 */
[-C--:B------:R-:W-:Y:S01]  /*92c0*/  FFMA.FTZ R156, R151, R152.reuse, R156 ;  /* 0x00000098979c7223 */ /* 0x080fe2000001009c */
[----:B------:R-:W-:Y:S01]  /*92d0*/  F2FP.F16.E4M3.UNPACK_B R61, R49 ;  /* 0x00000031ff3d723e */ /* 0x000fe200020006ff */
[----:B------:R-:W-:Y:S01]  /*92e0*/  FMUL.FTZ R155, R133, R153 ;  /* 0x00000099859b7220 */ /* 0x000fe20000410000 */
[----:B------:R-:W-:Y:S01]  /*92f0*/  FFMA.FTZ R57, R57, R152, -R158 ;  /* 0x0000009839397223 */ /* 0x000fe2000001089e */
[----:B------:R-:W-:Y:S01]  /*9300*/  FFMA.FTZ R151, R133, R154, R160 ;  /* 0x0000009a85977223 */ /* 0x000fe200000100a0 */
[----:B------:R-:W-:Y:S01]  /*9310*/  F2FP.F16.E4M3.UNPACK_B R133, R54 ;  /* 0x00000036ff85723e */ /* 0x000fe200020006ff */
[----:B------:R-:W-:Y:S01]  /*9320*/  FFMA.FTZ R56, R56, R154, -R155 ;  /* 0x0000009a38387223 */ /* 0x000fe2000001089b */
[----:B------:R-:W-:Y:S01]  /*9330*/  F2FP.SATFINITE.E4M3.F32.PACK_AB_MERGE_C R59, R87, R62, R58 ;  /* 0x0000003e573b723e */ /* 0x000fe2000480703a */
[--C-:B------:R-:W-:Y:S01]  /*9340*/  HADD2.F32 R62, -RZ, R86.reuse.H0_H0 ;  /* 0x20000056ff3e7230 */ /* 0x100fe20000004100 */
[----:B------:R-:W-:Y:S01]  /*9350*/  F2FP.SATFINITE.E4M3.F32.PACK_AB_MERGE_C R58, R84, R63, R60 ;  /* 0x0000003f543a723e */ /* 0x000fe2000480703c */
[----:B------:R-:W-:Y:S01]  /*9360*/  HADD2.F32 R63, -RZ, R133.H0_H0 ;  /* 0x20000085ff3f7230 */ /* 0x000fe20000004100 */
[----:B------:R-:W-:Y:S01]  /*9370*/  F2FP.SATFINITE.E4M3.F32.PACK_AB_MERGE_C R157, R162, R157, RZ ;  /* 0x0000009da29d723e */ /* 0x000fe200048070ff */
[----:B------:R-:W-:Y:S01]  /*9380*/  HADD2.F32 R60, -RZ, R61.H0_H0 ;  /* 0x2000003dff3c7230 */ /* 0x000fe20000004100 */
[----:B------:R-:W-:Y:S01]  /*9390*/  F2FP.F16.E4M3.UNPACK_B R84, R52 ;  /* 0x00000034ff54723e */ /* 0x000fe200020006ff */
[----:B------:R-:W-:Y:S01]  /*93a0*/  HADD2.F32 R86, -RZ, R86.H1_H1 ;  /* 0x30000056ff567230 */ /* 0x000fe20000004100 */
[----:B------:R-:W-:Y:S01]  /*93b0*/  F2FP.SATFINITE.E4M3.F32.PACK_AB_MERGE_C R57, R56, R57, R159 ;  /* 0x000000393839723e */ /* 0x000fe2000480709f */
[----:B------:R-:W-:Y:S01]  /*93c0*/  HADD2.F32 R133, -RZ, R133.H1_H1 ;  /* 0x30000085ff857230 */ /* 0x000fe20000004100 */
[----:B------:R-:W-:Y:S01]  /*93d0*/  F2FP.SATFINITE.E4M3.F32.PACK_AB_MERGE_C R56, R151, R156, R157 ;  /* 0x0000009c9738723e */ /* 0x000fe2000480709d */
[----:B------:R-:W-:-:S02]  /*93e0*/  HADD2.F32 R87, -RZ, R84.H0_H0 ;  /* 0x20000054ff577230 */ /* 0x000fc40000004100 */
[-C--:B------:R-:W-:Y:S01]  /*93f0*/  FMUL.FTZ R151, R62, R63.reuse ;  /* 0x0000003f3e977220 */ /* 0x080fe20000410000 */
[----:B------:R-:W-:Y:S01]  /*9400*/  FMUL.FTZ R153, R60, R63 ;  /* 0x0000003f3c997220 */ /* 0x000fe20000410000 */
[----:B------:R-:W-:Y:S02]  /*9410*/  HADD2.F32 R63, -RZ, R61.H1_H1 ;  /* 0x3000003dff3f7230 */ /* 0x000fe40000004100 */
[----:B------:R-:W-:Y:S01]  /*9420*/  FMUL.FTZ R152, R86, R133 ;  /* 0x0000008556987220 */ /* 0x000fe20000410000 */
[-C--:B------:R-:W-:Y:S01]  /*9430*/  FFMA.FTZ R60, R60, R87.reuse, -R151 ;  /* 0x000000573c3c7223 */ /* 0x080fe20000010897 */
[----:B------:R-:W-:Y:S01]  /*9440*/  FFMA.FTZ R61, R62, R87, R153 ;  /* 0x000000573e3d7223 */ /* 0x000fe20000010099 */
[----:B------:R-:W-:Y:S02]  /*9450*/  HADD2.F32 R87, -RZ, R84.H1_H1 ;  /* 0x30000054ff577230 */ /* 0x000fe40000004100 */
[----:B------:R-:W-:Y:S01]  /*9460*/  FMUL.FTZ R151, R63, R133 ;  /* 0x000000853f977220 */ /* 0x000fe20000410000 */
[----:B------:R-:W-:-:S02]  /*9470*/  F2FP.F16.E4M3.UNPACK_B R84, R53.H1 ;  /* 0x00000035ff54723e */ /* 0x000fc400030006ff */
[----:B------:R-:W-:Y:S01]  /*9480*/  F2FP.F16.E4M3.UNPACK_B R133, R54.H1 ;  /* 0x00000036ff85723e */ /* 0x000fe200030006ff */
[----:B------:R-:W-:Y:S01]  /*9490*/  FFMA.FTZ R54, R86, R87, R151 ;  /* 0x0000005756367223 */ /* 0x000fe20000010097 */
[----:B------:R-:W-:Y:S01]  /*94a0*/  F2FP.F16.E4M3.UNPACK_B R62, R49.H1 ;  /* 0x00000031ff3e723e */ /* 0x000fe200030006ff */
[----:B------:R-:W-:Y:S01]  /*94b0*/  FFMA.FTZ R49, R63, R87, -R152 ;  /* 0x000000573f317223 */ /* 0x000fe20000010898 */
[----:B------:R-:W-:Y:S01]  /*94c0*/  F2FP.F16.E4M3.UNPACK_B R52, R52.H1 ;  /* 0x00000034ff34723e */ /* 0x000fe200030006ff */
[----:B------:R-:W-:Y:S01]  /*94d0*/  HADD2.F32 R63, -RZ, R84.H0_H0 ;  /* 0x20000054ff3f7230 */ /* 0x000fe20000004100 */
[-C--:B------:R-:W-:Y:S01]  /*94e0*/  F2FP.F16.E4M3.UNPACK_B R156, R50.reuse.H1 ;  /* 0x00000032ff9c723e */ /* 0x080fe200030006ff */
[----:B------:R-:W-:Y:S01]  /*94f0*/  HADD2.F32 R152, -RZ, R133.H0_H0 ;  /* 0x20000085ff987230 */ /* 0x000fe20000004100 */
[----:B------:R-:W-:Y:S01]  /*9500*/  F2FP.F16.E4M3.UNPACK_B R155, R50 ;  /* 0x00000032ff9b723e */ /* 0x000fe200020006ff */
[----:B------:R-:W-:Y:S01]  /*9510*/  HADD2.F32 R53, -RZ, R62.H0_H0 ;  /* 0x2000003eff357230 */ /* 0x000fe20000004100 */
[----:B------:R-:W-:Y:S01]  /*9520*/  F2FP.F16.E4M3.UNPACK_B R50, R48 ;  /* 0x00000030ff32723e */ /* 0x000fe200020006ff */
[----:B------:R-:W-:-:S02]  /*9530*/  HADD2.F32 R86, -RZ, R84.H1_H1 ;  /* 0x30000054ff567230 */ /* 0x000fc40000004100 */
[-C--:B------:R-:W-:Y:S01]  /*9540*/  FMUL.FTZ R154, R63, R152.reuse ;  /* 0x000000983f9a7220 */ /* 0x080fe20000410000 */
[----:B------:R-:W-:Y:S02]  /*9550*/  HADD2.F32 R87, -RZ, R133.H1_H1 ;  /* 0x30000085ff577230 */ /* 0x000fe40000004100 */
[C---:B------:R-:W-:Y:S01]  /*9560*/  FMUL.FTZ R152, R53.reuse, R152 ;  /* 0x0000009835987220 */ /* 0x040fe20000410000 */
[----:B------:R-:W-:Y:S02]  /*9570*/  HADD2.F32 R62, -RZ, R62.H1_H1 ;  /* 0x3000003eff3e7230 */ /* 0x000fe40000004100 */
[--C-:B------:R-:W-:Y:S02]  /*9580*/  HADD2.F32 R84, -RZ, R52.reuse.H0_H0 ;  /* 0x20000034ff547230 */ /* 0x100fe40000004100 */
[-C--:B------:R-:W-:Y:S01]  /*9590*/  FMUL.FTZ R151, R86, R87.reuse ;  /* 0x0000005756977220 */ /* 0x080fe20000410000 */
[----:B------:R-:W-:Y:S02]  /*95a0*/  HADD2.F32 R133, -RZ, R52.H1_H1 ;  /* 0x30000034ff857230 */ /* 0x000fe40000004100 */
[C---:B------:R-:W-:Y:S01]  /*95b0*/  FMUL.FTZ R153, R62.reuse, R87 ;  /* 0x000000573e997220 */ /* 0x040fe20000410000 */
[----:B------:R-:W-:Y:S01]  /*95c0*/  F2FP.F16.E4M3.UNPACK_B R87, R55 ;  /* 0x00000037ff57723e */ /* 0x000fe200020006ff */
[-C--:B------:R-:W-:Y:S01]  /*95d0*/  FFMA.FTZ R52, R53, R84.reuse, -R154 ;  /* 0x0000005435347223 */ /* 0x080fe2000001089a */
[----:B------:R-:W-:Y:S01]  /*95e0*/  FFMA.FTZ R53, R63, R84, R152 ;  /* 0x000000543f357223 */ /* 0x000fe20000010098 */
[-C--:B------:R-:W-:Y:S01]  /*95f0*/  FFMA.FTZ R63, R62, R133.reuse, -R151 ;  /* 0x000000853e3f7223 */ /* 0x080fe20000010897 */
[----:B------:R-:W-:Y:S01]  /*9600*/  FFMA.FTZ R62, R86, R133, R153 ;  /* 0x00000085563e7223 */ /* 0x000fe20000010099 */
[----:B------:R-:W-:Y:S01]  /*9610*/  F2FP.F16.E4M3.UNPACK_B R133, R55.H1 ;  /* 0x00000037ff85723e */ /* 0x000fe200030006ff */
[----:B------:R-:W-:Y:S01]  /*9620*/  HADD2.F32 R157, -RZ, R156.H0_H0 ;  /* 0x2000009cff9d7230 */ /* 0x000fe20000004100 */
[-C--:B------:R-:W-:Y:S01]  /*9630*/  F2FP.F16.E4M3.UNPACK_B R84, R51.reuse ;  /* 0x00000033ff54723e */ /* 0x080fe200020006ff */
[----:B------:R-:W-:Y:S01]  /*9640*/  HADD2.F32 R151, -RZ, R87.H0_H0 ;  /* 0x20000057ff977230 */ /* 0x000fe20000004100 */
[----:B------:R-:W-:Y:S01]  /*9650*/  F2FP.F16.E4M3.UNPACK_B R51, R51.H1 ;  /* 0x00000033ff33723e */ /* 0x000fe200030006ff */
        /* <DEDUP_REMOVED lines=30> */
[----:B------:R-:W-:Y:S01]  /*9840*/  F2FP.SATFINITE.E4M3.F32.PACK_AB_MERGE_C R53, R62, R53, RZ ;  /* 0x000000353e35723e */ /* 0x000fe200048070ff */
[-C--:B------:R-:W-:Y:S01]  /*9850*/  FFMA.FTZ R55, R84, R50.reuse, -R55 ;  /* 0x0000003254377223 */ /* 0x080fe20000010837 */
[----:B------:R-:W-:Y:S01]  /*9860*/  F2FP.SATFINITE.E4M3.F32.PACK_AB_MERGE_C R86, R86, R159, RZ ;  /* 0x0000009f5656723e */ /* 0x000fe200048070ff */
[----:B------:R-:W-:Y:S01]  /*9870*/  FFMA.FTZ R87, R87, R50, R48 ;  /* 0x0000003257577223 */ /* 0x000fe20000010030 */
[----:B------:R-:W-:Y:S01]  /*9880*/  F2FP.SATFINITE.E4M3.F32.PACK_AB_MERGE_C R156, R156, R157, RZ ;  /* 0x0000009d9c9c723e */ /* 0x000fe200048070ff */
[----:B------:R-:W-:Y:S01]  /*9890*/  IMAD.MOV.U32 R48, RZ, RZ, R59 ;  /* 0x000000ffff307224 */ /* 0x000fe200078e003b */
[----:B------:R-:W-:Y:S01]  /*98a0*/  F2FP.SATFINITE.E4M3.F32.PACK_AB_MERGE_C R49, R49, R60, R52 ;  /* 0x0000003c3131723e */ /* 0x000fe20004807034 */
[----:B------:R-:W-:Y:S01]  /*98b0*/  IMAD.MOV.U32 R50, RZ, RZ, R57 ;  /* 0x000000ffff327224 */ /* 0x000fe200078e0039 */
[----:B------:R-:W-:-:S02]  /*98c0*/  F2FP.SATFINITE.E4M3.F32.PACK_AB_MERGE_C R51, R55, R160, R86 ;  /* 0x000000a03733723e */ /* 0x000fc40004807056 */
[----:B------:R-:W-:Y:S01]  /*98d0*/  F2FP.SATFINITE.E4M3.F32.PACK_AB_MERGE_C R53, R54, R61, R53 ;  /* 0x0000003d3635723e */ /* 0x000fe20004807035 */
[----:B------:R-:W-:Y:S01]  /*98e0*/  IMAD.MOV.U32 R54, RZ, RZ, R56 ;  /* 0x000000ffff367224 */ /* 0x000fe200078e0038 */
[----:B------:R-:W-:Y:S02]  /*98f0*/  F2FP.SATFINITE.E4M3.F32.PACK_AB_MERGE_C R55, R87, R158, R156 ;  /* 0x0000009e5737723e */ /* 0x000fe4000480709c */
[----:B------:R-:W-:-:S07]  /*9900*/  MOV R52, R58 ;  /* 0x0000003a00347202 */ /* 0x000fce0000000f00 */
.L_x_8052:
[----:B------:R-:W-:Y:S05]  /*9910*/  BSYNC B2 ;  /* 0x0000000000027941 */ /* 0x000fea0003800000 */
.L_x_8051:
        /* <DEDUP_REMOVED lines=12> */
.L_x_8050:
[----:B------:R-:W-:Y:S05]  /*99e0*/  BSYNC B1 ;  /* 0x0000000000017941 */ /* 0x000fea0003800000 */
.L_x_8049:
        /* <DEDUP_REMOVED lines=14> */
[----:B------:R-:W-:Y:S01]  /*9ad0*/  SHF.R.S32.HI R49, RZ, 0x1f, R48 ;  /* 0x0000001fff317819 */ /* 0x000fe20000011430 */
[----:B------:R-:W-:-:S03]  /*9ae0*/  IMAD.SHL.U32 R51, R51, 0x80, RZ ;  /* 0x0000008033337824 */ /* 0x000fc600078e00ff */
[----:B------:R-:W-:Y:S02]  /*9af0*/  LEA.HI R49, R49, R48, RZ, 0x5 ;  /* 0x0000003031317211 */ /* 0x000fe400078f28ff */
[----:B------:R-:W-:Y:S02]  /*9b00*/  LOP3.LUT R51, R51, 0x380, RZ, 0xc0, !PT ;  /* 0x0000038033337812 */ /* 0x000fe400078ec0ff */
[----:B------:R-:W-:Y:S02]  /*9b10*/  LEA.HI.SX32 R49, R49, R34, 0x1b ;  /* 0x0000002231317211 */ /* 0x000fe400078fdaff */
[----:B------:R-:W-:-:S03]  /*9b20*/  IADD3.X R80, R38, R59, R36, P3, P4 ;  /* 0x0000003b26507210 */ /* 0x000fc60001fe8424 */
[----:B------:R-:W-:-:S05]  /*9b30*/  IMAD.SHL.U32 R61, R49, 0x10, RZ ;  /* 0x00000010313d7824 */ /* 0x000fca00078e00ff */
[----:B------:R-:W-:-:S04]  /*9b40*/  LOP3.LUT R49, R51, 0x70, R61, 0xf8, !PT ;  /* 0x0000007033317812 */ /* 0x000fc800078ef83d */
[----:B------:R-:W-:-:S05]  /*9b50*/  LOP3.LUT R49, R49, R140, RZ, 0x3c, !PT ;  /* 0x0000008c31317212 */ /* 0x000fca00078e3cff */
[----:B--2---:R-:W-:Y:S02]  /*9b60*/  IMAD.IADD R48, R50, 0x1, R49 ;  /* 0x0000000132307824 */ /* 0x004fe400078e0231 */
        /* <DEDUP_REMOVED lines=11> */
[----:B------:R-:W-:Y:S02]  /*9c20*/  LOP3.LUT R63, R65, 0xff, RZ, 0xc0, !PT ;  /* 0x000000ff413f7812 */ /* 0x000fe400078ec0ff */
[----:B------:R-:W-:Y:S01]  /*9c30*/  SHF.R.U32.HI R132, RZ, 0x10, R65 ;  /* 0x00000010ff847819 */ /* 0x000fe20000011641 */
[----:B------:R-:W-:Y:S01]  /*9c40*/  IMAD.MOV.U32 R65, RZ, RZ, R48 ;  /* 0x000000ffff417224 */ /* 0x000fe200078e0030 */
[----:B------:R-:W-:Y:S01]  /*9c50*/  SHF.R.U32.HI R87, RZ, 0x18, R67 ;  /* 0x00000018ff577819 */ /* 0x000fe20000011643 */
[----:B------:R-:W-:Y:S01]  /*9c60*/  IMAD.SHL.U32 R48, R133, 0x100, RZ ;  /* 0x0000010085307824 */ /* 0x000fe200078e00ff */
[----:B------:R-:W-:-:S02]  /*9c70*/  LOP3.LUT R64, R67, 0xff, RZ, 0xc0, !PT ;  /* 0x000000ff43407812 */ /* 0x000fc400078ec0ff */
[--C-:B------:R-:W-:Y:S02]  /*9c80*/  SHF.R.U32.HI R86, RZ, 0x8, R67.reuse ;  /* 0x00000008ff567819 */ /* 0x100fe40000011643 */
[----:B------:R-:W-:Y:S02]  /*9c90*/  SHF.R.U32.HI R85, RZ, 0x10, R67 ;  /* 0x00000010ff557819 */ /* 0x000fe40000011643 */
[--C-:B------:R-:W-:Y:S02]  /*9ca0*/  SHF.R.U32.HI R82, RZ, 0x8, R69.reuse ;  /* 0x00000008ff527819 */ /* 0x100fe40000011645 */
[--C-:B------:R-:W-:Y:S02]  /*9cb0*/  SHF.R.U32.HI R84, RZ, 0x18, R69.reuse ;  /* 0x00000018ff547819 */ /* 0x100fe40000011645 */
[----:B------:R-:W-:Y:S01]  /*9cc0*/  LOP3.LUT R67, R69, 0xff, RZ, 0xc0, !PT ;  /* 0x000000ff45437812 */ /* 0x000fe200078ec0ff */
[----:B------:R-:W-:Y:S01]  /*9cd0*/  IMAD.SHL.U32 R50, R82, 0x100, RZ ;  /* 0x0000010052327824 */ /* 0x000fe200078e00ff */
[----:B------:R-:W-:-:S02]  /*9ce0*/  SHF.R.U32.HI R70, RZ, 0x10, R69 ;  /* 0x00000010ff467819 */ /* 0x000fc40000011645 */
[----:B------:R-:W-:Y:S02]  /*9cf0*/  SHF.R.U32.HI R69, RZ, 0x8, R71 ;  /* 0x00000008ff457819 */ /* 0x000fe40000011647 */
[----:B------:R-:W-:Y:S02]  /*9d00*/  PRMT R63, R152, 0x654, R63 ;  /* 0x00000654983f7816 */ /* 0x000fe4000000003f */
[----:B------:R-:W-:Y:S01]  /*9d10*/  SHF.R.U32.HI R81, RZ, 0x18, R71 ;  /* 0x00000018ff517819 */ /* 0x000fe20000011647 */
[----:B------:R-:W-:Y:S01]  /*9d20*/  IMAD.SHL.U32 R69, R69, 0x100, RZ ;  /* 0x0000010045457824 */ /* 0x000fe200078e00ff */
[----:B------:R-:W-:Y:S02]  /*9d30*/  LOP3.LUT R68, R71, 0xff, RZ, 0xc0, !PT ;  /* 0x000000ff47447812 */ /* 0x000fe400078ec0ff */
[----:B------:R-:W-:Y:S01]  /*9d40*/  MOV R60, R49 ;  /* 0x00000031003c7202 */ /* 0x000fe20000000f00 */
[----:B------:R-:W-:Y:S01]  /*9d50*/  IMAD.U32 R49, R132, 0x10000, RZ ;  /* 0x0001000084317824 */ /* 0x000fe200078e00ff */
[----:B------:R-:W-:-:S02]  /*9d60*/  PRMT R67, R84, 0x654, R67 ;  /* 0x0000065454437816 */ /* 0x000fc40000000043 */
[----:B------:R-:W-:Y:S01]  /*9d70*/  LOP3.LUT R48, R63, 0xff00, R48, 0xf8, !PT ;  /* 0x0000ff003f307812 */ /* 0x000fe200078ef830 */
[----:B------:R-:W-:Y:S01]  /*9d80*/  IMAD.SHL.U32 R63, R86, 0x100, RZ ;  /* 0x00000100563f7824 */ /* 0x000fe200078e00ff */
[----:B------:R-:W-:Y:S01]  /*9d90*/  PRMT R68, R81, 0x654, R68 ;  /* 0x0000065451447816 */ /* 0x000fe20000000044 */
[----:B------:R-:W-:Y:S01]  /*9da0*/  IMAD.U32 R81, R70, 0x10000, RZ ;  /* 0x0001000046517824 */ /* 0x000fe200078e00ff */
[----:B------:R-:W-:Y:S02]  /*9db0*/  PRMT R64, R87, 0x654, R64 ;  /* 0x0000065457407816 */ /* 0x000fe40000000040 */
[----:B------:R-:W-:Y:S02]  /*9dc0*/  LOP3.LUT R52, R67, 0xff00, R50, 0xf8, !PT ;  /* 0x0000ff0043347812 */ /* 0x000fe400078ef832 */
[----:B------:R-:W-:Y:S01]  /*9dd0*/  LOP3.LUT R50, R48, 0xff0000, R49, 0xf8, !PT ;  /* 0x00ff000030327812 */ /* 0x000fe200078ef831 */
[----:B------:R-:W-:Y:S01]  /*9de0*/  IMAD.U32 R48, R85, 0x10000, RZ ;  /* 0x0001000055307824 */ /* 0x000fe200078e00ff */
[----:B------:R-:W-:-:S02]  /*9df0*/  SHF.R.U32.HI R83, RZ, 0x10, R71 ;  /* 0x00000010ff537819 */ /* 0x000fc40000011647 */
[----:B------:R-:W-:Y:S02]  /*9e00*/  LOP3.LUT R82, R68, 0xff00, R69, 0xf8, !PT ;  /* 0x0000ff0044527812 */ /* 0x000fe400078ef845 */
[----:B------:R-:W-:Y:S02]  /*9e10*/  LOP3.LUT R63, R64, 0xff00, R63, 0xf8, !PT ;  /* 0x0000ff00403f7812 */ /* 0x000fe400078ef83f */
[----:B------:R-:W-:Y:S02]  /*9e20*/  F2FP.F16.E4M3.UNPACK_B R71, R146.H1 ;  /* 0x00000092ff47723e */ /* 0x000fe400030006ff */
[----:B------:R-:W-:Y:S02]  /*9e30*/  F2FP.F16.E4M3.UNPACK_B R69, R66.H1 ;  /* 0x00000042ff45723e */ /* 0x000fe400030006ff */
[----:B------:R-:W-:Y:S01]  /*9e40*/  F2FP.F16.E4M3.UNPACK_B R67, R65.H1 ;  /* 0x00000041ff43723e */ /* 0x000fe200030006ff */
[----:B------:R-:W-:Y:S01]  /*9e50*/  HADD2.F32 R49, -RZ, R71.H0_H0 ;  /* 0x20000047ff317230 */ /* 0x000fe20000004100 */
[----:B------:R-:W-:Y:S01]  /*9e60*/  LOP3.LUT R48, R63, 0xff0000, R48, 0xf8, !PT ;  /* 0x00ff00003f307812 */ /* 0x000fe200078ef830 */
[----:B------:R-:W-:Y:S01]  /*9e70*/  HADD2.F32 R64, -RZ, R69.H0_H0 ;  /* 0x20000045ff407230 */ /* 0x000fe20000004100 */
[----:B------:R-:W-:Y:S01]  /*9e80*/  F2FP.F16.E4M3.UNPACK_B R68, R149.H1 ;  /* 0x00000095ff44723e */ /* 0x000fe200030006ff */
[----:B------:R-:W-:Y:S01]  /*9e90*/  HADD2.F32 R63, -RZ, R67.H0_H0 ;  /* 0x20000043ff3f7230 */ /* 0x000fe20000004100 */
[----:B------:R-:W-:Y:S01]  /*9ea0*/  SHF.L.U32 R83, R83, 0x10, RZ ;  /* 0x0000001053537819 */ /* 0x000fe200000006ff */
[----:B------:R-:W-:-:S02]  /*9eb0*/  HADD2.F32 R71, -RZ, R71.H1_H1 ;  /* 0x30000047ff477230 */ /* 0x000fc40000004100 */
[-C--:B------:R-:W-:Y:S01]  /*9ec0*/  FMUL.FTZ R84, R64, R49.reuse ;  /* 0x0000003140547220 */ /* 0x080fe20000410000 */
[--C-:B------:R-:W-:Y:S02]  /*9ed0*/  HADD2.F32 R70, -RZ, R68.reuse.H0_H0 ;  /* 0x20000044ff467230 */ /* 0x100fe40000004100 */
        /* <DEDUP_REMOVED lines=11> */
[C---:B------:R-:W-:Y:S01]  /*9f90*/  FMUL.FTZ R86, R68.reuse, R71 ;  /* 0x0000004744567220 */ /* 0x040fe20000410000 */
[----:B------:R-:W-:Y:S01]  /*9fa0*/  F2FP.F16.E4M3.UNPACK_B R149, R149 ;  /* 0x00000095ff95723e */ /* 0x000fe200020006ff */
[C---:B------:R-:W-:Y:S01]  /*9fb0*/  FMUL.FTZ R65, R81.reuse, R71 ;  /* 0x0000004751417220 */ /* 0x040fe20000410000 */
[----:B------:R-:W-:Y:S01]  /*9fc0*/  HADD2.F32 R84, -RZ, R146.H0_H0 ;  /* 0x20000092ff547230 */ /* 0x000fe20000004100 */
[----:B------:R-:W-:Y:S01]  /*9fd0*/  F2FP.F16.E4M3.UNPACK_B R85, R150.H1 ;  /* 0x00000096ff55723e */ /* 0x000fe200030006ff */
        /* <DEDUP_REMOVED lines=19> */
[--C-:B------:R-:W-:Y:S02]  /*a110*/  HADD2.F32 R83, -RZ, R82.reuse.H0_H0 ;  /* 0x20000052ff537230 */ /* 0x100fe40000004100 */
[----:B------:R-:W-:Y:S01]  /*a120*/  FFMA.FTZ R87, R81, R84, R146 ;  /* 0x0000005451577223 */ /* 0x000fe20000010092 */
[--C-:B------:R-:W-:Y:S01]  /*a130*/  HADD2.F32 R81, -RZ, R71.reuse.H1_H1 ;  /* 0x30000047ff517230 */ /* 0x100fe20000004100 */
[----:B------:R-:W-:Y:S01]  /*a140*/  F2FP.F16.E4M3.UNPACK_B R148, R148 ;  /* 0x00000094ff94723e */ /* 0x000fe200020006ff */
[----:B------:R-:W-:Y:S01]  /*a150*/  HADD2.F32 R82, -RZ, R82.H1_H1 ;  /* 0x30000052ff527230 */ /* 0x000fe20000004100 */
[----:B------:R-:W-:Y:S01]  /*a160*/  F2FP.F16.E4M3.UNPACK_B R62, R62 ;  /* 0x0000003eff3e723e */ /* 0x000fe200020006ff */
[----:B------:R-:W-:Y:S01]  /*a170*/  HADD2.F32 R86, -RZ, R71.H0_H0 ;  /* 0x20000047ff567230 */ /* 0x000fe20000004100 */
[----:B------:R-:W-:Y:S01]  /*a180*/  F2FP.F16.E4M3.UNPACK_B R150, R150 ;  /* 0x00000096ff96723e */ /* 0x000fe200020006ff */
[----:B------:R-:W-:-:S02]  /*a190*/  HADD2.F32 R71, -RZ, R69.H0_H0 ;  /* 0x20000045ff477230 */ /* 0x000fc40000004100 */
[----:B------:R-:W-:Y:S01]  /*a1a0*/  FMUL.FTZ R146, R82, R81 ;  /* 0x0000005152927220 */ /* 0x000fe20000410000 */
[----:B------:R-:W-:Y:S02]  /*a1b0*/  HADD2.F32 R84, -RZ, R85.H0_H0 ;  /* 0x20000055ff547230 */ /* 0x000fe40000004100 */
        /* <DEDUP_REMOVED lines=8> */
[-C--:B------:R-:W-:Y:S01]  /*a240*/  FFMA.FTZ R133, R69, R85.reuse, -R146 ;  /* 0x0000005545857223 */ /* 0x080fe20000010892 */
[----:B------:R-:W-:Y:S01]  /*a250*/  F2FP.F16.E4M3.UNPACK_B R69, R54 ;  /* 0x00000036ff45723e */ /* 0x000fe200020006ff */
[----:B------:R-:W-:Y:S01]  /*a260*/  FFMA.FTZ R149, R82, R85, R81 ;  /* 0x0000005552957223 */ /* 0x000fe20000010051 */
[--C-:B------:R-:W-:Y:S01]  /*a270*/  HADD2.F32 R82, -RZ, R148.reuse.H0_H0 ;  /* 0x20000094ff527230 */ /* 0x100fe20000004100 */
[----:B------:R-:W-:Y:S01]  /*a280*/  F2FP.SATFINITE.E4M3.F32.PACK_AB_MERGE_C R65, R65, R64, RZ ;  /* 0x000000404141723e */ /* 0x000fe200048070ff */
[----:B------:R-:W-:Y:S01]  /*a290*/  HADD2.F32 R148, -RZ, R148.H1_H1 ;  /* 0x30000094ff947230 */ /* 0x000fe20000004100 */
[----:B------:R-:W-:Y:S01]  /*a2a0*/  F2FP.F16.E4M3.UNPACK_B R66, R60 ;  /* 0x0000003cff42723e */ /* 0x000fe200020006ff */
[--C-:B------:R-:W-:Y:S01]  /*a2b0*/  HADD2.F32 R71, -RZ, R69.reuse.H0_H0 ;  /* 0x20000045ff477230 */ /* 0x100fe20000004100 */
[----:B------:R-:W-:Y:S01]  /*a2c0*/  F2FP.SATFINITE.E4M3.F32.PACK_AB_MERGE_C R64, R70, R67, R63 ;  /* 0x000000434640723e */ /* 0x000fe2000480703f */
[----:B------:R-:W-:Y:S01]  /*a2d0*/  HADD2.F32 R54, -RZ, R62.H0_H0 ;  /* 0x2000003eff367230 */ /* 0x000fe20000004100 */
        /* <DEDUP_REMOVED lines=14> */
[----:B------:R-:W-:Y:S01]  /*a3c0*/  F2FP.F16.E4M3.UNPACK_B R69, R53 ;  /* 0x00000035ff45723e */ /* 0x000fe200020006ff */
[----:B------:R-:W-:Y:S01]  /*a3d0*/  HADD2.F32 R65, -RZ, R66.H0_H0 ;  /* 0x20000042ff417230 */ /* 0x000fe20000004100 */
[----:B------:R-:W-:-:S02]  /*a3e0*/  F2FP.F16.E4M3.UNPACK_B R81, R52 ;  /* 0x00000034ff51723e */ /* 0x000fc400020006ff */
[----:B------:R-:W-:Y:S01]  /*a3f0*/  F2FP.F16.E4M3.UNPACK_B R71, R50 ;  /* 0x00000032ff47723e */ /* 0x000fe200020006ff */
[----:B------:R-:W-:Y:S01]  /*a400*/  HADD2.F32 R67, -RZ, R69.H0_H0 ;  /* 0x20000045ff437230 */ /* 0x000fe20000004100 */
[----:B------:R-:W-:Y:S01]  /*a410*/  F2FP.SATFINITE.E4M3.F32.PACK_AB_MERGE_C R54, R85, R54, R86 ;  /* 0x000000365536723e */ /* 0x000fe20004807056 */
[----:B------:R-:W-:Y:S01]  /*a420*/  HADD2.F32 R68, -RZ, R81.H0_H0 ;  /* 0x20000051ff447230 */ /* 0x000fe20000004100 */
[----:B------:R-:W-:Y:S01]  /*a430*/  F2FP.SATFINITE.E4M3.F32.PACK_AB_MERGE_C R132, R133, R132, RZ ;  /* 0x000000848584723e */ /* 0x000fe200048070ff */
[----:B------:R-:W-:Y:S01]  /*a440*/  HADD2.F32 R70, -RZ, R69.H1_H1 ;  /* 0x30000045ff467230 */ /* 0x000fe20000004100 */
[----:B------:R-:W-:Y:S01]  /*a450*/  F2FP.F16.E4M3.UNPACK_B R69, R53.H1 ;  /* 0x00000035ff45723e */ /* 0x000fe200030006ff */
[----:B------:R-:W-:Y:S02]  /*a460*/  HADD2.F32 R81, -RZ, R81.H1_H1 ;  /* 0x30000051ff517230 */ /* 0x000fe40000004100 */
[-C--:B------:R-:W-:Y:S01]  /*a470*/  FMUL.FTZ R84, R67, R68.reuse ;  /* 0x0000004443547220 */ /* 0x080fe20000410000 */
[----:B------:R-:W-:Y:S01]  /*a480*/  FMUL.FTZ R86, R65, R68 ;  /* 0x0000004441567220 */ /* 0x000fe20000410000 */
[----:B------:R-:W-:Y:S01]  /*a490*/  HADD2.F32 R68, -RZ, R66.H1_H1 ;  /* 0x30000042ff447230 */ /* 0x000fe20000004100 */
[----:B------:R-:W-:Y:S01]  /*a4a0*/  F2FP.SATFINITE.E4M3.F32.PACK_AB_MERGE_C R62, R62, R83, R132 ;  /* 0x000000533e3e723e */ /* 0x000fe20004807084 */
        /* <DEDUP_REMOVED lines=72> */
[----:B------:R-:W-:-:S02]  /*a930*/  F2FP.SATFINITE.E4M3.F32.PACK_AB_MERGE_C R65, R60, R65, R86 ;  /* 0x000000413c41723e */ /* 0x000fc40004807056 */
[----:B------:R-:W-:Y:S02]  /*a940*/  F2FP.SATFINITE.E4M3.F32.PACK_AB_MERGE_C R87, R132, R87, RZ ;  /* 0x000000578457723e */ /* 0x000fe400048070ff */
[----:B------:R-:W-:Y:S01]  /*a950*/  F2FP.SATFINITE.E4M3.F32.PACK_AB_MERGE_C R51, R50, R149, R51 ;  /* 0x000000953233723e */ /* 0x000fe20004807033 */
[----:B------:R-:W-:Y:S01]  /*a960*/  IMAD.MOV.U32 R50, RZ, RZ, R62 ;  /* 0x000000ffff327224 */ /* 0x000fe200078e003e */
[----:B------:R-:W-:Y:S01]  /*a970*/  F2FP.SATFINITE.E4M3.F32.PACK_AB_MERGE_C R55, R49, R84, R68 ;  /* 0x000000543137723e */ /* 0x000fe20004807044 */
[----:B------:R-:W-:Y:S01]  /*a980*/  IMAD.MOV.U32 R49, RZ, RZ, R65 ;  /* 0x000000ffff317224 */ /* 0x000fe200078e0041 */
[----:B------:R-:W-:-:S07]  /*a990*/  F2FP.SATFINITE.E4M3.F32.PACK_AB_MERGE_C R53, R53, R66, R87 ;  /* 0x000000423535723e */ /* 0x000fce0004807057 */
.L_x_8056:
[----:B------:R-:W-:Y:S05]  /*a9a0*/  BSYNC B2 ;  /* 0x0000000000027941 */ /* 0x000fea0003800000 */
.L_x_8055:
        /* <DEDUP_REMOVED lines=12> */
.L_x_8054:
[----:B------:R-:W-:Y:S05]  /*aa70*/  BSYNC B1 ;  /* 0x0000000000017941 */ /* 0x000fea0003800000 */
.L_x_8053:
[----:B-1----:R-:W-:Y:S02]  /*aa80*/  VIADD R49, R228, 0xc0 ;  /* 0x000000c0e4317836 */ /* 0x002fe40000000000 */
[-C--:B------:R-:W-:Y:S02]  /*aa90*/  IMAD R48, R122, R126.reuse, RZ ;  /* 0x0000007e7a307224 */ /* 0x080fe400078e02ff */
        /* <DEDUP_REMOVED lines=8> */
[----:B------:R-:W-:Y:S01]  /*ab20*/  VIADD R50, R228, 0xc0 ;  /* 0x000000c0e4327836 */ /* 0x000fe20000000000 */
[----:B------:R-:W-:Y:S01]  /*ab30*/  ISETP.NE.AND P6, PT, R0, RZ, PT ;  /* 0x000000ff0000720c */ /* 0x000fe20003fc5270 */
[----:B------:R-:W-:Y:S01]  /*ab40*/  BSSY B1, `(.L_x_8057) ;  /* 0x00000ee000017945 */ /* 0x000fe20003800000 */
[----:B------:R-:W-:Y:S01]  /*ab50*/  IADD3.X R48, R38, R61, R36, P3, P4 ;  /* 0x0000003d26307210 */ /* 0x000fe20001fe8424 */
[----:B------:R-:W-:Y:S01]  /*ab60*/  IMAD.SHL.U32 R50, R50, 0x80, RZ ;  /* 0x0000008032327824 */ /* 0x000fe200078e00ff */
[----:B------:R-:W-:-:S04]  /*ab70*/  SEL R147, R120, R147, !P6 ;  /* 0x0000009378937207 */ /* 0x000fc80007000000 */
        /* <DEDUP_REMOVED lines=8> */
[----:B------:R-:W-:-:S04]  /*ac00*/  LOP3.LUT R48, R48, R139, RZ, 0x3c, !PT ;  /* 0x0000008b30307212 */ /* 0x000fc800078e3cff */
[----:B--2---:R-:W-:Y:S01]  /*ac10*/  IADD3 R48, R49, R48, RZ ;  /* 0x0000003031307210 */ /* 0x004fe20007ffe0ff */
[----:B------:R-:W-:-:S04]  /*ac20*/  IMAD R49, R17, 0x7000, R113 ;  /* 0x0000700011317824 */ /* 0x000fc800078e0271 */
[----:B------:R-:W-:Y:S02]  /*ac30*/  IMAD R51, R17, 0x7000, R48 ;  /* 0x0000700011337824 */ /* 0x000fe400078e0230 */
[C---:B------:R-:W-:Y:S02]  /*ac40*/  IMAD.IADD R49, R16.reuse, 0x1, R49 ;  /* 0x0000000110317824 */ /* 0x040fe400078e0231 */
[----:B------:R-:W-:-:S04]  /*ac50*/  IMAD.IADD R52, R16, 0x1, R51 ;  /* 0x0000000110347824 */ /* 0x000fc800078e0233 */
[----:B------:R-:W1:Y:S04]  /*ac60*/  LDS.128 R48, [R49+0x20400] ;  /* 0x0204000031307984 */ /* 0x000e680000000c00 */
[----:B------:R-:W2:Y:S01]  /*ac70*/  LDS.128 R52, [R52+0x20400] ;  /* 0x0204000034347984 */ /* 0x000ea20000000c00 */
[----:B------:R-:W-:Y:S05]  /*ac80*/  @P2 BRA `(.L_x_8058) ;  /* 0x0000000c00642947 */ /* 0x000fea0003800000 */
[----:B------:R-:W-:Y:S01]  /*ac90*/  SHF.R.U32.HI R82, RZ, 0x8, R73 ;  /* 0x00000008ff527819 */ /* 0x000fe20000011649 */
[----:B-1----:R-:W-:Y:S01]  /*aca0*/  IMAD.MOV.U32 R66, RZ, RZ, R48 ;  /* 0x000000ffff427224 */ /* 0x002fe200078e0030 */
[----:B------:R-:W-:Y:S01]  /*acb0*/  LOP3.LUT R64, R73, 0xff, RZ, 0xc0, !PT ;  /* 0x000000ff49407812 */ /* 0x000fe200078ec0ff */
[----:B------:R-:W-:Y:S01]  /*acc0*/  IMAD.MOV.U32 R60, RZ, RZ, R49 ;  /* 0x000000ffff3c7224 */ /* 0x000fe200078e0031 */
[--C-:B------:R-:W-:Y:S01]  /*acd0*/  SHF.R.U32.HI R81, RZ, 0x18, R73.reuse ;  /* 0x00000018ff517819 */ /* 0x100fe20000011649 */
[----:B------:R-:W-:Y:S01]  /*ace0*/  IMAD.SHL.U32 R48, R82, 0x100, RZ ;  /* 0x0000010052307824 */ /* 0x000fe200078e00ff */
[----:B------:R-:W-:Y:S01]  /*acf0*/  SHF.R.U32.HI R83, RZ, 0x10, R73 ;  /* 0x00000010ff537819 */ /* 0x000fe20000011649 */
[----:B--2---:R-:W-:Y:S01]  /*ad00*/  IMAD.MOV.U32 R69, RZ, RZ, R52 ;  /* 0x000000ffff457224 */ /* 0x004fe200078e0034 */
[----:B------:R-:W-:Y:S01]  /*ad10*/  SHF.R.U32.HI R78, RZ, 0x8, R75 ;  /* 0x00000008ff4e7819 */ /* 0x000fe2000001164b */
[----:B------:R-:W-:Y:S01]  /*ad20*/  IMAD.MOV.U32 R62, RZ, RZ, R50 ;  /* 0x000000ffff3e7224 */ /* 0x000fe200078e0032 */
[----:B------:R-:W-:-:S02]  /*ad30*/  PRMT R49, R81, 0x654, R64 ;  /* 0x0000065451317816 */ /* 0x000fc40000000040 */
[----:B------:R-:W-:Y:S02]  /*ad40*/  SHF.R.U32.HI R73, RZ, 0x8, R77 ;  /* 0x00000008ff497819 */ /* 0x000fe4000001164d */
[----:B------:R-:W-:Y:S02]  /*ad50*/  LOP3.LUT R65, R75, 0xff, RZ, 0xc0, !PT ;  /* 0x000000ff4b417812 */ /* 0x000fe400078ec0ff */
[----:B------:R-:W-:Y:S01]  /*ad60*/  SHF.R.U32.HI R76, RZ, 0x18, R75 ;  /* 0x00000018ff4c7819 */ /* 0x000fe2000001164b */
[----:B------:R-:W-:Y:S01]  /*ad70*/  IMAD.SHL.U32 R52, R73, 0x100, RZ ;  /* 0x0000010049347824 */ /* 0x000fe200078e00ff */
[----:B------:R-:W-:Y:S02]  /*ad80*/  LOP3.LUT R67, R77, 0xff, RZ, 0xc0, !PT ;  /* 0x000000ff4d437812 */ /* 0x000fe400078ec0ff */
[----:B------:R-:W-:Y:S02]  /*ad90*/  SHF.R.U32.HI R70, RZ, 0x18, R77 ;  /* 0x00000018ff467819 */ /* 0x000fe4000001164d */
[----:B------:R-:W-:Y:S01]  /*ada0*/  LOP3.LUT R49, R49, 0xff00, R48, 0xf8, !PT ;  /* 0x0000ff0031317812 */ /* 0x000fe200078ef830 */
[----:B------:R-:W-:Y:S01]  /*adb0*/  IMAD.SHL.U32 R48, R78, 0x100, RZ ;  /* 0x000001004e307824 */ /* 0x000fe200078e00ff */
[----:B------:R-:W-:-:S02]  /*adc0*/  SHF.R.U32.HI R80, RZ, 0x10, R75 ;  /* 0x00000010ff507819 */ /* 0x000fc4000001164b */
[----:B------:R-:W-:Y:S02]  /*add0*/  SHF.R.U32.HI R68, RZ, 0x8, R79 ;  /* 0x00000008ff447819 */ /* 0x000fe4000001164f */
[----:B------:R-:W-:Y:S02]  /*ade0*/  PRMT R65, R76, 0x654, R65 ;  /* 0x000006544c417816 */ /* 0x000fe40000000041 */
[----:B------:R-:W-:Y:S01]  /*adf0*/  PRMT R67, R70, 0x654, R67 ;  /* 0x0000065446437816 */ /* 0x000fe20000000043 */
[----:B------:R-:W-:Y:S01]  /*ae00*/  IMAD.SHL.U32 R64, R68, 0x100, RZ ;  /* 0x0000010044407824 */ /* 0x000fe200078e00ff */
[----:B------:R-:W-:Y:S01]  /*ae10*/  LOP3.LUT R65, R65, 0xff00, R48, 0xf8, !PT ;  /* 0x0000ff0041417812 */ /* 0x000fe200078ef830 */
[----:B------:R-:W-:Y:S01]  /*ae20*/  IMAD.U32 R48, R80, 0x10000, RZ ;  /* 0x0001000050307824 */ /* 0x000fe200078e00ff */
[----:B------:R-:W-:Y:S02]  /*ae30*/  LOP3.LUT R75, R67, 0xff00, R52, 0xf8, !PT ;  /* 0x0000ff00434b7812 */ /* 0x000fe400078ef834 */
[----:B------:R-:W-:-:S02]  /*ae40*/  LOP3.LUT R71, R79, 0xff0000ff, RZ, 0xc0, !PT ;  /* 0xff0000ff4f477812 */ /* 0x000fc400078ec0ff */
[----:B------:R-:W-:Y:S02]  /*ae50*/  SHF.L.U32 R50, R83, 0x10, RZ ;  /* 0x0000001053327819 */ /* 0x000fe400000006ff */
[----:B------:R-:W-:Y:S02]  /*ae60*/  F2FP.F16.E4M3.UNPACK_B R73, R144.H1 ;  /* 0x00000090ff49723e */ /* 0x000fe400030006ff */
[----:B------:R-:W-:Y:S02]  /*ae70*/  F2FP.F16.E4M3.UNPACK_B R70, R69.H1 ;  /* 0x00000045ff46723e */ /* 0x000fe400030006ff */
[----:B------:R-:W-:Y:S02]  /*ae80*/  F2FP.F16.E4M3.UNPACK_B R67, R66.H1 ;  /* 0x00000042ff43723e */ /* 0x000fe400030006ff */
[----:B------:R-:W-:Y:S02]  /*ae90*/  SHF.R.U32.HI R74, RZ, 0x10, R77 ;  /* 0x00000010ff4a7819 */ /* 0x000fe4000001164d */
[----:B------:R-:W-:-:S02]  /*aea0*/  SHF.R.U32.HI R72, RZ, 0x10, R79 ;  /* 0x00000010ff487819 */ /* 0x000fc4000001164f */
[----:B------:R-:W-:Y:S01]  /*aeb0*/  LOP3.LUT R77, R71, 0xff00, R64, 0xf8, !PT ;  /* 0x0000ff00474d7812 */ /* 0x000fe200078ef840 */
[----:B------:R-:W-:Y:S01]  /*aec0*/  HADD2.F32 R64, -RZ, R67.H0_H0 ;  /* 0x20000043ff407230 */ /* 0x000fe20000004100 */
[----:B------:R-:W-:Y:S01]  /*aed0*/  LOP3.LUT R50, R49, 0xff0000, R50, 0xf8, !PT ;  /* 0x00ff000031327812 */ /* 0x000fe200078ef832 */
[----:B------:R-:W-:Y:S01]  /*aee0*/  HADD2.F32 R49, -RZ, R73.H0_H0 ;  /* 0x20000049ff317230 */ /* 0x000fe20000004100 */
[----:B------:R-:W-:Y:S01]  /*aef0*/  LOP3.LUT R48, R65, 0xff0000, R48, 0xf8, !PT ;  /* 0x00ff000041307812 */ /* 0x000fe200078ef830 */
[----:B------:R-:W-:Y:S01]  /*af00*/  HADD2.F32 R65, -RZ, R70.H0_H0 ;  /* 0x20000046ff417230 */ /* 0x000fe20000004100 */
[----:B------:R-:W-:Y:S01]  /*af10*/  F2FP.F16.E4M3.UNPACK_B R68, R142.H1 ;  /* 0x0000008eff44723e */ /* 0x000fe200030006ff */
[----:B------:R-:W-:Y:S02]  /*af20*/  IMAD.U32 R52, R74, 0x10000, RZ ;  /* 0x000100004a347824 */ /* 0x000fe400078e00ff */
[----:B------:R-:W-:Y:S01]  /*af30*/  FMUL.FTZ R74, R64, R49 ;  /* 0x00000031404a7220 */ /* 0x000fe20000410000 */
[----:B------:R-:W-:-:S02]  /*af40*/  IMAD.U32 R72, R72, 0x10000, RZ ;  /* 0x0001000048487824 */ /* 0x000fc400078e00ff */
[----:B------:R-:W-:Y:S01]  /*af50*/  FMUL.FTZ R79, R65, R49 ;  /* 0x00000031414f7220 */ /* 0x000fe20000410000 */
[--C-:B------:R-:W-:Y:S01]  /*af60*/  HADD2.F32 R71, -RZ, R68.reuse.H0_H0 ;  /* 0x20000044ff477230 */ /* 0x100fe20000004100 */
[----:B------:R-:W-:Y:S02]  /*af70*/  F2FP.F16.E4M3.UNPACK_B R144, R144 ;  /* 0x00000090ff90723e */ /* 0x000fe400020006ff */
        /* <DEDUP_REMOVED lines=65> */
[----:B------:R-:W-:Y:S01]  /*b390*/  F2FP.SATFINITE.E4M3.F32.PACK_AB_MERGE_C R65, R77, R74, R64 ;  /* 0x0000004a4d41723e */ /* 0x000fe20004807040 */
        /* <DEDUP_REMOVED lines=8> */
[----:B------:R-:W-:Y:S01]  /*b420*/  F2FP.SATFINITE.E4M3.F32.PACK_AB_MERGE_C R62, R73, R78, RZ ;  /* 0x0000004e493e723e */ /* 0x000fe200048070ff */
[----:B------:R-:W-:Y:S01]  /*b430*/  FFMA.FTZ R143, R66, R141, R143 ;  /* 0x0000008d428f7223 */ /* 0x000fe2000001008f */
[----:B------:R-:W-:Y:S01]  /*b440*/  F2FP.F16.E4M3.UNPACK_B R73, R52 ;  /* 0x00000034ff49723e */ /* 0x000fe200020006ff */
[----:B------:R-:W-:Y:S01]  /*b450*/  HADD2.F32 R69, -RZ, R68.H0_H0 ;  /* 0x20000044ff457230 */ /* 0x000fe20000004100 */
[----:B------:R-:W-:-:S02]  /*b460*/  F2FP.F16.E4M3.UNPACK_B R67, R60 ;  /* 0x0000003cff43723e */ /* 0x000fc400020006ff */
[----:B------:R-:W-:Y:S01]  /*b470*/  F2FP.SATFINITE.E4M3.F32.PACK_AB_MERGE_C R72, R83, R72, RZ ;  /* 0x000000485348723e */ /* 0x000fe200048070ff */
[----:B------:R-:W-:Y:S01]  /*b480*/  HADD2.F32 R74, -RZ, R73.H0_H0 ;  /* 0x20000049ff4a7230 */ /* 0x000fe20000004100 */
[----:B------:R-:W-:Y:S01]  /*b490*/  F2FP.F16.E4M3.UNPACK_B R71, R50 ;  /* 0x00000032ff47723e */ /* 0x000fe200020006ff */
[----:B------:R-:W-:Y:S01]  /*b4a0*/  HADD2.F32 R66, -RZ, R67.H0_H0 ;  /* 0x20000043ff427230 */ /* 0x000fe20000004100 */
[----:B------:R-:W-:Y:S01]  /*b4b0*/  F2FP.SATFINITE.E4M3.F32.PACK_AB_MERGE_C R62, R81, R54, R62 ;  /* 0x00000036513e723e */ /* 0x000fe2000480703e */
[----:B------:R-:W-:Y:S01]  /*b4c0*/  HADD2.F32 R73, -RZ, R73.H1_H1 ;  /* 0x30000049ff497230 */ /* 0x000fe20000004100 */
[----:B------:R-:W-:Y:S01]  /*b4d0*/  F2FP.SATFINITE.E4M3.F32.PACK_AB_MERGE_C R64, R144, R75, R76 ;  /* 0x0000004b9040723e */ /* 0x000fe2000480704c */
[----:B------:R-:W-:Y:S01]  /*b4e0*/  FMUL.FTZ R75, R69, R74 ;  /* 0x0000004a454b7220 */ /* 0x000fe20000410000 */
[----:B------:R-:W-:Y:S01]  /*b4f0*/  F2FP.SATFINITE.E4M3.F32.PACK_AB_MERGE_C R54, R143, R70, R72 ;  /* 0x000000468f36723e */ /* 0x000fe20004807048 */
[----:B------:R-:W-:Y:S02]  /*b500*/  HADD2.F32 R72, -RZ, R71.H0_H0 ;  /* 0x20000047ff487230 */ /* 0x000fe40000004100 */
[----:B------:R-:W-:Y:S01]  /*b510*/  FMUL.FTZ R74, R66, R74 ;  /* 0x0000004a424a7220 */ /* 0x000fe20000410000 */
[----:B------:R-:W-:Y:S01]  /*b520*/  HADD2.F32 R70, -RZ, R68.H1_H1 ;  /* 0x30000044ff467230 */ /* 0x000fe20000004100 */
[----:B------:R-:W-:Y:S01]  /*b530*/  F2FP.F16.E4M3.UNPACK_B R53, R53.H1 ;  /* 0x00000035ff35723e */ /* 0x000fe200030006ff */
[----:B------:R-:W-:-:S02]  /*b540*/  HADD2.F32 R68, -RZ, R67.H1_H1 ;  /* 0x30000043ff447230 */ /* 0x000fc40000004100 */
[----:B------:R-:W-:Y:S01]  /*b550*/  FFMA.FTZ R67, R69, R72, R74 ;  /* 0x0000004845437223 */ /* 0x000fe2000001004a */
[----:B------:R-:W-:Y:S02]  /*b560*/  HADD2.F32 R71, -RZ, R71.H1_H1 ;  /* 0x30000047ff477230 */ /* 0x000fe40000004100 */
[-C--:B------:R-:W-:Y:S01]  /*b570*/  FMUL.FTZ R69, R70, R73.reuse ;  /* 0x0000004946457220 */ /* 0x080fe20000410000 */
[----:B------:R-:W-:Y:S01]  /*b580*/  F2FP.F16.E4M3.UNPACK_B R60, R60.H1 ;  /* 0x0000003cff3c723e */ /* 0x000fe200030006ff */
[----:B------:R-:W-:Y:S01]  /*b590*/  FMUL.FTZ R73, R68, R73 ;  /* 0x0000004944497220 */ /* 0x000fe20000410000 */
[----:B------:R-:W-:Y:S01]  /*b5a0*/  FFMA.FTZ R66, R66, R72, -R75 ;  /* 0x0000004842427223 */ /* 0x000fe2000001084b */
[----:B------:R-:W-:Y:S01]  /*b5b0*/  FFMA.FTZ R77, R68, R71, -R69 ;  /* 0x00000047444d7223 */ /* 0x000fe20000010845 */
[----:B------:R-:W-:Y:S01]  /*b5c0*/  F2FP.F16.E4M3.UNPACK_B R69, R52.H1 ;  /* 0x00000034ff45723e */ /* 0x000fe200030006ff */
[----:B------:R-:W-:Y:S01]  /*b5d0*/  HADD2.F32 R68, -RZ, R53.H0_H0 ;  /* 0x20000035ff447230 */ /* 0x000fe20000004100 */
[----:B------:R-:W-:Y:S01]  /*b5e0*/  F2FP.F16.E4M3.UNPACK_B R50, R50.H1 ;  /* 0x00000032ff32723e */ /* 0x000fe200030006ff */
[----:B------:R-:W-:-:S02]  /*b5f0*/  HADD2.F32 R52, -RZ, R60.H0_H0 ;  /* 0x2000003cff347230 */ /* 0x000fc40000004100 */
[----:B------:R-:W-:Y:S01]  /*b600*/  FFMA.FTZ R76, R70, R71, R73 ;  /* 0x00000047464c7223 */ /* 0x000fe20000010049 */
[----:B------:R-:W-:Y:S02]  /*b610*/  HADD2.F32 R53, -RZ, R53.H1_H1 ;  /* 0x30000035ff357230 */ /* 0x000fe40000004100 */
[--C-:B------:R-:W-:Y:S02]  /*b620*/  HADD2.F32 R72, -RZ, R69.reuse.H1_H1 ;  /* 0x30000045ff487230 */ /* 0x100fe40000004100 */
[----:B------:R-:W-:Y:S02]  /*b630*/  HADD2.F32 R60, -RZ, R60.H1_H1 ;  /* 0x3000003cff3c7230 */ /* 0x000fe40000004100 */
[----:B------:R-:W-:Y:S02]  /*b640*/  HADD2.F32 R71, -RZ, R69.H0_H0 ;  /* 0x20000045ff477230 */ /* 0x000fe40000004100 */
[----:B------:R-:W-:Y:S01]  /*b650*/  FMUL.FTZ R75, R53, R72 ;  /* 0x00000048354b7220 */ /* 0x000fe20000410000 */
[----:B------:R-:W-:-:S02]  /*b660*/  HADD2.F32 R70, -RZ, R50.H1_H1 ;  /* 0x30000032ff467230 */ /* 0x000fc40000004100 */
[----:B------:R-:W-:Y:S01]  /*b670*/  FMUL.FTZ R72, R60, R72 ;  /* 0x000000483c487220 */ /* 0x000fe20000410000 */
[----:B------:R-:W-:Y:S02]  /*b680*/  HADD2.F32 R69, -RZ, R50.H0_H0 ;  /* 0x20000032ff457230 */ /* 0x000fe40000004100 */
[-C--:B------:R-:W-:Y:S01]  /*b690*/  FMUL.FTZ R73, R68, R71.reuse ;  /* 0x0000004744497220 */ /* 0x080fe20000410000 */
[----:B------:R-:W-:Y:S01]  /*b6a0*/  FMUL.FTZ R71, R52, R71 ;  /* 0x0000004734477220 */ /* 0x000fe20000410000 */
        /* <DEDUP_REMOVED lines=15> */
[----:B------:R-:W-:Y:S01]  /*b7a0*/  FMUL.FTZ R83, R68, R75 ;  /* 0x0000004b44537220 */ /* 0x000fe20000410000 */
[----:B------:R-:W-:Y:S01]  /*b7b0*/  F2FP.F16.E4M3.UNPACK_B R69, R48.H1 ;  /* 0x00000030ff45723e */ /* 0x000fe200030006ff */
[----:B------:R-:W-:-:S02]  /*b7c0*/  HADD2.F32 R48, -RZ, R55.H0_H0 ;  /* 0x20000037ff307230 */ /* 0x000fc40000004100 */
[----:B------:R-:W-:Y:S01]  /*b7d0*/  FMUL.FTZ R75, R52, R75 ;  /* 0x0000004b344b7220 */ /* 0x000fe20000410000 */
[----:B------:R-:W-:Y:S01]  /*b7e0*/  HADD2.F32 R71, -RZ, R49.H0_H0 ;  /* 0x20000031ff477230 */ /* 0x000fe20000004100 */
[----:B------:R-:W-:Y:S01]  /*b7f0*/  F2FP.SATFINITE.E4M3.F32.PACK_AB_MERGE_C R78, R81, R78, RZ ;  /* 0x0000004e514e723e */ /* 0x000fe200048070ff */
[----:B------:R-:W-:Y:S02]  /*b800*/  HADD2.F32 R53, -RZ, R51.H0_H0 ;  /* 0x20000033ff357230 */ /* 0x000fe40000004100 */
[-C--:B------:R-:W-:Y:S01]  /*b810*/  FMUL.FTZ R82, R48, R74.reuse ;  /* 0x0000004a30527220 */ /* 0x080fe20000410000 */
[----:B------:R-:W-:Y:S02]  /*b820*/  HADD2.F32 R70, -RZ, R69.H0_H0 ;  /* 0x20000045ff467230 */ /* 0x000fe40000004100 */
[----:B------:R-:W-:Y:S01]  /*b830*/  FFMA.FTZ R83, R52, R71, -R83 ;  /* 0x0000004734537223 */ /* 0x000fe20000010853 */
[----:B------:R-:W-:Y:S02]  /*b840*/  HADD2.F32 R55, -RZ, R55.H1_H1 ;  /* 0x30000037ff377230 */ /* 0x000fe40000004100 */
[----:B------:R-:W-:Y:S01]  /*b850*/  FMUL.FTZ R85, R53, R74 ;  /* 0x0000004a35557220 */ /* 0x000fe20000410000 */
[----:B------:R-:W-:-:S02]  /*b860*/  HADD2.F32 R52, -RZ, R73.H1_H1 ;  /* 0x30000049ff347230 */ /* 0x000fc40000004100 */
[-C--:B------:R-:W-:Y:S01]  /*b870*/  FFMA.FTZ R82, R53, R70.reuse, -R82 ;  /* 0x0000004635527223 */ /* 0x080fe20000010852 */
[----:B------:R-:W-:Y:S02]  /*b880*/  HADD2.F32 R51, -RZ, R51.H1_H1 ;  /* 0x30000033ff337230 */ /* 0x000fe40000004100 */
[----:B------:R-:W-:Y:S01]  /*b890*/  FFMA.FTZ R75, R68, R71, R75 ;  /* 0x00000047444b7223 */ /* 0x000fe2000001004b */
[----:B------:R-:W-:Y:S01]  /*b8a0*/  FFMA.FTZ R85, R48, R70, R85 ;  /* 0x0000004630557223 */ /* 0x000fe20000010055 */
[----:B------:R-:W-:Y:S02]  /*b8b0*/  HADD2.F32 R60, -RZ, R60.H1_H1 ;  /* 0x3000003cff3c7230 */ /* 0x000fe40000004100 */
[-C--:B------:R-:W-:Y:S01]  /*b8c0*/  FMUL.FTZ R68, R55, R52.reuse ;  /* 0x0000003437447220 */ /* 0x080fe20000410000 */
[----:B------:R-:W-:Y:S02]  /*b8d0*/  HADD2.F32 R53, -RZ, R72.H1_H1 ;  /* 0x30000048ff357230 */ /* 0x000fe40000004100 */
[----:B------:R-:W-:Y:S01]  /*b8e0*/  FMUL.FTZ R52, R51, R52 ;  /* 0x0000003433347220 */ /* 0x000fe20000410000 */
[----:B------:R-:W-:Y:S01]  /*b8f0*/  HADD2.F32 R50, -RZ, R50.H1_H1 ;  /* 0x30000032ff327230 */ /* 0x000fe20000004100 */
[----:B------:R-:W-:Y:S01]  /*b900*/  F2FP.SATFINITE.E4M3.F32.PACK_AB_MERGE_C R79, R80, R79, RZ ;  /* 0x0000004f504f723e */ /* 0x000fe200048070ff */
[----:B------:R-:W-:-:S02]  /*b910*/  HADD2.F32 R48, -RZ, R69.H1_H1 ;  /* 0x30000045ff307230 */ /* 0x000fc40000004100 */
[-C--:B------:R-:W-:Y:S01]  /*b920*/  FMUL.FTZ R69, R60, R53.reuse ;  /* 0x000000353c457220 */ /* 0x080fe20000410000 */
[----:B------:R-:W-:Y:S02]  /*b930*/  HADD2.F32 R49, -RZ, R49.H1_H1 ;  /* 0x30000031ff317230 */ /* 0x000fe40000004100 */
[C---:B------:R-:W-:Y:S01]  /*b940*/  FMUL.FTZ R53, R50.reuse, R53 ;  /* 0x0000003532357220 */ /* 0x040fe20000410000 */
[-C--:B------:R-:W-:Y:S01]  /*b950*/  FFMA.FTZ R51, R51, R48.reuse, -R68 ;  /* 0x0000003033337223 */ /* 0x080fe20000010844 */
[----:B------:R-:W-:Y:S01]  /*b960*/  FFMA.FTZ R52, R55, R48, R52 ;  /* 0x0000003037347223 */ /* 0x000fe20000010034 */
[-C--:B------:R-:W-:Y:S01]  /*b970*/  FFMA.FTZ R50, R50, R49.reuse, -R69 ;  /* 0x0000003132327223 */ /* 0x080fe20000010845 */
[----:B------:R-:W-:Y:S01]  /*b980*/  FFMA.FTZ R60, R60, R49, R53 ;  /* 0x000000313c3c7223 */ /* 0x000fe20000010035 */
[----:B------:R-:W-:Y:S01]  /*b990*/  F2FP.SATFINITE.E4M3.F32.PACK_AB_MERGE_C R49, R77, R66, R78 ;  /* 0x000000424d31723e */ /* 0x000fe2000480704e */
[----:B------:R-:W-:Y:S01]  /*b9a0*/  IMAD.MOV.U32 R48, RZ, RZ, R65 ;  /* 0x000000ffff307224 */ /* 0x000fe200078e0041 */
[----:B------:R-:W-:-:S02]  /*b9b0*/  F2FP.SATFINITE.E4M3.F32.PACK_AB_MERGE_C R51, R51, R82, RZ ;  /* 0x000000523333723e */ /* 0x000fc400048070ff */
[----:B------:R-:W-:Y:S02]  /*b9c0*/  F2FP.SATFINITE.E4M3.F32.PACK_AB_MERGE_C R52, R52, R85, RZ ;  /* 0x000000553434723e */ /* 0x000fe400048070ff */
[----:B------:R-:W-:Y:S01]  /*b9d0*/  F2FP.SATFINITE.E4M3.F32.PACK_AB_MERGE_C R51, R50, R83, R51 ;  /* 0x000000533233723e */ /* 0x000fe20004807033 */
[----:B------:R-:W-:Y:S01]  /*b9e0*/  IMAD.MOV.U32 R50, RZ, RZ, R62 ;  /* 0x000000ffff327224 */ /* 0x000fe200078e003e */
[----:B------:R-:W-:Y:S01]  /*b9f0*/  F2FP.SATFINITE.E4M3.F32.PACK_AB_MERGE_C R55, R60, R75, R52 ;  /* 0x0000004b3c37723e */ /* 0x000fe20004807034 */
[----:B------:R-:W-:Y:S01]  /*ba00*/  IMAD.MOV.U32 R52, RZ, RZ, R64 ;  /* 0x000000ffff347224 */ /* 0x000fe200078e0040 */
[----:B------:R-:W-:-:S07]  /*ba10*/  F2FP.SATFINITE.E4M3.F32.PACK_AB_MERGE_C R53, R76, R67, R79 ;  /* 0x000000434c35723e */ /* 0x000fce000480704f */
.L_x_8058:
[----:B------:R-:W-:Y:S05]  /*ba20*/  BSYNC B1 ;  /* 0x0000000000017941 */ /* 0x000fea0003800000 */
.L_x_8057:
[----:B------:R-:W-:Y:S01]  /*ba30*/  ISETP.GE.AND P2, PT, R63, R145, PT ;  /* 0x000000913f00720c */ /* 0x000fe20003f46270 */
[----:B------:R-:W-:Y:S02]  /*ba40*/  ULDC.64 UR4, c[0x0][0x208] ;  /* 0x0000820000047ab9 */ /* 0x000fe40000000a00 */
[----:B-1----:R3:W-:Y:S10]  /*ba50*/  STG.E.128 desc[UR4][R58.64], R48 ;  /* 0x000000303a007986 */ /* 0x0027f4000c101d04 */
[----:B------:R-:W-:Y:S05]  /*ba60*/  @P2 BRA `(.L_x_8035) ;  /* 0x0000000400fc2947 */ /* 0x000fea0003800000 */
[--C-:B---3--:R-:W-:Y:S01]  /*ba70*/  SHF.R.S32.HI R48, RZ, 0x1f, R63.reuse ;  /* 0x0000001fff307819 */ /* 0x108fe2000001143f */
[----:B------:R-:W-:Y:S01]  /*ba80*/  ULDC.64 UR4, c[0x0][0x208] ;  /* 0x0000820000047ab9 */ /* 0x000fe20000000a00 */
[----:B------:R-:W-:-:S04]  /*ba90*/  IADD3 R63, P2, P3, R42, R124, R63 ;  /* 0x0000007c2a3f7210 */ /* 0x000fc80007b5e03f */
[----:B------:R-:W-:Y:S02]  /*baa0*/  IADD3.X R48, R38, R61, R48, P2, P3 ;  /* 0x0000003d26307210 */ /* 0x000fe400017e6430 */
[----:B------:R-:W-:-:S05]  /*bab0*/  IADD3 R56, P2, R63, R56, RZ ;  /* 0x000000383f387210 */ /* 0x000fca0007f5e0ff */
[----:B------:R-:W-:-:S05]  /*bac0*/  IMAD.X R57, R48, 0x1, R57, P2 ;  /* 0x0000000130397824 */ /* 0x000fca00010e0639 */
[----:B--2---:R4:W-:Y:S01]  /*bad0*/  STG.E.128 desc[UR4][R56.64], R52 ;  /* 0x0000003438007986 */ /* 0x0049e2000c101d04 */
[----:B------:R-:W-:Y:S05]  /*bae0*/  BRA `(.L_x_8035) ;  /* 0x0000000400dc7947 */ /* 0x000fea0003800000 */
.L_x_7998:
[----:B------:R-:W2:Y:S02]  /*baf0*/  LDL R48, [R1+0x4c] ;  /* 0x00004c0001307983 */ /* 0x000ea40000100800 */
[----:B--2---:R-:W-:-:S13]  /*bb00*/  R2UR UR4, R48 ;  /* 0x00000000300472ca */ /* 0x004fda00000e0000 */
[----:B------:R-:W-:-:S06]  /*bb10*/  UISETP.NE.AND UP0, UPT, UR4, 0x3, UPT ;  /* 0x000000030400788c */ /* 0x000fcc000bf05270 */
[----:B------:R-:W-:-:S13]  /*bb20*/  PLOP3.LUT P5, PT, PT, PT, UP0, 0x80, 0x0 ;  /* 0x000000000000781c */ /* 0x000fda0003faf008 */
[----:B------:R-:W-:Y:S05]  /*bb30*/  @!P5 BRA `(.L_x_8059) ;  /* 0x000000000004d947 */ /* 0x000fea0003800000 */
[----:B------:R-:W-:Y:S01]  /*bb40*/  BPT.TRAP 0x1 ;  /* 0x000000040000795c */ /* 0x000fe20000300000 */
.L_x_8059:
[----:B------:R-:W2:Y:S01]  /*bb50*/  LDL R48, [R1] ;  /* 0x0000000001307983 */ /* 0x000ea20000100800 */
[----:B------:R-:W-:Y:S01]  /*bb60*/  IMAD R108, R17, 0x8, R16 ;  /* 0x00000008116c7824 */ /* 0x000fe200078e0210 */
[----:B------:R-:W-:Y:S01]  /*bb70*/  BSSY B1, `(.L_x_8060) ;  /* 0x0000008000017945 */ /* 0x000fe20003800000 */
[----:B------:R-:W-:Y:S01]  /*bb80*/  IMAD R117, R25, -0xe0, R2 ;  /* 0xffffff2019757824 */ /* 0x000fe200078e0202 */
[----:B------:R-:W-:-:S04]  /*bb90*/  SHF.R.S32.HI R49, RZ, 0x1f, R25 ;  /* 0x0000001fff317819 */ /* 0x000fc80000011419 */
[----:B------:R-:W-:Y:S02]  /*bba0*/  VIMNMX R117, R117, 0xe0, PT ;  /* 0x000000e075757848 */ /* 0x000fe40003fe0100 */
[----:B--2---:R-:W-:Y:S01]  /*bbb0*/  SHF.L.U32 R129, R48, 0x1f, RZ ;  /* 0x0000001f30817819 */ /* 0x004fe200000006ff */
[----:B------:R-:W-:-:S03]  /*bbc0*/  IMAD R48, R14, R25, RZ ;  /* 0x000000190e307224 */ /* 0x000fc600078e02ff */
[----:B------:R-:W0:Y:S02]  /*bbd0*/  SYNCS.PHASECHK.TRANS64.TRYWAIT P2, [R108+URZ+0x2e890], R129 ;  /* 0x02e890816c0075a7 */ /* 0x000e24000804017f */
[----:B0-----:R-:W-:Y:S05]  /*bbe0*/  @!P2 BRA `(.L_x_8061) ;  /* 0x000002180014a947 */ /* 0x001fea0003800000 */
.L_x_8303:
[----:B------:R-:W-:Y:S05]  /*bbf0*/  BSYNC B1 ;  /* 0x0000000000017941 */ /* 0x000fea0003800000 */
.L_x_8060:
[----:B------:R-:W-:Y:S01]  /*bc00*/  ISETP.GE.AND P2, PT, R228, R117, PT ;  /* 0x00000075e400720c */ /* 0x000fe20003f46270 */
[----:B------:R-:W-:Y:S01]  /*bc10*/  IMAD R49, R49, R130, R48 ;  /* 0x0000008231317224 */ /* 0x000fe200078e0230 */
[----:B------:R-:W-:Y:S01]  /*bc20*/  BSSY B1, `(.L_x_8062) ;  /* 0x0000016000017945 */ /* 0x000fe20003800000 */
[----:B------:R-:W-:-:S04]  /*bc30*/  IMAD.WIDE.U32 R52, R130, R25, RZ ;  /* 0x0000001982347225 */ /* 0x000fc800078e00ff */
[----:B------:R-:W-:-:S06]  /*bc40*/  IMAD.IADD R57, R49, 0x1, R53 ;  /* 0x0000000131397824 */ /* 0x000fcc00078e0235 */
[----:B------:R-:W-:Y:S05]  /*bc50*/  @P2 BRA `(.L_x_8063) ;  /* 0x0000000000482947 */ /* 0x000fea0003800000 */
[----:B------:R-:W1:Y:S01]  /*bc60*/  @!P0 LDS.128 R48, [R116+0x20400] ;  /* 0x0204000074308984 */ /* 0x000e620000000c00 */
[----:B------:R-:W2:Y:S01]  /*bc70*/  @!P0 LDC.64 R54, c[0x0][0x2e8] ;  /* 0x0000ba00ff368b82 */ /* 0x000ea20000000a00 */
[----:B------:R-:W-:Y:S01]  /*bc80*/  ULDC.64 UR4, c[0x0][0x208] ;  /* 0x0000820000047ab9 */ /* 0x000fe20000000a00 */
[----:B--2---:R-:W-:-:S04]  /*bc90*/  @!P0 IADD3 R54, P2, P3, R52, R54, R37 ;  /* 0x0000003634368210 */ /* 0x004fc80007b5e025 */
[----:B------:R-:W-:-:S05]  /*bca0*/  @!P0 IADD3.X R55, R57, R55, R104, P2, P3 ;  /* 0x0000003739378210 */ /* 0x000fca00017e6468 */
[----:B-1----:R1:W-:Y:S01]  /*bcb0*/  @!P0 STG.E.128 desc[UR4][R54.64], R48 ;  /* 0x0000003036008986 */ /* 0x0023e2000c101d04 */
[----:B------:R-:W-:Y:S05]  /*bcc0*/  @P1 BRA `(.L_x_8063) ;  /* 0x00000000002c1947 */ /* 0x000fea0003800000 */
[----:B------:R-:W-:Y:S01]  /*bcd0*/  ULDC.64 UR4, c[0x0][0x2e8] ;  /* 0x0000ba0000047ab9 */ /* 0x000fe20000000a00 */
[----:B-1----:R-:W-:Y:S01]  /*bce0*/  VIADD R48, R28, 0x40 ;  /* 0x000000401c307836 */ /* 0x002fe20000000000 */
[----:B------:R-:W-:Y:S01]  /*bcf0*/  IADD3 R54, P2, P3, R41, UR4, R52 ;  /* 0x0000000429367c10 */ /* 0x000fe2000fb5e034 */
[----:B------:R-:W-:-:S03]  /*bd00*/  ULDC.64 UR6, c[0x0][0x208] ;  /* 0x0000820000067ab9 */ /* 0x000fc60000000a00 */
[----:B------:R-:W-:Y:S02]  /*bd10*/  IADD3.X R55, R106, UR5, R57, P2, P3 ;  /* 0x000000056a377c10 */ /* 0x000fe400097e6439 */
[----:B------:R-:W-:-:S13]  /*bd20*/  LOP3.LUT P2, RZ, R229, 0x4, RZ, 0xc0, !PT ;  /* 0x00000004e5ff7812 */ /* 0x000fda000784c0ff */
[----:B------:R-:W-:-:S05]  /*bd30*/  @P2 IADD3 R48, R28, -0x40, RZ ;  /* 0xffffffc01c302810 */ /* 0x000fca0007ffe0ff */
[----:B------:R-:W-:-:S04]  /*bd40*/  IMAD R49, R17, 0x7000, R48 ;  /* 0x0000700011317824 */ /* 0x000fc800078e0230 */
[----:B------:R-:W-:-:S06]  /*bd50*/  IMAD.IADD R49, R16, 0x1, R49 ;  /* 0x0000000110317824 */ /* 0x000fcc00078e0231 */
[----:B------:R-:W1:Y:S04]  /*bd60*/  LDS.128 R48, [R49+0x20400] ;  /* 0x0204000031307984 */ /* 0x000e680000000c00 */
[----:B-1----:R2:W-:Y:S02]  /*bd70*/  STG.E.128 desc[UR6][R54.64], R48 ;  /* 0x0000003036007986 */ /* 0x0025e4000c101d06 */
.L_x_8063:
[----:B------:R-:W-:Y:S05]  /*bd80*/  BSYNC B1 ;  /* 0x0000000000017941 */ /* 0x000fea0003800000 */
.L_x_8062:
[----:B-12---:R-:W-:Y:S01]  /*bd90*/  VIADD R48, R228, 0x40 ;  /* 0x00000040e4307836 */ /* 0x006fe20000000000 */
[----:B------:R-:W-:Y:S04]  /*bda0*/  BSSY B1, `(.L_x_8064) ;  /* 0x0000017000017945 */ /* 0x000fe80003800000 */
[----:B------:R-:W-:-:S13]  /*bdb0*/  ISETP.GE.AND P2, PT, R48, R117, PT ;  /* 0x000000753000720c */ /* 0x000fda0003f46270 */
[----:B------:R-:W-:Y:S05]  /*bdc0*/  @P2 BRA `(.L_x_8065) ;  /* 0x0000000000502947 */ /* 0x000fea0003800000 */
[----:B------:R-:W1:Y:S01]  /*bdd0*/  @!P0 LDS.128 R48, [R116+0x22400] ;  /* 0x0224000074308984 */ /* 0x000e620000000c00 */
[----:B------:R-:W2:Y:S01]  /*bde0*/  @!P0 LDC.64 R54, c[0x0][0x2e8] ;  /* 0x0000ba00ff368b82 */ /* 0x000ea20000000a00 */
[----:B------:R-:W-:Y:S01]  /*bdf0*/  IADD3 R56, P2, R102, R52, RZ ;  /* 0x0000003466387210 */ /* 0x000fe20007f5e0ff */
[----:B------:R-:W-:-:S04]  /*be00*/  ULDC.64 UR4, c[0x0][0x208] ;  /* 0x0000820000047ab9 */ /* 0x000fc80000000a00 */
[----:B------:R-:W-:Y:S01]  /*be10*/  IMAD.X R59, R57, 0x1, R103, P2 ;  /* 0x00000001393b7824 */ /* 0x000fe200010e0667 */
        /* <DEDUP_REMOVED lines=10> */
[----:B------:R-:W-:-:S04]  /*bec0*/  @P2 VIADD R48, R28, 0xffffffc0 ;  /* 0xffffffc01c302836 */ /* 0x000fc80000000000 */
[----:B------:R-:W-:-:S04]  /*bed0*/  IMAD R49, R17, 0x7000, R48 ;  /* 0x0000700011317824 */ /* 0x000fc800078e0230 */
[----:B------:R-:W-:-:S06]  /*bee0*/  IMAD.IADD R49, R16, 0x1, R49 ;  /* 0x0000000110317824 */ /* 0x000fcc00078e0231 */
[----:B------:R-:W1:Y:S04]  /*bef0*/  LDS.128 R48, [R49+0x22400] ;  /* 0x0224000031307984 */ /* 0x000e680000000c00 */
[----:B-1----:R2:W-:Y:S02]  /*bf00*/  STG.E.128 desc[UR6][R54.64], R48 ;  /* 0x0000003036007986 */ /* 0x0025e4000c101d06 */
.L_x_8065:
[----:B------:R-:W-:Y:S05]  /*bf10*/  BSYNC B1 ;  /* 0x0000000000017941 */ /* 0x000fea0003800000 */
.L_x_8064:
[----:B-12---:R-:W-:Y:S01]  /*bf20*/  VIADD R48, R228, 0x80 ;  /* 0x00000080e4307836 */ /* 0x006fe20000000000 */
[----:B------:R-:W-:Y:S04]  /*bf30*/  BSSY B1, `(.L_x_8066) ;  /* 0x0000017000017945 */ /* 0x000fe80003800000 */
[----:B------:R-:W-:-:S13]  /*bf40*/  ISETP.GE.AND P2, PT, R48, R117, PT ;  /* 0x000000753000720c */ /* 0x000fda0003f46270 */
[----:B------:R-:W-:Y:S05]  /*bf50*/  @P2 BRA `(.L_x_8067) ;  /* 0x0000000000502947 */ /* 0x000fea0003800000 */
[----:B------:R-:W1:Y:S01]  /*bf60*/  @!P0 LDS.128 R48, [R116+0x24400] ;  /* 0x0244000074308984 */ /* 0x000e620000000c00 */
[----:B------:R-:W2:Y:S01]  /*bf70*/  @!P0 LDC.64 R54, c[0x0][0x2e8] ;  /* 0x0000ba00ff368b82 */ /* 0x000ea20000000a00 */
[----:B------:R-:W-:Y:S01]  /*bf80*/  LEA R56, P2, R40, R52, 0x7 ;  /* 0x0000003428387211 */ /* 0x000fe200078438ff */
        /* <DEDUP_REMOVED lines=17> */
.L_x_8067:
[----:B------:R-:W-:Y:S05]  /*c0a0*/  BSYNC B1 ;  /* 0x0000000000017941 */ /* 0x000fea0003800000 */
.L_x_8066:
[----:B-12---:R-:W-:-:S05]  /*c0b0*/  VIADD R48, R228, 0xc0 ;  /* 0x000000c0e4307836 */ /* 0x006fca0000000000 */
[----:B------:R-:W-:-:S13]  /*c0c0*/  ISETP.GE.AND P2, PT, R48, R117, PT ;  /* 0x000000753000720c */ /* 0x000fda0003f46270 */
[----:B------:R-:W-:Y:S05]  /*c0d0*/  @P2 BRA `(.L_x_8035) ;  /* 0x0000000000602947 */ /* 0x000fea0003800000 */
[----:B------:R-:W1:Y:S01]  /*c0e0*/  LDC.64 R50, c[0x0][0x300] ;  /* 0x0000c000ff327b82 */ /* 0x000e620000000a00 */
[----:B------:R-:W-:Y:S01]  /*c0f0*/  IMAD.MOV.U32 R54, RZ, RZ, R52 ;  /* 0x000000ffff367224 */ /* 0x000fe200078e0034 */
[----:B------:R-:W-:Y:S01]  /*c100*/  ULDC.64 UR4, c[0x0][0x208] ;  /* 0x0000820000047ab9 */ /* 0x000fe20000000a00 */
[----:B------:R-:W-:-:S05]  /*c110*/  IMAD.MOV.U32 R55, RZ, RZ, R57 ;  /* 0x000000ffff377224 */ /* 0x000fca00078e0039 */
        /* <DEDUP_REMOVED lines=20> */
.L_x_8035:
[----:B------:R-:W-:Y:S05]  /*c260*/  BSYNC B0 ;  /* 0x0000000000007941 */ /* 0x000fea0003800000 */
.L_x_7997:
        /* <DEDUP_REMOVED lines=17> */
.L_x_8069:
[----:B------:R-:W-:Y:S05]  /*c380*/  BSYNC B0 ;  /* 0x0000000000007941 */ /* 0x000fea0003800000 */
.L_x_8068:
[----:B------:R-:W2:Y:S01]  /*c390*/  SYNCS.PHASECHK.TRANS64.TRYWAIT P3, [R108+URZ+0x2e8b0], R129 ;  /* 0x02e8b0816c0075a7 */ /* 0x000ea2000806017f */
[----:B------:R-:W-:Y:S01]  /*c3a0*/  ULDC.64 UR4, c[0x0][0x318] ;  /* 0x0000c60000047ab9 */ /* 0x000fe20000000a00 */
[----:B------:R-:W-:Y:S01]  /*c3b0*/  ULDC.64 UR60, c[0x0][0x328] ;  /* 0x0000ca00003c7ab9 */ /* 0x000fe20000000a00 */
[----:B------:R-:W-:Y:S01]  /*c3c0*/  MOV R233, UR4 ;  /* 0x0000000400e97c02 */ /* 0x000fe20008000f00 */
[----:B------:R-:W-:Y:S01]  /*c3d0*/  IMAD.U32 R232, RZ, RZ, UR5 ;  /* 0x00000005ffe87e24 */ /* 0x000fe2000f8e00ff */
[----:B------:R-:W-:Y:S04]  /*c3e0*/  BSSY B0, `(.L_x_8070) ;  /* 0x0000002000007945 */ /* 0x000fe80003800000 */
[----:B--2---:R-:W-:Y:S05]  /*c3f0*/  @!P3 BRA `(.L_x_8071) ;  /* 0x000002100024b947 */ /* 0x004fea0003800000 */
.L_x_8304:
[----:B------:R-:W-:Y:S05]  /*c400*/  BSYNC B0 ;  /* 0x0000000000007941 */ /* 0x000fea0003800000 */
.L_x_8070:
        /* <DEDUP_REMOVED lines=8> */
[----:B------:R-:W-:Y:S01]  /*c490*/  IMAD.MOV.U32 R49, RZ, RZ, R107 ;  /* 0x000000ffff317224 */ /* 0x000fe200078e006b */
[----:B------:R-:W-:Y:S01]  /*c4a0*/  R2UR UR5, R233 ;  /* 0x00000000e90572ca */ /* 0x000fe200000e0000 */
[----:B------:R-:W-:Y:S01]  /*c4b0*/  IMAD R51, R53, UR60, RZ ;  /* 0x0000003c35337c24 */ /* 0x000fe2000f8e02ff */
[----:B------:R-:W-:Y:S01]  /*c4c0*/  R2UR UR4, R232 ;  /* 0x00000000e80472ca */ /* 0x000fe200000e0000 */
[----:B------:R-:W-:-:S04]  /*c4d0*/  IMAD.WIDE.U32 R48, R52, UR60, R48 ;  /* 0x0000003c34307c25 */ /* 0x000fc8000f8e0030 */
[----:B------:R-:W-:-:S04]  /*c4e0*/  IMAD R51, R52, UR61, R51 ;  /* 0x0000003d34337c24 */ /* 0x000fc8000f8e0233 */
[----:B------:R-:W-:Y:S01]  /*c4f0*/  @!P3 LOP3.LUT P5, RZ, R229, 0x4, RZ, 0xc0, !PT ;  /* 0x00000004e5ffb812 */ /* 0x000fe200078ac0ff */
[----:B------:R-:W-:-:S03]  /*c500*/  @!P3 VIADD R56, R115, 0x40 ;  /* 0x000000407338b836 */ /* 0x000fc60000000000 */
[----:B------:R-:W-:Y:S02]  /*c510*/  @!P3 PLOP3.LUT P4, PT, P5, PT, PT, 0x80, 0x0 ;  /* 0x000000000000b81c */ /* 0x000fe40002f8f070 */
[----:B------:R-:W-:-:S04]  /*c520*/  IADD3 R54, P5, R48, UR5, RZ ;  /* 0x0000000530367c10 */ /* 0x000fc8000ffbe0ff */
[----:B------:R-:W-:Y:S01]  /*c530*/  IADD3.X R55, R49, UR4, R51, P5, !PT ;  /* 0x0000000431377c10 */ /* 0x000fe2000affe433 */
[----:B------:R-:W-:-:S06]  /*c540*/  ULDC.64 UR4, c[0x0][0x208] ;  /* 0x0000820000047ab9 */ /* 0x000fcc0000000a00 */
[----:B------:R-:W-:Y:S01]  /*c550*/  @P4 VIADD R56, R115, 0xffffffc0 ;  /* 0xffffffc073384836 */ /* 0x000fe20000000000 */
[----:B------:R-:W-:-:S03]  /*c560*/  ISETP.GE.AND P4, PT, R18, UR6, PT ;  /* 0x0000000612007c0c */ /* 0x000fc6000bf86270 */
[----:B------:R-:W-:-:S10]  /*c570*/  @!P3 IMAD.IADD R56, R16, 0x1, R56 ;  /* 0x000000011038b824 */ /* 0x000fd400078e0238 */
[----:B------:R-:W1:Y:S04]  /*c580*/  @!P4 LDS.128 R48, [R116+0xe400] ;  /* 0x00e400007430c984 */ /* 0x000e680000000c00 */
[----:B-1----:R-:W-:Y:S04]  /*c590*/  @!P4 STG.E.128 desc[UR4][R54.64], R48 ;  /* 0x000000303600c986 */ /* 0x002fe8000c101d04 */
[----:B------:R-:W1:Y:S04]  /*c5a0*/  @!P3 LDS.128 R48, [R56+0xe400] ;  /* 0x00e400003830b984 */ /* 0x000e680000000c00 */
[----:B-1----:R3:W-:Y:S02]  /*c5b0*/  @!P3 STG.E.128 desc[UR4][R54.64+0x40], R48 ;  /* 0x000040303600b986 */ /* 0x0027e4000c101d04 */
.L_x_8073:
[----:B------:R-:W-:Y:S05]  /*c5c0*/  BSYNC B0 ;  /* 0x0000000000007941 */ /* 0x000fea0003800000 */
.L_x_8072:
[----:B-1-3--:R-:W-:Y:S01]  /*c5d0*/  VIADD R48, R228, 0x40 ;  /* 0x00000040e4307836 */ /* 0x00afe20000000000 */
[----:B------:R-:W-:Y:S04]  /*c5e0*/  BSSY B0, `(.L_x_8074) ;  /* 0x000001c000007945 */ /* 0x000fe80003800000 */
[----:B------:R-:W-:-:S13]  /*c5f0*/  ISETP.GE.AND P3, PT, R48, R117, PT ;  /* 0x000000753000720c */ /* 0x000fda0003f66270 */
[----:B------:R-:W-:Y:S05]  /*c600*/  @P3 BRA `(.L_x_8075) ;  /* 0x0000000000643947 */ /* 0x000fea0003800000 */
[----:B------:R-:W-:Y:S01]  /*c610*/  ULDC UR6, c[0x0][0x2f4] ;  /* 0x0000bd0000067ab9 */ /* 0x000fe20000000800 */
[----:B------:R-:W-:Y:S01]  /*c620*/  PLOP3.LUT P4, PT, PT, PT, PT, 0x8, 0x0 ;  /* 0x000000000000781c */ /* 0x000fe20003f8e170 */
[----:B------:R-:W-:Y:S01]  /*c630*/  IMAD.MOV.U32 R48, RZ, RZ, R44 ;  /* 0x000000ffff307224 */ /* 0x000fe200078e002c */
[----:B------:R-:W-:Y:S01]  /*c640*/  ISETP.GE.AND P3, PT, R4, UR6, PT ;  /* 0x0000000604007c0c */ /* 0x000fe2000bf66270 */
[----:B------:R-:W-:Y:S01]  /*c650*/  IMAD.MOV.U32 R49, RZ, RZ, R107 ;  /* 0x000000ffff317224 */ /* 0x000fe200078e006b */
[----:B------:R-:W-:Y:S02]  /*c660*/  R2UR UR4, R233 ;  /* 0x00000000e90472ca */ /* 0x000fe400000e0000 */
[----:B------:R-:W-:-:S09]  /*c670*/  R2UR UR7, R232 ;  /* 0x00000000e80772ca */ /* 0x000fd200000e0000 */
[----:B------:R-:W-:Y:S01]  /*c680*/  @!P3 LOP3.LUT P5, RZ, R229, 0x4, RZ, 0xc0, !PT ;  /* 0x00000004e5ffb812 */ /* 0x000fe200078ac0ff */
[----:B------:R-:W-:-:S03]  /*c690*/  @!P3 VIADD R56, R115, 0x40 ;  /* 0x000000407338b836 */ /* 0x000fc60000000000 */
[----:B------:R-:W-:Y:S02]  /*c6a0*/  @!P3 PLOP3.LUT P4, PT, P5, PT, PT, 0x80, 0x0 ;  /* 0x000000000000b81c */ /* 0x000fe40002f8f070 */
[----:B------:R-:W-:-:S05]  /*c6b0*/  IADD3 R51, P5, R52, 0x40, RZ ;  /* 0x0000004034337810 */ /* 0x000fca0007fbe0ff */
[----:B------:R-:W-:Y:S02]  /*c6c0*/  IMAD.X R50, RZ, RZ, R53, P5 ;  /* 0x000000ffff327224 */ /* 0x000fe400028e0635 */
[----:B------:R-:W-:-:S04]  /*c6d0*/  IMAD.WIDE.U32 R48, R51, UR60, R48 ;  /* 0x0000003c33307c25 */ /* 0x000fc8000f8e0030 */
[----:B------:R-:W-:Y:S01]  /*c6e0*/  IMAD R50, R50, UR60, RZ ;  /* 0x0000003c32327c24 */ /* 0x000fe2000f8e02ff */
[----:B------:R-:W-:Y:S02]  /*c6f0*/  @P4 IADD3 R56, R115, -0x40, RZ ;  /* 0xffffffc073384810 */ /* 0x000fe40007ffe0ff */
[----:B------:R-:W-:Y:S01]  /*c700*/  IADD3 R54, P4, R48, UR4, RZ ;  /* 0x0000000430367c10 */ /* 0x000fe2000ff9e0ff */
[----:B------:R-:W-:Y:S01]  /*c710*/  IMAD R51, R51, UR61, R50 ;  /* 0x0000003d33337c24 */ /* 0x000fe2000f8e0232 */
[----:B------:R-:W-:Y:S01]  /*c720*/  ULDC.64 UR4, c[0x0][0x208] ;  /* 0x0000820000047ab9 */ /* 0x000fe20000000a00 */
[----:B------:R-:W-:-:S03]  /*c730*/  @!P3 IMAD.IADD R56, R16, 0x1, R56 ;  /* 0x000000011038b824 */ /* 0x000fc600078e0238 */
[----:B------:R-:W-:Y:S02]  /*c740*/  IADD3.X R55, R49, UR7, R51, P4, !PT ;  /* 0x0000000731377c10 */ /* 0x000fe4000a7fe433 */
[----:B------:R-:W-:-:S13]  /*c750*/  ISETP.GE.AND P4, PT, R18, UR6, PT ;  /* 0x0000000612007c0c */ /* 0x000fda000bf86270 */
[----:B------:R-:W1:Y:S04]  /*c760*/  @!P4 LDS.128 R48, [R116+0x10400] ;  /* 0x010400007430c984 */ /* 0x000e680000000c00 */
[----:B-1----:R-:W-:Y:S04]  /*c770*/  @!P4 STG.E.128 desc[UR4][R54.64], R48 ;  /* 0x000000303600c986 */ /* 0x002fe8000c101d04 */
[----:B------:R-:W1:Y:S04]  /*c780*/  @!P3 LDS.128 R48, [R56+0x10400] ;  /* 0x010400003830b984 */ /* 0x000e680000000c00 */
[----:B-1----:R1:W-:Y:S02]  /*c790*/  @!P3 STG.E.128 desc[UR4][R54.64+0x40], R48 ;  /* 0x000040303600b986 */ /* 0x0023e4000c101d04 */
.L_x_8075:
[----:B------:R-:W-:Y:S05]  /*c7a0*/  BSYNC B0 ;  /* 0x0000000000007941 */ /* 0x000fea0003800000 */
.L_x_8074:
        /* <DEDUP_REMOVED lines=20> */
[----:B------:R-:W-:Y:S01]  /*c8f0*/  IMAD R51, R51, UR61, R50 ;  /* 0x0000003d33337c24 */ /* 0x000fe2000f8e0232 */
[----:B------:R-:W-:Y:S02]  /*c900*/  ULDC.64 UR4, c[0x0][0x208] ;  /* 0x0000820000047ab9 */ /* 0x000fe40000000a00 */
[----:B------:R-:W-:Y:S02]  /*c910*/  @!P3 IADD3 R56, R16, R56, RZ ;  /* 0x000000381038b210 */ /* 0x000fe40007ffe0ff */
[----:B------:R-:W-:Y:S02]  /*c920*/  IADD3.X R55, R49, UR7, R51, P4, !PT ;  /* 0x0000000731377c10 */ /* 0x000fe4000a7fe433 */
[----:B------:R-:W-:-:S13]  /*c930*/  ISETP.GE.AND P4, PT, R18, UR6, PT ;  /* 0x0000000612007c0c */ /* 0x000fda000bf86270 */
[----:B------:R-:W1:Y:S04]  /*c940*/  @!P4 LDS.128 R48, [R116+0x12400] ;  /* 0x012400007430c984 */ /* 0x000e680000000c00 */
[----:B-1----:R-:W-:Y:S04]  /*c950*/  @!P4 STG.E.128 desc[UR4][R54.64], R48 ;  /* 0x000000303600c986 */ /* 0x002fe8000c101d04 */
[----:B------:R-:W1:Y:S04]  /*c960*/  @!P3 LDS.128 R48, [R56+0x12400] ;  /* 0x012400003830b984 */ /* 0x000e680000000c00 */
[----:B-1----:R1:W-:Y:S02]  /*c970*/  @!P3 STG.E.128 desc[UR4][R54.64+0x40], R48 ;  /* 0x000040303600b986 */ /* 0x0023e4000c101d04 */
.L_x_8077:
[----:B------:R-:W-:Y:S05]  /*c980*/  BSYNC B0 ;  /* 0x0000000000007941 */ /* 0x000fea0003800000 */
.L_x_8076:
        /* <DEDUP_REMOVED lines=21> */
[----:B------:R-:W-:Y:S01]  /*cae0*/  @!P3 IMAD.IADD R54, R16, 0x1, R54 ;  /* 0x000000011036b824 */ /* 0x000fe200078e0236 */
[----:B------:R-:W-:Y:S02]  /*caf0*/  ULDC.64 UR4, c[0x0][0x208] ;  /* 0x0000820000047ab9 */ /* 0x000fe40000000a00 */
[----:B------:R-:W-:Y:S02]  /*cb00*/  IADD3.X R53, R49, UR7, R51, P4, !PT ;  /* 0x0000000731357c10 */ /* 0x000fe4000a7fe433 */
[----:B------:R-:W-:-:S13]  /*cb10*/  ISETP.GE.AND P4, PT, R18, UR6, PT ;  /* 0x0000000612007c0c */ /* 0x000fda000bf86270 */
[----:B------:R-:W1:Y:S04]  /*cb20*/  @!P4 LDS.128 R48, [R116+0x14400] ;  /* 0x014400007430c984 */ /* 0x000e680000000c00 */
[----:B-1----:R-:W-:Y:S04]  /*cb30*/  @!P4 STG.E.128 desc[UR4][R52.64], R48 ;  /* 0x000000303400c986 */ /* 0x002fe8000c101d04 */
[----:B------:R-:W1:Y:S04]  /*cb40*/  @!P3 LDS.128 R48, [R54+0x14400] ;  /* 0x014400003630b984 */ /* 0x000e680000000c00 */
[----:B-1----:R1:W-:Y:S02]  /*cb50*/  @!P3 STG.E.128 desc[UR4][R52.64+0x40], R48 ;  /* 0x000040303400b986 */ /* 0x0023e4000c101d04 */
.L_x_8079:
[----:B------:R-:W-:Y:S05]  /*cb60*/  BSYNC B0 ;  /* 0x0000000000007941 */ /* 0x000fea0003800000 */
.L_x_8078:
[----:B-1----:R-:W3:Y:S01]  /*cb70*/  LDL.LU R49, [R1] ;  /* 0x0000000001317983 */ /* 0x002ee20000300800 */
[----:B0-2---:R-:W-:Y:S01]  /*cb80*/  @!P2 VIADD R108, R108, 0x2e8c0 ;  /* 0x0002e8c06c6ca836 */ /* 0x005fe20000000000 */
[----:B------:R-:W-:Y:S01]  /*cb90*/  ISETP.NE.AND P3, PT, R109, RZ, PT ;  /* 0x000000ff6d00720c */ /* 0x000fe20003f65270 */
[----:B------:R-:W-:Y:S01]  /*cba0*/  VIADD R17, R17, 0x1 ;  /* 0x0000000111117836 */ /* 0x000fe20000000000 */
[----:B------:R-:W-:Y:S01]  /*cbb0*/  @!PT LDS RZ, [RZ] ;  /* 0x00000000fffff984 */ /* 0x000fe20000000800 */
[----:B------:R-:W-:Y:S01]  /*cbc0*/  @!PT LDS RZ, [RZ] ;  /* 0x00000000fffff984 */ /* 0x000fe20000000800 */
[----:B------:R-:W-:Y:S01]  /*cbd0*/  @!PT LDS RZ, [RZ] ;  /* 0x00000000fffff984 */ /* 0x000fe20000000800 */
[----:B------:R-:W-:Y:S01]  /*cbe0*/  @!PT LDS RZ, [RZ] ;  /* 0x00000000fffff984 */ /* 0x000fe20000000800 */
[----:B------:R0:W-:Y:S06]  /*cbf0*/  MEMBAR.ALL.CTA ;  /* 0x0000000000007992 */ /* 0x0001ec0000008000 */
[----:B0-----:R-:W0:Y:S01]  /*cc00*/  FENCE.VIEW.ASYNC.S ;  /* 0x00000000000073c6 */ /* 0x001e220000000000 */
[----:B------:R-:W-:Y:S01]  /*cc10*/  @!P2 PRMT R108, RZ, 0x654, R108 ;  /* 0x00000654ff6ca816 */ /* 0x000fe2000000006c */
[----:B0-----:R0:W-:Y:S06]  /*cc20*/  BAR.SYNC.DEFER_BLOCKING R136, 0x80 ;  /* 0x000200880000751d */ /* 0x0011ec0000010000 */
[----:B------:R0:W-:Y:S01]  /*cc30*/  @!P2 SYNCS.ARRIVE.TRANS64.RED.A1T0 RZ, [R108+URZ], RZ ;  /* 0x000000ff6cffa9a7 */ /* 0x0001e2000810043f */
[----:B------:R-:W-:-:S04]  /*cc40*/  ISETP.NE.AND P2, PT, R17, 0x2, PT ;  /* 0x000000021100780c */ /* 0x000fc80003f45270 */
[----:B------:R-:W-:Y:S02]  /*cc50*/  SEL R48, RZ, 0x1, P2 ;  /* 0x00000001ff307807 */ /* 0x000fe40001000000 */
[----:B------:R-:W-:Y:S02]  /*cc60*/  SEL R17, R17, RZ, P2 ;  /* 0x000000ff11117207 */ /* 0x000fe40001000000 */
[----:B---3--:R-:W-:-:S05]  /*cc70*/  LOP3.LUT R49, R49, R48, RZ, 0x3c, !PT ;  /* 0x0000003031317212 */ /* 0x008fca00078e3cff */
[----:B------:R0:W-:Y:S01]  /*cc80*/  STL [R1], R49 ;  /* 0x0000003101007387 */ /* 0x0001e20000100800 */
[----:B------:R-:W-:Y:S05]  /*cc90*/  @P3 BRA `(.L_x_8080) ;  /* 0xffffff5c00083947 */ /* 0x000fea000383ffff */
[----:B0-----:R-:W0:Y:S01]  /*cca0*/  S2R R49, SR_TID.X ;  /* 0x0000000000317919 */ /* 0x001e220000002100 */
[----:B------:R-:W-:Y:S02]  /*ccb0*/  PLOP3.LUT P0, PT, PT, PT, PT, 0x8, 0x0 ;  /* 0x000000000000781c */ /* 0x000fe40003f0e170 */
[----:B0-----:R-:W-:-:S04]  /*ccc0*/  SHF.R.U32.HI R49, RZ, 0x7, R49 ;  /* 0x00000007ff317819 */ /* 0x001fc80000011631 */
[----:B------:R-:W-:-:S13]  /*ccd0*/  ISETP.NE.AND P3, PT, R49, 0x1, PT ;  /* 0x000000013100780c */ /* 0x000fda0003f65270 */
[----:B------:R-:W-:Y:S06]  /*cce0*/  @!P3 BAR.ARV 0x9, 0x100 ;  /* 0x024400000000bb1d */ /* 0x000fec0000002000 */
.L_x_7992:
[----:B------:R-:W2:Y:S01]  /*ccf0*/  LDL R2, [R1+0x50] ;  /* 0x0000500001027983 */ /* 0x000ea20000100800 */
[----:B------:R-:W0:Y:S01]  /*cd00*/  LDC R0, c[0x0][0x448] ;  /* 0x00011200ff007b82 */ /* 0x000e220000000800 */
        /* <DEDUP_REMOVED lines=23> */
[----:B0-----:R-:W-:Y:S02]  /*ce80*/  ISETP.NE.AND P1, PT, R0, 0x1, PT ;  /* 0x000000010000780c */ /* 0x001fe40003f25270 */
[----:B-1----:R-:W-:Y:S02]  /*ce90*/  CS2R R30, SRZ ;  /* 0x00000000001e7805 */ /* 0x002fe4000001ff00 */
        /* <DEDUP_REMOVED lines=9> */
[----:B------:R-:W0:Y:S08]  /*cf30*/  @P1 LDC R3, c[0x0][0x44c] ;  /* 0x00011300ff031b82 */ /* 0x000e300000000800 */
[----:B------:R-:W1:Y:S01]  /*cf40*/  @P1 LDC R0, c[0x0][0x450] ;  /* 0x00011400ff001b82 */ /* 0x000e620000000800 */
[----:B--2---:R-:W-:-:S05]  /*cf50*/  IADD3 R2, R2, 0x7f, RZ ;  /* 0x0000007f02027810 */ /* 0x004fca0007ffe0ff */
[----:B0-----:R-:W-:-:S05]  /*cf60*/  @P1 IMAD.HI.U32 R3, R2, R3, RZ ;  /* 0x0000000302031227 */ /* 0x001fca00078e00ff */
[----:B-1----:R-:W-:Y:S02]  /*cf70*/  @P1 SHF.R.U32.HI R2, RZ, R0, R3 ;  /* 0x00000000ff021219 */ /* 0x002fe40000011603 */
[----:B------:R-:W-:-:S03]  /*cf80*/  PLOP3.LUT P1, PT, PT, PT, PT, 0x80, 0x0 ;  /* 0x000000000000781c */ /* 0x000fc60003f2f070 */
[----:B------:R-:W-:Y:S02]  /*cf90*/  IMAD.IADD R3, R137, 0x1, R2 ;  /* 0x0000000189037824 */ /* 0x000fe400078e0202 */
[----:B------:R-:W-:-:S04]  /*cfa0*/  IMAD.MOV.U32 R2, RZ, RZ, RZ ;  /* 0x000000ffff027224 */ /* 0x000fc800078e00ff */
[----:B------:R-:W-:-:S05]  /*cfb0*/  IMAD.HI R2, R3, -0x6db6db6d, R2 ;  /* 0x9249249303027827 */ /* 0x000fca00078e0202 */
        /* <DEDUP_REMOVED lines=8> */
.L_x_8081:
[----:B------:R-:W-:Y:S01]  /*d040*/  CS2R R94, SRZ ;  /* 0x00000000005e7805 */ /* 0x000fe2000001ff00 */
[----:B------:R-:W-:Y:S06]  /*d050*/  @!P2 BRA `(.L_x_8082) ;  /* 0x000001600098a947 */ /* 0x000fec0003800000 */
[----:B------:R-:W-:-:S03]  /*d060*/  UMOV UR4, 0xffffffff ;  /* 0xffffffff00047882 */ /* 0x000fc60000000000 */
[----:B------:R-:W-:Y:S05]  /*d070*/  BRA.DIV UR4, `(.L_x_8083) ;  /* 0x0000020604187947 */ /* 0x000fea000b800000 */
[----:B------:R-:W0:Y:S02]  /*d080*/  S2R R0, SR_TID.X ;  /* 0x0000000000007919 */ /* 0x000e240000002100 */
[----:B0-----:R-:W-:-:S05]  /*d090*/  VIADD R2, R0, 0xffffff80 ;  /* 0xffffff8000027836 */ /* 0x001fca0000000000 */
[----:B------:R-:W-:-:S04]  /*d0a0*/  SHF.R.S32.HI R0, RZ, 0x1f, R2 ;  /* 0x0000001fff007819 */ /* 0x000fc80000011402 */
[----:B------:R-:W-:-:S04]  /*d0b0*/  LEA.HI R0, R0, R2, RZ, 0x7 ;  /* 0x0000000200007211 */ /* 0x000fc800078f38ff */
[----:B------:R-:W-:-:S06]  /*d0c0*/  SHF.R.S32.HI R0, RZ, 0x7, R0 ;  /* 0x00000007ff007819 */ /* 0x000fcc0000011400 */
[----:B------:R-:W0:Y:S04]  /*d0d0*/  SHFL.IDX PT, R0, R0, RZ, 0x1f ;  /* 0x00001fff00007589 */ /* 0x000e2800000e0000 */
[----:B0-----:R0:W-:Y:S02]  /*d0e0*/  STL [R1+0x44], R0 ;  /* 0x0000440001007387 */ /* 0x0011e40000100800 */
.L_x_8307:
        /* <DEDUP_REMOVED lines=27> */
.L_x_8085:
[----:B------:R-:W-:Y:S05]  /*d2a0*/  BSYNC B6 ;  /* 0x0000000000067941 */ /* 0x000fea0003800000 */
.L_x_8084:
[----:B------:R-:W2:Y:S01]  /*d2b0*/  LDL R2, [R1+0xa0] ;  /* 0x0000a00001027983 */ /* 0x000ea20000100800 */
[----:B------:R-:W-:Y:S01]  /*d2c0*/  ULDC.64 UR4, c[0x0][0x990] ;  /* 0x0002640000047ab9 */ /* 0x000fe20000000a00 */
[----:B------:R-:W-:Y:S02]  /*d2d0*/  ULDC.64 UR6, c[0x0][0x998] ;  /* 0x0002660000067ab9 */ /* 0x000fe40000000a00 */
[----:B------:R-:W3:Y:S04]  /*d2e0*/  LDL R21, [R1+0x8c] ;  /* 0x00008c0001157983 */ /* 0x000ee80000100800 */
[----:B------:R-:W4:Y:S01]  /*d2f0*/  LDL R20, [R1+0x68] ;  /* 0x0000680001147983 */ /* 0x000f220000100800 */
[----:B------:R-:W-:Y:S01]  /*d300*/  ISETP.NE.U32.AND P0, PT, RZ, UR4, PT ;  /* 0x00000004ff007c0c */ /* 0x000fe2000bf05070 */
[----:B------:R-:W-:Y:S01]  /*d310*/  ULDC.64 UR8, c[0x0][0x208] ;  /* 0x0000820000087ab9 */ /* 0x000fe20000000a00 */
        /* <DEDUP_REMOVED lines=51> */
.L_x_8089:
[----:B-1----:R1:W2:Y:S02]  /*d650*/  SYNCS.PHASECHK.TRANS64.TRYWAIT P0, [R16+URZ+0x2e800], R3 ;  /* 0x02e80003100075a7 */ /* 0x0022a4000800017f */
[----:B--2---:R-:W-:Y:S05]  /*d660*/  @!P0 NANOSLEEP.SYNCS 0x989680 ;  /* 0x009896800000895d */ /* 0x004fea0003900000 */
[----:B------:R-:W2:Y:S02]  /*d670*/  @!P0 SYNCS.PHASECHK.TRANS64 P0, [R16+URZ+0x2e800], R3 ;  /* 0x02e80003100085a7 */ /* 0x000ea4000800007f */
[----:B--2---:R-:W-:Y:S05]  /*d680*/  @!P0 BRA `(.L_x_8089) ;  /* 0xfffffffc00f08947 */ /* 0x004fea000383ffff */
.L_x_8088:
[----:B------:R-:W-:Y:S05]  /*d690*/  BSYNC B0 ;  /* 0x0000000000007941 */ /* 0x000fea0003800000 */
.L_x_8087:
[----:B------:R-:W-:Y:S05]  /*d6a0*/  BRA `(.L_x_8090) ;  /* 0x00000050004c7947 */ /* 0x000fea0003800000 */
.L_x_8086:
        /* <DEDUP_REMOVED lines=30> */
.L_x_8092:
[----:B------:R-:W-:Y:S05]  /*d890*/  BSYNC B6 ;  /* 0x0000000000067941 */ /* 0x000fea0003800000 */
.L_x_8091:
[----:B------:R-:W2:Y:S01]  /*d8a0*/  LDL R38, [R1+0x50] ;  /* 0x0000500001267983 */ /* 0x000ea20000100800 */
[----:B------:R-:W-:Y:S01]  /*d8b0*/  ULDC.U8 UR4, c[0x0][0x410] ;  /* 0x0001040000047ab9 */ /* 0x000fe20000000000 */
[----:B------:R-:W-:Y:S01]  /*d8c0*/  BSSY B0, `(.L_x_8093) ;  /* 0x00004e9000007945 */ /* 0x000fe20003800000 */
[----:B------:R-:W-:Y:S01]  /*d8d0*/  ISETP.NE.AND P0, PT, RZ, UR4, PT ;  /* 0x00000004ff007c0c */ /* 0x000fe2000bf05270 */
[----:B--2---:R-:W-:-:S12]  /*d8e0*/  IMAD.IADD R41, R228, 0x1, R38 ;  /* 0x00000001e4297824 */ /* 0x004fd800078e0226 */
[----:B------:R-:W-:Y:S05]  /*d8f0*/  @!P0 BRA `(.L_x_8094) ;  /* 0x0000002400ec8947 */ /* 0x000fea0003800000 */
[----:B------:R-:W0:Y:S01]  /*d900*/  LDC R37, c[0x0][0x448] ;  /* 0x00011200ff257b82 */ /* 0x000e220000000800 */
[----:B------:R-:W1:Y:S01]  /*d910*/  S2R R20, SR_TID.X ;  /* 0x0000000000147919 */ /* 0x000e620000002100 */
[----:B------:R-:W-:Y:S01]  /*d920*/  ULDC.64 UR4, c[0x0][0x3f8] ;  /* 0x0000fe0000047ab9 */ /* 0x000fe20000000a00 */
[----:B------:R-:W-:Y:S01]  /*d930*/  MOV R4, R24 ;  /* 0x0000001800047202 */ /* 0x000fe20000000f00 */
[----:B------:R-:W-:Y:S01]  /*d940*/  IMAD.MOV.U32 R8, RZ, RZ, R26 ;  /* 0x000000ffff087224 */ /* 0x000fe200078e001a */
[----:B------:R-:W-:Y:S01]  /*d950*/  ULDC.64 UR6, c[0x0][0x408] ;  /* 0x0001020000067ab9 */ /* 0x000fe20000000a00 */
[----:B------:R-:W-:Y:S01]  /*d960*/  IMAD.MOV.U32 R9, RZ, RZ, R31 ;  /* 0x000000ffff097224 */ /* 0x000fe200078e001f */
[----:B------:R-:W-:Y:S01]  /*d970*/  ULDC.64 UR8, c[0x0][0x400] ;  /* 0x0001000000087ab9 */ /* 0x000fe20000000a00 */
        /* <DEDUP_REMOVED lines=10> */
[----:B-1----:R-:W-:Y:S01]  /*da20*/  @P0 SHF.R.U32.HI R3, RZ, R5, R0 ;  /* 0x00000005ff030219 */ /* 0x002fe20000011600 */
        /* <DEDUP_REMOVED lines=15> */
[----:B------:R0:W1:Y:S04]  /*db20*/  SHFL.IDX PT, R3, R4, RZ, 0x1c1f ;  /* 0x001c1fff04037589 */ /* 0x00006800000e0000 */
[----:B------:R0:W2:Y:S04]  /*db30*/  SHFL.IDX PT, R5, R0, RZ, 0x1c1f ;  /* 0x001c1fff00057589 */ /* 0x0000a800000e0000 */
[----:B------:R0:W3:Y:S04]  /*db40*/  SHFL.IDX PT, R7, R8, RZ, 0x1c1f ;  /* 0x001c1fff08077589 */ /* 0x0000e800000e0000 */
[----:B------:R0:W4:Y:S02]  /*db50*/  SHFL.IDX PT, R14, R6, RZ, 0x1c1f ;  /* 0x001c1fff060e7589 */ /* 0x00012400000e0000 */
.L_x_8313:
        /* <DEDUP_REMOVED lines=9> */
[----:B------:R-:W1:Y:S01]  /*dbf0*/  LDL R9, [R1+0xa8] ;  /* 0x0000a80001097983 */ /* 0x000e620000100800 */
[----:B------:R-:W-:Y:S01]  /*dc00*/  ULDC UR4, c[0x0][0x3f4] ;  /* 0x0000fd0000047ab9 */ /* 0x000fe20000000800 */
[----:B------:R-:W-:Y:S02]  /*dc10*/  CS2R R20, SRZ ;  /* 0x0000000000147805 */ /* 0x000fe4000001ff00 */
[----:B------:R-:W-:Y:S02]  /*dc20*/  ISETP.GE.AND P4, PT, R230, UR4, PT ;  /* 0x00000004e6007c0c */ /* 0x000fe4000bf86270 */
[----:B------:R-:W-:Y:S02]  /*dc30*/  CS2R R28, SRZ ;  /* 0x00000000001c7805 */ /* 0x000fe4000001ff00 */
[----:B------:R-:W-:Y:S02]  /*dc40*/  ISETP.GE.AND P3, PT, R22, UR4, PT ;  /* 0x0000000416007c0c */ /* 0x000fe4000bf66270 */
[----:B------:R-:W-:Y:S01]  /*dc50*/  CS2R R30, SRZ ;  /* 0x00000000001e7805 */ /* 0x000fe2000001ff00 */
[----:B------:R-:W-:-:S06]  /*dc60*/  ULDC.64 UR6, c[0x0][0x208] ;  /* 0x0000820000067ab9 */ /* 0x000fcc0000000a00 */
[----:B--2---:R-:W-:-:S04]  /*dc70*/  @!P4 IADD3 R24, P0, R230, R5, RZ ;  /* 0x00000005e618c210 */ /* 0x004fc80007f1e0ff */
[-C--:B----4-:R-:W-:Y:S02]  /*dc80*/  @!P3 IADD3 R12, P1, R22, R14.reuse, RZ ;  /* 0x0000000e160cb210 */ /* 0x090fe40007f3e0ff */
[----:B------:R-:W-:Y:S02]  /*dc90*/  @!P4 IADD3 R14, P2, R230, R14, RZ ;  /* 0x0000000ee60ec210 */ /* 0x000fe40007f5e0ff */
[----:B------:R-:W-:Y:S01]  /*dca0*/  CS2R R26, SRZ ;  /* 0x00000000001a7805 */ /* 0x000fe2000001ff00 */
[----:B---3--:R-:W-:-:S05]  /*dcb0*/  @!P3 IMAD.X R13, R7, 0x1, R23, P1 ;  /* 0x00000001070db824 */ /* 0x008fca00008e0617 */
[----:B------:R2:W5:Y:S01]  /*dcc0*/  @!P3 LD.E.64 R30, desc[UR6][R12.64] ;  /* 0x000000060c1eb980 */ /* 0x000562000c101b00 */
[--C-:B-1----:R-:W-:Y:S01]  /*dcd0*/  @!P4 IMAD.X R25, R3, 0x1, R9.reuse, P0 ;  /* 0x000000010319c824 */ /* 0x102fe200000e0609 */
[----:B------:R-:W-:Y:S01]  /*dce0*/  @!P3 IADD3 R10, P0, R22, R5, RZ ;  /* 0x00000005160ab210 */ /* 0x000fe20007f1e0ff */
[----:B------:R-:W-:-:S03]  /*dcf0*/  @!P4 IMAD.X R15, R7, 0x1, R9, P2 ;  /* 0x00000001070fc824 */ /* 0x000fc600010e0609 */
[----:B------:R2:W5:Y:S01]  /*dd00*/  @!P4 LD.E.64 R20, desc[UR6][R24.64] ;  /* 0x000000061814c980 */ /* 0x000562000c101b00 */
[----:B------:R-:W-:-:S03]  /*dd10*/  @!P3 IMAD.X R11, R3, 0x1, R23, P0 ;  /* 0x00000001030bb824 */ /* 0x000fc600000e0617 */
[----:B------:R2:W5:Y:S04]  /*dd20*/  @!P4 LD.E.64 R26, desc[UR6][R14.64] ;  /* 0x000000060e1ac980 */ /* 0x000568000c101b00 */
[----:B------:R2:W5:Y:S02]  /*dd30*/  @!P3 LD.E.64 R28, desc[UR6][R10.64] ;  /* 0x000000060a1cb980 */ /* 0x000564000c101b00 */
.L_x_8097:
[----:B------:R-:W-:Y:S05]  /*dd40*/  BSYNC B1 ;  /* 0x0000000000017941 */ /* 0x000fea0003800000 */
.L_x_8096:
[----:B------:R-:W-:Y:S01]  /*dd50*/  UMOV UR4, 0xffffffff ;  /* 0xffffffff00047882 */ /* 0x000fe20000000000 */
[----:B--2---:R-:W-:Y:S02]  /*dd60*/  CS2R R24, SRZ ;  /* 0x0000000000187805 */ /* 0x004fe4000001ff00 */
[----:B------:R-:W-:Y:S05]  /*dd70*/  BRA.DIV UR4, `(.L_x_8098) ;  /* 0x000001fa04887947 */ /* 0x000fea000b800000 */
[----:B-1----:R1:W2:Y:S04]  /*dd80*/  SHFL.IDX PT, R3, R4, 0x1, 0x1c1f ;  /* 0x003c1f0004037f89 */ /* 0x0022a800000e0000 */
[----:B------:R1:W0:Y:S04]  /*dd90*/  SHFL.IDX PT, R5, R0, 0x1, 0x1c1f ;  /* 0x003c1f0000057f89 */ /* 0x00022800000e0000 */
[----:B---3--:R1:W3:Y:S04]  /*dda0*/  SHFL.IDX PT, R7, R8, 0x1, 0x1c1f ;  /* 0x003c1f0008077f89 */ /* 0x0082e800000e0000 */
[----:B----4-:R1:W4:Y:S02]  /*ddb0*/  SHFL.IDX PT, R14, R6, 0x1, 0x1c1f ;  /* 0x003c1f00060e7f89 */ /* 0x01032400000e0000 */
.L_x_8319:
[----:B01----:R-:W-:Y:S01]  /*ddc0*/  VIADD R0, R41, 0x40 ;  /* 0x0000004029007836 */ /* 0x003fe20000000000 */
[----:B------:R-:W-:Y:S01]  /*ddd0*/  BSSY B1, `(.L_x_8099) ;  /* 0x000001b000017945 */ /* 0x000fe20003800000 */
[----:B------:R-:W-:Y:S02]  /*dde0*/  CS2R R10, SRZ ;  /* 0x00000000000a7805 */ /* 0x000fe4000001ff00 */
[----:B------:R-:W-:Y:S02]  /*ddf0*/  CS2R R8, SRZ ;  /* 0x0000000000087805 */ /* 0x000fe4000001ff00 */
[----:B------:R-:W-:Y:S02]  /*de00*/  CS2R R12, SRZ ;  /* 0x00000000000c7805 */ /* 0x000fe4000001ff00 */
[----:B------:R-:W-:-:S13]  /*de10*/  ISETP.GE.AND P0, PT, R0, R37, PT ;  /* 0x000000250000720c */ /* 0x000fda0003f06270 */
[----:B------:R-:W-:Y:S05]  /*de20*/  @P0 BRA `(.L_x_8100) ;  /* 0x0000000000540947 */ /* 0x000fea0003800000 */
[----:B------:R-:W2:Y:S01]  /*de30*/  LDL R6, [R1+0xa8] ;  /* 0x0000a80001067983 */ /* 0x000ea20000100800 */
[----:B------:R-:W-:Y:S01]  /*de40*/  ULDC UR4, c[0x0][0x3f4] ;  /* 0x0000fd0000047ab9 */ /* 0x000fe20000000800 */
[----:B------:R-:W-:Y:S02]  /*de50*/  CS2R R24, SRZ ;  /* 0x0000000000187805 */ /* 0x000fe4000001ff00 */
[----:B------:R-:W-:Y:S02]  /*de60*/  ISETP.GE.AND P4, PT, R230, UR4, PT ;  /* 0x00000004e6007c0c */ /* 0x000fe4000bf86270 */
[----:B------:R-:W-:Y:S02]  /*de70*/  CS2R R10, SRZ ;  /* 0x00000000000a7805 */ /* 0x000fe4000001ff00 */
[----:B------:R-:W-:Y:S02]  /*de80*/  ISETP.GE.AND P3, PT, R22, UR4, PT ;  /* 0x0000000416007c0c */ /* 0x000fe4000bf66270 */
[----:B------:R-:W-:-:S02]  /*de90*/  CS2R R12, SRZ ;  /* 0x00000000000c7805 */ /* 0x000fc4000001ff00 */
[----:B------:R-:W-:Y:S01]  /*dea0*/  CS2R R8, SRZ ;  /* 0x0000000000087805 */ /* 0x000fe2000001ff00 */
[----:B------:R-:W-:-:S04]  /*deb0*/  ULDC.64 UR6, c[0x0][0x208] ;  /* 0x0000820000067ab9 */ /* 0x000fc80000000a00 */
[----:B------:R-:W-:-:S04]  /*dec0*/  @!P4 IADD3 R34, P0, R230, R5, RZ ;  /* 0x00000005e622c210 */ /* 0x000fc80007f1e0ff */
[-C--:B----4-:R-:W-:Y:S02]  /*ded0*/  @!P3 IADD3 R32, P1, R22, R14.reuse, RZ ;  /* 0x0000000e1620b210 */ /* 0x090fe40007f3e0ff */
[----:B------:R-:W-:-:S03]  /*dee0*/  @!P4 IADD3 R14, P2, R230, R14, RZ ;  /* 0x0000000ee60ec210 */ /* 0x000fc60007f5e0ff */
[----:B---3--:R-:W-:-:S05]  /*def0*/  @!P3 IMAD.X R33, R7, 0x1, R23, P1 ;  /* 0x000000010721b824 */ /* 0x008fca00008e0617 */
[----:B------:R0:W5:Y:S01]  /*df00*/  @!P3 LD.E.64 R12, desc[UR6][R32.64] ;  /* 0x00000006200cb980 */ /* 0x000162000c101b00 */
[--C-:B--2---:R-:W-:Y:S01]  /*df10*/  @!P4 IMAD.X R35, R3, 0x1, R6.reuse, P0 ;  /* 0x000000010323c824 */ /* 0x104fe200000e0606 */
[----:B------:R-:W-:Y:S01]  /*df20*/  @!P3 IADD3 R4, P0, R22, R5, RZ ;  /* 0x000000051604b210 */ /* 0x000fe20007f1e0ff */
[----:B------:R-:W-:-:S03]  /*df30*/  @!P4 IMAD.X R15, R7, 0x1, R6, P2 ;  /* 0x00000001070fc824 */ /* 0x000fc600010e0606 */
[----:B------:R-:W-:Y:S01]  /*df40*/  @!P3 IADD3.X R5, R3, R23, RZ, P0, !PT ;  /* 0x000000170305b210 */ /* 0x000fe200007fe4ff */
[----:B------:R0:W5:Y:S04]  /*df50*/  @!P4 LD.E.64 R24, desc[UR6][R34.64] ;  /* 0x000000062218c980 */ /* 0x000168000c101b00 */
[----:B------:R0:W5:Y:S04]  /*df60*/  @!P3 LD.E.64 R10, desc[UR6][R4.64] ;  /* 0x00000006040ab980 */ /* 0x000168000c101b00 */
[----:B------:R0:W5:Y:S02]  /*df70*/  @!P4 LD.E.64 R8, desc[UR6][R14.64] ;  /* 0x000000060e08c980 */ /* 0x000164000c101b00 */
.L_x_8100:
[----:B------:R-:W-:Y:S05]  /*df80*/  BSYNC B1 ;  /* 0x0000000000017941 */ /* 0x000fea0003800000 */
.L_x_8099:
[----:B------:R-:W2:Y:S01]  /*df90*/  LDL R0, [R1+0xa4] ;  /* 0x0000a40001007983 */ /* 0x000ea20000100800 */
[----:B0-----:R-:W-:Y:S01]  /*dfa0*/  VIADDMNMX R15, R37, -R38, 0x80, PT ;  /* 0x00000080250f7446 */ /* 0x001fe20003800926 */
[----:B------:R-:W-:Y:S01]  /*dfb0*/  BSSY B1, `(.L_x_8101) ;  /* 0x0000019000017945 */ /* 0x000fe20003800000 */
[----:B------:R-:W-:Y:S01]  /*dfc0*/  LOP3.LUT P2, RZ, R229, 0x4, RZ, 0xc0, !PT ;  /* 0x00000004e5ff7812 */ /* 0x000fe2000784c0ff */
[----:B------:R-:W0:Y:S01]  /*dfd0*/  S2R R4, SR_TID.X ;  /* 0x0000000000047919 */ /* 0x000e220000002100 */
[----:B------:R-:W-:Y:S01]  /*dfe0*/  ISETP.GE.AND P1, PT, R228, R15, PT ;  /* 0x0000000fe400720c */ /* 0x000fe20003f26270 */
[----:B0-----:R-:W-:-:S05]  /*dff0*/  VIADD R6, R4, 0xffffff80 ;  /* 0xffffff8004067836 */ /* 0x001fca0000000000 */
[----:B------:R-:W-:-:S04]  /*e000*/  SHF.R.S32.HI R4, RZ, 0x1f, R6 ;  /* 0x0000001fff047819 */ /* 0x000fc80000011406 */
[----:B------:R-:W-:-:S05]  /*e010*/  LEA.HI R4, R4, R6, RZ, 0x5 ;  /* 0x0000000604047211 */ /* 0x000fca00078f28ff */
[----:B------:R-:W-:-:S05]  /*e020*/  IMAD.SHL.U32 R4, R4, 0x20, RZ ;  /* 0x0000002004047824 */ /* 0x000fca00078e00ff */
[----:B------:R-:W-:Y:S02]  /*e030*/  LOP3.LUT R4, R4, 0xfffffc00, RZ, 0xc0, !PT ;  /* 0xfffffc0004047812 */ /* 0x000fe400078ec0ff */
[----:B--2---:R-:W-:Y:S01]  /*e040*/  R2UR UR5, R0 ;  /* 0x00000000000572ca */ /* 0x004fe200000e0000 */
[----:B------:R-:W-:-:S05]  /*e050*/  IMAD.SHL.U32 R0, R229, 0x80, RZ ;  /* 0x00000080e5007824 */ /* 0x000fca00078e00ff */
[----:B------:R-:W-:-:S04]  /*e060*/  LOP3.LUT R3, R0, 0x380, RZ, 0xc0, !PT ;  /* 0x0000038000037812 */ /* 0x000fc800078ec0ff */
[----:B------:R-:W-:Y:S02]  /*e070*/  LOP3.LUT R0, R3, 0x30, R18, 0xf8, !PT ;  /* 0x0000003003007812 */ /* 0x000fe400078ef812 */
[----:B------:R-:W-:Y:S01]  /*e080*/  SHF.R.U32.HI R3, RZ, 0x3, R3 ;  /* 0x00000003ff037819 */ /* 0x000fe20000011603 */
[----:B------:R-:W-:-:S03]  /*e090*/  ULEA.HI UR4, UR5, UR5, URZ, 0x1 ;  /* 0x0000000505047291 */ /* 0x000fc6000f8f083f */
[----:B------:R-:W-:Y:S01]  /*e0a0*/  LOP3.LUT R3, R0, R3, RZ, 0x3c, !PT ;  /* 0x0000000300037212 */ /* 0x000fe200078e3cff */
[----:B------:R-:W-:-:S03]  /*e0b0*/  ULOP3.LUT UR4, UR4, 0xfffffffe, URZ, 0xc0, !UPT ;  /* 0xfffffffe04047892 */ /* 0x000fc6000f8ec03f */
[----:B------:R-:W-:Y:S01]  /*e0c0*/  IADD3 R3, R16, R3, R4 ;  /* 0x0000000310037210 */ /* 0x000fe20007ffe004 */
[----:B------:R-:W-:-:S04]  /*e0d0*/  UIADD3 UR4, UR5, -UR4, URZ ;  /* 0x8000000405047290 */ /* 0x000fc8000fffe03f */
[C---:B------:R-:W-:Y:S02]  /*e0e0*/  VIADD R4, R3.reuse, 0x1c400 ;  /* 0x0001c40003047836 */ /* 0x040fe40000000000 */
[----:B------:R-:W-:Y:S02]  /*e0f0*/  IMAD.U32 R5, RZ, RZ, UR4 ;  /* 0x00000004ff057e24 */ /* 0x000fe4000f8e00ff */
[----:B------:R-:W-:-:S03]  /*e100*/  VIADD R0, R3, 0x1c440 ;  /* 0x0001c44003007836 */ /* 0x000fc60000000000 */
[----:B------:R-:W-:-:S04]  /*e110*/  SHF.L.U32 R5, R5, 0x1f, RZ ;  /* 0x0000001f05057819 */ /* 0x000fc800000006ff */
[----:B------:R-:W0:Y:S02]  /*e120*/  SYNCS.PHASECHK.TRANS64.TRYWAIT P0, [R16+URZ+0x2e800], R5 ;  /* 0x02e80005100075a7 */ /* 0x000e24000800017f */
[----:B0-----:R-:W-:Y:S05]  /*e130*/  @!P0 BRA `(.L_x_8102) ;  /* 0x000001f800088947 */ /* 0x001fea0003800000 */
.L_x_8320:
[----:B------:R-:W-:Y:S05]  /*e140*/  BSYNC B1 ;  /* 0x0000000000017941 */ /* 0x000fea0003800000 */
.L_x_8101:
[----:B------:R-:W-:Y:S01]  /*e150*/  BSSY B1, `(.L_x_8103) ;  /* 0x00000fa000017945 */ /* 0x000fe20003800000 */
[----:B------:R-:W-:-:S03]  /*e160*/  @P2 VIADD R0, R4, 0xffffffc0 ;  /* 0xffffffc004002836 */ /* 0x000fc60000000000 */
[----:B------:R-:W-:Y:S05]  /*e170*/  @P1 BRA `(.L_x_8104) ;  /* 0x0000000c00dc1947 */ /* 0x000fea0003800000 */
[----:B0-----:R-:W0:Y:S01]  /*e180*/  LDC R5, c[0x0][0x3f4] ;  /* 0x0000fd00ff057b82 */ /* 0x001e220000000800 */
[----:B------:R-:W-:Y:S01]  /*e190*/  BSSY B2, `(.L_x_8105) ;  /* 0x000007a000027945 */ /* 0x000fe20003800000 */
[-C--:B0-----:R-:W-:Y:S02]  /*e1a0*/  ISETP.GE.AND P0, PT, R22, R5.reuse, PT ;  /* 0x000000051600720c */ /* 0x081fe40003f06270 */
[----:B------:R-:W-:-:S11]  /*e1b0*/  ISETP.GE.AND P1, PT, R230, R5, PT ;  /* 0x00000005e600720c */ /* 0x000fd60003f26270 */
[----:B------:R-:W-:Y:S05]  /*e1c0*/  @P0 BRA `(.L_x_8106) ;  /* 0x0000000400d80947 */ /* 0x000fea0003800000 */
[----:B---3--:R-:W0:Y:S01]  /*e1d0*/  LDS.128 R4, [R3+0x1c400] ;  /* 0x01c4000003047984 */ /* 0x008e220000000c00 */
[----:B-----5:R-:W-:Y:S02]  /*e1e0*/  SHF.R.U32.HI R35, RZ, 0x8, R29 ;  /* 0x00000008ff237819 */ /* 0x020fe4000001161d */
[----:B------:R-:W-:Y:S02]  /*e1f0*/  SHF.R.U32.HI R39, RZ, 0x8, R31 ;  /* 0x00000008ff277819 */ /* 0x000fe4000001161f */
[----:B------:R-:W-:Y:S02]  /*e200*/  LOP3.LUT R34, R29, 0xff, RZ, 0xc0, !PT ;  /* 0x000000ff1d227812 */ /* 0x000fe400078ec0ff */
[----:B------:R-:W-:Y:S02]  /*e210*/  LOP3.LUT R35, R35, 0xff, RZ, 0xc0, !PT ;  /* 0x000000ff23237812 */ /* 0x000fe400078ec0ff */
[----:B------:R-:W-:Y:S02]  /*e220*/  SHF.R.U32.HI R32, RZ, 0x8, R28 ;  /* 0x00000008ff207819 */ /* 0x000fe4000001161c */
[----:B------:R-:W-:-:S02]  /*e230*/  LOP3.LUT R38, R31, 0xff, RZ, 0xc0, !PT ;  /* 0x000000ff1f267812 */ /* 0x000fc400078ec0ff */
[----:B------:R-:W-:Y:S02]  /*e240*/  LOP3.LUT R39, R39, 0xff, RZ, 0xc0, !PT ;  /* 0x000000ff27277812 */ /* 0x000fe400078ec0ff */
[----:B------:R-:W-:Y:S02]  /*e250*/  SHF.R.U32.HI R40, RZ, 0x10, R31 ;  /* 0x00000010ff287819 */ /* 0x000fe4000001161f */
[----:B------:R-:W-:Y:S02]  /*e260*/  PRMT R34, R35, 0x7604, R34 ;  /* 0x0000760423227816 */ /* 0x000fe40000000022 */
[----:B------:R-:W-:Y:S02]  /*e270*/  SHF.R.U32.HI R35, RZ, 0x10, R29 ;  /* 0x00000010ff237819 */ /* 0x000fe4000001161d */
[----:B----4-:R-:W-:Y:S02]  /*e280*/  LOP3.LUT R14, R28, 0xff, RZ, 0xc0, !PT ;  /* 0x000000ff1c0e7812 */ /* 0x010fe400078ec0ff */
[----:B------:R-:W-:-:S02]  /*e290*/  LOP3.LUT R33, R32, 0xff, RZ, 0xc0, !PT ;  /* 0x000000ff20217812 */ /* 0x000fc400078ec0ff */
[----:B------:R-:W-:Y:S01]  /*e2a0*/  PRMT R38, R39, 0x7604, R38 ;  /* 0x0000760427267816 */ /* 0x000fe20000000026 */
[----:B------:R-:W-:Y:S01]  /*e2b0*/  IMAD.U32 R39, R40, 0x10000, RZ ;  /* 0x0001000028277824 */ /* 0x000fe200078e00ff */
[----:B------:R-:W-:Y:S02]  /*e2c0*/  SHF.R.U32.HI R32, RZ, 0x8, R30 ;  /* 0x00000008ff207819 */ /* 0x000fe4000001161e */
[----:B------:R-:W-:Y:S02]  /*e2d0*/  SHF.L.U32 R35, R35, 0x10, RZ ;  /* 0x0000001023237819 */ /* 0x000fe400000006ff */
[----:B------:R-:W-:Y:S02]  /*e2e0*/  PRMT R33, R33, 0x7604, R14 ;  /* 0x0000760421217816 */ /* 0x000fe4000000000e */
[----:B------:R-:W-:Y:S02]  /*e2f0*/  LOP3.LUT R14, R30, 0xff, RZ, 0xc0, !PT ;  /* 0x000000ff1e0e7812 */ /* 0x000fe400078ec0ff */
[----:B------:R-:W-:-:S02]  /*e300*/  LOP3.LUT R37, R32, 0xff, RZ, 0xc0, !PT ;  /* 0x000000ff20257812 */ /* 0x000fc400078ec0ff */
[----:B------:R-:W-:Y:S02]  /*e310*/  LOP3.LUT R35, R34, 0xff0000, R35, 0xf8, !PT ;  /* 0x00ff000022237812 */ /* 0x000fe400078ef823 */
[----:B------:R-:W-:Y:S02]  /*e320*/  LOP3.LUT R39, R38, 0xff0000, R39, 0xf8, !PT ;  /* 0x00ff000026277812 */ /* 0x000fe400078ef827 */
[----:B------:R-:W-:Y:S02]  /*e330*/  PRMT R37, R37, 0x7604, R14 ;  /* 0x0000760425257816 */ /* 0x000fe4000000000e */
[----:B------:R-:W-:Y:S02]  /*e340*/  LOP3.LUT R39, R39, 0xff000000, R31, 0xf8, !PT ;  /* 0xff00000027277812 */ /* 0x000fe400078ef81f */
[----:B------:R-:W-:Y:S02]  /*e350*/  LOP3.LUT R35, R35, 0xff000000, R29, 0xf8, !PT ;  /* 0xff00000023237812 */ /* 0x000fe400078ef81d */
[----:B0-----:R-:W-:-:S02]  /*e360*/  F2FP.F16.E4M3.UNPACK_B R14, R6.H1 ;  /* 0x00000006ff0e723e */ /* 0x001fc400030006ff */
[--C-:B------:R-:W-:Y:S02]  /*e370*/  LOP3.LUT R37, R37, 0xff0000, R30.reuse, 0xf8, !PT ;  /* 0x00ff000025257812 */ /* 0x100fe400078ef81e */
        /* <DEDUP_REMOVED lines=14> */
[----:B------:R-:W-:Y:S01]  /*e460*/  FMUL.FTZ R40, R14, R37 ;  /* 0x000000250e287220 */ /* 0x000fe20000410000 */
        /* <DEDUP_REMOVED lines=57> */
[--C-:B------:R-:W-:Y:S02]  /*e800*/  HADD2.F32 R4, -RZ, R14.reuse.H1_H1 ;  /* 0x3000000eff047230 */ /* 0x100fe40000004100 */
[-C--:B------:R-:W-:Y:S01]  /*e810*/  FMUL.FTZ R32, R5, R6.reuse ;  /* 0x0000000605207220 */ /* 0x080fe20000410000 */
[----:B------:R-:W-:Y:S02]  /*e820*/  HADD2.F32 R33, -RZ, R33.H0_H0 ;  /* 0x20000021ff217230 */ /* 0x000fe40000004100 */
[----:B------:R-:W-:Y:S01]  /*e830*/  FFMA.FTZ R37, R28, R6, -R37 ;  /* 0x000000061c257223 */ /* 0x000fe20000010825 */
[----:B------:R-:W-:Y:S02]  /*e840*/  HADD2.F32 R14, -RZ, R14.H0_H0 ;  /* 0x2000000eff0e7230 */ /* 0x000fe40000004100 */
[----:B------:R-:W-:Y:S01]  /*e850*/  FMUL.FTZ R5, R4, R7 ;  /* 0x0000000704057220 */ /* 0x000fe20000410000 */
[----:B------:R-:W-:Y:S01]  /*e860*/  FFMA.FTZ R32, R28, R29, R32 ;  /* 0x0000001d1c207223 */ /* 0x000fe20000010020 */
[----:B------:R-:W-:Y:S01]  /*e870*/  FMUL.FTZ R4, R4, R33 ;  /* 0x0000002104047220 */ /* 0x000fe20000410000 */
[----:B------:R-:W-:Y:S01]  /*e880*/  F2FP.SATFINITE.E4M3.F32.PACK_AB_MERGE_C R6, R44, R43, RZ ;  /* 0x0000002b2c06723e */ /* 0x000fe200048070ff */
[----:B------:R-:W-:-:S02]  /*e890*/  FFMA.FTZ R5, R14, R33, -R5 ;  /* 0x000000210e057223 */ /* 0x000fc40000010805 */
[----:B------:R-:W-:Y:S01]  /*e8a0*/  FFMA.FTZ R14, R14, R7, R4 ;  /* 0x000000070e0e7223 */ /* 0x000fe20000010004 */
        /* <DEDUP_REMOVED lines=8> */
.L_x_8106:
[----:B------:R-:W-:Y:S05]  /*e930*/  BSYNC B2 ;  /* 0x0000000000027941 */ /* 0x000fea0003800000 */
.L_x_8105:
[----:B------:R-:W-:Y:S05]  /*e940*/  @P1 BRA `(.L_x_8104) ;  /* 0x0000000400e81947 */ /* 0x000fea0003800000 */
[----:B0--3--:R-:W0:Y:S01]  /*e950*/  LDS.128 R4, [R0] ;  /* 0x0000000000047984 */ /* 0x009e220000000c00 */
[----:B-----5:R-:W-:Y:S02]  /*e960*/  SHF.R.U32.HI R28, RZ, 0x8, R21 ;  /* 0x00000008ff1c7819 */ /* 0x020fe40000011615 */
[----:B------:R-:W-:Y:S02]  /*e970*/  SHF.R.U32.HI R32, RZ, 0x8, R27 ;  /* 0x00000008ff207819 */ /* 0x000fe4000001161b */
[----:B------:R-:W-:Y:S02]  /*e980*/  LOP3.LUT R31, R21, 0xff, RZ, 0xc0, !PT ;  /* 0x000000ff151f7812 */ /* 0x000fe400078ec0ff */
[----:B------:R-:W-:Y:S02]  /*e990*/  LOP3.LUT R35, R27, 0xff, RZ, 0xc0, !PT ;  /* 0x000000ff1b237812 */ /* 0x000fe400078ec0ff */
[----:B------:R-:W-:Y:S02]  /*e9a0*/  LOP3.LUT R28, R28, 0xff, RZ, 0xc0, !PT ;  /* 0x000000ff1c1c7812 */ /* 0x000fe400078ec0ff */
[----:B------:R-:W-:-:S02]  /*e9b0*/  LOP3.LUT R32, R32, 0xff, RZ, 0xc0, !PT ;  /* 0x000000ff20207812 */ /* 0x000fc400078ec0ff */
[----:B----4-:R-:W-:Y:S02]  /*e9c0*/  SHF.R.U32.HI R14, RZ, 0x8, R20 ;  /* 0x00000008ff0e7819 */ /* 0x010fe40000011614 */
        /* <DEDUP_REMOVED lines=113> */
[----:B------:R1:W-:Y:S02]  /*f0e0*/  STS.128 [R0], R4 ;  /* 0x0000000400007388 */ /* 0x0003e40000000c00 */
.L_x_8104:
[----:B------:R-:W-:Y:S05]  /*f0f0*/  BSYNC B1 ;  /* 0x0000000000017941 */ /* 0x000fea0003800000 */
.L_x_8103:
[----:B01----:R-:W-:-:S05]  /*f100*/  VIADD R4, R228, 0x40 ;  /* 0x00000040e4047836 */ /* 0x003fca0000000000 */
[----:B------:R-:W-:-:S13]  /*f110*/  ISETP.GE.AND P0, PT, R4, R15, PT ;  /* 0x0000000f0400720c */ /* 0x000fda0003f06270 */
[----:B------:R-:W-:Y:S05]  /*f120*/  @P0 BRA `(.L_x_8107) ;  /* 0x0000003400880947 */ /* 0x000fea0003800000 */
[----:B------:R-:W0:Y:S01]  /*f130*/  LDC R5, c[0x0][0x3f4] ;  /* 0x0000fd00ff057b82 */ /* 0x000e220000000800 */
        /* <DEDUP_REMOVED lines=126> */
.L_x_8109:
[----:B------:R-:W-:Y:S05]  /*f920*/  BSYNC B1 ;  /* 0x0000000000017941 */ /* 0x000fea0003800000 */
.L_x_8108:
[----:B------:R-:W-:Y:S05]  /*f930*/  @P1 BRA `(.L_x_8107) ;  /* 0x0000002c00841947 */ /* 0x000fea0003800000 */
[----:B0--3--:R-:W0:Y:S01]  /*f940*/  LDS.128 R4, [R0+0x2000] ;  /* 0x0020000000047984 */ /* 0x009e220000000c00 */
        /* <DEDUP_REMOVED lines=11> */
[----:B----4-:R-:W-:-:S02]  /*fa00*/  LOP3.LUT R14, R9, 0xff, RZ, 0xc0, !PT ;  /* 0x000000ff090e7812 */ /* 0x010fc400078ec0ff */
        /* <DEDUP_REMOVED lines=106> */
.L_x_8094:
[----:B------:R-:W0:Y:S01]  /*100b0*/  S2R R0, SR_TID.X ;  /* 0x0000000000007919 */ /* 0x000e220000002100 */
[----:B------:R-:W1:Y:S01]  /*100c0*/  LDC R34, c[0x0][0x448] ;  /* 0x00011200ff227b82 */ /* 0x000e620000000800 */
[----:B------:R-:W-:Y:S01]  /*100d0*/  MOV R6, R26 ;  /* 0x0000001a00067202 */ /* 0x000fe20000000f00 */
[----:B------:R-:W-:Y:S01]  /*100e0*/  IMAD.MOV.U32 R4, RZ, RZ, R24 ;  /* 0x000000ffff047224 */ /* 0x000fe200078e0018 */
[----:B------:R-:W-:Y:S01]  /*100f0*/  ULDC.64 UR4, c[0x0][0x3f8] ;  /* 0x0000fe0000047ab9 */ /* 0x000fe20000000a00 */
[----:B------:R-:W-:Y:S01]  /*10100*/  IMAD.MOV.U32 R7, RZ, RZ, R31 ;  /* 0x000000ffff077224 */ /* 0x000fe200078e001f */
[----:B------:R-:W-:Y:S01]  /*10110*/  ULDC.64 UR6, c[0x0][0x408] ;  /* 0x0001020000067ab9 */ /* 0x000fe20000000a00 */
        /* <DEDUP_REMOVED lines=28> */
[----:B------:R-:W0:Y:S01]  /*102e0*/  LDC R39, c[0x0][0x3f4] ;  /* 0x0000fd00ff277b82 */ /* 0x000e220000000800 */
[----:B------:R-:W-:Y:S02]  /*102f0*/  ULDC.64 UR4, c[0x0][0x208] ;  /* 0x0000820000047ab9 */ /* 0x000fe40000000a00 */
        /* <DEDUP_REMOVED lines=33> */
.L_x_8330:
        /* <DEDUP_REMOVED lines=11> */
[C---:B------:R-:W-:Y:S01]  /*105c0*/  IADD3 R8, P1, R18.reuse, R35, RZ ;  /* 0x0000002312087210 */ /* 0x040fe20007f3e0ff */
[----:B------:R-:W-:Y:S01]  /*105d0*/  ULDC.64 UR4, c[0x0][0x208] ;  /* 0x0000820000047ab9 */ /* 0x000fe20000000a00 */
[----:B------:R-:W-:-:S03]  /*105e0*/  IADD3 R4, P2, R18, R14, RZ ;  /* 0x0000000e12047210 */ /* 0x000fc60007f5e0ff */
[--C-:B------:R-:W-:Y:S02]  /*105f0*/  IMAD.X R9, R3, 0x1, R19.reuse, P1 ;  /* 0x0000000103097824 */ /* 0x100fe400008e0613 */
[----:B------:R-:W-:-:S04]  /*10600*/  IMAD.X R5, R37, 0x1, R19, P2 ;  /* 0x0000000125057824 */ /* 0x000fc800010e0613 */
[----:B------:R-:W5:Y:S04]  /*10610*/  LD.E.128 R8, desc[UR4][R8.64] ;  /* 0x0000000408087980 */ /* 0x000f68000c101d00 */
[----:B------:R-:W5:Y:S02]  /*10620*/  LD.E.128 R4, desc[UR4][R4.64] ;  /* 0x0000000404047980 */ /* 0x000f64000c101d00 */
.L_x_8112:
[----:B------:R-:W-:Y:S05]  /*10630*/  BSYNC B1 ;  /* 0x0000000000017941 */ /* 0x000fea0003800000 */
.L_x_8111:
[----:B------:R-:W2:Y:S04]  /*10640*/  LDL R0, [R1+0xa4] ;  /* 0x0000a40001007983 */ /* 0x000ea80000100800 */
[----:B------:R-:W3:Y:S01]  /*10650*/  LDL R12, [R1+0x50] ;  /* 0x00005000010c7983 */ /* 0x000ee20000100800 */
[----:B------:R-:W-:Y:S01]  /*10660*/  BSSY B1, `(.L_x_8113) ;  /* 0x000000d000017945 */ /* 0x000fe20003800000 */
[----:B--2---:R-:W-:Y:S01]  /*10670*/  R2UR UR5, R0 ;  /* 0x00000000000572ca */ /* 0x004fe200000e0000 */
[----:B------:R-:W-:Y:S01]  /*10680*/  VIADD R0, R228, 0x40 ;  /* 0x00000040e4007836 */ /* 0x000fe20000000000 */
[----:B---3--:R-:W-:-:S04]  /*10690*/  VIADDMNMX R13, R34, -R12, 0x80, PT ;  /* 0x00000080220d7446 */ /* 0x008fc8000380090c */
[-C--:B------:R-:W-:Y:S02]  /*106a0*/  ISETP.GE.OR P2, PT, R228, R13.reuse, P0 ;  /* 0x0000000de400720c */ /* 0x080fe40000746670 */
[----:B------:R-:W-:-:S05]  /*106b0*/  ISETP.GE.OR P0, PT, R0, R13, P0 ;  /* 0x0000000d0000720c */ /* 0x000fca0000706670 */
[----:B------:R-:W-:-:S04]  /*106c0*/  ULEA.HI UR4, UR5, UR5, URZ, 0x1 ;  /* 0x0000000505047291 */ /* 0x000fc8000f8f083f */
[----:B------:R-:W-:-:S04]  /*106d0*/  ULOP3.LUT UR4, UR4, 0xfffffffe, URZ, 0xc0, !UPT ;  /* 0xfffffffe04047892 */ /* 0x000fc8000f8ec03f */
[----:B------:R-:W-:-:S06]  /*106e0*/  UIADD3 UR4, UR5, -UR4, URZ ;  /* 0x8000000405047290 */ /* 0x000fcc000fffe03f */
[----:B------:R-:W-:-:S05]  /*106f0*/  IMAD.U32 R3, RZ, RZ, UR4 ;  /* 0x00000004ff037e24 */ /* 0x000fca000f8e00ff */
[----:B------:R-:W-:-:S04]  /*10700*/  SHF.L.U32 R3, R3, 0x1f, RZ ;  /* 0x0000001f03037819 */ /* 0x000fc800000006ff */
[----:B------:R-:W0:Y:S02]  /*10710*/  SYNCS.PHASECHK.TRANS64.TRYWAIT P1, [R16+URZ+0x2e800], R3 ;  /* 0x02e80003100075a7 */ /* 0x000e24000802017f */
[----:B0-----:R-:W-:Y:S05]  /*10720*/  @!P1 BRA `(.L_x_8114) ;  /* 0x000001d400d09947 */ /* 0x001fea0003800000 */
.L_x_8331:
[----:B------:R-:W-:Y:S05]  /*10730*/  BSYNC B1 ;  /* 0x0000000000017941 */ /* 0x000fea0003800000 */
.L_x_8113:
[----:B------:R-:W-:Y:S04]  /*10740*/  BSSY B1, `(.L_x_8115) ;  /* 0x0000106000017945 */ /* 0x000fe80003800000 */
[----:B------:R-:W-:Y:S05]  /*10750*/  @P2 BRA `(.L_x_8116) ;  /* 0x0000001000102947 */ /* 0x000fea0003800000 */
[----:B------:R-:W1:Y:S01]  /*10760*/  S2R R26, SR_TID.X ;  /* 0x00000000001a7919 */ /* 0x000e620000002100 */
[----:B------:R-:W-:Y:S02]  /*10770*/  SHF.R.U32.HI R0, RZ, 0x8, R32 ;  /* 0x00000008ff007819 */ /* 0x000fe40000011620 */
[----:B0-----:R-:W-:Y:S02]  /*10780*/  LOP3.LUT R3, R32, 0xff, RZ, 0xc0, !PT ;  /* 0x000000ff20037812 */ /* 0x001fe400078ec0ff */
[----:B------:R-:W-:Y:S02]  /*10790*/  SHF.R.U32.HI R12, RZ, 0x8, R33 ;  /* 0x00000008ff0c7819 */ /* 0x000fe40000011621 */
[----:B------:R-:W-:Y:S02]  /*107a0*/  LOP3.LUT R0, R0, 0xff, RZ, 0xc0, !PT ;  /* 0x000000ff00007812 */ /* 0x000fe400078ec0ff */
[----:B------:R-:W-:Y:S02]  /*107b0*/  SHF.R.U32.HI R14, RZ, 0x8, R30 ;  /* 0x00000008ff0e7819 */ /* 0x000fe4000001161e */
[----:B------:R-:W-:-:S02]  /*107c0*/  LOP3.LUT R13, R33, 0xff, RZ, 0xc0, !PT ;  /* 0x000000ff210d7812 */ /* 0x000fc400078ec0ff */
[----:B------:R-:W-:Y:S02]  /*107d0*/  LOP3.LUT R12, R12, 0xff, RZ, 0xc0, !PT ;  /* 0x000000ff0c0c7812 */ /* 0x000fe400078ec0ff */
[----:B------:R-:W-:Y:S02]  /*107e0*/  PRMT R35, R0, 0x7604, R3 ;  /* 0x0000760400237816 */ /* 0x000fe40000000003 */
[----:B------:R-:W-:Y:S02]  /*107f0*/  SHF.L.U32 R3, R229, 0x7, RZ ;  /* 0x00000007e5037819 */ /* 0x000fe400000006ff */
[----:B------:R-:W-:Y:S02]  /*10800*/  LOP3.LUT R15, R30, 0xff, RZ, 0xc0, !PT ;  /* 0x000000ff1e0f7812 */ /* 0x000fe400078ec0ff */
[----:B------:R-:W-:Y:S02]  /*10810*/  LOP3.LUT R14, R14, 0xff, RZ, 0xc0, !PT ;  /* 0x000000ff0e0e7812 */ /* 0x000fe400078ec0ff */
[----:B------:R-:W-:-:S02]  /*10820*/  PRMT R38, R12, 0x7604, R13 ;  /* 0x000076040c267816 */ /* 0x000fc4000000000d */
[----:B------:R-:W-:Y:S02]  /*10830*/  SHF.R.U32.HI R0, RZ, 0x8, R28 ;  /* 0x00000008ff007819 */ /* 0x000fe4000001161c */
[----:B------:R-:W-:Y:S02]  /*10840*/  SHF.R.U32.HI R13, RZ, 0x8, R31 ;  /* 0x00000008ff0d7819 */ /* 0x000fe4000001161f */
[----:B------:R-:W-:Y:S01]  /*10850*/  LOP3.LUT R12, R3, 0x380, RZ, 0xc0, !PT ;  /* 0x00000380030c7812 */ /* 0x000fe200078ec0ff */
[----:B------:R-:W-:Y:S01]  /*10860*/  IMAD.IADD R3, R18, 0x1, R39 ;  /* 0x0000000112037824 */ /* 0x000fe200078e0227 */
[----:B------:R-:W-:Y:S01]  /*10870*/  PRMT R41, R14, 0x7604, R15 ;  /* 0x000076040e297816 */ /* 0x000fe2000000000f */
[----:B-1----:R-:W-:Y:S01]  /*10880*/  VIADD R26, R26, 0xffffff80 ;  /* 0xffffff801a1a7836 */ /* 0x002fe20000000000 */
[----:B------:R-:W-:Y:S02]  /*10890*/  LOP3.LUT R15, R0, 0xff, RZ, 0xc0, !PT ;  /* 0x000000ff000f7812 */ /* 0x000fe400078ec0ff */
[----:B------:R-:W-:-:S02]  /*108a0*/  LOP3.LUT R14, R31, 0xff, RZ, 0xc0, !PT ;  /* 0x000000ff1f0e7812 */ /* 0x000fc400078ec0ff */
[----:B------:R-:W-:Y:S02]  /*108b0*/  SHF.R.S32.HI R40, RZ, 0x1f, R26 ;  /* 0x0000001fff287819 */ /* 0x000fe4000001141a */
[----:B------:R-:W-:Y:S02]  /*108c0*/  LOP3.LUT R13, R13, 0xff, RZ, 0xc0, !PT ;  /* 0x000000ff0d0d7812 */ /* 0x000fe400078ec0ff */
[----:B------:R-:W-:Y:S02]  /*108d0*/  LEA.HI R40, R40, R26, RZ, 0x5 ;  /* 0x0000001a28287211 */ /* 0x000fe400078f28ff */
[----:B------:R-:W-:Y:S02]  /*108e0*/  LOP3.LUT R0, R12, 0x70, R18, 0xf8, !PT ;  /* 0x000000700c007812 */ /* 0x000fe400078ef812 */
[----:B------:R-:W-:Y:S01]  /*108f0*/  SHF.R.U32.HI R25, RZ, 0x3, R12 ;  /* 0x00000003ff197819 */ /* 0x000fe2000001160c */
[----:B------:R-:W-:Y:S01]  /*10900*/  IMAD.SHL.U32 R40, R40, 0x20, RZ ;  /* 0x0000002028287824 */ /* 0x000fe200078e00ff */
[----:B------:R-:W-:-:S02]  /*10910*/  LOP3.LUT R12, R12, 0x70, R3, 0xf8, !PT ;  /* 0x000000700c0c7812 */ /* 0x000fc400078ef803 */
[----:B------:R-:W-:Y:S02]  /*10920*/  LOP3.LUT R24, R28, 0xff, RZ, 0xc0, !PT ;  /* 0x000000ff1c187812 */ /* 0x000fe400078ec0ff */
[----:B------:R-:W-:Y:S02]  /*10930*/  PRMT R43, R13, 0x7604, R14 ;  /* 0x000076040d2b7816 */ /* 0x000fe4000000000e */
[----:B------:R-:W-:Y:S02]  /*10940*/  LOP3.LUT R3, R0, R25, RZ, 0x3c, !PT ;  /* 0x0000001900037212 */ /* 0x000fe400078e3cff */
[----:B------:R-:W-:Y:S02]  /*10950*/  LOP3.LUT R40, R40, 0xfffffc00, RZ, 0xc0, !PT ;  /* 0xfffffc0028287812 */ /* 0x000fe400078ec0ff */
[----:B------:R-:W-:Y:S02]  /*10960*/  SHF.R.U32.HI R13, RZ, 0x8, R29 ;  /* 0x00000008ff0d7819 */ /* 0x000fe4000001161d */
[----:B------:R-:W-:-:S02]  /*10970*/  PRMT R45, R15, 0x7604, R24 ;  /* 0x000076040f2d7816 */ /* 0x000fc40000000018 */
[----:B------:R-:W-:Y:S02]  /*10980*/  LOP3.LUT R25, R12, R25, RZ, 0x3c, !PT ;  /* 0x000000190c197212 */ /* 0x000fe400078e3cff */
[----:B------:R-:W-:Y:S02]  /*10990*/  IADD3 R0, R16, R3, R40 ;  /* 0x0000000310007210 */ /* 0x000fe40007ffe028 */
[----:B------:R-:W-:Y:S02]  /*109a0*/  LOP3.LUT R24, R29, 0xff, RZ, 0xc0, !PT ;  /* 0x000000ff1d187812 */ /* 0x000fe400078ec0ff */
[----:B------:R-:W-:Y:S02]  /*109b0*/  SHF.R.U32.HI R12, RZ, 0x8, R20 ;  /* 0x00000008ff0c7819 */ /* 0x000fe40000011614 */
[----:B------:R-:W-:Y:S02]  /*109c0*/  LOP3.LUT R3, R13, 0xff, RZ, 0xc0, !PT ;  /* 0x000000ff0d037812 */ /* 0x000fe400078ec0ff */
[----:B------:R-:W-:-:S02]  /*109d0*/  LOP3.LUT R27, R20, 0xff, RZ, 0xc0, !PT ;  /* 0x000000ff141b7812 */ /* 0x000fc400078ec0ff */
[----:B------:R-:W-:Y:S02]  /*109e0*/  LOP3.LUT R26, R12, 0xff, RZ, 0xc0, !PT ;  /* 0x000000ff0c1a7812 */ /* 0x000fe400078ec0ff */
[----:B------:R-:W-:Y:S01]  /*109f0*/  PRMT R49, R3, 0x7604, R24 ;  /* 0x0000760403317816 */ /* 0x000fe20000000018 */
[----:B------:R-:W-:Y:S01]  /*10a00*/  LDS.128 R12, [R0+0x1c400] ;  /* 0x01c40000000c7984 */ /* 0x000fe20000000c00 */
[----:B------:R-:W-:Y:S02]  /*10a10*/  IADD3 R3, R16, R25, R40 ;  /* 0x0000001910037210 */ /* 0x000fe40007ffe028 */
[----:B------:R-:W-:Y:S02]  /*10a20*/  PRMT R51, R26, 0x7604, R27 ;  /* 0x000076041a337816 */ /* 0x000fe4000000001b */
[----:B------:R-:W-:Y:S01]  /*10a30*/  SHF.R.U32.HI R34, RZ, 0x8, R21 ;  /* 0x00000008ff227819 */ /* 0x000fe20000011615 */
[----:B------:R-:W0:Y:S01]  /*10a40*/  LDS.128 R24, [R3+0x1c400] ;  /* 0x01c4000003187984 */ /* 0x000e220000000c00 */
[----:B------:R-:W-:-:S02]  /*10a50*/  LOP3.LUT R37, R21, 0xff, RZ, 0xc0, !PT ;  /* 0x000000ff15257812 */ /* 0x000fc400078ec0ff */
[----:B------:R-:W-:Y:S02]  /*10a60*/  LOP3.LUT R34, R34, 0xff, RZ, 0xc0, !PT ;  /* 0x000000ff22227812 */ /* 0x000fe400078ec0ff */
[----:B------:R-:W-:Y:S02]  /*10a70*/  SHF.R.U32.HI R40, RZ, 0x10, R30 ;  /* 0x00000010ff287819 */ /* 0x000fe4000001161e */
[----:B------:R-:W-:Y:S02]  /*10a80*/  PRMT R53, R34, 0x7604, R37 ;  /* 0x0000760422357816 */ /* 0x000fe40000000025 */
[----:B------:R-:W-:Y:S02]  /*10a90*/  SHF.R.U32.HI R37, RZ, 0x10, R33 ;  /* 0x00000010ff257819 */ /* 0x000fe40000011621 */
[----:B------:R-:W-:Y:S02]  /*10aa0*/  SHF.R.U32.HI R42, RZ, 0x10, R31 ;  /* 0x00000010ff2a7819 */ /* 0x000fe4000001161f */
[----:B------:R-:W-:-:S02]  /*10ab0*/  LOP3.LUT R37, R37, 0xff, RZ, 0xc0, !PT ;  /* 0x000000ff25257812 */ /* 0x000fc400078ec0ff */
[----:B------:R-:W-:Y:S02]  /*10ac0*/  LOP3.LUT R40, R40, 0xff, RZ, 0xc0, !PT ;  /* 0x000000ff28287812 */ /* 0x000fe400078ec0ff */
[----:B------:R-:W-:Y:S02]  /*10ad0*/  SHF.R.U32.HI R34, RZ, 0x10, R32 ;  /* 0x00000010ff227819 */ /* 0x000fe40000011620 */
[----:B------:R-:W-:Y:S02]  /*10ae0*/  PRMT R37, R37, 0x7054, R38 ;  /* 0x0000705425257816 */ /* 0x000fe40000000026 */
[----:B------:R-:W-:Y:S02]  /*10af0*/  LOP3.LUT R42, R42, 0xff, RZ, 0xc0, !PT ;  /* 0x000000ff2a2a7812 */ /* 0x000fe400078ec0ff */
[----:B------:R-:W-:Y:S02]  /*10b00*/  SHF.R.U32.HI R38, RZ, 0x10, R29 ;  /* 0x00000010ff267819 */ /* 0x000fe4000001161d */
[----:B------:R-:W-:-:S02]  /*10b10*/  PRMT R41, R40, 0x7054, R41 ;  /* 0x0000705428297816 */ /* 0x000fc40000000029 */
[----:B------:R-:W-:Y:S02]  /*10b20*/  SHF.R.U32.HI R40, RZ, 0x10, R20 ;  /* 0x00000010ff287819 */ /* 0x000fe40000011614 */
[----:B------:R-:W-:Y:S02]  /*10b30*/  LOP3.LUT R34, R34, 0xff, RZ, 0xc0, !PT ;  /* 0x000000ff22227812 */ /* 0x000fe400078ec0ff */
[----:B------:R-:W-:Y:S02]  /*10b40*/  PRMT R43, R42, 0x7054, R43 ;  /* 0x000070542a2b7816 */ /* 0x000fe4000000002b */
[----:B------:R-:W-:Y:S02]  /*10b50*/  LOP3.LUT R38, R38, 0xff, RZ, 0xc0, !PT ;  /* 0x000000ff26267812 */ /* 0x000fe400078ec0ff */
[----:B------:R-:W-:Y:S02]  /*10b60*/  SHF.R.U32.HI R42, RZ, 0x10, R21 ;  /* 0x00000010ff2a7819 */ /* 0x000fe40000011615 */
[----:B------:R-:W-:-:S02]  /*10b70*/  LOP3.LUT R40, R40, 0xff, RZ, 0xc0, !PT ;  /* 0x000000ff28287812 */ /* 0x000fc400078ec0ff */
[----:B------:R-:W-:Y:S02]  /*10b80*/  PRMT R35, R34, 0x7054, R35 ;  /* 0x0000705422237816 */ /* 0x000fe40000000023 */
[----:B------:R-:W-:Y:S02]  /*10b90*/  SHF.R.U32.HI R34, RZ, 0x10, R28 ;  /* 0x00000010ff227819 */ /* 0x000fe4000001161c */
[----:B------:R-:W-:Y:S02]  /*10ba0*/  PRMT R49, R38, 0x7054, R49 ;  /* 0x0000705426317816 */ /* 0x000fe40000000031 */
[----:B------:R-:W-:Y:S02]  /*10bb0*/  LOP3.LUT R42, R42, 0xff, RZ, 0xc0, !PT ;  /* 0x000000ff2a2a7812 */ /* 0x000fe400078ec0ff */
[----:B------:R-:W-:Y:S02]  /*10bc0*/  PRMT R51, R40, 0x7054, R51 ;  /* 0x0000705428337816 */ /* 0x000fe40000000033 */
[----:B------:R-:W-:-:S02]  /*10bd0*/  LOP3.LUT R40, R37, 0xff000000, R33, 0xf8, !PT ;  /* 0xff00000025287812 */ /* 0x000fc400078ef821 */
[----:B------:R-:W-:Y:S02]  /*10be0*/  LOP3.LUT R34, R34, 0xff, RZ, 0xc0, !PT ;  /* 0x000000ff22227812 */ /* 0x000fe400078ec0ff */
[----:B------:R-:W-:Y:S02]  /*10bf0*/  LOP3.LUT R49, R49, 0xff000000, R29, 0xf8, !PT ;  /* 0xff00000031317812 */ /* 0x000fe400078ef81d */
[----:B------:R-:W-:Y:S02]  /*10c00*/  PRMT R53, R42, 0x7054, R53 ;  /* 0x000070542a357816 */ /* 0x000fe40000000035 */
[----:B------:R-:W-:Y:S02]  /*10c10*/  LOP3.LUT R44, R41, 0xff000000, R30, 0xf8, !PT ;  /* 0xff000000292c7812 */ /* 0x000fe400078ef81e */
[----:B------:R-:W-:Y:S02]  /*10c20*/  F2FP.F16.E4M3.UNPACK_B R41, R40.H1 ;  /* 0x00000028ff29723e */ /* 0x000fe400030006ff */
[----:B0-----:R-:W-:-:S02]  /*10c30*/  F2FP.F16.E4M3.UNPACK_B R33, R25.H1 ;  /* 0x00000019ff21723e */ /* 0x001fc400030006ff */
[----:B------:R-:W-:Y:S02]  /*10c40*/  PRMT R47, R34, 0x7054, R45 ;  /* 0x00007054222f7816 */ /* 0x000fe4000000002d */
[----:B------:R-:W-:Y:S02]  /*10c50*/  F2FP.F16.E4M3.UNPACK_B R46, R49.H1 ;  /* 0x00000031ff2e723e */ /* 0x000fe400030006ff */
[----:B------:R-:W-:Y:S01]  /*10c60*/  LOP3.LUT R45, R43, 0xff000000, R31, 0xf8, !PT ;  /* 0xff0000002b2d7812 */ /* 0x000fe200078ef81f */
[----:B------:R-:W-:Y:S01]  /*10c70*/  HADD2.F32 R43, -RZ, R41.H0_H0 ;  /* 0x20000029ff2b7230 */ /* 0x000fe20000004100 */
[----:B------:R-:W-:Y:S01]  /*10c80*/  LOP3.LUT R48, R51, 0xff000000, R20, 0xf8, !PT ;  /* 0xff00000033307812 */ /* 0x000fe200078ef814 */
[--C-:B------:R-:W-:Y:S01]  /*10c90*/  HADD2.F32 R51, -RZ, R46.reuse.H0_H0 ;  /* 0x2000002eff337230 */ /* 0x100fe20000004100 */
[----:B------:R-:W-:Y:S01]  /*10ca0*/  LOP3.LUT R53, R53, 0xff000000, R21, 0xf8, !PT ;  /* 0xff00000035357812 */ /* 0x000fe200078ef815 */
[----:B------:R-:W-:Y:S01]  /*10cb0*/  HADD2.F32 R46, -RZ, R46.H1_H1 ;  /* 0x3000002eff2e7230 */ /* 0x000fe20000004100 */
[----:B------:R-:W-:-:S02]  /*10cc0*/  F2FP.F16.E4M3.UNPACK_B R20, R13 ;  /* 0x0000000dff14723e */ /* 0x000fc400020006ff */
[----:B------:R-:W-:Y:S02]  /*10cd0*/  F2FP.F16.E4M3.UNPACK_B R21, R13.H1 ;  /* 0x0000000dff15723e */ /* 0x000fe400030006ff */
[-C--:B------:R-:W-:Y:S02]  /*10ce0*/  F2FP.F16.E4M3.UNPACK_B R30, R15.reuse ;  /* 0x0000000fff1e723e */ /* 0x080fe400020006ff */
[----:B------:R-:W-:Y:S02]  /*10cf0*/  F2FP.F16.E4M3.UNPACK_B R31, R15.H1 ;  /* 0x0000000fff1f723e */ /* 0x000fe400030006ff */
[-C--:B------:R-:W-:Y:S02]  /*10d00*/  F2FP.F16.E4M3.UNPACK_B R13, R12.reuse ;  /* 0x0000000cff0d723e */ /* 0x080fe400020006ff */
[----:B------:R-:W-:Y:S01]  /*10d10*/  F2FP.F16.E4M3.UNPACK_B R15, R12.H1 ;  /* 0x0000000cff0f723e */ /* 0x000fe200030006ff */
[--C-:B------:R-:W-:Y:S01]  /*10d20*/  HADD2.F32 R12, -RZ, R33.reuse.H0_H0 ;  /* 0x20000021ff0c7230 */ /* 0x100fe20000004100 */
[----:B------:R-:W-:Y:S01]  /*10d30*/  LOP3.LUT R47, R47, 0xff000000, R28, 0xf8, !PT ;  /* 0xff0000002f2f7812 */ /* 0x000fe200078ef81c */
[----:B------:R-:W-:Y:S01]  /*10d40*/  HADD2.F32 R33, -RZ, R33.H1_H1 ;  /* 0x30000021ff217230 */ /* 0x000fe20000004100 */
[----:B------:R-:W-:-:S02]  /*10d50*/  F2FP.F16.E4M3.UNPACK_B R28, R14 ;  /* 0x0000000eff1c723e */ /* 0x000fc400020006ff */
[----:B------:R-:W-:Y:S01]  /*10d60*/  F2FP.F16.E4M3.UNPACK_B R29, R14.H1 ;  /* 0x0000000eff1d723e */ /* 0x000fe200030006ff */
[----:B------:R-:W-:Y:S01]  /*10d70*/  HADD2.F32 R14, -RZ, R21.H0_H0 ;  /* 0x20000015ff0e7230 */ /* 0x000fe20000004100 */
[----:B------:R-:W-:Y:S01]  /*10d80*/  LOP3.LUT R38, R35, 0xff000000, R32, 0xf8, !PT ;  /* 0xff00000023267812 */ /* 0x000fe200078ef820 */
[C---:B------:R-:W-:Y:S01]  /*10d90*/  FMUL.FTZ R42, R12.reuse, R43 ;  /* 0x0000002b0c2a7220 */ /* 0x040fe20000410000 */
[----:B------:R-:W-:Y:S01]  /*10da0*/  F2FP.F16.E4M3.UNPACK_B R32, R25 ;  /* 0x00000019ff20723e */ /* 0x000fe200020006ff */
[----:B------:R-:W-:Y:S01]  /*10db0*/  FMUL.FTZ R55, R12, R51 ;  /* 0x000000330c377220 */ /* 0x000fe20000410000 */
[----:B------:R-:W-:Y:S01]  /*10dc0*/  F2FP.F16.E4M3.UNPACK_B R49, R49 ;  /* 0x00000031ff31723e */ /* 0x000fe200020006ff */
[C---:B------:R-:W-:Y:S01]  /*10dd0*/  FFMA.FTZ R52, R14.reuse, R51, R42 ;  /* 0x000000330e347223 */ /* 0x040fe2000001002a */
[----:B------:R-:W-:Y:S01]  /*10de0*/  F2FP.F16.E4M3.UNPACK_B R40, R40 ;  /* 0x00000028ff28723e */ /* 0x000fe200020006ff */
[----:B------:R-:W-:Y:S01]  /*10df0*/  FFMA.FTZ R12, R14, R43, -R55 ;  /* 0x0000002b0e0c7223 */ /* 0x000fe20000010837 */
[-C--:B------:R-:W-:Y:S01]  /*10e00*/  F2FP.F16.E4M3.UNPACK_B R35, R27.reuse ;  /* 0x0000001bff23723e */ /* 0x080fe200020006ff */
[----:B------:R-:W-:Y:S01]  /*10e10*/  HADD2.F32 R42, -RZ, R41.H1_H1 ;  /* 0x30000029ff2a7230 */ /* 0x000fe20000004100 */
[----:B------:R-:W-:Y:S01]  /*10e20*/  F2FP.F16.E4M3.UNPACK_B R37, R27.H1 ;  /* 0x0000001bff25723e */ /* 0x000fe200030006ff */
[----:B------:R-:W-:Y:S01]  /*10e30*/  HADD2.F32 R43, -RZ, R49.H0_H0 ;  /* 0x20000031ff2b7230 */ /* 0x000fe20000004100 */
[-C--:B------:R-:W-:Y:S01]  /*10e40*/  F2FP.F16.E4M3.UNPACK_B R27, R26.reuse ;  /* 0x0000001aff1b723e */ /* 0x080fe200020006ff */
[----:B------:R-:W-:Y:S01]  /*10e50*/  HADD2.F32 R41, -RZ, R40.H0_H0 ;  /* 0x20000028ff297230 */ /* 0x000fe20000004100 */
[----:B------:R-:W-:Y:S01]  /*10e60*/  F2FP.F16.E4M3.UNPACK_B R34, R26.H1 ;  /* 0x0000001aff22723e */ /* 0x000fe200030006ff */
[----:B------:R-:W-:-:S02]  /*10e70*/  HADD2.F32 R26, -RZ, R32.H0_H0 ;  /* 0x20000020ff1a7230 */ /* 0x000fc40000004100 */
[C---:B------:R-:W-:Y:S01]  /*10e80*/  FMUL.FTZ R50, R33.reuse, R46 ;  /* 0x0000002e21327220 */ /* 0x040fe20000410000 */
[----:B------:R-:W-:Y:S02]  /*10e90*/  HADD2.F32 R21, -RZ, R21.H1_H1 ;  /* 0x30000015ff157230 */ /* 0x000fe40000004100 */
[----:B------:R-:W-:Y:S01]  /*10ea0*/  FMUL.FTZ R51, R33, R42 ;  /* 0x0000002a21337220 */ /* 0x000fe20000410000 */
[----:B------:R-:W-:Y:S02]  /*10eb0*/  HADD2.F32 R14, -RZ, R20.H0_H0 ;  /* 0x20000014ff0e7230 */ /* 0x000fe40000004100 */
[C---:B------:R-:W-:Y:S01]  /*10ec0*/  FMUL.FTZ R33, R26.reuse, R43 ;  /* 0x0000002b1a217220 */ /* 0x040fe20000410000 */
[-C--:B------:R-:W-:Y:S01]  /*10ed0*/  FMUL.FTZ R26, R26, R41.reuse ;  /* 0x000000291a1a7220 */ /* 0x080fe20000410000 */
[----:B------:R-:W-:Y:S01]  /*10ee0*/  FFMA.FTZ R57, R21, R46, R51 ;  /* 0x0000002e15397223 */ /* 0x000fe20000010033 */
[----:B------:R-:W-:Y:S02]  /*10ef0*/  HADD2.F32 R49, -RZ, R49.H1_H1 ;  /* 0x30000031ff317230 */ /* 0x000fe40000004100 */
[C---:B------:R-:W-:Y:S01]  /*10f00*/  FFMA.FTZ R46, R14.reuse, R41, -R33 ;  /* 0x000000290e2e7223 */ /* 0x040fe20000010821 */
[----:B------:R-:W-:Y:S01]  /*10f10*/  FFMA.FTZ R43, R14, R43, R26 ;  /* 0x0000002b0e2b7223 */ /* 0x000fe2000001001a */
[----:B------:R-:W-:Y:S01]  /*10f20*/  F2FP.F16.E4M3.UNPACK_B R41, R53.H1 ;  /* 0x00000035ff29723e */ /* 0x000fe200030006ff */
[----:B------:R-:W-:Y:S01]  /*10f30*/  HADD2.F32 R32, -RZ, R32.H1_H1 ;  /* 0x30000020ff207230 */ /* 0x000fe20000004100 */
[----:B------:R-:W-:Y:S01]  /*10f40*/  F2FP.F16.E4M3.UNPACK_B R26, R45.H1 ;  /* 0x0000002dff1a723e */ /* 0x000fe200030006ff */
[----:B------:R-:W-:-:S02]  /*10f50*/  HADD2.F32 R33, -RZ, R40.H1_H1 ;  /* 0x30000028ff217230 */ /* 0x000fc40000004100 */
[----:B------:R-:W-:Y:S01]  /*10f60*/  FFMA.FTZ R55, R21, R42, -R50 ;  /* 0x0000002a15377223 */ /* 0x000fe20000010832 */
[----:B------:R-:W-:Y:S02]  /*10f70*/  HADD2.F32 R20, -RZ, R20.H1_H1 ;  /* 0x30000014ff147230 */ /* 0x000fe40000004100 */
[C---:B------:R-:W-:Y:S01]  /*10f80*/  FMUL.FTZ R51, R32.reuse, R49 ;  /* 0x0000003120337220 */ /* 0x040fe20000410000 */
[----:B------:R-:W-:Y:S02]  /*10f90*/  HADD2.F32 R42, -RZ, R41.H0_H0 ;  /* 0x20000029ff2a7230 */ /* 0x000fe40000004100 */
[----:B------:R-:W-:Y:S01]  /*10fa0*/  FMUL.FTZ R32, R32, R33 ;  /* 0x0000002120207220 */ /* 0x000fe20000410000 */
[----:B------:R-:W-:Y:S01]  /*10fb0*/  HADD2.F32 R21, -RZ, R37.H0_H0 ;  /* 0x20000025ff157230 */ /* 0x000fe20000004100 */
[----:B------:R-:W-:Y:S01]  /*10fc0*/  F2FP.F16.E4M3.UNPACK_B R53, R53 ;  /* 0x00000035ff35723e */ /* 0x000fe200020006ff */
[----:B------:R-:W-:Y:S02]  /*10fd0*/  HADD2.F32 R40, -RZ, R26.H0_H0 ;  /* 0x2000001aff287230 */ /* 0x000fe40000004100 */
[----:B------:R-:W-:Y:S01]  /*10fe0*/  FFMA.FTZ R50, R20, R49, R32 ;  /* 0x0000003114327223 */ /* 0x000fe20000010020 */
[----:B------:R-:W-:-:S02]  /*10ff0*/  HADD2.F32 R14, -RZ, R31.H0_H0 ;  /* 0x2000001fff0e7230 */ /* 0x000fc40000004100 */
[C---:B------:R-:W-:Y:S01]  /*11000*/  FMUL.FTZ R59, R21.reuse, R42 ;  /* 0x0000002a153b7220 */ /* 0x040fe20000410000 */
[----:B------:R-:W-:Y:S01]  /*11010*/  FFMA.FTZ R51, R20, R33, -R51 ;  /* 0x0000002114337223 */ /* 0x000fe20000010833 */
[-C--:B------:R-:W-:Y:S01]  /*11020*/  FMUL.FTZ R21, R21, R40.reuse ;  /* 0x0000002815157220 */ /* 0x080fe20000410000 */
[----:B------:R-:W-:Y:S01]  /*11030*/  HADD2.F32 R26, -RZ, R26.H1_H1 ;  /* 0x3000001aff1a7230 */ /* 0x000fe20000004100 */
[----:B------:R-:W-:Y:S01]  /*11040*/  F2FP.F16.E4M3.UNPACK_B R45, R45 ;  /* 0x0000002dff2d723e */ /* 0x000fe200020006ff */
[----:B------:R-:W-:Y:S02]  /*11050*/  HADD2.F32 R32, -RZ, R41.H1_H1 ;  /* 0x30000029ff207230 */ /* 0x000fe40000004100 */
[C---:B------:R-:W-:Y:S01]  /*11060*/  FFMA.FTZ R56, R14.reuse, R40, -R59 ;  /* 0x000000280e387223 */ /* 0x040fe2000001083b */
[----:B------:R-:W-:Y:S02]  /*11070*/  HADD2.F32 R37, -RZ, R37.H1_H1 ;  /* 0x30000025ff257230 */ /* 0x000fe40000004100 */
[----:B------:R-:W-:Y:S01]  /*11080*/  FFMA.FTZ R58, R14, R42, R21 ;  /* 0x0000002a0e3a7223 */ /* 0x000fe20000010015 */
[----:B------:R-:W-:Y:S01]  /*11090*/  HADD2.F32 R33, -RZ, R53.H0_H0 ;  /* 0x20000035ff217230 */ /* 0x000fe20000004100 */
[----:B------:R-:W-:Y:S01]  /*110a0*/  F2FP.F16.E4M3.UNPACK_B R25, R24 ;  /* 0x00000018ff19723e */ /* 0x000fe200020006ff */
[----:B------:R-:W-:-:S02]  /*110b0*/  HADD2.F32 R20, -RZ, R35.H0_H0 ;  /* 0x20000023ff147230 */ /* 0x000fc40000004100 */
[C---:B------:R-:W-:Y:S01]  /*110c0*/  FMUL.FTZ R40, R37.reuse, R32 ;  /* 0x0000002025287220 */ /* 0x040fe20000410000 */
[----:B------:R-:W-:Y:S02]  /*110d0*/  HADD2.F32 R31, -RZ, R31.H1_H1 ;  /* 0x3000001fff1f7230 */ /* 0x000fe40000004100 */
[-C--:B------:R-:W-:Y:S01]  /*110e0*/  FMUL.FTZ R41, R37, R26.reuse ;  /* 0x0000001a25297220 */ /* 0x080fe20000410000 */
[--C-:B------:R-:W-:Y:S02]  /*110f0*/  HADD2.F32 R21, -RZ, R45.reuse.H0_H0 ;  /* 0x2000002dff157230 */ /* 0x100fe40000004100 */
[C---:B------:R-:W-:Y:S01]  /*11100*/  FMUL.FTZ R37, R20.reuse, R33 ;  /* 0x0000002114257220 */ /* 0x040fe20000410000 */
[----:B------:R-:W-:Y:S02]  /*11110*/  HADD2.F32 R14, -RZ, R30.H0_H0 ;  /* 0x2000001eff0e7230 */ /* 0x000fe40000004100 */
[----:B------:R-:W-:Y:S01]  /*11120*/  FFMA.FTZ R61, R31, R26, -R40 ;  /* 0x0000001a1f3d7223 */ /* 0x000fe20000010828 */
[----:B------:R-:W-:Y:S01]  /*11130*/  F2FP.F16.E4M3.UNPACK_B R24, R24.H1 ;  /* 0x00000018ff18723e */ /* 0x000fe200030006ff */
[----:B------:R-:W-:Y:S01]  /*11140*/  FMUL.FTZ R20, R20, R21 ;  /* 0x0000001514147220 */ /* 0x000fe20000410000 */
[----:B------:R-:W-:Y:S01]  /*11150*/  F2FP.F16.E4M3.UNPACK_B R26, R47.H1 ;  /* 0x0000002fff1a723e */ /* 0x000fe200030006ff */
[C---:B------:R-:W-:Y:S01]  /*11160*/  FFMA.FTZ R42, R14.reuse, R21, -R37 ;  /* 0x000000150e2a7223 */ /* 0x040fe20000010825 */
[----:B------:R-:W-:Y:S01]  /*11170*/  F2FP.F16.E4M3.UNPACK_B R21, R38.H1 ;  /* 0x00000026ff15723e */ /* 0x000fe200030006ff */
[----:B------:R-:W-:Y:S01]  /*11180*/  FFMA.FTZ R49, R14, R33, R20 ;  /* 0x000000210e317223 */ /* 0x000fe20000010014 */
[----:B------:R-:W-:-:S02]  /*11190*/  HADD2.F32 R45, -RZ, R45.H1_H1 ;  /* 0x3000002dff2d7230 */ /* 0x000fc40000004100 */
[----:B------:R-:W-:Y:S01]  /*111a0*/  FFMA.FTZ R63, R31, R32, R41 ;  /* 0x000000201f3f7223 */ /* 0x000fe20000010029 */
[----:B------:R-:W-:Y:S01]  /*111b0*/  HADD2.F32 R53, -RZ, R53.H1_H1 ;  /* 0x30000035ff357230 */ /* 0x000fe20000004100 */
[----:B------:R-:W-:Y:S01]  /*111c0*/  F2FP.F16.E4M3.UNPACK_B R47, R47 ;  /* 0x0000002fff2f723e */ /* 0x000fe200020006ff */
[----:B------:R-:W-:Y:S01]  /*111d0*/  HADD2.F32 R35, -RZ, R35.H1_H1 ;  /* 0x30000023ff237230 */ /* 0x000fe20000004100 */
[----:B------:R-:W-:Y:S01]  /*111e0*/  F2FP.F16.E4M3.UNPACK_B R38, R38 ;  /* 0x00000026ff26723e */ /* 0x000fe200020006ff */
[----:B------:R-:W-:Y:S02]  /*111f0*/  HADD2.F32 R33, -RZ, R26.H0_H0 ;  /* 0x2000001aff217230 */ /* 0x000fe40000004100 */
[----:B------:R-:W-:Y:S02]  /*11200*/  HADD2.F32 R20, -RZ, R24.H0_H0 ;  /* 0x20000018ff147230 */ /* 0x000fe40000004100 */
[----:B------:R-:W-:Y:S01]  /*11210*/  FMUL.FTZ R37, R35, R53 ;  /* 0x0000003523257220 */ /* 0x000fe20000410000 */
[----:B------:R-:W-:-:S02]  /*11220*/  HADD2.F32 R31, -RZ, R21.H0_H0 ;  /* 0x20000015ff1f7230 */ /* 0x000fc40000004100 */
[----:B------:R-:W-:Y:S01]  /*11230*/  FMUL.FTZ R32, R35, R45 ;  /* 0x0000002d23207220 */ /* 0x000fe20000410000 */
[----:B------:R-:W-:Y:S02]  /*11240*/  HADD2.F32 R30, -RZ, R30.H1_H1 ;  /* 0x3000001eff1e7230 */ /* 0x000fe40000004100 */
[C---:B------:R-:W-:Y:S01]  /*11250*/  FMUL.FTZ R35, R20.reuse, R33 ;  /* 0x0000002114237220 */ /* 0x040fe20000410000 */
[----:B------:R-:W-:Y:S02]  /*11260*/  HADD2.F32 R14, -RZ, R15.H0_H0 ;  /* 0x2000000fff0e7230 */ /* 0x000fe40000004100 */
[----:B------:R-:W-:Y:S01]  /*11270*/  FMUL.FTZ R20, R20, R31 ;  /* 0x0000001f14147220 */ /* 0x000fe20000410000 */
[----:B------:R-:W-:Y:S02]  /*11280*/  HADD2.F32 R26, -RZ, R26.H1_H1 ;  /* 0x3000001aff1a7230 */ /* 0x000fe40000004100 */
[----:B------:R-:W-:Y:S01]  /*11290*/  FFMA.FTZ R59, R30, R45, -R37 ;  /* 0x0000002d1e3b7223 */ /* 0x000fe20000010825 */
[----:B------:R-:W-:-:S02]  /*112a0*/  HADD2.F32 R24, -RZ, R24.H1_H1 ;  /* 0x30000018ff187230 */ /* 0x000fc40000004100 */
[----:B------:R-:W-:Y:S01]  /*112b0*/  FFMA.FTZ R54, R30, R53, R32 ;  /* 0x000000351e367223 */ /* 0x000fe20000010020 */
[----:B------:R-:W-:Y:S02]  /*112c0*/  HADD2.F32 R21, -RZ, R21.H1_H1 ;  /* 0x30000015ff157230 */ /* 0x000fe40000004100 */
[C---:B------:R-:W-:Y:S01]  /*112d0*/  FFMA.FTZ R30, R14.reuse, R31, -R35 ;  /* 0x0000001f0e1e7223 */ /* 0x040fe20000010823 */
[----:B------:R-:W-:Y:S01]  /*112e0*/  FFMA.FTZ R32, R14, R33, R20 ;  /* 0x000000210e207223 */ /* 0x000fe20000010014 */
[----:B------:R-:W-:Y:S02]  /*112f0*/  HADD2.F32 R15, -RZ, R15.H1_H1 ;  /* 0x3000000fff0f7230 */ /* 0x000fe40000004100 */
[C---:B------:R-:W-:Y:S01]  /*11300*/  FMUL.FTZ R14, R24.reuse, R26 ;  /* 0x0000001a180e7220 */ /* 0x040fe20000410000 */
[----:B------:R-:W-:Y:S01]  /*11310*/  FMUL.FTZ R33, R24, R21 ;  /* 0x0000001518217220 */ /* 0x000fe20000410000 */
[----:B------:R-:W-:Y:S02]  /*11320*/  HADD2.F32 R31, -RZ, R47.H0_H0 ;  /* 0x2000002fff1f7230 */ /* 0x000fe40000004100 */
[----:B------:R-:W-:-:S02]  /*11330*/  HADD2.F32 R20, -RZ, R25.H0_H0 ;  /* 0x20000019ff147230 */ /* 0x000fc40000004100 */
        /* <DEDUP_REMOVED lines=8> */
[C---:B------:R-:W-:Y:S01]  /*113c0*/  FFMA.FTZ R26, R14.reuse, R15, -R21 ;  /* 0x0000000f0e1a7223 */ /* 0x040fe20000010815 */
[----:B------:R-:W-:Y:S01]  /*113d0*/  HADD2.F32 R38, -RZ, R38.H1_H1 ;  /* 0x30000026ff267230 */ /* 0x000fe20000004100 */
[----:B------:R-:W-:Y:S01]  /*113e0*/  F2FP.F16.E4M3.UNPACK_B R21, R48.H1 ;  /* 0x00000030ff15723e */ /* 0x000fe200030006ff */
[----:B------:R-:W-:Y:S02]  /*113f0*/  HADD2.F32 R13, -RZ, R13.H1_H1 ;  /* 0x3000000dff0d7230 */ /* 0x000fe40000004100 */
[C---:B------:R-:W-:Y:S01]  /*11400*/  FMUL.FTZ R20, R25.reuse, R24 ;  /* 0x0000001819147220 */ /* 0x040fe20000410000 */
[----:B------:R-:W-:Y:S01]  /*11410*/  FFMA.FTZ R33, R14, R31, R33 ;  /* 0x0000001f0e217223 */ /* 0x000fe20000010021 */
[----:B------:R-:W-:Y:S01]  /*11420*/  F2FP.F16.E4M3.UNPACK_B R15, R44.H1 ;  /* 0x0000002cff0f723e */ /* 0x000fe200030006ff */
[-C--:B------:R-:W-:Y:S01]  /*11430*/  FMUL.FTZ R35, R25, R38.reuse ;  /* 0x0000002619237220 */ /* 0x080fe20000410000 */
[----:B------:R-:W-:Y:S02]  /*11440*/  HADD2.F32 R25, -RZ, R21.H0_H0 ;  /* 0x20000015ff197230 */ /* 0x000fe40000004100 */
        /* <DEDUP_REMOVED lines=11> */
[----:B------:R-:W-:Y:S01]  /*11500*/  HADD2.F32 R15, -RZ, R15.H1_H1 ;  /* 0x3000000fff0f7230 */ /* 0x000fe20000004100 */
[----:B------:R-:W-:Y:S01]  /*11510*/  F2FP.F16.E4M3.UNPACK_B R48, R48 ;  /* 0x00000030ff30723e */ /* 0x000fe200020006ff */
[----:B------:R-:W-:-:S02]  /*11520*/  HADD2.F32 R29, -RZ, R29.H1_H1 ;  /* 0x3000001dff1d7230 */ /* 0x000fc40000004100 */
[C---:B------:R-:W-:Y:S01]  /*11530*/  FMUL.FTZ R20, R34.reuse, R21 ;  /* 0x0000001522147220 */ /* 0x040fe20000410000 */
[----:B------:R-:W-:Y:S01]  /*11540*/  FFMA.FTZ R35, R13, R25, R14 ;  /* 0x000000190d237223 */ /* 0x000fe2000001000e */
[-C--:B------:R-:W-:Y:S01]  /*11550*/  FMUL.FTZ R34, R34, R15.reuse ;  /* 0x0000000f22227220 */ /* 0x080fe20000410000 */
[----:B------:R-:W-:Y:S02]  /*11560*/  HADD2.F32 R14, -RZ, R27.H0_H0 ;  /* 0x2000001bff0e7230 */ /* 0x000fe40000004100 */
[C---:B------:R-:W-:Y:S01]  /*11570*/  FFMA.FTZ R45, R29.reuse, R15, -R20 ;  /* 0x0000000f1d2d7223 */ /* 0x040fe20000010814 */
[----:B------:R-:W-:Y:S02]  /*11580*/  HADD2.F32 R15, -RZ, R44.H0_H0 ;  /* 0x2000002cff0f7230 */ /* 0x000fe40000004100 */
[----:B------:R-:W-:Y:S01]  /*11590*/  FFMA.FTZ R40, R29, R21, R34 ;  /* 0x000000151d287223 */ /* 0x000fe20000010022 */
[--C-:B------:R-:W-:Y:S01]  /*115a0*/  HADD2.F32 R20, -RZ, R48.reuse.H0_H0 ;  /* 0x20000030ff147230 */ /* 0x100fe20000004100 */
[----:B------:R-:W-:Y:S01]  /*115b0*/  F2FP.SATFINITE.E4M3.F32.PACK_AB_MERGE_C R32, R41, R32, RZ ;  /* 0x000000202920723e */ /* 0x000fe200048070ff */
[----:B------:R-:W-:-:S02]  /*115c0*/  HADD2.F32 R48, -RZ, R48.H1_H1 ;  /* 0x30000030ff307230 */ /* 0x000fc40000004100 */
[C---:B------:R-:W-:Y:S01]  /*115d0*/  FMUL.FTZ R21, R14.reuse, R15 ;  /* 0x0000000f0e157220 */ /* 0x040fe20000410000 */
[----:B------:R-:W-:Y:S02]  /*115e0*/  HADD2.F32 R27, -RZ, R27.H1_H1 ;  /* 0x3000001bff1b7230 */ /* 0x000fe40000004100 */
[----:B------:R-:W-:Y:S01]  /*115f0*/  FMUL.FTZ R34, R14, R20 ;  /* 0x000000140e227220 */ /* 0x000fe20000410000 */
[----:B------:R-:W-:Y:S01]  /*11600*/  HADD2.F32 R44, -RZ, R44.H1_H1 ;  /* 0x3000002cff2c7230 */ /* 0x000fe20000004100 */
[----:B------:R-:W-:Y:S01]  /*11610*/  F2FP.SATFINITE.E4M3.F32.PACK_AB_MERGE_C R38, R45, R38, RZ ;  /* 0x000000262d26723e */ /* 0x000fe200048070ff */
[--C-:B------:R-:W-:Y:S02]  /*11620*/  HADD2.F32 R13, -RZ, R28.reuse.H0_H0 ;  /* 0x2000001cff0d7230 */ /* 0x100fe40000004100 */
[C---:B------:R-:W-:Y:S01]  /*11630*/  FMUL.FTZ R25, R27.reuse, R48 ;  /* 0x000000301b197220 */ /* 0x040fe20000410000 */
[----:B------:R-:W-:Y:S02]  /*11640*/  HADD2.F32 R28, -RZ, R28.H1_H1 ;  /* 0x3000001cff1c7230 */ /* 0x000fe40000004100 */
[----:B------:R-:W-:Y:S01]  /*11650*/  FMUL.FTZ R27, R27, R44 ;  /* 0x0000002c1b1b7220 */ /* 0x000fe20000410000 */
[----:B------:R-:W-:Y:S01]  /*11660*/  F2FP.SATFINITE.E4M3.F32.PACK_AB_MERGE_C R35, R40, R35, RZ ;  /* 0x000000232823723e */ /* 0x000fe200048070ff */
[C---:B------:R-:W-:Y:S01]  /*11670*/  FFMA.FTZ R14, R13.reuse, R15, -R34 ;  /* 0x0000000f0d0e7223 */ /* 0x040fe20000010822 */
[----:B------:R-:W-:Y:S01]  /*11680*/  FFMA.FTZ R21, R13, R20, R21 ;  /* 0x000000140d157223 */ /* 0x000fe20000010015 */
[C---:B------:R-:W-:Y:S01]  /*11690*/  FFMA.FTZ R29, R28.reuse, R44, -R25 ;  /* 0x0000002c1c1d7223 */ /* 0x040fe20000010819 */
[----:B------:R-:W-:Y:S01]  /*116a0*/  F2FP.SATFINITE.E4M3.F32.PACK_AB_MERGE_C R13, R55, R12, RZ ;  /* 0x0000000c370d723e */ /* 0x000fe200048070ff */
        /* <DEDUP_REMOVED lines=15> */
.L_x_8116:
[----:B------:R-:W-:Y:S05]  /*117a0*/  BSYNC B1 ;  /* 0x0000000000017941 */ /* 0x000fea0003800000 */
.L_x_8115:
[----:B------:R-:W-:Y:S05]  /*117b0*/  @P0 BRA `(.L_x_8107) ;  /* 0x0000000c00e40947 */ /* 0x000fea0003800000 */
[----:B-1----:R-:W2:Y:S04]  /*117c0*/  LDL R25, [R1+0x78] ;  /* 0x0000780001197983 */ /* 0x002ea80000100800 */
[----:B------:R-:W3:Y:S01]  /*117d0*/  LDL R50, [R1+0xac] ;  /* 0x0000ac0001327983 */ /* 0x000ee20000100800 */
[----:B0----5:R-:W-:Y:S01]  /*117e0*/  SHF.R.U32.HI R3, RZ, 0x8, R8 ;  /* 0x00000008ff037819 */ /* 0x021fe20000011608 */
[----:B------:R-:W-:Y:S01]  /*117f0*/  VIADD R24, R228, 0x40 ;  /* 0x00000040e4187836 */ /* 0x000fe20000000000 */
[----:B------:R-:W-:Y:S01]  /*11800*/  LOP3.LUT R0, R8, 0xff, RZ, 0xc0, !PT ;  /* 0x000000ff08007812 */ /* 0x000fe200078ec0ff */
[----:B------:R-:W-:Y:S01]  /*11810*/  IMAD.IADD R39, R18, 0x1, R39 ;  /* 0x0000000112277824 */ /* 0x000fe200078e0227 */
[----:B------:R-:W-:Y:S01]  /*11820*/  LOP3.LUT R3, R3, 0xff, RZ, 0xc0, !PT ;  /* 0x000000ff03037812 */ /* 0x000fe200078ec0ff */
[----:B------:R-:W-:Y:S01]  /*11830*/  IMAD.SHL.U32 R24, R24, 0x80, RZ ;  /* 0x0000008018187824 */ /* 0x000fe200078e00ff */
[----:B------:R-:W-:-:S02]  /*11840*/  SHF.R.U32.HI R13, RZ, 0x8, R9 ;  /* 0x00000008ff0d7819 */ /* 0x000fc40000011609 */
[----:B------:R-:W-:Y:S02]  /*11850*/  PRMT R21, R3, 0x7604, R0 ;  /* 0x0000760403157816 */ /* 0x000fe40000000000 */
[----:B------:R-:W-:Y:S02]  /*11860*/  SHF.R.U32.HI R3, RZ, 0x8, R10 ;  /* 0x00000008ff037819 */ /* 0x000fe4000001160a */
[----:B------:R-:W-:Y:S02]  /*11870*/  LOP3.LUT R0, R10, 0xff, RZ, 0xc0, !PT ;  /* 0x000000ff0a007812 */ /* 0x000fe400078ec0ff */
[----:B------:R-:W-:Y:S02]  /*11880*/  LOP3.LUT R3, R3, 0xff, RZ, 0xc0, !PT ;  /* 0x000000ff03037812 */ /* 0x000fe400078ec0ff */
[----:B------:R-:W-:Y:S02]  /*11890*/  LOP3.LUT R24, R24, 0x380, RZ, 0xc0, !PT ;  /* 0x0000038018187812 */ /* 0x000fe400078ec0ff */
[----:B------:R-:W-:-:S02]  /*118a0*/  PRMT R29, R3, 0x7604, R0 ;  /* 0x00007604031d7816 */ /* 0x000fc40000000000 */
[----:B------:R-:W-:Y:S01]  /*118b0*/  LOP3.LUT R0, R24, 0x70, R39, 0xf8, !PT ;  /* 0x0000007018007812 */ /* 0x000fe200078ef827 */
[----:B------:R-:W-:Y:S01]  /*118c0*/  VIADD R24, R228, 0x40 ;  /* 0x00000040e4187836 */ /* 0x000fe20000000000 */
[----:B------:R-:W-:Y:S02]  /*118d0*/  LOP3.LUT R12, R9, 0xff, RZ, 0xc0, !PT ;  /* 0x000000ff090c7812 */ /* 0x000fe400078ec0ff */
[----:B------:R-:W-:Y:S01]  /*118e0*/  LOP3.LUT R13, R13, 0xff, RZ, 0xc0, !PT ;  /* 0x000000ff0d0d7812 */ /* 0x000fe200078ec0ff */
[----:B------:R-:W-:Y:S01]  /*118f0*/  IMAD.SHL.U32 R24, R24, 0x80, RZ ;  /* 0x0000008018187824 */ /* 0x000fe200078e00ff */
[----:B------:R-:W-:Y:S02]  /*11900*/  SHF.R.U32.HI R15, RZ, 0x8, R4 ;  /* 0x00000008ff0f7819 */ /* 0x000fe40000011604 */
[----:B------:R-:W-:Y:S02]  /*11910*/  PRMT R20, R13, 0x7604, R12 ;  /* 0x000076040d147816 */ /* 0x000fe4000000000c */
[----:B------:R-:W-:-:S02]  /*11920*/  LOP3.LUT R24, R24, 0x380, RZ, 0xc0, !PT ;  /* 0x0000038018187812 */ /* 0x000fc400078ec0ff */
[----:B------:R-:W-:Y:S02]  /*11930*/  SHF.R.U32.HI R13, RZ, 0x8, R11 ;  /* 0x00000008ff0d7819 */ /* 0x000fe4000001160b */
[----:B------:R-:W-:Y:S02]  /*11940*/  SHF.R.U32.HI R24, RZ, 0x3, R24 ;  /* 0x00000003ff187819 */ /* 0x000fe40000011618 */
[----:B------:R-:W-:Y:S02]  /*11950*/  LOP3.LUT R12, R11, 0xff, RZ, 0xc0, !PT ;  /* 0x000000ff0b0c7812 */ /* 0x000fe400078ec0ff */
[----:B------:R-:W-:Y:S02]  /*11960*/  LOP3.LUT R3, R0, R24, RZ, 0x3c, !PT ;  /* 0x0000001800037212 */ /* 0x000fe400078e3cff */
[----:B------:R-:W-:Y:S02]  /*11970*/  SHF.R.U32.HI R24, RZ, 0x8, R5 ;  /* 0x00000008ff187819 */ /* 0x000fe40000011605 */
[----:B------:R-:W-:-:S02]  /*11980*/  LOP3.LUT R14, R4, 0xff, RZ, 0xc0, !PT ;  /* 0x000000ff040e7812 */ /* 0x000fc400078ec0ff */
[----:B------:R-:W-:Y:S02]  /*11990*/  LOP3.LUT R13, R13, 0xff, RZ, 0xc0, !PT ;  /* 0x000000ff0d0d7812 */ /* 0x000fe400078ec0ff */
[----:B------:R-:W-:Y:S02]  /*119a0*/  LOP3.LUT R15, R15, 0xff, RZ, 0xc0, !PT ;  /* 0x000000ff0f0f7812 */ /* 0x000fe400078ec0ff */
[----:B------:R-:W-:Y:S02]  /*119b0*/  PRMT R28, R13, 0x7604, R12 ;  /* 0x000076040d1c7816 */ /* 0x000fe4000000000c */
[----:B------:R-:W-:Y:S02]  /*119c0*/  PRMT R35, R15, 0x7604, R14 ;  /* 0x000076040f237816 */ /* 0x000fe4000000000e */
[----:B------:R-:W-:Y:S02]  /*119d0*/  LOP3.LUT R30, R5, 0xff, RZ, 0xc0, !PT ;  /* 0x000000ff051e7812 */ /* 0x000fe400078ec0ff */
[----:B------:R-:W-:-:S02]  /*119e0*/  SHF.R.U32.HI R32, RZ, 0x8, R6 ;  /* 0x00000008ff207819 */ /* 0x000fc40000011606 */
[----:B------:R-:W-:Y:S02]  /*119f0*/  LOP3.LUT R31, R6, 0xff, RZ, 0xc0, !PT ;  /* 0x000000ff061f7812 */ /* 0x000fe400078ec0ff */
[----:B------:R-:W-:Y:S02]  /*11a00*/  LOP3.LUT R32, R32, 0xff, RZ, 0xc0, !PT ;  /* 0x000000ff20207812 */ /* 0x000fe400078ec0ff */
[----:B------:R-:W-:Y:S02]  /*11a10*/  SHF.R.U32.HI R37, RZ, 0x10, R5 ;  /* 0x00000010ff257819 */ /* 0x000fe40000011605 */
[----:B------:R-:W-:Y:S02]  /*11a20*/  SHF.R.U32.HI R34, RZ, 0x8, R7 ;  /* 0x00000008ff227819 */ /* 0x000fe40000011607 */
[----:B------:R-:W-:Y:S01]  /*11a30*/  PRMT R39, R32, 0x7604, R31 ;  /* 0x0000760420277816 */ /* 0x000fe2000000001f */
[----:B------:R-:W-:Y:S01]  /*11a40*/  IMAD.U32 R37, R37, 0x10000, RZ ;  /* 0x0001000025257824 */ /* 0x000fe200078e00ff */
[----:B------:R-:W-:-:S02]  /*11a50*/  SHF.R.U32.HI R31, RZ, 0x10, R11 ;  /* 0x00000010ff1f7819 */ /* 0x000fc4000001160b */
[----:B------:R-:W-:Y:S02]  /*11a60*/  LOP3.LUT R33, R7, 0xff, RZ, 0xc0, !PT ;  /* 0x000000ff07217812 */ /* 0x000fe400078ec0ff */
[----:B------:R-:W-:Y:S02]  /*11a70*/  LOP3.LUT R34, R34, 0xff, RZ, 0xc0, !PT ;  /* 0x000000ff22227812 */ /* 0x000fe400078ec0ff */
[----:B------:R-:W-:Y:S02]  /*11a80*/  SHF.L.U32 R31, R31, 0x10, RZ ;  /* 0x000000101f1f7819 */ /* 0x000fe400000006ff */
[----:B------:R-:W-:Y:S02]  /*11a90*/  PRMT R34, R34, 0x7604, R33 ;  /* 0x0000760422227816 */ /* 0x000fe40000000021 */
[----:B------:R-:W-:Y:S02]  /*11aa0*/  SHF.R.U32.HI R41, RZ, 0x10, R7 ;  /* 0x00000010ff297819 */ /* 0x000fe40000011607 */
[----:B------:R-:W-:-:S02]  /*11ab0*/  LOP3.LUT R33, R28, 0xff0000, R31, 0xf8, !PT ;  /* 0x00ff00001c217812 */ /* 0x000fc400078ef81f */
[----:B------:R-:W-:Y:S01]  /*11ac0*/  LOP3.LUT R29, R29, 0xff0000, R10, 0xf8, !PT ;  /* 0x00ff00001d1d7812 */ /* 0x000fe200078ef80a */
        /* <DEDUP_REMOVED lines=11> */
[----:B--2---:R-:W-:-:S02]  /*11b80*/  IADD3 R0, R16, R3, R25 ;  /* 0x0000000310007210 */ /* 0x004fc40007ffe019 */
[----:B------:R-:W-:Y:S01]  /*11b90*/  LOP3.LUT R3, R24, 0xff, RZ, 0xc0, !PT ;  /* 0x000000ff18037812 */ /* 0x000fe200078ec0ff */
[----:B---3--:R-:W0:Y:S03]  /*11ba0*/  LDS.128 R12, [R50+0x1c400] ;  /* 0x01c40000320c7984 */ /* 0x008e260000000c00 */
[----:B------:R-:W-:Y:S01]  /*11bb0*/  PRMT R30, R3, 0x7604, R30 ;  /* 0x00007604031e7816 */ /* 0x000fe2000000001e */
[----:B------:R-:W1:Y:S01]  /*11bc0*/  LDS.128 R24, [R0+0x1c400] ;  /* 0x01c4000000187984 */ /* 0x000e620000000c00 */
[----:B------:R-:W-:Y:S02]  /*11bd0*/  SHF.R.U32.HI R3, RZ, 0x10, R9 ;  /* 0x00000010ff037819 */ /* 0x000fe40000011609 */
[----:B------:R-:W-:-:S03]  /*11be0*/  LOP3.LUT R37, R30, 0xff0000, R37, 0xf8, !PT ;  /* 0x00ff00001e257812 */ /* 0x000fc600078ef825 */
        /* <DEDUP_REMOVED lines=12> */
[-C--:B0-----:R-:W-:Y:S02]  /*11cb0*/  F2FP.F16.E4M3.UNPACK_B R4, R13.reuse ;  /* 0x0000000dff04723e */ /* 0x081fe400020006ff */
[----:B------:R-:W-:Y:S02]  /*11cc0*/  F2FP.F16.E4M3.UNPACK_B R13, R13.H1 ;  /* 0x0000000dff0d723e */ /* 0x000fe400030006ff */
[-C--:B-1----:R-:W-:Y:S01]  /*11cd0*/  F2FP.F16.E4M3.UNPACK_B R9, R25.reuse ;  /* 0x00000019ff09723e */ /* 0x082fe200020006ff */
[--C-:B------:R-:W-:Y:S01]  /*11ce0*/  HADD2.F32 R5, -RZ, R4.reuse.H0_H0 ;  /* 0x20000004ff057230 */ /* 0x100fe20000004100 */
[----:B------:R-:W-:Y:S01]  /*11cf0*/  F2FP.F16.E4M3.UNPACK_B R25, R25.H1 ;  /* 0x00000019ff19723e */ /* 0x000fe200030006ff */
[----:B------:R-:W-:Y:S01]  /*11d00*/  HADD2.F32 R4, -RZ, R4.H1_H1 ;  /* 0x30000004ff047230 */ /* 0x000fe20000004100 */
[----:B------:R-:W-:Y:S01]  /*11d10*/  F2FP.F16.E4M3.UNPACK_B R20, R27 ;  /* 0x0000001bff14723e */ /* 0x000fe200020006ff */
[--C-:B------:R-:W-:Y:S01]  /*11d20*/  HADD2.F32 R10, -RZ, R9.reuse.H0_H0 ;  /* 0x20000009ff0a7230 */ /* 0x100fe20000004100 */
[----:B------:R-:W-:Y:S01]  /*11d30*/  F2FP.F16.E4M3.UNPACK_B R7, R15 ;  /* 0x0000000fff07723e */ /* 0x000fe200020006ff */
[----:B------:R-:W-:Y:S01]  /*11d40*/  HADD2.F32 R9, -RZ, R9.H1_H1 ;  /* 0x30000009ff097230 */ /* 0x000fe20000004100 */
[----:B------:R-:W-:-:S02]  /*11d50*/  F2FP.F16.E4M3.UNPACK_B R27, R27.H1 ;  /* 0x0000001bff1b723e */ /* 0x000fc400030006ff */
[C---:B------:R-:W-:Y:S01]  /*11d60*/  FMUL.FTZ R38, R10.reuse, R34 ;  /* 0x000000220a267220 */ /* 0x040fe20000410000 */
[----:B------:R-:W-:Y:S01]  /*11d70*/  FMUL.FTZ R43, R10, R30 ;  /* 0x0000001e0a2b7220 */ /* 0x000fe20000410000 */
[----:B------:R-:W-:Y:S02]  /*11d80*/  HADD2.F32 R10, -RZ, R25.H0_H0 ;  /* 0x20000019ff0a7230 */ /* 0x000fe40000004100 */
[----:B------:R-:W-:Y:S01]  /*11d90*/  FMUL.FTZ R45, R9, R32 ;  /* 0x00000020092d7220 */ /* 0x000fe20000410000 */
[C---:B------:R-:W-:Y:S01]  /*11da0*/  FFMA.FTZ R38, R5.reuse, R30, -R38 ;  /* 0x0000001e05267223 */ /* 0x040fe20000010826 */
[----:B------:R-:W-:Y:S01]  /*11db0*/  FFMA.FTZ R43, R5, R34, R43 ;  /* 0x00000022052b7223 */ /* 0x000fe2000001002b */
[----:B------:R-:W-:Y:S02]  /*11dc0*/  HADD2.F32 R34, -RZ, R37.H0_H0 ;  /* 0x20000025ff227230 */ /* 0x000fe40000004100 */
[----:B------:R-:W-:Y:S01]  /*11dd0*/  FMUL.FTZ R9, R9, R29 ;  /* 0x0000001d09097220 */ /* 0x000fe20000410000 */
[----:B------:R-:W-:-:S02]  /*11de0*/  HADD2.F32 R30, -RZ, R28.H0_H0 ;  /* 0x2000001cff1e7230 */ /* 0x000fc40000004100 */
[----:B------:R-:W-:Y:S01]  /*11df0*/  FFMA.FTZ R45, R4, R29, -R45 ;  /* 0x0000001d042d7223 */ /* 0x000fe2000001082d */
[----:B------:R-:W-:Y:S02]  /*11e00*/  HADD2.F32 R5, -RZ, R13.H0_H0 ;  /* 0x2000000dff057230 */ /* 0x000fe40000004100 */
[----:B------:R-:W-:Y:S01]  /*11e10*/  FMUL.FTZ R42, R10, R34 ;  /* 0x000000220a2a7220 */ /* 0x000fe20000410000 */
[----:B------:R-:W-:Y:S01]  /*11e20*/  FFMA.FTZ R40, R4, R32, R9 ;  /* 0x0000002004287223 */ /* 0x000fe20000010009 */
[-C--:B------:R-:W-:Y:S01]  /*11e30*/  FMUL.FTZ R47, R10, R30.reuse ;  /* 0x0000001e0a2f7220 */ /* 0x080fe20000410000 */
        /* <DEDUP_REMOVED lines=8> */
[----:B------:R-:W-:Y:S01]  /*11ec0*/  HADD2.F32 R10, -RZ, R9.H0_H0 ;  /* 0x20000009ff0a7230 */ /* 0x000fe20000004100 */
[----:B------:R-:W-:Y:S01]  /*11ed0*/  F2FP.F16.E4M3.UNPACK_B R15, R15.H1 ;  /* 0x0000000fff0f723e */ /* 0x000fe200030006ff */
[----:B------:R-:W-:-:S02]  /*11ee0*/  HADD2.F32 R30, -RZ, R37.H1_H1 ;  /* 0x30000025ff1e7230 */ /* 0x000fc40000004100 */
[C---:B------:R-:W-:Y:S01]  /*11ef0*/  FMUL.FTZ R49, R5.reuse, R32 ;  /* 0x0000002005317220 */ /* 0x040fe20000410000 */
[----:B------:R-:W-:Y:S02]  /*11f00*/  HADD2.F32 R25, -RZ, R25.H1_H1 ;  /* 0x30000019ff197230 */ /* 0x000fe40000004100 */
[----:B------:R-:W-:Y:S01]  /*11f10*/  FMUL.FTZ R5, R5, R10 ;  /* 0x0000000a05057220 */ /* 0x000fe20000410000 */
[----:B------:R-:W-:Y:S01]  /*11f20*/  HADD2.F32 R28, -RZ, R28.H1_H1 ;  /* 0x3000001cff1c7230 */ /* 0x000fe20000004100 */
[----:B------:R-:W-:Y:S01]  /*11f30*/  F2FP.F16.E4M3.UNPACK_B R8, R24 ;  /* 0x00000018ff08723e */ /* 0x000fe200020006ff */
[----:B------:R-:W-:Y:S02]  /*11f40*/  HADD2.F32 R4, -RZ, R7.H0_H0 ;  /* 0x20000007ff047230 */ /* 0x000fe40000004100 */
[C---:B------:R-:W-:Y:S01]  /*11f50*/  FMUL.FTZ R34, R25.reuse, R30 ;  /* 0x0000001e19227220 */ /* 0x040fe20000410000 */
[----:B------:R-:W-:Y:S02]  /*11f60*/  HADD2.F32 R13, -RZ, R13.H1_H1 ;  /* 0x3000000dff0d7230 */ /* 0x000fe40000004100 */
[----:B------:R-:W-:Y:S01]  /*11f70*/  FMUL.FTZ R25, R25, R28 ;  /* 0x0000001c19197220 */ /* 0x000fe20000410000 */
[----:B------:R-:W-:-:S02]  /*11f80*/  HADD2.F32 R29, -RZ, R29.H1_H1 ;  /* 0x3000001dff1d7230 */ /* 0x000fc40000004100 */
[C---:B------:R-:W-:Y:S01]  /*11f90*/  FFMA.FTZ R49, R4.reuse, R10, -R49 ;  /* 0x0000000a04317223 */ /* 0x040fe20000010831 */
[----:B------:R-:W-:Y:S01]  /*11fa0*/  FFMA.FTZ R32, R4, R32, R5 ;  /* 0x0000002004207223 */ /* 0x000fe20000010005 */
[C---:B------:R-:W-:Y:S01]  /*11fb0*/  FFMA.FTZ R37, R13.reuse, R28, -R34 ;  /* 0x0000001c0d257223 */ /* 0x040fe20000010822 */
[----:B------:R-:W-:Y:S02]  /*11fc0*/  HADD2.F32 R20, -RZ, R20.H1_H1 ;  /* 0x30000014ff147230 */ /* 0x000fe40000004100 */
[----:B------:R-:W-:Y:S01]  /*11fd0*/  FFMA.FTZ R34, R13, R30, R25 ;  /* 0x0000001e0d227223 */ /* 0x000fe20000010019 */
[----:B------:R-:W-:Y:S01]  /*11fe0*/  HADD2.F32 R5, -RZ, R27.H0_H0 ;  /* 0x2000001bff057230 */ /* 0x000fe20000004100 */
[----:B------:R-:W-:Y:S01]  /*11ff0*/  F2FP.F16.E4M3.UNPACK_B R24, R24.H1 ;  /* 0x00000018ff18723e */ /* 0x000fe200030006ff */
[----:B------:R-:W-:Y:S02]  /*12000*/  HADD2.F32 R10, -RZ, R33.H0_H0 ;  /* 0x20000021ff0a7230 */ /* 0x000fe40000004100 */
[----:B------:R-:W-:Y:S01]  /*12010*/  FMUL.FTZ R28, R20, R29 ;  /* 0x0000001d141c7220 */ /* 0x000fe20000410000 */
[----:B------:R-:W-:Y:S01]  /*12020*/  HADD2.F32 R9, -RZ, R9.H1_H1 ;  /* 0x30000009ff097230 */ /* 0x000fe20000004100 */
[----:B------:R-:W-:Y:S01]  /*12030*/  F2FP.F16.E4M3.UNPACK_B R3, R12 ;  /* 0x0000000cff03723e */ /* 0x000fe200020006ff */
[----:B------:R-:W-:-:S02]  /*12040*/  HADD2.F32 R13, -RZ, R41.H0_H0 ;  /* 0x20000029ff0d7230 */ /* 0x000fc40000004100 */
[CC--:B------:R-:W-:Y:S01]  /*12050*/  FMUL.FTZ R30, R5.reuse, R10.reuse ;  /* 0x0000000a051e7220 */ /* 0x0c0fe20000410000 */
[----:B------:R-:W-:Y:S02]  /*12060*/  HADD2.F32 R4, -RZ, R15.H0_H0 ;  /* 0x2000000fff047230 */ /* 0x000fe40000004100 */
[----:B------:R-:W-:Y:S01]  /*12070*/  FMUL.FTZ R20, R20, R9 ;  /* 0x0000000914147220 */ /* 0x000fe20000410000 */
[----:B------:R-:W-:Y:S02]  /*12080*/  HADD2.F32 R7, -RZ, R7.H1_H1 ;  /* 0x30000007ff077230 */ /* 0x000fe40000004100 */
[-C--:B------:R-:W-:Y:S01]  /*12090*/  FMUL.FTZ R25, R5, R13.reuse ;  /* 0x0000000d05197220 */ /* 0x080fe20000410000 */
[----:B------:R-:W-:Y:S02]  /*120a0*/  HADD2.F32 R27, -RZ, R27.H1_H1 ;  /* 0x3000001bff1b7230 */ /* 0x000fe40000004100 */
[C---:B------:R-:W-:Y:S01]  /*120b0*/  FFMA.FTZ R48, R4.reuse, R13, R30 ;  /* 0x0000000d04307223 */ /* 0x040fe2000001001e */
[----:B------:R-:W-:Y:S01]  /*120c0*/  F2FP.F16.E4M3.UNPACK_B R13, R35.H1 ;  /* 0x00000023ff0d723e */ /* 0x000fe200030006ff */
[C---:B------:R-:W-:Y:S01]  /*120d0*/  FFMA.FTZ R44, R7.reuse, R9, -R28 ;  /* 0x00000009072c7223 */ /* 0x040fe2000001081c */
[----:B------:R-:W-:Y:S01]  /*120e0*/  FFMA.FTZ R29, R7, R29, R20 ;  /* 0x0000001d071d7223 */ /* 0x000fe20000010014 */
[----:B------:R-:W-:Y:S01]  /*120f0*/  FFMA.FTZ R46, R4, R10, -R25 ;  /* 0x0000000a042e7223 */ /* 0x000fe20000010819 */
[----:B------:R-:W-:Y:S01]  /*12100*/  HADD2.F32 R28, -RZ, R41.H1_H1 ;  /* 0x30000029ff1c7230 */ /* 0x000fe20000004100 */
[----:B------:R-:W-:Y:S01]  /*12110*/  F2FP.F16.E4M3.UNPACK_B R7, R21.H1 ;  /* 0x00000015ff07723e */ /* 0x000fe200030006ff */
[----:B------:R-:W-:Y:S01]  /*12120*/  HADD2.F32 R10, -RZ, R33.H1_H1 ;  /* 0x30000021ff0a7230 */ /* 0x000fe20000004100 */
[----:B------:R-:W-:Y:S01]  /*12130*/  F2FP.F16.E4M3.UNPACK_B R12, R12.H1 ;  /* 0x0000000cff0c723e */ /* 0x000fe200030006ff */
[----:B------:R-:W-:-:S02]  /*12140*/  HADD2.F32 R20, -RZ, R13.H0_H0 ;  /* 0x2000000dff147230 */ /* 0x000fc40000004100 */
[C---:B------:R-:W-:Y:S01]  /*12150*/  FMUL.FTZ R30, R27.reuse, R28 ;  /* 0x0000001c1b1e7220 */ /* 0x040fe20000410000 */
[--C-:B------:R-:W-:Y:S02]  /*12160*/  HADD2.F32 R5, -RZ, R24.reuse.H0_H0 ;  /* 0x20000018ff057230 */ /* 0x100fe40000004100 */
[----:B------:R-:W-:Y:S01]  /*12170*/  FMUL.FTZ R27, R27, R10 ;  /* 0x0000000a1b1b7220 */ /* 0x000fe20000410000 */
[----:B------:R-:W-:Y:S01]  /*12180*/  HADD2.F32 R15, -RZ, R15.H1_H1 ;  /* 0x3000000fff0f7230 */ /* 0x000fe20000004100 */
[----:B------:R-:W-:Y:S01]  /*12190*/  F2FP.F16.E4M3.UNPACK_B R35, R35 ;  /* 0x00000023ff23723e */ /* 0x000fe200020006ff */
[----:B------:R-:W-:Y:S02]  /*121a0*/  HADD2.F32 R9, -RZ, R7.H0_H0 ;  /* 0x20000007ff097230 */ /* 0x000fe40000004100 */
[----:B------:R-:W-:Y:S01]  /*121b0*/  FMUL.FTZ R25, R5, R20 ;  /* 0x0000001405197220 */ /* 0x000fe20000410000 */
[----:B------:R-:W-:Y:S02]  /*121c0*/  HADD2.F32 R13, -RZ, R13.H1_H1 ;  /* 0x3000000dff0d7230 */ /* 0x000fe40000004100 */
[----:B------:R-:W-:Y:S01]  /*121d0*/  FFMA.FTZ R41, R15, R28, R27 ;  /* 0x0000001c0f297223 */ /* 0x000fe2000001001b */
[----:B------:R-:W-:-:S02]  /*121e0*/  HADD2.F32 R24, -RZ, R24.H1_H1 ;  /* 0x30000018ff187230 */ /* 0x000fc40000004100 */
[----:B------:R-:W-:Y:S01]  /*121f0*/  FMUL.FTZ R5, R5, R9 ;  /* 0x0000000905057220 */ /* 0x000fe20000410000 */
[--C-:B------:R-:W-:Y:S01]  /*12200*/  HADD2.F32 R4, -RZ, R12.reuse.H0_H0 ;  /* 0x2000000cff047230 */ /* 0x100fe20000004100 */
[----:B------:R-:W-:Y:S01]  /*12210*/  F2FP.F16.E4M3.UNPACK_B R21, R21 ;  /* 0x00000015ff15723e */ /* 0x000fe200020006ff */
[----:B------:R-:W-:Y:S02]  /*12220*/  HADD2.F32 R7, -RZ, R7.H1_H1 ;  /* 0x30000007ff077230 */ /* 0x000fe40000004100 */
[----:B------:R-:W-:Y:S01]  /*12230*/  FMUL.FTZ R27, R24, R13 ;  /* 0x0000000d181b7220 */ /* 0x000fe20000410000 */
[----:B------:R-:W-:Y:S02]  /*12240*/  HADD2.F32 R12, -RZ, R12.H1_H1 ;  /* 0x3000000cff0c7230 */ /* 0x000fe40000004100 */
[----:B------:R-:W-:Y:S01]  /*12250*/  FFMA.FTZ R33, R15, R10, -R30 ;  /* 0x0000000a0f217223 */ /* 0x000fe2000001081e */
[C---:B------:R-:W-:Y:S01]  /*12260*/  FFMA.FTZ R25, R4.reuse, R9, -R25 ;  /* 0x0000000904197223 */ /* 0x040fe20000010819 */
[----:B------:R-:W-:Y:S01]  /*12270*/  FFMA.FTZ R15, R4, R20, R5 ;  /* 0x00000014040f7223 */ /* 0x000fe20000010005 */
[----:B------:R-:W-:Y:S01]  /*12280*/  FMUL.FTZ R24, R24, R7 ;  /* 0x0000000718187220 */ /* 0x000fe20000410000 */
[----:B------:R-:W-:-:S02]  /*12290*/  HADD2.F32 R9, -RZ, R35.H0_H0 ;  /* 0x20000023ff097230 */ /* 0x000fc40000004100 */
[C---:B------:R-:W-:Y:S01]  /*122a0*/  FFMA.FTZ R28, R12.reuse, R7, -R27 ;  /* 0x000000070c1c7223 */ /* 0x040fe2000001081b */
[--C-:B------:R-:W-:Y:S02]  /*122b0*/  HADD2.F32 R5, -RZ, R8.reuse.H0_H0 ;  /* 0x20000008ff057230 */ /* 0x100fe40000004100 */
[----:B------:R-:W-:Y:S01]  /*122c0*/  FFMA.FTZ R30, R12, R13, R24 ;  /* 0x0000000d0c1e7223 */ /* 0x000fe20000010018 */
[----:B------:R-:W-:Y:S01]  /*122d0*/  HADD2.F32 R7, -RZ, R21.H0_H0 ;  /* 0x20000015ff077230 */ /* 0x000fe20000004100 */
[-C--:B------:R-:W-:Y:S01]  /*122e0*/  F2FP.F16.E4M3.UNPACK_B R11, R26.reuse ;  /* 0x0000001aff0b723e */ /* 0x080fe200020006ff */
        /* <DEDUP_REMOVED lines=8> */
[----:B------:R-:W-:Y:S01]  /*12370*/  HADD2.F32 R3, -RZ, R3.H1_H1 ;  /* 0x30000003ff037230 */ /* 0x000fe20000004100 */
[-C--:B------:R-:W-:Y:S01]  /*12380*/  F2FP.F16.E4M3.UNPACK_B R6, R14.reuse ;  /* 0x0000000eff06723e */ /* 0x080fe200020006ff */
[C---:B------:R-:W-:Y:S01]  /*12390*/  FFMA.FTZ R12, R4.reuse, R9, R5 ;  /* 0x00000009040c7223 */ /* 0x040fe20000010005 */
[----:B------:R-:W-:Y:S01]  /*123a0*/  F2FP.F16.E4M3.UNPACK_B R14, R14.H1 ;  /* 0x0000000eff0e723e */ /* 0x000fe200030006ff */
[----:B------:R-:W-:Y:S01]  /*123b0*/  FFMA.FTZ R13, R4, R7, -R13 ;  /* 0x00000007040d7223 */ /* 0x000fe2000001080d */
[C---:B------:R-:W-:Y:S01]  /*123c0*/  FMUL.FTZ R20, R8.reuse, R35 ;  /* 0x0000002308147220 */ /* 0x040fe20000410000 */
        /* <DEDUP_REMOVED lines=18> */
[----:B------:R-:W-:Y:S01]  /*124f0*/  FFMA.FTZ R21, R3, R8, R4 ;  /* 0x0000000803157223 */ /* 0x000fe20000010004 */
[-C--:B------:R-:W-:Y:S01]  /*12500*/  FMUL.FTZ R26, R26, R5.reuse ;  /* 0x000000051a1a7220 */ /* 0x080fe20000410000 */
[----:B------:R-:W-:Y:S02]  /*12510*/  HADD2.F32 R4, -RZ, R11.H0_H0 ;  /* 0x2000000bff047230 */ /* 0x000fe40000004100 */
[----:B------:R-:W-:Y:S01]  /*12520*/  FFMA.FTZ R27, R14, R5, -R7 ;  /* 0x000000050e1b7223 */ /* 0x000fe20000010807 */
[----:B------:R-:W-:-:S02]  /*12530*/  HADD2.F32 R5, -RZ, R31.H0_H0 ;  /* 0x2000001fff057230 */ /* 0x000fc40000004100 */
[----:B------:R-:W-:Y:S01]  /*12540*/  FFMA.FTZ R26, R14, R9, R26 ;  /* 0x000000090e1a7223 */ /* 0x000fe2000001001a */
[----:B------:R-:W-:Y:S02]  /*12550*/  HADD2.F32 R7, -RZ, R39.H0_H0 ;  /* 0x20000027ff077230 */ /* 0x000fe40000004100 */
[----:B------:R-:W-:Y:S02]  /*12560*/  HADD2.F32 R31, -RZ, R31.H1_H1 ;  /* 0x3000001fff1f7230 */ /* 0x000fe40000004100 */
        /* <DEDUP_REMOVED lines=30> */
.L_x_8107:
[----:B------:R-:W-:Y:S05]  /*12750*/  BSYNC B0 ;  /* 0x0000000000007941 */ /* 0x000fea0003800000 */
.L_x_8093:
        /* <DEDUP_REMOVED lines=8> */
.L_x_8090:
[----:B-12---:R-:W2:Y:S02]  /*127e0*/  LDL R0, [R1+0x4c] ;  /* 0x00004c0001007983 */ /* 0x006ea40000100800 */
[----:B--2---:R-:W-:-:S13]  /*127f0*/  R2UR UR4, R0 ;  /* 0x00000000000472ca */ /* 0x004fda00000e0000 */
[----:B------:R-:W-:-:S05]  /*12800*/  IMAD.U32 R0, RZ, RZ, UR4 ;  /* 0x00000004ff007e24 */ /* 0x000fca000f8e00ff */
[----:B------:R-:W-:-:S13]  /*12810*/  ISETP.NE.AND P1, PT, R0, 0x3, PT ;  /* 0x000000030000780c */ /* 0x000fda0003f25270 */
[----:B------:R-:W-:Y:S05]  /*12820*/  @!P1 BRA `(.L_x_8117) ;  /* 0x0000000000049947 */ /* 0x000fea0003800000 */
[----:B------:R-:W-:Y:S01]  /*12830*/  BPT.TRAP 0x1 ;  /* 0x000000040000795c */ /* 0x000fe20000300000 */
.L_x_8117:
[----:B------:R-:W-:Y:S01]  /*12840*/  IMAD R0, R231, 0x8, R16 ;  /* 0x00000008e7007824 */ /* 0x000fe200078e0210 */
[----:B-----5:R-:W-:-:S04]  /*12850*/  SHF.L.U32 R5, R234, 0x1f, RZ ;  /* 0x0000001fea057819 */ /* 0x020fc800000006ff */
[----:B------:R1:W2:Y:S01]  /*12860*/  SYNCS.PHASECHK.TRANS64.TRYWAIT P0, [R0+URZ+0x2e830], R5 ;  /* 0x02e83005000075a7 */ /* 0x0002a2000800017f */
[----:B------:R-:W-:Y:S05]  /*12870*/  @!P1 BRA `(.L_x_8118) ;  /* 0x0000000000049947 */ /* 0x000fea0003800000 */
[----:B------:R-:W-:Y:S01]  /*12880*/  BPT.TRAP 0x1 ;  /* 0x000000040000795c */ /* 0x000fe20000300000 */
.L_x_8118:
[----:B0-----:R-:W0:Y:S02]  /*12890*/  S2R R3, SR_TID.X ;  /* 0x0000000000037919 */ /* 0x001e240000002100 */
[----:B0-----:R-:W-:Y:S01]  /*128a0*/  LOP3.LUT R4, R3, 0x7f, RZ, 0xc0, !PT ;  /* 0x0000007f03047812 */ /* 0x001fe200078ec0ff */
[----:B------:R-:W-:-:S03]  /*128b0*/  VIADD R3, R16, 0x20400 ;  /* 0x0002040010037836 */ /* 0x000fc60000000000 */
[----:B------:R-:W-:Y:S02]  /*128c0*/  ISETP.NE.AND P2, PT, R4, RZ, PT ;  /* 0x000000ff0400720c */ /* 0x000fe40003f45270 */
[----:B------:R-:W-:-:S04]  /*128d0*/  SHF.R.U32.HI R3, RZ, 0x4, R3 ;  /* 0x00000004ff037819 */ /* 0x000fc80000011603 */
[----:B------:R-:W-:Y:S01]  /*128e0*/  LOP3.LUT R3, R3, 0x3fff, RZ, 0xc0, !PT ;  /* 0x00003fff03037812 */ /* 0x000fe200078ec0ff */
[----:B--2---:R-:W-:Y:S06]  /*128f0*/  @P0 BRA `(.L_x_8119) ;  /* 0x0000000000080947 */ /* 0x004fec0003800000 */
[----:B------:R-:W0:Y:S02]  /*12900*/  SYNCS.PHASECHK.TRANS64.TRYWAIT P0, [R0+URZ+0x2e830], R5 ;  /* 0x02e83005000075a7 */ /* 0x000e24000800017f */
[----:B0-----:R-:W-:Y:S05]  /*12910*/  @!P0 BRA `(.L_x_8120) ;  /* 0x000001b400688947 */ /* 0x001fea0003800000 */
.L_x_8119:
[----:B------:R-:W-:Y:S01]  /*12920*/  LOP3.LUT R3, R3, 0x10000, RZ, 0xfc, !PT ;  /* 0x0001000003037812 */ /* 0x000fe200078efcff */
[----:B------:R-:W-:Y:S05]  /*12930*/  WARPSYNC.ALL ;  /* 0x0000000000007948 */ /* 0x000fea0003800000 */
[----:B------:R2:W-:Y:S01]  /*12940*/  STL [R1+0x48], R3 ;  /* 0x0000480301007387 */ /* 0x0005e20000100800 */
[----:B------:R-:W-:Y:S01]  /*12950*/  IMAD R12, R231, 0x700, R3 ;  /* 0x00000700e70c7824 */ /* 0x000fe200078e0203 */
[----:B------:R-:W-:Y:S01]  /*12960*/  LOP3.LUT R4, R36, 0x10000, RZ, 0xfc, !PT ;  /* 0x0001000024047812 */ /* 0x000fe200078efcff */
[----:B------:R-:W-:Y:S01]  /*12970*/  IMAD.MOV.U32 R13, RZ, RZ, 0x40000040 ;  /* 0x40000040ff0d7424 */ /* 0x000fe200078e00ff */
[----:B------:R-:W5:Y:S01]  /*12980*/  LDL R136, [R1+0x80] ;  /* 0x0000800001887983 */ /* 0x000f620000100800 */
[----:B01----:R-:W-:Y:S01]  /*12990*/  IMAD.MOV.U32 R5, RZ, RZ, 0x40000040 ;  /* 0x40000040ff057424 */ /* 0x003fe200078e00ff */
[----:B------:R-:W-:-:S02]  /*129a0*/  R2UR UR6, R12 ;  /* 0x000000000c0672ca */ /* 0x000fc400000e0000 */
[----:B------:R-:W-:Y:S01]  /*129b0*/  R2UR UR7, R13 ;  /* 0x000000000d0772ca */ /* 0x000fe200000e0000 */
[----:B------:R-:W5:Y:S01]  /*129c0*/  LDL R148, [R1+0x50] ;  /* 0x0000500001947983 */ /* 0x000f620000100800 */
[----:B------:R-:W-:Y:S02]  /*129d0*/  R2UR UR4, R4 ;  /* 0x00000000040472ca */ /* 0x000fe400000e0000 */
[----:B------:R-:W-:Y:S01]  /*129e0*/  R2UR UR5, R5 ;  /* 0x00000000050572ca */ /* 0x000fe200000e0000 */
[----:B------:R-:W-:Y:S01]  /*129f0*/  WARPGROUP.ARRIVE ;  /* 0x00000000000079c5 */ /* 0x000fe20000000000 */
[----:B------:R-:W5:Y:S04]  /*12a00*/  LDL R144, [R1+0x58] ;  /* 0x0000580001907983 */ /* 0x000f680000100800 */
[----:B------:R-:W5:Y:S04]  /*12a10*/  LDL R137, [R1+0x7c] ;  /* 0x00007c0001897983 */ /* 0x000f680000100800 */
[----:B------:R-:W5:Y:S03]  /*12a20*/  LDL R146, [R1+0x40] ;  /* 0x0000400001927983 */ /* 0x000f660000100800 */
[----:B------:R-:W-:Y:S01]  /*12a30*/  QGMMA.64x32x32.F32.E4M3.E4M3 R120, gdesc[UR4], RZ, !UPT, gsb0 ;  /* 0x00600000047879f3 */ /* 0x000fe2000c0008ff */
[----:B------:R-:W-:-:S02]  /*12a40*/  VIADD R6, R12, 0x100 ;  /* 0x000001000c067836 */ /* 0x000fc40000000000 */
[----:B---3--:R-:W-:Y:S01]  /*12a50*/  IMAD.MOV.U32 R7, RZ, RZ, 0x40000040 ;  /* 0x40000040ff077424 */ /* 0x008fe200078e00ff */
[----:B------:R-:W-:Y:S02]  /*12a60*/  R2UR UR4, R4 ;  /* 0x00000000040472ca */ /* 0x000fe400000e0000 */
[----:B------:R-:W-:Y:S02]  /*12a70*/  R2UR UR6, R6 ;  /* 0x00000000060672ca */ /* 0x000fe400000e0000 */
[----:B------:R-:W-:Y:S02]  /*12a80*/  R2UR UR7, R7 ;  /* 0x00000000070772ca */ /* 0x000fe400000e0000 */
        /* <DEDUP_REMOVED lines=49> */
[----:B----4-:R-:W-:Y:S01]  /*12da0*/  VIADD R14, R12, 0x2 ;  /* 0x000000020c0e7836 */ /* 0x010fe20000000000 */
        /* <DEDUP_REMOVED lines=65> */
[----:B------:R-:W-:Y:S02]  /*131c0*/  VIADD R8, R4, 0x4 ;  /* 0x0000000404087836 */ /* 0x000fe40000000000 */
[----:B------:R-:W-:Y:S02]  /*131d0*/  IMAD.MOV.U32 R15, RZ, RZ, 0x40000040 ;  /* 0x40000040ff0f7424 */ /* 0x000fe400078e00ff */
[----:B------:R-:W-:Y:S01]  /*131e0*/  IMAD.MOV.U32 R9, RZ, RZ, 0x40000040 ;  /* 0x40000040ff097424 */ /* 0x000fe200078e00ff */
[----:B------:R-:W-:Y:S02]  /*131f0*/  R2UR UR30, R14 ;  /* 0x000000000e1e72ca */ /* 0x000fe400000e0000 */
[----:B------:R-:W-:-:S02]  /*13200*/  R2UR UR31, R15 ;  /* 0x000000000f1f72ca */ /* 0x000fc400000e0000 */
[----:B------:R-:W-:Y:S02]  /*13210*/  R2UR UR28, R8 ;  /* 0x00000000081c72ca */ /* 0x000fe400000e0000 */
        /* <DEDUP_REMOVED lines=100> */
[----:B------:R-:W-:Y:S01]  /*13860*/  R2UR UR7, R15 ;  /* 0x000000000f0772ca */ /* 0x000fe200000e0000 */
[----:B------:R-:W0:Y:S01]  /*13870*/  LDC R14, c[0x0][0x448] ;  /* 0x00011200ff0e7b82 */ /* 0x000e220000000800 */
[----:B------:R-:W-:Y:S01]  /*13880*/  R2UR UR5, R7 ;  /* 0x00000000070572ca */ /* 0x000fe200000e0000 */
[----:B------:R-:W-:-:S02]  /*13890*/  WARPGROUP.DEPBAR.LE gsb0, 0x0 ;  /* 0x00008000000079c5 */ /* 0x000fc40000010000 */
[----:B------:R-:W-:-:S10]  /*138a0*/  WARPGROUP.ARRIVE ;  /* 0x00000000000079c5 */ /* 0x000fd40000000000 */
[----:B------:R-:W-:Y:S01]  /*138b0*/  QGMMA.64x32x32.F32.E4M3.E4M3 R56, gdesc[UR4], R56, gsb0 ;  /* 0x00600000043879f3 */ /* 0x000fe20008000838 */
[----:B0-----:R-:W-:Y:S01]  /*138c0*/  ISETP.NE.AND P0, PT, R14, 0x1, PT ;  /* 0x000000010e00780c */ /* 0x001fe20003f05270 */
[C---:B------:R-:W-:Y:S01]  /*138d0*/  FMUL.FTZ R20, R2.reuse, R124 ;  /* 0x0000007c02147220 */ /* 0x040fe20000410000 */
[C---:B------:R-:W-:Y:S01]  /*138e0*/  FMUL.FTZ R124, R2.reuse, R128 ;  /* 0x00000080027c7220 */ /* 0x040fe20000410000 */
[----:B------:R-:W-:-:S10]  /*138f0*/  FMUL.FTZ R128, R2, R133 ;  /* 0x0000008502807220 */ /* 0x000fd40000410000 */
[----:B------:R-:W0:Y:S08]  /*13900*/  @P0 LDC R15, c[0x0][0x44c] ;  /* 0x00011300ff0f0b82 */ /* 0x000e300000000800 */
[----:B------:R-:W1:Y:S01]  /*13910*/  @P0 LDC R133, c[0x0][0x450] ;  /* 0x00011400ff850b82 */ /* 0x000e620000000800 */
[C---:B--2---:R-:W-:Y:S01]  /*13920*/  FMUL.FTZ R3, R2.reuse, R120 ;  /* 0x0000007802037220 */ /* 0x044fe20000410000 */
        /* <DEDUP_REMOVED lines=8> */
[----:B------:R-:W-:Y:S01]  /*139b0*/  FMUL.FTZ R132, R2, R56 ;  /* 0x0000003802847220 */ /* 0x000fe20000410000 */
[----:B-----5:R-:W-:-:S04]  /*139c0*/  IMAD.IADD R56, R136, 0x1, R148 ;  /* 0x0000000188387824 */ /* 0x020fc800078e0294 */
[----:B0-----:R-:W-:-:S05]  /*139d0*/  @P0 IMAD.HI.U32 R14, R56, R15, RZ ;  /* 0x0000000f380e0227 */ /* 0x001fca00078e00ff */
[----:B-1----:R-:W-:Y:S01]  /*139e0*/  @P0 SHF.R.U32.HI R56, RZ, R133, R14 ;  /* 0x00000085ff380219 */ /* 0x002fe2000001160e */
[----:B------:R-:W-:-:S04]  /*139f0*/  IMAD.MOV.U32 R15, RZ, RZ, -0xe0 ;  /* 0xffffff20ff0f7424 */ /* 0x000fc800078e00ff */
[----:B------:R-:W0:Y:S01]  /*13a00*/  SHFL.IDX PT, R136, R56, RZ, 0x1c1f ;  /* 0x001c1fff38887589 */ /* 0x000e2200000e0000 */
[C---:B------:R-:W-:Y:S02]  /*13a10*/  IMAD R15, R138.reuse, R15, 0xe1 ;  /* 0x000000e18a0f7424 */ /* 0x040fe400078e020f */
[----:B------:R-:W-:Y:S02]  /*13a20*/  IMAD R14, R138, -0xe0, R144 ;  /* 0xffffff208a0e7824 */ /* 0x000fe400078e0290 */
[----:B------:R-:W-:Y:S02]  /*13a30*/  IMAD R15, R137, -0x2, R15 ;  /* 0xfffffffe890f7824 */ /* 0x000fe400078e020f */
[C---:B------:R-:W-:Y:S01]  /*13a40*/  FMUL.FTZ R133, R2.reuse, R64 ;  /* 0x0000004002857220 */ /* 0x040fe20000410000 */
[----:B------:R-:W1:Y:S01]  /*13a50*/  MUFU.TANH R3, R3 ;  /* 0x0000000300037308 */ /* 0x000e620000002400 */
[----:B------:R-:W-:Y:S01]  /*13a60*/  FMUL.FTZ R130, R2, R134 ;  /* 0x0000008602827220 */ /* 0x000fe20000410000 */
[----:B------:R-:W-:-:S02]  /*13a70*/  VIADD R64, R14, 0xe0 ;  /* 0x000000e00e407836 */ /* 0x000fc40000000000 */
[C---:B------:R-:W-:Y:S01]  /*13a80*/  FMUL.FTZ R134, R2.reuse, R65 ;  /* 0x0000004102867220 */ /* 0x040fe20000410000 */
[----:B------:R-:W-:Y:S01]  /*13a90*/  FMUL.FTZ R21, R2, R125 ;  /* 0x0000007d02157220 */ /* 0x000fe20000410000 */
[----:B------:R-:W-:Y:S02]  /*13aa0*/  IADD3 R65, -R146, R15, R144 ;  /* 0x0000000f92417210 */ /* 0x000fe40007ffe190 */
[----:B------:R-:W2:Y:S01]  /*13ab0*/  MUFU.TANH R13, R13 ;  /* 0x0000000d000d7308 */ /* 0x000ea20000002400 */
[----:B------:R-:W-:Y:S02]  /*13ac0*/  IMAD.MOV.U32 R15, RZ, RZ, 0x40000040 ;  /* 0x40000040ff0f7424 */ /* 0x000fe400078e00ff */
[----:B------:R-:W-:Y:S02]  /*13ad0*/  IMAD R64, R137, -0x2, R64 ;  /* 0xfffffffe89407824 */ /* 0x000fe400078e0240 */
[----:B------:R-:W-:-:S03]  /*13ae0*/  VIADD R14, R12, 0x506 ;  /* 0x000005060c0e7836 */ /* 0x000fc60000000000 */
[----:B------:R-:W-:Y:S01]  /*13af0*/  MUFU.TANH R20, R20 ;  /* 0x0000001400147308 */ /* 0x000fe20000002400 */
[----:B------:R-:W-:Y:S01]  /*13b00*/  R2UR UR7, R15 ;  /* 0x000000000f0772ca */ /* 0x000fe200000e0000 */
[----:B------:R-:W-:Y:S01]  /*13b10*/  FMUL.FTZ R125, R2, R129 ;  /* 0x00000081027d7220 */ /* 0x000fe20000410000 */
[----:B0-----:R-:W-:Y:S02]  /*13b20*/  VIADDMNMX R15, R136, R65, R64, PT ;  /* 0x00000041880f7246 */ /* 0x001fe40003800140 */
[----:B------:R-:W-:-:S03]  /*13b30*/  R2UR UR6, R14 ;  /* 0x000000000e0672ca */ /* 0x000fc600000e0000 */
[----:B------:R-:W0:Y:S01]  /*13b40*/  MUFU.TANH R21, R21 ;  /* 0x0000001500157308 */ /* 0x000e220000002400 */
[----:B------:R-:W-:Y:S02]  /*13b50*/  R2UR UR4, R6 ;  /* 0x00000000060472ca */ /* 0x000fe400000e0000 */
[----:B------:R-:W-:Y:S01]  /*13b60*/  R2UR UR5, R7 ;  /* 0x00000000070572ca */ /* 0x000fe200000e0000 */
[C---:B------:R-:W-:Y:S01]  /*13b70*/  FMUL.FTZ R129, R2.reuse, R131 ;  /* 0x0000008302817220 */ /* 0x040fe20000410000 */
[C---:B------:R-:W-:Y:S01]  /*13b80*/  ISETP.GT.AND P3, PT, R15.reuse, RZ, PT ;  /* 0x000000ff0f00720c */ /* 0x040fe20003f64270 */
[C---:B------:R-:W-:Y:S01]  /*13b90*/  FMUL.FTZ R131, R2.reuse, R135 ;  /* 0x0000008702837220 */ /* 0x040fe20000410000 */
[C---:B------:R-:W-:Y:S01]  /*13ba0*/  ISETP.GT.AND P5, PT, R15.reuse, 0x1, PT ;  /* 0x000000010f00780c */ /* 0x040fe20003fa4270 */
[----:B------:R-:W3:Y:S01]  /*13bb0*/  MUFU.TANH R124, R124 ;  /* 0x0000007c007c7308 */ /* 0x000ee20000002400 */
[C---:B------:R-:W-:Y:S01]  /*13bc0*/  FMUL.FTZ R135, R2.reuse, R68 ;  /* 0x0000004402877220 */ /* 0x040fe20000410000 */
[----:B------:R-:W-:Y:S01]  /*13bd0*/  FMUL.FTZ R68, R2, R69 ;  /* 0x0000004502447220 */ /* 0x000fe20000410000 */
[----:B------:R-:W-:Y:S01]  /*13be0*/  ISETP.GT.AND P4, PT, R15, 0x8, PT ;  /* 0x000000080f00780c */ /* 0x000fe20003f84270 */
[----:B------:R-:W-:Y:S01]  /*13bf0*/  WARPGROUP.ARRIVE ;  /* 0x00000000000079c5 */ /* 0x000fe20000000000 */
[----:B-1----:R-:W-:-:S02]  /*13c00*/  FSEL R3, R3, -INF , P3 ;  /* 0xff80000003037808 */ /* 0x002fc40001800000 */
[----:B--2---:R-:W-:Y:S01]  /*13c10*/  FSEL R69, R13, -INF , P5 ;  /* 0xff8000000d457808 */ /* 0x004fe20002800000 */
[----:B------:R-:W1:Y:S01]  /*13c20*/  MUFU.TANH R125, R125 ;  /* 0x0000007d007d7308 */ /* 0x000e620000002400 */
[----:B------:R-:W-:Y:S01]  /*13c30*/  ISETP.GT.AND P3, PT, R15, 0x9, PT ;  /* 0x000000090f00780c */ /* 0x000fe20003f64270 */
[C---:B------:R-:W-:Y:S01]  /*13c40*/  FMUL.FTZ R104, R2.reuse, R104 ;  /* 0x0000006802687220 */ /* 0x040fe20000410000 */
[----:B------:R-:W-:Y:S01]  /*13c50*/  FMNMX.FTZ R140, R3, R69, !PT ;  /* 0x00000045038c7209 */ /* 0x000fe20007810000 */
[----:B------:R-:W-:Y:S04]  /*13c60*/  QGMMA.64x32x32.F32.E4M3.E4M3 R40, gdesc[UR4], R40, gsb0 ;  /* 0x00600000042879f3 */ /* 0x000fe80008000828 */
[----:B------:R-:W2:Y:S01]  /*13c70*/  MUFU.TANH R120, R120 ;  /* 0x0000007800787308 */ /* 0x000ea20000002400 */
[----:B------:R-:W-:Y:S01]  /*13c80*/  FMUL.FTZ R13, R2, R58 ;  /* 0x0000003a020d7220 */ /* 0x000fe20000410000 */
[----:B------:R-:W-:-:S06]  /*13c90*/  ISETP.GT.AND P5, PT, R15, 0x10, PT ;  /* 0x000000100f00780c */ /* 0x000fcc0003fa4270 */
[----:B------:R4:W-:Y:S01]  /*13ca0*/  MUFU.TANH R14, R135 ;  /* 0x00000087000e7308 */ /* 0x0009e20000002400 */
[----:B0-----:R-:W-:Y:S01]  /*13cb0*/  FSEL R21, R21, -INF , P3 ;  /* 0xff80000015157808 */ /* 0x001fe20001800000 */
[C---:B------:R-:W-:Y:S01]  /*13cc0*/  FMUL.FTZ R105, R2.reuse, R105 ;  /* 0x0000006902697220 */ /* 0x040fe20000410000 */
[----:B------:R-:W-:Y:S01]  /*13cd0*/  FMUL.FTZ R58, R2, R59 ;  /* 0x0000003b023a7220 */ /* 0x000fe20000410000 */
[----:B----4-:R-:W-:-:S04]  /*13ce0*/  FSEL R135, R20, -INF , P4 ;  /* 0xff80000014877808 */ /* 0x010fc80002000000 */
[----:B------:R-:W0:Y:S01]  /*13cf0*/  MUFU.TANH R128, R128 ;  /* 0x0000008000807308 */ /* 0x000e220000002400 */
[C---:B------:R-:W-:Y:S01]  /*13d00*/  FMUL.FTZ R59, R2.reuse, R62 ;  /* 0x0000003e023b7220 */ /* 0x040fe20000410000 */
[----:B------:R-:W-:Y:S01]  /*13d10*/  FMNMX.FTZ R142, R135, R140, !PT ;  /* 0x0000008c878e7209 */ /* 0x000fe20007810000 */
[C---:B------:R-:W-:Y:S01]  /*13d20*/  FMUL.FTZ R62, R2.reuse, R63 ;  /* 0x0000003f023e7220 */ /* 0x040fe20000410000 */
[----:B------:R-:W-:Y:S01]  /*13d30*/  ISETP.GT.AND P3, PT, R15, 0x11, PT ;  /* 0x000000110f00780c */ /* 0x000fe20003f64270 */
[----:B------:R-:W-:Y:S01]  /*13d40*/  FMUL.FTZ R108, R2, R108 ;  /* 0x0000006c026c7220 */ /* 0x000fe20000410000 */
[----:B---3--:R-:W-:Y:S02]  /*13d50*/  FSEL R63, R124, -INF , P5 ;  /* 0xff8000007c3f7808 */ /* 0x008fe40002800000 */
[----:B------:R-:W3:Y:S01]  /*13d60*/  MUFU.TANH R104, R104 ;  /* 0x0000006800687308 */ /* 0x000ee20000002400 */
[----:B------:R-:W-:Y:S01]  /*13d70*/  FMNMX.FTZ R142, R21, R142, !PT ;  /* 0x0000008e158e7209 */ /* 0x000fe20007810000 */
[----:B------:R-:W-:Y:S01]  /*13d80*/  FMUL.FTZ R109, R2, R109 ;  /* 0x0000006d026d7220 */ /* 0x000fe20000410000 */
[----:B------:R-:W-:-:S02]  /*13d90*/  ISETP.GT.AND P4, PT, R15, 0x18, PT ;  /* 0x000000180f00780c */ /* 0x000fc40003f84270 */
[----:B-1----:R-:W-:Y:S02]  /*13da0*/  FSEL R125, R125, -INF , P3 ;  /* 0xff8000007d7d7808 */ /* 0x002fe40001800000 */
[----:B------:R-:W-:Y:S01]  /*13db0*/  FMNMX.FTZ R142, R63, R142, !PT ;  /* 0x0000008e3f8e7209 */ /* 0x000fe20007810000 */
[----:B------:R-:W1:Y:S01]  /*13dc0*/  MUFU.TANH R105, R105 ;  /* 0x0000006900697308 */ /* 0x000e620000002400 */
[C---:B------:R-:W-:Y:S01]  /*13dd0*/  FMUL.FTZ R136, R2.reuse, R67 ;  /* 0x0000004302887220 */ /* 0x040fe20000410000 */
[----:B------:R-:W-:Y:S01]  /*13de0*/  ISETP.GT.AND P3, PT, R15, 0x19, PT ;  /* 0x000000190f00780c */ /* 0x000fe20003f64270 */
[----:B------:R-:W-:Y:S01]  /*13df0*/  FMUL.FTZ R112, R2, R112 ;  /* 0x0000007002707220 */ /* 0x000fe20000410000 */
[----:B--2---:R-:W-:Y:S02]  /*13e00*/  FSEL R67, R120, -INF , P4 ;  /* 0xff80000078437808 */ /* 0x004fe40002000000 */
[----:B------:R-:W-:Y:S02]  /*13e10*/  FMNMX.FTZ R142, R125, R142, !PT ;  /* 0x0000008e7d8e7209 */ /* 0x000fe40007810000 */
[----:B------:R-:W2:Y:S01]  /*13e20*/  MUFU.TANH R108, R108 ;  /* 0x0000006c006c7308 */ /* 0x000ea20000002400 */
[C---:B------:R-:W-:Y:S01]  /*13e30*/  FMUL.FTZ R140, R2.reuse, R71 ;  /* 0x00000047028c7220 */ /* 0x040fe20000410000 */
[----:B------:R-:W-:Y:S01]  /*13e40*/  ISETP.GT.AND P4, PT, R15, 0x20, PT ;  /* 0x000000200f00780c */ /* 0x000fe20003f84270 */
[----:B------:R-:W-:Y:S01]  /*13e50*/  FMUL.FTZ R113, R2, R113 ;  /* 0x0000007102717220 */ /* 0x000fe20000410000 */
[----:B0-----:R-:W-:-:S02]  /*13e60*/  FSEL R71, R128, -INF , P3 ;  /* 0xff80000080477808 */ /* 0x001fc40001800000 */
[----:B------:R-:W-:Y:S02]  /*13e70*/  FMNMX.FTZ R142, R67, R142, !PT ;  /* 0x0000008e438e7209 */ /* 0x000fe40007810000 */
[----:B------:R-:W0:Y:S01]  /*13e80*/  MUFU.TANH R109, R109 ;  /* 0x0000006d006d7308 */ /* 0x000e220000002400 */
[----:B------:R-:W-:Y:S01]  /*13e90*/  ISETP.GT.AND P3, PT, R15, 0x21, PT ;  /* 0x000000210f00780c */ /* 0x000fe20003f64270 */
[----:B------:R-:W-:Y:S01]  /*13ea0*/  FMUL.FTZ R116, R2, R116 ;  /* 0x0000007402747220 */ /* 0x000fe20000410000 */
[----:B---3--:R-:W-:Y:S02]  /*13eb0*/  FSEL R137, R104, -INF , P4 ;  /* 0xff80000068897808 */ /* 0x008fe40002000000 */
[----:B------:R-:W-:-:S03]  /*13ec0*/  FMNMX.FTZ R142, R71, R142, !PT ;  /* 0x0000008e478e7209 */ /* 0x000fc60007810000 */
[----:B------:R-:W3:Y:S01]  /*13ed0*/  MUFU.TANH R112, R112 ;  /* 0x0000007000707308 */ /* 0x000ee20000002400 */
[----:B------:R-:W-:Y:S01]  /*13ee0*/  ISETP.GT.AND P4, PT, R15, 0x28, PT ;  /* 0x000000280f00780c */ /* 0x000fe20003f84270 */
[----:B------:R-:W-:Y:S01]  /*13ef0*/  FMUL.FTZ R117, R2, R117 ;  /* 0x0000007502757220 */ /* 0x000fe20000410000 */
[----:B-1----:R-:W-:Y:S02]  /*13f00*/  FSEL R105, R105, -INF , P3 ;  /* 0xff80000069697808 */ /* 0x002fe40001800000 */
[----:B------:R-:W-:-:S03]  /*13f10*/  FMNMX.FTZ R142, R137, R142, !PT ;  /* 0x0000008e898e7209 */ /* 0x000fc60007810000 */
[----:B------:R1:W-:Y:S01]  /*13f20*/  MUFU.TANH R20, R13 ;  /* 0x0000000d00147308 */ /* 0x0003e20000002400 */
[----:B------:R-:W-:Y:S01]  /*13f30*/  ISETP.GT.AND P3, PT, R15, 0x29, PT ;  /* 0x000000290f00780c */ /* 0x000fe20003f64270 */
[----:B------:R-:W-:Y:S01]  /*13f40*/  FMUL.FTZ R88, R2, R88 ;  /* 0x0000005802587220 */ /* 0x000fe20000410000 */
[----:B------:R-:W-:-:S05]  /*13f50*/  FMNMX.FTZ R142, R105, R142, !PT ;  /* 0x0000008e698e7209 */ /* 0x000fca0007810000 */
[----:B------:R-:W4:Y:S01]  /*13f60*/  MUFU.TANH R113, R113 ;  /* 0x0000007100717308 */ /* 0x000f220000002400 */
[----:B-1----:R-:W-:-:S04]  /*13f70*/  MOV R13, 0x40000040 ;  /* 0x40000040000d7802 */ /* 0x002fc80000000f00 */
[----:B------:R-:W-:Y:S02]  /*13f80*/  R2UR UR7, R13 ;  /* 0x000000000d0772ca */ /* 0x000fe400000e0000 */
[----:B--2---:R-:W-:Y:S01]  /*13f90*/  FSEL R13, R108, -INF , P4 ;  /* 0xff8000006c0d7808 */ /* 0x004fe20002000000 */
[----:B------:R-:W1:Y:S01]  /*13fa0*/  MUFU.TANH R116, R116 ;  /* 0x0000007400747308 */ /* 0x000e620000002400 */
        /* <DEDUP_REMOVED lines=27> */
[----:B--2---:R-:W-:Y:S02]  /*14160*/  FSEL R143, R88, -INF , P5 ;  /* 0xff800000588f7808 */ /* 0x004fe40002800000 */
[----:B------:R-:W-:-:S03]  /*14170*/  FMNMX.FTZ R142, R117, R142, !PT ;  /* 0x0000008e758e7209 */ /* 0x000fc60007810000 */
[----:B------:R-:W2:Y:S01]  /*14180*/  MUFU.TANH R96, R96 ;  /* 0x0000006000607308 */ /* 0x000ea20000002400 */
[----:B------:R-:W-:Y:S01]  /*14190*/  ISETP.GT.AND P4, PT, R15, 0x48, PT ;  /* 0x000000480f00780c */ /* 0x000fe20003f84270 */
[----:B------:R-:W-:Y:S01]  /*141a0*/  FMUL.FTZ R101, R2, R101 ;  /* 0x0000006502657220 */ /* 0x000fe20000410000 */
[----:B---3--:R-:W-:Y:S02]  /*141b0*/  FSEL R89, R89, -INF , P3 ;  /* 0xff80000059597808 */ /* 0x008fe40001800000 */
[----:B------:R-:W-:-:S03]  /*141c0*/  FMNMX.FTZ R142, R143, R142, !PT ;  /* 0x0000008e8f8e7209 */ /* 0x000fc60007810000 */
[----:B------:R-:W3:Y:S01]  /*141d0*/  MUFU.TANH R97, R97 ;  /* 0x0000006100617308 */ /* 0x000ee20000002400 */
[----:B------:R-:W-:Y:S02]  /*141e0*/  WARPGROUP.DEPBAR.LE gsb0, 0x0 ;  /* 0x00008000000079c5 */ /* 0x000fe40000010000 */
[C---:B------:R-:W-:Y:S01]  /*141f0*/  FMUL.FTZ R157, R2.reuse, R41 ;  /* 0x00000029029d7220 */ /* 0x040fe20000410000 */
[----:B------:R-:W-:Y:S01]  /*14200*/  ISETP.GT.AND P5, PT, R15, 0x49, PT ;  /* 0x000000490f00780c */ /* 0x000fe20003fa4270 */
[----:B------:R-:W-:Y:S01]  /*14210*/  FMUL.FTZ R72, R2, R72 ;  /* 0x0000004802487220 */ /* 0x000fe20000410000 */
[----:B-1----:R-:W-:Y:S02]  /*14220*/  FSEL R41, R92, -INF , P4 ;  /* 0xff8000005c297808 */ /* 0x002fe40002000000 */
[----:B------:R-:W1:Y:S01]  /*14230*/  MUFU.TANH R100, R100 ;  /* 0x0000006400647308 */ /* 0x000e620000002400 */
[----:B------:R-:W-:Y:S01]  /*14240*/  FMNMX.FTZ R142, R89, R142, !PT ;  /* 0x0000008e598e7209 */ /* 0x000fe20007810000 */
[----:B------:R-:W-:Y:S01]  /*14250*/  VIADD R12, R12, 0x606 ;  /* 0x000006060c0c7836 */ /* 0x000fe20000000000 */
[----:B------:R-:W-:Y:S01]  /*14260*/  ISETP.GT.AND P3, PT, R15, 0x50, PT ;  /* 0x000000500f00780c */ /* 0x000fe20003f64270 */
[----:B------:R-:W-:Y:S01]  /*14270*/  FMUL.FTZ R73, R2, R73 ;  /* 0x0000004902497220 */ /* 0x000fe20000410000 */
[----:B0-----:R-:W-:-:S02]  /*14280*/  FSEL R93, R93, -INF , P5 ;  /* 0xff8000005d5d7808 */ /* 0x001fc40002800000 */
[----:B------:R-:W-:Y:S01]  /*14290*/  FMNMX.FTZ R142, R41, R142, !PT ;  /* 0x0000008e298e7209 */ /* 0x000fe20007810000 */
[----:B------:R-:W0:Y:S01]  /*142a0*/  MUFU.TANH R101, R101 ;  /* 0x0000006500657308 */ /* 0x000e220000002400 */
[----:B------:R-:W-:Y:S02]  /*142b0*/  R2UR UR6, R12 ;  /* 0x000000000c0672ca */ /* 0x000fe400000e0000 */
[----:B------:R-:W-:Y:S02]  /*142c0*/  R2UR UR4, R6 ;  /* 0x00000000060472ca */ /* 0x000fe400000e0000 */
[----:B------:R-:W-:Y:S01]  /*142d0*/  R2UR UR5, R7 ;  /* 0x00000000070572ca */ /* 0x000fe200000e0000 */
[----:B------:R-:W-:Y:S01]  /*142e0*/  FMUL.FTZ R76, R2, R76 ;  /* 0x0000004c024c7220 */ /* 0x000fe20000410000 */
[----:B------:R-:W-:Y:S01]  /*142f0*/  ISETP.GT.AND P4, PT, R15, 0x51, PT ;  /* 0x000000510f00780c */ /* 0x000fe20003f84270 */
[----:B------:R-:W4:Y:S01]  /*14300*/  MUFU.TANH R72, R72 ;  /* 0x0000004800487308 */ /* 0x000f220000002400 */
[----:B--2---:R-:W-:-:S02]  /*14310*/  FSEL R145, R96, -INF , P3 ;  /* 0xff80000060917808 */ /* 0x004fc40001800000 */
[----:B------:R-:W-:Y:S01]  /*14320*/  FMNMX.FTZ R142, R93, R142, !PT ;  /* 0x0000008e5d8e7209 */ /* 0x000fe20007810000 */
[C---:B------:R-:W-:Y:S01]  /*14330*/  FMUL.FTZ R77, R2.reuse, R77 ;  /* 0x0000004d024d7220 */ /* 0x040fe20000410000 */
[----:B------:R-:W-:Y:S01]  /*14340*/  ISETP.GT.AND P5, PT, R15, 0x58, PT ;  /* 0x000000580f00780c */ /* 0x000fe20003fa4270 */
[----:B------:R-:W-:Y:S01]  /*14350*/  WARPGROUP.ARRIVE ;  /* 0x00000000000079c5 */ /* 0x000fe20000000000 */
[----:B---3--:R-:W-:Y:S01]  /*14360*/  FSEL R97, R97, -INF , P4 ;  /* 0xff80000061617808 */ /* 0x008fe20002000000 */
[----:B------:R-:W2:Y:S01]  /*14370*/  MUFU.TANH R73, R73 ;  /* 0x0000004900497308 */ /* 0x000ea20000002400 */
[----:B------:R-:W-:Y:S01]  /*14380*/  FMNMX.FTZ R142, R145, R142, !PT ;  /* 0x0000008e918e7209 */ /* 0x000fe20007810000 */
[C---:B------:R-:W-:Y:S01]  /*14390*/  FMUL.FTZ R161, R2.reuse, R44 ;  /* 0x0000002c02a17220 */ /* 0x040fe20000410000 */
[C---:B------:R-:W-:Y:S01]  /*143a0*/  FMUL.FTZ R44, R2.reuse, R45 ;  /* 0x0000002d022c7220 */ /* 0x040fe20000410000 */
[----:B------:R-:W-:Y:S01]  /*143b0*/  ISETP.GT.AND P3, PT, R15, 0x59, PT ;  /* 0x000000590f00780c */ /* 0x000fe20003f64270 */
[----:B------:R-:W-:Y:S01]  /*143c0*/  FMUL.FTZ R80, R2, R80 ;  /* 0x0000005002507220 */ /* 0x000fe20000410000 */
[----:B-1----:R-:W-:Y:S01]  /*143d0*/  FSEL R45, R100, -INF , P5 ;  /* 0xff800000642d7808 */ /* 0x002fe20002800000 */
[----:B------:R-:W-:Y:S01]  /*143e0*/  QGMMA.64x32x32.F32.E4M3.E4M3 R24, gdesc[UR4], R24, gsb0 ;  /* 0x00600000041879f3 */ /* 0x000fe20008000818 */
[----:B------:R-:W1:Y:S01]  /*143f0*/  MUFU.TANH R76, R76 ;  /* 0x0000004c004c7308 */ /* 0x000e620000002400 */
[----:B------:R-:W-:Y:S01]  /*14400*/  FMNMX.FTZ R142, R97, R142, !PT ;  /* 0x0000008e618e7209 */ /* 0x000fe20007810000 */
[C---:B------:R-:W-:Y:S01]  /*14410*/  FMUL.FTZ R81, R2.reuse, R81 ;  /* 0x0000005102517220 */ /* 0x040fe20000410000 */
[----:B------:R-:W-:Y:S01]  /*14420*/  ISETP.GT.AND P4, PT, R15, 0x60, PT ;  /* 0x000000600f00780c */ /* 0x000fe20003f84270 */
[C---:B------:R-:W-:Y:S01]  /*14430*/  FMUL.FTZ R84, R2.reuse, R84 ;  /* 0x0000005402547220 */ /* 0x040fe20000410000 */
[----:B0-----:R-:W-:Y:S01]  /*14440*/  FSEL R101, R101, -INF , P3 ;  /* 0xff80000065657808 */ /* 0x001fe20001800000 */
[C---:B------:R-:W-:Y:S01]  /*14450*/  FMUL.FTZ R85, R2.reuse, R85 ;  /* 0x0000005502557220 */ /* 0x040fe20000410000 */
[----:B------:R-:W-:Y:S01]  /*14460*/  FMNMX.FTZ R142, R45, R142, !PT ;  /* 0x0000008e2d8e7209 */ /* 0x000fe20007810000 */
[----:B------:R-:W0:Y:S01]  /*14470*/  MUFU.TANH R77, R77 ;  /* 0x0000004d004d7308 */ /* 0x000e220000002400 */
[----:B------:R-:W-:Y:S01]  /*14480*/  ISETP.GT.AND P3, PT, R15, 0x61, PT ;  /* 0x000000610f00780c */ /* 0x000fe20003f64270 */
[----:B------:R-:W-:Y:S01]  /*14490*/  FMUL.FTZ R165, R2, R49 ;  /* 0x0000003102a57220 */ /* 0x000fe20000410000 */
[----:B----4-:R-:W-:Y:S01]  /*144a0*/  FSEL R147, R72, -INF , P4 ;  /* 0xff80000048937808 */ /* 0x010fe20002000000 */
[C---:B------:R-:W-:Y:S01]  /*144b0*/  FMUL.FTZ R57, R2.reuse, R57 ;  /* 0x0000003902397220 */ /* 0x040fe20000410000 */
[----:B------:R-:W-:Y:S01]  /*144c0*/  FMNMX.FTZ R142, R101, R142, !PT ;  /* 0x0000008e658e7209 */ /* 0x000fe20007810000 */
[----:B------:R-:W-:-:S02]  /*144d0*/  FMUL.FTZ R60, R2, R60 ;  /* 0x0000003c023c7220 */ /* 0x000fc40000410000 */
[----:B------:R-:W3:Y:S01]  /*144e0*/  MUFU.TANH R80, R80 ;  /* 0x0000005000507308 */ /* 0x000ee20000002400 */
[----:B------:R-:W-:Y:S01]  /*144f0*/  ISETP.GT.AND P4, PT, R15, 0x68, PT ;  /* 0x000000680f00780c */ /* 0x000fe20003f84270 */
[----:B------:R-:W-:Y:S01]  /*14500*/  FMUL.FTZ R61, R2, R61 ;  /* 0x0000003d023d7220 */ /* 0x000fe20000410000 */
[----:B--2---:R-:W-:-:S05]  /*14510*/  FSEL R73, R73, -INF , P3 ;  /* 0xff80000049497808 */ /* 0x004fca0001800000 */
[----:B------:R-:W-:Y:S01]  /*14520*/  MUFU.TANH R132, R132 ;  /* 0x0000008400847308 */ /* 0x000fe20000002400 */
[----:B------:R-:W-:Y:S01]  /*14530*/  FMNMX.FTZ R142, R147, R142, !PT ;  /* 0x0000008e938e7209 */ /* 0x000fe20007810000 */
[----:B------:R-:W-:Y:S01]  /*14540*/  FMUL.FTZ R163, R2, R48 ;  /* 0x0000003002a37220 */ /* 0x000fe20000410000 */
[----:B------:R-:W-:-:S05]  /*14550*/  ISETP.GT.AND P3, PT, R15, 0x69, PT ;  /* 0x000000690f00780c */ /* 0x000fca0003f64270 */
[----:B------:R-:W-:Y:S01]  /*14560*/  MUFU.TANH R133, R133 ;  /* 0x0000008500857308 */ /* 0x000fe20000002400 */
[----:B-1----:R-:W-:Y:S01]  /*14570*/  FSEL R49, R76, -INF , P4 ;  /* 0xff8000004c317808 */ /* 0x002fe20002000000 */
[----:B------:R-:W-:Y:S01]  /*14580*/  FMUL.FTZ R159, R2, R40 ;  /* 0x00000028029f7220 */ /* 0x000fe20000410000 */
[----:B------:R-:W-:-:S05]  /*14590*/  FMNMX.FTZ R142, R73, R142, !PT ;  /* 0x0000008e498e7209 */ /* 0x000fca0007810000 */
[----:B------:R-:W-:Y:S08]  /*145a0*/  MUFU.TANH R134, R134 ;  /* 0x0000008600867308 */ /* 0x000ff00000002400 */
[----:B------:R-:W-:Y:S01]  /*145b0*/  MUFU.TANH R68, R68 ;  /* 0x0000004400447308 */ /* 0x000fe20000002400 */
[----:B------:R-:W-:Y:S01]  /*145c0*/  FMUL.FTZ R167, R2, R52 ;  /* 0x0000003402a77220 */ /* 0x000fe20000410000 */
[----:B------:R-:W-:Y:S01]  /*145d0*/  SHFL.IDX PT, R56, R56, 0x1, 0x1c1f ;  /* 0x003c1f0038387f89 */ /* 0x000fe200000e0000 */
[----:B------:R-:W-:-:S05]  /*145e0*/  ULDC UR4, c[0x0][0x988] ;  /* 0x0002620000047ab9 */ /* 0x000fca0000000800 */
[----:B------:R-:W1:Y:S01]  /*145f0*/  MUFU.TANH R81, R81 ;  /* 0x0000005100517308 */ /* 0x000e620000002400 */
[----:B------:R-:W-:Y:S02]  /*14600*/  ISETP.GT.AND P4, PT, R15, 0x70, PT ;  /* 0x000000700f00780c */ /* 0x000fe40003f84270 */
[----:B0-----:R-:W-:-:S05]  /*14610*/  FSEL R77, R77, -INF , P3 ;  /* 0xff8000004d4d7808 */ /* 0x001fca0001800000 */
[----:B------:R-:W0:Y:S01]  /*14620*/  MUFU.TANH R84, R84 ;  /* 0x0000005400547308 */ /* 0x000e220000002400 */
[----:B------:R-:W-:Y:S02]  /*14630*/  FMNMX.FTZ R142, R49, R142, !PT ;  /* 0x0000008e318e7209 */ /* 0x000fe40007810000 */
[----:B------:R-:W-:-:S05]  /*14640*/  ISETP.GT.AND P3, PT, R15, 0x71, PT ;  /* 0x000000710f00780c */ /* 0x000fca0003f64270 */
[----:B------:R-:W2:Y:S01]  /*14650*/  MUFU.TANH R85, R85 ;  /* 0x0000005500557308 */ /* 0x000ea20000002400 */
[----:B---3--:R-:W-:Y:S02]  /*14660*/  FSEL R149, R80, -INF , P4 ;  /* 0xff80000050957808 */ /* 0x008fe40002000000 */
[----:B------:R-:W-:Y:S02]  /*14670*/  FMNMX.FTZ R142, R77, R142, !PT ;  /* 0x0000008e4d8e7209 */ /* 0x000fe40007810000 */
[----:B------:R-:W-:Y:S02]  /*14680*/  ISETP.GT.AND P4, PT, R15, 0x78, PT ;  /* 0x000000780f00780c */ /* 0x000fe40003f84270 */
[----:B-1----:R-:W-:Y:S01]  /*14690*/  FSEL R81, R81, -INF , P3 ;  /* 0xff80000051517808 */ /* 0x002fe20001800000 */
[----:B------:R-:W1:Y:S01]  /*146a0*/  MUFU.TANH R57, R57 ;  /* 0x0000003900397308 */ /* 0x000e620000002400 */
[----:B------:R-:W-:Y:S01]  /*146b0*/  FMNMX.FTZ R142, R149, R142, !PT ;  /* 0x0000008e958e7209 */ /* 0x000fe20007810000 */
[----:B------:R-:W-:Y:S01]  /*146c0*/  FMUL.FTZ R48, R2, R53 ;  /* 0x0000003502307220 */ /* 0x000fe20000410000 */
[----:B------:R-:W-:-:S02]  /*146d0*/  ISETP.GT.AND P3, PT, R15, 0x79, PT ;  /* 0x000000790f00780c */ /* 0x000fc40003f64270 */
[----:B0-----:R-:W-:Y:S02]  /*146e0*/  FSEL R53, R84, -INF , P4 ;  /* 0xff80000054357808 */ /* 0x001fe40002000000 */
[----:B------:R-:W-:Y:S01]  /*146f0*/  FMNMX.FTZ R142, R81, R142, !PT ;  /* 0x0000008e518e7209 */ /* 0x000fe20007810000 */
[----:B------:R-:W0:Y:S01]  /*14700*/  MUFU.TANH R60, R60 ;  /* 0x0000003c003c7308 */ /* 0x000e220000002400 */
[----:B------:R-:W-:Y:S02]  /*14710*/  ISETP.GT.AND P4, PT, R15, 0x80, PT ;  /* 0x000000800f00780c */ /* 0x000fe40003f84270 */
[----:B--2---:R-:W-:Y:S02]  /*14720*/  FSEL R85, R85, -INF , P3 ;  /* 0xff80000055557808 */ /* 0x004fe40001800000 */
[----:B------:R-:W-:-:S03]  /*14730*/  FMNMX.FTZ R142, R53, R142, !PT ;  /* 0x0000008e358e7209 */ /* 0x000fc60007810000 */
[----:B------:R-:W2:Y:S01]  /*14740*/  MUFU.TANH R61, R61 ;  /* 0x0000003d003d7308 */ /* 0x000ea20000002400 */
[----:B------:R-:W-:Y:S02]  /*14750*/  ISETP.GT.AND P3, PT, R15, 0x81, PT ;  /* 0x000000810f00780c */ /* 0x000fe40003f64270 */
[----:B------:R-:W-:Y:S02]  /*14760*/  FSEL R151, R132, -INF , P4 ;  /* 0xff80000084977808 */ /* 0x000fe40002000000 */
[----:B------:R-:W-:Y:S02]  /*14770*/  FMNMX.FTZ R142, R85, R142, !PT ;  /* 0x0000008e558e7209 */ /* 0x000fe40007810000 */
[----:B------:R-:W-:Y:S02]  /*14780*/  ISETP.GT.AND P4, PT, R15, 0x88, PT ;  /* 0x000000880f00780c */ /* 0x000fe40003f84270 */
[----:B-1----:R-:W-:Y:S02]  /*14790*/  FSEL R57, R57, -INF , P3 ;  /* 0xff80000039397808 */ /* 0x002fe40001800000 */
[----:B------:R-:W-:Y:S01]  /*147a0*/  FMNMX.FTZ R142, R151, R142, !PT ;  /* 0x0000008e978e7209 */ /* 0x000fe20007810000 */
[C---:B------:R-:W-:Y:S01]  /*147b0*/  FMUL.FTZ R40, R2.reuse, R42 ;  /* 0x0000002a02287220 */ /* 0x040fe20000410000 */
[----:B------:R-:W-:Y:S01]  /*147c0*/  FMUL.FTZ R42, R2, R43 ;  /* 0x0000002b022a7220 */ /* 0x000fe20000410000 */
[----:B------:R-:W-:-:S02]  /*147d0*/  ISETP.GT.AND P3, PT, R15, 0x89, PT ;  /* 0x000000890f00780c */ /* 0x000fc40003f64270 */
[----:B0-----:R-:W-:Y:S02]  /*147e0*/  FSEL R43, R60, -INF , P4 ;  /* 0xff8000003c2b7808 */ /* 0x001fe40002000000 */
[----:B------:R-:W-:Y:S02]  /*147f0*/  FMNMX.FTZ R142, R57, R142, !PT ;  /* 0x0000008e398e7209 */ /* 0x000fe40007810000 */
[----:B------:R-:W-:Y:S02]  /*14800*/  ISETP.GT.AND P4, PT, R15, 0x90, PT ;  /* 0x000000900f00780c */ /* 0x000fe40003f84270 */
[----:B--2---:R-:W-:Y:S02]  /*14810*/  FSEL R61, R61, -INF , P3 ;  /* 0xff8000003d3d7808 */ /* 0x004fe40001800000 */
[----:B------:R-:W-:Y:S01]  /*14820*/  FMNMX.FTZ R142, R43, R142, !PT ;  /* 0x0000008e2b8e7209 */ /* 0x000fe20007810000 */
[----:B------:R-:W0:Y:S01]  /*14830*/  MUFU.TANH R159, R159 ;  /* 0x0000009f009f7308 */ /* 0x000e220000002400 */
[----:B------:R-:W-:-:S02]  /*14840*/  ISETP.GT.AND P3, PT, R15, 0x91, PT ;  /* 0x000000910f00780c */ /* 0x000fc40003f64270 */
[----:B------:R-:W-:Y:S02]  /*14850*/  FSEL R133, R133, -INF , P4 ;  /* 0xff80000085857808 */ /* 0x000fe40002000000 */
[----:B------:R-:W-:Y:S02]  /*14860*/  FMNMX.FTZ R142, R61, R142, !PT ;  /* 0x0000008e3d8e7209 */ /* 0x000fe40007810000 */
[----:B------:R-:W-:Y:S01]  /*14870*/  ISETP.GT.AND P4, PT, R15, 0x98, PT ;  /* 0x000000980f00780c */ /* 0x000fe20003f84270 */
[----:B------:R-:W1:Y:S01]  /*14880*/  MUFU.TANH R157, R157 ;  /* 0x0000009d009d7308 */ /* 0x000e620000002400 */
[----:B------:R-:W-:Y:S02]  /*14890*/  FSEL R153, R134, -INF , P3 ;  /* 0xff80000086997808 */ /* 0x000fe40001800000 */
[----:B------:R-:W-:Y:S01]  /*148a0*/  FMNMX.FTZ R142, R133, R142, !PT ;  /* 0x0000008e858e7209 */ /* 0x000fe20007810000 */
[----:B------:R-:W-:Y:S02]  /*148b0*/  WARPGROUP.DEPBAR.LE gsb0, 0x0 ;  /* 0x00008000000079c5 */ /* 0x000fe40000010000 */
[----:B------:R-:W-:-:S02]  /*148c0*/  ISETP.GT.AND P3, PT, R15, 0x99, PT ;  /* 0x000000990f00780c */ /* 0x000fc40003f64270 */
[----:B------:R2:W-:Y:S01]  /*148d0*/  MUFU.TANH R52, R48 ;  /* 0x0000003000347308 */ /* 0x0005e20000002400 */
[----:B------:R-:W-:Y:S02]  /*148e0*/  FMNMX.FTZ R142, R153, R142, !PT ;  /* 0x0000008e998e7209 */ /* 0x000fe40007810000 */
[----:B------:R-:W-:-:S05]  /*148f0*/  FSEL R155, R68, -INF , P3 ;  /* 0xff800000449b7808 */ /* 0x000fca0001800000 */
[----:B------:R-:W3:Y:S01]  /*14900*/  MUFU.TANH R161, R161 ;  /* 0x000000a100a17308 */ /* 0x000ee20000002400 */
[----:B--2---:R-:W-:Y:S01]  /*14910*/  FMUL.FTZ R48, R2, R25 ;  /* 0x0000001902307220 */ /* 0x004fe20000410000 */
[----:B------:R-:W-:Y:S02]  /*14920*/  FSEL R25, R14, -INF , P4 ;  /* 0xff8000000e197808 */ /* 0x000fe40002000000 */
[----:B------:R-:W-:Y:S02]  /*14930*/  ISETP.GT.AND P4, PT, R15, 0xa0, PT ;  /* 0x000000a00f00780c */ /* 0x000fe40003f84270 */
[----:B------:R-:W-:Y:S02]  /*14940*/  FMNMX.FTZ R142, R25, R142, !PT ;  /* 0x0000008e198e7209 */ /* 0x000fe40007810000 */
[----:B------:R-:W2:Y:S01]  /*14950*/  MUFU.TANH R44, R44 ;  /* 0x0000002c002c7308 */ /* 0x000ea20000002400 */
[----:B------:R-:W-:Y:S02]  /*14960*/  ISETP.GT.AND P3, PT, R15, 0xa1, PT ;  /* 0x000000a10f00780c */ /* 0x000fe40003f64270 */
[----:B0-----:R-:W-:-:S02]  /*14970*/  FSEL R159, R159, -INF , P4 ;  /* 0xff8000009f9f7808 */ /* 0x001fc40002000000 */
[----:B------:R-:W-:-:S03]  /*14980*/  FMNMX.FTZ R142, R155, R142, !PT ;  /* 0x0000008e9b8e7209 */ /* 0x000fc60007810000 */
[----:B------:R-:W0:Y:S01]  /*14990*/  MUFU.TANH R163, R163 ;  /* 0x000000a300a37308 */ /* 0x000e220000002400 */
[----:B------:R-:W-:Y:S02]  /*149a0*/  ISETP.GT.AND P4, PT, R15, 0xa8, PT ;  /* 0x000000a80f00780c */ /* 0x000fe40003f84270 */
[----:B-1----:R-:W-:Y:S02]  /*149b0*/  FSEL R157, R157, -INF , P3 ;  /* 0xff8000009d9d7808 */ /* 0x002fe40001800000 */
[----:B------:R-:W-:-:S03]  /*149c0*/  FMNMX.FTZ R142, R159, R142, !PT ;  /* 0x0000008e9f8e7209 */ /* 0x000fc60007810000 */
[----:B------:R-:W1:Y:S01]  /*149d0*/  MUFU.TANH R165, R165 ;  /* 0x000000a500a57308 */ /* 0x000e620000002400 */
[----:B------:R-:W-:Y:S01]  /*149e0*/  ISETP.GT.AND P3, PT, R15, 0xa9, PT ;  /* 0x000000a90f00780c */ /* 0x000fe20003f64270 */
[----:B------:R-:W-:Y:S01]  /*149f0*/  FMUL.FTZ R24, R2, R24 ;  /* 0x0000001802187220 */ /* 0x000fe20000410000 */
[----:B---3--:R-:W-:Y:S02]  /*14a00*/  FSEL R161, R161, -INF , P4 ;  /* 0xff800000a1a17808 */ /* 0x008fe40002000000 */
[----:B------:R-:W-:-:S03]  /*14a10*/  FMNMX.FTZ R142, R157, R142, !PT ;  /* 0x0000008e9d8e7209 */ /* 0x000fc60007810000 */
[----:B------:R-:W3:Y:S01]  /*14a20*/  MUFU.TANH R167, R167 ;  /* 0x000000a700a77308 */ /* 0x000ee20000002400 */
[----:B------:R-:W-:Y:S01]  /*14a30*/  FMUL.FTZ R14, R2, R29 ;  /* 0x0000001d020e7220 */ /* 0x000fe20000410000 */
[----:B------:R-:W-:Y:S02]  /*14a40*/  ISETP.GT.AND P4, PT, R15, 0xb0, PT ;  /* 0x000000b00f00780c */ /* 0x000fe40003f84270 */
[----:B--2---:R-:W-:Y:S02]  /*14a50*/  FSEL R29, R44, -INF , P3 ;  /* 0xff8000002c1d7808 */ /* 0x004fe40001800000 */
[----:B------:R-:W-:Y:S02]  /*14a60*/  FMNMX.FTZ R142, R161, R142, !PT ;  /* 0x0000008ea18e7209 */ /* 0x000fe40007810000 */
[----:B------:R-:W2:Y:S01]  /*14a70*/  MUFU.TANH R24, R24 ;  /* 0x0000001800187308 */ /* 0x000ea20000002400 */
[----:B------:R-:W-:Y:S01]  /*14a80*/  ISETP.GT.AND P3, PT, R15, 0xb1, PT ;  /* 0x000000b10f00780c */ /* 0x000fe20003f64270 */
[----:B------:R-:W-:Y:S01]  /*14a90*/  FMUL.FTZ R28, R2, R28 ;  /* 0x0000001c021c7220 */ /* 0x000fe20000410000 */
[----:B0-----:R-:W-:-:S02]  /*14aa0*/  FSEL R163, R163, -INF , P4 ;  /* 0xff800000a3a37808 */ /* 0x001fc40002000000 */
[----:B------:R-:W-:Y:S02]  /*14ab0*/  FMNMX.FTZ R142, R29, R142, !PT ;  /* 0x0000008e1d8e7209 */ /* 0x000fe40007810000 */
[----:B------:R-:W-:Y:S01]  /*14ac0*/  ISETP.GT.AND P4, PT, R15, 0xb8, PT ;  /* 0x000000b80f00780c */ /* 0x000fe20003f84270 */
[----:B------:R-:W0:Y:S01]  /*14ad0*/  MUFU.TANH R48, R48 ;  /* 0x0000003000307308 */ /* 0x000e220000002400 */
[----:B-1----:R-:W-:Y:S02]  /*14ae0*/  FSEL R165, R165, -INF , P3 ;  /* 0xff800000a5a57808 */ /* 0x002fe40001800000 */
[----:B------:R-:W-:Y:S01]  /*14af0*/  FMNMX.FTZ R142, R163, R142, !PT ;  /* 0x0000008ea38e7209 */ /* 0x000fe20007810000 */
[----:B------:R-:W-:Y:S01]  /*14b00*/  FMUL.FTZ R32, R2, R32 ;  /* 0x0000002002207220 */ /* 0x000fe20000410000 */
[----:B------:R-:W-:Y:S02]  /*14b10*/  ISETP.GT.AND P3, PT, R15, 0xb9, PT ;  /* 0x000000b90f00780c */ /* 0x000fe40003f64270 */
[----:B---3--:R-:W-:Y:S01]  /*14b20*/  FSEL R167, R167, -INF , P4 ;  /* 0xff800000a7a77808 */ /* 0x008fe20002000000 */
[----:B------:R-:W1:Y:S01]  /*14b30*/  MUFU.TANH R28, R28 ;  /* 0x0000001c001c7308 */ /* 0x000e620000002400 */
[----:B------:R-:W-:-:S02]  /*14b40*/  FMNMX.FTZ R142, R165, R142, !PT ;  /* 0x0000008ea58e7209 */ /* 0x000fc40007810000 */
[----:B------:R-:W-:Y:S02]  /*14b50*/  ISETP.GT.AND P4, PT, R15, 0xc0, PT ;  /* 0x000000c00f00780c */ /* 0x000fe40003f84270 */
[----:B------:R-:W-:-:S03]  /*14b60*/  FMNMX.FTZ R142, R167, R142, !PT ;  /* 0x0000008ea78e7209 */ /* 0x000fc60007810000 */
[----:B------:R3:W4:Y:S01]  /*14b70*/  MUFU.TANH R60, R14 ;  /* 0x0000000e003c7308 */ /* 0x0007220000002400 */
[----:B--2---:R-:W-:Y:S01]  /*14b80*/  FSEL R171, R24, -INF , P4 ;  /* 0xff80000018ab7808 */ /* 0x004fe20002000000 */
[C---:B------:R-:W-:Y:S01]  /*14b90*/  FMUL.FTZ R36, R2.reuse, R36 ;  /* 0x0000002402247220 */ /* 0x040fe20000410000 */
[----:B---3--:R-:W-:Y:S01]  /*14ba0*/  FMUL.FTZ R14, R2, R33 ;  /* 0x00000021020e7220 */ /* 0x008fe20000410000 */
[----:B------:R-:W-:-:S04]  /*14bb0*/  FSEL R33, R52, -INF , P3 ;  /* 0xff80000034217808 */ /* 0x000fc80001800000 */
[----:B------:R-:W2:Y:S01]  /*14bc0*/  MUFU.TANH R32, R32 ;  /* 0x0000002000207308 */ /* 0x000ea20000002400 */
[----:B------:R-:W-:Y:S02]  /*14bd0*/  ISETP.GT.AND P3, PT, R15, 0xc1, PT ;  /* 0x000000c10f00780c */ /* 0x000fe40003f64270 */
[----:B------:R-:W-:Y:S02]  /*14be0*/  FMNMX.FTZ R142, R33, R142, !PT ;  /* 0x0000008e218e7209 */ /* 0x000fe40007810000 */
[----:B------:R-:W-:Y:S02]  /*14bf0*/  ISETP.GT.AND P4, PT, R15, 0xc8, PT ;  /* 0x000000c80f00780c */ /* 0x000fe40003f84270 */
[----:B0-----:R-:W-:Y:S01]  /*14c00*/  FSEL R169, R48, -INF , P3 ;  /* 0xff80000030a97808 */ /* 0x001fe20001800000 */
[----:B------:R0:W3:Y:S01]  /*14c10*/  MUFU.TANH R175, R14 ;  /* 0x0000000e00af7308 */ /* 0x0000e20000002400 */
[----:B------:R-:W-:Y:S02]  /*14c20*/  FMNMX.FTZ R142, R171, R142, !PT ;  /* 0x0000008eab8e7209 */ /* 0x000fe40007810000 */
[----:B------:R-:W-:-:S02]  /*14c30*/  ISETP.GT.AND P3, PT, R15, 0xc9, PT ;  /* 0x000000c90f00780c */ /* 0x000fc40003f64270 */
[----:B-1----:R-:W-:Y:S01]  /*14c40*/  FSEL R173, R28, -INF , P4 ;  /* 0xff8000001cad7808 */ /* 0x002fe20002000000 */
[----:B0-----:R-:W-:Y:S02]  /*14c50*/  FMUL.FTZ R14, R2, R37 ;  /* 0x00000025020e7220 */ /* 0x001fe40000410000 */
[----:B------:R-:W0:Y:S01]  /*14c60*/  MUFU.TANH R36, R36 ;  /* 0x0000002400247308 */ /* 0x000e220000002400 */
[----:B------:R-:W-:Y:S02]  /*14c70*/  FMNMX.FTZ R142, R169, R142, !PT ;  /* 0x0000008ea98e7209 */ /* 0x000fe40007810000 */
[----:B------:R-:W-:Y:S02]  /*14c80*/  ISETP.GT.AND P4, PT, R15, 0xd0, PT ;  /* 0x000000d00f00780c */ /* 0x000fe40003f84270 */
[----:B----4-:R-:W-:Y:S02]  /*14c90*/  FSEL R37, R60, -INF , P3 ;  /* 0xff8000003c257808 */ /* 0x010fe40001800000 */
[----:B------:R-:W-:Y:S01]  /*14ca0*/  FMNMX.FTZ R142, R173, R142, !PT ;  /* 0x0000008ead8e7209 */ /* 0x000fe20007810000 */
[----:B------:R-:W1:Y:S01]  /*14cb0*/  MUFU.TANH R14, R14 ;  /* 0x0000000e000e7308 */ /* 0x000e620000002400 */
[----:B------:R-:W-:-:S02]  /*14cc0*/  ISETP.GT.AND P3, PT, R15, 0xd1, PT ;  /* 0x000000d10f00780c */ /* 0x000fc40003f64270 */
[----:B--2---:R-:W-:Y:S02]  /*14cd0*/  FSEL R177, R32, -INF , P4 ;  /* 0xff80000020b17808 */ /* 0x004fe40002000000 */
[----:B------:R-:W-:Y:S02]  /*14ce0*/  FMNMX.FTZ R142, R37, R142, !PT ;  /* 0x0000008e258e7209 */ /* 0x000fe40007810000 */
[----:B------:R-:W-:Y:S02]  /*14cf0*/  ISETP.GT.AND P4, PT, R15, 0xd8, PT ;  /* 0x000000d80f00780c */ /* 0x000fe40003f84270 */
[----:B---3--:R-:W-:Y:S02]  /*14d00*/  FSEL R175, R175, -INF , P3 ;  /* 0xff800000afaf7808 */ /* 0x008fe40001800000 */
[----:B------:R-:W-:Y:S01]  /*14d10*/  FMNMX.FTZ R142, R177, R142, !PT ;  /* 0x0000008eb18e7209 */ /* 0x000fe20007810000 */
[----:B------:R-:W-:Y:S01]  /*14d20*/  FMUL.FTZ R28, R2, R47 ;  /* 0x0000002f021c7220 */ /* 0x000fe20000410000 */
[----:B------:R-:W-:-:S02]  /*14d30*/  ISETP.GT.AND P3, PT, R15, 0xd9, PT ;  /* 0x000000d90f00780c */ /* 0x000fc40003f64270 */
[----:B0-----:R-:W-:Y:S02]  /*14d40*/  FSEL R47, R36, -INF , P4 ;  /* 0xff800000242f7808 */ /* 0x001fe40002000000 */
[----:B------:R-:W-:Y:S02]  /*14d50*/  FMNMX.FTZ R142, R175, R142, !PT ;  /* 0x0000008eaf8e7209 */ /* 0x000fe40007810000 */
[----:B-1----:R-:W-:Y:S02]  /*14d60*/  FSEL R15, R14, -INF , P3 ;  /* 0xff8000000e0f7808 */ /* 0x002fe40001800000 */
[----:B------:R-:W-:-:S04]  /*14d70*/  FMNMX.FTZ R142, R47, R142, !PT ;  /* 0x0000008e2f8e7209 */ /* 0x000fc80007810000 */
[----:B------:R-:W-:-:S05]  /*14d80*/  FMNMX.FTZ R142, R15, R142, !PT ;  /* 0x0000008e0f8e7209 */ /* 0x000fca0007810000 */
[----:B------:R-:W0:Y:S01]  /*14d90*/  SHFL.BFLY PT, R179, R142, 0x2, 0x1f ;  /* 0x0c401f008eb37f89 */ /* 0x000e2200000e0000 */
[----:B------:R-:W1:Y:S01]  /*14da0*/  MUFU.TANH R121, R121 ;  /* 0x0000007900797308 */ /* 0x000e620000002400 */
[----:B0-----:R-:W-:-:S05]  /*14db0*/  FMNMX.FTZ R179, R142, R179, !PT ;  /* 0x000000b38eb37209 */ /* 0x001fca0007810000 */
[----:B------:R-:W0:Y:S02]  /*14dc0*/  SHFL.BFLY PT, R14, R179, 0x1, 0x1f ;  /* 0x0c201f00b30e7f89 */ /* 0x000e2400000e0000 */
[----:B------:R-:W2:Y:S01]  /*14dd0*/  MUFU.TANH R122, R122 ;  /* 0x0000007a007a7308 */ /* 0x000ea20000002400 */
[----:B------:R-:W-:Y:S01]  /*14de0*/  IMAD.U32 R88, RZ, RZ, UR4 ;  /* 0x00000004ff587e24 */ /* 0x000fe2000f8e00ff */
[----:B------:R-:W-:-:S06]  /*14df0*/  VIADDMNMX R64, R56, R65, R64, PT ;  /* 0x0000004138407246 */ /* 0x000fcc0003800140 */
[----:B------:R-:W3:Y:S01]  /*14e00*/  MUFU.TANH R123, R123 ;  /* 0x0000007b007b7308 */ /* 0x000ee20000002400 */
[----:B------:R-:W-:Y:S01]  /*14e10*/  FMUL.FTZ R48, R2, R38 ;  /* 0x0000002602307220 */ /* 0x000fe20000410000 */
[----:B------:R-:W-:-:S06]  /*14e20*/  ISETP.GT.AND P4, PT, R64, RZ, PT ;  /* 0x000000ff4000720c */ /* 0x000fcc0003f84270 */
[----:B------:R-:W4:Y:S01]  /*14e30*/  MUFU.TANH R126, R126 ;  /* 0x0000007e007e7308 */ /* 0x000f220000002400 */
[----:B0-----:R-:W-:-:S07]  /*14e40*/  FMNMX.FTZ R14, R179, R14, !PT ;  /* 0x0000000eb30e7209 */ /* 0x001fce0007810000 */
[----:B------:R-:W0:Y:S01]  /*14e50*/  MUFU.TANH R127, R127 ;  /* 0x0000007f007f7308 */ /* 0x000e220000002400 */
[----:B------:R-:W-:Y:S02]  /*14e60*/  ISETP.GT.AND P5, PT, R64, 0x1, PT ;  /* 0x000000014000780c */ /* 0x000fe40003fa4270 */
[C---:B------:R-:W-:Y:S01]  /*14e70*/  FSETP.NEU.FTZ.AND P3, PT, R14.reuse, -INF , PT ;  /* 0xff8000000e00780b */ /* 0x040fe20003f7d000 */
[----:B------:R-:W-:-:S01]  /*14e80*/  FFMA.FTZ R38, R14, R88, -8 ;  /* 0xc10000000e267423 */ /* 0x000fc20000010058 */
[----:B-1----:R-:W-:Y:S02]  /*14e90*/  FSEL R121, R121, -INF , P4 ;  /* 0xff80000079797808 */ /* 0x002fe40002000000 */
[----:B--2---:R-:W-:Y:S01]  /*14ea0*/  FSEL R122, R122, -INF , P5 ;  /* 0xff8000007a7a7808 */ /* 0x004fe20002800000 */
[----:B------:R-:W1:Y:S01]  /*14eb0*/  MUFU.TANH R129, R129 ;  /* 0x0000008100817308 */ /* 0x000e620000002400 */
[----:B------:R-:W-:Y:S02]  /*14ec0*/  FSEL R38, R38, RZ, P3 ;  /* 0x000000ff26267208 */ /* 0x000fe40001800000 */
[----:B------:R-:W-:Y:S01]  /*14ed0*/  ISETP.GT.AND P3, PT, R64, 0x8, PT ;  /* 0x000000084000780c */ /* 0x000fe20003f64270 */
[----:B------:R-:W-:Y:S01]  /*14ee0*/  FMUL.FTZ R106, R2, R106 ;  /* 0x0000006a026a7220 */ /* 0x000fe20000410000 */
[----:B------:R-:W-:-:S02]  /*14ef0*/  ISETP.GT.AND P4, PT, R64, 0x9, PT ;  /* 0x000000094000780c */ /* 0x000fc40003f84270 */
[----:B---3--:R-:W-:Y:S01]  /*14f00*/  FSEL R123, R123, -INF , P3 ;  /* 0xff8000007b7b7808 */ /* 0x008fe20001800000 */
[----:B------:R-:W2:Y:S01]  /*14f10*/  MUFU.TANH R130, R130 ;  /* 0x0000008200827308 */ /* 0x000ea20000002400 */
[----:B------:R-:W-:Y:S01]  /*14f20*/  FMNMX.FTZ R80, R121, R122, !PT ;  /* 0x0000007a79507209 */ /* 0x000fe20007810000 */
[----:B------:R-:W-:Y:S01]  /*14f30*/  FFMA.FTZ R60, R71, R88, -R38 ;  /* 0x00000058473c7223 */ /* 0x000fe20000010826 */
[----:B------:R-:W-:Y:S01]  /*14f40*/  ISETP.GT.AND P3, PT, R64, 0x10, PT ;  /* 0x000000104000780c */ /* 0x000fe20003f64270 */
[----:B------:R-:W-:Y:S01]  /*14f50*/  FMUL.FTZ R107, R2, R107 ;  /* 0x0000006b026b7220 */ /* 0x000fe20000410000 */
[----:B----4-:R-:W-:Y:S02]  /*14f60*/  FSEL R71, R126, -INF , P4 ;  /* 0xff8000007e477808 */ /* 0x010fe40002000000 */
[----:B------:R-:W-:Y:S01]  /*14f70*/  FMNMX.FTZ R80, R123, R80, !PT ;  /* 0x000000507b507209 */ /* 0x000fe20007810000 */
[----:B------:R-:W3:Y:S01]  /*14f80*/  MUFU.TANH R131, R131 ;  /* 0x0000008300837308 */ /* 0x000ee20000002400 */
[----:B------:R-:W-:Y:S01]  /*14f90*/  ISETP.GT.AND P4, PT, R64, 0x11, PT ;  /* 0x000000114000780c */ /* 0x000fe20003f84270 */
[----:B------:R-:W-:Y:S01]  /*14fa0*/  FMUL.FTZ R110, R2, R110 ;  /* 0x0000006e026e7220 */ /* 0x000fe20000410000 */
[----:B0-----:R-:W-:-:S02]  /*14fb0*/  FSEL R127, R127, -INF , P3 ;  /* 0xff8000007f7f7808 */ /* 0x001fc40001800000 */
        /* <DEDUP_REMOVED lines=8> */
[----:B------:R-:W-:Y:S01]  /*15040*/  ISETP.GT.AND P4, PT, R64, 0x19, PT ;  /* 0x000000194000780c */ /* 0x000fe20003f84270 */
[----:B------:R-:W-:Y:S01]  /*15050*/  FMUL.FTZ R114, R2, R114 ;  /* 0x0000007202727220 */ /* 0x000fe20000410000 */
[----:B--2---:R-:W-:Y:S02]  /*15060*/  FSEL R105, R130, -INF , P3 ;  /* 0xff80000082697808 */ /* 0x004fe40001800000 */
[----:B------:R-:W-:Y:S02]  /*15070*/  FMNMX.FTZ R84, R129, R84, !PT ;  /* 0x0000005481547209 */ /* 0x000fe40007810000 */
[----:B------:R-:W-:Y:S01]  /*15080*/  MUFU.TANH R110, R110 ;  /* 0x0000006e006e7308 */ /* 0x000fe20000002400 */
[----:B------:R-:W-:Y:S01]  /*15090*/  ISETP.GT.AND P3, PT, R64, 0x20, PT ;  /* 0x000000204000780c */ /* 0x000fe20003f64270 */
[----:B------:R-:W-:Y:S01]  /*150a0*/  FMUL.FTZ R115, R2, R115 ;  /* 0x0000007302737220 */ /* 0x000fe20000410000 */
[----:B---3--:R-:W-:-:S02]  /*150b0*/  FSEL R131, R131, -INF , P4 ;  /* 0xff80000083837808 */ /* 0x008fc40002000000 */
[----:B------:R-:W-:-:S03]  /*150c0*/  FMNMX.FTZ R84, R105, R84, !PT ;  /* 0x0000005469547209 */ /* 0x000fc60007810000 */
[----:B------:R-:W2:Y:S01]  /*150d0*/  MUFU.TANH R111, R111 ;  /* 0x0000006f006f7308 */ /* 0x000ea20000002400 */
[----:B------:R-:W-:-:S01]  /*150e0*/  FFMA.FTZ R72, R109, R88, -R38 ;  /* 0x000000586d487223 */ /* 0x000fc20000010826 */
[----:B------:R-:W-:Y:S01]  /*150f0*/  ISETP.GT.AND P4, PT, R64, 0x21, PT ;  /* 0x000000214000780c */ /* 0x000fe20003f84270 */
[----:B------:R-:W-:Y:S01]  /*15100*/  FMUL.FTZ R118, R2, R118 ;  /* 0x0000007602767220 */ /* 0x000fe20000410000 */
[----:B0-----:R-:W-:Y:S02]  /*15110*/  FSEL R109, R106, -INF , P3 ;  /* 0xff8000006a6d7808 */ /* 0x001fe40001800000 */
[----:B------:R-:W-:Y:S02]  /*15120*/  FMNMX.FTZ R84, R131, R84, !PT ;  /* 0x0000005483547209 */ /* 0x000fe40007810000 */
[----:B------:R-:W0:Y:S01]  /*15130*/  MUFU.TANH R114, R114 ;  /* 0x0000007200727308 */ /* 0x000e220000002400 */
[----:B------:R-:W-:-:S01]  /*15140*/  FFMA.FTZ R113, R113, R88, -R38 ;  /* 0x0000005871717223 */ /* 0x000fc20000010826 */
[----:B------:R-:W-:Y:S01]  /*15150*/  ISETP.GT.AND P3, PT, R64, 0x28, PT ;  /* 0x000000284000780c */ /* 0x000fe20003f64270 */
[----:B------:R-:W-:Y:S01]  /*15160*/  FMUL.FTZ R119, R2, R119 ;  /* 0x0000007702777220 */ /* 0x000fe20000410000 */
[----:B-1----:R-:W-:-:S02]  /*15170*/  FSEL R107, R107, -INF , P4 ;  /* 0xff8000006b6b7808 */ /* 0x002fc40002000000 */
[----:B------:R-:W-:Y:S02]  /*15180*/  FMNMX.FTZ R84, R109, R84, !PT ;  /* 0x000000546d547209 */ /* 0x000fe40007810000 */
[----:B------:R-:W1:Y:S01]  /*15190*/  MUFU.TANH R115, R115 ;  /* 0x0000007300737308 */ /* 0x000e620000002400 */
[----:B------:R-:W-:Y:S01]  /*151a0*/  ISETP.GT.AND P4, PT, R64, 0x29, PT ;  /* 0x000000294000780c */ /* 0x000fe20003f84270 */
[C---:B------:R-:W-:Y:S01]  /*151b0*/  FMUL.FTZ R90, R2.reuse, R90 ;  /* 0x0000005a025a7220 */ /* 0x040fe20000410000 */
[----:B------:R-:W-:Y:S01]  /*151c0*/  FMNMX.FTZ R92, R107, R84, !PT ;  /* 0x000000546b5c7209 */ /* 0x000fe20007810000 */
[----:B------:R-:W-:-:S04]  /*151d0*/  FMUL.FTZ R24, R2, R46 ;  /* 0x0000002e02187220 */ /* 0x000fc80000410000 */
[----:B------:R-:W3:Y:S01]  /*151e0*/  MUFU.TANH R118, R118 ;  /* 0x0000007600767308 */ /* 0x000ee20000002400 */
[----:B------:R-:W-:Y:S01]  /*151f0*/  FMUL.FTZ R46, R2, R55 ;  /* 0x00000037022e7220 */ /* 0x000fe20000410000 */
[----:B--2---:R-:W-:-:S06]  /*15200*/  FSEL R111, R111, -INF , P4 ;  /* 0xff8000006f6f7808 */ /* 0x004fcc0002000000 */
[----:B------:R2:W-:Y:S01]  /*15210*/  MUFU.EX2 R56, R113 ;  /* 0x0000007100387308 */ /* 0x0005e20000000800 */
[----:B------:R-:W-:Y:S01]  /*15220*/  FMUL.FTZ R91, R2, R91 ;  /* 0x0000005b025b7220 */ /* 0x000fe20000410000 */
[-CC-:B------:R-:W-:Y:S01]  /*15230*/  FFMA.FTZ R55, R67, R88.reuse, -R38.reuse ;  /* 0x0000005843377223 */ /* 0x180fe20000010826 */
[----:B------:R-:W-:-:S01]  /*15240*/  FFMA.FTZ R67, R13, R88, -R38 ;  /* 0x000000580d437223 */ /* 0x000fc20000010826 */
[----:B--2---:R-:W-:-:S04]  /*15250*/  FSEL R113, R110, -INF , P3 ;  /* 0xff8000006e717808 */ /* 0x004fc80001800000 */
[----:B------:R-:W2:Y:S01]  /*15260*/  MUFU.TANH R119, R119 ;  /* 0x0000007700777308 */ /* 0x000ea20000002400 */
[----:B------:R-:W-:Y:S02]  /*15270*/  ISETP.GT.AND P3, PT, R64, 0x30, PT ;  /* 0x000000304000780c */ /* 0x000fe40003f64270 */
[----:B------:R-:W-:Y:S01]  /*15280*/  FMNMX.FTZ R92, R113, R92, !PT ;  /* 0x0000005c715c7209 */ /* 0x000fe20007810000 */
[----:B------:R-:W-:-:S01]  /*15290*/  FFMA.FTZ R13, R93, R88, -R38 ;  /* 0x000000585d0d7223 */ /* 0x000fc20000010826 */
[----:B------:R-:W-:Y:S01]  /*152a0*/  ISETP.GT.AND P4, PT, R64, 0x31, PT ;  /* 0x000000314000780c */ /* 0x000fe20003f84270 */
[----:B------:R-:W-:Y:S01]  /*152b0*/  FMUL.FTZ R94, R2, R94 ;  /* 0x0000005e025e7220 */ /* 0x000fe20000410000 */
[----:B0-----:R-:W-:Y:S01]  /*152c0*/  FSEL R93, R114, -INF , P3 ;  /* 0xff800000725d7808 */ /* 0x001fe20001800000 */
[----:B------:R-:W0:Y:S01]  /*152d0*/  MUFU.TANH R90, R90 ;  /* 0x0000005a005a7308 */ /* 0x000e220000002400 */
[----:B------:R-:W-:Y:S01]  /*152e0*/  FMNMX.FTZ R96, R111, R92, !PT ;  /* 0x0000005c6f607209 */ /* 0x000fe20007810000 */
[----:B------:R-:W-:Y:S01]  /*152f0*/  FMUL.FTZ R95, R2, R95 ;  /* 0x0000005f025f7220 */ /* 0x000fe20000410000 */
[----:B------:R-:W-:-:S02]  /*15300*/  ISETP.GT.AND P3, PT, R64, 0x38, PT ;  /* 0x000000384000780c */ /* 0x000fc40003f64270 */
[----:B-1----:R-:W-:Y:S02]  /*15310*/  FSEL R115, R115, -INF , P4 ;  /* 0xff80000073737808 */ /* 0x002fe40002000000 */
[----:B------:R-:W-:Y:S01]  /*15320*/  FMNMX.FTZ R96, R93, R96, !PT ;  /* 0x000000605d607209 */ /* 0x000fe20007810000 */
[----:B------:R-:W1:Y:S01]  /*15330*/  MUFU.TANH R91, R91 ;  /* 0x0000005b005b7308 */ /* 0x000e620000002400 */
[----:B------:R-:W-:-:S01]  /*15340*/  FFMA.FTZ R76, R117, R88, -R38 ;  /* 0x00000058754c7223 */ /* 0x000fc20000010826 */
[----:B------:R-:W-:Y:S01]  /*15350*/  ISETP.GT.AND P4, PT, R64, 0x39, PT ;  /* 0x000000394000780c */ /* 0x000fe20003f84270 */
[----:B------:R-:W-:Y:S01]  /*15360*/  FMUL.FTZ R98, R2, R98 ;  /* 0x0000006202627220 */ /* 0x000fe20000410000 */
[----:B---3--:R-:W-:Y:S02]  /*15370*/  FSEL R117, R118, -INF , P3 ;  /* 0xff80000076757808 */ /* 0x008fe40001800000 */
[----:B------:R-:W-:Y:S02]  /*15380*/  FMNMX.FTZ R96, R115, R96, !PT ;  /* 0x0000006073607209 */ /* 0x000fe40007810000 */
[----:B------:R-:W3:Y:S01]  /*15390*/  MUFU.TANH R94, R94 ;  /* 0x0000005e005e7308 */ /* 0x000ee20000002400 */
[----:B------:R-:W-:Y:S01]  /*153a0*/  ISETP.GT.AND P3, PT, R64, 0x40, PT ;  /* 0x000000404000780c */ /* 0x000fe20003f64270 */
[----:B------:R-:W-:Y:S01]  /*153b0*/  FMUL.FTZ R99, R2, R99 ;  /* 0x0000006302637220 */ /* 0x000fe20000410000 */
[----:B--2---:R-:W-:-:S02]  /*153c0*/  FSEL R119, R119, -INF , P4 ;  /* 0xff80000077777808 */ /* 0x004fc40002000000 */
[----:B------:R-:W-:-:S03]  /*153d0*/  FMNMX.FTZ R96, R117, R96, !PT ;  /* 0x0000006075607209 */ /* 0x000fc60007810000 */
[----:B------:R-:W2:Y:S01]  /*153e0*/  MUFU.TANH R95, R95 ;  /* 0x0000005f005f7308 */ /* 0x000ea20000002400 */
[----:B------:R-:W-:Y:S01]  /*153f0*/  FMUL.FTZ R44, R2, R54 ;  /* 0x00000036022c7220 */ /* 0x000fe20000410000 */
[----:B------:R-:W-:Y:S01]  /*15400*/  FFMA.FTZ R54, R125, R88, -R38 ;  /* 0x000000587d367223 */ /* 0x000fe20000010826 */
[----:B------:R-:W-:Y:S01]  /*15410*/  ISETP.GT.AND P4, PT, R64, 0x41, PT ;  /* 0x000000414000780c */ /* 0x000fe20003f84270 */
[----:B------:R-:W-:Y:S01]  /*15420*/  FMUL.FTZ R102, R2, R102 ;  /* 0x0000006602667220 */ /* 0x000fe20000410000 */
[----:B0-----:R-:W-:Y:S02]  /*15430*/  FSEL R125, R90, -INF , P3 ;  /* 0xff8000005a7d7808 */ /* 0x001fe40001800000 */
[----:B------:R-:W-:Y:S01]  /*15440*/  FMNMX.FTZ R96, R119, R96, !PT ;  /* 0x0000006077607209 */ /* 0x000fe20007810000 */
[----:B------:R-:W0:Y:S01]  /*15450*/  MUFU.TANH R98, R98 ;  /* 0x0000006200627308 */ /* 0x000e220000002400 */
[----:B------:R-:W-:Y:S01]  /*15460*/  ISETP.GT.AND P3, PT, R64, 0x48, PT ;  /* 0x000000484000780c */ /* 0x000fe20003f64270 */
[----:B------:R-:W-:Y:S01]  /*15470*/  FMUL.FTZ R103, R2, R103 ;  /* 0x0000006702677220 */ /* 0x000fe20000410000 */
[----:B-1----:R-:W-:-:S02]  /*15480*/  FSEL R91, R91, -INF , P4 ;  /* 0xff8000005b5b7808 */ /* 0x002fc40002000000 */
[----:B------:R-:W-:-:S03]  /*15490*/  FMNMX.FTZ R96, R125, R96, !PT ;  /* 0x000000607d607209 */ /* 0x000fc60007810000 */
[----:B------:R-:W1:Y:S01]  /*154a0*/  MUFU.TANH R99, R99 ;  /* 0x0000006300637308 */ /* 0x000e620000002400 */
[----:B------:R-:W-:Y:S01]  /*154b0*/  FMUL.FTZ R36, R2, R51 ;  /* 0x0000003302247220 */ /* 0x000fe20000410000 */
[----:B------:R-:W-:Y:S01]  /*154c0*/  FFMA.FTZ R51, R135, R88, -R38 ;  /* 0x0000005887337223 */ /* 0x000fe20000010826 */
[----:B------:R-:W-:Y:S01]  /*154d0*/  ISETP.GT.AND P4, PT, R64, 0x49, PT ;  /* 0x000000494000780c */ /* 0x000fe20003f84270 */
[----:B------:R-:W-:Y:S01]  /*154e0*/  FMUL.FTZ R74, R2, R74 ;  /* 0x0000004a024a7220 */ /* 0x000fe20000410000 */
[----:B---3--:R-:W-:Y:S02]  /*154f0*/  FSEL R135, R94, -INF , P3 ;  /* 0xff8000005e877808 */ /* 0x008fe40001800000 */
[----:B------:R-:W-:Y:S01]  /*15500*/  FMNMX.FTZ R96, R91, R96, !PT ;  /* 0x000000605b607209 */ /* 0x000fe20007810000 */
[----:B------:R-:W3:Y:S01]  /*15510*/  MUFU.TANH R102, R102 ;  /* 0x0000006600667308 */ /* 0x000ee20000002400 */
[----:B------:R-:W-:Y:S01]  /*15520*/  ISETP.GT.AND P3, PT, R64, 0x50, PT ;  /* 0x000000504000780c */ /* 0x000fe20003f64270 */
[----:B------:R-:W-:Y:S01]  /*15530*/  FMUL.FTZ R75, R2, R75 ;  /* 0x0000004b024b7220 */ /* 0x000fe20000410000 */
[----:B--2---:R-:W-:-:S02]  /*15540*/  FSEL R95, R95, -INF , P4 ;  /* 0xff8000005f5f7808 */ /* 0x004fc40002000000 */
        /* <DEDUP_REMOVED lines=8> */
[----:B------:R-:W-:Y:S01]  /*155d0*/  ISETP.GT.AND P3, PT, R64, 0x58, PT ;  /* 0x000000584000780c */ /* 0x000fe20003f64270 */
[----:B------:R-:W-:Y:S01]  /*155e0*/  FMUL.FTZ R79, R2, R79 ;  /* 0x0000004f024f7220 */ /* 0x000fe20000410000 */
[----:B-1----:R-:W-:Y:S01]  /*155f0*/  FSEL R99, R99, -INF , P4 ;  /* 0xff80000063637808 */ /* 0x002fe20002000000 */
[----:B------:R-:W-:Y:S01]  /*15600*/  FFMA.FTZ R52, R21, R88, -R38 ;  /* 0x0000005815347223 */ /* 0x000fe20000010826 */
[----:B------:R-:W-:-:S03]  /*15610*/  FMNMX.FTZ R96, R101, R96, !PT ;  /* 0x0000006065607209 */ /* 0x000fc60007810000 */
[----:B------:R-:W1:Y:S01]  /*15620*/  MUFU.TANH R75, R75 ;  /* 0x0000004b004b7308 */ /* 0x000e620000002400 */
[----:B------:R-:W-:-:S01]  /*15630*/  FFMA.FTZ R21, R63, R88, -R38 ;  /* 0x000000583f157223 */ /* 0x000fc20000010826 */
[----:B------:R-:W-:Y:S01]  /*15640*/  FFMA.FTZ R63, R137, R88, -R38 ;  /* 0x00000058893f7223 */ /* 0x000fe20000010826 */
[----:B------:R-:W-:Y:S01]  /*15650*/  ISETP.GT.AND P4, PT, R64, 0x59, PT ;  /* 0x000000594000780c */ /* 0x000fe20003f84270 */
[----:B------:R-:W-:Y:S01]  /*15660*/  FMUL.FTZ R82, R2, R82 ;  /* 0x0000005202527220 */ /* 0x000fe20000410000 */
[----:B---3--:R-:W-:Y:S02]  /*15670*/  FSEL R137, R102, -INF , P3 ;  /* 0xff80000066897808 */ /* 0x008fe40001800000 */
[----:B------:R-:W-:Y:S01]  /*15680*/  FMNMX.FTZ R96, R99, R96, !PT ;  /* 0x0000006063607209 */ /* 0x000fe20007810000 */
[----:B------:R-:W3:Y:S01]  /*15690*/  MUFU.TANH R78, R78 ;  /* 0x0000004e004e7308 */ /* 0x000ee20000002400 */
[----:B------:R-:W-:Y:S01]  /*156a0*/  ISETP.GT.AND P3, PT, R64, 0x60, PT ;  /* 0x000000604000780c */ /* 0x000fe20003f64270 */
[C---:B------:R-:W-:Y:S01]  /*156b0*/  FMUL.FTZ R83, R2.reuse, R83 ;  /* 0x0000005302537220 */ /* 0x040fe20000410000 */
[----:B--2---:R-:W-:Y:S01]  /*156c0*/  FSEL R103, R103, -INF , P4 ;  /* 0xff80000067677808 */ /* 0x004fe20002000000 */
[----:B------:R-:W-:Y:S01]  /*156d0*/  FMUL.FTZ R32, R2, R50 ;  /* 0x0000003202207220 */ /* 0x000fe20000410000 */
[----:B------:R-:W-:-:S03]  /*156e0*/  FMNMX.FTZ R96, R137, R96, !PT ;  /* 0x0000006089607209 */ /* 0x000fc60007810000 */
[----:B------:R-:W2:Y:S01]  /*156f0*/  MUFU.TANH R79, R79 ;  /* 0x0000004f004f7308 */ /* 0x000ea20000002400 */
[----:B------:R-:W-:-:S01]  /*15700*/  FFMA.FTZ R50, R69, R88, -R38 ;  /* 0x0000005845327223 */ /* 0x000fc20000010826 */
        /* <DEDUP_REMOVED lines=11> */
[----:B------:R-:W-:-:S01]  /*157c0*/  FFMA.FTZ R65, R141, R88, -R38 ;  /* 0x000000588d417223 */ /* 0x000fc20000010826 */
[----:B------:R-:W-:Y:S02]  /*157d0*/  ISETP.GT.AND P4, PT, R64, 0x69, PT ;  /* 0x000000694000780c */ /* 0x000fe40003f84270 */
[----:B---3--:R-:W-:Y:S02]  /*157e0*/  FSEL R141, R78, -INF , P3 ;  /* 0xff8000004e8d7808 */ /* 0x008fe40001800000 */
[----:B------:R-:W-:Y:S02]  /*157f0*/  FMNMX.FTZ R96, R75, R96, !PT ;  /* 0x000000604b607209 */ /* 0x000fe40007810000 */
[----:B------:R-:W-:Y:S01]  /*15800*/  MUFU.TANH R86, R86 ;  /* 0x0000005600567308 */ /* 0x000fe20000002400 */
[----:B------:R-:W-:Y:S02]  /*15810*/  ISETP.GT.AND P3, PT, R64, 0x70, PT ;  /* 0x000000704000780c */ /* 0x000fe40003f64270 */
[----:B--2---:R-:W-:-:S02]  /*15820*/  FSEL R79, R79, -INF , P4 ;  /* 0xff8000004f4f7808 */ /* 0x004fc40002000000 */
[----:B------:R-:W-:-:S03]  /*15830*/  FMNMX.FTZ R96, R141, R96, !PT ;  /* 0x000000608d607209 */ /* 0x000fc60007810000 */
[----:B------:R-:W2:Y:S01]  /*15840*/  MUFU.TANH R87, R87 ;  /* 0x0000005700577308 */ /* 0x000ea20000002400 */
[----:B------:R-:W-:-:S01]  /*15850*/  FFMA.FTZ R74, R77, R88, -R38 ;  /* 0x000000584d4a7223 */ /* 0x000fc20000010826 */
[----:B------:R-:W-:Y:S02]  /*15860*/  ISETP.GT.AND P4, PT, R64, 0x71, PT ;  /* 0x000000714000780c */ /* 0x000fe40003f84270 */
[----:B0-----:R-:W-:Y:S02]  /*15870*/  FSEL R77, R82, -INF , P3 ;  /* 0xff800000524d7808 */ /* 0x001fe40001800000 */
[----:B------:R-:W-:Y:S01]  /*15880*/  FMNMX.FTZ R96, R79, R96, !PT ;  /* 0x000000604f607209 */ /* 0x000fe20007810000 */
[----:B------:R-:W-:-:S01]  /*15890*/  FFMA.FTZ R143, R143, R88, -R38 ;  /* 0x000000588f8f7223 */ /* 0x000fc20000010826 */
[----:B------:R-:W0:Y:S01]  /*158a0*/  MUFU.TANH R58, R58 ;  /* 0x0000003a003a7308 */ /* 0x000e220000002400 */
[----:B------:R-:W-:Y:S02]  /*158b0*/  ISETP.GT.AND P3, PT, R64, 0x78, PT ;  /* 0x000000784000780c */ /* 0x000fe40003f64270 */
[----:B-1----:R-:W-:-:S02]  /*158c0*/  FSEL R83, R83, -INF , P4 ;  /* 0xff80000053537808 */ /* 0x002fc40002000000 */
[----:B------:R-:W-:Y:S01]  /*158d0*/  FMNMX.FTZ R96, R77, R96, !PT ;  /* 0x000000604d607209 */ /* 0x000fe20007810000 */
[----:B------:R-:W-:Y:S01]  /*158e0*/  FMUL.FTZ R66, R2, R66 ;  /* 0x0000004202427220 */ /* 0x000fe20000410000 */
[----:B------:R-:W-:Y:S01]  /*158f0*/  ISETP.GT.AND P4, PT, R64, 0x79, PT ;  /* 0x000000794000780c */ /* 0x000fe20003f84270 */
[----:B------:R-:W1:Y:S01]  /*15900*/  MUFU.TANH R59, R59 ;  /* 0x0000003b003b7308 */ /* 0x000e620000002400 */
[----:B------:R-:W-:Y:S01]  /*15910*/  FMNMX.FTZ R96, R83, R96, !PT ;  /* 0x0000006053607209 */ /* 0x000fe20007810000 */
[----:B------:R-:W-:Y:S01]  /*15920*/  FFMA.FTZ R145, R145, R88, -R38 ;  /* 0x0000005891917223 */ /* 0x000fe20000010826 */
[----:B--2---:R-:W-:-:S05]  /*15930*/  FSEL R87, R87, -INF , P4 ;  /* 0xff80000057577808 */ /* 0x004fca0002000000 */
[----:B------:R2:W-:Y:S01]  /*15940*/  MUFU.EX2 R80, R143 ;  /* 0x0000008f00507308 */ /* 0x0005e20000000800 */
[----:B------:R-:W-:Y:S02]  /*15950*/  ISETP.GT.AND P4, PT, R64, 0x81, PT ;  /* 0x000000814000780c */ /* 0x000fe40003f84270 */
[----:B--2---:R-:W-:-:S05]  /*15960*/  FSEL R143, R86, -INF , P3 ;  /* 0xff800000568f7808 */ /* 0x004fca0001800000 */
[----:B------:R-:W2:Y:S01]  /*15970*/  MUFU.TANH R62, R62 ;  /* 0x0000003e003e7308 */ /* 0x000ea20000002400 */
[----:B------:R-:W-:Y:S02]  /*15980*/  ISETP.GT.AND P3, PT, R64, 0x80, PT ;  /* 0x000000804000780c */ /* 0x000fe40003f64270 */
[----:B------:R-:W-:Y:S01]  /*15990*/  FMNMX.FTZ R96, R143, R96, !PT ;  /* 0x000000608f607209 */ /* 0x000fe20007810000 */
[----:B------:R-:W-:-:S03]  /*159a0*/  FMUL.FTZ R70, R2, R70 ;  /* 0x0000004602467220 */ /* 0x000fc60000410000 */
[----:B------:R-:W-:Y:S01]  /*159b0*/  FMNMX.FTZ R96, R87, R96, !PT ;  /* 0x0000006057607209 */ /* 0x000fe20007810000 */
[----:B------:R-:W3:Y:S08]  /*159c0*/  MUFU.TANH R66, R66 ;  /* 0x0000004200427308 */ /* 0x000ef00000002400 */
[----:B------:R4:W-:Y:S02]  /*159d0*/  MUFU.EX2 R92, R145 ;  /* 0x00000091005c7308 */ /* 0x0009e40000000800 */
[----:B----4-:R-:W-:-:S06]  /*159e0*/  FSEL R145, R20, -INF , P3 ;  /* 0xff80000014917808 */ /* 0x010fcc0001800000 */
[----:B------:R-:W-:Y:S01]  /*159f0*/  MUFU.TANH R12, R136 ;  /* 0x00000088000c7308 */ /* 0x000fe20000002400 */
        /* <DEDUP_REMOVED lines=8> */
[-CC-:B------:R-:W-:Y:S01]  /*15a80*/  FFMA.FTZ R94, R147, R88.reuse, -R38.reuse ;  /* 0x00000058935e7223 */ /* 0x180fe20000010826 */
[----:B------:R-:W-:-:S01]  /*15a90*/  FFMA.FTZ R147, R85, R88, -R38 ;  /* 0x0000005855937223 */ /* 0x000fc20000010826 */
[----:B------:R-:W1:Y:S01]  /*15aa0*/  MUFU.TANH R104, R140 ;  /* 0x0000008c00687308 */ /* 0x000e620000002400 */
[----:B------:R-:W-:Y:S02]  /*15ab0*/  ISETP.GT.AND P3, PT, R64, 0x90, PT ;  /* 0x000000904000780c */ /* 0x000fe40003f64270 */
[----:B--2---:R-:W-:Y:S02]  /*15ac0*/  FSEL R85, R62, -INF , P4 ;  /* 0xff8000003e557808 */ /* 0x004fe40002000000 */
[----:B------:R-:W-:Y:S01]  /*15ad0*/  FMNMX.FTZ R96, R59, R96, !PT ;  /* 0x000000603b607209 */ /* 0x000fe20007810000 */
[----:B------:R-:W-:Y:S01]  /*15ae0*/  FFMA.FTZ R78, R149, R88, -R38 ;  /* 0x00000058954e7223 */ /* 0x000fe20000010826 */
[----:B------:R-:W-:Y:S01]  /*15af0*/  ISETP.GT.AND P4, PT, R64, 0x91, PT ;  /* 0x000000914000780c */ /* 0x000fe20003f84270 */
[----:B------:R-:W2:Y:S01]  /*15b00*/  MUFU.TANH R40, R40 ;  /* 0x0000002800287308 */ /* 0x000ea20000002400 */
[----:B---3--:R-:W-:-:S02]  /*15b10*/  FSEL R149, R66, -INF , P3 ;  /* 0xff80000042957808 */ /* 0x008fc40001800000 */
[----:B------:R-:W-:Y:S02]  /*15b20*/  FMNMX.FTZ R96, R85, R96, !PT ;  /* 0x0000006055607209 */ /* 0x000fe40007810000 */
[----:B------:R-:W-:-:S03]  /*15b30*/  ISETP.GT.AND P3, PT, R64, 0x98, PT ;  /* 0x000000984000780c */ /* 0x000fc60003f64270 */
[----:B------:R3:W-:Y:S01]  /*15b40*/  MUFU.EX2 R84, R13 ;  /* 0x0000000d00547308 */ /* 0x0007e20000000800 */
[----:B------:R-:W-:Y:S02]  /*15b50*/  FMNMX.FTZ R96, R149, R96, !PT ;  /* 0x0000006095607209 */ /* 0x000fe40007810000 */
[----:B0-----:R-:W-:-:S05]  /*15b60*/  FSEL R179, R70, -INF , P3 ;  /* 0xff80000046b37808 */ /* 0x001fca0001800000 */
[----:B------:R-:W0:Y:S01]  /*15b70*/  MUFU.TANH R42, R42 ;  /* 0x0000002a002a7308 */ /* 0x000e220000002400 */
[----:B---3--:R-:W-:-:S01]  /*15b80*/  FFMA.FTZ R13, R151, R88, -R38 ;  /* 0x00000058970d7223 */ /* 0x008fc20000010826 */
[----:B------:R-:W-:Y:S02]  /*15b90*/  FSEL R151, R12, -INF , P4 ;  /* 0xff8000000c977808 */ /* 0x000fe40002000000 */
[C---:B------:R-:W-:Y:S02]  /*15ba0*/  ISETP.GT.AND P4, PT, R64.reuse, 0x99, PT ;  /* 0x000000994000780c */ /* 0x040fe40003f84270 */
[----:B------:R-:W-:Y:S02]  /*15bb0*/  FMNMX.FTZ R96, R151, R96, !PT ;  /* 0x0000006097607209 */ /* 0x000fe40007810000 */
[----:B------:R-:W3:Y:S01]  /*15bc0*/  MUFU.TANH R24, R24 ;  /* 0x0000001800187308 */ /* 0x000ee20000002400 */
[----:B------:R-:W-:Y:S02]  /*15bd0*/  ISETP.GT.AND P3, PT, R64, 0xa0, PT ;  /* 0x000000a04000780c */ /* 0x000fe40003f64270 */
[----:B-1----:R-:W-:-:S02]  /*15be0*/  FSEL R181, R104, -INF , P4 ;  /* 0xff80000068b57808 */ /* 0x002fc40002000000 */
[----:B------:R-:W-:-:S03]  /*15bf0*/  FMNMX.FTZ R96, R179, R96, !PT ;  /* 0x00000060b3607209 */ /* 0x000fc60007810000 */
[----:B------:R-:W1:Y:S01]  /*15c00*/  MUFU.TANH R28, R28 ;  /* 0x0000001c001c7308 */ /* 0x000e620000002400 */
[----:B------:R-:W-:Y:S02]  /*15c10*/  ISETP.GT.AND P4, PT, R64, 0xa1, PT ;  /* 0x000000a14000780c */ /* 0x000fe40003f84270 */
[----:B--2---:R-:W-:Y:S02]  /*15c20*/  FSEL R183, R40, -INF , P3 ;  /* 0xff80000028b77808 */ /* 0x004fe40001800000 */
[----:B------:R-:W-:-:S03]  /*15c30*/  FMNMX.FTZ R96, R181, R96, !PT ;  /* 0x00000060b5607209 */ /* 0x000fc60007810000 */
[----:B------:R-:W2:Y:S01]  /*15c40*/  MUFU.TANH R32, R32 ;  /* 0x0000002000207308 */ /* 0x000ea20000002400 */
[----:B------:R-:W-:Y:S02]  /*15c50*/  ISETP.GT.AND P3, PT, R64, 0xa8, PT ;  /* 0x000000a84000780c */ /* 0x000fe40003f64270 */
        /* <DEDUP_REMOVED lines=26> */
[----:B---3--:R-:W-:Y:S01]  /*15e00*/  FSEL R193, R44, -INF , P3 ;  /* 0xff8000002cc17808 */ /* 0x008fe20001800000 */
[----:B------:R-:W-:Y:S01]  /*15e10*/  FFMA.FTZ R40, R43, R88, -R38 ;  /* 0x000000582b287223 */ /* 0x000fe20000010826 */
[----:B------:R-:W-:-:S03]  /*15e20*/  FMNMX.FTZ R96, R133, R96, !PT ;  /* 0x0000006085607209 */ /* 0x000fc60007810000 */
[----:B------:R-:W3:Y:S01]  /*15e30*/  MUFU.TANH R30, R30 ;  /* 0x0000001e001e7308 */ /* 0x000ee20000002400 */
[----:B------:R-:W-:-:S01]  /*15e40*/  FFMA.FTZ R43, R61, R88, -R38 ;  /* 0x000000583d2b7223 */ /* 0x000fc20000010826 */
[----:B------:R-:W-:Y:S01]  /*15e50*/  FFMA.FTZ R61, R153, R88, -R38 ;  /* 0x00000058993d7223 */ /* 0x000fe20000010826 */
[----:B------:R-:W-:Y:S01]  /*15e60*/  ISETP.GT.AND P3, PT, R64, 0xc0, PT ;  /* 0x000000c04000780c */ /* 0x000fe20003f64270 */
[----:B------:R-:W-:Y:S01]  /*15e70*/  FMUL.FTZ R35, R2, R35 ;  /* 0x0000002302237220 */ /* 0x000fe20000410000 */
[----:B-1----:R-:W-:Y:S02]  /*15e80*/  FSEL R153, R46, -INF , P4 ;  /* 0xff8000002e997808 */ /* 0x002fe40002000000 */
[----:B------:R-:W-:Y:S01]  /*15e90*/  FMNMX.FTZ R96, R193, R96, !PT ;  /* 0x00000060c1607209 */ /* 0x000fe20007810000 */
[----:B------:R-:W1:Y:S01]  /*15ea0*/  MUFU.TANH R31, R31 ;  /* 0x0000001f001f7308 */ /* 0x000e620000002400 */
[----:B------:R-:W-:Y:S02]  /*15eb0*/  ISETP.GT.AND P4, PT, R64, 0xc1, PT ;  /* 0x000000c14000780c */ /* 0x000fe40003f84270 */
[----:B--2---:R-:W-:-:S02]  /*15ec0*/  FSEL R195, R26, -INF , P3 ;  /* 0xff8000001ac37808 */ /* 0x004fc40001800000 */
[----:B------:R-:W-:-:S03]  /*15ed0*/  FMNMX.FTZ R96, R153, R96, !PT ;  /* 0x0000006099607209 */ /* 0x000fc60007810000 */
[----:B------:R-:W2:Y:S01]  /*15ee0*/  MUFU.TANH R34, R34 ;  /* 0x0000002200227308 */ /* 0x000ea20000002400 */
[----:B------:R-:W-:Y:S01]  /*15ef0*/  ISETP.GT.AND P3, PT, R64, 0xc8, PT ;  /* 0x000000c84000780c */ /* 0x000fe20003f64270 */
[----:B------:R-:W-:Y:S01]  /*15f00*/  FMUL.FTZ R39, R2, R39 ;  /* 0x0000002702277220 */ /* 0x000fe20000410000 */
[----:B0-----:R-:W-:Y:S02]  /*15f10*/  FSEL R197, R27, -INF , P4 ;  /* 0xff8000001bc57808 */ /* 0x001fe40002000000 */
[----:B------:R-:W-:-:S03]  /*15f20*/  FMNMX.FTZ R96, R195, R96, !PT ;  /* 0x00000060c3607209 */ /* 0x000fc60007810000 */
[----:B------:R-:W0:Y:S01]  /*15f30*/  MUFU.TANH R35, R35 ;  /* 0x0000002300237308 */ /* 0x000e220000002400 */
[----:B------:R-:W-:Y:S02]  /*15f40*/  ISETP.GT.AND P4, PT, R64, 0xc9, PT ;  /* 0x000000c94000780c */ /* 0x000fe40003f84270 */
[----:B---3--:R-:W-:Y:S02]  /*15f50*/  FSEL R199, R30, -INF , P3 ;  /* 0xff8000001ec77808 */ /* 0x008fe40001800000 */
[----:B------:R-:W-:-:S03]  /*15f60*/  FMNMX.FTZ R96, R197, R96, !PT ;  /* 0x00000060c5607209 */ /* 0x000fc60007810000 */
[----:B------:R-:W3:Y:S01]  /*15f70*/  MUFU.TANH R48, R48 ;  /* 0x0000003000307308 */ /* 0x000ee20000002400 */
[----:B------:R-:W-:Y:S02]  /*15f80*/  ISETP.GT.AND P3, PT, R64, 0xd0, PT ;  /* 0x000000d04000780c */ /* 0x000fe40003f64270 */
[----:B-1----:R-:W-:Y:S02]  /*15f90*/  FSEL R31, R31, -INF , P4 ;  /* 0xff8000001f1f7808 */ /* 0x002fe40002000000 */
[----:B------:R-:W-:-:S03]  /*15fa0*/  FMNMX.FTZ R96, R199, R96, !PT ;  /* 0x00000060c7607209 */ /* 0x000fc60007810000 */
[----:B------:R-:W1:Y:S01]  /*15fb0*/  MUFU.TANH R39, R39 ;  /* 0x0000002700277308 */ /* 0x000e620000002400 */
[----:B------:R-:W-:-:S01]  /*15fc0*/  FFMA.FTZ R26, R155, R88, -R38 ;  /* 0x000000589b1a7223 */ /* 0x000fc20000010826 */
[----:B------:R-:W-:Y:S02]  /*15fd0*/  ISETP.GT.AND P4, PT, R64, 0xd1, PT ;  /* 0x000000d14000780c */ /* 0x000fe40003f84270 */
[----:B--2---:R-:W-:Y:S02]  /*15fe0*/  FSEL R155, R34, -INF , P3 ;  /* 0xff800000229b7808 */ /* 0x004fe40001800000 */
[----:B------:R-:W-:Y:S01]  /*15ff0*/  FMNMX.FTZ R96, R31, R96, !PT ;  /* 0x000000601f607209 */ /* 0x000fe20007810000 */
[----:B------:R-:W-:-:S01]  /*16000*/  FFMA.FTZ R27, R159, R88, -R38 ;  /* 0x000000589f1b7223 */ /* 0x000fc20000010826 */
[----:B------:R-:W-:Y:S02]  /*16010*/  ISETP.GT.AND P3, PT, R64, 0xd8, PT ;  /* 0x000000d84000780c */ /* 0x000fe40003f64270 */
[----:B0-----:R-:W-:-:S02]  /*16020*/  FSEL R159, R35, -INF , P4 ;  /* 0xff800000239f7808 */ /* 0x001fc40002000000 */
[----:B------:R-:W-:Y:S02]  /*16030*/  FMNMX.FTZ R96, R155, R96, !PT ;  /* 0x000000609b607209 */ /* 0x000fe40007810000 */
[----:B------:R-:W-:Y:S02]  /*16040*/  ISETP.GT.AND P4, PT, R64, 0xd9, PT ;  /* 0x000000d94000780c */ /* 0x000fe40003f84270 */
[----:B---3--:R-:W-:Y:S02]  /*16050*/  FSEL R201, R48, -INF , P3 ;  /* 0xff80000030c97808 */ /* 0x008fe40001800000 */
[----:B------:R-:W-:Y:S01]  /*16060*/  FMNMX.FTZ R96, R159, R96, !PT ;  /* 0x000000609f607209 */ /* 0x000fe20007810000 */
[----:B------:R-:W-:Y:S01]  /*16070*/  FFMA.FTZ R28, R157, R88, -R38 ;  /* 0x000000589d1c7223 */ /* 0x000fe20000010826 */
[----:B-1----:R-:W-:Y:S02]  /*16080*/  FSEL R157, R39, -INF , P4 ;  /* 0xff800000279d7808 */ /* 0x002fe40002000000 */
[----:B------:R-:W-:-:S04]  /*16090*/  FMNMX.FTZ R96, R201, R96, !PT ;  /* 0x00000060c9607209 */ /* 0x000fc80007810000 */
[----:B------:R-:W-:Y:S01]  /*160a0*/  FMNMX.FTZ R96, R157, R96, !PT ;  /* 0x000000609d607209 */ /* 0x000fe20007810000 */
[----:B------:R0:W-:Y:S04]  /*160b0*/  MUFU.EX2 R12, R13 ;  /* 0x0000000d000c7308 */ /* 0x0001e80000000800 */
[----:B0-----:R-:W0:Y:S02]  /*160c0*/  SHFL.BFLY PT, R13, R96, 0x2, 0x1f ;  /* 0x0c401f00600d7f89 */ /* 0x001e2400000e0000 */
[----:B0-----:R-:W-:-:S05]  /*160d0*/  FMNMX.FTZ R46, R96, R13, !PT ;  /* 0x0000000d602e7209 */ /* 0x001fca0007810000 */
[----:B------:R-:W0:Y:S01]  /*160e0*/  SHFL.BFLY PT, R13, R46, 0x1, 0x1f ;  /* 0x0c201f002e0d7f89 */ /* 0x000e2200000e0000 */
        /* <DEDUP_REMOVED lines=15> */
[----:B0-----:R-:W-:Y:S01]  /*161e0*/  FMNMX.FTZ R13, R46, R13, !PT ;  /* 0x0000000d2e0d7209 */ /* 0x001fe20007810000 */
[----:B------:R-:W-:-:S03]  /*161f0*/  FFMA.FTZ R46, R47, R88, -R38 ;  /* 0x000000582f2e7223 */ /* 0x000fc60000010826 */
[C---:B------:R-:W-:Y:S01]  /*16200*/  FSETP.NEU.FTZ.AND P3, PT, R13.reuse, -INF , PT ;  /* 0xff8000000d00780b */ /* 0x040fe20003f7d000 */
[----:B------:R-:W-:-:S01]  /*16210*/  FFMA.FTZ R47, R13, R88, -8 ;  /* 0xc10000000d2f7423 */ /* 0x000fc20000010058 */
        /* <DEDUP_REMOVED lines=8> */
[----:B------:R-:W-:Y:S01]  /*162a0*/  FSEL R38, R47, RZ, P3 ;  /* 0x000000ff2f267208 */ /* 0x000fe20001800000 */
[----:B------:R-:W-:Y:S04]  /*162b0*/  MUFU.EX2 R3, R3 ;  /* 0x0000000300037308 */ /* 0x000fe80000000800 */
[----:B------:R-:W-:-:S01]  /*162c0*/  FFMA.FTZ R47, R121, R88, -R38 ;  /* 0x00000058792f7223 */ /* 0x000fc20000010826 */
[-CC-:B------:R-:W-:Y:S01]  /*162d0*/  FFMA.FTZ R48, R122, R88.reuse, -R38.reuse ;  /* 0x000000587a307223 */ /* 0x180fe20000010826 */
[----:B------:R-:W-:-:S02]  /*162e0*/  FFMA.FTZ R62, R123, R88, -R38 ;  /* 0x000000587b3e7223 */ /* 0x000fc40000010826 */
[----:B------:R-:W0:Y:S01]  /*162f0*/  MUFU.EX2 R50, R50 ;  /* 0x0000003200327308 */ /* 0x000e220000000800 */
[----:B------:R-:W-:-:S01]  /*16300*/  FFMA.FTZ R121, R71, R88, -R38 ;  /* 0x0000005847797223 */ /* 0x000fc20000010826 */
[----:B------:R-:W-:-:S06]  /*16310*/  FFMA.FTZ R58, R127, R88, -R38 ;  /* 0x000000587f3a7223 */ /* 0x000fcc0000010826 */
[----:B------:R-:W-:Y:S08]  /*16320*/  MUFU.EX2 R47, R47 ;  /* 0x0000002f002f7308 */ /* 0x000ff00000000800 */
[----:B------:R-:W1:Y:S08]  /*16330*/  MUFU.EX2 R48, R48 ;  /* 0x0000003000307308 */ /* 0x000e700000000800 */
[----:B------:R-:W2:Y:S01]  /*16340*/  MUFU.EX2 R51, R51 ;  /* 0x0000003300337308 */ /* 0x000ea20000000800 */
[----:B------:R-:W-:-:S07]  /*16350*/  FFMA.FTZ R71, R129, R88, -R38 ;  /* 0x0000005881477223 */ /* 0x000fce0000010826 */
[----:B------:R-:W3:Y:S08]  /*16360*/  MUFU.EX2 R62, R62 ;  /* 0x0000003e003e7308 */ /* 0x000ef00000000800 */
[----:B------:R-:W4:Y:S01]  /*16370*/  MUFU.EX2 R52, R52 ;  /* 0x0000003400347308 */ /* 0x000f220000000800 */
[----:B------:R-:W-:-:S01]  /*16380*/  FFMA.FTZ R96, R105, R88, -R38 ;  /* 0x0000005869607223 */ /* 0x000fc20000010826 */
[----:B0-----:R-:W-:-:S06]  /*16390*/  FADD.FTZ R112, R3, R50 ;  /* 0x0000003203707221 */ /* 0x001fcc0000010000 */
[----:B------:R-:W0:Y:S01]  /*163a0*/  MUFU.EX2 R121, R121 ;  /* 0x0000007900797308 */ /* 0x000e220000000800 */
[----:B------:R-:W-:-:S07]  /*163b0*/  FFMA.FTZ R104, R83, R88, -R38 ;  /* 0x0000005853687223 */ /* 0x000fce0000010826 */
[----:B------:R-:W5:Y:S01]  /*163c0*/  MUFU.EX2 R21, R21 ;  /* 0x0000001500157308 */ /* 0x000f620000000800 */
[----:B------:R-:W-:-:S01]  /*163d0*/  FFMA.FTZ R110, R87, R88, -R38 ;  /* 0x00000058576e7223 */ /* 0x000fc20000010826 */
[----:B-1----:R-:W-:-:S06]  /*163e0*/  FADD.FTZ R83, R47, R48 ;  /* 0x000000302f537221 */ /* 0x002fcc0000010000 */
[----:B------:R-:W1:Y:S01]  /*163f0*/  MUFU.EX2 R58, R58 ;  /* 0x0000003a003a7308 */ /* 0x000e620000000800 */
[----:B------:R-:W-:-:S01]  /*16400*/  FFMA.FTZ R123, R131, R88, -R38 ;  /* 0x00000058837b7223 */ /* 0x000fc20000010826 */
[----:B--2---:R-:W-:-:S06]  /*16410*/  FADD.FTZ R87, R51, R112 ;  /* 0x0000007033577221 */ /* 0x004fcc0000010000 */
[----:B------:R-:W2:Y:S01]  /*16420*/  MUFU.EX2 R54, R54 ;  /* 0x0000003600367308 */ /* 0x000ea20000000800 */
[----:B---3--:R-:W-:-:S01]  /*16430*/  FADD.FTZ R114, R62, R83 ;  /* 0x000000533e727221 */ /* 0x008fc20000010000 */
[----:B------:R-:W-:-:S06]  /*16440*/  FFMA.FTZ R64, R109, R88, -R38 ;  /* 0x000000586d407223 */ /* 0x000fcc0000010826 */
[----:B------:R-:W3:Y:S01]  /*16450*/  MUFU.EX2 R71, R71 ;  /* 0x0000004700477308 */ /* 0x000ee20000000800 */
[----:B----4-:R-:W-:-:S07]  /*16460*/  FADD.FTZ R116, R52, R87 ;  /* 0x0000005734747221 */ /* 0x010fce0000010000 */
[----:B------:R-:W4:Y:S01]  /*16470*/  MUFU.EX2 R55, R55 ;  /* 0x0000003700377308 */ /* 0x000f220000000800 */
[----:B------:R-:W-:-:S01]  /*16480*/  FFMA.FTZ R112, R85, R88, -R38 ;  /* 0x0000005855707223 */ /* 0x000fc20000010826 */
[----:B0-----:R-:W-:-:S06]  /*16490*/  FADD.FTZ R85, R121, R114 ;  /* 0x0000007279557221 */ /* 0x001fcc0000010000 */
[----:B------:R-:W0:Y:S01]  /*164a0*/  MUFU.EX2 R96, R96 ;  /* 0x0000006000607308 */ /* 0x000e220000000800 */
[----:B------:R-:W-:-:S01]  /*164b0*/  FFMA.FTZ R105, R107, R88, -R38 ;  /* 0x000000586b697223 */ /* 0x000fc20000010826 */
[----:B-----5:R-:W-:-:S06]  /*164c0*/  FADD.FTZ R87, R21, R116 ;  /* 0x0000007415577221 */ /* 0x020fcc0000010000 */
[----:B------:R-:W5:Y:S01]  /*164d0*/  MUFU.EX2 R60, R60 ;  /* 0x0000003c003c7308 */ /* 0x000f620000000800 */
[----:B-1----:R-:W-:-:S01]  /*164e0*/  FADD.FTZ R116, R58, R85 ;  /* 0x000000553a747221 */ /* 0x002fc20000010000 */
[----:B------:R-:W-:-:S06]  /*164f0*/  FFMA.FTZ R98, R113, R88, -R38 ;  /* 0x0000005871627223 */ /* 0x000fcc0000010826 */
[----:B------:R-:W1:Y:S01]  /*16500*/  MUFU.EX2 R123, R123 ;  /* 0x0000007b007b7308 */ /* 0x000e620000000800 */
[----:B--2---:R-:W-:-:S07]  /*16510*/  FADD.FTZ R118, R54, R87 ;  /* 0x0000005736767221 */ /* 0x004fce0000010000 */
[----:B------:R-:W2:Y:S01]  /*16520*/  MUFU.EX2 R63, R63 ;  /* 0x0000003f003f7308 */ /* 0x000ea20000000800 */
[----:B------:R-:W-:-:S01]  /*16530*/  FFMA.FTZ R106, R103, R88, -R38 ;  /* 0x00000058676a7223 */ /* 0x000fc20000010826 */
[----:B---3--:R-:W-:-:S06]  /*16540*/  FADD.FTZ R87, R71, R116 ;  /* 0x0000007447577221 */ /* 0x008fcc0000010000 */
[----:B------:R-:W3:Y:S01]  /*16550*/  MUFU.EX2 R64, R64 ;  /* 0x0000004000407308 */ /* 0x000ee20000000800 */
[----:B------:R-:W-:-:S01]  /*16560*/  FFMA.FTZ R107, R111, R88, -R38 ;  /* 0x000000586f6b7223 */ /* 0x000fc20000010826 */
[----:B----4-:R-:W-:-:S06]  /*16570*/  FADD.FTZ R103, R55, R118 ;  /* 0x0000007637677221 */ /* 0x010fcc0000010000 */
[----:B------:R-:W4:Y:S01]  /*16580*/  MUFU.EX2 R68, R68 ;  /* 0x0000004400447308 */ /* 0x000f220000000800 */
[----:B0-----:R-:W-:-:S01]  /*16590*/  FADD.FTZ R116, R96, R87 ;  /* 0x0000005760747221 */ /* 0x001fc20000010000 */
[----:B------:R-:W-:-:S06]  /*165a0*/  FFMA.FTZ R66, R93, R88, -R38 ;  /* 0x000000585d427223 */ /* 0x000fcc0000010826 */
[----:B------:R-:W0:Y:S01]  /*165b0*/  MUFU.EX2 R105, R105 ;  /* 0x0000006900697308 */ /* 0x000e220000000800 */
[----:B-----5:R-:W-:-:S07]  /*165c0*/  FADD.FTZ R118, R60, R103 ;  /* 0x000000673c767221 */ /* 0x020fce0000010000 */
[----:B------:R-:W5:Y:S01]  /*165d0*/  MUFU.EX2 R67, R67 ;  /* 0x0000004300437308 */ /* 0x000f620000000800 */
[----:B-1----:R-:W-:-:S01]  /*165e0*/  FADD.FTZ R87, R123, R116 ;  /* 0x000000747b577221 */ /* 0x002fc20000010000 */
[----:B------:R-:W-:-:S06]  /*165f0*/  FFMA.FTZ R93, R115, R88, -R38 ;  /* 0x00000058735d7223 */ /* 0x000fcc0000010826 */
[----:B------:R-:W1:Y:S01]  /*16600*/  MUFU.EX2 R98, R98 ;  /* 0x0000006200627308 */ /* 0x000e620000000800 */
[----:B--2---:R-:W-:-:S07]  /*16610*/  FADD.FTZ R103, R63, R118 ;  /* 0x000000763f677221 */ /* 0x004fce0000010000 */
[----:B------:R-:W2:Y:S01]  /*16620*/  MUFU.EX2 R72, R72 ;  /* 0x0000004800487308 */ /* 0x000ea20000000800 */
[----:B---3--:R-:W-:-:S01]  /*16630*/  FADD.FTZ R116, R64, R87 ;  /* 0x0000005740747221 */ /* 0x008fc20000010000 */
[----:B------:R-:W-:-:S06]  /*16640*/  FFMA.FTZ R100, R117, R88, -R38 ;  /* 0x0000005875647223 */ /* 0x000fcc0000010826 */
[----:B------:R-:W3:Y:S01]  /*16650*/  MUFU.EX2 R107, R107 ;  /* 0x0000006b006b7308 */ /* 0x000ee20000000800 */
[----:B----4-:R-:W-:-:S07]  /*16660*/  FADD.FTZ R118, R68, R103 ;  /* 0x0000006744767221 */ /* 0x010fce0000010000 */
[----:B------:R-:W4:Y:S01]  /*16670*/  MUFU.EX2 R69, R69 ;  /* 0x0000004500457308 */ /* 0x000f220000000800 */
[----:B0-----:R-:W-:-:S01]  /*16680*/  FADD.FTZ R87, R105, R116 ;  /* 0x0000007469577221 */ /* 0x001fc20000010000 */
[----:B------:R-:W-:-:S06]  /*16690*/  FFMA.FTZ R109, R119, R88, -R38 ;  /* 0x00000058776d7223 */ /* 0x000fcc0000010826 */
[----:B------:R-:W0:Y:S01]  /*166a0*/  MUFU.EX2 R66, R66 ;  /* 0x0000004200427308 */ /* 0x000e220000000800 */
[----:B-----5:R-:W-:-:S01]  /*166b0*/  FADD.FTZ R103, R67, R118 ;  /* 0x0000007643677221 */ /* 0x020fc20000010000 */
        /* <DEDUP_REMOVED lines=13> */
[----:B------:R-:W-:-:S01]  /*16790*/  FADD.FTZ R118, R56, R103 ;  /* 0x0000006738767221 */ /* 0x000fc20000010000 */
        /* <DEDUP_REMOVED lines=17> */
[----:B--2---:R-:W-:Y:S01]  /*168b0*/  FADD.FTZ R116, R89, R116 ;  /* 0x0000007459747221 */ /* 0x004fe20000010000 */
[----:B------:R-:W-:-:S05]  /*168c0*/  F2FP.SATFINITE.E4M3.F32.PACK_AB_MERGE_C R224, R52, R51, RZ ;  /* 0x0000003334e0723e */ /* 0x000fca00048070ff */
[----:B------:R-:W2:Y:S01]  /*168d0*/  MUFU.EX2 R82, R82 ;  /* 0x0000005200527308 */ /* 0x000ea20000000800 */
[----:B---3--:R-:W-:-:S01]  /*168e0*/  FADD.FTZ R51, R91, R118 ;  /* 0x000000765b337221 */ /* 0x008fc20000010000 */
[----:B----4-:R-:W-:-:S06]  /*168f0*/  FADD.FTZ R87, R41, R116 ;  /* 0x0000007429577221 */ /* 0x010fcc0000010000 */
[----:B------:R-:W3:Y:S01]  /*16900*/  MUFU.EX2 R97, R97 ;  /* 0x0000006100617308 */ /* 0x000ee20000000800 */
[----:B------:R-:W-:Y:S01]  /*16910*/  F2FP.SATFINITE.E4M3.F32.PACK_AB_MERGE_C R226, R60, R55, RZ ;  /* 0x000000373ce2723e */ /* 0x000fe200048070ff */
        /* <DEDUP_REMOVED lines=8> */
[----:B------:R-:W-:-:S07]  /*169a0*/  FADD.FTZ R60, R92, R87 ;  /* 0x000000575c3c7221 */ /* 0x000fce0000010000 */
[----:B------:R-:W5:Y:S01]  /*169b0*/  MUFU.EX2 R90, R90 ;  /* 0x0000005a005a7308 */ /* 0x000f620000000800 */
[----:B------:R-:W-:Y:S01]  /*169c0*/  F2FP.SATFINITE.E4M3.F32.PACK_AB_MERGE_C R225, R121, R62, RZ ;  /* 0x0000003e79e1723e */ /* 0x000fe200048070ff */
[----:B--2---:R-:W-:Y:S01]  /*169d0*/  FADD.FTZ R62, R82, R55 ;  /* 0x00000037523e7221 */ /* 0x004fe20000010000 */
[----:B------:R-:W-:-:S05]  /*169e0*/  F2FP.SATFINITE.E4M3.F32.PACK_AB_MERGE_C R220, R72, R67, RZ ;  /* 0x0000004348dc723e */ /* 0x000fca00048070ff */
[----:B------:R-:W2:Y:S01]  /*169f0*/  MUFU.EX2 R106, R106 ;  /* 0x0000006a006a7308 */ /* 0x000ea20000000800 */
[----:B------:R-:W-:-:S01]  /*16a00*/  FFMA.FTZ R101, R141, R88, -R38 ;  /* 0x000000588d657223 */ /* 0x000fc20000010826 */
[----:B---3--:R-:W-:-:S06]  /*16a10*/  FADD.FTZ R72, R97, R60 ;  /* 0x0000003c61487221 */ /* 0x008fcc0000010000 */
[----:B------:R-:W3:Y:S01]  /*16a20*/  MUFU.EX2 R94, R94 ;  /* 0x0000005e005e7308 */ /* 0x000ee20000000800 */
[----:B------:R-:W-:-:S01]  /*16a30*/  FFMA.FTZ R108, R79, R88, -R38 ;  /* 0x000000584f6c7223 */ /* 0x000fc20000010826 */
[----:B0-----:R-:W-:-:S06]  /*16a40*/  FADD.FTZ R62, R95, R62 ;  /* 0x0000003e5f3e7221 */ /* 0x001fcc0000010000 */
[----:B------:R-:W0:Y:S01]  /*16a50*/  MUFU.EX2 R86, R86 ;  /* 0x0000005600567308 */ /* 0x000e220000000800 */
[----:B----4-:R-:W-:-:S07]  /*16a60*/  FADD.FTZ R55, R45, R72 ;  /* 0x000000482d377221 */ /* 0x010fce0000010000 */
[----:B------:R-:W4:Y:S01]  /*16a70*/  MUFU.EX2 R73, R73 ;  /* 0x0000004900497308 */ /* 0x000f220000000800 */
[----:B------:R-:W-:Y:S01]  /*16a80*/  F2FP.SATFINITE.E4M3.F32.PACK_AB_MERGE_C R216, R84, R41, RZ ;  /* 0x0000002954d8723e */ /* 0x000fe200048070ff */
[----:B-1----:R-:W-:-:S06]  /*16a90*/  FADD.FTZ R41, R99, R62 ;  /* 0x0000003e63297221 */ /* 0x002fcc0000010000 */
[----:B------:R-:W1:Y:S01]  /*16aa0*/  MUFU.EX2 R75, R75 ;  /* 0x0000004b004b7308 */ /* 0x000e620000000800 */
[----:B------:R-:W-:-:S01]  /*16ab0*/  FFMA.FTZ R77, R77, R88, -R38 ;  /* 0x000000584d4d7223 */ /* 0x000fc20000010826 */
[----:B-----5:R-:W-:-:S06]  /*16ac0*/  FADD.FTZ R55, R90, R55 ;  /* 0x000000375a377221 */ /* 0x020fcc0000010000 */
[----:B------:R-:W5:Y:S01]  /*16ad0*/  MUFU.EX2 R49, R49 ;  /* 0x0000003100317308 */ /* 0x000f620000000800 */
[----:B--2---:R-:W-:-:S01]  /*16ae0*/  FADD.FTZ R41, R106, R41 ;  /* 0x000000296a297221 */ /* 0x004fc20000010000 */
[----:B---3--:R-:W-:-:S06]  /*16af0*/  FADD.FTZ R62, R94, R55 ;  /* 0x000000375e3e7221 */ /* 0x008fcc0000010000 */
[----:B------:R-:W2:Y:S01]  /*16b00*/  MUFU.EX2 R101, R101 ;  /* 0x0000006500657308 */ /* 0x000ea20000000800 */
[----:B------:R-:W-:-:S07]  /*16b10*/  @!P2 VIADD R0, R0, 0x2e840 ;  /* 0x0002e8400000a836 */ /* 0x000fce0000000000 */
[----:B------:R-:W3:Y:S01]  /*16b20*/  MUFU.EX2 R74, R74 ;  /* 0x0000004a004a7308 */ /* 0x000ee20000000800 */
[----:B0-----:R-:W-:-:S07]  /*16b30*/  FADD.FTZ R72, R86, R41 ;  /* 0x0000002956487221 */ /* 0x001fce0000010000 */
[----:B------:R-:W0:Y:S01]  /*16b40*/  MUFU.EX2 R108, R108 ;  /* 0x0000006c006c7308 */ /* 0x000e220000000800 */
[----:B------:R-:W-:-:S01]  /*16b50*/  FFMA.FTZ R79, R143, R88, -R38 ;  /* 0x000000588f4f7223 */ /* 0x000fc20000010826 */
[----:B----4-:R-:W-:-:S06]  /*16b60*/  FADD.FTZ R62, R73, R62 ;  /* 0x0000003e493e7221 */ /* 0x010fcc0000010000 */
[----:B------:R-:W4:Y:S01]  /*16b70*/  MUFU.EX2 R78, R78 ;  /* 0x0000004e004e7308 */ /* 0x000f220000000800 */
[----:B------:R-:W-:Y:S01]  /*16b80*/  @!P2 PRMT R0, RZ, 0x654, R0 ;  /* 0x00000654ff00a816 */ /* 0x000fe20000000000 */
[----:B-1----:R-:W-:Y:S01]  /*16b90*/  FADD.FTZ R72, R75, R72 ;  /* 0x000000484b487221 */ /* 0x002fe20000010000 */
[----:B------:R-:W-:-:S05]  /*16ba0*/  F2FP.SATFINITE.E4M3.F32.PACK_AB_MERGE_C R224, R50, R3, R224 ;  /* 0x0000000332e0723e */ /* 0x000fca00048070e0 */
[----:B------:R-:W1:Y:S01]  /*16bb0*/  MUFU.EX2 R77, R77 ;  /* 0x0000004d004d7308 */ /* 0x000e620000000800 */
[----:B-----5:R-:W-:-:S07]  /*16bc0*/  FADD.FTZ R3, R49, R62 ;  /* 0x0000003e31037221 */ /* 0x020fce0000010000 */
[----:B------:R-:W5:Y:S01]  /*16bd0*/  MUFU.EX2 R81, R81 ;  /* 0x0000005100517308 */ /* 0x000f620000000800 */
[----:B------:R-:W-:Y:S01]  /*16be0*/  F2FP.SATFINITE.E4M3.F32.PACK_AB_MERGE_C R226, R54, R21, R226 ;  /* 0x0000001536e2723e */ /* 0x000fe200048070e2 */
[----:B------:R0:W-:Y:S01]  /*16bf0*/  @!P2 SYNCS.ARRIVE.TRANS64.RED.A1T0 RZ, [R0+URZ], RZ ;  /* 0x000000ff00ffa9a7 */ /* 0x0001e2000810043f */
[----:B--2---:R-:W-:-:S05]  /*16c00*/  FADD.FTZ R21, R101, R72 ;  /* 0x0000004865157221 */ /* 0x004fca0000010000 */
[----:B------:R-:W2:Y:S01]  /*16c10*/  MUFU.EX2 R104, R104 ;  /* 0x0000006800687308 */ /* 0x000ea20000000800 */
[----:B---3--:R-:W-:-:S01]  /*16c20*/  FADD.FTZ R3, R74, R3 ;  /* 0x000000034a037221 */ /* 0x008fc20000010000 */
[----:B0-----:R-:W-:-:S06]  /*16c30*/  FFMA.FTZ R0, R145, R88, -R38 ;  /* 0x0000005891007223 */ /* 0x001fcc0000010826 */
[----:B------:R-:W0:Y:S01]  /*16c40*/  MUFU.EX2 R20, R20 ;  /* 0x0000001400147308 */ /* 0x000e220000000800 */
[C---:B------:R-:W-:Y:S01]  /*16c50*/  F2FP.SATFINITE.E4M3.F32.PACK_AB_MERGE_C R213, R108.reuse, R101, RZ ;  /* 0x000000656cd5723e */ /* 0x040fe200048070ff */
[----:B------:R-:W-:-:S06]  /*16c60*/  FADD.FTZ R108, R108, R21 ;  /* 0x000000156c6c7221 */ /* 0x000fcc0000010000 */
[----:B------:R-:W3:Y:S01]  /*16c70*/  MUFU.EX2 R147, R147 ;  /* 0x0000009300937308 */ /* 0x000ee20000000800 */
[----:B------:R-:W-:-:S01]  /*16c80*/  FFMA.FTZ R53, R53, R88, -R38 ;  /* 0x0000005835357223 */ /* 0x000fc20000010826 */
[----:B----4-:R-:W-:Y:S01]  /*16c90*/  FADD.FTZ R50, R78, R3 ;  /* 0x000000034e327221 */ /* 0x010fe20000010000 */
[----:B------:R-:W-:-:S05]  /*16ca0*/  F2FP.SATFINITE.E4M3.F32.PACK_AB_MERGE_C R227, R123, R96, RZ ;  /* 0x000000607be3723e */ /* 0x000fca00048070ff */
[----:B------:R-:W-:Y:S01]  /*16cb0*/  MUFU.EX2 R110, R110 ;  /* 0x0000006e006e7308 */ /* 0x000fe20000000800 */
[----:B------:R-:W-:-:S07]  /*16cc0*/  FFMA.FTZ R59, R59, R88, -R38 ;  /* 0x000000583b3b7223 */ /* 0x000fce0000010826 */
[----:B------:R-:W-:Y:S01]  /*16cd0*/  MUFU.EX2 R57, R57 ;  /* 0x0000003900397308 */ /* 0x000fe20000000800 */
[----:B------:R-:W-:-:S07]  /*16ce0*/  FFMA.FTZ R83, R149, R88, -R38 ;  /* 0x0000005895537223 */ /* 0x000fce0000010826 */
[----:B------:R-:W-:Y:S01]  /*16cf0*/  MUFU.EX2 R40, R40 ;  /* 0x0000002800287308 */ /* 0x000fe20000000800 */
[----:B------:R-:W-:-:S07]  /*16d00*/  FFMA.FTZ R114, R151, R88, -R38 ;  /* 0x0000005897727223 */ /* 0x000fce0000010826 */
[----:B------:R-:W-:Y:S01]  /*16d10*/  MUFU.EX2 R43, R43 ;  /* 0x0000002b002b7308 */ /* 0x000fe20000000800 */
[----:B------:R-:W-:-:S07]  /*16d20*/  F2FP.SATFINITE.E4M3.F32.PACK_AB_MERGE_C R222, R76, R65, RZ ;  /* 0x000000414cde723e */ /* 0x000fce00048070ff */
[----:B------:R-:W-:Y:S08]  /*16d30*/  MUFU.EX2 R112, R112 ;  /* 0x0000007000707308 */ /* 0x000ff00000000800 */
[----:B------:R-:W-:Y:S01]  /*16d40*/  MUFU.EX2 R24, R24 ;  /* 0x0000001800187308 */ /* 0x000fe20000000800 */
[----:B------:R-:W-:-:S07]  /*16d50*/  FFMA.FTZ R85, R179, R88, -R38 ;  /* 0x00000058b3557223 */ /* 0x000fce0000010826 */
        /* <DEDUP_REMOVED lines=11> */
[----:B------:R-:W-:-:S01]  /*16e10*/  FFMA.FTZ R191, R191, R88, -R38 ;  /* 0x00000058bfbf7223 */ /* 0x000fc20000010826 */
[----:B------:R-:W-:-:S06]  /*16e20*/  F2FP.SATFINITE.E4M3.F32.PACK_AB_MERGE_C R225, R48, R47, R225 ;  /* 0x0000002f30e1723e */ /* 0x000fcc00048070e1 */
[----:B------:R-:W-:Y:S01]  /*16e30*/  MUFU.EX2 R29, R29 ;  /* 0x0000001d001d7308 */ /* 0x000fe20000000800 */
[----:B------:R-:W-:-:S07]  /*16e40*/  FFMA.FTZ R133, R133, R88, -R38 ;  /* 0x0000005885857223 */ /* 0x000fce0000010826 */
[----:B------:R-:W-:Y:S01]  /*16e50*/  MUFU.EX2 R32, R32 ;  /* 0x0000002000207308 */ /* 0x000fe20000000800 */
[----:B------:R-:W-:-:S07]  /*16e60*/  FFMA.FTZ R193, R193, R88, -R38 ;  /* 0x00000058c1c17223 */ /* 0x000fce0000010826 */
[----:B------:R-:W-:Y:S01]  /*16e70*/  MUFU.EX2 R35, R35 ;  /* 0x0000002300237308 */ /* 0x000fe20000000800 */
[----:B------:R-:W-:-:S07]  /*16e80*/  FFMA.FTZ R153, R153, R88, -R38 ;  /* 0x0000005899997223 */ /* 0x000fce0000010826 */
[----:B------:R-:W-:Y:S08]  /*16e90*/  MUFU.EX2 R34, R34 ;  /* 0x0000002200227308 */ /* 0x000ff00000000800 */
[----:B------:R-:W-:Y:S01]  /*16ea0*/  MUFU.EX2 R33, R33 ;  /* 0x0000002100217308 */ /* 0x000fe20000000800 */
[----:B------:R-:W-:-:S01]  /*16eb0*/  FFMA.FTZ R195, R195, R88, -R38 ;  /* 0x00000058c3c37223 */ /* 0x000fc20000010826 */
[----:B------:R-:W4:Y:S06]  /*16ec0*/  @P0 LDC R41, c[0x0][0x450] ;  /* 0x00011400ff290b82 */ /* 0x000f2c0000000800 */
[----:B------:R-:W3:Y:S01]  /*16ed0*/  MUFU.EX2 R79, R79 ;  /* 0x0000004f004f7308 */ /* 0x000ee20000000800 */
[----:B-1----:R-:W-:-:S01]  /*16ee0*/  FADD.FTZ R3, R77, R108 ;  /* 0x0000006c4d037221 */ /* 0x002fc20000010000 */
[----:B-----5:R-:W-:Y:S01]  /*16ef0*/  FADD.FTZ R21, R81, R50 ;  /* 0x0000003251157221 */ /* 0x020fe20000010000 */
[----:B------:R-:W-:-:S05]  /*16f00*/  F2FP.SATFINITE.E4M3.F32.PACK_AB_MERGE_C R227, R71, R58, R227 ;  /* 0x0000003a47e3723e */ /* 0x000fca00048070e3 */
[----:B------:R-:W1:Y:S01]  /*16f10*/  MUFU.EX2 R0, R0 ;  /* 0x0000000000007308 */ /* 0x000e620000000800 */
[----:B--2---:R-:W-:-:S01]  /*16f20*/  FADD.FTZ R54, R104, R3 ;  /* 0x0000000368367221 */ /* 0x004fc20000010000 */
[----:B0-----:R-:W-:Y:S01]  /*16f30*/  FADD.FTZ R58, R20, R21 ;  /* 0x00000015143a7221 */ /* 0x001fe20000010000 */
[----:B---3--:R-:W-:-:S05]  /*16f40*/  F2FP.SATFINITE.E4M3.F32.PACK_AB_MERGE_C R214, R147, R20, RZ ;  /* 0x0000001493d6723e */ /* 0x008fca00048070ff */
[----:B------:R-:W0:Y:S01]  /*16f50*/  MUFU.EX2 R53, R53 ;  /* 0x0000003500357308 */ /* 0x000e220000000800 */
[----:B------:R-:W-:-:S01]  /*16f60*/  FADD.FTZ R3, R79, R54 ;  /* 0x000000364f037221 */ /* 0x000fc20000010000 */
[----:B------:R-:W-:-:S06]  /*16f70*/  FADD.FTZ R147, R147, R58 ;  /* 0x0000003a93937221 */ /* 0x000fcc0000010000 */
[----:B------:R-:W2:Y:S01]  /*16f80*/  MUFU.EX2 R59, R59 ;  /* 0x0000003b003b7308 */ /* 0x000ea20000000800 */
[----:B------:R-:W-:-:S01]  /*16f90*/  FADD.FTZ R3, R110, R3 ;  /* 0x000000036e037221 */ /* 0x000fc20000010000 */
[----:B------:R-:W-:-:S03]  /*16fa0*/  FADD.FTZ R20, R12, R147 ;  /* 0x000000930c147221 */ /* 0x000fc60000010000 */
[----:B-1----:R-:W-:Y:S01]  /*16fb0*/  FADD.FTZ R54, R0, R3 ;  /* 0x0000000300367221 */ /* 0x002fe20000010000 */
[----:B------:R-:W-:-:S02]  /*16fc0*/  FADD.FTZ R3, R57, R20 ;  /* 0x0000001439037221 */ /* 0x000fc40000010000 */
[----:B------:R-:W1:Y:S01]  /*16fd0*/  MUFU.EX2 R83, R83 ;  /* 0x0000005300537308 */ /* 0x000e620000000800 */
[----:B------:R-:W-:Y:S01]  /*16fe0*/  F2FP.SATFINITE.E4M3.F32.PACK_AB_MERGE_C R222, R56, R69, R222 ;  /* 0x0000004538de723e */ /* 0x000fe200048070de */
[----:B0-----:R-:W-:Y:S01]  /*16ff0*/  FADD.FTZ R54, R53, R54 ;  /* 0x0000003635367221 */ /* 0x001fe20000010000 */
[----:B------:R-:W-:-:S05]  /*17000*/  FADD.FTZ R56, R40, R3 ;  /* 0x0000000328387221 */ /* 0x000fca0000010000 */
[----:B------:R-:W0:Y:S01]  /*17010*/  MUFU.EX2 R114, R114 ;  /* 0x0000007200727308 */ /* 0x000e220000000800 */
[----:B--2---:R-:W-:-:S01]  /*17020*/  FADD.FTZ R3, R59, R54 ;  /* 0x000000363b037221 */ /* 0x004fc20000010000 */
[C---:B------:R-:W-:Y:S01]  /*17030*/  F2FP.SATFINITE.E4M3.F32.PACK_AB_MERGE_C R208, R43.reuse, R40, RZ ;  /* 0x000000282bd0723e */ /* 0x040fe200048070ff */
[----:B------:R-:W-:-:S01]  /*17040*/  FADD.FTZ R43, R43, R56 ;  /* 0x000000382b2b7221 */ /* 0x000fc20000010000 */
[C---:B------:R-:W-:Y:S01]  /*17050*/  F2FP.SATFINITE.E4M3.F32.PACK_AB_MERGE_C R209, R112.reuse, R59, RZ ;  /* 0x0000003b70d1723e */ /* 0x040fe200048070ff */
[----:B------:R-:W-:-:S03]  /*17060*/  FADD.FTZ R112, R112, R3 ;  /* 0x0000000370707221 */ /* 0x000fc60000010000 */
[----:B------:R-:W2:Y:S01]  /*17070*/  MUFU.EX2 R85, R85 ;  /* 0x0000005500557308 */ /* 0x000ea20000000800 */
[----:B------:R-:W-:-:S01]  /*17080*/  FADD.FTZ R40, R24, R43 ;  /* 0x0000002b18287221 */ /* 0x000fc20000010000 */
[----:B-1----:R-:W-:-:S06]  /*17090*/  FADD.FTZ R3, R83, R112 ;  /* 0x0000007053037221 */ /* 0x002fcc0000010000 */
[----:B------:R-:W1:Y:S01]  /*170a0*/  MUFU.EX2 R52, R181 ;  /* 0x000000b500347308 */ /* 0x000e620000000800 */
[----:B------:R-:W-:-:S01]  /*170b0*/  FADD.FTZ R54, R61, R40 ;  /* 0x000000283d367221 */ /* 0x000fc20000010000 */
[----:B0-----:R-:W-:-:S03]  /*170c0*/  FADD.FTZ R56, R114, R3 ;  /* 0x0000000372387221 */ /* 0x001fc60000010000 */
[----:B------:R-:W-:-:S03]  /*170d0*/  FADD.FTZ R3, R25, R54 ;  /* 0x0000003619037221 */ /* 0x000fc60000010000 */
[----:B------:R-:W0:Y:S01]  /*170e0*/  MUFU.EX2 R51, R183 ;  /* 0x000000b700337308 */ /* 0x000e220000000800 */
[C---:B------:R-:W-:Y:S01]  /*170f0*/  F2FP.SATFINITE.E4M3.F32.PACK_AB_MERGE_C R210, R26.reuse, R25, RZ ;  /* 0x000000191ad2723e */ /* 0x040fe200048070ff */
[----:B------:R-:W-:Y:S01]  /*17100*/  FADD.FTZ R26, R26, R3 ;  /* 0x000000031a1a7221 */ /* 0x000fe20000010000 */
[----:B--2---:R-:W-:-:S05]  /*17110*/  FADD.FTZ R21, R85, R56 ;  /* 0x0000003855157221 */ /* 0x004fca0000010000 */
[----:B------:R-:W2:Y:S01]  /*17120*/  MUFU.EX2 R60, R185 ;  /* 0x000000b9003c7308 */ /* 0x000ea20000000800 */
[----:B------:R-:W-:-:S01]  /*17130*/  FADD.FTZ R3, R27, R26 ;  /* 0x0000001a1b037221 */ /* 0x000fc20000010000 */
[C---:B-1----:R-:W-:Y:S01]  /*17140*/  F2FP.SATFINITE.E4M3.F32.PACK_AB_MERGE_C R211, R52.reuse, R85, RZ ;  /* 0x0000005534d3723e */ /* 0x042fe200048070ff */
[----:B------:R-:W-:-:S05]  /*17150*/  FADD.FTZ R52, R52, R21 ;  /* 0x0000001534347221 */ /* 0x000fca0000010000 */
[----:B------:R-:W1:Y:S01]  /*17160*/  MUFU.EX2 R187, R187 ;  /* 0x000000bb00bb7308 */ /* 0x000e620000000800 */
[----:B------:R-:W-:-:S01]  /*17170*/  FADD.FTZ R3, R28, R3 ;  /* 0x000000031c037221 */ /* 0x000fc20000010000 */
[----:B0-----:R-:W-:-:S06]  /*17180*/  FADD.FTZ R21, R51, R52 ;  /* 0x0000003433157221 */ /* 0x001fcc0000010000 */
[----:B------:R-:W0:Y:S01]  /*17190*/  MUFU.EX2 R48, R189 ;  /* 0x000000bd00307308 */ /* 0x000e220000000800 */
[----:B------:R-:W-:-:S01]  /*171a0*/  FADD.FTZ R26, R30, R3 ;  /* 0x000000031e1a7221 */ /* 0x000fc20000010000 */
[----:B------:R-:W-:Y:S01]  /*171b0*/  F2FP.SATFINITE.E4M3.F32.PACK_AB_MERGE_C R208, R57, R12, R208 ;  /* 0x0000000c39d0723e */ /* 0x000fe200048070d0 */
[----:B--2---:R-:W-:-:S05]  /*171c0*/  FADD.FTZ R12, R60, R21 ;  /* 0x000000153c0c7221 */ /* 0x004fca0000010000 */
[----:B------:R-:W2:Y:S01]  /*171d0*/  MUFU.EX2 R191, R191 ;  /* 0x000000bf00bf7308 */ /* 0x000ea20000000800 */
[C---:B------:R-:W-:Y:S01]  /*171e0*/  F2FP.SATFINITE.E4M3.F32.PACK_AB_MERGE_C R204, R29.reuse, R30, RZ ;  /* 0x0000001e1dcc723e */ /* 0x040fe200048070ff */
[----:B------:R-:W-:Y:S01]  /*171f0*/  FADD.FTZ R29, R29, R26 ;  /* 0x0000001a1d1d7221 */ /* 0x000fe20000010000 */
[----:B------:R-:W3:Y:S05]  /*17200*/  @P0 LDC R25, c[0x0][0x44c] ;  /* 0x00011300ff190b82 */ /* 0x000eea0000000800 */
[----:B------:R-:W5:Y:S01]  /*17210*/  MUFU.EX2 R50, R133 ;  /* 0x0000008500327308 */ /* 0x000f620000000800 */
[----:B-1----:R-:W-:-:S01]  /*17220*/  FADD.FTZ R3, R187, R12 ;  /* 0x0000000cbb037221 */ /* 0x002fc20000010000 */
[----:B------:R-:W-:Y:S01]  /*17230*/  FADD.FTZ R12, R32, R29 ;  /* 0x0000001d200c7221 */ /* 0x000fe20000010000 */
[----:B0-----:R-:W-:-:S05]  /*17240*/  F2FP.SATFINITE.E4M3.F32.PACK_AB_MERGE_C R205, R48, R187, RZ ;  /* 0x000000bb30cd723e */ /* 0x001fca00048070ff */
[----:B------:R-:W0:Y:S01]  /*17250*/  MUFU.EX2 R193, R193 ;  /* 0x000000c100c17308 */ /* 0x000e220000000800 */
[----:B------:R-:W-:-:S01]  /*17260*/  FADD.FTZ R48, R48, R3 ;  /* 0x0000000330307221 */ /* 0x000fc20000010000 */
[----:B------:R-:W-:-:S06]  /*17270*/  FADD.FTZ R21, R35, R12 ;  /* 0x0000000c23157221 */ /* 0x000fcc0000010000 */
[----:B------:R-:W1:Y:S01]  /*17280*/  MUFU.EX2 R36, R36 ;  /* 0x0000002400247308 */ /* 0x000e620000000800 */
[----:B------:R-:W-:-:S01]  /*17290*/  FFMA.FTZ R197, R197, R88, -R38 ;  /* 0x00000058c5c57223 */ /* 0x000fc20000010826 */
[----:B--2---:R-:W-:-:S06]  /*172a0*/  FADD.FTZ R3, R191, R48 ;  /* 0x00000030bf037221 */ /* 0x004fcc0000010000 */
[----:B------:R-:W2:Y:S01]  /*172b0*/  MUFU.EX2 R20, R153 ;  /* 0x0000009900147308 */ /* 0x000ea20000000800 */
[----:B------:R-:W-:-:S01]  /*172c0*/  FFMA.FTZ R199, R199, R88, -R38 ;  /* 0x00000058c7c77223 */ /* 0x000fc20000010826 */
[----:B------:R-:W-:Y:S01]  /*172d0*/  F2FP.SATFINITE.E4M3.F32.PACK_AB_MERGE_C R206, R33, R34, RZ ;  /* 0x0000002221ce723e */ /* 0x000fe200048070ff */
[----:B------:R-:W-:-:S05]  /*172e0*/  FADD.FTZ R34, R34, R21 ;  /* 0x0000001522227221 */ /* 0x000fca0000010000 */
[----:B------:R-:W4:Y:S01]  /*172f0*/  MUFU.EX2 R39, R39 ;  /* 0x0000002700277308 */ /* 0x000f220000000800 */
[----:B------:R-:W-:Y:S01]  /*17300*/  F2FP.SATFINITE.E4M3.F32.PACK_AB_MERGE_C R210, R61, R24, R210 ;  /* 0x000000183dd2723e */ /* 0x000fe200048070d2 */
[----:B-----5:R-:W-:-:S06]  /*17310*/  FADD.FTZ R24, R50, R3 ;  /* 0x0000000332187221 */ /* 0x020fcc0000010000 */
[----:B------:R-:W5:Y:S01]  /*17320*/  MUFU.EX2 R195, R195 ;  /* 0x000000c300c37308 */ /* 0x000f620000000800 */
[----:B------:R-:W-:-:S07]  /*17330*/  FADD.FTZ R33, R33, R34 ;  /* 0x0000002221217221 */ /* 0x000fce0000010000 */
[----:B------:R-:W5:Y:S01]  /*17340*/  MUFU.EX2 R42, R42 ;  /* 0x0000002a002a7308 */ /* 0x000f620000000800 */
[----:B0-----:R-:W-:-:S07]  /*17350*/  FADD.FTZ R3, R193, R24 ;  /* 0x00000018c1037221 */ /* 0x001fce0000010000 */
[----:B------:R-:W0:Y:S01]  /*17360*/  MUFU.EX2 R40, R197 ;  /* 0x000000c500287308 */ /* 0x000e220000000800 */
[----:B-1----:R-:W-:-:S07]  /*17370*/  FADD.FTZ R24, R36, R33 ;  /* 0x0000002124187221 */ /* 0x002fce0000010000 */
[----:B------:R-:W1:Y:S01]  /*17380*/  MUFU.EX2 R37, R37 ;  /* 0x0000002500257308 */ /* 0x000e620000000800 */
[C---:B--2---:R-:W-:Y:S01]  /*17390*/  F2FP.SATFINITE.E4M3.F32.PACK_AB_MERGE_C R193, R20.reuse, R193, RZ ;  /* 0x000000c114c1723e */ /* 0x044fe200048070ff */
[----:B------:R-:W-:-:S06]  /*173a0*/  FADD.FTZ R20, R20, R3 ;  /* 0x0000000314147221 */ /* 0x000fcc0000010000 */
[----:B------:R-:W2:Y:S01]  /*173b0*/  MUFU.EX2 R199, R199 ;  /* 0x000000c700c77308 */ /* 0x000ea20000000800 */
[----:B----4-:R-:W-:-:S01]  /*173c0*/  FADD.FTZ R21, R39, R24 ;  /* 0x0000001827157221 */ /* 0x010fc20000010000 */
[----:B---3--:R-:W-:-:S06]  /*173d0*/  @P0 IMAD.HI.U32 R26, R148, R25, RZ ;  /* 0x00000019941a0227 */ /* 0x008fcc00078e00ff */
[----:B------:R-:W3:Y:S01]  /*173e0*/  MUFU.EX2 R44, R44 ;  /* 0x0000002c002c7308 */ /* 0x000ee20000000800 */
[----:B-----5:R-:W-:-:S01]  /*173f0*/  FADD.FTZ R3, R195, R20 ;  /* 0x00000014c3037221 */ /* 0x020fc20000010000 */
[----:B------:R-:W-:-:S06]  /*17400*/  FADD.FTZ R24, R42, R21 ;  /* 0x000000152a187221 */ /* 0x000fcc0000010000 */
[----:B------:R-:W4:Y:S01]  /*17410*/  MUFU.EX2 R161, R161 ;  /* 0x000000a100a17308 */ /* 0x000f220000000800 */
[----:B------:R-:W-:Y:S01]  /*17420*/  IMAD.MOV.U32 R25, RZ, RZ, R148 ;  /* 0x000000ffff197224 */ /* 0x000fe200078e0094 */
[----:B------:R-:W-:Y:S01]  /*17430*/  @P0 SHF.R.U32.HI R25, RZ, R41, R26 ;  /* 0x00000029ff190219 */ /* 0x000fe2000001161a */
[----:B0-----:R-:W-:-:S05]  /*17440*/  FADD.FTZ R20, R40, R3 ;  /* 0x0000000328147221 */ /* 0x001fca0000010000 */
[----:B------:R-:W-:Y:S01]  /*17450*/  MUFU.EX2 R46, R46 ;  /* 0x0000002e002e7308 */ /* 0x000fe20000000800 */
[C---:B-1----:R-:W-:Y:S01]  /*17460*/  F2FP.SATFINITE.E4M3.F32.PACK_AB_MERGE_C R42, R37.reuse, R42, RZ ;  /* 0x0000002a252a723e */ /* 0x042fe200048070ff */
[----:B------:R-:W-:-:S06]  /*17470*/  FADD.FTZ R37, R37, R24 ;  /* 0x0000001825257221 */ /* 0x000fcc0000010000 */
[----:B------:R-:W0:Y:S01]  /*17480*/  MUFU.EX2 R15, R15 ;  /* 0x0000000f000f7308 */ /* 0x000e220000000800 */
[----:B------:R-:W-:Y:S01]  /*17490*/  IADD3 R21, R25, R144, -R146 ;  /* 0x0000009019157210 */ /* 0x000fe20007ffe892 */
[----:B--2---:R-:W-:Y:S01]  /*174a0*/  FADD.FTZ R3, R199, R20 ;  /* 0x00000014c7037221 */ /* 0x004fe20000010000 */
[----:B------:R-:W-:Y:S02]  /*174b0*/  IMAD.MOV.U32 R20, RZ, RZ, RZ ;  /* 0x000000ffff147224 */ /* 0x000fe400078e00ff */
[----:B---3--:R-:W-:Y:S01]  /*174c0*/  FADD.FTZ R24, R44, R37 ;  /* 0x000000252c187221 */ /* 0x008fe20000010000 */
[----:B------:R-:W-:-:S01]  /*174d0*/  FFMA.FTZ R31, R31, R88, -R38 ;  /* 0x000000581f1f7223 */ /* 0x000fc20000010826 */
[----:B------:R-:W-:-:S04]  /*174e0*/  IMAD.HI R20, R21, -0x6db6db6d, R20 ;  /* 0x9249249315147827 */ /* 0x000fc800078e0214 */
[----:B----4-:R-:W-:-:S01]  /*174f0*/  FADD.FTZ R21, R161, R24 ;  /* 0x00000018a1157221 */ /* 0x010fc20000010000 */
[----:B------:R-:W-:Y:S01]  /*17500*/  FFMA.FTZ R155, R155, R88, -R38 ;  /* 0x000000589b9b7223 */ /* 0x000fe20000010826 */
[----:B------:R-:W-:Y:S02]  /*17510*/  F2FP.SATFINITE.E4M3.F32.PACK_AB_MERGE_C R209, R53, R0, R209 ;  /* 0x0000000035d1723e */ /* 0x000fe400048070d1 */
[----:B------:R-:W1:Y:S01]  /*17520*/  MUFU.EX2 R0, R31 ;  /* 0x0000001f00007308 */ /* 0x000e620000000800 */
[----:B0-----:R-:W-:Y:S01]  /*17530*/  F2FP.SATFINITE.E4M3.F32.PACK_AB_MERGE_C R25, R15, R46, RZ ;  /* 0x0000002e0f19723e */ /* 0x001fe200048070ff */
[----:B------:R-:W-:Y:S01]  /*17540*/  FADD.FTZ R46, R46, R21 ;  /* 0x000000152e2e7221 */ /* 0x000fe20000010000 */
[----:B------:R-:W-:Y:S01]  /*17550*/  SHF.R.U32.HI R21, RZ, 0x1f, R20 ;  /* 0x0000001fff157819 */ /* 0x000fe20000011614 */
[-CC-:B------:R-:W-:Y:S01]  /*17560*/  FFMA.FTZ R159, R159, R88.reuse, -R38.reuse ;  /* 0x000000589f9f7223 */ /* 0x180fe20000010826 */
[----:B------:R-:W-:-:S03]  /*17570*/  FFMA.FTZ R201, R201, R88, -R38 ;  /* 0x00000058c9c97223 */ /* 0x000fc60000010826 */
[----:B------:R-:W0:Y:S01]  /*17580*/  MUFU.EX2 R155, R155 ;  /* 0x0000009b009b7308 */ /* 0x000e220000000800 */
[----:B------:R-:W-:-:S01]  /*17590*/  FFMA.FTZ R38, R157, R88, -R38 ;  /* 0x000000589d267223 */ /* 0x000fc20000010826 */
[----:B------:R-:W-:Y:S02]  /*175a0*/  LEA.HI.SX32 R21, R20, R21, 0x19 ;  /* 0x0000001514157211 */ /* 0x000fe400078fcaff */
[----:B------:R-:W-:Y:S02]  /*175b0*/  F2FP.SATFINITE.E4M3.F32.PACK_AB_MERGE_C R216, R89, R80, R216 ;  /* 0x0000005059d8723e */ /* 0x000fe400048070d8 */
[----:B------:R-:W-:Y:S02]  /*175c0*/  VIMNMX R89, RZ, R21, !PT ;  /* 0x00000015ff597248 */ /* 0x000fe40007fe0100 */
[----:B------:R-:W2:Y:S01]  /*175d0*/  MUFU.EX2 R12, R159 ;  /* 0x0000009f000c7308 */ /* 0x000ea20000000800 */
[----:B------:R-:W-:Y:S02]  /*175e0*/  VIADD R20, R138, 0xfffffffe ;  /* 0xfffffffe8a147836 */ /* 0x000fe40000000000 */
[----:B------:R3:W-:Y:S05]  /*175f0*/  STL [R1+0x3c], R89 ;  /* 0x00003c5901007387 */ /* 0x0007ea0000100800 */
[----:B------:R-:W-:Y:S01]  /*17600*/  MUFU.EX2 R201, R201 ;  /* 0x000000c900c97308 */ /* 0x000fe20000000800 */
[C---:B-1----:R-:W-:Y:S01]  /*17610*/  F2FP.SATFINITE.E4M3.F32.PACK_AB_MERGE_C R199, R0.reuse, R199, RZ ;  /* 0x000000c700c7723e */ /* 0x042fe200048070ff */
[----:B------:R-:W-:-:S06]  /*17620*/  FADD.FTZ R0, R0, R3 ;  /* 0x0000000300007221 */ /* 0x000fcc0000010000 */
[----:B------:R-:W1:Y:S01]  /*17630*/  MUFU.EX2 R38, R38 ;  /* 0x0000002600267308 */ /* 0x000e620000000800 */
[----:B------:R-:W-:Y:S01]  /*17640*/  ISETP.GE.AND P2, PT, R20, R89, PT ;  /* 0x000000591400720c */ /* 0x000fe20003f46270 */
[----:B0-----:R-:W-:-:S04]  /*17650*/  FADD.FTZ R3, R155, R0 ;  /* 0x000000009b037221 */ /* 0x001fc80000010000 */
[----:B--2---:R-:W-:Y:S01]  /*17660*/  FADD.FTZ R0, R12, R3 ;  /* 0x000000030c007221 */ /* 0x004fe20000010000 */
[----:B------:R-:W-:Y:S02]  /*17670*/  F2FP.SATFINITE.E4M3.F32.PACK_AB_MERGE_C R221, R107, R98, RZ ;  /* 0x000000626bdd723e */ /* 0x000fe400048070ff */
[----:B------:R-:W-:Y:S02]  /*17680*/  F2FP.SATFINITE.E4M3.F32.PACK_AB_MERGE_C R223, R109, R100, RZ ;  /* 0x000000646ddf723e */ /* 0x000fe400048070ff */
[----:B------:R-:W-:Y:S02]  /*17690*/  F2FP.SATFINITE.E4M3.F32.PACK_AB_MERGE_C R217, R111, R102, RZ ;  /* 0x000000666fd9723e */ /* 0x000fe400048070ff */
[----:B------:R-:W-:Y:S02]  /*176a0*/  F2FP.SATFINITE.E4M3.F32.PACK_AB_MERGE_C R219, R106, R99, RZ ;  /* 0x000000636adb723e */ /* 0x000fe400048070ff */
[----:B------:R-:W-:Y:S02]  /*176b0*/  F2FP.SATFINITE.E4M3.F32.PACK_AB_MERGE_C R212, R74, R49, RZ ;  /* 0x000000314ad4723e */ /* 0x000fe400048070ff */
[----:B-1----:R-:W-:Y:S01]  /*176c0*/  F2FP.SATFINITE.E4M3.F32.PACK_AB_MERGE_C R3, R38, R201, RZ ;  /* 0x000000c92603723e */ /* 0x002fe200048070ff */
[----:B------:R-:W-:-:S01]  /*176d0*/  FADD.FTZ R201, R201, R0 ;  /* 0x00000000c9c97221 */ /* 0x000fc20000010000 */
[----:B------:R-:W-:-:S02]  /*176e0*/  F2FP.SATFINITE.E4M3.F32.PACK_AB_MERGE_C R215, R110, R79, RZ ;  /* 0x0000004f6ed7723e */ /* 0x000fc400048070ff */
[----:B------:R-:W-:Y:S02]  /*176f0*/  F2FP.SATFINITE.E4M3.F32.PACK_AB_MERGE_C R199, R40, R195, R199 ;  /* 0x000000c328c7723e */ /* 0x000fe400048070c7 */
[----:B------:R-:W-:Y:S01]  /*17700*/  F2FP.SATFINITE.E4M3.F32.PACK_AB_MERGE_C R218, R90, R45, RZ ;  /* 0x0000002d5ada723e */ /* 0x000fe200048070ff */
[----:B------:R-:W-:-:S01]  /*17710*/  FADD.FTZ R236, R15, R46 ;  /* 0x0000002e0fec7221 */ /* 0x000fc20000010000 */
[----:B------:R-:W-:Y:S01]  /*17720*/  F2FP.SATFINITE.E4M3.F32.PACK_AB_MERGE_C R220, R68, R63, R220 ;  /* 0x0000003f44dc723e */ /* 0x000fe200048070dc */
[----:B------:R-:W-:-:S01]  /*17730*/  FADD.FTZ R235, R38, R201 ;  /* 0x000000c926eb7221 */ /* 0x000fc20000010000 */
        /* <DEDUP_REMOVED lines=49> */
[----:B------:R-:W-:Y:S01]  /*17a50*/  IMAD.MOV.U32 R201, RZ, RZ, R199 ;  /* 0x000000ffffc97224 */ /* 0x000fe200078e00c7 */
[----:B---3--:R-:W-:Y:S06]  /*17a60*/  @!P2 BRA `(.L_x_8121) ;  /* 0x0000005c006ca947 */ /* 0x008fec0003800000 */
[----:B------:R-:W-:Y:S01]  /*17a70*/  IMAD.MOV.U32 R0, RZ, RZ, R13 ;  /* 0x000000ffff007224 */ /* 0x000fe200078e000d */
[----:B------:R-:W-:Y:S01]  /*17a80*/  MOV R87, RZ ;  /* 0x000000ff00577202 */ /* 0x000fe20000000f00 */
[----:B------:R-:W-:Y:S02]  /*17a90*/  IMAD.MOV.U32 R3, RZ, RZ, R14 ;  /* 0x000000ffff037224 */ /* 0x000fe400078e000e */
[----:B------:R-:W-:-:S07]  /*17aa0*/  IMAD.MOV.U32 R12, RZ, RZ, R234 ;  /* 0x000000ffff0c7224 */ /* 0x000fce00078e00ea */
.L_x_8132:
        /* <DEDUP_REMOVED lines=9> */
.L_x_8123:
        /* <DEDUP_REMOVED lines=8> */
.L_x_8124:
[----:B------:R-:W-:Y:S04]  /*17bc0*/  BSSY B0, `(.L_x_8122) ;  /* 0x0000004000007945 */ /* 0x000fe80003800000 */
[----:B-1----:R-:W-:Y:S05]  /*17bd0*/  @P3 BRA `(.L_x_8125) ;  /* 0x0000000000083947 */ /* 0x002fea0003800000 */
[----:B------:R-:W1:Y:S02]  /*17be0*/  SYNCS.PHASECHK.TRANS64.TRYWAIT P3, [R13+URZ+0x2e830], R14 ;  /* 0x02e8300e0d0075a7 */ /* 0x000e64000806017f */
[----:B-1----:R-:W-:Y:S05]  /*17bf0*/  @!P3 BRA `(.L_x_8126) ;  /* 0x0000016000c4b947 */ /* 0x002fea0003800000 */
.L_x_8125:
[----:B------:R-:W-:Y:S05]  /*17c00*/  BSYNC B0 ;  /* 0x0000000000007941 */ /* 0x000fea0003800000 */
.L_x_8122:
[----:B01----:R-:W2:Y:S01]  /*17c10*/  LDL R14, [R1+0x48] ;  /* 0x00004800010e7983 */ /* 0x003ea20000100800 */
[----:B------:R-:W-:Y:S01]  /*17c20*/  VIADD R21, R231, 0x1 ;  /* 0x00000001e7157836 */ /* 0x000fe20000000000 */
[----:B------:R-:W-:Y:S05]  /*17c30*/  WARPSYNC.ALL ;  /* 0x0000000000007948 */ /* 0x000fea0003800000 */
[----:B------:R-:W0:Y:S01]  /*17c40*/  S2R R13, SR_TID.X ;  /* 0x00000000000d7919 */ /* 0x000e220000002100 */
[C---:B------:R-:W-:Y:S01]  /*17c50*/  ISETP.NE.AND P3, PT, R21.reuse, 0x2, PT ;  /* 0x000000021500780c */ /* 0x040fe20003f65270 */
[----:B------:R-:W-:Y:S01]  /*17c60*/  IMAD.MOV.U32 R15, RZ, RZ, 0x40000040 ;  /* 0x40000040ff0f7424 */ /* 0x000fe200078e00ff */
[C---:B------:R-:W-:Y:S01]  /*17c70*/  R2UR UR24, R4.reuse ;  /* 0x00000000041872ca */ /* 0x040fe200000e0000 */
[----:B------:R-:W-:Y:S01]  /*17c80*/  IMAD.MOV.U32 R89, RZ, RZ, 0x40000040 ;  /* 0x40000040ff597424 */ /* 0x000fe200078e00ff */
[----:B------:R-:W-:Y:S01]  /*17c90*/  SEL R21, R21, RZ, P3 ;  /* 0x000000ff15157207 */ /* 0x000fe20001800000 */
[----:B------:R-:W-:Y:S01]  /*17ca0*/  IMAD.MOV.U32 R91, RZ, RZ, 0x40000040 ;  /* 0x40000040ff5b7424 */ /* 0x000fe200078e00ff */
[----:B------:R-:W-:Y:S01]  /*17cb0*/  R2UR UR27, R15 ;  /* 0x000000000f1b72ca */ /* 0x000fe200000e0000 */
        /* <DEDUP_REMOVED lines=8> */
[----:B------:R-:W-:Y:S02]  /*17d40*/  MOV R93, 0x40000040 ;  /* 0x40000040005d7802 */ /* 0x000fe40000000f00 */
[----:B------:R-:W-:Y:S01]  /*17d50*/  R2UR UR32, R4 ;  /* 0x00000000042072ca */ /* 0x000fe200000e0000 */
[----:B------:R-:W-:Y:S01]  /*17d60*/  STL [R1+0xe4], R20 ;  /* 0x0000e41401007387 */ /* 0x000fe20000100800 */
[----:B------:R-:W-:Y:S02]  /*17d70*/  R2UR UR35, R93 ;  /* 0x000000005d2372ca */ /* 0x000fe400000e0000 */
[----:B------:R-:W-:Y:S01]  /*17d80*/  R2UR UR33, R5 ;  /* 0x00000000052172ca */ /* 0x000fe200000e0000 */
[----:B------:R1:W-:Y:S01]  /*17d90*/  STL [R1+0xe0], R19 ;  /* 0x0000e01301007387 */ /* 0x0003e20000100800 */
[----:B------:R-:W-:-:S02]  /*17da0*/  R2UR UR39, R91 ;  /* 0x000000005b2772ca */ /* 0x000fc400000e0000 */
[C---:B------:R-:W-:Y:S01]  /*17db0*/  R2UR UR36, R4.reuse ;  /* 0x00000000042472ca */ /* 0x040fe200000e0000 */
[----:B------:R-:W-:Y:S01]  /*17dc0*/  STL [R1+0xdc], R18 ;  /* 0x0000dc1201007387 */ /* 0x000fe20000100800 */
[----:B------:R-:W-:Y:S02]  /*17dd0*/  R2UR UR37, R5 ;  /* 0x00000000052572ca */ /* 0x000fe400000e0000 */
[----:B------:R-:W-:Y:S01]  /*17de0*/  R2UR UR47, R89 ;  /* 0x00000000592f72ca */ /* 0x000fe200000e0000 */
[----:B------:R-:W-:Y:S01]  /*17df0*/  STL [R1+0xd8], R17 ;  /* 0x0000d81101007387 */ /* 0x000fe20000100800 */
[----:B0-----:R-:W-:Y:S02]  /*17e00*/  SHF.R.U32.HI R13, RZ, 0x7, R13 ;  /* 0x00000007ff0d7819 */ /* 0x001fe4000001160d */
[C---:B------:R-:W-:Y:S01]  /*17e10*/  R2UR UR44, R4.reuse ;  /* 0x00000000042c72ca */ /* 0x040fe200000e0000 */
[----:B------:R-:W-:Y:S01]  /*17e20*/  STL [R1+0xd4], R16 ;  /* 0x0000d41001007387 */ /* 0x000fe20000100800 */
[----:B------:R-:W-:Y:S01]  /*17e30*/  R2UR UR45, R5 ;  /* 0x00000000052d72ca */ /* 0x000fe200000e0000 */
[----:B------:R-:W-:Y:S01]  /*17e40*/  VIADD R13, R13, 0x8 ;  /* 0x000000080d0d7836 */ /* 0x000fe20000000000 */
[----:B------:R-:W-:Y:S01]  /*17e50*/  R2UR UR55, R91 ;  /* 0x000000005b3772ca */ /* 0x000fe200000e0000 */
[----:B------:R-:W-:Y:S01]  /*17e60*/  STL [R1+0xd0], R12 ;  /* 0x0000d00c01007387 */ /* 0x000fe20000100800 */
[----:B------:R-:W-:-:S02]  /*17e70*/  R2UR UR52, R4 ;  /* 0x00000000043472ca */ /* 0x000fc400000e0000 */
[----:B------:R-:W-:Y:S01]  /*17e80*/  R2UR UR53, R5 ;  /* 0x00000000053572ca */ /* 0x000fe200000e0000 */
[----:B------:R0:W-:Y:S01]  /*17e90*/  BAR.SYNC.DEFER_BLOCKING R13, 0x100 ;  /* 0x0004000d0000751d */ /* 0x0001e20000010000 */
[----:B------:R-:W-:Y:S02]  /*17ea0*/  R2UR UR7, R93 ;  /* 0x000000005d0772ca */ /* 0x000fe400000e0000 */
[----:B------:R-:W-:Y:S02]  /*17eb0*/  R2UR UR11, R91 ;  /* 0x000000005b0b72ca */ /* 0x000fe400000e0000 */
[----:B------:R-:W-:Y:S02]  /*17ec0*/  R2UR UR15, R89 ;  /* 0x00000000590f72ca */ /* 0x000fe400000e0000 */
[----:B------:R-:W-:Y:S01]  /*17ed0*/  R2UR UR19, R91 ;  /* 0x000000005b1372ca */ /* 0x000fe200000e0000 */
[----:B------:R-:W-:Y:S01]  /*17ee0*/  STL [R1+0xcc], R3 ;  /* 0x0000cc0301007387 */ /* 0x000fe20000100800 */
[----:B------:R-:W-:-:S02]  /*17ef0*/  R2UR UR17, R89 ;  /* 0x00000000591172ca */ /* 0x000fc400000e0000 */
[----:B------:R-:W-:Y:S01]  /*17f00*/  R2UR UR21, R93 ;  /* 0x000000005d1572ca */ /* 0x000fe200000e0000 */
[----:B------:R3:W-:Y:S01]  /*17f10*/  STL [R1+0xc8], R2 ;  /* 0x0000c80201007387 */ /* 0x0007e20000100800 */
[C---:B------:R-:W-:Y:S02]  /*17f20*/  R2UR UR9, R89.reuse ;  /* 0x00000000590972ca */ /* 0x040fe400000e0000 */
[----:B------:R-:W-:Y:S01]  /*17f30*/  MOV R237, UR7 ;  /* 0x0000000700ed7c02 */ /* 0x000fe20008000f00 */
[----:B------:R-:W-:Y:S01]  /*17f40*/  UMOV UR7, UR11 ;  /* 0x0000000b00077c82 */ /* 0x000fe20008000000 */
[----:B------:R-:W-:Y:S01]  /*17f50*/  R2UR UR11, R89 ;  /* 0x00000000590b72ca */ /* 0x000fe200000e0000 */
[----:B------:R4:W-:Y:S01]  /*17f60*/  STL [R1+0xc4], R0 ;  /* 0x0000c40001007387 */ /* 0x0009e20000100800 */
[C---:B------:R-:W-:Y:S02]  /*17f70*/  R2UR UR13, R91.reuse ;  /* 0x000000005b0d72ca */ /* 0x040fe400000e0000 */
[----:B------:R-:W-:-:S02]  /*17f80*/  R2UR UR23, R91 ;  /* 0x000000005b1772ca */ /* 0x000fc400000e0000 */
[----:B------:R-:W-:Y:S01]  /*17f90*/  R2UR UR5, R93 ;  /* 0x000000005d0572ca */ /* 0x000fe200000e0000 */
[----:B------:R-:W-:Y:S01]  /*17fa0*/  WARPGROUP.ARRIVE ;  /* 0x00000000000079c5 */ /* 0x000fe20000000000 */
[----:B-1----:R-:W-:Y:S01]  /*17fb0*/  MOV R19, UR7 ;  /* 0x0000000700137c02 */ /* 0x002fe20008000f00 */
[----:B------:R-:W-:Y:S01]  /*17fc0*/  UMOV UR7, UR17 ;  /* 0x0000001100077c82 */ /* 0x000fe20008000000 */
[----:B------:R-:W-:Y:S01]  /*17fd0*/  R2UR UR17, R5 ;  /* 0x00000000051172ca */ /* 0x000fe200000e0000 */
[----:B------:R-:W-:Y:S01]  /*17fe0*/  IMAD.MOV.U32 R93, RZ, RZ, 0x40000040 ;  /* 0x40000040ff5d7424 */ /* 0x000fe200078e00ff */
[----:B------:R-:W-:Y:S02]  /*17ff0*/  R2UR UR59, R15 ;  /* 0x000000000f3b72ca */ /* 0x000fe400000e0000 */
[----:B---3--:R-:W-:Y:S01]  /*18000*/  MOV R2, UR11 ;  /* 0x0000000b00027c02 */ /* 0x008fe20008000f00 */
[----:B------:R-:W-:Y:S01]  /*18010*/  UMOV UR11, UR15 ;  /* 0x0000000f000b7c82 */ /* 0x000fe20008000000 */
[----:B------:R-:W-:-:S02]  /*18020*/  R2UR UR15, R91 ;  /* 0x000000005b0f72ca */ /* 0x000fc400000e0000 */
[----:B------:R-:W-:Y:S02]  /*18030*/  MOV R91, 0x40000040 ;  /* 0x40000040005b7802 */ /* 0x000fe40000000f00 */
[----:B------:R-:W-:Y:S02]  /*18040*/  R2UR UR43, R93 ;  /* 0x000000005d2b72ca */ /* 0x000fe400000e0000 */
[----:B------:R-:W-:Y:S01]  /*18050*/  MOV R22, UR11 ;  /* 0x0000000b00167c02 */ /* 0x000fe20008000f00 */
[----:B------:R-:W-:Y:S01]  /*18060*/  UMOV UR11, UR13 ;  /* 0x0000000d000b7c82 */ /* 0x000fe20008000000 */
[----:B------:R-:W-:-:S05]  /*18070*/  R2UR UR13, R11 ;  /* 0x000000000b0d72ca */ /* 0x000fca00000e0000 */
[----:B------:R-:W-:Y:S01]  /*18080*/  MOV R12, UR15 ;  /* 0x0000000f000c7c02 */ /* 0x000fe20008000f00 */
[----:B------:R-:W-:Y:S01]  /*18090*/  UMOV UR15, UR19 ;  /* 0x00000013000f7c82 */ /* 0x000fe20008000000 */
[----:B------:R-:W-:Y:S02]  /*180a0*/  R2UR UR19, R89 ;  /* 0x00000000591372ca */ /* 0x000fe400000e0000 */
[----:B------:R-:W-:Y:S01]  /*180b0*/  MOV R24, UR15 ;  /* 0x0000000f00187c02 */ /* 0x000fe20008000f00 */
[----:B------:R-:W-:-:S10]  /*180c0*/  UMOV UR15, UR9 ;  /* 0x00000009000f7c82 */ /* 0x000fd40008000000 */
[----:B------:R-:W-:Y:S01]  /*180d0*/  MOV R17, UR19 ;  /* 0x0000001300117c02 */ /* 0x000fe20008000f00 */
[----:B------:R-:W-:Y:S02]  /*180e0*/  UMOV UR19, UR21 ;  /* 0x0000001500137c82 */ /* 0x000fe40008000000 */
[----:B------:R-:W-:Y:S01]  /*180f0*/  MOV R95, UR19 ;  /* 0x00000013005f7c02 */ /* 0x000fe20008000f00 */
[----:B------:R-:W-:Y:S01]  /*18100*/  UMOV UR19, UR5 ;  /* 0x0000000500137c82 */ /* 0x000fe20008000000 */
[----:B--2---:R-:W-:-:S04]  /*18110*/  IMAD R14, R21, 0x700, R14 ;  /* 0x00000700150e7824 */ /* 0x004fc800078e020e */
        /* <DEDUP_REMOVED lines=13> */
[----:B------:R-:W-:Y:S01]  /*181f0*/  QGMMA.64x32x32.F32.E4M3.E4M3 R184, gdesc[UR24], RZ, !UPT, gsb0 ;  /* 0x0060000018b879f3 */ /* 0x000fe2000c0008ff */
[----:B------:R-:W-:Y:S01]  /*18200*/  R2UR UR54, R90 ;  /* 0x000000005a3672ca */ /* 0x000fe200000e0000 */
[----:B------:R-:W-:Y:S01]  /*18210*/  VIADD R90, R14, 0x102 ;  /* 0x000001020e5a7836 */ /* 0x000fe20000000000 */
[----:B------:R-:W-:Y:S01]  /*18220*/  R2UR UR8, R88 ;  /* 0x00000000580872ca */ /* 0x000fe200000e0000 */
[C---:B------:R-:W-:Y:S01]  /*18230*/  VIADD R92, R14.reuse, 0x302 ;  /* 0x000003020e5c7836 */ /* 0x040fe20000000000 */
[----:B------:R-:W-:Y:S01]  /*18240*/  R2UR UR27, R89 ;  /* 0x00000000591b72ca */ /* 0x000fe200000e0000 */
[----:B------:R-:W-:Y:S01]  /*18250*/  VIADD R88, R14, 0x202 ;  /* 0x000002020e587836 */ /* 0x000fe20000000000 */
[----:B------:R-:W-:Y:S01]  /*18260*/  R2UR UR12, R90 ;  /* 0x000000005a0c72ca */ /* 0x000fe200000e0000 */
[----:B------:R-:W-:Y:S01]  /*18270*/  VIADD R90, R14, 0x402 ;  /* 0x000004020e5a7836 */ /* 0x000fe20000000000 */
[----:B------:R-:W-:Y:S01]  /*18280*/  R2UR UR20, R92 ;  /* 0x000000005c1472ca */ /* 0x000fe200000e0000 */
[----:B------:R-:W-:Y:S01]  /*18290*/  VIADD R92, R14, 0x4 ;  /* 0x000000040e5c7836 */ /* 0x000fe20000000000 */
[----:B------:R-:W-:Y:S01]  /*182a0*/  R2UR UR16, R88 ;  /* 0x00000000581072ca */ /* 0x000fe200000e0000 */
[----:B------:R-:W-:Y:S01]  /*182b0*/  IMAD.MOV.U32 R89, RZ, RZ, 0x40000040 ;  /* 0x40000040ff597424 */ /* 0x000fe200078e00ff */
[----:B------:R-:W-:Y:S01]  /*182c0*/  R2UR UR18, R90 ;  /* 0x000000005a1272ca */ /* 0x000fe200000e0000 */
[----:B------:R-:W-:Y:S01]  /*182d0*/  VIADD R90, R14, 0x602 ;  /* 0x000006020e5a7836 */ /* 0x000fe20000000000 */
[----:B------:R-:W-:Y:S01]  /*182e0*/  R2UR UR6, R92 ;  /* 0x000000005c0672ca */ /* 0x000fe200000e0000 */
[C---:B------:R-:W-:Y:S01]  /*182f0*/  VIADD R92, R14.reuse, 0x206 ;  /* 0x000002060e5c7836 */ /* 0x040fe20000000000 */
[----:B------:R-:W-:-:S02]  /*18300*/  IADD3 R88, R14, 0x502, RZ ;  /* 0x000005020e587810 */ /* 0x000fc40007ffe0ff */
[----:B------:R-:W-:Y:S01]  /*18310*/  R2UR UR10, R90 ;  /* 0x000000005a0a72ca */ /* 0x000fe200000e0000 */
[----:B------:R-:W-:Y:S01]  /*18320*/  VIADD R90, R14, 0x204 ;  /* 0x000002040e5a7836 */ /* 0x000fe20000000000 */
[----:B------:R-:W-:Y:S01]  /*18330*/  R2UR UR14, R88 ;  /* 0x00000000580e72ca */ /* 0x000fe200000e0000 */
[----:B------:R-:W-:Y:S01]  /*18340*/  VIADD R88, R14, 0x104 ;  /* 0x000001040e587836 */ /* 0x000fe20000000000 */
[----:B------:R-:W-:-:S05]  /*18350*/  R2UR UR42, R92 ;  /* 0x000000005c2a72ca */ /* 0x000fca00000e0000 */
[----:B0-----:R-:W-:-:S04]  /*18360*/  MOV R13, UR6 ;  /* 0x00000006000d7c02 */ /* 0x001fc80008000f00 */
[----:B------:R-:W-:Y:S01]  /*18370*/  UMOV UR6, UR10 ;  /* 0x0000000a00067c82 */ /* 0x000fe20008000000 */
[----:B------:R-:W-:Y:S01]  /*18380*/  R2UR UR10, R88 ;  /* 0x00000000580a72ca */ /* 0x000fe200000e0000 */
[----:B------:R-:W-:Y:S01]  /*18390*/  VIADD R88, R14, 0x304 ;  /* 0x000003040e587836 */ /* 0x000fe20000000000 */
[----:B------:R-:W-:Y:S01]  /*183a0*/  MOV R18, UR6 ;  /* 0x0000000600127c02 */ /* 0x000fe20008000f00 */
[----:B------:R-:W-:Y:S01]  /*183b0*/  UMOV UR6, UR16 ;  /* 0x0000001000067c82 */ /* 0x000fe20008000000 */
[----:B------:R-:W-:-:S09]  /*183c0*/  R2UR UR16, R4 ;  /* 0x00000000041072ca */ /* 0x000fd200000e0000 */
[----:B----4-:R-:W-:Y:S01]  /*183d0*/  MOV R0, UR10 ;  /* 0x0000000a00007c02 */ /* 0x010fe20008000f00 */
[----:B------:R-:W-:Y:S01]  /*183e0*/  UMOV UR10, UR14 ;  /* 0x0000000e000a7c82 */ /* 0x000fe20008000000 */
[----:B------:R-:W-:Y:S01]  /*183f0*/  R2UR UR14, R90 ;  /* 0x000000005a0e72ca */ /* 0x000fe200000e0000 */
[----:B------:R-:W-:Y:S01]  /*18400*/  VIADD R90, R14, 0x404 ;  /* 0x000004040e5a7836 */ /* 0x000fe20000000000 */
[----:B------:R-:W-:Y:S01]  /*18410*/  MOV R20, UR10 ;  /* 0x0000000a00147c02 */ /* 0x000fe20008000f00 */
[----:B------:R-:W-:Y:S01]  /*18420*/  UMOV UR10, UR12 ;  /* 0x0000000c000a7c82 */ /* 0x000fe20008000000 */
[----:B------:R-:W-:Y:S02]  /*18430*/  R2UR UR12, R10 ;  /* 0x000000000a0c72ca */ /* 0x000fe400000e0000 */
[----:B------:R-:W-:Y:S01]  /*18440*/  R2UR UR22, R90 ;  /* 0x000000005a1672ca */ /* 0x000fe200000e0000 */
[----:B------:R-:W-:Y:S01]  /*18450*/  VIADD R90, R14, 0x604 ;  /* 0x000006040e5a7836 */ /* 0x000fe20000000000 */
[----:B------:R-:W-:-:S02]  /*18460*/  WARPGROUP.DEPBAR.LE gsb0, 0x0 ;  /* 0x00008000000079c5 */ /* 0x000fc40000010000 */
[----:B------:R-:W-:-:S03]  /*18470*/  WARPGROUP.ARRIVE ;  /* 0x00000000000079c5 */ /* 0x000fc60000000000 */
[----:B------:R-:W-:Y:S01]  /*18480*/  MOV R3, UR14 ;  /* 0x0000000e00037c02 */ /* 0x000fe20008000f00 */
[----:B------:R-:W-:Y:S01]  /*18490*/  UMOV UR14, UR18 ;  /* 0x00000012000e7c82 */ /* 0x000fe20008000000 */
[----:B------:R-:W-:Y:S01]  /*184a0*/  R2UR UR18, R88 ;  /* 0x00000000581272ca */ /* 0x000fe200000e0000 */
[----:B------:R-:W-:Y:S01]  /*184b0*/  VIADD R88, R14, 0x504 ;  /* 0x000005040e587836 */ /* 0x000fe20000000000 */
[----:B------:R-:W-:Y:S01]  /*184c0*/  MOV R23, UR14 ;  /* 0x0000000e00177c02 */ /* 0x000fe20008000f00 */
[----:B------:R-:W-:Y:S01]  /*184d0*/  QGMMA.64x32x32.F32.E4M3.E4M3 R168, gdesc[UR28], RZ, !UPT, gsb0 ;  /* 0x006000001ca879f3 */ /* 0x000fe2000c0008ff */
[----:B------:R-:W-:Y:S01]  /*184e0*/  R2UR UR30, R90 ;  /* 0x000000005a1e72ca */ /* 0x000fe200000e0000 */
[----:B------:R-:W-:Y:S01]  /*184f0*/  VIADD R90, R14, 0x106 ;  /* 0x000001060e5a7836 */ /* 0x000fe20000000000 */
[----:B------:R-:W-:Y:S01]  /*18500*/  R2UR UR26, R88 ;  /* 0x00000000581a72ca */ /* 0x000fe200000e0000 */
[----:B------:R-:W-:Y:S01]  /*18510*/  VIADD R88, R14, 0x6 ;  /* 0x000000060e587836 */ /* 0x000fe20000000000 */
[----:B------:R-:W-:Y:S01]  /*18520*/  R2UR UR31, R91 ;  /* 0x000000005b1f72ca */ /* 0x000fe200000e0000 */
[----:B------:R-:W-:Y:S01]  /*18530*/  IMAD.MOV.U32 R91, RZ, RZ, 0x40000040 ;  /* 0x40000040ff5b7424 */ /* 0x000fe200078e00ff */
[----:B------:R-:W-:-:S03]  /*18540*/  UMOV UR14, UR8 ;  /* 0x00000008000e7c82 */ /* 0x000fc60008000000 */
[----:B------:R-:W-:Y:S01]  /*18550*/  MOV R16, UR18 ;  /* 0x0000001200107c02 */ /* 0x000fe20008000f00 */
[----:B------:R-:W-:Y:S02]  /*18560*/  UMOV UR18, UR20 ;  /* 0x0000001400127c82 */ /* 0x000fe40008000000 */
[----:B------:R-:W-:Y:S01]  /*18570*/  MOV R94, UR18 ;  /* 0x00000012005e7c02 */ /* 0x000fe20008000f00 */
[----:B------:R-:W-:-:S04]  /*18580*/  UMOV UR18, UR4 ;  /* 0x0000000400127c82 */ /* 0x000fc80008000000 */
[----:B------:R-:W-:Y:S01]  /*18590*/  IMAD.MOV.U32 R15, RZ, RZ, R94 ;  /* 0x000000ffff0f7224 */ /* 0x000fe200078e005e */
[----:B------:R-:W-:Y:S02]  /*185a0*/  WARPGROUP.DEPBAR.LE gsb0, 0x0 ;  /* 0x00008000000079c5 */ /* 0x000fe40000010000 */
        /* <DEDUP_REMOVED lines=9> */
[----:B------:R-:W-:Y:S01]  /*18640*/  R2UR UR38, R90 ;  /* 0x000000005a2672ca */ /* 0x000fe200000e0000 */
[----:B------:R-:W-:Y:S01]  /*18650*/  VIADD R90, R14, 0x406 ;  /* 0x000004060e5a7836 */ /* 0x000fe20000000000 */
[----:B------:R-:W-:Y:S01]  /*18660*/  R2UR UR39, R91 ;  /* 0x000000005b2772ca */ /* 0x000fe200000e0000 */
[----:B------:R-:W-:-:S03]  /*18670*/  IMAD.MOV.U32 R91, RZ, RZ, 0x40000040 ;  /* 0x40000040ff5b7424 */ /* 0x000fc600078e00ff */
[----:B------:R-:W-:Y:S02]  /*18680*/  R2UR UR50, R90 ;  /* 0x000000005a3272ca */ /* 0x000fe400000e0000 */
[----:B------:R-:W-:Y:S01]  /*18690*/  R2UR UR51, R91 ;  /* 0x000000005b3372ca */ /* 0x000fe200000e0000 */
[----:B------:R-:W-:Y:S02]  /*186a0*/  WARPGROUP.DEPBAR.LE gsb0, 0x0 ;  /* 0x00008000000079c5 */ /* 0x000fe40000010000 */
[----:B------:R-:W-:-:S06]  /*186b0*/  WARPGROUP.ARRIVE ;  /* 0x00000000000079c5 */ /* 0x000fcc0000000000 */
[----:B------:R-:W-:Y:S01]  /*186c0*/  QGMMA.64x32x32.F32.E4M3.E4M3 R120, gdesc[UR44], RZ, !UPT, gsb0 ;  /* 0x006000002c7879f3 */ /* 0x000fe2000c0008ff */
[----:B------:R-:W-:Y:S02]  /*186d0*/  R2UR UR46, R88 ;  /* 0x00000000582e72ca */ /* 0x000fe400000e0000 */
[C---:B------:R-:W-:Y:S01]  /*186e0*/  IADD3 R88, R14.reuse, 0x506, RZ ;  /* 0x000005060e587810 */ /* 0x040fe20007ffe0ff */
[----:B------:R-:W-:Y:S01]  /*186f0*/  VIADD R14, R14, 0x606 ;  /* 0x000006060e0e7836 */ /* 0x000fe20000000000 */
[----:B------:R-:W-:Y:S01]  /*18700*/  R2UR UR47, R89 ;  /* 0x00000000592f72ca */ /* 0x000fe200000e0000 */
        /* <DEDUP_REMOVED lines=11> */
[C---:B------:R-:W-:Y:S02]  /*187c0*/  R2UR UR8, R10.reuse ;  /* 0x000000000a0872ca */ /* 0x040fe400000e0000 */
[C---:B------:R-:W-:Y:S02]  /*187d0*/  R2UR UR9, R11.reuse ;  /* 0x000000000b0972ca */ /* 0x040fe400000e0000 */
[----:B------:R-:W-:Y:S02]  /*187e0*/  R2UR UR4, R10 ;  /* 0x000000000a0472ca */ /* 0x000fe400000e0000 */
[----:B------:R-:W-:Y:S02]  /*187f0*/  R2UR UR5, R11 ;  /* 0x000000000b0572ca */ /* 0x000fe400000e0000 */
[----:B------:R-:W-:Y:S02]  /*18800*/  R2UR UR19, R14 ;  /* 0x000000000e1372ca */ /* 0x000fe400000e0000 */
[----:B------:R-:W-:Y:S01]  /*18810*/  R2UR UR18, R15 ;  /* 0x000000000f1272ca */ /* 0x000fe200000e0000 */
[----:B------:R-:W-:-:S02]  /*18820*/  WARPGROUP.DEPBAR.LE gsb0, 0x0 ;  /* 0x00008000000079c5 */ /* 0x000fc40000010000 */
        /* <DEDUP_REMOVED lines=123> */
[----:B------:R-:W-:Y:S03]  /*18fe0*/  QGMMA.64x32x32.F32.E4M3.E4M3 R88, gdesc[UR56], R88, gsb0 ;  /* 0x00600000385879f3 */ /* 0x000fe60008000858 */
[----:B------:R-:W-:Y:S02]  /*18ff0*/  WARPGROUP.DEPBAR.LE gsb0, 0x0 ;  /* 0x00008000000079c5 */ /* 0x000fe40000010000 */
[----:B0-----:R-:W-:Y:S05]  /*19000*/  @P2 BRA `(.L_x_8127) ;  /* 0x0000000000282947 */ /* 0x001fea0003800000 */
[----:B------:R-:W-:Y:S05]  /*19010*/  @!P1 BRA `(.L_x_8128) ;  /* 0x0000000000049947 */ /* 0x000fea0003800000 */
[----:B------:R-:W-:Y:S01]  /*19020*/  BPT.TRAP 0x1 ;  /* 0x000000040000795c */ /* 0x000fe20000300000 */
.L_x_8128:
[----:B-----5:R-:W-:Y:S01]  /*19030*/  SHF.L.U32 R12, R12, 0x1f, RZ ;  /* 0x0000001f0c0c7819 */ /* 0x020fe200000006ff */
[----:B------:R-:W-:-:S04]  /*19040*/  IMAD R13, R231, 0x8, R16 ;  /* 0x00000008e70d7824 */ /* 0x000fc800078e0210 */
[----:B------:R0:W1:Y:S01]  /*19050*/  SYNCS.PHASECHK.TRANS64.TRYWAIT P2, [R13+URZ+0x2e850], R12 ;  /* 0x02e8500c0d0075a7 */ /* 0x000062000804017f */
[----:B------:R-:W-:Y:S05]  /*19060*/  @!P1 BRA `(.L_x_8129) ;  /* 0x0000000000049947 */ /* 0x000fea0003800000 */
[----:B------:R-:W-:Y:S01]  /*19070*/  BPT.TRAP 0x1 ;  /* 0x000000040000795c */ /* 0x000fe20000300000 */
.L_x_8129:
[----:B-1----:R-:W-:Y:S05]  /*19080*/  @P2 BRA `(.L_x_8127) ;  /* 0x0000000000082947 */ /* 0x002fea0003800000 */
[----:B------:R-:W1:Y:S02]  /*19090*/  SYNCS.PHASECHK.TRANS64.TRYWAIT P2, [R13+URZ+0x2e850], R12 ;  /* 0x02e8500c0d0075a7 */ /* 0x000e64000804017f */
[----:B-1----:R-:W-:Y:S05]  /*190a0*/  @!P2 BRA `(.L_x_8130) ;  /* 0x0000014c00aca947 */ /* 0x002fea0003800000 */
.L_x_8127:
[----:B01---5:R-:W-:Y:S01]  /*190b0*/  VIADD R12, R16, 0x400 ;  /* 0x00000400100c7836 */ /* 0x023fe20000000000 */
[----:B------:R-:W-:Y:S05]  /*190c0*/  WARPSYNC.ALL ;  /* 0x0000000000007948 */ /* 0x000fea0003800000 */
[----:B------:R-:W-:Y:S01]  /*190d0*/  SHF.R.U32.HI R12, RZ, 0x4, R12 ;  /* 0x00000004ff0c7819 */ /* 0x000fe2000001160c */
[----:B------:R-:W-:Y:S01]  /*190e0*/  IMAD.MOV.U32 R13, RZ, RZ, -0x3ffffff0 ;  /* 0xc0000010ff0d7424 */ /* 0x000fe200078e00ff */
[----:B------:R-:W-:Y:S01]  /*190f0*/  WARPGROUP.ARRIVE ;  /* 0x00000000000079c5 */ /* 0x000fe20000000000 */
[----:B------:R-:W-:Y:S01]  /*19100*/  MOV R15, 0xc0000010 ;  /* 0xc0000010000f7802 */ /* 0x000fe20000000f00 */
[----:B------:R-:W-:Y:S01]  /*19110*/  FMUL.FTZ R168, R2, R168 ;  /* 0x000000a802a87220 */ /* 0x000fe20000410000 */
[----:B------:R-:W-:Y:S01]  /*19120*/  LOP3.LUT R12, R12, 0x3fff, RZ, 0xc0, !PT ;  /* 0x00003fff0c0c7812 */ /* 0x000fe200078ec0ff */
[C---:B------:R-:W-:Y:S01]  /*19130*/  FMUL.FTZ R169, R2.reuse, R169 ;  /* 0x000000a902a97220 */ /* 0x040fe20000410000 */
[----:B------:R-:W-:Y:S01]  /*19140*/  R2UR UR7, R13 ;  /* 0x000000000d0772ca */ /* 0x000fe200000e0000 */
[----:B------:R-:W-:Y:S01]  /*19150*/  FMUL.FTZ R172, R2, R172 ;  /* 0x000000ac02ac7220 */ /* 0x000fe20000410000 */
[----:B------:R-:W-:Y:S01]  /*19160*/  LOP3.LUT R12, R12, 0x10000, RZ, 0xfc, !PT ;  /* 0x000100000c0c7812 */ /* 0x000fe200078efcff */
[----:B------:R-:W0:Y:S01]  /*19170*/  @P0 LDC R13, c[0x0][0x44c] ;  /* 0x00011300ff0d0b82 */ /* 0x000e220000000800 */
[C---:B------:R-:W-:Y:S01]  /*19180*/  FMUL.FTZ R173, R2.reuse, R173 ;  /* 0x000000ad02ad7220 */ /* 0x040fe20000410000 */
[C---:B------:R-:W-:Y:S01]  /*19190*/  FMUL.FTZ R176, R2.reuse, R176 ;  /* 0x000000b002b07220 */ /* 0x040fe20000410000 */
[----:B------:R-:W-:Y:S01]  /*191a0*/  FMUL.FTZ R177, R2, R177 ;  /* 0x000000b102b17220 */ /* 0x000fe20000410000 */
[----:B------:R-:W-:-:S02]  /*191b0*/  IMAD R12, R231, 0x700, R12 ;  /* 0x00000700e70c7824 */ /* 0x000fc400078e020c */
[C---:B------:R-:W-:Y:S01]  /*191c0*/  FMUL.FTZ R180, R2.reuse, R180 ;  /* 0x000000b402b47220 */ /* 0x040fe20000410000 */
[C---:B------:R-:W-:Y:S01]  /*191d0*/  FMUL.FTZ R181, R2.reuse, R181 ;  /* 0x000000b502b57220 */ /* 0x040fe20000410000 */
[C---:B------:R-:W-:Y:S01]  /*191e0*/  FMUL.FTZ R152, R2.reuse, R152 ;  /* 0x0000009802987220 */ /* 0x040fe20000410000 */
[----:B------:R-:W-:Y:S01]  /*191f0*/  FMUL.FTZ R153, R2, R153 ;  /* 0x0000009902997220 */ /* 0x000fe20000410000 */
        /* <DEDUP_REMOVED lines=13> */
[----:B------:R-:W-:Y:S01]  /*192d0*/  QGMMA.64x128x32.F32.E4M3.E4M3 R24, R224, gdesc[UR4], R24, gsb0 ;  /* 0x01e00004e0187df3 */ /* 0x000fe20008000818 */
[----:B------:R-:W-:Y:S01]  /*192e0*/  VIADD R14, R12, 0x100 ;  /* 0x000001000c0e7836 */ /* 0x000fe20000000000 */
[----:B------:R-:W-:Y:S01]  /*192f0*/  R2UR UR7, R15 ;  /* 0x000000000f0772ca */ /* 0x000fe200000e0000 */
[C---:B------:R-:W-:Y:S01]  /*19300*/  FMUL.FTZ R148, R2.reuse, R148 ;  /* 0x0000009402947220 */ /* 0x040fe20000410000 */
[C---:B------:R-:W-:Y:S01]  /*19310*/  FMUL.FTZ R149, R2.reuse, R149 ;  /* 0x0000009502957220 */ /* 0x040fe20000410000 */
[----:B------:R-:W-:Y:S01]  /*19320*/  FMUL.FTZ R120, R2, R120 ;  /* 0x0000007802787220 */ /* 0x000fe20000410000 */
[----:B------:R-:W-:Y:S01]  /*19330*/  R2UR UR6, R14 ;  /* 0x000000000e0672ca */ /* 0x000fe200000e0000 */
[----:B------:R-:W-:-:S02]  /*19340*/  VIADD R14, R12, 0x200 ;  /* 0x000002000c0e7836 */ /* 0x000fc40000000000 */
[C---:B------:R-:W-:Y:S01]  /*19350*/  FMUL.FTZ R121, R2.reuse, R121 ;  /* 0x0000007902797220 */ /* 0x040fe20000410000 */
        /* <DEDUP_REMOVED lines=53> */
[----:B------:R-:W-:Y:S01]  /*196b0*/  ULDC UR4, c[0x0][0x988] ;  /* 0x0002620000047ab9 */ /* 0x000fe20000000800 */
[----:B------:R-:W-:-:S02]  /*196c0*/  WARPGROUP.DEPBAR.LE gsb0, 0x0 ;  /* 0x00008000000079c5 */ /* 0x000fc40000010000 */
[----:B------:R-:W-:Y:S01]  /*196d0*/  WARPGROUP.ARRIVE ;  /* 0x00000000000079c5 */ /* 0x000fe20000000000 */
[----:B------:R-:W2:Y:S04]  /*196e0*/  LDL R226, [R1+0x50] ;  /* 0x0000500001e27983 */ /* 0x000ea80000100800 */
[----:B------:R-:W2:Y:S01]  /*196f0*/  LDL R227, [R1+0x80] ;  /* 0x0000800001e37983 */ /* 0x000ea20000100800 */
[----:B------:R-:W-:Y:S01]  /*19700*/  QGMMA.64x128x32.F32.E4M3.E4M3 R24, R220, gdesc[UR4], R24, gsb0 ;  /* 0x01e00004dc187df3 */ /* 0x000fe20008000818 */
[----:B------:R-:W-:Y:S01]  /*19710*/  R2UR UR6, R14 ;  /* 0x000000000e0672ca */ /* 0x000fe200000e0000 */
[----:B------:R-:W-:Y:S01]  /*19720*/  VIADD R14, R12, 0x300 ;  /* 0x000003000c0e7836 */ /* 0x000fe20000000000 */
[----:B------:R-:W-:Y:S01]  /*19730*/  R2UR UR7, R15 ;  /* 0x000000000f0772ca */ /* 0x000fe200000e0000 */
[----:B------:R-:W-:Y:S01]  /*19740*/  IMAD.MOV.U32 R15, RZ, RZ, -0x3ffffff0 ;  /* 0xc0000010ff0f7424 */ /* 0x000fe200078e00ff */
[----:B------:R-:W-:-:S02]  /*19750*/  WARPGROUP.DEPBAR.LE gsb0, 0x0 ;  /* 0x00008000000079c5 */ /* 0x000fc40000010000 */
        /* <DEDUP_REMOVED lines=9> */
[----:B------:R-:W-:Y:S02]  /*197f0*/  R2UR UR6, R14 ;  /* 0x000000000e0672ca */ /* 0x000fe400000e0000 */
[----:B------:R-:W-:Y:S01]  /*19800*/  R2UR UR7, R15 ;  /* 0x000000000f0772ca */ /* 0x000fe200000e0000 */
[----:B------:R-:W1:Y:S01]  /*19810*/  @P0 LDC R14, c[0x0][0x450] ;  /* 0x00011400ff0e0b82 */ /* 0x000e620000000800 */
[----:B--2---:R-:W-:Y:S01]  /*19820*/  IMAD.IADD R15, R227, 0x1, R226 ;  /* 0x00000001e30f7824 */ /* 0x004fe200078e02e2 */
[----:B------:R-:W-:Y:S02]  /*19830*/  WARPGROUP.DEPBAR.LE gsb0, 0x0 ;  /* 0x00008000000079c5 */ /* 0x000fe40000010000 */
[----:B------:R-:W-:-:S08]  /*19840*/  WARPGROUP.ARRIVE ;  /* 0x00000000000079c5 */ /* 0x000fd00000000000 */
[----:B------:R-:W-:Y:S03]  /*19850*/  QGMMA.64x128x32.F32.E4M3.E4M3 R24, R208, gdesc[UR4], R24, gsb0 ;  /* 0x01e00004d0187df3 */ /* 0x000fe60008000818 */
[----:B------:R-:W-:Y:S02]  /*19860*/  WARPGROUP.DEPBAR.LE gsb0, 0x0 ;  /* 0x00008000000079c5 */ /* 0x000fe40000010000 */
[----:B------:R-:W2:Y:S04]  /*19870*/  LDL R211, [R1+0x7c] ;  /* 0x00007c0001d37983 */ /* 0x000ea80000100800 */
[----:B------:R-:W3:Y:S04]  /*19880*/  LDL R210, [R1+0x58] ;  /* 0x0000580001d27983 */ /* 0x000ee80000100800 */
[----:B------:R-:W3:Y:S01]  /*19890*/  LDL R209, [R1+0x40] ;  /* 0x0000400001d17983 */ /* 0x000ee20000100800 */
[----:B0-----:R-:W-:Y:S01]  /*198a0*/  @P0 IMAD.HI.U32 R208, R15, R13, RZ ;  /* 0x0000000d0fd00227 */ /* 0x001fe200078e00ff */
[----:B------:R-:W-:Y:S01]  /*198b0*/  WARPGROUP.ARRIVE ;  /* 0x00000000000079c5 */ /* 0x000fe20000000000 */
[----:B------:R-:W-:Y:S02]  /*198c0*/  MUFU.TANH R168, R168 ;  /* 0x000000a800a87308 */ /* 0x000fe40000002400 */
[----:B------:R-:W-:Y:S01]  /*198d0*/  FMUL.FTZ R119, R2, R119 ;  /* 0x0000007702777220 */ /* 0x000fe20000410000 */
[----:B------:R-:W-:Y:S01]  /*198e0*/  IMAD.MOV.U32 R13, RZ, RZ, R15 ;  /* 0x000000ffff0d7224 */ /* 0x000fe200078e000f */
[----:B-1----:R-:W-:Y:S01]  /*198f0*/  @P0 SHF.R.U32.HI R13, RZ, R14, R208 ;  /* 0x0000000eff0d0219 */ /* 0x002fe200000116d0 */
[----:B------:R-:W-:Y:S01]  /*19900*/  VIADD R14, R12, 0x500 ;  /* 0x000005000c0e7836 */ /* 0x000fe20000000000 */
[----:B------:R-:W-:Y:S01]  /*19910*/  MOV R15, 0xc0000010 ;  /* 0xc0000010000f7802 */ /* 0x000fe20000000f00 */
[C---:B------:R-:W-:Y:S01]  /*19920*/  FMUL.FTZ R90, R2.reuse, R90 ;  /* 0x0000005a025a7220 */ /* 0x040fe20000410000 */
[----:B------:R-:W-:Y:S01]  /*19930*/  FMUL.FTZ R91, R2, R91 ;  /* 0x0000005b025b7220 */ /* 0x000fe20000410000 */
[----:B------:R-:W-:Y:S01]  /*19940*/  MUFU.TANH R169, R169 ;  /* 0x000000a900a97308 */ /* 0x000fe20000002400 */
        /* <DEDUP_REMOVED lines=14> */
[----:B------:R-:W0:Y:S01]  /*19a30*/  SHFL.IDX PT, R124, R13, RZ, 0x1c1f ;  /* 0x001c1fff0d7c7589 */ /* 0x000e2200000e0000 */
[----:B------:R-:W-:Y:S01]  /*19a40*/  QGMMA.64x128x32.F32.E4M3.E4M3 R24, R204, gdesc[UR4], R24, gsb0 ;  /* 0x01e00004cc187df3 */ /* 0x000fe20008000818 */
[C---:B------:R-:W-:Y:S01]  /*19a50*/  FMUL.FTZ R189, R2.reuse, R191 ;  /* 0x000000bf02bd7220 */ /* 0x040fe20000410000 */
[C---:B------:R-:W-:Y:S01]  /*19a60*/  FMUL.FTZ R191, R2.reuse, R193 ;  /* 0x000000c102bf7220 */ /* 0x040fe20000410000 */
[C---:B------:R-:W-:Y:S01]  /*19a70*/  FMUL.FTZ R193, R2.reuse, R195 ;  /* 0x000000c302c17220 */ /* 0x040fe20000410000 */
[C---:B------:R-:W-:Y:S01]  /*19a80*/  FMUL.FTZ R195, R2.reuse, R197 ;  /* 0x000000c502c37220 */ /* 0x040fe20000410000 */
[C---:B------:R-:W-:Y:S01]  /*19a90*/  FMUL.FTZ R197, R2.reuse, R199 ;  /* 0x000000c702c57220 */ /* 0x040fe20000410000 */
[----:B------:R-:W-:Y:S01]  /*19aa0*/  IMAD.MOV.U32 R199, RZ, RZ, -0xe0 ;  /* 0xffffff20ffc77424 */ /* 0x000fe200078e00ff */
[----:B------:R-:W1:Y:S01]  /*19ab0*/  MUFU.TANH R14, R14 ;  /* 0x0000000e000e7308 */ /* 0x000e620000002400 */
[----:B------:R-:W4:Y:S01]  /*19ac0*/  SHFL.IDX PT, R13, R13, 0x1, 0x1c1f ;  /* 0x003c1f000d0d7f89 */ /* 0x000f2200000e0000 */
[----:B------:R-:W-:Y:S01]  /*19ad0*/  FMUL.FTZ R94, R2, R94 ;  /* 0x0000005e025e7220 */ /* 0x000fe20000410000 */
[----:B------:R-:W-:-:S02]  /*19ae0*/  IMAD R199, R20, R199, 0x1 ;  /* 0x0000000114c77424 */ /* 0x000fc400078e02c7 */
[C---:B------:R-:W-:Y:S01]  /*19af0*/  FMUL.FTZ R95, R2.reuse, R95 ;  /* 0x0000005f025f7220 */ /* 0x040fe20000410000 */
[C---:B------:R-:W-:Y:S01]  /*19b00*/  FMUL.FTZ R98, R2.reuse, R98 ;  /* 0x0000006202627220 */ /* 0x040fe20000410000 */
[C---:B------:R-:W-:Y:S01]  /*19b10*/  FMUL.FTZ R99, R2.reuse, R99 ;  /* 0x0000006302637220 */ /* 0x040fe20000410000 */
[----:B------:R-:W-:Y:S01]  /*19b20*/  FMUL.FTZ R102, R2, R102 ;  /* 0x0000006602667220 */ /* 0x000fe20000410000 */
[----:B------:R-:W1:Y:S01]  /*19b30*/  MUFU.TANH R15, R15 ;  /* 0x0000000f000f7308 */ /* 0x000e620000002400 */
[----:B------:R-:W0:Y:S07]  /*19b40*/  S2R R227, SR_TID.X ;  /* 0x0000000000e37919 */ /* 0x000e2e0000002100 */
[----:B------:R-:W1:Y:S08]  /*19b50*/  MUFU.TANH R186, R186 ;  /* 0x000000ba00ba7308 */ /* 0x000e700000002400 */
[----:B------:R-:W1:Y:S08]  /*19b60*/  MUFU.TANH R187, R187 ;  /* 0x000000bb00bb7308 */ /* 0x000e700000002400 */
[----:B------:R-:W1:Y:S08]  /*19b70*/  MUFU.TANH R190, R190 ;  /* 0x000000be00be7308 */ /* 0x000e700000002400 */
[----:B------:R-:W1:Y:S01]  /*19b80*/  MUFU.TANH R191, R191 ;  /* 0x000000bf00bf7308 */ /* 0x000e620000002400 */
[----:B0-----:R-:W-:-:S02]  /*19b90*/  LOP3.LUT R208, R227, 0x7f, RZ, 0xc0, !PT ;  /* 0x0000007fe3d07812 */ /* 0x001fc400078ec0ff */
[----:B------:R-:W0:Y:S05]  /*19ba0*/  S2R R227, SR_TID.X ;  /* 0x0000000000e37919 */ /* 0x000e2a0000002100 */
        /* <DEDUP_REMOVED lines=12> */
[----:B------:R-:W-:-:S05]  /*19c70*/  FMUL.FTZ R204, R2, R128 ;  /* 0x0000008002cc7220 */ /* 0x000fca0000410000 */
[----:B------:R-:W0:Y:S01]  /*19c80*/  MUFU.TANH R157, R157 ;  /* 0x0000009d009d7308 */ /* 0x000e220000002400 */
[----:B------:R-:W-:Y:S01]  /*19c90*/  FMUL.FTZ R206, R2, R103 ;  /* 0x0000006702ce7220 */ /* 0x000fe20000410000 */
[----:B------:R-:W-:-:S06]  /*19ca0*/  WARPGROUP.ARRIVE ;  /* 0x00000000000079c5 */ /* 0x000fcc0000000000 */
        /* <DEDUP_REMOVED lines=14> */
[----:B--2---:R-:W-:-:S07]  /*19d90*/  IMAD R199, R211, -0x2, R199 ;  /* 0xfffffffed3c77824 */ /* 0x004fce00078e02c7 */
[----:B------:R-:W2:Y:S01]  /*19da0*/  MUFU.TANH R198, R198 ;  /* 0x000000c600c67308 */ /* 0x000ea20000002400 */
[----:B---3--:R-:W-:-:S07]  /*19db0*/  IADD3 R199, -R209, R199, R210 ;  /* 0x000000c7d1c77210 */ /* 0x008fce0007ffe1d2 */
[----:B------:R-:W3:Y:S01]  /*19dc0*/  MUFU.TANH R125, R125 ;  /* 0x0000007d007d7308 */ /* 0x000ee20000002400 */
[C---:B------:R-:W-:Y:S02]  /*19dd0*/  IMAD.IADD R124, R199.reuse, 0x1, R124 ;  /* 0x00000001c77c7824 */ /* 0x040fe400078e027c */
[----:B----4-:R-:W-:-:S05]  /*19de0*/  IMAD.IADD R13, R199, 0x1, R13 ;  /* 0x00000001c70d7824 */ /* 0x010fca00078e020d */
[----:B------:R-:W-:Y:S01]  /*19df0*/  MUFU.TANH R129, R129 ;  /* 0x0000008100817308 */ /* 0x000fe20000002400 */
[C---:B------:R-:W-:Y:S02]  /*19e00*/  ISETP.GT.AND P2, PT, R124.reuse, RZ, PT ;  /* 0x000000ff7c00720c */ /* 0x040fe40003f44270 */
[----:B------:R-:W-:Y:S02]  /*19e10*/  ISETP.GT.AND P3, PT, R124, 0x1, PT ;  /* 0x000000017c00780c */ /* 0x000fe40003f64270 */
[----:B-1----:R-:W-:Y:S02]  /*19e20*/  FSEL R128, R14, -INF , P2 ;  /* 0xff8000000e807808 */ /* 0x002fe40001000000 */
[C---:B------:R-:W-:Y:S01]  /*19e30*/  ISETP.GT.AND P2, PT, R124.reuse, 0x8, PT ;  /* 0x000000087c00780c */ /* 0x040fe20003f44270 */
[----:B------:R1:W4:Y:S01]  /*19e40*/  MUFU.TANH R14, R204 ;  /* 0x000000cc000e7308 */ /* 0x0003220000002400 */
[----:B------:R-:W-:Y:S02]  /*19e50*/  FSEL R15, R15, -INF , P3 ;  /* 0xff8000000f0f7808 */ /* 0x000fe40001800000 */
[----:B------:R-:W-:-:S02]  /*19e60*/  ISETP.GT.AND P3, PT, R124, 0x9, PT ;  /* 0x000000097c00780c */ /* 0x000fc40003f64270 */
[----:B------:R-:W-:Y:S02]  /*19e70*/  FSEL R186, R186, -INF , P2 ;  /* 0xff800000baba7808 */ /* 0x000fe40001000000 */
[----:B------:R-:W-:Y:S01]  /*19e80*/  ISETP.GT.AND P2, PT, R124, 0x10, PT ;  /* 0x000000107c00780c */ /* 0x000fe20003f44270 */
[----:B------:R-:W4:Y:S01]  /*19e90*/  MUFU.TANH R132, R132 ;  /* 0x0000008400847308 */ /* 0x000f220000002400 */
[----:B-1----:R-:W-:Y:S02]  /*19ea0*/  FMNMX.FTZ R204, R128, R3, !PT ;  /* 0x0000000380cc7209 */ /* 0x002fe40007810000 */
[----:B------:R-:W-:Y:S02]  /*19eb0*/  FSEL R187, R187, -INF , P3 ;  /* 0xff800000bbbb7808 */ /* 0x000fe40001800000 */
[----:B------:R-:W-:Y:S02]  /*19ec0*/  FMNMX.FTZ R204, R15, R204, !PT ;  /* 0x000000cc0fcc7209 */ /* 0x000fe40007810000 */
[----:B------:R-:W-:Y:S01]  /*19ed0*/  ISETP.GT.AND P3, PT, R124, 0x11, PT ;  /* 0x000000117c00780c */ /* 0x000fe20003f64270 */
[----:B------:R-:W1:Y:S01]  /*19ee0*/  MUFU.TANH R133, R133 ;  /* 0x0000008500857308 */ /* 0x000e620000002400 */
[----:B------:R-:W-:-:S02]  /*19ef0*/  FMNMX.FTZ R204, R186, R204, !PT ;  /* 0x000000ccbacc7209 */ /* 0x000fc40007810000 */
[----:B------:R-:W-:Y:S02]  /*19f00*/  FSEL R190, R190, -INF , P2 ;  /* 0xff800000bebe7808 */ /* 0x000fe40001000000 */
[----:B------:R-:W-:Y:S02]  /*19f10*/  FMNMX.FTZ R204, R187, R204, !PT ;  /* 0x000000ccbbcc7209 */ /* 0x000fe40007810000 */
[----:B------:R-:W-:Y:S01]  /*19f20*/  ISETP.GT.AND P2, PT, R124, 0x18, PT ;  /* 0x000000187c00780c */ /* 0x000fe20003f44270 */
[----:B------:R-:W1:Y:S01]  /*19f30*/  MUFU.TANH R104, R104 ;  /* 0x0000006800687308 */ /* 0x000e620000002400 */
[----:B------:R-:W-:Y:S02]  /*19f40*/  FSEL R191, R191, -INF , P3 ;  /* 0xff800000bfbf7808 */ /* 0x000fe40001800000 */
[----:B------:R-:W-:Y:S02]  /*19f50*/  FMNMX.FTZ R204, R190, R204, !PT ;  /* 0x000000ccbecc7209 */ /* 0x000fe40007810000 */
[----:B------:R-:W-:-:S02]  /*19f60*/  ISETP.GT.AND P3, PT, R124, 0x19, PT ;  /* 0x000000197c00780c */ /* 0x000fc40003f64270 */
[----:B0-----:R-:W-:Y:S01]  /*19f70*/  FSEL R194, R194, -INF , P2 ;  /* 0xff800000c2c27808 */ /* 0x001fe20001000000 */
[----:B------:R-:W0:Y:S01]  /*19f80*/  MUFU.TANH R105, R105 ;  /* 0x0000006900697308 */ /* 0x000e220000002400 */
        /* <DEDUP_REMOVED lines=103> */
[----:B--2---:R-:W-:Y:S01]  /*1a600*/  FSEL R198, R198, -INF , P2 ;  /* 0xff800000c6c67808 */ /* 0x004fe20001000000 */
[----:B------:R-:W-:Y:S01]  /*1a610*/  MUFU.TANH R182, R182 ;  /* 0x000000b600b67308 */ /* 0x000fe20000002400 */
[----:B------:R-:W-:Y:S02]  /*1a620*/  FMNMX.FTZ R204, R121, R204, !PT ;  /* 0x000000cc79cc7209 */ /* 0x000fe40007810000 */
[C---:B------:R-:W-:Y:S02]  /*1a630*/  ISETP.GT.AND P2, PT, R124.reuse, 0x90, PT ;  /* 0x000000907c00780c */ /* 0x040fe40003f44270 */
[----:B---3--:R-:W-:Y:S02]  /*1a640*/  FSEL R125, R125, -INF , P3 ;  /* 0xff8000007d7d7808 */ /* 0x008fe40001800000 */
[----:B------:R-:W-:Y:S01]  /*1a650*/  ISETP.GT.AND P3, PT, R124, 0x91, PT ;  /* 0x000000917c00780c */ /* 0x000fe20003f64270 */
[----:B------:R-:W-:Y:S01]  /*1a660*/  MUFU.TANH R183, R183 ;  /* 0x000000b700b77308 */ /* 0x000fe20000002400 */
[----:B------:R-:W-:-:S02]  /*1a670*/  FMNMX.FTZ R205, R198, R204, !PT ;  /* 0x000000ccc6cd7209 */ /* 0x000fc40007810000 */
[----:B----4-:R-:W-:Y:S02]  /*1a680*/  FSEL R204, R14, -INF , P2 ;  /* 0xff8000000ecc7808 */ /* 0x010fe40001000000 */
[C---:B------:R-:W-:Y:S02]  /*1a690*/  ISETP.GT.AND P2, PT, R124.reuse, 0x98, PT ;  /* 0x000000987c00780c */ /* 0x040fe40003f44270 */
[----:B------:R-:W-:Y:S01]  /*1a6a0*/  FSEL R129, R129, -INF , P3 ;  /* 0xff80000081817808 */ /* 0x000fe20001800000 */
[----:B------:R2:W3:Y:S01]  /*1a6b0*/  MUFU.TANH R14, R88 ;  /* 0x00000058000e7308 */ /* 0x0004e20000002400 */
[----:B------:R-:W-:Y:S02]  /*1a6c0*/  ISETP.GT.AND P3, PT, R124, 0x99, PT ;  /* 0x000000997c00780c */ /* 0x000fe40003f64270 */
[----:B------:R-:W-:Y:S02]  /*1a6d0*/  FSEL R132, R132, -INF , P2 ;  /* 0xff80000084847808 */ /* 0x000fe40001000000 */
[----:B------:R-:W-:-:S02]  /*1a6e0*/  ISETP.GT.AND P2, PT, R124, 0xa0, PT ;  /* 0x000000a07c00780c */ /* 0x000fc40003f44270 */
[----:B-1----:R-:W-:Y:S01]  /*1a6f0*/  FSEL R133, R133, -INF , P3 ;  /* 0xff80000085857808 */ /* 0x002fe20001800000 */
[----:B------:R-:W-:Y:S01]  /*1a700*/  MUFU.TANH R154, R154 ;  /* 0x0000009a009a7308 */ /* 0x000fe20000002400 */
[----:B------:R-:W-:Y:S01]  /*1a710*/  ISETP.GT.AND P3, PT, R124, 0xa1, PT ;  /* 0x000000a17c00780c */ /* 0x000fe20003f64270 */
[----:B--2---:R-:W-:Y:S01]  /*1a720*/  FMUL.FTZ R88, R2, R89 ;  /* 0x0000005902587220 */ /* 0x004fe20000410000 */
[----:B------:R-:W-:Y:S01]  /*1a730*/  FSEL R104, R104, -INF , P2 ;  /* 0xff80000068687808 */ /* 0x000fe20001000000 */
[----:B------:R-:W-:Y:S01]  /*1a740*/  FMUL.FTZ R89, R2, R92 ;  /* 0x0000005c02597220 */ /* 0x000fe20000410000 */
[----:B------:R-:W-:Y:S01]  /*1a750*/  ISETP.GT.AND P2, PT, R124, 0xa8, PT ;  /* 0x000000a87c00780c */ /* 0x000fe20003f44270 */
[----:B------:R-:W-:Y:S01]  /*1a760*/  FMUL.FTZ R92, R2, R93 ;  /* 0x0000005d025c7220 */ /* 0x000fe20000410000 */
[----:B0-----:R-:W-:Y:S01]  /*1a770*/  FSEL R105, R105, -INF , P3 ;  /* 0xff80000069697808 */ /* 0x001fe20001800000 */
[----:B------:R-:W-:Y:S01]  /*1a780*/  MUFU.TANH R88, R88 ;  /* 0x0000005800587308 */ /* 0x000fe20000002400 */
[----:B------:R-:W-:Y:S01]  /*1a790*/  ISETP.GT.AND P3, PT, R124, 0xa9, PT ;  /* 0x000000a97c00780c */ /* 0x000fe20003f64270 */
[----:B------:R-:W-:Y:S01]  /*1a7a0*/  FMUL.FTZ R93, R2, R96 ;  /* 0x00000060025d7220 */ /* 0x000fe20000410000 */
[----:B------:R-:W-:Y:S01]  /*1a7b0*/  FSEL R108, R108, -INF , P2 ;  /* 0xff8000006c6c7808 */ /* 0x000fe20001000000 */
[----:B------:R-:W-:Y:S01]  /*1a7c0*/  FMUL.FTZ R96, R2, R97 ;  /* 0x0000006102607220 */ /* 0x000fe20000410000 */
[----:B------:R-:W-:-:S02]  /*1a7d0*/  ISETP.GT.AND P2, PT, R124, 0xb0, PT ;  /* 0x000000b07c00780c */ /* 0x000fc40003f44270 */
[----:B------:R-:W-:Y:S01]  /*1a7e0*/  FSEL R109, R109, -INF , P3 ;  /* 0xff8000006d6d7808 */ /* 0x000fe20001800000 */
[----:B------:R-:W-:Y:S01]  /*1a7f0*/  MUFU.TANH R92, R92 ;  /* 0x0000005c005c7308 */ /* 0x000fe20000002400 */
[----:B------:R-:W-:Y:S02]  /*1a800*/  ISETP.GT.AND P3, PT, R124, 0xb1, PT ;  /* 0x000000b17c00780c */ /* 0x000fe40003f64270 */
[----:B------:R-:W-:Y:S02]  /*1a810*/  FSEL R112, R112, -INF , P2 ;  /* 0xff80000070707808 */ /* 0x000fe40001000000 */
[C---:B------:R-:W-:Y:S02]  /*1a820*/  ISETP.GT.AND P2, PT, R124.reuse, 0xb8, PT ;  /* 0x000000b87c00780c */ /* 0x040fe40003f44270 */
[----:B------:R-:W-:Y:S01]  /*1a830*/  FSEL R113, R113, -INF , P3 ;  /* 0xff80000071717808 */ /* 0x000fe20001800000 */
[----:B------:R-:W0:Y:S01]  /*1a840*/  MUFU.TANH R89, R89 ;  /* 0x0000005900597308 */ /* 0x000e220000002400 */
[----:B------:R-:W-:-:S02]  /*1a850*/  ISETP.GT.AND P3, PT, R124, 0xb9, PT ;  /* 0x000000b97c00780c */ /* 0x000fc40003f64270 */
[----:B------:R-:W-:Y:S02]  /*1a860*/  FSEL R116, R116, -INF , P2 ;  /* 0xff80000074747808 */ /* 0x000fe40001000000 */
[C---:B------:R-:W-:Y:S02]  /*1a870*/  ISETP.GT.AND P2, PT, R124.reuse, 0xc0, PT ;  /* 0x000000c07c00780c */ /* 0x040fe40003f44270 */
[----:B------:R-:W-:Y:S01]  /*1a880*/  FSEL R117, R117, -INF , P3 ;  /* 0xff80000075757808 */ /* 0x000fe20001800000 */
[----:B------:R-:W1:Y:S01]  /*1a890*/  MUFU.TANH R96, R96 ;  /* 0x0000006000607308 */ /* 0x000e620000002400 */
[----:B------:R-:W-:Y:S02]  /*1a8a0*/  ISETP.GT.AND P3, PT, R124, 0xc1, PT ;  /* 0x000000c17c00780c */ /* 0x000fe40003f64270 */
[----:B---3--:R-:W-:Y:S02]  /*1a8b0*/  FSEL R97, R14, -INF , P2 ;  /* 0xff8000000e617808 */ /* 0x008fe40001000000 */
[----:B------:R-:W-:-:S02]  /*1a8c0*/  ISETP.GT.AND P2, PT, R124, 0xc8, PT ;  /* 0x000000c87c00780c */ /* 0x000fc40003f44270 */
[----:B------:R-:W-:Y:S01]  /*1a8d0*/  ISETP.GT.AND P4, PT, R13, 0x1, PT ;  /* 0x000000010d00780c */ /* 0x000fe20003f84270 */
[----:B------:R2:W-:Y:S01]  /*1a8e0*/  MUFU.TANH R14, R100 ;  /* 0x00000064000e7308 */ /* 0x0005e20000002400 */
[----:B0-----:R-:W-:Y:S02]  /*1a8f0*/  FSEL R89, R89, -INF , P2 ;  /* 0xff80000059597808 */ /* 0x001fe40001000000 */
[----:B------:R-:W-:Y:S02]  /*1a900*/  ISETP.GT.AND P2, PT, R124, 0xd0, PT ;  /* 0x000000d07c00780c */ /* 0x000fe40003f44270 */
[----:B------:R-:W-:Y:S02]  /*1a910*/  FSEL R185, R185, -INF , P4 ;  /* 0xff800000b9b97808 */ /* 0x000fe40002000000 */
[----:B------:R-:W-:Y:S01]  /*1a920*/  ISETP.GT.AND P4, PT, R13, 0x9, PT ;  /* 0x000000090d00780c */ /* 0x000fe20003f84270 */
[----:B------:R-:W0:Y:S01]  /*1a930*/  MUFU.TANH R93, R93 ;  /* 0x0000005d005d7308 */ /* 0x000e220000002400 */
[----:B--2---:R-:W-:Y:S01]  /*1a940*/  FSEL R100, R88, -INF , P3 ;  /* 0xff80000058647808 */ /* 0x004fe20001800000 */
[----:B------:R-:W-:Y:S01]  /*1a950*/  FMUL.FTZ R88, R2, R101 ;  /* 0x0000006502587220 */ /* 0x000fe20000410000 */
[----:B------:R-:W-:Y:S01]  /*1a960*/  ISETP.GT.AND P3, PT, R124, 0xc9, PT ;  /* 0x000000c97c00780c */ /* 0x000fe20003f64270 */
[----:B------:R-:W-:Y:S01]  /*1a970*/  FMUL.FTZ R101, R2, R110 ;  /* 0x0000006e02657220 */ /* 0x000fe20000410000 */
[----:B------:R-:W-:-:S02]  /*1a980*/  FSEL R189, R189, -INF , P4 ;  /* 0xff800000bdbd7808 */ /* 0x000fc40002000000 */
[----:B------:R-:W-:Y:S01]  /*1a990*/  FSEL R92, R92, -INF , P3 ;  /* 0xff8000005c5c7808 */ /* 0x000fe20001800000 */
[----:B------:R-:W2:Y:S01]  /*1a9a0*/  MUFU.TANH R88, R88 ;  /* 0x0000005800587308 */ /* 0x000ea20000002400 */
[----:B------:R-:W-:Y:S02]  /*1a9b0*/  ISETP.GT.AND P3, PT, R124, 0xd1, PT ;  /* 0x000000d17c00780c */ /* 0x000fe40003f64270 */
[----:B------:R-:W-:Y:S02]  /*1a9c0*/  ISETP.GT.AND P4, PT, R13, 0x11, PT ;  /* 0x000000110d00780c */ /* 0x000fe40003f84270 */
[----:B-1----:R-:W-:Y:S02]  /*1a9d0*/  FSEL R96, R96, -INF , P3 ;  /* 0xff80000060607808 */ /* 0x002fe40001800000 */
[----:B------:R-:W-:Y:S01]  /*1a9e0*/  ISETP.GT.AND P3, PT, R124, 0xd9, PT ;  /* 0x000000d97c00780c */ /* 0x000fe20003f64270 */
[----:B------:R-:W1:Y:S01]  /*1a9f0*/  MUFU.TANH R155, R155 ;  /* 0x0000009b009b7308 */ /* 0x000e620000002400 */
[----:B0-----:R-:W-:-:S02]  /*1aa00*/  FSEL R93, R93, -INF , P2 ;  /* 0xff8000005d5d7808 */ /* 0x001fc40001000000 */
[----:B------:R-:W-:Y:S02]  /*1aa10*/  ISETP.GT.AND P2, PT, R124, 0xd8, PT ;  /* 0x000000d87c00780c */ /* 0x000fe40003f44270 */
[----:B------:R-:W-:Y:S02]  /*1aa20*/  FSEL R193, R193, -INF , P4 ;  /* 0xff800000c1c17808 */ /* 0x000fe40002000000 */
[C---:B------:R-:W-:Y:S01]  /*1aa30*/  ISETP.GT.AND P4, PT, R13.reuse, 0x19, PT ;  /* 0x000000190d00780c */ /* 0x040fe20003f84270 */
[----:B------:R-:W0:Y:S01]  /*1aa40*/  MUFU.TANH R158, R158 ;  /* 0x0000009e009e7308 */ /* 0x000e220000002400 */
[----:B--2---:R-:W-:Y:S02]  /*1aa50*/  FSEL R124, R88, -INF , P3 ;  /* 0xff800000587c7808 */ /* 0x004fe40001800000 */
[----:B------:R-:W-:Y:S02]  /*1aa60*/  ISETP.GT.AND P3, PT, R13, RZ, PT ;  /* 0x000000ff0d00720c */ /* 0x000fe40003f64270 */
[----:B------:R-:W-:-:S02]  /*1aa70*/  FMNMX.FTZ R205, R125, R205, !PT ;  /* 0x000000cd7dcd7209 */ /* 0x000fc40007810000 */
[----:B------:R-:W-:Y:S01]  /*1aa80*/  FSEL R184, R184, -INF , P3 ;  /* 0xff800000b8b87808 */ /* 0x000fe20001800000 */
[----:B------:R-:W2:Y:S01]  /*1aa90*/  MUFU.TANH R159, R159 ;  /* 0x0000009f009f7308 */ /* 0x000ea20000002400 */
[----:B------:R-:W-:Y:S02]  /*1aaa0*/  ISETP.GT.AND P3, PT, R13, 0x8, PT ;  /* 0x000000080d00780c */ /* 0x000fe40003f64270 */
[----:B------:R-:W-:Y:S02]  /*1aab0*/  FMNMX.FTZ R199, R184, R0, !PT ;  /* 0x00000000b8c77209 */ /* 0x000fe40007810000 */
[----:B------:R-:W-:Y:S02]  /*1aac0*/  FSEL R188, R188, -INF , P3 ;  /* 0xff800000bcbc7808 */ /* 0x000fe40001800000 */
[----:B------:R-:W-:Y:S01]  /*1aad0*/  FMNMX.FTZ R199, R185, R199, !PT ;  /* 0x000000c7b9c77209 */ /* 0x000fe20007810000 */
[----:B------:R-:W3:Y:S01]  /*1aae0*/  MUFU.TANH R162, R162 ;  /* 0x000000a200a27308 */ /* 0x000ee20000002400 */
[----:B------:R-:W-:-:S02]  /*1aaf0*/  ISETP.GT.AND P3, PT, R13, 0x10, PT ;  /* 0x000000100d00780c */ /* 0x000fc40003f64270 */
[----:B------:R-:W-:Y:S02]  /*1ab00*/  FMNMX.FTZ R199, R188, R199, !PT ;  /* 0x000000c7bcc77209 */ /* 0x000fe40007810000 */
[----:B------:R-:W-:Y:S02]  /*1ab10*/  FSEL R192, R192, -INF , P3 ;  /* 0xff800000c0c07808 */ /* 0x000fe40001800000 */
[----:B------:R-:W-:Y:S01]  /*1ab20*/  FMNMX.FTZ R199, R189, R199, !PT ;  /* 0x000000c7bdc77209 */ /* 0x000fe20007810000 */
[----:B------:R-:W4:Y:S01]  /*1ab30*/  MUFU.TANH R163, R163 ;  /* 0x000000a300a37308 */ /* 0x000f220000002400 */
[----:B------:R-:W-:Y:S02]  /*1ab40*/  ISETP.GT.AND P3, PT, R13, 0x18, PT ;  /* 0x000000180d00780c */ /* 0x000fe40003f64270 */
[----:B------:R-:W-:Y:S02]  /*1ab50*/  FMNMX.FTZ R199, R192, R199, !PT ;  /* 0x000000c7c0c77209 */ /* 0x000fe40007810000 */
[----:B------:R-:W-:-:S02]  /*1ab60*/  FSEL R196, R196, -INF , P3 ;  /* 0xff800000c4c47808 */ /* 0x000fc40001800000 */
[----:B------:R-:W-:Y:S01]  /*1ab70*/  FMNMX.FTZ R199, R193, R199, !PT ;  /* 0x000000c7c1c77209 */ /* 0x000fe20007810000 */
[----:B------:R-:W4:Y:S01]  /*1ab80*/  MUFU.TANH R166, R166 ;  /* 0x000000a600a67308 */ /* 0x000f220000002400 */
[----:B------:R-:W-:Y:S02]  /*1ab90*/  ISETP.GT.AND P3, PT, R13, 0x20, PT ;  /* 0x000000200d00780c */ /* 0x000fe40003f64270 */
[----:B------:R-:W-:Y:S02]  /*1aba0*/  FSEL R197, R197, -INF , P4 ;  /* 0xff800000c5c57808 */ /* 0x000fe40002000000 */
[----:B------:R-:W-:Y:S02]  /*1abb0*/  FMNMX.FTZ R199, R196, R199, !PT ;  /* 0x000000c7c4c77209 */ /* 0x000fe40007810000 */
[----:B------:R-:W-:Y:S01]  /*1abc0*/  FMNMX.FTZ R205, R204, R205, !PT ;  /* 0x000000cdcccd7209 */ /* 0x000fe20007810000 */
[----:B------:R-:W4:Y:S01]  /*1abd0*/  MUFU.TANH R167, R167 ;  /* 0x000000a700a77308 */ /* 0x000f220000002400 */
[----:B------:R-:W-:-:S02]  /*1abe0*/  ISETP.GT.AND P4, PT, R13, 0x21, PT ;  /* 0x000000210d00780c */ /* 0x000fc40003f84270 */
[----:B------:R-:W-:Y:S02]  /*1abf0*/  FSEL R170, R170, -INF , P3 ;  /* 0xff800000aaaa7808 */ /* 0x000fe40001800000 */
[----:B------:R-:W-:Y:S02]  /*1ac00*/  FMNMX.FTZ R199, R197, R199, !PT ;  /* 0x000000c7c5c77209 */ /* 0x000fe40007810000 */
[----:B------:R-:W-:Y:S01]  /*1ac10*/  FMNMX.FTZ R205, R129, R205, !PT ;  /* 0x000000cd81cd7209 */ /* 0x000fe20007810000 */
[----:B------:R-:W4:Y:S01]  /*1ac20*/  MUFU.TANH R138, R138 ;  /* 0x0000008a008a7308 */ /* 0x000f220000002400 */
[----:B------:R-:W-:Y:S02]  /*1ac30*/  ISETP.GT.AND P3, PT, R13, 0x28, PT ;  /* 0x000000280d00780c */ /* 0x000fe40003f64270 */
[----:B------:R-:W-:Y:S02]  /*1ac40*/  FSEL R171, R171, -INF , P4 ;  /* 0xff800000abab7808 */ /* 0x000fe40002000000 */
[----:B------:R-:W-:-:S02]  /*1ac50*/  FMNMX.FTZ R199, R170, R199, !PT ;  /* 0x000000c7aac77209 */ /* 0x000fc40007810000 */
        /* <DEDUP_REMOVED lines=38> */
[----:B-1----:R-:W-:Y:S02]  /*1aec0*/  FSEL R155, R155, -INF , P4 ;  /* 0xff8000009b9b7808 */ /* 0x002fe40002000000 */
[----:B------:R-:W-:Y:S02]  /*1aed0*/  FMNMX.FTZ R199, R154, R199, !PT ;  /* 0x000000c79ac77209 */ /* 0x000fe40007810000 */
[----:B------:R-:W-:Y:S01]  /*1aee0*/  FMNMX.FTZ R205, R116, R205, !PT ;  /* 0x000000cd74cd7209 */ /* 0x000fe20007810000 */
[----:B------:R-:W1:Y:S01]  /*1aef0*/  MUFU.TANH R123, R123 ;  /* 0x0000007b007b7308 */ /* 0x000e620000002400 */
[----:B------:R-:W-:Y:S02]  /*1af00*/  ISETP.GT.AND P4, PT, R13, 0x49, PT ;  /* 0x000000490d00780c */ /* 0x000fe40003f84270 */
[----:B0-----:R-:W-:Y:S02]  /*1af10*/  FSEL R158, R158, -INF , P3 ;  /* 0xff8000009e9e7808 */ /* 0x001fe40001800000 */
[----:B------:R-:W-:-:S02]  /*1af20*/  FMNMX.FTZ R199, R155, R199, !PT ;  /* 0x000000c79bc77209 */ /* 0x000fc40007810000 */
[----:B------:R-:W-:Y:S01]  /*1af30*/  FMNMX.FTZ R205, R117, R205, !PT ;  /* 0x000000cd75cd7209 */ /* 0x000fe20007810000 */
[----:B------:R-:W0:Y:S01]  /*1af40*/  MUFU.TANH R126, R126 ;  /* 0x0000007e007e7308 */ /* 0x000e220000002400 */
[----:B------:R-:W-:Y:S02]  /*1af50*/  ISETP.GT.AND P3, PT, R13, 0x50, PT ;  /* 0x000000500d00780c */ /* 0x000fe40003f64270 */
[----:B--2---:R-:W-:Y:S02]  /*1af60*/  FSEL R159, R159, -INF , P4 ;  /* 0xff8000009f9f7808 */ /* 0x004fe40002000000 */
[----:B------:R-:W-:Y:S02]  /*1af70*/  FMNMX.FTZ R199, R158, R199, !PT ;  /* 0x000000c79ec77209 */ /* 0x000fe40007810000 */
[----:B------:R-:W-:Y:S01]  /*1af80*/  FMNMX.FTZ R205, R97, R205, !PT ;  /* 0x000000cd61cd7209 */ /* 0x000fe20007810000 */
[----:B------:R-:W2:Y:S01]  /*1af90*/  MUFU.TANH R127, R127 ;  /* 0x0000007f007f7308 */ /* 0x000ea20000002400 */
[----:B------:R-:W-:-:S02]  /*1afa0*/  ISETP.GT.AND P4, PT, R13, 0x51, PT ;  /* 0x000000510d00780c */ /* 0x000fc40003f84270 */
[----:B---3--:R-:W-:Y:S02]  /*1afb0*/  FSEL R162, R162, -INF , P3 ;  /* 0xff800000a2a27808 */ /* 0x008fe40001800000 */
[----:B------:R-:W-:Y:S02]  /*1afc0*/  FMNMX.FTZ R199, R159, R199, !PT ;  /* 0x000000c79fc77209 */ /* 0x000fe40007810000 */
[----:B------:R-:W-:Y:S01]  /*1afd0*/  FMNMX.FTZ R205, R100, R205, !PT ;  /* 0x000000cd64cd7209 */ /* 0x000fe20007810000 */
[----:B------:R-:W3:Y:S01]  /*1afe0*/  MUFU.TANH R130, R130 ;  /* 0x0000008200827308 */ /* 0x000ee20000002400 */
[----:B------:R-:W-:Y:S02]  /*1aff0*/  ISETP.GT.AND P3, PT, R13, 0x58, PT ;  /* 0x000000580d00780c */ /* 0x000fe40003f64270 */
[----:B----4-:R-:W-:Y:S02]  /*1b000*/  FSEL R163, R163, -INF , P4 ;  /* 0xff800000a3a37808 */ /* 0x010fe40002000000 */
        /* <DEDUP_REMOVED lines=16> */
[----:B------:R-:W-:Y:S01]  /*1b110*/  FSEL R110, R14, -INF , P2 ;  /* 0xff8000000e6e7808 */ /* 0x000fe20001000000 */
[----:B------:R-:W4:Y:S01]  /*1b120*/  MUFU.TANH R106, R106 ;  /* 0x0000006a006a7308 */ /* 0x000f220000002400 */
[----:B------:R-:W-:Y:S02]  /*1b130*/  FMNMX.FTZ R205, R96, R205, !PT ;  /* 0x000000cd60cd7209 */ /* 0x000fe40007810000 */
[----:B------:R-:W-:Y:S02]  /*1b140*/  ISETP.GT.AND P3, PT, R13, 0x68, PT ;  /* 0x000000680d00780c */ /* 0x000fe40003f64270 */
[----:B------:R-:W-:Y:S02]  /*1b150*/  FSEL R139, R139, -INF , P4 ;  /* 0xff8000008b8b7808 */ /* 0x000fe40002000000 */
[----:B------:R-:W-:Y:S01]  /*1b160*/  FMNMX.FTZ R199, R138, R199, !PT ;  /* 0x000000c78ac77209 */ /* 0x000fe20007810000 */
[----:B------:R-:W4:Y:S01]  /*1b170*/  MUFU.TANH R107, R107 ;  /* 0x0000006b006b7308 */ /* 0x000f220000002400 */
[----:B------:R-:W-:-:S02]  /*1b180*/  FMNMX.FTZ R14, R110, R205, !PT ;  /* 0x000000cd6e0e7209 */ /* 0x000fc40007810000 */
[----:B------:R-:W-:Y:S02]  /*1b190*/  ISETP.GT.AND P4, PT, R13, 0x69, PT ;  /* 0x000000690d00780c */ /* 0x000fe40003f84270 */
[----:B------:R-:W-:Y:S02]  /*1b1a0*/  FSEL R142, R142, -INF , P3 ;  /* 0xff8000008e8e7808 */ /* 0x000fe40001800000 */
[----:B------:R-:W-:Y:S01]  /*1b1b0*/  FMNMX.FTZ R199, R139, R199, !PT ;  /* 0x000000c78bc77209 */ /* 0x000fe20007810000 */
[----:B------:R-:W4:Y:S01]  /*1b1c0*/  MUFU.TANH R101, R101 ;  /* 0x0000006500657308 */ /* 0x000f220000002400 */
[----:B------:R-:W-:Y:S02]  /*1b1d0*/  FMNMX.FTZ R14, R124, R14, !PT ;  /* 0x0000000e7c0e7209 */ /* 0x000fe40007810000 */
[----:B------:R-:W-:Y:S02]  /*1b1e0*/  ISETP.GT.AND P3, PT, R13, 0x70, PT ;  /* 0x000000700d00780c */ /* 0x000fe40003f64270 */
[----:B------:R-:W-:Y:S01]  /*1b1f0*/  FSEL R143, R143, -INF , P4 ;  /* 0xff8000008f8f7808 */ /* 0x000fe20002000000 */
[----:B------:R-:W0:Y:S01]  /*1b200*/  SHFL.BFLY PT, R88, R14, 0x2, 0x1f ;  /* 0x0c401f000e587f89 */ /* 0x000e2200000e0000 */
[----:B------:R-:W-:Y:S01]  /*1b210*/  FMNMX.FTZ R199, R142, R199, !PT ;  /* 0x000000c78ec77209 */ /* 0x000fe20007810000 */
[----:B------:R-:W4:Y:S01]  /*1b220*/  MUFU.TANH R111, R111 ;  /* 0x0000006f006f7308 */ /* 0x000f220000002400 */
[----:B------:R-:W-:-:S02]  /*1b230*/  ISETP.GT.AND P4, PT, R13, 0x71, PT ;  /* 0x000000710d00780c */ /* 0x000fc40003f84270 */
[----:B------:R-:W-:Y:S02]  /*1b240*/  FSEL R146, R146, -INF , P3 ;  /* 0xff80000092927808 */ /* 0x000fe40001800000 */
[----:B------:R-:W-:Y:S02]  /*1b250*/  FMNMX.FTZ R199, R143, R199, !PT ;  /* 0x000000c78fc77209 */ /* 0x000fe40007810000 */
[----:B------:R-:W-:Y:S01]  /*1b260*/  ISETP.GT.AND P3, PT, R13, 0x78, PT ;  /* 0x000000780d00780c */ /* 0x000fe20003f64270 */
[----:B------:R-:W4:Y:S01]  /*1b270*/  MUFU.TANH R114, R114 ;  /* 0x0000007200727308 */ /* 0x000f220000002400 */
[----:B------:R-:W-:Y:S02]  /*1b280*/  FSEL R147, R147, -INF , P4 ;  /* 0xff80000093937808 */ /* 0x000fe40002000000 */
        /* <DEDUP_REMOVED lines=10> */
[----:B------:R-:W-:Y:S02]  /*1b330*/  FSEL R122, R122, -INF , P3 ;  /* 0xff8000007a7a7808 */ /* 0x000fe40001800000 */
[----:B------:R-:W-:Y:S02]  /*1b340*/  FMNMX.FTZ R199, R151, R199, !PT ;  /* 0x000000c797c77209 */ /* 0x000fe40007810000 */
[----:B------:R-:W-:Y:S01]  /*1b350*/  ISETP.GT.AND P3, PT, R13, 0x88, PT ;  /* 0x000000880d00780c */ /* 0x000fe20003f64270 */
[----:B------:R-:W4:Y:S01]  /*1b360*/  MUFU.TANH R119, R119 ;  /* 0x0000007700777308 */ /* 0x000f220000002400 */
[----:B-1----:R-:W-:Y:S02]  /*1b370*/  FSEL R123, R123, -INF , P4 ;  /* 0xff8000007b7b7808 */ /* 0x002fe40002000000 */
[----:B------:R-:W-:Y:S02]  /*1b380*/  FMNMX.FTZ R199, R122, R199, !PT ;  /* 0x000000c77ac77209 */ /* 0x000fe40007810000 */
[----:B0-----:R-:W-:-:S02]  /*1b390*/  FMNMX.FTZ R14, R14, R88, !PT ;  /* 0x000000580e0e7209 */ /* 0x001fc40007810000 */
[----:B------:R-:W-:Y:S01]  /*1b3a0*/  ISETP.GT.AND P4, PT, R13, 0x89, PT ;  /* 0x000000890d00780c */ /* 0x000fe20003f84270 */
[----:B------:R-:W0:Y:S01]  /*1b3b0*/  MUFU.TANH R90, R90 ;  /* 0x0000005a005a7308 */ /* 0x000e220000002400 */
[----:B------:R-:W-:Y:S01]  /*1b3c0*/  FSEL R126, R126, -INF , P3 ;  /* 0xff8000007e7e7808 */ /* 0x000fe20001800000 */
[----:B------:R-:W1:Y:S01]  /*1b3d0*/  SHFL.BFLY PT, R88, R14, 0x1, 0x1f ;  /* 0x0c201f000e587f89 */ /* 0x000e6200000e0000 */
[----:B------:R-:W-:Y:S02]  /*1b3e0*/  FMNMX.FTZ R199, R123, R199, !PT ;  /* 0x000000c77bc77209 */ /* 0x000fe40007810000 */
[----:B------:R-:W-:Y:S02]  /*1b3f0*/  ISETP.GT.AND P3, PT, R13, 0x90, PT ;  /* 0x000000900d00780c */ /* 0x000fe40003f64270 */
[----:B--2---:R-:W-:Y:S01]  /*1b400*/  FSEL R127, R127, -INF , P4 ;  /* 0xff8000007f7f7808 */ /* 0x004fe20002000000 */
[----:B------:R-:W2:Y:S01]  /*1b410*/  MUFU.TANH R91, R91 ;  /* 0x0000005b005b7308 */ /* 0x000ea20000002400 */
[----:B------:R-:W-:-:S02]  /*1b420*/  FMNMX.FTZ R199, R126, R199, !PT ;  /* 0x000000c77ec77209 */ /* 0x000fc40007810000 */
[----:B------:R-:W-:Y:S02]  /*1b430*/  ISETP.GT.AND P4, PT, R13, 0x91, PT ;  /* 0x000000910d00780c */ /* 0x000fe40003f84270 */
[----:B---3--:R-:W-:Y:S02]  /*1b440*/  FSEL R130, R130, -INF , P3 ;  /* 0xff80000082827808 */ /* 0x008fe40001800000 */
[----:B------:R-:W-:Y:S01]  /*1b450*/  FMNMX.FTZ R199, R127, R199, !PT ;  /* 0x000000c77fc77209 */ /* 0x000fe20007810000 */
[----:B------:R-:W3:Y:S01]  /*1b460*/  MUFU.TANH R94, R94 ;  /* 0x0000005e005e7308 */ /* 0x000ee20000002400 */
[----:B------:R-:W-:Y:S02]  /*1b470*/  ISETP.GT.AND P3, PT, R13, 0x98, PT ;  /* 0x000000980d00780c */ /* 0x000fe40003f64270 */
[----:B----4-:R-:W-:Y:S02]  /*1b480*/  FSEL R131, R131, -INF , P4 ;  /* 0xff80000083837808 */ /* 0x010fe40002000000 */
[----:B------:R-:W-:-:S02]  /*1b490*/  FMNMX.FTZ R199, R130, R199, !PT ;  /* 0x000000c782c77209 */ /* 0x000fc40007810000 */
[----:B------:R-:W-:Y:S01]  /*1b4a0*/  ISETP.GT.AND P4, PT, R13, 0x99, PT ;  /* 0x000000990d00780c */ /* 0x000fe20003f84270 */
[----:B------:R-:W4:Y:S01]  /*1b4b0*/  MUFU.TANH R95, R95 ;  /* 0x0000005f005f7308 */ /* 0x000f220000002400 */
[----:B------:R-:W-:Y:S02]  /*1b4c0*/  FSEL R134, R134, -INF , P3 ;  /* 0xff80000086867808 */ /* 0x000fe40001800000 */
        /* <DEDUP_REMOVED lines=8> */
[----:B------:R-:W-:Y:S01]  /*1b550*/  MUFU.TANH R99, R99 ;  /* 0x0000006300637308 */ /* 0x000fe20000002400 */
[----:B-1----:R-:W-:Y:S01]  /*1b560*/  FMNMX.FTZ R14, R14, R88, !PT ;  /* 0x000000580e0e7209 */ /* 0x002fe20007810000 */
[----:B------:R-:W-:Y:S01]  /*1b570*/  IMAD.U32 R88, RZ, RZ, UR4 ;  /* 0x00000004ff587e24 */ /* 0x000fe2000f8e00ff */
[----:B------:R-:W-:Y:S02]  /*1b580*/  ISETP.GT.AND P3, PT, R13, 0xa8, PT ;  /* 0x000000a80d00780c */ /* 0x000fe40003f64270 */
[----:B------:R-:W-:Y:S01]  /*1b590*/  FSEL R107, R107, -INF , P4 ;  /* 0xff8000006b6b7808 */ /* 0x000fe20002000000 */
[----:B------:R-:W-:-:S01]  /*1b5a0*/  FFMA.FTZ R205, R14, R88, -8 ;  /* 0xc10000000ecd7423 */ /* 0x000fc20000010058 */
[----:B------:R-:W-:Y:S01]  /*1b5b0*/  FMNMX.FTZ R199, R106, R199, !PT ;  /* 0x000000c76ac77209 */ /* 0x000fe20007810000 */
[----:B------:R-:W1:Y:S01]  /*1b5c0*/  MUFU.TANH R102, R102 ;  /* 0x0000006600667308 */ /* 0x000e620000002400 */
[----:B------:R-:W-:-:S02]  /*1b5d0*/  ISETP.GT.AND P4, PT, R13, 0xa9, PT ;  /* 0x000000a90d00780c */ /* 0x000fc40003f84270 */
[----:B------:R-:W-:Y:S02]  /*1b5e0*/  FSEL R101, R101, -INF , P3 ;  /* 0xff80000065657808 */ /* 0x000fe40001800000 */
[----:B------:R-:W-:Y:S02]  /*1b5f0*/  FMNMX.FTZ R199, R107, R199, !PT ;  /* 0x000000c76bc77209 */ /* 0x000fe40007810000 */
[----:B------:R-:W-:Y:S02]  /*1b600*/  FSETP.NEU.FTZ.AND P2, PT, R14, -INF , PT ;  /* 0xff8000000e00780b */ /* 0x000fe40003f5d000 */
[----:B------:R-:W-:Y:S02]  /*1b610*/  ISETP.GT.AND P3, PT, R13, 0xb0, PT ;  /* 0x000000b00d00780c */ /* 0x000fe40003f64270 */
[----:B------:R-:W-:Y:S02]  /*1b620*/  FSEL R111, R111, -INF , P4 ;  /* 0xff8000006f6f7808 */ /* 0x000fe40002000000 */
[----:B------:R-:W-:-:S02]  /*1b630*/  FMNMX.FTZ R199, R101, R199, !PT ;  /* 0x000000c765c77209 */ /* 0x000fc40007810000 */
[----:B------:R-:W-:Y:S02]  /*1b640*/  FSEL R103, R205, RZ, P2 ;  /* 0x000000ffcd677208 */ /* 0x000fe40001000000 */
[----:B------:R0:W1:Y:S01]  /*1b650*/  MUFU.TANH R205, R206 ;  /* 0x000000ce00cd7308 */ /* 0x0000620000002400 */
[----:B------:R-:W-:Y:S02]  /*1b660*/  ISETP.GT.AND P4, PT, R13, 0xb1, PT ;  /* 0x000000b10d00780c */ /* 0x000fe40003f84270 */
[----:B------:R-:W-:Y:S01]  /*1b670*/  FSEL R114, R114, -INF , P3 ;  /* 0xff80000072727808 */ /* 0x000fe20001800000 */
[----:B------:R-:W-:-:S01]  /*1b680*/  FFMA.FTZ R204, R204, R88, -R103 ;  /* 0x00000058cccc7223 */ /* 0x000fc20000010867 */
[----:B------:R-:W-:Y:S01]  /*1b690*/  ISETP.GT.AND P3, PT, R13, 0xb8, PT ;  /* 0x000000b80d00780c */ /* 0x000fe20003f64270 */
[----:B------:R-:W-:-:S01]  /*1b6a0*/  FFMA.FTZ R128, R128, R88, -R103 ;  /* 0x0000005880807223 */ /* 0x000fc20000010867 */
[----:B------:R-:W-:Y:S01]  /*1b6b0*/  FSEL R115, R115, -INF , P4 ;  /* 0xff80000073737808 */ /* 0x000fe20002000000 */
[----:B------:R-:W-:-:S01]  /*1b6c0*/  FFMA.FTZ R15, R15, R88, -R103 ;  /* 0x000000580f0f7223 */ /* 0x000fc20000010867 */
[----:B0-----:R-:W-:Y:S01]  /*1b6d0*/  FMNMX.FTZ R206, R111, R199, !PT ;  /* 0x000000c76fce7209 */ /* 0x001fe20007810000 */
[----:B------:R-:W-:-:S01]  /*1b6e0*/  FFMA.FTZ R186, R186, R88, -R103 ;  /* 0x00000058baba7223 */ /* 0x000fc20000010867 */
[----:B------:R-:W-:Y:S01]  /*1b6f0*/  ISETP.GT.AND P4, PT, R13, 0xb9, PT ;  /* 0x000000b90d00780c */ /* 0x000fe20003f84270 */
[----:B------:R0:W-:Y:S01]  /*1b700*/  MUFU.EX2 R199, R204 ;  /* 0x000000cc00c77308 */ /* 0x0001e20000000800 */
[----:B------:R-:W-:Y:S01]  /*1b710*/  FMNMX.FTZ R206, R114, R206, !PT ;  /* 0x000000ce72ce7209 */ /* 0x000fe20007810000 */
[-CC-:B------:R-:W-:Y:S01]  /*1b720*/  FFMA.FTZ R187, R187, R88.reuse, -R103.reuse ;  /* 0x00000058bbbb7223 */ /* 0x180fe20000010867 */
[----:B------:R-:W-:Y:S01]  /*1b730*/  FSEL R118, R118, -INF , P3 ;  /* 0xff80000076767808 */ /* 0x000fe20001800000 */
[--C-:B------:R-:W-:Y:S01]  /*1b740*/  FFMA.FTZ R190, R190, R88, -R103.reuse ;  /* 0x00000058bebe7223 */ /* 0x100fe20000010867 */
[----:B------:R-:W-:Y:S01]  /*1b750*/  FMNMX.FTZ R206, R115, R206, !PT ;  /* 0x000000ce73ce7209 */ /* 0x000fe20007810000 */
[-CC-:B------:R-:W-:Y:S01]  /*1b760*/  FFMA.FTZ R191, R191, R88.reuse, -R103.reuse ;  /* 0x00000058bfbf7223 */ /* 0x180fe20000010867 */
[----:B------:R-:W-:Y:S01]  /*1b770*/  ISETP.GT.AND P3, PT, R13, 0xc0, PT ;  /* 0x000000c00d00780c */ /* 0x000fe20003f64270 */
[----:B------:R-:W-:Y:S01]  /*1b780*/  MUFU.EX2 R128, R128 ;  /* 0x0000008000807308 */ /* 0x000fe20000000800 */
[----:B0-----:R-:W-:-:S01]  /*1b790*/  FFMA.FTZ R204, R129, R88, -R103 ;  /* 0x0000005881cc7223 */ /* 0x001fc20000010867 */
[----:B------:R-:W-:Y:S01]  /*1b7a0*/  FSEL R129, R119, -INF , P4 ;  /* 0xff80000077817808 */ /* 0x000fe20002000000 */
[----:B------:R-:W-:-:S01]  /*1b7b0*/  FFMA.FTZ R194, R194, R88, -R103 ;  /* 0x00000058c2c27223 */ /* 0x000fc20000010867 */
[----:B------:R-:W-:Y:S01]  /*1b7c0*/  FMNMX.FTZ R206, R118, R206, !PT ;  /* 0x000000ce76ce7209 */ /* 0x000fe20007810000 */
[----:B------:R-:W-:-:S01]  /*1b7d0*/  FFMA.FTZ R195, R195, R88, -R103 ;  /* 0x00000058c3c37223 */ /* 0x000fc20000010867 */
[----:B------:R-:W-:Y:S01]  /*1b7e0*/  ISETP.GT.AND P4, PT, R13, 0xc1, PT ;  /* 0x000000c10d00780c */ /* 0x000fe20003f84270 */
[----:B------:R-:W-:-:S01]  /*1b7f0*/  FFMA.FTZ R168, R168, R88, -R103 ;  /* 0x00000058a8a87223 */ /* 0x000fc20000010867 */
        /* <DEDUP_REMOVED lines=9> */
[----:B0-----:R-:W-:Y:S01]  /*1b890*/  FSEL R204, R90, -INF , P3 ;  /* 0xff8000005acc7808 */ /* 0x001fe20001800000 */
[--C-:B------:R-:W-:Y:S01]  /*1b8a0*/  FFMA.FTZ R152, R152, R88, -R103.reuse ;  /* 0x0000005898987223 */ /* 0x100fe20000010867 */
[----:B------:R-:W-:Y:S01]  /*1b8b0*/  FMNMX.FTZ R90, R129, R206, !PT ;  /* 0x000000ce815a7209 */ /* 0x000fe20007810000 */
[-CC-:B------:R-:W-:Y:S01]  /*1b8c0*/  FFMA.FTZ R153, R153, R88.reuse, -R103.reuse ;  /* 0x0000005899997223 */ /* 0x180fe20000010867 */
[----:B------:R-:W-:Y:S01]  /*1b8d0*/  ISETP.GT.AND P3, PT, R13, 0xc8, PT ;  /* 0x000000c80d00780c */ /* 0x000fe20003f64270 */
[-CC-:B------:R-:W-:Y:S01]  /*1b8e0*/  FFMA.FTZ R156, R156, R88.reuse, -R103.reuse ;  /* 0x000000589c9c7223 */ /* 0x180fe20000010867 */
[----:B--2---:R-:W-:Y:S01]  /*1b8f0*/  FSEL R206, R91, -INF , P4 ;  /* 0xff8000005bce7808 */ /* 0x004fe20002000000 */
[--C-:B------:R-:W-:Y:S01]  /*1b900*/  FFMA.FTZ R91, R133, R88, -R103.reuse ;  /* 0x00000058855b7223 */ /* 0x100fe20000010867 */
[----:B------:R-:W-:Y:S01]  /*1b910*/  FMNMX.FTZ R90, R204, R90, !PT ;  /* 0x0000005acc5a7209 */ /* 0x000fe20007810000 */
[----:B------:R-:W-:Y:S01]  /*1b920*/  MUFU.EX2 R186, R186 ;  /* 0x000000ba00ba7308 */ /* 0x000fe20000000800 */
[----:B------:R-:W-:Y:S01]  /*1b930*/  ISETP.GT.AND P4, PT, R13, 0xc9, PT ;  /* 0x000000c90d00780c */ /* 0x000fe20003f84270 */
[-CC-:B------:R-:W-:Y:S01]  /*1b940*/  FFMA.FTZ R157, R157, R88.reuse, -R103.reuse ;  /* 0x000000589d9d7223 */ /* 0x180fe20000010867 */
[----:B---3--:R-:W-:Y:S01]  /*1b950*/  FSEL R94, R94, -INF , P3 ;  /* 0xff8000005e5e7808 */ /* 0x008fe20001800000 */
[--C-:B------:R-:W-:Y:S01]  /*1b960*/  FFMA.FTZ R160, R160, R88, -R103.reuse ;  /* 0x00000058a0a07223 */ /* 0x100fe20000010867 */
[----:B------:R-:W-:Y:S01]  /*1b970*/  FMNMX.FTZ R90, R206, R90, !PT ;  /* 0x0000005ace5a7209 */ /* 0x000fe20007810000 */
[-CC-:B------:R-:W-:Y:S01]  /*1b980*/  FFMA.FTZ R161, R161, R88.reuse, -R103.reuse ;  /* 0x00000058a1a17223 */ /* 0x180fe20000010867 */
[----:B------:R-:W-:Y:S01]  /*1b990*/  ISETP.GT.AND P3, PT, R13, 0xd0, PT ;  /* 0x000000d00d00780c */ /* 0x000fe20003f64270 */
[----:B------:R-:W-:Y:S01]  /*1b9a0*/  MUFU.EX2 R187, R187 ;  /* 0x000000bb00bb7308 */ /* 0x000fe20000000800 */
[----:B----4-:R-:W-:Y:S01]  /*1b9b0*/  FSEL R133, R95, -INF , P4 ;  /* 0xff8000005f857808 */ /* 0x010fe20002000000 */
[--C-:B------:R-:W-:Y:S01]  /*1b9c0*/  FFMA.FTZ R164, R164, R88, -R103.reuse ;  /* 0x00000058a4a47223 */ /* 0x100fe20000010867 */
[----:B------:R-:W-:Y:S01]  /*1b9d0*/  FMNMX.FTZ R90, R94, R90, !PT ;  /* 0x0000005a5e5a7209 */ /* 0x000fe20007810000 */
[-CC-:B------:R-:W-:Y:S01]  /*1b9e0*/  FFMA.FTZ R165, R165, R88.reuse, -R103.reuse ;  /* 0x00000058a5a57223 */ /* 0x180fe20000010867 */
[----:B------:R-:W-:Y:S01]  /*1b9f0*/  ISETP.GT.AND P4, PT, R13, 0xd1, PT ;  /* 0x000000d10d00780c */ /* 0x000fe20003f84270 */
[--C-:B------:R-:W-:Y:S01]  /*1ba00*/  FFMA.FTZ R136, R136, R88, -R103.reuse ;  /* 0x0000005888887223 */ /* 0x100fe20000010867 */
[----:B------:R-:W-:Y:S01]  /*1ba10*/  FSEL R98, R98, -INF , P3 ;  /* 0xff80000062627808 */ /* 0x000fe20001800000 */
[----:B------:R0:W-:Y:S01]  /*1ba20*/  MUFU.EX2 R95, R91 ;  /* 0x0000005b005f7308 */ /* 0x0001e20000000800 */
[----:B------:R-:W-:Y:S01]  /*1ba30*/  FMNMX.FTZ R90, R133, R90, !PT ;  /* 0x0000005a855a7209 */ /* 0x000fe20007810000 */
[-CC-:B------:R-:W-:Y:S01]  /*1ba40*/  FFMA.FTZ R137, R137, R88.reuse, -R103.reuse ;  /* 0x0000005889897223 */ /* 0x180fe20000010867 */
[----:B------:R-:W-:Y:S01]  /*1ba50*/  ISETP.GT.AND P3, PT, R13, 0xd8, PT ;  /* 0x000000d80d00780c */ /* 0x000fe20003f64270 */
[--C-:B------:R-:W-:Y:S01]  /*1ba60*/  FFMA.FTZ R140, R140, R88, -R103.reuse ;  /* 0x000000588c8c7223 */ /* 0x100fe20000010867 */
[----:B------:R-:W-:Y:S01]  /*1ba70*/  FMNMX.FTZ R90, R98, R90, !PT ;  /* 0x0000005a625a7209 */ /* 0x000fe20007810000 */
[-CC-:B------:R-:W-:Y:S01]  /*1ba80*/  FFMA.FTZ R141, R141, R88.reuse, -R103.reuse ;  /* 0x000000588d8d7223 */ /* 0x180fe20000010867 */
[----:B-1----:R-:W-:Y:S01]  /*1ba90*/  FSEL R102, R102, -INF , P3 ;  /* 0xff80000066667808 */ /* 0x002fe20001800000 */
[----:B------:R-:W-:Y:S01]  /*1baa0*/  MUFU.EX2 R190, R190 ;  /* 0x000000be00be7308 */ /* 0x000fe20000000800 */
[----:B0-----:R-:W-:-:S01]  /*1bab0*/  FFMA.FTZ R91, R104, R88, -R103 ;  /* 0x00000058685b7223 */ /* 0x001fc20000010867 */
[----:B------:R-:W-:Y:S01]  /*1bac0*/  FSEL R104, R99, -INF , P4 ;  /* 0xff80000063687808 */ /* 0x000fe20002000000 */
[----:B------:R-:W-:-:S01]  /*1bad0*/  FFMA.FTZ R144, R144, R88, -R103 ;  /* 0x0000005890907223 */ /* 0x000fc20000010867 */
[----:B------:R-:W-:Y:S01]  /*1bae0*/  ISETP.GT.AND P4, PT, R13, 0xd9, PT ;  /* 0x000000d90d00780c */ /* 0x000fe20003f84270 */
[----:B------:R-:W-:-:S01]  /*1baf0*/  FFMA.FTZ R145, R145, R88, -R103 ;  /* 0x0000005891917223 */ /* 0x000fc20000010867 */
[----:B------:R-:W-:Y:S01]  /*1bb00*/  FMNMX.FTZ R90, R104, R90, !PT ;  /* 0x0000005a685a7209 */ /* 0x000fe20007810000 */
[----:B------:R-:W-:-:S01]  /*1bb10*/  FFMA.FTZ R148, R148, R88, -R103 ;  /* 0x0000005894947223 */ /* 0x000fc20000010867 */
[----:B------:R-:W-:Y:S01]  /*1bb20*/  FSEL R205, R205, -INF , P4 ;  /* 0xff800000cdcd7808 */ /* 0x000fe20002000000 */
[----:B------:R-:W-:Y:S01]  /*1bb30*/  MUFU.EX2 R191, R191 ;  /* 0x000000bf00bf7308 */ /* 0x000fe20000000800 */
[----:B------:R-:W-:Y:S01]  /*1bb40*/  FMNMX.FTZ R13, R102, R90, !PT ;  /* 0x0000005a660d7209 */ /* 0x000fe20007810000 */
[-CC-:B------:R-:W-:Y:S01]  /*1bb50*/  FFMA.FTZ R149, R149, R88.reuse, -R103.reuse ;  /* 0x0000005895957223 */ /* 0x180fe20000010867 */
[----:B------:R-:W-:-:S01]  /*1bb60*/  FFMA.FTZ R120, R120, R88, -R103 ;  /* 0x0000005878787223 */ /* 0x000fc20000010867 */
[-CC-:B------:R-:W-:Y:S01]  /*1bb70*/  FFMA.FTZ R121, R121, R88.reuse, -R103.reuse ;  /* 0x0000005879797223 */ /* 0x180fe20000010867 */
[----:B------:R-:W-:Y:S01]  /*1bb80*/  FMNMX.FTZ R13, R205, R13, !PT ;  /* 0x0000000dcd0d7209 */ /* 0x000fe20007810000 */
[-CC-:B------:R-:W-:Y:S01]  /*1bb90*/  FFMA.FTZ R198, R198, R88.reuse, -R103.reuse ;  /* 0x00000058c6c67223 */ /* 0x180fe20000010867 */
[----:B------:R-:W-:-:S01]  /*1bba0*/  FFMA.FTZ R125, R125, R88, -R103 ;  /* 0x000000587d7d7223 */ /* 0x000fc20000010867 */
[----:B------:R-:W-:Y:S01]  /*1bbb0*/  MUFU.EX2 R194, R194 ;  /* 0x000000c200c27308 */ /* 0x000fe20000000800 */
[----:B------:R-:W-:-:S01]  /*1bbc0*/  FFMA.FTZ R132, R132, R88, -R103 ;  /* 0x0000005884847223 */ /* 0x000fc20000010867 */
[----:B------:R-:W0:Y:S01]  /*1bbd0*/  SHFL.BFLY PT, R90, R13, 0x2, 0x1f ;  /* 0x0c401f000d5a7f89 */ /* 0x000e2200000e0000 */
        /* <DEDUP_REMOVED lines=16> */
[----:B------:R-:W-:-:S05]  /*1bce0*/  FFMA.FTZ R103, R124, R88, -R103 ;  /* 0x000000587c677223 */ /* 0x000fca0000010867 */
[----:B------:R-:W-:Y:S01]  /*1bcf0*/  MUFU.EX2 R169, R169 ;  /* 0x000000a900a97308 */ /* 0x000fe20000000800 */
[----:B0-----:R-:W-:-:S05]  /*1bd00*/  FMNMX.FTZ R13, R13, R90, !PT ;  /* 0x0000005a0d0d7209 */ /* 0x001fca0007810000 */
[----:B------:R-:W0:Y:S02]  /*1bd10*/  SHFL.BFLY PT, R90, R13, 0x1, 0x1f ;  /* 0x0c201f000d5a7f89 */ /* 0x000e2400000e0000 */
[----:B------:R-:W-:Y:S08]  /*1bd20*/  MUFU.EX2 R172, R172 ;  /* 0x000000ac00ac7308 */ /* 0x000ff00000000800 */
[----:B------:R1:W-:Y:S08]  /*1bd30*/  MUFU.EX2 R99, R91 ;  /* 0x0000005b00637308 */ /* 0x0003f00000000800 */
[----:B------:R-:W-:Y:S01]  /*1bd40*/  MUFU.EX2 R173, R173 ;  /* 0x000000ad00ad7308 */ /* 0x000fe20000000800 */
[----:B0-----:R-:W-:-:S07]  /*1bd50*/  FMNMX.FTZ R13, R13, R90, !PT ;  /* 0x0000005a0d0d7209 */ /* 0x001fce0007810000 */
[----:B------:R-:W-:Y:S01]  /*1bd60*/  MUFU.EX2 R176, R176 ;  /* 0x000000b000b07308 */ /* 0x000fe20000000800 */
[----:B------:R-:W-:Y:S02]  /*1bd70*/  FSEL R90, R14, RZ, P2 ;  /* 0x000000ff0e5a7208 */ /* 0x000fe40001000000 */
[C---:B------:R-:W-:Y:S01]  /*1bd80*/  FSETP.NEU.FTZ.AND P3, PT, R13.reuse, -INF , PT ;  /* 0xff8000000d00780b */ /* 0x040fe20003f7d000 */
[----:B------:R-:W-:-:S01]  /*1bd90*/  FFMA.FTZ R207, R13, R88, -8 ;  /* 0xc10000000dcf7423 */ /* 0x000fc20000010058 */
[----:B------:R-:W-:Y:S01]  /*1bda0*/  ISETP.NE.AND P2, PT, R208, RZ, PT ;  /* 0x000000ffd000720c */ /* 0x000fe20003f45270 */
[----:B------:R-:W-:-:S01]  /*1bdb0*/  FADD.FTZ R90, -R90, R3 ;  /* 0x000000035a5a7221 */ /* 0x000fc20000010100 */
[----:B-1----:R-:W-:Y:S01]  /*1bdc0*/  FSEL R91, R13, RZ, P3 ;  /* 0x000000ff0d5b7208 */ /* 0x002fe20001800000 */
[----:B------:R-:W-:Y:S01]  /*1bdd0*/  MUFU.EX2 R177, R177 ;  /* 0x000000b100b17308 */ /* 0x000fe20000000800 */
[----:B------:R-:W-:Y:S01]  /*1bde0*/  FSEL R207, R207, RZ, P3 ;  /* 0x000000ffcfcf7208 */ /* 0x000fe20001800000 */
[----:B------:R-:W-:Y:S01]  /*1bdf0*/  FMUL.FTZ R90, R90, R88 ;  /* 0x000000585a5a7220 */ /* 0x000fe20000410000 */
[----:B------:R-:W-:Y:S01]  /*1be00*/  SHF.R.U32.HI R208, RZ, 0x7, R227 ;  /* 0x00000007ffd07819 */ /* 0x000fe200000116e3 */
[----:B------:R-:W-:-:S02]  /*1be10*/  FADD.FTZ R91, -R91, R0 ;  /* 0x000000005b5b7221 */ /* 0x000fc40000010100 */
[----:B------:R-:W-:-:S01]  /*1be20*/  FFMA.FTZ R3, R142, R88, -R207 ;  /* 0x000000588e037223 */ /* 0x000fc200000108cf */
[-CC-:B------:R-:W-:Y:S01]  /*1be30*/  FFMA.FTZ R124, R184, R88.reuse, -R207.reuse ;  /* 0x00000058b87c7223 */ /* 0x180fe200000108cf */
[----:B------:R-:W0:Y:S01]  /*1be40*/  MUFU.EX2 R142, R90 ;  /* 0x0000005a008e7308 */ /* 0x000e220000000800 */
[-C--:B------:R-:W-:Y:S01]  /*1be50*/  FMUL.FTZ R0, R91, R88.reuse ;  /* 0x000000585b007220 */ /* 0x080fe20000410000 */
        /* <DEDUP_REMOVED lines=23> */
[----:B------:R-:W-:-:S01]  /*1bfd0*/  FADD.FTZ R236, R186, R236 ;  /* 0x000000ecbaec7221 */ /* 0x000fc20000010000 */
[----:B------:R-:W-:-:S02]  /*1bfe0*/  VIADD R90, R12, 0x600 ;  /* 0x000006000c5a7836 */ /* 0x000fc40000000000 */
[----:B------:R-:W-:-:S01]  /*1bff0*/  FFMA.FTZ R159, R159, R88, -R207 ;  /* 0x000000589f9f7223 */ /* 0x000fc200000108cf */
[----:B------:R-:W-:Y:S01]  /*1c000*/  FFMA.FTZ R12, R111, R88, -R207 ;  /* 0x000000586f0c7223 */ /* 0x000fe200000108cf */
[----:B------:R-:W-:-:S01]  /*1c010*/  FADD.FTZ R236, R187, R236 ;  /* 0x000000ecbbec7221 */ /* 0x000fc20000010000 */
[----:B------:R-:W-:Y:S01]  /*1c020*/  FFMA.FTZ R162, R162, R88, -R207 ;  /* 0x00000058a2a27223 */ /* 0x000fe200000108cf */
[----:B------:R-:W-:Y:S01]  /*1c030*/  R2UR UR6, R90 ;  /* 0x000000005a0672ca */ /* 0x000fe200000e0000 */
[----:B------:R-:W-:Y:S01]  /*1c040*/  MUFU.EX2 R181, R181 ;  /* 0x000000b500b57308 */ /* 0x000fe20000000800 */
[----:B------:R-:W-:-:S01]  /*1c050*/  FADD.FTZ R236, R190, R236 ;  /* 0x000000ecbeec7221 */ /* 0x000fc20000010000 */
[-CC-:B------:R-:W-:Y:S01]  /*1c060*/  FFMA.FTZ R163, R163, R88.reuse, -R207.reuse ;  /* 0x00000058a3a37223 */ /* 0x180fe200000108cf */
[----:B------:R-:W-:-:S01]  /*1c070*/  FFMA.FTZ R166, R166, R88, -R207 ;  /* 0x00000058a6a67223 */ /* 0x000fc200000108cf */
[----:B------:R-:W-:Y:S01]  /*1c080*/  FFMA.FTZ R167, R167, R88, -R207 ;  /* 0x00000058a7a77223 */ /* 0x000fe200000108cf */
[----:B------:R-:W-:-:S01]  /*1c090*/  FADD.FTZ R236, R191, R236 ;  /* 0x000000ecbfec7221 */ /* 0x000fc20000010000 */
[-CC-:B------:R-:W-:Y:S01]  /*1c0a0*/  FFMA.FTZ R138, R138, R88.reuse, -R207.reuse ;  /* 0x000000588a8a7223 */ /* 0x180fe200000108cf */
[----:B------:R-:W-:-:S01]  /*1c0b0*/  FFMA.FTZ R139, R139, R88, -R207 ;  /* 0x000000588b8b7223 */ /* 0x000fc200000108cf */
[----:B------:R-:W1:Y:S01]  /*1c0c0*/  MUFU.EX2 R184, R184 ;  /* 0x000000b800b87308 */ /* 0x000e620000000800 */
[----:B------:R-:W-:-:S01]  /*1c0d0*/  FADD.FTZ R236, R194, R236 ;  /* 0x000000ecc2ec7221 */ /* 0x000fc20000010000 */
[----:B0-----:R-:W-:Y:S01]  /*1c0e0*/  FFMA.FTZ R235, R0, R235, R124 ;  /* 0x000000eb00eb7223 */ /* 0x001fe2000001007c */
[----:B------:R-:W-:-:S01]  /*1c0f0*/  FFMA.FTZ R143, R143, R88, -R207 ;  /* 0x000000588f8f7223 */ /* 0x000fc200000108cf */
[----:B------:R-:W-:Y:S01]  /*1c100*/  FFMA.FTZ R146, R146, R88, -R207 ;  /* 0x0000005892927223 */ /* 0x000fe200000108cf */
[----:B------:R-:W-:-:S01]  /*1c110*/  FADD.FTZ R236, R195, R236 ;  /* 0x000000ecc3ec7221 */ /* 0x000fc20000010000 */
[-CC-:B------:R-:W-:Y:S01]  /*1c120*/  FFMA.FTZ R147, R147, R88.reuse, -R207.reuse ;  /* 0x0000005893937223 */ /* 0x180fe200000108cf */
[----:B------:R-:W-:-:S01]  /*1c130*/  FFMA.FTZ R150, R150, R88, -R207 ;  /* 0x0000005896967223 */ /* 0x000fc200000108cf */
        /* <DEDUP_REMOVED lines=10> */
[----:B-1----:R-:W-:Y:S01]  /*1c1e0*/  FADD.FTZ R235, R184, R235 ;  /* 0x000000ebb8eb7221 */ /* 0x002fe20000010000 */
[----:B------:R-:W-:-:S01]  /*1c1f0*/  FFMA.FTZ R130, R130, R88, -R207 ;  /* 0x0000005882827223 */ /* 0x000fc200000108cf */
[----:B------:R-:W-:Y:S01]  /*1c200*/  FFMA.FTZ R131, R131, R88, -R207 ;  /* 0x0000005883837223 */ /* 0x000fe200000108cf */
[----:B------:R-:W-:-:S01]  /*1c210*/  FADD.FTZ R236, R173, R236 ;  /* 0x000000ecadec7221 */ /* 0x000fc20000010000 */
[-CC-:B------:R-:W-:Y:S01]  /*1c220*/  FFMA.FTZ R134, R134, R88.reuse, -R207.reuse ;  /* 0x0000005886867223 */ /* 0x180fe200000108cf */
[----:B------:R-:W-:-:S01]  /*1c230*/  FFMA.FTZ R135, R135, R88, -R207 ;  /* 0x0000005887877223 */ /* 0x000fc200000108cf */
[----:B------:R-:W1:Y:S01]  /*1c240*/  MUFU.EX2 R153, R153 ;  /* 0x0000009900997308 */ /* 0x000e620000000800 */
[----:B------:R-:W-:-:S01]  /*1c250*/  FADD.FTZ R236, R176, R236 ;  /* 0x000000ecb0ec7221 */ /* 0x000fc20000010000 */
[-CC-:B------:R-:W-:Y:S01]  /*1c260*/  FFMA.FTZ R106, R106, R88.reuse, -R207.reuse ;  /* 0x000000586a6a7223 */ /* 0x180fe200000108cf */
[----:B------:R-:W-:-:S01]  /*1c270*/  FFMA.FTZ R107, R107, R88, -R207 ;  /* 0x000000586b6b7223 */ /* 0x000fc200000108cf */
[----:B------:R-:W-:Y:S01]  /*1c280*/  FFMA.FTZ R101, R101, R88, -R207 ;  /* 0x0000005865657223 */ /* 0x000fe200000108cf */
[----:B------:R-:W-:-:S01]  /*1c290*/  FADD.FTZ R236, R177, R236 ;  /* 0x000000ecb1ec7221 */ /* 0x000fc20000010000 */
[-CC-:B------:R-:W-:Y:S01]  /*1c2a0*/  FFMA.FTZ R90, R115, R88.reuse, -R207.reuse ;  /* 0x00000058735a7223 */ /* 0x180fe200000108cf */
[----:B------:R-:W-:-:S01]  /*1c2b0*/  FFMA.FTZ R114, R114, R88, -R207 ;  /* 0x0000005872727223 */ /* 0x000fc200000108cf */
[----:B------:R-:W2:Y:S01]  /*1c2c0*/  MUFU.EX2 R188, R188 ;  /* 0x000000bc00bc7308 */ /* 0x000ea20000000800 */
[----:B------:R-:W-:-:S01]  /*1c2d0*/  FADD.FTZ R236, R180, R236 ;  /* 0x000000ecb4ec7221 */ /* 0x000fc20000010000 */
[----:B0-----:R-:W-:Y:S01]  /*1c2e0*/  FADD.FTZ R235, R185, R235 ;  /* 0x000000ebb9eb7221 */ /* 0x001fe20000010000 */
[----:B------:R-:W-:-:S01]  /*1c2f0*/  FFMA.FTZ R118, R118, R88, -R207 ;  /* 0x0000005876767223 */ /* 0x000fc200000108cf */
[----:B------:R-:W-:Y:S01]  /*1c300*/  FFMA.FTZ R204, R204, R88, -R207 ;  /* 0x00000058cccc7223 */ /* 0x000fe200000108cf */
[----:B------:R-:W-:-:S01]  /*1c310*/  FADD.FTZ R236, R181, R236 ;  /* 0x000000ecb5ec7221 */ /* 0x000fc20000010000 */
[-CC-:B------:R-:W-:Y:S01]  /*1c320*/  FFMA.FTZ R206, R206, R88.reuse, -R207.reuse ;  /* 0x00000058cece7223 */ /* 0x180fe200000108cf */
[----:B------:R-:W-:-:S01]  /*1c330*/  FFMA.FTZ R94, R94, R88, -R207 ;  /* 0x000000585e5e7223 */ /* 0x000fc200000108cf */
[----:B------:R-:W0:Y:S01]  /*1c340*/  MUFU.EX2 R156, R156 ;  /* 0x0000009c009c7308 */ /* 0x000e220000000800 */
[----:B------:R-:W-:-:S01]  /*1c350*/  FADD.FTZ R236, R152, R236 ;  /* 0x000000ec98ec7221 */ /* 0x000fc20000010000 */
[-CC-:B------:R-:W-:Y:S01]  /*1c360*/  FFMA.FTZ R133, R133, R88.reuse, -R207.reuse ;  /* 0x0000005885857223 */ /* 0x180fe200000108cf */
[----:B------:R-:W-:-:S01]  /*1c370*/  FFMA.FTZ R98, R98, R88, -R207 ;  /* 0x0000005862627223 */ /* 0x000fc200000108cf */
[----:B------:R-:W-:Y:S01]  /*1c380*/  FFMA.FTZ R104, R104, R88, -R207 ;  /* 0x0000005868687223 */ /* 0x000fe200000108cf */
[----:B-1----:R-:W-:-:S01]  /*1c390*/  FADD.FTZ R236, R153, R236 ;  /* 0x000000ec99ec7221 */ /* 0x002fc20000010000 */
[-CC-:B------:R-:W-:Y:S01]  /*1c3a0*/  FFMA.FTZ R102, R102, R88.reuse, -R207.reuse ;  /* 0x0000005866667223 */ /* 0x180fe200000108cf */
[----:B------:R-:W-:-:S01]  /*1c3b0*/  FFMA.FTZ R205, R205, R88, -R207 ;  /* 0x00000058cdcd7223 */ /* 0x000fc200000108cf */
        /* <DEDUP_REMOVED lines=44> */
[----:B------:R-:W-:-:S05]  /*1c680*/  IMAD.MOV.U32 R91, RZ, RZ, -0x3ffffff0 ;  /* 0xc0000010ff5b7424 */ /* 0x000fca00078e00ff */
[----:B------:R-:W-:Y:S01]  /*1c690*/  R2UR UR7, R91 ;  /* 0x000000005b0772ca */ /* 0x000fe200000e0000 */
[----:B------:R-:W2:Y:S01]  /*1c6a0*/  MUFU.EX2 R154, R154 ;  /* 0x0000009a009a7308 */ /* 0x000ea20000000800 */
[----:B0-----:R-:W-:-:S01]  /*1c6b0*/  FADD.FTZ R235, R182, R235 ;  /* 0x000000ebb6eb7221 */ /* 0x001fc20000010000 */
[----:B------:R-:W-:-:S06]  /*1c6c0*/  FFMA.FTZ R91, R129, R88, -R207 ;  /* 0x00000058815b7223 */ /* 0x000fcc00000108cf */
[----:B------:R-:W0:Y:S01]  /*1c6d0*/  MUFU.EX2 R155, R155 ;  /* 0x0000009b009b7308 */ /* 0x000e220000000800 */
[----:B-1----:R-:W-:-:S03]  /*1c6e0*/  FADD.FTZ R235, R183, R235 ;  /* 0x000000ebb7eb7221 */ /* 0x002fc60000010000 */
[----:B------:R-:W-:Y:S04]  /*1c6f0*/  QGMMA.64x128x32.F32.E4M3.E4M3 R24, R200, gdesc[UR4], R24, gsb0 ;  /* 0x01e00004c8187df3 */ /* 0x000fe80008000818 */
        /* <DEDUP_REMOVED lines=112> */
[----:B--2---:R-:W-:Y:S01]  /*1ce00*/  IADD3 R133, -R208, 0xb, RZ ;  /* 0x0000000bd0857810 */ /* 0x004fe20007ffe1ff */
[----:B-1----:R-:W-:-:S04]  /*1ce10*/  FADD.FTZ R197, R92, R197 ;  /* 0x000000c55cc57221 */ /* 0x002fc80000010000 */
[----:B------:R1:W-:Y:S06]  /*1ce20*/  BAR.ARV R133, 0x100 ;  /* 0x000400850000751d */ /* 0x0003ec0000002000 */
[----:B------:R-:W2:Y:S01]  /*1ce30*/  MUFU.EX2 R98, R98 ;  /* 0x0000006200627308 */ /* 0x000ea20000000800 */
[----:B---3--:R-:W-:-:S01]  /*1ce40*/  FADD.FTZ R200, R129, R200 ;  /* 0x000000c881c87221 */ /* 0x008fc20000010000 */
[----:B-1----:R-:W-:Y:S02]  /*1ce50*/  @!P2 IMAD R133, R21, 0x8, R16 ;  /* 0x000000081585a824 */ /* 0x002fe400078e0210 */
[----:B0-----:R-:W-:-:S02]  /*1ce60*/  FADD.FTZ R197, R93, R197 ;  /* 0x000000c55dc57221 */ /* 0x001fc40000010000 */
[----:B------:R-:W-:Y:S02]  /*1ce70*/  @!P2 VIADD R133, R133, 0x2e840 ;  /* 0x0002e8408585a836 */ /* 0x000fe40000000000 */
[----:B------:R-:W0:Y:S03]  /*1ce80*/  MUFU.EX2 R96, R96 ;  /* 0x0000006000607308 */ /* 0x000e260000000800 */
[----:B------:R-:W-:-:S04]  /*1ce90*/  @!P2 PRMT R133, RZ, 0x654, R133 ;  /* 0x00000654ff85a816 */ /* 0x000fc80000000085 */
[----:B------:R1:W-:Y:S01]  /*1cea0*/  @!P2 SYNCS.ARRIVE.TRANS64.RED.A1T0 RZ, [R133+URZ], RZ ;  /* 0x000000ff85ffa9a7 */ /* 0x0003e2000810043f */
        /* <DEDUP_REMOVED lines=9> */
[----:B0-----:R-:W-:-:S01]  /*1cf40*/  FADD.FTZ R200, R102, R200 ;  /* 0x000000c866c87221 */ /* 0x001fc20000010000 */
[----:B---3--:R-:W-:-:S03]  /*1cf50*/  FADD.FTZ R236, R103, R197 ;  /* 0x000000c567ec7221 */ /* 0x008fc60000010000 */
[----:B--2---:R-:W-:Y:S01]  /*1cf60*/  FADD.FTZ R235, R205, R200 ;  /* 0x000000c8cdeb7221 */ /* 0x004fe20000010000 */
[----:B-1----:R-:W-:Y:S06]  /*1cf70*/  @!P1 BRA `(.L_x_8131) ;  /* 0x0000000000049947 */ /* 0x002fec0003800000 */
[----:B------:R-:W-:Y:S01]  /*1cf80*/  BPT.TRAP 0x1 ;  /* 0x000000040000795c */ /* 0x000fe20000300000 */
.L_x_8131:
[----:B------:R-:W2:Y:S02]  /*1cf90*/  LDL R133, [R1+0x54] ;  /* 0x0000540001857983 */ /* 0x000ea40000100800 */
[----:B--2---:R-:W-:Y:S01]  /*1cfa0*/  R2UR UR4, R133 ;  /* 0x00000000850472ca */ /* 0x004fe200000e0000 */
[----:B------:R-:W-:Y:S02]  /*1cfb0*/  IMAD R133, R231, 0x8, R16 ;  /* 0x00000008e7857824 */ /* 0x000fe400078e0210 */
[----:B------:R-:W2:Y:S01]  /*1cfc0*/  LDL R231, [R1+0x3c] ;  /* 0x00003c0001e77983 */ /* 0x000ea20000100800 */
[----:B------:R-:W-:Y:S01]  /*1cfd0*/  F2FP.SATFINITE.E4M3.F32.PACK_AB_MERGE_C R12, R12, R101, RZ ;  /* 0x000000650c0c723e */ /* 0x000fe200048070ff */
[-C--:B------:R-:W-:Y:S01]  /*1cfe0*/  FMUL.FTZ R26, R26, R0.reuse ;  /* 0x000000001a1a7220 */ /* 0x080fe20000410000 */
[----:B------:R-:W-:Y:S01]  /*1cff0*/  IADD3 R133, R133, 0x2e860, RZ ;  /* 0x0002e86085857810 */ /* 0x000fe20007ffe0ff */
[-C--:B------:R-:W-:Y:S01]  /*1d000*/  FMUL.FTZ R27, R27, R0.reuse ;  /* 0x000000001b1b7220 */ /* 0x080fe20000410000 */
[----:B------:R-:W-:Y:S01]  /*1d010*/  F2FP.SATFINITE.E4M3.F32.PACK_AB_MERGE_C R3, R143, R3, RZ ;  /* 0x000000038f03723e */ /* 0x000fe200048070ff */
[----:B------:R-:W-:Y:S01]  /*1d020*/  FMUL.FTZ R30, R30, R0 ;  /* 0x000000001e1e7220 */ /* 0x000fe20000410000 */
[----:B------:R-:W-:Y:S01]  /*1d030*/  F2FP.SATFINITE.E4M3.F32.PACK_AB_MERGE_C R205, R205, R102, RZ ;  /* 0x00000066cdcd723e */ /* 0x000fe200048070ff */
[----:B------:R-:W-:Y:S01]  /*1d040*/  FMUL.FTZ R31, R31, R0 ;  /* 0x000000001f1f7220 */ /* 0x000fe20000410000 */
[----:B------:R-:W-:Y:S01]  /*1d050*/  F2FP.SATFINITE.E4M3.F32.PACK_AB_MERGE_C R106, R107, R106, R12 ;  /* 0x0000006a6b6a723e */ /* 0x000fe2000480700c */
[----:B------:R-:W-:Y:S01]  /*1d060*/  IMAD.U32 R197, RZ, RZ, UR4 ;  /* 0x00000004ffc57e24 */ /* 0x000fe2000f8e00ff */
[----:B------:R-:W-:Y:S01]  /*1d070*/  F2FP.SATFINITE.E4M3.F32.PACK_AB_MERGE_C R186, R187, R186, RZ ;  /* 0x000000babbba723e */ /* 0x000fe200048070ff */
[-C--:B------:R-:W-:Y:S01]  /*1d080*/  FMUL.FTZ R34, R34, R0.reuse ;  /* 0x0000000022227220 */ /* 0x080fe20000410000 */
        /* <DEDUP_REMOVED lines=113> */
[----:B------:R-:W-:Y:S02]  /*1d7a0*/  IMAD.MOV.U32 R3, RZ, RZ, R14 ;  /* 0x000000ffff037224 */ /* 0x000fe400078e000e */
[----:B------:R-:W-:Y:S02]  /*1d7b0*/  IMAD.MOV.U32 R12, RZ, RZ, R234 ;  /* 0x000000ffff0c7224 */ /* 0x000fe400078e00ea */
[----:B------:R-:W-:Y:S01]  /*1d7c0*/  IMAD.MOV.U32 R205, RZ, RZ, R106 ;  /* 0x000000ffffcd7224 */ /* 0x000fe200078e006a */
[C---:B--2---:R-:W-:Y:S01]  /*1d7d0*/  ISETP.GT.AND P2, PT, R20.reuse, R231, PT ;  /* 0x000000e71400720c */ /* 0x044fe20003f44270 */
[----:B------:R-:W-:Y:S02]  /*1d7e0*/  VIADD R20, R20, 0xffffffff ;  /* 0xffffffff14147836 */ /* 0x000fe40000000000 */
[----:B------:R-:W-:-:S10]  /*1d7f0*/  IMAD.MOV.U32 R231, RZ, RZ, R21 ;  /* 0x000000ffffe77224 */ /* 0x000fd400078e0015 */
[----:B0-----:R-:W-:Y:S05]  /*1d800*/  @P2 BRA `(.L_x_8132) ;  /* 0xffffffa000a82947 */ /* 0x001fea000383ffff */
[----:B------:R-:W-:-:S07]  /*1d810*/  IMAD.MOV.U32 R231, RZ, RZ, R21 ;  /* 0x000000ffffe77224 */ /* 0x000fce00078e0015 */
.L_x_8121:
[----:B------:R-:W-:-:S13]  /*1d820*/  ISETP.GE.AND P0, PT, R20, RZ, PT ;  /* 0x000000ff1400720c */ /* 0x000fda0003f06270 */
[----:B------:R-:W-:Y:S05]  /*1d830*/  @!P0 BRA `(.L_x_8133) ;  /* 0x0000004c007c8947 */ /* 0x000fea0003800000 */
[----:B------:R-:W-:Y:S01]  /*1d840*/  IMAD.MOV.U32 R21, RZ, RZ, R13 ;  /* 0x000000ffff157224 */ /* 0x000fe200078e000d */
[----:B------:R-:W-:Y:S01]  /*1d850*/  MOV R0, R14 ;  /* 0x0000000e00007202 */ /* 0x000fe20000000f00 */
[----:B------:R-:W-:Y:S02]  /*1d860*/  IMAD.MOV.U32 R237, RZ, RZ, R234 ;  /* 0x000000ffffed7224 */ /* 0x000fe400078e00ea */
[----:B------:R-:W-:-:S07]  /*1d870*/  IMAD.MOV.U32 R3, RZ, RZ, R231 ;  /* 0x000000ffff037224 */ /* 0x000fce00078e00e7 */
.L_x_8144:
[----:B------:R-:W2:Y:S01]  /*1d880*/  LDL R12, [R1+0x44] ;  /* 0x00004400010c7983 */ /* 0x000ea20000100800 */
[----:B------:R-:W-:Y:S01]  /*1d890*/  VIADD R231, R3, 0x1 ;  /* 0x0000000103e77836 */ /* 0x000fe20000000000 */
[----:B------:R-:W-:Y:S05]  /*1d8a0*/  YIELD ;  /* 0x0000000000007946 */ /* 0x000fea0003800000 */
[----:B------:R-:W-:-:S04]  /*1d8b0*/  ISETP.NE.AND P0, PT, R231, 0x2, PT ;  /* 0x00000002e700780c */ /* 0x000fc80003f05270 */
[----:B------:R-:W-:Y:S02]  /*1d8c0*/  SEL R234, RZ, 0x1, P0 ;  /* 0x00000001ffea7807 */ /* 0x000fe40000000000 */
[----:B------:R-:W-:Y:S02]  /*1d8d0*/  SEL R231, R231, RZ, P0 ;  /* 0x000000ffe7e77207 */ /* 0x000fe40000000000 */
[----:B------:R-:W-:Y:S02]  /*1d8e0*/  LOP3.LUT R234, R237, R234, RZ, 0x3c, !PT ;  /* 0x000000eaedea7212 */ /* 0x000fe400078e3cff */
[----:B--2---:R-:W-:-:S13]  /*1d8f0*/  ISETP.NE.AND P2, PT, R12, RZ, PT ;  /* 0x000000ff0c00720c */ /* 0x004fda0003f45270 */
[----:B------:R-:W-:Y:S05]  /*1d900*/  @P2 BRA `(.L_x_8134) ;  /* 0x0000000000302947 */ /* 0x000fea0003800000 */
[----:B------:R-:W-:Y:S05]  /*1d910*/  @!P1 BRA `(.L_x_8135) ;  /* 0x0000000000049947 */ /* 0x000fea0003800000 */
[----:B------:R-:W-:Y:S01]  /*1d920*/  BPT.TRAP 0x1 ;  /* 0x000000040000795c */ /* 0x000fe20000300000 */
.L_x_8135:
[----:B------:R-:W-:Y:S01]  /*1d930*/  IMAD R12, R231, 0x8, R16 ;  /* 0x00000008e70c7824 */ /* 0x000fe200078e0210 */
[----:B------:R-:W-:-:S04]  /*1d940*/  SHF.L.U32 R13, R234, 0x1f, RZ ;  /* 0x0000001fea0d7819 */ /* 0x000fc800000006ff */
[----:B------:R0:W1:Y:S01]  /*1d950*/  SYNCS.PHASECHK.TRANS64.TRYWAIT P0, [R12+URZ+0x2e830], R13 ;  /* 0x02e8300d0c0075a7 */ /* 0x000062000800017f */
[----:B------:R-:W-:Y:S05]  /*1d960*/  @!P1 BRA `(.L_x_8136) ;  /* 0x0000000000049947 */ /* 0x000fea0003800000 */
[----:B------:R-:W-:Y:S01]  /*1d970*/  BPT.TRAP 0x1 ;  /* 0x000000040000795c */ /* 0x000fe20000300000 */
.L_x_8136:
[----:B------:R-:W-:Y:S04]  /*1d980*/  BSSY B0, `(.L_x_8134) ;  /* 0x0000004000007945 */ /* 0x000fe80003800000 */
[----:B-1----:R-:W-:Y:S05]  /*1d990*/  @P0 BRA `(.L_x_8137) ;  /* 0x0000000000080947 */ /* 0x002fea0003800000 */
[----:B------:R-:W1:Y:S02]  /*1d9a0*/  SYNCS.PHASECHK.TRANS64.TRYWAIT P0, [R12+URZ+0x2e830], R13 ;  /* 0x02e8300d0c0075a7 */ /* 0x000e64000800017f */
[----:B-1----:R-:W-:Y:S05]  /*1d9b0*/  @!P0 BRA `(.L_x_8138) ;  /* 0x00000104007c8947 */ /* 0x002fea0003800000 */
.L_x_8137:
[----:B------:R-:W-:Y:S05]  /*1d9c0*/  BSYNC B0 ;  /* 0x0000000000007941 */ /* 0x000fea0003800000 */
.L_x_8134:
[----:B01----:R-:W2:Y:S01]  /*1d9d0*/  LDL R12, [R1+0x48] ;  /* 0x00004800010c7983 */ /* 0x003ea20000100800 */
[----:B------:R-:W-:Y:S05]  /*1d9e0*/  WARPSYNC.ALL ;  /* 0x0000000000007948 */ /* 0x000fea0003800000 */
[----:B------:R-:W0:Y:S01]  /*1d9f0*/  S2R R14, SR_TID.X ;  /* 0x00000000000e7919 */ /* 0x000e220000002100 */
[----:B------:R-:W-:Y:S01]  /*1da00*/  IMAD.MOV.U32 R13, RZ, RZ, 0x40000040 ;  /* 0x40000040ff0d7424 */ /* 0x000fe200078e00ff */
[C---:B------:R-:W-:Y:S01]  /*1da10*/  R2UR UR24, R4.reuse ;  /* 0x00000000041872ca */ /* 0x040fe200000e0000 */
[----:B------:R-:W-:Y:S01]  /*1da20*/  IMAD.MOV.U32 R91, RZ, RZ, 0x40000040 ;  /* 0x40000040ff5b7424 */ /* 0x000fe200078e00ff */
[----:B------:R-:W-:Y:S01]  /*1da30*/  R2UR UR25, R5 ;  /* 0x00000000051972ca */ /* 0x000fe200000e0000 */
[----:B------:R-:W-:Y:S01]  /*1da40*/  IMAD.MOV.U32 R89, RZ, RZ, 0x40000040 ;  /* 0x40000040ff597424 */ /* 0x000fe200078e00ff */
[----:B------:R-:W-:Y:S01]  /*1da50*/  R2UR UR27, R13 ;  /* 0x000000000d1b72ca */ /* 0x000fe200000e0000 */
[----:B------:R-:W-:Y:S01]  /*1da60*/  STL [R1+0xf0], R25 ;  /* 0x0000f01901007387 */ /* 0x000fe20000100800 */
[----:B------:R-:W-:Y:S01]  /*1da70*/  MOV R15, 0x40000040 ;  /* 0x40000040000f7802 */ /* 0x000fe20000000f00 */
        /* <DEDUP_REMOVED lines=13> */
[----:B------:R-:W-:Y:S01]  /*1db50*/  R2UR UR37, R5 ;  /* 0x00000000052572ca */ /* 0x000fe200000e0000 */
[----:B------:R-:W-:Y:S01]  /*1db60*/  STL [R1+0xdc], R20 ;  /* 0x0000dc1401007387 */ /* 0x000fe20000100800 */
[----:B------:R-:W-:Y:S02]  /*1db70*/  R2UR UR47, R15 ;  /* 0x000000000f2f72ca */ /* 0x000fe400000e0000 */
[----:B------:R-:W-:Y:S01]  /*1db80*/  R2UR UR44, R4 ;  /* 0x00000000042c72ca */ /* 0x000fe200000e0000 */
[----:B------:R-:W-:Y:S01]  /*1db90*/  STL [R1+0xd8], R19 ;  /* 0x0000d81301007387 */ /* 0x000fe20000100800 */
[----:B0-----:R-:W-:Y:S02]  /*1dba0*/  SHF.R.U32.HI R14, RZ, 0x7, R14 ;  /* 0x00000007ff0e7819 */ /* 0x001fe4000001160e */
[----:B------:R-:W-:Y:S01]  /*1dbb0*/  R2UR UR45, R5 ;  /* 0x00000000052d72ca */ /* 0x000fe200000e0000 */
        /* <DEDUP_REMOVED lines=17> */
[----:B------:R-:W-:Y:S01]  /*1dcd0*/  R2UR UR23, R89 ;  /* 0x00000000591772ca */ /* 0x000fe200000e0000 */
[----:B------:R3:W-:Y:S01]  /*1dce0*/  STL [R1+0xc4], R2 ;  /* 0x0000c40201007387 */ /* 0x0007e20000100800 */
[----:B------:R-:W-:Y:S01]  /*1dcf0*/  R2UR UR5, R91 ;  /* 0x000000005b0572ca */ /* 0x000fe200000e0000 */
[----:B------:R-:W-:Y:S01]  /*1dd00*/  IMAD.MOV.U32 R91, RZ, RZ, 0x40000040 ;  /* 0x40000040ff5b7424 */ /* 0x000fe200078e00ff */
[----:B------:R-:W-:Y:S02]  /*1dd10*/  R2UR UR59, R13 ;  /* 0x000000000d3b72ca */ /* 0x000fe400000e0000 */
[----:B-1----:R-:W-:Y:S01]  /*1dd20*/  MOV R3, UR7 ;  /* 0x0000000700037c02 */ /* 0x002fe20008000f00 */
[----:B------:R-:W-:Y:S01]  /*1dd30*/  UMOV UR7, UR11 ;  /* 0x0000000b00077c82 */ /* 0x000fe20008000000 */
[----:B------:R-:W-:Y:S01]  /*1dd40*/  WARPGROUP.ARRIVE ;  /* 0x00000000000079c5 */ /* 0x000fe20000000000 */
[----:B------:R-:W-:-:S02]  /*1dd50*/  R2UR UR11, R15 ;  /* 0x000000000f0b72ca */ /* 0x000fc400000e0000 */
[----:B------:R-:W-:Y:S01]  /*1dd60*/  MOV R23, UR7 ;  /* 0x0000000700177c02 */ /* 0x000fe20008000f00 */
[----:B------:R-:W-:Y:S01]  /*1dd70*/  UMOV UR7, UR17 ;  /* 0x0000001100077c82 */ /* 0x000fe20008000000 */
[----:B------:R-:W-:Y:S02]  /*1dd80*/  R2UR UR17, R5 ;  /* 0x00000000051172ca */ /* 0x000fe400000e0000 */
[----:B------:R-:W-:-:S07]  /*1dd90*/  R2UR UR43, R91 ;  /* 0x000000005b2b72ca */ /* 0x000fce00000e0000 */
[----:B------:R-:W-:Y:S01]  /*1dda0*/  MOV R17, UR11 ;  /* 0x0000000b00117c02 */ /* 0x000fe20008000f00 */
[----:B------:R-:W-:Y:S01]  /*1ddb0*/  UMOV UR11, UR15 ;  /* 0x0000000f000b7c82 */ /* 0x000fe20008000000 */
[----:B------:R-:W-:Y:S01]  /*1ddc0*/  R2UR UR15, R89 ;  /* 0x00000000590f72ca */ /* 0x000fe200000e0000 */
[----:B------:R-:W-:Y:S01]  /*1ddd0*/  IMAD.MOV.U32 R89, RZ, RZ, 0x40000040 ;  /* 0x40000040ff597424 */ /* 0x000fe200078e00ff */
[----:B------:R-:W-:Y:S01]  /*1dde0*/  MOV R25, UR11 ;  /* 0x0000000b00197c02 */ /* 0x000fe20008000f00 */
[----:B------:R-:W-:Y:S01]  /*1ddf0*/  UMOV UR11, UR13 ;  /* 0x0000000d000b7c82 */ /* 0x000fe20008000000 */
[----:B------:R-:W-:-:S09]  /*1de00*/  R2UR UR13, R11 ;  /* 0x000000000b0d72ca */ /* 0x000fd200000e0000 */
[----:B------:R-:W-:Y:S01]  /*1de10*/  MOV R19, UR15 ;  /* 0x0000000f00137c02 */ /* 0x000fe20008000f00 */
[----:B------:R-:W-:Y:S01]  /*1de20*/  UMOV UR15, UR19 ;  /* 0x00000013000f7c82 */ /* 0x000fe20008000000 */
[----:B------:R-:W-:Y:S02]  /*1de30*/  R2UR UR19, R15 ;  /* 0x000000000f1372ca */ /* 0x000fe400000e0000 */
[----:B------:R-:W-:Y:S01]  /*1de40*/  MOV R96, UR15 ;  /* 0x0000000f00607c02 */ /* 0x000fe20008000f00 */
[----:B------:R-:W-:Y:S01]  /*1de50*/  UMOV UR15, UR9 ;  /* 0x00000009000f7c82 */ /* 0x000fe20008000000 */
[----:B------:R-:W-:-:S09]  /*1de60*/  R2UR UR9, R11 ;  /* 0x000000000b0972ca */ /* 0x000fd200000e0000 */
[----:B------:R-:W-:Y:S01]  /*1de70*/  MOV R21, UR19 ;  /* 0x0000001300157c02 */ /* 0x000fe20008000f00 */
[----:B------:R-:W-:Y:S02]  /*1de80*/  UMOV UR19, UR21 ;  /* 0x0000001500137c82 */ /* 0x000fe40008000000 */
[----:B------:R-:W-:Y:S01]  /*1de90*/  MOV R94, UR19 ;  /* 0x00000013005e7c02 */ /* 0x000fe20008000f00 */
[----:B------:R-:W-:Y:S01]  /*1dea0*/  UMOV UR19, UR5 ;  /* 0x0000000500137c82 */ /* 0x000fe20008000000 */
[----:B------:R-:W-:Y:S01]  /*1deb0*/  R2UR UR5, R11 ;  /* 0x000000000b0572ca */ /* 0x000fe200000e0000 */
        /* <DEDUP_REMOVED lines=22> */
[----:B------:R-:W-:Y:S01]  /*1e020*/  IMAD.MOV.U32 R15, RZ, RZ, 0x40000040 ;  /* 0x40000040ff0f7424 */ /* 0x000fe200078e00ff */
[----:B------:R-:W-:-:S02]  /*1e030*/  IADD3 R88, R12, 0x402, RZ ;  /* 0x000004020c587810 */ /* 0x000fc40007ffe0ff */
        /* <DEDUP_REMOVED lines=12> */
[----:B------:R-:W-:-:S07]  /*1e100*/  R2UR UR42, R90 ;  /* 0x000000005a2a72ca */ /* 0x000fce00000e0000 */
[----:B---3--:R-:W-:Y:S02]  /*1e110*/  MOV R2, UR6 ;  /* 0x0000000600027c02 */ /* 0x008fe40008000f00 */
[----:B------:R-:W-:Y:S01]  /*1e120*/  UMOV UR6, UR10 ;  /* 0x0000000a00067c82 */ /* 0x000fe20008000000 */
[----:B------:R-:W-:Y:S01]  /*1e130*/  R2UR UR10, R14 ;  /* 0x000000000e0a72ca */ /* 0x000fe200000e0000 */
[----:B------:R-:W-:Y:S01]  /*1e140*/  VIADD R14, R12, 0x304 ;  /* 0x000003040c0e7836 */ /* 0x000fe20000000000 */
[----:B------:R-:W-:Y:S01]  /*1e150*/  MOV R22, UR6 ;  /* 0x0000000600167c02 */ /* 0x000fe20008000f00 */
[----:B------:R-:W-:Y:S01]  /*1e160*/  UMOV UR6, UR16 ;  /* 0x0000001000067c82 */ /* 0x000fe20008000000 */
[----:B------:R-:W-:-:S09]  /*1e170*/  R2UR UR16, R4 ;  /* 0x00000000041072ca */ /* 0x000fd200000e0000 */
[----:B------:R-:W-:Y:S01]  /*1e180*/  MOV R16, UR10 ;  /* 0x0000000a00107c02 */ /* 0x000fe20008000f00 */
        /* <DEDUP_REMOVED lines=19> */
[----:B------:R-:W-:Y:S01]  /*1e2c0*/  UMOV UR14, UR8 ;  /* 0x00000008000e7c82 */ /* 0x000fe20008000000 */
[----:B------:R-:W-:-:S02]  /*1e2d0*/  IADD3 R14, R12, 0x6, RZ ;  /* 0x000000060c0e7810 */ /* 0x000fc40007ffe0ff */
[----:B------:R-:W-:Y:S01]  /*1e2e0*/  R2UR UR31, R89 ;  /* 0x00000000591f72ca */ /* 0x000fe200000e0000 */
[----:B------:R-:W-:Y:S01]  /*1e2f0*/  IMAD.MOV.U32 R89, RZ, RZ, 0x40000040 ;  /* 0x40000040ff597424 */ /* 0x000fe200078e00ff */
[C---:B------:R-:W-:Y:S02]  /*1e300*/  R2UR UR8, R10.reuse ;  /* 0x000000000a0872ca */ /* 0x040fe400000e0000 */
[----:B------:R-:W-:Y:S01]  /*1e310*/  MOV R20, UR18 ;  /* 0x0000001200147c02 */ /* 0x000fe20008000f00 */
[----:B------:R-:W-:Y:S02]  /*1e320*/  UMOV UR18, UR20 ;  /* 0x0000001400127c82 */ /* 0x000fe40008000000 */
[----:B------:R-:W-:Y:S01]  /*1e330*/  MOV R93, UR18 ;  /* 0x00000012005d7c02 */ /* 0x000fe20008000f00 */
[----:B------:R-:W-:Y:S01]  /*1e340*/  UMOV UR18, UR4 ;  /* 0x0000000400127c82 */ /* 0x000fe20008000000 */
[----:B------:R-:W-:-:S03]  /*1e350*/  R2UR UR4, R10 ;  /* 0x000000000a0472ca */ /* 0x000fc600000e0000 */
        /* <DEDUP_REMOVED lines=13> */
[----:B------:R-:W-:Y:S02]  /*1e430*/  R2UR UR39, R89 ;  /* 0x00000000592772ca */ /* 0x000fe400000e0000 */
[----:B------:R-:W-:Y:S02]  /*1e440*/  MOV R89, 0x40000040 ;  /* 0x4000004000597802 */ /* 0x000fe40000000f00 */
[----:B------:R-:W-:Y:S02]  /*1e450*/  R2UR UR50, R88 ;  /* 0x00000000583272ca */ /* 0x000fe400000e0000 */
[----:B------:R-:W-:Y:S01]  /*1e460*/  R2UR UR51, R89 ;  /* 0x00000000593372ca */ /* 0x000fe200000e0000 */
[----:B------:R-:W-:-:S02]  /*1e470*/  WARPGROUP.DEPBAR.LE gsb0, 0x0 ;  /* 0x00008000000079c5 */ /* 0x000fc40000010000 */
[----:B------:R-:W-:-:S06]  /*1e480*/  WARPGROUP.ARRIVE ;  /* 0x00000000000079c5 */ /* 0x000fcc0000000000 */
[----:B------:R-:W-:Y:S01]  /*1e490*/  QGMMA.64x32x32.F32.E4M3.E4M3 R120, gdesc[UR44], RZ, !UPT, gsb0 ;  /* 0x006000002c7879f3 */ /* 0x000fe2000c0008ff */
[----:B------:R-:W-:Y:S01]  /*1e4a0*/  R2UR UR46, R14 ;  /* 0x000000000e2e72ca */ /* 0x000fe200000e0000 */
[C---:B------:R-:W-:Y:S01]  /*1e4b0*/  VIADD R14, R12.reuse, 0x506 ;  /* 0x000005060c0e7836 */ /* 0x040fe20000000000 */
[----:B------:R-:W-:Y:S01]  /*1e4c0*/  R2UR UR47, R15 ;  /* 0x000000000f2f72ca */ /* 0x000fe200000e0000 */
[----:B------:R-:W-:Y:S02]  /*1e4d0*/  IMAD.MOV.U32 R15, RZ, RZ, 0x40000040 ;  /* 0x40000040ff0f7424 */ /* 0x000fe400078e00ff */
[----:B------:R-:W-:-:S05]  /*1e4e0*/  VIADD R12, R12, 0x606 ;  /* 0x000006060c0c7836 */ /* 0x000fca0000000000 */
[----:B------:R-:W-:Y:S01]  /*1e4f0*/  R2UR UR58, R12 ;  /* 0x000000000c3a72ca */ /* 0x000fe200000e0000 */
[----:B------:R-:W-:Y:S01]  /*1e500*/  IMAD.MOV.U32 R12, RZ, RZ, R94 ;  /* 0x000000ffff0c7224 */ /* 0x000fe200078e005e */
[----:B------:R-:W-:Y:S02]  /*1e510*/  WARPGROUP.DEPBAR.LE gsb0, 0x0 ;  /* 0x00008000000079c5 */ /* 0x000fe40000010000 */
[----:B------:R-:W-:-:S06]  /*1e520*/  WARPGROUP.ARRIVE ;  /* 0x00000000000079c5 */ /* 0x000fcc0000000000 */
[----:B------:R-:W-:Y:S01]  /*1e530*/  QGMMA.64x32x32.F32.E4M3.E4M3 R104, gdesc[UR52], RZ, !UPT, gsb0 ;  /* 0x00600000346879f3 */ /* 0x000fe2000c0008ff */
[----:B------:R-:W-:Y:S01]  /*1e540*/  R2UR UR54, R14 ;  /* 0x000000000e3672ca */ /* 0x000fe200000e0000 */
[----:B------:R-:W-:Y:S01]  /*1e550*/  IMAD.MOV.U32 R14, RZ, RZ, R96 ;  /* 0x000000ffff0e7224 */ /* 0x000fe200078e0060 */
[----:B------:R-:W-:Y:S01]  /*1e560*/  R2UR UR55, R15 ;  /* 0x000000000f3772ca */ /* 0x000fe200000e0000 */
[----:B------:R-:W-:Y:S01]  /*1e570*/  IMAD.MOV.U32 R15, RZ, RZ, R95 ;  /* 0x000000ffff0f7224 */ /* 0x000fe200078e005f */
[----:B------:R-:W-:Y:S02]  /*1e580*/  WARPGROUP.DEPBAR.LE gsb0, 0x0 ;  /* 0x00008000000079c5 */ /* 0x000fe40000010000 */
[----:B0-----:R-:W-:-:S06]  /*1e590*/  WARPGROUP.ARRIVE ;  /* 0x00000000000079c5 */ /* 0x001fcc0000000000 */
[----:B------:R-:W-:Y:S01]  /*1e5a0*/  QGMMA.64x32x32.F32.E4M3.E4M3 R88, gdesc[UR16], RZ, !UPT, gsb0 ;  /* 0x00600000105879f3 */ /* 0x000fe2000c0008ff */
        /* <DEDUP_REMOVED lines=131> */
.L_x_8140:
[----:B------:R-:W-:Y:S01]  /*1ede0*/  SHF.L.U32 R12, R237, 0x1f, RZ ;  /* 0x0000001fed0c7819 */ /* 0x000fe200000006ff */
[----:B-----5:R-:W-:-:S04]  /*1edf0*/  IMAD R13, R3, 0x8, R16 ;  /* 0x00000008030d7824 */ /* 0x020fc800078e0210 */
[----:B------:R0:W1:Y:S01]  /*1ee00*/  SYNCS.PHASECHK.TRANS64.TRYWAIT P0, [R13+URZ+0x2e850], R12 ;  /* 0x02e8500c0d0075a7 */ /* 0x000062000800017f */
[----:B------:R-:W-:Y:S05]  /*1ee10*/  @!P1 BRA `(.L_x_8141) ;  /* 0x0000000000049947 */ /* 0x000fea0003800000 */
[----:B------:R-:W-:Y:S01]  /*1ee20*/  BPT.TRAP 0x1 ;  /* 0x000000040000795c */ /* 0x000fe20000300000 */
.L_x_8141:
[----:B-1----:R-:W-:Y:S05]  /*1ee30*/  @P0 BRA `(.L_x_8139) ;  /* 0x0000000000080947 */ /* 0x002fea0003800000 */
[----:B------:R-:W1:Y:S02]  /*1ee40*/  SYNCS.PHASECHK.TRANS64.TRYWAIT P0, [R13+URZ+0x2e850], R12 ;  /* 0x02e8500c0d0075a7 */ /* 0x000e64000800017f */
[----:B-1----:R-:W-:Y:S05]  /*1ee50*/  @!P0 BRA `(.L_x_8142) ;  /* 0x000000f000688947 */ /* 0x002fea0003800000 */
.L_x_8139:
        /* <DEDUP_REMOVED lines=124> */
[----:B------:R-:W-:Y:S01]  /*1f620*/  FMUL.FTZ R103, R2, R103 ;  /* 0x0000006702677220 */ /* 0x000fe20000410000 */
[----:B------:R-:W-:-:S02]  /*1f630*/  ULDC UR4, c[0x0][0x988] ;  /* 0x0002620000047ab9 */ /* 0x000fc40000000800 */
        /* <DEDUP_REMOVED lines=19> */
[----:B0-----:R-:W-:-:S02]  /*1f770*/  LOP3.LUT R226, R227, 0x7f, RZ, 0xc0, !PT ;  /* 0x0000007fe3e27812 */ /* 0x001fc400078ec0ff */
[----:B------:R-:W0:Y:S05]  /*1f780*/  S2R R227, SR_TID.X ;  /* 0x0000000000e37919 */ /* 0x000e2a0000002100 */
[----:B------:R-:W-:Y:S01]  /*1f790*/  MUFU.TANH R162, R162 ;  /* 0x000000a200a27308 */ /* 0x000fe20000002400 */
[----:B------:R-:W-:-:S07]  /*1f7a0*/  ISETP.NE.AND P0, PT, R226, RZ, PT ;  /* 0x000000ffe200720c */ /* 0x000fce0003f05270 */
        /* <DEDUP_REMOVED lines=57> */
[----:B------:R-:W-:Y:S01]  /*1fb40*/  FMUL.FTZ R194, R2, R195 ;  /* 0x000000c302c27220 */ /* 0x000fe20000410000 */
[----:B------:R-:W-:Y:S01]  /*1fb50*/  R2UR UR6, R14 ;  /* 0x000000000e0672ca */ /* 0x000fe200000e0000 */
[----:B------:R-:W1:Y:S01]  /*1fb60*/  MUFU.TANH R185, R185 ;  /* 0x000000b900b97308 */ /* 0x000e620000002400 */
[C---:B------:R-:W-:Y:S01]  /*1fb70*/  FMUL.FTZ R195, R2.reuse, R196 ;  /* 0x000000c402c37220 */ /* 0x040fe20000410000 */
[C---:B------:R-:W-:Y:S01]  /*1fb80*/  FMUL.FTZ R196, R2.reuse, R197 ;  /* 0x000000c502c47220 */ /* 0x040fe20000410000 */
[C---:B------:R-:W-:Y:S01]  /*1fb90*/  FMUL.FTZ R197, R2.reuse, R198 ;  /* 0x000000c602c57220 */ /* 0x040fe20000410000 */
[C---:B------:R-:W-:Y:S01]  /*1fba0*/  FMUL.FTZ R198, R2.reuse, R199 ;  /* 0x000000c702c67220 */ /* 0x040fe20000410000 */
[----:B------:R-:W-:-:S03]  /*1fbb0*/  FMUL.FTZ R199, R2, R88 ;  /* 0x0000005802c77220 */ /* 0x000fc60000410000 */
        /* <DEDUP_REMOVED lines=28> */
[----:B------:R-:W-:Y:S01]  /*1fd80*/  MUFU.TANH R131, R131 ;  /* 0x0000008300837308 */ /* 0x000fe20000002400 */
[----:B--2---:R-:W-:-:S04]  /*1fd90*/  FMNMX.FTZ R13, R196, R13, !PT ;  /* 0x0000000dc40d7209 */ /* 0x004fc80007810000 */
[----:B------:R-:W-:Y:S01]  /*1fda0*/  FMNMX.FTZ R13, R168, R13, !PT ;  /* 0x0000000da80d7209 */ /* 0x000fe20007810000 */
[----:B------:R-:W-:Y:S02]  /*1fdb0*/  WARPGROUP.DEPBAR.LE gsb0, 0x0 ;  /* 0x00008000000079c5 */ /* 0x000fe40000010000 */
[----:B------:R-:W-:Y:S01]  /*1fdc0*/  WARPGROUP.ARRIVE ;  /* 0x00000000000079c5 */ /* 0x000fe20000000000 */
[----:B0-----:R-:W-:Y:S01]  /*1fdd0*/  FMNMX.FTZ R14, R198, R14, !PT ;  /* 0x0000000ec60e7209 */ /* 0x001fe20007810000 */
[----:B------:R-:W0:Y:S01]  /*1fde0*/  MUFU.TANH R132, R132 ;  /* 0x0000008400847308 */ /* 0x000e220000002400 */
[----:B------:R-:W-:Y:S02]  /*1fdf0*/  FMNMX.FTZ R13, R169, R13, !PT ;  /* 0x0000000da90d7209 */ /* 0x000fe40007810000 */
[----:B------:R-:W-:Y:S01]  /*1fe00*/  FMNMX.FTZ R14, R170, R14, !PT ;  /* 0x0000000eaa0e7209 */ /* 0x000fe20007810000 */
[----:B------:R-:W-:Y:S01]  /*1fe10*/  QGMMA.64x128x32.F32.E4M3.E4M3 R24, R208, gdesc[UR4], R24, gsb0 ;  /* 0x01e00004d0187df3 */ /* 0x000fe20008000818 */
[----:B------:R-:W-:-:S02]  /*1fe20*/  FMNMX.FTZ R13, R172, R13, !PT ;  /* 0x0000000dac0d7209 */ /* 0x000fc40007810000 */
[----:B------:R-:W-:Y:S01]  /*1fe30*/  FMNMX.FTZ R14, R171, R14, !PT ;  /* 0x0000000eab0e7209 */ /* 0x000fe20007810000 */
[----:B------:R-:W-:Y:S01]  /*1fe40*/  MUFU.TANH R134, R134 ;  /* 0x0000008600867308 */ /* 0x000fe20000002400 */
[----:B------:R-:W-:Y:S02]  /*1fe50*/  FMNMX.FTZ R13, R173, R13, !PT ;  /* 0x0000000dad0d7209 */ /* 0x000fe40007810000 */
[----:B------:R-:W-:Y:S02]  /*1fe60*/  FMNMX.FTZ R14, R174, R14, !PT ;  /* 0x0000000eae0e7209 */ /* 0x000fe40007810000 */
[----:B------:R-:W-:Y:S02]  /*1fe70*/  FMNMX.FTZ R13, R176, R13, !PT ;  /* 0x0000000db00d7209 */ /* 0x000fe40007810000 */
[----:B------:R-:W-:Y:S01]  /*1fe80*/  FMNMX.FTZ R14, R175, R14, !PT ;  /* 0x0000000eaf0e7209 */ /* 0x000fe20007810000 */
[----:B------:R-:W1:Y:S01]  /*1fe90*/  MUFU.TANH R133, R133 ;  /* 0x0000008500857308 */ /* 0x000e620000002400 */
        /* <DEDUP_REMOVED lines=29> */
[----:B------:R-:W4:Y:S01]  /*20070*/  MUFU.TANH R108, R108 ;  /* 0x0000006c006c7308 */ /* 0x000f220000002400 */
        /* <DEDUP_REMOVED lines=32> */
[----:B0-----:R-:W-:Y:S02]  /*20280*/  FMNMX.FTZ R13, R132, R13, !PT ;  /* 0x0000000d840d7209 */ /* 0x001fe40007810000 */
[----:B------:R-:W-:Y:S01]  /*20290*/  FMNMX.FTZ R14, R131, R14, !PT ;  /* 0x0000000e830e7209 */ /* 0x000fe20007810000 */
[----:B------:R-:W-:Y:S01]  /*202a0*/  MUFU.TANH R115, R115 ;  /* 0x0000007300737308 */ /* 0x000fe20000002400 */
[----:B-1----:R-:W-:Y:S02]  /*202b0*/  FMNMX.FTZ R13, R133, R13, !PT ;  /* 0x0000000d850d7209 */ /* 0x002fe40007810000 */
[----:B------:R-:W-:Y:S02]  /*202c0*/  FMNMX.FTZ R14, R134, R14, !PT ;  /* 0x0000000e860e7209 */ /* 0x000fe40007810000 */
[----:B--2---:R-:W-:-:S02]  /*202d0*/  FMNMX.FTZ R13, R104, R13, !PT ;  /* 0x0000000d680d7209 */ /* 0x004fc40007810000 */
[----:B------:R-:W-:Y:S01]  /*202e0*/  FMNMX.FTZ R14, R135, R14, !PT ;  /* 0x0000000e870e7209 */ /* 0x000fe20007810000 */
[----:B------:R-:W0:Y:S01]  /*202f0*/  MUFU.TANH R116, R116 ;  /* 0x0000007400747308 */ /* 0x000e220000002400 */
[----:B---3--:R-:W-:Y:S02]  /*20300*/  FMNMX.FTZ R13, R105, R13, !PT ;  /* 0x0000000d690d7209 */ /* 0x008fe40007810000 */
[----:B------:R-:W-:Y:S02]  /*20310*/  FMNMX.FTZ R14, R106, R14, !PT ;  /* 0x0000000e6a0e7209 */ /* 0x000fe40007810000 */
[----:B----4-:R-:W-:Y:S02]  /*20320*/  FMNMX.FTZ R13, R108, R13, !PT ;  /* 0x0000000d6c0d7209 */ /* 0x010fe40007810000 */
[----:B------:R-:W-:Y:S01]  /*20330*/  FMNMX.FTZ R14, R107, R14, !PT ;  /* 0x0000000e6b0e7209 */ /* 0x000fe20007810000 */
[----:B------:R-:W1:Y:S01]  /*20340*/  MUFU.TANH R118, R118 ;  /* 0x0000007600767308 */ /* 0x000e620000002400 */
[----:B------:R-:W-:-:S02]  /*20350*/  FMNMX.FTZ R13, R109, R13, !PT ;  /* 0x0000000d6d0d7209 */ /* 0x000fc40007810000 */
[----:B------:R-:W-:Y:S02]  /*20360*/  FMNMX.FTZ R14, R110, R14, !PT ;  /* 0x0000000e6e0e7209 */ /* 0x000fe40007810000 */
[----:B------:R-:W-:Y:S02]  /*20370*/  FMNMX.FTZ R13, R112, R13, !PT ;  /* 0x0000000d700d7209 */ /* 0x000fe40007810000 */
[----:B------:R-:W-:Y:S01]  /*20380*/  FMNMX.FTZ R14, R111, R14, !PT ;  /* 0x0000000e6f0e7209 */ /* 0x000fe20007810000 */
[----:B------:R-:W2:Y:S01]  /*20390*/  MUFU.TANH R117, R117 ;  /* 0x0000007500757308 */ /* 0x000ea20000002400 */
[----:B------:R-:W-:Y:S01]  /*203a0*/  FMNMX.FTZ R13, R113, R13, !PT ;  /* 0x0000000d710d7209 */ /* 0x000fe20007810000 */
[----:B------:R-:W-:Y:S02]  /*203b0*/  WARPGROUP.DEPBAR.LE gsb0, 0x0 ;  /* 0x00008000000079c5 */ /* 0x000fe40000010000 */
[----:B------:R-:W-:Y:S01]  /*203c0*/  FMUL.FTZ R208, R2, R89 ;  /* 0x0000005902d07220 */ /* 0x000fe20000410000 */
[----:B------:R-:W-:Y:S01]  /*203d0*/  FMNMX.FTZ R14, R114, R14, !PT ;  /* 0x0000000e720e7209 */ /* 0x000fe20007810000 */
[----:B------:R-:W-:Y:S01]  /*203e0*/  WARPGROUP.ARRIVE ;  /* 0x00000000000079c5 */ /* 0x000fe20000000000 */
[----:B0-----:R-:W-:Y:S01]  /*203f0*/  FMNMX.FTZ R13, R116, R13, !PT ;  /* 0x0000000d740d7209 */ /* 0x001fe20007810000 */
[----:B------:R-:W0:Y:S01]  /*20400*/  MUFU.TANH R119, R119 ;  /* 0x0000007700777308 */ /* 0x000e220000002400 */
[----:B------:R-:W-:-:S04]  /*20410*/  FMNMX.FTZ R14, R115, R14, !PT ;  /* 0x0000000e730e7209 */ /* 0x000fc80007810000 */
[----:B-1----:R-:W-:-:S03]  /*20420*/  FMNMX.FTZ R14, R118, R14, !PT ;  /* 0x0000000e760e7209 */ /* 0x002fc60007810000 */
        /* <DEDUP_REMOVED lines=36> */
[----:B0-----:R-:W-:Y:S01]  /*20670*/  FMNMX.FTZ R14, R14, R89, !PT ;  /* 0x000000590e0e7209 */ /* 0x001fe20007810000 */
[----:B------:R-:W-:-:S04]  /*20680*/  IMAD.MOV.U32 R89, RZ, RZ, -0x3ffffff0 ;  /* 0xc0000010ff597424 */ /* 0x000fc800078e00ff */
[----:B------:R-:W0:Y:S01]  /*20690*/  SHFL.BFLY PT, R210, R14, 0x1, 0x1f ;  /* 0x0c201f000ed27f89 */ /* 0x000e2200000e0000 */
[----:B------:R-:W-:Y:S02]  /*206a0*/  R2UR UR7, R89 ;  /* 0x00000000590772ca */ /* 0x000fe400000e0000 */
[----:B-1----:R-:W-:Y:S02]  /*206b0*/  FMNMX.FTZ R13, R13, R88, !PT ;  /* 0x000000580d0d7209 */ /* 0x002fe40007810000 */
[----:B------:R-:W-:-:S03]  /*206c0*/  IADD3 R88, R12, 0x500, RZ ;  /* 0x000005000c587810 */ /* 0x000fc60007ffe0ff */
[----:B------:R-:W1:Y:S01]  /*206d0*/  SHFL.BFLY PT, R209, R13, 0x1, 0x1f ;  /* 0x0c201f000dd17f89 */ /* 0x000e6200000e0000 */
[----:B------:R-:W-:Y:S01]  /*206e0*/  R2UR UR6, R88 ;  /* 0x00000000580672ca */ /* 0x000fe200000e0000 */
[----:B------:R-:W-:-:S12]  /*206f0*/  IMAD.U32 R88, RZ, RZ, UR4 ;  /* 0x00000004ff587e24 */ /* 0x000fd8000f8e00ff */
[----:B------:R-:W-:Y:S01]  /*20700*/  QGMMA.64x128x32.F32.E4M3.E4M3 R24, R204, gdesc[UR4], R24, gsb0 ;  /* 0x01e00004cc187df3 */ /* 0x000fe20008000818 */
[----:B0-----:R-:W-:-:S05]  /*20710*/  FMNMX.FTZ R14, R14, R210, !PT ;  /* 0x000000d20e0e7209 */ /* 0x001fca0007810000 */
[----:B------:R-:W-:Y:S01]  /*20720*/  FADD.FTZ R89, -R14, R0 ;  /* 0x000000000e597221 */ /* 0x000fe20000010100 */
[----:B-1----:R-:W-:-:S03]  /*20730*/  FMNMX.FTZ R13, R13, R209, !PT ;  /* 0x000000d10d0d7209 */ /* 0x002fc60007810000 */
[----:B------:R-:W-:Y:S02]  /*20740*/  FMUL.FTZ R89, R89, R88 ;  /* 0x0000005859597220 */ /* 0x000fe40000410000 */
[----:B------:R-:W-:-:S04]  /*20750*/  FADD.FTZ R21, -R13, R21 ;  /* 0x000000150d157221 */ /* 0x000fc80000010100 */
[----:B------:R-:W-:Y:S01]  /*20760*/  MUFU.EX2 R89, R89 ;  /* 0x0000005900597308 */ /* 0x000fe20000000800 */
[----:B------:R-:W-:-:S07]  /*20770*/  FMUL.FTZ R21, R21, R88 ;  /* 0x0000005815157220 */ /* 0x000fce0000410000 */
[----:B------:R-:W-:Y:S01]  /*20780*/  MUFU.EX2 R21, R21 ;  /* 0x0000001500157308 */ /* 0x000fe20000000800 */
[----:B------:R-:W-:Y:S02]  /*20790*/  WARPGROUP.DEPBAR.LE gsb0, 0x0 ;  /* 0x00008000000079c5 */ /* 0x000fe40000010000 */
[----:B------:R-:W-:Y:S01]  /*207a0*/  FFMA.FTZ R205, R14, R88, -8 ;  /* 0xc10000000ecd7423 */ /* 0x000fe20000010058 */
[----:B------:R-:W-:-:S03]  /*207b0*/  WARPGROUP.ARRIVE ;  /* 0x00000000000079c5 */ /* 0x000fc60000000000 */
        /* <DEDUP_REMOVED lines=61> */
[----:B------:R-:W-:-:S01]  /*20b90*/  FFMA.FTZ R205, R13, R88, -8 ;  /* 0xc10000000dcd7423 */ /* 0x000fc20000010058 */
[----:B0-----:R-:W-:Y:S01]  /*20ba0*/  FFMA.FTZ R236, R89, R236, R15 ;  /* 0x000000ec59ec7223 */ /* 0x001fe2000001000f */
[----:B------:R-:W0:Y:S01]  /*20bb0*/  MUFU.EX2 R192, R192 ;  /* 0x000000c000c07308 */ /* 0x000e220000000800 */
[----:B------:R-:W-:-:S02]  /*20bc0*/  VIADD R92, R12, 0x600 ;  /* 0x000006000c5c7836 */ /* 0x000fc40000000000 */
[----:B------:R-:W-:Y:S01]  /*20bd0*/  FFMA.FTZ R185, R185, R88, -R205 ;  /* 0x00000058b9b97223 */ /* 0x000fe200000108cd */
[----:B-1----:R-:W-:-:S01]  /*20be0*/  FADD.FTZ R236, R184, R236 ;  /* 0x000000ecb8ec7221 */ /* 0x002fc20000010000 */
[-CC-:B------:R-:W-:Y:S01]  /*20bf0*/  FFMA.FTZ R186, R186, R88.reuse, -R205.reuse ;  /* 0x00000058baba7223 */ /* 0x180fe200000108cd */
[----:B------:R-:W-:-:S01]  /*20c00*/  FFMA.FTZ R189, R189, R88, -R205 ;  /* 0x00000058bdbd7223 */ /* 0x000fc200000108cd */
[----:B------:R-:W-:Y:S01]  /*20c10*/  FFMA.FTZ R190, R190, R88, -R205 ;  /* 0x00000058bebe7223 */ /* 0x000fe200000108cd */
[----:B--2---:R-:W-:-:S01]  /*20c20*/  FADD.FTZ R236, R187, R236 ;  /* 0x000000ecbbec7221 */ /* 0x004fc20000010000 */
[----:B------:R-:W1:Y:S01]  /*20c30*/  MUFU.EX2 R195, R195 ;  /* 0x000000c300c37308 */ /* 0x000e620000000800 */
[----:B------:R-:W-:-:S01]  /*20c40*/  FFMA.FTZ R193, R193, R88, -R205 ;  /* 0x00000058c1c17223 */ /* 0x000fc200000108cd */
[----:B------:R-:W-:Y:S01]  /*20c50*/  FFMA.FTZ R194, R194, R88, -R205 ;  /* 0x00000058c2c27223 */ /* 0x000fe200000108cd */
[----:B---3--:R-:W-:-:S01]  /*20c60*/  FADD.FTZ R236, R188, R236 ;  /* 0x000000ecbcec7221 */ /* 0x008fc20000010000 */
[-CC-:B------:R-:W-:Y:S01]  /*20c70*/  FFMA.FTZ R197, R197, R88.reuse, -R205.reuse ;  /* 0x00000058c5c57223 */ /* 0x180fe200000108cd */
[----:B------:R-:W-:-:S01]  /*20c80*/  FFMA.FTZ R198, R198, R88, -R205 ;  /* 0x00000058c6c67223 */ /* 0x000fc200000108cd */
[----:B------:R-:W-:Y:S01]  /*20c90*/  FFMA.FTZ R170, R170, R88, -R205 ;  /* 0x00000058aaaa7223 */ /* 0x000fe200000108cd */
[----:B----4-:R-:W-:-:S01]  /*20ca0*/  FADD.FTZ R236, R191, R236 ;  /* 0x000000ecbfec7221 */ /* 0x010fc20000010000 */
[----:B------:R-:W2:Y:S01]  /*20cb0*/  MUFU.EX2 R185, R185 ;  /* 0x000000b900b97308 */ /* 0x000ea20000000800 */
[----:B------:R-:W-:-:S01]  /*20cc0*/  FFMA.FTZ R171, R171, R88, -R205 ;  /* 0x00000058abab7223 */ /* 0x000fc200000108cd */
[----:B------:R-:W-:Y:S01]  /*20cd0*/  FFMA.FTZ R174, R174, R88, -R205 ;  /* 0x00000058aeae7223 */ /* 0x000fe200000108cd */
[----:B0-----:R-:W-:-:S01]  /*20ce0*/  FADD.FTZ R236, R192, R236 ;  /* 0x000000ecc0ec7221 */ /* 0x001fc20000010000 */
[-CC-:B------:R-:W-:Y:S01]  /*20cf0*/  FFMA.FTZ R175, R175, R88.reuse, -R205.reuse ;  /* 0x00000058afaf7223 */ /* 0x180fe200000108cd */
[----:B------:R-:W-:-:S01]  /*20d00*/  FFMA.FTZ R178, R178, R88, -R205 ;  /* 0x00000058b2b27223 */ /* 0x000fc200000108cd */
[-CC-:B------:R-:W-:Y:S01]  /*20d10*/  FFMA.FTZ R179, R179, R88.reuse, -R205.reuse ;  /* 0x00000058b3b37223 */ /* 0x180fe200000108cd */
[----:B------:R-:W-:-:S01]  /*20d20*/  FFMA.FTZ R182, R182, R88, -R205 ;  /* 0x00000058b6b67223 */ /* 0x000fc200000108cd */
[----:B------:R-:W0:Y:S01]  /*20d30*/  MUFU.EX2 R196, R196 ;  /* 0x000000c400c47308 */ /* 0x000e220000000800 */
[----:B-1----:R-:W-:-:S01]  /*20d40*/  FADD.FTZ R236, R195, R236 ;  /* 0x000000ecc3ec7221 */ /* 0x002fc20000010000 */
[-CC-:B------:R-:W-:Y:S01]  /*20d50*/  FFMA.FTZ R183, R183, R88.reuse, -R205.reuse ;  /* 0x00000058b7b77223 */ /* 0x180fe200000108cd */
[----:B------:R-:W-:-:S01]  /*20d60*/  FFMA.FTZ R154, R154, R88, -R205 ;  /* 0x000000589a9a7223 */ /* 0x000fc200000108cd */
[-CC-:B------:R-:W-:Y:S01]  /*20d70*/  FFMA.FTZ R155, R155, R88.reuse, -R205.reuse ;  /* 0x000000589b9b7223 */ /* 0x180fe200000108cd */
[----:B------:R-:W-:-:S01]  /*20d80*/  FFMA.FTZ R158, R158, R88, -R205 ;  /* 0x000000589e9e7223 */ /* 0x000fc200000108cd */
[-CC-:B------:R-:W-:Y:S01]  /*20d90*/  FFMA.FTZ R159, R159, R88.reuse, -R205.reuse ;  /* 0x000000589f9f7223 */ /* 0x180fe200000108cd */
[----:B------:R-:W-:-:S01]  /*20da0*/  FFMA.FTZ R162, R162, R88, -R205 ;  /* 0x00000058a2a27223 */ /* 0x000fc200000108cd */
[----:B------:R-:W1:Y:S01]  /*20db0*/  MUFU.EX2 R186, R186 ;  /* 0x000000ba00ba7308 */ /* 0x000e620000000800 */
        /* <DEDUP_REMOVED lines=8> */
[----:B0-----:R-:W-:-:S01]  /*20e40*/  FADD.FTZ R236, R196, R236 ;  /* 0x000000ecc4ec7221 */ /* 0x001fc20000010000 */
[-CC-:B------:R-:W-:Y:S01]  /*20e50*/  FFMA.FTZ R12, R111, R88.reuse, -R205.reuse ;  /* 0x000000586f0c7223 */ /* 0x180fe200000108cd */
[----:B------:R-:W-:-:S01]  /*20e60*/  FFMA.FTZ R143, R143, R88, -R205 ;  /* 0x000000588f8f7223 */ /* 0x000fc200000108cd */
[-CC-:B------:R-:W-:Y:S01]  /*20e70*/  FFMA.FTZ R146, R146, R88.reuse, -R205.reuse ;  /* 0x0000005892927223 */ /* 0x180fe200000108cd */
[----:B------:R-:W-:Y:S01]  /*20e80*/  R2UR UR6, R92 ;  /* 0x000000005c0672ca */ /* 0x000fe200000e0000 */
        /* <DEDUP_REMOVED lines=32> */
[----:B------:R-:W-:-:S02]  /*21090*/  FFMA.FTZ R103, R103, R88, -R205 ;  /* 0x0000005867677223 */ /* 0x000fc400000108cd */
        /* <DEDUP_REMOVED lines=76> */
[----:B------:R-:W-:-:S05]  /*21560*/  IMAD.MOV.U32 R93, RZ, RZ, -0x3ffffff0 ;  /* 0xc0000010ff5d7424 */ /* 0x000fca00078e00ff */
[----:B------:R-:W-:Y:S01]  /*21570*/  R2UR UR7, R93 ;  /* 0x000000005d0772ca */ /* 0x000fe200000e0000 */
[----:B------:R-:W0:Y:S01]  /*21580*/  MUFU.EX2 R138, R138 ;  /* 0x0000008a008a7308 */ /* 0x000e220000000800 */
[----:B-1----:R-:W-:-:S01]  /*21590*/  FADD.FTZ R235, R166, R235 ;  /* 0x000000eba6eb7221 */ /* 0x002fc20000010000 */
[----:B------:R-:W-:-:S06]  /*215a0*/  FFMA.FTZ R93, R119, R88, -R205 ;  /* 0x00000058775d7223 */ /* 0x000fcc00000108cd */
[----:B------:R-:W1:Y:S01]  /*215b0*/  MUFU.EX2 R139, R139 ;  /* 0x0000008b008b7308 */ /* 0x000e620000000800 */
[----:B--2---:R-:W-:-:S03]  /*215c0*/  FADD.FTZ R235, R167, R235 ;  /* 0x000000eba7eb7221 */ /* 0x004fc60000010000 */
[----:B------:R-:W-:Y:S04]  /*215d0*/  QGMMA.64x128x32.F32.E4M3.E4M3 R24, R200, gdesc[UR4], R24, gsb0 ;  /* 0x01e00004c8187df3 */ /* 0x000fe80008000818 */
        /* <DEDUP_REMOVED lines=77> */
[----:B--2---:R-:W-:Y:S02]  /*21ab0*/  @!P0 IMAD R111, R231, 0x8, R16 ;  /* 0x00000008e76f8824 */ /* 0x004fe400078e0210 */
[----:B-1----:R-:W-:-:S02]  /*21ac0*/  FADD.FTZ R115, R113, R115 ;  /* 0x0000007371737221 */ /* 0x002fc40000010000 */
[----:B------:R-:W-:Y:S02]  /*21ad0*/  @!P0 VIADD R111, R111, 0x2e840 ;  /* 0x0002e8406f6f8836 */ /* 0x000fe40000000000 */
[----:B------:R-:W0:Y:S03]  /*21ae0*/  MUFU.EX2 R116, R116 ;  /* 0x0000007400747308 */ /* 0x000e260000000800 */
[----:B------:R-:W-:-:S04]  /*21af0*/  @!P0 PRMT R111, RZ, 0x654, R111 ;  /* 0x00000654ff6f8816 */ /* 0x000fc8000000006f */
[----:B------:R1:W-:Y:S01]  /*21b00*/  @!P0 SYNCS.ARRIVE.TRANS64.RED.A1T0 RZ, [R111+URZ], RZ ;  /* 0x000000ff6fff89a7 */ /* 0x0003e2000810043f */
        /* <DEDUP_REMOVED lines=38> */
[----:B0-----:R-:W-:-:S03]  /*21d70*/  FADD.FTZ R236, R101, R115 ;  /* 0x0000007365ec7221 */ /* 0x001fc60000010000 */
[----:B--2---:R-:W-:Y:S01]  /*21d80*/  FADD.FTZ R235, R103, R119 ;  /* 0x0000007767eb7221 */ /* 0x004fe20000010000 */
[----:B-1----:R-:W-:Y:S06]  /*21d90*/  @!P1 BRA `(.L_x_8143) ;  /* 0x0000000000049947 */ /* 0x002fec0003800000 */
[----:B------:R-:W-:Y:S01]  /*21da0*/  BPT.TRAP 0x1 ;  /* 0x000000040000795c */ /* 0x000fe20000300000 */
.L_x_8143:
        /* <DEDUP_REMOVED lines=122> */
[----:B------:R-:W-:Y:S01]  /*22550*/  IADD3 R20, R20, -0x1, RZ ;  /* 0xffffffff14147810 */ /* 0x000fe20007ffe0ff */
[----:B------:R-:W-:-:S02]  /*22560*/  IMAD.MOV.U32 R21, RZ, RZ, R13 ;  /* 0x000000ffff157224 */ /* 0x000fc400078e000d */
[----:B------:R-:W-:Y:S02]  /*22570*/  IMAD.MOV.U32 R237, RZ, RZ, R234 ;  /* 0x000000ffffed7224 */ /* 0x000fe400078e00ea */
[----:B------:R-:W-:Y:S02]  /*22580*/  IMAD.MOV.U32 R204, RZ, RZ, R108 ;  /* 0x000000ffffcc7224 */ /* 0x000fe400078e006c */
[----:B------:R-:W-:Y:S01]  /*22590*/  IMAD.MOV.U32 R206, RZ, RZ, R116 ;  /* 0x000000ffffce7224 */ /* 0x000fe200078e0074 */
[----:B--2---:R-:W-:Y:S01]  /*225a0*/  R2UR UR4, R0 ;  /* 0x00000000000472ca */ /* 0x004fe200000e0000 */
[----:B------:R-:W-:-:S04]  /*225b0*/  IMAD R0, R3, 0x8, R16 ;  /* 0x0000000803007824 */ /* 0x000fc800078e0210 */
[----:B------:R-:W-:-:S08]  /*225c0*/  VIADD R0, R0, 0x2e860 ;  /* 0x0002e86000007836 */ /* 0x000fd00000000000 */
[----:B------:R-:W-:-:S05]  /*225d0*/  IMAD.U32 R3, RZ, RZ, UR4 ;  /* 0x00000004ff037e24 */ /* 0x000fca000f8e00ff */
[----:B------:R-:W-:Y:S01]  /*225e0*/  PRMT R0, R3, 0x654, R0 ;  /* 0x0000065403007816 */ /* 0x000fe20000000000 */
[----:B------:R-:W-:-:S03]  /*225f0*/  IMAD.MOV.U32 R3, RZ, RZ, R231 ;  /* 0x000000ffff037224 */ /* 0x000fc600078e00e7 */
[----:B------:R0:W-:Y:S02]  /*22600*/  SYNCS.ARRIVE.TRANS64.RED.A1T0 RZ, [R0+URZ], RZ ;  /* 0x000000ff00ff79a7 */ /* 0x0001e4000810043f */
[----:B0-----:R-:W-:Y:S01]  /*22610*/  IMAD.MOV.U32 R0, RZ, RZ, R14 ;  /* 0x000000ffff007224 */ /* 0x001fe200078e000e */
[----:B------:R-:W-:Y:S06]  /*22620*/  @P0 BRA `(.L_x_8144) ;  /* 0xffffffb000940947 */ /* 0x000fec000383ffff */
.L_x_8133:
[----:B------:R-:W-:Y:S05]  /*22630*/  WARPSYNC.ALL ;  /* 0x0000000000007948 */ /* 0x000fea0003800000 */
[----:B------:R-:W-:Y:S06]  /*22640*/  BAR.ARV 0x8, 0x180 ;  /* 0x0206000000007b1d */ /* 0x000fec0000002000 */
[----:B------:R-:W-:Y:S05]  /*22650*/  @!P1 BRA `(.L_x_8145) ;  /* 0x0000000000049947 */ /* 0x000fea0003800000 */
[----:B------:R-:W-:Y:S01]  /*22660*/  BPT.TRAP 0x1 ;  /* 0x000000040000795c */ /* 0x000fe20000300000 */
.L_x_8145:
[----:B------:R-:W-:Y:S01]  /*22670*/  IMAD R9, R231, 0x8, R16 ;  /* 0x00000008e7097824 */ /* 0x000fe200078e0210 */
[----:B------:R-:W-:-:S04]  /*22680*/  SHF.L.U32 R0, R234, 0x1f, RZ ;  /* 0x0000001fea007819 */ /* 0x000fc800000006ff */
[----:B------:R0:W1:Y:S01]  /*22690*/  SYNCS.PHASECHK.TRANS64.TRYWAIT P0, [R9+URZ+0x2e850], R0 ;  /* 0x02e85000090075a7 */ /* 0x000062000800017f */
[----:B------:R-:W-:Y:S05]  /*226a0*/  @!P1 BRA `(.L_x_8146) ;  /* 0x0000000000049947 */ /* 0x000fea0003800000 */
[----:B------:R-:W-:Y:S01]  /*226b0*/  BPT.TRAP 0x1 ;  /* 0x000000040000795c */ /* 0x000fe20000300000 */
.L_x_8146:
[----:B------:R-:W-:-:S05]  /*226c0*/  VIADD R16, R16, 0x400 ;  /* 0x0000040010107836 */ /* 0x000fca0000000000 */
[----:B------:R-:W-:-:S04]  /*226d0*/  SHF.R.U32.HI R16, RZ, 0x4, R16 ;  /* 0x00000004ff107819 */ /* 0x000fc80000011610 */
[----:B------:R-:W-:-:S04]  /*226e0*/  LOP3.LUT R16, R16, 0x3fff, RZ, 0xc0, !PT ;  /* 0x00003fff10107812 */ /* 0x000fc800078ec0ff */
[----:B------:R-:W-:Y:S01]  /*226f0*/  LOP3.LUT R16, R16, 0x10000, RZ, 0xfc, !PT ;  /* 0x0001000010107812 */ /* 0x000fe200078efcff */
[----:B-1----:R-:W-:Y:S06]  /*22700*/  @P0 BRA `(.L_x_8147) ;  /* 0x0000000000080947 */ /* 0x002fec0003800000 */
[----:B------:R-:W1:Y:S02]  /*22710*/  SYNCS.PHASECHK.TRANS64.TRYWAIT P0, [R9+URZ+0x2e850], R0 ;  /* 0x02e85000090075a7 */ /* 0x000e64000800017f */
[----:B-1----:R-:W-:Y:S05]  /*22720*/  @!P0 BRA `(.L_x_8148) ;  /* 0x000000b800488947 */ /* 0x002fea0003800000 */
.L_x_8147:
        /* <DEDUP_REMOVED lines=12> */
[----:B------:R-:W-:Y:S01]  /*227f0*/  ISETP.NE.U32.AND P0, PT, RZ, UR4, PT ;  /* 0x00000004ff007c0c */ /* 0x000fe2000bf05070 */
[----:B------:R-:W-:-:S03]  /*22800*/  ULDC.64 UR8, c[0x0][0x208] ;  /* 0x0000820000087ab9 */ /* 0x000fc60000000a00 */
        /* <DEDUP_REMOVED lines=18> */
[----:B------:R-:W-:Y:S02]  /*22930*/  R2UR UR7, R5 ;  /* 0x00000000050772ca */ /* 0x000fe400000e0000 */
[----:B------:R-:W0:Y:S02]  /*22940*/  @P0 LDC.64 R4, c[0x0][0x9c8] ;  /* 0x00027200ff040b82 */ /* 0x000e240000000a00 */
[----:B01----:R-:W-:Y:S01]  /*22950*/  @P0 IMAD R0, R11, R4, RZ ;  /* 0x000000040b000224 */ /* 0x003fe200078e02ff */
[----:B---3--:R-:W-:-:S03]  /*22960*/  @P0 SHF.R.S32.HI R11, RZ, 0x1f, R8 ;  /* 0x0000001fff0b0819 */ /* 0x008fc60000011408 */
[C---:B--2---:R-:W-:Y:S02]  /*22970*/  @P0 IMAD R3, R10.reuse, R5, R0 ;  /* 0x000000050a030224 */ /* 0x044fe400078e0200 */
[----:B------:R-:W-:-:S04]  /*22980*/  @P0 IMAD.WIDE.U32 R4, R10, R4, RZ ;  /* 0x000000040a040225 */ /* 0x000fc800078e00ff */
[-C--:B----4-:R-:W-:Y:S01]  /*22990*/  @P0 IMAD R0, R11, R6.reuse, RZ ;  /* 0x000000060b000224 */ /* 0x090fe200078e02ff */
[----:B------:R-:W-:Y:S01]  /*229a0*/  MOV R11, 0xc0000010 ;  /* 0xc0000010000b7802 */ /* 0x000fe20000000f00 */
[----:B------:R-:W-:Y:S02]  /*229b0*/  VIADD R10, R2, 0x400 ;  /* 0x00000400020a7836 */ /* 0x000fe40000000000 */
        /* <DEDUP_REMOVED lines=31> */
[----:B------:R-:W0:Y:S04]  /*22bb0*/  SHFL.BFLY PT, R2, R5, 0x1, 0x1f ;  /* 0x0c201f0005027f89 */ /* 0x000e2800000e0000 */
[----:B------:R-:W1:Y:S01]  /*22bc0*/  SHFL.BFLY PT, R3, R4, 0x1, 0x1f ;  /* 0x0c201f0004037f89 */ /* 0x000e6200000e0000 */
        /* <DEDUP_REMOVED lines=30> */
.L_x_8149:
[----:B------:R-:W2:Y:S04]  /*22db0*/  LDL R0, [R1+0x54] ;  /* 0x0000540001007983 */ /* 0x000ea80000100800 */
[----:B------:R-:W3:Y:S01]  /*22dc0*/  LDL.LU R4, [R1+0xa4] ;  /* 0x0000a40001047983 */ /* 0x000ee20000300800 */
[----:B------:R-:W-:Y:S02]  /*22dd0*/  VIADD R231, R231, 0x1 ;  /* 0x00000001e7e77836 */ /* 0x000fe40000000000 */
        /* <DEDUP_REMOVED lines=69> */
[----:B------:R-:W-:Y:S01]  /*23230*/  FMUL.FTZ R4, R75, R2 ;  /* 0x000000024b047220 */ /* 0x000fe20000410000 */
[----:B------:R-:W-:Y:S01]  /*23240*/  PRMT R0, R5, 0x654, R0 ;  /* 0x0000065405007816 */ /* 0x000fe20000000000 */
[----:B------:R-:W-:Y:S01]  /*23250*/  FMUL.FTZ R5, R80, R3 ;  /* 0x0000000350057220 */ /* 0x000fe20000410000 */
[----:B------:R-:W-:Y:S02]  /*23260*/  SEL R3, RZ, 0x1, P0 ;  /* 0x00000001ff037807 */ /* 0x000fe40000000000 */
[----:B------:R0:W-:Y:S02]  /*23270*/  SYNCS.ARRIVE.TRANS64.RED.A1T0 RZ, [R0+URZ], RZ ;  /* 0x000000ff00ff79a7 */ /* 0x0001e4000810043f */
[----:B------:R-:W-:-:S05]  /*23280*/  LOP3.LUT R234, R234, R3, RZ, 0x3c, !PT ;  /* 0x00000003eaea7212 */ /* 0x000fca00078e3cff */
[----:B------:R-:W-:-:S06]  /*23290*/  UIADD3 UR4, UR4, 0x1, URZ ;  /* 0x0000000104047890 */ /* 0x000fcc000fffe03f */
[----:B0-----:R-:W-:-:S05]  /*232a0*/  IMAD.U32 R0, RZ, RZ, UR4 ;  /* 0x00000004ff007e24 */ /* 0x001fca000f8e00ff */
[----:B------:R0:W-:Y:S02]  /*232b0*/  STL [R1+0xa4], R0 ;  /* 0x0000a40001007387 */ /* 0x0001e40000100800 */
.L_x_8082:
[----:B------:R-:W-:Y:S05]  /*232c0*/  WARPSYNC.ALL ;  /* 0x0000000000007948 */ /* 0x000fea0003800000 */
[----:B------:R-:W1:Y:S08]  /*232d0*/  S2UR UR5, SR_CgaCtaId ;  /* 0x00000000000579c3 */ /* 0x000e700000008800 */
[----:B------:R-:W-:Y:S06]  /*232e0*/  BAR.SYNC.DEFER_BLOCKING 0x5, 0x180 ;  /* 0x0146000000007b1d */ /* 0x000fec0000010000 */
[----:B------:R-:W-:Y:S01]  /*232f0*/  UMOV UR4, 0x400 ;  /* 0x0000040000047882 */ /* 0x000fe20000000000 */
[----:B------:R-:W-:Y:S01]  /*23300*/  BSSY B0, `(.L_x_8150) ;  /* 0x00002b4000007945 */ /* 0x000fe20003800000 */
[----:B-1----:R-:W-:-:S02]  /*23310*/  ULEA UR4, UR5, UR4, 0x18 ;  /* 0x0000000405047291 */ /* 0x002fc4000f8ec03f */
[----:B0-----:R-:W-:-:S04]  /*23320*/  IMAD.U32 R0, RZ, RZ, UR5 ;  /* 0x00000005ff007e24 */ /* 0x001fc8000f8e00ff */
[----:B------:R-:W-:Y:S01]  /*23330*/  IMAD.U32 R16, RZ, RZ, UR4 ;  /* 0x00000004ff107e24 */ /* 0x000fe2000f8e00ff */
[----:B------:R-:W-:Y:S04]  /*23340*/  STL [R1+0x54], R0 ;  /* 0x0000540001007387 */ /* 0x000fe80000100800 */
[----:B------:R-:W0:Y:S04]  /*23350*/  LDS.128 R64, [R16+0x2e8d0] ;  /* 0x02e8d00010407984 */ /* 0x000e280000000c00 */
[----:B0-----:R0:W-:Y:S04]  /*23360*/  STL.64 [R1+0x60], R64 ;  /* 0x0000604001007387 */ /* 0x0011e80000100a00 */
[----:B------:R0:W-:Y:S01]  /*23370*/  STL.64 [R1+0x68], R66 ;  /* 0x0000684201007387 */ /* 0x0001e20000100a00 */
[----:B------:R-:W-:Y:S06]  /*23380*/  BAR.ARV 0x4, 0x180 ;  /* 0x0106000000007b1d */ /* 0x000fec0000002000 */
[----:B------:R-:W-:Y:S05]  /*23390*/  @P1 BRA `(.L_x_8151) ;  /* 0x0000001c00481947 */ /* 0x000fea0003800000 */
[----:B------:R-:W1:Y:S01]  /*233a0*/  S2R R56, SR_TID.X ;  /* 0x0000000000387919 */ /* 0x000e620000002100 */
[----:B------:R-:W-:Y:S01]  /*233b0*/  ULDC.64 UR4, c[0x4][0xa8] ;  /* 0x01002a0000047ab9 */ /* 0x000fe20000000a00 */
[----:B------:R-:W2:Y:S01]  /*233c0*/  LDL R50, [R1+0xb4] ;  /* 0x0000b40001327983 */ /* 0x000ea20000100800 */
[----:B------:R-:W-:Y:S01]  /*233d0*/  ULDC.64 UR6, c[0x0][0x208] ;  /* 0x0000820000067ab9 */ /* 0x000fe20000000a00 */
[----:B-1----:R-:W-:-:S05]  /*233e0*/  IMAD.SHL.U32 R0, R56, 0x4, RZ ;  /* 0x0000000438007824 */ /* 0x002fca00078e00ff */
[----:B------:R-:W-:-:S04]  /*233f0*/  LOP3.LUT R0, R0, 0xc, RZ, 0xc0, !PT ;  /* 0x0000000c00007812 */ /* 0x000fc800078ec0ff */
[----:B------:R-:W-:-:S05]  /*23400*/  IADD3 R2, P0, R0, UR4, RZ ;  /* 0x0000000400027c10 */ /* 0x000fca000ff1e0ff */
[----:B------:R-:W-:-:S05]  /*23410*/  IMAD.X R3, RZ, RZ, UR5, P0 ;  /* 0x00000005ff037e24 */ /* 0x000fca00080e06ff */
[----:B------:R1:W3:Y:S01]  /*23420*/  LDG.E.CONSTANT R0, desc[UR6][R2.64] ;  /* 0x0000000602007981 */ /* 0x0002e2000c1e9900 */
[----:B------:R-:W-:Y:S01]  /*23430*/  F2FP.BF16.F32.PACK_AB R29, R52, R29 ;  /* 0x0000001d341d723e */ /* 0x000fe200000010ff */
[----:B------:R-:W-:Y:S01]  /*23440*/  UMOV UR4, 0xffffffff ;  /* 0xffffffff00047882 */ /* 0x000fe20000000000 */
[----:B------:R-:W-:Y:S01]  /*23450*/  F2FP.BF16.F32.PACK_AB R28, R53, R28 ;  /* 0x0000001c351c723e */ /* 0x000fe200000010ff */
[----:B------:R-:W4:Y:S01]  /*23460*/  S2R R43, SR_SWINHI ;  /* 0x00000000002b7919 */ /* 0x000f220000002f00 */
        /* <DEDUP_REMOVED lines=19> */
[----:B------:R-:W-:Y:S02]  /*235a0*/  F2FP.BF16.F32.PACK_AB R57, R47, R30 ;  /* 0x0000001e2f39723e */ /* 0x000fe400000010ff */
[----:B0-----:R-:W-:Y:S02]  /*235b0*/  F2FP.BF16.F32.PACK_AB R65, R55, R26 ;  /* 0x0000001a3741723e */ /* 0x001fe400000010ff */
[----:B------:R-:W-:-:S02]  /*235c0*/  F2FP.BF16.F32.PACK_AB R30, R61, R24 ;  /* 0x000000183d1e723e */ /* 0x000fc400000010ff */
[----:B------:R-:W-:Y:S02]  /*235d0*/  F2FP.BF16.F32.PACK_AB R67, R63, R20 ;  /* 0x000000143f43723e */ /* 0x000fe400000010ff */
[----:B-1----:R-:W-:Y:S02]  /*235e0*/  LOP3.LUT P0, R2, R56, 0x3, RZ, 0xc0, !PT ;  /* 0x0000000338027812 */ /* 0x002fe4000780c0ff */
[----:B------:R-:W-:Y:S02]  /*235f0*/  F2FP.BF16.F32.PACK_AB R94, R94, R95 ;  /* 0x0000005f5e5e723e */ /* 0x000fe400000010ff */
[----:B------:R-:W-:Y:S02]  /*23600*/  F2FP.BF16.F32.PACK_AB R93, R92, R93 ;  /* 0x0000005d5c5d723e */ /* 0x000fe400000010ff */
[----:B------:R-:W-:Y:S02]  /*23610*/  ISETP.EQ.OR P0, PT, R2, 0x3, !P0 ;  /* 0x000000030200780c */ /* 0x000fe40004702670 */
        /* <DEDUP_REMOVED lines=8> */
[----:B--2---:R-:W-:Y:S01]  /*236a0*/  IMAD.WIDE R4, R50, 0x2, R52 ;  /* 0x0000000232047825 */ /* 0x004fe200078e0234 */
[----:B------:R-:W-:Y:S02]  /*236b0*/  F2FP.BF16.F32.PACK_AB R50, R87, R6 ;  /* 0x000000065732723e */ /* 0x000fe400000010ff */
[C---:B------:R-:W-:Y:S02]  /*236c0*/  IADD3 R7, P5, R4.reuse, 0x4060, RZ ;  /* 0x0000406004077810 */ /* 0x040fe40007fbe0ff */
[----:B------:R-:W-:Y:S02]  /*236d0*/  IADD3 R9, P1, R4, 0x4040, RZ ;  /* 0x0000404004097810 */ /* 0x000fe40007f3e0ff */
[----:B------:R-:W-:Y:S02]  /*236e0*/  LOP3.LUT R6, R7, 0x380, RZ, 0xc0, !PT ;  /* 0x0000038007067812 */ /* 0x000fe400078ec0ff */
[----:B------:R-:W-:-:S02]  /*236f0*/  LOP3.LUT R8, R9, 0x380, RZ, 0xc0, !PT ;  /* 0x0000038009087812 */ /* 0x000fc400078ec0ff */
        /* <DEDUP_REMOVED lines=11> */
[----:B------:R-:W-:Y:S02]  /*237b0*/  SHF.R.U64 R14, R14, 0x3, RZ ;  /* 0x000000030e0e7819 */ /* 0x000fe400000012ff */
[----:B------:R-:W-:Y:S02]  /*237c0*/  IADD3 R27, P1, R4, 0x20, RZ ;  /* 0x00000020041b7810 */ /* 0x000fe40007f3e0ff */
[----:B------:R-:W-:Y:S02]  /*237d0*/  LOP3.LUT R10, R11, 0x380, RZ, 0xc0, !PT ;  /* 0x000003800b0a7812 */ /* 0x000fe400078ec0ff */
[----:B------:R-:W-:-:S02]  /*237e0*/  LOP3.LUT R20, R21, 0x380, RZ, 0xc0, !PT ;  /* 0x0000038015147812 */ /* 0x000fc400078ec0ff */
[----:B------:R-:W-:Y:S02]  /*237f0*/  LOP3.LUT R14, R14, R15, RZ, 0x3c, !PT ;  /* 0x0000000f0e0e7212 */ /* 0x000fe400078e3cff */
        /* <DEDUP_REMOVED lines=41> */
[----:B------:R-:W1:Y:S01]  /*23a90*/  SHFL.IDX PT, R27, R27, R2, 0x1c1f ;  /* 0x001c1f021b1b7589 */ /* 0x000e6200000e0000 */
[----:B------:R-:W-:Y:S02]  /*23aa0*/  SEL R31, R30, R31, P0 ;  /* 0x0000001f1e1f7207 */ /* 0x000fe40000000000 */
[----:B------:R-:W-:Y:S01]  /*23ab0*/  SEL R35, R34, R35, P0 ;  /* 0x0000002322237207 */ /* 0x000fe20000000000 */
[----:B------:R-:W-:Y:S01]  /*23ac0*/  SHFL.IDX PT, R30, R29, R0, 0x1c1f ;  /* 0x001c1f001d1e7589 */ /* 0x000fe200000e0000 */
[----:B------:R-:W-:-:S02]  /*23ad0*/  SEL R39, R40, R39, P0 ;  /* 0x0000002728277207 */ /* 0x000fc40000000000 */
[----:B------:R-:W-:Y:S01]  /*23ae0*/  SEL R41, R43, R44, P0 ;  /* 0x0000002c2b297207 */ /* 0x000fe20000000000 */
[----:B------:R-:W2:Y:S01]  /*23af0*/  SHFL.IDX PT, R31, R31, R2, 0x1c1f ;  /* 0x001c1f021f1f7589 */ /* 0x000ea200000e0000 */
        /* <DEDUP_REMOVED lines=20> */
[----:B------:R-:W4:Y:S01]  /*23c40*/  SHFL.IDX PT, R38, R37, R0, 0x1c1f ;  /* 0x001c1f0025267589 */ /* 0x000f2200000e0000 */
[----:B------:R-:W-:Y:S02]  /*23c50*/  SEL R73, R42, R73, P0 ;  /* 0x000000492a497207 */ /* 0x000fe40000000000 */
[----:B------:R-:W-:Y:S01]  /*23c60*/  SEL R75, R77, R50, P0 ;  /* 0x000000324d4b7207 */ /* 0x000fe20000000000 */
[----:B------:R-:W-:Y:S01]  /*23c70*/  SHFL.IDX PT, R42, R41, R0, 0x1c1f ;  /* 0x001c1f00292a7589 */ /* 0x000fe200000e0000 */
[----:B------:R-:W-:-:S02]  /*23c80*/  SEL R77, R50, R77, P0 ;  /* 0x0000004d324d7207 */ /* 0x000fc40000000000 */
[----:B0-----:R-:W-:Y:S01]  /*23c90*/  SEL R8, R10, R7, P0 ;  /* 0x000000070a087207 */ /* 0x001fe20000000000 */
[----:B------:R-:W0:Y:S01]  /*23ca0*/  SHFL.IDX PT, R43, R43, R2, 0x1c1f ;  /* 0x001c1f022b2b7589 */ /* 0x000e2200000e0000 */
[----:B-1----:R-:W-:Y:S02]  /*23cb0*/  SEL R24, R26, R27, P0 ;  /* 0x0000001b1a187207 */ /* 0x002fe40000000000 */
[----:B--2---:R-:W-:Y:S01]  /*23cc0*/  SEL R28, R30, R31, P0 ;  /* 0x0000001f1e1c7207 */ /* 0x004fe20000000000 */
[----:B------:R-:W-:Y:S01]  /*23cd0*/  SHFL.IDX PT, R45, R45, R0, 0x1c1f ;  /* 0x001c1f002d2d7589 */ /* 0x000fe200000e0000 */
[----:B---3--:R-:W-:Y:S02]  /*23ce0*/  SEL R32, R34, R35, P0 ;  /* 0x0000002322207207 */ /* 0x008fe40000000000 */
        /* <DEDUP_REMOVED lines=14> */
[----:B0-----:R-:W-:Y:S02]  /*23dd0*/  SEL R40, R42, R43, P0 ;  /* 0x0000002b2a287207 */ /* 0x001fe40000000000 */
[----:B------:R-:W-:Y:S01]  /*23de0*/  SEL R6, R3, R6, P0 ;  /* 0x0000000603067207 */ /* 0x000fe20000000000 */
[----:B------:R-:W-:Y:S01]  /*23df0*/  SHFL.IDX PT, R71, R71, R0, 0x1c1f ;  /* 0x001c1f0047477589 */ /* 0x000fe200000e0000 */
[----:B------:R-:W-:-:S03]  /*23e00*/  SEL R42, R43, R42, P0 ;  /* 0x0000002a2b2a7207 */ /* 0x000fc60000000000 */
        /* <DEDUP_REMOVED lines=24> */
.L_x_8364:
[----:B------:R-:W2:Y:S01]  /*23f90*/  LDL.LU R2, [R1+0x98] ;  /* 0x0000980001027983 */ /* 0x000ea20000300800 */
[----:B------:R-:W-:Y:S05]  /*23fa0*/  WARPSYNC.ALL ;  /* 0x0000000000007948 */ /* 0x000fea0003800000 */
[----:B-1----:R-:W3:Y:S01]  /*23fb0*/  LDL.LU R0, [R1+0x9c] ;  /* 0x00009c0001007983 */ /* 0x002ee20000300800 */
[----:B------:R-:W0:Y:S01]  /*23fc0*/  LDC R49, c[0x0][0xbe8] ;  /* 0x0002fa00ff317b82 */ /* 0x000e220000000800 */
[----:B------:R-:W-:Y:S02]  /*23fd0*/  ULDC.64 UR4, c[0x0][0xc00] ;  /* 0x0003000000047ab9 */ /* 0x000fe40000000a00 */
[----:B------:R-:W4:Y:S04]  /*23fe0*/  LDL R44, [R1+0x80] ;  /* 0x00008000012c7983 */ /* 0x000f280000100800 */
[----:B------:R-:W4:Y:S01]  /*23ff0*/  LDL R56, [R1+0x50] ;  /* 0x0000500001387983 */ /* 0x000f220000100800 */
[----:B------:R-:W-:Y:S01]  /*24000*/  BAR.SYNC.DEFER_BLOCKING 0x1, 0x100 ;  /* 0x0044000000007b1d */ /* 0x000fe20000010000 */
[----:B------:R-:W-:-:S02]  /*24010*/  ISETP.NE.U32.AND P1, PT, RZ, UR4, PT ;  /* 0x00000004ff007c0c */ /* 0x000fc4000bf25070 */
[----:B------:R-:W-:Y:S02]  /*24020*/  SEL R41, R75, R60, P0 ;  /* 0x0000003c4b297207 */ /* 0x000fe40000000000 */
[----:B------:R-:W-:Y:S01]  /*24030*/  ISETP.NE.AND.EX P1, PT, RZ, UR5, PT, P1 ;  /* 0x00000005ff007c0c */ /* 0x000fe2000bf25310 */
[----:B------:R-:W-:Y:S01]  /*24040*/  ULDC.64 UR6, c[0x0][0x208] ;  /* 0x0000820000067ab9 */ /* 0x000fe20000000a00 */
[----:B------:R-:W-:Y:S01]  /*24050*/  SEL R43, R60, R75, P0 ;  /* 0x0000004b3c2b7207 */ /* 0x000fe20000000000 */
        /* <DEDUP_REMOVED lines=11> */
[----:B------:R-:W-:Y:S01]  /*24110*/  ULDC.64 UR4, c[0x0][0xc08] ;  /* 0x0003020000047ab9 */ /* 0x000fe20000000a00 */
[----:B0-----:R-:W-:Y:S02]  /*24120*/  ISETP.NE.AND P2, PT, R49, 0x1, PT ;  /* 0x000000013100780c */ /* 0x001fe40003f45270 */
[----:B------:R-:W-:Y:S01]  /*24130*/  ISETP.NE.U32.AND P0, PT, RZ, UR4, PT ;  /* 0x00000004ff007c0c */ /* 0x000fe2000bf05070 */
[----:B------:R1:W5:Y:S03]  /*24140*/  @P1 LDG.E R47, desc[UR6][R20.64] ;  /* 0x00000006142f1981 */ /* 0x000366000c1e1900 */
[----:B------:R-:W-:Y:S01]  /*24150*/  ISETP.NE.AND.EX P0, PT, RZ, UR5, PT, P0 ;  /* 0x00000005ff007c0c */ /* 0x000fe2000bf05300 */
[----:B----4-:R-:W-:-:S06]  /*24160*/  IMAD.IADD R13, R44, 0x1, R56 ;  /* 0x000000012c0d7824 */ /* 0x010fcc00078e0238 */
[----:B------:R-:W0:Y:S06]  /*24170*/  @P2 LDC R4, c[0x0][0xbec] ;  /* 0x0002fb00ff042b82 */ /* 0x000e2c0000000800 */
[----:B------:R-:W-:Y:S01]  /*24180*/  @P0 IADD3 R2, P3, R2, UR4, RZ ;  /* 0x0000000402020c10 */ /* 0x000fe2000ff7e0ff */
[----:B------:R-:W-:Y:S01]  /*24190*/  ULDC UR4, c[0x0][0xa88] ;  /* 0x0002a20000047ab9 */ /* 0x000fe20000000800 */
[----:B------:R-:W2:Y:S02]  /*241a0*/  @P2 LDC R5, c[0x0][0xbf0] ;  /* 0x0002fc00ff052b82 */ /* 0x000ea40000000800 */
[----:B------:R-:W-:Y:S01]  /*241b0*/  @P0 IADD3.X R3, R0, UR5, RZ, P3, !PT ;  /* 0x0000000500030c10 */ /* 0x000fe20009ffe4ff */
[----:B------:R-:W-:-:S06]  /*241c0*/  IMAD.U32 R0, RZ, RZ, UR4 ;  /* 0x00000004ff007e24 */ /* 0x000fcc000f8e00ff */
[----:B------:R1:W5:Y:S01]  /*241d0*/  @P0 LDG.E R0, desc[UR6][R2.64] ;  /* 0x0000000602000981 */ /* 0x000362000c1e1900 */
[----:B------:R-:W-:Y:S05]  /*241e0*/  @P0 BRA `(.L_x_8153) ;  /* 0x0000000000140947 */ /* 0x000fea0003800000 */
[----:B------:R-:W-:Y:S05]  /*241f0*/  @!P1 BRA `(.L_x_8153) ;  /* 0x0000000000109947 */ /* 0x000fea0003800000 */
[----:B------:R-:W-:Y:S02]  /*24200*/  ULDC.64 UR4, c[0x0][0x208] ;  /* 0x0000820000047ab9 */ /* 0x000fe40000000a00 */
[----:B-1----:R-:W3:Y:S04]  /*24210*/  LDG.E R3, desc[UR4][R20.64] ;  /* 0x0000000414037981 */ /* 0x002ee8000c1e1900 */
[----:B-----5:R-:W3:Y:S02]  /*24220*/  LDG.E R0, desc[UR4][R20.64+0x4] ;  /* 0x0000040414007981 */ /* 0x020ee4000c1e1900 */
[----:B---3--:R-:W-:-:S07]  /*24230*/  IMAD.IADD R0, R0, 0x1, -R3 ;  /* 0x0000000100007824 */ /* 0x008fce00078e0a03 */
.L_x_8153:
[----:B------:R-:W3:Y:S01]  /*24240*/  LDL.LU R10, [R1+0xa0] ;  /* 0x0000a000010a7983 */ /* 0x000ee20000300800 */
[----:B------:R-:W4:Y:S01]  /*24250*/  S2R R6, SR_TID.X ;  /* 0x0000000000067919 */ /* 0x000f220000002100 */
[----:B01----:R-:W-:Y:S01]  /*24260*/  @P2 IMAD.HI.U32 R2, R13, R4, RZ ;  /* 0x000000040d022227 */ /* 0x003fe200078e00ff */
[----:B------:R-:W-:Y:S01]  /*24270*/  ULDC.64 UR4, c[0x0][0xb90] ;  /* 0x0002e40000047ab9 */ /* 0x000fe20000000a00 */
[----:B-----5:R-:W-:Y:S01]  /*24280*/  SHF.R.S32.HI R3, RZ, 0x1f, R47 ;  /* 0x0000001fff037819 */ /* 0x020fe2000001142f */
[----:B------:R-:W3:Y:S01]  /*24290*/  LDL.LU R8, [R1+0x8c] ;  /* 0x00008c0001087983 */ /* 0x000ee20000300800 */
[----:B------:R-:W-:Y:S01]  /*242a0*/  IMAD.MOV.U32 R7, RZ, RZ, R13 ;  /* 0x000000ffff077224 */ /* 0x000fe200078e000d */
[----:B------:R-:W0:Y:S02]  /*242b0*/  @P2 LDC R57, c[0x0][0xbec] ;  /* 0x0002fb00ff392b82 */ /* 0x000e240000000800 */
[----:B------:R-:W3:Y:S04]  /*242c0*/  LDL.LU R58, [R1+0x94] ;  /* 0x00009400013a7983 */ /* 0x000ee80000300800 */
[----:B------:R-:W3:Y:S01]  /*242d0*/  LDL R50, [R1+0x74] ;  /* 0x0000740001327983 */ /* 0x000ee20000100800 */
[----:B--2---:R-:W-:-:S02]  /*242e0*/  @P2 SHF.R.U32.HI R7, RZ, R5, R2 ;  /* 0x00000005ff072219 */ /* 0x004fc40000011602 */
[----:B------:R-:W-:Y:S01]  /*242f0*/  MOV R2, R47 ;  /* 0x0000002f00027202 */ /* 0x000fe20000000f00 */
[----:B----4-:R-:W-:-:S05]  /*24300*/  VIADD R60, R6, 0xffffff80 ;  /* 0xffffff80063c7836 */ /* 0x010fca0000000000 */
[----:B------:R-:W-:-:S04]  /*24310*/  SHF.R.S32.HI R54, RZ, 0x1f, R60 ;  /* 0x0000001fff367819 */ /* 0x000fc8000001143c */
[----:B------:R-:W-:-:S04]  /*24320*/  LEA.HI R54, R54, R60, RZ, 0x3 ;  /* 0x0000003c36367211 */ /* 0x000fc800078f18ff */
[----:B------:R-:W-:Y:S01]  /*24330*/  SHF.R.S32.HI R54, RZ, 0x3, R54 ;  /* 0x00000003ff367819 */ /* 0x000fe20000011436 */
[----:B------:R-:W-:Y:S01]  /*24340*/  IMAD R55, R0, R49, RZ ;  /* 0x0000003100377224 */ /* 0x000fe200078e02ff */
[----:B------:R-:W-:Y:S01]  /*24350*/  ULDC.64 UR6, c[0x0][0x208] ;  /* 0x0000820000067ab9 */ /* 0x000fe20000000a00 */
[----:B---3--:R-:W-:Y:S02]  /*24360*/  SEL R46, R10, RZ, !P1 ;  /* 0x000000ff0a2e7207 */ /* 0x008fe40004800000 */
[----:B------:R-:W-:Y:S02]  /*24370*/  SEL R51, R8, RZ, !P1 ;  /* 0x000000ff08337207 */ /* 0x000fe40004800000 */
[----:B------:R-:W2:Y:S01]  /*24380*/  LDL R8, [R1+0xb0] ;  /* 0x0000b00001087983 */ /* 0x000ea20000100800 */
[----:B------:R-:W-:Y:S01]  /*24390*/  SHF.R.S32.HI R48, RZ, 0x1f, R58 ;  /* 0x0000001fff307819 */ /* 0x000fe2000001143a */
[----:B------:R-:W-:Y:S01]  /*243a0*/  IMAD.WIDE.U32 R4, R58, UR4, R2 ;  /* 0x000000043a047c25 */ /* 0x000fe2000f8e0002 */
[----:B------:R-:W1:Y:S03]  /*243b0*/  S2R R10, SR_TID.X ;  /* 0x00000000000a7919 */ /* 0x000e660000002100 */
[----:B------:R-:W-:-:S02]  /*243c0*/  IMAD R6, R48, UR4, RZ ;  /* 0x0000000430067c24 */ /* 0x000fc4000f8e02ff */
[----:B------:R-:W-:Y:S02]  /*243d0*/  IMAD.MOV R2, RZ, RZ, -R7 ;  /* 0x000000ffff027224 */ /* 0x000fe400078e0a07 */
[----:B------:R-:W-:Y:S01]  /*243e0*/  IMAD R9, R58, UR5, R6 ;  /* 0x000000053a097c24 */ /* 0x000fe2000f8e0206 */
[----:B------:R-:W-:Y:S01]  /*243f0*/  ULDC.64 UR4, c[0x0][0xb98] ;  /* 0x0002e60000047ab9 */ /* 0x000fe20000000a00 */
[----:B------:R-:W-:Y:S02]  /*24400*/  IMAD R11, R54, 0x40, R50 ;  /* 0x00000040360b7824 */ /* 0x000fe400078e0232 */
[----:B------:R-:W-:Y:S02]  /*24410*/  IMAD.IADD R5, R5, 0x1, R9 ;  /* 0x0000000105057824 */ /* 0x000fe400078e0209 */
[----:B------:R-:W-:Y:S02]  /*24420*/  IMAD R9, R49, R2, R13 ;  /* 0x0000000231097224 */ /* 0x000fe400078e020d */
[----:B------:R-:W-:-:S02]  /*24430*/  IMAD R2, R46, UR4, RZ ;  /* 0x000000042e027c24 */ /* 0x000fc4000f8e02ff */
        /* <DEDUP_REMOVED lines=9> */
[----:B-1----:R-:W-:Y:S02]  /*244d0*/  VIADD R14, R10, 0xffffff80 ;  /* 0xffffff800a0e7836 */ /* 0x002fe40000000000 */
[C---:B------:R-:W-:Y:S02]  /*244e0*/  IMAD R7, R9.reuse, UR5, R2 ;  /* 0x0000000509077c24 */ /* 0x040fe4000f8e0202 */
[----:B------:R-:W-:Y:S01]  /*244f0*/  IMAD.WIDE.U32 R4, R9, UR4, R4 ;  /* 0x0000000409047c25 */ /* 0x000fe2000f8e0004 */
[----:B------:R-:W-:Y:S01]  /*24500*/  ULDC.64 UR4, c[0x0][0xb50] ;  /* 0x0002d40000047ab9 */ /* 0x000fe20000000a00 */
[----:B------:R-:W-:Y:S02]  /*24510*/  SHF.R.S32.HI R10, RZ, 0x1f, R14 ;  /* 0x0000001fff0a7819 */ /* 0x000fe4000001140e */
[----:B------:R-:W-:Y:S01]  /*24520*/  IMAD.IADD R5, R5, 0x1, R7 ;  /* 0x0000000105057824 */ /* 0x000fe200078e0207 */
[----:B------:R-:W-:-:S02]  /*24530*/  LEA R2, P1, R4, UR4, 0x2 ;  /* 0x0000000404027c11 */ /* 0x000fc4000f8210ff */
[----:B------:R-:W-:Y:S02]  /*24540*/  IADD3 R37, P0, R52, 0x1000, RZ ;  /* 0x0000100034257810 */ /* 0x000fe40007f1e0ff */
[----:B------:R-:W-:Y:S02]  /*24550*/  LEA.HI R10, R10, R14, RZ, 0x7 ;  /* 0x0000000e0a0a7211 */ /* 0x000fe400078f38ff */
[----:B------:R-:W-:Y:S01]  /*24560*/  LEA.HI.X R4, R4, UR5, R5, 0x2, P1 ;  /* 0x0000000504047c11 */ /* 0x000fe200088f1405 */
[----:B------:R-:W-:Y:S01]  /*24570*/  SHFL.IDX PT, R20, R2, RZ, 0x1c1f ;  /* 0x001c1fff02147589 */ /* 0x000fe200000e0000 */
[----:B------:R-:W-:Y:S01]  /*24580*/  LOP3.LUT R36, R37, 0x380, RZ, 0xc0, !PT ;  /* 0x0000038025247812 */ /* 0x000fe200078ec0ff */
[----:B------:R-:W-:Y:S01]  /*24590*/  ULDC.64 UR4, c[0x0][0xaa0] ;  /* 0x0002a80000047ab9 */ /* 0x000fe20000000a00 */
[----:B------:R-:W-:Y:S02]  /*245a0*/  IADD3 R29, P1, R52, 0x3000, RZ ;  /* 0x00003000341d7810 */ /* 0x000fe40007f3e0ff */
[----:B------:R-:W-:Y:S01]  /*245b0*/  LOP3.LUT R10, R10, 0xffffff80, RZ, 0xc0, !PT ;  /* 0xffffff800a0a7812 */ /* 0x000fe200078ec0ff */
[----:B------:R-:W1:Y:S01]  /*245c0*/  SHFL.IDX PT, R21, R4, RZ, 0x1c1f ;  /* 0x001c1fff04157589 */ /* 0x000e6200000e0000 */
[----:B------:R-:W-:-:S02]  /*245d0*/  SHF.R.U64 R36, R36, 0x3, RZ ;  /* 0x0000000324247819 */ /* 0x000fc400000012ff */
[----:B------:R-:W-:Y:S01]  /*245e0*/  LOP3.LUT R28, R29, 0x380, RZ, 0xc0, !PT ;  /* 0x000003801d1c7812 */ /* 0x000fe200078ec0ff */
[----:B------:R-:W-:Y:S01]  /*245f0*/  SHFL.IDX PT, R44, R2, 0x1, 0x1c1f ;  /* 0x003c1f00022c7f89 */ /* 0x000fe200000e0000 */
[----:B------:R-:W-:-:S03]  /*24600*/  IMAD.IADD R10, R14, 0x1, -R10 ;  /* 0x000000010e0a7824 */ /* 0x000fc600078e0a0a */
[----:B------:R-:W3:Y:S01]  /*24610*/  SHFL.IDX PT, R45, R4, 0x1, 0x1c1f ;  /* 0x003c1f00042d7f89 */ /* 0x000ee200000e0000 */
[----:B------:R-:W-:Y:S02]  /*24620*/  IADD3 R25, P3, R52, 0x4000, RZ ;  /* 0x0000400034197810 */ /* 0x000fe40007f7e0ff */
[----:B------:R-:W-:Y:S01]  /*24630*/  LOP3.LUT R36, R36, R37, RZ, 0x3c, !PT ;  /* 0x0000002524247212 */ /* 0x000fe200078e3cff */
[----:B------:R-:W-:Y:S01]  /*24640*/  IMAD.X R37, RZ, RZ, R53, P0 ;  /* 0x000000ffff257224 */ /* 0x000fe200000e0635 */
[----:B------:R-:W-:Y:S02]  /*24650*/  SHF.R.U64 R28, R28, 0x3, RZ ;  /* 0x000000031c1c7819 */ /* 0x000fe400000012ff */
[----:B------:R-:W-:Y:S02]  /*24660*/  LOP3.LUT P0, RZ, R10, 0x3, RZ, 0xc0, !PT ;  /* 0x000000030aff7812 */ /* 0x000fe4000780c0ff */
[----:B------:R-:W-:Y:S02]  /*24670*/  LOP3.LUT R24, R25, 0x380, RZ, 0xc0, !PT ;  /* 0x0000038019187812 */ /* 0x000fe400078ec0ff */
[----:B------:R-:W-:-:S02]  /*24680*/  LOP3.LUT R28, R28, R29, RZ, 0x3c, !PT ;  /* 0x0000001d1c1c7212 */ /* 0x000fc400078e3cff */
[----:B------:R-:W-:Y:S02]  /*24690*/  IADD3.X R29, RZ, R53, RZ, P1, !PT ;  /* 0x00000035ff1d7210 */ /* 0x000fe40000ffe4ff */
[----:B------:R-:W-:-:S04]  /*246a0*/  SHF.R.U64 R24, R24, 0x3, RZ ;  /* 0x0000000318187819 */ /* 0x000fc800000012ff */
[----:B------:R-:W-:Y:S01]  /*246b0*/  LOP3.LUT R24, R24, R25, RZ, 0x3c, !PT ;  /* 0x0000001918187212 */ /* 0x000fe200078e3cff */
[----:B------:R-:W-:Y:S01]  /*246c0*/  IMAD.X R25, RZ, RZ, R53, P3 ;  /* 0x000000ffff197224 */ /* 0x000fe200018e0635 */
[----:B------:R-:W-:Y:S02]  /*246d0*/  IADD3 R7, P3, R52, 0x7000, RZ ;  /* 0x0000700034077810 */ /* 0x000fe40007f7e0ff */
[----:B------:R-:W-:-:S04]  /*246e0*/  SHF.R.S32.HI R59, RZ, 0x1f, R60 ;  /* 0x0000001fff3b7819 */ /* 0x000fc8000001143c */
[----:B------:R-:W-:-:S04]  /*246f0*/  LEA.HI R59, R59, R60, RZ, 0x3 ;  /* 0x0000003c3b3b7211 */ /* 0x000fc800078f18ff */
[----:B------:R-:W-:-:S05]  /*24700*/  LOP3.LUT R59, R59, 0xfffffff8, RZ, 0xc0, !PT ;  /* 0xfffffff83b3b7812 */ /* 0x000fca00078ec0ff */
[----:B------:R-:W-:Y:S02]  /*24710*/  IMAD.IADD R59, R60, 0x1, -R59 ;  /* 0x000000013c3b7824 */ /* 0x000fe400078e0a3b */
[----:B--2---:R-:W-:-:S04]  /*24720*/  IMAD.IADD R6, R8, 0x1, R56 ;  /* 0x0000000108067824 */ /* 0x004fc800078e0238 */
[C---:B------:R-:W-:Y:S01]  /*24730*/  VIADD R0, R6.reuse, 0x8 ;  /* 0x0000000806007836 */ /* 0x040fe20000000000 */
[----:B------:R-:W-:-:S04]  /*24740*/  ISETP.GE.OR P1, PT, R6, R55, P0 ;  /* 0x000000370600720c */ /* 0x000fc80000726670 */
[----:B------:R-:W-:Y:S02]  /*24750*/  ISETP.GE.OR P0, PT, R0, R55, P0 ;  /* 0x000000370000720c */ /* 0x000fe40000706670 */
[----:B------:R-:W-:-:S04]  /*24760*/  LOP3.LUT R0, R7, 0x380, RZ, 0xc0, !PT ;  /* 0x0000038007007812 */ /* 0x000fc800078ec0ff */
[----:B------:R-:W-:-:S03]  /*24770*/  SHF.R.U64 R0, R0, 0x3, RZ ;  /* 0x0000000300007819 */ /* 0x000fc600000012ff */
[----:B-1----:R-:W-:Y:S04]  /*24780*/  @!P1 ST.E desc[UR6][R20.64], R90 ;  /* 0x0000005a14009985 */ /* 0x002fe8000c101906 */
[----:B---3--:R1:W-:Y:S01]  /*24790*/  @!P0 ST.E desc[UR6][R44.64], R89 ;  /* 0x000000592c008985 */ /* 0x0083e2000c101906 */
[----:B------:R-:W-:Y:S01]  /*247a0*/  LOP3.LUT R4, R0, R7, RZ, 0x3c, !PT ;  /* 0x0000000700047212 */ /* 0x000fe200078e3cff */
[----:B------:R-:W-:Y:S01]  /*247b0*/  IMAD R0, R3, UR4, RZ ;  /* 0x0000000403007c24 */ /* 0x000fe2000f8e02ff */
[----:B-1----:R-:W1:Y:S03]  /*247c0*/  @P2 LDC R45, c[0x0][0xbf0] ;  /* 0x0002fc00ff2d2b82 */ /* 0x002e660000000800 */
[C---:B------:R-:W-:Y:S01]  /*247d0*/  IMAD R21, R47.reuse, UR5, R0 ;  /* 0x000000052f157c24 */ /* 0x040fe2000f8e0200 */
[C---:B------:R-:W-:Y:S01]  /*247e0*/  IADD3 R33, P4, R52.reuse, 0x2000, RZ ;  /* 0x0000200034217810 */ /* 0x040fe20007f9e0ff */
[----:B------:R-:W-:Y:S01]  /*247f0*/  IMAD.WIDE.U32 R2, R47, UR4, RZ ;  /* 0x000000042f027c25 */ /* 0x000fe2000f8e00ff */
[----:B------:R-:W-:Y:S01]  /*24800*/  ULDC.64 UR4, c[0x0][0xae8] ;  /* 0x0002ba0000047ab9 */ /* 0x000fe20000000a00 */
[----:B------:R-:W-:Y:S01]  /*24810*/  IADD3 R13, P5, R52, 0x5000, RZ ;  /* 0x00005000340d7810 */ /* 0x000fe20007fbe0ff */
[----:B------:R-:W5:Y:S01]  /*24820*/  LD.E.128 R36, desc[UR6][R36.64] ;  /* 0x0000000624247980 */ /* 0x000f62000c101d00 */
[----:B------:R-:W-:-:S02]  /*24830*/  IMAD R0, R59, 0x20, R54 ;  /* 0x000000203b007824 */ /* 0x000fc400078e0236 */
[----:B------:R-:W-:Y:S01]  /*24840*/  IMAD.IADD R3, R3, 0x1, R21 ;  /* 0x0000000103037824 */ /* 0x000fe200078e0215 */
[----:B------:R-:W-:Y:S01]  /*24850*/  LOP3.LUT R5, R52, 0x380, RZ, 0xc0, !PT ;  /* 0x0000038034057812 */ /* 0x000fe200078ec0ff */
[----:B------:R-:W-:Y:S01]  /*24860*/  IMAD R20, R48, UR4, RZ ;  /* 0x0000000430147c24 */ /* 0x000fe2000f8e02ff */
[----:B------:R-:W5:Y:S01]  /*24870*/  LD.E.128 R28, desc[UR6][R28.64] ;  /* 0x000000061c1c7980 */ /* 0x000f62000c101d00 */
[----:B------:R-:W-:Y:S02]  /*24880*/  IMAD.IADD R44, R56, 0x1, R0 ;  /* 0x00000001382c7824 */ /* 0x000fe400078e0200 */
[C---:B------:R-:W-:Y:S01]  /*24890*/  IMAD R21, R58.reuse, UR5, R20 ;  /* 0x000000053a157c24 */ /* 0x040fe2000f8e0214 */
[----:B------:R2:W5:Y:S01]  /*248a0*/  LDL R48, [R1+0x90] ;  /* 0x0000900001307983 */ /* 0x0005620000100800 */
[----:B------:R-:W-:Y:S01]  /*248b0*/  IMAD.WIDE.U32 R2, R58, UR4, R2 ;  /* 0x000000043a027c25 */ /* 0x000fe2000f8e0002 */
[----:B------:R-:W-:Y:S02]  /*248c0*/  ULDC.64 UR4, c[0x0][0xaf0] ;  /* 0x0002bc0000047ab9 */ /* 0x000fe40000000a00 */
[----:B------:R-:W5:Y:S01]  /*248d0*/  LD.E.128 R24, desc[UR6][R24.64] ;  /* 0x0000000618187980 */ /* 0x000f62000c101d00 */
[----:B0-----:R-:W-:Y:S01]  /*248e0*/  @P2 IMAD.HI.U32 R0, R44, R57, RZ ;  /* 0x000000392c002227 */ /* 0x001fe200078e00ff */
[----:B------:R-:W-:-:S03]  /*248f0*/  IADD3 R3, R3, R21, RZ ;  /* 0x0000001503037210 */ /* 0x000fc60007ffe0ff */
[----:B------:R-:W-:Y:S01]  /*24900*/  IMAD.MOV.U32 R21, RZ, RZ, R44 ;  /* 0x000000ffff157224 */ /* 0x000fe200078e002c */
[----:B-1----:R-:W-:Y:S01]  /*24910*/  @P2 SHF.R.U32.HI R21, RZ, R45, R0 ;  /* 0x0000002dff152219 */ /* 0x002fe20000011600 */
[----:B------:R-:W-:Y:S02]  /*24920*/  IMAD R20, R46, UR4, RZ ;  /* 0x000000042e147c24 */ /* 0x000fe4000f8e02ff */
[----:B------:R-:W-:-:S04]  /*24930*/  IMAD.WIDE.U32 R2, R51, UR4, R2 ;  /* 0x0000000433027c25 */ /* 0x000fc8000f8e0002 */
[----:B------:R-:W-:Y:S01]  /*24940*/  IMAD R45, R51, UR5, R20 ;  /* 0x00000005332d7c24 */ /* 0x000fe2000f8e0214 */
[----:B------:R-:W-:Y:S01]  /*24950*/  LOP3.LUT R32, R33, 0x380, RZ, 0xc0, !PT ;  /* 0x0000038021207812 */ /* 0x000fe200078ec0ff */
[----:B------:R-:W-:Y:S01]  /*24960*/  IMAD.MOV R20, RZ, RZ, -R21 ;  /* 0x000000ffff147224 */ /* 0x000fe200078e0a15 */
[----:B------:R2:W5:Y:S01]  /*24970*/  LDL R51, [R1+0xbc] ;  /* 0x0000bc0001337983 */ /* 0x0005620000100800 */
[----:B------:R-:W-:Y:S01]  /*24980*/  IMAD.IADD R3, R3, 0x1, R45 ;  /* 0x0000000103037824 */ /* 0x000fe200078e022d */
[----:B------:R-:W-:Y:S01]  /*24990*/  LOP3.LUT R12, R13, 0x380, RZ, 0xc0, !PT ;  /* 0x000003800d0c7812 */ /* 0x000fe200078ec0ff */
[----:B------:R-:W-:Y:S01]  /*249a0*/  IMAD R45, R49, R20, R44 ;  /* 0x00000014312d7224 */ /* 0x000fe200078e022c */
[----:B------:R-:W-:Y:S01]  /*249b0*/  SHF.R.U64 R5, R5, 0x3, RZ ;  /* 0x0000000305057819 */ /* 0x000fe200000012ff */
[----:B------:R2:W5:Y:S01]  /*249c0*/  LDL R49, [R1+0xb8] ;  /* 0x0000b80001317983 */ /* 0x0005620000100800 */
[----:B------:R-:W-:Y:S01]  /*249d0*/  SHF.R.U64 R32, R32, 0x3, RZ ;  /* 0x0000000320207819 */ /* 0x000fe200000012ff */
[----:B------:R-:W-:-:S03]  /*249e0*/  ULDC.64 UR4, c[0x0][0xae0] ;  /* 0x0002b80000047ab9 */ /* 0x000fc60000000a00 */
[----:B------:R-:W-:Y:S01]  /*249f0*/  LOP3.LUT R32, R32, R33, RZ, 0x3c, !PT ;  /* 0x0000002120207212 */ /* 0x000fe200078e3cff */
[----:B------:R-:W-:Y:S01]  /*24a00*/  IMAD.X R33, RZ, RZ, R53, P4 ;  /* 0x000000ffff217224 */ /* 0x000fe200020e0635 */
[----:B------:R-:W-:-:S04]  /*24a10*/  IADD3 R9, P4, R52, 0x6000, RZ ;  /* 0x0000600034097810 */ /* 0x000fc80007f9e0ff */
[----:B------:R-:W-:Y:S01]  /*24a20*/  LOP3.LUT R8, R9, 0x380, RZ, 0xc0, !PT ;  /* 0x0000038009087812 */ /* 0x000fe200078ec0ff */
[----:B------:R-:W5:Y:S01]  /*24a30*/  LD.E.128 R32, desc[UR6][R32.64] ;  /* 0x0000000620207980 */ /* 0x000f62000c101d00 */
        /* <DEDUP_REMOVED lines=8> */
[----:B------:R-:W-:Y:S01]  /*24ac0*/  SHF.R.S32.HI R0, RZ, 0x1f, R21 ;  /* 0x0000001fff007819 */ /* 0x000fe20000011415 */
[----:B------:R-:W5:Y:S04]  /*24ad0*/  LD.E.128 R12, desc[UR6][R12.64] ;  /* 0x000000060c0c7980 */ /* 0x000f68000c101d00 */
[----:B------:R-:W-:Y:S01]  /*24ae0*/  IMAD R0, R0, UR4, RZ ;  /* 0x0000000400007c24 */ /* 0x000fe2000f8e02ff */
[----:B------:R2:W5:Y:S04]  /*24af0*/  LD.E.128 R40, desc[UR6][R52.64] ;  /* 0x0000000634287980 */ /* 0x000568000c101d00 */
[----:B------:R-:W5:Y:S01]  /*24b00*/  LD.E.128 R8, desc[UR6][R8.64] ;  /* 0x0000000608087980 */ /* 0x000f62000c101d00 */
[----:B------:R-:W-:-:S03]  /*24b10*/  IMAD R47, R21, UR5, R0 ;  /* 0x00000005152f7c24 */ /* 0x000fc6000f8e0200 */
[----:B------:R-:W5:Y:S01]  /*24b20*/  LD.E.128 R4, desc[UR6][R4.64] ;  /* 0x0000000604047980 */ /* 0x000f62000c101d00 */
[----:B------:R-:W-:Y:S01]  /*24b30*/  SHF.R.S32.HI R0, RZ, 0x1f, R45 ;  /* 0x0000001fff007819 */ /* 0x000fe2000001142d */
        /* <DEDUP_REMOVED lines=8> */
[----:B------:R-:W-:Y:S02]  /*24bc0*/  IMAD.IADD R46, R54, 0x1, R56 ;  /* 0x00000001362e7824 */ /* 0x000fe400078e0238 */
        /* <DEDUP_REMOVED lines=20> */
[----:B------:R-:W-:Y:S01]  /*24d10*/  ULDC UR4, c[0x0][0xac8] ;  /* 0x0002b20000047ab9 */ /* 0x000fe20000000800 */
[----:B------:R-:W-:Y:S01]  /*24d20*/  ULDC.64 UR6, c[0x0][0x208] ;  /* 0x0000820000067ab9 */ /* 0x000fe20000000a00 */
        /* <DEDUP_REMOVED lines=8> */
.L_x_8155:
[----:B------:R-:W-:Y:S05]  /*24db0*/  BSYNC B1 ;  /* 0x0000000000017941 */ /* 0x000fea0003800000 */
.L_x_8154:
[----:B0-----:R0:W4:Y:S01]  /*24dc0*/  SHFL.IDX PT, R0, R45, 0x1, 0x181f ;  /* 0x00381f002d007f89 */ /* 0x00112200000e0000 */
[----:B------:R-:W-:Y:S03]  /*24dd0*/  BSSY B1, `(.L_x_8156) ;  /* 0x000000d000017945 */ /* 0x000fe60003800000 */
[----:B-1-3--:R0:W1:Y:S01]  /*24de0*/  SHFL.IDX PT, R20, R44, 0x1, 0x181f ;  /* 0x00381f002c147f89 */ /* 0x00a06200000e0000 */
[----:B------:R-:W-:Y:S05]  /*24df0*/  @P0 BRA `(.L_x_8157) ;  /* 0x0000000000280947 */ /* 0x000fea0003800000 */
[----:B------:R-:W-:Y:S01]  /*24e00*/  ULDC UR4, c[0x0][0xac8] ;  /* 0x0002b20000047ab9 */ /* 0x000fe20000000800 */
[----:B------:R-:W-:Y:S01]  /*24e10*/  ULDC.64 UR6, c[0x0][0x208] ;  /* 0x0000820000067ab9 */ /* 0x000fe20000000a00 */
[----:B------:R-:W-:Y:S02]  /*24e20*/  ISETP.GE.AND P3, PT, R50, UR4, PT ;  /* 0x0000000432007c0c */ /* 0x000fe4000bf66270 */
[----:B-----5:R-:W-:-:S11]  /*24e30*/  ISETP.GE.AND P4, PT, R48, UR4, PT ;  /* 0x0000000430007c0c */ /* 0x020fd6000bf86270 */
[-C--:B-1----:R-:W-:Y:S02]  /*24e40*/  @!P3 LEA R2, P0, R50, R20.reuse, 0x1 ;  /* 0x000000143202b211 */ /* 0x082fe400078008ff */
[----:B------:R-:W-:Y:S02]  /*24e50*/  @!P4 LEA R20, P2, R48, R20, 0x1 ;  /* 0x000000143014c211 */ /* 0x000fe400078408ff */
[-C--:B----4-:R-:W-:Y:S02]  /*24e60*/  @!P3 LEA.HI.X R3, R50, R0.reuse, R51, 0x1, P0 ;  /* 0x000000003203b211 */ /* 0x090fe400000f0c33 */
[----:B------:R-:W-:-:S03]  /*24e70*/  @!P4 LEA.HI.X R21, R48, R0, R49, 0x1, P2 ;  /* 0x000000003015c211 */ /* 0x000fc600010f0c31 */
[----:B------:R3:W-:Y:S04]  /*24e80*/  @!P3 ST.E.128 desc[UR6][R2.64], R36 ;  /* 0x000000240200b985 */ /* 0x0007e8000c101d06 */
[----:B------:R3:W-:Y:S02]  /*24e90*/  @!P4 ST.E.128 desc[UR6][R20.64], R12 ;  /* 0x0000000c1400c985 */ /* 0x0007e4000c101d06 */
.L_x_8157:
[----:B------:R-:W-:Y:S05]  /*24ea0*/  BSYNC B1 ;  /* 0x0000000000017941 */ /* 0x000fea0003800000 */
.L_x_8156:
[----:B----4-:R4:W0:Y:S01]  /*24eb0*/  SHFL.IDX PT, R0, R45, 0x2, 0x181f ;  /* 0x00581f002d007f89 */ /* 0x01082200000e0000 */
[----:B------:R-:W-:Y:S03]  /*24ec0*/  BSSY B1, `(.L_x_8158) ;  /* 0x000000d000017945 */ /* 0x000fe60003800000 */
[----:B---3-5:R4:W3:Y:S01]  /*24ed0*/  SHFL.IDX PT, R12, R44, 0x2, 0x181f ;  /* 0x00581f002c0c7f89 */ /* 0x0288e200000e0000 */
[----:B------:R-:W-:Y:S05]  /*24ee0*/  @P1 BRA `(.L_x_8159) ;  /* 0x0000000000281947 */ /* 0x000fea0003800000 */
[----:B------:R-:W-:Y:S01]  /*24ef0*/  ULDC UR4, c[0x0][0xac8] ;  /* 0x0002b20000047ab9 */ /* 0x000fe20000000800 */
[----:B------:R-:W-:Y:S01]  /*24f00*/  ULDC.64 UR6, c[0x0][0x208] ;  /* 0x0000820000067ab9 */ /* 0x000fe20000000a00 */
        /* <DEDUP_REMOVED lines=8> */
.L_x_8159:
[----:B------:R-:W-:Y:S05]  /*24f90*/  BSYNC B1 ;  /* 0x0000000000017941 */ /* 0x000fea0003800000 */
.L_x_8158:
[----:B0-----:R-:W-:Y:S01]  /*24fa0*/  IADD3 R0, R46, 0x60, RZ ;  /* 0x000000602e007810 */ /* 0x001fe20007ffe0ff */
[----:B--2-4-:R-:W0:Y:S03]  /*24fb0*/  SHFL.IDX PT, R45, R45, 0x3, 0x181f ;  /* 0x00781f002d2d7f89 */ /* 0x014e2600000e0000 */
[----:B------:R-:W-:Y:S01]  /*24fc0*/  ISETP.GE.AND P0, PT, R0, R55, PT ;  /* 0x000000370000720c */ /* 0x000fe20003f06270 */
[----:B------:R-:W2:-:S12]  /*24fd0*/  SHFL.IDX PT, R44, R44, 0x3, 0x181f ;  /* 0x00781f002c2c7f89 */ /* 0x000e9800000e0000 */
[----:B------:R-:W-:Y:S05]  /*24fe0*/  @P0 BRA `(.L_x_8160) ;  /* 0x0000000c00940947 */ /* 0x000fea0003800000 */
[----:B------:R-:W-:Y:S01]  /*24ff0*/  ULDC UR4, c[0x0][0xac8] ;  /* 0x0002b20000047ab9 */ /* 0x000fe20000000800 */
[----:B------:R-:W-:Y:S01]  /*25000*/  ULDC.64 UR6, c[0x0][0x208] ;  /* 0x0000820000067ab9 */ /* 0x000fe20000000a00 */
[----:B------:R-:W-:-:S13]  /*25010*/  ISETP.GE.AND P1, PT, R50, UR4, PT ;  /* 0x0000000432007c0c */ /* 0x000fda000bf26270 */
[----:B--2---:R-:W-:-:S04]  /*25020*/  @!P1 LEA R2, P0, R50, R44, 0x1 ;  /* 0x0000002c32029211 */ /* 0x004fc800078008ff */
[----:B0-----:R-:W-:Y:S02]  /*25030*/  @!P1 LEA.HI.X R3, R50, R45, R51, 0x1, P0 ;  /* 0x0000002d32039211 */ /* 0x001fe400000f0c33 */
[----:B------:R-:W-:-:S03]  /*25040*/  ISETP.GE.AND P0, PT, R48, UR4, PT ;  /* 0x0000000430007c0c */ /* 0x000fc6000bf06270 */
[----:B------:R4:W-:Y:S10]  /*25050*/  @!P1 ST.E.128 desc[UR6][R2.64], R28 ;  /* 0x0000001c02009985 */ /* 0x0009f4000c101d06 */
[----:B------:R-:W-:Y:S05]  /*25060*/  @P0 BRA `(.L_x_8160) ;  /* 0x0000000c00740947 */ /* 0x000fea0003800000 */
[----:B----4-:R-:W-:Y:S01]  /*25070*/  LEA R2, P0, R48, R44, 0x1 ;  /* 0x0000002c30027211 */ /* 0x010fe200078008ff */
[----:B------:R-:W-:-:S03]  /*25080*/  ULDC.64 UR4, c[0x0][0x208] ;  /* 0x0000820000047ab9 */ /* 0x000fc60000000a00 */
[----:B------:R-:W-:-:S05]  /*25090*/  LEA.HI.X R3, R48, R45, R49, 0x1, P0 ;  /* 0x0000002d30037211 */ /* 0x000fca00000f0c31 */
[----:B------:R0:W-:Y:S01]  /*250a0*/  ST.E.128 desc[UR4][R2.64], R4 ;  /* 0x0000000402007985 */ /* 0x0001e2000c101d04 */
[----:B------:R-:W-:Y:S05]  /*250b0*/  BRA `(.L_x_8160) ;  /* 0x0000000c00607947 */ /* 0x000fea0003800000 */
.L_x_8151:
[----:B------:R-:W2:Y:S01]  /*250c0*/  LDL.LU R4, [R1+0x98] ;  /* 0x0000980001047983 */ /* 0x000ea20000300800 */
[----:B------:R-:W-:Y:S01]  /*250d0*/  ULDC.64 UR4, c[0x0][0xc00] ;  /* 0x0003000000047ab9 */ /* 0x000fe20000000a00 */
[----:B------:R-:W1:Y:S02]  /*250e0*/  LDC R25, c[0x0][0xbe8] ;  /* 0x0002fa00ff197b82 */ /* 0x000e640000000800 */
[----:B------:R-:W3:Y:S01]  /*250f0*/  LDL.LU R6, [R1+0x9c] ;  /* 0x00009c0001067983 */ /* 0x000ee20000300800 */
[----:B------:R-:W-:Y:S01]  /*25100*/  ISETP.NE.U32.AND P0, PT, RZ, UR4, PT ;  /* 0x00000004ff007c0c */ /* 0x000fe2000bf05070 */
[----:B------:R-:W-:Y:S01]  /*25110*/  IMAD.MOV.U32 R0, RZ, RZ, RZ ;  /* 0x000000ffff007224 */ /* 0x000fe200078e00ff */
[----:B------:R-:W-:Y:S02]  /*25120*/  ULDC.64 UR6, c[0x0][0x208] ;  /* 0x0000820000067ab9 */ /* 0x000fe40000000a00 */
[----:B------:R-:W-:Y:S01]  /*25130*/  ISETP.NE.AND.EX P0, PT, RZ, UR5, PT, P0 ;  /* 0x00000005ff007c0c */ /* 0x000fe2000bf05300 */
[----:B------:R-:W4:Y:S02]  /*25140*/  S2R R7, SR_TID.X ;  /* 0x0000000000077919 */ /* 0x000f240000002100 */
[----:B----4-:R-:W-:-:S05]  /*25150*/  VIADD R26, R7, 0xffffff80 ;  /* 0xffffff80071a7836 */ /* 0x010fca0000000000 */
[----:B------:R-:W-:Y:S02]  /*25160*/  ISETP.GE.AND P3, PT, R26, 0x80, PT ;  /* 0x000000801a00780c */ /* 0x000fe40003f66270 */
[----:B--2---:R-:W-:-:S04]  /*25170*/  IADD3 R2, P1, R4, UR4, RZ ;  /* 0x0000000404027c10 */ /* 0x004fc8000ff3e0ff */
[----:B---3--:R-:W-:Y:S01]  /*25180*/  IADD3.X R3, R6, UR5, RZ, P1, !PT ;  /* 0x0000000506037c10 */ /* 0x008fe20008ffe4ff */
[----:B------:R-:W-:Y:S02]  /*25190*/  ULDC.64 UR4, c[0x0][0xc08] ;  /* 0x0003020000047ab9 */ /* 0x000fe40000000a00 */
[----:B------:R-:W-:Y:S02]  /*251a0*/  ISETP.NE.U32.AND P1, PT, RZ, UR4, PT ;  /* 0x00000004ff007c0c */ /* 0x000fe4000bf25070 */
[----:B------:R2:W5:Y:S02]  /*251b0*/  @P0 LDG.E R0, desc[UR6][R2.64] ;  /* 0x0000000602000981 */ /* 0x000564000c1e1900 */
[----:B------:R-:W-:-:S13]  /*251c0*/  ISETP.NE.AND.EX P1, PT, RZ, UR5, PT, P1 ;  /* 0x00000005ff007c0c */ /* 0x000fda000bf25310 */
[----:B------:R-:W-:Y:S01]  /*251d0*/  @P1 IADD3 R4, P2, R4, UR4, RZ ;  /* 0x0000000404041c10 */ /* 0x000fe2000ff5e0ff */
[----:B------:R-:W-:-:S03]  /*251e0*/  ULDC UR4, c[0x0][0xa88] ;  /* 0x0002a20000047ab9 */ /* 0x000fc60000000800 */
[----:B------:R-:W-:Y:S01]  /*251f0*/  @P1 IADD3.X R5, R6, UR5, RZ, P2, !PT ;  /* 0x0000000506051c10 */ /* 0x000fe200097fe4ff */
[----:B------:R-:W-:Y:S01]  /*25200*/  IMAD.U32 R6, RZ, RZ, UR4 ;  /* 0x00000004ff067e24 */ /* 0x000fe2000f8e00ff */
[----:B-1----:R-:W-:-:S05]  /*25210*/  ISETP.NE.AND P2, PT, R25, 0x1, PT ;  /* 0x000000011900780c */ /* 0x002fca0003f45270 */
[----:B------:R2:W5:Y:S08]  /*25220*/  @P1 LDG.E R6, desc[UR6][R4.64] ;  /* 0x0000000604061981 */ /* 0x000570000c1e1900 */
[----:B------:R-:W1:Y:S08]  /*25230*/  @P2 LDC R14, c[0x0][0xbec] ;  /* 0x0002fb00ff0e2b82 */ /* 0x000e700000000800 */
[----:B------:R-:W3:Y:S01]  /*25240*/  @P2 LDC R27, c[0x0][0xbf0] ;  /* 0x0002fc00ff1b2b82 */ /* 0x000ee20000000800 */
[----:B--2---:R-:W-:Y:S05]  /*25250*/  @P1 BRA `(.L_x_8161) ;  /* 0x0000000000141947 */ /* 0x004fea0003800000 */
[----:B------:R-:W-:Y:S05]  /*25260*/  @!P0 BRA `(.L_x_8161) ;  /* 0x0000000000108947 */ /* 0x000fea0003800000 */
[----:B------:R-:W-:Y:S02]  /*25270*/  ULDC.64 UR4, c[0x0][0x208] ;  /* 0x0000820000047ab9 */ /* 0x000fe40000000a00 */
[----:B------:R-:W2:Y:S04]  /*25280*/  LDG.E R5, desc[UR4][R2.64] ;  /* 0x0000000402057981 */ /* 0x000ea8000c1e1900 */
[----:B-----5:R-:W2:Y:S02]  /*25290*/  LDG.E R6, desc[UR4][R2.64+0x4] ;  /* 0x0000040402067981 */ /* 0x020ea4000c1e1900 */
[----:B--2---:R-:W-:-:S07]  /*252a0*/  IMAD.IADD R6, R6, 0x1, -R5 ;  /* 0x0000000106067824 */ /* 0x004fce00078e0a05 */
.L_x_8161:
        /* <DEDUP_REMOVED lines=11> */
[----:B------:R-:W-:Y:S01]  /*25360*/  IADD3 R8, R20, -0x80, R7 ;  /* 0xffffff8014087810 */ /* 0x000fe20007ffe007 */
[----:B0-----:R-:W-:-:S05]  /*25370*/  IMAD R2, R6, R9, RZ ;  /* 0x0000000906027224 */ /* 0x001fca00078e02ff */
[----:B------:R-:W-:-:S13]  /*25380*/  ISETP.GE.AND P0, PT, R8, R2, PT ;  /* 0x000000020800720c */ /* 0x000fda0003f06270 */
[----:B------:R-:W-:Y:S05]  /*25390*/  @P0 BRA `(.L_x_8163) ;  /* 0x0000000000880947 */ /* 0x000fea0003800000 */
[----:B------:R-:W-:Y:S01]  /*253a0*/  ISETP.NE.AND P0, PT, R9, 0x1, PT ;  /* 0x000000010900780c */ /* 0x000fe20003f05270 */
[----:B------:R-:W-:Y:S01]  /*253b0*/  ULDC.64 UR4, c[0x0][0xb90] ;  /* 0x0002e40000047ab9 */ /* 0x000fe20000000a00 */
[----:B------:R-:W-:Y:S01]  /*253c0*/  IMAD.MOV.U32 R2, RZ, RZ, R0 ;  /* 0x000000ffff027224 */ /* 0x000fe200078e0000 */
[----:B------:R-:W-:Y:S01]  /*253d0*/  ULDC.64 UR6, c[0x0][0x208] ;  /* 0x0000820000067ab9 */ /* 0x000fe20000000a00 */
[----:B------:R-:W-:Y:S02]  /*253e0*/  IMAD R7, R10, UR4, RZ ;  /* 0x000000040a077c24 */ /* 0x000fe4000f8e02ff */
[----:B------:R-:W-:Y:S02]  /*253f0*/  IMAD.MOV.U32 R3, RZ, RZ, R11 ;  /* 0x000000ffff037224 */ /* 0x000fe400078e000b */
[----:B------:R-:W-:Y:S02]  /*25400*/  IMAD.MOV.U32 R5, RZ, RZ, R8 ;  /* 0x000000ffff057224 */ /* 0x000fe400078e0008 */
[----:B------:R-:W-:-:S03]  /*25410*/  IMAD.WIDE.U32 R2, R24, UR4, R2 ;  /* 0x0000000418027c25 */ /* 0x000fc6000f8e0002 */
        /* <DEDUP_REMOVED lines=26> */
.L_x_8163:
[----:B------:R-:W-:Y:S05]  /*255c0*/  BSYNC B1 ;  /* 0x0000000000017941 */ /* 0x000fea0003800000 */
.L_x_8162:
        /* <DEDUP_REMOVED lines=15> */
[----:B------:R-:W-:Y:S02]  /*256c0*/  IMAD.IADD R9, R20, 0x1, R0 ;  /* 0x0000000114097824 */ /* 0x000fe400078e0200 */
[----:B------:R-:W-:-:S02]  /*256d0*/  IMAD R7, R24, UR5, R4 ;  /* 0x0000000518077c24 */ /* 0x000fc4000f8e0204 */
        /* <DEDUP_REMOVED lines=29> */
[----:B------:R0:W1:Y:S04]  /*258b0*/  SHFL.IDX PT, R0, R3, RZ, 0x181f ;  /* 0x00181fff03007589 */ /* 0x00006800000e0000 */
[----:B------:R0:W2:Y:S02]  /*258c0*/  SHFL.IDX PT, R14, R2, RZ, 0x181f ;  /* 0x00181fff020e7589 */ /* 0x0000a400000e0000 */
.L_x_8367:
[----:B------:R-:W-:Y:S01]  /*258d0*/  IMAD R25, R6, R25, RZ ;  /* 0x0000001906197224 */ /* 0x000fe200078e02ff */
[----:B------:R-:W-:Y:S01]  /*258e0*/  BSSY B1, `(.L_x_8165) ;  /* 0x0000012000017945 */ /* 0x000fe20003800000 */
[----:B------:R-:W-:-:S05]  /*258f0*/  IMAD.IADD R6, R8, 0x1, R20 ;  /* 0x0000000108067824 */ /* 0x000fca00078e0214 */
[----:B------:R-:W-:-:S13]  /*25900*/  ISETP.GE.AND P0, PT, R6, R25, PT ;  /* 0x000000190600720c */ /* 0x000fda0003f06270 */
[----:B------:R-:W-:Y:S05]  /*25910*/  @P0 BRA `(.L_x_8166) ;  /* 0x0000000000380947 */ /* 0x000fea0003800000 */
[----:B------:R-:W3:Y:S01]  /*25920*/  LDL R9, [R1+0x74] ;  /* 0x0000740001097983 */ /* 0x000ee20000100800 */
[----:B------:R-:W-:-:S03]  /*25930*/  ULDC UR4, c[0x0][0xac8] ;  /* 0x0002b20000047ab9 */ /* 0x000fc60000000800 */
[----:B------:R-:W4:Y:S04]  /*25940*/  LDL R7, [R1+0x90] ;  /* 0x0000900001077983 */ /* 0x000f280000100800 */
[----:B------:R-:W1:Y:S04]  /*25950*/  LDL R10, [R1+0xbc] ;  /* 0x0000bc00010a7983 */ /* 0x000e680000100800 */
[----:B------:R-:W5:Y:S01]  /*25960*/  LDL R8, [R1+0xb8] ;  /* 0x0000b80001087983 */ /* 0x000f620000100800 */
[----:B------:R-:W-:Y:S01]  /*25970*/  ULDC.64 UR6, c[0x0][0x208] ;  /* 0x0000820000067ab9 */ /* 0x000fe20000000a00 */
[----:B---3--:R-:W-:-:S02]  /*25980*/  ISETP.GE.AND P2, PT, R9, UR4, PT ;  /* 0x0000000409007c0c */ /* 0x008fc4000bf46270 */
[----:B----4-:R-:W-:-:S11]  /*25990*/  ISETP.GE.AND P3, PT, R7, UR4, PT ;  /* 0x0000000407007c0c */ /* 0x010fd6000bf66270 */
[-C--:B--2---:R-:W-:Y:S02]  /*259a0*/  @!P2 LEA R4, P0, R9, R14.reuse, 0x1 ;  /* 0x0000000e0904a211 */ /* 0x084fe400078008ff */
[----:B------:R-:W-:Y:S02]  /*259b0*/  @!P3 LEA R14, P1, R7, R14, 0x1 ;  /* 0x0000000e070eb211 */ /* 0x000fe400078208ff */
[-C--:B-1----:R-:W-:Y:S02]  /*259c0*/  @!P2 LEA.HI.X R5, R9, R0.reuse, R10, 0x1, P0 ;  /* 0x000000000905a211 */ /* 0x082fe400000f0c0a */
[----:B-----5:R-:W-:-:S03]  /*259d0*/  @!P3 LEA.HI.X R15, R7, R0, R8, 0x1, P1 ;  /* 0x00000000070fb211 */ /* 0x020fc600008f0c08 */
[----:B------:R3:W-:Y:S04]  /*259e0*/  @!P2 ST.E.128 desc[UR6][R4.64], RZ ;  /* 0x000000ff0400a985 */ /* 0x0007e8000c101d06 */
[----:B------:R3:W-:Y:S02]  /*259f0*/  @!P3 ST.E.128 desc[UR6][R14.64], RZ ;  /* 0x000000ff0e00b985 */ /* 0x0007e4000c101d06 */
.L_x_8166:
[----:B------:R-:W-:Y:S05]  /*25a00*/  BSYNC B1 ;  /* 0x0000000000017941 */ /* 0x000fea0003800000 */
.L_x_8165:
[----:B------:R-:W-:-:S03]  /*25a10*/  UMOV UR4, 0xffffffff ;  /* 0xffffffff00047882 */ /* 0x000fc60000000000 */
[----:B------:R-:W-:Y:S05]  /*25a20*/  BRA.DIV UR4, `(.L_x_8167) ;  /* 0x0000009604cc7947 */ /* 0x000fea000b800000 */
[----:B-1----:R1:W4:Y:S04]  /*25a30*/  SHFL.IDX PT, R0, R3, 0x1, 0x181f ;  /* 0x00381f0003007f89 */ /* 0x00232800000e0000 */
[----:B--23--:R1:W2:Y:S02]  /*25a40*/  SHFL.IDX PT, R14, R2, 0x1, 0x181f ;  /* 0x00381f00020e7f89 */ /* 0x00c2a400000e0000 */
.L_x_8371:
[----:B------:R-:W-:Y:S01]  /*25a50*/  VIADD R4, R6, 0x20 ;  /* 0x0000002006047836 */ /* 0x000fe20000000000 */
[----:B------:R-:W-:Y:S04]  /*25a60*/  BSSY B1, `(.L_x_8168) ;  /* 0x0000011000017945 */ /* 0x000fe80003800000 */
[----:B------:R-:W-:-:S13]  /*25a70*/  ISETP.GE.AND P0, PT, R4, R25, PT ;  /* 0x000000190400720c */ /* 0x000fda0003f06270 */
[----:B------:R-:W-:Y:S05]  /*25a80*/  @P0 BRA `(.L_x_8169) ;  /* 0x0000000000380947 */ /* 0x000fea0003800000 */
[----:B------:R-:W3:Y:S01]  /*25a90*/  LDL R9, [R1+0x74] ;  /* 0x0000740001097983 */ /* 0x000ee20000100800 */
[----:B------:R-:W-:-:S03]  /*25aa0*/  ULDC UR4, c[0x0][0xac8] ;  /* 0x0002b20000047ab9 */ /* 0x000fc60000000800 */
[----:B------:R-:W5:Y:S04]  /*25ab0*/  LDL R7, [R1+0x90] ;  /* 0x0000900001077983 */ /* 0x000f680000100800 */
[----:B------:R-:W4:Y:S04]  /*25ac0*/  LDL R10, [R1+0xbc] ;  /* 0x0000bc00010a7983 */ /* 0x000f280000100800 */
[----:B------:R-:W4:Y:S01]  /*25ad0*/  LDL R8, [R1+0xb8] ;  /* 0x0000b80001087983 */ /* 0x000f220000100800 */
[----:B------:R-:W-:Y:S01]  /*25ae0*/  ULDC.64 UR6, c[0x0][0x208] ;  /* 0x0000820000067ab9 */ /* 0x000fe20000000a00 */
[----:B---3--:R-:W-:-:S02]  /*25af0*/  ISETP.GE.AND P2, PT, R9, UR4, PT ;  /* 0x0000000409007c0c */ /* 0x008fc4000bf46270 */
[----:B-----5:R-:W-:-:S11]  /*25b00*/  ISETP.GE.AND P3, PT, R7, UR4, PT ;  /* 0x0000000407007c0c */ /* 0x020fd6000bf66270 */
[-C--:B--2---:R-:W-:Y:S02]  /*25b10*/  @!P2 LEA R4, P0, R9, R14.reuse, 0x1 ;  /* 0x0000000e0904a211 */ /* 0x084fe400078008ff */
[----:B------:R-:W-:Y:S02]  /*25b20*/  @!P3 LEA R14, P1, R7, R14, 0x1 ;  /* 0x0000000e070eb211 */ /* 0x000fe400078208ff */
[-C--:B----4-:R-:W-:Y:S02]  /*25b30*/  @!P2 LEA.HI.X R5, R9, R0.reuse, R10, 0x1, P0 ;  /* 0x000000000905a211 */ /* 0x090fe400000f0c0a */
[----:B------:R-:W-:-:S03]  /*25b40*/  @!P3 LEA.HI.X R15, R7, R0, R8, 0x1, P1 ;  /* 0x00000000070fb211 */ /* 0x000fc600008f0c08 */
[----:B------:R3:W-:Y:S04]  /*25b50*/  @!P2 ST.E.128 desc[UR6][R4.64], RZ ;  /* 0x000000ff0400a985 */ /* 0x0007e8000c101d06 */
[----:B------:R3:W-:Y:S02]  /*25b60*/  @!P3 ST.E.128 desc[UR6][R14.64], RZ ;  /* 0x000000ff0e00b985 */ /* 0x0007e4000c101d06 */
.L_x_8169:
[----:B------:R-:W-:Y:S05]  /*25b70*/  BSYNC B1 ;  /* 0x0000000000017941 */ /* 0x000fea0003800000 */
.L_x_8168:
[----:B------:R-:W-:-:S03]  /*25b80*/  UMOV UR4, 0xffffffff ;  /* 0xffffffff00047882 */ /* 0x000fc60000000000 */
[----:B------:R-:W-:Y:S05]  /*25b90*/  BRA.DIV UR4, `(.L_x_8170) ;  /* 0x0000009604b87947 */ /* 0x000fea000b800000 */
[----:B----4-:R4:W0:Y:S04]  /*25ba0*/  SHFL.IDX PT, R0, R3, 0x2, 0x181f ;  /* 0x00581f0003007f89 */ /* 0x01082800000e0000 */
[----:B--23--:R4:W2:Y:S02]  /*25bb0*/  SHFL.IDX PT, R14, R2, 0x2, 0x181f ;  /* 0x00581f00020e7f89 */ /* 0x00c8a400000e0000 */
.L_x_8375:
[----:B------:R-:W-:Y:S01]  /*25bc0*/  VIADD R4, R6, 0x40 ;  /* 0x0000004006047836 */ /* 0x000fe20000000000 */
[----:B------:R-:W-:Y:S04]  /*25bd0*/  BSSY B1, `(.L_x_8171) ;  /* 0x0000011000017945 */ /* 0x000fe80003800000 */
[----:B------:R-:W-:-:S13]  /*25be0*/  ISETP.GE.AND P0, PT, R4, R25, PT ;  /* 0x000000190400720c */ /* 0x000fda0003f06270 */
[----:B------:R-:W-:Y:S05]  /*25bf0*/  @P0 BRA `(.L_x_8172) ;  /* 0x0000000000380947 */ /* 0x000fea0003800000 */
[----:B------:R-:W3:Y:S01]  /*25c00*/  LDL R9, [R1+0x74] ;  /* 0x0000740001097983 */ /* 0x000ee20000100800 */
[----:B------:R-:W-:-:S03]  /*25c10*/  ULDC UR4, c[0x0][0xac8] ;  /* 0x0002b20000047ab9 */ /* 0x000fc60000000800 */
[----:B------:R-:W5:Y:S04]  /*25c20*/  LDL R7, [R1+0x90] ;  /* 0x0000900001077983 */ /* 0x000f680000100800 */
[----:B------:R-:W0:Y:S04]  /*25c30*/  LDL R10, [R1+0xbc] ;  /* 0x0000bc00010a7983 */ /* 0x000e280000100800 */
[----:B------:R-:W4:Y:S01]  /*25c40*/  LDL R8, [R1+0xb8] ;  /* 0x0000b80001087983 */ /* 0x000f220000100800 */
[----:B------:R-:W-:Y:S01]  /*25c50*/  ULDC.64 UR6, c[0x0][0x208] ;  /* 0x0000820000067ab9 */ /* 0x000fe20000000a00 */
[----:B---3--:R-:W-:-:S02]  /*25c60*/  ISETP.GE.AND P2, PT, R9, UR4, PT ;  /* 0x0000000409007c0c */ /* 0x008fc4000bf46270 */
[----:B-----5:R-:W-:-:S11]  /*25c70*/  ISETP.GE.AND P3, PT, R7, UR4, PT ;  /* 0x0000000407007c0c */ /* 0x020fd6000bf66270 */
[-C--:B--2---:R-:W-:Y:S02]  /*25c80*/  @!P2 LEA R4, P0, R9, R14.reuse, 0x1 ;  /* 0x0000000e0904a211 */ /* 0x084fe400078008ff */
[----:B------:R-:W-:Y:S02]  /*25c90*/  @!P3 LEA R14, P1, R7, R14, 0x1 ;  /* 0x0000000e070eb211 */ /* 0x000fe400078208ff */
[-C--:B0-----:R-:W-:Y:S02]  /*25ca0*/  @!P2 LEA.HI.X R5, R9, R0.reuse, R10, 0x1, P0 ;  /* 0x000000000905a211 */ /* 0x081fe400000f0c0a */
[----:B----4-:R-:W-:-:S03]  /*25cb0*/  @!P3 LEA.HI.X R15, R7, R0, R8, 0x1, P1 ;  /* 0x00000000070fb211 */ /* 0x010fc600008f0c08 */
[----:B------:R3:W-:Y:S04]  /*25cc0*/  @!P2 ST.E.128 desc[UR6][R4.64], RZ ;  /* 0x000000ff0400a985 */ /* 0x0007e8000c101d06 */
[----:B------:R3:W-:Y:S02]  /*25cd0*/  @!P3 ST.E.128 desc[UR6][R14.64], RZ ;  /* 0x000000ff0e00b985 */ /* 0x0007e4000c101d06 */
.L_x_8172:
[----:B------:R-:W-:Y:S05]  /*25ce0*/  BSYNC B1 ;  /* 0x0000000000017941 */ /* 0x000fea0003800000 */
.L_x_8171:
[----:B------:R-:W-:-:S03]  /*25cf0*/  UMOV UR4, 0xffffffff ;  /* 0xffffffff00047882 */ /* 0x000fc60000000000 */
[----:B------:R-:W-:Y:S05]  /*25d00*/  BRA.DIV UR4, `(.L_x_8173) ;  /* 0x0000009604a47947 */ /* 0x000fea000b800000 */
[----:B0-----:R0:W0:Y:S04]  /*25d10*/  SHFL.IDX PT, R0, R3, 0x3, 0x181f ;  /* 0x00781f0003007f89 */ /* 0x00102800000e0000 */
[----:B--23--:R2:W3:Y:S02]  /*25d20*/  SHFL.IDX PT, R14, R2, 0x3, 0x181f ;  /* 0x00781f00020e7f89 */ /* 0x00c4e400000e0000 */
.L_x_8379:
[----:B-12-4-:R-:W-:-:S05]  /*25d30*/  VIADD R2, R6, 0x60 ;  /* 0x0000006006027836 */ /* 0x016fca0000000000 */
[----:B------:R-:W-:-:S13]  /*25d40*/  ISETP.GE.AND P0, PT, R2, R25, PT ;  /* 0x000000190200720c */ /* 0x000fda0003f06270 */
[----:B------:R-:W-:Y:S05]  /*25d50*/  @P0 BRA `(.L_x_8160) ;  /* 0x0000000000380947 */ /* 0x000fea0003800000 */
[----:B------:R-:W2:Y:S01]  /*25d60*/  LDL R7, [R1+0x74] ;  /* 0x0000740001077983 */ /* 0x000ea20000100800 */
[----:B------:R-:W-:-:S03]  /*25d70*/  ULDC UR4, c[0x0][0xac8] ;  /* 0x0002b20000047ab9 */ /* 0x000fc60000000800 */
[----:B------:R-:W4:Y:S04]  /*25d80*/  LDL R4, [R1+0x90] ;  /* 0x0000900001047983 */ /* 0x000f280000100800 */
[----:B------:R-:W0:Y:S04]  /*25d90*/  LDL R8, [R1+0xbc] ;  /* 0x0000bc0001087983 */ /* 0x000e280000100800 */
[----:B------:R-:W5:Y:S01]  /*25da0*/  LDL R5, [R1+0xb8] ;  /* 0x0000b80001057983 */ /* 0x000f620000100800 */
[----:B------:R-:W-:Y:S01]  /*25db0*/  ULDC.64 UR6, c[0x0][0x208] ;  /* 0x0000820000067ab9 */ /* 0x000fe20000000a00 */
[----:B--2---:R-:W-:-:S02]  /*25dc0*/  ISETP.GE.AND P2, PT, R7, UR4, PT ;  /* 0x0000000407007c0c */ /* 0x004fc4000bf46270 */
[----:B----4-:R-:W-:-:S11]  /*25dd0*/  ISETP.GE.AND P3, PT, R4, UR4, PT ;  /* 0x0000000404007c0c */ /* 0x010fd6000bf66270 */
[CC--:B---3--:R-:W-:Y:S02]  /*25de0*/  @!P2 LEA R2, P0, R7.reuse, R14.reuse, 0x1 ;  /* 0x0000000e0702a211 */ /* 0x0c8fe400078008ff */
[C---:B------:R-:W-:Y:S02]  /*25df0*/  @!P3 LEA R14, P1, R4.reuse, R14, 0x1 ;  /* 0x0000000e040eb211 */ /* 0x040fe400078208ff */
[-C--:B0-----:R-:W-:Y:S02]  /*25e00*/  @!P2 LEA.HI.X R3, R7, R0.reuse, R8, 0x1, P0 ;  /* 0x000000000703a211 */ /* 0x081fe400000f0c08 */
[----:B-----5:R-:W-:-:S03]  /*25e10*/  @!P3 LEA.HI.X R15, R4, R0, R5, 0x1, P1 ;  /* 0x00000000040fb211 */ /* 0x020fc600008f0c05 */
[----:B------:R0:W-:Y:S04]  /*25e20*/  @!P2 ST.E.128 desc[UR6][R2.64], RZ ;  /* 0x000000ff0200a985 */ /* 0x0001e8000c101d06 */
[----:B------:R0:W-:Y:S02]  /*25e30*/  @!P3 ST.E.128 desc[UR6][R14.64], RZ ;  /* 0x000000ff0e00b985 */ /* 0x0001e4000c101d06 */
.L_x_8160:
[----:B------:R-:W-:Y:S05]  /*25e40*/  BSYNC B0 ;  /* 0x0000000000007941 */ /* 0x000fea0003800000 */
.L_x_8150:
[----:B0-----:R-:W5:Y:S01]  /*25e50*/  LDL R0, [R1+0x6c] ;  /* 0x00006c0001007983 */ /* 0x001f620000100800 */
[----:B------:R-:W-:Y:S02]  /*25e60*/  ULDC UR4, c[0x0][0xc3c] ;  /* 0x00030f0000047ab9 */ /* 0x000fe40000000800 */
[----:B-----5:R-:W-:-:S13]  /*25e70*/  ISETP.GE.AND P0, PT, R0, UR4, PT ;  /* 0x0000000400007c0c */ /* 0x020fda000bf06270 */
[----:B------:R-:W-:Y:S05]  /*25e80*/  @!P0 BRA `(.L_x_8174) ;  /* 0xfffffdb000f88947 */ /* 0x000fea000383ffff */
[----:B------:R-:W-:Y:S05]  /*25e90*/  BRA `(.L_x_7988) ;  /* 0x0000007400387947 */ /* 0x000fea0003800000 */
.L_x_7986:
[----:B------:R-:W-:-:S08]  /*25ea0*/  NOP ;  /* 0x0000000000007918 */ /* 0x000fd00000000000 */
[----:B0-----:R-:W0:-:S00]  /*25eb0*/  USETMAXREG.DEALLOC.CTAPOOL 0x18 ;  /* 0x00000018000079c8 */ /* 0x001e0000080e0500 */
        /* <DEDUP_REMOVED lines=16> */
.L_x_8175:
[----:B------:R-:W1:Y:S01]  /*25fc0*/  S2R R0, SR_TID.X ;  /* 0x0000000000007919 */ /* 0x000e620000002100 */
[----:B------:R-:W-:Y:S01]  /*25fd0*/  ULDC UR4, c[0x0][0xc3c] ;  /* 0x00030f0000047ab9 */ /* 0x000fe20000000800 */
[----:B------:R-:W-:Y:S01]  /*25fe0*/  ULDC.64 UR6, c[0x0][0x208] ;  /* 0x0000820000067ab9 */ /* 0x000fe20000000a00 */
        /* <DEDUP_REMOVED lines=8> */
[----:B------:R-:W0:Y:S01]  /*26070*/  S2UR UR6, SR_CTAID.X ;  /* 0x00000000000679c3 */ /* 0x000e220000002500 */
[C---:B------:R-:W-:Y:S01]  /*26080*/  ISETP.GE.U32.AND P2, PT, R0.reuse, 0x2, PT ;  /* 0x000000020000780c */ /* 0x040fe20003f46070 */
[----:B------:R-:W-:Y:S01]  /*26090*/  UMOV UR4, URZ ;  /* 0x0000003f00047c82 */ /* 0x000fe20008000000 */
[C---:B------:R-:W-:Y:S01]  /*260a0*/  ISETP.GE.U32.AND P3, PT, R0.reuse, 0x4, PT ;  /* 0x000000040000780c */ /* 0x040fe20003f66070 */
[----:B------:R-:W-:Y:S01]  /*260b0*/  IMAD.MOV.U32 R16, RZ, RZ, RZ ;  /* 0x000000ffff107224 */ /* 0x000fe200078e00ff */
[C---:B------:R-:W-:Y:S02]  /*260c0*/  ISETP.GE.U32.AND P4, PT, R0.reuse, 0x8, PT ;  /* 0x000000080000780c */ /* 0x040fe40003f86070 */
[----:B------:R-:W-:Y:S01]  /*260d0*/  ISETP.GE.U32.AND P5, PT, R0, 0x10, PT ;  /* 0x000000100000780c */ /* 0x000fe20003fa6070 */
        /* <DEDUP_REMOVED lines=15> */
[----:B------:R-:W1:Y:S02]  /*261d0*/  SHFL.IDX PT, R2, R4, 0x1f, 0x1f ;  /* 0x03e01f0004027f89 */ /* 0x000e6400000e0000 */
[----:B-1----:R-:W-:-:S04]  /*261e0*/  IMAD R6, R2, UR5, RZ ;  /* 0x0000000502067c24 */ /* 0x002fc8000f8e02ff */
[----:B------:R-:W-:Y:S01]  /*261f0*/  IMAD.MOV.U32 R7, RZ, RZ, R6 ;  /* 0x000000ffff077224 */ /* 0x000fe200078e0006 */
[----:B0-----:R-:W-:-:S13]  /*26200*/  ISETP.GT.AND P6, PT, R6, UR6, PT ;  /* 0x0000000606007c0c */ /* 0x001fda000bfc4270 */
[----:B------:R-:W-:Y:S05]  /*26210*/  @P6 BRA `(.L_x_8177) ;  /* 0x0000000000a06947 */ /* 0x000fea0003800000 */
[----:B------:R-:W0:Y:S01]  /*26220*/  LDC R4, c[0x0][0xc3c] ;  /* 0x00030f00ff047b82 */ /* 0x000e220000000800 */
[----:B------:R-:W-:Y:S01]  /*26230*/  IMAD.MOV.U32 R6, RZ, RZ, R7 ;  /* 0x000000ffff067224 */ /* 0x000fe200078e0007 */
[----:B------:R-:W-:Y:S01]  /*26240*/  UMOV UR4, URZ ;  /* 0x0000003f00047c82 */ /* 0x000fe20008000000 */
[----:B------:R-:W-:Y:S01]  /*26250*/  ULDC UR7, c[0x0][0xc3c] ;  /* 0x00030f0000077ab9 */ /* 0x000fe20000000800 */
[----:B------:R-:W-:-:S05]  /*26260*/  ULDC UR5, c[0x0][0xc38] ;  /* 0x00030e0000057ab9 */ /* 0x000fca0000000800 */
.L_x_8181:
        /* <DEDUP_REMOVED lines=9> */
[----:B------:R-:W0:Y:S01]  /*26300*/  LDC.64 R2, c[0x0][0xc80] ;  /* 0x00032000ff027b82 */ /* 0x000e220000000a00 */
[----:B------:R-:W-:Y:S01]  /*26310*/  ULDC.64 UR8, c[0x0][0x208] ;  /* 0x0000820000087ab9 */ /* 0x000fe20000000a00 */
[----:B0-----:R-:W-:-:S05]  /*26320*/  IMAD.WIDE R2, R7, 0x4, R2 ;  /* 0x0000000407027825 */ /* 0x001fca00078e0202 */
[----:B------:R0:W5:Y:S02]  /*26330*/  LDG.E R5, desc[UR8][R2.64] ;  /* 0x0000000802057981 */ /* 0x000164000c1e1900 */
.L_x_8180:
[----:B------:R-:W-:Y:S05]  /*26340*/  BSYNC B0 ;  /* 0x0000000000007941 */ /* 0x000fea0003800000 */
.L_x_8179:
        /* <DEDUP_REMOVED lines=21> */
.L_x_8177:
[----:B------:R-:W-:Y:S01]  /*264a0*/  IMAD.IADD R7, R6, 0x1, -R7 ;  /* 0x0000000106077824 */ /* 0x000fe200078e0a07 */
[----:B------:R-:W-:-:S03]  /*264b0*/  ULDC.64 UR8, c[0x0][0x208] ;  /* 0x0000820000087ab9 */ /* 0x000fc60000000a00 */
        /* <DEDUP_REMOVED lines=17> */
[----:B------:R-:W-:-:S05]  /*265d0*/  VIADD R11, R6, 0xffffffff ;  /* 0xffffffff060b7836 */ /* 0x000fca0000000000 */
[----:B------:R2:W3:Y:S02]  /*265e0*/  SHFL.IDX PT, R16, R4, R11, 0x1f ;  /* 0x00001f0b04107589 */ /* 0x0004e400000e0000 */
.L_x_8182:
[----:B-1----:R-:W-:Y:S01]  /*265f0*/  IMAD.MOV R2, RZ, RZ, -R3 ;  /* 0x000000ffff027224 */ /* 0x002fe200078e0a03 */
[----:B--2---:R-:W-:Y:S01]  /*26600*/  IABS R4, R8 ;  /* 0x0000000800047213 */ /* 0x004fe20000000000 */
[----:B---3--:R-:W-:Y:S02]  /*26610*/  IMAD R16, R16, UR5, R7 ;  /* 0x0000000510107c24 */ /* 0x008fe4000f8e0207 */
[----:B------:R-:W-:Y:S01]  /*26620*/  IMAD R7, R2, R9, RZ ;  /* 0x0000000902077224 */ /* 0x000fe200078e02ff */
[----:B------:R-:W-:Y:S01]  /*26630*/  MOV R2, RZ ;  /* 0x000000ff00027202 */ /* 0x000fe20000000f00 */
[----:B------:R-:W-:-:S04]  /*26640*/  IMAD.MOV R4, RZ, RZ, -R4 ;  /* 0x000000ffff047224 */ /* 0x000fc800078e0a04 */
[----:B------:R-:W-:Y:S01]  /*26650*/  IMAD.HI.U32 R2, R3, R7, R2 ;  /* 0x0000000703027227 */ /* 0x000fe200078e0002 */
[----:B------:R-:W-:-:S04]  /*26660*/  IADD3 R7, -R16, UR6, RZ ;  /* 0x0000000610077c10 */ /* 0x000fc8000fffe1ff */
[----:B------:R-:W-:-:S05]  /*26670*/  IABS R3, R7 ;  /* 0x0000000700037213 */ /* 0x000fca0000000000 */
        /* <DEDUP_REMOVED lines=17> */
[----:B------:R-:W-:Y:S01]  /*26790*/  VIADDMNMX R10, R3, UR5, R10, PT ;  /* 0x00000005030a7c46 */ /* 0x000fe2000b80010a */
[----:B------:R-:W-:Y:S01]  /*267a0*/  IMAD.IADD R4, R7, 0x1, R4 ;  /* 0x0000000107047824 */ /* 0x000fe200078e0204 */
[----:B------:R-:W-:Y:S02]  /*267b0*/  IABS R8, R7 ;  /* 0x0000000700087213 */ /* 0x000fe40000000000 */
[----:B------:R-:W-:-:S04]  /*267c0*/  IABS R6, R10 ;  /* 0x0000000a00067213 */ /* 0x000fc80000000000 */
[----:B------:R-:W1:Y:S08]  /*267d0*/  I2F.RP R11, R6 ;  /* 0x00000006000b7306 */ /* 0x000e700000209400 */
[----:B-1----:R-:W1:Y:S02]  /*267e0*/  MUFU.RCP R11, R11 ;  /* 0x0000000b000b7308 */ /* 0x002e640000001000 */
[----:B-1----:R-:W-:-:S06]  /*267f0*/  VIADD R2, R11, 0xffffffe ;  /* 0x0ffffffe0b027836 */ /* 0x002fcc0000000000 */
[----:B------:R1:W2:Y:S02]  /*26800*/  F2I.FTZ.U32.TRUNC.NTZ R3, R2 ;  /* 0x0000000200037305 */ /* 0x0002a4000021f000 */
[----:B-1----:R-:W-:Y:S01]  /*26810*/  IMAD.MOV.U32 R2, RZ, RZ, RZ ;  /* 0x000000ffff027224 */ /* 0x002fe200078e00ff */
[----:B--2---:R-:W-:-:S05]  /*26820*/  IADD3 R9, RZ, -R3, RZ ;  /* 0x80000003ff097210 */ /* 0x004fca0007ffe0ff */
[----:B------:R-:W-:-:S04]  /*26830*/  IMAD R9, R9, R6, RZ ;  /* 0x0000000609097224 */ /* 0x000fc800078e02ff */
[----:B------:R-:W-:Y:S01]  /*26840*/  IMAD.HI.U32 R3, R3, R9, R2 ;  /* 0x0000000903037227 */ /* 0x000fe200078e0002 */
[-C--:B------:R-:W-:Y:S02]  /*26850*/  IABS R9, R10.reuse ;  /* 0x0000000a00097213 */ /* 0x080fe40000000000 */
[----:B------:R-:W-:-:S03]  /*26860*/  LOP3.LUT R2, R7, R10, RZ, 0x3c, !PT ;  /* 0x0000000a07027212 */ /* 0x000fc600078e3cff */
[----:B------:R-:W-:Y:S01]  /*26870*/  IMAD.MOV R9, RZ, RZ, -R9 ;  /* 0x000000ffff097224 */ /* 0x000fe200078e0a09 */
[----:B------:R-:W-:Y:S01]  /*26880*/  ISETP.GE.AND P2, PT, R2, RZ, PT ;  /* 0x000000ff0200720c */ /* 0x000fe20003f46270 */
[----:B------:R-:W-:-:S04]  /*26890*/  IMAD.HI.U32 R3, R3, R8, RZ ;  /* 0x0000000803037227 */ /* 0x000fc800078e00ff */
        /* <DEDUP_REMOVED lines=14> */
.L_x_8178:
[----:B------:R-:W-:Y:S01]  /*26980*/  MOV R17, RZ ;  /* 0x000000ff00117202 */ /* 0x000fe20000000f00 */
[----:B------:R-:W-:Y:S02]  /*26990*/  IMAD.U32 R16, RZ, RZ, UR6 ;  /* 0x00000006ff107e24 */ /* 0x000fe4000f8e00ff */
[----:B------:R-:W-:-:S07]  /*269a0*/  IMAD.MOV.U32 R18, RZ, RZ, RZ ;  /* 0x000000ffff127224 */ /* 0x000fce00078e00ff */
.L_x_8183:
[----:B------:R-:W-:-:S13]  /*269b0*/  ISETP.NE.AND P0, PT, R0, RZ, PT ;  /* 0x000000ff0000720c */ /* 0x000fda0003f05270 */
[----:B------:R-:W1:Y:S01]  /*269c0*/  @!P0 S2R R3, SR_CgaCtaId ;  /* 0x0000000000038919 */ /* 0x000e620000008800 */
[----:B------:R-:W-:-:S04]  /*269d0*/  @!P0 MOV R0, 0x400 ;  /* 0x0000040000008802 */ /* 0x000fc80000000f00 */
[----:B-1----:R-:W-:-:S05]  /*269e0*/  @!P0 LEA R0, R3, R0, 0x18 ;  /* 0x0000000003008211 */ /* 0x002fca00078ec0ff */
[----:B------:R1:W-:Y:S01]  /*269f0*/  @!P0 STS.128 [R0+0x2e8d0], R16 ;  /* 0x02e8d01000008388 */ /* 0x0003e20000000c00 */
[----:B------:R-:W-:Y:S06]  /*26a00*/  BAR.ARV 0x5, 0x180 ;  /* 0x0146000000007b1d */ /* 0x000fec0000002000 */
.L_x_8176:
[----:B-1----:R-:W-:Y:S01]  /*26a10*/  IMAD.MOV.U32 R0, RZ, RZ, 0x1 ;  /* 0x00000001ff007424 */ /* 0x002fe200078e00ff */
[----:B------:R1:W-:Y:S01]  /*26a20*/  STL [R1+0x14], RZ ;  /* 0x000014ff01007387 */ /* 0x0003e20000100800 */
[----:B------:R-:W-:Y:S02]  /*26a30*/  ULDC UR4, c[0x0][0xc3c] ;  /* 0x00030f0000047ab9 */ /* 0x000fe40000000800 */
[----:B--2---:R-:W-:Y:S01]  /*26a40*/  ISETP.GE.AND P0, PT, R19, UR4, PT ;  /* 0x0000000413007c0c */ /* 0x004fe2000bf06270 */
[----:B------:R1:W-:Y:S04]  /*26a50*/  STL [R1+0x1c], R0 ;  /* 0x00001c0001007387 */ /* 0x0003e80000100800 */
[----:B------:R1:W-:Y:S08]  /*26a60*/  STL [R1+0x74], RZ ;  /* 0x000074ff01007387 */ /* 0x0003f00000100800 */
[----:B-1----:R-:W-:Y:S05]  /*26a70*/  @P0 BRA `(.L_x_8184) ;  /* 0x0000006400340947 */ /* 0x002fea0003800000 */
        /* <DEDUP_REMOVED lines=11> */
[----:B------:R-:W-:Y:S01]  /*26b30*/  SHF.R.U32.HI R6, RZ, 0x1, R11 ;  /* 0x00000001ff067819 */ /* 0x000fe2000001160b */
[C---:B------:R-:W-:Y:S01]  /*26b40*/  IMAD.SHL.U32 R5, R11.reuse, 0x20, RZ ;  /* 0x000000200b057824 */ /* 0x040fe200078e00ff */
[----:B------:R-:W-:-:S04]  /*26b50*/  LOP3.LUT P0, RZ, R11, 0x4, RZ, 0xc0, !PT ;  /* 0x000000040bff7812 */ /* 0x000fc8000780c0ff */
[----:B------:R-:W-:-:S04]  /*26b60*/  LOP3.LUT R7, R5, 0x80, RZ, 0xc0, !PT ;  /* 0x0000008005077812 */ /* 0x000fc800078ec0ff */
        /* <DEDUP_REMOVED lines=13> */
[----:B------:R-:W-:Y:S01]  /*26c40*/  LOP3.LUT R5, R5, 0x30, R6, 0xf8, !PT ;  /* 0x0000003005057812 */ /* 0x000fe200078ef806 */
[----:B------:R-:W-:-:S05]  /*26c50*/  IMAD.SHL.U32 R6, R11, 0x4, RZ ;  /* 0x000000040b067824 */ /* 0x000fca00078e00ff */
[----:B------:R-:W-:Y:S02]  /*26c60*/  LOP3.LUT R7, R7, 0x10, R6, 0x78, !PT ;  /* 0x0000001007077812 */ /* 0x000fe400078e7806 */
[----:B------:R-:W-:Y:S02]  /*26c70*/  LOP3.LUT R6, R5, 0x70, R2, 0x78, !PT ;  /* 0x0000007005067812 */ /* 0x000fe400078e7802 */
[----:B------:R-:W-:Y:S02]  /*26c80*/  LOP3.LUT R8, R4, R7, RZ, 0xfc, !PT ;  /* 0x0000000704087212 */ /* 0x000fe400078efcff */
[----:B------:R-:W-:Y:S02]  /*26c90*/  SHF.R.U32.HI R5, RZ, 0x3, R10 ;  /* 0x00000003ff057819 */ /* 0x000fe4000001160a */
[----:B------:R-:W-:Y:S01]  /*26ca0*/  MOV R4, UR4 ;  /* 0x0000000400047c02 */ /* 0x000fe20008000f00 */
[----:B------:R-:W-:Y:S01]  /*26cb0*/  STL [R1+0xc], R8 ;  /* 0x00000c0801007387 */ /* 0x000fe20000100800 */
[----:B------:R-:W-:-:S02]  /*26cc0*/  LOP3.LUT R9, R6, 0xc00, R3, 0xf8, !PT ;  /* 0x00000c0006097812 */ /* 0x000fc400078ef803 */
[----:B------:R-:W-:Y:S01]  /*26cd0*/  LOP3.LUT R5, R5, 0x70, R2, 0xf8, !PT ;  /* 0x0000007005057812 */ /* 0x000fe200078ef802 */
[----:B------:R-:W-:Y:S02]  /*26ce0*/  IMAD.IADD R2, R4, 0x1, R0 ;  /* 0x0000000104027824 */ /* 0x000fe400078e0200 */
[C---:B------:R-:W-:Y:S01]  /*26cf0*/  VIADD R3, R9.reuse, 0x40 ;  /* 0x0000004009037836 */ /* 0x040fe20000000000 */
[----:B------:R-:W-:Y:S01]  /*26d00*/  STL [R1+0x10], R9 ;  /* 0x0000100901007387 */ /* 0x000fe20000100800 */
[----:B------:R-:W-:Y:S02]  /*26d10*/  @P0 VIADD R3, R9, 0xffffffc0 ;  /* 0xffffffc009030836 */ /* 0x000fe40000000000 */
[----:B------:R-:W-:Y:S01]  /*26d20*/  IMAD.MOV.U32 R0, RZ, RZ, 0x1 ;  /* 0x00000001ff007424 */ /* 0x000fe200078e00ff */
        /* <DEDUP_REMOVED lines=20> */
.L_x_8286:
[----:B01-3--:R-:W0:Y:S01]  /*26e70*/  LDC.64 R2, c[0x0][0xc88] ;  /* 0x00032200ff027b82 */ /* 0x00be220000000a00 */
[----:B------:R-:W-:Y:S01]  /*26e80*/  ULDC.64 UR4, c[0x0][0x208] ;  /* 0x0000820000047ab9 */ /* 0x000fe20000000a00 */
[----:B0-----:R-:W-:-:S05]  /*26e90*/  IMAD.WIDE R2, R19, 0x4, R2 ;  /* 0x0000000413027825 */ /* 0x001fca00078e0202 */
[----:B------:R-:W2:Y:S01]  /*26ea0*/  LDG.E R4, desc[UR4][R2.64] ;  /* 0x0000000402047981 */ /* 0x000ea2000c1e1900 */
[----:B------:R-:W-:Y:S05]  /*26eb0*/  YIELD ;  /* 0x0000000000007946 */ /* 0x000fea0003800000 */
[----:B------:R-:W-:Y:S01]  /*26ec0*/  ULDC.64 UR4, c[0x0][0xa28] ;  /* 0x00028a0000047ab9 */ /* 0x000fe20000000a00 */
[----:B------:R-:W-:Y:S01]  /*26ed0*/  IMAD.MOV.U32 R0, RZ, RZ, RZ ;  /* 0x000000ffff007224 */ /* 0x000fe200078e00ff */
[----:B------:R-:W-:Y:S01]  /*26ee0*/  ISETP.NE.U32.AND P0, PT, RZ, UR4, PT ;  /* 0x00000004ff007c0c */ /* 0x000fe2000bf05070 */
[----:B------:R-:W-:Y:S01]  /*26ef0*/  ULDC.64 UR12, c[0x0][0x208] ;  /* 0x00008200000c7ab9 */ /* 0x000fe20000000a00 */
[----:B------:R-:W-:Y:S01]  /*26f00*/  IMAD.MOV.U32 R8, RZ, RZ, RZ ;  /* 0x000000ffff087224 */ /* 0x000fe200078e00ff */
[----:B------:R-:W-:Y:S01]  /*26f10*/  ULDC.64 UR10, c[0x0][0xa18] ;  /* 0x00028600000a7ab9 */ /* 0x000fe20000000a00 */
[----:B------:R-:W-:Y:S01]  /*26f20*/  ISETP.NE.AND.EX P0, PT, RZ, UR5, PT, P0 ;  /* 0x00000005ff007c0c */ /* 0x000fe2000bf05300 */
[----:B------:R-:W-:Y:S01]  /*26f30*/  ULDC.64 UR8, c[0x0][0xa10] ;  /* 0x0002840000087ab9 */ /* 0x000fe20000000a00 */
[----:B------:R-:W-:Y:S01]  /*26f40*/  ULDC.64 UR6, c[0x0][0xa08] ;  /* 0x0002820000067ab9 */ /* 0x000fe20000000a00 */
[----:B--2---:R-:W-:Y:S01]  /*26f50*/  SHF.R.S32.HI R5, RZ, 0x1f, R4 ;  /* 0x0000001fff057819 */ /* 0x004fe20000011404 */
[----:B------:R-:W-:-:S09]  /*26f60*/  IMAD.SHL.U32 R15, R4, 0x4, RZ ;  /* 0x00000004040f7824 */ /* 0x000fd200078e00ff */
[C---:B------:R-:W-:Y:S01]  /*26f70*/  @P0 LEA R2, P1, R4.reuse, UR4, 0x2 ;  /* 0x0000000404020c11 */ /* 0x040fe2000f8210ff */
[----:B------:R0:W-:Y:S03]  /*26f80*/  STL [R1+0x50], R4 ;  /* 0x0000500401007387 */ /* 0x0001e60000100800 */
        /* <DEDUP_REMOVED lines=20> */
[C---:B-1----:R-:W-:Y:S01]  /*270d0*/  IADD3.X R5, R14.reuse, UR9, RZ, P4, !PT ;  /* 0x000000090e057c10 */ /* 0x042fe2000a7fe4ff */
[----:B------:R-:W-:Y:S01]  /*270e0*/  ULDC UR4, c[0x0][0x288] ;  /* 0x0000a20000047ab9 */ /* 0x000fe20000000800 */
[----:B------:R-:W-:Y:S01]  /*270f0*/  IADD3 R6, P5, R15, UR6, RZ ;  /* 0x000000060f067c10 */ /* 0x000fe2000ffbe0ff */
[----:B------:R-:W-:Y:S01]  /*27100*/  IMAD.U32 R12, RZ, RZ, UR4 ;  /* 0x00000004ff0c7e24 */ /* 0x000fe2000f8e00ff */
[----:B------:R-:W-:Y:S01]  /*27110*/  ULDC.64 UR4, c[0x0][0x418] ;  /* 0x0001060000047ab9 */ /* 0x000fe20000000a00 */
[----:B--2---:R0:W-:Y:S01]  /*27120*/  STL [R1+0x58], R8 ;  /* 0x0000580801007387 */ /* 0x0041e20000100800 */
[----:B------:R-:W-:Y:S01]  /*27130*/  IADD3.X R7, R14, UR7, RZ, P5, !PT ;  /* 0x000000070e077c10 */ /* 0x000fe2000affe4ff */
[----:B------:R-:W-:-:S04]  /*27140*/  UISETP.NE.U32.AND UP0, UPT, UR4, URZ, UPT ;  /* 0x0000003f0400728c */ /* 0x000fc8000bf05070 */
[----:B------:R1:W5:Y:S01]  /*27150*/  @P1 LDG.E R10, desc[UR12][R4.64] ;  /* 0x0000000c040a1981 */ /* 0x000362000c1e1900 */
[----:B------:R-:W-:Y:S01]  /*27160*/  ULDC UR4, c[0x0][0x424] ;  /* 0x0001090000047ab9 */ /* 0x000fe20000000800 */
[----:B0-----:R-:W-:Y:S02]  /*27170*/  @P3 IADD3 R8, P4, R15, UR10, RZ ;  /* 0x0000000a0f083c10 */ /* 0x001fe4000ff9e0ff */
[----:B------:R1:W5:Y:S02]  /*27180*/  @P0 LDG.E R11, desc[UR12][R6.64] ;  /* 0x0000000c060b0981 */ /* 0x000364000c1e1900 */
[----:B------:R-:W-:-:S05]  /*27190*/  @P3 IADD3.X R9, R14, UR11, RZ, P4, !PT ;  /* 0x0000000b0e093c10 */ /* 0x000fca000a7fe4ff */
[----:B------:R-:W2:Y:S01]  /*271a0*/  @P3 LDG.E R12, desc[UR12][R8.64] ;  /* 0x0000000c080c3981 */ /* 0x000ea2000c1e1900 */
[----:B------:R-:W-:-:S03]  /*271b0*/  UISETP.NE.AND.EX UP0, UPT, UR5, URZ, UPT, UP0 ;  /* 0x0000003f0500728c */ /* 0x000fc6000bf05300 */
[----:B------:R-:W-:Y:S01]  /*271c0*/  ULDC UR5, c[0x0][0x2f0] ;  /* 0x0000bc0000057ab9 */ /* 0x000fe20000000800 */
[----:B------:R-:W-:-:S04]  /*271d0*/  USEL UR4, UR4, 0x1, UP0 ;  /* 0x0000000104047887 */ /* 0x000fc80008000000 */
[----:B------:R-:W-:Y:S01]  /*271e0*/  UIMAD UR4, UR4, UR5, URZ ;  /* 0x00000005040472a4 */ /* 0x000fe2000f8e023f */
[----:B--2---:R1:W-:Y:S04]  /*271f0*/  STL [R1+0x5c], R12 ;  /* 0x00005c0c01007387 */ /* 0x0043e80000100800 */
[----:B------:R1:W5:Y:S01]  /*27200*/  LDL R13, [R1+0x5c] ;  /* 0x00005c00010d7983 */ /* 0x0003620000100800 */
[----:B------:R-:W-:Y:S01]  /*27210*/  ULDC UR5, c[0x0][0x348] ;  /* 0x0000d20000057ab9 */ /* 0x000fe20000000800 */
[----:B------:R-:W-:Y:S01]  /*27220*/  MOV R9, UR4 ;  /* 0x0000000400097c02 */ /* 0x000fe20008000f00 */
[----:B------:R-:W-:Y:S01]  /*27230*/  IMAD.U32 R8, RZ, RZ, UR5 ;  /* 0x00000005ff087e24 */ /* 0x000fe2000f8e00ff */
[----:B------:R-:W-:Y:S06]  /*27240*/  @P3 BRA `(.L_x_8185) ;  /* 0x0000000000183947 */ /* 0x000fec0003800000 */
[----:B------:R-:W-:Y:S05]  /*27250*/  @!P2 BRA `(.L_x_8185) ;  /* 0x000000000014a947 */ /* 0x000fea0003800000 */
[----:B------:R-:W-:Y:S02]  /*27260*/  ULDC.64 UR4, c[0x0][0x208] ;  /* 0x0000820000047ab9 */ /* 0x000fe40000000a00 */
[----:B-1----:R-:W2:Y:S04]  /*27270*/  LDG.E R12, desc[UR4][R2.64] ;  /* 0x00000004020c7981 */ /* 0x002ea8000c1e1900 */
[----:B------:R-:W2:Y:S02]  /*27280*/  LDG.E R2, desc[UR4][R2.64+0x4] ;  /* 0x0000040402027981 */ /* 0x000ea4000c1e1900 */
[----:B--2--5:R-:W-:-:S05]  /*27290*/  IMAD.IADD R13, R2, 0x1, -R12 ;  /* 0x00000001020d7824 */ /* 0x024fca00078e0a0c */
[----:B------:R0:W-:Y:S02]  /*272a0*/  STL [R1+0x5c], R13 ;  /* 0x00005c0d01007387 */ /* 0x0001e40000100800 */
.L_x_8185:
[----:B-1----:R-:W2:Y:S01]  /*272b0*/  LDL R12, [R1+0x50] ;  /* 0x00005000010c7983 */ /* 0x002ea20000100800 */
[----:B-----5:R-:W-:Y:S01]  /*272c0*/  IMAD.IADD R2, R11, 0x1, R0 ;  /* 0x000000010b027824 */ /* 0x020fe200078e0200 */
[----:B------:R-:W-:Y:S02]  /*272d0*/  ULDC.64 UR4, c[0x0][0xa20] ;  /* 0x0002880000047ab9 */ /* 0x000fe40000000a00 */
[----:B------:R-:W-:Y:S02]  /*272e0*/  ISETP.NE.U32.AND P2, PT, RZ, UR4, PT ;  /* 0x00000004ff007c0c */ /* 0x000fe4000bf45070 */
[----:B------:R1:W-:Y:S02]  /*272f0*/  STL [R1+0x30], R2 ;  /* 0x0000300201007387 */ /* 0x0003e40000100800 */
[----:B------:R-:W-:Y:S02]  /*27300*/  ISETP.NE.AND.EX P2, PT, RZ, UR5, PT, P2 ;  /* 0x00000005ff007c0c */ /* 0x000fe4000bf45320 */
[----:B--2---:R1:W-:Y:S11]  /*27310*/  STL [R1+0x24], R12 ;  /* 0x0000240c01007387 */ /* 0x0043f60000100800 */
[----:B------:R-:W-:Y:S05]  /*27320*/  @!P2 BRA `(.L_x_8186) ;  /* 0x000000000014a947 */ /* 0x000fea0003800000 */
[----:B-1----:R-:W-:Y:S01]  /*27330*/  IADD3 R2, P0, R15, UR4, RZ ;  /* 0x000000040f027c10 */ /* 0x002fe2000ff1e0ff */
[----:B------:R-:W-:-:S03]  /*27340*/  ULDC.64 UR6, c[0x0][0x208] ;  /* 0x0000820000067ab9 */ /* 0x000fc60000000a00 */
[----:B------:R-:W-:-:S05]  /*27350*/  IADD3.X R3, R14, UR5, RZ, P0, !PT ;  /* 0x000000050e037c10 */ /* 0x000fca00087fe4ff */
[----:B------:R1:W5:Y:S01]  /*27360*/  LDG.E R9, desc[UR6][R2.64] ;  /* 0x0000000602097981 */ /* 0x000362000c1e1900 */
[----:B------:R-:W-:Y:S05]  /*27370*/  BRA `(.L_x_8187) ;  /* 0x0000000000147947 */ /* 0x000fea0003800000 */
.L_x_8186:
[----:B------:R-:W-:Y:S05]  /*27380*/  @!P0 BRA `(.L_x_8187) ;  /* 0x0000000000108947 */ /* 0x000fea0003800000 */
[----:B------:R-:W-:Y:S02]  /*27390*/  ULDC.64 UR4, c[0x0][0x208] ;  /* 0x0000820000047ab9 */ /* 0x000fe40000000a00 */
[----:B------:R-:W2:Y:S04]  /*273a0*/  LDG.E R9, desc[UR4][R6.64] ;  /* 0x0000000406097981 */ /* 0x000ea8000c1e1900 */
[----:B------:R-:W2:Y:S02]  /*273b0*/  LDG.E R6, desc[UR4][R6.64+0x4] ;  /* 0x0000040406067981 */ /* 0x000ea4000c1e1900 */
[----:B--2---:R-:W-:-:S07]  /*273c0*/  IMAD.IADD R9, R6, 0x1, -R9 ;  /* 0x0000000106097824 */ /* 0x004fce00078e0a09 */
.L_x_8187:
[----:B------:R-:W-:Y:S01]  /*273d0*/  ULDC.64 UR4, c[0x0][0x208] ;  /* 0x0000820000047ab9 */ /* 0x000fe20000000a00 */
[----:B-1----:R-:W1:Y:S01]  /*273e0*/  LDC R3, c[0x0][0x448] ;  /* 0x00011200ff037b82 */ /* 0x002e620000000800 */
[----:B------:R-:W2:Y:S04]  /*273f0*/  @P1 LDG.E R2, desc[UR4][R4.64] ;  /* 0x0000000404021981 */ /* 0x000ea8000c1e1900 */
[----:B------:R-:W2:Y:S01]  /*27400*/  @P1 LDG.E R4, desc[UR4][R4.64+0x4] ;  /* 0x0000040404041981 */ /* 0x000ea2000c1e1900 */
[----:B-----5:R-:W-:Y:S01]  /*27410*/  IMAD.IADD R0, R9, 0x1, -R0 ;  /* 0x0000000109007824 */ /* 0x020fe200078e0a00 */
[----:B------:R-:W-:Y:S01]  /*27420*/  BSSY B0, `(.L_x_8188) ;  /* 0x00000ff000007945 */ /* 0x000fe20003800000 */
[----:B-1----:R-:W-:-:S13]  /*27430*/  ISETP.NE.AND P0, PT, R3, 0x1, PT ;  /* 0x000000010300780c */ /* 0x002fda0003f05270 */
[----:B------:R-:W1:Y:S01]  /*27440*/  @P0 LDC R3, c[0x0][0x44c] ;  /* 0x00011300ff030b82 */ /* 0x000e620000000800 */
[----:B--2---:R-:W-:-:S07]  /*27450*/  @P1 IMAD.IADD R8, R4, 0x1, -R2 ;  /* 0x0000000104081824 */ /* 0x004fce00078e0a02 */
[----:B------:R-:W2:Y:S01]  /*27460*/  @P0 LDC R4, c[0x0][0x450] ;  /* 0x00011400ff040b82 */ /* 0x000ea20000000800 */
[----:B------:R-:W-:-:S04]  /*27470*/  IMAD.SHL.U32 R2, R17, 0x80, RZ ;  /* 0x0000008011027824 */ /* 0x000fc800078e00ff */
[----:B------:R-:W-:-:S04]  /*27480*/  VIADD R2, R2, 0x7f ;  /* 0x0000007f02027836 */ /* 0x000fc80000000000 */
[----:B-1----:R-:W-:-:S04]  /*27490*/  @P0 IMAD.HI.U32 R3, R2, R3, RZ ;  /* 0x0000000302030227 */ /* 0x002fc800078e00ff */
[----:B------:R-:W-:Y:S02]  /*274a0*/  IMAD.MOV.U32 R5, RZ, RZ, R2 ;  /* 0x000000ffff057224 */ /* 0x000fe400078e0002 */
[----:B------:R-:W-:Y:S01]  /*274b0*/  IMAD.MOV.U32 R2, RZ, RZ, RZ ;  /* 0x000000ffff027224 */ /* 0x000fe200078e00ff */
[----:B--2---:R-:W-:Y:S01]  /*274c0*/  @P0 SHF.R.U32.HI R5, RZ, R4, R3 ;  /* 0x00000004ff050219 */ /* 0x004fe20000011603 */
[----:B------:R-:W-:-:S05]  /*274d0*/  IMAD.IADD R4, R0, 0x1, R8 ;  /* 0x0000000100047824 */ /* 0x000fca00078e0208 */
[C---:B------:R-:W-:Y:S02]  /*274e0*/  IADD3 R3, R4.reuse, 0xdf, RZ ;  /* 0x000000df04037810 */ /* 0x040fe40007ffe0ff */
[----:B------:R-:W-:-:S03]  /*274f0*/  IADD3 R21, R4, 0xe0, -R13 ;  /* 0x000000e004157810 */ /* 0x000fc60007ffe80d */
[----:B------:R-:W-:-:S04]  /*27500*/  IMAD.HI R6, R3, -0x6db6db6d, R2 ;  /* 0x9249249303067827 */ /* 0x000fc800078e0202 */
[----:B------:R-:W-:Y:S01]  /*27510*/  IMAD.IADD R3, R21, 0x1, R5 ;  /* 0x0000000115037824 */ /* 0x000fe200078e0205 */
[----:B------:R-:W-:-:S03]  /*27520*/  SHF.R.U32.HI R20, RZ, 0x1f, R6 ;  /* 0x0000001fff147819 */ /* 0x000fc60000011606 */
[----:B------:R-:W-:Y:S01]  /*27530*/  IMAD.HI R2, R3, -0x6db6db6d, R2 ;  /* 0x9249249303027827 */ /* 0x000fe200078e0202 */
        /* <DEDUP_REMOVED lines=8> */
[----:B------:R-:W-:Y:S02]  /*275c0*/  ISETP.GT.AND P0, PT, R4, R0, PT ;  /* 0x000000000400720c */ /* 0x000fe40003f04270 */
[----:B------:R-:W-:-:S05]  /*275d0*/  SHF.R.U32.HI R2, RZ, 0x5, R0 ;  /* 0x00000005ff027819 */ /* 0x000fca0000011600 */
[----:B------:R-:W-:-:S04]  /*275e0*/  IMAD.WIDE.U32 R2, R2, 0x24924925, RZ ;  /* 0x2492492502027825 */ /* 0x000fc800078e00ff */
[----:B------:R-:W-:Y:S02]  /*275f0*/  IMAD.MOV.U32 R2, RZ, RZ, R3 ;  /* 0x000000ffff027224 */ /* 0x000fe400078e0003 */
[----:B------:R-:W-:Y:S02]  /*27600*/  @P0 VIADD R5, R4, 0xdf ;  /* 0x000000df04050836 */ /* 0x000fe40000000000 */
[----:B------:R-:W-:Y:S02]  /*27610*/  @P0 IMAD.MOV.U32 R4, RZ, RZ, RZ ;  /* 0x000000ffff040224 */ /* 0x000fe400078e00ff */
[----:B------:R-:W-:Y:S02]  /*27620*/  IMAD.MOV.U32 R7, RZ, RZ, R2 ;  /* 0x000000ffff077224 */ /* 0x000fe400078e0002 */
[----:B------:R-:W-:-:S05]  /*27630*/  @P0 IMAD.HI R4, R5, -0x6db6db6d, R4 ;  /* 0x9249249305040827 */ /* 0x000fca00078e0204 */
        /* <DEDUP_REMOVED lines=12> */
.L_x_8382:
[----:B--2---:R-:W-:Y:S02]  /*27700*/  ISETP.NE.AND P0, PT, R14, RZ, PT ;  /* 0x000000ff0e00720c */ /* 0x004fe40003f05270 */
[----:B------:R-:W-:-:S11]  /*27710*/  PLOP3.LUT P6, PT, PT, PT, PT, 0x8, 0x0 ;  /* 0x000000000000781c */ /* 0x000fd60003fce170 */
[----:B------:R-:W-:Y:S05]  /*27720*/  @P0 BRA `(.L_x_8191) ;  /* 0x00000000000c0947 */ /* 0x000fea0003800000 */
[----:B------:R-:W-:-:S03]  /*27730*/  UMOV UR4, 0xffffffff ;  /* 0xffffffff00047882 */ /* 0x000fc60000000000 */
[----:B------:R-:W-:Y:S05]  /*27740*/  BRA.DIV UR4, `(.L_x_8192) ;  /* 0x0000007e04907947 */ /* 0x000fea000b800000 */
[----:B------:R-:W-:-:S13]  /*27750*/  ELECT P6, URZ, PT ;  /* 0x00000000003f782f */ /* 0x000fda00038c0000 */
.L_x_8191:
        /* <DEDUP_REMOVED lines=10> */
.L_x_8385:
[----:B------:R-:W-:Y:S05]  /*27800*/  BSYNC B1 ;  /* 0x0000000000017941 */ /* 0x000fea0003800000 */
.L_x_8193:
[----:B------:R-:W-:Y:S04]  /*27810*/  BSSY B1, `(.L_x_8195) ;  /* 0x0000053000017945 */ /* 0x000fe80003800000 */
[----:B------:R-:W-:Y:S05]  /*27820*/  @!P6 BRA `(.L_x_8196) ;  /* 0x000000040044e947 */ /* 0x000fea0003800000 */
[----:B------:R-:W2:Y:S04]  /*27830*/  LDL R5, [R1+0x4] ;  /* 0x0000040001057983 */ /* 0x000ea80000100800 */
[----:B------:R-:W3:Y:S01]  /*27840*/  LDL R6, [R1+0x18] ;  /* 0x0000180001067983 */ /* 0x000ee20000100800 */
[----:B-1----:R-:W1:Y:S01]  /*27850*/  S2R R4, SR_TID.X ;  /* 0x0000000000047919 */ /* 0x002e620000002100 */
[----:B--2---:R-:W-:Y:S02]  /*27860*/  MOV R8, R5 ;  /* 0x0000000500087202 */ /* 0x004fe40000000f00 */
[----:B------:R-:W2:Y:S03]  /*27870*/  LDL R5, [R1+0x20] ;  /* 0x0000200001057983 */ /* 0x000ea60000100800 */
[----:B---3--:R-:W-:Y:S01]  /*27880*/  IMAD R6, R6, 0x8, R8 ;  /* 0x0000000806067824 */ /* 0x008fe200078e0208 */
[----:B-1----:R-:W-:Y:S01]  /*27890*/  LOP3.LUT R4, R4, 0x7f, RZ, 0xc0, !PT ;  /* 0x0000007f04047812 */ /* 0x002fe200078ec0ff */
[----:B------:R-:W-:Y:S03]  /*278a0*/  BSSY B2, `(.L_x_8197) ;  /* 0x0000005000027945 */ /* 0x000fe60003800000 */
[----:B------:R-:W-:-:S02]  /*278b0*/  ISETP.NE.AND P1, PT, R4, RZ, PT ;  /* 0x000000ff0400720c */ /* 0x000fc40003f25270 */
[----:B--2---:R-:W-:-:S04]  /*278c0*/  SHF.L.U32 R8, R5, 0x1f, RZ ;  /* 0x0000001f05087819 */ /* 0x004fc800000006ff */
[----:B------:R-:W1:Y:S02]  /*278d0*/  SYNCS.PHASECHK.TRANS64.TRYWAIT P0, [R6+URZ+0x2e8a0], R8 ;  /* 0x02e8a008060075a7 */ /* 0x000e64000800017f */
[----:B-1----:R-:W-:Y:S05]  /*278e0*/  @!P0 BRA `(.L_x_8198) ;  /* 0x0000007c00608947 */ /* 0x002fea0003800000 */
.L_x_8386:
[----:B------:R-:W-:Y:S05]  /*278f0*/  BSYNC B2 ;  /* 0x0000000000027941 */ /* 0x000fea0003800000 */
.L_x_8197:
        /* <DEDUP_REMOVED lines=9> */
.L_x_8200:
[----:B------:R-:W-:Y:S05]  /*27990*/  BSYNC B2 ;  /* 0x0000000000027941 */ /* 0x000fea0003800000 */
.L_x_8199:
        /* <DEDUP_REMOVED lines=14> */
.L_x_8201:
        /* <DEDUP_REMOVED lines=13> */
.L_x_8387:
[----:B------:R-:W-:Y:S05]  /*27b50*/  BSYNC B2 ;  /* 0x0000000000027941 */ /* 0x000fea0003800000 */
.L_x_8202:
        /* <DEDUP_REMOVED lines=11> */
.L_x_8205:
[----:B------:R-:W-:Y:S05]  /*27c10*/  BSYNC B2 ;  /* 0x0000000000027941 */ /* 0x000fea0003800000 */
.L_x_8204:
        /* <DEDUP_REMOVED lines=8> */
.L_x_8206:
        /* <DEDUP_REMOVED lines=10> */
.L_x_8196:
[----:B------:R-:W-:Y:S05]  /*27d40*/  BSYNC B1 ;  /* 0x0000000000017941 */ /* 0x000fea0003800000 */
.L_x_8195:
[----:B------:R-:W2:Y:S04]  /*27d50*/  LDL.LU R5, [R1+0x18] ;  /* 0x0000180001057983 */ /* 0x000ea80000300800 */
[----:B------:R-:W3:Y:S01]  /*27d60*/  LDL.LU R8, [R1+0x20] ;  /* 0x0000200001087983 */ /* 0x000ee20000300800 */
[----:B-1----:R-:W-:Y:S01]  /*27d70*/  VIADD R3, R7, 0xfffffffe ;  /* 0xfffffffe07037836 */ /* 0x002fe20000000000 */
        /* <DEDUP_REMOVED lines=10> */
.L_x_8219:
[----:B------:R-:W-:Y:S05]  /*27e20*/  YIELD ;  /* 0x0000000000007946 */ /* 0x000fea0003800000 */
[----:B------:R-:W-:Y:S04]  /*27e30*/  BSSY B1, `(.L_x_8207) ;  /* 0x0000051000017945 */ /* 0x000fe80003800000 */
[----:B--2---:R-:W-:Y:S05]  /*27e40*/  @!P6 BRA `(.L_x_8208) ;  /* 0x00000004003ce947 */ /* 0x004fea0003800000 */
[----:B------:R-:W2:Y:S04]  /*27e50*/  LDL R7, [R1+0x4] ;  /* 0x0000040001077983 */ /* 0x000ea80000100800 */
[----:B-1----:R-:W2:Y:S04]  /*27e60*/  LDL R4, [R1+0x18] ;  /* 0x0000180001047983 */ /* 0x002ea80000100800 */
        /* <DEDUP_REMOVED lines=9> */
.L_x_8388:
[----:B------:R-:W-:Y:S05]  /*27f00*/  BSYNC B2 ;  /* 0x0000000000027941 */ /* 0x000fea0003800000 */
.L_x_8209:
        /* <DEDUP_REMOVED lines=9> */
.L_x_8212:
[----:B------:R-:W-:Y:S05]  /*27fa0*/  BSYNC B2 ;  /* 0x0000000000027941 */ /* 0x000fea0003800000 */
.L_x_8211:
        /* <DEDUP_REMOVED lines=13> */
.L_x_8213:
        /* <DEDUP_REMOVED lines=13> */
.L_x_8389:
[----:B------:R-:W-:Y:S05]  /*28150*/  BSYNC B2 ;  /* 0x0000000000027941 */ /* 0x000fea0003800000 */
.L_x_8214:
[----:B------:R-:W-:Y:S01]  /*28160*/  BSSY B2, `(.L_x_8216) ;  /* 0x000000b000027945 */ /* 0x000fe20003800000 */
[----:B------:R-:W-:Y:S01]  /*28170*/  IMAD.MOV.U32 R8, RZ, RZ, 0x0 ;  /* 0x00000000ff087424 */ /* 0x000fe200078e00ff */
[----:B------:R-:W-:Y:S02]  /*28180*/  MOV R9, 0x12f00000 ;  /* 0x12f0000000097802 */ /* 0x000fe40000000f00 */
        /* <DEDUP_REMOVED lines=8> */
.L_x_8217:
[----:B------:R-:W-:Y:S05]  /*28210*/  BSYNC B2 ;  /* 0x0000000000027941 */ /* 0x000fea0003800000 */
.L_x_8216:
        /* <DEDUP_REMOVED lines=8> */
.L_x_8218:
        /* <DEDUP_REMOVED lines=10> */
.L_x_8208:
[----:B------:R-:W-:Y:S05]  /*28340*/  BSYNC B1 ;  /* 0x0000000000017941 */ /* 0x000fea0003800000 */
.L_x_8207:
[----:B------:R-:W2:Y:S04]  /*28350*/  LDL.LU R5, [R1+0x18] ;  /* 0x0000180001057983 */ /* 0x000ea80000300800 */
[----:B-1----:R-:W3:Y:S01]  /*28360*/  LDL.LU R8, [R1+0x20] ;  /* 0x0000200001087983 */ /* 0x002ee20000300800 */
        /* <DEDUP_REMOVED lines=10> */
.L_x_8189:
[----:B------:R-:W-:Y:S05]  /*28410*/  BSYNC B0 ;  /* 0x0000000000007941 */ /* 0x000fea0003800000 */
.L_x_8188:
[----:B------:R-:W3:Y:S01]  /*28420*/  LDC R0, c[0x0][0x448] ;  /* 0x00011200ff007b82 */ /* 0x000ee20000000800 */
[----:B------:R-:W-:Y:S07]  /*28430*/  @!P0 WARPSYNC.ALL ;  /* 0x0000000000008948 */ /* 0x000fee0003800000 */
[----:B------:R-:W-:Y:S01]  /*28440*/  @!P0 BAR.SYNC.DEFER_BLOCKING 0xc, 0x180 ;  /* 0x0306000000008b1d */ /* 0x000fe20000010000 */
[----:B---3--:R-:W-:Y:S02]  /*28450*/  ISETP.NE.AND P1, PT, R0, 0x1, PT ;  /* 0x000000010000780c */ /* 0x008fe40003f25270 */
[----:B------:R-:W-:-:S11]  /*28460*/  LEA R0, R17, 0x7f, 0x7 ;  /* 0x0000007f11007811 */ /* 0x000fd600078e38ff */
[----:B------:R-:W3:Y:S08]  /*28470*/  @P1 LDC R2, c[0x0][0x44c] ;  /* 0x00011300ff021b82 */ /* 0x000ef00000000800 */
[----:B------:R-:W4:Y:S01]  /*28480*/  @P1 LDC R3, c[0x0][0x450] ;  /* 0x00011400ff031b82 */ /* 0x000f220000000800 */
[----:B---3--:R-:W-:-:S05]  /*28490*/  @P1 IMAD.HI.U32 R2, R0, R2, RZ ;  /* 0x0000000200021227 */ /* 0x008fca00078e00ff */
[----:B----4-:R-:W-:Y:S01]  /*284a0*/  @P1 SHF.R.U32.HI R0, RZ, R3, R2 ;  /* 0x00000003ff001219 */ /* 0x010fe20000011602 */
[----:B------:R-:W-:-:S04]  /*284b0*/  IMAD.MOV.U32 R2, RZ, RZ, RZ ;  /* 0x000000ffff027224 */ /* 0x000fc800078e00ff */
[----:B------:R-:W-:-:S04]  /*284c0*/  IMAD.IADD R3, R21, 0x1, R0 ;  /* 0x0000000115037824 */ /* 0x000fc800078e0200 */
[----:B------:R-:W-:-:S05]  /*284d0*/  IMAD.HI R2, R3, -0x6db6db6d, R2 ;  /* 0x9249249303027827 */ /* 0x000fca00078e0202 */
[----:B------:R-:W-:-:S04]  /*284e0*/  SHF.R.U32.HI R0, RZ, 0x1f, R2 ;  /* 0x0000001fff007819 */ /* 0x000fc80000011602 */
[----:B------:R-:W-:-:S04]  /*284f0*/  LEA.HI.SX32 R2, R2, R0, 0x19 ;  /* 0x0000000002027211 */ /* 0x000fc800078fcaff */
[----:B-12---:R-:W-:-:S04]  /*28500*/  VIMNMX R4, R20, R2, PT ;  /* 0x0000000214047248 */ /* 0x006fc80003fe0100 */
        /* <DEDUP_REMOVED lines=10> */
[----:B------:R-:W1:Y:S01]  /*285b0*/  FLO.U32 R0, UR4 ;  /* 0x0000000400007d00 */ /* 0x000e6200080e0000 */
[----:B------:R-:W-:Y:S01]  /*285c0*/  ULDC.64 UR6, c[0x0][0x208] ;  /* 0x0000820000067ab9 */ /* 0x000fe20000000a00 */
        /* <DEDUP_REMOVED lines=9> */
.L_x_8220:
        /* <DEDUP_REMOVED lines=21> */
.L_x_8223:
[----:B------:R-:W-:Y:S05]  /*287b0*/  BSYNC B6 ;  /* 0x0000000000067941 */ /* 0x000fea0003800000 */
.L_x_8222:
        /* <DEDUP_REMOVED lines=25> */
.L_x_8225:
[----:B------:R-:W-:Y:S05]  /*28950*/  BSYNC B6 ;  /* 0x0000000000067941 */ /* 0x000fea0003800000 */
.L_x_8224:
        /* <DEDUP_REMOVED lines=22> */
.L_x_8227:
[----:B------:R-:W-:Y:S05]  /*28ac0*/  BSYNC B6 ;  /* 0x0000000000067941 */ /* 0x000fea0003800000 */
.L_x_8226:
        /* <DEDUP_REMOVED lines=20> */
.L_x_8229:
[----:B------:R-:W-:Y:S05]  /*28c10*/  BSYNC B6 ;  /* 0x0000000000067941 */ /* 0x000fea0003800000 */
.L_x_8228:
[----:B------:R-:W2:Y:S01]  /*28c20*/  LDL.LU R2, [R1] ;  /* 0x0000000001027983 */ /* 0x000ea20000300800 */
[----:B------:R-:W-:-:S03]  /*28c30*/  ULDC.64 UR4, c[0x0][0x9f8] ;  /* 0x00027e0000047ab9 */ /* 0x000fc60000000a00 */
[----:B------:R-:W3:Y:S04]  /*28c40*/  LDL.LU R0, [R1+0x2c] ;  /* 0x00002c0001007983 */ /* 0x000ee80000300800 */
[----:B------:R-:W4:Y:S01]  /*28c50*/  LDL R9, [R1+0x24] ;  /* 0x0000240001097983 */ /* 0x000f220000100800 */
[----:B------:R-:W-:Y:S01]  /*28c60*/  ISETP.NE.U32.AND P0, PT, RZ, UR4, PT ;  /* 0x00000004ff007c0c */ /* 0x000fe2000bf05070 */
[----:B------:R-:W-:-:S03]  /*28c70*/  ULDC.64 UR6, c[0x0][0x208] ;  /* 0x0000820000067ab9 */ /* 0x000fc60000000a00 */
        /* <DEDUP_REMOVED lines=18> */
.L_x_8392:
        /* <DEDUP_REMOVED lines=11> */
.L_x_8395:
        /* <DEDUP_REMOVED lines=9> */
[----:B------:R-:W-:Y:S01]  /*28ee0*/  ULDC.64 UR6, c[0x0][0x208] ;  /* 0x0000820000067ab9 */ /* 0x000fe20000000a00 */
[----:B-1----:R-:W-:-:S13]  /*28ef0*/  ISETP.NE.AND P0, PT, R8, 0x1, PT ;  /* 0x000000010800780c */ /* 0x002fda0003f05270 */
[----:B------:R-:W1:Y:S02]  /*28f00*/  @P0 LDC.64 R6, c[0x0][0x440] ;  /* 0x00011000ff060b82 */ /* 0x000e640000000a00 */
[----:B-1----:R-:W-:-:S05]  /*28f10*/  @P0 IMAD.HI.U32 R6, R4, R6, RZ ;  /* 0x0000000604060227 */ /* 0x002fca00078e00ff */
        /* <DEDUP_REMOVED lines=11> */
[----:B------:R-:W3:Y:S04]  /*28fd0*/  LDG.E R0, desc[UR6][R2.64] ;  /* 0x0000000602007981 */ /* 0x000ee8000c1e1900 */
[----:B---3--:R1:W-:Y:S02]  /*28fe0*/  STL [R1], R0 ;  /* 0x0000000001007387 */ /* 0x0083e40000100800 */
.L_x_8233:
        /* <DEDUP_REMOVED lines=10> */
.L_x_8396:
        /* <DEDUP_REMOVED lines=8> */
.L_x_8235:
        /* <DEDUP_REMOVED lines=19> */
[----:B------:R-:W3:Y:S02]  /*29240*/  SYNCS.PHASECHK.TRANS64.TRYWAIT P0, [R0+URZ+0x2e840], R3 ;  /* 0x02e84003000075a7 */ /* 0x000ee4000800017f */
[----:B--23--:R-:W-:Y:S05]  /*29250*/  @!P0 BRA `(.L_x_8236) ;  /* 0x0000006400bc8947 */ /* 0x00cfea0003800000 */
.L_x_8397:
        /* <DEDUP_REMOVED lines=8> */
.L_x_8237:
[----:B------:R-:W3:Y:S04]  /*292e0*/  LDL R5, [R1] ;  /* 0x0000000001057983 */ /* 0x000ee80000100800 */
        /* <DEDUP_REMOVED lines=13> */
[----:B---3--:R-:W-:Y:S02]  /*293c0*/  R2UR UR13, R5 ;  /* 0x00000000050d72ca */ /* 0x008fe400000e0000 */
[----:B--2---:R-:W-:-:S04]  /*293d0*/  LOP3.LUT R3, R3, 0xfffffffe, RZ, 0xc0, !PT ;  /* 0xfffffffe03037812 */ /* 0x004fc800078ec0ff */
[----:B------:R-:W-:-:S07]  /*293e0*/  @P0 LOP3.LUT R3, R3, 0x1, RZ, 0xfc, !PT ;  /* 0x0000000103030812 */ /* 0x000fce00078efcff */
[----:B------:R3:W-:Y:S01]  /*293f0*/  UTMALDG.4D [UR8], [UR4], desc[UR6] ;  /* 0x00000608040075b4 */ /* 0x0007e20008019000 */
[----:B------:R3:W-:Y:S01]  /*29400*/  STL [R1+0x28], R3 ;  /* 0x0000280301007387 */ /* 0x0007e20000100800 */
[----:B------:R-:W-:Y:S01]  /*29410*/  NOP ;  /* 0x0000000000007918 */ /* 0x000fe20000000000 */
.L_x_8231:
        /* <DEDUP_REMOVED lines=11> */
[----:B----4-:R-:W-:Y:S01]  /*294d0*/  VIADD R2, R2, 0x1c400 ;  /* 0x0001c40002027836 */ /* 0x010fe20000000000 */
[----:B---3--:R-:W-:-:S04]  /*294e0*/  SHF.R.S32.HI R0, RZ, 0x1f, R3 ;  /* 0x0000001fff007819 */ /* 0x008fc80000011403 */
        /* <DEDUP_REMOVED lines=30> */
.L_x_8239:
[----:B------:R-:W-:Y:S05]  /*296d0*/  BSYNC B6 ;  /* 0x0000000000067941 */ /* 0x000fea0003800000 */
.L_x_8238:
[----:B--2---:R-:W2:Y:S01]  /*296e0*/  LDL.LU R5, [R1+0x58] ;  /* 0x0000580001057983 */ /* 0x004ea20000300800 */
[----:B------:R-:W-:Y:S01]  /*296f0*/  ULDC.64 UR4, c[0x0][0x2d8] ;  /* 0x0000b60000047ab9 */ /* 0x000fe20000000a00 */
[----:B------:R-:W1:Y:S01]  /*29700*/  LDC R8, c[0x0][0x448] ;  /* 0x00011200ff087b82 */ /* 0x000e620000000800 */
[----:B------:R-:W-:Y:S01]  /*29710*/  ULDC UR6, c[0x0][0x2b8] ;  /* 0x0000ae0000067ab9 */ /* 0x000fe20000000800 */
[----:B------:R-:W2:Y:S04]  /*29720*/  LDL.LU.64 R2, [R1+0x60] ;  /* 0x0000600001027983 */ /* 0x000ea80000300a00 */
[----:B------:R-:W3:Y:S04]  /*29730*/  LDL.LU R0, [R1+0x68] ;  /* 0x0000680001007983 */ /* 0x000ee80000300800 */
[----:B------:R-:W4:Y:S04]  /*29740*/  LDL.LU R6, [R1+0x70] ;  /* 0x0000700001067983 */ /* 0x000f280000300800 */
[----:B------:R-:W4:Y:S04]  /*29750*/  LDL.LU R4, [R1+0x50] ;  /* 0x0000500001047983 */ /* 0x000f280000300800 */
[----:B------:R0:W5:Y:S01]  /*29760*/  LDL R10, [R1+0x6c] ;  /* 0x00006c00010a7983 */ /* 0x0001620000100800 */
[----:B-1----:R-:W-:Y:S01]  /*29770*/  ISETP.NE.AND P0, PT, R8, 0x1, PT ;  /* 0x000000010800780c */ /* 0x002fe20003f05270 */
[----:B------:R-:W1:Y:S01]  /*29780*/  S2R R9, SR_TID.X ;  /* 0x0000000000097919 */ /* 0x000e620000002100 */
[----:B------:R-:W0:Y:S01]  /*29790*/  S2R R11, SR_TID.X ;  /* 0x00000000000b7919 */ /* 0x000e220000002100 */
[----:B-1----:R-:W-:-:S05]  /*297a0*/  IMAD.SHL.U32 R9, R9, 0x10, RZ ;  /* 0x0000001009097824 */ /* 0x002fca00078e00ff */
[----:B------:R-:W-:Y:S01]  /*297b0*/  LOP3.LUT R9, R9, 0x70, RZ, 0xc0, !PT ;  /* 0x0000007009097812 */ /* 0x000fe200078ec0ff */
[----:B--2---:R-:W-:Y:S02]  /*297c0*/  IMAD.MOV.U32 R3, RZ, RZ, R5 ;  /* 0x000000ffff037224 */ /* 0x004fe400078e0005 */
[----:B------:R-:W1:Y:S01]  /*297d0*/  S2R R5, SR_TID.X ;  /* 0x0000000000057919 */ /* 0x000e620000002100 */
        /* <DEDUP_REMOVED lines=9> */
[----:B------:R-:W-:Y:S01]  /*29870*/  ULDC.64 UR4, c[0x0][0x2d0] ;  /* 0x0000b40000047ab9 */ /* 0x000fe20000000a00 */
[----:B------:R-:W3:Y:S02]  /*29880*/  S2R R4, SR_TID.X ;  /* 0x0000000000047919 */ /* 0x000ee40000002100 */
[----:B------:R-:W-:Y:S01]  /*29890*/  IMAD.IADD R3, R3, 0x1, R0 ;  /* 0x0000000103037824 */ /* 0x000fe200078e0200 */
[----:B-1----:R-:W-:-:S04]  /*298a0*/  LOP3.LUT R5, R5, 0x7f, RZ, 0xc0, !PT ;  /* 0x0000007f05057812 */ /* 0x002fc800078ec0ff */
[----:B------:R-:W-:Y:S01]  /*298b0*/  SHF.R.U32.HI R5, RZ, 0x3, R5 ;  /* 0x00000003ff057819 */ /* 0x000fe20000011605 */
[----:B---3--:R-:W-:-:S05]  /*298c0*/  IMAD.SHL.U32 R4, R4, 0x10, RZ ;  /* 0x0000001004047824 */ /* 0x008fca00078e00ff */
[----:B------:R-:W-:Y:S02]  /*298d0*/  LOP3.LUT R4, R5, 0x70, R4, 0xf8, !PT ;  /* 0x0000007005047812 */ /* 0x000fe400078ef804 */
[----:B------:R-:W1:Y:S02]  /*298e0*/  @P0 LDC R5, c[0x0][0x44c] ;  /* 0x00011300ff050b82 */ /* 0x000e640000000800 */
[----:B------:R-:W-:-:S05]  /*298f0*/  LEA R4, R17, R4, 0x7 ;  /* 0x0000000411047211 */ /* 0x000fca00078e38ff */
[----:B------:R-:W-:Y:S02]  /*29900*/  IMAD.MOV.U32 R0, RZ, RZ, R4 ;  /* 0x000000ffff007224 */ /* 0x000fe400078e0004 */
[----:B-1----:R-:W-:-:S05]  /*29910*/  @P0 IMAD.HI.U32 R5, R4, R5, RZ ;  /* 0x0000000504050227 */ /* 0x002fca00078e00ff */
        /* <DEDUP_REMOVED lines=18> */
[C---:B0-----:R-:W-:Y:S01]  /*29a40*/  IMAD.SHL.U32 R7, R11.reuse, 0x10, RZ ;  /* 0x000000100b077824 */ /* 0x041fe200078e00ff */
[----:B------:R-:W-:-:S04]  /*29a50*/  LOP3.LUT R9, R11, 0x7f, RZ, 0xc0, !PT ;  /* 0x0000007f0b097812 */ /* 0x000fc800078ec0ff */
[----:B------:R-:W-:Y:S02]  /*29a60*/  LOP3.LUT R7, R7, 0x70, RZ, 0xc0, !PT ;  /* 0x0000007007077812 */ /* 0x000fe400078ec0ff */
[----:B------:R-:W-:Y:S01]  /*29a70*/  SHF.R.U32.HI R9, RZ, 0x3, R9 ;  /* 0x00000003ff097819 */ /* 0x000fe20000011609 */
[----:B------:R-:W-:Y:S06]  /*29a80*/  BRA.DIV UR4, `(.L_x_8240) ;  /* 0x0000005e04c47947 */ /* 0x000fec000b800000 */
[----:B------:R-:W2:Y:S01]  /*29a90*/  LDL.LU R5, [R1+0x5c] ;  /* 0x00005c0001057983 */ /* 0x000ea20000300800 */
[----:B------:R-:W-:Y:S01]  /*29aa0*/  IMAD R17, R17, 0x80, R9 ;  /* 0x0000008011117824 */ /* 0x000fe200078e0209 */
[----:B------:R-:W-:Y:S02]  /*29ab0*/  ULDC.64 UR4, c[0x0][0x208] ;  /* 0x0000820000047ab9 */ /* 0x000fe40000000a00 */
[----:B------:R-:W-:Y:S04]  /*29ac0*/  SHFL.IDX PT, R4, R2, RZ, 0x181f ;  /* 0x00181fff02047589 */ /* 0x000fe800000e0000 */
        /* <DEDUP_REMOVED lines=9> */
[----:B-----5:R0:W-:Y:S02]  /*29b60*/  @!P1 LDGSTS.E.BYPASS.LTC128B.128 [R10+0x1c400], desc[UR4][R4.64], !P0 ;  /* 0x1c400000040a9fae */ /* 0x0201e4000c101d44 */
        /* <DEDUP_REMOVED lines=9> */
[----:B------:R0:W-:Y:S02]  /*29c00*/  @!P1 LDGSTS.E.BYPASS.LTC128B.128 [R10+0x1cc00], desc[UR4][R4.64], !P0 ;  /* 0x1cc00000040a9fae */ /* 0x0001e4000c101d44 */
[----:B0-----:R-:W-:-:S04]  /*29c10*/  IADD3 R4, R17, 0x20, RZ ;  /* 0x0000002011047810 */ /* 0x001fc80007ffe0ff */
        /* <DEDUP_REMOVED lines=48> */
[----:B------:R0:W-:Y:S04]  /*29f20*/  @!P1 LDGSTS.E.BYPASS.LTC128B.128 [R10+0x1f400], desc[UR4][R4.64], !P0 ;  /* 0x1f400000040a9fae */ /* 0x0001e8000c101d44 */
[----:B01----:R0:W2:Y:S02]  /*29f30*/  SHFL.IDX PT, R4, R2, 0x7, 0x181f ;  /* 0x00f81f0002047f89 */ /* 0x0030a400000e0000 */
.L_x_8414:
[----:B------:R1:W5:Y:S01]  /*29f40*/  LDL R9, [R1+0x4] ;  /* 0x0000040001097983 */ /* 0x0003620000100800 */
[----:B------:R-:W-:Y:S01]  /*29f50*/  IADD3 R17, R17, 0x70, RZ ;  /* 0x0000007011117810 */ /* 0x000fe20007ffe0ff */
[----:B------:R-:W-:-:S03]  /*29f60*/  ULDC.64 UR4, c[0x0][0x208] ;  /* 0x0000820000047ab9 */ /* 0x000fc60000000a00 */
        /* <DEDUP_REMOVED lines=9> */
.L_x_8241:
[----:B-1----:R-:W2:Y:S01]  /*2a000*/  LDL R2, [R1+0x4] ;  /* 0x0000040001027983 */ /* 0x002ea20000100800 */
        /* <DEDUP_REMOVED lines=18> */
.L_x_8415:
[----:B------:R-:W-:Y:S05]  /*2a130*/  BSYNC B0 ;  /* 0x0000000000007941 */ /* 0x000fea0003800000 */
.L_x_8242:
[----:B0-----:R-:W2:Y:S02]  /*2a140*/  LDL R2, [R1+0x54] ;  /* 0x0000540001027983 */ /* 0x001ea40000100800 */
[----:B--2---:R-:W-:-:S13]  /*2a150*/  ISETP.GE.AND P0, PT, R2, 0x2, PT ;  /* 0x000000020200780c */ /* 0x004fda0003f06270 */
[----:B------:R-:W-:Y:S05]  /*2a160*/  @!P0 BRA `(.L_x_8244) ;  /* 0x0000001400008947 */ /* 0x000fea0003800000 */
[----:B------:R0:W5:Y:S01]  /*2a170*/  LDL.LU R0, [R1+0x14] ;  /* 0x0000140001007983 */ /* 0x0001620000300800 */
[----:B------:R-:W-:-:S03]  /*2a180*/  VIADD R2, R2, 0xfffffffe ;  /* 0xfffffffe02027836 */ /* 0x000fc60000000000 */
[----:B------:R0:W5:Y:S04]  /*2a190*/  LDL.LU R8, [R1+0x1c] ;  /* 0x00001c0001087983 */ /* 0x0001680000300800 */
.L_x_8264:
        /* <DEDUP_REMOVED lines=21> */
[----:B------:R-:W-:Y:S01]  /*2a2f0*/  ULDC.64 UR8, c[0x0][0x208] ;  /* 0x0000820000087ab9 */ /* 0x000fe20000000a00 */
        /* <DEDUP_REMOVED lines=14> */
[----:B------:R-:W2:Y:S04]  /*2a3e0*/  LDG.E R4, desc[UR8][R6.64] ;  /* 0x0000000806047981 */ /* 0x000ea8000c1e1900 */
[----:B--2---:R2:W-:Y:S02]  /*2a3f0*/  STL [R1], R4 ;  /* 0x0000000401007387 */ /* 0x0045e40000100800 */
.L_x_8247:
[----:B------:R-:W3:Y:S01]  /*2a400*/  LDL R5, [R1+0x4] ;  /* 0x0000040001057983 */ /* 0x000ee20000100800 */
[----:B--2---:R-:W2:Y:S01]  /*2a410*/  S2R R4, SR_TID.X ;  /* 0x0000000000047919 */ /* 0x004ea20000002100 */
[----:B------:R-:W-:Y:S01]  /*2a420*/  BSSY B1, `(.L_x_8248) ;  /* 0x0000007000017945 */ /* 0x000fe20003800000 */
[----:B--2---:R-:W-:-:S04]  /*2a430*/  LOP3.LUT R4, R4, 0x7f, RZ, 0xc0, !PT ;  /* 0x0000007f04047812 */ /* 0x004fc800078ec0ff */
[----:B------:R-:W-:Y:S02]  /*2a440*/  ISETP.NE.AND P1, PT, R4, RZ, PT ;  /* 0x000000ff0400720c */ /* 0x000fe40003f25270 */
[----:B---3--:R-:W-:Y:S02]  /*2a450*/  LEA R6, R10, R5, 0x3 ;  /* 0x000000050a067211 */ /* 0x008fe400078e18ff */
[----:B------:R-:W-:-:S04]  /*2a460*/  SHF.L.U32 R5, R9, 0x1f, RZ ;  /* 0x0000001f09057819 */ /* 0x000fc800000006ff */
[----:B------:R-:W2:Y:S02]  /*2a470*/  SYNCS.PHASECHK.TRANS64.TRYWAIT P0, [R6+URZ+0x2e880], R5 ;  /* 0x02e88005060075a7 */ /* 0x000ea4000800017f */
[----:B--2---:R-:W-:Y:S05]  /*2a480*/  @!P0 BRA `(.L_x_8249) ;  /* 0x0000006000208947 */ /* 0x004fea0003800000 */
.L_x_8416:
[----:B------:R-:W-:Y:S05]  /*2a490*/  BSYNC B1 ;  /* 0x0000000000017941 */ /* 0x000fea0003800000 */
.L_x_8248:
        /* <DEDUP_REMOVED lines=9> */
.L_x_8251:
[----:B------:R-:W-:Y:S05]  /*2a530*/  BSYNC B1 ;  /* 0x0000000000017941 */ /* 0x000fea0003800000 */
.L_x_8250:
        /* <DEDUP_REMOVED lines=14> */
.L_x_8252:
        /* <DEDUP_REMOVED lines=14> */
.L_x_8417:
[----:B------:R-:W-:Y:S05]  /*2a700*/  BSYNC B1 ;  /* 0x0000000000017941 */ /* 0x000fea0003800000 */
.L_x_8253:
        /* <DEDUP_REMOVED lines=11> */
.L_x_8256:
[----:B------:R-:W-:Y:S05]  /*2a7c0*/  BSYNC B1 ;  /* 0x0000000000017941 */ /* 0x000fea0003800000 */
.L_x_8255:
        /* <DEDUP_REMOVED lines=8> */
.L_x_8257:
        /* <DEDUP_REMOVED lines=11> */
.L_x_8246:
[----:B------:R-:W-:Y:S05]  /*2a900*/  BSYNC B0 ;  /* 0x0000000000007941 */ /* 0x000fea0003800000 */
.L_x_8245:
[----:B------:R-:W-:-:S06]  /*2a910*/  UISETP.NE.AND UP0, UPT, UR38, 0x3, UPT ;  /* 0x000000032600788c */ /* 0x000fcc000bf05270 */
[----:B------:R-:W-:-:S13]  /*2a920*/  PLOP3.LUT P0, PT, PT, PT, UP0, 0x80, 0x0 ;  /* 0x000000000000781c */ /* 0x000fda0003f0f008 */
[----:B------:R-:W-:Y:S05]  /*2a930*/  @!P0 BRA `(.L_x_8258) ;  /* 0x0000000000048947 */ /* 0x000fea0003800000 */
[----:B------:R-:W-:Y:S01]  /*2a940*/  BPT.TRAP 0x1 ;  /* 0x000000040000795c */ /* 0x000fe20000300000 */
.L_x_8258:
[----:B------:R-:W2:Y:S01]  /*2a950*/  LDL R5, [R1+0x4] ;  /* 0x0000040001057983 */ /* 0x000ea20000100800 */
        /* <DEDUP_REMOVED lines=8> */
.L_x_8418:
[----:B------:R-:W-:Y:S05]  /*2a9e0*/  BSYNC B0 ;  /* 0x0000000000007941 */ /* 0x000fea0003800000 */
.L_x_8259:
[----:B------:R-:W-:Y:S05]  /*2a9f0*/  @!P1 BRA `(.L_x_8261) ;  /* 0x0000000000049947 */ /* 0x000fea0003800000 */
[----:B------:R-:W-:Y:S01]  /*2aa00*/  BPT.TRAP 0x1 ;  /* 0x000000040000795c */ /* 0x000fe20000300000 */
.L_x_8261:
[----:B--2---:R-:W-:Y:S01]  /*2aa10*/  SHF.L.U32 R4, R8, 0x1f, RZ ;  /* 0x0000001f08047819 */ /* 0x004fe200000006ff */
[----:B------:R-:W-:-:S03]  /*2aa20*/  IMAD R0, R0, 0x7000, RZ ;  /* 0x0000700000007824 */ /* 0x000fc600078e02ff */
[----:B------:R-:W2:Y:S02]  /*2aa30*/  SYNCS.PHASECHK.TRANS64.TRYWAIT P0, [R3+URZ+0x2e860], R4 ;  /* 0x02e86004030075a7 */ /* 0x000ea4000800017f */
[----:B--2---:R-:W-:Y:S05]  /*2aa40*/  @!P0 BRA `(.L_x_8262) ;  /* 0x0000005800ec8947 */ /* 0x004fea0003800000 */
.L_x_8419:
[----:B------:R-:W3:Y:S04]  /*2aa50*/  LDL R12, [R1+0x34] ;  /* 0x00003400010c7983 */ /* 0x000ee80000100800 */
[----:B------:R-:W4:Y:S04]  /*2aa60*/  LDL R13, [R1+0x8] ;  /* 0x00000800010d7983 */ /* 0x000f280000100800 */
[----:B------:R0:W-:Y:S04]  /*2aa70*/  STL [R1+0xcc], R16 ;  /* 0x0000cc1001007387 */ /* 0x0001e80000100800 */
[----:B0-----:R-:W3:Y:S04]  /*2aa80*/  LDL R16, [R1+0x10] ;  /* 0x0000100001107983 */ /* 0x001ee80000100800 */
[----:B------:R2:W-:Y:S04]  /*2aa90*/  STL [R1+0xc8], R3 ;  /* 0x0000c80301007387 */ /* 0x0005e80000100800 */
[----:B--2---:R-:W2:Y:S04]  /*2aaa0*/  LDL R3, [R1+0x4] ;  /* 0x0000040001037983 */ /* 0x004ea80000100800 */
[----:B------:R0:W-:Y:S04]  /*2aab0*/  STL [R1+0xc4], R2 ;  /* 0x0000c40201007387 */ /* 0x0001e80000100800 */
[----:B0-----:R-:W4:Y:S01]  /*2aac0*/  LDL R2, [R1+0xc] ;  /* 0x00000c0001027983 */ /* 0x001f220000100800 */
[----:B------:R-:W-:Y:S05]  /*2aad0*/  WARPSYNC.ALL ;  /* 0x0000000000007948 */ /* 0x000fea0003800000 */
[----:B---3--:R-:W-:-:S05]  /*2aae0*/  LOP3.LUT R4, R0, R16, RZ, 0xfc, !PT ;  /* 0x0000001000047212 */ /* 0x008fca00078efcff */
[C---:B--2---:R-:W-:Y:S01]  /*2aaf0*/  IMAD.IADD R4, R3.reuse, 0x1, R4 ;  /* 0x0000000103047824 */ /* 0x044fe200078e0204 */
[----:B------:R-:W-:-:S05]  /*2ab00*/  IADD3 R17, R3, R12, R0 ;  /* 0x0000000c03117210 */ /* 0x000fca0007ffe000 */
[----:B------:R-:W0:Y:S01]  /*2ab10*/  LDSM.16.MT88.4 R4, [R4+0xe400] ;  /* 0x00e400000404783b */ /* 0x000e220000004200 */
[----:B----4-:R-:W-:-:S05]  /*2ab20*/  LOP3.LUT R12, R0, R2, RZ, 0xfc, !PT ;  /* 0x00000002000c7212 */ /* 0x010fca00078efcff */
[----:B------:R-:W-:Y:S01]  /*2ab30*/  IMAD.IADD R12, R13, 0x1, R12 ;  /* 0x000000010d0c7824 */ /* 0x000fe200078e020c */
[C-C-:B0-----:R-:W-:Y:S02]  /*2ab40*/  PRMT R8, R4.reuse, 0x6420, R5.reuse ;  /* 0x0000642004087816 */ /* 0x141fe40000000005 */
[----:B-1----:R-:W-:Y:S02]  /*2ab50*/  PRMT R9, R4, 0x7531, R5 ;  /* 0x0000753104097816 */ /* 0x002fe40000000005 */
        /* <DEDUP_REMOVED lines=11> */
[----:B0-----:R-:W-:Y:S02]  /*2ac10*/  VIADD R8, R0, 0x1000 ;  /* 0x0000100000087836 */ /* 0x001fe40000000000 */
        /* <DEDUP_REMOVED lines=118> */
[----:B-1----:R-:W-:-:S04]  /*2b380*/  IMAD.MOV.U32 R17, RZ, RZ, R11 ;  /* 0x000000ffff117224 */ /* 0x002fc800078e000b */
        /* <DEDUP_REMOVED lines=17> */
.L_x_8263:
        /* <DEDUP_REMOVED lines=13> */
.L_x_8244:
[----:B------:R-:W0:Y:S01]  /*2b570*/  S2R R3, SR_TID.X ;  /* 0x0000000000037919 */ /* 0x000e220000002100 */
[----:B------:R-:W-:Y:S01]  /*2b580*/  BSSY B0, `(.L_x_8265) ;  /* 0x0000011000007945 */ /* 0x000fe20003800000 */
[----:B0-----:R-:W-:-:S04]  /*2b590*/  LOP3.LUT R3, R3, 0x7f, RZ, 0xc0, !PT ;  /* 0x0000007f03037812 */ /* 0x001fc800078ec0ff */
[----:B------:R-:W-:-:S13]  /*2b5a0*/  ISETP.NE.AND P0, PT, R3, RZ, PT ;  /* 0x000000ff0300720c */ /* 0x000fda0003f05270 */
[----:B------:R-:W-:Y:S05]  /*2b5b0*/  @P0 BRA `(.L_x_8266) ;  /* 0x0000000000340947 */ /* 0x000fea0003800000 */
[----:B------:R-:W0:Y:S01]  /*2b5c0*/  S2R R2, SR_LANEID ;  /* 0x0000000000027919 */ /* 0x000e220000000000 */
[----:B------:R-:W-:Y:S01]  /*2b5d0*/  VOTEU.ANY UR4, UPT, PT ;  /* 0x0000000000047886 */ /* 0x000fe200038e0100 */
[----:B------:R-:W-:Y:S01]  /*2b5e0*/  ULDC.64 UR6, c[0x0][0x208] ;  /* 0x0000820000067ab9 */ /* 0x000fe20000000a00 */
        /* <DEDUP_REMOVED lines=10> */
.L_x_8266:
[----:B------:R-:W-:Y:S05]  /*2b690*/  BSYNC B0 ;  /* 0x0000000000007941 */ /* 0x000fea0003800000 */
.L_x_8265:
[----:B------:R-:W-:-:S06]  /*2b6a0*/  UISETP.NE.AND UP0, UPT, UR38, 0x3, UPT ;  /* 0x000000032600788c */ /* 0x000fcc000bf05270 */
[----:B------:R-:W-:-:S13]  /*2b6b0*/  PLOP3.LUT P1, PT, PT, PT, UP0, 0x80, 0x0 ;  /* 0x000000000000781c */ /* 0x000fda0003f2f008 */
[----:B------:R-:W-:Y:S05]  /*2b6c0*/  @!P1 BRA `(.L_x_8267) ;  /* 0x0000000000049947 */ /* 0x000fea0003800000 */
[----:B------:R-:W-:Y:S01]  /*2b6d0*/  BPT.TRAP 0x1 ;  /* 0x000000040000795c */ /* 0x000fe20000300000 */
.L_x_8267:
        /* <DEDUP_REMOVED lines=9> */
[----:B------:R-:W0:Y:S02]  /*2b770*/  SYNCS.PHASECHK.TRANS64.TRYWAIT P1, [R0+URZ+0x2e870], R2 ;  /* 0x02e87002000075a7 */ /* 0x000e24000802017f */
[----:B0-----:R-:W-:Y:S05]  /*2b780*/  @!P1 BRA `(.L_x_8269) ;  /* 0x0000004c00b09947 */ /* 0x001fea0003800000 */
.L_x_8420:
[----:B------:R-:W-:Y:S05]  /*2b790*/  BSYNC B0 ;  /* 0x0000000000007941 */ /* 0x000fea0003800000 */
.L_x_8268:
[----:B------:R-:W-:Y:S05]  /*2b7a0*/  @!P2 BRA `(.L_x_8270) ;  /* 0x000000000004a947 */ /* 0x000fea0003800000 */
[----:B------:R-:W-:Y:S01]  /*2b7b0*/  BPT.TRAP 0x1 ;  /* 0x000000040000795c */ /* 0x000fe20000300000 */
.L_x_8270:
[----:B0-----:R-:W2:Y:S02]  /*2b7c0*/  LDL R2, [R1+0x1c] ;  /* 0x00001c0001027983 */ /* 0x001ea40000100800 */
[----:B--2---:R-:W-:-:S04]  /*2b7d0*/  SHF.L.U32 R2, R2, 0x1f, RZ ;  /* 0x0000001f02027819 */ /* 0x004fc800000006ff */
[----:B------:R-:W0:Y:S02]  /*2b7e0*/  SYNCS.PHASECHK.TRANS64.TRYWAIT P1, [R0+URZ+0x2e860], R2 ;  /* 0x02e86002000075a7 */ /* 0x000e24000802017f */
[----:B0-----:R-:W-:Y:S05]  /*2b7f0*/  @!P1 BRA `(.L_x_8271) ;  /* 0x0000004c00a89947 */ /* 0x001fea0003800000 */
.L_x_8421:
        /* <DEDUP_REMOVED lines=14> */
[----:B------:R-:W-:-:S03]  /*2b8e0*/  IMAD.IADD R4, R16, 0x1, R4 ;  /* 0x0000000110047824 */ /* 0x000fc600078e0204 */
[----:B------:R-:W-:-:S03]  /*2b8f0*/  IADD3 R12, R18, R12, RZ ;  /* 0x0000000c120c7210 */ /* 0x000fc60007ffe0ff */
[----:B------:R-:W0:Y:S02]  /*2b900*/  LDSM.16.MT88.4 R4, [R4+0xe400] ;  /* 0x00e400000404783b */ /* 0x000e240000004200 */
[C-C-:B0-----:R-:W-:Y:S02]  /*2b910*/  PRMT R8, R4.reuse, 0x6420, R5.reuse ;  /* 0x0000642004087816 */ /* 0x141fe40000000005 */
[----:B------:R-:W-:Y:S02]  /*2b920*/  PRMT R9, R4, 0x7531, R5 ;  /* 0x0000753104097816 */ /* 0x000fe40000000005 */
        /* <DEDUP_REMOVED lines=136> */
.L_x_8272:
[----:B------:R-:W2:Y:S01]  /*2c1b0*/  LDL.LU R3, [R1+0x1c] ;  /* 0x00001c0001037983 */ /* 0x000ea20000300800 */
[----:B-1---5:R1:W-:Y:S02]  /*2c1c0*/  SYNCS.ARRIVE.TRANS64.A1T0 RZ, [R0+URZ+0x2e850], RZ ;  /* 0x02e850ff00ff79a7 */ /* 0x0223e4000810003f */
[----:B-1----:R-:W-:-:S04]  /*2c1d0*/  @!P0 IADD3 R0, R0, 0x2e880, RZ ;  /* 0x0002e88000008810 */ /* 0x002fc80007ffe0ff */
[----:B------:R-:W-:Y:S01]  /*2c1e0*/  @!P0 PRMT R0, RZ, 0x654, R0 ;  /* 0x00000654ff008816 */ /* 0x000fe20000000000 */
[----:B------:R-:W-:Y:S06]  /*2c1f0*/  BAR.SYNC.DEFER_BLOCKING 0x2, 0x80 ;  /* 0x0082000000007b1d */ /* 0x000fec0000010000 */
[----:B------:R1:W-:Y:S02]  /*2c200*/  @!P0 SYNCS.ARRIVE.TRANS64.RED.A1T0 RZ, [R0+URZ], RZ ;  /* 0x000000ff00ff89a7 */ /* 0x0003e4000810043f */
[----:B-1----:R-:W-:-:S05]  /*2c210*/  VIADD R0, R17, 0x1 ;  /* 0x0000000111007836 */ /* 0x002fca0000000000 */
[----:B------:R-:W-:-:S04]  /*2c220*/  ISETP.NE.AND P0, PT, R0, 0x2, PT ;  /* 0x000000020000780c */ /* 0x000fc80003f05270 */
[----:B------:R-:W-:Y:S02]  /*2c230*/  SEL R2, RZ, 0x1, P0 ;  /* 0x00000001ff027807 */ /* 0x000fe40000000000 */
[----:B------:R-:W-:-:S05]  /*2c240*/  SEL R0, R0, RZ, P0 ;  /* 0x000000ff00007207 */ /* 0x000fca0000000000 */
[----:B------:R1:W-:Y:S01]  /*2c250*/  STL [R1+0x14], R0 ;  /* 0x0000140001007387 */ /* 0x0003e20000100800 */
[----:B--2---:R-:W-:-:S05]  /*2c260*/  LOP3.LUT R3, R3, R2, RZ, 0x3c, !PT ;  /* 0x0000000203037212 */ /* 0x004fca00078e3cff */
[----:B------:R1:W-:Y:S02]  /*2c270*/  STL [R1+0x1c], R3 ;  /* 0x00001c0301007387 */ /* 0x0003e40000100800 */
.L_x_8221:
        /* <DEDUP_REMOVED lines=13> */
.L_x_8273:
[----:B------:R-:W0:Y:S01]  /*2c350*/  S2R R0, SR_TID.X ;  /* 0x0000000000007919 */ /* 0x000e220000002100 */
[----:B------:R-:W-:Y:S01]  /*2c360*/  UMOV UR4, 0xffffffff ;  /* 0xffffffff00047882 */ /* 0x000fe20000000000 */
[----:B0-----:R-:W-:-:S04]  /*2c370*/  LOP3.LUT R8, R0, 0x1f, RZ, 0xc0, !PT ;  /* 0x0000001f00087812 */ /* 0x001fc800078ec0ff */
[----:B------:R-:W-:Y:S01]  /*2c380*/  ISETP.NE.AND P0, PT, R8, 0x1f, PT ;  /* 0x0000001f0800780c */ /* 0x000fe20003f05270 */
[----:B------:R-:W-:-:S12]  /*2c390*/  BRA.DIV UR4, `(.L_x_8275) ;  /* 0x0000004204d47947 */ /* 0x000fd8000b800000 */
[----:B------:R-:W-:Y:S01]  /*2c3a0*/  IMAD.IADD R0, R19, 0x1, R8 ;  /* 0x0000000113007824 */ /* 0x000fe200078e0208 */
[----:B------:R-:W-:Y:S01]  /*2c3b0*/  ULDC UR4, c[0x0][0xc3c] ;  /* 0x00030f0000047ab9 */ /* 0x000fe20000000800 */
[----:B------:R-:W-:-:S03]  /*2c3c0*/  ULDC.64 UR6, c[0x0][0x208] ;  /* 0x0000820000067ab9 */ /* 0x000fc60000000a00 */
        /* <DEDUP_REMOVED lines=29> */
.L_x_8431:
[----:B------:R-:W-:Y:S02]  /*2c5a0*/  ULDC UR4, c[0x0][0xc38] ;  /* 0x00030e0000047ab9 */ /* 0x000fe40000000800 */
[----:B------:R-:W-:-:S04]  /*2c5b0*/  IMAD.U32 R3, RZ, RZ, UR4 ;  /* 0x00000004ff037e24 */ /* 0x000fc8000f8e00ff */
[----:B-1----:R-:W-:-:S04]  /*2c5c0*/  IMAD R6, R6, R3, RZ ;  /* 0x0000000306067224 */ /* 0x002fc800078e02ff */
[----:B------:R-:W-:Y:S02]  /*2c5d0*/  IMAD.IADD R4, R7, 0x1, R6 ;  /* 0x0000000107047824 */ /* 0x000fe400078e0206 */
[----:B------:R-:W-:-:S03]  /*2c5e0*/  IMAD.MOV.U32 R7, RZ, RZ, R5 ;  /* 0x000000ffff077224 */ /* 0x000fc600078e0005 */
[----:B------:R-:W-:-:S13]  /*2c5f0*/  ISETP.GT.AND P6, PT, R4, R0, PT ;  /* 0x000000000400720c */ /* 0x000fda0003fc4270 */
[----:B------:R-:W-:Y:S05]  /*2c600*/  @P6 BRA `(.L_x_8276) ;  /* 0x0000000000a46947 */ /* 0x000fea0003800000 */
.L_x_8281:
        /* <DEDUP_REMOVED lines=11> */
[----:B------:R-:W1:Y:S01]  /*2c6c0*/  LDC.64 R6, c[0x0][0xc80] ;  /* 0x00032000ff067b82 */ /* 0x000e620000000a00 */
[----:B------:R-:W-:Y:S01]  /*2c6d0*/  ULDC.64 UR4, c[0x0][0x208] ;  /* 0x0000820000047ab9 */ /* 0x000fe20000000a00 */
[----:B-1----:R-:W-:-:S06]  /*2c6e0*/  IMAD.WIDE R2, R3, 0x4, R6 ;  /* 0x0000000403027825 */ /* 0x002fcc00078e0206 */
[----:B------:R1:W5:Y:S02]  /*2c6f0*/  LDG.E R2, desc[UR4][R2.64] ;  /* 0x0000000402027981 */ /* 0x000364000c1e1900 */
.L_x_8279:
[----:B------:R-:W-:Y:S05]  /*2c700*/  BSYNC B0 ;  /* 0x0000000000007941 */ /* 0x000fea0003800000 */
.L_x_8278:
        /* <DEDUP_REMOVED lines=17> */
[----:B------:R0:W1:Y:S02]  /*2c820*/  SHFL.IDX PT, R6, R5, 0x1f, 0x1f ;  /* 0x03e01f0005067f89 */ /* 0x00006400000e0000 */
.L_x_8439:
[----:B------:R-:W-:Y:S02]  /*2c830*/  ULDC UR4, c[0x0][0xc38] ;  /* 0x00030e0000047ab9 */ /* 0x000fe40000000800 */
[----:B------:R-:W-:-:S04]  /*2c840*/  IMAD.U32 R3, RZ, RZ, UR4 ;  /* 0x00000004ff037e24 */ /* 0x000fc8000f8e00ff */
[----:B-1----:R-:W-:-:S04]  /*2c850*/  IMAD R6, R6, R3, RZ ;  /* 0x0000000306067224 */ /* 0x002fc800078e02ff */
[----:B------:R-:W-:-:S05]  /*2c860*/  IMAD.IADD R4, R6, 0x1, R4 ;  /* 0x0000000106047824 */ /* 0x000fca00078e0204 */
[----:B------:R-:W-:-:S13]  /*2c870*/  ISETP.GT.AND P6, PT, R4, R0, PT ;  /* 0x000000000400720c */ /* 0x000fda0003fc4270 */
[----:B------:R-:W-:Y:S05]  /*2c880*/  @!P6 BRA `(.L_x_8281) ;  /* 0xfffffffc0060e947 */ /* 0x000fea000383ffff */
[----:B------:R-:W-:-:S07]  /*2c890*/  IMAD.MOV.U32 R7, RZ, RZ, R5 ;  /* 0x000000ffff077224 */ /* 0x000fce00078e0005 */
.L_x_8276:
        /* <DEDUP_REMOVED lines=8> */
.L_x_8443:
[----:B------:R-:W-:Y:S01]  /*2c920*/  ISETP.NE.AND P0, PT, R5, RZ, PT ;  /* 0x000000ff0500720c */ /* 0x000fe20003f05270 */
[----:B------:R-:W-:-:S12]  /*2c930*/  IMAD.MOV.U32 R16, RZ, RZ, RZ ;  /* 0x000000ffff107224 */ /* 0x000fd800078e00ff */
[----:B------:R-:W-:Y:S05]  /*2c940*/  @!P0 BRA `(.L_x_8283) ;  /* 0x0000000000148947 */ /* 0x000fea0003800000 */
[----:B------:R-:W-:Y:S01]  /*2c950*/  UMOV UR4, 0xffffffff ;  /* 0xffffffff00047882 */ /* 0x000fe20000000000 */
[----:B------:R-:W-:Y:S02]  /*2c960*/  VIADD R12, R4, 0xffffffff ;  /* 0xffffffff040c7836 */ /* 0x000fe40000000000 */
[----:B------:R-:W-:Y:S05]  /*2c970*/  BRA.DIV UR4, `(.L_x_8284) ;  /* 0x0000004604bc7947 */ /* 0x000fea000b800000 */
[----:B------:R2:W3:Y:S02]  /*2c980*/  SHFL.IDX PT, R7, R7, R12, 0x1f ;  /* 0x00001f0c07077589 */ /* 0x0004e400000e0000 */
.L_x_8446:
[----:B---3--:R-:W-:-:S07]  /*2c990*/  IMAD.MOV.U32 R16, RZ, RZ, R7 ;  /* 0x000000ffff107224 */ /* 0x008fce00078e0007 */
.L_x_8283:
[----:B------:R-:W0:Y:S01]  /*2c9a0*/  LDC.64 R8, c[0x0][0xc90] ;  /* 0x00032400ff087b82 */ /* 0x000e220000000a00 */
[----:B------:R-:W-:Y:S01]  /*2c9b0*/  IMAD.IADD R19, R4, 0x1, R19 ;  /* 0x0000000104137824 */ /* 0x000fe200078e0213 */
[----:B------:R-:W-:-:S03]  /*2c9c0*/  ULDC.64 UR4, c[0x0][0x208] ;  /* 0x0000820000047ab9 */ /* 0x000fc60000000a00 */
[----:B0-----:R-:W-:-:S05]  /*2c9d0*/  IMAD.WIDE R4, R19, 0x4, R8 ;  /* 0x0000000413047825 */ /* 0x001fca00078e0208 */
[----:B------:R-:W1:Y:S01]  /*2c9e0*/  LDG.E R2, desc[UR4][R4.64] ;  /* 0x0000000404027981 */ /* 0x000e62000c1e1900 */
[----:B------:R-:W-:Y:S02]  /*2c9f0*/  IMAD R16, R16, R3, R6 ;  /* 0x0000000310107224 */ /* 0x000fe400078e0206 */
[----:B-1----:R-:W-:-:S05]  /*2ca00*/  IMAD R8, R17, R2, RZ ;  /* 0x0000000211087224 */ /* 0x002fca00078e02ff */
[-C--:B------:R-:W-:Y:S02]  /*2ca10*/  IABS R7, R8.reuse ;  /* 0x0000000800077213 */ /* 0x080fe40000000000 */
[----:B------:R-:W-:Y:S02]  /*2ca20*/  IABS R9, R8 ;  /* 0x0000000800097213 */ /* 0x000fe40000000000 */
[----:B------:R-:W0:Y:S03]  /*2ca30*/  I2F.RP R4, R7 ;  /* 0x0000000700047306 */ /* 0x000e260000209400 */
[----:B------:R-:W-:-:S05]  /*2ca40*/  IMAD.MOV R9, RZ, RZ, -R9 ;  /* 0x000000ffff097224 */ /* 0x000fca00078e0a09 */
[----:B0-----:R-:W0:Y:S02]  /*2ca50*/  MUFU.RCP R4, R4 ;  /* 0x0000000400047308 */ /* 0x001e240000001000 */
[----:B0-----:R-:W-:-:S06]  /*2ca60*/  IADD3 R4, R4, 0xffffffe, RZ ;  /* 0x0ffffffe04047810 */ /* 0x001fcc0007ffe0ff */
[----:B------:R-:W0:Y:S02]  /*2ca70*/  F2I.FTZ.U32.TRUNC.NTZ R5, R4 ;  /* 0x0000000400057305 */ /* 0x000e24000021f000 */
[----:B0-----:R-:W-:-:S04]  /*2ca80*/  IMAD.MOV R4, RZ, RZ, -R5 ;  /* 0x000000ffff047224 */ /* 0x001fc800078e0a05 */
[----:B------:R-:W-:Y:S02]  /*2ca90*/  IMAD R6, R4, R7, RZ ;  /* 0x0000000704067224 */ /* 0x000fe400078e02ff */
[----:B------:R-:W-:-:S04]  /*2caa0*/  IMAD.MOV.U32 R4, RZ, RZ, RZ ;  /* 0x000000ffff047224 */ /* 0x000fc800078e00ff */
[----:B------:R-:W-:-:S04]  /*2cab0*/  IMAD.HI.U32 R5, R5, R6, R4 ;  /* 0x0000000605057227 */ /* 0x000fc800078e0004 */
[----:B------:R-:W-:-:S05]  /*2cac0*/  IMAD.IADD R6, R0, 0x1, -R16 ;  /* 0x0000000100067824 */ /* 0x000fca00078e0a10 */
        /* <DEDUP_REMOVED lines=21> */
[----:B0-----:R-:W-:-:S06]  /*2cc20*/  IADD3 R4, R4, 0xffffffe, RZ ;  /* 0x0ffffffe04047810 */ /* 0x001fcc0007ffe0ff */
[----:B------:R0:W1:Y:S02]  /*2cc30*/  F2I.FTZ.U32.TRUNC.NTZ R5, R4 ;  /* 0x0000000400057305 */ /* 0x000064000021f000 */
[----:B0-----:R-:W-:Y:S02]  /*2cc40*/  IMAD.MOV.U32 R4, RZ, RZ, RZ ;  /* 0x000000ffff047224 */ /* 0x001fe400078e00ff */
[----:B-1----:R-:W-:-:S04]  /*2cc50*/  IMAD.MOV R0, RZ, RZ, -R5 ;  /* 0x000000ffff007224 */ /* 0x002fc800078e0a05 */
[----:B------:R-:W-:-:S04]  /*2cc60*/  IMAD R0, R0, R2, RZ ;  /* 0x0000000200007224 */ /* 0x000fc800078e02ff */
        /* <DEDUP_REMOVED lines=12> */
[C---:B------:R-:W-:Y:S02]  /*2cd30*/  LOP3.LUT R2, R6.reuse, R3, RZ, 0x3c, !PT ;  /* 0x0000000306027212 */ /* 0x040fe400078e3cff */
[----:B------:R-:W-:Y:S02]  /*2cd40*/  IADD3 R6, R6, R7, RZ ;  /* 0x0000000706067210 */ /* 0x000fe40007ffe0ff */
        /* <DEDUP_REMOVED lines=9> */
.L_x_8277:
[----:B------:R-:W-:Y:S01]  /*2cde0*/  UMOV UR4, URZ ;  /* 0x0000003f00047c82 */ /* 0x000fe20008000000 */
[----:B------:R-:W-:Y:S01]  /*2cdf0*/  UMOV UR5, URZ ;  /* 0x0000003f00057c82 */ /* 0x000fe20008000000 */
[----:B------:R-:W-:Y:S01]  /*2ce00*/  ULDC UR6, c[0x0][0xc3c] ;  /* 0x00030f0000067ab9 */ /* 0x000fe20000000800 */
[----:B------:R-:W-:Y:S02]  /*2ce10*/  IMAD.MOV.U32 R16, RZ, RZ, R0 ;  /* 0x000000ffff107224 */ /* 0x000fe400078e0000 */
[----:B------:R-:W-:Y:S02]  /*2ce20*/  IMAD.U32 R17, RZ, RZ, UR4 ;  /* 0x00000004ff117e24 */ /* 0x000fe4000f8e00ff */
[----:B------:R-:W-:Y:S02]  /*2ce30*/  IMAD.U32 R18, RZ, RZ, UR5 ;  /* 0x00000005ff127e24 */ /* 0x000fe4000f8e00ff */
[----:B------:R-:W-:-:S07]  /*2ce40*/  IMAD.U32 R19, RZ, RZ, UR6 ;  /* 0x00000006ff137e24 */ /* 0x000fce000f8e00ff */
.L_x_8285:
[----:B------:R3:W4:Y:S01]  /*2ce50*/  LDL R3, [R1+0x4] ;  /* 0x0000040001037983 */ /* 0x0007220000100800 */
        /* <DEDUP_REMOVED lines=11> */
.L_x_8274:
[----:B------:R-:W-:Y:S02]  /*2cf10*/  ULDC UR4, c[0x0][0xc3c] ;  /* 0x00030f0000047ab9 */ /* 0x000fe40000000800 */
[----:B--2---:R-:W-:-:S13]  /*2cf20*/  ISETP.GE.AND P0, PT, R19, UR4, PT ;  /* 0x0000000413007c0c */ /* 0x004fda000bf06270 */
[----:B------:R-:W-:Y:S05]  /*2cf30*/  @!P0 BRA `(.L_x_8286) ;  /* 0xffffff9c00cc8947 */ /* 0x000fea000383ffff */
[----:B------:R-:W-:Y:S05]  /*2cf40*/  BSYNC B7 ;  /* 0x0000000000077941 */ /* 0x000fea0003800000 */
.L_x_8184:
[----:B-1----:R-:W2:Y:S01]  /*2cf50*/  LDL.LU R0, [R1+0x74] ;  /* 0x0000740001007983 */ /* 0x002ea20000300800 */
[----:B------:R-:W-:Y:S01]  /*2cf60*/  BSSY B0, `(.L_x_8287) ;  /* 0x000000b000007945 */ /* 0x000fe20003800000 */
[----:B0-----:R-:W0:Y:S01]  /*2cf70*/  S2R R5, SR_CgaCtaId ;  /* 0x0000000000057919 */ /* 0x001e220000008800 */
        /* <DEDUP_REMOVED lines=9> */
.L_x_8447:
[----:B------:R-:W-:Y:S05]  /*2d010*/  BSYNC B0 ;  /* 0x0000000000007941 */ /* 0x000fea0003800000 */
.L_x_8287:
[----:B------:R-:W-:-:S03]  /*2d020*/  UMOV UR4, 0xffffffff ;  /* 0xffffffff00047882 */ /* 0x000fc60000000000 */
[----:B------:R-:W-:Y:S05]  /*2d030*/  BRA.DIV UR4, `(.L_x_8289) ;  /* 0x0000004204487947 */ /* 0x000fea000b800000 */
[----:B------:R-:W1:Y:S02]  /*2d040*/  S2R R2, SR_TID.X ;  /* 0x0000000000027919 */ /* 0x000e640000002100 */
[----:B-1----:R-:W-:-:S04]  /*2d050*/  SHF.R.U32.HI R2, RZ, 0x5, R2 ;  /* 0x00000005ff027819 */ /* 0x002fc80000011602 */
[----:B------:R-:W-:-:S05]  /*2d060*/  LOP3.LUT R2, R2, 0x3, RZ, 0xc0, !PT ;  /* 0x0000000302027812 */ /* 0x000fca00078ec0ff */
[----:B------:R1:W2:Y:S02]  /*2d070*/  SHFL.IDX PT, R14, R2, RZ, 0x1f ;  /* 0x00001fff020e7589 */ /* 0x0002a400000e0000 */
.L_x_8450:
[----:B--2---:R-:W-:-:S13]  /*2d080*/  ISETP.NE.AND P0, PT, R14, RZ, PT ;  /* 0x000000ff0e00720c */ /* 0x004fda0003f05270 */
[----:B------:R-:W-:Y:S05]  /*2d090*/  @P0 BRA `(.L_x_7988) ;  /* 0x0000000000b80947 */ /* 0x000fea0003800000 */
[----:B------:R-:W-:-:S03]  /*2d0a0*/  UMOV UR4, 0xffffffff ;  /* 0xffffffff00047882 */ /* 0x000fc60000000000 */
[----:B------:R-:W-:Y:S05]  /*2d0b0*/  BRA.DIV UR4, `(.L_x_8290) ;  /* 0x00000042045c7947 */ /* 0x000fea000b800000 */
[----:B------:R-:W-:-:S13]  /*2d0c0*/  ELECT P6, URZ, PT ;  /* 0x00000000003f782f */ /* 0x000fda00038c0000 */
.L_x_8453:
        /* <DEDUP_REMOVED lines=8> */
.L_x_8291:
        /* <DEDUP_REMOVED lines=14> */
.L_x_8454:
[----:B------:R-:W1:Y:S02]  /*2d230*/  SYNCS.PHASECHK.TRANS64.TRYWAIT P1, [R7+URZ], R2 ;  /* 0x00000002070075a7 */ /* 0x000e64000802017f */
[----:B-1----:R-:W-:Y:S05]  /*2d240*/  @!P1 BRA `(.L_x_8293) ;  /* 0x00000040002c9947 */ /* 0x002fea0003800000 */
.L_x_8455:
[----:B------:R-:W-:Y:S05]  /*2d250*/  @!P0 BRA `(.L_x_8294) ;  /* 0x0000000000048947 */ /* 0x000fea0003800000 */
[----:B------:R-:W-:Y:S01]  /*2d260*/  BPT.TRAP 0x1 ;  /* 0x000000040000795c */ /* 0x000fe20000300000 */
.L_x_8294:
[----:B------:R-:W2:Y:S02]  /*2d270*/  LDL.LU R4, [R1+0x14] ;  /* 0x0000140001047983 */ /* 0x000ea40000300800 */
[----:B--2---:R-:W-:-:S04]  /*2d280*/  IMAD R4, R4, 0x8, R0 ;  /* 0x0000000804047824 */ /* 0x004fc800078e0200 */
[----:B------:R-:W2:Y:S02]  /*2d290*/  SYNCS.PHASECHK.TRANS64.TRYWAIT P1, [R4+URZ+0x2e860], R5 ;  /* 0x02e86005040075a7 */ /* 0x000ea4000802017f */
[----:B--2---:R-:W-:Y:S05]  /*2d2a0*/  @!P1 BRA `(.L_x_8295) ;  /* 0x0000004000289947 */ /* 0x004fea0003800000 */
.L_x_8456:
[----:B------:R-:W-:Y:S05]  /*2d2b0*/  @!P0 BRA `(.L_x_8296) ;  /* 0x0000000000048947 */ /* 0x000fea0003800000 */
[----:B------:R-:W-:Y:S01]  /*2d2c0*/  BPT.TRAP 0x1 ;  /* 0x000000040000795c */ /* 0x000fe20000300000 */
.L_x_8296:
[----:B------:R-:W-:-:S04]  /*2d2d0*/  IMAD R3, R3, 0x8, R0 ;  /* 0x0000000803037824 */ /* 0x000fc800078e0200 */
[----:B------:R-:W3:Y:S02]  /*2d2e0*/  SYNCS.PHASECHK.TRANS64.TRYWAIT P1, [R3+URZ+0x2e860], R2 ;  /* 0x02e86002030075a7 */ /* 0x000ee4000802017f */
[----:B---3--:R-:W-:Y:S05]  /*2d2f0*/  @!P1 BRA `(.L_x_8297) ;  /* 0x0000004000289947 */ /* 0x008fea0003800000 */
.L_x_8457:
[----:B------:R-:W-:Y:S05]  /*2d300*/  @!P0 BRA `(.L_x_8298) ;  /* 0x0000000000048947 */ /* 0x000fea0003800000 */
[----:B------:R-:W-:Y:S01]  /*2d310*/  BPT.TRAP 0x1 ;  /* 0x000000040000795c */ /* 0x000fe20000300000 */
.L_x_8298:
[----:B------:R-:W4:Y:S02]  /*2d320*/  SYNCS.PHASECHK.TRANS64.TRYWAIT P0, [R4+URZ+0x2e880], R5 ;  /* 0x02e88005040075a7 */ /* 0x000f24000800017f */
[----:B----4-:R-:W-:Y:S05]  /*2d330*/  @!P0 BRA `(.L_x_8299) ;  /* 0x00000040002c8947 */ /* 0x010fea0003800000 */
.L_x_8300:
[----:B------:R0:W0:Y:S02]  /*2d340*/  SYNCS.PHASECHK.TRANS64.TRYWAIT P0, [R3+URZ+0x2e880], R2 ;  /* 0x02e88002030075a7 */ /* 0x000024000800017f */
[----:B0-----:R-:W-:Y:S05]  /*2d350*/  @!P0 NANOSLEEP.SYNCS 0x989680 ;  /* 0x009896800000895d */ /* 0x001fea0003900000 */
[----:B------:R-:W0:Y:S02]  /*2d360*/  @!P0 SYNCS.PHASECHK.TRANS64 P0, [R3+URZ+0x2e880], R2 ;  /* 0x02e88002030085a7 */ /* 0x000e24000800007f */
[----:B0-----:R-:W-:Y:S05]  /*2d370*/  @!P0 BRA `(.L_x_8300) ;  /* 0xfffffffc00f08947 */ /* 0x001fea000383ffff */
.L_x_7988:
[----:B------:R-:W-:Y:S05]  /*2d380*/  BSYNC B8 ;  /* 0x0000000000087941 */ /* 0x000fea0003800000 */
.L_x_7985:
[----:B------:R-:W-:Y:S05]  /*2d390*/  EXIT ;  /* 0x000000000000794d */ /* 0x000fea0003800000 */
.L_x_8010:
[----:B0-----:R0:W1:Y:S02]  /*2d3a0*/  SYNCS.PHASECHK.TRANS64.TRYWAIT P6, [R108+URZ+0x2e890], R129 ;  /* 0x02e890816c0075a7 */ /* 0x00106400080c017f */
[----:B-1----:R-:W-:Y:S05]  /*2d3b0*/  @!P6 NANOSLEEP.SYNCS 0x989680 ;  /* 0x009896800000e95d */ /* 0x002fea0003900000 */
[----:B------:R-:W1:Y:S02]  /*2d3c0*/  @!P6 SYNCS.PHASECHK.TRANS64 P6, [R108+URZ+0x2e890], R129 ;  /* 0x02e890816c00e5a7 */ /* 0x000e6400080c007f */
[----:B-1----:R-:W-:Y:S05]  /*2d3d0*/  @!P6 BRA `(.L_x_8010) ;  /* 0xfffffffc00f0e947 */ /* 0x002fea000383ffff */
[----:B------:R-:W-:Y:S05]  /*2d3e0*/  BRA `(.L_x_8301) ;  /* 0xfffffd5c00fc7947 */ /* 0x000fea000383ffff */
.L_x_8044:
[----:B0-----:R0:W1:Y:S02]  /*2d3f0*/  SYNCS.PHASECHK.TRANS64.TRYWAIT P3, [R108+URZ+0x2e890], R129 ;  /* 0x02e890816c0075a7 */ /* 0x001064000806017f */
[----:B-1----:R-:W-:Y:S05]  /*2d400*/  @!P3 NANOSLEEP.SYNCS 0x989680 ;  /* 0x009896800000b95d */ /* 0x002fea0003900000 */
[----:B------:R-:W1:Y:S02]  /*2d410*/  @!P3 SYNCS.PHASECHK.TRANS64 P3, [R108+URZ+0x2e890], R129 ;  /* 0x02e890816c00b5a7 */ /* 0x000e64000806007f */
[----:B-1----:R-:W-:Y:S05]  /*2d420*/  @!P3 BRA `(.L_x_8044) ;  /* 0xfffffffc00f0b947 */ /* 0x002fea000383ffff */
[----:B------:R-:W-:Y:S05]  /*2d430*/  BRA `(.L_x_8302) ;  /* 0xfffffda400287947 */ /* 0x000fea000383ffff */
.L_x_8061:
[----:B0-----:R0:W1:Y:S02]  /*2d440*/  SYNCS.PHASECHK.TRANS64.TRYWAIT P2, [R108+URZ+0x2e890], R129 ;  /* 0x02e890816c0075a7 */ /* 0x001064000804017f */
[----:B-1----:R-:W-:Y:S05]  /*2d450*/  @!P2 NANOSLEEP.SYNCS 0x989680 ;  /* 0x009896800000a95d */ /* 0x002fea0003900000 */
[----:B------:R-:W1:Y:S02]  /*2d460*/  @!P2 SYNCS.PHASECHK.TRANS64 P2, [R108+URZ+0x2e890], R129 ;  /* 0x02e890816c00a5a7 */ /* 0x000e64000804007f */
[----:B-1----:R-:W-:Y:S05]  /*2d470*/  @!P2 BRA `(.L_x_8061) ;  /* 0xfffffffc00f0a947 */ /* 0x002fea000383ffff */
[----:B------:R-:W-:Y:S05]  /*2d480*/  BRA `(.L_x_8303) ;  /* 0xfffffde400d87947 */ /* 0x000fea000383ffff */
.L_x_8071:
[----:B--2---:R2:W3:Y:S02]  /*2d490*/  SYNCS.PHASECHK.TRANS64.TRYWAIT P3, [R108+URZ+0x2e8b0], R129 ;  /* 0x02e8b0816c0075a7 */ /* 0x0044e4000806017f */
[----:B---3--:R-:W-:Y:S05]  /*2d4a0*/  @!P3 NANOSLEEP.SYNCS 0x989680 ;  /* 0x009896800000b95d */ /* 0x008fea0003900000 */
[----:B------:R-:W3:Y:S02]  /*2d4b0*/  @!P3 SYNCS.PHASECHK.TRANS64 P3, [R108+URZ+0x2e8b0], R129 ;  /* 0x02e8b0816c00b5a7 */ /* 0x000ee4000806007f */
[----:B---3--:R-:W-:Y:S05]  /*2d4c0*/  @!P3 BRA `(.L_x_8071) ;  /* 0xfffffffc00f0b947 */ /* 0x008fea000383ffff */
[----:B------:R-:W-:Y:S05]  /*2d4d0*/  BRA `(.L_x_8304) ;  /* 0xfffffdec00c87947 */ /* 0x000fea000383ffff */
.L_x_8083:
[----:B------:R-:W0:Y:S01]  /*2d4e0*/  S2R R0, SR_TID.X ;  /* 0x0000000000007919 */ /* 0x000e220000002100 */
[----:B------:R-:W-:Y:S01]  /*2d4f0*/  BSSY B0, `(.L_x_8305) ;  /* 0x000000c000007945 */ /* 0x000fe20003800000 */
[----:B------:R-:W-:Y:S01]  /*2d500*/  IMAD.MOV.U32 R12, RZ, RZ, RZ ;  /* 0x000000ffff0c7224 */ /* 0x000fe200078e00ff */
[----:B------:R-:W-:Y:S01]  /*2d510*/  MOV R15, 0xffffffff ;  /* 0xffffffff000f7802 */ /* 0x000fe20000000f00 */
[----:B------:R-:W-:Y:S02]  /*2d520*/  IMAD.MOV.U32 R11, RZ, RZ, 0x1f ;  /* 0x0000001fff0b7424 */ /* 0x000fe400078e00ff */
        /* <DEDUP_REMOVED lines=8> */
.L_x_8306:
[----:B------:R-:W-:Y:S05]  /*2d5b0*/  BSYNC B0 ;  /* 0x0000000000007941 */ /* 0x000fea0003800000 */
.L_x_8305:
[----:B------:R1:W-:Y:S01]  /*2d5c0*/  STL [R1+0x44], R14 ;  /* 0x0000440e01007387 */ /* 0x0003e20000100800 */
[----:B------:R-:W-:Y:S05]  /*2d5d0*/  BRA `(.L_x_8307) ;  /* 0xfffffdf800c47947 */ /* 0x000fea000383ffff */
.L_x_8095:
        /* <DEDUP_REMOVED lines=8> */
.L_x_8309:
[----:B------:R-:W-:Y:S05]  /*2d660*/  BSYNC B1 ;  /* 0x0000000000017941 */ /* 0x000fea0003800000 */
.L_x_8308:
        /* <DEDUP_REMOVED lines=8> */
.L_x_8310:
[----:B------:R-:W-:Y:S01]  /*2d6f0*/  IMAD.MOV.U32 R13, RZ, RZ, R8 ;  /* 0x000000ffff0d7224 */ /* 0x000fe200078e0008 */
[----:B------:R-:W-:-:S07]  /*2d700*/  MOV R5, R14 ;  /* 0x0000000e00057202 */ /* 0x000fce0000000f00 */
[----:B------:R-:W-:Y:S05]  /*2d710*/  WARPSYNC.COLLECTIVE R15, `(.L_x_8311) ;  /* 0x000000000f087348 */ /* 0x000fea0003c00000 */
[----:B------:R0:W1:Y:S02]  /*2d720*/  SHFL.IDX P6, R14, R13, R12, R11 ;  /* 0x0000000c0d0e7389 */ /* 0x00006400000c000b */
[----:B01----:R-:W-:Y:S01]  /*2d730*/  ENDCOLLECTIVE ;  /* 0x000000000000791b */ /* 0x003fe20003800000 */
.L_x_8311:
[----:B------:R-:W-:Y:S02]  /*2d740*/  IMAD.MOV.U32 R13, RZ, RZ, R6 ;  /* 0x000000ffff0d7224 */ /* 0x000fe400078e0006 */
[----:B------:R-:W-:-:S07]  /*2d750*/  IMAD.MOV.U32 R7, RZ, RZ, R14 ;  /* 0x000000ffff077224 */ /* 0x000fce00078e000e */
[----:B------:R-:W-:Y:S05]  /*2d760*/  WARPSYNC.COLLECTIVE R15, `(.L_x_8312) ;  /* 0x000000000f087348 */ /* 0x000fea0003c00000 */
[----:B------:R0:W1:Y:S02]  /*2d770*/  SHFL.IDX P6, R14, R13, R12, R11 ;  /* 0x0000000c0d0e7389 */ /* 0x00006400000c000b */
[----:B01----:R-:W-:Y:S01]  /*2d780*/  ENDCOLLECTIVE ;  /* 0x000000000000791b */ /* 0x003fe20003800000 */
.L_x_8312:
[----:B------:R-:W-:Y:S05]  /*2d790*/  BRA `(.L_x_8313) ;  /* 0xfffffe0000f07947 */ /* 0x000fea000383ffff */
.L_x_8098:
        /* <DEDUP_REMOVED lines=8> */
.L_x_8315:
[----:B------:R-:W-:Y:S05]  /*2d820*/  BSYNC B1 ;  /* 0x0000000000017941 */ /* 0x000fea0003800000 */
.L_x_8314:
        /* <DEDUP_REMOVED lines=8> */
.L_x_8316:
[----:B------:R-:W-:Y:S02]  /*2d8b0*/  IMAD.MOV.U32 R13, RZ, RZ, R8 ;  /* 0x000000ffff0d7224 */ /* 0x000fe400078e0008 */
[----:B------:R-:W-:-:S07]  /*2d8c0*/  IMAD.MOV.U32 R5, RZ, RZ, R14 ;  /* 0x000000ffff057224 */ /* 0x000fce00078e000e */
[----:B------:R-:W-:Y:S05]  /*2d8d0*/  WARPSYNC.COLLECTIVE R15, `(.L_x_8317) ;  /* 0x000000000f087348 */ /* 0x000fea0003c00000 */
[----:B------:R0:W1:Y:S02]  /*2d8e0*/  SHFL.IDX P6, R14, R13, R12, R11 ;  /* 0x0000000c0d0e7389 */ /* 0x00006400000c000b */
[----:B01----:R-:W-:Y:S01]  /*2d8f0*/  ENDCOLLECTIVE ;  /* 0x000000000000791b */ /* 0x003fe20003800000 */
.L_x_8317:
[----:B------:R-:W-:Y:S02]  /*2d900*/  IMAD.MOV.U32 R13, RZ, RZ, R6 ;  /* 0x000000ffff0d7224 */ /* 0x000fe400078e0006 */
[----:B------:R-:W-:-:S07]  /*2d910*/  IMAD.MOV.U32 R7, RZ, RZ, R14 ;  /* 0x000000ffff077224 */ /* 0x000fce00078e000e */
[----:B------:R-:W-:Y:S05]  /*2d920*/  WARPSYNC.COLLECTIVE R15, `(.L_x_8318) ;  /* 0x000000000f087348 */ /* 0x000fea0003c00000 */
[----:B------:R0:W1:Y:S02]  /*2d930*/  SHFL.IDX P6, R14, R13, R12, R11 ;  /* 0x0000000c0d0e7389 */ /* 0x00006400000c000b */
[----:B01----:R-:W-:Y:S01]  /*2d940*/  ENDCOLLECTIVE ;  /* 0x000000000000791b */ /* 0x003fe20003800000 */
.L_x_8318:
[----:B------:R-:W-:Y:S05]  /*2d950*/  BRA `(.L_x_8319) ;  /* 0xfffffe0400187947 */ /* 0x000fea000383ffff */
.L_x_8102:
[----:B0-----:R0:W1:Y:S02]  /*2d960*/  SYNCS.PHASECHK.TRANS64.TRYWAIT P0, [R16+URZ+0x2e800], R5 ;  /* 0x02e80005100075a7 */ /* 0x001064000800017f */
[----:B-1----:R-:W-:Y:S05]  /*2d970*/  @!P0 NANOSLEEP.SYNCS 0x989680 ;  /* 0x009896800000895d */ /* 0x002fea0003900000 */
[----:B------:R-:W1:Y:S02]  /*2d980*/  @!P0 SYNCS.PHASECHK.TRANS64 P0, [R16+URZ+0x2e800], R5 ;  /* 0x02e80005100085a7 */ /* 0x000e64000800007f */
[----:B-1----:R-:W-:Y:S05]  /*2d990*/  @!P0 BRA `(.L_x_8102) ;  /* 0xfffffffc00f08947 */ /* 0x002fea000383ffff */
[----:B------:R-:W-:Y:S05]  /*2d9a0*/  BRA `(.L_x_8320) ;  /* 0xfffffe0400e47947 */ /* 0x000fea000383ffff */
.L_x_8110:
[----:B------:R-:W0:Y:S01]  /*2d9b0*/  LDC R39, c[0x0][0x3f4] ;  /* 0x0000fd00ff277b82 */ /* 0x000e220000000800 */
[----:B------:R-:W-:Y:S01]  /*2d9c0*/  BSSY B1, `(.L_x_8321) ;  /* 0x0000008000017945 */ /* 0x000fe20003800000 */
[----:B------:R-:W-:Y:S01]  /*2d9d0*/  IMAD.MOV.U32 R13, RZ, RZ, R8 ;  /* 0x000000ffff0d7224 */ /* 0x000fe200078e0008 */
[----:B------:R-:W-:Y:S01]  /*2d9e0*/  MOV R15, 0xffffffff ;  /* 0xffffffff000f7802 */ /* 0x000fe20000000f00 */
[----:B------:R-:W-:Y:S02]  /*2d9f0*/  IMAD.MOV.U32 R12, RZ, RZ, RZ ;  /* 0x000000ffff0c7224 */ /* 0x000fe400078e00ff */
[----:B------:R-:W-:-:S07]  /*2da00*/  IMAD.MOV.U32 R11, RZ, RZ, 0x1c1f ;  /* 0x00001c1fff0b7424 */ /* 0x000fce00078e00ff */
[----:B0-----:R-:W-:Y:S05]  /*2da10*/  WARPSYNC.COLLECTIVE R15, `(.L_x_8322) ;  /* 0x000000000f087348 */ /* 0x001fea0003c00000 */
[----:B------:R1:W2:Y:S02]  /*2da20*/  SHFL.IDX P6, R14, R13, R12, R11 ;  /* 0x0000000c0d0e7389 */ /* 0x0002a400000c000b */
[----:B012---:R-:W-:Y:S01]  /*2da30*/  ENDCOLLECTIVE ;  /* 0x000000000000791b */ /* 0x007fe20003800000 */
.L_x_8322:
[----:B------:R-:W-:Y:S05]  /*2da40*/  BSYNC B1 ;  /* 0x0000000000017941 */ /* 0x000fea0003800000 */
.L_x_8321:
[----:B------:R0:W5:Y:S01]  /*2da50*/  LDL R10, [R1+0x40] ;  /* 0x00004000010a7983 */ /* 0x0001620000100800 */
[----:B------:R-:W-:Y:S01]  /*2da60*/  IMAD.MOV.U32 R13, RZ, RZ, R35 ;  /* 0x000000ffff0d7224 */ /* 0x000fe200078e0023 */
[----:B------:R-:W-:Y:S01]  /*2da70*/  ISETP.GE.AND P0, PT, R18, R39, PT ;  /* 0x000000271200720c */ /* 0x000fe20003f06270 */
[----:B------:R-:W-:Y:S02]  /*2da80*/  IMAD.MOV.U32 R12, RZ, RZ, RZ ;  /* 0x000000ffff0c7224 */ /* 0x000fe400078e00ff */
[----:B------:R-:W-:Y:S02]  /*2da90*/  IMAD.MOV.U32 R11, RZ, RZ, 0x1c1f ;  /* 0x00001c1fff0b7424 */ /* 0x000fe400078e00ff */
[----:B------:R-:W-:Y:S02]  /*2daa0*/  IMAD.MOV.U32 R15, RZ, RZ, -0x1 ;  /* 0xffffffffff0f7424 */ /* 0x000fe400078e00ff */
[----:B0-----:R-:W-:-:S07]  /*2dab0*/  IMAD.MOV.U32 R3, RZ, RZ, R14 ;  /* 0x000000ffff037224 */ /* 0x001fce00078e000e */
[----:B-----5:R-:W-:Y:S05]  /*2dac0*/  WARPSYNC.COLLECTIVE R15, `(.L_x_8323) ;  /* 0x000000000f087348 */ /* 0x020fea0003c00000 */
[----:B------:R0:W1:Y:S02]  /*2dad0*/  SHFL.IDX P6, R14, R13, R12, R11 ;  /* 0x0000000c0d0e7389 */ /* 0x00006400000c000b */
[----:B01---5:R-:W-:Y:S01]  /*2dae0*/  ENDCOLLECTIVE ;  /* 0x000000000000791b */ /* 0x023fe20003800000 */
.L_x_8323:
[----:B------:R-:W-:Y:S02]  /*2daf0*/  IMAD.MOV.U32 R13, RZ, RZ, R37 ;  /* 0x000000ffff0d7224 */ /* 0x000fe400078e0025 */
[----:B------:R-:W-:-:S07]  /*2db00*/  IMAD.MOV.U32 R5, RZ, RZ, R14 ;  /* 0x000000ffff057224 */ /* 0x000fce00078e000e */
[----:B------:R-:W-:Y:S05]  /*2db10*/  WARPSYNC.COLLECTIVE R15, `(.L_x_8324) ;  /* 0x000000000f087348 */ /* 0x000fea0003c00000 */
[----:B------:R0:W1:Y:S02]  /*2db20*/  SHFL.IDX P6, R14, R13, R12, R11 ;  /* 0x0000000c0d0e7389 */ /* 0x00006400000c000b */
[----:B01----:R-:W-:Y:S01]  /*2db30*/  ENDCOLLECTIVE ;  /* 0x000000000000791b */ /* 0x003fe20003800000 */
.L_x_8324:
[----:B------:R-:W-:Y:S02]  /*2db40*/  IMAD.MOV.U32 R13, RZ, RZ, R9 ;  /* 0x000000ffff0d7224 */ /* 0x000fe400078e0009 */
[----:B------:R-:W-:-:S07]  /*2db50*/  IMAD.MOV.U32 R7, RZ, RZ, R14 ;  /* 0x000000ffff077224 */ /* 0x000fce00078e000e */
[----:B------:R-:W-:Y:S05]  /*2db60*/  WARPSYNC.COLLECTIVE R15, `(.L_x_8325) ;  /* 0x000000000f087348 */ /* 0x000fea0003c00000 */
[----:B------:R0:W1:Y:S02]  /*2db70*/  SHFL.IDX P6, R14, R13, R12, R11 ;  /* 0x0000000c0d0e7389 */ /* 0x00006400000c000b */
[----:B01----:R-:W-:Y:S01]  /*2db80*/  ENDCOLLECTIVE ;  /* 0x000000000000791b */ /* 0x003fe20003800000 */
.L_x_8325:
[----:B------:R-:W-:Y:S01]  /*2db90*/  ULDC.64 UR4, c[0x0][0x208] ;  /* 0x0000820000047ab9 */ /* 0x000fe20000000a00 */
        /* <DEDUP_REMOVED lines=9> */
[----:B------:R-:W5:Y:S05]  /*2dc30*/  @!P1 LD.E.128 R4, desc[UR4][R4.64] ;  /* 0x0000000404049980 */ /* 0x000f6a000c101d00 */
[----:B------:R-:W5:Y:S01]  /*2dc40*/  @!P1 LD.E.128 R24, desc[UR4][R24.64] ;  /* 0x0000000418189980 */ /* 0x000f62000c101d00 */
[----:B------:R-:W-:Y:S01]  /*2dc50*/  IMAD.MOV.U32 R13, RZ, RZ, R8 ;  /* 0x000000ffff0d7224 */ /* 0x000fe200078e0008 */
[----:B------:R-:W-:Y:S01]  /*2dc60*/  CS2R R32, SRZ ;  /* 0x0000000000207805 */ /* 0x000fe2000001ff00 */
[----:B------:R-:W-:Y:S01]  /*2dc70*/  IMAD.MOV.U32 R12, RZ, RZ, 0x1 ;  /* 0x00000001ff0c7424 */ /* 0x000fe200078e00ff */
[----:B------:R-:W-:-:S02]  /*2dc80*/  CS2R R30, SRZ ;  /* 0x00000000001e7805 */ /* 0x000fc4000001ff00 */
[----:B------:R-:W-:Y:S02]  /*2dc90*/  CS2R R28, SRZ ;  /* 0x00000000001c7805 */ /* 0x000fe4000001ff00 */
[----:B------:R-:W-:-:S07]  /*2dca0*/  CS2R R20, SRZ ;  /* 0x0000000000147805 */ /* 0x000fce000001ff00 */
[----:B-----5:R-:W-:Y:S05]  /*2dcb0*/  WARPSYNC.COLLECTIVE R15, `(.L_x_8326) ;  /* 0x000000000f087348 */ /* 0x020fea0003c00000 */
[----:B------:R0:W1:Y:S02]  /*2dcc0*/  SHFL.IDX P6, R14, R13, R12, R11 ;  /* 0x0000000c0d0e7389 */ /* 0x00006400000c000b */
[----:B01---5:R-:W-:Y:S01]  /*2dcd0*/  ENDCOLLECTIVE ;  /* 0x000000000000791b */ /* 0x023fe20003800000 */
.L_x_8326:
[----:B------:R-:W-:Y:S02]  /*2dce0*/  IMAD.MOV.U32 R13, RZ, RZ, R35 ;  /* 0x000000ffff0d7224 */ /* 0x000fe400078e0023 */
[----:B------:R-:W-:-:S07]  /*2dcf0*/  IMAD.MOV.U32 R3, RZ, RZ, R14 ;  /* 0x000000ffff037224 */ /* 0x000fce00078e000e */
[----:B------:R-:W-:Y:S05]  /*2dd00*/  WARPSYNC.COLLECTIVE R15, `(.L_x_8327) ;  /* 0x000000000f087348 */ /* 0x000fea0003c00000 */
[----:B------:R0:W1:Y:S02]  /*2dd10*/  SHFL.IDX P6, R14, R13, R12, R11 ;  /* 0x0000000c0d0e7389 */ /* 0x00006400000c000b */
[----:B01----:R-:W-:Y:S01]  /*2dd20*/  ENDCOLLECTIVE ;  /* 0x000000000000791b */ /* 0x003fe20003800000 */
.L_x_8327:
[----:B------:R-:W-:Y:S01]  /*2dd30*/  MOV R13, R37 ;  /* 0x00000025000d7202 */ /* 0x000fe20000000f00 */
[----:B------:R-:W-:-:S07]  /*2dd40*/  IMAD.MOV.U32 R35, RZ, RZ, R14 ;  /* 0x000000ffff237224 */ /* 0x000fce00078e000e */
[----:B------:R-:W-:Y:S05]  /*2dd50*/  WARPSYNC.COLLECTIVE R15, `(.L_x_8328) ;  /* 0x000000000f087348 */ /* 0x000fea0003c00000 */
[----:B------:R0:W1:Y:S02]  /*2dd60*/  SHFL.IDX P6, R14, R13, R12, R11 ;  /* 0x0000000c0d0e7389 */ /* 0x00006400000c000b */
[----:B01----:R-:W-:Y:S01]  /*2dd70*/  ENDCOLLECTIVE ;  /* 0x000000000000791b */ /* 0x003fe20003800000 */
.L_x_8328:
[----:B------:R-:W-:Y:S02]  /*2dd80*/  IMAD.MOV.U32 R13, RZ, RZ, R9 ;  /* 0x000000ffff0d7224 */ /* 0x000fe400078e0009 */
[----:B------:R-:W-:-:S07]  /*2dd90*/  IMAD.MOV.U32 R37, RZ, RZ, R14 ;  /* 0x000000ffff257224 */ /* 0x000fce00078e000e */
[----:B------:R-:W-:Y:S05]  /*2dda0*/  WARPSYNC.COLLECTIVE R15, `(.L_x_8329) ;  /* 0x000000000f087348 */ /* 0x000fea0003c00000 */
[----:B------:R0:W1:Y:S02]  /*2ddb0*/  SHFL.IDX P6, R14, R13, R12, R11 ;  /* 0x0000000c0d0e7389 */ /* 0x00006400000c000b */
[----:B01----:R-:W-:Y:S01]  /*2ddc0*/  ENDCOLLECTIVE ;  /* 0x000000000000791b */ /* 0x003fe20003800000 */
.L_x_8329:
        /* <DEDUP_REMOVED lines=10> */
.L_x_8114:
[----:B0-----:R0:W1:Y:S02]  /*2de70*/  SYNCS.PHASECHK.TRANS64.TRYWAIT P1, [R16+URZ+0x2e800], R3 ;  /* 0x02e80003100075a7 */ /* 0x001064000802017f */
[----:B-1----:R-:W-:Y:S05]  /*2de80*/  @!P1 NANOSLEEP.SYNCS 0x989680 ;  /* 0x009896800000995d */ /* 0x002fea0003900000 */
[----:B------:R-:W1:Y:S02]  /*2de90*/  @!P1 SYNCS.PHASECHK.TRANS64 P1, [R16+URZ+0x2e800], R3 ;  /* 0x02e80003100095a7 */ /* 0x000e64000802007f */
[----:B-1----:R-:W-:Y:S05]  /*2dea0*/  @!P1 BRA `(.L_x_8114) ;  /* 0xfffffffc00f09947 */ /* 0x002fea000383ffff */
[----:B------:R-:W-:Y:S05]  /*2deb0*/  BRA `(.L_x_8331) ;  /* 0xfffffe28001c7947 */ /* 0x000fea000383ffff */
.L_x_8120:
[----:B0-----:R0:W2:Y:S02]  /*2dec0*/  SYNCS.PHASECHK.TRANS64.TRYWAIT P0, [R0+URZ+0x2e830], R5 ;  /* 0x02e83005000075a7 */ /* 0x0010a4000800017f */
[----:B--2---:R-:W-:Y:S05]  /*2ded0*/  @!P0 NANOSLEEP.SYNCS 0x989680 ;  /* 0x009896800000895d */ /* 0x004fea0003900000 */
[----:B------:R-:W2:Y:S02]  /*2dee0*/  @!P0 SYNCS.PHASECHK.TRANS64 P0, [R0+URZ+0x2e830], R5 ;  /* 0x02e83005000085a7 */ /* 0x000ea4000800007f */
[----:B--2---:R-:W-:Y:S05]  /*2def0*/  @!P0 BRA `(.L_x_8120) ;  /* 0xfffffffc00f08947 */ /* 0x004fea000383ffff */
[----:B------:R-:W-:Y:S05]  /*2df00*/  BRA `(.L_x_8119) ;  /* 0xfffffe4800847947 */ /* 0x000fea000383ffff */
.L_x_8126:
[----:B-1----:R1:W2:Y:S02]  /*2df10*/  SYNCS.PHASECHK.TRANS64.TRYWAIT P3, [R13+URZ+0x2e830], R14 ;  /* 0x02e8300e0d0075a7 */ /* 0x0022a4000806017f */
[----:B--2---:R-:W-:Y:S05]  /*2df20*/  @!P3 NANOSLEEP.SYNCS 0x989680 ;  /* 0x009896800000b95d */ /* 0x004fea0003900000 */
[----:B------:R-:W2:Y:S02]  /*2df30*/  @!P3 SYNCS.PHASECHK.TRANS64 P3, [R13+URZ+0x2e830], R14 ;  /* 0x02e8300e0d00b5a7 */ /* 0x000ea4000806007f */
[----:B--2---:R-:W-:Y:S05]  /*2df40*/  @!P3 BRA `(.L_x_8126) ;  /* 0xfffffffc00f0b947 */ /* 0x004fea000383ffff */
[----:B------:R-:W-:Y:S05]  /*2df50*/  BRA `(.L_x_8125) ;  /* 0xfffffe9c00287947 */ /* 0x000fea000383ffff */
.L_x_8130:
[----:B-1----:R1:W2:Y:S02]  /*2df60*/  SYNCS.PHASECHK.TRANS64.TRYWAIT P2, [R13+URZ+0x2e850], R12 ;  /* 0x02e8500c0d0075a7 */ /* 0x0022a4000804017f */
[----:B--2---:R-:W-:Y:S05]  /*2df70*/  @!P2 NANOSLEEP.SYNCS 0x989680 ;  /* 0x009896800000a95d */ /* 0x004fea0003900000 */
[----:B------:R-:W2:Y:S02]  /*2df80*/  @!P2 SYNCS.PHASECHK.TRANS64 P2, [R13+URZ+0x2e850], R12 ;  /* 0x02e8500c0d00a5a7 */ /* 0x000ea4000804007f */
[----:B--2---:R-:W-:Y:S05]  /*2df90*/  @!P2 BRA `(.L_x_8130) ;  /* 0xfffffffc00f0a947 */ /* 0x004fea000383ffff */
[----:B------:R-:W-:Y:S05]  /*2dfa0*/  BRA `(.L_x_8127) ;  /* 0xfffffeb000407947 */ /* 0x000fea000383ffff */
.L_x_8138:
[----:B-1----:R1:W2:Y:S02]  /*2dfb0*/  SYNCS.PHASECHK.TRANS64.TRYWAIT P0, [R12+URZ+0x2e830], R13 ;  /* 0x02e8300d0c0075a7 */ /* 0x0022a4000800017f */
[----:B--2---:R-:W-:Y:S05]  /*2dfc0*/  @!P0 NANOSLEEP.SYNCS 0x989680 ;  /* 0x009896800000895d */ /* 0x004fea0003900000 */
[----:B------:R-:W2:Y:S02]  /*2dfd0*/  @!P0 SYNCS.PHASECHK.TRANS64 P0, [R12+URZ+0x2e830], R13 ;  /* 0x02e8300d0c0085a7 */ /* 0x000ea4000800007f */
[----:B--2---:R-:W-:Y:S05]  /*2dfe0*/  @!P0 BRA `(.L_x_8138) ;  /* 0xfffffffc00f08947 */ /* 0x004fea000383ffff */
[----:B------:R-:W-:Y:S05]  /*2dff0*/  BRA `(.L_x_8137) ;  /* 0xfffffef800707947 */ /* 0x000fea000383ffff */
.L_x_8142:
[----:B-1----:R1:W2:Y:S02]  /*2e000*/  SYNCS.PHASECHK.TRANS64.TRYWAIT P0, [R13+URZ+0x2e850], R12 ;  /* 0x02e8500c0d0075a7 */ /* 0x0022a4000800017f */
[----:B--2---:R-:W-:Y:S05]  /*2e010*/  @!P0 NANOSLEEP.SYNCS 0x989680 ;  /* 0x009896800000895d */ /* 0x004fea0003900000 */
[----:B------:R-:W2:Y:S02]  /*2e020*/  @!P0 SYNCS.PHASECHK.TRANS64 P0, [R13+URZ+0x2e850], R12 ;  /* 0x02e8500c0d0085a7 */ /* 0x000ea4000800007f */
[----:B--2---:R-:W-:Y:S05]  /*2e030*/  @!P0 BRA `(.L_x_8142) ;  /* 0xfffffffc00f08947 */ /* 0x004fea000383ffff */
[----:B------:R-:W-:Y:S05]  /*2e040*/  BRA `(.L_x_8139) ;  /* 0xffffff0c00847947 */ /* 0x000fea000383ffff */
.L_x_8148:
[----:B-1----:R1:W2:Y:S02]  /*2e050*/  SYNCS.PHASECHK.TRANS64.TRYWAIT P0, [R9+URZ+0x2e850], R0 ;  /* 0x02e85000090075a7 */ /* 0x0022a4000800017f */
[----:B--2---:R-:W-:Y:S05]  /*2e060*/  @!P0 NANOSLEEP.SYNCS 0x989680 ;  /* 0x009896800000895d */ /* 0x004fea0003900000 */
[----:B------:R-:W2:Y:S02]  /*2e070*/  @!P0 SYNCS.PHASECHK.TRANS64 P0, [R9+URZ+0x2e850], R0 ;  /* 0x02e85000090085a7 */ /* 0x000ea4000800007f */
[----:B--2---:R-:W-:Y:S05]  /*2e080*/  @!P0 BRA `(.L_x_8148) ;  /* 0xfffffffc00f08947 */ /* 0x004fea000383ffff */
[----:B------:R-:W-:Y:S05]  /*2e090*/  BRA `(.L_x_8147) ;  /* 0xffffff4400a47947 */ /* 0x000fea000383ffff */
.L_x_8152:
[----:B------:R-:W-:Y:S01]  /*2e0a0*/  IMAD.MOV.U32 R12, RZ, RZ, R0 ;  /* 0x000000ffff0c7224 */ /* 0x000fe200078e0000 */
[----:B------:R-:W-:Y:S01]  /*2e0b0*/  SEL R5, R36, R37, P0 ;  /* 0x0000002524057207 */ /* 0x000fe20000000000 */
        /* <DEDUP_REMOVED lines=8> */
.L_x_8332:
        /* <DEDUP_REMOVED lines=19> */
.L_x_8333:
        /* <DEDUP_REMOVED lines=19> */
.L_x_8334:
        /* <DEDUP_REMOVED lines=8> */
.L_x_8335:
[----:B------:R-:W-:Y:S02]  /*2e420*/  IMAD.MOV.U32 R13, RZ, RZ, R9 ;  /* 0x000000ffff0d7224 */ /* 0x000fe400078e0009 */
[----:B------:R-:W-:Y:S02]  /*2e430*/  IMAD.MOV.U32 R12, RZ, RZ, R0 ;  /* 0x000000ffff0c7224 */ /* 0x000fe400078e0000 */
[----:B------:R-:W-:-:S07]  /*2e440*/  IMAD.MOV.U32 R7, RZ, RZ, R14 ;  /* 0x000000ffff077224 */ /* 0x000fce00078e000e */
[----:B------:R-:W-:Y:S05]  /*2e450*/  WARPSYNC.COLLECTIVE R15, `(.L_x_8336) ;  /* 0x000000000f087348 */ /* 0x000fea0003c00000 */
[----:B------:R0:W1:Y:S02]  /*2e460*/  SHFL.IDX P6, R14, R13, R12, R11 ;  /* 0x0000000c0d0e7389 */ /* 0x00006400000c000b */
[----:B01----:R-:W-:Y:S01]  /*2e470*/  ENDCOLLECTIVE ;  /* 0x000000000000791b */ /* 0x003fe20003800000 */
.L_x_8336:
        /* <DEDUP_REMOVED lines=8> */
.L_x_8337:
[----:B------:R-:W-:Y:S01]  /*2e500*/  MOV R13, R25 ;  /* 0x00000019000d7202 */ /* 0x000fe20000000f00 */
[----:B------:R-:W-:Y:S02]  /*2e510*/  IMAD.MOV.U32 R12, RZ, RZ, R0 ;  /* 0x000000ffff0c7224 */ /* 0x000fe400078e0000 */
[----:B------:R-:W-:-:S07]  /*2e520*/  IMAD.MOV.U32 R20, RZ, RZ, R14 ;  /* 0x000000ffff147224 */ /* 0x000fce00078e000e */
[----:B------:R-:W-:Y:S05]  /*2e530*/  WARPSYNC.COLLECTIVE R15, `(.L_x_8338) ;  /* 0x000000000f087348 */ /* 0x000fea0003c00000 */
[----:B------:R0:W1:Y:S02]  /*2e540*/  SHFL.IDX P6, R14, R13, R12, R11 ;  /* 0x0000000c0d0e7389 */ /* 0x00006400000c000b */
[----:B01----:R-:W-:Y:S01]  /*2e550*/  ENDCOLLECTIVE ;  /* 0x000000000000791b */ /* 0x003fe20003800000 */
.L_x_8338:
[----:B------:R-:W-:Y:S02]  /*2e560*/  IMAD.MOV.U32 R13, RZ, RZ, R27 ;  /* 0x000000ffff0d7224 */ /* 0x000fe400078e001b */
[----:B------:R-:W-:Y:S02]  /*2e570*/  IMAD.MOV.U32 R12, RZ, RZ, R2 ;  /* 0x000000ffff0c7224 */ /* 0x000fe400078e0002 */
[----:B------:R-:W-:-:S07]  /*2e580*/  IMAD.MOV.U32 R26, RZ, RZ, R14 ;  /* 0x000000ffff1a7224 */ /* 0x000fce00078e000e */
[----:B------:R-:W-:Y:S05]  /*2e590*/  WARPSYNC.COLLECTIVE R15, `(.L_x_8339) ;  /* 0x000000000f087348 */ /* 0x000fea0003c00000 */
[----:B------:R0:W1:Y:S02]  /*2e5a0*/  SHFL.IDX P6, R14, R13, R12, R11 ;  /* 0x0000000c0d0e7389 */ /* 0x00006400000c000b */
[----:B01----:R-:W-:Y:S01]  /*2e5b0*/  ENDCOLLECTIVE ;  /* 0x000000000000791b */ /* 0x003fe20003800000 */
.L_x_8339:
[----:B------:R-:W-:Y:S02]  /*2e5c0*/  IMAD.MOV.U32 R13, RZ, RZ, R29 ;  /* 0x000000ffff0d7224 */ /* 0x000fe400078e001d */
[----:B------:R-:W-:Y:S02]  /*2e5d0*/  IMAD.MOV.U32 R12, RZ, RZ, R0 ;  /* 0x000000ffff0c7224 */ /* 0x000fe400078e0000 */
[----:B------:R-:W-:-:S07]  /*2e5e0*/  IMAD.MOV.U32 R27, RZ, RZ, R14 ;  /* 0x000000ffff1b7224 */ /* 0x000fce00078e000e */
[----:B------:R-:W-:Y:S05]  /*2e5f0*/  WARPSYNC.COLLECTIVE R15, `(.L_x_8340) ;  /* 0x000000000f087348 */ /* 0x000fea0003c00000 */
[----:B------:R0:W1:Y:S02]  /*2e600*/  SHFL.IDX P6, R14, R13, R12, R11 ;  /* 0x0000000c0d0e7389 */ /* 0x00006400000c000b */
[----:B01----:R-:W-:Y:S01]  /*2e610*/  ENDCOLLECTIVE ;  /* 0x000000000000791b */ /* 0x003fe20003800000 */
.L_x_8340:
        /* <DEDUP_REMOVED lines=8> */
.L_x_8341:
[----:B------:R-:W-:Y:S02]  /*2e6a0*/  IMAD.MOV.U32 R13, RZ, RZ, R33 ;  /* 0x000000ffff0d7224 */ /* 0x000fe400078e0021 */
[----:B------:R-:W-:Y:S02]  /*2e6b0*/  IMAD.MOV.U32 R12, RZ, RZ, R0 ;  /* 0x000000ffff0c7224 */ /* 0x000fe400078e0000 */
[----:B------:R-:W-:-:S07]  /*2e6c0*/  IMAD.MOV.U32 R31, RZ, RZ, R14 ;  /* 0x000000ffff1f7224 */ /* 0x000fce00078e000e */
[----:B------:R-:W-:Y:S05]  /*2e6d0*/  WARPSYNC.COLLECTIVE R15, `(.L_x_8342) ;  /* 0x000000000f087348 */ /* 0x000fea0003c00000 */
[----:B------:R0:W1:Y:S02]  /*2e6e0*/  SHFL.IDX P6, R14, R13, R12, R11 ;  /* 0x0000000c0d0e7389 */ /* 0x00006400000c000b */
[----:B01----:R-:W-:Y:S01]  /*2e6f0*/  ENDCOLLECTIVE ;  /* 0x000000000000791b */ /* 0x003fe20003800000 */
.L_x_8342:
        /* <DEDUP_REMOVED lines=8> */
.L_x_8343:
[----:B------:R-:W-:Y:S02]  /*2e780*/  IMAD.MOV.U32 R13, RZ, RZ, R37 ;  /* 0x000000ffff0d7224 */ /* 0x000fe400078e0025 */
[----:B------:R-:W-:Y:S02]  /*2e790*/  IMAD.MOV.U32 R12, RZ, RZ, R0 ;  /* 0x000000ffff0c7224 */ /* 0x000fe400078e0000 */
[----:B------:R-:W-:-:S07]  /*2e7a0*/  IMAD.MOV.U32 R35, RZ, RZ, R14 ;  /* 0x000000ffff237224 */ /* 0x000fce00078e000e */
[----:B------:R-:W-:Y:S05]  /*2e7b0*/  WARPSYNC.COLLECTIVE R15, `(.L_x_8344) ;  /* 0x000000000f087348 */ /* 0x000fea0003c00000 */
[----:B------:R0:W1:Y:S02]  /*2e7c0*/  SHFL.IDX P6, R14, R13, R12, R11 ;  /* 0x0000000c0d0e7389 */ /* 0x00006400000c000b */
[----:B01----:R-:W-:Y:S01]  /*2e7d0*/  ENDCOLLECTIVE ;  /* 0x000000000000791b */ /* 0x003fe20003800000 */
.L_x_8344:
        /* <DEDUP_REMOVED lines=8> */
.L_x_8345:
[----:B------:R-:W-:Y:S02]  /*2e860*/  IMAD.MOV.U32 R13, RZ, RZ, R41 ;  /* 0x000000ffff0d7224 */ /* 0x000fe400078e0029 */
[----:B------:R-:W-:Y:S02]  /*2e870*/  IMAD.MOV.U32 R12, RZ, RZ, R0 ;  /* 0x000000ffff0c7224 */ /* 0x000fe400078e0000 */
[----:B------:R-:W-:-:S07]  /*2e880*/  IMAD.MOV.U32 R39, RZ, RZ, R14 ;  /* 0x000000ffff277224 */ /* 0x000fce00078e000e */
[----:B------:R-:W-:Y:S05]  /*2e890*/  WARPSYNC.COLLECTIVE R15, `(.L_x_8346) ;  /* 0x000000000f087348 */ /* 0x000fea0003c00000 */
[----:B------:R0:W1:Y:S02]  /*2e8a0*/  SHFL.IDX P6, R14, R13, R12, R11 ;  /* 0x0000000c0d0e7389 */ /* 0x00006400000c000b */
[----:B01----:R-:W-:Y:S01]  /*2e8b0*/  ENDCOLLECTIVE ;  /* 0x000000000000791b */ /* 0x003fe20003800000 */
.L_x_8346:
        /* <DEDUP_REMOVED lines=8> */
.L_x_8347:
[----:B------:R-:W-:Y:S01]  /*2e940*/  MOV R13, R45 ;  /* 0x0000002d000d7202 */ /* 0x000fe20000000f00 */
[----:B------:R-:W-:Y:S02]  /*2e950*/  IMAD.MOV.U32 R12, RZ, RZ, R0 ;  /* 0x000000ffff0c7224 */ /* 0x000fe400078e0000 */
[----:B------:R-:W-:-:S07]  /*2e960*/  IMAD.MOV.U32 R43, RZ, RZ, R14 ;  /* 0x000000ffff2b7224 */ /* 0x000fce00078e000e */
[----:B------:R-:W-:Y:S05]  /*2e970*/  WARPSYNC.COLLECTIVE R15, `(.L_x_8348) ;  /* 0x000000000f087348 */ /* 0x000fea0003c00000 */
[----:B------:R0:W1:Y:S02]  /*2e980*/  SHFL.IDX P6, R14, R13, R12, R11 ;  /* 0x0000000c0d0e7389 */ /* 0x00006400000c000b */
[----:B01----:R-:W-:Y:S01]  /*2e990*/  ENDCOLLECTIVE ;  /* 0x000000000000791b */ /* 0x003fe20003800000 */
.L_x_8348:
        /* <DEDUP_REMOVED lines=9> */
.L_x_8349:
[----:B------:R-:W-:Y:S02]  /*2ea30*/  IMAD.MOV.U32 R13, RZ, RZ, R49 ;  /* 0x000000ffff0d7224 */ /* 0x000fe400078e0031 */
[----:B------:R-:W-:Y:S02]  /*2ea40*/  IMAD.MOV.U32 R12, RZ, RZ, R0 ;  /* 0x000000ffff0c7224 */ /* 0x000fe400078e0000 */
[----:B------:R-:W-:-:S07]  /*2ea50*/  IMAD.MOV.U32 R44, RZ, RZ, R14 ;  /* 0x000000ffff2c7224 */ /* 0x000fce00078e000e */
[----:B------:R-:W-:Y:S05]  /*2ea60*/  WARPSYNC.COLLECTIVE R15, `(.L_x_8350) ;  /* 0x000000000f087348 */ /* 0x000fea0003c00000 */
[----:B------:R0:W1:Y:S02]  /*2ea70*/  SHFL.IDX P6, R14, R13, R12, R11 ;  /* 0x0000000c0d0e7389 */ /* 0x00006400000c000b */
[----:B01----:R-:W-:Y:S01]  /*2ea80*/  ENDCOLLECTIVE ;  /* 0x000000000000791b */ /* 0x003fe20003800000 */
.L_x_8350:
        /* <DEDUP_REMOVED lines=8> */
.L_x_8351:
[----:B------:R-:W-:Y:S02]  /*2eb10*/  IMAD.MOV.U32 R13, RZ, RZ, R55 ;  /* 0x000000ffff0d7224 */ /* 0x000fe400078e0037 */
[----:B------:R-:W-:Y:S02]  /*2eb20*/  IMAD.MOV.U32 R12, RZ, RZ, R0 ;  /* 0x000000ffff0c7224 */ /* 0x000fe400078e0000 */
[----:B------:R-:W-:-:S07]  /*2eb30*/  IMAD.MOV.U32 R46, RZ, RZ, R14 ;  /* 0x000000ffff2e7224 */ /* 0x000fce00078e000e */
[----:B------:R-:W-:Y:S05]  /*2eb40*/  WARPSYNC.COLLECTIVE R15, `(.L_x_8352) ;  /* 0x000000000f087348 */ /* 0x000fea0003c00000 */
[----:B------:R0:W1:Y:S02]  /*2eb50*/  SHFL.IDX P6, R14, R13, R12, R11 ;  /* 0x0000000c0d0e7389 */ /* 0x00006400000c000b */
[----:B01----:R-:W-:Y:S01]  /*2eb60*/  ENDCOLLECTIVE ;  /* 0x000000000000791b */ /* 0x003fe20003800000 */
.L_x_8352:
[----:B------:R-:W-:Y:S02]  /*2eb70*/  IMAD.MOV.U32 R13, RZ, RZ, R57 ;  /* 0x000000ffff0d7224 */ /* 0x000fe400078e0039 */
[----:B------:R-:W-:Y:S02]  /*2eb80*/  IMAD.MOV.U32 R12, RZ, RZ, R2 ;  /* 0x000000ffff0c7224 */ /* 0x000fe400078e0002 */
[----:B------:R-:W-:-:S07]  /*2eb90*/  IMAD.MOV.U32 R55, RZ, RZ, R14 ;  /* 0x000000ffff377224 */ /* 0x000fce00078e000e */
[----:B------:R-:W-:Y:S05]  /*2eba0*/  WARPSYNC.COLLECTIVE R15, `(.L_x_8353) ;  /* 0x000000000f087348 */ /* 0x000fea0003c00000 */
[----:B------:R0:W1:Y:S02]  /*2ebb0*/  SHFL.IDX P6, R14, R13, R12, R11 ;  /* 0x0000000c0d0e7389 */ /* 0x00006400000c000b */
[----:B01----:R-:W-:Y:S01]  /*2ebc0*/  ENDCOLLECTIVE ;  /* 0x000000000000791b */ /* 0x003fe20003800000 */
.L_x_8353:
[----:B------:R-:W-:Y:S02]  /*2ebd0*/  IMAD.MOV.U32 R13, RZ, RZ, R59 ;  /* 0x000000ffff0d7224 */ /* 0x000fe400078e003b */
[----:B------:R-:W-:Y:S02]  /*2ebe0*/  IMAD.MOV.U32 R12, RZ, RZ, R0 ;  /* 0x000000ffff0c7224 */ /* 0x000fe400078e0000 */
[----:B------:R-:W-:-:S07]  /*2ebf0*/  IMAD.MOV.U32 R48, RZ, RZ, R14 ;  /* 0x000000ffff307224 */ /* 0x000fce00078e000e */
[----:B------:R-:W-:Y:S05]  /*2ec00*/  WARPSYNC.COLLECTIVE R15, `(.L_x_8354) ;  /* 0x000000000f087348 */ /* 0x000fea0003c00000 */
[----:B------:R0:W1:Y:S02]  /*2ec10*/  SHFL.IDX P6, R14, R13, R12, R11 ;  /* 0x0000000c0d0e7389 */ /* 0x00006400000c000b */
[----:B01----:R-:W-:Y:S01]  /*2ec20*/  ENDCOLLECTIVE ;  /* 0x000000000000791b */ /* 0x003fe20003800000 */
.L_x_8354:
[----:B------:R-:W-:Y:S02]  /*2ec30*/  IMAD.MOV.U32 R13, RZ, RZ, R61 ;  /* 0x000000ffff0d7224 */ /* 0x000fe400078e003d */
[----:B------:R-:W-:Y:S01]  /*2ec40*/  IMAD.MOV.U32 R12, RZ, RZ, R2 ;  /* 0x000000ffff0c7224 */ /* 0x000fe200078e0002 */
[----:B------:R-:W-:-:S07]  /*2ec50*/  MOV R59, R14 ;  /* 0x0000000e003b7202 */ /* 0x000fce0000000f00 */
[----:B------:R-:W-:Y:S05]  /*2ec60*/  WARPSYNC.COLLECTIVE R15, `(.L_x_8355) ;  /* 0x000000000f087348 */ /* 0x000fea0003c00000 */
[----:B------:R0:W1:Y:S02]  /*2ec70*/  SHFL.IDX P6, R14, R13, R12, R11 ;  /* 0x0000000c0d0e7389 */ /* 0x00006400000c000b */
[----:B01----:R-:W-:Y:S01]  /*2ec80*/  ENDCOLLECTIVE ;  /* 0x000000000000791b */ /* 0x003fe20003800000 */
.L_x_8355:
[----:B------:R-:W-:Y:S02]  /*2ec90*/  IMAD.MOV.U32 R13, RZ, RZ, R63 ;  /* 0x000000ffff0d7224 */ /* 0x000fe400078e003f */
[----:B------:R-:W-:Y:S02]  /*2eca0*/  IMAD.MOV.U32 R12, RZ, RZ, R0 ;  /* 0x000000ffff0c7224 */ /* 0x000fe400078e0000 */
[----:B------:R-:W-:-:S07]  /*2ecb0*/  IMAD.MOV.U32 R50, RZ, RZ, R14 ;  /* 0x000000ffff327224 */ /* 0x000fce00078e000e */
[----:B------:R-:W-:Y:S05]  /*2ecc0*/  WARPSYNC.COLLECTIVE R15, `(.L_x_8356) ;  /* 0x000000000f087348 */ /* 0x000fea0003c00000 */
[----:B------:R0:W1:Y:S02]  /*2ecd0*/  SHFL.IDX P6, R14, R13, R12, R11 ;  /* 0x0000000c0d0e7389 */ /* 0x00006400000c000b */
[----:B01----:R-:W-:Y:S01]  /*2ece0*/  ENDCOLLECTIVE ;  /* 0x000000000000791b */ /* 0x003fe20003800000 */
.L_x_8356:
        /* <DEDUP_REMOVED lines=8> */
.L_x_8357:
[----:B------:R-:W-:Y:S01]  /*2ed70*/  MOV R13, R67 ;  /* 0x00000043000d7202 */ /* 0x000fe20000000f00 */
[----:B------:R-:W-:Y:S02]  /*2ed80*/  IMAD.MOV.U32 R12, RZ, RZ, R0 ;  /* 0x000000ffff0c7224 */ /* 0x000fe400078e0000 */
[----:B------:R-:W-:-:S07]  /*2ed90*/  IMAD.MOV.U32 R54, RZ, RZ, R14 ;  /* 0x000000ffff367224 */ /* 0x000fce00078e000e */
[----:B------:R-:W-:Y:S05]  /*2eda0*/  WARPSYNC.COLLECTIVE R15, `(.L_x_8358) ;  /* 0x000000000f087348 */ /* 0x000fea0003c00000 */
[----:B------:R0:W1:Y:S02]  /*2edb0*/  SHFL.IDX P6, R14, R13, R12, R11 ;  /* 0x0000000c0d0e7389 */ /* 0x00006400000c000b */
[----:B01----:R-:W-:Y:S01]  /*2edc0*/  ENDCOLLECTIVE ;  /* 0x000000000000791b */ /* 0x003fe20003800000 */
.L_x_8358:
        /* <DEDUP_REMOVED lines=8> */
.L_x_8359:
[----:B------:R-:W-:Y:S02]  /*2ee50*/  IMAD.MOV.U32 R13, RZ, RZ, R71 ;  /* 0x000000ffff0d7224 */ /* 0x000fe400078e0047 */
[----:B------:R-:W-:Y:S02]  /*2ee60*/  IMAD.MOV.U32 R12, RZ, RZ, R0 ;  /* 0x000000ffff0c7224 */ /* 0x000fe400078e0000 */
[----:B------:R-:W-:-:S07]  /*2ee70*/  IMAD.MOV.U32 R56, RZ, RZ, R14 ;  /* 0x000000ffff387224 */ /* 0x000fce00078e000e */
[----:B------:R-:W-:Y:S05]  /*2ee80*/  WARPSYNC.COLLECTIVE R15, `(.L_x_8360) ;  /* 0x000000000f087348 */ /* 0x000fea0003c00000 */
[----:B------:R0:W1:Y:S02]  /*2ee90*/  SHFL.IDX P6, R14, R13, R12, R11 ;  /* 0x0000000c0d0e7389 */ /* 0x00006400000c000b */
[----:B01----:R-:W-:Y:S01]  /*2eea0*/  ENDCOLLECTIVE ;  /* 0x000000000000791b */ /* 0x003fe20003800000 */
.L_x_8360:
        /* <DEDUP_REMOVED lines=8> */
.L_x_8361:
[----:B------:R-:W-:Y:S02]  /*2ef30*/  IMAD.MOV.U32 R13, RZ, RZ, R75 ;  /* 0x000000ffff0d7224 */ /* 0x000fe400078e004b */
[----:B------:R-:W-:Y:S02]  /*2ef40*/  IMAD.MOV.U32 R12, RZ, RZ, R0 ;  /* 0x000000ffff0c7224 */ /* 0x000fe400078e0000 */
[----:B------:R-:W-:-:S07]  /*2ef50*/  IMAD.MOV.U32 R58, RZ, RZ, R14 ;  /* 0x000000ffff3a7224 */ /* 0x000fce00078e000e */
[----:B------:R-:W-:Y:S05]  /*2ef60*/  WARPSYNC.COLLECTIVE R15, `(.L_x_8362) ;  /* 0x000000000f087348 */ /* 0x000fea0003c00000 */
[----:B------:R0:W1:Y:S02]  /*2ef70*/  SHFL.IDX P6, R14, R13, R12, R11 ;  /* 0x0000000c0d0e7389 */ /* 0x00006400000c000b */
[----:B01----:R-:W-:Y:S01]  /*2ef80*/  ENDCOLLECTIVE ;  /* 0x000000000000791b */ /* 0x003fe20003800000 */
.L_x_8362:
        /* <DEDUP_REMOVED lines=8> */
.L_x_8363:
        /* <DEDUP_REMOVED lines=8> */
.L_x_8164:
[----:B------:R-:W-:Y:S01]  /*2f090*/  IMAD.MOV.U32 R13, RZ, RZ, R3 ;  /* 0x000000ffff0d7224 */ /* 0x000fe200078e0003 */
[----:B------:R-:W-:Y:S01]  /*2f0a0*/  MOV R12, RZ ;  /* 0x000000ff000c7202 */ /* 0x000fe20000000f00 */
[----:B------:R-:W-:Y:S02]  /*2f0b0*/  IMAD.MOV.U32 R11, RZ, RZ, 0x181f ;  /* 0x0000181fff0b7424 */ /* 0x000fe400078e00ff */
[----:B------:R-:W-:-:S07]  /*2f0c0*/  IMAD.MOV.U32 R15, RZ, RZ, -0x1 ;  /* 0xffffffffff0f7424 */ /* 0x000fce00078e00ff */
[----:B------:R-:W-:Y:S05]  /*2f0d0*/  WARPSYNC.COLLECTIVE R15, `(.L_x_8365) ;  /* 0x000000000f087348 */ /* 0x000fea0003c00000 */
[----:B------:R0:W1:Y:S02]  /*2f0e0*/  SHFL.IDX P6, R14, R13, R12, R11 ;  /* 0x0000000c0d0e7389 */ /* 0x00006400000c000b */
[----:B01----:R-:W-:Y:S01]  /*2f0f0*/  ENDCOLLECTIVE ;  /* 0x000000000000791b */ /* 0x003fe20003800000 */
.L_x_8365:
[----:B------:R-:W-:Y:S02]  /*2f100*/  IMAD.MOV.U32 R13, RZ, RZ, R2 ;  /* 0x000000ffff0d7224 */ /* 0x000fe400078e0002 */
[----:B------:R-:W-:-:S07]  /*2f110*/  IMAD.MOV.U32 R0, RZ, RZ, R14 ;  /* 0x000000ffff007224 */ /* 0x000fce00078e000e */
[----:B------:R-:W-:Y:S05]  /*2f120*/  WARPSYNC.COLLECTIVE R15, `(.L_x_8366) ;  /* 0x000000000f087348 */ /* 0x000fea0003c00000 */
[----:B------:R0:W1:Y:S02]  /*2f130*/  SHFL.IDX P6, R14, R13, R12, R11 ;  /* 0x0000000c0d0e7389 */ /* 0x00006400000c000b */
[----:B01----:R-:W-:Y:S01]  /*2f140*/  ENDCOLLECTIVE ;  /* 0x000000000000791b */ /* 0x003fe20003800000 */
.L_x_8366:
[----:B------:R-:W-:Y:S05]  /*2f150*/  BRA `(.L_x_8367) ;  /* 0xffffff6400dc7947 */ /* 0x000fea000383ffff */
.L_x_8167:
[----:B------:R-:W-:Y:S01]  /*2f160*/  BSSY B1, `(.L_x_8368) ;  /* 0x0000008000017945 */ /* 0x000fe20003800000 */
[----:B------:R-:W-:Y:S02]  /*2f170*/  IMAD.MOV.U32 R13, RZ, RZ, R3 ;  /* 0x000000ffff0d7224 */ /* 0x000fe400078e0003 */
[----:B------:R-:W-:Y:S02]  /*2f180*/  IMAD.MOV.U32 R12, RZ, RZ, 0x1 ;  /* 0x00000001ff0c7424 */ /* 0x000fe400078e00ff */
[----:B------:R-:W-:Y:S02]  /*2f190*/  IMAD.MOV.U32 R11, RZ, RZ, 0x181f ;  /* 0x0000181fff0b7424 */ /* 0x000fe400078e00ff */
[----:B---3--:R-:W-:-:S07]  /*2f1a0*/  IMAD.MOV.U32 R15, RZ, RZ, -0x1 ;  /* 0xffffffffff0f7424 */ /* 0x008fce00078e00ff */
[----:B012---:R-:W-:Y:S05]  /*2f1b0*/  WARPSYNC.COLLECTIVE R15, `(.L_x_8369) ;  /* 0x000000000f087348 */ /* 0x007fea0003c00000 */
[----:B--2---:R2:W3:Y:S02]  /*2f1c0*/  SHFL.IDX P6, R14, R13, R12, R11 ;  /* 0x0000000c0d0e7389 */ /* 0x0044e400000c000b */
[----:B0123--:R-:W-:Y:S01]  /*2f1d0*/  ENDCOLLECTIVE ;  /* 0x000000000000791b */ /* 0x00ffe20003800000 */
.L_x_8369:
[----:B------:R-:W-:Y:S05]  /*2f1e0*/  BSYNC B1 ;  /* 0x0000000000017941 */ /* 0x000fea0003800000 */
.L_x_8368:
        /* <DEDUP_REMOVED lines=8> */
.L_x_8370:
[----:B------:R-:W-:Y:S05]  /*2f270*/  BRA `(.L_x_8371) ;  /* 0xffffff6400f47947 */ /* 0x000fea000383ffff */
.L_x_8170:
[----:B------:R-:W-:Y:S01]  /*2f280*/  BSSY B1, `(.L_x_8372) ;  /* 0x0000008000017945 */ /* 0x000fe20003800000 */
[----:B------:R-:W-:Y:S02]  /*2f290*/  IMAD.MOV.U32 R13, RZ, RZ, R3 ;  /* 0x000000ffff0d7224 */ /* 0x000fe400078e0003 */
[----:B------:R-:W-:Y:S02]  /*2f2a0*/  IMAD.MOV.U32 R12, RZ, RZ, 0x2 ;  /* 0x00000002ff0c7424 */ /* 0x000fe400078e00ff */
[----:B------:R-:W-:Y:S02]  /*2f2b0*/  IMAD.MOV.U32 R11, RZ, RZ, 0x181f ;  /* 0x0000181fff0b7424 */ /* 0x000fe400078e00ff */
[----:B---3--:R-:W-:-:S07]  /*2f2c0*/  IMAD.MOV.U32 R15, RZ, RZ, -0x1 ;  /* 0xffffffffff0f7424 */ /* 0x008fce00078e00ff */
[----:B012-4-:R-:W-:Y:S05]  /*2f2d0*/  WARPSYNC.COLLECTIVE R15, `(.L_x_8373) ;  /* 0x000000000f087348 */ /* 0x017fea0003c00000 */
[----:B--2---:R2:W3:Y:S02]  /*2f2e0*/  SHFL.IDX P6, R14, R13, R12, R11 ;  /* 0x0000000c0d0e7389 */ /* 0x0044e400000c000b */
[----:B01234-:R-:W-:Y:S01]  /*2f2f0*/  ENDCOLLECTIVE ;  /* 0x000000000000791b */ /* 0x01ffe20003800000 */
.L_x_8373:
[----:B------:R-:W-:Y:S05]  /*2f300*/  BSYNC B1 ;  /* 0x0000000000017941 */ /* 0x000fea0003800000 */
.L_x_8372:
        /* <DEDUP_REMOVED lines=8> */
.L_x_8374:
[----:B------:R-:W-:Y:S05]  /*2f390*/  BRA `(.L_x_8375) ;  /* 0xffffff6800087947 */ /* 0x000fea000383ffff */
.L_x_8173:
        /* <DEDUP_REMOVED lines=8> */
.L_x_8377:
[----:B------:R-:W-:Y:S05]  /*2f420*/  BSYNC B1 ;  /* 0x0000000000017941 */ /* 0x000fea0003800000 */
.L_x_8376:
        /* <DEDUP_REMOVED lines=8> */
.L_x_8378:
[----:B------:R-:W-:Y:S05]  /*2f4b0*/  BRA `(.L_x_8379) ;  /* 0xffffff68001c7947 */ /* 0x000fea000383ffff */
.L_x_8190:
[----:B------:R-:W1:Y:S01]  /*2f4c0*/  S2R R11, SR_TID.X ;  /* 0x00000000000b7919 */ /* 0x000e620000002100 */
[----:B------:R-:W-:Y:S01]  /*2f4d0*/  BSSY B1, `(.L_x_8380) ;  /* 0x000000a000017945 */ /* 0x000fe20003800000 */
[----:B------:R-:W-:Y:S02]  /*2f4e0*/  IMAD.MOV.U32 R12, RZ, RZ, RZ ;  /* 0x000000ffff0c7224 */ /* 0x000fe400078e00ff */
[----:B------:R-:W-:Y:S01]  /*2f4f0*/  IMAD.MOV.U32 R15, RZ, RZ, -0x1 ;  /* 0xffffffffff0f7424 */ /* 0x000fe200078e00ff */
[----:B-1----:R-:W-:-:S04]  /*2f500*/  SHF.R.U32.HI R11, RZ, 0x5, R11 ;  /* 0x00000005ff0b7819 */ /* 0x002fc8000001160b */
[----:B------:R-:W-:-:S05]  /*2f510*/  LOP3.LUT R11, R11, 0x3, RZ, 0xc0, !PT ;  /* 0x000000030b0b7812 */ /* 0x000fca00078ec0ff */
[----:B0-----:R-:W-:Y:S02]  /*2f520*/  IMAD.MOV.U32 R13, RZ, RZ, R11 ;  /* 0x000000ffff0d7224 */ /* 0x001fe400078e000b */
[----:B------:R-:W-:-:S07]  /*2f530*/  IMAD.MOV.U32 R11, RZ, RZ, 0x1f ;  /* 0x0000001fff0b7424 */ /* 0x000fce00078e00ff */
[----:B------:R-:W-:Y:S05]  /*2f540*/  WARPSYNC.COLLECTIVE R15, `(.L_x_8381) ;  /* 0x000000000f087348 */ /* 0x000fea0003c00000 */
[----:B------:R0:W1:Y:S02]  /*2f550*/  SHFL.IDX P6, R14, R13, R12, R11 ;  /* 0x0000000c0d0e7389 */ /* 0x00006400000c000b */
[----:B01----:R-:W-:Y:S01]  /*2f560*/  ENDCOLLECTIVE ;  /* 0x000000000000791b */ /* 0x003fe20003800000 */
.L_x_8381:
[----:B------:R-:W-:Y:S05]  /*2f570*/  BSYNC B1 ;  /* 0x0000000000017941 */ /* 0x000fea0003800000 */
.L_x_8380:
[----:B------:R-:W-:Y:S05]  /*2f580*/  BRA `(.L_x_8382) ;  /* 0xffffff80005c7947 */ /* 0x000fea000383ffff */
.L_x_8192:
[----:B------:R-:W-:Y:S01]  /*2f590*/  BSSY B1, `(.L_x_8383) ;  /* 0x0000006000017945 */ /* 0x000fe20003800000 */
[----:B------:R-:W-:-:S07]  /*2f5a0*/  IMAD.MOV.U32 R15, RZ, RZ, -0x1 ;  /* 0xffffffffff0f7424 */ /* 0x000fce00078e00ff */
[----:B01----:R-:W-:Y:S05]  /*2f5b0*/  WARPSYNC.COLLECTIVE R15, `(.L_x_8384) ;  /* 0x000000000f0c7348 */ /* 0x003fea0003c00000 */
[----:B------:R-:W-:Y:S02]  /*2f5c0*/  ELECT P6, UR62, PT ;  /* 0x00000000003e782f */ /* 0x000fe400038c0000 */
[----:B------:R-:W-:Y:S01]  /*2f5d0*/  MOV R14, UR62 ;  /* 0x0000003e000e7c02 */ /* 0x000fe20008000f00 */
[----:B01----:R-:W-:Y:S10]  /*2f5e0*/  ENDCOLLECTIVE ;  /* 0x000000000000791b */ /* 0x003ff40003800000 */
.L_x_8384:
[----:B------:R-:W-:Y:S05]  /*2f5f0*/  BSYNC B1 ;  /* 0x0000000000017941 */ /* 0x000fea0003800000 */
.L_x_8383:
[----:B------:R-:W-:Y:S05]  /*2f600*/  BRA `(.L_x_8191) ;  /* 0xffffff8000547947 */ /* 0x000fea000383ffff */
.L_x_8194:
[----:B-1----:R-:W2:Y:S02]  /*2f610*/  LDL R4, [R1+0x4] ;  /* 0x0000040001047983 */ /* 0x002ea40000100800 */
[----:B--2---:R1:W2:Y:S02]  /*2f620*/  SYNCS.PHASECHK.TRANS64.TRYWAIT P0, [R4+URZ+0x2e820], R3 ;  /* 0x02e82003040075a7 */ /* 0x0042a4000800017f */
[----:B--2---:R-:W-:Y:S05]  /*2f630*/  @!P0 NANOSLEEP.SYNCS 0x989680 ;  /* 0x009896800000895d */ /* 0x004fea0003900000 */
[----:B------:R-:W2:Y:S02]  /*2f640*/  @!P0 SYNCS.PHASECHK.TRANS64 P0, [R4+URZ+0x2e820], R3 ;  /* 0x02e82003040085a7 */ /* 0x000ea4000800007f */
[----:B--2---:R-:W-:Y:S05]  /*2f650*/  @!P0 BRA `(.L_x_8194) ;  /* 0xfffffffc00ec8947 */ /* 0x004fea000383ffff */
[----:B------:R-:W-:Y:S05]  /*2f660*/  BRA `(.L_x_8385) ;  /* 0xffffff8000647947 */ /* 0x000fea000383ffff */
.L_x_8198:
[----:B-1----:R1:W2:Y:S02]  /*2f670*/  SYNCS.PHASECHK.TRANS64.TRYWAIT P0, [R6+URZ+0x2e8a0], R8 ;  /* 0x02e8a008060075a7 */ /* 0x0022a4000800017f */
[----:B--2---:R-:W-:Y:S05]  /*2f680*/  @!P0 NANOSLEEP.SYNCS 0x989680 ;  /* 0x009896800000895d */ /* 0x004fea0003900000 */
[----:B------:R-:W2:Y:S02]  /*2f690*/  @!P0 SYNCS.PHASECHK.TRANS64 P0, [R6+URZ+0x2e8a0], R8 ;  /* 0x02e8a008060085a7 */ /* 0x000ea4000800007f */
[----:B--2---:R-:W-:Y:S05]  /*2f6a0*/  @!P0 BRA `(.L_x_8198) ;  /* 0xfffffffc00f08947 */ /* 0x004fea000383ffff */
[----:B------:R-:W-:Y:S05]  /*2f6b0*/  BRA `(.L_x_8386) ;  /* 0xffffff80008c7947 */ /* 0x000fea000383ffff */
.L_x_8203:
[----:B--2---:R2:W3:Y:S02]  /*2f6c0*/  SYNCS.PHASECHK.TRANS64.TRYWAIT P0, [R6+URZ+0x2e8c0], R8 ;  /* 0x02e8c008060075a7 */ /* 0x0044e4000800017f */
[----:B---3--:R-:W-:Y:S05]  /*2f6d0*/  @!P0 NANOSLEEP.SYNCS 0x989680 ;  /* 0x009896800000895d */ /* 0x008fea0003900000 */
[----:B------:R-:W3:Y:S02]  /*2f6e0*/  @!P0 SYNCS.PHASECHK.TRANS64 P0, [R6+URZ+0x2e8c0], R8 ;  /* 0x02e8c008060085a7 */ /* 0x000ee4000800007f */
[----:B---3--:R-:W-:Y:S05]  /*2f6f0*/  @!P0 BRA `(.L_x_8203) ;  /* 0xfffffffc00f08947 */ /* 0x008fea000383ffff */
[----:B------:R-:W-:Y:S05]  /*2f700*/  BRA `(.L_x_8387) ;  /* 0xffffff8400107947 */ /* 0x000fea000383ffff */
.L_x_8210:
[----:B-1----:R1:W2:Y:S02]  /*2f710*/  SYNCS.PHASECHK.TRANS64.TRYWAIT P1, [R4+URZ+0x2e8a0], R5 ;  /* 0x02e8a005040075a7 */ /* 0x0022a4000802017f */
[----:B--2---:R-:W-:Y:S05]  /*2f720*/  @!P1 NANOSLEEP.SYNCS 0x989680 ;  /* 0x009896800000995d */ /* 0x004fea0003900000 */
[----:B------:R-:W2:Y:S02]  /*2f730*/  @!P1 SYNCS.PHASECHK.TRANS64 P1, [R4+URZ+0x2e8a0], R5 ;  /* 0x02e8a005040095a7 */ /* 0x000ea4000802007f */
[----:B--2---:R-:W-:Y:S05]  /*2f740*/  @!P1 BRA `(.L_x_8210) ;  /* 0xfffffffc00f09947 */ /* 0x004fea000383ffff */
[----:B------:R-:W-:Y:S05]  /*2f750*/  BRA `(.L_x_8388) ;  /* 0xffffff8400e87947 */ /* 0x000fea000383ffff */
.L_x_8215:
[----:B--2---:R2:W3:Y:S02]  /*2f760*/  SYNCS.PHASECHK.TRANS64.TRYWAIT P1, [R4+URZ+0x2e8c0], R5 ;  /* 0x02e8c005040075a7 */ /* 0x0044e4000802017f */
[----:B---3--:R-:W-:Y:S05]  /*2f770*/  @!P1 NANOSLEEP.SYNCS 0x989680 ;  /* 0x009896800000995d */ /* 0x008fea0003900000 */
[----:B------:R-:W3:Y:S02]  /*2f780*/  @!P1 SYNCS.PHASECHK.TRANS64 P1, [R4+URZ+0x2e8c0], R5 ;  /* 0x02e8c005040095a7 */ /* 0x000ee4000802007f */
[----:B---3--:R-:W-:Y:S05]  /*2f790*/  @!P1 BRA `(.L_x_8215) ;  /* 0xfffffffc00f09947 */ /* 0x008fea000383ffff */
[----:B------:R-:W-:Y:S05]  /*2f7a0*/  BRA `(.L_x_8389) ;  /* 0xffffff8800687947 */ /* 0x000fea000383ffff */
.L_x_8230:
[----:B------:R-:W1:Y:S01]  /*2f7b0*/  S2R R4, SR_TID.X ;  /* 0x0000000000047919 */ /* 0x000e620000002100 */
[----:B------:R-:W-:Y:S01]  /*2f7c0*/  BSSY B0, `(.L_x_8390) ;  /* 0x000000a000007945 */ /* 0x000fe20003800000 */
[----:B------:R-:W-:Y:S01]  /*2f7d0*/  IMAD.MOV.U32 R12, RZ, RZ, RZ ;  /* 0x000000ffff0c7224 */ /* 0x000fe200078e00ff */
[----:B------:R-:W-:Y:S01]  /*2f7e0*/  MOV R15, 0xffffffff ;  /* 0xffffffff000f7802 */ /* 0x000fe20000000f00 */
[----:B------:R-:W-:Y:S01]  /*2f7f0*/  IMAD.MOV.U32 R11, RZ, RZ, 0x1f ;  /* 0x0000001fff0b7424 */ /* 0x000fe200078e00ff */
[----:B-1----:R-:W-:-:S04]  /*2f800*/  SHF.R.U32.HI R4, RZ, 0x5, R4 ;  /* 0x00000005ff047819 */ /* 0x002fc80000011604 */
[----:B------:R-:W-:-:S05]  /*2f810*/  LOP3.LUT R4, R4, 0x3, RZ, 0xc0, !PT ;  /* 0x0000000304047812 */ /* 0x000fca00078ec0ff */
[----:B0-----:R-:W-:-:S07]  /*2f820*/  IMAD.MOV.U32 R13, RZ, RZ, R4 ;  /* 0x000000ffff0d7224 */ /* 0x001fce00078e0004 */
[----:B--2---:R-:W-:Y:S05]  /*2f830*/  WARPSYNC.COLLECTIVE R15, `(.L_x_8391) ;  /* 0x000000000f087348 */ /* 0x004fea0003c00000 */
[----:B------:R0:W1:Y:S02]  /*2f840*/  SHFL.IDX P6, R14, R13, R12, R11 ;  /* 0x0000000c0d0e7389 */ /* 0x00006400000c000b */
[----:B012---:R-:W-:Y:S01]  /*2f850*/  ENDCOLLECTIVE ;  /* 0x000000000000791b */ /* 0x007fe20003800000 */
.L_x_8391:
[----:B------:R-:W-:Y:S05]  /*2f860*/  BSYNC B0 ;  /* 0x0000000000007941 */ /* 0x000fea0003800000 */
.L_x_8390:
[----:B------:R-:W-:Y:S05]  /*2f870*/  BRA `(.L_x_8392) ;  /* 0xffffff9400487947 */ /* 0x000fea000383ffff */
.L_x_8232:
[----:B------:R-:W-:Y:S01]  /*2f880*/  BSSY B0, `(.L_x_8393) ;  /* 0x0000006000007945 */ /* 0x000fe20003800000 */
[----:B------:R-:W-:-:S07]  /*2f890*/  IMAD.MOV.U32 R15, RZ, RZ, -0x1 ;  /* 0xffffffffff0f7424 */ /* 0x000fce00078e00ff */
[----:B012---:R-:W-:Y:S05]  /*2f8a0*/  WARPSYNC.COLLECTIVE R15, `(.L_x_8394) ;  /* 0x000000000f0c7348 */ /* 0x007fea0003c00000 */
[----:B------:R-:W-:Y:S02]  /*2f8b0*/  ELECT P6, UR62, PT ;  /* 0x00000000003e782f */ /* 0x000fe400038c0000 */
[----:B------:R-:W-:Y:S01]  /*2f8c0*/  MOV R14, UR62 ;  /* 0x0000003e000e7c02 */ /* 0x000fe20008000f00 */
[----:B012---:R-:W-:Y:S10]  /*2f8d0*/  ENDCOLLECTIVE ;  /* 0x000000000000791b */ /* 0x007ff40003800000 */
.L_x_8394:
[----:B------:R-:W-:Y:S05]  /*2f8e0*/  BSYNC B0 ;  /* 0x0000000000007941 */ /* 0x000fea0003800000 */
.L_x_8393:
[----:B------:R-:W-:Y:S05]  /*2f8f0*/  BRA `(.L_x_8395) ;  /* 0xffffff9400547947 */ /* 0x000fea000383ffff */
.L_x_8234:
[----:B-1----:R1:W2:Y:S02]  /*2f900*/  SYNCS.PHASECHK.TRANS64.TRYWAIT P0, [R0+URZ+0x2e880], R3 ;  /* 0x02e88003000075a7 */ /* 0x0022a4000800017f */
[----:B--2---:R-:W-:Y:S05]  /*2f910*/  @!P0 NANOSLEEP.SYNCS 0x989680 ;  /* 0x009896800000895d */ /* 0x004fea0003900000 */
[----:B------:R-:W2:Y:S02]  /*2f920*/  @!P0 SYNCS.PHASECHK.TRANS64 P0, [R0+URZ+0x2e880], R3 ;  /* 0x02e88003000085a7 */ /* 0x000ea4000800007f */
[----:B--2---:R-:W-:Y:S05]  /*2f930*/  @!P0 BRA `(.L_x_8234) ;  /* 0xfffffffc00f08947 */ /* 0x004fea000383ffff */
[----:B------:R-:W-:Y:S05]  /*2f940*/  BRA `(.L_x_8396) ;  /* 0xffffff9400d07947 */ /* 0x000fea000383ffff */
.L_x_8236:
[----:B--2---:R2:W3:Y:S02]  /*2f950*/  SYNCS.PHASECHK.TRANS64.TRYWAIT P0, [R0+URZ+0x2e840], R3 ;  /* 0x02e84003000075a7 */ /* 0x0044e4000800017f */
[----:B---3--:R-:W-:Y:S05]  /*2f960*/  @!P0 NANOSLEEP.SYNCS 0x989680 ;  /* 0x009896800000895d */ /* 0x008fea0003900000 */
[----:B------:R-:W3:Y:S02]  /*2f970*/  @!P0 SYNCS.PHASECHK.TRANS64 P0, [R0+URZ+0x2e840], R3 ;  /* 0x02e84003000085a7 */ /* 0x000ee4000800007f */
[----:B---3--:R-:W-:Y:S05]  /*2f980*/  @!P0 BRA `(.L_x_8236) ;  /* 0xfffffffc00f08947 */ /* 0x008fea000383ffff */
[----:B------:R-:W-:Y:S05]  /*2f990*/  BRA `(.L_x_8397) ;  /* 0xffffff9800307947 */ /* 0x000fea000383ffff */
.L_x_8240:
[----:B------:R-:W2:Y:S01]  /*2f9a0*/  LDL.LU R11, [R1+0x5c] ;  /* 0x00005c00010b7983 */ /* 0x000ea20000300800 */
[----:B------:R-:W-:Y:S02]  /*2f9b0*/  IMAD.MOV.U32 R13, RZ, RZ, R2 ;  /* 0x000000ffff0d7224 */ /* 0x000fe400078e0002 */
[----:B------:R-:W-:Y:S02]  /*2f9c0*/  IMAD.MOV.U32 R12, RZ, RZ, RZ ;  /* 0x000000ffff0c7224 */ /* 0x000fe400078e00ff */
[----:B------:R-:W-:Y:S02]  /*2f9d0*/  IMAD.MOV.U32 R15, RZ, RZ, -0x1 ;  /* 0xffffffffff0f7424 */ /* 0x000fe400078e00ff */
[----:B------:R-:W-:Y:S02]  /*2f9e0*/  IMAD R17, R17, 0x80, R9 ;  /* 0x0000008011117824 */ /* 0x000fe400078e0209 */
[----:B--2---:R-:W-:Y:S02]  /*2f9f0*/  IMAD R0, R11, R8, RZ ;  /* 0x000000080b007224 */ /* 0x004fe400078e02ff */
[----:B------:R-:W-:-:S03]  /*2fa00*/  IMAD.MOV.U32 R11, RZ, RZ, 0x181f ;  /* 0x0000181fff0b7424 */ /* 0x000fc600078e00ff */
[----:B------:R-:W-:-:S13]  /*2fa10*/  ISETP.GE.AND P1, PT, R17, R0, PT ;  /* 0x000000001100720c */ /* 0x000fda0003f26270 */
[----:B-----5:R-:W-:Y:S05]  /*2fa20*/  WARPSYNC.COLLECTIVE R15, `(.L_x_8398) ;  /* 0x000000000f087348 */ /* 0x020fea0003c00000 */
[----:B------:R0:W1:Y:S02]  /*2fa30*/  SHFL.IDX P6, R14, R13, R12, R11 ;  /* 0x0000000c0d0e7389 */ /* 0x00006400000c000b */
[----:B01---5:R-:W-:Y:S01]  /*2fa40*/  ENDCOLLECTIVE ;  /* 0x000000000000791b */ /* 0x023fe20003800000 */
.L_x_8398:
[----:B------:R-:W-:Y:S02]  /*2fa50*/  IMAD.MOV.U32 R13, RZ, RZ, R3 ;  /* 0x000000ffff0d7224 */ /* 0x000fe400078e0003 */
[----:B------:R-:W-:-:S07]  /*2fa60*/  IMAD.MOV.U32 R4, RZ, RZ, R14 ;  /* 0x000000ffff047224 */ /* 0x000fce00078e000e */
[----:B------:R-:W-:Y:S05]  /*2fa70*/  WARPSYNC.COLLECTIVE R15, `(.L_x_8399) ;  /* 0x000000000f087348 */ /* 0x000fea0003c00000 */
[----:B------:R0:W1:Y:S02]  /*2fa80*/  SHFL.IDX P6, R14, R13, R12, R11 ;  /* 0x0000000c0d0e7389 */ /* 0x00006400000c000b */
[----:B01----:R-:W-:Y:S01]  /*2fa90*/  ENDCOLLECTIVE ;  /* 0x000000000000791b */ /* 0x003fe20003800000 */
.L_x_8399:
[----:B------:R-:W-:Y:S01]  /*2faa0*/  ULDC.64 UR4, c[0x0][0x208] ;  /* 0x0000820000047ab9 */ /* 0x000fe20000000a00 */
[----:B------:R-:W-:Y:S02]  /*2fab0*/  IMAD.MOV.U32 R13, RZ, RZ, R2 ;  /* 0x000000ffff0d7224 */ /* 0x000fe400078e0002 */
[----:B------:R-:W-:Y:S02]  /*2fac0*/  IMAD.MOV.U32 R12, RZ, RZ, 0x1 ;  /* 0x00000001ff0c7424 */ /* 0x000fe400078e00ff */
[----:B------:R-:W-:-:S05]  /*2fad0*/  IMAD.MOV.U32 R5, RZ, RZ, R14 ;  /* 0x000000ffff057224 */ /* 0x000fca00078e000e */
[----:B------:R-:W-:-:S04]  /*2fae0*/  @!P1 IADD3 R5, P2, R7, R5, RZ ;  /* 0x0000000507059210 */ /* 0x000fc80007f5e0ff */
[----:B------:R-:W-:-:S04]  /*2faf0*/  @!P1 IADD3.X R4, RZ, R4, RZ, P2, !PT ;  /* 0x00000004ff049210 */ /* 0x000fc800017fe4ff */
[----:B------:R-:W-:-:S04]  /*2fb00*/  @!P1 LOP3.LUT R5, R5, R4, RZ, 0x3c, !PT ;  /* 0x0000000405059212 */ /* 0x000fc800078e3cff */
[----:B------:R-:W-:-:S04]  /*2fb10*/  @!P1 LOP3.LUT R4, R5, R4, RZ, 0x3c, !PT ;  /* 0x0000000405049212 */ /* 0x000fc800078e3cff */
[----:B------:R-:W-:-:S05]  /*2fb20*/  @!P1 LOP3.LUT R5, R5, R4, RZ, 0x3c, !PT ;  /* 0x0000000405059212 */ /* 0x000fca00078e3cff */
[----:B------:R-:W-:Y:S01]  /*2fb30*/  @!PT LDS RZ, [RZ] ;  /* 0x00000000fffff984 */ /* 0x000fe20000000800 */
[----:B------:R-:W-:Y:S01]  /*2fb40*/  @!PT LDS RZ, [RZ] ;  /* 0x00000000fffff984 */ /* 0x000fe20000000800 */
[----:B------:R-:W-:Y:S01]  /*2fb50*/  @!PT LDS RZ, [RZ] ;  /* 0x00000000fffff984 */ /* 0x000fe20000000800 */
[----:B------:R0:W-:Y:S02]  /*2fb60*/  @!P1 LDGSTS.E.BYPASS.LTC128B.128 [R10+0x1c400], desc[UR4][R4.64], !P0 ;  /* 0x1c400000040a9fae */ /* 0x0001e4000c101d44 */
[----:B0-----:R-:W-:Y:S05]  /*2fb70*/  WARPSYNC.COLLECTIVE R15, `(.L_x_8400) ;  /* 0x000000000f087348 */ /* 0x001fea0003c00000 */
[----:B------:R1:W2:Y:S02]  /*2fb80*/  SHFL.IDX P6, R14, R13, R12, R11 ;  /* 0x0000000c0d0e7389 */ /* 0x0002a400000c000b */
[----:B012---:R-:W-:Y:S01]  /*2fb90*/  ENDCOLLECTIVE ;  /* 0x000000000000791b */ /* 0x007fe20003800000 */
.L_x_8400:
[----:B------:R-:W-:-:S05]  /*2fba0*/  VIADD R4, R17, 0x10 ;  /* 0x0000001011047836 */ /* 0x000fca0000000000 */
[----:B------:R-:W-:Y:S01]  /*2fbb0*/  ISETP.GE.AND P1, PT, R4, R0, PT ;  /* 0x000000000400720c */ /* 0x000fe20003f26270 */
[----:B------:R-:W-:Y:S02]  /*2fbc0*/  IMAD.MOV.U32 R13, RZ, RZ, R3 ;  /* 0x000000ffff0d7224 */ /* 0x000fe400078e0003 */
[----:B------:R-:W-:-:S10]  /*2fbd0*/  IMAD.MOV.U32 R6, RZ, RZ, R14 ;  /* 0x000000ffff067224 */ /* 0x000fd400078e000e */
[----:B------:R-:W-:Y:S05]  /*2fbe0*/  WARPSYNC.COLLECTIVE R15, `(.L_x_8401) ;  /* 0x000000000f087348 */ /* 0x000fea0003c00000 */
[----:B------:R0:W1:Y:S02]  /*2fbf0*/  SHFL.IDX P6, R14, R13, R12, R11 ;  /* 0x0000000c0d0e7389 */ /* 0x00006400000c000b */
[----:B01----:R-:W-:Y:S01]  /*2fc00*/  ENDCOLLECTIVE ;  /* 0x000000000000791b */ /* 0x003fe20003800000 */
.L_x_8401:
[----:B------:R-:W-:Y:S01]  /*2fc10*/  ULDC.64 UR4, c[0x0][0x208] ;  /* 0x0000820000047ab9 */ /* 0x000fe20000000a00 */
[----:B------:R-:W-:Y:S01]  /*2fc20*/  IMAD.MOV.U32 R13, RZ, RZ, R2 ;  /* 0x000000ffff0d7224 */ /* 0x000fe200078e0002 */
[----:B------:R-:W-:Y:S01]  /*2fc30*/  MOV R12, 0x2 ;  /* 0x00000002000c7802 */ /* 0x000fe20000000f00 */
[----:B------:R-:W-:-:S05]  /*2fc40*/  IMAD.MOV.U32 R4, RZ, RZ, R14 ;  /* 0x000000ffff047224 */ /* 0x000fca00078e000e */
[----:B------:R-:W-:-:S05]  /*2fc50*/  @!P1 IADD3 R5, P2, R7, R4, RZ ;  /* 0x0000000407059210 */ /* 0x000fca0007f5e0ff */
[----:B------:R-:W-:-:S05]  /*2fc60*/  @!P1 IMAD.X R4, RZ, RZ, R6, P2 ;  /* 0x000000ffff049224 */ /* 0x000fca00010e0606 */
        /* <DEDUP_REMOVED lines=10> */
.L_x_8402:
[----:B------:R-:W-:-:S05]  /*2fd10*/  VIADD R4, R17, 0x20 ;  /* 0x0000002011047836 */ /* 0x000fca0000000000 */
[----:B------:R-:W-:Y:S01]  /*2fd20*/  ISETP.GE.AND P1, PT, R4, R0, PT ;  /* 0x000000000400720c */ /* 0x000fe20003f26270 */
[----:B------:R-:W-:Y:S02]  /*2fd30*/  IMAD.MOV.U32 R13, RZ, RZ, R3 ;  /* 0x000000ffff0d7224 */ /* 0x000fe400078e0003 */
[----:B------:R-:W-:-:S10]  /*2fd40*/  IMAD.MOV.U32 R6, RZ, RZ, R14 ;  /* 0x000000ffff067224 */ /* 0x000fd400078e000e */
[----:B------:R-:W-:Y:S05]  /*2fd50*/  WARPSYNC.COLLECTIVE R15, `(.L_x_8403) ;  /* 0x000000000f087348 */ /* 0x000fea0003c00000 */
[----:B------:R0:W1:Y:S02]  /*2fd60*/  SHFL.IDX P6, R14, R13, R12, R11 ;  /* 0x0000000c0d0e7389 */ /* 0x00006400000c000b */
[----:B01----:R-:W-:Y:S01]  /*2fd70*/  ENDCOLLECTIVE ;  /* 0x000000000000791b */ /* 0x003fe20003800000 */
.L_x_8403:
[----:B------:R-:W-:Y:S01]  /*2fd80*/  ULDC.64 UR4, c[0x0][0x208] ;  /* 0x0000820000047ab9 */ /* 0x000fe20000000a00 */
[----:B------:R-:W-:Y:S02]  /*2fd90*/  IMAD.MOV.U32 R13, RZ, RZ, R2 ;  /* 0x000000ffff0d7224 */ /* 0x000fe400078e0002 */
[----:B------:R-:W-:Y:S02]  /*2fda0*/  IMAD.MOV.U32 R12, RZ, RZ, 0x3 ;  /* 0x00000003ff0c7424 */ /* 0x000fe400078e00ff */
        /* <DEDUP_REMOVED lines=13> */
.L_x_8404:
[----:B------:R-:W-:-:S05]  /*2fe80*/  VIADD R4, R17, 0x30 ;  /* 0x0000003011047836 */ /* 0x000fca0000000000 */
[----:B------:R-:W-:Y:S01]  /*2fe90*/  ISETP.GE.AND P1, PT, R4, R0, PT ;  /* 0x000000000400720c */ /* 0x000fe20003f26270 */
[----:B------:R-:W-:Y:S02]  /*2fea0*/  IMAD.MOV.U32 R13, RZ, RZ, R3 ;  /* 0x000000ffff0d7224 */ /* 0x000fe400078e0003 */
[----:B------:R-:W-:-:S10]  /*2feb0*/  IMAD.MOV.U32 R6, RZ, RZ, R14 ;  /* 0x000000ffff067224 */ /* 0x000fd400078e000e */
[----:B------:R-:W-:Y:S05]  /*2fec0*/  WARPSYNC.COLLECTIVE R15, `(.L_x_8405) ;  /* 0x000000000f087348 */ /* 0x000fea0003c00000 */
[----:B------:R0:W1:Y:S02]  /*2fed0*/  SHFL.IDX P6, R14, R13, R12, R11 ;  /* 0x0000000c0d0e7389 */ /* 0x00006400000c000b */
[----:B01----:R-:W-:Y:S01]  /*2fee0*/  ENDCOLLECTIVE ;  /* 0x000000000000791b */ /* 0x003fe20003800000 */
.L_x_8405:
[----:B------:R-:W-:Y:S01]  /*2fef0*/  ULDC.64 UR4, c[0x0][0x208] ;  /* 0x0000820000047ab9 */ /* 0x000fe20000000a00 */
[----:B------:R-:W-:Y:S02]  /*2ff00*/  IMAD.MOV.U32 R13, RZ, RZ, R2 ;  /* 0x000000ffff0d7224 */ /* 0x000fe400078e0002 */
[----:B------:R-:W-:Y:S01]  /*2ff10*/  IMAD.MOV.U32 R12, RZ, RZ, 0x4 ;  /* 0x00000004ff0c7424 */ /* 0x000fe200078e00ff */
[----:B------:R-:W-:-:S04]  /*2ff20*/  MOV R4, R14 ;  /* 0x0000000e00047202 */ /* 0x000fc80000000f00 */
        /* <DEDUP_REMOVED lines=12> */
.L_x_8406:
[----:B------:R-:W-:-:S05]  /*2fff0*/  VIADD R4, R17, 0x40 ;  /* 0x0000004011047836 */ /* 0x000fca0000000000 */
[----:B------:R-:W-:Y:S01]  /*30000*/  ISETP.GE.AND P1, PT, R4, R0, PT ;  /* 0x000000000400720c */ /* 0x000fe20003f26270 */
[----:B------:R-:W-:Y:S02]  /*30010*/  IMAD.MOV.U32 R13, RZ, RZ, R3 ;  /* 0x000000ffff0d7224 */ /* 0x000fe400078e0003 */
[----:B------:R-:W-:-:S10]  /*30020*/  IMAD.MOV.U32 R6, RZ, RZ, R14 ;  /* 0x000000ffff067224 */ /* 0x000fd400078e000e */
[----:B------:R-:W-:Y:S05]  /*30030*/  WARPSYNC.COLLECTIVE R15, `(.L_x_8407) ;  /* 0x000000000f087348 */ /* 0x000fea0003c00000 */
[----:B------:R0:W1:Y:S02]  /*30040*/  SHFL.IDX P6, R14, R13, R12, R11 ;  /* 0x0000000c0d0e7389 */ /* 0x00006400000c000b */
[----:B01----:R-:W-:Y:S01]  /*30050*/  ENDCOLLECTIVE ;  /* 0x000000000000791b */ /* 0x003fe20003800000 */
.L_x_8407:
[----:B------:R-:W-:Y:S01]  /*30060*/  ULDC.64 UR4, c[0x0][0x208] ;  /* 0x0000820000047ab9 */ /* 0x000fe20000000a00 */
[----:B------:R-:W-:Y:S01]  /*30070*/  MOV R13, R2 ;  /* 0x00000002000d7202 */ /* 0x000fe20000000f00 */
        /* <DEDUP_REMOVED lines=14> */
.L_x_8408:
[----:B------:R-:W-:-:S05]  /*30160*/  VIADD R4, R17, 0x50 ;  /* 0x0000005011047836 */ /* 0x000fca0000000000 */
[----:B------:R-:W-:Y:S01]  /*30170*/  ISETP.GE.AND P1, PT, R4, R0, PT ;  /* 0x000000000400720c */ /* 0x000fe20003f26270 */
[----:B------:R-:W-:Y:S02]  /*30180*/  IMAD.MOV.U32 R13, RZ, RZ, R3 ;  /* 0x000000ffff0d7224 */ /* 0x000fe400078e0003 */
[----:B------:R-:W-:-:S10]  /*30190*/  IMAD.MOV.U32 R6, RZ, RZ, R14 ;  /* 0x000000ffff067224 */ /* 0x000fd400078e000e */
[----:B------:R-:W-:Y:S05]  /*301a0*/  WARPSYNC.COLLECTIVE R15, `(.L_x_8409) ;  /* 0x000000000f087348 */ /* 0x000fea0003c00000 */
[----:B------:R0:W1:Y:S02]  /*301b0*/  SHFL.IDX P6, R14, R13, R12, R11 ;  /* 0x0000000c0d0e7389 */ /* 0x00006400000c000b */
[----:B01----:R-:W-:Y:S01]  /*301c0*/  ENDCOLLECTIVE ;  /* 0x000000000000791b */ /* 0x003fe20003800000 */
.L_x_8409:
        /* <DEDUP_REMOVED lines=16> */
.L_x_8410:
[----:B------:R-:W-:-:S05]  /*302d0*/  VIADD R5, R17, 0x60 ;  /* 0x0000006011057836 */ /* 0x000fca0000000000 */
[----:B------:R-:W-:Y:S01]  /*302e0*/  ISETP.GE.AND P1, PT, R5, R0, PT ;  /* 0x000000000500720c */ /* 0x000fe20003f26270 */
[----:B------:R-:W-:Y:S02]  /*302f0*/  IMAD.MOV.U32 R13, RZ, RZ, R3 ;  /* 0x000000ffff0d7224 */ /* 0x000fe400078e0003 */
[----:B------:R-:W-:-:S10]  /*30300*/  IMAD.MOV.U32 R6, RZ, RZ, R14 ;  /* 0x000000ffff067224 */ /* 0x000fd400078e000e */
[----:B------:R-:W-:Y:S05]  /*30310*/  WARPSYNC.COLLECTIVE R15, `(.L_x_8411) ;  /* 0x000000000f087348 */ /* 0x000fea0003c00000 */
[----:B------:R0:W1:Y:S02]  /*30320*/  SHFL.IDX P6, R14, R13, R12, R11 ;  /* 0x0000000c0d0e7389 */ /* 0x00006400000c000b */
[----:B01----:R-:W-:Y:S01]  /*30330*/  ENDCOLLECTIVE ;  /* 0x000000000000791b */ /* 0x003fe20003800000 */
.L_x_8411:
        /* <DEDUP_REMOVED lines=16> */
.L_x_8412:
[----:B------:R-:W-:Y:S02]  /*30440*/  IMAD.MOV.U32 R13, RZ, RZ, R3 ;  /* 0x000000ffff0d7224 */ /* 0x000fe400078e0003 */
[----:B------:R-:W-:-:S07]  /*30450*/  IMAD.MOV.U32 R4, RZ, RZ, R14 ;  /* 0x000000ffff047224 */ /* 0x000fce00078e000e */
[----:B------:R-:W-:Y:S05]  /*30460*/  WARPSYNC.COLLECTIVE R15, `(.L_x_8413) ;  /* 0x000000000f087348 */ /* 0x000fea0003c00000 */
[----:B------:R0:W1:Y:S02]  /*30470*/  SHFL.IDX P6, R14, R13, R12, R11 ;  /* 0x0000000c0d0e7389 */ /* 0x00006400000c000b */
[----:B01----:R-:W-:Y:S01]  /*30480*/  ENDCOLLECTIVE ;  /* 0x000000000000791b */ /* 0x003fe20003800000 */
.L_x_8413:
[----:B------:R-:W-:Y:S01]  /*30490*/  IMAD.MOV.U32 R3, RZ, RZ, R14 ;  /* 0x000000ffff037224 */ /* 0x000fe200078e000e */
[----:B------:R-:W-:Y:S06]  /*304a0*/  BRA `(.L_x_8414) ;  /* 0xffffff9800a47947 */ /* 0x000fec000383ffff */
.L_x_8243:
[----:B0-----:R-:W2:Y:S02]  /*304b0*/  LDL R2, [R1+0x4] ;  /* 0x0000040001027983 */ /* 0x001ea40000100800 */
[----:B--2---:R0:W1:Y:S02]  /*304c0*/  SYNCS.PHASECHK.TRANS64.TRYWAIT P0, [R2+URZ+0x2e820], R0 ;  /* 0x02e82000020075a7 */ /* 0x004064000800017f */
[----:B-1----:R-:W-:Y:S05]  /*304d0*/  @!P0 NANOSLEEP.SYNCS 0x989680 ;  /* 0x009896800000895d */ /* 0x002fea0003900000 */
[----:B------:R-:W1:Y:S02]  /*304e0*/  @!P0 SYNCS.PHASECHK.TRANS64 P0, [R2+URZ+0x2e820], R0 ;  /* 0x02e82000020085a7 */ /* 0x000e64000800007f */
[----:B-1----:R-:W-:Y:S05]  /*304f0*/  @!P0 BRA `(.L_x_8243) ;  /* 0xfffffffc00ec8947 */ /* 0x002fea000383ffff */
[----:B------:R-:W-:Y:S05]  /*30500*/  BRA `(.L_x_8415) ;  /* 0xffffff9c00087947 */ /* 0x000fea000383ffff */
.L_x_8249:
[----:B--2---:R2:W3:Y:S02]  /*30510*/  SYNCS.PHASECHK.TRANS64.TRYWAIT P0, [R6+URZ+0x2e880], R5 ;  /* 0x02e88005060075a7 */ /* 0x0044e4000800017f */
[----:B---3--:R-:W-:Y:S05]  /*30520*/  @!P0 NANOSLEEP.SYNCS 0x989680 ;  /* 0x009896800000895d */ /* 0x008fea0003900000 */
[----:B------:R-:W3:Y:S02]  /*30530*/  @!P0 SYNCS.PHASECHK.TRANS64 P0, [R6+URZ+0x2e880], R5 ;  /* 0x02e88005060085a7 */ /* 0x000ee4000800007f */
[----:B---3--:R-:W-:Y:S05]  /*30540*/  @!P0 BRA `(.L_x_8249) ;  /* 0xfffffffc00f08947 */ /* 0x008fea000383ffff */
[----:B------:R-:W-:Y:S05]  /*30550*/  BRA `(.L_x_8416) ;  /* 0xffffff9c00cc7947 */ /* 0x000fea000383ffff */
.L_x_8254:
[----:B-1----:R1:W3:Y:S02]  /*30560*/  SYNCS.PHASECHK.TRANS64.TRYWAIT P0, [R6+URZ+0x2e840], R5 ;  /* 0x02e84005060075a7 */ /* 0x0022e4000800017f */
[----:B---3--:R-:W-:Y:S05]  /*30570*/  @!P0 NANOSLEEP.SYNCS 0x989680 ;  /* 0x009896800000895d */ /* 0x008fea0003900000 */
[----:B------:R-:W3:Y:S02]  /*30580*/  @!P0 SYNCS.PHASECHK.TRANS64 P0, [R6+URZ+0x2e840], R5 ;  /* 0x02e84005060085a7 */ /* 0x000ee4000800007f */
[----:B---3--:R-:W-:Y:S05]  /*30590*/  @!P0 BRA `(.L_x_8254) ;  /* 0xfffffffc00f08947 */ /* 0x008fea000383ffff */
[----:B------:R-:W-:Y:S05]  /*305a0*/  BRA `(.L_x_8417) ;  /* 0xffffffa000547947 */ /* 0x000fea000383ffff */
.L_x_8260:
[----:B--2---:R2:W3:Y:S02]  /*305b0*/  SYNCS.PHASECHK.TRANS64.TRYWAIT P0, [R3+URZ+0x2e870], R4 ;  /* 0x02e87004030075a7 */ /* 0x0044e4000800017f */
[----:B---3--:R-:W-:Y:S05]  /*305c0*/  @!P0 NANOSLEEP.SYNCS 0x989680 ;  /* 0x009896800000895d */ /* 0x008fea0003900000 */
[----:B------:R-:W3:Y:S02]  /*305d0*/  @!P0 SYNCS.PHASECHK.TRANS64 P0, [R3+URZ+0x2e870], R4 ;  /* 0x02e87004030085a7 */ /* 0x000ee4000800007f */
[----:B---3--:R-:W-:Y:S05]  /*305e0*/  @!P0 BRA `(.L_x_8260) ;  /* 0xfffffffc00f08947 */ /* 0x008fea000383ffff */
[----:B------:R-:W-:Y:S05]  /*305f0*/  BRA `(.L_x_8418) ;  /* 0xffffffa000f87947 */ /* 0x000fea000383ffff */
.L_x_8262:
[----:B--2---:R2:W3:Y:S02]  /*30600*/  SYNCS.PHASECHK.TRANS64.TRYWAIT P0, [R3+URZ+0x2e860], R4 ;  /* 0x02e86004030075a7 */ /* 0x0044e4000800017f */
[----:B---3--:R-:W-:Y:S05]  /*30610*/  @!P0 NANOSLEEP.SYNCS 0x989680 ;  /* 0x009896800000895d */ /* 0x008fea0003900000 */
[----:B------:R-:W3:Y:S02]  /*30620*/  @!P0 SYNCS.PHASECHK.TRANS64 P0, [R3+URZ+0x2e860], R4 ;  /* 0x02e86004030085a7 */ /* 0x000ee4000800007f */
[----:B---3--:R-:W-:Y:S05]  /*30630*/  @!P0 BRA `(.L_x_8262) ;  /* 0xfffffffc00f08947 */ /* 0x008fea000383ffff */
[----:B------:R-:W-:Y:S05]  /*30640*/  BRA `(.L_x_8419) ;  /* 0xffffffa400007947 */ /* 0x000fea000383ffff */
.L_x_8269:
[----:B0-----:R0:W1:Y:S02]  /*30650*/  SYNCS.PHASECHK.TRANS64.TRYWAIT P1, [R0+URZ+0x2e870], R2 ;  /* 0x02e87002000075a7 */ /* 0x001064000802017f */
[----:B-1----:R-:W-:Y:S05]  /*30660*/  @!P1 NANOSLEEP.SYNCS 0x989680 ;  /* 0x009896800000995d */ /* 0x002fea0003900000 */
[----:B------:R-:W1:Y:S02]  /*30670*/  @!P1 SYNCS.PHASECHK.TRANS64 P1, [R0+URZ+0x2e870], R2 ;  /* 0x02e87002000095a7 */ /* 0x000e64000802007f */
[----:B-1----:R-:W-:Y:S05]  /*30680*/  @!P1 BRA `(.L_x_8269) ;  /* 0xfffffffc00f09947 */ /* 0x002fea000383ffff */
[----:B------:R-:W-:Y:S05]  /*30690*/  BRA `(.L_x_8420) ;  /* 0xffffffb0003c7947 */ /* 0x000fea000383ffff */
.L_x_8271:
[----:B0-----:R0:W1:Y:S02]  /*306a0*/  SYNCS.PHASECHK.TRANS64.TRYWAIT P1, [R0+URZ+0x2e860], R2 ;  /* 0x02e86002000075a7 */ /* 0x001064000802017f */
[----:B-1----:R-:W-:Y:S05]  /*306b0*/  @!P1 NANOSLEEP.SYNCS 0x989680 ;  /* 0x009896800000995d */ /* 0x002fea0003900000 */
[----:B------:R-:W1:Y:S02]  /*306c0*/  @!P1 SYNCS.PHASECHK.TRANS64 P1, [R0+URZ+0x2e860], R2 ;  /* 0x02e86002000095a7 */ /* 0x000e64000802007f */
[----:B-1----:R-:W-:Y:S05]  /*306d0*/  @!P1 BRA `(.L_x_8271) ;  /* 0xfffffffc00f09947 */ /* 0x002fea000383ffff */
[----:B------:R-:W-:Y:S05]  /*306e0*/  BRA `(.L_x_8421) ;  /* 0xffffffb000447947 */ /* 0x000fea000383ffff */
.L_x_8275:
        /* <DEDUP_REMOVED lines=8> */
.L_x_8423:
[----:B------:R-:W-:Y:S05]  /*30770*/  BSYNC B0 ;  /* 0x0000000000007941 */ /* 0x000fea0003800000 */
.L_x_8422:
        /* <DEDUP_REMOVED lines=9> */
.L_x_8424:
[----:B------:R-:W-:Y:S01]  /*30810*/  ULDC UR4, c[0x0][0xc3c] ;  /* 0x00030f0000047ab9 */ /* 0x000fe20000000800 */
[----:B------:R-:W-:Y:S01]  /*30820*/  ULDC.64 UR6, c[0x0][0x208] ;  /* 0x0000820000067ab9 */ /* 0x000fe20000000a00 */
        /* <DEDUP_REMOVED lines=17> */
.L_x_8425:
        /* <DEDUP_REMOVED lines=8> */
.L_x_8426:
        /* <DEDUP_REMOVED lines=8> */
.L_x_8427:
        /* <DEDUP_REMOVED lines=8> */
.L_x_8428:
        /* <DEDUP_REMOVED lines=8> */
.L_x_8429:
        /* <DEDUP_REMOVED lines=9> */
.L_x_8430:
[----:B------:R-:W-:Y:S01]  /*30bd0*/  IMAD.MOV.U32 R6, RZ, RZ, R14 ;  /* 0x000000ffff067224 */ /* 0x000fe200078e000e */
[----:B------:R-:W-:Y:S06]  /*30be0*/  BRA `(.L_x_8431) ;  /* 0xffffffb8006c7947 */ /* 0x000fec000383ffff */
.L_x_8280:
        /* <DEDUP_REMOVED lines=8> */
.L_x_8433:
[----:B------:R-:W-:Y:S05]  /*30c70*/  BSYNC B0 ;  /* 0x0000000000007941 */ /* 0x000fea0003800000 */
.L_x_8432:
        /* <DEDUP_REMOVED lines=10> */
.L_x_8434:
        /* <DEDUP_REMOVED lines=8> */
.L_x_8435:
        /* <DEDUP_REMOVED lines=8> */
.L_x_8436:
        /* <DEDUP_REMOVED lines=8> */
.L_x_8437:
        /* <DEDUP_REMOVED lines=9> */
.L_x_8438:
[----:B------:R-:W-:Y:S01]  /*30f30*/  IMAD.MOV.U32 R6, RZ, RZ, R14 ;  /* 0x000000ffff067224 */ /* 0x000fe200078e000e */
[----:B------:R-:W-:Y:S06]  /*30f40*/  BRA `(.L_x_8439) ;  /* 0xffffffb800387947 */ /* 0x000fec000383ffff */
.L_x_8282:
[----:B------:R-:W-:Y:S01]  /*30f50*/  BSSY B0, `(.L_x_8440) ;  /* 0x0000006000007945 */ /* 0x000fe20003800000 */
[----:B------:R-:W-:Y:S01]  /*30f60*/  PLOP3.LUT P6, PT, P6, PT, PT, 0x8, 0x0 ;  /* 0x000000000000781c */ /* 0x000fe200037ce170 */
[----:B------:R-:W-:-:S12]  /*30f70*/  IMAD.MOV.U32 R15, RZ, RZ, -0x1 ;  /* 0xffffffffff0f7424 */ /* 0x000fd800078e00ff */
[----:B0-----:R-:W-:Y:S05]  /*30f80*/  WARPSYNC.COLLECTIVE R15, `(.L_x_8441) ;  /* 0x000000000f087348 */ /* 0x001fea0003c00000 */
[----:B------:R-:W-:Y:S01]  /*30f90*/  VOTE.ANY R14, PT, P6 ;  /* 0x00000000000e7806 */ /* 0x000fe200030e0100 */
[----:B0-----:R-:W-:Y:S06]  /*30fa0*/  ENDCOLLECTIVE ;  /* 0x000000000000791b */ /* 0x001fec0003800000 */
.L_x_8441:
[----:B------:R-:W-:Y:S05]  /*30fb0*/  BSYNC B0 ;  /* 0x0000000000007941 */ /* 0x000fea0003800000 */
.L_x_8440:
        /* <DEDUP_REMOVED lines=9> */
.L_x_8442:
[----:B------:R-:W-:Y:S01]  /*31050*/  IMAD.MOV.U32 R17, RZ, RZ, R14 ;  /* 0x000000ffff117224 */ /* 0x000fe200078e000e */
[----:B------:R-:W-:Y:S06]  /*31060*/  BRA `(.L_x_8443) ;  /* 0xffffffb8002c7947 */ /* 0x000fec000383ffff */
.L_x_8284:
[----:B------:R-:W-:Y:S01]  /*31070*/  BSSY B0, `(.L_x_8444) ;  /* 0x0000007000007945 */ /* 0x000fe20003800000 */
[----:B------:R-:W-:Y:S01]  /*31080*/  MOV R13, R7 ;  /* 0x00000007000d7202 */ /* 0x000fe20000000f00 */
[----:B------:R-:W-:Y:S02]  /*31090*/  IMAD.MOV.U32 R11, RZ, RZ, 0x1f ;  /* 0x0000001fff0b7424 */ /* 0x000fe400078e00ff */
[----:B------:R-:W-:-:S07]  /*310a0*/  IMAD.MOV.U32 R15, RZ, RZ, -0x1 ;  /* 0xffffffffff0f7424 */ /* 0x000fce00078e00ff */
[----:B01----:R-:W-:Y:S05]  /*310b0*/  WARPSYNC.COLLECTIVE R15, `(.L_x_8445) ;  /* 0x000000000f087348 */ /* 0x003fea0003c00000 */
[----:B------:R2:W3:Y:S02]  /*310c0*/  SHFL.IDX P6, R14, R13, R12, R11 ;  /* 0x0000000c0d0e7389 */ /* 0x0004e400000c000b */
[----:B0123--:R-:W-:Y:S01]  /*310d0*/  ENDCOLLECTIVE ;  /* 0x000000000000791b */ /* 0x00ffe20003800000 */
.L_x_8445:
[----:B------:R-:W-:Y:S05]  /*310e0*/  BSYNC B0 ;  /* 0x0000000000007941 */ /* 0x000fea0003800000 */
.L_x_8444:
[----:B------:R-:W-:Y:S01]  /*310f0*/  IMAD.MOV.U32 R7, RZ, RZ, R14 ;  /* 0x000000ffff077224 */ /* 0x000fe200078e000e */
[----:B------:R-:W-:Y:S06]  /*31100*/  BRA `(.L_x_8446) ;  /* 0xffffffb800207947 */ /* 0x000fec000383ffff */
.L_x_8288:
[----:B0-----:R0:W1:Y:S02]  /*31110*/  SYNCS.PHASECHK.TRANS64.TRYWAIT P0, [R0+URZ+0x2e820], R3 ;  /* 0x02e82003000075a7 */ /* 0x001064000800017f */
[----:B-1----:R-:W-:Y:S05]  /*31120*/  @!P0 NANOSLEEP.SYNCS 0x989680 ;  /* 0x009896800000895d */ /* 0x002fea0003900000 */
[----:B------:R-:W1:Y:S02]  /*31130*/  @!P0 SYNCS.PHASECHK.TRANS64 P0, [R0+URZ+0x2e820], R3 ;  /* 0x02e82003000085a7 */ /* 0x000e64000800007f */
[----:B-1----:R-:W-:Y:S05]  /*31140*/  @!P0 BRA `(.L_x_8288) ;  /* 0xfffffffc00f08947 */ /* 0x002fea000383ffff */
[----:B------:R-:W-:Y:S05]  /*31150*/  BRA `(.L_x_8447) ;  /* 0xffffffbc00ac7947 */ /* 0x000fea000383ffff */
.L_x_8289:
        /* <DEDUP_REMOVED lines=11> */
.L_x_8449:
[----:B------:R-:W-:Y:S05]  /*31210*/  BSYNC B0 ;  /* 0x0000000000007941 */ /* 0x000fea0003800000 */
.L_x_8448:
[----:B------:R-:W-:Y:S05]  /*31220*/  BRA `(.L_x_8450) ;  /* 0xffffffbc00947947 */ /* 0x000fea000383ffff */
.L_x_8290:
[----:B------:R-:W-:Y:S01]  /*31230*/  BSSY B0, `(.L_x_8451) ;  /* 0x0000006000007945 */ /* 0x000fe20003800000 */
[----:B------:R-:W-:-:S07]  /*31240*/  IMAD.MOV.U32 R15, RZ, RZ, -0x1 ;  /* 0xffffffffff0f7424 */ /* 0x000fce00078e00ff */
[----:B01----:R-:W-:Y:S05]  /*31250*/  WARPSYNC.COLLECTIVE R15, `(.L_x_8452) ;  /* 0x000000000f0c7348 */ /* 0x003fea0003c00000 */
[----:B------:R-:W-:Y:S02]  /*31260*/  ELECT P6, UR62, PT ;  /* 0x00000000003e782f */ /* 0x000fe400038c0000 */
[----:B------:R-:W-:Y:S01]  /*31270*/  MOV R14, UR62 ;  /* 0x0000003e000e7c02 */ /* 0x000fe20008000f00 */
[----:B01----:R-:W-:Y:S10]  /*31280*/  ENDCOLLECTIVE ;  /* 0x000000000000791b */ /* 0x003ff40003800000 */
.L_x_8452:
[----:B------:R-:W-:Y:S05]  /*31290*/  BSYNC B0 ;  /* 0x0000000000007941 */ /* 0x000fea0003800000 */
.L_x_8451:
[----:B------:R-:W-:Y:S05]  /*312a0*/  BRA `(.L_x_8453) ;  /* 0xffffffbc00887947 */ /* 0x000fea000383ffff */
.L_x_8292:
[----:B0-----:R0:W1:Y:S02]  /*312b0*/  SYNCS.PHASECHK.TRANS64.TRYWAIT P1, [R6+URZ], R5 ;  /* 0x00000005060075a7 */ /* 0x001064000802017f */
[----:B-1----:R-:W-:Y:S05]  /*312c0*/  @!P1 NANOSLEEP.SYNCS 0x989680 ;  /* 0x009896800000995d */ /* 0x002fea0003900000 */
[----:B------:R-:W1:Y:S02]  /*312d0*/  @!P1 SYNCS.PHASECHK.TRANS64 P1, [R6+URZ], R5 ;  /* 0x00000005060095a7 */ /* 0x000e64000802007f */
[----:B-1----:R-:W-:Y:S05]  /*312e0*/  @!P1 BRA `(.L_x_8292) ;  /* 0xfffffffc00f09947 */ /* 0x002fea000383ffff */
[----:B------:R-:W-:Y:S05]  /*312f0*/  BRA `(.L_x_8454) ;  /* 0xffffffbc00cc7947 */ /* 0x000fea000383ffff */
.L_x_8293:
[----:B-1----:R1:W2:Y:S02]  /*31300*/  SYNCS.PHASECHK.TRANS64.TRYWAIT P1, [R7+URZ], R2 ;  /* 0x00000002070075a7 */ /* 0x0022a4000802017f */
[----:B--2---:R-:W-:Y:S05]  /*31310*/  @!P1 NANOSLEEP.SYNCS 0x989680 ;  /* 0x009896800000995d */ /* 0x004fea0003900000 */
[----:B------:R-:W2:Y:S02]  /*31320*/  @!P1 SYNCS.PHASECHK.TRANS64 P1, [R7+URZ], R2 ;  /* 0x00000002070095a7 */ /* 0x000ea4000802007f */
[----:B--2---:R-:W-:Y:S05]  /*31330*/  @!P1 BRA `(.L_x_8293) ;  /* 0xfffffffc00f09947 */ /* 0x004fea000383ffff */
[----:B------:R-:W-:Y:S05]  /*31340*/  BRA `(.L_x_8455) ;  /* 0xffffffbc00c07947 */ /* 0x000fea000383ffff */
.L_x_8295:
[----:B--2---:R2:W3:Y:S02]  /*31350*/  SYNCS.PHASECHK.TRANS64.TRYWAIT P1, [R4+URZ+0x2e860], R5 ;  /* 0x02e86005040075a7 */ /* 0x0044e4000802017f */
[----:B---3--:R-:W-:Y:S05]  /*31360*/  @!P1 NANOSLEEP.SYNCS 0x989680 ;  /* 0x009896800000995d */ /* 0x008fea0003900000 */
[----:B------:R-:W3:Y:S02]  /*31370*/  @!P1 SYNCS.PHASECHK.TRANS64 P1, [R4+URZ+0x2e860], R5 ;  /* 0x02e86005040095a7 */ /* 0x000ee4000802007f */
[----:B---3--:R-:W-:Y:S05]  /*31380*/  @!P1 BRA `(.L_x_8295) ;  /* 0xfffffffc00f09947 */ /* 0x008fea000383ffff */
[----:B------:R-:W-:Y:S05]  /*31390*/  BRA `(.L_x_8456) ;  /* 0xffffffbc00c47947 */ /* 0x000fea000383ffff */
.L_x_8297:
[----:B---3--:R3:W4:Y:S02]  /*313a0*/  SYNCS.PHASECHK.TRANS64.TRYWAIT P1, [R3+URZ+0x2e860], R2 ;  /* 0x02e86002030075a7 */ /* 0x008724000802017f */
[----:B----4-:R-:W-:Y:S05]  /*313b0*/  @!P1 NANOSLEEP.SYNCS 0x989680 ;  /* 0x009896800000995d */ /* 0x010fea0003900000 */
[----:B------:R-:W4:Y:S02]  /*313c0*/  @!P1 SYNCS.PHASECHK.TRANS64 P1, [R3+URZ+0x2e860], R2 ;  /* 0x02e86002030095a7 */ /* 0x000f24000802007f */
[----:B----4-:R-:W-:Y:S05]  /*313d0*/  @!P1 BRA `(.L_x_8297) ;  /* 0xfffffffc00f09947 */ /* 0x010fea000383ffff */
[----:B------:R-:W-:Y:S05]  /*313e0*/  BRA `(.L_x_8457) ;  /* 0xffffffbc00c47947 */ /* 0x000fea000383ffff */
.L_x_8299:
[----:B----4-:R4:W0:Y:S02]  /*313f0*/  SYNCS.PHASECHK.TRANS64.TRYWAIT P0, [R4+URZ+0x2e880], R5 ;  /* 0x02e88005040075a7 */ /* 0x010824000800017f */
[----:B0-----:R-:W-:Y:S05]  /*31400*/  @!P0 NANOSLEEP.SYNCS 0x989680 ;  /* 0x009896800000895d */ /* 0x001fea0003900000 */
[----:B------:R-:W0:Y:S02]  /*31410*/  @!P0 SYNCS.PHASECHK.TRANS64 P0, [R4+URZ+0x2e880], R5 ;  /* 0x02e88005040085a7 */ /* 0x000e24000800007f */
[----:B0-----:R-:W-:Y:S05]  /*31420*/  @!P0 BRA `(.L_x_8299) ;  /* 0xfffffffc00f08947 */ /* 0x001fea000383ffff */
[----:B------:R-:W-:Y:S05]  /*31430*/  BRA `(.L_x_8300) ;  /* 0xffffffbc00c07947 */ /* 0x000fea000383ffff */
.L_x_8458:
        /* <DEDUP_REMOVED lines=12> */
.L_x_12980:


//--------------------- .text._ZN7cutlass13device_kernelIN5flash11enable_sm90INS1_16FlashAttnFwdSm90INS1_25CollectiveMainloopFwdSm90ILi2EN4cute5tupleIJNS5_1CILi1EEES8_S8_EEENS6_IJNS7_ILi192EEENS7_ILi128EEENS7_ILi96EEEEEELi96ENS_12float_e4m3_tEfNS_4arch4Sm90ELb0ELb0ELb1ELb0ELb0ELb0ELb0ELb1ELb1ELb1ELb0ELb0EEENS1_21CollectiveEpilogueFwdINS6_IJSA_SC_SB_EEES9_NS_10bfloat16_tESG_Li384ELb0ELb1ELb0ELb1EEENS1_29StaticPersistentTileSchedulerILb0EEEEEEEEEvNT_6ParamsE --------------------------
	.section	.text._ZN7cutlass13device_kernelIN5flash11enable_sm90INS1_16FlashAttnFwdSm90INS1_25CollectiveMainloopFwdSm90ILi2EN4cute5tupleIJNS5_1CILi1EEES8_S8_EEENS6_IJNS7_ILi192EEENS7_ILi128EEENS7_ILi96EEEEEELi96ENS_12float_e4m3_tEfNS_4arch4Sm90ELb0ELb0ELb1ELb0ELb0ELb0ELb0ELb1ELb1ELb1ELb0ELb0EEENS1_21CollectiveEpilogueFwdINS6_IJSA_SC_SB_EEES9_NS_10bfloat16_tESG_Li384ELb0ELb1ELb0ELb1EEENS1_29StaticPersistentTileSchedulerILb0EEEEEEEEEvNT_6ParamsE,"ax",@progbits
	.align	128
.text._ZN7cutlass13device_kernelIN5flash11enable_sm90INS1_16FlashAttnFwdSm90INS1_25CollectiveMainloopFwdSm90ILi2EN4cute5tupleIJNS5_1CILi1EEES8_S8_EEENS6_IJNS7_ILi192EEENS7_ILi128EEENS7_ILi96EEEEEELi96ENS_12float_e4m3_tEfNS_4arch4Sm90ELb0ELb0ELb1ELb0ELb0ELb0ELb0ELb1ELb1ELb1ELb0ELb0EEENS1_21CollectiveEpilogueFwdINS6_IJSA_SC_SB_EEES9_NS_10bfloat16_tESG_Li384ELb0ELb1ELb0ELb1EEENS1_29StaticPersistentTileSchedulerILb0EEEEEEEEEvNT_6ParamsE:
        .type           _ZN7cutlass13device_kernelIN5flash11enable_sm90INS1_16FlashAttnFwdSm90INS1_25CollectiveMainloopFwdSm90ILi2EN4cute5tupleIJNS5_1CILi1EEES8_S8_EEENS6_IJNS7_ILi192EEENS7_ILi128EEENS7_ILi96EEEEEELi96ENS_12float_e4m3_tEfNS_4arch4Sm90ELb0ELb0ELb1ELb0ELb0ELb0ELb0ELb1ELb1ELb1ELb0ELb0EEENS1_21CollectiveEpilogueFwdINS6_IJSA_SC_SB_EEES9_NS_10bfloat16_tESG_Li384ELb0ELb1ELb0ELb1EEENS1_29StaticPersistentTileSchedulerILb0EEEEEEEEEvNT_6ParamsE,@function
        .size           _ZN7cutlass13device_kernelIN5flash11enable_sm90INS1_16FlashAttnFwdSm90INS1_25CollectiveMainloopFwdSm90ILi2EN4cute5tupleIJNS5_1CILi1EEES8_S8_EEENS6_IJNS7_ILi192EEENS7_ILi128EEENS7_ILi96EEEEEELi96ENS_12float_e4m3_tEfNS_4arch4Sm90ELb0ELb0ELb1ELb0ELb0ELb0ELb0ELb1ELb1ELb1ELb0ELb0EEENS1_21CollectiveEpilogueFwdINS6_IJSA_SC_SB_EEES9_NS_10bfloat16_tESG_Li384ELb0ELb1ELb0ELb1EEENS1_29StaticPersistentTileSchedulerILb0EEEEEEEEEvNT_6ParamsE,(.L_x_12981 - _ZN7cutlass13device_kernelIN5flash11enable_sm90INS1_16FlashAttnFwdSm90INS1_25CollectiveMainloopFwdSm90ILi2EN4cute5tupleIJNS5_1CILi1EEES8_S8_EEENS6_IJNS7_ILi192EEENS7_ILi128EEENS7_ILi96EEEEEELi96ENS_12float_e4m3_tEfNS_4arch4Sm90ELb0ELb0ELb1ELb0ELb0ELb0ELb0ELb1ELb1ELb1ELb0ELb0EEENS1_21CollectiveEpilogueFwdINS6_IJSA_SC_SB_EEES9_NS_10bfloat16_tESG_Li384ELb0ELb1ELb0ELb1EEENS1_29StaticPersistentTileSchedulerILb0EEEEEEEEEvNT_6ParamsE)
        .other          _ZN7cutlass13device_kernelIN5flash11enable_sm90INS1_16FlashAttnFwdSm90INS1_25CollectiveMainloopFwdSm90ILi2EN4cute5tupleIJNS5_1CILi1EEES8_S8_EEENS6_IJNS7_ILi192EEENS7_ILi128EEENS7_ILi96EEEEEELi96ENS_12float_e4m3_tEfNS_4arch4Sm90ELb0ELb0ELb1ELb0ELb0ELb0ELb0ELb1ELb1ELb1ELb0ELb0EEENS1_21CollectiveEpilogueFwdINS6_IJSA_SC_SB_EEES9_NS_10bfloat16_tESG_Li384ELb0ELb1ELb0ELb1EEENS1_29StaticPersistentTileSchedulerILb0EEEEEEEEEvNT_6ParamsE,@"STO_CUDA_ENTRY STV_DEFAULT"
_ZN7cutlass13device_kernelIN5flash11enable_sm90INS1_16FlashAttnFwdSm90INS1_25CollectiveMainloopFwdSm90ILi2EN4cute5tupleIJNS5_1CILi1EEES8_S8_EEENS6_IJNS7_ILi192EEENS7_ILi128EEENS7_ILi96EEEEEELi96ENS_12float_e4m3_tEfNS_4arch4Sm90ELb0ELb0ELb1ELb0ELb0ELb0ELb0ELb1ELb1ELb1ELb0ELb0EEENS1_21CollectiveEpilogueFwdINS6_IJSA_SC_SB_EEES9_NS_10bfloat16_tESG_Li384ELb0ELb1ELb0ELb1EEENS1_29StaticPersistentTileSchedulerILb0EEEEEEEEEvNT_6ParamsE:
[----:B------:R-:W0:Y:S02]  /*0000*/  LDC R1, c[0x0][0x28] ;  /* 0x00000a00ff017b82 */ /* 0x000e240000000800 */
[----:B0-----:R-:W-:Y:S01]  /*0010*/  VIADD R1, R1, 0xfffffff8 ;  /* 0xfffffff801017836 */ /* 0x001fe20000000000 */
[----:B------:R-:W0:Y:S01]  /*0020*/  S2R R3, SR_TID.X ;  /* 0x0000000000037919 */ /* 0x000e220000002100 */
[----:B------:R-:W-:Y:S01]  /*0030*/  ELECT P0, URZ, PT ;  /* 0x00000000003f782f */ /* 0x000fe20003800000 */
[----:B------:R-:W-:Y:S01]  /*0040*/  BSSY B0, `(.L_x_8459) ;  /* 0x000000e000007945 */ /* 0x000fe20003800000 */
[----:B0-----:R-:W-:-:S05]  /*0050*/  SHF.R.U32.HI R2, RZ, 0x5, R3 ;  /* 0x00000005ff027819 */ /* 0x001fca0000011603 */
[----:B------:R-:W0:Y:S02]  /*0060*/  SHFL.IDX PT, R0, R2, RZ, 0x1f ;  /* 0x00001fff02007589 */ /* 0x000e2400000e0000 */
[----:B0-----:R-:W-:Y:S02]  /*0070*/  ISETP.EQ.AND P0, PT, R0, RZ, P0 ;  /* 0x000000ff0000720c */ /* 0x001fe40000702270 */
[----:B------:R-:W-:-:S11]  /*0080*/  SHF.R.U32.HI R0, RZ, 0x7, R3 ;  /* 0x00000007ff007819 */ /* 0x000fd60000011603 */
        /* <DEDUP_REMOVED lines=9> */
.L_x_8460:
[----:B------:R-:W-:Y:S05]  /*0120*/  BSYNC B0 ;  /* 0x0000000000007941 */ /* 0x000fea0003800000 */
.L_x_8459:
        /* <DEDUP_REMOVED lines=41> */
.L_x_8461:
        /* <DEDUP_REMOVED lines=22> */
.L_x_8462:
        /* <DEDUP_REMOVED lines=18> */
.L_x_8463:
        /* <DEDUP_REMOVED lines=22> */
.L_x_8464:
        /* <DEDUP_REMOVED lines=22> */
.L_x_8465:
[----:B------:R-:W-:Y:S01]  /*0900*/  PLOP3.LUT P0, PT, PT, PT, UP0, 0x80, 0x0 ;  /* 0x000000000000781c */ /* 0x000fe20003f0f008 */
[----:B------:R-:W-:Y:S01]  /*0910*/  UMOV UR42, 0x1 ;  /* 0x00000001002a7882 */ /* 0x000fe20000000000 */
[----:B------:R-:W-:Y:S01]  /*0920*/  NOP ;  /* 0x0000000000007918 */ /* 0x000fe20000000000 */
[----:B------:R-:W-:Y:S01]  /*0930*/  USEL UR42, UR42, 0x2, !UP0 ;  /* 0x000000022a2a7887 */ /* 0x000fe2000c000000 */
[----:B------:R-:W-:Y:S01]  /*0940*/  ULDC.64 UR52, c[0x0][0x208] ;  /* 0x0000820000347ab9 */ /* 0x000fe20000000a00 */
[----:B012-4-:R-:W-:Y:S08]  /*0950*/  BAR.SYNC.DEFER_BLOCKING 0x0 ;  /* 0x0000000000007b1d */ /* 0x017ff00000010000 */
[----:B------:R-:W-:Y:S05]  /*0960*/  @!P0 BRA `(.L_x_8466) ;  /* 0x0000007400808947 */ /* 0x000fea0003800000 */
.L_x_8467:
[----:B------:R-:W-:-:S08]  /*0970*/  NOP ;  /* 0x0000000000007918 */ /* 0x000fd00000000000 */
[----:B------:R-:W0:Y:S02]  /*0980*/  USETMAXREG.TRY_ALLOC.CTAPOOL UP0, 0xa0 ;  /* 0x000000a0000079c8 */ /* 0x000e240008000600 */
[----:B0-----:R-:W-:-:S13]  /*0990*/  PLOP3.LUT P0, PT, PT, PT, UP0, 0x80, 0x0 ;  /* 0x000000000000781c */ /* 0x001fda0003f0f008 */
[----:B------:R-:W-:Y:S05]  /*09a0*/  @!P0 BRA `(.L_x_8467) ;  /* 0xfffffffc00f08947 */ /* 0x000fea000383ffff */
[----:B------:R-:W0:Y:S08]  /*09b0*/  S2UR UR45, SR_CTAID.X ;  /* 0x00000000002d79c3 */ /* 0x000e300000002500 */
[----:B------:R-:W-:Y:S08]  /*09c0*/  BAR.ARV 0x8, 0x200 ;  /* 0x0208000000007b1d */ /* 0x000ff00000002000 */
[----:B------:R-:W0:Y:S02]  /*09d0*/  LDC R0, c[0x0][0xc34] ;  /* 0x00030d00ff007b82 */ /* 0x000e240000000800 */
[----:B0-----:R-:W-:-:S13]  /*09e0*/  ISETP.LE.AND P0, PT, R0, UR45, PT ;  /* 0x0000002d00007c0c */ /* 0x001fda000bf03270 */
[----:B------:R-:W-:Y:S05]  /*09f0*/  @P0 EXIT ;  /* 0x000000000000094d */ /* 0x000fea0003800000 */
[----:B------:R-:W0:Y:S01]  /*0a00*/  S2R R2, SR_TID.X ;  /* 0x0000000000027919 */ /* 0x000e220000002100 */
[----:B------:R-:W-:Y:S01]  /*0a10*/  ULOP3.LUT UR39, UR42, 0x1, URZ, 0xfc, !UPT ;  /* 0x000000012a277892 */ /* 0x000fe2000f8efc3f */
[----:B------:R-:W-:Y:S01]  /*0a20*/  UMOV UR36, URZ ;  /* 0x0000003f00247c82 */ /* 0x000fe20008000000 */
[----:B------:R-:W-:Y:S01]  /*0a30*/  UMOV UR37, URZ ;  /* 0x0000003f00257c82 */ /* 0x000fe20008000000 */
[----:B------:R-:W-:Y:S01]  /*0a40*/  UMOV UR38, URZ ;  /* 0x0000003f00267c82 */ /* 0x000fe20008000000 */
[----:B0-----:R-:W-:-:S05]  /*0a50*/  VIADD R18, R2, 0xffffff80 ;  /* 0xffffff8002127836 */ /* 0x001fca0000000000 */
[----:B------:R-:W-:-:S04]  /*0a60*/  SHF.R.S32.HI R3, RZ, 0x1f, R18 ;  /* 0x0000001fff037819 */ /* 0x000fc80000011412 */
[CC--:B------:R-:W-:Y:S02]  /*0a70*/  LEA.HI R23, R3.reuse, R18.reuse, RZ, 0x7 ;  /* 0x0000001203177211 */ /* 0x0c0fe400078f38ff */
[-C--:B------:R-:W-:Y:S02]  /*0a80*/  LEA.HI R0, R3, R18.reuse, RZ, 0x4 ;  /* 0x0000001203007211 */ /* 0x080fe400078f20ff */
[----:B------:R-:W-:Y:S02]  /*0a90*/  LOP3.LUT R5, R23, 0xffffff80, RZ, 0xc0, !PT ;  /* 0xffffff8017057812 */ /* 0x000fe400078ec0ff */
[----:B------:R-:W-:Y:S02]  /*0aa0*/  LEA.HI R4, R3, R18, RZ, 0x5 ;  /* 0x0000001203047211 */ /* 0x000fe400078f28ff */
[----:B------:R-:W-:Y:S01]  /*0ab0*/  SHF.R.S32.HI R9, RZ, 0x4, R0 ;  /* 0x00000004ff097819 */ /* 0x000fe20000011400 */
[----:B------:R-:W-:Y:S01]  /*0ac0*/  IMAD.IADD R22, R18, 0x1, -R5 ;  /* 0x0000000112167824 */ /* 0x000fe200078e0a05 */
[----:B------:R-:W-:Y:S01]  /*0ad0*/  LOP3.LUT R7, R0, 0x7fffff0, RZ, 0xc0, !PT ;  /* 0x07fffff000077812 */ /* 0x000fe200078ec0ff */
[----:B------:R-:W-:Y:S01]  /*0ae0*/  IMAD.SHL.U32 R4, R4, 0x10, RZ ;  /* 0x0000001004047824 */ /* 0x000fe200078e00ff */
[----:B------:R-:W-:-:S02]  /*0af0*/  SHF.R.S32.HI R23, RZ, 0x7, R23 ;  /* 0x00000007ff177819 */ /* 0x000fc40000011417 */
[----:B------:R-:W-:Y:S01]  /*0b00*/  SHF.R.S32.HI R5, RZ, 0x1f, R22 ;  /* 0x0000001fff057819 */ /* 0x000fe20000011416 */
[----:B------:R-:W-:Y:S01]  /*0b10*/  IMAD.IADD R7, R18, 0x1, -R7 ;  /* 0x0000000112077824 */ /* 0x000fe200078e0a07 */
[----:B------:R-:W-:Y:S02]  /*0b20*/  LEA.HI R0, R0, R9, RZ, 0x1 ;  /* 0x0000000900007211 */ /* 0x000fe400078f08ff */
[----:B------:R-:W-:Y:S02]  /*0b30*/  LEA.HI R2, R5, R22, RZ, 0x2 ;  /* 0x0000001605027211 */ /* 0x000fe400078f10ff */
[----:B------:R-:W-:Y:S02]  /*0b40*/  LOP3.LUT R6, R4, 0xfffffe00, RZ, 0xc0, !PT ;  /* 0xfffffe0004067812 */ /* 0x000fe400078ec0ff */
[--C-:B------:R-:W-:Y:S02]  /*0b50*/  SHF.R.S32.HI R8, RZ, 0x2, R2.reuse ;  /* 0x00000002ff087819 */ /* 0x100fe40000011402 */
[----:B------:R-:W-:Y:S01]  /*0b60*/  SHF.R.S32.HI R11, RZ, 0x1f, R2 ;  /* 0x0000001fff0b7819 */ /* 0x000fe20000011402 */
[----:B------:R-:W-:Y:S01]  /*0b70*/  IMAD R7, R7, 0x20, R6 ;  /* 0x0000002007077824 */ /* 0x000fe200078e0206 */
[----:B------:R-:W-:Y:S01]  /*0b80*/  LOP3.LUT R4, R0, 0x1ffffffe, RZ, 0xc0, !PT ;  /* 0x1ffffffe00047812 */ /* 0x000fe200078ec0ff */
[----:B------:R-:W-:Y:S01]  /*0b90*/  IMAD.HI R0, R23, 0x55555556, RZ ;  /* 0x5555555617007827 */ /* 0x000fe200078e02ff */
[----:B------:R-:W-:-:S02]  /*0ba0*/  LEA.HI R11, R11, R8, RZ, 0x3 ;  /* 0x000000080b0b7211 */ /* 0x000fc400078f18ff */
[----:B------:R-:W-:Y:S01]  /*0bb0*/  LEA.HI R19, R3, R18, RZ, 0x2 ;  /* 0x0000001203137211 */ /* 0x000fe200078f10ff */
[----:B------:R-:W-:Y:S01]  /*0bc0*/  IMAD.IADD R4, R9, 0x1, -R4 ;  /* 0x0000000109047824 */ /* 0x000fe200078e0a04 */
[----:B------:R-:W-:Y:S02]  /*0bd0*/  LOP3.LUT R11, R11, 0xfffffff8, RZ, 0xc0, !PT ;  /* 0xfffffff80b0b7812 */ /* 0x000fe400078ec0ff */
[----:B------:R-:W-:Y:S01]  /*0be0*/  LEA.HI R5, R5, R22, RZ, 0x5 ;  /* 0x0000001605057211 */ /* 0x000fe200078f28ff */
[----:B------:R-:W-:Y:S01]  /*0bf0*/  IMAD R154, R4, 0x8, R7 ;  /* 0x00000008049a7824 */ /* 0x000fe200078e0207 */
[----:B------:R-:W-:Y:S01]  /*0c00*/  LEA.HI R0, R0, R0, RZ, 0x1 ;  /* 0x0000000000007211 */ /* 0x000fe200078f08ff */
[----:B------:R-:W-:Y:S01]  /*0c10*/  IMAD.IADD R8, R8, 0x1, -R11 ;  /* 0x0000000108087824 */ /* 0x000fe200078e0a0b */
[----:B------:R-:W-:Y:S02]  /*0c20*/  SHF.R.S32.HI R5, RZ, 0x5, R5 ;  /* 0x00000005ff057819 */ /* 0x000fe40000011405 */
[----:B------:R-:W-:Y:S01]  /*0c30*/  LOP3.LUT R9, R19, 0xfffffffc, RZ, 0xc0, !PT ;  /* 0xfffffffc13097812 */ /* 0x000fe200078ec0ff */
[----:B------:R-:W-:Y:S01]  /*0c40*/  IMAD R0, R0, -0x3, R23 ;  /* 0xfffffffd00007824 */ /* 0x000fe200078e0217 */
[----:B------:R-:W-:Y:S01]  /*0c50*/  LOP3.LUT R3, R2, 0x7ffffffc, RZ, 0xc0, !PT ;  /* 0x7ffffffc02037812 */ /* 0x000fe200078ec0ff */
[----:B------:R-:W-:Y:S01]  /*0c60*/  IMAD R5, R5, 0x10, R8 ;  /* 0x0000001005057824 */ /* 0x000fe200078e0208 */
[----:B------:R-:W-:Y:S01]  /*0c70*/  SHF.R.S32.HI R19, RZ, 0x2, R19 ;  /* 0x00000002ff137819 */ /* 0x000fe20000011413 */
[----:B------:R-:W-:-:S02]  /*0c80*/  IMAD.IADD R18, R18, 0x1, -R9 ;  /* 0x0000000112127824 */ /* 0x000fc400078e0a09 */
[----:B------:R-:W-:Y:S02]  /*0c90*/  IMAD.MOV.U32 R2, RZ, RZ, -0x2 ;  /* 0xfffffffeff027424 */ /* 0x000fe400078e00ff */
[----:B------:R-:W-:Y:S02]  /*0ca0*/  IMAD.IADD R3, R22, 0x1, -R3 ;  /* 0x0000000116037824 */ /* 0x000fe400078e0a03 */
[----:B------:R-:W-:Y:S01]  /*0cb0*/  IMAD R152, R0, 0x40, R5 ;  /* 0x0000004000987824 */ /* 0x000fe200078e0205 */
[C---:B------:R-:W-:Y:S01]  /*0cc0*/  LEA.HI R0, R18.reuse, R18, RZ, 0x1 ;  /* 0x0000001212007211 */ /* 0x040fe200078f08ff */
[----:B------:R-:W-:Y:S02]  /*0cd0*/  IMAD R155, R3, R2, 0x80 ;  /* 0x00000080039b7424 */ /* 0x000fe400078e0202 */
[----:B------:R-:W-:Y:S01]  /*0ce0*/  IMAD.SHL.U32 R2, R18, 0x8, RZ ;  /* 0x0000000812027824 */ /* 0x000fe200078e00ff */
[----:B------:R-:W-:-:S03]  /*0cf0*/  LOP3.LUT R3, R0, 0x1ffffffe, RZ, 0xc0, !PT ;  /* 0x1ffffffe00037812 */ /* 0x000fc600078ec0ff */
[C---:B------:R-:W-:Y:S02]  /*0d00*/  VIADD R17, R2.reuse, 0x20 ;  /* 0x0000002002117836 */ /* 0x040fe40000000000 */
[----:B------:R-:W-:Y:S02]  /*0d10*/  VIADD R16, R2, 0x40 ;  /* 0x0000004002107836 */ /* 0x000fe40000000000 */
[----:B------:R-:W-:Y:S01]  /*0d20*/  IMAD.IADD R3, R18, 0x1, -R3 ;  /* 0x0000000112037824 */ /* 0x000fe200078e0a03 */
[----:B------:R-:W-:Y:S02]  /*0d30*/  SHF.R.S32.HI R157, RZ, 0x1f, R17 ;  /* 0x0000001fff9d7819 */ /* 0x000fe40000011411 */
[----:B------:R-:W-:Y:S01]  /*0d40*/  SHF.R.S32.HI R156, RZ, 0x1f, R16 ;  /* 0x0000001fff9c7819 */ /* 0x000fe20000011410 */
[----:B------:R-:W-:-:S07]  /*0d50*/  IMAD R153, R3, 0x8, R152 ;  /* 0x0000000803997824 */ /* 0x000fce00078e0298 */
.L_x_8494:
[----:B0-----:R-:W0:Y:S01]  /*0d60*/  SHFL.IDX PT, R0, R23, RZ, 0x1f ;  /* 0x00001fff17007589 */ /* 0x001e2200000e0000 */
[----:B-1----:R-:W1:Y:S01]  /*0d70*/  S2UR UR40, SR_CgaCtaId ;  /* 0x00000000002879c3 */ /* 0x002e620000008800 */
[----:B------:R-:W-:Y:S01]  /*0d80*/  ULDC UR4, c[0x0][0xc38] ;  /* 0x00030e0000047ab9 */ /* 0x000fe20000000800 */
[----:B------:R-:W-:Y:S01]  /*0d90*/  ULDC.64 UR6, c[0x0][0x418] ;  /* 0x0001060000067ab9 */ /* 0x000fe20000000a00 */
[----:B------:R-:W-:Y:S02]  /*0da0*/  UISETP.NE.AND UP1, UPT, UR4, 0x1, UPT ;  /* 0x000000010400788c */ /* 0x000fe4000bf25270 */
[----:B------:R-:W-:Y:S01]  /*0db0*/  UISETP.NE.U32.AND UP0, UPT, UR6, URZ, UPT ;  /* 0x0000003f0600728c */ /* 0x000fe2000bf05070 */
[----:B------:R-:W-:Y:S01]  /*0dc0*/  ULDC UR4, c[0x0][0xc44] ;  /* 0x0003110000047ab9 */ /* 0x000fe20000000800 */
[----:B------:R-:W-:Y:S01]  /*0dd0*/  UMOV UR41, UR45 ;  /* 0x0000002d00297c82 */ /* 0x000fe20008000000 */
[----:B------:R-:W-:Y:S01]  /*0de0*/  UISETP.NE.AND UP2, UPT, UR4, 0x1, UPT ;  /* 0x000000010400788c */ /* 0x000fe2000bf45270 */
[----:B------:R-:W-:Y:S01]  /*0df0*/  UMOV UR43, 0x400 ;  /* 0x00000400002b7882 */ /* 0x000fe20000000000 */
[----:B------:R-:W-:-:S04]  /*0e00*/  UISETP.NE.AND.EX UP0, UPT, UR7, URZ, UPT, UP0 ;  /* 0x0000003f0700728c */ /* 0x000fc8000bf05300 */
[----:B------:R-:W-:Y:S01]  /*0e10*/  @UP1 ULDC UR4, c[0x0][0xc3c] ;  /* 0x00030f0000041ab9 */ /* 0x000fe20000000800 */
[----:B------:R-:W-:Y:S01]  /*0e20*/  @UP1 ULDC UR6, c[0x0][0xc40] ;  /* 0x0003100000061ab9 */ /* 0x000fe20000000800 */
[----:B------:R-:W-:Y:S01]  /*0e30*/  UIMAD.WIDE.U32 UR4, UR45, UR4, URZ ;  /* 0x000000042d0472a5 */ /* 0x000fe2000f8e003f */
[----:B------:R-:W-:-:S03]  /*0e40*/  ULDC UR47, c[0x0][0x424] ;  /* 0x00010900002f7ab9 */ /* 0x000fc60000000800 */
[----:B------:R-:W-:Y:S01]  /*0e50*/  @UP1 USHF.R.U32.HI UR41, URZ, UR6, UR5 ;  /* 0x000000063f291299 */ /* 0x000fe20008011605 */
[----:B------:R-:W-:Y:S01]  /*0e60*/  @UP2 ULDC.64 UR10, c[0x0][0xc48] ;  /* 0x00031200000a2ab9 */ /* 0x000fe20000000a00 */
[----:B0-----:R-:W-:Y:S01]  /*0e70*/  R2UR UR8, R0 ;  /* 0x00000000000872ca */ /* 0x001fe200000e0000 */
[----:B-1----:R-:W-:Y:S02]  /*0e80*/  ULEA UR43, UR40, UR43, 0x18 ;  /* 0x0000002b282b7291 */ /* 0x002fe4000f8ec03f */
[----:B------:R-:W-:Y:S02]  /*0e90*/  UIMAD.WIDE.U32 UR4, UR41, UR10, URZ ;  /* 0x0000000a290472a5 */ /* 0x000fe4000f8e003f */
[----:B------:R-:W-:Y:S02]  /*0ea0*/  UIADD3 UR9, UR43, 0xf000, URZ ;  /* 0x0000f0002b097890 */ /* 0x000fe4000fffe03f */
[----:B------:R-:W-:Y:S02]  /*0eb0*/  USEL UR47, UR47, 0x1, UP0 ;  /* 0x000000012f2f7887 */ /* 0x000fe40008000000 */
[----:B------:R-:W-:Y:S01]  /*0ec0*/  ULOP3.LUT UP0, URZ, UR9, 0x3ff, URZ, 0xc0, !UPT ;  /* 0x000003ff093f7892 */ /* 0x000fe2000f80c03f */
[----:B------:R-:W-:Y:S01]  /*0ed0*/  ULDC UR4, c[0x0][0x2f0] ;  /* 0x0000bc0000047ab9 */ /* 0x000fe20000000800 */
[----:B------:R-:W-:-:S02]  /*0ee0*/  UMOV UR44, UR41 ;  /* 0x00000029002c7c82 */ /* 0x000fc40008000000 */
[----:B------:R-:W-:Y:S02]  /*0ef0*/  UIMAD.WIDE UR6, UR8, 0x55555556, URZ ;  /* 0x55555556080678a5 */ /* 0x000fe4000f8e023f */
[----:B------:R-:W-:Y:S01]  /*0f00*/  UIMAD UR47, UR47, UR4, URZ ;  /* 0x000000042f2f72a4 */ /* 0x000fe2000f8e023f */
[----:B------:R-:W-:Y:S01]  /*0f10*/  PLOP3.LUT P0, PT, PT, PT, UP0, 0x80, 0x0 ;  /* 0x000000000000781c */ /* 0x000fe20003f0f008 */
[----:B------:R-:W-:Y:S02]  /*0f20*/  ULEA.HI UR7, UR7, UR7, URZ, 0x1 ;  /* 0x0000000707077291 */ /* 0x000fe4000f8f083f */
[----:B------:R-:W-:Y:S02]  /*0f30*/  UIADD3 UR4, UR47, 0x7f, URZ ;  /* 0x0000007f2f047890 */ /* 0x000fe4000fffe03f */
[----:B------:R-:W-:Y:S02]  /*0f40*/  UIMAD UR7, UR7, -0x3, UR8 ;  /* 0xfffffffd070778a4 */ /* 0x000fe4000f8e0208 */
[----:B------:R-:W-:-:S02]  /*0f50*/  @UP2 USHF.R.U32.HI UR44, URZ, UR11, UR5 ;  /* 0x0000000b3f2c2299 */ /* 0x000fc40008011605 */
[----:B------:R-:W-:Y:S02]  /*0f60*/  USHF.R.S32.HI UR5, URZ, 0x1f, UR4 ;  /* 0x0000001f3f057899 */ /* 0x000fe40008011404 */
[----:B------:R-:W-:Y:S02]  /*0f70*/  ULEA UR7, UR7, UR9, 0xb ;  /* 0x0000000907077291 */ /* 0x000fe4000f8e583f */
[----:B------:R-:W-:Y:S02]  /*0f80*/  ULEA.HI UR5, UR5, UR4, URZ, 0x7 ;  /* 0x0000000405057291 */ /* 0x000fe4000f8f383f */
[----:B------:R-:W-:Y:S02]  /*0f90*/  USHF.R.U32.HI UR7, URZ, 0x4, UR7 ;  /* 0x000000043f077899 */ /* 0x000fe40008011607 */
[----:B------:R-:W-:Y:S02]  /*0fa0*/  USHF.R.S32.HI UR46, URZ, 0x7, UR5 ;  /* 0x000000073f2e7899 */ /* 0x000fe40008011405 */
[----:B------:R-:W-:Y:S01]  /*0fb0*/  ULOP3.LUT UR48, UR7, 0x3fff, URZ, 0xc0, !UPT ;  /* 0x00003fff07307892 */ /* 0x000fe2000f8ec03f */
        /* <DEDUP_REMOVED lines=17> */
.L_x_8468:
        /* <DEDUP_REMOVED lines=13> */
[----:B------:R-:W-:Y:S02]  /*11a0*/  @UP0 UIADD3 UR16, -UR44, URZ, URZ ;  /* 0x0000003f2c100290 */ /* 0x000fe4000fffe13f */
[----:B------:R-:W-:Y:S01]  /*11b0*/  @UP1 UIADD3 UR20, -UR44, URZ, URZ ;  /* 0x0000003f2c141290 */ /* 0x000fe2000fffe13f */
[----:B------:R-:W-:Y:S01]  /*11c0*/  @UP1 ULDC.64 UR14, c[0x0][0x9b8] ;  /* 0x00026e00000e1ab9 */ /* 0x000fe20000000a00 */
[----:B------:R-:W-:Y:S02]  /*11d0*/  @UP0 UIMAD.WIDE.U32 UR10, UR44, UR12, URZ ;  /* 0x0000000c2c0a02a5 */ /* 0x000fe4000f8e003f */
[----:B------:R-:W-:Y:S01]  /*11e0*/  @UP0 UIMAD UR8, UR8, UR12, URZ ;  /* 0x0000000c080802a4 */ /* 0x000fe2000f8e023f */
[----:B------:R-:W-:Y:S01]  /*11f0*/  @UP0 ULDC UR17, c[0x0][0xc44] ;  /* 0x0003110000110ab9 */ /* 0x000fe20000000800 */
[----:B------:R-:W-:Y:S01]  /*1200*/  @UP1 ULDC UR21, c[0x0][0xc44] ;  /* 0x0003110000151ab9 */ /* 0x000fe20000000800 */
[----:B------:R-:W-:-:S02]  /*1210*/  @UP1 UIMAD UR12, UR9, UR14, URZ ;  /* 0x0000000e090c12a4 */ /* 0x000fc4000f8e023f */
[----:B------:R-:W-:Y:S02]  /*1220*/  @UP0 UIMAD UR16, UR17, UR16, UR41 ;  /* 0x00000010111002a4 */ /* 0x000fe4000f8e0229 */
[----:B------:R-:W-:Y:S02]  /*1230*/  @UP1 UIMAD UR20, UR21, UR20, UR41 ;  /* 0x00000014151412a4 */ /* 0x000fe4000f8e0229 */
[----:B------:R-:W-:Y:S02]  /*1240*/  @UP0 UIMAD UR18, UR44, UR13, UR8 ;  /* 0x0000000d2c1202a4 */ /* 0x000fe4000f8e0208 */
[----:B------:R-:W-:Y:S02]  /*1250*/  @UP0 USHF.R.S32.HI UR17, URZ, 0x1f, UR16 ;  /* 0x0000001f3f110899 */ /* 0x000fe40008011410 */
[----:B------:R-:W-:Y:S02]  /*1260*/  @UP1 USHF.R.S32.HI UR21, URZ, 0x1f, UR20 ;  /* 0x0000001f3f151899 */ /* 0x000fe40008011414 */
[----:B------:R-:W-:-:S02]  /*1270*/  @UP1 UIMAD.WIDE.U32 UR8, UR44, UR14, URZ ;  /* 0x0000000e2c0812a5 */ /* 0x000fc4000f8e003f */
[----:B------:R-:W-:Y:S02]  /*1280*/  @UP1 UIMAD UR19, UR44, UR15, UR12 ;  /* 0x0000000f2c1312a4 */ /* 0x000fe4000f8e020c */
[----:B------:R-:W-:Y:S01]  /*1290*/  @UP0 UIADD3 UR11, UR11, UR18, URZ ;  /* 0x000000120b0b0290 */ /* 0x000fe2000fffe03f */
[----:B------:R-:W-:Y:S01]  /*12a0*/  @UP0 ULDC.64 UR14, c[0x0][0x9b0] ;  /* 0x00026c00000e0ab9 */ /* 0x000fe20000000a00 */
[----:B------:R-:W-:Y:S01]  /*12b0*/  @UP1 ULDC.64 UR12, c[0x0][0x9c0] ;  /* 0x00027000000c1ab9 */ /* 0x000fe20000000a00 */
[----:B------:R-:W-:Y:S02]  /*12c0*/  @UP0 UIMAD UR17, UR17, UR14, URZ ;  /* 0x0000000e111102a4 */ /* 0x000fe4000f8e023f */
[----:B------:R-:W-:Y:S02]  /*12d0*/  @UP1 UIMAD UR18, UR21, UR12, URZ ;  /* 0x0000000c151212a4 */ /* 0x000fe4000f8e023f */
[----:B------:R-:W-:Y:S02]  /*12e0*/  @UP1 UIADD3 UR9, UR9, UR19, URZ ;  /* 0x0000001309091290 */ /* 0x000fe4000fffe03f */
[----:B------:R-:W-:-:S02]  /*12f0*/  @UP0 UIMAD UR17, UR16, UR15, UR17 ;  /* 0x0000000f101102a4 */ /* 0x000fc4000f8e0211 */
[----:B------:R-:W-:Y:S02]  /*1300*/  @UP1 UIMAD UR18, UR20, UR13, UR18 ;  /* 0x0000000d141212a4 */ /* 0x000fe4000f8e0212 */
[----:B------:R-:W-:Y:S02]  /*1310*/  @UP0 UIMAD.WIDE.U32 UR14, UR16, UR14, UR10 ;  /* 0x0000000e100e02a5 */ /* 0x000fe4000f8e000a */
[----:B------:R-:W-:Y:S02]  /*1320*/  @UP1 UIMAD.WIDE.U32 UR12, UR20, UR12, UR8 ;  /* 0x0000000c140c12a5 */ /* 0x000fe4000f8e0008 */
[----:B------:R-:W-:Y:S02]  /*1330*/  @UP0 UIADD3 UR9, UR15, UR17, URZ ;  /* 0x000000110f090290 */ /* 0x000fe4000fffe03f */
[----:B------:R-:W-:Y:S02]  /*1340*/  @UP0 ULEA UR6, UP2, UR14, UR6, 0x2 ;  /* 0x000000060e060291 */ /* 0x000fe4000f84103f */
[----:B------:R-:W-:-:S02]  /*1350*/  @UP1 UIADD3 UR8, UR13, UR18, URZ ;  /* 0x000000120d081290 */ /* 0x000fc4000fffe03f */
[----:B------:R-:W-:Y:S02]  /*1360*/  @UP1 ULEA UR4, UP3, UR12, UR4, 0x2 ;  /* 0x000000040c041291 */ /* 0x000fe4000f86103f */
[----:B------:R-:W-:Y:S01]  /*1370*/  @UP0 ULEA.HI.X UR7, UR14, UR7, UR9, 0x2, UP2 ;  /* 0x000000070e070291 */ /* 0x000fe200090f1409 */
[----:B------:R-:W-:Y:S01]  /*1380*/  IMAD.U32 R4, RZ, RZ, UR6 ;  /* 0x00000006ff047e24 */ /* 0x000fe2000f8e00ff */
[----:B------:R-:W-:Y:S02]  /*1390*/  @UP1 ULEA.HI.X UR5, UR12, UR5, UR8, 0x2, UP3 ;  /* 0x000000050c051291 */ /* 0x000fe400098f1408 */
[----:B------:R-:W-:Y:S02]  /*13a0*/  IMAD.U32 R6, RZ, RZ, UR4 ;  /* 0x00000004ff067e24 */ /* 0x000fe4000f8e00ff */
        /* <DEDUP_REMOVED lines=14> */
.L_x_8558:
[----:B------:R-:W-:Y:S05]  /*1490*/  @!P0 BRA `(.L_x_8470) ;  /* 0x0000000000048947 */ /* 0x000fea0003800000 */
[----:B------:R-:W-:Y:S01]  /*14a0*/  BPT.TRAP 0x1 ;  /* 0x000000040000795c */ /* 0x000fe20000300000 */
.L_x_8470:
[----:B0-----:R-:W-:Y:S02]  /*14b0*/  IMAD.U32 R3, RZ, RZ, UR38 ;  /* 0x00000026ff037e24 */ /* 0x001fe4000f8e00ff */
[----:B------:R-:W-:-:S03]  /*14c0*/  IMAD.U32 R4, RZ, RZ, UR37 ;  /* 0x00000025ff047e24 */ /* 0x000fc6000f8e00ff */
[----:B------:R-:W-:Y:S02]  /*14d0*/  LEA R3, R3, UR43, 0x3 ;  /* 0x0000002b03037c11 */ /* 0x000fe4000f8e18ff */
[----:B------:R-:W-:-:S04]  /*14e0*/  SHF.L.U32 R4, R4, 0x1f, RZ ;  /* 0x0000001f04047819 */ /* 0x000fc800000006ff */
[----:B------:R0:W1:Y:S01]  /*14f0*/  SYNCS.PHASECHK.TRANS64.TRYWAIT P1, [R3+URZ+0x19c30], R4 ;  /* 0x019c3004030075a7 */ /* 0x000062000802017f */
[----:B------:R-:W-:Y:S05]  /*1500*/  @!P0 BRA `(.L_x_8471) ;  /* 0x0000000000048947 */ /* 0x000fea0003800000 */
[----:B------:R-:W-:Y:S01]  /*1510*/  BPT.TRAP 0x1 ;  /* 0x000000040000795c */ /* 0x000fe20000300000 */
.L_x_8471:
[----:B------:R-:W2:Y:S01]  /*1520*/  S2R R5, SR_TID.X ;  /* 0x0000000000057919 */ /* 0x000ea20000002100 */
[----:B------:R-:W-:Y:S01]  /*1530*/  IMAD.MOV.U32 R135, RZ, RZ, RZ ;  /* 0x000000ffff877224 */ /* 0x000fe200078e00ff */
[----:B--2---:R-:W-:Y:S01]  /*1540*/  LOP3.LUT P2, RZ, R5, 0x7f, RZ, 0xc0, !PT ;  /* 0x0000007f05ff7812 */ /* 0x004fe2000784c0ff */
[----:B-1----:R-:W-:-:S12]  /*1550*/  @P1 BRA `(.L_x_8472) ;  /* 0x0000000000081947 */ /* 0x002fd80003800000 */
[----:B------:R-:W1:Y:S02]  /*1560*/  SYNCS.PHASECHK.TRANS64.TRYWAIT P1, [R3+URZ+0x19c30], R4 ;  /* 0x019c3004030075a7 */ /* 0x000e64000802017f */
[----:B-1----:R-:W-:Y:S05]  /*1570*/  @!P1 BRA `(.L_x_8473) ;  /* 0x000000a000509947 */ /* 0x002fea0003800000 */
.L_x_8472:
        /* <DEDUP_REMOVED lines=17> */
[----:B------:R-:W-:Y:S01]  /*1690*/  UIMAD UR14, UR38, 0x300, UR16 ;  /* 0x00000300260e78a4 */ /* 0x000fe2000f8e0210 */
[--C-:B------:R-:W-:Y:S01]  /*16a0*/  IMAD.MOV.U32 R130, RZ, RZ, R135.reuse ;  /* 0x000000ffff827224 */ /* 0x100fe200078e0087 */
[----:B------:R-:W-:Y:S01]  /*16b0*/  UIADD3 UR8, UR12, 0x300, URZ ;  /* 0x000003000c087890 */ /* 0x000fe2000fffe03f */
[--C-:B------:R-:W-:Y:S01]  /*16c0*/  IMAD.MOV.U32 R129, RZ, RZ, R135.reuse ;  /* 0x000000ffff817224 */ /* 0x100fe200078e0087 */
[----:B------:R-:W-:Y:S01]  /*16d0*/  UIADD3 UR6, UR14, 0x100, URZ ;  /* 0x000001000e067890 */ /* 0x000fe2000fffe03f */
[--C-:B------:R-:W-:Y:S01]  /*16e0*/  IMAD.MOV.U32 R128, RZ, RZ, R135.reuse ;  /* 0x000000ffff807224 */ /* 0x100fe200078e0087 */
[----:B------:R-:W-:Y:S01]  /*16f0*/  UIADD3 UR10, UR14, 0x200, URZ ;  /* 0x000002000e0a7890 */ /* 0x000fe2000fffe03f */
[-C--:B------:R-:W-:Y:S01]  /*1700*/  MOV R127, R135.reuse ;  /* 0x00000087007f7202 */ /* 0x080fe20000000f00 */
[----:B------:R-:W-:Y:S01]  /*1710*/  UMOV UR9, 0xc0000010 ;  /* 0xc000001000097882 */ /* 0x000fe20000000000 */
[----:B------:R-:W-:Y:S01]  /*1720*/  QGMMA.64x128x32.F32.E4M3.E4M3 R24, gdesc[UR12], RZ, !UPT, gsb0 ;  /* 0x01e000000c1879f3 */ /* 0x000fe2000c0008ff */
[----:B------:R-:W-:Y:S01]  /*1730*/  UMOV UR11, 0xc0000010 ;  /* 0xc0000010000b7882 */ /* 0x000fe20000000000 */
[----:B------:R-:W-:Y:S01]  /*1740*/  UISETP.GE.AND UP0, UPT, UR47, 0x81, UPT ;  /* 0x000000812f00788c */ /* 0x000fe2000bf06270 */
        /* <DEDUP_REMOVED lines=41> */
[----:B------:R-:W-:Y:S02]  /*19e0*/  WARPGROUP.DEPBAR.LE gsb0, 0x0 ;  /* 0x00008000000079c5 */ /* 0x000fe40000010000 */
        /* <DEDUP_REMOVED lines=8> */
[----:B------:R-:W-:Y:S01]  /*1a70*/  FMUL.FTZ R27, R0, R38 ;  /* 0x00000026001b7220 */ /* 0x000fe20000410000 */
[----:B------:R-:W-:-:S02]  /*1a80*/  VIADD R37, R155, UR47 ;  /* 0x0000002f9b257c36 */ /* 0x000fc40008000000 */
[C---:B01----:R-:W-:Y:S01]  /*1a90*/  FMUL.FTZ R4, R0.reuse, R26 ;  /* 0x0000001a00047220 */ /* 0x043fe20000410000 */
[----:B------:R-:W-:Y:S02]  /*1aa0*/  IMAD.U32 R38, RZ, RZ, UR46 ;  /* 0x0000002eff267e24 */ /* 0x000fe4000f8e00ff */
[C---:B------:R-:W-:Y:S01]  /*1ab0*/  FMUL.FTZ R15, R0.reuse, R36 ;  /* 0x00000024000f7220 */ /* 0x040fe20000410000 */
[----:B------:R-:W-:Y:S01]  /*1ac0*/  FMUL.FTZ R11, R0, R32 ;  /* 0x00000020000b7220 */ /* 0x000fe20000410000 */
[----:B------:R-:W0:Y:S01]  /*1ad0*/  MUFU.TANH R6, R6 ;  /* 0x0000000600067308 */ /* 0x000e220000002400 */
[----:B------:R-:W-:Y:S02]  /*1ae0*/  IMAD R37, R38, -0x80, R37 ;  /* 0xffffff8026257824 */ /* 0x000fe400078e0225 */
[C---:B------:R-:W-:Y:S01]  /*1af0*/  FMUL.FTZ R10, R0.reuse, R33 ;  /* 0x00000021000a7220 */ /* 0x040fe20000410000 */
[C---:B------:R-:W-:Y:S01]  /*1b00*/  FMUL.FTZ R26, R0.reuse, R39 ;  /* 0x00000027001a7220 */ /* 0x040fe20000410000 */
[C---:B------:R-:W-:Y:S01]  /*1b10*/  FMUL.FTZ R12, R0.reuse, R31 ;  /* 0x0000001f000c7220 */ /* 0x040fe20000410000 */
[C---:B------:R-:W-:Y:S01]  /*1b20*/  FMUL.FTZ R20, R0.reuse, R35 ;  /* 0x0000002300147220 */ /* 0x040fe20000410000 */
[C---:B------:R-:W-:Y:S01]  /*1b30*/  ISETP.GT.AND P4, PT, R37.reuse, RZ, PT ;  /* 0x000000ff2500720c */ /* 0x040fe20003f84270 */
[C---:B------:R-:W-:Y:S01]  /*1b40*/  FMUL.FTZ R24, R0.reuse, R40 ;  /* 0x0000002800187220 */ /* 0x040fe20000410000 */
[----:B------:R-:W1:Y:S01]  /*1b50*/  MUFU.TANH R7, R7 ;  /* 0x0000000700077308 */ /* 0x000e620000002400 */
[C---:B------:R-:W-:Y:S01]  /*1b60*/  ISETP.GT.AND P5, PT, R37.reuse, 0x1, PT ;  /* 0x000000012500780c */ /* 0x040fe20003fa4270 */
[C---:B------:R-:W-:Y:S01]  /*1b70*/  FMUL.FTZ R21, R0.reuse, R34 ;  /* 0x0000002200157220 */ /* 0x040fe20000410000 */
[----:B------:R-:W-:Y:S01]  /*1b80*/  ISETP.GT.AND P1, PT, R37, 0x8, PT ;  /* 0x000000082500780c */ /* 0x000fe20003f24270 */
[C---:B------:R-:W-:Y:S01]  /*1b90*/  FMUL.FTZ R28, R0.reuse, R45 ;  /* 0x0000002d001c7220 */ /* 0x040fe20000410000 */
[----:B---3--:R-:W-:Y:S01]  /*1ba0*/  FSEL R38, R5, -INF , P4 ;  /* 0xff80000005267808 */ /* 0x008fe20002000000 */
[----:B------:R-:W-:Y:S01]  /*1bb0*/  FMUL.FTZ R25, R0, R41 ;  /* 0x0000002900197220 */ /* 0x000fe20000410000 */
[C---:B------:R-:W-:Y:S01]  /*1bc0*/  ISETP.GT.AND P2, PT, R37.reuse, 0x9, PT ;  /* 0x000000092500780c */ /* 0x040fe20003f44270 */
[----:B------:R-:W3:Y:S01]  /*1bd0*/  MUFU.TANH R13, R13 ;  /* 0x0000000d000d7308 */ /* 0x000ee20000002400 */
[----:B0-----:R-:W-:Y:S01]  /*1be0*/  FSEL R39, R6, -INF , P5 ;  /* 0xff80000006277808 */ /* 0x001fe20002800000 */
[C---:B------:R-:W-:Y:S01]  /*1bf0*/  FMUL.FTZ R29, R0.reuse, R44 ;  /* 0x0000002c001d7220 */ /* 0x040fe20000410000 */
[----:B------:R-:W-:Y:S01]  /*1c00*/  ISETP.GT.AND P3, PT, R37, 0x10, PT ;  /* 0x000000102500780c */ /* 0x000fe20003f64270 */
[C---:B------:R-:W-:Y:S01]  /*1c10*/  FMUL.FTZ R30, R0.reuse, R42 ;  /* 0x0000002a001e7220 */ /* 0x040fe20000410000 */
[C---:B------:R-:W-:Y:S01]  /*1c20*/  FMUL.FTZ R31, R0.reuse, R43 ;  /* 0x0000002b001f7220 */ /* 0x040fe20000410000 */
[C---:B------:R-:W-:Y:S01]  /*1c30*/  FMUL.FTZ R32, R0.reuse, R48 ;  /* 0x0000003000207220 */ /* 0x040fe20000410000 */
[C---:B------:R-:W-:Y:S01]  /*1c40*/  FMUL.FTZ R89, R0.reuse, R50 ;  /* 0x0000003200597220 */ /* 0x040fe20000410000 */
[----:B------:R-:W0:Y:S01]  /*1c50*/  MUFU.TANH R9, R9 ;  /* 0x0000000900097308 */ /* 0x000e220000002400 */
[----:B-1----:R-:W-:Y:S01]  /*1c60*/  FSEL R40, R7, -INF , P1 ;  /* 0xff80000007287808 */ /* 0x002fe20000800000 */
[C---:B------:R-:W-:Y:S01]  /*1c70*/  FMUL.FTZ R50, R0.reuse, R51 ;  /* 0x0000003300327220 */ /* 0x040fe20000410000 */
[C---:B------:R-:W-:Y:S01]  /*1c80*/  FMUL.FTZ R33, R0.reuse, R49 ;  /* 0x0000003100217220 */ /* 0x040fe20000410000 */
[C---:B------:R-:W-:Y:S01]  /*1c90*/  FMUL.FTZ R88, R0.reuse, R46 ;  /* 0x0000002e00587220 */ /* 0x040fe20000410000 */
[C---:B------:R-:W-:Y:S01]  /*1ca0*/  FMUL.FTZ R36, R0.reuse, R52 ;  /* 0x0000003400247220 */ /* 0x040fe20000410000 */
[C---:B------:R-:W-:Y:S01]  /*1cb0*/  FMUL.FTZ R34, R0.reuse, R47 ;  /* 0x0000002f00227220 */ /* 0x040fe20000410000 */
[C---:B------:R-:W-:Y:S01]  /*1cc0*/  FMUL.FTZ R90, R0.reuse, R54 ;  /* 0x00000036005a7220 */ /* 0x040fe20000410000 */
[----:B------:R-:W1:Y:S01]  /*1cd0*/  MUFU.TANH R14, R14 ;  /* 0x0000000e000e7308 */ /* 0x000e620000002400 */
[----:B---3--:R-:W-:Y:S01]  /*1ce0*/  FSEL R6, R13, -INF , P1 ;  /* 0xff8000000d067808 */ /* 0x008fe20000800000 */
[C---:B------:R-:W-:Y:S01]  /*1cf0*/  FMUL.FTZ R54, R0.reuse, R55 ;  /* 0x0000003700367220 */ /* 0x040fe20000410000 */
[----:B------:R-:W-:Y:S01]  /*1d00*/  ISETP.GT.AND P1, PT, R37, 0x19, PT ;  /* 0x000000192500780c */ /* 0x000fe20003f24270 */
[----:B------:R-:W-:Y:S01]  /*1d10*/  FMUL.FTZ R35, R0, R53 ;  /* 0x0000003500237220 */ /* 0x000fe20000410000 */
[----:B------:R-:W-:Y:S01]  /*1d20*/  FMNMX.FTZ R13, R38, R39, !PT ;  /* 0x00000027260d7209 */ /* 0x000fe20007810000 */
[C---:B------:R-:W-:Y:S01]  /*1d30*/  FMUL.FTZ R51, R0.reuse, R56 ;  /* 0x0000003800337220 */ /* 0x040fe20000410000 */
[C---:B------:R-:W-:Y:S01]  /*1d40*/  FMUL.FTZ R49, R0.reuse, R57 ;  /* 0x0000003900317220 */ /* 0x040fe20000410000 */
[----:B------:R-:W3:Y:S01]  /*1d50*/  MUFU.TANH R8, R8 ;  /* 0x0000000800087308 */ /* 0x000ee20000002400 */
[----:B0-----:R-:W-:Y:S01]  /*1d60*/  FSEL R5, R9, -INF , P5 ;  /* 0xff80000009057808 */ /* 0x001fe20002800000 */
[C---:B------:R-:W-:Y:S01]  /*1d70*/  FMUL.FTZ R55, R0.reuse, R60 ;  /* 0x0000003c00377220 */ /* 0x040fe20000410000 */
[C---:B------:R-:W-:Y:S01]  /*1d80*/  ISETP.GT.AND P5, PT, R37.reuse, 0x18, PT ;  /* 0x000000182500780c */ /* 0x040fe20003fa4270 */
[C---:B------:R-:W-:Y:S01]  /*1d90*/  FMUL.FTZ R52, R0.reuse, R61 ;  /* 0x0000003d00347220 */ /* 0x040fe20000410000 */
[C---:B------:R-:W-:Y:S01]  /*1da0*/  FMUL.FTZ R61, R0.reuse, R63 ;  /* 0x0000003f003d7220 */ /* 0x040fe20000410000 */
[C---:B------:R-:W-:Y:S01]  /*1db0*/  FMUL.FTZ R91, R0.reuse, R58 ;  /* 0x0000003a005b7220 */ /* 0x040fe20000410000 */
[----:B------:R-:W-:Y:S01]  /*1dc0*/  FMUL.FTZ R57, R0, R59 ;  /* 0x0000003b00397220 */ /* 0x000fe20000410000 */
[----:B------:R-:W0:Y:S01]  /*1dd0*/  MUFU.TANH R4, R4 ;  /* 0x0000000400047308 */ /* 0x000e220000002400 */
[----:B-1----:R-:W-:Y:S01]  /*1de0*/  FSEL R45, R14, -INF , P1 ;  /* 0xff8000000e2d7808 */ /* 0x002fe20000800000 */
[----:B------:R-:W-:Y:S01]  /*1df0*/  FMUL.FTZ R59, R0, R64 ;  /* 0x00000040003b7220 */ /* 0x000fe20000410000 */
[----:B------:R-:W-:Y:S01]  /*1e00*/  FMNMX.FTZ R14, R40, R13, !PT ;  /* 0x0000000d280e7209 */ /* 0x000fe20007810000 */
[C---:B------:R-:W-:Y:S01]  /*1e10*/  FMUL.FTZ R58, R0.reuse, R65 ;  /* 0x00000041003a7220 */ /* 0x040fe20000410000 */
[C---:B------:R-:W-:Y:S01]  /*1e20*/  FMUL.FTZ R62, R0.reuse, R62 ;  /* 0x0000003e003e7220 */ /* 0x040fe20000410000 */
[C---:B------:R-:W-:Y:S01]  /*1e30*/  FMUL.FTZ R64, R0.reuse, R68 ;  /* 0x0000004400407220 */ /* 0x040fe20000410000 */
[----:B------:R-:W-:Y:S01]  /*1e40*/  FMUL.FTZ R65, R0, R66 ;  /* 0x0000004200417220 */ /* 0x000fe20000410000 */
[----:B------:R-:W1:Y:S01]  /*1e50*/  MUFU.TANH R15, R15 ;  /* 0x0000000f000f7308 */ /* 0x000e620000002400 */
[----:B---3--:R-:W-:Y:S01]  /*1e60*/  FSEL R41, R8, -INF , P2 ;  /* 0xff80000008297808 */ /* 0x008fe20001000000 */
[C---:B------:R-:W-:Y:S01]  /*1e70*/  FMUL.FTZ R66, R0.reuse, R69 ;  /* 0x0000004500427220 */ /* 0x040fe20000410000 */
[C---:B------:R-:W-:Y:S01]  /*1e80*/  FMUL.FTZ R72, R0.reuse, R72 ;  /* 0x0000004800487220 */ /* 0x040fe20000410000 */
[C---:B------:R-:W-:Y:S01]  /*1e90*/  FMUL.FTZ R60, R0.reuse, R67 ;  /* 0x00000043003c7220 */ /* 0x040fe20000410000 */
[C---:B------:R-:W-:Y:S01]  /*1ea0*/  FMUL.FTZ R73, R0.reuse, R73 ;  /* 0x0000004900497220 */ /* 0x040fe20000410000 */
[C---:B------:R-:W-:Y:S01]  /*1eb0*/  FMUL.FTZ R67, R0.reuse, R70 ;  /* 0x0000004600437220 */ /* 0x040fe20000410000 */
[----:B------:R-:W-:Y:S01]  /*1ec0*/  FMUL.FTZ R76, R0, R76 ;  /* 0x0000004c004c7220 */ /* 0x000fe20000410000 */
        /* <DEDUP_REMOVED lines=11> */
[----:B------:R-:W-:Y:S01]  /*1f80*/  FMNMX.FTZ R15, R41, R14, !PT ;  /* 0x0000000e290f7209 */ /* 0x000fe20007810000 */
[C---:B------:R-:W-:Y:S01]  /*1f90*/  FMUL.FTZ R78, R0.reuse, R78 ;  /* 0x0000004e004e7220 */ /* 0x040fe20000410000 */
[C---:B------:R-:W-:Y:S01]  /*1fa0*/  FMUL.FTZ R84, R0.reuse, R84 ;  /* 0x0000005400547220 */ /* 0x040fe20000410000 */
[C---:B------:R-:W-:Y:S01]  /*1fb0*/  FMUL.FTZ R85, R0.reuse, R85 ;  /* 0x0000005500557220 */ /* 0x040fe20000410000 */
[C---:B------:R-:W-:Y:S01]  /*1fc0*/  FMUL.FTZ R79, R0.reuse, R79 ;  /* 0x0000004f004f7220 */ /* 0x040fe20000410000 */
[----:B------:R-:W1:Y:S01]  /*1fd0*/  MUFU.TANH R12, R12 ;  /* 0x0000000c000c7308 */ /* 0x000e620000002400 */
[----:B---3--:R-:W-:Y:S01]  /*1fe0*/  FSEL R42, R11, -INF , P3 ;  /* 0xff8000000b2a7808 */ /* 0x008fe20001800000 */
[C---:B------:R-:W-:Y:S01]  /*1ff0*/  FMUL.FTZ R82, R0.reuse, R82 ;  /* 0x0000005200527220 */ /* 0x040fe20000410000 */
[C---:B------:R-:W-:Y:S01]  /*2000*/  FMUL.FTZ R83, R0.reuse, R83 ;  /* 0x0000005300537220 */ /* 0x040fe20000410000 */
[----:B------:R-:W-:Y:S01]  /*2010*/  FMUL.FTZ R86, R0, R86 ;  /* 0x0000005600567220 */ /* 0x000fe20000410000 */
[----:B------:R-:W-:Y:S01]  /*2020*/  FMNMX.FTZ R14, R42, R15, !PT ;  /* 0x0000000f2a0e7209 */ /* 0x000fe20007810000 */
[----:B------:R-:W-:-:S02]  /*2030*/  FMUL.FTZ R87, R0, R87 ;  /* 0x0000005700577220 */ /* 0x000fc40000410000 */
[----:B------:R-:W3:Y:S01]  /*2040*/  MUFU.TANH R20, R20 ;  /* 0x0000001400147308 */ /* 0x000ee20000002400 */
[----:B0-----:R-:W-:-:S04]  /*2050*/  FSEL R43, R10, -INF , P4 ;  /* 0xff8000000a2b7808 */ /* 0x001fc80002000000 */
[----:B------:R-:W-:-:S03]  /*2060*/  FMNMX.FTZ R15, R43, R14, !PT ;  /* 0x0000000e2b0f7209 */ /* 0x000fc60007810000 */
[----:B------:R-:W0:Y:S01]  /*2070*/  MUFU.TANH R21, R21 ;  /* 0x0000001500157308 */ /* 0x000e220000002400 */
[----:B-1----:R-:W-:Y:S02]  /*2080*/  FSEL R7, R12, -INF , P2 ;  /* 0xff8000000c077808 */ /* 0x002fe40001000000 */
[----:B------:R-:W-:-:S05]  /*2090*/  ISETP.GT.AND P2, PT, R37, 0x20, PT ;  /* 0x000000202500780c */ /* 0x000fca0003f44270 */
[----:B------:R-:W1:Y:S01]  /*20a0*/  MUFU.TANH R24, R24 ;  /* 0x0000001800187308 */ /* 0x000e620000002400 */
[----:B---3--:R-:W-:Y:S02]  /*20b0*/  FSEL R9, R20, -INF , P4 ;  /* 0xff80000014097808 */ /* 0x008fe40002000000 */
[----:B------:R-:W-:Y:S02]  /*20c0*/  FMNMX.FTZ R20, R44, R15, !PT ;  /* 0x0000000f2c147209 */ /* 0x000fe40007810000 */
[----:B------:R-:W-:-:S03]  /*20d0*/  ISETP.GT.AND P4, PT, R37, 0x28, PT ;  /* 0x000000282500780c */ /* 0x000fc60003f84270 */
[----:B------:R-:W3:Y:S01]  /*20e0*/  MUFU.TANH R25, R25 ;  /* 0x0000001900197308 */ /* 0x000ee20000002400 */
[----:B0-----:R-:W-:Y:S02]  /*20f0*/  FSEL R8, R21, -INF , P3 ;  /* 0xff80000015087808 */ /* 0x001fe40001800000 */
[----:B------:R-:W-:Y:S02]  /*2100*/  ISETP.GT.AND P3, PT, R37, 0x21, PT ;  /* 0x000000212500780c */ /* 0x000fe40003f64270 */
[----:B------:R-:W-:-:S03]  /*2110*/  FMNMX.FTZ R21, R45, R20, !PT ;  /* 0x000000142d157209 */ /* 0x000fc60007810000 */
[----:B------:R-:W0:Y:S01]  /*2120*/  MUFU.TANH R27, R27 ;  /* 0x0000001b001b7308 */ /* 0x000e220000002400 */
[----:B-1----:R-:W-:-:S04]  /*2130*/  FSEL R46, R24, -INF , P2 ;  /* 0xff800000182e7808 */ /* 0x002fc80001000000 */
[----:B------:R-:W-:-:S03]  /*2140*/  FMNMX.FTZ R24, R46, R21, !PT ;  /* 0x000000152e187209 */ /* 0x000fc60007810000 */
[----:B------:R-:W1:Y:S01]  /*2150*/  MUFU.TANH R29, R29 ;  /* 0x0000001d001d7308 */ /* 0x000e620000002400 */
[----:B---3--:R-:W-:-:S04]  /*2160*/  FSEL R47, R25, -INF , P3 ;  /* 0xff800000192f7808 */ /* 0x008fc80001800000 */
[----:B------:R-:W-:-:S03]  /*2170*/  FMNMX.FTZ R25, R47, R24, !PT ;  /* 0x000000182f197209 */ /* 0x000fc60007810000 */
[----:B------:R-:W3:Y:S01]  /*2180*/  MUFU.TANH R26, R26 ;  /* 0x0000001a001a7308 */ /* 0x000ee20000002400 */
[----:B0-----:R-:W-:Y:S02]  /*2190*/  FSEL R10, R27, -INF , P5 ;  /* 0xff8000001b0a7808 */ /* 0x001fe40002800000 */
[----:B------:R-:W-:-:S05]  /*21a0*/  ISETP.GT.AND P5, PT, R37, 0x29, PT ;  /* 0x000000292500780c */ /* 0x000fca0003fa4270 */
[----:B------:R-:W0:Y:S01]  /*21b0*/  MUFU.TANH R28, R28 ;  /* 0x0000001c001c7308 */ /* 0x000e220000002400 */
[----:B-1----:R-:W-:-:S07]  /*21c0*/  FSEL R48, R29, -INF , P4 ;  /* 0xff8000001d307808 */ /* 0x002fce0002000000 */
[----:B------:R-:W1:Y:S01]  /*21d0*/  MUFU.TANH R30, R30 ;  /* 0x0000001e001e7308 */ /* 0x000e620000002400 */
[----:B---3--:R-:W-:Y:S02]  /*21e0*/  FSEL R11, R26, -INF , P1 ;  /* 0xff8000001a0b7808 */ /* 0x008fe40000800000 */
[----:B------:R-:W-:Y:S02]  /*21f0*/  ISETP.GT.AND P1, PT, R37, 0x30, PT ;  /* 0x000000302500780c */ /* 0x000fe40003f24270 */
[----:B------:R-:W-:-:S03]  /*2200*/  FMNMX.FTZ R26, R48, R25, !PT ;  /* 0x00000019301a7209 */ /* 0x000fc60007810000 */
[----:B------:R-:W3:Y:S01]  /*2210*/  MUFU.TANH R32, R32 ;  /* 0x0000002000207308 */ /* 0x000ee20000002400 */
[----:B0-----:R-:W-:-:S04]  /*2220*/  FSEL R53, R28, -INF , P5 ;  /* 0xff8000001c357808 */ /* 0x001fc80002800000 */
[----:B------:R-:W-:-:S03]  /*2230*/  FMNMX.FTZ R27, R53, R26, !PT ;  /* 0x0000001a351b7209 */ /* 0x000fc60007810000 */
[----:B------:R-:W0:Y:S01]  /*2240*/  MUFU.TANH R31, R31 ;  /* 0x0000001f001f7308 */ /* 0x000e220000002400 */
[----:B-1----:R-:W-:Y:S02]  /*2250*/  FSEL R12, R30, -INF , P2 ;  /* 0xff8000001e0c7808 */ /* 0x002fe40001000000 */
[----:B------:R-:W-:-:S05]  /*2260*/  ISETP.GT.AND P2, PT, R37, 0x31, PT ;  /* 0x000000312500780c */ /* 0x000fca0003f44270 */
        /* <DEDUP_REMOVED lines=13> */
[----:B0-----:R-:W-:Y:S01]  /*2340*/  FSEL R14, R88, -INF , P4 ;  /* 0xff800000580e7808 */ /* 0x001fe20002000000 */
[----:B------:R-:W-:Y:S01]  /*2350*/  IMAD.MOV.U32 R88, RZ, RZ, R135 ;  /* 0x000000ffff587224 */ /* 0x000fe200078e0087 */
[----:B------:R-:W-:-:S05]  /*2360*/  ISETP.GT.AND P4, PT, R37, 0x39, PT ;  /* 0x000000392500780c */ /* 0x000fca0003f84270 */
[----:B------:R-:W0:Y:S01]  /*2370*/  MUFU.TANH R54, R54 ;  /* 0x0000003600367308 */ /* 0x000e220000002400 */
[----:B-1----:R-:W-:-:S04]  /*2380*/  FSEL R63, R36, -INF , P3 ;  /* 0xff800000243f7808 */ /* 0x002fc80001800000 */
[----:B------:R-:W-:-:S03]  /*2390*/  FMNMX.FTZ R29, R63, R28, !PT ;  /* 0x0000001c3f1d7209 */ /* 0x000fc60007810000 */
[----:B------:R-:W1:Y:S01]  /*23a0*/  MUFU.TANH R35, R35 ;  /* 0x0000002300237308 */ /* 0x000e620000002400 */
[----:B---3--:R-:W-:Y:S02]  /*23b0*/  FSEL R15, R34, -INF , P5 ;  /* 0xff800000220f7808 */ /* 0x008fe40002800000 */
[----:B------:R-:W-:-:S05]  /*23c0*/  ISETP.GT.AND P5, PT, R37, 0x40, PT ;  /* 0x000000402500780c */ /* 0x000fca0003fa4270 */
[----:B------:R-:W3:Y:S01]  /*23d0*/  MUFU.TANH R89, R89 ;  /* 0x0000005900597308 */ /* 0x000ee20000002400 */
[----:B0-----:R-:W-:-:S07]  /*23e0*/  FSEL R25, R54, -INF , P4 ;  /* 0xff80000036197808 */ /* 0x001fce0002000000 */
[----:B------:R-:W0:Y:S01]  /*23f0*/  MUFU.TANH R51, R51 ;  /* 0x0000003300337308 */ /* 0x000e220000002400 */
[----:B-1----:R-:W-:Y:S02]  /*2400*/  FSEL R54, R35, -INF , P4 ;  /* 0xff80000023367808 */ /* 0x002fe40002000000 */
[----:B------:R-:W-:Y:S02]  /*2410*/  ISETP.GT.AND P4, PT, R37, 0x50, PT ;  /* 0x000000502500780c */ /* 0x000fe40003f84270 */
[----:B------:R-:W-:-:S03]  /*2420*/  FMNMX.FTZ R30, R54, R29, !PT ;  /* 0x0000001d361e7209 */ /* 0x000fc60007810000 */
[----:B------:R-:W1:Y:S01]  /*2430*/  MUFU.TANH R49, R49 ;  /* 0x0000003100317308 */ /* 0x000e620000002400 */
[----:B---3--:R-:W-:Y:S01]  /*2440*/  FSEL R20, R89, -INF , P1 ;  /* 0xff80000059147808 */ /* 0x008fe20000800000 */
[----:B------:R-:W-:Y:S01]  /*2450*/  IMAD.MOV.U32 R89, RZ, RZ, R135 ;  /* 0x000000ffff597224 */ /* 0x000fe200078e0087 */
[----:B------:R-:W-:-:S05]  /*2460*/  ISETP.GT.AND P1, PT, R37, 0x41, PT ;  /* 0x000000412500780c */ /* 0x000fca0003f24270 */
[----:B------:R-:W3:Y:S01]  /*2470*/  MUFU.TANH R90, R90 ;  /* 0x0000005a005a7308 */ /* 0x000ee20000002400 */
[----:B0-----:R-:W-:-:S04]  /*2480*/  FSEL R51, R51, -INF , P5 ;  /* 0xff80000033337808 */ /* 0x001fc80002800000 */
[----:B------:R-:W-:-:S03]  /*2490*/  FMNMX.FTZ R30, R51, R30, !PT ;  /* 0x0000001e331e7209 */ /* 0x000fc60007810000 */
[----:B------:R-:W0:Y:S01]  /*24a0*/  MUFU.TANH R55, R55 ;  /* 0x0000003700377308 */ /* 0x000e220000002400 */
[----:B-1----:R-:W-:-:S04]  /*24b0*/  FSEL R49, R49, -INF , P1 ;  /* 0xff80000031317808 */ /* 0x002fc80000800000 */
        /* <DEDUP_REMOVED lines=46> */
[----:B-1----:R-:W-:Y:S02]  /*27a0*/  FSEL R60, R73, -INF , P4 ;  /* 0xff800000493c7808 */ /* 0x002fe40002000000 */
[----:B------:R-:W-:Y:S02]  /*27b0*/  FMNMX.FTZ R73, R4, R5, !PT ;  /* 0x0000000504497209 */ /* 0x000fe40007810000 */
[----:B------:R-:W-:-:S03]  /*27c0*/  FMNMX.FTZ R34, R60, R35, !PT ;  /* 0x000000233c227209 */ /* 0x000fc60007810000 */
[----:B------:R-:W1:Y:S01]  /*27d0*/  MUFU.TANH R68, R68 ;  /* 0x0000004400447308 */ /* 0x000e620000002400 */
[----:B---3--:R-:W-:Y:S02]  /*27e0*/  FSEL R32, R67, -INF , P1 ;  /* 0xff80000043207808 */ /* 0x008fe40000800000 */
[----:B------:R-:W-:-:S05]  /*27f0*/  ISETP.GT.AND P1, PT, R37, 0x69, PT ;  /* 0x000000692500780c */ /* 0x000fca0003f24270 */
[----:B------:R-:W3:Y:S01]  /*2800*/  MUFU.TANH R77, R77 ;  /* 0x0000004d004d7308 */ /* 0x000ee20000002400 */
[----:B0-----:R-:W-:Y:S02]  /*2810*/  FSEL R61, R76, -INF , P5 ;  /* 0xff8000004c3d7808 */ /* 0x001fe40002800000 */
[----:B------:R-:W-:Y:S02]  /*2820*/  FMNMX.FTZ R76, R6, R73, !PT ;  /* 0x00000049064c7209 */ /* 0x000fe40007810000 */
        /* <DEDUP_REMOVED lines=22> */
[----:B------:R-:W-:Y:S01]  /*2990*/  MUFU.TANH R79, R79 ;  /* 0x0000004f004f7308 */ /* 0x000fe20000002400 */
[----:B---3--:R-:W-:-:S04]  /*29a0*/  FSEL R69, R69, -INF , P4 ;  /* 0xff80000045457808 */ /* 0x008fc80002000000 */
[----:B------:R-:W-:-:S03]  /*29b0*/  FMNMX.FTZ R37, R69, R68, !PT ;  /* 0x0000004445257209 */ /* 0x000fc60007810000 */
[----:B------:R-:W-:Y:S01]  /*29c0*/  MUFU.TANH R82, R82 ;  /* 0x0000005200527308 */ /* 0x000fe20000002400 */
[----:B0-----:R-:W-:-:S04]  /*29d0*/  FSEL R70, R70, -INF , P5 ;  /* 0xff80000046467808 */ /* 0x001fc80002800000 */
[----:B------:R-:W-:-:S03]  /*29e0*/  FMNMX.FTZ R37, R70, R37, !PT ;  /* 0x0000002546257209 */ /* 0x000fc60007810000 */
[----:B------:R-:W0:Y:S02]  /*29f0*/  MUFU.TANH R74, R86 ;  /* 0x00000056004a7308 */ /* 0x000e240000002400 */
[----:B------:R-:W1:Y:S06]  /*2a00*/  SHFL.BFLY PT, R68, R37, 0x2, 0x1f ;  /* 0x0c401f0025447f89 */ /* 0x000e6c00000e0000 */
[----:B------:R-:W3:Y:S01]  /*2a10*/  MUFU.TANH R77, R87 ;  /* 0x00000057004d7308 */ /* 0x000ee20000002400 */
[----:B0-----:R-:W-:Y:S02]  /*2a20*/  FSEL R74, R74, -INF , P4 ;  /* 0xff8000004a4a7808 */ /* 0x001fe40002000000 */
[----:B---3--:R-:W-:-:S02]  /*2a30*/  FSEL R77, R77, -INF , P5 ;  /* 0xff8000004d4d7808 */ /* 0x008fc40002800000 */
[----:B-1----:R-:W-:-:S05]  /*2a40*/  FMNMX.FTZ R72, R37, R68, !PT ;  /* 0x0000004425487209 */ /* 0x002fca0007810000 */
[----:B------:R-:W0:Y:S02]  /*2a50*/  SHFL.BFLY PT, R71, R72, 0x1, 0x1f ;  /* 0x0c201f0048477f89 */ /* 0x000e2400000e0000 */
[----:B0-----:R-:W-:Y:S01]  /*2a60*/  FMNMX.FTZ R68, R72, R71, !PT ;  /* 0x0000004748447209 */ /* 0x001fe20007810000 */
[----:B------:R-:W-:Y:S01]  /*2a70*/  IMAD.U32 R71, RZ, RZ, UR10 ;  /* 0x0000000aff477e24 */ /* 0x000fe2000f8e00ff */
[----:B------:R-:W0:Y:S02]  /*2a80*/  MUFU.TANH R72, R83 ;  /* 0x0000005300487308 */ /* 0x000e240000002400 */
[C---:B------:R-:W-:Y:S01]  /*2a90*/  FSETP.NEU.FTZ.AND P6, PT, R68.reuse, -INF , PT ;  /* 0xff8000004400780b */ /* 0x040fe20003fdd000 */
[----:B------:R-:W-:-:S05]  /*2aa0*/  FFMA.FTZ R71, R68, R71, -8 ;  /* 0xc100000044477423 */ /* 0x000fca0000010047 */
[----:B------:R-:W-:Y:S02]  /*2ab0*/  FSEL R71, R71, RZ, P6 ;  /* 0x000000ff47477208 */ /* 0x000fe40003000000 */
[----:B--2---:R-:W-:Y:S01]  /*2ac0*/  LOP3.LUT P6, RZ, R92, 0x7f, RZ, 0xc0, !PT ;  /* 0x0000007f5cff7812 */ /* 0x004fe200078cc0ff */
[----:B------:R-:W-:Y:S02]  /*2ad0*/  IMAD.MOV.U32 R92, RZ, RZ, R135 ;  /* 0x000000ffff5c7224 */ /* 0x000fe400078e0087 */
[----:B------:R-:W-:-:S01]  /*2ae0*/  FFMA.FTZ R37, R38, UR10, -R71 ;  /* 0x0000000a26257c23 */ /* 0x000fc20008010847 */
[--C-:B------:R-:W-:Y:S01]  /*2af0*/  FFMA.FTZ R38, R39, UR10, -R71.reuse ;  /* 0x0000000a27267c23 */ /* 0x100fe20008010847 */
[----:B------:R-:W-:-:S01]  /*2b00*/  FFMA.FTZ R39, R40, UR10, -R71 ;  /* 0x0000000a28277c23 */ /* 0x000fc20008010847 */
[--C-:B------:R-:W-:Y:S01]  /*2b10*/  FFMA.FTZ R40, R41, UR10, -R71.reuse ;  /* 0x0000000a29287c23 */ /* 0x100fe20008010847 */
[----:B------:R-:W-:Y:S01]  /*2b20*/  FMNMX.FTZ R41, R7, R76, !PT ;  /* 0x0000004c07297209 */ /* 0x000fe20007810000 */
[--C-:B------:R-:W-:Y:S01]  /*2b30*/  FFMA.FTZ R75, R42, UR10, -R71.reuse ;  /* 0x0000000a2a4b7c23 */ /* 0x100fe20008010847 */
[----:B------:R-:W-:-:S01]  /*2b40*/  FFMA.FTZ R78, R44, UR10, -R71 ;  /* 0x0000000a2c4e7c23 */ /* 0x000fc20008010847 */
[----:B0-----:R-:W-:Y:S01]  /*2b50*/  FSEL R72, R72, -INF , P3 ;  /* 0xff80000048487808 */ /* 0x001fe20001800000 */
        /* <DEDUP_REMOVED lines=8> */
[----:B------:R0:W-:Y:S01]  /*2be0*/  MUFU.EX2 R41, R75 ;  /* 0x0000004b00297308 */ /* 0x0001e20000000800 */
[----:B------:R-:W-:Y:S01]  /*2bf0*/  FMNMX.FTZ R76, R10, R73, !PT ;  /* 0x000000490a4c7209 */ /* 0x000fe20007810000 */
[--C-:B------:R-:W-:Y:S01]  /*2c00*/  FFMA.FTZ R61, R61, UR10, -R71.reuse ;  /* 0x0000000a3d3d7c23 */ /* 0x100fe20008010847 */
[----:B------:R-:W-:-:S02]  /*2c10*/  FFMA.FTZ R62, R62, UR10, -R71 ;  /* 0x0000000a3e3e7c23 */ /* 0x000fc40008010847 */
        /* <DEDUP_REMOVED lines=26> */
[----:B------:R-:W-:Y:S02]  /*2dc0*/  FMNMX.FTZ R56, R30, R53, !PT ;  /* 0x000000351e387209 */ /* 0x000fe40007810000 */
[----:B-1----:R-:W-:Y:S02]  /*2dd0*/  F2FP.SATFINITE.E4M3.F32.PACK_AB_MERGE_C R148, R40, R39, RZ ;  /* 0x000000272894723e */ /* 0x002fe400048070ff */
[----:B------:R-:W-:Y:S02]  /*2de0*/  FMNMX.FTZ R73, R31, R56, !PT ;  /* 0x000000381f497209 */ /* 0x000fe40007810000 */
[----:B------:R-:W-:Y:S01]  /*2df0*/  F2FP.SATFINITE.E4M3.F32.PACK_AB_MERGE_C R148, R38, R37, R148 ;  /* 0x000000252694723e */ /* 0x000fe20004807094 */
[----:B------:R0:W-:Y:S01]  /*2e00*/  MUFU.EX2 R53, R75 ;  /* 0x0000004b00357308 */ /* 0x0001e20000000800 */
[----:B------:R-:W-:-:S04]  /*2e10*/  FMNMX.FTZ R56, R32, R73, !PT ;  /* 0x0000004920387209 */ /* 0x000fc80007810000 */
[----:B------:R-:W-:Y:S01]  /*2e20*/  FMNMX.FTZ R73, R33, R56, !PT ;  /* 0x0000003821497209 */ /* 0x000fe20007810000 */
[----:B------:R-:W-:-:S01]  /*2e30*/  FFMA.FTZ R56, R63, UR10, -R71 ;  /* 0x0000000a3f387c23 */ /* 0x000fc20008010847 */
[----:B------:R-:W-:Y:S01]  /*2e40*/  FSEL R63, R79, -INF , P1 ;  /* 0xff8000004f3f7808 */ /* 0x000fe20000800000 */
[----:B------:R-:W1:Y:S01]  /*2e50*/  MUFU.EX2 R44, R44 ;  /* 0x0000002c002c7308 */ /* 0x000e620000000800 */
[----:B------:R-:W-:Y:S01]  /*2e60*/  FMNMX.FTZ R76, R34, R73, !PT ;  /* 0x00000049224c7209 */ /* 0x000fe20007810000 */
[----:B0-----:R-:W-:Y:S01]  /*2e70*/  FFMA.FTZ R75, R54, UR10, -R71 ;  /* 0x0000000a364b7c23 */ /* 0x001fe20008010847 */
[----:B------:R-:W-:Y:S02]  /*2e80*/  FSEL R54, R82, -INF , P2 ;  /* 0xff80000052367808 */ /* 0x000fe40001000000 */
[----:B------:R-:W-:-:S03]  /*2e90*/  FMNMX.FTZ R73, R35, R76, !PT ;  /* 0x0000004c23497209 */ /* 0x000fc60007810000 */
[----:B------:R-:W-:Y:S01]  /*2ea0*/  MUFU.EX2 R46, R46 ;  /* 0x0000002e002e7308 */ /* 0x000fe20000000800 */
[----:B------:R-:W-:-:S04]  /*2eb0*/  FMNMX.FTZ R76, R36, R73, !PT ;  /* 0x00000049244c7209 */ /* 0x000fc80007810000 */
        /* <DEDUP_REMOVED lines=10> */
[----:B------:R-:W0:Y:S01]  /*2f60*/  MUFU.EX2 R48, R48 ;  /* 0x0000003000307308 */ /* 0x000e220000000800 */
[----:B-1----:R-:W-:-:S02]  /*2f70*/  F2FP.SATFINITE.E4M3.F32.PACK_AB_MERGE_C R150, R44, R43, RZ ;  /* 0x0000002b2c96723e */ /* 0x002fc400048070ff */
[----:B------:R-:W-:Y:S02]  /*2f80*/  FMNMX.FTZ R78, R74, R73, !PT ;  /* 0x000000494a4e7209 */ /* 0x000fe40007810000 */
[----:B------:R-:W-:Y:S02]  /*2f90*/  F2FP.SATFINITE.E4M3.F32.PACK_AB_MERGE_C R150, R42, R41, R150 ;  /* 0x000000292a96723e */ /* 0x000fe40004807096 */
[----:B------:R-:W-:Y:S01]  /*2fa0*/  FMNMX.FTZ R73, R77, R78, !PT ;  /* 0x0000004e4d497209 */ /* 0x000fe20007810000 */
[----:B------:R-:W-:-:S01]  /*2fb0*/  FFMA.FTZ R78, R52, UR10, -R71 ;  /* 0x0000000a344e7c23 */ /* 0x000fc20008010847 */
[--C-:B------:R-:W-:Y:S01]  /*2fc0*/  FFMA.FTZ R52, R59, UR10, -R71.reuse ;  /* 0x0000000a3b347c23 */ /* 0x100fe20008010847 */
[----:B------:R-:W-:-:S01]  /*2fd0*/  FFMA.FTZ R59, R66, UR10, -R71 ;  /* 0x0000000a423b7c23 */ /* 0x000fc20008010847 */
[----:B------:R-:W-:Y:S01]  /*2fe0*/  FFMA.FTZ R66, R69, UR10, -R71 ;  /* 0x0000000a45427c23 */ /* 0x000fe20008010847 */
[----:B------:R-:W1:Y:S01]  /*2ff0*/  SHFL.BFLY PT, R80, R73, 0x2, 0x1f ;  /* 0x0c401f0049507f89 */ /* 0x000e6200000e0000 */
[----:B------:R-:W-:Y:S01]  /*3000*/  MUFU.EX2 R50, R50 ;  /* 0x0000003200327308 */ /* 0x000fe20000000800 */
[----:B0-----:R-:W-:-:S07]  /*3010*/  F2FP.SATFINITE.E4M3.F32.PACK_AB_MERGE_C R136, R48, R47, RZ ;  /* 0x0000002f3088723e */ /* 0x001fce00048070ff */
[----:B------:R-:W-:Y:S01]  /*3020*/  MUFU.EX2 R56, R56 ;  /* 0x0000003800387308 */ /* 0x000fe20000000800 */
[----:B------:R-:W-:-:S07]  /*3030*/  F2FP.SATFINITE.E4M3.F32.PACK_AB_MERGE_C R136, R46, R45, R136 ;  /* 0x0000002d2e88723e */ /* 0x000fce0004807088 */
[----:B------:R-:W0:Y:S01]  /*3040*/  MUFU.EX2 R75, R75 ;  /* 0x0000004b004b7308 */ /* 0x000e220000000800 */
[----:B-1----:R-:W-:-:S07]  /*3050*/  FMNMX.FTZ R80, R73, R80, !PT ;  /* 0x0000005049507209 */ /* 0x002fce0007810000 */
[----:B------:R-:W-:Y:S01]  /*3060*/  MUFU.EX2 R51, R51 ;  /* 0x0000003300337308 */ /* 0x000fe20000000800 */
[----:B------:R-:W1:Y:S07]  /*3070*/  SHFL.BFLY PT, R73, R80, 0x1, 0x1f ;  /* 0x0c201f0050497f89 */ /* 0x000e6e00000e0000 */
[----:B------:R-:W-:Y:S01]  /*3080*/  MUFU.EX2 R76, R76 ;  /* 0x0000004c004c7308 */ /* 0x000fe20000000800 */
[----:B0-----:R-:W-:-:S04]  /*3090*/  F2FP.SATFINITE.E4M3.F32.PACK_AB_MERGE_C R138, R75, R56, RZ ;  /* 0x000000384b8a723e */ /* 0x001fc800048070ff */
[----:B------:R-:W-:-:S03]  /*30a0*/  F2FP.SATFINITE.E4M3.F32.PACK_AB_MERGE_C R138, R50, R53, R138 ;  /* 0x00000035328a723e */ /* 0x000fc6000480708a */
[----:B------:R-:W-:Y:S08]  /*30b0*/  MUFU.EX2 R49, R49 ;  /* 0x0000003100317308 */ /* 0x000ff00000000800 */
        /* <DEDUP_REMOVED lines=28> */
[----:B------:R-:W-:Y:S01]  /*3280*/  FADD.FTZ R27, R39, R20 ;  /* 0x00000014271b7221 */ /* 0x000fe20000010000 */
[----:B------:R-:W-:-:S01]  /*3290*/  FFMA.FTZ R30, R30, UR10, -R69 ;  /* 0x0000000a1e1e7c23 */ /* 0x000fc20008010845 */
[----:B------:R-:W-:-:S02]  /*32a0*/  @!P6 VIADD R20, R3, 0x19c40 ;  /* 0x00019c400314e836 */ /* 0x000fc40000000000 */
[----:B------:R-:W-:-:S01]  /*32b0*/  FFMA.FTZ R24, R24, UR10, -R69 ;  /* 0x0000000a18187c23 */ /* 0x000fc20008010845 */
[----:B------:R-:W1:Y:S01]  /*32c0*/  MUFU.EX2 R70, R70 ;  /* 0x0000004600467308 */ /* 0x000e620000000800 */
[----:B------:R-:W-:-:S01]  /*32d0*/  FADD.FTZ R82, R40, R27 ;  /* 0x0000001b28527221 */ /* 0x000fc20000010000 */
[--C-:B------:R-:W-:Y:S01]  /*32e0*/  FFMA.FTZ R31, R31, UR10, -R69.reuse ;  /* 0x0000000a1f1f7c23 */ /* 0x100fe20008010845 */
[----:B------:R-:W-:Y:S01]  /*32f0*/  @!P6 PRMT R20, RZ, 0x654, R20 ;  /* 0x00000654ff14e816 */ /* 0x000fe20000000014 */
[----:B------:R-:W-:Y:S01]  /*3300*/  FFMA.FTZ R25, R25, UR10, -R69 ;  /* 0x0000000a19197c23 */ /* 0x000fe20008010845 */
[----:B------:R-:W-:-:S01]  /*3310*/  FADD.FTZ R27, R41, R82 ;  /* 0x00000052291b7221 */ /* 0x000fc20000010000 */
[----:B------:R-:W-:Y:S01]  /*3320*/  FFMA.FTZ R28, R28, UR10, -R69 ;  /* 0x0000000a1c1c7c23 */ /* 0x000fe20008010845 */
[----:B------:R2:W-:Y:S01]  /*3330*/  @!P6 SYNCS.ARRIVE.TRANS64.RED.A1T0 RZ, [R20+URZ], RZ ;  /* 0x000000ff14ffe9a7 */ /* 0x0005e2000810043f */
[----:B------:R-:W3:Y:S01]  /*3340*/  MUFU.EX2 R71, R71 ;  /* 0x0000004700477308 */ /* 0x000ee20000000800 */
        /* <DEDUP_REMOVED lines=13> */
[----:B------:R-:W-:-:S02]  /*3420*/  FFMA.FTZ R74, R74, UR10, -R69 ;  /* 0x0000000a4a4a7c23 */ /* 0x000fc40008010845 */
[----:B------:R-:W1:Y:S01]  /*3430*/  MUFU.EX2 R7, R7 ;  /* 0x0000000700077308 */ /* 0x000e620000000800 */
[----:B---3--:R-:W-:-:S01]  /*3440*/  FADD.FTZ R21, R71, R26 ;  /* 0x0000001a47157221 */ /* 0x008fc20000010000 */
[----:B------:R-:W-:-:S04]  /*3450*/  F2FP.SATFINITE.E4M3.F32.PACK_AB_MERGE_C R70, R71, R70, RZ ;  /* 0x000000464746723e */ /* 0x000fc800048070ff */
[----:B------:R-:W-:Y:S02]  /*3460*/  F2FP.SATFINITE.E4M3.F32.PACK_AB_MERGE_C R149, R5, R4, R70 ;  /* 0x000000040595723e */ /* 0x000fe40004807046 */
[----:B------:R-:W3:Y:S01]  /*3470*/  MUFU.EX2 R10, R10 ;  /* 0x0000000a000a7308 */ /* 0x000ee20000000800 */
[----:B0-----:R-:W-:-:S07]  /*3480*/  FADD.FTZ R26, R6, R21 ;  /* 0x00000015061a7221 */ /* 0x001fce0000010000 */
[----:B------:R-:W0:Y:S01]  /*3490*/  MUFU.EX2 R11, R11 ;  /* 0x0000000b000b7308 */ /* 0x000e220000000800 */
[----:B-1----:R-:W-:-:S07]  /*34a0*/  FADD.FTZ R21, R7, R26 ;  /* 0x0000001a07157221 */ /* 0x002fce0000010000 */
[----:B------:R-:W1:Y:S01]  /*34b0*/  MUFU.EX2 R8, R8 ;  /* 0x0000000800087308 */ /* 0x000e620000000800 */
[----:B---3--:R-:W-:-:S01]  /*34c0*/  FADD.FTZ R26, R10, R21 ;  /* 0x000000150a1a7221 */ /* 0x008fc20000010000 */
[--C-:B------:R-:W-:Y:S01]  /*34d0*/  FFMA.FTZ R21, R34, UR10, -R69.reuse ;  /* 0x0000000a22157c23 */ /* 0x100fe20008010845 */
[----:B------:R-:W-:-:S05]  /*34e0*/  FFMA.FTZ R69, R77, UR10, -R69 ;  /* 0x0000000a4d457c23 */ /* 0x000fca0008010845 */
[----:B------:R-:W3:Y:S08]  /*34f0*/  MUFU.EX2 R9, R9 ;  /* 0x0000000900097308 */ /* 0x000ef00000000800 */
[----:B------:R-:W4:Y:S08]  /*3500*/  MUFU.EX2 R79, R79 ;  /* 0x0000004f004f7308 */ /* 0x000f300000000800 */
[----:B------:R5:W-:Y:S08]  /*3510*/  MUFU.EX2 R3, R30 ;  /* 0x0000001e00037308 */ /* 0x000bf00000000800 */
[----:B------:R-:W4:Y:S01]  /*3520*/  MUFU.EX2 R80, R80 ;  /* 0x0000005000507308 */ /* 0x000f220000000800 */
[----:B-----5:R-:W-:-:S01]  /*3530*/  FADD.FTZ R30, R44, R27 ;  /* 0x0000001b2c1e7221 */ /* 0x020fc20000010000 */
[----:B0-----:R-:W-:-:S03]  /*3540*/  FADD.FTZ R27, R11, R26 ;  /* 0x0000001a0b1b7221 */ /* 0x001fc60000010000 */
[----:B------:R-:W-:Y:S01]  /*3550*/  FADD.FTZ R81, R45, R30 ;  /* 0x0000001e2d517221 */ /* 0x000fe20000010000 */
[----:B-1----:R-:W-:-:S02]  /*3560*/  FADD.FTZ R26, R8, R27 ;  /* 0x0000001b081a7221 */ /* 0x002fc40000010000 */
[----:B------:R-:W0:Y:S01]  /*3570*/  MUFU.EX2 R12, R12 ;  /* 0x0000000c000c7308 */ /* 0x000e220000000800 */
[----:B------:R-:W-:-:S01]  /*3580*/  FADD.FTZ R30, R46, R81 ;  /* 0x000000512e1e7221 */ /* 0x000fc20000010000 */
[----:B---3--:R-:W-:-:S03]  /*3590*/  FADD.FTZ R26, R9, R26 ;  /* 0x0000001a091a7221 */ /* 0x008fc60000010000 */
[----:B------:R-:W-:-:S03]  /*35a0*/  FADD.FTZ R27, R47, R30 ;  /* 0x0000001e2f1b7221 */ /* 0x000fc60000010000 */
[----:B------:R-:W1:Y:S08]  /*35b0*/  MUFU.EX2 R13, R13 ;  /* 0x0000000d000d7308 */ /* 0x000e700000000800 */
[----:B------:R-:W3:Y:S08]  /*35c0*/  MUFU.EX2 R24, R24 ;  /* 0x0000001800187308 */ /* 0x000ef00000000800 */
[----:B--2---:R4:W-:Y:S08]  /*35d0*/  MUFU.EX2 R20, R31 ;  /* 0x0000001f00147308 */ /* 0x0049f00000000800 */
[----:B------:R-:W2:Y:S01]  /*35e0*/  MUFU.EX2 R25, R25 ;  /* 0x0000001900197308 */ /* 0x000ea20000000800 */
[----:B----4-:R-:W-:-:S01]  /*35f0*/  FADD.FTZ R31, R79, R26 ;  /* 0x0000001a4f1f7221 */ /* 0x010fc20000010000 */
[----:B------:R-:W-:Y:S01]  /*3600*/  FADD.FTZ R26, R48, R27 ;  /* 0x0000001b301a7221 */ /* 0x000fe20000010000 */
[----:B------:R-:W-:-:S02]  /*3610*/  F2FP.SATFINITE.E4M3.F32.PACK_AB_MERGE_C R79, R80, R79, RZ ;  /* 0x0000004f504f723e */ /* 0x000fc400048070ff */
[----:B------:R-:W-:Y:S01]  /*3620*/  FADD.FTZ R31, R80, R31 ;  /* 0x0000001f501f7221 */ /* 0x000fe20000010000 */
[----:B------:R-:W-:-:S01]  /*3630*/  FADD.FTZ R27, R53, R26 ;  /* 0x0000001a351b7221 */ /* 0x000fc20000010000 */
[----:B------:R-:W-:Y:S01]  /*3640*/  F2FP.SATFINITE.E4M3.F32.PACK_AB_MERGE_C R137, R9, R8, R79 ;  /* 0x000000080989723e */ /* 0x000fe2000480704f */
[----:B------:R-:W4:Y:S01]  /*3650*/  MUFU.EX2 R14, R14 ;  /* 0x0000000e000e7308 */ /* 0x000f220000000800 */
[----:B0-----:R-:W-:-:S01]  /*3660*/  FADD.FTZ R26, R12, R31 ;  /* 0x0000001f0c1a7221 */ /* 0x001fc20000010000 */
[----:B------:R-:W-:-:S03]  /*3670*/  FADD.FTZ R27, R50, R27 ;  /* 0x0000001b321b7221 */ /* 0x000fc60000010000 */
[----:B-1----:R-:W-:Y:S01]  /*3680*/  FADD.FTZ R31, R13, R26 ;  /* 0x0000001a0d1f7221 */ /* 0x002fe20000010000 */
[----:B------:R-:W-:-:S02]  /*3690*/  FADD.FTZ R30, R56, R27 ;  /* 0x0000001b381e7221 */ /* 0x000fc40000010000 */
[----:B------:R-:W0:Y:S01]  /*36a0*/  MUFU.EX2 R15, R15 ;  /* 0x0000000f000f7308 */ /* 0x000e220000000800 */
[----:B---3--:R-:W-:-:S01]  /*36b0*/  FADD.FTZ R34, R24, R31 ;  /* 0x0000001f18227221 */ /* 0x008fc20000010000 */
[----:B------:R-:W-:-:S03]  /*36c0*/  FADD.FTZ R30, R75, R30 ;  /* 0x0000001e4b1e7221 */ /* 0x000fc60000010000 */
[----:B--2---:R-:W-:Y:S01]  /*36d0*/  FADD.FTZ R27, R25, R34 ;  /* 0x00000022191b7221 */ /* 0x004fe20000010000 */
[----:B------:R-:W-:Y:S01]  /*36e0*/  F2FP.SATFINITE.E4M3.F32.PACK_AB_MERGE_C R34, R11, R10, RZ ;  /* 0x0000000a0b22723e */ /* 0x000fe200048070ff */
[----:B------:R-:W-:Y:S01]  /*36f0*/  FADD.FTZ R31, R51, R30 ;  /* 0x0000001e331f7221 */ /* 0x000fe20000010000 */
[----:B------:R-:W1:Y:S01]  /*3700*/  MUFU.EX2 R28, R28 ;  /* 0x0000001c001c7308 */ /* 0x000e620000000800 */
[----:B----4-:R-:W-:-:S01]  /*3710*/  FADD.FTZ R10, R14, R27 ;  /* 0x0000001b0e0a7221 */ /* 0x010fc20000010000 */
[----:B------:R-:W-:Y:S01]  /*3720*/  F2FP.SATFINITE.E4M3.F32.PACK_AB_MERGE_C R151, R7, R6, R34 ;  /* 0x000000060797723e */ /* 0x000fe20004807022 */
[----:B------:R-:W-:-:S01]  /*3730*/  FADD.FTZ R30, R76, R31 ;  /* 0x0000001f4c1e7221 */ /* 0x000fc20000010000 */
[----:B------:R-:W-:-:S03]  /*3740*/  F2FP.SATFINITE.E4M3.F32.PACK_AB_MERGE_C R31, R25, R24, RZ ;  /* 0x00000018191f723e */ /* 0x000fc600048070ff */
[----:B------:R-:W-:Y:S01]  /*3750*/  FADD.FTZ R25, R49, R30 ;  /* 0x0000001e31197221 */ /* 0x000fe20000010000 */
[----:B------:R-:W2:Y:S01]  /*3760*/  MUFU.EX2 R29, R29 ;  /* 0x0000001d001d7308 */ /* 0x000ea20000000800 */
[----:B0-----:R-:W-:-:S01]  /*3770*/  FADD.FTZ R11, R15, R10 ;  /* 0x0000000a0f0b7221 */ /* 0x001fc20000010000 */
[C---:B------:R-:W-:Y:S01]  /*3780*/  F2FP.SATFINITE.E4M3.F32.PACK_AB_MERGE_C R49, R78.reuse, R49, RZ ;  /* 0x000000314e31723e */ /* 0x040fe200048070ff */
[----:B------:R-:W-:-:S01]  /*3790*/  FADD.FTZ R25, R78, R25 ;  /* 0x000000194e197221 */ /* 0x000fc20000010000 */
[----:B------:R-:W-:Y:S02]  /*37a0*/  F2FP.SATFINITE.E4M3.F32.PACK_AB_MERGE_C R139, R13, R12, R31 ;  /* 0x0000000c0d8b723e */ /* 0x000fe4000480701f */
[----:B------:R-:W-:Y:S01]  /*37b0*/  F2FP.SATFINITE.E4M3.F32.PACK_AB_MERGE_C R140, R76, R51, R49 ;  /* 0x000000334c8c723e */ /* 0x000fe20004807031 */
[----:B------:R-:W-:Y:S01]  /*37c0*/  FADD.FTZ R24, R52, R25 ;  /* 0x0000001934187221 */ /* 0x000fe20000010000 */
[----:B------:R-:W0:Y:S01]  /*37d0*/  MUFU.EX2 R58, R58 ;  /* 0x0000003a003a7308 */ /* 0x000e220000000800 */
[----:B-1----:R-:W-:-:S02]  /*37e0*/  FADD.FTZ R10, R28, R11 ;  /* 0x0000000b1c0a7221 */ /* 0x002fc40000010000 */
[----:B------:R-:W-:-:S05]  /*37f0*/  FADD.FTZ R25, R55, R24 ;  /* 0x0000001837197221 */ /* 0x000fca0000010000 */
[----:B------:R-:W1:Y:S01]  /*3800*/  MUFU.EX2 R32, R32 ;  /* 0x0000002000207308 */ /* 0x000e620000000800 */
[----:B--2---:R-:W-:-:S01]  /*3810*/  FADD.FTZ R10, R29, R10 ;  /* 0x0000000a1d0a7221 */ /* 0x004fc20000010000 */
[----:B------:R-:W-:-:S03]  /*3820*/  F2FP.SATFINITE.E4M3.F32.PACK_AB_MERGE_C R28, R29, R28, RZ ;  /* 0x0000001c1d1c723e */ /* 0x000fc600048070ff */
[----:B------:R-:W-:Y:S01]  /*3830*/  FADD.FTZ R11, R3, R10 ;  /* 0x0000000a030b7221 */ /* 0x000fe20000010000 */
[----:B------:R-:W-:Y:S02]  /*3840*/  F2FP.SATFINITE.E4M3.F32.PACK_AB_MERGE_C R141, R15, R14, R28 ;  /* 0x0000000e0f8d723e */ /* 0x000fe4000480701c */
[----:B------:R-:W2:Y:S01]  /*3850*/  MUFU.EX2 R59, R59 ;  /* 0x0000003b003b7308 */ /* 0x000ea20000000800 */
[----:B------:R-:W-:-:S01]  /*3860*/  FADD.FTZ R27, R20, R11 ;  /* 0x0000000b141b7221 */ /* 0x000fc20000010000 */
[----:B0-----:R-:W-:-:S06]  /*3870*/  FADD.FTZ R10, R58, R25 ;  /* 0x000000193a0a7221 */ /* 0x001fcc0000010000 */
[----:B------:R-:W0:Y:S01]  /*3880*/  MUFU.EX2 R33, R33 ;  /* 0x0000002100217308 */ /* 0x000e220000000800 */
[----:B-1----:R-:W-:-:S07]  /*3890*/  FADD.FTZ R24, R32, R27 ;  /* 0x0000001b20187221 */ /* 0x002fce0000010000 */
[----:B------:R-:W-:Y:S01]  /*38a0*/  MUFU.EX2 R61, R61 ;  /* 0x0000003d003d7308 */ /* 0x000fe20000000800 */
[----:B--2---:R-:W-:-:S01]  /*38b0*/  FADD.FTZ R10, R59, R10 ;  /* 0x0000000a3b0a7221 */ /* 0x004fc20000010000 */
[----:B------:R-:W-:-:S04]  /*38c0*/  F2FP.SATFINITE.E4M3.F32.PACK_AB_MERGE_C R58, R59, R58, RZ ;  /* 0x0000003a3b3a723e */ /* 0x000fc800048070ff */
[----:B------:R-:W-:Y:S02]  /*38d0*/  F2FP.SATFINITE.E4M3.F32.PACK_AB_MERGE_C R142, R55, R52, R58 ;  /* 0x00000034378e723e */ /* 0x000fe4000480703a */
[----:B------:R-:W1:Y:S01]  /*38e0*/  MUFU.EX2 R62, R62 ;  /* 0x0000003e003e7308 */ /* 0x000e620000000800 */
[----:B0-----:R-:W-:-:S01]  /*38f0*/  FADD.FTZ R24, R33, R24 ;  /* 0x0000001821187221 */ /* 0x001fc20000010000 */
[----:B------:R-:W-:-:S04]  /*3900*/  F2FP.SATFINITE.E4M3.F32.PACK_AB_MERGE_C R32, R33, R32, RZ ;  /* 0x000000202120723e */ /* 0x000fc800048070ff */
[----:B------:R-:W-:Y:S02]  /*3910*/  F2FP.SATFINITE.E4M3.F32.PACK_AB_MERGE_C R143, R20, R3, R32 ;  /* 0x00000003148f723e */ /* 0x000fe40004807020 */
[----:B------:R-:W0:Y:S08]  /*3920*/  MUFU.EX2 R57, R57 ;  /* 0x0000003900397308 */ /* 0x000e300000000800 */
[----:B------:R-:W2:Y:S01]  /*3930*/  MUFU.EX2 R21, R21 ;  /* 0x0000001500157308 */ /* 0x000ea20000000800 */
[----:B-1----:R-:W-:-:S07]  /*3940*/  F2FP.SATFINITE.E4M3.F32.PACK_AB_MERGE_C R29, R62, R61, RZ ;  /* 0x0000003d3e1d723e */ /* 0x002fce00048070ff */
[----:B------:R-:W1:Y:S01]  /*3950*/  MUFU.EX2 R60, R60 ;  /* 0x0000003c003c7308 */ /* 0x000e620000000800 */
[----:B0-----:R-:W-:-:S07]  /*3960*/  FADD.FTZ R25, R57, R10 ;  /* 0x0000000a39197221 */ /* 0x001fce0000010000 */
[----:B------:R-:W0:Y:S01]  /*3970*/  MUFU.EX2 R26, R35 ;  /* 0x00000023001a7308 */ /* 0x000e220000000800 */
[----:B--2---:R-:W-:-:S07]  /*3980*/  FADD.FTZ R27, R21, R24 ;  /* 0x00000018151b7221 */ /* 0x004fce0000010000 */
        /* <DEDUP_REMOVED lines=12> */
[----:B------:R-:W-:-:S03]  /*3a50*/  F2FP.SATFINITE.E4M3.F32.PACK_AB_MERGE_C R145, R26, R21, R36 ;  /* 0x000000151a91723e */ /* 0x000fc60004807024 */
[----:B------:R-:W1:Y:S08]  /*3a60*/  MUFU.EX2 R64, R64 ;  /* 0x0000004000407308 */ /* 0x000e700000000800 */
        /* <DEDUP_REMOVED lines=11> */
[----:B-1----:R-:W-:-:S04]  /*3b20*/  FADD.FTZ R5, R11, R6 ;  /* 0x000000060b057221 */ /* 0x002fc80000010000 */
[----:B--2---:R-:W-:Y:S01]  /*3b30*/  FADD.FTZ R4, R74, R5 ;  /* 0x000000054a047221 */ /* 0x004fe20000010000 */
[----:B------:R-:W-:-:S01]  /*3b40*/  FADD.FTZ R5, R67, R66 ;  /* 0x0000004243057221 */ /* 0x000fc20000010000 */
[C---:B0-----:R-:W-:Y:S02]  /*3b50*/  F2FP.SATFINITE.E4M3.F32.PACK_AB_MERGE_C R3, R69.reuse, R74, RZ ;  /* 0x0000004a4503723e */ /* 0x041fe400048070ff */
[----:B------:R-:W-:-:S02]  /*3b60*/  FADD.FTZ R4, R69, R4 ;  /* 0x0000000445047221 */ /* 0x000fc40000010000 */
[----:B------:R-:W-:Y:S01]  /*3b70*/  F2FP.SATFINITE.E4M3.F32.PACK_AB_MERGE_C R147, R11, R54, R3 ;  /* 0x000000360b93723e */ /* 0x000fe20004807003 */
        /* <DEDUP_REMOVED lines=31> */
.L_x_8484:
[----:B------:R-:W-:-:S04]  /*3d70*/  UISETP.NE.AND UP0, UPT, UR19, 0x1, UPT ;  /* 0x000000011300788c */ /* 0x000fc8000bf05270 */
[----:B------:R-:W-:-:S04]  /*3d80*/  USEL UR37, URZ, 0x1, UP0 ;  /* 0x000000013f257887 */ /* 0x000fc80008000000 */
[----:B------:R-:W-:Y:S01]  /*3d90*/  ULOP3.LUT UR37, UR18, UR37, URZ, 0x3c, !UPT ;  /* 0x0000002512257292 */ /* 0x000fe2000f8e3c3f */
[----:B------:R-:W-:Y:S11]  /*3da0*/  @!P0 BRA `(.L_x_8475) ;  /* 0x0000000000048947 */ /* 0x000ff60003800000 */
[----:B------:R-:W-:Y:S01]  /*3db0*/  BPT.TRAP 0x1 ;  /* 0x000000040000795c */ /* 0x000fe20000300000 */
.L_x_8475:
        /* <DEDUP_REMOVED lines=9> */
.L_x_8476:
[----:B-1----:R-:W-:Y:S05]  /*3e50*/  @P1 BRA `(.L_x_8477) ;  /* 0x0000000000081947 */ /* 0x002fea0003800000 */
[----:B------:R-:W1:Y:S02]  /*3e60*/  SYNCS.PHASECHK.TRANS64.TRYWAIT P1, [UR20+0x19c30], R7 ;  /* 0x019c3007ff0075a7 */ /* 0x000e640008020154 */
[----:B-1----:R-:W-:Y:S05]  /*3e70*/  @!P1 BRA `(.L_x_8478) ;  /* 0x0000007800249947 */ /* 0x002fea0003800000 */
.L_x_8477:
[----:B------:R-:W-:Y:S01]  /*3e80*/  UIMAD UR14, UR38, 0x300, UR16 ;  /* 0x00000300260e78a4 */ /* 0x000fe2000f8e0210 */
[----:B------:R-:W-:Y:S01]  /*3e90*/  WARPGROUP.ARRIVE ;  /* 0x00000000000079c5 */ /* 0x000fe20000000000 */
[----:B------:R-:W-:Y:S01]  /*3ea0*/  UMOV UR15, 0xc0000010 ;  /* 0xc0000010000f7882 */ /* 0x000fe20000000000 */
[----:B------:R-:W-:Y:S01]  /*3eb0*/  UMOV UR7, 0xc0000010 ;  /* 0xc000001000077882 */ /* 0x000fe20000000000 */
[----:B------:R-:W-:Y:S02]  /*3ec0*/  UIADD3 UR6, UR14, 0x100, URZ ;  /* 0x000001000e067890 */ /* 0x000fe4000fffe03f */
[----:B------:R-:W-:Y:S01]  /*3ed0*/  UIADD3 UR10, UR14, 0x200, URZ ;  /* 0x000002000e0a7890 */ /* 0x000fe2000fffe03f */
[----:B------:R-:W-:Y:S02]  /*3ee0*/  UMOV UR11, 0xc0000010 ;  /* 0xc0000010000b7882 */ /* 0x000fe40000000000 */
[----:B------:R-:W-:Y:S03]  /*3ef0*/  QGMMA.64x128x32.F32.E4M3.E4M3 R24, gdesc[UR12], RZ, !UPT, gsb0 ;  /* 0x01e000000c1879f3 */ /* 0x000fe6000c0008ff */
[----:B------:R-:W-:-:S02]  /*3f00*/  WARPGROUP.DEPBAR.LE gsb0, 0x0 ;  /* 0x00008000000079c5 */ /* 0x000fc40000010000 */
[----:B------:R-:W-:-:S07]  /*3f10*/  WARPGROUP.ARRIVE ;  /* 0x00000000000079c5 */ /* 0x000fce0000000000 */
[----:B------:R-:W-:Y:S03]  /*3f20*/  QGMMA.64x128x32.F32.E4M3.E4M3 R24, gdesc[UR4], R24, gsb0 ;  /* 0x01e00000041879f3 */ /* 0x000fe60008000818 */
[----:B------:R-:W-:Y:S02]  /*3f30*/  WARPGROUP.DEPBAR.LE gsb0, 0x0 ;  /* 0x00008000000079c5 */ /* 0x000fe40000010000 */
[----:B------:R-:W-:-:S07]  /*3f40*/  WARPGROUP.ARRIVE ;  /* 0x00000000000079c5 */ /* 0x000fce0000000000 */
[----:B------:R-:W-:Y:S03]  /*3f50*/  QGMMA.64x128x32.F32.E4M3.E4M3 R24, gdesc[UR8], R24, gsb0 ;  /* 0x01e00000081879f3 */ /* 0x000fe60008000818 */
[----:B------:R-:W-:Y:S02]  /*3f60*/  WARPGROUP.DEPBAR.LE gsb0, 0x0 ;  /* 0x00008000000079c5 */ /* 0x000fe40000010000 */
[----:B------:R-:W-:Y:S05]  /*3f70*/  @!P0 BRA `(.L_x_8479) ;  /* 0x0000000000048947 */ /* 0x000fea0003800000 */
[----:B------:R-:W-:Y:S01]  /*3f80*/  BPT.TRAP 0x1 ;  /* 0x000000040000795c */ /* 0x000fe20000300000 */
.L_x_8479:
[----:B------:R-:W-:Y:S01]  /*3f90*/  ULEA UR14, UR19, UR43, 0x3 ;  /* 0x0000002b130e7291 */ /* 0x000fe2000f8e183f */
[----:B01----:R-:W-:-:S05]  /*3fa0*/  IMAD.U32 R7, RZ, RZ, UR18 ;  /* 0x00000012ff077e24 */ /* 0x003fca000f8e00ff */
[----:B------:R-:W-:-:S04]  /*3fb0*/  SHF.L.U32 R7, R7, 0x1f, RZ ;  /* 0x0000001f07077819 */ /* 0x000fc800000006ff */
[----:B------:R0:W1:Y:S01]  /*3fc0*/  SYNCS.PHASECHK.TRANS64.TRYWAIT P1, [UR14+0x19c50], R7 ;  /* 0x019c5007ff0075a7 */ /* 0x000062000802014e */
[----:B------:R-:W-:Y:S05]  /*3fd0*/  @!P0 BRA `(.L_x_8480) ;  /* 0x0000000000048947 */ /* 0x000fea0003800000 */
[----:B------:R-:W-:Y:S01]  /*3fe0*/  BPT.TRAP 0x1 ;  /* 0x000000040000795c */ /* 0x000fe20000300000 */
.L_x_8480:
[----:B-1----:R-:W-:Y:S05]  /*3ff0*/  @P1 BRA `(.L_x_8481) ;  /* 0x0000000000081947 */ /* 0x002fea0003800000 */
[----:B------:R-:W1:Y:S02]  /*4000*/  SYNCS.PHASECHK.TRANS64.TRYWAIT P1, [UR14+0x19c50], R7 ;  /* 0x019c5007ff0075a7 */ /* 0x000e64000802014e */
[----:B-1----:R-:W-:Y:S05]  /*4010*/  @!P1 BRA `(.L_x_8482) ;  /* 0x0000007400d49947 */ /* 0x002fea0003800000 */
.L_x_8481:
[----:B------:R-:W-:Y:S01]  /*4020*/  UIADD3 UR6, UR43, 0x3000, URZ ;  /* 0x000030002b067890 */ /* 0x000fe2000fffe03f */
[C---:B-1----:R-:W-:Y:S01]  /*4030*/  FMUL.FTZ R8, R0.reuse, R24 ;  /* 0x0000001800087220 */ /* 0x042fe20000410000 */
[C---:B------:R-:W-:Y:S01]  /*4040*/  FMUL.FTZ R9, R0.reuse, R26 ;  /* 0x0000001a00097220 */ /* 0x040fe20000410000 */
[C---:B0-----:R-:W-:Y:S01]  /*4050*/  FMUL.FTZ R7, R0.reuse, R25 ;  /* 0x0000001900077220 */ /* 0x041fe20000410000 */
[----:B------:R-:W-:Y:S01]  /*4060*/  USHF.R.U32.HI UR6, URZ, 0x4, UR6 ;  /* 0x000000043f067899 */ /* 0x000fe20008011606 */
[C---:B------:R-:W-:Y:S01]  /*4070*/  FMUL.FTZ R10, R0.reuse, R27 ;  /* 0x0000001b000a7220 */ /* 0x040fe20000410000 */
[C---:B------:R-:W-:Y:S01]  /*4080*/  FMUL.FTZ R11, R0.reuse, R28 ;  /* 0x0000001c000b7220 */ /* 0x040fe20000410000 */
[----:B------:R-:W0:Y:S01]  /*4090*/  MUFU.TANH R8, R8 ;  /* 0x0000000800087308 */ /* 0x000e220000002400 */
[----:B------:R-:W-:Y:S01]  /*40a0*/  ULOP3.LUT UR6, UR6, 0x3fff, URZ, 0xc0, !UPT ;  /* 0x00003fff06067892 */ /* 0x000fe2000f8ec03f */
[----:B------:R-:W-:Y:S01]  /*40b0*/  WARPGROUP.ARRIVE ;  /* 0x00000000000079c5 */ /* 0x000fe20000000000 */
[C---:B------:R-:W-:Y:S01]  /*40c0*/  FMUL.FTZ R13, R0.reuse, R30 ;  /* 0x0000001e000d7220 */ /* 0x040fe20000410000 */
[C---:B------:R-:W-:Y:S01]  /*40d0*/  FMUL.FTZ R12, R0.reuse, R29 ;  /* 0x0000001d000c7220 */ /* 0x040fe20000410000 */
[----:B------:R-:W-:Y:S01]  /*40e0*/  ULOP3.LUT UR6, UR6, 0x10000, URZ, 0xfc, !UPT ;  /* 0x0001000006067892 */ /* 0x000fe2000f8efc3f */
[C---:B------:R-:W-:Y:S01]  /*40f0*/  FMUL.FTZ R14, R0.reuse, R31 ;  /* 0x0000001f000e7220 */ /* 0x040fe20000410000 */
[----:B------:R-:W-:Y:S01]  /*4100*/  UMOV UR7, 0x40000040 ;  /* 0x4000004000077882 */ /* 0x000fe20000000000 */
[----:B------:R-:W1:Y:S01]  /*4110*/  MUFU.TANH R9, R9 ;  /* 0x0000000900097308 */ /* 0x000e620000002400 */
[----:B------:R-:W-:Y:S01]  /*4120*/  UIMAD UR11, UR19, 0x300, UR6 ;  /* 0x00000300130b78a4 */ /* 0x000fe2000f8e0206 */
[C---:B------:R-:W-:Y:S01]  /*4130*/  FMUL.FTZ R15, R0.reuse, R32 ;  /* 0x00000020000f7220 */ /* 0x040fe20000410000 */
[C---:B------:R-:W-:Y:S01]  /*4140*/  FMUL.FTZ R21, R0.reuse, R34 ;  /* 0x0000002200157220 */ /* 0x040fe20000410000 */
[C---:B------:R-:W-:Y:S01]  /*4150*/  FMUL.FTZ R20, R0.reuse, R33 ;  /* 0x0000002100147220 */ /* 0x040fe20000410000 */
[C---:B------:R-:W-:Y:S01]  /*4160*/  FMUL.FTZ R31, R0.reuse, R42 ;  /* 0x0000002a001f7220 */ /* 0x040fe20000410000 */
[C---:B------:R-:W-:Y:S01]  /*4170*/  FMUL.FTZ R42, R0.reuse, R53 ;  /* 0x00000035002a7220 */ /* 0x040fe20000410000 */
[C---:B------:R-:W-:Y:S01]  /*4180*/  FMUL.FTZ R53, R0.reuse, R64 ;  /* 0x0000004000357220 */ /* 0x040fe20000410000 */
[----:B------:R-:W2:Y:S01]  /*4190*/  MUFU.TANH R7, R7 ;  /* 0x0000000700077308 */ /* 0x000ea20000002400 */
[----:B------:R-:W-:Y:S01]  /*41a0*/  UMOV UR6, UR11 ;  /* 0x0000000b00067c82 */ /* 0x000fe20008000000 */
[C---:B------:R-:W-:Y:S01]  /*41b0*/  FMUL.FTZ R24, R0.reuse, R35 ;  /* 0x0000002300187220 */ /* 0x040fe20000410000 */
[----:B------:R-:W-:Y:S01]  /*41c0*/  QGMMA.64x96x32.F32.E4M3.E4M3 R88, R148, gdesc[UR4], R88, gsb0 ;  /* 0x0160000494587df3 */ /* 0x000fe20008000858 */
[----:B------:R-:W-:Y:S01]  /*41d0*/  FMUL.FTZ R32, R0, R43 ;  /* 0x0000002b00207220 */ /* 0x000fe20000410000 */
[----:B0-----:R-:W-:Y:S01]  /*41e0*/  FMNMX.FTZ R64, R8, R3, !PT ;  /* 0x0000000308407209 */ /* 0x001fe20007810000 */
[C---:B------:R-:W-:Y:S01]  /*41f0*/  FMUL.FTZ R25, R0.reuse, R36 ;  /* 0x0000002400197220 */ /* 0x040fe20000410000 */
[C---:B------:R-:W-:Y:S01]  /*4200*/  FMUL.FTZ R43, R0.reuse, R54 ;  /* 0x00000036002b7220 */ /* 0x040fe20000410000 */
[----:B------:R-:W0:Y:S01]  /*4210*/  MUFU.TANH R10, R10 ;  /* 0x0000000a000a7308 */ /* 0x000e220000002400 */
[C---:B------:R-:W-:Y:S01]  /*4220*/  FMUL.FTZ R54, R0.reuse, R65 ;  /* 0x0000004100367220 */ /* 0x040fe20000410000 */
[----:B-1----:R-:W-:Y:S01]  /*4230*/  FMNMX.FTZ R65, R9, R6, !PT ;  /* 0x0000000609417209 */ /* 0x002fe20007810000 */
        /* <DEDUP_REMOVED lines=43> */
[----:B------:R-:W-:Y:S01]  /*44f0*/  FMUL.FTZ R65, R0, R76 ;  /* 0x0000004c00417220 */ /* 0x000fe20000410000 */
[----:B------:R-:W-:Y:S01]  /*4500*/  UIADD3 UR6, UR11, 0x2, URZ ;  /* 0x000000020b067890 */ /* 0x000fe2000fffe03f */
[----:B------:R-:W0:Y:S01]  /*4510*/  MUFU.TANH R21, R21 ;  /* 0x0000001500157308 */ /* 0x000e220000002400 */
[----:B-1----:R-:W-:Y:S01]  /*4520*/  FMNMX.FTZ R68, R14, R67, !PT ;  /* 0x000000430e447209 */ /* 0x002fe20007810000 */
[----:B------:R-:W-:Y:S01]  /*4530*/  UMOV UR7, 0x40000040 ;  /* 0x4000004000077882 */ /* 0x000fe20000000000 */
[----:B------:R-:W-:-:S05]  /*4540*/  UMOV UR10, UR17 ;  /* 0x00000011000a7c82 */ /* 0x000fca0008000000 */
        /* <DEDUP_REMOVED lines=15> */
[----:B------:R-:W-:Y:S02]  /*4640*/  WARPGROUP.DEPBAR.LE gsb0, 0x0 ;  /* 0x00008000000079c5 */ /* 0x000fe40000010000 */
[----:B------:R-:W-:Y:S01]  /*4650*/  WARPGROUP.ARRIVE ;  /* 0x00000000000079c5 */ /* 0x000fe20000000000 */
[----:B------:R-:W-:-:S05]  /*4660*/  FMUL.FTZ R67, R0, R78 ;  /* 0x0000004e00437220 */ /* 0x000fca0000410000 */
[----:B------:R-:W2:Y:S01]  /*4670*/  S2R R151, SR_TID.X ;  /* 0x0000000000977919 */ /* 0x000ea20000002100 */
[----:B------:R-:W3:Y:S01]  /*4680*/  MUFU.TANH R31, R31 ;  /* 0x0000001f001f7308 */ /* 0x000ee20000002400 */
[----:B0-----:R-:W-:Y:S01]  /*4690*/  FMNMX.FTZ R70, R28, R69, !PT ;  /* 0x000000451c467209 */ /* 0x001fe20007810000 */
[----:B------:R-:W-:Y:S01]  /*46a0*/  QGMMA.64x96x32.F32.E4M3.E4M3 R88, R136, gdesc[UR4], R88, gsb0 ;  /* 0x0160000488587df3 */ /* 0x000fe20008000858 */
[----:B------:R-:W-:Y:S01]  /*46b0*/  UIADD3 UR6, UR11, 0x4, URZ ;  /* 0x000000040b067890 */ /* 0x000fe2000fffe03f */
[----:B------:R-:W-:-:S04]  /*46c0*/  UMOV UR7, 0x40000040 ;  /* 0x4000004000077882 */ /* 0x000fc80000000000 */
[----:B------:R-:W0:Y:S01]  /*46d0*/  MUFU.TANH R30, R30 ;  /* 0x0000001e001e7308 */ /* 0x000e220000002400 */
[----:B-1----:R-:W-:-:S07]  /*46e0*/  FMNMX.FTZ R69, R29, R68, !PT ;  /* 0x000000441d457209 */ /* 0x002fce0007810000 */
[----:B------:R-:W1:Y:S01]  /*46f0*/  MUFU.TANH R32, R32 ;  /* 0x0000002000207308 */ /* 0x000e620000002400 */
[----:B---3--:R-:W-:-:S07]  /*4700*/  FMNMX.FTZ R71, R31, R70, !PT ;  /* 0x000000461f477209 */ /* 0x008fce0007810000 */
[----:B------:R-:W3:Y:S01]  /*4710*/  MUFU.TANH R33, R33 ;  /* 0x0000002100217308 */ /* 0x000ee20000002400 */
[----:B0-----:R-:W-:Y:S01]  /*4720*/  FMNMX.FTZ R68, R30, R69, !PT ;  /* 0x000000451e447209 */ /* 0x001fe20007810000 */
[----:B------:R-:W-:Y:S01]  /*4730*/  FMUL.FTZ R69, R0, R79 ;  /* 0x0000004f00457220 */ /* 0x000fe20000410000 */
[----:B--2---:R-:W-:-:S05]  /*4740*/  LOP3.LUT P1, RZ, R151, 0x7f, RZ, 0xc0, !PT ;  /* 0x0000007f97ff7812 */ /* 0x004fca000782c0ff */
[----:B------:R-:W0:Y:S01]  /*4750*/  MUFU.TANH R35, R35 ;  /* 0x0000002300237308 */ /* 0x000e220000002400 */
[----:B-1----:R-:W-:-:S07]  /*4760*/  FMNMX.FTZ R70, R32, R71, !PT ;  /* 0x0000004720467209 */ /* 0x002fce0007810000 */
        /* <DEDUP_REMOVED lines=21> */
[----:B--2---:R-:W-:Y:S01]  /*48c0*/  FMNMX.FTZ R75, R43, R72, !PT ;  /* 0x000000482b4b7209 */ /* 0x004fe20007810000 */
[----:B------:R-:W-:Y:S01]  /*48d0*/  FMUL.FTZ R72, R0, R82 ;  /* 0x0000005200487220 */ /* 0x000fe20000410000 */
[----:B------:R-:W-:Y:S02]  /*48e0*/  WARPGROUP.DEPBAR.LE gsb0, 0x0 ;  /* 0x00008000000079c5 */ /* 0x000fe40000010000 */
[----:B------:R-:W-:-:S03]  /*48f0*/  WARPGROUP.ARRIVE ;  /* 0x00000000000079c5 */ /* 0x000fc60000000000 */
[----:B------:R-:W2:Y:S01]  /*4900*/  MUFU.TANH R45, R45 ;  /* 0x0000002d002d7308 */ /* 0x000ea20000002400 */
[----:B0-----:R-:W-:Y:S02]  /*4910*/  FMNMX.FTZ R68, R42, R73, !PT ;  /* 0x000000492a447209 */ /* 0x001fe40007810000 */
[----:B------:R-:W-:Y:S01]  /*4920*/  QGMMA.64x96x32.F32.E4M3.E4M3 R88, R140, gdesc[UR4], R88, gsb0 ;  /* 0x016000048c587df3 */ /* 0x000fe20008000858 */
[----:B------:R-:W-:Y:S01]  /*4930*/  UIADD3 UR6, UR11, 0x6, URZ ;  /* 0x000000060b067890 */ /* 0x000fe2000fffe03f */
[----:B------:R-:W-:-:S03]  /*4940*/  UMOV UR7, 0x40000040 ;  /* 0x4000004000077882 */ /* 0x000fc60000000000 */
        /* <DEDUP_REMOVED lines=35> */
[----:B------:R-:W-:Y:S06]  /*4b80*/  QGMMA.64x96x32.F32.E4M3.E4M3 R88, R144, gdesc[UR4], R88, gsb0 ;  /* 0x0160000490587df3 */ /* 0x000fec0008000858 */
        /* <DEDUP_REMOVED lines=30> */
[----:B------:R-:W-:-:S06]  /*4d70*/  WARPGROUP.DEPBAR.LE gsb0, 0x0 ;  /* 0x00008000000079c5 */ /* 0x000fcc0000010000 */
        /* <DEDUP_REMOVED lines=8> */
[----:B-1----:R-:W-:Y:S02]  /*4e00*/  FMNMX.FTZ R81, R80, R73, !PT ;  /* 0x0000004950517209 */ /* 0x002fe40007810000 */
[----:B0-----:R-:W-:Y:S01]  /*4e10*/  FMNMX.FTZ R82, R79, R68, !PT ;  /* 0x000000444f527209 */ /* 0x001fe20007810000 */
[----:B------:R-:W-:Y:S02]  /*4e20*/  IMAD.U32 R79, RZ, RZ, UR10 ;  /* 0x0000000aff4f7e24 */ /* 0x000fe4000f8e00ff */
[----:B------:R-:W0:Y:S04]  /*4e30*/  SHFL.BFLY PT, R68, R81, 0x1, 0x1f ;  /* 0x0c201f0051447f89 */ /* 0x000e2800000e0000 */
[----:B------:R-:W1:Y:S01]  /*4e40*/  SHFL.BFLY PT, R73, R82, 0x1, 0x1f ;  /* 0x0c201f0052497f89 */ /* 0x000e6200000e0000 */
[----:B0-----:R-:W-:-:S02]  /*4e50*/  FMNMX.FTZ R68, R81, R68, !PT ;  /* 0x0000004451447209 */ /* 0x001fc40007810000 */
        /* <DEDUP_REMOVED lines=20> */
[--C-:B------:R-:W-:Y:S01]  /*4fa0*/  FFMA.FTZ R61, R65, UR10, -R79.reuse ;  /* 0x0000000a413d7c23 */ /* 0x100fe2000801084f */
[----:B------:R-:W-:-:S01]  /*4fb0*/  FFMA.FTZ R65, R70, UR10, -R79 ;  /* 0x0000000a46417c23 */ /* 0x000fc2000801084f */
[--C-:B------:R-:W-:Y:S01]  /*4fc0*/  FFMA.FTZ R70, R71, UR10, -R79.reuse ;  /* 0x0000000a47467c23 */ /* 0x100fe2000801084f */
[----:B------:R-:W-:-:S01]  /*4fd0*/  FFMA.FTZ R71, R75, UR10, -R79 ;  /* 0x0000000a4b477c23 */ /* 0x000fc2000801084f */
[----:B------:R-:W-:Y:S01]  /*4fe0*/  FMUL.FTZ R3, R3, UR10 ;  /* 0x0000000a03037c20 */ /* 0x000fe20008410000 */
        /* <DEDUP_REMOVED lines=45> */
[----:B------:R-:W-:-:S04]  /*52c0*/  FFMA.FTZ R52, R55, UR10, -R75 ;  /* 0x0000000a37347c23 */ /* 0x000fc8000801084b */
        /* <DEDUP_REMOVED lines=34> */
[--C-:B------:R-:W-:Y:S01]  /*54f0*/  FFMA.FTZ R59, R60, UR10, -R75.reuse ;  /* 0x0000000a3c3b7c23 */ /* 0x100fe2000801084b */
        /* <DEDUP_REMOVED lines=45> */
[----:B------:R-:W-:-:S01]  /*57d0*/  FFMA.FTZ R72, R74, UR10, -R75 ;  /* 0x0000000a4a487c23 */ /* 0x000fc2000801084b */
[--C-:B------:R-:W-:Y:S01]  /*57e0*/  FFMA.FTZ R74, R77, UR10, -R75.reuse ;  /* 0x0000000a4d4a7c23 */ /* 0x100fe2000801084b */
[----:B------:R-:W-:-:S03]  /*57f0*/  FFMA.FTZ R75, R78, UR10, -R75 ;  /* 0x0000000a4e4b7c23 */ /* 0x000fc6000801084b */
        /* <DEDUP_REMOVED lines=18> */
[----:B------:R-:W-:-:S04]  /*5920*/  IMAD.U32 R4, RZ, RZ, UR20 ;  /* 0x00000014ff047e24 */ /* 0x000fc8000f8e00ff */
[----:B------:R-:W-:Y:S02]  /*5930*/  @!P1 VIADD R4, R4, 0x19c40 ;  /* 0x00019c4004049836 */ /* 0x000fe40000000000 */
[----:B------:R-:W1:Y:S01]  /*5940*/  MUFU.EX2 R62, R62 ;  /* 0x0000003e003e7308 */ /* 0x000e620000000800 */
[----:B--2---:R-:W-:-:S02]  /*5950*/  FADD.FTZ R77, R57, R82 ;  /* 0x00000052394d7221 */ /* 0x004fc40000010000 */
[----:B------:R-:W-:-:S04]  /*5960*/  @!P1 PRMT R4, RZ, 0x654, R4 ;  /* 0x00000654ff049816 */ /* 0x000fc80000000004 */
[----:B------:R2:W-:Y:S01]  /*5970*/  @!P1 SYNCS.ARRIVE.TRANS64.RED.A1T0 RZ, [R4+URZ], RZ ;  /* 0x000000ff04ff99a7 */ /* 0x0005e2000810043f */
[----:B------:R-:W3:Y:S01]  /*5980*/  MUFU.EX2 R63, R63 ;  /* 0x0000003f003f7308 */ /* 0x000ee20000000800 */
[----:B0-----:R-:W-:-:S07]  /*5990*/  FADD.FTZ R82, R60, R5 ;  /* 0x000000053c527221 */ /* 0x001fce0000010000 */
[----:B------:R-:W0:Y:S01]  /*59a0*/  MUFU.EX2 R61, R61 ;  /* 0x0000003d003d7308 */ /* 0x000e220000000800 */
[----:B-1----:R-:W-:-:S07]  /*59b0*/  FADD.FTZ R84, R62, R77 ;  /* 0x0000004d3e547221 */ /* 0x002fce0000010000 */
        /* <DEDUP_REMOVED lines=26> */
.L_x_8483:
[----:B------:R-:W-:Y:S01]  /*5b60*/  UIADD3 UR6, UR14, 0x19c60, URZ ;  /* 0x00019c600e067890 */ /* 0x000fe2000fffe03f */
[----:B------:R-:W-:Y:S01]  /*5b70*/  ISETP.LT.AND P1, PT, RZ, UR46, PT ;  /* 0x0000002eff007c0c */ /* 0x000fe2000bf21270 */
[----:B------:R-:W-:Y:S01]  /*5b80*/  UIADD3 UR7, UR46, -0x1, URZ ;  /* 0xffffffff2e077890 */ /* 0x000fe2000fffe03f */
[----:B------:R-:W-:Y:S01]  /*5b90*/  F2FP.SATFINITE.E4M3.F32.PACK_AB_MERGE_C R7, R12, R7, RZ ;  /* 0x000000070c07723e */ /* 0x000fe200048070ff */
[----:B------:R-:W-:Y:S01]  /*5ba0*/  UPRMT UR6, UR40, 0x654, UR6 ;  /* 0x0000065428067896 */ /* 0x000fe20008000006 */
[----:B------:R-:W-:Y:S01]  /*5bb0*/  F2FP.SATFINITE.E4M3.F32.PACK_AB_MERGE_C R10, R13, R10, RZ ;  /* 0x0000000a0d0a723e */ /* 0x000fe200048070ff */
[----:B------:R-:W-:Y:S01]  /*5bc0*/  UMOV UR18, UR37 ;  /* 0x0000002500127c82 */ /* 0x000fe20008000000 */
[----:B------:R-:W-:Y:S01]  /*5bd0*/  F2FP.SATFINITE.E4M3.F32.PACK_AB_MERGE_C R15, R26, R15, RZ ;  /* 0x0000000f1a0f723e */ /* 0x000fe200048070ff */
[----:B------:R-:W-:Y:S01]  /*5be0*/  UMOV UR19, UR38 ;  /* 0x0000002600137c82 */ /* 0x000fe20008000000 */
[----:B------:R-:W-:Y:S01]  /*5bf0*/  F2FP.SATFINITE.E4M3.F32.PACK_AB_MERGE_C R24, R27, R24, RZ ;  /* 0x000000181b18723e */ /* 0x000fe200048070ff */
[----:B------:R-:W-:Y:S01]  /*5c00*/  UMOV UR46, UR7 ;  /* 0x00000007002e7c82 */ /* 0x000fe20008000000 */
        /* <DEDUP_REMOVED lines=80> */
.L_x_8474:
[----:B------:R-:W-:Y:S06]  /*6110*/  BAR.ARV 0x8, 0x200 ;  /* 0x0208000000007b1d */ /* 0x000fec0000002000 */
[----:B------:R-:W-:Y:S05]  /*6120*/  @!P0 BRA `(.L_x_8485) ;  /* 0x0000000000048947 */ /* 0x000fea0003800000 */
[----:B------:R-:W-:Y:S01]  /*6130*/  BPT.TRAP 0x1 ;  /* 0x000000040000795c */ /* 0x000fe20000300000 */
.L_x_8485:
[----:B------:R-:W-:Y:S01]  /*6140*/  ULEA UR4, UR38, UR43, 0x3 ;  /* 0x0000002b26047291 */ /* 0x000fe2000f8e183f */
[----:B------:R-:W-:-:S04]  /*6150*/  MOV R0, UR37 ;  /* 0x0000002500007c02 */ /* 0x000fc80008000f00 */
[----:B------:R-:W-:-:S04]  /*6160*/  SHF.L.U32 R0, R0, 0x1f, RZ ;  /* 0x0000001f00007819 */ /* 0x000fc800000006ff */
[----:B------:R0:W1:Y:S01]  /*6170*/  SYNCS.PHASECHK.TRANS64.TRYWAIT P1, [UR4+0x19c50], R0 ;  /* 0x019c5000ff0075a7 */ /* 0x0000620008020144 */
[----:B------:R-:W-:Y:S05]  /*6180*/  @!P0 BRA `(.L_x_8486) ;  /* 0x0000000000048947 */ /* 0x000fea0003800000 */
[----:B------:R-:W-:Y:S01]  /*6190*/  BPT.TRAP 0x1 ;  /* 0x000000040000795c */ /* 0x000fe20000300000 */
.L_x_8486:
[----:B-1----:R-:W-:Y:S05]  /*61a0*/  @P1 BRA `(.L_x_8487) ;  /* 0x0000000000081947 */ /* 0x002fea0003800000 */
[----:B------:R-:W1:Y:S02]  /*61b0*/  SYNCS.PHASECHK.TRANS64.TRYWAIT P1, [UR4+0x19c50], R0 ;  /* 0x019c5000ff0075a7 */ /* 0x000e640008020144 */
[----:B-1----:R-:W-:Y:S05]  /*61c0*/  @!P1 BRA `(.L_x_8488) ;  /* 0x0000005400809947 */ /* 0x002fea0003800000 */
.L_x_8487:
[----:B------:R-:W-:Y:S01]  /*61d0*/  ULDC.64 UR8, c[0x0][0x9a0] ;  /* 0x0002680000087ab9 */ /* 0x000fe20000000a00 */
[----:B------:R-:W-:Y:S01]  /*61e0*/  UIADD3 UR5, UR43, 0x3000, URZ ;  /* 0x000030002b057890 */ /* 0x000fe2000fffe03f */
[----:B------:R-:W-:Y:S01]  /*61f0*/  WARPGROUP.ARRIVE ;  /* 0x00000000000079c5 */ /* 0x000fe20000000000 */
[----:B------:R-:W-:Y:S01]  /*6200*/  UISETP.NE.U32.AND UP0, UPT, UR8, URZ, UPT ;  /* 0x0000003f0800728c */ /* 0x000fe2000bf05070 */
[----:B------:R-:W-:Y:S01]  /*6210*/  IMAD.MOV.U32 R8, RZ, RZ, 0x3f800000 ;  /* 0x3f800000ff087424 */ /* 0x000fe200078e00ff */
[----:B------:R-:W-:Y:S02]  /*6220*/  USHF.R.U32.HI UR5, URZ, 0x4, UR5 ;  /* 0x000000043f057899 */ /* 0x000fe40008011605 */
[----:B------:R-:W-:Y:S02]  /*6230*/  UISETP.NE.AND.EX UP0, UPT, UR9, URZ, UPT, UP0 ;  /* 0x0000003f0900728c */ /* 0x000fe4000bf05300 */
[----:B------:R-:W-:-:S04]  /*6240*/  ULOP3.LUT UR5, UR5, 0x3fff, URZ, 0xc0, !UPT ;  /* 0x00003fff05057892 */ /* 0x000fc8000f8ec03f */
[----:B------:R-:W-:Y:S01]  /*6250*/  ULOP3.LUT UR11, UR5, 0x10000, URZ, 0xfc, !UPT ;  /* 0x00010000050b7892 */ /* 0x000fe2000f8efc3f */
[----:B------:R-:W-:-:S04]  /*6260*/  PLOP3.LUT P1, PT, PT, PT, UP0, 0x80, 0x0 ;  /* 0x000000000000781c */ /* 0x000fc80003f2f008 */
        /* <DEDUP_REMOVED lines=8> */
[----:B------:R-:W-:Y:S02]  /*62f0*/  @UP0 USHF.R.S32.HI UR7, URZ, 0x1f, UR16 ;  /* 0x0000001f3f070899 */ /* 0x000fe40008011410 */
[----:B------:R-:W-:Y:S01]  /*6300*/  UIMAD UR5, UR38, 0x300, UR11 ;  /* 0x00000300260578a4 */ /* 0x000fe2000f8e020b */
[----:B------:R-:W-:Y:S01]  /*6310*/  @UP0 ULDC.64 UR14, c[0x0][0x9d0] ;  /* 0x00027400000e0ab9 */ /* 0x000fe20000000a00 */
[----:B------:R-:W-:Y:S02]  /*6320*/  @UP0 UIADD3 UR13, UR13, UR6, URZ ;  /* 0x000000060d0d0290 */ /* 0x000fe4000fffe03f */
[----:B------:R-:W-:-:S03]  /*6330*/  @UP0 UIMAD UR11, UR7, UR14, URZ ;  /* 0x0000000e070b02a4 */ /* 0x000fc6000f8e023f */
[----:B------:R-:W-:Y:S01]  /*6340*/  UMOV UR6, UR5 ;  /* 0x0000000500067c82 */ /* 0x000fe20008000000 */
[----:B------:R-:W-:Y:S01]  /*6350*/  UMOV UR7, 0x40000040 ;  /* 0x4000004000077882 */ /* 0x000fe20000000000 */
[----:B------:R-:W-:Y:S01]  /*6360*/  @UP0 UIMAD UR11, UR16, UR15, UR11 ;  /* 0x0000000f100b02a4 */ /* 0x000fe2000f8e020b */
[----:B------:R-:W-:Y:S01]  /*6370*/  QGMMA.64x96x32.F32.E4M3.E4M3 R88, R148, gdesc[UR4], R88, gsb0 ;  /* 0x0160000494587df3 */ /* 0x000fe20008000858 */
[----:B------:R-:W-:-:S04]  /*6380*/  @UP0 UIMAD.WIDE.U32 UR12, UR16, UR14, UR12 ;  /* 0x0000000e100c02a5 */ /* 0x000fc8000f8e000c */
[----:B------:R-:W-:Y:S02]  /*6390*/  @UP0 UIADD3 UR6, UR13, UR11, URZ ;  /* 0x0000000b0d060290 */ /* 0x000fe4000fffe03f */
[----:B------:R-:W-:-:S04]  /*63a0*/  @UP0 ULEA UR8, UP1, UR12, UR8, 0x2 ;  /* 0x000000080c080291 */ /* 0x000fc8000f82103f */
[----:B------:R-:W-:Y:S02]  /*63b0*/  @UP0 ULEA.HI.X UR9, UR12, UR9, UR6, 0x2, UP1 ;  /* 0x000000090c090291 */ /* 0x000fe400088f1406 */
[----:B------:R-:W-:-:S04]  /*63c0*/  IMAD.U32 R6, RZ, RZ, UR8 ;  /* 0x00000008ff067e24 */ /* 0x000fc8000f8e00ff */
[----:B------:R-:W-:-:S05]  /*63d0*/  IMAD.U32 R7, RZ, RZ, UR9 ;  /* 0x00000009ff077e24 */ /* 0x000fca000f8e00ff */
[----:B------:R2:W3:Y:S01]  /*63e0*/  @P1 LDG.E R8, desc[UR52][R6.64] ;  /* 0x0000003406081981 */ /* 0x0004e2000c1e1900 */
[----:B------:R-:W-:Y:S01]  /*63f0*/  UIADD3 UR6, UR5, 0x2, URZ ;  /* 0x0000000205067890 */ /* 0x000fe2000fffe03f */
[----:B------:R-:W-:Y:S01]  /*6400*/  UMOV UR7, 0x40000040 ;  /* 0x4000004000077882 */ /* 0x000fe20000000000 */
[----:B------:R-:W-:Y:S02]  /*6410*/  WARPGROUP.DEPBAR.LE gsb0, 0x0 ;  /* 0x00008000000079c5 */ /* 0x000fe40000010000 */
[----:B------:R-:W-:-:S06]  /*6420*/  WARPGROUP.ARRIVE ;  /* 0x00000000000079c5 */ /* 0x000fcc0000000000 */
[----:B------:R-:W-:Y:S01]  /*6430*/  QGMMA.64x96x32.F32.E4M3.E4M3 R88, R136, gdesc[UR4], R88, gsb0 ;  /* 0x0160000488587df3 */ /* 0x000fe20008000858 */
[----:B------:R-:W-:Y:S01]  /*6440*/  UIADD3 UR6, UR5, 0x4, URZ ;  /* 0x0000000405067890 */ /* 0x000fe2000fffe03f */
[----:B------:R-:W-:Y:S01]  /*6450*/  UMOV UR7, 0x40000040 ;  /* 0x4000004000077882 */ /* 0x000fe20000000000 */
[----:B01----:R-:W0:Y:S04]  /*6460*/  SHFL.BFLY PT, R0, R5, 0x2, 0x1f ;  /* 0x0c401f0005007f89 */ /* 0x003e2800000e0000 */
[----:B------:R-:W1:Y:S01]  /*6470*/  SHFL.BFLY PT, R9, R4, 0x2, 0x1f ;  /* 0x0c401f0004097f89 */ /* 0x000e6200000e0000 */
[----:B------:R-:W-:Y:S02]  /*6480*/  WARPGROUP.DEPBAR.LE gsb0, 0x0 ;  /* 0x00008000000079c5 */ /* 0x000fe40000010000 */
[----:B------:R-:W-:-:S06]  /*6490*/  WARPGROUP.ARRIVE ;  /* 0x00000000000079c5 */ /* 0x000fcc0000000000 */
[----:B------:R-:W-:Y:S01]  /*64a0*/  QGMMA.64x96x32.F32.E4M3.E4M3 R88, R140, gdesc[UR4], R88, gsb0 ;  /* 0x016000048c587df3 */ /* 0x000fe20008000858 */
        /* <DEDUP_REMOVED lines=13> */
[----:B------:R-:W-:Y:S01]  /*6580*/  FSETP.NE.FTZ.AND P3, PT, R12, RZ, PT ;  /* 0x000000ff0c00720b */ /* 0x000fe20003f75000 */
[----:B------:R-:W-:Y:S02]  /*6590*/  WARPGROUP.DEPBAR.LE gsb0, 0x0 ;  /* 0x00008000000079c5 */ /* 0x000fe40000010000 */
[----:B------:R-:W-:-:S06]  /*65a0*/  WARPGROUP.ARRIVE ;  /* 0x00000000000079c5 */ /* 0x000fcc0000000000 */
[----:B------:R-:W-:Y:S01]  /*65b0*/  QGMMA.64x96x32.F32.E4M3.E4M3 R88, R144, gdesc[UR4], R88, gsb0 ;  /* 0x0160000490587df3 */ /* 0x000fe20008000858 */
[----:B------:R-:W-:Y:S01]  /*65c0*/  @P1 MUFU.RCP R5, R7 ;  /* 0x0000000700051308 */ /* 0x000fe20000001000 */
[----:B------:R-:W-:Y:S01]  /*65d0*/  FSETP.NE.FTZ.AND P1, PT, R10, RZ, PT ;  /* 0x000000ff0a00720b */ /* 0x000fe20003f35000 */
[----:B------:R-:W-:-:S06]  /*65e0*/  IMAD.MOV.U32 R9, RZ, RZ, RZ ;  /* 0x000000ffff097224 */ /* 0x000fcc00078e00ff */
        /* <DEDUP_REMOVED lines=18> */
.L_x_8489:
[----:B------:R-:W0:Y:S01]  /*6710*/  S2R R59, SR_TID.X ;  /* 0x00000000003b7919 */ /* 0x000e220000002100 */
[----:B------:R-:W-:Y:S01]  /*6720*/  ULDC.64 UR6, c[0x4][0x70] ;  /* 0x01001c0000067ab9 */ /* 0x000fe20000000a00 */
[----:B------:R-:W1:Y:S01]  /*6730*/  S2UR UR5, SR_SWINHI ;  /* 0x00000000000579c3 */ /* 0x000e620000002f00 */
        /* <DEDUP_REMOVED lines=47> */
[----:B------:R-:W-:Y:S01]  /*6a30*/  FMUL.FTZ R54, R130, R58 ;  /* 0x0000003a82367220 */ /* 0x000fe20000410000 */
[----:B------:R0:W2:Y:S01]  /*6a40*/  LDG.E.CONSTANT R4, desc[UR52][R4.64] ;  /* 0x0000003404047981 */ /* 0x0000a2000c1e9900 */
[----:B------:R-:W-:Y:S01]  /*6a50*/  F2FP.BF16.F32.PACK_AB R34, R33, R34 ;  /* 0x000000222122723e */ /* 0x000fe200000010ff */
[----:B------:R-:W-:Y:S01]  /*6a60*/  FMUL.FTZ R56, R129, R56 ;  /* 0x0000003881387220 */ /* 0x000fe20000410000 */
[----:B------:R-:W-:Y:S01]  /*6a70*/  F2FP.BF16.F32.PACK_AB R29, R29, R30 ;  /* 0x0000001e1d1d723e */ /* 0x000fe200000010ff */
[----:B------:R-:W-:Y:S01]  /*6a80*/  FMUL.FTZ R57, R135, R58 ;  /* 0x0000003a87397220 */ /* 0x000fe20000410000 */
[----:B------:R-:W-:Y:S01]  /*6a90*/  F2FP.BF16.F32.PACK_AB R27, R27, R28 ;  /* 0x0000001c1b1b723e */ /* 0x000fe200000010ff */
[----:B------:R-:W-:Y:S01]  /*6aa0*/  UMOV UR6, UR43 ;  /* 0x0000002b00067c82 */ /* 0x000fe20008000000 */
[----:B-1----:R-:W-:Y:S01]  /*6ab0*/  UMOV UR7, UR5 ;  /* 0x0000000500077c82 */ /* 0x002fe20008000000 */
[----:B------:R-:W-:Y:S01]  /*6ac0*/  F2FP.BF16.F32.PACK_AB R32, R31, R32 ;  /* 0x000000201f20723e */ /* 0x000fe200000010ff */
[----:B------:R-:W-:Y:S01]  /*6ad0*/  IMAD.U32 R33, RZ, RZ, UR7 ;  /* 0x00000007ff217e24 */ /* 0x000fe2000f8e00ff */
[----:B------:R-:W-:Y:S01]  /*6ae0*/  F2FP.BF16.F32.PACK_AB R36, R35, R36 ;  /* 0x000000242324723e */ /* 0x000fe200000010ff */
[-C--:B0-----:R-:W-:Y:S01]  /*6af0*/  FMUL.FTZ R5, R94, R58.reuse ;  /* 0x0000003a5e057220 */ /* 0x081fe20000410000 */
[----:B------:R-:W-:Y:S01]  /*6b00*/  FMUL.FTZ R58, R131, R58 ;  /* 0x0000003a833a7220 */ /* 0x000fe20000410000 */
[----:B------:R-:W-:Y:S01]  /*6b10*/  F2FP.BF16.F32.PACK_AB R56, R55, R56 ;  /* 0x000000383738723e */ /* 0x000fe200000010ff */
[----:B------:R-:W0:Y:S01]  /*6b20*/  LDC R81, c[0x0][0xc38] ;  /* 0x00030e00ff517b82 */ /* 0x000e220000000800 */
[----:B------:R-:W-:Y:S01]  /*6b30*/  F2FP.BF16.F32.PACK_AB R39, R39, R40 ;  /* 0x000000282727723e */ /* 0x000fe200000010ff */
[----:B------:R-:W-:Y:S01]  /*6b40*/  UIADD3 UR5, -UR44, URZ, URZ ;  /* 0x0000003f2c057290 */ /* 0x000fe2000fffe13f */
[----:B------:R-:W-:Y:S01]  /*6b50*/  F2FP.BF16.F32.PACK_AB R8, R5, R8 ;  /* 0x000000080508723e */ /* 0x000fe200000010ff */
[----:B------:R-:W-:Y:S01]  /*6b60*/  ULDC.64 UR8, c[0x0][0xb90] ;  /* 0x0002e40000087ab9 */ /* 0x000fe20000000a00 */
[----:B------:R-:W-:Y:S01]  /*6b70*/  LOP3.LUT P0, R5, R59, 0x3, RZ, 0xc0, !PT ;  /* 0x000000033b057812 */ /* 0x000fe2000780c0ff */
[----:B------:R-:W-:Y:S01]  /*6b80*/  USHF.R.S32.HI UR14, URZ, 0x1f, UR44 ;  /* 0x0000001f3f0e7899 */ /* 0x000fe2000801142c */
[----:B------:R-:W-:Y:S01]  /*6b90*/  F2FP.BF16.F32.PACK_AB R6, R6, R7 ;  /* 0x000000070606723e */ /* 0x000fe200000010ff */
[----:B------:R-:W-:Y:S01]  /*6ba0*/  ULDC.64 UR10, c[0x0][0xb98] ;  /* 0x0002e600000a7ab9 */ /* 0x000fe20000000a00 */
[----:B------:R-:W-:Y:S01]  /*6bb0*/  ISETP.EQ.OR P0, PT, R5, 0x3, !P0 ;  /* 0x000000030500780c */ /* 0x000fe20004702670 */
[----:B------:R-:W-:Y:S01]  /*6bc0*/  UIADD3 UR4, UR4, 0x19c60, URZ ;  /* 0x00019c6004047890 */ /* 0x000fe2000fffe03f */
[----:B------:R-:W-:-:S02]  /*6bd0*/  F2FP.BF16.F32.PACK_AB R7, R37, R38 ;  /* 0x000000262507723e */ /* 0x000fc400000010ff */
[----:B------:R-:W-:Y:S01]  /*6be0*/  SEL R67, R29, R34, P0 ;  /* 0x000000221d437207 */ /* 0x000fe20000000000 */
[----:B------:R-:W-:Y:S01]  /*6bf0*/  UPRMT UR4, UR40, 0x654, UR4 ;  /* 0x0000065428047896 */ /* 0x000fe20008000004 */
[----:B------:R-:W-:Y:S02]  /*6c00*/  SEL R69, R34, R29, P0 ;  /* 0x0000001d22457207 */ /* 0x000fe40000000000 */
[----:B------:R-:W1:Y:S01]  /*6c10*/  LDC R34, c[0x0][0xbe8] ;  /* 0x0002fa00ff227b82 */ /* 0x000e620000000800 */
[----:B------:R-:W-:Y:S02]  /*6c20*/  SEL R55, R27, R32, P0 ;  /* 0x000000201b377207 */ /* 0x000fe40000000000 */
[----:B------:R-:W-:Y:S01]  /*6c30*/  SEL R35, R32, R27, P0 ;  /* 0x0000001b20237207 */ /* 0x000fe20000000000 */
[----:B------:R-:W-:Y:S01]  /*6c40*/  IMAD.U32 R32, RZ, RZ, UR6 ;  /* 0x00000006ff207e24 */ /* 0x000fe2000f8e00ff */
[----:B------:R-:W-:Y:S01]  /*6c50*/  F2FP.BF16.F32.PACK_AB R58, R57, R58 ;  /* 0x0000003a393a723e */ /* 0x000fe200000010ff */
[----:B------:R-:W-:Y:S01]  /*6c60*/  ULDC UR6, c[0x0][0xc44] ;  /* 0x0003110000067ab9 */ /* 0x000fe20000000800 */
[----:B------:R-:W-:Y:S01]  /*6c70*/  SEL R57, R36, R39, P0 ;  /* 0x0000002724397207 */ /* 0x000fe20000000000 */
[----:B------:R-:W-:Y:S01]  /*6c80*/  UIMAD UR13, UR6, UR5, UR41 ;  /* 0x00000005060d72a4 */ /* 0x000fe2000f8e0229 */
[----:B------:R-:W-:Y:S01]  /*6c90*/  SEL R38, R39, R36, P0 ;  /* 0x0000002427267207 */ /* 0x000fe20000000000 */
[----:B------:R-:W-:Y:S01]  /*6ca0*/  IMAD.WIDE R36, R154, 0x2, R32 ;  /* 0x000000029a247825 */ /* 0x000fe200078e0220 */
[----:B------:R-:W-:Y:S01]  /*6cb0*/  F2FP.BF16.F32.PACK_AB R42, R41, R42 ;  /* 0x0000002a292a723e */ /* 0x000fe200000010ff */
[----:B------:R-:W-:Y:S01]  /*6cc0*/  USHF.R.S32.HI UR12, URZ, 0x1f, UR13 ;  /* 0x0000001f3f0c7899 */ /* 0x000fe2000801140d */
[----:B------:R-:W-:Y:S01]  /*6cd0*/  F2FP.BF16.F32.PACK_AB R13, R13, R14 ;  /* 0x0000000e0d0d723e */ /* 0x000fe200000010ff */
[----:B------:R-:W-:Y:S01]  /*6ce0*/  UIMAD.WIDE.U32 UR6, UR13, UR8, URZ ;  /* 0x000000080d0672a5 */ /* 0x000fe2000f8e003f */
[----:B------:R-:W-:Y:S01]  /*6cf0*/  IADD3 R29, P2, R36, 0x6000, RZ ;  /* 0x00006000241d7810 */ /* 0x000fe20007f5e0ff */
[----:B------:R-:W-:Y:S01]  /*6d00*/  UIMAD UR5, UR12, UR8, URZ ;  /* 0x000000080c0572a4 */ /* 0x000fe2000f8e023f */
[----:B------:R-:W-:Y:S01]  /*6d10*/  SEL R71, R7, R42, P0 ;  /* 0x0000002a07477207 */ /* 0x000fe20000000000 */
[----:B------:R-:W-:Y:S01]  /*6d20*/  UIMAD UR8, UR14, UR10, URZ ;  /* 0x0000000a0e0872a4 */ /* 0x000fe2000f8e023f */
[----:B------:R-:W-:Y:S01]  /*6d30*/  SEL R73, R42, R7, P0 ;  /* 0x000000072a497207 */ /* 0x000fe20000000000 */
[----:B------:R-:W-:Y:S01]  /*6d40*/  IMAD R7, R19, 0x20, R2 ;  /* 0x0000002013077824 */ /* 0x000fe200078e0202 */
[----:B------:R-:W-:Y:S01]  /*6d50*/  F2FP.BF16.F32.PACK_AB R24, R21, R24 ;  /* 0x000000181518723e */ /* 0x000fe200000010ff */
[----:B------:R-:W-:Y:S01]  /*6d60*/  IMAD.X R27, RZ, RZ, R37, P2 ;  /* 0x000000ffff1b7224 */ /* 0x000fe200010e0625 */
[----:B------:R-:W-:Y:S01]  /*6d70*/  F2FP.BF16.F32.PACK_AB R26, R25, R26 ;  /* 0x0000001a191a723e */ /* 0x000fe200000010ff */
[----:B------:R-:W-:Y:S01]  /*6d80*/  IMAD.WIDE R32, R7, 0x2, R32 ;  /* 0x0000000207207825 */ /* 0x000fe200078e0220 */
[----:B-1----:R-:W-:Y:S01]  /*6d90*/  ISETP.NE.AND P2, PT, R34, 0x1, PT ;  /* 0x000000012200780c */ /* 0x002fe20003f45270 */
[----:B------:R-:W-:Y:S01]  /*6da0*/  UIMAD UR5, UR13, UR9, UR5 ;  /* 0x000000090d0572a4 */ /* 0x000fe2000f8e0205 */
[C---:B------:R-:W-:Y:S01]  /*6db0*/  IADD3 R25, P1, R36.reuse, 0x6020, RZ ;  /* 0x0000602024197810 */ /* 0x040fe20007f3e0ff */
[----:B------:R-:W-:Y:S01]  /*6dc0*/  UIMAD UR8, UR44, UR11, UR8 ;  /* 0x0000000b2c0872a4 */ /* 0x000fe2000f8e0208 */
[----:B------:R-:W-:Y:S01]  /*6dd0*/  F2FP.BF16.F32.PACK_AB R43, R43, R44 ;  /* 0x0000002c2b2b723e */ /* 0x000fe200000010ff */
[----:B------:R-:W-:Y:S01]  /*6de0*/  UIADD3 UR7, UR7, UR5, URZ ;  /* 0x0000000507077290 */ /* 0x000fe2000fffe03f */
[----:B------:R-:W-:Y:S01]  /*6df0*/  F2FP.BF16.F32.PACK_AB R48, R47, R48 ;  /* 0x000000302f30723e */ /* 0x000fe200000010ff */
[----:B------:R-:W-:Y:S01]  /*6e00*/  SYNCS.ARRIVE.TRANS64.RED.A1T0 RZ, [UR4], RZ ;  /* 0x000000ffffff79a7 */ /* 0x000fe20008100404 */
[----:B------:R-:W-:Y:S01]  /*6e10*/  LOP3.LUT R7, R36, 0x180, RZ, 0xc0, !PT ;  /* 0x0000018024077812 */ /* 0x000fe200078ec0ff */
[----:B------:R-:W-:Y:S01]  /*6e20*/  UIMAD.WIDE.U32 UR6, UR44, UR10, UR6 ;  /* 0x0000000a2c0672a5 */ /* 0x000fe2000f8e0006 */
[----:B------:R-:W-:Y:S01]  /*6e30*/  F2FP.BF16.F32.PACK_AB R50, R49, R50 ;  /* 0x000000323132723e */ /* 0x000fe200000010ff */
[----:B------:R-:W-:Y:S01]  /*6e40*/  ULDC UR5, c[0x0][0xa88] ;  /* 0x0002a20000057ab9 */ /* 0x000fe20000000800 */
[----:B------:R-:W-:-:S02]  /*6e50*/  F2FP.BF16.F32.PACK_AB R51, R51, R52 ;  /* 0x000000343333723e */ /* 0x000fc400000010ff */
[----:B------:R-:W-:Y:S01]  /*6e60*/  F2FP.BF16.F32.PACK_AB R9, R9, R10 ;  /* 0x0000000a0909723e */ /* 0x000fe200000010ff */
[----:B------:R-:W1:Y:S01]  /*6e70*/  @P2 LDC R42, c[0x0][0xbec] ;  /* 0x0002fb00ff2a2b82 */ /* 0x000e620000000800 */
[----:B------:R-:W-:Y:S02]  /*6e80*/  F2FP.BF16.F32.PACK_AB R11, R11, R12 ;  /* 0x0000000c0b0b723e */ /* 0x000fe400000010ff */
[----:B------:R-:W-:Y:S02]  /*6e90*/  SEL R49, R13, R24, P0 ;  /* 0x000000180d317207 */ /* 0x000fe40000000000 */
[----:B------:R-:W-:Y:S02]  /*6ea0*/  SEL R5, R24, R13, P0 ;  /* 0x0000000d18057207 */ /* 0x000fe40000000000 */
[----:B------:R-:W-:Y:S02]  /*6eb0*/  LOP3.LUT R24, R25, 0x180, RZ, 0xc0, !PT ;  /* 0x0000018019187812 */ /* 0x000fe400078ec0ff */
[----:B------:R-:W-:-:S02]  /*6ec0*/  SEL R59, R43, R48, P0 ;  /* 0x000000302b3b7207 */ /* 0x000fc40000000000 */
[----:B------:R-:W-:Y:S02]  /*6ed0*/  SEL R39, R48, R43, P0 ;  /* 0x0000002b30277207 */ /* 0x000fe40000000000 */
[----:B------:R-:W-:Y:S02]  /*6ee0*/  SHF.R.U64 R7, R7, 0x3, RZ ;  /* 0x0000000307077819 */ /* 0x000fe400000012ff */
[----:B------:R-:W-:Y:S02]  /*6ef0*/  SEL R43, R51, R56, P0 ;  /* 0x00000038332b7207 */ /* 0x000fe40000000000 */
[----:B------:R-:W-:Y:S02]  /*6f00*/  SEL R40, R56, R51, P0 ;  /* 0x0000003338287207 */ /* 0x000fe40000000000 */
[----:B------:R-:W-:Y:S02]  /*6f10*/  SEL R47, R6, R9, P0 ;  /* 0x00000009062f7207 */ /* 0x000fe40000000000 */
[----:B------:R-:W-:-:S02]  /*6f20*/  SEL R41, R9, R6, P0 ;  /* 0x0000000609297207 */ /* 0x000fc40000000000 */
[----:B------:R-:W-:Y:S02]  /*6f30*/  SEL R51, R8, R11, P0 ;  /* 0x0000000b08337207 */ /* 0x000fe40000000000 */
[----:B------:R-:W-:Y:S02]  /*6f40*/  SEL R61, R11, R8, P0 ;  /* 0x000000080b3d7207 */ /* 0x000fe40000000000 */
[----:B------:R-:W-:Y:S02]  /*6f50*/  F2FP.BF16.F32.PACK_AB R15, R15, R20 ;  /* 0x000000140f0f723e */ /* 0x000fe400000010ff */
[----:B------:R-:W-:Y:S02]  /*6f60*/  SHF.R.U64 R24, R24, 0x3, RZ ;  /* 0x0000000318187819 */ /* 0x000fe400000012ff */
[C---:B------:R-:W-:Y:S02]  /*6f70*/  IADD3 R21, P3, R36.reuse, 0x3020, RZ ;  /* 0x0000302024157810 */ /* 0x040fe40007f7e0ff */
[----:B------:R-:W-:-:S02]  /*6f80*/  IADD3 R11, P4, R36, 0x3000, RZ ;  /* 0x00003000240b7810 */ /* 0x000fc40007f9e0ff */
[----:B------:R-:W-:Y:S02]  /*6f90*/  IADD3 R9, P5, R36, 0x20, RZ ;  /* 0x0000002024097810 */ /* 0x000fe40007fbe0ff */
[----:B------:R-:W-:Y:S01]  /*6fa0*/  LOP3.LUT R36, R7, R36, RZ, 0x3c, !PT ;  /* 0x0000002407247212 */ /* 0x000fe200078e3cff */
[--C-:B------:R-:W-:Y:S01]  /*6fb0*/  IMAD.X R13, RZ, RZ, R37.reuse, P4 ;  /* 0x000000ffff0d7224 */ /* 0x100fe200020e0625 */
[----:B------:R-:W-:Y:S01]  /*6fc0*/  SEL R63, R15, R26, P0 ;  /* 0x0000001a0f3f7207 */ /* 0x000fe20000000000 */
[--C-:B------:R-:W-:Y:S01]  /*6fd0*/  IMAD.X R7, RZ, RZ, R37.reuse, P5 ;  /* 0x000000ffff077224 */ /* 0x100fe200028e0625 */
[----:B------:R-:W-:Y:S01]  /*6fe0*/  SEL R65, R26, R15, P0 ;  /* 0x0000000f1a417207 */ /* 0x000fe20000000000 */
[--C-:B------:R-:W-:Y:S01]  /*6ff0*/  IMAD.X R15, RZ, RZ, R37.reuse, P3 ;  /* 0x000000ffff0f7224 */ /* 0x100fe200018e0625 */
[----:B------:R-:W-:Y:S01]  /*7000*/  LOP3.LUT R24, R24, R25, RZ, 0x3c, !PT ;  /* 0x0000001918187212 */ /* 0x000fe200078e3cff */
[----:B------:R-:W-:Y:S01]  /*7010*/  IMAD.X R25, RZ, RZ, R37, P1 ;  /* 0x000000ffff197224 */ /* 0x000fe200008e0625 */
[----:B------:R-:W-:-:S02]  /*7020*/  MOV R37, R36 ;  /* 0x0000002400257202 */ /* 0x000fc40000000f00 */
[----:B------:R-:W3:Y:S01]  /*7030*/  @P2 LDC R36, c[0x0][0xbf0] ;  /* 0x0002fc00ff242b82 */ /* 0x000ee20000000800 */
[----:B------:R-:W-:Y:S02]  /*7040*/  LOP3.LUT R10, R21, 0x180, RZ, 0xc0, !PT ;  /* 0x00000180150a7812 */ /* 0x000fe400078ec0ff */
[----:B------:R-:W-:Y:S02]  /*7050*/  LOP3.LUT R12, R29, 0x180, RZ, 0xc0, !PT ;  /* 0x000001801d0c7812 */ /* 0x000fe400078ec0ff */
[----:B------:R-:W-:Y:S02]  /*7060*/  LOP3.LUT R8, R11, 0x180, RZ, 0xc0, !PT ;  /* 0x000001800b087812 */ /* 0x000fe400078ec0ff */
[----:B------:R-:W-:Y:S02]  /*7070*/  SHF.R.U64 R10, R10, 0x3, RZ ;  /* 0x000000030a0a7819 */ /* 0x000fe400000012ff */
[----:B------:R-:W-:Y:S02]  /*7080*/  IADD3 R48, RZ, -UR41, RZ ;  /* 0x80000029ff307c10 */ /* 0x000fe4000fffe0ff */
[----:B------:R-:W-:-:S02]  /*7090*/  SHF.R.U64 R12, R12, 0x3, RZ ;  /* 0x000000030c0c7819 */ /* 0x000fc400000012ff */
[----:B------:R-:W-:Y:S01]  /*70a0*/  SHF.R.U64 R8, R8, 0x3, RZ ;  /* 0x0000000308087819 */ /* 0x000fe200000012ff */
[----:B0-----:R-:W-:Y:S01]  /*70b0*/  IMAD R48, R81, R48, UR45 ;  /* 0x0000002d51307e24 */ /* 0x001fe2000f8e0230 */
[----:B------:R-:W-:Y:S02]  /*70c0*/  LOP3.LUT R14, R10, R21, RZ, 0x3c, !PT ;  /* 0x000000150a0e7212 */ /* 0x000fe400078e3cff */
[----:B------:R-:W-:Y:S02]  /*70d0*/  LOP3.LUT R26, R12, R29, RZ, 0x3c, !PT ;  /* 0x0000001d0c1a7212 */ /* 0x000fe400078e3cff */
[----:B------:R-:W-:Y:S02]  /*70e0*/  LOP3.LUT R12, R8, R11, RZ, 0x3c, !PT ;  /* 0x0000000b080c7212 */ /* 0x000fe400078e3cff */
[----:B------:R-:W-:Y:S01]  /*70f0*/  MOV R70, R14 ;  /* 0x0000000e00467202 */ /* 0x000fe20000000f00 */
[----:B------:R-:W-:Y:S01]  /*7100*/  IMAD R15, R48, 0xc0, R153 ;  /* 0x000000c0300f7824 */ /* 0x000fe200078e0299 */
[----:B------:R-:W-:-:S02]  /*7110*/  LOP3.LUT R6, R9, 0x180, RZ, 0xc0, !PT ;  /* 0x0000018009067812 */ /* 0x000fc400078ec0ff */
[----:B------:R-:W-:Y:S02]  /*7120*/  IADD3 R31, P1, R32, 0x1800, RZ ;  /* 0x00001800201f7810 */ /* 0x000fe40007f3e0ff */
[----:B------:R-:W-:Y:S01]  /*7130*/  MOV R62, R12 ;  /* 0x0000000c003e7202 */ /* 0x000fe20000000f00 */
[----:B-1----:R-:W-:Y:S01]  /*7140*/  @P2 IMAD.HI.U32 R13, R15, R42, RZ ;  /* 0x0000002a0f0d2227 */ /* 0x002fe200078e00ff */
[----:B------:R-:W-:Y:S02]  /*7150*/  SHF.R.U64 R6, R6, 0x3, RZ ;  /* 0x0000000306067819 */ /* 0x000fe400000012ff */
[----:B------:R-:W-:Y:S01]  /*7160*/  LOP3.LUT R30, R31, 0x180, RZ, 0xc0, !PT ;  /* 0x000001801f1e7812 */ /* 0x000fe200078ec0ff */
[----:B------:R-:W-:Y:S01]  /*7170*/  IMAD.MOV.U32 R12, RZ, RZ, R15 ;  /* 0x000000ffff0c7224 */ /* 0x000fe200078e000f */
[----:B---3--:R-:W-:Y:S02]  /*7180*/  @P2 SHF.R.U32.HI R12, RZ, R36, R13 ;  /* 0x00000024ff0c2219 */ /* 0x008fe4000001160d */
[----:B------:R-:W-:-:S02]  /*7190*/  LOP3.LUT R6, R6, R9, RZ, 0x3c, !PT ;  /* 0x0000000906067212 */ /* 0x000fc400078e3cff */
[----:B------:R-:W-:Y:S02]  /*71a0*/  SHF.R.U64 R30, R30, 0x3, RZ ;  /* 0x000000031e1e7819 */ /* 0x000fe400000012ff */
[----:B------:R-:W-:Y:S01]  /*71b0*/  MOV R66, R24 ;  /* 0x0000001800427202 */ /* 0x000fe20000000f00 */
[----:B------:R-:W-:Y:S01]  /*71c0*/  IMAD.U32 R24, RZ, RZ, UR8 ;  /* 0x00000008ff187e24 */ /* 0x000fe2000f8e00ff */
[----:B------:R-:W-:Y:S01]  /*71d0*/  LOP3.LUT R30, R30, R31, RZ, 0x3c, !PT ;  /* 0x0000001f1e1e7212 */ /* 0x000fe200078e3cff */
[----:B------:R-:W-:Y:S01]  /*71e0*/  IMAD.X R31, RZ, RZ, R33, P1 ;  /* 0x000000ffff1f7224 */ /* 0x000fe200008e0621 */
[----:B------:R-:W-:Y:S01]  /*71f0*/  MOV R72, R6 ;  /* 0x0000000600487202 */ /* 0x000fe20000000f00 */
[--C-:B------:R-:W-:Y:S01]  /*7200*/  IMAD.MOV R7, RZ, RZ, -R12.reuse ;  /* 0x000000ffff077224 */ /* 0x100fe200078e0a0c */
[----:B------:R-:W-:Y:S01]  /*7210*/  F2FP.BF16.F32.PACK_AB R45, R45, R46 ;  /* 0x0000002e2d2d723e */ /* 0x000fe200000010ff */
[----:B------:R-:W-:Y:S01]  /*7220*/  ULDC.64 UR8, c[0x0][0xae8] ;  /* 0x0002ba0000087ab9 */ /* 0x000fe20000000a00 */
[----:B------:R-:W-:Y:S01]  /*7230*/  SHF.R.S32.HI R13, RZ, 0x1f, R12 ;  /* 0x0000001fff0d7819 */ /* 0x000fe2000001140c */
[----:B------:R-:W-:Y:S01]  /*7240*/  IMAD R7, R34, R7, R15 ;  /* 0x0000000722077224 */ /* 0x000fe200078e020f */
[----:B------:R-:W-:-:S02]  /*7250*/  F2FP.BF16.F32.PACK_AB R53, R53, R54 ;  /* 0x000000363535723e */ /* 0x000fc400000010ff */
[----:B------:R-:W-:Y:S02]  /*7260*/  IADD3 R12, P1, R12, UR6, RZ ;  /* 0x000000060c0c7c10 */ /* 0x000fe4000ff3e0ff */
[----:B------:R-:W-:Y:S02]  /*7270*/  SEL R75, R45, R50, P0 ;  /* 0x000000322d4b7207 */ /* 0x000fe40000000000 */
[----:B------:R-:W-:Y:S02]  /*7280*/  SEL R45, R50, R45, P0 ;  /* 0x0000002d322d7207 */ /* 0x000fe40000000000 */
[----:B------:R-:W-:Y:S02]  /*7290*/  SEL R77, R53, R58, P0 ;  /* 0x0000003a354d7207 */ /* 0x000fe40000000000 */
[----:B------:R-:W-:Y:S01]  /*72a0*/  IADD3.X R13, R13, UR7, R24, P1, !PT ;  /* 0x000000070d0d7c10 */ /* 0x000fe20008ffe418 */
[----:B------:R-:W-:Y:S01]  /*72b0*/  ULDC.64 UR6, c[0x0][0xb88] ;  /* 0x0002e20000067ab9 */ /* 0x000fe20000000a00 */
[----:B------:R-:W-:-:S02]  /*72c0*/  SEL R53, R58, R53, P0 ;  /* 0x000000353a357207 */ /* 0x000fc40000000000 */
[----:B------:R-:W-:Y:S01]  /*72d0*/  MOV R68, R26 ;  /* 0x0000001a00447202 */ /* 0x000fe20000000f00 */
[----:B------:R-:W-:Y:S01]  /*72e0*/  IMAD.WIDE.U32 R12, R7, UR6, R12 ;  /* 0x00000006070c7c25 */ /* 0x000fe2000f8e000c */
[----:B------:R-:W-:Y:S02]  /*72f0*/  SHF.R.S32.HI R15, RZ, 0x1f, R7 ;  /* 0x0000001fff0f7819 */ /* 0x000fe40000011407 */
[C---:B------:R-:W-:Y:S02]  /*7300*/  IADD3 R21, P4, R32.reuse, 0x4800, RZ ;  /* 0x0000480020157810 */ /* 0x040fe40007f9e0ff */
[----:B------:R-:W-:Y:S02]  /*7310*/  IADD3 R29, P3, R32, 0x3000, RZ ;  /* 0x00003000201d7810 */ /* 0x000fe40007f7e0ff */
[----:B------:R-:W-:Y:S02]  /*7320*/  LOP3.LUT R20, R21, 0x180, RZ, 0xc0, !PT ;  /* 0x0000018015147812 */ /* 0x000fe400078ec0ff */
[----:B------:R-:W-:-:S02]  /*7330*/  LOP3.LUT R28, R29, 0x180, RZ, 0xc0, !PT ;  /* 0x000001801d1c7812 */ /* 0x000fc400078ec0ff */
[----:B------:R-:W-:Y:S02]  /*7340*/  SHF.R.U64 R20, R20, 0x3, RZ ;  /* 0x0000000314147819 */ /* 0x000fe400000012ff */
[----:B------:R-:W-:Y:S02]  /*7350*/  SHF.R.U64 R28, R28, 0x3, RZ ;  /* 0x000000031c1c7819 */ /* 0x000fe400000012ff */
[----:B------:R-:W-:Y:S01]  /*7360*/  LOP3.LUT R20, R20, R21, RZ, 0x3c, !PT ;  /* 0x0000001514147212 */ /* 0x000fe200078e3cff */
[--C-:B------:R-:W-:Y:S01]  /*7370*/  IMAD.X R21, RZ, RZ, R33.reuse, P4 ;  /* 0x000000ffff157224 */ /* 0x100fe200020e0621 */
[----:B------:R-:W-:Y:S02]  /*7380*/  LOP3.LUT P1, RZ, R22, 0x3, RZ, 0xc0, !PT ;  /* 0x0000000316ff7812 */ /* 0x000fe4000782c0ff */
[----:B------:R-:W-:Y:S01]  /*7390*/  LOP3.LUT R28, R28, R29, RZ, 0x3c, !PT ;  /* 0x0000001d1c1c7212 */ /* 0x000fe200078e3cff */
[----:B------:R-:W-:Y:S01]  /*73a0*/  IMAD.X R29, RZ, RZ, R33, P3 ;  /* 0x000000ffff1d7224 */ /* 0x000fe200018e0621 */
[----:B------:R-:W-:-:S02]  /*73b0*/  IADD3 R11, P5, R32, 0x6000, RZ ;  /* 0x00006000200b7810 */ /* 0x000fc40007fbe0ff */
[C---:B------:R-:W-:Y:S02]  /*73c0*/  IADD3 R79, P6, R32.reuse, 0x7800, RZ ;  /* 0x00007800204f7810 */ /* 0x040fe40007fde0ff */
[----:B------:R-:W-:Y:S02]  /*73d0*/  LOP3.LUT R10, R11, 0x180, RZ, 0xc0, !PT ;  /* 0x000001800b0a7812 */ /* 0x000fe400078ec0ff */
[----:B------:R-:W-:Y:S02]  /*73e0*/  LOP3.LUT R9, R32, 0x180, RZ, 0xc0, !PT ;  /* 0x0000018020097812 */ /* 0x000fe400078ec0ff */
[----:B------:R-:W-:Y:S02]  /*73f0*/  SHF.R.U64 R10, R10, 0x3, RZ ;  /* 0x000000030a0a7819 */ /* 0x000fe400000012ff */
[----:B------:R-:W-:Y:S02]  /*7400*/  LOP3.LUT R8, R79, 0x180, RZ, 0xc0, !PT ;  /* 0x000001804f087812 */ /* 0x000fe400078ec0ff */
[----:B------:R-:W-:Y:S01]  /*7410*/  LOP3.LUT R10, R10, R11, RZ, 0x3c, !PT ;  /* 0x0000000b0a0a7212 */ /* 0x000fe200078e3cff */
[----:B------:R-:W-:Y:S01]  /*7420*/  IMAD.X R11, RZ, RZ, R33, P5 ;  /* 0x000000ffff0b7224 */ /* 0x000fe200028e0621 */
[----:B------:R-:W-:-:S02]  /*7430*/  SHF.R.U64 R9, R9, 0x3, RZ ;  /* 0x0000000309097819 */ /* 0x000fc400000012ff */
[----:B------:R-:W-:Y:S02]  /*7440*/  SHF.R.U64 R8, R8, 0x3, RZ ;  /* 0x0000000308087819 */ /* 0x000fe400000012ff */
[----:B------:R-:W-:Y:S01]  /*7450*/  LOP3.LUT R32, R9, R32, RZ, 0x3c, !PT ;  /* 0x0000002009207212 */ /* 0x000fe200078e3cff */
[----:B------:R-:W-:Y:S01]  /*7460*/  IMAD.X R9, RZ, RZ, R33, P6 ;  /* 0x000000ffff097224 */ /* 0x000fe200030e0621 */
[----:B------:R-:W-:Y:S02]  /*7470*/  LOP3.LUT R8, R8, R79, RZ, 0x3c, !PT ;  /* 0x0000004f08087212 */ /* 0x000fe400078e3cff */
[----:B--2---:R-:W-:Y:S01]  /*7480*/  LOP3.LUT R14, R4, 0x2, RZ, 0x3c, !PT ;  /* 0x00000002040e7812 */ /* 0x004fe200078e3cff */
[----:B------:R-:W-:Y:S04]  /*7490*/  SHFL.IDX PT, R51, R51, R4, 0x1c1f ;  /* 0x001c1f0433337589 */ /* 0x000fe800000e0000 */
[----:B------:R-:W0:Y:S04]  /*74a0*/  SHFL.IDX PT, R36, R61, R14, 0x1c1f ;  /* 0x001c1f0e3d247589 */ /* 0x000e2800000e0000 */
[----:B------:R-:W-:Y:S04]  /*74b0*/  SHFL.IDX PT, R47, R47, R4, 0x1c1f ;  /* 0x001c1f042f2f7589 */ /* 0x000fe800000e0000 */
[----:B------:R-:W-:Y:S04]  /*74c0*/  SHFL.IDX PT, R6, R41, R14, 0x1c1f ;  /* 0x001c1f0e29067589 */ /* 0x000fe800000e0000 */
[----:B------:R-:W-:Y:S04]  /*74d0*/  SHFL.IDX PT, R49, R49, R4, 0x1c1f ;  /* 0x001c1f0431317589 */ /* 0x000fe800000e0000 */
[----:B------:R0:W-:Y:S04]  /*74e0*/  SHFL.IDX PT, R24, R5, R14, 0x1c1f ;  /* 0x001c1f0e05187589 */ /* 0x0001e800000e0000 */
[----:B------:R-:W-:Y:S04]  /*74f0*/  SHFL.IDX PT, R55, R55, R4, 0x1c1f ;  /* 0x001c1f0437377589 */ /* 0x000fe800000e0000 */
[----:B------:R-:W-:Y:S01]  /*7500*/  SHFL.IDX PT, R63, R63, R4, 0x1c1f ;  /* 0x001c1f043f3f7589 */ /* 0x000fe200000e0000 */
[----:B0-----:R-:W-:-:S03]  /*7510*/  SEL R5, R51, R36, P0 ;  /* 0x0000002433057207 */ /* 0x001fc60000000000 */
[----:B------:R0:W-:Y:S04]  /*7520*/  SHFL.IDX PT, R26, R35, R14, 0x1c1f ;  /* 0x001c1f0e231a7589 */ /* 0x0001e800000e0000 */
[----:B------:R-:W-:Y:S04]  /*7530*/  SHFL.IDX PT, R52, R65, R14, 0x1c1f ;  /* 0x001c1f0e41347589 */ /* 0x000fe800000e0000 */
[----:B------:R-:W-:Y:S01]  /*7540*/  SHFL.IDX PT, R57, R57, R4, 0x1c1f ;  /* 0x001c1f0439397589 */ /* 0x000fe200000e0000 */
[----:B0-----:R-:W-:-:S03]  /*7550*/  IMAD R35, R34, UR5, RZ ;  /* 0x0000000522237c24 */ /* 0x001fc6000f8e02ff */
[----:B------:R-:W-:Y:S04]  /*7560*/  SHFL.IDX PT, R43, R43, R4, 0x1c1f ;  /* 0x001c1f042b2b7589 */ /* 0x000fe800000e0000 */
[----:B------:R-:W-:Y:S04]  /*7570*/  SHFL.IDX PT, R67, R67, R4, 0x1c1f ;  /* 0x001c1f0443437589 */ /* 0x000fe800000e0000 */
[----:B------:R-:W-:Y:S04]  /*7580*/  SHFL.IDX PT, R38, R38, R14, 0x1c1f ;  /* 0x001c1f0e26267589 */ /* 0x000fe800000e0000 */
[----:B------:R-:W0:Y:S04]  /*7590*/  SHFL.IDX PT, R46, R40, R14, 0x1c1f ;  /* 0x001c1f0e282e7589 */ /* 0x000e2800000e0000 */
[----:B------:R-:W1:Y:S04]  /*75a0*/  SHFL.IDX PT, R54, R69, R14, 0x1c1f ;  /* 0x001c1f0e45367589 */ /* 0x000e6800000e0000 */
[----:B------:R-:W-:Y:S04]  /*75b0*/  SHFL.IDX PT, R59, R59, R4, 0x1c1f ;  /* 0x001c1f043b3b7589 */ /* 0x000fe800000e0000 */
[----:B------:R-:W-:Y:S04]  /*75c0*/  SHFL.IDX PT, R71, R71, R4, 0x1c1f ;  /* 0x001c1f0447477589 */ /* 0x000fe800000e0000 */
[----:B------:R-:W2:Y:S04]  /*75d0*/  SHFL.IDX PT, R42, R39, R14, 0x1c1f ;  /* 0x001c1f0e272a7589 */ /* 0x000ea800000e0000 */
[----:B------:R-:W3:Y:S04]  /*75e0*/  SHFL.IDX PT, R56, R73, R14, 0x1c1f ;  /* 0x001c1f0e49387589 */ /* 0x000ee800000e0000 */
[----:B------:R-:W-:Y:S01]  /*75f0*/  SHFL.IDX PT, R75, R75, R4, 0x1c1f ;  /* 0x001c1f044b4b7589 */ /* 0x000fe200000e0000 */
[----:B0-----:R-:W-:-:S02]  /*7600*/  SEL R44, R43, R46, P0 ;  /* 0x0000002e2b2c7207 */ /* 0x001fc40000000000 */
[----:B------:R-:W-:Y:S01]  /*7610*/  SEL R46, R46, R43, P0 ;  /* 0x0000002b2e2e7207 */ /* 0x000fe20000000000 */
[----:B------:R-:W0:Y:S01]  /*7620*/  SHFL.IDX PT, R58, R45, R14, 0x1c1f ;  /* 0x001c1f0e2d3a7589 */ /* 0x000e2200000e0000 */
[----:B-1----:R-:W-:Y:S02]  /*7630*/  SEL R25, R67, R54, P0 ;  /* 0x0000003643197207 */ /* 0x002fe40000000000 */
[----:B------:R-:W-:Y:S01]  /*7640*/  SEL R27, R54, R67, P0 ;  /* 0x00000043361b7207 */ /* 0x000fe20000000000 */
[----:B------:R1:W-:Y:S04]  /*7650*/  SHFL.IDX PT, R77, R77, R4, 0x1c1f ;  /* 0x001c1f044d4d7589 */ /* 0x0003e800000e0000 */
[----:B------:R4:W0:Y:S01]  /*7660*/  SHFL.IDX PT, R60, R53, R14, 0x1c1f ;  /* 0x001c1f0e353c7589 */ /* 0x00082200000e0000 */
[----:B--2---:R-:W-:Y:S01]  /*7670*/  SEL R40, R59, R42, P0 ;  /* 0x0000002a3b287207 */ /* 0x004fe20000000000 */
[----:B-1----:R-:W-:Y:S01]  /*7680*/  IMAD R4, R15, UR6, RZ ;  /* 0x000000060f047c24 */ /* 0x002fe2000f8e02ff */
[----:B------:R-:W-:-:S03]  /*7690*/  SEL R42, R42, R59, P0 ;  /* 0x0000003b2a2a7207 */ /* 0x000fc60000000000 */
[----:B------:R-:W-:Y:S01]  /*76a0*/  IMAD R15, R7, UR7, R4 ;  /* 0x00000007070f7c24 */ /* 0x000fe2000f8e0204 */
[----:B------:R-:W-:Y:S01]  /*76b0*/  SEL R7, R36, R51, P0 ;  /* 0x0000003324077207 */ /* 0x000fe20000000000 */
[----:B------:R-:W-:Y:S01]  /*76c0*/  IMAD R36, R48, 0xc0, R152 ;  /* 0x000000c030247824 */ /* 0x000fe200078e0298 */
[----:B------:R-:W-:Y:S01]  /*76d0*/  ULDC.64 UR6, c[0x0][0xb50] ;  /* 0x0002d40000067ab9 */ /* 0x000fe20000000a00 */
[----:B------:R-:W-:Y:S01]  /*76e0*/  IMAD.IADD R13, R13, 0x1, R15 ;  /* 0x000000010d0d7824 */ /* 0x000fe200078e020f */
[----:B------:R-:W-:Y:S01]  /*76f0*/  LEA R39, P4, R12, UR6, 0x2 ;  /* 0x000000060c277c11 */ /* 0x000fe2000f8810ff */
[----:B----4-:R-:W-:Y:S01]  /*7700*/  VIADD R14, R36, 0x8 ;  /* 0x00000008240e7836 */ /* 0x010fe20000000000 */
[----:B------:R-:W-:Y:S02]  /*7710*/  SEL R4, R47, R6, P0 ;  /* 0x000000062f047207 */ /* 0x000fe40000000000 */
[----:B------:R-:W-:Y:S01]  /*7720*/  SEL R6, R6, R47, P0 ;  /* 0x0000002f06067207 */ /* 0x000fe20000000000 */
[----:B------:R-:W-:Y:S01]  /*7730*/  BAR.SYNC.DEFER_BLOCKING 0x1, 0x180 ;  /* 0x0046000000007b1d */ /* 0x000fe20000010000 */
[----:B------:R-:W-:-:S02]  /*7740*/  ISETP.GE.OR P3, PT, R36, R35, P1 ;  /* 0x000000232400720c */ /* 0x000fc40000f66670 */
[----:B------:R-:W-:Y:S02]  /*7750*/  LEA.HI.X R41, R12, UR7, R13, 0x2, P4 ;  /* 0x000000070c297c11 */ /* 0x000fe4000a0f140d */
[----:B------:R-:W-:Y:S02]  /*7760*/  ISETP.GE.OR P1, PT, R14, R35, P1 ;  /* 0x000000230e00720c */ /* 0x000fe40000f26670 */
[----:B------:R-:W-:Y:S01]  /*7770*/  SEL R12, R49, R24, P0 ;  /* 0x00000018310c7207 */ /* 0x000fe20000000000 */
[----:B------:R-:W-:Y:S01]  /*7780*/  SHFL.IDX PT, R50, R39, RZ, 0x1c1f ;  /* 0x001c1fff27327589 */ /* 0x000fe200000e0000 */
[----:B------:R-:W-:Y:S02]  /*7790*/  SEL R14, R24, R49, P0 ;  /* 0x00000031180e7207 */ /* 0x000fe40000000000 */
[----:B------:R-:W-:Y:S01]  /*77a0*/  SEL R24, R55, R26, P0 ;  /* 0x0000001a37187207 */ /* 0x000fe20000000000 */
[----:B------:R3:W-:Y:S01]  /*77b0*/  SHFL.IDX PT, R64, R39, 0x1, 0x1c1f ;  /* 0x003c1f0027407f89 */ /* 0x0007e200000e0000 */
[----:B------:R-:W-:-:S02]  /*77c0*/  SEL R13, R63, R52, P0 ;  /* 0x000000343f0d7207 */ /* 0x000fc40000000000 */
[----:B------:R-:W-:Y:S01]  /*77d0*/  SEL R15, R52, R63, P0 ;  /* 0x0000003f340f7207 */ /* 0x000fe20000000000 */
[----:B------:R-:W1:Y:S01]  /*77e0*/  SHFL.IDX PT, R51, R41, RZ, 0x1c1f ;  /* 0x001c1fff29337589 */ /* 0x000e6200000e0000 */
[----:B------:R-:W-:Y:S02]  /*77f0*/  SEL R26, R26, R55, P0 ;  /* 0x000000371a1a7207 */ /* 0x000fe40000000000 */
[----:B------:R-:W-:Y:S01]  /*7800*/  SEL R36, R57, R38, P0 ;  /* 0x0000002639247207 */ /* 0x000fe20000000000 */
[----:B------:R2:W4:Y:S01]  /*7810*/  SHFL.IDX PT, R65, R41, 0x1, 0x1c1f ;  /* 0x003c1f0029417f89 */ /* 0x00052200000e0000 */
[----:B------:R-:W-:Y:S02]  /*7820*/  SEL R38, R38, R57, P0 ;  /* 0x0000003926267207 */ /* 0x000fe40000000000 */
[----:B---3--:R-:W-:Y:S01]  /*7830*/  SEL R39, R56, R71, P0 ;  /* 0x0000004738277207 */ /* 0x008fe20000000000 */
[----:B------:R3:W-:Y:S01]  /*7840*/  STSM.16.M88.4 [R37], R4 ;  /* 0x0000000425007844 */ /* 0x0007e20000000200 */
[----:B0-----:R-:W-:-:S02]  /*7850*/  SEL R43, R58, R75, P0 ;  /* 0x0000004b3a2b7207 */ /* 0x001fc40000000000 */
[----:B------:R-:W-:Y:S01]  /*7860*/  SEL R45, R77, R60, P0 ;  /* 0x0000003c4d2d7207 */ /* 0x000fe20000000000 */
[----:B------:R-:W-:Y:S01]  /*7870*/  STSM.16.M88.4 [R72], R12 ;  /* 0x0000000c48007844 */ /* 0x000fe20000000200 */
[----:B--2---:R-:W-:Y:S02]  /*7880*/  SEL R41, R75, R58, P0 ;  /* 0x0000003a4b297207 */ /* 0x004fe40000000000 */
[----:B------:R-:W-:Y:S01]  /*7890*/  SEL R47, R60, R77, P0 ;  /* 0x0000004d3c2f7207 */ /* 0x000fe20000000000 */
[----:B------:R-:W-:Y:S01]  /*78a0*/  STSM.16.M88.4 [R62], R24 ;  /* 0x000000183e007844 */ /* 0x000fe20000000200 */
[----:B---3--:R-:W-:-:S05]  /*78b0*/  SEL R37, R71, R56, P0 ;  /* 0x0000003847257207 */ /* 0x008fca0000000000 */
[----:B------:R0:W-:Y:S04]  /*78c0*/  STSM.16.M88.4 [R70], R36 ;  /* 0x0000002446007844 */ /* 0x0001e80000000200 */
[----:B------:R-:W-:Y:S04]  /*78d0*/  STSM.16.M88.4 [R68], R40 ;  /* 0x0000002844007844 */ /* 0x000fe80000000200 */
[----:B------:R-:W-:Y:S01]  /*78e0*/  STSM.16.M88.4 [R66], R44 ;  /* 0x0000002c42007844 */ /* 0x000fe20000000200 */
[----:B------:R-:W-:Y:S08]  /*78f0*/  BAR.SYNC.DEFER_BLOCKING 0x1, 0x180 ;  /* 0x0046000000007b1d */ /* 0x000ff00000010000 */
[----:B0-----:R-:W0:Y:S08]  /*7900*/  @P2 LDC R37, c[0x0][0xbec] ;  /* 0x0002fb00ff252b82 */ /* 0x001e300000000800 */
[----:B------:R-:W2:Y:S01]  /*7910*/  @P2 LDC R39, c[0x0][0xbf0] ;  /* 0x0002fc00ff272b82 */ /* 0x000ea20000000800 */
[----:B------:R-:W-:Y:S01]  /*7920*/  UIMAD UR6, UR12, UR8, URZ ;  /* 0x000000080c0672a4 */ /* 0x000fe2000f8e023f */
[----:B-1----:R1:W-:Y:S04]  /*7930*/  @!P3 ST.E desc[UR52][R50.64], R3 ;  /* 0x000000033200b985 */ /* 0x0023e8000c101934 */
[----:B----4-:R0:W-:Y:S04]  /*7940*/  @!P1 ST.E desc[UR52][R64.64], R0 ;  /* 0x0000000040009985 */ /* 0x0101e8000c101934 */
[----:B------:R3:W5:Y:S01]  /*7950*/  LD.E.128 R60, desc[UR52][R10.64] ;  /* 0x000000340a3c7980 */ /* 0x000762000c101d00 */
[----:B-1----:R-:W-:Y:S01]  /*7960*/  IMAD R3, R18, 0x60, R19 ;  /* 0x0000006012037824 */ /* 0x002fe200078e0213 */
[----:B------:R-:W-:-:S02]  /*7970*/  UIMAD.WIDE.U32 UR4, UR13, UR8, URZ ;  /* 0x000000080d0472a5 */ /* 0x000fc4000f8e003f */
[----:B------:R1:W5:Y:S01]  /*7980*/  LD.E.128 R12, desc[UR52][R20.64] ;  /* 0x00000034140c7980 */ /* 0x000362000c101d00 */
[----:B---3--:R-:W-:Y:S01]  /*7990*/  IMAD R10, R48, 0xc0, R3 ;  /* 0x000000c0300a7824 */ /* 0x008fe200078e0203 */
[----:B------:R-:W-:Y:S02]  /*79a0*/  UIMAD UR6, UR13, UR9, UR6 ;  /* 0x000000090d0672a4 */ /* 0x000fe4000f8e0206 */
[----:B------:R3:W5:Y:S01]  /*79b0*/  LD.E.128 R24, desc[UR52][R8.64] ;  /* 0x0000003408187980 */ /* 0x000762000c101d00 */
[----:B0-----:R-:W-:Y:S01]  /*79c0*/  @P2 IMAD.HI.U32 R0, R10, R37, RZ ;  /* 0x000000250a002227 */ /* 0x001fe200078e00ff */
[----:B------:R-:W-:Y:S01]  /*79d0*/  ULDC.64 UR8, c[0x0][0xaf0] ;  /* 0x0002bc0000087ab9 */ /* 0x000fe20000000a00 */
[----:B------:R-:W-:Y:S01]  /*79e0*/  UIADD3 UR5, UR5, UR6, URZ ;  /* 0x0000000605057290 */ /* 0x000fe2000fffe03f */
[----:B------:R-:W5:Y:S01]  /*79f0*/  LD.E.128 R52, desc[UR52][R32.64] ;  /* 0x0000003420347980 */ /* 0x000f62000c101d00 */
[----:B------:R-:W-:Y:S01]  /*7a00*/  IMAD.MOV.U32 R3, RZ, RZ, R10 ;  /* 0x000000ffff037224 */ /* 0x000fe200078e000a */
[----:B--2---:R-:W-:Y:S01]  /*7a10*/  @P2 SHF.R.U32.HI R3, RZ, R39, R0 ;  /* 0x00000027ff032219 */ /* 0x004fe20000011600 */
[----:B------:R-:W-:Y:S01]  /*7a20*/  UIMAD UR7, UR14, UR8, URZ ;  /* 0x000000080e0772a4 */ /* 0x000fe2000f8e023f */
[----:B------:R0:W5:Y:S01]  /*7a30*/  LD.E.128 R4, desc[UR52][R30.64] ;  /* 0x000000341e047980 */ /* 0x000162000c101d00 */
[----:B------:R-:W-:Y:S01]  /*7a40*/  UIMAD.WIDE.U32 UR4, UR44, UR8, UR4 ;  /* 0x000000082c0472a5 */ /* 0x000fe2000f8e0004 */
[--C-:B------:R-:W-:Y:S01]  /*7a50*/  SHF.R.S32.HI R0, RZ, 0x1f, R3.reuse ;  /* 0x0000001fff007819 */ /* 0x100fe20000011403 */
[----:B------:R-:W-:Y:S01]  /*7a60*/  UIMAD UR6, UR44, UR9, UR7 ;  /* 0x000000092c0672a4 */ /* 0x000fe2000f8e0207 */
[----:B------:R-:W-:Y:S01]  /*7a70*/  IMAD.MOV R11, RZ, RZ, -R3 ;  /* 0x000000ffff0b7224 */ /* 0x000fe200078e0a03 */
[----:B------:R2:W5:Y:S01]  /*7a80*/  LD.E.128 R56, desc[UR52][R28.64] ;  /* 0x000000341c387980 */ /* 0x000562000c101d00 */
[----:B------:R-:W-:Y:S01]  /*7a90*/  ULDC.64 UR8, c[0x0][0xae0] ;  /* 0x0002b80000087ab9 */ /* 0x000fe20000000a00 */
[----:B------:R-:W-:Y:S01]  /*7aa0*/  UIADD3 UR6, UR5, UR6, URZ ;  /* 0x0000000605067290 */ /* 0x000fe2000fffe03f */
[----:B------:R-:W-:Y:S01]  /*7ab0*/  IMAD R0, R0, UR8, RZ ;  /* 0x0000000800007c24 */ /* 0x000fe2000f8e02ff */
[----:B------:R-:W-:Y:S01]  /*7ac0*/  @!PT LDS RZ, [RZ] ;  /* 0x00000000fffff984 */ /* 0x000fe20000000800 */
[----:B------:R-:W-:Y:S01]  /*7ad0*/  @!PT LDS RZ, [RZ] ;  /* 0x00000000fffff984 */ /* 0x000fe20000000800 */
[----:B------:R-:W-:Y:S01]  /*7ae0*/  @!PT LDS RZ, [RZ] ;  /* 0x00000000fffff984 */ /* 0x000fe20000000800 */
[----:B------:R-:W-:Y:S01]  /*7af0*/  @!PT LDS RZ, [RZ] ;  /* 0x00000000fffff984 */ /* 0x000fe20000000800 */
[----:B------:R4:W-:Y:S06]  /*7b00*/  MEMBAR.ALL.CTA ;  /* 0x0000000000007992 */ /* 0x0009ec0000008000 */
[----:B----4-:R-:W4:Y:S01]  /*7b10*/  FENCE.VIEW.ASYNC.S ;  /* 0x00000000000073c6 */ /* 0x010f220000000000 */
[----:B------:R-:W-:-:S02]  /*7b20*/  IMAD R11, R34, R11, R10 ;  /* 0x0000000b220b7224 */ /* 0x000fc400078e020a */
[C---:B-1----:R-:W-:Y:S02]  /*7b30*/  IMAD R21, R3.reuse, UR9, R0 ;  /* 0x0000000903157c24 */ /* 0x042fe4000f8e0200 */
[----:B---3--:R-:W-:Y:S01]  /*7b40*/  IMAD.U32 R9, RZ, RZ, UR5 ;  /* 0x00000005ff097e24 */ /* 0x008fe2000f8e00ff */
[----:B------:R-:W-:Y:S01]  /*7b50*/  SHF.R.S32.HI R0, RZ, 0x1f, R11 ;  /* 0x0000001fff007819 */ /* 0x000fe2000001140b */
[----:B------:R-:W-:Y:S01]  /*7b60*/  IMAD.U32 R8, RZ, RZ, UR4 ;  /* 0x00000004ff087e24 */ /* 0x000fe2000f8e00ff */
[----:B------:R-:W-:Y:S01]  /*7b70*/  ULDC.64 UR4, c[0x0][0xad8] ;  /* 0x0002b60000047ab9 */ /* 0x000fe20000000a00 */
[----:B------:R-:W-:Y:S01]  /*7b80*/  IMAD.U32 R9, RZ, RZ, UR6 ;  /* 0x00000006ff097e24 */ /* 0x000fe2000f8e00ff */
[----:B------:R-:W-:Y:S01]  /*7b90*/  UIADD3 UR43, UR43, 0x19c20, URZ ;  /* 0x00019c202b2b7890 */ /* 0x000fe2000fffe03f */
[----:B------:R-:W-:Y:S01]  /*7ba0*/  IMAD R0, R0, UR4, RZ ;  /* 0x0000000400007c24 */ /* 0x000fe2000f8e02ff */
[----:B------:R-:W-:Y:S01]  /*7bb0*/  UIADD3 UR38, UR38, 0x1, URZ ;  /* 0x0000000126267890 */ /* 0x000fe2000fffe03f */
[----:B------:R-:W-:Y:S01]  /*7bc0*/  IMAD.WIDE.U32 R8, R3, UR8, R8 ;  /* 0x0000000803087c25 */ /* 0x000fe2000f8e0008 */
[----:B------:R-:W-:-:S03]  /*7bd0*/  ULDC.64 UR6, c[0x0][0xa80] ;  /* 0x0002a00000067ab9 */ /* 0x000fc60000000a00 */
[----:B------:R-:W-:Y:S02]  /*7be0*/  IMAD.IADD R9, R9, 0x1, R21 ;  /* 0x0000000109097824 */ /* 0x000fe400078e0215 */
[C---:B------:R-:W-:Y:S02]  /*7bf0*/  IMAD R3, R11.reuse, UR5, R0 ;  /* 0x000000050b037c24 */ /* 0x040fe4000f8e0200 */
[----:B------:R-:W-:Y:S02]  /*7c00*/  IMAD R0, R48, 0xc0, R19 ;  /* 0x000000c030007824 */ /* 0x000fe400078e0213 */
[----:B------:R-:W-:-:S03]  /*7c10*/  IMAD.WIDE.U32 R8, R11, UR4, R8 ;  /* 0x000000040b087c25 */ /* 0x000fc6000f8e0008 */
[----:B------:R-:W-:Y:S01]  /*7c20*/  ISETP.GE.AND P0, PT, R0, R35, PT ;  /* 0x000000230000720c */ /* 0x000fe20003f06270 */
[----:B------:R-:W-:Y:S01]  /*7c30*/  IMAD.IADD R3, R9, 0x1, R3 ;  /* 0x0000000109037824 */ /* 0x000fe200078e0203 */
[----:B------:R-:W-:Y:S01]  /*7c40*/  UPRMT UR43, URZ, 0x654, UR43 ;  /* 0x000006543f2b7896 */ /* 0x000fe2000800002b */
[----:B0-----:R-:W-:Y:S01]  /*7c50*/  LEA R30, P1, R8, UR6, 0x1 ;  /* 0x00000006081e7c11 */ /* 0x001fe2000f8208ff */
[----:B------:R-:W-:-:S03]  /*7c60*/  UISETP.NE.AND UP0, UPT, UR38, 0x2, UPT ;  /* 0x000000022600788c */ /* 0x000fc6000bf05270 */
[----:B------:R-:W-:Y:S01]  /*7c70*/  LEA.HI.X R3, R8, UR7, R3, 0x1, P1 ;  /* 0x0000000708037c11 */ /* 0x000fe200088f0c03 */
[----:B------:R-:W-:Y:S01]  /*7c80*/  USEL UR5, URZ, 0x1, UP0 ;  /* 0x000000013f057887 */ /* 0x000fe20008000000 */
[----:B------:R-:W-:Y:S01]  /*7c90*/  ULDC UR4, c[0x0][0xc] ;  /* 0x0000030000047ab9 */ /* 0x000fe20000000800 */
[----:B------:R-:W-:Y:S01]  /*7ca0*/  USEL UR38, UR38, URZ, UP0 ;  /* 0x0000003f26267287 */ /* 0x000fe20008000000 */
[----:B----4-:R2:W0:Y:S01]  /*7cb0*/  SHFL.IDX PT, R10, R30, RZ, 0x1c1f ;  /* 0x001c1fff1e0a7589 */ /* 0x01042200000e0000 */
[----:B------:R-:W-:Y:S01]  /*7cc0*/  UIADD3 UR45, UR4, UR45, URZ ;  /* 0x0000002d042d7290 */ /* 0x000fe2000fffe03f */
[----:B------:R-:W-:Y:S01]  /*7cd0*/  SYNCS.ARRIVE.TRANS64.RED.A1T0 RZ, [UR43], RZ ;  /* 0x000000ffffff79a7 */ /* 0x000fe2000810042b */
[----:B------:R-:W-:Y:S01]  /*7ce0*/  ULOP3.LUT UR37, UR37, UR5, URZ, 0x3c, !UPT ;  /* 0x0000000525257292 */ /* 0x000fe2000f8e3c3f */
[----:B------:R2:W1:Y:S01]  /*7cf0*/  SHFL.IDX PT, R11, R3, RZ, 0x1c1f ;  /* 0x001c1fff030b7589 */ /* 0x00046200000e0000 */
[----:B------:R-:W-:Y:S04]  /*7d00*/  BSSY B0, `(.L_x_8490) ;  /* 0x000000e000007945 */ /* 0x000fe80003800000 */
[----:B------:R-:W-:Y:S06]  /*7d10*/  @P0 BRA `(.L_x_8491) ;  /* 0x0000000000300947 */ /* 0x000fec0003800000 */
[----:B------:R-:W-:Y:S02]  /*7d20*/  ULDC UR4, c[0x0][0xac8] ;  /* 0x0002b20000047ab9 */ /* 0x000fe40000000800 */
[----:B------:R-:W-:Y:S02]  /*7d30*/  ISETP.GE.AND P1, PT, R17, UR4, PT ;  /* 0x0000000411007c0c */ /* 0x000fe4000bf26270 */
[----:B------:R-:W-:Y:S02]  /*7d40*/  ISETP.GE.AND P2, PT, R16, UR4, PT ;  /* 0x0000000410007c0c */ /* 0x000fe4000bf46270 */
[----:B------:R-:W-:-:S09]  /*7d50*/  ISETP.GE.AND P0, PT, R2, UR4, PT ;  /* 0x0000000402007c0c */ /* 0x000fd2000bf06270 */
[CC--:B0-----:R-:W-:Y:S02]  /*7d60*/  @!P1 LEA R20, P3, R17.reuse, R10.reuse, 0x1 ;  /* 0x0000000a11149211 */ /* 0x0c1fe400078608ff */
[----:B--2---:R-:W-:Y:S02]  /*7d70*/  @!P2 LEA R28, P4, R16, R10, 0x1 ;  /* 0x0000000a101ca211 */ /* 0x004fe400078808ff */
[----:B-1----:R-:W-:Y:S01]  /*7d80*/  @!P0 IMAD.WIDE R8, R2, 0x2, R10 ;  /* 0x0000000202088825 */ /* 0x002fe200078e020a */
[-C--:B------:R-:W-:Y:S02]  /*7d90*/  @!P1 LEA.HI.X R21, R17, R11.reuse, R157, 0x1, P3 ;  /* 0x0000000b11159211 */ /* 0x080fe400018f0c9d */
[----:B------:R-:W-:Y:S02]  /*7da0*/  @!P2 LEA.HI.X R29, R16, R11, R156, 0x1, P4 ;  /* 0x0000000b101da211 */ /* 0x000fe400020f0c9c */
[----:B-----5:R3:W-:Y:S04]  /*7db0*/  @!P0 ST.E.128 desc[UR52][R8.64], R52 ;  /* 0x0000003408008985 */ /* 0x0207e8000c101d34 */
[----:B------:R3:W-:Y:S04]  /*7dc0*/  @!P1 ST.E.128 desc[UR52][R20.64], R56 ;  /* 0x0000003814009985 */ /* 0x0007e8000c101d34 */
[----:B------:R3:W-:Y:S02]  /*7dd0*/  @!P2 ST.E.128 desc[UR52][R28.64], R60 ;  /* 0x0000003c1c00a985 */ /* 0x0007e4000c101d34 */
.L_x_8491:
[----:B------:R-:W-:Y:S05]  /*7de0*/  BSYNC B0 ;  /* 0x0000000000007941 */ /* 0x000fea0003800000 */
.L_x_8490:
[----:B------:R-:W-:Y:S01]  /*7df0*/  VIADD R0, R0, 0x60 ;  /* 0x0000006000007836 */ /* 0x000fe20000000000 */
[----:B-1----:R1:W4:Y:S01]  /*7e00*/  SHFL.IDX PT, R11, R3, 0x1, 0x1c1f ;  /* 0x003c1f00030b7f89 */ /* 0x00232200000e0000 */
[----:B------:R-:W-:Y:S01]  /*7e10*/  UIADD3 UR36, UR36, 0x1, URZ ;  /* 0x0000000124247890 */ /* 0x000fe2000fffe03f */
[----:B------:R-:W-:Y:S02]  /*7e20*/  BSSY B0, `(.L_x_8492) ;  /* 0x0000010000007945 */ /* 0x000fe40003800000 */
[----:B------:R-:W-:Y:S01]  /*7e30*/  ISETP.GE.AND P0, PT, R0, R35, PT ;  /* 0x000000230000720c */ /* 0x000fe20003f06270 */
[----:B0-----:R1:W0:-:S12]  /*7e40*/  SHFL.IDX PT, R10, R30, 0x1, 0x1c1f ;  /* 0x003c1f001e0a7f89 */ /* 0x00121800000e0000 */
[----:B-1----:R-:W-:Y:S05]  /*7e50*/  @P0 BRA `(.L_x_8493) ;  /* 0x0000000000300947 */ /* 0x002fea0003800000 */
[----:B------:R-:W-:Y:S02]  /*7e60*/  ULDC UR4, c[0x0][0xac8] ;  /* 0x0002b20000047ab9 */ /* 0x000fe40000000800 */
[----:B------:R-:W-:Y:S02]  /*7e70*/  ISETP.GE.AND P3, PT, R17, UR4, PT ;  /* 0x0000000411007c0c */ /* 0x000fe4000bf66270 */
[----:B------:R-:W-:Y:S02]  /*7e80*/  ISETP.GE.AND P4, PT, R16, UR4, PT ;  /* 0x0000000410007c0c */ /* 0x000fe4000bf86270 */
[----:B------:R-:W-:-:S09]  /*7e90*/  ISETP.GE.AND P2, PT, R2, UR4, PT ;  /* 0x0000000402007c0c */ /* 0x000fd2000bf46270 */
[CC--:B0--3--:R-:W-:Y:S02]  /*7ea0*/  @!P3 LEA R20, P0, R17.reuse, R10.reuse, 0x1 ;  /* 0x0000000a1114b211 */ /* 0x0c9fe400078008ff */
[----:B--2---:R-:W-:Y:S02]  /*7eb0*/  @!P4 LEA R28, P1, R16, R10, 0x1 ;  /* 0x0000000a101cc211 */ /* 0x004fe400078208ff */
[----:B----4-:R-:W-:Y:S01]  /*7ec0*/  @!P2 IMAD.WIDE R8, R2, 0x2, R10 ;  /* 0x000000020208a825 */ /* 0x010fe200078e020a */
[-C--:B------:R-:W-:Y:S02]  /*7ed0*/  @!P3 LEA.HI.X R21, R17, R11.reuse, R157, 0x1, P0 ;  /* 0x0000000b1115b211 */ /* 0x080fe400000f0c9d */
[----:B------:R-:W-:Y:S02]  /*7ee0*/  @!P4 LEA.HI.X R29, R16, R11, R156, 0x1, P1 ;  /* 0x0000000b101dc211 */ /* 0x000fe400008f0c9c */
[----:B-----5:R1:W-:Y:S04]  /*7ef0*/  @!P2 ST.E.128 desc[UR52][R8.64], R4 ;  /* 0x000000040800a985 */ /* 0x0203e8000c101d34 */
[----:B------:R1:W-:Y:S04]  /*7f00*/  @!P3 ST.E.128 desc[UR52][R20.64], R12 ;  /* 0x0000000c1400b985 */ /* 0x0003e8000c101d34 */
[----:B------:R1:W-:Y:S02]  /*7f10*/  @!P4 ST.E.128 desc[UR52][R28.64], R24 ;  /* 0x000000181c00c985 */ /* 0x0003e4000c101d34 */
.L_x_8493:
[----:B------:R-:W-:Y:S05]  /*7f20*/  BSYNC B0 ;  /* 0x0000000000007941 */ /* 0x000fea0003800000 */
.L_x_8492:
[----:B------:R-:W2:Y:S02]  /*7f30*/  LDC R0, c[0x0][0xc34] ;  /* 0x00030d00ff007b82 */ /* 0x000ea40000000800 */
[----:B--2---:R-:W-:-:S13]  /*7f40*/  ISETP.LE.AND P0, PT, R0, UR45, PT ;  /* 0x0000002d00007c0c */ /* 0x004fda000bf03270 */
[----:B------:R-:W-:Y:S05]  /*7f50*/  @!P0 BRA `(.L_x_8494) ;  /* 0xffffff8c00808947 */ /* 0x000fea000383ffff */
[----:B------:R-:W-:Y:S05]  /*7f60*/  EXIT ;  /* 0x000000000000794d */ /* 0x000fea0003800000 */
.L_x_8466:
[----:B------:R-:W-:-:S08]  /*7f70*/  NOP ;  /* 0x0000000000007918 */ /* 0x000fd00000000000 */
[----:B------:R-:W0:-:S00]  /*7f80*/  USETMAXREG.DEALLOC.CTAPOOL 0x20 ;  /* 0x00000020000079c8 */ /* 0x000e0000080e0500 */
[----:B------:R-:W1:Y:S01]  /*7f90*/  S2UR UR48, SR_CTAID.X ;  /* 0x00000000003079c3 */ /* 0x000e620000002500 */
[----:B------:R-:W-:Y:S01]  /*7fa0*/  UMOV UR46, 0x1 ;  /* 0x00000001002e7882 */ /* 0x000fe20000000000 */
[----:B0-----:R-:W-:Y:S02]  /*7fb0*/  IMAD.MOV.U32 R18, RZ, RZ, RZ ;  /* 0x000000ffff127224 */ /* 0x001fe400078e00ff */
[----:B------:R-:W-:-:S04]  /*7fc0*/  IMAD.MOV.U32 R22, RZ, RZ, 0x1 ;  /* 0x00000001ff167424 */ /* 0x000fc800078e00ff */
[----:B------:R-:W1:Y:S02]  /*7fd0*/  LDC R0, c[0x0][0xc34] ;  /* 0x00030d00ff007b82 */ /* 0x000e640000000800 */
[----:B-1----:R-:W-:-:S13]  /*7fe0*/  ISETP.LE.AND P0, PT, R0, UR48, PT ;  /* 0x0000003000007c0c */ /* 0x002fda000bf03270 */
[----:B------:R-:W-:Y:S05]  /*7ff0*/  @P0 BRA `(.L_x_8495) ;  /* 0x0000003000bc0947 */ /* 0x000fea0003800000 */
[----:B------:R-:W0:Y:S01]  /*8000*/  S2R R12, SR_TID.X ;  /* 0x00000000000c7919 */ /* 0x000e220000002100 */
[----:B------:R-:W1:Y:S01]  /*8010*/  S2UR UR4, SR_CgaCtaId ;  /* 0x00000000000479c3 */ /* 0x000e620000008800 */
[----:B------:R-:W-:Y:S01]  /*8020*/  IMAD.SHL.U32 R9, R2, 0x800, RZ ;  /* 0x0000080002097824 */ /* 0x000fe200078e00ff */
[----:B------:R-:W-:Y:S01]  /*8030*/  UMOV UR40, 0x400 ;  /* 0x0000040000287882 */ /* 0x000fe20000000000 */
[----:B------:R-:W-:Y:S01]  /*8040*/  IMAD.MOV.U32 R22, RZ, RZ, 0x1 ;  /* 0x00000001ff167424 */ /* 0x000fe200078e00ff */
[----:B------:R-:W-:Y:S01]  /*8050*/  MOV R18, RZ ;  /* 0x000000ff00127202 */ /* 0x000fe20000000f00 */
        /* <DEDUP_REMOVED lines=8> */
[C---:B------:R-:W-:Y:S01]  /*80e0*/  IMAD.SHL.U32 R0, R12.reuse, 0x10, RZ ;  /* 0x000000100c007824 */ /* 0x040fe200078e00ff */
[----:B------:R-:W-:Y:S01]  /*80f0*/  SHF.R.U32.HI R4, RZ, 0x1, R12 ;  /* 0x00000001ff047819 */ /* 0x000fe2000001160c */
[----:B------:R-:W-:Y:S01]  /*8100*/  IMAD.SHL.U32 R2, R12, 0x80, RZ ;  /* 0x000000800c027824 */ /* 0x000fe200078e00ff */
[C---:B------:R-:W-:Y:S01]  /*8110*/  LOP3.LUT R5, R3.reuse, 0x360, RZ, 0xc0, !PT ;  /* 0x0000036003057812 */ /* 0x040fe200078ec0ff */
[----:B------:R-:W-:Y:S01]  /*8120*/  IMAD.SHL.U32 R6, R10, 0x10, RZ ;  /* 0x000000100a067824 */ /* 0x000fe200078e00ff */
[----:B------:R-:W-:Y:S01]  /*8130*/  LOP3.LUT R3, R3, 0x80, RZ, 0xc0, !PT ;  /* 0x0000008003037812 */ /* 0x000fe200078ec0ff */
[----:B------:R-:W-:Y:S01]  /*8140*/  IMAD.SHL.U32 R8, R12, 0x4, RZ ;  /* 0x000000040c087824 */ /* 0x000fe200078e00ff */
[----:B------:R-:W-:Y:S01]  /*8150*/  LOP3.LUT R7, R0, 0x60, RZ, 0xc0, !PT ;  /* 0x0000006000077812 */ /* 0x000fe200078ec0ff */
[----:B------:R-:W-:Y:S01]  /*8160*/  IMAD.SHL.U32 R11, R12, 0x2, RZ ;  /* 0x000000020c0b7824 */ /* 0x000fe200078e00ff */
[----:B------:R-:W-:-:S02]  /*8170*/  LOP3.LUT R3, R3, 0x10, R4, 0xf8, !PT ;  /* 0x0000001003037812 */ /* 0x000fc400078ef804 */
[----:B------:R-:W-:Y:S02]  /*8180*/  LOP3.LUT R4, R4, 0x20, RZ, 0xc0, !PT ;  /* 0x0000002004047812 */ /* 0x000fe400078ec0ff */
[----:B------:R-:W-:Y:S02]  /*8190*/  LOP3.LUT R13, R7, 0x700, R6, 0xf8, !PT ;  /* 0x00000700070d7812 */ /* 0x000fe400078ef806 */
[----:B------:R-:W-:Y:S02]  /*81a0*/  LOP3.LUT R7, R4, 0x10, R12, 0xf8, !PT ;  /* 0x0000001004077812 */ /* 0x000fe400078ef80c */
[----:B------:R-:W-:Y:S02]  /*81b0*/  LOP3.LUT R5, R5, 0x400, R6, 0xf8, !PT ;  /* 0x0000040005057812 */ /* 0x000fe400078ef806 */
[----:B------:R-:W-:Y:S02]  /*81c0*/  LOP3.LUT R6, R0, 0x90, RZ, 0xc0, !PT ;  /* 0x0000009000067812 */ /* 0x000fe400078ec0ff */
[----:B------:R-:W-:-:S02]  /*81d0*/  LOP3.LUT R4, R2, 0x400, RZ, 0xc0, !PT ;  /* 0x0000040002047812 */ /* 0x000fc400078ec0ff */
[----:B------:R-:W-:Y:S02]  /*81e0*/  LOP3.LUT R7, R7, 0x380, R2, 0xf8, !PT ;  /* 0x0000038007077812 */ /* 0x000fe400078ef802 */
[----:B------:R-:W-:Y:S02]  /*81f0*/  LOP3.LUT R2, R3, 0x10, R8, 0x78, !PT ;  /* 0x0000001003027812 */ /* 0x000fe400078e7808 */
[----:B------:R-:W-:Y:S02]  /*8200*/  LOP3.LUT R6, R6, 0x10, R11, 0x78, !PT ;  /* 0x0000001006067812 */ /* 0x000fe400078e780b */
[----:B------:R-:W-:Y:S01]  /*8210*/  LOP3.LUT R19, R5, R2, RZ, 0xfc, !PT ;  /* 0x0000000205137212 */ /* 0x000fe200078efcff */
[----:B------:R-:W-:Y:S01]  /*8220*/  IMAD.SHL.U32 R2, R12, 0x40, RZ ;  /* 0x000000400c027824 */ /* 0x000fe200078e00ff */
[----:B------:R-:W-:Y:S02]  /*8230*/  LOP3.LUT R4, R4, 0x800, R9, 0xf8, !PT ;  /* 0x0000080004047812 */ /* 0x000fe400078ef809 */
[----:B------:R-:W-:-:S02]  /*8240*/  LOP3.LUT R7, R7, 0x70, R0, 0x78, !PT ;  /* 0x0000007007077812 */ /* 0x000fc400078e7800 */
[----:B------:R-:W-:Y:S02]  /*8250*/  SHF.R.U32.HI R3, RZ, 0x1, R10 ;  /* 0x00000001ff037819 */ /* 0x000fe4000001160a */
[----:B------:R-:W-:Y:S02]  /*8260*/  LOP3.LUT R6, R13, R6, RZ, 0xfc, !PT ;  /* 0x000000060d067212 */ /* 0x000fe400078efcff */
[----:B------:R-:W-:Y:S02]  /*8270*/  LOP3.LUT R0, R0, 0x10, RZ, 0xc0, !PT ;  /* 0x0000001000007812 */ /* 0x000fe400078ec0ff */
[----:B------:R-:W-:Y:S02]  /*8280*/  LOP3.LUT R23, R4, R7, RZ, 0xfc, !PT ;  /* 0x0000000704177212 */ /* 0x000fe400078efcff */
[----:B------:R-:W-:Y:S02]  /*8290*/  LOP3.LUT R4, R3, 0x40, R2, 0xf8, !PT ;  /* 0x0000004003047812 */ /* 0x000fe400078ef802 */
[C---:B------:R-:W-:Y:S01]  /*82a0*/  LOP3.LUT R3, R0.reuse, 0x20, RZ, 0xfc, !PT ;  /* 0x0000002000037812 */ /* 0x040fe200078efcff */
[----:B------:R-:W-:Y:S01]  /*82b0*/  VIADD R27, R23, 0x40 ;  /* 0x00000040171b7836 */ /* 0x000fe20000000000 */
[----:B------:R-:W-:Y:S01]  /*82c0*/  LOP3.LUT R2, R0, 0x40, RZ, 0xfc, !PT ;  /* 0x0000004000027812 */ /* 0x000fe200078efcff */
[----:B------:R-:W-:Y:S01]  /*82d0*/  VIADD R0, R6, UR40 ;  /* 0x0000002806007c36 */ /* 0x000fe20008000000 */
[----:B------:R-:W-:-:S02]  /*82e0*/  LOP3.LUT P0, RZ, R12, 0x4, RZ, 0xc0, !PT ;  /* 0x000000040cff7812 */ /* 0x000fc4000780c0ff */
[C---:B------:R-:W-:Y:S02]  /*82f0*/  LOP3.LUT R29, R19.reuse, 0x1800, RZ, 0xfc, !PT ;  /* 0x00001800131d7812 */ /* 0x040fe400078efcff */
[----:B------:R0:W-:Y:S01]  /*8300*/  STL [R1], R0 ;  /* 0x0000000001007387 */ /* 0x0001e20000100800 */
[----:B------:R-:W-:-:S08]  /*8310*/  LOP3.LUT R28, R19, 0x2800, RZ, 0xfc, !PT ;  /* 0x00002800131c7812 */ /* 0x000fd000078efcff */
[----:B------:R-:W-:-:S07]  /*8320*/  @P0 VIADD R27, R23, 0xffffffc0 ;  /* 0xffffffc0171b0836 */ /* 0x000fce0000000000 */
.L_x_8544:
        /* <DEDUP_REMOVED lines=28> */
[----:B------:R-:W-:Y:S11]  /*84f0*/  @!P0 BRA `(.L_x_8496) ;  /* 0x0000000000408947 */ /* 0x000ff60003800000 */
        /* <DEDUP_REMOVED lines=16> */
.L_x_8496:
        /* <DEDUP_REMOVED lines=20> */
.L_x_8497:
[----:B0-----:R-:W-:-:S04]  /*8740*/  IMAD.U32 R0, RZ, RZ, UR40 ;  /* 0x00000028ff007e24 */ /* 0x001fc8000f8e00ff */
[----:B------:R-:W-:-:S05]  /*8750*/  VIADD R0, R0, 0x3000 ;  /* 0x0000300000007836 */ /* 0x000fca0000000000 */
        /* <DEDUP_REMOVED lines=18> */
.L_x_8498:
        /* <DEDUP_REMOVED lines=18> */
.L_x_8499:
        /* <DEDUP_REMOVED lines=19> */
[----:B--2---:R-:W-:Y:S02]  /*8ad0*/  SHF.R.S32.HI R26, RZ, 0x1f, R25 ;  /* 0x0000001fff1a7819 */ /* 0x004fe40000011419 */
[----:B------:R-:W-:Y:S01]  /*8ae0*/  SEL R16, R25, RZ, !P1 ;  /* 0x000000ff19107207 */ /* 0x000fe20004800000 */
[----:B------:R-:W-:Y:S06]  /*8af0*/  BRA.DIV UR4, `(.L_x_8500) ;  /* 0x0000002e044c7947 */ /* 0x000fec000b800000 */
[----:B------:R0:W1:Y:S02]  /*8b00*/  SHFL.IDX PT, R14, R17, RZ, 0x1f ;  /* 0x00001fff110e7589 */ /* 0x00006400000e0000 */
.L_x_8560:
[----:B-1----:R-:W-:Y:S02]  /*8b10*/  ISETP.NE.AND P0, PT, R14, RZ, PT ;  /* 0x000000ff0e00720c */ /* 0x002fe40003f05270 */
[----:B------:R-:W-:Y:S02]  /*8b20*/  PLOP3.LUT P2, PT, PT, PT, PT, 0x8, 0x0 ;  /* 0x000000000000781c */ /* 0x000fe40003f4e170 */
[----:B------:R-:W-:-:S11]  /*8b30*/  LOP3.LUT R24, R24, 0xfffffffd, RZ, 0xc0, !PT ;  /* 0xfffffffd18187812 */ /* 0x000fd600078ec0ff */
[----:B------:R-:W-:Y:S01]  /*8b40*/  @P2 LOP3.LUT R24, R24, 0x2, RZ, 0xfc, !PT ;  /* 0x0000000218182812 */ /* 0x000fe200078efcff */
[----:B------:R-:W-:Y:S06]  /*8b50*/  @P0 BRA `(.L_x_8501) ;  /* 0x0000000400b80947 */ /* 0x000fec0003800000 */
[----:B------:R-:W-:-:S06]  /*8b60*/  ULEA.HI.SX32 UR4, UR38, 0xffffffff, 0x19 ;  /* 0xffffffff26047891 */ /* 0x000fcc000f8fca3f */
[----:B------:R-:W-:Y:S01]  /*8b70*/  IMAD.U32 R0, RZ, RZ, UR4 ;  /* 0x00000004ff007e24 */ /* 0x000fe2000f8e00ff */
[----:B------:R-:W-:-:S03]  /*8b80*/  UMOV UR4, 0xffffffff ;  /* 0xffffffff00047882 */ /* 0x000fc60000000000 */
[----:B------:R-:W-:Y:S05]  /*8b90*/  BRA.DIV UR4, `(.L_x_8502) ;  /* 0x0000002e04447947 */ /* 0x000fea000b800000 */
[----:B------:R-:W-:-:S13]  /*8ba0*/  ELECT P6, URZ, PT ;  /* 0x00000000003f782f */ /* 0x000fda00038c0000 */
.L_x_8563:
        /* <DEDUP_REMOVED lines=10> */
[----:B------:R-:W-:-:S03]  /*8c50*/  IMAD R6, R26, UR4, RZ ;  /* 0x000000041a067c24 */ /* 0x000fc6000f8e02ff */
[----:B------:R-:W-:-:S05]  /*8c60*/  IADD3 R5, -R4, RZ, RZ ;  /* 0x000000ff04057210 */ /* 0x000fca0007ffe1ff */
[----:B------:R-:W-:Y:S01]  /*8c70*/  IMAD R0, R7, R5, R0 ;  /* 0x0000000507007224 */ /* 0x000fe200078e0200 */
[----:B------:R-:W-:Y:S01]  /*8c80*/  SHF.R.S32.HI R5, RZ, 0x1f, R4 ;  /* 0x0000001fff057819 */ /* 0x000fe20000011404 */
[C---:B------:R-:W-:Y:S02]  /*8c90*/  IMAD R7, R25.reuse, UR5, R6 ;  /* 0x0000000519077c24 */ /* 0x040fe4000f8e0206 */
[----:B------:R-:W-:-:S04]  /*8ca0*/  IMAD.WIDE.U32 R4, R25, UR4, R4 ;  /* 0x0000000419047c25 */ /* 0x000fc8000f8e0004 */
[----:B------:R-:W-:Y:S01]  /*8cb0*/  IMAD.IADD R5, R5, 0x1, R7 ;  /* 0x0000000105057824 */ /* 0x000fe200078e0207 */
[----:B------:R-:W-:-:S04]  /*8cc0*/  LEA R2, P0, R4, R2, 0x2 ;  /* 0x0000000204027211 */ /* 0x000fc800078010ff */
[----:B------:R-:W-:-:S05]  /*8cd0*/  LEA.HI.X R3, R4, R3, R5, 0x2, P0 ;  /* 0x0000000304037211 */ /* 0x000fca00000f1405 */
[----:B------:R1:W5:Y:S04]  /*8ce0*/  LDG.E R16, desc[UR52][R2.64] ;  /* 0x0000003402107981 */ /* 0x000368000c1e1900 */
.L_x_8503:
[----:B-1----:R-:W1:Y:S01]  /*8cf0*/  S2R R2, SR_TID.X ;  /* 0x0000000000027919 */ /* 0x002e620000002100 */
[----:B------:R-:W-:Y:S02]  /*8d00*/  LEA R5, R18, UR40, 0x3 ;  /* 0x0000002812057c11 */ /* 0x000fe4000f8e18ff */
[----:B-1----:R-:W-:Y:S02]  /*8d10*/  LOP3.LUT R3, R2, 0x7f, RZ, 0xc0, !PT ;  /* 0x0000007f02037812 */ /* 0x002fe400078ec0ff */
[----:B------:R-:W-:Y:S02]  /*8d20*/  SHF.L.U32 R2, R22, 0x1f, RZ ;  /* 0x0000001f16027819 */ /* 0x000fe400000006ff */
[----:B------:R-:W-:Y:S02]  /*8d30*/  ISETP.NE.AND P1, PT, R3, RZ, PT ;  /* 0x000000ff0300720c */ /* 0x000fe40003f25270 */
[----:B------:R-:W1:Y:S02]  /*8d40*/  SYNCS.PHASECHK.TRANS64.TRYWAIT P0, [R5+URZ+0x19c80], R2 ;  /* 0x019c8002050075a7 */ /* 0x000e64000800017f */
[----:B-1----:R-:W-:Y:S09]  /*8d50*/  @!P0 BRA `(.L_x_8504) ;  /* 0x0000002800f48947 */ /* 0x002ff20003800000 */
.L_x_8564:
        /* <DEDUP_REMOVED lines=8> */
.L_x_8505:
[----:B------:R-:W-:Y:S01]  /*8de0*/  IMAD.U32 R3, RZ, RZ, UR40 ;  /* 0x00000028ff037e24 */ /* 0x000fe2000f8e00ff */
[----:B------:R-:W-:Y:S01]  /*8df0*/  R2UR UR33, R5 ;  /* 0x00000000052172ca */ /* 0x000fe200000e0000 */
[----:B------:R-:W-:Y:S01]  /*8e00*/  IMAD.SHL.U32 R0, R0, 0x80, RZ ;  /* 0x0000008000007824 */ /* 0x000fe200078e00ff */
        /* <DEDUP_REMOVED lines=26> */
[----:B------:R-:W3:Y:S02]  /*8fb0*/  SYNCS.PHASECHK.TRANS64.TRYWAIT P0, [R5+URZ+0x19c40], R2 ;  /* 0x019c4002050075a7 */ /* 0x000ee4000800017f */
[----:B--23--:R-:W-:Y:S05]  /*8fc0*/  @!P0 BRA `(.L_x_8506) ;  /* 0x00000028006c8947 */ /* 0x00cfea0003800000 */
.L_x_8565:
        /* <DEDUP_REMOVED lines=8> */
.L_x_8507:
        /* <DEDUP_REMOVED lines=10> */
[----:B------:R-:W-:Y:S01]  /*90f0*/  UMOV UR18, 0x20 ;  /* 0x0000002000127882 */ /* 0x000fe20000000000 */
[----:B------:R-:W-:Y:S01]  /*9100*/  UMOV UR20, UR36 ;  /* 0x0000002400147c82 */ /* 0x000fe20008000000 */
[----:B------:R-:W-:Y:S01]  /*9110*/  UMOV UR10, 0x40 ;  /* 0x00000040000a7882 */ /* 0x000fe20000000000 */
[----:B------:R-:W-:Y:S01]  /*9120*/  UIADD3 UR24, UR8, 0x13800, URZ ;  /* 0x0001380008187890 */ /* 0x000fe2000fffe03f */
[----:B------:R-:W-:Y:S01]  /*9130*/  PLOP3.LUT P0, PT, PT, PT, PT, 0x80, 0x0 ;  /* 0x000000000000781c */ /* 0x000fe20003f0f070 */
[----:B------:R-:W-:Y:S01]  /*9140*/  UIADD3 UR25, UR25, 0x19c30, URZ ;  /* 0x00019c3019197890 */ /* 0x000fe2000fffe03f */
[----:B------:R-:W-:Y:S01]  /*9150*/  LOP3.LUT R24, R24, 0xfffffffd, RZ, 0xc0, !PT ;  /* 0xfffffffd18187812 */ /* 0x000fe200078ec0ff */
[----:B------:R-:W-:-:S02]  /*9160*/  UIADD3 UR16, UR8, 0x14800, URZ ;  /* 0x0001480008107890 */ /* 0x000fc4000fffe03f */
[----:B------:R-:W-:Y:S01]  /*9170*/  UIADD3 UR8, UR8, 0x15800, URZ ;  /* 0x0001580008087890 */ /* 0x000fe2000fffe03f */
[----:B------:R-:W-:Y:S01]  /*9180*/  UMOV UR19, UR27 ;  /* 0x0000001b00137c82 */ /* 0x000fe20008000000 */
[----:B------:R-:W-:Y:S01]  /*9190*/  UMOV UR21, UR29 ;  /* 0x0000001d00157c82 */ /* 0x000fe20008000000 */
[----:B------:R-:W-:Y:S01]  /*91a0*/  UMOV UR17, UR25 ;  /* 0x0000001900117c82 */ /* 0x000fe20008000000 */
[----:B------:R-:W-:Y:S01]  /*91b0*/  UMOV UR12, UR36 ;  /* 0x00000024000c7c82 */ /* 0x000fe20008000000 */
[----:B------:R-:W-:Y:S01]  /*91c0*/  UMOV UR11, UR27 ;  /* 0x0000001b000b7c82 */ /* 0x000fe20008000000 */
[----:B------:R-:W-:Y:S01]  /*91d0*/  UMOV UR13, UR29 ;  /* 0x0000001d000d7c82 */ /* 0x000fe20008000000 */
[----:B------:R3:W-:Y:S01]  /*91e0*/  UTMALDG.4D [UR24], [UR4], desc[UR6] ;  /* 0x00000618040075b4 */ /* 0x0007e20008019000 */
[----:B------:R-:W-:Y:S01]  /*91f0*/  UMOV UR9, UR25 ;  /* 0x0000001900097c82 */ /* 0x000fe20008000000 */
[----:B------:R-:W-:Y:S01]  /*9200*/  @P0 LOP3.LUT R24, R24, 0x2, RZ, 0xfc, !PT ;  /* 0x0000000218180812 */ /* 0x000fe200078efcff */
[----:B------:R3:W-:Y:S01]  /*9210*/  UTMALDG.4D [UR16], [UR4], desc[UR6] ;  /* 0x00000610040075b4 */ /* 0x0007e20008019000 */
[----:B------:R3:W-:Y:S02]  /*9220*/  UTMALDG.4D [UR8], [UR4], desc[UR6] ;  /* 0x00000608040075b4 */ /* 0x0007e40008019000 */
[----:B---3--:R-:W-:-:S03]  /*9230*/  NOP ;  /* 0x0000000000007918 */ /* 0x008fc60000000000 */
.L_x_8501:
[----:B------:R-:W-:Y:S05]  /*9240*/  WARPSYNC.ALL ;  /* 0x0000000000007948 */ /* 0x000fea0003800000 */
[----:B------:R-:W-:Y:S01]  /*9250*/  UIADD3 UR5, UR40, 0xf000, URZ ;  /* 0x0000f00028057890 */ /* 0x000fe2000fffe03f */
[----:B------:R-:W-:Y:S01]  /*9260*/  BAR.SYNC.DEFER_BLOCKING 0x8, 0x200 ;  /* 0x0208000000007b1d */ /* 0x000fe20000010000 */
[----:B------:R-:W-:Y:S02]  /*9270*/  USHF.R.S32.HI UR4, URZ, 0x1f, UR36 ;  /* 0x0000001f3f047899 */ /* 0x000fe40008011424 */
[----:B------:R-:W-:Y:S02]  /*9280*/  ULOP3.LUT UP0, URZ, UR5, 0x9f, URZ, 0xc0, !UPT ;  /* 0x0000009f053f7892 */ /* 0x000fe4000f80c03f */
[----:B------:R-:W-:Y:S01]  /*9290*/  USHF.R.S32.HI UR37, URZ, 0x1f, UR44 ;  /* 0x0000001f3f257899 */ /* 0x000fe2000801142c */
[----:B------:R-:W-:-:S03]  /*92a0*/  ULDC.64 UR6, c[0x0][0x2d8] ;  /* 0x0000b60000067ab9 */ /* 0x000fc60000000a00 */
[----:B------:R-:W-:Y:S01]  /*92b0*/  PLOP3.LUT P0, PT, PT, PT, UP0, 0x80, 0x0 ;  /* 0x000000000000781c */ /* 0x000fe20003f0f008 */
[----:B------:R-:W-:Y:S02]  /*92c0*/  UIMAD UR4, UR4, UR6, URZ ;  /* 0x00000006040472a4 */ /* 0x000fe4000f8e023f */
[----:B------:R-:W-:Y:S02]  /*92d0*/  UIMAD.WIDE.U32 UR54, UR36, UR6, URZ ;  /* 0x00000006243672a5 */ /* 0x000fe4000f8e003f */
[----:B------:R-:W-:-:S04]  /*92e0*/  UIMAD UR4, UR36, UR7, UR4 ;  /* 0x00000007240472a4 */ /* 0x000fc8000f8e0204 */
[----:B------:R-:W-:-:S04]  /*92f0*/  UIADD3 UR49, UR55, UR4, URZ ;  /* 0x0000000437317290 */ /* 0x000fc8000fffe03f */
[----:B------:R-:W-:Y:S08]  /*9300*/  @!P0 BRA `(.L_x_8508) ;  /* 0x0000000000408947 */ /* 0x000ff00003800000 */
[----:B-12---:R-:W-:Y:S01]  /*9310*/  MOV R2, 0x0 ;  /* 0x0000000000027802 */ /* 0x006fe20000000f00 */
        /* <DEDUP_REMOVED lines=15> */
.L_x_8508:
[----:B-12---:R-:W1:Y:S01]  /*9410*/  S2R R2, SR_TID.X ;  /* 0x0000000000027919 */ /* 0x006e620000002100 */
[----:B------:R-:W2:Y:S01]  /*9420*/  LDC R3, c[0x0][0xc38] ;  /* 0x00030e00ff037b82 */ /* 0x000ea20000000800 */
[----:B------:R-:W-:Y:S01]  /*9430*/  IMAD R0, RZ, RZ, -UR45 ;  /* 0x8000002dff007e24 */ /* 0x000fe2000f8e02ff */
[----:B------:R-:W-:Y:S01]  /*9440*/  ULDC.64 UR8, c[0x0][0x2e0] ;  /* 0x0000b80000087ab9 */ /* 0x000fe20000000a00 */
[----:B0-----:R-:W0:Y:S01]  /*9450*/  S2R R17, SR_TID.X ;  /* 0x0000000000117919 */ /* 0x001e220000002100 */
[----:B------:R-:W-:Y:S01]  /*9460*/  UIMAD UR6, UR37, UR8, URZ ;  /* 0x00000008250672a4 */ /* 0x000fe2000f8e023f */
[----:B------:R-:W-:Y:S01]  /*9470*/  UMOV UR4, UR54 ;  /* 0x0000003600047c82 */ /* 0x000fe20008000000 */
[----:B------:R-:W-:Y:S02]  /*9480*/  UMOV UR5, UR49 ;  /* 0x0000003100057c82 */ /* 0x000fe40008000000 */
[----:B------:R-:W3:Y:S01]  /*9490*/  LDC R10, c[0x0][0x448] ;  /* 0x00011200ff0a7b82 */ /* 0x000ee20000000800 */
[----:B------:R-:W-:Y:S01]  /*94a0*/  UIMAD.WIDE.U32 UR4, UR44, UR8, UR4 ;  /* 0x000000082c0472a5 */ /* 0x000fe2000f8e0004 */
[----:B------:R-:W4:Y:S01]  /*94b0*/  S2R R21, SR_TID.X ;  /* 0x0000000000157919 */ /* 0x000f220000002100 */
[----:B------:R-:W-:-:S04]  /*94c0*/  UIMAD UR6, UR44, UR9, UR6 ;  /* 0x000000092c0672a4 */ /* 0x000fc8000f8e0206 */
[----:B------:R-:W-:-:S03]  /*94d0*/  UIADD3 UR5, UR5, UR6, URZ ;  /* 0x0000000605057290 */ /* 0x000fc6000fffe03f */
[----:B------:R-:W-:Y:S01]  /*94e0*/  ULDC.64 UR6, c[0x0][0x280] ;  /* 0x0000a00000067ab9 */ /* 0x000fe20000000a00 */
[----:B--2---:R-:W-:Y:S01]  /*94f0*/  IMAD R0, R3, R0, UR48 ;  /* 0x0000003003007e24 */ /* 0x004fe2000f8e0200 */
[----:B-1----:R-:W-:Y:S02]  /*9500*/  LOP3.LUT R2, R2, 0x7f, RZ, 0xc0, !PT ;  /* 0x0000007f02027812 */ /* 0x002fe400078ec0ff */
[----:B---3--:R-:W-:Y:S01]  /*9510*/  ISETP.NE.AND P0, PT, R10, 0x1, PT ;  /* 0x000000010a00780c */ /* 0x008fe20003f05270 */
[----:B0-----:R-:W-:Y:S01]  /*9520*/  IMAD.SHL.U32 R17, R17, 0x40, RZ ;  /* 0x0000004011117824 */ /* 0x001fe200078e00ff */
[----:B------:R-:W-:-:S04]  /*9530*/  SHF.R.U32.HI R20, RZ, 0x1, R2 ;  /* 0x00000001ff147819 */ /* 0x000fc80000011602 */
[----:B------:R-:W-:Y:S02]  /*9540*/  LOP3.LUT R17, R20, 0x40, R17, 0xf8, !PT ;  /* 0x0000004014117812 */ /* 0x000fe400078ef811 */
[----:B----4-:R-:W-:-:S03]  /*9550*/  SHF.L.U32 R20, R21, 0x4, RZ ;  /* 0x0000000415147819 */ /* 0x010fc600000006ff */
[----:B------:R-:W-:Y:S02]  /*9560*/  IMAD R7, R0, 0xc0, R17 ;  /* 0x000000c000077824 */ /* 0x000fe400078e0211 */
[----:B------:R-:W0:Y:S01]  /*9570*/  @P0 LDC R6, c[0x0][0x44c] ;  /* 0x00011300ff060b82 */ /* 0x000e220000000800 */
[----:B------:R-:W1:Y:S01]  /*9580*/  S2R R17, SR_TID.X ;  /* 0x0000000000117919 */ /* 0x000e620000002100 */
[----:B------:R-:W-:Y:S01]  /*9590*/  LOP3.LUT R20, R20, 0x10, RZ, 0xc0, !PT ;  /* 0x0000001014147812 */ /* 0x000fe200078ec0ff */
[----:B------:R-:W-:-:S05]  /*95a0*/  IMAD.MOV.U32 R4, RZ, RZ, R7 ;  /* 0x000000ffff047224 */ /* 0x000fca00078e0007 */
[----:B------:R-:W2:Y:S08]  /*95b0*/  @P0 LDC R2, c[0x0][0x450] ;  /* 0x00011400ff020b82 */ /* 0x000eb00000000800 */
[----:B------:R-:W3:Y:S08]  /*95c0*/  @P0 LDC R5, c[0x0][0x44c] ;  /* 0x00011300ff050b82 */ /* 0x000ef00000000800 */
[----:B------:R-:W4:Y:S01]  /*95d0*/  @P0 LDC R3, c[0x0][0x450] ;  /* 0x00011400ff030b82 */ /* 0x000f220000000800 */
[----:B0-----:R-:W-:-:S05]  /*95e0*/  @P0 IMAD.HI.U32 R6, R7, R6, RZ ;  /* 0x0000000607060227 */ /* 0x001fca00078e00ff */
[----:B--2---:R-:W-:Y:S01]  /*95f0*/  @P0 SHF.R.U32.HI R4, RZ, R2, R6 ;  /* 0x00000002ff040219 */ /* 0x004fe20000011606 */
[----:B-1----:R-:W-:Y:S02]  /*9600*/  IMAD.SHL.U32 R17, R17, 0x10, RZ ;  /* 0x0000001011117824 */ /* 0x002fe400078e00ff */
[----:B------:R-:W-:Y:S02]  /*9610*/  VIADD R6, R7, 0x80 ;  /* 0x0000008007067836 */ /* 0x000fe40000000000 */
[----:B------:R-:W-:Y:S01]  /*9620*/  IMAD.MOV R2, RZ, RZ, -R4 ;  /* 0x000000ffff027224 */ /* 0x000fe200078e0a04 */
[----:B------:R-:W-:Y:S01]  /*9630*/  LOP3.LUT R17, R17, 0x10, RZ, 0xc0, !PT ;  /* 0x0000001011117812 */ /* 0x000fe200078ec0ff */
[----:B------:R-:W-:Y:S02]  /*9640*/  IMAD.MOV.U32 R8, RZ, RZ, R6 ;  /* 0x000000ffff087224 */ /* 0x000fe400078e0006 */
[----:B---3--:R-:W-:Y:S01]  /*9650*/  @P0 IMAD.HI.U32 R5, R6, R5, RZ ;  /* 0x0000000506050227 */ /* 0x008fe200078e00ff */
[----:B------:R-:W-:-:S02]  /*9660*/  LOP3.LUT R12, R17, 0x20, RZ, 0xfc, !PT ;  /* 0x00000020110c7812 */ /* 0x000fc400078efcff */
[----:B------:R-:W-:Y:S01]  /*9670*/  LOP3.LUT R11, R17, 0x40, RZ, 0xfc, !PT ;  /* 0x00000040110b7812 */ /* 0x000fe200078efcff */
[----:B------:R-:W-:Y:S01]  /*9680*/  IMAD R7, R10, R2, R7 ;  /* 0x000000020a077224 */ /* 0x000fe200078e0207 */
[----:B------:R0:W5:Y:S01]  /*9690*/  LDL R17, [R1] ;  /* 0x0000000001117983 */ /* 0x0001620000100800 */
[----:B----4-:R-:W-:Y:S02]  /*96a0*/  @P0 SHF.R.U32.HI R8, RZ, R3, R5 ;  /* 0x00000003ff080219 */ /* 0x010fe40000011605 */
[----:B------:R-:W1:Y:S01]  /*96b0*/  LDC.64 R2, c[0x0][0x2d0] ;  /* 0x0000b400ff027b82 */ /* 0x000e620000000a00 */
[----:B------:R-:W-:-:S05]  /*96c0*/  SHF.R.S32.HI R5, RZ, 0x1f, R4 ;  /* 0x0000001fff057819 */ /* 0x000fca0000011404 */
[----:B-1----:R-:W-:-:S04]  /*96d0*/  IMAD R5, R5, R2, RZ ;  /* 0x0000000205057224 */ /* 0x002fc800078e02ff */
[C---:B------:R-:W-:Y:S02]  /*96e0*/  IMAD R9, R4.reuse, R3, R5 ;  /* 0x0000000304097224 */ /* 0x040fe400078e0205 */
[----:B------:R-:W-:-:S04]  /*96f0*/  IMAD.WIDE.U32 R4, R4, R2, UR4 ;  /* 0x0000000404047e25 */ /* 0x000fc8000f8e0002 */
[----:B------:R-:W-:Y:S02]  /*9700*/  IMAD.IADD R5, R5, 0x1, R9 ;  /* 0x0000000105057824 */ /* 0x000fe400078e0209 */
[----:B------:R-:W-:-:S04]  /*9710*/  IMAD.MOV R9, RZ, RZ, -R8 ;  /* 0x000000ffff097224 */ /* 0x000fc800078e0a08 */
[----:B------:R-:W-:Y:S01]  /*9720*/  IMAD R6, R10, R9, R6 ;  /* 0x000000090a067224 */ /* 0x000fe200078e0206 */
[----:B------:R-:W-:-:S05]  /*9730*/  SHF.R.S32.HI R9, RZ, 0x1f, R8 ;  /* 0x0000001fff097819 */ /* 0x000fca0000011408 */
[----:B------:R-:W-:-:S04]  /*9740*/  IMAD R9, R9, R2, RZ ;  /* 0x0000000209097224 */ /* 0x000fc800078e02ff */
[C---:B------:R-:W-:Y:S02]  /*9750*/  IMAD R9, R8.reuse, R3, R9 ;  /* 0x0000000308097224 */ /* 0x040fe400078e0209 */
[----:B------:R-:W-:Y:S01]  /*9760*/  IMAD.WIDE.U32 R2, R8, R2, UR4 ;  /* 0x0000000408027e25 */ /* 0x000fe2000f8e0002 */
[----:B------:R-:W-:Y:S01]  /*9770*/  SHF.R.S32.HI R8, RZ, 0x1f, R7 ;  /* 0x0000001fff087819 */ /* 0x000fe20000011407 */
[----:B------:R-:W-:Y:S02]  /*9780*/  ULDC.64 UR4, c[0x0][0x2c8] ;  /* 0x0000b20000047ab9 */ /* 0x000fe40000000a00 */
[----:B------:R-:W-:-:S04]  /*9790*/  IMAD.WIDE.U32 R4, R7, UR4, R4 ;  /* 0x0000000407047c25 */ /* 0x000fc8000f8e0004 */
[----:B------:R-:W-:Y:S01]  /*97a0*/  IMAD R8, R8, UR4, RZ ;  /* 0x0000000408087c24 */ /* 0x000fe2000f8e02ff */
[----:B------:R-:W-:Y:S01]  /*97b0*/  IADD3 R4, P0, R4, UR6, RZ ;  /* 0x0000000604047c10 */ /* 0x000fe2000ff1e0ff */
[----:B------:R-:W-:Y:S02]  /*97c0*/  IMAD.IADD R3, R3, 0x1, R9 ;  /* 0x0000000103037824 */ /* 0x000fe400078e0209 */
[----:B------:R-:W-:Y:S01]  /*97d0*/  IMAD R8, R7, UR5, R8 ;  /* 0x0000000507087c24 */ /* 0x000fe2000f8e0208 */
[----:B------:R-:W-:Y:S01]  /*97e0*/  SHF.R.S32.HI R7, RZ, 0x1f, R6 ;  /* 0x0000001fff077819 */ /* 0x000fe20000011406 */
[----:B------:R-:W-:-:S03]  /*97f0*/  IMAD.WIDE.U32 R2, R6, UR4, R2 ;  /* 0x0000000406027c25 */ /* 0x000fc6000f8e0002 */
[----:B------:R-:W-:Y:S01]  /*9800*/  IADD3.X R5, R5, UR7, R8, P0, !PT ;  /* 0x0000000705057c10 */ /* 0x000fe200087fe408 */
[----:B------:R-:W-:Y:S01]  /*9810*/  IMAD R7, R7, UR4, RZ ;  /* 0x0000000407077c24 */ /* 0x000fe2000f8e02ff */
[----:B------:R-:W-:Y:S02]  /*9820*/  ULDC UR4, c[0x0][0x2b8] ;  /* 0x0000ae0000047ab9 */ /* 0x000fe40000000800 */
[----:B------:R-:W-:Y:S01]  /*9830*/  ISETP.GE.AND P2, PT, R20, UR4, PT ;  /* 0x0000000414007c0c */ /* 0x000fe2000bf46270 */
[----:B------:R-:W-:Y:S01]  /*9840*/  IMAD R7, R6, UR5, R7 ;  /* 0x0000000506077c24 */ /* 0x000fe2000f8e0207 */
[----:B------:R-:W-:Y:S02]  /*9850*/  IADD3 R6, P0, R2, UR6, RZ ;  /* 0x0000000602067c10 */ /* 0x000fe4000ff1e0ff */
[----:B------:R-:W-:Y:S02]  /*9860*/  ISETP.GE.AND P1, PT, R12, UR4, PT ;  /* 0x000000040c007c0c */ /* 0x000fe4000bf26270 */
[----:B------:R-:W-:-:S02]  /*9870*/  IADD3.X R7, R3, UR7, R7, P0, !PT ;  /* 0x0000000703077c10 */ /* 0x000fc400087fe407 */
[----:B------:R-:W-:Y:S01]  /*9880*/  ISETP.GE.AND P0, PT, R11, UR4, PT ;  /* 0x000000040b007c0c */ /* 0x000fe2000bf06270 */
[----:B------:R-:W-:Y:S01]  /*9890*/  UMOV UR4, 0xffffffff ;  /* 0xffffffff00047882 */ /* 0x000fe20000000000 */
[----:B------:R-:W-:-:S04]  /*98a0*/  LOP3.LUT R21, R21, 0x7f, RZ, 0xc0, !PT ;  /* 0x0000007f15157812 */ /* 0x000fc800078ec0ff */
[----:B------:R-:W-:Y:S01]  /*98b0*/  SHF.R.U32.HI R21, RZ, 0x1, R21 ;  /* 0x00000001ff157819 */ /* 0x000fe20000011615 */
[----:B0-----:R-:W-:Y:S06]  /*98c0*/  BRA.DIV UR4, `(.L_x_8509) ;  /* 0x0000002204407947 */ /* 0x001fec000b800000 */
[----:B------:R-:W0:Y:S01]  /*98d0*/  SHFL.IDX PT, R3, R4, RZ, 0x1e1f ;  /* 0x001e1fff04037589 */ /* 0x000e2200000e0000 */
[----:B------:R-:W-:Y:S01]  /*98e0*/  ULDC UR4, c[0x0][0x288] ;  /* 0x0000a20000047ab9 */ /* 0x000fe20000000800 */
[----:B------:R-:W-:Y:S02]  /*98f0*/  IMAD R0, R0, 0xc0, R21 ;  /* 0x000000c000007824 */ /* 0x000fe400078e0215 */
[----:B------:R-:W1:Y:S01]  /*9900*/  SHFL.IDX PT, R2, R5, RZ, 0x1e1f ;  /* 0x001e1fff05027589 */ /* 0x000e6200000e0000 */
[----:B------:R-:W-:Y:S02]  /*9910*/  IMAD R8, R10, UR4, RZ ;  /* 0x000000040a087c24 */ /* 0x000fe4000f8e02ff */
[C---:B------:R-:W-:Y:S01]  /*9920*/  VIADD R9, R0.reuse, 0x40 ;  /* 0x0000004000097836 */ /* 0x040fe20000000000 */
[----:B------:R-:W2:Y:S02]  /*9930*/  SHFL.IDX PT, R14, R4, 0x1, 0x1e1f ;  /* 0x003e1f00040e7f89 */ /* 0x000ea400000e0000 */
[----:B------:R-:W-:-:S02]  /*9940*/  ISETP.GE.AND P4, PT, R0, R8, PT ;  /* 0x000000080000720c */ /* 0x000fc40003f86270 */
[----:B------:R-:W3:Y:S04]  /*9950*/  SHFL.IDX PT, R5, R5, 0x1, 0x1e1f ;  /* 0x003e1f0005057f89 */ /* 0x000ee800000e0000 */
[----:B------:R-:W4:Y:S07]  /*9960*/  SHFL.IDX PT, R7, R7, RZ, 0x1e1f ;  /* 0x001e1fff07077589 */ /* 0x000f2e00000e0000 */
[----:B0-----:R-:W-:-:S05]  /*9970*/  @!P4 IADD3 R3, P3, R20, R3, RZ ;  /* 0x000000031403c210 */ /* 0x001fca0007f7e0ff */
[----:B-1----:R-:W-:-:S05]  /*9980*/  @!P4 IMAD.X R2, RZ, RZ, R2, P3 ;  /* 0x000000ffff02c224 */ /* 0x002fca00018e0602 */
[----:B------:R-:W-:-:S04]  /*9990*/  @!P4 LOP3.LUT R3, R3, R2, RZ, 0x3c, !PT ;  /* 0x000000020303c212 */ /* 0x000fc800078e3cff */
[----:B------:R-:W-:-:S04]  /*99a0*/  @!P4 LOP3.LUT R2, R3, R2, RZ, 0x3c, !PT ;  /* 0x000000020302c212 */ /* 0x000fc800078e3cff */
[----:B------:R-:W-:-:S05]  /*99b0*/  @!P4 LOP3.LUT R3, R3, R2, RZ, 0x3c, !PT ;  /* 0x000000020303c212 */ /* 0x000fca00078e3cff */
[----:B-----5:R-:W-:Y:S04]  /*99c0*/  @!P4 LDGSTS.E.BYPASS.LTC128B.128 [R17+0xf000], desc[UR52][R2.64], !P2 ;  /* 0x0f0000000211cfae */ /* 0x020fe8000d101d74 */
[----:B------:R-:W-:Y:S04]  /*99d0*/  @!P4 LDGSTS.E.BYPASS.LTC128B.128 [R17+0x10800], desc[UR52][R2.64+0x20], !P1 ;  /* 0x108000200211cfae */ /* 0x000fe8000c901d74 */
[----:B------:R0:W-:Y:S01]  /*99e0*/  @!P4 LDGSTS.E.BYPASS.LTC128B.128 [R17+0x12000], desc[UR52][R2.64+0x40], !P0 ;  /* 0x120000400211cfae */ /* 0x0001e2000c101d74 */
[----:B------:R-:W-:-:S13]  /*99f0*/  ISETP.GE.AND P4, PT, R9, R8, PT ;  /* 0x000000080900720c */ /* 0x000fda0003f86270 */
[----:B--2---:R-:W-:-:S05]  /*9a00*/  @!P4 IADD3 R14, P3, R20, R14, RZ ;  /* 0x0000000e140ec210 */ /* 0x004fca0007f7e0ff */
[----:B---3--:R-:W-:Y:S02]  /*9a10*/  @!P4 IMAD.X R9, RZ, RZ, R5, P3 ;  /* 0x000000ffff09c224 */ /* 0x008fe400018e0605 */
[----:B0-----:R-:W-:Y:S02]  /*9a20*/  @!P4 IMAD.MOV.U32 R2, RZ, RZ, R14 ;  /* 0x000000ffff02c224 */ /* 0x001fe400078e000e */
[----:B------:R-:W-:Y:S01]  /*9a30*/  @!P4 IMAD.MOV.U32 R3, RZ, RZ, R9 ;  /* 0x000000ffff03c224 */ /* 0x000fe200078e0009 */
[----:B------:R0:W1:Y:S04]  /*9a40*/  SHFL.IDX PT, R14, R6, RZ, 0x1e1f ;  /* 0x001e1fff060e7589 */ /* 0x00006800000e0000 */
[----:B------:R0:W-:Y:S04]  /*9a50*/  @!P4 LDGSTS.E.BYPASS.LTC128B.128 [R17+0xf800], desc[UR52][R2.64], !P2 ;  /* 0x0f8000000211cfae */ /* 0x0001e8000d101d74 */
[----:B------:R0:W-:Y:S04]  /*9a60*/  @!P4 LDGSTS.E.BYPASS.LTC128B.128 [R17+0x11000], desc[UR52][R2.64+0x20], !P1 ;  /* 0x110000200211cfae */ /* 0x0001e8000c901d74 */
[----:B----4-:R0:W-:Y:S02]  /*9a70*/  @!P4 LDGSTS.E.BYPASS.LTC128B.128 [R17+0x12800], desc[UR52][R2.64+0x40], !P0 ;  /* 0x128000400211cfae */ /* 0x0101e4000c101d74 */
.L_x_8572:
[----:B0-----:R-:W-:Y:S01]  /*9a80*/  VIADD R3, R0, 0x80 ;  /* 0x0000008000037836 */ /* 0x001fe20000000000 */
[----:B------:R-:W-:Y:S04]  /*9a90*/  BSSY B0, `(.L_x_8510) ;  /* 0x000000b000007945 */ /* 0x000fe80003800000 */
[----:B------:R-:W-:-:S13]  /*9aa0*/  ISETP.GE.AND P3, PT, R3, R8, PT ;  /* 0x000000080300720c */ /* 0x000fda0003f66270 */
[----:B------:R-:W-:Y:S05]  /*9ab0*/  @P3 BRA `(.L_x_8511) ;  /* 0x0000000000203947 */ /* 0x000fea0003800000 */
[----:B-1----:R-:W-:-:S05]  /*9ac0*/  IADD3 R2, P3, R20, R14, RZ ;  /* 0x0000000e14027210 */ /* 0x002fca0007f7e0ff */
[----:B------:R-:W-:-:S05]  /*9ad0*/  IMAD.X R3, RZ, RZ, R7, P3 ;  /* 0x000000ffff037224 */ /* 0x000fca00018e0607 */
[----:B------:R-:W-:Y:S01]  /*9ae0*/  @!PT LDS RZ, [RZ] ;  /* 0x00000000fffff984 */ /* 0x000fe20000000800 */
[----:B------:R-:W-:Y:S01]  /*9af0*/  @!PT LDS RZ, [RZ] ;  /* 0x00000000fffff984 */ /* 0x000fe20000000800 */
[----:B------:R-:W-:Y:S01]  /*9b00*/  @!PT LDS RZ, [RZ] ;  /* 0x00000000fffff984 */ /* 0x000fe20000000800 */
[----:B------:R0:W-:Y:S04]  /*9b10*/  LDGSTS.E.BYPASS.LTC128B.128 [R17+0x10000], desc[UR52][R2.64], !P2 ;  /* 0x1000000002117fae */ /* 0x0001e8000d101d74 */
[----:B------:R0:W-:Y:S04]  /*9b20*/  LDGSTS.E.BYPASS.LTC128B.128 [R17+0x11800], desc[UR52][R2.64+0x20], !P1 ;  /* 0x1180002002117fae */ /* 0x0001e8000c901d74 */
[----:B------:R0:W-:Y:S02]  /*9b30*/  LDGSTS.E.BYPASS.LTC128B.128 [R17+0x13000], desc[UR52][R2.64+0x40], !P0 ;  /* 0x1300004002117fae */ /* 0x0001e4000c101d74 */
.L_x_8511:
[----:B------:R-:W-:Y:S05]  /*9b40*/  BSYNC B0 ;  /* 0x0000000000007941 */ /* 0x000fea0003800000 */
.L_x_8510:
        /* <DEDUP_REMOVED lines=10> */
.L_x_8573:
[----:B------:R-:W-:-:S06]  /*9bf0*/  UISETP.GE.AND UP0, UPT, UR39, 0x81, UPT ;  /* 0x000000812700788c */ /* 0x000fcc000bf06270 */
[----:B------:R-:W-:-:S13]  /*9c00*/  PLOP3.LUT P0, PT, PT, PT, UP0, 0x80, 0x0 ;  /* 0x000000000000781c */ /* 0x000fda0003f0f008 */
[----:B------:R-:W-:Y:S05]  /*9c10*/  @!P0 BRA `(.L_x_8513) ;  /* 0x0000001000248947 */ /* 0x000fea0003800000 */
[----:B------:R-:W-:Y:S01]  /*9c20*/  ULEA.HI.SX32 UR4, UR38, 0xfffffffe, 0x19 ;  /* 0xfffffffe26047891 */ /* 0x000fe2000f8fca3f */
[----:B------:R-:W-:Y:S02]  /*9c30*/  IMAD.MOV.U32 R4, RZ, RZ, R22 ;  /* 0x000000ffff047224 */ /* 0x000fe400078e0016 */
[----:B------:R-:W-:-:S03]  /*9c40*/  IMAD.MOV.U32 R5, RZ, RZ, R18 ;  /* 0x000000ffff057224 */ /* 0x000fc600078e0012 */
[----:B0-----:R-:W-:-:S07]  /*9c50*/  IMAD.U32 R0, RZ, RZ, UR4 ;  /* 0x00000004ff007e24 */ /* 0x001fce000f8e00ff */
.L_x_8537:
[----:B------:R-:W-:Y:S01]  /*9c60*/  LOP3.LUT P1, RZ, R24, 0x2, RZ, 0xc0, !PT ;  /* 0x0000000218ff7812 */ /* 0x000fe2000782c0ff */
[----:B------:R-:W-:Y:S01]  /*9c70*/  VIADD R18, R5, 0x1 ;  /* 0x0000000105127836 */ /* 0x000fe20000000000 */
[----:B------:R-:W-:Y:S04]  /*9c80*/  BSSY B0, `(.L_x_8514) ;  /* 0x00000a4000007945 */ /* 0x000fe80003800000 */
[----:B------:R-:W-:-:S04]  /*9c90*/  ISETP.NE.AND P0, PT, R18, 0x2, PT ;  /* 0x000000021200780c */ /* 0x000fc80003f05270 */
[----:B------:R-:W-:Y:S02]  /*9ca0*/  SEL R3, RZ, 0x1, P0 ;  /* 0x00000001ff037807 */ /* 0x000fe40000000000 */
[----:B------:R-:W-:Y:S02]  /*9cb0*/  SEL R18, R18, RZ, P0 ;  /* 0x000000ff12127207 */ /* 0x000fe40000000000 */
[----:B------:R-:W-:Y:S01]  /*9cc0*/  LOP3.LUT R22, R4, R3, RZ, 0x3c, !PT ;  /* 0x0000000304167212 */ /* 0x000fe200078e3cff */
[----:B01----:R-:W-:Y:S06]  /*9cd0*/  @!P1 BRA `(.L_x_8515) ;  /* 0x0000000800789947 */ /* 0x003fec0003800000 */
[----:B------:R-:W-:Y:S01]  /*9ce0*/  LOP3.LUT P1, RZ, R24, 0x1, RZ, 0xc0, !PT ;  /* 0x0000000118ff7812 */ /* 0x000fe2000782c0ff */
[----:B------:R-:W-:-:S12]  /*9cf0*/  IMAD.MOV.U32 R6, RZ, RZ, R0 ;  /* 0x000000ffff067224 */ /* 0x000fd800078e0000 */
[----:B------:R-:W-:Y:S05]  /*9d00*/  @!P1 BRA `(.L_x_8516) ;  /* 0x0000000000489947 */ /* 0x000fea0003800000 */
[----:B------:R-:W0:Y:S01]  /*9d10*/  LDC R7, c[0x0][0x43c] ;  /* 0x00010f00ff077b82 */ /* 0x000e220000000800 */
[----:B------:R-:W-:Y:S02]  /*9d20*/  ULDC.64 UR4, c[0x0][0x428] ;  /* 0x00010a0000047ab9 */ /* 0x000fe40000000a00 */
[----:B------:R-:W-:Y:S01]  /*9d30*/  IMAD R8, R26, UR4, RZ ;  /* 0x000000041a087c24 */ /* 0x000fe2000f8e02ff */
        /* <DEDUP_REMOVED lines=8> */
[C---:B------:R-:W-:Y:S02]  /*9dc0*/  IMAD R7, R25.reuse, UR5, R8 ;  /* 0x0000000519077c24 */ /* 0x040fe4000f8e0208 */
[----:B------:R-:W-:Y:S01]  /*9dd0*/  IMAD.WIDE.U32 R2, R25, UR4, R2 ;  /* 0x0000000419027c25 */ /* 0x000fe2000f8e0002 */
[----:B------:R-:W-:-:S03]  /*9de0*/  ULDC.64 UR4, c[0x0][0x418] ;  /* 0x0001060000047ab9 */ /* 0x000fc60000000a00 */
[----:B------:R-:W-:Y:S01]  /*9df0*/  IMAD.IADD R7, R7, 0x1, R3 ;  /* 0x0000000107077824 */ /* 0x000fe200078e0203 */
[----:B------:R-:W-:-:S04]  /*9e00*/  LEA R16, P0, R2, UR4, 0x2 ;  /* 0x0000000402107c11 */ /* 0x000fc8000f8010ff */
[----:B------:R-:W-:-:S05]  /*9e10*/  LEA.HI.X R17, R2, UR5, R7, 0x2, P0 ;  /* 0x0000000502117c11 */ /* 0x000fca00080f1407 */
[----:B------:R0:W5:Y:S04]  /*9e20*/  LDG.E R16, desc[UR52][R16.64] ;  /* 0x0000003410107981 */ /* 0x000168000c1e1900 */
.L_x_8516:
[----:B------:R-:W2:Y:S01]  /*9e30*/  S2R R2, SR_TID.X ;  /* 0x0000000000027919 */ /* 0x000ea20000002100 */
[----:B------:R-:W-:Y:S01]  /*9e40*/  LEA R7, R18, UR40, 0x3 ;  /* 0x0000002812077c11 */ /* 0x000fe2000f8e18ff */
[----:B------:R-:W-:Y:S01]  /*9e50*/  BSSY B1, `(.L_x_8517) ;  /* 0x0000006000017945 */ /* 0x000fe20003800000 */
[----:B--2---:R-:W-:Y:S02]  /*9e60*/  LOP3.LUT R3, R2, 0x7f, RZ, 0xc0, !PT ;  /* 0x0000007f02037812 */ /* 0x004fe400078ec0ff */
[----:B------:R-:W-:Y:S02]  /*9e70*/  SHF.L.U32 R2, R22, 0x1f, RZ ;  /* 0x0000001f16027819 */ /* 0x000fe400000006ff */
[----:B------:R-:W-:Y:S02]  /*9e80*/  ISETP.NE.AND P1, PT, R3, RZ, PT ;  /* 0x000000ff0300720c */ /* 0x000fe40003f25270 */
[----:B------:R-:W2:Y:S02]  /*9e90*/  SYNCS.PHASECHK.TRANS64.TRYWAIT P0, [R7+URZ+0x19c80], R2 ;  /* 0x019c8002070075a7 */ /* 0x000ea4000800017f */
[----:B--2---:R-:W-:Y:S09]  /*9ea0*/  @!P0 BRA `(.L_x_8518) ;  /* 0x0000001c00d48947 */ /* 0x004ff20003800000 */
.L_x_8574:
[----:B------:R-:W-:Y:S05]  /*9eb0*/  BSYNC B1 ;  /* 0x0000000000017941 */ /* 0x000fea0003800000 */
.L_x_8517:
[----:B------:R-:W-:Y:S04]  /*9ec0*/  BSSY B1, `(.L_x_8519) ;  /* 0x0000009000017945 */ /* 0x000fe80003800000 */
[----:B------:R-:W-:Y:S05]  /*9ed0*/  @P1 BRA `(.L_x_8520) ;  /* 0x00000000001c1947 */ /* 0x000fea0003800000 */
[----:B------:R-:W3:Y:S01]  /*9ee0*/  S2R R3, SR_TID.X ;  /* 0x0000000000037919 */ /* 0x000ee20000002100 */
[----:B------:R-:W-:-:S04]  /*9ef0*/  IMAD.MOV.U32 R8, RZ, RZ, 0x3000 ;  /* 0x00003000ff087424 */ /* 0x000fc800078e00ff */
[----:B------:R4:W-:Y:S01]  /*9f00*/  SYNCS.ARRIVE.TRANS64 RZ, [R7+URZ+0x19c70], R8 ;  /* 0x019c700807ff79a7 */ /* 0x0009e2000800003f */
[----:B---3--:R-:W-:-:S04]  /*9f10*/  LOP3.LUT R3, R3, 0x1f, RZ, 0xc0, !PT ;  /* 0x0000001f03037812 */ /* 0x008fc800078ec0ff */
[----:B------:R-:W-:-:S13]  /*9f20*/  ISETP.NE.AND P0, PT, R3, RZ, PT ;  /* 0x000000ff0300720c */ /* 0x000fda0003f05270 */
[----:B----4-:R-:W-:Y:S05]  /*9f30*/  @!P0 BRA `(.L_x_8520) ;  /* 0x0000000000048947 */ /* 0x010fea0003800000 */
[----:B------:R-:W-:Y:S01]  /*9f40*/  BPT.TRAP 0x1 ;  /* 0x000000040000795c */ /* 0x000fe20000300000 */
.L_x_8520:
[----:B------:R-:W-:Y:S05]  /*9f50*/  BSYNC B1 ;  /* 0x0000000000017941 */ /* 0x000fea0003800000 */
.L_x_8519:
[----:B------:R-:W-:Y:S01]  /*9f60*/  IMAD.MOV.U32 R8, RZ, RZ, RZ ;  /* 0x000000ffff087224 */ /* 0x000fe200078e00ff */
[----:B------:R-:W-:Y:S01]  /*9f70*/  UIADD3 UR4, UP0, UR50, 0x470, URZ ;  /* 0x0000047032047890 */ /* 0x000fe2000ff1e03f */
[----:B------:R-:W-:Y:S01]  /*9f80*/  IMAD.U32 R3, RZ, RZ, UR40 ;  /* 0x00000028ff037e24 */ /* 0x000fe2000f8e00ff */
[----:B------:R-:W-:Y:S01]  /*9f90*/  PLOP3.LUT P0, PT, PT, PT, PT, 0x80, 0x0 ;  /* 0x000000000000781c */ /* 0x000fe20003f0f070 */
[----:B------:R-:W-:Y:S01]  /*9fa0*/  IMAD.SHL.U32 R6, R6, 0x80, RZ ;  /* 0x0000008006067824 */ /* 0x000fe200078e00ff */
[----:B------:R-:W-:Y:S01]  /*9fb0*/  R2UR UR10, R8 ;  /* 0x00000000080a72ca */ /* 0x000fe200000e0000 */
[----:B------:R-:W-:Y:S01]  /*9fc0*/  IMAD R9, R18, 0x3000, R3 ;  /* 0x0000300012097824 */ /* 0x000fe200078e0203 */
[----:B------:R-:W-:Y:S01]  /*9fd0*/  UIADD3.X UR5, URZ, UR51, URZ, UP0, !UPT ;  /* 0x000000333f057290 */ /* 0x000fe200087fe43f */
[----:B------:R-:W-:Y:S01]  /*9fe0*/  VIADD R3, R7, 0x19c70 ;  /* 0x00019c7007037836 */ /* 0x000fe20000000000 */
[----:B------:R-:W-:Y:S01]  /*9ff0*/  UMOV UR6, 0x0 ;  /* 0x0000000000067882 */ /* 0x000fe20000000000 */
[----:B------:R-:W-:Y:S01]  /*a000*/  VIADD R10, R9, 0x9000 ;  /* 0x00009000090a7836 */ /* 0x000fe20000000000 */
[----:B------:R-:W-:-:S09]  /*a010*/  UMOV UR7, 0x14f00000 ;  /* 0x14f0000000077882 */ /* 0x000fd20000000000 */
.L_x_8521:
        /* <DEDUP_REMOVED lines=10> */
[----:B------:R-:W-:Y:S01]  /*a0c0*/  MOV R10, 0x20 ;  /* 0x00000020000a7802 */ /* 0x000fe20000000f00 */
[----:B------:R-:W-:Y:S01]  /*a0d0*/  VIADD R11, R9, 0xa000 ;  /* 0x0000a000090b7836 */ /* 0x000fe20000000000 */
[----:B------:R-:W-:Y:S01]  /*a0e0*/  PLOP3.LUT P0, PT, PT, PT, PT, 0x80, 0x0 ;  /* 0x000000000000781c */ /* 0x000fe20003f0f070 */
[----:B------:R-:W-:Y:S01]  /*a0f0*/  UMOV UR6, 0x0 ;  /* 0x0000000000067882 */ /* 0x000fe20000000000 */
[----:B------:R-:W-:Y:S01]  /*a100*/  R2UR UR10, R10 ;  /* 0x000000000a0a72ca */ /* 0x000fe200000e0000 */
[----:B------:R-:W-:-:S14]  /*a110*/  UMOV UR7, 0x14f00000 ;  /* 0x14f0000000077882 */ /* 0x000fdc0000000000 */
.L_x_8522:
        /* <DEDUP_REMOVED lines=16> */
.L_x_8523:
        /* <DEDUP_REMOVED lines=10> */
[----:B------:R-:W3:Y:S01]  /*a2c0*/  SYNCS.PHASECHK.TRANS64.TRYWAIT P0, [R7+URZ+0x19c40], R2 ;  /* 0x019c4002070075a7 */ /* 0x000ee2000800017f */
[----:B------:R-:W-:Y:S04]  /*a2d0*/  BSSY B1, `(.L_x_8524) ;  /* 0x0000002000017945 */ /* 0x000fe80003800000 */
[----:B---3--:R-:W-:Y:S05]  /*a2e0*/  @!P0 BRA `(.L_x_8525) ;  /* 0x0000001800d88947 */ /* 0x008fea0003800000 */
.L_x_8575:
[----:B------:R-:W-:Y:S05]  /*a2f0*/  BSYNC B1 ;  /* 0x0000000000017941 */ /* 0x000fea0003800000 */
.L_x_8524:
[----:B------:R-:W-:Y:S01]  /*a300*/  BSSY B1, `(.L_x_8526) ;  /* 0x000000b000017945 */ /* 0x000fe20003800000 */
[----:B--23--:R-:W-:Y:S02]  /*a310*/  IMAD.MOV.U32 R2, RZ, RZ, 0x0 ;  /* 0x00000000ff027424 */ /* 0x00cfe400078e00ff */
        /* <DEDUP_REMOVED lines=9> */
.L_x_8527:
[----:B------:R-:W-:Y:S05]  /*a3b0*/  BSYNC B1 ;  /* 0x0000000000017941 */ /* 0x000fea0003800000 */
.L_x_8526:
        /* <DEDUP_REMOVED lines=8> */
.L_x_8528:
        /* <DEDUP_REMOVED lines=15> */
.L_x_8529:
        /* <DEDUP_REMOVED lines=15> */
.L_x_8530:
        /* <DEDUP_REMOVED lines=10> */
.L_x_8515:
[----:B------:R-:W-:Y:S05]  /*a6c0*/  BSYNC B0 ;  /* 0x0000000000007941 */ /* 0x000fea0003800000 */
.L_x_8514:
[----:B------:R-:W-:-:S06]  /*a6d0*/  UISETP.NE.AND UP0, UPT, UR41, 0x3, UPT ;  /* 0x000000032900788c */ /* 0x000fcc000bf05270 */
[----:B------:R-:W-:-:S13]  /*a6e0*/  PLOP3.LUT P0, PT, PT, PT, UP0, 0x80, 0x0 ;  /* 0x000000000000781c */ /* 0x000fda0003f0f008 */
[----:B------:R-:W-:Y:S05]  /*a6f0*/  @!P0 BRA `(.L_x_8531) ;  /* 0x0000000000048947 */ /* 0x000fea0003800000 */
[----:B------:R-:W-:Y:S01]  /*a700*/  BPT.TRAP 0x1 ;  /* 0x000000040000795c */ /* 0x000fe20000300000 */
.L_x_8531:
[----:B------:R-:W-:Y:S01]  /*a710*/  IMAD.U32 R2, RZ, RZ, UR47 ;  /* 0x0000002fff027e24 */ /* 0x000fe2000f8e00ff */
[----:B------:R-:W-:Y:S01]  /*a720*/  LEA R3, R5, UR40, 0x3 ;  /* 0x0000002805037c11 */ /* 0x000fe2000f8e18ff */
[----:B------:R-:W-:Y:S03]  /*a730*/  BSSY B0, `(.L_x_8532) ;  /* 0x0000006000007945 */ /* 0x000fe60003800000 */
[----:B------:R-:W-:Y:S02]  /*a740*/  ISETP.NE.AND P1, PT, R2, 0x3, PT ;  /* 0x000000030200780c */ /* 0x000fe40003f25270 */
[----:B------:R-:W-:-:S04]  /*a750*/  LOP3.LUT R2, R4, 0x1, RZ, 0x3c, !PT ;  /* 0x0000000104027812 */ /* 0x000fc800078e3cff */
[----:B------:R-:W-:-:S04]  /*a760*/  SHF.L.U32 R2, R2, 0x1f, RZ ;  /* 0x0000001f02027819 */ /* 0x000fc800000006ff */
[----:B------:R-:W2:Y:S02]  /*a770*/  SYNCS.PHASECHK.TRANS64.TRYWAIT P0, [R3+URZ+0x19c70], R2 ;  /* 0x019c7002030075a7 */ /* 0x000ea4000800017f */
[----:B--2---:R-:W-:Y:S05]  /*a780*/  @!P0 BRA `(.L_x_8533) ;  /* 0x0000001400c48947 */ /* 0x004fea0003800000 */
.L_x_8576:
[----:B------:R-:W-:Y:S05]  /*a790*/  BSYNC B0 ;  /* 0x0000000000007941 */ /* 0x000fea0003800000 */
.L_x_8532:
[----:B------:R-:W-:Y:S05]  /*a7a0*/  @!P1 BRA `(.L_x_8534) ;  /* 0x0000000000049947 */ /* 0x000fea0003800000 */
[----:B------:R-:W-:Y:S01]  /*a7b0*/  BPT.TRAP 0x1 ;  /* 0x000000040000795c */ /* 0x000fe20000300000 */
.L_x_8534:
[----:B------:R-:W-:Y:S01]  /*a7c0*/  SHF.L.U32 R4, R4, 0x1f, RZ ;  /* 0x0000001f04047819 */ /* 0x000fe200000006ff */
[----:B--2---:R-:W-:-:S03]  /*a7d0*/  IMAD R2, R5, 0x3000, RZ ;  /* 0x0000300005027824 */ /* 0x004fc600078e02ff */
[----:B------:R-:W2:Y:S02]  /*a7e0*/  SYNCS.PHASECHK.TRANS64.TRYWAIT P0, [R3+URZ+0x19c60], R4 ;  /* 0x019c6004030075a7 */ /* 0x000ea4000800017f */
[----:B--2---:R-:W-:Y:S05]  /*a7f0*/  @!P0 BRA `(.L_x_8535) ;  /* 0x0000001400bc8947 */ /* 0x004fea0003800000 */
.L_x_8577:
[----:B------:R-:W-:Y:S01]  /*a800*/  LOP3.LUT R12, R2, R19, RZ, 0xfc, !PT ;  /* 0x00000013020c7212 */ /* 0x000fe200078efcff */
[----:B------:R-:W-:Y:S05]  /*a810*/  WARPSYNC.ALL ;  /* 0x0000000000007948 */ /* 0x000fea0003800000 */
[----:B--2---:R-:W2:Y:S01]  /*a820*/  LDSM.16.MT88.4 R4, [R12+UR40+0x9000] ;  /* 0x009000280c04783b */ /* 0x004ea20008004200 */
[----:B-1----:R-:W-:-:S04]  /*a830*/  IMAD.U32 R14, RZ, RZ, UR40 ;  /* 0x00000028ff0e7e24 */ /* 0x002fc8000f8e00ff */
[----:B------:R-:W-:Y:S01]  /*a840*/  VIADD R14, R14, 0x3000 ;  /* 0x000030000e0e7836 */ /* 0x000fe20000000000 */
[C-C-:B--2---:R-:W-:Y:S02]  /*a850*/  PRMT R8, R4.reuse, 0x6420, R5.reuse ;  /* 0x0000642004087816 */ /* 0x144fe40000000005 */
[----:B------:R-:W-:Y:S02]  /*a860*/  PRMT R9, R4, 0x7531, R5 ;  /* 0x0000753104097816 */ /* 0x000fe40000000005 */
[----:B------:R-:W-:Y:S02]  /*a870*/  LOP3.LUT R4, R2, R23, RZ, 0xfc, !PT ;  /* 0x0000001702047212 */ /* 0x000fe400078efcff */
[C-C-:B------:R-:W-:Y:S02]  /*a880*/  PRMT R10, R6.reuse, 0x6420, R7.reuse ;  /* 0x00006420060a7816 */ /* 0x140fe40000000007 */
[----:B------:R-:W-:Y:S01]  /*a890*/  PRMT R11, R6, 0x7531, R7 ;  /* 0x00007531060b7816 */ /* 0x000fe20000000007 */
[----:B------:R-:W-:-:S05]  /*a8a0*/  IMAD.IADD R4, R14, 0x1, R4 ;  /* 0x000000010e047824 */ /* 0x000fca00078e0204 */
[----:B------:R1:W-:Y:S02]  /*a8b0*/  STSM.16.M88.4 [R4], R8 ;  /* 0x0000000804007844 */ /* 0x0003e40000000200 */
[----:B-1----:R-:W-:-:S05]  /*a8c0*/  VIADD R10, R2, 0x1000 ;  /* 0x00001000020a7836 */ /* 0x002fca0000000000 */
[----:B------:R-:W-:-:S05]  /*a8d0*/  LOP3.LUT R13, R10, R19, RZ, 0xfc, !PT ;  /* 0x000000130a0d7212 */ /* 0x000fca00078efcff */
[----:B------:R1:W2:Y:S02]  /*a8e0*/  LDSM.16.MT88.4 R4, [R13+UR40+0x9000] ;  /* 0x009000280d04783b */ /* 0x0002a40008004200 */
[----:B-1----:R-:W-:Y:S02]  /*a8f0*/  LOP3.LUT R13, R2, 0x800, R19, 0xfe, !PT ;  /* 0x00000800020d7812 */ /* 0x002fe400078efe13 */
[C-C-:B--2---:R-:W-:Y:S02]  /*a900*/  PRMT R8, R4.reuse, 0x6420, R5.reuse ;  /* 0x0000642004087816 */ /* 0x144fe40000000005 */
[----:B------:R-:W-:Y:S02]  /*a910*/  PRMT R9, R4, 0x7531, R5 ;  /* 0x0000753104097816 */ /* 0x000fe40000000005 */
[----:B------:R-:W-:Y:S02]  /*a920*/  LOP3.LUT R4, R10, R23, RZ, 0xfc, !PT ;  /* 0x000000170a047212 */ /* 0x000fe400078efcff */
[----:B------:R-:W-:-:S02]  /*a930*/  PRMT R10, R6, 0x6420, R7 ;  /* 0x00006420060a7816 */ /* 0x000fc40000000007 */
[----:B------:R-:W-:Y:S01]  /*a940*/  PRMT R11, R6, 0x7531, R7 ;  /* 0x00007531060b7816 */ /* 0x000fe20000000007 */
[----:B------:R-:W-:-:S05]  /*a950*/  IMAD.IADD R4, R14, 0x1, R4 ;  /* 0x000000010e047824 */ /* 0x000fca00078e0204 */
[----:B------:R1:W-:Y:S02]  /*a960*/  STSM.16.M88.4 [R4], R8 ;  /* 0x0000000804007844 */ /* 0x0003e40000000200 */
[----:B-1----:R-:W-:-:S05]  /*a970*/  VIADD R10, R2, 0x2000 ;  /* 0x00002000020a7836 */ /* 0x002fca0000000000 */
[----:B------:R-:W-:-:S05]  /*a980*/  LOP3.LUT R12, R10, R19, RZ, 0xfc, !PT ;  /* 0x000000130a0c7212 */ /* 0x000fca00078efcff */
[----:B------:R1:W2:Y:S02]  /*a990*/  LDSM.16.MT88.4 R4, [R12+UR40+0x9000] ;  /* 0x009000280c04783b */ /* 0x0002a40008004200 */
[----:B-1----:R-:W-:Y:S02]  /*a9a0*/  IADD3 R12, R14, R27, R2 ;  /* 0x0000001b0e0c7210 */ /* 0x002fe40007ffe002 */
[C-C-:B--2---:R-:W-:Y:S02]  /*a9b0*/  PRMT R8, R4.reuse, 0x6420, R5.reuse ;  /* 0x0000642004087816 */ /* 0x144fe40000000005 */
[----:B------:R-:W-:Y:S02]  /*a9c0*/  PRMT R9, R4, 0x7531, R5 ;  /* 0x0000753104097816 */ /* 0x000fe40000000005 */
[----:B------:R-:W-:Y:S02]  /*a9d0*/  LOP3.LUT R4, R10, R23, RZ, 0xfc, !PT ;  /* 0x000000170a047212 */ /* 0x000fe400078efcff */
[----:B------:R-:W-:-:S02]  /*a9e0*/  PRMT R10, R6, 0x6420, R7 ;  /* 0x00006420060a7816 */ /* 0x000fc40000000007 */
[----:B------:R-:W-:Y:S01]  /*a9f0*/  PRMT R11, R6, 0x7531, R7 ;  /* 0x00007531060b7816 */ /* 0x000fe20000000007 */
[----:B------:R-:W-:Y:S01]  /*aa00*/  IMAD.IADD R4, R14, 0x1, R4 ;  /* 0x000000010e047824 */ /* 0x000fe200078e0204 */
[----:B------:R-:W-:-:S04]  /*aa10*/  IADD3 R14, R29, UR40, R2 ;  /* 0x000000281d0e7c10 */ /* 0x000fc8000fffe002 */
[----:B------:R-:W-:Y:S04]  /*aa20*/  STSM.16.M88.4 [R4], R8 ;  /* 0x0000000804007844 */ /* 0x000fe80000000200 */
[----:B------:R-:W1:Y:S02]  /*aa30*/  LDSM.16.MT88.4 R4, [R13+UR40+0x9000] ;  /* 0x009000280d04783b */ /* 0x000e640008004200 */
[C-C-:B-1----:R-:W-:Y:S02]  /*aa40*/  PRMT R8, R4.reuse, 0x6420, R5.reuse ;  /* 0x0000642004087816 */ /* 0x142fe40000000005 */
[----:B------:R-:W-:Y:S02]  /*aa50*/  PRMT R9, R4, 0x7531, R5 ;  /* 0x0000753104097816 */ /* 0x000fe40000000005 */
[----:B------:R-:W-:-:S02]  /*aa60*/  PRMT R10, R6, 0x6420, R7 ;  /* 0x00006420060a7816 */ /* 0x000fc40000000007 */
[----:B------:R-:W-:-:S05]  /*aa70*/  PRMT R11, R6, 0x7531, R7 ;  /* 0x00007531060b7816 */ /* 0x000fca0000000007 */
[----:B------:R-:W-:Y:S04]  /*aa80*/  STSM.16.M88.4 [R12], R8 ;  /* 0x000000080c007844 */ /* 0x000fe80000000200 */
[----:B------:R-:W1:Y:S02]  /*aa90*/  LDSM.16.MT88.4 R4, [R14+0x9000] ;  /* 0x009000000e04783b */ /* 0x000e640000004200 */
[C-C-:B-1----:R-:W-:Y:S02]  /*aaa0*/  PRMT R8, R4.reuse, 0x6420, R5.reuse ;  /* 0x0000642004087816 */ /* 0x142fe40000000005 */
[----:B------:R-:W-:Y:S02]  /*aab0*/  PRMT R9, R4, 0x7531, R5 ;  /* 0x0000753104097816 */ /* 0x000fe40000000005 */
[----:B------:R-:W-:-:S02]  /*aac0*/  PRMT R10, R6, 0x6420, R7 ;  /* 0x00006420060a7816 */ /* 0x000fc40000000007 */
[----:B------:R-:W-:Y:S02]  /*aad0*/  PRMT R11, R6, 0x7531, R7 ;  /* 0x00007531060b7816 */ /* 0x000fe40000000007 */
[----:B------:R-:W-:-:S03]  /*aae0*/  IADD3 R4, R28, UR40, R2 ;  /* 0x000000281c047c10 */ /* 0x000fc6000fffe002 */
[----:B------:R-:W-:Y:S04]  /*aaf0*/  STSM.16.M88.4 [R12+0x1000], R8 ;  /* 0x001000080c007844 */ /* 0x000fe80000000200 */
[----:B------:R-:W1:Y:S02]  /*ab00*/  LDSM.16.MT88.4 R4, [R4+0x9000] ;  /* 0x009000000404783b */ /* 0x000e640000004200 */
        /* <DEDUP_REMOVED lines=13> */
.L_x_8536:
[----:B------:R-:W3:Y:S01]  /*abe0*/  S2R R2, SR_TID.X ;  /* 0x0000000000027919 */ /* 0x000ee20000002100 */
[----:B--2---:R2:W-:Y:S01]  /*abf0*/  SYNCS.ARRIVE.TRANS64.A1T0 RZ, [R3+URZ+0x19c50], RZ ;  /* 0x019c50ff03ff79a7 */ /* 0x0045e2000810003f */
[----:B------:R-:W-:Y:S02]  /*ac00*/  IMAD.MOV.U32 R4, RZ, RZ, R22 ;  /* 0x000000ffff047224 */ /* 0x000fe400078e0016 */
[----:B------:R-:W-:Y:S01]  /*ac10*/  IMAD.MOV.U32 R5, RZ, RZ, R18 ;  /* 0x000000ffff057224 */ /* 0x000fe200078e0012 */
[----:B---3--:R-:W-:Y:S01]  /*ac20*/  LOP3.LUT R2, R2, 0x7f, RZ, 0xc0, !PT ;  /* 0x0000007f02027812 */ /* 0x008fe200078ec0ff */
[----:B------:R-:W-:Y:S03]  /*ac30*/  BAR.SYNC.DEFER_BLOCKING 0x2, 0x80 ;  /* 0x0082000000007b1d */ /* 0x000fe60000010000 */
[----:B------:R-:W-:-:S13]  /*ac40*/  ISETP.NE.AND P0, PT, R2, RZ, PT ;  /* 0x000000ff0200720c */ /* 0x000fda0003f05270 */
[----:B------:R-:W-:-:S05]  /*ac50*/  @!P0 VIADD R2, R3, 0x19c80 ;  /* 0x00019c8003028836 */ /* 0x000fca0000000000 */
[----:B------:R-:W-:-:S04]  /*ac60*/  @!P0 PRMT R2, RZ, 0x654, R2 ;  /* 0x00000654ff028816 */ /* 0x000fc80000000002 */
[----:B------:R2:W-:Y:S01]  /*ac70*/  @!P0 SYNCS.ARRIVE.TRANS64.RED.A1T0 RZ, [R2+URZ], RZ ;  /* 0x000000ff02ff89a7 */ /* 0x0005e2000810043f */
[C---:B------:R-:W-:Y:S01]  /*ac80*/  ISETP.GT.AND P0, PT, R0.reuse, RZ, PT ;  /* 0x000000ff0000720c */ /* 0x040fe20003f04270 */
[----:B------:R-:W-:-:S12]  /*ac90*/  VIADD R0, R0, 0xffffffff ;  /* 0xffffffff00007836 */ /* 0x000fd80000000000 */
[----:B--2---:R-:W-:Y:S05]  /*aca0*/  @P0 BRA `(.L_x_8537) ;  /* 0xffffffec00ec0947 */ /* 0x004fea000383ffff */
.L_x_8513:
[----:B------:R-:W-:-:S06]  /*acb0*/  UISETP.NE.AND UP0, UPT, UR41, 0x3, UPT ;  /* 0x000000032900788c */ /* 0x000fcc000bf05270 */
[----:B------:R-:W-:-:S13]  /*acc0*/  PLOP3.LUT P0, PT, PT, PT, UP0, 0x80, 0x0 ;  /* 0x000000000000781c */ /* 0x000fda0003f0f008 */
[----:B------:R-:W-:Y:S05]  /*acd0*/  @!P0 BRA `(.L_x_8538) ;  /* 0x0000000000048947 */ /* 0x000fea0003800000 */
[----:B------:R-:W-:Y:S01]  /*ace0*/  BPT.TRAP 0x1 ;  /* 0x000000040000795c */ /* 0x000fe20000300000 */
.L_x_8538:
[----:B0-----:R-:W-:Y:S01]  /*acf0*/  LOP3.LUT R3, R22, 0x1, RZ, 0x3c, !PT ;  /* 0x0000000116037812 */ /* 0x001fe200078e3cff */
[----:B------:R-:W-:Y:S01]  /*ad00*/  IMAD.U32 R2, RZ, RZ, UR47 ;  /* 0x0000002fff027e24 */ /* 0x000fe2000f8e00ff */
[----:B------:R-:W-:Y:S01]  /*ad10*/  LEA R0, R18, UR40, 0x3 ;  /* 0x0000002812007c11 */ /* 0x000fe2000f8e18ff */
[----:B------:R-:W-:Y:S01]  /*ad20*/  BSSY B0, `(.L_x_8539) ;  /* 0x0000005000007945 */ /* 0x000fe20003800000 */
[----:B------:R-:W-:Y:S02]  /*ad30*/  SHF.L.U32 R3, R3, 0x1f, RZ ;  /* 0x0000001f03037819 */ /* 0x000fe400000006ff */
[----:B------:R-:W-:Y:S02]  /*ad40*/  ISETP.NE.AND P1, PT, R2, 0x3, PT ;  /* 0x000000030200780c */ /* 0x000fe40003f25270 */
[----:B------:R-:W0:Y:S02]  /*ad50*/  SYNCS.PHASECHK.TRANS64.TRYWAIT P0, [R0+URZ+0x19c70], R3 ;  /* 0x019c7003000075a7 */ /* 0x000e24000800017f */
[----:B0-----:R-:W-:Y:S09]  /*ad60*/  @!P0 BRA `(.L_x_8540) ;  /* 0x0000001000748947 */ /* 0x001ff20003800000 */
.L_x_8578:
[----:B------:R-:W-:Y:S05]  /*ad70*/  BSYNC B0 ;  /* 0x0000000000007941 */ /* 0x000fea0003800000 */
.L_x_8539:
[----:B------:R-:W-:Y:S05]  /*ad80*/  @!P1 BRA `(.L_x_8541) ;  /* 0x0000000000049947 */ /* 0x000fea0003800000 */
[----:B------:R-:W-:Y:S01]  /*ad90*/  BPT.TRAP 0x1 ;  /* 0x000000040000795c */ /* 0x000fe20000300000 */
.L_x_8541:
[----:B0-----:R-:W-:-:S04]  /*ada0*/  SHF.L.U32 R3, R22, 0x1f, RZ ;  /* 0x0000001f16037819 */ /* 0x001fc800000006ff */
[----:B------:R-:W0:Y:S02]  /*adb0*/  SYNCS.PHASECHK.TRANS64.TRYWAIT P0, [R0+URZ+0x19c60], R3 ;  /* 0x019c6003000075a7 */ /* 0x000e24000800017f */
[----:B0-----:R-:W-:Y:S05]  /*adc0*/  @!P0 BRA `(.L_x_8542) ;  /* 0x0000001000708947 */ /* 0x001fea0003800000 */
.L_x_8579:
[----:B0-----:R-:W-:Y:S01]  /*add0*/  IMAD R3, R18, 0x3000, RZ ;  /* 0x0000300012037824 */ /* 0x001fe200078e02ff */
[----:B------:R-:W-:Y:S05]  /*ade0*/  WARPSYNC.ALL ;  /* 0x0000000000007948 */ /* 0x000fea0003800000 */
[C---:B------:R-:W-:Y:S01]  /*adf0*/  LOP3.LUT R2, R3.reuse, R19, RZ, 0xfc, !PT ;  /* 0x0000001303027212 */ /* 0x040fe200078efcff */
[----:B-1----:R-:W-:Y:S01]  /*ae00*/  VIADD R14, R3, 0x1000 ;  /* 0x00001000030e7836 */ /* 0x002fe20000000000 */
[----:B------:R-:W-:-:S03]  /*ae10*/  MOV R15, UR40 ;  /* 0x00000028000f7c02 */ /* 0x000fc60008000f00 */
[----:B------:R0:W1:Y:S01]  /*ae20*/  LDSM.16.MT88.4 R4, [R2+UR40+0x9000] ;  /* 0x009000280204783b */ /* 0x0000620008004200 */
[C---:B------:R-:W-:Y:S01]  /*ae30*/  LOP3.LUT R13, R14.reuse, R19, RZ, 0xfc, !PT ;  /* 0x000000130e0d7212 */ /* 0x040fe200078efcff */
[----:B------:R-:W-:Y:S01]  /*ae40*/  VIADD R15, R15, 0x3000 ;  /* 0x000030000f0f7836 */ /* 0x000fe20000000000 */
[----:B------:R-:W-:Y:S01]  /*ae50*/  LOP3.LUT R14, R14, R23, RZ, 0xfc, !PT ;  /* 0x000000170e0e7212 */ /* 0x000fe200078efcff */
[----:B0-----:R-:W-:-:S04]  /*ae60*/  VIADD R2, R3, 0x2000 ;  /* 0x0000200003027836 */ /* 0x001fc80000000000 */
[----:B------:R-:W-:Y:S01]  /*ae70*/  IMAD.IADD R14, R15, 0x1, R14 ;  /* 0x000000010f0e7824 */ /* 0x000fe200078e020e */
[C-C-:B-1----:R-:W-:Y:S02]  /*ae80*/  PRMT R8, R4.reuse, 0x6420, R5.reuse ;  /* 0x0000642004087816 */ /* 0x142fe40000000005 */
[----:B------:R-:W-:Y:S02]  /*ae90*/  PRMT R9, R4, 0x7531, R5 ;  /* 0x0000753104097816 */ /* 0x000fe40000000005 */
[----:B------:R-:W-:Y:S02]  /*aea0*/  LOP3.LUT R4, R3, R23, RZ, 0xfc, !PT ;  /* 0x0000001703047212 */ /* 0x000fe400078efcff */
[C-C-:B------:R-:W-:Y:S02]  /*aeb0*/  PRMT R10, R6.reuse, 0x6420, R7.reuse ;  /* 0x00006420060a7816 */ /* 0x140fe40000000007 */
[----:B------:R-:W-:Y:S01]  /*aec0*/  PRMT R11, R6, 0x7531, R7 ;  /* 0x00007531060b7816 */ /* 0x000fe20000000007 */
[----:B------:R-:W-:-:S05]  /*aed0*/  IMAD.IADD R12, R15, 0x1, R4 ;  /* 0x000000010f0c7824 */ /* 0x000fca00078e0204 */
[----:B------:R0:W-:Y:S04]  /*aee0*/  STSM.16.M88.4 [R12], R8 ;  /* 0x000000080c007844 */ /* 0x0001e80000000200 */
[----:B------:R1:W2:Y:S01]  /*aef0*/  LDSM.16.MT88.4 R4, [R13+UR40+0x9000] ;  /* 0x009000280d04783b */ /* 0x0002a20008004200 */
[C---:B0-----:R-:W-:Y:S02]  /*af00*/  LOP3.LUT R12, R2.reuse, R19, RZ, 0xfc, !PT ;  /* 0x00000013020c7212 */ /* 0x041fe400078efcff */
[----:B------:R-:W-:-:S05]  /*af10*/  LOP3.LUT R2, R2, R23, RZ, 0xfc, !PT ;  /* 0x0000001702027212 */ /* 0x000fca00078efcff */
[C---:B-1----:R-:W-:Y:S01]  /*af20*/  IMAD.IADD R13, R15.reuse, 0x1, R2 ;  /* 0x000000010f0d7824 */ /* 0x042fe200078e0202 */
[----:B------:R-:W-:Y:S02]  /*af30*/  IADD3 R2, R15, R27, R3 ;  /* 0x0000001b0f027210 */ /* 0x000fe40007ffe003 */
[C-C-:B--2---:R-:W-:Y:S02]  /*af40*/  PRMT R8, R4.reuse, 0x6420, R5.reuse ;  /* 0x0000642004087816 */ /* 0x144fe40000000005 */
[----:B------:R-:W-:Y:S02]  /*af50*/  PRMT R9, R4, 0x7531, R5 ;  /* 0x0000753104097816 */ /* 0x000fe40000000005 */
[C-C-:B------:R-:W-:Y:S02]  /*af60*/  PRMT R10, R6.reuse, 0x6420, R7.reuse ;  /* 0x00006420060a7816 */ /* 0x140fe40000000007 */
[----:B------:R-:W-:-:S05]  /*af70*/  PRMT R11, R6, 0x7531, R7 ;  /* 0x00007531060b7816 */ /* 0x000fca0000000007 */
[----:B------:R-:W-:Y:S04]  /*af80*/  STSM.16.M88.4 [R14], R8 ;  /* 0x000000080e007844 */ /* 0x000fe80000000200 */
[----:B------:R0:W1:Y:S02]  /*af90*/  LDSM.16.MT88.4 R4, [R12+UR40+0x9000] ;  /* 0x009000280c04783b */ /* 0x0000640008004200 */
[----:B0-----:R-:W-:Y:S02]  /*afa0*/  IADD3 R12, R29, UR40, R3 ;  /* 0x000000281d0c7c10 */ /* 0x001fe4000fffe003 */
[----:B------:R-:W-:Y:S02]  /*afb0*/  LOP3.LUT R14, R3, 0x800, R19, 0xfe, !PT ;  /* 0x00000800030e7812 */ /* 0x000fe400078efe13 */
[----:B-1----:R-:W-:-:S02]  /*afc0*/  PRMT R8, R4, 0x6420, R5 ;  /* 0x0000642004087816 */ /* 0x002fc40000000005 */
[----:B------:R-:W-:Y:S02]  /*afd0*/  PRMT R9, R4, 0x7531, R5 ;  /* 0x0000753104097816 */ /* 0x000fe40000000005 */
[C-C-:B------:R-:W-:Y:S02]  /*afe0*/  PRMT R10, R6.reuse, 0x6420, R7.reuse ;  /* 0x00006420060a7816 */ /* 0x140fe40000000007 */
        /* <DEDUP_REMOVED lines=8> */
[----:B------:R-:W0:Y:S02]  /*b070*/  LDSM.16.MT88.4 R4, [R12+0x9000] ;  /* 0x009000000c04783b */ /* 0x000e240000004200 */
[C-C-:B0-----:R-:W-:Y:S02]  /*b080*/  PRMT R8, R4.reuse, 0x6420, R5.reuse ;  /* 0x0000642004087816 */ /* 0x141fe40000000005 */
[----:B------:R-:W-:Y:S02]  /*b090*/  PRMT R9, R4, 0x7531, R5 ;  /* 0x0000753104097816 */ /* 0x000fe40000000005 */
[----:B------:R-:W-:-:S02]  /*b0a0*/  PRMT R10, R6, 0x6420, R7 ;  /* 0x00006420060a7816 */ /* 0x000fc40000000007 */
[----:B------:R-:W-:Y:S02]  /*b0b0*/  PRMT R11, R6, 0x7531, R7 ;  /* 0x00007531060b7816 */ /* 0x000fe40000000007 */
[----:B------:R-:W-:-:S03]  /*b0c0*/  IADD3 R4, R28, UR40, R3 ;  /* 0x000000281c047c10 */ /* 0x000fc6000fffe003 */
        /* <DEDUP_REMOVED lines=15> */
.L_x_8543:
[----:B0-----:R-:W0:Y:S01]  /*b1c0*/  S2R R2, SR_TID.X ;  /* 0x0000000000027919 */ /* 0x001e220000002100 */
[----:B------:R-:W2:Y:S01]  /*b1d0*/  LDC R3, c[0x0][0xc34] ;  /* 0x00030d00ff037b82 */ /* 0x000ea20000000800 */
[----:B------:R-:W-:Y:S01]  /*b1e0*/  UIADD3 UR48, UR43, UR48, URZ ;  /* 0x000000302b307290 */ /* 0x000fe2000fffe03f */
[----:B------:R-:W-:Y:S01]  /*b1f0*/  VIADD R18, R18, 0x1 ;  /* 0x0000000112127836 */ /* 0x000fe20000000000 */
[----:B------:R-:W-:Y:S01]  /*b200*/  UIADD3 UR46, UR46, 0x1, URZ ;  /* 0x000000012e2e7890 */ /* 0x000fe2000fffe03f */
[----:B-1----:R1:W-:Y:S04]  /*b210*/  SYNCS.ARRIVE.TRANS64.A1T0 RZ, [R0+URZ+0x19c50], RZ ;  /* 0x019c50ff00ff79a7 */ /* 0x0023e8000810003f */
[----:B------:R-:W-:Y:S01]  /*b220*/  BAR.SYNC.DEFER_BLOCKING 0x2, 0x80 ;  /* 0x0082000000007b1d */ /* 0x000fe20000010000 */
[----:B--2---:R-:W-:-:S02]  /*b230*/  ISETP.LE.AND P1, PT, R3, UR48, PT ;  /* 0x0000003003007c0c */ /* 0x004fc4000bf23270 */
[----:B0-----:R-:W-:-:S04]  /*b240*/  LOP3.LUT R2, R2, 0x7f, RZ, 0xc0, !PT ;  /* 0x0000007f02027812 */ /* 0x001fc800078ec0ff */
[----:B------:R-:W-:-:S13]  /*b250*/  ISETP.NE.AND P0, PT, R2, RZ, PT ;  /* 0x000000ff0200720c */ /* 0x000fda0003f05270 */
[----:B------:R-:W-:-:S05]  /*b260*/  @!P0 VIADD R2, R0, 0x19c80 ;  /* 0x00019c8000028836 */ /* 0x000fca0000000000 */
[----:B------:R-:W-:-:S04]  /*b270*/  @!P0 PRMT R2, RZ, 0x654, R2 ;  /* 0x00000654ff028816 */ /* 0x000fc80000000002 */
[----:B------:R1:W-:Y:S01]  /*b280*/  @!P0 SYNCS.ARRIVE.TRANS64.RED.A1T0 RZ, [R2+URZ], RZ ;  /* 0x000000ff02ff89a7 */ /* 0x0003e2000810043f */
[----:B------:R-:W-:-:S04]  /*b290*/  ISETP.NE.AND P0, PT, R18, 0x2, PT ;  /* 0x000000021200780c */ /* 0x000fc80003f05270 */
[----:B------:R-:W-:Y:S02]  /*b2a0*/  SEL R3, RZ, 0x1, P0 ;  /* 0x00000001ff037807 */ /* 0x000fe40000000000 */
[----:B------:R-:W-:Y:S02]  /*b2b0*/  SEL R18, R18, RZ, P0 ;  /* 0x000000ff12127207 */ /* 0x000fe40000000000 */
[----:B------:R-:W-:Y:S01]  /*b2c0*/  LOP3.LUT R22, R22, R3, RZ, 0x3c, !PT ;  /* 0x0000000316167212 */ /* 0x000fe200078e3cff */
[----:B-1----:R-:W-:Y:S06]  /*b2d0*/  @!P1 BRA `(.L_x_8544) ;  /* 0xffffffd000149947 */ /* 0x002fec000383ffff */
[----:B------:R-:W-:-:S12]  /*b2e0*/  ULOP3.LUT UR46, UR46, 0x1, URZ, 0xc, !UPT ;  /* 0x000000012e2e7892 */ /* 0x000fd8000f8e0c3f */
.L_x_8495:
[----:B------:R-:W0:Y:S01]  /*b2f0*/  S2R R3, SR_CgaCtaId ;  /* 0x0000000000037919 */ /* 0x000e220000008800 */
[----:B------:R-:W-:Y:S01]  /*b300*/  MOV R0, 0x400 ;  /* 0x0000040000007802 */ /* 0x000fe20000000f00 */
[----:B------:R-:W-:-:S03]  /*b310*/  IMAD.U32 R2, RZ, RZ, UR46 ;  /* 0x0000002eff027e24 */ /* 0x000fc6000f8e00ff */
[----:B0-----:R-:W-:Y:S02]  /*b320*/  LEA R9, R3, R0, 0x18 ;  /* 0x0000000003097211 */ /* 0x001fe400078ec0ff */
[----:B------:R-:W-:-:S04]  /*b330*/  SHF.L.U32 R0, R2, 0x1f, RZ ;  /* 0x0000001f02007819 */ /* 0x000fc800000006ff */
[----:B------:R-:W0:Y:S02]  /*b340*/  SYNCS.PHASECHK.TRANS64.TRYWAIT P0, [R9+URZ+0x19c20], R0 ;  /* 0x019c2000090075a7 */ /* 0x000e24000800017f */
[----:B0-----:R-:W-:Y:S05]  /*b350*/  @!P0 BRA `(.L_x_8545) ;  /* 0x0000000c00208947 */ /* 0x001fea0003800000 */
.L_x_8580:
        /* <DEDUP_REMOVED lines=14> */
.L_x_8548:
[----:B------:R-:W-:Y:S01]  /*b440*/  VIADD R3, R9, 0x19c40 ;  /* 0x00019c4009037836 */ /* 0x000fe20000000000 */
[----:B------:R-:W-:Y:S01]  /*b450*/  SHF.L.U32 R2, R22, 0x1f, RZ ;  /* 0x0000001f16027819 */ /* 0x000fe200000006ff */
[C---:B------:R-:W-:Y:S02]  /*b460*/  VIADD R0, R18.reuse, 0x1 ;  /* 0x0000000112007836 */ /* 0x040fe40000000000 */
[----:B------:R-:W-:-:S03]  /*b470*/  IMAD R7, R18, 0x8, R3 ;  /* 0x0000000812077824 */ /* 0x000fc600078e0203 */
        /* <DEDUP_REMOVED lines=8> */
.L_x_8581:
[----:B------:R-:W1:Y:S02]  /*b500*/  SYNCS.PHASECHK.TRANS64.TRYWAIT P1, [R3+URZ], R0 ;  /* 0x00000000030075a7 */ /* 0x000e64000802017f */
[----:B-1----:R-:W-:Y:S05]  /*b510*/  @!P1 BRA `(.L_x_8550) ;  /* 0x0000000800d89947 */ /* 0x002fea0003800000 */
.L_x_8582:
[----:B------:R-:W-:Y:S05]  /*b520*/  @!P0 BRA `(.L_x_8551) ;  /* 0x0000000000048947 */ /* 0x000fea0003800000 */
[----:B------:R-:W-:Y:S01]  /*b530*/  BPT.TRAP 0x1 ;  /* 0x000000040000795c */ /* 0x000fe20000300000 */
.L_x_8551:
[----:B-1----:R-:W-:-:S04]  /*b540*/  IMAD R3, R18, 0x8, R9 ;  /* 0x0000000812037824 */ /* 0x002fc800078e0209 */
[----:B------:R-:W1:Y:S02]  /*b550*/  SYNCS.PHASECHK.TRANS64.TRYWAIT P1, [R3+URZ+0x19c60], R2 ;  /* 0x019c6002030075a7 */ /* 0x000e64000802017f */
[----:B-1----:R-:W-:Y:S05]  /*b560*/  @!P1 BRA `(.L_x_8552) ;  /* 0x0000000800d89947 */ /* 0x002fea0003800000 */
.L_x_8583:
[----:B------:R-:W-:Y:S05]  /*b570*/  @!P0 BRA `(.L_x_8553) ;  /* 0x0000000000048947 */ /* 0x000fea0003800000 */
[----:B------:R-:W-:Y:S01]  /*b580*/  BPT.TRAP 0x1 ;  /* 0x000000040000795c */ /* 0x000fe20000300000 */
.L_x_8553:
[----:B------:R-:W-:-:S04]  /*b590*/  IMAD R5, R4, 0x8, R9 ;  /* 0x0000000804057824 */ /* 0x000fc800078e0209 */
[----:B------:R-:W2:Y:S02]  /*b5a0*/  SYNCS.PHASECHK.TRANS64.TRYWAIT P1, [R5+URZ+0x19c60], R0 ;  /* 0x019c6000050075a7 */ /* 0x000ea4000802017f */
[----:B--2---:R-:W-:Y:S05]  /*b5b0*/  @!P1 BRA `(.L_x_8554) ;  /* 0x0000000800d89947 */ /* 0x004fea0003800000 */
.L_x_8584:
[----:B------:R-:W-:Y:S05]  /*b5c0*/  @!P0 BRA `(.L_x_8555) ;  /* 0x0000000000048947 */ /* 0x000fea0003800000 */
[----:B------:R-:W-:Y:S01]  /*b5d0*/  BPT.TRAP 0x1 ;  /* 0x000000040000795c */ /* 0x000fe20000300000 */
.L_x_8555:
[----:B------:R-:W3:Y:S02]  /*b5e0*/  SYNCS.PHASECHK.TRANS64.TRYWAIT P0, [R3+URZ+0x19c80], R2 ;  /* 0x019c8002030075a7 */ /* 0x000ee4000800017f */
[----:B---3--:R-:W-:Y:S05]  /*b5f0*/  @!P0 BRA `(.L_x_8556) ;  /* 0x0000000800dc8947 */ /* 0x008fea0003800000 */
.L_x_8557:
[----:B----4-:R4:W0:Y:S02]  /*b600*/  SYNCS.PHASECHK.TRANS64.TRYWAIT P0, [R5+URZ+0x19c80], R0 ;  /* 0x019c8000050075a7 */ /* 0x010824000800017f */
[----:B0-----:R-:W-:Y:S05]  /*b610*/  @!P0 NANOSLEEP.SYNCS 0x989680 ;  /* 0x009896800000895d */ /* 0x001fea0003900000 */
[----:B------:R-:W0:Y:S02]  /*b620*/  @!P0 SYNCS.PHASECHK.TRANS64 P0, [R5+URZ+0x19c80], R0 ;  /* 0x019c8000050085a7 */ /* 0x000e24000800007f */
[----:B0-----:R-:W-:Y:S05]  /*b630*/  @!P0 BRA `(.L_x_8557) ;  /* 0xfffffffc00f08947 */ /* 0x001fea000383ffff */
.L_x_8547:
[----:B------:R-:W-:Y:S05]  /*b640*/  BSYNC B0 ;  /* 0x0000000000007941 */ /* 0x000fea0003800000 */
.L_x_8546:
[----:B------:R-:W-:Y:S05]  /*b650*/  EXIT ;  /* 0x000000000000794d */ /* 0x000fea0003800000 */
.L_x_8469:
[----:B0-----:R-:W-:-:S04]  /*b660*/  IMAD.U32 R3, RZ, RZ, UR43 ;  /* 0x0000002bff037e24 */ /* 0x001fc8000f8e00ff */
[----:B------:R0:W1:Y:S03]  /*b670*/  SYNCS.PHASECHK.TRANS64.TRYWAIT P1, [R3+URZ+0x19c00], R8 ;  /* 0x019c0008030075a7 */ /* 0x000066000802017f */
[----:B-1----:R-:W-:Y:S05]  /*b680*/  @!P1 NANOSLEEP.SYNCS 0x989680 ;  /* 0x009896800000995d */ /* 0x002fea0003900000 */
[----:B------:R-:W1:Y:S02]  /*b690*/  @!P1 SYNCS.PHASECHK.TRANS64 P1, [R3+URZ+0x19c00], R8 ;  /* 0x019c0008030095a7 */ /* 0x000e64000802007f */
[----:B-1----:R-:W-:Y:S05]  /*b6a0*/  @!P1 BRA `(.L_x_8469) ;  /* 0xfffffffc00ec9947 */ /* 0x002fea000383ffff */
[----:B------:R-:W-:Y:S05]  /*b6b0*/  BRA `(.L_x_8558) ;  /* 0xffffff5c00747947 */ /* 0x000fea000383ffff */
.L_x_8473:
[----:B-1----:R1:W2:Y:S02]  /*b6c0*/  SYNCS.PHASECHK.TRANS64.TRYWAIT P1, [R3+URZ+0x19c30], R4 ;  /* 0x019c3004030075a7 */ /* 0x0022a4000802017f */
[----:B--2---:R-:W-:Y:S05]  /*b6d0*/  @!P1 NANOSLEEP.SYNCS 0x989680 ;  /* 0x009896800000995d */ /* 0x004fea0003900000 */
[----:B------:R-:W2:Y:S02]  /*b6e0*/  @!P1 SYNCS.PHASECHK.TRANS64 P1, [R3+URZ+0x19c30], R4 ;  /* 0x019c3004030095a7 */ /* 0x000ea4000802007f */
[----:B--2---:R-:W-:Y:S05]  /*b6f0*/  @!P1 BRA `(.L_x_8473) ;  /* 0xfffffffc00f09947 */ /* 0x004fea000383ffff */
[----:B------:R-:W-:Y:S05]  /*b700*/  BRA `(.L_x_8472) ;  /* 0xffffff5c009c7947 */ /* 0x000fea000383ffff */
.L_x_8478:
[----:B-1----:R-:W-:-:S04]  /*b710*/  IMAD.U32 R8, RZ, RZ, UR20 ;  /* 0x00000014ff087e24 */ /* 0x002fc8000f8e00ff */
[----:B------:R1:W2:Y:S03]  /*b720*/  SYNCS.PHASECHK.TRANS64.TRYWAIT P1, [R8+URZ+0x19c30], R7 ;  /* 0x019c3007080075a7 */ /* 0x0002a6000802017f */
[----:B--2---:R-:W-:Y:S05]  /*b730*/  @!P1 NANOSLEEP.SYNCS 0x989680 ;  /* 0x009896800000995d */ /* 0x004fea0003900000 */
[----:B------:R-:W2:Y:S02]  /*b740*/  @!P1 SYNCS.PHASECHK.TRANS64 P1, [R8+URZ+0x19c30], R7 ;  /* 0x019c3007080095a7 */ /* 0x000ea4000802007f */
[----:B--2---:R-:W-:Y:S05]  /*b750*/  @!P1 BRA `(.L_x_8478) ;  /* 0xfffffffc00ec9947 */ /* 0x004fea000383ffff */
[----:B------:R-:W-:Y:S05]  /*b760*/  BRA `(.L_x_8477) ;  /* 0xffffff8400c47947 */ /* 0x000fea000383ffff */
.L_x_8482:
[----:B-1----:R-:W-:-:S04]  /*b770*/  IMAD.U32 R8, RZ, RZ, UR14 ;  /* 0x0000000eff087e24 */ /* 0x002fc8000f8e00ff */
[----:B------:R1:W2:Y:S03]  /*b780*/  SYNCS.PHASECHK.TRANS64.TRYWAIT P1, [R8+URZ+0x19c50], R7 ;  /* 0x019c5007080075a7 */ /* 0x0002a6000802017f */
[----:B--2---:R-:W-:Y:S05]  /*b790*/  @!P1 NANOSLEEP.SYNCS 0x989680 ;  /* 0x009896800000995d */ /* 0x004fea0003900000 */
[----:B------:R-:W2:Y:S02]  /*b7a0*/  @!P1 SYNCS.PHASECHK.TRANS64 P1, [R8+URZ+0x19c50], R7 ;  /* 0x019c5007080095a7 */ /* 0x000ea4000802007f */
[----:B--2---:R-:W-:Y:S05]  /*b7b0*/  @!P1 BRA `(.L_x_8482) ;  /* 0xfffffffc00ec9947 */ /* 0x004fea000383ffff */
[----:B------:R-:W-:Y:S05]  /*b7c0*/  BRA `(.L_x_8481) ;  /* 0xffffff8800147947 */ /* 0x000fea000383ffff */
.L_x_8488:
[----:B-1----:R-:W-:-:S04]  /*b7d0*/  IMAD.U32 R3, RZ, RZ, UR4 ;  /* 0x00000004ff037e24 */ /* 0x002fc8000f8e00ff */
[----:B------:R1:W2:Y:S03]  /*b7e0*/  SYNCS.PHASECHK.TRANS64.TRYWAIT P1, [R3+URZ+0x19c50], R0 ;  /* 0x019c5000030075a7 */ /* 0x0002a6000802017f */
[----:B--2---:R-:W-:Y:S05]  /*b7f0*/  @!P1 NANOSLEEP.SYNCS 0x989680 ;  /* 0x009896800000995d */ /* 0x004fea0003900000 */
[----:B------:R-:W2:Y:S02]  /*b800*/  @!P1 SYNCS.PHASECHK.TRANS64 P1, [R3+URZ+0x19c50], R0 ;  /* 0x019c5000030095a7 */ /* 0x000ea4000802007f */
[----:B--2---:R-:W-:Y:S05]  /*b810*/  @!P1 BRA `(.L_x_8488) ;  /* 0xfffffffc00ec9947 */ /* 0x004fea000383ffff */
[----:B------:R-:W-:Y:S05]  /*b820*/  BRA `(.L_x_8487) ;  /* 0xffffffa800687947 */ /* 0x000fea000383ffff */
.L_x_8500:
[----:B------:R-:W-:Y:S01]  /*b830*/  IMAD.MOV.U32 R13, RZ, RZ, R17 ;  /* 0x000000ffff0d7224 */ /* 0x000fe200078e0011 */
[----:B------:R-:W-:Y:S01]  /*b840*/  MOV R15, 0xffffffff ;  /* 0xffffffff000f7802 */ /* 0x000fe20000000f00 */
[----:B------:R-:W-:Y:S02]  /*b850*/  IMAD.MOV.U32 R12, RZ, RZ, RZ ;  /* 0x000000ffff0c7224 */ /* 0x000fe400078e00ff */
[----:B------:R-:W-:-:S07]  /*b860*/  IMAD.MOV.U32 R11, RZ, RZ, 0x1f ;  /* 0x0000001fff0b7424 */ /* 0x000fce00078e00ff */
[----:B------:R-:W-:Y:S05]  /*b870*/  WARPSYNC.COLLECTIVE R15, `(.L_x_8559) ;  /* 0x000000000f087348 */ /* 0x000fea0003c00000 */
[----:B------:R0:W1:Y:S02]  /*b880*/  SHFL.IDX P6, R14, R13, R12, R11 ;  /* 0x0000000c0d0e7389 */ /* 0x00006400000c000b */
[----:B01----:R-:W-:Y:S01]  /*b890*/  ENDCOLLECTIVE ;  /* 0x000000000000791b */ /* 0x003fe20003800000 */
.L_x_8559:
[----:B------:R-:W-:Y:S05]  /*b8a0*/  BRA `(.L_x_8560) ;  /* 0xffffffd000987947 */ /* 0x000fea000383ffff */
.L_x_8502:
[----:B------:R-:W-:Y:S01]  /*b8b0*/  BSSY B0, `(.L_x_8561) ;  /* 0x0000006000007945 */ /* 0x000fe20003800000 */
[----:B------:R-:W-:-:S07]  /*b8c0*/  IMAD.MOV.U32 R15, RZ, RZ, -0x1 ;  /* 0xffffffffff0f7424 */ /* 0x000fce00078e00ff */
[----:B0-----:R-:W-:Y:S05]  /*b8d0*/  WARPSYNC.COLLECTIVE R15, `(.L_x_8562) ;  /* 0x000000000f0c7348 */ /* 0x001fea0003c00000 */
[----:B------:R-:W-:Y:S02]  /*b8e0*/  ELECT P6, UR62, PT ;  /* 0x00000000003e782f */ /* 0x000fe400038c0000 */
[----:B------:R-:W-:Y:S01]  /*b8f0*/  MOV R14, UR62 ;  /* 0x0000003e000e7c02 */ /* 0x000fe20008000f00 */
[----:B0-----:R-:W-:Y:S10]  /*b900*/  ENDCOLLECTIVE ;  /* 0x000000000000791b */ /* 0x001ff40003800000 */
.L_x_8562:
[----:B------:R-:W-:Y:S05]  /*b910*/  BSYNC B0 ;  /* 0x0000000000007941 */ /* 0x000fea0003800000 */
.L_x_8561:
[----:B------:R-:W-:Y:S05]  /*b920*/  BRA `(.L_x_8563) ;  /* 0xffffffd000a07947 */ /* 0x000fea000383ffff */
.L_x_8504:
[----:B-1----:R1:W2:Y:S02]  /*b930*/  SYNCS.PHASECHK.TRANS64.TRYWAIT P0, [R5+URZ+0x19c80], R2 ;  /* 0x019c8002050075a7 */ /* 0x0022a4000800017f */
[----:B--2---:R-:W-:Y:S05]  /*b940*/  @!P0 NANOSLEEP.SYNCS 0x989680 ;  /* 0x009896800000895d */ /* 0x004fea0003900000 */
[----:B------:R-:W2:Y:S02]  /*b950*/  @!P0 SYNCS.PHASECHK.TRANS64 P0, [R5+URZ+0x19c80], R2 ;  /* 0x019c8002050085a7 */ /* 0x000ea4000800007f */
[----:B--2---:R-:W-:Y:S05]  /*b960*/  @!P0 BRA `(.L_x_8504) ;  /* 0xfffffffc00f08947 */ /* 0x004fea000383ffff */
[----:B------:R-:W-:Y:S05]  /*b970*/  BRA `(.L_x_8564) ;  /* 0xffffffd000f87947 */ /* 0x000fea000383ffff */
.L_x_8506:
[----:B--2---:R2:W3:Y:S02]  /*b980*/  SYNCS.PHASECHK.TRANS64.TRYWAIT P0, [R5+URZ+0x19c40], R2 ;  /* 0x019c4002050075a7 */ /* 0x0044e4000800017f */
[----:B---3--:R-:W-:Y:S05]  /*b990*/  @!P0 NANOSLEEP.SYNCS 0x989680 ;  /* 0x009896800000895d */ /* 0x008fea0003900000 */
[----:B------:R-:W3:Y:S02]  /*b9a0*/  @!P0 SYNCS.PHASECHK.TRANS64 P0, [R5+URZ+0x19c40], R2 ;  /* 0x019c4002050085a7 */ /* 0x000ee4000800007f */
[----:B---3--:R-:W-:Y:S05]  /*b9b0*/  @!P0 BRA `(.L_x_8506) ;  /* 0xfffffffc00f08947 */ /* 0x008fea000383ffff */
[----:B------:R-:W-:Y:S05]  /*b9c0*/  BRA `(.L_x_8565) ;  /* 0xffffffd400807947 */ /* 0x000fea000383ffff */
.L_x_8509:
[----:B------:R-:W-:Y:S02]  /*b9d0*/  IMAD.MOV.U32 R13, RZ, RZ, R5 ;  /* 0x000000ffff0d7224 */ /* 0x000fe400078e0005 */
[----:B------:R-:W-:Y:S02]  /*b9e0*/  IMAD.MOV.U32 R12, RZ, RZ, RZ ;  /* 0x000000ffff0c7224 */ /* 0x000fe400078e00ff */
[----:B------:R-:W-:Y:S02]  /*b9f0*/  IMAD.MOV.U32 R11, RZ, RZ, 0x1e1f ;  /* 0x00001e1fff0b7424 */ /* 0x000fe400078e00ff */
[----:B------:R-:W-:Y:S02]  /*ba00*/  IMAD.MOV.U32 R15, RZ, RZ, -0x1 ;  /* 0xffffffffff0f7424 */ /* 0x000fe400078e00ff */
[----:B------:R-:W-:-:S07]  /*ba10*/  IMAD R0, R0, 0xc0, R21 ;  /* 0x000000c000007824 */ /* 0x000fce00078e0215 */
[----:B-----5:R-:W-:Y:S05]  /*ba20*/  WARPSYNC.COLLECTIVE R15, `(.L_x_8566) ;  /* 0x000000000f087348 */ /* 0x020fea0003c00000 */
[----:B------:R0:W1:Y:S02]  /*ba30*/  SHFL.IDX P6, R14, R13, R12, R11 ;  /* 0x0000000c0d0e7389 */ /* 0x00006400000c000b */
[----:B01---5:R-:W-:Y:S01]  /*ba40*/  ENDCOLLECTIVE ;  /* 0x000000000000791b */ /* 0x023fe20003800000 */
.L_x_8566:
[----:B------:R-:W-:Y:S02]  /*ba50*/  IMAD.MOV.U32 R13, RZ, RZ, R4 ;  /* 0x000000ffff0d7224 */ /* 0x000fe400078e0004 */
[----:B------:R-:W-:-:S07]  /*ba60*/  IMAD.MOV.U32 R2, RZ, RZ, R14 ;  /* 0x000000ffff027224 */ /* 0x000fce00078e000e */
[----:B------:R-:W-:Y:S05]  /*ba70*/  WARPSYNC.COLLECTIVE R15, `(.L_x_8567) ;  /* 0x000000000f087348 */ /* 0x000fea0003c00000 */
[----:B------:R0:W1:Y:S02]  /*ba80*/  SHFL.IDX P6, R14, R13, R12, R11 ;  /* 0x0000000c0d0e7389 */ /* 0x00006400000c000b */
[----:B01----:R-:W-:Y:S01]  /*ba90*/  ENDCOLLECTIVE ;  /* 0x000000000000791b */ /* 0x003fe20003800000 */
.L_x_8567:
        /* <DEDUP_REMOVED lines=9> */
.L_x_8568:
        /* <DEDUP_REMOVED lines=10> */
.L_x_8569:
[----:B------:R-:W-:Y:S01]  /*bbd0*/  @!PT LDS RZ, [RZ] ;  /* 0x00000000fffff984 */ /* 0x000fe20000000800 */
[----:B------:R-:W-:Y:S01]  /*bbe0*/  @!PT LDS RZ, [RZ] ;  /* 0x00000000fffff984 */ /* 0x000fe20000000800 */
[----:B------:R-:W-:Y:S01]  /*bbf0*/  @!PT LDS RZ, [RZ] ;  /* 0x00000000fffff984 */ /* 0x000fe20000000800 */
[----:B------:R-:W-:Y:S04]  /*bc00*/  @!P4 LDGSTS.E.BYPASS.LTC128B.128 [R17+0xf000], desc[UR52][R2.64], !P2 ;  /* 0x0f0000000211cfae */ /* 0x000fe8000d101d74 */
[----:B------:R-:W-:Y:S04]  /*bc10*/  @!P4 LDGSTS.E.BYPASS.LTC128B.128 [R17+0x10800], desc[UR52][R2.64+0x20], !P1 ;  /* 0x108000200211cfae */ /* 0x000fe8000c901d74 */
[----:B------:R0:W-:Y:S01]  /*bc20*/  @!P4 LDGSTS.E.BYPASS.LTC128B.128 [R17+0x12000], desc[UR52][R2.64+0x40], !P0 ;  /* 0x120000400211cfae */ /* 0x0001e2000c101d74 */
[----:B------:R-:W-:Y:S02]  /*bc30*/  IMAD.MOV.U32 R13, RZ, RZ, R7 ;  /* 0x000000ffff0d7224 */ /* 0x000fe400078e0007 */
[----:B------:R-:W-:-:S02]  /*bc40*/  IMAD.MOV.U32 R12, RZ, RZ, RZ ;  /* 0x000000ffff0c7224 */ /* 0x000fc400078e00ff */
[----:B0-----:R-:W-:-:S05]  /*bc50*/  VIADD R3, R0, 0x40 ;  /* 0x0000004000037836 */ /* 0x001fca0000000000 */
[----:B------:R-:W-:-:S13]  /*bc60*/  ISETP.GE.AND P4, PT, R3, R8, PT ;  /* 0x000000080300720c */ /* 0x000fda0003f86270 */
[----:B------:R-:W-:-:S05]  /*bc70*/  @!P4 IADD3 R14, P3, R20, R14, RZ ;  /* 0x0000000e140ec210 */ /* 0x000fca0007f7e0ff */
[----:B------:R-:W-:-:S08]  /*bc80*/  @!P4 IMAD.MOV.U32 R2, RZ, RZ, R14 ;  /* 0x000000ffff02c224 */ /* 0x000fd000078e000e */
[----:B------:R-:W-:Y:S05]  /*bc90*/  WARPSYNC.COLLECTIVE R15, `(.L_x_8570) ;  /* 0x000000000f087348 */ /* 0x000fea0003c00000 */
[----:B------:R0:W1:Y:S02]  /*bca0*/  SHFL.IDX P6, R14, R13, R12, R11 ;  /* 0x0000000c0d0e7389 */ /* 0x00006400000c000b */
[----:B01----:R-:W-:Y:S01]  /*bcb0*/  ENDCOLLECTIVE ;  /* 0x000000000000791b */ /* 0x003fe20003800000 */
.L_x_8570:
[----:B------:R-:W-:-:S04]  /*bcc0*/  @!P4 IMAD.X R9, RZ, RZ, R5, P3 ;  /* 0x000000ffff09c224 */ /* 0x000fc800018e0605 */
[----:B------:R-:W-:-:S05]  /*bcd0*/  @!P4 IMAD.MOV.U32 R3, RZ, RZ, R9 ;  /* 0x000000ffff03c224 */ /* 0x000fca00078e0009 */
[----:B------:R-:W-:Y:S01]  /*bce0*/  @!PT LDS RZ, [RZ] ;  /* 0x00000000fffff984 */ /* 0x000fe20000000800 */
[----:B------:R-:W-:Y:S01]  /*bcf0*/  @!PT LDS RZ, [RZ] ;  /* 0x00000000fffff984 */ /* 0x000fe20000000800 */
[----:B------:R-:W-:Y:S01]  /*bd00*/  @!PT LDS RZ, [RZ] ;  /* 0x00000000fffff984 */ /* 0x000fe20000000800 */
[----:B------:R0:W-:Y:S01]  /*bd10*/  @!P4 LDGSTS.E.BYPASS.LTC128B.128 [R17+0xf800], desc[UR52][R2.64], !P2 ;  /* 0x0f8000000211cfae */ /* 0x0001e2000d101d74 */
[----:B------:R-:W-:-:S03]  /*bd20*/  IMAD.MOV.U32 R13, RZ, RZ, R6 ;  /* 0x000000ffff0d7224 */ /* 0x000fc600078e0006 */
[----:B------:R0:W-:Y:S04]  /*bd30*/  @!P4 LDGSTS.E.BYPASS.LTC128B.128 [R17+0x11000], desc[UR52][R2.64+0x20], !P1 ;  /* 0x110000200211cfae */ /* 0x0001e8000c901d74 */
[----:B------:R0:W-:Y:S01]  /*bd40*/  @!P4 LDGSTS.E.BYPASS.LTC128B.128 [R17+0x12800], desc[UR52][R2.64+0x40], !P0 ;  /* 0x128000400211cfae */ /* 0x0001e2000c101d74 */
[----:B------:R-:W-:-:S07]  /*bd50*/  IMAD.MOV.U32 R7, RZ, RZ, R14 ;  /* 0x000000ffff077224 */ /* 0x000fce00078e000e */
[----:B0-----:R-:W-:Y:S05]  /*bd60*/  WARPSYNC.COLLECTIVE R15, `(.L_x_8571) ;  /* 0x000000000f087348 */ /* 0x001fea0003c00000 */
[----:B------:R1:W2:Y:S02]  /*bd70*/  SHFL.IDX P6, R14, R13, R12, R11 ;  /* 0x0000000c0d0e7389 */ /* 0x0002a400000c000b */
[----:B012---:R-:W-:Y:S01]  /*bd80*/  ENDCOLLECTIVE ;  /* 0x000000000000791b */ /* 0x007fe20003800000 */
.L_x_8571:
[----:B------:R-:W-:Y:S05]  /*bd90*/  BRA `(.L_x_8572) ;  /* 0xffffffdc00387947 */ /* 0x000fea000383ffff */
.L_x_8512:
[----:B0-----:R-:W-:-:S04]  /*bda0*/  IMAD.U32 R2, RZ, RZ, UR40 ;  /* 0x00000028ff027e24 */ /* 0x001fc8000f8e00ff */
[----:B------:R0:W2:Y:S03]  /*bdb0*/  SYNCS.PHASECHK.TRANS64.TRYWAIT P0, [R2+URZ+0x19c20], R0 ;  /* 0x019c2000020075a7 */ /* 0x0000a6000800017f */
[----:B--2---:R-:W-:Y:S05]  /*bdc0*/  @!P0 NANOSLEEP.SYNCS 0x989680 ;  /* 0x009896800000895d */ /* 0x004fea0003900000 */
[----:B------:R-:W2:Y:S02]  /*bdd0*/  @!P0 SYNCS.PHASECHK.TRANS64 P0, [R2+URZ+0x19c20], R0 ;  /* 0x019c2000020085a7 */ /* 0x000ea4000800007f */
[----:B--2---:R-:W-:Y:S05]  /*bde0*/  @!P0 BRA `(.L_x_8512) ;  /* 0xfffffffc00ec8947 */ /* 0x004fea000383ffff */
[----:B------:R-:W-:Y:S05]  /*bdf0*/  BRA `(.L_x_8573) ;  /* 0xffffffdc007c7947 */ /* 0x000fea000383ffff */
.L_x_8518:
[----:B--2---:R2:W3:Y:S02]  /*be00*/  SYNCS.PHASECHK.TRANS64.TRYWAIT P0, [R7+URZ+0x19c80], R2 ;  /* 0x019c8002070075a7 */ /* 0x0044e4000800017f */
[----:B---3--:R-:W-:Y:S05]  /*be10*/  @!P0 NANOSLEEP.SYNCS 0x989680 ;  /* 0x009896800000895d */ /* 0x008fea0003900000 */
[----:B------:R-:W3:Y:S02]  /*be20*/  @!P0 SYNCS.PHASECHK.TRANS64 P0, [R7+URZ+0x19c80], R2 ;  /* 0x019c8002070085a7 */ /* 0x000ee4000800007f */
[----:B---3--:R-:W-:Y:S05]  /*be30*/  @!P0 BRA `(.L_x_8518) ;  /* 0xfffffffc00f08947 */ /* 0x008fea000383ffff */
[----:B------:R-:W-:Y:S05]  /*be40*/  BRA `(.L_x_8574) ;  /* 0xffffffe000187947 */ /* 0x000fea000383ffff */
.L_x_8525:
[----:B---3--:R3:W4:Y:S02]  /*be50*/  SYNCS.PHASECHK.TRANS64.TRYWAIT P0, [R7+URZ+0x19c40], R2 ;  /* 0x019c4002070075a7 */ /* 0x008724000800017f */
[----:B----4-:R-:W-:Y:S05]  /*be60*/  @!P0 NANOSLEEP.SYNCS 0x989680 ;  /* 0x009896800000895d */ /* 0x010fea0003900000 */
[----:B------:R-:W4:Y:S02]  /*be70*/  @!P0 SYNCS.PHASECHK.TRANS64 P0, [R7+URZ+0x19c40], R2 ;  /* 0x019c4002070085a7 */ /* 0x000f24000800007f */
[----:B----4-:R-:W-:Y:S05]  /*be80*/  @!P0 BRA `(.L_x_8525) ;  /* 0xfffffffc00f08947 */ /* 0x010fea000383ffff */
[----:B------:R-:W-:Y:S05]  /*be90*/  BRA `(.L_x_8575) ;  /* 0xffffffe400147947 */ /* 0x000fea000383ffff */
.L_x_8533:
[----:B--2---:R2:W3:Y:S02]  /*bea0*/  SYNCS.PHASECHK.TRANS64.TRYWAIT P0, [R3+URZ+0x19c70], R2 ;  /* 0x019c7002030075a7 */ /* 0x0044e4000800017f */
[----:B---3--:R-:W-:Y:S05]  /*beb0*/  @!P0 NANOSLEEP.SYNCS 0x989680 ;  /* 0x009896800000895d */ /* 0x008fea0003900000 */
[----:B------:R-:W3:Y:S02]  /*bec0*/  @!P0 SYNCS.PHASECHK.TRANS64 P0, [R3+URZ+0x19c70], R2 ;  /* 0x019c7002030085a7 */ /* 0x000ee4000800007f */
[----:B---3--:R-:W-:Y:S05]  /*bed0*/  @!P0 BRA `(.L_x_8533) ;  /* 0xfffffffc00f08947 */ /* 0x008fea000383ffff */
[----:B------:R-:W-:Y:S05]  /*bee0*/  BRA `(.L_x_8576) ;  /* 0xffffffe800287947 */ /* 0x000fea000383ffff */
.L_x_8535:
[----:B--2---:R2:W3:Y:S02]  /*bef0*/  SYNCS.PHASECHK.TRANS64.TRYWAIT P0, [R3+URZ+0x19c60], R4 ;  /* 0x019c6004030075a7 */ /* 0x0044e4000800017f */
[----:B---3--:R-:W-:Y:S05]  /*bf00*/  @!P0 NANOSLEEP.SYNCS 0x989680 ;  /* 0x009896800000895d */ /* 0x008fea0003900000 */
[----:B------:R-:W3:Y:S02]  /*bf10*/  @!P0 SYNCS.PHASECHK.TRANS64 P0, [R3+URZ+0x19c60], R4 ;  /* 0x019c6004030085a7 */ /* 0x000ee4000800007f */
[----:B---3--:R-:W-:Y:S05]  /*bf20*/  @!P0 BRA `(.L_x_8535) ;  /* 0xfffffffc00f08947 */ /* 0x008fea000383ffff */
[----:B------:R-:W-:Y:S05]  /*bf30*/  BRA `(.L_x_8577) ;  /* 0xffffffe800307947 */ /* 0x000fea000383ffff */
.L_x_8540:
[----:B0-----:R0:W2:Y:S02]  /*bf40*/  SYNCS.PHASECHK.TRANS64.TRYWAIT P0, [R0+URZ+0x19c70], R3 ;  /* 0x019c7003000075a7 */ /* 0x0010a4000800017f */
[----:B--2---:R-:W-:Y:S05]  /*bf50*/  @!P0 NANOSLEEP.SYNCS 0x989680 ;  /* 0x009896800000895d */ /* 0x004fea0003900000 */
[----:B------:R-:W2:Y:S02]  /*bf60*/  @!P0 SYNCS.PHASECHK.TRANS64 P0, [R0+URZ+0x19c70], R3 ;  /* 0x019c7003000085a7 */ /* 0x000ea4000800007f */
[----:B--2---:R-:W-:Y:S05]  /*bf70*/  @!P0 BRA `(.L_x_8540) ;  /* 0xfffffffc00f08947 */ /* 0x004fea000383ffff */
[----:B------:R-:W-:Y:S05]  /*bf80*/  BRA `(.L_x_8578) ;  /* 0xffffffec00787947 */ /* 0x000fea000383ffff */
.L_x_8542:
[----:B0-----:R0:W2:Y:S02]  /*bf90*/  SYNCS.PHASECHK.TRANS64.TRYWAIT P0, [R0+URZ+0x19c60], R3 ;  /* 0x019c6003000075a7 */ /* 0x0010a4000800017f */
[----:B--2---:R-:W-:Y:S05]  /*bfa0*/  @!P0 NANOSLEEP.SYNCS 0x989680 ;  /* 0x009896800000895d */ /* 0x004fea0003900000 */
[----:B------:R-:W2:Y:S02]  /*bfb0*/  @!P0 SYNCS.PHASECHK.TRANS64 P0, [R0+URZ+0x19c60], R3 ;  /* 0x019c6003000085a7 */ /* 0x000ea4000800007f */
[----:B--2---:R-:W-:Y:S05]  /*bfc0*/  @!P0 BRA `(.L_x_8542) ;  /* 0xfffffffc00f08947 */ /* 0x004fea000383ffff */
[----:B------:R-:W-:Y:S05]  /*bfd0*/  BRA `(.L_x_8579) ;  /* 0xffffffec007c7947 */ /* 0x000fea000383ffff */
.L_x_8545:
[----:B0-----:R0:W1:Y:S02]  /*bfe0*/  SYNCS.PHASECHK.TRANS64.TRYWAIT P0, [R9+URZ+0x19c20], R0 ;  /* 0x019c2000090075a7 */ /* 0x001064000800017f */
[----:B-1----:R-:W-:Y:S05]  /*bff0*/  @!P0 NANOSLEEP.SYNCS 0x989680 ;  /* 0x009896800000895d */ /* 0x002fea0003900000 */
[----:B------:R-:W1:Y:S02]  /*c000*/  @!P0 SYNCS.PHASECHK.TRANS64 P0, [R9+URZ+0x19c20], R0 ;  /* 0x019c2000090085a7 */ /* 0x000e64000800007f */
[----:B-1----:R-:W-:Y:S05]  /*c010*/  @!P0 BRA `(.L_x_8545) ;  /* 0xfffffffc00f08947 */ /* 0x002fea000383ffff */
[----:B------:R-:W-:Y:S05]  /*c020*/  BRA `(.L_x_8580) ;  /* 0xfffffff000cc7947 */ /* 0x000fea000383ffff */
.L_x_8549:
[----:B0-----:R0:W1:Y:S02]  /*c030*/  SYNCS.PHASECHK.TRANS64.TRYWAIT P1, [R7+URZ], R2 ;  /* 0x00000002070075a7 */ /* 0x001064000802017f */
[----:B-1----:R-:W-:Y:S05]  /*c040*/  @!P1 NANOSLEEP.SYNCS 0x989680 ;  /* 0x009896800000995d */ /* 0x002fea0003900000 */
[----:B------:R-:W1:Y:S02]  /*c050*/  @!P1 SYNCS.PHASECHK.TRANS64 P1, [R7+URZ], R2 ;  /* 0x00000002070095a7 */ /* 0x000e64000802007f */
[----:B-1----:R-:W-:Y:S05]  /*c060*/  @!P1 BRA `(.L_x_8549) ;  /* 0xfffffffc00f09947 */ /* 0x002fea000383ffff */
[----:B------:R-:W-:Y:S05]  /*c070*/  BRA `(.L_x_8581) ;  /* 0xfffffff400207947 */ /* 0x000fea000383ffff */
.L_x_8550:
[----:B-1----:R1:W2:Y:S02]  /*c080*/  SYNCS.PHASECHK.TRANS64.TRYWAIT P1, [R3+URZ], R0 ;  /* 0x00000000030075a7 */ /* 0x0022a4000802017f */
[----:B--2---:R-:W-:Y:S05]  /*c090*/  @!P1 NANOSLEEP.SYNCS 0x989680 ;  /* 0x009896800000995d */ /* 0x004fea0003900000 */
[----:B------:R-:W2:Y:S02]  /*c0a0*/  @!P1 SYNCS.PHASECHK.TRANS64 P1, [R3+URZ], R0 ;  /* 0x00000000030095a7 */ /* 0x000ea4000802007f */
[----:B--2---:R-:W-:Y:S05]  /*c0b0*/  @!P1 BRA `(.L_x_8550) ;  /* 0xfffffffc00f09947 */ /* 0x004fea000383ffff */
[----:B------:R-:W-:Y:S05]  /*c0c0*/  BRA `(.L_x_8582) ;  /* 0xfffffff400147947 */ /* 0x000fea000383ffff */
.L_x_8552:
[----:B-1----:R1:W2:Y:S02]  /*c0d0*/  SYNCS.PHASECHK.TRANS64.TRYWAIT P1, [R3+URZ+0x19c60], R2 ;  /* 0x019c6002030075a7 */ /* 0x0022a4000802017f */
[----:B--2---:R-:W-:Y:S05]  /*c0e0*/  @!P1 NANOSLEEP.SYNCS 0x989680 ;  /* 0x009896800000995d */ /* 0x004fea0003900000 */
[----:B------:R-:W2:Y:S02]  /*c0f0*/  @!P1 SYNCS.PHASECHK.TRANS64 P1, [R3+URZ+0x19c60], R2 ;  /* 0x019c6002030095a7 */ /* 0x000ea4000802007f */
[----:B--2---:R-:W-:Y:S05]  /*c100*/  @!P1 BRA `(.L_x_8552) ;  /* 0xfffffffc00f09947 */ /* 0x004fea000383ffff */
[----:B------:R-:W-:Y:S05]  /*c110*/  BRA `(.L_x_8583) ;  /* 0xfffffff400147947 */ /* 0x000fea000383ffff */
.L_x_8554:
[----:B--2---:R2:W3:Y:S02]  /*c120*/  SYNCS.PHASECHK.TRANS64.TRYWAIT P1, [R5+URZ+0x19c60], R0 ;  /* 0x019c6000050075a7 */ /* 0x0044e4000802017f */
[----:B---3--:R-:W-:Y:S05]  /*c130*/  @!P1 NANOSLEEP.SYNCS 0x989680 ;  /* 0x009896800000995d */ /* 0x008fea0003900000 */
[----:B------:R-:W3:Y:S02]  /*c140*/  @!P1 SYNCS.PHASECHK.TRANS64 P1, [R5+URZ+0x19c60], R0 ;  /* 0x019c6000050095a7 */ /* 0x000ee4000802007f */
[----:B---3--:R-:W-:Y:S05]  /*c150*/  @!P1 BRA `(.L_x_8554) ;  /* 0xfffffffc00f09947 */ /* 0x008fea000383ffff */
[----:B------:R-:W-:Y:S05]  /*c160*/  BRA `(.L_x_8584) ;  /* 0xfffffff400147947 */ /* 0x000fea000383ffff */
.L_x_8556:
[----:B---3--:R3:W4:Y:S02]  /*c170*/  SYNCS.PHASECHK.TRANS64.TRYWAIT P0, [R3+URZ+0x19c80], R2 ;  /* 0x019c8002030075a7 */ /* 0x008724000800017f */
[----:B----4-:R-:W-:Y:S05]  /*c180*/  @!P0 NANOSLEEP.SYNCS 0x989680 ;  /* 0x009896800000895d */ /* 0x010fea0003900000 */
[----:B------:R-:W4:Y:S02]  /*c190*/  @!P0 SYNCS.PHASECHK.TRANS64 P0, [R3+URZ+0x19c80], R2 ;  /* 0x019c8002030085a7 */ /* 0x000f24000800007f */
[----:B----4-:R-:W-:Y:S05]  /*c1a0*/  @!P0 BRA `(.L_x_8556) ;  /* 0xfffffffc00f08947 */ /* 0x010fea000383ffff */
[----:B------:R-:W-:Y:S05]  /*c1b0*/  BRA `(.L_x_8557) ;  /* 0xfffffff400107947 */ /* 0x000fea000383ffff */
.L_x_8585:
        /* <DEDUP_REMOVED lines=12> */
.L_x_12981:


//--------------------- .text._ZN7cutlass13device_kernelIN5flash11enable_sm90INS1_16FlashAttnFwdSm90INS1_25CollectiveMainloopFwdSm90ILi2EN4cute5tupleIJNS5_1CILi1EEES8_S8_EEENS6_IJNS7_ILi192EEENS7_ILi128EEENS7_ILi96EEEEEELi96ENS_12float_e4m3_tEfNS_4arch4Sm90ELb0ELb0ELb1ELb1ELb0ELb0ELb0ELb1ELb1ELb1ELb0ELb0EEENS1_21CollectiveEpilogueFwdINS6_IJSA_SC_SB_EEES9_NS_10bfloat16_tESG_Li384ELb1ELb1ELb0ELb1EEENS1_36VarlenDynamicPersistentTileSchedulerILi192ELi128ELi384ELi128ELb0ELb1ELb1ELb0ELb1ELb1EEEEEEEEEvNT_6ParamsE --------------------------
	.section	.text._ZN7cutlass13device_kernelIN5flash11enable_sm90INS1_16FlashAttnFwdSm90INS1_25CollectiveMainloopFwdSm90ILi2EN4cute5tupleIJNS5_1CILi1EEES8_S8_EEENS6_IJNS7_ILi192EEENS7_ILi128EEENS7_ILi96EEEEEELi96ENS_12float_e4m3_tEfNS_4arch4Sm90ELb0ELb0ELb1ELb1ELb0ELb0ELb0ELb1ELb1ELb1ELb0ELb0EEENS1_21CollectiveEpilogueFwdINS6_IJSA_SC_SB_EEES9_NS_10bfloat16_tESG_Li384ELb1ELb1ELb0ELb1EEENS1_36VarlenDynamicPersistentTileSchedulerILi192ELi128ELi384ELi128ELb0ELb1ELb1ELb0ELb1ELb1EEEEEEEEEvNT_6ParamsE,"ax",@progbits
	.align	128
.text._ZN7cutlass13device_kernelIN5flash11enable_sm90INS1_16FlashAttnFwdSm90INS1_25CollectiveMainloopFwdSm90ILi2EN4cute5tupleIJNS5_1CILi1EEES8_S8_EEENS6_IJNS7_ILi192EEENS7_ILi128EEENS7_ILi96EEEEEELi96ENS_12float_e4m3_tEfNS_4arch4Sm90ELb0ELb0ELb1ELb1ELb0ELb0ELb0ELb1ELb1ELb1ELb0ELb0EEENS1_21CollectiveEpilogueFwdINS6_IJSA_SC_SB_EEES9_NS_10bfloat16_tESG_Li384ELb1ELb1ELb0ELb1EEENS1_36VarlenDynamicPersistentTileSchedulerILi192ELi128ELi384ELi128ELb0ELb1ELb1ELb0ELb1ELb1EEEEEEEEEvNT_6ParamsE:
        .type           _ZN7cutlass13device_kernelIN5flash11enable_sm90INS1_16FlashAttnFwdSm90INS1_25CollectiveMainloopFwdSm90ILi2EN4cute5tupleIJNS5_1CILi1EEES8_S8_EEENS6_IJNS7_ILi192EEENS7_ILi128EEENS7_ILi96EEEEEELi96ENS_12float_e4m3_tEfNS_4arch4Sm90ELb0ELb0ELb1ELb1ELb0ELb0ELb0ELb1ELb1ELb1ELb0ELb0EEENS1_21CollectiveEpilogueFwdINS6_IJSA_SC_SB_EEES9_NS_10bfloat16_tESG_Li384ELb1ELb1ELb0ELb1EEENS1_36VarlenDynamicPersistentTileSchedulerILi192ELi128ELi384ELi128ELb0ELb1ELb1ELb0ELb1ELb1EEEEEEEEEvNT_6ParamsE,@function
        .size           _ZN7cutlass13device_kernelIN5flash11enable_sm90INS1_16FlashAttnFwdSm90INS1_25CollectiveMainloopFwdSm90ILi2EN4cute5tupleIJNS5_1CILi1EEES8_S8_EEENS6_IJNS7_ILi192EEENS7_ILi128EEENS7_ILi96EEEEEELi96ENS_12float_e4m3_tEfNS_4arch4Sm90ELb0ELb0ELb1ELb1ELb0ELb0ELb0ELb1ELb1ELb1ELb0ELb0EEENS1_21CollectiveEpilogueFwdINS6_IJSA_SC_SB_EEES9_NS_10bfloat16_tESG_Li384ELb1ELb1ELb0ELb1EEENS1_36VarlenDynamicPersistentTileSchedulerILi192ELi128ELi384ELi128ELb0ELb1ELb1ELb0ELb1ELb1EEEEEEEEEvNT_6ParamsE,(.L_x_12982 - _ZN7cutlass13device_kernelIN5flash11enable_sm90INS1_16FlashAttnFwdSm90INS1_25CollectiveMainloopFwdSm90ILi2EN4cute5tupleIJNS5_1CILi1EEES8_S8_EEENS6_IJNS7_ILi192EEENS7_ILi128EEENS7_ILi96EEEEEELi96ENS_12float_e4m3_tEfNS_4arch4Sm90ELb0ELb0ELb1ELb1ELb0ELb0ELb0ELb1ELb1ELb1ELb0ELb0EEENS1_21CollectiveEpilogueFwdINS6_IJSA_SC_SB_EEES9_NS_10bfloat16_tESG_Li384ELb1ELb1ELb0ELb1EEENS1_36VarlenDynamicPersistentTileSchedulerILi192ELi128ELi384ELi128ELb0ELb1ELb1ELb0ELb1ELb1EEEEEEEEEvNT_6ParamsE)
        .other          _ZN7cutlass13device_kernelIN5flash11enable_sm90INS1_16FlashAttnFwdSm90INS1_25CollectiveMainloopFwdSm90ILi2EN4cute5tupleIJNS5_1CILi1EEES8_S8_EEENS6_IJNS7_ILi192EEENS7_ILi128EEENS7_ILi96EEEEEELi96ENS_12float_e4m3_tEfNS_4arch4Sm90ELb0ELb0ELb1ELb1ELb0ELb0ELb0ELb1ELb1ELb1ELb0ELb0EEENS1_21CollectiveEpilogueFwdINS6_IJSA_SC_SB_EEES9_NS_10bfloat16_tESG_Li384ELb1ELb1ELb0ELb1EEENS1_36VarlenDynamicPersistentTileSchedulerILi192ELi128ELi384ELi128ELb0ELb1ELb1ELb0ELb1ELb1EEEEEEEEEvNT_6ParamsE,@"STO_CUDA_ENTRY STV_DEFAULT"
_ZN7cutlass13device_kernelIN5flash11enable_sm90INS1_16FlashAttnFwdSm90INS1_25CollectiveMainloopFwdSm90ILi2EN4cute5tupleIJNS5_1CILi1EEES8_S8_EEENS6_IJNS7_ILi192EEENS7_ILi128EEENS7_ILi96EEEEEELi96ENS_12float_e4m3_tEfNS_4arch4Sm90ELb0ELb0ELb1ELb1ELb0ELb0ELb0ELb1ELb1ELb1ELb0ELb0EEENS1_21CollectiveEpilogueFwdINS6_IJSA_SC_SB_EEES9_NS_10bfloat16_tESG_Li384ELb1ELb1ELb0ELb1EEENS1_36VarlenDynamicPersistentTileSchedulerILi192ELi128ELi384ELi128ELb0ELb1ELb1ELb0ELb1ELb1EEEEEEEEEvNT_6ParamsE:
        /* <DEDUP_REMOVED lines=18> */
.L_x_8587:
[----:B------:R-:W-:Y:S05]  /*0120*/  BSYNC B0 ;  /* 0x0000000000007941 */ /* 0x000fea0003800000 */
.L_x_8586:
        /* <DEDUP_REMOVED lines=41> */
.L_x_8588:
        /* <DEDUP_REMOVED lines=22> */
.L_x_8589:
        /* <DEDUP_REMOVED lines=18> */
.L_x_8590:
        /* <DEDUP_REMOVED lines=22> */
.L_x_8591:
        /* <DEDUP_REMOVED lines=22> */
.L_x_8592:
[----:B------:R-:W-:Y:S01]  /*0900*/  PLOP3.LUT P0, PT, PT, PT, UP0, 0x80, 0x0 ;  /* 0x000000000000781c */ /* 0x000fe20003f0f008 */
[----:B------:R-:W-:Y:S01]  /*0910*/  UMOV UR42, 0x1 ;  /* 0x00000001002a7882 */ /* 0x000fe20000000000 */
[----:B------:R-:W-:Y:S01]  /*0920*/  NOP ;  /* 0x0000000000007918 */ /* 0x000fe20000000000 */
[----:B------:R-:W-:Y:S01]  /*0930*/  USEL UR42, UR42, 0x2, !UP0 ;  /* 0x000000022a2a7887 */ /* 0x000fe2000c000000 */
[----:B------:R-:W-:Y:S01]  /*0940*/  ULDC.64 UR52, c[0x0][0x208] ;  /* 0x0000820000347ab9 */ /* 0x000fe20000000a00 */
[----:B012-4-:R-:W-:Y:S08]  /*0950*/  BAR.SYNC.DEFER_BLOCKING 0x0 ;  /* 0x0000000000007b1d */ /* 0x017ff00000010000 */
[----:B------:R-:W-:Y:S05]  /*0960*/  @!P0 BRA `(.L_x_8593) ;  /* 0x0000008400f88947 */ /* 0x000fea0003800000 */
.L_x_8594:
[----:B------:R-:W-:-:S08]  /*0970*/  NOP ;  /* 0x0000000000007918 */ /* 0x000fd00000000000 */
[----:B------:R-:W0:Y:S02]  /*0980*/  USETMAXREG.TRY_ALLOC.CTAPOOL UP0, 0xa0 ;  /* 0x000000a0000079c8 */ /* 0x000e240008000600 */
[----:B0-----:R-:W-:-:S13]  /*0990*/  PLOP3.LUT P0, PT, PT, PT, UP0, 0x80, 0x0 ;  /* 0x000000000000781c */ /* 0x001fda0003f0f008 */
[----:B------:R-:W-:Y:S05]  /*09a0*/  @!P0 BRA `(.L_x_8594) ;  /* 0xfffffffc00f08947 */ /* 0x000fea000383ffff */
[----:B------:R-:W0:Y:S08]  /*09b0*/  S2UR UR5, SR_CgaCtaId ;  /* 0x00000000000579c3 */ /* 0x000e300000008800 */
[----:B------:R-:W-:Y:S06]  /*09c0*/  BAR.ARV 0x8, 0x200 ;  /* 0x0208000000007b1d */ /* 0x000fec0000002000 */
[----:B------:R-:W-:-:S02]  /*09d0*/  UMOV UR4, 0x400 ;  /* 0x0000040000047882 */ /* 0x000fc40000000000 */
[----:B------:R-:W-:Y:S01]  /*09e0*/  BAR.SYNC.DEFER_BLOCKING 0x5, 0x200 ;  /* 0x0148000000007b1d */ /* 0x000fe20000010000 */
[----:B0-----:R-:W-:-:S09]  /*09f0*/  ULEA UR4, UR5, UR4, 0x18 ;  /* 0x0000000405047291 */ /* 0x001fd2000f8ec03f */
[----:B------:R-:W0:Y:S01]  /*0a00*/  LDS.128 R40, [UR4+0x19cd0] ;  /* 0x019cd004ff287984 */ /* 0x000e220008000c00 */
[----:B------:R-:W-:Y:S01]  /*0a10*/  ULDC UR4, c[0x0][0xc3c] ;  /* 0x00030f0000047ab9 */ /* 0x000fe20000000800 */
[----:B------:R-:W-:Y:S06]  /*0a20*/  BAR.ARV 0x4, 0x200 ;  /* 0x0108000000007b1d */ /* 0x000fec0000002000 */
[----:B0-----:R-:W-:-:S13]  /*0a30*/  ISETP.GE.AND P0, PT, R43, UR4, PT ;  /* 0x000000042b007c0c */ /* 0x001fda000bf06270 */
[----:B------:R-:W-:Y:S05]  /*0a40*/  @P0 EXIT ;  /* 0x000000000000094d */ /* 0x000fea0003800000 */
[----:B------:R-:W0:Y:S01]  /*0a50*/  S2R R0, SR_TID.X ;  /* 0x0000000000007919 */ /* 0x000e220000002100 */
[----:B------:R-:W-:Y:S01]  /*0a60*/  R2UR UR5, R41 ;  /* 0x00000000290572ca */ /* 0x000fe200000e0000 */
[----:B------:R-:W-:Y:S01]  /*0a70*/  ULOP3.LUT UR45, UR42, 0x1, URZ, 0xfc, !UPT ;  /* 0x000000012a2d7892 */ /* 0x000fe2000f8efc3f */
[----:B------:R-:W-:Y:S01]  /*0a80*/  R2UR UR43, R42 ;  /* 0x000000002a2b72ca */ /* 0x000fe200000e0000 */
        /* <DEDUP_REMOVED lines=8> */
[-C--:B------:R-:W-:Y:S02]  /*0b10*/  LEA.HI R3, R0, R10.reuse, RZ, 0x5 ;  /* 0x0000000a00037211 */ /* 0x080fe400078f28ff */
[----:B------:R-:W-:Y:S01]  /*0b20*/  SHF.R.S32.HI R5, RZ, 0x4, R2 ;  /* 0x00000004ff057819 */ /* 0x000fe20000011402 */
[----:B------:R-:W-:Y:S01]  /*0b30*/  IMAD.IADD R23, R10, 0x1, -R23 ;  /* 0x000000010a177824 */ /* 0x000fe200078e0a17 */
[----:B------:R-:W-:Y:S01]  /*0b40*/  LEA.HI R0, R0, R10, RZ, 0x2 ;  /* 0x0000000a00007211 */ /* 0x000fe200078f10ff */
[----:B------:R-:W-:Y:S01]  /*0b50*/  IMAD.SHL.U32 R4, R3, 0x10, RZ ;  /* 0x0000001003047824 */ /* 0x000fe200078e00ff */
[----:B------:R-:W-:-:S02]  /*0b60*/  LOP3.LUT R3, R2, 0x7fffff0, RZ, 0xc0, !PT ;  /* 0x07fffff002037812 */ /* 0x000fc400078ec0ff */
[----:B------:R-:W-:Y:S02]  /*0b70*/  SHF.R.S32.HI R6, RZ, 0x1f, R23 ;  /* 0x0000001fff067819 */ /* 0x000fe40000011417 */
[----:B------:R-:W-:Y:S01]  /*0b80*/  LEA.HI R2, R2, R5, RZ, 0x1 ;  /* 0x0000000502027211 */ /* 0x000fe200078f08ff */
[----:B------:R-:W-:Y:S01]  /*0b90*/  IMAD.IADD R3, R10, 0x1, -R3 ;  /* 0x000000010a037824 */ /* 0x000fe200078e0a03 */
[----:B------:R-:W-:Y:S02]  /*0ba0*/  LEA.HI R7, R6, R23, RZ, 0x2 ;  /* 0x0000001706077211 */ /* 0x000fe400078f10ff */
[----:B------:R-:W-:Y:S02]  /*0bb0*/  LOP3.LUT R4, R4, 0xfffffe00, RZ, 0xc0, !PT ;  /* 0xfffffe0004047812 */ /* 0x000fe400078ec0ff */
[--C-:B------:R-:W-:Y:S02]  /*0bc0*/  SHF.R.S32.HI R8, RZ, 0x2, R7.reuse ;  /* 0x00000002ff087819 */ /* 0x100fe40000011407 */
[----:B------:R-:W-:Y:S01]  /*0bd0*/  SHF.R.S32.HI R9, RZ, 0x1f, R7 ;  /* 0x0000001fff097819 */ /* 0x000fe20000011407 */
[----:B------:R-:W-:Y:S01]  /*0be0*/  IMAD R3, R3, 0x20, R4 ;  /* 0x0000002003037824 */ /* 0x000fe200078e0204 */
[----:B------:R-:W-:-:S02]  /*0bf0*/  SHF.R.S32.HI R152, RZ, 0x7, R152 ;  /* 0x00000007ff987819 */ /* 0x000fc40000011498 */
[----:B------:R-:W-:Y:S02]  /*0c00*/  LOP3.LUT R2, R2, 0x1ffffffe, RZ, 0xc0, !PT ;  /* 0x1ffffffe02027812 */ /* 0x000fe400078ec0ff */
[----:B------:R-:W-:Y:S01]  /*0c10*/  LOP3.LUT R19, R0, 0xfffffffc, RZ, 0xc0, !PT ;  /* 0xfffffffc00137812 */ /* 0x000fe200078ec0ff */
[----:B------:R-:W-:Y:S01]  /*0c20*/  IMAD.HI R4, R152, 0x55555556, RZ ;  /* 0x5555555698047827 */ /* 0x000fe200078e02ff */
[----:B------:R-:W-:Y:S02]  /*0c30*/  LEA.HI R9, R9, R8, RZ, 0x3 ;  /* 0x0000000809097211 */ /* 0x000fe400078f18ff */
        /* <DEDUP_REMOVED lines=8> */
[C---:B------:R-:W-:Y:S01]  /*0cc0*/  LEA.HI R2, R19.reuse, R19, RZ, 0x1 ;  /* 0x0000001313027211 */ /* 0x040fe200078f08ff */
[----:B------:R-:W-:Y:S01]  /*0cd0*/  IMAD.SHL.U32 R16, R19, 0x8, RZ ;  /* 0x0000000813107824 */ /* 0x000fe200078e00ff */
[----:B------:R-:W-:Y:S01]  /*0ce0*/  LOP3.LUT R4, R7, 0x7ffffffc, RZ, 0xc0, !PT ;  /* 0x7ffffffc07047812 */ /* 0x000fe200078ec0ff */
[----:B------:R-:W-:Y:S01]  /*0cf0*/  IMAD R5, R5, -0x3, R152 ;  /* 0xfffffffd05057824 */ /* 0x000fe200078e0298 */
[----:B------:R-:W-:Y:S01]  /*0d00*/  LOP3.LUT R2, R2, 0x1ffffffe, RZ, 0xc0, !PT ;  /* 0x1ffffffe02027812 */ /* 0x000fe200078ec0ff */
[----:B------:R-:W-:Y:S01]  /*0d10*/  IMAD R6, R6, 0x10, R9 ;  /* 0x0000001006067824 */ /* 0x000fe200078e0209 */
[----:B------:R-:W-:Y:S01]  /*0d20*/  SHF.R.S32.HI R22, RZ, 0x2, R0 ;  /* 0x00000002ff167819 */ /* 0x000fe20000011400 */
[----:B------:R-:W-:-:S02]  /*0d30*/  VIADD R17, R16, 0x20 ;  /* 0x0000002010117836 */ /* 0x000fc40000000000 */
[----:B------:R-:W-:Y:S02]  /*0d40*/  VIADD R18, R16, 0x40 ;  /* 0x0000004010127836 */ /* 0x000fe40000000000 */
[----:B------:R-:W-:Y:S01]  /*0d50*/  IMAD.MOV.U32 R7, RZ, RZ, -0x2 ;  /* 0xfffffffeff077424 */ /* 0x000fe200078e00ff */
[----:B------:R-:W-:Y:S01]  /*0d60*/  SHF.R.S32.HI R0, RZ, 0x1f, R17 ;  /* 0x0000001fff007819 */ /* 0x000fe20000011411 */
[----:B------:R-:W-:Y:S01]  /*0d70*/  IMAD.IADD R4, R23, 0x1, -R4 ;  /* 0x0000000117047824 */ /* 0x000fe200078e0a04 */
[----:B------:R-:W-:Y:S01]  /*0d80*/  SHF.R.S32.HI R157, RZ, 0x1f, R18 ;  /* 0x0000001fff9d7819 */ /* 0x000fe20000011412 */
[----:B------:R-:W-:Y:S02]  /*0d90*/  IMAD R153, R5, 0x40, R6 ;  /* 0x0000004005997824 */ /* 0x000fe400078e0206 */
[----:B------:R-:W-:Y:S02]  /*0da0*/  IMAD.IADD R2, R19, 0x1, -R2 ;  /* 0x0000000113027824 */ /* 0x000fe400078e0a02 */
[----:B------:R-:W-:-:S02]  /*0db0*/  IMAD R154, R4, R7, 0x80 ;  /* 0x00000080049a7424 */ /* 0x000fc400078e0207 */
[----:B------:R-:W-:-:S07]  /*0dc0*/  IMAD R155, R2, 0x8, R153 ;  /* 0x00000008029b7824 */ /* 0x000fce00078e0299 */
.L_x_8630:
[----:B01-34-:R-:W0:Y:S01]  /*0dd0*/  LDC.64 R2, c[0x0][0xc88] ;  /* 0x00032200ff027b82 */ /* 0x01be220000000a00 */
[----:B------:R-:W-:Y:S01]  /*0de0*/  ULDC.64 UR6, c[0x0][0xa28] ;  /* 0x00028a0000067ab9 */ /* 0x000fe20000000a00 */
[----:B------:R-:W-:Y:S01]  /*0df0*/  ULDC.64 UR8, c[0x0][0xa20] ;  /* 0x0002880000087ab9 */ /* 0x000fe20000000a00 */
[----:B------:R-:W-:Y:S01]  /*0e00*/  ULDC UR47, c[0x0][0x2f0] ;  /* 0x0000bc00002f7ab9 */ /* 0x000fe20000000800 */
[----:B0-----:R-:W-:-:S06]  /*0e10*/  IMAD.WIDE R2, R43, 0x4, R2 ;  /* 0x000000042b027825 */ /* 0x001fcc00078e0202 */
[----:B--2---:R-:W2:Y:S01]  /*0e20*/  LDG.E R2, desc[UR52][R2.64] ;  /* 0x0000003402027981 */ /* 0x004ea2000c1e1900 */
        /* <DEDUP_REMOVED lines=18> */
[----:B------:R-:W3:Y:S01]  /*0f50*/  @P1 LDG.E R4, desc[UR52][R4.64] ;  /* 0x0000003404041981 */ /* 0x000ee2000c1e1900 */
        /* <DEDUP_REMOVED lines=9> */
[----:B------:R-:W-:Y:S01]  /*0ff0*/  IMAD.MOV.U32 R8, RZ, RZ, RZ ;  /* 0x000000ffff087224 */ /* 0x000fe200078e00ff */
[----:B------:R-:W-:-:S02]  /*1000*/  CS2R R10, SRZ ;  /* 0x00000000000a7805 */ /* 0x000fc4000001ff00 */
[----:B------:R-:W-:Y:S01]  /*1010*/  CS2R R12, SRZ ;  /* 0x00000000000c7805 */ /* 0x000fe2000001ff00 */
[----:B------:R-:W-:Y:S01]  /*1020*/  UIMAD UR47, UR6, UR47, URZ ;  /* 0x0000002f062f72a4 */ /* 0x000fe2000f8e023f */
        /* <DEDUP_REMOVED lines=14> */
[----:B--2---:R-:W-:Y:S01]  /*1110*/  @P0 R2UR UR4, R2 ;  /* 0x00000000020402ca */ /* 0x004fe200000e0000 */
[----:B------:R-:W-:Y:S01]  /*1120*/  IMAD.MOV.U32 R2, RZ, RZ, RZ ;  /* 0x000000ffff027224 */ /* 0x000fe200078e00ff */
[----:B------:R-:W-:Y:S02]  /*1130*/  PLOP3.LUT P0, PT, PT, PT, PT, 0x80, 0x0 ;  /* 0x000000000000781c */ /* 0x000fe40003f0f070 */
        /* <DEDUP_REMOVED lines=15> */
.L_x_8595:
[----:B------:R-:W-:Y:S01]  /*1230*/  UIADD3 UR47, -UR4, UR47, URZ ;  /* 0x0000002f042f7290 */ /* 0x000fe2000fffe13f */
[----:B------:R-:W-:Y:S01]  /*1240*/  IMAD.MOV.U32 R51, RZ, RZ, RZ ;  /* 0x000000ffff337224 */ /* 0x000fe200078e00ff */
[----:B------:R-:W-:Y:S01]  /*1250*/  UMOV UR44, UR43 ;  /* 0x0000002b002c7c82 */ /* 0x000fe20008000000 */
[----:B------:R-:W-:Y:S01]  /*1260*/  CS2R R52, SRZ ;  /* 0x0000000000347805 */ /* 0x000fe2000001ff00 */
[----:B------:R-:W-:Y:S01]  /*1270*/  UISETP.GE.AND UP0, UPT, UR47, 0x1, UPT ;  /* 0x000000012f00788c */ /* 0x000fe2000bf06270 */
[----:B------:R-:W-:Y:S01]  /*1280*/  CS2R R54, SRZ ;  /* 0x0000000000367805 */ /* 0x000fe2000001ff00 */
[----:B------:R-:W-:Y:S01]  /*1290*/  UIADD3 UR4, UR47, 0x7f, URZ ;  /* 0x0000007f2f047890 */ /* 0x000fe2000fffe03f */
[----:B------:R-:W-:Y:S02]  /*12a0*/  CS2R R56, SRZ ;  /* 0x0000000000387805 */ /* 0x000fe4000001ff00 */
[----:B------:R-:W-:Y:S02]  /*12b0*/  CS2R R58, SRZ ;  /* 0x00000000003a7805 */ /* 0x000fe4000001ff00 */
[----:B------:R-:W-:-:S02]  /*12c0*/  CS2R R60, SRZ ;  /* 0x00000000003c7805 */ /* 0x000fc4000001ff00 */
[----:B------:R-:W-:Y:S01]  /*12d0*/  PLOP3.LUT P1, PT, PT, PT, UP0, 0x80, 0x0 ;  /* 0x000000000000781c */ /* 0x000fe20003f2f008 */
[----:B------:R-:W-:Y:S01]  /*12e0*/  USHF.R.S32.HI UR5, URZ, 0x1f, UR4 ;  /* 0x0000001f3f057899 */ /* 0x000fe20008011404 */
[----:B------:R-:W-:-:S03]  /*12f0*/  CS2R R62, SRZ ;  /* 0x00000000003e7805 */ /* 0x000fc6000001ff00 */
[----:B------:R-:W-:-:S08]  /*1300*/  ULEA.HI UR46, UR5, UR4, URZ, 0x7 ;  /* 0x00000004052e7291 */ /* 0x000fd0000f8f383f */
[----:B------:R-:W-:Y:S05]  /*1310*/  @!P1 BRA `(.L_x_8596) ;  /* 0x0000005c00289947 */ /* 0x000fea0003800000 */
[----:B------:R-:W0:Y:S01]  /*1320*/  SHFL.IDX PT, R0, R152, RZ, 0x1f ;  /* 0x00001fff98007589 */ /* 0x000e2200000e0000 */
[----:B------:R-:W1:Y:S01]  /*1330*/  S2UR UR8, SR_CgaCtaId ;  /* 0x00000000000879c3 */ /* 0x000e620000008800 */
[----:B------:R-:W-:Y:S01]  /*1340*/  UMOV UR7, 0x400 ;  /* 0x0000040000077882 */ /* 0x000fe20000000000 */
[----:B------:R-:W-:Y:S01]  /*1350*/  USHF.R.S32.HI UR46, URZ, 0x7, UR46 ;  /* 0x000000073f2e7899 */ /* 0x000fe2000801142e */
[----:B0-----:R-:W-:Y:S01]  /*1360*/  R2UR UR6, R0 ;  /* 0x00000000000672ca */ /* 0x001fe200000e0000 */
[----:B-1----:R-:W-:-:S12]  /*1370*/  ULEA UR7, UR8, UR7, 0x18 ;  /* 0x0000000708077291 */ /* 0x002fd8000f8ec03f */
[----:B------:R-:W-:Y:S02]  /*1380*/  UIMAD.WIDE UR4, UR6, 0x55555556, URZ ;  /* 0x55555556060478a5 */ /* 0x000fe4000f8e023f */
[----:B------:R-:W-:Y:S02]  /*1390*/  UIADD3 UR4, UR7, 0xf000, URZ ;  /* 0x0000f00007047890 */ /* 0x000fe4000fffe03f */
[----:B------:R-:W-:Y:S02]  /*13a0*/  ULEA.HI UR5, UR5, UR5, URZ, 0x1 ;  /* 0x0000000505057291 */ /* 0x000fe4000f8f083f */
[----:B------:R-:W-:Y:S02]  /*13b0*/  ULOP3.LUT UP0, URZ, UR4, 0x3ff, URZ, 0xc0, !UPT ;  /* 0x000003ff043f7892 */ /* 0x000fe4000f80c03f */
[----:B------:R-:W-:-:S04]  /*13c0*/  UIMAD UR5, UR5, -0x3, UR6 ;  /* 0xfffffffd050578a4 */ /* 0x000fc8000f8e0206 */
[----:B------:R-:W-:Y:S01]  /*13d0*/  PLOP3.LUT P0, PT, PT, PT, UP0, 0x80, 0x0 ;  /* 0x000000000000781c */ /* 0x000fe20003f0f008 */
[----:B------:R-:W-:-:S04]  /*13e0*/  ULEA UR5, UR5, UR4, 0xb ;  /* 0x0000000405057291 */ /* 0x000fc8000f8e583f */
[----:B------:R-:W-:-:S04]  /*13f0*/  USHF.R.U32.HI UR5, URZ, 0x4, UR5 ;  /* 0x000000043f057899 */ /* 0x000fc80008011605 */
[----:B------:R-:W-:-:S04]  /*1400*/  ULOP3.LUT UR48, UR5, 0x3fff, URZ, 0xc0, !UPT ;  /* 0x00003fff05307892 */ /* 0x000fc8000f8ec03f */
[----:B------:R-:W-:Y:S08]  /*1410*/  @!P0 BRA `(.L_x_8597) ;  /* 0x0000000000408947 */ /* 0x000ff00003800000 */
        /* <DEDUP_REMOVED lines=16> */
.L_x_8597:
        /* <DEDUP_REMOVED lines=10> */
[----:B------:R-:W-:Y:S01]  /*15c0*/  @UP0 ULDC.64 UR14, c[0x0][0x9a8] ;  /* 0x00026a00000e0ab9 */ /* 0x000fe20000000a00 */
[----:B------:R-:W-:Y:S01]  /*15d0*/  @UP0 ULDC.64 UR18, c[0x0][0x9b0] ;  /* 0x00026c0000120ab9 */ /* 0x000fe20000000a00 */
[----:B------:R-:W-:Y:S01]  /*15e0*/  @UP1 ULDC.64 UR16, c[0x0][0x9b8] ;  /* 0x00026e0000101ab9 */ /* 0x000fe20000000a00 */
[----:B------:R-:W-:Y:S02]  /*15f0*/  @UP0 UIMAD UR8, UR40, UR14, URZ ;  /* 0x0000000e280802a4 */ /* 0x000fe4000f8e023f */
[----:B------:R-:W-:Y:S02]  /*1600*/  @UP1 UIMAD UR10, UR40, UR16, URZ ;  /* 0x00000010280a12a4 */ /* 0x000fe4000f8e023f */
[----:B------:R-:W-:Y:S02]  /*1610*/  @UP0 UIMAD UR15, UR41, UR15, UR8 ;  /* 0x0000000f290f02a4 */ /* 0x000fe4000f8e0208 */
[----:B------:R-:W-:Y:S02]  /*1620*/  @UP1 UIMAD.WIDE.U32 UR8, UR41, UR16, URZ ;  /* 0x00000010290812a5 */ /* 0x000fe4000f8e003f */
[----:B------:R-:W-:-:S02]  /*1630*/  @UP0 UIMAD.WIDE.U32 UR12, UR41, UR14, URZ ;  /* 0x0000000e290c02a5 */ /* 0x000fc4000f8e003f */
[----:B------:R-:W-:Y:S02]  /*1640*/  @UP1 UIMAD UR16, UR41, UR17, UR10 ;  /* 0x00000011291012a4 */ /* 0x000fe4000f8e020a */
[----:B------:R-:W-:Y:S02]  /*1650*/  @UP1 USHF.R.S32.HI UR17, URZ, 0x1f, UR43 ;  /* 0x0000001f3f111899 */ /* 0x000fe4000801142b */
[----:B------:R-:W-:Y:S01]  /*1660*/  @UP0 USHF.R.S32.HI UR14, URZ, 0x1f, UR43 ;  /* 0x0000001f3f0e0899 */ /* 0x000fe2000801142b */
[----:B------:R-:W-:Y:S01]  /*1670*/  @UP1 ULDC.64 UR10, c[0x0][0x9c0] ;  /* 0x00027000000a1ab9 */ /* 0x000fe20000000a00 */
[----:B------:R-:W-:Y:S02]  /*1680*/  @UP0 UIADD3 UR13, UR13, UR15, URZ ;  /* 0x0000000f0d0d0290 */ /* 0x000fe4000fffe03f */
        /* <DEDUP_REMOVED lines=35> */
.L_x_8730:
[----:B------:R-:W-:Y:S05]  /*18c0*/  @!P0 BRA `(.L_x_8599) ;  /* 0x0000000000048947 */ /* 0x000fea0003800000 */
[----:B------:R-:W-:Y:S01]  /*18d0*/  BPT.TRAP 0x1 ;  /* 0x000000040000795c */ /* 0x000fe20000300000 */
.L_x_8599:
[----:B------:R-:W-:Y:S02]  /*18e0*/  IMAD.U32 R5, RZ, RZ, UR36 ;  /* 0x00000024ff057e24 */ /* 0x000fe4000f8e00ff */
[----:B------:R-:W-:Y:S02]  /*18f0*/  IMAD.U32 R6, RZ, RZ, UR37 ;  /* 0x00000025ff067e24 */ /* 0x000fe4000f8e00ff */
[----:B------:R-:W-:-:S03]  /*1900*/  IMAD R4, R5, 0x8, R2 ;  /* 0x0000000805047824 */ /* 0x000fc600078e0202 */
[----:B------:R-:W-:-:S04]  /*1910*/  SHF.L.U32 R5, R6, 0x1f, RZ ;  /* 0x0000001f06057819 */ /* 0x000fc800000006ff */
[----:B------:R1:W2:Y:S01]  /*1920*/  SYNCS.PHASECHK.TRANS64.TRYWAIT P1, [R4+URZ+0x19c30], R5 ;  /* 0x019c3005040075a7 */ /* 0x0002a2000802017f */
[----:B------:R-:W-:Y:S05]  /*1930*/  @!P0 BRA `(.L_x_8600) ;  /* 0x0000000000048947 */ /* 0x000fea0003800000 */
[----:B------:R-:W-:Y:S01]  /*1940*/  BPT.TRAP 0x1 ;  /* 0x000000040000795c */ /* 0x000fe20000300000 */
.L_x_8600:
[----:B------:R-:W3:Y:S01]  /*1950*/  S2R R6, SR_TID.X ;  /* 0x0000000000067919 */ /* 0x000ee20000002100 */
[----:B------:R-:W-:Y:S01]  /*1960*/  IMAD.MOV.U32 R135, RZ, RZ, RZ ;  /* 0x000000ffff877224 */ /* 0x000fe200078e00ff */
[----:B---3--:R-:W-:Y:S01]  /*1970*/  LOP3.LUT P2, RZ, R6, 0x7f, RZ, 0xc0, !PT ;  /* 0x0000007f06ff7812 */ /* 0x008fe2000784c0ff */
[----:B--2---:R-:W-:-:S12]  /*1980*/  @P1 BRA `(.L_x_8601) ;  /* 0x0000000000081947 */ /* 0x004fd80003800000 */
[----:B------:R-:W2:Y:S02]  /*1990*/  SYNCS.PHASECHK.TRANS64.TRYWAIT P1, [R4+URZ+0x19c30], R5 ;  /* 0x019c3005040075a7 */ /* 0x000ea4000802017f */
[----:B--2---:R-:W-:Y:S05]  /*19a0*/  @!P1 BRA `(.L_x_8602) ;  /* 0x000000c800e49947 */ /* 0x004fea0003800000 */
.L_x_8601:
[----:B------:R-:W-:Y:S05]  /*19b0*/  WARPSYNC.ALL ;  /* 0x0000000000007948 */ /* 0x000fea0003800000 */
[----:B------:R-:W-:Y:S01]  /*19c0*/  R2UR UR4, R2 ;  /* 0x00000000020472ca */ /* 0x000fe200000e0000 */
[----:B------:R-:W-:Y:S01]  /*19d0*/  WARPGROUP.ARRIVE ;  /* 0x00000000000079c5 */ /* 0x000fe20000000000 */
[----:B------:R-:W-:Y:S01]  /*19e0*/  UMOV UR5, 0xc0000010 ;  /* 0xc000001000057882 */ /* 0x000fe20000000000 */
[----:B------:R-:W-:Y:S01]  /*19f0*/  UMOV UR7, 0xc0000010 ;  /* 0xc000001000077882 */ /* 0x000fe20000000000 */
[----:B------:R-:W-:Y:S01]  /*1a00*/  UMOV UR9, 0xc0000010 ;  /* 0xc000001000097882 */ /* 0x000fe20000000000 */
[----:B------:R-:W-:Y:S01]  /*1a10*/  UMOV UR11, 0xc0000010 ;  /* 0xc0000010000b7882 */ /* 0x000fe20000000000 */
[----:B------:R-:W-:Y:S01]  /*1a20*/  UMOV UR13, 0xc0000010 ;  /* 0xc0000010000d7882 */ /* 0x000fe20000000000 */
[----:B------:R-:W-:Y:S01]  /*1a30*/  UMOV UR15, 0xc0000010 ;  /* 0xc0000010000f7882 */ /* 0x000fe20000000000 */
[----:B------:R-:W-:Y:S01]  /*1a40*/  ULDC UR17, c[0x0][0x988] ;  /* 0x0002620000117ab9 */ /* 0x000fe20000000800 */
[----:B------:R-:W3:Y:S01]  /*1a50*/  S2R R92, SR_TID.X ;  /* 0x00000000005c7919 */ /* 0x000ee20000002100 */
[----:B------:R-:W-:Y:S01]  /*1a60*/  UISETP.GE.AND UP0, UPT, UR47, 0x81, UPT ;  /* 0x000000812f00788c */ /* 0x000fe2000bf06270 */
[----:B------:R-:W-:-:S02]  /*1a70*/  IMAD.MOV.U32 R134, RZ, RZ, R135 ;  /* 0x000000ffff867224 */ /* 0x000fc400078e0087 */
[----:B------:R-:W-:Y:S01]  /*1a80*/  UIADD3 UR4, UR4, 0x13800, URZ ;  /* 0x0001380004047890 */ /* 0x000fe2000fffe03f */
[--C-:B------:R-:W-:Y:S02]  /*1a90*/  IMAD.MOV.U32 R133, RZ, RZ, R135.reuse ;  /* 0x000000ffff857224 */ /* 0x100fe400078e0087 */
[--C-:B------:R-:W-:Y:S01]  /*1aa0*/  IMAD.MOV.U32 R132, RZ, RZ, R135.reuse ;  /* 0x000000ffff847224 */ /* 0x100fe200078e0087 */
[----:B------:R-:W-:Y:S01]  /*1ab0*/  USHF.R.U32.HI UR4, URZ, 0x4, UR4 ;  /* 0x000000043f047899 */ /* 0x000fe20008011604 */
[--C-:B------:R-:W-:Y:S02]  /*1ac0*/  IMAD.MOV.U32 R131, RZ, RZ, R135.reuse ;  /* 0x000000ffff837224 */ /* 0x100fe400078e0087 */
[--C-:B------:R-:W-:Y:S01]  /*1ad0*/  IMAD.MOV.U32 R130, RZ, RZ, R135.reuse ;  /* 0x000000ffff827224 */ /* 0x100fe200078e0087 */
[----:B------:R-:W-:Y:S01]  /*1ae0*/  ULOP3.LUT UR4, UR4, 0x3fff, URZ, 0xc0, !UPT ;  /* 0x00003fff04047892 */ /* 0x000fe2000f8ec03f */
[--C-:B------:R-:W-:Y:S02]  /*1af0*/  IMAD.MOV.U32 R129, RZ, RZ, R135.reuse ;  /* 0x000000ffff817224 */ /* 0x100fe400078e0087 */
[--C-:B------:R-:W-:Y:S01]  /*1b00*/  IMAD.MOV.U32 R128, RZ, RZ, R135.reuse ;  /* 0x000000ffff807224 */ /* 0x100fe200078e0087 */
[----:B------:R-:W-:Y:S01]  /*1b10*/  ULOP3.LUT UR16, UR4, 0x10000, URZ, 0xfc, !UPT ;  /* 0x0001000004107892 */ /* 0x000fe2000f8efc3f */
[--C-:B------:R-:W-:Y:S01]  /*1b20*/  IMAD.MOV.U32 R127, RZ, RZ, R135.reuse ;  /* 0x000000ffff7f7224 */ /* 0x100fe200078e0087 */
[----:B------:R-:W-:Y:S01]  /*1b30*/  ULOP3.LUT UR4, UR48, 0x10000, URZ, 0xfc, !UPT ;  /* 0x0001000030047892 */ /* 0x000fe2000f8efc3f */
        /* <DEDUP_REMOVED lines=58> */
[----:B------:R-:W-:Y:S01]  /*1ee0*/  FMUL.FTZ R32, R0, R42 ;  /* 0x0000002a00207220 */ /* 0x000fe20000410000 */
[----:B------:R-:W-:-:S02]  /*1ef0*/  VIADD R41, R154, UR47 ;  /* 0x0000002f9a297c36 */ /* 0x000fc40008000000 */
[C---:B-12---:R-:W-:Y:S01]  /*1f00*/  FMUL.FTZ R5, R0.reuse, R26 ;  /* 0x0000001a00057220 */ /* 0x046fe20000410000 */
[----:B------:R-:W1:Y:S01]  /*1f10*/  MUFU.TANH R7, R7 ;  /* 0x0000000700077308 */ /* 0x000e620000002400 */
[----:B------:R-:W-:Y:S02]  /*1f20*/  IMAD.U32 R42, RZ, RZ, UR46 ;  /* 0x0000002eff2a7e24 */ /* 0x000fe4000f8e00ff */
[C---:B------:R-:W-:Y:S01]  /*1f30*/  FMUL.FTZ R20, R0.reuse, R36 ;  /* 0x0000002400147220 */ /* 0x040fe20000410000 */
[C---:B0-----:R-:W-:Y:S01]  /*1f40*/  FMUL.FTZ R11, R0.reuse, R33 ;  /* 0x00000021000b7220 */ /* 0x041fe20000410000 */
[----:B------:R-:W-:Y:S01]  /*1f50*/  FMUL.FTZ R29, R0, R45 ;  /* 0x0000002d001d7220 */ /* 0x000fe20000410000 */
[----:B------:R-:W-:Y:S02]  /*1f60*/  IMAD R41, R42, -0x80, R41 ;  /* 0xffffff802a297824 */ /* 0x000fe400078e0229 */
[C---:B------:R-:W-:Y:S01]  /*1f70*/  FMUL.FTZ R21, R0.reuse, R35 ;  /* 0x0000002300157220 */ /* 0x040fe20000410000 */
[C---:B------:R-:W-:Y:S01]  /*1f80*/  FMUL.FTZ R35, R0.reuse, R46 ;  /* 0x0000002e00237220 */ /* 0x040fe20000410000 */
[----:B------:R-:W0:Y:S01]  /*1f90*/  MUFU.TANH R8, R8 ;  /* 0x0000000800087308 */ /* 0x000e220000002400 */
[C---:B------:R-:W-:Y:S01]  /*1fa0*/  FMUL.FTZ R24, R0.reuse, R34 ;  /* 0x0000002200187220 */ /* 0x040fe20000410000 */
[C---:B------:R-:W-:Y:S01]  /*1fb0*/  ISETP.GT.AND P4, PT, R41.reuse, RZ, PT ;  /* 0x000000ff2900720c */ /* 0x040fe20003f84270 */
[C---:B------:R-:W-:Y:S01]  /*1fc0*/  FMUL.FTZ R28, R0.reuse, R38 ;  /* 0x00000026001c7220 */ /* 0x040fe20000410000 */
[C---:B------:R-:W-:Y:S01]  /*1fd0*/  ISETP.GT.AND P5, PT, R41.reuse, 0x1, PT ;  /* 0x000000012900780c */ /* 0x040fe20003fa4270 */
[C---:B------:R-:W-:Y:S01]  /*1fe0*/  FMUL.FTZ R26, R0.reuse, R40 ;  /* 0x00000028001a7220 */ /* 0x040fe20000410000 */
[C---:B------:R-:W-:Y:S01]  /*1ff0*/  ISETP.GT.AND P1, PT, R41.reuse, 0x8, PT ;  /* 0x000000082900780c */ /* 0x040fe20003f24270 */
[C---:B------:R-:W-:Y:S01]  /*2000*/  FMUL.FTZ R38, R0.reuse, R52 ;  /* 0x0000003400267220 */ /* 0x040fe20000410000 */
[----:B------:R-:W2:Y:S01]  /*2010*/  MUFU.TANH R14, R14 ;  /* 0x0000000e000e7308 */ /* 0x000ea20000002400 */
[----:B------:R-:W-:Y:S01]  /*2020*/  ISETP.GT.AND P2, PT, R41, 0x9, PT ;  /* 0x000000092900780c */ /* 0x000fe20003f44270 */
[----:B------:R-:W-:Y:S01]  /*2030*/  FMUL.FTZ R33, R0, R48 ;  /* 0x0000003000217220 */ /* 0x000fe20000410000 */
[----:B----4-:R-:W-:Y:S01]  /*2040*/  FSEL R42, R6, -INF , P4 ;  /* 0xff800000062a7808 */ /* 0x010fe20002000000 */
[C---:B------:R-:W-:Y:S01]  /*2050*/  FMUL.FTZ R27, R0.reuse, R39 ;  /* 0x00000027001b7220 */ /* 0x040fe20000410000 */
[----:B-1----:R-:W-:Y:S01]  /*2060*/  FSEL R45, R7, -INF , P5 ;  /* 0xff800000072d7808 */ /* 0x002fe20002800000 */
[----:B------:R-:W-:Y:S01]  /*2070*/  FMUL.FTZ R39, R0, R51 ;  /* 0x0000003300277220 */ /* 0x000fe20000410000 */
[C---:B------:R-:W-:Y:S01]  /*2080*/  ISETP.GT.AND P3, PT, R41.reuse, 0x10, PT ;  /* 0x000000102900780c */ /* 0x040fe20003f64270 */
[----:B------:R-:W1:Y:S01]  /*2090*/  MUFU.TANH R13, R13 ;  /* 0x0000000d000d7308 */ /* 0x000e620000002400 */
[----:B0-----:R-:W-:Y:S01]  /*20a0*/  FSEL R46, R8, -INF , P1 ;  /* 0xff800000082e7808 */ /* 0x001fe20000800000 */
[C---:B------:R-:W-:Y:S01]  /*20b0*/  FMUL.FTZ R34, R0.reuse, R49 ;  /* 0x0000003100227220 */ /* 0x040fe20000410000 */
[C---:B------:R-:W-:Y:S01]  /*20c0*/  FMUL.FTZ R30, R0.reuse, R44 ;  /* 0x0000002c001e7220 */ /* 0x040fe20000410000 */
[C---:B------:R-:W-:Y:S01]  /*20d0*/  FMUL.FTZ R40, R0.reuse, R50 ;  /* 0x0000003200287220 */ /* 0x040fe20000410000 */
[C---:B------:R-:W-:Y:S01]  /*20e0*/  FMUL.FTZ R31, R0.reuse, R43 ;  /* 0x0000002b001f7220 */ /* 0x040fe20000410000 */
[C---:B------:R-:W-:Y:S01]  /*20f0*/  FMUL.FTZ R37, R0.reuse, R53 ;  /* 0x0000003500257220 */ /* 0x040fe20000410000 */
[----:B------:R-:W-:Y:S01]  /*2100*/  FMUL.FTZ R89, R0, R54 ;  /* 0x0000003600597220 */ /* 0x000fe20000410000 */
[----:B------:R-:W0:Y:S01]  /*2110*/  MUFU.TANH R10, R10 ;  /* 0x0000000a000a7308 */ /* 0x000e220000002400 */
[----:B--2---:R-:W-:Y:S01]  /*2120*/  FSEL R7, R14, -INF , P1 ;  /* 0xff8000000e077808 */ /* 0x004fe20000800000 */
[C---:B------:R-:W-:Y:S01]  /*2130*/  FMUL.FTZ R36, R0.reuse, R47 ;  /* 0x0000002f00247220 */ /* 0x040fe20000410000 */
[----:B------:R-:W-:Y:S01]  /*2140*/  ISETP.GT.AND P1, PT, R41, 0x19, PT ;  /* 0x000000192900780c */ /* 0x000fe20003f24270 */
[C---:B------:R-:W-:Y:S01]  /*2150*/  FMUL.FTZ R88, R0.reuse, R55 ;  /* 0x0000003700587220 */ /* 0x040fe20000410000 */
[C---:B------:R-:W-:Y:S01]  /*2160*/  FMUL.FTZ R44, R0.reuse, R56 ;  /* 0x00000038002c7220 */ /* 0x040fe20000410000 */
[C---:B------:R-:W-:Y:S01]  /*2170*/  FMUL.FTZ R43, R0.reuse, R57 ;  /* 0x00000039002b7220 */ /* 0x040fe20000410000 */
[C---:B------:R-:W-:Y:S01]  /*2180*/  FMUL.FTZ R57, R0.reuse, R60 ;  /* 0x0000003c00397220 */ /* 0x040fe20000410000 */
[----:B------:R-:W2:Y:S01]  /*2190*/  MUFU.TANH R15, R15 ;  /* 0x0000000f000f7308 */ /* 0x000ea20000002400 */
        /* <DEDUP_REMOVED lines=16> */
[----:B--2---:R-:W-:Y:S01]  /*22a0*/  FSEL R52, R15, -INF , P1 ;  /* 0xff8000000f347808 */ /* 0x004fe20000800000 */
[----:B------:R-:W-:Y:S01]  /*22b0*/  FMUL.FTZ R72, R0, R72 ;  /* 0x0000004800487220 */ /* 0x000fe20000410000 */
[----:B------:R-:W-:Y:S01]  /*22c0*/  FMNMX.FTZ R15, R46, R13, !PT ;  /* 0x0000000d2e0f7209 */ /* 0x000fe20007810000 */
[C---:B------:R-:W-:Y:S01]  /*22d0*/  FMUL.FTZ R62, R0.reuse, R67 ;  /* 0x00000043003e7220 */ /* 0x040fe20000410000 */
[C---:B------:R-:W-:Y:S01]  /*22e0*/  FMUL.FTZ R73, R0.reuse, R73 ;  /* 0x0000004900497220 */ /* 0x040fe20000410000 */
[C---:B------:R-:W-:Y:S01]  /*22f0*/  FMUL.FTZ R67, R0.reuse, R70 ;  /* 0x0000004600437220 */ /* 0x040fe20000410000 */
[C---:B------:R-:W-:Y:S01]  /*2300*/  FMUL.FTZ R76, R0.reuse, R76 ;  /* 0x0000004c004c7220 */ /* 0x040fe20000410000 */
[----:B------:R-:W2:Y:S01]  /*2310*/  MUFU.TANH R20, R20 ;  /* 0x0000001400147308 */ /* 0x000ea20000002400 */
[----:B-1----:R-:W-:Y:S01]  /*2320*/  FSEL R48, R9, -INF , P2 ;  /* 0xff80000009307808 */ /* 0x002fe20001000000 */
[C---:B------:R-:W-:Y:S01]  /*2330*/  FMUL.FTZ R68, R0.reuse, R71 ;  /* 0x0000004700447220 */ /* 0x040fe20000410000 */
[----:B------:R-:W-:Y:S01]  /*2340*/  ISETP.GT.AND P2, PT, R41, 0x20, PT ;  /* 0x000000202900780c */ /* 0x000fe20003f44270 */
[C---:B------:R-:W-:Y:S01]  /*2350*/  FMUL.FTZ R77, R0.reuse, R77 ;  /* 0x0000004d004d7220 */ /* 0x040fe20000410000 */
[C---:B------:R-:W-:Y:S01]  /*2360*/  FMUL.FTZ R74, R0.reuse, R74 ;  /* 0x0000004a004a7220 */ /* 0x040fe20000410000 */
[C---:B------:R-:W-:Y:S01]  /*2370*/  FMUL.FTZ R80, R0.reuse, R80 ;  /* 0x0000005000507220 */ /* 0x040fe20000410000 */
[C---:B------:R-:W-:Y:S01]  /*2380*/  FMUL.FTZ R81, R0.reuse, R81 ;  /* 0x0000005100517220 */ /* 0x040fe20000410000 */
[----:B------:R-:W1:Y:S01]  /*2390*/  MUFU.TANH R12, R12 ;  /* 0x0000000c000c7308 */ /* 0x000e620000002400 */
[----:B0-----:R-:W-:Y:S01]  /*23a0*/  FSEL R5, R5, -INF , P4 ;  /* 0xff80000005057808 */ /* 0x001fe20002000000 */
[C---:B------:R-:W-:Y:S01]  /*23b0*/  FMUL.FTZ R75, R0.reuse, R75 ;  /* 0x0000004b004b7220 */ /* 0x040fe20000410000 */
[----:B------:R-:W-:Y:S01]  /*23c0*/  ISETP.GT.AND P4, PT, R41, 0x11, PT ;  /* 0x000000112900780c */ /* 0x000fe20003f84270 */
[C---:B------:R-:W-:Y:S01]  /*23d0*/  FMUL.FTZ R78, R0.reuse, R78 ;  /* 0x0000004e004e7220 */ /* 0x040fe20000410000 */
[C---:B------:R-:W-:Y:S01]  /*23e0*/  FMUL.FTZ R84, R0.reuse, R84 ;  /* 0x0000005400547220 */ /* 0x040fe20000410000 */
[C---:B------:R-:W-:Y:S01]  /*23f0*/  FMUL.FTZ R85, R0.reuse, R85 ;  /* 0x0000005500557220 */ /* 0x040fe20000410000 */
[----:B------:R-:W-:Y:S01]  /*2400*/  FMUL.FTZ R79, R0, R79 ;  /* 0x0000004f004f7220 */ /* 0x000fe20000410000 */
[----:B------:R-:W0:Y:S01]  /*2410*/  MUFU.TANH R11, R11 ;  /* 0x0000000b000b7308 */ /* 0x000e220000002400 */
[----:B--2---:R-:W-:Y:S01]  /*2420*/  FSEL R51, R20, -INF , P5 ;  /* 0xff80000014337808 */ /* 0x004fe20002800000 */
[----:B------:R-:W-:Y:S01]  /*2430*/  FMUL.FTZ R82, R0, R82 ;  /* 0x0000005200527220 */ /* 0x000fe20000410000 */
[----:B------:R-:W-:Y:S01]  /*2440*/  FMNMX.FTZ R20, R48, R15, !PT ;  /* 0x0000000f30147209 */ /* 0x000fe20007810000 */
[C---:B------:R-:W-:Y:S01]  /*2450*/  FMUL.FTZ R83, R0.reuse, R83 ;  /* 0x0000005300537220 */ /* 0x040fe20000410000 */
[C---:B------:R-:W-:Y:S01]  /*2460*/  FMUL.FTZ R86, R0.reuse, R86 ;  /* 0x0000005600567220 */ /* 0x040fe20000410000 */
[----:B------:R-:W-:-:S02]  /*2470*/  FMUL.FTZ R87, R0, R87 ;  /* 0x0000005700577220 */ /* 0x000fc40000410000 */
[----:B------:R-:W2:Y:S01]  /*2480*/  MUFU.TANH R21, R21 ;  /* 0x0000001500157308 */ /* 0x000ea20000002400 */
[----:B-1----:R-:W-:-:S04]  /*2490*/  FSEL R49, R12, -INF , P3 ;  /* 0xff8000000c317808 */ /* 0x002fc80001800000 */
[----:B------:R-:W-:-:S03]  /*24a0*/  FMNMX.FTZ R15, R49, R20, !PT ;  /* 0x00000014310f7209 */ /* 0x000fc60007810000 */
[----:B------:R-:W1:Y:S01]  /*24b0*/  MUFU.TANH R24, R24 ;  /* 0x0000001800187308 */ /* 0x000e620000002400 */
[----:B0-----:R-:W-:-:S04]  /*24c0*/  FSEL R50, R11, -INF , P4 ;  /* 0xff8000000b327808 */ /* 0x001fc80002000000 */
[----:B------:R-:W-:-:S03]  /*24d0*/  FMNMX.FTZ R20, R50, R15, !PT ;  /* 0x0000000f32147209 */ /* 0x000fc60007810000 */
[----:B------:R-:W0:Y:S01]  /*24e0*/  MUFU.TANH R26, R26 ;  /* 0x0000001a001a7308 */ /* 0x000e220000002400 */
[----:B--2---:R-:W-:Y:S02]  /*24f0*/  FSEL R10, R21, -INF , P4 ;  /* 0xff800000150a7808 */ /* 0x004fe40002000000 */
[----:B------:R-:W-:Y:S02]  /*2500*/  FMNMX.FTZ R21, R51, R20, !PT ;  /* 0x0000001433157209 */ /* 0x000fe40007810000 */
[----:B------:R-:W-:-:S03]  /*2510*/  ISETP.GT.AND P4, PT, R41, 0x28, PT ;  /* 0x000000282900780c */ /* 0x000fc60003f84270 */
[----:B------:R-:W2:Y:S01]  /*2520*/  MUFU.TANH R25, R25 ;  /* 0x0000001900197308 */ /* 0x000ea20000002400 */
[----:B-1----:R-:W-:Y:S02]  /*2530*/  FSEL R9, R24, -INF , P3 ;  /* 0xff80000018097808 */ /* 0x002fe40001800000 */
[----:B------:R-:W-:Y:S02]  /*2540*/  ISETP.GT.AND P3, PT, R41, 0x21, PT ;  /* 0x000000212900780c */ /* 0x000fe40003f64270 */
[----:B------:R-:W-:-:S03]  /*2550*/  FMNMX.FTZ R24, R52, R21, !PT ;  /* 0x0000001534187209 */ /* 0x000fc60007810000 */
[----:B------:R-:W1:Y:S01]  /*2560*/  MUFU.TANH R28, R28 ;  /* 0x0000001c001c7308 */ /* 0x000e620000002400 */
[----:B0-----:R-:W-:-:S07]  /*2570*/  FSEL R53, R26, -INF , P2 ;  /* 0xff8000001a357808 */ /* 0x001fce0001000000 */
[----:B------:R-:W0:Y:S01]  /*2580*/  MUFU.TANH R30, R30 ;  /* 0x0000001e001e7308 */ /* 0x000e220000002400 */
[----:B--2---:R-:W-:Y:S02]  /*2590*/  FSEL R54, R25, -INF , P3 ;  /* 0xff80000019367808 */ /* 0x004fe40001800000 */
[----:B------:R-:W-:-:S04]  /*25a0*/  FMNMX.FTZ R25, R53, R24, !PT ;  /* 0x0000001835197209 */ /* 0x000fc80007810000 */
[----:B------:R-:W-:Y:S01]  /*25b0*/  FMNMX.FTZ R26, R54, R25, !PT ;  /* 0x00000019361a7209 */ /* 0x000fe20007810000 */
[----:B------:R-:W2:Y:S01]  /*25c0*/  MUFU.TANH R27, R27 ;  /* 0x0000001b001b7308 */ /* 0x000ea20000002400 */
[----:B-1----:R-:W-:Y:S02]  /*25d0*/  FSEL R11, R28, -INF , P5 ;  /* 0xff8000001c0b7808 */ /* 0x002fe40002800000 */
[----:B------:R-:W-:-:S05]  /*25e0*/  ISETP.GT.AND P5, PT, R41, 0x29, PT ;  /* 0x000000292900780c */ /* 0x000fca0003fa4270 */
[----:B------:R-:W1:Y:S01]  /*25f0*/  MUFU.TANH R29, R29 ;  /* 0x0000001d001d7308 */ /* 0x000e620000002400 */
[----:B0-----:R-:W-:-:S07]  /*2600*/  FSEL R55, R30, -INF , P4 ;  /* 0xff8000001e377808 */ /* 0x001fce0002000000 */
[----:B------:R-:W0:Y:S01]  /*2610*/  MUFU.TANH R32, R32 ;  /* 0x0000002000207308 */ /* 0x000e220000002400 */
[----:B--2---:R-:W-:Y:S02]  /*2620*/  FSEL R12, R27, -INF , P1 ;  /* 0xff8000001b0c7808 */ /* 0x004fe40000800000 */
[----:B------:R-:W-:Y:S02]  /*2630*/  ISETP.GT.AND P1, PT, R41, 0x30, PT ;  /* 0x000000302900780c */ /* 0x000fe40003f24270 */
[----:B------:R-:W-:-:S03]  /*2640*/  FMNMX.FTZ R27, R55, R26, !PT ;  /* 0x0000001a371b7209 */ /* 0x000fc60007810000 */
[----:B------:R-:W2:Y:S01]  /*2650*/  MUFU.TANH R40, R40 ;  /* 0x0000002800287308 */ /* 0x000ea20000002400 */
[----:B-1----:R-:W-:-:S04]  /*2660*/  FSEL R56, R29, -INF , P5 ;  /* 0xff8000001d387808 */ /* 0x002fc80002800000 */
[----:B------:R-:W-:-:S03]  /*2670*/  FMNMX.FTZ R27, R56, R27, !PT ;  /* 0x0000001b381b7209 */ /* 0x000fc60007810000 */
[----:B------:R-:W1:Y:S01]  /*2680*/  MUFU.TANH R33, R33 ;  /* 0x0000002100217308 */ /* 0x000e620000002400 */
[----:B0-----:R-:W-:Y:S02]  /*2690*/  FSEL R13, R32, -INF , P2 ;  /* 0xff800000200d7808 */ /* 0x001fe40001000000 */
[----:B------:R-:W-:-:S05]  /*26a0*/  ISETP.GT.AND P2, PT, R41, 0x31, PT ;  /* 0x000000312900780c */ /* 0x000fca0003f44270 */
[----:B------:R-:W0:Y:S01]  /*26b0*/  MUFU.TANH R31, R31 ;  /* 0x0000001f001f7308 */ /* 0x000e220000002400 */
[----:B--2---:R-:W-:-:S07]  /*26c0*/  FSEL R21, R40, -INF , P1 ;  /* 0xff80000028157808 */ /* 0x004fce0000800000 */
        /* <DEDUP_REMOVED lines=31> */
[----:B------:R-:W1:Y:S01]  /*28c0*/  MUFU.TANH R88, R88 ;  /* 0x0000005800587308 */ /* 0x000e620000002400 */
[----:B0-----:R-:W-:Y:S01]  /*28d0*/  FSEL R25, R89, -INF , P3 ;  /* 0xff80000059197808 */ /* 0x001fe20001800000 */
[----:B------:R-:W-:Y:S01]  /*28e0*/  IMAD.MOV.U32 R89, RZ, RZ, R135 ;  /* 0x000000ffff597224 */ /* 0x000fe200078e0087 */
[----:B------:R-:W-:-:S05]  /*28f0*/  ISETP.GT.AND P3, PT, R41, 0x49, PT ;  /* 0x000000492900780c */ /* 0x000fca0003f64270 */
[----:B------:R-:W0:Y:S01]  /*2900*/  MUFU.TANH R47, R47 ;  /* 0x0000002f002f7308 */ /* 0x000e220000002400 */
[----:B--2---:R-:W-:-:S04]  /*2910*/  FSEL R57, R57, -INF , P2 ;  /* 0xff80000039397808 */ /* 0x004fc80001000000 */
[----:B------:R-:W-:-:S03]  /*2920*/  FMNMX.FTZ R34, R57, R32, !PT ;  /* 0x0000002039227209 */ /* 0x000fc60007810000 */
[----:B------:R-:W2:Y:S01]  /*2930*/  MUFU.TANH R91, R91 ;  /* 0x0000005b005b7308 */ /* 0x000ea20000002400 */
[----:B-1----:R-:W-:Y:S01]  /*2940*/  FSEL R26, R88, -INF , P4 ;  /* 0xff800000581a7808 */ /* 0x002fe20002000000 */
[----:B------:R-:W-:Y:S01]  /*2950*/  IMAD.MOV.U32 R88, RZ, RZ, R135 ;  /* 0x000000ffff587224 */ /* 0x000fe200078e0087 */
[----:B------:R-:W-:-:S05]  /*2960*/  ISETP.GT.AND P4, PT, R41, 0x50, PT ;  /* 0x000000502900780c */ /* 0x000fca0003f84270 */
[----:B------:R-:W1:Y:S01]  /*2970*/  MUFU.TANH R59, R59 ;  /* 0x0000003b003b7308 */ /* 0x000e620000002400 */
[----:B0-----:R-:W-:-:S04]  /*2980*/  FSEL R47, R47, -INF , P3 ;  /* 0xff8000002f2f7808 */ /* 0x001fc80001800000 */
[----:B------:R-:W-:-:S03]  /*2990*/  FMNMX.FTZ R34, R47, R34, !PT ;  /* 0x000000222f227209 */ /* 0x000fc60007810000 */
[----:B------:R-:W0:Y:S01]  /*29a0*/  MUFU.TANH R90, R90 ;  /* 0x0000005a005a7308 */ /* 0x000e220000002400 */
[----:B--2---:R-:W-:Y:S01]  /*29b0*/  FSEL R27, R91, -INF , P5 ;  /* 0xff8000005b1b7808 */ /* 0x004fe20002800000 */
[----:B------:R-:W-:Y:S01]  /*29c0*/  IMAD.MOV.U32 R91, RZ, RZ, R135 ;  /* 0x000000ffff5b7224 */ /* 0x000fe200078e0087 */
[----:B------:R-:W-:-:S05]  /*29d0*/  ISETP.GT.AND P5, PT, R41, 0x51, PT ;  /* 0x000000512900780c */ /* 0x000fca0003fa4270 */
        /* <DEDUP_REMOVED lines=18> */
[----:B------:R-:W-:-:S05]  /*2b00*/  ISETP.GT.AND P3, PT, R41, 0x60, PT ;  /* 0x000000602900780c */ /* 0x000fca0003f64270 */
[----:B------:R-:W2:Y:S01]  /*2b10*/  MUFU.TANH R72, R72 ;  /* 0x0000004800487308 */ /* 0x000ea20000002400 */
[----:B-1----:R-:W-:-:S07]  /*2b20*/  FSEL R66, R66, -INF , P2 ;  /* 0xff80000042427808 */ /* 0x002fce0001000000 */
[----:B------:R-:W1:Y:S01]  /*2b30*/  MUFU.TANH R62, R62 ;  /* 0x0000003e003e7308 */ /* 0x000e620000002400 */
[----:B0-----:R-:W-:Y:S02]  /*2b40*/  FSEL R32, R65, -INF , P4 ;  /* 0xff80000041207808 */ /* 0x001fe40002000000 */
[----:B------:R-:W-:Y:S02]  /*2b50*/  ISETP.GT.AND P4, PT, R41, 0x61, PT ;  /* 0x000000612900780c */ /* 0x000fe40003f84270 */
[----:B------:R-:W-:-:S03]  /*2b60*/  FMNMX.FTZ R65, R66, R61, !PT ;  /* 0x0000003d42417209 */ /* 0x000fc60007810000 */
        /* <DEDUP_REMOVED lines=13> */
[----:B-1----:R-:W-:Y:S01]  /*2c40*/  FSEL R62, R76, -INF , P5 ;  /* 0xff8000004c3e7808 */ /* 0x002fe20002800000 */
[----:B------:R-:W-:-:S06]  /*2c50*/  IMAD.U32 R76, RZ, RZ, UR17 ;  /* 0x00000011ff4c7e24 */ /* 0x000fcc000f8e00ff */
[----:B------:R1:W4:Y:S01]  /*2c60*/  MUFU.TANH R35, R74 ;  /* 0x0000004a00237308 */ /* 0x0003220000002400 */
[----:B0-----:R-:W-:Y:S02]  /*2c70*/  FSEL R34, R68, -INF , P2 ;  /* 0xff80000044227808 */ /* 0x001fe40001000000 */
[----:B------:R-:W-:Y:S02]  /*2c80*/  ISETP.GT.AND P2, PT, R41, 0x70, PT ;  /* 0x000000702900780c */ /* 0x000fe40003f44270 */
[----:B------:R-:W-:-:S03]  /*2c90*/  FMNMX.FTZ R68, R62, R65, !PT ;  /* 0x000000413e447209 */ /* 0x000fc60007810000 */
[----:B------:R-:W0:Y:S01]  /*2ca0*/  MUFU.TANH R69, R80 ;  /* 0x0000005000457308 */ /* 0x000e220000002400 */
[----:B--2---:R-:W-:-:S04]  /*2cb0*/  FSEL R67, R77, -INF , P1 ;  /* 0xff8000004d437808 */ /* 0x004fc80000800000 */
[----:B-1----:R-:W-:-:S03]  /*2cc0*/  FMNMX.FTZ R74, R67, R68, !PT ;  /* 0x00000044434a7209 */ /* 0x002fc60007810000 */
[----:B------:R-:W1:Y:S01]  /*2cd0*/  MUFU.TANH R36, R75 ;  /* 0x0000004b00247308 */ /* 0x000e620000002400 */
[----:B----4-:R-:W-:Y:S02]  /*2ce0*/  FSEL R35, R35, -INF , P3 ;  /* 0xff80000023237808 */ /* 0x010fe40001800000 */
[----:B------:R-:W-:-:S05]  /*2cf0*/  ISETP.GT.AND P3, PT, R41, 0x71, PT ;  /* 0x000000712900780c */ /* 0x000fca0003f64270 */
[----:B------:R-:W2:Y:S01]  /*2d00*/  MUFU.TANH R81, R81 ;  /* 0x0000005100517308 */ /* 0x000ea20000002400 */
[----:B0-----:R-:W-:-:S04]  /*2d10*/  FSEL R69, R69, -INF , P2 ;  /* 0xff80000045457808 */ /* 0x001fc80001000000 */
[----:B------:R-:W-:-:S03]  /*2d20*/  FMNMX.FTZ R65, R69, R74, !PT ;  /* 0x0000004a45417209 */ /* 0x000fc60007810000 */
[----:B------:R-:W0:Y:S01]  /*2d30*/  MUFU.TANH R37, R78 ;  /* 0x0000004e00257308 */ /* 0x000e220000002400 */
[----:B-1----:R-:W-:Y:S02]  /*2d40*/  FSEL R36, R36, -INF , P4 ;  /* 0xff80000024247808 */ /* 0x002fe40002000000 */
[----:B------:R-:W-:-:S05]  /*2d50*/  ISETP.GT.AND P4, PT, R41, 0x78, PT ;  /* 0x000000782900780c */ /* 0x000fca0003f84270 */
[----:B------:R-:W1:Y:S01]  /*2d60*/  MUFU.TANH R72, R84 ;  /* 0x0000005400487308 */ /* 0x000e620000002400 */
[----:B--2---:R-:W-:-:S04]  /*2d70*/  FSEL R68, R81, -INF , P3 ;  /* 0xff80000051447808 */ /* 0x004fc80001800000 */
[----:B------:R-:W-:-:S03]  /*2d80*/  FMNMX.FTZ R65, R68, R65, !PT ;  /* 0x0000004144417209 */ /* 0x000fc60007810000 */
[----:B------:R-:W2:Y:S01]  /*2d90*/  MUFU.TANH R70, R85 ;  /* 0x0000005500467308 */ /* 0x000ea20000002400 */
[----:B0-----:R-:W-:Y:S02]  /*2da0*/  FSEL R37, R37, -INF , P5 ;  /* 0xff80000025257808 */ /* 0x001fe40002800000 */
[----:B------:R-:W-:-:S05]  /*2db0*/  ISETP.GT.AND P5, PT, R41, 0x79, PT ;  /* 0x000000792900780c */ /* 0x000fca0003fa4270 */
[----:B------:R-:W-:Y:S01]  /*2dc0*/  MUFU.TANH R79, R79 ;  /* 0x0000004f004f7308 */ /* 0x000fe20000002400 */
[----:B-1----:R-:W-:-:S04]  /*2dd0*/  FSEL R72, R72, -INF , P4 ;  /* 0xff80000048487808 */ /* 0x002fc80002000000 */
[----:B------:R-:W-:-:S03]  /*2de0*/  FMNMX.FTZ R65, R72, R65, !PT ;  /* 0x0000004148417209 */ /* 0x000fc60007810000 */
[----:B------:R-:W-:Y:S01]  /*2df0*/  MUFU.TANH R82, R82 ;  /* 0x0000005200527308 */ /* 0x000fe20000002400 */
[----:B--2---:R-:W-:-:S04]  /*2e00*/  FSEL R70, R70, -INF , P5 ;  /* 0xff80000046467808 */ /* 0x004fc80002800000 */
[----:B------:R-:W-:-:S03]  /*2e10*/  FMNMX.FTZ R41, R70, R65, !PT ;  /* 0x0000004146297209 */ /* 0x000fc60007810000 */
[----:B------:R-:W0:Y:S02]  /*2e20*/  MUFU.TANH R77, R87 ;  /* 0x00000057004d7308 */ /* 0x000e240000002400 */
[----:B------:R-:W1:Y:S01]  /*2e30*/  SHFL.BFLY PT, R74, R41, 0x2, 0x1f ;  /* 0x0c401f00294a7f89 */ /* 0x000e6200000e0000 */
[----:B0-----:R-:W-:Y:S02]  /*2e40*/  FSEL R77, R77, -INF , P5 ;  /* 0xff8000004d4d7808 */ /* 0x001fe40002800000 */
[----:B-1----:R-:W-:-:S05]  /*2e50*/  FMNMX.FTZ R74, R41, R74, !PT ;  /* 0x0000004a294a7209 */ /* 0x002fca0007810000 */
[----:B------:R-:W0:Y:S02]  /*2e60*/  SHFL.BFLY PT, R65, R74, 0x1, 0x1f ;  /* 0x0c201f004a417f89 */ /* 0x000e2400000e0000 */
[----:B0-----:R-:W-:Y:S02]  /*2e70*/  FMNMX.FTZ R65, R74, R65, !PT ;  /* 0x000000414a417209 */ /* 0x001fe40007810000 */
[----:B------:R-:W0:Y:S02]  /*2e80*/  MUFU.TANH R74, R83 ;  /* 0x00000053004a7308 */ /* 0x000e240000002400 */
[C---:B------:R-:W-:Y:S01]  /*2e90*/  FSETP.NEU.FTZ.AND P6, PT, R65.reuse, -INF , PT ;  /* 0xff8000004100780b */ /* 0x040fe20003fdd000 */
[----:B------:R-:W-:-:S05]  /*2ea0*/  FFMA.FTZ R73, R65, R76, -8 ;  /* 0xc100000041497423 */ /* 0x000fca000001004c */
[----:B------:R-:W-:Y:S01]  /*2eb0*/  FSEL R73, R73, RZ, P6 ;  /* 0x000000ff49497208 */ /* 0x000fe20003000000 */
[----:B------:R-:W1:Y:S01]  /*2ec0*/  MUFU.TANH R76, R86 ;  /* 0x00000056004c7308 */ /* 0x000e620000002400 */
[----:B---3--:R-:W-:Y:S01]  /*2ed0*/  LOP3.LUT P6, RZ, R92, 0x7f, RZ, 0xc0, !PT ;  /* 0x0000007f5cff7812 */ /* 0x008fe200078cc0ff */
[----:B------:R-:W-:Y:S02]  /*2ee0*/  IMAD.MOV.U32 R92, RZ, RZ, R135 ;  /* 0x000000ffff5c7224 */ /* 0x000fe400078e0087 */
        /* <DEDUP_REMOVED lines=14> */
[----:B-1----:R-:W-:Y:S01]  /*2fd0*/  FSEL R76, R76, -INF , P4 ;  /* 0xff8000004c4c7808 */ /* 0x002fe20002000000 */
[--C-:B------:R-:W-:Y:S01]  /*2fe0*/  FFMA.FTZ R44, R44, UR17, -R73.reuse ;  /* 0x000000112c2c7c23 */ /* 0x100fe20008010849 */
[----:B------:R-:W-:Y:S01]  /*2ff0*/  FMNMX.FTZ R49, R9, R48, !PT ;  /* 0x0000003009317209 */ /* 0x000fe20007810000 */
[--C-:B------:R-:W-:Y:S01]  /*3000*/  FFMA.FTZ R43, R43, UR17, -R73.reuse ;  /* 0x000000112b2b7c23 */ /* 0x100fe20008010849 */
[----:B--2---:R-:W-:-:S01]  /*3010*/  FFMA.FTZ R75, R53, UR17, -R73 ;  /* 0x00000011354b7c23 */ /* 0x004fc20008010849 */
        /* <DEDUP_REMOVED lines=10> */
[--C-:B0-----:R-:W-:Y:S01]  /*30c0*/  FFMA.FTZ R80, R55, UR17, -R73.reuse ;  /* 0x0000001137507c23 */ /* 0x101fe20008010849 */
[----:B------:R-:W-:-:S01]  /*30d0*/  FFMA.FTZ R62, R62, UR17, -R73 ;  /* 0x000000113e3e7c23 */ /* 0x000fc20008010849 */
[--C-:B------:R-:W-:Y:S01]  /*30e0*/  FFMA.FTZ R68, R68, UR17, -R73.reuse ;  /* 0x0000001144447c23 */ /* 0x100fe20008010849 */
[----:B------:R-:W-:Y:S01]  /*30f0*/  FMNMX.FTZ R51, R13, R50, !PT ;  /* 0x000000320d337209 */ /* 0x000fe20007810000 */
[--C-:B------:R-:W-:Y:S01]  /*3100*/  FFMA.FTZ R70, R70, UR17, -R73.reuse ;  /* 0x0000001146467c23 */ /* 0x100fe20008010849 */
        /* <DEDUP_REMOVED lines=8> */
[----:B------:R-:W-:Y:S01]  /*3190*/  FMNMX.FTZ R78, R24, R53, !PT ;  /* 0x00000035184e7209 */ /* 0x000fe20007810000 */
[----:B------:R-:W-:-:S03]  /*31a0*/  FFMA.FTZ R53, R54, UR17, -R73 ;  /* 0x0000001136357c23 */ /* 0x000fc60008010849 */
[----:B------:R-:W-:Y:S02]  /*31b0*/  FMNMX.FTZ R71, R25, R78, !PT ;  /* 0x0000004e19477209 */ /* 0x000fe40007810000 */
[----:B------:R-:W1:Y:S01]  /*31c0*/  MUFU.EX2 R45, R45 ;  /* 0x0000002d002d7308 */ /* 0x000e620000000800 */
[----:B0-----:R-:W-:-:S01]  /*31d0*/  FFMA.FTZ R75, R64, UR17, -R73 ;  /* 0x00000011404b7c23 */ /* 0x001fc20008010849 */
[----:B------:R-:W-:Y:S02]  /*31e0*/  FMNMX.FTZ R54, R26, R71, !PT ;  /* 0x000000471a367209 */ /* 0x000fe40007810000 */
[----:B------:R-:W-:Y:S02]  /*31f0*/  FSEL R64, R82, -INF , P2 ;  /* 0xff80000052407808 */ /* 0x000fe40001000000 */
[----:B------:R-:W-:Y:S02]  /*3200*/  FMNMX.FTZ R55, R27, R54, !PT ;  /* 0x000000361b377209 */ /* 0x000fe40007810000 */
[----:B------:R-:W-:Y:S02]  /*3210*/  MUFU.EX2 R54, R80 ;  /* 0x0000005000367308 */ /* 0x000fe40000000800 */
[----:B------:R-:W-:Y:S01]  /*3220*/  FMNMX.FTZ R78, R28, R55, !PT ;  /* 0x000000371c4e7209 */ /* 0x000fe20007810000 */
[----:B------:R-:W-:-:S03]  /*3230*/  FFMA.FTZ R55, R56, UR17, -R73 ;  /* 0x0000001138377c23 */ /* 0x000fc60008010849 */
[----:B------:R-:W-:Y:S02]  /*3240*/  FMNMX.FTZ R71, R29, R78, !PT ;  /* 0x0000004e1d477209 */ /* 0x000fe40007810000 */
[----:B------:R-:W-:Y:S01]  /*3250*/  MUFU.EX2 R49, R49 ;  /* 0x0000003100317308 */ /* 0x000fe20000000800 */
[----:B-1----:R-:W-:Y:S02]  /*3260*/  F2FP.SATFINITE.E4M3.F32.PACK_AB_MERGE_C R148, R46, R45, RZ ;  /* 0x0000002d2e94723e */ /* 0x002fe400048070ff */
[----:B------:R-:W-:Y:S02]  /*3270*/  FMNMX.FTZ R71, R30, R71, !PT ;  /* 0x000000471e477209 */ /* 0x000fe40007810000 */
[----:B------:R-:W-:Y:S02]  /*3280*/  F2FP.SATFINITE.E4M3.F32.PACK_AB_MERGE_C R148, R42, R41, R148 ;  /* 0x000000292a94723e */ /* 0x000fe40004807094 */
[----:B------:R-:W-:Y:S01]  /*3290*/  FMNMX.FTZ R56, R32, R71, !PT ;  /* 0x0000004720387209 */ /* 0x000fe20007810000 */
[----:B------:R-:W-:Y:S03]  /*32a0*/  MUFU.EX2 R50, R81 ;  /* 0x0000005100327308 */ /* 0x000fe60000000800 */
[----:B------:R-:W-:-:S04]  /*32b0*/  FMNMX.FTZ R56, R31, R56, !PT ;  /* 0x000000381f387209 */ /* 0x000fc80007810000 */
[----:B------:R-:W-:Y:S01]  /*32c0*/  FMNMX.FTZ R71, R33, R56, !PT ;  /* 0x0000003821477209 */ /* 0x000fe20007810000 */
[----:B------:R-:W0:Y:S03]  /*32d0*/  MUFU.EX2 R51, R51 ;  /* 0x0000003300337308 */ /* 0x000e260000000800 */
[----:B------:R-:W-:-:S04]  /*32e0*/  FMNMX.FTZ R56, R34, R71, !PT ;  /* 0x0000004722387209 */ /* 0x000fc80007810000 */
[----:B------:R-:W-:Y:S01]  /*32f0*/  FMNMX.FTZ R71, R35, R56, !PT ;  /* 0x0000003823477209 */ /* 0x000fe20007810000 */
[----:B------:R-:W-:Y:S01]  /*3300*/  MUFU.EX2 R53, R53 ;  /* 0x0000003500357308 */ /* 0x000fe20000000800 */
[----:B------:R-:W-:Y:S02]  /*3310*/  FSEL R56, R79, -INF , P1 ;  /* 0xff8000004f387808 */ /* 0x000fe40000800000 */
[----:B------:R-:W-:-:S04]  /*3320*/  FMNMX.FTZ R78, R36, R71, !PT ;  /* 0x00000047244e7209 */ /* 0x000fc80007810000 */
[----:B------:R-:W-:Y:S01]  /*3330*/  FMNMX.FTZ R71, R37, R78, !PT ;  /* 0x0000004e25477209 */ /* 0x000fe20007810000 */
[----:B------:R-:W1:Y:S01]  /*3340*/  MUFU.EX2 R55, R55 ;  /* 0x0000003700377308 */ /* 0x000e620000000800 */
[----:B0-----:R-:W-:Y:S02]  /*3350*/  F2FP.SATFINITE.E4M3.F32.PACK_AB_MERGE_C R150, R51, R50, RZ ;  /* 0x000000323396723e */ /* 0x001fe400048070ff */
[----:B------:R-:W-:Y:S02]  /*3360*/  FMNMX.FTZ R71, R56, R71, !PT ;  /* 0x0000004738477209 */ /* 0x000fe40007810000 */
[----:B------:R-:W-:Y:S02]  /*3370*/  F2FP.SATFINITE.E4M3.F32.PACK_AB_MERGE_C R150, R49, R48, R150 ;  /* 0x000000303196723e */ /* 0x000fe40004807096 */
[----:B------:R-:W-:Y:S01]  /*3380*/  FMNMX.FTZ R71, R64, R71, !PT ;  /* 0x0000004740477209 */ /* 0x000fe20007810000 */
[----:B------:R-:W-:Y:S03]  /*3390*/  MUFU.EX2 R40, R40 ;  /* 0x0000002800287308 */ /* 0x000fe60000000800 */
[----:B------:R-:W-:-:S04]  /*33a0*/  FMNMX.FTZ R71, R74, R71, !PT ;  /* 0x000000474a477209 */ /* 0x000fc80007810000 */
[----:B------:R-:W-:Y:S01]  /*33b0*/  FMNMX.FTZ R78, R76, R71, !PT ;  /* 0x000000474c4e7209 */ /* 0x000fe20007810000 */
[----:B------:R-:W-:Y:S01]  /*33c0*/  MUFU.EX2 R39, R39 ;  /* 0x0000002700277308 */ /* 0x000fe20000000800 */
[----:B-1----:R-:W-:Y:S02]  /*33d0*/  F2FP.SATFINITE.E4M3.F32.PACK_AB_MERGE_C R136, R55, R54, RZ ;  /* 0x000000363788723e */ /* 0x002fe400048070ff */
[----:B------:R-:W-:Y:S01]  /*33e0*/  FMNMX.FTZ R71, R77, R78, !PT ;  /* 0x0000004e4d477209 */ /* 0x000fe20007810000 */
[----:B------:R-:W-:-:S01]  /*33f0*/  FFMA.FTZ R78, R47, UR17, -R73 ;  /* 0x000000112f4e7c23 */ /* 0x000fc20008010849 */
[--C-:B------:R-:W-:Y:S01]  /*3400*/  FFMA.FTZ R47, R59, UR17, -R73.reuse ;  /* 0x000000113b2f7c23 */ /* 0x100fe20008010849 */
[----:B------:R-:W-:-:S01]  /*3410*/  FFMA.FTZ R59, R63, UR17, -R73 ;  /* 0x000000113f3b7c23 */ /* 0x000fc20008010849 */
[--C-:B------:R-:W-:Y:S01]  /*3420*/  FFMA.FTZ R63, R67, UR17, -R73.reuse ;  /* 0x00000011433f7c23 */ /* 0x100fe20008010849 */
[----:B------:R-:W0:Y:S01]  /*3430*/  SHFL.BFLY PT, R80, R71, 0x2, 0x1f ;  /* 0x0c401f0047507f89 */ /* 0x000e2200000e0000 */
[----:B------:R-:W-:-:S01]  /*3440*/  FFMA.FTZ R67, R69, UR17, -R73 ;  /* 0x0000001145437c23 */ /* 0x000fc20008010849 */
[----:B------:R-:W-:Y:S01]  /*3450*/  FFMA.FTZ R69, R72, UR17, -R73 ;  /* 0x0000001148457c23 */ /* 0x000fe20008010849 */
[----:B------:R-:W-:Y:S01]  /*3460*/  MUFU.EX2 R38, R38 ;  /* 0x0000002600267308 */ /* 0x000fe20000000800 */
[----:B------:R-:W-:-:S07]  /*3470*/  F2FP.SATFINITE.E4M3.F32.PACK_AB_MERGE_C R136, R53, R52, R136 ;  /* 0x000000343588723e */ /* 0x000fce0004807088 */
        /* <DEDUP_REMOVED lines=53> */
[----:B------:R-:W-:-:S04]  /*37d0*/  FFMA.FTZ R76, R76, UR17, -R73 ;  /* 0x000000114c4c7c23 */ /* 0x000fc80008010849 */
[----:B------:R-:W0:Y:S08]  /*37e0*/  MUFU.EX2 R7, R7 ;  /* 0x0000000700077308 */ /* 0x000e300000000800 */
[----:B------:R-:W3:Y:S08]  /*37f0*/  MUFU.EX2 R8, R8 ;  /* 0x0000000800087308 */ /* 0x000ef00000000800 */
[----:B------:R4:W-:Y:S08]  /*3800*/  MUFU.EX2 R81, R25 ;  /* 0x0000001900517308 */ /* 0x0009f00000000800 */
[----:B------:R-:W5:Y:S01]  /*3810*/  MUFU.EX2 R11, R11 ;  /* 0x0000000b000b7308 */ /* 0x000f620000000800 */
[----:B----4-:R-:W-:-:S01]  /*3820*/  FADD.FTZ R25, R45, R28 ;  /* 0x0000001c2d197221 */ /* 0x010fc20000010000 */
[----:B-1----:R-:W-:Y:S01]  /*3830*/  FADD.FTZ R28, R72, R27 ;  /* 0x0000001b481c7221 */ /* 0x002fe20000010000 */
[----:B--2---:R-:W-:-:S02]  /*3840*/  F2FP.SATFINITE.E4M3.F32.PACK_AB_MERGE_C R72, R79, R72, RZ ;  /* 0x000000484f48723e */ /* 0x004fc400048070ff */
[----:B------:R-:W-:Y:S01]  /*3850*/  FADD.FTZ R27, R46, R25 ;  /* 0x000000192e1b7221 */ /* 0x000fe20000010000 */
[----:B------:R-:W-:-:S01]  /*3860*/  FADD.FTZ R28, R79, R28 ;  /* 0x0000001c4f1c7221 */ /* 0x000fc20000010000 */
[----:B------:R-:W-:Y:S01]  /*3870*/  @!P6 VIADD R25, R4, 0x19c40 ;  /* 0x00019c400419e836 */ /* 0x000fe20000000000 */
[----:B------:R-:W1:Y:S01]  /*3880*/  MUFU.EX2 R12, R12 ;  /* 0x0000000c000c7308 */ /* 0x000e620000000800 */
[----:B------:R-:W-:-:S01]  /*3890*/  FADD.FTZ R82, R48, R27 ;  /* 0x0000001b30527221 */ /* 0x000fc20000010000 */
[----:B0-----:R-:W-:Y:S01]  /*38a0*/  FADD.FTZ R27, R7, R28 ;  /* 0x0000001c071b7221 */ /* 0x001fe20000010000 */
[----:B------:R-:W-:Y:S02]  /*38b0*/  F2FP.SATFINITE.E4M3.F32.PACK_AB_MERGE_C R149, R6, R5, R72 ;  /* 0x000000050695723e */ /* 0x000fe40004807048 */
[----:B------:R-:W-:Y:S01]  /*38c0*/  FADD.FTZ R83, R49, R82 ;  /* 0x0000005231537221 */ /* 0x000fe20000010000 */
[----:B---3--:R-:W-:-:S01]  /*38d0*/  FADD.FTZ R28, R8, R27 ;  /* 0x0000001b081c7221 */ /* 0x008fc20000010000 */
[----:B------:R-:W-:Y:S01]  /*38e0*/  @!P6 PRMT R25, RZ, 0x654, R25 ;  /* 0x00000654ff19e816 */ /* 0x000fe20000000019 */
[----:B------:R-:W0:Y:S01]  /*38f0*/  MUFU.EX2 R9, R9 ;  /* 0x0000000900097308 */ /* 0x000e220000000800 */
[----:B------:R-:W-:-:S01]  /*3900*/  FFMA.FTZ R27, R35, UR17, -R73 ;  /* 0x00000011231b7c23 */ /* 0x000fc20008010849 */
[----:B------:R-:W-:Y:S01]  /*3910*/  FFMA.FTZ R73, R77, UR17, -R73 ;  /* 0x000000114d497c23 */ /* 0x000fe20008010849 */
[----:B------:R2:W-:Y:S05]  /*3920*/  @!P6 SYNCS.ARRIVE.TRANS64.RED.A1T0 RZ, [R25+URZ], RZ ;  /* 0x000000ff19ffe9a7 */ /* 0x0005ea000810043f */
[----:B------:R-:W3:Y:S08]  /*3930*/  MUFU.EX2 R10, R10 ;  /* 0x0000000a000a7308 */ /* 0x000ef00000000800 */
[----:B------:R4:W-:Y:S08]  /*3940*/  MUFU.EX2 R29, R30 ;  /* 0x0000001e001d7308 */ /* 0x0009f00000000800 */
[----:B------:R-:W3:Y:S01]  /*3950*/  MUFU.EX2 R15, R15 ;  /* 0x0000000f000f7308 */ /* 0x000ee20000000800 */
[----:B----4-:R-:W-:-:S01]  /*3960*/  FADD.FTZ R30, R50, R83 ;  /* 0x00000053321e7221 */ /* 0x010fc20000010000 */
[----:B-----5:R-:W-:-:S03]  /*3970*/  FADD.FTZ R83, R11, R28 ;  /* 0x0000001c0b537221 */ /* 0x020fc60000010000 */
[----:B------:R-:W-:Y:S01]  /*3980*/  FADD.FTZ R85, R51, R30 ;  /* 0x0000001e33557221 */ /* 0x000fe20000010000 */
[----:B-1----:R-:W-:-:S02]  /*3990*/  FADD.FTZ R28, R12, R83 ;  /* 0x000000530c1c7221 */ /* 0x002fc40000010000 */
[----:B------:R-:W1:Y:S01]  /*39a0*/  MUFU.EX2 R80, R80 ;  /* 0x0000005000507308 */ /* 0x000e620000000800 */
[----:B------:R-:W-:-:S04]  /*39b0*/  FADD.FTZ R30, R52, R85 ;  /* 0x00000055341e7221 */ /* 0x000fc80000010000 */
[----:B------:R-:W-:-:S03]  /*39c0*/  FADD.FTZ R35, R53, R30 ;  /* 0x0000001e35237221 */ /* 0x000fc60000010000 */
[----:B------:R-:W4:Y:S01]  /*39d0*/  MUFU.EX2 R13, R13 ;  /* 0x0000000d000d7308 */ /* 0x000f220000000800 */
[----:B------:R-:W-:-:S04]  /*39e0*/  FADD.FTZ R30, R54, R35 ;  /* 0x00000023361e7221 */ /* 0x000fc80000010000 */
[----:B------:R-:W-:-:S03]  /*39f0*/  FADD.FTZ R35, R55, R30 ;  /* 0x0000001e37237221 */ /* 0x000fc60000010000 */
[----:B--2---:R0:W-:Y:S01]  /*3a00*/  MUFU.EX2 R25, R31 ;  /* 0x0000001f00197308 */ /* 0x0041e20000000800 */
[----:B------:R-:W-:-:S04]  /*3a10*/  FADD.FTZ R30, R40, R35 ;  /* 0x00000023281e7221 */ /* 0x000fc80000010000 */
[----:B------:R-:W-:-:S03]  /*3a20*/  FADD.FTZ R35, R39, R30 ;  /* 0x0000001e27237221 */ /* 0x000fc60000010000 */
[----:B------:R-:W2:Y:S01]  /*3a30*/  MUFU.EX2 R14, R14 ;  /* 0x0000000e000e7308 */ /* 0x000ea20000000800 */
[----:B0-----:R-:W-:-:S04]  /*3a40*/  FADD.FTZ R31, R9, R28 ;  /* 0x0000001c091f7221 */ /* 0x001fc80000010000 */
[----:B---3--:R-:W-:-:S03]  /*3a50*/  FADD.FTZ R28, R10, R31 ;  /* 0x0000001f0a1c7221 */ /* 0x008fc60000010000 */
[----:B------:R-:W0:Y:S01]  /*3a60*/  MUFU.EX2 R24, R24 ;  /* 0x0000001800187308 */ /* 0x000e220000000800 */
[----:B------:R-:W-:-:S04]  /*3a70*/  FADD.FTZ R31, R15, R28 ;  /* 0x0000001c0f1f7221 */ /* 0x000fc80000010000 */
[C---:B-1----:R-:W-:Y:S01]  /*3a80*/  FADD.FTZ R28, R80.reuse, R31 ;  /* 0x0000001f501c7221 */ /* 0x042fe20000010000 */
[----:B------:R-:W-:Y:S02]  /*3a90*/  F2FP.SATFINITE.E4M3.F32.PACK_AB_MERGE_C R80, R80, R15, RZ ;  /* 0x0000000f5050723e */ /* 0x000fe400048070ff */
[----:B------:R-:W1:Y:S01]  /*3aa0*/  MUFU.EX2 R20, R20 ;  /* 0x0000001400147308 */ /* 0x000e620000000800 */
[----:B----4-:R-:W-:-:S01]  /*3ab0*/  FADD.FTZ R31, R13, R28 ;  /* 0x0000001c0d1f7221 */ /* 0x010fc20000010000 */
[----:B------:R-:W-:Y:S01]  /*3ac0*/  FADD.FTZ R28, R38, R35 ;  /* 0x00000023261c7221 */ /* 0x000fe20000010000 */
[----:B------:R-:W-:Y:S02]  /*3ad0*/  F2FP.SATFINITE.E4M3.F32.PACK_AB_MERGE_C R137, R10, R9, R80 ;  /* 0x000000090a89723e */ /* 0x000fe40004807050 */
[----:B--2---:R-:W-:Y:S01]  /*3ae0*/  FADD.FTZ R31, R14, R31 ;  /* 0x0000001f0e1f7221 */ /* 0x004fe20000010000 */
[----:B------:R-:W-:-:S02]  /*3af0*/  FADD.FTZ R75, R75, R28 ;  /* 0x0000001c4b4b7221 */ /* 0x000fc40000010000 */
[----:B------:R-:W2:Y:S01]  /*3b00*/  MUFU.EX2 R21, R21 ;  /* 0x0000001500157308 */ /* 0x000ea20000000800 */
[----:B0-----:R-:W-:-:S01]  /*3b10*/  FADD.FTZ R30, R24, R31 ;  /* 0x0000001f181e7221 */ /* 0x001fc20000010000 */
[----:B------:R-:W-:-:S03]  /*3b20*/  FADD.FTZ R28, R44, R75 ;  /* 0x0000004b2c1c7221 */ /* 0x000fc60000010000 */
[----:B------:R-:W-:Y:S01]  /*3b30*/  FADD.FTZ R31, R81, R30 ;  /* 0x0000001e511f7221 */ /* 0x000fe20000010000 */
[----:B------:R-:W-:Y:S01]  /*3b40*/  F2FP.SATFINITE.E4M3.F32.PACK_AB_MERGE_C R30, R12, R11, RZ ;  /* 0x0000000b0c1e723e */ /* 0x000fe200048070ff */
[----:B------:R-:W-:Y:S01]  /*3b50*/  FADD.FTZ R28, R43, R28 ;  /* 0x0000001c2b1c7221 */ /* 0x000fe20000010000 */
[----:B------:R-:W0:Y:S01]  /*3b60*/  MUFU.EX2 R26, R26 ;  /* 0x0000001a001a7308 */ /* 0x000e220000000800 */
[----:B-1----:R-:W-:-:S01]  /*3b70*/  FADD.FTZ R12, R20, R31 ;  /* 0x0000001f140c7221 */ /* 0x002fc20000010000 */
[----:B------:R-:W-:Y:S01]  /*3b80*/  F2FP.SATFINITE.E4M3.F32.PACK_AB_MERGE_C R81, R81, R24, RZ ;  /* 0x000000185151723e */ /* 0x000fe200048070ff */
[----:B------:R-:W-:-:S01]  /*3b90*/  FADD.FTZ R15, R57, R28 ;  /* 0x0000001c390f7221 */ /* 0x000fc20000010000 */
[----:B------:R-:W-:Y:S02]  /*3ba0*/  F2FP.SATFINITE.E4M3.F32.PACK_AB_MERGE_C R57, R78, R57, RZ ;  /* 0x000000394e39723e */ /* 0x000fe400048070ff */
[----:B------:R-:W-:Y:S01]  /*3bb0*/  F2FP.SATFINITE.E4M3.F32.PACK_AB_MERGE_C R151, R8, R7, R30 ;  /* 0x000000070897723e */ /* 0x000fe2000480701e */
[----:B------:R-:W-:Y:S01]  /*3bc0*/  FADD.FTZ R78, R78, R15 ;  /* 0x0000000f4e4e7221 */ /* 0x000fe20000010000 */
[----:B------:R-:W1:Y:S01]  /*3bd0*/  MUFU.EX2 R4, R32 ;  /* 0x0000002000047308 */ /* 0x000e620000000800 */
[----:B--2---:R-:W-:-:S01]  /*3be0*/  FADD.FTZ R11, R21, R12 ;  /* 0x0000000c150b7221 */ /* 0x004fc20000010000 */
[----:B------:R-:W-:-:S02]  /*3bf0*/  F2FP.SATFINITE.E4M3.F32.PACK_AB_MERGE_C R140, R43, R44, R57 ;  /* 0x0000002c2b8c723e */ /* 0x000fc40004807039 */
[----:B------:R-:W-:-:S04]  /*3c00*/  F2FP.SATFINITE.E4M3.F32.PACK_AB_MERGE_C R139, R14, R13, R81 ;  /* 0x0000000d0e8b723e */ /* 0x000fc80004807051 */
[----:B------:R-:W2:Y:S01]  /*3c10*/  MUFU.EX2 R33, R33 ;  /* 0x0000002100217308 */ /* 0x000ea20000000800 */
[----:B0-----:R-:W-:-:S01]  /*3c20*/  FADD.FTZ R12, R26, R11 ;  /* 0x0000000b1a0c7221 */ /* 0x001fc20000010000 */
[----:B------:R-:W-:Y:S01]  /*3c30*/  F2FP.SATFINITE.E4M3.F32.PACK_AB_MERGE_C R26, R29, R26, RZ ;  /* 0x0000001a1d1a723e */ /* 0x000fe200048070ff */
[----:B------:R-:W-:-:S02]  /*3c40*/  FADD.FTZ R11, R47, R78 ;  /* 0x0000004e2f0b7221 */ /* 0x000fc40000010000 */
[----:B------:R-:W-:Y:S01]  /*3c50*/  FADD.FTZ R29, R29, R12 ;  /* 0x0000000c1d1d7221 */ /* 0x000fe20000010000 */
[----:B------:R-:W-:Y:S01]  /*3c60*/  F2FP.SATFINITE.E4M3.F32.PACK_AB_MERGE_C R141, R21, R20, R26 ;  /* 0x00000014158d723e */ /* 0x000fe2000480701a */
[----:B------:R-:W-:Y:S01]  /*3c70*/  FADD.FTZ R24, R58, R11 ;  /* 0x0000000b3a187221 */ /* 0x000fe20000010000 */
[----:B------:R-:W0:Y:S01]  /*3c80*/  MUFU.EX2 R66, R66 ;  /* 0x0000004200427308 */ /* 0x000e220000000800 */
[----:B-1----:R-:W-:-:S02]  /*3c90*/  FADD.FTZ R12, R4, R29 ;  /* 0x0000001d040c7221 */ /* 0x002fc40000010000 */
[----:B------:R-:W-:-:S02]  /*3ca0*/  FADD.FTZ R15, R59, R24 ;  /* 0x000000183b0f7221 */ /* 0x000fc40000010000 */
[----:B------:R-:W-:-:S03]  /*3cb0*/  FADD.FTZ R12, R25, R12 ;  /* 0x0000000c190c7221 */ /* 0x000fc60000010000 */
[----:B------:R-:W1:Y:S01]  /*3cc0*/  MUFU.EX2 R34, R34 ;  /* 0x0000002200227308 */ /* 0x000e620000000800 */
[----:B--2---:R-:W-:-:S07]  /*3cd0*/  FADD.FTZ R29, R33, R12 ;  /* 0x0000000c211d7221 */ /* 0x004fce0000010000 */
[----:B------:R-:W2:Y:S01]  /*3ce0*/  MUFU.EX2 R60, R60 ;  /* 0x0000003c003c7308 */ /* 0x000ea20000000800 */
[----:B0-----:R-:W-:-:S01]  /*3cf0*/  FADD.FTZ R15, R66, R15 ;  /* 0x0000000f420f7221 */ /* 0x001fc20000010000 */
[----:B------:R-:W-:-:S04]  /*3d00*/  F2FP.SATFINITE.E4M3.F32.PACK_AB_MERGE_C R59, R66, R59, RZ ;  /* 0x0000003b423b723e */ /* 0x000fc800048070ff */
[----:B------:R-:W-:Y:S02]  /*3d10*/  F2FP.SATFINITE.E4M3.F32.PACK_AB_MERGE_C R142, R58, R47, R59 ;  /* 0x0000002f3a8e723e */ /* 0x000fe4000480703b */
[----:B------:R-:W-:Y:S01]  /*3d20*/  MUFU.EX2 R62, R62 ;  /* 0x0000003e003e7308 */ /* 0x000fe20000000800 */
[C---:B-1----:R-:W-:Y:S01]  /*3d30*/  F2FP.SATFINITE.E4M3.F32.PACK_AB_MERGE_C R33, R34.reuse, R33, RZ ;  /* 0x000000212221723e */ /* 0x042fe200048070ff */
[----:B------:R-:W-:-:S03]  /*3d40*/  FADD.FTZ R34, R34, R29 ;  /* 0x0000001d22227221 */ /* 0x000fc60000010000 */
[----:B------:R-:W-:-:S03]  /*3d50*/  F2FP.SATFINITE.E4M3.F32.PACK_AB_MERGE_C R143, R25, R4, R33 ;  /* 0x00000004198f723e */ /* 0x000fc60004807021 */
[----:B------:R-:W0:Y:S01]  /*3d60*/  MUFU.EX2 R63, R63 ;  /* 0x0000003f003f7308 */ /* 0x000e220000000800 */
[----:B--2---:R-:W-:-:S07]  /*3d70*/  FADD.FTZ R12, R60, R15 ;  /* 0x0000000f3c0c7221 */ /* 0x004fce0000010000 */
[----:B------:R-:W1:Y:S08]  /*3d80*/  MUFU.EX2 R27, R27 ;  /* 0x0000001b001b7308 */ /* 0x000e700000000800 */
[----:B------:R-:W2:Y:S01]  /*3d90*/  MUFU.EX2 R61, R61 ;  /* 0x0000003d003d7308 */ /* 0x000ea20000000800 */
[----:B0-----:R-:W-:-:S07]  /*3da0*/  F2FP.SATFINITE.E4M3.F32.PACK_AB_MERGE_C R24, R63, R62, RZ ;  /* 0x0000003e3f18723e */ /* 0x001fce00048070ff */
[----:B------:R-:W0:Y:S01]  /*3db0*/  MUFU.EX2 R36, R36 ;  /* 0x0000002400247308 */ /* 0x000e220000000800 */
[----:B-1----:R-:W-:-:S07]  /*3dc0*/  FADD.FTZ R15, R27, R34 ;  /* 0x000000221b0f7221 */ /* 0x002fce0000010000 */
[----:B------:R-:W1:Y:S01]  /*3dd0*/  MUFU.EX2 R37, R37 ;  /* 0x0000002500257308 */ /* 0x000e620000000800 */
[C---:B--2---:R-:W-:Y:S01]  /*3de0*/  F2FP.SATFINITE.E4M3.F32.PACK_AB_MERGE_C R144, R61.reuse, R60, R24 ;  /* 0x0000003c3d90723e */ /* 0x044fe20004807018 */
[----:B------:R-:W-:-:S04]  /*3df0*/  FADD.FTZ R61, R61, R12 ;  /* 0x0000000c3d3d7221 */ /* 0x000fc80000010000 */
[----:B------:R-:W-:Y:S02]  /*3e00*/  FADD.FTZ R62, R62, R61 ;  /* 0x0000003d3e3e7221 */ /* 0x000fe40000010000 */
[----:B------:R-:W2:Y:S01]  /*3e10*/  MUFU.EX2 R56, R56 ;  /* 0x0000003800387308 */ /* 0x000ea20000000800 */
[----:B0-----:R-:W-:-:S01]  /*3e20*/  FADD.FTZ R6, R36, R15 ;  /* 0x0000000f24067221 */ /* 0x001fc20000010000 */
[----:B------:R-:W-:-:S06]  /*3e30*/  FADD.FTZ R62, R63, R62 ;  /* 0x0000003e3f3e7221 */ /* 0x000fcc0000010000 */
        /* <DEDUP_REMOVED lines=55> */
.L_x_8613:
[----:B------:R-:W-:-:S04]  /*41b0*/  UISETP.NE.AND UP0, UPT, UR19, 0x1, UPT ;  /* 0x000000011300788c */ /* 0x000fc8000bf05270 */
[----:B------:R-:W-:-:S04]  /*41c0*/  USEL UR37, URZ, 0x1, UP0 ;  /* 0x000000013f257887 */ /* 0x000fc80008000000 */
[----:B------:R-:W-:Y:S01]  /*41d0*/  ULOP3.LUT UR37, UR18, UR37, URZ, 0x3c, !UPT ;  /* 0x0000002512257292 */ /* 0x000fe2000f8e3c3f */
[----:B------:R-:W-:Y:S11]  /*41e0*/  @!P0 BRA `(.L_x_8604) ;  /* 0x0000000000048947 */ /* 0x000ff60003800000 */
[----:B------:R-:W-:Y:S01]  /*41f0*/  BPT.TRAP 0x1 ;  /* 0x000000040000795c */ /* 0x000fe20000300000 */
.L_x_8604:
[----:B------:R-:W0:Y:S01]  /*4200*/  S2UR UR6, SR_CgaCtaId ;  /* 0x00000000000679c3 */ /* 0x000e220000008800 */
[----:B------:R-:W-:Y:S01]  /*4210*/  UIADD3 UR36, UR19, 0x1, URZ ;  /* 0x0000000113247890 */ /* 0x000fe2000fffe03f */
[----:B------:R-:W-:Y:S01]  /*4220*/  MOV R2, 0x400 ;  /* 0x0000040000027802 */ /* 0x000fe20000000f00 */
[----:B------:R-:W-:Y:S02]  /*4230*/  IMAD.U32 R9, RZ, RZ, UR37 ;  /* 0x00000025ff097e24 */ /* 0x000fe4000f8e00ff */
[----:B------:R-:W-:-:S03]  /*4240*/  UISETP.NE.AND UP0, UPT, UR36, 0x2, UPT ;  /* 0x000000022400788c */ /* 0x000fc6000bf05270 */
[----:B------:R-:W-:Y:S01]  /*4250*/  SHF.L.U32 R9, R9, 0x1f, RZ ;  /* 0x0000001f09097819 */ /* 0x000fe200000006ff */
[----:B------:R-:W-:-:S06]  /*4260*/  USEL UR36, UR36, URZ, UP0 ;  /* 0x0000003f24247287 */ /* 0x000fcc0008000000 */
[----:B------:R-:W-:Y:S02]  /*4270*/  IMAD.U32 R11, RZ, RZ, UR36 ;  /* 0x00000024ff0b7e24 */ /* 0x000fe4000f8e00ff */
[----:B0-----:R-:W-:-:S05]  /*4280*/  IMAD.U32 R3, RZ, RZ, UR6 ;  /* 0x00000006ff037e24 */ /* 0x001fca000f8e00ff */
[----:B------:R-:W-:-:S05]  /*4290*/  LEA R2, R3, R2, 0x18 ;  /* 0x0000000203027211 */ /* 0x000fca00078ec0ff */
[----:B------:R-:W-:-:S04]  /*42a0*/  IMAD R6, R11, 0x8, R2 ;  /* 0x000000080b067824 */ /* 0x000fc800078e0202 */
[----:B------:R0:W1:Y:S01]  /*42b0*/  SYNCS.PHASECHK.TRANS64.TRYWAIT P1, [R6+URZ+0x19c30], R9 ;  /* 0x019c3009060075a7 */ /* 0x000062000802017f */
[----:B------:R-:W-:Y:S05]  /*42c0*/  @!P0 BRA `(.L_x_8605) ;  /* 0x0000000000048947 */ /* 0x000fea0003800000 */
[----:B------:R-:W-:Y:S01]  /*42d0*/  BPT.TRAP 0x1 ;  /* 0x000000040000795c */ /* 0x000fe20000300000 */
.L_x_8605:
[----:B-1----:R-:W-:Y:S05]  /*42e0*/  @P1 BRA `(.L_x_8606) ;  /* 0x0000000000081947 */ /* 0x002fea0003800000 */
[----:B------:R-:W1:Y:S02]  /*42f0*/  SYNCS.PHASECHK.TRANS64.TRYWAIT P1, [R6+URZ+0x19c30], R9 ;  /* 0x019c3009060075a7 */ /* 0x000e64000802017f */
[----:B-1----:R-:W-:Y:S05]  /*4300*/  @!P1 BRA `(.L_x_8607) ;  /* 0x000000a000a09947 */ /* 0x002fea0003800000 */
.L_x_8606:
        /* <DEDUP_REMOVED lines=17> */
.L_x_8608:
[----:B------:R-:W-:Y:S01]  /*4420*/  R2UR UR11, R2 ;  /* 0x00000000020b72ca */ /* 0x000fe200000e0000 */
[----:B01----:R-:W-:-:S05]  /*4430*/  IMAD.U32 R9, RZ, RZ, UR18 ;  /* 0x00000012ff097e24 */ /* 0x003fca000f8e00ff */
[----:B------:R-:W-:-:S07]  /*4440*/  SHF.L.U32 R9, R9, 0x1f, RZ ;  /* 0x0000001f09097819 */ /* 0x000fce00000006ff */
[----:B------:R-:W-:-:S09]  /*4450*/  ULEA UR11, UR19, UR11, 0x3 ;  /* 0x0000000b130b7291 */ /* 0x000fd2000f8e183f */
[----:B------:R0:W1:Y:S01]  /*4460*/  SYNCS.PHASECHK.TRANS64.TRYWAIT P1, [UR11+0x19c50], R9 ;  /* 0x019c5009ff0075a7 */ /* 0x000062000802014b */
[----:B------:R-:W-:Y:S05]  /*4470*/  @!P0 BRA `(.L_x_8609) ;  /* 0x0000000000048947 */ /* 0x000fea0003800000 */
[----:B------:R-:W-:Y:S01]  /*4480*/  BPT.TRAP 0x1 ;  /* 0x000000040000795c */ /* 0x000fe20000300000 */
.L_x_8609:
[----:B-1----:R-:W-:Y:S05]  /*4490*/  @P1 BRA `(.L_x_8610) ;  /* 0x0000000000081947 */ /* 0x002fea0003800000 */
[----:B------:R-:W1:Y:S02]  /*44a0*/  SYNCS.PHASECHK.TRANS64.TRYWAIT P1, [UR11+0x19c50], R9 ;  /* 0x019c5009ff0075a7 */ /* 0x000e64000802014b */
[----:B-1----:R-:W-:Y:S05]  /*44b0*/  @!P1 BRA `(.L_x_8611) ;  /* 0x000000a000489947 */ /* 0x002fea0003800000 */
.L_x_8610:
[----:B------:R-:W-:Y:S01]  /*44c0*/  R2UR UR6, R2 ;  /* 0x00000000020672ca */ /* 0x000fe200000e0000 */
[C---:B01----:R-:W-:Y:S01]  /*44d0*/  FMUL.FTZ R9, R0.reuse, R24 ;  /* 0x0000001800097220 */ /* 0x043fe20000410000 */
[----:B------:R-:W-:Y:S01]  /*44e0*/  WARPGROUP.ARRIVE ;  /* 0x00000000000079c5 */ /* 0x000fe20000000000 */
[C---:B------:R-:W-:Y:S01]  /*44f0*/  FMUL.FTZ R11, R0.reuse, R26 ;  /* 0x0000001a000b7220 */ /* 0x040fe20000410000 */
[C---:B------:R-:W-:Y:S01]  /*4500*/  FMUL.FTZ R10, R0.reuse, R25 ;  /* 0x00000019000a7220 */ /* 0x040fe20000410000 */
[----:B------:R-:W-:Y:S01]  /*4510*/  UMOV UR7, 0x40000040 ;  /* 0x4000004000077882 */ /* 0x000fe20000000000 */
[C---:B------:R-:W-:Y:S01]  /*4520*/  FMUL.FTZ R12, R0.reuse, R27 ;  /* 0x0000001b000c7220 */ /* 0x040fe20000410000 */
[----:B------:R-:W0:Y:S01]  /*4530*/  MUFU.TANH R9, R9 ;  /* 0x0000000900097308 */ /* 0x000e220000002400 */
[C---:B------:R-:W-:Y:S01]  /*4540*/  FMUL.FTZ R13, R0.reuse, R28 ;  /* 0x0000001c000d7220 */ /* 0x040fe20000410000 */
[C---:B------:R-:W-:Y:S01]  /*4550*/  FMUL.FTZ R15, R0.reuse, R30 ;  /* 0x0000001e000f7220 */ /* 0x040fe20000410000 */
[C---:B------:R-:W-:Y:S01]  /*4560*/  FMUL.FTZ R14, R0.reuse, R29 ;  /* 0x0000001d000e7220 */ /* 0x040fe20000410000 */
[C---:B------:R-:W-:Y:S01]  /*4570*/  FMUL.FTZ R20, R0.reuse, R31 ;  /* 0x0000001f00147220 */ /* 0x040fe20000410000 */
[C---:B------:R-:W-:Y:S01]  /*4580*/  FMUL.FTZ R21, R0.reuse, R32 ;  /* 0x0000002000157220 */ /* 0x040fe20000410000 */
[----:B------:R-:W-:Y:S01]  /*4590*/  UIADD3 UR6, UR6, 0x3000, URZ ;  /* 0x0000300006067890 */ /* 0x000fe2000fffe03f */
[C---:B------:R-:W-:Y:S01]  /*45a0*/  FMUL.FTZ R25, R0.reuse, R34 ;  /* 0x0000002200197220 */ /* 0x040fe20000410000 */
[----:B------:R-:W1:Y:S01]  /*45b0*/  MUFU.TANH R11, R11 ;  /* 0x0000000b000b7308 */ /* 0x000e620000002400 */
[C---:B------:R-:W-:Y:S01]  /*45c0*/  FMUL.FTZ R29, R0.reuse, R38 ;  /* 0x00000026001d7220 */ /* 0x040fe20000410000 */
[----:B------:R-:W-:Y:S01]  /*45d0*/  USHF.R.U32.HI UR6, URZ, 0x4, UR6 ;  /* 0x000000043f067899 */ /* 0x000fe20008011606 */
[C---:B------:R-:W-:Y:S01]  /*45e0*/  FMUL.FTZ R24, R0.reuse, R33 ;  /* 0x0000002100187220 */ /* 0x040fe20000410000 */
[C---:B------:R-:W-:Y:S01]  /*45f0*/  FMUL.FTZ R38, R0.reuse, R47 ;  /* 0x0000002f00267220 */ /* 0x040fe20000410000 */
[C---:B------:R-:W-:Y:S01]  /*4600*/  FMUL.FTZ R47, R0.reuse, R56 ;  /* 0x00000038002f7220 */ /* 0x040fe20000410000 */
[----:B------:R-:W-:Y:S01]  /*4610*/  ULOP3.LUT UR6, UR6, 0x3fff, URZ, 0xc0, !UPT ;  /* 0x00003fff06067892 */ /* 0x000fe2000f8ec03f */
[C---:B------:R-:W-:Y:S01]  /*4620*/  FMUL.FTZ R31, R0.reuse, R40 ;  /* 0x00000028001f7220 */ /* 0x040fe20000410000 */
[----:B------:R-:W2:Y:S01]  /*4630*/  MUFU.TANH R10, R10 ;  /* 0x0000000a000a7308 */ /* 0x000ea20000002400 */
[C---:B------:R-:W-:Y:S01]  /*4640*/  FMUL.FTZ R56, R0.reuse, R65 ;  /* 0x0000004100387220 */ /* 0x040fe20000410000 */
[----:B------:R-:W-:Y:S01]  /*4650*/  ULOP3.LUT UR6, UR6, 0x10000, URZ, 0xfc, !UPT ;  /* 0x0001000006067892 */ /* 0x000fe2000f8efc3f */
[C---:B------:R-:W-:Y:S01]  /*4660*/  FMUL.FTZ R26, R0.reuse, R35 ;  /* 0x00000023001a7220 */ /* 0x040fe20000410000 */
[C---:B------:R-:W-:Y:S01]  /*4670*/  FMUL.FTZ R32, R0.reuse, R41 ;  /* 0x0000002900207220 */ /* 0x040fe20000410000 */
[C---:B------:R-:W-:Y:S01]  /*4680*/  FMUL.FTZ R40, R0.reuse, R49 ;  /* 0x0000003100287220 */ /* 0x040fe20000410000 */
[----:B------:R-:W-:Y:S01]  /*4690*/  UIMAD UR10, UR19, 0x300, UR6 ;  /* 0x00000300130a78a4 */ /* 0x000fe2000f8e0206 */
[----:B0-----:R-:W-:Y:S01]  /*46a0*/  FMNMX.FTZ R65, R9, R4, !PT ;  /* 0x0000000409417209 */ /* 0x001fe20007810000 */
[----:B------:R-:W0:Y:S01]  /*46b0*/  MUFU.TANH R12, R12 ;  /* 0x0000000c000c7308 */ /* 0x000e220000002400 */
[C---:B------:R-:W-:Y:S01]  /*46c0*/  FMUL.FTZ R27, R0.reuse, R36 ;  /* 0x00000024001b7220 */ /* 0x040fe20000410000 */
[C---:B------:R-:W-:Y:S01]  /*46d0*/  FMUL.FTZ R41, R0.reuse, R50 ;  /* 0x0000003200297220 */ /* 0x040fe20000410000 */
[C---:B------:R-:W-:Y:S01]  /*46e0*/  FMUL.FTZ R49, R0.reuse, R58 ;  /* 0x0000003a00317220 */ /* 0x040fe20000410000 */
[C---:B------:R-:W-:Y:S01]  /*46f0*/  FMUL.FTZ R50, R0.reuse, R59 ;  /* 0x0000003b00327220 */ /* 0x040fe20000410000 */
[----:B------:R-:W-:Y:S01]  /*4700*/  UMOV UR6, UR10 ;  /* 0x0000000a00067c82 */ /* 0x000fe20008000000 */
[C---:B------:R-:W-:Y:S01]  /*4710*/  FMUL.FTZ R58, R0.reuse, R67 ;  /* 0x00000043003a7220 */ /* 0x040fe20000410000 */
[----:B------:R-:W-:Y:S01]  /*4720*/  QGMMA.64x96x32.F32.E4M3.E4M3 R88, R148, gdesc[UR4], R88, gsb0 ;  /* 0x0160000494587df3 */ /* 0x000fe20008000858 */
[----:B------:R-:W3:Y:S01]  /*4730*/  MUFU.TANH R13, R13 ;  /* 0x0000000d000d7308 */ /* 0x000ee20000002400 */
[C---:B------:R-:W-:Y:S01]  /*4740*/  FMUL.FTZ R34, R0.reuse, R43 ;  /* 0x0000002b00227220 */ /* 0x040fe20000410000 */
[C---:B------:R-:W-:Y:S01]  /*4750*/  FMUL.FTZ R59, R0.reuse, R68 ;  /* 0x00000044003b7220 */ /* 0x040fe20000410000 */
[----:B-1----:R-:W-:Y:S01]  /*4760*/  FMNMX.FTZ R67, R11, R8, !PT ;  /* 0x000000080b437209 */ /* 0x002fe20007810000 */
[----:B------:R-:W-:Y:S01]  /*4770*/  FMUL.FTZ R43, R0, R52 ;  /* 0x00000034002b7220 */ /* 0x000fe20000410000 */
[----:B--2---:R-:W-:Y:S01]  /*4780*/  FMNMX.FTZ R68, R10, R65, !PT ;  /* 0x000000410a447209 */ /* 0x004fe20007810000 */
[C---:B------:R-:W-:Y:S01]  /*4790*/  FMUL.FTZ R28, R0.reuse, R37 ;  /* 0x00000025001c7220 */ /* 0x040fe20000410000 */
[C---:B------:R-:W-:Y:S01]  /*47a0*/  FMUL.FTZ R52, R0.reuse, R61 ;  /* 0x0000003d00347220 */ /* 0x040fe20000410000 */
[----:B------:R-:W1:Y:S01]  /*47b0*/  MUFU.TANH R15, R15 ;  /* 0x0000000f000f7308 */ /* 0x000e620000002400 */
        /* <DEDUP_REMOVED lines=24> */
[----:B0-----:R-:W-:Y:S01]  /*4940*/  FMNMX.FTZ R68, R14, R65, !PT ;  /* 0x000000410e447209 */ /* 0x001fe20007810000 */
[C---:B------:R-:W-:Y:S01]  /*4950*/  FMUL.FTZ R66, R0.reuse, R74 ;  /* 0x0000004a00427220 */ /* 0x040fe20000410000 */
[C---:B------:R-:W-:Y:S01]  /*4960*/  FMUL.FTZ R46, R0.reuse, R55 ;  /* 0x00000037002e7220 */ /* 0x040fe20000410000 */
[C---:B------:R-:W-:Y:S01]  /*4970*/  FMUL.FTZ R55, R0.reuse, R64 ;  /* 0x0000004000377220 */ /* 0x040fe20000410000 */
[----:B------:R-:W-:Y:S01]  /*4980*/  UIADD3 UR6, UR10, 0x2, URZ ;  /* 0x000000020a067890 */ /* 0x000fe2000fffe03f */
[----:B------:R-:W-:Y:S01]  /*4990*/  FMUL.FTZ R64, R0, R73 ;  /* 0x0000004900407220 */ /* 0x000fe20000410000 */
[----:B------:R-:W-:Y:S01]  /*49a0*/  UMOV UR7, 0x40000040 ;  /* 0x4000004000077882 */ /* 0x000fe20000000000 */
[----:B------:R-:W0:Y:S01]  /*49b0*/  MUFU.TANH R25, R25 ;  /* 0x0000001900197308 */ /* 0x000e220000002400 */
[----:B--2---:R-:W-:Y:S01]  /*49c0*/  FMNMX.FTZ R70, R20, R69, !PT ;  /* 0x0000004514467209 */ /* 0x004fe20007810000 */
[C---:B------:R-:W-:Y:S01]  /*49d0*/  FMUL.FTZ R73, R0.reuse, R80 ;  /* 0x0000005000497220 */ /* 0x040fe20000410000 */
[C---:B------:R-:W-:Y:S01]  /*49e0*/  FMUL.FTZ R67, R0.reuse, R75 ;  /* 0x0000004b00437220 */ /* 0x040fe20000410000 */
[----:B------:R-:W-:-:S04]  /*49f0*/  FMUL.FTZ R75, R0, R82 ;  /* 0x00000052004b7220 */ /* 0x000fc80000410000 */
        /* <DEDUP_REMOVED lines=8> */
[----:B-1----:R-:W-:Y:S01]  /*4a80*/  FMNMX.FTZ R72, R26, R69, !PT ;  /* 0x000000451a487209 */ /* 0x002fe20007810000 */
[C---:B------:R-:W-:Y:S01]  /*4a90*/  FMUL.FTZ R69, R0.reuse, R77 ;  /* 0x0000004d00457220 */ /* 0x040fe20000410000 */
[----:B------:R-:W-:-:S05]  /*4aa0*/  FMUL.FTZ R77, R0, R84 ;  /* 0x00000054004d7220 */ /* 0x000fca0000410000 */
        /* <DEDUP_REMOVED lines=12> */
[----:B------:R-:W-:Y:S01]  /*4b70*/  FMUL.FTZ R70, R0, R78 ;  /* 0x0000004e00467220 */ /* 0x000fe20000410000 */
[----:B------:R-:W2:Y:S01]  /*4b80*/  S2R R151, SR_TID.X ;  /* 0x0000000000977919 */ /* 0x000ea20000002100 */
[----:B------:R-:W-:Y:S01]  /*4b90*/  QGMMA.64x96x32.F32.E4M3.E4M3 R88, R136, gdesc[UR4], R88, gsb0 ;  /* 0x0160000488587df3 */ /* 0x000fe20008000858 */
[----:B------:R-:W-:-:S03]  /*4ba0*/  UIADD3 UR6, UR10, 0x4, URZ ;  /* 0x000000040a067890 */ /* 0x000fc6000fffe03f */
[----:B------:R-:W3:Y:S01]  /*4bb0*/  MUFU.TANH R34, R34 ;  /* 0x0000002200227308 */ /* 0x000ee20000002400 */
[----:B-1----:R-:W-:Y:S01]  /*4bc0*/  FMNMX.FTZ R71, R33, R72, !PT ;  /* 0x0000004821477209 */ /* 0x002fe20007810000 */
[----:B------:R-:W-:-:S06]  /*4bd0*/  UMOV UR7, 0x40000040 ;  /* 0x4000004000077882 */ /* 0x000fcc0000000000 */
[----:B------:R-:W1:Y:S01]  /*4be0*/  MUFU.TANH R35, R35 ;  /* 0x0000002300237308 */ /* 0x000e620000002400 */
[----:B0-----:R-:W-:-:S07]  /*4bf0*/  FMNMX.FTZ R72, R32, R65, !PT ;  /* 0x0000004120487209 */ /* 0x001fce0007810000 */
[----:B------:R-:W0:Y:S01]  /*4c00*/  MUFU.TANH R37, R37 ;  /* 0x0000002500257308 */ /* 0x000e220000002400 */
[----:B---3--:R-:W-:-:S07]  /*4c10*/  FMNMX.FTZ R74, R34, R71, !PT ;  /* 0x00000047224a7209 */ /* 0x008fce0007810000 */
[----:B------:R-:W3:Y:S01]  /*4c20*/  MUFU.TANH R36, R36 ;  /* 0x0000002400247308 */ /* 0x000ee20000002400 */
[----:B-1----:R-:W-:Y:S01]  /*4c30*/  FMNMX.FTZ R65, R35, R72, !PT ;  /* 0x0000004823417209 */ /* 0x002fe20007810000 */
[C---:B------:R-:W-:Y:S01]  /*4c40*/  FMUL.FTZ R72, R0.reuse, R79 ;  /* 0x0000004f00487220 */ /* 0x040fe20000410000 */
[----:B------:R-:W-:Y:S01]  /*4c50*/  FMUL.FTZ R79, R0, R86 ;  /* 0x00000056004f7220 */ /* 0x000fe20000410000 */
[----:B--2---:R-:W-:-:S04]  /*4c60*/  LOP3.LUT P1, RZ, R151, 0x7f, RZ, 0xc0, !PT ;  /* 0x0000007f97ff7812 */ /* 0x004fc8000782c0ff */
        /* <DEDUP_REMOVED lines=25> */
[----:B------:R-:W-:Y:S01]  /*4e00*/  QGMMA.64x96x32.F32.E4M3.E4M3 R88, R140, gdesc[UR4], R88, gsb0 ;  /* 0x016000048c587df3 */ /* 0x000fe20008000858 */
        /* <DEDUP_REMOVED lines=36> */
[----:B------:R-:W-:Y:S06]  /*5050*/  QGMMA.64x96x32.F32.E4M3.E4M3 R88, R144, gdesc[UR4], R88, gsb0 ;  /* 0x0160000490587df3 */ /* 0x000fec0008000858 */
        /* <DEDUP_REMOVED lines=29> */
[----:B------:R-:W-:-:S06]  /*5230*/  WARPGROUP.DEPBAR.LE gsb0, 0x0 ;  /* 0x00008000000079c5 */ /* 0x000fcc0000010000 */
[----:B------:R-:W0:Y:S01]  /*5240*/  MUFU.TANH R80, R80 ;  /* 0x0000005000507308 */ /* 0x000e220000002400 */
[----:B--2---:R-:W-:Y:S02]  /*5250*/  FMNMX.FTZ R81, R78, R65, !PT ;  /* 0x000000414e517209 */ /* 0x004fe40007810000 */
[----:B-1----:R-:W-:-:S03]  /*5260*/  FMNMX.FTZ R71, R79, R84, !PT ;  /* 0x000000544f477209 */ /* 0x002fc60007810000 */
[----:B------:R-:W1:Y:S01]  /*5270*/  SHFL.BFLY PT, R84, R81, 0x2, 0x1f ;  /* 0x0c401f0051547f89 */ /* 0x000e6200000e0000 */
[----:B0-----:R-:W-:-:S05]  /*5280*/  FMNMX.FTZ R82, R80, R71, !PT ;  /* 0x0000004750527209 */ /* 0x001fca0007810000 */
[----:B------:R-:W0:Y:S01]  /*5290*/  SHFL.BFLY PT, R65, R82, 0x2, 0x1f ;  /* 0x0c401f0052417f89 */ /* 0x000e2200000e0000 */
[----:B-1----:R-:W-:Y:S02]  /*52a0*/  FMNMX.FTZ R84, R81, R84, !PT ;  /* 0x0000005451547209 */ /* 0x002fe40007810000 */
[----:B0-----:R-:W-:-:S03]  /*52b0*/  FMNMX.FTZ R83, R82, R65, !PT ;  /* 0x0000004152537209 */ /* 0x001fc60007810000 */
[----:B------:R-:W0:Y:S04]  /*52c0*/  SHFL.BFLY PT, R65, R84, 0x1, 0x1f ;  /* 0x0c201f0054417f89 */ /* 0x000e2800000e0000 */
[----:B------:R-:W1:Y:S01]  /*52d0*/  SHFL.BFLY PT, R86, R83, 0x1, 0x1f ;  /* 0x0c201f0053567f89 */ /* 0x000e6200000e0000 */
[----:B0-----:R-:W-:Y:S02]  /*52e0*/  FMNMX.FTZ R65, R84, R65, !PT ;  /* 0x0000004154417209 */ /* 0x001fe40007810000 */
[----:B-1----:R-:W-:-:S03]  /*52f0*/  FMNMX.FTZ R71, R83, R86, !PT ;  /* 0x0000005653477209 */ /* 0x002fc60007810000 */
[----:B------:R-:W-:Y:S01]  /*5300*/  FADD.FTZ R4, -R65, R4 ;  /* 0x0000000441047221 */ /* 0x000fe20000010100 */
[----:B------:R-:W-:-:S03]  /*5310*/  IMAD.U32 R86, RZ, RZ, UR17 ;  /* 0x00000011ff567e24 */ /* 0x000fc6000f8e00ff */
[----:B------:R-:W-:Y:S01]  /*5320*/  FMUL.FTZ R82, R4, UR17 ;  /* 0x0000001104527c20 */ /* 0x000fe20008410000 */
[----:B------:R-:W-:-:S01]  /*5330*/  FADD.FTZ R4, -R71, R8 ;  /* 0x0000000847047221 */ /* 0x000fc20000010100 */
[----:B------:R-:W-:Y:S02]  /*5340*/  FFMA.FTZ R81, R65, R86, -8 ;  /* 0xc100000041517423 */ /* 0x000fe40000010056 */
        /* <DEDUP_REMOVED lines=35> */
[----:B------:R-:W-:-:S01]  /*5580*/  FFMA.FTZ R81, R71, R82, -8 ;  /* 0xc100000047517423 */ /* 0x000fc20000010052 */
[----:B------:R-:W0:Y:S03]  /*5590*/  MUFU.EX2 R9, R9 ;  /* 0x0000000900097308 */ /* 0x000e260000000800 */
        /* <DEDUP_REMOVED lines=35> */
[----:B------:R-:W-:-:S02]  /*57d0*/  FFMA.FTZ R75, R76, UR17, -R81 ;  /* 0x000000114c4b7c23 */ /* 0x000fc40008010851 */
        /* <DEDUP_REMOVED lines=97> */
[----:B------:R-:W-:-:S05]  /*5df0*/  @!P1 VIADD R5, R6, 0x19c40 ;  /* 0x00019c4006059836 */ /* 0x000fca0000000000 */
[----:B------:R-:W-:Y:S01]  /*5e00*/  @!P1 PRMT R5, RZ, 0x654, R5 ;  /* 0x00000654ff059816 */ /* 0x000fe20000000005 */
[----:B------:R-:W1:Y:S01]  /*5e10*/  MUFU.EX2 R68, R68 ;  /* 0x0000004400447308 */ /* 0x000e620000000800 */
[----:B0-----:R-:W-:-:S01]  /*5e20*/  FADD.FTZ R85, R64, R79 ;  /* 0x0000004f40557221 */ /* 0x001fc20000010000 */
[----:B------:R-:W-:Y:S01]  /*5e30*/  FFMA.FTZ R79, R80, UR17, -R81 ;  /* 0x00000011504f7c23 */ /* 0x000fe20008010851 */
[----:B------:R0:W-:Y:S05]  /*5e40*/  @!P1 SYNCS.ARRIVE.TRANS64.RED.A1T0 RZ, [R5+URZ], RZ ;  /* 0x000000ff05ff99a7 */ /* 0x0001ea000810043f */
        /* <DEDUP_REMOVED lines=10> */
[----:B------:R-:W0:Y:S08]  /*5ef0*/  MUFU.EX2 R74, R74 ;  /* 0x0000004a004a7308 */ /* 0x000e300000000800 */
[----:B------:R-:W3:Y:S08]  /*5f00*/  MUFU.EX2 R75, R75 ;  /* 0x0000004b004b7308 */ /* 0x000ef00000000800 */
[----:B------:R-:W4:Y:S08]  /*5f10*/  MUFU.EX2 R77, R77 ;  /* 0x0000004d004d7308 */ /* 0x000f300000000800 */
[----:B------:R1:W5:Y:S08]  /*5f20*/  MUFU.EX2 R6, R7 ;  /* 0x0000000700067308 */ /* 0x0003700000000800 */
[----:B------:R-:W5:Y:S01]  /*5f30*/  MUFU.EX2 R78, R78 ;  /* 0x0000004e004e7308 */ /* 0x000f620000000800 */
[----:B-1----:R-:W-:-:S01]  /*5f40*/  FADD.FTZ R7, R73, R76 ;  /* 0x0000004c49077221 */ /* 0x002fc20000010000 */
[----:B--2---:R-:W-:-:S03]  /*5f50*/  FADD.FTZ R76, R72, R5 ;  /* 0x00000005484c7221 */ /* 0x004fc60000010000 */
[----:B0-----:R-:W-:Y:S01]  /*5f60*/  FADD.FTZ R80, R74, R7 ;  /* 0x000000074a507221 */ /* 0x001fe20000010000 */
[----:B---3--:R-:W-:-:S02]  /*5f70*/  FADD.FTZ R5, R75, R76 ;  /* 0x0000004c4b057221 */ /* 0x008fc40000010000 */
[----:B------:R-:W0:Y:S01]  /*5f80*/  MUFU.EX2 R79, R79 ;  /* 0x0000004f004f7308 */ /* 0x000e220000000800 */
[----:B----4-:R-:W-:-:S01]  /*5f90*/  FADD.FTZ R7, R77, R80 ;  /* 0x000000504d077221 */ /* 0x010fc20000010000 */
[----:B-----5:R-:W-:-:S03]  /*5fa0*/  FADD.FTZ R76, R6, R5 ;  /* 0x00000005064c7221 */ /* 0x020fc60000010000 */
[----:B------:R-:W-:Y:S01]  /*5fb0*/  FADD.FTZ R7, R78, R7 ;  /* 0x000000074e077221 */ /* 0x000fe20000010000 */
[----:B0-----:R-:W-:-:S01]  /*5fc0*/  FADD.FTZ R5, R79, R76 ;  /* 0x0000004c4f057221 */ /* 0x001fc20000010000 */
[----:B------:R-:W-:Y:S06]  /*5fd0*/  @!P0 BRA `(.L_x_8612) ;  /* 0x0000000000048947 */ /* 0x000fec0003800000 */
[----:B------:R-:W-:Y:S01]  /*5fe0*/  BPT.TRAP 0x1 ;  /* 0x000000040000795c */ /* 0x000fe20000300000 */
.L_x_8612:
[----:B------:R-:W-:Y:S01]  /*5ff0*/  R2UR UR7, R3 ;  /* 0x00000000030772ca */ /* 0x000fe200000e0000 */
[----:B------:R-:W-:Y:S01]  /*6000*/  UIADD3 UR6, UR11, 0x19c60, URZ ;  /* 0x00019c600b067890 */ /* 0x000fe2000fffe03f */
[----:B------:R-:W-:Y:S01]  /*6010*/  ISETP.LT.AND P1, PT, RZ, UR46, PT ;  /* 0x0000002eff007c0c */ /* 0x000fe2000bf21270 */
        /* <DEDUP_REMOVED lines=8> */
[-C--:B------:R-:W-:Y:S01]  /*60a0*/  FMUL.FTZ R92, R92, R8.reuse ;  /* 0x000000085c5c7220 */ /* 0x080fe20000410000 */
[----:B------:R-:W-:Y:S01]  /*60b0*/  F2FP.SATFINITE.E4M3.F32.PACK_AB_MERGE_C R35, R36, R35, RZ ;  /* 0x000000232423723e */ /* 0x000fe200048070ff */
[----:B------:R-:W-:Y:S01]  /*60c0*/  UPRMT UR6, UR7, 0x654, UR6 ;  /* 0x0000065407067896 */ /* 0x000fe20008000006 */
[----:B------:R-:W-:Y:S01]  /*60d0*/  F2FP.SATFINITE.E4M3.F32.PACK_AB_MERGE_C R37, R38, R37, RZ ;  /* 0x000000252625723e */ /* 0x000fe200048070ff */
[----:B------:R-:W-:Y:S01]  /*60e0*/  UIADD3 UR7, UR46, -0x1, URZ ;  /* 0xffffffff2e077890 */ /* 0x000fe2000fffe03f */
        /* <DEDUP_REMOVED lines=8> */
[----:B------:R-:W-:Y:S01]  /*6170*/  F2FP.SATFINITE.E4M3.F32.PACK_AB_MERGE_C R59, R60, R59, RZ ;  /* 0x0000003b3c3b723e */ /* 0x000fe200048070ff */
[----:B------:R-:W-:Y:S01]  /*6180*/  UMOV UR46, UR7 ;  /* 0x00000007002e7c82 */ /* 0x000fe20008000000 */
        /* <DEDUP_REMOVED lines=66> */
.L_x_8603:
[----:B------:R-:W-:Y:S06]  /*65b0*/  BAR.ARV 0x8, 0x200 ;  /* 0x0208000000007b1d */ /* 0x000fec0000002000 */
[----:B------:R-:W-:Y:S05]  /*65c0*/  @!P0 BRA `(.L_x_8614) ;  /* 0x0000000000048947 */ /* 0x000fea0003800000 */
[----:B------:R-:W-:Y:S01]  /*65d0*/  BPT.TRAP 0x1 ;  /* 0x000000040000795c */ /* 0x000fe20000300000 */
.L_x_8614:
[----:B------:R-:W-:Y:S02]  /*65e0*/  IMAD.U32 R0, RZ, RZ, UR37 ;  /* 0x00000025ff007e24 */ /* 0x000fe4000f8e00ff */
[----:B------:R-:W-:-:S03]  /*65f0*/  IMAD.U32 R15, RZ, RZ, UR36 ;  /* 0x00000024ff0f7e24 */ /* 0x000fc6000f8e00ff */
[----:B------:R-:W-:Y:S01]  /*6600*/  SHF.L.U32 R0, R0, 0x1f, RZ ;  /* 0x0000001f00007819 */ /* 0x000fe200000006ff */
[----:B------:R-:W-:-:S04]  /*6610*/  IMAD R15, R15, 0x8, R2 ;  /* 0x000000080f0f7824 */ /* 0x000fc800078e0202 */
[----:B------:R0:W1:Y:S01]  /*6620*/  SYNCS.PHASECHK.TRANS64.TRYWAIT P1, [R15+URZ+0x19c50], R0 ;  /* 0x019c50000f0075a7 */ /* 0x000062000802017f */
[----:B------:R-:W-:Y:S05]  /*6630*/  @!P0 BRA `(.L_x_8615) ;  /* 0x0000000000048947 */ /* 0x000fea0003800000 */
[----:B------:R-:W-:Y:S01]  /*6640*/  BPT.TRAP 0x1 ;  /* 0x000000040000795c */ /* 0x000fe20000300000 */
.L_x_8615:
[----:B------:R-:W-:Y:S01]  /*6650*/  VIADD R2, R2, 0x3000 ;  /* 0x0000300002027836 */ /* 0x000fe20000000000 */
[----:B-1----:R-:W-:Y:S06]  /*6660*/  @P1 BRA `(.L_x_8616) ;  /* 0x0000000000081947 */ /* 0x002fec0003800000 */
[----:B------:R-:W1:Y:S02]  /*6670*/  SYNCS.PHASECHK.TRANS64.TRYWAIT P1, [R15+URZ+0x19c50], R0 ;  /* 0x019c50000f0075a7 */ /* 0x000e64000802017f */
[----:B-1----:R-:W-:Y:S05]  /*6680*/  @!P1 BRA `(.L_x_8617) ;  /* 0x0000007c00ec9947 */ /* 0x002fea0003800000 */
.L_x_8616:
[----:B------:R-:W-:Y:S05]  /*6690*/  WARPSYNC.ALL ;  /* 0x0000000000007948 */ /* 0x000fea0003800000 */
[----:B------:R-:W-:Y:S01]  /*66a0*/  ULDC.64 UR10, c[0x0][0x9a0] ;  /* 0x00026800000a7ab9 */ /* 0x000fe20000000a00 */
[----:B------:R-:W-:Y:S01]  /*66b0*/  SHF.R.U32.HI R2, RZ, 0x4, R2 ;  /* 0x00000004ff027819 */ /* 0x000fe20000011602 */
[----:B------:R-:W-:Y:S01]  /*66c0*/  UISETP.NE.U32.AND UP0, UPT, UR10, URZ, UPT ;  /* 0x0000003f0a00728c */ /* 0x000fe2000bf05070 */
[----:B------:R-:W-:Y:S01]  /*66d0*/  IMAD.U32 R9, RZ, RZ, UR36 ;  /* 0x00000024ff097e24 */ /* 0x000fe2000f8e00ff */
[----:B------:R-:W-:Y:S01]  /*66e0*/  WARPGROUP.ARRIVE ;  /* 0x00000000000079c5 */ /* 0x000fe20000000000 */
[----:B------:R-:W-:Y:S01]  /*66f0*/  LOP3.LUT R2, R2, 0x3fff, RZ, 0xc0, !PT ;  /* 0x00003fff02027812 */ /* 0x000fe200078ec0ff */
[----:B------:R-:W-:Y:S01]  /*6700*/  UISETP.NE.AND.EX UP0, UPT, UR11, URZ, UPT, UP0 ;  /* 0x0000003f0b00728c */ /* 0x000fe2000bf05300 */
[----:B------:R-:W-:-:S02]  /*6710*/  IMAD.MOV.U32 R4, RZ, RZ, 0x3f800000 ;  /* 0x3f800000ff047424 */ /* 0x000fc400078e00ff */
[----:B------:R-:W-:-:S03]  /*6720*/  LOP3.LUT R2, R2, 0x10000, RZ, 0xfc, !PT ;  /* 0x0001000002027812 */ /* 0x000fc600078efcff */
[----:B------:R-:W-:Y:S02]  /*6730*/  PLOP3.LUT P1, PT, PT, PT, UP0, 0x80, 0x0 ;  /* 0x000000000000781c */ /* 0x000fe40003f2f008 */
[----:B------:R-:W-:Y:S02]  /*6740*/  IMAD R8, R9, 0x300, R2 ;  /* 0x0000030009087824 */ /* 0x000fe400078e0202 */
[----:B------:R-:W-:Y:S01]  /*6750*/  IMAD.MOV.U32 R9, RZ, RZ, 0x40000040 ;  /* 0x40000040ff097424 */ /* 0x000fe200078e00ff */
[----:B------:R-:W-:Y:S01]  /*6760*/  @UP0 ULDC.64 UR8, c[0x0][0x9c8] ;  /* 0x0002720000080ab9 */ /* 0x000fe20000000a00 */
[----:B------:R-:W-:Y:S01]  /*6770*/  @UP0 ULDC.64 UR12, c[0x0][0x9d0] ;  /* 0x00027400000c0ab9 */ /* 0x000fe20000000a00 */
[----:B------:R-:W-:Y:S02]  /*6780*/  @UP0 UIMAD UR6, UR40, UR8, URZ ;  /* 0x00000008280602a4 */ /* 0x000fe4000f8e023f */
[----:B------:R-:W-:Y:S01]  /*6790*/  @UP0 UIMAD.WIDE.U32 UR4, UR41, UR8, URZ ;  /* 0x00000008290402a5 */ /* 0x000fe2000f8e003f */
[----:B------:R-:W-:Y:S01]  /*67a0*/  R2UR UR7, R9 ;  /* 0x00000000090772ca */ /* 0x000fe200000e0000 */
[----:B------:R-:W-:-:S02]  /*67b0*/  @UP0 UIMAD UR8, UR41, UR9, UR6 ;  /* 0x00000009290802a4 */ /* 0x000fc4000f8e0206 */
[----:B------:R-:W-:Y:S01]  /*67c0*/  @UP0 USHF.R.S32.HI UR9, URZ, 0x1f, UR43 ;  /* 0x0000001f3f090899 */ /* 0x000fe2000801142b */
[----:B------:R-:W-:Y:S01]  /*67d0*/  R2UR UR6, R8 ;  /* 0x00000000080672ca */ /* 0x000fe200000e0000 */
[----:B------:R-:W-:Y:S02]  /*67e0*/  @UP0 UIADD3 UR5, UR5, UR8, URZ ;  /* 0x0000000805050290 */ /* 0x000fe4000fffe03f */
[----:B------:R-:W-:Y:S02]  /*67f0*/  @UP0 UIMAD UR8, UR9, UR12, URZ ;  /* 0x0000000c090802a4 */ /* 0x000fe4000f8e023f */
[----:B------:R-:W-:Y:S02]  /*6800*/  @UP0 UIMAD.WIDE.U32 UR4, UR43, UR12, UR4 ;  /* 0x0000000c2b0402a5 */ /* 0x000fe4000f8e0004 */
[----:B------:R-:W-:-:S04]  /*6810*/  @UP0 UIMAD UR8, UR43, UR13, UR8 ;  /* 0x0000000d2b0802a4 */ /* 0x000fc8000f8e0208 */
[----:B------:R-:W-:-:S09]  /*6820*/  @UP0 UIADD3 UR5, UR5, UR8, URZ ;  /* 0x0000000805050290 */ /* 0x000fd2000fffe03f */
[----:B------:R-:W-:Y:S01]  /*6830*/  QGMMA.64x96x32.F32.E4M3.E4M3 R88, R148, gdesc[UR4], R88, gsb0 ;  /* 0x0160000494587df3 */ /* 0x000fe20008000858 */
[----:B------:R-:W-:-:S04]  /*6840*/  @UP0 ULEA UR6, UP1, UR4, UR10, 0x2 ;  /* 0x0000000a04060291 */ /* 0x000fc8000f82103f */
[----:B------:R-:W-:-:S03]  /*6850*/  @UP0 ULEA.HI.X UR5, UR4, UR11, UR5, 0x2, UP1 ;  /* 0x0000000b04050291 */ /* 0x000fc600088f1405 */
[----:B------:R-:W-:Y:S02]  /*6860*/  @UP0 UMOV UR4, UR6 ;  /* 0x0000000600040c82 */ /* 0x000fe40008000000 */
[----:B------:R-:W-:Y:S02]  /*6870*/  IMAD.U32 R12, RZ, RZ, UR4 ;  /* 0x00000004ff0c7e24 */ /* 0x000fe4000f8e00ff */
[----:B------:R-:W-:-:S05]  /*6880*/  IMAD.U32 R13, RZ, RZ, UR5 ;  /* 0x00000005ff0d7e24 */ /* 0x000fca000f8e00ff */
[----:B------:R2:W3:Y:S01]  /*6890*/  @P1 LDG.E R4, desc[UR52][R12.64] ;  /* 0x000000340c041981 */ /* 0x0004e2000c1e1900 */
[----:B------:R-:W-:Y:S02]  /*68a0*/  VIADD R10, R8, 0x2 ;  /* 0x00000002080a7836 */ /* 0x000fe40000000000 */
[----:B------:R-:W-:-:S03]  /*68b0*/  IMAD.MOV.U32 R11, RZ, RZ, 0x40000040 ;  /* 0x40000040ff0b7424 */ /* 0x000fc600078e00ff */
[----:B------:R-:W-:Y:S02]  /*68c0*/  R2UR UR6, R10 ;  /* 0x000000000a0672ca */ /* 0x000fe400000e0000 */
[----:B------:R-:W-:Y:S01]  /*68d0*/  R2UR UR7, R11 ;  /* 0x000000000b0772ca */ /* 0x000fe200000e0000 */
[----:B------:R-:W-:Y:S02]  /*68e0*/  VIADD R10, R8, 0x4 ;  /* 0x00000004080a7836 */ /* 0x000fe40000000000 */
[----:B------:R-:W-:Y:S01]  /*68f0*/  IMAD.MOV.U32 R11, RZ, RZ, 0x40000040 ;  /* 0x40000040ff0b7424 */ /* 0x000fe200078e00ff */
[----:B------:R-:W-:Y:S02]  /*6900*/  WARPGROUP.DEPBAR.LE gsb0, 0x0 ;  /* 0x00008000000079c5 */ /* 0x000fe40000010000 */
[----:B------:R-:W-:-:S07]  /*6910*/  WARPGROUP.ARRIVE ;  /* 0x00000000000079c5 */ /* 0x000fce0000000000 */
[----:B------:R-:W-:Y:S01]  /*6920*/  QGMMA.64x96x32.F32.E4M3.E4M3 R88, R136, gdesc[UR4], R88, gsb0 ;  /* 0x0160000488587df3 */ /* 0x000fe20008000858 */
[----:B------:R-:W-:Y:S02]  /*6930*/  R2UR UR6, R10 ;  /* 0x000000000a0672ca */ /* 0x000fe400000e0000 */
[----:B------:R-:W-:Y:S01]  /*6940*/  R2UR UR7, R11 ;  /* 0x000000000b0772ca */ /* 0x000fe200000e0000 */
[----:B------:R-:W-:Y:S01]  /*6950*/  VIADD R8, R8, 0x6 ;  /* 0x0000000608087836 */ /* 0x000fe20000000000 */
[----:B01----:R-:W0:Y:S01]  /*6960*/  SHFL.BFLY PT, R0, R7, 0x2, 0x1f ;  /* 0x0c401f0007007f89 */ /* 0x003e2200000e0000 */
[----:B------:R-:W-:-:S03]  /*6970*/  IMAD.MOV.U32 R9, RZ, RZ, 0x40000040 ;  /* 0x40000040ff097424 */ /* 0x000fc600078e00ff */
[----:B------:R-:W1:Y:S01]  /*6980*/  SHFL.BFLY PT, R2, R5, 0x2, 0x1f ;  /* 0x0c401f0005027f89 */ /* 0x000e6200000e0000 */
[----:B------:R-:W-:Y:S02]  /*6990*/  WARPGROUP.DEPBAR.LE gsb0, 0x0 ;  /* 0x00008000000079c5 */ /* 0x000fe40000010000 */
[----:B------:R-:W-:-:S06]  /*69a0*/  WARPGROUP.ARRIVE ;  /* 0x00000000000079c5 */ /* 0x000fcc0000000000 */
[----:B------:R-:W-:Y:S01]  /*69b0*/  QGMMA.64x96x32.F32.E4M3.E4M3 R88, R140, gdesc[UR4], R88, gsb0 ;  /* 0x016000048c587df3 */ /* 0x000fe20008000858 */
[----:B------:R-:W-:Y:S02]  /*69c0*/  R2UR UR6, R8 ;  /* 0x00000000080672ca */ /* 0x000fe400000e0000 */
[----:B------:R-:W-:Y:S01]  /*69d0*/  R2UR UR7, R9 ;  /* 0x00000000090772ca */ /* 0x000fe200000e0000 */
        /* <DEDUP_REMOVED lines=20> */
[----:B------:R-:W4:Y:S01]  /*6b20*/  @P1 MUFU.RCP R9, R11 ;  /* 0x0000000b00091308 */ /* 0x000f220000001000 */
[----:B--2---:R-:W-:-:S02]  /*6b30*/  IMAD.U32 R12, RZ, RZ, UR17 ;  /* 0x00000011ff0c7e24 */ /* 0x004fc4000f8e00ff */
        /* <DEDUP_REMOVED lines=10> */
[----:B----4-:R-:W-:Y:S01]  /*6be0*/  FMUL.FTZ R9, R9, R4 ;  /* 0x0000000409097220 */ /* 0x010fe20000410000 */
[----:B------:R-:W-:-:S02]  /*6bf0*/  WARPGROUP.DEPBAR.LE gsb0, 0x0 ;  /* 0x00008000000079c5 */ /* 0x000fc40000010000 */
[----:B------:R-:W-:Y:S05]  /*6c00*/  @!P0 BRA `(.L_x_8618) ;  /* 0x0000000000048947 */ /* 0x000fea0003800000 */
[----:B------:R-:W-:Y:S01]  /*6c10*/  BPT.TRAP 0x1 ;  /* 0x000000040000795c */ /* 0x000fe20000300000 */
.L_x_8618:
        /* <DEDUP_REMOVED lines=58> */
.L_x_8596:
        /* <DEDUP_REMOVED lines=36> */
[----:B------:R-:W-:-:S02]  /*7200*/  SEL R34, R26, R21, P0 ;  /* 0x000000151a227207 */ /* 0x000fc40000000000 */
[----:B------:R-:W-:Y:S02]  /*7210*/  SEL R27, R21, R26, P0 ;  /* 0x0000001a151b7207 */ /* 0x000fe40000000000 */
[----:B------:R-:W-:Y:S02]  /*7220*/  SEL R26, R12, R7, P0 ;  /* 0x000000070c1a7207 */ /* 0x000fe40000000000 */
[----:B------:R-:W-:Y:S02]  /*7230*/  SEL R33, R7, R12, P0 ;  /* 0x0000000c07217207 */ /* 0x000fe40000000000 */
        /* <DEDUP_REMOVED lines=10> */
[----:B------:R-:W-:Y:S02]  /*72e0*/  F2FP.BF16.F32.PACK_AB R24, R24, R25 ;  /* 0x000000191818723e */ /* 0x000fe400000010ff */
[----:B------:R-:W-:Y:S01]  /*72f0*/  LOP3.LUT R6, R41, 0x180, RZ, 0xc0, !PT ;  /* 0x0000018029067812 */ /* 0x000fe200078ec0ff */
[----:B------:R-:W-:Y:S01]  /*7300*/  IMAD.X R25, RZ, RZ, R13, P5 ;  /* 0x000000ffff197224 */ /* 0x000fe200028e060d */
[----:B------:R-:W-:Y:S02]  /*7310*/  F2FP.BF16.F32.PACK_AB R15, R14, R15 ;  /* 0x0000000f0e0f723e */ /* 0x000fe400000010ff */
[----:B------:R-:W-:Y:S02]  /*7320*/  SEL R46, R44, R37, P0 ;  /* 0x000000252c2e7207 */ /* 0x000fe40000000000 */
[----:B------:R-:W-:Y:S02]  /*7330*/  SEL R37, R37, R44, P0 ;  /* 0x0000002c25257207 */ /* 0x000fe40000000000 */
[----:B------:R-:W-:-:S02]  /*7340*/  SHF.R.U64 R6, R6, 0x3, RZ ;  /* 0x0000000306067819 */ /* 0x000fc400000012ff */
[----:B------:R-:W-:Y:S02]  /*7350*/  SEL R44, R32, R29, P0 ;  /* 0x0000001d202c7207 */ /* 0x000fe40000000000 */
[----:B------:R-:W-:Y:S02]  /*7360*/  IADD3 R45, P4, R12, 0x3000, RZ ;  /* 0x000030000c2d7810 */ /* 0x000fe40007f9e0ff */
[----:B------:R-:W-:Y:S02]  /*7370*/  SEL R29, R29, R32, P0 ;  /* 0x000000201d1d7207 */ /* 0x000fe40000000000 */
[----:B------:R-:W-:Y:S01]  /*7380*/  SEL R32, R24, R15, P0 ;  /* 0x0000000f18207207 */ /* 0x000fe20000000000 */
[----:B------:R-:W-:Y:S01]  /*7390*/  IMAD.X R21, RZ, RZ, R13, P4 ;  /* 0x000000ffff157224 */ /* 0x000fe200020e060d */
[----:B------:R-:W-:Y:S02]  /*73a0*/  SEL R35, R15, R24, P0 ;  /* 0x000000180f237207 */ /* 0x000fe40000000000 */
[----:B------:R-:W-:-:S02]  /*73b0*/  LOP3.LUT R24, R6, R41, RZ, 0x3c, !PT ;  /* 0x0000002906187212 */ /* 0x000fc400078e3cff */
[----:B------:R-:W-:Y:S02]  /*73c0*/  LOP3.LUT R6, R45, 0x180, RZ, 0xc0, !PT ;  /* 0x000001802d067812 */ /* 0x000fe400078ec0ff */
[----:B------:R-:W-:Y:S02]  /*73d0*/  LOP3.LUT R7, R12, 0x180, RZ, 0xc0, !PT ;  /* 0x000001800c077812 */ /* 0x000fe400078ec0ff */
[----:B------:R-:W-:Y:S02]  /*73e0*/  SHF.R.U64 R6, R6, 0x3, RZ ;  /* 0x0000000306067819 */ /* 0x000fe400000012ff */
[----:B------:R-:W-:Y:S02]  /*73f0*/  F2FP.BF16.F32.PACK_AB R10, R10, R11 ;  /* 0x0000000b0a0a723e */ /* 0x000fe400000010ff */
[----:B------:R-:W-:Y:S02]  /*7400*/  F2FP.BF16.F32.PACK_AB R52, R52, R53 ;  /* 0x000000353434723e */ /* 0x000fe400000010ff */
[----:B------:R-:W-:-:S02]  /*7410*/  F2FP.BF16.F32.PACK_AB R49, R48, R49 ;  /* 0x000000313031723e */ /* 0x000fc400000010ff */
[----:B------:R-:W-:Y:S02]  /*7420*/  F2FP.BF16.F32.PACK_AB R62, R62, R63 ;  /* 0x0000003f3e3e723e */ /* 0x000fe400000010ff */
[----:B------:R-:W-:Y:S02]  /*7430*/  F2FP.BF16.F32.PACK_AB R59, R58, R59 ;  /* 0x0000003b3a3b723e */ /* 0x000fe400000010ff */
[C---:B------:R-:W-:Y:S02]  /*7440*/  IADD3 R47, P3, R12.reuse, 0x3020, RZ ;  /* 0x000030200c2f7810 */ /* 0x040fe40007f7e0ff */
[----:B------:R-:W-:Y:S02]  /*7450*/  IADD3 R53, P2, R12, 0x6000, RZ ;  /* 0x000060000c357810 */ /* 0x000fe40007f5e0ff */
[----:B------:R-:W-:Y:S01]  /*7460*/  F2FP.BF16.F32.PACK_AB R60, R60, R61 ;  /* 0x0000003d3c3c723e */ /* 0x000fe200000010ff */
[--C-:B------:R-:W-:Y:S01]  /*7470*/  IMAD.X R15, RZ, RZ, R13.reuse, P3 ;  /* 0x000000ffff0f7224 */ /* 0x100fe200018e060d */
[----:B------:R-:W-:Y:S01]  /*7480*/  F2FP.BF16.F32.PACK_AB R57, R56, R57 ;  /* 0x000000393839723e */ /* 0x000fe200000010ff */
[----:B------:R-:W-:Y:S01]  /*7490*/  IMAD.X R11, RZ, RZ, R13, P2 ;  /* 0x000000ffff0b7224 */ /* 0x000fe200010e060d */
[----:B------:R-:W-:-:S02]  /*74a0*/  F2FP.BF16.F32.PACK_AB R54, R54, R55 ;  /* 0x000000373636723e */ /* 0x000fc400000010ff */
[----:B------:R-:W-:Y:S02]  /*74b0*/  F2FP.BF16.F32.PACK_AB R51, R50, R51 ;  /* 0x000000333233723e */ /* 0x000fe400000010ff */
[----:B------:R-:W-:Y:S02]  /*74c0*/  SHF.R.U64 R7, R7, 0x3, RZ ;  /* 0x0000000307077819 */ /* 0x000fe400000012ff */
[----:B------:R-:W-:Y:S02]  /*74d0*/  LOP3.LUT R20, R6, R45, RZ, 0x3c, !PT ;  /* 0x0000002d06147212 */ /* 0x000fe400078e3cff */
[----:B------:R-:W-:Y:S02]  /*74e0*/  SEL R50, R10, R135, P0 ;  /* 0x000000870a327207 */ /* 0x000fe40000000000 */
[----:B------:R-:W-:Y:S02]  /*74f0*/  IADD3 R48, P1, R12, 0x6020, RZ ;  /* 0x000060200c307810 */ /* 0x000fe40007f3e0ff */
[----:B------:R-:W-:-:S02]  /*7500*/  SEL R42, R52, R49, P0 ;  /* 0x00000031342a7207 */ /* 0x000fc40000000000 */
[----:B------:R-:W-:Y:S02]  /*7510*/  SEL R135, R135, R10, P0 ;  /* 0x0000000a87877207 */ /* 0x000fe40000000000 */
[----:B------:R-:W-:Y:S02]  /*7520*/  SEL R8, R62, R59, P0 ;  /* 0x0000003b3e087207 */ /* 0x000fe40000000000 */
[----:B------:R-:W-:Y:S02]  /*7530*/  SEL R49, R49, R52, P0 ;  /* 0x0000003431317207 */ /* 0x000fe40000000000 */
[----:B------:R-:W-:Y:S02]  /*7540*/  LOP3.LUT R10, R47, 0x180, RZ, 0xc0, !PT ;  /* 0x000001802f0a7812 */ /* 0x000fe400078ec0ff */
[----:B------:R-:W-:Y:S02]  /*7550*/  LOP3.LUT R38, R53, 0x180, RZ, 0xc0, !PT ;  /* 0x0000018035267812 */ /* 0x000fe400078ec0ff */
[----:B------:R-:W-:-:S02]  /*7560*/  SEL R59, R59, R62, P0 ;  /* 0x0000003e3b3b7207 */ /* 0x000fc40000000000 */
[----:B------:R-:W-:Y:S02]  /*7570*/  SEL R28, R54, R51, P0 ;  /* 0x00000033361c7207 */ /* 0x000fe40000000000 */
[----:B------:R-:W-:Y:S02]  /*7580*/  SEL R40, R60, R57, P0 ;  /* 0x000000393c287207 */ /* 0x000fe40000000000 */
[----:B------:R-:W-:Y:S01]  /*7590*/  LOP3.LUT R12, R7, R12, RZ, 0x3c, !PT ;  /* 0x0000000c070c7212 */ /* 0x000fe200078e3cff */
[----:B------:R-:W-:Y:S01]  /*75a0*/  IMAD.X R7, RZ, RZ, R13, P1 ;  /* 0x000000ffff077224 */ /* 0x000fe200008e060d */
[----:B------:R-:W-:Y:S02]  /*75b0*/  MOV R52, R20 ;  /* 0x0000001400347202 */ /* 0x000fe40000000f00 */
[----:B------:R-:W-:Y:S02]  /*75c0*/  SEL R51, R51, R54, P0 ;  /* 0x0000003633337207 */ /* 0x000fe40000000000 */
[----:B------:R-:W-:-:S02]  /*75d0*/  SEL R57, R57, R60, P0 ;  /* 0x0000003c39397207 */ /* 0x000fc40000000000 */
[----:B------:R-:W-:Y:S02]  /*75e0*/  LOP3.LUT R41, R48, 0x180, RZ, 0xc0, !PT ;  /* 0x0000018030297812 */ /* 0x000fe400078ec0ff */
[----:B------:R-:W-:Y:S02]  /*75f0*/  SHF.R.U64 R10, R10, 0x3, RZ ;  /* 0x000000030a0a7819 */ /* 0x000fe400000012ff */
[----:B------:R-:W-:Y:S02]  /*7600*/  SHF.R.U64 R38, R38, 0x3, RZ ;  /* 0x0000000326267819 */ /* 0x000fe400000012ff */
[----:B------:R-:W-:Y:S02]  /*7610*/  SHF.R.U64 R41, R41, 0x3, RZ ;  /* 0x0000000329297819 */ /* 0x000fe400000012ff */
[----:B------:R-:W-:Y:S02]  /*7620*/  MOV R54, R12 ;  /* 0x0000000c00367202 */ /* 0x000fe40000000f00 */
[----:B------:R-:W-:-:S02]  /*7630*/  LOP3.LUT R14, R10, R47, RZ, 0x3c, !PT ;  /* 0x0000002f0a0e7212 */ /* 0x000fc400078e3cff */
[----:B------:R-:W-:Y:S02]  /*7640*/  LOP3.LUT R10, R38, R53, RZ, 0x3c, !PT ;  /* 0x00000035260a7212 */ /* 0x000fe400078e3cff */
[----:B------:R-:W-:Y:S02]  /*7650*/  LOP3.LUT R6, R41, R48, RZ, 0x3c, !PT ;  /* 0x0000003029067212 */ /* 0x000fe400078e3cff */
[----:B------:R-:W-:Y:S02]  /*7660*/  MOV R45, R10 ;  /* 0x0000000a002d7202 */ /* 0x000fe40000000f00 */
[----:B------:R-:W-:Y:S02]  /*7670*/  MOV R53, R24 ;  /* 0x0000001800357202 */ /* 0x000fe40000000f00 */
[----:B------:R-:W-:Y:S02]  /*7680*/  MOV R47, R14 ;  /* 0x0000000e002f7202 */ /* 0x000fe40000000f00 */
[----:B------:R-:W-:-:S02]  /*7690*/  PLOP3.LUT P2, PT, PT, PT, UP0, 0x80, 0x0 ;  /* 0x000000000000781c */ /* 0x000fc40003f4f008 */
[----:B--2---:R-:W-:Y:S01]  /*76a0*/  LOP3.LUT R20, R9, 0x2, RZ, 0x3c, !PT ;  /* 0x0000000209147812 */ /* 0x004fe200078e3cff */
[----:B------:R-:W-:Y:S04]  /*76b0*/  SHFL.IDX PT, R12, R8, R9, 0x1c1f ;  /* 0x001c1f09080c7589 */ /* 0x000fe800000e0000 */
[----:B------:R-:W0:Y:S04]  /*76c0*/  SHFL.IDX PT, R59, R59, R20, 0x1c1f ;  /* 0x001c1f143b3b7589 */ /* 0x000e2800000e0000 */
[----:B------:R-:W-:Y:S04]  /*76d0*/  SHFL.IDX PT, R28, R28, R9, 0x1c1f ;  /* 0x001c1f091c1c7589 */ /* 0x000fe800000e0000 */
[----:B------:R-:W-:Y:S04]  /*76e0*/  SHFL.IDX PT, R40, R40, R9, 0x1c1f ;  /* 0x001c1f0928287589 */ /* 0x000fe800000e0000 */
[----:B------:R-:W1:Y:S04]  /*76f0*/  SHFL.IDX PT, R51, R51, R20, 0x1c1f ;  /* 0x001c1f1433337589 */ /* 0x000e6800000e0000 */
[----:B------:R-:W2:Y:S04]  /*7700*/  SHFL.IDX PT, R57, R57, R20, 0x1c1f ;  /* 0x001c1f1439397589 */ /* 0x000ea800000e0000 */
[----:B------:R-:W-:Y:S04]  /*7710*/  SHFL.IDX PT, R30, R30, R9, 0x1c1f ;  /* 0x001c1f091e1e7589 */ /* 0x000fe800000e0000 */
[----:B------:R-:W-:Y:S01]  /*7720*/  SHFL.IDX PT, R34, R34, R9, 0x1c1f ;  /* 0x001c1f0922227589 */ /* 0x000fe200000e0000 */
[----:B0-----:R-:W-:-:S02]  /*7730*/  SEL R8, R12, R59, P0 ;  /* 0x0000003b0c087207 */ /* 0x001fc40000000000 */
[----:B------:R-:W-:Y:S01]  /*7740*/  SEL R10, R59, R12, P0 ;  /* 0x0000000c3b0a7207 */ /* 0x000fe20000000000 */
[----:B------:R-:W0:Y:S04]  /*7750*/  SHFL.IDX PT, R39, R39, R20, 0x1c1f ;  /* 0x001c1f1427277589 */ /* 0x000e2800000e0000 */
[----:B------:R-:W-:Y:S04]  /*7760*/  SHFL.IDX PT, R27, R27, R20, 0x1c1f ;  /* 0x001c1f141b1b7589 */ /* 0x000fe800000e0000 */
[----:B------:R-:W-:Y:S01]  /*7770*/  SHFL.IDX PT, R42, R42, R9, 0x1c1f ;  /* 0x001c1f092a2a7589 */ /* 0x000fe200000e0000 */
[----:B-1----:R-:W-:-:S02]  /*7780*/  SEL R12, R28, R51, P0 ;  /* 0x000000331c0c7207 */ /* 0x002fc40000000000 */
[----:B------:R-:W-:Y:S01]  /*7790*/  SEL R14, R51, R28, P0 ;  /* 0x0000001c330e7207 */ /* 0x000fe20000000000 */
[----:B------:R-:W1:Y:S01]  /*77a0*/  SHFL.IDX PT, R49, R49, R20, 0x1c1f ;  /* 0x001c1f1431317589 */ /* 0x000e6200000e0000 */
[----:B--2---:R-:W-:-:S03]  /*77b0*/  SEL R11, R57, R40, P0 ;  /* 0x00000028390b7207 */ /* 0x004fc60000000000 */
[----:B------:R-:W-:Y:S04]  /*77c0*/  SHFL.IDX PT, R36, R36, R9, 0x1c1f ;  /* 0x001c1f0924247589 */ /* 0x000fe800000e0000 */
[----:B------:R-:W2:Y:S04]  /*77d0*/  SHFL.IDX PT, R31, R31, R20, 0x1c1f ;  /* 0x001c1f141f1f7589 */ /* 0x000ea800000e0000 */
[----:B------:R3:W-:Y:S01]  /*77e0*/  SHFL.IDX PT, R38, R26, R9, 0x1c1f ;  /* 0x001c1f091a267589 */ /* 0x0007e200000e0000 */
[----:B0-----:R-:W-:-:S03]  /*77f0*/  SEL R24, R30, R39, P0 ;  /* 0x000000271e187207 */ /* 0x001fc60000000000 */
[----:B------:R-:W-:Y:S04]  /*7800*/  SHFL.IDX PT, R46, R46, R9, 0x1c1f ;  /* 0x001c1f092e2e7589 */ /* 0x000fe800000e0000 */
[----:B------:R-:W0:Y:S01]  /*7810*/  SHFL.IDX PT, R33, R33, R20, 0x1c1f ;  /* 0x001c1f1421217589 */ /* 0x000e2200000e0000 */
[----:B---3--:R-:W-:-:S03]  /*7820*/  SEL R26, R39, R30, P0 ;  /* 0x0000001e271a7207 */ /* 0x008fc60000000000 */
[----:B------:R-:W3:Y:S01]  /*7830*/  SHFL.IDX PT, R37, R37, R20, 0x1c1f ;  /* 0x001c1f1425257589 */ /* 0x000ee200000e0000 */
[----:B-1----:R-:W-:Y:S02]  /*7840*/  SEL R13, R42, R49, P0 ;  /* 0x000000312a0d7207 */ /* 0x002fe40000000000 */
[----:B------:R-:W-:Y:S01]  /*7850*/  SEL R15, R49, R42, P0 ;  /* 0x0000002a310f7207 */ /* 0x000fe20000000000 */
[----:B------:R-:W-:Y:S04]  /*7860*/  SHFL.IDX PT, R44, R44, R9, 0x1c1f ;  /* 0x001c1f092c2c7589 */ /* 0x000fe800000e0000 */
[----:B------:R-:W1:Y:S01]  /*7870*/  SHFL.IDX PT, R21, R29, R20, 0x1c1f ;  /* 0x001c1f141d157589 */ /* 0x000e6200000e0000 */
[----:B--2---:R-:W-:Y:S02]  /*7880*/  SEL R28, R36, R31, P0 ;  /* 0x0000001f241c7207 */ /* 0x004fe40000000000 */
[----:B------:R-:W-:Y:S01]  /*7890*/  SEL R30, R31, R36, P0 ;  /* 0x000000241f1e7207 */ /* 0x000fe20000000000 */
[----:B------:R2:W-:Y:S04]  /*78a0*/  SHFL.IDX PT, R41, R32, R9, 0x1c1f ;  /* 0x001c1f0920297589 */ /* 0x0005e800000e0000 */
[----:B------:R-:W4:Y:S04]  /*78b0*/  SHFL.IDX PT, R48, R35, R20, 0x1c1f ;  /* 0x001c1f1423307589 */ /* 0x000f2800000e0000 */
[----:B------:R1:W-:Y:S01]  /*78c0*/  SHFL.IDX PT, R50, R50, R9, 0x1c1f ;  /* 0x001c1f0932327589 */ /* 0x0003e200000e0000 */
[----:B0-----:R-:W-:-:S02]  /*78d0*/  SEL R36, R38, R33, P0 ;  /* 0x0000002126247207 */ /* 0x001fc40000000000 */
[----:B--2---:R-:W-:Y:S01]  /*78e0*/  SEL R32, R34, R27, P0 ;  /* 0x0000001b22207207 */ /* 0x004fe20000000000 */
[----:B------:R-:W0:Y:S01]  /*78f0*/  SHFL.IDX PT, R135, R135, R20, 0x1c1f ;  /* 0x001c1f1487877589 */ /* 0x000e2200000e0000 */
[----:B------:R-:W-:Y:S02]  /*7900*/  SEL R34, R27, R34, P0 ;  /* 0x000000221b227207 */ /* 0x000fe40000000000 */
[----:B---3--:R-:W-:Y:S02]  /*7910*/  SEL R25, R46, R37, P0 ;  /* 0x000000252e197207 */ /* 0x008fe40000000000 */
[----:B------:R-:W-:Y:S02]  /*7920*/  SEL R27, R37, R46, P0 ;  /* 0x0000002e251b7207 */ /* 0x000fe40000000000 */
[----:B-1----:R-:W-:Y:S01]  /*7930*/  SEL R9, R40, R57, P0 ;  /* 0x0000003928097207 */ /* 0x002fe20000000000 */
[----:B------:R-:W-:Y:S01]  /*7940*/  BAR.SYNC.DEFER_BLOCKING 0x1, 0x180 ;  /* 0x0046000000007b1d */ /* 0x000fe20000010000 */
[----:B------:R-:W-:-:S02]  /*7950*/  SEL R38, R33, R38, P0 ;  /* 0x0000002621267207 */ /* 0x000fc40000000000 */
[----:B------:R-:W-:Y:S02]  /*7960*/  SEL R29, R44, R21, P0 ;  /* 0x000000152c1d7207 */ /* 0x000fe40000000000 */
[----:B------:R-:W-:Y:S02]  /*7970*/  SEL R31, R21, R44, P0 ;  /* 0x0000002c151f7207 */ /* 0x000fe40000000000 */
[----:B------:R-:W-:Y:S01]  /*7980*/  MOV R40, R6 ;  /* 0x0000000600287202 */ /* 0x000fe20000000f00 */
[----:B------:R-:W-:Y:S01]  /*7990*/  IMAD.U32 R6, RZ, RZ, UR6 ;  /* 0x00000006ff067e24 */ /* 0x000fe2000f8e00ff */
[----:B----4-:R-:W-:Y:S01]  /*79a0*/  SEL R33, R41, R48, P0 ;  /* 0x0000003029217207 */ /* 0x010fe20000000000 */
[----:B------:R-:W-:Y:S01]  /*79b0*/  IMAD.U32 R7, RZ, RZ, UR7 ;  /* 0x00000007ff077e24 */ /* 0x000fe2000f8e00ff */
[----:B------:R-:W-:Y:S01]  /*79c0*/  SEL R35, R48, R41, P0 ;  /* 0x0000002930237207 */ /* 0x000fe20000000000 */
[----:B------:R-:W-:Y:S01]  /*79d0*/  ULDC.64 UR6, c[0x0][0xc08] ;  /* 0x0003020000067ab9 */ /* 0x000fe20000000a00 */
[----:B------:R-:W-:Y:S01]  /*79e0*/  UMOV UR4, URZ ;  /* 0x0000003f00047c82 */ /* 0x000fe20008000000 */
[----:B0-----:R-:W-:-:S02]  /*79f0*/  SEL R37, R50, R135, P0 ;  /* 0x0000008732257207 */ /* 0x001fc40000000000 */
[----:B------:R-:W-:Y:S01]  /*7a00*/  SEL R39, R135, R50, P0 ;  /* 0x0000003287277207 */ /* 0x000fe20000000000 */
[----:B------:R0:W-:Y:S01]  /*7a10*/  STSM.16.M88.4 [R54], R8 ;  /* 0x0000000836007844 */ /* 0x0001e20000000200 */
[----:B------:R-:W-:Y:S01]  /*7a20*/  ULDC UR8, c[0x0][0xa88] ;  /* 0x0002a20000087ab9 */ /* 0x000fe20000000800 */
[----:B------:R-:W1:Y:S02]  /*7a30*/  LDC R41, c[0x0][0xbe8] ;  /* 0x0002fa00ff297b82 */ /* 0x000e640000000800 */
[----:B------:R2:W-:Y:S04]  /*7a40*/  STSM.16.M88.4 [R53], R12 ;  /* 0x0000000c35007844 */ /* 0x0005e80000000200 */
[----:B------:R3:W-:Y:S04]  /*7a50*/  STSM.16.M88.4 [R52], R24 ;  /* 0x0000001834007844 */ /* 0x0007e80000000200 */
[----:B------:R3:W-:Y:S04]  /*7a60*/  STSM.16.M88.4 [R47], R28 ;  /* 0x0000001c2f007844 */ /* 0x0007e80000000200 */
[----:B------:R3:W-:Y:S04]  /*7a70*/  STSM.16.M88.4 [R45], R32 ;  /* 0x000000202d007844 */ /* 0x0007e80000000200 */
[----:B------:R3:W-:Y:S01]  /*7a80*/  STSM.16.M88.4 [R40], R36 ;  /* 0x0000002428007844 */ /* 0x0007e20000000200 */
[----:B------:R-:W-:Y:S06]  /*7a90*/  BAR.SYNC.DEFER_BLOCKING 0x1, 0x180 ;  /* 0x0046000000007b1d */ /* 0x000fec0000010000 */
[----:B0-----:R-:W4:Y:S01]  /*7aa0*/  @P2 LDG.E R8, desc[UR52][R6.64] ;  /* 0x0000003406082981 */ /* 0x001f22000c1e1900 */
[----:B------:R-:W-:Y:S01]  /*7ab0*/  UISETP.NE.U32.AND UP1, UPT, UR6, URZ, UPT ;  /* 0x0000003f0600728c */ /* 0x000fe2000bf25070 */
[----:B-1----:R-:W-:-:S03]  /*7ac0*/  ISETP.NE.AND P1, PT, R41, 0x1, PT ;  /* 0x000000012900780c */ /* 0x002fc60003f25270 */
[----:B------:R-:W-:-:S06]  /*7ad0*/  UISETP.NE.AND.EX UP1, UPT, UR7, URZ, UPT, UP1 ;  /* 0x0000003f0700728c */ /* 0x000fcc000bf25310 */
[----:B------:R-:W-:-:S04]  /*7ae0*/  PLOP3.LUT P0, PT, PT, PT, UP1, 0x80, 0x0 ;  /* 0x000000000000781c */ /* 0x000fc80003f0f018 */
[----:B------:R-:W0:Y:S01]  /*7af0*/  @P1 LDC R10, c[0x0][0xbec] ;  /* 0x0002fb00ff0a1b82 */ /* 0x000e220000000800 */
[----:B------:R-:W-:-:S04]  /*7b00*/  @UP1 ULEA UR6, UP2, UR41, UR6, 0x2 ;  /* 0x0000000629061291 */ /* 0x000fc8000f84103f */
[----:B------:R-:W-:Y:S02]  /*7b10*/  @UP1 ULEA.HI.X UR7, UR41, UR7, UR40, 0x2, UP2 ;  /* 0x0000000729071291 */ /* 0x000fe400090f1428 */
[----:B--2---:R-:W-:Y:S01]  /*7b20*/  IMAD.U32 R14, RZ, RZ, UR6 ;  /* 0x00000006ff0e7e24 */ /* 0x004fe2000f8e00ff */
[----:B------:R-:W1:Y:S03]  /*7b30*/  @P1 LDC R12, c[0x0][0xbf0] ;  /* 0x0002fc00ff0c1b82 */ /* 0x000e660000000800 */
[----:B------:R-:W-:Y:S01]  /*7b40*/  IMAD.U32 R15, RZ, RZ, UR7 ;  /* 0x00000007ff0f7e24 */ /* 0x000fe2000f8e00ff */
[----:B----4-:R-:W-:Y:S01]  /*7b50*/  @P2 R2UR UR4, R8 ;  /* 0x00000000080422ca */ /* 0x010fe200000e0000 */
[----:B------:R-:W-:-:S06]  /*7b60*/  IMAD.U32 R8, RZ, RZ, UR8 ;  /* 0x00000008ff087e24 */ /* 0x000fcc000f8e00ff */
[----:B------:R3:W5:Y:S01]  /*7b70*/  @P0 LDG.E R8, desc[UR52][R14.64] ;  /* 0x000000340e080981 */ /* 0x000762000c1e1900 */
[----:B01----:R-:W-:Y:S07]  /*7b80*/  @P0 BRA `(.L_x_8621) ;  /* 0x0000000000100947 */ /* 0x003fee0003800000 */
[----:B------:R-:W-:Y:S05]  /*7b90*/  @!P2 BRA `(.L_x_8621) ;  /* 0x00000000000ca947 */ /* 0x000fea0003800000 */
[----:B------:R-:W2:Y:S04]  /*7ba0*/  LDG.E R9, desc[UR52][R6.64] ;  /* 0x0000003406097981 */ /* 0x000ea8000c1e1900 */
[----:B-----5:R-:W2:Y:S02]  /*7bb0*/  LDG.E R8, desc[UR52][R6.64+0x4] ;  /* 0x0000043406087981 */ /* 0x020ea4000c1e1900 */
[----:B--2---:R-:W-:-:S07]  /*7bc0*/  IMAD.IADD R8, R8, 0x1, -R9 ;  /* 0x0000000108087824 */ /* 0x004fce00078e0a09 */
.L_x_8621:
[----:B------:R-:W-:Y:S01]  /*7bd0*/  IMAD.U32 R6, RZ, RZ, UR39 ;  /* 0x00000027ff067e24 */ /* 0x000fe2000f8e00ff */
[----:B------:R-:W-:Y:S01]  /*7be0*/  USHF.R.S32.HI UR14, URZ, 0x1f, UR44 ;  /* 0x0000001f3f0e7899 */ /* 0x000fe2000801142c */
[----:B------:R-:W-:Y:S01]  /*7bf0*/  IMAD R9, R22, 0x20, R16 ;  /* 0x0000002016097824 */ /* 0x000fe200078e0210 */
[----:B------:R-:W-:Y:S01]  /*7c00*/  ULDC.64 UR12, c[0x0][0xb90] ;  /* 0x0002e400000c7ab9 */ /* 0x000fe20000000a00 */
[----:B------:R-:W-:Y:S01]  /*7c10*/  IMAD R11, R6, 0xc0, R155 ;  /* 0x000000c0060b7824 */ /* 0x000fe200078e029b */
[----:B------:R-:W-:Y:S01]  /*7c20*/  USHF.R.S32.HI UR9, URZ, 0x1f, UR4 ;  /* 0x0000001f3f097899 */ /* 0x000fe20008011404 */
[----:B------:R-:W-:Y:S01]  /*7c30*/  IMAD.WIDE R4, R9, 0x2, R4 ;  /* 0x0000000209047825 */ /* 0x000fe200078e0204 */
[----:B------:R-:W-:Y:S01]  /*7c40*/  UIMAD UR10, UR14, UR12, URZ ;  /* 0x0000000c0e0a72a4 */ /* 0x000fe2000f8e023f */
[----:B---3--:R-:W0:Y:S01]  /*7c50*/  @P1 LDC R47, c[0x0][0xbec] ;  /* 0x0002fb00ff2f1b82 */ /* 0x008e220000000800 */
[----:B------:R-:W-:Y:S01]  /*7c60*/  UMOV UR8, UR4 ;  /* 0x0000000400087c82 */ /* 0x000fe20008000000 */
[----:B------:R-:W-:Y:S01]  /*7c70*/  @P1 IMAD.HI.U32 R7, R11, R10, RZ ;  /* 0x0000000a0b071227 */ /* 0x000fe200078e00ff */
[----:B------:R-:W-:Y:S01]  /*7c80*/  USEL UR40, UR40, URZ, !UP0 ;  /* 0x0000003f28287287 */ /* 0x000fe2000c000000 */
[----:B------:R-:W-:Y:S01]  /*7c90*/  IADD3 R21, P2, R4, 0x1800, RZ ;  /* 0x0000180004157810 */ /* 0x000fe20007f5e0ff */
[----:B------:R-:W-:Y:S01]  /*7ca0*/  UIMAD.WIDE.U32 UR6, UR44, UR12, UR8 ;  /* 0x0000000c2c0672a5 */ /* 0x000fe2000f8e0008 */
[----:B------:R-:W-:Y:S01]  /*7cb0*/  IMAD.MOV.U32 R6, RZ, RZ, R11 ;  /* 0x000000ffff067224 */ /* 0x000fe200078e000b */
[----:B------:R-:W-:Y:S01]  /*7cc0*/  UIMAD UR10, UR44, UR13, UR10 ;  /* 0x0000000d2c0a72a4 */ /* 0x000fe2000f8e020a */
[----:B------:R-:W-:Y:S01]  /*7cd0*/  @P1 SHF.R.U32.HI R6, RZ, R12, R7 ;  /* 0x0000000cff061219 */ /* 0x000fe20000011607 */
[----:B------:R-:W-:Y:S01]  /*7ce0*/  USEL UR41, UR41, URZ, !UP0 ;  /* 0x0000003f29297287 */ /* 0x000fe2000c000000 */
[----:B------:R-:W-:Y:S01]  /*7cf0*/  IMAD.U32 R14, RZ, RZ, UR39 ;  /* 0x00000027ff0e7e24 */ /* 0x000fe2000f8e00ff */
[----:B------:R-:W-:Y:S01]  /*7d00*/  ULDC.64 UR12, c[0x0][0xb98] ;  /* 0x0002e600000c7ab9 */ /* 0x000fe20000000a00 */
[----:B------:R-:W-:Y:S01]  /*7d10*/  UIADD3 UR7, UR7, UR10, URZ ;  /* 0x0000000a07077290 */ /* 0x000fe2000fffe03f */
[--C-:B------:R-:W-:Y:S01]  /*7d20*/  IMAD.MOV R10, RZ, RZ, -R6.reuse ;  /* 0x000000ffff0a7224 */ /* 0x100fe200078e0a06 */
[----:B------:R-:W-:Y:S01]  /*7d30*/  UIMAD UR8, UR40, UR12, URZ ;  /* 0x0000000c280872a4 */ /* 0x000fe2000f8e023f */
[----:B------:R-:W-:Y:S01]  /*7d40*/  SHF.R.S32.HI R7, RZ, 0x1f, R6 ;  /* 0x0000001fff077819 */ /* 0x000fe20000011406 */
[----:B------:R-:W-:Y:S01]  /*7d50*/  UIMAD.WIDE.U32 UR6, UR41, UR12, UR6 ;  /* 0x0000000c290672a5 */ /* 0x000fe2000f8e0006 */
[----:B------:R-:W-:Y:S01]  /*7d60*/  IMAD R9, R41, R10, R11 ;  /* 0x0000000a29097224 */ /* 0x000fe200078e020b */
[----:B------:R-:W-:Y:S01]  /*7d70*/  UIMAD UR8, UR41, UR13, UR8 ;  /* 0x0000000d290872a4 */ /* 0x000fe2000f8e0208 */
[----:B------:R-:W-:Y:S01]  /*7d80*/  LOP3.LUT R20, R21, 0x180, RZ, 0xc0, !PT ;  /* 0x0000018015147812 */ /* 0x000fe200078ec0ff */
[----:B------:R-:W-:Y:S01]  /*7d90*/  IMAD R14, R14, 0xc0, R153 ;  /* 0x000000c00e0e7824 */ /* 0x000fe200078e0299 */
[----:B------:R-:W-:Y:S01]  /*7da0*/  IADD3 R29, P6, R4, 0x3000, RZ ;  /* 0x00003000041d7810 */ /* 0x000fe20007fde0ff */
[----:B-----5:R-:W-:Y:S01]  /*7db0*/  IMAD R45, R8, R41, RZ ;  /* 0x00000029082d7224 */ /* 0x020fe200078e02ff */
[----:B------:R-:W-:Y:S01]  /*7dc0*/  IADD3 R6, P0, R6, UR6, RZ ;  /* 0x0000000606067c10 */ /* 0x000fe2000ff1e0ff */
[----:B------:R-:W-:Y:S01]  /*7dd0*/  IMAD.U32 R12, RZ, RZ, UR8 ;  /* 0x00000008ff0c7e24 */ /* 0x000fe2000f8e00ff */
[----:B------:R-:W-:Y:S01]  /*7de0*/  SHF.R.S32.HI R10, RZ, 0x1f, R9 ;  /* 0x0000001fff0a7819 */ /* 0x000fe20000011409 */
[----:B------:R-:W-:Y:S01]  /*7df0*/  ULDC.64 UR10, c[0x0][0xaa0] ;  /* 0x0002a800000a7ab9 */ /* 0x000fe20000000a00 */
[----:B------:R-:W-:-:S02]  /*7e00*/  SHF.R.U64 R20, R20, 0x3, RZ ;  /* 0x0000000314147819 */ /* 0x000fc400000012ff */
[----:B------:R-:W-:Y:S01]  /*7e10*/  IADD3.X R7, R7, UR7, R12, P0, !PT ;  /* 0x0000000707077c10 */ /* 0x000fe200087fe40c */
[----:B------:R-:W-:Y:S01]  /*7e20*/  ULDC.64 UR6, c[0x0][0xb88] ;  /* 0x0002e20000067ab9 */ /* 0x000fe20000000a00 */
[----:B------:R-:W-:Y:S01]  /*7e30*/  LOP3.LUT R20, R20, R21, RZ, 0x3c, !PT ;  /* 0x0000001514147212 */ /* 0x000fe200078e3cff */
[----:B------:R-:W-:Y:S01]  /*7e40*/  IMAD R10, R10, UR6, RZ ;  /* 0x000000060a0a7c24 */ /* 0x000fe2000f8e02ff */
[C---:B------:R-:W-:Y:S01]  /*7e50*/  IADD3 R13, P5, R4.reuse, 0x4800, RZ ;  /* 0x00004800040d7810 */ /* 0x040fe20007fbe0ff */
[----:B------:R-:W-:Y:S01]  /*7e60*/  IMAD.WIDE.U32 R6, R9, UR6, R6 ;  /* 0x0000000609067c25 */ /* 0x000fe2000f8e0006 */
[----:B------:R-:W-:Y:S02]  /*7e70*/  IADD3 R33, P4, R4, 0x6000, RZ ;  /* 0x0000600004217810 */ /* 0x000fe40007f9e0ff */
[----:B------:R-:W-:Y:S01]  /*7e80*/  LOP3.LUT R28, R29, 0x180, RZ, 0xc0, !PT ;  /* 0x000001801d1c7812 */ /* 0x000fe200078ec0ff */
[----:B------:R-:W-:Y:S01]  /*7e90*/  IMAD R11, R9, UR7, R10 ;  /* 0x00000007090b7c24 */ /* 0x000fe2000f8e020a */
[----:B------:R-:W-:Y:S01]  /*7ea0*/  ULDC.64 UR6, c[0x0][0xb50] ;  /* 0x0002d40000067ab9 */ /* 0x000fe20000000a00 */
[----:B------:R-:W-:Y:S01]  /*7eb0*/  IMAD.X R21, RZ, RZ, R5, P2 ;  /* 0x000000ffff157224 */ /* 0x000fe200010e0605 */
[----:B------:R-:W-:Y:S01]  /*7ec0*/  LEA R10, P0, R6, UR6, 0x2 ;  /* 0x00000006060a7c11 */ /* 0x000fe2000f8010ff */
[----:B------:R-:W-:Y:S01]  /*7ed0*/  IMAD.IADD R7, R7, 0x1, R11 ;  /* 0x0000000107077824 */ /* 0x000fe200078e020b */
[----:B------:R-:W-:-:S02]  /*7ee0*/  LOP3.LUT R9, R4, 0x180, RZ, 0xc0, !PT ;  /* 0x0000018004097812 */ /* 0x000fc400078ec0ff */
[----:B------:R-:W-:Y:S01]  /*7ef0*/  LOP3.LUT R12, R13, 0x180, RZ, 0xc0, !PT ;  /* 0x000001800d0c7812 */ /* 0x000fe200078ec0ff */
[----:B------:R-:W-:Y:S01]  /*7f00*/  SHFL.IDX PT, R36, R10, RZ, 0x1c1f ;  /* 0x001c1fff0a247589 */ /* 0x000fe200000e0000 */
[----:B------:R-:W-:Y:S01]  /*7f10*/  LEA.HI.X R11, R6, UR7, R7, 0x2, P0 ;  /* 0x00000007060b7c11 */ /* 0x000fe200080f1407 */
[----:B------:R-:W-:Y:S01]  /*7f20*/  VIADD R6, R14, 0x8 ;  /* 0x000000080e067836 */ /* 0x000fe20000000000 */
[----:B------:R-:W-:Y:S01]  /*7f30*/  LOP3.LUT P0, RZ, R23, 0x3, RZ, 0xc0, !PT ;  /* 0x0000000317ff7812 */ /* 0x000fe2000780c0ff */
[----:B------:R-:W-:Y:S01]  /*7f40*/  SHFL.IDX PT, R38, R10, 0x1, 0x1c1f ;  /* 0x003c1f000a267f89 */ /* 0x000fe200000e0000 */
[----:B------:R-:W-:Y:S02]  /*7f50*/  IADD3 R7, P3, R4, 0x7800, RZ ;  /* 0x0000780004077810 */ /* 0x000fe40007f7e0ff */
[-C--:B------:R-:W-:Y:S01]  /*7f60*/  ISETP.GE.OR P2, PT, R14, R45.reuse, P0 ;  /* 0x0000002d0e00720c */ /* 0x080fe20000746670 */
[----:B------:R-:W1:Y:S01]  /*7f70*/  SHFL.IDX PT, R37, R11, RZ, 0x1c1f ;  /* 0x001c1fff0b257589 */ /* 0x000e6200000e0000 */
[----:B------:R-:W-:-:S02]  /*7f80*/  ISETP.GE.OR P0, PT, R6, R45, P0 ;  /* 0x0000002d0600720c */ /* 0x000fc40000706670 */
[----:B------:R-:W-:Y:S01]  /*7f90*/  SHF.R.U64 R9, R9, 0x3, RZ ;  /* 0x0000000309097819 */ /* 0x000fe200000012ff */
[----:B------:R-:W2:Y:S01]  /*7fa0*/  SHFL.IDX PT, R39, R11, 0x1, 0x1c1f ;  /* 0x003c1f000b277f89 */ /* 0x000ea200000e0000 */
[----:B------:R-:W-:Y:S01]  /*7fb0*/  LOP3.LUT R32, R33, 0x180, RZ, 0xc0, !PT ;  /* 0x0000018021207812 */ /* 0x000fe200078ec0ff */
[----:B------:R-:W-:Y:S01]  /*7fc0*/  UIMAD UR8, UR9, UR10, URZ ;  /* 0x0000000a090872a4 */ /* 0x000fe2000f8e023f */
[----:B------:R-:W-:Y:S02]  /*7fd0*/  LOP3.LUT R6, R7, 0x180, RZ, 0xc0, !PT ;  /* 0x0000018007067812 */ /* 0x000fe400078ec0ff */
[----:B------:R-:W-:Y:S02]  /*7fe0*/  SHF.R.U64 R28, R28, 0x3, RZ ;  /* 0x000000031c1c7819 */ /* 0x000fe400000012ff */
[----:B------:R-:W-:Y:S01]  /*7ff0*/  SHF.R.U64 R12, R12, 0x3, RZ ;  /* 0x000000030c0c7819 */ /* 0x000fe200000012ff */
[----:B------:R-:W-:Y:S01]  /*8000*/  UIMAD.WIDE.U32 UR6, UR4, UR10, URZ ;  /* 0x0000000a040672a5 */ /* 0x000fe2000f8e003f */
[----:B------:R-:W-:Y:S01]  /*8010*/  LOP3.LUT R8, R9, R4, RZ, 0x3c, !PT ;  /* 0x0000000409087212 */ /* 0x000fe200078e3cff */
[--C-:B------:R-:W-:Y:S01]  /*8020*/  IMAD.X R25, RZ, RZ, R5.reuse, P3 ;  /* 0x000000ffff197224 */ /* 0x100fe200018e0605 */
[----:B------:R-:W-:Y:S01]  /*8030*/  SHF.R.U64 R32, R32, 0x3, RZ ;  /* 0x0000000320207819 */ /* 0x000fe200000012ff */
[----:B-1----:R-:W-:Y:S01]  /*8040*/  @!P2 ST.E desc[UR52][R36.64], R0 ;  /* 0x000000002400a985 */ /* 0x002fe2000c101934 */
[----:B------:R-:W-:Y:S01]  /*8050*/  SHF.R.U64 R4, R6, 0x3, RZ ;  /* 0x0000000306047819 */ /* 0x000fe200000012ff */
[----:B------:R-:W-:Y:S01]  /*8060*/  UIMAD UR8, UR4, UR11, UR8 ;  /* 0x0000000b040872a4 */ /* 0x000fe2000f8e0208 */
[----:B------:R-:W-:Y:S01]  /*8070*/  LOP3.LUT R28, R28, R29, RZ, 0x3c, !PT ;  /* 0x0000001d1c1c7212 */ /* 0x000fe200078e3cff */
[----:B--2---:R1:W-:Y:S01]  /*8080*/  @!P0 ST.E desc[UR52][R38.64], R2 ;  /* 0x0000000226008985 */ /* 0x0043e2000c101934 */
[----:B------:R-:W-:Y:S01]  /*8090*/  LOP3.LUT R12, R12, R13, RZ, 0x3c, !PT ;  /* 0x0000000d0c0c7212 */ /* 0x000fe200078e3cff */
[--C-:B------:R-:W-:Y:S01]  /*80a0*/  IMAD.X R29, RZ, RZ, R5.reuse, P6 ;  /* 0x000000ffff1d7224 */ /* 0x100fe200030e0605 */
[----:B------:R-:W-:Y:S01]  /*80b0*/  LOP3.LUT R32, R32, R33, RZ, 0x3c, !PT ;  /* 0x0000002120207212 */ /* 0x000fe200078e3cff */
[--C-:B------:R-:W-:Y:S01]  /*80c0*/  IMAD.X R13, RZ, RZ, R5.reuse, P5 ;  /* 0x000000ffff0d7224 */ /* 0x100fe200028e0605 */
[----:B------:R-:W-:Y:S01]  /*80d0*/  LOP3.LUT R24, R4, R7, RZ, 0x3c, !PT ;  /* 0x0000000704187212 */ /* 0x000fe200078e3cff */
[--C-:B------:R-:W-:Y:S01]  /*80e0*/  IMAD.X R33, RZ, RZ, R5.reuse, P4 ;  /* 0x000000ffff217224 */ /* 0x100fe200020e0605 */
[----:B------:R-:W-:Y:S01]  /*80f0*/  ULDC.64 UR10, c[0x0][0xae8] ;  /* 0x0002ba00000a7ab9 */ /* 0x000fe20000000a00 */
[----:B------:R-:W-:Y:S01]  /*8100*/  IMAD.MOV.U32 R9, RZ, RZ, R5 ;  /* 0x000000ffff097224 */ /* 0x000fe200078e0005 */
[----:B------:R-:W-:Y:S01]  /*8110*/  UIADD3 UR7, UR7, UR8, URZ ;  /* 0x0000000807077290 */ /* 0x000fe2000fffe03f */
[----:B------:R2:W5:Y:S01]  /*8120*/  LD.E.128 R4, desc[UR52][R20.64] ;  /* 0x0000003414047980 */ /* 0x000562000c101d00 */
[----:B-1----:R-:W1:Y:S01]  /*8130*/  @P1 LDC R39, c[0x0][0xbf0] ;  /* 0x0002fc00ff271b82 */ /* 0x002e620000000800 */
[----:B------:R-:W-:Y:S01]  /*8140*/  IMAD R0, R19, 0x60, R22 ;  /* 0x0000006013007824 */ /* 0x000fe200078e0216 */
[----:B------:R-:W-:Y:S01]  /*8150*/  UIMAD UR4, UR14, UR10, URZ ;  /* 0x0000000a0e0472a4 */ /* 0x000fe2000f8e023f */
[----:B------:R-:W5:Y:S01]  /*8160*/  LD.E.128 R8, desc[UR52][R8.64] ;  /* 0x0000003408087980 */ /* 0x000f62000c101d00 */
[----:B------:R-:W-:-:S03]  /*8170*/  ULDC.64 UR8, c[0x0][0xaf0] ;  /* 0x0002bc0000087ab9 */ /* 0x000fc60000000a00 */
[----:B------:R-:W5:Y:S01]  /*8180*/  LD.E.128 R28, desc[UR52][R28.64] ;  /* 0x000000341c1c7980 */ /* 0x000f62000c101d00 */
[----:B--2---:R-:W-:Y:S01]  /*8190*/  IMAD.U32 R21, RZ, RZ, UR39 ;  /* 0x00000027ff157e24 */ /* 0x004fe2000f8e00ff */
[----:B------:R-:W-:Y:S02]  /*81a0*/  UIMAD UR4, UR44, UR11, UR4 ;  /* 0x0000000b2c0472a4 */ /* 0x000fe4000f8e0204 */
[----:B------:R-:W-:Y:S01]  /*81b0*/  UIMAD.WIDE.U32 UR6, UR44, UR10, UR6 ;  /* 0x0000000a2c0672a5 */ /* 0x000fe2000f8e0006 */
[----:B------:R-:W-:Y:S01]  /*81c0*/  IMAD R36, R21, 0xc0, R0 ;  /* 0x000000c015247824 */ /* 0x000fe200078e0200 */
[----:B------:R-:W5:Y:S02]  /*81d0*/  LD.E.128 R12, desc[UR52][R12.64] ;  /* 0x000000340c0c7980 */ /* 0x000f64000c101d00 */
[----:B------:R-:W-:Y:S01]  /*81e0*/  UIADD3 UR7, UR7, UR4, URZ ;  /* 0x0000000407077290 */ /* 0x000fe2000fffe03f */
[----:B0-----:R-:W-:Y:S01]  /*81f0*/  @P1 IMAD.HI.U32 R0, R36, R47, RZ ;  /* 0x0000002f24001227 */ /* 0x001fe200078e00ff */
[----:B------:R-:W-:Y:S01]  /*8200*/  UIMAD UR4, UR40, UR8, URZ ;  /* 0x00000008280472a4 */ /* 0x000fe2000f8e023f */
[----:B------:R-:W5:Y:S02]  /*8210*/  LD.E.128 R32, desc[UR52][R32.64] ;  /* 0x0000003420207980 */ /* 0x000f64000c101d00 */
[----:B------:R-:W-:Y:S01]  /*8220*/  IMAD.MOV.U32 R37, RZ, RZ, R36 ;  /* 0x000000ffff257224 */ /* 0x000fe200078e0024 */
[----:B------:R-:W-:Y:S01]  /*8230*/  UIMAD UR4, UR41, UR9, UR4 ;  /* 0x00000009290472a4 */ /* 0x000fe2000f8e0204 */
[----:B------:R-:W5:Y:S01]  /*8240*/  LD.E.128 R24, desc[UR52][R24.64] ;  /* 0x0000003418187980 */ /* 0x000f62000c101d00 */
[----:B------:R-:W-:Y:S01]  /*8250*/  UIMAD.WIDE.U32 UR6, UR41, UR8, UR6 ;  /* 0x00000008290672a5 */ /* 0x000fe2000f8e0006 */
[----:B-1----:R-:W-:-:S02]  /*8260*/  @P1 SHF.R.U32.HI R37, RZ, R39, R0 ;  /* 0x00000027ff251219 */ /* 0x002fc40000011600 */
[----:B------:R-:W-:Y:S01]  /*8270*/  ULDC.64 UR8, c[0x0][0xae0] ;  /* 0x0002b80000087ab9 */ /* 0x000fe20000000a00 */
[----:B------:R-:W-:Y:S01]  /*8280*/  UIADD3 UR4, UR7, UR4, URZ ;  /* 0x0000000407047290 */ /* 0x000fe2000fffe03f */
[--C-:B------:R-:W-:Y:S01]  /*8290*/  SHF.R.S32.HI R0, RZ, 0x1f, R37.reuse ;  /* 0x0000001fff007819 */ /* 0x100fe20000011425 */
        /* <DEDUP_REMOVED lines=18> */
[----:B------:R-:W-:Y:S02]  /*83c0*/  IMAD.U32 R41, RZ, RZ, UR39 ;  /* 0x00000027ff297e24 */ /* 0x000fe4000f8e00ff */
[----:B------:R-:W-:Y:S02]  /*83d0*/  IMAD R37, R39, UR7, R0 ;  /* 0x0000000727257c24 */ /* 0x000fe4000f8e0200 */
[----:B------:R-:W-:Y:S02]  /*83e0*/  IMAD R0, R41, 0xc0, R22 ;  /* 0x000000c029007824 */ /* 0x000fe400078e0216 */
[----:B------:R-:W-:Y:S01]  /*83f0*/  IMAD.WIDE.U32 R20, R39, UR6, R20 ;  /* 0x0000000627147c25 */ /* 0x000fe2000f8e0014 */
[----:B------:R-:W-:-:S02]  /*8400*/  ULDC.64 UR6, c[0x0][0xa80] ;  /* 0x0002a00000067ab9 */ /* 0x000fc40000000a00 */
[----:B------:R-:W-:Y:S01]  /*8410*/  ISETP.GE.AND P0, PT, R0, R45, PT ;  /* 0x0000002d0000720c */ /* 0x000fe20003f06270 */
[----:B------:R-:W-:Y:S01]  /*8420*/  IMAD.IADD R21, R21, 0x1, R37 ;  /* 0x0000000115157824 */ /* 0x000fe200078e0225 */
[----:B------:R-:W-:Y:S01]  /*8430*/  LEA R40, P1, R20, UR6, 0x1 ;  /* 0x0000000614287c11 */ /* 0x000fe2000f8208ff */
[----:B------:R-:W-:-:S03]  /*8440*/  VIADD R3, R3, 0x19c20 ;  /* 0x00019c2003037836 */ /* 0x000fc60000000000 */
[----:B------:R-:W-:Y:S02]  /*8450*/  LEA.HI.X R41, R20, UR7, R21, 0x1, P1 ;  /* 0x0000000714297c11 */ /* 0x000fe400088f0c15 */
[----:B------:R-:W-:Y:S01]  /*8460*/  PRMT R3, RZ, 0x654, R3 ;  /* 0x00000654ff037816 */ /* 0x000fe20000000003 */
[----:B0-----:R0:W1:Y:S01]  /*8470*/  SHFL.IDX PT, R20, R40, RZ, 0x1c1f ;  /* 0x001c1fff28147589 */ /* 0x00106200000e0000 */
[----:B------:R-:W-:Y:S02]  /*8480*/  BSSY B1, `(.L_x_8622) ;  /* 0x0000011000017945 */ /* 0x000fe40003800000 */
[----:B------:R0:W-:Y:S01]  /*8490*/  SYNCS.ARRIVE.TRANS64.RED.A1T0 RZ, [R3+URZ], RZ ;  /* 0x000000ff03ff79a7 */ /* 0x0001e2000810043f */
[----:B------:R0:W2:Y:S01]  /*84a0*/  SHFL.IDX PT, R21, R41, RZ, 0x1c1f ;  /* 0x001c1fff29157589 */ /* 0x0000a200000e0000 */
[----:B------:R-:W-:Y:S01]  /*84b0*/  SHF.R.S32.HI R42, RZ, 0x1f, R17 ;  /* 0x0000001fff2a7819 */ /* 0x000fe20000011411 */
[----:B------:R-:W-:Y:S06]  /*84c0*/  @P0 BRA `(.L_x_8623) ;  /* 0x0000000000300947 */ /* 0x000fec0003800000 */
[----:B------:R-:W-:Y:S02]  /*84d0*/  ULDC UR4, c[0x0][0xac8] ;  /* 0x0002b20000047ab9 */ /* 0x000fe40000000800 */
[----:B------:R-:W-:Y:S02]  /*84e0*/  ISETP.GE.AND P1, PT, R17, UR4, PT ;  /* 0x0000000411007c0c */ /* 0x000fe4000bf26270 */
[----:B------:R-:W-:Y:S02]  /*84f0*/  ISETP.GE.AND P2, PT, R18, UR4, PT ;  /* 0x0000000412007c0c */ /* 0x000fe4000bf46270 */
[----:B------:R-:W-:-:S09]  /*8500*/  ISETP.GE.AND P0, PT, R16, UR4, PT ;  /* 0x0000000410007c0c */ /* 0x000fd2000bf06270 */
[CC--:B-1----:R-:W-:Y:S02]  /*8510*/  @!P1 LEA R36, P3, R17.reuse, R20.reuse, 0x1 ;  /* 0x0000001411249211 */ /* 0x0c2fe400078608ff */
[----:B------:R-:W-:Y:S02]  /*8520*/  @!P2 LEA R38, P4, R18, R20, 0x1 ;  /* 0x000000141226a211 */ /* 0x000fe400078808ff */
[----:B0-2---:R-:W-:Y:S01]  /*8530*/  @!P0 IMAD.WIDE R2, R16, 0x2, R20 ;  /* 0x0000000210028825 */ /* 0x005fe200078e0214 */
[-C--:B------:R-:W-:Y:S02]  /*8540*/  @!P1 LEA.HI.X R37, R17, R21.reuse, R42, 0x1, P3 ;  /* 0x0000001511259211 */ /* 0x080fe400018f0c2a */
[----:B------:R-:W-:Y:S02]  /*8550*/  @!P2 LEA.HI.X R39, R18, R21, R157, 0x1, P4 ;  /* 0x000000151227a211 */ /* 0x000fe400020f0c9d */
[----:B-----5:R3:W-:Y:S04]  /*8560*/  @!P0 ST.E.128 desc[UR52][R2.64], R8 ;  /* 0x0000000802008985 */ /* 0x0207e8000c101d34 */
[----:B------:R3:W-:Y:S04]  /*8570*/  @!P1 ST.E.128 desc[UR52][R36.64], R28 ;  /* 0x0000001c24009985 */ /* 0x0007e8000c101d34 */
[----:B------:R3:W-:Y:S02]  /*8580*/  @!P2 ST.E.128 desc[UR52][R38.64], R32 ;  /* 0x000000202600a985 */ /* 0x0007e4000c101d34 */
.L_x_8623:
[----:B------:R-:W-:Y:S05]  /*8590*/  BSYNC B1 ;  /* 0x0000000000017941 */ /* 0x000fea0003800000 */
.L_x_8622:
[----:B------:R-:W-:Y:S01]  /*85a0*/  VIADD R0, R0, 0x60 ;  /* 0x0000006000007836 */ /* 0x000fe20000000000 */
[----:B---3-5:R3:W4:Y:S04]  /*85b0*/  SHFL.IDX PT, R9, R41, 0x1, 0x1c1f ;  /* 0x003c1f0029097f89 */ /* 0x02872800000e0000 */
[----:B------:R-:W-:Y:S01]  /*85c0*/  ISETP.GE.AND P0, PT, R0, R45, PT ;  /* 0x0000002d0000720c */ /* 0x000fe20003f06270 */
[----:B------:R3:W0:-:S12]  /*85d0*/  SHFL.IDX PT, R8, R40, 0x1, 0x1c1f ;  /* 0x003c1f0028087f89 */ /* 0x00061800000e0000 */
[----:B---3--:R-:W-:Y:S05]  /*85e0*/  @P0 BRA `(.L_x_8624) ;  /* 0x0000000800c40947 */ /* 0x008fea0003800000 */
[----:B------:R-:W-:Y:S02]  /*85f0*/  ULDC UR4, c[0x0][0xac8] ;  /* 0x0002b20000047ab9 */ /* 0x000fe40000000800 */
[----:B------:R-:W-:Y:S02]  /*8600*/  ISETP.GE.AND P2, PT, R17, UR4, PT ;  /* 0x0000000411007c0c */ /* 0x000fe4000bf46270 */
[----:B------:R-:W-:-:S11]  /*8610*/  ISETP.GE.AND P1, PT, R16, UR4, PT ;  /* 0x0000000410007c0c */ /* 0x000fd6000bf26270 */
[C---:B0-----:R-:W-:Y:S02]  /*8620*/  @!P2 LEA R10, P0, R17.reuse, R8, 0x1 ;  /* 0x00000008110aa211 */ /* 0x041fe400078008ff */
[----:B----4-:R-:W-:Y:S02]  /*8630*/  @!P1 IMAD.WIDE R2, R16, 0x2, R8 ;  /* 0x0000000210029825 */ /* 0x010fe400078e0208 */
        /* <DEDUP_REMOVED lines=9> */
.L_x_8620:
        /* <DEDUP_REMOVED lines=35> */
.L_x_8625:
        /* <DEDUP_REMOVED lines=46> */
.L_x_8627:
[----:B------:R-:W-:Y:S05]  /*8be0*/  BSYNC B1 ;  /* 0x0000000000017941 */ /* 0x000fea0003800000 */
.L_x_8626:
[----:B0-----:R-:W0:Y:S01]  /*8bf0*/  @P0 LDC R3, c[0x0][0xbf0] ;  /* 0x0002fc00ff030b82 */ /* 0x001e220000000800 */
[----:B------:R-:W-:Y:S01]  /*8c00*/  ULDC.64 UR12, c[0x0][0xaa0] ;  /* 0x0002a800000c7ab9 */ /* 0x000fe20000000a00 */
[----:B------:R-:W-:Y:S01]  /*8c10*/  IMAD.U32 R5, RZ, RZ, UR39 ;  /* 0x00000027ff057e24 */ /* 0x000fe2000f8e00ff */
[----:B------:R-:W-:Y:S01]  /*8c20*/  UIMAD UR8, UR9, UR12, URZ ;  /* 0x0000000c090872a4 */ /* 0x000fe2000f8e023f */
[----:B------:R-:W-:Y:S01]  /*8c30*/  IMAD R2, R19, 0x60, R22 ;  /* 0x0000006013027824 */ /* 0x000fe200078e0216 */
        /* <DEDUP_REMOVED lines=32> */
[----:B------:R-:W-:Y:S02]  /*8e40*/  IMAD.U32 R9, RZ, RZ, UR39 ;  /* 0x00000027ff097e24 */ /* 0x000fe4000f8e00ff */
[----:B------:R-:W-:Y:S02]  /*8e50*/  IMAD R4, R4, UR6, RZ ;  /* 0x0000000604047c24 */ /* 0x000fe4000f8e02ff */
[----:B-----5:R-:W-:Y:S02]  /*8e60*/  IMAD R11, R0, R11, RZ ;  /* 0x0000000b000b7224 */ /* 0x020fe400078e02ff */
[----:B------:R-:W-:Y:S02]  /*8e70*/  IMAD R0, R9, 0xc0, R22 ;  /* 0x000000c009007824 */ /* 0x000fe400078e0216 */
[----:B------:R-:W-:-:S02]  /*8e80*/  IMAD R5, R7, UR7, R4 ;  /* 0x0000000707057c24 */ /* 0x000fc4000f8e0204 */
[----:B------:R-:W-:Y:S01]  /*8e90*/  IMAD.WIDE.U32 R2, R7, UR6, R2 ;  /* 0x0000000607027c25 */ /* 0x000fe2000f8e0002 */
[----:B------:R-:W-:Y:S01]  /*8ea0*/  ISETP.GE.AND P0, PT, R0, R11, PT ;  /* 0x0000000b0000720c */ /* 0x000fe20003f06270 */
[----:B------:R-:W-:Y:S02]  /*8eb0*/  ULDC.64 UR6, c[0x0][0xa80] ;  /* 0x0002a00000067ab9 */ /* 0x000fe40000000a00 */
[----:B------:R-:W-:Y:S01]  /*8ec0*/  IMAD.IADD R3, R3, 0x1, R5 ;  /* 0x0000000103037824 */ /* 0x000fe200078e0205 */
[----:B------:R-:W-:-:S04]  /*8ed0*/  LEA R4, P1, R2, UR6, 0x1 ;  /* 0x0000000602047c11 */ /* 0x000fc8000f8208ff */
[----:B------:R-:W-:Y:S02]  /*8ee0*/  LEA.HI.X R5, R2, UR7, R3, 0x1, P1 ;  /* 0x0000000702057c11 */ /* 0x000fe400088f0c03 */
[----:B------:R0:W1:Y:S04]  /*8ef0*/  SHFL.IDX PT, R2, R4, RZ, 0x1c1f ;  /* 0x001c1fff04027589 */ /* 0x00006800000e0000 */
[----:B------:R0:W2:Y:S01]  /*8f00*/  SHFL.IDX PT, R3, R5, RZ, 0x1c1f ;  /* 0x001c1fff05037589 */ /* 0x0000a200000e0000 */
[----:B------:R-:W-:Y:S05]  /*8f10*/  @P0 BRA `(.L_x_8629) ;  /* 0x0000000000300947 */ /* 0x000fea0003800000 */
[----:B------:R-:W-:Y:S02]  /*8f20*/  ULDC UR4, c[0x0][0xac8] ;  /* 0x0002b20000047ab9 */ /* 0x000fe40000000800 */
[----:B------:R-:W-:Y:S02]  /*8f30*/  ISETP.GE.AND P3, PT, R17, UR4, PT ;  /* 0x0000000411007c0c */ /* 0x000fe4000bf66270 */
[----:B------:R-:W-:Y:S02]  /*8f40*/  ISETP.GE.AND P4, PT, R18, UR4, PT ;  /* 0x0000000412007c0c */ /* 0x000fe4000bf86270 */
[----:B------:R-:W-:-:S09]  /*8f50*/  ISETP.GE.AND P2, PT, R16, UR4, PT ;  /* 0x0000000410007c0c */ /* 0x000fd2000bf46270 */
[CC--:B-1----:R-:W-:Y:S02]  /*8f60*/  @!P3 LEA R8, P0, R17.reuse, R2.reuse, 0x1 ;  /* 0x000000021108b211 */ /* 0x0c2fe400078008ff */
[----:B------:R-:W-:Y:S02]  /*8f70*/  @!P4 LEA R12, P1, R18, R2, 0x1 ;  /* 0x00000002120cc211 */ /* 0x000fe400078208ff */
[----:B--2---:R-:W-:Y:S01]  /*8f80*/  @!P2 IMAD.WIDE R6, R16, 0x2, R2 ;  /* 0x000000021006a825 */ /* 0x004fe200078e0202 */
[-C--:B------:R-:W-:Y:S02]  /*8f90*/  @!P3 LEA.HI.X R9, R17, R3.reuse, R10, 0x1, P0 ;  /* 0x000000031109b211 */ /* 0x080fe400000f0c0a */
[----:B------:R-:W-:Y:S02]  /*8fa0*/  @!P4 LEA.HI.X R13, R18, R3, R157, 0x1, P1 ;  /* 0x00000003120dc211 */ /* 0x000fe400008f0c9d */
[----:B------:R3:W-:Y:S04]  /*8fb0*/  @!P2 ST.E.128 desc[UR52][R6.64], RZ ;  /* 0x000000ff0600a985 */ /* 0x0007e8000c101d34 */
[----:B------:R3:W-:Y:S04]  /*8fc0*/  @!P3 ST.E.128 desc[UR52][R8.64], RZ ;  /* 0x000000ff0800b985 */ /* 0x0007e8000c101d34 */
[----:B------:R3:W-:Y:S02]  /*8fd0*/  @!P4 ST.E.128 desc[UR52][R12.64], RZ ;  /* 0x000000ff0c00c985 */ /* 0x0007e4000c101d34 */
.L_x_8629:
[----:B------:R-:W-:Y:S05]  /*8fe0*/  BSYNC B1 ;  /* 0x0000000000017941 */ /* 0x000fea0003800000 */
.L_x_8628:
[----:B------:R-:W-:Y:S01]  /*8ff0*/  VIADD R0, R0, 0x60 ;  /* 0x0000006000007836 */ /* 0x000fe20000000000 */
[----:B--2---:R2:W4:Y:S04]  /*9000*/  SHFL.IDX PT, R3, R5, 0x1, 0x1c1f ;  /* 0x003c1f0005037f89 */ /* 0x00452800000e0000 */
[----:B------:R-:W-:Y:S01]  /*9010*/  ISETP.GE.AND P0, PT, R0, R11, PT ;  /* 0x0000000b0000720c */ /* 0x000fe20003f06270 */
[----:B-1----:R2:W1:-:S12]  /*9020*/  SHFL.IDX PT, R2, R4, 0x1, 0x1c1f ;  /* 0x003c1f0004027f89 */ /* 0x00245800000e0000 */
[----:B--2---:R-:W-:Y:S05]  /*9030*/  @P0 BRA `(.L_x_8624) ;  /* 0x0000000000300947 */ /* 0x004fea0003800000 */
[----:B------:R-:W-:Y:S02]  /*9040*/  ULDC UR4, c[0x0][0xac8] ;  /* 0x0002b20000047ab9 */ /* 0x000fe40000000800 */
[----:B------:R-:W-:Y:S02]  /*9050*/  ISETP.GE.AND P3, PT, R17, UR4, PT ;  /* 0x0000000411007c0c */ /* 0x000fe4000bf66270 */
[----:B------:R-:W-:Y:S02]  /*9060*/  ISETP.GE.AND P4, PT, R18, UR4, PT ;  /* 0x0000000412007c0c */ /* 0x000fe4000bf86270 */
[----:B------:R-:W-:-:S09]  /*9070*/  ISETP.GE.AND P2, PT, R16, UR4, PT ;  /* 0x0000000410007c0c */ /* 0x000fd2000bf46270 */
[CC--:B-1-3--:R-:W-:Y:S02]  /*9080*/  @!P3 LEA R6, P0, R17.reuse, R2.reuse, 0x1 ;  /* 0x000000021106b211 */ /* 0x0cafe400078008ff */
[----:B------:R-:W-:Y:S02]  /*9090*/  @!P4 LEA R8, P1, R18, R2, 0x1 ;  /* 0x000000021208c211 */ /* 0x000fe400078208ff */
[----:B0---4-:R-:W-:Y:S01]  /*90a0*/  @!P2 IMAD.WIDE R4, R16, 0x2, R2 ;  /* 0x000000021004a825 */ /* 0x011fe200078e0202 */
[-C--:B------:R-:W-:Y:S02]  /*90b0*/  @!P3 LEA.HI.X R7, R17, R3.reuse, R10, 0x1, P0 ;  /* 0x000000031107b211 */ /* 0x080fe400000f0c0a */
[----:B------:R-:W-:Y:S02]  /*90c0*/  @!P4 LEA.HI.X R9, R18, R3, R157, 0x1, P1 ;  /* 0x000000031209c211 */ /* 0x000fe400008f0c9d */
[----:B------:R0:W-:Y:S04]  /*90d0*/  @!P2 ST.E.128 desc[UR52][R4.64], RZ ;  /* 0x000000ff0400a985 */ /* 0x0001e8000c101d34 */
[----:B------:R0:W-:Y:S04]  /*90e0*/  @!P3 ST.E.128 desc[UR52][R6.64], RZ ;  /* 0x000000ff0600b985 */ /* 0x0001e8000c101d34 */
[----:B------:R0:W-:Y:S02]  /*90f0*/  @!P4 ST.E.128 desc[UR52][R8.64], RZ ;  /* 0x000000ff0800c985 */ /* 0x0001e4000c101d34 */
.L_x_8624:
[----:B------:R-:W-:Y:S05]  /*9100*/  BSYNC B0 ;  /* 0x0000000000007941 */ /* 0x000fea0003800000 */
.L_x_8619:
[----:B------:R-:W-:Y:S02]  /*9110*/  ULDC UR4, c[0x0][0xc3c] ;  /* 0x00030f0000047ab9 */ /* 0x000fe40000000800 */
[----:B------:R-:W-:-:S13]  /*9120*/  ISETP.GE.AND P0, PT, R43, UR4, PT ;  /* 0x000000042b007c0c */ /* 0x000fda000bf06270 */
[----:B------:R-:W-:Y:S05]  /*9130*/  @!P0 BRA `(.L_x_8630) ;  /* 0xffffff7c00248947 */ /* 0x000fea000383ffff */
[----:B------:R-:W-:Y:S05]  /*9140*/  EXIT ;  /* 0x000000000000794d */ /* 0x000fea0003800000 */
.L_x_8593:
        /* <DEDUP_REMOVED lines=17> */
[----:B------:R0:W-:Y:S01]  /*9260*/  STL [R1], R4 ;  /* 0x0000000401007387 */ /* 0x0001e20000100800 */
[----:B------:R-:W-:Y:S06]  /*9270*/  BAR.ARV 0x4, 0x200 ;  /* 0x0108000000007b1d */ /* 0x000fec0000002000 */
[----:B------:R-:W-:Y:S07]  /*9280*/  BRA `(.L_x_8632) ;  /* 0x0000000800307947 */ /* 0x000fee0003800000 */
.L_x_8631:
        /* <DEDUP_REMOVED lines=28> */
[----:B-1----:R-:W-:Y:S02]  /*9450*/  SEL R7, R2, RZ, P5 ;  /* 0x000000ff02077207 */ /* 0x002fe40002800000 */
[----:B------:R-:W1:Y:S03]  /*9460*/  LDC R2, c[0x0][0xc38] ;  /* 0x00030e00ff027b82 */ /* 0x000e660000000800 */
[----:B------:R-:W-:Y:S02]  /*9470*/  IMAD.IADD R11, R8, 0x1, R7 ;  /* 0x00000001080b7824 */ /* 0x000fe400078e0207 */
[----:B------:R-:W-:-:S03]  /*9480*/  IMAD.MOV.U32 R7, RZ, RZ, RZ ;  /* 0x000000ffff077224 */ /* 0x000fc600078e00ff */
[----:B------:R-:W1:Y:S02]  /*9490*/  SHFL.IDX PT, R9, R11, 0x1f, 0x1f ;  /* 0x03e01f000b097f89 */ /* 0x000e6400000e0000 */
[----:B-1----:R-:W-:-:S04]  /*94a0*/  IMAD R9, R9, R2, RZ ;  /* 0x0000000209097224 */ /* 0x002fc800078e02ff */
[----:B------:R-:W-:Y:S01]  /*94b0*/  IMAD.MOV.U32 R10, RZ, RZ, R9 ;  /* 0x000000ffff0a7224 */ /* 0x000fe200078e0009 */
[----:B0-----:R-:W-:-:S13]  /*94c0*/  ISETP.GT.AND P6, PT, R9, R6, PT ;  /* 0x000000060900720c */ /* 0x001fda0003fc4270 */
[----:B------:R-:W-:Y:S05]  /*94d0*/  @P6 BRA `(.L_x_8633) ;  /* 0x0000000000a46947 */ /* 0x000fea0003800000 */
[----:B------:R-:W-:Y:S01]  /*94e0*/  IMAD.MOV.U32 R9, RZ, RZ, R10 ;  /* 0x000000ffff097224 */ /* 0x000fe200078e000a */
[----:B------:R-:W-:Y:S01]  /*94f0*/  UMOV UR45, URZ ;  /* 0x0000003f002d7c82 */ /* 0x000fe20008000000 */
[----:B------:R-:W-:Y:S01]  /*9500*/  ULDC UR6, c[0x0][0xc3c] ;  /* 0x00030f0000067ab9 */ /* 0x000fe20000000800 */
[----:B------:R-:W-:-:S05]  /*9510*/  ULDC UR5, c[0x0][0xc3c] ;  /* 0x00030f0000057ab9 */ /* 0x000fca0000000800 */
.L_x_8637:
        /* <DEDUP_REMOVED lines=14> */
.L_x_8636:
[----:B------:R-:W-:Y:S05]  /*9600*/  BSYNC B0 ;  /* 0x0000000000007941 */ /* 0x000fea0003800000 */
.L_x_8635:
        /* <DEDUP_REMOVED lines=21> */
[----:B------:R-:W-:-:S07]  /*9760*/  IMAD.MOV.U32 R11, RZ, RZ, R13 ;  /* 0x000000ffff0b7224 */ /* 0x000fce00078e000d */
.L_x_8633:
        /* <DEDUP_REMOVED lines=17> */
.L_x_8638:
[----:B0-----:R-:W-:Y:S01]  /*9880*/  IMAD.MOV R9, RZ, RZ, -R3 ;  /* 0x000000ffff097224 */ /* 0x001fe200078e0a03 */
[----:B------:R-:W-:Y:S01]  /*9890*/  UIADD3 UR45, UR4, UR45, URZ ;  /* 0x0000002d042d7290 */ /* 0x000fe2000fffe03f */
[----:B--2---:R-:W-:Y:S01]  /*98a0*/  IMAD R10, R7, R2, R10 ;  /* 0x00000002070a7224 */ /* 0x004fe200078e020a */
[----:B------:R-:W-:Y:S01]  /*98b0*/  IABS R2, R4 ;  /* 0x0000000400027213 */ /* 0x000fe20000000000 */
[----:B------:R-:W-:Y:S02]  /*98c0*/  IMAD.MOV.U32 R7, RZ, RZ, R9 ;  /* 0x000000ffff077224 */ /* 0x000fe400078e0009 */
[----:B------:R-:W-:Y:S01]  /*98d0*/  IMAD.IADD R9, R6, 0x1, -R10 ;  /* 0x0000000106097824 */ /* 0x000fe200078e0a0a */
[----:B------:R0:W-:Y:S01]  /*98e0*/  STL [R1], R10 ;  /* 0x0000000a01007387 */ /* 0x0001e20000100800 */
[----:B------:R-:W-:-:S03]  /*98f0*/  IMAD R7, R7, R8, RZ ;  /* 0x0000000807077224 */ /* 0x000fc600078e02ff */
[----:B------:R-:W-:Y:S01]  /*9900*/  IABS R6, R9 ;  /* 0x0000000900067213 */ /* 0x000fe20000000000 */
[----:B0-----:R-:W-:Y:S02]  /*9910*/  IMAD.MOV R10, RZ, RZ, -R2 ;  /* 0x000000ffff0a7224 */ /* 0x001fe400078e0a02 */
[----:B------:R-:W-:-:S04]  /*9920*/  IMAD.MOV.U32 R2, RZ, RZ, RZ ;  /* 0x000000ffff027224 */ /* 0x000fc800078e00ff */
[----:B------:R-:W-:-:S04]  /*9930*/  IMAD.HI.U32 R2, R3, R7, R2 ;  /* 0x0000000703027227 */ /* 0x000fc800078e0002 */
[----:B------:R-:W-:Y:S02]  /*9940*/  IMAD.MOV.U32 R3, RZ, RZ, R6 ;  /* 0x000000ffff037224 */ /* 0x000fe400078e0006 */
        /* <DEDUP_REMOVED lines=18> */
.L_x_8634:
[----:B------:R0:W-:Y:S01]  /*9a70*/  STL [R1], R6 ;  /* 0x0000000601007387 */ /* 0x0001e20000100800 */
[----:B------:R-:W-:-:S03]  /*9a80*/  UMOV UR36, URZ ;  /* 0x0000003f00247c82 */ /* 0x000fc60008000000 */
[----:B------:R0:W-:Y:S02]  /*9a90*/  STL [R1+0x4], RZ ;  /* 0x000004ff01007387 */ /* 0x0001e40000100800 */
.L_x_8639:
[----:B------:R-:W3:Y:S04]  /*9aa0*/  LDL R8, [R1+0x4] ;  /* 0x0000040001087983 */ /* 0x000ee80000100800 */
[----:B------:R-:W4:Y:S01]  /*9ab0*/  LDL R4, [R1] ;  /* 0x0000000001047983 */ /* 0x000f220000100800 */
[----:B------:R-:W-:-:S13]  /*9ac0*/  ISETP.NE.AND P0, PT, R5, RZ, PT ;  /* 0x000000ff0500720c */ /* 0x000fda0003f05270 */
[----:B------:R-:W5:Y:S01]  /*9ad0*/  @!P0 S2R R3, SR_CgaCtaId ;  /* 0x0000000000038919 */ /* 0x000f620000008800 */
[----:B--2---:R-:W-:Y:S01]  /*9ae0*/  @!P0 MOV R2, 0x400 ;  /* 0x0000040000028802 */ /* 0x004fe20000000f00 */
[----:B0-----:R-:W-:Y:S02]  /*9af0*/  IMAD.U32 R6, RZ, RZ, UR36 ;  /* 0x00000024ff067e24 */ /* 0x001fe4000f8e00ff */
[----:B------:R-:W-:Y:S01]  /*9b00*/  IMAD.U32 R7, RZ, RZ, UR45 ;  /* 0x0000002dff077e24 */ /* 0x000fe2000f8e00ff */
[----:B-----5:R-:W-:Y:S01]  /*9b10*/  @!P0 LEA R2, R3, R2, 0x18 ;  /* 0x0000000203028211 */ /* 0x020fe200078ec0ff */
[----:B---3--:R-:W-:-:S05]  /*9b20*/  IMAD.MOV.U32 R5, RZ, RZ, R8 ;  /* 0x000000ffff057224 */ /* 0x008fca00078e0008 */
[----:B----4-:R2:W-:Y:S01]  /*9b30*/  @!P0 STS.128 [R2+0x19cd0], R4 ;  /* 0x019cd00402008388 */ /* 0x0105e20000000c00 */
[----:B------:R-:W-:Y:S06]  /*9b40*/  BAR.ARV 0x5, 0x200 ;  /* 0x0148000000007b1d */ /* 0x000fec0000002000 */
.L_x_8632:
[----:B------:R-:W-:Y:S01]  /*9b50*/  ULDC UR4, c[0x0][0xc3c] ;  /* 0x00030f0000047ab9 */ /* 0x000fe20000000800 */
[----:B------:R3:W-:Y:S01]  /*9b60*/  STL [R1+0x10], RZ ;  /* 0x000010ff01007387 */ /* 0x0007e20000100800 */
[----:B------:R-:W-:Y:S01]  /*9b70*/  UISETP.GE.AND UP0, UPT, UR45, UR4, UPT ;  /* 0x000000042d00728c */ /* 0x000fe2000bf06270 */
[----:B------:R-:W-:Y:S02]  /*9b80*/  IMAD.MOV.U32 R23, RZ, RZ, 0x1 ;  /* 0x00000001ff177424 */ /* 0x000fe400078e00ff */
[----:B------:R-:W-:-:S03]  /*9b90*/  IMAD.MOV.U32 R18, RZ, RZ, RZ ;  /* 0x000000ffff127224 */ /* 0x000fc600078e00ff */
[----:B------:R-:W-:-:S13]  /*9ba0*/  PLOP3.LUT P0, PT, PT, PT, UP0, 0x80, 0x0 ;  /* 0x000000000000781c */ /* 0x000fda0003f0f008 */
[----:B---3--:R-:W-:Y:S05]  /*9bb0*/  @P0 BRA `(.L_x_8640) ;  /* 0x0000004400480947 */ /* 0x008fea0003800000 */
[----:B------:R-:W3:Y:S01]  /*9bc0*/  S2R R10, SR_TID.X ;  /* 0x00000000000a7919 */ /* 0x000ee20000002100 */
[----:B------:R-:W4:Y:S01]  /*9bd0*/  S2UR UR5, SR_CgaCtaId ;  /* 0x00000000000579c3 */ /* 0x000f220000008800 */
[----:B------:R-:W-:Y:S01]  /*9be0*/  IMAD.SHL.U32 R9, R0, 0x800, RZ ;  /* 0x0000080000097824 */ /* 0x000fe200078e00ff */
[----:B------:R-:W-:Y:S01]  /*9bf0*/  UMOV UR4, 0x400 ;  /* 0x0000040000047882 */ /* 0x000fe20000000000 */
[----:B------:R-:W-:Y:S01]  /*9c00*/  STL [R1+0x10], RZ ;  /* 0x000010ff01007387 */ /* 0x000fe20000100800 */
[----:B------:R-:W-:Y:S01]  /*9c10*/  IMAD.MOV.U32 R23, RZ, RZ, 0x1 ;  /* 0x00000001ff177424 */ /* 0x000fe200078e00ff */
[----:B------:R-:W-:Y:S01]  /*9c20*/  ULDC UR43, c[0x0][0xc] ;  /* 0x00000300002b7ab9 */ /* 0x000fe20000000800 */
[----:B------:R-:W-:Y:S01]  /*9c30*/  IMAD.MOV.U32 R18, RZ, RZ, RZ ;  /* 0x000000ffff127224 */ /* 0x000fe200078e00ff */
[----:B------:R-:W-:Y:S02]  /*9c40*/  ULOP3.LUT UR38, UR42, 0x1, URZ, 0xfc, !UPT ;  /* 0x000000012a267892 */ /* 0x000fe4000f8efc3f */
[----:B------:R-:W-:Y:S01]  /*9c50*/  ULOP3.LUT UR44, UR42, 0x2, URZ, 0xfc, !UPT ;  /* 0x000000022a2c7892 */ /* 0x000fe2000f8efc3f */
[----:B------:R-:W-:Y:S01]  /*9c60*/  ULDC.64 UR50, c[0x0][0x198] ;  /* 0x0000660000327ab9 */ /* 0x000fe20000000a00 */
[----:B----4-:R-:W-:-:S06]  /*9c70*/  ULEA UR4, UR5, UR4, 0x18 ;  /* 0x0000000405047291 */ /* 0x010fcc000f8ec03f */
[----:B------:R-:W-:Y:S01]  /*9c80*/  IMAD.U32 R16, RZ, RZ, UR4 ;  /* 0x00000004ff107e24 */ /* 0x000fe2000f8e00ff */
[C---:B---3--:R-:W-:Y:S01]  /*9c90*/  LOP3.LUT R8, R10.reuse, 0x7f, RZ, 0xc0, !PT ;  /* 0x0000007f0a087812 */ /* 0x048fe200078ec0ff */
[C---:B------:R-:W-:Y:S01]  /*9ca0*/  IMAD.SHL.U32 R3, R10.reuse, 0x20, RZ ;  /* 0x000000200a037824 */ /* 0x040fe200078e00ff */
[----:B0-2---:R-:W-:Y:S01]  /*9cb0*/  SHF.R.U32.HI R4, RZ, 0x1, R10 ;  /* 0x00000001ff047819 */ /* 0x005fe2000001160a */
[C---:B------:R-:W-:Y:S01]  /*9cc0*/  IMAD.SHL.U32 R2, R10.reuse, 0x10, RZ ;  /* 0x000000100a027824 */ /* 0x040fe200078e00ff */
[----:B------:R-:W-:Y:S01]  /*9cd0*/  LOP3.LUT P0, RZ, R10, 0x4, RZ, 0xc0, !PT ;  /* 0x000000040aff7812 */ /* 0x000fe2000780c0ff */
[----:B------:R-:W-:Y:S01]  /*9ce0*/  IMAD.SHL.U32 R6, R8, 0x10, RZ ;  /* 0x0000001008067824 */ /* 0x000fe200078e00ff */
[C---:B------:R-:W-:Y:S01]  /*9cf0*/  LOP3.LUT R5, R3.reuse, 0x360, RZ, 0xc0, !PT ;  /* 0x0000036003057812 */ /* 0x040fe200078ec0ff */
[C---:B-1----:R-:W-:Y:S01]  /*9d00*/  IMAD.SHL.U32 R11, R10.reuse, 0x2, RZ ;  /* 0x000000020a0b7824 */ /* 0x042fe200078e00ff */
[----:B------:R-:W-:Y:S01]  /*9d10*/  LOP3.LUT R3, R3, 0x80, RZ, 0xc0, !PT ;  /* 0x0000008003037812 */ /* 0x000fe200078ec0ff */
[----:B------:R-:W-:Y:S01]  /*9d20*/  IMAD.SHL.U32 R0, R10, 0x80, RZ ;  /* 0x000000800a007824 */ /* 0x000fe200078e00ff */
[----:B------:R-:W-:Y:S01]  /*9d30*/  LOP3.LUT R7, R2, 0x60, RZ, 0xc0, !PT ;  /* 0x0000006002077812 */ /* 0x000fe200078ec0ff */
[----:B------:R-:W-:Y:S01]  /*9d40*/  IMAD.SHL.U32 R22, R10, 0x4, RZ ;  /* 0x000000040a167824 */ /* 0x000fe200078e00ff */
[----:B------:R-:W-:-:S02]  /*9d50*/  LOP3.LUT R3, R3, 0x10, R4, 0xf8, !PT ;  /* 0x0000001003037812 */ /* 0x000fc400078ef804 */
[----:B------:R-:W-:Y:S02]  /*9d60*/  LOP3.LUT R4, R4, 0x20, RZ, 0xc0, !PT ;  /* 0x0000002004047812 */ /* 0x000fe400078ec0ff */
[--C-:B------:R-:W-:Y:S02]  /*9d70*/  LOP3.LUT R5, R5, 0x400, R6.reuse, 0xf8, !PT ;  /* 0x0000040005057812 */ /* 0x100fe400078ef806 */
[----:B------:R-:W-:Y:S02]  /*9d80*/  LOP3.LUT R13, R7, 0x700, R6, 0xf8, !PT ;  /* 0x00000700070d7812 */ /* 0x000fe400078ef806 */
[----:B------:R-:W-:Y:S02]  /*9d90*/  LOP3.LUT R6, R2, 0x90, RZ, 0xc0, !PT ;  /* 0x0000009002067812 */ /* 0x000fe400078ec0ff */
[----:B------:R-:W-:Y:S02]  /*9da0*/  LOP3.LUT R7, R4, 0x10, R10, 0xf8, !PT ;  /* 0x0000001004077812 */ /* 0x000fe400078ef80a */
[----:B------:R-:W-:-:S02]  /*9db0*/  LOP3.LUT R6, R6, 0x10, R11, 0x78, !PT ;  /* 0x0000001006067812 */ /* 0x000fc400078e780b */
[----:B------:R-:W-:Y:S02]  /*9dc0*/  LOP3.LUT R4, R0, 0x400, RZ, 0xc0, !PT ;  /* 0x0000040000047812 */ /* 0x000fe400078ec0ff */
[----:B------:R-:W-:Y:S01]  /*9dd0*/  LOP3.LUT R7, R7, 0x380, R0, 0xf8, !PT ;  /* 0x0000038007077812 */ /* 0x000fe200078ef800 */
[----:B------:R-:W-:Y:S01]  /*9de0*/  IMAD.SHL.U32 R0, R10, 0x40, RZ ;  /* 0x000000400a007824 */ /* 0x000fe200078e00ff */
[----:B------:R-:W-:Y:S02]  /*9df0*/  LOP3.LUT R22, R3, 0x10, R22, 0x78, !PT ;  /* 0x0000001003167812 */ /* 0x000fe400078e7816 */
[----:B------:R-:W-:Y:S02]  /*9e00*/  LOP3.LUT R13, R13, R6, RZ, 0xfc, !PT ;  /* 0x000000060d0d7212 */ /* 0x000fe400078efcff */
[----:B------:R-:W-:Y:S02]  /*9e10*/  SHF.R.U32.HI R3, RZ, 0x1, R8 ;  /* 0x00000001ff037819 */ /* 0x000fe40000011608 */
[----:B------:R-:W-:-:S02]  /*9e20*/  LOP3.LUT R4, R4, 0x800, R9, 0xf8, !PT ;  /* 0x0000080004047812 */ /* 0x000fc400078ef809 */
[----:B------:R-:W-:Y:S02]  /*9e30*/  LOP3.LUT R7, R7, 0x70, R2, 0x78, !PT ;  /* 0x0000007007077812 */ /* 0x000fe400078e7802 */
[----:B------:R-:W-:Y:S01]  /*9e40*/  LOP3.LUT R3, R3, 0x40, R0, 0xf8, !PT ;  /* 0x0000004003037812 */ /* 0x000fe200078ef800 */
[----:B------:R-:W-:Y:S01]  /*9e50*/  IMAD.IADD R0, R16, 0x1, R13 ;  /* 0x0000000110007824 */ /* 0x000fe200078e020d */
[----:B------:R-:W-:Y:S02]  /*9e60*/  LOP3.LUT R24, R4, R7, RZ, 0xfc, !PT ;  /* 0x0000000704187212 */ /* 0x000fe400078efcff */
[----:B------:R-:W-:Y:S02]  /*9e70*/  LOP3.LUT R2, R2, 0x10, RZ, 0xc0, !PT ;  /* 0x0000001002027812 */ /* 0x000fe400078ec0ff */
[----:B------:R-:W-:Y:S01]  /*9e80*/  LOP3.LUT R22, R5, R22, RZ, 0xfc, !PT ;  /* 0x0000001605167212 */ /* 0x000fe200078efcff */
[----:B------:R-:W-:Y:S01]  /*9e90*/  VIADD R28, R24, 0x40 ;  /* 0x00000040181c7836 */ /* 0x000fe20000000000 */
[----:B------:R-:W-:Y:S01]  /*9ea0*/  LOP3.LUT R3, R2, 0x20, RZ, 0xfc, !PT ;  /* 0x0000002002037812 */ /* 0x000fe200078efcff */
[----:B------:R0:W-:Y:S01]  /*9eb0*/  STL [R1+0xc], R0 ;  /* 0x00000c0001007387 */ /* 0x0001e20000100800 */
[----:B------:R-:W-:Y:S01]  /*9ec0*/  @P0 VIADD R28, R24, 0xffffffc0 ;  /* 0xffffffc0181c0836 */ /* 0x000fe20000000000 */
[----:B------:R-:W-:-:S02]  /*9ed0*/  LOP3.LUT R2, R2, 0x40, RZ, 0xfc, !PT ;  /* 0x0000004002027812 */ /* 0x000fc400078efcff */
[C---:B------:R-:W-:Y:S02]  /*9ee0*/  LOP3.LUT R29, R22.reuse, 0x2800, RZ, 0xfc, !PT ;  /* 0x00002800161d7812 */ /* 0x040fe400078efcff */
[----:B0-----:R-:W-:-:S07]  /*9ef0*/  LOP3.LUT R0, R22, 0x1800, RZ, 0xfc, !PT ;  /* 0x0000180016007812 */ /* 0x001fce00078efcff */
.L_x_8713:
        /* <DEDUP_REMOVED lines=42> */
[----:B------:R-:W-:-:S04]  /*a1a0*/  IMAD.U32 R5, RZ, RZ, UR7 ;  /* 0x00000007ff057e24 */ /* 0x000fc8000f8e00ff */
[----:B------:R0:W5:Y:S04]  /*a1b0*/  @P0 LDG.E R7, desc[UR52][R2.64] ;  /* 0x0000003402070981 */ /* 0x000168000c1e1900 */
[----:B--2---:R1:W-:Y:S04]  /*a1c0*/  STL [R1+0x8], R0 ;  /* 0x0000080001007387 */ /* 0x0043e80000100800 */
[----:B-1----:R0:W5:Y:S01]  /*a1d0*/  @P1 LDG.E R0, desc[UR52][R4.64] ;  /* 0x0000003404001981 */ /* 0x002162000c1e1900 */
[----:B------:R-:W-:Y:S01]  /*a1e0*/  UMOV UR40, URZ ;  /* 0x0000003f00287c82 */ /* 0x000fe20008000000 */
[----:B---3--:R-:W-:Y:S01]  /*a1f0*/  @P2 R2UR UR40, R6 ;  /* 0x00000000062822ca */ /* 0x008fe200000e0000 */
[----:B------:R-:W-:-:S14]  /*a200*/  @P3 BRA `(.L_x_8641) ;  /* 0x0000000000143947 */ /* 0x000fdc0003800000 */
[----:B------:R-:W-:Y:S05]  /*a210*/  @!P0 BRA `(.L_x_8641) ;  /* 0x0000000000108947 */ /* 0x000fea0003800000 */
[----:B------:R-:W0:Y:S04]  /*a220*/  LDG.E R9, desc[UR52][R2.64] ;  /* 0x0000003402097981 */ /* 0x000e28000c1e1900 */
[----:B------:R-:W0:Y:S02]  /*a230*/  LDG.E R6, desc[UR52][R2.64+0x4] ;  /* 0x0000043402067981 */ /* 0x000e24000c1e1900 */
[----:B0-----:R-:W-:-:S05]  /*a240*/  IMAD.IADD R2, R6, 0x1, -R9 ;  /* 0x0000000106027824 */ /* 0x001fca00078e0a09 */
[----:B------:R1:W-:Y:S02]  /*a250*/  STL [R1+0x8], R2 ;  /* 0x0000080201007387 */ /* 0x0003e40000100800 */
.L_x_8641:
[----:B------:R-:W-:Y:S01]  /*a260*/  UMOV UR54, URZ ;  /* 0x0000003f00367c82 */ /* 0x000fe20008000000 */
[----:B------:R-:W-:Y:S01]  /*a270*/  ULDC.64 UR6, c[0x0][0xa20] ;  /* 0x0002880000067ab9 */ /* 0x000fe20000000a00 */
[----:B-----5:R-:W-:Y:S01]  /*a280*/  @P0 R2UR UR54, R7 ;  /* 0x00000000073602ca */ /* 0x020fe200000e0000 */
[----:B------:R-:W-:Y:S01]  /*a290*/  UMOV UR41, URZ ;  /* 0x0000003f00297c82 */ /* 0x000fe20008000000 */
[----:B------:R-:W-:Y:S01]  /*a2a0*/  ISETP.NE.U32.AND P0, PT, RZ, UR6, PT ;  /* 0x00000006ff007c0c */ /* 0x000fe2000bf05070 */
[----:B------:R-:W-:Y:S01]  /*a2b0*/  ULDC.64 UR4, c[0x0][0x418] ;  /* 0x0001060000047ab9 */ /* 0x000fe20000000a00 */
[----:B------:R-:W-:Y:S01]  /*a2c0*/  @P1 R2UR UR41, R0 ;  /* 0x00000000002912ca */ /* 0x000fe200000e0000 */
[----:B------:R-:W-:Y:S01]  /*a2d0*/  UISETP.NE.U32.AND UP0, UPT, UR4, URZ, UPT ;  /* 0x0000003f0400728c */ /* 0x000fe2000bf05070 */
[----:B------:R-:W-:Y:S01]  /*a2e0*/  ISETP.NE.AND.EX P0, PT, RZ, UR7, PT, P0 ;  /* 0x00000007ff007c0c */ /* 0x000fe2000bf05300 */
[----:B------:R-:W-:Y:S01]  /*a2f0*/  IMAD.U32 R25, RZ, RZ, UR46 ;  /* 0x0000002eff197e24 */ /* 0x000fe2000f8e00ff */
[----:B------:R-:W-:Y:S01]  /*a300*/  ULDC UR4, c[0x0][0x424] ;  /* 0x0001090000047ab9 */ /* 0x000fe20000000800 */
[----:B------:R-:W-:-:S03]  /*a310*/  UISETP.NE.AND.EX UP0, UPT, UR5, URZ, UPT, UP0 ;  /* 0x0000003f0500728c */ /* 0x000fc6000bf05300 */
[----:B------:R-:W-:Y:S01]  /*a320*/  ULDC UR5, c[0x0][0x2f0] ;  /* 0x0000bc0000057ab9 */ /* 0x000fe20000000800 */
[----:B------:R-:W-:-:S04]  /*a330*/  USEL UR4, UR4, 0x1, UP0 ;  /* 0x0000000104047887 */ /* 0x000fc80008000000 */
[----:B------:R-:W-:Y:S02]  /*a340*/  UIMAD UR4, UR4, UR5, URZ ;  /* 0x00000005040472a4 */ /* 0x000fe4000f8e023f */
[----:B------:R-:W-:Y:S01]  /*a350*/  UIADD3 UR41, UR41, UR40, URZ ;  /* 0x0000002829297290 */ /* 0x000fe2000fffe03f */
[----:B------:R-:W-:Y:S11]  /*a360*/  @!P0 BRA `(.L_x_8642) ;  /* 0x00000000001c8947 */ /* 0x000ff60003800000 */
[----:B------:R-:W-:-:S04]  /*a370*/  UIADD3 UR4, UP0, UR47, UR6, URZ ;  /* 0x000000062f047290 */ /* 0x000fc8000ff1e03f */
[----:B------:R-:W-:Y:S02]  /*a380*/  UIADD3.X UR5, UR49, UR7, URZ, UP0, !UPT ;  /* 0x0000000731057290 */ /* 0x000fe400087fe43f */
[----:B01----:R-:W-:-:S04]  /*a390*/  IMAD.U32 R2, RZ, RZ, UR4 ;  /* 0x00000004ff027e24 */ /* 0x003fc8000f8e00ff */
[----:B------:R-:W-:-:S05]  /*a3a0*/  IMAD.U32 R3, RZ, RZ, UR5 ;  /* 0x00000005ff037e24 */ /* 0x000fca000f8e00ff */
[----:B------:R-:W2:Y:S02]  /*a3b0*/  LDG.E R2, desc[UR52][R2.64] ;  /* 0x0000003402027981 */ /* 0x000ea4000c1e1900 */
[----:B--2---:R-:W-:Y:S01]  /*a3c0*/  R2UR UR4, R2 ;  /* 0x00000000020472ca */ /* 0x004fe200000e0000 */
[----:B------:R-:W-:-:S14]  /*a3d0*/  BRA `(.L_x_8643) ;  /* 0x0000000000187947 */ /* 0x000fdc0003800000 */
.L_x_8642:
[----:B------:R-:W-:Y:S05]  /*a3e0*/  @!P1 BRA `(.L_x_8643) ;  /* 0x0000000000149947 */ /* 0x000fea0003800000 */
[----:B01----:R-:W2:Y:S04]  /*a3f0*/  LDG.E R2, desc[UR52][R4.64] ;  /* 0x0000003404027981 */ /* 0x003ea8000c1e1900 */
[----:B------:R-:W3:Y:S01]  /*a400*/  LDG.E R0, desc[UR52][R4.64+0x4] ;  /* 0x0000043404007981 */ /* 0x000ee2000c1e1900 */
[----:B--2---:R-:W-:Y:S02]  /*a410*/  R2UR UR5, R2 ;  /* 0x00000000020572ca */ /* 0x004fe400000e0000 */
[----:B---3--:R-:W-:-:S13]  /*a420*/  R2UR UR4, R0 ;  /* 0x00000000000472ca */ /* 0x008fda00000e0000 */
[----:B------:R-:W-:-:S12]  /*a430*/  UIADD3 UR4, -UR5, UR4, URZ ;  /* 0x0000000405047290 */ /* 0x000fd8000fffe13f */
.L_x_8643:
[----:B------:R-:W-:Y:S01]  /*a440*/  UIADD3 UR40, -UR40, UR4, URZ ;  /* 0x0000000428287290 */ /* 0x000fe2000fffe13f */
[----:B------:R-:W-:Y:S03]  /*a450*/  BSSY B7, `(.L_x_8644) ;  /* 0x0000324000077945 */ /* 0x000fe60003800000 */
[----:B------:R-:W-:Y:S02]  /*a460*/  UIADD3 UR39, UR40, 0x7f, URZ ;  /* 0x0000007f28277890 */ /* 0x000fe4000fffe03f */
[----:B------:R-:W-:Y:S02]  /*a470*/  ISETP.LT.AND P0, PT, RZ, UR40, PT ;  /* 0x00000028ff007c0c */ /* 0x000fe4000bf01270 */
[----:B------:R-:W-:-:S04]  /*a480*/  USHF.R.S32.HI UR4, URZ, 0x1f, UR39 ;  /* 0x0000001f3f047899 */ /* 0x000fc80008011427 */
[----:B------:R-:W-:-:S07]  /*a490*/  ULEA.HI UR39, UR4, UR39, URZ, 0x7 ;  /* 0x0000002704277291 */ /* 0x000fce000f8f383f */
[----:B------:R-:W-:Y:S05]  /*a4a0*/  @P0 BRA `(.L_x_8645) ;  /* 0x0000000000480947 */ /* 0x000fea0003800000 */
[----:B------:R-:W2:Y:S02]  /*a4b0*/  S2R R0, SR_TID.X ;  /* 0x0000000000007919 */ /* 0x000ea40000002100 */
[----:B--2---:R-:W-:-:S04]  /*a4c0*/  LOP3.LUT R0, R0, 0x7f, RZ, 0xc0, !PT ;  /* 0x0000007f00007812 */ /* 0x004fc800078ec0ff */
[----:B------:R-:W-:-:S13]  /*a4d0*/  ISETP.NE.AND P0, PT, R0, RZ, PT ;  /* 0x000000ff0000720c */ /* 0x000fda0003f05270 */
[----:B------:R-:W-:Y:S05]  /*a4e0*/  @P0 BRA `(.L_x_8646) ;  /* 0x0000003000680947 */ /* 0x000fea0003800000 */
[----:B0-----:R-:W0:Y:S01]  /*a4f0*/  S2R R5, SR_LANEID ;  /* 0x0000000000057919 */ /* 0x001e220000000000 */
[----:B------:R-:W-:Y:S01]  /*a500*/  VOTEU.ANY UR4, UPT, PT ;  /* 0x0000000000047886 */ /* 0x000fe200038e0100 */
[----:B-1----:R-:W1:Y:S01]  /*a510*/  LDC.64 R2, c[0x0][0xc60] ;  /* 0x00031800ff027b82 */ /* 0x002e620000000a00 */
[----:B------:R-:W0:Y:S02]  /*a520*/  FLO.U32 R0, UR4 ;  /* 0x0000000400007d00 */ /* 0x000e2400080e0000 */
[----:B0-----:R-:W-:-:S06]  /*a530*/  ISETP.EQ.U32.AND P0, PT, R0, R5, PT ;  /* 0x000000050000720c */ /* 0x001fcc0003f02070 */
[----:B------:R-:W1:Y:S07]  /*a540*/  POPC R5, UR4 ;  /* 0x0000000400057d09 */ /* 0x000e6e0008000000 */
[----:B-1----:R-:W2:Y:S01]  /*a550*/  @P0 ATOMG.E.ADD.STRONG.GPU PT, R3, desc[UR52][R2.64], R5 ;  /* 0x00000005020309a8 */ /* 0x002ea200081ee1f4 */
[----:B------:R-:W0:Y:S02]  /*a560*/  S2R R4, SR_LTMASK ;  /* 0x0000000000047919 */ /* 0x000e240000003900 */
[----:B0-----:R-:W-:-:S04]  /*a570*/  LOP3.LUT R4, R4, UR4, RZ, 0xc0, !PT ;  /* 0x0000000404047c12 */ /* 0x001fc8000f8ec0ff */
[----:B------:R-:W0:Y:S01]  /*a580*/  POPC R7, R4 ;  /* 0x0000000400077309 */ /* 0x000e220000000000 */
[----:B--2---:R-:W0:Y:S02]  /*a590*/  SHFL.IDX PT, R0, R3, R0, 0x1f ;  /* 0x00001f0003007589 */ /* 0x004e2400000e0000 */
[----:B0-----:R-:W-:-:S05]  /*a5a0*/  IADD3 R0, R0, UR43, R7 ;  /* 0x0000002b00007c10 */ /* 0x001fca000fffe007 */
[----:B------:R2:W-:Y:S01]  /*a5b0*/  STL [R1], R0 ;  /* 0x0000000001007387 */ /* 0x0005e20000100800 */
[----:B------:R-:W-:Y:S05]  /*a5c0*/  BRA `(.L_x_8646) ;  /* 0x0000003000307947 */ /* 0x000fea0003800000 */
.L_x_8645:
        /* <DEDUP_REMOVED lines=20> */
.L_x_8648:
[----:B------:R-:W-:Y:S05]  /*a710*/  BSYNC B6 ;  /* 0x0000000000067941 */ /* 0x000fea0003800000 */
.L_x_8647:
[----:B------:R-:W-:Y:S01]  /*a720*/  VIADD R0, R16, 0x9000 ;  /* 0x0000900010007836 */ /* 0x000fe20000000000 */
[----:B------:R-:W-:Y:S01]  /*a730*/  LOP3.LUT R26, R26, 0xfffffffe, RZ, 0xc0, !PT ;  /* 0xfffffffe1a1a7812 */ /* 0x000fe200078ec0ff */
[----:B------:R-:W-:Y:S03]  /*a740*/  BSSY B6, `(.L_x_8649) ;  /* 0x0000014000067945 */ /* 0x000fe60003800000 */
[----:B------:R-:W-:-:S13]  /*a750*/  LOP3.LUT P0, RZ, R0, 0x9f, RZ, 0xc0, !PT ;  /* 0x0000009f00ff7812 */ /* 0x000fda000780c0ff */
[----:B------:R-:W-:Y:S01]  /*a760*/  @P0 LOP3.LUT R26, R26, 0x1, RZ, 0xfc, !PT ;  /* 0x000000011a1a0812 */ /* 0x000fe200078efcff */
[----:B------:R-:W-:Y:S06]  /*a770*/  @!P0 BRA `(.L_x_8650) ;  /* 0x0000000000408947 */ /* 0x000fec0003800000 */
        /* <DEDUP_REMOVED lines=16> */
.L_x_8650:
[----:B------:R-:W-:Y:S05]  /*a880*/  BSYNC B6 ;  /* 0x0000000000067941 */ /* 0x000fea0003800000 */
.L_x_8649:
        /* <DEDUP_REMOVED lines=20> */
.L_x_8652:
[----:B------:R-:W-:Y:S05]  /*a9d0*/  BSYNC B6 ;  /* 0x0000000000067941 */ /* 0x000fea0003800000 */
.L_x_8651:
        /* <DEDUP_REMOVED lines=19> */
.L_x_8654:
[----:B------:R-:W-:Y:S05]  /*ab10*/  BSYNC B6 ;  /* 0x0000000000067941 */ /* 0x000fea0003800000 */
.L_x_8653:
        /* <DEDUP_REMOVED lines=17> */
[----:B--2---:R-:W-:Y:S02]  /*ac30*/  SHF.R.S32.HI R27, RZ, 0x1f, R25 ;  /* 0x0000001fff1b7819 */ /* 0x004fe40000011419 */
[----:B------:R-:W-:Y:S01]  /*ac40*/  SEL R17, R25, RZ, !P0 ;  /* 0x000000ff19117207 */ /* 0x000fe20004000000 */
[----:B------:R-:W-:Y:S08]  /*ac50*/  BRA.DIV UR4, `(.L_x_8655) ;  /* 0x0000003a048c7947 */ /* 0x000ff0000b800000 */
[----:B------:R0:W1:Y:S02]  /*ac60*/  SHFL.IDX PT, R14, R20, RZ, 0x1f ;  /* 0x00001fff140e7589 */ /* 0x00006400000e0000 */
.L_x_8732:
        /* <DEDUP_REMOVED lines=10> */
.L_x_8735:
        /* <DEDUP_REMOVED lines=21> */
.L_x_8658:
[----:B------:R-:W-:Y:S01]  /*ae60*/  IMAD R4, R18, 0x8, R16 ;  /* 0x0000000812047824 */ /* 0x000fe200078e0210 */
[----:B-1----:R-:W-:Y:S01]  /*ae70*/  SHF.L.U32 R3, R23, 0x1f, RZ ;  /* 0x0000001f17037819 */ /* 0x002fe200000006ff */
[----:B------:R-:W1:Y:S03]  /*ae80*/  S2R R2, SR_TID.X ;  /* 0x0000000000027919 */ /* 0x000e660000002100 */
[----:B------:R-:W2:Y:S01]  /*ae90*/  SYNCS.PHASECHK.TRANS64.TRYWAIT P0, [R4+URZ+0x19c80], R3 ;  /* 0x019c8003040075a7 */ /* 0x000ea2000800017f */
[----:B-1----:R-:W-:-:S04]  /*aea0*/  LOP3.LUT R2, R2, 0x7f, RZ, 0xc0, !PT ;  /* 0x0000007f02027812 */ /* 0x002fc800078ec0ff */
[----:B------:R-:W-:Y:S01]  /*aeb0*/  ISETP.NE.AND P1, PT, R2, RZ, PT ;  /* 0x000000ff0200720c */ /* 0x000fe20003f25270 */
[----:B--2---:R-:W-:-:S12]  /*aec0*/  @!P0 BRA `(.L_x_8659) ;  /* 0x0000003800308947 */ /* 0x004fd80003800000 */
.L_x_8736:
        /* <DEDUP_REMOVED lines=8> */
.L_x_8660:
[----:B------:R-:W-:Y:S01]  /*af50*/  IMAD R2, R18, 0x3000, R16 ;  /* 0x0000300012027824 */ /* 0x000fe200078e0210 */
[----:B------:R-:W-:Y:S01]  /*af60*/  R2UR UR33, R4 ;  /* 0x00000000042172ca */ /* 0x000fe200000e0000 */
[----:B------:R-:W-:Y:S01]  /*af70*/  UIADD3 UR4, UP0, UR50, 0x470, URZ ;  /* 0x0000047032047890 */ /* 0x000fe2000ff1e03f */
[----:B------:R-:W-:Y:S01]  /*af80*/  LEA R0, R0, UR41, 0x7 ;  /* 0x0000002900007c11 */ /* 0x000fe2000f8e38ff */
[----:B------:R-:W-:Y:S01]  /*af90*/  UMOV UR6, 0x0 ;  /* 0x0000000000067882 */ /* 0x000fe20000000000 */
[----:B------:R-:W-:Y:S01]  /*afa0*/  R2UR UR8, R2 ;  /* 0x00000000020872ca */ /* 0x000fe200000e0000 */
[----:B------:R-:W-:Y:S01]  /*afb0*/  UIADD3.X UR5, URZ, UR51, URZ, UP0, !UPT ;  /* 0x000000333f057290 */ /* 0x000fe200087fe43f */
[----:B-----5:R-:W-:Y:S01]  /*afc0*/  R2UR UR37, R17 ;  /* 0x00000000112572ca */ /* 0x020fe200000e0000 */
[----:B------:R-:W-:Y:S01]  /*afd0*/  UMOV UR7, 0x14f00000 ;  /* 0x14f0000000077882 */ /* 0x000fe20000000000 */
[----:B------:R-:W-:Y:S01]  /*afe0*/  R2UR UR35, R0 ;  /* 0x00000000002372ca */ /* 0x000fe200000e0000 */
[----:B------:R-:W-:Y:S01]  /*aff0*/  UMOV UR34, URZ ;  /* 0x0000003f00227c82 */ /* 0x000fe20008000000 */
[----:B------:R-:W-:Y:S01]  /*b000*/  UMOV UR18, 0x20 ;  /* 0x0000002000127882 */ /* 0x000fe20000000000 */
[----:B------:R-:W-:Y:S01]  /*b010*/  UMOV UR20, UR36 ;  /* 0x0000002400147c82 */ /* 0x000fe20008000000 */
[----:B------:R-:W-:Y:S01]  /*b020*/  UMOV UR10, 0x40 ;  /* 0x00000040000a7882 */ /* 0x000fe20000000000 */
[----:B------:R-:W-:Y:S01]  /*b030*/  UIADD3 UR33, UR33, 0x19c70, URZ ;  /* 0x00019c7021217890 */ /* 0x000fe2000fffe03f */
[----:B------:R-:W-:-:S03]  /*b040*/  UMOV UR12, UR36 ;  /* 0x00000024000c7c82 */ /* 0x000fc60008000000 */
[----:B------:R-:W-:Y:S02]  /*b050*/  UIADD3 UR32, UR8, 0x9000, URZ ;  /* 0x0000900008207890 */ /* 0x000fe4000fffe03f */
[----:B------:R-:W-:Y:S02]  /*b060*/  UIADD3 UR16, UR8, 0xa000, URZ ;  /* 0x0000a00008107890 */ /* 0x000fe4000fffe03f */
        /* <DEDUP_REMOVED lines=8> */
[----:B------:R2:W-:Y:S01]  /*b0f0*/  UTMALDG.4D [UR16], [UR4], desc[UR6] ;  /* 0x00000610040075b4 */ /* 0x0005e20008019000 */
[----:B------:R2:W-:Y:S01]  /*b100*/  UTMALDG.4D [UR8], [UR4], desc[UR6] ;  /* 0x00000608040075b4 */ /* 0x0005e20008019000 */
[----:B------:R-:W3:Y:S02]  /*b110*/  SYNCS.PHASECHK.TRANS64.TRYWAIT P0, [R4+URZ+0x19c40], R3 ;  /* 0x019c4003040075a7 */ /* 0x000ee4000800017f */
[----:B--23--:R-:W-:Y:S05]  /*b120*/  @!P0 BRA `(.L_x_8661) ;  /* 0x0000003400ac8947 */ /* 0x00cfea0003800000 */
.L_x_8737:
        /* <DEDUP_REMOVED lines=8> */
.L_x_8662:
        /* <DEDUP_REMOVED lines=31> */
.L_x_8656:
[----:B------:R-:W-:Y:S05]  /*b3a0*/  WARPSYNC.ALL ;  /* 0x0000000000007948 */ /* 0x000fea0003800000 */
[----:B------:R-:W-:Y:S01]  /*b3b0*/  VIADD R0, R16, 0xf000 ;  /* 0x0000f00010007836 */ /* 0x000fe20000000000 */
        /* <DEDUP_REMOVED lines=20> */
[----:B-12---:R-:W-:Y:S02]  /*b500*/  IMAD.U32 R4, RZ, RZ, UR6 ;  /* 0x00000006ff047e24 */ /* 0x006fe4000f8e00ff */
        /* <DEDUP_REMOVED lines=9> */
[----:B0-----:R-:W-:-:S07]  /*b5a0*/  LEPC R20, `(.L_x_8664) ;  /* 0x000000001014794e */ /* 0x001fce0000000000 */
[----:B-1----:R-:W-:Y:S05]  /*b5b0*/  CALL.ABS.NOINC R2 ;  /* 0x0000000002007343 */ /* 0x002fea0003c00000 */
.L_x_8664:
[----:B------:R-:W-:Y:S05]  /*b5c0*/  BSYNC B6 ;  /* 0x0000000000067941 */ /* 0x000fea0003800000 */
.L_x_8663:
[----:B------:R-:W3:Y:S01]  /*b5d0*/  LDL R21, [R1+0x4] ;  /* 0x0000040001157983 */ /* 0x000ee20000100800 */
[----:B------:R-:W4:Y:S01]  /*b5e0*/  LDC R9, c[0x0][0x448] ;  /* 0x00011200ff097b82 */ /* 0x000f220000000800 */
[----:B------:R-:W-:Y:S01]  /*b5f0*/  ULDC.64 UR8, c[0x0][0x2d8] ;  /* 0x0000b60000087ab9 */ /* 0x000fe20000000a00 */
[----:B------:R-:W0:Y:S01]  /*b600*/  S2R R2, SR_TID.X ;  /* 0x0000000000027919 */ /* 0x000e220000002100 */
[----:B------:R-:W-:Y:S01]  /*b610*/  UMOV UR48, UR56 ;  /* 0x0000003800307c82 */ /* 0x000fe20008000000 */
[----:B------:R-:W-:Y:S01]  /*b620*/  ULDC.64 UR10, c[0x0][0x280] ;  /* 0x0000a000000a7ab9 */ /* 0x000fe20000000a00 */
[----:B----4-:R-:W-:Y:S01]  /*b630*/  ISETP.NE.AND P0, PT, R9, 0x1, PT ;  /* 0x000000010900780c */ /* 0x010fe20003f05270 */
[----:B------:R-:W-:Y:S01]  /*b640*/  UIMAD UR6, UR47, UR8, URZ ;  /* 0x000000082f0672a4 */ /* 0x000fe2000f8e023f */
[----:B0-----:R-:W-:-:S11]  /*b650*/  LOP3.LUT R20, R2, 0x7f, RZ, 0xc0, !PT ;  /* 0x0000007f02147812 */ /* 0x001fd600078ec0ff */
[----:B-12---:R-:W0:Y:S01]  /*b660*/  @P0 LDC R3, c[0x0][0x44c] ;  /* 0x00011300ff030b82 */ /* 0x006e220000000800 */
[----:B------:R-:W-:Y:S01]  /*b670*/  IMAD.SHL.U32 R2, R2, 0x40, RZ ;  /* 0x0000004002027824 */ /* 0x000fe200078e00ff */
[----:B------:R-:W-:-:S06]  /*b680*/  SHF.R.U32.HI R20, RZ, 0x1, R20 ;  /* 0x00000001ff147819 */ /* 0x000fcc0000011614 */
[----:B------:R-:W1:Y:S01]  /*b690*/  @P0 LDC R0, c[0x0][0x450] ;  /* 0x00011400ff000b82 */ /* 0x000e620000000800 */
[----:B------:R-:W-:Y:S01]  /*b6a0*/  LOP3.LUT R2, R20, 0x40, R2, 0xf8, !PT ;  /* 0x0000004014027812 */ /* 0x000fe200078ef802 */
        /* <DEDUP_REMOVED lines=8> */
[----:B------:R-:W-:-:S03]  /*b730*/  UIADD3 UR5, UR5, UR6, URZ ;  /* 0x0000000605057290 */ /* 0x000fc6000fffe03f */
[----:B------:R-:W-:Y:S02]  /*b740*/  ULDC.64 UR6, c[0x0][0x2d0] ;  /* 0x0000b40000067ab9 */ /* 0x000fe40000000a00 */
[----:B------:R-:W-:Y:S01]  /*b750*/  IMAD.U32 R5, RZ, RZ, UR6 ;  /* 0x00000006ff057e24 */ /* 0x000fe2000f8e00ff */
[----:B------:R-:W2:Y:S02]  /*b760*/  S2R R8, SR_TID.X ;  /* 0x0000000000087919 */ /* 0x000ea40000002100 */
[----:B--2---:R-:W-:-:S05]  /*b770*/  IMAD.SHL.U32 R10, R8, 0x10, RZ ;  /* 0x00000010080a7824 */ /* 0x004fca00078e00ff */
[----:B------:R-:W-:-:S04]  /*b780*/  LOP3.LUT R10, R10, 0x10, RZ, 0xc0, !PT ;  /* 0x000000100a0a7812 */ /* 0x000fc800078ec0ff */
[C---:B------:R-:W-:Y:S02]  /*b790*/  LOP3.LUT R11, R10.reuse, 0x20, RZ, 0xfc, !PT ;  /* 0x000000200a0b7812 */ /* 0x040fe400078efcff */
[----:B------:R-:W-:Y:S01]  /*b7a0*/  LOP3.LUT R10, R10, 0x40, RZ, 0xfc, !PT ;  /* 0x000000400a0a7812 */ /* 0x000fe200078efcff */
[----:B---3--:R-:W-:-:S04]  /*b7b0*/  IMAD R6, R21, 0xc0, R2 ;  /* 0x000000c015067824 */ /* 0x008fc800078e0202 */
[----:B0-----:R-:W-:-:S04]  /*b7c0*/  @P0 IMAD.HI.U32 R3, R6, R3, RZ ;  /* 0x0000000306030227 */ /* 0x001fc800078e00ff */
[----:B------:R-:W-:Y:S01]  /*b7d0*/  IMAD.MOV.U32 R2, RZ, RZ, R6 ;  /* 0x000000ffff027224 */ /* 0x000fe200078e0006 */
[----:B-1----:R-:W-:-:S04]  /*b7e0*/  @P0 SHF.R.U32.HI R2, RZ, R0, R3 ;  /* 0x00000000ff020219 */ /* 0x002fc80000011603 */
[--C-:B------:R-:W-:Y:S01]  /*b7f0*/  SHF.R.S32.HI R4, RZ, 0x1f, R2.reuse ;  /* 0x0000001fff047819 */ /* 0x100fe20000011402 */
[----:B------:R-:W-:-:S04]  /*b800*/  IMAD.MOV R0, RZ, RZ, -R2 ;  /* 0x000000ffff007224 */ /* 0x000fc800078e0a02 */
[----:B------:R-:W-:Y:S02]  /*b810*/  IMAD R4, R4, UR6, RZ ;  /* 0x0000000604047c24 */ /* 0x000fe4000f8e02ff */
[----:B------:R-:W-:Y:S02]  /*b820*/  IMAD R0, R9, R0, R6 ;  /* 0x0000000009007224 */ /* 0x000fe400078e0206 */
[C---:B------:R-:W-:Y:S02]  /*b830*/  IMAD R4, R2.reuse, UR7, R4 ;  /* 0x0000000702047c24 */ /* 0x040fe4000f8e0204 */
[----:B------:R-:W-:-:S04]  /*b840*/  IMAD.WIDE.U32 R2, R2, R5, UR4 ;  /* 0x0000000402027e25 */ /* 0x000fc8000f8e0005 */
[----:B------:R-:W-:Y:S01]  /*b850*/  IMAD.IADD R3, R3, 0x1, R4 ;  /* 0x0000000103037824 */ /* 0x000fe200078e0204 */
[----:B------:R-:W-:Y:S01]  /*b860*/  SHF.R.S32.HI R4, RZ, 0x1f, R0 ;  /* 0x0000001fff047819 */ /* 0x000fe20000011400 */
[----:B------:R-:W-:-:S04]  /*b870*/  IMAD.WIDE.U32 R2, R0, UR8, R2 ;  /* 0x0000000800027c25 */ /* 0x000fc8000f8e0002 */
[----:B------:R-:W-:-:S04]  /*b880*/  IMAD R4, R4, UR8, RZ ;  /* 0x0000000804047c24 */ /* 0x000fc8000f8e02ff */
[----:B------:R-:W-:Y:S01]  /*b890*/  IMAD R0, R0, UR9, R4 ;  /* 0x0000000900007c24 */ /* 0x000fe2000f8e0204 */
[----:B------:R-:W-:Y:S02]  /*b8a0*/  IADD3 R4, P1, R2, UR10, RZ ;  /* 0x0000000a02047c10 */ /* 0x000fe4000ff3e0ff */
[----:B------:R-:W0:Y:S02]  /*b8b0*/  @P0 LDC R2, c[0x0][0x44c] ;  /* 0x00011300ff020b82 */ /* 0x000e240000000800 */
[----:B------:R-:W-:-:S06]  /*b8c0*/  IADD3.X R0, R3, UR11, R0, P1, !PT ;  /* 0x0000000b03007c10 */ /* 0x000fcc0008ffe400 */
[----:B------:R-:W1:Y:S01]  /*b8d0*/  @P0 LDC R3, c[0x0][0x450] ;  /* 0x00011400ff030b82 */ /* 0x000e620000000800 */
[----:B------:R-:W-:-:S04]  /*b8e0*/  VIADD R6, R6, 0x80 ;  /* 0x0000008006067836 */ /* 0x000fc80000000000 */
[----:B0-----:R-:W-:-:S04]  /*b8f0*/  @P0 IMAD.HI.U32 R7, R6, R2, RZ ;  /* 0x0000000206070227 */ /* 0x001fc800078e00ff */
[----:B------:R-:W-:Y:S01]  /*b900*/  IMAD.MOV.U32 R2, RZ, RZ, R6 ;  /* 0x000000ffff027224 */ /* 0x000fe200078e0006 */
[----:B-1----:R-:W-:-:S05]  /*b910*/  @P0 SHF.R.U32.HI R2, RZ, R3, R7 ;  /* 0x00000003ff020219 */ /* 0x002fca0000011607 */
[----:B------:R-:W-:-:S04]  /*b920*/  IMAD.MOV R3, RZ, RZ, -R2 ;  /* 0x000000ffff037224 */ /* 0x000fc800078e0a02 */
[----:B------:R-:W-:Y:S01]  /*b930*/  IMAD R6, R9, R3, R6 ;  /* 0x0000000309067224 */ /* 0x000fe200078e0206 */
[----:B------:R-:W-:-:S05]  /*b940*/  SHF.R.S32.HI R3, RZ, 0x1f, R2 ;  /* 0x0000001fff037819 */ /* 0x000fca0000011402 */
[----:B------:R-:W-:-:S04]  /*b950*/  IMAD R3, R3, UR6, RZ ;  /* 0x0000000603037c24 */ /* 0x000fc8000f8e02ff */
[C---:B------:R-:W-:Y:S02]  /*b960*/  IMAD R7, R2.reuse, UR7, R3 ;  /* 0x0000000702077c24 */ /* 0x040fe4000f8e0203 */
[----:B------:R-:W-:Y:S01]  /*b970*/  IMAD.WIDE.U32 R2, R2, R5, UR4 ;  /* 0x0000000402027e25 */ /* 0x000fe2000f8e0005 */
[----:B------:R-:W-:Y:S01]  /*b980*/  SHF.R.S32.HI R5, RZ, 0x1f, R6 ;  /* 0x0000001fff057819 */ /* 0x000fe20000011406 */
[----:B------:R-:W-:Y:S02]  /*b990*/  ULDC UR4, c[0x0][0x2b8] ;  /* 0x0000ae0000047ab9 */ /* 0x000fe40000000800 */
[----:B------:R-:W-:Y:S02]  /*b9a0*/  IMAD.IADD R3, R3, 0x1, R7 ;  /* 0x0000000103037824 */ /* 0x000fe400078e0207 */
[----:B------:R-:W-:Y:S02]  /*b9b0*/  IMAD R5, R5, UR8, RZ ;  /* 0x0000000805057c24 */ /* 0x000fe4000f8e02ff */
[----:B------:R-:W-:-:S04]  /*b9c0*/  IMAD.WIDE.U32 R2, R6, UR8, R2 ;  /* 0x0000000806027c25 */ /* 0x000fc8000f8e0002 */
[----:B------:R-:W-:Y:S01]  /*b9d0*/  IMAD R5, R6, UR9, R5 ;  /* 0x0000000906057c24 */ /* 0x000fe2000f8e0205 */
[----:B------:R-:W-:-:S04]  /*b9e0*/  IADD3 R8, P0, R2, UR10, RZ ;  /* 0x0000000a02087c10 */ /* 0x000fc8000ff1e0ff */
[----:B------:R-:W-:Y:S02]  /*b9f0*/  IADD3.X R7, R3, UR11, R5, P0, !PT ;  /* 0x0000000b03077c10 */ /* 0x000fe400087fe405 */
[----:B------:R-:W-:Y:S02]  /*ba00*/  ISETP.GE.AND P0, PT, R10, UR4, PT ;  /* 0x000000040a007c0c */ /* 0x000fe4000bf06270 */
[----:B------:R0:W5:Y:S01]  /*ba10*/  LDL R10, [R1+0xc] ;  /* 0x00000c00010a7983 */ /* 0x0001620000100800 */
[----:B------:R-:W1:Y:S01]  /*ba20*/  S2R R6, SR_TID.X ;  /* 0x0000000000067919 */ /* 0x000e620000002100 */
        /* <DEDUP_REMOVED lines=10> */
[----:B------:R-:W0:Y:S03]  /*bad0*/  SHFL.IDX PT, R3, R4, RZ, 0x1e1f ;  /* 0x001e1fff04037589 */ /* 0x000e2600000e0000 */
[----:B------:R-:W-:Y:S01]  /*bae0*/  IMAD R6, R21, 0xc0, R11 ;  /* 0x000000c015067824 */ /* 0x000fe200078e020b */
[----:B------:R-:W-:Y:S04]  /*baf0*/  SHFL.IDX PT, R4, R4, 0x1, 0x1e1f ;  /* 0x003e1f0004047f89 */ /* 0x000fe800000e0000 */
[----:B------:R-:W-:Y:S04]  /*bb00*/  SHFL.IDX PT, R7, R7, RZ, 0x1e1f ;  /* 0x001e1fff07077589 */ /* 0x000fe800000e0000 */
[----:B------:R-:W-:Y:S01]  /*bb10*/  SHFL.IDX PT, R14, R8, RZ, 0x1e1f ;  /* 0x001e1fff080e7589 */ /* 0x000fe200000e0000 */
[----:B--2---:R-:W-:-:S03]  /*bb20*/  IMAD R5, R2, R9, RZ ;  /* 0x0000000902057224 */ /* 0x004fc600078e02ff */
[----:B------:R-:W1:Y:S02]  /*bb30*/  SHFL.IDX PT, R2, R0, RZ, 0x1e1f ;  /* 0x001e1fff00027589 */ /* 0x000e6400000e0000 */
[----:B------:R-:W-:Y:S02]  /*bb40*/  ISETP.GE.AND P4, PT, R6, R5, PT ;  /* 0x000000050600720c */ /* 0x000fe40003f86270 */
[----:B------:R-:W2:Y:S11]  /*bb50*/  SHFL.IDX PT, R0, R0, 0x1, 0x1e1f ;  /* 0x003e1f0000007f89 */ /* 0x000eb600000e0000 */
[----:B0-----:R-:W-:-:S05]  /*bb60*/  @!P4 IADD3 R3, P3, R20, R3, RZ ;  /* 0x000000031403c210 */ /* 0x001fca0007f7e0ff */
[----:B-1----:R-:W-:-:S05]  /*bb70*/  @!P4 IMAD.X R2, RZ, RZ, R2, P3 ;  /* 0x000000ffff02c224 */ /* 0x002fca00018e0602 */
[----:B------:R-:W-:-:S04]  /*bb80*/  @!P4 LOP3.LUT R3, R3, R2, RZ, 0x3c, !PT ;  /* 0x000000020303c212 */ /* 0x000fc800078e3cff */
[----:B------:R-:W-:-:S04]  /*bb90*/  @!P4 LOP3.LUT R2, R3, R2, RZ, 0x3c, !PT ;  /* 0x000000020302c212 */ /* 0x000fc800078e3cff */
[----:B------:R-:W-:-:S05]  /*bba0*/  @!P4 LOP3.LUT R3, R3, R2, RZ, 0x3c, !PT ;  /* 0x000000020303c212 */ /* 0x000fca00078e3cff */
[----:B-----5:R-:W-:Y:S04]  /*bbb0*/  @!P4 LDGSTS.E.BYPASS.LTC128B.128 [R10+0xf000], desc[UR52][R2.64], !P2 ;  /* 0x0f000000020acfae */ /* 0x020fe8000d101d74 */
[----:B------:R-:W-:Y:S04]  /*bbc0*/  @!P4 LDGSTS.E.BYPASS.LTC128B.128 [R10+0x10800], desc[UR52][R2.64+0x20], !P1 ;  /* 0x10800020020acfae */ /* 0x000fe8000c901d74 */
[----:B------:R0:W-:Y:S02]  /*bbd0*/  @!P4 LDGSTS.E.BYPASS.LTC128B.128 [R10+0x12000], desc[UR52][R2.64+0x40], !P0 ;  /* 0x12000040020acfae */ /* 0x0001e4000c101d74 */
[----:B0-----:R-:W-:-:S05]  /*bbe0*/  VIADD R2, R6, 0x40 ;  /* 0x0000004006027836 */ /* 0x001fca0000000000 */
[----:B------:R-:W-:-:S13]  /*bbf0*/  ISETP.GE.AND P4, PT, R2, R5, PT ;  /* 0x000000050200720c */ /* 0x000fda0003f86270 */
[----:B------:R-:W-:-:S05]  /*bc00*/  @!P4 IADD3 R2, P3, R20, R4, RZ ;  /* 0x000000041402c210 */ /* 0x000fca0007f7e0ff */
[----:B--2---:R-:W-:-:S04]  /*bc10*/  @!P4 IMAD.X R0, RZ, RZ, R0, P3 ;  /* 0x000000ffff00c224 */ /* 0x004fc800018e0600 */
[----:B------:R-:W-:-:S05]  /*bc20*/  @!P4 IMAD.MOV.U32 R3, RZ, RZ, R0 ;  /* 0x000000ffff03c224 */ /* 0x000fca00078e0000 */
[----:B------:R0:W-:Y:S04]  /*bc30*/  @!P4 LDGSTS.E.BYPASS.LTC128B.128 [R10+0xf800], desc[UR52][R2.64], !P2 ;  /* 0x0f800000020acfae */ /* 0x0001e8000d101d74 */
[----:B------:R0:W-:Y:S04]  /*bc40*/  @!P4 LDGSTS.E.BYPASS.LTC128B.128 [R10+0x11000], desc[UR52][R2.64+0x20], !P1 ;  /* 0x11000020020acfae */ /* 0x0001e8000c901d74 */
[----:B------:R0:W-:Y:S02]  /*bc50*/  @!P4 LDGSTS.E.BYPASS.LTC128B.128 [R10+0x12800], desc[UR52][R2.64+0x40], !P0 ;  /* 0x12800040020acfae */ /* 0x0001e4000c101d74 */
.L_x_8744:
[----:B------:R-:W-:Y:S01]  /*bc60*/  VIADD R6, R6, 0x80 ;  /* 0x0000008006067836 */ /* 0x000fe20000000000 */
[----:B------:R-:W-:Y:S04]  /*bc70*/  BSSY B0, `(.L_x_8666) ;  /* 0x000000b000007945 */ /* 0x000fe80003800000 */
[----:B------:R-:W-:-:S13]  /*bc80*/  ISETP.GE.AND P3, PT, R6, R5, PT ;  /* 0x000000050600720c */ /* 0x000fda0003f66270 */
[----:B------:R-:W-:Y:S05]  /*bc90*/  @P3 BRA `(.L_x_8667) ;  /* 0x0000000000203947 */ /* 0x000fea0003800000 */
[----:B01----:R-:W-:-:S05]  /*bca0*/  IADD3 R2, P3, R20, R14, RZ ;  /* 0x0000000e14027210 */ /* 0x003fca0007f7e0ff */
[----:B------:R-:W-:-:S05]  /*bcb0*/  IMAD.X R3, RZ, RZ, R7, P3 ;  /* 0x000000ffff037224 */ /* 0x000fca00018e0607 */
[----:B------:R-:W-:Y:S01]  /*bcc0*/  @!PT LDS RZ, [RZ] ;  /* 0x00000000fffff984 */ /* 0x000fe20000000800 */
[----:B------:R-:W-:Y:S01]  /*bcd0*/  @!PT LDS RZ, [RZ] ;  /* 0x00000000fffff984 */ /* 0x000fe20000000800 */
[----:B------:R-:W-:Y:S01]  /*bce0*/  @!PT LDS RZ, [RZ] ;  /* 0x00000000fffff984 */ /* 0x000fe20000000800 */
[----:B------:R2:W-:Y:S04]  /*bcf0*/  LDGSTS.E.BYPASS.LTC128B.128 [R10+0x10000], desc[UR52][R2.64], !P2 ;  /* 0x10000000020a7fae */ /* 0x0005e8000d101d74 */
[----:B------:R2:W-:Y:S04]  /*bd00*/  LDGSTS.E.BYPASS.LTC128B.128 [R10+0x11800], desc[UR52][R2.64+0x20], !P1 ;  /* 0x11800020020a7fae */ /* 0x0005e8000c901d74 */
[----:B------:R2:W-:Y:S02]  /*bd10*/  LDGSTS.E.BYPASS.LTC128B.128 [R10+0x13000], desc[UR52][R2.64+0x40], !P0 ;  /* 0x13000040020a7fae */ /* 0x0005e4000c101d74 */
.L_x_8667:
[----:B------:R-:W-:Y:S05]  /*bd20*/  BSYNC B0 ;  /* 0x0000000000007941 */ /* 0x000fea0003800000 */
.L_x_8666:
[----:B------:R-:W-:Y:S01]  /*bd30*/  NOP ;  /* 0x0000000000007918 */ /* 0x000fe20000000000 */
[----:B------:R-:W-:-:S13]  /*bd40*/  PLOP3.LUT P0, PT, PT, PT, PT, 0x80, 0x0 ;  /* 0x000000000000781c */ /* 0x000fda0003f0f070 */
.L_x_8668:
[----:B------:R-:W-:Y:S02]  /*bd50*/  PLOP3.LUT P1, PT, P1, P0, PT, 0xa2, 0x0 ;  /* 0x000000000000781c */ /* 0x000fe40000f21472 */
[----:B------:R-:W-:-:S08]  /*bd60*/  @P0 R2UR P1, UR4, R16 ;  /* 0x00000000100402ca */ /* 0x000fd00000020000 */
[----:B------:R-:W-:-:S05]  /*bd70*/  @P0 PLOP3.LUT P0, PT, P1, PT, PT, 0x80, 0x0 ;  /* 0x000000000000081c */ /* 0x000fca0000f0f070 */
[----:B------:R-:W-:Y:S01]  /*bd80*/  @!P1 SYNCS.ARRIVE.TRANS64.RED.A0T1 RZ, [UR4+0x19c00], RZ ;  /* 0x019c00ffffff99a7 */ /* 0x000fe20008200404 */
[----:B------:R-:W-:Y:S07]  /*bd90*/  @!P1 ARRIVES.LDGSTSBAR.64.TRANSCNT [UR4+0x19c00] ;  /* 0x019c0000ff0099b0 */ /* 0x000fee0008000a84 */
[----:B------:R-:W-:Y:S05]  /*bda0*/  @P0 BRA.U.ANY `(.L_x_8668) ;  /* 0xfffffffd00e80947 */ /* 0x000fea000393ffff */
[----:B012---:R-:W2:Y:S02]  /*bdb0*/  LDL.LU R2, [R1+0x10] ;  /* 0x0000100001027983 */ /* 0x007ea40000300800 */
        /* <DEDUP_REMOVED lines=11> */
.L_x_8745:
[----:B------:R-:W-:Y:S05]  /*be70*/  BSYNC B0 ;  /* 0x0000000000007941 */ /* 0x000fea0003800000 */
.L_x_8669:
[----:B------:R-:W-:-:S06]  /*be80*/  UISETP.GE.AND UP0, UPT, UR40, 0x81, UPT ;  /* 0x000000812800788c */ /* 0x000fcc000bf06270 */
[----:B------:R-:W-:-:S13]  /*be90*/  PLOP3.LUT P0, PT, PT, PT, UP0, 0x80, 0x0 ;  /* 0x000000000000781c */ /* 0x000fda0003f0f008 */
[----:B------:R-:W-:Y:S05]  /*bea0*/  @!P0 BRA `(.L_x_8671) ;  /* 0x0000001000348947 */ /* 0x000fea0003800000 */
[----:B------:R-:W-:Y:S01]  /*beb0*/  ULEA.HI.SX32 UR4, UR39, 0xfffffffe, 0x19 ;  /* 0xfffffffe27047891 */ /* 0x000fe2000f8fca3f */
[----:B------:R-:W-:Y:S02]  /*bec0*/  IMAD.MOV.U32 R8, RZ, RZ, R23 ;  /* 0x000000ffff087224 */ /* 0x000fe400078e0017 */
[----:B------:R-:W-:-:S03]  /*bed0*/  IMAD.MOV.U32 R0, RZ, RZ, R18 ;  /* 0x000000ffff007224 */ /* 0x000fc600078e0012 */
[----:B------:R-:W-:-:S07]  /*bee0*/  IMAD.U32 R2, RZ, RZ, UR4 ;  /* 0x00000004ff027e24 */ /* 0x000fce000f8e00ff */
.L_x_8695:
[----:B------:R-:W-:Y:S01]  /*bef0*/  LOP3.LUT P1, RZ, R26, 0x1, RZ, 0xc0, !PT ;  /* 0x000000011aff7812 */ /* 0x000fe2000782c0ff */
[----:B------:R-:W-:Y:S01]  /*bf00*/  VIADD R18, R0, 0x1 ;  /* 0x0000000100127836 */ /* 0x000fe20000000000 */
[----:B------:R-:W-:Y:S05]  /*bf10*/  YIELD ;  /* 0x0000000000007946 */ /* 0x000fea0003800000 */
[----:B------:R-:W-:Y:S01]  /*bf20*/  ISETP.NE.AND P0, PT, R18, 0x2, PT ;  /* 0x000000021200780c */ /* 0x000fe20003f05270 */
[----:B------:R-:W-:Y:S03]  /*bf30*/  BSSY B0, `(.L_x_8672) ;  /* 0x00000a3000007945 */ /* 0x000fe60003800000 */
[----:B------:R-:W-:-:S02]  /*bf40*/  SEL R23, RZ, 0x1, P0 ;  /* 0x00000001ff177807 */ /* 0x000fc40000000000 */
[----:B------:R-:W-:Y:S02]  /*bf50*/  SEL R18, R18, RZ, P0 ;  /* 0x000000ff12127207 */ /* 0x000fe40000000000 */
[----:B------:R-:W-:Y:S01]  /*bf60*/  LOP3.LUT R23, R8, R23, RZ, 0x3c, !PT ;  /* 0x0000001708177212 */ /* 0x000fe200078e3cff */
[----:B------:R-:W-:Y:S06]  /*bf70*/  @!P1 BRA `(.L_x_8673) ;  /* 0x0000000800789947 */ /* 0x000fec0003800000 */
[----:B------:R-:W-:Y:S01]  /*bf80*/  ULDC.64 UR4, c[0x0][0x418] ;  /* 0x0001060000047ab9 */ /* 0x000fe20000000a00 */
[----:B0-----:R-:W-:Y:S01]  /*bf90*/  IMAD.MOV.U32 R3, RZ, RZ, R2 ;  /* 0x000000ffff037224 */ /* 0x001fe200078e0002 */
[----:B------:R-:W-:-:S04]  /*bfa0*/  ISETP.NE.U32.AND P0, PT, RZ, UR4, PT ;  /* 0x00000004ff007c0c */ /* 0x000fc8000bf05070 */
[----:B------:R-:W-:-:S13]  /*bfb0*/  ISETP.NE.AND.EX P0, PT, RZ, UR5, PT, P0 ;  /* 0x00000005ff007c0c */ /* 0x000fda000bf05300 */
        /* <DEDUP_REMOVED lines=15> */
[----:B------:R-:W-:-:S04]  /*c0b0*/  LEA R6, P0, R4, UR4, 0x2 ;  /* 0x0000000404067c11 */ /* 0x000fc8000f8010ff */
[----:B------:R-:W-:-:S05]  /*c0c0*/  LEA.HI.X R7, R4, UR5, R5, 0x2, P0 ;  /* 0x0000000504077c11 */ /* 0x000fca00080f1405 */
[----:B------:R0:W5:Y:S04]  /*c0d0*/  LDG.E R17, desc[UR52][R6.64] ;  /* 0x0000003406117981 */ /* 0x000168000c1e1900 */
.L_x_8674:
[----:B------:R-:W1:Y:S01]  /*c0e0*/  S2R R4, SR_TID.X ;  /* 0x0000000000047919 */ /* 0x000e620000002100 */
[----:B0-----:R-:W-:Y:S01]  /*c0f0*/  IMAD R6, R18, 0x8, R16 ;  /* 0x0000000812067824 */ /* 0x001fe200078e0210 */
[----:B------:R-:W-:Y:S01]  /*c100*/  BSSY B1, `(.L_x_8675) ;  /* 0x0000006000017945 */ /* 0x000fe20003800000 */
[----:B-1----:R-:W-:Y:S02]  /*c110*/  LOP3.LUT R5, R4, 0x7f, RZ, 0xc0, !PT ;  /* 0x0000007f04057812 */ /* 0x002fe400078ec0ff */
[----:B------:R-:W-:Y:S02]  /*c120*/  SHF.L.U32 R4, R23, 0x1f, RZ ;  /* 0x0000001f17047819 */ /* 0x000fe400000006ff */
[----:B------:R-:W-:Y:S02]  /*c130*/  ISETP.NE.AND P1, PT, R5, RZ, PT ;  /* 0x000000ff0500720c */ /* 0x000fe40003f25270 */
[----:B------:R-:W0:Y:S02]  /*c140*/  SYNCS.PHASECHK.TRANS64.TRYWAIT P0, [R6+URZ+0x19c80], R4 ;  /* 0x019c8004060075a7 */ /* 0x000e24000800017f */
[----:B0-----:R-:W-:Y:S09]  /*c150*/  @!P0 BRA `(.L_x_8676) ;  /* 0x0000002800c48947 */ /* 0x001ff20003800000 */
.L_x_8746:
[----:B------:R-:W-:Y:S05]  /*c160*/  BSYNC B1 ;  /* 0x0000000000017941 */ /* 0x000fea0003800000 */
.L_x_8675:
        /* <DEDUP_REMOVED lines=9> */
.L_x_8678:
[----:B------:R-:W-:Y:S05]  /*c200*/  BSYNC B1 ;  /* 0x0000000000017941 */ /* 0x000fea0003800000 */
.L_x_8677:
[----:B------:R-:W-:Y:S01]  /*c210*/  IMAD.MOV.U32 R7, RZ, RZ, RZ ;  /* 0x000000ffff077224 */ /* 0x000fe200078e00ff */
[----:B------:R-:W-:Y:S01]  /*c220*/  UIADD3 UR4, UP0, UR50, 0x470, URZ ;  /* 0x0000047032047890 */ /* 0x000fe2000ff1e03f */
[----:B------:R-:W-:Y:S01]  /*c230*/  IMAD R9, R18, 0x3000, R16 ;  /* 0x0000300012097824 */ /* 0x000fe200078e0210 */
[----:B------:R-:W-:Y:S01]  /*c240*/  PLOP3.LUT P0, PT, PT, PT, PT, 0x80, 0x0 ;  /* 0x000000000000781c */ /* 0x000fe20003f0f070 */
[----:B------:R-:W-:Y:S01]  /*c250*/  VIADD R5, R6, 0x19c70 ;  /* 0x00019c7006057836 */ /* 0x000fe20000000000 */
[----:B------:R-:W-:Y:S01]  /*c260*/  R2UR UR10, R7 ;  /* 0x00000000070a72ca */ /* 0x000fe200000e0000 */
[----:B------:R-:W-:Y:S01]  /*c270*/  VIADD R10, R9, 0x9000 ;  /* 0x00009000090a7836 */ /* 0x000fe20000000000 */
[----:B------:R-:W-:Y:S01]  /*c280*/  LEA R3, R3, UR41, 0x7 ;  /* 0x0000002903037c11 */ /* 0x000fe2000f8e38ff */
[----:B------:R-:W-:Y:S01]  /*c290*/  UIADD3.X UR5, URZ, UR51, URZ, UP0, !UPT ;  /* 0x000000333f057290 */ /* 0x000fe200087fe43f */
[----:B------:R-:W-:Y:S01]  /*c2a0*/  UMOV UR6, 0x0 ;  /* 0x0000000000067882 */ /* 0x000fe20000000000 */
[----:B------:R-:W-:-:S10]  /*c2b0*/  UMOV UR7, 0x14f00000 ;  /* 0x14f0000000077882 */ /* 0x000fd40000000000 */
.L_x_8679:
        /* <DEDUP_REMOVED lines=16> */
.L_x_8680:
        /* <DEDUP_REMOVED lines=16> */
.L_x_8681:
        /* <DEDUP_REMOVED lines=13> */
.L_x_8747:
[----:B------:R-:W-:Y:S05]  /*c590*/  BSYNC B1 ;  /* 0x0000000000017941 */ /* 0x000fea0003800000 */
.L_x_8682:
[----:B------:R-:W-:Y:S01]  /*c5a0*/  BSSY B1, `(.L_x_8684) ;  /* 0x000000b000017945 */ /* 0x000fe20003800000 */
[----:B01----:R-:W-:Y:S02]  /*c5b0*/  IMAD.MOV.U32 R4, RZ, RZ, 0x0 ;  /* 0x00000000ff047424 */ /* 0x003fe400078e00ff */
        /* <DEDUP_REMOVED lines=9> */
.L_x_8685:
[----:B------:R-:W-:Y:S05]  /*c650*/  BSYNC B1 ;  /* 0x0000000000017941 */ /* 0x000fea0003800000 */
.L_x_8684:
        /* <DEDUP_REMOVED lines=8> */
.L_x_8686:
        /* <DEDUP_REMOVED lines=15> */
.L_x_8687:
        /* <DEDUP_REMOVED lines=15> */
.L_x_8688:
        /* <DEDUP_REMOVED lines=10> */
.L_x_8673:
[----:B------:R-:W-:Y:S05]  /*c960*/  BSYNC B0 ;  /* 0x0000000000007941 */ /* 0x000fea0003800000 */
.L_x_8672:
[----:B------:R-:W-:-:S06]  /*c970*/  UISETP.NE.AND UP0, UPT, UR38, 0x3, UPT ;  /* 0x000000032600788c */ /* 0x000fcc000bf05270 */
[----:B------:R-:W-:-:S13]  /*c980*/  PLOP3.LUT P0, PT, PT, PT, UP0, 0x80, 0x0 ;  /* 0x000000000000781c */ /* 0x000fda0003f0f008 */
[----:B------:R-:W-:Y:S05]  /*c990*/  @!P0 BRA `(.L_x_8689) ;  /* 0x0000000000048947 */ /* 0x000fea0003800000 */
[----:B------:R-:W-:Y:S01]  /*c9a0*/  BPT.TRAP 0x1 ;  /* 0x000000040000795c */ /* 0x000fe20000300000 */
.L_x_8689:
[----:B0-----:R-:W-:Y:S01]  /*c9b0*/  IMAD.U32 R3, RZ, RZ, UR44 ;  /* 0x0000002cff037e24 */ /* 0x001fe2000f8e00ff */
[----:B------:R-:W-:Y:S01]  /*c9c0*/  LOP3.LUT R4, R8, 0x1, RZ, 0x3c, !PT ;  /* 0x0000000108047812 */ /* 0x000fe200078e3cff */
[----:B------:R-:W-:Y:S03]  /*c9d0*/  BSSY B0, `(.L_x_8690) ;  /* 0x0000006000007945 */ /* 0x000fe60003800000 */
[----:B------:R-:W-:Y:S01]  /*c9e0*/  ISETP.NE.AND P1, PT, R3, 0x3, PT ;  /* 0x000000030300780c */ /* 0x000fe20003f25270 */
[----:B------:R-:W-:Y:S01]  /*c9f0*/  IMAD R3, R0, 0x8, R16 ;  /* 0x0000000800037824 */ /* 0x000fe200078e0210 */
[----:B------:R-:W-:-:S04]  /*ca00*/  SHF.L.U32 R4, R4, 0x1f, RZ ;  /* 0x0000001f04047819 */ /* 0x000fc800000006ff */
[----:B------:R-:W0:Y:S02]  /*ca10*/  SYNCS.PHASECHK.TRANS64.TRYWAIT P0, [R3+URZ+0x19c70], R4 ;  /* 0x019c7004030075a7 */ /* 0x000e24000800017f */
[----:B0-----:R-:W-:Y:S05]  /*ca20*/  @!P0 BRA `(.L_x_8691) ;  /* 0x0000002000b88947 */ /* 0x001fea0003800000 */
.L_x_8748:
[----:B------:R-:W-:Y:S05]  /*ca30*/  BSYNC B0 ;  /* 0x0000000000007941 */ /* 0x000fea0003800000 */
.L_x_8690:
[----:B------:R-:W-:Y:S05]  /*ca40*/  @!P1 BRA `(.L_x_8692) ;  /* 0x0000000000049947 */ /* 0x000fea0003800000 */
[----:B------:R-:W-:Y:S01]  /*ca50*/  BPT.TRAP 0x1 ;  /* 0x000000040000795c */ /* 0x000fe20000300000 */
.L_x_8692:
[----:B0-----:R-:W-:Y:S01]  /*ca60*/  SHF.L.U32 R4, R8, 0x1f, RZ ;  /* 0x0000001f08047819 */ /* 0x001fe200000006ff */
[----:B------:R-:W-:-:S03]  /*ca70*/  IMAD R0, R0, 0x3000, RZ ;  /* 0x0000300000007824 */ /* 0x000fc600078e02ff */
[----:B------:R-:W0:Y:S02]  /*ca80*/  SYNCS.PHASECHK.TRANS64.TRYWAIT P0, [R3+URZ+0x19c60], R4 ;  /* 0x019c6004030075a7 */ /* 0x000e24000800017f */
[----:B0-----:R-:W-:Y:S05]  /*ca90*/  @!P0 BRA `(.L_x_8693) ;  /* 0x0000002000b08947 */ /* 0x001fea0003800000 */
.L_x_8749:
[----:B------:R-:W-:Y:S01]  /*caa0*/  LOP3.LUT R5, R0, R22, RZ, 0xfc, !PT ;  /* 0x0000001600057212 */ /* 0x000fe200078efcff */
[----:B------:R-:W-:Y:S05]  /*cab0*/  WARPSYNC.ALL ;  /* 0x0000000000007948 */ /* 0x000fea0003800000 */
[----:B------:R-:W-:Y:S01]  /*cac0*/  IMAD.IADD R6, R16, 0x1, R5 ;  /* 0x0000000110067824 */ /* 0x000fe200078e0205 */
[----:B------:R-:W-:-:S04]  /*cad0*/  LOP3.LUT R14, R22, 0x1800, RZ, 0xfc, !PT ;  /* 0x00001800160e7812 */ /* 0x000fc800078efcff */
[----:B------:R-:W-:Y:S01]  /*cae0*/  IADD3 R14, R16, R14, R0 ;  /* 0x0000000e100e7210 */ /* 0x000fe20007ffe000 */
[----:B0-----:R-:W0:Y:S02]  /*caf0*/  LDSM.16.MT88.4 R4, [R6+0x9000] ;  /* 0x009000000604783b */ /* 0x001e240000004200 */
        /* <DEDUP_REMOVED lines=20> */
[----:B------:R-:W-:-:S05]  /*cc40*/  IMAD.IADD R12, R16, 0x1, R5 ;  /* 0x00000001100c7824 */ /* 0x000fca00078e0205 */
[----:B------:R0:W1:Y:S02]  /*cc50*/  LDSM.16.MT88.4 R4, [R12+0x9000] ;  /* 0x009000000c04783b */ /* 0x0000640000004200 */
[----:B0-----:R-:W-:Y:S02]  /*cc60*/  IADD3 R12, R19, R28, R0 ;  /* 0x0000001c130c7210 */ /* 0x001fe40007ffe000 */
[C-C-:B-1----:R-:W-:Y:S02]  /*cc70*/  PRMT R8, R4.reuse, 0x6420, R5.reuse ;  /* 0x0000642004087816 */ /* 0x142fe40000000005 */
[----:B------:R-:W-:Y:S02]  /*cc80*/  PRMT R9, R4, 0x7531, R5 ;  /* 0x0000753104097816 */ /* 0x000fe40000000005 */
[----:B------:R-:W-:Y:S02]  /*cc90*/  LOP3.LUT R4, R10, R24, RZ, 0xfc, !PT ;  /* 0x000000180a047212 */ /* 0x000fe400078efcff */
[----:B------:R-:W-:-:S02]  /*cca0*/  LOP3.LUT R5, R0, 0x800, R22, 0xfe, !PT ;  /* 0x0000080000057812 */ /* 0x000fc400078efe16 */
[C-C-:B------:R-:W-:Y:S01]  /*ccb0*/  PRMT R10, R6.reuse, 0x6420, R7.reuse ;  /* 0x00006420060a7816 */ /* 0x140fe20000000007 */
[----:B------:R-:W-:Y:S01]  /*ccc0*/  IMAD.IADD R4, R19, 0x1, R4 ;  /* 0x0000000113047824 */ /* 0x000fe200078e0204 */
[----:B------:R-:W-:Y:S01]  /*ccd0*/  PRMT R11, R6, 0x7531, R7 ;  /* 0x00007531060b7816 */ /* 0x000fe20000000007 */
[----:B------:R-:W-:-:S04]  /*cce0*/  IMAD.IADD R13, R16, 0x1, R5 ;  /* 0x00000001100d7824 */ /* 0x000fc800078e0205 */
[----:B------:R-:W-:Y:S04]  /*ccf0*/  STSM.16.M88.4 [R4], R8 ;  /* 0x0000000804007844 */ /* 0x000fe80000000200 */
[----:B------:R-:W0:Y:S02]  /*cd00*/  LDSM.16.MT88.4 R4, [R13+0x9000] ;  /* 0x009000000d04783b */ /* 0x000e240000004200 */
        /* <DEDUP_REMOVED lines=26> */
.L_x_8694:
[----:B------:R-:W2:Y:S01]  /*ceb0*/  S2R R0, SR_TID.X ;  /* 0x0000000000007919 */ /* 0x000ea20000002100 */
[----:B-1----:R-:W-:Y:S01]  /*cec0*/  SYNCS.ARRIVE.TRANS64.A1T0 RZ, [R3+URZ+0x19c50], RZ ;  /* 0x019c50ff03ff79a7 */ /* 0x002fe2000810003f */
[----:B0-----:R-:W-:Y:S01]  /*ced0*/  IMAD.MOV.U32 R8, RZ, RZ, R23 ;  /* 0x000000ffff087224 */ /* 0x001fe200078e0017 */
[----:B--2---:R-:W-:Y:S01]  /*cee0*/  LOP3.LUT R0, R0, 0x7f, RZ, 0xc0, !PT ;  /* 0x0000007f00007812 */ /* 0x004fe200078ec0ff */
[----:B------:R-:W-:Y:S03]  /*cef0*/  BAR.SYNC.DEFER_BLOCKING 0x2, 0x80 ;  /* 0x0082000000007b1d */ /* 0x000fe60000010000 */
[----:B------:R-:W-:-:S13]  /*cf00*/  ISETP.NE.AND P0, PT, R0, RZ, PT ;  /* 0x000000ff0000720c */ /* 0x000fda0003f05270 */
[----:B------:R-:W-:-:S05]  /*cf10*/  @!P0 VIADD R0, R3, 0x19c80 ;  /* 0x00019c8003008836 */ /* 0x000fca0000000000 */
[----:B------:R-:W-:-:S04]  /*cf20*/  @!P0 PRMT R0, RZ, 0x654, R0 ;  /* 0x00000654ff008816 */ /* 0x000fc80000000000 */
[----:B------:R0:W-:Y:S01]  /*cf30*/  @!P0 SYNCS.ARRIVE.TRANS64.RED.A1T0 RZ, [R0+URZ], RZ ;  /* 0x000000ff00ff89a7 */ /* 0x0001e2000810043f */
[C---:B------:R-:W-:Y:S01]  /*cf40*/  ISETP.GT.AND P0, PT, R2.reuse, RZ, PT ;  /* 0x000000ff0200720c */ /* 0x040fe20003f04270 */
[----:B------:R-:W-:Y:S02]  /*cf50*/  VIADD R2, R2, 0xffffffff ;  /* 0xffffffff02027836 */ /* 0x000fe40000000000 */
[----:B0-----:R-:W-:-:S10]  /*cf60*/  IMAD.MOV.U32 R0, RZ, RZ, R18 ;  /* 0x000000ffff007224 */ /* 0x001fd400078e0012 */
[----:B------:R-:W-:Y:S05]  /*cf70*/  @P0 BRA `(.L_x_8695) ;  /* 0xffffffec00dc0947 */ /* 0x000fea000383ffff */
.L_x_8671:
[----:B0-----:R-:W0:Y:S01]  /*cf80*/  S2R R3, SR_TID.X ;  /* 0x0000000000037919 */ /* 0x001e220000002100 */
[----:B------:R-:W-:Y:S01]  /*cf90*/  BSSY B0, `(.L_x_8696) ;  /* 0x0000011000007945 */ /* 0x000fe20003800000 */
        /* <DEDUP_REMOVED lines=15> */
[----:B------:R0:W-:Y:S02]  /*d090*/  STL [R1], R0 ;  /* 0x0000000001007387 */ /* 0x0001e40000100800 */
.L_x_8697:
[----:B------:R-:W-:Y:S05]  /*d0a0*/  BSYNC B0 ;  /* 0x0000000000007941 */ /* 0x000fea0003800000 */
.L_x_8696:
[----:B------:R-:W-:-:S06]  /*d0b0*/  UISETP.NE.AND UP0, UPT, UR38, 0x3, UPT ;  /* 0x000000032600788c */ /* 0x000fcc000bf05270 */
[----:B------:R-:W-:-:S13]  /*d0c0*/  PLOP3.LUT P1, PT, PT, PT, UP0, 0x80, 0x0 ;  /* 0x000000000000781c */ /* 0x000fda0003f2f008 */
[----:B------:R-:W-:Y:S05]  /*d0d0*/  @!P1 BRA `(.L_x_8698) ;  /* 0x0000000000049947 */ /* 0x000fea0003800000 */
[----:B------:R-:W-:Y:S01]  /*d0e0*/  BPT.TRAP 0x1 ;  /* 0x000000040000795c */ /* 0x000fe20000300000 */
.L_x_8698:
[----:B------:R-:W-:Y:S01]  /*d0f0*/  LOP3.LUT R3, R23, 0x1, RZ, 0x3c, !PT ;  /* 0x0000000117037812 */ /* 0x000fe200078e3cff */
[----:B0-----:R-:W-:Y:S01]  /*d100*/  IMAD R0, R18, 0x8, R16 ;  /* 0x0000000812007824 */ /* 0x001fe200078e0210 */
[----:B------:R-:W-:Y:S01]  /*d110*/  BSSY B0, `(.L_x_8699) ;  /* 0x0000006000007945 */ /* 0x000fe20003800000 */
[----:B------:R-:W-:Y:S01]  /*d120*/  IMAD.U32 R2, RZ, RZ, UR44 ;  /* 0x0000002cff027e24 */ /* 0x000fe2000f8e00ff */
[----:B------:R-:W-:-:S04]  /*d130*/  SHF.L.U32 R3, R3, 0x1f, RZ ;  /* 0x0000001f03037819 */ /* 0x000fc800000006ff */
[----:B------:R-:W0:Y:S01]  /*d140*/  SYNCS.PHASECHK.TRANS64.TRYWAIT P1, [R0+URZ+0x19c70], R3 ;  /* 0x019c7003000075a7 */ /* 0x000e22000802017f */
[----:B------:R-:W-:Y:S01]  /*d150*/  ISETP.NE.AND P2, PT, R2, 0x3, PT ;  /* 0x000000030200780c */ /* 0x000fe20003f45270 */
[----:B0-----:R-:W-:-:S12]  /*d160*/  @!P1 BRA `(.L_x_8700) ;  /* 0x0000001c00109947 */ /* 0x001fd80003800000 */
.L_x_8750:
[----:B------:R-:W-:Y:S05]  /*d170*/  BSYNC B0 ;  /* 0x0000000000007941 */ /* 0x000fea0003800000 */
.L_x_8699:
[----:B------:R-:W-:Y:S05]  /*d180*/  @!P2 BRA `(.L_x_8701) ;  /* 0x000000000004a947 */ /* 0x000fea0003800000 */
[----:B------:R-:W-:Y:S01]  /*d190*/  BPT.TRAP 0x1 ;  /* 0x000000040000795c */ /* 0x000fe20000300000 */
.L_x_8701:
[----:B0-----:R-:W-:-:S04]  /*d1a0*/  SHF.L.U32 R3, R23, 0x1f, RZ ;  /* 0x0000001f17037819 */ /* 0x001fc800000006ff */
[----:B------:R-:W0:Y:S02]  /*d1b0*/  SYNCS.PHASECHK.TRANS64.TRYWAIT P1, [R0+URZ+0x19c60], R3 ;  /* 0x019c6003000075a7 */ /* 0x000e24000802017f */
[----:B0-----:R-:W-:Y:S05]  /*d1c0*/  @!P1 BRA `(.L_x_8702) ;  /* 0x0000001c000c9947 */ /* 0x001fea0003800000 */
.L_x_8751:
[----:B------:R-:W-:Y:S01]  /*d1d0*/  IMAD R2, R18, 0x3000, RZ ;  /* 0x0000300012027824 */ /* 0x000fe200078e02ff */
[----:B------:R-:W-:Y:S05]  /*d1e0*/  WARPSYNC.ALL ;  /* 0x0000000000007948 */ /* 0x000fea0003800000 */
[----:B0-----:R-:W-:Y:S02]  /*d1f0*/  LOP3.LUT R3, R2, R22, RZ, 0xfc, !PT ;  /* 0x0000001602037212 */ /* 0x001fe400078efcff */
[----:B------:R-:W-:-:S03]  /*d200*/  LOP3.LUT R14, R22, 0x1800, RZ, 0xfc, !PT ;  /* 0x00001800160e7812 */ /* 0x000fc600078efcff */
[----:B------:R-:W-:Y:S02]  /*d210*/  IMAD.IADD R6, R16, 0x1, R3 ;  /* 0x0000000110067824 */ /* 0x000fe400078e0203 */
[----:B------:R-:W-:-:S04]  /*d220*/  VIADD R3, R2, 0x1000 ;  /* 0x0000100002037836 */ /* 0x000fc80000000000 */
[----:B------:R-:W0:Y:S02]  /*d230*/  LDSM.16.MT88.4 R4, [R6+0x9000] ;  /* 0x009000000604783b */ /* 0x000e240000004200 */
[C-C-:B0-----:R-:W-:Y:S02]  /*d240*/  PRMT R8, R4.reuse, 0x6420, R5.reuse ;  /* 0x0000642004087816 */ /* 0x141fe40000000005 */
[----:B------:R-:W-:Y:S02]  /*d250*/  PRMT R9, R4, 0x7531, R5 ;  /* 0x0000753104097816 */ /* 0x000fe40000000005 */
[----:B------:R-:W-:Y:S02]  /*d260*/  LOP3.LUT R4, R2, R24, RZ, 0xfc, !PT ;  /* 0x0000001802047212 */ /* 0x000fe400078efcff */
[----:B------:R-:W-:Y:S02]  /*d270*/  LOP3.LUT R5, R3, R22, RZ, 0xfc, !PT ;  /* 0x0000001603057212 */ /* 0x000fe400078efcff */
[C-C-:B------:R-:W-:Y:S01]  /*d280*/  PRMT R10, R6.reuse, 0x6420, R7.reuse ;  /* 0x00006420060a7816 */ /* 0x140fe20000000007 */
[----:B------:R-:W-:Y:S01]  /*d290*/  IMAD.IADD R12, R19, 0x1, R4 ;  /* 0x00000001130c7824 */ /* 0x000fe200078e0204 */
[----:B------:R-:W-:Y:S01]  /*d2a0*/  PRMT R11, R6, 0x7531, R7 ;  /* 0x00007531060b7816 */ /* 0x000fe20000000007 */
[----:B------:R-:W-:Y:S01]  /*d2b0*/  IMAD.IADD R4, R16, 0x1, R5 ;  /* 0x0000000110047824 */ /* 0x000fe200078e0205 */
[----:B------:R-:W-:-:S03]  /*d2c0*/  LOP3.LUT R3, R3, R24, RZ, 0xfc, !PT ;  /* 0x0000001803037212 */ /* 0x000fc600078efcff */
[----:B------:R-:W-:Y:S02]  /*d2d0*/  STSM.16.M88.4 [R12], R8 ;  /* 0x000000080c007844 */ /* 0x000fe40000000200 */
[----:B------:R-:W-:Y:S02]  /*d2e0*/  IMAD.IADD R13, R19, 0x1, R3 ;  /* 0x00000001130d7824 */ /* 0x000fe400078e0203 */
[----:B------:R-:W0:Y:S01]  /*d2f0*/  LDSM.16.MT88.4 R4, [R4+0x9000] ;  /* 0x009000000404783b */ /* 0x000e220000004200 */
[----:B------:R-:W-:Y:S01]  /*d300*/  VIADD R3, R2, 0x2000 ;  /* 0x0000200002037836 */ /* 0x000fe20000000000 */
        /* <DEDUP_REMOVED lines=8> */
[C---:B------:R-:W-:Y:S01]  /*d390*/  IMAD.IADD R3, R19.reuse, 0x1, R3 ;  /* 0x0000000113037824 */ /* 0x040fe200078e0203 */
[--C-:B------:R-:W-:Y:S01]  /*d3a0*/  IADD3 R19, R19, R28, R2.reuse ;  /* 0x0000001c13137210 */ /* 0x100fe20007ffe002 */
[----:B------:R0:W1:Y:S02]  /*d3b0*/  LDSM.16.MT88.4 R4, [R12+0x9000] ;  /* 0x009000000c04783b */ /* 0x0000640000004200 */
[----:B0-----:R-:W-:Y:S02]  /*d3c0*/  IADD3 R12, R16, R14, R2 ;  /* 0x0000000e100c7210 */ /* 0x001fe40007ffe002 */
[C-C-:B-1----:R-:W-:Y:S02]  /*d3d0*/  PRMT R8, R4.reuse, 0x6420, R5.reuse ;  /* 0x0000642004087816 */ /* 0x142fe40000000005 */
[----:B------:R-:W-:-:S02]  /*d3e0*/  PRMT R9, R4, 0x7531, R5 ;  /* 0x0000753104097816 */ /* 0x000fc40000000005 */
[----:B------:R-:W-:Y:S02]  /*d3f0*/  LOP3.LUT R5, R2, 0x800, R22, 0xfe, !PT ;  /* 0x0000080002057812 */ /* 0x000fe400078efe16 */
[C-C-:B------:R-:W-:Y:S02]  /*d400*/  PRMT R10, R6.reuse, 0x6420, R7.reuse ;  /* 0x00006420060a7816 */ /* 0x140fe40000000007 */
        /* <DEDUP_REMOVED lines=30> */
.L_x_8703:
[----:B-1----:R1:W-:Y:S01]  /*d5f0*/  SYNCS.ARRIVE.TRANS64.A1T0 RZ, [R0+URZ+0x19c50], RZ ;  /* 0x019c50ff00ff79a7 */ /* 0x0023e2000810003f */
[----:B------:R-:W-:Y:S02]  /*d600*/  @!P0 VIADD R2, R0, 0x19c80 ;  /* 0x00019c8000028836 */ /* 0x000fe40000000000 */
[----:B------:R-:W-:-:S03]  /*d610*/  VIADD R18, R18, 0x1 ;  /* 0x0000000112127836 */ /* 0x000fc60000000000 */
[----:B------:R-:W-:Y:S01]  /*d620*/  @!P0 PRMT R2, RZ, 0x654, R2 ;  /* 0x00000654ff028816 */ /* 0x000fe20000000002 */
[----:B------:R-:W-:Y:S06]  /*d630*/  BAR.SYNC.DEFER_BLOCKING 0x2, 0x80 ;  /* 0x0082000000007b1d */ /* 0x000fec0000010000 */
[----:B------:R2:W-:Y:S01]  /*d640*/  @!P0 SYNCS.ARRIVE.TRANS64.RED.A1T0 RZ, [R2+URZ], RZ ;  /* 0x000000ff02ff89a7 */ /* 0x0005e2000810043f */
[----:B------:R-:W-:-:S04]  /*d650*/  ISETP.NE.AND P0, PT, R18, 0x2, PT ;  /* 0x000000021200780c */ /* 0x000fc80003f05270 */
[----:B-1----:R-:W-:Y:S02]  /*d660*/  SEL R0, RZ, 0x1, P0 ;  /* 0x00000001ff007807 */ /* 0x002fe40000000000 */
[----:B------:R-:W-:Y:S02]  /*d670*/  SEL R18, R18, RZ, P0 ;  /* 0x000000ff12127207 */ /* 0x000fe40000000000 */
[----:B--2---:R-:W-:-:S07]  /*d680*/  LOP3.LUT R23, R23, R0, RZ, 0x3c, !PT ;  /* 0x0000000017177212 */ /* 0x004fce00078e3cff */
.L_x_8646:
[----:B------:R-:W-:Y:S05]  /*d690*/  BSYNC B7 ;  /* 0x0000000000077941 */ /* 0x000fea0003800000 */
.L_x_8644:
[----:B------:R-:W-:-:S13]  /*d6a0*/  LOP3.LUT P0, RZ, R26, 0x2, RZ, 0xc0, !PT ;  /* 0x000000021aff7812 */ /* 0x000fda000780c0ff */
[----:B------:R-:W-:Y:S05]  /*d6b0*/  @!P0 BRA `(.L_x_8704) ;  /* 0x0000000000348947 */ /* 0x000fea0003800000 */
[----:B------:R-:W3:Y:S08]  /*d6c0*/  S2UR UR5, SR_CgaCtaId ;  /* 0x00000000000579c3 */ /* 0x000ef00000008800 */
[----:B------:R-:W-:Y:S06]  /*d6d0*/  BAR.SYNC.DEFER_BLOCKING 0x5, 0x200 ;  /* 0x0148000000007b1d */ /* 0x000fec0000010000 */
[----:B------:R-:W-:-:S02]  /*d6e0*/  UMOV UR4, 0x400 ;  /* 0x0000040000047882 */ /* 0x000fc40000000000 */
[----:B---3--:R-:W-:-:S06]  /*d6f0*/  ULEA UR4, UR5, UR4, 0x18 ;  /* 0x0000000405047291 */ /* 0x008fcc000f8ec03f */
[----:B------:R-:W-:-:S05]  /*d700*/  IMAD.U32 R16, RZ, RZ, UR4 ;  /* 0x00000004ff107e24 */ /* 0x000fca000f8e00ff */
[----:B0-----:R-:W0:Y:S04]  /*d710*/  LDS.128 R4, [R16+0x19cd0] ;  /* 0x019cd00010047984 */ /* 0x001e280000000c00 */
[----:B0-----:R0:W-:Y:S01]  /*d720*/  STL.64 [R1], R4 ;  /* 0x0000000401007387 */ /* 0x0011e20000100a00 */
[----:B-1----:R-:W-:Y:S02]  /*d730*/  IMAD.MOV.U32 R2, RZ, RZ, R7 ;  /* 0x000000ffff027224 */ /* 0x002fe400078e0007 */
[----:B--2---:R-:W-:-:S03]  /*d740*/  IMAD.MOV.U32 R0, RZ, RZ, R6 ;  /* 0x000000ffff007224 */ /* 0x004fc600078e0006 */
[----:B------:R-:W-:Y:S02]  /*d750*/  R2UR UR45, R2 ;  /* 0x00000000022d72ca */ /* 0x000fe400000e0000 */
[----:B------:R-:W-:Y:S01]  /*d760*/  R2UR UR36, R0 ;  /* 0x00000000002472ca */ /* 0x000fe200000e0000 */
[----:B------:R-:W-:Y:S06]  /*d770*/  BAR.ARV 0x4, 0x200 ;  /* 0x0108000000007b1d */ /* 0x000fec0000002000 */
[----:B------:R-:W-:Y:S08]  /*d780*/  BRA `(.L_x_8705) ;  /* 0x0000000800447947 */ /* 0x000ff00003800000 */
.L_x_8704:
[----:B01----:R-:W0:Y:S01]  /*d790*/  S2R R2, SR_TID.X ;  /* 0x0000000000027919 */ /* 0x003e220000002100 */
[----:B------:R-:W-:Y:S01]  /*d7a0*/  ULDC UR4, c[0x0][0xc3c] ;  /* 0x00030f0000047ab9 */ /* 0x000fe20000000800 */
[----:B--2---:R-:W2:Y:S01]  /*d7b0*/  LDL.LU R0, [R1] ;  /* 0x0000000001007983 */ /* 0x004ea20000300800 */
[----:B------:R-:W-:Y:S01]  /*d7c0*/  IMAD.MOV.U32 R4, RZ, RZ, RZ ;  /* 0x000000ffff047224 */ /* 0x000fe200078e00ff */
[----:B0-----:R-:W-:-:S04]  /*d7d0*/  LOP3.LUT R8, R2, 0x1f, RZ, 0xc0, !PT ;  /* 0x0000001f02087812 */ /* 0x001fc800078ec0ff */
[C---:B------:R-:W-:Y:S01]  /*d7e0*/  ISETP.NE.AND P0, PT, R8.reuse, 0x1f, PT ;  /* 0x0000001f0800780c */ /* 0x040fe20003f05270 */
[----:B------:R-:W-:-:S05]  /*d7f0*/  VIADD R5, R8, UR45 ;  /* 0x0000002d08057c36 */ /* 0x000fca0008000000 */
[----:B------:R-:W-:Y:S01]  /*d800*/  ISETP.GE.OR P1, PT, R5, UR4, !P0 ;  /* 0x0000000405007c0c */ /* 0x000fe2000c726670 */
[----:B------:R-:W-:-:S12]  /*d810*/  ULDC UR4, c[0x0][0xc3c] ;  /* 0x00030f0000047ab9 */ /* 0x000fd80000000800 */
[----:B------:R-:W0:Y:S02]  /*d820*/  @!P1 LDC.64 R2, c[0x0][0xc80] ;  /* 0x00032000ff029b82 */ /* 0x000e240000000a00 */
[----:B0-----:R-:W-:-:S05]  /*d830*/  @!P1 IMAD.WIDE R2, R5, 0x4, R2 ;  /* 0x0000000405029825 */ /* 0x001fca00078e0202 */
        /* <DEDUP_REMOVED lines=30> */
.L_x_8710:
        /* <DEDUP_REMOVED lines=14> */
.L_x_8709:
[----:B------:R-:W-:Y:S05]  /*db00*/  BSYNC B0 ;  /* 0x0000000000007941 */ /* 0x000fea0003800000 */
.L_x_8708:
[----:B0----5:R-:W0:Y:S02]  /*db10*/  SHFL.UP PT, R2, R4, 0x1, RZ ;  /* 0x0420000004027989 */ /* 0x021e2400000e00ff */
        /* <DEDUP_REMOVED lines=19> */
[----:B------:R-:W-:Y:S05]  /*dc50*/  @!P6 BRA `(.L_x_8710) ;  /* 0xfffffffc0070e947 */ /* 0x000fea000383ffff */
[----:B------:R-:W-:Y:S02]  /*dc60*/  IMAD.MOV.U32 R2, RZ, RZ, R9 ;  /* 0x000000ffff027224 */ /* 0x000fe400078e0009 */
[----:B------:R-:W-:-:S07]  /*dc70*/  IMAD.MOV.U32 R6, RZ, RZ, R8 ;  /* 0x000000ffff067224 */ /* 0x000fce00078e0008 */
.L_x_8706:
[----:B------:R-:W-:Y:S02]  /*dc80*/  IMAD.IADD R6, R5, 0x1, -R6 ;  /* 0x0000000105067824 */ /* 0x000fe400078e0a06 */
[----:B------:R-:W-:Y:S02]  /*dc90*/  IMAD.MOV.U32 R8, RZ, RZ, RZ ;  /* 0x000000ffff087224 */ /* 0x000fe400078e00ff */
        /* <DEDUP_REMOVED lines=16> */
.L_x_8711:
[----:B--2---:R-:W-:Y:S01]  /*dda0*/  IMAD R8, R8, R3, R6 ;  /* 0x0000000308087224 */ /* 0x004fe200078e0206 */
[----:B------:R-:W-:Y:S01]  /*ddb0*/  UIADD3 UR45, UR4, UR45, URZ ;  /* 0x0000002d042d7290 */ /* 0x000fe2000fffe03f */
[--C-:B0-----:R-:W-:Y:S02]  /*ddc0*/  IMAD.MOV R6, RZ, RZ, -R7.reuse ;  /* 0x000000ffff067224 */ /* 0x101fe400078e0a07 */
[----:B-1----:R-:W-:Y:S01]  /*ddd0*/  IMAD.MOV.U32 R2, RZ, RZ, RZ ;  /* 0x000000ffff027224 */ /* 0x002fe200078e00ff */
[----:B------:R1:W-:Y:S01]  /*dde0*/  STL [R1], R8 ;  /* 0x0000000801007387 */ /* 0x0003e20000100800 */
[----:B------:R-:W-:Y:S02]  /*ddf0*/  IMAD R6, R6, R5, RZ ;  /* 0x0000000506067224 */ /* 0x000fe400078e02ff */
[----:B------:R-:W-:Y:S02]  /*de00*/  IMAD.MOV.U32 R3, RZ, RZ, R7 ;  /* 0x000000ffff037224 */ /* 0x000fe400078e0007 */
        /* <DEDUP_REMOVED lines=22> */
.L_x_8707:
[----:B------:R0:W-:Y:S01]  /*df70*/  STL [R1], R0 ;  /* 0x0000000001007387 */ /* 0x0001e20000100800 */
[----:B------:R-:W-:Y:S01]  /*df80*/  ULDC UR45, c[0x0][0xc3c] ;  /* 0x00030f00002d7ab9 */ /* 0x000fe20000000800 */
[----:B------:R-:W-:Y:S02]  /*df90*/  UMOV UR36, URZ ;  /* 0x0000003f00247c82 */ /* 0x000fe40008000000 */
[----:B------:R0:W-:Y:S03]  /*dfa0*/  STL [R1+0x4], RZ ;  /* 0x000004ff01007387 */ /* 0x0001e60000100800 */
.L_x_8712:
[----:B------:R-:W2:Y:S04]  /*dfb0*/  LDL R3, [R1] ;  /* 0x0000000001037983 */ /* 0x000ea80000100800 */
        /* <DEDUP_REMOVED lines=14> */
.L_x_8705:
[----:B------:R-:W-:Y:S02]  /*e0a0*/  ULDC UR4, c[0x0][0xc3c] ;  /* 0x00030f0000047ab9 */ /* 0x000fe40000000800 */
[----:B------:R-:W-:-:S06]  /*e0b0*/  UISETP.GE.AND UP0, UPT, UR45, UR4, UPT ;  /* 0x000000042d00728c */ /* 0x000fcc000bf06270 */
[----:B------:R-:W-:-:S13]  /*e0c0*/  PLOP3.LUT P0, PT, PT, PT, UP0, 0x80, 0x0 ;  /* 0x000000000000781c */ /* 0x000fda0003f0f008 */
[----:B------:R-:W-:Y:S05]  /*e0d0*/  @!P0 BRA `(.L_x_8713) ;  /* 0xffffffbc00888947 */ /* 0x000fea000383ffff */
.L_x_8640:
[----:B------:R-:W3:Y:S01]  /*e0e0*/  LDL.LU R0, [R1+0x10] ;  /* 0x0000100001007983 */ /* 0x000ee20000300800 */
[----:B------:R-:W-:Y:S01]  /*e0f0*/  BSSY B0, `(.L_x_8714) ;  /* 0x000000b000007945 */ /* 0x000fe20003800000 */
[----:B012---:R-:W0:Y:S01]  /*e100*/  S2R R5, SR_CgaCtaId ;  /* 0x0000000000057919 */ /* 0x007e220000008800 */
[----:B---3--:R-:W-:-:S05]  /*e110*/  VIADD R0, R0, 0x1 ;  /* 0x0000000100007836 */ /* 0x008fca0000000000 */
[----:B------:R-:W-:-:S04]  /*e120*/  LEA.HI R2, R0, R0, RZ, 0x1 ;  /* 0x0000000000027211 */ /* 0x000fc800078f08ff */
[----:B------:R-:W-:Y:S02]  /*e130*/  LOP3.LUT R3, R2, 0xfffffffe, RZ, 0xc0, !PT ;  /* 0xfffffffe02037812 */ /* 0x000fe400078ec0ff */
[----:B------:R-:W-:-:S03]  /*e140*/  MOV R2, 0x400 ;  /* 0x0000040000027802 */ /* 0x000fc60000000f00 */
[----:B------:R-:W-:Y:S01]  /*e150*/  IMAD.IADD R0, R0, 0x1, -R3 ;  /* 0x0000000100007824 */ /* 0x000fe200078e0a03 */
[----:B0-----:R-:W-:-:S04]  /*e160*/  LEA R7, R5, R2, 0x18 ;  /* 0x0000000205077211 */ /* 0x001fc800078ec0ff */
[----:B------:R-:W-:-:S04]  /*e170*/  SHF.L.U32 R0, R0, 0x1f, RZ ;  /* 0x0000001f00007819 */ /* 0x000fc800000006ff */
[----:B------:R-:W0:Y:S02]  /*e180*/  SYNCS.PHASECHK.TRANS64.TRYWAIT P0, [R7+URZ+0x19c20], R0 ;  /* 0x019c2000070075a7 */ /* 0x000e24000800017f */
[----:B0-----:R-:W-:Y:S05]  /*e190*/  @!P0 BRA `(.L_x_8715) ;  /* 0x0000000c002c8947 */ /* 0x001fea0003800000 */
.L_x_8752:
[----:B------:R-:W-:Y:S05]  /*e1a0*/  BSYNC B0 ;  /* 0x0000000000007941 */ /* 0x000fea0003800000 */
.L_x_8714:
[----:B------:R-:W-:-:S03]  /*e1b0*/  UMOV UR4, 0xffffffff ;  /* 0xffffffff00047882 */ /* 0x000fc60000000000 */
[----:B------:R-:W-:Y:S05]  /*e1c0*/  BRA.DIV UR4, `(.L_x_8716) ;  /* 0x0000000e04347947 */ /* 0x000fea000b800000 */
[----:B0-----:R-:W0:Y:S02]  /*e1d0*/  S2R R0, SR_TID.X ;  /* 0x0000000000007919 */ /* 0x001e240000002100 */
[----:B0-----:R-:W-:-:S04]  /*e1e0*/  SHF.R.U32.HI R0, RZ, 0x5, R0 ;  /* 0x00000005ff007819 */ /* 0x001fc80000011600 */
[----:B------:R-:W-:-:S05]  /*e1f0*/  LOP3.LUT R0, R0, 0x3, RZ, 0xc0, !PT ;  /* 0x0000000300007812 */ /* 0x000fca00078ec0ff */
[----:B------:R0:W1:Y:S02]  /*e200*/  SHFL.IDX PT, R14, R0, RZ, 0x1f ;  /* 0x00001fff000e7589 */ /* 0x00006400000e0000 */
.L_x_8755:
[----:B-1----:R-:W-:Y:S01]  /*e210*/  ISETP.NE.AND P0, PT, R14, RZ, PT ;  /* 0x000000ff0e00720c */ /* 0x002fe20003f05270 */
[----:B------:R-:W-:-:S12]  /*e220*/  BSSY B0, `(.L_x_8717) ;  /* 0x000002b000007945 */ /* 0x000fd80003800000 */
[----:B------:R-:W-:Y:S05]  /*e230*/  @P0 BRA `(.L_x_8718) ;  /* 0x0000000000a40947 */ /* 0x000fea0003800000 */
[----:B------:R-:W-:-:S03]  /*e240*/  UMOV UR4, 0xffffffff ;  /* 0xffffffff00047882 */ /* 0x000fc60000000000 */
[----:B------:R-:W-:Y:S05]  /*e250*/  BRA.DIV UR4, `(.L_x_8719) ;  /* 0x0000000e04447947 */ /* 0x000fea000b800000 */
[----:B------:R-:W-:-:S13]  /*e260*/  ELECT P6, URZ, PT ;  /* 0x00000000003f782f */ /* 0x000fda00038c0000 */
.L_x_8758:
[----:B------:R-:W-:Y:S05]  /*e270*/  @!P6 BRA `(.L_x_8718) ;  /* 0x000000000094e947 */ /* 0x000fea0003800000 */
[----:B------:R-:W-:-:S06]  /*e280*/  ULOP3.LUT UR4, UR42, 0x2, URZ, 0xfc, !UPT ;  /* 0x000000022a047892 */ /* 0x000fcc000f8efc3f */
[----:B0-----:R-:W-:-:S05]  /*e290*/  IMAD.U32 R0, RZ, RZ, UR4 ;  /* 0x00000004ff007e24 */ /* 0x001fca000f8e00ff */
[----:B------:R-:W-:-:S13]  /*e2a0*/  ISETP.NE.AND P0, PT, R0, 0x3, PT ;  /* 0x000000030000780c */ /* 0x000fda0003f05270 */
[----:B------:R-:W-:Y:S05]  /*e2b0*/  @!P0 BRA `(.L_x_8720) ;  /* 0x0000000000048947 */ /* 0x000fea0003800000 */
[----:B------:R-:W-:Y:S01]  /*e2c0*/  BPT.TRAP 0x1 ;  /* 0x000000040000795c */ /* 0x000fe20000300000 */
.L_x_8720:
        /* <DEDUP_REMOVED lines=12> */
.L_x_8759:
[----:B------:R-:W1:Y:S02]  /*e390*/  SYNCS.PHASECHK.TRANS64.TRYWAIT P1, [R3+URZ], R0 ;  /* 0x00000000030075a7 */ /* 0x000e64000802017f */
[----:B-1----:R-:W-:Y:S05]  /*e3a0*/  @!P1 BRA `(.L_x_8722) ;  /* 0x0000000c00249947 */ /* 0x002fea0003800000 */
.L_x_8760:
[----:B------:R-:W-:Y:S05]  /*e3b0*/  @!P0 BRA `(.L_x_8723) ;  /* 0x0000000000048947 */ /* 0x000fea0003800000 */
[----:B------:R-:W-:Y:S01]  /*e3c0*/  BPT.TRAP 0x1 ;  /* 0x000000040000795c */ /* 0x000fe20000300000 */
.L_x_8723:
[----:B-1----:R-:W-:-:S04]  /*e3d0*/  IMAD R3, R18, 0x8, R7 ;  /* 0x0000000812037824 */ /* 0x002fc800078e0207 */
[----:B------:R-:W1:Y:S02]  /*e3e0*/  SYNCS.PHASECHK.TRANS64.TRYWAIT P1, [R3+URZ+0x19c60], R4 ;  /* 0x019c6004030075a7 */ /* 0x000e64000802017f */
[----:B-1----:R-:W-:Y:S05]  /*e3f0*/  @!P1 BRA `(.L_x_8724) ;  /* 0x0000000c00249947 */ /* 0x002fea0003800000 */
.L_x_8761:
[----:B------:R-:W-:Y:S05]  /*e400*/  @!P0 BRA `(.L_x_8725) ;  /* 0x0000000000048947 */ /* 0x000fea0003800000 */
[----:B------:R-:W-:Y:S01]  /*e410*/  BPT.TRAP 0x1 ;  /* 0x000000040000795c */ /* 0x000fe20000300000 */
.L_x_8725:
[----:B0-----:R-:W-:-:S04]  /*e420*/  IMAD R5, R6, 0x8, R7 ;  /* 0x0000000806057824 */ /* 0x001fc800078e0207 */
[----:B------:R-:W0:Y:S02]  /*e430*/  SYNCS.PHASECHK.TRANS64.TRYWAIT P1, [R5+URZ+0x19c60], R0 ;  /* 0x019c6000050075a7 */ /* 0x000e24000802017f */
[----:B0-----:R-:W-:Y:S05]  /*e440*/  @!P1 BRA `(.L_x_8726) ;  /* 0x0000000c00249947 */ /* 0x001fea0003800000 */
.L_x_8762:
[----:B------:R-:W-:Y:S05]  /*e450*/  @!P0 BRA `(.L_x_8727) ;  /* 0x0000000000048947 */ /* 0x000fea0003800000 */
[----:B------:R-:W-:Y:S01]  /*e460*/  BPT.TRAP 0x1 ;  /* 0x000000040000795c */ /* 0x000fe20000300000 */
.L_x_8727:
[----:B------:R-:W2:Y:S02]  /*e470*/  SYNCS.PHASECHK.TRANS64.TRYWAIT P0, [R3+URZ+0x19c80], R4 ;  /* 0x019c8004030075a7 */ /* 0x000ea4000800017f */
[----:B--2---:R-:W-:Y:S05]  /*e480*/  @!P0 BRA `(.L_x_8728) ;  /* 0x0000000c00288947 */ /* 0x004fea0003800000 */
.L_x_8729:
[----:B---3--:R3:W4:Y:S02]  /*e490*/  SYNCS.PHASECHK.TRANS64.TRYWAIT P0, [R5+URZ+0x19c80], R0 ;  /* 0x019c8000050075a7 */ /* 0x008724000800017f */
[----:B----4-:R-:W-:Y:S05]  /*e4a0*/  @!P0 NANOSLEEP.SYNCS 0x989680 ;  /* 0x009896800000895d */ /* 0x010fea0003900000 */
[----:B------:R-:W4:Y:S02]  /*e4b0*/  @!P0 SYNCS.PHASECHK.TRANS64 P0, [R5+URZ+0x19c80], R0 ;  /* 0x019c8000050085a7 */ /* 0x000f24000800007f */
[----:B----4-:R-:W-:Y:S05]  /*e4c0*/  @!P0 BRA `(.L_x_8729) ;  /* 0xfffffffc00f08947 */ /* 0x010fea000383ffff */
.L_x_8718:
[----:B------:R-:W-:Y:S05]  /*e4d0*/  BSYNC B0 ;  /* 0x0000000000007941 */ /* 0x000fea0003800000 */
.L_x_8717:
[----:B------:R-:W-:Y:S05]  /*e4e0*/  EXIT ;  /* 0x000000000000794d */ /* 0x000fea0003800000 */
.L_x_8598:
[----:B0-----:R0:W1:Y:S02]  /*e4f0*/  SYNCS.PHASECHK.TRANS64.TRYWAIT P1, [R2+URZ+0x19c00], R11 ;  /* 0x019c000b020075a7 */ /* 0x001064000802017f */
[----:B-1----:R-:W-:Y:S05]  /*e500*/  @!P1 NANOSLEEP.SYNCS 0x989680 ;  /* 0x009896800000995d */ /* 0x002fea0003900000 */
[----:B------:R-:W1:Y:S02]  /*e510*/  @!P1 SYNCS.PHASECHK.TRANS64 P1, [R2+URZ+0x19c00], R11 ;  /* 0x019c000b020095a7 */ /* 0x000e64000802007f */
[----:B-1----:R-:W-:Y:S05]  /*e520*/  @!P1 BRA `(.L_x_8598) ;  /* 0xfffffffc00f09947 */ /* 0x002fea000383ffff */
[----:B------:R-:W-:Y:S05]  /*e530*/  BRA `(.L_x_8730) ;  /* 0xffffff3000e07947 */ /* 0x000fea000383ffff */
.L_x_8602:
[----:B--2---:R2:W3:Y:S02]  /*e540*/  SYNCS.PHASECHK.TRANS64.TRYWAIT P1, [R4+URZ+0x19c30], R5 ;  /* 0x019c3005040075a7 */ /* 0x0044e4000802017f */
[----:B---3--:R-:W-:Y:S05]  /*e550*/  @!P1 NANOSLEEP.SYNCS 0x989680 ;  /* 0x009896800000995d */ /* 0x008fea0003900000 */
[----:B------:R-:W3:Y:S02]  /*e560*/  @!P1 SYNCS.PHASECHK.TRANS64 P1, [R4+URZ+0x19c30], R5 ;  /* 0x019c3005040095a7 */ /* 0x000ee4000802007f */
[----:B---3--:R-:W-:Y:S05]  /*e570*/  @!P1 BRA `(.L_x_8602) ;  /* 0xfffffffc00f09947 */ /* 0x008fea000383ffff */
[----:B------:R-:W-:Y:S05]  /*e580*/  BRA `(.L_x_8601) ;  /* 0xffffff3400087947 */ /* 0x000fea000383ffff */
.L_x_8607:
[----:B-1----:R1:W2:Y:S02]  /*e590*/  SYNCS.PHASECHK.TRANS64.TRYWAIT P1, [R6+URZ+0x19c30], R9 ;  /* 0x019c3009060075a7 */ /* 0x0022a4000802017f */
[----:B--2---:R-:W-:Y:S05]  /*e5a0*/  @!P1 NANOSLEEP.SYNCS 0x989680 ;  /* 0x009896800000995d */ /* 0x004fea0003900000 */
[----:B------:R-:W2:Y:S02]  /*e5b0*/  @!P1 SYNCS.PHASECHK.TRANS64 P1, [R6+URZ+0x19c30], R9 ;  /* 0x019c3009060095a7 */ /* 0x000ea4000802007f */
[----:B--2---:R-:W-:Y:S05]  /*e5c0*/  @!P1 BRA `(.L_x_8607) ;  /* 0xfffffffc00f09947 */ /* 0x004fea000383ffff */
[----:B------:R-:W-:Y:S05]  /*e5d0*/  BRA `(.L_x_8606) ;  /* 0xffffff5c004c7947 */ /* 0x000fea000383ffff */
.L_x_8611:
[----:B-1----:R-:W-:-:S04]  /*e5e0*/  IMAD.U32 R10, RZ, RZ, UR11 ;  /* 0x0000000bff0a7e24 */ /* 0x002fc8000f8e00ff */
[----:B------:R1:W2:Y:S03]  /*e5f0*/  SYNCS.PHASECHK.TRANS64.TRYWAIT P1, [R10+URZ+0x19c50], R9 ;  /* 0x019c50090a0075a7 */ /* 0x0002a6000802017f */
[----:B--2---:R-:W-:Y:S05]  /*e600*/  @!P1 NANOSLEEP.SYNCS 0x989680 ;  /* 0x009896800000995d */ /* 0x004fea0003900000 */
[----:B------:R-:W2:Y:S02]  /*e610*/  @!P1 SYNCS.PHASECHK.TRANS64 P1, [R10+URZ+0x19c50], R9 ;  /* 0x019c50090a0095a7 */ /* 0x000ea4000802007f */
[----:B--2---:R-:W-:Y:S05]  /*e620*/  @!P1 BRA `(.L_x_8611) ;  /* 0xfffffffc00ec9947 */ /* 0x004fea000383ffff */
[----:B------:R-:W-:Y:S05]  /*e630*/  BRA `(.L_x_8610) ;  /* 0xffffff5c00a07947 */ /* 0x000fea000383ffff */
.L_x_8617:
[----:B-1----:R1:W2:Y:S02]  /*e640*/  SYNCS.PHASECHK.TRANS64.TRYWAIT P1, [R15+URZ+0x19c50], R0 ;  /* 0x019c50000f0075a7 */ /* 0x0022a4000802017f */
[----:B--2---:R-:W-:Y:S05]  /*e650*/  @!P1 NANOSLEEP.SYNCS 0x989680 ;  /* 0x009896800000995d */ /* 0x004fea0003900000 */
[----:B------:R-:W2:Y:S02]  /*e660*/  @!P1 SYNCS.PHASECHK.TRANS64 P1, [R15+URZ+0x19c50], R0 ;  /* 0x019c50000f0095a7 */ /* 0x000ea4000802007f */
[----:B--2---:R-:W-:Y:S05]  /*e670*/  @!P1 BRA `(.L_x_8617) ;  /* 0xfffffffc00f09947 */ /* 0x004fea000383ffff */
[----:B------:R-:W-:Y:S05]  /*e680*/  BRA `(.L_x_8616) ;  /* 0xffffff8000007947 */ /* 0x000fea000383ffff */
.L_x_8655:
[----:B------:R-:W-:Y:S02]  /*e690*/  IMAD.MOV.U32 R13, RZ, RZ, R20 ;  /* 0x000000ffff0d7224 */ /* 0x000fe400078e0014 */
[----:B------:R-:W-:Y:S02]  /*e6a0*/  IMAD.MOV.U32 R12, RZ, RZ, RZ ;  /* 0x000000ffff0c7224 */ /* 0x000fe400078e00ff */
[----:B------:R-:W-:Y:S02]  /*e6b0*/  IMAD.MOV.U32 R11, RZ, RZ, 0x1f ;  /* 0x0000001fff0b7424 */ /* 0x000fe400078e00ff */
[----:B------:R-:W-:-:S07]  /*e6c0*/  IMAD.MOV.U32 R15, RZ, RZ, -0x1 ;  /* 0xffffffffff0f7424 */ /* 0x000fce00078e00ff */
[----:B------:R-:W-:Y:S05]  /*e6d0*/  WARPSYNC.COLLECTIVE R15, `(.L_x_8731) ;  /* 0x000000000f087348 */ /* 0x000fea0003c00000 */
[----:B------:R0:W1:Y:S02]  /*e6e0*/  SHFL.IDX P6, R14, R13, R12, R11 ;  /* 0x0000000c0d0e7389 */ /* 0x00006400000c000b */
[----:B01----:R-:W-:Y:S01]  /*e6f0*/  ENDCOLLECTIVE ;  /* 0x000000000000791b */ /* 0x003fe20003800000 */
.L_x_8731:
[----:B------:R-:W-:Y:S05]  /*e700*/  BRA `(.L_x_8732) ;  /* 0xffffffc400587947 */ /* 0x000fea000383ffff */
.L_x_8657:
[----:B------:R-:W-:Y:S01]  /*e710*/  BSSY B0, `(.L_x_8733) ;  /* 0x0000006000007945 */ /* 0x000fe20003800000 */
[----:B------:R-:W-:-:S07]  /*e720*/  IMAD.MOV.U32 R15, RZ, RZ, -0x1 ;  /* 0xffffffffff0f7424 */ /* 0x000fce00078e00ff */
[----:B0-----:R-:W-:Y:S05]  /*e730*/  WARPSYNC.COLLECTIVE R15, `(.L_x_8734) ;  /* 0x000000000f0c7348 */ /* 0x001fea0003c00000 */
[----:B------:R-:W-:Y:S02]  /*e740*/  ELECT P6, UR62, PT ;  /* 0x00000000003e782f */ /* 0x000fe400038c0000 */
[----:B------:R-:W-:Y:S01]  /*e750*/  MOV R14, UR62 ;  /* 0x0000003e000e7c02 */ /* 0x000fe20008000f00 */
[----:B0-----:R-:W-:Y:S10]  /*e760*/  ENDCOLLECTIVE ;  /* 0x000000000000791b */ /* 0x001ff40003800000 */
.L_x_8734:
[----:B------:R-:W-:Y:S05]  /*e770*/  BSYNC B0 ;  /* 0x0000000000007941 */ /* 0x000fea0003800000 */
.L_x_8733:
[----:B------:R-:W-:Y:S05]  /*e780*/  BRA `(.L_x_8735) ;  /* 0xffffffc400607947 */ /* 0x000fea000383ffff */
.L_x_8659:
[----:B-1----:R1:W2:Y:S02]  /*e790*/  SYNCS.PHASECHK.TRANS64.TRYWAIT P0, [R4+URZ+0x19c80], R3 ;  /* 0x019c8003040075a7 */ /* 0x0022a4000800017f */
[----:B--2---:R-:W-:Y:S05]  /*e7a0*/  @!P0 NANOSLEEP.SYNCS 0x989680 ;  /* 0x009896800000895d */ /* 0x004fea0003900000 */
[----:B------:R-:W2:Y:S02]  /*e7b0*/  @!P0 SYNCS.PHASECHK.TRANS64 P0, [R4+URZ+0x19c80], R3 ;  /* 0x019c8003040085a7 */ /* 0x000ea4000800007f */
[----:B--2---:R-:W-:Y:S05]  /*e7c0*/  @!P0 BRA `(.L_x_8659) ;  /* 0xfffffffc00f08947 */ /* 0x004fea000383ffff */
[----:B------:R-:W-:Y:S05]  /*e7d0*/  BRA `(.L_x_8736) ;  /* 0xffffffc400bc7947 */ /* 0x000fea000383ffff */
.L_x_8661:
[----:B--2---:R2:W3:Y:S02]  /*e7e0*/  SYNCS.PHASECHK.TRANS64.TRYWAIT P0, [R4+URZ+0x19c40], R3 ;  /* 0x019c4003040075a7 */ /* 0x0044e4000800017f */
[----:B---3--:R-:W-:Y:S05]  /*e7f0*/  @!P0 NANOSLEEP.SYNCS 0x989680 ;  /* 0x009896800000895d */ /* 0x008fea0003900000 */
[----:B------:R-:W3:Y:S02]  /*e800*/  @!P0 SYNCS.PHASECHK.TRANS64 P0, [R4+URZ+0x19c40], R3 ;  /* 0x019c4003040085a7 */ /* 0x000ee4000800007f */
[----:B---3--:R-:W-:Y:S05]  /*e810*/  @!P0 BRA `(.L_x_8661) ;  /* 0xfffffffc00f08947 */ /* 0x008fea000383ffff */
[----:B------:R-:W-:Y:S05]  /*e820*/  BRA `(.L_x_8737) ;  /* 0xffffffc800407947 */ /* 0x000fea000383ffff */
.L_x_8665:
[----:B------:R-:W2:Y:S01]  /*e830*/  LDL.LU R11, [R1+0x8] ;  /* 0x00000800010b7983 */ /* 0x000ea20000300800 */
[----:B------:R-:W-:Y:S01]  /*e840*/  IMAD.MOV.U32 R13, RZ, RZ, R0 ;  /* 0x000000ffff0d7224 */ /* 0x000fe200078e0000 */
[----:B------:R-:W-:Y:S01]  /*e850*/  LOP3.LUT R6, R6, 0x7f, RZ, 0xc0, !PT ;  /* 0x0000007f06067812 */ /* 0x000fe200078ec0ff */
[----:B------:R-:W-:Y:S02]  /*e860*/  IMAD.MOV.U32 R12, RZ, RZ, RZ ;  /* 0x000000ffff0c7224 */ /* 0x000fe400078e00ff */
[----:B------:R-:W-:Y:S01]  /*e870*/  IMAD.MOV.U32 R15, RZ, RZ, -0x1 ;  /* 0xffffffffff0f7424 */ /* 0x000fe200078e00ff */
        /* <DEDUP_REMOVED lines=8> */
.L_x_8738:
[----:B------:R-:W-:Y:S02]  /*e900*/  IMAD.MOV.U32 R13, RZ, RZ, R4 ;  /* 0x000000ffff0d7224 */ /* 0x000fe400078e0004 */
[----:B------:R-:W-:-:S07]  /*e910*/  IMAD.MOV.U32 R2, RZ, RZ, R14 ;  /* 0x000000ffff027224 */ /* 0x000fce00078e000e */
[----:B------:R-:W-:Y:S05]  /*e920*/  WARPSYNC.COLLECTIVE R15, `(.L_x_8739) ;  /* 0x000000000f087348 */ /* 0x000fea0003c00000 */
[----:B------:R0:W1:Y:S02]  /*e930*/  SHFL.IDX P6, R14, R13, R12, R11 ;  /* 0x0000000c0d0e7389 */ /* 0x00006400000c000b */
[----:B01----:R-:W-:Y:S01]  /*e940*/  ENDCOLLECTIVE ;  /* 0x000000000000791b */ /* 0x003fe20003800000 */
.L_x_8739:
[----:B------:R-:W-:Y:S02]  /*e950*/  IMAD.MOV.U32 R13, RZ, RZ, R0 ;  /* 0x000000ffff0d7224 */ /* 0x000fe400078e0000 */
[----:B------:R-:W-:Y:S02]  /*e960*/  IMAD.MOV.U32 R12, RZ, RZ, 0x1 ;  /* 0x00000001ff0c7424 */ /* 0x000fe400078e00ff */
[----:B------:R-:W-:-:S07]  /*e970*/  IMAD.MOV.U32 R3, RZ, RZ, R14 ;  /* 0x000000ffff037224 */ /* 0x000fce00078e000e */
[----:B------:R-:W-:Y:S05]  /*e980*/  WARPSYNC.COLLECTIVE R15, `(.L_x_8740) ;  /* 0x000000000f087348 */ /* 0x000fea0003c00000 */
[----:B------:R0:W1:Y:S02]  /*e990*/  SHFL.IDX P6, R14, R13, R12, R11 ;  /* 0x0000000c0d0e7389 */ /* 0x00006400000c000b */
[----:B01----:R-:W-:Y:S01]  /*e9a0*/  ENDCOLLECTIVE ;  /* 0x000000000000791b */ /* 0x003fe20003800000 */
.L_x_8740:
        /* <DEDUP_REMOVED lines=10> */
.L_x_8741:
        /* <DEDUP_REMOVED lines=8> */
[----:B0-----:R-:W-:Y:S02]  /*ead0*/  VIADD R2, R6, 0x40 ;  /* 0x0000004006027836 */ /* 0x001fe40000000000 */
[----:B------:R-:W-:-:S07]  /*eae0*/  IMAD.MOV.U32 R4, RZ, RZ, R14 ;  /* 0x000000ffff047224 */ /* 0x000fce00078e000e */
[----:B------:R-:W-:Y:S05]  /*eaf0*/  WARPSYNC.COLLECTIVE R15, `(.L_x_8742) ;  /* 0x000000000f087348 */ /* 0x000fea0003c00000 */
[----:B------:R0:W1:Y:S02]  /*eb00*/  SHFL.IDX P6, R14, R13, R12, R11 ;  /* 0x0000000c0d0e7389 */ /* 0x00006400000c000b */
[----:B01----:R-:W-:Y:S01]  /*eb10*/  ENDCOLLECTIVE ;  /* 0x000000000000791b */ /* 0x003fe20003800000 */
.L_x_8742:
[----:B------:R-:W-:-:S13]  /*eb20*/  ISETP.GE.AND P4, PT, R2, R5, PT ;  /* 0x000000050200720c */ /* 0x000fda0003f86270 */
[----:B------:R-:W-:Y:S01]  /*eb30*/  @!P4 IADD3 R2, P3, R20, R4, RZ ;  /* 0x000000041402c210 */ /* 0x000fe20007f7e0ff */
[----:B------:R-:W-:-:S04]  /*eb40*/  IMAD.MOV.U32 R13, RZ, RZ, R8 ;  /* 0x000000ffff0d7224 */ /* 0x000fc800078e0008 */
[----:B------:R-:W-:-:S04]  /*eb50*/  @!P4 IMAD.X R0, RZ, RZ, R0, P3 ;  /* 0x000000ffff00c224 */ /* 0x000fc800018e0600 */
[----:B------:R-:W-:Y:S02]  /*eb60*/  @!P4 IMAD.MOV.U32 R3, RZ, RZ, R0 ;  /* 0x000000ffff03c224 */ /* 0x000fe400078e0000 */
[----:B------:R-:W-:-:S07]  /*eb70*/  IMAD.MOV.U32 R7, RZ, RZ, R14 ;  /* 0x000000ffff077224 */ /* 0x000fce00078e000e */
[----:B------:R-:W-:Y:S05]  /*eb80*/  WARPSYNC.COLLECTIVE R15, `(.L_x_8743) ;  /* 0x000000000f087348 */ /* 0x000fea0003c00000 */
[----:B------:R0:W1:Y:S02]  /*eb90*/  SHFL.IDX P6, R14, R13, R12, R11 ;  /* 0x0000000c0d0e7389 */ /* 0x00006400000c000b */
[----:B01----:R-:W-:Y:S01]  /*eba0*/  ENDCOLLECTIVE ;  /* 0x000000000000791b */ /* 0x003fe20003800000 */
.L_x_8743:
[----:B------:R-:W-:Y:S01]  /*ebb0*/  @!PT LDS RZ, [RZ] ;  /* 0x00000000fffff984 */ /* 0x000fe20000000800 */
[----:B------:R-:W-:Y:S01]  /*ebc0*/  @!PT LDS RZ, [RZ] ;  /* 0x00000000fffff984 */ /* 0x000fe20000000800 */
[----:B------:R-:W-:Y:S01]  /*ebd0*/  @!PT LDS RZ, [RZ] ;  /* 0x00000000fffff984 */ /* 0x000fe20000000800 */
[----:B------:R1:W-:Y:S04]  /*ebe0*/  @!P4 LDGSTS.E.BYPASS.LTC128B.128 [R10+0xf800], desc[UR52][R2.64], !P2 ;  /* 0x0f800000020acfae */ /* 0x0003e8000d101d74 */
[----:B------:R1:W-:Y:S04]  /*ebf0*/  @!P4 LDGSTS.E.BYPASS.LTC128B.128 [R10+0x11000], desc[UR52][R2.64+0x20], !P1 ;  /* 0x11000020020acfae */ /* 0x0003e8000c901d74 */
[----:B------:R1:W-:Y:S01]  /*ec00*/  @!P4 LDGSTS.E.BYPASS.LTC128B.128 [R10+0x12800], desc[UR52][R2.64+0x40], !P0 ;  /* 0x12800040020acfae */ /* 0x0003e2000c101d74 */
[----:B------:R-:W-:Y:S05]  /*ec10*/  BRA `(.L_x_8744) ;  /* 0xffffffd000107947 */ /* 0x000fea000383ffff */
.L_x_8670:
[----:B0-----:R0:W1:Y:S02]  /*ec20*/  SYNCS.PHASECHK.TRANS64.TRYWAIT P0, [R16+URZ+0x19c20], R3 ;  /* 0x019c2003100075a7 */ /* 0x001064000800017f */
[----:B-1----:R-:W-:Y:S05]  /*ec30*/  @!P0 NANOSLEEP.SYNCS 0x989680 ;  /* 0x009896800000895d */ /* 0x002fea0003900000 */
[----:B------:R-:W1:Y:S02]  /*ec40*/  @!P0 SYNCS.PHASECHK.TRANS64 P0, [R16+URZ+0x19c20], R3 ;  /* 0x019c2003100085a7 */ /* 0x000e64000800007f */
[----:B-1----:R-:W-:Y:S05]  /*ec50*/  @!P0 BRA `(.L_x_8670) ;  /* 0xfffffffc00f08947 */ /* 0x002fea000383ffff */
[----:B------:R-:W-:Y:S05]  /*ec60*/  BRA `(.L_x_8745) ;  /* 0xffffffd000807947 */ /* 0x000fea000383ffff */
.L_x_8676:
[----:B0-----:R0:W1:Y:S02]  /*ec70*/  SYNCS.PHASECHK.TRANS64.TRYWAIT P0, [R6+URZ+0x19c80], R4 ;  /* 0x019c8004060075a7 */ /* 0x001064000800017f */
[----:B-1----:R-:W-:Y:S05]  /*ec80*/  @!P0 NANOSLEEP.SYNCS 0x989680 ;  /* 0x009896800000895d */ /* 0x002fea0003900000 */
[----:B------:R-:W1:Y:S02]  /*ec90*/  @!P0 SYNCS.PHASECHK.TRANS64 P0, [R6+URZ+0x19c80], R4 ;  /* 0x019c8004060085a7 */ /* 0x000e64000800007f */
[----:B-1----:R-:W-:Y:S05]  /*eca0*/  @!P0 BRA `(.L_x_8676) ;  /* 0xfffffffc00f08947 */ /* 0x002fea000383ffff */
[----:B------:R-:W-:Y:S05]  /*ecb0*/  BRA `(.L_x_8746) ;  /* 0xffffffd400287947 */ /* 0x000fea000383ffff */
.L_x_8683:
[----:B-1----:R1:W2:Y:S02]  /*ecc0*/  SYNCS.PHASECHK.TRANS64.TRYWAIT P0, [R6+URZ+0x19c40], R4 ;  /* 0x019c4004060075a7 */ /* 0x0022a4000800017f */
[----:B--2---:R-:W-:Y:S05]  /*ecd0*/  @!P0 NANOSLEEP.SYNCS 0x989680 ;  /* 0x009896800000895d */ /* 0x004fea0003900000 */
[----:B------:R-:W2:Y:S02]  /*ece0*/  @!P0 SYNCS.PHASECHK.TRANS64 P0, [R6+URZ+0x19c40], R4 ;  /* 0x019c4004060085a7 */ /* 0x000ea4000800007f */
[----:B--2---:R-:W-:Y:S05]  /*ecf0*/  @!P0 BRA `(.L_x_8683) ;  /* 0xfffffffc00f08947 */ /* 0x004fea000383ffff */
[----:B------:R-:W-:Y:S05]  /*ed00*/  BRA `(.L_x_8747) ;  /* 0xffffffd800207947 */ /* 0x000fea000383ffff */
.L_x_8691:
[----:B0-----:R0:W1:Y:S02]  /*ed10*/  SYNCS.PHASECHK.TRANS64.TRYWAIT P0, [R3+URZ+0x19c70], R4 ;  /* 0x019c7004030075a7 */ /* 0x001064000800017f */
[----:B-1----:R-:W-:Y:S05]  /*ed20*/  @!P0 NANOSLEEP.SYNCS 0x989680 ;  /* 0x009896800000895d */ /* 0x002fea0003900000 */
[----:B------:R-:W1:Y:S02]  /*ed30*/  @!P0 SYNCS.PHASECHK.TRANS64 P0, [R3+URZ+0x19c70], R4 ;  /* 0x019c7004030085a7 */ /* 0x000e64000800007f */
[----:B-1----:R-:W-:Y:S05]  /*ed40*/  @!P0 BRA `(.L_x_8691) ;  /* 0xfffffffc00f08947 */ /* 0x002fea000383ffff */
[----:B------:R-:W-:Y:S05]  /*ed50*/  BRA `(.L_x_8748) ;  /* 0xffffffdc00347947 */ /* 0x000fea000383ffff */
.L_x_8693:
[----:B0-----:R0:W1:Y:S02]  /*ed60*/  SYNCS.PHASECHK.TRANS64.TRYWAIT P0, [R3+URZ+0x19c60], R4 ;  /* 0x019c6004030075a7 */ /* 0x001064000800017f */
[----:B-1----:R-:W-:Y:S05]  /*ed70*/  @!P0 NANOSLEEP.SYNCS 0x989680 ;  /* 0x009896800000895d */ /* 0x002fea0003900000 */
[----:B------:R-:W1:Y:S02]  /*ed80*/  @!P0 SYNCS.PHASECHK.TRANS64 P0, [R3+URZ+0x19c60], R4 ;  /* 0x019c6004030085a7 */ /* 0x000e64000800007f */
[----:B-1----:R-:W-:Y:S05]  /*ed90*/  @!P0 BRA `(.L_x_8693) ;  /* 0xfffffffc00f08947 */ /* 0x002fea000383ffff */
[----:B------:R-:W-:Y:S05]  /*eda0*/  BRA `(.L_x_8749) ;  /* 0xffffffdc003c7947 */ /* 0x000fea000383ffff */
.L_x_8700:
[----:B0-----:R0:W1:Y:S02]  /*edb0*/  SYNCS.PHASECHK.TRANS64.TRYWAIT P1, [R0+URZ+0x19c70], R3 ;  /* 0x019c7003000075a7 */ /* 0x001064000802017f */
[----:B-1----:R-:W-:Y:S05]  /*edc0*/  @!P1 NANOSLEEP.SYNCS 0x989680 ;  /* 0x009896800000995d */ /* 0x002fea0003900000 */
[----:B------:R-:W1:Y:S02]  /*edd0*/  @!P1 SYNCS.PHASECHK.TRANS64 P1, [R0+URZ+0x19c70], R3 ;  /* 0x019c7003000095a7 */ /* 0x000e64000802007f */
[----:B-1----:R-:W-:Y:S05]  /*ede0*/  @!P1 BRA `(.L_x_8700) ;  /* 0xfffffffc00f09947 */ /* 0x002fea000383ffff */
[----:B------:R-:W-:Y:S05]  /*edf0*/  BRA `(.L_x_8750) ;  /* 0xffffffe000dc7947 */ /* 0x000fea000383ffff */
.L_x_8702:
[----:B0-----:R0:W1:Y:S02]  /*ee00*/  SYNCS.PHASECHK.TRANS64.TRYWAIT P1, [R0+URZ+0x19c60], R3 ;  /* 0x019c6003000075a7 */ /* 0x001064000802017f */
[----:B-1----:R-:W-:Y:S05]  /*ee10*/  @!P1 NANOSLEEP.SYNCS 0x989680 ;  /* 0x009896800000995d */ /* 0x002fea0003900000 */
[----:B------:R-:W1:Y:S02]  /*ee20*/  @!P1 SYNCS.PHASECHK.TRANS64 P1, [R0+URZ+0x19c60], R3 ;  /* 0x019c6003000095a7 */ /* 0x000e64000802007f */
[----:B-1----:R-:W-:Y:S05]  /*ee30*/  @!P1 BRA `(.L_x_8702) ;  /* 0xfffffffc00f09947 */ /* 0x002fea000383ffff */
[----:B------:R-:W-:Y:S05]  /*ee40*/  BRA `(.L_x_8751) ;  /* 0xffffffe000e07947 */ /* 0x000fea000383ffff */
.L_x_8715:
[----:B0-----:R0:W1:Y:S02]  /*ee50*/  SYNCS.PHASECHK.TRANS64.TRYWAIT P0, [R7+URZ+0x19c20], R0 ;  /* 0x019c2000070075a7 */ /* 0x001064000800017f */
[----:B-1----:R-:W-:Y:S05]  /*ee60*/  @!P0 NANOSLEEP.SYNCS 0x989680 ;  /* 0x009896800000895d */ /* 0x002fea0003900000 */
[----:B------:R-:W1:Y:S02]  /*ee70*/  @!P0 SYNCS.PHASECHK.TRANS64 P0, [R7+URZ+0x19c20], R0 ;  /* 0x019c2000070085a7 */ /* 0x000e64000800007f */
[----:B-1----:R-:W-:Y:S05]  /*ee80*/  @!P0 BRA `(.L_x_8715) ;  /* 0xfffffffc00f08947 */ /* 0x002fea000383ffff */
[----:B------:R-:W-:Y:S05]  /*ee90*/  BRA `(.L_x_8752) ;  /* 0xfffffff000c07947 */ /* 0x000fea000383ffff */
.L_x_8716:
        /* <DEDUP_REMOVED lines=11> */
.L_x_8754:
[----:B------:R-:W-:Y:S05]  /*ef50*/  BSYNC B0 ;  /* 0x0000000000007941 */ /* 0x000fea0003800000 */
.L_x_8753:
[----:B------:R-:W-:Y:S05]  /*ef60*/  BRA `(.L_x_8755) ;  /* 0xfffffff000a87947 */ /* 0x000fea000383ffff */
.L_x_8719:
[----:B------:R-:W-:Y:S01]  /*ef70*/  BSSY B1, `(.L_x_8756) ;  /* 0x0000006000017945 */ /* 0x000fe20003800000 */
[----:B------:R-:W-:-:S07]  /*ef80*/  IMAD.MOV.U32 R15, RZ, RZ, -0x1 ;  /* 0xffffffffff0f7424 */ /* 0x000fce00078e00ff */
[----:B0-----:R-:W-:Y:S05]  /*ef90*/  WARPSYNC.COLLECTIVE R15, `(.L_x_8757) ;  /* 0x000000000f0c7348 */ /* 0x001fea0003c00000 */
[----:B------:R-:W-:Y:S02]  /*efa0*/  ELECT P6, UR62, PT ;  /* 0x00000000003e782f */ /* 0x000fe400038c0000 */
[----:B------:R-:W-:Y:S01]  /*efb0*/  MOV R14, UR62 ;  /* 0x0000003e000e7c02 */ /* 0x000fe20008000f00 */
[----:B0-----:R-:W-:Y:S10]  /*efc0*/  ENDCOLLECTIVE ;  /* 0x000000000000791b */ /* 0x001ff40003800000 */
.L_x_8757:
[----:B------:R-:W-:Y:S05]  /*efd0*/  BSYNC B1 ;  /* 0x0000000000017941 */ /* 0x000fea0003800000 */
.L_x_8756:
[----:B------:R-:W-:Y:S05]  /*efe0*/  BRA `(.L_x_8758) ;  /* 0xfffffff000a07947 */ /* 0x000fea000383ffff */
.L_x_8721:
[----:B0-----:R0:W1:Y:S02]  /*eff0*/  SYNCS.PHASECHK.TRANS64.TRYWAIT P1, [R5+URZ], R4 ;  /* 0x00000004050075a7 */ /* 0x001064000802017f */
[----:B-1----:R-:W-:Y:S05]  /*f000*/  @!P1 NANOSLEEP.SYNCS 0x989680 ;  /* 0x009896800000995d */ /* 0x002fea0003900000 */
[----:B------:R-:W1:Y:S02]  /*f010*/  @!P1 SYNCS.PHASECHK.TRANS64 P1, [R5+URZ], R4 ;  /* 0x00000004050095a7 */ /* 0x000e64000802007f */
[----:B-1----:R-:W-:Y:S05]  /*f020*/  @!P1 BRA `(.L_x_8721) ;  /* 0xfffffffc00f09947 */ /* 0x002fea000383ffff */
[----:B------:R-:W-:Y:S05]  /*f030*/  BRA `(.L_x_8759) ;  /* 0xfffffff000d47947 */ /* 0x000fea000383ffff */
.L_x_8722:
[----:B-1----:R1:W2:Y:S02]  /*f040*/  SYNCS.PHASECHK.TRANS64.TRYWAIT P1, [R3+URZ], R0 ;  /* 0x00000000030075a7 */ /* 0x0022a4000802017f */
[----:B--2---:R-:W-:Y:S05]  /*f050*/  @!P1 NANOSLEEP.SYNCS 0x989680 ;  /* 0x009896800000995d */ /* 0x004fea0003900000 */
[----:B------:R-:W2:Y:S02]  /*f060*/  @!P1 SYNCS.PHASECHK.TRANS64 P1, [R3+URZ], R0 ;  /* 0x00000000030095a7 */ /* 0x000ea4000802007f */
[----:B--2---:R-:W-:Y:S05]  /*f070*/  @!P1 BRA `(.L_x_8722) ;  /* 0xfffffffc00f09947 */ /* 0x004fea000383ffff */
[----:B------:R-:W-:Y:S05]  /*f080*/  BRA `(.L_x_8760) ;  /* 0xfffffff000c87947 */ /* 0x000fea000383ffff */
.L_x_8724:
[----:B-1----:R1:W2:Y:S02]  /*f090*/  SYNCS.PHASECHK.TRANS64.TRYWAIT P1, [R3+URZ+0x19c60], R4 ;  /* 0x019c6004030075a7 */ /* 0x0022a4000802017f */
[----:B--2---:R-:W-:Y:S05]  /*f0a0*/  @!P1 NANOSLEEP.SYNCS 0x989680 ;  /* 0x009896800000995d */ /* 0x004fea0003900000 */
[----:B------:R-:W2:Y:S02]  /*f0b0*/  @!P1 SYNCS.PHASECHK.TRANS64 P1, [R3+URZ+0x19c60], R4 ;  /* 0x019c6004030095a7 */ /* 0x000ea4000802007f */
[----:B--2---:R-:W-:Y:S05]  /*f0c0*/  @!P1 BRA `(.L_x_8724) ;  /* 0xfffffffc00f09947 */ /* 0x004fea000383ffff */
[----:B------:R-:W-:Y:S05]  /*f0d0*/  BRA `(.L_x_8761) ;  /* 0xfffffff000c87947 */ /* 0x000fea000383ffff */
.L_x_8726:
[----:B0-----:R0:W2:Y:S02]  /*f0e0*/  SYNCS.PHASECHK.TRANS64.TRYWAIT P1, [R5+URZ+0x19c60], R0 ;  /* 0x019c6000050075a7 */ /* 0x0010a4000802017f */
[----:B--2---:R-:W-:Y:S05]  /*f0f0*/  @!P1 NANOSLEEP.SYNCS 0x989680 ;  /* 0x009896800000995d */ /* 0x004fea0003900000 */
[----:B------:R-:W2:Y:S02]  /*f100*/  @!P1 SYNCS.PHASECHK.TRANS64 P1, [R5+URZ+0x19c60], R0 ;  /* 0x019c6000050095a7 */ /* 0x000ea4000802007f */
[----:B--2---:R-:W-:Y:S05]  /*f110*/  @!P1 BRA `(.L_x_8726) ;  /* 0xfffffffc00f09947 */ /* 0x004fea000383ffff */
[----:B------:R-:W-:Y:S05]  /*f120*/  BRA `(.L_x_8762) ;  /* 0xfffffff000c87947 */ /* 0x000fea000383ffff */
.L_x_8728:
[----:B--2---:R2:W3:Y:S02]  /*f130*/  SYNCS.PHASECHK.TRANS64.TRYWAIT P0, [R3+URZ+0x19c80], R4 ;  /* 0x019c8004030075a7 */ /* 0x0044e4000800017f */
[----:B---3--:R-:W-:Y:S05]  /*f140*/  @!P0 NANOSLEEP.SYNCS 0x989680 ;  /* 0x009896800000895d */ /* 0x008fea0003900000 */
[----:B------:R-:W3:Y:S02]  /*f150*/  @!P0 SYNCS.PHASECHK.TRANS64 P0, [R3+URZ+0x19c80], R4 ;  /* 0x019c8004030085a7 */ /* 0x000ee4000800007f */
[----:B---3--:R-:W-:Y:S05]  /*f160*/  @!P0 BRA `(.L_x_8728) ;  /* 0xfffffffc00f08947 */ /* 0x008fea000383ffff */
[----:B------:R-:W-:Y:S05]  /*f170*/  BRA `(.L_x_8729) ;  /* 0xfffffff000c47947 */ /* 0x000fea000383ffff */
.L_x_8763:
        /* <DEDUP_REMOVED lines=16> */
.L_x_12982:


//--------------------- .text._ZN7cutlass13device_kernelIN5flash11enable_sm90INS1_16FlashAttnFwdSm90INS1_25CollectiveMainloopFwdSm90ILi2EN4cute5tupleIJNS5_1CILi1EEES8_S8_EEENS6_IJNS7_ILi192EEENS7_ILi128EEENS7_ILi96EEEEEELi96ENS_12float_e4m3_tEfNS_4arch4Sm90ELb0ELb0ELb1ELb1ELb0ELb1ELb0ELb1ELb1ELb1ELb0ELb0EEENS1_21CollectiveEpilogueFwdINS6_IJSA_SC_SB_EEES9_NS_10bfloat16_tESG_Li384ELb1ELb1ELb0ELb1EEENS1_36VarlenDynamicPersistentTileSchedulerILi192ELi128ELi384ELi128ELb0ELb1ELb1ELb0ELb1ELb1EEEEEEEEEvNT_6ParamsE --------------------------
	.section	.text._ZN7cutlass13device_kernelIN5flash11enable_sm90INS1_16FlashAttnFwdSm90INS1_25CollectiveMainloopFwdSm90ILi2EN4cute5tupleIJNS5_1CILi1EEES8_S8_EEENS6_IJNS7_ILi192EEENS7_ILi128EEENS7_ILi96EEEEEELi96ENS_12float_e4m3_tEfNS_4arch4Sm90ELb0ELb0ELb1ELb1ELb0ELb1ELb0ELb1ELb1ELb1ELb0ELb0EEENS1_21CollectiveEpilogueFwdINS6_IJSA_SC_SB_EEES9_NS_10bfloat16_tESG_Li384ELb1ELb1ELb0ELb1EEENS1_36VarlenDynamicPersistentTileSchedulerILi192ELi128ELi384ELi128ELb0ELb1ELb1ELb0ELb1ELb1EEEEEEEEEvNT_6ParamsE,"ax",@progbits
	.align	128
.text._ZN7cutlass13device_kernelIN5flash11enable_sm90INS1_16FlashAttnFwdSm90INS1_25CollectiveMainloopFwdSm90ILi2EN4cute5tupleIJNS5_1CILi1EEES8_S8_EEENS6_IJNS7_ILi192EEENS7_ILi128EEENS7_ILi96EEEEEELi96ENS_12float_e4m3_tEfNS_4arch4Sm90ELb0ELb0ELb1ELb1ELb0ELb1ELb0ELb1ELb1ELb1ELb0ELb0EEENS1_21CollectiveEpilogueFwdINS6_IJSA_SC_SB_EEES9_NS_10bfloat16_tESG_Li384ELb1ELb1ELb0ELb1EEENS1_36VarlenDynamicPersistentTileSchedulerILi192ELi128ELi384ELi128ELb0ELb1ELb1ELb0ELb1ELb1EEEEEEEEEvNT_6ParamsE:
        .type           _ZN7cutlass13device_kernelIN5flash11enable_sm90INS1_16FlashAttnFwdSm90INS1_25CollectiveMainloopFwdSm90ILi2EN4cute5tupleIJNS5_1CILi1EEES8_S8_EEENS6_IJNS7_ILi192EEENS7_ILi128EEENS7_ILi96EEEEEELi96ENS_12float_e4m3_tEfNS_4arch4Sm90ELb0ELb0ELb1ELb1ELb0ELb1ELb0ELb1ELb1ELb1ELb0ELb0EEENS1_21CollectiveEpilogueFwdINS6_IJSA_SC_SB_EEES9_NS_10bfloat16_tESG_Li384ELb1ELb1ELb0ELb1EEENS1_36VarlenDynamicPersistentTileSchedulerILi192ELi128ELi384ELi128ELb0ELb1ELb1ELb0ELb1ELb1EEEEEEEEEvNT_6ParamsE,@function
        .size           _ZN7cutlass13device_kernelIN5flash11enable_sm90INS1_16FlashAttnFwdSm90INS1_25CollectiveMainloopFwdSm90ILi2EN4cute5tupleIJNS5_1CILi1EEES8_S8_EEENS6_IJNS7_ILi192EEENS7_ILi128EEENS7_ILi96EEEEEELi96ENS_12float_e4m3_tEfNS_4arch4Sm90ELb0ELb0ELb1ELb1ELb0ELb1ELb0ELb1ELb1ELb1ELb0ELb0EEENS1_21CollectiveEpilogueFwdINS6_IJSA_SC_SB_EEES9_NS_10bfloat16_tESG_Li384ELb1ELb1ELb0ELb1EEENS1_36VarlenDynamicPersistentTileSchedulerILi192ELi128ELi384ELi128ELb0ELb1ELb1ELb0ELb1ELb1EEEEEEEEEvNT_6ParamsE,(.L_x_12983 - _ZN7cutlass13device_kernelIN5flash11enable_sm90INS1_16FlashAttnFwdSm90INS1_25CollectiveMainloopFwdSm90ILi2EN4cute5tupleIJNS5_1CILi1EEES8_S8_EEENS6_IJNS7_ILi192EEENS7_ILi128EEENS7_ILi96EEEEEELi96ENS_12float_e4m3_tEfNS_4arch4Sm90ELb0ELb0ELb1ELb1ELb0ELb1ELb0ELb1ELb1ELb1ELb0ELb0EEENS1_21CollectiveEpilogueFwdINS6_IJSA_SC_SB_EEES9_NS_10bfloat16_tESG_Li384ELb1ELb1ELb0ELb1EEENS1_36VarlenDynamicPersistentTileSchedulerILi192ELi128ELi384ELi128ELb0ELb1ELb1ELb0ELb1ELb1EEEEEEEEEvNT_6ParamsE)
        .other          _ZN7cutlass13device_kernelIN5flash11enable_sm90INS1_16FlashAttnFwdSm90INS1_25CollectiveMainloopFwdSm90ILi2EN4cute5tupleIJNS5_1CILi1EEES8_S8_EEENS6_IJNS7_ILi192EEENS7_ILi128EEENS7_ILi96EEEEEELi96ENS_12float_e4m3_tEfNS_4arch4Sm90ELb0ELb0ELb1ELb1ELb0ELb1ELb0ELb1ELb1ELb1ELb0ELb0EEENS1_21CollectiveEpilogueFwdINS6_IJSA_SC_SB_EEES9_NS_10bfloat16_tESG_Li384ELb1ELb1ELb0ELb1EEENS1_36VarlenDynamicPersistentTileSchedulerILi192ELi128ELi384ELi128ELb0ELb1ELb1ELb0ELb1ELb1EEEEEEEEEvNT_6ParamsE,@"STO_CUDA_ENTRY STV_DEFAULT"
_ZN7cutlass13device_kernelIN5flash11enable_sm90INS1_16FlashAttnFwdSm90INS1_25CollectiveMainloopFwdSm90ILi2EN4cute5tupleIJNS5_1CILi1EEES8_S8_EEENS6_IJNS7_ILi192EEENS7_ILi128EEENS7_ILi96EEEEEELi96ENS_12float_e4m3_tEfNS_4arch4Sm90ELb0ELb0ELb1ELb1ELb0ELb1ELb0ELb1ELb1ELb1ELb0ELb0EEENS1_21CollectiveEpilogueFwdINS6_IJSA_SC_SB_EEES9_NS_10bfloat16_tESG_Li384ELb1ELb1ELb0ELb1EEENS1_36VarlenDynamicPersistentTileSchedulerILi192ELi128ELi384ELi128ELb0ELb1ELb1ELb0ELb1ELb1EEEEEEEEEvNT_6ParamsE:
        /* <DEDUP_REMOVED lines=24> */
.L_x_8765:
[----:B------:R-:W-:Y:S05]  /*0180*/  BSYNC B0 ;  /* 0x0000000000007941 */ /* 0x000fea0003800000 */
.L_x_8764:
        /* <DEDUP_REMOVED lines=41> */
.L_x_8766:
        /* <DEDUP_REMOVED lines=22> */
.L_x_8767:
        /* <DEDUP_REMOVED lines=18> */
.L_x_8768:
        /* <DEDUP_REMOVED lines=22> */
.L_x_8769:
        /* <DEDUP_REMOVED lines=22> */
.L_x_8770:
        /* <DEDUP_REMOVED lines=8> */
.L_x_8773:
[----:B------:R-:W-:-:S08]  /*09e0*/  NOP ;  /* 0x0000000000007918 */ /* 0x000fd00000000000 */
[----:B------:R-:W0:Y:S02]  /*09f0*/  USETMAXREG.TRY_ALLOC.CTAPOOL UP0, 0xa0 ;  /* 0x000000a0000079c8 */ /* 0x000e240008000600 */
[----:B0-----:R-:W-:-:S13]  /*0a00*/  PLOP3.LUT P0, PT, PT, PT, UP0, 0x80, 0x0 ;  /* 0x000000000000781c */ /* 0x001fda0003f0f008 */
[----:B------:R-:W-:Y:S05]  /*0a10*/  @!P0 BRA `(.L_x_8773) ;  /* 0xfffffffc00f08947 */ /* 0x000fea000383ffff */
[----:B------:R-:W0:Y:S08]  /*0a20*/  S2UR UR4, SR_CgaCtaId ;  /* 0x00000000000479c3 */ /* 0x000e300000008800 */
[----:B------:R-:W-:Y:S06]  /*0a30*/  BAR.ARV 0x8, 0x200 ;  /* 0x0208000000007b1d */ /* 0x000fec0000002000 */
[----:B------:R-:W-:-:S02]  /*0a40*/  MOV R16, 0x400 ;  /* 0x0000040000107802 */ /* 0x000fc40000000f00 */
[----:B------:R-:W-:Y:S01]  /*0a50*/  BAR.SYNC.DEFER_BLOCKING 0x5, 0x200 ;  /* 0x0148000000007b1d */ /* 0x000fe20000010000 */
[----:B0-----:R-:W-:-:S05]  /*0a60*/  IMAD.U32 R0, RZ, RZ, UR4 ;  /* 0x00000004ff007e24 */ /* 0x001fca000f8e00ff */
[----:B------:R-:W-:Y:S01]  /*0a70*/  ULDC UR4, c[0x0][0xc3c] ;  /* 0x00030f0000047ab9 */ /* 0x000fe20000000800 */
[----:B------:R-:W-:Y:S01]  /*0a80*/  LEA R16, R0, R16, 0x18 ;  /* 0x0000001000107211 */ /* 0x000fe200078ec0ff */
[----:B------:R-:W-:Y:S04]  /*0a90*/  STL [R1+0x18], R0 ;  /* 0x0000180001007387 */ /* 0x000fe80000100800 */
[----:B------:R-:W0:Y:S01]  /*0aa0*/  LDS.128 R8, [R16+0x19cd0] ;  /* 0x019cd00010087984 */ /* 0x000e220000000c00 */
[----:B------:R-:W-:Y:S06]  /*0ab0*/  BAR.ARV 0x4, 0x200 ;  /* 0x0108000000007b1d */ /* 0x000fec0000002000 */
[----:B0-----:R-:W-:-:S13]  /*0ac0*/  ISETP.GE.AND P0, PT, R11, UR4, PT ;  /* 0x000000040b007c0c */ /* 0x001fda000bf06270 */
[----:B------:R-:W-:Y:S05]  /*0ad0*/  @P0 BRA `(.L_x_8774) ;  /* 0x0000018800b40947 */ /* 0x000fea0003800000 */
[----:B------:R-:W0:Y:S01]  /*0ae0*/  S2R R0, SR_TID.X ;  /* 0x0000000000007919 */ /* 0x000e220000002100 */
[----:B------:R-:W-:Y:S01]  /*0af0*/  IMAD.MOV.U32 R23, RZ, RZ, RZ ;  /* 0x000000ffff177224 */ /* 0x000fe200078e00ff */
[----:B------:R-:W-:Y:S01]  /*0b00*/  CS2R R154, SRZ ;  /* 0x00000000009a7805 */ /* 0x000fe2000001ff00 */
[----:B------:R-:W-:Y:S01]  /*0b10*/  ULOP3.LUT UR36, UR37, 0x1, URZ, 0xfc, !UPT ;  /* 0x0000000125247892 */ /* 0x000fe2000f8efc3f */
[----:B0-----:R-:W-:-:S05]  /*0b20*/  VIADD R24, R0, 0xffffff80 ;  /* 0xffffff8000187836 */ /* 0x001fca0000000000 */
[----:B------:R-:W-:Y:S02]  /*0b30*/  SHF.R.S32.HI R0, RZ, 0x1f, R24 ;  /* 0x0000001fff007819 */ /* 0x000fe40000011418 */
[-C--:B------:R-:W-:Y:S02]  /*0b40*/  LEA.HI R6, R24, R24.reuse, RZ, 0x1 ;  /* 0x0000001818067211 */ /* 0x080fe400078f08ff */
[CC--:B------:R-:W-:Y:S02]  /*0b50*/  LEA.HI R2, R0.reuse, R24.reuse, RZ, 0x5 ;  /* 0x0000001800027211 */ /* 0x0c0fe400078f28ff */
[----:B------:R-:W-:Y:S02]  /*0b60*/  LEA.HI R3, R0, R24, RZ, 0x4 ;  /* 0x0000001800037211 */ /* 0x000fe400078f20ff */
[----:B------:R-:W-:Y:S01]  /*0b70*/  LOP3.LUT R7, R6, 0xfffffffe, RZ, 0xc0, !PT ;  /* 0xfffffffe06077812 */ /* 0x000fe200078ec0ff */
[----:B------:R-:W-:Y:S01]  /*0b80*/  IMAD.SHL.U32 R4, R2, 0x10, RZ ;  /* 0x0000001002047824 */ /* 0x000fe200078e00ff */
[----:B------:R-:W-:-:S02]  /*0b90*/  LOP3.LUT R2, R3, 0x7fffff0, RZ, 0xc0, !PT ;  /* 0x07fffff003027812 */ /* 0x000fc400078ec0ff */
[----:B------:R-:W-:Y:S01]  /*0ba0*/  SHF.R.S32.HI R22, RZ, 0x1, R6 ;  /* 0x00000001ff167819 */ /* 0x000fe20000011406 */
[----:B------:R-:W-:Y:S01]  /*0bb0*/  IMAD.IADD R18, R24, 0x1, -R7 ;  /* 0x0000000118127824 */ /* 0x000fe200078e0a07 */
[----:B------:R-:W-:Y:S01]  /*0bc0*/  LOP3.LUT R5, R4, 0xfffffe00, RZ, 0xc0, !PT ;  /* 0xfffffe0004057812 */ /* 0x000fe200078ec0ff */
[----:B------:R-:W-:Y:S01]  /*0bd0*/  IMAD.IADD R4, R24, 0x1, -R2 ;  /* 0x0000000118047824 */ /* 0x000fe200078e0a02 */
[----:B------:R-:W-:Y:S01]  /*0be0*/  LEA.HI R2, R0, R24, RZ, 0x7 ;  /* 0x0000001800027211 */ /* 0x000fe200078f38ff */
[----:B------:R-:W-:Y:S01]  /*0bf0*/  IMAD.SHL.U32 R152, R18, 0x8, RZ ;  /* 0x0000000812987824 */ /* 0x000fe200078e00ff */
[----:B------:R-:W-:Y:S01]  /*0c00*/  SHF.R.S32.HI R13, RZ, 0x1f, R6 ;  /* 0x0000001fff0d7819 */ /* 0x000fe20000011406 */
[----:B------:R-:W-:Y:S01]  /*0c10*/  IMAD R4, R4, 0x20, R5 ;  /* 0x0000002004047824 */ /* 0x000fe200078e0205 */
[----:B------:R-:W-:Y:S01]  /*0c20*/  LOP3.LUT R6, R2, 0xffffff80, RZ, 0xc0, !PT ;  /* 0xffffff8002067812 */ /* 0x000fe200078ec0ff */
[C---:B------:R-:W-:Y:S01]  /*0c30*/  VIADD R21, R152.reuse, 0x20 ;  /* 0x0000002098157836 */ /* 0x040fe20000000000 */
[----:B------:R-:W-:Y:S01]  /*0c40*/  SHF.R.S32.HI R20, RZ, 0x7, R2 ;  /* 0x00000007ff147819 */ /* 0x000fe20000011402 */
[----:B------:R-:W-:Y:S01]  /*0c50*/  VIADD R157, R152, 0x10 ;  /* 0x00000010989d7836 */ /* 0x000fe20000000000 */
[----:B------:R-:W-:Y:S01]  /*0c60*/  LEA.HI R13, R13, R22, RZ, 0x2 ;  /* 0x000000160d0d7211 */ /* 0x000fe200078f10ff */
[----:B------:R-:W-:Y:S01]  /*0c70*/  IMAD.IADD R17, R24, 0x1, -R6 ;  /* 0x0000000118117824 */ /* 0x000fe200078e0a06 */
[----:B------:R-:W-:Y:S01]  /*0c80*/  SHF.R.S32.HI R2, RZ, 0x4, R3 ;  /* 0x00000004ff027819 */ /* 0x000fe20000011403 */
[----:B------:R-:W-:Y:S01]  /*0c90*/  IMAD.IADD R12, R152, 0x1, R21 ;  /* 0x00000001980c7824 */ /* 0x000fe200078e0215 */
[----:B------:R-:W-:Y:S01]  /*0ca0*/  LOP3.LUT R13, R13, 0x7fffffc, RZ, 0xc0, !PT ;  /* 0x07fffffc0d0d7812 */ /* 0x000fe200078ec0ff */
[----:B------:R-:W-:Y:S01]  /*0cb0*/  STL [R1+0x10], R21 ;  /* 0x0000101501007387 */ /* 0x000fe20000100800 */
[----:B------:R-:W-:-:S02]  /*0cc0*/  SHF.R.S32.HI R6, RZ, 0x1f, R17 ;  /* 0x0000001fff067819 */ /* 0x000fc40000011411 */
[----:B------:R-:W-:Y:S01]  /*0cd0*/  LEA.HI R3, R3, R2, RZ, 0x1 ;  /* 0x0000000203037211 */ /* 0x000fe200078f08ff */
[----:B------:R-:W-:Y:S01]  /*0ce0*/  IMAD.IADD R13, R22, 0x1, -R13 ;  /* 0x00000001160d7824 */ /* 0x000fe200078e0a0d */
[----:B------:R-:W-:Y:S02]  /*0cf0*/  LEA.HI R7, R6, R17, RZ, 0x2 ;  /* 0x0000001106077211 */ /* 0x000fe400078f10ff */
[----:B------:R-:W-:Y:S01]  /*0d00*/  LEA.HI R5, R0, R24, RZ, 0x3 ;  /* 0x0000001800057211 */ /* 0x000fe200078f18ff */
[----:B------:R-:W-:Y:S01]  /*0d10*/  IMAD R14, R2, 0x8, R13 ;  /* 0x00000008020e7824 */ /* 0x000fe200078e020d */
[--C-:B------:R-:W-:Y:S02]  /*0d20*/  SHF.R.S32.HI R8, RZ, 0x2, R7.reuse ;  /* 0x00000002ff087819 */ /* 0x100fe40000011407 */
[----:B------:R-:W-:Y:S01]  /*0d30*/  SHF.R.S32.HI R15, RZ, 0x1f, R7 ;  /* 0x0000001fff0f7819 */ /* 0x000fe20000011407 */
[----:B------:R-:W-:Y:S01]  /*0d40*/  IMAD.SHL.U32 R14, R14, 0x20, RZ ;  /* 0x000000200e0e7824 */ /* 0x000fe200078e00ff */
[----:B------:R-:W-:-:S02]  /*0d50*/  LOP3.LUT R3, R3, 0x1ffffffe, RZ, 0xc0, !PT ;  /* 0x1ffffffe03037812 */ /* 0x000fc400078ec0ff */
[----:B------:R-:W-:Y:S02]  /*0d60*/  LEA.HI R15, R15, R8, RZ, 0x3 ;  /* 0x000000080f0f7211 */ /* 0x000fe400078f18ff */
[----:B------:R-:W-:Y:S01]  /*0d70*/  SHF.R.S32.HI R5, RZ, 0x3, R5 ;  /* 0x00000003ff057819 */ /* 0x000fe20000011405 */
[----:B------:R-:W-:Y:S01]  /*0d80*/  STL [R1+0x14], R14 ;  /* 0x0000140e01007387 */ /* 0x000fe20000100800 */
[----:B------:R-:W-:Y:S01]  /*0d90*/  IADD3 R3, R2, -R3, RZ ;  /* 0x8000000302037210 */ /* 0x000fe20007ffe0ff */
[----:B------:R-:W-:Y:S01]  /*0da0*/  IMAD.HI R2, R20, 0x55555556, RZ ;  /* 0x5555555614027827 */ /* 0x000fe200078e02ff */
[----:B------:R-:W-:Y:S02]  /*0db0*/  SHF.R.S32.HI R13, RZ, 0x1f, R12 ;  /* 0x0000001fff0d7819 */ /* 0x000fe4000001140c */
[----:B------:R-:W-:Y:S01]  /*0dc0*/  LOP3.LUT R15, R15, 0xfffffff8, RZ, 0xc0, !PT ;  /* 0xfffffff80f0f7812 */ /* 0x000fe200078ec0ff */
[----:B------:R-:W-:Y:S01]  /*0dd0*/  IMAD.SHL.U32 R5, R5, 0x80, RZ ;  /* 0x0000008005057824 */ /* 0x000fe200078e00ff */
[----:B------:R-:W-:Y:S01]  /*0de0*/  LEA.HI R6, R6, R17, RZ, 0x5 ;  /* 0x0000001106067211 */ /* 0x000fe200078f28ff */
[----:B------:R-:W-:Y:S01]  /*0df0*/  IMAD R3, R3, 0x8, R4 ;  /* 0x0000000803037824 */ /* 0x000fe200078e0204 */
[----:B------:R-:W-:Y:S01]  /*0e00*/  LEA.HI R19, R13, R12, RZ, 0x4 ;  /* 0x0000000c0d137211 */ /* 0x000fe200078f20ff */
[----:B------:R-:W-:Y:S01]  /*0e10*/  IMAD.IADD R15, R8, 0x1, -R15 ;  /* 0x00000001080f7824 */ /* 0x000fe200078e0a0f */
[----:B------:R-:W-:Y:S01]  /*0e20*/  LEA.HI R2, R2, R2, RZ, 0x1 ;  /* 0x0000000202027211 */ /* 0x000fe200078f08ff */
[----:B------:R-:W-:Y:S01]  /*0e30*/  IMAD.MOV.U32 R8, RZ, RZ, -0x2 ;  /* 0xfffffffeff087424 */ /* 0x000fe200078e00ff */
[----:B------:R-:W-:Y:S01]  /*0e40*/  LOP3.LUT R7, R7, 0x7ffffffc, RZ, 0xc0, !PT ;  /* 0x7ffffffc07077812 */ /* 0x000fe200078ec0ff */
[----:B------:R0:W-:Y:S01]  /*0e50*/  STL [R1+0x6c], R3 ;  /* 0x00006c0301007387 */ /* 0x0001e20000100800 */
[----:B------:R-:W-:Y:S01]  /*0e60*/  SHF.R.S32.HI R6, RZ, 0x5, R6 ;  /* 0x00000005ff067819 */ /* 0x000fe20000011406 */
[----:B------:R-:W-:Y:S01]  /*0e70*/  IMAD R2, R2, -0x3, R20 ;  /* 0xfffffffd02027824 */ /* 0x000fe200078e0214 */
[----:B------:R-:W-:Y:S01]  /*0e80*/  LEA.HI R12, R13, R12, RZ, 0x5 ;  /* 0x0000000c0d0c7211 */ /* 0x000fe200078f28ff */
[----:B------:R-:W-:Y:S01]  /*0e90*/  IMAD.IADD R7, R17, 0x1, -R7 ;  /* 0x0000000111077824 */ /* 0x000fe200078e0a07 */
[----:B------:R-:W-:Y:S01]  /*0ea0*/  LOP3.LUT R156, R5, 0x80, RZ, 0xc0, !PT ;  /* 0x00000080059c7812 */ /* 0x000fe200078ec0ff */
[----:B------:R-:W-:Y:S01]  /*0eb0*/  IMAD R15, R6, 0x10, R15 ;  /* 0x00000010060f7824 */ /* 0x000fe200078e020f */
[----:B------:R-:W-:Y:S01]  /*0ec0*/  SHF.R.S32.HI R12, RZ, 0x5, R12 ;  /* 0x00000005ff0c7819 */ /* 0x000fe2000001140c */
[----:B------:R-:W-:Y:S01]  /*0ed0*/  IMAD R6, R7, R8, 0x80 ;  /* 0x0000008007067424 */ /* 0x000fe200078e0208 */
[----:B------:R-:W-:Y:S01]  /*0ee0*/  LEA.HI R0, R0, R24, RZ, 0x2 ;  /* 0x0000001800007211 */ /* 0x000fe200078f10ff */
[----:B0-----:R-:W-:Y:S01]  /*0ef0*/  IMAD R3, R2, 0x40, R15 ;  /* 0x0000004002037824 */ /* 0x001fe200078e020f */
[----:B------:R-:W-:Y:S01]  /*0f00*/  SHF.R.U32.HI R20, RZ, 0x3, R156 ;  /* 0x00000003ff147819 */ /* 0x000fe2000001169c */
[----:B------:R-:W-:Y:S01]  /*0f10*/  IMAD R13, R12, 0x1800, R14 ;  /* 0x000018000c0d7824 */ /* 0x000fe200078e020e */
[----:B------:R-:W-:Y:S01]  /*0f20*/  LOP3.LUT R5, R156, 0x10, R19, 0xf8, !PT ;  /* 0x000000109c057812 */ /* 0x000fe200078ef813 */
[----:B------:R0:W-:Y:S01]  /*0f30*/  STL [R1+0x64], R6 ;  /* 0x0000640601007387 */ /* 0x0001e20000100800 */
[----:B------:R-:W-:Y:S01]  /*0f40*/  LOP3.LUT R2, R0, 0xfffffffc, RZ, 0xc0, !PT ;  /* 0xfffffffc00027812 */ /* 0x000fe200078ec0ff */
[----:B------:R-:W-:Y:S01]  /*0f50*/  IMAD.MOV.U32 R17, RZ, RZ, RZ ;  /* 0x000000ffff117224 */ /* 0x000fe200078e00ff */
[----:B------:R-:W-:-:S02]  /*0f60*/  LOP3.LUT R5, R5, R20, RZ, 0x3c, !PT ;  /* 0x0000001405057212 */ /* 0x000fc400078e3cff */
[----:B------:R-:W-:Y:S02]  /*0f70*/  SHF.R.S32.HI R0, RZ, 0x2, R0 ;  /* 0x00000002ff007819 */ /* 0x000fe40000011400 */
[----:B------:R-:W-:Y:S02]  /*0f80*/  IADD3 R4, R16, R13, R5 ;  /* 0x0000000d10047210 */ /* 0x000fe40007ffe005 */
[----:B------:R-:W-:Y:S01]  /*0f90*/  SHF.L.U32 R18, R18, 0x4, RZ ;  /* 0x0000000412127819 */ /* 0x000fe200000006ff */
[----:B0-----:R-:W-:Y:S01]  /*0fa0*/  IMAD.IADD R6, R24, 0x1, -R2 ;  /* 0x0000000118067824 */ /* 0x001fe200078e0a02 */
[----:B------:R-:W-:Y:S01]  /*0fb0*/  SHF.R.S32.HI R2, RZ, 0x1f, R22 ;  /* 0x0000001fff027819 */ /* 0x000fe20000011416 */
[----:B------:R0:W-:Y:S01]  /*0fc0*/  STL [R1+0x5c], R4 ;  /* 0x00005c0401007387 */ /* 0x0001e20000100800 */
[----:B------:R-:W-:Y:S02]  /*0fd0*/  SHF.R.S32.HI R8, RZ, 0x1f, R157 ;  /* 0x0000001fff087819 */ /* 0x000fe4000001149d */
[----:B------:R-:W-:Y:S01]  /*0fe0*/  LEA.HI R0, R6, R6, RZ, 0x1 ;  /* 0x0000000606007211 */ /* 0x000fe200078f08ff */
[----:B------:R-:W-:Y:S01]  /*0ff0*/  STL [R1+0x4], R9 ;  /* 0x0000040901007387 */ /* 0x000fe20000100800 */
[----:B------:R-:W-:-:S02]  /*1000*/  SHF.R.S32.HI R7, RZ, 0x1f, R21 ;  /* 0x0000001fff077819 */ /* 0x000fc40000011415 */
[----:B------:R-:W-:Y:S01]  /*1010*/  LOP3.LUT R2, R0, 0x1ffffffe, RZ, 0xc0, !PT ;  /* 0x1ffffffe00027812 */ /* 0x000fe200078ec0ff */
[----:B------:R-:W-:Y:S01]  /*1020*/  STL [R1+0x8], R10 ;  /* 0x0000080a01007387 */ /* 0x000fe20000100800 */
[----:B------:R-:W-:Y:S01]  /*1030*/  LOP3.LUT R0, R156, 0x10, R18, 0xf8, !PT ;  /* 0x000000109c007812 */ /* 0x000fe200078ef812 */
[----:B0-----:R-:W-:Y:S02]  /*1040*/  IMAD.SHL.U32 R4, R6, 0x8, RZ ;  /* 0x0000000806047824 */ /* 0x001fe400078e00ff */
[----:B------:R-:W-:Y:S01]  /*1050*/  STL [R1+0x60], R3 ;  /* 0x0000600301007387 */ /* 0x000fe20000100800 */
[----:B------:R-:W-:Y:S01]  /*1060*/  LOP3.LUT R0, R0, R20, RZ, 0x3c, !PT ;  /* 0x0000001400007212 */ /* 0x000fe200078e3cff */
[----:B------:R-:W-:Y:S02]  /*1070*/  VIADD R5, R4, 0x20 ;  /* 0x0000002004057836 */ /* 0x000fe40000000000 */
[----:B------:R-:W-:Y:S01]  /*1080*/  STL [R1+0xc], R11 ;  /* 0x00000c0b01007387 */ /* 0x000fe20000100800 */
[----:B------:R-:W-:-:S03]  /*1090*/  IMAD.IADD R2, R6, 0x1, -R2 ;  /* 0x0000000106027824 */ /* 0x000fc600078e0a02 */
[----:B------:R-:W-:Y:S04]  /*10a0*/  STL [R1+0x34], RZ ;  /* 0x000034ff01007387 */ /* 0x000fe80000100800 */
[----:B------:R0:W-:Y:S04]  /*10b0*/  STL [R1+0x24], R4 ;  /* 0x0000240401007387 */ /* 0x0001e80000100800 */
[----:B------:R-:W-:Y:S04]  /*10c0*/  STL [R1+0x58], R8 ;  /* 0x0000580801007387 */ /* 0x000fe80000100800 */
[----:B------:R-:W-:Y:S01]  /*10d0*/  STL [R1+0x40], R5 ;  /* 0x0000400501007387 */ /* 0x000fe20000100800 */
[----:B0-----:R-:W-:-:S03]  /*10e0*/  VIADD R4, R4, 0x40 ;  /* 0x0000004004047836 */ /* 0x001fc60000000000 */
[----:B------:R0:W-:Y:S02]  /*10f0*/  STL [R1+0x54], R7 ;  /* 0x0000540701007387 */ /* 0x0001e40000100800 */
[----:B------:R-:W-:Y:S02]  /*1100*/  SHF.R.S32.HI R6, RZ, 0x1f, R4 ;  /* 0x0000001fff067819 */ /* 0x000fe40000011404 */
[----:B------:R1:W-:Y:S01]  /*1110*/  STL [R1+0x44], R4 ;  /* 0x0000440401007387 */ /* 0x0003e20000100800 */
[----:B0-----:R-:W-:Y:S01]  /*1120*/  SHF.R.S32.HI R7, RZ, 0x1f, R5 ;  /* 0x0000001fff077819 */ /* 0x001fe20000011405 */
[----:B------:R-:W-:Y:S02]  /*1130*/  IMAD.IADD R5, R14, 0x1, R0 ;  /* 0x000000010e057824 */ /* 0x000fe400078e0200 */
[----:B------:R-:W-:Y:S01]  /*1140*/  IMAD R0, R2, 0x8, R3 ;  /* 0x0000000802007824 */ /* 0x000fe200078e0203 */
[----:B-1----:R-:W-:Y:S01]  /*1150*/  SHF.R.S32.HI R4, RZ, 0x4, R19 ;  /* 0x00000004ff047819 */ /* 0x002fe20000011413 */
[----:B------:R0:W-:Y:S04]  /*1160*/  STL [R1+0x74], R7 ;  /* 0x0000740701007387 */ /* 0x0001e80000100800 */
[----:B------:R0:W-:Y:S04]  /*1170*/  STL [R1+0x70], R6 ;  /* 0x0000700601007387 */ /* 0x0001e80000100800 */
[----:B------:R0:W-:Y:S04]  /*1180*/  STL [R1+0x1c], R5 ;  /* 0x00001c0501007387 */ /* 0x0001e80000100800 */
[----:B------:R0:W-:Y:S04]  /*1190*/  STL [R1+0x68], R0 ;  /* 0x0000680001007387 */ /* 0x0001e80000100800 */
[----:B------:R0:W-:Y:S02]  /*11a0*/  STL [R1+0x50], R4 ;  /* 0x0000500401007387 */ /* 0x0001e40000100800 */
.L_x_8889:
[----:B0-----:R-:W2:Y:S01]  /*11b0*/  LDL.LU R0, [R1+0xc] ;  /* 0x00000c0001007983 */ /* 0x001ea20000300800 */
[----:B----4-:R-:W2:Y:S01]  /*11c0*/  LDC.64 R2, c[0x0][0xc88] ;  /* 0x00032200ff027b82 */ /* 0x010ea20000000a00 */
[----:B------:R-:W-:Y:S01]  /*11d0*/  ULDC.64 UR4, c[0x0][0xa28] ;  /* 0x00028a0000047ab9 */ /* 0x000fe20000000a00 */
[----:B------:R-:W-:Y:S01]  /*11e0*/  ULDC.64 UR8, c[0x0][0xa18] ;  /* 0x0002860000087ab9 */ /* 0x000fe20000000a00 */
[----:B------:R-:W-:Y:S01]  /*11f0*/  ISETP.NE.U32.AND P2, PT, RZ, UR4, PT ;  /* 0x00000004ff007c0c */ /* 0x000fe2000bf45070 */
[----:B-1-3--:R-:W-:Y:S01]  /*1200*/  IMAD.MOV.U32 R9, RZ, RZ, RZ ;  /* 0x000000ffff097224 */ /* 0x00afe200078e00ff */
[----:B------:R-:W3:Y:S01]  /*1210*/  LDL R30, [R1+0x8] ;  /* 0x00000800011e7983 */ /* 0x000ee20000100800 */
[----:B------:R-:W-:Y:S01]  /*1220*/  ULDC.64 UR6, c[0x0][0xa08] ;  /* 0x0002820000067ab9 */ /* 0x000fe20000000a00 */
[----:B------:R-:W-:Y:S01]  /*1230*/  ISETP.NE.AND.EX P2, PT, RZ, UR5, PT, P2 ;  /* 0x00000005ff007c0c */ /* 0x000fe2000bf45320 */
[----:B--2---:R-:W-:-:S05]  /*1240*/  IMAD.WIDE R2, R0, 0x4, R2 ;  /* 0x0000000400027825 */ /* 0x004fca00078e0202 */
[----:B------:R-:W2:Y:S01]  /*1250*/  LDG.E R0, desc[UR42][R2.64] ;  /* 0x0000002a02007981 */ /* 0x000ea2000c1e1900 */
[----:B------:R-:W-:Y:S01]  /*1260*/  ISETP.NE.U32.AND P1, PT, RZ, UR8, PT ;  /* 0x00000008ff007c0c */ /* 0x000fe2000bf25070 */
[----:B------:R-:W-:Y:S01]  /*1270*/  IMAD.MOV.U32 R47, RZ, RZ, RZ ;  /* 0x000000ffff2f7224 */ /* 0x000fe200078e00ff */
[----:B------:R-:W-:Y:S02]  /*1280*/  ISETP.NE.U32.AND P0, PT, RZ, UR6, PT ;  /* 0x00000006ff007c0c */ /* 0x000fe4000bf05070 */
[----:B------:R-:W-:Y:S02]  /*1290*/  ISETP.NE.AND.EX P1, PT, RZ, UR9, PT, P1 ;  /* 0x00000009ff007c0c */ /* 0x000fe4000bf25310 */
[----:B------:R-:W-:Y:S02]  /*12a0*/  ISETP.NE.AND.EX P0, PT, RZ, UR7, PT, P0 ;  /* 0x00000007ff007c0c */ /* 0x000fe4000bf05300 */
[----:B--2---:R-:W-:Y:S01]  /*12b0*/  SHF.R.S32.HI R4, RZ, 0x1f, R0 ;  /* 0x0000001fff047819 */ /* 0x004fe20000011400 */
[C---:B------:R-:W-:Y:S01]  /*12c0*/  IMAD.SHL.U32 R32, R0.reuse, 0x4, RZ ;  /* 0x0000000400207824 */ /* 0x040fe200078e00ff */
[C---:B------:R-:W-:Y:S01]  /*12d0*/  @P2 LEA R2, P3, R0.reuse, UR4, 0x2 ;  /* 0x0000000400022c11 */ /* 0x040fe2000f8610ff */
[----:B------:R-:W-:Y:S01]  /*12e0*/  STL [R1+0x20], R0 ;  /* 0x0000200001007387 */ /* 0x000fe20000100800 */
[----:B------:R-:W-:-:S02]  /*12f0*/  SHF.L.U64.HI R31, R0, 0x2, R4 ;  /* 0x00000002001f7819 */ /* 0x000fc40000010204 */
[----:B------:R-:W-:Y:S01]  /*1300*/  @P2 LEA.HI.X R3, R0, UR5, R4, 0x2, P3 ;  /* 0x0000000500032c11 */ /* 0x000fe200098f1404 */
[----:B------:R0:W-:Y:S01]  /*1310*/  STL [R1+0x38], R4 ;  /* 0x0000380401007387 */ /* 0x0001e20000100800 */
[----:B------:R-:W-:-:S03]  /*1320*/  IADD3 R6, P4, R32, UR6, RZ ;  /* 0x0000000620067c10 */ /* 0x000fc6000ff9e0ff */
[----:B------:R1:W-:Y:S01]  /*1330*/  STL [R1+0x2c], R32 ;  /* 0x00002c2001007387 */ /* 0x0003e20000100800 */
[----:B------:R-:W-:Y:S01]  /*1340*/  ULDC UR4, c[0x0][0x288] ;  /* 0x0000a20000047ab9 */ /* 0x000fe20000000800 */
[C---:B------:R-:W-:Y:S02]  /*1350*/  IADD3.X R7, R31.reuse, UR7, RZ, P4, !PT ;  /* 0x000000071f077c10 */ /* 0x040fe4000a7fe4ff */
[----:B------:R1:W-:Y:S04]  /*1360*/  STL [R1+0x30], R31 ;  /* 0x0000301f01007387 */ /* 0x0003e80000100800 */
[----:B-----5:R1:W5:Y:S01]  /*1370*/  @P2 LDG.E R9, desc[UR42][R2.64] ;  /* 0x0000002a02092981 */ /* 0x020362000c1e1900 */
[----:B0-----:R-:W-:Y:S01]  /*1380*/  @P1 IADD3 R4, P2, R32, UR8, RZ ;  /* 0x0000000820041c10 */ /* 0x001fe2000ff5e0ff */
[----:B------:R-:W-:Y:S01]  /*1390*/  IMAD.U32 R25, RZ, RZ, UR4 ;  /* 0x00000004ff197e24 */ /* 0x000fe2000f8e00ff */
[----:B------:R-:W-:Y:S01]  /*13a0*/  ULDC.64 UR4, c[0x0][0x418] ;  /* 0x0001060000047ab9 */ /* 0x000fe20000000a00 */
[----:B------:R1:W5:Y:S01]  /*13b0*/  @P0 LDG.E R47, desc[UR42][R6.64] ;  /* 0x0000002a062f0981 */ /* 0x000362000c1e1900 */
[----:B------:R-:W-:-:S03]  /*13c0*/  @P1 IADD3.X R5, R31, UR9, RZ, P2, !PT ;  /* 0x000000091f051c10 */ /* 0x000fc600097fe4ff */
[----:B------:R-:W2:Y:S01]  /*13d0*/  LDL R2, [R1+0x4] ;  /* 0x0000040001027983 */ /* 0x000ea20000100800 */
[----:B------:R-:W-:Y:S01]  /*13e0*/  UISETP.NE.U32.AND UP0, UPT, UR4, URZ, UPT ;  /* 0x0000003f0400728c */ /* 0x000fe2000bf05070 */
[----:B------:R-:W-:Y:S02]  /*13f0*/  ULDC.64 UR8, c[0x0][0xa20] ;  /* 0x0002880000087ab9 */ /* 0x000fe40000000a00 */
[----:B------:R1:W5:Y:S01]  /*1400*/  @P1 LDG.E R25, desc[UR42][R4.64] ;  /* 0x0000002a04191981 */ /* 0x000362000c1e1900 */
[----:B------:R-:W-:Y:S01]  /*1410*/  UISETP.NE.AND.EX UP0, UPT, UR5, URZ, UPT, UP0 ;  /* 0x0000003f0500728c */ /* 0x000fe2000bf05300 */
[----:B------:R-:W-:Y:S01]  /*1420*/  ISETP.NE.U32.AND P2, PT, RZ, UR8, PT ;  /* 0x00000008ff007c0c */ /* 0x000fe2000bf45070 */
[----:B------:R-:W-:Y:S01]  /*1430*/  ULDC UR4, c[0x0][0x424] ;  /* 0x0001090000047ab9 */ /* 0x000fe20000000800 */
[----:B---3--:R1:W-:Y:S01]  /*1440*/  STL [R1+0x28], R30 ;  /* 0x0000281e01007387 */ /* 0x0083e20000100800 */
[----:B------:R-:W-:Y:S01]  /*1450*/  USEL UR4, UR4, 0x1, UP0 ;  /* 0x0000000104047887 */ /* 0x000fe20008000000 */
[----:B------:R-:W-:Y:S01]  /*1460*/  ISETP.NE.AND.EX P2, PT, RZ, UR9, PT, P2 ;  /* 0x00000009ff007c0c */ /* 0x000fe2000bf45320 */
[----:B------:R-:W-:-:S02]  /*1470*/  ULDC UR5, c[0x0][0x2f0] ;  /* 0x0000bc0000057ab9 */ /* 0x000fc40000000800 */
[----:B------:R-:W-:-:S03]  /*1480*/  UIMAD UR4, UR4, UR5, URZ ;  /* 0x00000005040472a4 */ /* 0x000fc6000f8e023f */
[----:B------:R-:W-:Y:S01]  /*1490*/  ULDC UR5, c[0x0][0x348] ;  /* 0x0000d20000057ab9 */ /* 0x000fe20000000800 */
[----:B------:R-:W-:Y:S01]  /*14a0*/  IMAD.MOV.U32 R29, RZ, RZ, R0 ;  /* 0x000000ffff1d7224 */ /* 0x000fe200078e0000 */
[----:B--2---:R1:W-:Y:S01]  /*14b0*/  STL [R1+0x3c], R2 ;  /* 0x00003c0201007387 */ /* 0x0043e20000100800 */
[----:B------:R-:W-:Y:S06]  /*14c0*/  @P1 BRA `(.L_x_8775) ;  /* 0x0000000000241947 */ /* 0x000fec0003800000 */
[----:B------:R-:W-:Y:S02]  /*14d0*/  ULDC.64 UR6, c[0x0][0xa00] ;  /* 0x0002800000067ab9 */ /* 0x000fe40000000a00 */
[----:B------:R-:W-:-:S04]  /*14e0*/  ISETP.NE.U32.AND P1, PT, RZ, UR6, PT ;  /* 0x00000006ff007c0c */ /* 0x000fc8000bf25070 */
[----:B------:R-:W-:-:S13]  /*14f0*/  ISETP.NE.AND.EX P1, PT, RZ, UR7, PT, P1 ;  /* 0x00000007ff007c0c */ /* 0x000fda000bf25310 */
[----:B------:R-:W-:Y:S05]  /*1500*/  @!P1 BRA `(.L_x_8775) ;  /* 0x0000000000149947 */ /* 0x000fea0003800000 */
[----:B-1----:R-:W0:Y:S02]  /*1510*/  LDC.64 R2, c[0x0][0xa00] ;  /* 0x00028000ff027b82 */ /* 0x002e240000000a00 */
[----:B0-----:R-:W-:-:S05]  /*1520*/  IMAD.WIDE R2, R29, 0x4, R2 ;  /* 0x000000041d027825 */ /* 0x001fca00078e0202 */
[----:B-----5:R-:W2:Y:S04]  /*1530*/  LDG.E R25, desc[UR42][R2.64] ;  /* 0x0000002a02197981 */ /* 0x020ea8000c1e1900 */
[----:B------:R-:W2:Y:S02]  /*1540*/  LDG.E R0, desc[UR42][R2.64+0x4] ;  /* 0x0000042a02007981 */ /* 0x000ea4000c1e1900 */
[----:B--2---:R-:W-:-:S07]  /*1550*/  IADD3 R25, -R25, R0, RZ ;  /* 0x0000000019197210 */ /* 0x004fce0007ffe1ff */
.L_x_8775:
[----:B------:R-:W-:Y:S02]  /*1560*/  IMAD.U32 R27, RZ, RZ, UR5 ;  /* 0x00000005ff1b7e24 */ /* 0x000fe4000f8e00ff */
[----:B------:R-:W-:Y:S01]  /*1570*/  IMAD.U32 R28, RZ, RZ, UR4 ;  /* 0x00000004ff1c7e24 */ /* 0x000fe2000f8e00ff */
[----:B------:R-:W-:Y:S06]  /*1580*/  @!P2 BRA `(.L_x_8776) ;  /* 0x000000000010a947 */ /* 0x000fec0003800000 */
[----:B-1----:R-:W-:-:S04]  /*1590*/  IADD3 R2, P0, R32, UR8, RZ ;  /* 0x0000000820027c10 */ /* 0x002fc8000ff1e0ff */
[----:B------:R-:W-:-:S05]  /*15a0*/  IADD3.X R3, R31, UR9, RZ, P0, !PT ;  /* 0x000000091f037c10 */ /* 0x000fca00087fe4ff */
[----:B------:R0:W5:Y:S01]  /*15b0*/  LDG.E R28, desc[UR42][R2.64] ;  /* 0x0000002a021c7981 */ /* 0x000162000c1e1900 */
[----:B------:R-:W-:Y:S05]  /*15c0*/  BRA `(.L_x_8777) ;  /* 0x0000000000107947 */ /* 0x000fea0003800000 */
.L_x_8776:
[----:B------:R-:W-:Y:S05]  /*15d0*/  @!P0 BRA `(.L_x_8777) ;  /* 0x00000000000c8947 */ /* 0x000fea0003800000 */
[----:B-1----:R-:W2:Y:S04]  /*15e0*/  LDG.E R3, desc[UR42][R6.64] ;  /* 0x0000002a06037981 */ /* 0x002ea8000c1e1900 */
[----:B------:R-:W2:Y:S02]  /*15f0*/  LDG.E R28, desc[UR42][R6.64+0x4] ;  /* 0x0000042a061c7981 */ /* 0x000ea4000c1e1900 */
[----:B--2---:R-:W-:-:S07]  /*1600*/  IMAD.IADD R28, R28, 0x1, -R3 ;  /* 0x000000011c1c7824 */ /* 0x004fce00078e0a03 */
.L_x_8777:
[----:B------:R-:W-:Y:S02]  /*1610*/  ULDC.64 UR4, c[0x0][0xa10] ;  /* 0x0002840000047ab9 */ /* 0x000fe40000000a00 */
[----:B------:R-:W-:-:S04]  /*1620*/  ISETP.NE.U32.AND P0, PT, RZ, UR4, PT ;  /* 0x00000004ff007c0c */ /* 0x000fc8000bf05070 */
[----:B------:R-:W-:Y:S01]  /*1630*/  ISETP.NE.AND.EX P0, PT, RZ, UR5, PT, P0 ;  /* 0x00000005ff007c0c */ /* 0x000fe2000bf05300 */
[----:B-1---5:R-:W-:Y:S01]  /*1640*/  IMAD.IADD R6, R28, 0x1, -R9 ;  /* 0x000000011c067824 */ /* 0x022fe200078e0a09 */
[----:B------:R-:W-:-:S11]  /*1650*/  ULDC.64 UR4, c[0x0][0xa30] ;  /* 0x00028c0000047ab9 */ /* 0x000fd60000000a00 */
[----:B0-----:R-:W0:Y:S02]  /*1660*/  @P0 LDC.64 R2, c[0x0][0xa10] ;  /* 0x00028400ff020b82 */ /* 0x001e240000000a00 */
[----:B0-----:R-:W-:-:S05]  /*1670*/  @P0 IMAD.WIDE R2, R29, 0x4, R2 ;  /* 0x000000041d020825 */ /* 0x001fca00078e0202 */
[----:B------:R-:W2:Y:S04]  /*1680*/  @P0 LDG.E R0, desc[UR42][R2.64] ;  /* 0x0000002a02000981 */ /* 0x000ea8000c1e1900 */
[----:B------:R-:W2:Y:S01]  /*1690*/  @P0 LDG.E R7, desc[UR42][R2.64+0x4] ;  /* 0x0000042a02070981 */ /* 0x000ea2000c1e1900 */
[----:B------:R-:W-:Y:S01]  /*16a0*/  ISETP.NE.U32.AND P1, PT, RZ, UR4, PT ;  /* 0x00000004ff007c0c */ /* 0x000fe2000bf25070 */
[----:B------:R-:W-:Y:S02]  /*16b0*/  IMAD.MOV R26, RZ, RZ, -R6 ;  /* 0x000000ffff1a7224 */ /* 0x000fe400078e0a06 */
[----:B------:R-:W-:Y:S01]  /*16c0*/  IMAD.MOV.U32 R24, RZ, RZ, R28 ;  /* 0x000000ffff187224 */ /* 0x000fe200078e001c */
[----:B------:R-:W-:Y:S02]  /*16d0*/  ISETP.NE.AND.EX P1, PT, RZ, UR5, PT, P1 ;  /* 0x00000005ff007c0c */ /* 0x000fe4000bf25310 */
[----:B------:R-:W-:-:S11]  /*16e0*/  VIMNMX R26, RZ, R26, !PT ;  /* 0x0000001aff1a7248 */ /* 0x000fd60007fe0100 */
[----:B------:R-:W-:-:S04]  /*16f0*/  @P1 IADD3 R4, P2, R32, UR4, RZ ;  /* 0x0000000420041c10 */ /* 0x000fc8000ff5e0ff */
[----:B------:R-:W-:-:S05]  /*1700*/  @P1 IADD3.X R5, R31, UR5, RZ, P2, !PT ;  /* 0x000000051f051c10 */ /* 0x000fca00097fe4ff */
[----:B------:R0:W5:Y:S01]  /*1710*/  @P1 LDG.E R24, desc[UR42][R4.64] ;  /* 0x0000002a04181981 */ /* 0x000162000c1e1900 */
[----:B------:R-:W-:Y:S01]  /*1720*/  PLOP3.LUT P3, PT, PT, PT, PT, 0x80, 0x0 ;  /* 0x000000000000781c */ /* 0x000fe20003f6f070 */
[----:B--2---:R-:W-:-:S04]  /*1730*/  @P0 IMAD.IADD R27, R7, 0x1, -R0 ;  /* 0x00000001071b0824 */ /* 0x004fc800078e0a00 */
[----:B------:R-:W-:-:S04]  /*1740*/  IMAD.IADD R88, R6, 0x1, R27 ;  /* 0x0000000106587824 */ /* 0x000fc800078e021b */
[----:B------:R-:W-:-:S05]  /*1750*/  VIADD R0, R88, 0x7f ;  /* 0x0000007f58007836 */ /* 0x000fca0000000000 */
[----:B------:R-:W-:-:S04]  /*1760*/  SHF.R.S32.HI R3, RZ, 0x1f, R0 ;  /* 0x0000001fff037819 */ /* 0x000fc80000011400 */
[----:B------:R-:W-:-:S04]  /*1770*/  LEA.HI R3, R3, R0, RZ, 0x7 ;  /* 0x0000000003037211 */ /* 0x000fc800078f38ff */
[----:B------:R-:W-:-:S04]  /*1780*/  LOP3.LUT R0, R3, 0xffffff80, RZ, 0xc0, !PT ;  /* 0xffffff8003007812 */ /* 0x000fc800078ec0ff */
[----:B------:R-:W-:-:S04]  /*1790*/  VIADDMNMX R7, R0, -R6, R27, PT ;  /* 0x8000000600077246 */ /* 0x000fc8000380011b */
[----:B------:R-:W-:Y:S02]  /*17a0*/  ISETP.GT.AND P0, PT, R7, R26, PT ;  /* 0x0000001a0700720c */ /* 0x000fe40003f04270 */
[----:B------:R-:W-:-:S05]  /*17b0*/  SHF.R.U32.HI R26, RZ, 0x7, R26 ;  /* 0x00000007ff1a7819 */ /* 0x000fca000001161a */
[----:B------:R-:W-:-:S06]  /*17c0*/  IMAD.MOV.U32 R2, RZ, RZ, R26 ;  /* 0x000000ffff027224 */ /* 0x000fcc00078e001a */
[----:B------:R-:W-:-:S05]  /*17d0*/  @P0 VIADD R0, R7, 0x7f ;  /* 0x0000007f07000836 */ /* 0x000fca0000000000 */
[----:B0-----:R-:W-:-:S04]  /*17e0*/  @P0 SHF.R.S32.HI R5, RZ, 0x1f, R0 ;  /* 0x0000001fff050819 */ /* 0x001fc80000011400 */
[----:B------:R-:W-:Y:S02]  /*17f0*/  @P0 LEA.HI R5, R5, R0, RZ, 0x7 ;  /* 0x0000000005050211 */ /* 0x000fe400078f38ff */
[----:B------:R-:W-:Y:S02]  /*1800*/  SHF.R.S32.HI R0, RZ, 0x7, R3 ;  /* 0x00000007ff007819 */ /* 0x000fe40000011403 */
[----:B------:R-:W-:-:S03]  /*1810*/  @P0 SHF.R.S32.HI R2, RZ, 0x7, R5 ;  /* 0x00000007ff020819 */ /* 0x000fc60000011405 */
[----:B------:R0:W-:Y:S01]  /*1820*/  STL [R1+0xc], R0 ;  /* 0x00000c0001007387 */ /* 0x0001e20000100800 */
        /* <DEDUP_REMOVED lines=22> */
.L_x_8780:
[----:B------:R-:W-:Y:S05]  /*1990*/  BSYNC B6 ;  /* 0x0000000000067941 */ /* 0x000fea0003800000 */
.L_x_8779:
        /* <DEDUP_REMOVED lines=20> */
.L_x_8782:
[----:B------:R-:W-:Y:S05]  /*1ae0*/  BSYNC B6 ;  /* 0x0000000000067941 */ /* 0x000fea0003800000 */
.L_x_8781:
[----:B------:R-:W-:Y:S01]  /*1af0*/  ULDC.64 UR4, c[0x0][0x9f8] ;  /* 0x00027e0000047ab9 */ /* 0x000fe20000000a00 */
[----:B------:R-:W2:Y:S01]  /*1b00*/  LDL R14, [R1+0x14] ;  /* 0x00001400010e7983 */ /* 0x000ea20000100800 */
[----:B------:R-:W-:Y:S01]  /*1b10*/  ISETP.NE.U32.AND P0, PT, RZ, UR4, PT ;  /* 0x00000004ff007c0c */ /* 0x000fe2000bf05070 */
[----:B------:R-:W0:Y:S01]  /*1b20*/  LDC.64 R68, c[0x0][0x300] ;  /* 0x0000c000ff447b82 */ /* 0x000e220000000a00 */
[----:B------:R-:W-:Y:S01]  /*1b30*/  IMAD.IADD R47, R47, 0x1, R28 ;  /* 0x000000012f2f7824 */ /* 0x000fe200078e021c */
[----:B------:R-:W-:Y:S01]  /*1b40*/  ULDC.64 UR6, c[0x0][0x330] ;  /* 0x0000cc0000067ab9 */ /* 0x000fe20000000a00 */
[----:B------:R-:W-:Y:S01]  /*1b50*/  ISETP.NE.AND.EX P0, PT, RZ, UR5, PT, P0 ;  /* 0x00000005ff007c0c */ /* 0x000fe2000bf05300 */
[----:B------:R-:W-:Y:S01]  /*1b60*/  ULDC.64 UR8, c[0x0][0xa08] ;  /* 0x0002820000087ab9 */ /* 0x000fe20000000a00 */
[----:B------:R-:W-:-:S03]  /*1b70*/  SHF.R.S32.HI R19, RZ, 0x1f, R18 ;  /* 0x0000001fff137819 */ /* 0x000fc60000011412 */
[----:B------:R-:W1:Y:S08]  /*1b80*/  LDC.64 R66, c[0x0][0x3f8] ;  /* 0x0000fe00ff427b82 */ /* 0x000e700000000a00 */
[----:B------:R-:W-:Y:S01]  /*1b90*/  @P0 IADD3 R4, P1, R32, UR4, RZ ;  /* 0x0000000420040c10 */ /* 0x000fe2000ff3e0ff */
[----:B------:R-:W3:Y:S03]  /*1ba0*/  LDC R61, c[0x0][0x3f4] ;  /* 0x0000fd00ff3d7b82 */ /* 0x000ee60000000800 */
[----:B------:R-:W-:Y:S01]  /*1bb0*/  @P0 IADD3.X R5, R31, UR5, RZ, P1, !PT ;  /* 0x000000051f050c10 */ /* 0x000fe20008ffe4ff */
[----:B------:R-:W-:-:S04]  /*1bc0*/  ULDC.64 UR4, c[0x0][0x308] ;  /* 0x0000c20000047ab9 */ /* 0x000fc80000000a00 */
[----:B------:R4:W2:Y:S01]  /*1bd0*/  @P0 LDG.E R29, desc[UR42][R4.64] ;  /* 0x0000002a041d0981 */ /* 0x0008a2000c1e1900 */
[----:B------:R-:W-:Y:S01]  /*1be0*/  SHF.R.S32.HI R3, RZ, 0x1f, R47 ;  /* 0x0000001fff037819 */ /* 0x000fe2000001142f */
[----:B0-----:R-:W-:Y:S01]  /*1bf0*/  IMAD.WIDE.U32 R6, R47, R68, RZ ;  /* 0x000000442f067225 */ /* 0x001fe200078e00ff */
[----:B------:R-:W-:-:S03]  /*1c00*/  ISETP.NE.U32.AND P0, PT, RZ, UR8, PT ;  /* 0x00000008ff007c0c */ /* 0x000fc6000bf05070 */
[----:B------:R-:W-:Y:S02]  /*1c10*/  IMAD R0, R3, R68, RZ ;  /* 0x0000004403007224 */ /* 0x000fe400078e02ff */
[----:B------:R-:W-:-:S04]  /*1c20*/  IMAD.WIDE.U32 R56, R30, UR6, R18 ;  /* 0x000000061e387c25 */ /* 0x000fc8000f8e0012 */
[----:B------:R-:W-:Y:S01]  /*1c30*/  IMAD R9, R47, R69, R0 ;  /* 0x000000452f097224 */ /* 0x000fe200078e0200 */
[----:B------:R-:W-:-:S03]  /*1c40*/  SHF.R.S32.HI R0, RZ, 0x1f, R30 ;  /* 0x0000001fff007819 */ /* 0x000fc6000001141e */
[----:B------:R-:W-:Y:S02]  /*1c50*/  IMAD.IADD R7, R7, 0x1, R9 ;  /* 0x0000000107077824 */ /* 0x000fe400078e0209 */
[C---:B----4-:R-:W-:Y:S02]  /*1c60*/  IMAD R4, R0.reuse, UR6, RZ ;  /* 0x0000000600047c24 */ /* 0x050fe4000f8e02ff */
[----:B------:R-:W-:Y:S02]  /*1c70*/  IMAD R0, R0, UR4, RZ ;  /* 0x0000000400007c24 */ /* 0x000fe4000f8e02ff */
[C---:B------:R-:W-:Y:S01]  /*1c80*/  IMAD R9, R30.reuse, UR7, R4 ;  /* 0x000000071e097c24 */ /* 0x040fe2000f8e0204 */
[----:B------:R-:W-:Y:S01]  /*1c90*/  ISETP.NE.AND.EX P0, PT, RZ, UR9, PT, P0 ;  /* 0x00000009ff007c0c */ /* 0x000fe2000bf05300 */
[----:B------:R-:W-:Y:S01]  /*1ca0*/  IMAD.WIDE.U32 R4, R30, UR4, R6 ;  /* 0x000000041e047c25 */ /* 0x000fe2000f8e0006 */
[----:B------:R-:W-:Y:S01]  /*1cb0*/  SHF.R.S32.HI R12, RZ, 0x1f, R22 ;  /* 0x0000001fff0c7819 */ /* 0x000fe20000011416 */
[----:B------:R-:W-:-:S02]  /*1cc0*/  ULDC.64 UR6, c[0x0][0x338] ;  /* 0x0000ce0000067ab9 */ /* 0x000fc40000000a00 */
[----:B------:R-:W-:Y:S01]  /*1cd0*/  IMAD R59, R30, UR5, R0 ;  /* 0x000000051e3b7c24 */ /* 0x000fe2000f8e0200 */
[----:B------:R-:W-:Y:S01]  /*1ce0*/  ULDC.64 UR4, c[0x0][0x310] ;  /* 0x0000c40000047ab9 */ /* 0x000fe20000000a00 */
[----:B------:R-:W-:Y:S02]  /*1cf0*/  IMAD.MOV.U32 R58, RZ, RZ, R4 ;  /* 0x000000ffff3a7224 */ /* 0x000fe400078e0004 */
[----:B------:R-:W-:Y:S02]  /*1d00*/  IMAD.IADD R59, R5, 0x1, R59 ;  /* 0x00000001053b7824 */ /* 0x000fe400078e023b */
[----:B------:R-:W0:Y:S01]  /*1d10*/  LDC.64 R4, c[0x0][0x408] ;  /* 0x00010200ff047b82 */ /* 0x000e220000000a00 */
[----:B------:R-:W-:Y:S02]  /*1d20*/  IMAD.IADD R57, R57, 0x1, R9 ;  /* 0x0000000139397824 */ /* 0x000fe400078e0209 */
[----:B------:R-:W-:Y:S02]  /*1d30*/  VIADD R81, R18, 0x20 ;  /* 0x0000002012517836 */ /* 0x000fe40000000000 */
[----:B------:R-:W-:-:S02]  /*1d40*/  IMAD R11, R12, R68, RZ ;  /* 0x000000440c0b7224 */ /* 0x000fc400078e02ff */
[----:B------:R-:W-:-:S04]  /*1d50*/  IMAD.WIDE.U32 R6, R22, R68, R18 ;  /* 0x0000004416067225 */ /* 0x000fc800078e0012 */
[C---:B------:R-:W-:Y:S01]  /*1d60*/  IMAD R11, R22.reuse, R69, R11 ;  /* 0x00000045160b7224 */ /* 0x040fe200078e020b */
[----:B---3--:R-:W-:Y:S02]  /*1d70*/  ISETP.GE.AND P2, PT, R81, R61, PT ;  /* 0x0000003d5100720c */ /* 0x008fe40003f46270 */
[----:B------:R-:W-:Y:S01]  /*1d80*/  SHF.R.S32.HI R153, RZ, 0x1f, R152 ;  /* 0x0000001fff997819 */ /* 0x000fe20000011498 */
[----:B-1----:R-:W-:-:S04]  /*1d90*/  IMAD.WIDE.U32 R52, R22, R66, R18 ;  /* 0x0000004216347225 */ /* 0x002fc800078e0012 */
[----:B------:R-:W-:Y:S01]  /*1da0*/  IMAD.WIDE.U32 R54, R22, R66, R152 ;  /* 0x0000004216367225 */ /* 0x000fe200078e0098 */
[----:B------:R-:W-:-:S03]  /*1db0*/  SHF.R.U32.HI R20, RZ, 0x3, R156 ;  /* 0x00000003ff147819 */ /* 0x000fc6000001169c */
[----:B0-----:R-:W-:-:S04]  /*1dc0*/  IMAD.WIDE.U32 R50, R22, R4, R152 ;  /* 0x0000000416327225 */ /* 0x001fc800078e0098 */
[----:B------:R-:W-:Y:S01]  /*1dd0*/  IMAD.WIDE.U32 R48, R22, R4, R18 ;  /* 0x0000000416307225 */ /* 0x000fe200078e0012 */
[----:B------:R-:W-:-:S03]  /*1de0*/  P2R R82, PR, RZ, 0x4 ;  /* 0x00000004ff527803 */ /* 0x000fc60000000000 */
[----:B------:R-:W-:Y:S01]  /*1df0*/  VIADD R65, R18, 0x40 ;  /* 0x0000004012417836 */ /* 0x000fe20000000000 */
[----:B------:R-:W-:Y:S01]  /*1e00*/  SHF.L.U64.HI R69, R68, 0x7, R69 ;  /* 0x0000000744457819 */ /* 0x000fe20000010245 */
[C---:B------:R-:W-:Y:S01]  /*1e10*/  IMAD.SHL.U32 R63, R4.reuse, 0x80, RZ ;  /* 0x00000080043f7824 */ /* 0x040fe200078e00ff */
[----:B------:R-:W-:Y:S01]  /*1e20*/  SHF.L.U64.HI R64, R4, 0x7, R5 ;  /* 0x0000000704407819 */ /* 0x000fe20000010205 */
[----:B------:R-:W-:Y:S01]  /*1e30*/  IMAD.SHL.U32 R68, R68, 0x80, RZ ;  /* 0x0000008044447824 */ /* 0x000fe200078e00ff */
[----:B--2---:R-:W-:Y:S02]  /*1e40*/  SHF.R.S32.HI R0, RZ, 0x1f, R29 ;  /* 0x0000001fff007819 */ /* 0x004fe4000001141d */
[----:B------:R-:W-:Y:S02]  /*1e50*/  SEL R9, R29, RZ, !P0 ;  /* 0x000000ff1d097207 */ /* 0x000fe40004000000 */
[----:B------:R-:W-:-:S03]  /*1e60*/  SEL R10, R0, RZ, !P0 ;  /* 0x000000ff000a7207 */ /* 0x000fc60004000000 */
[----:B------:R-:W-:-:S04]  /*1e70*/  IMAD.WIDE.U32 R58, R9, UR4, R58 ;  /* 0x00000004093a7c25 */ /* 0x000fc8000f8e003a */
[----:B------:R-:W-:Y:S01]  /*1e80*/  IMAD R0, R10, UR4, RZ ;  /* 0x000000040a007c24 */ /* 0x000fe2000f8e02ff */
[----:B------:R-:W-:Y:S02]  /*1e90*/  ULDC UR4, c[0x0][0x2f4] ;  /* 0x0000bd0000047ab9 */ /* 0x000fe40000000800 */
[----:B------:R-:W-:Y:S01]  /*1ea0*/  ISETP.GE.AND P1, PT, R81, UR4, PT ;  /* 0x0000000451007c0c */ /* 0x000fe2000bf26270 */
[----:B------:R-:W-:Y:S01]  /*1eb0*/  IMAD R75, R9, UR5, R0 ;  /* 0x00000005094b7c24 */ /* 0x000fe2000f8e0200 */
[----:B------:R-:W-:Y:S02]  /*1ec0*/  ISETP.GE.AND P0, PT, R18, UR4, PT ;  /* 0x0000000412007c0c */ /* 0x000fe4000bf06270 */
[----:B------:R-:W-:Y:S02]  /*1ed0*/  SEL R8, RZ, 0xffffffff, P1 ;  /* 0xffffffffff087807 */ /* 0x000fe40000800000 */
[----:B------:R-:W-:Y:S02]  /*1ee0*/  SEL R0, RZ, 0x1, P0 ;  /* 0x00000001ff007807 */ /* 0x000fe40000000000 */
[----:B------:R-:W-:-:S02]  /*1ef0*/  IADD3 R80, P0, R58, R6, RZ ;  /* 0x000000063a507210 */ /* 0x000fc40007f1e0ff */
[----:B------:R-:W-:Y:S01]  /*1f00*/  IADD3 R75, R59, R75, RZ ;  /* 0x0000004b3b4b7210 */ /* 0x000fe20007ffe0ff */
[----:B------:R-:W-:Y:S02]  /*1f10*/  IMAD.SHL.U32 R13, R8, 0x2, RZ ;  /* 0x00000002080d7824 */ /* 0x000fe400078e00ff */
[----:B------:R-:W-:Y:S01]  /*1f20*/  IMAD R10, R10, UR6, RZ ;  /* 0x000000060a0a7c24 */ /* 0x000fe2000f8e02ff */
[----:B------:R-:W-:Y:S01]  /*1f30*/  IADD3.X R74, R75, R7, R11, P0, !PT ;  /* 0x000000074b4a7210 */ /* 0x000fe200007fe40b */
[----:B------:R-:W-:Y:S01]  /*1f40*/  IMAD R6, R12, R66, RZ ;  /* 0x000000420c067224 */ /* 0x000fe200078e02ff */
[----:B------:R-:W-:Y:S01]  /*1f50*/  ISETP.GE.AND P0, PT, R18, R61, PT ;  /* 0x0000003d1200720c */ /* 0x000fe20003f06270 */
[----:B------:R-:W-:Y:S01]  /*1f60*/  IMAD R7, R12, R4, RZ ;  /* 0x000000040c077224 */ /* 0x000fe200078e02ff */
[----:B------:R-:W-:Y:S01]  /*1f70*/  LOP3.LUT R0, R13, 0x2, R0, 0xe2, !PT ;  /* 0x000000020d007812 */ /* 0x000fe200078ee200 */
[----:B------:R-:W-:-:S04]  /*1f80*/  IMAD.WIDE.U32 R56, R9, UR6, R56 ;  /* 0x0000000609387c25 */ /* 0x000fc8000f8e0038 */
[----:B------:R-:W-:Y:S02]  /*1f90*/  IMAD R15, R9, UR7, R10 ;  /* 0x00000007090f7c24 */ /* 0x000fe4000f8e020a */
[C---:B------:R-:W-:Y:S01]  /*1fa0*/  IMAD R9, R22.reuse, R67, R6 ;  /* 0x0000004316097224 */ /* 0x040fe200078e0206 */
[C---:B------:R-:W-:Y:S01]  /*1fb0*/  SEL R6, R61.reuse, RZ, P2 ;  /* 0x000000ff3d067207 */ /* 0x040fe20001000000 */
[----:B------:R-:W-:Y:S01]  /*1fc0*/  IMAD R13, R22, R5, R7 ;  /* 0x00000005160d7224 */ /* 0x000fe200078e0207 */
[----:B------:R-:W-:-:S03]  /*1fd0*/  SEL R7, R61, RZ, P0 ;  /* 0x000000ff3d077207 */ /* 0x000fc60000000000 */
[----:B------:R-:W-:Y:S02]  /*1fe0*/  IMAD.IADD R8, R81, 0x1, R6 ;  /* 0x0000000151087824 */ /* 0x000fe400078e0206 */
[----:B------:R-:W-:Y:S02]  /*1ff0*/  IMAD.IADD R7, R18, 0x1, R7 ;  /* 0x0000000112077824 */ /* 0x000fe400078e0207 */
[----:B------:R-:W-:Y:S02]  /*2000*/  IMAD.IADD R55, R55, 0x1, R9 ;  /* 0x0000000137377824 */ /* 0x000fe400078e0209 */
[----:B------:R-:W-:Y:S01]  /*2010*/  IMAD.IADD R53, R9, 0x1, R53 ;  /* 0x0000000109357824 */ /* 0x000fe200078e0235 */
[----:B------:R-:W-:Y:S02]  /*2020*/  SHF.R.S32.HI R6, RZ, 0x1f, R7 ;  /* 0x0000001fff067819 */ /* 0x000fe40000011407 */
[----:B------:R-:W-:Y:S02]  /*2030*/  SHF.R.S32.HI R9, RZ, 0x1f, R8 ;  /* 0x0000001fff097819 */ /* 0x000fe40000011408 */
[----:B------:R-:W-:-:S02]  /*2040*/  LEA.HI R73, R6, R7, RZ, 0x4 ;  /* 0x0000000706497211 */ /* 0x000fc400078f20ff */
[CC--:B------:R-:W-:Y:S02]  /*2050*/  LEA.HI R72, R9.reuse, R8.reuse, RZ, 0x4 ;  /* 0x0000000809487211 */ /* 0x0c0fe400078f20ff */
[----:B------:R-:W-:Y:S02]  /*2060*/  LEA.HI R6, R6, R7, RZ, 0x5 ;  /* 0x0000000706067211 */ /* 0x000fe400078f28ff */
[----:B------:R-:W-:-:S03]  /*2070*/  LEA.HI R8, R9, R8, RZ, 0x5 ;  /* 0x0000000809087211 */ /* 0x000fc600078f28ff */
[----:B------:R-:W-:Y:S01]  /*2080*/  IMAD.SHL.U32 R7, R6, 0x80, RZ ;  /* 0x0000008006077824 */ /* 0x000fe200078e00ff */
[----:B------:R-:W-:Y:S01]  /*2090*/  LOP3.LUT R6, R156, 0x10, R73, 0xf8, !PT ;  /* 0x000000109c067812 */ /* 0x000fe200078ef849 */
[----:B------:R-:W-:Y:S01]  /*20a0*/  IMAD.SHL.U32 R9, R8, 0x80, RZ ;  /* 0x0000008008097824 */ /* 0x000fe200078e00ff */
[----:B------:R-:W-:Y:S02]  /*20b0*/  LOP3.LUT R8, R156, 0x10, R72, 0xf8, !PT ;  /* 0x000000109c087812 */ /* 0x000fe400078ef848 */
[-C--:B------:R-:W-:Y:S02]  /*20c0*/  LOP3.LUT R6, R6, R20.reuse, RZ, 0x3c, !PT ;  /* 0x0000001406067212 */ /* 0x080fe400078e3cff */
[----:B------:R-:W-:Y:S02]  /*20d0*/  LOP3.LUT R8, R8, R20, RZ, 0x3c, !PT ;  /* 0x0000001408087212 */ /* 0x000fe400078e3cff */
[----:B------:R-:W0:Y:S01]  /*20e0*/  S2R R20, SR_TID.X ;  /* 0x0000000000147919 */ /* 0x000e220000002100 */
[----:B-----5:R-:W-:-:S02]  /*20f0*/  SHF.R.S32.HI R11, RZ, 0x1f, R24 ;  /* 0x0000001fff0b7819 */ /* 0x020fc40000011418 */
[----:B------:R-:W-:Y:S02]  /*2100*/  LOP3.LUT R7, R7, 0xfffff000, RZ, 0xc0, !PT ;  /* 0xfffff00007077812 */ /* 0x000fe400078ec0ff */
[----:B------:R-:W-:Y:S02]  /*2110*/  LOP3.LUT R9, R9, 0xfffff000, RZ, 0xc0, !PT ;  /* 0xfffff00009097812 */ /* 0x000fe400078ec0ff */
[--C-:B------:R-:W-:Y:S01]  /*2120*/  IADD3 R71, R6, R7, R14.reuse ;  /* 0x0000000706477210 */ /* 0x100fe20007ffe00e */
[----:B------:R-:W-:Y:S02]  /*2130*/  IMAD R6, R11, R66, RZ ;  /* 0x000000420b067224 */ /* 0x000fe400078e02ff */
[----:B------:R-:W-:Y:S02]  /*2140*/  IMAD.IADD R51, R51, 0x1, R13 ;  /* 0x0000000133337824 */ /* 0x000fe400078e020d */
[----:B------:R-:W-:Y:S02]  /*2150*/  IMAD.IADD R49, R13, 0x1, R49 ;  /* 0x000000010d317824 */ /* 0x000fe400078e0231 */
[----:B------:R-:W-:Y:S01]  /*2160*/  IMAD R11, R11, R4, RZ ;  /* 0x000000040b0b7224 */ /* 0x000fe200078e02ff */
[----:B------:R-:W-:Y:S01]  /*2170*/  IADD3 R70, R8, R9, R14 ;  /* 0x0000000908467210 */ /* 0x000fe20007ffe00e */
[----:B------:R-:W-:Y:S01]  /*2180*/  IMAD R21, R24, R67, R6 ;  /* 0x0000004318157224 */ /* 0x000fe200078e0206 */
[----:B------:R-:W-:Y:S01]  /*2190*/  IADD3 R46, P2, R22, R47, RZ ;  /* 0x0000002f162e7210 */ /* 0x000fe20007f5e0ff */
[----:B------:R-:W-:Y:S01]  /*21a0*/  IMAD.WIDE.U32 R54, R24, R66, R54 ;  /* 0x0000004218367225 */ /* 0x000fe200078e0036 */
[----:B------:R-:W-:-:S03]  /*21b0*/  LOP3.LUT R7, R72, 0xfffffff0, RZ, 0xc0, !PT ;  /* 0xfffffff048077812 */ /* 0x000fc600078ec0ff */
[----:B------:R-:W-:Y:S01]  /*21c0*/  IMAD.WIDE.U32 R52, R24, R66, R52 ;  /* 0x0000004218347225 */ /* 0x000fe200078e0034 */
[----:B------:R-:W-:-:S03]  /*21d0*/  SHF.L.U64.HI R67, R66, 0x7, R67 ;  /* 0x0000000742437819 */ /* 0x000fc60000010243 */
[C---:B------:R-:W-:Y:S02]  /*21e0*/  IMAD R11, R24.reuse, R5, R11 ;  /* 0x00000005180b7224 */ /* 0x040fe400078e020b */
[----:B------:R-:W-:Y:S01]  /*21f0*/  IMAD.WIDE.U32 R50, R24, R4, R50 ;  /* 0x0000000418327225 */ /* 0x000fe200078e0032 */
[----:B0-----:R-:W-:-:S03]  /*2200*/  SHF.R.U32.HI R14, RZ, 0x7, R20 ;  /* 0x00000007ff0e7819 */ /* 0x001fc60000011614 */
[----:B------:R-:W-:Y:S01]  /*2210*/  IMAD.WIDE.U32 R48, R24, R4, R48 ;  /* 0x0000000418307225 */ /* 0x000fe200078e0030 */
[----:B------:R-:W-:Y:S02]  /*2220*/  LOP3.LUT R20, R73, 0xfffffff0, RZ, 0xc0, !PT ;  /* 0xfffffff049147812 */ /* 0x000fe400078ec0ff */
[----:B------:R-:W-:Y:S01]  /*2230*/  LOP3.LUT R60, R0, 0x1, RZ, 0xc0, !PT ;  /* 0x00000001003c7812 */ /* 0x000fe200078ec0ff */
[----:B------:R-:W-:Y:S01]  /*2240*/  IMAD.X R47, R12, 0x1, R3, P2 ;  /* 0x000000010c2f7824 */ /* 0x000fe200010e0603 */
[----:B------:R-:W-:Y:S01]  /*2250*/  LOP3.LUT R45, R0, 0x2, RZ, 0xc0, !PT ;  /* 0x00000002002d7812 */ /* 0x000fe200078ec0ff */
[----:B------:R-:W-:Y:S01]  /*2260*/  IMAD.IADD R44, R55, 0x1, R21 ;  /* 0x00000001372c7824 */ /* 0x000fe200078e0215 */
[----:B------:R-:W-:Y:S01]  /*2270*/  IADD3 R62, R14, 0x8, RZ ;  /* 0x000000080e3e7810 */ /* 0x000fe20007ffe0ff */
[----:B------:R-:W-:Y:S01]  /*2280*/  IMAD.SHL.U32 R66, R66, 0x80, RZ ;  /* 0x0000008042427824 */ /* 0x000fe200078e00ff */
[----:B------:R-:W-:Y:S01]  /*2290*/  ISETP.GE.AND P1, PT, R65, UR4, PT ;  /* 0x0000000441007c0c */ /* 0x000fe2000bf26270 */
[----:B------:R-:W-:Y:S01]  /*22a0*/  IMAD.SHL.U32 R61, R61, 0x2, RZ ;  /* 0x000000023d3d7824 */ /* 0x000fe200078e00ff */
[----:B------:R-:W-:Y:S01]  /*22b0*/  SHF.R.S32.HI R4, RZ, 0x1f, R20 ;  /* 0x0000001fff047819 */ /* 0x000fe20000011414 */
[----:B------:R-:W-:Y:S01]  /*22c0*/  IMAD.IADD R21, R21, 0x1, R53 ;  /* 0x0000000115157824 */ /* 0x000fe200078e0235 */
[----:B------:R-:W-:Y:S01]  /*22d0*/  SHF.R.S32.HI R3, RZ, 0x1f, R7 ;  /* 0x0000001fff037819 */ /* 0x000fe20000011407 */
[----:B------:R-:W-:-:S02]  /*22e0*/  IMAD.IADD R6, R51, 0x1, R11 ;  /* 0x0000000133067824 */ /* 0x000fc400078e020b */
[----:B------:R-:W-:Y:S02]  /*22f0*/  IMAD.IADD R5, R11, 0x1, R49 ;  /* 0x000000010b057824 */ /* 0x000fe400078e0231 */
[----:B------:R-:W-:-:S07]  /*2300*/  IMAD.IADD R0, R57, 0x1, R15 ;  /* 0x0000000139007824 */ /* 0x000fce00078e020f */
.L_x_8822:
[----:B------:R-:W2:Y:S01]  /*2310*/  LDL R8, [R1+0x1c] ;  /* 0x00001c0001087983 */ /* 0x000ea20000100800 */
[----:B------:R-:W0:Y:S01]  /*2320*/  LDC R87, c[0x0][0x3f4] ;  /* 0x0000fd00ff577b82 */ /* 0x000e220000000800 */
[----:B------:R-:W-:Y:S01]  /*2330*/  VIADD R2, R2, 0xffffffff ;  /* 0xffffffff02027836 */ /* 0x000fe20000000000 */
[----:B------:R-:W-:Y:S05]  /*2340*/  YIELD ;  /* 0x0000000000007946 */ /* 0x000fea0003800000 */
[----:B------:R-:W-:Y:S01]  /*2350*/  SHF.R.S32.HI R10, RZ, 0x1f, R2 ;  /* 0x0000001fff0a7819 */ /* 0x000fe20000011402 */
[----:B------:R-:W1:Y:S01]  /*2360*/  LDC.64 R76, c[0x0][0x2e8] ;  /* 0x0000ba00ff4c7b82 */ /* 0x000e620000000a00 */
[-C--:B------:R-:W-:Y:S01]  /*2370*/  IMAD R9, R69, R2.reuse, RZ ;  /* 0x0000000245097224 */ /* 0x080fe200078e02ff */
[----:B------:R-:W-:Y:S01]  /*2380*/  BSSY B0, `(.L_x_8783) ;  /* 0x00003f1000007945 */ /* 0x000fe20003800000 */
[----:B----4-:R-:W-:Y:S01]  /*2390*/  IMAD.WIDE.U32 R36, R68, R2, RZ ;  /* 0x0000000244247225 */ /* 0x010fe200078e00ff */
[----:B------:R-:W-:-:S03]  /*23a0*/  ISETP.GT.AND P2, PT, R2, R26, PT ;  /* 0x0000001a0200720c */ /* 0x000fc60003f44270 */
[----:B------:R-:W-:-:S04]  /*23b0*/  IMAD R11, R10, R68, R9 ;  /* 0x000000440a0b7224 */ /* 0x000fc800078e0209 */
[----:B------:R-:W-:Y:S01]  /*23c0*/  IMAD.IADD R79, R37, 0x1, R11 ;  /* 0x00000001254f7824 */ /* 0x000fe200078e020b */
[----:B0-----:R-:W-:Y:S02]  /*23d0*/  ISETP.GE.AND P3, PT, R87, 0x1, PT ;  /* 0x000000015700780c */ /* 0x001fe40003f66270 */
[----:B-1----:R-:W-:-:S04]  /*23e0*/  IADD3 R32, P4, P5, R36, R76, R80 ;  /* 0x0000004c24207210 */ /* 0x002fc80007d9e050 */
[----:B------:R-:W-:Y:S01]  /*23f0*/  IADD3.X R33, R79, R77, R74, P4, P5 ;  /* 0x0000004d4f217210 */ /* 0x000fe200027ea44a */
[----:B--2---:R-:W-:-:S04]  /*2400*/  IMAD R9, R17, 0x3000, R8 ;  /* 0x0000300011097824 */ /* 0x004fc800078e0208 */
[----:B------:R-:W-:Y:S02]  /*2410*/  IMAD.IADD R84, R16, 0x1, R9 ;  /* 0x0000000110547824 */ /* 0x000fe400078e0209 */
        /* <DEDUP_REMOVED lines=21> */
[----:B------:R-:W-:Y:S01]  /*2570*/  CS2R R36, SRZ ;  /* 0x0000000000247805 */ /* 0x000fe2000001ff00 */
[----:B------:R-:W-:Y:S06]  /*2580*/  @P4 BRA `(.L_x_8787) ;  /* 0x0000000000584947 */ /* 0x000fec0003800000 */
[----:B------:R-:W2:Y:S01]  /*2590*/  LDL R78, [R1+0x10] ;  /* 0x00001000014e7983 */ /* 0x000ea20000100800 */
[----:B------:R-:W-:Y:S01]  /*25a0*/  ULDC.64 UR4, c[0x0][0x3e8] ;  /* 0x0000fa0000047ab9 */ /* 0x000fe20000000a00 */
[----:B------:R-:W-:Y:S01]  /*25b0*/  ULDC.64 UR6, c[0x0][0x400] ;  /* 0x0001000000067ab9 */ /* 0x000fe20000000a00 */
[----:B------:R-:W-:Y:S02]  /*25c0*/  IADD3 R40, P3, P5, R54, UR4, R40 ;  /* 0x0000000436287c10 */ /* 0x000fe4000fd7e028 */
[----:B------:R-:W-:Y:S02]  /*25d0*/  CS2R R34, SRZ ;  /* 0x0000000000227805 */ /* 0x000fe4000001ff00 */
[----:B------:R-:W-:Y:S02]  /*25e0*/  CS2R R36, SRZ ;  /* 0x0000000000247805 */ /* 0x000fe4000001ff00 */
[----:B------:R-:W-:Y:S02]  /*25f0*/  IADD3.X R41, R44, UR5, R42, P3, P5 ;  /* 0x000000052c297c10 */ /* 0x000fe40009fea42a */
[----:B------:R-:W-:-:S04]  /*2600*/  IADD3 R38, P3, P5, R50, UR6, R38 ;  /* 0x0000000632267c10 */ /* 0x000fc8000fd7e026 */
[----:B------:R-:W-:Y:S02]  /*2610*/  IADD3.X R39, R6, UR7, R43, P3, P5 ;  /* 0x0000000706277c10 */ /* 0x000fe40009fea42b */
[-C--:B------:R-:W-:Y:S02]  /*2620*/  ISETP.GE.AND P5, PT, R152, R87.reuse, PT ;  /* 0x000000579800720c */ /* 0x080fe40003fa6270 */
[----:B------:R-:W-:Y:S02]  /*2630*/  ISETP.GE.AND P3, PT, R157, R87, PT ;  /* 0x000000579d00720c */ /* 0x000fe40003f66270 */
[----:B------:R-:W-:Y:S02]  /*2640*/  CS2R R28, SRZ ;  /* 0x00000000001c7805 */ /* 0x000fe4000001ff00 */
[----:B------:R-:W-:Y:S02]  /*2650*/  CS2R R12, SRZ ;  /* 0x00000000000c7805 */ /* 0x000fe4000001ff00 */
[----:B------:R-:W-:-:S05]  /*2660*/  CS2R R30, SRZ ;  /* 0x00000000001e7805 */ /* 0x000fca000001ff00 */
[----:B------:R0:W5:Y:S04]  /*2670*/  @!P5 LDG.E.64 R34, desc[UR42][R40.64] ;  /* 0x0000002a2822d981 */ /* 0x000168000c1e1b00 */
[----:B------:R0:W5:Y:S01]  /*2680*/  @!P5 LDG.E.64 R36, desc[UR42][R38.64] ;  /* 0x0000002a2624d981 */ /* 0x000162000c1e1b00 */
[----:B------:R-:W-:-:S03]  /*2690*/  CS2R R14, SRZ ;  /* 0x00000000000e7805 */ /* 0x000fc6000001ff00 */
[----:B------:R0:W5:Y:S04]  /*26a0*/  @!P3 LDG.E.64 R28, desc[UR42][R40.64+0x10] ;  /* 0x0000102a281cb981 */ /* 0x000168000c1e1b00 */
[----:B------:R0:W5:Y:S01]  /*26b0*/  @!P3 LDG.E.64 R30, desc[UR42][R38.64+0x10] ;  /* 0x0000102a261eb981 */ /* 0x000162000c1e1b00 */
[----:B--2---:R-:W-:-:S13]  /*26c0*/  ISETP.GE.AND P5, PT, R78, R87, PT ;  /* 0x000000574e00720c */ /* 0x004fda0003fa6270 */
[----:B------:R0:W5:Y:S04]  /*26d0*/  @!P5 LDG.E.64 R12, desc[UR42][R40.64+0x20] ;  /* 0x0000202a280cd981 */ /* 0x000168000c1e1b00 */
[----:B------:R0:W5:Y:S02]  /*26e0*/  @!P5 LDG.E.64 R14, desc[UR42][R38.64+0x20] ;  /* 0x0000202a260ed981 */ /* 0x000164000c1e1b00 */
.L_x_8787:
[----:B------:R-:W-:Y:S05]  /*26f0*/  BSYNC B1 ;  /* 0x0000000000017941 */ /* 0x000fea0003800000 */
.L_x_8786:
[----:B------:R-:W-:Y:S01]  /*2700*/  UISETP.NE.AND UP0, UPT, UR36, 0x3, UPT ;  /* 0x000000032400788c */ /* 0x000fe2000bf05270 */
[----:B0----5:R-:W-:Y:S01]  /*2710*/  MOV R39, R12 ;  /* 0x0000000c00277202 */ /* 0x021fe20000000f00 */
[----:B------:R-:W-:Y:S02]  /*2720*/  IMAD.MOV.U32 R40, RZ, RZ, R28 ;  /* 0x000000ffff287224 */ /* 0x000fe400078e001c */
[----:B------:R-:W-:Y:S02]  /*2730*/  IMAD.MOV.U32 R42, RZ, RZ, R34 ;  /* 0x000000ffff2a7224 */ /* 0x000fe400078e0022 */
[----:B------:R-:W-:Y:S01]  /*2740*/  PLOP3.LUT P3, PT, PT, PT, UP0, 0x80, 0x0 ;  /* 0x000000000000781c */ /* 0x000fe20003f6f008 */
[----:B------:R-:W-:Y:S02]  /*2750*/  IMAD.MOV.U32 R38, RZ, RZ, R14 ;  /* 0x000000ffff267224 */ /* 0x000fe400078e000e */
[----:B------:R-:W-:Y:S02]  /*2760*/  IMAD.MOV.U32 R41, RZ, RZ, R30 ;  /* 0x000000ffff297224 */ /* 0x000fe400078e001e */
[----:B------:R-:W-:-:S08]  /*2770*/  IMAD.MOV.U32 R43, RZ, RZ, R36 ;  /* 0x000000ffff2b7224 */ /* 0x000fd000078e0024 */
[----:B------:R-:W-:Y:S05]  /*2780*/  @!P3 BRA `(.L_x_8788) ;  /* 0x000000000004b947 */ /* 0x000fea0003800000 */
[----:B------:R-:W-:Y:S01]  /*2790*/  BPT.TRAP 0x1 ;  /* 0x000000040000795c */ /* 0x000fe20000300000 */
.L_x_8788:
[----:B------:R-:W-:Y:S01]  /*27a0*/  IMAD R83, R17, 0x8, R16 ;  /* 0x0000000811537824 */ /* 0x000fe200078e0210 */
[----:B------:R-:W-:Y:S01]  /*27b0*/  SHF.L.U32 R86, R23, 0x1f, RZ ;  /* 0x0000001f17567819 */ /* 0x000fe200000006ff */
[----:B------:R-:W-:Y:S03]  /*27c0*/  BSSY B1, `(.L_x_8789) ;  /* 0x0000003000017945 */ /* 0x000fe60003800000 */
[----:B------:R-:W0:Y:S02]  /*27d0*/  SYNCS.PHASECHK.TRANS64.TRYWAIT P5, [R83+URZ+0x19c90], R86 ;  /* 0x019c9056530075a7 */ /* 0x000e2400080a017f */
[----:B0-----:R-:W-:Y:S05]  /*27e0*/  @!P5 BRA `(.L_x_8790) ;  /* 0x0000016c0078d947 */ /* 0x001fea0003800000 */
.L_x_9030:
[----:B------:R-:W-:Y:S05]  /*27f0*/  BSYNC B1 ;  /* 0x0000000000017941 */ /* 0x000fea0003800000 */
.L_x_8789:
        /* <DEDUP_REMOVED lines=25> */
[----:B------:R-:W-:-:S02]  /*2990*/  F2FP.F16.E4M3.UNPACK_B R8, R9 ;  /* 0x00000009ff08723e */ /* 0x000fc400020006ff */
[----:B------:R-:W-:Y:S02]  /*29a0*/  F2FP.F16.E4M3.UNPACK_B R76, R43.H1 ;  /* 0x0000002bff4c723e */ /* 0x000fe400030006ff */
[----:B------:R-:W-:Y:S02]  /*29b0*/  LOP3.LUT R34, R35, 0xff0000, R34, 0xf8, !PT ;  /* 0x00ff000023227812 */ /* 0x000fe400078ef822 */
[----:B------:R-:W-:Y:S01]  /*29c0*/  LOP3.LUT R35, R78, 0xff0000, R37, 0xf8, !PT ;  /* 0x00ff00004e237812 */ /* 0x000fe200078ef825 */
[----:B------:R-:W-:Y:S01]  /*29d0*/  HADD2.F32 R37, -RZ, R8.H1_H1 ;  /* 0x30000008ff257230 */ /* 0x000fe20000004100 */
[----:B------:R-:W-:Y:S01]  /*29e0*/  F2FP.F16.E4M3.UNPACK_B R9, R9.H1 ;  /* 0x00000009ff09723e */ /* 0x000fe200030006ff */
[----:B------:R-:W-:Y:S01]  /*29f0*/  HADD2.F32 R89, -RZ, R76.H0_H0 ;  /* 0x2000004cff597230 */ /* 0x000fe20000004100 */
[----:B------:R-:W-:Y:S01]  /*2a00*/  F2FP.F16.E4M3.UNPACK_B R78, R42.H1 ;  /* 0x0000002aff4e723e */ /* 0x000fe200030006ff */
[----:B------:R-:W-:Y:S01]  /*2a10*/  HADD2.F32 R8, -RZ, R8.H0_H0 ;  /* 0x20000008ff087230 */ /* 0x000fe20000004100 */
[----:B------:R-:W-:Y:S01]  /*2a20*/  F2FP.F16.E4M3.UNPACK_B R43, R43 ;  /* 0x0000002bff2b723e */ /* 0x000fe200020006ff */
[----:B------:R-:W-:-:S02]  /*2a30*/  HADD2.F32 R90, -RZ, R76.H1_H1 ;  /* 0x3000004cff5a7230 */ /* 0x000fc40000004100 */
[-C--:B------:R-:W-:Y:S01]  /*2a40*/  FMUL.FTZ R91, R37, R89.reuse ;  /* 0x00000059255b7220 */ /* 0x080fe20000410000 */
[--C-:B------:R-:W-:Y:S02]  /*2a50*/  HADD2.F32 R77, -RZ, R9.reuse.H1_H1 ;  /* 0x30000009ff4d7230 */ /* 0x100fe40000004100 */
[----:B------:R-:W-:Y:S01]  /*2a60*/  FMUL.FTZ R92, R8, R89 ;  /* 0x00000059085c7220 */ /* 0x000fe20000410000 */
[--C-:B------:R-:W-:Y:S02]  /*2a70*/  HADD2.F32 R79, -RZ, R78.reuse.H0_H0 ;  /* 0x2000004eff4f7230 */ /* 0x100fe40000004100 */
[----:B------:R-:W-:Y:S02]  /*2a80*/  HADD2.F32 R76, -RZ, R9.H0_H0 ;  /* 0x20000009ff4c7230 */ /* 0x000fe40000004100 */
[----:B------:R-:W-:Y:S01]  /*2a90*/  FMUL.FTZ R89, R77, R90 ;  /* 0x0000005a4d597220 */ /* 0x000fe20000410000 */
[----:B------:R-:W-:Y:S02]  /*2aa0*/  HADD2.F32 R78, -RZ, R78.H1_H1 ;  /* 0x3000004eff4e7230 */ /* 0x000fe40000004100 */
[-C--:B------:R-:W-:Y:S01]  /*2ab0*/  FFMA.FTZ R9, R37, R79.reuse, R92 ;  /* 0x0000004f25097223 */ /* 0x080fe2000001005c */
[----:B------:R-:W-:Y:S01]  /*2ac0*/  F2FP.F16.E4M3.UNPACK_B R37, R36.H1 ;  /* 0x00000024ff25723e */ /* 0x000fe200030006ff */
[----:B------:R-:W-:Y:S01]  /*2ad0*/  FMUL.FTZ R90, R76, R90 ;  /* 0x0000005a4c5a7220 */ /* 0x000fe20000410000 */
[----:B------:R-:W-:Y:S01]  /*2ae0*/  F2FP.F16.E4M3.UNPACK_B R36, R36 ;  /* 0x00000024ff24723e */ /* 0x000fe200020006ff */
[----:B------:R-:W-:Y:S01]  /*2af0*/  FFMA.FTZ R8, R8, R79, -R91 ;  /* 0x0000004f08087223 */ /* 0x000fe2000001085b */
        /* <DEDUP_REMOVED lines=50> */
[--C-:B------:R-:W-:Y:S02]  /*2e20*/  HADD2.F32 R11, -RZ, R10.reuse.H0_H0 ;  /* 0x2000000aff0b7230 */ /* 0x100fe40000004100 */
[-C--:B------:R-:W-:Y:S01]  /*2e30*/  FMUL.FTZ R77, R35, R92.reuse ;  /* 0x0000005c234d7220 */ /* 0x080fe20000410000 */
[----:B------:R-:W-:Y:S02]  /*2e40*/  HADD2.F32 R10, -RZ, R10.H1_H1 ;  /* 0x3000000aff0a7230 */ /* 0x000fe40000004100 */
[----:B------:R-:W-:Y:S01]  /*2e50*/  FMUL.FTZ R90, R76, R92 ;  /* 0x0000005c4c5a7220 */ /* 0x000fe20000410000 */
[----:B------:R-:W-:Y:S01]  /*2e60*/  HADD2.F32 R89, -RZ, R89.H0_H0 ;  /* 0x20000059ff597230 */ /* 0x000fe20000004100 */
[----:B------:R-:W-:Y:S01]  /*2e70*/  F2FP.SATFINITE.E4M3.F32.PACK_AB_MERGE_C R94, R94, R95, RZ ;  /* 0x0000005f5e5e723e */ /* 0x000fe200048070ff */
[----:B------:R-:W-:-:S02]  /*2e80*/  HADD2.F32 R79, -RZ, R79.H0_H0 ;  /* 0x2000004fff4f7230 */ /* 0x000fc40000004100 */
[-C--:B------:R-:W-:Y:S01]  /*2e90*/  FMUL.FTZ R78, R10, R91.reuse ;  /* 0x0000005b0a4e7220 */ /* 0x080fe20000410000 */
[----:B------:R-:W-:Y:S01]  /*2ea0*/  FMUL.FTZ R91, R11, R91 ;  /* 0x0000005b0b5b7220 */ /* 0x000fe20000410000 */
[-C--:B------:R-:W-:Y:S01]  /*2eb0*/  FFMA.FTZ R90, R35, R89.reuse, -R90 ;  /* 0x00000059235a7223 */ /* 0x080fe2000001085a */
[----:B------:R-:W-:Y:S01]  /*2ec0*/  FFMA.FTZ R77, R76, R89, R77 ;  /* 0x000000594c4d7223 */ /* 0x000fe2000001004d */
[-C--:B------:R-:W-:Y:S01]  /*2ed0*/  FFMA.FTZ R78, R11, R79.reuse, -R78 ;  /* 0x0000004f0b4e7223 */ /* 0x080fe2000001084e */
[----:B------:R-:W-:Y:S01]  /*2ee0*/  FFMA.FTZ R91, R10, R79, R91 ;  /* 0x0000004f0a5b7223 */ /* 0x000fe2000001005b */
[----:B------:R-:W-:Y:S02]  /*2ef0*/  F2FP.SATFINITE.E4M3.F32.PACK_AB_MERGE_C R34, R93, R34, RZ ;  /* 0x000000225d22723e */ /* 0x000fe400048070ff */
[----:B------:R-:W-:Y:S02]  /*2f00*/  F2FP.SATFINITE.E4M3.F32.PACK_AB_MERGE_C R8, R37, R36, R43 ;  /* 0x000000242508723e */ /* 0x000fe4000480702b */
[----:B------:R-:W-:-:S02]  /*2f10*/  F2FP.SATFINITE.E4M3.F32.PACK_AB_MERGE_C R10, R91, R78, R94 ;  /* 0x0000004e5b0a723e */ /* 0x000fc4000480705e */
[----:B------:R-:W-:-:S07]  /*2f20*/  F2FP.SATFINITE.E4M3.F32.PACK_AB_MERGE_C R11, R77, R90, R34 ;  /* 0x0000005a4d0b723e */ /* 0x000fce0004807022 */
.L_x_8795:
[----:B------:R-:W-:Y:S05]  /*2f30*/  BSYNC B2 ;  /* 0x0000000000027941 */ /* 0x000fea0003800000 */
.L_x_8794:
[----:B--2---:R1:W-:Y:S02]  /*2f40*/  STG.E.128 desc[UR42][R32.64], R8 ;  /* 0x0000000820007986 */ /* 0x0043e4000c101d2a */
.L_x_8793:
[----:B------:R-:W-:Y:S05]  /*2f50*/  BSYNC B1 ;  /* 0x0000000000017941 */ /* 0x000fea0003800000 */
.L_x_8792:
        /* <DEDUP_REMOVED lines=115> */
.L_x_8799:
[----:B------:R-:W-:Y:S05]  /*3690*/  BSYNC B2 ;  /* 0x0000000000027941 */ /* 0x000fea0003800000 */
.L_x_8798:
[----:B--2---:R2:W-:Y:S02]  /*36a0*/  STG.E.128 desc[UR42][R32.64+0x20], R8 ;  /* 0x0000200820007986 */ /* 0x0045e4000c101d2a */
.L_x_8797:
[----:B------:R-:W-:Y:S05]  /*36b0*/  BSYNC B1 ;  /* 0x0000000000017941 */ /* 0x000fea0003800000 */
.L_x_8796:
[----:B------:R-:W-:Y:S05]  /*36c0*/  @P1 BRA `(.L_x_8791) ;  /* 0x0000002800f01947 */ /* 0x000fea0003800000 */
[----:B------:R-:W3:Y:S01]  /*36d0*/  LDL R28, [R1+0x10] ;  /* 0x00001000011c7983 */ /* 0x000ee20000100800 */
[----:B------:R-:W-:Y:S03]  /*36e0*/  BSSY B1, `(.L_x_8800) ;  /* 0x000006d000017945 */ /* 0x000fe60003800000 */
[----:B-12---:R1:W2:Y:S01]  /*36f0*/  LDS.128 R8, [R84+0x15800] ;  /* 0x0158000054087984 */ /* 0x0062a20000000c00 */
[----:B---3--:R-:W-:-:S13]  /*3700*/  ISETP.GE.AND P4, PT, R28, R87, PT ;  /* 0x000000571c00720c */ /* 0x008fda0003f86270 */
[----:B-12---:R-:W-:Y:S05]  /*3710*/  @P4 BRA `(.L_x_8801) ;  /* 0x0000000400a44947 */ /* 0x006fea0003800000 */
[--C-:B------:R-:W-:Y:S02]  /*3720*/  SHF.R.U32.HI R31, RZ, 0x10, R13.reuse ;  /* 0x00000010ff1f7819 */ /* 0x100fe4000001160d */
[--C-:B------:R-:W-:Y:S02]  /*3730*/  SHF.R.U32.HI R30, RZ, 0x8, R13.reuse ;  /* 0x00000008ff1e7819 */ /* 0x100fe4000001160d */
[----:B------:R-:W-:Y:S02]  /*3740*/  LOP3.LUT R12, R13, 0xff, RZ, 0xc0, !PT ;  /* 0x000000ff0d0c7812 */ /* 0x000fe400078ec0ff */
[----:B------:R-:W-:Y:S02]  /*3750*/  SHF.R.U32.HI R13, RZ, 0x18, R13 ;  /* 0x00000018ff0d7819 */ /* 0x000fe4000001160d */
[--C-:B------:R-:W-:Y:S02]  /*3760*/  SHF.R.U32.HI R14, RZ, 0x8, R15.reuse ;  /* 0x00000008ff0e7819 */ /* 0x100fe4000001160f */
[----:B------:R-:W-:Y:S01]  /*3770*/  PRMT R13, R13, 0x654, R12 ;  /* 0x000006540d0d7816 */ /* 0x000fe2000000000c */
[----:B------:R-:W-:Y:S01]  /*3780*/  IMAD.SHL.U32 R12, R30, 0x100, RZ ;  /* 0x000001001e0c7824 */ /* 0x000fe200078e00ff */
[----:B------:R-:W-:-:S02]  /*3790*/  SHF.R.U32.HI R29, RZ, 0x10, R15 ;  /* 0x00000010ff1d7819 */ /* 0x000fc4000001160f */
[----:B------:R-:W-:Y:S01]  /*37a0*/  LOP3.LUT R28, R15, 0xff0000ff, RZ, 0xc0, !PT ;  /* 0xff0000ff0f1c7812 */ /* 0x000fe200078ec0ff */
[----:B------:R-:W-:Y:S01]  /*37b0*/  IMAD.SHL.U32 R15, R14, 0x100, RZ ;  /* 0x000001000e0f7824 */ /* 0x000fe200078e00ff */
[----:B------:R-:W-:Y:S01]  /*37c0*/  LOP3.LUT R13, R13, 0xff00, R12, 0xf8, !PT ;  /* 0x0000ff000d0d7812 */ /* 0x000fe200078ef80c */
[----:B------:R-:W-:Y:S02]  /*37d0*/  IMAD.U32 R12, R31, 0x10000, RZ ;  /* 0x000100001f0c7824 */ /* 0x000fe400078e00ff */
[----:B------:R-:W-:Y:S01]  /*37e0*/  IMAD.MOV.U32 R14, RZ, RZ, R8 ;  /* 0x000000ffff0e7224 */ /* 0x000fe200078e0008 */
[----:B------:R-:W-:Y:S01]  /*37f0*/  LOP3.LUT R30, R28, 0xff00, R15, 0xf8, !PT ;  /* 0x0000ff001c1e7812 */ /* 0x000fe200078ef80f */
[----:B------:R-:W-:Y:S01]  /*3800*/  IMAD.U32 R15, R29, 0x10000, RZ ;  /* 0x000100001d0f7824 */ /* 0x000fe200078e00ff */
[----:B------:R-:W-:Y:S02]  /*3810*/  F2FP.F16.E4M3.UNPACK_B R28, R38.H1 ;  /* 0x00000026ff1c723e */ /* 0x000fe400030006ff */
[----:B------:R-:W-:-:S02]  /*3820*/  F2FP.F16.E4M3.UNPACK_B R8, R9 ;  /* 0x00000009ff08723e */ /* 0x000fc400020006ff */
        /* <DEDUP_REMOVED lines=45> */
[----:B------:R-:W-:Y:S01]  /*3b00*/  F2FP.F16.E4M3.UNPACK_B R30, R10.H1 ;  /* 0x0000000aff1e723e */ /* 0x000fe200030006ff */
[----:B------:R-:W-:Y:S01]  /*3b10*/  HADD2.F32 R31, -RZ, R31.H1_H1 ;  /* 0x3000001fff1f7230 */ /* 0x000fe20000004100 */
[----:B------:R-:W-:Y:S01]  /*3b20*/  F2FP.SATFINITE.E4M3.F32.PACK_AB_MERGE_C R28, R40, R37, RZ ;  /* 0x00000025281c723e */ /* 0x000fe200048070ff */
[----:B------:R-:W-:Y:S01]  /*3b30*/  HADD2.F32 R41, -RZ, R39.H1_H1 ;  /* 0x30000027ff297230 */ /* 0x000fe20000004100 */
[-C--:B------:R-:W-:Y:S01]  /*3b40*/  F2FP.F16.E4M3.UNPACK_B R35, R12.reuse ;  /* 0x0000000cff23723e */ /* 0x080fe200020006ff */
[----:B------:R-:W-:Y:S01]  /*3b50*/  HADD2.F32 R13, -RZ, R30.H1_H1 ;  /* 0x3000001eff0d7230 */ /* 0x000fe20000004100 */
[----:B------:R-:W-:Y:S01]  /*3b60*/  F2FP.F16.E4M3.UNPACK_B R36, R12.H1 ;  /* 0x0000000cff24723e */ /* 0x000fe200030006ff */
[----:B------:R-:W-:Y:S02]  /*3b70*/  HADD2.F32 R40, -RZ, R38.H1_H1 ;  /* 0x30000026ff287230 */ /* 0x000fe40000004100 */
[----:B------:R-:W-:Y:S01]  /*3b80*/  FMUL.FTZ R43, R31, R41 ;  /* 0x000000291f2b7220 */ /* 0x000fe20000410000 */
[----:B------:R-:W-:-:S02]  /*3b90*/  HADD2.F32 R30, -RZ, R30.H0_H0 ;  /* 0x2000001eff1e7230 */ /* 0x000fc40000004100 */
[----:B------:R-:W-:Y:S01]  /*3ba0*/  FMUL.FTZ R42, R34, R41 ;  /* 0x00000029222a7220 */ /* 0x000fe20000410000 */
[----:B------:R-:W-:Y:S02]  /*3bb0*/  HADD2.F32 R12, -RZ, R35.H1_H1 ;  /* 0x30000023ff0c7230 */ /* 0x000fe40000004100 */
[CC--:B------:R-:W-:Y:S01]  /*3bc0*/  FMUL.FTZ R41, R13.reuse, R40.reuse ;  /* 0x000000280d297220 */ /* 0x0c0fe20000410000 */
[----:B------:R-:W-:Y:S01]  /*3bd0*/  F2FP.F16.E4M3.UNPACK_B R11, R11 ;  /* 0x0000000bff0b723e */ /* 0x000fe200020006ff */
[C---:B------:R-:W-:Y:S01]  /*3be0*/  FMUL.FTZ R40, R30.reuse, R40 ;  /* 0x000000281e287220 */ /* 0x040fe20000410000 */
[----:B------:R-:W-:Y:S01]  /*3bf0*/  F2FP.F16.E4M3.UNPACK_B R10, R10 ;  /* 0x0000000aff0a723e */ /* 0x000fe200020006ff */
[-C--:B------:R-:W-:Y:S01]  /*3c00*/  FFMA.FTZ R41, R30, R12.reuse, -R41 ;  /* 0x0000000c1e297223 */ /* 0x080fe20000010829 */
[----:B------:R-:W-:Y:S02]  /*3c10*/  HADD2.F32 R37, -RZ, R36.H1_H1 ;  /* 0x30000024ff257230 */ /* 0x000fe40000004100 */
[----:B------:R-:W-:Y:S01]  /*3c20*/  FFMA.FTZ R40, R13, R12, R40 ;  /* 0x0000000c0d287223 */ /* 0x000fe20000010028 */
[--C-:B------:R-:W-:Y:S01]  /*3c30*/  HADD2.F32 R12, -RZ, R11.reuse.H0_H0 ;  /* 0x2000000bff0c7230 */ /* 0x100fe20000004100 */
[----:B------:R-:W-:Y:S01]  /*3c40*/  F2FP.SATFINITE.E4M3.F32.PACK_AB_MERGE_C R9, R9, R8, R28 ;  /* 0x000000080909723e */ /* 0x000fe2000480701c */
[----:B------:R-:W-:-:S02]  /*3c50*/  HADD2.F32 R13, -RZ, R11.H1_H1 ;  /* 0x3000000bff0d7230 */ /* 0x000fc40000004100 */
[-C--:B------:R-:W-:Y:S01]  /*3c60*/  FFMA.FTZ R43, R34, R37.reuse, -R43 ;  /* 0x00000025222b7223 */ /* 0x080fe2000001082b */
[--C-:B------:R-:W-:Y:S02]  /*3c70*/  HADD2.F32 R11, -RZ, R10.reuse.H0_H0 ;  /* 0x2000000aff0b7230 */ /* 0x100fe40000004100 */
[----:B------:R-:W-:Y:S01]  /*3c80*/  FFMA.FTZ R42, R31, R37, R42 ;  /* 0x000000251f2a7223 */ /* 0x000fe2000001002a */
[----:B------:R-:W-:Y:S01]  /*3c90*/  HADD2.F32 R39, -RZ, R39.H0_H0 ;  /* 0x20000027ff277230 */ /* 0x000fe20000004100 */
[----:B------:R-:W-:Y:S01]  /*3ca0*/  F2FP.SATFINITE.E4M3.F32.PACK_AB_MERGE_C R40, R40, R41, RZ ;  /* 0x000000292828723e */ /* 0x000fe200048070ff */
[----:B------:R-:W-:Y:S01]  /*3cb0*/  HADD2.F32 R10, -RZ, R10.H1_H1 ;  /* 0x3000000aff0a7230 */ /* 0x000fe20000004100 */
[----:B------:R-:W-:Y:S01]  /*3cc0*/  F2FP.SATFINITE.E4M3.F32.PACK_AB_MERGE_C R8, R15, R14, R29 ;  /* 0x0000000e0f08723e */ /* 0x000fe2000480701d */
[----:B------:R-:W-:Y:S02]  /*3cd0*/  HADD2.F32 R38, -RZ, R38.H0_H0 ;  /* 0x20000026ff267230 */ /* 0x000fe40000004100 */
        /* <DEDUP_REMOVED lines=13> */
.L_x_8801:
[----:B------:R-:W-:Y:S05]  /*3db0*/  BSYNC B1 ;  /* 0x0000000000017941 */ /* 0x000fea0003800000 */
.L_x_8800:
[----:B------:R3:W-:Y:S01]  /*3dc0*/  STG.E.128 desc[UR42][R32.64+0x40], R8 ;  /* 0x0000400820007986 */ /* 0x0007e2000c101d2a */
[----:B------:R-:W-:Y:S05]  /*3dd0*/  BRA `(.L_x_8791) ;  /* 0x00000024002c7947 */ /* 0x000fea0003800000 */
.L_x_8785:
        /* <DEDUP_REMOVED lines=10> */
[----:B------:R-:W-:Y:S06]  /*3e80*/  @P4 BRA `(.L_x_8803) ;  /* 0x0000000000404947 */ /* 0x000fec0003800000 */
[----:B------:R-:W-:Y:S01]  /*3e90*/  ULDC.64 UR4, c[0x0][0x3e8] ;  /* 0x0000fa0000047ab9 */ /* 0x000fe20000000a00 */
[----:B------:R-:W-:Y:S01]  /*3ea0*/  ULDC.64 UR6, c[0x0][0x400] ;  /* 0x0001000000067ab9 */ /* 0x000fe20000000a00 */
[----:B------:R-:W-:Y:S02]  /*3eb0*/  IADD3 R40, P3, P5, R52, UR4, R40 ;  /* 0x0000000434287c10 */ /* 0x000fe4000fd7e028 */
[----:B------:R-:W-:Y:S02]  /*3ec0*/  CS2R R10, SRZ ;  /* 0x00000000000a7805 */ /* 0x000fe4000001ff00 */
[----:B------:R-:W-:Y:S02]  /*3ed0*/  CS2R R8, SRZ ;  /* 0x0000000000087805 */ /* 0x000fe4000001ff00 */
[----:B------:R-:W-:Y:S02]  /*3ee0*/  CS2R R30, SRZ ;  /* 0x00000000001e7805 */ /* 0x000fe4000001ff00 */
[----:B------:R-:W-:-:S02]  /*3ef0*/  IADD3.X R41, R21, UR5, R42, P3, P5 ;  /* 0x0000000515297c10 */ /* 0x000fc40009fea42a */
[----:B------:R-:W-:Y:S02]  /*3f00*/  CS2R R28, SRZ ;  /* 0x00000000001c7805 */ /* 0x000fe4000001ff00 */
[----:B------:R-:W-:-:S04]  /*3f10*/  IADD3 R38, P3, P5, R48, UR6, R38 ;  /* 0x0000000630267c10 */ /* 0x000fc8000fd7e026 */
[----:B------:R-:W-:Y:S02]  /*3f20*/  IADD3.X R39, R5, UR7, R43, P3, P5 ;  /* 0x0000000705277c10 */ /* 0x000fe40009fea42b */
[-C--:B------:R-:W-:Y:S02]  /*3f30*/  ISETP.GE.AND P3, PT, R18, R87.reuse, PT ;  /* 0x000000571200720c */ /* 0x080fe40003f66270 */
[----:B------:R-:W-:-:S11]  /*3f40*/  ISETP.GE.AND P5, PT, R81, R87, PT ;  /* 0x000000575100720c */ /* 0x000fd60003fa6270 */
[----:B------:R0:W5:Y:S04]  /*3f50*/  @!P3 LDG.E.128 R12, desc[UR42][R40.64] ;  /* 0x0000002a280cb981 */ /* 0x000168000c1e1d00 */
[----:B------:R0:W5:Y:S04]  /*3f60*/  @!P5 LDG.E.128 R8, desc[UR42][R40.64+0x20] ;  /* 0x0000202a2808d981 */ /* 0x000168000c1e1d00 */
[----:B------:R0:W5:Y:S04]  /*3f70*/  @!P3 LDG.E.128 R32, desc[UR42][R38.64] ;  /* 0x0000002a2620b981 */ /* 0x000168000c1e1d00 */
[----:B------:R0:W5:Y:S02]  /*3f80*/  @!P5 LDG.E.128 R28, desc[UR42][R38.64+0x20] ;  /* 0x0000202a261cd981 */ /* 0x000164000c1e1d00 */
.L_x_8803:
[----:B------:R-:W-:Y:S05]  /*3f90*/  BSYNC B1 ;  /* 0x0000000000017941 */ /* 0x000fea0003800000 */
.L_x_8802:
[----:B------:R-:W-:Y:S01]  /*3fa0*/  UISETP.NE.AND UP0, UPT, UR36, 0x3, UPT ;  /* 0x000000032400788c */ /* 0x000fe2000bf05270 */
[----:B-----5:R-:W-:Y:S01]  /*3fb0*/  IMAD.MOV.U32 R92, RZ, RZ, R10 ;  /* 0x000000ffff5c7224 */ /* 0x020fe200078e000a */
[----:B------:R-:W-:Y:S01]  /*3fc0*/  MOV R96, R12 ;  /* 0x0000000c00607202 */ /* 0x000fe20000000f00 */
[----:B------:R-:W-:Y:S02]  /*3fd0*/  IMAD.MOV.U32 R91, RZ, RZ, R8 ;  /* 0x000000ffff5b7224 */ /* 0x000fe400078e0008 */
[----:B------:R-:W-:Y:S01]  /*3fe0*/  IMAD.MOV.U32 R99, RZ, RZ, R14 ;  /* 0x000000ffff637224 */ /* 0x000fe200078e000e */
[----:B------:R-:W-:Y:S01]  /*3ff0*/  PLOP3.LUT P3, PT, PT, PT, UP0, 0x80, 0x0 ;  /* 0x000000000000781c */ /* 0x000fe20003f6f008 */
[----:B------:R-:W-:Y:S02]  /*4000*/  IMAD.MOV.U32 R90, RZ, RZ, R30 ;  /* 0x000000ffff5a7224 */ /* 0x000fe400078e001e */
[----:B------:R-:W-:Y:S02]  /*4010*/  IMAD.MOV.U32 R89, RZ, RZ, R28 ;  /* 0x000000ffff597224 */ /* 0x000fe400078e001c */
[----:B------:R-:W-:-:S02]  /*4020*/  IMAD.MOV.U32 R98, RZ, RZ, R34 ;  /* 0x000000ffff627224 */ /* 0x000fc400078e0022 */
[----:B------:R-:W-:-:S06]  /*4030*/  IMAD.MOV.U32 R97, RZ, RZ, R32 ;  /* 0x000000ffff617224 */ /* 0x000fcc00078e0020 */
[----:B------:R-:W-:Y:S05]  /*4040*/  @!P3 BRA `(.L_x_8804) ;  /* 0x000000000004b947 */ /* 0x000fea0003800000 */
[----:B------:R-:W-:Y:S01]  /*4050*/  BPT.TRAP 0x1 ;  /* 0x000000040000795c */ /* 0x000fe20000300000 */
.L_x_8804:
[----:B------:R-:W-:Y:S01]  /*4060*/  IMAD R83, R17, 0x8, R16 ;  /* 0x0000000811537824 */ /* 0x000fe200078e0210 */
[----:B------:R-:W-:Y:S01]  /*4070*/  SHF.L.U32 R86, R23, 0x1f, RZ ;  /* 0x0000001f17567819 */ /* 0x000fe200000006ff */
[----:B------:R-:W-:Y:S03]  /*4080*/  BSSY B1, `(.L_x_8805) ;  /* 0x0000003000017945 */ /* 0x000fe60003800000 */
[----:B------:R-:W1:Y:S02]  /*4090*/  SYNCS.PHASECHK.TRANS64.TRYWAIT P5, [R83+URZ+0x19c90], R86 ;  /* 0x019c9056530075a7 */ /* 0x000e6400080a017f */
[----:B-1----:R-:W-:Y:S05]  /*40a0*/  @!P5 BRA `(.L_x_8806) ;  /* 0x00000154005cd947 */ /* 0x002fea0003800000 */
.L_x_9031:
[----:B------:R-:W-:Y:S05]  /*40b0*/  BSYNC B1 ;  /* 0x0000000000017941 */ /* 0x000fea0003800000 */
.L_x_8805:
        /* <DEDUP_REMOVED lines=13> */
[----:B------:R-:W2:Y:S01]  /*4190*/  LDL R38, [R1+0x14] ;  /* 0x0000140001267983 */ /* 0x000ea20000100800 */
[----:B------:R-:W-:Y:S01]  /*41a0*/  SEL R36, R61, R95, !P0 ;  /* 0x0000005f3d247207 */ /* 0x000fe20004000000 */
[----:B------:R-:W-:Y:S01]  /*41b0*/  BSSY B2, `(.L_x_8809) ;  /* 0x00000f1000027945 */ /* 0x000fe20003800000 */
[----:B------:R-:W-:Y:S02]  /*41c0*/  SHF.R.U32.HI R39, RZ, 0x3, R156 ;  /* 0x00000003ff277819 */ /* 0x000fe4000001169c */
[----:B------:R-:W-:Y:S02]  /*41d0*/  SHF.R.S32.HI R37, RZ, 0x1f, R36 ;  /* 0x0000001fff257819 */ /* 0x000fe40000011424 */
[----:B------:R-:W-:Y:S02]  /*41e0*/  IADD3 R102, P4, P5, R58, R78, R20 ;  /* 0x0000004e3a667210 */ /* 0x000fe40007d9e014 */
[----:B------:R-:W-:Y:S02]  /*41f0*/  LEA.HI R37, R37, R36, RZ, 0x5 ;  /* 0x0000002425257211 */ /* 0x000fe400078f28ff */
[----:B------:R-:W-:-:S02]  /*4200*/  IADD3.X R100, R75, R94, R4, P4, P5 ;  /* 0x0000005e4b647210 */ /* 0x000fc400027ea404 */
[----:B------:R-:W-:Y:S02]  /*4210*/  SHF.R.S32.HI R36, RZ, 0x5, R37 ;  /* 0x00000005ff247819 */ /* 0x000fe40000011425 */
[----:B------:R-:W-:Y:S02]  /*4220*/  ISETP.GE.AND P5, PT, R18, R87, PT ;  /* 0x000000571200720c */ /* 0x000fe40003fa6270 */
[----:B------:R-:W-:-:S04]  /*4230*/  LEA.HI.SX32 R36, R73, R36, 0x1c ;  /* 0x0000002449247211 */ /* 0x000fc800078fe2ff */
[C---:B------:R-:W-:Y:S01]  /*4240*/  LEA.HI R37, R36.reuse, R36, RZ, 0x1 ;  /* 0x0000002424257211 */ /* 0x040fe200078f08ff */
[----:B------:R-:W-:-:S04]  /*4250*/  IMAD.SHL.U32 R101, R36, 0x10, RZ ;  /* 0x0000001024657824 */ /* 0x000fc800078e00ff */
[----:B------:R-:W-:Y:S01]  /*4260*/  IMAD.SHL.U32 R37, R37, 0x800, RZ ;  /* 0x0000080025257824 */ /* 0x000fe200078e00ff */
[----:B------:R-:W-:Y:S02]  /*4270*/  LOP3.LUT R36, R156, 0x10, R101, 0xf8, !PT ;  /* 0x000000109c247812 */ /* 0x000fe400078ef865 */
[----:B------:R-:W-:Y:S02]  /*4280*/  ISETP.GE.AND P4, PT, R101, R93, PT ;  /* 0x0000005d6500720c */ /* 0x000fe40003f86270 */
[----:B------:R-:W-:Y:S02]  /*4290*/  LOP3.LUT R37, R37, 0xfffff000, RZ, 0xc0, !PT ;  /* 0xfffff00025257812 */ /* 0x000fe400078ec0ff */
[----:B------:R-:W-:-:S04]  /*42a0*/  LOP3.LUT R36, R36, R39, RZ, 0x3c, !PT ;  /* 0x0000002724247212 */ /* 0x000fc800078e3cff */
[----:B--2---:R-:W-:Y:S01]  /*42b0*/  IADD3 R36, R36, R37, R38 ;  /* 0x0000002524247210 */ /* 0x004fe20007ffe026 */
        /* <DEDUP_REMOVED lines=8> */
[----:B------:R-:W-:Y:S02]  /*4340*/  LOP3.LUT R104, R13, 0xff, RZ, 0xc0, !PT ;  /* 0x000000ff0d687812 */ /* 0x000fe400078ec0ff */
[----:B------:R-:W-:Y:S02]  /*4350*/  SHF.R.U32.HI R107, RZ, 0x18, R13 ;  /* 0x00000018ff6b7819 */ /* 0x000fe4000001160d */
[--C-:B------:R-:W-:Y:S02]  /*4360*/  SHF.R.U32.HI R109, RZ, 0x8, R33.reuse ;  /* 0x00000008ff6d7819 */ /* 0x100fe40000011621 */
[----:B------:R-:W-:Y:S02]  /*4370*/  LOP3.LUT R110, R33, 0xff, RZ, 0xc0, !PT ;  /* 0x000000ff216e7812 */ /* 0x000fe400078ec0ff */
[----:B------:R-:W-:Y:S01]  /*4380*/  SHF.R.U32.HI R111, RZ, 0x18, R33 ;  /* 0x00000018ff6f7819 */ /* 0x000fe20000011621 */
[----:B------:R-:W-:Y:S01]  /*4390*/  IMAD.SHL.U32 R109, R109, 0x100, RZ ;  /* 0x000001006d6d7824 */ /* 0x000fe200078e00ff */
[----:B------:R-:W-:-:S02]  /*43a0*/  SHF.R.U32.HI R105, RZ, 0x10, R13 ;  /* 0x00000010ff697819 */ /* 0x000fc4000001160d */
[----:B------:R-:W-:Y:S02]  /*43b0*/  PRMT R104, R107, 0x654, R104 ;  /* 0x000006546b687816 */ /* 0x000fe40000000068 */
[----:B------:R-:W-:Y:S02]  /*43c0*/  SHF.L.U32 R103, R103, 0x8, RZ ;  /* 0x0000000867677819 */ /* 0x000fe400000006ff */
[----:B------:R-:W-:Y:S02]  /*43d0*/  SHF.R.U32.HI R108, RZ, 0x10, R33 ;  /* 0x00000010ff6c7819 */ /* 0x000fe40000011621 */
[----:B------:R-:W-:Y:S02]  /*43e0*/  PRMT R110, R111, 0x654, R110 ;  /* 0x000006546f6e7816 */ /* 0x000fe4000000006e */
[----:B------:R-:W-:Y:S01]  /*43f0*/  LOP3.LUT R104, R104, 0xff00, R103, 0xf8, !PT ;  /* 0x0000ff0068687812 */ /* 0x000fe200078ef867 */
[----:B------:R-:W-:Y:S01]  /*4400*/  IMAD.U32 R103, R105, 0x10000, RZ ;  /* 0x0001000069677824 */ /* 0x000fe200078e00ff */
[----:B------:R-:W-:-:S02]  /*4410*/  SHF.R.U32.HI R32, RZ, 0x10, R35 ;  /* 0x00000010ff207819 */ /* 0x000fc40000011623 */
[--C-:B------:R-:W-:Y:S02]  /*4420*/  SHF.R.U32.HI R33, RZ, 0x8, R35.reuse ;  /* 0x00000008ff217819 */ /* 0x100fe40000011623 */
[----:B------:R-:W-:Y:S02]  /*4430*/  LOP3.LUT R34, R35, 0xff, RZ, 0xc0, !PT ;  /* 0x000000ff23227812 */ /* 0x000fe400078ec0ff */
[----:B------:R-:W-:Y:S01]  /*4440*/  SHF.R.U32.HI R106, RZ, 0x18, R35 ;  /* 0x00000018ff6a7819 */ /* 0x000fe20000011623 */
[----:B------:R-:W-:Y:S01]  /*4450*/  IMAD.U32 R35, R108, 0x10000, RZ ;  /* 0x000100006c237824 */ /* 0x000fe200078e00ff */
[----:B------:R-:W-:Y:S01]  /*4460*/  LOP3.LUT R110, R110, 0xff00, R109, 0xf8, !PT ;  /* 0x0000ff006e6e7812 */ /* 0x000fe200078ef86d */
[----:B------:R-:W-:Y:S01]  /*4470*/  IMAD.SHL.U32 R33, R33, 0x100, RZ ;  /* 0x0000010021217824 */ /* 0x000fe200078e00ff */
[----:B------:R-:W-:Y:S01]  /*4480*/  LOP3.LUT R103, R104, 0xff0000, R103, 0xf8, !PT ;  /* 0x00ff000068677812 */ /* 0x000fe200078ef867 */
[----:B0-----:R-:W-:Y:S01]  /*4490*/  IMAD.MOV.U32 R104, RZ, RZ, R37 ;  /* 0x000000ffff687224 */ /* 0x001fe200078e0025 */
[----:B------:R-:W-:-:S02]  /*44a0*/  LOP3.LUT R35, R110, 0xff0000, R35, 0xf8, !PT ;  /* 0x00ff00006e237812 */ /* 0x000fc400078ef823 */
[----:B--2---:R-:W-:Y:S02]  /*44b0*/  F2FP.F16.E4M3.UNPACK_B R37, R41 ;  /* 0x00000029ff25723e */ /* 0x004fe400020006ff */
[----:B------:R-:W-:Y:S02]  /*44c0*/  F2FP.F16.E4M3.UNPACK_B R107, R35 ;  /* 0x00000023ff6b723e */ /* 0x000fe400020006ff */
[----:B------:R-:W-:Y:S01]  /*44d0*/  F2FP.F16.E4M3.UNPACK_B R105, R104 ;  /* 0x00000068ff69723e */ /* 0x000fe200020006ff */
[----:B------:R-:W-:Y:S01]  /*44e0*/  HADD2.F32 R109, -RZ, R37.H0_H0 ;  /* 0x20000025ff6d7230 */ /* 0x000fe20000004100 */
[----:B------:R-:W-:Y:S01]  /*44f0*/  F2FP.F16.E4M3.UNPACK_B R108, R103 ;  /* 0x00000067ff6c723e */ /* 0x000fe200020006ff */
[----:B------:R-:W-:Y:S01]  /*4500*/  HADD2.F32 R111, -RZ, R107.H0_H0 ;  /* 0x2000006bff6f7230 */ /* 0x000fe20000004100 */
[--C-:B------:R-:W-:Y:S01]  /*4510*/  SHF.R.U32.HI R13, RZ, 0x10, R15.reuse ;  /* 0x00000010ff0d7819 */ /* 0x100fe2000001160f */
[----:B------:R-:W-:Y:S01]  /*4520*/  HADD2.F32 R112, -RZ, R105.H0_H0 ;  /* 0x20000069ff707230 */ /* 0x000fe20000004100 */
[----:B------:R-:W-:Y:S01]  /*4530*/  SHF.R.U32.HI R14, RZ, 0x8, R15 ;  /* 0x00000008ff0e7819 */ /* 0x000fe2000001160f */
[----:B------:R-:W-:-:S02]  /*4540*/  HADD2.F32 R110, -RZ, R108.H0_H0 ;  /* 0x2000006cff6e7230 */ /* 0x000fc40000004100 */
[-C--:B------:R-:W-:Y:S01]  /*4550*/  FMUL.FTZ R113, R109, R111.reuse ;  /* 0x0000006f6d717220 */ /* 0x080fe20000410000 */
[----:B------:R-:W-:Y:S02]  /*4560*/  HADD2.F32 R37, -RZ, R37.H1_H1 ;  /* 0x30000025ff257230 */ /* 0x000fe40000004100 */
[C---:B------:R-:W-:Y:S01]  /*4570*/  FMUL.FTZ R111, R112.reuse, R111 ;  /* 0x0000006f706f7220 */ /* 0x040fe20000410000 */
[----:B------:R-:W-:Y:S01]  /*4580*/  HADD2.F32 R107, -RZ, R107.H1_H1 ;  /* 0x3000006bff6b7230 */ /* 0x000fe20000004100 */
[----:B------:R-:W-:Y:S01]  /*4590*/  LOP3.LUT R12, R15, 0xff, RZ, 0xc0, !PT ;  /* 0x000000ff0f0c7812 */ /* 0x000fe200078ec0ff */
        /* <DEDUP_REMOVED lines=8> */
[----:B------:R-:W-:Y:S01]  /*4620*/  SHF.R.U32.HI R15, RZ, 0x18, R15 ;  /* 0x00000018ff0f7819 */ /* 0x000fe2000001160f */
[----:B------:R-:W-:Y:S01]  /*4630*/  FFMA.FTZ R37, R37, R108, R107 ;  /* 0x0000006c25257223 */ /* 0x000fe2000001006b */
[----:B------:R-:W-:Y:S01]  /*4640*/  F2FP.F16.E4M3.UNPACK_B R104, R104.H1 ;  /* 0x00000068ff68723e */ /* 0x000fe200030006ff */
[----:B------:R-:W-:Y:S01]  /*4650*/  FFMA.FTZ R113, R112, R110, -R113 ;  /* 0x0000006e70717223 */ /* 0x000fe20000010871 */
[----:B------:R-:W-:Y:S01]  /*4660*/  PRMT R34, R106, 0x654, R34 ;  /* 0x000006546a227816 */ /* 0x000fe20000000022 */
[----:B------:R-:W-:Y:S01]  /*4670*/  HADD2.F32 R107, -RZ, R41.H0_H0 ;  /* 0x20000029ff6b7230 */ /* 0x000fe20000004100 */
[----:B------:R-:W-:Y:S01]  /*4680*/  F2FP.F16.E4M3.UNPACK_B R103, R103.H1 ;  /* 0x00000067ff67723e */ /* 0x000fe200030006ff */
[----:B------:R-:W-:Y:S01]  /*4690*/  HADD2.F32 R109, -RZ, R35.H0_H0 ;  /* 0x20000023ff6d7230 */ /* 0x000fe20000004100 */
[----:B------:R-:W-:Y:S01]  /*46a0*/  PRMT R15, R15, 0x654, R12 ;  /* 0x000006540f0f7816 */ /* 0x000fe2000000000c */
[----:B------:R-:W-:Y:S01]  /*46b0*/  IMAD.SHL.U32 R14, R14, 0x100, RZ ;  /* 0x000001000e0e7824 */ /* 0x000fe200078e00ff */
[----:B------:R-:W-:Y:S01]  /*46c0*/  LOP3.LUT R34, R34, 0xff00, R33, 0xf8, !PT ;  /* 0x0000ff0022227812 */ /* 0x000fe200078ef821 */
[----:B------:R-:W-:-:S02]  /*46d0*/  HADD2.F32 R110, -RZ, R104.H0_H0 ;  /* 0x20000068ff6e7230 */ /* 0x000fc40000004100 */
[-C--:B------:R-:W-:Y:S01]  /*46e0*/  FMUL.FTZ R112, R107, R109.reuse ;  /* 0x0000006d6b707220 */ /* 0x080fe20000410000 */
[----:B------:R-:W-:Y:S01]  /*46f0*/  IMAD.U32 R12, R13, 0x10000, RZ ;  /* 0x000100000d0c7824 */ /* 0x000fe200078e00ff */
[----:B------:R-:W-:Y:S01]  /*4700*/  LOP3.LUT R15, R15, 0xff00, R14, 0xf8, !PT ;  /* 0x0000ff000f0f7812 */ /* 0x000fe200078ef80e */
[----:B------:R-:W-:Y:S02]  /*4710*/  IMAD.U32 R13, R32, 0x10000, RZ ;  /* 0x00010000200d7824 */ /* 0x000fe400078e00ff */
[----:B------:R-:W-:Y:S01]  /*4720*/  FMUL.FTZ R109, R110, R109 ;  /* 0x0000006d6e6d7220 */ /* 0x000fe20000410000 */
[----:B------:R-:W-:Y:S01]  /*4730*/  HADD2.F32 R108, -RZ, R103.H0_H0 ;  /* 0x20000067ff6c7230 */ /* 0x000fe20000004100 */
[----:B------:R-:W-:Y:S01]  /*4740*/  LOP3.LUT R12, R15, 0xff0000, R12, 0xf8, !PT ;  /* 0x00ff00000f0c7812 */ /* 0x000fe200078ef80c */
[----:B------:R-:W-:Y:S01]  /*4750*/  HADD2.F32 R41, -RZ, R41.H1_H1 ;  /* 0x30000029ff297230 */ /* 0x000fe20000004100 */
[----:B------:R-:W-:Y:S01]  /*4760*/  LOP3.LUT R13, R34, 0xff0000, R13, 0xf8, !PT ;  /* 0x00ff0000220d7812 */ /* 0x000fe200078ef80d */
[----:B------:R-:W-:-:S02]  /*4770*/  HADD2.F32 R35, -RZ, R35.H1_H1 ;  /* 0x30000023ff237230 */ /* 0x000fc40000004100 */
[----:B------:R-:W-:Y:S01]  /*4780*/  FFMA.FTZ R109, R107, R108, R109 ;  /* 0x0000006c6b6d7223 */ /* 0x000fe2000001006d */
[----:B------:R-:W-:Y:S01]  /*4790*/  IMAD.MOV.U32 R14, RZ, RZ, R43 ;  /* 0x000000ffff0e7224 */ /* 0x000fe200078e002b */
[----:B------:R-:W-:Y:S01]  /*47a0*/  F2FP.F16.E4M3.UNPACK_B R34, R13 ;  /* 0x0000000dff22723e */ /* 0x000fe200020006ff */
[----:B------:R-:W-:Y:S02]  /*47b0*/  IMAD.MOV.U32 R33, RZ, RZ, R39 ;  /* 0x000000ffff217224 */ /* 0x000fe400078e0027 */
[----:B------:R-:W-:Y:S01]  /*47c0*/  FMUL.FTZ R107, R41, R35 ;  /* 0x00000023296b7220 */ /* 0x000fe20000410000 */
[----:B------:R-:W-:Y:S01]  /*47d0*/  HADD2.F32 R104, -RZ, R104.H1_H1 ;  /* 0x30000068ff687230 */ /* 0x000fe20000004100 */
[----:B------:R-:W-:Y:S01]  /*47e0*/  F2FP.F16.E4M3.UNPACK_B R15, R14 ;  /* 0x0000000eff0f723e */ /* 0x000fe200020006ff */
[----:B------:R-:W-:Y:S01]  /*47f0*/  HADD2.F32 R103, -RZ, R103.H1_H1 ;  /* 0x30000067ff677230 */ /* 0x000fe20000004100 */
[----:B------:R-:W-:Y:S01]  /*4800*/  F2FP.F16.E4M3.UNPACK_B R32, R33 ;  /* 0x00000021ff20723e */ /* 0x000fe200020006ff */
[----:B------:R-:W-:Y:S01]  /*4810*/  FFMA.FTZ R112, R110, R108, -R112 ;  /* 0x0000006c6e707223 */ /* 0x000fe20000010870 */
[----:B------:R-:W-:Y:S01]  /*4820*/  FMUL.FTZ R108, R104, R35 ;  /* 0x00000023686c7220 */ /* 0x000fe20000410000 */
[----:B------:R-:W-:-:S02]  /*4830*/  HADD2.F32 R43, -RZ, R15.H0_H0 ;  /* 0x2000000fff2b7230 */ /* 0x000fc40000004100 */
[-C--:B------:R-:W-:Y:S01]  /*4840*/  FFMA.FTZ R35, R104, R103.reuse, -R107 ;  /* 0x0000006768237223 */ /* 0x080fe2000001086b */
[----:B------:R-:W-:Y:S01]  /*4850*/  HADD2.F32 R104, -RZ, R34.H0_H0 ;  /* 0x20000022ff687230 */ /* 0x000fe20000004100 */
[----:B------:R-:W-:Y:S01]  /*4860*/  F2FP.F16.E4M3.UNPACK_B R39, R12 ;  /* 0x0000000cff27723e */ /* 0x000fe200020006ff */
[----:B------:R-:W-:Y:S02]  /*4870*/  HADD2.F32 R106, -RZ, R32.H0_H0 ;  /* 0x20000020ff6a7230 */ /* 0x000fe40000004100 */
[----:B------:R-:W-:Y:S01]  /*4880*/  FFMA.FTZ R41, R41, R103, R108 ;  /* 0x0000006729297223 */ /* 0x000fe2000001006c */
[----:B------:R-:W-:Y:S02]  /*4890*/  HADD2.F32 R15, -RZ, R15.H1_H1 ;  /* 0x3000000fff0f7230 */ /* 0x000fe40000004100 */
[-C--:B------:R-:W-:Y:S01]  /*48a0*/  FMUL.FTZ R107, R43, R104.reuse ;  /* 0x000000682b6b7220 */ /* 0x080fe20000410000 */
[----:B------:R-:W-:Y:S02]  /*48b0*/  HADD2.F32 R103, -RZ, R39.H0_H0 ;  /* 0x20000027ff677230 */ /* 0x000fe40000004100 */
[----:B------:R-:W-:Y:S01]  /*48c0*/  FMUL.FTZ R104, R106, R104 ;  /* 0x000000686a687220 */ /* 0x000fe20000410000 */
[----:B------:R-:W-:Y:S01]  /*48d0*/  HADD2.F32 R34, -RZ, R34.H1_H1 ;  /* 0x30000022ff227230 */ /* 0x000fe20000004100 */
[----:B------:R-:W-:Y:S01]  /*48e0*/  F2FP.F16.E4M3.UNPACK_B R14, R14.H1 ;  /* 0x0000000eff0e723e */ /* 0x000fe200030006ff */
[----:B------:R-:W-:-:S02]  /*48f0*/  HADD2.F32 R32, -RZ, R32.H1_H1 ;  /* 0x30000020ff207230 */ /* 0x000fc40000004100 */
[----:B------:R-:W-:Y:S01]  /*4900*/  FFMA.FTZ R104, R43, R103, R104 ;  /* 0x000000672b687223 */ /* 0x000fe20000010068 */
[----:B------:R-:W-:Y:S02]  /*4910*/  HADD2.F32 R39, -RZ, R39.H1_H1 ;  /* 0x30000027ff277230 */ /* 0x000fe40000004100 */
[CC--:B------:R-:W-:Y:S01]  /*4920*/  FMUL.FTZ R43, R15.reuse, R34.reuse ;  /* 0x000000220f2b7220 */ /* 0x0c0fe20000410000 */
[----:B------:R-:W-:Y:S01]  /*4930*/  F2FP.F16.E4M3.UNPACK_B R13, R13.H1 ;  /* 0x0000000dff0d723e */ /* 0x000fe200030006ff */
[C---:B------:R-:W-:Y:S01]  /*4940*/  FMUL.FTZ R34, R32.reuse, R34 ;  /* 0x0000002220227220 */ /* 0x040fe20000410000 */
[----:B------:R-:W-:Y:S01]  /*4950*/  F2FP.F16.E4M3.UNPACK_B R33, R33.H1 ;  /* 0x00000021ff21723e */ /* 0x000fe200030006ff */
[----:B------:R-:W-:Y:S01]  /*4960*/  FFMA.FTZ R32, R32, R39, -R43 ;  /* 0x0000002720207223 */ /* 0x000fe2000001082b */
[----:B------:R-:W-:Y:S01]  /*4970*/  FFMA.FTZ R107, R106, R103, -R107 ;  /* 0x000000676a6b7223 */ /* 0x000fe2000001086b */
[----:B------:R-:W-:Y:S01]  /*4980*/  FFMA.FTZ R15, R15, R39, R34 ;  /* 0x000000270f0f7223 */ /* 0x000fe20000010022 */
[----:B------:R-:W-:Y:S01]  /*4990*/  F2FP.F16.E4M3.UNPACK_B R12, R12.H1 ;  /* 0x0000000cff0c723e */ /* 0x000fe200030006ff */
[----:B------:R-:W-:Y:S01]  /*49a0*/  HADD2.F32 R34, -RZ, R14.H0_H0 ;  /* 0x2000000eff227230 */ /* 0x000fe20000004100 */
[----:B------:R-:W-:Y:S01]  /*49b0*/  F2FP.SATFINITE.E4M3.F32.PACK_AB_MERGE_C R35, R35, R112, RZ ;  /* 0x000000702323723e */ /* 0x000fe200048070ff */
[----:B------:R-:W-:-:S02]  /*49c0*/  HADD2.F32 R43, -RZ, R13.H0_H0 ;  /* 0x2000000dff2b7230 */ /* 0x000fc40000004100 */
[----:B------:R-:W-:Y:S02]  /*49d0*/  HADD2.F32 R103, -RZ, R33.H0_H0 ;  /* 0x20000021ff677230 */ /* 0x000fe40000004100 */
        /* <DEDUP_REMOVED lines=9> */
[-C--:B------:R-:W-:Y:S01]  /*4a70*/  FMUL.FTZ R34, R14, R13.reuse ;  /* 0x0000000d0e227220 */ /* 0x080fe20000410000 */
[----:B------:R-:W-:-:S03]  /*4a80*/  FMUL.FTZ R39, R33, R13 ;  /* 0x0000000d21277220 */ /* 0x000fc60000410000 */
[----:B------:R-:W-:Y:S01]  /*4a90*/  FFMA.FTZ R13, R33, R12, -R34 ;  /* 0x0000000c210d7223 */ /* 0x000fe20000010822 */
[----:B------:R-:W-:Y:S01]  /*4aa0*/  F2FP.F16.E4M3.UNPACK_B R33, R40.H1 ;  /* 0x00000028ff21723e */ /* 0x000fe200030006ff */
[----:B------:R-:W-:Y:S01]  /*4ab0*/  FFMA.FTZ R12, R14, R12, R39 ;  /* 0x0000000c0e0c7223 */ /* 0x000fe20000010027 */
[----:B------:R-:W-:Y:S02]  /*4ac0*/  F2FP.F16.E4M3.UNPACK_B R14, R36.H1 ;  /* 0x00000024ff0e723e */ /* 0x000fe400030006ff */
[----:B------:R-:W-:Y:S01]  /*4ad0*/  F2FP.SATFINITE.E4M3.F32.PACK_AB_MERGE_C R106, R13, R106, RZ ;  /* 0x0000006a0d6a723e */ /* 0x000fe200048070ff */
[--C-:B------:R-:W-:Y:S01]  /*4ae0*/  HADD2.F32 R34, -RZ, R33.reuse.H0_H0 ;  /* 0x20000021ff227230 */ /* 0x100fe20000004100 */
[-C--:B------:R-:W-:Y:S01]  /*4af0*/  F2FP.F16.E4M3.UNPACK_B R13, R97.reuse.H1 ;  /* 0x00000061ff0d723e */ /* 0x080fe200030006ff */
[----:B------:R-:W-:Y:S01]  /*4b00*/  HADD2.F32 R103, -RZ, R14.H0_H0 ;  /* 0x2000000eff677230 */ /* 0x000fe20000004100 */
[----:B------:R-:W-:Y:S01]  /*4b10*/  F2FP.F16.E4M3.UNPACK_B R39, R96.H1 ;  /* 0x00000060ff27723e */ /* 0x000fe200030006ff */
[----:B------:R-:W-:Y:S01]  /*4b20*/  HADD2.F32 R33, -RZ, R33.H1_H1 ;  /* 0x30000021ff217230 */ /* 0x000fe20000004100 */
[----:B------:R-:W-:Y:S01]  /*4b30*/  F2FP.F16.E4M3.UNPACK_B R97, R97 ;  /* 0x00000061ff61723e */ /* 0x000fe200020006ff */
[----:B------:R-:W-:Y:S01]  /*4b40*/  HADD2.F32 R112, -RZ, R13.H0_H0 ;  /* 0x2000000dff707230 */ /* 0x000fe20000004100 */
[----:B------:R-:W-:Y:S01]  /*4b50*/  F2FP.F16.E4M3.UNPACK_B R40, R40 ;  /* 0x00000028ff28723e */ /* 0x000fe200020006ff */
[----:B------:R-:W-:Y:S01]  /*4b60*/  HADD2.F32 R108, -RZ, R39.H0_H0 ;  /* 0x20000027ff6c7230 */ /* 0x000fe20000004100 */
[----:B------:R-:W-:Y:S01]  /*4b70*/  F2FP.F16.E4M3.UNPACK_B R36, R36 ;  /* 0x00000024ff24723e */ /* 0x000fe200020006ff */
[----:B------:R-:W-:-:S02]  /*4b80*/  HADD2.F32 R13, -RZ, R13.H1_H1 ;  /* 0x3000000dff0d7230 */ /* 0x000fc40000004100 */
[CC--:B------:R-:W-:Y:S01]  /*4b90*/  FMUL.FTZ R110, R34.reuse, R112.reuse ;  /* 0x00000070226e7220 */ /* 0x0c0fe20000410000 */
[----:B------:R-:W-:Y:S01]  /*4ba0*/  FMUL.FTZ R112, R103, R112 ;  /* 0x0000007067707220 */ /* 0x000fe20000410000 */
[----:B------:R-:W-:Y:S01]  /*4bb0*/  HADD2.F32 R14, -RZ, R14.H1_H1 ;  /* 0x3000000eff0e7230 */ /* 0x000fe20000004100 */
[----:B------:R-:W-:Y:S01]  /*4bc0*/  F2FP.F16.E4M3.UNPACK_B R96, R96 ;  /* 0x00000060ff60723e */ /* 0x000fe200020006ff */
[----:B------:R-:W-:Y:S02]  /*4bd0*/  HADD2.F32 R39, -RZ, R39.H1_H1 ;  /* 0x30000027ff277230 */ /* 0x000fe40000004100 */
[-C--:B------:R-:W-:Y:S01]  /*4be0*/  FFMA.FTZ R112, R34, R108.reuse, R112 ;  /* 0x0000006c22707223 */ /* 0x080fe20000010070 */
[-C--:B------:R-:W-:Y:S01]  /*4bf0*/  FMUL.FTZ R34, R33, R13.reuse ;  /* 0x0000000d21227220 */ /* 0x080fe20000410000 */
[----:B------:R-:W-:Y:S01]  /*4c00*/  FMUL.FTZ R13, R14, R13 ;  /* 0x0000000d0e0d7220 */ /* 0x000fe20000410000 */
[----:B------:R-:W-:Y:S01]  /*4c10*/  FFMA.FTZ R110, R103, R108, -R110 ;  /* 0x0000006c676e7223 */ /* 0x000fe2000001086e */
[----:B------:R-:W-:-:S02]  /*4c20*/  HADD2.F32 R108, -RZ, R97.H0_H0 ;  /* 0x20000061ff6c7230 */ /* 0x000fc40000004100 */
[-C--:B------:R-:W-:Y:S01]  /*4c30*/  FFMA.FTZ R14, R14, R39.reuse, -R34 ;  /* 0x000000270e0e7223 */ /* 0x080fe20000010822 */
        /* <DEDUP_REMOVED lines=15> */
[-C--:B------:R-:W-:Y:S01]  /*4d30*/  F2FP.F16.E4M3.UNPACK_B R34, R38.reuse.H1 ;  /* 0x00000026ff22723e */ /* 0x080fe200030006ff */
        /* <DEDUP_REMOVED lines=9> */
[----:B------:R-:W-:Y:S01]  /*4dd0*/  F2FP.F16.E4M3.UNPACK_B R36, R42.H1 ;  /* 0x0000002aff24723e */ /* 0x000fe200030006ff */
[--C-:B------:R-:W-:Y:S01]  /*4de0*/  HADD2.F32 R114, -RZ, R33.reuse.H0_H0 ;  /* 0x20000021ff727230 */ /* 0x100fe20000004100 */
[-C--:B------:R-:W-:Y:S01]  /*4df0*/  F2FP.F16.E4M3.UNPACK_B R40, R99.reuse.H1 ;  /* 0x00000063ff28723e */ /* 0x080fe200030006ff */
[----:B------:R-:W-:Y:S01]  /*4e00*/  HADD2.F32 R33, -RZ, R33.H1_H1 ;  /* 0x30000021ff217230 */ /* 0x000fe20000004100 */
[----:B------:R-:W-:Y:S01]  /*4e10*/  F2FP.F16.E4M3.UNPACK_B R98, R98 ;  /* 0x00000062ff62723e */ /* 0x000fe200020006ff */
[----:B------:R-:W-:Y:S01]  /*4e20*/  HADD2.F32 R39, -RZ, R36.H0_H0 ;  /* 0x20000024ff277230 */ /* 0x000fe20000004100 */
[----:B------:R-:W-:Y:S01]  /*4e30*/  F2FP.F16.E4M3.UNPACK_B R42, R42 ;  /* 0x0000002aff2a723e */ /* 0x000fe200020006ff */
[----:B------:R-:W-:Y:S01]  /*4e40*/  HADD2.F32 R97, -RZ, R40.H0_H0 ;  /* 0x20000028ff617230 */ /* 0x000fe20000004100 */
[----:B------:R-:W-:Y:S01]  /*4e50*/  F2FP.F16.E4M3.UNPACK_B R99, R99 ;  /* 0x00000063ff63723e */ /* 0x000fe200020006ff */
[----:B------:R-:W-:-:S02]  /*4e60*/  HADD2.F32 R36, -RZ, R36.H1_H1 ;  /* 0x30000024ff247230 */ /* 0x000fc40000004100 */
[-C--:B------:R-:W-:Y:S01]  /*4e70*/  FMUL.FTZ R110, R39, R114.reuse ;  /* 0x00000072276e7220 */ /* 0x080fe20000410000 */
[C---:B------:R-:W-:Y:S01]  /*4e80*/  FMUL.FTZ R114, R96.reuse, R114 ;  /* 0x0000007260727220 */ /* 0x040fe20000410000 */
[----:B------:R-:W-:Y:S01]  /*4e90*/  HADD2.F32 R115, -RZ, R38.H1_H1 ;  /* 0x30000026ff737230 */ /* 0x000fe20000004100 */
[----:B------:R-:W-:Y:S01]  /*4ea0*/  F2FP.SATFINITE.E4M3.F32.PACK_AB_MERGE_C R12, R105, R113, R35 ;  /* 0x00000071690c723e */ /* 0x000fe20004807023 */
[-C--:B------:R-:W-:Y:S01]  /*4eb0*/  FFMA.FTZ R110, R96, R97.reuse, -R110 ;  /* 0x00000061606e7223 */ /* 0x080fe2000001086e */
[----:B------:R-:W-:Y:S01]  /*4ec0*/  FFMA.FTZ R114, R39, R97, R114 ;  /* 0x0000006127727223 */ /* 0x000fe20000010072 */
[----:B------:R-:W-:Y:S02]  /*4ed0*/  HADD2.F32 R39, -RZ, R40.H1_H1 ;  /* 0x30000028ff277230 */ /* 0x000fe40000004100 */
[-C--:B------:R-:W-:Y:S01]  /*4ee0*/  FMUL.FTZ R97, R36, R33.reuse ;  /* 0x0000002124617220 */ /* 0x080fe20000410000 */
[C---:B------:R-:W-:Y:S01]  /*4ef0*/  FMUL.FTZ R33, R34.reuse, R33 ;  /* 0x0000002122217220 */ /* 0x040fe20000410000 */
[----:B------:R-:W-:Y:S01]  /*4f00*/  HADD2.F32 R40, -RZ, R38.H0_H0 ;  /* 0x20000026ff287230 */ /* 0x000fe20000004100 */
[----:B------:R-:W-:Y:S01]  /*4f10*/  F2FP.SATFINITE.E4M3.F32.PACK_AB_MERGE_C R43, R15, R104, R43 ;  /* 0x000000680f2b723e */ /* 0x000fe2000480702b */
[-C--:B------:R-:W-:Y:S01]  /*4f20*/  FFMA.FTZ R34, R34, R39.reuse, -R97 ;  /* 0x0000002722227223 */ /* 0x080fe20000010861 */
[----:B------:R-:W-:Y:S01]  /*4f30*/  FFMA.FTZ R33, R36, R39, R33 ;  /* 0x0000002724217223 */ /* 0x000fe20000010021 */
[----:B------:R-:W-:-:S02]  /*4f40*/  HADD2.F32 R97, -RZ, R98.H0_H0 ;  /* 0x20000062ff617230 */ /* 0x000fc40000004100 */
[----:B------:R-:W-:Y:S01]  /*4f50*/  HADD2.F32 R36, -RZ, R42.H0_H0 ;  /* 0x2000002aff247230 */ /* 0x000fe20000004100 */
[----:B------:R-:W-:Y:S01]  /*4f60*/  F2FP.SATFINITE.E4M3.F32.PACK_AB_MERGE_C R34, R34, R110, RZ ;  /* 0x0000006e2222723e */ /* 0x000fe200048070ff */
[----:B------:R-:W-:Y:S01]  /*4f70*/  HADD2.F32 R39, -RZ, R99.H0_H0 ;  /* 0x20000063ff277230 */ /* 0x000fe20000004100 */
[----:B------:R-:W-:Y:S01]  /*4f80*/  F2FP.SATFINITE.E4M3.F32.PACK_AB_MERGE_C R33, R33, R114, RZ ;  /* 0x000000722121723e */ /* 0x000fe200048070ff */
[----:B------:R-:W-:Y:S02]  /*4f90*/  HADD2.F32 R98, -RZ, R98.H1_H1 ;  /* 0x30000062ff627230 */ /* 0x000fe40000004100 */
[-C--:B------:R-:W-:Y:S01]  /*4fa0*/  FMUL.FTZ R96, R36, R97.reuse ;  /* 0x0000006124607220 */ /* 0x080fe20000410000 */
[----:B------:R-:W-:-:S03]  /*4fb0*/  FMUL.FTZ R97, R40, R97 ;  /* 0x0000006128617220 */ /* 0x000fc60000410000 */
[-C--:B------:R-:W-:Y:S01]  /*4fc0*/  FFMA.FTZ R96, R40, R39.reuse, -R96 ;  /* 0x0000002728607223 */ /* 0x080fe20000010860 */
[----:B------:R-:W-:Y:S01]  /*4fd0*/  FFMA.FTZ R97, R36, R39, R97 ;  /* 0x0000002724617223 */ /* 0x000fe20000010061 */
[----:B------:R-:W-:Y:S01]  /*4fe0*/  HADD2.F32 R39, -RZ, R42.H1_H1 ;  /* 0x3000002aff277230 */ /* 0x000fe20000004100 */
[----:B------:R-:W-:Y:S01]  /*4ff0*/  F2FP.SATFINITE.E4M3.F32.PACK_AB_MERGE_C R40, R14, R108, R13 ;  /* 0x0000006c0e28723e */ /* 0x000fe2000480700d */
[----:B------:R-:W-:Y:S01]  /*5000*/  HADD2.F32 R36, -RZ, R99.H1_H1 ;  /* 0x30000063ff247230 */ /* 0x000fe20000004100 */
[----:B------:R-:W-:Y:S02]  /*5010*/  F2FP.SATFINITE.E4M3.F32.PACK_AB_MERGE_C R14, R41, R109, RZ ;  /* 0x0000006d290e723e */ /* 0x000fe400048070ff */
[-C--:B------:R-:W-:Y:S01]  /*5020*/  FMUL.FTZ R38, R39, R98.reuse ;  /* 0x0000006227267220 */ /* 0x080fe20000410000 */
[----:B------:R-:W-:Y:S01]  /*5030*/  FMUL.FTZ R98, R115, R98 ;  /* 0x0000006273627220 */ /* 0x000fe20000410000 */
[----:B------:R-:W-:Y:S02]  /*5040*/  F2FP.SATFINITE.E4M3.F32.PACK_AB_MERGE_C R41, R37, R111, R14 ;  /* 0x0000006f2529723e */ /* 0x000fe4000480700e */
[-C--:B------:R-:W-:Y:S01]  /*5050*/  FFMA.FTZ R115, R115, R36.reuse, -R38 ;  /* 0x0000002473737223 */ /* 0x080fe20000010826 */
[----:B------:R-:W-:Y:S01]  /*5060*/  FFMA.FTZ R36, R39, R36, R98 ;  /* 0x0000002427247223 */ /* 0x000fe20000010062 */
[----:B------:R-:W-:-:S02]  /*5070*/  F2FP.SATFINITE.E4M3.F32.PACK_AB_MERGE_C R39, R32, R107, R106 ;  /* 0x0000006b2027723e */ /* 0x000fc4000480706a */
[----:B------:R-:W-:Y:S02]  /*5080*/  MOV R37, R12 ;  /* 0x0000000c00257202 */ /* 0x000fe40000000f00 */
[----:B------:R-:W-:Y:S01]  /*5090*/  F2FP.SATFINITE.E4M3.F32.PACK_AB_MERGE_C R42, R36, R97, R33 ;  /* 0x00000061242a723e */ /* 0x000fe20004807021 */
[----:B------:R-:W-:Y:S01]  /*50a0*/  IMAD.MOV.U32 R36, RZ, RZ, R103 ;  /* 0x000000ffff247224 */ /* 0x000fe200078e0067 */
[----:B------:R-:W-:-:S07]  /*50b0*/  F2FP.SATFINITE.E4M3.F32.PACK_AB_MERGE_C R38, R115, R96, R34 ;  /* 0x000000607326723e */ /* 0x000fce0004807022 */
.L_x_8810:
[----:B------:R-:W-:Y:S05]  /*50c0*/  BSYNC B2 ;  /* 0x0000000000027941 */ /* 0x000fea0003800000 */
.L_x_8809:
        /* <DEDUP_REMOVED lines=9> */
.L_x_8808:
[----:B------:R-:W-:Y:S05]  /*5160*/  BSYNC B1 ;  /* 0x0000000000017941 */ /* 0x000fea0003800000 */
.L_x_8807:
[----:B------:R-:W-:-:S13]  /*5170*/  ISETP.NE.AND P4, PT, R45, RZ, PT ;  /* 0x000000ff2d00720c */ /* 0x000fda0003f85270 */
[----:B------:R-:W-:Y:S05]  /*5180*/  @!P4 BRA `(.L_x_8791) ;  /* 0x000000100040c947 */ /* 0x000fea0003800000 */
[----:B0-----:R-:W2:Y:S01]  /*5190*/  LDL R14, [R1+0x14] ;  /* 0x00001400010e7983 */ /* 0x001ea20000100800 */
[----:B------:R-:W-:Y:S01]  /*51a0*/  ISETP.NE.AND P5, PT, R82, RZ, PT ;  /* 0x000000ff5200720c */ /* 0x000fe20003fa5270 */
[----:B------:R-:W-:Y:S01]  /*51b0*/  BSSY B1, `(.L_x_8811) ;  /* 0x00000ed000017945 */ /* 0x000fe20003800000 */
[----:B------:R-:W-:Y:S02]  /*51c0*/  SHF.R.U32.HI R15, RZ, 0x3, R156 ;  /* 0x00000003ff0f7819 */ /* 0x000fe4000001169c */
[----:B------:R-:W-:Y:S02]  /*51d0*/  SEL R95, R61, R95, !P5 ;  /* 0x0000005f3d5f7207 */ /* 0x000fe40006800000 */
[----:B------:R-:W-:Y:S02]  /*51e0*/  IADD3 R37, P4, P5, R58, R78, R7 ;  /* 0x0000004e3a257210 */ /* 0x000fe40007d9e007 */
[----:B------:R-:W-:Y:S02]  /*51f0*/  SHF.R.S32.HI R12, RZ, 0x1f, R95 ;  /* 0x0000001fff0c7819 */ /* 0x000fe4000001145f */
[----:B------:R-:W-:-:S02]  /*5200*/  IADD3.X R38, R75, R94, R3, P4, P5 ;  /* 0x0000005e4b267210 */ /* 0x000fc400027ea403 */
[----:B------:R-:W-:Y:S02]  /*5210*/  LEA.HI R12, R12, R95, RZ, 0x5 ;  /* 0x0000005f0c0c7211 */ /* 0x000fe400078f28ff */
[----:B------:R-:W-:Y:S02]  /*5220*/  ISETP.GE.AND P5, PT, R81, R87, PT ;  /* 0x000000575100720c */ /* 0x000fe40003fa6270 */
[----:B------:R-:W-:Y:S02]  /*5230*/  SHF.R.S32.HI R13, RZ, 0x5, R12 ;  /* 0x00000005ff0d7819 */ /* 0x000fe4000001140c */
[----:B------:R-:W-:Y:S02]  /*5240*/  IADD3 R36, P4, R37, R76, RZ ;  /* 0x0000004c25247210 */ /* 0x000fe40007f9e0ff */
[----:B------:R-:W-:-:S03]  /*5250*/  LEA.HI.SX32 R13, R72, R13, 0x1c ;  /* 0x0000000d480d7211 */ /* 0x000fc600078fe2ff */
[----:B------:R-:W-:Y:S01]  /*5260*/  IMAD.X R37, R38, 0x1, R77, P4 ;  /* 0x0000000126257824 */ /* 0x000fe200020e064d */
[C---:B------:R-:W-:Y:S01]  /*5270*/  LEA.HI R12, R13.reuse, R13, RZ, 0x1 ;  /* 0x0000000d0d0c7211 */ /* 0x040fe200078f08ff */
[----:B------:R-:W-:-:S04]  /*5280*/  IMAD.SHL.U32 R39, R13, 0x10, RZ ;  /* 0x000000100d277824 */ /* 0x000fc800078e00ff */
[----:B------:R-:W-:Y:S01]  /*5290*/  IMAD.SHL.U32 R13, R12, 0x800, RZ ;  /* 0x000008000c0d7824 */ /* 0x000fe200078e00ff */
[----:B------:R-:W-:-:S04]  /*52a0*/  LOP3.LUT R12, R156, 0x10, R39, 0xf8, !PT ;  /* 0x000000109c0c7812 */ /* 0x000fc800078ef827 */
        /* <DEDUP_REMOVED lines=11> */
[----:B------:R-:W-:Y:S02]  /*5360*/  SHF.R.U32.HI R97, RZ, 0x18, R9 ;  /* 0x00000018ff617819 */ /* 0x000fe40000011609 */
[----:B------:R-:W-:Y:S02]  /*5370*/  LOP3.LUT R38, R9, 0xff, RZ, 0xc0, !PT ;  /* 0x000000ff09267812 */ /* 0x000fe400078ec0ff */
[--C-:B------:R-:W-:Y:S02]  /*5380*/  SHF.R.U32.HI R95, RZ, 0x18, R11.reuse ;  /* 0x00000018ff5f7819 */ /* 0x100fe4000001160b */
[----:B------:R-:W-:Y:S02]  /*5390*/  LOP3.LUT R40, R11, 0xff, RZ, 0xc0, !PT ;  /* 0x000000ff0b287812 */ /* 0x000fe400078ec0ff */
[----:B------:R-:W-:-:S02]  /*53a0*/  SHF.R.U32.HI R30, RZ, 0x8, R11 ;  /* 0x00000008ff1e7819 */ /* 0x000fc4000001160b */
[----:B------:R-:W-:Y:S02]  /*53b0*/  SHF.R.U32.HI R8, RZ, 0x10, R11 ;  /* 0x00000010ff087819 */ /* 0x000fe4000001160b */
[----:B------:R-:W-:Y:S02]  /*53c0*/  SHF.R.U32.HI R10, RZ, 0x10, R9 ;  /* 0x00000010ff0a7819 */ /* 0x000fe40000011609 */
[--C-:B------:R-:W-:Y:S02]  /*53d0*/  SHF.R.U32.HI R87, RZ, 0x8, R31.reuse ;  /* 0x00000008ff577819 */ /* 0x100fe4000001161f */
[----:B------:R-:W-:Y:S01]  /*53e0*/  LOP3.LUT R28, R31, 0xff0000ff, RZ, 0xc0, !PT ;  /* 0xff0000ff1f1c7812 */ /* 0x000fe200078ec0ff */
[----:B------:R-:W-:Y:S01]  /*53f0*/  IMAD.U32 R10, R10, 0x10000, RZ ;  /* 0x000100000a0a7824 */ /* 0x000fe200078e00ff */
[----:B------:R-:W-:Y:S01]  /*5400*/  SHF.R.U32.HI R11, RZ, 0x10, R31 ;  /* 0x00000010ff0b7819 */ /* 0x000fe2000001161f */
[----:B------:R-:W-:Y:S01]  /*5410*/  IMAD.SHL.U32 R31, R96, 0x100, RZ ;  /* 0x00000100601f7824 */ /* 0x000fe200078e00ff */
[----:B------:R-:W-:-:S02]  /*5420*/  SHF.R.U32.HI R43, RZ, 0x8, R29 ;  /* 0x00000008ff2b7819 */ /* 0x000fc4000001161d */
[--C-:B------:R-:W-:Y:S02]  /*5430*/  SHF.R.U32.HI R42, RZ, 0x18, R29.reuse ;  /* 0x00000018ff2a7819 */ /* 0x100fe4000001161d */
[----:B------:R-:W-:Y:S01]  /*5440*/  LOP3.LUT R41, R29, 0xff, RZ, 0xc0, !PT ;  /* 0x000000ff1d297812 */ /* 0x000fe200078ec0ff */
[----:B------:R-:W-:Y:S01]  /*5450*/  IMAD.SHL.U32 R43, R43, 0x100, RZ ;  /* 0x000001002b2b7824 */ /* 0x000fe200078e00ff */
[----:B------:R-:W-:Y:S02]  /*5460*/  PRMT R38, R97, 0x654, R38 ;  /* 0x0000065461267816 */ /* 0x000fe40000000026 */
[----:B------:R-:W-:Y:S01]  /*5470*/  SHF.R.U32.HI R9, RZ, 0x10, R29 ;  /* 0x00000010ff097819 */ /* 0x000fe2000001161d */
[----:B0-----:R-:W-:Y:S01]  /*5480*/  IMAD.MOV.U32 R29, RZ, RZ, R12 ;  /* 0x000000ffff1d7224 */ /* 0x001fe200078e000c */
[----:B------:R-:W-:Y:S01]  /*5490*/  PRMT R12, R42, 0x654, R41 ;  /* 0x000006542a0c7816 */ /* 0x000fe20000000029 */
[----:B------:R-:W-:Y:S01]  /*54a0*/  IMAD.SHL.U32 R41, R30, 0x100, RZ ;  /* 0x000001001e297824 */ /* 0x000fe200078e00ff */
[----:B------:R-:W-:Y:S01]  /*54b0*/  LOP3.LUT R31, R38, 0xff00, R31, 0xf8, !PT ;  /* 0x0000ff00261f7812 */ /* 0x000fe200078ef81f */
[----:B------:R-:W-:Y:S01]  /*54c0*/  IMAD.U32 R9, R9, 0x10000, RZ ;  /* 0x0001000009097824 */ /* 0x000fe200078e00ff */
[----:B------:R-:W-:-:S02]  /*54d0*/  PRMT R40, R95, 0x654, R40 ;  /* 0x000006545f287816 */ /* 0x000fc40000000028 */
[----:B------:R-:W-:Y:S01]  /*54e0*/  LOP3.LUT R10, R31, 0xff0000, R10, 0xf8, !PT ;  /* 0x00ff00001f0a7812 */ /* 0x000fe200078ef80a */
[----:B------:R-:W-:Y:S01]  /*54f0*/  IMAD.U32 R31, R8, 0x10000, RZ ;  /* 0x00010000081f7824 */ /* 0x000fe200078e00ff */
[----:B------:R-:W-:Y:S02]  /*5500*/  LOP3.LUT R42, R12, 0xff00, R43, 0xf8, !PT ;  /* 0x0000ff000c2a7812 */ /* 0x000fe400078ef82b */
[----:B------:R-:W-:Y:S02]  /*5510*/  SHF.L.U32 R87, R87, 0x8, RZ ;  /* 0x0000000857577819 */ /* 0x000fe400000006ff */
[----:B------:R-:W-:Y:S02]  /*5520*/  LOP3.LUT R40, R40, 0xff00, R41, 0xf8, !PT ;  /* 0x0000ff0028287812 */ /* 0x000fe400078ef829 */
[----:B------:R-:W-:Y:S02]  /*5530*/  F2FP.F16.E4M3.UNPACK_B R43, R89.H1 ;  /* 0x00000059ff2b723e */ /* 0x000fe400030006ff */
[----:B--2---:R-:W-:-:S02]  /*5540*/  F2FP.F16.E4M3.UNPACK_B R38, R32.H1 ;  /* 0x00000020ff26723e */ /* 0x004fc400030006ff */
        /* <DEDUP_REMOVED lines=8> */
[----:B------:R-:W-:Y:S02]  /*55d0*/  IMAD.U32 R40, R11, 0x10000, RZ ;  /* 0x000100000b287824 */ /* 0x000fe400078e00ff */
[----:B------:R-:W-:Y:S01]  /*55e0*/  FMUL.FTZ R97, R28, R87 ;  /* 0x000000571c617220 */ /* 0x000fe20000410000 */
        /* <DEDUP_REMOVED lines=15> */
[----:B------:R-:W-:Y:S02]  /*56e0*/  HADD2.F32 R43, -RZ, R91.H0_H0 ;  /* 0x2000005bff2b7230 */ /* 0x000fe40000004100 */
[----:B------:R-:W-:Y:S01]  /*56f0*/  FMUL.FTZ R96, R41, R40 ;  /* 0x0000002829607220 */ /* 0x000fe20000410000 */
[----:B------:R-:W-:Y:S02]  /*5700*/  HADD2.F32 R40, -RZ, R32.H0_H0 ;  /* 0x20000020ff287230 */ /* 0x000fe40000004100 */
[----:B------:R-:W-:Y:S02]  /*5710*/  HADD2.F32 R30, -RZ, R38.H0_H0 ;  /* 0x20000026ff1e7230 */ /* 0x000fe40000004100 */
[-C--:B------:R-:W-:Y:S01]  /*5720*/  FFMA.FTZ R29, R31, R42.reuse, -R96 ;  /* 0x0000002a1f1d7223 */ /* 0x080fe20000010860 */
        /* <DEDUP_REMOVED lines=23> */
[----:B------:R-:W-:Y:S01]  /*58a0*/  HADD2.F32 R42, -RZ, R42.H1_H1 ;  /* 0x3000002aff2a7230 */ /* 0x000fe20000004100 */
[----:B------:R-:W-:Y:S01]  /*58b0*/  F2FP.F16.E4M3.UNPACK_B R14, R14 ;  /* 0x0000000eff0e723e */ /* 0x000fe200020006ff */
[----:B------:R-:W-:Y:S02]  /*58c0*/  HADD2.F32 R87, -RZ, R38.H1_H1 ;  /* 0x30000026ff577230 */ /* 0x000fe40000004100 */
[----:B------:R-:W-:Y:S01]  /*58d0*/  FMUL.FTZ R96, R40, R96 ;  /* 0x0000006028607220 */ /* 0x000fe20000410000 */
[----:B------:R-:W-:-:S02]  /*58e0*/  HADD2.F32 R91, -RZ, R95.H0_H0 ;  /* 0x2000005fff5b7230 */ /* 0x000fc40000004100 */
[-C--:B------:R-:W-:Y:S01]  /*58f0*/  FMUL.FTZ R98, R42, R97.reuse ;  /* 0x000000612a627220 */ /* 0x080fe20000410000 */
[----:B------:R-:W-:Y:S02]  /*5900*/  HADD2.F32 R95, -RZ, R95.H1_H1 ;  /* 0x3000005fff5f7230 */ /* 0x000fe40000004100 */
[----:B------:R-:W-:Y:S01]  /*5910*/  FMUL.FTZ R97, R87, R97 ;  /* 0x0000006157617220 */ /* 0x000fe20000410000 */
[----:B------:R-:W-:Y:S01]  /*5920*/  F2FP.F16.E4M3.UNPACK_B R92, R92 ;  /* 0x0000005cff5c723e */ /* 0x000fe200020006ff */
[-C--:B------:R-:W-:Y:S01]  /*5930*/  FFMA.FTZ R38, R40, R91.reuse, -R99 ;  /* 0x0000005b28267223 */ /* 0x080fe20000010863 */
[----:B------:R-:W-:Y:S01]  /*5940*/  FFMA.FTZ R40, R89, R91, R96 ;  /* 0x0000005b59287223 */ /* 0x000fe20000010060 */
[-C--:B------:R-:W-:Y:S01]  /*5950*/  FFMA.FTZ R89, R42, R95.reuse, R97 ;  /* 0x0000005f2a597223 */ /* 0x080fe20000010061 */
[----:B------:R-:W-:Y:S01]  /*5960*/  F2FP.F16.E4M3.UNPACK_B R42, R34 ;  /* 0x00000022ff2a723e */ /* 0x000fe200020006ff */
[--C-:B------:R-:W-:Y:S02]  /*5970*/  HADD2.F32 R97, -RZ, R90.reuse.H0_H0 ;  /* 0x2000005aff617230 */ /* 0x100fe40000004100 */
[----:B------:R-:W-:Y:S01]  /*5980*/  FFMA.FTZ R87, R87, R95, -R98 ;  /* 0x0000005f57577223 */ /* 0x000fe20000010862 */
[----:B------:R-:W-:Y:S01]  /*5990*/  HADD2.F32 R99, -RZ, R90.H1_H1 ;  /* 0x3000005aff637230 */ /* 0x000fe20000004100 */
[----:B------:R-:W-:Y:S01]  /*59a0*/  F2FP.SATFINITE.E4M3.F32.PACK_AB_MERGE_C R12, R29, R12, RZ ;  /* 0x0000000c1d0c723e */ /* 0x000fe200048070ff */
[--C-:B------:R-:W-:Y:S01]  /*59b0*/  HADD2.F32 R90, -RZ, R42.reuse.H0_H0 ;  /* 0x2000002aff5a7230 */ /* 0x100fe20000004100 */
[----:B------:R-:W-:Y:S01]  /*59c0*/  F2FP.SATFINITE.E4M3.F32.PACK_AB_MERGE_C R29, R31, R28, RZ ;  /* 0x0000001c1f1d723e */ /* 0x000fe200048070ff */
[----:B------:R-:W-:Y:S01]  /*59d0*/  HADD2.F32 R42, -RZ, R42.H1_H1 ;  /* 0x3000002aff2a7230 */ /* 0x000fe20000004100 */
[----:B------:R-:W-:Y:S01]  /*59e0*/  F2FP.SATFINITE.E4M3.F32.PACK_AB_MERGE_C R12, R43, R30, R12 ;  /* 0x0000001e2b0c723e */ /* 0x000fe2000480700c */
[----:B------:R-:W-:-:S02]  /*59f0*/  HADD2.F32 R34, -RZ, R14.H0_H0 ;  /* 0x2000000eff227230 */ /* 0x000fc40000004100 */
[----:B------:R-:W-:Y:S01]  /*5a00*/  FMUL.FTZ R101, R90, R97 ;  /* 0x000000615a657220 */ /* 0x000fe20000410000 */
[----:B------:R-:W-:Y:S02]  /*5a10*/  HADD2.F32 R14, -RZ, R14.H1_H1 ;  /* 0x3000000eff0e7230 */ /* 0x000fe40000004100 */
[----:B------:R-:W-:Y:S01]  /*5a20*/  FMUL.FTZ R103, R42, R99 ;  /* 0x000000632a677220 */ /* 0x000fe20000410000 */
[--C-:B------:R-:W-:Y:S02]  /*5a30*/  HADD2.F32 R91, -RZ, R92.reuse.H0_H0 ;  /* 0x2000005cff5b7230 */ /* 0x100fe40000004100 */
[----:B------:R-:W-:Y:S01]  /*5a40*/  FMUL.FTZ R97, R34, R97 ;  /* 0x0000006122617220 */ /* 0x000fe20000410000 */
[----:B------:R-:W-:Y:S02]  /*5a50*/  HADD2.F32 R95, -RZ, R92.H1_H1 ;  /* 0x3000005cff5f7230 */ /* 0x000fe40000004100 */
[----:B------:R-:W-:Y:S01]  /*5a60*/  FMUL.FTZ R99, R14, R99 ;  /* 0x000000630e637220 */ /* 0x000fe20000410000 */
[----:B------:R-:W-:Y:S01]  /*5a70*/  F2FP.SATFINITE.E4M3.F32.PACK_AB_MERGE_C R32, R41, R32, R29 ;  /* 0x000000202920723e */ /* 0x000fe2000480701d */
[----:B------:R-:W-:Y:S01]  /*5a80*/  FFMA.FTZ R101, R34, R91, -R101 ;  /* 0x0000005b22657223 */ /* 0x000fe20000010865 */
[----:B------:R-:W-:Y:S01]  /*5a90*/  F2FP.SATFINITE.E4M3.F32.PACK_AB_MERGE_C R28, R87, R38, RZ ;  /* 0x00000026571c723e */ /* 0x000fe200048070ff */
[----:B------:R-:W-:Y:S01]  /*5aa0*/  FFMA.FTZ R14, R14, R95, -R103 ;  /* 0x0000005f0e0e7223 */ /* 0x000fe20000010867 */
[----:B------:R-:W-:Y:S01]  /*5ab0*/  F2FP.F16.E4M3.UNPACK_B R31, R33 ;  /* 0x00000021ff1f723e */ /* 0x000fe200020006ff */
[----:B------:R-:W-:Y:S01]  /*5ac0*/  FFMA.FTZ R34, R90, R91, R97 ;  /* 0x0000005b5a227223 */ /* 0x000fe20000010061 */
[----:B------:R-:W-:Y:S01]  /*5ad0*/  F2FP.F16.E4M3.UNPACK_B R30, R11 ;  /* 0x0000000bff1e723e */ /* 0x000fe200020006ff */
[----:B------:R-:W-:Y:S01]  /*5ae0*/  FFMA.FTZ R99, R42, R95, R99 ;  /* 0x0000005f2a637223 */ /* 0x000fe20000010063 */
[----:B------:R-:W-:Y:S01]  /*5af0*/  F2FP.F16.E4M3.UNPACK_B R29, R13 ;  /* 0x0000000dff1d723e */ /* 0x000fe200020006ff */
[----:B------:R-:W-:Y:S01]  /*5b00*/  HADD2.F32 R38, -RZ, R31.H0_H0 ;  /* 0x2000001fff267230 */ /* 0x000fe20000004100 */
[----:B------:R-:W-:Y:S01]  /*5b10*/  F2FP.SATFINITE.E4M3.F32.PACK_AB_MERGE_C R40, R89, R40, RZ ;  /* 0x000000285928723e */ /* 0x000fe200048070ff */
[----:B------:R-:W-:Y:S01]  /*5b20*/  HADD2.F32 R87, -RZ, R30.H0_H0 ;  /* 0x2000001eff577230 */ /* 0x000fe20000004100 */
[----:B------:R-:W-:Y:S01]  /*5b30*/  F2FP.SATFINITE.E4M3.F32.PACK_AB_MERGE_C R14, R14, R101, R28 ;  /* 0x000000650e0e723e */ /* 0x000fe2000480701c */
[----:B------:R-:W-:Y:S01]  /*5b40*/  HADD2.F32 R28, -RZ, R29.H0_H0 ;  /* 0x2000001dff1c7230 */ /* 0x000fe20000004100 */
[----:B------:R-:W-:-:S02]  /*5b50*/  F2FP.F16.E4M3.UNPACK_B R41, R10 ;  /* 0x0000000aff29723e */ /* 0x000fc400020006ff */
[----:B------:R-:W-:Y:S01]  /*5b60*/  F2FP.SATFINITE.E4M3.F32.PACK_AB_MERGE_C R34, R99, R34, R40 ;  /* 0x000000226322723e */ /* 0x000fe20004807028 */
[----:B------:R-:W-:Y:S02]  /*5b70*/  HADD2.F32 R40, -RZ, R31.H1_H1 ;  /* 0x3000001fff287230 */ /* 0x000fe40000004100 */
        /* <DEDUP_REMOVED lines=18> */
[-C--:B------:R-:W-:Y:S01]  /*5ca0*/  F2FP.F16.E4M3.UNPACK_B R95, R9.reuse ;  /* 0x00000009ff5f723e */ /* 0x080fe200020006ff */
[----:B------:R-:W-:Y:S01]  /*5cb0*/  HADD2.F32 R11, -RZ, R31.H0_H0 ;  /* 0x2000001fff0b7230 */ /* 0x000fe20000004100 */
[----:B------:R-:W-:Y:S01]  /*5cc0*/  F2FP.F16.E4M3.UNPACK_B R96, R9.H1 ;  /* 0x00000009ff60723e */ /* 0x000fe200030006ff */
[----:B------:R-:W-:-:S02]  /*5cd0*/  HADD2.F32 R40, -RZ, R33.H1_H1 ;  /* 0x30000021ff287230 */ /* 0x000fc40000004100 */
[-C--:B------:R-:W-:Y:S01]  /*5ce0*/  FMUL.FTZ R90, R38, R41.reuse ;  /* 0x00000029265a7220 */ /* 0x080fe20000410000 */
[----:B------:R-:W-:Y:S02]  /*5cf0*/  HADD2.F32 R43, -RZ, R42.H1_H1 ;  /* 0x3000002aff2b7230 */ /* 0x000fe40000004100 */
[----:B------:R-:W-:Y:S01]  /*5d00*/  FMUL.FTZ R41, R11, R41 ;  /* 0x000000290b297220 */ /* 0x000fe20000410000 */
[----:B------:R-:W-:Y:S01]  /*5d10*/  HADD2.F32 R31, -RZ, R31.H1_H1 ;  /* 0x3000001fff1f7230 */ /* 0x000fe20000004100 */
[----:B------:R-:W-:Y:S01]  /*5d20*/  F2FP.F16.E4M3.UNPACK_B R89, R8 ;  /* 0x00000008ff59723e */ /* 0x000fe200020006ff */
[--C-:B------:R-:W-:Y:S02]  /*5d30*/  HADD2.F32 R33, -RZ, R10.reuse.H0_H0 ;  /* 0x2000000aff217230 */ /* 0x100fe40000004100 */
[-C--:B------:R-:W-:Y:S01]  /*5d40*/  FMUL.FTZ R92, R40, R43.reuse ;  /* 0x0000002b285c7220 */ /* 0x080fe20000410000 */
[----:B------:R-:W-:Y:S02]  /*5d50*/  HADD2.F32 R42, -RZ, R10.H1_H1 ;  /* 0x3000000aff2a7230 */ /* 0x000fe40000004100 */
[----:B------:R-:W-:Y:S01]  /*5d60*/  FMUL.FTZ R43, R31, R43 ;  /* 0x0000002b1f2b7220 */ /* 0x000fe20000410000 */
[----:B------:R-:W-:-:S02]  /*5d70*/  HADD2.F32 R9, -RZ, R96.H0_H0 ;  /* 0x20000060ff097230 */ /* 0x000fc40000004100 */
[-C--:B------:R-:W-:Y:S01]  /*5d80*/  FFMA.FTZ R10, R11, R33.reuse, -R90 ;  /* 0x000000210b0a7223 */ /* 0x080fe2000001085a */
[----:B------:R-:W-:Y:S01]  /*5d90*/  FFMA.FTZ R11, R38, R33, R41 ;  /* 0x00000021260b7223 */ /* 0x000fe20000010029 */
        /* <DEDUP_REMOVED lines=17> */
[----:B------:R-:W-:Y:S01]  /*5eb0*/  FMUL.FTZ R100, R35, R8 ;  /* 0x0000000823647220 */ /* 0x000fe20000410000 */
[----:B------:R-:W-:Y:S02]  /*5ec0*/  HADD2.F32 R42, -RZ, R42.H1_H1 ;  /* 0x3000002aff2a7230 */ /* 0x000fe40000004100 */
[-C--:B------:R-:W-:Y:S01]  /*5ed0*/  FMUL.FTZ R102, R40, R9.reuse ;  /* 0x0000000928667220 */ /* 0x080fe20000410000 */
[----:B------:R-:W-:Y:S02]  /*5ee0*/  HADD2.F32 R96, -RZ, R96.H1_H1 ;  /* 0x30000060ff607230 */ /* 0x000fe40000004100 */
[----:B------:R-:W-:Y:S01]  /*5ef0*/  FMUL.FTZ R97, R87, R9 ;  /* 0x0000000957617220 */ /* 0x000fe20000410000 */
[----:B------:R-:W-:Y:S02]  /*5f00*/  HADD2.F32 R15, -RZ, R15.H1_H1 ;  /* 0x3000000fff0f7230 */ /* 0x000fe40000004100 */
[----:B------:R-:W-:Y:S01]  /*5f10*/  FFMA.FTZ R8, R35, R92, -R98 ;  /* 0x0000005c23087223 */ /* 0x000fe20000010862 */
[----:B------:R-:W-:-:S02]  /*5f20*/  HADD2.F32 R91, -RZ, R90.H0_H0 ;  /* 0x2000005aff5b7230 */ /* 0x000fc40000004100 */
        /* <DEDUP_REMOVED lines=8> */
[----:B------:R-:W-:Y:S01]  /*5fb0*/  FMUL.FTZ R96, R41, R92 ;  /* 0x0000005c29607220 */ /* 0x000fe20000410000 */
[----:B------:R-:W-:Y:S02]  /*5fc0*/  HADD2.F32 R40, -RZ, R89.H1_H1 ;  /* 0x30000059ff287230 */ /* 0x000fe40000004100 */
[----:B------:R-:W-:Y:S01]  /*5fd0*/  FFMA.FTZ R98, R15, R90, -R98 ;  /* 0x0000005a0f627223 */ /* 0x000fe20000010862 */
[----:B------:R-:W-:Y:S01]  /*5fe0*/  FFMA.FTZ R102, R87, R91, R102 ;  /* 0x0000005b57667223 */ /* 0x000fe20000010066 */
[C---:B------:R-:W-:Y:S01]  /*5ff0*/  FMUL.FTZ R92, R33.reuse, R92 ;  /* 0x0000005c215c7220 */ /* 0x040fe20000410000 */
[----:B------:R-:W-:Y:S01]  /*6000*/  FFMA.FTZ R35, R42, R90, R35 ;  /* 0x0000005a2a237223 */ /* 0x000fe20000010023 */
[-C--:B------:R-:W-:Y:S01]  /*6010*/  FFMA.FTZ R33, R33, R40.reuse, -R96 ;  /* 0x0000002821217223 */ /* 0x080fe20000010860 */
[----:B------:R-:W-:Y:S01]  /*6020*/  F2FP.SATFINITE.E4M3.F32.PACK_AB_MERGE_C R97, R98, R97, RZ ;  /* 0x000000616261723e */ /* 0x000fe200048070ff */
[----:B------:R-:W-:Y:S02]  /*6030*/  FFMA.FTZ R92, R41, R40, R92 ;  /* 0x00000028295c7223 */ /* 0x000fe4000001005c */
[----:B------:R-:W-:-:S02]  /*6040*/  F2FP.SATFINITE.E4M3.F32.PACK_AB_MERGE_C R35, R35, R102, RZ ;  /* 0x000000662323723e */ /* 0x000fc400048070ff */
[----:B------:R-:W-:Y:S02]  /*6050*/  F2FP.SATFINITE.E4M3.F32.PACK_AB_MERGE_C R15, R33, R8, R97 ;  /* 0x00000008210f723e */ /* 0x000fe40004807061 */
[----:B------:R-:W-:Y:S02]  /*6060*/  F2FP.SATFINITE.E4M3.F32.PACK_AB_MERGE_C R33, R30, R29, R11 ;  /* 0x0000001d1e21723e */ /* 0x000fe4000480700b */
[----:B------:R-:W-:-:S07]  /*6070*/  F2FP.SATFINITE.E4M3.F32.PACK_AB_MERGE_C R35, R92, R9, R35 ;  /* 0x000000095c23723e */ /* 0x000fce0004807023 */
.L_x_8812:
[----:B------:R-:W-:Y:S05]  /*6080*/  BSYNC B1 ;  /* 0x0000000000017941 */ /* 0x000fea0003800000 */
.L_x_8811:
[----:B0-----:R4:W-:Y:S01]  /*6090*/  STG.E.128 desc[UR42][R36.64], R12 ;  /* 0x0000000c24007986 */ /* 0x0019e2000c101d2a */
[----:B------:R-:W-:-:S13]  /*60a0*/  ISETP.GE.AND P4, PT, R39, R93, PT ;  /* 0x0000005d2700720c */ /* 0x000fda0003f86270 */
[----:B------:R-:W-:Y:S05]  /*60b0*/  @P4 BRA `(.L_x_8791) ;  /* 0x0000000000744947 */ /* 0x000fea0003800000 */
[--C-:B------:R-:W-:Y:S02]  /*60c0*/  IADD3 R79, P4, P5, R58, R78, R39.reuse ;  /* 0x0000004e3a4f7210 */ /* 0x100fe40007d9e027 */
[----:B------:R-:W-:-:S04]  /*60d0*/  SHF.R.S32.HI R39, RZ, 0x1f, R39 ;  /* 0x0000001fff277819 */ /* 0x000fc80000011427 */
[----:B------:R-:W-:Y:S02]  /*60e0*/  IADD3.X R94, R75, R94, R39, P4, P5 ;  /* 0x0000005e4b5e7210 */ /* 0x000fe400027ea427 */
[----:B------:R-:W-:-:S05]  /*60f0*/  IADD3 R76, P4, R79, R76, RZ ;  /* 0x0000004c4f4c7210 */ /* 0x000fca0007f9e0ff */
[----:B------:R-:W-:-:S05]  /*6100*/  IMAD.X R77, R94, 0x1, R77, P4 ;  /* 0x000000015e4d7824 */ /* 0x000fca00020e064d */
[----:B--2---:R0:W-:Y:S01]  /*6110*/  STG.E.128 desc[UR42][R76.64], R32 ;  /* 0x000000204c007986 */ /* 0x0041e2000c101d2a */
[----:B------:R-:W-:Y:S05]  /*6120*/  BRA `(.L_x_8791) ;  /* 0x0000000000587947 */ /* 0x000fea0003800000 */
.L_x_8784:
[----:B------:R-:W-:-:S06]  /*6130*/  UISETP.NE.AND UP0, UPT, UR36, 0x3, UPT ;  /* 0x000000032400788c */ /* 0x000fcc000bf05270 */
[----:B------:R-:W-:-:S13]  /*6140*/  PLOP3.LUT P3, PT, PT, PT, UP0, 0x80, 0x0 ;  /* 0x000000000000781c */ /* 0x000fda0003f6f008 */
[----:B------:R-:W-:Y:S05]  /*6150*/  @!P3 BRA `(.L_x_8813) ;  /* 0x000000000004b947 */ /* 0x000fea0003800000 */
[----:B------:R-:W-:Y:S01]  /*6160*/  BPT.TRAP 0x1 ;  /* 0x000000040000795c */ /* 0x000fe20000300000 */
.L_x_8813:
[----:B------:R-:W-:Y:S01]  /*6170*/  IMAD R83, R17, 0x8, R16 ;  /* 0x0000000811537824 */ /* 0x000fe200078e0210 */
[----:B------:R-:W-:Y:S01]  /*6180*/  SHF.L.U32 R86, R23, 0x1f, RZ ;  /* 0x0000001f17567819 */ /* 0x000fe200000006ff */
[----:B------:R-:W-:Y:S01]  /*6190*/  IMAD R85, R2, -0x80, R27 ;  /* 0xffffff8002557824 */ /* 0x000fe200078e021b */
[----:B------:R-:W-:Y:S02]  /*61a0*/  BSSY B1, `(.L_x_8814) ;  /* 0x0000005000017945 */ /* 0x000fe40003800000 */
[----:B------:R-:W0:Y:S02]  /*61b0*/  SYNCS.PHASECHK.TRANS64.TRYWAIT P5, [R83+URZ+0x19c90], R86 ;  /* 0x019c9056530075a7 */ /* 0x000e2400080a017f */
[----:B------:R-:W-:-:S04]  /*61c0*/  VIMNMX R85, R85, 0x80, PT ;  /* 0x0000008055557848 */ /* 0x000fc80003fe0100 */
[----:B------:R-:W-:Y:S01]  /*61d0*/  ISETP.GE.AND P4, PT, R22, R85, PT ;  /* 0x000000551600720c */ /* 0x000fe20003f86270 */
[----:B0-----:R-:W-:-:S12]  /*61e0*/  @!P5 BRA `(.L_x_8815) ;  /* 0x000001340020d947 */ /* 0x001fd80003800000 */
.L_x_9032:
[----:B------:R-:W-:Y:S05]  /*61f0*/  BSYNC B1 ;  /* 0x0000000000017941 */ /* 0x000fea0003800000 */
.L_x_8814:
[----:B------:R-:W-:Y:S05]  /*6200*/  @P4 BRA `(.L_x_8791) ;  /* 0x0000000000204947 */ /* 0x000fea0003800000 */
[----:B------:R-:W-:Y:S01]  /*6210*/  ISETP.NE.AND P4, PT, R60, RZ, PT ;  /* 0x000000ff3c00720c */ /* 0x000fe20003f85270 */
[----:B------:R-:W1:Y:S01]  /*6220*/  @!P1 LDS.128 R8, [R84+0x15800] ;  /* 0x0158000054089984 */ /* 0x000e620000000c00 */
[----:B------:R-:W-:-:S11]  /*6230*/  ISETP.NE.AND P5, PT, R45, RZ, PT ;  /* 0x000000ff2d00720c */ /* 0x000fd60003fa5270 */
[----:B------:R-:W2:Y:S04]  /*6240*/  @P4 LDS.128 R12, [R84+0x13800] ;  /* 0x01380000540c4984 */ /* 0x000ea80000000c00 */
[----:B------:R-:W3:Y:S04]  /*6250*/  @P5 LDS.128 R28, [R84+0x14800] ;  /* 0x01480000541c5984 */ /* 0x000ee80000000c00 */
[----:B-1----:R1:W-:Y:S04]  /*6260*/  @!P1 STG.E.128 desc[UR42][R32.64+0x40], R8 ;  /* 0x0000400820009986 */ /* 0x0023e8000c101d2a */
[----:B--2---:R1:W-:Y:S04]  /*6270*/  @P4 STG.E.128 desc[UR42][R32.64], R12 ;  /* 0x0000000c20004986 */ /* 0x0043e8000c101d2a */
[----:B---3--:R1:W-:Y:S02]  /*6280*/  @P5 STG.E.128 desc[UR42][R32.64+0x20], R28 ;  /* 0x0000201c20005986 */ /* 0x0083e4000c101d2a */
.L_x_8791:
[----:B------:R-:W-:Y:S05]  /*6290*/  BSYNC B0 ;  /* 0x0000000000007941 */ /* 0x000fea0003800000 */
.L_x_8783:
[----:B-123--:R-:W1:Y:S01]  /*62a0*/  S2R R8, SR_TID.X ;  /* 0x0000000000087919 */ /* 0x00ee620000002100 */
        /* <DEDUP_REMOVED lines=16> */
.L_x_8817:
[----:B------:R-:W-:Y:S05]  /*63b0*/  BSYNC B0 ;  /* 0x0000000000007941 */ /* 0x000fea0003800000 */
.L_x_8816:
[----:B------:R-:W2:Y:S01]  /*63c0*/  SYNCS.PHASECHK.TRANS64.TRYWAIT P5, [R83+URZ+0x19cb0], R86 ;  /* 0x019cb056530075a7 */ /* 0x000ea200080a017f */
[----:B------:R-:W-:Y:S01]  /*63d0*/  BSSY B0, `(.L_x_8818) ;  /* 0x0000003000007945 */ /* 0x000fe20003800000 */
[----:B------:R-:W-:-:S03]  /*63e0*/  ISETP.GE.AND P3, PT, R22, R85, PT ;  /* 0x000000551600720c */ /* 0x000fc60003f66270 */
[----:B--2---:R-:W-:Y:S10]  /*63f0*/  @!P5 BRA `(.L_x_8819) ;  /* 0x0000013000b0d947 */ /* 0x004ff40003800000 */
.L_x_9033:
[----:B------:R-:W-:Y:S05]  /*6400*/  BSYNC B0 ;  /* 0x0000000000007941 */ /* 0x000fea0003800000 */
.L_x_8818:
[----:B------:R-:W-:Y:S04]  /*6410*/  BSSY B0, `(.L_x_8820) ;  /* 0x0000016000007945 */ /* 0x000fe80003800000 */
[----:B------:R-:W-:Y:S05]  /*6420*/  @P3 BRA `(.L_x_8821) ;  /* 0x0000000000503947 */ /* 0x000fea0003800000 */
[----:B------:R-:W-:Y:S01]  /*6430*/  ULDC UR8, c[0x0][0x2f4] ;  /* 0x0000bd0000087ab9 */ /* 0x000fe20000000800 */
[----:B0---4-:R-:W-:Y:S01]  /*6440*/  IMAD.WIDE R12, R2, 0x80, R46 ;  /* 0x00000080020c7825 */ /* 0x011fe200078e022e */
[----:B------:R-:W-:Y:S01]  /*6450*/  ISETP.GE.AND P5, PT, R18, UR8, PT ;  /* 0x0000000812007c0c */ /* 0x000fe2000bfa6270 */
[----:B------:R-:W-:Y:S01]  /*6460*/  ULDC.64 UR4, c[0x0][0x328] ;  /* 0x0000ca0000047ab9 */ /* 0x000fe20000000a00 */
[----:B------:R-:W-:Y:S01]  /*6470*/  ULDC.64 UR6, c[0x0][0x318] ;  /* 0x0000c60000067ab9 */ /* 0x000fe20000000a00 */
[----:B------:R-:W-:Y:S02]  /*6480*/  IMAD.MOV.U32 R14, RZ, RZ, R56 ;  /* 0x000000ffff0e7224 */ /* 0x000fe400078e0038 */
[----:B------:R-:W-:Y:S02]  /*6490*/  IMAD.MOV.U32 R15, RZ, RZ, R0 ;  /* 0x000000ffff0f7224 */ /* 0x000fe400078e0000 */
[----:B------:R-:W-:Y:S02]  /*64a0*/  IMAD R13, R13, UR4, RZ ;  /* 0x000000040d0d7c24 */ /* 0x000fe4000f8e02ff */
[----:B------:R-:W-:-:S04]  /*64b0*/  IMAD.WIDE.U32 R14, R12, UR4, R14 ;  /* 0x000000040c0e7c25 */ /* 0x000fc8000f8e000e */
[----:B-1----:R-:W0:Y:S01]  /*64c0*/  @!P5 LDS.128 R8, [R84+0x9000] ;  /* 0x009000005408d984 */ /* 0x002e220000000c00 */
[----:B------:R-:W-:Y:S01]  /*64d0*/  IMAD R13, R12, UR5, R13 ;  /* 0x000000050c0d7c24 */ /* 0x000fe2000f8e020d */
[----:B------:R-:W-:-:S04]  /*64e0*/  IADD3 R28, P3, R14, UR6, RZ ;  /* 0x000000060e1c7c10 */ /* 0x000fc8000ff7e0ff */
[----:B------:R-:W-:Y:S02]  /*64f0*/  IADD3.X R29, R15, UR7, R13, P3, !PT ;  /* 0x000000070f1d7c10 */ /* 0x000fe40009ffe40d */
[----:B------:R-:W-:-:S03]  /*6500*/  ISETP.GE.AND P3, PT, R81, UR8, PT ;  /* 0x0000000851007c0c */ /* 0x000fc6000bf66270 */
[----:B0-----:R-:W-:Y:S01]  /*6510*/  @!P5 STG.E.128 desc[UR42][R28.64], R8 ;  /* 0x000000081c00d986 */ /* 0x001fe2000c101d2a */
[----:B------:R-:W-:-:S09]  /*6520*/  ISETP.GE.AND P5, PT, R65, UR8, PT ;  /* 0x0000000841007c0c */ /* 0x000fd2000bfa6270 */
[----:B------:R-:W0:Y:S04]  /*6530*/  @!P3 LDS.128 R8, [R84+0xa000] ;  /* 0x00a000005408b984 */ /* 0x000e280000000c00 */
[----:B------:R-:W1:Y:S04]  /*6540*/  @!P5 LDS.128 R12, [R84+0xb000] ;  /* 0x00b00000540cd984 */ /* 0x000e680000000c00 */
[----:B0-----:R3:W-:Y:S04]  /*6550*/  @!P3 STG.E.128 desc[UR42][R28.64+0x20], R8 ;  /* 0x000020081c00b986 */ /* 0x0017e8000c101d2a */
[----:B-1----:R3:W-:Y:S02]  /*6560*/  @!P5 STG.E.128 desc[UR42][R28.64+0x40], R12 ;  /* 0x0000400c1c00d986 */ /* 0x0027e4000c101d2a */
.L_x_8821:
[----:B------:R-:W-:Y:S05]  /*6570*/  BSYNC B0 ;  /* 0x0000000000007941 */ /* 0x000fea0003800000 */
.L_x_8820:
[----:B------:R-:W-:Y:S01]  /*6580*/  @!PT LDS RZ, [RZ] ;  /* 0x00000000fffff984 */ /* 0x000fe20000000800 */
[----:B------:R-:W-:Y:S01]  /*6590*/  @!PT LDS RZ, [RZ] ;  /* 0x00000000fffff984 */ /* 0x000fe20000000800 */
[----:B------:R-:W-:Y:S01]  /*65a0*/  @!PT LDS RZ, [RZ] ;  /* 0x00000000fffff984 */ /* 0x000fe20000000800 */
[----:B------:R-:W-:Y:S01]  /*65b0*/  @!PT LDS RZ, [RZ] ;  /* 0x00000000fffff984 */ /* 0x000fe20000000800 */
[----:B------:R5:W-:Y:S06]  /*65c0*/  MEMBAR.ALL.CTA ;  /* 0x0000000000007992 */ /* 0x000bec0000008000 */
[----:B-----5:R-:W5:Y:S01]  /*65d0*/  FENCE.VIEW.ASYNC.S ;  /* 0x00000000000073c6 */ /* 0x020f620000000000 */
[----:B0-2---:R-:W-:Y:S01]  /*65e0*/  @!P4 VIADD R83, R83, 0x19cc0 ;  /* 0x00019cc05353c836 */ /* 0x005fe20000000000 */
[----:B-----5:R0:W-:Y:S04]  /*65f0*/  BAR.SYNC.DEFER_BLOCKING R62, 0x80 ;  /* 0x0002003e0000751d */ /* 0x0201e80000010000 */
[----:B------:R-:W-:Y:S01]  /*6600*/  @!P4 PRMT R83, RZ, 0x654, R83 ;  /* 0x00000654ff53c816 */ /* 0x000fe20000000053 */
[----:B------:R-:W-:Y:S01]  /*6610*/  VIADD R17, R17, 0x1 ;  /* 0x0000000111117836 */ /* 0x000fe20000000000 */
[----:B------:R-:W-:-:S02]  /*6620*/  PLOP3.LUT P3, PT, PT, PT, PT, 0x8, 0x0 ;  /* 0x000000000000781c */ /* 0x000fc40003f6e170 */
[----:B------:R0:W-:Y:S02]  /*6630*/  @!P4 SYNCS.ARRIVE.TRANS64.RED.A1T0 RZ, [R83+URZ], RZ ;  /* 0x000000ff53ffc9a7 */ /* 0x0001e4000810043f */
[----:B------:R-:W-:-:S04]  /*6640*/  ISETP.NE.AND P4, PT, R17, 0x2, PT ;  /* 0x000000021100780c */ /* 0x000fc80003f85270 */
[----:B-1-3--:R-:W-:Y:S02]  /*6650*/  SEL R8, RZ, 0x1, P4 ;  /* 0x00000001ff087807 */ /* 0x00afe40002000000 */
[----:B------:R-:W-:Y:S02]  /*6660*/  SEL R17, R17, RZ, P4 ;  /* 0x000000ff11117207 */ /* 0x000fe40002000000 */
[----:B------:R-:W-:Y:S01]  /*6670*/  LOP3.LUT R23, R23, R8, RZ, 0x3c, !PT ;  /* 0x0000000817177212 */ /* 0x000fe200078e3cff */
[----:B0-----:R-:W-:Y:S06]  /*6680*/  @P2 BRA `(.L_x_8822) ;  /* 0xffffffbc00202947 */ /* 0x001fec000383ffff */
.L_x_8778:
[----:B------:R-:W-:Y:S01]  /*6690*/  BSSY B0, `(.L_x_8823) ;  /* 0x0000021000007945 */ /* 0x000fe20003800000 */
[----:B------:R-:W-:Y:S01]  /*66a0*/  ISETP.GE.AND P1, PT, R88, 0x1, PT ;  /* 0x000000015800780c */ /* 0x000fe20003f26270 */
[----:B------:R-:W-:Y:S01]  /*66b0*/  IMAD.MOV.U32 R2, RZ, RZ, RZ ;  /* 0x000000ffff027224 */ /* 0x000fe200078e00ff */
[----:B------:R-:W-:Y:S01]  /*66c0*/  PLOP3.LUT P0, PT, PT, PT, PT, 0x80, 0x0 ;  /* 0x000000000000781c */ /* 0x000fe20003f0f070 */
[----:B------:R-:W-:Y:S01]  /*66d0*/  IMAD.MOV.U32 R135, RZ, RZ, RZ ;  /* 0x000000ffff877224 */ /* 0x000fe200078e00ff */
[----:B------:R-:W-:Y:S02]  /*66e0*/  MOV R0, RZ ;  /* 0x000000ff00007202 */ /* 0x000fe40000000f00 */
[----:B------:R-:W-:Y:S02]  /*66f0*/  CS2R R38, SRZ ;  /* 0x0000000000267805 */ /* 0x000fe4000001ff00 */
[----:B------:R-:W-:Y:S02]  /*6700*/  CS2R R30, SRZ ;  /* 0x00000000001e7805 */ /* 0x000fe4000001ff00 */
[----:B------:R-:W-:-:S02]  /*6710*/  CS2R R20, SRZ ;  /* 0x0000000000147805 */ /* 0x000fc4000001ff00 */
[----:B----4-:R-:W-:Y:S02]  /*6720*/  CS2R R36, SRZ ;  /* 0x0000000000247805 */ /* 0x010fe4000001ff00 */
        /* <DEDUP_REMOVED lines=17> */
[----:B------:R-:W-:Y:S01]  /*6840*/  CS2R R6, SRZ ;  /* 0x0000000000067805 */ /* 0x000fe2000001ff00 */
[----:B------:R-:W-:-:S02]  /*6850*/  IMAD.MOV.U32 R58, RZ, RZ, RZ ;  /* 0x000000ffff3a7224 */ /* 0x000fc400078e00ff */
[----:B------:R-:W-:Y:S01]  /*6860*/  IMAD.MOV.U32 R60, RZ, RZ, RZ ;  /* 0x000000ffff3c7224 */ /* 0x000fe200078e00ff */
[----:B------:R-:W-:Y:S06]  /*6870*/  @P3 BRA `(.L_x_8824) ;  /* 0x0000000000083947 */ /* 0x000fec0003800000 */
[----:B------:R-:W0:Y:S02]  /*6880*/  FENCE.VIEW.ASYNC.G ;  /* 0x00000000000073c6 */ /* 0x000e240000000100 */
[----:B0-----:R-:W-:Y:S06]  /*6890*/  BAR.ARV 0xc, 0x200 ;  /* 0x0308000000007b1d */ /* 0x001fec0000002000 */
.L_x_8824:
[----:B------:R-:W-:Y:S05]  /*68a0*/  BSYNC B0 ;  /* 0x0000000000007941 */ /* 0x000fea0003800000 */
.L_x_8823:
[----:B------:R-:W-:Y:S02]  /*68b0*/  IMAD.MOV.U32 R32, RZ, RZ, RZ ;  /* 0x000000ffff207224 */ /* 0x000fe400078e00ff */
[----:B------:R-:W-:Y:S01]  /*68c0*/  IMAD.MOV.U32 R3, RZ, RZ, RZ ;  /* 0x000000ffff037224 */ /* 0x000fe200078e00ff */
[----:B------:R-:W-:Y:S06]  /*68d0*/  @!P1 BRA `(.L_x_8825) ;  /* 0x000000a000449947 */ /* 0x000fec0003800000 */
[----:B------:R-:W0:Y:S01]  /*68e0*/  S2R R4, SR_TID.X ;  /* 0x0000000000047919 */ /* 0x000e220000002100 */
[----:B------:R-:W-:Y:S01]  /*68f0*/  VIADD R30, R16, 0xf000 ;  /* 0x0000f000101e7836 */ /* 0x000fe20000000000 */
[----:B------:R-:W-:Y:S04]  /*6900*/  BSSY B6, `(.L_x_8826) ;  /* 0x000001e000067945 */ /* 0x000fe80003800000 */
[----:B------:R-:W-:Y:S01]  /*6910*/  LOP3.LUT P0, RZ, R30, 0x3ff, RZ, 0xc0, !PT ;  /* 0x000003ff1eff7812 */ /* 0x000fe2000780c0ff */
[----:B0-----:R-:W-:-:S05]  /*6920*/  VIADD R5, R4, 0xffffff80 ;  /* 0xffffff8004057836 */ /* 0x001fca0000000000 */
[----:B------:R-:W-:-:S04]  /*6930*/  SHF.R.S32.HI R4, RZ, 0x1f, R5 ;  /* 0x0000001fff047819 */ /* 0x000fc80000011405 */
[----:B------:R-:W-:-:S04]  /*6940*/  LEA.HI R4, R4, R5, RZ, 0x7 ;  /* 0x0000000504047211 */ /* 0x000fc800078f38ff */
[----:B------:R-:W-:-:S05]  /*6950*/  SHF.R.S32.HI R4, RZ, 0x7, R4 ;  /* 0x00000007ff047819 */ /* 0x000fca0000011404 */
[----:B------:R-:W0:Y:S02]  /*6960*/  SHFL.IDX PT, R0, R4, RZ, 0x1f ;  /* 0x00001fff04007589 */ /* 0x000e2400000e0000 */
[----:B0-----:R-:W-:-:S05]  /*6970*/  IMAD.HI R2, R0, 0x55555556, RZ ;  /* 0x5555555600027827 */ /* 0x001fca00078e02ff */
[----:B------:R-:W-:-:S05]  /*6980*/  LEA.HI R3, R2, R2, RZ, 0x1 ;  /* 0x0000000202037211 */ /* 0x000fca00078f08ff */
[----:B------:R-:W-:-:S04]  /*6990*/  IMAD R3, R3, -0x3, R0 ;  /* 0xfffffffd03037824 */ /* 0x000fc800078e0200 */
        /* <DEDUP_REMOVED lines=20> */
.L_x_8827:
[----:B------:R-:W-:Y:S05]  /*6ae0*/  BSYNC B6 ;  /* 0x0000000000067941 */ /* 0x000fea0003800000 */
.L_x_8826:
        /* <DEDUP_REMOVED lines=36> */
[----:B------:R-:W-:Y:S02]  /*6d30*/  @P1 LEA.HI.X R9, R6, UR7, R3, 0x2, P3 ;  /* 0x0000000706091c11 */ /* 0x000fe400098f1403 */
[----:B------:R-:W-:-:S03]  /*6d40*/  MOV R3, 0x3f800000 ;  /* 0x3f80000000037802 */ /* 0x000fc60000000f00 */
        /* <DEDUP_REMOVED lines=8> */
[----:B--2---:R-:W-:-:S04]  /*6dd0*/  LEA.HI R0, R14, R14, RZ, 0x1 ;  /* 0x0000000e0e007211 */ /* 0x004fc800078f08ff */
[----:B------:R-:W-:-:S05]  /*6de0*/  LOP3.LUT R0, R0, 0xfffffffe, RZ, 0xc0, !PT ;  /* 0xfffffffe00007812 */ /* 0x000fca00078ec0ff */
[----:B------:R-:W-:-:S05]  /*6df0*/  IMAD.IADD R0, R14, 0x1, -R0 ;  /* 0x000000010e007824 */ /* 0x000fca00078e0a00 */
[----:B------:R-:W-:-:S04]  /*6e00*/  SHF.L.U32 R3, R0, 0x1f, RZ ;  /* 0x0000001f00037819 */ /* 0x000fc800000006ff */
[----:B------:R0:W1:Y:S03]  /*6e10*/  SYNCS.PHASECHK.TRANS64.TRYWAIT P0, [R16+URZ+0x19c00], R3 ;  /* 0x019c0003100075a7 */ /* 0x000066000800017f */
[----:B-1----:R-:W-:Y:S05]  /*6e20*/  @!P0 NANOSLEEP.SYNCS 0x989680 ;  /* 0x009896800000895d */ /* 0x002fea0003900000 */
[----:B------:R-:W1:Y:S01]  /*6e30*/  @!P0 SYNCS.PHASECHK.TRANS64 P0, [R16+URZ+0x19c00], R3 ;  /* 0x019c0003100085a7 */ /* 0x000e62000800007f */
[----:B------:R-:W-:Y:S04]  /*6e40*/  BSSY B0, `(.L_x_8829) ;  /* 0x0000006000007945 */ /* 0x000fe80003800000 */
[----:B-1----:R-:W-:Y:S05]  /*6e50*/  @P0 BRA `(.L_x_8830) ;  /* 0x0000000000100947 */ /* 0x002fea0003800000 */
.L_x_8831:
[----:B-1----:R1:W2:Y:S02]  /*6e60*/  SYNCS.PHASECHK.TRANS64.TRYWAIT P0, [R16+URZ+0x19c00], R3 ;  /* 0x019c0003100075a7 */ /* 0x0022a4000800017f */
[----:B--2---:R-:W-:Y:S05]  /*6e70*/  @!P0 NANOSLEEP.SYNCS 0x989680 ;  /* 0x009896800000895d */ /* 0x004fea0003900000 */
[----:B------:R-:W2:Y:S02]  /*6e80*/  @!P0 SYNCS.PHASECHK.TRANS64 P0, [R16+URZ+0x19c00], R3 ;  /* 0x019c0003100085a7 */ /* 0x000ea4000800007f */
[----:B--2---:R-:W-:Y:S05]  /*6e90*/  @!P0 BRA `(.L_x_8831) ;  /* 0xfffffffc00f08947 */ /* 0x004fea000383ffff */
.L_x_8830:
[----:B------:R-:W-:Y:S05]  /*6ea0*/  BSYNC B0 ;  /* 0x0000000000007941 */ /* 0x000fea0003800000 */
.L_x_8829:
[----:B------:R-:W-:Y:S05]  /*6eb0*/  BRA `(.L_x_8832) ;  /* 0x00000040008c7947 */ /* 0x000fea0003800000 */
.L_x_8828:
        /* <DEDUP_REMOVED lines=11> */
[----:B0-----:R-:W-:-:S04]  /*6f70*/  IMAD.WIDE.U32 R28, R24, UR4, R28 ;  /* 0x00000004181c7c25 */ /* 0x001fc8000f8e001c */
[----:B-1----:R-:W-:-:S04]  /*6f80*/  IMAD.WIDE.U32 R26, R24, UR6, R26 ;  /* 0x00000006181a7c25 */ /* 0x002fc8000f8e001a */
        /* <DEDUP_REMOVED lines=19> */
.L_x_8834:
[----:B------:R-:W-:Y:S05]  /*70c0*/  BSYNC B6 ;  /* 0x0000000000067941 */ /* 0x000fea0003800000 */
.L_x_8833:
[----:B------:R-:W2:Y:S01]  /*70d0*/  LDL R20, [R1+0x1c] ;  /* 0x00001c0001147983 */ /* 0x000ea20000100800 */
[----:B------:R-:W-:-:S03]  /*70e0*/  ULDC.U8 UR4, c[0x0][0x410] ;  /* 0x0001040000047ab9 */ /* 0x000fc60000000000 */
[----:B------:R-:W3:Y:S01]  /*70f0*/  LDL R38, [R1+0x4] ;  /* 0x0000040001267983 */ /* 0x000ee20000100800 */
[----:B------:R-:W-:Y:S01]  /*7100*/  ISETP.NE.AND P0, PT, RZ, UR4, PT ;  /* 0x00000004ff007c0c */ /* 0x000fe2000bf05270 */
[----:B------:R-:W-:Y:S01]  /*7110*/  BSSY B0, `(.L_x_8835) ;  /* 0x00003f5000007945 */ /* 0x000fe20003800000 */
[----:B--2---:R-:W-:Y:S02]  /*7120*/  IMAD.IADD R20, R16, 0x1, R20 ;  /* 0x0000000110147824 */ /* 0x004fe400078e0214 */
[----:B---3--:R-:W-:-:S09]  /*7130*/  IMAD R6, R38, 0xc0, R22 ;  /* 0x000000c026067824 */ /* 0x008fd200078e0216 */
[----:B------:R-:W-:Y:S05]  /*7140*/  @!P0 BRA `(.L_x_8836) ;  /* 0x0000001800c88947 */ /* 0x000fea0003800000 */
[----:B------:R-:W-:-:S03]  /*7150*/  UMOV UR4, 0xffffffff ;  /* 0xffffffff00047882 */ /* 0x000fc60000000000 */
[----:B------:R-:W-:Y:S05]  /*7160*/  BRA.DIV UR4, `(.L_x_8837) ;  /* 0x0000012604687947 */ /* 0x000fea000b800000 */
[----:B------:R-:W0:Y:S04]  /*7170*/  SHFL.IDX PT, R28, R28, RZ, 0x1e1f ;  /* 0x001e1fff1c1c7589 */ /* 0x000e2800000e0000 */
[----:B------:R1:W2:Y:S04]  /*7180*/  SHFL.IDX PT, R14, R26, RZ, 0x1e1f ;  /* 0x001e1fff1a0e7589 */ /* 0x0002a800000e0000 */
[----:B------:R1:W3:Y:S04]  /*7190*/  SHFL.IDX PT, R0, R24, RZ, 0x1e1f ;  /* 0x001e1fff18007589 */ /* 0x0002e800000e0000 */
[----:B------:R1:W4:Y:S02]  /*71a0*/  SHFL.IDX PT, R3, R30, RZ, 0x1e1f ;  /* 0x001e1fff1e037589 */ /* 0x00032400000e0000 */
.L_x_9039:
[----:B------:R-:W5:Y:S01]  /*71b0*/  LDL R5, [R1+0x34] ;  /* 0x0000340001057983 */ /* 0x000f620000100800 */
[----:B------:R-:W-:Y:S01]  /*71c0*/  ULDC UR4, c[0x0][0x448] ;  /* 0x0001120000047ab9 */ /* 0x000fe20000000800 */
[----:B------:R-:W-:Y:S01]  /*71d0*/  BSSY B1, `(.L_x_8838) ;  /* 0x000002e000017945 */ /* 0x000fe20003800000 */
[----:B------:R-:W-:Y:S01]  /*71e0*/  IMAD R37, R25, UR4, RZ ;  /* 0x0000000419257c24 */ /* 0x000fe2000f8e02ff */
[----:B------:R-:W-:Y:S02]  /*71f0*/  CS2R R8, SRZ ;  /* 0x0000000000087805 */ /* 0x000fe4000001ff00 */
[----:B------:R-:W-:Y:S02]  /*7200*/  CS2R R12, SRZ ;  /* 0x00000000000c7805 */ /* 0x000fe4000001ff00 */
[----:B-1----:R-:W-:Y:S02]  /*7210*/  CS2R R26, SRZ ;  /* 0x00000000001a7805 */ /* 0x002fe4000001ff00 */
[----:B------:R-:W-:-:S02]  /*7220*/  CS2R R10, SRZ ;  /* 0x00000000000a7805 */ /* 0x000fc4000001ff00 */
[----:B------:R-:W-:Y:S02]  /*7230*/  ISETP.GE.AND P0, PT, R6, R37, PT ;  /* 0x000000250600720c */ /* 0x000fe40003f06270 */
[----:B------:R-:W-:Y:S02]  /*7240*/  CS2R R24, SRZ ;  /* 0x0000000000187805 */ /* 0x000fe4000001ff00 */
[----:B------:R-:W-:Y:S02]  /*7250*/  CS2R R30, SRZ ;  /* 0x00000000001e7805 */ /* 0x000fe4000001ff00 */
[----:B-----5:R-:W-:-:S04]  /*7260*/  LEA.HI R4, R5, R5, RZ, 0x1 ;  /* 0x0000000505047211 */ /* 0x020fc800078f08ff */
[----:B------:R-:W-:-:S05]  /*7270*/  LOP3.LUT R4, R4, 0xfffffffe, RZ, 0xc0, !PT ;  /* 0xfffffffe04047812 */ /* 0x000fca00078ec0ff */
[----:B------:R-:W-:-:S05]  /*7280*/  IMAD.IADD R4, R5, 0x1, -R4 ;  /* 0x0000000105047824 */ /* 0x000fca00078e0a04 */
[----:B------:R-:W-:Y:S01]  /*7290*/  SHF.L.U32 R21, R4, 0x1f, RZ ;  /* 0x0000001f04157819 */ /* 0x000fe200000006ff */
[----:B------:R-:W-:Y:S06]  /*72a0*/  @P0 BRA `(.L_x_8839) ;  /* 0x0000000000800947 */ /* 0x000fec0003800000 */
[----:B------:R-:W4:Y:S01]  /*72b0*/  LDL R15, [R1+0x10] ;  /* 0x00001000010f7983 */ /* 0x000f220000100800 */
[----:B------:R-:W-:-:S03]  /*72c0*/  ULDC UR4, c[0x0][0x3f4] ;  /* 0x0000fd0000047ab9 */ /* 0x000fc60000000800 */
[----:B------:R-:W4:Y:S04]  /*72d0*/  LDL R40, [R1+0x58] ;  /* 0x0000580001287983 */ /* 0x000f280000100800 */
[----:B------:R-:W4:Y:S01]  /*72e0*/  LDL R39, [R1+0x54] ;  /* 0x0000540001277983 */ /* 0x000f220000100800 */
[----:B------:R-:W-:Y:S02]  /*72f0*/  ISETP.GE.AND P5, PT, R152, UR4, PT ;  /* 0x0000000498007c0c */ /* 0x000fe4000bfa6270 */
[----:B------:R-:W-:Y:S02]  /*7300*/  CS2R R26, SRZ ;  /* 0x00000000001a7805 */ /* 0x000fe4000001ff00 */
[----:B------:R-:W-:Y:S02]  /*7310*/  ISETP.GE.AND P1, PT, R157, UR4, PT ;  /* 0x000000049d007c0c */ /* 0x000fe4000bf26270 */
[----:B------:R-:W-:-:S02]  /*7320*/  CS2R R30, SRZ ;  /* 0x00000000001e7805 */ /* 0x000fc4000001ff00 */
[----:B------:R-:W-:-:S05]  /*7330*/  CS2R R12, SRZ ;  /* 0x00000000000c7805 */ /* 0x000fca000001ff00 */
[----:B------:R-:W-:Y:S02]  /*7340*/  @!P5 SHF.R.S32.HI R7, RZ, 0x1f, R152 ;  /* 0x0000001fff07d819 */ /* 0x000fe40000011498 */
[C---:B0-----:R-:W-:Y:S02]  /*7350*/  @!P5 IADD3 R4, P2, R152.reuse, R28, RZ ;  /* 0x0000001c9804d210 */ /* 0x041fe40007f5e0ff */
[----:B--2---:R-:W-:Y:S02]  /*7360*/  @!P5 IADD3 R6, P3, R152, R14, RZ ;  /* 0x0000000e9806d210 */ /* 0x004fe40007f7e0ff */
[C---:B------:R-:W-:Y:S01]  /*7370*/  @!P1 IADD3 R32, P4, R157.reuse, R28, RZ ;  /* 0x0000001c9d209210 */ /* 0x040fe20007f9e0ff */
[--C-:B---3--:R-:W-:Y:S01]  /*7380*/  @!P5 IMAD.X R5, R0, 0x1, R7.reuse, P2 ;  /* 0x000000010005d824 */ /* 0x108fe200010e0607 */
[----:B------:R-:W-:Y:S01]  /*7390*/  @!P1 IADD3 R34, P2, R157, R14, RZ ;  /* 0x0000000e9d229210 */ /* 0x000fe20007f5e0ff */
[----:B----4-:R-:W-:Y:S01]  /*73a0*/  @!P5 IMAD.X R7, R3, 0x1, R7, P3 ;  /* 0x000000010307d824 */ /* 0x010fe200018e0607 */
[----:B------:R-:W-:-:S02]  /*73b0*/  CS2R R24, SRZ ;  /* 0x0000000000187805 */ /* 0x000fc4000001ff00 */
[----:B------:R-:W-:Y:S02]  /*73c0*/  CS2R R8, SRZ ;  /* 0x0000000000087805 */ /* 0x000fe4000001ff00 */
[----:B------:R-:W-:Y:S01]  /*73d0*/  CS2R R10, SRZ ;  /* 0x00000000000a7805 */ /* 0x000fe2000001ff00 */
[----:B------:R1:W5:Y:S04]  /*73e0*/  @!P5 LD.E.64 R26, desc[UR42][R4.64] ;  /* 0x0000002a041ad980 */ /* 0x000368000c101b00 */
[----:B------:R1:W5:Y:S01]  /*73f0*/  @!P5 LD.E.64 R30, desc[UR42][R6.64] ;  /* 0x0000002a061ed980 */ /* 0x000362000c101b00 */
[----:B------:R-:W-:Y:S01]  /*7400*/  ISETP.GE.AND P0, PT, R15, UR4, PT ;  /* 0x000000040f007c0c */ /* 0x000fe2000bf06270 */
[--C-:B------:R-:W-:Y:S02]  /*7410*/  @!P1 IMAD.X R33, R0, 0x1, R40.reuse, P4 ;  /* 0x0000000100219824 */ /* 0x100fe400020e0628 */
[----:B------:R-:W-:-:S03]  /*7420*/  @!P1 IMAD.X R35, R3, 0x1, R40, P2 ;  /* 0x0000000103239824 */ /* 0x000fc600010e0628 */
[----:B------:R1:W5:Y:S07]  /*7430*/  @!P1 LD.E.64 R12, desc[UR42][R32.64] ;  /* 0x0000002a200c9980 */ /* 0x00036e000c101b00 */
[C---:B------:R-:W-:Y:S01]  /*7440*/  @!P0 IADD3 R28, P3, R15.reuse, R28, RZ ;  /* 0x0000001c0f1c8210 */ /* 0x040fe20007f7e0ff */
[----:B------:R1:W5:Y:S01]  /*7450*/  @!P1 LD.E.64 R24, desc[UR42][R34.64] ;  /* 0x0000002a22189980 */ /* 0x000362000c101b00 */
[----:B------:R-:W-:-:S03]  /*7460*/  @!P0 IADD3 R14, P4, R15, R14, RZ ;  /* 0x0000000e0f0e8210 */ /* 0x000fc60007f9e0ff */
[--C-:B------:R-:W-:Y:S02]  /*7470*/  @!P0 IMAD.X R29, R0, 0x1, R39.reuse, P3 ;  /* 0x00000001001d8824 */ /* 0x100fe400018e0627 */
[----:B------:R-:W-:-:S03]  /*7480*/  @!P0 IMAD.X R15, R3, 0x1, R39, P4 ;  /* 0x00000001030f8824 */ /* 0x000fc600020e0627 */
[----:B------:R1:W5:Y:S04]  /*7490*/  @!P0 LD.E.64 R8, desc[UR42][R28.64] ;  /* 0x0000002a1c088980 */ /* 0x000368000c101b00 */
[----:B------:R1:W5:Y:S02]  /*74a0*/  @!P0 LD.E.64 R10, desc[UR42][R14.64] ;  /* 0x0000002a0e0a8980 */ /* 0x000364000c101b00 */
.L_x_8839:
[----:B------:R-:W-:Y:S05]  /*74b0*/  BSYNC B1 ;  /* 0x0000000000017941 */ /* 0x000fea0003800000 */
.L_x_8838:
[----:B------:R-:W0:Y:S01]  /*74c0*/  SYNCS.PHASECHK.TRANS64.TRYWAIT P0, [R16+URZ+0x19c00], R21 ;  /* 0x019c0015100075a7 */ /* 0x000e22000800017f */
[----:B---3--:R-:W-:Y:S01]  /*74d0*/  IMAD R0, R38, -0xc0, R37 ;  /* 0xffffff4026007824 */ /* 0x008fe200078e0225 */
[----:B------:R-:W-:Y:S04]  /*74e0*/  BSSY B1, `(.L_x_8840) ;  /* 0x0000004000017945 */ /* 0x000fe80003800000 */
[----:B----4-:R-:W-:-:S04]  /*74f0*/  VIMNMX R3, R0, 0xc0, PT ;  /* 0x000000c000037848 */ /* 0x010fc80003fe0100 */
[----:B------:R-:W-:Y:S01]  /*7500*/  ISETP.GE.AND P1, PT, R22, R3, PT ;  /* 0x000000031600720c */ /* 0x000fe20003f26270 */
[----:B0-----:R-:W-:-:S12]  /*7510*/  @!P0 BRA `(.L_x_8841) ;  /* 0x0000012000ec8947 */ /* 0x001fd80003800000 */
.L_x_9040:
[----:B------:R-:W-:Y:S05]  /*7520*/  BSYNC B1 ;  /* 0x0000000000017941 */ /* 0x000fea0003800000 */
.L_x_8840:
[----:B------:R-:W-:Y:S05]  /*7530*/  @P1 BRA `(.L_x_8842) ;  /* 0x0000003800c81947 */ /* 0x000fea0003800000 */
[----:B------:R-:W3:Y:S01]  /*7540*/  LDL R3, [R1+0x10] ;  /* 0x0000100001037983 */ /* 0x000ee20000100800 */
[----:B------:R-:W4:Y:S01]  /*7550*/  LDC R0, c[0x0][0x3f4] ;  /* 0x0000fd00ff007b82 */ /* 0x000f220000000800 */
[----:B------:R-:W-:Y:S01]  /*7560*/  BSSY B1, `(.L_x_8843) ;  /* 0x000007b000017945 */ /* 0x000fe20003800000 */
[-C--:B----4-:R-:W-:Y:S02]  /*7570*/  ISETP.GE.AND P0, PT, R152, R0.reuse, PT ;  /* 0x000000009800720c */ /* 0x090fe40003f06270 */
[-C--:B------:R-:W-:Y:S02]  /*7580*/  ISETP.GE.AND P1, PT, R157, R0.reuse, PT ;  /* 0x000000009d00720c */ /* 0x080fe40003f26270 */
[----:B---3--:R-:W-:-:S09]  /*7590*/  ISETP.GE.AND P2, PT, R3, R0, PT ;  /* 0x000000000300720c */ /* 0x008fd20003f46270 */
[----:B------:R-:W-:Y:S05]  /*75a0*/  @P0 BRA `(.L_x_8844) ;  /* 0x0000000400d80947 */ /* 0x000fea0003800000 */
[----:B-1----:R-:W1:Y:S01]  /*75b0*/  LDS.128 R4, [R20+0xf000] ;  /* 0x00f0000014047984 */ /* 0x002e620000000c00 */
[----:B-----5:R-:W-:Y:S02]  /*75c0*/  SHF.R.U32.HI R15, RZ, 0x8, R27 ;  /* 0x00000008ff0f7819 */ /* 0x020fe4000001161b */
[----:B--2---:R-:W-:Y:S02]  /*75d0*/  LOP3.LUT R14, R27, 0xff, RZ, 0xc0, !PT ;  /* 0x000000ff1b0e7812 */ /* 0x004fe400078ec0ff */
        /* <DEDUP_REMOVED lines=11> */
[----:B0-----:R-:W-:Y:S01]  /*7690*/  LOP3.LUT R21, R15, 0xff, RZ, 0xc0, !PT ;  /* 0x000000ff0f157812 */ /* 0x001fe200078ec0ff */
[----:B------:R-:W-:Y:S01]  /*76a0*/  IMAD.U32 R15, R33, 0x10000, RZ ;  /* 0x00010000210f7824 */ /* 0x000fe200078e00ff */
[----:B------:R-:W-:-:S02]  /*76b0*/  LOP3.LUT R0, R26, 0xff, RZ, 0xc0, !PT ;  /* 0x000000ff1a007812 */ /* 0x000fc400078ec0ff */
[----:B------:R-:W-:Y:S02]  /*76c0*/  LOP3.LUT R3, R3, 0xff, RZ, 0xc0, !PT ;  /* 0x000000ff03037812 */ /* 0x000fe400078ec0ff */
[----:B------:R-:W-:Y:S02]  /*76d0*/  LOP3.LUT R29, R28, 0xff0000, R29, 0xf8, !PT ;  /* 0x00ff00001c1d7812 */ /* 0x000fe400078ef81d */
[----:B------:R-:W-:Y:S02]  /*76e0*/  PRMT R3, R3, 0x7604, R0 ;  /* 0x0000760403037816 */ /* 0x000fe40000000000 */
[----:B------:R-:W-:Y:S02]  /*76f0*/  LOP3.LUT R0, R30, 0xff, RZ, 0xc0, !PT ;  /* 0x000000ff1e007812 */ /* 0x000fe400078ec0ff */
[----:B------:R-:W-:Y:S02]  /*7700*/  LOP3.LUT R15, R14, 0xff0000, R15, 0xf8, !PT ;  /* 0x00ff00000e0f7812 */ /* 0x000fe400078ef80f */
[----:B------:R-:W-:-:S02]  /*7710*/  LOP3.LUT R32, R29, 0xff000000, R31, 0xf8, !PT ;  /* 0xff0000001d207812 */ /* 0x000fc400078ef81f */
[----:B------:R-:W-:Y:S02]  /*7720*/  PRMT R21, R21, 0x7604, R0 ;  /* 0x0000760415157816 */ /* 0x000fe40000000000 */
[----:B------:R-:W-:Y:S02]  /*7730*/  LOP3.LUT R27, R15, 0xff000000, R27, 0xf8, !PT ;  /* 0xff0000000f1b7812 */ /* 0x000fe400078ef81b */
[----:B-1----:R-:W-:Y:S02]  /*7740*/  F2FP.F16.E4M3.UNPACK_B R0, R6.H1 ;  /* 0x00000006ff00723e */ /* 0x002fe400030006ff */
[----:B------:R-:W-:Y:S02]  /*7750*/  F2FP.F16.E4M3.UNPACK_B R33, R32 ;  /* 0x00000020ff21723e */ /* 0x000fe400020006ff */
[----:B------:R-:W-:Y:S01]  /*7760*/  LOP3.LUT R21, R21, 0xff0000, R30, 0xf8, !PT ;  /* 0x00ff000015157812 */ /* 0x000fe200078ef81e */
[--C-:B------:R-:W-:Y:S01]  /*7770*/  HADD2.F32 R15, -RZ, R0.reuse.H1_H1 ;  /* 0x30000000ff0f7230 */ /* 0x100fe20000004100 */
[----:B------:R-:W-:Y:S01]  /*7780*/  F2FP.F16.E4M3.UNPACK_B R29, R27 ;  /* 0x0000001bff1d723e */ /* 0x000fe200020006ff */
[----:B------:R-:W-:Y:S01]  /*7790*/  HADD2.F32 R34, -RZ, R33.H1_H1 ;  /* 0x30000021ff227230 */ /* 0x000fe20000004100 */
[----:B------:R-:W-:Y:S01]  /*77a0*/  LOP3.LUT R3, R3, 0xff0000, R26, 0xf8, !PT ;  /* 0x00ff000003037812 */ /* 0x000fe200078ef81a */
[----:B------:R-:W-:Y:S01]  /*77b0*/  HADD2.F32 R14, -RZ, R0.H0_H0 ;  /* 0x20000000ff0e7230 */ /* 0x000fe20000004100 */
[----:B------:R-:W-:Y:S01]  /*77c0*/  LOP3.LUT R31, R21, 0xff000000, R30, 0xf8, !PT ;  /* 0xff000000151f7812 */ /* 0x000fe200078ef81e */
[----:B------:R-:W-:Y:S01]  /*77d0*/  HADD2.F32 R30, -RZ, R29.H1_H1 ;  /* 0x3000001dff1e7230 */ /* 0x000fe20000004100 */
[----:B------:R-:W-:Y:S01]  /*77e0*/  LOP3.LUT R28, R3, 0xff000000, R26, 0xf8, !PT ;  /* 0xff000000031c7812 */ /* 0x000fe200078ef81a */
[----:B------:R-:W-:Y:S01]  /*77f0*/  FMUL.FTZ R35, R15, R34 ;  /* 0x000000220f237220 */ /* 0x000fe20000410000 */
[----:B------:R-:W-:-:S02]  /*7800*/  F2FP.F16.E4M3.UNPACK_B R3, R6 ;  /* 0x00000006ff03723e */ /* 0x000fc400020006ff */
[-C--:B------:R-:W-:Y:S01]  /*7810*/  FMUL.FTZ R15, R15, R30.reuse ;  /* 0x0000001e0f0f7220 */ /* 0x080fe20000410000 */
[-C--:B------:R-:W-:Y:S01]  /*7820*/  F2FP.F16.E4M3.UNPACK_B R21, R7.reuse ;  /* 0x00000007ff15723e */ /* 0x080fe200020006ff */
[C---:B------:R-:W-:Y:S01]  /*7830*/  FFMA.FTZ R37, R14.reuse, R30, -R35 ;  /* 0x0000001e0e257223 */ /* 0x040fe20000010823 */
[----:B------:R-:W-:Y:S01]  /*7840*/  F2FP.F16.E4M3.UNPACK_B R26, R7.H1 ;  /* 0x00000007ff1a723e */ /* 0x000fe200030006ff */
[----:B------:R-:W-:Y:S01]  /*7850*/  FFMA.FTZ R40, R14, R34, R15 ;  /* 0x000000220e287223 */ /* 0x000fe2000001000f */
[-C--:B------:R-:W-:Y:S01]  /*7860*/  F2FP.F16.E4M3.UNPACK_B R6, R5.reuse ;  /* 0x00000005ff06723e */ /* 0x080fe200020006ff */
[----:B------:R-:W-:Y:S01]  /*7870*/  HADD2.F32 R30, -RZ, R33.H0_H0 ;  /* 0x20000021ff1e7230 */ /* 0x000fe20000004100 */
[----:B------:R-:W-:Y:S01]  /*7880*/  F2FP.F16.E4M3.UNPACK_B R7, R5.H1 ;  /* 0x00000005ff07723e */ /* 0x000fe200030006ff */
        /* <DEDUP_REMOVED lines=13> */
[C---:B------:R-:W-:Y:S01]  /*7960*/  FMUL.FTZ R30, R5.reuse, R34 ;  /* 0x00000022051e7220 */ /* 0x040fe20000410000 */
[----:B------:R-:W-:Y:S02]  /*7970*/  HADD2.F32 R32, -RZ, R32.H1_H1 ;  /* 0x30000020ff207230 */ /* 0x000fe40000004100 */
[----:B------:R-:W-:Y:S01]  /*7980*/  FMUL.FTZ R42, R5, R14 ;  /* 0x0000000e052a7220 */ /* 0x000fe20000410000 */
[--C-:B------:R-:W-:Y:S01]  /*7990*/  HADD2.F32 R3, -RZ, R26.reuse.H1_H1 ;  /* 0x3000001aff037230 */ /* 0x100fe20000004100 */
[----:B------:R-:W-:Y:S01]  /*79a0*/  F2FP.F16.E4M3.UNPACK_B R0, R4 ;  /* 0x00000004ff00723e */ /* 0x000fe200020006ff */
[----:B------:R-:W-:Y:S02]  /*79b0*/  HADD2.F32 R27, -RZ, R27.H1_H1 ;  /* 0x3000001bff1b7230 */ /* 0x000fe40000004100 */
[----:B------:R-:W-:Y:S01]  /*79c0*/  FFMA.FTZ R39, R21, R14, -R30 ;  /* 0x0000000e15277223 */ /* 0x000fe2000001081e */
[----:B------:R-:W-:Y:S02]  /*79d0*/  HADD2.F32 R26, -RZ, R26.H0_H0 ;  /* 0x2000001aff1a7230 */ /* 0x000fe40000004100 */
[C---:B------:R-:W-:Y:S01]  /*79e0*/  FMUL.FTZ R5, R3.reuse, R32 ;  /* 0x0000002003057220 */ /* 0x040fe20000410000 */
[----:B------:R-:W-:Y:S01]  /*79f0*/  F2FP.F16.E4M3.UNPACK_B R15, R31 ;  /* 0x0000001fff0f723e */ /* 0x000fe200020006ff */
[-C--:B------:R-:W-:Y:S01]  /*7a00*/  FMUL.FTZ R3, R3, R27.reuse ;  /* 0x0000001b03037220 */ /* 0x080fe20000410000 */
[----:B------:R-:W-:Y:S01]  /*7a10*/  F2FP.F16.E4M3.UNPACK_B R4, R4.H1 ;  /* 0x00000004ff04723e */ /* 0x000fe200030006ff */
[----:B------:R-:W-:Y:S01]  /*7a20*/  FFMA.FTZ R42, R21, R34, R42 ;  /* 0x00000022152a7223 */ /* 0x000fe2000001002a */
[----:B------:R-:W-:Y:S01]  /*7a30*/  F2FP.F16.E4M3.UNPACK_B R14, R28 ;  /* 0x0000001cff0e723e */ /* 0x000fe200020006ff */
[----:B------:R-:W-:Y:S01]  /*7a40*/  FFMA.FTZ R34, R26, R27, -R5 ;  /* 0x0000001b1a227223 */ /* 0x000fe20000010805 */
[----:B------:R-:W-:-:S02]  /*7a50*/  HADD2.F32 R27, -RZ, R15.H1_H1 ;  /* 0x3000000fff1b7230 */ /* 0x000fc40000004100 */
[----:B------:R-:W-:Y:S01]  /*7a60*/  FFMA.FTZ R41, R26, R32, R3 ;  /* 0x000000201a297223 */ /* 0x000fe20000010003 */
[----:B------:R-:W-:Y:S01]  /*7a70*/  HADD2.F32 R21, -RZ, R15.H0_H0 ;  /* 0x2000000fff157230 */ /* 0x000fe20000004100 */
[----:B------:R-:W-:Y:S01]  /*7a80*/  F2FP.F16.E4M3.UNPACK_B R28, R28.H1 ;  /* 0x0000001cff1c723e */ /* 0x000fe200030006ff */
[----:B------:R-:W-:Y:S01]  /*7a90*/  HADD2.F32 R5, -RZ, R4.H1_H1 ;  /* 0x30000004ff057230 */ /* 0x000fe20000004100 */
[----:B------:R-:W-:Y:S01]  /*7aa0*/  F2FP.F16.E4M3.UNPACK_B R31, R31.H1 ;  /* 0x0000001fff1f723e */ /* 0x000fe200030006ff */
[----:B------:R-:W-:Y:S02]  /*7ab0*/  HADD2.F32 R15, -RZ, R14.H1_H1 ;  /* 0x3000000eff0f7230 */ /* 0x000fe40000004100 */
[----:B------:R-:W-:Y:S02]  /*7ac0*/  HADD2.F32 R3, -RZ, R0.H1_H1 ;  /* 0x30000000ff037230 */ /* 0x000fe40000004100 */
[----:B------:R-:W-:Y:S01]  /*7ad0*/  FMUL.FTZ R29, R5, R27 ;  /* 0x0000001b051d7220 */ /* 0x000fe20000410000 */
[----:B------:R-:W-:-:S02]  /*7ae0*/  HADD2.F32 R4, -RZ, R4.H0_H0 ;  /* 0x20000004ff047230 */ /* 0x000fc40000004100 */
[----:B------:R-:W-:Y:S01]  /*7af0*/  FMUL.FTZ R33, R5, R15 ;  /* 0x0000000f05217220 */ /* 0x000fe20000410000 */
[----:B------:R-:W-:Y:S02]  /*7b00*/  HADD2.F32 R14, -RZ, R14.H0_H0 ;  /* 0x2000000eff0e7230 */ /* 0x000fe40000004100 */
[C---:B------:R-:W-:Y:S01]  /*7b10*/  FMUL.FTZ R5, R3.reuse, R21 ;  /* 0x0000001503057220 */ /* 0x040fe20000410000 */
[----:B------:R-:W-:Y:S02]  /*7b20*/  HADD2.F32 R0, -RZ, R0.H0_H0 ;  /* 0x20000000ff007230 */ /* 0x000fe40000004100 */
[C---:B------:R-:W-:Y:S01]  /*7b30*/  FFMA.FTZ R29, R4.reuse, R15, -R29 ;  /* 0x0000000f041d7223 */ /* 0x040fe2000001081d */
[----:B------:R-:W-:Y:S01]  /*7b40*/  FFMA.FTZ R30, R4, R27, R33 ;  /* 0x0000001b041e7223 */ /* 0x000fe20000010021 */
[-C--:B------:R-:W-:Y:S01]  /*7b50*/  FMUL.FTZ R26, R3, R14.reuse ;  /* 0x0000000e031a7220 */ /* 0x080fe20000410000 */
[----:B------:R-:W-:Y:S02]  /*7b60*/  HADD2.F32 R4, -RZ, R28.H1_H1 ;  /* 0x3000001cff047230 */ /* 0x000fe40000004100 */
[----:B------:R-:W-:Y:S01]  /*7b70*/  FFMA.FTZ R15, R0, R14, -R5 ;  /* 0x0000000e000f7223 */ /* 0x000fe20000010805 */
[----:B------:R-:W-:-:S02]  /*7b80*/  HADD2.F32 R3, -RZ, R7.H1_H1 ;  /* 0x30000007ff037230 */ /* 0x000fc40000004100 */
[----:B------:R-:W-:Y:S01]  /*7b90*/  FFMA.FTZ R26, R0, R21, R26 ;  /* 0x00000015001a7223 */ /* 0x000fe2000001001a */
        /* <DEDUP_REMOVED lines=23> */
.L_x_8844:
[----:B------:R-:W-:Y:S05]  /*7d10*/  BSYNC B1 ;  /* 0x0000000000017941 */ /* 0x000fea0003800000 */
.L_x_8843:
[----:B------:R-:W-:Y:S04]  /*7d20*/  BSSY B1, `(.L_x_8845) ;  /* 0x000007c000017945 */ /* 0x000fe80003800000 */
[----:B------:R-:W-:Y:S05]  /*7d30*/  @P1 BRA `(.L_x_8846) ;  /* 0x0000000400e81947 */ /* 0x000fea0003800000 */
[----:B-1-3--:R-:W1:Y:S01]  /*7d40*/  LDS.128 R4, [R20+0x10800] ;  /* 0x0108000014047984 */ /* 0x00ae620000000c00 */
[----:B-----5:R-:W-:Y:S02]  /*7d50*/  SHF.R.U32.HI R27, RZ, 0x8, R25 ;  /* 0x00000008ff1b7819 */ /* 0x020fe40000011619 */
[----:B--2---:R-:W-:Y:S02]  /*7d60*/  SHF.R.U32.HI R14, RZ, 0x8, R13 ;  /* 0x00000008ff0e7819 */ /* 0x004fe4000001160d */
[----:B0-----:R-:W-:Y:S02]  /*7d70*/  SHF.R.U32.HI R21, RZ, 0x8, R24 ;  /* 0x00000008ff157819 */ /* 0x001fe40000011618 */
        /* <DEDUP_REMOVED lines=27> */
[-C--:B-1----:R-:W-:Y:S02]  /*7f30*/  F2FP.F16.E4M3.UNPACK_B R0, R6.reuse.H1 ;  /* 0x00000006ff00723e */ /* 0x082fe400030006ff */
[----:B------:R-:W-:Y:S02]  /*7f40*/  LOP3.LUT R27, R27, 0xff000000, R24, 0xf8, !PT ;  /* 0xff0000001b1b7812 */ /* 0x000fe400078ef818 */
[----:B------:R-:W-:Y:S01]  /*7f50*/  F2FP.F16.E4M3.UNPACK_B R28, R29 ;  /* 0x0000001dff1c723e */ /* 0x000fe200020006ff */
[----:B------:R-:W-:Y:S01]  /*7f60*/  HADD2.F32 R13, -RZ, R0.H1_H1 ;  /* 0x30000000ff0d7230 */ /* 0x000fe20000004100 */
[----:B------:R-:W-:Y:S02]  /*7f70*/  F2FP.F16.E4M3.UNPACK_B R24, R25 ;  /* 0x00000019ff18723e */ /* 0x000fe400020006ff */
[----:B------:R-:W-:Y:S01]  /*7f80*/  LOP3.LUT R21, R3, 0xff000000, R12, 0xf8, !PT ;  /* 0xff00000003157812 */ /* 0x000fe200078ef80c */
[----:B------:R-:W-:Y:S01]  /*7f90*/  HADD2.F32 R30, -RZ, R28.H1_H1 ;  /* 0x3000001cff1e7230 */ /* 0x000fe20000004100 */
[----:B------:R-:W-:Y:S01]  /*7fa0*/  F2FP.F16.E4M3.UNPACK_B R3, R6 ;  /* 0x00000006ff03723e */ /* 0x000fe200020006ff */
[----:B------:R-:W-:Y:S01]  /*7fb0*/  HADD2.F32 R26, -RZ, R24.H1_H1 ;  /* 0x30000018ff1a7230 */ /* 0x000fe20000004100 */
[-C--:B------:R-:W-:Y:S01]  /*7fc0*/  F2FP.F16.E4M3.UNPACK_B R14, R7.reuse ;  /* 0x00000007ff0e723e */ /* 0x080fe200020006ff */
[----:B------:R-:W-:Y:S01]  /*7fd0*/  HADD2.F32 R12, -RZ, R0.H0_H0 ;  /* 0x20000000ff0c7230 */ /* 0x000fe20000004100 */
[----:B------:R-:W-:Y:S01]  /*7fe0*/  F2FP.F16.E4M3.UNPACK_B R15, R7.H1 ;  /* 0x00000007ff0f723e */ /* 0x000fe200030006ff */
[C---:B------:R-:W-:Y:S01]  /*7ff0*/  FMUL.FTZ R31, R13.reuse, R30 ;  /* 0x0000001e0d1f7220 */ /* 0x040fe20000410000 */
[-C--:B------:R-:W-:Y:S01]  /*8000*/  F2FP.F16.E4M3.UNPACK_B R6, R5.reuse ;  /* 0x00000005ff06723e */ /* 0x080fe200020006ff */
[----:B------:R-:W-:Y:S01]  /*8010*/  FMUL.FTZ R13, R13, R26 ;  /* 0x0000001a0d0d7220 */ /* 0x000fe20000410000 */
[----:B------:R-:W-:Y:S01]  /*8020*/  F2FP.F16.E4M3.UNPACK_B R7, R5.H1 ;  /* 0x00000005ff07723e */ /* 0x000fe200030006ff */
        /* <DEDUP_REMOVED lines=45> */
[----:B------:R-:W-:Y:S01]  /*8300*/  FMUL.FTZ R3, R3, R12 ;  /* 0x0000000c03037220 */ /* 0x000fe20000410000 */
        /* <DEDUP_REMOVED lines=29> */
.L_x_8846:
[----:B------:R-:W-:Y:S05]  /*84e0*/  BSYNC B1 ;  /* 0x0000000000017941 */ /* 0x000fea0003800000 */
.L_x_8845:
[----:B------:R-:W-:Y:S05]  /*84f0*/  @P2 BRA `(.L_x_8842) ;  /* 0x0000002800d82947 */ /* 0x000fea0003800000 */
[----:B-1-34-:R-:W1:Y:S01]  /*8500*/  LDS.128 R4, [R20+0x12000] ;  /* 0x0120000014047984 */ /* 0x01ae620000000c00 */
[----:B-----5:R-:W-:Y:S02]  /*8510*/  SHF.R.U32.HI R13, RZ, 0x8, R9 ;  /* 0x00000008ff0d7819 */ /* 0x020fe40000011609 */
[----:B0-----:R-:W-:Y:S02]  /*8520*/  SHF.R.U32.HI R21, RZ, 0x8, R11 ;  /* 0x00000008ff157819 */ /* 0x001fe4000001160b */
[----:B------:R-:W-:Y:S02]  /*8530*/  LOP3.LUT R12, R9, 0xff, RZ, 0xc0, !PT ;  /* 0x000000ff090c7812 */ /* 0x000fe400078ec0ff */
[----:B------:R-:W-:Y:S02]  /*8540*/  LOP3.LUT R13, R13, 0xff, RZ, 0xc0, !PT ;  /* 0x000000ff0d0d7812 */ /* 0x000fe400078ec0ff */
[----:B--2---:R-:W-:Y:S02]  /*8550*/  LOP3.LUT R14, R11, 0xff, RZ, 0xc0, !PT ;  /* 0x000000ff0b0e7812 */ /* 0x004fe400078ec0ff */
[----:B------:R-:W-:-:S02]  /*8560*/  LOP3.LUT R21, R21, 0xff, RZ, 0xc0, !PT ;  /* 0x000000ff15157812 */ /* 0x000fc400078ec0ff */
[----:B------:R-:W-:Y:S02]  /*8570*/  SHF.R.U32.HI R24, RZ, 0x10, R11 ;  /* 0x00000010ff187819 */ /* 0x000fe4000001160b */
[----:B------:R-:W-:Y:S02]  /*8580*/  PRMT R12, R13, 0x7604, R12 ;  /* 0x000076040d0c7816 */ /* 0x000fe4000000000c */
[----:B------:R-:W-:Y:S02]  /*8590*/  SHF.R.U32.HI R3, RZ, 0x8, R8 ;  /* 0x00000008ff037819 */ /* 0x000fe40000011608 */
[----:B------:R-:W-:Y:S02]  /*85a0*/  SHF.R.U32.HI R13, RZ, 0x8, R10 ;  /* 0x00000008ff0d7819 */ /* 0x000fe4000001160a */
[----:B------:R-:W-:Y:S02]  /*85b0*/  SHF.R.U32.HI R25, RZ, 0x10, R9 ;  /* 0x00000010ff197819 */ /* 0x000fe40000011609 */
[----:B------:R-:W-:Y:S01]  /*85c0*/  PRMT R14, R21, 0x7604, R14 ;  /* 0x00007604150e7816 */ /* 0x000fe2000000000e */
[----:B------:R-:W-:Y:S01]  /*85d0*/  IMAD.U32 R21, R24, 0x10000, RZ ;  /* 0x0001000018157824 */ /* 0x000fe200078e00ff */
[----:B------:R-:W-:-:S02]  /*85e0*/  LOP3.LUT R0, R8, 0xff, RZ, 0xc0, !PT ;  /* 0x000000ff08007812 */ /* 0x000fc400078ec0ff */
[----:B------:R-:W-:Y:S02]  /*85f0*/  LOP3.LUT R3, R3, 0xff, RZ, 0xc0, !PT ;  /* 0x000000ff03037812 */ /* 0x000fe400078ec0ff */
[----:B------:R-:W-:Y:S02]  /*8600*/  LOP3.LUT R15, R13, 0xff, RZ, 0xc0, !PT ;  /* 0x000000ff0d0f7812 */ /* 0x000fe400078ec0ff */
[----:B------:R-:W-:Y:S02]  /*8610*/  SHF.L.U32 R13, R25, 0x10, RZ ;  /* 0x00000010190d7819 */ /* 0x000fe400000006ff */
[----:B------:R-:W-:Y:S02]  /*8620*/  PRMT R3, R3, 0x7604, R0 ;  /* 0x0000760403037816 */ /* 0x000fe40000000000 */
[----:B------:R-:W-:Y:S02]  /*8630*/  LOP3.LUT R21, R14, 0xff0000, R21, 0xf8, !PT ;  /* 0x00ff00000e157812 */ /* 0x000fe400078ef815 */
[----:B------:R-:W-:-:S02]  /*8640*/  LOP3.LUT R0, R10, 0xff, RZ, 0xc0, !PT ;  /* 0x000000ff0a007812 */ /* 0x000fc400078ec0ff */
[----:B------:R-:W-:Y:S02]  /*8650*/  LOP3.LUT R13, R12, 0xff0000, R13, 0xf8, !PT ;  /* 0x00ff00000c0d7812 */ /* 0x000fe400078ef80d */
[----:B------:R-:W-:Y:S02]  /*8660*/  LOP3.LUT R24, R21, 0xff000000, R11, 0xf8, !PT ;  /* 0xff00000015187812 */ /* 0x000fe400078ef80b */
[----:B------:R-:W-:Y:S02]  /*8670*/  PRMT R15, R15, 0x7604, R0 ;  /* 0x000076040f0f7816 */ /* 0x000fe40000000000 */
[----:B------:R-:W-:Y:S02]  /*8680*/  LOP3.LUT R13, R13, 0xff000000, R9, 0xf8, !PT ;  /* 0xff0000000d0d7812 */ /* 0x000fe400078ef809 */
[----:B-1----:R-:W-:Y:S02]  /*8690*/  F2FP.F16.E4M3.UNPACK_B R0, R6.H1 ;  /* 0x00000006ff00723e */ /* 0x002fe400030006ff */
[----:B------:R-:W-:-:S02]  /*86a0*/  F2FP.F16.E4M3.UNPACK_B R25, R24 ;  /* 0x00000018ff19723e */ /* 0x000fc400020006ff */
[----:B------:R-:W-:Y:S01]  /*86b0*/  LOP3.LUT R15, R15, 0xff0000, R10, 0xf8, !PT ;  /* 0x00ff00000f0f7812 */ /* 0x000fe200078ef80a */
[----:B------:R-:W-:Y:S01]  /*86c0*/  HADD2.F32 R9, -RZ, R0.H1_H1 ;  /* 0x30000000ff097230 */ /* 0x000fe20000004100 */
[----:B------:R-:W-:Y:S01]  /*86d0*/  F2FP.F16.E4M3.UNPACK_B R14, R13 ;  /* 0x0000000dff0e723e */ /* 0x000fe200020006ff */
[--C-:B------:R-:W-:Y:S01]  /*86e0*/  HADD2.F32 R26, -RZ, R25.reuse.H1_H1 ;  /* 0x30000019ff1a7230 */ /* 0x100fe20000004100 */
[----:B------:R-:W-:Y:S02]  /*86f0*/  LOP3.LUT R3, R3, 0xff0000, R8, 0xf8, !PT ;  /* 0x00ff000003037812 */ /* 0x000fe400078ef808 */
[----:B------:R-:W-:Y:S01]  /*8700*/  LOP3.LUT R21, R15, 0xff000000, R10, 0xf8, !PT ;  /* 0xff0000000f157812 */ /* 0x000fe200078ef80a */
[----:B------:R-:W-:Y:S01]  /*8710*/  HADD2.F32 R15, -RZ, R14.H1_H1 ;  /* 0x3000000eff0f7230 */ /* 0x000fe20000004100 */
[----:B------:R-:W-:Y:S01]  /*8720*/  LOP3.LUT R12, R3, 0xff000000, R8, 0xf8, !PT ;  /* 0xff000000030c7812 */ /* 0x000fe200078ef808 */
[----:B------:R-:W-:Y:S02]  /*8730*/  HADD2.F32 R8, -RZ, R0.H0_H0 ;  /* 0x20000000ff087230 */ /* 0x000fe40000004100 */
[C---:B------:R-:W-:Y:S01]  /*8740*/  FMUL.FTZ R27, R9.reuse, R26 ;  /* 0x0000001a091b7220 */ /* 0x040fe20000410000 */
[----:B------:R-:W-:Y:S01]  /*8750*/  F2FP.F16.E4M3.UNPACK_B R3, R6 ;  /* 0x00000006ff03723e */ /* 0x000fe200020006ff */
[----:B------:R-:W-:Y:S01]  /*8760*/  FMUL.FTZ R9, R9, R15 ;  /* 0x0000000f09097220 */ /* 0x000fe20000410000 */
[----:B------:R-:W-:Y:S01]  /*8770*/  F2FP.F16.E4M3.UNPACK_B R10, R7 ;  /* 0x00000007ff0a723e */ /* 0x000fe200020006ff */
[C---:B------:R-:W-:Y:S01]  /*8780*/  FFMA.FTZ R27, R8.reuse, R15, -R27 ;  /* 0x0000000f081b7223 */ /* 0x040fe2000001081b */
[----:B------:R-:W-:Y:S01]  /*8790*/  F2FP.F16.E4M3.UNPACK_B R11, R7.H1 ;  /* 0x00000007ff0b723e */ /* 0x000fe200030006ff */
[----:B------:R-:W-:Y:S01]  /*87a0*/  FFMA.FTZ R28, R8, R26, R9 ;  /* 0x0000001a081c7223 */ /* 0x000fe20000010009 */
[-C--:B------:R-:W-:Y:S01]  /*87b0*/  F2FP.F16.E4M3.UNPACK_B R6, R5.reuse ;  /* 0x00000005ff06723e */ /* 0x080fe200020006ff */
[----:B------:R-:W-:Y:S01]  /*87c0*/  HADD2.F32 R8, -RZ, R25.H0_H0 ;  /* 0x20000019ff087230 */ /* 0x000fe20000004100 */
[----:B------:R-:W-:Y:S01]  /*87d0*/  F2FP.F16.E4M3.UNPACK_B R7, R5.H1 ;  /* 0x00000005ff07723e */ /* 0x000fe200030006ff */
[--C-:B------:R-:W-:Y:S01]  /*87e0*/  HADD2.F32 R5, -RZ, R3.reuse.H1_H1 ;  /* 0x30000003ff057230 */ /* 0x100fe20000004100 */
[----:B------:R-:W-:Y:S01]  /*87f0*/  F2FP.F16.E4M3.UNPACK_B R24, R24.H1 ;  /* 0x00000018ff18723e */ /* 0x000fe200030006ff */
[----:B------:R-:W-:Y:S01]  /*8800*/  HADD2.F32 R14, -RZ, R14.H0_H0 ;  /* 0x2000000eff0e7230 */ /* 0x000fe20000004100 */
[----:B------:R-:W-:Y:S01]  /*8810*/  F2FP.F16.E4M3.UNPACK_B R13, R13.H1 ;  /* 0x0000000dff0d723e */ /* 0x000fe200030006ff */
[----:B------:R-:W-:-:S02]  /*8820*/  HADD2.F32 R3, -RZ, R3.H0_H0 ;  /* 0x20000003ff037230 */ /* 0x000fc40000004100 */
        /* <DEDUP_REMOVED lines=8> */
[CC--:B------:R-:W-:Y:S01]  /*88b0*/  FMUL.FTZ R15, R5.reuse, R9.reuse ;  /* 0x00000009050f7220 */ /* 0x0c0fe20000410000 */
[----:B------:R-:W-:Y:S01]  /*88c0*/  HADD2.F32 R24, -RZ, R24.H1_H1 ;  /* 0x30000018ff187230 */ /* 0x000fe20000004100 */
[----:B------:R-:W-:Y:S01]  /*88d0*/  F2FP.F16.E4M3.UNPACK_B R0, R4 ;  /* 0x00000004ff00723e */ /* 0x000fe200020006ff */
[----:B------:R-:W-:Y:S02]  /*88e0*/  HADD2.F32 R3, -RZ, R11.H1_H1 ;  /* 0x3000000bff037230 */ /* 0x000fe40000004100 */
[-C--:B------:R-:W-:Y:S01]  /*88f0*/  FMUL.FTZ R5, R5, R8.reuse ;  /* 0x0000000805057220 */ /* 0x080fe20000410000 */
[C---:B------:R-:W-:Y:S01]  /*8900*/  FFMA.FTZ R29, R10.reuse, R8, -R15 ;  /* 0x000000080a1d7223 */ /* 0x040fe2000001080f */
[----:B------:R-:W-:Y:S01]  /*8910*/  HADD2.F32 R8, -RZ, R13.H1_H1 ;  /* 0x3000000dff087230 */ /* 0x000fe20000004100 */
[----:B------:R-:W-:Y:S01]  /*8920*/  F2FP.F16.E4M3.UNPACK_B R4, R4.H1 ;  /* 0x00000004ff04723e */ /* 0x000fe200030006ff */
[----:B------:R-:W-:Y:S02]  /*8930*/  HADD2.F32 R11, -RZ, R11.H0_H0 ;  /* 0x2000000bff0b7230 */ /* 0x000fe40000004100 */
[C---:B------:R-:W-:Y:S01]  /*8940*/  FMUL.FTZ R14, R3.reuse, R24 ;  /* 0x00000018030e7220 */ /* 0x040fe20000410000 */
[----:B------:R-:W-:Y:S01]  /*8950*/  FFMA.FTZ R30, R10, R9, R5 ;  /* 0x000000090a1e7223 */ /* 0x000fe20000010005 */
[----:B------:R-:W-:Y:S01]  /*8960*/  F2FP.F16.E4M3.UNPACK_B R9, R21 ;  /* 0x00000015ff09723e */ /* 0x000fe200020006ff */
[-C--:B------:R-:W-:Y:S01]  /*8970*/  FMUL.FTZ R10, R3, R8.reuse ;  /* 0x00000008030a7220 */ /* 0x080fe20000410000 */
[----:B------:R-:W-:Y:S01]  /*8980*/  FFMA.FTZ R31, R11, R8, -R14 ;  /* 0x000000080b1f7223 */ /* 0x000fe2000001080e */
[----:B------:R-:W-:Y:S01]  /*8990*/  F2FP.F16.E4M3.UNPACK_B R8, R12 ;  /* 0x0000000cff08723e */ /* 0x000fe200020006ff */
[----:B------:R-:W-:-:S02]  /*89a0*/  HADD2.F32 R5, -RZ, R4.H1_H1 ;  /* 0x30000004ff057230 */ /* 0x000fc40000004100 */
[----:B------:R-:W-:Y:S01]  /*89b0*/  FFMA.FTZ R24, R11, R24, R10 ;  /* 0x000000180b187223 */ /* 0x000fe2000001000a */
[--C-:B------:R-:W-:Y:S01]  /*89c0*/  HADD2.F32 R13, -RZ, R9.reuse.H1_H1 ;  /* 0x30000009ff0d7230 */ /* 0x100fe20000004100 */
[----:B------:R-:W-:Y:S01]  /*89d0*/  F2FP.F16.E4M3.UNPACK_B R12, R12.H1 ;  /* 0x0000000cff0c723e */ /* 0x000fe200030006ff */
[----:B------:R-:W-:Y:S01]  /*89e0*/  HADD2.F32 R10, -RZ, R9.H0_H0 ;  /* 0x20000009ff0a7230 */ /* 0x000fe20000004100 */
[----:B------:R-:W-:Y:S01]  /*89f0*/  F2FP.F16.E4M3.UNPACK_B R21, R21.H1 ;  /* 0x00000015ff15723e */ /* 0x000fe200030006ff */
[----:B------:R-:W-:Y:S02]  /*8a00*/  HADD2.F32 R9, -RZ, R8.H1_H1 ;  /* 0x30000008ff097230 */ /* 0x000fe40000004100 */
[----:B------:R-:W-:Y:S01]  /*8a10*/  FMUL.FTZ R11, R5, R13 ;  /* 0x0000000d050b7220 */ /* 0x000fe20000410000 */
[----:B------:R-:W-:Y:S02]  /*8a20*/  HADD2.F32 R3, -RZ, R0.H1_H1 ;  /* 0x30000000ff037230 */ /* 0x000fe40000004100 */
        /* <DEDUP_REMOVED lines=11> */
[----:B------:R-:W-:Y:S02]  /*8ae0*/  HADD2.F32 R3, -RZ, R7.H1_H1 ;  /* 0x30000007ff037230 */ /* 0x000fe40000004100 */
        /* <DEDUP_REMOVED lines=24> */
.L_x_8836:
[----:B------:R-:W-:-:S03]  /*8c70*/  UMOV UR4, 0xffffffff ;  /* 0xffffffff00047882 */ /* 0x000fc60000000000 */
[----:B------:R-:W-:Y:S05]  /*8c80*/  BRA.DIV UR4, `(.L_x_8847) ;  /* 0x0000010e04247947 */ /* 0x000fea000b800000 */
[----:B------:R0:W1:Y:S04]  /*8c90*/  SHFL.IDX PT, R29, R28, RZ, 0x1e1f ;  /* 0x001e1fff1c1d7589 */ /* 0x00006800000e0000 */
[----:B------:R0:W2:Y:S04]  /*8ca0*/  SHFL.IDX PT, R21, R26, RZ, 0x1e1f ;  /* 0x001e1fff1a157589 */ /* 0x0000a800000e0000 */
[----:B------:R0:W3:Y:S04]  /*8cb0*/  SHFL.IDX PT, R0, R24, RZ, 0x1e1f ;  /* 0x001e1fff18007589 */ /* 0x0000e800000e0000 */
[----:B------:R0:W4:Y:S02]  /*8cc0*/  SHFL.IDX PT, R3, R30, RZ, 0x1e1f ;  /* 0x001e1fff1e037589 */ /* 0x00012400000e0000 */
.L_x_9046:
[----:B------:R-:W5:Y:S01]  /*8cd0*/  LDL R13, [R1+0x34] ;  /* 0x00003400010d7983 */ /* 0x000f620000100800 */
[----:B------:R-:W-:Y:S01]  /*8ce0*/  ULDC UR4, c[0x0][0x448] ;  /* 0x0001120000047ab9 */ /* 0x000fe20000000800 */
[----:B------:R-:W-:Y:S01]  /*8cf0*/  BSSY B1, `(.L_x_8848) ;  /* 0x000002c000017945 */ /* 0x000fe20003800000 */
[----:B------:R-:W-:Y:S01]  /*8d00*/  IMAD R39, R25, UR4, RZ ;  /* 0x0000000419277c24 */ /* 0x000fe2000f8e02ff */
[----:B------:R-:W-:Y:S02]  /*8d10*/  CS2R R4, SRZ ;  /* 0x0000000000047805 */ /* 0x000fe4000001ff00 */
[----:B------:R-:W-:Y:S02]  /*8d20*/  CS2R R8, SRZ ;  /* 0x0000000000087805 */ /* 0x000fe4000001ff00 */
[----:B------:R-:W-:Y:S02]  /*8d30*/  CS2R R10, SRZ ;  /* 0x00000000000a7805 */ /* 0x000fe4000001ff00 */
[----:B------:R-:W-:-:S02]  /*8d40*/  CS2R R14, SRZ ;  /* 0x00000000000e7805 */ /* 0x000fc4000001ff00 */
[----:B------:R-:W-:Y:S02]  /*8d50*/  ISETP.GE.AND P0, PT, R6, R39, PT ;  /* 0x000000270600720c */ /* 0x000fe40003f06270 */
[----:B0-----:R-:W-:Y:S02]  /*8d60*/  CS2R R24, SRZ ;  /* 0x0000000000187805 */ /* 0x001fe4000001ff00 */
[----:B------:R-:W-:Y:S02]  /*8d70*/  CS2R R26, SRZ ;  /* 0x00000000001a7805 */ /* 0x000fe4000001ff00 */
[----:B-----5:R-:W-:-:S04]  /*8d80*/  LEA.HI R7, R13, R13, RZ, 0x1 ;  /* 0x0000000d0d077211 */ /* 0x020fc800078f08ff */
[----:B------:R-:W-:Y:S02]  /*8d90*/  LOP3.LUT R12, R7, 0xfffffffe, RZ, 0xc0, !PT ;  /* 0xfffffffe070c7812 */ /* 0x000fe400078ec0ff */
[----:B------:R-:W-:-:S03]  /*8da0*/  CS2R R6, SRZ ;  /* 0x0000000000067805 */ /* 0x000fc6000001ff00 */
[----:B------:R-:W-:Y:S01]  /*8db0*/  IMAD.IADD R37, R13, 0x1, -R12 ;  /* 0x000000010d257824 */ /* 0x000fe200078e0a0c */
[----:B------:R-:W-:-:S04]  /*8dc0*/  CS2R R12, SRZ ;  /* 0x00000000000c7805 */ /* 0x000fc8000001ff00 */
[----:B------:R-:W-:Y:S01]  /*8dd0*/  SHF.L.U32 R37, R37, 0x1f, RZ ;  /* 0x0000001f25257819 */ /* 0x000fe200000006ff */
[----:B------:R-:W-:Y:S06]  /*8de0*/  @P0 BRA `(.L_x_8849) ;  /* 0x0000000000700947 */ /* 0x000fec0003800000 */
[----:B------:R-:W3:Y:S01]  /*8df0*/  LDL R28, [R1+0x50] ;  /* 0x00005000011c7983 */ /* 0x000ee20000100800 */
[C---:B------:R-:W-:Y:S01]  /*8e00*/  VIADD R4, R18.reuse, 0x20 ;  /* 0x0000002012047836 */ /* 0x040fe20000000000 */
[----:B------:R-:W-:Y:S01]  /*8e10*/  ULDC UR4, c[0x0][0x3f4] ;  /* 0x0000fd0000047ab9 */ /* 0x000fe20000000800 */
[----:B------:R-:W-:Y:S02]  /*8e20*/  CS2R R12, SRZ ;  /* 0x00000000000c7805 */ /* 0x000fe4000001ff00 */
[----:B------:R-:W-:Y:S02]  /*8e30*/  ISETP.GE.AND P4, PT, R18, UR4, PT ;  /* 0x0000000412007c0c */ /* 0x000fe4000bf86270 */
[----:B------:R-:W-:Y:S02]  /*8e40*/  CS2R R14, SRZ ;  /* 0x00000000000e7805 */ /* 0x000fe4000001ff00 */
[----:B------:R-:W-:Y:S02]  /*8e50*/  ISETP.GE.AND P5, PT, R4, UR4, PT ;  /* 0x0000000404007c0c */ /* 0x000fe4000bfa6270 */
[----:B------:R-:W-:-:S02]  /*8e60*/  CS2R R6, SRZ ;  /* 0x0000000000067805 */ /* 0x000fc4000001ff00 */
[----:B------:R-:W-:Y:S02]  /*8e70*/  CS2R R24, SRZ ;  /* 0x0000000000187805 */ /* 0x000fe4000001ff00 */
[----:B------:R-:W-:Y:S02]  /*8e80*/  CS2R R26, SRZ ;  /* 0x00000000001a7805 */ /* 0x000fe4000001ff00 */
[----:B------:R-:W-:Y:S02]  /*8e90*/  CS2R R8, SRZ ;  /* 0x0000000000087805 */ /* 0x000fe4000001ff00 */
[----:B------:R-:W-:Y:S02]  /*8ea0*/  CS2R R10, SRZ ;  /* 0x00000000000a7805 */ /* 0x000fe4000001ff00 */
[----:B------:R-:W-:Y:S02]  /*8eb0*/  @!P4 SHF.R.S32.HI R5, RZ, 0x1f, R18 ;  /* 0x0000001fff05c819 */ /* 0x000fe40000011412 */
[----:B--2---:R-:W-:-:S05]  /*8ec0*/  @!P4 IADD3 R30, P1, R18, R21, RZ ;  /* 0x00000015121ec210 */ /* 0x004fca0007f3e0ff */
[----:B----4-:R-:W-:Y:S02]  /*8ed0*/  @!P4 IMAD.X R31, R3, 0x1, R5, P1 ;  /* 0x00000001031fc824 */ /* 0x010fe400008e0605 */
[----:B---3--:R-:W-:Y:S01]  /*8ee0*/  @!P5 IMAD.SHL.U32 R4, R28, 0x10, RZ ;  /* 0x000000101c04d824 */ /* 0x008fe200078e00ff */
[----:B-1----:R-:W-:-:S04]  /*8ef0*/  @!P4 IADD3 R28, P0, R18, R29, RZ ;  /* 0x0000001d121cc210 */ /* 0x002fc80007f1e0ff */
[-C--:B------:R-:W-:Y:S01]  /*8f00*/  @!P5 IADD3 R32, P2, R29, R4.reuse, RZ ;  /* 0x000000041d20d210 */ /* 0x080fe20007f5e0ff */
[C---:B------:R-:W-:Y:S01]  /*8f10*/  @!P4 IMAD.X R29, R0.reuse, 0x1, R5, P0 ;  /* 0x00000001001dc824 */ /* 0x040fe200000e0605 */
[----:B------:R-:W-:Y:S02]  /*8f20*/  @!P5 IADD3 R34, P3, R21, R4, RZ ;  /* 0x000000041522d210 */ /* 0x000fe40007f7e0ff */
[----:B------:R-:W-:Y:S02]  /*8f30*/  @!P5 SHF.R.S32.HI R4, RZ, 0x1f, R4 ;  /* 0x0000001fff04d819 */ /* 0x000fe40000011404 */
[----:B------:R0:W5:Y:S03]  /*8f40*/  @!P4 LD.E.128 R12, desc[UR42][R28.64] ;  /* 0x0000002a1c0cc980 */ /* 0x000166000c101d00 */
[--C-:B------:R-:W-:Y:S02]  /*8f50*/  @!P5 IMAD.X R33, R0, 0x1, R4.reuse, P2 ;  /* 0x000000010021d824 */ /* 0x100fe400010e0604 */
[----:B------:R-:W-:Y:S01]  /*8f60*/  @!P5 IMAD.X R35, R3, 0x1, R4, P3 ;  /* 0x000000010323d824 */ /* 0x000fe200018e0604 */
[----:B------:R-:W-:-:S02]  /*8f70*/  CS2R R4, SRZ ;  /* 0x0000000000047805 */ /* 0x000fc4000001ff00 */
[----:B------:R0:W5:Y:S04]  /*8f80*/  @!P5 LD.E.128 R24, desc[UR42][R32.64] ;  /* 0x0000002a2018d980 */ /* 0x000168000c101d00 */
[----:B------:R0:W5:Y:S04]  /*8f90*/  @!P4 LD.E.128 R4, desc[UR42][R30.64] ;  /* 0x0000002a1e04c980 */ /* 0x000168000c101d00 */
[----:B------:R0:W5:Y:S02]  /*8fa0*/  @!P5 LD.E.128 R8, desc[UR42][R34.64] ;  /* 0x0000002a2208d980 */ /* 0x000164000c101d00 */
.L_x_8849:
[----:B------:R-:W-:Y:S05]  /*8fb0*/  BSYNC B1 ;  /* 0x0000000000017941 */ /* 0x000fea0003800000 */
.L_x_8848:
[----:B---3--:R-:W3:Y:S01]  /*8fc0*/  LDL.LU R0, [R1+0x4] ;  /* 0x0000040001007983 */ /* 0x008ee20000300800 */
[----:B------:R-:W1:Y:S01]  /*8fd0*/  SYNCS.PHASECHK.TRANS64.TRYWAIT P0, [R16+URZ+0x19c00], R37 ;  /* 0x019c0025100075a7 */ /* 0x000e62000800017f */
[----:B------:R-:W-:Y:S01]  /*8fe0*/  BSSY B1, `(.L_x_8850) ;  /* 0x0000005000017945 */ /* 0x000fe20003800000 */
[----:B---3--:R-:W-:-:S05]  /*8ff0*/  IMAD R0, R0, -0xc0, R39 ;  /* 0xffffff4000007824 */ /* 0x008fca00078e0227 */
[----:B----4-:R-:W-:-:S04]  /*9000*/  VIMNMX R3, R0, 0xc0, PT ;  /* 0x000000c000037848 */ /* 0x010fc80003fe0100 */
[----:B------:R-:W-:Y:S01]  /*9010*/  ISETP.GE.AND P1, PT, R22, R3, PT ;  /* 0x000000031600720c */ /* 0x000fe20003f26270 */
[----:B-1----:R-:W-:-:S12]  /*9020*/  @!P0 BRA `(.L_x_8851) ;  /* 0x0000010800b08947 */ /* 0x002fd80003800000 */
.L_x_9047:
[----:B------:R-:W-:Y:S05]  /*9030*/  BSYNC B1 ;  /* 0x0000000000017941 */ /* 0x000fea0003800000 */
.L_x_8850:
[----:B------:R-:W-:Y:S05]  /*9040*/  @P1 BRA `(.L_x_8842) ;  /* 0x0000002000041947 */ /* 0x000fea0003800000 */
[----:B------:R3:W5:Y:S01]  /*9050*/  LDL R62, [R1+0x14] ;  /* 0x00001400013e7983 */ /* 0x0007620000100800 */
[----:B------:R-:W4:Y:S01]  /*9060*/  LDC R3, c[0x0][0x3f4] ;  /* 0x0000fd00ff037b82 */ /* 0x000f220000000800 */
[C---:B------:R-:W-:Y:S01]  /*9070*/  VIADD R0, R18.reuse, 0x20 ;  /* 0x0000002012007836 */ /* 0x040fe20000000000 */
[----:B------:R-:W-:Y:S01]  /*9080*/  BSSY B1, `(.L_x_8852) ;  /* 0x00000fe000017945 */ /* 0x000fe20003800000 */
[----:B------:R-:W-:Y:S02]  /*9090*/  SHF.R.U32.HI R61, RZ, 0x3, R156 ;  /* 0x00000003ff3d7819 */ /* 0x000fe4000001169c */
[-C--:B----4-:R-:W-:Y:S02]  /*90a0*/  ISETP.GE.AND P0, PT, R18, R3.reuse, PT ;  /* 0x000000031200720c */ /* 0x090fe40003f06270 */
[----:B------:R-:W-:-:S11]  /*90b0*/  ISETP.GE.AND P1, PT, R0, R3, PT ;  /* 0x000000030000720c */ /* 0x000fd60003f26270 */
[----:B---3--:R-:W-:Y:S05]  /*90c0*/  @P0 BRA `(.L_x_8853) ;  /* 0x0000000c00e40947 */ /* 0x008fea0003800000 */
[----:B0-----:R-:W0:Y:S01]  /*90d0*/  S2R R30, SR_TID.X ;  /* 0x00000000001e7919 */ /* 0x001e220000002100 */
[----:B--2--5:R-:W-:Y:S02]  /*90e0*/  SHF.R.U32.HI R21, RZ, 0x8, R12 ;  /* 0x00000008ff157819 */ /* 0x024fe4000001160c */
[----:B------:R-:W-:Y:S02]  /*90f0*/  LOP3.LUT R0, R12, 0xff, RZ, 0xc0, !PT ;  /* 0x000000ff0c007812 */ /* 0x000fe400078ec0ff */
[----:B------:R-:W-:Y:S02]  /*9100*/  LOP3.LUT R21, R21, 0xff, RZ, 0xc0, !PT ;  /* 0x000000ff15157812 */ /* 0x000fe400078ec0ff */
[----:B------:R-:W-:Y:S02]  /*9110*/  SHF.R.U32.HI R29, RZ, 0x8, R13 ;  /* 0x00000008ff1d7819 */ /* 0x000fe4000001160d */
[----:B-1----:R-:W-:Y:S02]  /*9120*/  PRMT R37, R21, 0x7604, R0 ;  /* 0x0000760415257816 */ /* 0x002fe40000000000 */
[----:B------:R-:W-:-:S02]  /*9130*/  LOP3.LUT R28, R13, 0xff, RZ, 0xc0, !PT ;  /* 0x000000ff0d1c7812 */ /* 0x000fc400078ec0ff */
[----:B------:R-:W-:Y:S02]  /*9140*/  LOP3.LUT R29, R29, 0xff, RZ, 0xc0, !PT ;  /* 0x000000ff1d1d7812 */ /* 0x000fe400078ec0ff */
[----:B------:R-:W-:Y:S02]  /*9150*/  SHF.R.U32.HI R31, RZ, 0x8, R14 ;  /* 0x00000008ff1f7819 */ /* 0x000fe4000001160e */
[----:B------:R-:W-:Y:S02]  /*9160*/  PRMT R38, R29, 0x7604, R28 ;  /* 0x000076041d267816 */ /* 0x000fe4000000001c */
[----:B------:R-:W-:Y:S02]  /*9170*/  LOP3.LUT R31, R31, 0xff, RZ, 0xc0, !PT ;  /* 0x000000ff1f1f7812 */ /* 0x000fe400078ec0ff */
[----:B------:R-:W-:Y:S02]  /*9180*/  LOP3.LUT R28, R15, 0xff, RZ, 0xc0, !PT ;  /* 0x000000ff0f1c7812 */ /* 0x000fe400078ec0ff */
[----:B------:R-:W-:-:S02]  /*9190*/  SHF.R.U32.HI R42, RZ, 0x8, R5 ;  /* 0x00000008ff2a7819 */ /* 0x000fc40000011605 */
[----:B------:R-:W-:Y:S02]  /*91a0*/  SHF.R.U32.HI R43, RZ, 0x8, R6 ;  /* 0x00000008ff2b7819 */ /* 0x000fe40000011606 */
[----:B------:R-:W-:Y:S02]  /*91b0*/  SHF.R.U32.HI R47, RZ, 0x8, R7 ;  /* 0x00000008ff2f7819 */ /* 0x000fe40000011607 */
[----:B------:R-:W-:Y:S02]  /*91c0*/  LOP3.LUT R42, R42, 0xff, RZ, 0xc0, !PT ;  /* 0x000000ff2a2a7812 */ /* 0x000fe400078ec0ff */
[----:B------:R-:W-:Y:S01]  /*91d0*/  LOP3.LUT R44, R43, 0xff, RZ, 0xc0, !PT ;  /* 0x000000ff2b2c7812 */ /* 0x000fe200078ec0ff */
[----:B0-----:R-:W-:Y:S01]  /*91e0*/  VIADD R33, R30, 0xffffff80 ;  /* 0xffffff801e217836 */ /* 0x001fe20000000000 */
[----:B------:R-:W-:Y:S02]  /*91f0*/  LOP3.LUT R30, R14, 0xff, RZ, 0xc0, !PT ;  /* 0x000000ff0e1e7812 */ /* 0x000fe400078ec0ff */
[----:B------:R-:W-:-:S02]  /*9200*/  LOP3.LUT R46, R7, 0xff, RZ, 0xc0, !PT ;  /* 0x000000ff072e7812 */ /* 0x000fc400078ec0ff */
[----:B------:R-:W-:Y:S02]  /*9210*/  LEA.HI R32, R33, R33, RZ, 0x1 ;  /* 0x0000002121207211 */ /* 0x000fe400078f08ff */
[----:B------:R-:W-:Y:S02]  /*9220*/  PRMT R41, R31, 0x7604, R30 ;  /* 0x000076041f297816 */ /* 0x000fe4000000001e */
[----:B------:R-:W-:Y:S02]  /*9230*/  LOP3.LUT R32, R32, 0xfffffffe, RZ, 0xc0, !PT ;  /* 0xfffffffe20207812 */ /* 0x000fe400078ec0ff */
[----:B------:R-:W-:Y:S02]  /*9240*/  SHF.R.U32.HI R31, RZ, 0x8, R15 ;  /* 0x00000008ff1f7819 */ /* 0x000fe4000001160f */
[----:B------:R-:W-:Y:S01]  /*9250*/  LOP3.LUT R43, R47, 0xff, RZ, 0xc0, !PT ;  /* 0x000000ff2f2b7812 */ /* 0x000fe200078ec0ff */
[----:B------:R-:W-:Y:S01]  /*9260*/  IMAD.IADD R32, R33, 0x1, -R32 ;  /* 0x0000000121207824 */ /* 0x000fe200078e0a20 */
[----:B------:R-:W-:-:S02]  /*9270*/  LOP3.LUT R31, R31, 0xff, RZ, 0xc0, !PT ;  /* 0x000000ff1f1f7812 */ /* 0x000fc400078ec0ff */
[----:B------:R-:W-:Y:S02]  /*9280*/  PRMT R46, R43, 0x7604, R46 ;  /* 0x000076042b2e7816 */ /* 0x000fe4000000002e */
[----:B------:R-:W-:Y:S02]  /*9290*/  LEA.HI R0, R3, R32, RZ, 0x1c ;  /* 0x0000002003007211 */ /* 0x000fe400078fe0ff */
[----:B------:R-:W-:Y:S02]  /*92a0*/  LOP3.LUT R32, R4, 0xff, RZ, 0xc0, !PT ;  /* 0x000000ff04207812 */ /* 0x000fe400078ec0ff */
[C---:B------:R-:W-:Y:S02]  /*92b0*/  LEA.HI R21, R0.reuse, R0, RZ, 0x1 ;  /* 0x0000000000157211 */ /* 0x040fe400078f08ff */
[----:B------:R-:W-:Y:S02]  /*92c0*/  SHF.L.U32 R29, R0, 0x4, RZ ;  /* 0x00000004001d7819 */ /* 0x000fe400000006ff */
[----:B------:R-:W-:-:S02]  /*92d0*/  SHF.R.S32.HI R21, RZ, 0x1, R21 ;  /* 0x00000001ff157819 */ /* 0x000fc40000011415 */
[----:B------:R-:W-:Y:S02]  /*92e0*/  SHF.R.U32.HI R0, RZ, 0x8, R4 ;  /* 0x00000008ff007819 */ /* 0x000fe40000011604 */
[----:B------:R-:W-:Y:S01]  /*92f0*/  LOP3.LUT R29, R156, 0x10, R29, 0xf8, !PT ;  /* 0x000000109c1d7812 */ /* 0x000fe200078ef81d */
[----:B------:R-:W-:Y:S01]  /*9300*/  IMAD R21, R21, 0x1800, R62 ;  /* 0x0000180015157824 */ /* 0x000fe200078e023e */
[----:B------:R-:W-:Y:S02]  /*9310*/  LOP3.LUT R33, R0, 0xff, RZ, 0xc0, !PT ;  /* 0x000000ff00217812 */ /* 0x000fe400078ec0ff */
[----:B------:R-:W-:Y:S02]  /*9320*/  LOP3.LUT R0, R29, R61, RZ, 0x3c, !PT ;  /* 0x0000003d1d007212 */ /* 0x000fe400078e3cff */
[----:B------:R-:W-:Y:S02]  /*9330*/  PRMT R40, R31, 0x7604, R28 ;  /* 0x000076041f287816 */ /* 0x000fe4000000001c */
[----:B------:R-:W-:Y:S01]  /*9340*/  IADD3 R0, R16, R21, R0 ;  /* 0x0000001510007210 */ /* 0x000fe20007ffe000 */
[----:B------:R-:W0:Y:S01]  /*9350*/  LDS.128 R28, [R20+0xf000] ;  /* 0x00f00000141c7984 */ /* 0x000e220000000c00 */
[----:B------:R-:W-:-:S02]  /*9360*/  PRMT R45, R33, 0x7604, R32 ;  /* 0x00007604212d7816 */ /* 0x000fc40000000020 */
[----:B------:R-:W-:Y:S01]  /*9370*/  LOP3.LUT R21, R5, 0xff, RZ, 0xc0, !PT ;  /* 0x000000ff05157812 */ /* 0x000fe200078ec0ff */
[----:B------:R-:W1:Y:S01]  /*9380*/  LDS.128 R32, [R0+0xf000] ;  /* 0x00f0000000207984 */ /* 0x000e620000000c00 */
[----:B------:R-:W-:Y:S02]  /*9390*/  SHF.R.U32.HI R47, RZ, 0x10, R5 ;  /* 0x00000010ff2f7819 */ /* 0x000fe40000011605 */
[----:B------:R-:W-:Y:S02]  /*93a0*/  PRMT R42, R42, 0x7604, R21 ;  /* 0x000076042a2a7816 */ /* 0x000fe40000000015 */
[----:B------:R-:W-:Y:S01]  /*93b0*/  SHF.R.U32.HI R21, RZ, 0x10, R13 ;  /* 0x00000010ff157819 */ /* 0x000fe2000001160d */
[----:B------:R-:W-:Y:S01]  /*93c0*/  IMAD.U32 R47, R47, 0x10000, RZ ;  /* 0x000100002f2f7824 */ /* 0x000fe200078e00ff */
[----:B------:R-:W-:Y:S02]  /*93d0*/  SHF.R.U32.HI R43, RZ, 0x10, R15 ;  /* 0x00000010ff2b7819 */ /* 0x000fe4000001160f */
[----:B------:R-:W-:Y:S01]  /*93e0*/  LOP3.LUT R39, R6, 0xff, RZ, 0xc0, !PT ;  /* 0x000000ff06277812 */ /* 0x000fe200078ec0ff */
[----:B------:R-:W-:Y:S01]  /*93f0*/  IMAD.U32 R21, R21, 0x10000, RZ ;  /* 0x0001000015157824 */ /* 0x000fe200078e00ff */
[----:B------:R-:W-:Y:S01]  /*9400*/  LOP3.LUT R47, R42, 0xff0000, R47, 0xf8, !PT ;  /* 0x00ff00002a2f7812 */ /* 0x000fe200078ef82f */
[----:B------:R-:W-:Y:S01]  /*9410*/  IMAD.U32 R43, R43, 0x10000, RZ ;  /* 0x000100002b2b7824 */ /* 0x000fe200078e00ff */
[----:B------:R-:W-:-:S02]  /*9420*/  PRMT R49, R44, 0x7604, R39 ;  /* 0x000076042c317816 */ /* 0x000fc40000000027 */
[----:B------:R-:W-:Y:S02]  /*9430*/  LOP3.LUT R39, R38, 0xff0000, R21, 0xf8, !PT ;  /* 0x00ff000026277812 */ /* 0x000fe400078ef815 */
[----:B------:R-:W-:Y:S02]  /*9440*/  LOP3.LUT R43, R40, 0xff0000, R43, 0xf8, !PT ;  /* 0x00ff0000282b7812 */ /* 0x000fe400078ef82b */
[----:B------:R-:W-:Y:S02]  /*9450*/  LOP3.LUT R21, R37, 0xff0000, R12, 0xf8, !PT ;  /* 0x00ff000025157812 */ /* 0x000fe400078ef80c */
[----:B------:R-:W-:Y:S02]  /*9460*/  LOP3.LUT R44, R39, 0xff000000, R13, 0xf8, !PT ;  /* 0xff000000272c7812 */ /* 0x000fe400078ef80d */
        /* <DEDUP_REMOVED lines=11> */
[-C--:B0-----:R-:W-:Y:S02]  /*9520*/  F2FP.F16.E4M3.UNPACK_B R14, R28.reuse ;  /* 0x0000001cff0e723e */ /* 0x081fe400020006ff */
[----:B------:R-:W-:Y:S02]  /*9530*/  F2FP.F16.E4M3.UNPACK_B R37, R28.H1 ;  /* 0x0000001cff25723e */ /* 0x000fe400030006ff */
[-C--:B------:R-:W-:Y:S02]  /*9540*/  F2FP.F16.E4M3.UNPACK_B R38, R29.reuse ;  /* 0x0000001dff26723e */ /* 0x080fe400020006ff */
[----:B------:R-:W-:-:S02]  /*9550*/  F2FP.F16.E4M3.UNPACK_B R39, R29.H1 ;  /* 0x0000001dff27723e */ /* 0x000fc400030006ff */
[----:B------:R-:W-:Y:S01]  /*9560*/  F2FP.F16.E4M3.UNPACK_B R49, R48 ;  /* 0x00000030ff31723e */ /* 0x000fe200020006ff */
[--C-:B------:R-:W-:Y:S01]  /*9570*/  HADD2.F32 R13, -RZ, R38.reuse.H0_H0 ;  /* 0x20000026ff0d7230 */ /* 0x100fe20000004100 */
[----:B-1----:R-:W-:Y:S01]  /*9580*/  F2FP.F16.E4M3.UNPACK_B R28, R33 ;  /* 0x00000021ff1c723e */ /* 0x002fe200020006ff */
[----:B------:R-:W-:Y:S01]  /*9590*/  HADD2.F32 R38, -RZ, R38.H1_H1 ;  /* 0x30000026ff267230 */ /* 0x000fe20000004100 */
[----:B------:R-:W-:Y:S01]  /*95a0*/  F2FP.F16.E4M3.UNPACK_B R29, R44 ;  /* 0x0000002cff1d723e */ /* 0x000fe200020006ff */
[--C-:B------:R-:W-:Y:S01]  /*95b0*/  HADD2.F32 R50, -RZ, R49.reuse.H0_H0 ;  /* 0x20000031ff327230 */ /* 0x100fe20000004100 */
[----:B------:R-:W-:Y:S01]  /*95c0*/  LOP3.LUT R51, R46, 0xff0000, R51, 0xf8, !PT ;  /* 0x00ff00002e337812 */ /* 0x000fe200078ef833 */
[--C-:B------:R-:W-:Y:S01]  /*95d0*/  HADD2.F32 R6, -RZ, R28.reuse.H0_H0 ;  /* 0x2000001cff067230 */ /* 0x100fe20000004100 */
[-C--:B------:R-:W-:Y:S01]  /*95e0*/  F2FP.F16.E4M3.UNPACK_B R40, R31.reuse ;  /* 0x0000001fff28723e */ /* 0x080fe200020006ff */
[----:B------:R-:W-:Y:S01]  /*95f0*/  HADD2.F32 R49, -RZ, R49.H1_H1 ;  /* 0x30000031ff317230 */ /* 0x000fe20000004100 */
[----:B------:R-:W-:Y:S01]  /*9600*/  F2FP.F16.E4M3.UNPACK_B R46, R31.H1 ;  /* 0x0000001fff2e723e */ /* 0x000fe200030006ff */
[----:B------:R-:W-:Y:S01]  /*9610*/  HADD2.F32 R31, -RZ, R29.H0_H0 ;  /* 0x2000001dff1f7230 */ /* 0x000fe20000004100 */
[----:B------:R-:W-:Y:S01]  /*9620*/  F2FP.F16.E4M3.UNPACK_B R41, R33.H1 ;  /* 0x00000021ff29723e */ /* 0x000fe200030006ff */
[----:B------:R-:W-:Y:S01]  /*9630*/  HADD2.F32 R28, -RZ, R28.H1_H1 ;  /* 0x3000001cff1c7230 */ /* 0x000fe20000004100 */
[----:B------:R-:W-:-:S02]  /*9640*/  F2FP.F16.E4M3.UNPACK_B R33, R32 ;  /* 0x00000020ff21723e */ /* 0x000fc400020006ff */
[----:B------:R-:W-:Y:S01]  /*9650*/  F2FP.F16.E4M3.UNPACK_B R43, R32.H1 ;  /* 0x00000020ff2b723e */ /* 0x000fe200030006ff */
[----:B------:R-:W-:Y:S01]  /*9660*/  FMUL.FTZ R32, R6, R50 ;  /* 0x0000003206207220 */ /* 0x000fe20000410000 */
[----:B------:R-:W-:Y:S01]  /*9670*/  F2FP.F16.E4M3.UNPACK_B R42, R35 ;  /* 0x00000023ff2a723e */ /* 0x000fe200020006ff */
[----:B------:R-:W-:Y:S01]  /*9680*/  FMUL.FTZ R53, R28, R49 ;  /* 0x000000311c357220 */ /* 0x000fe20000410000 */
[----:B------:R-:W-:Y:S01]  /*9690*/  F2FP.F16.E4M3.UNPACK_B R47, R35.H1 ;  /* 0x00000023ff2f723e */ /* 0x000fe200030006ff */
[-C--:B------:R-:W-:Y:S01]  /*96a0*/  FMUL.FTZ R35, R6, R31.reuse ;  /* 0x0000001f06237220 */ /* 0x080fe20000410000 */
[----:B------:R-:W-:Y:S01]  /*96b0*/  F2FP.F16.E4M3.UNPACK_B R48, R48.H1 ;  /* 0x00000030ff30723e */ /* 0x000fe200030006ff */
[C---:B------:R-:W-:Y:S01]  /*96c0*/  FFMA.FTZ R6, R13.reuse, R31, -R32 ;  /* 0x0000001f0d067223 */ /* 0x040fe20000010820 */
[----:B------:R-:W-:Y:S01]  /*96d0*/  F2FP.F16.E4M3.UNPACK_B R44, R44.H1 ;  /* 0x0000002cff2c723e */ /* 0x000fe200030006ff */
[----:B------:R-:W-:Y:S01]  /*96e0*/  FFMA.FTZ R13, R13, R50, R35 ;  /* 0x000000320d0d7223 */ /* 0x000fe20000010023 */
[----:B------:R-:W-:Y:S01]  /*96f0*/  HADD2.F32 R31, -RZ, R29.H1_H1 ;  /* 0x3000001dff1f7230 */ /* 0x000fe20000004100 */
[----:B------:R-:W-:Y:S01]  /*9700*/  LOP3.LUT R51, R51, 0xff000000, R7, 0xf8, !PT ;  /* 0xff00000033337812 */ /* 0x000fe200078ef807 */
[----:B------:R-:W-:Y:S01]  /*9710*/  HADD2.F32 R50, -RZ, R48.H0_H0 ;  /* 0x20000030ff327230 */ /* 0x000fe20000004100 */
[----:B------:R-:W-:Y:S01]  /*9720*/  F2FP.F16.E4M3.UNPACK_B R7, R34 ;  /* 0x00000022ff07723e */ /* 0x000fe200020006ff */
[----:B------:R-:W-:-:S02]  /*9730*/  HADD2.F32 R29, -RZ, R41.H0_H0 ;  /* 0x20000029ff1d7230 */ /* 0x000fc40000004100 */
[----:B------:R-:W-:Y:S01]  /*9740*/  FMUL.FTZ R28, R28, R31 ;  /* 0x0000001f1c1c7220 */ /* 0x000fe20000410000 */
[----:B------:R-:W-:Y:S01]  /*9750*/  HADD2.F32 R35, -RZ, R44.H0_H0 ;  /* 0x2000002cff237230 */ /* 0x000fe20000004100 */
[----:B------:R-:W-:Y:S01]  /*9760*/  F2FP.F16.E4M3.UNPACK_B R52, R51 ;  /* 0x00000033ff34723e */ /* 0x000fe200020006ff */
[----:B------:R-:W-:Y:S02]  /*9770*/  HADD2.F32 R32, -RZ, R39.H0_H0 ;  /* 0x20000027ff207230 */ /* 0x000fe40000004100 */
[CC--:B------:R-:W-:Y:S01]  /*9780*/  FMUL.FTZ R55, R29.reuse, R50.reuse ;  /* 0x000000321d377220 */ /* 0x0c0fe20000410000 */
[----:B------:R-:W-:Y:S02]  /*9790*/  HADD2.F32 R41, -RZ, R41.H1_H1 ;  /* 0x30000029ff297230 */ /* 0x000fe40000004100 */
[----:B------:R-:W-:Y:S01]  /*97a0*/  FMUL.FTZ R57, R29, R35 ;  /* 0x000000231d397220 */ /* 0x000fe20000410000 */
[----:B------:R-:W-:Y:S01]  /*97b0*/  FFMA.FTZ R29, R38, R31, -R53 ;  /* 0x0000001f261d7223 */ /* 0x000fe20000010835 */
[----:B------:R-:W-:Y:S01]  /*97c0*/  FFMA.FTZ R31, R32, R35, -R55 ;  /* 0x00000023201f7223 */ /* 0x000fe20000010837 */
[----:B------:R-:W-:Y:S01]  /*97d0*/  FFMA.FTZ R28, R38, R49, R28 ;  /* 0x00000031261c7223 */ /* 0x000fe2000001001c */
[----:B------:R-:W-:Y:S01]  /*97e0*/  FFMA.FTZ R32, R32, R50, R57 ;  /* 0x0000003220207223 */ /* 0x000fe20000010039 */
[----:B------:R-:W-:Y:S01]  /*97f0*/  HADD2.F32 R50, -RZ, R48.H1_H1 ;  /* 0x30000030ff327230 */ /* 0x000fe20000004100 */
[----:B------:R-:W-:Y:S01]  /*9800*/  F2FP.F16.E4M3.UNPACK_B R48, R45 ;  /* 0x0000002dff30723e */ /* 0x000fe200020006ff */
[----:B------:R-:W-:Y:S01]  /*9810*/  HADD2.F32 R44, -RZ, R44.H1_H1 ;  /* 0x3000002cff2c7230 */ /* 0x000fe20000004100 */
[----:B------:R-:W-:Y:S01]  /*9820*/  F2FP.F16.E4M3.UNPACK_B R34, R34.H1 ;  /* 0x00000022ff22723e */ /* 0x000fe200030006ff */
[----:B------:R-:W-:-:S02]  /*9830*/  HADD2.F32 R53, -RZ, R52.H0_H0 ;  /* 0x20000034ff357230 */ /* 0x000fc40000004100 */
[C---:B------:R-:W-:Y:S01]  /*9840*/  FMUL.FTZ R54, R41.reuse, R50 ;  /* 0x0000003229367220 */ /* 0x040fe20000410000 */
[----:B------:R-:W-:Y:S02]  /*9850*/  HADD2.F32 R38, -RZ, R42.H0_H0 ;  /* 0x2000002aff267230 */ /* 0x000fe40000004100 */
[----:B------:R-:W-:Y:S01]  /*9860*/  FMUL.FTZ R41, R41, R44 ;  /* 0x0000002c29297220 */ /* 0x000fe20000410000 */
[----:B------:R-:W-:Y:S01]  /*9870*/  HADD2.F32 R49, -RZ, R48.H0_H0 ;  /* 0x20000030ff317230 */ /* 0x000fe20000004100 */
[----:B------:R-:W-:Y:S01]  /*9880*/  F2FP.F16.E4M3.UNPACK_B R5, R30 ;  /* 0x0000001eff05723e */ /* 0x000fe200020006ff */
        /* <DEDUP_REMOVED lines=8> */
[----:B------:R-:W-:Y:S01]  /*9910*/  F2FP.F16.E4M3.UNPACK_B R54, R51.H1 ;  /* 0x00000033ff36723e */ /* 0x000fe200030006ff */
[----:B------:R-:W-:Y:S01]  /*9920*/  HADD2.F32 R49, -RZ, R48.H1_H1 ;  /* 0x30000030ff317230 */ /* 0x000fe20000004100 */
[----:B------:R-:W-:Y:S01]  /*9930*/  F2FP.F16.E4M3.UNPACK_B R48, R45.H1 ;  /* 0x0000002dff30723e */ /* 0x000fe200030006ff */
[----:B------:R-:W-:Y:S02]  /*9940*/  HADD2.F32 R51, -RZ, R52.H1_H1 ;  /* 0x30000034ff337230 */ /* 0x000fe40000004100 */
[----:B------:R-:W-:Y:S01]  /*9950*/  FFMA.FTZ R35, R35, R53, R58 ;  /* 0x0000003523237223 */ /* 0x000fe2000001003a */
        /* <DEDUP_REMOVED lines=8> */
[--C-:B------:R-:W-:Y:S02]  /*99e0*/  HADD2.F32 R45, -RZ, R46.reuse.H0_H0 ;  /* 0x2000002eff2d7230 */ /* 0x100fe40000004100 */
[-C--:B------:R-:W-:Y:S01]  /*99f0*/  FMUL.FTZ R55, R44, R50.reuse ;  /* 0x000000322c377220 */ /* 0x080fe20000410000 */
[----:B------:R-:W-:Y:S02]  /*9a00*/  HADD2.F32 R46, -RZ, R46.H1_H1 ;  /* 0x3000002eff2e7230 */ /* 0x000fe40000004100 */
[C---:B------:R-:W-:Y:S01]  /*9a10*/  FFMA.FTZ R42, R40.reuse, R49, -R53 ;  /* 0x00000031282a7223 */ /* 0x040fe20000010835 */
[----:B------:R-:W-:Y:S01]  /*9a20*/  FFMA.FTZ R40, R40, R51, R56 ;  /* 0x0000003328287223 */ /* 0x000fe20000010038 */
[C---:B------:R-:W-:Y:S01]  /*9a30*/  FFMA.FTZ R44, R45.reuse, R50, -R58 ;  /* 0x000000322d2c7223 */ /* 0x040fe2000001083a */
[----:B------:R-:W-:Y:S01]  /*9a40*/  F2FP.F16.E4M3.UNPACK_B R53, R15.H1 ;  /* 0x0000000fff35723e */ /* 0x000fe200030006ff */
[----:B------:R-:W-:Y:S01]  /*9a50*/  FFMA.FTZ R45, R45, R52, R55 ;  /* 0x000000342d2d7223 */ /* 0x000fe20000010037 */
[----:B------:R-:W-:Y:S01]  /*9a60*/  F2FP.F16.E4M3.UNPACK_B R50, R21.H1 ;  /* 0x00000015ff32723e */ /* 0x000fe200030006ff */
[----:B------:R-:W-:Y:S01]  /*9a70*/  HADD2.F32 R51, -RZ, R48.H1_H1 ;  /* 0x30000030ff337230 */ /* 0x000fe20000004100 */
[----:B------:R-:W-:Y:S01]  /*9a80*/  F2FP.SATFINITE.E4M3.F32.PACK_AB_MERGE_C R32, R41, R32, RZ ;  /* 0x000000202920723e */ /* 0x000fe200048070ff */
[----:B------:R-:W-:-:S02]  /*9a90*/  HADD2.F32 R55, -RZ, R54.H1_H1 ;  /* 0x30000036ff377230 */ /* 0x000fc40000004100 */
[----:B------:R-:W-:Y:S01]  /*9aa0*/  HADD2.F32 R48, -RZ, R47.H1_H1 ;  /* 0x3000002fff307230 */ /* 0x000fe20000004100 */
[----:B------:R-:W-:Y:S01]  /*9ab0*/  F2FP.SATFINITE.E4M3.F32.PACK_AB_MERGE_C R13, R28, R13, R32 ;  /* 0x0000000d1c0d723e */ /* 0x000fe20004807020 */
[----:B------:R-:W-:Y:S02]  /*9ac0*/  HADD2.F32 R54, -RZ, R53.H0_H0 ;  /* 0x20000035ff367230 */ /* 0x000fe40000004100 */
        /* <DEDUP_REMOVED lines=8> */
[C---:B------:R-:W-:Y:S01]  /*9b50*/  FFMA.FTZ R47, R46.reuse, R51, -R59 ;  /* 0x000000332e2f7223 */ /* 0x040fe2000001083b */
[----:B------:R-:W-:Y:S01]  /*9b60*/  FFMA.FTZ R46, R46, R55, R56 ;  /* 0x000000372e2e7223 */ /* 0x000fe20000010038 */
[----:B------:R-:W-:Y:S02]  /*9b70*/  HADD2.F32 R56, -RZ, R53.H1_H1 ;  /* 0x30000035ff387230 */ /* 0x000fe40000004100 */
[----:B------:R-:W-:Y:S01]  /*9b80*/  FFMA.FTZ R48, R49, R52, -R48 ;  /* 0x0000003431307223 */ /* 0x000fe20000010830 */
[----:B------:R-:W-:Y:S01]  /*9b90*/  HADD2.F32 R52, -RZ, R50.H1_H1 ;  /* 0x30000032ff347230 */ /* 0x000fe20000004100 */
[----:B------:R-:W-:Y:S01]  /*9ba0*/  F2FP.F16.E4M3.UNPACK_B R51, R15 ;  /* 0x0000000fff33723e */ /* 0x000fe200020006ff */
[----:B------:R-:W-:Y:S01]  /*9bb0*/  HADD2.F32 R37, -RZ, R37.H1_H1 ;  /* 0x30000025ff257230 */ /* 0x000fe20000004100 */
[----:B------:R-:W-:Y:S01]  /*9bc0*/  F2FP.F16.E4M3.UNPACK_B R50, R21 ;  /* 0x00000015ff32723e */ /* 0x000fe200020006ff */
        /* <DEDUP_REMOVED lines=14> */
[----:B------:R-:W-:Y:S01]  /*9cb0*/  F2FP.F16.E4M3.UNPACK_B R21, R12.H1 ;  /* 0x0000000cff15723e */ /* 0x000fe200030006ff */
[----:B------:R-:W-:-:S02]  /*9cc0*/  HADD2.F32 R50, -RZ, R50.H1_H1 ;  /* 0x30000032ff327230 */ /* 0x000fc40000004100 */
[-C--:B------:R-:W-:Y:S01]  /*9cd0*/  FMUL.FTZ R43, R33, R51.reuse ;  /* 0x00000033212b7220 */ /* 0x080fe20000410000 */
        /* <DEDUP_REMOVED lines=24> */
[----:B------:R-:W-:Y:S02]  /*9e60*/  HADD2.F32 R14, -RZ, R12.H1_H1 ;  /* 0x3000000cff0e7230 */ /* 0x000fe40000004100 */
[----:B------:R-:W-:Y:S01]  /*9e70*/  FFMA.FTZ R52, R30, R37, R34 ;  /* 0x000000251e347223 */ /* 0x000fe20000010022 */
[--C-:B------:R-:W-:Y:S02]  /*9e80*/  HADD2.F32 R12, -RZ, R7.reuse.H0_H0 ;  /* 0x20000007ff0c7230 */ /* 0x100fe40000004100 */
[--C-:B------:R-:W-:Y:S01]  /*9e90*/  HADD2.F32 R30, -RZ, R4.reuse.H1_H1 ;  /* 0x30000004ff1e7230 */ /* 0x100fe20000004100 */
[----:B------:R-:W-:Y:S01]  /*9ea0*/  F2FP.SATFINITE.E4M3.F32.PACK_AB_MERGE_C R50, R50, R57, RZ ;  /* 0x000000393232723e */ /* 0x000fe200048070ff */
[----:B------:R-:W-:Y:S01]  /*9eb0*/  HADD2.F32 R7, -RZ, R7.H1_H1 ;  /* 0x30000007ff077230 */ /* 0x000fe20000004100 */
[----:B------:R-:W-:Y:S01]  /*9ec0*/  F2FP.SATFINITE.E4M3.F32.PACK_AB_MERGE_C R43, R52, R43, RZ ;  /* 0x0000002b342b723e */ /* 0x000fe200048070ff */
[----:B------:R-:W-:-:S02]  /*9ed0*/  HADD2.F32 R21, -RZ, R4.H0_H0 ;  /* 0x20000004ff157230 */ /* 0x000fc40000004100 */
[--C-:B------:R-:W-:Y:S02]  /*9ee0*/  HADD2.F32 R4, -RZ, R5.reuse.H0_H0 ;  /* 0x20000005ff047230 */ /* 0x100fe40000004100 */
[C---:B------:R-:W-:Y:S01]  /*9ef0*/  FMUL.FTZ R34, R7.reuse, R30 ;  /* 0x0000001e07227220 */ /* 0x040fe20000410000 */
[----:B------:R-:W-:Y:S02]  /*9f00*/  HADD2.F32 R5, -RZ, R5.H1_H1 ;  /* 0x30000005ff057230 */ /* 0x000fe40000004100 */
[C---:B------:R-:W-:Y:S01]  /*9f10*/  FMUL.FTZ R33, R12.reuse, R21 ;  /* 0x000000150c217220 */ /* 0x040fe20000410000 */
[-C--:B------:R-:W-:Y:S01]  /*9f20*/  FMUL.FTZ R7, R7, R14.reuse ;  /* 0x0000000e07077220 */ /* 0x080fe20000410000 */
[-C--:B------:R-:W-:Y:S01]  /*9f30*/  FMUL.FTZ R12, R12, R15.reuse ;  /* 0x0000000f0c0c7220 */ /* 0x080fe20000410000 */
[C---:B------:R-:W-:Y:S02]  /*9f40*/  FFMA.FTZ R34, R5.reuse, R14, -R34 ;  /* 0x0000000e05227223 */ /* 0x040fe40000010822 */
        /* <DEDUP_REMOVED lines=17> */
.L_x_8853:
[----:B------:R-:W-:Y:S05]  /*a060*/  BSYNC B1 ;  /* 0x0000000000017941 */ /* 0x000fea0003800000 */
.L_x_8852:
[----:B------:R-:W-:Y:S05]  /*a070*/  @P1 BRA `(.L_x_8842) ;  /* 0x0000000c00f81947 */ /* 0x000fea0003800000 */
[----:B--2---:R-:W2:Y:S04]  /*a080*/  LDL R21, [R1+0x50] ;  /* 0x0000500001157983 */ /* 0x004ea80000100800 */
[----:B------:R-:W4:Y:S01]  /*a090*/  LDL R49, [R1+0x5c] ;  /* 0x00005c0001317983 */ /* 0x000f220000100800 */
[----:B---3-5:R-:W-:Y:S02]  /*a0a0*/  SHF.R.U32.HI R0, RZ, 0x8, R24 ;  /* 0x00000008ff007819 */ /* 0x028fe40000011618 */
[----:B------:R-:W-:Y:S02]  /*a0b0*/  LOP3.LUT R5, R24, 0xff, RZ, 0xc0, !PT ;  /* 0x000000ff18057812 */ /* 0x000fe400078ec0ff */
[----:B------:R-:W-:Y:S02]  /*a0c0*/  LOP3.LUT R0, R0, 0xff, RZ, 0xc0, !PT ;  /* 0x000000ff00007812 */ /* 0x000fe400078ec0ff */
[----:B------:R-:W-:-:S02]  /*a0d0*/  SHF.R.U32.HI R14, RZ, 0x8, R25 ;  /* 0x00000008ff0e7819 */ /* 0x000fc40000011619 */
[----:B------:R-:W-:Y:S02]  /*a0e0*/  PRMT R20, R0, 0x7604, R5 ;  /* 0x0000760400147816 */ /* 0x000fe40000000005 */
[----:B------:R-:W-:Y:S02]  /*a0f0*/  LOP3.LUT R7, R25, 0xff, RZ, 0xc0, !PT ;  /* 0x000000ff19077812 */ /* 0x000fe400078ec0ff */
[----:B------:R-:W-:Y:S02]  /*a100*/  SHF.R.U32.HI R6, RZ, 0x8, R27 ;  /* 0x00000008ff067819 */ /* 0x000fe4000001161b */
[----:B------:R-:W-:Y:S02]  /*a110*/  LOP3.LUT R0, R14, 0xff, RZ, 0xc0, !PT ;  /* 0x000000ff0e007812 */ /* 0x000fe400078ec0ff */
[----:B------:R-:W-:Y:S02]  /*a120*/  LOP3.LUT R13, R27, 0xff, RZ, 0xc0, !PT ;  /* 0x000000ff1b0d7812 */ /* 0x000fe400078ec0ff */
[----:B------:R-:W-:-:S02]  /*a130*/  LOP3.LUT R6, R6, 0xff, RZ, 0xc0, !PT ;  /* 0x000000ff06067812 */ /* 0x000fc400078ec0ff */
[----:B0-----:R-:W-:Y:S02]  /*a140*/  PRMT R28, R0, 0x7604, R7 ;  /* 0x00007604001c7816 */ /* 0x001fe40000000007 */
[----:B------:R-:W-:Y:S02]  /*a150*/  SHF.R.U32.HI R12, RZ, 0x8, R8 ;  /* 0x00000008ff0c7819 */ /* 0x000fe40000011608 */
[----:B------:R-:W-:Y:S02]  /*a160*/  PRMT R32, R6, 0x7604, R13 ;  /* 0x0000760406207816 */ /* 0x000fe4000000000d */
[----:B------:R-:W-:Y:S02]  /*a170*/  LOP3.LUT R15, R8, 0xff, RZ, 0xc0, !PT ;  /* 0x000000ff080f7812 */ /* 0x000fe400078ec0ff */
[----:B------:R-:W-:Y:S02]  /*a180*/  LOP3.LUT R12, R12, 0xff, RZ, 0xc0, !PT ;  /* 0x000000ff0c0c7812 */ /* 0x000fe400078ec0ff */
[----:B------:R-:W-:-:S02]  /*a190*/  SHF.R.U32.HI R13, RZ, 0x8, R10 ;  /* 0x00000008ff0d7819 */ /* 0x000fc4000001160a */
[----:B------:R-:W-:Y:S02]  /*a1a0*/  PRMT R33, R12, 0x7604, R15 ;  /* 0x000076040c217816 */ /* 0x000fe4000000000f */
[----:B------:R-:W-:Y:S02]  /*a1b0*/  LOP3.LUT R14, R13, 0xff, RZ, 0xc0, !PT ;  /* 0x000000ff0d0e7812 */ /* 0x000fe400078ec0ff */
[----:B------:R-:W-:Y:S02]  /*a1c0*/  SHF.R.U32.HI R12, RZ, 0x8, R9 ;  /* 0x00000008ff0c7819 */ /* 0x000fe40000011609 */
[----:B------:R-:W-:Y:S02]  /*a1d0*/  SHF.R.U32.HI R4, RZ, 0x8, R26 ;  /* 0x00000008ff047819 */ /* 0x000fe4000001161a */
[----:B------:R-:W-:Y:S02]  /*a1e0*/  LOP3.LUT R15, R9, 0xff, RZ, 0xc0, !PT ;  /* 0x000000ff090f7812 */ /* 0x000fe400078ec0ff */
[----:B------:R-:W-:-:S02]  /*a1f0*/  LOP3.LUT R12, R12, 0xff, RZ, 0xc0, !PT ;  /* 0x000000ff0c0c7812 */ /* 0x000fc400078ec0ff */
[----:B------:R-:W-:Y:S02]  /*a200*/  LOP3.LUT R5, R26, 0xff, RZ, 0xc0, !PT ;  /* 0x000000ff1a057812 */ /* 0x000fe400078ec0ff */
[----:B------:R-:W-:Y:S02]  /*a210*/  LOP3.LUT R4, R4, 0xff, RZ, 0xc0, !PT ;  /* 0x000000ff04047812 */ /* 0x000fe400078ec0ff */
[----:B------:R-:W-:Y:S02]  /*a220*/  PRMT R35, R12, 0x7604, R15 ;  /* 0x000076040c237816 */ /* 0x000fe4000000000f */
[----:B------:R-:W-:Y:S02]  /*a230*/  PRMT R30, R4, 0x7604, R5 ;  /* 0x00007604041e7816 */ /* 0x000fe40000000005 */
[----:B------:R-:W-:Y:S02]  /*a240*/  SHF.R.U32.HI R29, RZ, 0x8, R11 ;  /* 0x00000008ff1d7819 */ /* 0x000fe4000001160b */
[----:B------:R-:W-:-:S02]  /*a250*/  LOP3.LUT R34, R11, 0xff, RZ, 0xc0, !PT ;  /* 0x000000ff0b227812 */ /* 0x000fc400078ec0ff */
[----:B------:R-:W-:-:S04]  /*a260*/  SHF.R.U32.HI R31, RZ, 0x10, R27 ;  /* 0x00000010ff1f7819 */ /* 0x000fc8000001161b */
[----:B------:R-:W-:-:S04]  /*a270*/  LOP3.LUT R31, R31, 0xff, RZ, 0xc0, !PT ;  /* 0x000000ff1f1f7812 */ /* 0x000fc800078ec0ff */
[----:B------:R-:W-:Y:S02]  /*a280*/  PRMT R31, R31, 0x7054, R32 ;  /* 0x000070541f1f7816 */ /* 0x000fe40000000020 */
[----:B------:R-:W-:-:S04]  /*a290*/  SHF.R.U32.HI R32, RZ, 0x10, R11 ;  /* 0x00000010ff207819 */ /* 0x000fc8000001160b */
[----:B------:R-:W-:Y:S02]  /*a2a0*/  LOP3.LUT R32, R32, 0xff, RZ, 0xc0, !PT ;  /* 0x000000ff20207812 */ /* 0x000fe400078ec0ff */
[----:B--2---:R-:W-:Y:S02]  /*a2b0*/  LEA.HI R3, R3, R21, RZ, 0x1c ;  /* 0x0000001503037211 */ /* 0x004fe400078fe0ff */
[----:B------:R-:W-:Y:S02]  /*a2c0*/  LOP3.LUT R21, R10, 0xff, RZ, 0xc0, !PT ;  /* 0x000000ff0a157812 */ /* 0x000fe400078ec0ff */
[C---:B------:R-:W-:Y:S01]  /*a2d0*/  LEA.HI R0, R3.reuse, R3, RZ, 0x1 ;  /* 0x0000000303007211 */ /* 0x040fe200078f08ff */
[----:B------:R-:W-:Y:S01]  /*a2e0*/  IMAD.SHL.U32 R3, R3, 0x10, RZ ;  /* 0x0000001003037824 */ /* 0x000fe200078e00ff */
[----:B-1----:R-:W-:Y:S01]  /*a2f0*/  PRMT R37, R14, 0x7604, R21 ;  /* 0x000076040e257816 */ /* 0x002fe20000000015 */
[----:B----4-:R-:W-:Y:S01]  /*a300*/  LDS.128 R4, [R49+0xf000] ;  /* 0x00f0000031047984 */ /* 0x010fe20000000c00 */
[----:B------:R-:W-:-:S02]  /*a310*/  SHF.R.S32.HI R0, RZ, 0x1, R0 ;  /* 0x00000001ff007819 */ /* 0x000fc40000011400 */
[----:B------:R-:W-:Y:S02]  /*a320*/  LOP3.LUT R3, R156, 0x10, R3, 0xf8, !PT ;  /* 0x000000109c037812 */ /* 0x000fe400078ef803 */
[----:B------:R-:W-:Y:S01]  /*a330*/  SHF.R.U32.HI R21, RZ, 0x10, R25 ;  /* 0x00000010ff157819 */ /* 0x000fe20000011619 */
[----:B------:R-:W-:Y:S01]  /*a340*/  IMAD R13, R0, 0x1800, R62 ;  /* 0x00001800000d7824 */ /* 0x000fe200078e023e */
[----:B------:R-:W-:Y:S02]  /*a350*/  LOP3.LUT R0, R3, R61, RZ, 0x3c, !PT ;  /* 0x0000003d03007212 */ /* 0x000fe400078e3cff */
[----:B------:R-:W-:Y:S02]  /*a360*/  LOP3.LUT R3, R29, 0xff, RZ, 0xc0, !PT ;  /* 0x000000ff1d037812 */ /* 0x000fe400078ec0ff */
[----:B------:R-:W-:Y:S02]  /*a370*/  IADD3 R0, R16, R13, R0 ;  /* 0x0000000d10007210 */ /* 0x000fe40007ffe000 */
[----:B------:R-:W-:-:S02]  /*a380*/  PRMT R41, R3, 0x7604, R34 ;  /* 0x0000760403297816 */ /* 0x000fc40000000022 */
[----:B------:R-:W-:Y:S01]  /*a390*/  SHF.R.U32.HI R3, RZ, 0x10, R24 ;  /* 0x00000010ff037819 */ /* 0x000fe20000011618 */
[----:B------:R-:W0:Y:S01]  /*a3a0*/  LDS.128 R12, [R0+0xf000] ;  /* 0x00f00000000c7984 */ /* 0x000e220000000c00 */
[----:B------:R-:W-:Y:S02]  /*a3b0*/  SHF.R.U32.HI R29, RZ, 0x10, R26 ;  /* 0x00000010ff1d7819 */ /* 0x000fe4000001161a */
[----:B------:R-:W-:Y:S02]  /*a3c0*/  LOP3.LUT R3, R3, 0xff, RZ, 0xc0, !PT ;  /* 0x000000ff03037812 */ /* 0x000fe400078ec0ff */
[----:B------:R-:W-:Y:S02]  /*a3d0*/  LOP3.LUT R21, R21, 0xff, RZ, 0xc0, !PT ;  /* 0x000000ff15157812 */ /* 0x000fe400078ec0ff */
[----:B------:R-:W-:Y:S02]  /*a3e0*/  LOP3.LUT R29, R29, 0xff, RZ, 0xc0, !PT ;  /* 0x000000ff1d1d7812 */ /* 0x000fe400078ec0ff */
[----:B------:R-:W-:-:S02]  /*a3f0*/  PRMT R3, R3, 0x7054, R20 ;  /* 0x0000705403037816 */ /* 0x000fc40000000014 */
[----:B------:R-:W-:Y:S02]  /*a400*/  PRMT R21, R21, 0x7054, R28 ;  /* 0x0000705415157816 */ /* 0x000fe4000000001c */
[----:B------:R-:W-:Y:S02]  /*a410*/  SHF.R.U32.HI R20, RZ, 0x10, R8 ;  /* 0x00000010ff147819 */ /* 0x000fe40000011608 */
[----:B------:R-:W-:Y:S02]  /*a420*/  SHF.R.U32.HI R28, RZ, 0x10, R9 ;  /* 0x00000010ff1c7819 */ /* 0x000fe40000011609 */
[----:B------:R-:W-:Y:S02]  /*a430*/  PRMT R29, R29, 0x7054, R30 ;  /* 0x000070541d1d7816 */ /* 0x000fe4000000001e */
[----:B------:R-:W-:Y:S02]  /*a440*/  SHF.R.U32.HI R30, RZ, 0x10, R10 ;  /* 0x00000010ff1e7819 */ /* 0x000fe4000001160a */
[----:B------:R-:W-:-:S02]  /*a450*/  LOP3.LUT R20, R20, 0xff, RZ, 0xc0, !PT ;  /* 0x000000ff14147812 */ /* 0x000fc400078ec0ff */
[----:B------:R-:W-:Y:S02]  /*a460*/  LOP3.LUT R28, R28, 0xff, RZ, 0xc0, !PT ;  /* 0x000000ff1c1c7812 */ /* 0x000fe400078ec0ff */
[----:B------:R-:W-:Y:S02]  /*a470*/  LOP3.LUT R30, R30, 0xff, RZ, 0xc0, !PT ;  /* 0x000000ff1e1e7812 */ /* 0x000fe400078ec0ff */
[----:B------:R-:W-:Y:S02]  /*a480*/  PRMT R33, R20, 0x7054, R33 ;  /* 0x0000705414217816 */ /* 0x000fe40000000021 */
[----:B------:R-:W-:Y:S02]  /*a490*/  PRMT R35, R28, 0x7054, R35 ;  /* 0x000070541c237816 */ /* 0x000fe40000000023 */
[----:B------:R-:W-:Y:S02]  /*a4a0*/  LOP3.LUT R28, R21, 0xff000000, R25, 0xf8, !PT ;  /* 0xff000000151c7812 */ /* 0x000fe400078ef819 */
[----:B------:R-:W-:-:S02]  /*a4b0*/  PRMT R39, R30, 0x7054, R37 ;  /* 0x000070541e277816 */ /* 0x000fc40000000025 */
[----:B------:R-:W-:Y:S02]  /*a4c0*/  LOP3.LUT R21, R33, 0xff000000, R8, 0xf8, !PT ;  /* 0xff00000021157812 */ /* 0x000fe400078ef808 */
[----:B------:R-:W-:Y:S02]  /*a4d0*/  LOP3.LUT R33, R35, 0xff000000, R9, 0xf8, !PT ;  /* 0xff00000023217812 */ /* 0x000fe400078ef809 */
[----:B------:R-:W-:Y:S02]  /*a4e0*/  LOP3.LUT R8, R39, 0xff000000, R10, 0xf8, !PT ;  /* 0xff00000027087812 */ /* 0x000fe400078ef80a */
[----:B------:R-:W-:Y:S02]  /*a4f0*/  F2FP.F16.E4M3.UNPACK_B R39, R33 ;  /* 0x00000021ff27723e */ /* 0x000fe400020006ff */
[----:B0-----:R-:W-:Y:S02]  /*a500*/  F2FP.F16.E4M3.UNPACK_B R25, R13 ;  /* 0x0000000dff19723e */ /* 0x001fe400020006ff */
[----:B------:R-:W-:Y:S01]  /*a510*/  PRMT R41, R32, 0x7054, R41 ;  /* 0x0000705420297816 */ /* 0x000fe20000000029 */
[--C-:B------:R-:W-:Y:S01]  /*a520*/  HADD2.F32 R42, -RZ, R39.reuse.H0_H0 ;  /* 0x20000027ff2a7230 */ /* 0x100fe20000004100 */
[----:B------:R-:W-:Y:S01]  /*a530*/  LOP3.LUT R20, R3, 0xff000000, R24, 0xf8, !PT ;  /* 0xff00000003147812 */ /* 0x000fe200078ef818 */
[----:B------:R-:W-:Y:S01]  /*a540*/  HADD2.F32 R39, -RZ, R39.H1_H1 ;  /* 0x30000027ff277230 */ /* 0x000fe20000004100 */
[----:B------:R-:W-:-:S02]  /*a550*/  F2FP.F16.E4M3.UNPACK_B R32, R28 ;  /* 0x0000001cff20723e */ /* 0x000fc400020006ff */
[-C--:B------:R-:W-:Y:S02]  /*a560*/  F2FP.F16.E4M3.UNPACK_B R10, R5.reuse ;  /* 0x00000005ff0a723e */ /* 0x080fe400020006ff */
[----:B------:R-:W-:Y:S01]  /*a570*/  F2FP.F16.E4M3.UNPACK_B R24, R5.H1 ;  /* 0x00000005ff18723e */ /* 0x000fe200030006ff */
[--C-:B------:R-:W-:Y:S01]  /*a580*/  HADD2.F32 R5, -RZ, R25.reuse.H0_H0 ;  /* 0x20000019ff057230 */ /* 0x100fe20000004100 */
[----:B------:R-:W-:Y:S01]  /*a590*/  LOP3.LUT R37, R31, 0xff000000, R27, 0xf8, !PT ;  /* 0xff0000001f257812 */ /* 0x000fe200078ef81b */
[----:B------:R-:W-:Y:S01]  /*a5a0*/  HADD2.F32 R40, -RZ, R32.H0_H0 ;  /* 0x20000020ff287230 */ /* 0x000fe20000004100 */
[-C--:B------:R-:W-:Y:S01]  /*a5b0*/  F2FP.F16.E4M3.UNPACK_B R27, R12.reuse ;  /* 0x0000000cff1b723e */ /* 0x080fe200020006ff */
[----:B------:R-:W-:Y:S01]  /*a5c0*/  HADD2.F32 R9, -RZ, R10.H0_H0 ;  /* 0x2000000aff097230 */ /* 0x000fe20000004100 */
[----:B------:R-:W-:Y:S01]  /*a5d0*/  F2FP.F16.E4M3.UNPACK_B R34, R12.H1 ;  /* 0x0000000cff22723e */ /* 0x000fe200030006ff */
[----:B------:R-:W-:Y:S01]  /*a5e0*/  FMUL.FTZ R12, R5, R42 ;  /* 0x0000002a050c7220 */ /* 0x000fe20000410000 */
[----:B------:R-:W-:Y:S01]  /*a5f0*/  LOP3.LUT R3, R29, 0xff000000, R26, 0xf8, !PT ;  /* 0xff0000001d037812 */ /* 0x000fe200078ef81a */
[----:B------:R-:W-:Y:S01]  /*a600*/  HADD2.F32 R25, -RZ, R25.H1_H1 ;  /* 0x30000019ff197230 */ /* 0x000fe20000004100 */
[----:B------:R-:W-:Y:S01]  /*a610*/  F2FP.F16.E4M3.UNPACK_B R26, R13.H1 ;  /* 0x0000000dff1a723e */ /* 0x000fe200030006ff */
[-C--:B------:R-:W-:Y:S01]  /*a620*/  FMUL.FTZ R13, R5, R40.reuse ;  /* 0x00000028050d7220 */ /* 0x080fe20000410000 */
[C---:B------:R-:W-:Y:S01]  /*a630*/  FFMA.FTZ R5, R9.reuse, R40, -R12 ;  /* 0x0000002809057223 */ /* 0x040fe2000001080c */
[----:B------:R-:W-:Y:S01]  /*a640*/  F2FP.F16.E4M3.UNPACK_B R40, R33.H1 ;  /* 0x00000021ff28723e */ /* 0x000fe200030006ff */
[----:B------:R-:W-:Y:S01]  /*a650*/  HADD2.F32 R32, -RZ, R32.H1_H1 ;  /* 0x30000020ff207230 */ /* 0x000fe20000004100 */
[----:B------:R-:W-:Y:S01]  /*a660*/  F2FP.F16.E4M3.UNPACK_B R28, R28.H1 ;  /* 0x0000001cff1c723e */ /* 0x000fe200030006ff */
[----:B------:R-:W-:Y:S01]  /*a670*/  FFMA.FTZ R9, R9, R42, R13 ;  /* 0x0000002a09097223 */ /* 0x000fe2000001000d */
[----:B------:R-:W-:Y:S01]  /*a680*/  HADD2.F32 R12, -RZ, R26.H0_H0 ;  /* 0x2000001aff0c7230 */ /* 0x000fe20000004100 */
[----:B------:R-:W-:Y:S01]  /*a690*/  LOP3.LUT R43, R41, 0xff000000, R11, 0xf8, !PT ;  /* 0xff000000292b7812 */ /* 0x000fe200078ef80b */
[----:B------:R-:W-:-:S02]  /*a6a0*/  HADD2.F32 R33, -RZ, R40.H0_H0 ;  /* 0x20000028ff217230 */ /* 0x000fc40000004100 */
[C---:B------:R-:W-:Y:S01]  /*a6b0*/  FMUL.FTZ R41, R25.reuse, R39 ;  /* 0x0000002719297220 */ /* 0x040fe20000410000 */
[----:B------:R-:W-:Y:S01]  /*a6c0*/  HADD2.F32 R13, -RZ, R28.H0_H0 ;  /* 0x2000001cff0d7230 */ /* 0x000fe20000004100 */
[-C--:B------:R-:W-:Y:S01]  /*a6d0*/  F2FP.F16.E4M3.UNPACK_B R31, R15.reuse ;  /* 0x0000000fff1f723e */ /* 0x080fe200020006ff */
[----:B------:R-:W-:Y:S01]  /*a6e0*/  HADD2.F32 R10, -RZ, R10.H1_H1 ;  /* 0x3000000aff0a7230 */ /* 0x000fe20000004100 */
[----:B------:R-:W-:Y:S01]  /*a6f0*/  F2FP.F16.E4M3.UNPACK_B R38, R15.H1 ;  /* 0x0000000fff26723e */ /* 0x000fe200030006ff */
[-C--:B------:R-:W-:Y:S01]  /*a700*/  FMUL.FTZ R42, R25, R32.reuse ;  /* 0x00000020192a7220 */ /* 0x080fe20000410000 */
[----:B------:R-:W-:Y:S02]  /*a710*/  HADD2.F32 R15, -RZ, R24.H0_H0 ;  /* 0x20000018ff0f7230 */ /* 0x000fe40000004100 */
[C---:B------:R-:W-:Y:S01]  /*a720*/  FMUL.FTZ R44, R12.reuse, R33 ;  /* 0x000000210c2c7220 */ /* 0x040fe20000410000 */
[----:B------:R-:W-:Y:S01]  /*a730*/  FMUL.FTZ R46, R12, R13 ;  /* 0x0000000d0c2e7220 */ /* 0x000fe20000410000 */
[C---:B------:R-:W-:Y:S01]  /*a740*/  FFMA.FTZ R12, R10.reuse, R32, -R41 ;  /* 0x000000200a0c7223 */ /* 0x040fe20000010829 */
[----:B------:R-:W-:Y:S01]  /*a750*/  FFMA.FTZ R10, R10, R39, R42 ;  /* 0x000000270a0a7223 */ /* 0x000fe2000001002a */
[----:B------:R-:W-:Y:S01]  /*a760*/  F2FP.F16.E4M3.UNPACK_B R42, R43 ;  /* 0x0000002bff2a723e */ /* 0x000fe200020006ff */
[C---:B------:R-:W-:Y:S01]  /*a770*/  FFMA.FTZ R13, R15.reuse, R13, -R44 ;  /* 0x0000000d0f0d7223 */ /* 0x040fe2000001082c */
[----:B------:R-:W-:Y:S01]  /*a780*/  F2FP.F16.E4M3.UNPACK_B R32, R37 ;  /* 0x00000025ff20723e */ /* 0x000fe200020006ff */
[----:B------:R-:W-:Y:S01]  /*a790*/  FFMA.FTZ R15, R15, R33, R46 ;  /* 0x000000210f0f7223 */ /* 0x000fe2000001002e */
[----:B------:R-:W-:Y:S01]  /*a7a0*/  HADD2.F32 R41, -RZ, R40.H1_H1 ;  /* 0x30000028ff297230 */ /* 0x000fe20000004100 */
[----:B------:R-:W-:Y:S01]  /*a7b0*/  F2FP.F16.E4M3.UNPACK_B R30, R7 ;  /* 0x00000007ff1e723e */ /* 0x000fe200020006ff */
[----:B------:R-:W-:Y:S01]  /*a7c0*/  HADD2.F32 R26, -RZ, R26.H1_H1 ;  /* 0x3000001aff1a7230 */ /* 0x000fe20000004100 */
[----:B------:R-:W-:Y:S01]  /*a7d0*/  F2FP.F16.E4M3.UNPACK_B R37, R37.H1 ;  /* 0x00000025ff25723e */ /* 0x000fe200030006ff */
[----:B------:R-:W-:Y:S01]  /*a7e0*/  HADD2.F32 R33, -RZ, R28.H1_H1 ;  /* 0x3000001cff217230 */ /* 0x000fe20000004100 */
[----:B------:R-:W-:Y:S01]  /*a7f0*/  F2FP.F16.E4M3.UNPACK_B R35, R7.H1 ;  /* 0x00000007ff23723e */ /* 0x000fe200030006ff */
[----:B------:R-:W-:-:S02]  /*a800*/  HADD2.F32 R28, -RZ, R24.H1_H1 ;  /* 0x30000018ff1c7230 */ /* 0x000fc40000004100 */
[C---:B------:R-:W-:Y:S01]  /*a810*/  FMUL.FTZ R45, R26.reuse, R41 ;  /* 0x000000291a2d7220 */ /* 0x040fe20000410000 */
[----:B------:R-:W-:Y:S02]  /*a820*/  HADD2.F32 R40, -RZ, R42.H0_H0 ;  /* 0x2000002aff287230 */ /* 0x000fe40000004100 */
[----:B------:R-:W-:Y:S01]  /*a830*/  FMUL.FTZ R26, R26, R33 ;  /* 0x000000211a1a7220 */ /* 0x000fe20000410000 */
[----:B------:R-:W-:Y:S01]  /*a840*/  HADD2.F32 R24, -RZ, R31.H0_H0 ;  /* 0x2000001fff187230 */ /* 0x000fe20000004100 */
[-C--:B------:R-:W-:Y:S01]  /*a850*/  F2FP.F16.E4M3.UNPACK_B R29, R4.reuse.H1 ;  /* 0x00000004ff1d723e */ /* 0x080fe200030006ff */
[----:B------:R-:W-:Y:S01]  /*a860*/  HADD2.F32 R39, -RZ, R32.H0_H0 ;  /* 0x20000020ff277230 */ /* 0x000fe20000004100 */
[----:B------:R-:W-:Y:S01]  /*a870*/  F2FP.F16.E4M3.UNPACK_B R11, R4 ;  /* 0x00000004ff0b723e */ /* 0x000fe200020006ff */
[----:B------:R-:W-:Y:S02]  /*a880*/  HADD2.F32 R25, -RZ, R30.H0_H0 ;  /* 0x2000001eff197230 */ /* 0x000fe40000004100 */
[----:B------:R-:W-:Y:S01]  /*a890*/  FMUL.FTZ R44, R24, R40 ;  /* 0x00000028182c7220 */ /* 0x000fe20000410000 */
[----:B------:R-:W-:-:S02]  /*a8a0*/  HADD2.F32 R42, -RZ, R42.H1_H1 ;  /* 0x3000002aff2a7230 */ /* 0x000fc40000004100 */
[----:B------:R-:W-:Y:S01]  /*a8b0*/  FMUL.FTZ R47, R24, R39 ;  /* 0x00000027182f7220 */ /* 0x000fe20000410000 */
[C---:B------:R-:W-:Y:S01]  /*a8c0*/  FFMA.FTZ R24, R28.reuse, R33, -R45 ;  /* 0x000000211c187223 */ /* 0x040fe2000001082d */
[----:B------:R-:W-:Y:S01]  /*a8d0*/  FFMA.FTZ R28, R28, R41, R26 ;  /* 0x000000291c1c7223 */ /* 0x000fe2000001001a */
[----:B------:R-:W-:Y:S01]  /*a8e0*/  F2FP.F16.E4M3.UNPACK_B R41, R43.H1 ;  /* 0x0000002bff29723e */ /* 0x000fe200030006ff */
[C---:B------:R-:W-:Y:S01]  /*a8f0*/  FFMA.FTZ R26, R25.reuse, R39, -R44 ;  /* 0x00000027191a7223 */ /* 0x040fe2000001082c */
[----:B------:R-:W-:Y:S02]  /*a900*/  HADD2.F32 R39, -RZ, R32.H1_H1 ;  /* 0x30000020ff277230 */ /* 0x000fe40000004100 */
[----:B------:R-:W-:Y:S01]  /*a910*/  FFMA.FTZ R25, R25, R40, R47 ;  /* 0x0000002819197223 */ /* 0x000fe2000001002f */
[----:B------:R-:W-:Y:S01]  /*a920*/  HADD2.F32 R32, -RZ, R38.H0_H0 ;  /* 0x20000026ff207230 */ /* 0x000fe20000004100 */
[-C--:B------:R-:W-:Y:S01]  /*a930*/  F2FP.F16.E4M3.UNPACK_B R4, R6.reuse ;  /* 0x00000006ff04723e */ /* 0x080fe200020006ff */
[----:B------:R-:W-:Y:S01]  /*a940*/  HADD2.F32 R43, -RZ, R41.H0_H0 ;  /* 0x20000029ff2b7230 */ /* 0x000fe20000004100 */
[----:B------:R-:W-:Y:S01]  /*a950*/  F2FP.F16.E4M3.UNPACK_B R7, R6.H1 ;  /* 0x00000006ff07723e */ /* 0x000fe200030006ff */
[----:B------:R-:W-:Y:S01]  /*a960*/  HADD2.F32 R40, -RZ, R37.H0_H0 ;  /* 0x20000025ff287230 */ /* 0x000fe20000004100 */
[----:B------:R-:W-:Y:S01]  /*a970*/  F2FP.F16.E4M3.UNPACK_B R6, R14 ;  /* 0x0000000eff06723e */ /* 0x000fe200020006ff */
[----:B------:R-:W-:-:S02]  /*a980*/  HADD2.F32 R31, -RZ, R31.H1_H1 ;  /* 0x3000001fff1f7230 */ /* 0x000fc40000004100 */
[C---:B------:R-:W-:Y:S01]  /*a990*/  FMUL.FTZ R44, R32.reuse, R43 ;  /* 0x0000002b202c7220 */ /* 0x040fe20000410000 */
[----:B------:R-:W-:Y:S02]  /*a9a0*/  HADD2.F32 R33, -RZ, R35.H0_H0 ;  /* 0x20000023ff217230 */ /* 0x000fe40000004100 */
[----:B------:R-:W-:Y:S01]  /*a9b0*/  FMUL.FTZ R46, R32, R40 ;  /* 0x00000028202e7220 */ /* 0x000fe20000410000 */
[----:B------:R-:W-:Y:S02]  /*a9c0*/  HADD2.F32 R30, -RZ, R30.H1_H1 ;  /* 0x3000001eff1e7230 */ /* 0x000fe40000004100 */
[C---:B------:R-:W-:Y:S01]  /*a9d0*/  FMUL.FTZ R45, R31.reuse, R42 ;  /* 0x0000002a1f2d7220 */ /* 0x040fe20000410000 */
[----:B------:R-:W-:Y:S01]  /*a9e0*/  FMUL.FTZ R47, R31, R39 ;  /* 0x000000271f2f7220 */ /* 0x000fe20000410000 */
[C---:B------:R-:W-:Y:S01]  /*a9f0*/  FFMA.FTZ R32, R33.reuse, R40, -R44 ;  /* 0x0000002821207223 */ /* 0x040fe2000001082c */
[----:B------:R-:W-:Y:S01]  /*aa00*/  FFMA.FTZ R33, R33, R43, R46 ;  /* 0x0000002b21217223 */ /* 0x000fe2000001002e */
[----:B------:R-:W-:Y:S01]  /*aa10*/  F2FP.F16.E4M3.UNPACK_B R43, R21.H1 ;  /* 0x00000015ff2b723e */ /* 0x000fe200030006ff */
[C---:B------:R-:W-:Y:S01]  /*aa20*/  FFMA.FTZ R31, R30.reuse, R39, -R45 ;  /* 0x000000271e1f7223 */ /* 0x040fe2000001082d */
[----:B------:R-:W-:Y:S01]  /*aa30*/  F2FP.F16.E4M3.UNPACK_B R40, R20.H1 ;  /* 0x00000014ff28723e */ /* 0x000fe200030006ff */
[----:B------:R-:W-:Y:S01]  /*aa40*/  FFMA.FTZ R30, R30, R42, R47 ;  /* 0x0000002a1e1e7223 */ /* 0x000fe2000001002f */
[----:B------:R-:W-:Y:S01]  /*aa50*/  HADD2.F32 R42, -RZ, R37.H1_H1 ;  /* 0x30000025ff2a7230 */ /* 0x000fe20000004100 */
[----:B------:R-:W-:Y:S01]  /*aa60*/  F2FP.F16.E4M3.UNPACK_B R14, R14.H1 ;  /* 0x0000000eff0e723e */ /* 0x000fe200030006ff */
[----:B------:R-:W-:Y:S01]  /*aa70*/  HADD2.F32 R46, -RZ, R41.H1_H1 ;  /* 0x30000029ff2e7230 */ /* 0x000fe20000004100 */
[----:B------:R-:W-:Y:S01]  /*aa80*/  F2FP.SATFINITE.E4M3.F32.PACK_AB_MERGE_C R13, R24, R13, RZ ;  /* 0x0000000d180d723e */ /* 0x000fe200048070ff */
[----:B------:R-:W-:Y:S01]  /*aa90*/  HADD2.F32 R39, -RZ, R38.H1_H1 ;  /* 0x30000026ff277230 */ /* 0x000fe20000004100 */
[----:B------:R-:W-:Y:S01]  /*aaa0*/  F2FP.SATFINITE.E4M3.F32.PACK_AB_MERGE_C R15, R28, R15, RZ ;  /* 0x0000000f1c0f723e */ /* 0x000fe200048070ff */
[----:B------:R-:W-:Y:S01]  /*aab0*/  HADD2.F32 R44, -RZ, R43.H0_H0 ;  /* 0x2000002bff2c7230 */ /* 0x000fe20000004100 */
[----:B------:R-:W-:Y:S01]  /*aac0*/  F2FP.SATFINITE.E4M3.F32.PACK_AB_MERGE_C R5, R12, R5, R13 ;  /* 0x000000050c05723e */ /* 0x000fe2000480700d */
        /* <DEDUP_REMOVED lines=9> */
[----:B------:R-:W-:Y:S01]  /*ab60*/  FFMA.FTZ R47, R37, R42, -R50 ;  /* 0x0000002a252f7223 */ /* 0x000fe20000010832 */
[----:B------:R-:W-:Y:S02]  /*ab70*/  HADD2.F32 R34, -RZ, R34.H1_H1 ;  /* 0x30000022ff227230 */ /* 0x000fe40000004100 */
[C---:B------:R-:W-:Y:S01]  /*ab80*/  FFMA.FTZ R48, R35.reuse, R41, -R48 ;  /* 0x0000002923307223 */ /* 0x040fe20000010830 */
[----:B------:R-:W-:Y:S02]  /*ab90*/  HADD2.F32 R40, -RZ, R40.H1_H1 ;  /* 0x30000028ff287230 */ /* 0x000fe40000004100 */
[----:B------:R-:W-:Y:S01]  /*aba0*/  FFMA.FTZ R44, R35, R44, R39 ;  /* 0x0000002c232c7223 */ /* 0x000fe20000010027 */
[----:B------:R-:W-:Y:S01]  /*abb0*/  FFMA.FTZ R52, R37, R46, R45 ;  /* 0x0000002e25347223 */ /* 0x000fe2000001002d */
[----:B------:R-:W-:Y:S01]  /*abc0*/  F2FP.F16.E4M3.UNPACK_B R35, R20 ;  /* 0x00000014ff23723e */ /* 0x000fe200020006ff */
[----:B------:R-:W-:Y:S01]  /*abd0*/  HADD2.F32 R29, -RZ, R29.H1_H1 ;  /* 0x3000001dff1d7230 */ /* 0x000fe20000004100 */
[----:B------:R-:W-:Y:S01]  /*abe0*/  F2FP.F16.E4M3.UNPACK_B R37, R21 ;  /* 0x00000015ff25723e */ /* 0x000fe200020006ff */
[C---:B------:R-:W-:Y:S01]  /*abf0*/  FMUL.FTZ R20, R34.reuse, R43 ;  /* 0x0000002b22147220 */ /* 0x040fe20000410000 */
[----:B------:R-:W-:Y:S01]  /*ac00*/  FMUL.FTZ R34, R34, R40 ;  /* 0x0000002822227220 */ /* 0x000fe20000410000 */
[----:B------:R-:W-:Y:S01]  /*ac10*/  HADD2.F32 R21, -RZ, R27.H0_H0 ;  /* 0x2000001bff157230 */ /* 0x000fe20000004100 */
[----:B------:R-:W-:Y:S01]  /*ac20*/  F2FP.SATFINITE.E4M3.F32.PACK_AB_MERGE_C R9, R10, R9, R15 ;  /* 0x000000090a09723e */ /* 0x000fe2000480700f */
        /* <DEDUP_REMOVED lines=14> */
[----:B------:R-:W-:Y:S01]  /*ad10*/  F2FP.F16.E4M3.UNPACK_B R29, R8.H1 ;  /* 0x00000008ff1d723e */ /* 0x000fe200030006ff */
[-C--:B------:R-:W-:Y:S01]  /*ad20*/  FMUL.FTZ R27, R27, R34.reuse ;  /* 0x000000221b1b7220 */ /* 0x080fe20000410000 */
[----:B------:R-:W-:Y:S01]  /*ad30*/  F2FP.F16.E4M3.UNPACK_B R21, R3.H1 ;  /* 0x00000003ff15723e */ /* 0x000fe200030006ff */
[----:B------:R-:W-:Y:S01]  /*ad40*/  FFMA.FTZ R42, R11, R34, -R42 ;  /* 0x000000220b2a7223 */ /* 0x000fe2000001082a */
[----:B------:R-:W-:-:S02]  /*ad50*/  HADD2.F32 R20, -RZ, R14.H0_H0 ;  /* 0x2000000eff147230 */ /* 0x000fc40000004100 */
[----:B------:R-:W-:Y:S01]  /*ad60*/  FFMA.FTZ R35, R11, R40, R27 ;  /* 0x000000280b237223 */ /* 0x000fe2000001001b */
[----:B------:R-:W-:Y:S01]  /*ad70*/  HADD2.F32 R34, -RZ, R29.H0_H0 ;  /* 0x2000001dff227230 */ /* 0x000fe20000004100 */
[----:B------:R-:W-:Y:S01]  /*ad80*/  F2FP.F16.E4M3.UNPACK_B R3, R3 ;  /* 0x00000003ff03723e */ /* 0x000fe200020006ff */
[--C-:B------:R-:W-:Y:S02]  /*ad90*/  HADD2.F32 R27, -RZ, R21.reuse.H0_H0 ;  /* 0x20000015ff1b7230 */ /* 0x100fe40000004100 */
[----:B------:R-:W-:Y:S02]  /*ada0*/  HADD2.F32 R21, -RZ, R21.H1_H1 ;  /* 0x30000015ff157230 */ /* 0x000fe40000004100 */
[C---:B------:R-:W-:Y:S01]  /*adb0*/  FMUL.FTZ R40, R20.reuse, R34 ;  /* 0x0000002214287220 */ /* 0x040fe20000410000 */
[----:B------:R-:W-:Y:S02]  /*adc0*/  HADD2.F32 R29, -RZ, R29.H1_H1 ;  /* 0x3000001dff1d7230 */ /* 0x000fe40000004100 */
[----:B------:R-:W-:Y:S01]  /*add0*/  FMUL.FTZ R20, R20, R27 ;  /* 0x0000001b14147220 */ /* 0x000fe20000410000 */
[----:B------:R-:W-:-:S02]  /*ade0*/  HADD2.F32 R14, -RZ, R14.H1_H1 ;  /* 0x3000000eff0e7230 */ /* 0x000fc40000004100 */
[--C-:B------:R-:W-:Y:S02]  /*adf0*/  HADD2.F32 R11, -RZ, R7.reuse.H0_H0 ;  /* 0x20000007ff0b7230 */ /* 0x100fe40000004100 */
[----:B------:R-:W-:Y:S02]  /*ae00*/  HADD2.F32 R7, -RZ, R7.H1_H1 ;  /* 0x30000007ff077230 */ /* 0x000fe40000004100 */
[C---:B------:R-:W-:Y:S01]  /*ae10*/  FMUL.FTZ R46, R14.reuse, R29 ;  /* 0x0000001d0e2e7220 */ /* 0x040fe20000410000 */
[-C--:B------:R-:W-:Y:S01]  /*ae20*/  FMUL.FTZ R50, R14, R21.reuse ;  /* 0x000000150e327220 */ /* 0x080fe20000410000 */
[----:B------:R-:W-:Y:S01]  /*ae30*/  F2FP.F16.E4M3.UNPACK_B R14, R8 ;  /* 0x00000008ff0e723e */ /* 0x000fe200020006ff */
[----:B------:R-:W-:Y:S01]  /*ae40*/  FFMA.FTZ R37, R11, R34, R20 ;  /* 0x000000220b257223 */ /* 0x000fe20000010014 */
[C---:B------:R-:W-:Y:S01]  /*ae50*/  FFMA.FTZ R45, R7.reuse, R21, -R46 ;  /* 0x00000015072d7223 */ /* 0x040fe2000001082e */
[----:B------:R-:W-:Y:S01]  /*ae60*/  FFMA.FTZ R50, R7, R29, R50 ;  /* 0x0000001d07327223 */ /* 0x000fe20000010032 */
[----:B------:R-:W-:Y:S01]  /*ae70*/  FFMA.FTZ R40, R11, R27, -R40 ;  /* 0x0000001b0b287223 */ /* 0x000fe20000010828 */
[----:B------:R-:W-:-:S02]  /*ae80*/  HADD2.F32 R20, -RZ, R14.H0_H0 ;  /* 0x2000000eff147230 */ /* 0x000fc40000004100 */
[----:B------:R-:W-:Y:S01]  /*ae90*/  HADD2.F32 R7, -RZ, R6.H0_H0 ;  /* 0x20000006ff077230 */ /* 0x000fe20000004100 */
[----:B------:R-:W-:Y:S01]  /*aea0*/  F2FP.SATFINITE.E4M3.F32.PACK_AB_MERGE_C R37, R50, R37, RZ ;  /* 0x000000253225723e */ /* 0x000fe200048070ff */
[--C-:B------:R-:W-:Y:S01]  /*aeb0*/  HADD2.F32 R8, -RZ, R3.reuse.H0_H0 ;  /* 0x20000003ff087230 */ /* 0x100fe20000004100 */
[----:B------:R-:W-:Y:S01]  /*aec0*/  F2FP.SATFINITE.E4M3.F32.PACK_AB_MERGE_C R40, R45, R40, RZ ;  /* 0x000000282d28723e */ /* 0x000fe200048070ff */
[----:B------:R-:W-:Y:S02]  /*aed0*/  HADD2.F32 R11, -RZ, R3.H1_H1 ;  /* 0x30000003ff0b7230 */ /* 0x000fe40000004100 */
[----:B------:R-:W-:Y:S02]  /*aee0*/  HADD2.F32 R21, -RZ, R14.H1_H1 ;  /* 0x3000000eff157230 */ /* 0x000fe40000004100 */
[C---:B------:R-:W-:Y:S01]  /*aef0*/  FMUL.FTZ R14, R7.reuse, R20 ;  /* 0x00000014070e7220 */ /* 0x040fe20000410000 */
[----:B------:R-:W-:Y:S02]  /*af00*/  HADD2.F32 R6, -RZ, R6.H1_H1 ;  /* 0x30000006ff067230 */ /* 0x000fe40000004100 */
[----:B------:R-:W-:Y:S01]  /*af10*/  FMUL.FTZ R7, R7, R8 ;  /* 0x0000000807077220 */ /* 0x000fe20000410000 */
[----:B------:R-:W-:-:S02]  /*af20*/  HADD2.F32 R3, -RZ, R4.H0_H0 ;  /* 0x20000004ff037230 */ /* 0x000fc40000004100 */
        /* <DEDUP_REMOVED lines=14> */
[----:B------:R-:W-:-:S02]  /*b010*/  F2FP.SATFINITE.E4M3.F32.PACK_AB_MERGE_C R11, R30, R25, R11 ;  /* 0x000000191e0b723e */ /* 0x000fc4000480700b */
[----:B------:R-:W-:Y:S01]  /*b020*/  F2FP.SATFINITE.E4M3.F32.PACK_AB_MERGE_C R8, R35, R38, R8 ;  /* 0x000000262308723e */ /* 0x000fe20004807008 */
[----:B------:R4:W-:Y:S01]  /*b030*/  STS.128 [R49+0xf000], R4 ;  /* 0x00f0000431007388 */ /* 0x0009e20000000c00 */
[----:B------:R-:W-:-:S05]  /*b040*/  F2FP.SATFINITE.E4M3.F32.PACK_AB_MERGE_C R10, R34, R3, R37 ;  /* 0x00000003220a723e */ /* 0x000fca0004807025 */
[----:B------:R4:W-:Y:S02]  /*b050*/  STS.128 [R0+0xf000], R8 ;  /* 0x00f0000800007388 */ /* 0x0009e40000000c00 */
.L_x_8842:
[----:B------:R-:W-:Y:S05]  /*b060*/  BSYNC B0 ;  /* 0x0000000000007941 */ /* 0x000fea0003800000 */
.L_x_8835:
        /* <DEDUP_REMOVED lines=8> */
.L_x_8832:
[----:B---34-:R-:W-:-:S05]  /*b0f0*/  IMAD.U32 R0, RZ, RZ, UR36 ;  /* 0x00000024ff007e24 */ /* 0x018fca000f8e00ff */
[----:B------:R-:W-:-:S13]  /*b100*/  ISETP.NE.AND P0, PT, R0, 0x3, PT ;  /* 0x000000030000780c */ /* 0x000fda0003f05270 */
[----:B------:R-:W-:Y:S05]  /*b110*/  @!P0 BRA `(.L_x_8854) ;  /* 0x0000000000048947 */ /* 0x000fea0003800000 */
[----:B------:R-:W-:Y:S01]  /*b120*/  BPT.TRAP 0x1 ;  /* 0x000000040000795c */ /* 0x000fe20000300000 */
.L_x_8854:
[----:B------:R-:W-:Y:S01]  /*b130*/  IMAD R0, R154, 0x8, R16 ;  /* 0x000000089a007824 */ /* 0x000fe200078e0210 */
[----:B0----5:R-:W-:-:S04]  /*b140*/  SHF.L.U32 R7, R155, 0x1f, RZ ;  /* 0x0000001f9b077819 */ /* 0x021fc800000006ff */
[----:B------:R0:W3:Y:S01]  /*b150*/  SYNCS.PHASECHK.TRANS64.TRYWAIT P1, [R0+URZ+0x19c30], R7 ;  /* 0x019c3007000075a7 */ /* 0x0000e2000802017f */
[----:B------:R-:W-:Y:S05]  /*b160*/  @!P0 BRA `(.L_x_8855) ;  /* 0x0000000000048947 */ /* 0x000fea0003800000 */
[----:B------:R-:W-:Y:S01]  /*b170*/  BPT.TRAP 0x1 ;  /* 0x000000040000795c */ /* 0x000fe20000300000 */
.L_x_8855:
[----:B-1----:R-:W-:Y:S01]  /*b180*/  VIADD R3, R16, 0x13800 ;  /* 0x0001380010037836 */ /* 0x002fe20000000000 */
[----:B------:R-:W-:Y:S01]  /*b190*/  LOP3.LUT R4, R36, 0x10000, RZ, 0xfc, !PT ;  /* 0x0001000024047812 */ /* 0x000fe200078efcff */
[----:B------:R-:W-:-:S03]  /*b1a0*/  IMAD.MOV.U32 R5, RZ, RZ, -0x3ffffff0 ;  /* 0xc0000010ff057424 */ /* 0x000fc600078e00ff */
[----:B------:R-:W-:-:S04]  /*b1b0*/  SHF.R.U32.HI R3, RZ, 0x4, R3 ;  /* 0x00000004ff037819 */ /* 0x000fc80000011603 */
[----:B------:R-:W-:-:S04]  /*b1c0*/  LOP3.LUT R3, R3, 0x3fff, RZ, 0xc0, !PT ;  /* 0x00003fff03037812 */ /* 0x000fc800078ec0ff */
[----:B--2---:R-:W-:Y:S01]  /*b1d0*/  LOP3.LUT R21, R3, 0x10000, RZ, 0xfc, !PT ;  /* 0x0001000003157812 */ /* 0x004fe200078efcff */
[----:B---3--:R-:W-:Y:S06]  /*b1e0*/  @P1 BRA `(.L_x_8856) ;  /* 0x0000000000081947 */ /* 0x008fec0003800000 */
[----:B------:R-:W1:Y:S02]  /*b1f0*/  SYNCS.PHASECHK.TRANS64.TRYWAIT P1, [R0+URZ+0x19c30], R7 ;  /* 0x019c3007000075a7 */ /* 0x000e64000802017f */
[----:B-1----:R-:W-:Y:S05]  /*b200*/  @!P1 BRA `(.L_x_8857) ;  /* 0x000000e8004c9947 */ /* 0x002fea0003800000 */
.L_x_8856:
[----:B------:R-:W-:Y:S01]  /*b210*/  IMAD R8, R154, 0x300, R21 ;  /* 0x000003009a087824 */ /* 0x000fe200078e0215 */
[----:B------:R-:W-:Y:S05]  /*b220*/  WARPSYNC.ALL ;  /* 0x0000000000007948 */ /* 0x000fea0003800000 */
[----:B------:R-:W-:Y:S01]  /*b230*/  IMAD.MOV.U32 R9, RZ, RZ, -0x3ffffff0 ;  /* 0xc0000010ff097424 */ /* 0x000fe200078e00ff */
[C---:B------:R-:W-:Y:S01]  /*b240*/  R2UR UR4, R4.reuse ;  /* 0x00000000040472ca */ /* 0x040fe200000e0000 */
[----:B------:R-:W-:Y:S01]  /*b250*/  WARPGROUP.ARRIVE ;  /* 0x00000000000079c5 */ /* 0x000fe20000000000 */
[----:B------:R-:W-:Y:S01]  /*b260*/  R2UR UR5, R5 ;  /* 0x00000000050572ca */ /* 0x000fe200000e0000 */
[----:B------:R-:W-:Y:S01]  /*b270*/  VIADD R10, R4, 0x180 ;  /* 0x00000180040a7836 */ /* 0x000fe20000000000 */
[C---:B------:R-:W-:Y:S01]  /*b280*/  R2UR UR6, R8.reuse ;  /* 0x00000000080672ca */ /* 0x040fe200000e0000 */
[----:B------:R-:W-:Y:S01]  /*b290*/  IMAD.MOV.U32 R11, RZ, RZ, -0x3ffffff0 ;  /* 0xc0000010ff0b7424 */ /* 0x000fe200078e00ff */
[----:B------:R-:W-:Y:S01]  /*b2a0*/  R2UR UR7, R9 ;  /* 0x00000000090772ca */ /* 0x000fe200000e0000 */
[----:B01----:R-:W-:Y:S01]  /*b2b0*/  IMAD.MOV.U32 R7, RZ, RZ, -0x3ffffff0 ;  /* 0xc0000010ff077424 */ /* 0x003fe200078e00ff */
[----:B------:R-:W-:-:S02]  /*b2c0*/  IADD3 R6, R8, 0x100, RZ ;  /* 0x0000010008067810 */ /* 0x000fc40007ffe0ff */
[----:B------:R0:W-:Y:S01]  /*b2d0*/  STL.64 [R1], R10 ;  /* 0x0000000a01007387 */ /* 0x0001e20000100a00 */
[----:B------:R-:W-:-:S03]  /*b2e0*/  P2R R89, PR, RZ, 0x1 ;  /* 0x00000001ff597803 */ /* 0x000fc60000000000 */
[----:B------:R-:W2:Y:S04]  /*b2f0*/  LDL R91, [R1+0x64] ;  /* 0x00006400015b7983 */ /* 0x000ea80000100800 */
[----:B------:R-:W3:Y:S01]  /*b300*/  LDL R90, [R1+0xc] ;  /* 0x00000c00015a7983 */ /* 0x000ee20000100800 */
[----:B------:R-:W-:Y:S01]  /*b310*/  QGMMA.64x128x32.F32.E4M3.E4M3 R24, gdesc[UR4], RZ, !UPT, gsb0 ;  /* 0x01e00000041879f3 */ /* 0x000fe2000c0008ff */
[----:B------:R-:W-:Y:S02]  /*b320*/  R2UR UR4, R10 ;  /* 0x000000000a0472ca */ /* 0x000fe400000e0000 */
[----:B------:R-:W-:Y:S02]  /*b330*/  R2UR UR5, R11 ;  /* 0x000000000b0572ca */ /* 0x000fe400000e0000 */
[----:B------:R-:W-:-:S02]  /*b340*/  R2UR UR6, R6 ;  /* 0x00000000060672ca */ /* 0x000fc400000e0000 */
[----:B------:R-:W-:Y:S01]  /*b350*/  R2UR UR7, R7 ;  /* 0x00000000070772ca */ /* 0x000fe200000e0000 */
[----:B------:R-:W-:Y:S02]  /*b360*/  VIADD R6, R4, 0x300 ;  /* 0x0000030004067836 */ /* 0x000fe40000000000 */
[----:B------:R-:W-:Y:S02]  /*b370*/  VIADD R8, R8, 0x200 ;  /* 0x0000020008087836 */ /* 0x000fe40000000000 */
[----:B------:R-:W-:Y:S02]  /*b380*/  IMAD.MOV.U32 R7, RZ, RZ, -0x3ffffff0 ;  /* 0xc0000010ff077424 */ /* 0x000fe400078e00ff */
[----:B------:R-:W-:Y:S01]  /*b390*/  IMAD.MOV.U32 R9, RZ, RZ, -0x3ffffff0 ;  /* 0xc0000010ff097424 */ /* 0x000fe200078e00ff */
[----:B------:R-:W-:Y:S02]  /*b3a0*/  WARPGROUP.DEPBAR.LE gsb0, 0x0 ;  /* 0x00008000000079c5 */ /* 0x000fe40000010000 */
[----:B------:R-:W-:-:S06]  /*b3b0*/  WARPGROUP.ARRIVE ;  /* 0x00000000000079c5 */ /* 0x000fcc0000000000 */
[----:B------:R-:W-:Y:S01]  /*b3c0*/  QGMMA.64x128x32.F32.E4M3.E4M3 R24, gdesc[UR4], R24, gsb0 ;  /* 0x01e00000041879f3 */ /* 0x000fe20008000818 */
[----:B------:R-:W-:Y:S02]  /*b3d0*/  R2UR UR4, R6 ;  /* 0x00000000060472ca */ /* 0x000fe400000e0000 */
[----:B------:R-:W-:Y:S02]  /*b3e0*/  R2UR UR5, R7 ;  /* 0x00000000070572ca */ /* 0x000fe400000e0000 */
[----:B------:R-:W-:Y:S02]  /*b3f0*/  R2UR UR6, R8 ;  /* 0x00000000080672ca */ /* 0x000fe400000e0000 */
[----:B------:R-:W-:Y:S01]  /*b400*/  R2UR UR7, R9 ;  /* 0x00000000090772ca */ /* 0x000fe200000e0000 */
[----:B------:R-:W-:Y:S02]  /*b410*/  WARPGROUP.DEPBAR.LE gsb0, 0x0 ;  /* 0x00008000000079c5 */ /* 0x000fe40000010000 */
[----:B------:R-:W-:-:S10]  /*b420*/  WARPGROUP.ARRIVE ;  /* 0x00000000000079c5 */ /* 0x000fd40000000000 */
[----:B------:R-:W-:Y:S01]  /*b430*/  QGMMA.64x128x32.F32.E4M3.E4M3 R24, gdesc[UR4], R24, gsb0 ;  /* 0x01e00000041879f3 */ /* 0x000fe20008000818 */
[----:B------:R-:W-:Y:S02]  /*b440*/  ULDC UR4, c[0x0][0x988] ;  /* 0x0002620000047ab9 */ /* 0x000fe40000000800 */
[----:B------:R-:W-:Y:S02]  /*b450*/  WARPGROUP.DEPBAR.LE gsb0, 0x0 ;  /* 0x00008000000079c5 */ /* 0x000fe40000010000 */
[C---:B------:R-:W-:Y:S01]  /*b460*/  FMUL.FTZ R3, R2.reuse, R24 ;  /* 0x0000001802037220 */ /* 0x040fe20000410000 */
[C---:B------:R-:W-:Y:S01]  /*b470*/  FMUL.FTZ R8, R2.reuse, R25 ;  /* 0x0000001902087220 */ /* 0x040fe20000410000 */
[C---:B------:R-:W-:Y:S01]  /*b480*/  FMUL.FTZ R20, R2.reuse, R33 ;  /* 0x0000002102147220 */ /* 0x040fe20000410000 */
[C---:B0-----:R-:W-:Y:S01]  /*b490*/  FMUL.FTZ R11, R2.reuse, R28 ;  /* 0x0000001c020b7220 */ /* 0x041fe20000410000 */
[C---:B------:R-:W-:Y:S01]  /*b4a0*/  FMUL.FTZ R10, R2.reuse, R27 ;  /* 0x0000001b020a7220 */ /* 0x040fe20000410000 */
[C---:B------:R-:W-:Y:S01]  /*b4b0*/  FMUL.FTZ R27, R2.reuse, R37 ;  /* 0x00000025021b7220 */ /* 0x040fe20000410000 */
[----:B------:R-:W0:Y:S01]  /*b4c0*/  MUFU.TANH R3, R3 ;  /* 0x0000000300037308 */ /* 0x000e220000002400 */
[C---:B------:R-:W-:Y:S01]  /*b4d0*/  FMUL.FTZ R12, R2.reuse, R29 ;  /* 0x0000001d020c7220 */ /* 0x040fe20000410000 */
[C---:B------:R-:W-:Y:S01]  /*b4e0*/  FMUL.FTZ R37, R2.reuse, R47 ;  /* 0x0000002f02257220 */ /* 0x040fe20000410000 */
[----:B------:R-:W-:Y:S01]  /*b4f0*/  FMUL.FTZ R47, R2, R57 ;  /* 0x00000039022f7220 */ /* 0x000fe20000410000 */
[----:B--2---:R-:W-:-:S04]  /*b500*/  IMAD.IADD R57, R91, 0x1, R88 ;  /* 0x000000015b397824 */ /* 0x004fc800078e0258 */
[----:B------:R-:W1:Y:S01]  /*b510*/  MUFU.TANH R8, R8 ;  /* 0x0000000800087308 */ /* 0x000e620000002400 */
[----:B------:R-:W-:Y:S01]  /*b520*/  FMUL.FTZ R15, R2, R32 ;  /* 0x00000020020f7220 */ /* 0x000fe20000410000 */
[----:B---3--:R-:W-:-:S06]  /*b530*/  IMAD R57, R90, -0x80, R57 ;  /* 0xffffff805a397824 */ /* 0x008fcc00078e0239 */
[----:B------:R-:W2:Y:S01]  /*b540*/  MUFU.TANH R20, R20 ;  /* 0x0000001400147308 */ /* 0x000ea20000002400 */
[----:B------:R-:W-:-:S07]  /*b550*/  FMUL.FTZ R9, R2, R26 ;  /* 0x0000001a02097220 */ /* 0x000fce0000410000 */
[----:B------:R-:W3:Y:S01]  /*b560*/  MUFU.TANH R11, R11 ;  /* 0x0000000b000b7308 */ /* 0x000ee20000002400 */
[----:B------:R-:W-:Y:S01]  /*b570*/  FMUL.FTZ R14, R2, R31 ;  /* 0x0000001f020e7220 */ /* 0x000fe20000410000 */
[----:B------:R-:W-:-:S06]  /*b580*/  ISETP.GT.AND P1, PT, R57, RZ, PT ;  /* 0x000000ff3900720c */ /* 0x000fcc0003f24270 */
[----:B------:R-:W4:Y:S01]  /*b590*/  MUFU.TANH R12, R12 ;  /* 0x0000000c000c7308 */ /* 0x000f220000002400 */
[C---:B------:R-:W-:Y:S01]  /*b5a0*/  ISETP.GT.AND P2, PT, R57.reuse, 0x1, PT ;  /* 0x000000013900780c */ /* 0x040fe20003f44270 */
[C---:B------:R-:W-:Y:S01]  /*b5b0*/  FMUL.FTZ R26, R2.reuse, R36 ;  /* 0x00000024021a7220 */ /* 0x040fe20000410000 */
[----:B------:R-:W-:Y:S01]  /*b5c0*/  FMUL.FTZ R28, R2, R38 ;  /* 0x00000026021c7220 */ /* 0x000fe20000410000 */
[----:B------:R-:W-:-:S04]  /*b5d0*/  ISETP.GT.AND P3, PT, R57, 0x11, PT ;  /* 0x000000113900780c */ /* 0x000fc80003f64270 */
[----:B------:R-:W5:Y:S01]  /*b5e0*/  MUFU.TANH R15, R15 ;  /* 0x0000000f000f7308 */ /* 0x000f620000002400 */
[C---:B------:R-:W-:Y:S01]  /*b5f0*/  FMUL.FTZ R13, R2.reuse, R30 ;  /* 0x0000001e020d7220 */ /* 0x040fe20000410000 */
[C---:B------:R-:W-:Y:S01]  /*b600*/  FMUL.FTZ R38, R2.reuse, R48 ;  /* 0x0000003002267220 */ /* 0x040fe20000410000 */
[----:B------:R-:W-:Y:S01]  /*b610*/  ISETP.GT.AND P6, PT, R57, 0x8, PT ;  /* 0x000000083900780c */ /* 0x000fe20003fc4270 */
[----:B------:R-:W-:Y:S01]  /*b620*/  FMUL.FTZ R31, R2, R41 ;  /* 0x00000029021f7220 */ /* 0x000fe20000410000 */
[----:B0-----:R-:W-:-:S03]  /*b630*/  FSEL R3, R3, -INF , P1 ;  /* 0xff80000003037808 */ /* 0x001fc60000800000 */
[----:B------:R-:W0:Y:S01]  /*b640*/  MUFU.TANH R9, R9 ;  /* 0x0000000900097308 */ /* 0x000e220000002400 */
[----:B-1----:R-:W-:Y:S01]  /*b650*/  FSEL R8, R8, -INF , P2 ;  /* 0xff80000008087808 */ /* 0x002fe20001000000 */
[C---:B------:R-:W-:Y:S01]  /*b660*/  FMUL.FTZ R48, R2.reuse, R58 ;  /* 0x0000003a02307220 */ /* 0x040fe20000410000 */
[C---:B------:R-:W-:Y:S01]  /*b670*/  FMUL.FTZ R41, R2.reuse, R51 ;  /* 0x0000003302297220 */ /* 0x040fe20000410000 */
[C---:B------:R-:W-:Y:S01]  /*b680*/  FMUL.FTZ R58, R2.reuse, R67 ;  /* 0x00000043023a7220 */ /* 0x040fe20000410000 */
[----:B------:R-:W-:Y:S01]  /*b690*/  FMUL.FTZ R51, R2, R61 ;  /* 0x0000003d02337220 */ /* 0x000fe20000410000 */
[----:B--2---:R-:W-:Y:S02]  /*b6a0*/  FSEL R67, R20, -INF , P3 ;  /* 0xff80000014437808 */ /* 0x004fe40001800000 */
[----:B------:R-:W1:Y:S01]  /*b6b0*/  MUFU.TANH R14, R14 ;  /* 0x0000000e000e7308 */ /* 0x000e620000002400 */
[----:B------:R-:W-:Y:S01]  /*b6c0*/  ISETP.GT.AND P5, PT, R57, 0x9, PT ;  /* 0x000000093900780c */ /* 0x000fe20003fa4270 */
[C---:B------:R-:W-:Y:S01]  /*b6d0*/  FMUL.FTZ R30, R2.reuse, R40 ;  /* 0x00000028021e7220 */ /* 0x040fe20000410000 */
[----:B---3--:R-:W-:Y:S01]  /*b6e0*/  FSEL R61, R11, -INF , P6 ;  /* 0xff8000000b3d7808 */ /* 0x008fe20003000000 */
[----:B------:R-:W-:Y:S01]  /*b6f0*/  FMUL.FTZ R33, R2, R43 ;  /* 0x0000002b02217220 */ /* 0x000fe20000410000 */
[----:B------:R-:W-:-:S03]  /*b700*/  FMNMX.FTZ R20, R3, R8, !PT ;  /* 0x0000000803147209 */ /* 0x000fc60007810000 */
[----:B------:R-:W2:Y:S01]  /*b710*/  MUFU.TANH R10, R10 ;  /* 0x0000000a000a7308 */ /* 0x000ea20000002400 */
[C---:B------:R-:W-:Y:S01]  /*b720*/  FMUL.FTZ R43, R2.reuse, R53 ;  /* 0x00000035022b7220 */ /* 0x040fe20000410000 */
[C---:B------:R-:W-:Y:S01]  /*b730*/  FMUL.FTZ R53, R2.reuse, R63 ;  /* 0x0000003f02357220 */ /* 0x040fe20000410000 */
[----:B------:R-:W-:-:S05]  /*b740*/  FMUL.FTZ R24, R2, R34 ;  /* 0x0000002202187220 */ /* 0x000fca0000410000 */
[----:B------:R-:W3:Y:S01]  /*b750*/  MUFU.TANH R26, R26 ;  /* 0x0000001a001a7308 */ /* 0x000ee20000002400 */
[----:B------:R-:W-:Y:S02]  /*b760*/  ISETP.GT.AND P4, PT, R57, 0x10, PT ;  /* 0x000000103900780c */ /* 0x000fe40003f84270 */
[----:B----4-:R-:W-:Y:S02]  /*b770*/  FSEL R63, R12, -INF , P5 ;  /* 0xff8000000c3f7808 */ /* 0x010fe40002800000 */
[----:B------:R-:W-:-:S03]  /*b780*/  FMNMX.FTZ R20, R61, R20, !PT ;  /* 0x000000143d147209 */ /* 0x000fc60007810000 */
[----:B------:R-:W4:Y:S01]  /*b790*/  MUFU.TANH R13, R13 ;  /* 0x0000000d000d7308 */ /* 0x000f220000002400 */
[----:B------:R-:W-:Y:S01]  /*b7a0*/  FMUL.FTZ R25, R2, R35 ;  /* 0x0000002302197220 */ /* 0x000fe20000410000 */
[----:B-----5:R-:W-:-:S06]  /*b7b0*/  FSEL R15, R15, -INF , P4 ;  /* 0xff8000000f0f7808 */ /* 0x020fcc0002000000 */
[----:B------:R-:W5:Y:S01]  /*b7c0*/  MUFU.TANH R27, R27 ;  /* 0x0000001b001b7308 */ /* 0x000f620000002400 */
[----:B------:R-:W-:Y:S01]  /*b7d0*/  FMNMX.FTZ R20, R63, R20, !PT ;  /* 0x000000143f147209 */ /* 0x000fe20007810000 */
[----:B------:R-:W-:Y:S01]  /*b7e0*/  FMUL.FTZ R34, R2, R44 ;  /* 0x0000002c02227220 */ /* 0x000fe20000410000 */
[----:B0-----:R-:W-:-:S05]  /*b7f0*/  FSEL R9, R9, -INF , P1 ;  /* 0xff80000009097808 */ /* 0x001fca0000800000 */
[----:B------:R-:W0:Y:S01]  /*b800*/  MUFU.TANH R30, R30 ;  /* 0x0000001e001e7308 */ /* 0x000e220000002400 */
[----:B------:R-:W-:Y:S01]  /*b810*/  ISETP.GT.AND P1, PT, R57, 0x18, PT ;  /* 0x000000183900780c */ /* 0x000fe20003f24270 */
[----:B------:R-:W-:Y:S01]  /*b820*/  FMUL.FTZ R35, R2, R45 ;  /* 0x0000002d02237220 */ /* 0x000fe20000410000 */
[----:B------:R-:W-:-:S05]  /*b830*/  FMNMX.FTZ R20, R15, R20, !PT ;  /* 0x000000140f147209 */ /* 0x000fca0007810000 */
[----:B------:R-:W0:Y:S01]  /*b840*/  MUFU.TANH R24, R24 ;  /* 0x0000001800187308 */ /* 0x000e220000002400 */
[----:B-1----:R-:W-:Y:S01]  /*b850*/  FSEL R11, R14, -INF , P5 ;  /* 0xff8000000e0b7808 */ /* 0x002fe20002800000 */
[----:B------:R-:W-:Y:S01]  /*b860*/  FMUL.FTZ R14, R2, R71 ;  /* 0x00000047020e7220 */ /* 0x000fe20000410000 */
[----:B--2---:R-:W-:-:S05]  /*b870*/  FSEL R10, R10, -INF , P2 ;  /* 0xff8000000a0a7808 */ /* 0x004fca0001000000 */
[----:B------:R-:W1:Y:S01]  /*b880*/  MUFU.TANH R31, R31 ;  /* 0x0000001f001f7308 */ /* 0x000e620000002400 */
[----:B------:R-:W-:Y:S01]  /*b890*/  FMUL.FTZ R29, R2, R39 ;  /* 0x00000027021d7220 */ /* 0x000fe20000410000 */
[----:B------:R-:W-:Y:S02]  /*b8a0*/  ISETP.GT.AND P2, PT, R57, 0x19, PT ;  /* 0x000000193900780c */ /* 0x000fe40003f44270 */
[----:B---3--:R-:W-:Y:S02]  /*b8b0*/  FSEL R71, R26, -INF , P1 ;  /* 0xff8000001a477808 */ /* 0x008fe40000800000 */
[----:B------:R-:W-:Y:S02]  /*b8c0*/  FMNMX.FTZ R20, R67, R20, !PT ;  /* 0x0000001443147209 */ /* 0x000fe40007810000 */
[----:B------:R-:W2:Y:S01]  /*b8d0*/  MUFU.TANH R25, R25 ;  /* 0x0000001900197308 */ /* 0x000ea20000002400 */
[----:B----4-:R-:W-:Y:S01]  /*b8e0*/  FSEL R13, R13, -INF , P6 ;  /* 0xff8000000d0d7808 */ /* 0x010fe20003000000 */
[----:B------:R-:W-:Y:S01]  /*b8f0*/  FMUL.FTZ R32, R2, R42 ;  /* 0x0000002a02207220 */ /* 0x000fe20000410000 */
[----:B------:R-:W-:-:S05]  /*b900*/  ISETP.GT.AND P6, PT, R57, 0x20, PT ;  /* 0x000000203900780c */ /* 0x000fca0003fc4270 */
[----:B------:R-:W3:Y:S01]  /*b910*/  MUFU.TANH R34, R34 ;  /* 0x0000002200227308 */ /* 0x000ee20000002400 */
[----:B-----5:R-:W-:Y:S01]  /*b920*/  FSEL R27, R27, -INF , P2 ;  /* 0xff8000001b1b7808 */ /* 0x020fe20001000000 */
[----:B------:R-:W-:Y:S01]  /*b930*/  FMUL.FTZ R39, R2, R49 ;  /* 0x0000003102277220 */ /* 0x000fe20000410000 */
[----:B------:R-:W-:-:S05]  /*b940*/  FMNMX.FTZ R20, R71, R20, !PT ;  /* 0x0000001447147209 */ /* 0x000fca0007810000 */
[----:B------:R-:W4:Y:S01]  /*b950*/  MUFU.TANH R28, R28 ;  /* 0x0000001c001c7308 */ /* 0x000f220000002400 */
[----:B------:R-:W-:Y:S01]  /*b960*/  ISETP.GT.AND P5, PT, R57, 0x21, PT ;  /* 0x000000213900780c */ /* 0x000fe20003fa4270 */
[----:B------:R-:W-:Y:S01]  /*b970*/  FMUL.FTZ R42, R2, R52 ;  /* 0x00000034022a7220 */ /* 0x000fe20000410000 */
[----:B0-----:R-:W-:-:S05]  /*b980*/  FSEL R93, R30, -INF , P6 ;  /* 0xff8000001e5d7808 */ /* 0x001fca0003000000 */
[----:B------:R-:W0:Y:S01]  /*b990*/  MUFU.TANH R35, R35 ;  /* 0x0000002300237308 */ /* 0x000e220000002400 */
[----:B------:R-:W-:Y:S01]  /*b9a0*/  FMNMX.FTZ R20, R27, R20, !PT ;  /* 0x000000141b147209 */ /* 0x000fe20007810000 */
[C---:B------:R-:W-:Y:S01]  /*b9b0*/  FMUL.FTZ R45, R2.reuse, R55 ;  /* 0x00000037022d7220 */ /* 0x040fe20000410000 */
[----:B------:R-:W-:-:S05]  /*b9c0*/  FMUL.FTZ R55, R2, R65 ;  /* 0x0000004102377220 */ /* 0x000fca0000410000 */
[----:B------:R-:W5:Y:S01]  /*b9d0*/  MUFU.TANH R29, R29 ;  /* 0x0000001d001d7308 */ /* 0x000f620000002400 */
[----:B------:R-:W-:Y:S01]  /*b9e0*/  FSEL R65, R24, -INF , P4 ;  /* 0xff80000018417808 */ /* 0x000fe20002000000 */
[----:B------:R-:W-:Y:S01]  /*b9f0*/  FMUL.FTZ R36, R2, R46 ;  /* 0x0000002e02247220 */ /* 0x000fe20000410000 */
[----:B------:R-:W-:-:S05]  /*ba00*/  ISETP.GT.AND P4, PT, R57, 0x28, PT ;  /* 0x000000283900780c */ /* 0x000fca0003f84270 */
[----:B------:R-:W5:Y:S01]  /*ba10*/  MUFU.TANH R38, R38 ;  /* 0x0000002600267308 */ /* 0x000f620000002400 */
[----:B-1----:R-:W-:Y:S02]  /*ba20*/  FSEL R31, R31, -INF , P5 ;  /* 0xff8000001f1f7808 */ /* 0x002fe40002800000 */
[----:B------:R-:W-:-:S05]  /*ba30*/  FMNMX.FTZ R20, R93, R20, !PT ;  /* 0x000000145d147209 */ /* 0x000fca0007810000 */
[----:B------:R-:W1:Y:S01]  /*ba40*/  MUFU.TANH R32, R32 ;  /* 0x0000002000207308 */ /* 0x000e620000002400 */
[----:B--2---:R-:W-:Y:S01]  /*ba50*/  FSEL R25, R25, -INF , P3 ;  /* 0xff80000019197808 */ /* 0x004fe20001800000 */
[----:B------:R-:W-:Y:S01]  /*ba60*/  FMUL.FTZ R40, R2, R50 ;  /* 0x0000003202287220 */ /* 0x000fe20000410000 */
[----:B------:R-:W-:-:S05]  /*ba70*/  ISETP.GT.AND P3, PT, R57, 0x29, PT ;  /* 0x000000293900780c */ /* 0x000fca0003f64270 */
[----:B------:R-:W2:Y:S01]  /*ba80*/  MUFU.TANH R39, R39 ;  /* 0x0000002700277308 */ /* 0x000ea20000002400 */
[----:B---3--:R-:W-:Y:S01]  /*ba90*/  FSEL R95, R34, -INF , P4 ;  /* 0xff800000225f7808 */ /* 0x008fe20002000000 */
[C---:B------:R-:W-:Y:S01]  /*baa0*/  FMUL.FTZ R46, R2.reuse, R56 ;  /* 0x00000038022e7220 */ /* 0x040fe20000410000 */
[----:B------:R-:W-:Y:S01]  /*bab0*/  FMNMX.FTZ R20, R31, R20, !PT ;  /* 0x000000141f147209 */ /* 0x000fe20007810000 */
[----:B------:R-:W-:-:S04]  /*bac0*/  FMUL.FTZ R50, R2, R60 ;  /* 0x0000003c02327220 */ /* 0x000fc80000410000 */
[----:B------:R-:W3:Y:S01]  /*bad0*/  MUFU.TANH R33, R33 ;  /* 0x0000002100217308 */ /* 0x000ee20000002400 */
[----:B------:R-:W-:Y:S01]  /*bae0*/  FMUL.FTZ R60, R2, R69 ;  /* 0x00000045023c7220 */ /* 0x000fe20000410000 */
[----:B----4-:R-:W-:-:S06]  /*baf0*/  FSEL R69, R28, -INF , P1 ;  /* 0xff8000001c457808 */ /* 0x010fcc0000800000 */
[----:B------:R-:W4:Y:S01]  /*bb00*/  MUFU.TANH R42, R42 ;  /* 0x0000002a002a7308 */ /* 0x000f220000002400 */
[----:B------:R-:W-:Y:S02]  /*bb10*/  ISETP.GT.AND P1, PT, R57, 0x30, PT ;  /* 0x000000303900780c */ /* 0x000fe40003f24270 */
[----:B0-----:R-:W-:Y:S02]  /*bb20*/  FSEL R35, R35, -INF , P3 ;  /* 0xff80000023237808 */ /* 0x001fe40001800000 */
[----:B------:R-:W-:-:S03]  /*bb30*/  FMNMX.FTZ R20, R95, R20, !PT ;  /* 0x000000145f147209 */ /* 0x000fc60007810000 */
[----:B------:R-:W0:Y:S01]  /*bb40*/  MUFU.TANH R36, R36 ;  /* 0x0000002400247308 */ /* 0x000e220000002400 */
[----:B-----5:R-:W-:Y:S02]  /*bb50*/  FSEL R29, R29, -INF , P2 ;  /* 0xff8000001d1d7808 */ /* 0x020fe40001000000 */
[----:B------:R-:W-:-:S05]  /*bb60*/  ISETP.GT.AND P2, PT, R57, 0x31, PT ;  /* 0x000000313900780c */ /* 0x000fca0003f44270 */
[----:B------:R-:W5:Y:S01]  /*bb70*/  MUFU.TANH R43, R43 ;  /* 0x0000002b002b7308 */ /* 0x000f620000002400 */
[----:B------:R-:W-:Y:S02]  /*bb80*/  FSEL R99, R38, -INF , P1 ;  /* 0xff80000026637808 */ /* 0x000fe40000800000 */
[----:B------:R-:W-:-:S05]  /*bb90*/  FMNMX.FTZ R20, R35, R20, !PT ;  /* 0x0000001423147209 */ /* 0x000fca0007810000 */
[----:B------:R-:W5:Y:S01]  /*bba0*/  MUFU.TANH R37, R37 ;  /* 0x0000002500257308 */ /* 0x000f620000002400 */
[----:B-1----:R-:W-:Y:S01]  /*bbb0*/  FSEL R91, R32, -INF , P6 ;  /* 0xff800000205b7808 */ /* 0x002fe20003000000 */
[----:B------:R-:W-:Y:S01]  /*bbc0*/  FMUL.FTZ R44, R2, R54 ;  /* 0x00000036022c7220 */ /* 0x000fe20000410000 */
[----:B------:R-:W-:-:S05]  /*bbd0*/  ISETP.GT.AND P6, PT, R57, 0x38, PT ;  /* 0x000000383900780c */ /* 0x000fca0003fc4270 */
[----:B------:R-:W1:Y:S01]  /*bbe0*/  MUFU.TANH R46, R46 ;  /* 0x0000002e002e7308 */ /* 0x000e620000002400 */
[----:B--2---:R-:W-:Y:S02]  /*bbf0*/  FSEL R39, R39, -INF , P2 ;  /* 0xff80000027277808 */ /* 0x004fe40001000000 */
[----:B------:R-:W-:-:S05]  /*bc00*/  FMNMX.FTZ R20, R99, R20, !PT ;  /* 0x0000001463147209 */ /* 0x000fca0007810000 */
[----:B------:R-:W2:Y:S01]  /*bc10*/  MUFU.TANH R40, R40 ;  /* 0x0000002800287308 */ /* 0x000ea20000002400 */
[----:B---3--:R-:W-:Y:S01]  /*bc20*/  FSEL R33, R33, -INF , P5 ;  /* 0xff80000021217808 */ /* 0x008fe20002800000 */
[----:B------:R-:W-:Y:S01]  /*bc30*/  FMUL.FTZ R54, R2, R64 ;  /* 0x0000004002367220 */ /* 0x000fe20000410000 */
[----:B------:R-:W-:-:S05]  /*bc40*/  ISETP.GT.AND P5, PT, R57, 0x39, PT ;  /* 0x000000393900780c */ /* 0x000fca0003fa4270 */
[----:B------:R-:W3:Y:S01]  /*bc50*/  MUFU.TANH R47, R47 ;  /* 0x0000002f002f7308 */ /* 0x000ee20000002400 */
[----:B----4-:R-:W-:Y:S02]  /*bc60*/  FSEL R101, R42, -INF , P6 ;  /* 0xff8000002a657808 */ /* 0x010fe40003000000 */
[----:B------:R-:W-:Y:S01]  /*bc70*/  FMNMX.FTZ R20, R39, R20, !PT ;  /* 0x0000001427147209 */ /* 0x000fe20007810000 */
[----:B------:R-:W-:-:S04]  /*bc80*/  FMUL.FTZ R117, R2, R73 ;  /* 0x0000004902757220 */ /* 0x000fc80000410000 */
[----:B------:R-:W4:Y:S01]  /*bc90*/  MUFU.TANH R41, R41 ;  /* 0x0000002900297308 */ /* 0x000f220000002400 */
[----:B0-----:R-:W-:Y:S02]  /*bca0*/  FSEL R73, R36, -INF , P4 ;  /* 0xff80000024497808 */ /* 0x001fe40002000000 */
[----:B------:R-:W-:-:S05]  /*bcb0*/  ISETP.GT.AND P4, PT, R57, 0x40, PT ;  /* 0x000000403900780c */ /* 0x000fca0003f84270 */
[----:B------:R-:W0:Y:S01]  /*bcc0*/  MUFU.TANH R50, R50 ;  /* 0x0000003200327308 */ /* 0x000e220000002400 */
[----:B-----5:R-:W-:Y:S02]  /*bcd0*/  FSEL R43, R43, -INF , P5 ;  /* 0xff8000002b2b7808 */ /* 0x020fe40002800000 */
[----:B------:R-:W-:-:S05]  /*bce0*/  FMNMX.FTZ R20, R101, R20, !PT ;  /* 0x0000001465147209 */ /* 0x000fca0007810000 */
[----:B------:R-:W5:Y:S01]  /*bcf0*/  MUFU.TANH R44, R44 ;  /* 0x0000002c002c7308 */ /* 0x000f620000002400 */
[----:B------:R-:W-:Y:S01]  /*bd00*/  FSEL R37, R37, -INF , P3 ;  /* 0xff80000025257808 */ /* 0x000fe20001800000 */
[----:B------:R-:W-:Y:S01]  /*bd10*/  FMUL.FTZ R49, R2, R59 ;  /* 0x0000003b02317220 */ /* 0x000fe20000410000 */
[----:B------:R-:W-:-:S05]  /*bd20*/  ISETP.GT.AND P3, PT, R57, 0x41, PT ;  /* 0x000000413900780c */ /* 0x000fca0003f64270 */
[----:B------:R-:W5:Y:S01]  /*bd30*/  MUFU.TANH R51, R51 ;  /* 0x0000003300337308 */ /* 0x000f620000002400 */
[----:B-1----:R-:W-:Y:S01]  /*bd40*/  FSEL R107, R46, -INF , P4 ;  /* 0xff8000002e6b7808 */ /* 0x002fe20002000000 */
[----:B------:R-:W-:Y:S01]  /*bd50*/  FMUL.FTZ R59, R2, R68 ;  /* 0x00000044023b7220 */ /* 0x000fe20000410000 */
[----:B------:R-:W-:-:S05]  /*bd60*/  FMNMX.FTZ R20, R43, R20, !PT ;  /* 0x000000142b147209 */ /* 0x000fca0007810000 */
[----:B------:R-:W1:Y:S01]  /*bd70*/  MUFU.TANH R45, R45 ;  /* 0x0000002d002d7308 */ /* 0x000e620000002400 */
[----:B--2---:R-:W-:Y:S02]  /*bd80*/  FSEL R97, R40, -INF , P1 ;  /* 0xff80000028617808 */ /* 0x004fe40000800000 */
[----:B------:R-:W-:-:S05]  /*bd90*/  ISETP.GT.AND P1, PT, R57, 0x48, PT ;  /* 0x000000483900780c */ /* 0x000fca0003f24270 */
[----:B------:R-:W2:Y:S01]  /*bda0*/  MUFU.TANH R54, R54 ;  /* 0x0000003600367308 */ /* 0x000ea20000002400 */
[----:B---3--:R-:W-:Y:S02]  /*bdb0*/  FSEL R47, R47, -INF , P3 ;  /* 0xff8000002f2f7808 */ /* 0x008fe40001800000 */
[----:B------:R-:W-:-:S05]  /*bdc0*/  FMNMX.FTZ R24, R107, R20, !PT ;  /* 0x000000146b187209 */ /* 0x000fca0007810000 */
[----:B------:R-:W3:Y:S01]  /*bdd0*/  MUFU.TANH R48, R48 ;  /* 0x0000003000307308 */ /* 0x000ee20000002400 */
[----:B----4-:R-:W-:Y:S01]  /*bde0*/  FSEL R41, R41, -INF , P2 ;  /* 0xff80000029297808 */ /* 0x010fe20001000000 */
[----:B------:R-:W-:Y:S01]  /*bdf0*/  FMUL.FTZ R52, R2, R62 ;  /* 0x0000003e02347220 */ /* 0x000fe20000410000 */
[----:B------:R-:W-:-:S05]  /*be00*/  ISETP.GT.AND P2, PT, R57, 0x49, PT ;  /* 0x000000493900780c */ /* 0x000fca0003f44270 */
[----:B------:R-:W4:Y:S01]  /*be10*/  MUFU.TANH R55, R55 ;  /* 0x0000003700377308 */ /* 0x000f220000002400 */
[----:B0-----:R-:W-:Y:S01]  /*be20*/  FSEL R109, R50, -INF , P1 ;  /* 0xff800000326d7808 */ /* 0x001fe20000800000 */
[C---:B------:R-:W-:Y:S01]  /*be30*/  FMUL.FTZ R119, R2.reuse, R72 ;  /* 0x0000004802777220 */ /* 0x040fe20000410000 */
[----:B------:R-:W-:Y:S01]  /*be40*/  FMNMX.FTZ R24, R47, R24, !PT ;  /* 0x000000182f187209 */ /* 0x000fe20007810000 */
[----:B------:R-:W-:-:S04]  /*be50*/  FMUL.FTZ R121, R2, R75 ;  /* 0x0000004b02797220 */ /* 0x000fc80000410000 */
[----:B------:R-:W0:Y:S01]  /*be60*/  MUFU.TANH R49, R49 ;  /* 0x0000003100317308 */ /* 0x000e220000002400 */
[----:B-----5:R-:W-:Y:S01]  /*be70*/  FSEL R75, R44, -INF , P6 ;  /* 0xff8000002c4b7808 */ /* 0x020fe20003000000 */
[----:B------:R-:W-:Y:S01]  /*be80*/  FMUL.FTZ R56, R2, R66 ;  /* 0x0000004202387220 */ /* 0x000fe20000410000 */
        /* <DEDUP_REMOVED lines=16> */
[----:B----4-:R-:W-:Y:S01]  /*bf90*/  FSEL R55, R55, -INF , P5 ;  /* 0xff80000037377808 */ /* 0x010fe20002800000 */
[----:B------:R-:W-:Y:S01]  /*bfa0*/  FMUL.FTZ R20, R2, R77 ;  /* 0x0000004d02147220 */ /* 0x000fe20000410000 */
[----:B------:R-:W-:-:S05]  /*bfb0*/  FMNMX.FTZ R26, R111, R24, !PT ;  /* 0x000000186f1a7209 */ /* 0x000fca0007810000 */
[----:B------:R-:W4:Y:S01]  /*bfc0*/  MUFU.TANH R56, R56 ;  /* 0x0000003800387308 */ /* 0x000f220000002400 */
[----:B0-----:R-:W-:Y:S01]  /*bfd0*/  FSEL R49, R49, -INF , P3 ;  /* 0xff80000031317808 */ /* 0x001fe20001800000 */
[----:B------:R-:W-:Y:S01]  /*bfe0*/  FMUL.FTZ R80, R2, R80 ;  /* 0x0000005002507220 */ /* 0x000fe20000410000 */
        /* <DEDUP_REMOVED lines=13> */
[----:B--2---:R-:W-:Y:S01]  /*c0c0*/  FSEL R77, R52, -INF , P1 ;  /* 0xff800000344d7808 */ /* 0x004fe20000800000 */
[----:B------:R-:W-:Y:S01]  /*c0d0*/  FMUL.FTZ R84, R2, R84 ;  /* 0x0000005402547220 */ /* 0x000fe20000410000 */
[----:B------:R-:W-:-:S05]  /*c0e0*/  ISETP.GT.AND P1, PT, R57, 0x61, PT ;  /* 0x000000613900780c */ /* 0x000fca0003f24270 */
[----:B------:R-:W2:Y:S01]  /*c0f0*/  MUFU.TANH R20, R20 ;  /* 0x0000001400147308 */ /* 0x000ea20000002400 */
[----:B---3--:R-:W-:Y:S02]  /*c100*/  FSEL R119, R119, -INF , P2 ;  /* 0xff80000077777808 */ /* 0x008fe40001000000 */
[----:B------:R-:W-:-:S05]  /*c110*/  FMNMX.FTZ R26, R113, R26, !PT ;  /* 0x0000001a711a7209 */ /* 0x000fca0007810000 */
[----:B------:R-:W3:Y:S01]  /*c120*/  MUFU.TANH R14, R14 ;  /* 0x0000000e000e7308 */ /* 0x000ee20000002400 */
[----:B----4-:R-:W-:Y:S02]  /*c130*/  FSEL R81, R56, -INF , P6 ;  /* 0xff80000038517808 */ /* 0x010fe40003000000 */
[----:B------:R-:W-:-:S05]  /*c140*/  ISETP.GT.AND P6, PT, R57, 0x68, PT ;  /* 0x000000683900780c */ /* 0x000fca0003fc4270 */
[----:B------:R-:W4:Y:S01]  /*c150*/  MUFU.TANH R80, R80 ;  /* 0x0000005000507308 */ /* 0x000f220000002400 */
[----:B0-----:R-:W-:Y:S02]  /*c160*/  FSEL R117, R117, -INF , P1 ;  /* 0xff80000075757808 */ /* 0x001fe40000800000 */
[----:B------:R-:W-:Y:S01]  /*c170*/  FMNMX.FTZ R28, R119, R26, !PT ;  /* 0x0000001a771c7209 */ /* 0x000fe20007810000 */
[----:B------:R-:W-:-:S04]  /*c180*/  FMUL.FTZ R26, R2, R85 ;  /* 0x00000055021a7220 */ /* 0x000fc80000410000 */
[----:B------:R-:W0:Y:S01]  /*c190*/  MUFU.TANH R123, R123 ;  /* 0x0000007b007b7308 */ /* 0x000e220000002400 */
[----:B-----5:R-:W-:Y:S02]  /*c1a0*/  FSEL R115, R58, -INF , P5 ;  /* 0xff8000003a737808 */ /* 0x020fe40002800000 */
[----:B------:R-:W-:-:S05]  /*c1b0*/  ISETP.GT.AND P5, PT, R57, 0x69, PT ;  /* 0x000000693900780c */ /* 0x000fca0003fa4270 */
[----:B------:R-:W5:Y:S01]  /*c1c0*/  MUFU.TANH R24, R24 ;  /* 0x0000001800187308 */ /* 0x000f620000002400 */
[----:B------:R-:W-:Y:S02]  /*c1d0*/  FSEL R129, R129, -INF , P6 ;  /* 0xff80000081817808 */ /* 0x000fe40003000000 */
[----:B------:R-:W-:-:S05]  /*c1e0*/  FMNMX.FTZ R28, R117, R28, !PT ;  /* 0x0000001c751c7209 */ /* 0x000fca0007810000 */
[----:B------:R-:W5:Y:S01]  /*c1f0*/  MUFU.TANH R121, R121 ;  /* 0x0000007900797308 */ /* 0x000f620000002400 */
[----:B-1----:R-:W-:Y:S02]  /*c200*/  FSEL R85, R12, -INF , P4 ;  /* 0xff8000000c557808 */ /* 0x002fe40002000000 */
[----:B------:R-:W-:-:S05]  /*c210*/  ISETP.GT.AND P4, PT, R57, 0x70, PT ;  /* 0x000000703900780c */ /* 0x000fca0003f84270 */
[----:B------:R-:W1:Y:S01]  /*c220*/  MUFU.TANH R84, R84 ;  /* 0x0000005400547308 */ /* 0x000e620000002400 */
[----:B--2---:R-:W-:Y:S02]  /*c230*/  FSEL R127, R20, -INF , P5 ;  /* 0xff800000147f7808 */ /* 0x004fe40002800000 */
[----:B------:R-:W-:-:S05]  /*c240*/  FMNMX.FTZ R28, R129, R28, !PT ;  /* 0x0000001c811c7209 */ /* 0x000fca0007810000 */
[----:B------:R-:W2:Y:S01]  /*c250*/  MUFU.TANH R26, R26 ;  /* 0x0000001a001a7308 */ /* 0x000ea20000002400 */
[----:B---3--:R-:W-:Y:S02]  /*c260*/  FSEL R125, R14, -INF , P3 ;  /* 0xff8000000e7d7808 */ /* 0x008fe40001800000 */
[----:B------:R-:W-:Y:S02]  /*c270*/  ISETP.GT.AND P3, PT, R57, 0x71, PT ;  /* 0x000000713900780c */ /* 0x000fe40003f64270 */
[----:B----4-:R-:W-:Y:S02]  /*c280*/  FSEL R135, R80, -INF , P4 ;  /* 0xff80000050877808 */ /* 0x010fe40002000000 */
[----:B------:R-:W-:Y:S02]  /*c290*/  FMNMX.FTZ R28, R127, R28, !PT ;  /* 0x0000001c7f1c7209 */ /* 0x000fe40007810000 */
[----:B0-----:R-:W-:Y:S02]  /*c2a0*/  FSEL R123, R123, -INF , P2 ;  /* 0xff8000007b7b7808 */ /* 0x001fe40001000000 */
[----:B------:R-:W-:-:S02]  /*c2b0*/  ISETP.GT.AND P2, PT, R57, 0x78, PT ;  /* 0x000000783900780c */ /* 0x000fc40003f44270 */
[----:B-----5:R-:W-:Y:S02]  /*c2c0*/  FSEL R133, R24, -INF , P3 ;  /* 0xff80000018857808 */ /* 0x020fe40001800000 */
[----:B------:R-:W-:Y:S02]  /*c2d0*/  FMNMX.FTZ R28, R135, R28, !PT ;  /* 0x0000001c871c7209 */ /* 0x000fe40007810000 */
[----:B------:R-:W-:Y:S02]  /*c2e0*/  FMNMX.FTZ R20, R9, R10, !PT ;  /* 0x0000000a09147209 */ /* 0x000fe40007810000 */
[----:B------:R-:W-:Y:S02]  /*c2f0*/  FSEL R121, R121, -INF , P1 ;  /* 0xff80000079797808 */ /* 0x000fe40000800000 */
[----:B------:R-:W-:Y:S02]  /*c300*/  ISETP.GT.AND P1, PT, R57, 0x79, PT ;  /* 0x000000793900780c */ /* 0x000fe40003f24270 */
[----:B-1----:R-:W-:-:S02]  /*c310*/  FSEL R131, R84, -INF , P2 ;  /* 0xff80000054837808 */ /* 0x002fc40001000000 */
[----:B------:R-:W-:Y:S02]  /*c320*/  FMNMX.FTZ R28, R133, R28, !PT ;  /* 0x0000001c851c7209 */ /* 0x000fe40007810000 */
[----:B------:R-:W-:Y:S02]  /*c330*/  FMNMX.FTZ R20, R13, R20, !PT ;  /* 0x000000140d147209 */ /* 0x000fe40007810000 */
[----:B--2---:R-:W-:Y:S02]  /*c340*/  FSEL R57, R26, -INF , P1 ;  /* 0xff8000001a397808 */ /* 0x004fe40000800000 */
        /* <DEDUP_REMOVED lines=14> */
[----:B------:R-:W-:Y:S01]  /*c430*/  FMNMX.FTZ R28, R41, R28, !PT ;  /* 0x0000001c291c7209 */ /* 0x000fe20007810000 */
[----:B------:R-:W0:Y:S03]  /*c440*/  SHFL.BFLY PT, R45, R14, 0x1, 0x1f ;  /* 0x0c201f000e2d7f89 */ /* 0x000e2600000e0000 */
[----:B------:R-:W-:-:S04]  /*c450*/  FMNMX.FTZ R28, R75, R28, !PT ;  /* 0x0000001c4b1c7209 */ /* 0x000fc80007810000 */
[----:B------:R-:W-:-:S04]  /*c460*/  FMNMX.FTZ R28, R103, R28, !PT ;  /* 0x0000001c671c7209 */ /* 0x000fc80007810000 */
[----:B------:R-:W-:-:S04]  /*c470*/  FMNMX.FTZ R28, R105, R28, !PT ;  /* 0x0000001c691c7209 */ /* 0x000fc80007810000 */
[----:B------:R-:W-:-:S04]  /*c480*/  FMNMX.FTZ R28, R49, R28, !PT ;  /* 0x0000001c311c7209 */ /* 0x000fc80007810000 */
[----:B------:R-:W-:Y:S01]  /*c490*/  FMNMX.FTZ R28, R77, R28, !PT ;  /* 0x0000001c4d1c7209 */ /* 0x000fe20007810000 */
[----:B------:R-:W-:-:S03]  /*c4a0*/  FMUL.FTZ R34, R2, R78 ;  /* 0x0000004e02227220 */ /* 0x000fc60000410000 */
[----:B------:R-:W-:Y:S01]  /*c4b0*/  FMNMX.FTZ R32, R53, R28, !PT ;  /* 0x0000001c35207209 */ /* 0x000fe20007810000 */
[----:B------:R-:W-:Y:S01]  /*c4c0*/  IMAD.U32 R44, RZ, RZ, UR4 ;  /* 0x00000004ff2c7e24 */ /* 0x000fe2000f8e00ff */
[----:B0-----:R-:W-:Y:S01]  /*c4d0*/  FMNMX.FTZ R45, R14, R45, !PT ;  /* 0x0000002d0e2d7209 */ /* 0x001fe20007810000 */
[C---:B------:R-:W-:Y:S01]  /*c4e0*/  FMUL.FTZ R38, R2.reuse, R79 ;  /* 0x0000004f02267220 */ /* 0x040fe20000410000 */
[----:B------:R-:W-:Y:S01]  /*c4f0*/  FMNMX.FTZ R32, R81, R32, !PT ;  /* 0x0000002051207209 */ /* 0x000fe20007810000 */
[----:B------:R-:W0:Y:S01]  /*c500*/  MUFU.TANH R34, R34 ;  /* 0x0000002200227308 */ /* 0x000e220000002400 */
[----:B------:R-:W-:Y:S01]  /*c510*/  FMUL.FTZ R36, R2, R82 ;  /* 0x0000005202247220 */ /* 0x000fe20000410000 */
[----:B------:R-:W-:-:S01]  /*c520*/  FFMA.FTZ R12, R45, R44, -8 ;  /* 0xc10000002d0c7423 */ /* 0x000fc2000001002c */
[----:B------:R-:W-:Y:S02]  /*c530*/  FMNMX.FTZ R32, R115, R32, !PT ;  /* 0x0000002073207209 */ /* 0x000fe40007810000 */
[----:B------:R-:W-:Y:S01]  /*c540*/  FSETP.NEU.FTZ.AND P0, PT, R45, -INF , PT ;  /* 0xff8000002d00780b */ /* 0x000fe20003f1d000 */
[----:B------:R-:W-:Y:S01]  /*c550*/  FMUL.FTZ R79, R2, R83 ;  /* 0x00000053024f7220 */ /* 0x000fe20000410000 */
[----:B------:R-:W-:Y:S01]  /*c560*/  FMNMX.FTZ R32, R85, R32, !PT ;  /* 0x0000002055207209 */ /* 0x000fe20007810000 */
[----:B------:R-:W1:Y:S01]  /*c570*/  MUFU.TANH R38, R38 ;  /* 0x0000002600267308 */ /* 0x000e620000002400 */
[----:B------:R-:W-:Y:S01]  /*c580*/  FSEL R12, R12, RZ, P0 ;  /* 0x000000ff0c0c7208 */ /* 0x000fe20000000000 */
[----:B------:R-:W-:Y:S01]  /*c590*/  FMUL.FTZ R83, R2, R86 ;  /* 0x0000005602537220 */ /* 0x000fe20000410000 */
[----:B------:R-:W-:-:S05]  /*c5a0*/  FMNMX.FTZ R40, R125, R32, !PT ;  /* 0x000000207d287209 */ /* 0x000fca0007810000 */
[----:B------:R-:W-:Y:S01]  /*c5b0*/  MUFU.TANH R36, R36 ;  /* 0x0000002400247308 */ /* 0x000fe20000002400 */
[----:B------:R-:W-:-:S01]  /*c5c0*/  FFMA.FTZ R14, R61, R44, -R12 ;  /* 0x0000002c3d0e7223 */ /* 0x000fc2000001080c */
[--C-:B------:R-:W-:Y:S01]  /*c5d0*/  FFMA.FTZ R61, R63, R44, -R12.reuse ;  /* 0x0000002c3f3d7223 */ /* 0x100fe2000001080c */
[----:B------:R-:W-:Y:S01]  /*c5e0*/  FMNMX.FTZ R40, R123, R40, !PT ;  /* 0x000000287b287209 */ /* 0x000fe20007810000 */
[----:B------:R-:W-:Y:S01]  /*c5f0*/  FMUL.FTZ R87, R2, R87 ;  /* 0x0000005702577220 */ /* 0x000fe20000410000 */
[----:B------:R-:W-:-:S03]  /*c600*/  FFMA.FTZ R63, R27, R44, -R12 ;  /* 0x0000002c1b3f7223 */ /* 0x000fc6000001080c */
[----:B------:R-:W2:Y:S01]  /*c610*/  MUFU.TANH R79, R79 ;  /* 0x0000004f004f7308 */ /* 0x000ea20000002400 */
[----:B------:R-:W-:-:S01]  /*c620*/  FFMA.FTZ R67, R67, R44, -R12 ;  /* 0x0000002c43437223 */ /* 0x000fc2000001080c */
[-CC-:B------:R-:W-:Y:S01]  /*c630*/  FFMA.FTZ R27, R31, R44.reuse, -R12.reuse ;  /* 0x0000002c1f1b7223 */ /* 0x180fe2000001080c */
[----:B------:R-:W-:-:S01]  /*c640*/  FFMA.FTZ R31, R39, R44, -R12 ;  /* 0x0000002c271f7223 */ /* 0x000fc2000001080c */
[----:B0-----:R-:W-:Y:S02]  /*c650*/  FSEL R39, R34, -INF , P6 ;  /* 0xff80000022277808 */ /* 0x001fe40003000000 */
[----:B------:R-:W-:Y:S02]  /*c660*/  FMNMX.FTZ R40, R121, R40, !PT ;  /* 0x0000002879287209 */ /* 0x000fe40007810000 */
[----:B------:R-:W0:Y:S01]  /*c670*/  MUFU.TANH R83, R83 ;  /* 0x0000005300537308 */ /* 0x000e220000002400 */
[----:B------:R-:W-:-:S01]  /*c680*/  FFMA.FTZ R71, R71, R44, -R12 ;  /* 0x0000002c47477223 */ /* 0x000fc2000001080c */
[----:B------:R-:W-:-:S06]  /*c690*/  FMNMX.FTZ R40, R39, R40, !PT ;  /* 0x0000002827287209 */ /* 0x000fcc0007810000 */
[----:B------:R3:W-:Y:S08]  /*c6a0*/  MUFU.EX2 R20, R67 ;  /* 0x0000004300147308 */ /* 0x0007f00000000800 */
[----:B------:R-:W4:Y:S01]  /*c6b0*/  MUFU.TANH R87, R87 ;  /* 0x0000005700577308 */ /* 0x000f220000002400 */
[----:B---3--:R-:W-:-:S01]  /*c6c0*/  FFMA.FTZ R67, R43, R44, -R12 ;  /* 0x0000002c2b437223 */ /* 0x008fc2000001080c */
[----:B-1----:R-:W-:-:S04]  /*c6d0*/  FSEL R43, R38, -INF , P5 ;  /* 0xff800000262b7808 */ /* 0x002fc80002800000 */
[----:B------:R-:W-:Y:S02]  /*c6e0*/  FMNMX.FTZ R40, R43, R40, !PT ;  /* 0x000000282b287209 */ /* 0x000fe40007810000 */
[----:B------:R1:W-:Y:S01]  /*c6f0*/  MUFU.EX2 R24, R71 ;  /* 0x0000004700187308 */ /* 0x0003e20000000800 */
[----:B--2---:R-:W-:Y:S02]  /*c700*/  FSEL R79, R79, -INF , P3 ;  /* 0xff8000004f4f7808 */ /* 0x004fe40001800000 */
[----:B-1----:R-:W-:-:S04]  /*c710*/  FSEL R71, R36, -INF , P4 ;  /* 0xff80000024477808 */ /* 0x002fc80002000000 */
[----:B------:R-:W-:Y:S02]  /*c720*/  FMNMX.FTZ R40, R71, R40, !PT ;  /* 0x0000002847287209 */ /* 0x000fe40007810000 */
[----:B0-----:R-:W-:Y:S02]  /*c730*/  FSEL R83, R83, -INF , P2 ;  /* 0xff80000053537808 */ /* 0x001fe40001000000 */
[----:B------:R-:W-:Y:S02]  /*c740*/  FMNMX.FTZ R40, R79, R40, !PT ;  /* 0x000000284f287209 */ /* 0x000fe40007810000 */
[----:B----4-:R-:W-:Y:S02]  /*c750*/  FSEL R87, R87, -INF , P1 ;  /* 0xff80000057577808 */ /* 0x010fe40000800000 */
[----:B------:R-:W-:Y:S01]  /*c760*/  FMNMX.FTZ R40, R83, R40, !PT ;  /* 0x0000002853287209 */ /* 0x000fe20007810000 */
[----:B------:R-:W-:-:S03]  /*c770*/  FFMA.FTZ R93, R93, R44, -R12 ;  /* 0x0000002c5d5d7223 */ /* 0x000fc6000001080c */
[----:B------:R-:W-:Y:S01]  /*c780*/  FMNMX.FTZ R42, R87, R40, !PT ;  /* 0x00000028572a7209 */ /* 0x000fe20007810000 */
[----:B------:R0:W-:Y:S04]  /*c790*/  MUFU.EX2 R26, R93 ;  /* 0x0000005d001a7308 */ /* 0x0001e80000000800 */
[----:B0-----:R-:W0:Y:S01]  /*c7a0*/  SHFL.BFLY PT, R93, R42, 0x2, 0x1f ;  /* 0x0c401f002a5d7f89 */ /* 0x001e2200000e0000 */
[----:B------:R-:W-:-:S01]  /*c7b0*/  FFMA.FTZ R30, R95, R44, -R12 ;  /* 0x0000002c5f1e7223 */ /* 0x000fc2000001080c */
[----:B0-----:R-:W-:-:S05]  /*c7c0*/  FMNMX.FTZ R50, R42, R93, !PT ;  /* 0x0000005d2a327209 */ /* 0x001fca0007810000 */
[----:B------:R-:W0:Y:S01]  /*c7d0*/  SHFL.BFLY PT, R95, R50, 0x1, 0x1f ;  /* 0x0c201f00325f7f89 */ /* 0x000e2200000e0000 */
[----:B------:R-:W-:-:S01]  /*c7e0*/  FFMA.FTZ R3, R3, R44, -R12 ;  /* 0x0000002c03037223 */ /* 0x000fc2000001080c */
[-CC-:B------:R-:W-:Y:S01]  /*c7f0*/  FFMA.FTZ R8, R8, R44.reuse, -R12.reuse ;  /* 0x0000002c08087223 */ /* 0x180fe2000001080c */
[----:B------:R-:W-:-:S01]  /*c800*/  FFMA.FTZ R99, R99, R44, -R12 ;  /* 0x0000002c63637223 */ /* 0x000fc2000001080c */
        /* <DEDUP_REMOVED lines=8> */
[----:B------:R-:W0:Y:S01]  /*c890*/  MUFU.EX2 R8, R8 ;  /* 0x0000000800087308 */ /* 0x000e220000000800 */
[----:B------:R-:W-:-:S01]  /*c8a0*/  FFMA.FTZ R15, R15, R44, -R12 ;  /* 0x0000002c0f0f7223 */ /* 0x000fc2000001080c */
[----:B------:R-:W-:-:S06]  /*c8b0*/  ISETP.NE.AND P0, PT, R89, RZ, PT ;  /* 0x000000ff5900720c */ /* 0x000fcc0003f05270 */
[----:B------:R-:W-:Y:S01]  /*c8c0*/  MUFU.EX2 R9, R9 ;  /* 0x0000000900097308 */ /* 0x000fe20000000800 */
[----:B------:R-:W-:-:S07]  /*c8d0*/  FFMA.FTZ R89, R51, R44, -R12 ;  /* 0x0000002c33597223 */ /* 0x000fce000001080c */
[----:B------:R-:W1:Y:S01]  /*c8e0*/  MUFU.EX2 R10, R10 ;  /* 0x0000000a000a7308 */ /* 0x000e620000000800 */
[----:B------:R-:W-:-:S07]  /*c8f0*/  FFMA.FTZ R51, R55, R44, -R12 ;  /* 0x0000002c37337223 */ /* 0x000fce000001080c */
[----:B------:R2:W-:Y:S01]  /*c900*/  MUFU.EX2 R28, R99 ;  /* 0x00000063001c7308 */ /* 0x0005e20000000800 */
[----:B------:R-:W-:-:S07]  /*c910*/  FFMA.FTZ R55, R59, R44, -R12 ;  /* 0x0000002c3b377223 */ /* 0x000fce000001080c */
[----:B------:R-:W3:Y:S01]  /*c920*/  MUFU.EX2 R14, R14 ;  /* 0x0000000e000e7308 */ /* 0x000ee20000000800 */
[----:B--2---:R-:W-:-:S01]  /*c930*/  FFMA.FTZ R99, R11, R44, -R56 ;  /* 0x0000002c0b637223 */ /* 0x004fc20000010838 */
[-C--:B------:R-:W-:Y:S01]  /*c940*/  FFMA.FTZ R11, R65, R44.reuse, -R56 ;  /* 0x0000002c410b7223 */ /* 0x080fe20000010838 */
[----:B------:R-:W-:-:S05]  /*c950*/  FFMA.FTZ R35, R35, R44, -R12 ;  /* 0x0000002c23237223 */ /* 0x000fca000001080c */
[----:B------:R-:W2:Y:S01]  /*c960*/  MUFU.EX2 R58, R58 ;  /* 0x0000003a003a7308 */ /* 0x000ea20000000800 */
[----:B------:R-:W-:-:S01]  /*c970*/  FFMA.FTZ R101, R101, R44, -R12 ;  /* 0x0000002c65657223 */ /* 0x000fc2000001080c */
[-CC-:B------:R-:W-:Y:S01]  /*c980*/  FFMA.FTZ R34, R107, R44.reuse, -R12.reuse ;  /* 0x0000002c6b227223 */ /* 0x180fe2000001080c */
[----:B------:R-:W-:-:S01]  /*c990*/  FFMA.FTZ R47, R47, R44, -R12 ;  /* 0x0000002c2f2f7223 */ /* 0x000fc2000001080c */
[-CC-:B------:R-:W-:Y:S01]  /*c9a0*/  FFMA.FTZ R38, R109, R44.reuse, -R12.reuse ;  /* 0x0000002c6d267223 */ /* 0x180fe2000001080c */
[----:B------:R-:W-:-:S03]  /*c9b0*/  FFMA.FTZ R36, R111, R44, -R12 ;  /* 0x0000002c6f247223 */ /* 0x000fc6000001080c */
        /* <DEDUP_REMOVED lines=8> */
[----:B------:R-:W5:Y:S01]  /*ca40*/  MUFU.EX2 R99, R99 ;  /* 0x0000006300637308 */ /* 0x000f620000000800 */
[----:B------:R-:W-:-:S01]  /*ca50*/  FFMA.FTZ R50, R131, R44, -R12 ;  /* 0x0000002c83327223 */ /* 0x000fc2000001080c */
[-C--:B------:R-:W-:Y:S01]  /*ca60*/  FFMA.FTZ R57, R57, R44.reuse, -R12 ;  /* 0x0000002c39397223 */ /* 0x080fe2000001080c */
[----:B------:R-:W-:-:S01]  /*ca70*/  FFMA.FTZ R12, R25, R44, -R56 ;  /* 0x0000002c190c7223 */ /* 0x000fc20000010838 */
[----:B------:R-:W-:-:S04]  /*ca80*/  FFMA.FTZ R60, R69, R44, -R56 ;  /* 0x0000002c453c7223 */ /* 0x000fc80000010838 */
[----:B------:R-:W5:Y:S01]  /*ca90*/  MUFU.EX2 R15, R15 ;  /* 0x0000000f000f7308 */ /* 0x000f620000000800 */
[----:B------:R-:W-:-:S01]  /*caa0*/  FFMA.FTZ R54, R41, R44, -R56 ;  /* 0x0000002c29367223 */ /* 0x000fc20000010838 */
[----:B0-----:R-:W-:Y:S01]  /*cab0*/  FADD.FTZ R41, R3, R8 ;  /* 0x0000000803297221 */ /* 0x001fe20000010000 */
[----:B------:R-:W-:-:S05]  /*cac0*/  FFMA.FTZ R68, R53, R44, -R56 ;  /* 0x0000002c35447223 */ /* 0x000fca0000010838 */
[----:B------:R-:W0:Y:S01]  /*cad0*/  MUFU.EX2 R11, R11 ;  /* 0x0000000b000b7308 */ /* 0x000e220000000800 */
[----:B-1----:R-:W-:-:S01]  /*cae0*/  FADD.FTZ R53, R9, R10 ;  /* 0x0000000a09357221 */ /* 0x002fc20000010000 */
[----:B------:R-:W-:Y:S01]  /*caf0*/  FFMA.FTZ R29, R29, R44, -R56 ;  /* 0x0000002c1d1d7223 */ /* 0x000fe20000010838 */
[----:B------:R-:W1:Y:S01]  /*cb00*/  S2R R90, SR_TID.X ;  /* 0x00000000005a7919 */ /* 0x000e620000002100 */
[----:B---3--:R-:W-:-:S04]  /*cb10*/  FADD.FTZ R70, R14, R41 ;  /* 0x000000290e467221 */ /* 0x008fc80000010000 */
[----:B------:R-:W3:Y:S01]  /*cb20*/  MUFU.EX2 R12, R12 ;  /* 0x0000000c000c7308 */ /* 0x000ee20000000800 */
[----:B--2---:R-:W-:-:S01]  /*cb30*/  FADD.FTZ R72, R58, R53 ;  /* 0x000000353a487221 */ /* 0x004fc20000010000 */
[----:B------:R-:W-:Y:S01]  /*cb40*/  FFMA.FTZ R13, R91, R44, -R56 ;  /* 0x0000002c5b0d7223 */ /* 0x000fe20000010838 */
[----:B----4-:R-:W-:-:S05]  /*cb50*/  FADD.FTZ R70, R61, R70 ;  /* 0x000000463d467221 */ /* 0x010fca0000010000 */
[----:B------:R-:W2:Y:S01]  /*cb60*/  MUFU.EX2 R60, R60 ;  /* 0x0000003c003c7308 */ /* 0x000ea20000000800 */
[----:B-----5:R-:W-:-:S01]  /*cb70*/  FADD.FTZ R72, R99, R72 ;  /* 0x0000004863487221 */ /* 0x020fc20000010000 */
[----:B------:R-:W-:Y:S01]  /*cb80*/  FFMA.FTZ R52, R33, R44, -R56 ;  /* 0x0000002c21347223 */ /* 0x000fe20000010838 */
[----:B------:R-:W-:-:S05]  /*cb90*/  FADD.FTZ R69, R15, R70 ;  /* 0x000000460f457221 */ /* 0x000fca0000010000 */
[----:B------:R-:W4:Y:S01]  /*cba0*/  MUFU.EX2 R63, R63 ;  /* 0x0000003f003f7308 */ /* 0x000f220000000800 */
[----:B------:R-:W-:-:S01]  /*cbb0*/  FFMA.FTZ R62, R73, R44, -R56 ;  /* 0x0000002c493e7223 */ /* 0x000fc20000010838 */
[----:B0-----:R-:W-:-:S06]  /*cbc0*/  FADD.FTZ R73, R11, R72 ;  /* 0x000000480b497221 */ /* 0x001fcc0000010000 */
[----:B------:R-:W0:Y:S01]  /*cbd0*/  MUFU.EX2 R29, R29 ;  /* 0x0000001d001d7308 */ /* 0x000e220000000800 */
[----:B------:R-:W-:-:S01]  /*cbe0*/  FADD.FTZ R69, R20, R69 ;  /* 0x0000004514457221 */ /* 0x000fc20000010000 */
[----:B---3--:R-:W-:-:S06]  /*cbf0*/  FADD.FTZ R73, R12, R73 ;  /* 0x000000490c497221 */ /* 0x008fcc0000010000 */
[----:B------:R-:W3:Y:S01]  /*cc00*/  MUFU.EX2 R13, R13 ;  /* 0x0000000d000d7308 */ /* 0x000ee20000000800 */
[----:B------:R-:W-:-:S01]  /*cc10*/  FFMA.FTZ R37, R37, R44, -R56 ;  /* 0x0000002c25257223 */ /* 0x000fc20000010838 */
[----:B------:R-:W-:Y:S01]  /*cc20*/  FADD.FTZ R72, R24, R69 ;  /* 0x0000004518487221 */ /* 0x000fe20000010000 */
[----:B--2---:R-:W-:-:S05]  /*cc30*/  FADD.FTZ R74, R60, R73 ;  /* 0x000000493c4a7221 */ /* 0x004fca0000010000 */
[----:B------:R-:W2:Y:S01]  /*cc40*/  MUFU.EX2 R27, R27 ;  /* 0x0000001b001b7308 */ /* 0x000ea20000000800 */
[----:B------:R-:W-:-:S07]  /*cc50*/  FFMA.FTZ R25, R97, R44, -R56 ;  /* 0x0000002c61197223 */ /* 0x000fce0000010838 */
[----:B------:R-:W5:Y:S01]  /*cc60*/  MUFU.EX2 R52, R52 ;  /* 0x0000003400347308 */ /* 0x000f620000000800 */
[----:B----4-:R-:W-:-:S01]  /*cc70*/  FADD.FTZ R69, R63, R72 ;  /* 0x000000483f457221 */ /* 0x010fc20000010000 */
[----:B0-----:R-:W-:-:S06]  /*cc80*/  FADD.FTZ R74, R29, R74 ;  /* 0x0000004a1d4a7221 */ /* 0x001fcc0000010000 */
[----:B------:R-:W0:Y:S01]  /*cc90*/  MUFU.EX2 R30, R30 ;  /* 0x0000001e001e7308 */ /* 0x000e220000000800 */
[----:B------:R-:W-:-:S07]  /*cca0*/  FADD.FTZ R72, R26, R69 ;  /* 0x000000451a487221 */ /* 0x000fce0000010000 */
[----:B------:R-:W4:Y:S01]  /*ccb0*/  MUFU.EX2 R62, R62 ;  /* 0x0000003e003e7308 */ /* 0x000f220000000800 */
[----:B------:R-:W-:-:S01]  /*ccc0*/  FFMA.FTZ R69, R39, R44, -R56 ;  /* 0x0000002c27457223 */ /* 0x000fc20000010838 */
[----:B---3--:R-:W-:-:S06]  /*ccd0*/  FADD.FTZ R39, R13, R74 ;  /* 0x0000004a0d277221 */ /* 0x008fcc0000010000 */
[----:B------:R-:W3:Y:S01]  /*cce0*/  MUFU.EX2 R35, R35 ;  /* 0x0000002300237308 */ /* 0x000ee20000000800 */
[----:B------:R-:W-:-:S07]  /*ccf0*/  FFMA.FTZ R65, R75, R44, -R56 ;  /* 0x0000002c4b417223 */ /* 0x000fce0000010838 */
[----:B------:R-:W3:Y:S01]  /*cd00*/  MUFU.EX2 R37, R37 ;  /* 0x0000002500257308 */ /* 0x000ee20000000800 */
[----:B--2---:R-:W-:-:S01]  /*cd10*/  FADD.FTZ R73, R27, R72 ;  /* 0x000000481b497221 */ /* 0x004fc20000010000 */
[----:B-----5:R-:W-:-:S06]  /*cd20*/  FADD.FTZ R39, R52, R39 ;  /* 0x0000002734277221 */ /* 0x020fcc0000010000 */
[----:B------:R-:W2:Y:S01]  /*cd30*/  MUFU.EX2 R25, R25 ;  /* 0x0000001900197308 */ /* 0x000ea20000000800 */
[----:B------:R-:W-:-:S01]  /*cd40*/  FFMA.FTZ R66, R103, R44, -R56 ;  /* 0x0000002c67427223 */ /* 0x000fc20000010838 */
[----:B-1----:R-:W-:Y:S01]  /*cd50*/  LOP3.LUT R90, R90, 0x7f, RZ, 0xc0, !PT ;  /* 0x0000007f5a5a7812 */ /* 0x002fe200078ec0ff */
[----:B0-----:R-:W-:-:S05]  /*cd60*/  FADD.FTZ R72, R30, R73 ;  /* 0x000000491e487221 */ /* 0x001fca0000010000 */
[----:B------:R-:W0:Y:S01]  /*cd70*/  MUFU.EX2 R31, R31 ;  /* 0x0000001f001f7308 */ /* 0x000e220000000800 */
[----:B----4-:R-:W-:-:S01]  /*cd80*/  FADD.FTZ R74, R62, R39 ;  /* 0x000000273e4a7221 */ /* 0x010fc20000010000 */
[----:B------:R-:W-:-:S06]  /*cd90*/  FFMA.FTZ R33, R105, R44, -R56 ;  /* 0x0000002c69217223 */ /* 0x000fcc0000010838 */
[----:B------:R-:W1:Y:S01]  /*cda0*/  MUFU.EX2 R54, R54 ;  /* 0x0000003600367308 */ /* 0x000e620000000800 */
[----:B------:R-:W-:Y:S01]  /*cdb0*/  ISETP.NE.AND P2, PT, R90, RZ, PT ;  /* 0x000000ff5a00720c */ /* 0x000fe20003f45270 */
[----:B---3--:R-:W-:Y:S01]  /*cdc0*/  FADD.FTZ R73, R35, R72 ;  /* 0x0000004823497221 */ /* 0x008fe20000010000 */
[----:B------:R-:W-:-:S05]  /*cdd0*/  FADD.FTZ R74, R37, R74 ;  /* 0x0000004a254a7221 */ /* 0x000fca0000010000 */
[----:B------:R-:W3:Y:S01]  /*cde0*/  MUFU.EX2 R32, R101 ;  /* 0x0000006500207308 */ /* 0x000ee20000000800 */
[----:B------:R-:W-:-:S07]  /*cdf0*/  FFMA.FTZ R64, R49, R44, -R56 ;  /* 0x0000002c31407223 */ /* 0x000fce0000010838 */
[----:B------:R-:W4:Y:S01]  /*ce00*/  MUFU.EX2 R65, R65 ;  /* 0x0000004100417308 */ /* 0x000f220000000800 */
[----:B------:R-:W-:Y:S01]  /*ce10*/  F2FP.SATFINITE.E4M3.F32.PACK_AB_MERGE_C R148, R61, R14, RZ ;  /* 0x0000000e3d94723e */ /* 0x000fe200048070ff */
[----:B------:R-:W-:-:S06]  /*ce20*/  FADD.FTZ R72, R28, R73 ;  /* 0x000000491c487221 */ /* 0x000fcc0000010000 */
[----:B------:R-:W5:Y:S01]  /*ce30*/  MUFU.EX2 R67, R67 ;  /* 0x0000004300437308 */ /* 0x000f620000000800 */
[----:B--2---:R-:W-:-:S01]  /*ce40*/  FADD.FTZ R61, R25, R74 ;  /* 0x0000004a193d7221 */ /* 0x004fc20000010000 */
[----:B------:R-:W-:-:S06]  /*ce50*/  FFMA.FTZ R49, R77, R44, -R56 ;  /* 0x0000002c4d317223 */ /* 0x000fcc0000010838 */
[----:B------:R-:W2:Y:S01]  /*ce60*/  MUFU.EX2 R66, R66 ;  /* 0x0000004200427308 */ /* 0x000ea20000000800 */
[----:B------:R-:W-:Y:S01]  /*ce70*/  F2FP.SATFINITE.E4M3.F32.PACK_AB_MERGE_C R150, R63, R24, RZ ;  /* 0x000000183f96723e */ /* 0x000fe200048070ff */
[----:B0-----:R-:W-:Y:S01]  /*ce80*/  FADD.FTZ R73, R31, R72 ;  /* 0x000000481f497221 */ /* 0x001fe20000010000 */
[----:B-1----:R-:W-:-:S05]  /*ce90*/  FADD.FTZ R24, R54, R61 ;  /* 0x0000003d36187221 */ /* 0x002fca0000010000 */
[----:B------:R-:W0:Y:S08]  /*cea0*/  MUFU.EX2 R34, R34 ;  /* 0x0000002200227308 */ /* 0x000e300000000800 */
[----:B------:R-:W1:Y:S01]  /*ceb0*/  MUFU.EX2 R33, R33 ;  /* 0x0000002100217308 */ /* 0x000e620000000800 */
[----:B------:R-:W-:Y:S01]  /*cec0*/  @!P2 VIADD R0, R0, 0x19c40 ;  /* 0x00019c400000a836 */ /* 0x000fe20000000000 */
[----:B------:R-:W-:Y:S01]  /*ced0*/  F2FP.SATFINITE.E4M3.F32.PACK_AB_MERGE_C R136, R35, R30, RZ ;  /* 0x0000001e2388723e */ /* 0x000fe200048070ff */
[----:B---3--:R-:W-:-:S05]  /*cee0*/  FADD.FTZ R72, R32, R73 ;  /* 0x0000004920487221 */ /* 0x008fca0000010000 */
[----:B------:R-:W3:Y:S01]  /*cef0*/  MUFU.EX2 R47, R47 ;  /* 0x0000002f002f7308 */ /* 0x000ee20000000800 */
[----:B----4-:R-:W-:-:S01]  /*cf00*/  FADD.FTZ R35, R65, R24 ;  /* 0x0000001841237221 */ /* 0x010fc20000010000 */
[----:B------:R-:W-:-:S06]  /*cf10*/  FFMA.FTZ R41, R81, R44, -R56 ;  /* 0x0000002c51297223 */ /* 0x000fcc0000010838 */
[----:B------:R-:W4:Y:S01]  /*cf20*/  MUFU.EX2 R64, R64 ;  /* 0x0000004000407308 */ /* 0x000f220000000800 */
[C---:B-----5:R-:W-:Y:S01]  /*cf30*/  F2FP.SATFINITE.E4M3.F32.PACK_AB_MERGE_C R138, R67.reuse, R32, RZ ;  /* 0x00000020438a723e */ /* 0x060fe200048070ff */
[----:B------:R-:W-:Y:S01]  /*cf40*/  FADD.FTZ R67, R67, R72 ;  /* 0x0000004843437221 */ /* 0x000fe20000010000 */
[----:B------:R-:W-:-:S05]  /*cf50*/  @!P2 PRMT R53, RZ, 0x654, R0 ;  /* 0x00000654ff35a816 */ /* 0x000fca0000000000 */
[----:B------:R-:W5:Y:S01]  /*cf60*/  MUFU.EX2 R38, R38 ;  /* 0x0000002600267308 */ /* 0x000f620000000800 */
[----:B--2---:R-:W-:-:S01]  /*cf70*/  FADD.FTZ R30, R66, R35 ;  /* 0x00000023421e7221 */ /* 0x004fc20000010000 */
[----:B------:R-:W-:Y:S01]  /*cf80*/  FFMA.FTZ R115, R115, R44, -R56 ;  /* 0x0000002c73737223 */ /* 0x000fe20000010838 */
[----:B------:R2:W-:Y:S05]  /*cf90*/  @!P2 SYNCS.ARRIVE.TRANS64.RED.A1T0 RZ, [R53+URZ], RZ ;  /* 0x000000ff35ffa9a7 */ /* 0x0005ea000810043f */
[----:B------:R-:W5:Y:S01]  /*cfa0*/  MUFU.EX2 R49, R49 ;  /* 0x0000003100317308 */ /* 0x000f620000000800 */
[----:B0-----:R-:W-:-:S01]  /*cfb0*/  FADD.FTZ R32, R34, R67 ;  /* 0x0000004322207221 */ /* 0x001fc20000010000 */
[----:B-1----:R-:W-:-:S06]  /*cfc0*/  FADD.FTZ R35, R33, R30 ;  /* 0x0000001e21237221 */ /* 0x002fcc0000010000 */
[----:B------:R-:W0:Y:S01]  /*cfd0*/  MUFU.EX2 R89, R89 ;  /* 0x0000005900597308 */ /* 0x000e220000000800 */
[----:B--2---:R-:W-:-:S07]  /*cfe0*/  FFMA.FTZ R53, R85, R44, -R56 ;  /* 0x0000002c55357223 */ /* 0x004fce0000010838 */
[----:B------:R-:W1:Y:S01]  /*cff0*/  MUFU.EX2 R68, R68 ;  /* 0x0000004400447308 */ /* 0x000e620000000800 */
[----:B------:R-:W-:Y:S01]  /*d000*/  F2FP.SATFINITE.E4M3.F32.PACK_AB_MERGE_C R137, R37, R62, RZ ;  /* 0x0000003e2589723e */ /* 0x000fe200048070ff */
[----:B------:R-:W-:Y:S01]  /*d010*/  FFMA.FTZ R70, R125, R44, -R56 ;  /* 0x0000002c7d467223 */ /* 0x000fe20000010838 */
[----:B---3--:R-:W-:-:S05]  /*d020*/  FADD.FTZ R37, R47, R32 ;  /* 0x000000202f257221 */ /* 0x008fca0000010000 */
[----:B------:R-:W2:Y:S01]  /*d030*/  MUFU.EX2 R36, R36 ;  /* 0x0000002400247308 */ /* 0x000ea20000000800 */
[----:B----4-:R-:W-:-:S07]  /*d040*/  FADD.FTZ R30, R64, R35 ;  /* 0x00000023401e7221 */ /* 0x010fce0000010000 */
[----:B------:R-:W3:Y:S01]  /*d050*/  MUFU.EX2 R41, R41 ;  /* 0x0000002900297308 */ /* 0x000ee20000000800 */
[----:B------:R-:W-:Y:S01]  /*d060*/  F2FP.SATFINITE.E4M3.F32.PACK_AB_MERGE_C R148, R8, R3, R148 ;  /* 0x000000030894723e */ /* 0x000fe20004807094 */
[----:B-----5:R-:W-:Y:S01]  /*d070*/  FADD.FTZ R32, R38, R37 ;  /* 0x0000002526207221 */ /* 0x020fe20000010000 */
[----:B------:R-:W-:-:S05]  /*d080*/  FADD.FTZ R3, R49, R30 ;  /* 0x0000001e31037221 */ /* 0x000fca0000010000 */
[----:B------:R-:W4:Y:S08]  /*d090*/  MUFU.EX2 R51, R51 ;  /* 0x0000003300337308 */ /* 0x000f300000000800 */
[----:B------:R-:W5:Y:S01]  /*d0a0*/  MUFU.EX2 R0, R115 ;  /* 0x0000007300007308 */ /* 0x000f620000000800 */
[----:B------:R-:W-:-:S01]  /*d0b0*/  FFMA.FTZ R123, R123, R44, -R56 ;  /* 0x0000002c7b7b7223 */ /* 0x000fc20000010838 */
[----:B0-----:R-:W-:-:S06]  /*d0c0*/  F2FP.SATFINITE.E4M3.F32.PACK_AB_MERGE_C R140, R89, R38, RZ ;  /* 0x00000026598c723e */ /* 0x001fcc00048070ff */
[----:B------:R-:W-:Y:S01]  /*d0d0*/  MUFU.EX2 R55, R55 ;  /* 0x0000003700377308 */ /* 0x000fe20000000800 */
[----:B-1----:R-:W-:Y:S01]  /*d0e0*/  F2FP.SATFINITE.E4M3.F32.PACK_AB_MERGE_C R141, R68, R49, RZ ;  /* 0x00000031448d723e */ /* 0x002fe200048070ff */
[----:B------:R-:W-:-:S06]  /*d0f0*/  FADD.FTZ R89, R89, R32 ;  /* 0x0000002059597221 */ /* 0x000fcc0000010000 */
[----:B------:R-:W0:Y:S01]  /*d100*/  MUFU.EX2 R40, R40 ;  /* 0x0000002800287308 */ /* 0x000e220000000800 */
[----:B------:R-:W-:-:S07]  /*d110*/  FADD.FTZ R68, R68, R3 ;  /* 0x0000000344447221 */ /* 0x000fce0000010000 */
[----:B------:R-:W1:Y:S01]  /*d120*/  MUFU.EX2 R53, R53 ;  /* 0x0000003500357308 */ /* 0x000e620000000800 */
[----:B------:R-:W-:-:S01]  /*d130*/  FFMA.FTZ R121, R121, R44, -R56 ;  /* 0x0000002c79797223 */ /* 0x000fc20000010838 */
[----:B--2---:R-:W-:-:S06]  /*d140*/  FADD.FTZ R8, R36, R89 ;  /* 0x0000005924087221 */ /* 0x004fcc0000010000 */
[----:B------:R-:W2:Y:S01]  /*d150*/  MUFU.EX2 R70, R70 ;  /* 0x0000004600467308 */ /* 0x000ea20000000800 */
[----:B---3--:R-:W-:-:S01]  /*d160*/  FADD.FTZ R3, R41, R68 ;  /* 0x0000004429037221 */ /* 0x008fc20000010000 */
[----:B------:R-:W-:-:S06]  /*d170*/  F2FP.SATFINITE.E4M3.F32.PACK_AB_MERGE_C R150, R20, R15, R150 ;  /* 0x0000000f1496723e */ /* 0x000fcc0004807096 */
[----:B------:R-:W-:Y:S01]  /*d180*/  MUFU.EX2 R46, R46 ;  /* 0x0000002e002e7308 */ /* 0x000fe20000000800 */
[----:B------:R-:W-:Y:S01]  /*d190*/  F2FP.SATFINITE.E4M3.F32.PACK_AB_MERGE_C R136, R27, R26, R136 ;  /* 0x0000001a1b88723e */ /* 0x000fe20004807088 */
[----:B----4-:R-:W-:-:S06]  /*d1a0*/  FADD.FTZ R20, R51, R8 ;  /* 0x0000000833147221 */ /* 0x010fcc0000010000 */
[----:B------:R-:W3:Y:S01]  /*d1b0*/  MUFU.EX2 R93, R93 ;  /* 0x0000005d005d7308 */ /* 0x000ee20000000800 */
[----:B-----5:R-:W-:-:S07]  /*d1c0*/  FADD.FTZ R26, R0, R3 ;  /* 0x00000003001a7221 */ /* 0x020fce0000010000 */
[----:B------:R-:W4:Y:S08]  /*d1d0*/  MUFU.EX2 R42, R42 ;  /* 0x0000002a002a7308 */ /* 0x000f300000000800 */
[----:B------:R-:W5:Y:S01]  /*d1e0*/  MUFU.EX2 R39, R123 ;  /* 0x0000007b00277308 */ /* 0x000f620000000800 */
[----:B------:R-:W-:-:S01]  /*d1f0*/  FFMA.FTZ R43, R43, R44, -R56 ;  /* 0x0000002c2b2b7223 */ /* 0x000fc20000010838 */
[----:B0-----:R-:W-:-:S06]  /*d200*/  F2FP.SATFINITE.E4M3.F32.PACK_AB_MERGE_C R142, R40, R55, RZ ;  /* 0x00000037288e723e */ /* 0x001fcc00048070ff */
[----:B------:R-:W-:Y:S01]  /*d210*/  MUFU.EX2 R59, R59 ;  /* 0x0000003b003b7308 */ /* 0x000fe20000000800 */
[----:B------:R-:W-:-:S01]  /*d220*/  FADD.FTZ R55, R55, R20 ;  /* 0x0000001437377221 */ /* 0x000fc20000010000 */
[----:B-1----:R-:W-:-:S06]  /*d230*/  FADD.FTZ R3, R53, R26 ;  /* 0x0000001a35037221 */ /* 0x002fcc0000010000 */
[----:B------:R-:W0:Y:S01]  /*d240*/  MUFU.EX2 R14, R121 ;  /* 0x00000079000e7308 */ /* 0x000e220000000800 */
[----:B------:R-:W-:-:S01]  /*d250*/  FFMA.FTZ R71, R71, R44, -R56 ;  /* 0x0000002c47477223 */ /* 0x000fc20000010838 */
[----:B------:R-:W-:Y:S01]  /*d260*/  F2FP.SATFINITE.E4M3.F32.PACK_AB_MERGE_C R151, R29, R60, RZ ;  /* 0x0000003c1d97723e */ /* 0x000fe200048070ff */
[----:B------:R-:W-:-:S01]  /*d270*/  FADD.FTZ R55, R40, R55 ;  /* 0x0000003728377221 */ /* 0x000fc20000010000 */
[----:B--2---:R-:W-:-:S04]  /*d280*/  F2FP.SATFINITE.E4M3.F32.PACK_AB_MERGE_C R143, R70, R53, RZ ;  /* 0x00000035468f723e */ /* 0x004fc800048070ff */
[----:B------:R-:W1:Y:S01]  /*d290*/  MUFU.EX2 R24, R69 ;  /* 0x0000004500187308 */ /* 0x000e620000000800 */
[----:B------:R-:W-:-:S01]  /*d2a0*/  FADD.FTZ R70, R70, R3 ;  /* 0x0000000346467221 */ /* 0x000fc20000010000 */
[----:B------:R-:W-:Y:S01]  /*d2b0*/  FFMA.FTZ R79, R79, R44, -R56 ;  /* 0x0000002c4f4f7223 */ /* 0x000fe20000010838 */
[----:B---3--:R-:W-:-:S05]  /*d2c0*/  F2FP.SATFINITE.E4M3.F32.PACK_AB_MERGE_C R144, R93, R46, RZ ;  /* 0x0000002e5d90723e */ /* 0x008fca00048070ff */
[----:B------:R-:W2:Y:S01]  /*d2d0*/  MUFU.EX2 R29, R43 ;  /* 0x0000002b001d7308 */ /* 0x000ea20000000800 */
[----:B------:R-:W-:-:S01]  /*d2e0*/  FFMA.FTZ R83, R83, R44, -R56 ;  /* 0x0000002c53537223 */ /* 0x000fc20000010838 */
[----:B----4-:R-:W-:Y:S01]  /*d2f0*/  FADD.FTZ R20, R42, R55 ;  /* 0x000000372a147221 */ /* 0x010fe20000010000 */
[----:B-----5:R-:W-:-:S01]  /*d300*/  FADD.FTZ R3, R39, R70 ;  /* 0x0000004627037221 */ /* 0x020fc20000010000 */
[----:B------:R-:W-:-:S04]  /*d310*/  FFMA.FTZ R56, R87, R44, -R56 ;  /* 0x0000002c57387223 */ /* 0x000fc80000010838 */
[----:B------:R-:W-:Y:S01]  /*d320*/  MUFU.EX2 R50, R50 ;  /* 0x0000003200327308 */ /* 0x000fe20000000800 */
[----:B------:R-:W-:Y:S01]  /*d330*/  F2FP.SATFINITE.E4M3.F32.PACK_AB_MERGE_C R149, R99, R58, RZ ;  /* 0x0000003a6395723e */ /* 0x000fe200048070ff */
[----:B0-----:R-:W-:Y:S01]  /*d340*/  FADD.FTZ R3, R14, R3 ;  /* 0x000000030e037221 */ /* 0x001fe20000010000 */
[----:B------:R-:W-:-:S05]  /*d350*/  F2FP.SATFINITE.E4M3.F32.PACK_AB_MERGE_C R144, R59, R42, R144 ;  /* 0x0000002a3b90723e */ /* 0x000fca0004807090 */
[----:B------:R-:W-:Y:S01]  /*d360*/  MUFU.EX2 R57, R57 ;  /* 0x0000003900397308 */ /* 0x000fe20000000800 */
[----:B------:R-:W-:-:S07]  /*d370*/  FADD.FTZ R59, R59, R20 ;  /* 0x000000143b3b7221 */ /* 0x000fce0000010000 */
[----:B------:R-:W0:Y:S08]  /*d380*/  MUFU.EX2 R48, R48 ;  /* 0x0000003000307308 */ /* 0x000e300000000800 */
[----:B------:R-:W3:Y:S01]  /*d390*/  MUFU.EX2 R71, R71 ;  /* 0x0000004700477308 */ /* 0x000ee20000000800 */
[----:B------:R-:W-:Y:S01]  /*d3a0*/  F2FP.SATFINITE.E4M3.F32.PACK_AB_MERGE_C R149, R10, R9, R149 ;  /* 0x000000090a95723e */ /* 0x000fe20004807095 */
[----:B------:R-:W-:-:S06]  /*d3b0*/  FADD.FTZ R46, R46, R59 ;  /* 0x0000003b2e2e7221 */ /* 0x000fcc0000010000 */
[----:B------:R-:W4:Y:S01]  /*d3c0*/  MUFU.EX2 R95, R133 ;  /* 0x00000085005f7308 */ /* 0x000f220000000800 */
[----:B-1----:R-:W-:-:S07]  /*d3d0*/  FADD.FTZ R10, R24, R3 ;  /* 0x00000003180a7221 */ /* 0x002fce0000010000 */
[----:B------:R-:W1:Y:S01]  /*d3e0*/  MUFU.EX2 R8, R79 ;  /* 0x0000004f00087308 */ /* 0x000e620000000800 */
[----:B------:R-:W-:-:S01]  /*d3f0*/  FADD.FTZ R93, R93, R46 ;  /* 0x0000002e5d5d7221 */ /* 0x000fc20000010000 */
[----:B--2---:R-:W-:-:S06]  /*d400*/  FADD.FTZ R10, R29, R10 ;  /* 0x0000000a1d0a7221 */ /* 0x004fcc0000010000 */
[----:B------:R-:W2:Y:S01]  /*d410*/  MUFU.EX2 R83, R83 ;  /* 0x0000005300537308 */ /* 0x000ea20000000800 */
[----:B------:R-:W-:-:S07]  /*d420*/  ISETP.GE.AND P1, PT, R88, 0x81, PT ;  /* 0x000000815800780c */ /* 0x000fce0003f26270 */
[----:B------:R-:W5:Y:S01]  /*d430*/  MUFU.EX2 R56, R56 ;  /* 0x0000003800387308 */ /* 0x000f620000000800 */
[----:B------:R-:W-:Y:S01]  /*d440*/  F2FP.SATFINITE.E4M3.F32.PACK_AB_MERGE_C R151, R12, R11, R151 ;  /* 0x0000000b0c97723e */ /* 0x000fe20004807097 */
[----:B0-----:R-:W-:Y:S01]  /*d450*/  FADD.FTZ R12, R48, R93 ;  /* 0x0000005d300c7221 */ /* 0x001fe20000010000 */
[----:B------:R-:W-:Y:S01]  /*d460*/  F2FP.SATFINITE.E4M3.F32.PACK_AB_MERGE_C R9, R57, R50, RZ ;  /* 0x000000323909723e */ /* 0x000fe200048070ff */
[----:B---3--:R-:W-:Y:S01]  /*d470*/  FADD.FTZ R3, R71, R10 ;  /* 0x0000000a47037221 */ /* 0x008fe20000010000 */
[----:B------:R-:W-:Y:S02]  /*d480*/  F2FP.SATFINITE.E4M3.F32.PACK_AB_MERGE_C R143, R0, R41, R143 ;  /* 0x00000029008f723e */ /* 0x000fe4000480708f */
[C---:B----4-:R-:W-:Y:S01]  /*d490*/  F2FP.SATFINITE.E4M3.F32.PACK_AB_MERGE_C R146, R95.reuse, R48, R9 ;  /* 0x000000305f92723e */ /* 0x050fe20004807009 */
[----:B------:R-:W-:-:S01]  /*d4a0*/  FADD.FTZ R95, R95, R12 ;  /* 0x0000000c5f5f7221 */ /* 0x000fc20000010000 */
[----:B-1----:R-:W-:Y:S01]  /*d4b0*/  FADD.FTZ R0, R8, R3 ;  /* 0x0000000308007221 */ /* 0x002fe20000010000 */
[----:B------:R-:W-:Y:S01]  /*d4c0*/  IMAD.MOV.U32 R135, RZ, RZ, RZ ;  /* 0x000000ffff877224 */ /* 0x000fe200078e00ff */
[----:B------:R-:W-:Y:S01]  /*d4d0*/  F2FP.SATFINITE.E4M3.F32.PACK_AB_MERGE_C R139, R66, R65, RZ ;  /* 0x00000041428b723e */ /* 0x000fe200048070ff */
[----:B------:R-:W-:-:S01]  /*d4e0*/  FADD.FTZ R50, R50, R95 ;  /* 0x0000005f32327221 */ /* 0x000fc20000010000 */
[----:B------:R-:W-:Y:S01]  /*d4f0*/  F2FP.SATFINITE.E4M3.F32.PACK_AB_MERGE_C R24, R29, R24, RZ ;  /* 0x000000181d18723e */ /* 0x000fe200048070ff */
[----:B--2---:R-:W-:-:S01]  /*d500*/  FADD.FTZ R3, R83, R0 ;  /* 0x0000000053037221 */ /* 0x004fc20000010000 */
[----:B------:R-:W-:Y:S01]  /*d510*/  BSSY B0, `(.L_x_8858) ;  /* 0x00002ae000007945 */ /* 0x000fe20003800000 */
[C---:B-----5:R-:W-:Y:S01]  /*d520*/  F2FP.SATFINITE.E4M3.F32.PACK_AB_MERGE_C R9, R56.reuse, R83, RZ ;  /* 0x000000533809723e */ /* 0x060fe200048070ff */
[----:B------:R-:W-:Y:S01]  /*d530*/  FADD.FTZ R0, R57, R50 ;  /* 0x0000003239007221 */ /* 0x000fe20000010000 */
[----:B------:R-:W-:Y:S01]  /*d540*/  F2FP.SATFINITE.E4M3.F32.PACK_AB_MERGE_C R138, R31, R28, R138 ;  /* 0x0000001c1f8a723e */ /* 0x000fe2000480708a */
[----:B------:R-:W-:Y:S01]  /*d550*/  FADD.FTZ R3, R56, R3 ;  /* 0x0000000338037221 */ /* 0x000fe20000010000 */
        /* <DEDUP_REMOVED lines=53> */
[----:B------:R-:W-:Y:S01]  /*d8b0*/  IMAD.MOV.U32 R88, RZ, RZ, R135 ;  /* 0x000000ffff587224 */ /* 0x000fe200078e0087 */
[----:B------:R-:W-:Y:S06]  /*d8c0*/  @!P1 BRA `(.L_x_8859) ;  /* 0x0000002400c89947 */ /* 0x000fec0003800000 */
[----:B------:R-:W2:Y:S01]  /*d8d0*/  LDL.LU R80, [R1+0xc] ;  /* 0x00000c0001507983 */ /* 0x000ea20000300800 */
[----:B------:R-:W-:Y:S01]  /*d8e0*/  IMAD.MOV.U32 R13, RZ, RZ, R76 ;  /* 0x000000ffff0d7224 */ /* 0x000fe200078e004c */
[----:B------:R-:W-:Y:S01]  /*d8f0*/  MOV R14, R45 ;  /* 0x0000002d000e7202 */ /* 0x000fe20000000f00 */
        /* <DEDUP_REMOVED lines=26> */
[----:B--2---:R-:W-:-:S07]  /*daa0*/  VIADD R12, R80, 0xfffffffe ;  /* 0xfffffffe500c7836 */ /* 0x004fce0000000000 */
.L_x_8871:
[----:B------:R-:W-:-:S04]  /*dab0*/  ISETP.NE.AND P1, PT, R8, 0x1, PT ;  /* 0x000000010800780c */ /* 0x000fc80003f25270 */
[----:B------:R-:W-:-:S04]  /*dac0*/  SEL R10, RZ, 0x1, P1 ;  /* 0x00000001ff0a7807 */ /* 0x000fc80000800000 */
[----:B------:R-:W-:Y:S01]  /*dad0*/  LOP3.LUT R155, R9, R10, RZ, 0x3c, !PT ;  /* 0x0000000a099b7212 */ /* 0x000fe200078e3cff */
[----:B0-----:R-:W-:Y:S06]  /*dae0*/  @!P0 BRA `(.L_x_8860) ;  /* 0x0000000000048947 */ /* 0x001fec0003800000 */
[----:B------:R-:W-:Y:S01]  /*daf0*/  BPT.TRAP 0x1 ;  /* 0x000000040000795c */ /* 0x000fe20000300000 */
.L_x_8860:
        /* <DEDUP_REMOVED lines=8> */
.L_x_8861:
[----:B------:R-:W-:Y:S01]  /*db80*/  BSSY B1, `(.L_x_8862) ;  /* 0x0000006000017945 */ /* 0x000fe20003800000 */
[----:B------:R-:W-:Y:S02]  /*db90*/  IMAD R24, R154, 0x300, R21 ;  /* 0x000003009a187824 */ /* 0x000fe400078e0215 */
[----:B------:R-:W-:Y:S01]  /*dba0*/  IMAD.MOV.U32 R25, RZ, RZ, -0x3ffffff0 ;  /* 0xc0000010ff197424 */ /* 0x000fe200078e00ff */
[----:B-1----:R-:W-:Y:S06]  /*dbb0*/  @P1 BRA `(.L_x_8863) ;  /* 0x0000000000081947 */ /* 0x002fec0003800000 */
[----:B------:R-:W1:Y:S02]  /*dbc0*/  SYNCS.PHASECHK.TRANS64.TRYWAIT P1, [R15+URZ+0x19c30], R10 ;  /* 0x019c300a0f0075a7 */ /* 0x000e64000802017f */
[----:B-1----:R-:W-:Y:S05]  /*dbd0*/  @!P1 BRA `(.L_x_8864) ;  /* 0x000000bc00ec9947 */ /* 0x002fea0003800000 */
.L_x_8863:
[----:B------:R-:W-:Y:S05]  /*dbe0*/  BSYNC B1 ;  /* 0x0000000000017941 */ /* 0x000fea0003800000 */
.L_x_8862:
[C---:B01----:R-:W-:Y:S01]  /*dbf0*/  VIADD R10, R24.reuse, 0x100 ;  /* 0x00000100180a7836 */ /* 0x043fe20000000000 */
[C---:B------:R-:W-:Y:S01]  /*dc00*/  R2UR UR6, R24.reuse ;  /* 0x00000000180672ca */ /* 0x040fe200000e0000 */
[----:B------:R-:W-:Y:S01]  /*dc10*/  IMAD.MOV.U32 R11, RZ, RZ, -0x3ffffff0 ;  /* 0xc0000010ff0b7424 */ /* 0x000fe200078e00ff */
[----:B------:R-:W-:Y:S01]  /*dc20*/  R2UR UR7, R25 ;  /* 0x00000000190772ca */ /* 0x000fe200000e0000 */
[----:B------:R-:W-:Y:S01]  /*dc30*/  VIADD R24, R24, 0x200 ;  /* 0x0000020018187836 */ /* 0x000fe20000000000 */
[----:B------:R-:W-:Y:S02]  /*dc40*/  R2UR UR10, R10 ;  /* 0x000000000a0a72ca */ /* 0x000fe400000e0000 */
[----:B------:R-:W-:Y:S02]  /*dc50*/  R2UR UR11, R11 ;  /* 0x000000000b0b72ca */ /* 0x000fe400000e0000 */
[----:B------:R-:W2:Y:S01]  /*dc60*/  LDL.64 R10, [R1] ;  /* 0x00000000010a7983 */ /* 0x000ea20000100a00 */
[----:B------:R-:W-:Y:S01]  /*dc70*/  R2UR UR4, R4 ;  /* 0x00000000040472ca */ /* 0x000fe200000e0000 */
[----:B------:R-:W-:Y:S01]  /*dc80*/  IMAD.MOV.U32 R25, RZ, RZ, -0x3ffffff0 ;  /* 0xc0000010ff197424 */ /* 0x000fe200078e00ff */
[----:B------:R-:W-:-:S02]  /*dc90*/  R2UR UR5, R5 ;  /* 0x00000000050572ca */ /* 0x000fc400000e0000 */
[----:B------:R-:W-:Y:S02]  /*dca0*/  R2UR UR14, R24 ;  /* 0x00000000180e72ca */ /* 0x000fe400000e0000 */
[----:B------:R-:W-:Y:S02]  /*dcb0*/  R2UR UR15, R25 ;  /* 0x00000000190f72ca */ /* 0x000fe400000e0000 */
[----:B------:R-:W-:-:S07]  /*dcc0*/  WARPGROUP.ARRIVE ;  /* 0x00000000000079c5 */ /* 0x000fce0000000000 */
[----:B------:R-:W-:Y:S01]  /*dcd0*/  QGMMA.64x128x32.F32.E4M3.E4M3 R24, gdesc[UR4], RZ, !UPT, gsb0 ;  /* 0x01e00000041879f3 */ /* 0x000fe2000c0008ff */
[----:B------:R-:W-:Y:S02]  /*dce0*/  R2UR UR12, R6 ;  /* 0x00000000060c72ca */ /* 0x000fe400000e0000 */
[----:B------:R-:W-:Y:S01]  /*dcf0*/  R2UR UR13, R7 ;  /* 0x00000000070d72ca */ /* 0x000fe200000e0000 */
[----:B------:R-:W-:Y:S02]  /*dd00*/  WARPGROUP.DEPBAR.LE gsb0, 0x0 ;  /* 0x00008000000079c5 */ /* 0x000fe40000010000 */
[----:B------:R-:W-:Y:S01]  /*dd10*/  WARPGROUP.ARRIVE ;  /* 0x00000000000079c5 */ /* 0x000fe20000000000 */
[----:B--2---:R-:W-:Y:S02]  /*dd20*/  R2UR UR8, R10 ;  /* 0x000000000a0872ca */ /* 0x004fe400000e0000 */
[----:B------:R-:W-:-:S13]  /*dd30*/  R2UR UR9, R11 ;  /* 0x000000000b0972ca */ /* 0x000fda00000e0000 */
[----:B------:R-:W-:Y:S03]  /*dd40*/  QGMMA.64x128x32.F32.E4M3.E4M3 R24, gdesc[UR8], R24, gsb0 ;  /* 0x01e00000081879f3 */ /* 0x000fe60008000818 */
[----:B------:R-:W-:Y:S02]  /*dd50*/  WARPGROUP.DEPBAR.LE gsb0, 0x0 ;  /* 0x00008000000079c5 */ /* 0x000fe40000010000 */
[----:B------:R-:W-:-:S07]  /*dd60*/  WARPGROUP.ARRIVE ;  /* 0x00000000000079c5 */ /* 0x000fce0000000000 */
[----:B------:R-:W-:Y:S03]  /*dd70*/  QGMMA.64x128x32.F32.E4M3.E4M3 R24, gdesc[UR12], R24, gsb0 ;  /* 0x01e000000c1879f3 */ /* 0x000fe60008000818 */
[----:B------:R-:W-:Y:S02]  /*dd80*/  WARPGROUP.DEPBAR.LE gsb0, 0x0 ;  /* 0x00008000000079c5 */ /* 0x000fe40000010000 */
[----:B------:R-:W-:Y:S05]  /*dd90*/  @!P0 BRA `(.L_x_8865) ;  /* 0x0000000000048947 */ /* 0x000fea0003800000 */
[----:B------:R-:W-:Y:S01]  /*dda0*/  BPT.TRAP 0x1 ;  /* 0x000000040000795c */ /* 0x000fe20000300000 */
.L_x_8865:
[----:B------:R-:W-:Y:S01]  /*ddb0*/  SHF.L.U32 R9, R9, 0x1f, RZ ;  /* 0x0000001f09097819 */ /* 0x000fe200000006ff */
[----:B------:R-:W-:-:S04]  /*ddc0*/  IMAD R20, R8, 0x8, R16 ;  /* 0x0000000808147824 */ /* 0x000fc800078e0210 */
[----:B------:R0:W1:Y:S01]  /*ddd0*/  SYNCS.PHASECHK.TRANS64.TRYWAIT P1, [R20+URZ+0x19c50], R9 ;  /* 0x019c5009140075a7 */ /* 0x000062000802017f */
[----:B------:R-:W-:Y:S05]  /*dde0*/  @!P0 BRA `(.L_x_8866) ;  /* 0x0000000000048947 */ /* 0x000fea0003800000 */
[----:B------:R-:W-:Y:S01]  /*ddf0*/  BPT.TRAP 0x1 ;  /* 0x000000040000795c */ /* 0x000fe20000300000 */
.L_x_8866:
[----:B------:R-:W-:Y:S04]  /*de00*/  BSSY B1, `(.L_x_8867) ;  /* 0x0000004000017945 */ /* 0x000fe80003800000 */
[----:B-1----:R-:W-:Y:S05]  /*de10*/  @P1 BRA `(.L_x_8868) ;  /* 0x0000000000081947 */ /* 0x002fea0003800000 */
[----:B------:R-:W1:Y:S02]  /*de20*/  SYNCS.PHASECHK.TRANS64.TRYWAIT P1, [R20+URZ+0x19c50], R9 ;  /* 0x019c5009140075a7 */ /* 0x000e64000802017f */
[----:B-1----:R-:W-:Y:S05]  /*de30*/  @!P1 BRA `(.L_x_8869) ;  /* 0x000000bc00689947 */ /* 0x002fea0003800000 */
.L_x_8868:
[----:B------:R-:W-:Y:S05]  /*de40*/  BSYNC B1 ;  /* 0x0000000000017941 */ /* 0x000fea0003800000 */
.L_x_8867:
[----:B01----:R-:W-:Y:S01]  /*de50*/  VIADD R9, R16, 0x3000 ;  /* 0x0000300010097836 */ /* 0x003fe20000000000 */
[----:B------:R-:W-:Y:S01]  /*de60*/  WARPGROUP.ARRIVE ;  /* 0x00000000000079c5 */ /* 0x000fe20000000000 */
[----:B------:R-:W-:Y:S02]  /*de70*/  IMAD.MOV.U32 R11, RZ, RZ, 0x40000040 ;  /* 0x40000040ff0b7424 */ /* 0x000fe400078e00ff */
[C---:B------:R-:W-:Y:S01]  /*de80*/  FMUL.FTZ R77, R2.reuse, R77 ;  /* 0x0000004d024d7220 */ /* 0x040fe20000410000 */
[C---:B------:R-:W-:Y:S01]  /*de90*/  FMUL.FTZ R78, R2.reuse, R78 ;  /* 0x0000004e024e7220 */ /* 0x040fe20000410000 */
[----:B------:R-:W-:Y:S01]  /*dea0*/  SHF.R.U32.HI R9, RZ, 0x4, R9 ;  /* 0x00000004ff097819 */ /* 0x000fe20000011609 */
[C---:B------:R-:W-:Y:S01]  /*deb0*/  FMUL.FTZ R79, R2.reuse, R79 ;  /* 0x0000004f024f7220 */ /* 0x040fe20000410000 */
[C---:B------:R-:W-:Y:S01]  /*dec0*/  FMUL.FTZ R80, R2.reuse, R80 ;  /* 0x0000005002507220 */ /* 0x040fe20000410000 */
[C---:B------:R-:W-:Y:S01]  /*ded0*/  FMUL.FTZ R81, R2.reuse, R81 ;  /* 0x0000005102517220 */ /* 0x040fe20000410000 */
[----:B------:R-:W-:Y:S01]  /*dee0*/  LOP3.LUT R9, R9, 0x3fff, RZ, 0xc0, !PT ;  /* 0x00003fff09097812 */ /* 0x000fe200078ec0ff */
[----:B------:R-:W-:Y:S01]  /*def0*/  MUFU.TANH R77, R77 ;  /* 0x0000004d004d7308 */ /* 0x000fe20000002400 */
[C---:B------:R-:W-:Y:S01]  /*df00*/  FMUL.FTZ R82, R2.reuse, R82 ;  /* 0x0000005202527220 */ /* 0x040fe20000410000 */
[C---:B------:R-:W-:Y:S01]  /*df10*/  FMUL.FTZ R83, R2.reuse, R83 ;  /* 0x0000005302537220 */ /* 0x040fe20000410000 */
[----:B------:R-:W-:Y:S01]  /*df20*/  LOP3.LUT R9, R9, 0x10000, RZ, 0xfc, !PT ;  /* 0x0001000009097812 */ /* 0x000fe200078efcff */
[C---:B------:R-:W-:Y:S01]  /*df30*/  FMUL.FTZ R84, R2.reuse, R84 ;  /* 0x0000005402547220 */ /* 0x040fe20000410000 */
[C---:B------:R-:W-:Y:S01]  /*df40*/  FMUL.FTZ R85, R2.reuse, R85 ;  /* 0x0000005502557220 */ /* 0x040fe20000410000 */
[C---:B------:R-:W-:Y:S01]  /*df50*/  FMUL.FTZ R86, R2.reuse, R86 ;  /* 0x0000005602567220 */ /* 0x040fe20000410000 */
[----:B------:R-:W-:Y:S01]  /*df60*/  FMUL.FTZ R87, R2, R87 ;  /* 0x0000005702577220 */ /* 0x000fe20000410000 */
[----:B------:R-:W-:Y:S01]  /*df70*/  IMAD R8, R8, 0x300, R9 ;  /* 0x0000030008087824 */ /* 0x000fe200078e0209 */
[----:B------:R-:W-:Y:S01]  /*df80*/  MOV R9, 0x40000040 ;  /* 0x4000004000097802 */ /* 0x000fe20000000f00 */
[----:B------:R-:W-:Y:S01]  /*df90*/  MUFU.TANH R78, R78 ;  /* 0x0000004e004e7308 */ /* 0x000fe20000002400 */
[----:B------:R-:W-:Y:S01]  /*dfa0*/  ULDC UR4, c[0x0][0x988] ;  /* 0x0002620000047ab9 */ /* 0x000fe20000000800 */
[C---:B------:R-:W-:Y:S01]  /*dfb0*/  VIADD R10, R8.reuse, 0x2 ;  /* 0x00000002080a7836 */ /* 0x040fe20000000000 */
[----:B------:R-:W-:-:S02]  /*dfc0*/  R2UR UR6, R8 ;  /* 0x00000000080672ca */ /* 0x000fc400000e0000 */
        /* <DEDUP_REMOVED lines=9> */
[----:B------:R-:W-:-:S04]  /*e060*/  FMUL.FTZ R42, R2, R45 ;  /* 0x0000002d022a7220 */ /* 0x000fc80000410000 */
[----:B------:R-:W-:Y:S01]  /*e070*/  QGMMA.64x96x32.F32.E4M3.E4M3 R88, R148, gdesc[UR4], R88, gsb0 ;  /* 0x0160000494587df3 */ /* 0x000fe20008000858 */
[----:B------:R-:W-:Y:S01]  /*e080*/  R2UR UR6, R10 ;  /* 0x000000000a0672ca */ /* 0x000fe200000e0000 */
[----:B------:R-:W-:Y:S01]  /*e090*/  VIADD R10, R8, 0x4 ;  /* 0x00000004080a7836 */ /* 0x000fe20000000000 */
[----:B------:R-:W-:Y:S01]  /*e0a0*/  R2UR UR7, R11 ;  /* 0x000000000b0772ca */ /* 0x000fe200000e0000 */
[----:B------:R-:W-:Y:S01]  /*e0b0*/  IMAD.MOV.U32 R11, RZ, RZ, 0x40000040 ;  /* 0x40000040ff0b7424 */ /* 0x000fe200078e00ff */
[----:B------:R-:W-:Y:S01]  /*e0c0*/  MUFU.TANH R24, R24 ;  /* 0x0000001800187308 */ /* 0x000fe20000002400 */
[----:B0-----:R-:W-:-:S07]  /*e0d0*/  FMNMX.FTZ R45, R9, R14, !PT ;  /* 0x0000000e092d7209 */ /* 0x001fce0007810000 */
        /* <DEDUP_REMOVED lines=17> */
[----:B------:R-:W-:Y:S01]  /*e1f0*/  QGMMA.64x96x32.F32.E4M3.E4M3 R88, R136, gdesc[UR4], R88, gsb0 ;  /* 0x0160000488587df3 */ /* 0x000fe20008000858 */
        /* <DEDUP_REMOVED lines=35> */
[----:B------:R-:W-:Y:S01]  /*e430*/  FMUL.FTZ R58, R2, R59 ;  /* 0x0000003b023a7220 */ /* 0x000fe20000410000 */
[----:B------:R-:W-:Y:S01]  /*e440*/  FMNMX.FTZ R44, R24, R44, !PT ;  /* 0x0000002c182c7209 */ /* 0x000fe20007810000 */
[C---:B------:R-:W-:Y:S01]  /*e450*/  FMUL.FTZ R59, R2.reuse, R60 ;  /* 0x0000003c023b7220 */ /* 0x040fe20000410000 */
[C---:B------:R-:W-:Y:S01]  /*e460*/  FMUL.FTZ R60, R2.reuse, R61 ;  /* 0x0000003d023c7220 */ /* 0x040fe20000410000 */
[----:B------:R-:W2:Y:S01]  /*e470*/  MUFU.TANH R28, R28 ;  /* 0x0000001c001c7308 */ /* 0x000ea20000002400 */
[----:B---3--:R-:W-:Y:S01]  /*e480*/  FMNMX.FTZ R45, R25, R45, !PT ;  /* 0x0000002d192d7209 */ /* 0x008fe20007810000 */
[C---:B------:R-:W-:Y:S01]  /*e490*/  FMUL.FTZ R61, R2.reuse, R62 ;  /* 0x0000003e023d7220 */ /* 0x040fe20000410000 */
[----:B------:R-:W-:Y:S01]  /*e4a0*/  FMNMX.FTZ R44, R27, R44, !PT ;  /* 0x0000002c1b2c7209 */ /* 0x000fe20007810000 */
        /* <DEDUP_REMOVED lines=17> */
[----:B------:R-:W-:Y:S01]  /*e5c0*/  FMUL.FTZ R75, R2, R76 ;  /* 0x0000004c024b7220 */ /* 0x000fe20000410000 */
[----:B0-----:R-:W-:-:S02]  /*e5d0*/  LOP3.LUT R151, R151, 0x7f, RZ, 0xc0, !PT ;  /* 0x0000007f97977812 */ /* 0x001fc400078ec0ff */
[----:B------:R-:W0:Y:S01]  /*e5e0*/  MUFU.TANH R32, R32 ;  /* 0x0000002000207308 */ /* 0x000e220000002400 */
[----:B---3--:R-:W-:Y:S02]  /*e5f0*/  FMNMX.FTZ R45, R29, R45, !PT ;  /* 0x0000002d1d2d7209 */ /* 0x008fe40007810000 */
[----:B------:R-:W-:Y:S02]  /*e600*/  ISETP.NE.AND P1, PT, R151, RZ, PT ;  /* 0x000000ff9700720c */ /* 0x000fe40003f25270 */
[----:B------:R-:W-:-:S03]  /*e610*/  FMNMX.FTZ R45, R30, R45, !PT ;  /* 0x0000002d1e2d7209 */ /* 0x000fc60007810000 */
[----:B------:R-:W2:Y:S01]  /*e620*/  MUFU.TANH R34, R34 ;  /* 0x0000002200227308 */ /* 0x000ea20000002400 */
[----:B-1----:R-:W-:Y:S02]  /*e630*/  FMNMX.FTZ R44, R31, R44, !PT ;  /* 0x0000002c1f2c7209 */ /* 0x002fe40007810000 */
[----:B------:R-:W-:-:S05]  /*e640*/  FMNMX.FTZ R45, R33, R45, !PT ;  /* 0x0000002d212d7209 */ /* 0x000fca0007810000 */
[----:B------:R-:W1:Y:S01]  /*e650*/  MUFU.TANH R35, R35 ;  /* 0x0000002300237308 */ /* 0x000e620000002400 */
[----:B0-----:R-:W-:Y:S01]  /*e660*/  FMNMX.FTZ R44, R32, R44, !PT ;  /* 0x0000002c202c7209 */ /* 0x001fe20007810000 */
[----:B------:R-:W-:-:S05]  /*e670*/  @!P1 VIADD R15, R15, 0x19c40 ;  /* 0x00019c400f0f9836 */ /* 0x000fca0000000000 */
[----:B------:R-:W-:Y:S01]  /*e680*/  @!P1 PRMT R15, RZ, 0x654, R15 ;  /* 0x00000654ff0f9816 */ /* 0x000fe2000000000f */
[----:B------:R-:W0:Y:S01]  /*e690*/  MUFU.TANH R37, R37 ;  /* 0x0000002500257308 */ /* 0x000e220000002400 */
[----:B--2---:R-:W-:-:S07]  /*e6a0*/  FMNMX.FTZ R45, R34, R45, !PT ;  /* 0x0000002d222d7209 */ /* 0x004fce0007810000 */
[----:B------:R-:W2:Y:S01]  /*e6b0*/  MUFU.TANH R38, R38 ;  /* 0x0000002600267308 */ /* 0x000ea20000002400 */
[----:B-1----:R-:W-:-:S04]  /*e6c0*/  FMNMX.FTZ R44, R35, R44, !PT ;  /* 0x0000002c232c7209 */ /* 0x002fc80007810000 */
[----:B------:R-:W-:-:S03]  /*e6d0*/  FMNMX.FTZ R44, R36, R44, !PT ;  /* 0x0000002c242c7209 */ /* 0x000fc60007810000 */
[----:B------:R-:W1:Y:S01]  /*e6e0*/  MUFU.TANH R40, R40 ;  /* 0x0000002800287308 */ /* 0x000e620000002400 */
[----:B0-----:R-:W-:Y:S02]  /*e6f0*/  FMNMX.FTZ R45, R37, R45, !PT ;  /* 0x0000002d252d7209 */ /* 0x001fe40007810000 */
[----:B------:R-:W-:Y:S01]  /*e700*/  FMNMX.FTZ R44, R39, R44, !PT ;  /* 0x0000002c272c7209 */ /* 0x000fe20007810000 */
[----:B------:R-:W-:-:S04]  /*e710*/  WARPGROUP.DEPBAR.LE gsb0, 0x0 ;  /* 0x00008000000079c5 */ /* 0x000fc80000010000 */
[----:B------:R-:W0:Y:S01]  /*e720*/  MUFU.TANH R41, R41 ;  /* 0x0000002900297308 */ /* 0x000e220000002400 */
[----:B--2---:R-:W-:Y:S01]  /*e730*/  FMNMX.FTZ R45, R38, R45, !PT ;  /* 0x0000002d262d7209 */ /* 0x004fe20007810000 */
[----:B------:R-:W-:-:S06]  /*e740*/  WARPGROUP.ARRIVE ;  /* 0x00000000000079c5 */ /* 0x000fcc0000000000 */
[----:B------:R-:W2:Y:S01]  /*e750*/  MUFU.TANH R43, R43 ;  /* 0x0000002b002b7308 */ /* 0x000ea20000002400 */
[----:B-1----:R-:W-:Y:S01]  /*e760*/  FMNMX.FTZ R44, R40, R44, !PT ;  /* 0x0000002c282c7209 */ /* 0x002fe20007810000 */
[----:B------:R-:W-:Y:S06]  /*e770*/  QGMMA.64x96x32.F32.E4M3.E4M3 R88, R140, gdesc[UR4], R88, gsb0 ;  /* 0x016000048c587df3 */ /* 0x000fec0008000858 */
        /* <DEDUP_REMOVED lines=64> */
[----:B0-----:R-:W-:-:S04]  /*eb80*/  FMNMX.FTZ R44, R74, R44, !PT ;  /* 0x0000002c4a2c7209 */ /* 0x001fc80007810000 */
[----:B------:R-:W-:Y:S02]  /*eb90*/  FMNMX.FTZ R44, R78, R44, !PT ;  /* 0x0000002c4e2c7209 */ /* 0x000fe40007810000 */
[----:B--2---:R-:W-:Y:S02]  /*eba0*/  FMNMX.FTZ R45, R75, R45, !PT ;  /* 0x0000002d4b2d7209 */ /* 0x004fe40007810000 */
[----:B------:R-:W-:Y:S02]  /*ebb0*/  FMNMX.FTZ R44, R79, R44, !PT ;  /* 0x0000002c4f2c7209 */ /* 0x000fe40007810000 */
[----:B------:R-:W-:Y:S02]  /*ebc0*/  FMNMX.FTZ R45, R77, R45, !PT ;  /* 0x0000002d4d2d7209 */ /* 0x000fe40007810000 */
[----:B------:R-:W-:Y:S02]  /*ebd0*/  FMNMX.FTZ R44, R82, R44, !PT ;  /* 0x0000002c522c7209 */ /* 0x000fe40007810000 */
[----:B------:R-:W-:-:S02]  /*ebe0*/  FMNMX.FTZ R45, R80, R45, !PT ;  /* 0x0000002d502d7209 */ /* 0x000fc40007810000 */
[----:B------:R-:W-:Y:S02]  /*ebf0*/  FMNMX.FTZ R44, R83, R44, !PT ;  /* 0x0000002c532c7209 */ /* 0x000fe40007810000 */
[----:B------:R-:W-:Y:S02]  /*ec00*/  FMNMX.FTZ R45, R81, R45, !PT ;  /* 0x0000002d512d7209 */ /* 0x000fe40007810000 */
[----:B------:R-:W-:Y:S02]  /*ec10*/  FMNMX.FTZ R44, R86, R44, !PT ;  /* 0x0000002c562c7209 */ /* 0x000fe40007810000 */
[----:B------:R-:W-:Y:S02]  /*ec20*/  FMNMX.FTZ R45, R84, R45, !PT ;  /* 0x0000002d542d7209 */ /* 0x000fe40007810000 */
[----:B-1----:R-:W-:Y:S02]  /*ec30*/  FMNMX.FTZ R76, R87, R44, !PT ;  /* 0x0000002c574c7209 */ /* 0x002fe40007810000 */
[----:B------:R-:W-:-:S03]  /*ec40*/  FMNMX.FTZ R136, R85, R45, !PT ;  /* 0x0000002d55887209 */ /* 0x000fc60007810000 */
[----:B------:R-:W0:Y:S04]  /*ec50*/  SHFL.BFLY PT, R44, R76, 0x2, 0x1f ;  /* 0x0c401f004c2c7f89 */ /* 0x000e2800000e0000 */
[----:B------:R-:W1:Y:S01]  /*ec60*/  SHFL.BFLY PT, R45, R136, 0x2, 0x1f ;  /* 0x0c401f00882d7f89 */ /* 0x000e6200000e0000 */
[----:B0-----:R-:W-:Y:S01]  /*ec70*/  FMNMX.FTZ R76, R76, R44, !PT ;  /* 0x0000002c4c4c7209 */ /* 0x001fe20007810000 */
[----:B------:R-:W-:Y:S01]  /*ec80*/  VIADD R44, R8, 0x6 ;  /* 0x00000006082c7836 */ /* 0x000fe20000000000 */
[----:B-1----:R-:W-:-:S03]  /*ec90*/  FMNMX.FTZ R136, R136, R45, !PT ;  /* 0x0000002d88887209 */ /* 0x002fc60007810000 */
[----:B------:R-:W0:Y:S01]  /*eca0*/  SHFL.BFLY PT, R8, R76, 0x1, 0x1f ;  /* 0x0c201f004c087f89 */ /* 0x000e2200000e0000 */
[----:B------:R-:W-:Y:S01]  /*ecb0*/  IMAD.MOV.U32 R45, RZ, RZ, 0x40000040 ;  /* 0x40000040ff2d7424 */ /* 0x000fe200078e00ff */
[----:B------:R-:W-:Y:S01]  /*ecc0*/  R2UR UR6, R44 ;  /* 0x000000002c0672ca */ /* 0x000fe200000e0000 */
[----:B------:R-:W-:Y:S01]  /*ecd0*/  IMAD.U32 R44, RZ, RZ, UR4 ;  /* 0x00000004ff2c7e24 */ /* 0x000fe2000f8e00ff */
[----:B------:R-:W1:Y:S02]  /*ece0*/  SHFL.BFLY PT, R137, R136, 0x1, 0x1f ;  /* 0x0c201f0088897f89 */ /* 0x000e6400000e0000 */
[----:B------:R-:W-:-:S13]  /*ecf0*/  R2UR UR7, R45 ;  /* 0x000000002d0772ca */ /* 0x000fda00000e0000 */
[----:B------:R-:W-:Y:S01]  /*ed00*/  QGMMA.64x96x32.F32.E4M3.E4M3 R88, R144, gdesc[UR4], R88, gsb0 ;  /* 0x0160000490587df3 */ /* 0x000fe20008000858 */
[----:B0-----:R-:W-:Y:S02]  /*ed10*/  FMNMX.FTZ R76, R76, R8, !PT ;  /* 0x000000084c4c7209 */ /* 0x001fe40007810000 */
[----:B-1----:R-:W-:-:S05]  /*ed20*/  FMNMX.FTZ R45, R136, R137, !PT ;  /* 0x00000089882d7209 */ /* 0x002fca0007810000 */
[----:B------:R-:W-:Y:S01]  /*ed30*/  FADD.FTZ R8, -R45, R14 ;  /* 0x0000000e2d087221 */ /* 0x000fe20000010100 */
[----:B------:R-:W-:-:S01]  /*ed40*/  FADD.FTZ R14, -R76, R13 ;  /* 0x0000000d4c0e7221 */ /* 0x000fc20000010100 */
[-C--:B------:R-:W-:Y:S02]  /*ed50*/  FFMA.FTZ R137, R45, R44.reuse, -8 ;  /* 0xc10000002d897423 */ /* 0x080fe4000001002c */
[-C--:B------:R-:W-:Y:S02]  /*ed60*/  FMUL.FTZ R8, R8, R44.reuse ;  /* 0x0000002c08087220 */ /* 0x080fe40000410000 */
[-CC-:B------:R-:W-:Y:S01]  /*ed70*/  FFMA.FTZ R9, R9, R44.reuse, -R137.reuse ;  /* 0x0000002c09097223 */ /* 0x180fe20000010889 */
[----:B------:R-:W-:-:S01]  /*ed80*/  FFMA.FTZ R10, R10, R44, -R137 ;  /* 0x0000002c0a0a7223 */ /* 0x000fc20000010889 */
[----:B------:R0:W-:Y:S08]  /*ed90*/  MUFU.EX2 R13, R8 ;  /* 0x00000008000d7308 */ /* 0x0001f00000000800 */
[----:B------:R-:W1:Y:S01]  /*eda0*/  MUFU.EX2 R9, R9 ;  /* 0x0000000900097308 */ /* 0x000e620000000800 */
        /* <DEDUP_REMOVED lines=33> */
[----:B-1----:R-:W-:-:S02]  /*efc0*/  FFMA.FTZ R0, R13, R0, R9 ;  /* 0x000000000d007223 */ /* 0x002fc40000010009 */
[-CC-:B------:R-:W-:Y:S01]  /*efd0*/  FFMA.FTZ R11, R11, R44.reuse, -R85.reuse ;  /* 0x0000002c0b0b7223 */ /* 0x180fe20000010855 */
[----:B------:R-:W-:-:S01]  /*efe0*/  FFMA.FTZ R24, R24, R44, -R85 ;  /* 0x0000002c18187223 */ /* 0x000fc20000010855 */
[-CC-:B------:R-:W-:Y:S01]  /*eff0*/  FFMA.FTZ R27, R27, R44.reuse, -R85.reuse ;  /* 0x0000002c1b1b7223 */ /* 0x180fe20000010855 */
[----:B------:R-:W-:-:S01]  /*f000*/  FFMA.FTZ R28, R28, R44, -R85 ;  /* 0x0000002c1c1c7223 */ /* 0x000fc20000010855 */
[-CC-:B------:R-:W-:Y:S01]  /*f010*/  FFMA.FTZ R31, R31, R44.reuse, -R85.reuse ;  /* 0x0000002c1f1f7223 */ /* 0x180fe20000010855 */
        /* <DEDUP_REMOVED lines=34> */
[----:B------:R-:W-:Y:S01]  /*f240*/  FFMA.FTZ R85, R87, R44, -R85 ;  /* 0x0000002c57557223 */ /* 0x000fe20000010855 */
[----:B------:R-:W-:-:S05]  /*f250*/  WARPGROUP.DEPBAR.LE gsb0, 0x0 ;  /* 0x00008000000079c5 */ /* 0x000fca0000010000 */
[----:B------:R-:W2:Y:S01]  /*f260*/  MUFU.EX2 R25, R25 ;  /* 0x0000001900197308 */ /* 0x000ea20000000800 */
[----:B0-----:R-:W-:-:S01]  /*f270*/  FADD.FTZ R0, R14, R0 ;  /* 0x000000000e007221 */ /* 0x001fc20000010000 */
[----:B------:R0:W-:Y:S06]  /*f280*/  @!P1 SYNCS.ARRIVE.TRANS64.RED.A1T0 RZ, [R15+URZ], RZ ;  /* 0x000000ff0fff99a7 */ /* 0x0001ec000810043f */
[----:B------:R-:W3:Y:S01]  /*f290*/  MUFU.EX2 R28, R28 ;  /* 0x0000001c001c7308 */ /* 0x000ee20000000800 */
[----:B-1----:R-:W-:-:S07]  /*f2a0*/  FADD.FTZ R3, R27, R3 ;  /* 0x000000031b037221 */ /* 0x002fce0000010000 */
[----:B------:R-:W1:Y:S01]  /*f2b0*/  MUFU.EX2 R26, R26 ;  /* 0x0000001a001a7308 */ /* 0x000e620000000800 */
[----:B--2---:R-:W-:-:S07]  /*f2c0*/  FADD.FTZ R0, R25, R0 ;  /* 0x0000000019007221 */ /* 0x004fce0000010000 */
[----:B------:R-:W2:Y:S01]  /*f2d0*/  MUFU.EX2 R31, R31 ;  /* 0x0000001f001f7308 */ /* 0x000ea20000000800 */
[----:B---3--:R-:W-:-:S07]  /*f2e0*/  FADD.FTZ R3, R28, R3 ;  /* 0x000000031c037221 */ /* 0x008fce0000010000 */
        /* <DEDUP_REMOVED lines=107> */
[----:B---3--:R-:W-:-:S01]  /*f9a0*/  FADD.FTZ R3, R86, R3 ;  /* 0x0000000356037221 */ /* 0x008fc20000010000 */
[----:B-1----:R-:W-:-:S03]  /*f9b0*/  FADD.FTZ R0, R84, R0 ;  /* 0x0000000054007221 */ /* 0x002fc60000010000 */
[----:B--2---:R-:W-:Y:S01]  /*f9c0*/  FADD.FTZ R3, R85, R3 ;  /* 0x0000000355037221 */ /* 0x004fe20000010000 */
[----:B0-----:R-:W-:Y:S06]  /*f9d0*/  @!P0 BRA `(.L_x_8870) ;  /* 0x0000000000048947 */ /* 0x001fec0003800000 */
[----:B------:R-:W-:Y:S01]  /*f9e0*/  BPT.TRAP 0x1 ;  /* 0x000000040000795c */ /* 0x000fe20000300000 */
.L_x_8870:
[----:B------:R-:W2:Y:S01]  /*f9f0*/  LDL R15, [R1+0x18] ;  /* 0x00001800010f7983 */ /* 0x000ea20000100800 */
[----:B------:R-:W-:Y:S01]  /*fa00*/  ISETP.GT.AND P1, PT, R12, RZ, PT ;  /* 0x000000ff0c00720c */ /* 0x000fe20003f24270 */
[----:B------:R-:W-:Y:S01]  /*fa10*/  VIADD R20, R20, 0x19c60 ;  /* 0x00019c6014147836 */ /* 0x000fe20000000000 */
        /* <DEDUP_REMOVED lines=89> */
[----:B------:R-:W-:Y:S02]  /*ffb0*/  MOV R14, R45 ;  /* 0x0000002d000e7202 */ /* 0x000fe40000000f00 */
[----:B--2---:R-:W-:-:S04]  /*ffc0*/  PRMT R20, R15, 0x654, R20 ;  /* 0x000006540f147816 */ /* 0x004fc80000000014 */
[----:B------:R0:W-:Y:S01]  /*ffd0*/  SYNCS.ARRIVE.TRANS64.RED.A1T0 RZ, [R20+URZ], RZ ;  /* 0x000000ff14ff79a7 */ /* 0x0001e2000810043f */
[----:B------:R-:W-:Y:S05]  /*ffe0*/  @P1 BRA `(.L_x_8871) ;  /* 0xffffffd800b01947 */ /* 0x000fea000383ffff */
.L_x_8859:
[----:B------:R-:W-:Y:S05]  /*fff0*/  BSYNC B0 ;  /* 0x0000000000007941 */ /* 0x000fea0003800000 */
.L_x_8858:
[----:B------:R-:W-:Y:S06]  /*10000*/  BAR.ARV 0x8, 0x200 ;  /* 0x0208000000007b1d */ /* 0x000fec0000002000 */
[----:B------:R-:W-:Y:S05]  /*10010*/  @!P0 BRA `(.L_x_8872) ;  /* 0x0000000000048947 */ /* 0x000fea0003800000 */
[----:B------:R-:W-:Y:S01]  /*10020*/  BPT.TRAP 0x1 ;  /* 0x000000040000795c */ /* 0x000fe20000300000 */
.L_x_8872:
[----:B------:R-:W-:Y:S01]  /*10030*/  IMAD R10, R154, 0x8, R16 ;  /* 0x000000089a0a7824 */ /* 0x000fe200078e0210 */
[----:B------:R-:W-:-:S04]  /*10040*/  SHF.L.U32 R5, R155, 0x1f, RZ ;  /* 0x0000001f9b057819 */ /* 0x000fc800000006ff */
[----:B------:R1:W2:Y:S01]  /*10050*/  SYNCS.PHASECHK.TRANS64.TRYWAIT P1, [R10+URZ+0x19c50], R5 ;  /* 0x019c50050a0075a7 */ /* 0x0002a2000802017f */
[----:B------:R-:W-:Y:S05]  /*10060*/  @!P0 BRA `(.L_x_8873) ;  /* 0x0000000000048947 */ /* 0x000fea0003800000 */
[----:B------:R-:W-:Y:S01]  /*10070*/  BPT.TRAP 0x1 ;  /* 0x000000040000795c */ /* 0x000fe20000300000 */
.L_x_8873:
[----:B------:R-:W-:Y:S04]  /*10080*/  BSSY B0, `(.L_x_8874) ;  /* 0x0000004000007945 */ /* 0x000fe80003800000 */
[----:B--2---:R-:W-:Y:S05]  /*10090*/  @P1 BRA `(.L_x_8875) ;  /* 0x0000000000081947 */ /* 0x004fea0003800000 */
[----:B------:R-:W2:Y:S02]  /*100a0*/  SYNCS.PHASECHK.TRANS64.TRYWAIT P1, [R10+URZ+0x19c50], R5 ;  /* 0x019c50050a0075a7 */ /* 0x000ea4000802017f */
[----:B--2---:R-:W-:Y:S05]  /*100b0*/  @!P1 BRA `(.L_x_8876) ;  /* 0x0000009800dc9947 */ /* 0x004fea0003800000 */
.L_x_8875:
[----:B------:R-:W-:Y:S05]  /*100c0*/  BSYNC B0 ;  /* 0x0000000000007941 */ /* 0x000fea0003800000 */
.L_x_8874:
[----:B------:R-:W3:Y:S04]  /*100d0*/  LDL R2, [R1+0x38] ;  /* 0x0000380001027983 */ /* 0x000ee80000100800 */
[----:B------:R-:W4:Y:S01]  /*100e0*/  LDL R13, [R1+0x20] ;  /* 0x00002000010d7983 */ /* 0x000f220000100800 */
[----:B------:R-:W-:-:S03]  /*100f0*/  ULDC.64 UR4, c[0x0][0x9a0] ;  /* 0x0002680000047ab9 */ /* 0x000fc60000000a00 */
[----:B------:R-:W5:Y:S01]  /*10100*/  LDL.LU R12, [R1+0x8] ;  /* 0x00000800010c7983 */ /* 0x000f620000300800 */
[----:B------:R-:W-:Y:S01]  /*10110*/  VIADD R16, R16, 0x3000 ;  /* 0x0000300010107836 */ /* 0x000fe20000000000 */
[----:B------:R-:W-:Y:S01]  /*10120*/  ISETP.NE.U32.AND P1, PT, RZ, UR4, PT ;  /* 0x00000004ff007c0c */ /* 0x000fe2000bf25070 */
[----:B------:R-:W-:-:S03]  /*10130*/  WARPGROUP.ARRIVE ;  /* 0x00000000000079c5 */ /* 0x000fc60000000000 */
[----:B------:R-:W-:Y:S02]  /*10140*/  SHF.R.U32.HI R16, RZ, 0x4, R16 ;  /* 0x00000004ff107819 */ /* 0x000fe40000011610 */
[----:B------:R-:W-:Y:S02]  /*10150*/  ISETP.NE.AND.EX P1, PT, RZ, UR5, PT, P1 ;  /* 0x00000005ff007c0c */ /* 0x000fe4000bf25310 */
[----:B------:R-:W-:-:S04]  /*10160*/  LOP3.LUT R16, R16, 0x3fff, RZ, 0xc0, !PT ;  /* 0x00003fff10107812 */ /* 0x000fc800078ec0ff */
[----:B-12---:R-:W-:-:S05]  /*10170*/  LOP3.LUT R5, R16, 0x10000, RZ, 0xfc, !PT ;  /* 0x0001000010057812 */ /* 0x006fca00078efcff */
[----:B------:R-:W-:Y:S02]  /*10180*/  IMAD R4, R154, 0x300, R5 ;  /* 0x000003009a047824 */ /* 0x000fe400078e0205 */
[----:B------:R-:W-:Y:S01]  /*10190*/  IMAD.MOV.U32 R5, RZ, RZ, 0x40000040 ;  /* 0x40000040ff057424 */ /* 0x000fe200078e00ff */
[----:B------:R-:W3:Y:S02]  /*101a0*/  @P1 LDC.64 R8, c[0x0][0x9c8] ;  /* 0x00027200ff081b82 */ /* 0x000ee40000000a00 */
[----:B------:R-:W-:Y:S02]  /*101b0*/  R2UR UR6, R4 ;  /* 0x00000000040672ca */ /* 0x000fe400000e0000 */
[----:B------:R-:W-:-:S04]  /*101c0*/  R2UR UR7, R5 ;  /* 0x00000000050772ca */ /* 0x000fc800000e0000 */
[----:B------:R-:W1:Y:S09]  /*101d0*/  @P1 LDC.64 R6, c[0x0][0x9d0] ;  /* 0x00027400ff061b82 */ /* 0x000e720000000a00 */
[----:B------:R-:W-:Y:S03]  /*101e0*/  QGMMA.64x96x32.F32.E4M3.E4M3 R88, R148, gdesc[UR4], R88, gsb0 ;  /* 0x0160000494587df3 */ /* 0x000fe60008000858 */
[----:B------:R-:W-:-:S02]  /*101f0*/  WARPGROUP.DEPBAR.LE gsb0, 0x0 ;  /* 0x00008000000079c5 */ /* 0x000fc40000010000 */
[----:B------:R-:W-:Y:S01]  /*10200*/  WARPGROUP.ARRIVE ;  /* 0x00000000000079c5 */ /* 0x000fe20000000000 */
[----:B---3--:R-:W-:-:S04]  /*10210*/  @P1 IMAD R2, R2, R8, RZ ;  /* 0x0000000802021224 */ /* 0x008fc800078e02ff */
[C---:B----4-:R-:W-:Y:S02]  /*10220*/  @P1 IMAD R5, R13.reuse, R9, R2 ;  /* 0x000000090d051224 */ /* 0x050fe400078e0202 */
[----:B------:R-:W-:Y:S01]  /*10230*/  @P1 IMAD.WIDE.U32 R8, R13, R8, RZ ;  /* 0x000000080d081225 */ /* 0x000fe200078e00ff */
[----:B-----5:R-:W-:-:S03]  /*10240*/  @P1 SHF.R.S32.HI R11, RZ, 0x1f, R12 ;  /* 0x0000001fff0b1819 */ /* 0x020fc6000001140c */
[----:B------:R-:W-:Y:S02]  /*10250*/  @P1 IMAD.IADD R9, R9, 0x1, R5 ;  /* 0x0000000109091824 */ /* 0x000fe400078e0205 */
[-C--:B-1----:R-:W-:Y:S02]  /*10260*/  @P1 IMAD R2, R11, R6.reuse, RZ ;  /* 0x000000060b021224 */ /* 0x082fe400078e02ff */
[----:B------:R-:W-:Y:S02]  /*10270*/  IMAD.MOV.U32 R11, RZ, RZ, 0x3f800000 ;  /* 0x3f800000ff0b7424 */ /* 0x000fe400078e00ff */
[C---:B------:R-:W-:Y:S02]  /*10280*/  @P1 IMAD R5, R12.reuse, R7, R2 ;  /* 0x000000070c051224 */ /* 0x040fe400078e0202 */
[----:B------:R-:W-:-:S05]  /*10290*/  @P1 IMAD.WIDE.U32 R6, R12, R6, R8 ;  /* 0x000000060c061225 */ /* 0x000fca00078e0008 */
[----:B------:R-:W-:Y:S02]  /*102a0*/  @P1 IADD3 R5, R7, R5, RZ ;  /* 0x0000000507051210 */ /* 0x000fe40007ffe0ff */
[----:B------:R-:W-:-:S04]  /*102b0*/  @P1 LEA R8, P2, R6, UR4, 0x2 ;  /* 0x0000000406081c11 */ /* 0x000fc8000f8410ff */
[----:B------:R-:W-:-:S05]  /*102c0*/  @P1 LEA.HI.X R9, R6, UR5, R5, 0x2, P2 ;  /* 0x0000000506091c11 */ /* 0x000fca00090f1405 */
[----:B------:R1:W2:Y:S01]  /*102d0*/  @P1 LDG.E R11, desc[UR42][R8.64] ;  /* 0x0000002a080b1981 */ /* 0x0002a2000c1e1900 */
[----:B------:R-:W-:Y:S02]  /*102e0*/  VIADD R6, R4, 0x2 ;  /* 0x0000000204067836 */ /* 0x000fe40000000000 */
[----:B------:R-:W-:Y:S02]  /*102f0*/  IMAD.MOV.U32 R7, RZ, RZ, 0x40000040 ;  /* 0x40000040ff077424 */ /* 0x000fe400078e00ff */
[----:B------:R-:W-:Y:S01]  /*10300*/  IMAD.MOV.U32 R5, RZ, RZ, 0x40000040 ;  /* 0x40000040ff057424 */ /* 0x000fe200078e00ff */
[----:B------:R-:W-:Y:S01]  /*10310*/  R2UR UR6, R6 ;  /* 0x00000000060672ca */ /* 0x000fe200000e0000 */
[C---:B------:R-:W-:Y:S01]  /*10320*/  VIADD R6, R4.reuse, 0x4 ;  /* 0x0000000404067836 */ /* 0x040fe20000000000 */
[----:B------:R-:W-:Y:S01]  /*10330*/  R2UR UR7, R7 ;  /* 0x00000000070772ca */ /* 0x000fe200000e0000 */
[----:B------:R-:W-:Y:S02]  /*10340*/  IMAD.MOV.U32 R7, RZ, RZ, 0x40000040 ;  /* 0x40000040ff077424 */ /* 0x000fe400078e00ff */
[----:B------:R-:W-:-:S02]  /*10350*/  VIADD R4, R4, 0x6 ;  /* 0x0000000604047836 */ /* 0x000fc40000000000 */
[----:B-1----:R-:W-:-:S08]  /*10360*/  IMAD.MOV.U32 R8, RZ, RZ, RZ ;  /* 0x000000ffff087224 */ /* 0x002fd000078e00ff */
[----:B------:R-:W-:Y:S01]  /*10370*/  QGMMA.64x96x32.F32.E4M3.E4M3 R88, R136, gdesc[UR4], R88, gsb0 ;  /* 0x0160000488587df3 */ /* 0x000fe20008000858 */
[----:B------:R-:W-:Y:S02]  /*10380*/  R2UR UR6, R6 ;  /* 0x00000000060672ca */ /* 0x000fe400000e0000 */
[----:B------:R-:W-:Y:S01]  /*10390*/  R2UR UR7, R7 ;  /* 0x00000000070772ca */ /* 0x000fe200000e0000 */
[----:B------:R-:W1:Y:S04]  /*103a0*/  SHFL.BFLY PT, R6, R3, 0x2, 0x1f ;  /* 0x0c401f0003067f89 */ /* 0x000e6800000e0000 */
[----:B------:R-:W3:Y:S01]  /*103b0*/  SHFL.BFLY PT, R7, R0, 0x2, 0x1f ;  /* 0x0c401f0000077f89 */ /* 0x000ee200000e0000 */
[----:B-1----:R-:W-:-:S01]  /*103c0*/  FADD.FTZ R6, R6, R3 ;  /* 0x0000000306067221 */ /* 0x002fc20000010000 */
[----:B---3--:R-:W-:Y:S01]  /*103d0*/  FADD.FTZ R7, R7, R0 ;  /* 0x0000000007077221 */ /* 0x008fe20000010000 */
[----:B------:R-:W-:-:S04]  /*103e0*/  IMAD.MOV.U32 R0, RZ, RZ, -0x800000 ;  /* 0xff800000ff007424 */ /* 0x000fc800078e00ff */
[----:B------:R-:W1:Y:S02]  /*103f0*/  SHFL.BFLY PT, R2, R7, 0x1, 0x1f ;  /* 0x0c201f0007027f89 */ /* 0x000e6400000e0000 */
[----:B-1----:R-:W-:-:S01]  /*10400*/  FADD.FTZ R9, R7, R2 ;  /* 0x0000000207097221 */ /* 0x002fc20000010000 */
[----:B------:R-:W-:-:S03]  /*10410*/  IMAD.MOV.U32 R2, RZ, RZ, -0x800000 ;  /* 0xff800000ff027424 */ /* 0x000fc600078e00ff */
[C---:B------:R-:W-:Y:S01]  /*10420*/  FMUL.FTZ R13, R9.reuse, 0.00390625 ;  /* 0x3b800000090d7820 */ /* 0x040fe20000410000 */
[----:B------:R-:W-:-:S04]  /*10430*/  FSETP.NE.FTZ.AND P1, PT, R9, RZ, PT ;  /* 0x000000ff0900720b */ /* 0x000fc80003f35000 */
[----:B------:R-:W-:-:S13]  /*10440*/  FSETP.NE.FTZ.AND P2, PT, R13, RZ, PT ;  /* 0x000000ff0d00720b */ /* 0x000fda0003f55000 */
[----:B------:R-:W1:Y:S02]  /*10450*/  @P2 MUFU.LG2 R3, R13 ;  /* 0x0000000d00032308 */ /* 0x000e640000000c00 */
[----:B-1----:R-:W-:Y:S01]  /*10460*/  @P2 FMUL.FTZ R3, R3, 0.69314718246459960938 ;  /* 0x3f31721803032820 */ /* 0x002fe20000410000 */
[----:B------:R-:W-:Y:S02]  /*10470*/  WARPGROUP.DEPBAR.LE gsb0, 0x0 ;  /* 0x00008000000079c5 */ /* 0x000fe40000010000 */
[----:B------:R-:W-:-:S06]  /*10480*/  WARPGROUP.ARRIVE ;  /* 0x00000000000079c5 */ /* 0x000fcc0000000000 */
[----:B------:R-:W-:Y:S01]  /*10490*/  QGMMA.64x96x32.F32.E4M3.E4M3 R88, R140, gdesc[UR4], R88, gsb0 ;  /* 0x016000048c587df3 */ /* 0x000fe20008000858 */
[----:B------:R-:W-:Y:S01]  /*104a0*/  R2UR UR6, R4 ;  /* 0x00000000040672ca */ /* 0x000fe200000e0000 */
[----:B------:R-:W-:Y:S01]  /*104b0*/  IMAD.MOV.U32 R4, RZ, RZ, RZ ;  /* 0x000000ffff047224 */ /* 0x000fe200078e00ff */
[----:B------:R-:W-:Y:S02]  /*104c0*/  R2UR UR7, R5 ;  /* 0x00000000050772ca */ /* 0x000fe400000e0000 */
[----:B------:R-:W1:Y:S03]  /*104d0*/  SHFL.BFLY PT, R5, R6, 0x1, 0x1f ;  /* 0x0c201f0006057f89 */ /* 0x000e6600000e0000 */
[----:B------:R-:W-:Y:S01]  /*104e0*/  @P1 MUFU.RCP R4, R9 ;  /* 0x0000000900041308 */ /* 0x000fe20000001000 */
[----:B-1----:R-:W-:-:S01]  /*104f0*/  FADD.FTZ R12, R6, R5 ;  /* 0x00000005060c7221 */ /* 0x002fc20000010000 */
[----:B------:R-:W-:-:S03]  /*10500*/  @P2 FMUL.FTZ R6, R44, 0.69314718246459960938 ;  /* 0x3f3172182c062820 */ /* 0x000fc60000410000 */
[C---:B------:R-:W-:Y:S01]  /*10510*/  FMUL.FTZ R14, R12.reuse, 0.00390625 ;  /* 0x3b8000000c0e7820 */ /* 0x040fe20000410000 */
[----:B------:R-:W-:Y:S01]  /*10520*/  FSETP.NE.FTZ.AND P1, PT, R12, RZ, PT ;  /* 0x000000ff0c00720b */ /* 0x000fe20003f35000 */
[----:B------:R-:W-:-:S03]  /*10530*/  @P2 FFMA.FTZ R2, R6, R45, R3 ;  /* 0x0000002d06022223 */ /* 0x000fc60000010003 */
[----:B------:R-:W-:-:S09]  /*10540*/  FSETP.NE.FTZ.AND P3, PT, R14, RZ, PT ;  /* 0x000000ff0e00720b */ /* 0x000fd20003f75000 */
[----:B------:R-:W-:Y:S04]  /*10550*/  @P1 MUFU.RCP R8, R12 ;  /* 0x0000000c00081308 */ /* 0x000fe80000001000 */
[----:B------:R-:W-:-:S04]  /*10560*/  @P3 FMUL.FTZ R44, R44, 0.69314718246459960938 ;  /* 0x3f3172182c2c3820 */ /* 0x000fc80000410000 */
[----:B------:R-:W1:Y:S02]  /*10570*/  @P3 MUFU.LG2 R5, R14 ;  /* 0x0000000e00053308 */ /* 0x000e640000000c00 */
[----:B-1----:R-:W-:-:S04]  /*10580*/  @P3 FMUL.FTZ R5, R5, 0.69314718246459960938 ;  /* 0x3f31721805053820 */ /* 0x002fc80000410000 */
[----:B------:R-:W-:Y:S01]  /*10590*/  @P3 FFMA.FTZ R0, R44, R76, R5 ;  /* 0x0000004c2c003223 */ /* 0x000fe20000010005 */
[----:B------:R-:W-:Y:S02]  /*105a0*/  WARPGROUP.DEPBAR.LE gsb0, 0x0 ;  /* 0x00008000000079c5 */ /* 0x000fe40000010000 */
[----:B------:R-:W-:-:S06]  /*105b0*/  WARPGROUP.ARRIVE ;  /* 0x00000000000079c5 */ /* 0x000fcc0000000000 */
[----:B------:R-:W-:Y:S01]  /*105c0*/  QGMMA.64x96x32.F32.E4M3.E4M3 R88, R144, gdesc[UR4], R88, gsb0 ;  /* 0x0160000490587df3 */ /* 0x000fe20008000858 */
[-C--:B--2---:R-:W-:Y:S01]  /*105d0*/  FMUL.FTZ R31, R4, R11.reuse ;  /* 0x0000000b041f7220 */ /* 0x084fe20000410000 */
[----:B------:R-:W-:Y:S01]  /*105e0*/  FMUL.FTZ R5, R8, R11 ;  /* 0x0000000b08057220 */ /* 0x000fe20000410000 */
[----:B------:R-:W-:Y:S02]  /*105f0*/  WARPGROUP.DEPBAR.LE gsb0, 0x0 ;  /* 0x00008000000079c5 */ /* 0x000fe40000010000 */
[----:B------:R-:W-:Y:S05]  /*10600*/  @!P0 BRA `(.L_x_8877) ;  /* 0x0000000000048947 */ /* 0x000fea0003800000 */
[----:B------:R-:W-:Y:S01]  /*10610*/  BPT.TRAP 0x1 ;  /* 0x000000040000795c */ /* 0x000fe20000300000 */
.L_x_8877:
[----:B------:R-:W2:Y:S01]  /*10620*/  LDL.LU R4, [R1+0x18] ;  /* 0x0000180001047983 */ /* 0x000ea20000300800 */
[----:B------:R-:W-:Y:S01]  /*10630*/  IADD3 R10, R10, 0x19c60, RZ ;  /* 0x00019c600a0a7810 */ /* 0x000fe20007ffe0ff */
[-C--:B------:R-:W-:Y:S01]  /*10640*/  FMUL.FTZ R3, R88, R31.reuse ;  /* 0x0000001f58037220 */ /* 0x080fe20000410000 */
[----:B------:R-:W-:Y:S01]  /*10650*/  FMUL.FTZ R6, R89, R31 ;  /* 0x0000001f59067220 */ /* 0x000fe20000410000 */
[----:B------:R-:W3:Y:S01]  /*10660*/  LDL.LU R16, [R1+0x34] ;  /* 0x0000340001107983 */ /* 0x000ee20000300800 */
[----:B------:R-:W-:-:S05]  /*10670*/  VIADD R154, R154, 0x1 ;  /* 0x000000019a9a7836 */ /* 0x000fca0000000000 */
        /* <DEDUP_REMOVED lines=47> */
[----:B--2---:R-:W-:Y:S01]  /*10970*/  PRMT R4, R4, 0x654, R10 ;  /* 0x0000065404047816 */ /* 0x004fe2000000000a */
[----:B---3--:R-:W-:-:S03]  /*10980*/  VIADD R16, R16, 0x1 ;  /* 0x0000000110107836 */ /* 0x008fc60000000000 */
[----:B------:R0:W-:Y:S02]  /*10990*/  SYNCS.ARRIVE.TRANS64.RED.A1T0 RZ, [R4+URZ], RZ ;  /* 0x000000ff04ff79a7 */ /* 0x0001e4000810043f */
[----:B------:R1:W-:Y:S01]  /*109a0*/  STL [R1+0x34], R16 ;  /* 0x0000341001007387 */ /* 0x0003e20000100800 */
[-C--:B------:R-:W-:Y:S01]  /*109b0*/  FMUL.FTZ R10, R105, R31.reuse ;  /* 0x0000001f690a7220 */ /* 0x080fe20000410000 */
[----:B0-----:R-:W-:Y:S01]  /*109c0*/  SEL R4, RZ, 0x1, P1 ;  /* 0x00000001ff047807 */ /* 0x001fe20000800000 */
[----:B------:R-:W-:-:S03]  /*109d0*/  FMUL.FTZ R31, R133, R31 ;  /* 0x0000001f851f7220 */ /* 0x000fc60000410000 */
[----:B------:R-:W-:-:S07]  /*109e0*/  LOP3.LUT R155, R155, R4, RZ, 0x3c, !PT ;  /* 0x000000049b9b7212 */ /* 0x000fce00078e3cff */
.L_x_8825:
[----:B------:R-:W0:Y:S08]  /*109f0*/  S2UR UR4, SR_CgaCtaId ;  /* 0x00000000000479c3 */ /* 0x000e300000008800 */
[----:B------:R-:W-:Y:S01]  /*10a00*/  BAR.SYNC.DEFER_BLOCKING 0x5, 0x200 ;  /* 0x0148000000007b1d */ /* 0x000fe20000010000 */
[----:B-1----:R-:W-:-:S05]  /*10a10*/  MOV R16, 0x400 ;  /* 0x0000040000107802 */ /* 0x002fca0000000f00 */
[----:B------:R-:W-:Y:S01]  /*10a20*/  BSSY B0, `(.L_x_8878) ;  /* 0x0000222000007945 */ /* 0x000fe20003800000 */
[----:B0-----:R-:W-:-:S05]  /*10a30*/  IMAD.U32 R4, RZ, RZ, UR4 ;  /* 0x00000004ff047e24 */ /* 0x001fca000f8e00ff */
[----:B------:R-:W-:Y:S01]  /*10a40*/  LEA R16, R4, R16, 0x18 ;  /* 0x0000001004107211 */ /* 0x000fe200078ec0ff */
[----:B------:R-:W-:Y:S04]  /*10a50*/  STL [R1+0x18], R4 ;  /* 0x0000180401007387 */ /* 0x000fe80000100800 */
[----:B------:R-:W0:Y:S04]  /*10a60*/  LDS.128 R64, [R16+0x19cd0] ;  /* 0x019cd00010407984 */ /* 0x000e280000000c00 */
[----:B0-----:R0:W-:Y:S04]  /*10a70*/  STL.64 [R1], R64 ;  /* 0x0000004001007387 */ /* 0x0011e80000100a00 */
[----:B------:R0:W-:Y:S01]  /*10a80*/  STL.64 [R1+0x8], R66 ;  /* 0x0000084201007387 */ /* 0x0001e20000100a00 */
[----:B------:R-:W-:Y:S06]  /*10a90*/  BAR.ARV 0x4, 0x200 ;  /* 0x0108000000007b1d */ /* 0x000fec0000002000 */
[----:B------:R-:W-:Y:S05]  /*10aa0*/  @P0 BRA `(.L_x_8879) ;  /* 0x0000001400d00947 */ /* 0x000fea0003800000 */
[----:B------:R-:W2:Y:S01]  /*10ab0*/  LDL R59, [R1+0x6c] ;  /* 0x00006c00013b7983 */ /* 0x000ea20000100800 */
[----:B------:R-:W-:Y:S01]  /*10ac0*/  ULDC.64 UR4, c[0x4][0x70] ;  /* 0x01001c0000047ab9 */ /* 0x000fe20000000a00 */
[----:B-----5:R-:W1:Y:S01]  /*10ad0*/  S2R R24, SR_TID.X ;  /* 0x0000000000187919 */ /* 0x020e620000002100 */
[----:B------:R-:W-:Y:S02]  /*10ae0*/  F2FP.BF16.F32.PACK_AB R10, R29, R10 ;  /* 0x0000000a1d0a723e */ /* 0x000fe400000010ff */
[----:B------:R-:W3:Y:S01]  /*10af0*/  S2R R29, SR_SWINHI ;  /* 0x00000000001d7919 */ /* 0x000ee20000002f00 */
[----:B-1----:R-:W-:-:S05]  /*10b00*/  IMAD.SHL.U32 R4, R24, 0x4, RZ ;  /* 0x0000000418047824 */ /* 0x002fca00078e00ff */
[----:B------:R-:W-:-:S04]  /*10b10*/  LOP3.LUT R4, R4, 0xc, RZ, 0xc0, !PT ;  /* 0x0000000c04047812 */ /* 0x000fc800078ec0ff */
[----:B------:R-:W-:-:S05]  /*10b20*/  IADD3 R4, P0, R4, UR4, RZ ;  /* 0x0000000404047c10 */ /* 0x000fca000ff1e0ff */
[----:B------:R-:W-:Y:S01]  /*10b30*/  IMAD.X R5, RZ, RZ, UR5, P0 ;  /* 0x00000005ff057e24 */ /* 0x000fe200080e06ff */
[----:B------:R-:W-:Y:S01]  /*10b40*/  F2FP.BF16.F32.PACK_AB R7, R34, R7 ;  /* 0x000000072207723e */ /* 0x000fe200000010ff */
[----:B------:R-:W-:-:S04]  /*10b50*/  ULDC.64 UR4, c[0x0][0xc00] ;  /* 0x0003000000047ab9 */ /* 0x000fc80000000a00 */
[----:B------:R1:W4:Y:S01]  /*10b60*/  LDG.E.CONSTANT R5, desc[UR42][R4.64] ;  /* 0x0000002a04057981 */ /* 0x000322000c1e9900 */
[----:B------:R-:W-:Y:S02]  /*10b70*/  F2FP.BF16.F32.PACK_AB R8, R33, R8 ;  /* 0x000000082108723e */ /* 0x000fe400000010ff */
[----:B------:R-:W-:Y:S02]  /*10b80*/  F2FP.BF16.F32.PACK_AB R9, R36, R9 ;  /* 0x000000092409723e */ /* 0x000fe400000010ff */
[----:B-1----:R-:W-:Y:S02]  /*10b90*/  LOP3.LUT P0, R4, R24, 0x3, RZ, 0xc0, !PT ;  /* 0x0000000318047812 */ /* 0x002fe4000780c0ff */
[----:B------:R-:W-:Y:S02]  /*10ba0*/  MOV R24, R16 ;  /* 0x0000001000187202 */ /* 0x000fe40000000f00 */
[----:B---3--:R-:W-:Y:S02]  /*10bb0*/  MOV R25, R29 ;  /* 0x0000001d00197202 */ /* 0x008fe40000000f00 */
[----:B------:R-:W-:-:S02]  /*10bc0*/  ISETP.EQ.OR P0, PT, R4, 0x3, !P0 ;  /* 0x000000030400780c */ /* 0x000fc40004702670 */
[----:B------:R-:W-:Y:S02]  /*10bd0*/  F2FP.BF16.F32.PACK_AB R3, R32, R3 ;  /* 0x000000032003723e */ /* 0x000fe400000010ff */
[----:B------:R-:W-:Y:S02]  /*10be0*/  F2FP.BF16.F32.PACK_AB R13, R28, R13 ;  /* 0x0000000d1c0d723e */ /* 0x000fe400000010ff */
[----:B------:R-:W-:Y:S02]  /*10bf0*/  F2FP.BF16.F32.PACK_AB R15, R30, R15 ;  /* 0x0000000f1e0f723e */ /* 0x000fe400000010ff */
[----:B------:R-:W-:Y:S02]  /*10c00*/  F2FP.BF16.F32.PACK_AB R57, R57, R60 ;  /* 0x0000003c3939723e */ /* 0x000fe400000010ff */
[----:B------:R-:W-:Y:S02]  /*10c10*/  F2FP.BF16.F32.PACK_AB R58, R55, R58 ;  /* 0x0000003a373a723e */ /* 0x000fe400000010ff */
[----:B------:R-:W-:-:S02]  /*10c20*/  SEL R28, R7, R8, P0 ;  /* 0x00000008071c7207 */ /* 0x000fc40000000000 */
[----:B------:R-:W-:Y:S02]  /*10c30*/  SEL R30, R8, R7, P0 ;  /* 0x00000007081e7207 */ /* 0x000fe40000000000 */
[----:B------:R-:W-:Y:S02]  /*10c40*/  SEL R32, R9, R10, P0 ;  /* 0x0000000a09207207 */ /* 0x000fe40000000000 */
[----:B------:R-:W-:Y:S02]  /*10c50*/  SEL R34, R10, R9, P0 ;  /* 0x000000090a227207 */ /* 0x000fe40000000000 */
[----:B------:R-:W-:Y:S02]  /*10c60*/  SEL R60, R57, R58, P0 ;  /* 0x0000003a393c7207 */ /* 0x000fe40000000000 */
[----:B------:R-:W-:Y:S02]  /*10c70*/  SEL R58, R58, R57, P0 ;  /* 0x000000393a3a7207 */ /* 0x000fe40000000000 */
[----:B------:R-:W-:-:S02]  /*10c80*/  F2FP.BF16.F32.PACK_AB R6, R35, R6 ;  /* 0x000000062306723e */ /* 0x000fc400000010ff */
[----:B------:R-:W-:Y:S02]  /*10c90*/  F2FP.BF16.F32.PACK_AB R11, R26, R11 ;  /* 0x0000000b1a0b723e */ /* 0x000fe400000010ff */
[----:B------:R-:W-:Y:S02]  /*10ca0*/  F2FP.BF16.F32.PACK_AB R14, R27, R14 ;  /* 0x0000000e1b0e723e */ /* 0x000fe400000010ff */
[----:B------:R-:W-:Y:S01]  /*10cb0*/  F2FP.BF16.F32.PACK_AB R45, R45, R48 ;  /* 0x000000302d2d723e */ /* 0x000fe200000010ff */
[----:B--2---:R-:W-:Y:S02]  /*10cc0*/  IMAD.WIDE R8, R59, 0x2, R24 ;  /* 0x000000023b087825 */ /* 0x004fe400078e0218 */
[----:B------:R-:W2:Y:S04]  /*10cd0*/  LDL.LU R59, [R1+0x2c] ;  /* 0x00002c00013b7983 */ /* 0x000ea80000300800 */
[----:B------:R-:W3:Y:S01]  /*10ce0*/  LDL.LU R57, [R1+0x30] ;  /* 0x0000300001397983 */ /* 0x000ee20000300800 */
[----:B------:R-:W-:-:S02]  /*10cf0*/  SEL R4, R3, R6, P0 ;  /* 0x0000000603047207 */ /* 0x000fc40000000000 */
[----:B------:R-:W-:Y:S01]  /*10d00*/  SEL R26, R6, R3, P0 ;  /* 0x00000003061a7207 */ /* 0x000fe20000000000 */
[----:B------:R-:W3:Y:S01]  /*10d10*/  LDL R55, [R1+0x68] ;  /* 0x0000680001377983 */ /* 0x000ee20000100800 */
[C---:B------:R-:W-:Y:S02]  /*10d20*/  LOP3.LUT R3, R8.reuse, 0x180, RZ, 0xc0, !PT ;  /* 0x0000018008037812 */ /* 0x040fe400078ec0ff */
[----:B------:R-:W-:Y:S02]  /*10d30*/  IADD3 R10, P5, R8, 0x20, RZ ;  /* 0x00000020080a7810 */ /* 0x000fe40007fbe0ff */
[----:B------:R-:W-:Y:S02]  /*10d40*/  SHF.R.U64 R3, R3, 0x3, RZ ;  /* 0x0000000303037819 */ /* 0x000fe400000012ff */
[----:B------:R-:W-:Y:S02]  /*10d50*/  F2FP.BF16.F32.PACK_AB R41, R41, R44 ;  /* 0x0000002c2929723e */ /* 0x000fe400000010ff */
[----:B------:R-:W-:-:S02]  /*10d60*/  LOP3.LUT R6, R10, 0x180, RZ, 0xc0, !PT ;  /* 0x000001800a067812 */ /* 0x000fc400078ec0ff */
[----:B------:R-:W-:Y:S02]  /*10d70*/  SEL R44, R13, R14, P0 ;  /* 0x0000000e0d2c7207 */ /* 0x000fe40000000000 */
[----:B------:R-:W-:Y:S02]  /*10d80*/  SEL R48, R14, R13, P0 ;  /* 0x0000000d0e307207 */ /* 0x000fe40000000000 */
[C---:B------:R-:W-:Y:S02]  /*10d90*/  IADD3 R14, P4, R8.reuse, 0x3000, RZ ;  /* 0x00003000080e7810 */ /* 0x040fe40007f9e0ff */
[C---:B------:R-:W-:Y:S02]  /*10da0*/  IADD3 R27, P3, R8.reuse, 0x3020, RZ ;  /* 0x00003020081b7810 */ /* 0x040fe40007f7e0ff */
[C---:B------:R-:W-:Y:S02]  /*10db0*/  IADD3 R29, P2, R8.reuse, 0x6000, RZ ;  /* 0x00006000081d7810 */ /* 0x040fe40007f5e0ff */
[----:B------:R-:W-:-:S02]  /*10dc0*/  IADD3 R72, P1, R8, 0x6020, RZ ;  /* 0x0000602008487810 */ /* 0x000fc40007f3e0ff */
[----:B------:R-:W-:Y:S02]  /*10dd0*/  F2FP.BF16.F32.PACK_AB R12, R21, R12 ;  /* 0x0000000c150c723e */ /* 0x000fe400000010ff */
[----:B------:R-:W-:Y:S02]  /*10de0*/  LOP3.LUT R8, R3, R8, RZ, 0x3c, !PT ;  /* 0x0000000803087212 */ /* 0x000fe400078e3cff */
[----:B------:R-:W-:Y:S02]  /*10df0*/  SHF.R.U64 R3, R6, 0x3, RZ ;  /* 0x0000000306037819 */ /* 0x000fe400000012ff */
[----:B------:R-:W-:Y:S02]  /*10e00*/  F2FP.BF16.F32.PACK_AB R37, R37, R40 ;  /* 0x000000282525723e */ /* 0x000fe400000010ff */
[----:B------:R-:W-:Y:S02]  /*10e10*/  SEL R36, R11, R12, P0 ;  /* 0x0000000c0b247207 */ /* 0x000fe40000000000 */
[----:B------:R-:W-:-:S02]  /*10e20*/  SEL R40, R12, R11, P0 ;  /* 0x0000000b0c287207 */ /* 0x000fc40000000000 */
[----:B------:R-:W-:Y:S02]  /*10e30*/  LOP3.LUT R12, R3, R10, RZ, 0x3c, !PT ;  /* 0x0000000a030c7212 */ /* 0x000fe400078e3cff */
[----:B------:R-:W-:Y:S02]  /*10e40*/  LOP3.LUT R3, R14, 0x180, RZ, 0xc0, !PT ;  /* 0x000001800e037812 */ /* 0x000fe400078ec0ff */
[----:B------:R-:W-:Y:S02]  /*10e50*/  LOP3.LUT R6, R27, 0x180, RZ, 0xc0, !PT ;  /* 0x000001801b067812 */ /* 0x000fe400078ec0ff */
[----:B------:R-:W-:Y:S02]  /*10e60*/  F2FP.BF16.F32.PACK_AB R20, R31, R20 ;  /* 0x000000141f14723e */ /* 0x000fe400000010ff */
[----:B------:R-:W-:Y:S02]  /*10e70*/  SHF.R.U64 R3, R3, 0x3, RZ ;  /* 0x0000000303037819 */ /* 0x000fe400000012ff */
[----:B------:R-:W-:-:S02]  /*10e80*/  F2FP.BF16.F32.PACK_AB R53, R53, R56 ;  /* 0x000000383535723e */ /* 0x000fc400000010ff */
[----:B------:R-:W-:Y:S02]  /*10e90*/  F2FP.BF16.F32.PACK_AB R54, R51, R54 ;  /* 0x000000363336723e */ /* 0x000fe400000010ff */
[----:B------:R-:W-:Y:S02]  /*10ea0*/  SHF.R.U64 R6, R6, 0x3, RZ ;  /* 0x0000000306067819 */ /* 0x000fe400000012ff */
[----:B------:R-:W-:Y:S02]  /*10eb0*/  F2FP.BF16.F32.PACK_AB R49, R49, R52 ;  /* 0x000000343131723e */ /* 0x000fe400000010ff */
[----:B------:R-:W-:Y:S01]  /*10ec0*/  F2FP.BF16.F32.PACK_AB R50, R47, R50 ;  /* 0x000000322f32723e */ /* 0x000fe200000010ff */
[----:B------:R-:W-:Y:S01]  /*10ed0*/  IMAD.X R11, RZ, RZ, R9, P3 ;  /* 0x000000ffff0b7224 */ /* 0x000fe200018e0609 */
[----:B------:R-:W-:Y:S02]  /*10ee0*/  F2FP.BF16.F32.PACK_AB R46, R43, R46 ;  /* 0x0000002e2b2e723e */ /* 0x000fe400000010ff */
[----:B------:R-:W-:-:S02]  /*10ef0*/  SEL R52, R15, R20, P0 ;  /* 0x000000140f347207 */ /* 0x000fc40000000000 */
[----:B------:R-:W-:Y:S01]  /*10f00*/  SEL R56, R20, R15, P0 ;  /* 0x0000000f14387207 */ /* 0x000fe20000000000 */
[--C-:B------:R-:W-:Y:S01]  /*10f10*/  IMAD.X R15, RZ, RZ, R9.reuse, P4 ;  /* 0x000000ffff0f7224 */ /* 0x100fe200020e0609 */
[----:B------:R-:W-:Y:S01]  /*10f20*/  LOP3.LUT R14, R3, R14, RZ, 0x3c, !PT ;  /* 0x0000000e030e7212 */ /* 0x000fe200078e3cff */
[----:B------:R-:W-:Y:S01]  /*10f30*/  IMAD.X R13, RZ, RZ, R9, P5 ;  /* 0x000000ffff0d7224 */ /* 0x000fe200028e0609 */
[----:B----4-:R-:W-:Y:S02]  /*10f40*/  LOP3.LUT R3, R5, 0x2, RZ, 0x3c, !PT ;  /* 0x0000000205037812 */ /* 0x010fe400078e3cff */
[----:B------:R-:W-:Y:S02]  /*10f50*/  SEL R62, R53, R54, P0 ;  /* 0x00000036353e7207 */ /* 0x000fe40000000000 */
[----:B------:R-:W-:Y:S02]  /*10f60*/  LOP3.LUT R10, R6, R27, RZ, 0x3c, !PT ;  /* 0x0000001b060a7212 */ /* 0x000fe400078e3cff */
[----:B------:R-:W-:-:S02]  /*10f70*/  SEL R54, R54, R53, P0 ;  /* 0x0000003536367207 */ /* 0x000fc40000000000 */
[----:B0-----:R-:W-:Y:S01]  /*10f80*/  SEL R64, R49, R50, P0 ;  /* 0x0000003231407207 */ /* 0x001fe20000000000 */
[--C-:B------:R-:W-:Y:S01]  /*10f90*/  IMAD.X R7, RZ, RZ, R9.reuse, P2 ;  /* 0x000000ffff077224 */ /* 0x100fe200010e0609 */
[----:B------:R-:W-:Y:S01]  /*10fa0*/  F2FP.BF16.F32.PACK_AB R42, R39, R42 ;  /* 0x0000002a272a723e */ /* 0x000fe200000010ff */
[----:B------:R-:W-:Y:S01]  /*10fb0*/  IMAD.X R21, RZ, RZ, R9, P1 ;  /* 0x000000ffff157224 */ /* 0x000fe200008e0609 */
[----:B------:R-:W-:Y:S02]  /*10fc0*/  SEL R50, R50, R49, P0 ;  /* 0x0000003132327207 */ /* 0x000fe40000000000 */
[----:B------:R-:W-:Y:S02]  /*10fd0*/  SEL R66, R45, R46, P0 ;  /* 0x0000002e2d427207 */ /* 0x000fe40000000000 */
[----:B------:R-:W-:Y:S02]  /*10fe0*/  F2FP.BF16.F32.PACK_AB R38, R135, R38 ;  /* 0x000000268726723e */ /* 0x000fe400000010ff */
[----:B------:R-:W-:-:S02]  /*10ff0*/  LOP3.LUT R20, R29, 0x180, RZ, 0xc0, !PT ;  /* 0x000001801d147812 */ /* 0x000fc400078ec0ff */
[----:B------:R-:W-:Y:S02]  /*11000*/  LOP3.LUT R31, R72, 0x180, RZ, 0xc0, !PT ;  /* 0x00000180481f7812 */ /* 0x000fe400078ec0ff */
[----:B------:R-:W-:Y:S01]  /*11010*/  MOV R51, R8 ;  /* 0x0000000800337202 */ /* 0x000fe20000000f00 */
[----:B------:R-:W-:Y:S01]  /*11020*/  SHFL.IDX PT, R28, R28, R5, 0x1c1f ;  /* 0x001c1f051c1c7589 */ /* 0x000fe200000e0000 */
[----:B------:R-:W-:Y:S02]  /*11030*/  SEL R46, R46, R45, P0 ;  /* 0x0000002d2e2e7207 */ /* 0x000fe40000000000 */
[----:B------:R-:W-:Y:S01]  /*11040*/  MOV R47, R14 ;  /* 0x0000000e002f7202 */ /* 0x000fe20000000f00 */
[----:B------:R-:W-:Y:S01]  /*11050*/  SHFL.IDX PT, R8, R4, R5, 0x1c1f ;  /* 0x001c1f0504087589 */ /* 0x000fe200000e0000 */
[----:B------:R-:W-:Y:S02]  /*11060*/  MOV R45, R10 ;  /* 0x0000000a002d7202 */ /* 0x000fe40000000f00 */
[----:B------:R-:W-:Y:S01]  /*11070*/  MOV R49, R12 ;  /* 0x0000000c00317202 */ /* 0x000fe20000000f00 */
[----:B------:R-:W0:Y:S01]  /*11080*/  SHFL.IDX PT, R9, R26, R3, 0x1c1f ;  /* 0x001c1f031a097589 */ /* 0x000e2200000e0000 */
[----:B------:R-:W-:-:S03]  /*11090*/  SEL R68, R41, R42, P0 ;  /* 0x0000002a29447207 */ /* 0x000fc60000000000 */
[----:B------:R-:W1:Y:S01]  /*110a0*/  SHFL.IDX PT, R11, R30, R3, 0x1c1f ;  /* 0x001c1f031e0b7589 */ /* 0x000e6200000e0000 */
[----:B------:R-:W-:-:S03]  /*110b0*/  SEL R42, R42, R41, P0 ;  /* 0x000000292a2a7207 */ /* 0x000fc60000000000 */
[----:B------:R-:W-:Y:S01]  /*110c0*/  SHFL.IDX PT, R60, R60, R5, 0x1c1f ;  /* 0x001c1f053c3c7589 */ /* 0x000fe200000e0000 */
[----:B------:R-:W-:-:S03]  /*110d0*/  SEL R70, R37, R38, P0 ;  /* 0x0000002625467207 */ /* 0x000fc60000000000 */
[----:B------:R-:W4:Y:S01]  /*110e0*/  SHFL.IDX PT, R15, R58, R3, 0x1c1f ;  /* 0x001c1f033a0f7589 */ /* 0x000f2200000e0000 */
[----:B------:R-:W-:Y:S02]  /*110f0*/  SHF.R.U64 R20, R20, 0x3, RZ ;  /* 0x0000000314147819 */ /* 0x000fe400000012ff */
[----:B------:R-:W-:Y:S01]  /*11100*/  SHF.R.U64 R31, R31, 0x3, RZ ;  /* 0x000000031f1f7819 */ /* 0x000fe200000012ff */
[----:B------:R-:W-:Y:S01]  /*11110*/  SHFL.IDX PT, R32, R32, R5, 0x1c1f ;  /* 0x001c1f0520207589 */ /* 0x000fe200000e0000 */
[----:B------:R-:W-:-:S03]  /*11120*/  SEL R38, R38, R37, P0 ;  /* 0x0000002526267207 */ /* 0x000fc60000000000 */
[----:B------:R-:W4:Y:S04]  /*11130*/  SHFL.IDX PT, R13, R34, R3, 0x1c1f ;  /* 0x001c1f03220d7589 */ /* 0x000f2800000e0000 */
[----:B------:R-:W-:Y:S04]  /*11140*/  SHFL.IDX PT, R62, R62, R5, 0x1c1f ;  /* 0x001c1f053e3e7589 */ /* 0x000fe800000e0000 */
[----:B------:R-:W4:Y:S04]  /*11150*/  SHFL.IDX PT, R33, R54, R3, 0x1c1f ;  /* 0x001c1f0336217589 */ /* 0x000f2800000e0000 */
[----:B------:R-:W-:Y:S04]  /*11160*/  SHFL.IDX PT, R64, R64, R5, 0x1c1f ;  /* 0x001c1f0540407589 */ /* 0x000fe800000e0000 */
[----:B------:R-:W4:Y:S01]  /*11170*/  SHFL.IDX PT, R35, R50, R3, 0x1c1f ;  /* 0x001c1f0332237589 */ /* 0x000f2200000e0000 */
[----:B------:R-:W-:-:S02]  /*11180*/  LOP3.LUT R6, R20, R29, RZ, 0x3c, !PT ;  /* 0x0000001d14067212 */ /* 0x000fc400078e3cff */
[----:B------:R-:W-:Y:S01]  /*11190*/  LOP3.LUT R20, R31, R72, RZ, 0x3c, !PT ;  /* 0x000000481f147212 */ /* 0x000fe200078e3cff */
[----:B------:R-:W-:Y:S04]  /*111a0*/  SHFL.IDX PT, R36, R36, R5, 0x1c1f ;  /* 0x001c1f0524247589 */ /* 0x000fe800000e0000 */
[----:B------:R-:W-:Y:S04]  /*111b0*/  SHFL.IDX PT, R66, R66, R5, 0x1c1f ;  /* 0x001c1f0542427589 */ /* 0x000fe800000e0000 */
[----:B------:R-:W4:Y:S04]  /*111c0*/  SHFL.IDX PT, R27, R40, R3, 0x1c1f ;  /* 0x001c1f03281b7589 */ /* 0x000f2800000e0000 */
[----:B------:R-:W4:Y:S04]  /*111d0*/  SHFL.IDX PT, R37, R46, R3, 0x1c1f ;  /* 0x001c1f032e257589 */ /* 0x000f2800000e0000 */
[----:B------:R-:W-:Y:S04]  /*111e0*/  SHFL.IDX PT, R44, R44, R5, 0x1c1f ;  /* 0x001c1f052c2c7589 */ /* 0x000fe800000e0000 */
[----:B------:R-:W-:Y:S04]  /*111f0*/  SHFL.IDX PT, R68, R68, R5, 0x1c1f ;  /* 0x001c1f0544447589 */ /* 0x000fe800000e0000 */
[----:B------:R-:W4:Y:S04]  /*11200*/  SHFL.IDX PT, R29, R48, R3, 0x1c1f ;  /* 0x001c1f03301d7589 */ /* 0x000f2800000e0000 */
[----:B------:R-:W4:Y:S04]  /*11210*/  SHFL.IDX PT, R39, R42, R3, 0x1c1f ;  /* 0x001c1f032a277589 */ /* 0x000f2800000e0000 */
[----:B------:R-:W-:Y:S04]  /*11220*/  SHFL.IDX PT, R52, R52, R5, 0x1c1f ;  /* 0x001c1f0534347589 */ /* 0x000fe800000e0000 */
[----:B------:R-:W-:Y:S04]  /*11230*/  SHFL.IDX PT, R70, R70, R5, 0x1c1f ;  /* 0x001c1f0546467589 */ /* 0x000fe800000e0000 */
[----:B------:R-:W4:Y:S04]  /*11240*/  SHFL.IDX PT, R31, R56, R3, 0x1c1f ;  /* 0x001c1f03381f7589 */ /* 0x000f2800000e0000 */
[----:B------:R4:W4:Y:S01]  /*11250*/  SHFL.IDX PT, R41, R38, R3, 0x1c1f ;  /* 0x001c1f0326297589 */ /* 0x00092200000e0000 */
[----:B------:R-:W-:-:S02]  /*11260*/  MOV R43, R6 ;  /* 0x00000006002b7202 */ /* 0x000fc40000000f00 */
[----:B0-----:R-:W-:Y:S01]  /*11270*/  SEL R4, R8, R9, P0 ;  /* 0x0000000908047207 */ /* 0x001fe20000000000 */
[----:B------:R-:W3:Y:S01]  /*11280*/  LDL R53, [R1+0x3c] ;  /* 0x00003c0001357983 */ /* 0x000ee20000100800 */
[----:B------:R-:W-:Y:S02]  /*11290*/  SEL R6, R9, R8, P0 ;  /* 0x0000000809067207 */ /* 0x000fe40000000000 */
[----:B-1----:R-:W-:Y:S02]  /*112a0*/  SEL R8, R28, R11, P0 ;  /* 0x0000000b1c087207 */ /* 0x002fe40000000000 */
[----:B------:R-:W-:Y:S01]  /*112b0*/  SEL R10, R11, R28, P0 ;  /* 0x0000001c0b0a7207 */ /* 0x000fe20000000000 */
[----:B----4-:R-:W0:Y:S01]  /*112c0*/  LDC R3, c[0x0][0xbe8] ;  /* 0x0002fa00ff037b82 */ /* 0x010e220000000800 */
[----:B------:R-:W-:Y:S02]  /*112d0*/  SEL R5, R60, R15, P0 ;  /* 0x0000000f3c057207 */ /* 0x000fe40000000000 */
[----:B------:R-:W-:-:S05]  /*112e0*/  SEL R7, R15, R60, P0 ;  /* 0x0000003c0f077207 */ /* 0x000fca0000000000 */
[----:B------:R-:W-:Y:S01]  /*112f0*/  BAR.SYNC.DEFER_BLOCKING 0x1, 0x180 ;  /* 0x0046000000007b1d */ /* 0x000fe20000010000 */
[----:B------:R-:W-:Y:S02]  /*11300*/  SEL R12, R32, R13, P0 ;  /* 0x0000000d200c7207 */ /* 0x000fe40000000000 */
[----:B------:R-:W-:Y:S02]  /*11310*/  SEL R14, R13, R32, P0 ;  /* 0x000000200d0e7207 */ /* 0x000fe40000000000 */
[----:B------:R-:W-:Y:S02]  /*11320*/  SEL R9, R62, R33, P0 ;  /* 0x000000213e097207 */ /* 0x000fe40000000000 */
[----:B------:R-:W-:Y:S02]  /*11330*/  SEL R11, R33, R62, P0 ;  /* 0x0000003e210b7207 */ /* 0x000fe40000000000 */
[----:B------:R-:W-:Y:S02]  /*11340*/  SEL R13, R64, R35, P0 ;  /* 0x00000023400d7207 */ /* 0x000fe40000000000 */
[----:B------:R-:W-:-:S02]  /*11350*/  SEL R15, R35, R64, P0 ;  /* 0x00000040230f7207 */ /* 0x000fc40000000000 */
[----:B------:R-:W-:Y:S02]  /*11360*/  ISETP.NE.U32.AND P2, PT, RZ, UR4, PT ;  /* 0x00000004ff007c0c */ /* 0x000fe4000bf45070 */
[----:B------:R-:W-:Y:S02]  /*11370*/  MOV R21, R20 ;  /* 0x0000001400157202 */ /* 0x000fe40000000f00 */
[----:B------:R-:W-:Y:S01]  /*11380*/  ISETP.NE.AND.EX P2, PT, RZ, UR5, PT, P2 ;  /* 0x00000005ff007c0c */ /* 0x000fe2000bf45320 */
[----:B------:R1:W-:Y:S04]  /*11390*/  STSM.16.M88.4 [R51], R4 ;  /* 0x0000000433007844 */ /* 0x0003e80000000200 */
[----:B------:R4:W-:Y:S04]  /*113a0*/  STSM.16.M88.4 [R49], R8 ;  /* 0x0000000831007844 */ /* 0x0009e80000000200 */
[----:B------:R0:W-:Y:S01]  /*113b0*/  STSM.16.M88.4 [R47], R12 ;  /* 0x0000000c2f007844 */ /* 0x0001e20000000200 */
[----:B-1----:R-:W-:-:S02]  /*113c0*/  SEL R4, R36, R27, P0 ;  /* 0x0000001b24047207 */ /* 0x002fc40000000000 */
[----:B------:R-:W-:Y:S02]  /*113d0*/  SEL R6, R27, R36, P0 ;  /* 0x000000241b067207 */ /* 0x000fe40000000000 */
[----:B------:R-:W-:Y:S02]  /*113e0*/  SEL R5, R66, R37, P0 ;  /* 0x0000002542057207 */ /* 0x000fe40000000000 */
[----:B------:R-:W-:Y:S02]  /*113f0*/  SEL R7, R37, R66, P0 ;  /* 0x0000004225077207 */ /* 0x000fe40000000000 */
[----:B----4-:R-:W-:Y:S02]  /*11400*/  SEL R8, R44, R29, P0 ;  /* 0x0000001d2c087207 */ /* 0x010fe40000000000 */
[----:B------:R-:W-:Y:S02]  /*11410*/  SEL R10, R29, R44, P0 ;  /* 0x0000002c1d0a7207 */ /* 0x000fe40000000000 */
[----:B------:R-:W-:-:S02]  /*11420*/  SEL R9, R68, R39, P0 ;  /* 0x0000002744097207 */ /* 0x000fc40000000000 */
[----:B------:R-:W-:Y:S02]  /*11430*/  SEL R11, R39, R68, P0 ;  /* 0x00000044270b7207 */ /* 0x000fe40000000000 */
[----:B0-----:R-:W-:Y:S02]  /*11440*/  SEL R12, R52, R31, P0 ;  /* 0x0000001f340c7207 */ /* 0x001fe40000000000 */
[----:B------:R-:W-:Y:S02]  /*11450*/  SEL R14, R31, R52, P0 ;  /* 0x000000341f0e7207 */ /* 0x000fe40000000000 */
[----:B------:R-:W-:Y:S02]  /*11460*/  SEL R13, R70, R41, P0 ;  /* 0x00000029460d7207 */ /* 0x000fe40000000000 */
[----:B------:R-:W-:Y:S01]  /*11470*/  SEL R15, R41, R70, P0 ;  /* 0x00000046290f7207 */ /* 0x000fe20000000000 */
[----:B------:R0:W-:Y:S04]  /*11480*/  STSM.16.M88.4 [R45], R4 ;  /* 0x000000042d007844 */ /* 0x0001e80000000200 */
[----:B------:R-:W-:Y:S04]  /*11490*/  STSM.16.M88.4 [R43], R8 ;  /* 0x000000082b007844 */ /* 0x000fe80000000200 */
[----:B------:R1:W-:Y:S01]  /*114a0*/  STSM.16.M88.4 [R21], R12 ;  /* 0x0000000c15007844 */ /* 0x0003e20000000200 */
[----:B------:R-:W-:Y:S01]  /*114b0*/  IMAD.MOV.U32 R20, RZ, RZ, RZ ;  /* 0x000000ffff147224 */ /* 0x000fe200078e00ff */
[----:B------:R-:W-:Y:S01]  /*114c0*/  BAR.SYNC.DEFER_BLOCKING 0x1, 0x180 ;  /* 0x0046000000007b1d */ /* 0x000fe20000010000 */
[----:B--2---:R-:W-:-:S04]  /*114d0*/  IADD3 R26, P1, R59, UR4, RZ ;  /* 0x000000043b1a7c10 */ /* 0x004fc8000ff3e0ff */
[----:B---3--:R-:W-:Y:S01]  /*114e0*/  IADD3.X R27, R57, UR5, RZ, P1, !PT ;  /* 0x00000005391b7c10 */ /* 0x008fe20008ffe4ff */
[----:B------:R-:W-:Y:S02]  /*114f0*/  ULDC.64 UR4, c[0x0][0xc08] ;  /* 0x0003020000047ab9 */ /* 0x000fe40000000a00 */
[----:B------:R-:W-:Y:S02]  /*11500*/  ISETP.NE.U32.AND P0, PT, RZ, UR4, PT ;  /* 0x00000004ff007c0c */ /* 0x000fe4000bf05070 */
[----:B------:R2:W5:Y:S02]  /*11510*/  @P2 LDG.E R20, desc[UR42][R26.64] ;  /* 0x0000002a1a142981 */ /* 0x000564000c1e1900 */
[----:B------:R-:W-:-:S13]  /*11520*/  ISETP.NE.AND.EX P0, PT, RZ, UR5, PT, P0 ;  /* 0x00000005ff007c0c */ /* 0x000fda000bf05300 */
[----:B0-----:R-:W-:Y:S01]  /*11530*/  @P0 IADD3 R4, P3, R59, UR4, RZ ;  /* 0x000000043b040c10 */ /* 0x001fe2000ff7e0ff */
[----:B------:R-:W-:Y:S02]  /*11540*/  ULDC UR4, c[0x0][0xa88] ;  /* 0x0002a20000047ab9 */ /* 0x000fe40000000800 */
[----:B------:R-:W-:Y:S02]  /*11550*/  MOV R38, UR4 ;  /* 0x0000000400267c02 */ /* 0x000fe40008000f00 */
[----:B------:R-:W-:-:S05]  /*11560*/  @P0 IADD3.X R5, R57, UR5, RZ, P3, !PT ;  /* 0x0000000539050c10 */ /* 0x000fca0009ffe4ff */
[----:B------:R2:W5:Y:S01]  /*11570*/  @P0 LDG.E R38, desc[UR42][R4.64] ;  /* 0x0000002a04260981 */ /* 0x000562000c1e1900 */
[----:B------:R-:W-:-:S13]  /*11580*/  ISETP.NE.AND P1, PT, R3, 0x1, PT ;  /* 0x000000010300780c */ /* 0x000fda0003f25270 */
[----:B------:R-:W0:Y:S08]  /*11590*/  @P1 LDC R6, c[0x0][0xbec] ;  /* 0x0002fb00ff061b82 */ /* 0x000e300000000800 */
[----:B------:R-:W3:Y:S01]  /*115a0*/  @P1 LDC R29, c[0x0][0xbf0] ;  /* 0x0002fc00ff1d1b82 */ /* 0x000ee20000000800 */
[----:B-1----:R-:W-:Y:S01]  /*115b0*/  IMAD R13, R53, 0xc0, R55 ;  /* 0x000000c0350d7824 */ /* 0x002fe200078e0237 */
[----:B0-23--:R-:W-:Y:S06]  /*115c0*/  @P0 BRA `(.L_x_8880) ;  /* 0x0000000000100947 */ /* 0x00dfec0003800000 */
[----:B------:R-:W-:Y:S05]  /*115d0*/  @!P2 BRA `(.L_x_8880) ;  /* 0x00000000000ca947 */ /* 0x000fea0003800000 */
[----:B------:R-:W2:Y:S04]  /*115e0*/  LDG.E R5, desc[UR42][R26.64] ;  /* 0x0000002a1a057981 */ /* 0x000ea8000c1e1900 */
[----:B-----5:R-:W2:Y:S02]  /*115f0*/  LDG.E R38, desc[UR42][R26.64+0x4] ;  /* 0x0000042a1a267981 */ /* 0x020ea4000c1e1900 */
[----:B--2---:R-:W-:-:S07]  /*11600*/  IMAD.IADD R38, R38, 0x1, -R5 ;  /* 0x0000000126267824 */ /* 0x004fce00078e0a05 */
.L_x_8880:
[----:B------:R-:W2:Y:S01]  /*11610*/  LDL.LU R5, [R1+0x20] ;  /* 0x0000200001057983 */ /* 0x000ea20000300800 */
[----:B------:R-:W-:Y:S01]  /*11620*/  ULDC.64 UR4, c[0x0][0xb90] ;  /* 0x0002e40000047ab9 */ /* 0x000fe20000000a00 */
[----:B------:R-:W0:Y:S01]  /*11630*/  S2R R4, SR_TID.X ;  /* 0x0000000000047919 */ /* 0x000e220000002100 */
[----:B------:R-:W1:Y:S01]  /*11640*/  S2R R14, SR_TID.X ;  /* 0x00000000000e7919 */ /* 0x000e620000002100 */
[----:B-----5:R-:W-:Y:S01]  /*11650*/  SHF.R.S32.HI R21, RZ, 0x1f, R20 ;  /* 0x0000001fff157819 */ /* 0x020fe20000011414 */
[----:B------:R-:W-:Y:S01]  /*11660*/  IMAD.MOV.U32 R7, RZ, RZ, R13 ;  /* 0x000000ffff077224 */ /* 0x000fe200078e000d */
[----:B------:R-:W3:Y:S01]  /*11670*/  @P1 LDC R45, c[0x0][0xbec] ;  /* 0x0002fb00ff2d1b82 */ /* 0x000ee20000000800 */
[----:B------:R-:W4:Y:S04]  /*11680*/  LDL.LU R10, [R1+0x38] ;  /* 0x00003800010a7983 */ /* 0x000f280000300800 */
[----:B------:R-:W3:Y:S04]  /*11690*/  LDL.LU R44, [R1+0x28] ;  /* 0x00002800012c7983 */ /* 0x000ee80000300800 */
[----:B------:R-:W4:Y:S04]  /*116a0*/  LDL R49, [R1+0x24] ;  /* 0x0000240001317983 */ /* 0x000f280000100800 */
[----:B------:R-:W4:Y:S01]  /*116b0*/  LDL R15, [R1+0x60] ;  /* 0x00006000010f7983 */ /* 0x000f220000100800 */
[----:B------:R-:W-:-:S03]  /*116c0*/  IMAD R38, R38, R3, RZ ;  /* 0x0000000326267224 */ /* 0x000fc600078e02ff */
[----:B------:R0:W5:Y:S02]  /*116d0*/  LDL R48, [R1+0x74] ;  /* 0x0000740001307983 */ /* 0x0001640000100800 */
[----:B0-----:R-:W-:-:S05]  /*116e0*/  VIADD R47, R4, 0xffffff80 ;  /* 0xffffff80042f7836 */ /* 0x001fca0000000000 */
[----:B------:R-:W-:Y:S01]  /*116f0*/  SHF.R.S32.HI R50, RZ, 0x1f, R47 ;  /* 0x0000001fff327819 */ /* 0x000fe2000001142f */
[----:B------:R-:W-:-:S03]  /*11700*/  @P1 IMAD.HI.U32 R4, R13, R6, RZ ;  /* 0x000000060d041227 */ /* 0x000fc600078e00ff */
[----:B------:R-:W-:Y:S02]  /*11710*/  LEA.HI R50, R50, R47, RZ, 0x2 ;  /* 0x0000002f32327211 */ /* 0x000fe400078f10ff */
[----:B------:R-:W-:Y:S02]  /*11720*/  @P1 SHF.R.U32.HI R7, RZ, R29, R4 ;  /* 0x0000001dff071219 */ /* 0x000fe40000011604 */
[----:B------:R-:W-:-:S03]  /*11730*/  SHF.R.S32.HI R50, RZ, 0x2, R50 ;  /* 0x00000002ff327819 */ /* 0x000fc60000011432 */
[----:B------:R-:W-:Y:S02]  /*11740*/  IMAD.MOV R6, RZ, RZ, -R7 ;  /* 0x000000ffff067224 */ /* 0x000fe400078e0a07 */
[----:B-1----:R-:W-:-:S05]  /*11750*/  VIADD R30, R14, 0xffffff80 ;  /* 0xffffff800e1e7836 */ /* 0x002fca0000000000 */
[----:B------:R-:W-:-:S04]  /*11760*/  SHF.R.S32.HI R14, RZ, 0x1f, R30 ;  /* 0x0000001fff0e7819 */ /* 0x000fc8000001141e */
[----:B------:R-:W-:-:S04]  /*11770*/  LEA.HI R14, R14, R30, RZ, 0x7 ;  /* 0x0000001e0e0e7211 */ /* 0x000fc800078f38ff */
[----:B------:R-:W-:-:S05]  /*11780*/  LOP3.LUT R14, R14, 0xffffff80, RZ, 0xc0, !PT ;  /* 0xffffff800e0e7812 */ /* 0x000fca00078ec0ff */
[----:B------:R-:W-:Y:S01]  /*11790*/  IMAD.IADD R14, R30, 0x1, -R14 ;  /* 0x000000011e0e7824 */ /* 0x000fe200078e0a0e */
[----:B------:R-:W-:-:S04]  /*117a0*/  SHF.R.S32.HI R46, RZ, 0x1f, R47 ;  /* 0x0000001fff2e7819 */ /* 0x000fc8000001142f */
[----:B------:R-:W-:-:S04]  /*117b0*/  LEA.HI R46, R46, R47, RZ, 0x2 ;  /* 0x0000002f2e2e7211 */ /* 0x000fc800078f10ff */
[----:B------:R-:W-:-:S05]  /*117c0*/  LOP3.LUT R46, R46, 0xfffffffc, RZ, 0xc0, !PT ;  /* 0xfffffffc2e2e7812 */ /* 0x000fca00078ec0ff */
[----:B------:R-:W-:Y:S02]  /*117d0*/  IMAD.IADD R46, R47, 0x1, -R46 ;  /* 0x000000012f2e7824 */ /* 0x000fe400078e0a2e */
[----:B------:R0:W5:Y:S01]  /*117e0*/  LDL R47, [R1+0x40] ;  /* 0x00004000012f7983 */ /* 0x0001620000100800 */
[----:B--2---:R-:W-:Y:S01]  /*117f0*/  IMAD.MOV.U32 R8, RZ, RZ, R5 ;  /* 0x000000ffff087224 */ /* 0x004fe200078e0005 */
[----:B---3--:R-:W-:-:S05]  /*11800*/  SHF.R.S32.HI R39, RZ, 0x1f, R44 ;  /* 0x0000001fff277819 */ /* 0x008fca000001142c */
[----:B------:R-:W-:-:S04]  /*11810*/  IMAD R5, R39, UR4, RZ ;  /* 0x0000000427057c24 */ /* 0x000fc8000f8e02ff */
[C---:B------:R-:W-:Y:S02]  /*11820*/  IMAD R11, R44.reuse, UR5, R5 ;  /* 0x000000052c0b7c24 */ /* 0x040fe4000f8e0205 */
[----:B------:R-:W-:Y:S01]  /*11830*/  IMAD.WIDE.U32 R4, R44, UR4, R20 ;  /* 0x000000042c047c25 */ /* 0x000fe2000f8e0014 */
[----:B----4-:R-:W-:Y:S01]  /*11840*/  SEL R37, R10, RZ, !P2 ;  /* 0x000000ff0a257207 */ /* 0x010fe20005000000 */
[----:B------:R-:W-:Y:S01]  /*11850*/  ULDC.64 UR4, c[0x0][0xb98] ;  /* 0x0002e60000047ab9 */ /* 0x000fe20000000a00 */
[----:B------:R-:W-:Y:S01]  /*11860*/  SEL R36, R8, RZ, !P2 ;  /* 0x000000ff08247207 */ /* 0x000fe20005000000 */
[----:B------:R-:W-:Y:S02]  /*11870*/  IMAD R9, R50, 0x20, R49 ;  /* 0x0000002032097824 */ /* 0x000fe400078e0231 */
[----:B------:R-:W-:Y:S02]  /*11880*/  IMAD.IADD R5, R5, 0x1, R11 ;  /* 0x0000000105057824 */ /* 0x000fe400078e020b */
[----:B------:R-:W-:-:S04]  /*11890*/  IMAD.WIDE R24, R9, 0x2, R24 ;  /* 0x0000000209187825 */ /* 0x000fc800078e0218 */
[----:B------:R-:W-:Y:S02]  /*118a0*/  IMAD R9, R3, R6, R13 ;  /* 0x0000000603097224 */ /* 0x000fe400078e020d */
[----:B------:R-:W-:Y:S02]  /*118b0*/  IMAD R11, R37, UR4, RZ ;  /* 0x00000004250b7c24 */ /* 0x000fe4000f8e02ff */
[----:B------:R-:W-:Y:S01]  /*118c0*/  IMAD.WIDE.U32 R4, R36, UR4, R4 ;  /* 0x0000000424047c25 */ /* 0x000fe2000f8e0004 */
[----:B------:R-:W-:-:S03]  /*118d0*/  SHF.R.S32.HI R6, RZ, 0x1f, R9 ;  /* 0x0000001fff067819 */ /* 0x000fc60000011409 */
        /* <DEDUP_REMOVED lines=8> */
[----:B------:R-:W-:-:S02]  /*11960*/  IMAD R7, R9, UR5, R6 ;  /* 0x0000000509077c24 */ /* 0x000fc4000f8e0206 */
[----:B------:R-:W-:Y:S01]  /*11970*/  IMAD.WIDE.U32 R4, R9, UR4, R4 ;  /* 0x0000000409047c25 */ /* 0x000fe2000f8e0004 */
[----:B------:R-:W-:Y:S01]  /*11980*/  SHF.R.U64 R8, R8, 0x3, RZ ;  /* 0x0000000308087819 */ /* 0x000fe200000012ff */
[----:B------:R-:W-:Y:S02]  /*11990*/  ULDC.64 UR4, c[0x0][0xb50] ;  /* 0x0002d40000047ab9 */ /* 0x000fe40000000a00 */
[----:B------:R-:W-:Y:S01]  /*119a0*/  IMAD.IADD R5, R5, 0x1, R7 ;  /* 0x0000000105057824 */ /* 0x000fe200078e0207 */
[----:B------:R-:W-:Y:S02]  /*119b0*/  LEA R6, P0, R4, UR4, 0x2 ;  /* 0x0000000404067c11 */ /* 0x000fe4000f8010ff */
[----:B------:R-:W-:Y:S02]  /*119c0*/  LOP3.LUT R8, R8, R13, RZ, 0x3c, !PT ;  /* 0x0000000d08087212 */ /* 0x000fe400078e3cff */
[----:B------:R-:W-:Y:S02]  /*119d0*/  IADD3 R13, P6, R24, 0x3000, RZ ;  /* 0x00003000180d7810 */ /* 0x000fe40007fde0ff */
[----:B------:R-:W-:Y:S01]  /*119e0*/  LEA.HI.X R4, R4, UR5, R5, 0x2, P0 ;  /* 0x0000000504047c11 */ /* 0x000fe200080f1405 */
[----:B------:R-:W-:Y:S01]  /*119f0*/  SHFL.IDX PT, R40, R6, RZ, 0x1c1f ;  /* 0x001c1fff06287589 */ /* 0x000fe200000e0000 */
[----:B------:R-:W-:Y:S01]  /*11a00*/  LOP3.LUT R12, R13, 0x180, RZ, 0xc0, !PT ;  /* 0x000001800d0c7812 */ /* 0x000fe200078ec0ff */
[----:B------:R-:W-:-:S02]  /*11a10*/  ULDC.64 UR4, c[0x0][0xaa0] ;  /* 0x0002a80000047ab9 */ /* 0x000fc40000000a00 */
[----:B------:R-:W1:Y:S01]  /*11a20*/  SHFL.IDX PT, R41, R4, RZ, 0x1c1f ;  /* 0x001c1fff04297589 */ /* 0x000e6200000e0000 */
[----:B------:R-:W-:Y:S02]  /*11a30*/  SHF.R.U64 R12, R12, 0x3, RZ ;  /* 0x000000030c0c7819 */ /* 0x000fe400000012ff */
[----:B------:R-:W-:Y:S02]  /*11a40*/  LOP3.LUT P0, RZ, R14, 0x3, RZ, 0xc0, !PT ;  /* 0x000000030eff7812 */ /* 0x000fe4000780c0ff */
[----:B------:R-:W-:Y:S01]  /*11a50*/  LOP3.LUT R12, R12, R13, RZ, 0x3c, !PT ;  /* 0x0000000d0c0c7212 */ /* 0x000fe200078e3cff */
[----:B------:R-:W-:Y:S01]  /*11a60*/  IMAD R13, R53, 0xc0, R15 ;  /* 0x000000c0350d7824 */ /* 0x000fe200078e020f */
[----:B------:R-:W-:Y:S01]  /*11a70*/  SHFL.IDX PT, R42, R6, 0x1, 0x1c1f ;  /* 0x003c1f00062a7f89 */ /* 0x000fe200000e0000 */
[----:B------:R-:W-:-:S03]  /*11a80*/  IADD3.X R9, RZ, R25, RZ, P2, !PT ;  /* 0x00000019ff097210 */ /* 0x000fc600017fe4ff */
[----:B------:R-:W2:Y:S01]  /*11a90*/  SHFL.IDX PT, R43, R4, 0x1, 0x1c1f ;  /* 0x003c1f00042b7f89 */ /* 0x000ea200000e0000 */
[C---:B------:R-:W-:Y:S01]  /*11aa0*/  ISETP.GE.OR P2, PT, R13.reuse, R38, P0 ;  /* 0x000000260d00720c */ /* 0x040fe20000746670 */
[----:B------:R-:W-:Y:S02]  /*11ab0*/  VIADD R5, R13, 0x8 ;  /* 0x000000080d057836 */ /* 0x000fe40000000000 */
[----:B------:R-:W-:-:S03]  /*11ac0*/  IMAD R21, R21, UR4, RZ ;  /* 0x0000000415157c24 */ /* 0x000fc6000f8e02ff */
[----:B------:R-:W-:-:S07]  /*11ad0*/  ISETP.GE.OR P0, PT, R5, R38, P0 ;  /* 0x000000260500720c */ /* 0x000fce0000706670 */
[----:B-1----:R1:W-:Y:S02]  /*11ae0*/  @!P2 ST.E desc[UR42][R40.64], R2 ;  /* 0x000000022800a985 */ /* 0x0023e4000c10192a */
[C---:B-1----:R-:W-:Y:S02]  /*11af0*/  IMAD R41, R20.reuse, UR5, R21 ;  /* 0x0000000514297c24 */ /* 0x042fe4000f8e0215 */
[----:B------:R-:W-:Y:S01]  /*11b00*/  IMAD.WIDE.U32 R20, R20, UR4, RZ ;  /* 0x0000000414147c25 */ /* 0x000fe2000f8e00ff */
[----:B------:R-:W-:-:S03]  /*11b10*/  ULDC.64 UR4, c[0x0][0xae8] ;  /* 0x0002ba0000047ab9 */ /* 0x000fc60000000a00 */
[----:B------:R-:W-:Y:S02]  /*11b20*/  IMAD.IADD R21, R21, 0x1, R41 ;  /* 0x0000000115157824 */ /* 0x000fe400078e0229 */
[----:B------:R-:W-:Y:S01]  /*11b30*/  IMAD R39, R39, UR4, RZ ;  /* 0x0000000427277c24 */ /* 0x000fe2000f8e02ff */
[----:B--2---:R1:W-:Y:S01]  /*11b40*/  @!P0 ST.E desc[UR42][R42.64], R0 ;  /* 0x000000002a008985 */ /* 0x0043e2000c10192a */
[----:B------:R-:W-:-:S04]  /*11b50*/  IMAD.WIDE.U32 R20, R44, UR4, R20 ;  /* 0x000000042c147c25 */ /* 0x000fc8000f8e0014 */
[----:B------:R-:W-:Y:S01]  /*11b60*/  IMAD R39, R44, UR5, R39 ;  /* 0x000000052c277c24 */ /* 0x000fe2000f8e0227 */
[C---:B------:R-:W-:Y:S01]  /*11b70*/  IADD3 R27, P5, R24.reuse, 0x4800, RZ ;  /* 0x00004800181b7810 */ /* 0x040fe20007fbe0ff */
[----:B------:R0:W5:Y:S01]  /*11b80*/  LDL R44, [R1+0x44] ;  /* 0x00004400012c7983 */ /* 0x0001620000100800 */
[----:B------:R-:W-:Y:S01]  /*11b90*/  IADD3 R29, P4, R24, 0x6000, RZ ;  /* 0x00006000181d7810 */ /* 0x000fe20007f9e0ff */
[----:B-1----:R-:W-:Y:S01]  /*11ba0*/  IMAD R0, R46, 0x60, R50 ;  /* 0x000000602e007824 */ /* 0x002fe200078e0232 */
[----:B------:R-:W1:Y:S01]  /*11bb0*/  @P1 LDC R43, c[0x0][0xbf0] ;  /* 0x0002fc00ff2b1b82 */ /* 0x000e620000000800 */
[----:B------:R0:W5:Y:S01]  /*11bc0*/  LDL R46, [R1+0x70] ;  /* 0x00007000012e7983 */ /* 0x0001620000100800 */
[----:B------:R-:W-:Y:S01]  /*11bd0*/  IADD3 R7, P3, R24, 0x7800, RZ ;  /* 0x0000780018077810 */ /* 0x000fe20007f7e0ff */
[----:B------:R-:W-:Y:S01]  /*11be0*/  IMAD R40, R53, 0xc0, R0 ;  /* 0x000000c035287824 */ /* 0x000fe200078e0200 */
[----:B------:R-:W-:Y:S01]  /*11bf0*/  LOP3.LUT R26, R27, 0x180, RZ, 0xc0, !PT ;  /* 0x000001801b1a7812 */ /* 0x000fe200078ec0ff */
[----:B------:R-:W-:-:S02]  /*11c00*/  ULDC.64 UR4, c[0x0][0xaf0] ;  /* 0x0002bc0000047ab9 */ /* 0x000fc40000000a00 */
[----:B------:R-:W-:Y:S01]  /*11c10*/  @P1 IMAD.HI.U32 R0, R40, R45, RZ ;  /* 0x0000002d28001227 */ /* 0x000fe200078e00ff */
[----:B------:R-:W-:Y:S02]  /*11c20*/  LOP3.LUT R28, R29, 0x180, RZ, 0xc0, !PT ;  /* 0x000001801d1c7812 */ /* 0x000fe400078ec0ff */
[----:B------:R-:W-:Y:S01]  /*11c30*/  LOP3.LUT R11, R24, 0x180, RZ, 0xc0, !PT ;  /* 0x00000180180b7812 */ /* 0x000fe200078ec0ff */
[----:B------:R-:W-:Y:S01]  /*11c40*/  IMAD.IADD R21, R21, 0x1, R39 ;  /* 0x0000000115157824 */ /* 0x000fe200078e0227 */
[----:B------:R-:W-:Y:S01]  /*11c50*/  LOP3.LUT R6, R7, 0x180, RZ, 0xc0, !PT ;  /* 0x0000018007067812 */ /* 0x000fe200078ec0ff */
[----:B------:R-:W-:Y:S01]  /*11c60*/  IMAD.MOV.U32 R39, RZ, RZ, R40 ;  /* 0x000000ffff277224 */ /* 0x000fe200078e0028 */
[----:B------:R-:W-:Y:S01]  /*11c70*/  SHF.R.U64 R26, R26, 0x3, RZ ;  /* 0x000000031a1a7819 */ /* 0x000fe200000012ff */
[----:B------:R-:W-:Y:S01]  /*11c80*/  IMAD R37, R37, UR4, RZ ;  /* 0x0000000425257c24 */ /* 0x000fe2000f8e02ff */
[----:B------:R-:W-:Y:S02]  /*11c90*/  SHF.R.U64 R28, R28, 0x3, RZ ;  /* 0x000000031c1c7819 */ /* 0x000fe400000012ff */
[----:B------:R-:W-:-:S02]  /*11ca0*/  SHF.R.U64 R11, R11, 0x3, RZ ;  /* 0x000000030b0b7819 */ /* 0x000fc400000012ff */
[----:B------:R-:W-:Y:S02]  /*11cb0*/  SHF.R.U64 R6, R6, 0x3, RZ ;  /* 0x0000000306067819 */ /* 0x000fe400000012ff */
[----:B-1----:R-:W-:Y:S01]  /*11cc0*/  @P1 SHF.R.U32.HI R39, RZ, R43, R0 ;  /* 0x0000002bff271219 */ /* 0x002fe20000011600 */
[----:B------:R-:W-:Y:S01]  /*11cd0*/  IMAD R41, R36, UR5, R37 ;  /* 0x0000000524297c24 */ /* 0x000fe2000f8e0225 */
[----:B------:R-:W-:Y:S01]  /*11ce0*/  LOP3.LUT R26, R26, R27, RZ, 0x3c, !PT ;  /* 0x0000001b1a1a7212 */ /* 0x000fe200078e3cff */
[----:B------:R-:W-:Y:S01]  /*11cf0*/  IMAD.WIDE.U32 R36, R36, UR4, R20 ;  /* 0x0000000424247c25 */ /* 0x000fe2000f8e0014 */
[--C-:B------:R-:W-:Y:S01]  /*11d00*/  SHF.R.S32.HI R0, RZ, 0x1f, R39.reuse ;  /* 0x0000001fff007819 */ /* 0x100fe20000011427 */
[----:B------:R-:W-:Y:S01]  /*11d10*/  ULDC.64 UR4, c[0x0][0xae0] ;  /* 0x0002b80000047ab9 */ /* 0x000fe20000000a00 */
[----:B------:R-:W-:Y:S01]  /*11d20*/  LOP3.LUT R28, R28, R29, RZ, 0x3c, !PT ;  /* 0x0000001d1c1c7212 */ /* 0x000fe200078e3cff */
[----:B------:R-:W-:Y:S01]  /*11d30*/  IMAD.MOV R2, RZ, RZ, -R39 ;  /* 0x000000ffff027224 */ /* 0x000fe200078e0a27 */
[----:B------:R-:W-:Y:S01]  /*11d40*/  LOP3.LUT R4, R11, R24, RZ, 0x3c, !PT ;  /* 0x000000180b047212 */ /* 0x000fe200078e3cff */
[--C-:B------:R-:W-:Y:S01]  /*11d50*/  IMAD.X R13, RZ, RZ, R25.reuse, P6 ;  /* 0x000000ffff0d7224 */ /* 0x100fe200030e0619 */
[----:B------:R-:W-:Y:S01]  /*11d60*/  LOP3.LUT R32, R6, R7, RZ, 0x3c, !PT ;  /* 0x0000000706207212 */ /* 0x000fe200078e3cff */
[--C-:B------:R-:W-:Y:S01]  /*11d70*/  IMAD.X R27, RZ, RZ, R25.reuse, P5 ;  /* 0x000000ffff1b7224 */ /* 0x100fe200028e0619 */
[----:B------:R-:W5:Y:S01]  /*11d80*/  LD.E.128 R8, desc[UR42][R8.64] ;  /* 0x0000002a08087980 */ /* 0x000f62000c101d00 */
[----:B------:R-:W-:-:S02]  /*11d90*/  IMAD.X R29, RZ, RZ, R25, P4 ;  /* 0x000000ffff1d7224 */ /* 0x000fc400020e0619 */
[--C-:B------:R-:W-:Y:S01]  /*11da0*/  IMAD.X R33, RZ, RZ, R25.reuse, P3 ;  /* 0x000000ffff217224 */ /* 0x100fe200018e0619 */
[----:B------:R-:W5:Y:S01]  /*11db0*/  LD.E.128 R12, desc[UR42][R12.64] ;  /* 0x0000002a0c0c7980 */ /* 0x000f62000c101d00 */
[----:B------:R-:W-:Y:S02]  /*11dc0*/  IMAD.MOV.U32 R5, RZ, RZ, R25 ;  /* 0x000000ffff057224 */ /* 0x000fe400078e0019 */
[----:B------:R-:W-:Y:S01]  /*11dd0*/  IMAD.IADD R37, R37, 0x1, R41 ;  /* 0x0000000125257824 */ /* 0x000fe200078e0229 */
[----:B------:R-:W5:Y:S01]  /*11de0*/  LD.E.128 R24, desc[UR42][R26.64] ;  /* 0x0000002a1a187980 */ /* 0x000f62000c101d00 */
[----:B------:R-:W-:Y:S02]  /*11df0*/  IMAD R0, R0, UR4, RZ ;  /* 0x0000000400007c24 */ /* 0x000fe4000f8e02ff */
[----:B------:R-:W-:Y:S01]  /*11e00*/  IMAD R21, R3, R2, R40 ;  /* 0x0000000203157224 */ /* 0x000fe200078e0228 */
[----:B------:R-:W5:Y:S01]  /*11e10*/  LD.E.128 R4, desc[UR42][R4.64] ;  /* 0x0000002a04047980 */ /* 0x000f62000c101d00 */
[----:B------:R-:W-:-:S02]  /*11e20*/  IMAD R41, R39, UR5, R0 ;  /* 0x0000000527297c24 */ /* 0x000fc4000f8e0200 */
[----:B------:R-:W-:Y:S01]  /*11e30*/  IMAD.WIDE.U32 R2, R39, UR4, R36 ;  /* 0x0000000427027c25 */ /* 0x000fe2000f8e0024 */
[----:B------:R-:W5:Y:S01]  /*11e40*/  LD.E.128 R28, desc[UR42][R28.64] ;  /* 0x0000002a1c1c7980 */ /* 0x000f62000c101d00 */
[----:B------:R-:W-:Y:S01]  /*11e50*/  SHF.R.S32.HI R0, RZ, 0x1f, R21 ;  /* 0x0000001fff007819 */ /* 0x000fe20000011415 */
[----:B------:R-:W-:Y:S02]  /*11e60*/  ULDC.64 UR4, c[0x0][0xad8] ;  /* 0x0002b60000047ab9 */ /* 0x000fe40000000a00 */
[----:B------:R-:W5:Y:S01]  /*11e70*/  LD.E.128 R32, desc[UR42][R32.64] ;  /* 0x0000002a20207980 */ /* 0x000f62000c101d00 */
[----:B------:R-:W-:Y:S01]  /*11e80*/  @!PT LDS RZ, [RZ] ;  /* 0x00000000fffff984 */ /* 0x000fe20000000800 */
[----:B------:R-:W-:Y:S01]  /*11e90*/  @!PT LDS RZ, [RZ] ;  /* 0x00000000fffff984 */ /* 0x000fe20000000800 */
[----:B------:R-:W-:Y:S01]  /*11ea0*/  @!PT LDS RZ, [RZ] ;  /* 0x00000000fffff984 */ /* 0x000fe20000000800 */
[----:B------:R-:W-:Y:S01]  /*11eb0*/  @!PT LDS RZ, [RZ] ;  /* 0x00000000fffff984 */ /* 0x000fe20000000800 */
[----:B------:R1:W-:Y:S06]  /*11ec0*/  MEMBAR.ALL.CTA ;  /* 0x0000000000007992 */ /* 0x0003ec0000008000 */
[----:B-1----:R-:W1:Y:S01]  /*11ed0*/  FENCE.VIEW.ASYNC.S ;  /* 0x00000000000073c6 */ /* 0x002e620000000000 */
[----:B------:R-:W-:Y:S01]  /*11ee0*/  IADD3 R3, R3, R41, RZ ;  /* 0x0000002903037210 */ /* 0x000fe20007ffe0ff */
[----:B------:R-:W-:-:S02]  /*11ef0*/  IMAD R0, R0, UR4, RZ ;  /* 0x0000000400007c24 */ /* 0x000fc4000f8e02ff */
[----:B------:R-:W-:Y:S02]  /*11f00*/  IMAD R43, R53, 0xc0, R50 ;  /* 0x000000c0352b7824 */ /* 0x000fe400078e0232 */
[C---:B------:R-:W-:Y:S02]  /*11f10*/  IMAD R37, R21.reuse, UR5, R0 ;  /* 0x0000000515257c24 */ /* 0x040fe4000f8e0200 */
[----:B------:R-:W-:Y:S01]  /*11f20*/  IMAD.WIDE.U32 R2, R21, UR4, R2 ;  /* 0x0000000415027c25 */ /* 0x000fe2000f8e0002 */
[----:B------:R-:W-:Y:S01]  /*11f30*/  ISETP.GE.AND P0, PT, R43, R38, PT ;  /* 0x000000262b00720c */ /* 0x000fe20003f06270 */
[----:B------:R-:W-:Y:S02]  /*11f40*/  ULDC.64 UR4, c[0x0][0xa80] ;  /* 0x0002a00000047ab9 */ /* 0x000fe40000000a00 */
[----:B------:R-:W-:Y:S01]  /*11f50*/  IMAD.IADD R3, R3, 0x1, R37 ;  /* 0x0000000103037824 */ /* 0x000fe200078e0225 */
[----:B------:R-:W-:Y:S01]  /*11f60*/  LEA R39, P1, R2, UR4, 0x1 ;  /* 0x0000000402277c11 */ /* 0x000fe2000f8208ff */
[----:B------:R-:W-:-:S03]  /*11f70*/  VIADD R0, R16, 0x19c20 ;  /* 0x00019c2010007836 */ /* 0x000fc60000000000 */
[----:B------:R-:W-:Y:S02]  /*11f80*/  LEA.HI.X R42, R2, UR5, R3, 0x1, P1 ;  /* 0x00000005022a7c11 */ /* 0x000fe400088f0c03 */
[----:B------:R-:W-:Y:S01]  /*11f90*/  PRMT R0, RZ, 0x654, R0 ;  /* 0x00000654ff007816 */ /* 0x000fe20000000000 */
[----:B-1----:R0:W1:Y:S01]  /*11fa0*/  SHFL.IDX PT, R20, R39, RZ, 0x1c1f ;  /* 0x001c1fff27147589 */ /* 0x00206200000e0000 */
[----:B------:R-:W-:Y:S02]  /*11fb0*/  BSSY B1, `(.L_x_8881) ;  /* 0x0000010000017945 */ /* 0x000fe40003800000 */
[----:B------:R0:W-:Y:S01]  /*11fc0*/  SYNCS.ARRIVE.TRANS64.RED.A1T0 RZ, [R0+URZ], RZ ;  /* 0x000000ff00ff79a7 */ /* 0x0001e2000810043f */
[----:B------:R0:W2:Y:S01]  /*11fd0*/  SHFL.IDX PT, R21, R42, RZ, 0x1c1f ;  /* 0x001c1fff2a157589 */ /* 0x0000a200000e0000 */
[----:B------:R-:W-:Y:S05]  /*11fe0*/  @P0 BRA `(.L_x_8882) ;  /* 0x0000000000300947 */ /* 0x000fea0003800000 */
[----:B------:R-:W-:Y:S02]  /*11ff0*/  ULDC UR4, c[0x0][0xac8] ;  /* 0x0002b20000047ab9 */ /* 0x000fe40000000800 */
[----:B-----5:R-:W-:Y:S02]  /*12000*/  ISETP.GE.AND P1, PT, R47, UR4, PT ;  /* 0x000000042f007c0c */ /* 0x020fe4000bf26270 */
[----:B------:R-:W-:Y:S02]  /*12010*/  ISETP.GE.AND P2, PT, R44, UR4, PT ;  /* 0x000000042c007c0c */ /* 0x000fe4000bf46270 */
[----:B------:R-:W-:-:S09]  /*12020*/  ISETP.GE.AND P0, PT, R49, UR4, PT ;  /* 0x0000000431007c0c */ /* 0x000fd2000bf06270 */
[-C--:B-1----:R-:W-:Y:S02]  /*12030*/  @!P1 LEA R36, P3, R47, R20.reuse, 0x1 ;  /* 0x000000142f249211 */ /* 0x082fe400078608ff */
[C---:B------:R-:W-:Y:S02]  /*12040*/  @!P2 LEA R40, P4, R44.reuse, R20, 0x1 ;  /* 0x000000142c28a211 */ /* 0x040fe400078808ff */
[----:B--2---:R-:W-:Y:S01]  /*12050*/  @!P0 IMAD.WIDE R2, R49, 0x2, R20 ;  /* 0x0000000231028825 */ /* 0x004fe200078e0214 */
[-C--:B------:R-:W-:Y:S02]  /*12060*/  @!P1 LEA.HI.X R37, R47, R21.reuse, R48, 0x1, P3 ;  /* 0x000000152f259211 */ /* 0x080fe400018f0c30 */
[----:B------:R-:W-:Y:S02]  /*12070*/  @!P2 LEA.HI.X R41, R44, R21, R46, 0x1, P4 ;  /* 0x000000152c29a211 */ /* 0x000fe400020f0c2e */
[----:B------:R3:W-:Y:S04]  /*12080*/  @!P0 ST.E.128 desc[UR42][R2.64], R4 ;  /* 0x0000000402008985 */ /* 0x0007e8000c101d2a */
[----:B------:R3:W-:Y:S04]  /*12090*/  @!P1 ST.E.128 desc[UR42][R36.64], R12 ;  /* 0x0000000c24009985 */ /* 0x0007e8000c101d2a */
[----:B------:R3:W-:Y:S02]  /*120a0*/  @!P2 ST.E.128 desc[UR42][R40.64], R28 ;  /* 0x0000001c2800a985 */ /* 0x0007e4000c101d2a */
.L_x_8882:
[----:B------:R-:W-:Y:S05]  /*120b0*/  BSYNC B1 ;  /* 0x0000000000017941 */ /* 0x000fea0003800000 */
.L_x_8881:
[----:B---3--:R-:W-:Y:S01]  /*120c0*/  VIADD R3, R43, 0x60 ;  /* 0x000000602b037836 */ /* 0x008fe20000000000 */
[----:B-----5:R3:W4:Y:S04]  /*120d0*/  SHFL.IDX PT, R5, R42, 0x1, 0x1c1f ;  /* 0x003c1f002a057f89 */ /* 0x02072800000e0000 */
[----:B------:R-:W-:Y:S01]  /*120e0*/  ISETP.GE.AND P0, PT, R3, R38, PT ;  /* 0x000000260300720c */ /* 0x000fe20003f06270 */
[----:B------:R3:W0:-:S12]  /*120f0*/  SHFL.IDX PT, R4, R39, 0x1, 0x1c1f ;  /* 0x003c1f0027047f89 */ /* 0x00061800000e0000 */
[----:B---3--:R-:W-:Y:S05]  /*12100*/  @P0 BRA `(.L_x_8883) ;  /* 0x0000000800cc0947 */ /* 0x008fea0003800000 */
[----:B------:R-:W-:Y:S02]  /*12110*/  ULDC UR4, c[0x0][0xac8] ;  /* 0x0002b20000047ab9 */ /* 0x000fe40000000800 */
[----:B------:R-:W-:Y:S02]  /*12120*/  ISETP.GE.AND P2, PT, R47, UR4, PT ;  /* 0x000000042f007c0c */ /* 0x000fe4000bf46270 */
[----:B------:R-:W-:-:S11]  /*12130*/  ISETP.GE.AND P1, PT, R49, UR4, PT ;  /* 0x0000000431007c0c */ /* 0x000fd6000bf26270 */
[----:B0-----:R-:W-:Y:S02]  /*12140*/  @!P2 LEA R6, P0, R47, R4, 0x1 ;  /* 0x000000042f06a211 */ /* 0x001fe400078008ff */
[----:B----4-:R-:W-:Y:S02]  /*12150*/  @!P1 IMAD.WIDE R2, R49, 0x2, R4 ;  /* 0x0000000231029825 */ /* 0x010fe400078e0204 */
        /* <DEDUP_REMOVED lines=9> */
.L_x_8879:
        /* <DEDUP_REMOVED lines=28> */
.L_x_8884:
[----:B------:R-:W2:Y:S04]  /*123b0*/  LDL.LU R3, [R1+0x20] ;  /* 0x0000200001037983 */ /* 0x000ea80000300800 */
[----:B------:R-:W3:Y:S04]  /*123c0*/  LDL.LU R2, [R1+0x38] ;  /* 0x0000380001027983 */ /* 0x000ee80000300800 */
[----:B------:R-:W4:Y:S04]  /*123d0*/  LDL R29, [R1+0x28] ;  /* 0x00002800011d7983 */ /* 0x000f280000100800 */
[----:B------:R0:W5:Y:S01]  /*123e0*/  LDL R26, [R1+0x3c] ;  /* 0x00003c00011a7983 */ /* 0x0001620000100800 */
[----:B------:R-:W-:Y:S01]  /*123f0*/  BSSY B1, `(.L_x_8885) ;  /* 0x000002d000017945 */ /* 0x000fe20003800000 */
[----:B-----5:R-:W-:-:S02]  /*12400*/  SHF.R.S32.HI R11, RZ, 0x1f, R6 ;  /* 0x0000001fff0b7819 */ /* 0x020fc40000011406 */
[----:B--2---:R-:W-:Y:S02]  /*12410*/  SEL R13, R3, RZ, !P0 ;  /* 0x000000ff030d7207 */ /* 0x004fe40004000000 */
[----:B---3--:R-:W-:Y:S02]  /*12420*/  SEL R12, R2, RZ, !P0 ;  /* 0x000000ff020c7207 */ /* 0x008fe40004000000 */
[----:B----4-:R-:W-:Y:S01]  /*12430*/  SHF.R.S32.HI R10, RZ, 0x1f, R29 ;  /* 0x0000001fff0a7819 */ /* 0x010fe2000001141d */
        /* <DEDUP_REMOVED lines=40> */
.L_x_8886:
[----:B------:R-:W-:Y:S05]  /*126c0*/  BSYNC B1 ;  /* 0x0000000000017941 */ /* 0x000fea0003800000 */
.L_x_8885:
[----:B------:R2:W5:Y:S04]  /*126d0*/  LDL R14, [R1+0x44] ;  /* 0x00004400010e7983 */ /* 0x0005680000100800 */
[----:B------:R2:W5:Y:S04]  /*126e0*/  LDL R15, [R1+0x70] ;  /* 0x00007000010f7983 */ /* 0x0005680000100800 */
[----:B------:R2:W5:Y:S04]  /*126f0*/  LDL R20, [R1+0x40] ;  /* 0x0000400001147983 */ /* 0x0005680000100800 */
[----:B------:R2:W5:Y:S04]  /*12700*/  LDL R21, [R1+0x74] ;  /* 0x0000740001157983 */ /* 0x0005680000100800 */
[----:B------:R2:W5:Y:S01]  /*12710*/  LDL R24, [R1+0x24] ;  /* 0x0000240001187983 */ /* 0x0005620000100800 */
[--C-:B0-----:R-:W-:Y:S01]  /*12720*/  SHF.R.S32.HI R4, RZ, 0x1f, R30.reuse ;  /* 0x0000001fff047819 */ /* 0x101fe2000001141e */
[----:B------:R-:W0:Y:S01]  /*12730*/  @P2 LDC R9, c[0x0][0xbf0] ;  /* 0x0002fc00ff092b82 */ /* 0x000e220000000800 */
[----:B------:R-:W-:Y:S01]  /*12740*/  SHF.R.S32.HI R28, RZ, 0x1f, R30 ;  /* 0x0000001fff1c7819 */ /* 0x000fe2000001141e */
[----:B------:R-:W-:Y:S01]  /*12750*/  ULDC.64 UR4, c[0x0][0xaa0] ;  /* 0x0002a80000047ab9 */ /* 0x000fe20000000a00 */
[-C--:B------:R-:W-:Y:S01]  /*12760*/  LEA.HI R4, R4, R30.reuse, RZ, 0x2 ;  /* 0x0000001e04047211 */ /* 0x080fe200078f10ff */
[----:B------:R-:W-:Y:S01]  /*12770*/  IMAD R3, R11, UR4, RZ ;  /* 0x000000040b037c24 */ /* 0x000fe2000f8e02ff */
[----:B------:R-:W-:Y:S01]  /*12780*/  LEA.HI R28, R28, R30, RZ, 0x2 ;  /* 0x0000001e1c1c7211 */ /* 0x000fe200078f10ff */
[----:B------:R-:W-:Y:S01]  /*12790*/  BSSY B1, `(.L_x_8887) ;  /* 0x0000039000017945 */ /* 0x000fe20003800000 */
[----:B------:R-:W-:Y:S01]  /*127a0*/  LOP3.LUT R4, R4, 0xfffffffc, RZ, 0xc0, !PT ;  /* 0xfffffffc04047812 */ /* 0x000fe200078ec0ff */
[C---:B------:R-:W-:Y:S01]  /*127b0*/  IMAD R5, R6.reuse, UR5, R3 ;  /* 0x0000000506057c24 */ /* 0x040fe2000f8e0203 */
[----:B------:R-:W-:Y:S01]  /*127c0*/  SHF.R.S32.HI R28, RZ, 0x2, R28 ;  /* 0x00000002ff1c7819 */ /* 0x000fe2000001141c */
[----:B------:R-:W-:Y:S01]  /*127d0*/  IMAD.WIDE.U32 R2, R6, UR4, RZ ;  /* 0x0000000406027c25 */ /* 0x000fe2000f8e00ff */
[----:B------:R-:W-:-:S03]  /*127e0*/  ULDC.64 UR4, c[0x0][0xae8] ;  /* 0x0002ba0000047ab9 */ /* 0x000fc60000000a00 */
[----:B------:R-:W-:Y:S02]  /*127f0*/  IMAD.IADD R4, R30, 0x1, -R4 ;  /* 0x000000011e047824 */ /* 0x000fe400078e0a04 */
[----:B------:R-:W-:Y:S02]  /*12800*/  IMAD.IADD R3, R3, 0x1, R5 ;  /* 0x0000000103037824 */ /* 0x000fe400078e0205 */
[----:B------:R-:W-:Y:S02]  /*12810*/  IMAD R6, R4, 0x60, R28 ;  /* 0x0000006004067824 */ /* 0x000fe400078e021c */
[----:B------:R-:W-:Y:S02]  /*12820*/  IMAD R4, R10, UR4, RZ ;  /* 0x000000040a047c24 */ /* 0x000fe4000f8e02ff */
[----:B------:R-:W-:Y:S02]  /*12830*/  IMAD R8, R26, 0xc0, R6 ;  /* 0x000000c01a087824 */ /* 0x000fe400078e0206 */
[----:B------:R-:W-:-:S02]  /*12840*/  IMAD R7, R29, UR5, R4 ;  /* 0x000000051d077c24 */ /* 0x000fc4000f8e0204 */
[----:B-1----:R-:W-:-:S04]  /*12850*/  @P2 IMAD.HI.U32 R4, R8, R27, RZ ;  /* 0x0000001b08042227 */ /* 0x002fc800078e00ff */
[----:B------:R-:W-:Y:S01]  /*12860*/  IMAD.WIDE.U32 R2, R29, UR4, R2 ;  /* 0x000000041d027c25 */ /* 0x000fe2000f8e0002 */
[----:B------:R-:W-:-:S03]  /*12870*/  ULDC.64 UR4, c[0x0][0xaf0] ;  /* 0x0002bc0000047ab9 */ /* 0x000fc60000000a00 */
[----:B------:R-:W-:Y:S01]  /*12880*/  IMAD.MOV.U32 R5, RZ, RZ, R8 ;  /* 0x000000ffff057224 */ /* 0x000fe200078e0008 */
[----:B0-----:R-:W-:Y:S01]  /*12890*/  @P2 SHF.R.U32.HI R5, RZ, R9, R4 ;  /* 0x00000009ff052219 */ /* 0x001fe20000011604 */
[----:B------:R-:W-:Y:S02]  /*128a0*/  IMAD.IADD R3, R3, 0x1, R7 ;  /* 0x0000000103037824 */ /* 0x000fe400078e0207 */
[----:B------:R-:W-:Y:S01]  /*128b0*/  IMAD R6, R12, UR4, RZ ;  /* 0x000000040c067c24 */ /* 0x000fe2000f8e02ff */
        /* <DEDUP_REMOVED lines=14> */
[----:B------:R-:W-:Y:S02]  /*129a0*/  IMAD R25, R0, R25, RZ ;  /* 0x0000001900197224 */ /* 0x000fe400078e02ff */
[----:B------:R-:W-:Y:S02]  /*129b0*/  IMAD R0, R26, 0xc0, R28 ;  /* 0x000000c01a007824 */ /* 0x000fe400078e021c */
[C---:B------:R-:W-:Y:S02]  /*129c0*/  IMAD R5, R7.reuse, UR5, R4 ;  /* 0x0000000507057c24 */ /* 0x040fe4000f8e0204 */
[----:B------:R-:W-:Y:S01]  /*129d0*/  IMAD.WIDE.U32 R2, R7, UR4, R2 ;  /* 0x0000000407027c25 */ /* 0x000fe2000f8e0002 */
[----:B------:R-:W-:Y:S01]  /*129e0*/  ISETP.GE.AND P0, PT, R0, R25, PT ;  /* 0x000000190000720c */ /* 0x000fe20003f06270 */
[----:B------:R-:W-:-:S02]  /*129f0*/  ULDC.64 UR4, c[0x0][0xa80] ;  /* 0x0002a00000047ab9 */ /* 0x000fc40000000a00 */
[----:B------:R-:W-:Y:S01]  /*12a00*/  IMAD.IADD R3, R3, 0x1, R5 ;  /* 0x0000000103037824 */ /* 0x000fe200078e0205 */
[----:B------:R-:W-:-:S04]  /*12a10*/  LEA R4, P1, R2, UR4, 0x1 ;  /* 0x0000000402047c11 */ /* 0x000fc8000f8208ff */
[----:B------:R-:W-:Y:S02]  /*12a20*/  LEA.HI.X R5, R2, UR5, R3, 0x1, P1 ;  /* 0x0000000502057c11 */ /* 0x000fe400088f0c03 */
[----:B------:R2:W0:Y:S04]  /*12a30*/  SHFL.IDX PT, R2, R4, RZ, 0x1c1f ;  /* 0x001c1fff04027589 */ /* 0x00042800000e0000 */
[----:B------:R2:W1:Y:S01]  /*12a40*/  SHFL.IDX PT, R3, R5, RZ, 0x1c1f ;  /* 0x001c1fff05037589 */ /* 0x00046200000e0000 */
[----:B------:R-:W-:Y:S05]  /*12a50*/  @P0 BRA `(.L_x_8888) ;  /* 0x0000000000300947 */ /* 0x000fea0003800000 */
[----:B------:R-:W-:Y:S02]  /*12a60*/  ULDC UR4, c[0x0][0xac8] ;  /* 0x0002b20000047ab9 */ /* 0x000fe40000000800 */
[----:B-----5:R-:W-:Y:S02]  /*12a70*/  ISETP.GE.AND P3, PT, R20, UR4, PT ;  /* 0x0000000414007c0c */ /* 0x020fe4000bf66270 */
[----:B------:R-:W-:Y:S02]  /*12a80*/  ISETP.GE.AND P4, PT, R14, UR4, PT ;  /* 0x000000040e007c0c */ /* 0x000fe4000bf86270 */
[----:B------:R-:W-:-:S09]  /*12a90*/  ISETP.GE.AND P2, PT, R24, UR4, PT ;  /* 0x0000000418007c0c */ /* 0x000fd2000bf46270 */
[-C--:B0-----:R-:W-:Y:S02]  /*12aa0*/  @!P3 LEA R8, P0, R20, R2.reuse, 0x1 ;  /* 0x000000021408b211 */ /* 0x081fe400078008ff */
[----:B------:R-:W-:Y:S02]  /*12ab0*/  @!P4 LEA R10, P1, R14, R2, 0x1 ;  /* 0x000000020e0ac211 */ /* 0x000fe400078208ff */
[----:B-1----:R-:W-:Y:S01]  /*12ac0*/  @!P2 IMAD.WIDE R6, R24, 0x2, R2 ;  /* 0x000000021806a825 */ /* 0x002fe200078e0202 */
[-C--:B------:R-:W-:Y:S02]  /*12ad0*/  @!P3 LEA.HI.X R9, R20, R3.reuse, R21, 0x1, P0 ;  /* 0x000000031409b211 */ /* 0x080fe400000f0c15 */
[----:B------:R-:W-:Y:S02]  /*12ae0*/  @!P4 LEA.HI.X R11, R14, R3, R15, 0x1, P1 ;  /* 0x000000030e0bc211 */ /* 0x000fe400008f0c0f */
[----:B------:R3:W-:Y:S04]  /*12af0*/  @!P2 ST.E.128 desc[UR42][R6.64], RZ ;  /* 0x000000ff0600a985 */ /* 0x0007e8000c101d2a */
[----:B------:R3:W-:Y:S04]  /*12b00*/  @!P3 ST.E.128 desc[UR42][R8.64], RZ ;  /* 0x000000ff0800b985 */ /* 0x0007e8000c101d2a */
[----:B------:R3:W-:Y:S02]  /*12b10*/  @!P4 ST.E.128 desc[UR42][R10.64], RZ ;  /* 0x000000ff0a00c985 */ /* 0x0007e4000c101d2a */
.L_x_8888:
[----:B------:R-:W-:Y:S05]  /*12b20*/  BSYNC B1 ;  /* 0x0000000000017941 */ /* 0x000fea0003800000 */
.L_x_8887:
[----:B------:R-:W-:Y:S01]  /*12b30*/  IADD3 R0, R0, 0x60, RZ ;  /* 0x0000006000007810 */ /* 0x000fe20007ffe0ff */
[----:B-1----:R1:W4:Y:S03]  /*12b40*/  SHFL.IDX PT, R3, R5, 0x1, 0x1c1f ;  /* 0x003c1f0005037f89 */ /* 0x00232600000e0000 */
[----:B------:R-:W-:Y:S01]  /*12b50*/  ISETP.GE.AND P0, PT, R0, R25, PT ;  /* 0x000000190000720c */ /* 0x000fe20003f06270 */
[----:B0-----:R1:W0:-:S12]  /*12b60*/  SHFL.IDX PT, R2, R4, 0x1, 0x1c1f ;  /* 0x003c1f0004027f89 */ /* 0x00121800000e0000 */
[----:B-1----:R-:W-:Y:S05]  /*12b70*/  @P0 BRA `(.L_x_8883) ;  /* 0x0000000000300947 */ /* 0x002fea0003800000 */
[----:B------:R-:W-:Y:S02]  /*12b80*/  ULDC UR4, c[0x0][0xac8] ;  /* 0x0002b20000047ab9 */ /* 0x000fe40000000800 */
[----:B-----5:R-:W-:Y:S02]  /*12b90*/  ISETP.GE.AND P3, PT, R20, UR4, PT ;  /* 0x0000000414007c0c */ /* 0x020fe4000bf66270 */
[----:B------:R-:W-:Y:S02]  /*12ba0*/  ISETP.GE.AND P4, PT, R14, UR4, PT ;  /* 0x000000040e007c0c */ /* 0x000fe4000bf86270 */
[----:B------:R-:W-:-:S09]  /*12bb0*/  ISETP.GE.AND P2, PT, R24, UR4, PT ;  /* 0x0000000418007c0c */ /* 0x000fd2000bf46270 */
[-C--:B0--3--:R-:W-:Y:S02]  /*12bc0*/  @!P3 LEA R6, P0, R20, R2.reuse, 0x1 ;  /* 0x000000021406b211 */ /* 0x089fe400078008ff */
[----:B------:R-:W-:Y:S02]  /*12bd0*/  @!P4 LEA R8, P1, R14, R2, 0x1 ;  /* 0x000000020e08c211 */ /* 0x000fe400078208ff */
[----:B--2-4-:R-:W-:Y:S01]  /*12be0*/  @!P2 IMAD.WIDE R4, R24, 0x2, R2 ;  /* 0x000000021804a825 */ /* 0x014fe200078e0202 */
[-C--:B------:R-:W-:Y:S02]  /*12bf0*/  @!P3 LEA.HI.X R7, R20, R3.reuse, R21, 0x1, P0 ;  /* 0x000000031407b211 */ /* 0x080fe400000f0c15 */
[----:B------:R-:W-:Y:S02]  /*12c00*/  @!P4 LEA.HI.X R9, R14, R3, R15, 0x1, P1 ;  /* 0x000000030e09c211 */ /* 0x000fe400008f0c0f */
[----:B------:R1:W-:Y:S04]  /*12c10*/  @!P2 ST.E.128 desc[UR42][R4.64], RZ ;  /* 0x000000ff0400a985 */ /* 0x0003e8000c101d2a */
[----:B------:R1:W-:Y:S04]  /*12c20*/  @!P3 ST.E.128 desc[UR42][R6.64], RZ ;  /* 0x000000ff0600b985 */ /* 0x0003e8000c101d2a */
[----:B------:R1:W-:Y:S02]  /*12c30*/  @!P4 ST.E.128 desc[UR42][R8.64], RZ ;  /* 0x000000ff0800c985 */ /* 0x0003e4000c101d2a */
.L_x_8883:
[----:B------:R-:W-:Y:S05]  /*12c40*/  BSYNC B0 ;  /* 0x0000000000007941 */ /* 0x000fea0003800000 */
.L_x_8878:
[----:B0-----:R-:W2:Y:S01]  /*12c50*/  LDL R0, [R1+0xc] ;  /* 0x00000c0001007983 */ /* 0x001ea20000100800 */
[----:B------:R-:W-:Y:S02]  /*12c60*/  ULDC UR4, c[0x0][0xc3c] ;  /* 0x00030f0000047ab9 */ /* 0x000fe40000000800 */
[----:B--2---:R-:W-:-:S13]  /*12c70*/  ISETP.GE.AND P0, PT, R0, UR4, PT ;  /* 0x0000000400007c0c */ /* 0x004fda000bf06270 */
[----:B------:R-:W-:Y:S05]  /*12c80*/  @!P0 BRA `(.L_x_8889) ;  /* 0xfffffee400488947 */ /* 0x000fea000383ffff */
[----:B------:R-:W-:Y:S05]  /*12c90*/  BRA `(.L_x_8774) ;  /* 0x0000006800447947 */ /* 0x000fea0003800000 */
.L_x_8772:
        /* <DEDUP_REMOVED lines=18> */
.L_x_8890:
        /* <DEDUP_REMOVED lines=42> */
.L_x_8896:
[----:B------:R-:W-:Y:S01]  /*13060*/  UIADD3 UR4, UR4, 0x1f, URZ ;  /* 0x0000001f04047890 */ /* 0x000fe2000fffe03f */
[----:B------:R-:W-:-:S05]  /*13070*/  IMAD.U32 R19, RZ, RZ, UR7 ;  /* 0x00000007ff137e24 */ /* 0x000fca000f8e00ff */
[----:B0-----:R-:W-:-:S13]  /*13080*/  ISETP.LE.AND P6, PT, R7, UR4, PT ;  /* 0x0000000407007c0c */ /* 0x001fda000bfc3270 */
[----:B------:R-:W-:Y:S05]  /*13090*/  @P6 BRA `(.L_x_8893) ;  /* 0x0000000400246947 */ /* 0x000fea0003800000 */
[----:B------:R-:W-:Y:S01]  /*130a0*/  VIADD R8, R5, UR4 ;  /* 0x0000000405087c36 */ /* 0x000fe20008000000 */
[----:B------:R-:W-:Y:S01]  /*130b0*/  BSSY B0, `(.L_x_8894) ;  /* 0x0000007000007945 */ /* 0x000fe20003800000 */
[----:B------:R-:W-:-:S03]  /*130c0*/  MOV R4, RZ ;  /* 0x000000ff00047202 */ /* 0x000fc60000000f00 */
[----:B------:R-:W-:-:S13]  /*130d0*/  ISETP.GE.OR P6, PT, R8, R7, !P0 ;  /* 0x000000070800720c */ /* 0x000fda00047c6670 */
[----:B------:R-:W-:Y:S05]  /*130e0*/  @P6 BRA `(.L_x_8895) ;  /* 0x00000000000c6947 */ /* 0x000fea0003800000 */
[----:B------:R-:W0:Y:S02]  /*130f0*/  LDC.64 R2, c[0x0][0xc80] ;  /* 0x00032000ff027b82 */ /* 0x000e240000000a00 */
[----:B0-----:R-:W-:-:S05]  /*13100*/  IMAD.WIDE R2, R8, 0x4, R2 ;  /* 0x0000000408027825 */ /* 0x001fca00078e0202 */
[----:B------:R0:W5:Y:S02]  /*13110*/  LDG.E R4, desc[UR42][R2.64] ;  /* 0x0000002a02047981 */ /* 0x000164000c1e1900 */
.L_x_8895:
[----:B------:R-:W-:Y:S05]  /*13120*/  BSYNC B0 ;  /* 0x0000000000007941 */ /* 0x000fea0003800000 */
.L_x_8894:
        /* <DEDUP_REMOVED lines=21> */
.L_x_8892:
        /* <DEDUP_REMOVED lines=11> */
[----:B------:R0:W1:Y:S01]  /*13330*/  F2I.FTZ.U32.TRUNC.NTZ R3, R2 ;  /* 0x0000000200037305 */ /* 0x000062000021f000 */
[----:B------:R-:W-:Y:S05]  /*13340*/  @!P0 BRA `(.L_x_8897) ;  /* 0x0000000000088947 */ /* 0x000fea0003800000 */
[----:B------:R-:W-:-:S06]  /*13350*/  VIADD R16, R19, 0xffffffff ;  /* 0xffffffff13107836 */ /* 0x000fcc0000000000 */
[----:B------:R2:W3:Y:S02]  /*13360*/  SHFL.IDX PT, R16, R7, R16, 0x1f ;  /* 0x00001f1007107589 */ /* 0x0004e400000e0000 */
.L_x_8897:
[----:B---3--:R-:W-:Y:S01]  /*13370*/  IMAD R16, R16, UR5, R10 ;  /* 0x0000000510107c24 */ /* 0x008fe2000f8e020a */
[----:B0-----:R-:W-:Y:S01]  /*13380*/  IABS R2, R4 ;  /* 0x0000000400027213 */ /* 0x001fe20000000000 */
[----:B-12---:R-:W-:Y:S02]  /*13390*/  IMAD.MOV R7, RZ, RZ, -R3 ;  /* 0x000000ffff077224 */ /* 0x006fe400078e0a03 */
[----:B------:R-:W-:Y:S01]  /*133a0*/  VIADD R19, R19, UR4 ;  /* 0x0000000413137c36 */ /* 0x000fe20008000000 */
[----:B------:R-:W-:Y:S01]  /*133b0*/  IADD3 R9, -R16, UR6, RZ ;  /* 0x0000000610097c10 */ /* 0x000fe2000fffe1ff */
[----:B------:R-:W-:Y:S01]  /*133c0*/  IMAD R7, R7, R6, RZ ;  /* 0x0000000607077224 */ /* 0x000fe200078e02ff */
[----:B------:R-:W-:Y:S01]  /*133d0*/  IADD3 R10, RZ, -R2, RZ ;  /* 0x80000002ff0a7210 */ /* 0x000fe20007ffe0ff */
[----:B------:R-:W-:Y:S01]  /*133e0*/  IMAD.MOV.U32 R2, RZ, RZ, RZ ;  /* 0x000000ffff027224 */ /* 0x000fe200078e00ff */
[----:B------:R-:W-:-:S03]  /*133f0*/  IABS R8, R9 ;  /* 0x0000000900087213 */ /* 0x000fc60000000000 */
        /* <DEDUP_REMOVED lines=15> */
[--C-:B------:R-:W-:Y:S02]  /*134f0*/  IMAD.MOV R17, RZ, RZ, -R2.reuse ;  /* 0x000000ffff117224 */ /* 0x100fe400078e0a02 */
[----:B------:R-:W-:Y:S02]  /*13500*/  IMAD.MOV.U32 R18, RZ, RZ, R2 ;  /* 0x000000ffff127224 */ /* 0x000fe400078e0002 */
[----:B------:R-:W-:Y:S01]  /*13510*/  IMAD R17, R4, R17, R9 ;  /* 0x0000001104117224 */ /* 0x000fe200078e0209 */
[----:B------:R-:W-:Y:S06]  /*13520*/  BRA `(.L_x_8898) ;  /* 0x00000000000c7947 */ /* 0x000fec0003800000 */
.L_x_8893:
[----:B------:R-:W-:Y:S01]  /*13530*/  IMAD.MOV.U32 R17, RZ, RZ, RZ ;  /* 0x000000ffff117224 */ /* 0x000fe200078e00ff */
[----:B------:R-:W-:Y:S01]  /*13540*/  MOV R16, UR6 ;  /* 0x0000000600107c02 */ /* 0x000fe20008000f00 */
[----:B------:R-:W-:-:S07]  /*13550*/  IMAD.MOV.U32 R18, RZ, RZ, RZ ;  /* 0x000000ffff127224 */ /* 0x000fce00078e00ff */
.L_x_8898:
[----:B------:R-:W-:-:S13]  /*13560*/  ISETP.NE.AND P0, PT, R5, RZ, PT ;  /* 0x000000ff0500720c */ /* 0x000fda0003f05270 */
[----:B------:R-:W0:Y:S01]  /*13570*/  @!P0 S2R R3, SR_CgaCtaId ;  /* 0x0000000000038919 */ /* 0x000e220000008800 */
[----:B------:R-:W-:-:S04]  /*13580*/  @!P0 MOV R2, 0x400 ;  /* 0x0000040000028802 */ /* 0x000fc80000000f00 */
[----:B0-----:R-:W-:-:S05]  /*13590*/  @!P0 LEA R2, R3, R2, 0x18 ;  /* 0x0000000203028211 */ /* 0x001fca00078ec0ff */
[----:B------:R2:W-:Y:S01]  /*135a0*/  @!P0 STS.128 [R2+0x19cd0], R16 ;  /* 0x019cd01002008388 */ /* 0x0005e20000000c00 */
[----:B------:R-:W-:Y:S06]  /*135b0*/  BAR.ARV 0x5, 0x200 ;  /* 0x0148000000007b1d */ /* 0x000fec0000002000 */
.L_x_8891:
[----:B------:R3:W-:Y:S01]  /*135c0*/  STL [R1+0x48], RZ ;  /* 0x000048ff01007387 */ /* 0x0007e20000100800 */
[----:B------:R-:W-:Y:S01]  /*135d0*/  ULDC UR4, c[0x0][0xc3c] ;  /* 0x00030f0000047ab9 */ /* 0x000fe20000000800 */
[----:B------:R-:W-:Y:S01]  /*135e0*/  IMAD.MOV.U32 R28, RZ, RZ, 0x1 ;  /* 0x00000001ff1c7424 */ /* 0x000fe200078e00ff */
[----:B-1----:R-:W-:Y:S01]  /*135f0*/  ISETP.GE.AND P0, PT, R19, UR4, PT ;  /* 0x0000000413007c0c */ /* 0x002fe2000bf06270 */
[----:B------:R-:W-:-:S12]  /*13600*/  IMAD.MOV.U32 R24, RZ, RZ, RZ ;  /* 0x000000ffff187224 */ /* 0x000fd800078e00ff */
[----:B---3--:R-:W-:Y:S05]  /*13610*/  @P0 BRA `(.L_x_8899) ;  /* 0x0000005800ec0947 */ /* 0x008fea0003800000 */
[----:B------:R-:W1:Y:S01]  /*13620*/  S2R R11, SR_TID.X ;  /* 0x00000000000b7919 */ /* 0x000e620000002100 */
[----:B------:R-:W3:Y:S01]  /*13630*/  S2UR UR5, SR_CgaCtaId ;  /* 0x00000000000579c3 */ /* 0x000ee20000008800 */
[----:B------:R-:W-:Y:S01]  /*13640*/  UMOV UR4, 0x400 ;  /* 0x0000040000047882 */ /* 0x000fe20000000000 */
[----:B------:R-:W-:Y:S01]  /*13650*/  BSSY B7, `(.L_x_8899) ;  /* 0x00005b7000077945 */ /* 0x000fe20003800000 */
[----:B------:R-:W-:Y:S01]  /*13660*/  IMAD.MOV.U32 R27, RZ, RZ, RZ ;  /* 0x000000ffff1b7224 */ /* 0x000fe200078e00ff */
[----:B------:R-:W-:Y:S01]  /*13670*/  ULDC.64 UR40, c[0x0][0x198] ;  /* 0x0000660000287ab9 */ /* 0x000fe20000000a00 */
[----:B------:R-:W-:Y:S01]  /*13680*/  IMAD.MOV.U32 R24, RZ, RZ, RZ ;  /* 0x000000ffff187224 */ /* 0x000fe200078e00ff */
[----:B------:R-:W-:Y:S01]  /*13690*/  ULOP3.LUT UR36, UR37, 0x1, URZ, 0xfc, !UPT ;  /* 0x0000000125247892 */ /* 0x000fe2000f8efc3f */
[----:B------:R-:W-:Y:S01]  /*136a0*/  IMAD.MOV.U32 R28, RZ, RZ, 0x1 ;  /* 0x00000001ff1c7424 */ /* 0x000fe200078e00ff */
[----:B------:R-:W-:Y:S01]  /*136b0*/  ULOP3.LUT UR39, UR37, 0x2, URZ, 0xfc, !UPT ;  /* 0x0000000225277892 */ /* 0x000fe2000f8efc3f */
[----:B------:R-:W-:Y:S01]  /*136c0*/  ULDC UR38, c[0x0][0xc] ;  /* 0x0000030000267ab9 */ /* 0x000fe20000000800 */
[----:B---3--:R-:W-:-:S06]  /*136d0*/  ULEA UR4, UR5, UR4, 0x18 ;  /* 0x0000000405047291 */ /* 0x008fcc000f8ec03f */
[----:B------:R-:W-:Y:S01]  /*136e0*/  IMAD.U32 R22, RZ, RZ, UR4 ;  /* 0x00000004ff167e24 */ /* 0x000fe2000f8e00ff */
[C---:B-1----:R-:W-:Y:S01]  /*136f0*/  LOP3.LUT R10, R11.reuse, 0x7f, RZ, 0xc0, !PT ;  /* 0x0000007f0b0a7812 */ /* 0x042fe200078ec0ff */
[C---:B0-----:R-:W-:Y:S01]  /*13700*/  IMAD.SHL.U32 R3, R11.reuse, 0x20, RZ ;  /* 0x000000200b037824 */ /* 0x041fe200078e00ff */
[----:B------:R-:W-:Y:S01]  /*13710*/  SHF.R.U32.HI R4, RZ, 0x1, R11 ;  /* 0x00000001ff047819 */ /* 0x000fe2000001160b */
[C---:B--2---:R-:W-:Y:S01]  /*13720*/  IMAD.SHL.U32 R2, R11.reuse, 0x10, RZ ;  /* 0x000000100b027824 */ /* 0x044fe200078e00ff */
[----:B------:R-:W-:Y:S01]  /*13730*/  LOP3.LUT P0, RZ, R11, 0x4, RZ, 0xc0, !PT ;  /* 0x000000040bff7812 */ /* 0x000fe2000780c0ff */
[----:B------:R-:W-:Y:S01]  /*13740*/  IMAD.SHL.U32 R5, R10, 0x10, RZ ;  /* 0x000000100a057824 */ /* 0x000fe200078e00ff */
[----:B------:R-:W-:Y:S01]  /*13750*/  LOP3.LUT R26, R3, 0x360, RZ, 0xc0, !PT ;  /* 0x00000360031a7812 */ /* 0x000fe200078ec0ff */
[----:B------:R-:W-:Y:S01]  /*13760*/  IMAD.SHL.U32 R7, R11, 0x2, RZ ;  /* 0x000000020b077824 */ /* 0x000fe200078e00ff */
[----:B------:R-:W-:Y:S02]  /*13770*/  LOP3.LUT R3, R3, 0x80, RZ, 0xc0, !PT ;  /* 0x0000008003037812 */ /* 0x000fe400078ec0ff */
[----:B------:R-:W-:-:S02]  /*13780*/  LOP3.LUT R8, R2, 0x60, RZ, 0xc0, !PT ;  /* 0x0000006002087812 */ /* 0x000fc400078ec0ff */
[----:B------:R-:W-:Y:S02]  /*13790*/  LOP3.LUT R3, R3, 0x10, R4, 0xf8, !PT ;  /* 0x0000001003037812 */ /* 0x000fe400078ef804 */
[----:B------:R-:W-:Y:S02]  /*137a0*/  LOP3.LUT R4, R4, 0x20, RZ, 0xc0, !PT ;  /* 0x0000002004047812 */ /* 0x000fe400078ec0ff */
[----:B------:R-:W-:Y:S02]  /*137b0*/  LOP3.LUT R6, R2, 0x90, RZ, 0xc0, !PT ;  /* 0x0000009002067812 */ /* 0x000fe400078ec0ff */
[--C-:B------:R-:W-:Y:S02]  /*137c0*/  LOP3.LUT R26, R26, 0x400, R5.reuse, 0xf8, !PT ;  /* 0x000004001a1a7812 */ /* 0x100fe400078ef805 */
[----:B------:R-:W-:Y:S01]  /*137d0*/  LOP3.LUT R9, R8, 0x700, R5, 0xf8, !PT ;  /* 0x0000070008097812 */ /* 0x000fe200078ef805 */
[C---:B------:R-:W-:Y:S01]  /*137e0*/  IMAD.SHL.U32 R5, R11.reuse, 0x80, RZ ;  /* 0x000000800b057824 */ /* 0x040fe200078e00ff */
[----:B------:R-:W-:Y:S01]  /*137f0*/  LOP3.LUT R4, R4, 0x10, R11, 0xf8, !PT ;  /* 0x0000001004047812 */ /* 0x000fe200078ef80b */
[----:B------:R-:W-:Y:S01]  /*13800*/  IMAD.SHL.U32 R8, R11, 0x4, RZ ;  /* 0x000000040b087824 */ /* 0x000fe200078e00ff */
[----:B------:R-:W-:Y:S01]  /*13810*/  LOP3.LUT R6, R6, 0x10, R7, 0x78, !PT ;  /* 0x0000001006067812 */ /* 0x000fe200078e7807 */
[----:B------:R-:W-:Y:S01]  /*13820*/  IMAD.SHL.U32 R7, R0, 0x800, RZ ;  /* 0x0000080000077824 */ /* 0x000fe200078e00ff */
[----:B------:R-:W-:-:S02]  /*13830*/  LOP3.LUT R0, R5, 0x400, RZ, 0xc0, !PT ;  /* 0x0000040005007812 */ /* 0x000fc400078ec0ff */
[----:B------:R-:W-:Y:S02]  /*13840*/  LOP3.LUT R5, R4, 0x380, R5, 0xf8, !PT ;  /* 0x0000038004057812 */ /* 0x000fe400078ef805 */
[----:B------:R-:W-:Y:S02]  /*13850*/  LOP3.LUT R0, R0, 0x800, R7, 0xf8, !PT ;  /* 0x0000080000007812 */ /* 0x000fe400078ef807 */
[----:B------:R-:W-:Y:S02]  /*13860*/  LOP3.LUT R5, R5, 0x70, R2, 0x78, !PT ;  /* 0x0000007005057812 */ /* 0x000fe400078e7802 */
[----:B------:R-:W-:Y:S02]  /*13870*/  LOP3.LUT R9, R9, R6, RZ, 0xfc, !PT ;  /* 0x0000000609097212 */ /* 0x000fe400078efcff */
[----:B------:R-:W-:Y:S01]  /*13880*/  LOP3.LUT R29, R0, R5, RZ, 0xfc, !PT ;  /* 0x00000005001d7212 */ /* 0x000fe200078efcff */
[----:B------:R-:W-:Y:S01]  /*13890*/  IMAD.SHL.U32 R0, R11, 0x40, RZ ;  /* 0x000000400b007824 */ /* 0x000fe200078e00ff */
[----:B------:R-:W-:-:S02]  /*138a0*/  SHF.R.U32.HI R4, RZ, 0x1, R10 ;  /* 0x00000001ff047819 */ /* 0x000fc4000001160a */
[----:B------:R-:W-:Y:S02]  /*138b0*/  LOP3.LUT R3, R3, 0x10, R8, 0x78, !PT ;  /* 0x0000001003037812 */ /* 0x000fe400078e7808 */
[----:B------:R-:W-:Y:S02]  /*138c0*/  MOV R5, 0x1 ;  /* 0x0000000100057802 */ /* 0x000fe40000000f00 */
[----:B------:R-:W-:Y:S01]  /*138d0*/  LOP3.LUT R4, R4, 0x40, R0, 0xf8, !PT ;  /* 0x0000004004047812 */ /* 0x000fe200078ef800 */
[----:B------:R-:W-:Y:S01]  /*138e0*/  IMAD.IADD R0, R22, 0x1, R9 ;  /* 0x0000000116007824 */ /* 0x000fe200078e0209 */
[----:B------:R-:W-:Y:S01]  /*138f0*/  LOP3.LUT R26, R26, R3, RZ, 0xfc, !PT ;  /* 0x000000031a1a7212 */ /* 0x000fe200078efcff */
[C---:B------:R-:W-:Y:S01]  /*13900*/  VIADD R3, R29.reuse, 0x40 ;  /* 0x000000401d037836 */ /* 0x040fe20000000000 */
[----:B------:R-:W-:Y:S01]  /*13910*/  STL [R1], R5 ;  /* 0x0000000501007387 */ /* 0x000fe20000100800 */
[----:B------:R-:W-:Y:S01]  /*13920*/  @P0 VIADD R3, R29, 0xffffffc0 ;  /* 0xffffffc01d030836 */ /* 0x000fe20000000000 */
[----:B------:R-:W-:-:S02]  /*13930*/  LOP3.LUT R2, R2, 0x10, RZ, 0xc0, !PT ;  /* 0x0000001002027812 */ /* 0x000fc400078ec0ff */
[----:B------:R0:W-:Y:S04]  /*13940*/  STL [R1+0x24], R0 ;  /* 0x0000240001007387 */ /* 0x0001e80000100800 */
[----:B------:R-:W-:Y:S04]  /*13950*/  STL [R1+0x48], RZ ;  /* 0x000048ff01007387 */ /* 0x000fe80000100800 */
[----:B------:R1:W-:Y:S01]  /*13960*/  STL [R1+0x14], R3 ;  /* 0x0000140301007387 */ /* 0x0003e20000100800 */
[----:B0-----:R-:W-:Y:S02]  /*13970*/  LOP3.LUT R0, R2, 0x20, RZ, 0xfc, !PT ;  /* 0x0000002002007812 */ /* 0x001fe400078efcff */
[----:B------:R-:W-:-:S02]  /*13980*/  LOP3.LUT R0, R26, 0x2800, RZ, 0xfc, !PT ;  /* 0x000028001a007812 */ /* 0x000fc400078efcff */
[----:B-1----:R-:W-:Y:S02]  /*13990*/  LOP3.LUT R3, R2, 0x40, RZ, 0xfc, !PT ;  /* 0x0000004002037812 */ /* 0x002fe400078efcff */
[----:B------:R-:W-:-:S07]  /*139a0*/  LOP3.LUT R2, R26, 0x1800, RZ, 0xfc, !PT ;  /* 0x000018001a027812 */ /* 0x000fce00078efcff */
.L_x_9015:
[----:B0-----:R-:W0:Y:S02]  /*139b0*/  LDC.64 R2, c[0x0][0xc88] ;  /* 0x00032200ff027b82 */ /* 0x001e240000000a00 */
[----:B0-----:R-:W-:-:S05]  /*139c0*/  IMAD.WIDE R2, R19, 0x4, R2 ;  /* 0x0000000413027825 */ /* 0x001fca00078e0202 */
[----:B--2---:R-:W2:Y:S01]  /*139d0*/  LDG.E R14, desc[UR42][R2.64] ;  /* 0x0000002a020e7981 */ /* 0x004ea2000c1e1900 */
[----:B------:R-:W-:Y:S05]  /*139e0*/  YIELD ;  /* 0x0000000000007946 */ /* 0x000fea0003800000 */
[----:B------:R-:W-:Y:S01]  /*139f0*/  ULDC.64 UR4, c[0x0][0xa28] ;  /* 0x00028a0000047ab9 */ /* 0x000fe20000000a00 */
[----:B------:R-:W-:Y:S01]  /*13a00*/  ULDC.64 UR6, c[0x0][0xa00] ;  /* 0x0002800000067ab9 */ /* 0x000fe20000000a00 */
[----:B------:R-:W-:Y:S01]  /*13a10*/  ISETP.NE.U32.AND P0, PT, RZ, UR4, PT ;  /* 0x00000004ff007c0c */ /* 0x000fe2000bf05070 */
[----:B------:R-:W-:Y:S01]  /*13a20*/  IMAD.MOV.U32 R10, RZ, RZ, RZ ;  /* 0x000000ffff0a7224 */ /* 0x000fe200078e00ff */
[----:B------:R-:W-:-:S02]  /*13a30*/  ULDC.64 UR8, c[0x0][0xa18] ;  /* 0x0002860000087ab9 */ /* 0x000fc40000000a00 */
[----:B------:R-:W-:Y:S02]  /*13a40*/  ISETP.NE.AND.EX P1, PT, RZ, UR5, PT, P0 ;  /* 0x00000005ff007c0c */ /* 0x000fe4000bf25300 */
[----:B------:R-:W-:-:S04]  /*13a50*/  ISETP.NE.U32.AND P0, PT, RZ, UR6, PT ;  /* 0x00000006ff007c0c */ /* 0x000fc8000bf05070 */
[----:B------:R-:W-:Y:S02]  /*13a60*/  ISETP.NE.AND.EX P0, PT, RZ, UR7, PT, P0 ;  /* 0x00000007ff007c0c */ /* 0x000fe4000bf05300 */
[----:B--2---:R-:W-:Y:S01]  /*13a70*/  SHF.R.S32.HI R0, RZ, 0x1f, R14 ;  /* 0x0000001fff007819 */ /* 0x004fe2000001140e */
[----:B------:R-:W-:-:S04]  /*13a80*/  IMAD.SHL.U32 R23, R14, 0x4, RZ ;  /* 0x000000040e177824 */ /* 0x000fc800078e00ff */
[C---:B------:R-:W-:Y:S01]  /*13a90*/  @P1 LEA R2, P2, R14.reuse, UR4, 0x2 ;  /* 0x000000040e021c11 */ /* 0x040fe2000f8410ff */
[----:B------:R-:W-:Y:S01]  /*13aa0*/  STL [R1+0x20], R14 ;  /* 0x0000200e01007387 */ /* 0x000fe20000100800 */
[C-C-:B------:R-:W-:Y:S02]  /*13ab0*/  SHF.L.U64.HI R13, R14.reuse, 0x2, R0.reuse ;  /* 0x000000020e0d7819 */ /* 0x140fe40000010200 */
[----:B------:R-:W-:Y:S01]  /*13ac0*/  @P1 LEA.HI.X R3, R14, UR5, R0, 0x2, P2 ;  /* 0x000000050e031c11 */ /* 0x000fe200090f1400 */
[----:B------:R-:W-:Y:S01]  /*13ad0*/  ULDC.64 UR4, c[0x0][0xa08] ;  /* 0x0002820000047ab9 */ /* 0x000fe20000000a00 */
[----:B------:R-:W-:Y:S01]  /*13ae0*/  IADD3 R4, P2, R23, UR6, RZ ;  /* 0x0000000617047c10 */ /* 0x000fe2000ff5e0ff */
[----:B------:R0:W-:Y:S03]  /*13af0*/  STL [R1+0x30], R0 ;  /* 0x0000300001007387 */ /* 0x0001e60000100800 */
[----:B-1----:R-:W-:Y:S01]  /*13b00*/  IADD3.X R5, R13, UR7, RZ, P2, !PT ;  /* 0x000000070d057c10 */ /* 0x002fe200097fe4ff */
[----:B------:R-:W-:Y:S01]  /*13b10*/  ULDC.64 UR6, c[0x0][0xa10] ;  /* 0x0002840000067ab9 */ /* 0x000fe20000000a00 */
[----:B------:R-:W-:Y:S01]  /*13b20*/  ISETP.NE.U32.AND P3, PT, RZ, UR8, PT ;  /* 0x00000008ff007c0c */ /* 0x000fe2000bf65070 */
[----:B------:R-:W-:Y:S04]  /*13b30*/  STL [R1+0xc], R13 ;  /* 0x00000c0d01007387 */ /* 0x000fe80000100800 */
[----:B------:R-:W2:Y:S01]  /*13b40*/  @P0 LDG.E R10, desc[UR42][R4.64] ;  /* 0x0000002a040a0981 */ /* 0x000ea2000c1e1900 */
[----:B------:R-:W-:Y:S01]  /*13b50*/  ISETP.NE.AND.EX P3, PT, RZ, UR9, PT, P3 ;  /* 0x00000009ff007c0c */ /* 0x000fe2000bf65330 */
[----:B0-----:R-:W-:Y:S01]  /*13b60*/  IMAD.MOV.U32 R0, RZ, RZ, RZ ;  /* 0x000000ffff007224 */ /* 0x001fe200078e00ff */
[----:B------:R-:W-:-:S04]  /*13b70*/  IADD3 R8, P4, R23, UR4, RZ ;  /* 0x0000000417087c10 */ /* 0x000fc8000ff9e0ff */
[----:B------:R-:W-:Y:S01]  /*13b80*/  IADD3.X R9, R13, UR5, RZ, P4, !PT ;  /* 0x000000050d097c10 */ /* 0x000fe2000a7fe4ff */
[----:B------:R0:W5:Y:S01]  /*13b90*/  @P1 LDG.E R0, desc[UR42][R2.64] ;  /* 0x0000002a02001981 */ /* 0x000162000c1e1900 */
[----:B------:R-:W-:Y:S01]  /*13ba0*/  IADD3 R6, P4, R23, UR6, RZ ;  /* 0x0000000617067c10 */ /* 0x000fe2000ff9e0ff */
[----:B------:R-:W-:Y:S01]  /*13bb0*/  IMAD.MOV.U32 R12, RZ, RZ, RZ ;  /* 0x000000ffff0c7224 */ /* 0x000fe200078e00ff */
[----:B------:R-:W-:Y:S02]  /*13bc0*/  ISETP.NE.U32.AND P1, PT, RZ, UR4, PT ;  /* 0x00000004ff007c0c */ /* 0x000fe4000bf25070 */
[----:B------:R-:W-:Y:S01]  /*13bd0*/  IADD3.X R7, R13, UR7, RZ, P4, !PT ;  /* 0x000000070d077c10 */ /* 0x000fe2000a7fe4ff */
[----:B------:R-:W-:Y:S01]  /*13be0*/  ULDC UR4, c[0x0][0x288] ;  /* 0x0000a20000047ab9 */ /* 0x000fe20000000800 */
[----:B------:R-:W-:Y:S02]  /*13bf0*/  ISETP.NE.U32.AND P2, PT, RZ, UR6, PT ;  /* 0x00000006ff007c0c */ /* 0x000fe4000bf45070 */
[----:B------:R-:W-:Y:S01]  /*13c00*/  ISETP.NE.AND.EX P1, PT, RZ, UR5, PT, P1 ;  /* 0x00000005ff007c0c */ /* 0x000fe2000bf25310 */
[----:B0-----:R-:W-:Y:S01]  /*13c10*/  IMAD.U32 R2, RZ, RZ, UR4 ;  /* 0x00000004ff027e24 */ /* 0x001fe2000f8e00ff */
[----:B------:R-:W-:Y:S01]  /*13c20*/  ISETP.NE.AND.EX P2, PT, RZ, UR7, PT, P2 ;  /* 0x00000007ff007c0c */ /* 0x000fe2000bf45320 */
[----:B------:R-:W-:Y:S01]  /*13c30*/  ULDC.64 UR4, c[0x0][0x418] ;  /* 0x0001060000047ab9 */ /* 0x000fe20000000a00 */
[----:B------:R-:W-:-:S09]  /*13c40*/  MOV R3, RZ ;  /* 0x000000ff00037202 */ /* 0x000fd20000000f00 */
        /* <DEDUP_REMOVED lines=12> */
[----:B------:R-:W-:-:S03]  /*13d10*/  ULDC UR5, c[0x0][0x348] ;  /* 0x0000d20000057ab9 */ /* 0x000fc60000000800 */
[----:B0-----:R-:W-:Y:S01]  /*13d20*/  IMAD.U32 R10, RZ, RZ, UR4 ;  /* 0x00000004ff0a7e24 */ /* 0x001fe2000f8e00ff */
[----:B--2---:R0:W-:Y:S02]  /*13d30*/  STL [R1+0x40], R2 ;  /* 0x0000400201007387 */ /* 0x0041e40000100800 */
[----:B0-----:R-:W-:Y:S01]  /*13d40*/  IMAD.U32 R2, RZ, RZ, UR5 ;  /* 0x00000005ff027e24 */ /* 0x001fe2000f8e00ff */
[----:B---3--:R-:W-:Y:S06]  /*13d50*/  @P3 BRA `(.L_x_8900) ;  /* 0x0000000000143947 */ /* 0x008fec0003800000 */
[----:B------:R-:W-:Y:S05]  /*13d60*/  @!P0 BRA `(.L_x_8900) ;  /* 0x0000000000108947 */ /* 0x000fea0003800000 */
[----:B------:R-:W2:Y:S04]  /*13d70*/  LDG.E R11, desc[UR42][R4.64] ;  /* 0x0000002a040b7981 */ /* 0x000ea8000c1e1900 */
[----:B------:R-:W2:Y:S02]  /*13d80*/  LDG.E R4, desc[UR42][R4.64+0x4] ;  /* 0x0000042a04047981 */ /* 0x000ea4000c1e1900 */
[----:B--2---:R-:W-:-:S05]  /*13d90*/  IMAD.IADD R4, R4, 0x1, -R11 ;  /* 0x0000000104047824 */ /* 0x004fca00078e0a0b */
[----:B------:R0:W-:Y:S02]  /*13da0*/  STL [R1+0x40], R4 ;  /* 0x0000400401007387 */ /* 0x0001e40000100800 */
.L_x_8900:
[----:B------:R-:W-:Y:S01]  /*13db0*/  IMAD.MOV.U32 R5, RZ, RZ, R14 ;  /* 0x000000ffff057224 */ /* 0x000fe200078e000e */
[----:B------:R-:W-:Y:S01]  /*13dc0*/  ULDC.64 UR4, c[0x0][0xa20] ;  /* 0x0002880000047ab9 */ /* 0x000fe20000000a00 */
[----:B0----5:R-:W-:Y:S01]  /*13dd0*/  IMAD.IADD R4, R12, 0x1, R0 ;  /* 0x000000010c047824 */ /* 0x021fe200078e0200 */
        /* <DEDUP_REMOVED lines=9> */
.L_x_8901:
[----:B------:R-:W-:Y:S05]  /*13e70*/  @!P1 BRA `(.L_x_8902) ;  /* 0x00000000000c9947 */ /* 0x000fea0003800000 */
[----:B------:R-:W2:Y:S04]  /*13e80*/  LDG.E R10, desc[UR42][R8.64] ;  /* 0x0000002a080a7981 */ /* 0x000ea8000c1e1900 */
[----:B------:R-:W2:Y:S02]  /*13e90*/  LDG.E R8, desc[UR42][R8.64+0x4] ;  /* 0x0000042a08087981 */ /* 0x000ea4000c1e1900 */
[----:B--2---:R-:W-:-:S07]  /*13ea0*/  IMAD.IADD R10, R8, 0x1, -R10 ;  /* 0x00000001080a7824 */ /* 0x004fce00078e0a0a */
.L_x_8902:
[----:B-----5:R-:W-:Y:S02]  /*13eb0*/  IMAD.IADD R10, R10, 0x1, -R0 ;  /* 0x000000010a0a7824 */ /* 0x020fe400078e0a00 */
[----:B------:R-:W2:Y:S04]  /*13ec0*/  @P2 LDG.E R0, desc[UR42][R6.64] ;  /* 0x0000002a06002981 */ /* 0x000ea8000c1e1900 */
[----:B------:R-:W2:Y:S01]  /*13ed0*/  @P2 LDG.E R6, desc[UR42][R6.64+0x4] ;  /* 0x0000042a06062981 */ /* 0x000ea2000c1e1900 */
[----:B------:R-:W-:Y:S01]  /*13ee0*/  BSSY B0, `(.L_x_8903) ;  /* 0x000015c000007945 */ /* 0x000fe20003800000 */
[----:B--2---:R-:W-:-:S04]  /*13ef0*/  @P2 IMAD.IADD R2, R6, 0x1, -R0 ;  /* 0x0000000106022824 */ /* 0x004fc800078e0a00 */
[----:B------:R-:W-:-:S04]  /*13f00*/  IMAD.IADD R4, R10, 0x1, R2 ;  /* 0x000000010a047824 */ /* 0x000fc800078e0202 */
[----:B------:R-:W-:Y:S01]  /*13f10*/  VIADD R0, R4, 0x7f ;  /* 0x0000007f04007836 */ /* 0x000fe20000000000 */
[----:B------:R1:W-:Y:S04]  /*13f20*/  STL [R1+0x38], R4 ;  /* 0x0000380401007387 */ /* 0x0003e80000100800 */
[----:B-1----:R-:W-:-:S04]  /*13f30*/  SHF.R.S32.HI R4, RZ, 0x1f, R0 ;  /* 0x0000001fff047819 */ /* 0x002fc80000011400 */
[----:B------:R-:W-:-:S04]  /*13f40*/  LEA.HI R6, R4, R0, RZ, 0x7 ;  /* 0x0000000004067211 */ /* 0x000fc800078f38ff */
[----:B------:R-:W-:Y:S01]  /*13f50*/  LOP3.LUT R0, R6, 0xffffff80, RZ, 0xc0, !PT ;  /* 0xffffff8006007812 */ /* 0x000fe200078ec0ff */
[----:B------:R1:W-:Y:S03]  /*13f60*/  STL [R1+0x3c], R6 ;  /* 0x00003c0601007387 */ /* 0x0003e60000100800 */
[----:B------:R-:W-:Y:S02]  /*13f70*/  VIADDMNMX R2, R0, -R10, R2, PT ;  /* 0x8000000a00027246 */ /* 0x000fe40003800102 */
[----:B------:R-:W-:-:S04]  /*13f80*/  IADD3 R0, -R10, RZ, RZ ;  /* 0x000000ff0a007210 */ /* 0x000fc80007ffe1ff */
[----:B------:R-:W-:-:S04]  /*13f90*/  VIMNMX R0, RZ, R0, !PT ;  /* 0x00000000ff007248 */ /* 0x000fc80007fe0100 */
[----:B------:R-:W-:-:S13]  /*13fa0*/  ISETP.GT.AND P0, PT, R2, R0, PT ;  /* 0x000000000200720c */ /* 0x000fda0003f04270 */
[----:B------:R-:W-:Y:S01]  /*13fb0*/  @P0 VIADD R4, R2, 0x7f ;  /* 0x0000007f02040836 */ /* 0x000fe20000000000 */
[----:B------:R-:W-:-:S04]  /*13fc0*/  SHF.R.U32.HI R2, RZ, 0x7, R0 ;  /* 0x00000007ff027819 */ /* 0x000fc80000011600 */
[----:B------:R-:W-:-:S04]  /*13fd0*/  @P0 SHF.R.S32.HI R0, RZ, 0x1f, R4 ;  /* 0x0000001fff000819 */ /* 0x000fc80000011404 */
[----:B------:R-:W-:Y:S01]  /*13fe0*/  @P0 LEA.HI R0, R0, R4, RZ, 0x7 ;  /* 0x0000000400000211 */ /* 0x000fe200078f38ff */
[----:B------:R-:W-:-:S03]  /*13ff0*/  IMAD.MOV.U32 R4, RZ, RZ, R2 ;  /* 0x000000ffff047224 */ /* 0x000fc600078e0002 */
[----:B------:R-:W-:Y:S02]  /*14000*/  @P0 SHF.R.S32.HI R4, RZ, 0x7, R0 ;  /* 0x00000007ff040819 */ /* 0x000fe40000011400 */
[----:B------:R-:W-:Y:S02]  /*14010*/  PLOP3.LUT P0, PT, PT, PT, PT, 0x80, 0x0 ;  /* 0x000000000000781c */ /* 0x000fe40003f0f070 */
[----:B------:R-:W-:-:S13]  /*14020*/  ISETP.GT.AND P1, PT, R4, R2, PT ;  /* 0x000000020400720c */ /* 0x000fda0003f24270 */
[----:B-1----:R-:W-:Y:S05]  /*14030*/  @!P1 BRA `(.L_x_8904) ;  /* 0x0000001400189947 */ /* 0x002fea0003800000 */
[----:B------:R-:W-:Y:S01]  /*14040*/  UMOV UR4, 0xffffffff ;  /* 0xffffffff00047882 */ /* 0x000fe20000000000 */
[----:B------:R-:W-:Y:S02]  /*14050*/  SEL R0, R5, RZ, !P2 ;  /* 0x000000ff05007207 */ /* 0x000fe40005000000 */
[----:B------:R-:W-:Y:S05]  /*14060*/  BRA.DIV UR4, `(.L_x_8905) ;  /* 0x0000005e04047947 */ /* 0x000fea000b800000 */
[----:B------:R-:W1:Y:S02]  /*14070*/  S2R R5, SR_TID.X ;  /* 0x0000000000057919 */ /* 0x000e640000002100 */
[----:B-1----:R-:W-:-:S04]  /*14080*/  SHF.R.U32.HI R5, RZ, 0x5, R5 ;  /* 0x00000005ff057819 */ /* 0x002fc80000011605 */
[----:B------:R-:W-:-:S05]  /*14090*/  LOP3.LUT R5, R5, 0x3, RZ, 0xc0, !PT ;  /* 0x0000000305057812 */ /* 0x000fca00078ec0ff */
[----:B------:R1:W2:Y:S02]  /*140a0*/  SHFL.IDX PT, R14, R5, RZ, 0x1f ;  /* 0x00001fff050e7589 */ /* 0x0002a400000e0000 */
.L_x_9050:
[----:B--2---:R-:W-:Y:S02]  /*140b0*/  ISETP.NE.AND P0, PT, R14, RZ, PT ;  /* 0x000000ff0e00720c */ /* 0x004fe40003f05270 */
[----:B------:R-:W-:-:S11]  /*140c0*/  PLOP3.LUT P6, PT, PT, PT, PT, 0x8, 0x0 ;  /* 0x000000000000781c */ /* 0x000fd60003fce170 */
[----:B------:R-:W-:Y:S05]  /*140d0*/  @P0 BRA `(.L_x_8906) ;  /* 0x00000000000c0947 */ /* 0x000fea0003800000 */
[----:B------:R-:W-:-:S03]  /*140e0*/  UMOV UR4, 0xffffffff ;  /* 0xffffffff00047882 */ /* 0x000fc60000000000 */
[----:B------:R-:W-:Y:S05]  /*140f0*/  BRA.DIV UR4, `(.L_x_8907) ;  /* 0x0000005e04147947 */ /* 0x000fea000b800000 */
[----:B------:R-:W-:-:S13]  /*14100*/  ELECT P6, URZ, PT ;  /* 0x00000000003f782f */ /* 0x000fda00038c0000 */
.L_x_8906:
[----:B-1----:R-:W2:Y:S01]  /*14110*/  LDL R5, [R1+0x48] ;  /* 0x0000480001057983 */ /* 0x002ea20000100800 */
[----:B------:R-:W-:Y:S01]  /*14120*/  BSSY B1, `(.L_x_8908) ;  /* 0x0000008000017945 */ /* 0x000fe20003800000 */
[----:B--2---:R-:W-:-:S05]  /*14130*/  VIADD R5, R5, 0x1 ;  /* 0x0000000105057836 */ /* 0x004fca0000000000 */
[----:B------:R-:W-:-:S04]  /*14140*/  LEA.HI R6, R5, R5, RZ, 0x1 ;  /* 0x0000000505067211 */ /* 0x000fc800078f08ff */
[----:B------:R-:W-:-:S05]  /*14150*/  LOP3.LUT R6, R6, 0xfffffffe, RZ, 0xc0, !PT ;  /* 0xfffffffe06067812 */ /* 0x000fca00078ec0ff */
[----:B------:R-:W-:-:S05]  /*14160*/  IMAD.IADD R5, R5, 0x1, -R6 ;  /* 0x0000000105057824 */ /* 0x000fca00078e0a06 */
[----:B------:R-:W-:-:S04]  /*14170*/  SHF.L.U32 R5, R5, 0x1f, RZ ;  /* 0x0000001f05057819 */ /* 0x000fc800000006ff */
[----:B------:R-:W1:Y:S02]  /*14180*/  SYNCS.PHASECHK.TRANS64.TRYWAIT P0, [R22+URZ+0x19c20], R5 ;  /* 0x019c2005160075a7 */ /* 0x000e64000800017f */
[----:B-1----:R-:W-:Y:S05]  /*14190*/  @!P0 BRA `(.L_x_8909) ;  /* 0x0000005c000c8947 */ /* 0x002fea0003800000 */
.L_x_9053:
[----:B------:R-:W-:Y:S05]  /*141a0*/  BSYNC B1 ;  /* 0x0000000000017941 */ /* 0x000fea0003800000 */
.L_x_8908:
[----:B------:R-:W-:Y:S04]  /*141b0*/  BSSY B1, `(.L_x_8910) ;  /* 0x000008c000017945 */ /* 0x000fe80003800000 */
[----:B------:R-:W-:Y:S05]  /*141c0*/  @!P6 BRA `(.L_x_8911) ;  /* 0x000000080028e947 */ /* 0x000fea0003800000 */
[----:B------:R-:W2:Y:S01]  /*141d0*/  LDL R7, [R1] ;  /* 0x0000000001077983 */ /* 0x000ea20000100800 */
[----:B------:R-:W-:Y:S01]  /*141e0*/  IMAD R8, R27, 0x8, R22 ;  /* 0x000000081b087824 */ /* 0x000fe200078e0216 */
[----:B------:R-:W3:Y:S01]  /*141f0*/  S2R R6, SR_TID.X ;  /* 0x0000000000067919 */ /* 0x000ee20000002100 */
[----:B------:R-:W-:Y:S01]  /*14200*/  BSSY B2, `(.L_x_8912) ;  /* 0x0000006000027945 */ /* 0x000fe20003800000 */
[----:B---3--:R-:W-:-:S04]  /*14210*/  LOP3.LUT R6, R6, 0x7f, RZ, 0xc0, !PT ;  /* 0x0000007f06067812 */ /* 0x008fc800078ec0ff */
[----:B------:R-:W-:Y:S02]  /*14220*/  ISETP.NE.AND P1, PT, R6, RZ, PT ;  /* 0x000000ff0600720c */ /* 0x000fe40003f25270 */
[----:B--2---:R-:W-:-:S04]  /*14230*/  SHF.L.U32 R10, R7, 0x1f, RZ ;  /* 0x0000001f070a7819 */ /* 0x004fc800000006ff */
[----:B------:R-:W2:Y:S02]  /*14240*/  SYNCS.PHASECHK.TRANS64.TRYWAIT P0, [R8+URZ+0x19ca0], R10 ;  /* 0x019ca00a080075a7 */ /* 0x000ea4000800017f */
[----:B--2---:R-:W-:Y:S05]  /*14250*/  @!P0 BRA `(.L_x_8913) ;  /* 0x0000005800f08947 */ /* 0x004fea0003800000 */
.L_x_9054:
[----:B------:R-:W-:Y:S05]  /*14260*/  BSYNC B2 ;  /* 0x0000000000027941 */ /* 0x000fea0003800000 */
.L_x_8912:
[----:B------:R-:W-:Y:S04]  /*14270*/  BSSY B2, `(.L_x_8914) ;  /* 0x0000009000027945 */ /* 0x000fe80003800000 */
[----:B------:R-:W-:Y:S05]  /*14280*/  @P1 BRA `(.L_x_8915) ;  /* 0x00000000001c1947 */ /* 0x000fea0003800000 */
[----:B-1----:R-:W1:Y:S02]  /*14290*/  S2R R5, SR_TID.X ;  /* 0x0000000000057919 */ /* 0x002e640000002100 */
[----:B-1----:R-:W-:Y:S01]  /*142a0*/  LOP3.LUT R6, R5, 0x1f, RZ, 0xc0, !PT ;  /* 0x0000001f05067812 */ /* 0x002fe200078ec0ff */
[----:B------:R-:W-:-:S03]  /*142b0*/  IMAD.MOV.U32 R5, RZ, RZ, 0x3000 ;  /* 0x00003000ff057424 */ /* 0x000fc600078e00ff */
[----:B------:R-:W-:Y:S01]  /*142c0*/  ISETP.NE.AND P0, PT, R6, RZ, PT ;  /* 0x000000ff0600720c */ /* 0x000fe20003f05270 */
[----:B------:R3:W-:-:S12]  /*142d0*/  SYNCS.ARRIVE.TRANS64 RZ, [R8+URZ+0x19c90], R5 ;  /* 0x019c900508ff79a7 */ /* 0x0007d8000800003f */
[----:B---3--:R-:W-:Y:S05]  /*142e0*/  @!P0 BRA `(.L_x_8915) ;  /* 0x0000000000048947 */ /* 0x008fea0003800000 */
[----:B------:R-:W-:Y:S01]  /*142f0*/  BPT.TRAP 0x1 ;  /* 0x000000040000795c */ /* 0x000fe20000300000 */
.L_x_8915:
[----:B------:R-:W-:Y:S05]  /*14300*/  BSYNC B2 ;  /* 0x0000000000027941 */ /* 0x000fea0003800000 */
.L_x_8914:
[----:B------:R-:W-:Y:S01]  /*14310*/  IMAD.MOV.U32 R14, RZ, RZ, RZ ;  /* 0x000000ffff0e7224 */ /* 0x000fe200078e00ff */
[----:B------:R-:W-:Y:S01]  /*14320*/  UIADD3 UR4, UP0, UR40, 0x570, URZ ;  /* 0x0000057028047890 */ /* 0x000fe2000ff1e03f */
[----:B------:R-:W-:Y:S01]  /*14330*/  IMAD R6, R4, 0x80, R3 ;  /* 0x0000008004067824 */ /* 0x000fe200078e0203 */
[----:B------:R-:W-:Y:S01]  /*14340*/  PLOP3.LUT P0, PT, PT, PT, PT, 0x80, 0x0 ;  /* 0x000000000000781c */ /* 0x000fe20003f0f070 */
[----:B------:R-:W-:Y:S01]  /*14350*/  IMAD R7, R27, 0x3000, R22 ;  /* 0x000030001b077824 */ /* 0x000fe200078e0216 */
[----:B------:R-:W-:Y:S01]  /*14360*/  R2UR UR10, R14 ;  /* 0x000000000e0a72ca */ /* 0x000fe200000e0000 */
[----:B------:R-:W-:Y:S01]  /*14370*/  VIADD R6, R6, 0xffffff80 ;  /* 0xffffff8006067836 */ /* 0x000fe20000000000 */
[----:B------:R-:W-:Y:S01]  /*14380*/  UIADD3.X UR5, URZ, UR41, URZ, UP0, !UPT ;  /* 0x000000293f057290 */ /* 0x000fe200087fe43f */
[----:B-1----:R-:W-:Y:S01]  /*14390*/  VIADD R5, R8, 0x19c90 ;  /* 0x00019c9008057836 */ /* 0x002fe20000000000 */
[----:B------:R-:W-:Y:S01]  /*143a0*/  UMOV UR6, 0x0 ;  /* 0x0000000000067882 */ /* 0x000fe20000000000 */
[----:B------:R-:W-:Y:S01]  /*143b0*/  VIADD R9, R7, 0x13800 ;  /* 0x0001380007097836 */ /* 0x000fe20000000000 */
[----:B------:R-:W-:-:S09]  /*143c0*/  UMOV UR7, 0x12f00000 ;  /* 0x12f0000000077882 */ /* 0x000fd20000000000 */
.L_x_8916:
        /* <DEDUP_REMOVED lines=16> */
.L_x_8917:
        /* <DEDUP_REMOVED lines=16> */
.L_x_8918:
        /* <DEDUP_REMOVED lines=13> */
.L_x_9055:
[----:B------:R-:W-:Y:S05]  /*146a0*/  BSYNC B2 ;  /* 0x0000000000027941 */ /* 0x000fea0003800000 */
.L_x_8919:
        /* <DEDUP_REMOVED lines=11> */
.L_x_8922:
[----:B------:R-:W-:Y:S05]  /*14760*/  BSYNC B2 ;  /* 0x0000000000027941 */ /* 0x000fea0003800000 */
.L_x_8921:
        /* <DEDUP_REMOVED lines=8> */
.L_x_8923:
        /* <DEDUP_REMOVED lines=15> */
.L_x_8924:
        /* <DEDUP_REMOVED lines=15> */
.L_x_8925:
        /* <DEDUP_REMOVED lines=10> */
.L_x_8911:
[----:B------:R-:W-:Y:S05]  /*14a70*/  BSYNC B1 ;  /* 0x0000000000017941 */ /* 0x000fea0003800000 */
.L_x_8910:
[----:B-1----:R-:W2:Y:S01]  /*14a80*/  LDL.LU R5, [R1] ;  /* 0x0000000001057983 */ /* 0x002ea20000300800 */
[----:B------:R-:W-:Y:S01]  /*14a90*/  VIADD R27, R27, 0x1 ;  /* 0x000000011b1b7836 */ /* 0x000fe20000000000 */
[----:B------:R-:W-:Y:S02]  /*14aa0*/  IADD3 R9, R4, -0x2, RZ ;  /* 0xfffffffe04097810 */ /* 0x000fe40007ffe0ff */
[----:B------:R-:W-:Y:S02]  /*14ab0*/  PLOP3.LUT P0, PT, PT, PT, PT, 0x8, 0x0 ;  /* 0x000000000000781c */ /* 0x000fe40003f0e170 */
[----:B------:R-:W-:Y:S02]  /*14ac0*/  ISETP.NE.AND P1, PT, R27, 0x2, PT ;  /* 0x000000021b00780c */ /* 0x000fe40003f25270 */
[----:B------:R-:W-:Y:S02]  /*14ad0*/  ISETP.GE.AND P2, PT, R9, R2, PT ;  /* 0x000000020900720c */ /* 0x000fe40003f46270 */
[----:B------:R-:W-:-:S02]  /*14ae0*/  SEL R4, RZ, 0x1, P1 ;  /* 0x00000001ff047807 */ /* 0x000fc40000800000 */
[----:B------:R-:W-:Y:S02]  /*14af0*/  SEL R27, R27, RZ, P1 ;  /* 0x000000ff1b1b7207 */ /* 0x000fe40000800000 */
[----:B--2---:R-:W-:-:S05]  /*14b00*/  LOP3.LUT R5, R5, R4, RZ, 0x3c, !PT ;  /* 0x0000000405057212 */ /* 0x004fca00078e3cff */
[----:B------:R1:W-:Y:S02]  /*14b10*/  STL [R1], R5 ;  /* 0x0000000501007387 */ /* 0x0003e40000100800 */
[----:B------:R-:W-:Y:S05]  /*14b20*/  @!P2 BRA `(.L_x_8904) ;  /* 0x00000008005ca947 */ /* 0x000fea0003800000 */
.L_x_8942:
[----:B------:R-:W-:Y:S05]  /*14b30*/  YIELD ;  /* 0x0000000000007946 */ /* 0x000fea0003800000 */
[----:B------:R-:W-:Y:S04]  /*14b40*/  BSSY B1, `(.L_x_8926) ;  /* 0x000008b000017945 */ /* 0x000fe80003800000 */
[----:B--2---:R-:W-:Y:S05]  /*14b50*/  @!P6 BRA `(.L_x_8927) ;  /* 0x000000080024e947 */ /* 0x004fea0003800000 */
[----:B-1----:R-:W2:Y:S01]  /*14b60*/  LDL R5, [R1] ;  /* 0x0000000001057983 */ /* 0x002ea20000100800 */
[----:B------:R-:W-:Y:S01]  /*14b70*/  IMAD R8, R27, 0x8, R22 ;  /* 0x000000081b087824 */ /* 0x000fe200078e0216 */
[----:B------:R-:W1:Y:S01]  /*14b80*/  S2R R4, SR_TID.X ;  /* 0x0000000000047919 */ /* 0x000e620000002100 */
[----:B------:R-:W-:Y:S01]  /*14b90*/  BSSY B2, `(.L_x_8928) ;  /* 0x0000006000027945 */ /* 0x000fe20003800000 */
[----:B-1----:R-:W-:-:S04]  /*14ba0*/  LOP3.LUT R4, R4, 0x7f, RZ, 0xc0, !PT ;  /* 0x0000007f04047812 */ /* 0x002fc800078ec0ff */
[----:B------:R-:W-:Y:S02]  /*14bb0*/  ISETP.NE.AND P2, PT, R4, RZ, PT ;  /* 0x000000ff0400720c */ /* 0x000fe40003f45270 */
[----:B--2---:R-:W-:-:S04]  /*14bc0*/  SHF.L.U32 R7, R5, 0x1f, RZ ;  /* 0x0000001f05077819 */ /* 0x004fc800000006ff */
[----:B------:R-:W1:Y:S02]  /*14bd0*/  SYNCS.PHASECHK.TRANS64.TRYWAIT P1, [R8+URZ+0x19ca0], R7 ;  /* 0x019ca007080075a7 */ /* 0x000e64000802017f */
[----:B-1----:R-:W-:Y:S05]  /*14be0*/  @!P1 BRA `(.L_x_8929) ;  /* 0x0000005000b49947 */ /* 0x002fea0003800000 */
.L_x_9056:
[----:B------:R-:W-:Y:S05]  /*14bf0*/  BSYNC B2 ;  /* 0x0000000000027941 */ /* 0x000fea0003800000 */
.L_x_8928:
        /* <DEDUP_REMOVED lines=9> */
.L_x_8931:
[----:B------:R-:W-:Y:S05]  /*14c90*/  BSYNC B2 ;  /* 0x0000000000027941 */ /* 0x000fea0003800000 */
.L_x_8930:
        /* <DEDUP_REMOVED lines=8> */
[----:B------:R-:W-:Y:S01]  /*14d20*/  VIADD R10, R6, 0x13800 ;  /* 0x00013800060a7836 */ /* 0x000fe20000000000 */
[----:B------:R-:W-:Y:S01]  /*14d30*/  UMOV UR6, 0x0 ;  /* 0x0000000000067882 */ /* 0x000fe20000000000 */
[----:B------:R-:W-:-:S10]  /*14d40*/  UMOV UR7, 0x12f00000 ;  /* 0x12f0000000077882 */ /* 0x000fd40000000000 */
.L_x_8932:
        /* <DEDUP_REMOVED lines=16> */
.L_x_8933:
        /* <DEDUP_REMOVED lines=16> */
.L_x_8934:
        /* <DEDUP_REMOVED lines=13> */
.L_x_9057:
[----:B------:R-:W-:Y:S05]  /*15020*/  BSYNC B2 ;  /* 0x0000000000027941 */ /* 0x000fea0003800000 */
.L_x_8935:
[----:B------:R-:W-:Y:S01]  /*15030*/  BSSY B2, `(.L_x_8937) ;  /* 0x000000b000027945 */ /* 0x000fe20003800000 */
[----:B------:R-:W-:Y:S01]  /*15040*/  IMAD.MOV.U32 R10, RZ, RZ, 0x0 ;  /* 0x00000000ff0a7424 */ /* 0x000fe200078e00ff */
[----:B0-----:R-:W-:Y:S02]  /*15050*/  MOV R11, 0x12f00000 ;  /* 0x12f00000000b7802 */ /* 0x001fe40000000f00 */
[----:B------:R-:W-:Y:S05]  /*15060*/  @P2 BRA `(.L_x_8938) ;  /* 0x00000000001c2947 */ /* 0x000fea0003800000 */
[----:B------:R-:W0:Y:S02]  /*15070*/  S2R R4, SR_TID.X ;  /* 0x0000000000047919 */ /* 0x000e240000002100 */
[----:B0-----:R-:W-:Y:S01]  /*15080*/  LOP3.LUT R15, R4, 0x1f, RZ, 0xc0, !PT ;  /* 0x0000001f040f7812 */ /* 0x001fe200078ec0ff */
[----:B------:R-:W-:-:S03]  /*15090*/  IMAD.MOV.U32 R4, RZ, RZ, 0x3000 ;  /* 0x00003000ff047424 */ /* 0x000fc600078e00ff */
[----:B------:R-:W-:Y:S01]  /*150a0*/  ISETP.NE.AND P1, PT, R15, RZ, PT ;  /* 0x000000ff0f00720c */ /* 0x000fe20003f25270 */
[----:B------:R0:W-:-:S12]  /*150b0*/  SYNCS.ARRIVE.TRANS64 RZ, [R8+URZ+0x19cb0], R4 ;  /* 0x019cb00408ff79a7 */ /* 0x0001d8000800003f */
[----:B0-----:R-:W-:Y:S05]  /*150c0*/  @!P1 BRA `(.L_x_8938) ;  /* 0x0000000000049947 */ /* 0x001fea0003800000 */
[----:B------:R-:W-:Y:S01]  /*150d0*/  BPT.TRAP 0x1 ;  /* 0x000000040000795c */ /* 0x000fe20000300000 */
.L_x_8938:
[----:B------:R-:W-:Y:S05]  /*150e0*/  BSYNC B2 ;  /* 0x0000000000027941 */ /* 0x000fea0003800000 */
.L_x_8937:
        /* <DEDUP_REMOVED lines=8> */
.L_x_8939:
        /* <DEDUP_REMOVED lines=15> */
.L_x_8940:
        /* <DEDUP_REMOVED lines=15> */
.L_x_8941:
        /* <DEDUP_REMOVED lines=10> */
.L_x_8927:
[----:B------:R-:W-:Y:S05]  /*153f0*/  BSYNC B1 ;  /* 0x0000000000017941 */ /* 0x000fea0003800000 */
.L_x_8926:
[----:B------:R-:W2:Y:S01]  /*15400*/  LDL.LU R7, [R1] ;  /* 0x0000000001077983 */ /* 0x000ea20000300800 */
[----:B------:R-:W-:Y:S01]  /*15410*/  VIADD R27, R27, 0x1 ;  /* 0x000000011b1b7836 */ /* 0x000fe20000000000 */
[C---:B------:R-:W-:Y:S01]  /*15420*/  ISETP.GT.AND P2, PT, R9.reuse, R2, PT ;  /* 0x000000020900720c */ /* 0x040fe20003f44270 */
[----:B------:R-:W-:-:S03]  /*15430*/  VIADD R9, R9, 0xffffffff ;  /* 0xffffffff09097836 */ /* 0x000fc60000000000 */
[----:B------:R-:W-:-:S04]  /*15440*/  ISETP.NE.AND P1, PT, R27, 0x2, PT ;  /* 0x000000021b00780c */ /* 0x000fc80003f25270 */
[----:B------:R-:W-:Y:S02]  /*15450*/  SEL R4, RZ, 0x1, P1 ;  /* 0x00000001ff047807 */ /* 0x000fe40000800000 */
[----:B------:R-:W-:Y:S02]  /*15460*/  SEL R27, R27, RZ, P1 ;  /* 0x000000ff1b1b7207 */ /* 0x000fe40000800000 */
[----:B--2---:R-:W-:-:S05]  /*15470*/  LOP3.LUT R7, R7, R4, RZ, 0x3c, !PT ;  /* 0x0000000407077212 */ /* 0x004fca00078e3cff */
[----:B------:R2:W-:Y:S01]  /*15480*/  STL [R1], R7 ;  /* 0x0000000701007387 */ /* 0x0005e20000100800 */
[----:B------:R-:W-:Y:S05]  /*15490*/  @P2 BRA `(.L_x_8942) ;  /* 0xfffffff400a42947 */ /* 0x000fea000383ffff */
.L_x_8904:
[----:B------:R-:W-:Y:S05]  /*154a0*/  BSYNC B0 ;  /* 0x0000000000007941 */ /* 0x000fea0003800000 */
.L_x_8903:
[----:B------:R-:W3:Y:S01]  /*154b0*/  LDL R4, [R1+0x38] ;  /* 0x0000380001047983 */ /* 0x000ee20000100800 */
[----:B------:R-:W-:Y:S05]  /*154c0*/  @!P0 WARPSYNC.ALL ;  /* 0x0000000000008948 */ /* 0x000fea0003800000 */
[----:B------:R-:W-:Y:S01]  /*154d0*/  @!P0 BAR.SYNC.DEFER_BLOCKING 0xc, 0x200 ;  /* 0x0308000000008b1d */ /* 0x000fe20000010000 */
[----:B---3--:R-:W-:-:S13]  /*154e0*/  ISETP.GT.AND P0, PT, R4, RZ, PT ;  /* 0x000000ff0400720c */ /* 0x008fda0003f04270 */
[----:B------:R-:W-:Y:S05]  /*154f0*/  @P0 BRA `(.L_x_8943) ;  /* 0x0000000000440947 */ /* 0x000fea0003800000 */
[----:B------:R-:W3:Y:S02]  /*15500*/  S2R R4, SR_TID.X ;  /* 0x0000000000047919 */ /* 0x000ee40000002100 */
[----:B---3--:R-:W-:-:S04]  /*15510*/  LOP3.LUT R4, R4, 0x7f, RZ, 0xc0, !PT ;  /* 0x0000007f04047812 */ /* 0x008fc800078ec0ff */
[----:B------:R-:W-:-:S13]  /*15520*/  ISETP.NE.AND P0, PT, R4, RZ, PT ;  /* 0x000000ff0400720c */ /* 0x000fda0003f05270 */
[----:B------:R-:W-:Y:S05]  /*15530*/  @P0 BRA `(.L_x_8944) ;  /* 0x0000003000a40947 */ /* 0x000fea0003800000 */
[----:B-1----:R-:W1:Y:S01]  /*15540*/  S2R R5, SR_LANEID ;  /* 0x0000000000057919 */ /* 0x002e620000000000 */
[----:B------:R-:W-:Y:S01]  /*15550*/  VOTEU.ANY UR4, UPT, PT ;  /* 0x0000000000047886 */ /* 0x000fe200038e0100 */
[----:B------:R-:W3:Y:S01]  /*15560*/  LDC.64 R2, c[0x0][0xc60] ;  /* 0x00031800ff027b82 */ /* 0x000ee20000000a00 */
[----:B------:R-:W1:Y:S02]  /*15570*/  FLO.U32 R0, UR4 ;  /* 0x0000000400007d00 */ /* 0x000e6400080e0000 */
[----:B-1----:R-:W-:-:S06]  /*15580*/  ISETP.EQ.U32.AND P0, PT, R0, R5, PT ;  /* 0x000000050000720c */ /* 0x002fcc0003f02070 */
[----:B------:R-:W3:Y:S07]  /*15590*/  POPC R5, UR4 ;  /* 0x0000000400057d09 */ /* 0x000eee0008000000 */
[----:B---3--:R-:W3:Y:S01]  /*155a0*/  @P0 ATOMG.E.ADD.STRONG.GPU PT, R3, desc[UR42][R2.64], R5 ;  /* 0x00000005020309a8 */ /* 0x008ee200081ee1ea */
[----:B------:R-:W1:Y:S02]  /*155b0*/  S2R R4, SR_LTMASK ;  /* 0x0000000000047919 */ /* 0x000e640000003900 */
[----:B-1----:R-:W-:-:S04]  /*155c0*/  LOP3.LUT R4, R4, UR4, RZ, 0xc0, !PT ;  /* 0x0000000404047c12 */ /* 0x002fc8000f8ec0ff */
[----:B--2---:R-:W1:Y:S01]  /*155d0*/  POPC R7, R4 ;  /* 0x0000000400077309 */ /* 0x004e620000000000 */
[----:B---3--:R-:W1:Y:S02]  /*155e0*/  SHFL.IDX PT, R0, R3, R0, 0x1f ;  /* 0x00001f0003007589 */ /* 0x008e6400000e0000 */
[----:B-1----:R-:W-:Y:S01]  /*155f0*/  IADD3 R16, R0, UR38, R7 ;  /* 0x0000002600107c10 */ /* 0x002fe2000fffe007 */
[----:B------:R-:W-:Y:S06]  /*15600*/  BRA `(.L_x_8944) ;  /* 0x0000003000707947 */ /* 0x000fec0003800000 */
.L_x_8943:
        /* <DEDUP_REMOVED lines=8> */
[----:B------:R-:W-:Y:S01]  /*15690*/  IMAD.U32 R4, RZ, RZ, UR6 ;  /* 0x00000006ff047e24 */ /* 0x000fe2000f8e00ff */
[----:B--2---:R-:W-:Y:S01]  /*156a0*/  MOV R7, UR9 ;  /* 0x0000000900077c02 */ /* 0x004fe20008000f00 */
[----:B------:R-:W2:Y:S01]  /*156b0*/  LDC.64 R2, c[0x4][R2] ;  /* 0x0100000002027b82 */ /* 0x000ea20000000a00 */
[----:B-1----:R-:W-:Y:S02]  /*156c0*/  IMAD.U32 R5, RZ, RZ, UR7 ;  /* 0x00000007ff057e24 */ /* 0x002fe4000f8e00ff */
[----:B------:R-:W-:Y:S02]  /*156d0*/  IMAD.U32 R6, RZ, RZ, UR8 ;  /* 0x00000008ff067e24 */ /* 0x000fe4000f8e00ff */
[----:B------:R-:W-:-:S02]  /*156e0*/  IMAD.U32 R10, RZ, RZ, UR4 ;  /* 0x00000004ff0a7e24 */ /* 0x000fc4000f8e00ff */
[----:B0-----:R-:W-:Y:S02]  /*156f0*/  IMAD.U32 R11, RZ, RZ, UR5 ;  /* 0x00000005ff0b7e24 */ /* 0x001fe4000f8e00ff */
[----:B------:R-:W-:Y:S02]  /*15700*/  IMAD.MOV.U32 R8, RZ, RZ, 0x70 ;  /* 0x00000070ff087424 */ /* 0x000fe400078e00ff */
[----:B------:R-:W-:Y:S02]  /*15710*/  IMAD.MOV.U32 R12, RZ, RZ, 0x1 ;  /* 0x00000001ff0c7424 */ /* 0x000fe400078e00ff */
[----:B------:R-:W-:-:S07]  /*15720*/  IMAD.MOV.U32 R13, RZ, RZ, RZ ;  /* 0x000000ffff0d7224 */ /* 0x000fce00078e00ff */
[----:B------:R-:W-:-:S07]  /*15730*/  LEPC R20, `(.L_x_8946) ;  /* 0x000000001014794e */ /* 0x000fce0000000000 */
[----:B--2---:R-:W-:Y:S05]  /*15740*/  CALL.ABS.NOINC R2 ;  /* 0x0000000002007343 */ /* 0x004fea0003c00000 */
.L_x_8946:
[----:B------:R-:W-:Y:S05]  /*15750*/  BSYNC B6 ;  /* 0x0000000000067941 */ /* 0x000fea0003800000 */
.L_x_8945:
[----:B------:R-:W3:Y:S01]  /*15760*/  LDL.LU R2, [R1+0x8] ;  /* 0x0000080001027983 */ /* 0x000ee20000300800 */
[----:B------:R-:W-:Y:S01]  /*15770*/  VIADD R0, R22, 0x9000 ;  /* 0x0000900016007836 */ /* 0x000fe20000000000 */
[----:B------:R-:W-:Y:S04]  /*15780*/  BSSY B6, `(.L_x_8947) ;  /* 0x0000016000067945 */ /* 0x000fe80003800000 */
[----:B------:R-:W-:Y:S02]  /*15790*/  LOP3.LUT P0, RZ, R0, 0x9f, RZ, 0xc0, !PT ;  /* 0x0000009f00ff7812 */ /* 0x000fe4000780c0ff */
[----:B---3--:R-:W-:-:S11]  /*157a0*/  LOP3.LUT R2, R2, 0xfffffffe, RZ, 0xc0, !PT ;  /* 0xfffffffe02027812 */ /* 0x008fd600078ec0ff */
[----:B------:R-:W-:-:S05]  /*157b0*/  @P0 LOP3.LUT R2, R2, 0x1, RZ, 0xfc, !PT ;  /* 0x0000000102020812 */ /* 0x000fca00078efcff */
[----:B------:R3:W-:Y:S01]  /*157c0*/  STL [R1+0x8], R2 ;  /* 0x0000080201007387 */ /* 0x0007e20000100800 */
[----:B------:R-:W-:Y:S05]  /*157d0*/  @!P0 BRA `(.L_x_8948) ;  /* 0x0000000000408947 */ /* 0x000fea0003800000 */
[----:B---3--:R-:W-:Y:S01]  /*157e0*/  MOV R2, 0x0 ;  /* 0x0000000000027802 */ /* 0x008fe20000000f00 */
[----:B------:R-:W-:Y:S01]  /*157f0*/  ULDC.64 UR6, c[0x4][0x1c8] ;  /* 0x0100720000067ab9 */ /* 0x000fe20000000a00 */
[----:B------:R-:W-:Y:S01]  /*15800*/  ULDC.64 UR8, c[0x4][0x1d0] ;  /* 0x0100740000087ab9 */ /* 0x000fe20000000a00 */
[----:B------:R-:W-:Y:S01]  /*15810*/  ULDC.64 UR4, c[0x4][0x48] ;  /* 0x0100120000047ab9 */ /* 0x000fe20000000a00 */
[----:B------:R-:W-:Y:S01]  /*15820*/  IMAD.U32 R4, RZ, RZ, UR6 ;  /* 0x00000006ff047e24 */ /* 0x000fe2000f8e00ff */
[----:B0-----:R-:W-:Y:S01]  /*15830*/  MOV R11, UR5 ;  /* 0x00000005000b7c02 */ /* 0x001fe20008000f00 */
[----:B------:R-:W0:Y:S01]  /*15840*/  LDC.64 R2, c[0x4][R2] ;  /* 0x0100000002027b82 */ /* 0x000e220000000a00 */
[----:B-1----:R-:W-:Y:S02]  /*15850*/  IMAD.U32 R5, RZ, RZ, UR7 ;  /* 0x00000007ff057e24 */ /* 0x002fe4000f8e00ff */
[----:B------:R-:W-:Y:S02]  /*15860*/  IMAD.U32 R6, RZ, RZ, UR8 ;  /* 0x00000008ff067e24 */ /* 0x000fe4000f8e00ff */
[----:B--2---:R-:W-:-:S02]  /*15870*/  IMAD.U32 R7, RZ, RZ, UR9 ;  /* 0x00000009ff077e24 */ /* 0x004fc4000f8e00ff */
[----:B------:R-:W-:Y:S02]  /*15880*/  IMAD.U32 R10, RZ, RZ, UR4 ;  /* 0x00000004ff0a7e24 */ /* 0x000fe4000f8e00ff */
[----:B------:R-:W-:Y:S02]  /*15890*/  IMAD.MOV.U32 R8, RZ, RZ, 0x70 ;  /* 0x00000070ff087424 */ /* 0x000fe400078e00ff */
[----:B------:R-:W-:Y:S02]  /*158a0*/  IMAD.MOV.U32 R12, RZ, RZ, 0x1 ;  /* 0x00000001ff0c7424 */ /* 0x000fe400078e00ff */
[----:B------:R-:W-:-:S07]  /*158b0*/  IMAD.MOV.U32 R13, RZ, RZ, RZ ;  /* 0x000000ffff0d7224 */ /* 0x000fce00078e00ff */
[----:B------:R-:W-:-:S07]  /*158c0*/  LEPC R20, `(.L_x_8948) ;  /* 0x000000001014794e */ /* 0x000fce0000000000 */
[----:B0-----:R-:W-:Y:S05]  /*158d0*/  CALL.ABS.NOINC R2 ;  /* 0x0000000002007343 */ /* 0x001fea0003c00000 */
.L_x_8948:
[----:B------:R-:W-:Y:S05]  /*158e0*/  BSYNC B6 ;  /* 0x0000000000067941 */ /* 0x000fea0003800000 */
.L_x_8947:
[----:B------:R-:W-:Y:S01]  /*158f0*/  VIADD R25, R22, 0x3000 ;  /* 0x0000300016197836 */ /* 0x000fe20000000000 */
[----:B------:R-:W-:Y:S04]  /*15900*/  BSSY B6, `(.L_x_8949) ;  /* 0x0000013000067945 */ /* 0x000fe80003800000 */
[----:B------:R-:W-:-:S13]  /*15910*/  LOP3.LUT P0, RZ, R25, 0x3ff, RZ, 0xc0, !PT ;  /* 0x000003ff19ff7812 */ /* 0x000fda000780c0ff */
[----:B------:R-:W-:Y:S05]  /*15920*/  @!P0 BRA `(.L_x_8950) ;  /* 0x0000000000408947 */ /* 0x000fea0003800000 */
[----:B---3--:R-:W-:Y:S01]  /*15930*/  MOV R2, 0x0 ;  /* 0x0000000000027802 */ /* 0x008fe20000000f00 */
[----:B------:R-:W-:Y:S01]  /*15940*/  ULDC.64 UR6, c[0x4][0x1c8] ;  /* 0x0100720000067ab9 */ /* 0x000fe20000000a00 */
[----:B------:R-:W-:Y:S01]  /*15950*/  ULDC.64 UR8, c[0x4][0x1d0] ;  /* 0x0100740000087ab9 */ /* 0x000fe20000000a00 */
[----:B------:R-:W-:Y:S01]  /*15960*/  ULDC.64 UR4, c[0x4][0x50] ;  /* 0x0100140000047ab9 */ /* 0x000fe20000000a00 */
[----:B------:R-:W-:Y:S01]  /*15970*/  IMAD.U32 R4, RZ, RZ, UR6 ;  /* 0x00000006ff047e24 */ /* 0x000fe2000f8e00ff */
[----:B------:R-:W-:Y:S01]  /*15980*/  MOV R12, 0x1 ;  /* 0x00000001000c7802 */ /* 0x000fe20000000f00 */
[----:B------:R-:W3:Y:S01]  /*15990*/  LDC.64 R2, c[0x4][R2] ;  /* 0x0100000002027b82 */ /* 0x000ee20000000a00 */
[----:B-1----:R-:W-:Y:S02]  /*159a0*/  IMAD.U32 R5, RZ, RZ, UR7 ;  /* 0x00000007ff057e24 */ /* 0x002fe4000f8e00ff */
[----:B------:R-:W-:Y:S02]  /*159b0*/  IMAD.U32 R6, RZ, RZ, UR8 ;  /* 0x00000008ff067e24 */ /* 0x000fe4000f8e00ff */
[----:B--2---:R-:W-:-:S02]  /*159c0*/  IMAD.U32 R7, RZ, RZ, UR9 ;  /* 0x00000009ff077e24 */ /* 0x004fc4000f8e00ff */
[----:B------:R-:W-:Y:S02]  /*159d0*/  IMAD.U32 R10, RZ, RZ, UR4 ;  /* 0x00000004ff0a7e24 */ /* 0x000fe4000f8e00ff */
[----:B0-----:R-:W-:Y:S02]  /*159e0*/  IMAD.U32 R11, RZ, RZ, UR5 ;  /* 0x00000005ff0b7e24 */ /* 0x001fe4000f8e00ff */
[----:B------:R-:W-:Y:S02]  /*159f0*/  IMAD.MOV.U32 R8, RZ, RZ, 0x70 ;  /* 0x00000070ff087424 */ /* 0x000fe400078e00ff */
[----:B------:R-:W-:-:S07]  /*15a00*/  IMAD.MOV.U32 R13, RZ, RZ, RZ ;  /* 0x000000ffff0d7224 */ /* 0x000fce00078e00ff */
[----:B------:R-:W-:-:S07]  /*15a10*/  LEPC R20, `(.L_x_8950) ;  /* 0x000000001014794e */ /* 0x000fce0000000000 */
[----:B---3--:R-:W-:Y:S05]  /*15a20*/  CALL.ABS.NOINC R2 ;  /* 0x0000000002007343 */ /* 0x008fea0003c00000 */
.L_x_8950:
[----:B------:R-:W-:Y:S05]  /*15a30*/  BSYNC B6 ;  /* 0x0000000000067941 */ /* 0x000fea0003800000 */
.L_x_8949:
[----:B---3--:R-:W3:Y:S01]  /*15a40*/  LDL R2, [R1+0x8] ;  /* 0x0000080001027983 */ /* 0x008ee20000100800 */
[----:B------:R-:W-:Y:S01]  /*15a50*/  BSSY B6, `(.L_x_8951) ;  /* 0x0000013000067945 */ /* 0x000fe20003800000 */
[----:B---3--:R-:W-:-:S13]  /*15a60*/  LOP3.LUT P6, RZ, R2, 0x1, RZ, 0xc0, !PT ;  /* 0x0000000102ff7812 */ /* 0x008fda00078cc0ff */
[----:B------:R-:W-:Y:S05]  /*15a70*/  @!P6 BRA `(.L_x_8952) ;  /* 0x000000000040e947 */ /* 0x000fea0003800000 */
[----:B------:R-:W-:Y:S01]  /*15a80*/  MOV R2, 0x0 ;  /* 0x0000000000027802 */ /* 0x000fe20000000f00 */
[----:B------:R-:W-:Y:S01]  /*15a90*/  ULDC.64 UR4, c[0x4][0x1c8] ;  /* 0x0100720000047ab9 */ /* 0x000fe20000000a00 */
[----:B------:R-:W-:Y:S01]  /*15aa0*/  ULDC.64 UR6, c[0x4][0x1d0] ;  /* 0x0100740000067ab9 */ /* 0x000fe20000000a00 */
[----:B------:R-:W-:Y:S01]  /*15ab0*/  ULDC.64 UR8, c[0x4][0x58] ;  /* 0x0100160000087ab9 */ /* 0x000fe20000000a00 */
[----:B------:R-:W-:Y:S02]  /*15ac0*/  IMAD.U32 R4, RZ, RZ, UR4 ;  /* 0x00000004ff047e24 */ /* 0x000fe4000f8e00ff */
[----:B------:R-:W3:Y:S01]  /*15ad0*/  LDC.64 R2, c[0x4][R2] ;  /* 0x0100000002027b82 */ /* 0x000ee20000000a00 */
[----:B-1----:R-:W-:Y:S02]  /*15ae0*/  IMAD.U32 R5, RZ, RZ, UR5 ;  /* 0x00000005ff057e24 */ /* 0x002fe4000f8e00ff */
[----:B------:R-:W-:Y:S02]  /*15af0*/  IMAD.U32 R6, RZ, RZ, UR6 ;  /* 0x00000006ff067e24 */ /* 0x000fe4000f8e00ff */
[----:B--2---:R-:W-:-:S02]  /*15b00*/  IMAD.U32 R7, RZ, RZ, UR7 ;  /* 0x00000007ff077e24 */ /* 0x004fc4000f8e00ff */
[----:B------:R-:W-:Y:S02]  /*15b10*/  IMAD.U32 R10, RZ, RZ, UR8 ;  /* 0x00000008ff0a7e24 */ /* 0x000fe4000f8e00ff */
[----:B0-----:R-:W-:Y:S02]  /*15b20*/  IMAD.U32 R11, RZ, RZ, UR9 ;  /* 0x00000009ff0b7e24 */ /* 0x001fe4000f8e00ff */
[----:B------:R-:W-:Y:S02]  /*15b30*/  IMAD.MOV.U32 R8, RZ, RZ, 0x70 ;  /* 0x00000070ff087424 */ /* 0x000fe400078e00ff */
[----:B------:R-:W-:Y:S02]  /*15b40*/  IMAD.MOV.U32 R12, RZ, RZ, 0x1 ;  /* 0x00000001ff0c7424 */ /* 0x000fe400078e00ff */
[----:B------:R-:W-:-:S07]  /*15b50*/  IMAD.MOV.U32 R13, RZ, RZ, RZ ;  /* 0x000000ffff0d7224 */ /* 0x000fce00078e00ff */
[----:B------:R-:W-:-:S07]  /*15b60*/  LEPC R20, `(.L_x_8952) ;  /* 0x000000001014794e */ /* 0x000fce0000000000 */
[----:B---3--:R-:W-:Y:S05]  /*15b70*/  CALL.ABS.NOINC R2 ;  /* 0x0000000002007343 */ /* 0x008fea0003c00000 */
.L_x_8952:
[----:B------:R-:W-:Y:S05]  /*15b80*/  BSYNC B6 ;  /* 0x0000000000067941 */ /* 0x000fea0003800000 */
.L_x_8951:
[----:B------:R-:W3:Y:S01]  /*15b90*/  LDL.LU R21, [R1+0xc] ;  /* 0x00000c0001157983 */ /* 0x000ee20000300800 */
[----:B------:R-:W-:-:S03]  /*15ba0*/  ULDC.64 UR4, c[0x0][0x9f8] ;  /* 0x00027e0000047ab9 */ /* 0x000fc60000000a00 */
[----:B------:R-:W4:Y:S01]  /*15bb0*/  LDL R20, [R1+0x4] ;  /* 0x0000040001147983 */ /* 0x000f220000100800 */
[----:B------:R-:W-:-:S04]  /*15bc0*/  ISETP.NE.U32.AND P0, PT, RZ, UR4, PT ;  /* 0x00000004ff007c0c */ /* 0x000fc8000bf05070 */
[----:B------:R-:W-:-:S13]  /*15bd0*/  ISETP.NE.AND.EX P0, PT, RZ, UR5, PT, P0 ;  /* 0x00000005ff007c0c */ /* 0x000fda000bf05300 */
[----:B------:R-:W-:-:S04]  /*15be0*/  @P0 IADD3 R2, P1, R23, UR4, RZ ;  /* 0x0000000417020c10 */ /* 0x000fc8000ff3e0ff */
[----:B---3--:R-:W-:Y:S01]  /*15bf0*/  @P0 IADD3.X R3, R21, UR5, RZ, P1, !PT ;  /* 0x0000000515030c10 */ /* 0x008fe20008ffe4ff */
[----:B------:R-:W-:-:S04]  /*15c00*/  ULDC.64 UR4, c[0x0][0xa08] ;  /* 0x0002820000047ab9 */ /* 0x000fc80000000a00 */
[----:B----4-:R3:W4:Y:S02]  /*15c10*/  @P0 LDG.E R20, desc[UR42][R2.64] ;  /* 0x0000002a02140981 */ /* 0x010724000c1e1900 */
[----:B---3--:R-:W3:Y:S01]  /*15c20*/  LDC.64 R2, c[0x0][0x418] ;  /* 0x00010600ff027b82 */ /* 0x008ee20000000a00 */
[----:B----4-:R-:W-:Y:S01]  /*15c30*/  SHF.R.S32.HI R8, RZ, 0x1f, R20 ;  /* 0x0000001fff087819 */ /* 0x010fe20000011414 */
[----:B------:R4:W-:Y:S01]  /*15c40*/  @P0 STL [R1+0x4], R20 ;  /* 0x0000041401000387 */ /* 0x0009e20000100800 */
[----:B---3--:R-:W-:Y:S01]  /*15c50*/  LOP3.LUT P0, RZ, R2, UR4, RZ, 0xfc, !PT ;  /* 0x0000000402ff7c12 */ /* 0x008fe2000f80fcff */
[----:B------:R-:W-:Y:S02]  /*15c60*/  UMOV UR4, 0xffffffff ;  /* 0xffffffff00047882 */ /* 0x000fe40000000000 */
[----:B------:R4:W-:Y:S01]  /*15c70*/  STL [R1+0xc], R8 ;  /* 0x00000c0801007387 */ /* 0x0009e20000100800 */
[----:B------:R-:W-:-:S04]  /*15c80*/  LOP3.LUT P0, RZ, R3, UR5, RZ, 0xfc, P0 ;  /* 0x0000000503ff7c12 */ /* 0x000fc8000800fcff */
[----:B------:R-:W-:Y:S01]  /*15c90*/  SEL R23, R20, RZ, !P0 ;  /* 0x000000ff14177207 */ /* 0x000fe20004000000 */
[----:B------:R-:W-:Y:S08]  /*15ca0*/  BRA.DIV UR4, `(.L_x_8953) ;  /* 0x0000004204ac7947 */ /* 0x000ff0000b800000 */
[----:B------:R-:W3:Y:S02]  /*15cb0*/  S2R R0, SR_TID.X ;  /* 0x0000000000007919 */ /* 0x000ee40000002100 */
[----:B---3--:R-:W-:-:S04]  /*15cc0*/  SHF.R.U32.HI R0, RZ, 0x5, R0 ;  /* 0x00000005ff007819 */ /* 0x008fc80000011600 */
[----:B------:R-:W-:-:S05]  /*15cd0*/  LOP3.LUT R0, R0, 0x3, RZ, 0xc0, !PT ;  /* 0x0000000300007812 */ /* 0x000fca00078ec0ff */
[----:B------:R3:W0:Y:S02]  /*15ce0*/  SHFL.IDX PT, R14, R0, RZ, 0x1f ;  /* 0x00001fff000e7589 */ /* 0x00062400000e0000 */
.L_x_9060:
[----:B---3--:R-:W3:Y:S01]  /*15cf0*/  LDL.LU R0, [R1+0x8] ;  /* 0x0000080001007983 */ /* 0x008ee20000300800 */
[----:B------:R-:W-:Y:S02]  /*15d00*/  PLOP3.LUT P1, PT, PT, PT, PT, 0x8, 0x0 ;  /* 0x000000000000781c */ /* 0x000fe40003f2e170 */
[----:B0-----:R-:W-:Y:S02]  /*15d10*/  ISETP.NE.AND P0, PT, R14, RZ, PT ;  /* 0x000000ff0e00720c */ /* 0x001fe40003f05270 */
[----:B---3--:R-:W-:-:S09]  /*15d20*/  LOP3.LUT R0, R0, 0xfffffffe, RZ, 0xc0, !PT ;  /* 0xfffffffe00007812 */ /* 0x008fd200078ec0ff */
[----:B------:R-:W-:-:S05]  /*15d30*/  @P1 LOP3.LUT R0, R0, 0x1, RZ, 0xfc, !PT ;  /* 0x0000000100001812 */ /* 0x000fca00078efcff */
[----:B------:R0:W-:Y:S01]  /*15d40*/  STL [R1+0x8], R0 ;  /* 0x0000080001007387 */ /* 0x0001e20000100800 */
[----:B------:R-:W-:Y:S05]  /*15d50*/  @P0 BRA `(.L_x_8954) ;  /* 0x0000000400a80947 */ /* 0x000fea0003800000 */
[----:B------:R-:W-:-:S03]  /*15d60*/  UMOV UR4, 0xffffffff ;  /* 0xffffffff00047882 */ /* 0x000fc60000000000 */
[----:B------:R-:W-:Y:S05]  /*15d70*/  BRA.DIV UR4, `(.L_x_8955) ;  /* 0x0000004204ac7947 */ /* 0x000fea000b800000 */
[----:B------:R-:W-:-:S13]  /*15d80*/  ELECT P6, URZ, PT ;  /* 0x00000000003f782f */ /* 0x000fda00038c0000 */
.L_x_9063:
[----:B------:R-:W-:Y:S05]  /*15d90*/  @!P6 BRA `(.L_x_8954) ;  /* 0x000000040098e947 */ /* 0x000fea0003800000 */
[----:B0-----:R-:W3:Y:S01]  /*15da0*/  LDL R0, [R1+0x3c] ;  /* 0x00003c0001007983 */ /* 0x001ee20000100800 */
[----:B------:R-:W-:-:S04]  /*15db0*/  ISETP.NE.U32.AND P0, PT, R2, RZ, PT ;  /* 0x000000ff0200720c */ /* 0x000fc80003f05070 */
[----:B------:R-:W-:Y:S02]  /*15dc0*/  ISETP.NE.AND.EX P0, PT, R3, RZ, PT, P0 ;  /* 0x000000ff0300720c */ /* 0x000fe40003f05300 */
[----:B---3--:R-:W-:-:S11]  /*15dd0*/  LEA.HI.SX32 R0, R0, 0xffffffff, 0x19 ;  /* 0xffffffff00007811 */ /* 0x008fd600078fcaff */
[----:B------:R-:W-:Y:S05]  /*15de0*/  @!P0 BRA `(.L_x_8956) ;  /* 0x0000000000448947 */ /* 0x000fea0003800000 */
[----:B--2---:R-:W0:Y:S01]  /*15df0*/  LDC R7, c[0x0][0x43c] ;  /* 0x00010f00ff077b82 */ /* 0x004e220000000800 */
[----:B------:R-:W-:Y:S01]  /*15e00*/  ULDC.64 UR4, c[0x0][0x428] ;  /* 0x00010a0000047ab9 */ /* 0x000fe20000000a00 */
[----:B0-----:R-:W-:-:S13]  /*15e10*/  ISETP.NE.AND P0, PT, R7, 0x1, PT ;  /* 0x000000010700780c */ /* 0x001fda0003f05270 */
[----:B-1----:R-:W0:Y:S02]  /*15e20*/  @P0 LDC.64 R4, c[0x0][0x440] ;  /* 0x00011000ff040b82 */ /* 0x002e240000000a00 */
[----:B0-----:R-:W-:-:S04]  /*15e30*/  @P0 IMAD.HI.U32 R6, R0, R4, RZ ;  /* 0x0000000400060227 */ /* 0x001fc800078e00ff */
[----:B------:R-:W-:Y:S01]  /*15e40*/  IMAD.MOV.U32 R4, RZ, RZ, R0 ;  /* 0x000000ffff047224 */ /* 0x000fe200078e0000 */
[----:B------:R-:W-:Y:S01]  /*15e50*/  @P0 SHF.R.U32.HI R4, RZ, R5, R6 ;  /* 0x00000005ff040219 */ /* 0x000fe20000011606 */
[----:B------:R-:W-:-:S03]  /*15e60*/  IMAD R6, R8, UR4, RZ ;  /* 0x0000000408067c24 */ /* 0x000fc6000f8e02ff */
[----:B------:R-:W-:Y:S01]  /*15e70*/  IADD3 R5, -R4, RZ, RZ ;  /* 0x000000ff04057210 */ /* 0x000fe20007ffe1ff */
[----:B------:R-:W-:-:S04]  /*15e80*/  IMAD R6, R20, UR5, R6 ;  /* 0x0000000514067c24 */ /* 0x000fc8000f8e0206 */
[----:B------:R-:W-:Y:S01]  /*15e90*/  IMAD R0, R7, R5, R0 ;  /* 0x0000000507007224 */ /* 0x000fe200078e0200 */
[----:B------:R-:W-:-:S03]  /*15ea0*/  SHF.R.S32.HI R5, RZ, 0x1f, R4 ;  /* 0x0000001fff057819 */ /* 0x000fc60000011404 */
[----:B------:R-:W-:-:S04]  /*15eb0*/  IMAD.WIDE.U32 R4, R20, UR4, R4 ;  /* 0x0000000414047c25 */ /* 0x000fc8000f8e0004 */
[----:B------:R-:W-:Y:S01]  /*15ec0*/  IMAD.IADD R5, R5, 0x1, R6 ;  /* 0x0000000105057824 */ /* 0x000fe200078e0206 */
[----:B------:R-:W-:-:S04]  /*15ed0*/  LEA R2, P0, R4, R2, 0x2 ;  /* 0x0000000204027211 */ /* 0x000fc800078010ff */
[----:B------:R-:W-:-:S05]  /*15ee0*/  LEA.HI.X R3, R4, R3, R5, 0x2, P0 ;  /* 0x0000000304037211 */ /* 0x000fca00000f1405 */
[----:B------:R0:W5:Y:S04]  /*15ef0*/  LDG.E R23, desc[UR42][R2.64] ;  /* 0x0000002a02177981 */ /* 0x000168000c1e1900 */
.L_x_8956:
[----:B------:R-:W-:Y:S01]  /*15f00*/  IMAD R4, R24, 0x8, R22 ;  /* 0x0000000818047824 */ /* 0x000fe200078e0216 */
[----:B0-----:R-:W-:Y:S01]  /*15f10*/  SHF.L.U32 R3, R28, 0x1f, RZ ;  /* 0x0000001f1c037819 */ /* 0x001fe200000006ff */
[----:B------:R-:W0:Y:S03]  /*15f20*/  S2R R2, SR_TID.X ;  /* 0x0000000000027919 */ /* 0x000e260000002100 */
[----:B------:R-:W3:Y:S01]  /*15f30*/  SYNCS.PHASECHK.TRANS64.TRYWAIT P0, [R4+URZ+0x19c80], R3 ;  /* 0x019c8003040075a7 */ /* 0x000ee2000800017f */
[----:B0-----:R-:W-:-:S04]  /*15f40*/  LOP3.LUT R2, R2, 0x7f, RZ, 0xc0, !PT ;  /* 0x0000007f02027812 */ /* 0x001fc800078ec0ff */
[----:B------:R-:W-:Y:S01]  /*15f50*/  ISETP.NE.AND P1, PT, R2, RZ, PT ;  /* 0x000000ff0200720c */ /* 0x000fe20003f25270 */
[----:B---3--:R-:W-:-:S12]  /*15f60*/  @!P0 BRA `(.L_x_8957) ;  /* 0x0000004000508947 */ /* 0x008fd80003800000 */
.L_x_9064:
[----:B------:R-:W-:Y:S05]  /*15f70*/  @P1 BRA `(.L_x_8958) ;  /* 0x00000000001c1947 */ /* 0x000fea0003800000 */
[----:B------:R-:W1:Y:S02]  /*15f80*/  S2R R2, SR_TID.X ;  /* 0x0000000000027919 */ /* 0x000e640000002100 */
[----:B-1----:R-:W-:Y:S01]  /*15f90*/  LOP3.LUT R5, R2, 0x1f, RZ, 0xc0, !PT ;  /* 0x0000001f02057812 */ /* 0x002fe200078ec0ff */
[----:B------:R-:W-:-:S03]  /*15fa0*/  IMAD.MOV.U32 R2, RZ, RZ, 0x3000 ;  /* 0x00003000ff027424 */ /* 0x000fc600078e00ff */
[----:B------:R-:W-:Y:S01]  /*15fb0*/  ISETP.NE.AND P0, PT, R5, RZ, PT ;  /* 0x000000ff0500720c */ /* 0x000fe20003f05270 */
[----:B------:R3:W-:-:S12]  /*15fc0*/  SYNCS.ARRIVE.TRANS64 RZ, [R4+URZ+0x19c70], R2 ;  /* 0x019c700204ff79a7 */ /* 0x0007d8000800003f */
[----:B---3--:R-:W-:Y:S05]  /*15fd0*/  @!P0 BRA `(.L_x_8958) ;  /* 0x0000000000048947 */ /* 0x008fea0003800000 */
[----:B------:R-:W-:Y:S01]  /*15fe0*/  BPT.TRAP 0x1 ;  /* 0x000000040000795c */ /* 0x000fe20000300000 */
.L_x_8958:
[----:B-1----:R-:W3:Y:S01]  /*15ff0*/  LDL R5, [R1+0x10] ;  /* 0x0000100001057983 */ /* 0x002ee20000100800 */
[----:B------:R-:W-:Y:S01]  /*16000*/  IMAD R2, R24, 0x3000, R22 ;  /* 0x0000300018027824 */ /* 0x000fe200078e0216 */
[----:B------:R-:W-:Y:S01]  /*16010*/  R2UR UR9, R4 ;  /* 0x00000000040972ca */ /* 0x000fe200000e0000 */
[----:B------:R-:W-:Y:S01]  /*16020*/  UIADD3 UR4, UP0, UR40, 0x470, URZ ;  /* 0x0000047028047890 */ /* 0x000fe2000ff1e03f */
[----:B------:R-:W-:Y:S01]  /*16030*/  R2UR UR12, R18 ;  /* 0x00000000120c72ca */ /* 0x000fe200000e0000 */
[----:B------:R-:W-:Y:S01]  /*16040*/  UMOV UR10, URZ ;  /* 0x0000003f000a7c82 */ /* 0x000fe20008000000 */
[----:B------:R-:W-:Y:S01]  /*16050*/  R2UR UR15, R2 ;  /* 0x00000000020f72ca */ /* 0x000fe200000e0000 */
[----:B------:R-:W-:Y:S01]  /*16060*/  UIADD3.X UR5, URZ, UR41, URZ, UP0, !UPT ;  /* 0x000000293f057290 */ /* 0x000fe200087fe43f */
[----:B-----5:R-:W-:Y:S01]  /*16070*/  R2UR UR13, R23 ;  /* 0x00000000170d72ca */ /* 0x020fe200000e0000 */
[----:B------:R-:W-:Y:S01]  /*16080*/  UMOV UR6, 0x0 ;  /* 0x0000000000067882 */ /* 0x000fe20000000000 */
[----:B------:R-:W-:Y:S01]  /*16090*/  UMOV UR7, 0x14f00000 ;  /* 0x14f0000000077882 */ /* 0x000fe20000000000 */
[----:B------:R-:W-:-:S04]  /*160a0*/  UMOV UR16, 0x20 ;  /* 0x0000002000107882 */ /* 0x000fc80000000000 */
[----:B------:R-:W-:-:S04]  /*160b0*/  UIADD3 UR9, UR9, 0x19c70, URZ ;  /* 0x00019c7009097890 */ /* 0x000fc8000fffe03f */
[----:B------:R-:W-:Y:S02]  /*160c0*/  UIADD3 UR8, UR15, 0x9000, URZ ;  /* 0x000090000f087890 */ /* 0x000fe4000fffe03f */
[----:B------:R-:W-:Y:S02]  /*160d0*/  UIADD3 UR14, UR15, 0xa000, URZ ;  /* 0x0000a0000f0e7890 */ /* 0x000fe4000fffe03f */
[----:B------:R-:W-:Y:S01]  /*160e0*/  UIADD3 UR15, UR15, 0xb000, URZ ;  /* 0x0000b0000f0f7890 */ /* 0x000fe2000fffe03f */
[----:B---3--:R-:W-:-:S05]  /*160f0*/  IMAD R0, R0, 0x80, R5 ;  /* 0x0000008000007824 */ /* 0x008fca00078e0205 */
[----:B------:R-:W-:-:S13]  /*16100*/  R2UR UR11, R0 ;  /* 0x00000000000b72ca */ /* 0x000fda00000e0000 */
        /* <DEDUP_REMOVED lines=8> */
[----:B------:R-:W3:Y:S02]  /*16190*/  SYNCS.PHASECHK.TRANS64.TRYWAIT P0, [R4+URZ+0x19c40], R3 ;  /* 0x019c4003040075a7 */ /* 0x000ee4000800017f */
[----:B-1-3--:R-:W-:Y:S05]  /*161a0*/  @!P0 BRA `(.L_x_8959) ;  /* 0x0000003c00d48947 */ /* 0x00afea0003800000 */
.L_x_9065:
[----:B------:R-:W-:Y:S05]  /*161b0*/  @P1 BRA `(.L_x_8960) ;  /* 0x00000000001c1947 */ /* 0x000fea0003800000 */
[----:B------:R-:W3:Y:S01]  /*161c0*/  S2R R5, SR_TID.X ;  /* 0x0000000000057919 */ /* 0x000ee20000002100 */
[----:B01----:R-:W-:-:S04]  /*161d0*/  IMAD.MOV.U32 R3, RZ, RZ, 0x3000 ;  /* 0x00003000ff037424 */ /* 0x003fc800078e00ff */
[----:B------:R0:W-:Y:S01]  /*161e0*/  SYNCS.ARRIVE.TRANS64 RZ, [R4+URZ+0x19c30], R3 ;  /* 0x019c300304ff79a7 */ /* 0x0001e2000800003f */
[----:B---3--:R-:W-:-:S04]  /*161f0*/  LOP3.LUT R5, R5, 0x1f, RZ, 0xc0, !PT ;  /* 0x0000001f05057812 */ /* 0x008fc800078ec0ff */
[----:B------:R-:W-:-:S13]  /*16200*/  ISETP.NE.AND P0, PT, R5, RZ, PT ;  /* 0x000000ff0500720c */ /* 0x000fda0003f05270 */
[----:B0-----:R-:W-:Y:S05]  /*16210*/  @!P0 BRA `(.L_x_8960) ;  /* 0x0000000000048947 */ /* 0x001fea0003800000 */
[----:B------:R-:W-:Y:S01]  /*16220*/  BPT.TRAP 0x1 ;  /* 0x000000040000795c */ /* 0x000fe20000300000 */
.L_x_8960:
        /* <DEDUP_REMOVED lines=18> */
[----:B0-----:R-:W-:Y:S01]  /*16350*/  UMOV UR8, UR14 ;  /* 0x0000000e00087c82 */ /* 0x001fe20008000000 */
[----:B------:R-:W-:Y:S01]  /*16360*/  UMOV UR10, UR16 ;  /* 0x00000010000a7c82 */ /* 0x000fe20008000000 */
[----:B------:R-:W-:Y:S01]  /*16370*/  UMOV UR14, 0x40 ;  /* 0x00000040000e7882 */ /* 0x000fe20000000000 */
[----:B------:R0:W-:Y:S02]  /*16380*/  UTMALDG.4D [UR8], [UR4], desc[UR6] ;  /* 0x00000608040075b4 */ /* 0x0001e40008019000 */
[----:B0-----:R-:W-:Y:S01]  /*16390*/  UMOV UR8, UR15 ;  /* 0x0000000f00087c82 */ /* 0x001fe20008000000 */
[----:B------:R-:W-:Y:S02]  /*163a0*/  UMOV UR10, UR14 ;  /* 0x0000000e000a7c82 */ /* 0x000fe40008000000 */
[----:B------:R0:W-:Y:S01]  /*163b0*/  UTMALDG.4D [UR8], [UR4], desc[UR6] ;  /* 0x00000608040075b4 */ /* 0x0001e20008019000 */
[----:B---3--:R-:W-:-:S04]  /*163c0*/  LOP3.LUT R3, R3, 0xfffffffe, RZ, 0xc0, !PT ;  /* 0xfffffffe03037812 */ /* 0x008fc800078ec0ff */
[----:B------:R-:W-:-:S05]  /*163d0*/  @P0 LOP3.LUT R3, R3, 0x1, RZ, 0xfc, !PT ;  /* 0x0000000103030812 */ /* 0x000fca00078efcff */
[----:B------:R0:W-:Y:S01]  /*163e0*/  STL [R1+0x8], R3 ;  /* 0x0000080301007387 */ /* 0x0001e20000100800 */
[----:B------:R-:W-:Y:S01]  /*163f0*/  NOP ;  /* 0x0000000000007918 */ /* 0x000fe20000000000 */
.L_x_8954:
[----:B------:R-:W3:Y:S04]  /*16400*/  LDL.LU R4, [R1+0x28] ;  /* 0x0000280001047983 */ /* 0x000ee80000300800 */
[----:B------:R-:W5:Y:S04]  /*16410*/  LDL.LU R6, [R1+0x20] ;  /* 0x0000200001067983 */ /* 0x000f680000300800 */
[----:B0-----:R-:W2:Y:S01]  /*16420*/  LDL.LU R3, [R1+0x30] ;  /* 0x0000300001037983 */ /* 0x001ea20000300800 */
[----:B------:R-:W-:Y:S05]  /*16430*/  WARPSYNC.ALL ;  /* 0x0000000000007948 */ /* 0x000fea0003800000 */
[----:B------:R-:W-:Y:S01]  /*16440*/  ULDC.64 UR6, c[0x0][0xa00] ;  /* 0x0002800000067ab9 */ /* 0x000fe20000000a00 */
[----:B------:R-:W-:Y:S01]  /*16450*/  ULDC.64 UR4, c[0x0][0x298] ;  /* 0x0000a60000047ab9 */ /* 0x000fe20000000a00 */
[----:B------:R-:W-:Y:S01]  /*16460*/  BAR.SYNC.DEFER_BLOCKING 0x8, 0x200 ;  /* 0x0208000000007b1d */ /* 0x000fe20000010000 */
[----:B------:R-:W-:Y:S01]  /*16470*/  ISETP.NE.U32.AND P0, PT, RZ, UR6, PT ;  /* 0x00000006ff007c0c */ /* 0x000fe2000bf05070 */
[----:B------:R-:W-:-:S03]  /*16480*/  VIADD R0, R22, 0xf000 ;  /* 0x0000f00016007836 */ /* 0x000fc60000000000 */
[----:B------:R-:W-:Y:S01]  /*16490*/  ISETP.NE.AND.EX P0, PT, RZ, UR7, PT, P0 ;  /* 0x00000007ff007c0c */ /* 0x000fe2000bf05300 */
[----:B------:R-:W-:Y:S01]  /*164a0*/  BSSY B6, `(.L_x_8961) ;  /* 0x0000020000067945 */ /* 0x000fe20003800000 */
[----:B------:R-:W-:Y:S02]  /*164b0*/  LOP3.LUT P1, RZ, R0, 0x9f, RZ, 0xc0, !PT ;  /* 0x0000009f00ff7812 */ /* 0x000fe4000782c0ff */
[----:B---3--:R-:W-:-:S05]  /*164c0*/  SHF.R.S32.HI R2, RZ, 0x1f, R4 ;  /* 0x0000001fff027819 */ /* 0x008fca0000011404 */
[----:B------:R-:W-:Y:S01]  /*164d0*/  IMAD R2, R2, UR4, RZ ;  /* 0x0000000402027c24 */ /* 0x000fe2000f8e02ff */
[----:B--2---:R-:W-:-:S03]  /*164e0*/  SEL R3, R3, RZ, !P0 ;  /* 0x000000ff03037207 */ /* 0x004fc60004000000 */
[----:B------:R-:W-:Y:S01]  /*164f0*/  IMAD R0, R4, UR5, R2 ;  /* 0x0000000504007c24 */ /* 0x000fe2000f8e0202 */
[----:B-----5:R-:W-:Y:S01]  /*16500*/  SEL R2, R6, RZ, !P0 ;  /* 0x000000ff06027207 */ /* 0x020fe20004000000 */
[----:B-1----:R-:W-:-:S05]  /*16510*/  IMAD.WIDE.U32 R4, R4, UR4, RZ ;  /* 0x0000000404047c25 */ /* 0x002fca000f8e00ff */
[----:B------:R-:W-:Y:S04]  /*16520*/  STL.64 [R1+0x28], R4 ;  /* 0x0000280401007387 */ /* 0x000fe80000100a00 */
[----:B------:R0:W-:Y:S04]  /*16530*/  STL [R1+0x20], R2 ;  /* 0x0000200201007387 */ /* 0x0001e80000100800 */
[----:B------:R1:W-:Y:S01]  /*16540*/  STL [R1+0x4c], R3 ;  /* 0x00004c0301007387 */ /* 0x0003e20000100800 */
[----:B0-----:R-:W-:Y:S01]  /*16550*/  IMAD.IADD R2, R5, 0x1, R0 ;  /* 0x0000000105027824 */ /* 0x001fe200078e0200 */
[----:B------:R-:W-:-:S05]  /*16560*/  SHF.R.S32.HI R0, RZ, 0x1f, R18 ;  /* 0x0000001fff007819 */ /* 0x000fca0000011412 */
[----:B------:R1:W-:Y:S04]  /*16570*/  STL [R1+0x44], R0 ;  /* 0x0000440001007387 */ /* 0x0003e80000100800 */
        /* <DEDUP_REMOVED lines=13> */
[----:B----4-:R-:W-:Y:S02]  /*16650*/  IMAD.MOV.U32 R8, RZ, RZ, 0x70 ;  /* 0x00000070ff087424 */ /* 0x010fe400078e00ff */
[----:B------:R-:W-:Y:S02]  /*16660*/  IMAD.MOV.U32 R12, RZ, RZ, 0x1 ;  /* 0x00000001ff0c7424 */ /* 0x000fe400078e00ff */
[----:B------:R-:W-:-:S07]  /*16670*/  IMAD.MOV.U32 R13, RZ, RZ, RZ ;  /* 0x000000ffff0d7224 */ /* 0x000fce00078e00ff */
[----:B------:R-:W-:-:S07]  /*16680*/  LEPC R20, `(.L_x_8962) ;  /* 0x000000001014794e */ /* 0x000fce0000000000 */
[----:B0-----:R-:W-:Y:S05]  /*16690*/  CALL.ABS.NOINC R2 ;  /* 0x0000000002007343 */ /* 0x001fea0003c00000 */
.L_x_8962:
[----:B------:R-:W-:Y:S05]  /*166a0*/  BSYNC B6 ;  /* 0x0000000000067941 */ /* 0x000fea0003800000 */
.L_x_8961:
[----:B-1----:R-:W2:Y:S01]  /*166b0*/  LDL.LU R0, [R1+0x30] ;  /* 0x0000300001007983 */ /* 0x002ea20000300800 */
[----:B------:R-:W0:Y:S01]  /*166c0*/  LDC R9, c[0x0][0x448] ;  /* 0x00011200ff097b82 */ /* 0x000e220000000800 */
[----:B------:R-:W-:Y:S01]  /*166d0*/  ULDC.64 UR4, c[0x0][0x2d8] ;  /* 0x0000b60000047ab9 */ /* 0x000fe20000000a00 */
[----:B------:R-:W-:Y:S01]  /*166e0*/  ULDC.64 UR6, c[0x0][0x2c8] ;  /* 0x0000b20000067ab9 */ /* 0x000fe20000000a00 */
[----:B------:R-:W2:Y:S01]  /*166f0*/  LDL.LU.64 R2, [R1+0x28] ;  /* 0x0000280001027983 */ /* 0x000ea20000300a00 */
[----:B------:R-:W-:-:S03]  /*16700*/  ULDC.64 UR8, c[0x0][0x280] ;  /* 0x0000a00000087ab9 */ /* 0x000fc60000000a00 */
[----:B----4-:R-:W3:Y:S04]  /*16710*/  LDL.LU R20, [R1+0x44] ;  /* 0x0000440001147983 */ /* 0x010ee80000300800 */
[----:B------:R-:W4:Y:S04]  /*16720*/  LDL.LU R21, [R1+0x4c] ;  /* 0x00004c0001157983 */ /* 0x000f280000300800 */
[----:B------:R-:W4:Y:S01]  /*16730*/  LDL.LU R4, [R1+0x20] ;  /* 0x0000200001047983 */ /* 0x000f220000300800 */
[----:B0-----:R-:W-:-:S13]  /*16740*/  ISETP.NE.AND P0, PT, R9, 0x1, PT ;  /* 0x000000010900780c */ /* 0x001fda0003f05270 */
[----:B------:R-:W0:Y:S08]  /*16750*/  @P0 LDC R5, c[0x0][0x44c] ;  /* 0x00011300ff050b82 */ /* 0x000e300000000800 */
[----:B------:R-:W1:Y:S08]  /*16760*/  @P0 LDC R6, c[0x0][0x450] ;  /* 0x00011400ff060b82 */ /* 0x000e700000000800 */
[----:B------:R-:W1:Y:S01]  /*16770*/  @P0 LDC R8, c[0x0][0x450] ;  /* 0x00011400ff080b82 */ /* 0x000e620000000800 */
[----:B--2---:R-:W-:-:S02]  /*16780*/  IMAD.MOV.U32 R3, RZ, RZ, R0 ;  /* 0x000000ffff037224 */ /* 0x004fc400078e0000 */
[----:B---3--:R-:W-:Y:S02]  /*16790*/  IMAD R0, R20, UR4, RZ ;  /* 0x0000000414007c24 */ /* 0x008fe4000f8e02ff */
[C---:B------:R-:W-:Y:S01]  /*167a0*/  IMAD.WIDE.U32 R2, R18.reuse, UR4, R2 ;  /* 0x0000000412027c25 */ /* 0x040fe2000f8e0002 */
[----:B------:R-:W2:Y:S03]  /*167b0*/  S2R R20, SR_TID.X ;  /* 0x0000000000147919 */ /* 0x000ea60000002100 */
[----:B------:R-:W-:Y:S01]  /*167c0*/  IMAD R0, R18, UR5, R0 ;  /* 0x0000000512007c24 */ /* 0x000fe2000f8e0200 */
[----:B------:R-:W-:-:S03]  /*167d0*/  ULDC.64 UR4, c[0x0][0x2e0] ;  /* 0x0000b80000047ab9 */ /* 0x000fc60000000a00 */
[----:B------:R-:W-:Y:S02]  /*167e0*/  IMAD.IADD R3, R3, 0x1, R0 ;  /* 0x0000000103037824 */ /* 0x000fe400078e0200 */
[----:B----4-:R-:W-:Y:S02]  /*167f0*/  IMAD R0, R21, UR4, RZ ;  /* 0x0000000415007c24 */ /* 0x010fe4000f8e02ff */
[----:B------:R-:W3:Y:S01]  /*16800*/  S2R R21, SR_TID.X ;  /* 0x0000000000157919 */ /* 0x000ee20000002100 */
[----:B------:R-:W-:-:S04]  /*16810*/  IMAD.WIDE.U32 R2, R4, UR4, R2 ;  /* 0x0000000404027c25 */ /* 0x000fc8000f8e0002 */
[----:B------:R-:W-:Y:S01]  /*16820*/  IMAD R0, R4, UR5, R0 ;  /* 0x0000000504007c24 */ /* 0x000fe2000f8e0200 */
[----:B------:R-:W-:-:S03]  /*16830*/  ULDC.64 UR4, c[0x0][0x2d0] ;  /* 0x0000b40000047ab9 */ /* 0x000fc60000000a00 */
[----:B------:R-:W-:Y:S01]  /*16840*/  IMAD.IADD R3, R3, 0x1, R0 ;  /* 0x0000000103037824 */ /* 0x000fe200078e0200 */
[----:B--2---:R-:W-:-:S04]  /*16850*/  LOP3.LUT R20, R20, 0x7f, RZ, 0xc0, !PT ;  /* 0x0000007f14147812 */ /* 0x004fc800078ec0ff */
[----:B------:R-:W-:Y:S01]  /*16860*/  SHF.R.U32.HI R20, RZ, 0x1, R20 ;  /* 0x00000001ff147819 */ /* 0x000fe20000011614 */
[----:B---3--:R-:W-:Y:S02]  /*16870*/  IMAD.SHL.U32 R4, R21, 0x40, RZ ;  /* 0x0000004015047824 */ /* 0x008fe400078e00ff */
[----:B------:R2:W5:Y:S03]  /*16880*/  LDL R21, [R1+0x40] ;  /* 0x0000400001157983 */ /* 0x0005660000100800 */
[----:B------:R-:W-:-:S05]  /*16890*/  LOP3.LUT R4, R20, 0x40, R4, 0xf8, !PT ;  /* 0x0000004014047812 */ /* 0x000fca00078ef804 */
[----:B------:R-:W-:-:S04]  /*168a0*/  IMAD R0, R17, 0xc0, R4 ;  /* 0x000000c011007824 */ /* 0x000fc800078e0204 */
[----:B0-----:R-:W-:-:S04]  /*168b0*/  @P0 IMAD.HI.U32 R5, R0, R5, RZ ;  /* 0x0000000500050227 */ /* 0x001fc800078e00ff */
[----:B------:R-:W-:Y:S01]  /*168c0*/  IMAD.MOV.U32 R4, RZ, RZ, R0 ;  /* 0x000000ffff047224 */ /* 0x000fe200078e0000 */
[----:B-1----:R-:W-:-:S04]  /*168d0*/  @P0 SHF.R.U32.HI R4, RZ, R6, R5 ;  /* 0x00000006ff040219 */ /* 0x002fc80000011605 */
[--C-:B------:R-:W-:Y:S01]  /*168e0*/  SHF.R.S32.HI R5, RZ, 0x1f, R4.reuse ;  /* 0x0000001fff057819 */ /* 0x100fe20000011404 */
[----:B------:R-:W-:-:S04]  /*168f0*/  IMAD.MOV R7, RZ, RZ, -R4 ;  /* 0x000000ffff077224 */ /* 0x000fc800078e0a04 */
[----:B------:R-:W-:-:S04]  /*16900*/  IMAD R5, R5, UR4, RZ ;  /* 0x0000000405057c24 */ /* 0x000fc8000f8e02ff */
[C---:B------:R-:W-:Y:S02]  /*16910*/  IMAD R6, R4.reuse, UR5, R5 ;  /* 0x0000000504067c24 */ /* 0x040fe4000f8e0205 */
[----:B------:R-:W-:-:S04]  /*16920*/  IMAD.WIDE.U32 R4, R4, UR4, R2 ;  /* 0x0000000404047c25 */ /* 0x000fc8000f8e0002 */
[----:B------:R-:W-:Y:S02]  /*16930*/  IMAD.IADD R5, R5, 0x1, R6 ;  /* 0x0000000105057824 */ /* 0x000fe400078e0206 */
[----:B------:R-:W-:-:S05]  /*16940*/  IMAD R6, R9, R7, R0 ;  /* 0x0000000709067224 */ /* 0x000fca00078e0200 */
[----:B------:R-:W-:Y:S01]  /*16950*/  SHF.R.S32.HI R7, RZ, 0x1f, R6 ;  /* 0x0000001fff077819 */ /* 0x000fe20000011406 */
[----:B------:R-:W-:-:S04]  /*16960*/  IMAD.WIDE.U32 R4, R6, UR6, R4 ;  /* 0x0000000606047c25 */ /* 0x000fc8000f8e0004 */
[----:B------:R-:W-:-:S04]  /*16970*/  IMAD R7, R7, UR6, RZ ;  /* 0x0000000607077c24 */ /* 0x000fc8000f8e02ff */
[----:B------:R-:W-:Y:S01]  /*16980*/  IMAD R7, R6, UR7, R7 ;  /* 0x0000000706077c24 */ /* 0x000fe2000f8e0207 */
[----:B------:R-:W-:-:S04]  /*16990*/  IADD3 R6, P1, R4, UR8, RZ ;  /* 0x0000000804067c10 */ /* 0x000fc8000ff3e0ff */
[----:B------:R-:W-:Y:S02]  /*169a0*/  IADD3.X R4, R5, UR9, R7, P1, !PT ;  /* 0x0000000905047c10 */ /* 0x000fe40008ffe407 */
[----:B------:R-:W0:Y:S01]  /*169b0*/  @P0 LDC R7, c[0x0][0x44c] ;  /* 0x00011300ff070b82 */ /* 0x000e220000000800 */
[----:B------:R-:W-:-:S05]  /*169c0*/  IADD3 R0, R0, 0x80, RZ ;  /* 0x0000008000007810 */ /* 0x000fca0007ffe0ff */
[----:B------:R-:W-:Y:S02]  /*169d0*/  IMAD.MOV.U32 R5, RZ, RZ, R0 ;  /* 0x000000ffff057224 */ /* 0x000fe400078e0000 */
[----:B0-----:R-:W-:-:S05]  /*169e0*/  @P0 IMAD.HI.U32 R7, R0, R7, RZ ;  /* 0x0000000700070227 */ /* 0x001fca00078e00ff */
[----:B------:R-:W-:Y:S02]  /*169f0*/  @P0 SHF.R.U32.HI R5, RZ, R8, R7 ;  /* 0x00000008ff050219 */ /* 0x000fe40000011607 */
[----:B------:R2:W5:Y:S01]  /*16a00*/  LDL R8, [R1+0x24] ;  /* 0x0000240001087983 */ /* 0x0005620000100800 */
[----:B------:R-:W0:Y:S01]  /*16a10*/  S2R R11, SR_TID.X ;  /* 0x00000000000b7919 */ /* 0x000e220000002100 */
[----:B------:R-:W1:Y:S01]  /*16a20*/  S2R R20, SR_TID.X ;  /* 0x0000000000147919 */ /* 0x000e620000002100 */
[----:B------:R-:W-:-:S04]  /*16a30*/  IMAD.MOV R7, RZ, RZ, -R5 ;  /* 0x000000ffff077224 */ /* 0x000fc800078e0a05 */
[----:B------:R-:W-:Y:S01]  /*16a40*/  IMAD R0, R9, R7, R0 ;  /* 0x0000000709007224 */ /* 0x000fe200078e0200 */
[----:B------:R-:W-:Y:S01]  /*16a50*/  SHF.R.S32.HI R7, RZ, 0x1f, R5 ;  /* 0x0000001fff077819 */ /* 0x000fe20000011405 */
[----:B------:R-:W-:-:S04]  /*16a60*/  IMAD.WIDE.U32 R2, R5, UR4, R2 ;  /* 0x0000000405027c25 */ /* 0x000fc8000f8e0002 */
[----:B------:R-:W-:Y:S01]  /*16a70*/  IMAD R7, R7, UR4, RZ ;  /* 0x0000000407077c24 */ /* 0x000fe2000f8e02ff */
[----:B------:R-:W-:-:S03]  /*16a80*/  ULDC UR4, c[0x0][0x2b8] ;  /* 0x0000ae0000047ab9 */ /* 0x000fc60000000800 */
[----:B------:R-:W-:-:S04]  /*16a90*/  IMAD R5, R5, UR5, R7 ;  /* 0x0000000505057c24 */ /* 0x000fc8000f8e0207 */
[----:B------:R-:W-:Y:S01]  /*16aa0*/  IMAD.IADD R3, R3, 0x1, R5 ;  /* 0x0000000103037824 */ /* 0x000fe200078e0205 */
[----:B------:R-:W-:Y:S01]  /*16ab0*/  SHF.R.S32.HI R5, RZ, 0x1f, R0 ;  /* 0x0000001fff057819 */ /* 0x000fe20000011400 */
[----:B0-----:R-:W-:Y:S02]  /*16ac0*/  IMAD.SHL.U32 R11, R11, 0x10, RZ ;  /* 0x000000100b0b7824 */ /* 0x001fe400078e00ff */
[----:B-1----:R-:W-:-:S03]  /*16ad0*/  IMAD.SHL.U32 R10, R20, 0x10, RZ ;  /* 0x00000010140a7824 */ /* 0x002fc600078e00ff */
[----:B------:R-:W-:Y:S01]  /*16ae0*/  LOP3.LUT R11, R11, 0x10, RZ, 0xc0, !PT ;  /* 0x000000100b0b7812 */ /* 0x000fe200078ec0ff */
[----:B------:R-:W-:Y:S02]  /*16af0*/  IMAD R5, R5, UR6, RZ ;  /* 0x0000000605057c24 */ /* 0x000fe4000f8e02ff */
[----:B------:R-:W-:Y:S01]  /*16b00*/  IMAD.WIDE.U32 R2, R0, UR6, R2 ;  /* 0x0000000600027c25 */ /* 0x000fe2000f8e0002 */
[C---:B------:R-:W-:Y:S02]  /*16b10*/  LOP3.LUT R12, R11.reuse, 0x20, RZ, 0xfc, !PT ;  /* 0x000000200b0c7812 */ /* 0x040fe400078efcff */
[----:B------:R-:W-:Y:S02]  /*16b20*/  LOP3.LUT R10, R10, 0x10, RZ, 0xc0, !PT ;  /* 0x000000100a0a7812 */ /* 0x000fe400078ec0ff */
[----:B------:R-:W-:Y:S01]  /*16b30*/  LOP3.LUT R11, R11, 0x40, RZ, 0xfc, !PT ;  /* 0x000000400b0b7812 */ /* 0x000fe200078efcff */
[----:B------:R-:W-:Y:S01]  /*16b40*/  IMAD R5, R0, UR7, R5 ;  /* 0x0000000700057c24 */ /* 0x000fe2000f8e0205 */
[----:B------:R-:W-:-:S02]  /*16b50*/  IADD3 R7, P3, R2, UR8, RZ ;  /* 0x0000000802077c10 */ /* 0x000fc4000ff7e0ff */
[----:B------:R-:W-:Y:S02]  /*16b60*/  ISETP.GE.AND P2, PT, R10, UR4, PT ;  /* 0x000000040a007c0c */ /* 0x000fe4000bf46270 */
        /* <DEDUP_REMOVED lines=8> */
[----:B-----5:R-:W-:Y:S02]  /*16bf0*/  IMAD R0, R21, R9, RZ ;  /* 0x0000000915007224 */ /* 0x020fe400078e02ff */
[----:B------:R-:W-:Y:S01]  /*16c00*/  IMAD R17, R17, 0xc0, R20 ;  /* 0x000000c011117824 */ /* 0x000fe200078e0214 */
[----:B------:R-:W1:Y:S04]  /*16c10*/  SHFL.IDX PT, R3, R4, RZ, 0x1e1f ;  /* 0x001e1fff04037589 */ /* 0x000e6800000e0000 */
[----:B------:R-:W-:Y:S01]  /*16c20*/  ISETP.GE.AND P4, PT, R17, R0, PT ;  /* 0x000000001100720c */ /* 0x000fe20003f86270 */
[----:B------:R-:W2:Y:S04]  /*16c30*/  SHFL.IDX PT, R6, R6, 0x1, 0x1e1f ;  /* 0x003e1f0006067f89 */ /* 0x000ea800000e0000 */
[----:B------:R-:W3:Y:S08]  /*16c40*/  SHFL.IDX PT, R4, R4, 0x1, 0x1e1f ;  /* 0x003e1f0004047f89 */ /* 0x000ef000000e0000 */
[----:B0-----:R-:W-:-:S05]  /*16c50*/  @!P4 IADD3 R2, P3, R10, R2, RZ ;  /* 0x000000020a02c210 */ /* 0x001fca0007f7e0ff */
[----:B-1----:R-:W-:-:S05]  /*16c60*/  @!P4 IMAD.X R3, RZ, RZ, R3, P3 ;  /* 0x000000ffff03c224 */ /* 0x002fca00018e0603 */
[----:B------:R-:W-:Y:S04]  /*16c70*/  @!P4 LDGSTS.E.BYPASS.LTC128B.128 [R8+0xf000], desc[UR42][R2.64], !P2 ;  /* 0x0f0000000208cfae */ /* 0x000fe8000d101d6a */
[----:B------:R-:W-:Y:S04]  /*16c80*/  @!P4 LDGSTS.E.BYPASS.LTC128B.128 [R8+0x10800], desc[UR42][R2.64+0x20], !P1 ;  /* 0x108000200208cfae */ /* 0x000fe8000c901d6a */
[----:B------:R0:W-:Y:S02]  /*16c90*/  @!P4 LDGSTS.E.BYPASS.LTC128B.128 [R8+0x12000], desc[UR42][R2.64+0x40], !P0 ;  /* 0x120000400208cfae */ /* 0x0001e4000c101d6a */
[----:B0-----:R-:W-:-:S05]  /*16ca0*/  VIADD R2, R17, 0x40 ;  /* 0x0000004011027836 */ /* 0x001fca0000000000 */
[----:B------:R-:W-:-:S13]  /*16cb0*/  ISETP.GE.AND P4, PT, R2, R0, PT ;  /* 0x000000000200720c */ /* 0x000fda0003f86270 */
[----:B--2---:R-:W-:-:S05]  /*16cc0*/  @!P4 IADD3 R2, P3, R10, R6, RZ ;  /* 0x000000060a02c210 */ /* 0x004fca0007f7e0ff */
[----:B---3--:R-:W-:-:S05]  /*16cd0*/  @!P4 IMAD.X R3, RZ, RZ, R4, P3 ;  /* 0x000000ffff03c224 */ /* 0x008fca00018e0604 */
[----:B------:R-:W-:Y:S04]  /*16ce0*/  @!P4 LDGSTS.E.BYPASS.LTC128B.128 [R8+0xf800], desc[UR42][R2.64], !P2 ;  /* 0x0f8000000208cfae */ /* 0x000fe8000d101d6a */
[----:B------:R-:W-:Y:S04]  /*16cf0*/  @!P4 LDGSTS.E.BYPASS.LTC128B.128 [R8+0x11000], desc[UR42][R2.64+0x20], !P1 ;  /* 0x110000200208cfae */ /* 0x000fe8000c901d6a */
[----:B------:R0:W-:Y:S04]  /*16d00*/  @!P4 LDGSTS.E.BYPASS.LTC128B.128 [R8+0x12800], desc[UR42][R2.64+0x40], !P0 ;  /* 0x128000400208cfae */ /* 0x0001e8000c101d6a */
[----:B0-----:R0:W1:Y:S04]  /*16d10*/  SHFL.IDX PT, R3, R5, RZ, 0x1e1f ;  /* 0x001e1fff05037589 */ /* 0x00106800000e0000 */
[----:B------:R0:W2:Y:S02]  /*16d20*/  SHFL.IDX PT, R2, R7, RZ, 0x1e1f ;  /* 0x001e1fff07027589 */ /* 0x0000a400000e0000 */
.L_x_9072:
[----:B------:R-:W-:Y:S01]  /*16d30*/  VIADD R17, R17, 0x80 ;  /* 0x0000008011117836 */ /* 0x000fe20000000000 */
[----:B------:R-:W-:Y:S04]  /*16d40*/  BSSY B0, `(.L_x_8964) ;  /* 0x000000b000007945 */ /* 0x000fe80003800000 */
[----:B------:R-:W-:-:S13]  /*16d50*/  ISETP.GE.AND P3, PT, R17, R0, PT ;  /* 0x000000001100720c */ /* 0x000fda0003f66270 */
[----:B------:R-:W-:Y:S05]  /*16d60*/  @P3 BRA `(.L_x_8965) ;  /* 0x0000000000203947 */ /* 0x000fea0003800000 */
[----:B--2---:R-:W-:-:S05]  /*16d70*/  IADD3 R2, P3, R10, R2, RZ ;  /* 0x000000020a027210 */ /* 0x004fca0007f7e0ff */
[----:B-1----:R-:W-:-:S05]  /*16d80*/  IMAD.X R3, RZ, RZ, R3, P3 ;  /* 0x000000ffff037224 */ /* 0x002fca00018e0603 */
[----:B------:R-:W-:Y:S01]  /*16d90*/  @!PT LDS RZ, [RZ] ;  /* 0x00000000fffff984 */ /* 0x000fe20000000800 */
[----:B------:R-:W-:Y:S01]  /*16da0*/  @!PT LDS RZ, [RZ] ;  /* 0x00000000fffff984 */ /* 0x000fe20000000800 */
[----:B------:R-:W-:Y:S01]  /*16db0*/  @!PT LDS RZ, [RZ] ;  /* 0x00000000fffff984 */ /* 0x000fe20000000800 */
[----:B------:R3:W-:Y:S04]  /*16dc0*/  LDGSTS.E.BYPASS.LTC128B.128 [R8+0x10000], desc[UR42][R2.64], !P2 ;  /* 0x1000000002087fae */ /* 0x0007e8000d101d6a */
[----:B------:R3:W-:Y:S04]  /*16dd0*/  LDGSTS.E.BYPASS.LTC128B.128 [R8+0x11800], desc[UR42][R2.64+0x20], !P1 ;  /* 0x1180002002087fae */ /* 0x0007e8000c901d6a */
[----:B------:R3:W-:Y:S02]  /*16de0*/  LDGSTS.E.BYPASS.LTC128B.128 [R8+0x13000], desc[UR42][R2.64+0x40], !P0 ;  /* 0x1300004002087fae */ /* 0x0007e4000c101d6a */
.L_x_8965:
[----:B------:R-:W-:Y:S05]  /*16df0*/  BSYNC B0 ;  /* 0x0000000000007941 */ /* 0x000fea0003800000 */
.L_x_8964:
[----:B------:R-:W-:Y:S01]  /*16e00*/  NOP ;  /* 0x0000000000007918 */ /* 0x000fe20000000000 */
[----:B------:R-:W-:-:S13]  /*16e10*/  PLOP3.LUT P0, PT, PT, PT, PT, 0x80, 0x0 ;  /* 0x000000000000781c */ /* 0x000fda0003f0f070 */
.L_x_8966:
        /* <DEDUP_REMOVED lines=16> */
[----:B------:R-:W3:Y:S03]  /*16f20*/  SYNCS.PHASECHK.TRANS64.TRYWAIT P0, [R22+URZ+0x19c20], R0 ;  /* 0x019c2000160075a7 */ /* 0x000ee6000800017f */
[----:B--23--:R-:W-:Y:S05]  /*16f30*/  @!P0 BRA `(.L_x_8968) ;  /* 0x0000003400688947 */ /* 0x00cfea0003800000 */
.L_x_9073:
[----:B------:R-:W-:Y:S05]  /*16f40*/  BSYNC B0 ;  /* 0x0000000000007941 */ /* 0x000fea0003800000 */
.L_x_8967:
[----:B------:R-:W3:Y:S02]  /*16f50*/  LDL.LU R2, [R1+0x38] ;  /* 0x0000380001027983 */ /* 0x000ee40000300800 */
[----:B---3--:R-:W-:-:S13]  /*16f60*/  ISETP.GE.AND P0, PT, R2, 0x81, PT ;  /* 0x000000810200780c */ /* 0x008fda0003f06270 */
[----:B------:R-:W-:Y:S05]  /*16f70*/  @!P0 BRA `(.L_x_8969) ;  /* 0x00000010004c8947 */ /* 0x000fea0003800000 */
[----:B------:R-:W3:Y:S01]  /*16f80*/  LDL.LU R2, [R1+0x3c] ;  /* 0x00003c0001027983 */ /* 0x000ee20000300800 */
[----:B--2---:R-:W-:Y:S02]  /*16f90*/  IMAD.MOV.U32 R0, RZ, RZ, R24 ;  /* 0x000000ffff007224 */ /* 0x004fe400078e0018 */
[----:B------:R-:W-:Y:S01]  /*16fa0*/  IMAD.MOV.U32 R8, RZ, RZ, R28 ;  /* 0x000000ffff087224 */ /* 0x000fe200078e001c */
[----:B---3--:R-:W-:-:S07]  /*16fb0*/  LEA.HI.SX32 R2, R2, 0xfffffffe, 0x19 ;  /* 0xfffffffe02027811 */ /* 0x008fce00078fcaff */
.L_x_8993:
[----:B-1----:R-:W2:Y:S01]  /*16fc0*/  LDL R3, [R1+0x8] ;  /* 0x0000080001037983 */ /* 0x002ea20000100800 */
[----:B------:R-:W-:Y:S01]  /*16fd0*/  VIADD R24, R0, 0x1 ;  /* 0x0000000100187836 */ /* 0x000fe20000000000 */
[----:B------:R-:W-:Y:S05]  /*16fe0*/  YIELD ;  /* 0x0000000000007946 */ /* 0x000fea0003800000 */
[----:B------:R-:W-:Y:S01]  /*16ff0*/  ISETP.NE.AND P0, PT, R24, 0x2, PT ;  /* 0x000000021800780c */ /* 0x000fe20003f05270 */
[----:B------:R-:W-:Y:S03]  /*17000*/  BSSY B0, `(.L_x_8970) ;  /* 0x00000a7000007945 */ /* 0x000fe60003800000 */
[----:B------:R-:W-:-:S02]  /*17010*/  SEL R28, RZ, 0x1, P0 ;  /* 0x00000001ff1c7807 */ /* 0x000fc40000000000 */
[----:B------:R-:W-:Y:S02]  /*17020*/  SEL R24, R24, RZ, P0 ;  /* 0x000000ff18187207 */ /* 0x000fe40000000000 */
[----:B------:R-:W-:Y:S02]  /*17030*/  LOP3.LUT R28, R8, R28, RZ, 0x3c, !PT ;  /* 0x0000001c081c7212 */ /* 0x000fe400078e3cff */
[----:B--2---:R-:W-:-:S13]  /*17040*/  LOP3.LUT P1, RZ, R3, 0x1, RZ, 0xc0, !PT ;  /* 0x0000000103ff7812 */ /* 0x004fda000782c0ff */
        /* <DEDUP_REMOVED lines=9> */
[----:B0-----:R-:W3:Y:S01]  /*170e0*/  LDL R7, [R1+0x4] ;  /* 0x0000040001077983 */ /* 0x001ee20000100800 */
[----:B-1----:R-:W-:-:S13]  /*170f0*/  ISETP.NE.AND P0, PT, R3, 0x1, PT ;  /* 0x000000010300780c */ /* 0x002fda0003f05270 */
        /* <DEDUP_REMOVED lines=9> */
[----:B------:R-:W-:-:S04]  /*17190*/  IMAD.WIDE.U32 R4, R7, UR6, R4 ;  /* 0x0000000607047c25 */ /* 0x000fc8000f8e0004 */
[----:B------:R-:W-:Y:S01]  /*171a0*/  IMAD.IADD R5, R6, 0x1, R5 ;  /* 0x0000000106057824 */ /* 0x000fe200078e0205 */
[----:B------:R-:W-:-:S04]  /*171b0*/  LEA R6, P0, R4, UR4, 0x2 ;  /* 0x0000000404067c11 */ /* 0x000fc8000f8010ff */
[----:B------:R-:W-:-:S05]  /*171c0*/  LEA.HI.X R7, R4, UR5, R5, 0x2, P0 ;  /* 0x0000000504077c11 */ /* 0x000fca00080f1405 */
[----:B------:R1:W5:Y:S04]  /*171d0*/  LDG.E R23, desc[UR42][R6.64] ;  /* 0x0000002a06177981 */ /* 0x000368000c1e1900 */
.L_x_8972:
[----:B-1----:R-:W-:Y:S01]  /*171e0*/  IMAD R6, R24, 0x8, R22 ;  /* 0x0000000818067824 */ /* 0x002fe200078e0216 */
[----:B0-----:R-:W-:Y:S01]  /*171f0*/  SHF.L.U32 R5, R28, 0x1f, RZ ;  /* 0x0000001f1c057819 */ /* 0x001fe200000006ff */
[----:B------:R-:W0:Y:S01]  /*17200*/  S2R R4, SR_TID.X ;  /* 0x0000000000047919 */ /* 0x000e220000002100 */
[----:B------:R-:W-:Y:S02]  /*17210*/  BSSY B1, `(.L_x_8973) ;  /* 0x0000005000017945 */ /* 0x000fe40003800000 */
[----:B------:R-:W1:Y:S01]  /*17220*/  SYNCS.PHASECHK.TRANS64.TRYWAIT P0, [R6+URZ+0x19c80], R5 ;  /* 0x019c8005060075a7 */ /* 0x000e62000800017f */
[----:B0-----:R-:W-:-:S04]  /*17230*/  LOP3.LUT R4, R4, 0x7f, RZ, 0xc0, !PT ;  /* 0x0000007f04047812 */ /* 0x001fc800078ec0ff */
[----:B------:R-:W-:Y:S01]  /*17240*/  ISETP.NE.AND P1, PT, R4, RZ, PT ;  /* 0x000000ff0400720c */ /* 0x000fe20003f25270 */
[----:B-1----:R-:W-:-:S12]  /*17250*/  @!P0 BRA `(.L_x_8974) ;  /* 0x0000003000b48947 */ /* 0x002fd80003800000 */
.L_x_9074:
[----:B------:R-:W-:Y:S05]  /*17260*/  BSYNC B1 ;  /* 0x0000000000017941 */ /* 0x000fea0003800000 */
.L_x_8973:
        /* <DEDUP_REMOVED lines=9> */
.L_x_8976:
[----:B------:R-:W-:Y:S05]  /*17300*/  BSYNC B1 ;  /* 0x0000000000017941 */ /* 0x000fea0003800000 */
.L_x_8975:
        /* <DEDUP_REMOVED lines=11> */
[----:B------:R-:W-:-:S10]  /*173c0*/  IADD3 R3, R6, 0x19c70, RZ ;  /* 0x00019c7006037810 */ /* 0x000fd40007ffe0ff */
.L_x_8977:
        /* <DEDUP_REMOVED lines=16> */
.L_x_8978:
        /* <DEDUP_REMOVED lines=16> */
.L_x_8979:
        /* <DEDUP_REMOVED lines=13> */
.L_x_9075:
[----:B------:R-:W-:Y:S05]  /*176a0*/  BSYNC B1 ;  /* 0x0000000000017941 */ /* 0x000fea0003800000 */
.L_x_8980:
        /* <DEDUP_REMOVED lines=11> */
.L_x_8983:
[----:B------:R-:W-:Y:S05]  /*17760*/  BSYNC B1 ;  /* 0x0000000000017941 */ /* 0x000fea0003800000 */
.L_x_8982:
        /* <DEDUP_REMOVED lines=8> */
.L_x_8984:
        /* <DEDUP_REMOVED lines=15> */
.L_x_8985:
        /* <DEDUP_REMOVED lines=15> */
.L_x_8986:
        /* <DEDUP_REMOVED lines=10> */
.L_x_8971:
[----:B------:R-:W-:Y:S05]  /*17a70*/  BSYNC B0 ;  /* 0x0000000000007941 */ /* 0x000fea0003800000 */
.L_x_8970:
[----:B------:R-:W-:-:S06]  /*17a80*/  UISETP.NE.AND UP0, UPT, UR36, 0x3, UPT ;  /* 0x000000032400788c */ /* 0x000fcc000bf05270 */
[----:B------:R-:W-:-:S13]  /*17a90*/  PLOP3.LUT P0, PT, PT, PT, UP0, 0x80, 0x0 ;  /* 0x000000000000781c */ /* 0x000fda0003f0f008 */
[----:B------:R-:W-:Y:S05]  /*17aa0*/  @!P0 BRA `(.L_x_8987) ;  /* 0x0000000000048947 */ /* 0x000fea0003800000 */
[----:B------:R-:W-:Y:S01]  /*17ab0*/  BPT.TRAP 0x1 ;  /* 0x000000040000795c */ /* 0x000fe20000300000 */
.L_x_8987:
[----:B------:R-:W-:Y:S01]  /*17ac0*/  IMAD.U32 R3, RZ, RZ, UR39 ;  /* 0x00000027ff037e24 */ /* 0x000fe2000f8e00ff */
[----:B------:R-:W-:Y:S01]  /*17ad0*/  LOP3.LUT R4, R8, 0x1, RZ, 0x3c, !PT ;  /* 0x0000000108047812 */ /* 0x000fe200078e3cff */
[----:B------:R-:W-:Y:S03]  /*17ae0*/  BSSY B0, `(.L_x_8988) ;  /* 0x0000006000007945 */ /* 0x000fe60003800000 */
[----:B------:R-:W-:Y:S01]  /*17af0*/  ISETP.NE.AND P1, PT, R3, 0x3, PT ;  /* 0x000000030300780c */ /* 0x000fe20003f25270 */
[----:B------:R-:W-:Y:S01]  /*17b00*/  IMAD R3, R0, 0x8, R22 ;  /* 0x0000000800037824 */ /* 0x000fe200078e0216 */
[----:B------:R-:W-:-:S04]  /*17b10*/  SHF.L.U32 R4, R4, 0x1f, RZ ;  /* 0x0000001f04047819 */ /* 0x000fc800000006ff */
[----:B------:R-:W1:Y:S02]  /*17b20*/  SYNCS.PHASECHK.TRANS64.TRYWAIT P0, [R3+URZ+0x19c70], R4 ;  /* 0x019c7004030075a7 */ /* 0x000e64000800017f */
[----:B-1----:R-:W-:Y:S05]  /*17b30*/  @!P0 BRA `(.L_x_8989) ;  /* 0x0000002800a48947 */ /* 0x002fea0003800000 */
.L_x_9076:
[----:B------:R-:W-:Y:S05]  /*17b40*/  BSYNC B0 ;  /* 0x0000000000007941 */ /* 0x000fea0003800000 */
.L_x_8988:
[----:B------:R-:W-:Y:S05]  /*17b50*/  @!P1 BRA `(.L_x_8990) ;  /* 0x0000000000049947 */ /* 0x000fea0003800000 */
[----:B------:R-:W-:Y:S01]  /*17b60*/  BPT.TRAP 0x1 ;  /* 0x000000040000795c */ /* 0x000fe20000300000 */
.L_x_8990:
[----:B-1----:R-:W-:Y:S01]  /*17b70*/  SHF.L.U32 R4, R8, 0x1f, RZ ;  /* 0x0000001f08047819 */ /* 0x002fe200000006ff */
[----:B------:R-:W-:-:S03]  /*17b80*/  IMAD R0, R0, 0x3000, RZ ;  /* 0x0000300000007824 */ /* 0x000fc600078e02ff */
[----:B------:R-:W1:Y:S02]  /*17b90*/  SYNCS.PHASECHK.TRANS64.TRYWAIT P0, [R3+URZ+0x19c60], R4 ;  /* 0x019c6004030075a7 */ /* 0x000e64000800017f */
[----:B-1----:R-:W-:Y:S05]  /*17ba0*/  @!P0 BRA `(.L_x_8991) ;  /* 0x00000028009c8947 */ /* 0x002fea0003800000 */
.L_x_9077:
[----:B------:R-:W2:Y:S01]  /*17bb0*/  LDL R12, [R1+0x14] ;  /* 0x00001400010c7983 */ /* 0x000ea20000100800 */
[----:B-1----:R-:W-:Y:S01]  /*17bc0*/  LOP3.LUT R4, R0, R26, RZ, 0xfc, !PT ;  /* 0x0000001a00047212 */ /* 0x002fe200078efcff */
[----:B------:R-:W-:Y:S05]  /*17bd0*/  WARPSYNC.ALL ;  /* 0x0000000000007948 */ /* 0x000fea0003800000 */
[----:B------:R-:W-:Y:S01]  /*17be0*/  IMAD.IADD R4, R22, 0x1, R4 ;  /* 0x0000000116047824 */ /* 0x000fe200078e0204 */
[----:B------:R-:W-:-:S05]  /*17bf0*/  LOP3.LUT R13, R26, 0x1800, RZ, 0xfc, !PT ;  /* 0x000018001a0d7812 */ /* 0x000fca00078efcff */
        /* <DEDUP_REMOVED lines=30> */
[----:B0-----:R-:W-:-:S05]  /*17de0*/  LOP3.LUT R4, R0, 0x800, R26, 0xfe, !PT ;  /* 0x0000080000047812 */ /* 0x001fca00078efe1a */
[----:B------:R-:W-:-:S06]  /*17df0*/  IMAD.IADD R4, R22, 0x1, R4 ;  /* 0x0000000116047824 */ /* 0x000fcc00078e0204 */
[----:B------:R-:W0:Y:S01]  /*17e00*/  LDSM.16.MT88.4 R4, [R4+0x9000] ;  /* 0x009000000404783b */ /* 0x000e220000004200 */
[--C-:B--2---:R-:W-:Y:S02]  /*17e10*/  IADD3 R12, R25, R12, R0.reuse ;  /* 0x0000000c190c7210 */ /* 0x104fe40007ffe000 */
[C-C-:B0-----:R-:W-:Y:S02]  /*17e20*/  PRMT R8, R4.reuse, 0x6420, R5.reuse ;  /* 0x0000642004087816 */ /* 0x141fe40000000005 */
[----:B------:R-:W-:Y:S02]  /*17e30*/  PRMT R9, R4, 0x7531, R5 ;  /* 0x0000753104097816 */ /* 0x000fe40000000005 */
[C-C-:B------:R-:W-:Y:S02]  /*17e40*/  PRMT R10, R6.reuse, 0x6420, R7.reuse ;  /* 0x00006420060a7816 */ /* 0x140fe40000000007 */
[----:B------:R-:W-:Y:S02]  /*17e50*/  PRMT R11, R6, 0x7531, R7 ;  /* 0x00007531060b7816 */ /* 0x000fe40000000007 */
[----:B------:R-:W-:-:S02]  /*17e60*/  IADD3 R4, R22, R13, R0 ;  /* 0x0000000d16047210 */ /* 0x000fc40007ffe000 */
[----:B------:R-:W-:Y:S01]  /*17e70*/  LOP3.LUT R13, R26, 0x2800, RZ, 0xfc, !PT ;  /* 0x000028001a0d7812 */ /* 0x000fe200078efcff */
        /* <DEDUP_REMOVED lines=22> */
.L_x_8992:
[----:B------:R-:W2:Y:S01]  /*17fe0*/  S2R R0, SR_TID.X ;  /* 0x0000000000007919 */ /* 0x000ea20000002100 */
[----:B-1----:R1:W-:Y:S01]  /*17ff0*/  SYNCS.ARRIVE.TRANS64.A1T0 RZ, [R3+URZ+0x19c50], RZ ;  /* 0x019c50ff03ff79a7 */ /* 0x0023e2000810003f */
[----:B0-----:R-:W-:Y:S01]  /*18000*/  IMAD.MOV.U32 R8, RZ, RZ, R28 ;  /* 0x000000ffff087224 */ /* 0x001fe200078e001c */
[----:B--2---:R-:W-:Y:S01]  /*18010*/  LOP3.LUT R0, R0, 0x7f, RZ, 0xc0, !PT ;  /* 0x0000007f00007812 */ /* 0x004fe200078ec0ff */
[----:B------:R-:W-:Y:S03]  /*18020*/  BAR.SYNC.DEFER_BLOCKING 0x2, 0x80 ;  /* 0x0082000000007b1d */ /* 0x000fe60000010000 */
[----:B------:R-:W-:Y:S01]  /*18030*/  ISETP.NE.AND P0, PT, R0, RZ, PT ;  /* 0x000000ff0000720c */ /* 0x000fe20003f05270 */
[----:B------:R-:W-:-:S12]  /*18040*/  IMAD.MOV.U32 R0, RZ, RZ, R24 ;  /* 0x000000ffff007224 */ /* 0x000fd800078e0018 */
[----:B-1----:R-:W-:-:S04]  /*18050*/  @!P0 IADD3 R3, R3, 0x19c80, RZ ;  /* 0x00019c8003038810 */ /* 0x002fc80007ffe0ff */
[----:B------:R-:W-:-:S04]  /*18060*/  @!P0 PRMT R3, RZ, 0x654, R3 ;  /* 0x00000654ff038816 */ /* 0x000fc80000000003 */
[----:B------:R3:W-:Y:S01]  /*18070*/  @!P0 SYNCS.ARRIVE.TRANS64.RED.A1T0 RZ, [R3+URZ], RZ ;  /* 0x000000ff03ff89a7 */ /* 0x0007e2000810043f */
[C---:B------:R-:W-:Y:S01]  /*18080*/  ISETP.GT.AND P0, PT, R2.reuse, RZ, PT ;  /* 0x000000ff0200720c */ /* 0x040fe20003f04270 */
[----:B------:R-:W-:-:S12]  /*18090*/  VIADD R2, R2, 0xffffffff ;  /* 0xffffffff02027836 */ /* 0x000fd80000000000 */
[----:B---3--:R-:W-:Y:S05]  /*180a0*/  @P0 BRA `(.L_x_8993) ;  /* 0xffffffec00c40947 */ /* 0x008fea000383ffff */
.L_x_8969:
[----:B-1----:R-:W1:Y:S01]  /*180b0*/  S2R R3, SR_TID.X ;  /* 0x0000000000037919 */ /* 0x002e620000002100 */
[----:B------:R-:W-:Y:S01]  /*180c0*/  BSSY B0, `(.L_x_8994) ;  /* 0x0000010000007945 */ /* 0x000fe20003800000 */
[----:B-1----:R-:W-:-:S04]  /*180d0*/  LOP3.LUT R3, R3, 0x7f, RZ, 0xc0, !PT ;  /* 0x0000007f03037812 */ /* 0x002fc800078ec0ff */
[----:B------:R-:W-:-:S13]  /*180e0*/  ISETP.NE.AND P0, PT, R3, RZ, PT ;  /* 0x000000ff0300720c */ /* 0x000fda0003f05270 */
[----:B------:R-:W-:Y:S05]  /*180f0*/  @P0 BRA `(.L_x_8995) ;  /* 0x0000000000300947 */ /* 0x000fea0003800000 */
[----:B0-----:R-:W0:Y:S01]  /*18100*/  S2R R5, SR_LANEID ;  /* 0x0000000000057919 */ /* 0x001e220000000000 */
[----:B------:R-:W-:Y:S01]  /*18110*/  VOTEU.ANY UR4, UPT, PT ;  /* 0x0000000000047886 */ /* 0x000fe200038e0100 */
[----:B------:R-:W1:Y:S01]  /*18120*/  LDC.64 R2, c[0x0][0xc60] ;  /* 0x00031800ff027b82 */ /* 0x000e620000000a00 */
[----:B--2---:R-:W0:Y:S02]  /*18130*/  FLO.U32 R0, UR4 ;  /* 0x0000000400007d00 */ /* 0x004e2400080e0000 */
[----:B0-----:R-:W-:-:S06]  /*18140*/  ISETP.EQ.U32.AND P1, PT, R0, R5, PT ;  /* 0x000000050000720c */ /* 0x001fcc0003f22070 */
[----:B------:R-:W1:Y:S07]  /*18150*/  POPC R5, UR4 ;  /* 0x0000000400057d09 */ /* 0x000e6e0008000000 */
[----:B-1----:R-:W2:Y:S01]  /*18160*/  @P1 ATOMG.E.ADD.STRONG.GPU PT, R3, desc[UR42][R2.64], R5 ;  /* 0x00000005020319a8 */ /* 0x002ea200081ee1ea */
[----:B------:R-:W0:Y:S02]  /*18170*/  S2R R4, SR_LTMASK ;  /* 0x0000000000047919 */ /* 0x000e240000003900 */
[----:B0-----:R-:W-:-:S04]  /*18180*/  LOP3.LUT R4, R4, UR4, RZ, 0xc0, !PT ;  /* 0x0000000404047c12 */ /* 0x001fc8000f8ec0ff */
[----:B------:R-:W0:Y:S01]  /*18190*/  POPC R7, R4 ;  /* 0x0000000400077309 */ /* 0x000e220000000000 */
[----:B--2---:R-:W0:Y:S02]  /*181a0*/  SHFL.IDX PT, R0, R3, R0, 0x1f ;  /* 0x00001f0003007589 */ /* 0x004e2400000e0000 */
[----:B0-----:R-:W-:-:S07]  /*181b0*/  IADD3 R16, R0, UR38, R7 ;  /* 0x0000002600107c10 */ /* 0x001fce000fffe007 */
.L_x_8995:
[----:B------:R-:W-:Y:S05]  /*181c0*/  BSYNC B0 ;  /* 0x0000000000007941 */ /* 0x000fea0003800000 */
.L_x_8994:
[----:B------:R-:W-:-:S06]  /*181d0*/  UISETP.NE.AND UP0, UPT, UR36, 0x3, UPT ;  /* 0x000000032400788c */ /* 0x000fcc000bf05270 */
[----:B------:R-:W-:-:S13]  /*181e0*/  PLOP3.LUT P1, PT, PT, PT, UP0, 0x80, 0x0 ;  /* 0x000000000000781c */ /* 0x000fda0003f2f008 */
[----:B------:R-:W-:Y:S05]  /*181f0*/  @!P1 BRA `(.L_x_8996) ;  /* 0x0000000000049947 */ /* 0x000fea0003800000 */
[----:B------:R-:W-:Y:S01]  /*18200*/  BPT.TRAP 0x1 ;  /* 0x000000040000795c */ /* 0x000fe20000300000 */
.L_x_8996:
[----:B------:R-:W-:Y:S01]  /*18210*/  LOP3.LUT R3, R28, 0x1, RZ, 0x3c, !PT ;  /* 0x000000011c037812 */ /* 0x000fe200078e3cff */
[----:B--2---:R-:W-:Y:S01]  /*18220*/  IMAD R0, R24, 0x8, R22 ;  /* 0x0000000818007824 */ /* 0x004fe200078e0216 */
[----:B------:R-:W-:Y:S01]  /*18230*/  BSSY B0, `(.L_x_8997) ;  /* 0x0000006000007945 */ /* 0x000fe20003800000 */
[----:B------:R-:W-:Y:S01]  /*18240*/  IMAD.U32 R2, RZ, RZ, UR39 ;  /* 0x00000027ff027e24 */ /* 0x000fe2000f8e00ff */
[----:B------:R-:W-:-:S04]  /*18250*/  SHF.L.U32 R3, R3, 0x1f, RZ ;  /* 0x0000001f03037819 */ /* 0x000fc800000006ff */
[----:B------:R-:W1:Y:S01]  /*18260*/  SYNCS.PHASECHK.TRANS64.TRYWAIT P1, [R0+URZ+0x19c70], R3 ;  /* 0x019c7003000075a7 */ /* 0x000e62000802017f */
[----:B------:R-:W-:Y:S01]  /*18270*/  ISETP.NE.AND P2, PT, R2, 0x3, PT ;  /* 0x000000030200780c */ /* 0x000fe20003f45270 */
[----:B-1----:R-:W-:-:S12]  /*18280*/  @!P1 BRA `(.L_x_8998) ;  /* 0x0000002000f89947 */ /* 0x002fd80003800000 */
.L_x_9078:
[----:B------:R-:W-:Y:S05]  /*18290*/  BSYNC B0 ;  /* 0x0000000000007941 */ /* 0x000fea0003800000 */
.L_x_8997:
[----:B------:R-:W-:Y:S05]  /*182a0*/  @!P2 BRA `(.L_x_8999) ;  /* 0x000000000004a947 */ /* 0x000fea0003800000 */
[----:B------:R-:W-:Y:S01]  /*182b0*/  BPT.TRAP 0x1 ;  /* 0x000000040000795c */ /* 0x000fe20000300000 */
.L_x_8999:
[----:B-1----:R-:W-:-:S04]  /*182c0*/  SHF.L.U32 R3, R28, 0x1f, RZ ;  /* 0x0000001f1c037819 */ /* 0x002fc800000006ff */
[----:B------:R-:W1:Y:S02]  /*182d0*/  SYNCS.PHASECHK.TRANS64.TRYWAIT P1, [R0+URZ+0x19c60], R3 ;  /* 0x019c6003000075a7 */ /* 0x000e64000802017f */
[----:B-1----:R-:W-:Y:S05]  /*182e0*/  @!P1 BRA `(.L_x_9000) ;  /* 0x0000002000f49947 */ /* 0x002fea0003800000 */
.L_x_9079:
[----:B------:R-:W2:Y:S01]  /*182f0*/  LDL R15, [R1+0x14] ;  /* 0x00001400010f7983 */ /* 0x000ea20000100800 */
[----:B------:R-:W-:Y:S01]  /*18300*/  IMAD R2, R24, 0x3000, RZ ;  /* 0x0000300018027824 */ /* 0x000fe200078e02ff */
[----:B------:R-:W-:Y:S05]  /*18310*/  WARPSYNC.ALL ;  /* 0x0000000000007948 */ /* 0x000fea0003800000 */
[----:B-1----:R-:W-:Y:S02]  /*18320*/  LOP3.LUT R3, R2, R26, RZ, 0xfc, !PT ;  /* 0x0000001a02037212 */ /* 0x002fe400078efcff */
[----:B------:R-:W-:-:S03]  /*18330*/  LOP3.LUT R14, R26, 0x1800, RZ, 0xfc, !PT ;  /* 0x000018001a0e7812 */ /* 0x000fc600078efcff */
[----:B------:R-:W-:Y:S01]  /*18340*/  IMAD.IADD R4, R22, 0x1, R3 ;  /* 0x0000000116047824 */ /* 0x000fe200078e0203 */
[----:B------:R-:W-:-:S05]  /*18350*/  LOP3.LUT R3, R2, R29, RZ, 0xfc, !PT ;  /* 0x0000001d02037212 */ /* 0x000fca00078efcff */
[----:B0-----:R-:W0:Y:S01]  /*18360*/  LDSM.16.MT88.4 R4, [R4+0x9000] ;  /* 0x009000000404783b */ /* 0x001e220000004200 */
        /* <DEDUP_REMOVED lines=21> */
[----:B------:R-:W-:Y:S02]  /*184c0*/  IMAD.IADD R3, R25, 0x1, R3 ;  /* 0x0000000119037824 */ /* 0x000fe400078e0203 */
[----:B------:R0:W1:Y:S02]  /*184d0*/  LDSM.16.MT88.4 R4, [R12+0x9000] ;  /* 0x009000000c04783b */ /* 0x0000640000004200 */
[----:B0-----:R-:W-:Y:S02]  /*184e0*/  IADD3 R12, R22, R14, R2 ;  /* 0x0000000e160c7210 */ /* 0x001fe40007ffe002 */
[----:B------:R-:W-:Y:S02]  /*184f0*/  LOP3.LUT R14, R26, 0x2800, RZ, 0xfc, !PT ;  /* 0x000028001a0e7812 */ /* 0x000fe400078efcff */
        /* <DEDUP_REMOVED lines=35> */
.L_x_9001:
[----:B-1----:R1:W-:Y:S01]  /*18730*/  SYNCS.ARRIVE.TRANS64.A1T0 RZ, [R0+URZ+0x19c50], RZ ;  /* 0x019c50ff00ff79a7 */ /* 0x0023e2000810003f */
[----:B------:R-:W-:Y:S02]  /*18740*/  @!P0 VIADD R2, R0, 0x19c80 ;  /* 0x00019c8000028836 */ /* 0x000fe40000000000 */
[----:B------:R-:W-:-:S03]  /*18750*/  VIADD R24, R24, 0x1 ;  /* 0x0000000118187836 */ /* 0x000fc60000000000 */
[----:B------:R-:W-:Y:S01]  /*18760*/  @!P0 PRMT R2, RZ, 0x654, R2 ;  /* 0x00000654ff028816 */ /* 0x000fe20000000002 */
[----:B------:R-:W-:Y:S06]  /*18770*/  BAR.SYNC.DEFER_BLOCKING 0x2, 0x80 ;  /* 0x0082000000007b1d */ /* 0x000fec0000010000 */
[----:B------:R1:W-:Y:S01]  /*18780*/  @!P0 SYNCS.ARRIVE.TRANS64.RED.A1T0 RZ, [R2+URZ], RZ ;  /* 0x000000ff02ff89a7 */ /* 0x0003e2000810043f */
[----:B------:R-:W-:-:S04]  /*18790*/  ISETP.NE.AND P0, PT, R24, 0x2, PT ;  /* 0x000000021800780c */ /* 0x000fc80003f05270 */
[----:B------:R-:W-:Y:S02]  /*187a0*/  SEL R3, RZ, 0x1, P0 ;  /* 0x00000001ff037807 */ /* 0x000fe40000000000 */
[----:B------:R-:W-:Y:S02]  /*187b0*/  SEL R24, R24, RZ, P0 ;  /* 0x000000ff18187207 */ /* 0x000fe40000000000 */
[----:B-1----:R-:W-:-:S07]  /*187c0*/  LOP3.LUT R28, R28, R3, RZ, 0x3c, !PT ;  /* 0x000000031c1c7212 */ /* 0x002fce00078e3cff */
.L_x_8944:
[----:B------:R-:W3:Y:S02]  /*187d0*/  LDL R0, [R1+0x8] ;  /* 0x0000080001007983 */ /* 0x000ee40000100800 */
[----:B---3--:R-:W-:-:S13]  /*187e0*/  LOP3.LUT P0, RZ, R0, 0x2, RZ, 0xc0, !PT ;  /* 0x0000000200ff7812 */ /* 0x008fda000780c0ff */
[----:B------:R-:W-:Y:S05]  /*187f0*/  @!P0 BRA `(.L_x_9002) ;  /* 0x0000000000248947 */ /* 0x000fea0003800000 */
[----:B------:R-:W-:Y:S05]  /*18800*/  WARPSYNC.ALL ;  /* 0x0000000000007948 */ /* 0x000fea0003800000 */
[----:B------:R-:W3:Y:S08]  /*18810*/  S2UR UR5, SR_CgaCtaId ;  /* 0x00000000000579c3 */ /* 0x000ef00000008800 */
[----:B------:R-:W-:Y:S06]  /*18820*/  BAR.SYNC.DEFER_BLOCKING 0x5, 0x200 ;  /* 0x0148000000007b1d */ /* 0x000fec0000010000 */
[----:B------:R-:W-:-:S02]  /*18830*/  UMOV UR4, 0x400 ;  /* 0x0000040000047882 */ /* 0x000fc40000000000 */
[----:B---3--:R-:W-:-:S06]  /*18840*/  ULEA UR4, UR5, UR4, 0x18 ;  /* 0x0000000405047291 */ /* 0x008fcc000f8ec03f */
[----:B------:R-:W-:-:S05]  /*18850*/  IMAD.U32 R22, RZ, RZ, UR4 ;  /* 0x00000004ff167e24 */ /* 0x000fca000f8e00ff */
[----:B------:R3:W4:Y:S01]  /*18860*/  LDS.128 R16, [R22+0x19cd0] ;  /* 0x019cd00016107984 */ /* 0x0007220000000c00 */
[----:B------:R-:W-:Y:S06]  /*18870*/  BAR.ARV 0x4, 0x200 ;  /* 0x0108000000007b1d */ /* 0x000fec0000002000 */
[----:B------:R-:W-:Y:S05]  /*18880*/  BRA `(.L_x_9003) ;  /* 0x0000000800407947 */ /* 0x000fea0003800000 */
.L_x_9002:
[----:B------:R-:W3:Y:S01]  /*18890*/  S2R R0, SR_TID.X ;  /* 0x0000000000007919 */ /* 0x000ee20000002100 */
[----:B------:R-:W-:Y:S01]  /*188a0*/  UMOV UR4, 0xffffffff ;  /* 0xffffffff00047882 */ /* 0x000fe20000000000 */
[----:B---3--:R-:W-:-:S04]  /*188b0*/  LOP3.LUT R6, R0, 0x1f, RZ, 0xc0, !PT ;  /* 0x0000001f00067812 */ /* 0x008fc800078ec0ff */
[----:B------:R-:W-:Y:S01]  /*188c0*/  ISETP.NE.AND P0, PT, R6, 0x1f, PT ;  /* 0x0000001f0600780c */ /* 0x000fe20003f05270 */
[----:B------:R-:W-:-:S12]  /*188d0*/  BRA.DIV UR4, `(.L_x_9004) ;  /* 0x0000001e048c7947 */ /* 0x000fd8000b800000 */
[----:B-1----:R-:W-:Y:S01]  /*188e0*/  IMAD.IADD R5, R19, 0x1, R6 ;  /* 0x0000000113057824 */ /* 0x002fe200078e0206 */
[----:B------:R-:W-:-:S04]  /*188f0*/  ULDC UR4, c[0x0][0xc3c] ;  /* 0x00030f0000047ab9 */ /* 0x000fc80000000800 */
[----:B------:R-:W-:-:S13]  /*18900*/  ISETP.GE.OR P1, PT, R5, UR4, !P0 ;  /* 0x0000000405007c0c */ /* 0x000fda000c726670 */
[----:B------:R-:W1:Y:S02]  /*18910*/  @!P1 LDC.64 R2, c[0x0][0xc80] ;  /* 0x00032000ff029b82 */ /* 0x000e640000000a00 */
[----:B-1----:R-:W-:-:S06]  /*18920*/  @!P1 IMAD.WIDE R2, R5, 0x4, R2 ;  /* 0x0000000405029825 */ /* 0x002fcc00078e0202 */
[----:B------:R1:W3:Y:S01]  /*18930*/  @!P1 LDG.E R3, desc[UR42][R2.64] ;  /* 0x0000002a02039981 */ /* 0x0002e2000c1e1900 */
[C---:B------:R-:W-:Y:S02]  /*18940*/  ISETP.GE.U32.AND P2, PT, R6.reuse, 0x2, PT ;  /* 0x000000020600780c */ /* 0x040fe40003f46070 */
[C---:B------:R-:W-:Y:S01]  /*18950*/  ISETP.GE.U32.AND P3, PT, R6.reuse, 0x4, PT ;  /* 0x000000040600780c */ /* 0x040fe20003f66070 */
[----:B------:R-:W-:Y:S01]  /*18960*/  SHFL.IDX PT, R0, R16, RZ, 0x1f ;  /* 0x00001fff10007589 */ /* 0x000fe200000e0000 */
[C---:B------:R-:W-:Y:S02]  /*18970*/  ISETP.GE.U32.AND P4, PT, R6.reuse, 0x8, PT ;  /* 0x000000080600780c */ /* 0x040fe40003f86070 */
[C---:B------:R-:W-:Y:S01]  /*18980*/  ISETP.GE.U32.AND P5, PT, R6.reuse, 0x10, PT ;  /* 0x000000100600780c */ /* 0x040fe20003fa6070 */
[----:B------:R-:W-:Y:S01]  /*18990*/  SHFL.IDX PT, R4, R16, 0x1, 0x1f ;  /* 0x00201f0010047f89 */ /* 0x000fe200000e0000 */
[----:B-1----:R-:W-:Y:S02]  /*189a0*/  IMAD.MOV.U32 R2, RZ, RZ, RZ ;  /* 0x000000ffff027224 */ /* 0x002fe400078e00ff */
[----:B---3--:R-:W-:Y:S01]  /*189b0*/  @!P1 IMAD.MOV.U32 R2, RZ, RZ, R3 ;  /* 0x000000ffff029224 */ /* 0x008fe200078e0003 */
[----:B------:R-:W-:-:S04]  /*189c0*/  ISETP.NE.AND P1, PT, R6, RZ, PT ;  /* 0x000000ff0600720c */ /* 0x000fc80003f25270 */
        /* <DEDUP_REMOVED lines=15> */
[----:B------:R1:W3:Y:S02]  /*18ac0*/  SHFL.IDX PT, R14, R3, 0x1f, 0x1f ;  /* 0x03e01f00030e7f89 */ /* 0x0002e400000e0000 */
.L_x_9089:
[----:B------:R-:W-:Y:S02]  /*18ad0*/  ULDC UR4, c[0x0][0xc38] ;  /* 0x00030e0000047ab9 */ /* 0x000fe40000000800 */
[----:B------:R-:W-:-:S04]  /*18ae0*/  IMAD.U32 R16, RZ, RZ, UR4 ;  /* 0x00000004ff107e24 */ /* 0x000fc8000f8e00ff */
[----:B---3--:R-:W-:-:S04]  /*18af0*/  IMAD R6, R14, R16, RZ ;  /* 0x000000100e067224 */ /* 0x008fc800078e02ff */
[----:B------:R-:W-:-:S05]  /*18b00*/  IMAD.IADD R4, R4, 0x1, R6 ;  /* 0x0000000104047824 */ /* 0x000fca00078e0206 */
[----:B------:R-:W-:-:S13]  /*18b10*/  ISETP.GT.AND P6, PT, R4, R0, PT ;  /* 0x000000000400720c */ /* 0x000fda0003fc4270 */
[----:B------:R-:W-:Y:S05]  /*18b20*/  @P6 BRA `(.L_x_9005) ;  /* 0x00000000009c6947 */ /* 0x000fea0003800000 */
.L_x_9010:
[----:B------:R-:W3:Y:S01]  /*18b30*/  LDC R6, c[0x0][0xc3c] ;  /* 0x00030f00ff067b82 */ /* 0x000ee20000000800 */
[----:B------:R-:W-:-:S05]  /*18b40*/  VIADD R19, R19, 0x1f ;  /* 0x0000001f13137836 */ /* 0x000fca0000000000 */
[----:B---3--:R-:W-:-:S13]  /*18b50*/  ISETP.GE.AND P6, PT, R19, R6, PT ;  /* 0x000000061300720c */ /* 0x008fda0003fc6270 */
[----:B------:R-:W-:Y:S05]  /*18b60*/  @P6 BRA `(.L_x_9006) ;  /* 0x0000000400446947 */ /* 0x000fea0003800000 */
[----:B------:R-:W3:Y:S01]  /*18b70*/  S2R R2, SR_TID.X ;  /* 0x0000000000027919 */ /* 0x000ee20000002100 */
[----:B------:R-:W-:Y:S01]  /*18b80*/  BSSY B0, `(.L_x_9007) ;  /* 0x0000009000007945 */ /* 0x000fe20003800000 */
[----:B---3--:R-:W-:-:S05]  /*18b90*/  LOP3.LUT R2, R2, 0x1f, RZ, 0xc0, !PT ;  /* 0x0000001f02027812 */ /* 0x008fca00078ec0ff */
[----:B------:R-:W-:Y:S02]  /*18ba0*/  IMAD.IADD R5, R19, 0x1, R2 ;  /* 0x0000000113057824 */ /* 0x000fe400078e0202 */
[----:B------:R-:W-:-:S03]  /*18bb0*/  IMAD.MOV.U32 R2, RZ, RZ, RZ ;  /* 0x000000ffff027224 */ /* 0x000fc600078e00ff */
[----:B------:R-:W-:-:S13]  /*18bc0*/  ISETP.GE.OR P6, PT, R5, R6, !P0 ;  /* 0x000000060500720c */ /* 0x000fda00047c6670 */
[----:B------:R-:W-:Y:S05]  /*18bd0*/  @P6 BRA `(.L_x_9008) ;  /* 0x00000000000c6947 */ /* 0x000fea0003800000 */
[----:B-1----:R-:W1:Y:S02]  /*18be0*/  LDC.64 R2, c[0x0][0xc80] ;  /* 0x00032000ff027b82 */ /* 0x002e640000000a00 */
[----:B-1----:R-:W-:-:S06]  /*18bf0*/  IMAD.WIDE R2, R5, 0x4, R2 ;  /* 0x0000000405027825 */ /* 0x002fcc00078e0202 */
[----:B------:R3:W5:Y:S02]  /*18c00*/  LDG.E R2, desc[UR42][R2.64] ;  /* 0x0000002a02027981 */ /* 0x000764000c1e1900 */
.L_x_9008:
[----:B------:R-:W-:Y:S05]  /*18c10*/  BSYNC B0 ;  /* 0x0000000000007941 */ /* 0x000fea0003800000 */
.L_x_9007:
[----:B------:R-:W-:-:S03]  /*18c20*/  UMOV UR4, 0xffffffff ;  /* 0xffffffff00047882 */ /* 0x000fc60000000000 */
[----:B------:R-:W-:Y:S05]  /*18c30*/  BRA.DIV UR4, `(.L_x_9009) ;  /* 0x0000001e04d87947 */ /* 0x000fea000b800000 */
[----:B-----5:R-:W1:Y:S02]  /*18c40*/  SHFL.UP PT, R14, R2, 0x1, RZ ;  /* 0x04200000020e7989 */ /* 0x020e6400000e00ff */
[----:B-1-3--:R-:W-:-:S05]  /*18c50*/  SEL R3, R14, RZ, P1 ;  /* 0x000000ff0e037207 */ /* 0x00afca0000800000 */
        /* <DEDUP_REMOVED lines=13> */
[----:B------:R1:W3:Y:S02]  /*18d30*/  SHFL.IDX PT, R14, R3, 0x1f, 0x1f ;  /* 0x03e01f00030e7f89 */ /* 0x0002e400000e0000 */
.L_x_9097:
[----:B------:R-:W-:Y:S02]  /*18d40*/  ULDC UR4, c[0x0][0xc38] ;  /* 0x00030e0000047ab9 */ /* 0x000fe40000000800 */
[----:B------:R-:W-:-:S05]  /*18d50*/  MOV R16, UR4 ;  /* 0x0000000400107c02 */ /* 0x000fca0008000f00 */
[----:B---3--:R-:W-:-:S04]  /*18d60*/  IMAD R6, R14, R16, RZ ;  /* 0x000000100e067224 */ /* 0x008fc800078e02ff */
[----:B------:R-:W-:-:S05]  /*18d70*/  IMAD.IADD R4, R6, 0x1, R4 ;  /* 0x0000000106047824 */ /* 0x000fca00078e0204 */
[----:B------:R-:W-:-:S13]  /*18d80*/  ISETP.GT.AND P6, PT, R4, R0, PT ;  /* 0x000000000400720c */ /* 0x000fda0003fc4270 */
[----:B------:R-:W-:Y:S05]  /*18d90*/  @!P6 BRA `(.L_x_9010) ;  /* 0xfffffffc0064e947 */ /* 0x000fea000383ffff */
.L_x_9005:
[----:B------:R-:W-:Y:S01]  /*18da0*/  IMAD.IADD R6, R4, 0x1, -R6 ;  /* 0x0000000104067824 */ /* 0x000fe200078e0a06 */
[----:B------:R-:W-:-:S03]  /*18db0*/  UMOV UR4, 0xffffffff ;  /* 0xffffffff00047882 */ /* 0x000fc60000000000 */
[----:B------:R-:W-:-:S05]  /*18dc0*/  IMAD R5, R3, R16, R6 ;  /* 0x0000001003057224 */ /* 0x000fca00078e0206 */
[----:B------:R-:W-:Y:S01]  /*18dd0*/  ISETP.GT.AND P6, PT, R5, R0, PT ;  /* 0x000000000500720c */ /* 0x000fe20003fc4270 */
[----:B------:R-:W-:-:S12]  /*18de0*/  BRA.DIV UR4, `(.L_x_9011) ;  /* 0x00000022042c7947 */ /* 0x000fd8000b800000 */
[----:B------:R-:W-:-:S04]  /*18df0*/  VOTE.ANY R5, PT, !P6 ;  /* 0x0000000000057806 */ /* 0x000fc800070e0100 */
[----:B------:R-:W3:Y:S02]  /*18e00*/  POPC R4, R5 ;  /* 0x0000000500047309 */ /* 0x000ee40000000000 */
[----:B---3--:R3:W4:Y:S02]  /*18e10*/  SHFL.IDX PT, R17, R2, R4, 0x1f ;  /* 0x00001f0402117589 */ /* 0x00872400000e0000 */
.L_x_9101:
[----:B------:R-:W-:Y:S01]  /*18e20*/  ISETP.NE.AND P0, PT, R5, RZ, PT ;  /* 0x000000ff0500720c */ /* 0x000fe20003f05270 */
[----:B------:R-:W-:-:S12]  /*18e30*/  IMAD.MOV.U32 R14, RZ, RZ, RZ ;  /* 0x000000ffff0e7224 */ /* 0x000fd800078e00ff */
[----:B------:R-:W-:Y:S05]  /*18e40*/  @!P0 BRA `(.L_x_9012) ;  /* 0x0000000000108947 */ /* 0x000fea0003800000 */
[----:B------:R-:W-:Y:S01]  /*18e50*/  UMOV UR4, 0xffffffff ;  /* 0xffffffff00047882 */ /* 0x000fe20000000000 */
[----:B------:R-:W-:Y:S02]  /*18e60*/  VIADD R12, R4, 0xffffffff ;  /* 0xffffffff040c7836 */ /* 0x000fe40000000000 */
[----:B------:R-:W-:Y:S05]  /*18e70*/  BRA.DIV UR4, `(.L_x_9013) ;  /* 0x0000002204507947 */ /* 0x000fea000b800000 */
[----:B------:R0:W0:Y:S02]  /*18e80*/  SHFL.IDX PT, R14, R3, R12, 0x1f ;  /* 0x00001f0c030e7589 */ /* 0x00002400000e0000 */
.L_x_9012:
[----:B----4-:R-:W-:Y:S01]  /*18e90*/  IABS R5, R17 ;  /* 0x0000001100057213 */ /* 0x010fe20000000000 */
[----:B0-----:R-:W-:Y:S02]  /*18ea0*/  IMAD R16, R14, R16, R6 ;  /* 0x000000100e107224 */ /* 0x001fe400078e0206 */
[----:B------:R-:W-:Y:S01]  /*18eb0*/  IMAD.IADD R19, R4, 0x1, R19 ;  /* 0x0000000104137824 */ /* 0x000fe200078e0213 */
[----:B--2---:R-:W0:Y:S01]  /*18ec0*/  I2F.RP R7, R5 ;  /* 0x0000000500077306 */ /* 0x004e220000209400 */
[----:B------:R-:W-:-:S07]  /*18ed0*/  IMAD.IADD R0, R0, 0x1, -R16 ;  /* 0x0000000100007824 */ /* 0x000fce00078e0a10 */
[----:B0-----:R-:W0:Y:S02]  /*18ee0*/  MUFU.RCP R7, R7 ;  /* 0x0000000700077308 */ /* 0x001e240000001000 */
[----:B0-----:R-:W-:-:S06]  /*18ef0*/  VIADD R8, R7, 0xffffffe ;  /* 0x0ffffffe07087836 */ /* 0x001fcc0000000000 */
[----:B-1----:R-:W3:Y:S02]  /*18f00*/  F2I.FTZ.U32.TRUNC.NTZ R3, R8 ;  /* 0x0000000800037305 */ /* 0x002ee4000021f000 */
[----:B---3--:R-:W-:-:S04]  /*18f10*/  IMAD.MOV R2, RZ, RZ, -R3 ;  /* 0x000000ffff027224 */ /* 0x008fc800078e0a03 */
[----:B------:R-:W-:Y:S02]  /*18f20*/  IMAD R6, R2, R5, RZ ;  /* 0x0000000502067224 */ /* 0x000fe400078e02ff */
[----:B------:R-:W-:-:S04]  /*18f30*/  IMAD.MOV.U32 R2, RZ, RZ, RZ ;  /* 0x000000ffff027224 */ /* 0x000fc800078e00ff */
[----:B------:R-:W-:Y:S01]  /*18f40*/  IMAD.HI.U32 R2, R3, R6, R2 ;  /* 0x0000000603027227 */ /* 0x000fe200078e0002 */
[----:B------:R-:W-:Y:S02]  /*18f50*/  IABS R6, R17 ;  /* 0x0000001100067213 */ /* 0x000fe40000000000 */
[----:B------:R-:W-:-:S03]  /*18f60*/  IABS R3, R0 ;  /* 0x0000000000037213 */ /* 0x000fc60000000000 */
[----:B------:R-:W-:Y:S02]  /*18f70*/  IMAD.MOV R6, RZ, RZ, -R6 ;  /* 0x000000ffff067224 */ /* 0x000fe400078e0a06 */
        /* <DEDUP_REMOVED lines=9> */
[----:B------:R-:W-:-:S05]  /*19010*/  @P0 IADD3 R2, R2, 0x1, RZ ;  /* 0x0000000102020810 */ /* 0x000fca0007ffe0ff */
[----:B------:R-:W-:Y:S01]  /*19020*/  @!P2 IMAD.MOV R2, RZ, RZ, -R2 ;  /* 0x000000ffff02a224 */ /* 0x000fe200078e0a02 */
[----:B------:R-:W-:-:S05]  /*19030*/  @!P1 LOP3.LUT R2, RZ, R17, RZ, 0x33, !PT ;  /* 0x00000011ff029212 */ /* 0x000fca00078e33ff */
[--C-:B------:R-:W-:Y:S02]  /*19040*/  IMAD.MOV R3, RZ, RZ, -R2.reuse ;  /* 0x000000ffff037224 */ /* 0x100fe400078e0a02 */
[----:B------:R-:W-:Y:S02]  /*19050*/  IMAD.MOV.U32 R18, RZ, RZ, R2 ;  /* 0x000000ffff127224 */ /* 0x000fe400078e0002 */
[----:B------:R-:W-:Y:S01]  /*19060*/  IMAD R17, R17, R3, R0 ;  /* 0x0000000311117224 */ /* 0x000fe200078e0200 */
[----:B------:R-:W-:Y:S06]  /*19070*/  BRA `(.L_x_9014) ;  /* 0x00000000001c7947 */ /* 0x000fec0003800000 */
.L_x_9006:
[----:B------:R-:W-:Y:S01]  /*19080*/  UMOV UR4, URZ ;  /* 0x0000003f00047c82 */ /* 0x000fe20008000000 */
[----:B------:R-:W-:Y:S01]  /*19090*/  UMOV UR5, URZ ;  /* 0x0000003f00057c82 */ /* 0x000fe20008000000 */
[----:B------:R-:W-:Y:S01]  /*190a0*/  ULDC UR6, c[0x0][0xc3c] ;  /* 0x00030f0000067ab9 */ /* 0x000fe20000000800 */
[----:B------:R-:W-:Y:S02]  /*190b0*/  IMAD.MOV.U32 R16, RZ, RZ, R0 ;  /* 0x000000ffff107224 */ /* 0x000fe400078e0000 */
[----:B------:R-:W-:Y:S02]  /*190c0*/  IMAD.U32 R17, RZ, RZ, UR4 ;  /* 0x00000004ff117e24 */ /* 0x000fe4000f8e00ff */
[----:B------:R-:W-:Y:S02]  /*190d0*/  IMAD.U32 R18, RZ, RZ, UR5 ;  /* 0x00000005ff127e24 */ /* 0x000fe4000f8e00ff */
[----:B------:R-:W-:-:S07]  /*190e0*/  IMAD.U32 R19, RZ, RZ, UR6 ;  /* 0x00000006ff137e24 */ /* 0x000fce000f8e00ff */
.L_x_9014:
[----:B------:R-:W3:Y:S01]  /*190f0*/  S2R R0, SR_TID.X ;  /* 0x0000000000007919 */ /* 0x000ee20000002100 */
[----:B------:R-:W-:Y:S05]  /*19100*/  WARPSYNC.ALL ;  /* 0x0000000000007948 */ /* 0x000fea0003800000 */
[----:B------:R-:W-:Y:S01]  /*19110*/  BAR.SYNC.DEFER_BLOCKING 0x4, 0x200 ;  /* 0x0108000000007b1d */ /* 0x000fe20000010000 */
[----:B---3--:R-:W-:-:S04]  /*19120*/  LOP3.LUT R0, R0, 0x1f, RZ, 0xc0, !PT ;  /* 0x0000001f00007812 */ /* 0x008fc800078ec0ff */
[----:B------:R-:W-:-:S13]  /*19130*/  ISETP.NE.AND P0, PT, R0, RZ, PT ;  /* 0x000000ff0000720c */ /* 0x000fda0003f05270 */
[----:B-1----:R-:W1:Y:S01]  /*19140*/  @!P0 S2R R3, SR_CgaCtaId ;  /* 0x0000000000038919 */ /* 0x002e620000008800 */
[----:B------:R-:W-:-:S04]  /*19150*/  @!P0 MOV R0, 0x400 ;  /* 0x0000040000008802 */ /* 0x000fc80000000f00 */
[----:B-1----:R-:W-:-:S05]  /*19160*/  @!P0 LEA R22, R3, R0, 0x18 ;  /* 0x0000000003168211 */ /* 0x002fca00078ec0ff */
[----:B------:R1:W-:Y:S01]  /*19170*/  @!P0 STS.128 [R22+0x19cd0], R16 ;  /* 0x019cd01016008388 */ /* 0x0003e20000000c00 */
[----:B------:R-:W-:Y:S06]  /*19180*/  BAR.ARV 0x5, 0x200 ;  /* 0x0148000000007b1d */ /* 0x000fec0000002000 */
.L_x_9003:
[----:B------:R-:W-:Y:S02]  /*19190*/  ULDC UR4, c[0x0][0xc3c] ;  /* 0x00030f0000047ab9 */ /* 0x000fe40000000800 */
[----:B----4-:R-:W-:-:S13]  /*191a0*/  ISETP.GE.AND P0, PT, R19, UR4, PT ;  /* 0x0000000413007c0c */ /* 0x010fda000bf06270 */
[----:B------:R-:W-:Y:S05]  /*191b0*/  @!P0 BRA `(.L_x_9015) ;  /* 0xffffffa400fc8947 */ /* 0x000fea000383ffff */
[----:B------:R-:W-:Y:S05]  /*191c0*/  BSYNC B7 ;  /* 0x0000000000077941 */ /* 0x000fea0003800000 */
.L_x_8899:
[----:B------:R-:W4:Y:S01]  /*191d0*/  LDL.LU R0, [R1+0x48] ;  /* 0x0000480001007983 */ /* 0x000f220000300800 */
[----:B------:R-:W-:Y:S01]  /*191e0*/  BSSY B0, `(.L_x_9016) ;  /* 0x000000b000007945 */ /* 0x000fe20003800000 */
[----:B-1----:R-:W1:Y:S01]  /*191f0*/  S2R R5, SR_CgaCtaId ;  /* 0x0000000000057919 */ /* 0x002e620000008800 */
[----:B----4-:R-:W-:-:S05]  /*19200*/  VIADD R0, R0, 0x1 ;  /* 0x0000000100007836 */ /* 0x010fca0000000000 */
[----:B--2---:R-:W-:-:S04]  /*19210*/  LEA.HI R2, R0, R0, RZ, 0x1 ;  /* 0x0000000000027211 */ /* 0x004fc800078f08ff */
[----:B0-----:R-:W-:Y:S02]  /*19220*/  LOP3.LUT R3, R2, 0xfffffffe, RZ, 0xc0, !PT ;  /* 0xfffffffe02037812 */ /* 0x001fe400078ec0ff */
[----:B------:R-:W-:-:S03]  /*19230*/  MOV R2, 0x400 ;  /* 0x0000040000027802 */ /* 0x000fc60000000f00 */
[----:B------:R-:W-:Y:S01]  /*19240*/  IMAD.IADD R0, R0, 0x1, -R3 ;  /* 0x0000000100007824 */ /* 0x000fe200078e0a03 */
[----:B-1----:R-:W-:-:S04]  /*19250*/  LEA R9, R5, R2, 0x18 ;  /* 0x0000000205097211 */ /* 0x002fc800078ec0ff */
[----:B------:R-:W-:-:S04]  /*19260*/  SHF.L.U32 R0, R0, 0x1f, RZ ;  /* 0x0000001f00007819 */ /* 0x000fc800000006ff */
[----:B------:R-:W0:Y:S02]  /*19270*/  SYNCS.PHASECHK.TRANS64.TRYWAIT P0, [R9+URZ+0x19c20], R0 ;  /* 0x019c2000090075a7 */ /* 0x000e24000800017f */
[----:B0-----:R-:W-:Y:S05]  /*19280*/  @!P0 BRA `(.L_x_9017) ;  /* 0x0000001c00708947 */ /* 0x001fea0003800000 */
.L_x_9104:
[----:B------:R-:W-:Y:S05]  /*19290*/  BSYNC B0 ;  /* 0x0000000000007941 */ /* 0x000fea0003800000 */
.L_x_9016:
[----:B------:R-:W-:-:S03]  /*192a0*/  UMOV UR4, 0xffffffff ;  /* 0xffffffff00047882 */ /* 0x000fc60000000000 */
[----:B------:R-:W-:Y:S05]  /*192b0*/  BRA.DIV UR4, `(.L_x_9018) ;  /* 0x0000001e04787947 */ /* 0x000fea000b800000 */
[----:B0-----:R-:W0:Y:S02]  /*192c0*/  S2R R0, SR_TID.X ;  /* 0x0000000000007919 */ /* 0x001e240000002100 */
[----:B0-----:R-:W-:-:S04]  /*192d0*/  SHF.R.U32.HI R0, RZ, 0x5, R0 ;  /* 0x00000005ff007819 */ /* 0x001fc80000011600 */
[----:B------:R-:W-:-:S05]  /*192e0*/  LOP3.LUT R0, R0, 0x3, RZ, 0xc0, !PT ;  /* 0x0000000300007812 */ /* 0x000fca00078ec0ff */
[----:B------:R0:W1:Y:S02]  /*192f0*/  SHFL.IDX PT, R14, R0, RZ, 0x1f ;  /* 0x00001fff000e7589 */ /* 0x00006400000e0000 */
.L_x_9107:
[----:B-1----:R-:W-:-:S13]  /*19300*/  ISETP.NE.AND P0, PT, R14, RZ, PT ;  /* 0x000000ff0e00720c */ /* 0x002fda0003f05270 */
[----:B------:R-:W-:Y:S05]  /*19310*/  @P0 BRA `(.L_x_8774) ;  /* 0x0000000000a40947 */ /* 0x000fea0003800000 */
[----:B------:R-:W-:-:S03]  /*19320*/  UMOV UR4, 0xffffffff ;  /* 0xffffffff00047882 */ /* 0x000fc60000000000 */
[----:B------:R-:W-:Y:S05]  /*19330*/  BRA.DIV UR4, `(.L_x_9019) ;  /* 0x0000001e048c7947 */ /* 0x000fea000b800000 */
[----:B------:R-:W-:-:S13]  /*19340*/  ELECT P6, URZ, PT ;  /* 0x00000000003f782f */ /* 0x000fda00038c0000 */
.L_x_9110:
[----:B------:R-:W-:Y:S05]  /*19350*/  @!P6 BRA `(.L_x_8774) ;  /* 0x000000000094e947 */ /* 0x000fea0003800000 */
[----:B------:R-:W-:-:S06]  /*19360*/  ULOP3.LUT UR4, UR37, 0x2, URZ, 0xfc, !UPT ;  /* 0x0000000225047892 */ /* 0x000fcc000f8efc3f */
[----:B0-----:R-:W-:-:S05]  /*19370*/  IMAD.U32 R0, RZ, RZ, UR4 ;  /* 0x00000004ff007e24 */ /* 0x001fca000f8e00ff */
[----:B------:R-:W-:-:S13]  /*19380*/  ISETP.NE.AND P0, PT, R0, 0x3, PT ;  /* 0x000000030000780c */ /* 0x000fda0003f05270 */
[----:B------:R-:W-:Y:S05]  /*19390*/  @!P0 BRA `(.L_x_9020) ;  /* 0x0000000000048947 */ /* 0x000fea0003800000 */
[----:B------:R-:W-:Y:S01]  /*193a0*/  BPT.TRAP 0x1 ;  /* 0x000000040000795c */ /* 0x000fe20000300000 */
.L_x_9020:
[----:B------:R-:W-:Y:S01]  /*193b0*/  IADD3 R3, R9, 0x19c40, RZ ;  /* 0x00019c4009037810 */ /* 0x000fe20007ffe0ff */
[----:B------:R-:W-:Y:S01]  /*193c0*/  VIADD R0, R24, 0x1 ;  /* 0x0000000118007836 */ /* 0x000fe20000000000 */
[----:B------:R-:W-:-:S03]  /*193d0*/  SHF.L.U32 R2, R28, 0x1f, RZ ;  /* 0x0000001f1c027819 */ /* 0x000fc600000006ff */
[----:B------:R-:W-:Y:S01]  /*193e0*/  IMAD R7, R24, 0x8, R3 ;  /* 0x0000000818077824 */ /* 0x000fe200078e0203 */
[----:B------:R-:W-:-:S03]  /*193f0*/  ISETP.NE.AND P2, PT, R0, 0x2, PT ;  /* 0x000000020000780c */ /* 0x000fc60003f45270 */
[----:B------:R-:W0:Y:S01]  /*19400*/  SYNCS.PHASECHK.TRANS64.TRYWAIT P1, [R7+URZ], R2 ;  /* 0x00000002070075a7 */ /* 0x000e22000802017f */
[----:B------:R-:W-:Y:S02]  /*19410*/  SEL R5, RZ, 0x1, P2 ;  /* 0x00000001ff057807 */ /* 0x000fe40001000000 */
[----:B------:R-:W-:Y:S02]  /*19420*/  SEL R4, R0, RZ, P2 ;  /* 0x000000ff00047207 */ /* 0x000fe40001000000 */
[----:B------:R-:W-:-:S03]  /*19430*/  LOP3.LUT R0, R28, R5, RZ, 0x3c, !PT ;  /* 0x000000051c007212 */ /* 0x000fc600078e3cff */
[----:B------:R-:W-:Y:S01]  /*19440*/  IMAD R3, R4, 0x8, R3 ;  /* 0x0000000804037824 */ /* 0x000fe200078e0203 */
[----:B------:R-:W-:Y:S01]  /*19450*/  SHF.L.U32 R0, R0, 0x1f, RZ ;  /* 0x0000001f00007819 */ /* 0x000fe200000006ff */
[----:B0-----:R-:W-:Y:S06]  /*19460*/  @!P1 BRA `(.L_x_9021) ;  /* 0x0000001c00609947 */ /* 0x001fec0003800000 */
.L_x_9111:
[----:B------:R-:W1:Y:S02]  /*19470*/  SYNCS.PHASECHK.TRANS64.TRYWAIT P1, [R3+URZ], R0 ;  /* 0x00000000030075a7 */ /* 0x000e64000802017f */
[----:B-1----:R-:W-:Y:S05]  /*19480*/  @!P1 BRA `(.L_x_9022) ;  /* 0x0000001c006c9947 */ /* 0x002fea0003800000 */
.L_x_9112:
[----:B------:R-:W-:Y:S05]  /*19490*/  @!P0 BRA `(.L_x_9023) ;  /* 0x0000000000048947 */ /* 0x000fea0003800000 */
[----:B------:R-:W-:Y:S01]  /*194a0*/  BPT.TRAP 0x1 ;  /* 0x000000040000795c */ /* 0x000fe20000300000 */
.L_x_9023:
[----:B-1----:R-:W-:-:S04]  /*194b0*/  IMAD R3, R24, 0x8, R9 ;  /* 0x0000000818037824 */ /* 0x002fc800078e0209 */
[----:B------:R-:W1:Y:S02]  /*194c0*/  SYNCS.PHASECHK.TRANS64.TRYWAIT P1, [R3+URZ+0x19c60], R2 ;  /* 0x019c6002030075a7 */ /* 0x000e64000802017f */
[----:B-1----:R-:W-:Y:S05]  /*194d0*/  @!P1 BRA `(.L_x_9024) ;  /* 0x0000001c006c9947 */ /* 0x002fea0003800000 */
.L_x_9113:
[----:B------:R-:W-:Y:S05]  /*194e0*/  @!P0 BRA `(.L_x_9025) ;  /* 0x0000000000048947 */ /* 0x000fea0003800000 */
[----:B------:R-:W-:Y:S01]  /*194f0*/  BPT.TRAP 0x1 ;  /* 0x000000040000795c */ /* 0x000fe20000300000 */
.L_x_9025:
[----:B------:R-:W-:-:S04]  /*19500*/  IMAD R5, R4, 0x8, R9 ;  /* 0x0000000804057824 */ /* 0x000fc800078e0209 */
[----:B------:R-:W2:Y:S02]  /*19510*/  SYNCS.PHASECHK.TRANS64.TRYWAIT P1, [R5+URZ+0x19c60], R0 ;  /* 0x019c6000050075a7 */ /* 0x000ea4000802017f */
[----:B--2---:R-:W-:Y:S05]  /*19520*/  @!P1 BRA `(.L_x_9026) ;  /* 0x0000001c006c9947 */ /* 0x004fea0003800000 */
.L_x_9114:
[----:B------:R-:W-:Y:S05]  /*19530*/  @!P0 BRA `(.L_x_9027) ;  /* 0x0000000000048947 */ /* 0x000fea0003800000 */
[----:B------:R-:W-:Y:S01]  /*19540*/  BPT.TRAP 0x1 ;  /* 0x000000040000795c */ /* 0x000fe20000300000 */
.L_x_9027:
[----:B------:R-:W4:Y:S02]  /*19550*/  SYNCS.PHASECHK.TRANS64.TRYWAIT P0, [R3+URZ+0x19c80], R2 ;  /* 0x019c8002030075a7 */ /* 0x000f24000800017f */
[----:B----4-:R-:W-:Y:S05]  /*19560*/  @!P0 BRA `(.L_x_9028) ;  /* 0x0000001c00708947 */ /* 0x010fea0003800000 */
.L_x_9029:
[----:B------:R0:W0:Y:S02]  /*19570*/  SYNCS.PHASECHK.TRANS64.TRYWAIT P0, [R5+URZ+0x19c80], R0 ;  /* 0x019c8000050075a7 */ /* 0x000024000800017f */
[----:B0-----:R-:W-:Y:S05]  /*19580*/  @!P0 NANOSLEEP.SYNCS 0x989680 ;  /* 0x009896800000895d */ /* 0x001fea0003900000 */
[----:B------:R-:W0:Y:S02]  /*19590*/  @!P0 SYNCS.PHASECHK.TRANS64 P0, [R5+URZ+0x19c80], R0 ;  /* 0x019c8000050085a7 */ /* 0x000e24000800007f */
[----:B0-----:R-:W-:Y:S05]  /*195a0*/  @!P0 BRA `(.L_x_9029) ;  /* 0xfffffffc00f08947 */ /* 0x001fea000383ffff */
.L_x_8774:
[----:B------:R-:W-:Y:S05]  /*195b0*/  BSYNC B8 ;  /* 0x0000000000087941 */ /* 0x000fea0003800000 */
.L_x_8771:
[----:B------:R-:W-:Y:S05]  /*195c0*/  EXIT ;  /* 0x000000000000794d */ /* 0x000fea0003800000 */
.L_x_8790:
[----:B0-----:R0:W1:Y:S02]  /*195d0*/  SYNCS.PHASECHK.TRANS64.TRYWAIT P5, [R83+URZ+0x19c90], R86 ;  /* 0x019c9056530075a7 */ /* 0x00106400080a017f */
[----:B-1----:R-:W-:Y:S05]  /*195e0*/  @!P5 NANOSLEEP.SYNCS 0x989680 ;  /* 0x009896800000d95d */ /* 0x002fea0003900000 */
[----:B------:R-:W1:Y:S02]  /*195f0*/  @!P5 SYNCS.PHASECHK.TRANS64 P5, [R83+URZ+0x19c90], R86 ;  /* 0x019c90565300d5a7 */ /* 0x000e6400080a007f */
[----:B-1----:R-:W-:Y:S05]  /*19600*/  @!P5 BRA `(.L_x_8790) ;  /* 0xfffffffc00f0d947 */ /* 0x002fea000383ffff */
[----:B------:R-:W-:Y:S05]  /*19610*/  BRA `(.L_x_9030) ;  /* 0xfffffe9000747947 */ /* 0x000fea000383ffff */
.L_x_8806:
[----:B-1----:R1:W2:Y:S02]  /*19620*/  SYNCS.PHASECHK.TRANS64.TRYWAIT P5, [R83+URZ+0x19c90], R86 ;  /* 0x019c9056530075a7 */ /* 0x0022a400080a017f */
[----:B--2---:R-:W-:Y:S05]  /*19630*/  @!P5 NANOSLEEP.SYNCS 0x989680 ;  /* 0x009896800000d95d */ /* 0x004fea0003900000 */
[----:B------:R-:W2:Y:S02]  /*19640*/  @!P5 SYNCS.PHASECHK.TRANS64 P5, [R83+URZ+0x19c90], R86 ;  /* 0x019c90565300d5a7 */ /* 0x000ea400080a007f */
[----:B--2---:R-:W-:Y:S05]  /*19650*/  @!P5 BRA `(.L_x_8806) ;  /* 0xfffffffc00f0d947 */ /* 0x004fea000383ffff */
[----:B------:R-:W-:Y:S05]  /*19660*/  BRA `(.L_x_9031) ;  /* 0xfffffea800907947 */ /* 0x000fea000383ffff */
.L_x_8815:
[----:B0-----:R0:W1:Y:S02]  /*19670*/  SYNCS.PHASECHK.TRANS64.TRYWAIT P5, [R83+URZ+0x19c90], R86 ;  /* 0x019c9056530075a7 */ /* 0x00106400080a017f */
[----:B-1----:R-:W-:Y:S05]  /*19680*/  @!P5 NANOSLEEP.SYNCS 0x989680 ;  /* 0x009896800000d95d */ /* 0x002fea0003900000 */
[----:B------:R-:W1:Y:S02]  /*19690*/  @!P5 SYNCS.PHASECHK.TRANS64 P5, [R83+URZ+0x19c90], R86 ;  /* 0x019c90565300d5a7 */ /* 0x000e6400080a007f */
[----:B-1----:R-:W-:Y:S05]  /*196a0*/  @!P5 BRA `(.L_x_8815) ;  /* 0xfffffffc00f0d947 */ /* 0x002fea000383ffff */
[----:B------:R-:W-:Y:S05]  /*196b0*/  BRA `(.L_x_9032) ;  /* 0xfffffec800cc7947 */ /* 0x000fea000383ffff */
.L_x_8819:
[----:B--2---:R2:W3:Y:S02]  /*196c0*/  SYNCS.PHASECHK.TRANS64.TRYWAIT P5, [R83+URZ+0x19cb0], R86 ;  /* 0x019cb056530075a7 */ /* 0x0044e400080a017f */
[----:B---3--:R-:W-:Y:S05]  /*196d0*/  @!P5 NANOSLEEP.SYNCS 0x989680 ;  /* 0x009896800000d95d */ /* 0x008fea0003900000 */
[----:B------:R-:W3:Y:S02]  /*196e0*/  @!P5 SYNCS.PHASECHK.TRANS64 P5, [R83+URZ+0x19cb0], R86 ;  /* 0x019cb0565300d5a7 */ /* 0x000ee400080a007f */
[----:B---3--:R-:W-:Y:S05]  /*196f0*/  @!P5 BRA `(.L_x_8819) ;  /* 0xfffffffc00f0d947 */ /* 0x008fea000383ffff */
[----:B------:R-:W-:Y:S05]  /*19700*/  BRA `(.L_x_9033) ;  /* 0xfffffecc003c7947 */ /* 0x000fea000383ffff */
.L_x_8837:
        /* <DEDUP_REMOVED lines=8> */
.L_x_9035:
[----:B------:R-:W-:Y:S05]  /*19790*/  BSYNC B1 ;  /* 0x0000000000017941 */ /* 0x000fea0003800000 */
.L_x_9034:
        /* <DEDUP_REMOVED lines=8> */
.L_x_9036:
[----:B------:R-:W-:Y:S02]  /*19820*/  IMAD.MOV.U32 R13, RZ, RZ, R30 ;  /* 0x000000ffff0d7224 */ /* 0x000fe400078e001e */
[----:B------:R-:W-:-:S07]  /*19830*/  IMAD.MOV.U32 R28, RZ, RZ, R14 ;  /* 0x000000ffff1c7224 */ /* 0x000fce00078e000e */
[----:B------:R-:W-:Y:S05]  /*19840*/  WARPSYNC.COLLECTIVE R15, `(.L_x_9037) ;  /* 0x000000000f087348 */ /* 0x000fea0003c00000 */
[----:B------:R0:W1:Y:S02]  /*19850*/  SHFL.IDX P6, R14, R13, R12, R11 ;  /* 0x0000000c0d0e7389 */ /* 0x00006400000c000b */
[----:B01----:R-:W-:Y:S01]  /*19860*/  ENDCOLLECTIVE ;  /* 0x000000000000791b */ /* 0x003fe20003800000 */
.L_x_9037:
[----:B------:R-:W-:Y:S02]  /*19870*/  IMAD.MOV.U32 R13, RZ, RZ, R26 ;  /* 0x000000ffff0d7224 */ /* 0x000fe400078e001a */
[----:B------:R-:W-:-:S07]  /*19880*/  IMAD.MOV.U32 R3, RZ, RZ, R14 ;  /* 0x000000ffff037224 */ /* 0x000fce00078e000e */
[----:B------:R-:W-:Y:S05]  /*19890*/  WARPSYNC.COLLECTIVE R15, `(.L_x_9038) ;  /* 0x000000000f087348 */ /* 0x000fea0003c00000 */
[----:B------:R0:W1:Y:S02]  /*198a0*/  SHFL.IDX P6, R14, R13, R12, R11 ;  /* 0x0000000c0d0e7389 */ /* 0x00006400000c000b */
[----:B01----:R-:W-:Y:S01]  /*198b0*/  ENDCOLLECTIVE ;  /* 0x000000000000791b */ /* 0x003fe20003800000 */
.L_x_9038:
[----:B------:R-:W-:Y:S05]  /*198c0*/  BRA `(.L_x_9039) ;  /* 0xfffffed800387947 */ /* 0x000fea000383ffff */
.L_x_8841:
[----:B0-----:R0:W3:Y:S02]  /*198d0*/  SYNCS.PHASECHK.TRANS64.TRYWAIT P0, [R16+URZ+0x19c00], R21 ;  /* 0x019c0015100075a7 */ /* 0x0010e4000800017f */
[----:B---3--:R-:W-:Y:S05]  /*198e0*/  @!P0 NANOSLEEP.SYNCS 0x989680 ;  /* 0x009896800000895d */ /* 0x008fea0003900000 */
[----:B------:R-:W3:Y:S02]  /*198f0*/  @!P0 SYNCS.PHASECHK.TRANS64 P0, [R16+URZ+0x19c00], R21 ;  /* 0x019c0015100085a7 */ /* 0x000ee4000800007f */
[----:B---3--:R-:W-:Y:S05]  /*19900*/  @!P0 BRA `(.L_x_8841) ;  /* 0xfffffffc00f08947 */ /* 0x008fea000383ffff */
[----:B------:R-:W-:Y:S05]  /*19910*/  BRA `(.L_x_9040) ;  /* 0xfffffedc00007947 */ /* 0x000fea000383ffff */
.L_x_8847:
        /* <DEDUP_REMOVED lines=8> */
.L_x_9042:
[----:B------:R-:W-:Y:S05]  /*199a0*/  BSYNC B1 ;  /* 0x0000000000017941 */ /* 0x000fea0003800000 */
.L_x_9041:
        /* <DEDUP_REMOVED lines=8> */
.L_x_9043:
[----:B------:R-:W-:Y:S02]  /*19a30*/  IMAD.MOV.U32 R13, RZ, RZ, R30 ;  /* 0x000000ffff0d7224 */ /* 0x000fe400078e001e */
[----:B------:R-:W-:-:S07]  /*19a40*/  IMAD.MOV.U32 R29, RZ, RZ, R14 ;  /* 0x000000ffff1d7224 */ /* 0x000fce00078e000e */
[----:B------:R-:W-:Y:S05]  /*19a50*/  WARPSYNC.COLLECTIVE R15, `(.L_x_9044) ;  /* 0x000000000f087348 */ /* 0x000fea0003c00000 */
[----:B------:R0:W1:Y:S02]  /*19a60*/  SHFL.IDX P6, R14, R13, R12, R11 ;  /* 0x0000000c0d0e7389 */ /* 0x00006400000c000b */
[----:B01----:R-:W-:Y:S01]  /*19a70*/  ENDCOLLECTIVE ;  /* 0x000000000000791b */ /* 0x003fe20003800000 */
.L_x_9044:
[----:B------:R-:W-:Y:S02]  /*19a80*/  IMAD.MOV.U32 R13, RZ, RZ, R26 ;  /* 0x000000ffff0d7224 */ /* 0x000fe400078e001a */
[----:B------:R-:W-:-:S07]  /*19a90*/  IMAD.MOV.U32 R3, RZ, RZ, R14 ;  /* 0x000000ffff037224 */ /* 0x000fce00078e000e */
[----:B------:R-:W-:Y:S05]  /*19aa0*/  WARPSYNC.COLLECTIVE R15, `(.L_x_9045) ;  /* 0x000000000f087348 */ /* 0x000fea0003c00000 */
[----:B------:R0:W1:Y:S02]  /*19ab0*/  SHFL.IDX P6, R14, R13, R12, R11 ;  /* 0x0000000c0d0e7389 */ /* 0x00006400000c000b */
[----:B01----:R-:W-:Y:S01]  /*19ac0*/  ENDCOLLECTIVE ;  /* 0x000000000000791b */ /* 0x003fe20003800000 */
.L_x_9045:
[----:B------:R-:W-:Y:S01]  /*19ad0*/  IMAD.MOV.U32 R21, RZ, RZ, R14 ;  /* 0x000000ffff157224 */ /* 0x000fe200078e000e */
[----:B------:R-:W-:Y:S06]  /*19ae0*/  BRA `(.L_x_9046) ;  /* 0xfffffef000787947 */ /* 0x000fec000383ffff */
.L_x_8851:
[----:B-1----:R1:W3:Y:S02]  /*19af0*/  SYNCS.PHASECHK.TRANS64.TRYWAIT P0, [R16+URZ+0x19c00], R37 ;  /* 0x019c0025100075a7 */ /* 0x0022e4000800017f */
[----:B---3--:R-:W-:Y:S05]  /*19b00*/  @!P0 NANOSLEEP.SYNCS 0x989680 ;  /* 0x009896800000895d */ /* 0x008fea0003900000 */
[----:B------:R-:W3:Y:S02]  /*19b10*/  @!P0 SYNCS.PHASECHK.TRANS64 P0, [R16+URZ+0x19c00], R37 ;  /* 0x019c0025100085a7 */ /* 0x000ee4000800007f */
[----:B---3--:R-:W-:Y:S05]  /*19b20*/  @!P0 BRA `(.L_x_8851) ;  /* 0xfffffffc00f08947 */ /* 0x008fea000383ffff */
[----:B------:R-:W-:Y:S05]  /*19b30*/  BRA `(.L_x_9047) ;  /* 0xfffffef4003c7947 */ /* 0x000fea000383ffff */
.L_x_8857:
[----:B-1----:R1:W2:Y:S02]  /*19b40*/  SYNCS.PHASECHK.TRANS64.TRYWAIT P1, [R0+URZ+0x19c30], R7 ;  /* 0x019c3007000075a7 */ /* 0x0022a4000802017f */
[----:B--2---:R-:W-:Y:S05]  /*19b50*/  @!P1 NANOSLEEP.SYNCS 0x989680 ;  /* 0x009896800000995d */ /* 0x004fea0003900000 */
[----:B------:R-:W2:Y:S02]  /*19b60*/  @!P1 SYNCS.PHASECHK.TRANS64 P1, [R0+URZ+0x19c30], R7 ;  /* 0x019c3007000095a7 */ /* 0x000ea4000802007f */
[----:B--2---:R-:W-:Y:S05]  /*19b70*/  @!P1 BRA `(.L_x_8857) ;  /* 0xfffffffc00f09947 */ /* 0x004fea000383ffff */
[----:B------:R-:W-:Y:S05]  /*19b80*/  BRA `(.L_x_8856) ;  /* 0xffffff1400a07947 */ /* 0x000fea000383ffff */
.L_x_8864:
[----:B-1----:R1:W2:Y:S02]  /*19b90*/  SYNCS.PHASECHK.TRANS64.TRYWAIT P1, [R15+URZ+0x19c30], R10 ;  /* 0x019c300a0f0075a7 */ /* 0x0022a4000802017f */
[----:B--2---:R-:W-:Y:S05]  /*19ba0*/  @!P1 NANOSLEEP.SYNCS 0x989680 ;  /* 0x009896800000995d */ /* 0x004fea0003900000 */
[----:B------:R-:W2:Y:S02]  /*19bb0*/  @!P1 SYNCS.PHASECHK.TRANS64 P1, [R15+URZ+0x19c30], R10 ;  /* 0x019c300a0f0095a7 */ /* 0x000ea4000802007f */
[----:B--2---:R-:W-:Y:S05]  /*19bc0*/  @!P1 BRA `(.L_x_8864) ;  /* 0xfffffffc00f09947 */ /* 0x004fea000383ffff */
[----:B------:R-:W-:Y:S05]  /*19bd0*/  BRA `(.L_x_8863) ;  /* 0xffffff4000007947 */ /* 0x000fea000383ffff */
.L_x_8869:
[----:B-1----:R1:W2:Y:S02]  /*19be0*/  SYNCS.PHASECHK.TRANS64.TRYWAIT P1, [R20+URZ+0x19c50], R9 ;  /* 0x019c5009140075a7 */ /* 0x0022a4000802017f */
[----:B--2---:R-:W-:Y:S05]  /*19bf0*/  @!P1 NANOSLEEP.SYNCS 0x989680 ;  /* 0x009896800000995d */ /* 0x004fea0003900000 */
[----:B------:R-:W2:Y:S02]  /*19c00*/  @!P1 SYNCS.PHASECHK.TRANS64 P1, [R20+URZ+0x19c50], R9 ;  /* 0x019c5009140095a7 */ /* 0x000ea4000802007f */
[----:B--2---:R-:W-:Y:S05]  /*19c10*/  @!P1 BRA `(.L_x_8869) ;  /* 0xfffffffc00f09947 */ /* 0x004fea000383ffff */
[----:B------:R-:W-:Y:S05]  /*19c20*/  BRA `(.L_x_8868) ;  /* 0xffffff4000847947 */ /* 0x000fea000383ffff */
.L_x_8876:
[----:B--2---:R2:W3:Y:S02]  /*19c30*/  SYNCS.PHASECHK.TRANS64.TRYWAIT P1, [R10+URZ+0x19c50], R5 ;  /* 0x019c50050a0075a7 */ /* 0x0044e4000802017f */
[----:B---3--:R-:W-:Y:S05]  /*19c40*/  @!P1 NANOSLEEP.SYNCS 0x989680 ;  /* 0x009896800000995d */ /* 0x008fea0003900000 */
[----:B------:R-:W3:Y:S02]  /*19c50*/  @!P1 SYNCS.PHASECHK.TRANS64 P1, [R10+URZ+0x19c50], R5 ;  /* 0x019c50050a0095a7 */ /* 0x000ee4000802007f */
[----:B---3--:R-:W-:Y:S05]  /*19c60*/  @!P1 BRA `(.L_x_8876) ;  /* 0xfffffffc00f09947 */ /* 0x008fea000383ffff */
[----:B------:R-:W-:Y:S05]  /*19c70*/  BRA `(.L_x_8875) ;  /* 0xffffff6400107947 */ /* 0x000fea000383ffff */
.L_x_8905:
[----:B------:R-:W1:Y:S01]  /*19c80*/  S2R R5, SR_TID.X ;  /* 0x0000000000057919 */ /* 0x000e620000002100 */
[----:B------:R-:W-:Y:S01]  /*19c90*/  BSSY B1, `(.L_x_9048) ;  /* 0x000000a000017945 */ /* 0x000fe20003800000 */
[----:B------:R-:W-:Y:S01]  /*19ca0*/  IMAD.MOV.U32 R12, RZ, RZ, RZ ;  /* 0x000000ffff0c7224 */ /* 0x000fe200078e00ff */
[----:B------:R-:W-:Y:S01]  /*19cb0*/  MOV R15, 0xffffffff ;  /* 0xffffffff000f7802 */ /* 0x000fe20000000f00 */
[----:B0-----:R-:W-:Y:S01]  /*19cc0*/  IMAD.MOV.U32 R11, RZ, RZ, 0x1f ;  /* 0x0000001fff0b7424 */ /* 0x001fe200078e00ff */
[----:B-1----:R-:W-:-:S04]  /*19cd0*/  SHF.R.U32.HI R5, RZ, 0x5, R5 ;  /* 0x00000005ff057819 */ /* 0x002fc80000011605 */
[----:B------:R-:W-:-:S05]  /*19ce0*/  LOP3.LUT R5, R5, 0x3, RZ, 0xc0, !PT ;  /* 0x0000000305057812 */ /* 0x000fca00078ec0ff */
[----:B------:R-:W-:-:S07]  /*19cf0*/  IMAD.MOV.U32 R13, RZ, RZ, R5 ;  /* 0x000000ffff0d7224 */ /* 0x000fce00078e0005 */
[----:B------:R-:W-:Y:S05]  /*19d00*/  WARPSYNC.COLLECTIVE R15, `(.L_x_9049) ;  /* 0x000000000f087348 */ /* 0x000fea0003c00000 */
[----:B------:R0:W1:Y:S02]  /*19d10*/  SHFL.IDX P6, R14, R13, R12, R11 ;  /* 0x0000000c0d0e7389 */ /* 0x00006400000c000b */
[----:B01----:R-:W-:Y:S01]  /*19d20*/  ENDCOLLECTIVE ;  /* 0x000000000000791b */ /* 0x003fe20003800000 */
.L_x_9049:
[----:B------:R-:W-:Y:S05]  /*19d30*/  BSYNC B1 ;  /* 0x0000000000017941 */ /* 0x000fea0003800000 */
.L_x_9048:
[----:B------:R-:W-:Y:S05]  /*19d40*/  BRA `(.L_x_9050) ;  /* 0xffffffa000d87947 */ /* 0x000fea000383ffff */
.L_x_8907:
[----:B------:R-:W-:Y:S01]  /*19d50*/  BSSY B1, `(.L_x_9051) ;  /* 0x0000006000017945 */ /* 0x000fe20003800000 */
[----:B------:R-:W-:-:S07]  /*19d60*/  IMAD.MOV.U32 R15, RZ, RZ, -0x1 ;  /* 0xffffffffff0f7424 */ /* 0x000fce00078e00ff */
[----:B01----:R-:W-:Y:S05]  /*19d70*/  WARPSYNC.COLLECTIVE R15, `(.L_x_9052) ;  /* 0x000000000f0c7348 */ /* 0x003fea0003c00000 */
[----:B------:R-:W-:Y:S02]  /*19d80*/  ELECT P6, UR62, PT ;  /* 0x00000000003e782f */ /* 0x000fe400038c0000 */
[----:B------:R-:W-:Y:S01]  /*19d90*/  MOV R14, UR62 ;  /* 0x0000003e000e7c02 */ /* 0x000fe20008000f00 */
[----:B01----:R-:W-:Y:S10]  /*19da0*/  ENDCOLLECTIVE ;  /* 0x000000000000791b */ /* 0x003ff40003800000 */
.L_x_9052:
[----:B------:R-:W-:Y:S05]  /*19db0*/  BSYNC B1 ;  /* 0x0000000000017941 */ /* 0x000fea0003800000 */
.L_x_9051:
[----:B------:R-:W-:Y:S05]  /*19dc0*/  BRA `(.L_x_8906) ;  /* 0xffffffa000d07947 */ /* 0x000fea000383ffff */
.L_x_8909:
[----:B-1----:R1:W2:Y:S02]  /*19dd0*/  SYNCS.PHASECHK.TRANS64.TRYWAIT P0, [R22+URZ+0x19c20], R5 ;  /* 0x019c2005160075a7 */ /* 0x0022a4000800017f */
[----:B--2---:R-:W-:Y:S05]  /*19de0*/  @!P0 NANOSLEEP.SYNCS 0x989680 ;  /* 0x009896800000895d */ /* 0x004fea0003900000 */
[----:B------:R-:W2:Y:S02]  /*19df0*/  @!P0 SYNCS.PHASECHK.TRANS64 P0, [R22+URZ+0x19c20], R5 ;  /* 0x019c2005160085a7 */ /* 0x000ea4000800007f */
[----:B--2---:R-:W-:Y:S05]  /*19e00*/  @!P0 BRA `(.L_x_8909) ;  /* 0xfffffffc00f08947 */ /* 0x004fea000383ffff */
[----:B------:R-:W-:Y:S05]  /*19e10*/  BRA `(.L_x_9053) ;  /* 0xffffffa000e07947 */ /* 0x000fea000383ffff */
.L_x_8913:
[----:B--2---:R2:W3:Y:S02]  /*19e20*/  SYNCS.PHASECHK.TRANS64.TRYWAIT P0, [R8+URZ+0x19ca0], R10 ;  /* 0x019ca00a080075a7 */ /* 0x0044e4000800017f */
[----:B---3--:R-:W-:Y:S05]  /*19e30*/  @!P0 NANOSLEEP.SYNCS 0x989680 ;  /* 0x009896800000895d */ /* 0x008fea0003900000 */
[----:B------:R-:W3:Y:S02]  /*19e40*/  @!P0 SYNCS.PHASECHK.TRANS64 P0, [R8+URZ+0x19ca0], R10 ;  /* 0x019ca00a080085a7 */ /* 0x000ee4000800007f */
[----:B---3--:R-:W-:Y:S05]  /*19e50*/  @!P0 BRA `(.L_x_8913) ;  /* 0xfffffffc00f08947 */ /* 0x008fea000383ffff */
[----:B------:R-:W-:Y:S05]  /*19e60*/  BRA `(.L_x_9054) ;  /* 0xffffffa000fc7947 */ /* 0x000fea000383ffff */
.L_x_8920:
[----:B-1----:R1:W3:Y:S02]  /*19e70*/  SYNCS.PHASECHK.TRANS64.TRYWAIT P0, [R8+URZ+0x19cc0], R10 ;  /* 0x019cc00a080075a7 */ /* 0x0022e4000800017f */
[----:B---3--:R-:W-:Y:S05]  /*19e80*/  @!P0 NANOSLEEP.SYNCS 0x989680 ;  /* 0x009896800000895d */ /* 0x008fea0003900000 */
[----:B------:R-:W3:Y:S02]  /*19e90*/  @!P0 SYNCS.PHASECHK.TRANS64 P0, [R8+URZ+0x19cc0], R10 ;  /* 0x019cc00a080085a7 */ /* 0x000ee4000800007f */
[----:B---3--:R-:W-:Y:S05]  /*19ea0*/  @!P0 BRA `(.L_x_8920) ;  /* 0xfffffffc00f08947 */ /* 0x008fea000383ffff */
[----:B------:R-:W-:Y:S05]  /*19eb0*/  BRA `(.L_x_9055) ;  /* 0xffffffa400f87947 */ /* 0x000fea000383ffff */
.L_x_8929:
[----:B-1----:R1:W2:Y:S02]  /*19ec0*/  SYNCS.PHASECHK.TRANS64.TRYWAIT P1, [R8+URZ+0x19ca0], R7 ;  /* 0x019ca007080075a7 */ /* 0x0022a4000802017f */
[----:B--2---:R-:W-:Y:S05]  /*19ed0*/  @!P1 NANOSLEEP.SYNCS 0x989680 ;  /* 0x009896800000995d */ /* 0x004fea0003900000 */
[----:B------:R-:W2:Y:S02]  /*19ee0*/  @!P1 SYNCS.PHASECHK.TRANS64 P1, [R8+URZ+0x19ca0], R7 ;  /* 0x019ca007080095a7 */ /* 0x000ea4000802007f */
[----:B--2---:R-:W-:Y:S05]  /*19ef0*/  @!P1 BRA `(.L_x_8929) ;  /* 0xfffffffc00f09947 */ /* 0x004fea000383ffff */
[----:B------:R-:W-:Y:S05]  /*19f00*/  BRA `(.L_x_9056) ;  /* 0xffffffac00387947 */ /* 0x000fea000383ffff */
.L_x_8936:
[----:B--2---:R2:W3:Y:S02]  /*19f10*/  SYNCS.PHASECHK.TRANS64.TRYWAIT P1, [R8+URZ+0x19cc0], R7 ;  /* 0x019cc007080075a7 */ /* 0x0044e4000802017f */
[----:B---3--:R-:W-:Y:S05]  /*19f20*/  @!P1 NANOSLEEP.SYNCS 0x989680 ;  /* 0x009896800000995d */ /* 0x008fea0003900000 */
[----:B------:R-:W3:Y:S02]  /*19f30*/  @!P1 SYNCS.PHASECHK.TRANS64 P1, [R8+URZ+0x19cc0], R7 ;  /* 0x019cc007080095a7 */ /* 0x000ee4000802007f */
[----:B---3--:R-:W-:Y:S05]  /*19f40*/  @!P1 BRA `(.L_x_8936) ;  /* 0xfffffffc00f09947 */ /* 0x008fea000383ffff */
[----:B------:R-:W-:Y:S05]  /*19f50*/  BRA `(.L_x_9057) ;  /* 0xffffffb000307947 */ /* 0x000fea000383ffff */
.L_x_8953:
[----:B------:R-:W3:Y:S01]  /*19f60*/  S2R R21, SR_TID.X ;  /* 0x0000000000157919 */ /* 0x000ee20000002100 */
[----:B------:R-:W-:Y:S01]  /*19f70*/  BSSY B0, `(.L_x_9058) ;  /* 0x000000a000007945 */ /* 0x000fe20003800000 */
[----:B------:R-:W-:Y:S02]  /*19f80*/  IMAD.MOV.U32 R12, RZ, RZ, RZ ;  /* 0x000000ffff0c7224 */ /* 0x000fe400078e00ff */
[----:B0-----:R-:W-:Y:S02]  /*19f90*/  IMAD.MOV.U32 R11, RZ, RZ, 0x1f ;  /* 0x0000001fff0b7424 */ /* 0x001fe400078e00ff */
[----:B------:R-:W-:Y:S01]  /*19fa0*/  IMAD.MOV.U32 R15, RZ, RZ, -0x1 ;  /* 0xffffffffff0f7424 */ /* 0x000fe200078e00ff */
[----:B---3--:R-:W-:-:S04]  /*19fb0*/  SHF.R.U32.HI R21, RZ, 0x5, R21 ;  /* 0x00000005ff157819 */ /* 0x008fc80000011615 */
[----:B------:R-:W-:-:S05]  /*19fc0*/  LOP3.LUT R21, R21, 0x3, RZ, 0xc0, !PT ;  /* 0x0000000315157812 */ /* 0x000fca00078ec0ff */
[----:B------:R-:W-:-:S07]  /*19fd0*/  IMAD.MOV.U32 R13, RZ, RZ, R21 ;  /* 0x000000ffff0d7224 */ /* 0x000fce00078e0015 */
[----:B-12-4-:R-:W-:Y:S05]  /*19fe0*/  WARPSYNC.COLLECTIVE R15, `(.L_x_9059) ;  /* 0x000000000f087348 */ /* 0x016fea0003c00000 */
[----:B------:R0:W3:Y:S02]  /*19ff0*/  SHFL.IDX P6, R14, R13, R12, R11 ;  /* 0x0000000c0d0e7389 */ /* 0x0000e400000c000b */
[----:B01234-:R-:W-:Y:S01]  /*1a000*/  ENDCOLLECTIVE ;  /* 0x000000000000791b */ /* 0x01ffe20003800000 */
.L_x_9059:
[----:B------:R-:W-:Y:S05]  /*1a010*/  BSYNC B0 ;  /* 0x0000000000007941 */ /* 0x000fea0003800000 */
.L_x_9058:
[----:B------:R-:W-:Y:S05]  /*1a020*/  BRA `(.L_x_9060) ;  /* 0xffffffbc00307947 */ /* 0x000fea000383ffff */
.L_x_8955:
[----:B------:R-:W-:Y:S01]  /*1a030*/  BSSY B0, `(.L_x_9061) ;  /* 0x0000006000007945 */ /* 0x000fe20003800000 */
[----:B------:R-:W-:-:S07]  /*1a040*/  IMAD.MOV.U32 R15, RZ, RZ, -0x1 ;  /* 0xffffffffff0f7424 */ /* 0x000fce00078e00ff */
[----:B012-4-:R-:W-:Y:S05]  /*1a050*/  WARPSYNC.COLLECTIVE R15, `(.L_x_9062) ;  /* 0x000000000f0c7348 */ /* 0x017fea0003c00000 */
[----:B------:R-:W-:Y:S02]  /*1a060*/  ELECT P6, UR62, PT ;  /* 0x00000000003e782f */ /* 0x000fe400038c0000 */
[----:B------:R-:W-:Y:S01]  /*1a070*/  MOV R14, UR62 ;  /* 0x0000003e000e7c02 */ /* 0x000fe20008000f00 */
[----:B012-4-:R-:W-:Y:S10]  /*1a080*/  ENDCOLLECTIVE ;  /* 0x000000000000791b */ /* 0x017ff40003800000 */
.L_x_9062:
[----:B------:R-:W-:Y:S05]  /*1a090*/  BSYNC B0 ;  /* 0x0000000000007941 */ /* 0x000fea0003800000 */
.L_x_9061:
[----:B------:R-:W-:Y:S05]  /*1a0a0*/  BRA `(.L_x_9063) ;  /* 0xffffffbc00387947 */ /* 0x000fea000383ffff */
.L_x_8957:
[----:B0-----:R0:W3:Y:S02]  /*1a0b0*/  SYNCS.PHASECHK.TRANS64.TRYWAIT P0, [R4+URZ+0x19c80], R3 ;  /* 0x019c8003040075a7 */ /* 0x0010e4000800017f */
[----:B---3--:R-:W-:Y:S05]  /*1a0c0*/  @!P0 NANOSLEEP.SYNCS 0x989680 ;  /* 0x009896800000895d */ /* 0x008fea0003900000 */
[----:B------:R-:W3:Y:S02]  /*1a0d0*/  @!P0 SYNCS.PHASECHK.TRANS64 P0, [R4+URZ+0x19c80], R3 ;  /* 0x019c8003040085a7 */ /* 0x000ee4000800007f */
[----:B---3--:R-:W-:Y:S05]  /*1a0e0*/  @!P0 BRA `(.L_x_8957) ;  /* 0xfffffffc00f08947 */ /* 0x008fea000383ffff */
[----:B------:R-:W-:Y:S05]  /*1a0f0*/  BRA `(.L_x_9064) ;  /* 0xffffffbc009c7947 */ /* 0x000fea000383ffff */
.L_x_8959:
[----:B-1----:R1:W3:Y:S02]  /*1a100*/  SYNCS.PHASECHK.TRANS64.TRYWAIT P0, [R4+URZ+0x19c40], R3 ;  /* 0x019c4003040075a7 */ /* 0x0022e4000800017f */
[----:B---3--:R-:W-:Y:S05]  /*1a110*/  @!P0 NANOSLEEP.SYNCS 0x989680 ;  /* 0x009896800000895d */ /* 0x008fea0003900000 */
[----:B------:R-:W3:Y:S02]  /*1a120*/  @!P0 SYNCS.PHASECHK.TRANS64 P0, [R4+URZ+0x19c40], R3 ;  /* 0x019c4003040085a7 */ /* 0x000ee4000800007f */
[----:B---3--:R-:W-:Y:S05]  /*1a130*/  @!P0 BRA `(.L_x_8959) ;  /* 0xfffffffc00f08947 */ /* 0x008fea000383ffff */
[----:B------:R-:W-:Y:S05]  /*1a140*/  BRA `(.L_x_9065) ;  /* 0xffffffc000187947 */ /* 0x000fea000383ffff */
.L_x_8963:
[----:B------:R-:W-:Y:S02]  /*1a150*/  IMAD.MOV.U32 R13, RZ, RZ, R4 ;  /* 0x000000ffff0d7224 */ /* 0x000fe400078e0004 */
[----:B------:R-:W-:Y:S02]  /*1a160*/  IMAD.MOV.U32 R12, RZ, RZ, RZ ;  /* 0x000000ffff0c7224 */ /* 0x000fe400078e00ff */
[----:B------:R-:W-:Y:S02]  /*1a170*/  IMAD.MOV.U32 R11, RZ, RZ, 0x1e1f ;  /* 0x00001e1fff0b7424 */ /* 0x000fe400078e00ff */
[----:B------:R-:W-:Y:S02]  /*1a180*/  IMAD.MOV.U32 R15, RZ, RZ, -0x1 ;  /* 0xffffffffff0f7424 */ /* 0x000fe400078e00ff */
[----:B-----5:R-:W-:Y:S02]  /*1a190*/  IMAD R0, R21, R9, RZ ;  /* 0x0000000915007224 */ /* 0x020fe400078e02ff */
[----:B------:R-:W-:-:S07]  /*1a1a0*/  IMAD R17, R17, 0xc0, R20 ;  /* 0x000000c011117824 */ /* 0x000fce00078e0214 */
[----:B------:R-:W-:Y:S05]  /*1a1b0*/  WARPSYNC.COLLECTIVE R15, `(.L_x_9066) ;  /* 0x000000000f087348 */ /* 0x000fea0003c00000 */
[----:B------:R0:W1:Y:S02]  /*1a1c0*/  SHFL.IDX P6, R14, R13, R12, R11 ;  /* 0x0000000c0d0e7389 */ /* 0x00006400000c000b */
[----:B01----:R-:W-:Y:S01]  /*1a1d0*/  ENDCOLLECTIVE ;  /* 0x000000000000791b */ /* 0x003fe20003800000 */
.L_x_9066:
[----:B------:R-:W-:Y:S02]  /*1a1e0*/  ISETP.GE.AND P4, PT, R17, R0, PT ;  /* 0x000000001100720c */ /* 0x000fe40003f86270 */
[----:B------:R-:W-:Y:S01]  /*1a1f0*/  MOV R13, R6 ;  /* 0x00000006000d7202 */ /* 0x000fe20000000f00 */
[----:B------:R-:W-:-:S10]  /*1a200*/  IMAD.MOV.U32 R3, RZ, RZ, R14 ;  /* 0x000000ffff037224 */ /* 0x000fd400078e000e */
[----:B------:R-:W-:Y:S05]  /*1a210*/  WARPSYNC.COLLECTIVE R15, `(.L_x_9067) ;  /* 0x000000000f087348 */ /* 0x000fea0003c00000 */
[----:B------:R0:W1:Y:S02]  /*1a220*/  SHFL.IDX P6, R14, R13, R12, R11 ;  /* 0x0000000c0d0e7389 */ /* 0x00006400000c000b */
[----:B01----:R-:W-:Y:S01]  /*1a230*/  ENDCOLLECTIVE ;  /* 0x000000000000791b */ /* 0x003fe20003800000 */
.L_x_9067:
[----:B------:R-:W-:Y:S02]  /*1a240*/  IMAD.MOV.U32 R13, RZ, RZ, R4 ;  /* 0x000000ffff0d7224 */ /* 0x000fe400078e0004 */
[----:B------:R-:W-:Y:S02]  /*1a250*/  IMAD.MOV.U32 R12, RZ, RZ, 0x1 ;  /* 0x00000001ff0c7424 */ /* 0x000fe400078e00ff */
[----:B------:R-:W-:-:S07]  /*1a260*/  IMAD.MOV.U32 R2, RZ, RZ, R14 ;  /* 0x000000ffff027224 */ /* 0x000fce00078e000e */
[----:B------:R-:W-:Y:S05]  /*1a270*/  WARPSYNC.COLLECTIVE R15, `(.L_x_9068) ;  /* 0x000000000f087348 */ /* 0x000fea0003c00000 */
[----:B------:R0:W1:Y:S02]  /*1a280*/  SHFL.IDX P6, R14, R13, R12, R11 ;  /* 0x0000000c0d0e7389 */ /* 0x00006400000c000b */
[----:B01----:R-:W-:Y:S01]  /*1a290*/  ENDCOLLECTIVE ;  /* 0x000000000000791b */ /* 0x003fe20003800000 */
.L_x_9068:
[----:B------:R-:W-:-:S05]  /*1a2a0*/  @!P4 IADD3 R2, P3, R10, R2, RZ ;  /* 0x000000020a02c210 */ /* 0x000fca0007f7e0ff */
[----:B------:R-:W-:-:S05]  /*1a2b0*/  @!P4 IMAD.X R3, RZ, RZ, R3, P3 ;  /* 0x000000ffff03c224 */ /* 0x000fca00018e0603 */
        /* <DEDUP_REMOVED lines=11> */
.L_x_9069:
[----:B------:R-:W-:-:S05]  /*1a370*/  VIADD R3, R17, 0x40 ;  /* 0x0000004011037836 */ /* 0x000fca0000000000 */
[----:B------:R-:W-:Y:S01]  /*1a380*/  ISETP.GE.AND P4, PT, R3, R0, PT ;  /* 0x000000000300720c */ /* 0x000fe20003f86270 */
[----:B------:R-:W-:Y:S02]  /*1a390*/  IMAD.MOV.U32 R13, RZ, RZ, R5 ;  /* 0x000000ffff0d7224 */ /* 0x000fe400078e0005 */
[----:B------:R-:W-:Y:S02]  /*1a3a0*/  IMAD.MOV.U32 R12, RZ, RZ, RZ ;  /* 0x000000ffff0c7224 */ /* 0x000fe400078e00ff */
[----:B------:R-:W-:-:S08]  /*1a3b0*/  IMAD.MOV.U32 R6, RZ, RZ, R14 ;  /* 0x000000ffff067224 */ /* 0x000fd000078e000e */
[----:B------:R-:W-:Y:S05]  /*1a3c0*/  WARPSYNC.COLLECTIVE R15, `(.L_x_9070) ;  /* 0x000000000f087348 */ /* 0x000fea0003c00000 */
[----:B------:R0:W1:Y:S02]  /*1a3d0*/  SHFL.IDX P6, R14, R13, R12, R11 ;  /* 0x0000000c0d0e7389 */ /* 0x00006400000c000b */
[----:B01----:R-:W-:Y:S01]  /*1a3e0*/  ENDCOLLECTIVE ;  /* 0x000000000000791b */ /* 0x003fe20003800000 */
.L_x_9070:
[----:B------:R-:W-:-:S05]  /*1a3f0*/  @!P4 IADD3 R2, P3, R10, R6, RZ ;  /* 0x000000060a02c210 */ /* 0x000fca0007f7e0ff */
[----:B------:R-:W-:-:S05]  /*1a400*/  @!P4 IMAD.X R3, RZ, RZ, R4, P3 ;  /* 0x000000ffff03c224 */ /* 0x000fca00018e0604 */
[----:B------:R-:W-:Y:S01]  /*1a410*/  @!PT LDS RZ, [RZ] ;  /* 0x00000000fffff984 */ /* 0x000fe20000000800 */
[----:B------:R-:W-:Y:S01]  /*1a420*/  @!PT LDS RZ, [RZ] ;  /* 0x00000000fffff984 */ /* 0x000fe20000000800 */
[----:B------:R-:W-:Y:S01]  /*1a430*/  @!PT LDS RZ, [RZ] ;  /* 0x00000000fffff984 */ /* 0x000fe20000000800 */
[----:B------:R-:W-:Y:S01]  /*1a440*/  @!P4 LDGSTS.E.BYPASS.LTC128B.128 [R8+0xf800], desc[UR42][R2.64], !P2 ;  /* 0x0f8000000208cfae */ /* 0x000fe2000d101d6a */
[----:B------:R-:W-:-:S03]  /*1a450*/  IMAD.MOV.U32 R13, RZ, RZ, R7 ;  /* 0x000000ffff0d7224 */ /* 0x000fc600078e0007 */
[----:B------:R-:W-:Y:S04]  /*1a460*/  @!P4 LDGSTS.E.BYPASS.LTC128B.128 [R8+0x11000], desc[UR42][R2.64+0x20], !P1 ;  /* 0x110000200208cfae */ /* 0x000fe8000c901d6a */
[----:B------:R0:W-:Y:S02]  /*1a470*/  @!P4 LDGSTS.E.BYPASS.LTC128B.128 [R8+0x12800], desc[UR42][R2.64+0x40], !P0 ;  /* 0x128000400208cfae */ /* 0x0001e4000c101d6a */
[----:B0-----:R-:W-:-:S07]  /*1a480*/  MOV R3, R14 ;  /* 0x0000000e00037202 */ /* 0x001fce0000000f00 */
[----:B------:R-:W-:Y:S05]  /*1a490*/  WARPSYNC.COLLECTIVE R15, `(.L_x_9071) ;  /* 0x000000000f087348 */ /* 0x000fea0003c00000 */
[----:B------:R0:W1:Y:S02]  /*1a4a0*/  SHFL.IDX P6, R14, R13, R12, R11 ;  /* 0x0000000c0d0e7389 */ /* 0x00006400000c000b */
[----:B01----:R-:W-:Y:S01]  /*1a4b0*/  ENDCOLLECTIVE ;  /* 0x000000000000791b */ /* 0x003fe20003800000 */
.L_x_9071:
[----:B------:R-:W-:Y:S01]  /*1a4c0*/  IMAD.MOV.U32 R2, RZ, RZ, R14 ;  /* 0x000000ffff027224 */ /* 0x000fe200078e000e */
[----:B------:R-:W-:Y:S06]  /*1a4d0*/  BRA `(.L_x_9072) ;  /* 0xffffffc800147947 */ /* 0x000fec000383ffff */
.L_x_8968:
[----:B--2---:R2:W3:Y:S02]  /*1a4e0*/  SYNCS.PHASECHK.TRANS64.TRYWAIT P0, [R22+URZ+0x19c20], R0 ;  /* 0x019c2000160075a7 */ /* 0x0044e4000800017f */
[----:B---3--:R-:W-:Y:S05]  /*1a4f0*/  @!P0 NANOSLEEP.SYNCS 0x989680 ;  /* 0x009896800000895d */ /* 0x008fea0003900000 */
[----:B------:R-:W3:Y:S02]  /*1a500*/  @!P0 SYNCS.PHASECHK.TRANS64 P0, [R22+URZ+0x19c20], R0 ;  /* 0x019c2000160085a7 */ /* 0x000ee4000800007f */
[----:B---3--:R-:W-:Y:S05]  /*1a510*/  @!P0 BRA `(.L_x_8968) ;  /* 0xfffffffc00f08947 */ /* 0x008fea000383ffff */
[----:B------:R-:W-:Y:S05]  /*1a520*/  BRA `(.L_x_9073) ;  /* 0xffffffc800847947 */ /* 0x000fea000383ffff */
.L_x_8974:
[----:B0-----:R0:W1:Y:S02]  /*1a530*/  SYNCS.PHASECHK.TRANS64.TRYWAIT P0, [R6+URZ+0x19c80], R5 ;  /* 0x019c8005060075a7 */ /* 0x001064000800017f */
[----:B-1----:R-:W-:Y:S05]  /*1a540*/  @!P0 NANOSLEEP.SYNCS 0x989680 ;  /* 0x009896800000895d */ /* 0x002fea0003900000 */
[----:B------:R-:W1:Y:S02]  /*1a550*/  @!P0 SYNCS.PHASECHK.TRANS64 P0, [R6+URZ+0x19c80], R5 ;  /* 0x019c8005060085a7 */ /* 0x000e64000800007f */
[----:B-1----:R-:W-:Y:S05]  /*1a560*/  @!P0 BRA `(.L_x_8974) ;  /* 0xfffffffc00f08947 */ /* 0x002fea000383ffff */
[----:B------:R-:W-:Y:S05]  /*1a570*/  BRA `(.L_x_9074) ;  /* 0xffffffcc00387947 */ /* 0x000fea000383ffff */
.L_x_8981:
[----:B-1----:R1:W2:Y:S02]  /*1a580*/  SYNCS.PHASECHK.TRANS64.TRYWAIT P0, [R6+URZ+0x19c40], R5 ;  /* 0x019c4005060075a7 */ /* 0x0022a4000800017f */
[----:B--2---:R-:W-:Y:S05]  /*1a590*/  @!P0 NANOSLEEP.SYNCS 0x989680 ;  /* 0x009896800000895d */ /* 0x004fea0003900000 */
[----:B------:R-:W2:Y:S02]  /*1a5a0*/  @!P0 SYNCS.PHASECHK.TRANS64 P0, [R6+URZ+0x19c40], R5 ;  /* 0x019c4005060085a7 */ /* 0x000ea4000800007f */
[----:B--2---:R-:W-:Y:S05]  /*1a5b0*/  @!P0 BRA `(.L_x_8981) ;  /* 0xfffffffc00f08947 */ /* 0x004fea000383ffff */
[----:B------:R-:W-:Y:S05]  /*1a5c0*/  BRA `(.L_x_9075) ;  /* 0xffffffd000347947 */ /* 0x000fea000383ffff */
.L_x_8989:
[----:B-1----:R1:W2:Y:S02]  /*1a5d0*/  SYNCS.PHASECHK.TRANS64.TRYWAIT P0, [R3+URZ+0x19c70], R4 ;  /* 0x019c7004030075a7 */ /* 0x0022a4000800017f */
[----:B--2---:R-:W-:Y:S05]  /*1a5e0*/  @!P0 NANOSLEEP.SYNCS 0x989680 ;  /* 0x009896800000895d */ /* 0x004fea0003900000 */
[----:B------:R-:W2:Y:S02]  /*1a5f0*/  @!P0 SYNCS.PHASECHK.TRANS64 P0, [R3+URZ+0x19c70], R4 ;  /* 0x019c7004030085a7 */ /* 0x000ea4000800007f */
[----:B--2---:R-:W-:Y:S05]  /*1a600*/  @!P0 BRA `(.L_x_8989) ;  /* 0xfffffffc00f08947 */ /* 0x004fea000383ffff */
[----:B------:R-:W-:Y:S05]  /*1a610*/  BRA `(.L_x_9076) ;  /* 0xffffffd400487947 */ /* 0x000fea000383ffff */
.L_x_8991:
[----:B-1----:R1:W2:Y:S02]  /*1a620*/  SYNCS.PHASECHK.TRANS64.TRYWAIT P0, [R3+URZ+0x19c60], R4 ;  /* 0x019c6004030075a7 */ /* 0x0022a4000800017f */
[----:B--2---:R-:W-:Y:S05]  /*1a630*/  @!P0 NANOSLEEP.SYNCS 0x989680 ;  /* 0x009896800000895d */ /* 0x004fea0003900000 */
[----:B------:R-:W2:Y:S02]  /*1a640*/  @!P0 SYNCS.PHASECHK.TRANS64 P0, [R3+URZ+0x19c60], R4 ;  /* 0x019c6004030085a7 */ /* 0x000ea4000800007f */
[----:B--2---:R-:W-:Y:S05]  /*1a650*/  @!P0 BRA `(.L_x_8991) ;  /* 0xfffffffc00f08947 */ /* 0x004fea000383ffff */
[----:B------:R-:W-:Y:S05]  /*1a660*/  BRA `(.L_x_9077) ;  /* 0xffffffd400507947 */ /* 0x000fea000383ffff */
.L_x_8998:
[----:B-1----:R1:W2:Y:S02]  /*1a670*/  SYNCS.PHASECHK.TRANS64.TRYWAIT P1, [R0+URZ+0x19c70], R3 ;  /* 0x019c7003000075a7 */ /* 0x0022a4000802017f */
[----:B--2---:R-:W-:Y:S05]  /*1a680*/  @!P1 NANOSLEEP.SYNCS 0x989680 ;  /* 0x009896800000995d */ /* 0x004fea0003900000 */
[----:B------:R-:W2:Y:S02]  /*1a690*/  @!P1 SYNCS.PHASECHK.TRANS64 P1, [R0+URZ+0x19c70], R3 ;  /* 0x019c7003000095a7 */ /* 0x000ea4000802007f */
[----:B--2---:R-:W-:Y:S05]  /*1a6a0*/  @!P1 BRA `(.L_x_8998) ;  /* 0xfffffffc00f09947 */ /* 0x004fea000383ffff */
[----:B------:R-:W-:Y:S05]  /*1a6b0*/  BRA `(.L_x_9078) ;  /* 0xffffffd800f47947 */ /* 0x000fea000383ffff */
.L_x_9000:
[----:B-1----:R1:W2:Y:S02]  /*1a6c0*/  SYNCS.PHASECHK.TRANS64.TRYWAIT P1, [R0+URZ+0x19c60], R3 ;  /* 0x019c6003000075a7 */ /* 0x0022a4000802017f */
[----:B--2---:R-:W-:Y:S05]  /*1a6d0*/  @!P1 NANOSLEEP.SYNCS 0x989680 ;  /* 0x009896800000995d */ /* 0x004fea0003900000 */
[----:B------:R-:W2:Y:S02]  /*1a6e0*/  @!P1 SYNCS.PHASECHK.TRANS64 P1, [R0+URZ+0x19c60], R3 ;  /* 0x019c6003000095a7 */ /* 0x000ea4000802007f */
[----:B--2---:R-:W-:Y:S05]  /*1a6f0*/  @!P1 BRA `(.L_x_9000) ;  /* 0xfffffffc00f09947 */ /* 0x004fea000383ffff */
[----:B------:R-:W-:Y:S05]  /*1a700*/  BRA `(.L_x_9079) ;  /* 0xffffffd800f87947 */ /* 0x000fea000383ffff */
.L_x_9004:
[----:B------:R-:W-:Y:S01]  /*1a710*/  BSSY B0, `(.L_x_9080) ;  /* 0x0000008000007945 */ /* 0x000fe20003800000 */
[----:B------:R-:W-:Y:S02]  /*1a720*/  IMAD.MOV.U32 R13, RZ, RZ, R16 ;  /* 0x000000ffff0d7224 */ /* 0x000fe400078e0010 */
[----:B------:R-:W-:Y:S02]  /*1a730*/  IMAD.MOV.U32 R12, RZ, RZ, RZ ;  /* 0x000000ffff0c7224 */ /* 0x000fe400078e00ff */
[----:B0-----:R-:W-:Y:S02]  /*1a740*/  IMAD.MOV.U32 R11, RZ, RZ, 0x1f ;  /* 0x0000001fff0b7424 */ /* 0x001fe400078e00ff */
[----:B------:R-:W-:-:S07]  /*1a750*/  IMAD.MOV.U32 R15, RZ, RZ, -0x1 ;  /* 0xffffffffff0f7424 */ /* 0x000fce00078e00ff */
[----:B-12---:R-:W-:Y:S05]  /*1a760*/  WARPSYNC.COLLECTIVE R15, `(.L_x_9081) ;  /* 0x000000000f087348 */ /* 0x006fea0003c00000 */
[----:B------:R0:W3:Y:S02]  /*1a770*/  SHFL.IDX P6, R14, R13, R12, R11 ;  /* 0x0000000c0d0e7389 */ /* 0x0000e400000c000b */
[----:B0123--:R-:W-:Y:S01]  /*1a780*/  ENDCOLLECTIVE ;  /* 0x000000000000791b */ /* 0x00ffe20003800000 */
.L_x_9081:
[----:B------:R-:W-:Y:S05]  /*1a790*/  BSYNC B0 ;  /* 0x0000000000007941 */ /* 0x000fea0003800000 */
.L_x_9080:
        /* <DEDUP_REMOVED lines=9> */
.L_x_9082:
[----:B------:R-:W-:Y:S02]  /*1a830*/  ULDC UR4, c[0x0][0xc3c] ;  /* 0x00030f0000047ab9 */ /* 0x000fe40000000800 */
[----:B------:R-:W-:-:S13]  /*1a840*/  ISETP.GE.OR P1, PT, R5, UR4, !P0 ;  /* 0x0000000405007c0c */ /* 0x000fda000c726670 */
[----:B------:R-:W0:Y:S01]  /*1a850*/  @!P1 LDC.64 R2, c[0x0][0xc80] ;  /* 0x00032000ff029b82 */ /* 0x000e220000000a00 */
[----:B------:R-:W-:Y:S01]  /*1a860*/  IMAD.MOV.U32 R11, RZ, RZ, RZ ;  /* 0x000000ffff0b7224 */ /* 0x000fe200078e00ff */
[----:B------:R-:W-:Y:S01]  /*1a870*/  MOV R4, R14 ;  /* 0x0000000e00047202 */ /* 0x000fe20000000f00 */
        /* <DEDUP_REMOVED lines=13> */
.L_x_9083:
[----:B------:R-:W-:Y:S01]  /*1a950*/  IMAD.MOV.U32 R12, RZ, RZ, 0x2 ;  /* 0x00000002ff0c7424 */ /* 0x000fe200078e00ff */
[----:B------:R-:W-:-:S05]  /*1a960*/  SEL R5, R14, RZ, P1 ;  /* 0x000000ff0e057207 */ /* 0x000fca0000800000 */
[----:B------:R-:W-:-:S04]  /*1a970*/  IMAD.IADD R3, R2, 0x1, R5 ;  /* 0x0000000102037824 */ /* 0x000fc800078e0205 */
[----:B------:R-:W-:-:S07]  /*1a980*/  IMAD.MOV.U32 R13, RZ, RZ, R3 ;  /* 0x000000ffff0d7224 */ /* 0x000fce00078e0003 */
[----:B------:R-:W-:Y:S05]  /*1a990*/  WARPSYNC.COLLECTIVE R15, `(.L_x_9084) ;  /* 0x000000000f087348 */ /* 0x000fea0003c00000 */
[----:B------:R0:W1:Y:S02]  /*1a9a0*/  SHFL.UP P6, R14, R13, R12, R11 ;  /* 0x0400000c0d0e7389 */ /* 0x00006400000c000b */
[----:B01----:R-:W-:Y:S01]  /*1a9b0*/  ENDCOLLECTIVE ;  /* 0x000000000000791b */ /* 0x003fe20003800000 */
.L_x_9084:
[----:B------:R-:W-:Y:S01]  /*1a9c0*/  IMAD.MOV.U32 R12, RZ, RZ, 0x4 ;  /* 0x00000004ff0c7424 */ /* 0x000fe200078e00ff */
[----:B------:R-:W-:-:S05]  /*1a9d0*/  SEL R14, R14, RZ, P2 ;  /* 0x000000ff0e0e7207 */ /* 0x000fca0001000000 */
[----:B------:R-:W-:-:S04]  /*1a9e0*/  IMAD.IADD R3, R3, 0x1, R14 ;  /* 0x0000000103037824 */ /* 0x000fc800078e020e */
[----:B------:R-:W-:-:S07]  /*1a9f0*/  IMAD.MOV.U32 R13, RZ, RZ, R3 ;  /* 0x000000ffff0d7224 */ /* 0x000fce00078e0003 */
[----:B------:R-:W-:Y:S05]  /*1aa00*/  WARPSYNC.COLLECTIVE R15, `(.L_x_9085) ;  /* 0x000000000f087348 */ /* 0x000fea0003c00000 */
[----:B------:R0:W1:Y:S02]  /*1aa10*/  SHFL.UP P6, R14, R13, R12, R11 ;  /* 0x0400000c0d0e7389 */ /* 0x00006400000c000b */
[----:B01----:R-:W-:Y:S01]  /*1aa20*/  ENDCOLLECTIVE ;  /* 0x000000000000791b */ /* 0x003fe20003800000 */
.L_x_9085:
[----:B------:R-:W-:Y:S01]  /*1aa30*/  IMAD.MOV.U32 R12, RZ, RZ, 0x8 ;  /* 0x00000008ff0c7424 */ /* 0x000fe200078e00ff */
[----:B------:R-:W-:-:S04]  /*1aa40*/  SEL R14, R14, RZ, P3 ;  /* 0x000000ff0e0e7207 */ /* 0x000fc80001800000 */
[----:B------:R-:W-:-:S05]  /*1aa50*/  IADD3 R3, R3, R14, RZ ;  /* 0x0000000e03037210 */ /* 0x000fca0007ffe0ff */
[----:B------:R-:W-:-:S07]  /*1aa60*/  IMAD.MOV.U32 R13, RZ, RZ, R3 ;  /* 0x000000ffff0d7224 */ /* 0x000fce00078e0003 */
[----:B------:R-:W-:Y:S05]  /*1aa70*/  WARPSYNC.COLLECTIVE R15, `(.L_x_9086) ;  /* 0x000000000f087348 */ /* 0x000fea0003c00000 */
[----:B------:R0:W1:Y:S02]  /*1aa80*/  SHFL.UP P6, R14, R13, R12, R11 ;  /* 0x0400000c0d0e7389 */ /* 0x00006400000c000b */
[----:B01----:R-:W-:Y:S01]  /*1aa90*/  ENDCOLLECTIVE ;  /* 0x000000000000791b */ /* 0x003fe20003800000 */
.L_x_9086:
[----:B------:R-:W-:Y:S01]  /*1aaa0*/  IMAD.MOV.U32 R12, RZ, RZ, 0x10 ;  /* 0x00000010ff0c7424 */ /* 0x000fe200078e00ff */
[----:B------:R-:W-:-:S05]  /*1aab0*/  SEL R14, R14, RZ, P4 ;  /* 0x000000ff0e0e7207 */ /* 0x000fca0002000000 */
[----:B------:R-:W-:-:S04]  /*1aac0*/  IMAD.IADD R3, R3, 0x1, R14 ;  /* 0x0000000103037824 */ /* 0x000fc800078e020e */
[----:B------:R-:W-:-:S07]  /*1aad0*/  IMAD.MOV.U32 R13, RZ, RZ, R3 ;  /* 0x000000ffff0d7224 */ /* 0x000fce00078e0003 */
[----:B------:R-:W-:Y:S05]  /*1aae0*/  WARPSYNC.COLLECTIVE R15, `(.L_x_9087) ;  /* 0x000000000f087348 */ /* 0x000fea0003c00000 */
[----:B------:R0:W1:Y:S02]  /*1aaf0*/  SHFL.UP P6, R14, R13, R12, R11 ;  /* 0x0400000c0d0e7389 */ /* 0x00006400000c000b */
[----:B01----:R-:W-:Y:S01]  /*1ab00*/  ENDCOLLECTIVE ;  /* 0x000000000000791b */ /* 0x003fe20003800000 */
.L_x_9087:
[----:B------:R-:W-:Y:S02]  /*1ab10*/  IMAD.MOV.U32 R12, RZ, RZ, 0x1f ;  /* 0x0000001fff0c7424 */ /* 0x000fe400078e00ff */
[----:B------:R-:W-:Y:S01]  /*1ab20*/  IMAD.MOV.U32 R11, RZ, RZ, 0x1f ;  /* 0x0000001fff0b7424 */ /* 0x000fe200078e00ff */
[----:B------:R-:W-:-:S05]  /*1ab30*/  SEL R14, R14, RZ, P5 ;  /* 0x000000ff0e0e7207 */ /* 0x000fca0002800000 */
[----:B------:R-:W-:-:S04]  /*1ab40*/  IMAD.IADD R3, R3, 0x1, R14 ;  /* 0x0000000103037824 */ /* 0x000fc800078e020e */
[----:B------:R-:W-:-:S07]  /*1ab50*/  IMAD.MOV.U32 R13, RZ, RZ, R3 ;  /* 0x000000ffff0d7224 */ /* 0x000fce00078e0003 */
[----:B------:R-:W-:Y:S05]  /*1ab60*/  WARPSYNC.COLLECTIVE R15, `(.L_x_9088) ;  /* 0x000000000f087348 */ /* 0x000fea0003c00000 */
[----:B------:R0:W1:Y:S02]  /*1ab70*/  SHFL.IDX P6, R14, R13, R12, R11 ;  /* 0x0000000c0d0e7389 */ /* 0x00006400000c000b */
[----:B01----:R-:W-:Y:S01]  /*1ab80*/  ENDCOLLECTIVE ;  /* 0x000000000000791b */ /* 0x003fe20003800000 */
.L_x_9088:
[----:B------:R-:W-:Y:S05]  /*1ab90*/  BRA `(.L_x_9089) ;  /* 0xffffffdc00cc7947 */ /* 0x000fea000383ffff */
.L_x_9009:
[----:B------:R-:W-:Y:S01]  /*1aba0*/  BSSY B0, `(.L_x_9090) ;  /* 0x0000008000007945 */ /* 0x000fe20003800000 */
[----:B-----5:R-:W-:Y:S01]  /*1abb0*/  IMAD.MOV.U32 R13, RZ, RZ, R2 ;  /* 0x000000ffff0d7224 */ /* 0x020fe200078e0002 */
[----:B0-----:R-:W-:Y:S01]  /*1abc0*/  MOV R11, RZ ;  /* 0x000000ff000b7202 */ /* 0x001fe20000000f00 */
[----:B------:R-:W-:Y:S02]  /*1abd0*/  IMAD.MOV.U32 R12, RZ, RZ, 0x1 ;  /* 0x00000001ff0c7424 */ /* 0x000fe400078e00ff */
[----:B------:R-:W-:-:S07]  /*1abe0*/  IMAD.MOV.U32 R15, RZ, RZ, -0x1 ;  /* 0xffffffffff0f7424 */ /* 0x000fce00078e00ff */
[----:B-123--:R-:W-:Y:S05]  /*1abf0*/  WARPSYNC.COLLECTIVE R15, `(.L_x_9091) ;  /* 0x000000000f087348 */ /* 0x00efea0003c00000 */
[----:B------:R0:W4:Y:S02]  /*1ac00*/  SHFL.UP P6, R14, R13, R12, R11 ;  /* 0x0400000c0d0e7389 */ /* 0x00012400000c000b */
[----:B01234-:R-:W-:Y:S01]  /*1ac10*/  ENDCOLLECTIVE ;  /* 0x000000000000791b */ /* 0x01ffe20003800000 */
.L_x_9091:
[----:B------:R-:W-:Y:S05]  /*1ac20*/  BSYNC B0 ;  /* 0x0000000000007941 */ /* 0x000fea0003800000 */
.L_x_9090:
[----:B------:R-:W-:Y:S01]  /*1ac30*/  SEL R3, R14, RZ, P1 ;  /* 0x000000ff0e037207 */ /* 0x000fe20000800000 */
[----:B------:R-:W-:Y:S02]  /*1ac40*/  IMAD.MOV.U32 R12, RZ, RZ, 0x2 ;  /* 0x00000002ff0c7424 */ /* 0x000fe400078e00ff */
[----:B------:R-:W-:Y:S02]  /*1ac50*/  IMAD.MOV.U32 R11, RZ, RZ, RZ ;  /* 0x000000ffff0b7224 */ /* 0x000fe400078e00ff */
[----:B------:R-:W-:Y:S02]  /*1ac60*/  IMAD.IADD R3, R2, 0x1, R3 ;  /* 0x0000000102037824 */ /* 0x000fe400078e0203 */
[----:B------:R-:W-:Y:S02]  /*1ac70*/  IMAD.MOV.U32 R15, RZ, RZ, -0x1 ;  /* 0xffffffffff0f7424 */ /* 0x000fe400078e00ff */
[----:B------:R-:W-:-:S07]  /*1ac80*/  IMAD.MOV.U32 R13, RZ, RZ, R3 ;  /* 0x000000ffff0d7224 */ /* 0x000fce00078e0003 */
[----:B------:R-:W-:Y:S05]  /*1ac90*/  WARPSYNC.COLLECTIVE R15, `(.L_x_9092) ;  /* 0x000000000f087348 */ /* 0x000fea0003c00000 */
[----:B------:R0:W1:Y:S02]  /*1aca0*/  SHFL.UP P6, R14, R13, R12, R11 ;  /* 0x0400000c0d0e7389 */ /* 0x00006400000c000b */
[----:B01----:R-:W-:Y:S01]  /*1acb0*/  ENDCOLLECTIVE ;  /* 0x000000000000791b */ /* 0x003fe20003800000 */
.L_x_9092:
[----:B------:R-:W-:Y:S01]  /*1acc0*/  IMAD.MOV.U32 R12, RZ, RZ, 0x4 ;  /* 0x00000004ff0c7424 */ /* 0x000fe200078e00ff */
[----:B------:R-:W-:-:S05]  /*1acd0*/  SEL R14, R14, RZ, P2 ;  /* 0x000000ff0e0e7207 */ /* 0x000fca0001000000 */
[----:B------:R-:W-:-:S04]  /*1ace0*/  IMAD.IADD R3, R3, 0x1, R14 ;  /* 0x0000000103037824 */ /* 0x000fc800078e020e */
[----:B------:R-:W-:-:S07]  /*1acf0*/  IMAD.MOV.U32 R13, RZ, RZ, R3 ;  /* 0x000000ffff0d7224 */ /* 0x000fce00078e0003 */
[----:B------:R-:W-:Y:S05]  /*1ad00*/  WARPSYNC.COLLECTIVE R15, `(.L_x_9093) ;  /* 0x000000000f087348 */ /* 0x000fea0003c00000 */
[----:B------:R0:W1:Y:S02]  /*1ad10*/  SHFL.UP P6, R14, R13, R12, R11 ;  /* 0x0400000c0d0e7389 */ /* 0x00006400000c000b */
[----:B01----:R-:W-:Y:S01]  /*1ad20*/  ENDCOLLECTIVE ;  /* 0x000000000000791b */ /* 0x003fe20003800000 */
.L_x_9093:
[----:B------:R-:W-:Y:S02]  /*1ad30*/  MOV R12, 0x8 ;  /* 0x00000008000c7802 */ /* 0x000fe40000000f00 */
[----:B------:R-:W-:-:S05]  /*1ad40*/  SEL R14, R14, RZ, P3 ;  /* 0x000000ff0e0e7207 */ /* 0x000fca0001800000 */
[----:B------:R-:W-:-:S04]  /*1ad50*/  IMAD.IADD R3, R3, 0x1, R14 ;  /* 0x0000000103037824 */ /* 0x000fc800078e020e */
[----:B------:R-:W-:-:S07]  /*1ad60*/  IMAD.MOV.U32 R13, RZ, RZ, R3 ;  /* 0x000000ffff0d7224 */ /* 0x000fce00078e0003 */
[----:B------:R-:W-:Y:S05]  /*1ad70*/  WARPSYNC.COLLECTIVE R15, `(.L_x_9094) ;  /* 0x000000000f087348 */ /* 0x000fea0003c00000 */
[----:B------:R0:W1:Y:S02]  /*1ad80*/  SHFL.UP P6, R14, R13, R12, R11 ;  /* 0x0400000c0d0e7389 */ /* 0x00006400000c000b */
[----:B01----:R-:W-:Y:S01]  /*1ad90*/  ENDCOLLECTIVE ;  /* 0x000000000000791b */ /* 0x003fe20003800000 */
.L_x_9094:
[----:B------:R-:W-:Y:S01]  /*1ada0*/  IMAD.MOV.U32 R12, RZ, RZ, 0x10 ;  /* 0x00000010ff0c7424 */ /* 0x000fe200078e00ff */
[----:B------:R-:W-:-:S05]  /*1adb0*/  SEL R14, R14, RZ, P4 ;  /* 0x000000ff0e0e7207 */ /* 0x000fca0002000000 */
[----:B------:R-:W-:-:S04]  /*1adc0*/  IMAD.IADD R3, R3, 0x1, R14 ;  /* 0x0000000103037824 */ /* 0x000fc800078e020e */
[----:B------:R-:W-:-:S07]  /*1add0*/  IMAD.MOV.U32 R13, RZ, RZ, R3 ;  /* 0x000000ffff0d7224 */ /* 0x000fce00078e0003 */
[----:B------:R-:W-:Y:S05]  /*1ade0*/  WARPSYNC.COLLECTIVE R15, `(.L_x_9095) ;  /* 0x000000000f087348 */ /* 0x000fea0003c00000 */
[----:B------:R0:W1:Y:S02]  /*1adf0*/  SHFL.UP P6, R14, R13, R12, R11 ;  /* 0x0400000c0d0e7389 */ /* 0x00006400000c000b */
[----:B01----:R-:W-:Y:S01]  /*1ae00*/  ENDCOLLECTIVE ;  /* 0x000000000000791b */ /* 0x003fe20003800000 */
.L_x_9095:
        /* <DEDUP_REMOVED lines=8> */
.L_x_9096:
[----:B------:R-:W-:Y:S05]  /*1ae90*/  BRA `(.L_x_9097) ;  /* 0xffffffdc00a87947 */ /* 0x000fea000383ffff */
.L_x_9011:
[----:B------:R-:W-:Y:S01]  /*1aea0*/  BSSY B0, `(.L_x_9098) ;  /* 0x0000006000007945 */ /* 0x000fe20003800000 */
[----:B------:R-:W-:Y:S01]  /*1aeb0*/  PLOP3.LUT P6, PT, P6, PT, PT, 0x8, 0x0 ;  /* 0x000000000000781c */ /* 0x000fe200037ce170 */
[----:B------:R-:W-:-:S12]  /*1aec0*/  IMAD.MOV.U32 R15, RZ, RZ, -0x1 ;  /* 0xffffffffff0f7424 */ /* 0x000fd800078e00ff */
[----:B012---:R-:W-:Y:S05]  /*1aed0*/  WARPSYNC.COLLECTIVE R15, `(.L_x_9099) ;  /* 0x000000000f087348 */ /* 0x007fea0003c00000 */
[----:B------:R-:W-:Y:S01]  /*1aee0*/  VOTE.ANY R14, PT, P6 ;  /* 0x00000000000e7806 */ /* 0x000fe200030e0100 */
[----:B012---:R-:W-:Y:S06]  /*1aef0*/  ENDCOLLECTIVE ;  /* 0x000000000000791b */ /* 0x007fec0003800000 */
.L_x_9099:
[----:B------:R-:W-:Y:S05]  /*1af00*/  BSYNC B0 ;  /* 0x0000000000007941 */ /* 0x000fea0003800000 */
.L_x_9098:
[----:B------:R-:W-:Y:S01]  /*1af10*/  IMAD.MOV.U32 R5, RZ, RZ, R14 ;  /* 0x000000ffff057224 */ /* 0x000fe200078e000e */
[----:B------:R-:W-:Y:S01]  /*1af20*/  MOV R11, 0x1f ;  /* 0x0000001f000b7802 */ /* 0x000fe20000000f00 */
[----:B------:R-:W-:Y:S02]  /*1af30*/  IMAD.MOV.U32 R13, RZ, RZ, R2 ;  /* 0x000000ffff0d7224 */ /* 0x000fe400078e0002 */
[----:B------:R-:W0:Y:S01]  /*1af40*/  POPC R4, R5 ;  /* 0x0000000500047309 */ /* 0x000e220000000000 */
[----:B------:R-:W-:Y:S02]  /*1af50*/  IMAD.MOV.U32 R15, RZ, RZ, -0x1 ;  /* 0xffffffffff0f7424 */ /* 0x000fe400078e00ff */
[----:B0-----:R-:W-:-:S07]  /*1af60*/  IMAD.MOV.U32 R12, RZ, RZ, R4 ;  /* 0x000000ffff0c7224 */ /* 0x001fce00078e0004 */
[----:B------:R-:W-:Y:S05]  /*1af70*/  WARPSYNC.COLLECTIVE R15, `(.L_x_9100) ;  /* 0x000000000f087348 */ /* 0x000fea0003c00000 */
[----:B------:R0:W1:Y:S02]  /*1af80*/  SHFL.IDX P6, R14, R13, R12, R11 ;  /* 0x0000000c0d0e7389 */ /* 0x00006400000c000b */
[----:B01----:R-:W-:Y:S01]  /*1af90*/  ENDCOLLECTIVE ;  /* 0x000000000000791b */ /* 0x003fe20003800000 */
.L_x_9100:
[----:B------:R-:W-:Y:S01]  /*1afa0*/  IMAD.MOV.U32 R17, RZ, RZ, R14 ;  /* 0x000000ffff117224 */ /* 0x000fe200078e000e */
[----:B------:R-:W-:Y:S06]  /*1afb0*/  BRA `(.L_x_9101) ;  /* 0xffffffdc00987947 */ /* 0x000fec000383ffff */
.L_x_9013:
[----:B------:R-:W-:Y:S01]  /*1afc0*/  BSSY B0, `(.L_x_9102) ;  /* 0x0000007000007945 */ /* 0x000fe20003800000 */
[----:B------:R-:W-:Y:S02]  /*1afd0*/  IMAD.MOV.U32 R13, RZ, RZ, R3 ;  /* 0x000000ffff0d7224 */ /* 0x000fe400078e0003 */
[----:B0-----:R-:W-:Y:S02]  /*1afe0*/  IMAD.MOV.U32 R11, RZ, RZ, 0x1f ;  /* 0x0000001fff0b7424 */ /* 0x001fe400078e00ff */
[----:B------:R-:W-:-:S07]  /*1aff0*/  IMAD.MOV.U32 R15, RZ, RZ, -0x1 ;  /* 0xffffffffff0f7424 */ /* 0x000fce00078e00ff */
[----:B-1234-:R-:W-:Y:S05]  /*1b000*/  WARPSYNC.COLLECTIVE R15, `(.L_x_9103) ;  /* 0x000000000f087348 */ /* 0x01efea0003c00000 */
[----:B------:R0:W0:Y:S02]  /*1b010*/  SHFL.IDX P6, R14, R13, R12, R11 ;  /* 0x0000000c0d0e7389 */ /* 0x00002400000c000b */
[----:B01234-:R-:W-:Y:S01]  /*1b020*/  ENDCOLLECTIVE ;  /* 0x000000000000791b */ /* 0x01ffe20003800000 */
.L_x_9103:
[----:B------:R-:W-:Y:S05]  /*1b030*/  BSYNC B0 ;  /* 0x0000000000007941 */ /* 0x000fea0003800000 */
.L_x_9102:
[----:B------:R-:W-:Y:S05]  /*1b040*/  BRA `(.L_x_9012) ;  /* 0xffffffdc00907947 */ /* 0x000fea000383ffff */
.L_x_9017:
[----:B0-----:R0:W1:Y:S02]  /*1b050*/  SYNCS.PHASECHK.TRANS64.TRYWAIT P0, [R9+URZ+0x19c20], R0 ;  /* 0x019c2000090075a7 */ /* 0x001064000800017f */
[----:B-1----:R-:W-:Y:S05]  /*1b060*/  @!P0 NANOSLEEP.SYNCS 0x989680 ;  /* 0x009896800000895d */ /* 0x002fea0003900000 */
[----:B------:R-:W1:Y:S02]  /*1b070*/  @!P0 SYNCS.PHASECHK.TRANS64 P0, [R9+URZ+0x19c20], R0 ;  /* 0x019c2000090085a7 */ /* 0x000e64000800007f */
[----:B-1----:R-:W-:Y:S05]  /*1b080*/  @!P0 BRA `(.L_x_9017) ;  /* 0xfffffffc00f08947 */ /* 0x002fea000383ffff */
[----:B------:R-:W-:Y:S05]  /*1b090*/  BRA `(.L_x_9104) ;  /* 0xffffffe0007c7947 */ /* 0x000fea000383ffff */
.L_x_9018:
        /* <DEDUP_REMOVED lines=8> */
[----:B0--3--:R-:W-:Y:S05]  /*1b120*/  WARPSYNC.COLLECTIVE R15, `(.L_x_9106) ;  /* 0x000000000f087348 */ /* 0x009fea0003c00000 */
[----:B------:R1:W2:Y:S02]  /*1b130*/  SHFL.IDX P6, R14, R13, R12, R11 ;  /* 0x0000000c0d0e7389 */ /* 0x0002a400000c000b */
[----:B0123--:R-:W-:Y:S01]  /*1b140*/  ENDCOLLECTIVE ;  /* 0x000000000000791b */ /* 0x00ffe20003800000 */
.L_x_9106:
[----:B------:R-:W-:Y:S05]  /*1b150*/  BSYNC B0 ;  /* 0x0000000000007941 */ /* 0x000fea0003800000 */
.L_x_9105:
[----:B------:R-:W-:Y:S05]  /*1b160*/  BRA `(.L_x_9107) ;  /* 0xffffffe000647947 */ /* 0x000fea000383ffff */
.L_x_9019:
[----:B------:R-:W-:Y:S01]  /*1b170*/  BSSY B0, `(.L_x_9108) ;  /* 0x0000006000007945 */ /* 0x000fe20003800000 */
[----:B------:R-:W-:-:S07]  /*1b180*/  IMAD.MOV.U32 R15, RZ, RZ, -0x1 ;  /* 0xffffffffff0f7424 */ /* 0x000fce00078e00ff */
[----:B0--3--:R-:W-:Y:S05]  /*1b190*/  WARPSYNC.COLLECTIVE R15, `(.L_x_9109) ;  /* 0x000000000f0c7348 */ /* 0x009fea0003c00000 */
[----:B------:R-:W-:Y:S02]  /*1b1a0*/  ELECT P6, UR62, PT ;  /* 0x00000000003e782f */ /* 0x000fe400038c0000 */
[----:B------:R-:W-:Y:S01]  /*1b1b0*/  MOV R14, UR62 ;  /* 0x0000003e000e7c02 */ /* 0x000fe20008000f00 */
[----:B0--3--:R-:W-:Y:S10]  /*1b1c0*/  ENDCOLLECTIVE ;  /* 0x000000000000791b */ /* 0x009ff40003800000 */
.L_x_9109:
[----:B------:R-:W-:Y:S05]  /*1b1d0*/  BSYNC B0 ;  /* 0x0000000000007941 */ /* 0x000fea0003800000 */
.L_x_9108:
[----:B------:R-:W-:Y:S05]  /*1b1e0*/  BRA `(.L_x_9110) ;  /* 0xffffffe000587947 */ /* 0x000fea000383ffff */
.L_x_9021:
[----:B0-----:R0:W1:Y:S02]  /*1b1f0*/  SYNCS.PHASECHK.TRANS64.TRYWAIT P1, [R7+URZ], R2 ;  /* 0x00000002070075a7 */ /* 0x001064000802017f */
[----:B-1----:R-:W-:Y:S05]  /*1b200*/  @!P1 NANOSLEEP.SYNCS 0x989680 ;  /* 0x009896800000995d */ /* 0x002fea0003900000 */
[----:B------:R-:W1:Y:S02]  /*1b210*/  @!P1 SYNCS.PHASECHK.TRANS64 P1, [R7+URZ], R2 ;  /* 0x00000002070095a7 */ /* 0x000e64000802007f */
[----:B-1----:R-:W-:Y:S05]  /*1b220*/  @!P1 BRA `(.L_x_9021) ;  /* 0xfffffffc00f09947 */ /* 0x002fea000383ffff */
[----:B------:R-:W-:Y:S05]  /*1b230*/  BRA `(.L_x_9111) ;  /* 0xffffffe0008c7947 */ /* 0x000fea000383ffff */
.L_x_9022:
[----:B-1----:R1:W2:Y:S02]  /*1b240*/  SYNCS.PHASECHK.TRANS64.TRYWAIT P1, [R3+URZ], R0 ;  /* 0x00000000030075a7 */ /* 0x0022a4000802017f */
[----:B--2---:R-:W-:Y:S05]  /*1b250*/  @!P1 NANOSLEEP.SYNCS 0x989680 ;  /* 0x009896800000995d */ /* 0x004fea0003900000 */
[----:B------:R-:W2:Y:S02]  /*1b260*/  @!P1 SYNCS.PHASECHK.TRANS64 P1, [R3+URZ], R0 ;  /* 0x00000000030095a7 */ /* 0x000ea4000802007f */
[----:B--2---:R-:W-:Y:S05]  /*1b270*/  @!P1 BRA `(.L_x_9022) ;  /* 0xfffffffc00f09947 */ /* 0x004fea000383ffff */
[----:B------:R-:W-:Y:S05]  /*1b280*/  BRA `(.L_x_9112) ;  /* 0xffffffe000807947 */ /* 0x000fea000383ffff */
.L_x_9024:
[----:B-1----:R1:W2:Y:S02]  /*1b290*/  SYNCS.PHASECHK.TRANS64.TRYWAIT P1, [R3+URZ+0x19c60], R2 ;  /* 0x019c6002030075a7 */ /* 0x0022a4000802017f */
[----:B--2---:R-:W-:Y:S05]  /*1b2a0*/  @!P1 NANOSLEEP.SYNCS 0x989680 ;  /* 0x009896800000995d */ /* 0x004fea0003900000 */
[----:B------:R-:W2:Y:S02]  /*1b2b0*/  @!P1 SYNCS.PHASECHK.TRANS64 P1, [R3+URZ+0x19c60], R2 ;  /* 0x019c6002030095a7 */ /* 0x000ea4000802007f */
[----:B--2---:R-:W-:Y:S05]  /*1b2c0*/  @!P1 BRA `(.L_x_9024) ;  /* 0xfffffffc00f09947 */ /* 0x004fea000383ffff */
[----:B------:R-:W-:Y:S05]  /*1b2d0*/  BRA `(.L_x_9113) ;  /* 0xffffffe000807947 */ /* 0x000fea000383ffff */
.L_x_9026:
[----:B--2---:R2:W4:Y:S02]  /*1b2e0*/  SYNCS.PHASECHK.TRANS64.TRYWAIT P1, [R5+URZ+0x19c60], R0 ;  /* 0x019c6000050075a7 */ /* 0x004524000802017f */
[----:B----4-:R-:W-:Y:S05]  /*1b2f0*/  @!P1 NANOSLEEP.SYNCS 0x989680 ;  /* 0x009896800000995d */ /* 0x010fea0003900000 */
[----:B------:R-:W4:Y:S02]  /*1b300*/  @!P1 SYNCS.PHASECHK.TRANS64 P1, [R5+URZ+0x19c60], R0 ;  /* 0x019c6000050095a7 */ /* 0x000f24000802007f */
[----:B----4-:R-:W-:Y:S05]  /*1b310*/  @!P1 BRA `(.L_x_9026) ;  /* 0xfffffffc00f09947 */ /* 0x010fea000383ffff */
[----:B------:R-:W-:Y:S05]  /*1b320*/  BRA `(.L_x_9114) ;  /* 0xffffffe000807947 */ /* 0x000fea000383ffff */
.L_x_9028:
[----:B----4-:R4:W0:Y:S02]  /*1b330*/  SYNCS.PHASECHK.TRANS64.TRYWAIT P0, [R3+URZ+0x19c80], R2 ;  /* 0x019c8002030075a7 */ /* 0x010824000800017f */
[----:B0-----:R-:W-:Y:S05]  /*1b340*/  @!P0 NANOSLEEP.SYNCS 0x989680 ;  /* 0x009896800000895d */ /* 0x001fea0003900000 */
[----:B------:R-:W0:Y:S02]  /*1b350*/  @!P0 SYNCS.PHASECHK.TRANS64 P0, [R3+URZ+0x19c80], R2 ;  /* 0x019c8002030085a7 */ /* 0x000e24000800007f */
[----:B0-----:R-:W-:Y:S05]  /*1b360*/  @!P0 BRA `(.L_x_9028) ;  /* 0xfffffffc00f08947 */ /* 0x001fea000383ffff */
[----:B------:R-:W-:Y:S05]  /*1b370*/  BRA `(.L_x_9029) ;  /* 0xffffffe0007c7947 */ /* 0x000fea000383ffff */
.L_x_9115:
        /* <DEDUP_REMOVED lines=16> */
.L_x_12983:


//--------------------- .text._ZN7cutlass13device_kernelIN5flash11enable_sm90INS1_16FlashAttnFwdSm90INS1_25CollectiveMainloopFwdSm90ILi2EN4cute5tupleIJNS5_1CILi1EEES8_S8_EEENS6_IJNS7_ILi192EEENS7_ILi128EEENS7_ILi96EEEEEELi96ENS_12float_e4m3_tEfNS_4arch4Sm90ELb0ELb1ELb1ELb0ELb0ELb0ELb0ELb1ELb1ELb1ELb0ELb0EEENS1_21CollectiveEpilogueFwdINS6_IJSA_SC_SB_EEES9_NS_10bfloat16_tESG_Li384ELb0ELb1ELb0ELb1EEENS1_30DynamicPersistentTileSchedulerILi384ELi128ELb0ELb1ELb1EEEEEEEEEvNT_6ParamsE --------------------------
	.section	.text._ZN7cutlass13device_kernelIN5flash11enable_sm90INS1_16FlashAttnFwdSm90INS1_25CollectiveMainloopFwdSm90ILi2EN4cute5tupleIJNS5_1CILi1EEES8_S8_EEENS6_IJNS7_ILi192EEENS7_ILi128EEENS7_ILi96EEEEEELi96ENS_12float_e4m3_tEfNS_4arch4Sm90ELb0ELb1ELb1ELb0ELb0ELb0ELb0ELb1ELb1ELb1ELb0ELb0EEENS1_21CollectiveEpilogueFwdINS6_IJSA_SC_SB_EEES9_NS_10bfloat16_tESG_Li384ELb0ELb1ELb0ELb1EEENS1_30DynamicPersistentTileSchedulerILi384ELi128ELb0ELb1ELb1EEEEEEEEEvNT_6ParamsE,"ax",@progbits
	.align	128
.text._ZN7cutlass13device_kernelIN5flash11enable_sm90INS1_16FlashAttnFwdSm90INS1_25CollectiveMainloopFwdSm90ILi2EN4cute5tupleIJNS5_1CILi1EEES8_S8_EEENS6_IJNS7_ILi192EEENS7_ILi128EEENS7_ILi96EEEEEELi96ENS_12float_e4m3_tEfNS_4arch4Sm90ELb0ELb1ELb1ELb0ELb0ELb0ELb0ELb1ELb1ELb1ELb0ELb0EEENS1_21CollectiveEpilogueFwdINS6_IJSA_SC_SB_EEES9_NS_10bfloat16_tESG_Li384ELb0ELb1ELb0ELb1EEENS1_30DynamicPersistentTileSchedulerILi384ELi128ELb0ELb1ELb1EEEEEEEEEvNT_6ParamsE:
        .type           _ZN7cutlass13device_kernelIN5flash11enable_sm90INS1_16FlashAttnFwdSm90INS1_25CollectiveMainloopFwdSm90ILi2EN4cute5tupleIJNS5_1CILi1EEES8_S8_EEENS6_IJNS7_ILi192EEENS7_ILi128EEENS7_ILi96EEEEEELi96ENS_12float_e4m3_tEfNS_4arch4Sm90ELb0ELb1ELb1ELb0ELb0ELb0ELb0ELb1ELb1ELb1ELb0ELb0EEENS1_21CollectiveEpilogueFwdINS6_IJSA_SC_SB_EEES9_NS_10bfloat16_tESG_Li384ELb0ELb1ELb0ELb1EEENS1_30DynamicPersistentTileSchedulerILi384ELi128ELb0ELb1ELb1EEEEEEEEEvNT_6ParamsE,@function
        .size           _ZN7cutlass13device_kernelIN5flash11enable_sm90INS1_16FlashAttnFwdSm90INS1_25CollectiveMainloopFwdSm90ILi2EN4cute5tupleIJNS5_1CILi1EEES8_S8_EEENS6_IJNS7_ILi192EEENS7_ILi128EEENS7_ILi96EEEEEELi96ENS_12float_e4m3_tEfNS_4arch4Sm90ELb0ELb1ELb1ELb0ELb0ELb0ELb0ELb1ELb1ELb1ELb0ELb0EEENS1_21CollectiveEpilogueFwdINS6_IJSA_SC_SB_EEES9_NS_10bfloat16_tESG_Li384ELb0ELb1ELb0ELb1EEENS1_30DynamicPersistentTileSchedulerILi384ELi128ELb0ELb1ELb1EEEEEEEEEvNT_6ParamsE,(.L_x_12984 - _ZN7cutlass13device_kernelIN5flash11enable_sm90INS1_16FlashAttnFwdSm90INS1_25CollectiveMainloopFwdSm90ILi2EN4cute5tupleIJNS5_1CILi1EEES8_S8_EEENS6_IJNS7_ILi192EEENS7_ILi128EEENS7_ILi96EEEEEELi96ENS_12float_e4m3_tEfNS_4arch4Sm90ELb0ELb1ELb1ELb0ELb0ELb0ELb0ELb1ELb1ELb1ELb0ELb0EEENS1_21CollectiveEpilogueFwdINS6_IJSA_SC_SB_EEES9_NS_10bfloat16_tESG_Li384ELb0ELb1ELb0ELb1EEENS1_30DynamicPersistentTileSchedulerILi384ELi128ELb0ELb1ELb1EEEEEEEEEvNT_6ParamsE)
        .other          _ZN7cutlass13device_kernelIN5flash11enable_sm90INS1_16FlashAttnFwdSm90INS1_25CollectiveMainloopFwdSm90ILi2EN4cute5tupleIJNS5_1CILi1EEES8_S8_EEENS6_IJNS7_ILi192EEENS7_ILi128EEENS7_ILi96EEEEEELi96ENS_12float_e4m3_tEfNS_4arch4Sm90ELb0ELb1ELb1ELb0ELb0ELb0ELb0ELb1ELb1ELb1ELb0ELb0EEENS1_21CollectiveEpilogueFwdINS6_IJSA_SC_SB_EEES9_NS_10bfloat16_tESG_Li384ELb0ELb1ELb0ELb1EEENS1_30DynamicPersistentTileSchedulerILi384ELi128ELb0ELb1ELb1EEEEEEEEEvNT_6ParamsE,@"STO_CUDA_ENTRY STV_DEFAULT"
_ZN7cutlass13device_kernelIN5flash11enable_sm90INS1_16FlashAttnFwdSm90INS1_25CollectiveMainloopFwdSm90ILi2EN4cute5tupleIJNS5_1CILi1EEES8_S8_EEENS6_IJNS7_ILi192EEENS7_ILi128EEENS7_ILi96EEEEEELi96ENS_12float_e4m3_tEfNS_4arch4Sm90ELb0ELb1ELb1ELb0ELb0ELb0ELb0ELb1ELb1ELb1ELb0ELb0EEENS1_21CollectiveEpilogueFwdINS6_IJSA_SC_SB_EEES9_NS_10bfloat16_tESG_Li384ELb0ELb1ELb0ELb1EEENS1_30DynamicPersistentTileSchedulerILi384ELi128ELb0ELb1ELb1EEEEEEEEEvNT_6ParamsE:
        /* <DEDUP_REMOVED lines=18> */
.L_x_9117:
[----:B------:R-:W-:Y:S05]  /*0120*/  BSYNC B0 ;  /* 0x0000000000007941 */ /* 0x000fea0003800000 */
.L_x_9116:
        /* <DEDUP_REMOVED lines=41> */
.L_x_9118:
        /* <DEDUP_REMOVED lines=22> */
.L_x_9119:
        /* <DEDUP_REMOVED lines=18> */
.L_x_9120:
        /* <DEDUP_REMOVED lines=22> */
.L_x_9121:
        /* <DEDUP_REMOVED lines=22> */
.L_x_9122:
[----:B------:R-:W-:Y:S01]  /*0900*/  PLOP3.LUT P0, PT, PT, PT, UP0, 0x80, 0x0 ;  /* 0x000000000000781c */ /* 0x000fe20003f0f008 */
[----:B------:R-:W-:Y:S01]  /*0910*/  UMOV UR42, 0x1 ;  /* 0x00000001002a7882 */ /* 0x000fe20000000000 */
[----:B------:R-:W-:Y:S01]  /*0920*/  NOP ;  /* 0x0000000000007918 */ /* 0x000fe20000000000 */
[----:B------:R-:W-:Y:S01]  /*0930*/  USEL UR42, UR42, 0x2, !UP0 ;  /* 0x000000022a2a7887 */ /* 0x000fe2000c000000 */
[----:B------:R-:W-:Y:S01]  /*0940*/  ULDC.64 UR46, c[0x0][0x208] ;  /* 0x00008200002e7ab9 */ /* 0x000fe20000000a00 */
[----:B012-4-:R-:W-:Y:S08]  /*0950*/  BAR.SYNC.DEFER_BLOCKING 0x0 ;  /* 0x0000000000007b1d */ /* 0x017ff00000010000 */
[----:B------:R-:W-:Y:S05]  /*0960*/  @!P0 BRA `(.L_x_9123) ;  /* 0x0000010000ac8947 */ /* 0x000fea0003800000 */
.L_x_9124:
[----:B------:R-:W-:-:S08]  /*0970*/  NOP ;  /* 0x0000000000007918 */ /* 0x000fd00000000000 */
[----:B------:R-:W0:Y:S02]  /*0980*/  USETMAXREG.TRY_ALLOC.CTAPOOL UP0, 0xa0 ;  /* 0x000000a0000079c8 */ /* 0x000e240008000600 */
[----:B0-----:R-:W-:-:S13]  /*0990*/  PLOP3.LUT P0, PT, PT, PT, UP0, 0x80, 0x0 ;  /* 0x000000000000781c */ /* 0x001fda0003f0f008 */
[----:B------:R-:W-:Y:S05]  /*09a0*/  @!P0 BRA `(.L_x_9124) ;  /* 0xfffffffc00f08947 */ /* 0x000fea000383ffff */
[----:B------:R-:W0:Y:S08]  /*09b0*/  S2UR UR4, SR_CTAID.X ;  /* 0x00000000000479c3 */ /* 0x000e300000002500 */
[----:B------:R-:W-:Y:S08]  /*09c0*/  BAR.ARV 0x4, 0x200 ;  /* 0x0108000000007b1d */ /* 0x000ff00000002000 */
[----:B------:R-:W0:Y:S08]  /*09d0*/  LDC R0, c[0x0][0xc38] ;  /* 0x00030e00ff007b82 */ /* 0x000e300000000800 */
[----:B------:R-:W-:Y:S06]  /*09e0*/  BAR.ARV 0x8, 0x200 ;  /* 0x0208000000007b1d */ /* 0x000fec0000002000 */
        /* <DEDUP_REMOVED lines=10> */
[CC--:B------:R-:W-:Y:S02]  /*0a90*/  LEA.HI R2, R0.reuse, R10.reuse, RZ, 0x4 ;  /* 0x0000000a00027211 */ /* 0x0c0fe400078f20ff */
        /* <DEDUP_REMOVED lines=37> */
[----:B------:R-:W-:Y:S01]  /*0cf0*/  IMAD R156, R4, 0x40, R7 ;  /* 0x00000040049c7824 */ /* 0x000fe200078e0207 */
[----:B------:R-:W-:Y:S01]  /*0d00*/  SHF.R.S32.HI R2, RZ, 0x1f, R22 ;  /* 0x0000001fff027819 */ /* 0x000fe20000011416 */
[----:B------:R-:W-:Y:S01]  /*0d10*/  IMAD.IADD R3, R152, 0x1, -R3 ;  /* 0x0000000198037824 */ /* 0x000fe200078e0a03 */
[----:B------:R-:W-:Y:S01]  /*0d20*/  SHF.R.S32.HI R0, RZ, 0x1f, R23 ;  /* 0x0000001fff007819 */ /* 0x000fe20000011417 */
[----:B------:R-:W-:Y:S02]  /*0d30*/  IMAD.IADD R16, R154, 0x1, -R5 ;  /* 0x000000019a107824 */ /* 0x000fe400078e0a05 */
[----:B------:R-:W-:-:S07]  /*0d40*/  IMAD R17, R3, 0x8, R156 ;  /* 0x0000000803117824 */ /* 0x000fce00078e029c */
.L_x_9217:
        /* <DEDUP_REMOVED lines=12> */
[----:B01234-:R-:W-:Y:S05]  /*0e10*/  @!P0 BRA `(.L_x_9125) ;  /* 0x0000000000208947 */ /* 0x01ffea0003800000 */
        /* <DEDUP_REMOVED lines=8> */
.L_x_9125:
[----:B------:R-:W-:Y:S01]  /*0ea0*/  ULDC UR7, c[0x0][0xc54] ;  /* 0x0003150000077ab9 */ /* 0x000fe20000000800 */
[----:B------:R-:W-:Y:S01]  /*0eb0*/  UMOV UR6, UR9 ;  /* 0x0000000900067c82 */ /* 0x000fe20008000000 */
[----:B------:R-:W-:-:S11]  /*0ec0*/  UISETP.NE.AND UP0, UPT, UR7, 0x1, UPT ;  /* 0x000000010700788c */ /* 0x000fd6000bf05270 */
[----:B------:R-:W-:Y:S02]  /*0ed0*/  @UP0 ULDC.64 UR10, c[0x0][0xc58] ;  /* 0x00031600000a0ab9 */ /* 0x000fe40000000a00 */
[----:B------:R-:W-:-:S04]  /*0ee0*/  UIMAD.WIDE.U32 UR4, UR9, UR10, URZ ;  /* 0x0000000a090472a5 */ /* 0x000fc8000f8e003f */
[----:B------:R-:W-:-:S04]  /*0ef0*/  @UP0 USHF.R.U32.HI UR6, URZ, UR11, UR5 ;  /* 0x0000000b3f060299 */ /* 0x000fc80008011605 */
[----:B------:R-:W-:-:S12]  /*0f00*/  UIMAD UR4, UR6, UR7, URZ ;  /* 0x00000007060472a4 */ /* 0x000fd8000f8e023f */
.L_x_9126:
        /* <DEDUP_REMOVED lines=9> */
[----:B------:R-:W-:-:S02]  /*0fa0*/  UIMAD UR38, UR6, 0xc0, URZ ;  /* 0x000000c0062678a4 */ /* 0x000fc4000f8e023f */
        /* <DEDUP_REMOVED lines=39> */
.L_x_9128:
[----:B------:R-:W-:-:S11]  /*1220*/  UISETP.NE.AND UP0, UPT, UR5, 0x1, UPT ;  /* 0x000000010500788c */ /* 0x000fd6000bf05270 */
[----:B------:R-:W-:Y:S02]  /*1230*/  @UP0 ULDC.64 UR8, c[0x0][0x9e8] ;  /* 0x00027a0000080ab9 */ /* 0x000fe40000000a00 */
[----:B------:R-:W-:-:S04]  /*1240*/  UIMAD.WIDE.U32 UR6, UR4, UR8, URZ ;  /* 0x00000008040672a5 */ /* 0x000fc8000f8e003f */
[----:B------:R-:W-:-:S12]  /*1250*/  @UP0 USHF.R.U32.HI UR4, URZ, UR9, UR7 ;  /* 0x000000093f040299 */ /* 0x000fd80008011607 */
.L_x_9129:
[----:B------:R-:W-:-:S06]  /*1260*/  UIMAD UR4, UR4, UR5, UR5 ;  /* 0x00000005040472a4 */ /* 0x000fcc000f8e0205 */
[----:B------:R-:W-:-:S07]  /*1270*/  VIMNMX R0, R0, UR4, PT ;  /* 0x0000000400007c48 */ /* 0x000fce000bfe0100 */
.L_x_9127:
        /* <DEDUP_REMOVED lines=29> */
.L_x_9131:
[----:B------:R-:W-:-:S11]  /*1450*/  UISETP.NE.AND UP0, UPT, UR5, 0x1, UPT ;  /* 0x000000010500788c */ /* 0x000fd6000bf05270 */
[----:B------:R-:W-:Y:S02]  /*1460*/  @UP0 ULDC.64 UR10, c[0x0][0x9e8] ;  /* 0x00027a00000a0ab9 */ /* 0x000fe40000000a00 */
[----:B------:R-:W-:-:S04]  /*1470*/  UIMAD.WIDE.U32 UR6, UR4, UR10, URZ ;  /* 0x0000000a040672a5 */ /* 0x000fc8000f8e003f */
[----:B------:R-:W-:-:S12]  /*1480*/  @UP0 USHF.R.U32.HI UR4, URZ, UR11, UR7 ;  /* 0x0000000b3f040299 */ /* 0x000fd80008011607 */
.L_x_9132:
[----:B------:R-:W-:-:S04]  /*1490*/  UIMAD UR4, UR4, UR5, URZ ;  /* 0x00000005040472a4 */ /* 0x000fc8000f8e023f */
[----:B------:R-:W-:-:S04]  /*14a0*/  UISETP.LT.AND UP0, UPT, UR9, UR4, UPT ;  /* 0x000000040900728c */ /* 0x000fc8000bf01270 */
[----:B------:R-:W-:-:S12]  /*14b0*/  USEL UR9, UR9, UR4, !UP0 ;  /* 0x0000000409097287 */ /* 0x000fd8000c000000 */
.L_x_9130:
        /* <DEDUP_REMOVED lines=65> */
.L_x_9134:
        /* <DEDUP_REMOVED lines=56> */
.L_x_9306:
[----:B------:R-:W-:Y:S05]  /*1c50*/  @!P0 BRA `(.L_x_9136) ;  /* 0x0000000000048947 */ /* 0x000fea0003800000 */
[----:B------:R-:W-:Y:S01]  /*1c60*/  BPT.TRAP 0x1 ;  /* 0x000000040000795c */ /* 0x000fe20000300000 */
.L_x_9136:
[----:B------:R-:W-:Y:S02]  /*1c70*/  IMAD.U32 R90, RZ, RZ, UR37 ;  /* 0x00000025ff5a7e24 */ /* 0x000fe4000f8e00ff */
[----:B0-----:R-:W-:-:S03]  /*1c80*/  IMAD.U32 R3, RZ, RZ, UR36 ;  /* 0x00000024ff037e24 */ /* 0x001fc6000f8e00ff */
[----:B------:R-:W-:Y:S02]  /*1c90*/  LEA R90, R90, UR45, 0x3 ;  /* 0x0000002d5a5a7c11 */ /* 0x000fe4000f8e18ff */
[----:B------:R-:W-:-:S04]  /*1ca0*/  SHF.L.U32 R3, R3, 0x1f, RZ ;  /* 0x0000001f03037819 */ /* 0x000fc800000006ff */
[----:B------:R0:W1:Y:S01]  /*1cb0*/  SYNCS.PHASECHK.TRANS64.TRYWAIT P2, [R90+URZ+0x19c30], R3 ;  /* 0x019c30035a0075a7 */ /* 0x000062000804017f */
[----:B------:R-:W-:Y:S05]  /*1cc0*/  @!P0 BRA `(.L_x_9137) ;  /* 0x0000000000048947 */ /* 0x000fea0003800000 */
[----:B------:R-:W-:Y:S01]  /*1cd0*/  BPT.TRAP 0x1 ;  /* 0x000000040000795c */ /* 0x000fe20000300000 */
.L_x_9137:
[----:B------:R-:W2:Y:S02]  /*1ce0*/  S2R R2, SR_TID.X ;  /* 0x0000000000027919 */ /* 0x000ea40000002100 */
[----:B--2---:R-:W-:Y:S01]  /*1cf0*/  LOP3.LUT P1, RZ, R2, 0x7f, RZ, 0xc0, !PT ;  /* 0x0000007f02ff7812 */ /* 0x004fe2000782c0ff */
[----:B-1----:R-:W-:-:S12]  /*1d00*/  @P2 BRA `(.L_x_9138) ;  /* 0x0000000000082947 */ /* 0x002fd80003800000 */
[----:B------:R-:W1:Y:S02]  /*1d10*/  SYNCS.PHASECHK.TRANS64.TRYWAIT P2, [R90+URZ+0x19c30], R3 ;  /* 0x019c30035a0075a7 */ /* 0x000e64000804017f */
[----:B-1----:R-:W-:Y:S05]  /*1d20*/  @!P2 BRA `(.L_x_9139) ;  /* 0x0000013000b4a947 */ /* 0x002fea0003800000 */
.L_x_9138:
[----:B------:R-:W-:Y:S05]  /*1d30*/  WARPSYNC.ALL ;  /* 0x0000000000007948 */ /* 0x000fea0003800000 */
[----:B------:R-:W-:Y:S01]  /*1d40*/  UIADD3 UR4, UR45, 0x13800, URZ ;  /* 0x000138002d047890 */ /* 0x000fe2000fffe03f */
[----:B------:R-:W-:Y:S01]  /*1d50*/  WARPGROUP.ARRIVE ;  /* 0x00000000000079c5 */ /* 0x000fe20000000000 */
[----:B------:R-:W-:Y:S01]  /*1d60*/  ULOP3.LUT UR12, UR51, 0x10000, URZ, 0xfc, !UPT ;  /* 0x00010000330c7892 */ /* 0x000fe2000f8efc3f */
[----:B01----:R-:W-:Y:S01]  /*1d70*/  @!P1 VIADD R90, R90, 0x19c40 ;  /* 0x00019c405a5a9836 */ /* 0x003fe20000000000 */
[----:B------:R-:W-:Y:S01]  /*1d80*/  USHF.R.U32.HI UR4, URZ, 0x4, UR4 ;  /* 0x000000043f047899 */ /* 0x000fe20008011604 */
[----:B------:R-:W-:Y:S01]  /*1d90*/  UMOV UR13, 0xc0000010 ;  /* 0xc0000010000d7882 */ /* 0x000fe20000000000 */
[----:B------:R-:W-:-:S02]  /*1da0*/  UMOV UR15, 0xc0000010 ;  /* 0xc0000010000f7882 */ /* 0x000fc40000000000 */
[----:B------:R-:W-:Y:S01]  /*1db0*/  ULOP3.LUT UR4, UR4, 0x3fff, URZ, 0xc0, !UPT ;  /* 0x00003fff04047892 */ /* 0x000fe2000f8ec03f */
[----:B------:R-:W-:Y:S01]  /*1dc0*/  @!P1 PRMT R90, RZ, 0x654, R90 ;  /* 0x00000654ff5a9816 */ /* 0x000fe2000000005a */
        /* <DEDUP_REMOVED lines=20> */
[----:B------:R-:W-:Y:S01]  /*1f10*/  @UP0 ULDC UR6, c[0x0][0x44c] ;  /* 0x0001130000060ab9 */ /* 0x000fe20000000800 */
[----:B------:R-:W-:Y:S02]  /*1f20*/  WARPGROUP.DEPBAR.LE gsb0, 0x0 ;  /* 0x00008000000079c5 */ /* 0x000fe40000010000 */
[----:B------:R-:W-:-:S06]  /*1f30*/  WARPGROUP.ARRIVE ;  /* 0x00000000000079c5 */ /* 0x000fcc0000000000 */
[----:B------:R-:W-:Y:S03]  /*1f40*/  QGMMA.64x128x32.F32.E4M3.E4M3 R24, gdesc[UR8], R24, gsb0 ;  /* 0x01e00000081879f3 */ /* 0x000fe60008000818 */
[----:B------:R-:W-:Y:S02]  /*1f50*/  WARPGROUP.DEPBAR.LE gsb0, 0x0 ;  /* 0x00008000000079c5 */ /* 0x000fe40000010000 */
[C---:B------:R-:W-:Y:S01]  /*1f60*/  FMUL.FTZ R3, R0.reuse, R24 ;  /* 0x0000001800037220 */ /* 0x040fe20000410000 */
[C---:B------:R-:W-:Y:S01]  /*1f70*/  FMUL.FTZ R5, R0.reuse, R31 ;  /* 0x0000001f00057220 */ /* 0x040fe20000410000 */
[C---:B------:R-:W-:Y:S01]  /*1f80*/  FMUL.FTZ R31, R0.reuse, R58 ;  /* 0x0000003a001f7220 */ /* 0x040fe20000410000 */
[----:B------:R-:W-:Y:S02]  /*1f90*/  VIADD R24, R17, UR38 ;  /* 0x0000002611187c36 */ /* 0x000fe40008000000 */
        /* <DEDUP_REMOVED lines=10> */
[----:B------:R-:W-:-:S04]  /*2040*/  @P2 IMAD.HI.U32 R25, R24, UR6, RZ ;  /* 0x0000000618192c27 */ /* 0x000fc8000f8e00ff */
[C---:B------:R-:W-:Y:S01]  /*2050*/  FMUL.FTZ R40, R0.reuse, R45 ;  /* 0x0000002d00287220 */ /* 0x040fe20000410000 */
[C---:B------:R-:W-:Y:S01]  /*2060*/  FMUL.FTZ R46, R0.reuse, R52 ;  /* 0x00000034002e7220 */ /* 0x040fe20000410000 */
[----:B------:R-:W1:Y:S01]  /*2070*/  LDC R60, c[0x0][0x288] ;  /* 0x0000a200ff3c7b82 */ /* 0x000e620000000800 */
[C---:B------:R-:W-:Y:S01]  /*2080*/  FMUL.FTZ R52, R0.reuse, R57 ;  /* 0x0000003900347220 */ /* 0x040fe20000410000 */
[C---:B------:R-:W-:Y:S01]  /*2090*/  FMUL.FTZ R45, R0.reuse, R71 ;  /* 0x00000047002d7220 */ /* 0x040fe20000410000 */
[C---:B------:R-:W-:Y:S01]  /*20a0*/  FMUL.FTZ R71, R0.reuse, R73 ;  /* 0x0000004900477220 */ /* 0x040fe20000410000 */
[----:B------:R-:W-:Y:S01]  /*20b0*/  IMAD.MOV.U32 R57, RZ, RZ, -0x80 ;  /* 0xffffff80ff397424 */ /* 0x000fe200078e00ff */
[----:B------:R-:W-:Y:S01]  /*20c0*/  @UP0 ULDC UR6, c[0x0][0x450] ;  /* 0x0001140000060ab9 */ /* 0x000fe20000000800 */
[----:B------:R-:W-:Y:S01]  /*20d0*/  IMAD.MOV.U32 R73, RZ, RZ, R24 ;  /* 0x000000ffff497224 */ /* 0x000fe200078e0018 */
[----:B------:R-:W-:Y:S01]  /*20e0*/  @P3 SHF.R.U32.HI R73, RZ, UR6, R25 ;  /* 0x00000006ff493c19 */ /* 0x000fe20008011619 */
[C---:B------:R-:W-:Y:S01]  /*20f0*/  FMUL.FTZ R15, R0.reuse, R79 ;  /* 0x0000004f000f7220 */ /* 0x040fe20000410000 */
[----:B------:R-:W-:Y:S01]  /*2100*/  FMUL.FTZ R92, R0, R29 ;  /* 0x0000001d005c7220 */ /* 0x000fe20000410000 */
[----:B------:R-:W-:-:S02]  /*2110*/  IMAD R79, R88, R57, 0x80 ;  /* 0x00000080584f7424 */ /* 0x000fc400078e0239 */
[C---:B------:R-:W-:Y:S01]  /*2120*/  FMUL.FTZ R29, R0.reuse, R54 ;  /* 0x00000036001d7220 */ /* 0x040fe20000410000 */
[C---:B------:R-:W-:Y:S01]  /*2130*/  FMUL.FTZ R54, R0.reuse, R61 ;  /* 0x0000003d00367220 */ /* 0x040fe20000410000 */
[----:B------:R-:W-:Y:S01]  /*2140*/  ULDC.64 UR6, c[0x0][0x9e0] ;  /* 0x0002780000067ab9 */ /* 0x000fe20000000a00 */
[----:B------:R-:W2:Y:S01]  /*2150*/  SHFL.IDX PT, R61, R73, RZ, 0x1c1f ;  /* 0x001c1fff493d7589 */ /* 0x000ea200000e0000 */
[----:B------:R-:W-:Y:S02]  /*2160*/  VIADD R25, R79, 0x1 ;  /* 0x000000014f197836 */ /* 0x000fe40000000000 */
        /* <DEDUP_REMOVED lines=45> */
[----:B------:R-:W-:Y:S01]  /*2440*/  PLOP3.LUT P2, PT, PT, PT, UP1, 0x40, 0x0 ;  /* 0x000000000000781c */ /* 0x000fe20003f4e818 */
[C---:B0-----:R-:W-:Y:S01]  /*2450*/  IMAD R59, R58.reuse, UR40, R57 ;  /* 0x000000283a3b7c24 */ /* 0x041fe2000f8e0239 */
[----:B------:R-:W0:Y:S01]  /*2460*/  MUFU.TANH R3, R3 ;  /* 0x0000000300037308 */ /* 0x000e220000002400 */
[----:B------:R-:W-:Y:S01]  /*2470*/  IMAD R57, R58, UR40, R79 ;  /* 0x000000283a397c24 */ /* 0x000fe2000f8e024f */
[----:B------:R3:W-:Y:S01]  /*2480*/  @!P1 SYNCS.ARRIVE.TRANS64.RED.A1T0 RZ, [R90+URZ], RZ ;  /* 0x000000ff5aff99a7 */ /* 0x0007e2000810043f */
[----:B-1----:R-:W-:Y:S01]  /*2490*/  IMAD.IADD R59, R59, 0x1, -R60 ;  /* 0x000000013b3b7824 */ /* 0x002fe200078e0a3c */
[----:B------:R-:W-:Y:S01]  /*24a0*/  LEA R78, R88, 0xffffff80, 0x7 ;  /* 0xffffff80584e7811 */ /* 0x000fe200078e38ff */
[----:B------:R-:W-:-:S02]  /*24b0*/  IMAD R82, R16, -0x2, R57 ;  /* 0xfffffffe10527824 */ /* 0x000fc400078e0239 */
[C---:B------:R-:W-:Y:S01]  /*24c0*/  VIADD R83, R59.reuse, UR6 ;  /* 0x000000063b537c36 */ /* 0x040fe20008000000 */
[----:B------:R-:W1:Y:S01]  /*24d0*/  MUFU.TANH R89, R89 ;  /* 0x0000005900597308 */ /* 0x000e620000002400 */
[----:B------:R-:W-:-:S03]  /*24e0*/  VIADD R86, R59, UR17 ;  /* 0x000000113b567c36 */ /* 0x000fc60008000000 */
[----:B--2---:R-:W-:Y:S01]  /*24f0*/  VIADDMNMX R75, R61, R83, R82, PT ;  /* 0x000000533d4b7246 */ /* 0x004fe20003800152 */
[----:B------:R-:W-:-:S03]  /*2500*/  IMAD.IADD R76, R86, 0x1, R61 ;  /* 0x00000001564c7824 */ /* 0x000fc600078e023d */
        /* <DEDUP_REMOVED lines=76> */
.L_x_9142:
[----:B------:R-:W-:-:S06]  /*29d0*/  UISETP.NE.AND UP2, UPT, UR7, 0x1, UPT ;  /* 0x000000010700788c */ /* 0x000fcc000bf45270 */
[----:B------:R-:W-:-:S05]  /*29e0*/  PLOP3.LUT P2, PT, PT, PT, UP2, 0x80, 0x0 ;  /* 0x000000000000781c */ /* 0x000fca0003f4f028 */
[----:B------:R-:W-:-:S08]  /*29f0*/  @UP2 ULDC.64 UR10, c[0x0][0x9e8] ;  /* 0x00027a00000a2ab9 */ /* 0x000fd00000000a00 */
[----:B------:R-:W-:-:S05]  /*2a00*/  @P2 IMAD.HI.U32 R59, R57, UR10, RZ ;  /* 0x0000000a393b2c27 */ /* 0x000fca000f8e00ff */
[----:B------:R-:W-:-:S07]  /*2a10*/  @P2 SHF.R.U32.HI R57, RZ, UR11, R59 ;  /* 0x0000000bff392c19 */ /* 0x000fce000801163b */
.L_x_9143:
[----:B------:R-:W-:Y:S05]  /*2a20*/  BSYNC B0 ;  /* 0x0000000000007941 */ /* 0x000fea0003800000 */
.L_x_9141:
[----:B------:R-:W-:-:S04]  /*2a30*/  IMAD R57, R57, UR7, -R78 ;  /* 0x0000000739397c24 */ /* 0x000fc8000f8e0a4e */
[----:B------:R-:W-:-:S05]  /*2a40*/  IMAD R57, R16, -0x2, R57 ;  /* 0xfffffffe10397824 */ /* 0x000fca00078e0239 */
[----:B------:R-:W-:Y:S02]  /*2a50*/  VIMNMX R76, R76, R57, !PT ;  /* 0x000000394c4c7248 */ /* 0x000fe40007fe0100 */
[----:B------:R-:W-:-:S07]  /*2a60*/  VIADDMNMX R75, R57, UR7, R75, PT ;  /* 0x00000007394b7c46 */ /* 0x000fce000b80014b */
.L_x_9140:
[C---:B------:R-:W-:Y:S02]  /*2a70*/  ISETP.GE.AND P4, PT, R79.reuse, 0x9, PT ;  /* 0x000000094f00780c */ /* 0x040fe40003f86270 */
[C---:B------:R-:W-:Y:S02]  /*2a80*/  ISETP.GE.AND P2, PT, R79.reuse, 0x2, PT ;  /* 0x000000024f00780c */ /* 0x040fe40003f46270 */
[----:B------:R-:W-:Y:S02]  /*2a90*/  ISETP.GE.AND P5, PT, R79, 0xa, PT ;  /* 0x0000000a4f00780c */ /* 0x000fe40003fa6270 */
[----:B------:R-:W-:Y:S02]  /*2aa0*/  LOP3.LUT R18, R18, 0xfffffffd, RZ, 0xc0, !PT ;  /* 0xfffffffd12127812 */ /* 0x000fe400078ec0ff */
[----:B------:R-:W-:-:S04]  /*2ab0*/  ISETP.GT.AND P3, PT, R76, 0x1, !P2 ;  /* 0x000000014c00780c */ /* 0x000fc80005764270 */
[----:B------:R-:W-:Y:S02]  /*2ac0*/  ISETP.LT.OR P3, PT, R75, 0x2, P3 ;  /* 0x000000024b00780c */ /* 0x000fe40001f61670 */
[----:B------:R-:W-:Y:S02]  /*2ad0*/  @P4 LOP3.LUT R18, R18, 0x2, RZ, 0xfc, !PT ;  /* 0x0000000212124812 */ /* 0x000fe400078efcff */
[----:B------:R-:W-:Y:S02]  /*2ae0*/  FSEL R89, R89, -INF , !P3 ;  /* 0xff80000059597808 */ /* 0x000fe40005800000 */
[----:B------:R-:W-:Y:S02]  /*2af0*/  LOP3.LUT R18, R18, 0xfffffffb, RZ, 0xc0, !PT ;  /* 0xfffffffb12127812 */ /* 0x000fe400078ec0ff */
[----:B------:R-:W-:Y:S02]  /*2b00*/  ISETP.GT.AND P4, PT, R76, 0x8, !P4 ;  /* 0x000000084c00780c */ /* 0x000fe40006784270 */
[----:B------:R-:W-:-:S02]  /*2b10*/  @P5 LOP3.LUT R18, R18, 0x4, RZ, 0xfc, !PT ;  /* 0x0000000412125812 */ /* 0x000fc400078efcff */
[----:B------:R-:W-:Y:S02]  /*2b20*/  ISETP.GT.AND P3, PT, R76, 0x9, !P5 ;  /* 0x000000094c00780c */ /* 0x000fe40006f64270 */
[----:B------:R-:W-:Y:S02]  /*2b30*/  ISETP.GE.AND P5, PT, R79, 0x11, PT ;  /* 0x000000114f00780c */ /* 0x000fe40003fa6270 */
        /* <DEDUP_REMOVED lines=136> */
[----:B------:R-:W-:Y:S01]  /*33c0*/  LOP3.LUT R18, R18, 0xffffffef, RZ, 0xc0, !PT ;  /* 0xffffffef12127812 */ /* 0x000fe200078ec0ff */
[----:B------:R-:W0:Y:S01]  /*33d0*/  SHFL.IDX PT, R71, R73, 0x1, 0x1c1f ;  /* 0x003c1f0049477f89 */ /* 0x000e2200000e0000 */
        /* <DEDUP_REMOVED lines=9> */
[----:B------:R-:W-:Y:S01]  /*3470*/  ISETP.GE.AND P3, PT, R79, 0x71, PT ;  /* 0x000000714f00780c */ /* 0x000fe20003f66270 */
[----:B0-----:R-:W-:Y:S01]  /*3480*/  IMAD.IADD R72, R86, 0x1, R71 ;  /* 0x0000000156487824 */ /* 0x001fe200078e0247 */
[----:B------:R-:W-:Y:S02]  /*3490*/  @P4 LOP3.LUT R18, R18, 0x4000000, RZ, 0xfc, !PT ;  /* 0x0400000012124812 */ /* 0x000fe400078efcff */
[----:B------:R-:W-:Y:S02]  /*34a0*/  ISETP.GT.AND P4, PT, R76, 0x70, !P3 ;  /* 0x000000704c00780c */ /* 0x000fe40005f84270 */
[----:B------:R-:W-:Y:S02]  /*34b0*/  LOP3.LUT R18, R18, 0xfffffffe, RZ, 0xc0, !PT ;  /* 0xfffffffe12127812 */ /* 0x000fe400078ec0ff */
[----:B------:R-:W-:-:S02]  /*34c0*/  ISETP.LT.OR P4, PT, R75, 0x71, P4 ;  /* 0x000000714b00780c */ /* 0x000fc40002781670 */
[----:B------:R-:W-:Y:S02]  /*34d0*/  VIADDMNMX R70, R71, R83, R82, PT ;  /* 0x0000005347467246 */ /* 0x000fe40003800152 */
        /* <DEDUP_REMOVED lines=11> */
[----:B------:R-:W-:Y:S02]  /*3590*/  ISETP.GT.AND P6, PT, R76, RZ, !P6 ;  /* 0x000000ff4c00720c */ /* 0x000fe400077c4270 */
[----:B------:R-:W-:Y:S02]  /*35a0*/  LOP3.LUT R18, R18, 0xf7ffffff, RZ, 0xc0, !PT ;  /* 0xf7ffffff12127812 */ /* 0x000fe400078ec0ff */
        /* <DEDUP_REMOVED lines=23> */
.L_x_9146:
[----:B------:R-:W-:-:S06]  /*3720*/  UISETP.NE.AND UP2, UPT, UR7, 0x1, UPT ;  /* 0x000000010700788c */ /* 0x000fcc000bf45270 */
[----:B------:R-:W-:-:S05]  /*3730*/  PLOP3.LUT P6, PT, PT, PT, UP2, 0x80, 0x0 ;  /* 0x000000000000781c */ /* 0x000fca0003fcf028 */
[----:B------:R-:W-:-:S08]  /*3740*/  @UP2 ULDC.64 UR10, c[0x0][0x9e8] ;  /* 0x00027a00000a2ab9 */ /* 0x000fd00000000a00 */
[----:B------:R-:W-:Y:S01]  /*3750*/  @P6 IMAD.HI.U32 R48, R71, UR10, RZ ;  /* 0x0000000a47306c27 */ /* 0x000fe2000f8e00ff */
[----:B------:R-:W-:-:S13]  /*3760*/  PLOP3.LUT P6, PT, PT, PT, UP2, 0x80, 0x0 ;  /* 0x000000000000781c */ /* 0x000fda0003fcf028 */
[----:B------:R-:W-:-:S07]  /*3770*/  @P6 SHF.R.U32.HI R71, RZ, UR11, R48 ;  /* 0x0000000bff476c19 */ /* 0x000fce0008011630 */
.L_x_9147:
[----:B------:R-:W-:Y:S05]  /*3780*/  BSYNC B0 ;  /* 0x0000000000007941 */ /* 0x000fea0003800000 */
.L_x_9145:
[----:B------:R-:W-:-:S04]  /*3790*/  IMAD R71, R71, UR7, -R78 ;  /* 0x0000000747477c24 */ /* 0x000fc8000f8e0a4e */
[----:B------:R-:W-:-:S05]  /*37a0*/  IMAD R71, R16, -0x2, R71 ;  /* 0xfffffffe10477824 */ /* 0x000fca00078e0247 */
[----:B------:R-:W-:Y:S02]  /*37b0*/  VIMNMX R72, R72, R71, !PT ;  /* 0x0000004748487248 */ /* 0x000fe40007fe0100 */
[----:B------:R-:W-:-:S07]  /*37c0*/  VIADDMNMX R70, R71, UR7, R70, PT ;  /* 0x0000000747467c46 */ /* 0x000fce000b800146 */
.L_x_9144:
[----:B------:R-:W-:Y:S01]  /*37d0*/  ISETP.GT.AND P2, PT, R72, 0x1, !P2 ;  /* 0x000000014800780c */ /* 0x000fe20005744270 */
[----:B------:R-:W-:Y:S01]  /*37e0*/  ULDC UR10, c[0x0][0x988] ;  /* 0x00026200000a7ab9 */ /* 0x000fe20000000800 */
[----:B------:R-:W-:Y:S01]  /*37f0*/  LOP3.LUT P6, RZ, R18, 0x8, RZ, 0xc0, !PT ;  /* 0x0000000812ff7812 */ /* 0x000fe200078cc0ff */
[----:B------:R-:W-:Y:S01]  /*3800*/  IMAD.U32 R79, RZ, RZ, UR10 ;  /* 0x0000000aff4f7e24 */ /* 0x000fe2000f8e00ff */
[----:B------:R-:W-:Y:S01]  /*3810*/  ISETP.LT.OR P2, PT, R70, 0x2, P2 ;  /* 0x000000024600780c */ /* 0x000fe20001741670 */
[----:B------:R-:W-:Y:S01]  /*3820*/  @UP0 ULDC UR14, c[0x0][0x44c] ;  /* 0x00011300000e0ab9 */ /* 0x000fe20000000800 */
[----:B------:R-:W-:Y:S01]  /*3830*/  ISETP.GT.AND P3, PT, R72, 0x70, !P3 ;  /* 0x000000704800780c */ /* 0x000fe20005f64270 */
[----:B------:R-:W-:Y:S01]  /*3840*/  UIMAD.WIDE.U32 UR14, UR38, UR14, URZ ;  /* 0x0000000e260e72a5 */ /* 0x000fe2000f8e003f */
[----:B------:R-:W-:Y:S01]  /*3850*/  FSEL R50, R4, -INF , !P2 ;  /* 0xff80000004327808 */ /* 0x000fe20005000000 */
[----:B------:R-:W-:Y:S01]  /*3860*/  @UP0 ULDC UR18, c[0x0][0x450] ;  /* 0x0001140000120ab9 */ /* 0x000fe20000000800 */
[----:B------:R-:W-:Y:S01]  /*3870*/  LOP3.LUT P2, RZ, R18, 0x2, RZ, 0xc0, !PT ;  /* 0x0000000212ff7812 */ /* 0x000fe2000784c0ff */
[----:B------:R-:W-:Y:S01]  /*3880*/  UMOV UR11, UR38 ;  /* 0x00000026000b7c82 */ /* 0x000fe20008000000 */
[C---:B------:R-:W-:Y:S01]  /*3890*/  ISETP.GT.AND P4, PT, R72.reuse, 0x71, !P4 ;  /* 0x000000714800780c */ /* 0x040fe20006784270 */
[----:B------:R-:W-:Y:S01]  /*38a0*/  @UP0 USHF.R.U32.HI UR11, URZ, UR18, UR15 ;  /* 0x000000123f0b0299 */ /* 0x000fe2000801160f */
[----:B------:R-:W-:-:S02]  /*38b0*/  ISETP.GT.AND P2, PT, R72, 0x8, !P2 ;  /* 0x000000084800780c */ /* 0x000fc40005744270 */
[C---:B------:R-:W-:Y:S01]  /*38c0*/  ISETP.LT.OR P3, PT, R70.reuse, 0x71, P3 ;  /* 0x000000714600780c */ /* 0x040fe20001f61670 */
[----:B------:R-:W-:Y:S01]  /*38d0*/  UIADD3 UR50, UR50, UR11, URZ ;  /* 0x0000000b32327290 */ /* 0x000fe2000fffe03f */
[----:B------:R-:W-:Y:S02]  /*38e0*/  ISETP.LT.OR P2, PT, R70, 0x9, P2 ;  /* 0x000000094600780c */ /* 0x000fe40001741670 */
[----:B------:R-:W-:Y:S01]  /*38f0*/  ISETP.GT.AND P5, PT, R72, 0x78, !P5 ;  /* 0x000000784800780c */ /* 0x000fe20006fa4270 */
[----:B------:R-:W-:Y:S01]  /*3900*/  UIADD3 UR6, UR50, UR6, URZ ;  /* 0x0000000632067290 */ /* 0x000fe2000fffe03f */
[----:B------:R-:W-:Y:S02]  /*3910*/  FSEL R48, R6, -INF , !P2 ;  /* 0xff80000006307808 */ /* 0x000fe40005000000 */
[----:B------:R-:W-:Y:S02]  /*3920*/  LOP3.LUT P2, RZ, R18, 0x4, RZ, 0xc0, !PT ;  /* 0x0000000412ff7812 */ /* 0x000fe4000784c0ff */
[----:B------:R-:W-:-:S02]  /*3930*/  FMNMX.FTZ R6, R74, R89, !PT ;  /* 0x000000594a067209 */ /* 0x000fc40007810000 */
[----:B------:R-:W-:Y:S02]  /*3940*/  ISETP.GT.AND P2, PT, R72, 0x9, !P2 ;  /* 0x000000094800780c */ /* 0x000fe40005744270 */
[C---:B------:R-:W-:Y:S02]  /*3950*/  ISETP.LT.OR P4, PT, R70.reuse, 0x72, P4 ;  /* 0x000000724600780c */ /* 0x040fe40002781670 */
[----:B------:R-:W-:Y:S02]  /*3960*/  ISETP.LT.OR P2, PT, R70, 0xa, P2 ;  /* 0x0000000a4600780c */ /* 0x000fe40001741670 */
[----:B------:R-:W-:Y:S02]  /*3970*/  FSEL R20, R20, -INF , !P3 ;  /* 0xff80000014147808 */ /* 0x000fe40005800000 */
[----:B------:R-:W-:Y:S02]  /*3980*/  FSEL R4, R5, -INF , !P2 ;  /* 0xff80000005047808 */ /* 0x000fe40005000000 */
        /* <DEDUP_REMOVED lines=17> */
[----:B------:R-:W-:Y:S02]  /*3aa0*/  LOP3.LUT P6, RZ, R18, 0x8000, RZ, 0xc0, !PT ;  /* 0x0000800012ff7812 */ /* 0x000fe400078cc0ff */
        /* <DEDUP_REMOVED lines=55> */
[----:B------:R-:W-:Y:S01]  /*3e20*/  ISETP.LT.OR P5, PT, R70, 0x79, P5 ;  /* 0x000000794600780c */ /* 0x000fe20002fa1670 */
[----:B------:R-:W0:Y:S01]  /*3e30*/  SHFL.BFLY PT, R6, R5, 0x2, 0x1f ;  /* 0x0c401f0005067f89 */ /* 0x000e2200000e0000 */
[----:B------:R-:W-:Y:S02]  /*3e40*/  FSEL R29, R29, -INF , !P2 ;  /* 0xff8000001d1d7808 */ /* 0x000fe40005000000 */
[----:B------:R-:W-:Y:S02]  /*3e50*/  ISETP.GT.AND P2, PT, R72, 0x39, !P6 ;  /* 0x000000394800780c */ /* 0x000fe40007744270 */
[----:B------:R-:W-:Y:S02]  /*3e60*/  LOP3.LUT P6, RZ, R18, 0x10, RZ, 0xc0, !PT ;  /* 0x0000001012ff7812 */ /* 0x000fe400078cc0ff */
[----:B------:R-:W-:Y:S02]  /*3e70*/  ISETP.LT.OR P2, PT, R70, 0x3a, P2 ;  /* 0x0000003a4600780c */ /* 0x000fe40001741670 */
[----:B------:R-:W-:-:S02]  /*3e80*/  FSEL R21, R21, -INF , !P4 ;  /* 0xff80000015157808 */ /* 0x000fc40006000000 */
[----:B------:R-:W-:Y:S02]  /*3e90*/  FSEL R28, R28, -INF , !P2 ;  /* 0xff8000001c1c7808 */ /* 0x000fe40005000000 */
[----:B------:R-:W-:Y:S02]  /*3ea0*/  LOP3.LUT P2, RZ, R18, 0x4000, RZ, 0xc0, !PT ;  /* 0x0000400012ff7812 */ /* 0x000fe4000784c0ff */
[----:B------:R-:W-:Y:S02]  /*3eb0*/  FSEL R24, R24, -INF , !P5 ;  /* 0xff80000018187808 */ /* 0x000fe40006800000 */
[----:B------:R-:W-:-:S04]  /*3ec0*/  ISETP.GT.AND P2, PT, R72, 0x40, !P2 ;  /* 0x000000404800780c */ /* 0x000fc80005744270 */
[----:B------:R-:W-:Y:S02]  /*3ed0*/  ISETP.LT.OR P2, PT, R70, 0x41, P2 ;  /* 0x000000414600780c */ /* 0x000fe40001741670 */
[----:B0-----:R-:W-:Y:S02]  /*3ee0*/  FMNMX.FTZ R71, R5, R6, !PT ;  /* 0x0000000605477209 */ /* 0x001fe40007810000 */
[----:B------:R-:W-:Y:S02]  /*3ef0*/  FSEL R31, R31, -INF , !P2 ;  /* 0xff8000001f1f7808 */ /* 0x000fe40005000000 */
[----:B------:R-:W-:Y:S01]  /*3f00*/  LOP3.LUT P2, RZ, R18, 0x2000, RZ, 0xc0, !PT ;  /* 0x0000200012ff7812 */ /* 0x000fe2000784c0ff */
[----:B------:R-:W0:Y:S03]  /*3f10*/  SHFL.BFLY PT, R6, R71, 0x1, 0x1f ;  /* 0x0c201f0047067f89 */ /* 0x000e2600000e0000 */
[----:B------:R-:W-:-:S04]  /*3f20*/  ISETP.GT.AND P2, PT, R72, 0x41, !P2 ;  /* 0x000000414800780c */ /* 0x000fc80005744270 */
[----:B------:R-:W-:-:S04]  /*3f30*/  ISETP.LT.OR P2, PT, R70, 0x42, P2 ;  /* 0x000000424600780c */ /* 0x000fc80001741670 */
[----:B------:R-:W-:Y:S02]  /*3f40*/  FSEL R30, R30, -INF , !P2 ;  /* 0xff8000001e1e7808 */ /* 0x000fe40005000000 */
[----:B------:R-:W-:-:S04]  /*3f50*/  LOP3.LUT P2, RZ, R18, 0x1000, RZ, 0xc0, !PT ;  /* 0x0000100012ff7812 */ /* 0x000fc8000784c0ff */
[----:B------:R-:W-:-:S04]  /*3f60*/  ISETP.GT.AND P2, PT, R72, 0x48, !P2 ;  /* 0x000000484800780c */ /* 0x000fc80005744270 */
[----:B------:R-:W-:Y:S02]  /*3f70*/  ISETP.LT.OR P2, PT, R70, 0x49, P2 ;  /* 0x000000494600780c */ /* 0x000fe40001741670 */
[----:B0-----:R-:W-:Y:S02]  /*3f80*/  FMNMX.FTZ R6, R71, R6, !PT ;  /* 0x0000000647067209 */ /* 0x001fe40007810000 */
[----:B------:R-:W-:Y:S02]  /*3f90*/  FSEL R32, R32, -INF , !P2 ;  /* 0xff80000020207808 */ /* 0x000fe40005000000 */
[----:B------:R-:W-:Y:S01]  /*3fa0*/  LOP3.LUT P2, RZ, R18, 0x800, RZ, 0xc0, !PT ;  /* 0x0000080012ff7812 */ /* 0x000fe2000784c0ff */
[----:B------:R-:W-:-:S03]  /*3fb0*/  FFMA.FTZ R79, R6, R79, -8 ;  /* 0xc1000000064f7423 */ /* 0x000fc6000001004f */
        /* <DEDUP_REMOVED lines=31> */
[----:B------:R-:W-:-:S04]  /*41b0*/  FSETP.NEU.FTZ.AND P2, PT, R6, -INF , PT ;  /* 0xff8000000600780b */ /* 0x000fc80003f5d000 */
[----:B------:R-:W-:Y:S02]  /*41c0*/  FSEL R79, R79, RZ, P2 ;  /* 0x000000ff4f4f7208 */ /* 0x000fe40001000000 */
[----:B------:R-:W-:Y:S02]  /*41d0*/  ISETP.GT.AND P2, PT, R72, RZ, !P6 ;  /* 0x000000ff4800720c */ /* 0x000fe40007744270 */
[----:B------:R-:W-:Y:S01]  /*41e0*/  LOP3.LUT P6, RZ, R18, 0x8000000, RZ, 0xc0, !PT ;  /* 0x0800000012ff7812 */ /* 0x000fe200078cc0ff */
[----:B------:R-:W-:-:S01]  /*41f0*/  FFMA.FTZ R69, R69, UR10, -R79 ;  /* 0x0000000a45457c23 */ /* 0x000fc2000801084f */
[----:B------:R-:W-:Y:S01]  /*4200*/  ISETP.LT.OR P2, PT, R70, 0x1, P2 ;  /* 0x000000014600780c */ /* 0x000fe20001741670 */
[----:B------:R-:W-:-:S01]  /*4210*/  FFMA.FTZ R71, R89, UR10, -R79 ;  /* 0x0000000a59477c23 */ /* 0x000fc2000801084f */
[----:B------:R-:W-:Y:S01]  /*4220*/  ISETP.GT.AND P6, PT, R72, 0x79, !P6 ;  /* 0x000000794800780c */ /* 0x000fe200077c4270 */
[----:B------:R-:W-:-:S01]  /*4230*/  FFMA.FTZ R73, R91, UR10, -R79 ;  /* 0x0000000a5b497c23 */ /* 0x000fc2000801084f */
[----:B------:R-:W-:Y:S01]  /*4240*/  FSEL R77, R2, -INF , !P2 ;  /* 0xff800000024d7808 */ /* 0x000fe20005000000 */
[----:B------:R-:W-:-:S01]  /*4250*/  FFMA.FTZ R2, R74, UR10, -R79 ;  /* 0x0000000a4a027c23 */ /* 0x000fc2000801084f */
[----:B------:R-:W-:Y:S01]  /*4260*/  LOP3.LUT P2, RZ, R18, 0x4000000, RZ, 0xc0, !PT ;  /* 0x0400000012ff7812 */ /* 0x000fe2000784c0ff */
[----:B------:R-:W-:Y:S01]  /*4270*/  MUFU.EX2 R71, R71 ;  /* 0x0000004700477308 */ /* 0x000fe20000000800 */
[----:B------:R-:W-:Y:S01]  /*4280*/  FMNMX.FTZ R5, R77, R50, !PT ;  /* 0x000000324d057209 */ /* 0x000fe20007810000 */
[--C-:B------:R-:W-:Y:S01]  /*4290*/  FFMA.FTZ R74, R92, UR10, -R79.reuse ;  /* 0x0000000a5c4a7c23 */ /* 0x100fe2000801084f */
        /* <DEDUP_REMOVED lines=12> */
[----:B------:R-:W-:Y:S01]  /*4360*/  ISETP.LT.OR P6, PT, R70, 0x7a, P6 ;  /* 0x0000007a4600780c */ /* 0x000fe200037c1670 */
[----:B------:R-:W-:Y:S01]  /*4370*/  MUFU.EX2 R2, R2 ;  /* 0x0000000200027308 */ /* 0x000fe20000000800 */
[----:B------:R-:W-:Y:S01]  /*4380*/  FMNMX.FTZ R5, R7, R78, !PT ;  /* 0x0000004e07057209 */ /* 0x000fe20007810000 */
[--C-:B0-----:R-:W-:Y:S01]  /*4390*/  FFMA.FTZ R69, R44, UR10, -R79.reuse ;  /* 0x0000000a2c457c23 */ /* 0x101fe2000801084f */
[----:B------:R-:W-:Y:S01]  /*43a0*/  FSEL R25, R25, -INF , !P6 ;  /* 0xff80000019197808 */ /* 0x000fe20007000000 */
        /* <DEDUP_REMOVED lines=61> */
[----:B------:R-:W-:Y:S04]  /*4780*/  MUFU.EX2 R65, R65 ;  /* 0x0000004100417308 */ /* 0x000fe80000000800 */
[----:B------:R-:W1:Y:S04]  /*4790*/  SHFL.BFLY PT, R5, R70, 0x2, 0x1f ;  /* 0x0c401f0046057f89 */ /* 0x000e6800000e0000 */
[----:B------:R-:W-:Y:S01]  /*47a0*/  MUFU.EX2 R64, R64 ;  /* 0x0000004000407308 */ /* 0x000fe20000000800 */
[----:B0-----:R-:W-:-:S04]  /*47b0*/  F2FP.SATFINITE.E4M3.F32.PACK_AB_MERGE_C R144, R68, R59, RZ ;  /* 0x0000003b4490723e */ /* 0x001fc800048070ff */
[----:B------:R-:W-:-:S03]  /*47c0*/  F2FP.SATFINITE.E4M3.F32.PACK_AB_MERGE_C R144, R66, R67, R144 ;  /* 0x000000434290723e */ /* 0x000fc60004807090 */
[----:B------:R-:W0:Y:S08]  /*47d0*/  MUFU.EX2 R63, R63 ;  /* 0x0000003f003f7308 */ /* 0x000e300000000800 */
[----:B------:R-:W-:Y:S01]  /*47e0*/  MUFU.EX2 R53, R53 ;  /* 0x0000003500357308 */ /* 0x000fe20000000800 */
[----:B-1----:R-:W-:-:S07]  /*47f0*/  FMNMX.FTZ R44, R70, R5, !PT ;  /* 0x00000005462c7209 */ /* 0x002fce0007810000 */
[----:B------:R-:W-:Y:S01]  /*4800*/  MUFU.EX2 R54, R54 ;  /* 0x0000003600367308 */ /* 0x000fe20000000800 */
[----:B------:R-:W1:Y:S01]  /*4810*/  SHFL.BFLY PT, R5, R44, 0x1, 0x1f ;  /* 0x0c201f002c057f89 */ /* 0x000e6200000e0000 */
[----:B0-----:R-:W-:-:S04]  /*4820*/  F2FP.SATFINITE.E4M3.F32.PACK_AB_MERGE_C R146, R72, R63, RZ ;  /* 0x0000003f4892723e */ /* 0x001fc800048070ff */
[----:B------:R-:W-:Y:S02]  /*4830*/  F2FP.SATFINITE.E4M3.F32.PACK_AB_MERGE_C R146, R64, R65, R146 ;  /* 0x000000414092723e */ /* 0x000fe40004807092 */
        /* <DEDUP_REMOVED lines=51> */
[----:B------:R-:W-:-:S02]  /*4b70*/  FFMA.FTZ R25, R25, UR10, -R44 ;  /* 0x0000000a19197c23 */ /* 0x000fc4000801082c */
[----:B------:R-:W-:-:S02]  /*4b80*/  FADD.FTZ R73, R67, R70 ;  /* 0x0000004643497221 */ /* 0x000fc40000010000 */
[----:B------:R-:W0:Y:S01]  /*4b90*/  MUFU.EX2 R4, R4 ;  /* 0x0000000400047308 */ /* 0x000e220000000800 */
[----:B-1----:R-:W-:-:S01]  /*4ba0*/  FADD.FTZ R50, R48, R33 ;  /* 0x0000002130327221 */ /* 0x002fc20000010000 */
[----:B------:R-:W-:Y:S01]  /*4bb0*/  FADD.FTZ R62, R66, R73 ;  /* 0x00000049423e7221 */ /* 0x000fe20000010000 */
[----:B------:R-:W-:-:S03]  /*4bc0*/  FFMA.FTZ R33, R41, UR10, -R44 ;  /* 0x0000000a29217c23 */ /* 0x000fc6000801082c */
[----:B------:R-:W-:Y:S02]  /*4bd0*/  FADD.FTZ R41, R59, R62 ;  /* 0x0000003e3b297221 */ /* 0x000fe40000010000 */
[----:B------:R-:W1:Y:S01]  /*4be0*/  MUFU.EX2 R7, R7 ;  /* 0x0000000700077308 */ /* 0x000e620000000800 */
[----:B--2---:R-:W-:-:S01]  /*4bf0*/  FADD.FTZ R39, R79, R50 ;  /* 0x000000324f277221 */ /* 0x004fc20000010000 */
[----:B------:R-:W-:Y:S01]  /*4c00*/  FADD.FTZ R68, R68, R41 ;  /* 0x0000002944447221 */ /* 0x000fe20000010000 */
[----:B------:R-:W-:-:S03]  /*4c10*/  F2FP.SATFINITE.E4M3.F32.PACK_AB_MERGE_C R48, R79, R48, RZ ;  /* 0x000000304f30723e */ /* 0x000fc600048070ff */
[----:B------:R-:W-:Y:S01]  /*4c20*/  FADD.FTZ R41, R65, R68 ;  /* 0x0000004441297221 */ /* 0x000fe20000010000 */
[----:B------:R-:W-:Y:S01]  /*4c30*/  F2FP.SATFINITE.E4M3.F32.PACK_AB_MERGE_C R149, R77, R42, R48 ;  /* 0x0000002a4d95723e */ /* 0x000fe20004807030 */
        /* <DEDUP_REMOVED lines=19> */
[----:B0-----:R-:W-:-:S01]  /*4d70*/  FADD.FTZ R39, R11, R50 ;  /* 0x000000320b277221 */ /* 0x001fc20000010000 */
[----:B------:R-:W-:-:S04]  /*4d80*/  F2FP.SATFINITE.E4M3.F32.PACK_AB_MERGE_C R50, R54, R53, RZ ;  /* 0x000000353632723e */ /* 0x000fc800048070ff */
[C---:B------:R-:W-:Y:S01]  /*4d90*/  F2FP.SATFINITE.E4M3.F32.PACK_AB_MERGE_C R140, R52.reuse, R57, R50 ;  /* 0x00000039348c723e */ /* 0x040fe20004807032 */
[----:B------:R-:W-:-:S01]  /*4da0*/  FADD.FTZ R52, R52, R41 ;  /* 0x0000002934347221 */ /* 0x000fc20000010000 */
[----:B------:R-:W0:Y:S01]  /*4db0*/  MUFU.EX2 R13, R13 ;  /* 0x0000000d000d7308 */ /* 0x000e220000000800 */
[----:B-1----:R-:W-:-:S02]  /*4dc0*/  FADD.FTZ R39, R14, R39 ;  /* 0x000000270e277221 */ /* 0x002fc40000010000 */
[----:B------:R-:W-:-:S04]  /*4dd0*/  FADD.FTZ R53, R53, R52 ;  /* 0x0000003435357221 */ /* 0x000fc80000010000 */
[----:B------:R-:W-:Y:S01]  /*4de0*/  FADD.FTZ R54, R54, R53 ;  /* 0x0000003536367221 */ /* 0x000fe20000010000 */
[----:B------:R-:W1:Y:S01]  /*4df0*/  MUFU.EX2 R26, R26 ;  /* 0x0000001a001a7308 */ /* 0x000e620000000800 */
[----:B--2---:R-:W-:-:S01]  /*4e00*/  FADD.FTZ R62, R12, R39 ;  /* 0x000000270c3e7221 */ /* 0x004fc20000010000 */
[----:B------:R-:W-:Y:S01]  /*4e10*/  FFMA.FTZ R39, R20, UR10, -R44 ;  /* 0x0000000a14277c23 */ /* 0x000fe2000801082c */
[----:B------:R-:W-:-:S05]  /*4e20*/  F2FP.SATFINITE.E4M3.F32.PACK_AB_MERGE_C R44, R69, R46, RZ ;  /* 0x0000002e452c723e */ /* 0x000fca00048070ff */
[----:B------:R-:W2:Y:S01]  /*4e30*/  MUFU.EX2 R29, R29 ;  /* 0x0000001d001d7308 */ /* 0x000ea20000000800 */
[----:B0-----:R-:W-:-:S07]  /*4e40*/  FADD.FTZ R41, R13, R62 ;  /* 0x0000003e0d297221 */ /* 0x001fce0000010000 */
[----:B------:R-:W0:Y:S01]  /*4e50*/  MUFU.EX2 R27, R27 ;  /* 0x0000001b001b7308 */ /* 0x000e220000000800 */
[----:B-1----:R-:W-:-:S07]  /*4e60*/  FADD.FTZ R20, R26, R41 ;  /* 0x000000291a147221 */ /* 0x002fce0000010000 */
[----:B------:R-:W-:Y:S01]  /*4e70*/  MUFU.EX2 R55, R55 ;  /* 0x0000003700377308 */ /* 0x000fe20000000800 */
[----:B--2---:R-:W-:-:S01]  /*4e80*/  FADD.FTZ R20, R29, R20 ;  /* 0x000000141d147221 */ /* 0x004fc20000010000 */
[----:B------:R-:W-:-:S04]  /*4e90*/  F2FP.SATFINITE.E4M3.F32.PACK_AB_MERGE_C R26, R29, R26, RZ ;  /* 0x0000001a1d1a723e */ /* 0x000fc800048070ff */
[----:B------:R-:W-:Y:S02]  /*4ea0*/  F2FP.SATFINITE.E4M3.F32.PACK_AB_MERGE_C R147, R13, R12, R26 ;  /* 0x0000000c0d93723e */ /* 0x000fe4000480701a */
        /* <DEDUP_REMOVED lines=9> */
[----:B------:R-:W-:Y:S01]  /*4f40*/  F2FP.SATFINITE.E4M3.F32.PACK_AB_MERGE_C R41, R14, R11, RZ ;  /* 0x0000000b0e29723e */ /* 0x000fe200048070ff */
[----:B------:R-:W-:-:S03]  /*4f50*/  FADD.FTZ R46, R46, R55 ;  /* 0x000000372e2e7221 */ /* 0x000fc60000010000 */
[----:B------:R-:W-:Y:S01]  /*4f60*/  F2FP.SATFINITE.E4M3.F32.PACK_AB_MERGE_C R145, R10, R9, R41 ;  /* 0x000000090a91723e */ /* 0x000fe20004807029 */
[----:B------:R-:W-:-:S01]  /*4f70*/  FADD.FTZ R69, R69, R46 ;  /* 0x0000002e45457221 */ /* 0x000fc20000010000 */
        /* <DEDUP_REMOVED lines=8> */
[----:B------:R-:W-:Y:S01]  /*5000*/  MUFU.EX2 R40, R40 ;  /* 0x0000002800287308 */ /* 0x000fe20000000800 */
[----:B--2---:R-:W-:-:S07]  /*5010*/  FADD.FTZ R14, R33, R14 ;  /* 0x0000000e210e7221 */ /* 0x004fce0000010000 */
[----:B------:R-:W-:Y:S01]  /*5020*/  MUFU.EX2 R37, R37 ;  /* 0x0000002500257308 */ /* 0x000fe20000000800 */
[----:B-1----:R-:W-:-:S07]  /*5030*/  FADD.FTZ R7, R43, R14 ;  /* 0x0000000e2b077221 */ /* 0x002fce0000010000 */
[----:B------:R-:W0:Y:S08]  /*5040*/  MUFU.EX2 R2, R45 ;  /* 0x0000002d00027308 */ /* 0x000e300000000800 */
[----:B------:R-:W-:Y:S08]  /*5050*/  MUFU.EX2 R38, R38 ;  /* 0x0000002600267308 */ /* 0x000ff00000000800 */
[----:B------:R-:W-:Y:S01]  /*5060*/  MUFU.EX2 R81, R81 ;  /* 0x0000005100517308 */ /* 0x000fe20000000800 */
[C---:B0-----:R-:W-:Y:S01]  /*5070*/  F2FP.SATFINITE.E4M3.F32.PACK_AB_MERGE_C R43, R2.reuse, R43, RZ ;  /* 0x0000002b022b723e */ /* 0x041fe200048070ff */
[----:B------:R-:W-:-:S03]  /*5080*/  FADD.FTZ R2, R2, R7 ;  /* 0x0000000702027221 */ /* 0x000fc60000010000 */
[----:B------:R-:W-:-:S03]  /*5090*/  F2FP.SATFINITE.E4M3.F32.PACK_AB_MERGE_C R143, R33, R30, R43 ;  /* 0x0000001e218f723e */ /* 0x000fc6000480702b */
[----:B------:R-:W0:Y:S08]  /*50a0*/  MUFU.EX2 R47, R47 ;  /* 0x0000002f002f7308 */ /* 0x000e300000000800 */
[----:B------:R-:W1:Y:S08]  /*50b0*/  MUFU.EX2 R50, R49 ;  /* 0x0000003100327308 */ /* 0x000e700000000800 */
[----:B------:R-:W2:Y:S01]  /*50c0*/  MUFU.EX2 R51, R51 ;  /* 0x0000003300337308 */ /* 0x000ea20000000800 */
[----:B0-----:R-:W-:-:S07]  /*50d0*/  FADD.FTZ R7, R47, R2 ;  /* 0x000000022f077221 */ /* 0x001fce0000010000 */
[----:B------:R-:W-:Y:S01]  /*50e0*/  MUFU.EX2 R34, R34 ;  /* 0x0000002200227308 */ /* 0x000fe20000000800 */
[----:B-1----:R-:W-:-:S07]  /*50f0*/  FADD.FTZ R2, R50, R7 ;  /* 0x0000000732027221 */ /* 0x002fce0000010000 */
[----:B------:R-:W0:Y:S01]  /*5100*/  MUFU.EX2 R3, R3 ;  /* 0x0000000300037308 */ /* 0x000e220000000800 */
[----:B--2---:R-:W-:-:S07]  /*5110*/  FADD.FTZ R7, R51, R2 ;  /* 0x0000000233077221 */ /* 0x004fce0000010000 */
[----:B------:R1:W2:Y:S08]  /*5120*/  MUFU.EX2 R20, R15 ;  /* 0x0000000f00147308 */ /* 0x0002b00000000800 */
[----:B------:R-:W-:Y:S01]  /*5130*/  MUFU.EX2 R36, R36 ;  /* 0x0000002400247308 */ /* 0x000fe20000000800 */
[----:B-1----:R-:W-:Y:S02]  /*5140*/  F2FP.SATFINITE.E4M3.F32.PACK_AB_MERGE_C R15, R37, R40, RZ ;  /* 0x00000028250f723e */ /* 0x002fe400048070ff */
[----:B0-----:R-:W-:-:S02]  /*5150*/  F2FP.SATFINITE.E4M3.F32.PACK_AB_MERGE_C R4, R3, R34, RZ ;  /* 0x000000220304723e */ /* 0x001fc400048070ff */
[C---:B------:R-:W-:Y:S01]  /*5160*/  F2FP.SATFINITE.E4M3.F32.PACK_AB_MERGE_C R136, R81.reuse, R38, R15 ;  /* 0x000000265188723e */ /* 0x040fe2000480700f */
[----:B------:R-:W-:Y:S02]  /*5170*/  FADD.FTZ R38, R38, R69 ;  /* 0x0000004526267221 */ /* 0x000fe40000010000 */
[----:B------:R-:W0:Y:S01]  /*5180*/  MUFU.EX2 R35, R35 ;  /* 0x0000002300237308 */ /* 0x000e220000000800 */
[C---:B--2---:R-:W-:Y:S01]  /*5190*/  F2FP.SATFINITE.E4M3.F32.PACK_AB_MERGE_C R51, R20.reuse, R51, RZ ;  /* 0x000000331433723e */ /* 0x044fe200048070ff */
[----:B------:R-:W-:Y:S01]  /*51a0*/  FADD.FTZ R81, R81, R38 ;  /* 0x0000002651517221 */ /* 0x000fe20000010000 */
[----:B------:R-:W-:-:S02]  /*51b0*/  FADD.FTZ R20, R20, R7 ;  /* 0x0000000714147221 */ /* 0x000fc40000010000 */
[----:B------:R-:W-:Y:S01]  /*51c0*/  F2FP.SATFINITE.E4M3.F32.PACK_AB_MERGE_C R137, R50, R47, R51 ;  /* 0x0000002f3289723e */ /* 0x000fe20004807033 */
[----:B------:R-:W-:-:S02]  /*51d0*/  FADD.FTZ R40, R40, R81 ;  /* 0x0000005128287221 */ /* 0x000fc40000010000 */
[----:B------:R-:W1:Y:S02]  /*51e0*/  MUFU.EX2 R39, R39 ;  /* 0x0000002700277308 */ /* 0x000e640000000800 */
[----:B------:R-:W-:-:S06]  /*51f0*/  FADD.FTZ R37, R37, R40 ;  /* 0x0000002825257221 */ /* 0x000fcc0000010000 */
[----:B------:R-:W2:Y:S01]  /*5200*/  MUFU.EX2 R8, R21 ;  /* 0x0000001500087308 */ /* 0x000ea20000000800 */
[----:B0-----:R-:W-:Y:S01]  /*5210*/  F2FP.SATFINITE.E4M3.F32.PACK_AB_MERGE_C R138, R35, R36, R4 ;  /* 0x00000024238a723e */ /* 0x001fe20004807004 */
[----:B------:R-:W-:-:S04]  /*5220*/  FADD.FTZ R36, R36, R37 ;  /* 0x0000002524247221 */ /* 0x000fc80000010000 */
[----:B------:R-:W-:Y:S02]  /*5230*/  FADD.FTZ R35, R35, R36 ;  /* 0x0000002423237221 */ /* 0x000fe40000010000 */
[----:B------:R-:W-:Y:S01]  /*5240*/  MUFU.EX2 R24, R24 ;  /* 0x0000001800187308 */ /* 0x000fe20000000800 */
[----:B-1----:R-:W-:-:S01]  /*5250*/  FADD.FTZ R7, R39, R20 ;  /* 0x0000001427077221 */ /* 0x002fc20000010000 */
        /* <DEDUP_REMOVED lines=20> */
.L_x_9149:
[----:B------:R-:W-:-:S11]  /*53a0*/  UISETP.NE.AND UP2, UPT, UR7, 0x1, UPT ;  /* 0x000000010700788c */ /* 0x000fd6000bf45270 */
[----:B------:R-:W-:Y:S02]  /*53b0*/  @UP2 ULDC.64 UR18, c[0x0][0x9e8] ;  /* 0x00027a0000122ab9 */ /* 0x000fe40000000a00 */
[----:B------:R-:W-:-:S04]  /*53c0*/  UIMAD.WIDE.U32 UR14, UR11, UR18, URZ ;  /* 0x000000120b0e72a5 */ /* 0x000fc8000f8e003f */
[----:B------:R-:W-:-:S12]  /*53d0*/  @UP2 USHF.R.U32.HI UR11, URZ, UR19, UR15 ;  /* 0x000000133f0b2299 */ /* 0x000fd8000801160f */
.L_x_9150:
[----:B------:R-:W-:-:S04]  /*53e0*/  UIMAD UR7, UR11, UR7, UR7 ;  /* 0x000000070b0772a4 */ /* 0x000fc8000f8e0207 */
[----:B------:R-:W-:-:S04]  /*53f0*/  UISETP.LT.AND UP2, UPT, UR6, UR7, UPT ;  /* 0x000000070600728c */ /* 0x000fc8000bf41270 */
[----:B------:R-:W-:-:S12]  /*5400*/  USEL UR6, UR6, UR7, UP2 ;  /* 0x0000000706067287 */ /* 0x000fd80009000000 */
.L_x_9148:
        /* <DEDUP_REMOVED lines=35> */
.L_x_9169:
[----:B------:R-:W-:-:S04]  /*5640*/  UIADD3 UR20, UR37, 0x1, URZ ;  /* 0x0000000125147890 */ /* 0x000fc8000fffe03f */
[----:B------:R-:W-:-:S04]  /*5650*/  UISETP.NE.AND UP2, UPT, UR20, 0x2, UPT ;  /* 0x000000021400788c */ /* 0x000fc8000bf45270 */
[----:B------:R-:W-:Y:S02]  /*5660*/  USEL UR21, URZ, 0x1, UP2 ;  /* 0x000000013f157887 */ /* 0x000fe40009000000 */
[----:B------:R-:W-:Y:S02]  /*5670*/  USEL UR20, UR20, URZ, UP2 ;  /* 0x0000003f14147287 */ /* 0x000fe40009000000 */
[----:B------:R-:W-:Y:S01]  /*5680*/  ULOP3.LUT UR21, UR36, UR21, URZ, 0x3c, !UPT ;  /* 0x0000001524157292 */ /* 0x000fe2000f8e3c3f */
[----:B------:R-:W-:Y:S11]  /*5690*/  @!P0 BRA `(.L_x_9152) ;  /* 0x0000000000048947 */ /* 0x000ff60003800000 */
[----:B------:R-:W-:Y:S01]  /*56a0*/  BPT.TRAP 0x1 ;  /* 0x000000040000795c */ /* 0x000fe20000300000 */
.L_x_9152:
[----:B------:R-:W-:Y:S01]  /*56b0*/  ULEA UR6, UR20, UR45, 0x3 ;  /* 0x0000002d14067291 */ /* 0x000fe2000f8e183f */
[----:B------:R-:W-:-:S05]  /*56c0*/  IMAD.U32 R7, RZ, RZ, UR21 ;  /* 0x00000015ff077e24 */ /* 0x000fca000f8e00ff */
[----:B------:R-:W-:-:S04]  /*56d0*/  SHF.L.U32 R7, R7, 0x1f, RZ ;  /* 0x0000001f07077819 */ /* 0x000fc800000006ff */
[----:B------:R0:W1:Y:S01]  /*56e0*/  SYNCS.PHASECHK.TRANS64.TRYWAIT P2, [UR6+0x19c30], R7 ;  /* 0x019c3007ff0075a7 */ /* 0x0000620008040146 */
[----:B------:R-:W-:Y:S05]  /*56f0*/  @!P0 BRA `(.L_x_9153) ;  /* 0x0000000000048947 */ /* 0x000fea0003800000 */
[----:B------:R-:W-:Y:S01]  /*5700*/  BPT.TRAP 0x1 ;  /* 0x000000040000795c */ /* 0x000fe20000300000 */
.L_x_9153:
[----:B-1----:R-:W-:Y:S05]  /*5710*/  @P2 BRA `(.L_x_9154) ;  /* 0x0000000000082947 */ /* 0x002fea0003800000 */
[----:B------:R-:W1:Y:S02]  /*5720*/  SYNCS.PHASECHK.TRANS64.TRYWAIT P2, [UR6+0x19c30], R7 ;  /* 0x019c3007ff0075a7 */ /* 0x000e640008040146 */
[----:B-1----:R-:W-:Y:S05]  /*5730*/  @!P2 BRA `(.L_x_9155) ;  /* 0x000000f80044a947 */ /* 0x002fea0003800000 */
.L_x_9154:
        /* <DEDUP_REMOVED lines=17> */
.L_x_9156:
[----:B------:R-:W-:Y:S01]  /*5850*/  ULEA UR11, UR37, UR45, 0x3 ;  /* 0x0000002d250b7291 */ /* 0x000fe2000f8e183f */
[----:B01----:R-:W-:-:S05]  /*5860*/  IMAD.U32 R7, RZ, RZ, UR36 ;  /* 0x00000024ff077e24 */ /* 0x003fca000f8e00ff */
[----:B------:R-:W-:-:S04]  /*5870*/  SHF.L.U32 R7, R7, 0x1f, RZ ;  /* 0x0000001f07077819 */ /* 0x000fc800000006ff */
[----:B------:R0:W1:Y:S01]  /*5880*/  SYNCS.PHASECHK.TRANS64.TRYWAIT P2, [UR11+0x19c50], R7 ;  /* 0x019c5007ff0075a7 */ /* 0x000062000804014b */
[----:B------:R-:W-:Y:S05]  /*5890*/  @!P0 BRA `(.L_x_9157) ;  /* 0x0000000000048947 */ /* 0x000fea0003800000 */
[----:B------:R-:W-:Y:S01]  /*58a0*/  BPT.TRAP 0x1 ;  /* 0x000000040000795c */ /* 0x000fe20000300000 */
.L_x_9157:
[----:B-1----:R-:W-:Y:S05]  /*58b0*/  @P2 BRA `(.L_x_9158) ;  /* 0x0000000000082947 */ /* 0x002fea0003800000 */
[----:B------:R-:W1:Y:S02]  /*58c0*/  SYNCS.PHASECHK.TRANS64.TRYWAIT P2, [UR11+0x19c50], R7 ;  /* 0x019c5007ff0075a7 */ /* 0x000e64000804014b */
[----:B-1----:R-:W-:Y:S05]  /*58d0*/  @!P2 BRA `(.L_x_9159) ;  /* 0x000000f400f4a947 */ /* 0x002fea0003800000 */
.L_x_9158:
[----:B------:R-:W-:Y:S01]  /*58e0*/  UIADD3 UR6, UR45, 0x3000, URZ ;  /* 0x000030002d067890 */ /* 0x000fe2000fffe03f */
[----:B------:R-:W-:Y:S01]  /*58f0*/  WARPGROUP.ARRIVE ;  /* 0x00000000000079c5 */ /* 0x000fe20000000000 */
[----:B------:R-:W-:Y:S01]  /*5900*/  UMOV UR7, 0x40000040 ;  /* 0x4000004000077882 */ /* 0x000fe20000000000 */
[----:B------:R-:W-:Y:S01]  /*5910*/  PLOP3.LUT P2, PT, PT, PT, UP0, 0x80, 0x0 ;  /* 0x000000000000781c */ /* 0x000fe20003f4f008 */
[----:B------:R-:W-:Y:S01]  /*5920*/  USHF.R.U32.HI UR6, URZ, 0x4, UR6 ;  /* 0x000000043f067899 */ /* 0x000fe20008011606 */
[----:B------:R-:W-:Y:S01]  /*5930*/  PLOP3.LUT P3, PT, PT, PT, UP0, 0x80, 0x0 ;  /* 0x000000000000781c */ /* 0x000fe20003f6f008 */
[C---:B------:R-:W-:Y:S01]  /*5940*/  FMUL.FTZ R12, R0.reuse, R29 ;  /* 0x0000001d000c7220 */ /* 0x040fe20000410000 */
[C---:B------:R-:W-:Y:S01]  /*5950*/  FMUL.FTZ R29, R0.reuse, R40 ;  /* 0x00000028001d7220 */ /* 0x040fe20000410000 */
[----:B------:R-:W-:Y:S01]  /*5960*/  ULOP3.LUT UR6, UR6, 0x3fff, URZ, 0xc0, !UPT ;  /* 0x00003fff06067892 */ /* 0x000fe2000f8ec03f */
[C---:B------:R-:W-:Y:S01]  /*5970*/  FMUL.FTZ R40, R0.reuse, R49 ;  /* 0x0000003100287220 */ /* 0x040fe20000410000 */
[C---:B------:R-:W-:Y:S01]  /*5980*/  FMUL.FTZ R49, R0.reuse, R58 ;  /* 0x0000003a00317220 */ /* 0x040fe20000410000 */
[C---:B-1----:R-:W-:Y:S01]  /*5990*/  FMUL.FTZ R8, R0.reuse, R25 ;  /* 0x0000001900087220 */ /* 0x042fe20000410000 */
[----:B------:R-:W-:Y:S01]  /*59a0*/  ULOP3.LUT UR6, UR6, 0x10000, URZ, 0xfc, !UPT ;  /* 0x0001000006067892 */ /* 0x000fe2000f8efc3f */
[C---:B------:R-:W-:Y:S01]  /*59b0*/  FMUL.FTZ R14, R0.reuse, R31 ;  /* 0x0000001f000e7220 */ /* 0x040fe20000410000 */
[----:B------:R-:W1:Y:S01]  /*59c0*/  LDC R58, c[0x0][0x2f0] ;  /* 0x0000bc00ff3a7b82 */ /* 0x000e620000000800 */
[C---:B------:R-:W-:Y:S01]  /*59d0*/  FMUL.FTZ R25, R0.reuse, R36 ;  /* 0x0000002400197220 */ /* 0x040fe20000410000 */
[----:B------:R-:W-:Y:S01]  /*59e0*/  UIMAD UR10, UR37, 0x300, UR6 ;  /* 0x00000300250a78a4 */ /* 0x000fe2000f8e0206 */
[C---:B------:R-:W-:Y:S01]  /*59f0*/  FMUL.FTZ R31, R0.reuse, R42 ;  /* 0x0000002a001f7220 */ /* 0x040fe20000410000 */
[C---:B------:R-:W-:Y:S01]  /*5a00*/  FMUL.FTZ R42, R0.reuse, R51 ;  /* 0x00000033002a7220 */ /* 0x040fe20000410000 */
[C---:B------:R-:W-:Y:S01]  /*5a10*/  FMUL.FTZ R11, R0.reuse, R28 ;  /* 0x0000001c000b7220 */ /* 0x040fe20000410000 */
[C---:B------:R-:W-:Y:S01]  /*5a20*/  FMUL.FTZ R51, R0.reuse, R60 ;  /* 0x0000003c00337220 */ /* 0x040fe20000410000 */
[C---:B------:R-:W-:Y:S01]  /*5a30*/  FMUL.FTZ R28, R0.reuse, R39 ;  /* 0x00000027001c7220 */ /* 0x040fe20000410000 */
[----:B------:R-:W2:Y:S01]  /*5a40*/  LDC R60, c[0x0][0x288] ;  /* 0x0000a200ff3c7b82 */ /* 0x000ea20000000800 */
[----:B------:R-:W-:Y:S01]  /*5a50*/  UMOV UR6, UR10 ;  /* 0x0000000a00067c82 */ /* 0x000fe20008000000 */
[C---:B------:R-:W-:Y:S01]  /*5a60*/  FMUL.FTZ R39, R0.reuse, R48 ;  /* 0x0000003000277220 */ /* 0x040fe20000410000 */
[----:B------:R-:W-:Y:S01]  /*5a70*/  QGMMA.64x96x32.F32.E4M3.E4M3 R88, R148, gdesc[UR4], R88, gsb0 ;  /* 0x0160000494587df3 */ /* 0x000fe20008000858 */
        /* <DEDUP_REMOVED lines=8> */
[----:B------:R-:W-:-:S02]  /*5b00*/  IMAD.U32 R37, RZ, RZ, UR20 ;  /* 0x00000014ff257e24 */ /* 0x000fc4000f8e00ff */
[----:B0-----:R-:W-:Y:S01]  /*5b10*/  FMUL.FTZ R7, R0, R24 ;  /* 0x0000001800077220 */ /* 0x001fe20000410000 */
[----:B------:R-:W-:Y:S02]  /*5b20*/  IMAD.SHL.U32 R76, R2, 0x80, RZ ;  /* 0x00000080024c7824 */ /* 0x000fe400078e00ff */
        /* <DEDUP_REMOVED lines=45> */
[----:B------:R-:W3:Y:S08]  /*5e00*/  MUFU.TANH R8, R8 ;  /* 0x0000000800087308 */ /* 0x000ef00000002400 */
[----:B------:R-:W4:Y:S08]  /*5e10*/  MUFU.TANH R9, R9 ;  /* 0x0000000900097308 */ /* 0x000f300000002400 */
[----:B------:R-:W0:Y:S08]  /*5e20*/  MUFU.TANH R10, R10 ;  /* 0x0000000a000a7308 */ /* 0x000e300000002400 */
[----:B------:R-:W0:Y:S08]  /*5e30*/  MUFU.TANH R11, R11 ;  /* 0x0000000b000b7308 */ /* 0x000e300000002400 */
[----:B------:R-:W0:Y:S08]  /*5e40*/  MUFU.TANH R12, R12 ;  /* 0x0000000c000c7308 */ /* 0x000e300000002400 */
[----:B------:R-:W0:Y:S01]  /*5e50*/  MUFU.TANH R13, R13 ;  /* 0x0000000d000d7308 */ /* 0x000e220000002400 */
[----:B------:R-:W-:-:S02]  /*5e60*/  WARPGROUP.DEPBAR.LE gsb0, 0x0 ;  /* 0x00008000000079c5 */ /* 0x000fc40000010000 */
[----:B------:R-:W-:-:S05]  /*5e70*/  WARPGROUP.ARRIVE ;  /* 0x00000000000079c5 */ /* 0x000fca0000000000 */
[----:B------:R-:W0:Y:S01]  /*5e80*/  MUFU.TANH R14, R14 ;  /* 0x0000000e000e7308 */ /* 0x000e220000002400 */
[----:B------:R-:W-:Y:S01]  /*5e90*/  QGMMA.64x96x32.F32.E4M3.E4M3 R88, R144, gdesc[UR4], R88, gsb0 ;  /* 0x0160000490587df3 */ /* 0x000fe20008000858 */
        /* <DEDUP_REMOVED lines=39> */
[----:B------:R-:W-:-:S06]  /*6110*/  @UP0 ULDC UR6, c[0x0][0x44c] ;  /* 0x0001130000060ab9 */ /* 0x000fcc0000000800 */
        /* <DEDUP_REMOVED lines=15> */
[----:B------:R-:W-:-:S05]  /*6210*/  VIADD R136, R17, UR38 ;  /* 0x0000002611887c36 */ /* 0x000fca0008000000 */
[----:B------:R-:W0:Y:S01]  /*6220*/  MUFU.TANH R66, R66 ;  /* 0x0000004200427308 */ /* 0x000e220000002400 */
[----:B------:R-:W-:Y:S01]  /*6230*/  @P2 IMAD.HI.U32 R36, R136, UR6, RZ ;  /* 0x0000000688242c27 */ /* 0x000fe2000f8e00ff */
[----:B------:R-:W-:Y:S01]  /*6240*/  @UP0 ULDC UR6, c[0x0][0x450] ;  /* 0x0001140000060ab9 */ /* 0x000fe20000000800 */
[----:B------:R-:W-:-:S03]  /*6250*/  PLOP3.LUT P2, PT, PT, PT, UP1, 0x40, 0x0 ;  /* 0x000000000000781c */ /* 0x000fc60003f4e818 */
[----:B------:R-:W-:Y:S02]  /*6260*/  @P3 SHF.R.U32.HI R136, RZ, UR6, R36 ;  /* 0x00000006ff883c19 */ /* 0x000fe40008011624 */
[----:B------:R-:W-:Y:S01]  /*6270*/  @!P1 LEA R36, R37, UR45, 0x3 ;  /* 0x0000002d25249c11 */ /* 0x000fe2000f8e18ff */
[----:B------:R-:W0:Y:S01]  /*6280*/  MUFU.TANH R69, R69 ;  /* 0x0000004500457308 */ /* 0x000e220000002400 */
[----:B------:R-:W-:Y:S01]  /*6290*/  IADD3 R37, -R76, 0x1, RZ ;  /* 0x000000014c257810 */ /* 0x000fe20007ffe1ff */
[----:B------:R-:W5:Y:S02]  /*62a0*/  SHFL.IDX PT, R137, R136, RZ, 0x1c1f ;  /* 0x001c1fff88897589 */ /* 0x000f6400000e0000 */
[----:B------:R-:W-:Y:S02]  /*62b0*/  @!P1 VIADD R36, R36, 0x19c40 ;  /* 0x00019c4024249836 */ /* 0x000fe40000000000 */
[----:B------:R-:W-:Y:S02]  /*62c0*/  IMAD R37, R16, -0x2, R37 ;  /* 0xfffffffe10257824 */ /* 0x000fe400078e0225 */
[----:B------:R-:W0:Y:S01]  /*62d0*/  MUFU.TANH R70, R70 ;  /* 0x0000004600467308 */ /* 0x000e220000002400 */
[----:B------:R-:W-:Y:S01]  /*62e0*/  @!P1 PRMT R36, RZ, 0x654, R36 ;  /* 0x00000654ff249816 */ /* 0x000fe20000000024 */
[----:B-1----:R-:W-:-:S03]  /*62f0*/  IMAD R37, R58, UR40, R37 ;  /* 0x000000283a257c24 */ /* 0x002fc6000f8e0225 */
[----:B------:R1:W-:Y:S01]  /*6300*/  @!P1 SYNCS.ARRIVE.TRANS64.RED.A1T0 RZ, [R36+URZ], RZ ;  /* 0x000000ff24ff99a7 */ /* 0x0003e2000810043f */
[----:B--2---:R-:W-:Y:S02]  /*6310*/  IMAD.IADD R37, R37, 0x1, -R60 ;  /* 0x0000000125257824 */ /* 0x004fe400078e0a3c */
[----:B------:R-:W2:Y:S02]  /*6320*/  MUFU.TANH R71, R71 ;  /* 0x0000004700477308 */ /* 0x000ea40000002400 */
[C---:B------:R-:W-:Y:S02]  /*6330*/  VIADD R85, R37.reuse, UR23 ;  /* 0x0000001725557c36 */ /* 0x040fe40008000000 */
[----:B------:R-:W-:-:S04]  /*6340*/  VIADD R84, R37, UR17 ;  /* 0x0000001125547c36 */ /* 0x000fc80008000000 */
        /* <DEDUP_REMOVED lines=20> */
[----:B------:R-:W1:Y:S02]  /*6490*/  @P2 LDC.64 R36, c[0x0][0x9e8] ;  /* 0x00027a00ff242b82 */ /* 0x000e640000000a00 */
[----:B-1----:R-:W-:-:S05]  /*64a0*/  @P2 IMAD.HI.U32 R36, R87, R36, RZ ;  /* 0x0000002457242227 */ /* 0x002fca00078e00ff */
[----:B------:R-:W-:-:S04]  /*64b0*/  @P2 SHF.R.U32.HI R87, RZ, R37, R36 ;  /* 0x00000025ff572219 */ /* 0x000fc80000011624 */
[----:B------:R-:W-:Y:S01]  /*64c0*/  LOP3.LUT R87, RZ, R87, RZ, 0x33, !PT ;  /* 0x00000057ff577212 */ /* 0x000fe200078e33ff */
[----:B------:R-:W-:Y:S06]  /*64d0*/  BRA `(.L_x_9163) ;  /* 0x0000000000147947 */ /* 0x000fec0003800000 */
.L_x_9162:
[----:B------:R-:W-:-:S05]  /*64e0*/  IMAD.U32 R86, RZ, RZ, UR22 ;  /* 0x00000016ff567e24 */ /* 0x000fca000f8e00ff */
[----:B------:R-:W-:-:S13]  /*64f0*/  ISETP.NE.AND P2, PT, R86, 0x1, PT ;  /* 0x000000015600780c */ /* 0x000fda0003f45270 */
[----:B------:R-:W1:Y:S02]  /*6500*/  @P2 LDC.64 R36, c[0x0][0x9e8] ;  /* 0x00027a00ff242b82 */ /* 0x000e640000000a00 */
[----:B-1----:R-:W-:-:S05]  /*6510*/  @P2 IMAD.HI.U32 R36, R87, R36, RZ ;  /* 0x0000002457242227 */ /* 0x002fca00078e00ff */
[----:B------:R-:W-:-:S07]  /*6520*/  @P2 SHF.R.U32.HI R87, RZ, R37, R36 ;  /* 0x00000025ff572219 */ /* 0x000fce0000011624 */
.L_x_9163:
[----:B------:R-:W-:Y:S05]  /*6530*/  BSYNC B0 ;  /* 0x0000000000007941 */ /* 0x000fea0003800000 */
.L_x_9161:
[----:B------:R-:W-:-:S04]  /*6540*/  IMAD R87, R87, R86, -R76 ;  /* 0x0000005657577224 */ /* 0x000fc800078e0a4c */
[----:B------:R-:W-:-:S05]  /*6550*/  IMAD R87, R16, -0x2, R87 ;  /* 0xfffffffe10577824 */ /* 0x000fca00078e0257 */
[----:B------:R-:W-:Y:S02]  /*6560*/  VIADDMNMX R83, R87, R86, R83, PT ;  /* 0x0000005657537246 */ /* 0x000fe40003800153 */
[----:B------:R-:W-:-:S07]  /*6570*/  VIMNMX R82, R82, R87, !PT ;  /* 0x0000005752527248 */ /* 0x000fce0007fe0100 */
.L_x_9160:
[----:B------:R-:W-:Y:S01]  /*6580*/  ISETP.GT.AND P2, PT, R2, -0x1, PT ;  /* 0xffffffff0200780c */ /* 0x000fe20003f44270 */
[----:B------:R-:W1:Y:S03]  /*6590*/  SHFL.IDX PT, R37, R136, 0x1, 0x1c1f ;  /* 0x003c1f0088257f89 */ /* 0x000e6600000e0000 */
[C---:B------:R-:W-:Y:S02]  /*65a0*/  ISETP.GT.AND P5, PT, R82.reuse, RZ, P2 ;  /* 0x000000ff5200720c */ /* 0x040fe400017a4270 */
[C---:B------:R-:W-:Y:S02]  /*65b0*/  ISETP.GT.AND P4, PT, R82.reuse, 0x1, P2 ;  /* 0x000000015200780c */ /* 0x040fe40001784270 */
[----:B------:R-:W-:Y:S02]  /*65c0*/  ISETP.LT.OR P5, PT, R83, 0x1, P5 ;  /* 0x000000015300780c */ /* 0x000fe40002fa1670 */
[----:B------:R-:W-:-:S02]  /*65d0*/  ISETP.GT.AND P6, PT, R82, 0x8, P2 ;  /* 0x000000085200780c */ /* 0x000fc400017c4270 */
[----:B0-----:R-:W-:Y:S02]  /*65e0*/  FSEL R7, R7, -INF , !P5 ;  /* 0xff80000007077808 */ /* 0x001fe40006800000 */
[C---:B------:R-:W-:Y:S02]  /*65f0*/  ISETP.GT.AND P5, PT, R82.reuse, 0x10, P2 ;  /* 0x000000105200780c */ /* 0x040fe400017a4270 */
[----:B------:R-:W-:Y:S02]  /*6600*/  ISETP.GT.AND P3, PT, R82, 0x9, P2 ;  /* 0x000000095200780c */ /* 0x000fe40001764270 */
[C---:B------:R-:W-:Y:S02]  /*6610*/  ISETP.LT.OR P5, PT, R83.reuse, 0x11, P5 ;  /* 0x000000115300780c */ /* 0x040fe40002fa1670 */
[----:B------:R-:W-:Y:S02]  /*6620*/  ISETP.LT.OR P4, PT, R83, 0x2, P4 ;  /* 0x000000025300780c */ /* 0x000fe40002781670 */
[----:B------:R-:W-:-:S02]  /*6630*/  FSEL R15, R15, -INF , !P5 ;  /* 0xff8000000f0f7808 */ /* 0x000fc40006800000 */
[----:B------:R-:W-:Y:S01]  /*6640*/  ISETP.GT.AND P5, PT, R82, 0x20, P2 ;  /* 0x000000205200780c */ /* 0x000fe200017a4270 */
[--C-:B-1----:R-:W-:Y:S01]  /*6650*/  IMAD.IADD R85, R85, 0x1, R37.reuse ;  /* 0x0000000155557824 */ /* 0x102fe200078e0225 */
[C---:B------:R-:W-:Y:S01]  /*6660*/  ISETP.LT.OR P6, PT, R83.reuse, 0x9, P6 ;  /* 0x000000095300780c */ /* 0x040fe200037c1670 */
[----:B------:R-:W-:Y:S01]  /*6670*/  IMAD.IADD R84, R84, 0x1, R37 ;  /* 0x0000000154547824 */ /* 0x000fe200078e0225 */
[C---:B------:R-:W-:Y:S02]  /*6680*/  ISETP.LT.OR P3, PT, R83.reuse, 0xa, P3 ;  /* 0x0000000a5300780c */ /* 0x040fe40001f61670 */
[----:B------:R-:W-:Y:S02]  /*6690*/  ISETP.LT.OR P5, PT, R83, 0x21, P5 ;  /* 0x000000215300780c */ /* 0x000fe40002fa1670 */
[----:B------:R-:W-:Y:S02]  /*66a0*/  FSEL R8, R8, -INF , !P4 ;  /* 0xff80000008087808 */ /* 0x000fe40006000000 */
[----:B------:R-:W-:-:S02]  /*66b0*/  FSEL R11, R11, -INF , !P6 ;  /* 0xff8000000b0b7808 */ /* 0x000fc40007000000 */
[----:B------:R-:W-:Y:S02]  /*66c0*/  FSEL R12, R12, -INF , !P3 ;  /* 0xff8000000c0c7808 */ /* 0x000fe40005800000 */
        /* <DEDUP_REMOVED lines=94> */
.L_x_9166:
[----:B------:R-:W-:-:S05]  /*6cb0*/  IMAD.U32 R82, RZ, RZ, UR22 ;  /* 0x00000016ff527e24 */ /* 0x000fca000f8e00ff */
[----:B------:R-:W-:-:S13]  /*6cc0*/  ISETP.NE.AND P3, PT, R82, 0x1, PT ;  /* 0x000000015200780c */ /* 0x000fda0003f65270 */
[----:B------:R-:W0:Y:S02]  /*6cd0*/  @P3 LDC.64 R36, c[0x0][0x9e8] ;  /* 0x00027a00ff243b82 */ /* 0x000e240000000a00 */
[----:B0-----:R-:W-:-:S05]  /*6ce0*/  @P3 IMAD.HI.U32 R36, R83, R36, RZ ;  /* 0x0000002453243227 */ /* 0x001fca00078e00ff */
[----:B------:R-:W-:-:S07]  /*6cf0*/  @P3 SHF.R.U32.HI R83, RZ, R37, R36 ;  /* 0x00000025ff533219 */ /* 0x000fce0000011624 */
.L_x_9167:
[----:B------:R-:W-:Y:S05]  /*6d00*/  BSYNC B0 ;  /* 0x0000000000007941 */ /* 0x000fea0003800000 */
.L_x_9165:
[----:B------:R-:W-:-:S04]  /*6d10*/  IMAD R83, R83, R82, -R76 ;  /* 0x0000005253537224 */ /* 0x000fc800078e0a4c */
[----:B------:R-:W-:-:S05]  /*6d20*/  IMAD R83, R16, -0x2, R83 ;  /* 0xfffffffe10537824 */ /* 0x000fca00078e0253 */
[----:B------:R-:W-:Y:S02]  /*6d30*/  VIADDMNMX R85, R83, R82, R85, PT ;  /* 0x0000005253557246 */ /* 0x000fe40003800155 */
[----:B------:R-:W-:-:S07]  /*6d40*/  VIMNMX R84, R84, R83, !PT ;  /* 0x0000005354547248 */ /* 0x000fce0007fe0100 */
.L_x_9164:
        /* <DEDUP_REMOVED lines=73> */
[----:B------:R-:W-:Y:S02]  /*71e0*/  FSEL R35, R35, -INF , !P4 ;  /* 0xff80000023237808 */ /* 0x000fe40006000000 */
[----:B------:R-:W-:-:S02]  /*71f0*/  ISETP.GT.AND P4, PT, R84, 0x30, P2 ;  /* 0x000000305400780c */ /* 0x000fc40001784270 */
[----:B------:R-:W-:Y:S02]  /*7200*/  FSEL R10, R82, RZ, P6 ;  /* 0x000000ff520a7208 */ /* 0x000fe40003000000 */
[----:B------:R-:W-:Y:S02]  /*7210*/  FMNMX.FTZ R82, R76, R5, !PT ;  /* 0x000000054c527209 */ /* 0x000fe40007810000 */
[----:B------:R-:W-:Y:S01]  /*7220*/  ISETP.LT.OR P5, PT, R85, 0x2a, P3 ;  /* 0x0000002a5500780c */ /* 0x000fe20001fa1670 */
[----:B------:R-:W-:-:S01]  /*7230*/  FFMA.FTZ R83, R15, UR10, -R10 ;  /* 0x0000000a0f537c23 */ /* 0x000fc2000801080a */
[----:B------:R-:W-:Y:S01]  /*7240*/  FMNMX.FTZ R82, R37, R82, !PT ;  /* 0x0000005225527209 */ /* 0x000fe20007810000 */
[----:B------:R-:W-:-:S01]  /*7250*/  FFMA.FTZ R7, R7, UR10, -R10 ;  /* 0x0000000a07077c23 */ /* 0x000fc2000801080a */
[----:B------:R-:W-:Y:S01]  /*7260*/  ISETP.GT.AND P3, PT, R84, 0x31, P2 ;  /* 0x000000315400780c */ /* 0x000fe20001764270 */
        /* <DEDUP_REMOVED lines=8> */
[--C-:B------:R-:W-:Y:S01]  /*72f0*/  FFMA.FTZ R20, R20, UR10, -R10.reuse ;  /* 0x0000000a14147c23 */ /* 0x100fe2000801080a */
[----:B0-----:R-:W-:-:S01]  /*7300*/  FFMA.FTZ R83, R25, UR10, -R10 ;  /* 0x0000000a19537c23 */ /* 0x001fc2000801080a */
[----:B------:R-:W-:Y:S01]  /*7310*/  FMNMX.FTZ R25, R21, R82, !PT ;  /* 0x0000005215197209 */ /* 0x000fe20007810000 */
[----:B------:R-:W-:-:S01]  /*7320*/  FFMA.FTZ R26, R26, UR10, -R10 ;  /* 0x0000000a1a1a7c23 */ /* 0x000fc2000801080a */
        /* <DEDUP_REMOVED lines=11> */
[--C-:B0-----:R-:W-:Y:S01]  /*73e0*/  FFMA.FTZ R83, R29, UR10, -R10.reuse ;  /* 0x0000000a1d537c23 */ /* 0x101fe2000801080a */
[----:B------:R-:W-:Y:S01]  /*73f0*/  ISETP.GT.AND P4, PT, R84, 0x39, P2 ;  /* 0x000000395400780c */ /* 0x000fe20001784270 */
[--C-:B------:R-:W-:Y:S01]  /*7400*/  FFMA.FTZ R48, R48, UR10, -R10.reuse ;  /* 0x0000000a30307c23 */ /* 0x100fe2000801080a */
[----:B------:R-:W-:Y:S01]  /*7410*/  FMNMX.FTZ R29, R31, R82, !PT ;  /* 0x000000521f1d7209 */ /* 0x000fe20007810000 */
[----:B------:R0:W-:Y:S01]  /*7420*/  MUFU.EX2 R25, R83 ;  /* 0x0000005300197308 */ /* 0x0001e20000000800 */
[----:B------:R-:W-:Y:S01]  /*7430*/  FSEL R42, R42, -INF , !P3 ;  /* 0xff8000002a2a7808 */ /* 0x000fe20005800000 */
[--C-:B------:R-:W-:Y:S01]  /*7440*/  FFMA.FTZ R52, R52, UR10, -R10.reuse ;  /* 0x0000000a34347c23 */ /* 0x100fe2000801080a */
[----:B------:R-:W-:Y:S01]  /*7450*/  FMNMX.FTZ R82, R32, R29, !PT ;  /* 0x0000001d20527209 */ /* 0x000fe20007810000 */
[--C-:B------:R-:W-:Y:S01]  /*7460*/  FFMA.FTZ R64, R64, UR10, -R10.reuse ;  /* 0x0000000a40407c23 */ /* 0x100fe2000801080a */
[----:B------:R-:W-:Y:S01]  /*7470*/  ISETP.LT.OR P5, PT, R85, 0x39, P5 ;  /* 0x000000395500780c */ /* 0x000fe20002fa1670 */
[--C-:B------:R-:W-:Y:S01]  /*7480*/  FFMA.FTZ R68, R68, UR10, -R10.reuse ;  /* 0x0000000a44447c23 */ /* 0x100fe2000801080a */
[----:B------:R-:W-:Y:S01]  /*7490*/  FMNMX.FTZ R29, R35, R82, !PT ;  /* 0x00000052231d7209 */ /* 0x000fe20007810000 */
[--C-:B------:R-:W-:Y:S01]  /*74a0*/  FFMA.FTZ R70, R70, UR10, -R10.reuse ;  /* 0x0000000a46467c23 */ /* 0x100fe2000801080a */
[----:B0-----:R-:W-:-:S01]  /*74b0*/  FFMA.FTZ R83, R33, UR10, -R10 ;  /* 0x0000000a21537c23 */ /* 0x001fc2000801080a */
[----:B------:R-:W-:Y:S01]  /*74c0*/  ISETP.GT.AND P3, PT, R84, 0x40, P2 ;  /* 0x000000405400780c */ /* 0x000fe20001764270 */
[----:B------:R-:W-:Y:S01]  /*74d0*/  MUFU.EX2 R7, R7 ;  /* 0x0000000700077308 */ /* 0x000fe20000000800 */
[----:B------:R-:W-:-:S02]  /*74e0*/  FMNMX.FTZ R82, R38, R29, !PT ;  /* 0x0000001d26527209 */ /* 0x000fc40007810000 */
[----:B------:R-:W-:Y:S02]  /*74f0*/  ISETP.LT.OR P4, PT, R85, 0x3a, P4 ;  /* 0x0000003a5500780c */ /* 0x000fe40002781670 */
[----:B------:R-:W-:Y:S02]  /*7500*/  FMNMX.FTZ R33, R41, R82, !PT ;  /* 0x0000005229217209 */ /* 0x000fe40007810000 */
[----:B------:R-:W-:Y:S01]  /*7510*/  FSEL R45, R45, -INF , !P5 ;  /* 0xff8000002d2d7808 */ /* 0x000fe20006800000 */
[----:B------:R0:W-:Y:S01]  /*7520*/  MUFU.EX2 R29, R83 ;  /* 0x00000053001d7308 */ /* 0x0001e20000000800 */
[----:B------:R-:W-:Y:S02]  /*7530*/  FMNMX.FTZ R82, R42, R33, !PT ;  /* 0x000000212a527209 */ /* 0x000fe40007810000 */
[----:B------:R-:W-:Y:S02]  /*7540*/  ISETP.GT.AND P5, PT, R84, 0x41, P2 ;  /* 0x000000415400780c */ /* 0x000fe400017a4270 */
[----:B------:R-:W-:-:S02]  /*7550*/  FSEL R46, R46, -INF , !P4 ;  /* 0xff8000002e2e7808 */ /* 0x000fc40006000000 */
[----:B------:R-:W-:Y:S01]  /*7560*/  ISETP.LT.OR P3, PT, R85, 0x41, P3 ;  /* 0x000000415500780c */ /* 0x000fe20001f61670 */
[----:B------:R-:W-:Y:S01]  /*7570*/  MUFU.EX2 R8, R8 ;  /* 0x0000000800087308 */ /* 0x000fe20000000800 */
[----:B------:R-:W-:Y:S01]  /*7580*/  FMNMX.FTZ R33, R45, R82, !PT ;  /* 0x000000522d217209 */ /* 0x000fe20007810000 */
[----:B0-----:R-:W-:Y:S01]  /*7590*/  FFMA.FTZ R83, R39, UR10, -R10 ;  /* 0x0000000a27537c23 */ /* 0x001fe2000801080a */
[----:B------:R-:W-:Y:S02]  /*75a0*/  ISETP.GT.AND P4, PT, R84, 0x48, P2 ;  /* 0x000000485400780c */ /* 0x000fe40001784270 */
[----:B------:R-:W-:Y:S02]  /*75b0*/  ISETP.LT.OR P5, PT, R85, 0x42, P5 ;  /* 0x000000425500780c */ /* 0x000fe40002fa1670 */
[----:B------:R-:W-:Y:S01]  /*75c0*/  FSEL R49, R49, -INF , !P3 ;  /* 0xff80000031317808 */ /* 0x000fe20005800000 */
[----:B------:R-:W-:Y:S01]  /*75d0*/  MUFU.EX2 R11, R11 ;  /* 0x0000000b000b7308 */ /* 0x000fe20000000800 */
[----:B------:R-:W-:-:S02]  /*75e0*/  FMNMX.FTZ R82, R46, R33, !PT ;  /* 0x000000212e527209 */ /* 0x000fc40007810000 */
[----:B------:R-:W-:Y:S02]  /*75f0*/  ISETP.GT.AND P3, PT, R84, 0x49, P2 ;  /* 0x000000495400780c */ /* 0x000fe40001764270 */
[----:B------:R-:W-:Y:S02]  /*7600*/  FSEL R50, R50, -INF , !P5 ;  /* 0xff80000032327808 */ /* 0x000fe40006800000 */
[----:B------:R-:W-:Y:S01]  /*7610*/  ISETP.LT.OR P4, PT, R85, 0x49, P4 ;  /* 0x000000495500780c */ /* 0x000fe20002781670 */
[----:B------:R0:W-:Y:S01]  /*7620*/  MUFU.EX2 R33, R83 ;  /* 0x0000005300217308 */ /* 0x0001e20000000800 */
[----:B------:R-:W-:Y:S02]  /*7630*/  FMNMX.FTZ R39, R49, R82, !PT ;  /* 0x0000005231277209 */ /* 0x000fe40007810000 */
[----:B------:R-:W-:Y:S02]  /*7640*/  ISETP.GT.AND P5, PT, R84, 0x50, P2 ;  /* 0x000000505400780c */ /* 0x000fe400017a4270 */
[----:B------:R-:W-:-:S02]  /*7650*/  ISETP.LT.OR P3, PT, R85, 0x4a, P3 ;  /* 0x0000004a5500780c */ /* 0x000fc40001f61670 */
[----:B------:R-:W-:Y:S01]  /*7660*/  FSEL R53, R53, -INF , !P4 ;  /* 0xff80000035357808 */ /* 0x000fe20006000000 */
[----:B------:R-:W-:Y:S01]  /*7670*/  MUFU.EX2 R12, R12 ;  /* 0x0000000c000c7308 */ /* 0x000fe20000000800 */
[----:B------:R-:W-:Y:S01]  /*7680*/  FMNMX.FTZ R82, R50, R39, !PT ;  /* 0x0000002732527209 */ /* 0x000fe20007810000 */
[----:B0-----:R-:W-:Y:S01]  /*7690*/  FFMA.FTZ R83, R43, UR10, -R10 ;  /* 0x0000000a2b537c23 */ /* 0x001fe2000801080a */
[----:B------:R-:W-:Y:S02]  /*76a0*/  ISETP.GT.AND P4, PT, R84, 0x51, P2 ;  /* 0x000000515400780c */ /* 0x000fe40001784270 */
[----:B------:R-:W-:Y:S02]  /*76b0*/  FSEL R54, R54, -INF , !P3 ;  /* 0xff80000036367808 */ /* 0x000fe40005800000 */
[----:B------:R-:W-:Y:S01]  /*76c0*/  ISETP.LT.OR P5, PT, R85, 0x51, P5 ;  /* 0x000000515500780c */ /* 0x000fe20002fa1670 */
[----:B------:R-:W-:Y:S01]  /*76d0*/  MUFU.EX2 R20, R20 ;  /* 0x0000001400147308 */ /* 0x000fe20000000800 */
[----:B------:R-:W-:-:S02]  /*76e0*/  FMNMX.FTZ R39, R53, R82, !PT ;  /* 0x0000005235277209 */ /* 0x000fc40007810000 */
[----:B------:R-:W-:Y:S02]  /*76f0*/  ISETP.GT.AND P3, PT, R84, 0x58, P2 ;  /* 0x000000585400780c */ /* 0x000fe40001764270 */
[----:B------:R-:W-:Y:S02]  /*7700*/  ISETP.LT.OR P4, PT, R85, 0x52, P4 ;  /* 0x000000525500780c */ /* 0x000fe40002781670 */
[----:B------:R-:W-:Y:S01]  /*7710*/  FSEL R55, R55, -INF , !P5 ;  /* 0xff80000037377808 */ /* 0x000fe20006800000 */
[----:B------:R-:W-:Y:S01]  /*7720*/  MUFU.EX2 R26, R26 ;  /* 0x0000001a001a7308 */ /* 0x000fe20000000800 */
[----:B------:R-:W-:Y:S02]  /*7730*/  FMNMX.FTZ R82, R54, R39, !PT ;  /* 0x0000002736527209 */ /* 0x000fe40007810000 */
[----:B------:R-:W-:Y:S02]  /*7740*/  ISETP.GT.AND P5, PT, R84, 0x59, P2 ;  /* 0x000000595400780c */ /* 0x000fe400017a4270 */
[----:B------:R-:W-:-:S02]  /*7750*/  FSEL R56, R56, -INF , !P4 ;  /* 0xff80000038387808 */ /* 0x000fc40006000000 */
        /* <DEDUP_REMOVED lines=8> */
[----:B0-----:R-:W-:Y:S01]  /*77e0*/  FFMA.FTZ R83, R47, UR10, -R10 ;  /* 0x0000000a2f537c23 */ /* 0x001fe2000801080a */
[----:B------:R-:W-:-:S02]  /*77f0*/  ISETP.GT.AND P3, PT, R84, 0x61, P2 ;  /* 0x000000615400780c */ /* 0x000fc40001764270 */
[----:B------:R-:W-:Y:S02]  /*7800*/  FSEL R62, R62, -INF , !P5 ;  /* 0xff8000003e3e7808 */ /* 0x000fe40006800000 */
[----:B------:R-:W-:Y:S01]  /*7810*/  ISETP.LT.OR P4, PT, R85, 0x61, P4 ;  /* 0x000000615500780c */ /* 0x000fe20002781670 */
[----:B------:R-:W-:Y:S01]  /*7820*/  MUFU.EX2 R34, R34 ;  /* 0x0000002200227308 */ /* 0x000fe20000000800 */
[----:B------:R-:W-:Y:S02]  /*7830*/  FMNMX.FTZ R43, R61, R82, !PT ;  /* 0x000000523d2b7209 */ /* 0x000fe40007810000 */
        /* <DEDUP_REMOVED lines=14> */
[----:B------:R-:W-:Y:S02]  /*7920*/  FMNMX.FTZ R82, R66, R47, !PT ;  /* 0x0000002f42527209 */ /* 0x000fe40007810000 */
        /* <DEDUP_REMOVED lines=10> */
[----:B------:R-:W-:Y:S01]  /*79d0*/  ISETP.GT.AND P2, PT, R84, 0x79, P2 ;  /* 0x000000795400780c */ /* 0x000fe20001744270 */
[----:B------:R-:W-:-:S01]  /*79e0*/  FFMA.FTZ R84, R51, UR10, -R10 ;  /* 0x0000000a33547c23 */ /* 0x000fc2000801080a */
[----:B------:R-:W-:-:S02]  /*79f0*/  ISETP.LT.OR P4, PT, R85, 0x79, P4 ;  /* 0x000000795500780c */ /* 0x000fc40002781670 */
[----:B------:R-:W-:Y:S01]  /*7a00*/  FSEL R74, R74, -INF , !P5 ;  /* 0xff8000004a4a7808 */ /* 0x000fe20006800000 */
[----:B------:R1:W-:Y:S01]  /*7a10*/  MUFU.EX2 R47, R84 ;  /* 0x00000054002f7308 */ /* 0x0003e20000000800 */
[----:B------:R-:W-:Y:S02]  /*7a20*/  FMNMX.FTZ R51, R73, R82, !PT ;  /* 0x0000005249337209 */ /* 0x000fe40007810000 */
[----:B------:R-:W-:Y:S02]  /*7a30*/  ISETP.LT.OR P2, PT, R85, 0x7a, P2 ;  /* 0x0000007a5500780c */ /* 0x000fe40001741670 */
[----:B------:R-:W-:Y:S02]  /*7a40*/  FSEL R78, R78, -INF , !P4 ;  /* 0xff8000004e4e7808 */ /* 0x000fe40006000000 */
[----:B------:R-:W-:Y:S01]  /*7a50*/  FMNMX.FTZ R51, R74, R51, !PT ;  /* 0x000000334a337209 */ /* 0x000fe20007810000 */
[----:B------:R-:W-:Y:S01]  /*7a60*/  MUFU.EX2 R64, R64 ;  /* 0x0000004000407308 */ /* 0x000fe20000000800 */
[----:B------:R-:W-:-:S02]  /*7a70*/  FSEL R79, R79, -INF , !P2 ;  /* 0xff8000004f4f7808 */ /* 0x000fc40005000000 */
[----:B------:R-:W-:Y:S01]  /*7a80*/  FMNMX.FTZ R82, R78, R51, !PT ;  /* 0x000000334e527209 */ /* 0x000fe20007810000 */
[----:B------:R-:W-:-:S01]  /*7a90*/  FFMA.FTZ R51, R57, UR10, -R10 ;  /* 0x0000000a39337c23 */ /* 0x000fc2000801080a */
[--C-:B------:R-:W-:Y:S01]  /*7aa0*/  FFMA.FTZ R57, R63, UR10, -R10.reuse ;  /* 0x0000000a3f397c23 */ /* 0x100fe2000801080a */
[----:B------:R-:W-:-:S01]  /*7ab0*/  FFMA.FTZ R63, R69, UR10, -R10 ;  /* 0x0000000a453f7c23 */ /* 0x000fc2000801080a */
[----:B0-----:R-:W-:Y:S01]  /*7ac0*/  FMNMX.FTZ R83, R79, R82, !PT ;  /* 0x000000524f537209 */ /* 0x001fe20007810000 */
[----:B------:R-:W-:-:S01]  /*7ad0*/  FFMA.FTZ R82, R59, UR10, -R10 ;  /* 0x0000000a3b527c23 */ /* 0x000fc2000801080a */
[--C-:B------:R-:W-:Y:S01]  /*7ae0*/  FFMA.FTZ R59, R67, UR10, -R10.reuse ;  /* 0x0000000a433b7c23 */ /* 0x100fe2000801080a */
[----:B------:R-:W-:-:S01]  /*7af0*/  FFMA.FTZ R69, R80, UR10, -R10 ;  /* 0x0000000a50457c23 */ /* 0x000fc2000801080a */
[--C-:B------:R-:W-:Y:S01]  /*7b00*/  FFMA.FTZ R67, R75, UR10, -R10.reuse ;  /* 0x0000000a4b437c23 */ /* 0x100fe2000801080a */
[----:B-1----:R-:W0:Y:S01]  /*7b10*/  SHFL.BFLY PT, R84, R83, 0x2, 0x1f ;  /* 0x0c401f0053547f89 */ /* 0x002e2200000e0000 */
[----:B------:R-:W-:-:S01]  /*7b20*/  FFMA.FTZ R80, R81, UR10, -R10 ;  /* 0x0000000a51507c23 */ /* 0x000fc2000801080a */
[----:B------:R-:W-:Y:S01]  /*7b30*/  FSEL R75, R36, RZ, P6 ;  /* 0x000000ff244b7208 */ /* 0x000fe20003000000 */
[----:B------:R-:W-:Y:S04]  /*7b40*/  MUFU.EX2 R51, R51 ;  /* 0x0000003300337308 */ /* 0x000fe80000000800 */
[----:B------:R-:W-:-:S04]  /*7b50*/  FADD.FTZ R75, -R75, R6 ;  /* 0x000000064b4b7221 */ /* 0x000fc80000010100 */
[----:B------:R-:W-:Y:S01]  /*7b60*/  FMUL.FTZ R6, R75, UR10 ;  /* 0x0000000a4b067c20 */ /* 0x000fe20008410000 */
[----:B------:R-:W-:Y:S08]  /*7b70*/  MUFU.EX2 R82, R82 ;  /* 0x0000005200527308 */ /* 0x000ff00000000800 */
[----:B------:R-:W1:Y:S01]  /*7b80*/  MUFU.EX2 R6, R6 ;  /* 0x0000000600067308 */ /* 0x000e620000000800 */
[----:B0-----:R-:W-:Y:S01]  /*7b90*/  FMNMX.FTZ R85, R83, R84, !PT ;  /* 0x0000005453557209 */ /* 0x001fe20007810000 */
[----:B------:R-:W-:Y:S01]  /*7ba0*/  FFMA.FTZ R84, R77, UR10, -R10 ;  /* 0x0000000a4d547c23 */ /* 0x000fe2000801080a */
[----:B------:R-:W-:-:S05]  /*7bb0*/  IMAD.U32 R77, RZ, RZ, UR10 ;  /* 0x0000000aff4d7e24 */ /* 0x000fca000f8e00ff */
[----:B------:R-:W-:Y:S01]  /*7bc0*/  MUFU.EX2 R57, R57 ;  /* 0x0000003900397308 */ /* 0x000fe20000000800 */
[----:B------:R-:W0:Y:S07]  /*7bd0*/  SHFL.BFLY PT, R86, R85, 0x1, 0x1f ;  /* 0x0c201f0055567f89 */ /* 0x000e2e00000e0000 */
[----:B------:R-:W-:Y:S01]  /*7be0*/  MUFU.EX2 R59, R59 ;  /* 0x0000003b003b7308 */ /* 0x000fe20000000800 */
[----:B-1----:R-:W-:-:S07]  /*7bf0*/  FFMA.FTZ R81, R6, R4, R7 ;  /* 0x0000000406517223 */ /* 0x002fce0000010007 */
        /* <DEDUP_REMOVED lines=8> */
[----:B------:R-:W-:Y:S02]  /*7c80*/  FADD.FTZ R86, -R86, R5 ;  /* 0x0000000556567221 */ /* 0x000fe40000010100 */
[----:B------:R-:W-:-:S01]  /*7c90*/  FFMA.FTZ R77, R45, UR10, -R75 ;  /* 0x0000000a2d4d7c23 */ /* 0x000fc2000801084b */
[--C-:B------:R-:W-:Y:S01]  /*7ca0*/  FFMA.FTZ R76, R76, UR10, -R75.reuse ;  /* 0x0000000a4c4c7c23 */ /* 0x100fe2000801084b */
[----:B------:R-:W-:Y:S01]  /*7cb0*/  FMUL.FTZ R45, R86, UR10 ;  /* 0x0000000a562d7c20 */ /* 0x000fe20008410000 */
[--C-:B------:R-:W-:Y:S01]  /*7cc0*/  FFMA.FTZ R37, R37, UR10, -R75.reuse ;  /* 0x0000000a25257c23 */ /* 0x100fe2000801084b */
        /* <DEDUP_REMOVED lines=31> */
[--C-:B------:R-:W-:Y:S01]  /*7ec0*/  FFMA.FTZ R72, R72, UR10, -R75.reuse ;  /* 0x0000000a48487c23 */ /* 0x100fe2000801084b */
[----:B------:R-:W-:-:S01]  /*7ed0*/  FFMA.FTZ R73, R73, UR10, -R75 ;  /* 0x0000000a49497c23 */ /* 0x000fc2000801084b */
[----:B------:R-:W-:-:S02]  /*7ee0*/  FFMA.FTZ R74, R74, UR10, -R75 ;  /* 0x0000000a4a4a7c23 */ /* 0x000fc4000801084b */
[----:B------:R-:W0:Y:S01]  /*7ef0*/  MUFU.EX2 R14, R14 ;  /* 0x0000000e000e7308 */ /* 0x000e220000000800 */
[----:B-1----:R-:W-:-:S07]  /*7f00*/  FADD.FTZ R4, R37, R4 ;  /* 0x0000000425047221 */ /* 0x002fce0000010000 */
[----:B------:R-:W1:Y:S08]  /*7f10*/  MUFU.EX2 R21, R21 ;  /* 0x0000001500157308 */ /* 0x000e700000000800 */
[----:B------:R-:W3:Y:S08]  /*7f20*/  MUFU.EX2 R24, R24 ;  /* 0x0000001800187308 */ /* 0x000ef00000000800 */
[----:B------:R-:W4:Y:S08]  /*7f30*/  MUFU.EX2 R27, R27 ;  /* 0x0000001b001b7308 */ /* 0x000f300000000800 */
[----:B------:R2:W-:Y:S08]  /*7f40*/  MUFU.EX2 R5, R77 ;  /* 0x0000004d00057308 */ /* 0x0005f00000000800 */
[----:B------:R-:W5:Y:S01]  /*7f50*/  MUFU.EX2 R28, R28 ;  /* 0x0000001c001c7308 */ /* 0x000f620000000800 */
[----:B--2---:R-:W-:-:S01]  /*7f60*/  FADD.FTZ R77, R13, R4 ;  /* 0x000000040d4d7221 */ /* 0x004fc20000010000 */
[----:B------:R-:W-:-:S03]  /*7f70*/  FADD.FTZ R4, R12, R3 ;  /* 0x000000030c047221 */ /* 0x000fc60000010000 */
[----:B0-----:R-:W-:Y:S01]  /*7f80*/  FADD.FTZ R86, R14, R77 ;  /* 0x0000004d0e567221 */ /* 0x001fe20000010000 */
[----:B------:R-:W-:-:S02]  /*7f90*/  FADD.FTZ R3, R9, R4 ;  /* 0x0000000409037221 */ /* 0x000fc40000010000 */
[----:B------:R-:W0:Y:S01]  /*7fa0*/  MUFU.EX2 R31, R31 ;  /* 0x0000001f001f7308 */ /* 0x000e220000000800 */
[----:B-1----:R-:W-:-:S01]  /*7fb0*/  FADD.FTZ R77, R21, R86 ;  /* 0x00000056154d7221 */ /* 0x002fc20000010000 */
[----:B------:R-:W-:-:S03]  /*7fc0*/  FADD.FTZ R4, R20, R3 ;  /* 0x0000000314047221 */ /* 0x000fc60000010000 */
[----:B---3--:R-:W-:Y:S01]  /*7fd0*/  FADD.FTZ R86, R24, R77 ;  /* 0x0000004d18567221 */ /* 0x008fe20000010000 */
[----:B------:R-:W-:-:S02]  /*7fe0*/  FADD.FTZ R3, R15, R4 ;  /* 0x000000040f037221 */ /* 0x000fc40000010000 */
[----:B------:R-:W1:Y:S01]  /*7ff0*/  MUFU.EX2 R32, R32 ;  /* 0x0000002000207308 */ /* 0x000e620000000800 */
[----:B----4-:R-:W-:-:S01]  /*8000*/  FADD.FTZ R77, R27, R86 ;  /* 0x000000561b4d7221 */ /* 0x010fc20000010000 */
[----:B------:R-:W-:-:S03]  /*8010*/  FADD.FTZ R4, R26, R3 ;  /* 0x000000031a047221 */ /* 0x000fc60000010000 */
[----:B-----5:R-:W-:Y:S01]  /*8020*/  FADD.FTZ R86, R28, R77 ;  /* 0x0000004d1c567221 */ /* 0x020fe20000010000 */
[----:B------:R-:W-:-:S02]  /*8030*/  FADD.FTZ R3, R25, R4 ;  /* 0x0000000419037221 */ /* 0x000fc40000010000 */
        /* <DEDUP_REMOVED lines=22> */
[----:B------:R-:W-:-:S03]  /*81a0*/  FADD.FTZ R4, R52, R3 ;  /* 0x0000000334047221 */ /* 0x000fc60000010000 */
        /* <DEDUP_REMOVED lines=53> */
.L_x_9168:
[----:B------:R-:W-:Y:S01]  /*8500*/  UIADD3 UR6, UR11, 0x19c60, URZ ;  /* 0x00019c600b067890 */ /* 0x000fe2000fffe03f */
[----:B------:R-:W-:Y:S01]  /*8510*/  ISETP.GT.AND P2, PT, R2, UR18, PT ;  /* 0x0000001202007c0c */ /* 0x000fe2000bf44270 */
        /* <DEDUP_REMOVED lines=92> */
.L_x_9151:
        /* <DEDUP_REMOVED lines=25> */
.L_x_9171:
[----:B------:R-:W-:-:S13]  /*8c70*/  ISETP.NE.AND P2, PT, R12, 0x1, PT ;  /* 0x000000010c00780c */ /* 0x000fda0003f45270 */
[----:B------:R-:W0:Y:S02]  /*8c80*/  @P2 LDC.64 R10, c[0x0][0x9e8] ;  /* 0x00027a00ff0a2b82 */ /* 0x000e240000000a00 */
[----:B0-----:R-:W-:-:S05]  /*8c90*/  @P2 IMAD.HI.U32 R10, R7, R10, RZ ;  /* 0x0000000a070a2227 */ /* 0x001fca00078e00ff */
[----:B------:R-:W-:-:S07]  /*8ca0*/  @P2 SHF.R.U32.HI R7, RZ, R11, R10 ;  /* 0x0000000bff072219 */ /* 0x000fce000001160a */
.L_x_9172:
[----:B------:R-:W-:-:S05]  /*8cb0*/  IMAD R7, R7, R12, RZ ;  /* 0x0000000c07077224 */ /* 0x000fca00078e02ff */
[----:B------:R-:W-:-:S07]  /*8cc0*/  VIMNMX R8, R8, R7, !PT ;  /* 0x0000000708087248 */ /* 0x000fce0007fe0100 */
.L_x_9170:
        /* <DEDUP_REMOVED lines=12> */
.L_x_9183:
[----:B------:R-:W-:-:S04]  /*8d90*/  UIADD3 UR37, UR20, 0x1, URZ ;  /* 0x0000000114257890 */ /* 0x000fc8000fffe03f */
[----:B------:R-:W-:-:S04]  /*8da0*/  UISETP.NE.AND UP0, UPT, UR37, 0x2, UPT ;  /* 0x000000022500788c */ /* 0x000fc8000bf05270 */
[----:B------:R-:W-:Y:S02]  /*8db0*/  USEL UR36, URZ, 0x1, UP0 ;  /* 0x000000013f247887 */ /* 0x000fe40008000000 */
[----:B------:R-:W-:Y:S02]  /*8dc0*/  USEL UR37, UR37, URZ, UP0 ;  /* 0x0000003f25257287 */ /* 0x000fe40008000000 */
[----:B------:R-:W-:Y:S01]  /*8dd0*/  ULOP3.LUT UR36, UR19, UR36, URZ, 0x3c, !UPT ;  /* 0x0000002413247292 */ /* 0x000fe2000f8e3c3f */
[----:B------:R-:W-:Y:S11]  /*8de0*/  @!P0 BRA `(.L_x_9174) ;  /* 0x0000000000048947 */ /* 0x000ff60003800000 */
[----:B------:R-:W-:Y:S01]  /*8df0*/  BPT.TRAP 0x1 ;  /* 0x000000040000795c */ /* 0x000fe20000300000 */
.L_x_9174:
[----:B------:R-:W-:Y:S01]  /*8e00*/  ULEA UR6, UR37, UR45, 0x3 ;  /* 0x0000002d25067291 */ /* 0x000fe2000f8e183f */
[----:B------:R-:W-:-:S05]  /*8e10*/  IMAD.U32 R5, RZ, RZ, UR36 ;  /* 0x00000024ff057e24 */ /* 0x000fca000f8e00ff */
[----:B------:R-:W-:-:S04]  /*8e20*/  SHF.L.U32 R5, R5, 0x1f, RZ ;  /* 0x0000001f05057819 */ /* 0x000fc800000006ff */
[----:B------:R0:W1:Y:S01]  /*8e30*/  SYNCS.PHASECHK.TRANS64.TRYWAIT P2, [UR6+0x19c30], R5 ;  /* 0x019c3005ff0075a7 */ /* 0x0000620008040146 */
[----:B------:R-:W-:Y:S05]  /*8e40*/  @!P0 BRA `(.L_x_9175) ;  /* 0x0000000000048947 */ /* 0x000fea0003800000 */
[----:B------:R-:W-:Y:S01]  /*8e50*/  BPT.TRAP 0x1 ;  /* 0x000000040000795c */ /* 0x000fe20000300000 */
.L_x_9175:
[----:B-1----:R-:W-:Y:S05]  /*8e60*/  @P2 BRA `(.L_x_9176) ;  /* 0x0000000000082947 */ /* 0x002fea0003800000 */
[----:B------:R-:W1:Y:S02]  /*8e70*/  SYNCS.PHASECHK.TRANS64.TRYWAIT P2, [UR6+0x19c30], R5 ;  /* 0x019c3005ff0075a7 */ /* 0x000e640008040146 */
[----:B-1----:R-:W-:Y:S05]  /*8e80*/  @!P2 BRA `(.L_x_9177) ;  /* 0x000000c000a0a947 */ /* 0x002fea0003800000 */
.L_x_9176:
        /* <DEDUP_REMOVED lines=17> */
.L_x_9178:
[----:B------:R-:W-:Y:S01]  /*8fa0*/  ULEA UR14, UR20, UR45, 0x3 ;  /* 0x0000002d140e7291 */ /* 0x000fe2000f8e183f */
[----:B01----:R-:W-:-:S05]  /*8fb0*/  IMAD.U32 R5, RZ, RZ, UR19 ;  /* 0x00000013ff057e24 */ /* 0x003fca000f8e00ff */
[----:B------:R-:W-:-:S04]  /*8fc0*/  SHF.L.U32 R5, R5, 0x1f, RZ ;  /* 0x0000001f05057819 */ /* 0x000fc800000006ff */
[----:B------:R0:W1:Y:S01]  /*8fd0*/  SYNCS.PHASECHK.TRANS64.TRYWAIT P2, [UR14+0x19c50], R5 ;  /* 0x019c5005ff0075a7 */ /* 0x000062000804014e */
[----:B------:R-:W-:Y:S05]  /*8fe0*/  @!P0 BRA `(.L_x_9179) ;  /* 0x0000000000048947 */ /* 0x000fea0003800000 */
[----:B------:R-:W-:Y:S01]  /*8ff0*/  BPT.TRAP 0x1 ;  /* 0x000000040000795c */ /* 0x000fe20000300000 */
.L_x_9179:
[----:B-1----:R-:W-:Y:S05]  /*9000*/  @P2 BRA `(.L_x_9180) ;  /* 0x0000000000082947 */ /* 0x002fea0003800000 */
[----:B------:R-:W1:Y:S02]  /*9010*/  SYNCS.PHASECHK.TRANS64.TRYWAIT P2, [UR14+0x19c50], R5 ;  /* 0x019c5005ff0075a7 */ /* 0x000e64000804014e */
[----:B-1----:R-:W-:Y:S05]  /*9020*/  @!P2 BRA `(.L_x_9181) ;  /* 0x000000c00050a947 */ /* 0x002fea0003800000 */
.L_x_9180:
        /* <DEDUP_REMOVED lines=24> */
[----:B------:R-:W-:Y:S01]  /*91b0*/  FMUL.FTZ R43, R0, R51 ;  /* 0x00000033002b7220 */ /* 0x000fe20000410000 */
[----:B------:R-:W-:Y:S01]  /*91c0*/  QGMMA.64x96x32.F32.E4M3.E4M3 R88, R148, gdesc[UR4], R88, gsb0 ;  /* 0x0160000494587df3 */ /* 0x000fe20008000858 */
[----:B------:R-:W2:Y:S01]  /*91d0*/  MUFU.TANH R11, R11 ;  /* 0x0000000b000b7308 */ /* 0x000ea20000002400 */
        /* <DEDUP_REMOVED lines=49> */
[----:B------:R-:W-:Y:S01]  /*94f0*/  FMUL.FTZ R67, R0, R75 ;  /* 0x0000004b00437220 */ /* 0x000fe20000410000 */
[----:B------:R-:W-:Y:S01]  /*9500*/  UIADD3 UR6, UR11, 0x2, URZ ;  /* 0x000000020b067890 */ /* 0x000fe2000fffe03f */
[----:B------:R-:W-:Y:S01]  /*9510*/  UMOV UR7, 0x40000040 ;  /* 0x4000004000077882 */ /* 0x000fe20000000000 */
[----:B------:R-:W-:-:S03]  /*9520*/  UMOV UR10, UR18 ;  /* 0x00000012000a7c82 */ /* 0x000fc60008000000 */
        /* <DEDUP_REMOVED lines=21> */
[----:B------:R-:W-:-:S05]  /*9680*/  UIADD3 UR6, UR11, 0x4, URZ ;  /* 0x000000040b067890 */ /* 0x000fca000fffe03f */
[----:B------:R-:W2:Y:S01]  /*9690*/  MUFU.TANH R33, R33 ;  /* 0x0000002100217308 */ /* 0x000ea20000002400 */
[----:B-1----:R-:W-:Y:S01]  /*96a0*/  FMNMX.FTZ R6, R32, R5, !PT ;  /* 0x0000000520067209 */ /* 0x002fe20007810000 */
[----:B------:R-:W-:-:S06]  /*96b0*/  UMOV UR7, 0x40000040 ;  /* 0x4000004000077882 */ /* 0x000fcc0000000000 */
        /* <DEDUP_REMOVED lines=130> */
[----:B-1----:R-:W-:Y:S01]  /*9ee0*/  FMNMX.FTZ R5, R83, R82, !PT ;  /* 0x0000005253057209 */ /* 0x002fe20007810000 */
[----:B------:R-:W-:Y:S02]  /*9ef0*/  IMAD.U32 R82, RZ, RZ, UR10 ;  /* 0x0000000aff527e24 */ /* 0x000fe4000f8e00ff */
        /* <DEDUP_REMOVED lines=66> */
[----:B------:R-:W-:-:S02]  /*a320*/  FFMA.FTZ R79, R79, UR10, -R80 ;  /* 0x0000000a4f4f7c23 */ /* 0x000fc40008010850 */
[----:B------:R-:W2:Y:S01]  /*a330*/  MUFU.EX2 R12, R12 ;  /* 0x0000000c000c7308 */ /* 0x000ea20000000800 */
[----:B-1----:R-:W-:-:S07]  /*a340*/  FFMA.FTZ R3, R8, R3, R13 ;  /* 0x0000000308037223 */ /* 0x002fce000001000d */
        /* <DEDUP_REMOVED lines=86> */
[----:B------:R-:W-:-:S05]  /*a8b0*/  IMAD.U32 R3, RZ, RZ, UR37 ;  /* 0x00000025ff037e24 */ /* 0x000fca000f8e00ff */
[----:B------:R-:W-:Y:S01]  /*a8c0*/  @!P1 LEA R3, R3, UR45, 0x3 ;  /* 0x0000002d03039c11 */ /* 0x000fe2000f8e18ff */
[----:B------:R-:W0:Y:S01]  /*a8d0*/  MUFU.EX2 R63, R63 ;  /* 0x0000003f003f7308 */ /* 0x000e220000000800 */
[----:B--2---:R-:W-:-:S03]  /*a8e0*/  FADD.FTZ R82, R62, R81 ;  /* 0x000000513e527221 */ /* 0x004fc60000010000 */
[----:B------:R-:W-:-:S04]  /*a8f0*/  @!P1 VIADD R3, R3, 0x19c40 ;  /* 0x00019c4003039836 */ /* 0x000fc80000000000 */
[----:B------:R-:W2:Y:S01]  /*a900*/  MUFU.EX2 R64, R64 ;  /* 0x0000004000407308 */ /* 0x000ea20000000800 */
[----:B-1----:R-:W-:-:S01]  /*a910*/  FADD.FTZ R81, R61, R4 ;  /* 0x000000043d517221 */ /* 0x002fc20000010000 */
[----:B------:R-:W-:-:S04]  /*a920*/  @!P1 PRMT R3, RZ, 0x654, R3 ;  /* 0x00000654ff039816 */ /* 0x000fc80000000003 */
[----:B------:R1:W-:Y:S02]  /*a930*/  @!P1 SYNCS.ARRIVE.TRANS64.RED.A1T0 RZ, [R3+URZ], RZ ;  /* 0x000000ff03ff99a7 */ /* 0x0003e4000810043f */
        /* <DEDUP_REMOVED lines=34> */
.L_x_9182:
[----:B------:R-:W-:Y:S01]  /*ab60*/  UIADD3 UR6, UR14, 0x19c60, URZ ;  /* 0x00019c600e067890 */ /* 0x000fe2000fffe03f */
[----:B------:R-:W-:Y:S01]  /*ab70*/  ISETP.GT.AND P2, PT, R2, R9, PT ;  /* 0x000000090200720c */ /* 0x000fe20003f44270 */
        /* <DEDUP_REMOVED lines=88> */
.L_x_9173:
        /* <DEDUP_REMOVED lines=10> */
.L_x_9202:
[----:B------:R-:W-:-:S04]  /*b1a0*/  UISETP.NE.AND UP0, UPT, UR20, 0x1, UPT ;  /* 0x000000011400788c */ /* 0x000fc8000bf05270 */
[----:B------:R-:W-:-:S04]  /*b1b0*/  USEL UR36, URZ, 0x1, UP0 ;  /* 0x000000013f247887 */ /* 0x000fc80008000000 */
[----:B------:R-:W-:Y:S01]  /*b1c0*/  ULOP3.LUT UR36, UR19, UR36, URZ, 0x3c, !UPT ;  /* 0x0000002413247292 */ /* 0x000fe2000f8e3c3f */
[----:B------:R-:W-:Y:S11]  /*b1d0*/  @!P0 BRA `(.L_x_9185) ;  /* 0x0000000000048947 */ /* 0x000ff60003800000 */
[----:B------:R-:W-:Y:S01]  /*b1e0*/  BPT.TRAP 0x1 ;  /* 0x000000040000795c */ /* 0x000fe20000300000 */
.L_x_9185:
        /* <DEDUP_REMOVED lines=9> */
.L_x_9186:
[----:B-1----:R-:W-:Y:S05]  /*b280*/  @P2 BRA `(.L_x_9187) ;  /* 0x0000000000082947 */ /* 0x002fea0003800000 */
[----:B------:R-:W1:Y:S02]  /*b290*/  SYNCS.PHASECHK.TRANS64.TRYWAIT P2, [UR24+0x19c30], R5 ;  /* 0x019c3005ff0075a7 */ /* 0x000e640008040158 */
[----:B-1----:R-:W-:Y:S05]  /*b2a0*/  @!P2 BRA `(.L_x_9188) ;  /* 0x0000009c00c8a947 */ /* 0x002fea0003800000 */
.L_x_9187:
        /* <DEDUP_REMOVED lines=17> */
.L_x_9189:
[----:B------:R-:W-:Y:S01]  /*b3c0*/  ULEA UR11, UR20, UR45, 0x3 ;  /* 0x0000002d140b7291 */ /* 0x000fe2000f8e183f */
[----:B01----:R-:W-:-:S05]  /*b3d0*/  IMAD.U32 R5, RZ, RZ, UR19 ;  /* 0x00000013ff057e24 */ /* 0x003fca000f8e00ff */
[----:B------:R-:W-:-:S04]  /*b3e0*/  SHF.L.U32 R5, R5, 0x1f, RZ ;  /* 0x0000001f05057819 */ /* 0x000fc800000006ff */
[----:B------:R0:W1:Y:S01]  /*b3f0*/  SYNCS.PHASECHK.TRANS64.TRYWAIT P2, [UR11+0x19c50], R5 ;  /* 0x019c5005ff0075a7 */ /* 0x000062000804014b */
[----:B------:R-:W-:Y:S05]  /*b400*/  @!P0 BRA `(.L_x_9190) ;  /* 0x0000000000048947 */ /* 0x000fea0003800000 */
[----:B------:R-:W-:Y:S01]  /*b410*/  BPT.TRAP 0x1 ;  /* 0x000000040000795c */ /* 0x000fe20000300000 */
.L_x_9190:
[----:B-1----:R-:W-:Y:S05]  /*b420*/  @P2 BRA `(.L_x_9191) ;  /* 0x0000000000082947 */ /* 0x002fea0003800000 */
[----:B------:R-:W1:Y:S02]  /*b430*/  SYNCS.PHASECHK.TRANS64.TRYWAIT P2, [UR11+0x19c50], R5 ;  /* 0x019c5005ff0075a7 */ /* 0x000e64000804014b */
[----:B-1----:R-:W-:Y:S05]  /*b440*/  @!P2 BRA `(.L_x_9192) ;  /* 0x0000009c0078a947 */ /* 0x002fea0003800000 */
.L_x_9191:
[----:B------:R-:W-:Y:S01]  /*b450*/  UIADD3 UR6, UR45, 0x3000, URZ ;  /* 0x000030002d067890 */ /* 0x000fe2000fffe03f */
[----:B------:R-:W-:Y:S01]  /*b460*/  WARPGROUP.ARRIVE ;  /* 0x00000000000079c5 */ /* 0x000fe20000000000 */
[----:B------:R-:W-:Y:S01]  /*b470*/  UMOV UR7, 0x40000040 ;  /* 0x4000004000077882 */ /* 0x000fe20000000000 */
[C---:B-1----:R-:W-:Y:S01]  /*b480*/  FMUL.FTZ R6, R0.reuse, R25 ;  /* 0x0000001900067220 */ /* 0x042fe20000410000 */
[----:B------:R-:W-:Y:S01]  /*b490*/  USHF.R.U32.HI UR6, URZ, 0x4, UR6 ;  /* 0x000000043f067899 */ /* 0x000fe20008011606 */
[C---:B------:R-:W-:Y:S01]  /*b4a0*/  FMUL.FTZ R25, R0.reuse, R36 ;  /* 0x0000002400197220 */ /* 0x040fe20000410000 */
[C---:B------:R-:W-:Y:S01]  /*b4b0*/  FMUL.FTZ R9, R0.reuse, R26 ;  /* 0x0000001a00097220 */ /* 0x040fe20000410000 */
[----:B------:R-:W1:Y:S01]  /*b4c0*/  @P5 LDC R36, c[0x0][0x44c] ;  /* 0x00011300ff245b82 */ /* 0x000e620000000800 */
[----:B------:R-:W-:Y:S01]  /*b4d0*/  ULOP3.LUT UR6, UR6, 0x3fff, URZ, 0xc0, !UPT ;  /* 0x00003fff06067892 */ /* 0x000fe2000f8ec03f */
[C---:B------:R-:W-:Y:S01]  /*b4e0*/  FMUL.FTZ R26, R0.reuse, R37 ;  /* 0x00000025001a7220 */ /* 0x040fe20000410000 */
[C---:B------:R-:W-:Y:S01]  /*b4f0*/  FMUL.FTZ R11, R0.reuse, R28 ;  /* 0x0000001c000b7220 */ /* 0x040fe20000410000 */
[C---:B0-----:R-:W-:Y:S01]  /*b500*/  FMUL.FTZ R5, R0.reuse, R24 ;  /* 0x0000001800057220 */ /* 0x041fe20000410000 */
[----:B------:R-:W-:Y:S01]  /*b510*/  ULOP3.LUT UR6, UR6, 0x10000, URZ, 0xfc, !UPT ;  /* 0x0001000006067892 */ /* 0x000fe2000f8efc3f */
[C---:B------:R-:W-:Y:S01]  /*b520*/  FMUL.FTZ R28, R0.reuse, R39 ;  /* 0x00000027001c7220 */ /* 0x040fe20000410000 */
[C---:B------:R-:W-:Y:S01]  /*b530*/  FMUL.FTZ R24, R0.reuse, R35 ;  /* 0x0000002300187220 */ /* 0x040fe20000410000 */
[----:B------:R-:W0:Y:S01]  /*b540*/  @P5 LDC R37, c[0x0][0x450] ;  /* 0x00011400ff255b82 */ /* 0x000e220000000800 */
        /* <DEDUP_REMOVED lines=9> */
[----:B------:R-:W-:Y:S01]  /*b5e0*/  QGMMA.64x96x32.F32.E4M3.E4M3 R88, R148, gdesc[UR4], R88, gsb0 ;  /* 0x0160000494587df3 */ /* 0x000fe20008000858 */
[----:B------:R-:W-:Y:S01]  /*b5f0*/  UIADD3 UR6, UR10, 0x2, URZ ;  /* 0x000000020a067890 */ /* 0x000fe2000fffe03f */
[----:B------:R-:W-:Y:S01]  /*b600*/  FMUL.FTZ R66, R0, R73 ;  /* 0x0000004900427220 */ /* 0x000fe20000410000 */
[----:B------:R-:W-:Y:S01]  /*b610*/  UMOV UR7, 0x40000040 ;  /* 0x4000004000077882 */ /* 0x000fe20000000000 */
[----:B------:R-:W-:-:S02]  /*b620*/  VIADD R79, R17, UR38 ;  /* 0x00000026114f7c36 */ /* 0x000fc40008000000 */
[C---:B------:R-:W-:Y:S01]  /*b630*/  FMUL.FTZ R73, R0.reuse, R80 ;  /* 0x0000005000497220 */ /* 0x040fe20000410000 */
[----:B------:R-:W-:Y:S01]  /*b640*/  FMUL.FTZ R12, R0, R29 ;  /* 0x0000001d000c7220 */ /* 0x000fe20000410000 */
[----:B------:R-:W2:Y:S01]  /*b650*/  LDC R80, c[0x0][0x2f0] ;  /* 0x0000bc00ff507b82 */ /* 0x000ea20000000800 */
[----:B-1----:R-:W-:-:S04]  /*b660*/  @P5 IMAD.HI.U32 R36, R79, R36, RZ ;  /* 0x000000244f245227 */ /* 0x002fc800078e00ff */
[C---:B------:R-:W-:Y:S01]  /*b670*/  FMUL.FTZ R29, R0.reuse, R40 ;  /* 0x00000028001d7220 */ /* 0x040fe20000410000 */
[C---:B------:R-:W-:Y:S01]  /*b680*/  FMUL.FTZ R40, R0.reuse, R49 ;  /* 0x0000003100287220 */ /* 0x040fe20000410000 */
[C---:B------:R-:W-:Y:S01]  /*b690*/  FMUL.FTZ R49, R0.reuse, R57 ;  /* 0x0000003900317220 */ /* 0x040fe20000410000 */
[C---:B------:R-:W-:Y:S01]  /*b6a0*/  FMUL.FTZ R57, R0.reuse, R64 ;  /* 0x0000004000397220 */ /* 0x040fe20000410000 */
[----:B------:R-:W-:Y:S01]  /*b6b0*/  FMUL.FTZ R64, R0, R75 ;  /* 0x0000004b00407220 */ /* 0x000fe20000410000 */
[----:B0-----:R-:W-:Y:S01]  /*b6c0*/  @P5 SHF.R.U32.HI R79, RZ, R37, R36 ;  /* 0x00000025ff4f5219 */ /* 0x001fe20000011624 */
        /* <DEDUP_REMOVED lines=44> */
[----:B------:R-:W0:Y:S01]  /*b990*/  MUFU.TANH R5, R5 ;  /* 0x0000000500057308 */ /* 0x000e220000002400 */
[----:B------:R-:W-:-:S02]  /*b9a0*/  IMAD R37, R16, -0x2, R37 ;  /* 0xfffffffe10257824 */ /* 0x000fc400078e0225 */
[----:B------:R-:W-:Y:S02]  /*b9b0*/  @!P1 VIADD R36, R36, 0x19c40 ;  /* 0x00019c4024249836 */ /* 0x000fe40000000000 */
[----:B--2---:R-:W-:-:S03]  /*b9c0*/  IMAD R37, R80, UR40, R37 ;  /* 0x0000002850257c24 */ /* 0x004fc6000f8e0225 */
[----:B------:R-:W1:Y:S01]  /*b9d0*/  MUFU.TANH R6, R6 ;  /* 0x0000000600067308 */ /* 0x000e620000002400 */
[----:B------:R-:W-:Y:S01]  /*b9e0*/  VIADD R37, R37, -UR22 ;  /* 0x8000001625257c36 */ /* 0x000fe20008000000 */
[----:B------:R-:W-:-:S03]  /*b9f0*/  @!P1 PRMT R36, RZ, 0x654, R36 ;  /* 0x00000654ff249816 */ /* 0x000fc60000000024 */
[C---:B------:R-:W-:Y:S02]  /*ba00*/  VIADD R86, R37.reuse, UR23 ;  /* 0x0000001725567c36 */ /* 0x040fe40008000000 */
[----:B------:R-:W-:Y:S01]  /*ba10*/  VIADD R85, R37, UR17 ;  /* 0x0000001125557c36 */ /* 0x000fe20008000000 */
        /* <DEDUP_REMOVED lines=47> */
[----:B------:R-:W-:Y:S07]  /*bd10*/  QGMMA.64x96x32.F32.E4M3.E4M3 R88, R136, gdesc[UR4], R88, gsb0 ;  /* 0x0160000488587df3 */ /* 0x000fee0008000858 */
        /* <DEDUP_REMOVED lines=16> */
[----:B------:R0:W-:Y:S04]  /*be20*/  @!P1 SYNCS.ARRIVE.TRANS64.RED.A1T0 RZ, [R36+URZ], RZ ;  /* 0x000000ff24ff99a7 */ /* 0x0001e8000810043f */
[----:B------:R-:W0:Y:S08]  /*be30*/  MUFU.TANH R64, R64 ;  /* 0x0000004000407308 */ /* 0x000e300000002400 */
[----:B------:R-:W0:Y:S08]  /*be40*/  MUFU.TANH R67, R67 ;  /* 0x0000004300437308 */ /* 0x000e300000002400 */
[----:B------:R-:W0:Y:S01]  /*be50*/  MUFU.TANH R69, R69 ;  /* 0x0000004500457308 */ /* 0x000e220000002400 */
[----:B-----5:R-:W-:-:S02]  /*be60*/  IMAD.IADD R84, R86, 0x1, R137 ;  /* 0x0000000156547824 */ /* 0x020fc400078e0289 */
        /* <DEDUP_REMOVED lines=25> */
.L_x_9195:
[----:B------:R-:W-:-:S05]  /*c000*/  IMAD.U32 R136, RZ, RZ, UR21 ;  /* 0x00000015ff887e24 */ /* 0x000fca000f8e00ff */
[----:B------:R-:W-:-:S13]  /*c010*/  ISETP.NE.AND P2, PT, R136, 0x1, PT ;  /* 0x000000018800780c */ /* 0x000fda0003f45270 */
[----:B------:R-:W0:Y:S02]  /*c020*/  @P2 LDC.64 R36, c[0x0][0x9e8] ;  /* 0x00027a00ff242b82 */ /* 0x000e240000000a00 */
[----:B0-----:R-:W-:-:S05]  /*c030*/  @P2 IMAD.HI.U32 R36, R82, R36, RZ ;  /* 0x0000002452242227 */ /* 0x001fca00078e00ff */
[----:B------:R-:W-:-:S07]  /*c040*/  @P2 SHF.R.U32.HI R82, RZ, R37, R36 ;  /* 0x00000025ff522219 */ /* 0x000fce0000011624 */
.L_x_9196:
[----:B------:R-:W-:Y:S05]  /*c050*/  BSYNC B0 ;  /* 0x0000000000007941 */ /* 0x000fea0003800000 */
.L_x_9194:
[----:B------:R-:W-:-:S04]  /*c060*/  IMAD R37, R82, R136, -R75 ;  /* 0x0000008852257224 */ /* 0x000fc800078e0a4b */
[----:B------:R-:W-:-:S05]  /*c070*/  IMAD R37, R16, -0x2, R37 ;  /* 0xfffffffe10257824 */ /* 0x000fca00078e0225 */
[----:B------:R-:W-:Y:S02]  /*c080*/  VIADDMNMX R84, R37, R136, R84, PT ;  /* 0x0000008825547246 */ /* 0x000fe40003800154 */
[----:B------:R-:W-:-:S07]  /*c090*/  VIMNMX R83, R83, R37, !PT ;  /* 0x0000002553537248 */ /* 0x000fce0007fe0100 */
.L_x_9193:
        /* <DEDUP_REMOVED lines=114> */
.L_x_9199:
[----:B------:R-:W-:-:S05]  /*c7c0*/  IMAD.U32 R6, RZ, RZ, UR21 ;  /* 0x00000015ff067e24 */ /* 0x000fca000f8e00ff */
[----:B------:R-:W-:-:S13]  /*c7d0*/  ISETP.NE.AND P3, PT, R6, 0x1, PT ;  /* 0x000000010600780c */ /* 0x000fda0003f65270 */
[----:B------:R-:W0:Y:S02]  /*c7e0*/  @P3 LDC.64 R36, c[0x0][0x9e8] ;  /* 0x00027a00ff243b82 */ /* 0x000e240000000a00 */
[----:B0-----:R-:W-:-:S05]  /*c7f0*/  @P3 IMAD.HI.U32 R36, R80, R36, RZ ;  /* 0x0000002450243227 */ /* 0x001fca00078e00ff */
[----:B------:R-:W-:-:S07]  /*c800*/  @P3 SHF.R.U32.HI R80, RZ, R37, R36 ;  /* 0x00000025ff503219 */ /* 0x000fce0000011624 */
.L_x_9200:
[----:B------:R-:W-:Y:S05]  /*c810*/  BSYNC B0 ;  /* 0x0000000000007941 */ /* 0x000fea0003800000 */
.L_x_9198:
[----:B------:R-:W-:-:S04]  /*c820*/  IMAD R75, R80, R6, -R75 ;  /* 0x00000006504b7224 */ /* 0x000fc800078e0a4b */
[----:B------:R-:W-:-:S05]  /*c830*/  IMAD R75, R16, -0x2, R75 ;  /* 0xfffffffe104b7824 */ /* 0x000fca00078e024b */
[----:B------:R-:W-:Y:S02]  /*c840*/  VIADDMNMX R86, R75, R6, R86, PT ;  /* 0x000000064b567246 */ /* 0x000fe40003800156 */
[----:B------:R-:W-:-:S07]  /*c850*/  VIMNMX R85, R85, R75, !PT ;  /* 0x0000004b55557248 */ /* 0x000fce0007fe0100 */
.L_x_9197:
        /* <DEDUP_REMOVED lines=69> */
[C---:B------:R-:W-:Y:S02]  /*ccb0*/  ISETP.GT.AND P3, PT, R85.reuse, 0x29, P2 ;  /* 0x000000295500780c */ /* 0x040fe40001764270 */
[----:B------:R-:W-:Y:S02]  /*ccc0*/  FSEL R44, R44, -INF , !P4 ;  /* 0xff8000002c2c7808 */ /* 0x000fe40006000000 */
[----:B------:R-:W-:Y:S02]  /*ccd0*/  ISETP.GT.AND P4, PT, R85, 0x40, P2 ;  /* 0x000000405500780c */ /* 0x000fe40001784270 */
[C---:B------:R-:W-:Y:S02]  /*cce0*/  ISETP.LT.OR P3, PT, R86.reuse, 0x2a, P3 ;  /* 0x0000002a5600780c */ /* 0x040fe40001f61670 */
[----:B------:R-:W-:-:S02]  /*ccf0*/  ISETP.LT.OR P4, PT, R86, 0x41, P4 ;  /* 0x000000415600780c */ /* 0x000fc40002781670 */
[----:B------:R-:W-:Y:S02]  /*cd00*/  FSEL R38, R38, -INF , !P3 ;  /* 0xff80000026267808 */ /* 0x000fe40005800000 */
[C---:B------:R-:W-:Y:S02]  /*cd10*/  ISETP.GT.AND P3, PT, R85.reuse, 0x31, P2 ;  /* 0x000000315500780c */ /* 0x040fe40001764270 */
[----:B------:R-:W-:Y:S02]  /*cd20*/  FSEL R48, R48, -INF , !P4 ;  /* 0xff80000030307808 */ /* 0x000fe40006000000 */
[----:B------:R-:W-:Y:S02]  /*cd30*/  ISETP.GT.AND P4, PT, R85, 0x41, P2 ;  /* 0x000000415500780c */ /* 0x000fe40001784270 */
[----:B------:R-:W-:Y:S02]  /*cd40*/  ISETP.LT.OR P3, PT, R86, 0x32, P3 ;  /* 0x000000325600780c */ /* 0x000fe40001f61670 */
[----:B0-----:R-:W-:-:S02]  /*cd50*/  FMNMX.FTZ R6, R6, R37, !PT ;  /* 0x0000002506067209 */ /* 0x001fc40007810000 */
[----:B------:R-:W-:Y:S02]  /*cd60*/  ISETP.LT.OR P4, PT, R86, 0x42, P4 ;  /* 0x000000425600780c */ /* 0x000fe40002781670 */
[----:B------:R-:W-:Y:S01]  /*cd70*/  FSEL R42, R42, -INF , !P3 ;  /* 0xff8000002a2a7808 */ /* 0x000fe20005800000 */
[----:B------:R-:W0:Y:S01]  /*cd80*/  SHFL.BFLY PT, R37, R6, 0x1, 0x1f ;  /* 0x0c201f0006257f89 */ /* 0x000e2200000e0000 */
[C---:B------:R-:W-:Y:S02]  /*cd90*/  ISETP.GT.AND P3, PT, R85.reuse, 0x39, P2 ;  /* 0x000000395500780c */ /* 0x040fe40001764270 */
[----:B------:R-:W-:Y:S02]  /*cda0*/  FSEL R75, R50, -INF , !P4 ;  /* 0xff800000324b7808 */ /* 0x000fe40006000000 */
[----:B------:R-:W-:Y:S02]  /*cdb0*/  ISETP.GT.AND P4, PT, R85, 0x48, P2 ;  /* 0x000000485500780c */ /* 0x000fe40001784270 */
[----:B------:R-:W-:-:S02]  /*cdc0*/  ISETP.LT.OR P3, PT, R86, 0x3a, P3 ;  /* 0x0000003a5600780c */ /* 0x000fc40001f61670 */
[----:B------:R-:W-:Y:S02]  /*cdd0*/  ISETP.LT.OR P4, PT, R86, 0x49, P4 ;  /* 0x000000495600780c */ /* 0x000fe40002781670 */
[----:B------:R-:W-:Y:S02]  /*cde0*/  FSEL R46, R46, -INF , !P3 ;  /* 0xff8000002e2e7808 */ /* 0x000fe40005800000 */
[----:B------:R-:W-:Y:S02]  /*cdf0*/  FSEL R52, R52, -INF , !P4 ;  /* 0xff80000034347808 */ /* 0x000fe40006000000 */
[----:B------:R-:W-:-:S04]  /*ce00*/  ISETP.GT.AND P4, PT, R85, RZ, P2 ;  /* 0x000000ff5500720c */ /* 0x000fc80001784270 */
[----:B------:R-:W-:Y:S02]  /*ce10*/  ISETP.LT.OR P4, PT, R86, 0x1, P4 ;  /* 0x000000015600780c */ /* 0x000fe40002781670 */
[----:B0-----:R-:W-:Y:S01]  /*ce20*/  FMNMX.FTZ R6, R6, R37, !PT ;  /* 0x0000002506067209 */ /* 0x001fe20007810000 */
[----:B------:R-:W-:-:S03]  /*ce30*/  IMAD.U32 R37, RZ, RZ, UR10 ;  /* 0x0000000aff257e24 */ /* 0x000fc6000f8e00ff */
[C---:B------:R-:W-:Y:S01]  /*ce40*/  FSETP.NEU.FTZ.AND P3, PT, R6.reuse, -INF , PT ;  /* 0xff8000000600780b */ /* 0x040fe20003f7d000 */
[----:B------:R-:W-:-:S05]  /*ce50*/  FFMA.FTZ R36, R6, R37, -8 ;  /* 0xc100000006247423 */ /* 0x000fca0000010025 */
[----:B------:R-:W-:-:S05]  /*ce60*/  FSEL R36, R36, RZ, P3 ;  /* 0x000000ff24247208 */ /* 0x000fca0001800000 */
[--C-:B------:R-:W-:Y:S01]  /*ce70*/  FFMA.FTZ R5, R5, UR10, -R36.reuse ;  /* 0x0000000a05057c23 */ /* 0x100fe20008010824 */
[----:B------:R-:W-:-:S01]  /*ce80*/  FFMA.FTZ R79, R15, UR10, -R36 ;  /* 0x0000000a0f4f7c23 */ /* 0x000fc20008010824 */
[----:B------:R-:W-:Y:S01]  /*ce90*/  FSEL R15, R9, -INF , !P4 ;  /* 0xff800000090f7808 */ /* 0x000fe20006000000 */
[----:B------:R-:W-:-:S01]  /*cea0*/  FFMA.FTZ R37, R82, UR10, -R36 ;  /* 0x0000000a52257c23 */ /* 0x000fc20008010824 */
[----:B------:R0:W-:Y:S01]  /*ceb0*/  MUFU.EX2 R50, R5 ;  /* 0x0000000500327308 */ /* 0x0001e20000000800 */
[----:B------:R-:W-:Y:S01]  /*cec0*/  ISETP.GT.AND P4, PT, R85, 0x49, P2 ;  /* 0x000000495500780c */ /* 0x000fe20001784270 */
[--C-:B------:R-:W-:Y:S01]  /*ced0*/  FFMA.FTZ R11, R11, UR10, -R36.reuse ;  /* 0x0000000a0b0b7c23 */ /* 0x100fe20008010824 */
[----:B------:R-:W-:-:S01]  /*cee0*/  FFMA.FTZ R12, R12, UR10, -R36 ;  /* 0x0000000a0c0c7c23 */ /* 0x000fc20008010824 */
[--C-:B------:R-:W-:Y:S01]  /*cef0*/  FFMA.FTZ R20, R20, UR10, -R36.reuse ;  /* 0x0000000a14147c23 */ /* 0x100fe20008010824 */
[----:B------:R-:W-:Y:S01]  /*cf00*/  ISETP.LT.OR P4, PT, R86, 0x4a, P4 ;  /* 0x0000004a5600780c */ /* 0x000fe20002781670 */
[--C-:B------:R-:W-:Y:S01]  /*cf10*/  FFMA.FTZ R25, R25, UR10, -R36.reuse ;  /* 0x0000000a19197c23 */ /* 0x100fe20008010824 */
[----:B------:R-:W-:-:S01]  /*cf20*/  FFMA.FTZ R26, R26, UR10, -R36 ;  /* 0x0000000a1a1a7c23 */ /* 0x000fc20008010824 */
[----:B------:R1:W-:Y:S01]  /*cf30*/  MUFU.EX2 R9, R79 ;  /* 0x0000004f00097308 */ /* 0x0003e20000000800 */
[----:B0-----:R-:W-:Y:S01]  /*cf40*/  FMNMX.FTZ R5, R15, R8, !PT ;  /* 0x000000080f057209 */ /* 0x001fe20007810000 */
        /* <DEDUP_REMOVED lines=31> */
[----:B------:R-:W-:Y:S01]  /*d140*/  FSEL R58, R58, -INF , !P4 ;  /* 0xff8000003a3a7808 */ /* 0x000fe20006000000 */
[----:B------:R-:W-:Y:S01]  /*d150*/  MUFU.EX2 R12, R12 ;  /* 0x0000000c000c7308 */ /* 0x000fe20000000800 */
[----:B------:R-:W-:Y:S02]  /*d160*/  FMNMX.FTZ R5, R35, R80, !PT ;  /* 0x0000005023057209 */ /* 0x000fe40007810000 */
[----:B------:R-:W-:Y:S02]  /*d170*/  ISETP.GT.AND P4, PT, R85, 0x59, P2 ;  /* 0x000000595500780c */ /* 0x000fe40001784270 */
[----:B------:R-:W-:Y:S02]  /*d180*/  FMNMX.FTZ R80, R38, R5, !PT ;  /* 0x0000000526507209 */ /* 0x000fe40007810000 */
        /* <DEDUP_REMOVED lines=12> */
[----:B------:R-:W-:Y:S02]  /*d250*/  ISETP.GT.AND P4, PT, R85, 0x61, P2 ;  /* 0x000000615500780c */ /* 0x000fe40001784270 */
[----:B------:R-:W-:Y:S02]  /*d260*/  FMNMX.FTZ R80, R48, R5, !PT ;  /* 0x0000000530507209 */ /* 0x000fe40007810000 */
[----:B------:R-:W-:Y:S02]  /*d270*/  ISETP.LT.OR P4, PT, R86, 0x62, P4 ;  /* 0x000000625600780c */ /* 0x000fe40002781670 */
        /* <DEDUP_REMOVED lines=9> */
[----:B------:R-:W-:Y:S01]  /*d310*/  FMNMX.FTZ R5, R55, R80, !PT ;  /* 0x0000005037057209 */ /* 0x000fe20007810000 */
[--C-:B------:R-:W-:Y:S01]  /*d320*/  FFMA.FTZ R80, R49, UR10, -R36.reuse ;  /* 0x0000000a31507c23 */ /* 0x100fe20008010824 */
[----:B------:R-:W-:Y:S01]  /*d330*/  ISETP.GT.AND P4, PT, R85, 0x69, P2 ;  /* 0x000000695500780c */ /* 0x000fe20001784270 */
[--C-:B------:R-:W-:Y:S01]  /*d340*/  FFMA.FTZ R49, R51, UR10, -R36.reuse ;  /* 0x0000000a33317c23 */ /* 0x100fe20008010824 */
[----:B------:R-:W-:Y:S01]  /*d350*/  FMNMX.FTZ R5, R56, R5, !PT ;  /* 0x0000000538057209 */ /* 0x000fe20007810000 */
[--C-:B------:R-:W-:Y:S01]  /*d360*/  FFMA.FTZ R51, R57, UR10, -R36.reuse ;  /* 0x0000000a39337c23 */ /* 0x100fe20008010824 */
[----:B------:R-:W-:Y:S01]  /*d370*/  ISETP.LT.OR P4, PT, R86, 0x6a, P4 ;  /* 0x0000006a5600780c */ /* 0x000fe20002781670 */
[----:B------:R-:W-:Y:S01]  /*d380*/  FFMA.FTZ R57, R65, UR10, -R36 ;  /* 0x0000000a41397c23 */ /* 0x000fe20008010824 */
        /* <DEDUP_REMOVED lines=9> */
[----:B------:R-:W-:-:S02]  /*d420*/  ISETP.GT.AND P4, PT, R85, 0x71, P2 ;  /* 0x000000715500780c */ /* 0x000fc40001784270 */
[----:B------:R-:W-:Y:S01]  /*d430*/  FMNMX.FTZ R5, R64, R5, !PT ;  /* 0x0000000540057209 */ /* 0x000fe20007810000 */
[----:B------:R-:W-:Y:S01]  /*d440*/  MUFU.EX2 R39, R39 ;  /* 0x0000002700277308 */ /* 0x000fe20000000800 */
[----:B------:R-:W-:Y:S02]  /*d450*/  ISETP.LT.OR P4, PT, R86, 0x72, P4 ;  /* 0x000000725600780c */ /* 0x000fe40002781670 */
[----:B------:R-:W-:Y:S02]  /*d460*/  FMNMX.FTZ R82, R68, R5, !PT ;  /* 0x0000000544527209 */ /* 0x000fe40007810000 */
[----:B------:R-:W-:Y:S02]  /*d470*/  FSEL R72, R72, -INF , !P4 ;  /* 0xff80000048487808 */ /* 0x000fe40006000000 */
[----:B------:R-:W-:Y:S01]  /*d480*/  ISETP.GT.AND P4, PT, R85, 0x78, P2 ;  /* 0x000000785500780c */ /* 0x000fe20001784270 */
[----:B------:R-:W-:Y:S01]  /*d490*/  MUFU.EX2 R40, R40 ;  /* 0x0000002800287308 */ /* 0x000fe20000000800 */
[----:B------:R-:W-:-:S02]  /*d4a0*/  FMNMX.FTZ R82, R45, R82, !PT ;  /* 0x000000522d527209 */ /* 0x000fc40007810000 */
[----:B------:R-:W-:Y:S02]  /*d4b0*/  ISETP.GT.AND P2, PT, R85, 0x79, P2 ;  /* 0x000000795500780c */ /* 0x000fe40001744270 */
[----:B------:R-:W-:Y:S02]  /*d4c0*/  ISETP.LT.OR P4, PT, R86, 0x79, P4 ;  /* 0x000000795600780c */ /* 0x000fe40002781670 */
[----:B------:R-:W-:Y:S01]  /*d4d0*/  FMNMX.FTZ R5, R71, R82, !PT ;  /* 0x0000005247057209 */ /* 0x000fe20007810000 */
[----:B------:R-:W-:-:S01]  /*d4e0*/  FFMA.FTZ R82, R53, UR10, -R36 ;  /* 0x0000000a35527c23 */ /* 0x000fc20008010824 */
[----:B------:R-:W-:Y:S01]  /*d4f0*/  ISETP.LT.OR P2, PT, R86, 0x7a, P2 ;  /* 0x0000007a5600780c */ /* 0x000fe20001741670 */
[----:B------:R-:W-:-:S01]  /*d500*/  FFMA.FTZ R86, R63, UR10, -R36 ;  /* 0x0000000a3f567c23 */ /* 0x000fc20008010824 */
[----:B------:R-:W-:Y:S01]  /*d510*/  FSEL R74, R74, -INF , !P4 ;  /* 0xff8000004a4a7808 */ /* 0x000fe20006000000 */
[----:B------:R-:W-:-:S01]  /*d520*/  FFMA.FTZ R53, R61, UR10, -R36 ;  /* 0x0000000a3d357c23 */ /* 0x000fc20008010824 */
[----:B------:R-:W-:Y:S01]  /*d530*/  FMNMX.FTZ R5, R72, R5, !PT ;  /* 0x0000000548057209 */ /* 0x000fe20007810000 */
[----:B------:R-:W-:-:S01]  /*d540*/  FFMA.FTZ R63, R78, UR10, -R36 ;  /* 0x0000000a4e3f7c23 */ /* 0x000fc20008010824 */
[----:B------:R-:W-:Y:S01]  /*d550*/  FSEL R77, R77, -INF , !P2 ;  /* 0xff8000004d4d7808 */ /* 0x000fe20005000000 */
[----:B------:R-:W-:-:S01]  /*d560*/  FFMA.FTZ R61, R73, UR10, -R36 ;  /* 0x0000000a493d7c23 */ /* 0x000fc20008010824 */
[----:B------:R-:W-:Y:S01]  /*d570*/  FMNMX.FTZ R84, R74, R5, !PT ;  /* 0x000000054a547209 */ /* 0x000fe20007810000 */
[----:B------:R-:W-:-:S01]  /*d580*/  FFMA.FTZ R78, R81, UR10, -R36 ;  /* 0x0000000a514e7c23 */ /* 0x000fc20008010824 */
[----:B------:R-:W-:Y:S02]  /*d590*/  MUFU.EX2 R43, R43 ;  /* 0x0000002b002b7308 */ /* 0x000fe40000000800 */
[----:B------:R-:W-:Y:S01]  /*d5a0*/  FMNMX.FTZ R5, R77, R84, !PT ;  /* 0x000000544d057209 */ /* 0x000fe20007810000 */
[--C-:B------:R-:W-:Y:S01]  /*d5b0*/  FFMA.FTZ R84, R59, UR10, -R36.reuse ;  /* 0x0000000a3b547c23 */ /* 0x100fe20008010824 */
[----:B------:R-:W-:-:S03]  /*d5c0*/  FFMA.FTZ R59, R67, UR10, -R36 ;  /* 0x0000000a433b7c23 */ /* 0x000fc60008010824 */
[----:B------:R-:W0:Y:S01]  /*d5d0*/  SHFL.BFLY PT, R136, R5, 0x2, 0x1f ;  /* 0x0c401f0005887f89 */ /* 0x000e2200000e0000 */
[----:B------:R-:W-:Y:S08]  /*d5e0*/  MUFU.EX2 R70, R79 ;  /* 0x0000004f00467308 */ /* 0x000ff00000000800 */
[----:B------:R-:W-:Y:S08]  /*d5f0*/  MUFU.EX2 R47, R47 ;  /* 0x0000002f002f7308 */ /* 0x000ff00000000800 */
[----:B------:R-:W-:Y:S01]  /*d600*/  MUFU.EX2 R80, R80 ;  /* 0x0000005000507308 */ /* 0x000fe20000000800 */
[----:B0-----:R-:W-:Y:S01]  /*d610*/  FMNMX.FTZ R65, R5, R136, !PT ;  /* 0x0000008805417209 */ /* 0x001fe20007810000 */
[----:B------:R-:W-:Y:S01]  /*d620*/  FFMA.FTZ R136, R69, UR10, -R36 ;  /* 0x0000000a45887c23 */ /* 0x000fe20008010824 */
[----:B------:R-:W-:-:S05]  /*d630*/  FSEL R36, R6, RZ, P3 ;  /* 0x000000ff06247208 */ /* 0x000fca0001800000 */
[----:B------:R-:W-:Y:S01]  /*d640*/  MUFU.EX2 R49, R49 ;  /* 0x0000003100317308 */ /* 0x000fe20000000800 */
[----:B------:R-:W0:Y:S01]  /*d650*/  SHFL.BFLY PT, R138, R65, 0x1, 0x1f ;  /* 0x0c201f00418a7f89 */ /* 0x000e2200000e0000 */
[----:B------:R-:W-:-:S04]  /*d660*/  FADD.FTZ R36, -R36, R7 ;  /* 0x0000000724247221 */ /* 0x000fc80000010100 */
[----:B------:R-:W-:Y:S02]  /*d670*/  FMUL.FTZ R36, R36, UR10 ;  /* 0x0000000a24247c20 */ /* 0x000fe40008410000 */
[----:B------:R-:W-:Y:S08]  /*d680*/  MUFU.EX2 R82, R82 ;  /* 0x0000005200527308 */ /* 0x000ff00000000800 */
[----:B------:R-:W1:Y:S08]  /*d690*/  MUFU.EX2 R36, R36 ;  /* 0x0000002400247308 */ /* 0x000e700000000800 */
[----:B------:R-:W-:Y:S01]  /*d6a0*/  MUFU.EX2 R51, R51 ;  /* 0x0000003300337308 */ /* 0x000fe20000000800 */
[----:B0-----:R-:W-:Y:S01]  /*d6b0*/  FMNMX.FTZ R5, R65, R138, !PT ;  /* 0x0000008a41057209 */ /* 0x001fe20007810000 */
[----:B------:R-:W-:-:S03]  /*d6c0*/  IMAD.U32 R138, RZ, RZ, UR10 ;  /* 0x0000000aff8a7e24 */ /* 0x000fc6000f8e00ff */
[C---:B------:R-:W-:Y:S01]  /*d6d0*/  FSETP.NEU.FTZ.AND P2, PT, R5.reuse, -INF , PT ;  /* 0xff8000000500780b */ /* 0x040fe20003f5d000 */
[----:B------:R-:W-:-:S02]  /*d6e0*/  FFMA.FTZ R7, R5, R138, -8 ;  /* 0xc100000005077423 */ /* 0x000fc4000001008a */
[----:B------:R-:W-:Y:S01]  /*d6f0*/  MUFU.EX2 R84, R84 ;  /* 0x0000005400547308 */ /* 0x000fe20000000800 */
[----:B------:R-:W-:Y:S01]  /*d700*/  FSEL R65, R5, RZ, P2 ;  /* 0x000000ff05417208 */ /* 0x000fe20001000000 */
[----:B-1----:R-:W-:Y:S01]  /*d710*/  FFMA.FTZ R73, R36, R4, R37 ;  /* 0x0000000424497223 */ /* 0x002fe20000010025 */
        /* <DEDUP_REMOVED lines=33> */
[----:B0-----:R-:W-:-:S01]  /*d930*/  FFMA.FTZ R4, R65, R3, R138 ;  /* 0x0000000341047223 */ /* 0x001fc2000001008a */
[----:B------:R-:W-:Y:S01]  /*d940*/  FADD.FTZ R48, R20, R55 ;  /* 0x0000003714307221 */ /* 0x000fe20000010000 */
[----:B------:R-:W-:-:S03]  /*d950*/  FFMA.FTZ R55, R56, UR10, -R7 ;  /* 0x0000000a38377c23 */ /* 0x000fc60008010807 */
[----:B------:R-:W-:Y:S01]  /*d960*/  FADD.FTZ R75, R25, R48 ;  /* 0x00000030194b7221 */ /* 0x000fe20000010000 */
[----:B------:R-:W-:-:S01]  /*d970*/  FFMA.FTZ R48, R58, UR10, -R7 ;  /* 0x0000000a3a307c23 */ /* 0x000fc20008010807 */
        /* <DEDUP_REMOVED lines=18> */
[----:B------:R0:W-:Y:S01]  /*daa0*/  MUFU.EX2 R44, R52 ;  /* 0x00000034002c7308 */ /* 0x0001e20000000800 */
[----:B-1----:R-:W-:-:S07]  /*dab0*/  FADD.FTZ R4, R32, R3 ;  /* 0x0000000320047221 */ /* 0x002fce0000010000 */
[----:B------:R-:W1:Y:S01]  /*dac0*/  MUFU.EX2 R35, R35 ;  /* 0x0000002300237308 */ /* 0x000e620000000800 */
[----:B0-----:R-:W-:-:S04]  /*dad0*/  FADD.FTZ R52, R26, R75 ;  /* 0x0000004b1a347221 */ /* 0x001fc80000010000 */
[----:B------:R-:W-:-:S03]  /*dae0*/  FADD.FTZ R75, R29, R52 ;  /* 0x000000341d4b7221 */ /* 0x000fc60000010000 */
[----:B------:R-:W0:Y:S01]  /*daf0*/  MUFU.EX2 R38, R38 ;  /* 0x0000002600267308 */ /* 0x000e220000000800 */
[----:B------:R-:W-:-:S01]  /*db00*/  FADD.FTZ R52, R30, R75 ;  /* 0x0000004b1e347221 */ /* 0x000fc20000010000 */
[----:B------:R-:W-:-:S03]  /*db10*/  FFMA.FTZ R75, R60, UR10, -R7 ;  /* 0x0000000a3c4b7c23 */ /* 0x000fc60008010807 */
[----:B------:R-:W-:Y:S01]  /*db20*/  FADD.FTZ R79, R33, R52 ;  /* 0x00000034214f7221 */ /* 0x000fe20000010000 */
[----:B------:R-:W-:-:S02]  /*db30*/  FFMA.FTZ R52, R62, UR10, -R7 ;  /* 0x0000000a3e347c23 */ /* 0x000fc40008010807 */
[----:B------:R-:W2:Y:S01]  /*db40*/  MUFU.EX2 R41, R41 ;  /* 0x0000002900297308 */ /* 0x000ea20000000800 */
[----:B------:R-:W-:-:S01]  /*db50*/  FADD.FTZ R54, R34, R79 ;  /* 0x0000004f22367221 */ /* 0x000fc20000010000 */
[----:B-1----:R-:W-:-:S03]  /*db60*/  FADD.FTZ R3, R35, R4 ;  /* 0x0000000423037221 */ /* 0x002fc60000010000 */
[----:B------:R-:W-:-:S03]  /*db70*/  FADD.FTZ R79, R39, R54 ;  /* 0x00000036274f7221 */ /* 0x000fc60000010000 */
[----:B------:R-:W1:Y:S01]  /*db80*/  MUFU.EX2 R67, R67 ;  /* 0x0000004300437308 */ /* 0x000e620000000800 */
[----:B0-----:R-:W-:-:S01]  /*db90*/  FADD.FTZ R4, R38, R3 ;  /* 0x0000000326047221 */ /* 0x001fc20000010000 */
[----:B------:R-:W-:Y:S01]  /*dba0*/  FADD.FTZ R54, R40, R79 ;  /* 0x0000004f28367221 */ /* 0x000fe20000010000 */
[----:B------:R-:W-:-:S03]  /*dbb0*/  FFMA.FTZ R79, R64, UR10, -R7 ;  /* 0x0000000a404f7c23 */ /* 0x000fc60008010807 */
[----:B------:R-:W-:Y:S01]  /*dbc0*/  FADD.FTZ R81, R43, R54 ;  /* 0x000000362b517221 */ /* 0x000fe20000010000 */
[----:B------:R-:W-:-:S01]  /*dbd0*/  FFMA.FTZ R54, R68, UR10, -R7 ;  /* 0x0000000a44367c23 */ /* 0x000fc20008010807 */
        /* <DEDUP_REMOVED lines=8> */
[----:B------:R-:W-:Y:S01]  /*dc60*/  FADD.FTZ R81, R49, R56 ;  /* 0x0000003831517221 */ /* 0x000fe20000010000 */
[----:B------:R-:W-:-:S01]  /*dc70*/  FFMA.FTZ R56, R71, UR10, -R7 ;  /* 0x0000000a47387c23 */ /* 0x000fc20008010807 */
[----:B------:R-:W1:Y:S01]  /*dc80*/  MUFU.EX2 R73, R73 ;  /* 0x0000004900497308 */ /* 0x000e620000000800 */
[----:B0-----:R-:W-:-:S01]  /*dc90*/  FADD.FTZ R4, R42, R3 ;  /* 0x000000032a047221 */ /* 0x001fc20000010000 */
[----:B------:R-:W-:-:S04]  /*dca0*/  FADD.FTZ R58, R82, R81 ;  /* 0x00000051523a7221 */ /* 0x000fc80000010000 */
[----:B------:R-:W-:Y:S02]  /*dcb0*/  FADD.FTZ R71, R51, R58 ;  /* 0x0000003a33477221 */ /* 0x000fe40000010000 */
[----:B------:R-:W0:Y:S01]  /*dcc0*/  MUFU.EX2 R46, R46 ;  /* 0x0000002e002e7308 */ /* 0x000e220000000800 */
[----:B--2---:R-:W-:-:S01]  /*dcd0*/  FADD.FTZ R3, R69, R4 ;  /* 0x0000000445037221 */ /* 0x004fc20000010000 */
[----:B------:R-:W-:Y:S01]  /*dce0*/  FADD.FTZ R58, R84, R71 ;  /* 0x00000047543a7221 */ /* 0x000fe20000010000 */
[----:B------:R-:W-:-:S02]  /*dcf0*/  FFMA.FTZ R71, R72, UR10, -R7 ;  /* 0x0000000a48477c23 */ /* 0x000fc40008010807 */
[----:B------:R-:W-:-:S03]  /*dd00*/  FADD.FTZ R4, R44, R3 ;  /* 0x000000032c047221 */ /* 0x000fc60000010000 */
        /* <DEDUP_REMOVED lines=48> */
.L_x_9201:
        /* <DEDUP_REMOVED lines=90> */
.L_x_9184:
[----:B------:R-:W-:Y:S06]  /*e5b0*/  BAR.ARV 0x8, 0x200 ;  /* 0x0208000000007b1d */ /* 0x000fec0000002000 */
[----:B------:R-:W-:Y:S05]  /*e5c0*/  @!P0 BRA `(.L_x_9203) ;  /* 0x0000000000048947 */ /* 0x000fea0003800000 */
[----:B------:R-:W-:Y:S01]  /*e5d0*/  BPT.TRAP 0x1 ;  /* 0x000000040000795c */ /* 0x000fe20000300000 */
.L_x_9203:
[----:B------:R-:W-:Y:S01]  /*e5e0*/  ULEA UR11, UR37, UR45, 0x3 ;  /* 0x0000002d250b7291 */ /* 0x000fe2000f8e183f */
[----:B------:R-:W-:-:S05]  /*e5f0*/  IMAD.U32 R0, RZ, RZ, UR36 ;  /* 0x00000024ff007e24 */ /* 0x000fca000f8e00ff */
[----:B------:R-:W-:-:S04]  /*e600*/  SHF.L.U32 R0, R0, 0x1f, RZ ;  /* 0x0000001f00007819 */ /* 0x000fc800000006ff */
[----:B------:R0:W1:Y:S01]  /*e610*/  SYNCS.PHASECHK.TRANS64.TRYWAIT P1, [UR11+0x19c50], R0 ;  /* 0x019c5000ff0075a7 */ /* 0x000062000802014b */
[----:B------:R-:W-:Y:S05]  /*e620*/  @!P0 BRA `(.L_x_9204) ;  /* 0x0000000000048947 */ /* 0x000fea0003800000 */
[----:B------:R-:W-:Y:S01]  /*e630*/  BPT.TRAP 0x1 ;  /* 0x000000040000795c */ /* 0x000fe20000300000 */
.L_x_9204:
[----:B-1----:R-:W-:Y:S05]  /*e640*/  @P1 BRA `(.L_x_9205) ;  /* 0x0000000000081947 */ /* 0x002fea0003800000 */
[----:B------:R-:W1:Y:S02]  /*e650*/  SYNCS.PHASECHK.TRANS64.TRYWAIT P1, [UR11+0x19c50], R0 ;  /* 0x019c5000ff0075a7 */ /* 0x000e64000802014b */
[----:B-1----:R-:W-:Y:S05]  /*e660*/  @!P1 BRA `(.L_x_9206) ;  /* 0x0000006c00089947 */ /* 0x002fea0003800000 */
.L_x_9205:
        /* <DEDUP_REMOVED lines=12> */
[----:B------:R-:W-:Y:S01]  /*e730*/  @UP0 USHF.R.S32.HI UR8, URZ, 0x1f, UR39 ;  /* 0x0000001f3f080899 */ /* 0x000fe20008011427 */
[----:B------:R-:W-:Y:S01]  /*e740*/  @UP0 ULDC.64 UR12, c[0x0][0x9c8] ;  /* 0x00027200000c0ab9 */ /* 0x000fe20000000a00 */
[----:B------:R-:W-:Y:S02]  /*e750*/  @UP0 USHF.R.S32.HI UR9, URZ, 0x1f, UR41 ;  /* 0x0000001f3f090899 */ /* 0x000fe40008011429 */
[----:B------:R-:W-:Y:S01]  /*e760*/  QGMMA.64x96x32.F32.E4M3.E4M3 R88, R148, gdesc[UR12], R88, gsb0 ;  /* 0x0160000c94587df3 */ /* 0x000fe20008000858 */
        /* <DEDUP_REMOVED lines=15> */
[----:B------:R-:W-:-:S06]  /*e860*/  UMOV UR7, 0x40000040 ;  /* 0x4000004000077882 */ /* 0x000fcc0000000000 */
[----:B------:R-:W-:Y:S01]  /*e870*/  UMOV UR6, UR4 ;  /* 0x0000000400067c82 */ /* 0x000fe20008000000 */
[----:B------:R-:W-:Y:S02]  /*e880*/  WARPGROUP.DEPBAR.LE gsb0, 0x0 ;  /* 0x00008000000079c5 */ /* 0x000fe40000010000 */
[----:B------:R-:W-:-:S06]  /*e890*/  WARPGROUP.ARRIVE ;  /* 0x00000000000079c5 */ /* 0x000fcc0000000000 */
[----:B------:R-:W-:Y:S01]  /*e8a0*/  QGMMA.64x96x32.F32.E4M3.E4M3 R88, R144, gdesc[UR4], R88, gsb0 ;  /* 0x0160000490587df3 */ /* 0x000fe20008000858 */
[----:B------:R-:W-:Y:S01]  /*e8b0*/  UIADD3 UR4, UR14, 0x4, URZ ;  /* 0x000000040e047890 */ /* 0x000fe2000fffe03f */
[----:B------:R-:W-:-:S06]  /*e8c0*/  UMOV UR7, 0x40000040 ;  /* 0x4000004000077882 */ /* 0x000fcc0000000000 */
[----:B------:R-:W-:Y:S01]  /*e8d0*/  UMOV UR6, UR4 ;  /* 0x0000000400067c82 */ /* 0x000fe20008000000 */
[----:B------:R-:W3:Y:S01]  /*e8e0*/  SHFL.BFLY PT, R11, R4, 0x2, 0x1f ;  /* 0x0c401f00040b7f89 */ /* 0x000ee200000e0000 */
[----:B------:R-:W-:-:S03]  /*e8f0*/  UIADD3 UR14, UR14, 0x6, URZ ;  /* 0x000000060e0e7890 */ /* 0x000fc6000fffe03f */
[----:B------:R-:W4:Y:S01]  /*e900*/  SHFL.BFLY PT, R2, R3, 0x2, 0x1f ;  /* 0x0c401f0003027f89 */ /* 0x000f2200000e0000 */
[----:B------:R-:W-:Y:S01]  /*e910*/  UMOV UR15, 0x40000040 ;  /* 0x40000040000f7882 */ /* 0x000fe20000000000 */
[----:B------:R-:W-:Y:S02]  /*e920*/  WARPGROUP.DEPBAR.LE gsb0, 0x0 ;  /* 0x00008000000079c5 */ /* 0x000fe40000010000 */
[----:B------:R-:W-:-:S06]  /*e930*/  WARPGROUP.ARRIVE ;  /* 0x00000000000079c5 */ /* 0x000fcc0000000000 */
[----:B------:R-:W-:Y:S01]  /*e940*/  QGMMA.64x96x32.F32.E4M3.E4M3 R88, R140, gdesc[UR4], R88, gsb0 ;  /* 0x016000048c587df3 */ /* 0x000fe20008000858 */
        /* <DEDUP_REMOVED lines=13> */
[----:B------:R-:W-:Y:S02]  /*ea20*/  WARPGROUP.DEPBAR.LE gsb0, 0x0 ;  /* 0x00008000000079c5 */ /* 0x000fe40000010000 */
[----:B------:R-:W-:-:S06]  /*ea30*/  WARPGROUP.ARRIVE ;  /* 0x00000000000079c5 */ /* 0x000fcc0000000000 */
[----:B------:R-:W-:Y:S01]  /*ea40*/  QGMMA.64x96x32.F32.E4M3.E4M3 R88, R136, gdesc[UR12], R88, gsb0 ;  /* 0x0160000c88587df3 */ /* 0x000fe20008000858 */
[----:B------:R-:W-:Y:S01]  /*ea50*/  FSETP.NE.FTZ.AND P1, PT, R13, RZ, PT ;  /* 0x000000ff0d00720b */ /* 0x000fe20003f35000 */
[----:B------:R-:W-:Y:S01]  /*ea60*/  IMAD.MOV.U32 R10, RZ, RZ, RZ ;  /* 0x000000ffff0a7224 */ /* 0x000fe200078e00ff */
        /* <DEDUP_REMOVED lines=18> */
.L_x_9207:
        /* <DEDUP_REMOVED lines=58> */
.L_x_9133:
        /* <DEDUP_REMOVED lines=11> */
[----:B------:R-:W1:Y:S01]  /*efe0*/  LDC R48, c[0x0][0xbe8] ;  /* 0x0002fa00ff307b82 */ /* 0x000e620000000800 */
[----:B------:R-:W2:Y:S01]  /*eff0*/  S2R R38, SR_SWINHI ;  /* 0x0000000000267919 */ /* 0x000ea20000002f00 */
        /* <DEDUP_REMOVED lines=25> */
[----:B------:R-:W-:Y:S02]  /*f190*/  F2FP.BF16.F32.PACK_AB R6, R135, R6 ;  /* 0x000000068706723e */ /* 0x000fe400000010ff */
[----:B------:R-:W-:Y:S02]  /*f1a0*/  F2FP.BF16.F32.PACK_AB R35, R92, R35 ;  /* 0x000000235c23723e */ /* 0x000fe400000010ff */
[----:B------:R-:W-:Y:S01]  /*f1b0*/  F2FP.BF16.F32.PACK_AB R34, R93, R34 ;  /* 0x000000225d22723e */ /* 0x000fe200000010ff */
[----:B------:R-:W-:Y:S01]  /*f1c0*/  USHF.R.S32.HI UR13, URZ, 0x1f, UR39 ;  /* 0x0000001f3f0d7899 */ /* 0x000fe20008011427 */
[----:B------:R-:W-:Y:S01]  /*f1d0*/  BAR.SYNC.DEFER_BLOCKING 0x1, 0x180 ;  /* 0x0046000000007b1d */ /* 0x000fe20000010000 */
[----:B------:R-:W-:-:S05]  /*f1e0*/  IADD3 R4, P0, R4, UR6, RZ ;  /* 0x0000000604047c10 */ /* 0x000fca000ff1e0ff */
[----:B------:R-:W-:Y:S01]  /*f1f0*/  IMAD.X R5, RZ, RZ, UR7, P0 ;  /* 0x00000007ff057e24 */ /* 0x000fe200080e06ff */
[----:B------:R-:W-:-:S04]  /*f200*/  ULDC.64 UR10, c[0x0][0xb98] ;  /* 0x0002e600000a7ab9 */ /* 0x000fc80000000a00 */
[----:B------:R0:W3:Y:S01]  /*f210*/  LDG.E.CONSTANT R4, desc[UR46][R4.64] ;  /* 0x0000002e04047981 */ /* 0x0000e2000c1e9900 */
[----:B------:R-:W-:Y:S02]  /*f220*/  MOV R8, R3 ;  /* 0x0000000300087202 */ /* 0x000fe40000000f00 */
[----:B--2---:R-:W-:Y:S01]  /*f230*/  MOV R9, R38 ;  /* 0x0000002600097202 */ /* 0x004fe20000000f00 */
[----:B------:R-:W-:Y:S02]  /*f240*/  UIMAD UR5, UR12, UR8, URZ ;  /* 0x000000080c0572a4 */ /* 0x000fe4000f8e023f */
[----:B------:R-:W-:Y:S02]  /*f250*/  UIMAD.WIDE.U32 UR6, UR41, UR8, URZ ;  /* 0x00000008290672a5 */ /* 0x000fe4000f8e003f */
[----:B------:R-:W-:Y:S02]  /*f260*/  UIMAD UR5, UR41, UR9, UR5 ;  /* 0x00000009290572a4 */ /* 0x000fe4000f8e0205 */
[----:B------:R-:W-:Y:S01]  /*f270*/  UIMAD UR8, UR13, UR10, URZ ;  /* 0x0000000a0d0872a4 */ /* 0x000fe2000f8e023f */
[----:B0-----:R-:W-:Y:S01]  /*f280*/  LOP3.LUT P0, R5, R36, 0x3, RZ, 0xc0, !PT ;  /* 0x0000000324057812 */ /* 0x001fe2000780c0ff */
[----:B------:R-:W-:-:S02]  /*f290*/  UIADD3 UR7, UR7, UR5, URZ ;  /* 0x0000000507077290 */ /* 0x000fc4000fffe03f */
[----:B------:R-:W-:Y:S01]  /*f2a0*/  UIMAD UR8, UR39, UR11, UR8 ;  /* 0x0000000b270872a4 */ /* 0x000fe2000f8e0208 */
[----:B------:R-:W-:Y:S01]  /*f2b0*/  ISETP.EQ.OR P0, PT, R5, 0x3, !P0 ;  /* 0x000000030500780c */ /* 0x000fe20004702670 */
[----:B------:R-:W-:Y:S01]  /*f2c0*/  UIMAD.WIDE.U32 UR6, UR39, UR10, UR6 ;  /* 0x0000000a270672a5 */ /* 0x000fe2000f8e0006 */
[----:B------:R-:W-:Y:S02]  /*f2d0*/  ULDC UR5, c[0x0][0xa88] ;  /* 0x0002a20000057ab9 */ /* 0x000fe40000000800 */
[----:B------:R-:W-:Y:S01]  /*f2e0*/  SEL R45, R31, R30, P0 ;  /* 0x0000001e1f2d7207 */ /* 0x000fe20000000000 */
[----:B------:R-:W-:Y:S01]  /*f2f0*/  ULDC.64 UR10, c[0x0][0xaf0] ;  /* 0x0002bc00000a7ab9 */ /* 0x000fe20000000a00 */
[----:B------:R-:W-:Y:S01]  /*f300*/  SEL R5, R30, R31, P0 ;  /* 0x0000001f1e057207 */ /* 0x000fe20000000000 */
[----:B------:R-:W-:Y:S01]  /*f310*/  IMAD.WIDE R30, R157, 0x2, R8 ;  /* 0x000000029d1e7825 */ /* 0x000fe200078e0208 */
[----:B------:R-:W-:Y:S02]  /*f320*/  SEL R55, R33, R32, P0 ;  /* 0x0000002021377207 */ /* 0x000fe40000000000 */
[----:B------:R-:W-:-:S02]  /*f330*/  SEL R57, R32, R33, P0 ;  /* 0x0000002120397207 */ /* 0x000fc40000000000 */
[----:B------:R-:W-:Y:S02]  /*f340*/  IADD3 R33, P2, R30, 0x6000, RZ ;  /* 0x000060001e217810 */ /* 0x000fe40007f5e0ff */
[----:B------:R-:W-:Y:S02]  /*f350*/  SEL R59, R29, R28, P0 ;  /* 0x0000001c1d3b7207 */ /* 0x000fe40000000000 */
[----:B------:R-:W-:Y:S01]  /*f360*/  SEL R61, R28, R29, P0 ;  /* 0x0000001d1c3d7207 */ /* 0x000fe20000000000 */
[----:B------:R-:W-:Y:S01]  /*f370*/  IMAD.X R29, RZ, RZ, R31, P2 ;  /* 0x000000ffff1d7224 */ /* 0x000fe200010e061f */
[----:B-1----:R-:W-:Y:S02]  /*f380*/  ISETP.NE.AND P2, PT, R48, 0x1, PT ;  /* 0x000000013000780c */ /* 0x002fe40003f45270 */
[----:B------:R-:W-:Y:S02]  /*f390*/  SEL R49, R21, R20, P0 ;  /* 0x0000001415317207 */ /* 0x000fe40000000000 */
[----:B------:R-:W-:-:S02]  /*f3a0*/  SEL R37, R20, R21, P0 ;  /* 0x0000001514257207 */ /* 0x000fc40000000000 */
[----:B------:R-:W-:Y:S02]  /*f3b0*/  IADD3 R21, P1, R30, 0x6020, RZ ;  /* 0x000060201e157810 */ /* 0x000fe40007f3e0ff */
[----:B------:R-:W-:Y:S02]  /*f3c0*/  SEL R47, R27, R26, P0 ;  /* 0x0000001a1b2f7207 */ /* 0x000fe40000000000 */
[----:B------:R-:W-:Y:S02]  /*f3d0*/  SEL R36, R26, R27, P0 ;  /* 0x0000001b1a247207 */ /* 0x000fe40000000000 */
[----:B------:R-:W-:Y:S01]  /*f3e0*/  SEL R63, R25, R24, P0 ;  /* 0x00000018193f7207 */ /* 0x000fe20000000000 */
[----:B------:R-:W0:Y:S01]  /*f3f0*/  @P2 LDC R40, c[0x0][0xbec] ;  /* 0x0002fb00ff282b82 */ /* 0x000e220000000800 */
[----:B------:R-:W-:Y:S02]  /*f400*/  SEL R65, R24, R25, P0 ;  /* 0x0000001918417207 */ /* 0x000fe40000000000 */
[----:B------:R-:W-:-:S02]  /*f410*/  SEL R67, R15, R14, P0 ;  /* 0x0000000e0f437207 */ /* 0x000fc40000000000 */
[----:B------:R-:W-:Y:S01]  /*f420*/  SEL R69, R14, R15, P0 ;  /* 0x0000000f0e457207 */ /* 0x000fe20000000000 */
[----:B------:R-:W-:Y:S01]  /*f430*/  IMAD.X R15, RZ, RZ, R31, P1 ;  /* 0x000000ffff0f7224 */ /* 0x000fe200008e061f */
[----:B------:R-:W-:Y:S01]  /*f440*/  LOP3.LUT R14, R21, 0x180, RZ, 0xc0, !PT ;  /* 0x00000180150e7812 */ /* 0x000fe200078ec0ff */
[----:B------:R-:W1:Y:S01]  /*f450*/  @P2 LDC R42, c[0x0][0xbf0] ;  /* 0x0002fc00ff2a2b82 */ /* 0x000e620000000800 */
[C---:B------:R-:W-:Y:S02]  /*f460*/  IADD3 R27, P3, R30.reuse, 0x3020, RZ ;  /* 0x000030201e1b7810 */ /* 0x040fe40007f7e0ff */
[----:B------:R-:W-:Y:S02]  /*f470*/  IADD3 R25, P4, R30, 0x3000, RZ ;  /* 0x000030001e197810 */ /* 0x000fe40007f9e0ff */
[----:B------:R-:W-:Y:S02]  /*f480*/  SEL R51, R13, R12, P0 ;  /* 0x0000000c0d337207 */ /* 0x000fe40000000000 */
[----:B------:R-:W-:Y:S01]  /*f490*/  SEL R38, R12, R13, P0 ;  /* 0x0000000d0c267207 */ /* 0x000fe20000000000 */
[----:B------:R-:W-:Y:S01]  /*f4a0*/  IMAD R13, R153, 0x20, R19 ;  /* 0x00000020990d7824 */ /* 0x000fe200078e0213 */
[----:B------:R-:W-:-:S02]  /*f4b0*/  SEL R71, R11, R10, P0 ;  /* 0x0000000a0b477207 */ /* 0x000fc40000000000 */
[----:B------:R-:W-:Y:S01]  /*f4c0*/  SEL R73, R10, R11, P0 ;  /* 0x0000000b0a497207 */ /* 0x000fe20000000000 */
[----:B------:R-:W-:Y:S01]  /*f4d0*/  IMAD.WIDE R8, R13, 0x2, R8 ;  /* 0x000000020d087825 */ /* 0x000fe200078e0208 */
[----:B------:R-:W-:Y:S02]  /*f4e0*/  SHF.R.U64 R14, R14, 0x3, RZ ;  /* 0x000000030e0e7819 */ /* 0x000fe400000012ff */
[----:B------:R-:W-:Y:S01]  /*f4f0*/  LOP3.LUT R12, R27, 0x180, RZ, 0xc0, !PT ;  /* 0x000001801b0c7812 */ /* 0x000fe200078ec0ff */
[--C-:B------:R-:W-:Y:S01]  /*f500*/  IMAD.X R13, RZ, RZ, R31.reuse, P3 ;  /* 0x000000ffff0d7224 */ /* 0x100fe200018e061f */
[----:B------:R-:W-:Y:S01]  /*f510*/  LOP3.LUT R10, R25, 0x180, RZ, 0xc0, !PT ;  /* 0x00000180190a7812 */ /* 0x000fe200078ec0ff */
[----:B------:R-:W-:Y:S01]  /*f520*/  IMAD.X R11, RZ, RZ, R31, P4 ;  /* 0x000000ffff0b7224 */ /* 0x000fe200020e061f */
[----:B------:R-:W-:Y:S02]  /*f530*/  LOP3.LUT R14, R14, R21, RZ, 0x3c, !PT ;  /* 0x000000150e0e7212 */ /* 0x000fe400078e3cff */
[----:B------:R-:W-:-:S02]  /*f540*/  LOP3.LUT R20, R33, 0x180, RZ, 0xc0, !PT ;  /* 0x0000018021147812 */ /* 0x000fc400078ec0ff */
[----:B------:R-:W-:Y:S02]  /*f550*/  SHF.R.U64 R12, R12, 0x3, RZ ;  /* 0x000000030c0c7819 */ /* 0x000fe400000012ff */
[----:B------:R-:W-:Y:S02]  /*f560*/  SHF.R.U64 R10, R10, 0x3, RZ ;  /* 0x000000030a0a7819 */ /* 0x000fe400000012ff */
[----:B------:R-:W-:Y:S02]  /*f570*/  IADD3 R21, P5, R30, 0x20, RZ ;  /* 0x000000201e157810 */ /* 0x000fe40007fbe0ff */
[----:B------:R-:W-:Y:S02]  /*f580*/  SEL R75, R7, R6, P0 ;  /* 0x00000006074b7207 */ /* 0x000fe40000000000 */
[----:B------:R-:W-:Y:S02]  /*f590*/  SEL R77, R6, R7, P0 ;  /* 0x00000007064d7207 */ /* 0x000fe40000000000 */
[----:B------:R-:W-:-:S02]  /*f5a0*/  LOP3.LUT R7, R30, 0x180, RZ, 0xc0, !PT ;  /* 0x000001801e077812 */ /* 0x000fc400078ec0ff */
[----:B------:R-:W-:Y:S02]  /*f5b0*/  SHF.R.U64 R20, R20, 0x3, RZ ;  /* 0x0000000314147819 */ /* 0x000fe400000012ff */
[----:B------:R-:W-:Y:S02]  /*f5c0*/  LOP3.LUT R12, R12, R27, RZ, 0x3c, !PT ;  /* 0x0000001b0c0c7212 */ /* 0x000fe400078e3cff */
[----:B------:R-:W-:Y:S02]  /*f5d0*/  LOP3.LUT R10, R10, R25, RZ, 0x3c, !PT ;  /* 0x000000190a0a7212 */ /* 0x000fe400078e3cff */
[----:B------:R-:W-:Y:S01]  /*f5e0*/  MOV R64, R14 ;  /* 0x0000000e00407202 */ /* 0x000fe20000000f00 */
[----:B------:R-:W-:Y:S01]  /*f5f0*/  VIADD R15, R17, UR38 ;  /* 0x00000026110f7c36 */ /* 0x000fe20008000000 */
[----:B------:R-:W-:Y:S01]  /*f600*/  SEL R41, R35, R34, P0 ;  /* 0x0000002223297207 */ /* 0x000fe20000000000 */
[----:B------:R-:W-:Y:S01]  /*f610*/  IMAD.U32 R14, RZ, RZ, UR8 ;  /* 0x00000008ff0e7e24 */ /* 0x000fe2000f8e00ff */
[----:B------:R-:W-:Y:S01]  /*f620*/  SEL R43, R34, R35, P0 ;  /* 0x00000023222b7207 */ /* 0x000fe20000000000 */
[----:B------:R-:W-:Y:S01]  /*f630*/  ULDC.64 UR8, c[0x0][0xae8] ;  /* 0x0002ba0000087ab9 */ /* 0x000fe20000000a00 */
[----:B------:R-:W-:-:S02]  /*f640*/  LOP3.LUT R6, R21, 0x180, RZ, 0xc0, !PT ;  /* 0x0000018015067812 */ /* 0x000fc400078ec0ff */
[----:B------:R-:W-:Y:S02]  /*f650*/  IADD3 R35, P1, R8, 0x1800, RZ ;  /* 0x0000180008237810 */ /* 0x000fe40007f3e0ff */
[----:B------:R-:W-:Y:S02]  /*f660*/  SHF.R.U64 R7, R7, 0x3, RZ ;  /* 0x0000000307077819 */ /* 0x000fe400000012ff */
[----:B------:R-:W-:Y:S02]  /*f670*/  LOP3.LUT R28, R20, R33, RZ, 0x3c, !PT ;  /* 0x00000021141c7212 */ /* 0x000fe400078e3cff */
[----:B------:R-:W-:Y:S02]  /*f680*/  MOV R68, R12 ;  /* 0x0000000c00447202 */ /* 0x000fe40000000f00 */
[----:B------:R-:W-:Y:S01]  /*f690*/  MOV R70, R10 ;  /* 0x0000000a00467202 */ /* 0x000fe20000000f00 */
[----:B0-----:R-:W-:Y:S01]  /*f6a0*/  @P2 IMAD.HI.U32 R11, R15, R40, RZ ;  /* 0x000000280f0b2227 */ /* 0x001fe200078e00ff */
[----:B------:R-:W-:-:S02]  /*f6b0*/  SHF.R.U64 R6, R6, 0x3, RZ ;  /* 0x0000000306067819 */ /* 0x000fc400000012ff */
[----:B------:R-:W-:Y:S01]  /*f6c0*/  LOP3.LUT R34, R35, 0x180, RZ, 0xc0, !PT ;  /* 0x0000018023227812 */ /* 0x000fe200078ec0ff */
[----:B------:R-:W-:Y:S01]  /*f6d0*/  IMAD.MOV.U32 R10, RZ, RZ, R15 ;  /* 0x000000ffff0a7224 */ /* 0x000fe200078e000f */
[----:B------:R-:W-:Y:S01]  /*f6e0*/  LOP3.LUT R30, R7, R30, RZ, 0x3c, !PT ;  /* 0x0000001e071e7212 */ /* 0x000fe200078e3cff */
[----:B------:R-:W-:Y:S01]  /*f6f0*/  IMAD.X R7, RZ, RZ, R31, P5 ;  /* 0x000000ffff077224 */ /* 0x000fe200028e061f */
[----:B------:R-:W-:Y:S02]  /*f700*/  MOV R66, R28 ;  /* 0x0000001c00427202 */ /* 0x000fe40000000f00 */
[----:B------:R-:W-:Y:S02]  /*f710*/  LOP3.LUT R6, R6, R21, RZ, 0x3c, !PT ;  /* 0x0000001506067212 */ /* 0x000fe400078e3cff */
[----:B------:R-:W-:Y:S02]  /*f720*/  SHF.R.U64 R34, R34, 0x3, RZ ;  /* 0x0000000322227819 */ /* 0x000fe400000012ff */
[----:B-1----:R-:W-:-:S02]  /*f730*/  @P2 SHF.R.U32.HI R10, RZ, R42, R11 ;  /* 0x0000002aff0a2219 */ /* 0x002fc4000001160b */
[----:B------:R-:W-:Y:S01]  /*f740*/  LOP3.LUT R34, R34, R35, RZ, 0x3c, !PT ;  /* 0x0000002322227212 */ /* 0x000fe200078e3cff */
[----:B------:R-:W-:Y:S01]  /*f750*/  IMAD.X R35, RZ, RZ, R9, P1 ;  /* 0x000000ffff237224 */ /* 0x000fe200008e0609 */
[----:B------:R-:W-:Y:S01]  /*f760*/  MOV R72, R6 ;  /* 0x0000000600487202 */ /* 0x000fe20000000f00 */
[--C-:B------:R-:W-:Y:S01]  /*f770*/  IMAD.MOV R7, RZ, RZ, -R10.reuse ;  /* 0x000000ffff077224 */ /* 0x100fe200078e0a0a */
[----:B------:R-:W-:Y:S02]  /*f780*/  SHF.R.S32.HI R11, RZ, 0x1f, R10 ;  /* 0x0000001fff0b7819 */ /* 0x000fe4000001140a */
[----:B------:R-:W-:Y:S01]  /*f790*/  IADD3 R10, P1, R10, UR6, RZ ;  /* 0x000000060a0a7c10 */ /* 0x000fe2000ff3e0ff */
[----:B------:R-:W-:Y:S01]  /*f7a0*/  IMAD R7, R48, R7, R15 ;  /* 0x0000000730077224 */ /* 0x000fe200078e020f */
[----:B------:R-:W-:Y:S02]  /*f7b0*/  SEL R53, R132, R133, P0 ;  /* 0x0000008584357207 */ /* 0x000fe40000000000 */
[----:B------:R-:W-:-:S02]  /*f7c0*/  SEL R39, R133, R132, P0 ;  /* 0x0000008485277207 */ /* 0x000fc40000000000 */
[----:B------:R-:W-:Y:S01]  /*f7d0*/  IADD3.X R11, R11, UR7, R14, P1, !PT ;  /* 0x000000070b0b7c10 */ /* 0x000fe20008ffe40e */
[----:B------:R-:W-:Y:S01]  /*f7e0*/  ULDC.64 UR6, c[0x0][0xb88] ;  /* 0x0002e20000067ab9 */ /* 0x000fe20000000a00 */
[----:B------:R-:W-:Y:S02]  /*f7f0*/  SHF.R.S32.HI R29, RZ, 0x1f, R7 ;  /* 0x0000001fff1d7819 */ /* 0x000fe40000011407 */
[C---:B------:R-:W-:Y:S01]  /*f800*/  IADD3 R33, P3, R8.reuse, 0x3000, RZ ;  /* 0x0000300008217810 */ /* 0x040fe20007f7e0ff */
[----:B------:R-:W-:Y:S01]  /*f810*/  IMAD.WIDE.U32 R10, R7, UR6, R10 ;  /* 0x00000006070a7c25 */ /* 0x000fe2000f8e000a */
[----:B------:R-:W-:Y:S02]  /*f820*/  IADD3 R27, P4, R8, 0x4800, RZ ;  /* 0x00004800081b7810 */ /* 0x000fe40007f9e0ff */
[----:B------:R-:W-:Y:S02]  /*f830*/  LOP3.LUT R32, R33, 0x180, RZ, 0xc0, !PT ;  /* 0x0000018021207812 */ /* 0x000fe400078ec0ff */
[----:B------:R-:W-:-:S02]  /*f840*/  LOP3.LUT R26, R27, 0x180, RZ, 0xc0, !PT ;  /* 0x000001801b1a7812 */ /* 0x000fc400078ec0ff */
[----:B------:R-:W-:Y:S02]  /*f850*/  SHF.R.U64 R32, R32, 0x3, RZ ;  /* 0x0000000320207819 */ /* 0x000fe400000012ff */
[----:B------:R-:W-:Y:S02]  /*f860*/  SHF.R.U64 R26, R26, 0x3, RZ ;  /* 0x000000031a1a7819 */ /* 0x000fe400000012ff */
[----:B------:R-:W-:Y:S02]  /*f870*/  LOP3.LUT P1, RZ, R154, 0x3, RZ, 0xc0, !PT ;  /* 0x000000039aff7812 */ /* 0x000fe4000782c0ff */
[----:B------:R-:W-:Y:S01]  /*f880*/  LOP3.LUT R32, R32, R33, RZ, 0x3c, !PT ;  /* 0x0000002120207212 */ /* 0x000fe200078e3cff */
[--C-:B------:R-:W-:Y:S01]  /*f890*/  IMAD.X R33, RZ, RZ, R9.reuse, P3 ;  /* 0x000000ffff217224 */ /* 0x100fe200018e0609 */
[----:B------:R-:W-:Y:S01]  /*f8a0*/  LOP3.LUT R26, R26, R27, RZ, 0x3c, !PT ;  /* 0x0000001b1a1a7212 */ /* 0x000fe200078e3cff */
[----:B------:R-:W-:Y:S01]  /*f8b0*/  IMAD.X R27, RZ, RZ, R9, P4 ;  /* 0x000000ffff1b7224 */ /* 0x000fe200020e0609 */
[----:B------:R-:W-:-:S02]  /*f8c0*/  MOV R31, R30 ;  /* 0x0000001e001f7202 */ /* 0x000fc40000000f00 */
[C---:B------:R-:W-:Y:S02]  /*f8d0*/  IADD3 R25, P5, R8.reuse, 0x6000, RZ ;  /* 0x0000600008197810 */ /* 0x040fe40007fbe0ff */
[C---:B------:R-:W-:Y:S02]  /*f8e0*/  IADD3 R79, P6, R8.reuse, 0x7800, RZ ;  /* 0x00007800084f7810 */ /* 0x040fe40007fde0ff */
[----:B------:R-:W-:Y:S02]  /*f8f0*/  LOP3.LUT R24, R25, 0x180, RZ, 0xc0, !PT ;  /* 0x0000018019187812 */ /* 0x000fe400078ec0ff */
[----:B------:R-:W-:Y:S02]  /*f900*/  LOP3.LUT R21, R8, 0x180, RZ, 0xc0, !PT ;  /* 0x0000018008157812 */ /* 0x000fe400078ec0ff */
[----:B------:R-:W-:Y:S02]  /*f910*/  SHF.R.U64 R24, R24, 0x3, RZ ;  /* 0x0000000318187819 */ /* 0x000fe400000012ff */
[----:B------:R-:W-:-:S02]  /*f920*/  LOP3.LUT R20, R79, 0x180, RZ, 0xc0, !PT ;  /* 0x000001804f147812 */ /* 0x000fc400078ec0ff */
[----:B------:R-:W-:Y:S01]  /*f930*/  LOP3.LUT R24, R24, R25, RZ, 0x3c, !PT ;  /* 0x0000001918187212 */ /* 0x000fe200078e3cff */
[--C-:B------:R-:W-:Y:S01]  /*f940*/  IMAD.X R25, RZ, RZ, R9.reuse, P5 ;  /* 0x000000ffff197224 */ /* 0x100fe200028e0609 */
[----:B------:R-:W-:Y:S02]  /*f950*/  SHF.R.U64 R21, R21, 0x3, RZ ;  /* 0x0000000315157819 */ /* 0x000fe400000012ff */
[----:B------:R-:W-:Y:S02]  /*f960*/  SHF.R.U64 R20, R20, 0x3, RZ ;  /* 0x0000000314147819 */ /* 0x000fe400000012ff */
[----:B------:R-:W-:Y:S01]  /*f970*/  LOP3.LUT R8, R21, R8, RZ, 0x3c, !PT ;  /* 0x0000000815087212 */ /* 0x000fe200078e3cff */
[----:B------:R-:W-:Y:S01]  /*f980*/  IMAD.X R21, RZ, RZ, R9, P6 ;  /* 0x000000ffff157224 */ /* 0x000fe200030e0609 */
[----:B------:R-:W-:Y:S02]  /*f990*/  LOP3.LUT R20, R20, R79, RZ, 0x3c, !PT ;  /* 0x0000004f14147212 */ /* 0x000fe400078e3cff */
[----:B---3--:R-:W-:Y:S01]  /*f9a0*/  LOP3.LUT R12, R4, 0x2, RZ, 0x3c, !PT ;  /* 0x00000002040c7812 */ /* 0x008fe200078e3cff */
[----:B------:R-:W-:Y:S04]  /*f9b0*/  SHFL.IDX PT, R55, R55, R4, 0x1c1f ;  /* 0x001c1f0437377589 */ /* 0x000fe800000e0000 */
[----:B------:R-:W-:Y:S04]  /*f9c0*/  SHFL.IDX PT, R28, R57, R12, 0x1c1f ;  /* 0x001c1f0c391c7589 */ /* 0x000fe800000e0000 */
[----:B------:R-:W-:Y:S04]  /*f9d0*/  SHFL.IDX PT, R41, R41, R4, 0x1c1f ;  /* 0x001c1f0429297589 */ /* 0x000fe800000e0000 */
[----:B------:R-:W-:Y:S04]  /*f9e0*/  SHFL.IDX PT, R6, R43, R12, 0x1c1f ;  /* 0x001c1f0c2b067589 */ /* 0x000fe800000e0000 */
[----:B------:R-:W-:Y:S04]  /*f9f0*/  SHFL.IDX PT, R47, R47, R4, 0x1c1f ;  /* 0x001c1f042f2f7589 */ /* 0x000fe800000e0000 */
[----:B------:R-:W0:Y:S04]  /*fa00*/  SHFL.IDX PT, R36, R36, R12, 0x1c1f ;  /* 0x001c1f0c24247589 */ /* 0x000e2800000e0000 */
[----:B------:R1:W-:Y:S04]  /*fa10*/  SHFL.IDX PT, R13, R49, R4, 0x1c1f ;  /* 0x001c1f04310d7589 */ /* 0x0003e800000e0000 */
[----:B------:R-:W2:Y:S04]  /*fa20*/  SHFL.IDX PT, R40, R37, R12, 0x1c1f ;  /* 0x001c1f0c25287589 */ /* 0x000ea800000e0000 */
[----:B------:R-:W-:Y:S01]  /*fa30*/  SHFL.IDX PT, R42, R51, R4, 0x1c1f ;  /* 0x001c1f04332a7589 */ /* 0x000fe200000e0000 */
[----:B-1----:R-:W-:-:S03]  /*fa40*/  IMAD R49, R48, UR5, RZ ;  /* 0x0000000530317c24 */ /* 0x002fc6000f8e02ff */
[----:B------:R2:W-:Y:S04]  /*fa50*/  SHFL.IDX PT, R15, R38, R12, 0x1c1f ;  /* 0x001c1f0c260f7589 */ /* 0x0005e800000e0000 */
[----:B------:R-:W-:Y:S04]  /*fa60*/  SHFL.IDX PT, R45, R45, R4, 0x1c1f ;  /* 0x001c1f042d2d7589 */ /* 0x000fe800000e0000 */
[----:B------:R1:W-:Y:S01]  /*fa70*/  SHFL.IDX PT, R14, R5, R12, 0x1c1f ;  /* 0x001c1f0c050e7589 */ /* 0x0003e200000e0000 */
[----:B0-----:R-:W-:-:S03]  /*fa80*/  SEL R30, R36, R47, P0 ;  /* 0x0000002f241e7207 */ /* 0x001fc60000000000 */
[----:B------:R-:W-:Y:S04]  /*fa90*/  SHFL.IDX PT, R59, R59, R4, 0x1c1f ;  /* 0x001c1f043b3b7589 */ /* 0x000fe800000e0000 */
[----:B------:R-:W-:Y:S01]  /*faa0*/  SHFL.IDX PT, R52, R61, R12, 0x1c1f ;  /* 0x001c1f0c3d347589 */ /* 0x000fe200000e0000 */
[----:B--2---:R-:W-:Y:S02]  /*fab0*/  SEL R38, R40, R13, P0 ;  /* 0x0000000d28267207 */ /* 0x004fe40000000000 */
[----:B-1----:R-:W-:Y:S01]  /*fac0*/  SEL R5, R55, R28, P0 ;  /* 0x0000001c37057207 */ /* 0x002fe20000000000 */
[----:B------:R-:W-:Y:S04]  /*fad0*/  SHFL.IDX PT, R63, R63, R4, 0x1c1f ;  /* 0x001c1f043f3f7589 */ /* 0x000fe800000e0000 */
[----:B------:R-:W-:Y:S04]  /*fae0*/  SHFL.IDX PT, R54, R65, R12, 0x1c1f ;  /* 0x001c1f0c41367589 */ /* 0x000fe800000e0000 */
[----:B------:R-:W-:Y:S04]  /*faf0*/  SHFL.IDX PT, R67, R67, R4, 0x1c1f ;  /* 0x001c1f0443437589 */ /* 0x000fe800000e0000 */
[----:B------:R-:W0:Y:S04]  /*fb00*/  SHFL.IDX PT, R56, R69, R12, 0x1c1f ;  /* 0x001c1f0c45387589 */ /* 0x000e2800000e0000 */
[----:B------:R-:W-:Y:S04]  /*fb10*/  SHFL.IDX PT, R53, R53, R4, 0x1c1f ;  /* 0x001c1f0435357589 */ /* 0x000fe800000e0000 */
[----:B------:R-:W-:Y:S04]  /*fb20*/  SHFL.IDX PT, R71, R71, R4, 0x1c1f ;  /* 0x001c1f0447477589 */ /* 0x000fe800000e0000 */
[----:B------:R0:W1:Y:S04]  /*fb30*/  SHFL.IDX PT, R46, R39, R12, 0x1c1f ;  /* 0x001c1f0c272e7589 */ /* 0x00006800000e0000 */
[----:B------:R-:W2:Y:S04]  /*fb40*/  SHFL.IDX PT, R58, R73, R12, 0x1c1f ;  /* 0x001c1f0c493a7589 */ /* 0x000ea800000e0000 */
[----:B------:R3:W-:Y:S04]  /*fb50*/  SHFL.IDX PT, R75, R75, R4, 0x1c1f ;  /* 0x001c1f044b4b7589 */ /* 0x0007e800000e0000 */
[----:B------:R4:W2:Y:S01]  /*fb60*/  SHFL.IDX PT, R62, R77, R12, 0x1c1f ;  /* 0x001c1f0c4d3e7589 */ /* 0x0008a200000e0000 */
[----:B0-----:R-:W-:Y:S01]  /*fb70*/  SEL R39, R56, R67, P0 ;  /* 0x0000004338277207 */ /* 0x001fe20000000000 */
[----:B---3--:R-:W-:-:S04]  /*fb80*/  IMAD R4, R29, UR6, RZ ;  /* 0x000000061d047c24 */ /* 0x008fc8000f8e02ff */
[----:B------:R-:W-:Y:S01]  /*fb90*/  IMAD R29, R7, UR7, R4 ;  /* 0x00000007071d7c24 */ /* 0x000fe2000f8e0204 */
[----:B------:R-:W-:Y:S01]  /*fba0*/  SEL R7, R28, R55, P0 ;  /* 0x000000371c077207 */ /* 0x000fe20000000000 */
[----:B------:R-:W-:Y:S01]  /*fbb0*/  VIADD R28, R156, UR38 ;  /* 0x000000269c1c7c36 */ /* 0x000fe20008000000 */
[----:B------:R-:W-:Y:S01]  /*fbc0*/  SEL R4, R41, R6, P0 ;  /* 0x0000000629047207 */ /* 0x000fe20000000000 */
[----:B------:R-:W-:Y:S01]  /*fbd0*/  ULDC.64 UR6, c[0x0][0xb50] ;  /* 0x0002d40000067ab9 */ /* 0x000fe20000000a00 */
[----:B------:R-:W-:Y:S01]  /*fbe0*/  SEL R6, R6, R41, P0 ;  /* 0x0000002906067207 */ /* 0x000fe20000000000 */
[C---:B----4-:R-:W-:Y:S01]  /*fbf0*/  VIADD R12, R28.reuse, 0x8 ;  /* 0x000000081c0c7836 */ /* 0x050fe20000000000 */
[----:B------:R-:W-:Y:S01]  /*fc00*/  ISETP.GE.OR P3, PT, R28, R49, P1 ;  /* 0x000000311c00720c */ /* 0x000fe20000f66670 */
[----:B------:R-:W-:Y:S01]  /*fc10*/  IMAD.IADD R11, R11, 0x1, R29 ;  /* 0x000000010b0b7824 */ /* 0x000fe200078e021d */
[----:B------:R-:W-:Y:S01]  /*fc20*/  LEA R37, P4, R10, UR6, 0x2 ;  /* 0x000000060a257c11 */ /* 0x000fe2000f8810ff */
[----:B------:R0:W-:Y:S01]  /*fc30*/  STSM.16.M88.4 [R31], R4 ;  /* 0x000000041f007844 */ /* 0x0001e20000000200 */
[----:B------:R-:W-:-:S02]  /*fc40*/  SEL R28, R47, R36, P0 ;  /* 0x000000242f1c7207 */ /* 0x000fc40000000000 */
[----:B------:R-:W-:Y:S01]  /*fc50*/  SEL R36, R13, R40, P0 ;  /* 0x000000280d247207 */ /* 0x000fe20000000000 */
[----:B------:R-:W-:Y:S01]  /*fc60*/  SHFL.IDX PT, R50, R37, RZ, 0x1c1f ;  /* 0x001c1fff25327589 */ /* 0x000fe200000e0000 */
[----:B------:R-:W-:Y:S02]  /*fc70*/  ISETP.GE.OR P1, PT, R12, R49, P1 ;  /* 0x000000310c00720c */ /* 0x000fe40000f26670 */
[----:B------:R-:W-:Y:S01]  /*fc80*/  SEL R40, R42, R15, P0 ;  /* 0x0000000f2a287207 */ /* 0x000fe20000000000 */
[----:B------:R3:W-:Y:S01]  /*fc90*/  SHFL.IDX PT, R60, R37, 0x1, 0x1c1f ;  /* 0x003c1f00253c7f89 */ /* 0x0007e200000e0000 */
[----:B------:R-:W-:Y:S02]  /*fca0*/  SEL R12, R45, R14, P0 ;  /* 0x0000000e2d0c7207 */ /* 0x000fe40000000000 */
[----:B------:R-:W-:Y:S02]  /*fcb0*/  SEL R42, R15, R42, P0 ;  /* 0x0000002a0f2a7207 */ /* 0x000fe40000000000 */
[----:B------:R-:W-:-:S02]  /*fcc0*/  SEL R14, R14, R45, P0 ;  /* 0x0000002d0e0e7207 */ /* 0x000fc40000000000 */
[----:B------:R-:W-:Y:S02]  /*fcd0*/  SEL R13, R59, R52, P0 ;  /* 0x000000343b0d7207 */ /* 0x000fe40000000000 */
[----:B------:R-:W-:Y:S02]  /*fce0*/  SEL R15, R52, R59, P0 ;  /* 0x0000003b340f7207 */ /* 0x000fe40000000000 */
[----:B------:R-:W-:Y:S02]  /*fcf0*/  SEL R29, R63, R54, P0 ;  /* 0x000000363f1d7207 */ /* 0x000fe40000000000 */
[----:B0-----:R-:W-:Y:S01]  /*fd00*/  SEL R31, R54, R63, P0 ;  /* 0x0000003f361f7207 */ /* 0x001fe20000000000 */
[----:B------:R-:W-:Y:S01]  /*fd10*/  STSM.16.M88.4 [R72], R12 ;  /* 0x0000000c48007844 */ /* 0x000fe20000000200 */
[----:B---3--:R-:W-:Y:S02]  /*fd20*/  SEL R37, R67, R56, P0 ;  /* 0x0000003843257207 */ /* 0x008fe40000000000 */
[----:B-1----:R-:W-:Y:S01]  /*fd30*/  SEL R44, R53, R46, P0 ;  /* 0x0000002e352c7207 */ /* 0x002fe20000000000 */
[----:B------:R-:W-:Y:S01]  /*fd40*/  STSM.16.M88.4 [R70], R28 ;  /* 0x0000001c46007844 */ /* 0x000fe20000000200 */
[----:B--2---:R-:W-:-:S02]  /*fd50*/  SEL R41, R71, R58, P0 ;  /* 0x0000003a47297207 */ /* 0x004fc40000000000 */
[----:B------:R-:W-:Y:S01]  /*fd60*/  SEL R43, R58, R71, P0 ;  /* 0x000000473a2b7207 */ /* 0x000fe20000000000 */
[----:B------:R0:W-:Y:S01]  /*fd70*/  STSM.16.M88.4 [R68], R36 ;  /* 0x0000002444007844 */ /* 0x0001e20000000200 */
[----:B------:R-:W-:Y:S02]  /*fd80*/  SEL R46, R46, R53, P0 ;  /* 0x000000352e2e7207 */ /* 0x000fe40000000000 */
[----:B------:R-:W-:Y:S01]  /*fd90*/  SEL R45, R75, R62, P0 ;  /* 0x0000003e4b2d7207 */ /* 0x000fe20000000000 */
[----:B------:R-:W-:Y:S01]  /*fda0*/  STSM.16.M88.4 [R66], R40 ;  /* 0x0000002842007844 */ /* 0x000fe20000000200 */
[----:B------:R-:W-:Y:S02]  /*fdb0*/  SEL R47, R62, R75, P0 ;  /* 0x0000004b3e2f7207 */ /* 0x000fe40000000000 */
[----:B------:R-:W-:-:S03]  /*fdc0*/  LEA.HI.X R11, R10, UR7, R11, 0x2, P4 ;  /* 0x000000070a0b7c11 */ /* 0x000fc6000a0f140b */
[----:B------:R-:W-:Y:S04]  /*fdd0*/  STSM.16.M88.4 [R64], R44 ;  /* 0x0000002c40007844 */ /* 0x000fe80000000200 */
[----:B------:R-:W1:Y:S01]  /*fde0*/  SHFL.IDX PT, R51, R11, RZ, 0x1c1f ;  /* 0x001c1fff0b337589 */ /* 0x000e6200000e0000 */
[----:B0-----:R-:W0:Y:S08]  /*fdf0*/  @P2 LDC R37, c[0x0][0xbec] ;  /* 0x0002fb00ff252b82 */ /* 0x001e300000000800 */
[----:B------:R-:W-:Y:S08]  /*fe00*/  BAR.SYNC.DEFER_BLOCKING 0x1, 0x180 ;  /* 0x0046000000007b1d */ /* 0x000ff00000010000 */
[----:B------:R-:W2:Y:S01]  /*fe10*/  @P2 LDC R39, c[0x0][0xbf0] ;  /* 0x0002fc00ff272b82 */ /* 0x000ea20000000800 */
[----:B------:R-:W3:Y:S01]  /*fe20*/  SHFL.IDX PT, R61, R11, 0x1, 0x1c1f ;  /* 0x003c1f000b3d7f89 */ /* 0x000ee200000e0000 */
[----:B------:R-:W-:-:S02]  /*fe30*/  UIMAD UR5, UR12, UR8, URZ ;  /* 0x000000080c0572a4 */ /* 0x000fc4000f8e023f */
[----:B------:R-:W-:Y:S02]  /*fe40*/  UIMAD.WIDE.U32 UR6, UR41, UR8, URZ ;  /* 0x00000008290672a5 */ /* 0x000fe4000f8e003f */
[----:B------:R-:W-:Y:S01]  /*fe50*/  UIMAD UR5, UR41, UR9, UR5 ;  /* 0x00000009290572a4 */ /* 0x000fe2000f8e0205 */
[----:B-1----:R1:W-:Y:S04]  /*fe60*/  @!P3 ST.E desc[UR46][R50.64], R0 ;  /* 0x000000003200b985 */ /* 0x0023e8000c10192e */
[----:B---3--:R3:W-:Y:S01]  /*fe70*/  @!P1 ST.E desc[UR46][R60.64], R2 ;  /* 0x000000023c009985 */ /* 0x0087e2000c10192e */
[----:B-1----:R-:W-:-:S03]  /*fe80*/  IMAD R0, R152, 0x60, R153 ;  /* 0x0000006098007824 */ /* 0x002fc600078e0299 */
[----:B------:R1:W5:Y:S01]  /*fe90*/  LD.E.128 R56, desc[UR46][R24.64] ;  /* 0x0000002e18387980 */ /* 0x000362000c101d00 */
[----:B------:R-:W-:Y:S02]  /*fea0*/  UIMAD UR8, UR13, UR10, URZ ;  /* 0x0000000a0d0872a4 */ /* 0x000fe4000f8e023f */
[----:B------:R-:W-:Y:S01]  /*feb0*/  UIADD3 UR7, UR7, UR5, URZ ;  /* 0x0000000507077290 */ /* 0x000fe2000fffe03f */
[----:B------:R4:W5:Y:S01]  /*fec0*/  LD.E.128 R12, desc[UR46][R26.64] ;  /* 0x0000002e1a0c7980 */ /* 0x000962000c101d00 */
[----:B---3--:R-:W-:-:S03]  /*fed0*/  VIADD R2, R0, UR38 ;  /* 0x0000002600027c36 */ /* 0x008fc60008000000 */
[----:B------:R3:W5:Y:S01]  /*fee0*/  LD.E.128 R52, desc[UR46][R32.64] ;  /* 0x0000002e20347980 */ /* 0x000762000c101d00 */
[----:B0-----:R-:W-:-:S03]  /*fef0*/  @P2 IMAD.HI.U32 R0, R2, R37, RZ ;  /* 0x0000002502002227 */ /* 0x001fc600078e00ff */
[----:B------:R0:W5:Y:S01]  /*ff00*/  LD.E.128 R28, desc[UR46][R20.64] ;  /* 0x0000002e141c7980 */ /* 0x000162000c101d00 */
[----:B-1----:R-:W-:Y:S01]  /*ff10*/  IMAD.MOV.U32 R25, RZ, RZ, R2 ;  /* 0x000000ffff197224 */ /* 0x002fe200078e0002 */
[----:B--2---:R-:W-:Y:S01]  /*ff20*/  @P2 SHF.R.U32.HI R25, RZ, R39, R0 ;  /* 0x00000027ff192219 */ /* 0x004fe20000011600 */
[----:B------:R-:W-:Y:S01]  /*ff30*/  UIMAD UR5, UR39, UR11, UR8 ;  /* 0x0000000b270572a4 */ /* 0x000fe2000f8e0208 */
[----:B------:R-:W5:Y:S01]  /*ff40*/  LD.E.128 R8, desc[UR46][R8.64] ;  /* 0x0000002e08087980 */ /* 0x000f62000c101d00 */
[----:B------:R-:W-:Y:S01]  /*ff50*/  UIMAD.WIDE.U32 UR6, UR39, UR10, UR6 ;  /* 0x0000000a270672a5 */ /* 0x000fe2000f8e0006 */
[--C-:B------:R-:W-:Y:S01]  /*ff60*/  SHF.R.S32.HI R0, RZ, 0x1f, R25.reuse ;  /* 0x0000001fff007819 */ /* 0x100fe20000011419 */
[----:B----4-:R-:W-:Y:S01]  /*ff70*/  IMAD.MOV R27, RZ, RZ, -R25 ;  /* 0x000000ffff1b7224 */ /* 0x010fe200078e0a19 */
[----:B------:R-:W-:Y:S01]  /*ff80*/  ULDC.64 UR8, c[0x0][0xae0] ;  /* 0x0002b80000087ab9 */ /* 0x000fe20000000a00 */
[----:B------:R-:W-:Y:S01]  /*ff90*/  UIADD3 UR5, UR7, UR5, URZ ;  /* 0x0000000507057290 */ /* 0x000fe2000fffe03f */
[----:B------:R1:W5:Y:S01]  /*ffa0*/  LD.E.128 R4, desc[UR46][R34.64] ;  /* 0x0000002e22047980 */ /* 0x000362000c101d00 */
[----:B------:R-:W-:-:S02]  /*ffb0*/  IMAD R0, R0, UR8, RZ ;  /* 0x0000000800007c24 */ /* 0x000fc4000f8e02ff */
[----:B------:R-:W-:Y:S01]  /*ffc0*/  IMAD R27, R48, R27, R2 ;  /* 0x0000001b301b7224 */ /* 0x000fe200078e0202 */
[----:B------:R-:W-:Y:S01]  /*ffd0*/  @!PT LDS RZ, [RZ] ;  /* 0x00000000fffff984 */ /* 0x000fe20000000800 */
[----:B------:R-:W-:Y:S01]  /*ffe0*/  @!PT LDS RZ, [RZ] ;  /* 0x00000000fffff984 */ /* 0x000fe20000000800 */
[----:B------:R-:W-:Y:S01]  /*fff0*/  @!PT LDS RZ, [RZ] ;  /* 0x00000000fffff984 */ /* 0x000fe20000000800 */
[----:B------:R-:W-:Y:S01]  /*10000*/  @!PT LDS RZ, [RZ] ;  /* 0x00000000fffff984 */ /* 0x000fe20000000800 */
[----:B------:R2:W-:Y:S06]  /*10010*/  MEMBAR.ALL.CTA ;  /* 0x0000000000007992 */ /* 0x0005ec0000008000 */
[----:B--2---:R-:W2:Y:S01]  /*10020*/  FENCE.VIEW.ASYNC.S ;  /* 0x00000000000073c6 */ /* 0x004ea20000000000 */
[----:B---3--:R-:W-:Y:S02]  /*10030*/  IMAD R33, R25, UR9, R0 ;  /* 0x0000000919217c24 */ /* 0x008fe4000f8e0200 */
[----:B0-----:R-:W-:Y:S01]  /*10040*/  IMAD.U32 R21, RZ, RZ, UR7 ;  /* 0x00000007ff157e24 */ /* 0x001fe2000f8e00ff */
[----:B------:R-:W-:Y:S01]  /*10050*/  SHF.R.S32.HI R0, RZ, 0x1f, R27 ;  /* 0x0000001fff007819 */ /* 0x000fe2000001141b */
[----:B------:R-:W-:Y:S01]  /*10060*/  IMAD.U32 R20, RZ, RZ, UR6 ;  /* 0x00000006ff147e24 */ /* 0x000fe2000f8e00ff */
[----:B------:R-:W-:Y:S01]  /*10070*/  ULDC.64 UR6, c[0x0][0xad8] ;  /* 0x0002b60000067ab9 */ /* 0x000fe20000000a00 */
[----:B------:R-:W-:-:S02]  /*10080*/  IMAD.U32 R21, RZ, RZ, UR5 ;  /* 0x00000005ff157e24 */ /* 0x000fc4000f8e00ff */
[----:B------:R-:W-:Y:S02]  /*10090*/  IMAD R0, R0, UR6, RZ ;  /* 0x0000000600007c24 */ /* 0x000fe4000f8e02ff */
[----:B------:R-:W-:-:S04]  /*100a0*/  IMAD.WIDE.U32 R20, R25, UR8, R20 ;  /* 0x0000000819147c25 */ /* 0x000fc8000f8e0014 */
[----:B------:R-:W-:Y:S02]  /*100b0*/  IMAD.IADD R21, R21, 0x1, R33 ;  /* 0x0000000115157824 */ /* 0x000fe400078e0221 */
[----:B------:R-:W-:Y:S02]  /*100c0*/  IMAD R25, R27, UR7, R0 ;  /* 0x000000071b197c24 */ /* 0x000fe4000f8e0200 */
[----:B------:R-:W-:Y:S02]  /*100d0*/  VIADD R0, R153, UR38 ;  /* 0x0000002699007c36 */ /* 0x000fe40008000000 */
[----:B------:R-:W-:Y:S01]  /*100e0*/  IMAD.WIDE.U32 R20, R27, UR6, R20 ;  /* 0x000000061b147c25 */ /* 0x000fe2000f8e0014 */
[----:B------:R-:W-:Y:S02]  /*100f0*/  ULDC.64 UR6, c[0x0][0xa80] ;  /* 0x0002a00000067ab9 */ /* 0x000fe40000000a00 */
[----:B------:R-:W-:Y:S01]  /*10100*/  ISETP.GE.AND P0, PT, R0, R49, PT ;  /* 0x000000310000720c */ /* 0x000fe20003f06270 */
[----:B------:R-:W-:Y:S01]  /*10110*/  IMAD.IADD R21, R21, 0x1, R25 ;  /* 0x0000000115157824 */ /* 0x000fe200078e0219 */
[----:B------:R-:W-:Y:S01]  /*10120*/  LEA R32, P1, R20, UR6, 0x1 ;  /* 0x0000000614207c11 */ /* 0x000fe2000f8208ff */
[----:B------:R-:W-:-:S03]  /*10130*/  VIADD R3, R3, 0x19c20 ;  /* 0x00019c2003037836 */ /* 0x000fc60000000000 */
[----:B------:R-:W-:Y:S02]  /*10140*/  LEA.HI.X R33, R20, UR7, R21, 0x1, P1 ;  /* 0x0000000714217c11 */ /* 0x000fe400088f0c15 */
[----:B------:R-:W-:Y:S01]  /*10150*/  PRMT R3, RZ, 0x654, R3 ;  /* 0x00000654ff037816 */ /* 0x000fe20000000003 */
[----:B--2---:R1:W0:Y:S01]  /*10160*/  SHFL.IDX PT, R20, R32, RZ, 0x1c1f ;  /* 0x001c1fff20147589 */ /* 0x00422200000e0000 */
[----:B------:R-:W-:Y:S02]  /*10170*/  BSSY B1, `(.L_x_9210) ;  /* 0x0000012000017945 */ /* 0x000fe40003800000 */
[----:B------:R1:W-:Y:S01]  /*10180*/  SYNCS.ARRIVE.TRANS64.RED.A1T0 RZ, [R3+URZ], RZ ;  /* 0x000000ff03ff79a7 */ /* 0x0003e2000810043f */
[----:B------:R1:W2:Y:S01]  /*10190*/  SHFL.IDX PT, R21, R33, RZ, 0x1c1f ;  /* 0x001c1fff21157589 */ /* 0x0002a200000e0000 */
[----:B------:R-:W-:Y:S02]  /*101a0*/  SHF.R.S32.HI R74, RZ, 0x1f, R23 ;  /* 0x0000001fff4a7819 */ /* 0x000fe40000011417 */
[----:B------:R-:W-:Y:S01]  /*101b0*/  SHF.R.S32.HI R76, RZ, 0x1f, R22 ;  /* 0x0000001fff4c7819 */ /* 0x000fe20000011416 */
[----:B------:R-:W-:Y:S06]  /*101c0*/  @P0 BRA `(.L_x_9211) ;  /* 0x0000000000300947 */ /* 0x000fec0003800000 */
[----:B------:R-:W-:Y:S02]  /*101d0*/  ULDC UR5, c[0x0][0xac8] ;  /* 0x0002b20000057ab9 */ /* 0x000fe40000000800 */
[----:B------:R-:W-:Y:S02]  /*101e0*/  ISETP.GE.AND P1, PT, R22, UR5, PT ;  /* 0x0000000516007c0c */ /* 0x000fe4000bf26270 */
[----:B------:R-:W-:Y:S02]  /*101f0*/  ISETP.GE.AND P2, PT, R23, UR5, PT ;  /* 0x0000000517007c0c */ /* 0x000fe4000bf46270 */
[----:B------:R-:W-:-:S09]  /*10200*/  ISETP.GE.AND P0, PT, R19, UR5, PT ;  /* 0x0000000513007c0c */ /* 0x000fd2000bf06270 */
[CC--:B0-----:R-:W-:Y:S02]  /*10210*/  @!P1 LEA R24, P3, R22.reuse, R20.reuse, 0x1 ;  /* 0x0000001416189211 */ /* 0x0c1fe400078608ff */
[----:B------:R-:W-:Y:S02]  /*10220*/  @!P2 LEA R26, P4, R23, R20, 0x1 ;  /* 0x00000014171aa211 */ /* 0x000fe400078808ff */
[----:B-12---:R-:W-:Y:S01]  /*10230*/  @!P0 IMAD.WIDE R2, R19, 0x2, R20 ;  /* 0x0000000213028825 */ /* 0x006fe200078e0214 */
[-C--:B------:R-:W-:Y:S02]  /*10240*/  @!P1 LEA.HI.X R25, R22, R21.reuse, R76, 0x1, P3 ;  /* 0x0000001516199211 */ /* 0x080fe400018f0c4c */
[----:B------:R-:W-:Y:S02]  /*10250*/  @!P2 LEA.HI.X R27, R23, R21, R74, 0x1, P4 ;  /* 0x00000015171ba211 */ /* 0x000fe400020f0c4a */
[----:B-----5:R3:W-:Y:S04]  /*10260*/  @!P0 ST.E.128 desc[UR46][R2.64], R8 ;  /* 0x0000000802008985 */ /* 0x0207e8000c101d2e */
[----:B------:R3:W-:Y:S04]  /*10270*/  @!P1 ST.E.128 desc[UR46][R24.64], R52 ;  /* 0x0000003418009985 */ /* 0x0007e8000c101d2e */
[----:B------:R3:W-:Y:S02]  /*10280*/  @!P2 ST.E.128 desc[UR46][R26.64], R56 ;  /* 0x000000381a00a985 */ /* 0x0007e4000c101d2e */
.L_x_9211:
[----:B------:R-:W-:Y:S05]  /*10290*/  BSYNC B1 ;  /* 0x0000000000017941 */ /* 0x000fea0003800000 */
.L_x_9210:
        /* <DEDUP_REMOVED lines=9> */
[----:B-1--4-:R-:W-:Y:S02]  /*10330*/  @!P1 IMAD.WIDE R2, R19, 0x2, R8 ;  /* 0x0000000213029825 */ /* 0x012fe400078e0208 */
        /* <DEDUP_REMOVED lines=9> */
.L_x_9209:
        /* <DEDUP_REMOVED lines=52> */
.L_x_9214:
[----:B------:R-:W-:Y:S05]  /*10710*/  BSYNC B1 ;  /* 0x0000000000017941 */ /* 0x000fea0003800000 */
.L_x_9213:
        /* <DEDUP_REMOVED lines=20> */
[----:B------:R-:W-:Y:S02]  /*10860*/  IMAD.U32 R3, RZ, RZ, UR7 ;  /* 0x00000007ff037e24 */ /* 0x000fe4000f8e00ff */
[----:B------:R-:W-:Y:S02]  /*10870*/  IMAD R7, R8, R7, R6 ;  /* 0x0000000708077224 */ /* 0x000fe400078e0206 */
[----:B------:R-:W-:Y:S02]  /*10880*/  IMAD R0, R0, UR8, RZ ;  /* 0x0000000800007c24 */ /* 0x000fe4000f8e02ff */
[----:B------:R-:W-:Y:S01]  /*10890*/  IMAD.U32 R2, RZ, RZ, UR6 ;  /* 0x00000006ff027e24 */ /* 0x000fe2000f8e00ff */
[----:B------:R-:W-:Y:S01]  /*108a0*/  ULDC.64 UR6, c[0x0][0xad8] ;  /* 0x0002b60000067ab9 */ /* 0x000fe20000000a00 */
[----:B------:R-:W-:Y:S01]  /*108b0*/  IMAD.U32 R3, RZ, RZ, UR5 ;  /* 0x00000005ff037e24 */ /* 0x000fe2000f8e00ff */
[----:B------:R-:W-:Y:S01]  /*108c0*/  ULDC UR5, c[0x0][0xa88] ;  /* 0x0002a20000057ab9 */ /* 0x000fe20000000800 */
[C---:B------:R-:W-:Y:S01]  /*108d0*/  IMAD R9, R5.reuse, UR9, R0 ;  /* 0x0000000905097c24 */ /* 0x040fe2000f8e0200 */
[----:B------:R-:W-:Y:S01]  /*108e0*/  SHF.R.S32.HI R0, RZ, 0x1f, R7 ;  /* 0x0000001fff007819 */ /* 0x000fe20000011407 */
[----:B------:R-:W-:-:S04]  /*108f0*/  IMAD.WIDE.U32 R2, R5, UR8, R2 ;  /* 0x0000000805027c25 */ /* 0x000fc8000f8e0002 */
[----:B------:R-:W-:Y:S02]  /*10900*/  IMAD R0, R0, UR6, RZ ;  /* 0x0000000600007c24 */ /* 0x000fe4000f8e02ff */
[----:B------:R-:W-:Y:S02]  /*10910*/  IMAD.IADD R3, R3, 0x1, R9 ;  /* 0x0000000103037824 */ /* 0x000fe400078e0209 */
[C---:B------:R-:W-:Y:S02]  /*10920*/  IMAD R5, R7.reuse, UR7, R0 ;  /* 0x0000000707057c24 */ /* 0x040fe4000f8e0200 */
[----:B------:R-:W-:Y:S01]  /*10930*/  IMAD.WIDE.U32 R2, R7, UR6, R2 ;  /* 0x0000000607027c25 */ /* 0x000fe2000f8e0002 */
[----:B------:R-:W-:-:S03]  /*10940*/  ULDC.64 UR6, c[0x0][0xa80] ;  /* 0x0002a00000067ab9 */ /* 0x000fc60000000a00 */
[----:B------:R-:W-:Y:S01]  /*10950*/  IMAD R7, R8, UR5, RZ ;  /* 0x0000000508077c24 */ /* 0x000fe2000f8e02ff */
[----:B------:R-:W-:Y:S01]  /*10960*/  LEA R4, P1, R2, UR6, 0x1 ;  /* 0x0000000602047c11 */ /* 0x000fe2000f8208ff */
[----:B------:R-:W-:Y:S02]  /*10970*/  VIADD R0, R153, UR38 ;  /* 0x0000002699007c36 */ /* 0x000fe40008000000 */
[----:B------:R-:W-:-:S03]  /*10980*/  IMAD.IADD R3, R3, 0x1, R5 ;  /* 0x0000000103037824 */ /* 0x000fc600078e0205 */
[----:B------:R-:W-:Y:S02]  /*10990*/  ISETP.GE.AND P0, PT, R0, R7, PT ;  /* 0x000000070000720c */ /* 0x000fe40003f06270 */
[----:B------:R-:W-:Y:S02]  /*109a0*/  LEA.HI.X R5, R2, UR7, R3, 0x1, P1 ;  /* 0x0000000702057c11 */ /* 0x000fe400088f0c03 */
[----:B------:R0:W1:Y:S04]  /*109b0*/  SHFL.IDX PT, R2, R4, RZ, 0x1c1f ;  /* 0x001c1fff04027589 */ /* 0x00006800000e0000 */
[----:B------:R0:W2:Y:S05]  /*109c0*/  SHFL.IDX PT, R3, R5, RZ, 0x1c1f ;  /* 0x001c1fff05037589 */ /* 0x0000aa00000e0000 */
        /* <DEDUP_REMOVED lines=13> */
.L_x_9216:
[----:B------:R-:W-:Y:S05]  /*10aa0*/  BSYNC B1 ;  /* 0x0000000000017941 */ /* 0x000fea0003800000 */
.L_x_9215:
        /* <DEDUP_REMOVED lines=9> */
[CC--:B-1----:R-:W-:Y:S02]  /*10b40*/  @!P3 LEA R6, P0, R22.reuse, R2.reuse, 0x1 ;  /* 0x000000021606b211 */ /* 0x0c2fe400078008ff */
[----:B---3--:R-:W-:Y:S02]  /*10b50*/  @!P4 LEA R8, P1, R23, R2, 0x1 ;  /* 0x000000021708c211 */ /* 0x008fe400078208ff */
[----:B0---4-:R-:W-:Y:S01]  /*10b60*/  @!P2 IMAD.WIDE R4, R19, 0x2, R2 ;  /* 0x000000021304a825 */ /* 0x011fe200078e0202 */
[-C--:B------:R-:W-:Y:S02]  /*10b70*/  @!P3 LEA.HI.X R7, R22, R3.reuse, R15, 0x1, P0 ;  /* 0x000000031607b211 */ /* 0x080fe400000f0c0f */
[----:B------:R-:W-:Y:S02]  /*10b80*/  @!P4 LEA.HI.X R9, R23, R3, R14, 0x1, P1 ;  /* 0x000000031709c211 */ /* 0x000fe400008f0c0e */
[----:B------:R0:W-:Y:S04]  /*10b90*/  @!P2 ST.E.128 desc[UR46][R4.64], RZ ;  /* 0x000000ff0400a985 */ /* 0x0001e8000c101d2e */
[----:B------:R0:W-:Y:S04]  /*10ba0*/  @!P3 ST.E.128 desc[UR46][R6.64], RZ ;  /* 0x000000ff0600b985 */ /* 0x0001e8000c101d2e */
[----:B------:R0:W-:Y:S02]  /*10bb0*/  @!P4 ST.E.128 desc[UR46][R8.64], RZ ;  /* 0x000000ff0800c985 */ /* 0x0001e4000c101d2e */
.L_x_9212:
[----:B------:R-:W-:Y:S05]  /*10bc0*/  BSYNC B0 ;  /* 0x0000000000007941 */ /* 0x000fea0003800000 */
.L_x_9208:
[----:B------:R-:W-:Y:S02]  /*10bd0*/  ULDC UR5, c[0x0][0xc38] ;  /* 0x00030e0000057ab9 */ /* 0x000fe40000000800 */
[----:B------:R-:W-:-:S06]  /*10be0*/  UISETP.GE.AND UP0, UPT, UR4, UR5, UPT ;  /* 0x000000050400728c */ /* 0x000fcc000bf06270 */
[----:B------:R-:W-:-:S13]  /*10bf0*/  PLOP3.LUT P0, PT, PT, PT, UP0, 0x80, 0x0 ;  /* 0x000000000000781c */ /* 0x000fda0003f0f008 */
[----:B------:R-:W-:Y:S05]  /*10c00*/  @!P0 BRA `(.L_x_9217) ;  /* 0xffffff0000508947 */ /* 0x000fea000383ffff */
[----:B------:R-:W-:Y:S05]  /*10c10*/  EXIT ;  /* 0x000000000000794d */ /* 0x000fea0003800000 */
.L_x_9123:
[----:B------:R-:W-:-:S08]  /*10c20*/  NOP ;  /* 0x0000000000007918 */ /* 0x000fd00000000000 */
[----:B------:R-:W0:-:S00]  /*10c30*/  USETMAXREG.DEALLOC.CTAPOOL 0x20 ;  /* 0x00000020000079c8 */ /* 0x000e0000080e0500 */
[----:B0-----:R-:W-:-:S06]  /*10c40*/  LOP3.LUT R0, R2, 0x3, RZ, 0xc0, !PT ;  /* 0x0000000302007812 */ /* 0x001fcc00078ec0ff */
[----:B------:R-:W0:Y:S01]  /*10c50*/  S2UR UR6, SR_CTAID.X ;  /* 0x00000000000679c3 */ /* 0x000e220000002500 */
[----:B------:R-:W-:Y:S01]  /*10c60*/  LOP3.LUT R18, R18, 0xfffffffb, RZ, 0xc0, !PT ;  /* 0xfffffffb12127812 */ /* 0x000fe200078ec0ff */
[----:B------:R-:W-:Y:S01]  /*10c70*/  STL [R1+0x8], RZ ;  /* 0x000008ff01007387 */ /* 0x000fe20000100800 */
[----:B------:R-:W-:Y:S02]  /*10c80*/  IMAD.MOV.U32 R19, RZ, RZ, RZ ;  /* 0x000000ffff137224 */ /* 0x000fe400078e00ff */
[----:B------:R-:W-:Y:S01]  /*10c90*/  IMAD.MOV.U32 R24, RZ, RZ, 0x1 ;  /* 0x00000001ff187424 */ /* 0x000fe200078e00ff */
[----:B------:R1:W2:Y:S02]  /*10ca0*/  SHFL.IDX PT, R3, R0, RZ, 0x1f ;  /* 0x00001fff00037589 */ /* 0x0002a400000e0000 */
[----:B-1----:R-:W0:Y:S01]  /*10cb0*/  LDC R0, c[0x0][0xc38] ;  /* 0x00030e00ff007b82 */ /* 0x002e220000000800 */
[----:B--2---:R-:W-:-:S13]  /*10cc0*/  ISETP.NE.AND P0, PT, R3, RZ, PT ;  /* 0x000000ff0300720c */ /* 0x004fda0003f05270 */
[----:B------:R-:W-:Y:S01]  /*10cd0*/  @P0 LOP3.LUT R18, R18, 0x4, RZ, 0xfc, !PT ;  /* 0x0000000412120812 */ /* 0x000fe200078efcff */
[----:B------:R-:W-:Y:S06]  /*10ce0*/  @P0 BAR.ARV 0x4, 0x200 ;  /* 0x0108000000000b1d */ /* 0x000fec0000002000 */
[----:B0-----:R-:W-:-:S13]  /*10cf0*/  ISETP.LE.AND P0, PT, R0, UR6, PT ;  /* 0x0000000600007c0c */ /* 0x001fda000bf03270 */
[----:B------:R-:W-:Y:S05]  /*10d00*/  @P0 BRA `(.L_x_9218) ;  /* 0x0000003c00a00947 */ /* 0x000fea0003800000 */
[----:B------:R-:W0:Y:S01]  /*10d10*/  S2R R12, SR_TID.X ;  /* 0x00000000000c7919 */ /* 0x000e220000002100 */
[----:B------:R-:W1:Y:S01]  /*10d20*/  S2UR UR5, SR_CgaCtaId ;  /* 0x00000000000579c3 */ /* 0x000e620000008800 */
[----:B------:R-:W-:Y:S01]  /*10d30*/  IMAD.SHL.U32 R9, R2, 0x800, RZ ;  /* 0x0000080002097824 */ /* 0x000fe200078e00ff */
[----:B------:R-:W-:Y:S01]  /*10d40*/  UMOV UR4, 0x400 ;  /* 0x0000040000047882 */ /* 0x000fe20000000000 */
[----:B------:R-:W-:Y:S01]  /*10d50*/  IMAD.MOV.U32 R24, RZ, RZ, 0x1 ;  /* 0x00000001ff187424 */ /* 0x000fe200078e00ff */
[----:B------:R-:W-:Y:S01]  /*10d60*/  ULDC UR43, c[0x0][0xc] ;  /* 0x00000300002b7ab9 */ /* 0x000fe20000000800 */
[----:B------:R-:W-:Y:S01]  /*10d70*/  IMAD.MOV.U32 R19, RZ, RZ, RZ ;  /* 0x000000ffff137224 */ /* 0x000fe200078e00ff */
[----:B------:R-:W-:Y:S02]  /*10d80*/  ULOP3.LUT UR38, UR42, 0x1, URZ, 0xfc, !UPT ;  /* 0x000000012a267892 */ /* 0x000fe4000f8efc3f */
[----:B------:R-:W-:Y:S01]  /*10d90*/  ULOP3.LUT UR45, UR42, 0x2, URZ, 0xfc, !UPT ;  /* 0x000000022a2d7892 */ /* 0x000fe2000f8efc3f */
[----:B------:R-:W-:Y:S01]  /*10da0*/  ULDC.64 UR50, c[0x0][0x198] ;  /* 0x0000660000327ab9 */ /* 0x000fe20000000a00 */
[----:B-1----:R-:W-:-:S06]  /*10db0*/  ULEA UR4, UR5, UR4, 0x18 ;  /* 0x0000000405047291 */ /* 0x002fcc000f8ec03f */
[----:B------:R-:W-:Y:S01]  /*10dc0*/  IMAD.U32 R16, RZ, RZ, UR4 ;  /* 0x00000004ff107e24 */ /* 0x000fe2000f8e00ff */
[C---:B0-----:R-:W-:Y:S01]  /*10dd0*/  LOP3.LUT R10, R12.reuse, 0x7f, RZ, 0xc0, !PT ;  /* 0x0000007f0c0a7812 */ /* 0x041fe200078ec0ff */
[C---:B------:R-:W-:Y:S01]  /*10de0*/  IMAD.SHL.U32 R3, R12.reuse, 0x20, RZ ;  /* 0x000000200c037824 */ /* 0x040fe200078e00ff */
[----:B------:R-:W-:Y:S01]  /*10df0*/  SHF.R.U32.HI R4, RZ, 0x1, R12 ;  /* 0x00000001ff047819 */ /* 0x000fe2000001160c */
[C---:B------:R-:W-:Y:S01]  /*10e00*/  IMAD.SHL.U32 R0, R12.reuse, 0x10, RZ ;  /* 0x000000100c007824 */ /* 0x040fe200078e00ff */
[----:B------:R-:W-:Y:S01]  /*10e10*/  LOP3.LUT P0, RZ, R12, 0x4, RZ, 0xc0, !PT ;  /* 0x000000040cff7812 */ /* 0x000fe2000780c0ff */
[----:B------:R-:W-:Y:S01]  /*10e20*/  IMAD.SHL.U32 R6, R10, 0x10, RZ ;  /* 0x000000100a067824 */ /* 0x000fe200078e00ff */
[C---:B------:R-:W-:Y:S01]  /*10e30*/  LOP3.LUT R5, R3.reuse, 0x360, RZ, 0xc0, !PT ;  /* 0x0000036003057812 */ /* 0x040fe200078ec0ff */
[C---:B------:R-:W-:Y:S01]  /*10e40*/  IMAD.SHL.U32 R2, R12.reuse, 0x80, RZ ;  /* 0x000000800c027824 */ /* 0x040fe200078e00ff */
        /* <DEDUP_REMOVED lines=8> */
[----:B------:R-:W-:Y:S02]  /*10ed0*/  LOP3.LUT R4, R2, 0x400, RZ, 0xc0, !PT ;  /* 0x0000040002047812 */ /* 0x000fe400078ec0ff */
[----:B------:R-:W-:Y:S02]  /*10ee0*/  LOP3.LUT R7, R7, 0x380, R2, 0xf8, !PT ;  /* 0x0000038007077812 */ /* 0x000fe400078ef802 */
[----:B------:R-:W-:-:S02]  /*10ef0*/  LOP3.LUT R5, R5, 0x400, R6, 0xf8, !PT ;  /* 0x0000040005057812 */ /* 0x000fc400078ef806 */
[----:B------:R-:W-:Y:S02]  /*10f00*/  LOP3.LUT R6, R0, 0x90, RZ, 0xc0, !PT ;  /* 0x0000009000067812 */ /* 0x000fe400078ec0ff */
[----:B------:R-:W-:Y:S02]  /*10f10*/  LOP3.LUT R4, R4, 0x800, R9, 0xf8, !PT ;  /* 0x0000080004047812 */ /* 0x000fe400078ef809 */
[----:B------:R-:W-:Y:S02]  /*10f20*/  LOP3.LUT R7, R7, 0x70, R0, 0x78, !PT ;  /* 0x0000007007077812 */ /* 0x000fe400078e7800 */
[----:B------:R-:W-:Y:S02]  /*10f30*/  LOP3.LUT R2, R3, 0x10, R8, 0x78, !PT ;  /* 0x0000001003027812 */ /* 0x000fe400078e7808 */
[----:B------:R-:W-:Y:S02]  /*10f40*/  LOP3.LUT R6, R6, 0x10, R11, 0x78, !PT ;  /* 0x0000001006067812 */ /* 0x000fe400078e780b */
[----:B------:R-:W-:Y:S01]  /*10f50*/  LOP3.LUT R25, R4, R7, RZ, 0xfc, !PT ;  /* 0x0000000704197212 */ /* 0x000fe200078efcff */
[----:B------:R-:W-:Y:S01]  /*10f60*/  IMAD.U32 R4, RZ, RZ, UR6 ;  /* 0x00000006ff047e24 */ /* 0x000fe2000f8e00ff */
[----:B------:R-:W-:Y:S01]  /*10f70*/  LOP3.LUT R23, R5, R2, RZ, 0xfc, !PT ;  /* 0x0000000205177212 */ /* 0x000fe200078efcff */
[----:B------:R-:W-:Y:S01]  /*10f80*/  IMAD.SHL.U32 R2, R12, 0x40, RZ ;  /* 0x000000400c027824 */ /* 0x000fe200078e00ff */
[----:B------:R-:W-:Y:S01]  /*10f90*/  LOP3.LUT R13, R13, R6, RZ, 0xfc, !PT ;  /* 0x000000060d0d7212 */ /* 0x000fe200078efcff */
[C---:B------:R-:W-:Y:S01]  /*10fa0*/  VIADD R28, R25.reuse, 0x40 ;  /* 0x00000040191c7836 */ /* 0x040fe20000000000 */
[----:B------:R-:W-:Y:S01]  /*10fb0*/  SHF.R.U32.HI R3, RZ, 0x1, R10 ;  /* 0x00000001ff037819 */ /* 0x000fe2000001160a */
[----:B------:R0:W-:Y:S01]  /*10fc0*/  STL [R1], R4 ;  /* 0x0000000401007387 */ /* 0x0001e20000100800 */
[----:B------:R-:W-:Y:S01]  /*10fd0*/  LOP3.LUT R0, R0, 0x10, RZ, 0xc0, !PT ;  /* 0x0000001000007812 */ /* 0x000fe200078ec0ff */
[----:B------:R-:W-:Y:S01]  /*10fe0*/  @P0 VIADD R28, R25, 0xffffffc0 ;  /* 0xffffffc0191c0836 */ /* 0x000fe20000000000 */
[----:B------:R-:W-:Y:S01]  /*10ff0*/  LOP3.LUT R29, R23, 0x2800, RZ, 0xfc, !PT ;  /* 0x00002800171d7812 */ /* 0x000fe200078efcff */
[----:B------:R1:W-:Y:S01]  /*11000*/  STL [R1+0x8], RZ ;  /* 0x000008ff01007387 */ /* 0x0003e20000100800 */
[----:B0-----:R-:W-:Y:S01]  /*11010*/  LOP3.LUT R4, R3, 0x40, R2, 0xf8, !PT ;  /* 0x0000004003047812 */ /* 0x001fe200078ef802 */
[----:B------:R-:W-:Y:S01]  /*11020*/  IMAD.IADD R3, R16, 0x1, R13 ;  /* 0x0000000110037824 */ /* 0x000fe200078e020d */
[----:B------:R-:W-:-:S02]  /*11030*/  LOP3.LUT R2, R0, 0x20, RZ, 0xfc, !PT ;  /* 0x0000002000027812 */ /* 0x000fc400078efcff */
[----:B------:R-:W-:Y:S02]  /*11040*/  LOP3.LUT R2, R0, 0x40, RZ, 0xfc, !PT ;  /* 0x0000004000027812 */ /* 0x000fe400078efcff */
[----:B------:R1:W-:Y:S01]  /*11050*/  STL [R1+0x4], R3 ;  /* 0x0000040301007387 */ /* 0x0003e20000100800 */
[----:B------:R-:W-:-:S07]  /*11060*/  LOP3.LUT R0, R23, 0x1800, RZ, 0xfc, !PT ;  /* 0x0000180017007812 */ /* 0x000fce00078efcff */
.L_x_9289:
[----:B------:R-:W2:Y:S01]  /*11070*/  LDL R0, [R1] ;  /* 0x0000000001007983 */ /* 0x000ea20000100800 */
        /* <DEDUP_REMOVED lines=22> */
.L_x_9219:
[----:B------:R-:W-:Y:S01]  /*111e0*/  ULDC UR9, c[0x0][0xc54] ;  /* 0x0003150000097ab9 */ /* 0x000fe20000000800 */
[----:B------:R-:W-:Y:S01]  /*111f0*/  UMOV UR6, UR8 ;  /* 0x0000000800067c82 */ /* 0x000fe20008000000 */
[----:B------:R-:W-:-:S11]  /*11200*/  UISETP.NE.AND UP0, UPT, UR9, 0x1, UPT ;  /* 0x000000010900788c */ /* 0x000fd6000bf05270 */
[----:B------:R-:W-:Y:S02]  /*11210*/  @UP0 ULDC.64 UR10, c[0x0][0xc58] ;  /* 0x00031600000a0ab9 */ /* 0x000fe40000000a00 */
[----:B------:R-:W-:-:S04]  /*11220*/  UIMAD.WIDE.U32 UR4, UR8, UR10, URZ ;  /* 0x0000000a080472a5 */ /* 0x000fc8000f8e003f */
[----:B------:R-:W-:-:S04]  /*11230*/  @UP0 USHF.R.U32.HI UR6, URZ, UR11, UR5 ;  /* 0x0000000b3f060299 */ /* 0x000fc80008011605 */
[----:B------:R-:W-:-:S12]  /*11240*/  UIMAD UR4, UR6, UR9, URZ ;  /* 0x00000009060472a4 */ /* 0x000fd8000f8e023f */
.L_x_9220:
        /* <DEDUP_REMOVED lines=12> */
[----:B------:R-:W-:Y:S01]  /*11310*/  UIMAD UR41, UR41, 0xc0, URZ ;  /* 0x000000c0292978a4 */ /* 0x000fe2000f8e023f */
        /* <DEDUP_REMOVED lines=35> */
.L_x_9222:
[----:B------:R-:W-:-:S11]  /*11550*/  UISETP.NE.AND UP0, UPT, UR5, 0x1, UPT ;  /* 0x000000010500788c */ /* 0x000fd6000bf05270 */
[----:B------:R-:W-:Y:S02]  /*11560*/  @UP0 ULDC.64 UR12, c[0x0][0x9e8] ;  /* 0x00027a00000c0ab9 */ /* 0x000fe40000000a00 */
[----:B------:R-:W-:-:S04]  /*11570*/  UIMAD.WIDE.U32 UR8, UR10, UR12, URZ ;  /* 0x0000000c0a0872a5 */ /* 0x000fc8000f8e003f */
[----:B------:R-:W-:-:S12]  /*11580*/  @UP0 USHF.R.U32.HI UR10, URZ, UR13, UR9 ;  /* 0x0000000d3f0a0299 */ /* 0x000fd80008011609 */
.L_x_9223:
[----:B------:R-:W-:-:S04]  /*11590*/  UIMAD UR10, UR10, UR5, UR5 ;  /* 0x000000050a0a72a4 */ /* 0x000fc8000f8e0205 */
[----:B------:R-:W-:-:S04]  /*115a0*/  UISETP.LT.AND UP0, UPT, UR4, UR10, UPT ;  /* 0x0000000a0400728c */ /* 0x000fc8000bf01270 */
[----:B------:R-:W-:-:S12]  /*115b0*/  USEL UR4, UR4, UR10, UP0 ;  /* 0x0000000a04047287 */ /* 0x000fd80008000000 */
.L_x_9221:
        /* <DEDUP_REMOVED lines=30> */
.L_x_9225:
[----:B------:R-:W-:-:S11]  /*117a0*/  UISETP.NE.AND UP0, UPT, UR5, 0x1, UPT ;  /* 0x000000010500788c */ /* 0x000fd6000bf05270 */
[----:B------:R-:W-:Y:S02]  /*117b0*/  @UP0 ULDC.64 UR10, c[0x0][0x9e8] ;  /* 0x00027a00000a0ab9 */ /* 0x000fe40000000a00 */
[----:B------:R-:W-:-:S04]  /*117c0*/  UIMAD.WIDE.U32 UR6, UR4, UR10, URZ ;  /* 0x0000000a040672a5 */ /* 0x000fc8000f8e003f */
[----:B------:R-:W-:-:S12]  /*117d0*/  @UP0 USHF.R.U32.HI UR4, URZ, UR11, UR7 ;  /* 0x0000000b3f040299 */ /* 0x000fd80008011607 */
.L_x_9226:
[----:B------:R-:W-:-:S04]  /*117e0*/  UIMAD UR4, UR4, UR5, URZ ;  /* 0x00000005040472a4 */ /* 0x000fc8000f8e023f */
[----:B------:R-:W-:-:S04]  /*117f0*/  UISETP.LT.AND UP0, UPT, UR8, UR4, UPT ;  /* 0x000000040800728c */ /* 0x000fc8000bf01270 */
[----:B------:R-:W-:-:S12]  /*11800*/  USEL UR8, UR8, UR4, !UP0 ;  /* 0x0000000408087287 */ /* 0x000fd8000c000000 */
.L_x_9224:
        /* <DEDUP_REMOVED lines=27> */
.L_x_9228:
        /* <DEDUP_REMOVED lines=20> */
.L_x_9231:
[----:B------:R-:W-:Y:S05]  /*11b00*/  BSYNC B6 ;  /* 0x0000000000067941 */ /* 0x000fea0003800000 */
.L_x_9230:
        /* <DEDUP_REMOVED lines=22> */
.L_x_9233:
[----:B------:R-:W-:Y:S05]  /*11c70*/  BSYNC B6 ;  /* 0x0000000000067941 */ /* 0x000fea0003800000 */
.L_x_9232:
        /* <DEDUP_REMOVED lines=20> */
.L_x_9235:
[----:B------:R-:W-:Y:S05]  /*11dc0*/  BSYNC B6 ;  /* 0x0000000000067941 */ /* 0x000fea0003800000 */
.L_x_9234:
        /* <DEDUP_REMOVED lines=19> */
.L_x_9237:
[----:B------:R-:W-:Y:S05]  /*11f00*/  BSYNC B6 ;  /* 0x0000000000067941 */ /* 0x000fea0003800000 */
.L_x_9236:
        /* <DEDUP_REMOVED lines=8> */
[----:B-1----:R-:W-:-:S05]  /*11f90*/  IMAD.U32 R3, RZ, RZ, UR5 ;  /* 0x00000005ff037e24 */ /* 0x002fca000f8e00ff */
        /* <DEDUP_REMOVED lines=14> */
.L_x_9308:
[----:B-1----:R-:W-:Y:S02]  /*12080*/  ISETP.NE.AND P0, PT, R14, RZ, PT ;  /* 0x000000ff0e00720c */ /* 0x002fe40003f05270 */
        /* <DEDUP_REMOVED lines=9> */
.L_x_9311:
        /* <DEDUP_REMOVED lines=9> */
[----:B------:R-:W-:-:S05]  /*121b0*/  @P0 SHF.R.U32.HI R4, RZ, R5, R7 ;  /* 0x00000005ff040219 */ /* 0x000fca0000011607 */
[----:B------:R-:W-:-:S04]  /*121c0*/  IMAD.MOV R5, RZ, RZ, -R4 ;  /* 0x000000ffff057224 */ /* 0x000fc800078e0a04 */
[----:B------:R-:W-:Y:S01]  /*121d0*/  IMAD R0, R6, R5, R0 ;  /* 0x0000000506007224 */ /* 0x000fe200078e0200 */
[--C-:B------:R-:W-:Y:S01]  /*121e0*/  SHF.R.S32.HI R5, RZ, 0x1f, R4.reuse ;  /* 0x0000001fff057819 */ /* 0x100fe20000011404 */
[----:B------:R-:W-:Y:S02]  /*121f0*/  IMAD R6, R27, UR4, RZ ;  /* 0x000000041b067c24 */ /* 0x000fe4000f8e02ff */
[----:B------:R-:W-:-:S04]  /*12200*/  IMAD.WIDE.U32 R4, R26, UR4, R4 ;  /* 0x000000041a047c25 */ /* 0x000fc8000f8e0004 */
[----:B------:R-:W-:Y:S01]  /*12210*/  IMAD R6, R26, UR5, R6 ;  /* 0x000000051a067c24 */ /* 0x000fe2000f8e0206 */
[----:B------:R-:W-:-:S03]  /*12220*/  LEA R2, P0, R4, R2, 0x2 ;  /* 0x0000000204027211 */ /* 0x000fc600078010ff */
[----:B------:R-:W-:-:S05]  /*12230*/  IMAD.IADD R6, R5, 0x1, R6 ;  /* 0x0000000105067824 */ /* 0x000fca00078e0206 */
[----:B------:R-:W-:-:S05]  /*12240*/  LEA.HI.X R3, R4, R3, R6, 0x2, P0 ;  /* 0x0000000304037211 */ /* 0x000fca00000f1406 */
[----:B------:R1:W5:Y:S02]  /*12250*/  LDG.E R17, desc[UR46][R2.64] ;  /* 0x0000002e02117981 */ /* 0x000364000c1e1900 */
.L_x_9241:
[----:B-1----:R-:W1:Y:S01]  /*12260*/  S2R R2, SR_TID.X ;  /* 0x0000000000027919 */ /* 0x002e620000002100 */
[----:B------:R-:W-:Y:S01]  /*12270*/  IMAD R3, R19, 0x8, R16 ;  /* 0x0000000813037824 */ /* 0x000fe200078e0210 */
[----:B-1----:R-:W-:Y:S02]  /*12280*/  LOP3.LUT R4, R2, 0x7f, RZ, 0xc0, !PT ;  /* 0x0000007f02047812 */ /* 0x002fe400078ec0ff */
[----:B------:R-:W-:Y:S02]  /*12290*/  SHF.L.U32 R2, R24, 0x1f, RZ ;  /* 0x0000001f18027819 */ /* 0x000fe400000006ff */
[----:B------:R-:W-:Y:S02]  /*122a0*/  ISETP.NE.AND P0, PT, R4, RZ, PT ;  /* 0x000000ff0400720c */ /* 0x000fe40003f05270 */
[----:B------:R-:W1:Y:S02]  /*122b0*/  SYNCS.PHASECHK.TRANS64.TRYWAIT P1, [R3+URZ+0x19c80], R2 ;  /* 0x019c8002030075a7 */ /* 0x000e64000802017f */
[----:B-1----:R-:W-:Y:S09]  /*122c0*/  @!P1 BRA `(.L_x_9242) ;  /* 0x0000003000489947 */ /* 0x002ff20003800000 */
.L_x_9312:
        /* <DEDUP_REMOVED lines=8> */
.L_x_9243:
[----:B------:R-:W-:Y:S01]  /*12350*/  IMAD R4, R19, 0x3000, R16 ;  /* 0x0000300013047824 */ /* 0x000fe200078e0210 */
[----:B------:R-:W-:Y:S01]  /*12360*/  R2UR UR33, R3 ;  /* 0x00000000032172ca */ /* 0x000fe200000e0000 */
[----:B------:R-:W-:Y:S01]  /*12370*/  IMAD.SHL.U32 R0, R0, 0x80, RZ ;  /* 0x0000008000007824 */ /* 0x000fe200078e00ff */
[----:B-----5:R-:W-:Y:S01]  /*12380*/  R2UR UR37, R17 ;  /* 0x00000000112572ca */ /* 0x020fe200000e0000 */
[----:B------:R-:W-:Y:S01]  /*12390*/  UIADD3 UR4, UP0, UR50, 0x470, URZ ;  /* 0x0000047032047890 */ /* 0x000fe2000ff1e03f */
[----:B------:R-:W-:Y:S01]  /*123a0*/  R2UR UR8, R4 ;  /* 0x00000000040872ca */ /* 0x000fe200000e0000 */
[----:B------:R-:W-:Y:S01]  /*123b0*/  UMOV UR6, 0x0 ;  /* 0x0000000000067882 */ /* 0x000fe20000000000 */
        /* <DEDUP_REMOVED lines=23> */
.L_x_9313:
        /* <DEDUP_REMOVED lines=8> */
.L_x_9245:
        /* <DEDUP_REMOVED lines=31> */
.L_x_9239:
[----:B------:R-:W-:Y:S05]  /*127a0*/  WARPSYNC.ALL ;  /* 0x0000000000007948 */ /* 0x000fea0003800000 */
[----:B------:R-:W-:Y:S01]  /*127b0*/  VIADD R0, R16, 0xf000 ;  /* 0x0000f00010007836 */ /* 0x000fe20000000000 */
[----:B------:R-:W-:Y:S01]  /*127c0*/  USHF.R.S32.HI UR4, URZ, 0x1f, UR36 ;  /* 0x0000001f3f047899 */ /* 0x000fe20008011424 */
[----:B------:R-:W-:Y:S01]  /*127d0*/  BAR.SYNC.DEFER_BLOCKING 0x8, 0x200 ;  /* 0x0208000000007b1d */ /* 0x000fe20000010000 */
[----:B------:R-:W-:Y:S02]  /*127e0*/  USHF.R.S32.HI UR37, URZ, 0x1f, UR44 ;  /* 0x0000001f3f257899 */ /* 0x000fe4000801142c */
        /* <DEDUP_REMOVED lines=24> */
.L_x_9247:
[----:B------:R-:W-:Y:S05]  /*12970*/  BSYNC B6 ;  /* 0x0000000000067941 */ /* 0x000fea0003800000 */
.L_x_9246:
[----:B------:R-:W3:Y:S01]  /*12980*/  LDC R9, c[0x0][0x448] ;  /* 0x00011200ff097b82 */ /* 0x000ee20000000800 */
[----:B0-----:R-:W0:Y:S01]  /*12990*/  S2R R20, SR_TID.X ;  /* 0x0000000000147919 */ /* 0x001e220000002100 */
[----:B------:R-:W-:Y:S01]  /*129a0*/  ULDC.64 UR8, c[0x0][0x2e0] ;  /* 0x0000b80000087ab9 */ /* 0x000fe20000000a00 */
[----:B------:R-:W-:Y:S01]  /*129b0*/  UMOV UR48, UR52 ;  /* 0x0000003400307c82 */ /* 0x000fe20008000000 */
[----:B------:R-:W-:Y:S01]  /*129c0*/  UIMAD UR6, UR37, UR8, URZ ;  /* 0x00000008250672a4 */ /* 0x000fe2000f8e023f */
[----:B------:R-:W4:Y:S01]  /*129d0*/  S2R R10, SR_TID.X ;  /* 0x00000000000a7919 */ /* 0x000f220000002100 */
[----:B------:R-:W-:Y:S02]  /*129e0*/  UIMAD.WIDE.U32 UR4, UR44, UR8, UR48 ;  /* 0x000000082c0472a5 */ /* 0x000fe4000f8e0030 */
[----:B------:R-:W-:-:S03]  /*129f0*/  UIMAD UR6, UR44, UR9, UR6 ;  /* 0x000000092c0672a4 */ /* 0x000fc6000f8e0206 */
[----:B------:R-:W-:Y:S01]  /*12a00*/  ULDC.64 UR8, c[0x0][0x280] ;  /* 0x0000a00000087ab9 */ /* 0x000fe20000000a00 */
[----:B------:R-:W-:Y:S01]  /*12a10*/  UIADD3 UR6, UR5, UR6, URZ ;  /* 0x0000000605067290 */ /* 0x000fe2000fffe03f */
[----:B------:R-:W-:Y:S02]  /*12a20*/  IMAD.U32 R4, RZ, RZ, UR4 ;  /* 0x00000004ff047e24 */ /* 0x000fe4000f8e00ff */
[----:B------:R-:W-:Y:S01]  /*12a30*/  IMAD.U32 R5, RZ, RZ, UR5 ;  /* 0x00000005ff057e24 */ /* 0x000fe2000f8e00ff */
[----:B------:R-:W-:Y:S01]  /*12a40*/  ULDC.64 UR4, c[0x0][0x2d0] ;  /* 0x0000b40000047ab9 */ /* 0x000fe20000000a00 */
[----:B-12---:R-:W-:Y:S01]  /*12a50*/  IMAD.MOV.U32 R2, RZ, RZ, R4 ;  /* 0x000000ffff027224 */ /* 0x006fe200078e0004 */
[----:B---3--:R-:W-:Y:S02]  /*12a60*/  ISETP.NE.AND P1, PT, R9, 0x1, PT ;  /* 0x000000010900780c */ /* 0x008fe40003f25270 */
[C---:B0-----:R-:W-:Y:S01]  /*12a70*/  LOP3.LUT R21, R20.reuse, 0x7f, RZ, 0xc0, !PT ;  /* 0x0000007f14157812 */ /* 0x041fe200078ec0ff */
[----:B------:R-:W-:-:S10]  /*12a80*/  IMAD.SHL.U32 R20, R20, 0x40, RZ ;  /* 0x0000004014147824 */ /* 0x000fd400078e00ff */
[----:B------:R-:W0:Y:S01]  /*12a90*/  @P1 LDC R3, c[0x0][0x44c] ;  /* 0x00011300ff031b82 */ /* 0x000e220000000800 */
[----:B------:R-:W-:Y:S01]  /*12aa0*/  SHF.R.U32.HI R21, RZ, 0x1, R21 ;  /* 0x00000001ff157819 */ /* 0x000fe20000011615 */
[----:B----4-:R-:W-:-:S03]  /*12ab0*/  IMAD.SHL.U32 R10, R10, 0x10, RZ ;  /* 0x000000100a0a7824 */ /* 0x010fc600078e00ff */
[----:B------:R-:W-:Y:S02]  /*12ac0*/  LOP3.LUT R20, R21, 0x40, R20, 0xf8, !PT ;  /* 0x0000004015147812 */ /* 0x000fe400078ef814 */
[----:B------:R-:W-:Y:S01]  /*12ad0*/  LOP3.LUT R10, R10, 0x10, RZ, 0xc0, !PT ;  /* 0x000000100a0a7812 */ /* 0x000fe200078ec0ff */
[----:B------:R-:W1:Y:S01]  /*12ae0*/  @P1 LDC R0, c[0x0][0x450] ;  /* 0x00011400ff001b82 */ /* 0x000e620000000800 */
[----:B------:R-:W2:Y:S01]  /*12af0*/  S2R R21, SR_TID.X ;  /* 0x0000000000157919 */ /* 0x000ea20000002100 */
[----:B------:R-:W-:Y:S01]  /*12b00*/  VIADD R6, R20, UR41 ;  /* 0x0000002914067c36 */ /* 0x000fe20008000000 */
[C---:B------:R-:W-:Y:S02]  /*12b10*/  LOP3.LUT R11, R10.reuse, 0x20, RZ, 0xfc, !PT ;  /* 0x000000200a0b7812 */ /* 0x040fe400078efcff */
[----:B------:R-:W-:Y:S01]  /*12b20*/  LOP3.LUT R10, R10, 0x40, RZ, 0xfc, !PT ;  /* 0x000000400a0a7812 */ /* 0x000fe200078efcff */
[----:B------:R-:W-:Y:S02]  /*12b30*/  IMAD.MOV.U32 R7, RZ, RZ, R6 ;  /* 0x000000ffff077224 */ /* 0x000fe400078e0006 */
[----:B0-----:R-:W-:-:S05]  /*12b40*/  @P1 IMAD.HI.U32 R3, R6, R3, RZ ;  /* 0x0000000306031227 */ /* 0x001fca00078e00ff */
[----:B-1----:R-:W-:Y:S01]  /*12b50*/  @P1 SHF.R.U32.HI R7, RZ, R0, R3 ;  /* 0x00000000ff071219 */ /* 0x002fe20000011603 */
[----:B------:R-:W-:Y:S01]  /*12b60*/  IMAD.U32 R3, RZ, RZ, UR6 ;  /* 0x00000006ff037e24 */ /* 0x000fe2000f8e00ff */
[----:B------:R-:W-:Y:S02]  /*12b70*/  ULDC.64 UR6, c[0x0][0x2c8] ;  /* 0x0000b20000067ab9 */ /* 0x000fe40000000a00 */
[----:B------:R-:W-:Y:S01]  /*12b80*/  SHF.R.S32.HI R0, RZ, 0x1f, R7 ;  /* 0x0000001fff007819 */ /* 0x000fe20000011407 */
[----:B------:R-:W-:-:S04]  /*12b90*/  IMAD.WIDE.U32 R4, R7, UR4, R2 ;  /* 0x0000000407047c25 */ /* 0x000fc8000f8e0002 */
[----:B------:R-:W-:Y:S02]  /*12ba0*/  IMAD R0, R0, UR4, RZ ;  /* 0x0000000400007c24 */ /* 0x000fe4000f8e02ff */
[----:B--2---:R-:W-:Y:S02]  /*12bb0*/  IMAD.SHL.U32 R20, R21, 0x10, RZ ;  /* 0x0000001015147824 */ /* 0x004fe400078e00ff */
[----:B------:R-:W-:Y:S02]  /*12bc0*/  IMAD R8, R7, UR5, R0 ;  /* 0x0000000507087c24 */ /* 0x000fe4000f8e0200 */
[----:B------:R-:W-:Y:S01]  /*12bd0*/  IMAD.MOV R0, RZ, RZ, -R7 ;  /* 0x000000ffff007224 */ /* 0x000fe200078e0a07 */
[----:B------:R-:W-:Y:S01]  /*12be0*/  LOP3.LUT R20, R20, 0x10, RZ, 0xc0, !PT ;  /* 0x0000001014147812 */ /* 0x000fe200078ec0ff */
[----:B------:R-:W-:Y:S02]  /*12bf0*/  IMAD.IADD R5, R5, 0x1, R8 ;  /* 0x0000000105057824 */ /* 0x000fe400078e0208 */
[----:B------:R-:W-:Y:S01]  /*12c00*/  IMAD R0, R9, R0, R6 ;  /* 0x0000000009007224 */ /* 0x000fe200078e0206 */
[----:B------:R-:W0:Y:S03]  /*12c10*/  @P1 LDC R8, c[0x0][0x44c] ;  /* 0x00011300ff081b82 */ /* 0x000e260000000800 */
[----:B------:R-:W-:Y:S01]  /*12c20*/  IMAD.WIDE.U32 R4, R0, UR6, R4 ;  /* 0x0000000600047c25 */ /* 0x000fe2000f8e0004 */
[----:B------:R-:W-:-:S05]  /*12c30*/  SHF.R.S32.HI R7, RZ, 0x1f, R0 ;  /* 0x0000001fff077819 */ /* 0x000fca0000011400 */
[----:B------:R-:W-:-:S04]  /*12c40*/  IMAD R7, R7, UR6, RZ ;  /* 0x0000000607077c24 */ /* 0x000fc8000f8e02ff */
[----:B------:R-:W-:Y:S01]  /*12c50*/  IMAD R7, R0, UR7, R7 ;  /* 0x0000000700077c24 */ /* 0x000fe2000f8e0207 */
[----:B------:R-:W-:-:S04]  /*12c60*/  IADD3 R0, P0, R4, UR8, RZ ;  /* 0x0000000804007c10 */ /* 0x000fc8000ff1e0ff */
[----:B------:R-:W-:Y:S01]  /*12c70*/  IADD3.X R4, R5, UR9, R7, P0, !PT ;  /* 0x0000000905047c10 */ /* 0x000fe200087fe407 */
[----:B------:R-:W-:Y:S01]  /*12c80*/  VIADD R7, R6, 0x80 ;  /* 0x0000008006077836 */ /* 0x000fe20000000000 */
[----:B------:R-:W1:Y:S03]  /*12c90*/  @P1 LDC R5, c[0x0][0x450] ;  /* 0x00011400ff051b82 */ /* 0x000e660000000800 */
[----:B------:R-:W-:Y:S02]  /*12ca0*/  IMAD.MOV.U32 R6, RZ, RZ, R7 ;  /* 0x000000ffff067224 */ /* 0x000fe400078e0007 */
[----:B0-----:R-:W-:-:S05]  /*12cb0*/  @P1 IMAD.HI.U32 R8, R7, R8, RZ ;  /* 0x0000000807081227 */ /* 0x001fca00078e00ff */
[----:B-1----:R-:W-:-:S05]  /*12cc0*/  @P1 SHF.R.U32.HI R6, RZ, R5, R8 ;  /* 0x00000005ff061219 */ /* 0x002fca0000011608 */
[----:B------:R-:W-:Y:S02]  /*12cd0*/  IMAD.MOV R5, RZ, RZ, -R6 ;  /* 0x000000ffff057224 */ /* 0x000fe400078e0a06 */
[----:B------:R-:W-:-:S04]  /*12ce0*/  IMAD.WIDE.U32 R2, R6, UR4, R2 ;  /* 0x0000000406027c25 */ /* 0x000fc8000f8e0002 */
[----:B------:R-:W-:Y:S01]  /*12cf0*/  IMAD R5, R9, R5, R7 ;  /* 0x0000000509057224 */ /* 0x000fe200078e0207 */
[----:B------:R-:W-:-:S05]  /*12d00*/  SHF.R.S32.HI R7, RZ, 0x1f, R6 ;  /* 0x0000001fff077819 */ /* 0x000fca0000011406 */
[----:B------:R-:W-:Y:S01]  /*12d10*/  IMAD R7, R7, UR4, RZ ;  /* 0x0000000407077c24 */ /* 0x000fe2000f8e02ff */
[----:B------:R-:W-:Y:S02]  /*12d20*/  ULDC UR4, c[0x0][0x2b8] ;  /* 0x0000ae0000047ab9 */ /* 0x000fe40000000800 */
[----:B------:R-:W-:Y:S01]  /*12d30*/  ISETP.GE.AND P2, PT, R10, UR4, PT ;  /* 0x000000040a007c0c */ /* 0x000fe2000bf46270 */
[----:B------:R-:W-:Y:S01]  /*12d40*/  IMAD R7, R6, UR5, R7 ;  /* 0x0000000506077c24 */ /* 0x000fe2000f8e0207 */
[----:B------:R0:W5:Y:S01]  /*12d50*/  LDL R10, [R1+0x4] ;  /* 0x00000400010a7983 */ /* 0x0001620000100800 */
[----:B------:R-:W-:Y:S02]  /*12d60*/  SHF.R.S32.HI R6, RZ, 0x1f, R5 ;  /* 0x0000001fff067819 */ /* 0x000fe40000011405 */
[----:B------:R-:W-:Y:S01]  /*12d70*/  IMAD.IADD R3, R3, 0x1, R7 ;  /* 0x0000000103037824 */ /* 0x000fe200078e0207 */
[----:B------:R-:W-:Y:S02]  /*12d80*/  ISETP.GE.AND P1, PT, R11, UR4, PT ;  /* 0x000000040b007c0c */ /* 0x000fe4000bf26270 */
[----:B------:R-:W-:-:S02]  /*12d90*/  IMAD R6, R6, UR6, RZ ;  /* 0x0000000606067c24 */ /* 0x000fc4000f8e02ff */
[----:B------:R-:W-:-:S04]  /*12da0*/  IMAD.WIDE.U32 R2, R5, UR6, R2 ;  /* 0x0000000605027c25 */ /* 0x000fc8000f8e0002 */
[----:B------:R-:W-:Y:S01]  /*12db0*/  IMAD R6, R5, UR7, R6 ;  /* 0x0000000705067c24 */ /* 0x000fe2000f8e0206 */
[----:B------:R-:W-:-:S04]  /*12dc0*/  IADD3 R8, P0, R2, UR8, RZ ;  /* 0x0000000802087c10 */ /* 0x000fc8000ff1e0ff */
[----:B------:R-:W-:Y:S02]  /*12dd0*/  IADD3.X R7, R3, UR9, R6, P0, !PT ;  /* 0x0000000903077c10 */ /* 0x000fe400087fe406 */
[----:B------:R-:W-:Y:S01]  /*12de0*/  ISETP.GE.AND P0, PT, R20, UR4, PT ;  /* 0x0000000414007c0c */ /* 0x000fe2000bf06270 */
[----:B------:R-:W-:Y:S01]  /*12df0*/  UMOV UR4, 0xffffffff ;  /* 0xffffffff00047882 */ /* 0x000fe20000000000 */
[----:B------:R-:W-:-:S04]  /*12e00*/  LOP3.LUT R21, R21, 0x7f, RZ, 0xc0, !PT ;  /* 0x0000007f15157812 */ /* 0x000fc800078ec0ff */
[----:B------:R-:W-:Y:S01]  /*12e10*/  SHF.R.U32.HI R21, RZ, 0x1, R21 ;  /* 0x00000001ff157819 */ /* 0x000fe20000011615 */
[----:B0-----:R-:W-:Y:S06]  /*12e20*/  BRA.DIV UR4, `(.L_x_9248) ;  /* 0x0000002604987947 */ /* 0x001fec000b800000 */
[----:B------:R-:W0:Y:S01]  /*12e30*/  SHFL.IDX PT, R3, R0, RZ, 0x1e1f ;  /* 0x001e1fff00037589 */ /* 0x000e2200000e0000 */
[----:B------:R-:W-:Y:S01]  /*12e40*/  ULDC UR4, c[0x0][0x288] ;  /* 0x0000a20000047ab9 */ /* 0x000fe20000000800 */
[----:B------:R-:W-:Y:S02]  /*12e50*/  VIADD R6, R21, UR41 ;  /* 0x0000002915067c36 */ /* 0x000fe40008000000 */
[----:B------:R-:W1:Y:S01]  /*12e60*/  SHFL.IDX PT, R2, R4, RZ, 0x1e1f ;  /* 0x001e1fff04027589 */ /* 0x000e6200000e0000 */
[----:B------:R-:W-:-:S03]  /*12e70*/  IMAD R5, R9, UR4, RZ ;  /* 0x0000000409057c24 */ /* 0x000fc6000f8e02ff */
[----:B------:R-:W2:Y:S02]  /*12e80*/  SHFL.IDX PT, R0, R0, 0x1, 0x1e1f ;  /* 0x003e1f0000007f89 */ /* 0x000ea400000e0000 */
[----:B------:R-:W-:Y:S02]  /*12e90*/  ISETP.GE.AND P4, PT, R6, R5, PT ;  /* 0x000000050600720c */ /* 0x000fe40003f86270 */
[----:B------:R-:W3:Y:S04]  /*12ea0*/  SHFL.IDX PT, R4, R4, 0x1, 0x1e1f ;  /* 0x003e1f0004047f89 */ /* 0x000ee800000e0000 */
[----:B------:R-:W4:Y:S04]  /*12eb0*/  SHFL.IDX PT, R7, R7, RZ, 0x1e1f ;  /* 0x001e1fff07077589 */ /* 0x000f2800000e0000 */
[----:B------:R1:W2:Y:S03]  /*12ec0*/  SHFL.IDX PT, R14, R8, RZ, 0x1e1f ;  /* 0x001e1fff080e7589 */ /* 0x0002a600000e0000 */
        /* <DEDUP_REMOVED lines=10> */
[----:B--2---:R-:W-:-:S05]  /*12f70*/  @!P4 IADD3 R0, P3, R20, R0, RZ ;  /* 0x000000001400c210 */ /* 0x004fca0007f7e0ff */
[----:B---3--:R-:W-:-:S04]  /*12f80*/  @!P4 IMAD.X R2, RZ, RZ, R4, P3 ;  /* 0x000000ffff02c224 */ /* 0x008fc800018e0604 */
[----:B------:R-:W-:Y:S02]  /*12f90*/  @!P4 IMAD.MOV.U32 R3, RZ, RZ, R2 ;  /* 0x000000ffff03c224 */ /* 0x000fe400078e0002 */
[----:B------:R-:W-:-:S05]  /*12fa0*/  @!P4 IMAD.MOV.U32 R2, RZ, RZ, R0 ;  /* 0x000000ffff02c224 */ /* 0x000fca00078e0000 */
[----:B------:R1:W-:Y:S04]  /*12fb0*/  @!P4 LDGSTS.E.BYPASS.LTC128B.128 [R10+0xf800], desc[UR46][R2.64], !P0 ;  /* 0x0f800000020acfae */ /* 0x0003e8000c101d6e */
[----:B------:R1:W-:Y:S04]  /*12fc0*/  @!P4 LDGSTS.E.BYPASS.LTC128B.128 [R10+0x11000], desc[UR46][R2.64+0x20], !P1 ;  /* 0x11000020020acfae */ /* 0x0003e8000c901d6e */
[----:B----4-:R1:W-:Y:S02]  /*12fd0*/  @!P4 LDGSTS.E.BYPASS.LTC128B.128 [R10+0x12800], desc[UR46][R2.64+0x40], !P2 ;  /* 0x12800040020acfae */ /* 0x0103e4000d101d6e */
.L_x_9320:
        /* <DEDUP_REMOVED lines=12> */
.L_x_9250:
[----:B------:R-:W-:Y:S05]  /*130a0*/  BSYNC B0 ;  /* 0x0000000000007941 */ /* 0x000fea0003800000 */
.L_x_9249:
[----:B------:R-:W-:Y:S01]  /*130b0*/  NOP ;  /* 0x0000000000007918 */ /* 0x000fe20000000000 */
[----:B------:R-:W-:-:S13]  /*130c0*/  PLOP3.LUT P0, PT, PT, PT, PT, 0x80, 0x0 ;  /* 0x000000000000781c */ /* 0x000fda0003f0f070 */
.L_x_9251:
        /* <DEDUP_REMOVED lines=18> */
.L_x_9321:
[----:B------:R-:W-:Y:S05]  /*131f0*/  BSYNC B0 ;  /* 0x0000000000007941 */ /* 0x000fea0003800000 */
.L_x_9252:
[----:B------:R-:W-:-:S04]  /*13200*/  UIADD3 UR4, UR40, -0x2, URZ ;  /* 0xfffffffe28047890 */ /* 0x000fc8000fffe03f */
[----:B------:R-:W-:-:S06]  /*13210*/  UISETP.GE.AND UP0, UPT, UR4, UR39, UPT ;  /* 0x000000270400728c */ /* 0x000fcc000bf06270 */
[----:B------:R-:W-:-:S13]  /*13220*/  PLOP3.LUT P0, PT, PT, PT, UP0, 0x80, 0x0 ;  /* 0x000000000000781c */ /* 0x000fda0003f0f008 */
[----:B------:R-:W-:Y:S05]  /*13230*/  @!P0 BRA `(.L_x_9254) ;  /* 0x00000010002c8947 */ /* 0x000fea0003800000 */
[----:B------:R-:W-:Y:S02]  /*13240*/  IMAD.MOV.U32 R8, RZ, RZ, R19 ;  /* 0x000000ffff087224 */ /* 0x000fe400078e0013 */
[----:B------:R-:W-:Y:S02]  /*13250*/  IMAD.MOV.U32 R0, RZ, RZ, R24 ;  /* 0x000000ffff007224 */ /* 0x000fe400078e0018 */
[----:B------:R-:W-:-:S07]  /*13260*/  IMAD.U32 R2, RZ, RZ, UR4 ;  /* 0x00000004ff027e24 */ /* 0x000fce000f8e00ff */
.L_x_9278:
[----:B------:R-:W-:Y:S01]  /*13270*/  LOP3.LUT P1, RZ, R18, 0x2, RZ, 0xc0, !PT ;  /* 0x0000000212ff7812 */ /* 0x000fe2000782c0ff */
[----:B------:R-:W-:Y:S01]  /*13280*/  VIADD R19, R8, 0x1 ;  /* 0x0000000108137836 */ /* 0x000fe20000000000 */
[----:B------:R-:W-:Y:S05]  /*13290*/  YIELD ;  /* 0x0000000000007946 */ /* 0x000fea0003800000 */
[----:B------:R-:W-:Y:S01]  /*132a0*/  ISETP.NE.AND P0, PT, R19, 0x2, PT ;  /* 0x000000021300780c */ /* 0x000fe20003f05270 */
[----:B------:R-:W-:Y:S03]  /*132b0*/  BSSY B0, `(.L_x_9255) ;  /* 0x00000a2000007945 */ /* 0x000fe60003800000 */
[----:B0-----:R-:W-:-:S02]  /*132c0*/  SEL R3, RZ, 0x1, P0 ;  /* 0x00000001ff037807 */ /* 0x001fc40000000000 */
[----:B------:R-:W-:Y:S02]  /*132d0*/  SEL R19, R19, RZ, P0 ;  /* 0x000000ff13137207 */ /* 0x000fe40000000000 */
[----:B------:R-:W-:Y:S01]  /*132e0*/  LOP3.LUT R24, R0, R3, RZ, 0x3c, !PT ;  /* 0x0000000300187212 */ /* 0x000fe200078e3cff */
[----:B------:R-:W-:Y:S06]  /*132f0*/  @!P1 BRA `(.L_x_9256) ;  /* 0x0000000800749947 */ /* 0x000fec0003800000 */
[----:B------:R-:W-:Y:S01]  /*13300*/  LOP3.LUT P1, RZ, R18, 0x1, RZ, 0xc0, !PT ;  /* 0x0000000112ff7812 */ /* 0x000fe2000782c0ff */
[----:B------:R-:W-:-:S12]  /*13310*/  IMAD.MOV.U32 R3, RZ, RZ, R2 ;  /* 0x000000ffff037224 */ /* 0x000fd800078e0002 */
        /* <DEDUP_REMOVED lines=13> */
[----:B------:R-:W-:Y:S01]  /*133f0*/  IMAD.WIDE.U32 R4, R26, UR4, R4 ;  /* 0x000000041a047c25 */ /* 0x000fe2000f8e0004 */
[----:B------:R-:W-:-:S03]  /*13400*/  ULDC.64 UR4, c[0x0][0x418] ;  /* 0x0001060000047ab9 */ /* 0x000fc60000000a00 */
[----:B------:R-:W-:Y:S01]  /*13410*/  IMAD.IADD R5, R6, 0x1, R5 ;  /* 0x0000000106057824 */ /* 0x000fe200078e0205 */
[----:B------:R-:W-:-:S04]  /*13420*/  LEA R6, P0, R4, UR4, 0x2 ;  /* 0x0000000404067c11 */ /* 0x000fc8000f8010ff */
[----:B------:R-:W-:-:S05]  /*13430*/  LEA.HI.X R7, R4, UR5, R5, 0x2, P0 ;  /* 0x0000000504077c11 */ /* 0x000fca00080f1405 */
[----:B------:R0:W5:Y:S04]  /*13440*/  LDG.E R17, desc[UR46][R6.64] ;  /* 0x0000002e06117981 */ /* 0x000168000c1e1900 */
.L_x_9257:
        /* <DEDUP_REMOVED lines=8> */
.L_x_9322:
[----:B------:R-:W-:Y:S05]  /*134d0*/  BSYNC B1 ;  /* 0x0000000000017941 */ /* 0x000fea0003800000 */
.L_x_9258:
        /* <DEDUP_REMOVED lines=9> */
.L_x_9261:
[----:B------:R-:W-:Y:S05]  /*13570*/  BSYNC B1 ;  /* 0x0000000000017941 */ /* 0x000fea0003800000 */
.L_x_9260:
[----:B------:R-:W-:Y:S01]  /*13580*/  IMAD.MOV.U32 R7, RZ, RZ, RZ ;  /* 0x000000ffff077224 */ /* 0x000fe200078e00ff */
[----:B------:R-:W-:Y:S01]  /*13590*/  UIADD3 UR4, UP0, UR50, 0x470, URZ ;  /* 0x0000047032047890 */ /* 0x000fe2000ff1e03f */
[----:B------:R-:W-:Y:S01]  /*135a0*/  IMAD R9, R19, 0x3000, R16 ;  /* 0x0000300013097824 */ /* 0x000fe200078e0210 */
[----:B------:R-:W-:Y:S01]  /*135b0*/  PLOP3.LUT P0, PT, PT, PT, PT, 0x80, 0x0 ;  /* 0x000000000000781c */ /* 0x000fe20003f0f070 */
[----:B------:R-:W-:Y:S01]  /*135c0*/  IMAD.SHL.U32 R3, R3, 0x80, RZ ;  /* 0x0000008003037824 */ /* 0x000fe200078e00ff */
[----:B------:R-:W-:Y:S01]  /*135d0*/  R2UR UR10, R7 ;  /* 0x00000000070a72ca */ /* 0x000fe200000e0000 */
[----:B------:R-:W-:Y:S01]  /*135e0*/  VIADD R5, R6, 0x19c70 ;  /* 0x00019c7006057836 */ /* 0x000fe20000000000 */
[----:B------:R-:W-:Y:S01]  /*135f0*/  UIADD3.X UR5, URZ, UR51, URZ, UP0, !UPT ;  /* 0x000000333f057290 */ /* 0x000fe200087fe43f */
[----:B------:R-:W-:Y:S01]  /*13600*/  VIADD R10, R9, 0x9000 ;  /* 0x00009000090a7836 */ /* 0x000fe20000000000 */
[----:B------:R-:W-:Y:S01]  /*13610*/  UMOV UR6, 0x0 ;  /* 0x0000000000067882 */ /* 0x000fe20000000000 */
[----:B------:R-:W-:-:S10]  /*13620*/  UMOV UR7, 0x14f00000 ;  /* 0x14f0000000077882 */ /* 0x000fd40000000000 */
.L_x_9262:
        /* <DEDUP_REMOVED lines=16> */
.L_x_9263:
        /* <DEDUP_REMOVED lines=16> */
.L_x_9264:
        /* <DEDUP_REMOVED lines=13> */
.L_x_9323:
[----:B------:R-:W-:Y:S05]  /*13900*/  BSYNC B1 ;  /* 0x0000000000017941 */ /* 0x000fea0003800000 */
.L_x_9265:
        /* <DEDUP_REMOVED lines=11> */
.L_x_9268:
[----:B------:R-:W-:Y:S05]  /*139c0*/  BSYNC B1 ;  /* 0x0000000000017941 */ /* 0x000fea0003800000 */
.L_x_9267:
        /* <DEDUP_REMOVED lines=8> */
.L_x_9269:
        /* <DEDUP_REMOVED lines=15> */
.L_x_9270:
        /* <DEDUP_REMOVED lines=15> */
.L_x_9271:
        /* <DEDUP_REMOVED lines=10> */
.L_x_9256:
[----:B------:R-:W-:Y:S05]  /*13cd0*/  BSYNC B0 ;  /* 0x0000000000007941 */ /* 0x000fea0003800000 */
.L_x_9255:
[----:B------:R-:W-:-:S06]  /*13ce0*/  UISETP.NE.AND UP0, UPT, UR38, 0x3, UPT ;  /* 0x000000032600788c */ /* 0x000fcc000bf05270 */
[----:B------:R-:W-:-:S13]  /*13cf0*/  PLOP3.LUT P0, PT, PT, PT, UP0, 0x80, 0x0 ;  /* 0x000000000000781c */ /* 0x000fda0003f0f008 */
[----:B------:R-:W-:Y:S05]  /*13d00*/  @!P0 BRA `(.L_x_9272) ;  /* 0x0000000000048947 */ /* 0x000fea0003800000 */
[----:B------:R-:W-:Y:S01]  /*13d10*/  BPT.TRAP 0x1 ;  /* 0x000000040000795c */ /* 0x000fe20000300000 */
.L_x_9272:
        /* <DEDUP_REMOVED lines=8> */
.L_x_9324:
[----:B------:R-:W-:Y:S05]  /*13da0*/  BSYNC B0 ;  /* 0x0000000000007941 */ /* 0x000fea0003800000 */
.L_x_9273:
[----:B------:R-:W-:Y:S05]  /*13db0*/  @!P0 BRA `(.L_x_9275) ;  /* 0x0000000000048947 */ /* 0x000fea0003800000 */
[----:B------:R-:W-:Y:S01]  /*13dc0*/  BPT.TRAP 0x1 ;  /* 0x000000040000795c */ /* 0x000fe20000300000 */
.L_x_9275:
[----:B0-----:R-:W-:Y:S01]  /*13dd0*/  SHF.L.U32 R4, R0, 0x1f, RZ ;  /* 0x0000001f00047819 */ /* 0x001fe200000006ff */
[----:B------:R-:W-:-:S03]  /*13de0*/  IMAD R0, R8, 0x3000, RZ ;  /* 0x0000300008007824 */ /* 0x000fc600078e02ff */
[----:B------:R-:W0:Y:S02]  /*13df0*/  SYNCS.PHASECHK.TRANS64.TRYWAIT P1, [R3+URZ+0x19c60], R4 ;  /* 0x019c6004030075a7 */ /* 0x000e24000802017f */
[----:B0-----:R-:W-:Y:S05]  /*13e00*/  @!P1 BRA `(.L_x_9276) ;  /* 0x0000001800e89947 */ /* 0x001fea0003800000 */
.L_x_9325:
        /* <DEDUP_REMOVED lines=33> */
[--C-:B------:R-:W-:Y:S01]  /*14020*/  PRMT R10, R6, 0x6420, R7.reuse ;  /* 0x00006420060a7816 */ /* 0x100fe20000000007 */
        /* <DEDUP_REMOVED lines=31> */
.L_x_9277:
        /* <DEDUP_REMOVED lines=9> */
[C---:B------:R-:W-:Y:S01]  /*142b0*/  ISETP.GT.AND P0, PT, R2.reuse, UR39, PT ;  /* 0x0000002702007c0c */ /* 0x040fe2000bf04270 */
[----:B------:R-:W-:Y:S02]  /*142c0*/  VIADD R2, R2, 0xffffffff ;  /* 0xffffffff02027836 */ /* 0x000fe40000000000 */
[----:B0-----:R-:W-:-:S10]  /*142d0*/  IMAD.MOV.U32 R0, RZ, RZ, R24 ;  /* 0x000000ffff007224 */ /* 0x001fd400078e0018 */
[----:B------:R-:W-:Y:S05]  /*142e0*/  @P0 BRA `(.L_x_9278) ;  /* 0xffffffec00e00947 */ /* 0x000fea000383ffff */
.L_x_9254:
        /* <DEDUP_REMOVED lines=18> */
.L_x_9280:
[----:B------:R-:W-:Y:S05]  /*14410*/  BSYNC B0 ;  /* 0x0000000000007941 */ /* 0x000fea0003800000 */
.L_x_9279:
[----:B------:R-:W-:-:S06]  /*14420*/  UISETP.NE.AND UP0, UPT, UR38, 0x3, UPT ;  /* 0x000000032600788c */ /* 0x000fcc000bf05270 */
[----:B------:R-:W-:-:S13]  /*14430*/  PLOP3.LUT P1, PT, PT, PT, UP0, 0x80, 0x0 ;  /* 0x000000000000781c */ /* 0x000fda0003f2f008 */
[----:B------:R-:W-:Y:S05]  /*14440*/  @!P1 BRA `(.L_x_9281) ;  /* 0x0000000000049947 */ /* 0x000fea0003800000 */
[----:B------:R-:W-:Y:S01]  /*14450*/  BPT.TRAP 0x1 ;  /* 0x000000040000795c */ /* 0x000fe20000300000 */
.L_x_9281:
        /* <DEDUP_REMOVED lines=8> */
.L_x_9326:
[----:B------:R-:W-:Y:S05]  /*144e0*/  BSYNC B0 ;  /* 0x0000000000007941 */ /* 0x000fea0003800000 */
.L_x_9282:
[----:B------:R-:W-:Y:S05]  /*144f0*/  @!P2 BRA `(.L_x_9284) ;  /* 0x000000000004a947 */ /* 0x000fea0003800000 */
[----:B------:R-:W-:Y:S01]  /*14500*/  BPT.TRAP 0x1 ;  /* 0x000000040000795c */ /* 0x000fe20000300000 */
.L_x_9284:
[----:B0-----:R-:W-:-:S04]  /*14510*/  SHF.L.U32 R3, R24, 0x1f, RZ ;  /* 0x0000001f18037819 */ /* 0x001fc800000006ff */
[----:B------:R-:W0:Y:S02]  /*14520*/  SYNCS.PHASECHK.TRANS64.TRYWAIT P1, [R0+URZ+0x19c60], R3 ;  /* 0x019c6003000075a7 */ /* 0x000e24000802017f */
[----:B0-----:R-:W-:Y:S05]  /*14530*/  @!P1 BRA `(.L_x_9285) ;  /* 0x0000001400449947 */ /* 0x001fea0003800000 */
.L_x_9327:
[----:B------:R-:W-:Y:S01]  /*14540*/  IMAD R2, R19, 0x3000, RZ ;  /* 0x0000300013027824 */ /* 0x000fe200078e02ff */
[----:B------:R-:W-:Y:S05]  /*14550*/  WARPSYNC.ALL ;  /* 0x0000000000007948 */ /* 0x000fea0003800000 */
[----:B0-----:R-:W-:Y:S02]  /*14560*/  LOP3.LUT R3, R2, R23, RZ, 0xfc, !PT ;  /* 0x0000001702037212 */ /* 0x001fe400078efcff */
[----:B------:R-:W-:-:S03]  /*14570*/  LOP3.LUT R14, R23, 0x1800, RZ, 0xfc, !PT ;  /* 0x00001800170e7812 */ /* 0x000fc600078efcff */
[----:B------:R-:W-:Y:S01]  /*14580*/  IMAD.IADD R4, R16, 0x1, R3 ;  /* 0x0000000110047824 */ /* 0x000fe200078e0203 */
[----:B------:R-:W-:-:S05]  /*14590*/  LOP3.LUT R3, R2, R25, RZ, 0xfc, !PT ;  /* 0x0000001902037212 */ /* 0x000fca00078efcff */
[----:B------:R-:W0:Y:S01]  /*145a0*/  LDSM.16.MT88.4 R4, [R4+0x9000] ;  /* 0x009000000404783b */ /* 0x000e220000004200 */
[----:B------:R-:W-:Y:S02]  /*145b0*/  IMAD.IADD R12, R22, 0x1, R3 ;  /* 0x00000001160c7824 */ /* 0x000fe400078e0203 */
[----:B------:R-:W-:Y:S01]  /*145c0*/  VIADD R3, R2, 0x1000 ;  /* 0x0000100002037836 */ /* 0x000fe20000000000 */
[C-C-:B0-----:R-:W-:Y:S02]  /*145d0*/  PRMT R8, R4.reuse, 0x6420, R5.reuse ;  /* 0x0000642004087816 */ /* 0x141fe40000000005 */
[----:B------:R-:W-:Y:S02]  /*145e0*/  PRMT R9, R4, 0x7531, R5 ;  /* 0x0000753104097816 */ /* 0x000fe40000000005 */
[----:B------:R-:W-:Y:S02]  /*145f0*/  LOP3.LUT R5, R3, R23, RZ, 0xfc, !PT ;  /* 0x0000001703057212 */ /* 0x000fe400078efcff */
[----:B------:R-:W-:-:S02]  /*14600*/  PRMT R10, R6, 0x6420, R7 ;  /* 0x00006420060a7816 */ /* 0x000fc40000000007 */
        /* <DEDUP_REMOVED lines=53> */
.L_x_9286:
[----:B-1----:R1:W-:Y:S01]  /*14960*/  SYNCS.ARRIVE.TRANS64.A1T0 RZ, [R0+URZ+0x19c50], RZ ;  /* 0x019c50ff00ff79a7 */ /* 0x0023e2000810003f */
[----:B------:R-:W-:Y:S02]  /*14970*/  @!P0 VIADD R2, R0, 0x19c80 ;  /* 0x00019c8000028836 */ /* 0x000fe40000000000 */
[----:B------:R-:W-:-:S03]  /*14980*/  VIADD R19, R19, 0x1 ;  /* 0x0000000113137836 */ /* 0x000fc60000000000 */
[----:B------:R-:W-:Y:S01]  /*14990*/  @!P0 PRMT R2, RZ, 0x654, R2 ;  /* 0x00000654ff028816 */ /* 0x000fe20000000002 */
[----:B------:R-:W-:Y:S01]  /*149a0*/  BAR.SYNC.DEFER_BLOCKING 0x2, 0x80 ;  /* 0x0082000000007b1d */ /* 0x000fe20000010000 */
[----:B------:R-:W-:-:S04]  /*149b0*/  ISETP.NE.AND P1, PT, R19, 0x2, PT ;  /* 0x000000021300780c */ /* 0x000fc80003f25270 */
[----:B------:R-:W-:Y:S02]  /*149c0*/  SEL R3, RZ, 0x1, P1 ;  /* 0x00000001ff037807 */ /* 0x000fe40000800000 */
[----:B------:R-:W-:Y:S02]  /*149d0*/  SEL R19, R19, RZ, P1 ;  /* 0x000000ff13137207 */ /* 0x000fe40000800000 */
[----:B------:R-:W-:Y:S01]  /*149e0*/  LOP3.LUT R24, R24, R3, RZ, 0x3c, !PT ;  /* 0x0000000318187212 */ /* 0x000fe200078e3cff */
[----:B------:R1:W-:Y:S06]  /*149f0*/  @!P0 SYNCS.ARRIVE.TRANS64.RED.A1T0 RZ, [R2+URZ], RZ ;  /* 0x000000ff02ff89a7 */ /* 0x0003ec000810043f */
.L_x_9229:
[----:B------:R-:W-:Y:S05]  /*14a00*/  BSYNC B7 ;  /* 0x0000000000077941 */ /* 0x000fea0003800000 */
.L_x_9227:
[----:B-1----:R1:W5:Y:S01]  /*14a10*/  LDL R2, [R1] ;  /* 0x0000000001027983 */ /* 0x0023620000100800 */
[----:B------:R-:W-:-:S13]  /*14a20*/  LOP3.LUT P1, RZ, R18, 0x4, RZ, 0xc0, !PT ;  /* 0x0000000412ff7812 */ /* 0x000fda000782c0ff */
[----:B-1----:R-:W-:Y:S05]  /*14a30*/  @!P1 BRA `(.L_x_9287) ;  /* 0x0000000000249947 */ /* 0x002fea0003800000 */
[----:B------:R-:W1:Y:S08]  /*14a40*/  S2UR UR5, SR_CgaCtaId ;  /* 0x00000000000579c3 */ /* 0x000e700000008800 */
[----:B------:R-:W-:Y:S06]  /*14a50*/  BAR.SYNC.DEFER_BLOCKING 0x5, 0x200 ;  /* 0x0148000000007b1d */ /* 0x000fec0000010000 */
[----:B------:R-:W-:-:S02]  /*14a60*/  UMOV UR4, 0x400 ;  /* 0x0000040000047882 */ /* 0x000fc40000000000 */
[----:B-1----:R-:W-:-:S06]  /*14a70*/  ULEA UR4, UR5, UR4, 0x18 ;  /* 0x0000000405047291 */ /* 0x002fcc000f8ec03f */
[----:B------:R-:W-:-:S05]  /*14a80*/  IMAD.U32 R16, RZ, RZ, UR4 ;  /* 0x00000004ff107e24 */ /* 0x000fca000f8e00ff */
[----:B-----5:R-:W1:Y:S04]  /*14a90*/  LDS R2, [R16+0x19cd0] ;  /* 0x019cd00010027984 */ /* 0x020e680000000800 */
[----:B-1----:R1:W-:Y:S01]  /*14aa0*/  STL [R1], R2 ;  /* 0x0000000201007387 */ /* 0x0023e20000100800 */
[----:B------:R-:W-:Y:S06]  /*14ab0*/  BAR.ARV 0x4, 0x200 ;  /* 0x0108000000007b1d */ /* 0x000fec0000002000 */
[----:B------:R-:W-:Y:S05]  /*14ac0*/  BRA `(.L_x_9288) ;  /* 0x0000000000207947 */ /* 0x000fea0003800000 */
.L_x_9287:
[----:B------:R-:W1:Y:S01]  /*14ad0*/  @!P0 S2R R3, SR_CgaCtaId ;  /* 0x0000000000038919 */ /* 0x000e620000008800 */
[----:B--2---:R-:W-:Y:S01]  /*14ae0*/  @!P0 MOV R0, 0x400 ;  /* 0x0000040000008802 */ /* 0x004fe20000000f00 */
[----:B------:R-:W-:Y:S03]  /*14af0*/  BAR.SYNC.DEFER_BLOCKING 0x4, 0x200 ;  /* 0x0108000000007b1d */ /* 0x000fe60000010000 */
[----:B-1----:R-:W-:-:S03]  /*14b00*/  @!P0 LEA R16, R3, R0, 0x18 ;  /* 0x0000000003108211 */ /* 0x002fc600078ec0ff */
[----:B-----5:R-:W1:Y:S04]  /*14b10*/  SHFL.IDX PT, R0, R2, RZ, 0x1f ;  /* 0x00001fff02007589 */ /* 0x020e6800000e0000 */
[----:B------:R3:W-:Y:S04]  /*14b20*/  @!P0 STS [R16+0x19cd0], R2 ;  /* 0x019cd00210008388 */ /* 0x0007e80000000800 */
[----:B-1----:R3:W-:Y:S01]  /*14b30*/  STL [R1], R0 ;  /* 0x0000000001007387 */ /* 0x0027e20000100800 */
[----:B------:R-:W-:Y:S06]  /*14b40*/  BAR.ARV 0x5, 0x200 ;  /* 0x0148000000007b1d */ /* 0x000fec0000002000 */
.L_x_9288:
[----:B--23--:R-:W2:Y:S01]  /*14b50*/  LDL R0, [R1] ;  /* 0x0000000001007983 */ /* 0x00cea20000100800 */
[----:B------:R-:W-:Y:S02]  /*14b60*/  ULDC UR4, c[0x0][0xc38] ;  /* 0x00030e0000047ab9 */ /* 0x000fe40000000800 */
[----:B--2---:R-:W-:-:S13]  /*14b70*/  ISETP.GE.AND P0, PT, R0, UR4, PT ;  /* 0x0000000400007c0c */ /* 0x004fda000bf06270 */
[----:B------:R-:W-:Y:S05]  /*14b80*/  @!P0 BRA `(.L_x_9289) ;  /* 0xffffffc400388947 */ /* 0x000fea000383ffff */
.L_x_9218:
[----:B------:R-:W2:Y:S01]  /*14b90*/  LDL.LU R0, [R1+0x8] ;  /* 0x0000080001007983 */ /* 0x000ea20000300800 */
[----:B------:R-:W-:Y:S01]  /*14ba0*/  BSSY B0, `(.L_x_9290) ;  /* 0x000000b000007945 */ /* 0x000fe20003800000 */
[----:B------:R-:W3:Y:S01]  /*14bb0*/  S2R R5, SR_CgaCtaId ;  /* 0x0000000000057919 */ /* 0x000ee20000008800 */
[----:B--2---:R-:W-:-:S05]  /*14bc0*/  VIADD R0, R0, 0x1 ;  /* 0x0000000100007836 */ /* 0x004fca0000000000 */
[----:B-1----:R-:W-:-:S04]  /*14bd0*/  LEA.HI R2, R0, R0, RZ, 0x1 ;  /* 0x0000000000027211 */ /* 0x002fc800078f08ff */
[----:B------:R-:W-:Y:S02]  /*14be0*/  LOP3.LUT R3, R2, 0xfffffffe, RZ, 0xc0, !PT ;  /* 0xfffffffe02037812 */ /* 0x000fe400078ec0ff */
[----:B------:R-:W-:-:S03]  /*14bf0*/  MOV R2, 0x400 ;  /* 0x0000040000027802 */ /* 0x000fc60000000f00 */
[----:B------:R-:W-:Y:S01]  /*14c00*/  IMAD.IADD R0, R0, 0x1, -R3 ;  /* 0x0000000100007824 */ /* 0x000fe200078e0a03 */
[----:B---3--:R-:W-:-:S04]  /*14c10*/  LEA R6, R5, R2, 0x18 ;  /* 0x0000000205067211 */ /* 0x008fc800078ec0ff */
[----:B------:R-:W-:-:S04]  /*14c20*/  SHF.L.U32 R0, R0, 0x1f, RZ ;  /* 0x0000001f00007819 */ /* 0x000fc800000006ff */
[----:B------:R-:W1:Y:S02]  /*14c30*/  SYNCS.PHASECHK.TRANS64.TRYWAIT P0, [R6+URZ+0x19c20], R0 ;  /* 0x019c2000060075a7 */ /* 0x000e64000800017f */
[----:B-1----:R-:W-:Y:S05]  /*14c40*/  @!P0 BRA `(.L_x_9291) ;  /* 0x0000000c00948947 */ /* 0x002fea0003800000 */
.L_x_9328:
[----:B------:R-:W-:Y:S05]  /*14c50*/  BSYNC B0 ;  /* 0x0000000000007941 */ /* 0x000fea0003800000 */
.L_x_9290:
[----:B------:R-:W-:-:S03]  /*14c60*/  UMOV UR4, 0xffffffff ;  /* 0xffffffff00047882 */ /* 0x000fc60000000000 */
[----:B------:R-:W-:Y:S05]  /*14c70*/  BRA.DIV UR4, `(.L_x_9292) ;  /* 0x0000000e049c7947 */ /* 0x000fea000b800000 */
[----:B-1----:R-:W1:Y:S02]  /*14c80*/  S2R R0, SR_TID.X ;  /* 0x0000000000007919 */ /* 0x002e640000002100 */
[----:B-1----:R-:W-:-:S04]  /*14c90*/  SHF.R.U32.HI R0, RZ, 0x5, R0 ;  /* 0x00000005ff007819 */ /* 0x002fc80000011600 */
[----:B------:R-:W-:-:S05]  /*14ca0*/  LOP3.LUT R0, R0, 0x3, RZ, 0xc0, !PT ;  /* 0x0000000300007812 */ /* 0x000fca00078ec0ff */
[----:B------:R1:W2:Y:S02]  /*14cb0*/  SHFL.IDX PT, R14, R0, RZ, 0x1f ;  /* 0x00001fff000e7589 */ /* 0x0002a400000e0000 */
.L_x_9331:
[----:B--2---:R-:W-:Y:S01]  /*14cc0*/  ISETP.NE.AND P0, PT, R14, RZ, PT ;  /* 0x000000ff0e00720c */ /* 0x004fe20003f05270 */
[----:B------:R-:W-:-:S12]  /*14cd0*/  BSSY B0, `(.L_x_9293) ;  /* 0x000002b000007945 */ /* 0x000fd80003800000 */
[----:B------:R-:W-:Y:S05]  /*14ce0*/  @P0 BRA `(.L_x_9294) ;  /* 0x0000000000a40947 */ /* 0x000fea0003800000 */
[----:B------:R-:W-:-:S03]  /*14cf0*/  UMOV UR4, 0xffffffff ;  /* 0xffffffff00047882 */ /* 0x000fc60000000000 */
[----:B------:R-:W-:Y:S05]  /*14d00*/  BRA.DIV UR4, `(.L_x_9295) ;  /* 0x0000000e04ac7947 */ /* 0x000fea000b800000 */
[----:B------:R-:W-:-:S13]  /*14d10*/  ELECT P6, URZ, PT ;  /* 0x00000000003f782f */ /* 0x000fda00038c0000 */
.L_x_9334:
[----:B------:R-:W-:Y:S05]  /*14d20*/  @!P6 BRA `(.L_x_9294) ;  /* 0x000000000094e947 */ /* 0x000fea0003800000 */
[----:B------:R-:W-:-:S06]  /*14d30*/  ULOP3.LUT UR4, UR42, 0x2, URZ, 0xfc, !UPT ;  /* 0x000000022a047892 */ /* 0x000fcc000f8efc3f */
[----:B-1----:R-:W-:-:S05]  /*14d40*/  IMAD.U32 R0, RZ, RZ, UR4 ;  /* 0x00000004ff007e24 */ /* 0x002fca000f8e00ff */
[----:B------:R-:W-:-:S13]  /*14d50*/  ISETP.NE.AND P0, PT, R0, 0x3, PT ;  /* 0x000000030000780c */ /* 0x000fda0003f05270 */
[----:B------:R-:W-:Y:S05]  /*14d60*/  @!P0 BRA `(.L_x_9296) ;  /* 0x0000000000048947 */ /* 0x000fea0003800000 */
[----:B------:R-:W-:Y:S01]  /*14d70*/  BPT.TRAP 0x1 ;  /* 0x000000040000795c */ /* 0x000fe20000300000 */
.L_x_9296:
[----:B------:R-:W-:Y:S01]  /*14d80*/  VIADD R0, R6, 0x19c40 ;  /* 0x00019c4006007836 */ /* 0x000fe20000000000 */
[----:B------:R-:W-:Y:S01]  /*14d90*/  SHF.L.U32 R4, R24, 0x1f, RZ ;  /* 0x0000001f18047819 */ /* 0x000fe200000006ff */
[C---:B------:R-:W-:Y:S02]  /*14da0*/  VIADD R2, R19.reuse, 0x1 ;  /* 0x0000000113027836 */ /* 0x040fe40000000000 */
[----:B------:R-:W-:-:S03]  /*14db0*/  IMAD R5, R19, 0x8, R0 ;  /* 0x0000000813057824 */ /* 0x000fc600078e0200 */
[C---:B------:R-:W-:Y:S01]  /*14dc0*/  ISETP.NE.AND P2, PT, R2.reuse, 0x2, PT ;  /* 0x000000020200780c */ /* 0x040fe20003f45270 */
[----:B------:R-:W1:Y:S03]  /*14dd0*/  SYNCS.PHASECHK.TRANS64.TRYWAIT P1, [R5+URZ], R4 ;  /* 0x00000004050075a7 */ /* 0x000e66000802017f */
[----:B------:R-:W-:Y:S02]  /*14de0*/  SEL R3, RZ, 0x1, P2 ;  /* 0x00000001ff037807 */ /* 0x000fe40001000000 */
[----:B------:R-:W-:Y:S02]  /*14df0*/  SEL R7, R2, RZ, P2 ;  /* 0x000000ff02077207 */ /* 0x000fe40001000000 */
[----:B------:R-:W-:-:S03]  /*14e00*/  LOP3.LUT R3, R24, R3, RZ, 0x3c, !PT ;  /* 0x0000000318037212 */ /* 0x000fc600078e3cff */
[----:B0-----:R-:W-:Y:S01]  /*14e10*/  IMAD R9, R7, 0x8, R0 ;  /* 0x0000000807097824 */ /* 0x001fe200078e0200 */
[----:B------:R-:W-:Y:S01]  /*14e20*/  SHF.L.U32 R0, R3, 0x1f, RZ ;  /* 0x0000001f03007819 */ /* 0x000fe200000006ff */
[----:B-1----:R-:W-:Y:S06]  /*14e30*/  @!P1 BRA `(.L_x_9297) ;  /* 0x0000000c00809947 */ /* 0x002fec0003800000 */
.L_x_9335:
[----:B------:R-:W1:Y:S02]  /*14e40*/  SYNCS.PHASECHK.TRANS64.TRYWAIT P1, [R9+URZ], R0 ;  /* 0x00000000090075a7 */ /* 0x000e64000802017f */
[----:B-1----:R-:W-:Y:S05]  /*14e50*/  @!P1 BRA `(.L_x_9298) ;  /* 0x0000000c008c9947 */ /* 0x002fea0003800000 */
.L_x_9336:
[----:B------:R-:W-:Y:S05]  /*14e60*/  @!P0 BRA `(.L_x_9299) ;  /* 0x0000000000048947 */ /* 0x000fea0003800000 */
[----:B------:R-:W-:Y:S01]  /*14e70*/  BPT.TRAP 0x1 ;  /* 0x000000040000795c */ /* 0x000fe20000300000 */
.L_x_9299:
[----:B------:R-:W-:-:S04]  /*14e80*/  IMAD R19, R19, 0x8, R6 ;  /* 0x0000000813137824 */ /* 0x000fc800078e0206 */
[----:B------:R-:W2:Y:S02]  /*14e90*/  SYNCS.PHASECHK.TRANS64.TRYWAIT P1, [R19+URZ+0x19c60], R4 ;  /* 0x019c6004130075a7 */ /* 0x000ea4000802017f */
[----:B--2---:R-:W-:Y:S05]  /*14ea0*/  @!P1 BRA `(.L_x_9300) ;  /* 0x0000000c008c9947 */ /* 0x004fea0003800000 */
.L_x_9337:
[----:B------:R-:W-:Y:S05]  /*14eb0*/  @!P0 BRA `(.L_x_9301) ;  /* 0x0000000000048947 */ /* 0x000fea0003800000 */
[----:B------:R-:W-:Y:S01]  /*14ec0*/  BPT.TRAP 0x1 ;  /* 0x000000040000795c */ /* 0x000fe20000300000 */
.L_x_9301:
[----:B------:R-:W-:-:S04]  /*14ed0*/  IMAD R7, R7, 0x8, R6 ;  /* 0x0000000807077824 */ /* 0x000fc800078e0206 */
[----:B------:R-:W3:Y:S02]  /*14ee0*/  SYNCS.PHASECHK.TRANS64.TRYWAIT P1, [R7+URZ+0x19c60], R0 ;  /* 0x019c6000070075a7 */ /* 0x000ee4000802017f */
[----:B---3--:R-:W-:Y:S05]  /*14ef0*/  @!P1 BRA `(.L_x_9302) ;  /* 0x0000000c008c9947 */ /* 0x008fea0003800000 */
.L_x_9338:
[----:B------:R-:W-:Y:S05]  /*14f00*/  @!P0 BRA `(.L_x_9303) ;  /* 0x0000000000048947 */ /* 0x000fea0003800000 */
[----:B------:R-:W-:Y:S01]  /*14f10*/  BPT.TRAP 0x1 ;  /* 0x000000040000795c */ /* 0x000fe20000300000 */
.L_x_9303:
[----:B------:R-:W4:Y:S02]  /*14f20*/  SYNCS.PHASECHK.TRANS64.TRYWAIT P0, [R19+URZ+0x19c80], R4 ;  /* 0x019c8004130075a7 */ /* 0x000f24000800017f */
[----:B----4-:R-:W-:Y:S05]  /*14f30*/  @!P0 BRA `(.L_x_9304) ;  /* 0x0000000c00908947 */ /* 0x010fea0003800000 */
.L_x_9305:
[----:B------:R0:W0:Y:S02]  /*14f40*/  SYNCS.PHASECHK.TRANS64.TRYWAIT P0, [R7+URZ+0x19c80], R0 ;  /* 0x019c8000070075a7 */ /* 0x000024000800017f */
[----:B0-----:R-:W-:Y:S05]  /*14f50*/  @!P0 NANOSLEEP.SYNCS 0x989680 ;  /* 0x009896800000895d */ /* 0x001fea0003900000 */
[----:B------:R-:W0:Y:S02]  /*14f60*/  @!P0 SYNCS.PHASECHK.TRANS64 P0, [R7+URZ+0x19c80], R0 ;  /* 0x019c8000070085a7 */ /* 0x000e24000800007f */
[----:B0-----:R-:W-:Y:S05]  /*14f70*/  @!P0 BRA `(.L_x_9305) ;  /* 0xfffffffc00f08947 */ /* 0x001fea000383ffff */
.L_x_9294:
[----:B------:R-:W-:Y:S05]  /*14f80*/  BSYNC B0 ;  /* 0x0000000000007941 */ /* 0x000fea0003800000 */
.L_x_9293:
[----:B------:R-:W-:Y:S05]  /*14f90*/  EXIT ;  /* 0x000000000000794d */ /* 0x000fea0003800000 */
.L_x_9135:
[----:B0-----:R-:W-:-:S04]  /*14fa0*/  IMAD.U32 R3, RZ, RZ, UR45 ;  /* 0x0000002dff037e24 */ /* 0x001fc8000f8e00ff */
[----:B------:R0:W1:Y:S03]  /*14fb0*/  SYNCS.PHASECHK.TRANS64.TRYWAIT P1, [R3+URZ+0x19c00], R6 ;  /* 0x019c0006030075a7 */ /* 0x000066000802017f */
[----:B-1----:R-:W-:Y:S05]  /*14fc0*/  @!P1 NANOSLEEP.SYNCS 0x989680 ;  /* 0x009896800000995d */ /* 0x002fea0003900000 */
[----:B------:R-:W1:Y:S02]  /*14fd0*/  @!P1 SYNCS.PHASECHK.TRANS64 P1, [R3+URZ+0x19c00], R6 ;  /* 0x019c0006030095a7 */ /* 0x000e64000802007f */
[----:B-1----:R-:W-:Y:S05]  /*14fe0*/  @!P1 BRA `(.L_x_9135) ;  /* 0xfffffffc00ec9947 */ /* 0x002fea000383ffff */
[----:B------:R-:W-:Y:S05]  /*14ff0*/  BRA `(.L_x_9306) ;  /* 0xfffffecc00147947 */ /* 0x000fea000383ffff */
.L_x_9139:
[----:B-1----:R1:W2:Y:S02]  /*15000*/  SYNCS.PHASECHK.TRANS64.TRYWAIT P2, [R90+URZ+0x19c30], R3 ;  /* 0x019c30035a0075a7 */ /* 0x0022a4000804017f */
[----:B--2---:R-:W-:Y:S05]  /*15010*/  @!P2 NANOSLEEP.SYNCS 0x989680 ;  /* 0x009896800000a95d */ /* 0x004fea0003900000 */
[----:B------:R-:W2:Y:S02]  /*15020*/  @!P2 SYNCS.PHASECHK.TRANS64 P2, [R90+URZ+0x19c30], R3 ;  /* 0x019c30035a00a5a7 */ /* 0x000ea4000804007f */
[----:B--2---:R-:W-:Y:S05]  /*15030*/  @!P2 BRA `(.L_x_9139) ;  /* 0xfffffffc00f0a947 */ /* 0x004fea000383ffff */
[----:B------:R-:W-:Y:S05]  /*15040*/  BRA `(.L_x_9138) ;  /* 0xfffffecc00387947 */ /* 0x000fea000383ffff */
.L_x_9155:
[----:B-1----:R-:W-:-:S04]  /*15050*/  IMAD.U32 R8, RZ, RZ, UR6 ;  /* 0x00000006ff087e24 */ /* 0x002fc8000f8e00ff */
[----:B------:R1:W2:Y:S03]  /*15060*/  SYNCS.PHASECHK.TRANS64.TRYWAIT P2, [R8+URZ+0x19c30], R7 ;  /* 0x019c3007080075a7 */ /* 0x0002a6000804017f */
[----:B--2---:R-:W-:Y:S05]  /*15070*/  @!P2 NANOSLEEP.SYNCS 0x989680 ;  /* 0x009896800000a95d */ /* 0x004fea0003900000 */
[----:B------:R-:W2:Y:S02]  /*15080*/  @!P2 SYNCS.PHASECHK.TRANS64 P2, [R8+URZ+0x19c30], R7 ;  /* 0x019c30070800a5a7 */ /* 0x000ea4000804007f */
[----:B--2---:R-:W-:Y:S05]  /*15090*/  @!P2 BRA `(.L_x_9155) ;  /* 0xfffffffc00eca947 */ /* 0x004fea000383ffff */
[----:B------:R-:W-:Y:S05]  /*150a0*/  BRA `(.L_x_9154) ;  /* 0xffffff0400a47947 */ /* 0x000fea000383ffff */
.L_x_9159:
[----:B-1----:R-:W-:-:S04]  /*150b0*/  IMAD.U32 R8, RZ, RZ, UR11 ;  /* 0x0000000bff087e24 */ /* 0x002fc8000f8e00ff */
[----:B------:R1:W2:Y:S03]  /*150c0*/  SYNCS.PHASECHK.TRANS64.TRYWAIT P2, [R8+URZ+0x19c50], R7 ;  /* 0x019c5007080075a7 */ /* 0x0002a6000804017f */
[----:B--2---:R-:W-:Y:S05]  /*150d0*/  @!P2 NANOSLEEP.SYNCS 0x989680 ;  /* 0x009896800000a95d */ /* 0x004fea0003900000 */
[----:B------:R-:W2:Y:S02]  /*150e0*/  @!P2 SYNCS.PHASECHK.TRANS64 P2, [R8+URZ+0x19c50], R7 ;  /* 0x019c50070800a5a7 */ /* 0x000ea4000804007f */
[----:B--2---:R-:W-:Y:S05]  /*150f0*/  @!P2 BRA `(.L_x_9159) ;  /* 0xfffffffc00eca947 */ /* 0x004fea000383ffff */
[----:B------:R-:W-:Y:S05]  /*15100*/  BRA `(.L_x_9158) ;  /* 0xffffff0400f47947 */ /* 0x000fea000383ffff */
.L_x_9177:
[----:B-1----:R-:W-:-:S04]  /*15110*/  IMAD.U32 R6, RZ, RZ, UR6 ;  /* 0x00000006ff067e24 */ /* 0x002fc8000f8e00ff */
[----:B------:R1:W2:Y:S03]  /*15120*/  SYNCS.PHASECHK.TRANS64.TRYWAIT P2, [R6+URZ+0x19c30], R5 ;  /* 0x019c3005060075a7 */ /* 0x0002a6000804017f */
[----:B--2---:R-:W-:Y:S05]  /*15130*/  @!P2 NANOSLEEP.SYNCS 0x989680 ;  /* 0x009896800000a95d */ /* 0x004fea0003900000 */
[----:B------:R-:W2:Y:S02]  /*15140*/  @!P2 SYNCS.PHASECHK.TRANS64 P2, [R6+URZ+0x19c30], R5 ;  /* 0x019c30050600a5a7 */ /* 0x000ea4000804007f */
[----:B--2---:R-:W-:Y:S05]  /*15150*/  @!P2 BRA `(.L_x_9177) ;  /* 0xfffffffc00eca947 */ /* 0x004fea000383ffff */
[----:B------:R-:W-:Y:S05]  /*15160*/  BRA `(.L_x_9176) ;  /* 0xffffff3c00487947 */ /* 0x000fea000383ffff */
.L_x_9181:
[----:B-1----:R-:W-:-:S04]  /*15170*/  IMAD.U32 R6, RZ, RZ, UR14 ;  /* 0x0000000eff067e24 */ /* 0x002fc8000f8e00ff */
[----:B------:R1:W2:Y:S03]  /*15180*/  SYNCS.PHASECHK.TRANS64.TRYWAIT P2, [R6+URZ+0x19c50], R5 ;  /* 0x019c5005060075a7 */ /* 0x0002a6000804017f */
[----:B--2---:R-:W-:Y:S05]  /*15190*/  @!P2 NANOSLEEP.SYNCS 0x989680 ;  /* 0x009896800000a95d */ /* 0x004fea0003900000 */
[----:B------:R-:W2:Y:S02]  /*151a0*/  @!P2 SYNCS.PHASECHK.TRANS64 P2, [R6+URZ+0x19c50], R5 ;  /* 0x019c50050600a5a7 */ /* 0x000ea4000804007f */
[----:B--2---:R-:W-:Y:S05]  /*151b0*/  @!P2 BRA `(.L_x_9181) ;  /* 0xfffffffc00eca947 */ /* 0x004fea000383ffff */
[----:B------:R-:W-:Y:S05]  /*151c0*/  BRA `(.L_x_9180) ;  /* 0xffffff3c00987947 */ /* 0x000fea000383ffff */
.L_x_9188:
[----:B-1----:R-:W-:-:S04]  /*151d0*/  IMAD.U32 R6, RZ, RZ, UR24 ;  /* 0x00000018ff067e24 */ /* 0x002fc8000f8e00ff */
[----:B------:R1:W2:Y:S03]  /*151e0*/  SYNCS.PHASECHK.TRANS64.TRYWAIT P2, [R6+URZ+0x19c30], R5 ;  /* 0x019c3005060075a7 */ /* 0x0002a6000804017f */
[----:B--2---:R-:W-:Y:S05]  /*151f0*/  @!P2 NANOSLEEP.SYNCS 0x989680 ;  /* 0x009896800000a95d */ /* 0x004fea0003900000 */
[----:B------:R-:W2:Y:S02]  /*15200*/  @!P2 SYNCS.PHASECHK.TRANS64 P2, [R6+URZ+0x19c30], R5 ;  /* 0x019c30050600a5a7 */ /* 0x000ea4000804007f */
[----:B--2---:R-:W-:Y:S05]  /*15210*/  @!P2 BRA `(.L_x_9188) ;  /* 0xfffffffc00eca947 */ /* 0x004fea000383ffff */
[----:B------:R-:W-:Y:S05]  /*15220*/  BRA `(.L_x_9187) ;  /* 0xffffff6000207947 */ /* 0x000fea000383ffff */
.L_x_9192:
[----:B-1----:R-:W-:-:S04]  /*15230*/  IMAD.U32 R6, RZ, RZ, UR11 ;  /* 0x0000000bff067e24 */ /* 0x002fc8000f8e00ff */
[----:B------:R1:W2:Y:S03]  /*15240*/  SYNCS.PHASECHK.TRANS64.TRYWAIT P2, [R6+URZ+0x19c50], R5 ;  /* 0x019c5005060075a7 */ /* 0x0002a6000804017f */
[----:B--2---:R-:W-:Y:S05]  /*15250*/  @!P2 NANOSLEEP.SYNCS 0x989680 ;  /* 0x009896800000a95d */ /* 0x004fea0003900000 */
[----:B------:R-:W2:Y:S02]  /*15260*/  @!P2 SYNCS.PHASECHK.TRANS64 P2, [R6+URZ+0x19c50], R5 ;  /* 0x019c50050600a5a7 */ /* 0x000ea4000804007f */
[----:B--2---:R-:W-:Y:S05]  /*15270*/  @!P2 BRA `(.L_x_9192) ;  /* 0xfffffffc00eca947 */ /* 0x004fea000383ffff */
[----:B------:R-:W-:Y:S05]  /*15280*/  BRA `(.L_x_9191) ;  /* 0xffffff6000707947 */ /* 0x000fea000383ffff */
.L_x_9206:
[----:B-1----:R-:W-:-:S04]  /*15290*/  IMAD.U32 R7, RZ, RZ, UR11 ;  /* 0x0000000bff077e24 */ /* 0x002fc8000f8e00ff */
[----:B------:R1:W2:Y:S03]  /*152a0*/  SYNCS.PHASECHK.TRANS64.TRYWAIT P1, [R7+URZ+0x19c50], R0 ;  /* 0x019c5000070075a7 */ /* 0x0002a6000802017f */
[----:B--2---:R-:W-:Y:S05]  /*152b0*/  @!P1 NANOSLEEP.SYNCS 0x989680 ;  /* 0x009896800000995d */ /* 0x004fea0003900000 */
[----:B------:R-:W2:Y:S02]  /*152c0*/  @!P1 SYNCS.PHASECHK.TRANS64 P1, [R7+URZ+0x19c50], R0 ;  /* 0x019c5000070095a7 */ /* 0x000ea4000802007f */
[----:B--2---:R-:W-:Y:S05]  /*152d0*/  @!P1 BRA `(.L_x_9206) ;  /* 0xfffffffc00ec9947 */ /* 0x004fea000383ffff */
[----:B------:R-:W-:Y:S05]  /*152e0*/  BRA `(.L_x_9205) ;  /* 0xffffff9000e07947 */ /* 0x000fea000383ffff */
.L_x_9238:
[----:B------:R-:W-:Y:S02]  /*152f0*/  IMAD.MOV.U32 R13, RZ, RZ, R20 ;  /* 0x000000ffff0d7224 */ /* 0x000fe400078e0014 */
[----:B------:R-:W-:Y:S02]  /*15300*/  IMAD.MOV.U32 R12, RZ, RZ, RZ ;  /* 0x000000ffff0c7224 */ /* 0x000fe400078e00ff */
[----:B------:R-:W-:Y:S02]  /*15310*/  IMAD.MOV.U32 R11, RZ, RZ, 0x1f ;  /* 0x0000001fff0b7424 */ /* 0x000fe400078e00ff */
[----:B------:R-:W-:-:S07]  /*15320*/  IMAD.MOV.U32 R15, RZ, RZ, -0x1 ;  /* 0xffffffffff0f7424 */ /* 0x000fce00078e00ff */
[----:B------:R-:W-:Y:S05]  /*15330*/  WARPSYNC.COLLECTIVE R15, `(.L_x_9307) ;  /* 0x000000000f087348 */ /* 0x000fea0003c00000 */
[----:B------:R0:W1:Y:S02]  /*15340*/  SHFL.IDX P6, R14, R13, R12, R11 ;  /* 0x0000000c0d0e7389 */ /* 0x00006400000c000b */
[----:B01----:R-:W-:Y:S01]  /*15350*/  ENDCOLLECTIVE ;  /* 0x000000000000791b */ /* 0x003fe20003800000 */
.L_x_9307:
[----:B------:R-:W-:Y:S05]  /*15360*/  BRA `(.L_x_9308) ;  /* 0xffffffcc00447947 */ /* 0x000fea000383ffff */
.L_x_9240:
[----:B------:R-:W-:Y:S01]  /*15370*/  BSSY B0, `(.L_x_9309) ;  /* 0x0000006000007945 */ /* 0x000fe20003800000 */
[----:B------:R-:W-:-:S07]  /*15380*/  IMAD.MOV.U32 R15, RZ, RZ, -0x1 ;  /* 0xffffffffff0f7424 */ /* 0x000fce00078e00ff */
[----:B0-----:R-:W-:Y:S05]  /*15390*/  WARPSYNC.COLLECTIVE R15, `(.L_x_9310) ;  /* 0x000000000f0c7348 */ /* 0x001fea0003c00000 */
[----:B------:R-:W-:Y:S02]  /*153a0*/  ELECT P6, UR62, PT ;  /* 0x00000000003e782f */ /* 0x000fe400038c0000 */
[----:B------:R-:W-:Y:S01]  /*153b0*/  MOV R14, UR62 ;  /* 0x0000003e000e7c02 */ /* 0x000fe20008000f00 */
[----:B0-----:R-:W-:Y:S10]  /*153c0*/  ENDCOLLECTIVE ;  /* 0x000000000000791b */ /* 0x001ff40003800000 */
.L_x_9310:
[----:B------:R-:W-:Y:S05]  /*153d0*/  BSYNC B0 ;  /* 0x0000000000007941 */ /* 0x000fea0003800000 */
.L_x_9309:
[----:B------:R-:W-:Y:S05]  /*153e0*/  BRA `(.L_x_9311) ;  /* 0xffffffcc004c7947 */ /* 0x000fea000383ffff */
.L_x_9242:
[----:B-1----:R1:W2:Y:S02]  /*153f0*/  SYNCS.PHASECHK.TRANS64.TRYWAIT P1, [R3+URZ+0x19c80], R2 ;  /* 0x019c8002030075a7 */ /* 0x0022a4000802017f */
[----:B--2---:R-:W-:Y:S05]  /*15400*/  @!P1 NANOSLEEP.SYNCS 0x989680 ;  /* 0x009896800000995d */ /* 0x004fea0003900000 */
[----:B------:R-:W2:Y:S02]  /*15410*/  @!P1 SYNCS.PHASECHK.TRANS64 P1, [R3+URZ+0x19c80], R2 ;  /* 0x019c8002030095a7 */ /* 0x000ea4000802007f */
[----:B--2---:R-:W-:Y:S05]  /*15420*/  @!P1 BRA `(.L_x_9242) ;  /* 0xfffffffc00f09947 */ /* 0x004fea000383ffff */
[----:B------:R-:W-:Y:S05]  /*15430*/  BRA `(.L_x_9312) ;  /* 0xffffffcc00a47947 */ /* 0x000fea000383ffff */
.L_x_9244:
[----:B--2---:R2:W3:Y:S02]  /*15440*/  SYNCS.PHASECHK.TRANS64.TRYWAIT P1, [R3+URZ+0x19c40], R2 ;  /* 0x019c4002030075a7 */ /* 0x0044e4000802017f */
[----:B---3--:R-:W-:Y:S05]  /*15450*/  @!P1 NANOSLEEP.SYNCS 0x989680 ;  /* 0x009896800000995d */ /* 0x008fea0003900000 */
[----:B------:R-:W3:Y:S02]  /*15460*/  @!P1 SYNCS.PHASECHK.TRANS64 P1, [R3+URZ+0x19c40], R2 ;  /* 0x019c4002030095a7 */ /* 0x000ee4000802007f */
[----:B---3--:R-:W-:Y:S05]  /*15470*/  @!P1 BRA `(.L_x_9244) ;  /* 0xfffffffc00f09947 */ /* 0x008fea000383ffff */
[----:B------:R-:W-:Y:S05]  /*15480*/  BRA `(.L_x_9313) ;  /* 0xffffffd000287947 */ /* 0x000fea000383ffff */
.L_x_9248:
        /* <DEDUP_REMOVED lines=8> */
.L_x_9314:
[----:B------:R-:W-:Y:S02]  /*15510*/  IMAD.MOV.U32 R13, RZ, RZ, R0 ;  /* 0x000000ffff0d7224 */ /* 0x000fe400078e0000 */
[----:B------:R-:W-:-:S07]  /*15520*/  IMAD.MOV.U32 R2, RZ, RZ, R14 ;  /* 0x000000ffff027224 */ /* 0x000fce00078e000e */
[----:B------:R-:W-:Y:S05]  /*15530*/  WARPSYNC.COLLECTIVE R15, `(.L_x_9315) ;  /* 0x000000000f087348 */ /* 0x000fea0003c00000 */
[----:B------:R0:W1:Y:S02]  /*15540*/  SHFL.IDX P6, R14, R13, R12, R11 ;  /* 0x0000000c0d0e7389 */ /* 0x00006400000c000b */
[----:B01----:R-:W-:Y:S01]  /*15550*/  ENDCOLLECTIVE ;  /* 0x000000000000791b */ /* 0x003fe20003800000 */
.L_x_9315:
        /* <DEDUP_REMOVED lines=9> */
.L_x_9316:
        /* <DEDUP_REMOVED lines=10> */
.L_x_9317:
        /* <DEDUP_REMOVED lines=13> */
.L_x_9318:
[----:B------:R-:W-:-:S13]  /*15760*/  ISETP.GE.AND P4, PT, R2, R5, PT ;  /* 0x000000050200720c */ /* 0x000fda0003f86270 */
[----:B------:R-:W-:Y:S01]  /*15770*/  @!P4 IADD3 R0, P3, R20, R0, RZ ;  /* 0x000000001400c210 */ /* 0x000fe20007f7e0ff */
[----:B------:R-:W-:-:S04]  /*15780*/  IMAD.MOV.U32 R13, RZ, RZ, R8 ;  /* 0x000000ffff0d7224 */ /* 0x000fc800078e0008 */
[----:B------:R-:W-:-:S04]  /*15790*/  @!P4 IMAD.X R2, RZ, RZ, R4, P3 ;  /* 0x000000ffff02c224 */ /* 0x000fc800018e0604 */
[----:B------:R-:W-:Y:S02]  /*157a0*/  @!P4 IMAD.MOV.U32 R3, RZ, RZ, R2 ;  /* 0x000000ffff03c224 */ /* 0x000fe400078e0002 */
[----:B------:R-:W-:Y:S02]  /*157b0*/  @!P4 IMAD.MOV.U32 R2, RZ, RZ, R0 ;  /* 0x000000ffff02c224 */ /* 0x000fe400078e0000 */
[----:B------:R-:W-:-:S07]  /*157c0*/  IMAD.MOV.U32 R7, RZ, RZ, R14 ;  /* 0x000000ffff077224 */ /* 0x000fce00078e000e */
[----:B------:R-:W-:Y:S05]  /*157d0*/  WARPSYNC.COLLECTIVE R15, `(.L_x_9319) ;  /* 0x000000000f087348 */ /* 0x000fea0003c00000 */
[----:B------:R0:W1:Y:S02]  /*157e0*/  SHFL.IDX P6, R14, R13, R12, R11 ;  /* 0x0000000c0d0e7389 */ /* 0x00006400000c000b */
[----:B01----:R-:W-:Y:S01]  /*157f0*/  ENDCOLLECTIVE ;  /* 0x000000000000791b */ /* 0x003fe20003800000 */
.L_x_9319:
[----:B------:R-:W-:Y:S01]  /*15800*/  @!PT LDS RZ, [RZ] ;  /* 0x00000000fffff984 */ /* 0x000fe20000000800 */
[----:B------:R-:W-:Y:S01]  /*15810*/  @!PT LDS RZ, [RZ] ;  /* 0x00000000fffff984 */ /* 0x000fe20000000800 */
[----:B------:R-:W-:Y:S01]  /*15820*/  @!PT LDS RZ, [RZ] ;  /* 0x00000000fffff984 */ /* 0x000fe20000000800 */
[----:B------:R0:W-:Y:S04]  /*15830*/  @!P4 LDGSTS.E.BYPASS.LTC128B.128 [R10+0xf800], desc[UR46][R2.64], !P0 ;  /* 0x0f800000020acfae */ /* 0x0001e8000c101d6e */
[----:B------:R0:W-:Y:S04]  /*15840*/  @!P4 LDGSTS.E.BYPASS.LTC128B.128 [R10+0x11000], desc[UR46][R2.64+0x20], !P1 ;  /* 0x11000020020acfae */ /* 0x0001e8000c901d6e */
[----:B------:R0:W-:Y:S01]  /*15850*/  @!P4 LDGSTS.E.BYPASS.LTC128B.128 [R10+0x12800], desc[UR46][R2.64+0x40], !P2 ;  /* 0x12800040020acfae */ /* 0x0001e2000d101d6e */
[----:B------:R-:W-:Y:S05]  /*15860*/  BRA `(.L_x_9320) ;  /* 0xffffffd400dc7947 */ /* 0x000fea000383ffff */
.L_x_9253:
[----:B0-----:R0:W1:Y:S02]  /*15870*/  SYNCS.PHASECHK.TRANS64.TRYWAIT P0, [R16+URZ+0x19c20], R3 ;  /* 0x019c2003100075a7 */ /* 0x001064000800017f */
[----:B-1----:R-:W-:Y:S05]  /*15880*/  @!P0 NANOSLEEP.SYNCS 0x989680 ;  /* 0x009896800000895d */ /* 0x002fea0003900000 */
[----:B------:R-:W1:Y:S02]  /*15890*/  @!P0 SYNCS.PHASECHK.TRANS64 P0, [R16+URZ+0x19c20], R3 ;  /* 0x019c2003100085a7 */ /* 0x000e64000800007f */
[----:B-1----:R-:W-:Y:S05]  /*158a0*/  @!P0 BRA `(.L_x_9253) ;  /* 0xfffffffc00f08947 */ /* 0x002fea000383ffff */
[----:B------:R-:W-:Y:S05]  /*158b0*/  BRA `(.L_x_9321) ;  /* 0xffffffd8004c7947 */ /* 0x000fea000383ffff */
.L_x_9259:
[----:B0-----:R0:W1:Y:S02]  /*158c0*/  SYNCS.PHASECHK.TRANS64.TRYWAIT P0, [R6+URZ+0x19c80], R4 ;  /* 0x019c8004060075a7 */ /* 0x001064000800017f */
[----:B-1----:R-:W-:Y:S05]  /*158d0*/  @!P0 NANOSLEEP.SYNCS 0x989680 ;  /* 0x009896800000895d */ /* 0x002fea0003900000 */
[----:B------:R-:W1:Y:S02]  /*158e0*/  @!P0 SYNCS.PHASECHK.TRANS64 P0, [R6+URZ+0x19c80], R4 ;  /* 0x019c8004060085a7 */ /* 0x000e64000800007f */
[----:B-1----:R-:W-:Y:S05]  /*158f0*/  @!P0 BRA `(.L_x_9259) ;  /* 0xfffffffc00f08947 */ /* 0x002fea000383ffff */
[----:B------:R-:W-:Y:S05]  /*15900*/  BRA `(.L_x_9322) ;  /* 0xffffffd800f07947 */ /* 0x000fea000383ffff */
.L_x_9266:
[----:B-1----:R1:W2:Y:S02]  /*15910*/  SYNCS.PHASECHK.TRANS64.TRYWAIT P0, [R6+URZ+0x19c40], R4 ;  /* 0x019c4004060075a7 */ /* 0x0022a4000800017f */
[----:B--2---:R-:W-:Y:S05]  /*15920*/  @!P0 NANOSLEEP.SYNCS 0x989680 ;  /* 0x009896800000895d */ /* 0x004fea0003900000 */
[----:B------:R-:W2:Y:S02]  /*15930*/  @!P0 SYNCS.PHASECHK.TRANS64 P0, [R6+URZ+0x19c40], R4 ;  /* 0x019c4004060085a7 */ /* 0x000ea4000800007f */
[----:B--2---:R-:W-:Y:S05]  /*15940*/  @!P0 BRA `(.L_x_9266) ;  /* 0xfffffffc00f08947 */ /* 0x004fea000383ffff */
[----:B------:R-:W-:Y:S05]  /*15950*/  BRA `(.L_x_9323) ;  /* 0xffffffdc00e87947 */ /* 0x000fea000383ffff */
.L_x_9274:
[----:B0-----:R0:W1:Y:S02]  /*15960*/  SYNCS.PHASECHK.TRANS64.TRYWAIT P1, [R3+URZ+0x19c70], R4 ;  /* 0x019c7004030075a7 */ /* 0x001064000802017f */
[----:B-1----:R-:W-:Y:S05]  /*15970*/  @!P1 NANOSLEEP.SYNCS 0x989680 ;  /* 0x009896800000995d */ /* 0x002fea0003900000 */
[----:B------:R-:W1:Y:S02]  /*15980*/  @!P1 SYNCS.PHASECHK.TRANS64 P1, [R3+URZ+0x19c70], R4 ;  /* 0x019c7004030095a7 */ /* 0x000e64000802007f */
[----:B-1----:R-:W-:Y:S05]  /*15990*/  @!P1 BRA `(.L_x_9274) ;  /* 0xfffffffc00f09947 */ /* 0x002fea000383ffff */
[----:B------:R-:W-:Y:S05]  /*159a0*/  BRA `(.L_x_9324) ;  /* 0xffffffe000fc7947 */ /* 0x000fea000383ffff */
.L_x_9276:
[----:B0-----:R0:W1:Y:S02]  /*159b0*/  SYNCS.PHASECHK.TRANS64.TRYWAIT P1, [R3+URZ+0x19c60], R4 ;  /* 0x019c6004030075a7 */ /* 0x001064000802017f */
[----:B-1----:R-:W-:Y:S05]  /*159c0*/  @!P1 NANOSLEEP.SYNCS 0x989680 ;  /* 0x009896800000995d */ /* 0x002fea0003900000 */
[----:B------:R-:W1:Y:S02]  /*159d0*/  @!P1 SYNCS.PHASECHK.TRANS64 P1, [R3+URZ+0x19c60], R4 ;  /* 0x019c6004030095a7 */ /* 0x000e64000802007f */
[----:B-1----:R-:W-:Y:S05]  /*159e0*/  @!P1 BRA `(.L_x_9276) ;  /* 0xfffffffc00f09947 */ /* 0x002fea000383ffff */
[----:B------:R-:W-:Y:S05]  /*159f0*/  BRA `(.L_x_9325) ;  /* 0xffffffe400047947 */ /* 0x000fea000383ffff */
.L_x_9283:
[----:B0-----:R0:W1:Y:S02]  /*15a00*/  SYNCS.PHASECHK.TRANS64.TRYWAIT P1, [R0+URZ+0x19c70], R3 ;  /* 0x019c7003000075a7 */ /* 0x001064000802017f */
[----:B-1----:R-:W-:Y:S05]  /*15a10*/  @!P1 NANOSLEEP.SYNCS 0x989680 ;  /* 0x009896800000995d */ /* 0x002fea0003900000 */
[----:B------:R-:W1:Y:S02]  /*15a20*/  @!P1 SYNCS.PHASECHK.TRANS64 P1, [R0+URZ+0x19c70], R3 ;  /* 0x019c7003000095a7 */ /* 0x000e64000802007f */
[----:B-1----:R-:W-:Y:S05]  /*15a30*/  @!P1 BRA `(.L_x_9283) ;  /* 0xfffffffc00f09947 */ /* 0x002fea000383ffff */
[----:B------:R-:W-:Y:S05]  /*15a40*/  BRA `(.L_x_9326) ;  /* 0xffffffe800a47947 */ /* 0x000fea000383ffff */
.L_x_9285:
[----:B0-----:R0:W1:Y:S02]  /*15a50*/  SYNCS.PHASECHK.TRANS64.TRYWAIT P1, [R0+URZ+0x19c60], R3 ;  /* 0x019c6003000075a7 */ /* 0x001064000802017f */
[----:B-1----:R-:W-:Y:S05]  /*15a60*/  @!P1 NANOSLEEP.SYNCS 0x989680 ;  /* 0x009896800000995d */ /* 0x002fea0003900000 */
[----:B------:R-:W1:Y:S02]  /*15a70*/  @!P1 SYNCS.PHASECHK.TRANS64 P1, [R0+URZ+0x19c60], R3 ;  /* 0x019c6003000095a7 */ /* 0x000e64000802007f */
[----:B-1----:R-:W-:Y:S05]  /*15a80*/  @!P1 BRA `(.L_x_9285) ;  /* 0xfffffffc00f09947 */ /* 0x002fea000383ffff */
[----:B------:R-:W-:Y:S05]  /*15a90*/  BRA `(.L_x_9327) ;  /* 0xffffffe800a87947 */ /* 0x000fea000383ffff */
.L_x_9291:
[----:B-1----:R1:W2:Y:S02]  /*15aa0*/  SYNCS.PHASECHK.TRANS64.TRYWAIT P0, [R6+URZ+0x19c20], R0 ;  /* 0x019c2000060075a7 */ /* 0x0022a4000800017f */
[----:B--2---:R-:W-:Y:S05]  /*15ab0*/  @!P0 NANOSLEEP.SYNCS 0x989680 ;  /* 0x009896800000895d */ /* 0x004fea0003900000 */
[----:B------:R-:W2:Y:S02]  /*15ac0*/  @!P0 SYNCS.PHASECHK.TRANS64 P0, [R6+URZ+0x19c20], R0 ;  /* 0x019c2000060085a7 */ /* 0x000ea4000800007f */
[----:B--2---:R-:W-:Y:S05]  /*15ad0*/  @!P0 BRA `(.L_x_9291) ;  /* 0xfffffffc00f08947 */ /* 0x004fea000383ffff */
[----:B------:R-:W-:Y:S05]  /*15ae0*/  BRA `(.L_x_9328) ;  /* 0xfffffff000587947 */ /* 0x000fea000383ffff */
.L_x_9292:
[----:B------:R-:W2:Y:S01]  /*15af0*/  S2R R2, SR_TID.X ;  /* 0x0000000000027919 */ /* 0x000ea20000002100 */
[----:B------:R-:W-:Y:S01]  /*15b00*/  BSSY B0, `(.L_x_9329) ;  /* 0x000000a000007945 */ /* 0x000fe20003800000 */
[----:B------:R-:W-:Y:S02]  /*15b10*/  IMAD.MOV.U32 R12, RZ, RZ, RZ ;  /* 0x000000ffff0c7224 */ /* 0x000fe400078e00ff */
[----:B0-----:R-:W-:Y:S02]  /*15b20*/  IMAD.MOV.U32 R11, RZ, RZ, 0x1f ;  /* 0x0000001fff0b7424 */ /* 0x001fe400078e00ff */
[----:B------:R-:W-:Y:S01]  /*15b30*/  IMAD.MOV.U32 R15, RZ, RZ, -0x1 ;  /* 0xffffffffff0f7424 */ /* 0x000fe200078e00ff */
[----:B--2---:R-:W-:-:S04]  /*15b40*/  SHF.R.U32.HI R2, RZ, 0x5, R2 ;  /* 0x00000005ff027819 */ /* 0x004fc80000011602 */
[----:B------:R-:W-:-:S05]  /*15b50*/  LOP3.LUT R2, R2, 0x3, RZ, 0xc0, !PT ;  /* 0x0000000302027812 */ /* 0x000fca00078ec0ff */
[----:B------:R-:W-:-:S07]  /*15b60*/  IMAD.MOV.U32 R13, RZ, RZ, R2 ;  /* 0x000000ffff0d7224 */ /* 0x000fce00078e0002 */
[----:B-1----:R-:W-:Y:S05]  /*15b70*/  WARPSYNC.COLLECTIVE R15, `(.L_x_9330) ;  /* 0x000000000f087348 */ /* 0x002fea0003c00000 */
[----:B------:R0:W2:Y:S02]  /*15b80*/  SHFL.IDX P6, R14, R13, R12, R11 ;  /* 0x0000000c0d0e7389 */ /* 0x0000a400000c000b */
[----:B012---:R-:W-:Y:S01]  /*15b90*/  ENDCOLLECTIVE ;  /* 0x000000000000791b */ /* 0x007fe20003800000 */
.L_x_9330:
[----:B------:R-:W-:Y:S05]  /*15ba0*/  BSYNC B0 ;  /* 0x0000000000007941 */ /* 0x000fea0003800000 */
.L_x_9329:
[----:B------:R-:W-:Y:S05]  /*15bb0*/  BRA `(.L_x_9331) ;  /* 0xfffffff000407947 */ /* 0x000fea000383ffff */
.L_x_9295:
[----:B------:R-:W-:Y:S01]  /*15bc0*/  BSSY B1, `(.L_x_9332) ;  /* 0x0000006000017945 */ /* 0x000fe20003800000 */
[----:B------:R-:W-:-:S07]  /*15bd0*/  IMAD.MOV.U32 R15, RZ, RZ, -0x1 ;  /* 0xffffffffff0f7424 */ /* 0x000fce00078e00ff */
[----:B01----:R-:W-:Y:S05]  /*15be0*/  WARPSYNC.COLLECTIVE R15, `(.L_x_9333) ;  /* 0x000000000f0c7348 */ /* 0x003fea0003c00000 */
[----:B------:R-:W-:Y:S02]  /*15bf0*/  ELECT P6, UR62, PT ;  /* 0x00000000003e782f */ /* 0x000fe400038c0000 */
[----:B------:R-:W-:Y:S01]  /*15c00*/  MOV R14, UR62 ;  /* 0x0000003e000e7c02 */ /* 0x000fe20008000f00 */
[----:B01----:R-:W-:Y:S10]  /*15c10*/  ENDCOLLECTIVE ;  /* 0x000000000000791b */ /* 0x003ff40003800000 */
.L_x_9333:
[----:B------:R-:W-:Y:S05]  /*15c20*/  BSYNC B1 ;  /* 0x0000000000017941 */ /* 0x000fea0003800000 */
.L_x_9332:
[----:B------:R-:W-:Y:S05]  /*15c30*/  BRA `(.L_x_9334) ;  /* 0xfffffff000387947 */ /* 0x000fea000383ffff */
.L_x_9297:
[----:B0-----:R0:W1:Y:S02]  /*15c40*/  SYNCS.PHASECHK.TRANS64.TRYWAIT P1, [R5+URZ], R4 ;  /* 0x00000004050075a7 */ /* 0x001064000802017f */
[----:B-1----:R-:W-:Y:S05]  /*15c50*/  @!P1 NANOSLEEP.SYNCS 0x989680 ;  /* 0x009896800000995d */ /* 0x002fea0003900000 */
[----:B------:R-:W1:Y:S02]  /*15c60*/  @!P1 SYNCS.PHASECHK.TRANS64 P1, [R5+URZ], R4 ;  /* 0x00000004050095a7 */ /* 0x000e64000802007f */
[----:B-1----:R-:W-:Y:S05]  /*15c70*/  @!P1 BRA `(.L_x_9297) ;  /* 0xfffffffc00f09947 */ /* 0x002fea000383ffff */
[----:B------:R-:W-:Y:S05]  /*15c80*/  BRA `(.L_x_9335) ;  /* 0xfffffff0006c7947 */ /* 0x000fea000383ffff */
.L_x_9298:
[----:B-1----:R1:W2:Y:S02]  /*15c90*/  SYNCS.PHASECHK.TRANS64.TRYWAIT P1, [R9+URZ], R0 ;  /* 0x00000000090075a7 */ /* 0x0022a4000802017f */
[----:B--2---:R-:W-:Y:S05]  /*15ca0*/  @!P1 NANOSLEEP.SYNCS 0x989680 ;  /* 0x009896800000995d */ /* 0x004fea0003900000 */
[----:B------:R-:W2:Y:S02]  /*15cb0*/  @!P1 SYNCS.PHASECHK.TRANS64 P1, [R9+URZ], R0 ;  /* 0x00000000090095a7 */ /* 0x000ea4000802007f */
[----:B--2---:R-:W-:Y:S05]  /*15cc0*/  @!P1 BRA `(.L_x_9298) ;  /* 0xfffffffc00f09947 */ /* 0x004fea000383ffff */
[----:B------:R-:W-:Y:S05]  /*15cd0*/  BRA `(.L_x_9336) ;  /* 0xfffffff000607947 */ /* 0x000fea000383ffff */
.L_x_9300:
[----:B--2---:R2:W3:Y:S02]  /*15ce0*/  SYNCS.PHASECHK.TRANS64.TRYWAIT P1, [R19+URZ+0x19c60], R4 ;  /* 0x019c6004130075a7 */ /* 0x0044e4000802017f */
[----:B---3--:R-:W-:Y:S05]  /*15cf0*/  @!P1 NANOSLEEP.SYNCS 0x989680 ;  /* 0x009896800000995d */ /* 0x008fea0003900000 */
[----:B------:R-:W3:Y:S02]  /*15d00*/  @!P1 SYNCS.PHASECHK.TRANS64 P1, [R19+URZ+0x19c60], R4 ;  /* 0x019c6004130095a7 */ /* 0x000ee4000802007f */
[----:B---3--:R-:W-:Y:S05]  /*15d10*/  @!P1 BRA `(.L_x_9300) ;  /* 0xfffffffc00f09947 */ /* 0x008fea000383ffff */
[----:B------:R-:W-:Y:S05]  /*15d20*/  BRA `(.L_x_9337) ;  /* 0xfffffff000607947 */ /* 0x000fea000383ffff */
.L_x_9302:
[----:B---3--:R3:W4:Y:S02]  /*15d30*/  SYNCS.PHASECHK.TRANS64.TRYWAIT P1, [R7+URZ+0x19c60], R0 ;  /* 0x019c6000070075a7 */ /* 0x008724000802017f */
[----:B----4-:R-:W-:Y:S05]  /*15d40*/  @!P1 NANOSLEEP.SYNCS 0x989680 ;  /* 0x009896800000995d */ /* 0x010fea0003900000 */
[----:B------:R-:W4:Y:S02]  /*15d50*/  @!P1 SYNCS.PHASECHK.TRANS64 P1, [R7+URZ+0x19c60], R0 ;  /* 0x019c6000070095a7 */ /* 0x000f24000802007f */
[----:B----4-:R-:W-:Y:S05]  /*15d60*/  @!P1 BRA `(.L_x_9302) ;  /* 0xfffffffc00f09947 */ /* 0x010fea000383ffff */
[----:B------:R-:W-:Y:S05]  /*15d70*/  BRA `(.L_x_9338) ;  /* 0xfffffff000607947 */ /* 0x000fea000383ffff */
.L_x_9304:
[----:B----4-:R4:W0:Y:S02]  /*15d80*/  SYNCS.PHASECHK.TRANS64.TRYWAIT P0, [R19+URZ+0x19c80], R4 ;  /* 0x019c8004130075a7 */ /* 0x010824000800017f */
[----:B0-----:R-:W-:Y:S05]  /*15d90*/  @!P0 NANOSLEEP.SYNCS 0x989680 ;  /* 0x009896800000895d */ /* 0x001fea0003900000 */
[----:B------:R-:W0:Y:S02]  /*15da0*/  @!P0 SYNCS.PHASECHK.TRANS64 P0, [R19+URZ+0x19c80], R4 ;  /* 0x019c8004130085a7 */ /* 0x000e24000800007f */
[----:B0-----:R-:W-:Y:S05]  /*15db0*/  @!P0 BRA `(.L_x_9304) ;  /* 0xfffffffc00f08947 */ /* 0x001fea000383ffff */
[----:B------:R-:W-:Y:S05]  /*15dc0*/  BRA `(.L_x_9305) ;  /* 0xfffffff0005c7947 */ /* 0x000fea000383ffff */
.L_x_9339:
        /* <DEDUP_REMOVED lines=11> */
.L_x_12984:


//--------------------- .text._ZN7cutlass13device_kernelIN5flash11enable_sm90INS1_16FlashAttnFwdSm90INS1_25CollectiveMainloopFwdSm90ILi2EN4cute5tupleIJNS5_1CILi1EEES8_S8_EEENS6_IJNS7_ILi192EEENS7_ILi128EEENS7_ILi96EEEEEELi96ENS_12float_e4m3_tEfNS_4arch4Sm90ELb0ELb1ELb1ELb1ELb0ELb0ELb0ELb1ELb1ELb1ELb0ELb0EEENS1_21CollectiveEpilogueFwdINS6_IJSA_SC_SB_EEES9_NS_10bfloat16_tESG_Li384ELb1ELb1ELb0ELb1EEENS1_36VarlenDynamicPersistentTileSchedulerILi192ELi128ELi384ELi128ELb0ELb1ELb1ELb1ELb0ELb1EEEEEEEEEvNT_6ParamsE --------------------------
	.section	.text._ZN7cutlass13device_kernelIN5flash11enable_sm90INS1_16FlashAttnFwdSm90INS1_25CollectiveMainloopFwdSm90ILi2EN4cute5tupleIJNS5_1CILi1EEES8_S8_EEENS6_IJNS7_ILi192EEENS7_ILi128EEENS7_ILi96EEEEEELi96ENS_12float_e4m3_tEfNS_4arch4Sm90ELb0ELb1ELb1ELb1ELb0ELb0ELb0ELb1ELb1ELb1ELb0ELb0EEENS1_21CollectiveEpilogueFwdINS6_IJSA_SC_SB_EEES9_NS_10bfloat16_tESG_Li384ELb1ELb1ELb0ELb1EEENS1_36VarlenDynamicPersistentTileSchedulerILi192ELi128ELi384ELi128ELb0ELb1ELb1ELb1ELb0ELb1EEEEEEEEEvNT_6ParamsE,"ax",@progbits
	.align	128
.text._ZN7cutlass13device_kernelIN5flash11enable_sm90INS1_16FlashAttnFwdSm90INS1_25CollectiveMainloopFwdSm90ILi2EN4cute5tupleIJNS5_1CILi1EEES8_S8_EEENS6_IJNS7_ILi192EEENS7_ILi128EEENS7_ILi96EEEEEELi96ENS_12float_e4m3_tEfNS_4arch4Sm90ELb0ELb1ELb1ELb1ELb0ELb0ELb0ELb1ELb1ELb1ELb0ELb0EEENS1_21CollectiveEpilogueFwdINS6_IJSA_SC_SB_EEES9_NS_10bfloat16_tESG_Li384ELb1ELb1ELb0ELb1EEENS1_36VarlenDynamicPersistentTileSchedulerILi192ELi128ELi384ELi128ELb0ELb1ELb1ELb1ELb0ELb1EEEEEEEEEvNT_6ParamsE:
        .type           _ZN7cutlass13device_kernelIN5flash11enable_sm90INS1_16FlashAttnFwdSm90INS1_25CollectiveMainloopFwdSm90ILi2EN4cute5tupleIJNS5_1CILi1EEES8_S8_EEENS6_IJNS7_ILi192EEENS7_ILi128EEENS7_ILi96EEEEEELi96ENS_12float_e4m3_tEfNS_4arch4Sm90ELb0ELb1ELb1ELb1ELb0ELb0ELb0ELb1ELb1ELb1ELb0ELb0EEENS1_21CollectiveEpilogueFwdINS6_IJSA_SC_SB_EEES9_NS_10bfloat16_tESG_Li384ELb1ELb1ELb0ELb1EEENS1_36VarlenDynamicPersistentTileSchedulerILi192ELi128ELi384ELi128ELb0ELb1ELb1ELb1ELb0ELb1EEEEEEEEEvNT_6ParamsE,@function
        .size           _ZN7cutlass13device_kernelIN5flash11enable_sm90INS1_16FlashAttnFwdSm90INS1_25CollectiveMainloopFwdSm90ILi2EN4cute5tupleIJNS5_1CILi1EEES8_S8_EEENS6_IJNS7_ILi192EEENS7_ILi128EEENS7_ILi96EEEEEELi96ENS_12float_e4m3_tEfNS_4arch4Sm90ELb0ELb1ELb1ELb1ELb0ELb0ELb0ELb1ELb1ELb1ELb0ELb0EEENS1_21CollectiveEpilogueFwdINS6_IJSA_SC_SB_EEES9_NS_10bfloat16_tESG_Li384ELb1ELb1ELb0ELb1EEENS1_36VarlenDynamicPersistentTileSchedulerILi192ELi128ELi384ELi128ELb0ELb1ELb1ELb1ELb0ELb1EEEEEEEEEvNT_6ParamsE,(.L_x_12985 - _ZN7cutlass13device_kernelIN5flash11enable_sm90INS1_16FlashAttnFwdSm90INS1_25CollectiveMainloopFwdSm90ILi2EN4cute5tupleIJNS5_1CILi1EEES8_S8_EEENS6_IJNS7_ILi192EEENS7_ILi128EEENS7_ILi96EEEEEELi96ENS_12float_e4m3_tEfNS_4arch4Sm90ELb0ELb1ELb1ELb1ELb0ELb0ELb0ELb1ELb1ELb1ELb0ELb0EEENS1_21CollectiveEpilogueFwdINS6_IJSA_SC_SB_EEES9_NS_10bfloat16_tESG_Li384ELb1ELb1ELb0ELb1EEENS1_36VarlenDynamicPersistentTileSchedulerILi192ELi128ELi384ELi128ELb0ELb1ELb1ELb1ELb0ELb1EEEEEEEEEvNT_6ParamsE)
        .other          _ZN7cutlass13device_kernelIN5flash11enable_sm90INS1_16FlashAttnFwdSm90INS1_25CollectiveMainloopFwdSm90ILi2EN4cute5tupleIJNS5_1CILi1EEES8_S8_EEENS6_IJNS7_ILi192EEENS7_ILi128EEENS7_ILi96EEEEEELi96ENS_12float_e4m3_tEfNS_4arch4Sm90ELb0ELb1ELb1ELb1ELb0ELb0ELb0ELb1ELb1ELb1ELb0ELb0EEENS1_21CollectiveEpilogueFwdINS6_IJSA_SC_SB_EEES9_NS_10bfloat16_tESG_Li384ELb1ELb1ELb0ELb1EEENS1_36VarlenDynamicPersistentTileSchedulerILi192ELi128ELi384ELi128ELb0ELb1ELb1ELb1ELb0ELb1EEEEEEEEEvNT_6ParamsE,@"STO_CUDA_ENTRY STV_DEFAULT"
_ZN7cutlass13device_kernelIN5flash11enable_sm90INS1_16FlashAttnFwdSm90INS1_25CollectiveMainloopFwdSm90ILi2EN4cute5tupleIJNS5_1CILi1EEES8_S8_EEENS6_IJNS7_ILi192EEENS7_ILi128EEENS7_ILi96EEEEEELi96ENS_12float_e4m3_tEfNS_4arch4Sm90ELb0ELb1ELb1ELb1ELb0ELb0ELb0ELb1ELb1ELb1ELb0ELb0EEENS1_21CollectiveEpilogueFwdINS6_IJSA_SC_SB_EEES9_NS_10bfloat16_tESG_Li384ELb1ELb1ELb0ELb1EEENS1_36VarlenDynamicPersistentTileSchedulerILi192ELi128ELi384ELi128ELb0ELb1ELb1ELb1ELb0ELb1EEEEEEEEEvNT_6ParamsE:
        /* <DEDUP_REMOVED lines=18> */
.L_x_9341:
[----:B------:R-:W-:Y:S05]  /*0120*/  BSYNC B0 ;  /* 0x0000000000007941 */ /* 0x000fea0003800000 */
.L_x_9340:
        /* <DEDUP_REMOVED lines=41> */
.L_x_9342:
        /* <DEDUP_REMOVED lines=22> */
.L_x_9343:
        /* <DEDUP_REMOVED lines=18> */
.L_x_9344:
        /* <DEDUP_REMOVED lines=22> */
.L_x_9345:
        /* <DEDUP_REMOVED lines=22> */
.L_x_9346:
[----:B------:R-:W-:Y:S01]  /*0900*/  PLOP3.LUT P0, PT, PT, PT, UP0, 0x80, 0x0 ;  /* 0x000000000000781c */ /* 0x000fe20003f0f008 */
[----:B------:R-:W-:Y:S01]  /*0910*/  UMOV UR38, 0x1 ;  /* 0x0000000100267882 */ /* 0x000fe20000000000 */
[----:B------:R-:W-:Y:S01]  /*0920*/  NOP ;  /* 0x0000000000007918 */ /* 0x000fe20000000000 */
[----:B------:R-:W-:Y:S01]  /*0930*/  USEL UR38, UR38, 0x2, !UP0 ;  /* 0x0000000226267887 */ /* 0x000fe2000c000000 */
[----:B------:R-:W-:Y:S01]  /*0940*/  ULDC.64 UR50, c[0x0][0x208] ;  /* 0x0000820000327ab9 */ /* 0x000fe20000000a00 */
[----:B012-4-:R-:W-:Y:S08]  /*0950*/  BAR.SYNC.DEFER_BLOCKING 0x0 ;  /* 0x0000000000007b1d */ /* 0x017ff00000010000 */
[----:B------:R-:W-:Y:S05]  /*0960*/  @!P0 BRA `(.L_x_9347) ;  /* 0x00000108002c8947 */ /* 0x000fea0003800000 */
.L_x_9348:
        /* <DEDUP_REMOVED lines=19> */
[----:B------:R-:W-:Y:S01]  /*0aa0*/  R2UR UR47, R11 ;  /* 0x000000000b2f72ca */ /* 0x000fe200000e0000 */
        /* <DEDUP_REMOVED lines=49> */
.L_x_9444:
        /* <DEDUP_REMOVED lines=12> */
[----:B01-3--:R-:W-:Y:S02]  /*0e80*/  IMAD.U32 R2, RZ, RZ, UR6 ;  /* 0x00000006ff027e24 */ /* 0x00bfe4000f8e00ff */
[----:B----4-:R-:W-:Y:S01]  /*0e90*/  IMAD.U32 R3, RZ, RZ, UR7 ;  /* 0x00000007ff037e24 */ /* 0x010fe2000f8e00ff */
[----:B------:R-:W-:-:S04]  /*0ea0*/  @UP1 UIMAD.WIDE UR6, UR47, 0x4, UR8 ;  /* 0x000000042f0618a5 */ /* 0x000fc8000f8e0208 */
[----:B--2---:R-:W2:Y:S02]  /*0eb0*/  @P0 LDG.E R2, desc[UR50][R2.64] ;  /* 0x0000003202020981 */ /* 0x004ea4000c1e1900 */
        /* <DEDUP_REMOVED lines=30> */
.L_x_9349:
        /* <DEDUP_REMOVED lines=10> */
.L_x_9350:
        /* <DEDUP_REMOVED lines=13> */
.L_x_9351:
[----:B------:R-:W-:Y:S01]  /*1210*/  ULDC UR6, c[0x0][0x448] ;  /* 0x0001120000067ab9 */ /* 0x000fe20000000800 */
[----:B------:R-:W-:Y:S02]  /*1220*/  UIMAD UR42, UR5, 0xc0, URZ ;  /* 0x000000c0052a78a4 */ /* 0x000fe4000f8e023f */
        /* <DEDUP_REMOVED lines=25> */
.L_x_9353:
[----:B------:R-:W-:-:S11]  /*13c0*/  UISETP.NE.AND UP0, UPT, UR5, 0x1, UPT ;  /* 0x000000010500788c */ /* 0x000fd6000bf05270 */
[----:B------:R-:W-:Y:S02]  /*13d0*/  @UP0 ULDC.64 UR8, c[0x0][0x9e8] ;  /* 0x00027a0000080ab9 */ /* 0x000fe40000000a00 */
[----:B------:R-:W-:-:S04]  /*13e0*/  UIMAD.WIDE.U32 UR6, UR4, UR8, URZ ;  /* 0x00000008040672a5 */ /* 0x000fc8000f8e003f */
[----:B------:R-:W-:-:S12]  /*13f0*/  @UP0 USHF.R.U32.HI UR4, URZ, UR9, UR7 ;  /* 0x000000093f040299 */ /* 0x000fd80008011607 */
.L_x_9354:
[----:B------:R-:W-:-:S06]  /*1400*/  UIMAD UR4, UR4, UR5, UR5 ;  /* 0x00000005040472a4 */ /* 0x000fcc000f8e0205 */
[----:B------:R-:W-:-:S07]  /*1410*/  VIMNMX R0, R0, UR4, PT ;  /* 0x0000000400007c48 */ /* 0x000fce000bfe0100 */
.L_x_9352:
        /* <DEDUP_REMOVED lines=29> */
.L_x_9356:
[----:B------:R-:W-:-:S11]  /*15f0*/  UISETP.NE.AND UP0, UPT, UR5, 0x1, UPT ;  /* 0x000000010500788c */ /* 0x000fd6000bf05270 */
[----:B------:R-:W-:Y:S02]  /*1600*/  @UP0 ULDC.64 UR10, c[0x0][0x9e8] ;  /* 0x00027a00000a0ab9 */ /* 0x000fe40000000a00 */
[----:B------:R-:W-:-:S04]  /*1610*/  UIMAD.WIDE.U32 UR6, UR4, UR10, URZ ;  /* 0x0000000a040672a5 */ /* 0x000fc8000f8e003f */
[----:B------:R-:W-:-:S12]  /*1620*/  @UP0 USHF.R.U32.HI UR4, URZ, UR11, UR7 ;  /* 0x0000000b3f040299 */ /* 0x000fd80008011607 */
.L_x_9357:
[----:B------:R-:W-:-:S04]  /*1630*/  UIMAD UR4, UR4, UR5, URZ ;  /* 0x00000005040472a4 */ /* 0x000fc8000f8e023f */
[----:B------:R-:W-:-:S04]  /*1640*/  UISETP.LT.AND UP0, UPT, UR9, UR4, UPT ;  /* 0x000000040900728c */ /* 0x000fc8000bf01270 */
[----:B------:R-:W-:-:S12]  /*1650*/  USEL UR9, UR9, UR4, !UP0 ;  /* 0x0000000409097287 */ /* 0x000fd8000c000000 */
.L_x_9355:
        /* <DEDUP_REMOVED lines=9> */
[----:B------:R-:W-:Y:S01]  /*16f0*/  IMAD.MOV.U32 R8, RZ, RZ, RZ ;  /* 0x000000ffff087224 */ /* 0x000fe200078e00ff */
[----:B------:R-:W-:-:S02]  /*1700*/  CS2R R10, SRZ ;  /* 0x00000000000a7805 */ /* 0x000fc4000001ff00 */
[----:B------:R-:W-:Y:S01]  /*1710*/  CS2R R126, SRZ ;  /* 0x00000000007e7805 */ /* 0x000fe2000001ff00 */
[----:B------:R-:W-:Y:S01]  /*1720*/  UISETP.LT.AND UP0, UPT, URZ, UR4, UPT ;  /* 0x000000043f00728c */ /* 0x000fe2000bf01270 */
[----:B------:R-:W-:Y:S02]  /*1730*/  CS2R R124, SRZ ;  /* 0x00000000007c7805 */ /* 0x000fe4000001ff00 */
[----:B------:R-:W-:Y:S02]  /*1740*/  CS2R R12, SRZ ;  /* 0x00000000000c7805 */ /* 0x000fe4000001ff00 */
[----:B------:R-:W-:Y:S01]  /*1750*/  CS2R R14, SRZ ;  /* 0x00000000000e7805 */ /* 0x000fe2000001ff00 */
[----:B------:R-:W-:Y:S01]  /*1760*/  USEL UR44, URZ, UR4, !UP0 ;  /* 0x000000043f2c7287 */ /* 0x000fe2000c000000 */
[----:B------:R-:W-:Y:S02]  /*1770*/  CS2R R118, SRZ ;  /* 0x0000000000767805 */ /* 0x000fe4000001ff00 */
[----:B------:R-:W-:-:S02]  /*1780*/  CS2R R116, SRZ ;  /* 0x0000000000747805 */ /* 0x000fc4000001ff00 */
[----:B------:R-:W-:Y:S02]  /*1790*/  CS2R R20, SRZ ;  /* 0x0000000000147805 */ /* 0x000fe4000001ff00 */
[----:B------:R-:W-:Y:S02]  /*17a0*/  CS2R R28, SRZ ;  /* 0x00000000001c7805 */ /* 0x000fe4000001ff00 */
[----:B------:R-:W-:Y:S02]  /*17b0*/  CS2R R110, SRZ ;  /* 0x00000000006e7805 */ /* 0x000fe4000001ff00 */
[----:B------:R-:W-:Y:S02]  /*17c0*/  ISETP.GT.AND P1, PT, R88, UR44, PT ;  /* 0x0000002c58007c0c */ /* 0x000fe4000bf24270 */
        /* <DEDUP_REMOVED lines=43> */
.L_x_9359:
        /* <DEDUP_REMOVED lines=56> */
.L_x_9550:
[----:B------:R-:W-:Y:S05]  /*1e00*/  @!P0 BRA `(.L_x_9361) ;  /* 0x0000000000048947 */ /* 0x000fea0003800000 */
[----:B------:R-:W-:Y:S01]  /*1e10*/  BPT.TRAP 0x1 ;  /* 0x000000040000795c */ /* 0x000fe20000300000 */
.L_x_9361:
[----:B------:R-:W-:Y:S02]  /*1e20*/  IMAD.U32 R90, RZ, RZ, UR49 ;  /* 0x00000031ff5a7e24 */ /* 0x000fe4000f8e00ff */
[----:B0-----:R-:W-:-:S03]  /*1e30*/  IMAD.U32 R3, RZ, RZ, UR52 ;  /* 0x00000034ff037e24 */ /* 0x001fc6000f8e00ff */
[----:B------:R-:W-:Y:S02]  /*1e40*/  LEA R90, R90, UR46, 0x3 ;  /* 0x0000002e5a5a7c11 */ /* 0x000fe4000f8e18ff */
[----:B------:R-:W-:-:S04]  /*1e50*/  SHF.L.U32 R3, R3, 0x1f, RZ ;  /* 0x0000001f03037819 */ /* 0x000fc800000006ff */
[----:B------:R0:W1:Y:S01]  /*1e60*/  SYNCS.PHASECHK.TRANS64.TRYWAIT P2, [R90+URZ+0x19c30], R3 ;  /* 0x019c30035a0075a7 */ /* 0x000062000804017f */
[----:B------:R-:W-:Y:S05]  /*1e70*/  @!P0 BRA `(.L_x_9362) ;  /* 0x0000000000048947 */ /* 0x000fea0003800000 */
[----:B------:R-:W-:Y:S01]  /*1e80*/  BPT.TRAP 0x1 ;  /* 0x000000040000795c */ /* 0x000fe20000300000 */
.L_x_9362:
[----:B------:R-:W2:Y:S02]  /*1e90*/  S2R R2, SR_TID.X ;  /* 0x0000000000027919 */ /* 0x000ea40000002100 */
[----:B--2---:R-:W-:Y:S01]  /*1ea0*/  LOP3.LUT P1, RZ, R2, 0x7f, RZ, 0xc0, !PT ;  /* 0x0000007f02ff7812 */ /* 0x004fe2000782c0ff */
[----:B-1----:R-:W-:-:S12]  /*1eb0*/  @P2 BRA `(.L_x_9363) ;  /* 0x0000000000082947 */ /* 0x002fd80003800000 */
[----:B------:R-:W1:Y:S02]  /*1ec0*/  SYNCS.PHASECHK.TRANS64.TRYWAIT P2, [R90+URZ+0x19c30], R3 ;  /* 0x019c30035a0075a7 */ /* 0x000e64000804017f */
[----:B-1----:R-:W-:Y:S05]  /*1ed0*/  @!P2 BRA `(.L_x_9364) ;  /* 0x000001500020a947 */ /* 0x002fea0003800000 */
.L_x_9363:
        /* <DEDUP_REMOVED lines=36> */
[----:B------:R-:W-:Y:S02]  /*2120*/  VIADD R24, R17, UR42 ;  /* 0x0000002a11187c36 */ /* 0x000fe40008000000 */
[C---:B------:R-:W-:Y:S01]  /*2130*/  FMUL.FTZ R89, R0.reuse, R25 ;  /* 0x0000001900597220 */ /* 0x040fe20000410000 */
[C---:B------:R-:W-:Y:S01]  /*2140*/  FMUL.FTZ R20, R0.reuse, R47 ;  /* 0x0000002f00147220 */ /* 0x040fe20000410000 */
[----:B------:R-:W-:Y:S01]  /*2150*/  FMUL.FTZ R47, R0, R71 ;  /* 0x00000047002f7220 */ /* 0x000fe20000410000 */
[----:B------:R-:W-:-:S04]  /*2160*/  @P2 IMAD.HI.U32 R25, R24, UR6, RZ ;  /* 0x0000000618192c27 */ /* 0x000fc8000f8e00ff */
[C---:B------:R-:W-:Y:S01]  /*2170*/  FMUL.FTZ R71, R0.reuse, R72 ;  /* 0x0000004800477220 */ /* 0x040fe20000410000 */
[C---:B------:R-:W-:Y:S01]  /*2180*/  FMUL.FTZ R72, R0.reuse, R73 ;  /* 0x0000004900487220 */ /* 0x040fe20000410000 */
[----:B------:R-:W-:Y:S01]  /*2190*/  @UP0 ULDC UR6, c[0x0][0x450] ;  /* 0x0001140000060ab9 */ /* 0x000fe20000000800 */
[----:B------:R-:W-:Y:S01]  /*21a0*/  IMAD.MOV.U32 R73, RZ, RZ, R24 ;  /* 0x000000ffff497224 */ /* 0x000fe200078e0018 */
[----:B------:R-:W-:Y:S01]  /*21b0*/  @P3 SHF.R.U32.HI R73, RZ, UR6, R25 ;  /* 0x00000006ff493c19 */ /* 0x000fe20008011619 */
[----:B------:R-:W-:Y:S02]  /*21c0*/  IMAD.MOV.U32 R25, RZ, RZ, -0x80 ;  /* 0xffffff80ff197424 */ /* 0x000fe400078e00ff */
[C---:B------:R-:W-:Y:S01]  /*21d0*/  FMUL.FTZ R6, R0.reuse, R30 ;  /* 0x0000001e00067220 */ /* 0x040fe20000410000 */
[C---:B------:R-:W-:Y:S01]  /*21e0*/  FMUL.FTZ R7, R0.reuse, R35 ;  /* 0x0000002300077220 */ /* 0x040fe20000410000 */
[C---:B------:R-:W-:Y:S01]  /*21f0*/  FMUL.FTZ R30, R0.reuse, R32 ;  /* 0x00000020001e7220 */ /* 0x040fe20000410000 */
[C---:B------:R-:W-:Y:S01]  /*2200*/  FMUL.FTZ R35, R0.reuse, R59 ;  /* 0x0000003b00237220 */ /* 0x040fe20000410000 */
[C---:B------:R-:W-:Y:S01]  /*2210*/  FMUL.FTZ R32, R0.reuse, R36 ;  /* 0x0000002400207220 */ /* 0x040fe20000410000 */
[C---:B------:R-:W-:Y:S01]  /*2220*/  FMUL.FTZ R11, R0.reuse, R79 ;  /* 0x0000004f000b7220 */ /* 0x040fe20000410000 */
[----:B------:R-:W0:Y:S01]  /*2230*/  SHFL.IDX PT, R59, R73, RZ, 0x1c1f ;  /* 0x001c1fff493b7589 */ /* 0x000e2200000e0000 */
[----:B------:R-:W-:Y:S01]  /*2240*/  FMUL.FTZ R36, R0, R40 ;  /* 0x0000002800247220 */ /* 0x000fe20000410000 */
[----:B------:R-:W-:Y:S01]  /*2250*/  IMAD R79, R88, R25, 0x80 ;  /* 0x00000080584f7424 */ /* 0x000fe200078e0219 */
[----:B------:R-:W-:Y:S01]  /*2260*/  ULDC.64 UR6, c[0x0][0x9e0] ;  /* 0x0002780000067ab9 */ /* 0x000fe20000000a00 */
        /* <DEDUP_REMOVED lines=55> */
[----:B------:R-:W-:Y:S01]  /*25e0*/  IMAD.U32 R61, RZ, RZ, UR39 ;  /* 0x00000027ff3d7e24 */ /* 0x000fe2000f8e00ff */
[----:B------:R-:W1:Y:S01]  /*25f0*/  MUFU.TANH R3, R3 ;  /* 0x0000000300037308 */ /* 0x000e620000002400 */
[----:B------:R-:W-:Y:S01]  /*2600*/  VIADD R57, R79, UR43 ;  /* 0x0000002b4f397c36 */ /* 0x000fe20008000000 */
[----:B------:R2:W-:Y:S01]  /*2610*/  @!P1 SYNCS.ARRIVE.TRANS64.RED.A1T0 RZ, [R90+URZ], RZ ;  /* 0x000000ff5aff99a7 */ /* 0x0005e2000810043f */
[----:B------:R-:W-:-:S02]  /*2620*/  LEA R78, R88, 0xffffff80, 0x7 ;  /* 0xffffff80584e7811 */ /* 0x000fc400078e38ff */
[----:B------:R-:W-:Y:S01]  /*2630*/  IADD3 R58, -R61, UR43, R58 ;  /* 0x0000002b3d3a7c10 */ /* 0x000fe2000fffe13a */
[----:B------:R-:W-:Y:S02]  /*2640*/  IMAD R82, R16, -0x2, R57 ;  /* 0xfffffffe10527824 */ /* 0x000fe400078e0239 */
[----:B------:R-:W3:Y:S02]  /*2650*/  MUFU.TANH R89, R89 ;  /* 0x0000005900597308 */ /* 0x000ee40000002400 */
[C---:B------:R-:W-:Y:S02]  /*2660*/  VIADD R83, R58.reuse, UR6 ;  /* 0x000000063a537c36 */ /* 0x040fe40008000000 */
[----:B------:R-:W-:-:S03]  /*2670*/  VIADD R86, R58, UR17 ;  /* 0x000000113a567c36 */ /* 0x000fc60008000000 */
[----:B0-----:R-:W-:Y:S01]  /*2680*/  VIADDMNMX R74, R59, R83, R82, PT ;  /* 0x000000533b4a7246 */ /* 0x001fe20003800152 */
[----:B------:R-:W0:Y:S01]  /*2690*/  MUFU.TANH R2, R2 ;  /* 0x0000000200027308 */ /* 0x000e220000002400 */
[----:B------:R-:W-:-:S07]  /*26a0*/  IMAD.IADD R75, R86, 0x1, R59 ;  /* 0x00000001564b7824 */ /* 0x000fce00078e023b */
        /* <DEDUP_REMOVED lines=75> */
.L_x_9367:
[----:B------:R-:W-:-:S06]  /*2b60*/  UISETP.NE.AND UP2, UPT, UR7, 0x1, UPT ;  /* 0x000000010700788c */ /* 0x000fcc000bf45270 */
[----:B------:R-:W-:-:S05]  /*2b70*/  PLOP3.LUT P2, PT, PT, PT, UP2, 0x80, 0x0 ;  /* 0x000000000000781c */ /* 0x000fca0003f4f028 */
[----:B------:R-:W-:-:S08]  /*2b80*/  @UP2 ULDC.64 UR10, c[0x0][0x9e8] ;  /* 0x00027a00000a2ab9 */ /* 0x000fd00000000a00 */
[----:B------:R-:W-:-:S05]  /*2b90*/  @P2 IMAD.HI.U32 R58, R57, UR10, RZ ;  /* 0x0000000a393a2c27 */ /* 0x000fca000f8e00ff */
[----:B------:R-:W-:-:S07]  /*2ba0*/  @P2 SHF.R.U32.HI R57, RZ, UR11, R58 ;  /* 0x0000000bff392c19 */ /* 0x000fce000801163a */
.L_x_9368:
[----:B------:R-:W-:Y:S05]  /*2bb0*/  BSYNC B0 ;  /* 0x0000000000007941 */ /* 0x000fea0003800000 */
.L_x_9366:
[----:B------:R-:W-:-:S04]  /*2bc0*/  IMAD R57, R57, UR7, -R78 ;  /* 0x0000000739397c24 */ /* 0x000fc8000f8e0a4e */
[----:B------:R-:W-:-:S05]  /*2bd0*/  IMAD R57, R16, -0x2, R57 ;  /* 0xfffffffe10397824 */ /* 0x000fca00078e0239 */
[----:B------:R-:W-:Y:S02]  /*2be0*/  VIMNMX R75, R75, R57, !PT ;  /* 0x000000394b4b7248 */ /* 0x000fe40007fe0100 */
[----:B------:R-:W-:-:S07]  /*2bf0*/  VIADDMNMX R74, R57, UR7, R74, PT ;  /* 0x00000007394a7c46 */ /* 0x000fce000b80014a */
.L_x_9365:
[C---:B------:R-:W-:Y:S01]  /*2c00*/  ISETP.GE.AND P4, PT, R79.reuse, 0x9, PT ;  /* 0x000000094f00780c */ /* 0x040fe20003f86270 */
[----:B------:R-:W1:Y:S01]  /*2c10*/  SHFL.IDX PT, R73, R73, 0x1, 0x1c1f ;  /* 0x003c1f0049497f89 */ /* 0x000e6200000e0000 */
        /* <DEDUP_REMOVED lines=137> */
[----:B------:R-:W-:Y:S02]  /*34b0*/  ISETP.GT.AND P3, PT, R75, 0x60, !P4 ;  /* 0x000000604b00780c */ /* 0x000fe40006764270 */
[----:B-1----:R-:W-:-:S02]  /*34c0*/  VIADDMNMX R69, R73, R83, R82, PT ;  /* 0x0000005349457246 */ /* 0x002fc40003800152 */
[----:B------:R-:W-:-:S03]  /*34d0*/  ISETP.LT.OR P3, PT, R74, 0x61, P3 ;  /* 0x000000614a00780c */ /* 0x000fc60001f61670 */
[----:B------:R-:W-:Y:S02]  /*34e0*/  @P4 LOP3.LUT R22, R22, 0x40, RZ, 0xfc, !PT ;  /* 0x0000004016164812 */ /* 0x000fe400078efcff */
[----:B------:R-:W-:Y:S02]  /*34f0*/  ISETP.GE.AND P4, PT, R79, 0x62, PT ;  /* 0x000000624f00780c */ /* 0x000fe40003f86270 */
[----:B------:R-:W-:Y:S02]  /*3500*/  LOP3.LUT R22, R22, 0xffffffdf, RZ, 0xc0, !PT ;  /* 0xffffffdf16167812 */ /* 0x000fe400078ec0ff */
[----:B------:R-:W-:Y:S01]  /*3510*/  FSEL R42, R71, -INF , !P3 ;  /* 0xff800000472a7808 */ /* 0x000fe20005800000 */
[----:B------:R-:W-:Y:S01]  /*3520*/  IMAD.IADD R71, R86, 0x1, R73 ;  /* 0x0000000156477824 */ /* 0x000fe200078e0249 */
[----:B------:R-:W-:-:S04]  /*3530*/  ISETP.GT.AND P3, PT, R75, 0x61, !P4 ;  /* 0x000000614b00780c */ /* 0x000fc80006764270 */
[----:B------:R-:W-:-:S03]  /*3540*/  ISETP.LT.OR P3, PT, R74, 0x62, P3 ;  /* 0x000000624a00780c */ /* 0x000fc60001f61670 */
[----:B------:R-:W-:Y:S02]  /*3550*/  @P4 LOP3.LUT R22, R22, 0x20, RZ, 0xfc, !PT ;  /* 0x0000002016164812 */ /* 0x000fe400078efcff */
[----:B------:R-:W-:Y:S02]  /*3560*/  ISETP.GE.AND P4, PT, R79, 0x69, PT ;  /* 0x000000694f00780c */ /* 0x000fe40003f86270 */
[----:B------:R-:W-:Y:S02]  /*3570*/  FSEL R46, R72, -INF , !P3 ;  /* 0xff800000482e7808 */ /* 0x000fe40005800000 */
[----:B------:R-:W-:Y:S02]  /*3580*/  LOP3.LUT R22, R22, 0xffffffef, RZ, 0xc0, !PT ;  /* 0xffffffef16167812 */ /* 0x000fe400078ec0ff */
        /* <DEDUP_REMOVED lines=50> */
.L_x_9371:
[----:B------:R-:W-:-:S06]  /*38b0*/  UISETP.NE.AND UP2, UPT, UR7, 0x1, UPT ;  /* 0x000000010700788c */ /* 0x000fcc000bf45270 */
[----:B------:R-:W-:-:S05]  /*38c0*/  PLOP3.LUT P6, PT, PT, PT, UP2, 0x80, 0x0 ;  /* 0x000000000000781c */ /* 0x000fca0003fcf028 */
[----:B------:R-:W-:-:S08]  /*38d0*/  @UP2 ULDC.64 UR10, c[0x0][0x9e8] ;  /* 0x00027a00000a2ab9 */ /* 0x000fd00000000a00 */
[----:B------:R-:W-:Y:S01]  /*38e0*/  @P6 IMAD.HI.U32 R40, R38, UR10, RZ ;  /* 0x0000000a26286c27 */ /* 0x000fe2000f8e00ff */
[----:B------:R-:W-:-:S13]  /*38f0*/  PLOP3.LUT P6, PT, PT, PT, UP2, 0x80, 0x0 ;  /* 0x000000000000781c */ /* 0x000fda0003fcf028 */
[----:B------:R-:W-:-:S07]  /*3900*/  @P6 SHF.R.U32.HI R38, RZ, UR11, R40 ;  /* 0x0000000bff266c19 */ /* 0x000fce0008011628 */
.L_x_9372:
[----:B------:R-:W-:Y:S05]  /*3910*/  BSYNC B0 ;  /* 0x0000000000007941 */ /* 0x000fea0003800000 */
.L_x_9370:
[----:B------:R-:W-:-:S04]  /*3920*/  IMAD R73, R38, UR7, -R78 ;  /* 0x0000000726497c24 */ /* 0x000fc8000f8e0a4e */
[----:B------:R-:W-:-:S05]  /*3930*/  IMAD R38, R16, -0x2, R73 ;  /* 0xfffffffe10267824 */ /* 0x000fca00078e0249 */
[----:B------:R-:W-:Y:S02]  /*3940*/  VIMNMX R71, R71, R38, !PT ;  /* 0x0000002647477248 */ /* 0x000fe40007fe0100 */
[----:B------:R-:W-:-:S07]  /*3950*/  VIADDMNMX R69, R38, UR7, R69, PT ;  /* 0x0000000726457c46 */ /* 0x000fce000b800145 */
.L_x_9369:
[----:B------:R-:W-:Y:S01]  /*3960*/  ISETP.GT.AND P2, PT, R71, 0x1, !P2 ;  /* 0x000000014700780c */ /* 0x000fe20005744270 */
[----:B------:R-:W-:Y:S01]  /*3970*/  ULDC UR10, c[0x0][0x988] ;  /* 0x00026200000a7ab9 */ /* 0x000fe20000000800 */
[----:B------:R-:W-:Y:S01]  /*3980*/  LOP3.LUT P6, RZ, R22, 0x8, RZ, 0xc0, !PT ;  /* 0x0000000816ff7812 */ /* 0x000fe200078cc0ff */
[----:B------:R-:W-:Y:S01]  /*3990*/  @UP0 ULDC UR14, c[0x0][0x44c] ;  /* 0x00011300000e0ab9 */ /* 0x000fe20000000800 */
[----:B------:R-:W-:Y:S01]  /*39a0*/  ISETP.LT.OR P2, PT, R69, 0x2, P2 ;  /* 0x000000024500780c */ /* 0x000fe20001741670 */
[----:B------:R-:W-:Y:S01]  /*39b0*/  UIMAD.WIDE.U32 UR14, UR42, UR14, URZ ;  /* 0x0000000e2a0e72a5 */ /* 0x000fe2000f8e003f */
[C---:B------:R-:W-:Y:S01]  /*39c0*/  ISETP.GT.AND P3, PT, R71.reuse, 0x70, !P3 ;  /* 0x000000704700780c */ /* 0x040fe20005f64270 */
[----:B------:R-:W-:Y:S01]  /*39d0*/  @UP0 ULDC UR18, c[0x0][0x450] ;  /* 0x0001140000120ab9 */ /* 0x000fe20000000800 */
[----:B------:R-:W-:Y:S01]  /*39e0*/  FSEL R40, R4, -INF , !P2 ;  /* 0xff80000004287808 */ /* 0x000fe20005000000 */
[----:B------:R-:W-:Y:S01]  /*39f0*/  UMOV UR11, UR42 ;  /* 0x0000002a000b7c82 */ /* 0x000fe20008000000 */
[----:B------:R-:W-:Y:S01]  /*3a00*/  LOP3.LUT P2, RZ, R22, 0x2, RZ, 0xc0, !PT ;  /* 0x0000000216ff7812 */ /* 0x000fe2000784c0ff */
[----:B------:R-:W-:Y:S01]  /*3a10*/  @UP0 USHF.R.U32.HI UR11, URZ, UR18, UR15 ;  /* 0x000000123f0b0299 */ /* 0x000fe2000801160f */
[----:B------:R-:W-:-:S02]  /*3a20*/  ISETP.GT.AND P4, PT, R71, 0x71, !P4 ;  /* 0x000000714700780c */ /* 0x000fc40006784270 */
[----:B------:R-:W-:Y:S01]  /*3a30*/  ISETP.GT.AND P2, PT, R71, 0x8, !P2 ;  /* 0x000000084700780c */ /* 0x000fe20005744270 */
[----:B------:R-:W-:Y:S01]  /*3a40*/  UIADD3 UR53, UR53, UR11, URZ ;  /* 0x0000000b35357290 */ /* 0x000fe2000fffe03f */
[C---:B------:R-:W-:Y:S02]  /*3a50*/  ISETP.LT.OR P3, PT, R69.reuse, 0x71, P3 ;  /* 0x000000714500780c */ /* 0x040fe40001f61670 */
[----:B------:R-:W-:Y:S01]  /*3a60*/  ISETP.LT.OR P2, PT, R69, 0x9, P2 ;  /* 0x000000094500780c */ /* 0x000fe20001741670 */
[----:B------:R-:W-:Y:S01]  /*3a70*/  UIADD3 UR6, UR53, UR6, URZ ;  /* 0x0000000635067290 */ /* 0x000fe2000fffe03f */
[----:B------:R-:W-:Y:S02]  /*3a80*/  ISETP.GT.AND P5, PT, R71, 0x78, !P5 ;  /* 0x000000784700780c */ /* 0x000fe40006fa4270 */
[----:B------:R-:W-:Y:S02]  /*3a90*/  FSEL R38, R6, -INF , !P2 ;  /* 0xff80000006267808 */ /* 0x000fe40005000000 */
[----:B------:R-:W-:-:S02]  /*3aa0*/  LOP3.LUT P2, RZ, R22, 0x4, RZ, 0xc0, !PT ;  /* 0x0000000416ff7812 */ /* 0x000fc4000784c0ff */
[----:B------:R-:W-:Y:S02]  /*3ab0*/  FMNMX.FTZ R6, R72, R89, !PT ;  /* 0x0000005948067209 */ /* 0x000fe40007810000 */
[----:B------:R-:W-:Y:S02]  /*3ac0*/  ISETP.GT.AND P2, PT, R71, 0x9, !P2 ;  /* 0x000000094700780c */ /* 0x000fe40005744270 */
[C---:B------:R-:W-:Y:S02]  /*3ad0*/  ISETP.LT.OR P4, PT, R69.reuse, 0x72, P4 ;  /* 0x000000724500780c */ /* 0x040fe40002781670 */
[----:B------:R-:W-:Y:S02]  /*3ae0*/  ISETP.LT.OR P2, PT, R69, 0xa, P2 ;  /* 0x0000000a4500780c */ /* 0x000fe40001741670 */
[----:B------:R-:W-:Y:S02]  /*3af0*/  FSEL R15, R15, -INF , !P3 ;  /* 0xff8000000f0f7808 */ /* 0x000fe40005800000 */
[----:B------:R-:W-:-:S02]  /*3b00*/  FSEL R4, R5, -INF , !P2 ;  /* 0xff80000005047808 */ /* 0x000fc40005000000 */
        /* <DEDUP_REMOVED lines=17> */
[----:B------:R-:W-:-:S02]  /*3c20*/  LOP3.LUT P6, RZ, R22, 0x8000, RZ, 0xc0, !PT ;  /* 0x0000800016ff7812 */ /* 0x000fc400078cc0ff */
        /* <DEDUP_REMOVED lines=54> */
[C---:B------:R-:W-:Y:S02]  /*3f90*/  ISETP.LT.OR P2, PT, R69.reuse, 0x39, P2 ;  /* 0x000000394500780c */ /* 0x040fe40001741670 */
[----:B------:R-:W-:Y:S01]  /*3fa0*/  ISETP.LT.OR P5, PT, R69, 0x79, P5 ;  /* 0x000000794500780c */ /* 0x000fe20002fa1670 */
[----:B------:R-:W0:Y:S01]  /*3fb0*/  SHFL.BFLY PT, R5, R6, 0x2, 0x1f ;  /* 0x0c401f0006057f89 */ /* 0x000e2200000e0000 */
[----:B------:R-:W-:Y:S02]  /*3fc0*/  FSEL R28, R28, -INF , !P2 ;  /* 0xff8000001c1c7808 */ /* 0x000fe40005000000 */
[----:B------:R-:W-:Y:S02]  /*3fd0*/  ISETP.GT.AND P2, PT, R71, 0x39, !P6 ;  /* 0x000000394700780c */ /* 0x000fe40007744270 */
[----:B------:R-:W-:Y:S02]  /*3fe0*/  LOP3.LUT P6, RZ, R22, 0x10, RZ, 0xc0, !PT ;  /* 0x0000001016ff7812 */ /* 0x000fe400078cc0ff */
[----:B------:R-:W-:-:S02]  /*3ff0*/  ISETP.LT.OR P2, PT, R69, 0x3a, P2 ;  /* 0x0000003a4500780c */ /* 0x000fc40001741670 */
[----:B------:R-:W-:Y:S02]  /*4000*/  FSEL R14, R14, -INF , !P4 ;  /* 0xff8000000e0e7808 */ /* 0x000fe40006000000 */
        /* <DEDUP_REMOVED lines=15> */
[----:B0-----:R-:W-:Y:S01]  /*4100*/  FMNMX.FTZ R5, R73, R74, !PT ;  /* 0x0000004a49057209 */ /* 0x001fe20007810000 */
[----:B------:R-:W-:Y:S01]  /*4110*/  IMAD.U32 R74, RZ, RZ, UR10 ;  /* 0x0000000aff4a7e24 */ /* 0x000fe2000f8e00ff */
        /* <DEDUP_REMOVED lines=46> */
[----:B------:R-:W-:-:S01]  /*4400*/  FFMA.FTZ R72, R91, UR10, -R81 ;  /* 0x0000000a5b487c23 */ /* 0x000fc20008010851 */
        /* <DEDUP_REMOVED lines=42> */
[----:B------:R-:W-:Y:S01]  /*46b0*/  MUFU.EX2 R70, R70 ;  /* 0x0000004600467308 */ /* 0x000fe20000000800 */
[----:B0-----:R-:W-:-:S02]  /*46c0*/  F2FP.SATFINITE.E4M3.F32.PACK_AB_MERGE_C R148, R75, R72, RZ ;  /* 0x000000484b94723e */ /* 0x001fc400048070ff */
[----:B------:R-:W-:Y:S02]  /*46d0*/  FMNMX.FTZ R63, R27, R6, !PT ;  /* 0x000000061b3f7209 */ /* 0x000fe40007810000 */
[----:B------:R-:W-:Y:S02]  /*46e0*/  F2FP.SATFINITE.E4M3.F32.PACK_AB_MERGE_C R148, R73, R2, R148 ;  /* 0x000000024994723e */ /* 0x000fe40004807094 */
        /* <DEDUP_REMOVED lines=30> */
[----:B------:R-:W-:Y:S01]  /*48d0*/  MUFU.EX2 R61, R61 ;  /* 0x0000003d003d7308 */ /* 0x000fe20000000800 */
[----:B0-----:R-:W-:Y:S02]  /*48e0*/  F2FP.SATFINITE.E4M3.F32.PACK_AB_MERGE_C R144, R63, R58, RZ ;  /* 0x0000003a3f90723e */ /* 0x001fe400048070ff */
[----:B------:R-:W-:Y:S02]  /*48f0*/  FMNMX.FTZ R69, R25, R6, !PT ;  /* 0x0000000619457209 */ /* 0x000fe40007810000 */
[----:B------:R-:W-:Y:S02]  /*4900*/  F2FP.SATFINITE.E4M3.F32.PACK_AB_MERGE_C R144, R64, R59, R144 ;  /* 0x0000003b4090723e */ /* 0x000fe40004807090 */
[----:B------:R-:W-:Y:S01]  /*4910*/  FMNMX.FTZ R6, R24, R69, !PT ;  /* 0x0000004518067209 */ /* 0x000fe20007810000 */
[----:B------:R-:W-:-:S01]  /*4920*/  FFMA.FTZ R69, R52, UR10, -R81 ;  /* 0x0000000a34457c23 */ /* 0x000fc20008010851 */
[----:B------:R-:W-:Y:S03]  /*4930*/  MUFU.EX2 R60, R60 ;  /* 0x0000003c003c7308 */ /* 0x000fe60000000800 */
[----:B------:R-:W0:Y:S05]  /*4940*/  SHFL.BFLY PT, R83, R6, 0x2, 0x1f ;  /* 0x0c401f0006537f89 */ /* 0x000e2a00000e0000 */
[----:B------:R-:W1:Y:S08]  /*4950*/  MUFU.EX2 R65, R65 ;  /* 0x0000004100417308 */ /* 0x000e700000000800 */
[----:B------:R-:W-:Y:S08]  /*4960*/  MUFU.EX2 R55, R55 ;  /* 0x0000003700377308 */ /* 0x000ff00000000800 */
[----:B------:R-:W-:Y:S01]  /*4970*/  MUFU.EX2 R56, R56 ;  /* 0x0000003800387308 */ /* 0x000fe20000000800 */
[----:B-1----:R-:W-:-:S02]  /*4980*/  F2FP.SATFINITE.E4M3.F32.PACK_AB_MERGE_C R146, R65, R60, RZ ;  /* 0x0000003c4192723e */ /* 0x002fc400048070ff */
[----:B0-----:R-:W-:Y:S01]  /*4990*/  FMNMX.FTZ R48, R6, R83, !PT ;  /* 0x0000005306307209 */ /* 0x001fe20007810000 */
[----:B------:R-:W-:-:S01]  /*49a0*/  FFMA.FTZ R83, R46, UR10, -R81 ;  /* 0x0000000a2e537c23 */ /* 0x000fc20008010851 */
[----:B------:R-:W-:-:S03]  /*49b0*/  F2FP.SATFINITE.E4M3.F32.PACK_AB_MERGE_C R146, R61, R62, R146 ;  /* 0x0000003e3d92723e */ /* 0x000fc60004807092 */
[----:B------:R-:W0:Y:S01]  /*49c0*/  SHFL.BFLY PT, R87, R48, 0x1, 0x1f ;  /* 0x0c201f0030577f89 */ /* 0x000e2200000e0000 */
        /* <DEDUP_REMOVED lines=49> */
[----:B------:R-:W-:Y:S01]  /*4ce0*/  F2FP.SATFINITE.E4M3.F32.PACK_AB_MERGE_C R41, R71, R50, RZ ;  /* 0x000000324729723e */ /* 0x000fe200048070ff */
        /* <DEDUP_REMOVED lines=8> */
[----:B------:R-:W-:-:S04]  /*4d70*/  FFMA.FTZ R24, R24, UR10, -R46 ;  /* 0x0000000a18187c23 */ /* 0x000fc8000801082e */
[----:B------:R-:W1:Y:S01]  /*4d80*/  MUFU.EX2 R7, R7 ;  /* 0x0000000700077308 */ /* 0x000e620000000800 */
[----:B--2---:R-:W-:-:S01]  /*4d90*/  FADD.FTZ R37, R81, R52 ;  /* 0x0000003451257221 */ /* 0x004fc20000010000 */
[----:B------:R-:W-:-:S04]  /*4da0*/  F2FP.SATFINITE.E4M3.F32.PACK_AB_MERGE_C R81, R81, R38, RZ ;  /* 0x000000265151723e */ /* 0x000fc800048070ff */
[----:B------:R-:W-:Y:S02]  /*4db0*/  F2FP.SATFINITE.E4M3.F32.PACK_AB_MERGE_C R149, R79, R34, R81 ;  /* 0x000000224f95723e */ /* 0x000fe40004807051 */
        /* <DEDUP_REMOVED lines=24> */
[----:B------:R-:W-:Y:S01]  /*4f40*/  F2FP.SATFINITE.E4M3.F32.PACK_AB_MERGE_C R37, R56, R55, RZ ;  /* 0x000000373825723e */ /* 0x000fe200048070ff */
[----:B------:R-:W-:-:S03]  /*4f50*/  FADD.FTZ R55, R55, R58 ;  /* 0x0000003a37377221 */ /* 0x000fc60000010000 */
[----:B------:R-:W-:Y:S01]  /*4f60*/  F2FP.SATFINITE.E4M3.F32.PACK_AB_MERGE_C R140, R54, R57, R37 ;  /* 0x00000039368c723e */ /* 0x000fe20004807025 */
[----:B------:R-:W-:-:S01]  /*4f70*/  FADD.FTZ R55, R56, R55 ;  /* 0x0000003738377221 */ /* 0x000fc20000010000 */
        /* <DEDUP_REMOVED lines=11> */
[----:B------:R-:W-:-:S04]  /*5030*/  F2FP.SATFINITE.E4M3.F32.PACK_AB_MERGE_C R27, R40, R27, RZ ;  /* 0x0000001b281b723e */ /* 0x000fc800048070ff */
[----:B------:R-:W-:Y:S02]  /*5040*/  F2FP.SATFINITE.E4M3.F32.PACK_AB_MERGE_C R147, R20, R13, R27 ;  /* 0x0000000d1493723e */ /* 0x000fe4000480701b */
        /* <DEDUP_REMOVED lines=13> */
[----:B-1----:R-:W-:Y:S01]  /*5120*/  F2FP.SATFINITE.E4M3.F32.PACK_AB_MERGE_C R142, R69, R44, R41 ;  /* 0x0000002c458e723e */ /* 0x002fe20004807029 */
[----:B------:R-:W-:-:S04]  /*5130*/  FADD.FTZ R44, R44, R55 ;  /* 0x000000372c2c7221 */ /* 0x000fc80000010000 */
[----:B------:R-:W-:Y:S02]  /*5140*/  FADD.FTZ R69, R69, R44 ;  /* 0x0000002c45457221 */ /* 0x000fe40000010000 */
[----:B------:R-:W1:Y:S01]  /*5150*/  MUFU.EX2 R45, R45 ;  /* 0x0000002d002d7308 */ /* 0x000e620000000800 */
[----:B--2---:R-:W-:-:S01]  /*5160*/  FADD.FTZ R12, R28, R21 ;  /* 0x000000151c0c7221 */ /* 0x004fc20000010000 */
[----:B------:R-:W-:-:S04]  /*5170*/  FADD.FTZ R50, R50, R69 ;  /* 0x0000004532327221 */ /* 0x000fc80000010000 */
[----:B------:R-:W-:Y:S02]  /*5180*/  FADD.FTZ R71, R71, R50 ;  /* 0x0000003247477221 */ /* 0x000fe40000010000 */
[----:B------:R-:W-:Y:S01]  /*5190*/  MUFU.EX2 R36, R36 ;  /* 0x0000002400247308 */ /* 0x000fe20000000800 */
[----:B0-----:R-:W-:-:S07]  /*51a0*/  FADD.FTZ R12, R35, R12 ;  /* 0x0000000c230c7221 */ /* 0x001fce0000010000 */
        /* <DEDUP_REMOVED lines=56> */
.L_x_9374:
[----:B------:R-:W-:-:S11]  /*5530*/  UISETP.NE.AND UP2, UPT, UR7, 0x1, UPT ;  /* 0x000000010700788c */ /* 0x000fd6000bf45270 */
[----:B------:R-:W-:Y:S02]  /*5540*/  @UP2 ULDC.64 UR18, c[0x0][0x9e8] ;  /* 0x00027a0000122ab9 */ /* 0x000fe40000000a00 */
[----:B------:R-:W-:-:S04]  /*5550*/  UIMAD.WIDE.U32 UR14, UR11, UR18, URZ ;  /* 0x000000120b0e72a5 */ /* 0x000fc8000f8e003f */
[----:B------:R-:W-:-:S12]  /*5560*/  @UP2 USHF.R.U32.HI UR11, URZ, UR19, UR15 ;  /* 0x000000133f0b2299 */ /* 0x000fd8000801160f */
.L_x_9375:
[----:B------:R-:W-:-:S04]  /*5570*/  UIMAD UR7, UR11, UR7, UR7 ;  /* 0x000000070b0772a4 */ /* 0x000fc8000f8e0207 */
[----:B------:R-:W-:-:S04]  /*5580*/  UISETP.LT.AND UP2, UPT, UR6, UR7, UPT ;  /* 0x000000070600728c */ /* 0x000fc8000bf41270 */
[----:B------:R-:W-:-:S12]  /*5590*/  USEL UR6, UR6, UR7, UP2 ;  /* 0x0000000706067287 */ /* 0x000fd80009000000 */
.L_x_9373:
        /* <DEDUP_REMOVED lines=35> */
.L_x_9394:
[----:B------:R-:W-:-:S04]  /*57d0*/  UIADD3 UR20, UR49, 0x1, URZ ;  /* 0x0000000131147890 */ /* 0x000fc8000fffe03f */
[----:B------:R-:W-:-:S04]  /*57e0*/  UISETP.NE.AND UP2, UPT, UR20, 0x2, UPT ;  /* 0x000000021400788c */ /* 0x000fc8000bf45270 */
[----:B------:R-:W-:Y:S02]  /*57f0*/  USEL UR21, URZ, 0x1, UP2 ;  /* 0x000000013f157887 */ /* 0x000fe40009000000 */
[----:B------:R-:W-:Y:S02]  /*5800*/  USEL UR20, UR20, URZ, UP2 ;  /* 0x0000003f14147287 */ /* 0x000fe40009000000 */
[----:B------:R-:W-:Y:S01]  /*5810*/  ULOP3.LUT UR21, UR52, UR21, URZ, 0x3c, !UPT ;  /* 0x0000001534157292 */ /* 0x000fe2000f8e3c3f */
[----:B------:R-:W-:Y:S11]  /*5820*/  @!P0 BRA `(.L_x_9377) ;  /* 0x0000000000048947 */ /* 0x000ff60003800000 */
[----:B------:R-:W-:Y:S01]  /*5830*/  BPT.TRAP 0x1 ;  /* 0x000000040000795c */ /* 0x000fe20000300000 */
.L_x_9377:
[----:B------:R-:W-:Y:S01]  /*5840*/  ULEA UR24, UR20, UR46, 0x3 ;  /* 0x0000002e14187291 */ /* 0x000fe2000f8e183f */
[----:B------:R-:W-:-:S05]  /*5850*/  IMAD.U32 R7, RZ, RZ, UR21 ;  /* 0x00000015ff077e24 */ /* 0x000fca000f8e00ff */
[----:B------:R-:W-:-:S04]  /*5860*/  SHF.L.U32 R7, R7, 0x1f, RZ ;  /* 0x0000001f07077819 */ /* 0x000fc800000006ff */
[----:B------:R0:W1:Y:S01]  /*5870*/  SYNCS.PHASECHK.TRANS64.TRYWAIT P2, [UR24+0x19c30], R7 ;  /* 0x019c3007ff0075a7 */ /* 0x0000620008040158 */
[----:B------:R-:W-:Y:S05]  /*5880*/  @!P0 BRA `(.L_x_9378) ;  /* 0x0000000000048947 */ /* 0x000fea0003800000 */
[----:B------:R-:W-:Y:S01]  /*5890*/  BPT.TRAP 0x1 ;  /* 0x000000040000795c */ /* 0x000fe20000300000 */
.L_x_9378:
[----:B-1----:R-:W-:Y:S05]  /*58a0*/  @P2 BRA `(.L_x_9379) ;  /* 0x0000000000082947 */ /* 0x002fea0003800000 */
[----:B------:R-:W1:Y:S02]  /*58b0*/  SYNCS.PHASECHK.TRANS64.TRYWAIT P2, [UR24+0x19c30], R7 ;  /* 0x019c3007ff0075a7 */ /* 0x000e640008040158 */
[----:B-1----:R-:W-:Y:S05]  /*58c0*/  @!P2 BRA `(.L_x_9380) ;  /* 0x0000011400b8a947 */ /* 0x002fea0003800000 */
.L_x_9379:
        /* <DEDUP_REMOVED lines=17> */
.L_x_9381:
[----:B------:R-:W-:Y:S01]  /*59e0*/  ULEA UR11, UR49, UR46, 0x3 ;  /* 0x0000002e310b7291 */ /* 0x000fe2000f8e183f */
[----:B01----:R-:W-:-:S05]  /*59f0*/  IMAD.U32 R7, RZ, RZ, UR52 ;  /* 0x00000034ff077e24 */ /* 0x003fca000f8e00ff */
[----:B------:R-:W-:-:S04]  /*5a00*/  SHF.L.U32 R7, R7, 0x1f, RZ ;  /* 0x0000001f07077819 */ /* 0x000fc800000006ff */
[----:B------:R0:W1:Y:S01]  /*5a10*/  SYNCS.PHASECHK.TRANS64.TRYWAIT P2, [UR11+0x19c50], R7 ;  /* 0x019c5007ff0075a7 */ /* 0x000062000804014b */
[----:B------:R-:W-:Y:S05]  /*5a20*/  @!P0 BRA `(.L_x_9382) ;  /* 0x0000000000048947 */ /* 0x000fea0003800000 */
[----:B------:R-:W-:Y:S01]  /*5a30*/  BPT.TRAP 0x1 ;  /* 0x000000040000795c */ /* 0x000fe20000300000 */
.L_x_9382:
[----:B-1----:R-:W-:Y:S05]  /*5a40*/  @P2 BRA `(.L_x_9383) ;  /* 0x0000000000082947 */ /* 0x002fea0003800000 */
[----:B------:R-:W1:Y:S02]  /*5a50*/  SYNCS.PHASECHK.TRANS64.TRYWAIT P2, [UR11+0x19c50], R7 ;  /* 0x019c5007ff0075a7 */ /* 0x000e64000804014b */
[----:B-1----:R-:W-:Y:S05]  /*5a60*/  @!P2 BRA `(.L_x_9384) ;  /* 0x000001140068a947 */ /* 0x002fea0003800000 */
.L_x_9383:
[----:B------:R-:W-:Y:S01]  /*5a70*/  UIADD3 UR6, UR46, 0x3000, URZ ;  /* 0x000030002e067890 */ /* 0x000fe2000fffe03f */
[----:B------:R-:W-:Y:S01]  /*5a80*/  WARPGROUP.ARRIVE ;  /* 0x00000000000079c5 */ /* 0x000fe20000000000 */
[----:B------:R-:W-:Y:S01]  /*5a90*/  UMOV UR7, 0x40000040 ;  /* 0x4000004000077882 */ /* 0x000fe20000000000 */
[----:B------:R-:W-:Y:S01]  /*5aa0*/  PLOP3.LUT P2, PT, PT, PT, UP0, 0x80, 0x0 ;  /* 0x000000000000781c */ /* 0x000fe20003f4f008 */
[----:B------:R-:W-:Y:S01]  /*5ab0*/  USHF.R.U32.HI UR6, URZ, 0x4, UR6 ;  /* 0x000000043f067899 */ /* 0x000fe20008011606 */
[----:B------:R-:W-:Y:S01]  /*5ac0*/  PLOP3.LUT P3, PT, PT, PT, UP0, 0x80, 0x0 ;  /* 0x000000000000781c */ /* 0x000fe20003f6f008 */
[C---:B-1----:R-:W-:Y:S01]  /*5ad0*/  FMUL.FTZ R8, R0.reuse, R25 ;  /* 0x0000001900087220 */ /* 0x042fe20000410000 */
        /* <DEDUP_REMOVED lines=17> */
[C---:B0-----:R-:W-:Y:S01]  /*5bf0*/  FMUL.FTZ R7, R0.reuse, R24 ;  /* 0x0000001800077220 */ /* 0x041fe20000410000 */
[----:B------:R-:W-:Y:S01]  /*5c00*/  QGMMA.64x96x32.F32.E4M3.E4M3 R88, R148, gdesc[UR4], R88, gsb0 ;  /* 0x0160000494587df3 */ /* 0x000fe20008000858 */
[----:B------:R-:W-:Y:S01]  /*5c10*/  UIADD3 UR6, UR10, 0x2, URZ ;  /* 0x000000020a067890 */ /* 0x000fe2000fffe03f */
[C---:B------:R-:W-:Y:S01]  /*5c20*/  FMUL.FTZ R10, R0.reuse, R27 ;  /* 0x0000001b000a7220 */ /* 0x040fe20000410000 */
[----:B------:R-:W-:Y:S01]  /*5c30*/  UMOV UR7, 0x40000040 ;  /* 0x4000004000077882 */ /* 0x000fe20000000000 */
        /* <DEDUP_REMOVED lines=51> */
[----:B------:R-:W0:Y:S08]  /*5f70*/  MUFU.TANH R7, R7 ;  /* 0x0000000700077308 */ /* 0x000e300000002400 */
[----:B------:R-:W1:Y:S08]  /*5f80*/  MUFU.TANH R8, R8 ;  /* 0x0000000800087308 */ /* 0x000e700000002400 */
        /* <DEDUP_REMOVED lines=69> */
[----:B------:R-:W-:Y:S01]  /*63e0*/  @P3 SHF.R.U32.HI R136, RZ, UR6, R36 ;  /* 0x00000006ff883c19 */ /* 0x000fe20008011624 */
[----:B------:R-:W-:Y:S01]  /*63f0*/  IMAD.U32 R36, RZ, RZ, UR24 ;  /* 0x00000018ff247e24 */ /* 0x000fe2000f8e00ff */
[----:B------:R-:W0:Y:S03]  /*6400*/  MUFU.TANH R67, R67 ;  /* 0x0000004300437308 */ /* 0x000e260000002400 */
[----:B------:R-:W-:Y:S01]  /*6410*/  @!P1 VIADD R36, R36, 0x19c40 ;  /* 0x00019c4024249836 */ /* 0x000fe20000000000 */
[----:B------:R-:W5:Y:S04]  /*6420*/  SHFL.IDX PT, R85, R136, RZ, 0x1c1f ;  /* 0x001c1fff88557589 */ /* 0x000f6800000e0000 */
[----:B------:R-:W-:Y:S01]  /*6430*/  @!P1 PRMT R36, RZ, 0x654, R36 ;  /* 0x00000654ff249816 */ /* 0x000fe20000000024 */
[----:B------:R-:W0:Y:S03]  /*6440*/  MUFU.TANH R68, R68 ;  /* 0x0000004400447308 */ /* 0x000e260000002400 */
[----:B------:R1:W-:Y:S05]  /*6450*/  @!P1 SYNCS.ARRIVE.TRANS64.RED.A1T0 RZ, [R36+URZ], RZ ;  /* 0x000000ff24ff99a7 */ /* 0x0003ea000810043f */
[----:B------:R-:W0:Y:S01]  /*6460*/  MUFU.TANH R69, R69 ;  /* 0x0000004500457308 */ /* 0x000e220000002400 */
[----:B-1----:R-:W-:-:S07]  /*6470*/  IMAD.U32 R36, RZ, RZ, UR39 ;  /* 0x00000027ff247e24 */ /* 0x002fce000f8e00ff */
[----:B------:R-:W1:Y:S01]  /*6480*/  MUFU.TANH R70, R70 ;  /* 0x0000004600467308 */ /* 0x000e620000002400 */
[----:B------:R-:W-:-:S05]  /*6490*/  IADD3 R37, -R36, UR43, R37 ;  /* 0x0000002b24257c10 */ /* 0x000fca000fffe125 */
[C---:B------:R-:W-:Y:S02]  /*64a0*/  VIADD R83, R37.reuse, UR23 ;  /* 0x0000001725537c36 */ /* 0x040fe40008000000 */
[----:B------:R-:W0:Y:S01]  /*64b0*/  MUFU.TANH R73, R73 ;  /* 0x0000004900497308 */ /* 0x000e220000002400 */
[----:B------:R-:W-:Y:S02]  /*64c0*/  VIADD R82, R37, UR17 ;  /* 0x0000001125527c36 */ /* 0x000fe40008000000 */
[--C-:B-----5:R-:W-:Y:S02]  /*64d0*/  IMAD.IADD R81, R83, 0x1, R85.reuse ;  /* 0x0000000153517824 */ /* 0x120fe400078e0255 */
[----:B------:R-:W-:-:S03]  /*64e0*/  IMAD.IADD R80, R82, 0x1, R85 ;  /* 0x0000000152507824 */ /* 0x000fc600078e0255 */
        /* <DEDUP_REMOVED lines=21> */
.L_x_9387:
[----:B------:R-:W-:-:S05]  /*6640*/  IMAD.U32 R84, RZ, RZ, UR22 ;  /* 0x00000016ff547e24 */ /* 0x000fca000f8e00ff */
[----:B------:R-:W-:-:S13]  /*6650*/  ISETP.NE.AND P2, PT, R84, 0x1, PT ;  /* 0x000000015400780c */ /* 0x000fda0003f45270 */
[----:B------:R-:W1:Y:S02]  /*6660*/  @P2 LDC.64 R36, c[0x0][0x9e8] ;  /* 0x00027a00ff242b82 */ /* 0x000e640000000a00 */
[----:B-1----:R-:W-:-:S05]  /*6670*/  @P2 IMAD.HI.U32 R36, R85, R36, RZ ;  /* 0x0000002455242227 */ /* 0x002fca00078e00ff */
[----:B------:R-:W-:-:S07]  /*6680*/  @P2 SHF.R.U32.HI R85, RZ, R37, R36 ;  /* 0x00000025ff552219 */ /* 0x000fce0000011624 */
.L_x_9388:
[----:B------:R-:W-:Y:S05]  /*6690*/  BSYNC B0 ;  /* 0x0000000000007941 */ /* 0x000fea0003800000 */
.L_x_9386:
[----:B------:R-:W-:-:S04]  /*66a0*/  IMAD R85, R85, R84, -R74 ;  /* 0x0000005455557224 */ /* 0x000fc800078e0a4a */
[----:B------:R-:W-:-:S05]  /*66b0*/  IMAD R85, R16, -0x2, R85 ;  /* 0xfffffffe10557824 */ /* 0x000fca00078e0255 */
[----:B------:R-:W-:Y:S02]  /*66c0*/  VIADDMNMX R81, R85, R84, R81, PT ;  /* 0x0000005455517246 */ /* 0x000fe40003800151 */
[----:B------:R-:W-:-:S07]  /*66d0*/  VIMNMX R80, R80, R85, !PT ;  /* 0x0000005550507248 */ /* 0x000fce0007fe0100 */
.L_x_9385:
        /* <DEDUP_REMOVED lines=115> */
.L_x_9391:
[----:B------:R-:W-:-:S05]  /*6e10*/  IMAD.U32 R80, RZ, RZ, UR22 ;  /* 0x00000016ff507e24 */ /* 0x000fca000f8e00ff */
[----:B------:R-:W-:-:S13]  /*6e20*/  ISETP.NE.AND P3, PT, R80, 0x1, PT ;  /* 0x000000015000780c */ /* 0x000fda0003f65270 */
[----:B------:R-:W0:Y:S02]  /*6e30*/  @P3 LDC.64 R36, c[0x0][0x9e8] ;  /* 0x00027a00ff243b82 */ /* 0x000e240000000a00 */
[----:B0-----:R-:W-:-:S05]  /*6e40*/  @P3 IMAD.HI.U32 R36, R7, R36, RZ ;  /* 0x0000002407243227 */ /* 0x001fca00078e00ff */
[----:B------:R-:W-:-:S07]  /*6e50*/  @P3 SHF.R.U32.HI R7, RZ, R37, R36 ;  /* 0x00000025ff073219 */ /* 0x000fce0000011624 */
.L_x_9392:
[----:B------:R-:W-:Y:S05]  /*6e60*/  BSYNC B0 ;  /* 0x0000000000007941 */ /* 0x000fea0003800000 */
.L_x_9390:
[----:B------:R-:W-:-:S04]  /*6e70*/  IMAD R7, R7, R80, -R74 ;  /* 0x0000005007077224 */ /* 0x000fc800078e0a4a */
[----:B------:R-:W-:-:S05]  /*6e80*/  IMAD R7, R16, -0x2, R7 ;  /* 0xfffffffe10077824 */ /* 0x000fca00078e0207 */
[----:B------:R-:W-:Y:S02]  /*6e90*/  VIADDMNMX R83, R7, R80, R83, PT ;  /* 0x0000005007537246 */ /* 0x000fe40003800153 */
[----:B------:R-:W-:-:S07]  /*6ea0*/  VIMNMX R82, R82, R7, !PT ;  /* 0x0000000752527248 */ /* 0x000fce0007fe0100 */
.L_x_9389:
        /* <DEDUP_REMOVED lines=73> */
[----:B------:R-:W-:-:S04]  /*7340*/  ISETP.GT.AND P4, PT, R82, 0x30, P2 ;  /* 0x000000305200780c */ /* 0x000fc80001784270 */
[----:B------:R-:W-:Y:S02]  /*7350*/  FSEL R10, R74, RZ, P6 ;  /* 0x000000ff4a0a7208 */ /* 0x000fe40003000000 */
[----:B------:R-:W-:-:S03]  /*7360*/  ISETP.LT.OR P4, PT, R83, 0x31, P4 ;  /* 0x000000315300780c */ /* 0x000fc60002781670 */
[--C-:B------:R-:W-:Y:S01]  /*7370*/  FFMA.FTZ R80, R15, UR10, -R10.reuse ;  /* 0x0000000a0f507c23 */ /* 0x100fe2000801080a */
[----:B------:R-:W-:Y:S01]  /*7380*/  FSEL R15, R9, -INF , !P5 ;  /* 0xff800000090f7808 */ /* 0x000fe20006800000 */
[--C-:B------:R-:W-:Y:S01]  /*7390*/  FFMA.FTZ R37, R84, UR10, -R10.reuse ;  /* 0x0000000a54257c23 */ /* 0x100fe2000801080a */
[----:B------:R-:W-:Y:S01]  /*73a0*/  ISETP.LT.OR P5, PT, R83, 0x2a, P3 ;  /* 0x0000002a5300780c */ /* 0x000fe20001fa1670 */
[----:B------:R0:W-:Y:S01]  /*73b0*/  MUFU.EX2 R9, R80 ;  /* 0x0000005000097308 */ /* 0x0001e20000000800 */
[----:B------:R-:W-:Y:S01]  /*73c0*/  FMNMX.FTZ R81, R15, R6, !PT ;  /* 0x000000060f517209 */ /* 0x000fe20007810000 */
[--C-:B------:R-:W-:Y:S01]  /*73d0*/  FFMA.FTZ R8, R8, UR10, -R10.reuse ;  /* 0x0000000a08087c23 */ /* 0x100fe2000801080a */
[----:B------:R-:W-:Y:S01]  /*73e0*/  ISETP.GT.AND P3, PT, R82, 0x31, P2 ;  /* 0x000000315200780c */ /* 0x000fe20001764270 */
        /* <DEDUP_REMOVED lines=121> */
[----:B------:R-:W-:Y:S02]  /*7b80*/  ISETP.LT.OR P4, PT, R83, 0x79, P4 ;  /* 0x000000795300780c */ /* 0x000fe40002781670 */
[----:B------:R-:W-:-:S02]  /*7b90*/  FSEL R72, R72, -INF , !P5 ;  /* 0xff80000048487808 */ /* 0x000fc40006800000 */
[----:B------:R-:W-:Y:S01]  /*7ba0*/  FMNMX.FTZ R81, R71, R74, !PT ;  /* 0x0000004a47517209 */ /* 0x000fe20007810000 */
[----:B------:R-:W-:Y:S01]  /*7bb0*/  MUFU.EX2 R44, R44 ;  /* 0x0000002c002c7308 */ /* 0x000fe20000000800 */
[----:B------:R-:W-:Y:S02]  /*7bc0*/  ISETP.LT.OR P2, PT, R83, 0x7a, P2 ;  /* 0x0000007a5300780c */ /* 0x000fe40001741670 */
[----:B------:R-:W-:Y:S02]  /*7bd0*/  FSEL R76, R76, -INF , !P4 ;  /* 0xff8000004c4c7808 */ /* 0x000fe40006000000 */
[----:B------:R-:W-:Y:S02]  /*7be0*/  FMNMX.FTZ R81, R72, R81, !PT ;  /* 0x0000005148517209 */ /* 0x000fe40007810000 */
[----:B------:R-:W-:Y:S01]  /*7bf0*/  FSEL R77, R77, -INF , !P2 ;  /* 0xff8000004d4d7808 */ /* 0x000fe20005000000 */
[----:B------:R-:W-:Y:S01]  /*7c00*/  MUFU.EX2 R47, R47 ;  /* 0x0000002f002f7308 */ /* 0x000fe20000000800 */
[----:B------:R-:W-:-:S04]  /*7c10*/  FMNMX.FTZ R74, R76, R81, !PT ;  /* 0x000000514c4a7209 */ /* 0x000fc80007810000 */
[----:B------:R-:W-:-:S03]  /*7c20*/  FMNMX.FTZ R74, R77, R74, !PT ;  /* 0x0000004a4d4a7209 */ /* 0x000fc60007810000 */
[----:B------:R-:W-:Y:S02]  /*7c30*/  MUFU.EX2 R48, R48 ;  /* 0x0000003000307308 */ /* 0x000fe40000000800 */
[----:B------:R-:W1:Y:S06]  /*7c40*/  SHFL.BFLY PT, R81, R74, 0x2, 0x1f ;  /* 0x0c401f004a517f89 */ /* 0x000e6c00000e0000 */
[----:B------:R-:W-:Y:S08]  /*7c50*/  MUFU.EX2 R51, R51 ;  /* 0x0000003300337308 */ /* 0x000ff00000000800 */
[----:B------:R-:W-:Y:S08]  /*7c60*/  MUFU.EX2 R52, R52 ;  /* 0x0000003400347308 */ /* 0x000ff00000000800 */
[----:B------:R-:W-:Y:S01]  /*7c70*/  MUFU.EX2 R57, R57 ;  /* 0x0000003900397308 */ /* 0x000fe20000000800 */
[----:B-1----:R-:W-:Y:S01]  /*7c80*/  FMNMX.FTZ R81, R74, R81, !PT ;  /* 0x000000514a517209 */ /* 0x002fe20007810000 */
[--C-:B------:R-:W-:Y:S01]  /*7c90*/  FFMA.FTZ R74, R75, UR10, -R10.reuse ;  /* 0x0000000a4b4a7c23 */ /* 0x100fe2000801080a */
[----:B------:R-:W-:-:S01]  /*7ca0*/  FFMA.FTZ R75, R78, UR10, -R10 ;  /* 0x0000000a4e4b7c23 */ /* 0x000fc2000801080a */
[----:B------:R-:W-:-:S02]  /*7cb0*/  FSEL R78, R7, RZ, P6 ;  /* 0x000000ff074e7208 */ /* 0x000fc40003000000 */
[----:B0-----:R-:W0:Y:S02]  /*7cc0*/  SHFL.BFLY PT, R80, R81, 0x1, 0x1f ;  /* 0x0c201f0051507f89 */ /* 0x001e2400000e0000 */
[----:B------:R-:W-:Y:S01]  /*7cd0*/  MUFU.EX2 R58, R58 ;  /* 0x0000003a003a7308 */ /* 0x000fe20000000800 */
[----:B------:R-:W-:-:S04]  /*7ce0*/  FADD.FTZ R78, -R78, R5 ;  /* 0x000000054e4e7221 */ /* 0x000fc80000010100 */
[----:B------:R-:W-:-:S03]  /*7cf0*/  FMUL.FTZ R78, R78, UR10 ;  /* 0x0000000a4e4e7c20 */ /* 0x000fc60008410000 */
[----:B------:R-:W-:Y:S08]  /*7d00*/  MUFU.EX2 R61, R61 ;  /* 0x0000003d003d7308 */ /* 0x000ff00000000800 */
[----:B------:R-:W1:Y:S01]  /*7d10*/  MUFU.EX2 R78, R78 ;  /* 0x0000004e004e7308 */ /* 0x000e620000000800 */
[----:B0-----:R-:W-:Y:S01]  /*7d20*/  FMNMX.FTZ R10, R81, R80, !PT ;  /* 0x00000050510a7209 */ /* 0x001fe20007810000 */
[----:B------:R-:W-:-:S06]  /*7d30*/  IMAD.U32 R81, RZ, RZ, UR10 ;  /* 0x0000000aff517e24 */ /* 0x000fcc000f8e00ff */
[----:B------:R0:W-:Y:S01]  /*7d40*/  MUFU.EX2 R80, R79 ;  /* 0x0000004f00507308 */ /* 0x0001e20000000800 */
[C---:B------:R-:W-:Y:S01]  /*7d50*/  FSETP.NEU.FTZ.AND P2, PT, R10.reuse, -INF , PT ;  /* 0xff8000000a00780b */ /* 0x040fe20003f5d000 */
[----:B------:R-:W-:-:S05]  /*7d60*/  FFMA.FTZ R5, R10, R81, -8 ;  /* 0xc10000000a057423 */ /* 0x000fca0000010051 */
[----:B------:R-:W-:Y:S01]  /*7d70*/  FSEL R5, R5, RZ, P2 ;  /* 0x000000ff05057208 */ /* 0x000fe20001000000 */
[----:B------:R-:W-:Y:S01]  /*7d80*/  MUFU.EX2 R62, R62 ;  /* 0x0000003e003e7308 */ /* 0x000fe20000000800 */
[----:B0-----:R-:W-:-:S03]  /*7d90*/  FSEL R79, R10, RZ, P2 ;  /* 0x000000ff0a4f7208 */ /* 0x001fc60001000000 */
        /* <DEDUP_REMOVED lines=13> */
[----:B------:R-:W-:Y:S01]  /*7e70*/  FFMA.FTZ R38, R41, UR10, -R5 ;  /* 0x0000000a29267c23 */ /* 0x000fe20008010805 */
[----:B-1----:R-:W-:-:S01]  /*7e80*/  FFMA.FTZ R53, R78, R4, R37 ;  /* 0x000000044e357223 */ /* 0x002fc20000010025 */
[----:B------:R-:W0:Y:S01]  /*7e90*/  MUFU.EX2 R45, R45 ;  /* 0x0000002d002d7308 */ /* 0x000e220000000800 */
        /* <DEDUP_REMOVED lines=8> */
[----:B------:R-:W-:-:S01]  /*7f20*/  FFMA.FTZ R53, R54, UR10, -R5 ;  /* 0x0000000a36357c23 */ /* 0x000fc20008010805 */
[--C-:B------:R-:W-:Y:S01]  /*7f30*/  FFMA.FTZ R32, R32, UR10, -R5.reuse ;  /* 0x0000000a20207c23 */ /* 0x100fe20008010805 */
[----:B------:R-:W-:-:S05]  /*7f40*/  FFMA.FTZ R35, R35, UR10, -R5 ;  /* 0x0000000a23237c23 */ /* 0x000fca0008010805 */
[----:B------:R-:W2:Y:S01]  /*7f50*/  MUFU.EX2 R13, R13 ;  /* 0x0000000d000d7308 */ /* 0x000ea20000000800 */
[----:B0-----:R-:W-:-:S01]  /*7f60*/  FFMA.FTZ R4, R45, R3, R82 ;  /* 0x000000032d047223 */ /* 0x001fc20000010052 */
[----:B------:R-:W-:Y:S01]  /*7f70*/  FADD.FTZ R3, R11, R50 ;  /* 0x000000320b037221 */ /* 0x000fe20000010000 */
[----:B------:R-:W-:-:S05]  /*7f80*/  FFMA.FTZ R50, R55, UR10, -R5 ;  /* 0x0000000a37327c23 */ /* 0x000fca0008010805 */
        /* <DEDUP_REMOVED lines=15> */
[----:B------:R-:W-:-:S01]  /*8080*/  FADD.FTZ R3, R25, R4 ;  /* 0x0000000419037221 */ /* 0x000fc20000010000 */
[----:B------:R-:W-:Y:S01]  /*8090*/  FFMA.FTZ R55, R56, UR10, -R5 ;  /* 0x0000000a38377c23 */ /* 0x000fe20008010805 */
[----:B------:R-:W1:Y:S01]  /*80a0*/  MUFU.EX2 R32, R32 ;  /* 0x0000002000207308 */ /* 0x000e620000000800 */
[----:B----4-:R-:W-:-:S01]  /*80b0*/  FADD.FTZ R81, R27, R54 ;  /* 0x000000361b517221 */ /* 0x010fc20000010000 */
[----:B------:R-:W-:Y:S01]  /*80c0*/  FADD.FTZ R4, R26, R3 ;  /* 0x000000031a047221 */ /* 0x000fe20000010000 */
[----:B------:R-:W-:-:S02]  /*80d0*/  FFMA.FTZ R54, R59, UR10, -R5 ;  /* 0x0000000a3b367c23 */ /* 0x000fc40008010805 */
        /* <DEDUP_REMOVED lines=14> */
[----:B------:R-:W-:-:S01]  /*81c0*/  FFMA.FTZ R56, R63, UR10, -R5 ;  /* 0x0000000a3f387c23 */ /* 0x000fc20008010805 */
[----:B------:R-:W-:-:S04]  /*81d0*/  FFMA.FTZ R63, R64, UR10, -R5 ;  /* 0x0000000a403f7c23 */ /* 0x000fc80008010805 */
[----:B------:R-:W2:Y:S01]  /*81e0*/  MUFU.EX2 R41, R41 ;  /* 0x0000002900297308 */ /* 0x000ea20000000800 */
[----:B0-----:R-:W-:-:S07]  /*81f0*/  FADD.FTZ R81, R36, R81 ;  /* 0x0000005124517221 */ /* 0x001fce0000010000 */
[----:B------:R-:W0:Y:S01]  /*8200*/  MUFU.EX2 R79, R79 ;  /* 0x0000004f004f7308 */ /* 0x000e220000000800 */
[----:B-1----:R-:W-:-:S01]  /*8210*/  FADD.FTZ R4, R38, R81 ;  /* 0x0000005126047221 */ /* 0x002fc20000010000 */
[----:B------:R-:W-:Y:S01]  /*8220*/  FADD.FTZ R81, R43, R60 ;  /* 0x0000003c2b517221 */ /* 0x000fe20000010000 */
[----:B------:R-:W-:-:S03]  /*8230*/  FFMA.FTZ R60, R69, UR10, -R5 ;  /* 0x0000000a453c7c23 */ /* 0x000fc60008010805 */
[----:B------:R-:W-:Y:S02]  /*8240*/  FADD.FTZ R64, R44, R81 ;  /* 0x000000512c407221 */ /* 0x000fe40000010000 */
[----:B------:R-:W1:Y:S01]  /*8250*/  MUFU.EX2 R42, R42 ;  /* 0x0000002a002a7308 */ /* 0x000e620000000800 */
[----:B--2---:R-:W-:-:S01]  /*8260*/  FADD.FTZ R3, R41, R4 ;  /* 0x0000000429037221 */ /* 0x004fc20000010000 */
[----:B------:R-:W-:-:S03]  /*8270*/  FADD.FTZ R69, R47, R64 ;  /* 0x000000402f457221 */ /* 0x000fc60000010000 */
[----:B------:R-:W-:Y:S01]  /*8280*/  FADD.FTZ R4, R6, R3 ;  /* 0x0000000306047221 */ /* 0x000fe20000010000 */
[----:B------:R-:W-:-:S01]  /*8290*/  FADD.FTZ R64, R48, R69 ;  /* 0x0000004530407221 */ /* 0x000fc20000010000 */
[----:B------:R-:W-:Y:S01]  /*82a0*/  FFMA.FTZ R69, R70, UR10, -R5 ;  /* 0x0000000a46457c23 */ /* 0x000fe20008010805 */
        /* <DEDUP_REMOVED lines=8> */
[----:B------:R-:W-:Y:S01]  /*8330*/  FADD.FTZ R70, R58, R71 ;  /* 0x000000473a467221 */ /* 0x000fe20000010000 */
[----:B------:R-:W-:-:S01]  /*8340*/  FFMA.FTZ R71, R72, UR10, -R5 ;  /* 0x0000000a48477c23 */ /* 0x000fc20008010805 */
[----:B------:R-:W1:Y:S01]  /*8350*/  MUFU.EX2 R53, R53 ;  /* 0x0000003500357308 */ /* 0x000e620000000800 */
[----:B--2---:R-:W-:-:S01]  /*8360*/  FADD.FTZ R3, R49, R4 ;  /* 0x0000000431037221 */ /* 0x004fc20000010000 */
[----:B------:R-:W-:Y:S01]  /*8370*/  FADD.FTZ R81, R61, R70 ;  /* 0x000000463d517221 */ /* 0x000fe20000010000 */
[----:B------:R-:W-:-:S01]  /*8380*/  FFMA.FTZ R70, R76, UR10, -R5 ;  /* 0x0000000a4c467c23 */ /* 0x000fc20008010805 */
[----:B------:R-:W-:Y:S02]  /*8390*/  FFMA.FTZ R5, R77, UR10, -R5 ;  /* 0x0000000a4d057c23 */ /* 0x000fe40008010805 */
[----:B------:R-:W-:-:S02]  /*83a0*/  FADD.FTZ R72, R62, R81 ;  /* 0x000000513e487221 */ /* 0x000fc40000010000 */
        /* <DEDUP_REMOVED lines=43> */
.L_x_9393:
        /* <DEDUP_REMOVED lines=94> */
.L_x_9376:
[----:B------:R-:W-:Y:S01]  /*8c40*/  ULDC UR6, c[0x0][0x448] ;  /* 0x0001120000067ab9 */ /* 0x000fe20000000800 */
[----:B------:R-:W-:Y:S01]  /*8c50*/  ULDC UR15, c[0x0][0x9e4] ;  /* 0x00027900000f7ab9 */ /* 0x000fe20000000800 */
[----:B------:R-:W-:Y:S02]  /*8c60*/  UISETP.NE.AND UP0, UPT, UR6, 0x1, UPT ;  /* 0x000000010600788c */ /* 0x000fe4000bf05270 */
[----:B------:R-:W-:Y:S02]  /*8c70*/  UISETP.GE.AND UP1, UPT, UR15, 0x1, UPT ;  /* 0x000000010f00788c */ /* 0x000fe4000bf26270 */
[----:B------:R-:W-:Y:S02]  /*8c80*/  UIADD3 UR11, UR42, 0xbf, URZ ;  /* 0x000000bf2a0b7890 */ /* 0x000fe4000fffe03f */
[----:B------:R-:W-:Y:S02]  /*8c90*/  UIADD3 UR14, UR43, 0x1, -UR39 ;  /* 0x000000012b0e7890 */ /* 0x000fe4000fffe827 */
[----:B------:R-:W-:-:S03]  /*8ca0*/  PLOP3.LUT P5, PT, PT, PT, UP1, 0x80, 0x0 ;  /* 0x000000000000781c */ /* 0x000fc60003faf018 */
[----:B------:R-:W-:Y:S01]  /*8cb0*/  @UP0 ULDC UR6, c[0x0][0x44c] ;  /* 0x0001130000060ab9 */ /* 0x000fe20000000800 */
[----:B------:R-:W-:Y:S01]  /*8cc0*/  @UP0 ULDC UR18, c[0x0][0x450] ;  /* 0x0001140000120ab9 */ /* 0x000fe20000000800 */
[----:B------:R-:W-:-:S04]  /*8cd0*/  UIMAD.WIDE.U32 UR6, UR11, UR6, URZ ;  /* 0x000000060b0672a5 */ /* 0x000fc8000f8e003f */
[----:B------:R-:W-:-:S04]  /*8ce0*/  @UP0 USHF.R.U32.HI UR11, URZ, UR18, UR7 ;  /* 0x000000123f0b0299 */ /* 0x000fc80008011607 */
[----:B------:R-:W-:-:S03]  /*8cf0*/  UIADD3 UR11, UR14, UR11, URZ ;  /* 0x0000000b0e0b7290 */ /* 0x000fc6000fffe03f */
[----:B------:R-:W-:Y:S02]  /*8d00*/  ULDC UR14, c[0x0][0x9dc] ;  /* 0x00027700000e7ab9 */ /* 0x000fe40000000800 */
        /* <DEDUP_REMOVED lines=12> */
.L_x_9396:
[----:B------:R-:W-:-:S11]  /*8dd0*/  UISETP.NE.AND UP1, UPT, UR15, 0x1, UPT ;  /* 0x000000010f00788c */ /* 0x000fd6000bf25270 */
[----:B------:R-:W-:Y:S02]  /*8de0*/  @UP1 ULDC.64 UR18, c[0x0][0x9e8] ;  /* 0x00027a0000121ab9 */ /* 0x000fe40000000a00 */
[----:B------:R-:W-:-:S04]  /*8df0*/  UIMAD.WIDE.U32 UR6, UR11, UR18, URZ ;  /* 0x000000120b0672a5 */ /* 0x000fc8000f8e003f */
[----:B------:R-:W-:-:S12]  /*8e00*/  @UP1 USHF.R.U32.HI UR11, URZ, UR19, UR7 ;  /* 0x000000133f0b1299 */ /* 0x000fd80008011607 */
.L_x_9397:
[----:B------:R-:W-:-:S04]  /*8e10*/  UIMAD UR11, UR11, UR15, URZ ;  /* 0x0000000f0b0b72a4 */ /* 0x000fc8000f8e023f */
[----:B------:R-:W-:-:S04]  /*8e20*/  UISETP.LT.AND UP1, UPT, UR14, UR11, UPT ;  /* 0x0000000b0e00728c */ /* 0x000fc8000bf21270 */
[----:B------:R-:W-:-:S12]  /*8e30*/  USEL UR14, UR14, UR11, !UP1 ;  /* 0x0000000b0e0e7287 */ /* 0x000fd8000c800000 */
.L_x_9395:
        /* <DEDUP_REMOVED lines=13> */
.L_x_9408:
[----:B------:R-:W-:-:S04]  /*8f10*/  UISETP.NE.AND UP1, UPT, UR21, 0x1, UPT ;  /* 0x000000011500788c */ /* 0x000fc8000bf25270 */
[----:B------:R-:W-:-:S04]  /*8f20*/  USEL UR52, URZ, 0x1, UP1 ;  /* 0x000000013f347887 */ /* 0x000fc80008800000 */
[----:B------:R-:W-:Y:S01]  /*8f30*/  ULOP3.LUT UR52, UR20, UR52, URZ, 0x3c, !UPT ;  /* 0x0000003414347292 */ /* 0x000fe2000f8e3c3f */
[----:B------:R-:W-:Y:S11]  /*8f40*/  @!P0 BRA `(.L_x_9399) ;  /* 0x0000000000048947 */ /* 0x000ff60003800000 */
[----:B------:R-:W-:Y:S01]  /*8f50*/  BPT.TRAP 0x1 ;  /* 0x000000040000795c */ /* 0x000fe20000300000 */
.L_x_9399:
        /* <DEDUP_REMOVED lines=9> */
.L_x_9400:
[----:B-1----:R-:W-:Y:S05]  /*8ff0*/  @P2 BRA `(.L_x_9401) ;  /* 0x0000000000082947 */ /* 0x002fea0003800000 */
[----:B------:R-:W1:Y:S02]  /*9000*/  SYNCS.PHASECHK.TRANS64.TRYWAIT P2, [UR22+0x19c30], R5 ;  /* 0x019c3005ff0075a7 */ /* 0x000e640008040156 */
[----:B-1----:R-:W-:Y:S05]  /*9010*/  @!P2 BRA `(.L_x_9402) ;  /* 0x000000e00014a947 */ /* 0x002fea0003800000 */
.L_x_9401:
        /* <DEDUP_REMOVED lines=17> */
.L_x_9403:
[----:B------:R-:W-:Y:S01]  /*9130*/  ULEA UR14, UR21, UR46, 0x3 ;  /* 0x0000002e150e7291 */ /* 0x000fe2000f8e183f */
[----:B01----:R-:W-:-:S05]  /*9140*/  IMAD.U32 R5, RZ, RZ, UR20 ;  /* 0x00000014ff057e24 */ /* 0x003fca000f8e00ff */
[----:B------:R-:W-:-:S04]  /*9150*/  SHF.L.U32 R5, R5, 0x1f, RZ ;  /* 0x0000001f05057819 */ /* 0x000fc800000006ff */
[----:B------:R0:W1:Y:S01]  /*9160*/  SYNCS.PHASECHK.TRANS64.TRYWAIT P2, [UR14+0x19c50], R5 ;  /* 0x019c5005ff0075a7 */ /* 0x000062000804014e */
[----:B------:R-:W-:Y:S05]  /*9170*/  @!P0 BRA `(.L_x_9404) ;  /* 0x0000000000048947 */ /* 0x000fea0003800000 */
[----:B------:R-:W-:Y:S01]  /*9180*/  BPT.TRAP 0x1 ;  /* 0x000000040000795c */ /* 0x000fe20000300000 */
.L_x_9404:
[----:B-1----:R-:W-:Y:S05]  /*9190*/  @P2 BRA `(.L_x_9405) ;  /* 0x0000000000082947 */ /* 0x002fea0003800000 */
[----:B------:R-:W1:Y:S02]  /*91a0*/  SYNCS.PHASECHK.TRANS64.TRYWAIT P2, [UR14+0x19c50], R5 ;  /* 0x019c5005ff0075a7 */ /* 0x000e64000804014e */
[----:B-1----:R-:W-:Y:S05]  /*91b0*/  @!P2 BRA `(.L_x_9406) ;  /* 0x000000dc00c4a947 */ /* 0x002fea0003800000 */
.L_x_9405:
[C---:B------:R-:W-:Y:S01]  /*91c0*/  FMUL.FTZ R9, R0.reuse, R24 ;  /* 0x0000001800097220 */ /* 0x040fe20000410000 */
[C---:B------:R-:W-:Y:S01]  /*91d0*/  FMUL.FTZ R12, R0.reuse, R26 ;  /* 0x0000001a000c7220 */ /* 0x040fe20000410000 */
[----:B------:R-:W-:Y:S01]  /*91e0*/  UIADD3 UR6, UR46, 0x3000, URZ ;  /* 0x000030002e067890 */ /* 0x000fe2000fffe03f */
[C---:B------:R-:W-:Y:S01]  /*91f0*/  FMUL.FTZ R10, R0.reuse, R25 ;  /* 0x00000019000a7220 */ /* 0x040fe20000410000 */
[C---:B------:R-:W-:Y:S01]  /*9200*/  FMUL.FTZ R11, R0.reuse, R27 ;  /* 0x0000001b000b7220 */ /* 0x040fe20000410000 */
[C---:B------:R-:W-:Y:S01]  /*9210*/  FMUL.FTZ R13, R0.reuse, R28 ;  /* 0x0000001c000d7220 */ /* 0x040fe20000410000 */
[----:B------:R-:W0:Y:S01]  /*9220*/  MUFU.TANH R9, R9 ;  /* 0x0000000900097308 */ /* 0x000e220000002400 */
[----:B------:R-:W-:Y:S01]  /*9230*/  USHF.R.U32.HI UR6, URZ, 0x4, UR6 ;  /* 0x000000043f067899 */ /* 0x000fe20008011606 */
[C---:B------:R-:W-:Y:S01]  /*9240*/  FMUL.FTZ R15, R0.reuse, R30 ;  /* 0x0000001e000f7220 */ /* 0x040fe20000410000 */
[C---:B------:R-:W-:Y:S01]  /*9250*/  FMUL.FTZ R14, R0.reuse, R29 ;  /* 0x0000001d000e7220 */ /* 0x040fe20000410000 */
[C---:B------:R-:W-:Y:S01]  /*9260*/  FMUL.FTZ R20, R0.reuse, R31 ;  /* 0x0000001f00147220 */ /* 0x040fe20000410000 */
[----:B------:R-:W-:Y:S01]  /*9270*/  ULOP3.LUT UR6, UR6, 0x3fff, URZ, 0xc0, !UPT ;  /* 0x00003fff06067892 */ /* 0x000fe2000f8ec03f */
[C---:B------:R-:W-:Y:S01]  /*9280*/  FMUL.FTZ R21, R0.reuse, R32 ;  /* 0x0000002000157220 */ /* 0x040fe20000410000 */
[C---:B------:R-:W-:Y:S01]  /*9290*/  FMUL.FTZ R25, R0.reuse, R34 ;  /* 0x0000002200197220 */ /* 0x040fe20000410000 */
[----:B------:R-:W2:Y:S01]  /*92a0*/  MUFU.TANH R12, R12 ;  /* 0x0000000c000c7308 */ /* 0x000ea20000002400 */
[----:B------:R-:W-:Y:S01]  /*92b0*/  ULOP3.LUT UR6, UR6, 0x10000, URZ, 0xfc, !UPT ;  /* 0x0001000006067892 */ /* 0x000fe2000f8efc3f */
[C---:B------:R-:W-:Y:S01]  /*92c0*/  FMUL.FTZ R24, R0.reuse, R33 ;  /* 0x0000002100187220 */ /* 0x040fe20000410000 */
[----:B------:R-:W-:Y:S01]  /*92d0*/  WARPGROUP.ARRIVE ;  /* 0x00000000000079c5 */ /* 0x000fe20000000000 */
[C---:B------:R-:W-:Y:S01]  /*92e0*/  FMUL.FTZ R26, R0.reuse, R35 ;  /* 0x00000023001a7220 */ /* 0x040fe20000410000 */
[----:B------:R-:W-:Y:S01]  /*92f0*/  UIMAD UR11, UR21, 0x300, UR6 ;  /* 0x00000300150b78a4 */ /* 0x000fe2000f8e0206 */
[C---:B------:R-:W-:Y:S01]  /*9300*/  FMUL.FTZ R30, R0.reuse, R39 ;  /* 0x00000027001e7220 */ /* 0x040fe20000410000 */
[C---:B------:R-:W-:Y:S01]  /*9310*/  FMUL.FTZ R27, R0.reuse, R36 ;  /* 0x00000024001b7220 */ /* 0x040fe20000410000 */
[----:B------:R-:W3:Y:S01]  /*9320*/  MUFU.TANH R10, R10 ;  /* 0x0000000a000a7308 */ /* 0x000ee20000002400 */
[----:B01----:R-:W-:Y:S01]  /*9330*/  FMNMX.FTZ R5, R9, R8, !PT ;  /* 0x0000000809057209 */ /* 0x003fe20007810000 */
[C---:B------:R-:W-:Y:S01]  /*9340*/  FMUL.FTZ R39, R0.reuse, R48 ;  /* 0x0000003000277220 */ /* 0x040fe20000410000 */
[C---:B------:R-:W-:Y:S01]  /*9350*/  FMUL.FTZ R48, R0.reuse, R57 ;  /* 0x0000003900307220 */ /* 0x040fe20000410000 */
[C---:B------:R-:W-:Y:S01]  /*9360*/  FMUL.FTZ R57, R0.reuse, R66 ;  /* 0x0000004200397220 */ /* 0x040fe20000410000 */
[----:B------:R-:W-:Y:S01]  /*9370*/  UMOV UR6, UR11 ;  /* 0x0000000b00067c82 */ /* 0x000fe20008000000 */
[----:B------:R-:W-:Y:S01]  /*9380*/  UMOV UR7, 0x40000040 ;  /* 0x4000004000077882 */ /* 0x000fe20000000000 */
[----:B------:R-:W-:Y:S01]  /*9390*/  FMUL.FTZ R29, R0, R38 ;  /* 0x00000026001d7220 */ /* 0x000fe20000410000 */
[----:B------:R-:W0:Y:S01]  /*93a0*/  MUFU.TANH R11, R11 ;  /* 0x0000000b000b7308 */ /* 0x000e220000002400 */
[----:B--2---:R-:W-:Y:S01]  /*93b0*/  FMNMX.FTZ R6, R12, R7, !PT ;  /* 0x000000070c067209 */ /* 0x004fe20007810000 */
[C---:B------:R-:W-:Y:S01]  /*93c0*/  FMUL.FTZ R28, R0.reuse, R37 ;  /* 0x00000025001c7220 */ /* 0x040fe20000410000 */
[----:B------:R-:W-:Y:S01]  /*93d0*/  QGMMA.64x96x32.F32.E4M3.E4M3 R88, R148, gdesc[UR4], R88, gsb0 ;  /* 0x0160000494587df3 */ /* 0x000fe20008000858 */
        /* <DEDUP_REMOVED lines=46> */
[----:B------:R-:W-:Y:S01]  /*96c0*/  FMUL.FTZ R67, R0, R76 ;  /* 0x0000004c00437220 */ /* 0x000fe20000410000 */
[----:B------:R-:W-:Y:S01]  /*96d0*/  UMOV UR7, 0x40000040 ;  /* 0x4000004000077882 */ /* 0x000fe20000000000 */
[----:B------:R-:W-:-:S04]  /*96e0*/  UMOV UR10, UR19 ;  /* 0x00000013000a7c82 */ /* 0x000fc80008000000 */
        /* <DEDUP_REMOVED lines=17> */
[----:B------:R-:W-:Y:S01]  /*9800*/  FMUL.FTZ R69, R0, R78 ;  /* 0x0000004e00457220 */ /* 0x000fe20000410000 */
[----:B------:R-:W-:Y:S02]  /*9810*/  WARPGROUP.DEPBAR.LE gsb0, 0x0 ;  /* 0x00008000000079c5 */ /* 0x000fe40000010000 */
[----:B------:R-:W-:-:S03]  /*9820*/  WARPGROUP.ARRIVE ;  /* 0x00000000000079c5 */ /* 0x000fc60000000000 */
[----:B------:R-:W0:Y:S01]  /*9830*/  MUFU.TANH R32, R32 ;  /* 0x0000002000207308 */ /* 0x000e220000002400 */
[----:B-1----:R-:W-:Y:S02]  /*9840*/  FMNMX.FTZ R5, R31, R6, !PT ;  /* 0x000000061f057209 */ /* 0x002fe40007810000 */
[----:B------:R-:W-:Y:S01]  /*9850*/  QGMMA.64x96x32.F32.E4M3.E4M3 R88, R144, gdesc[UR4], R88, gsb0 ;  /* 0x0160000490587df3 */ /* 0x000fe20008000858 */
[----:B------:R-:W-:Y:S01]  /*9860*/  UIADD3 UR6, UR11, 0x4, URZ ;  /* 0x000000040b067890 */ /* 0x000fe2000fffe03f */
[----:B------:R-:W-:-:S03]  /*9870*/  UMOV UR7, 0x40000040 ;  /* 0x4000004000077882 */ /* 0x000fc60000000000 */
        /* <DEDUP_REMOVED lines=35> */
[----:B------:R-:W-:Y:S01]  /*9ab0*/  FMUL.FTZ R73, R0, R82 ;  /* 0x0000005200497220 */ /* 0x000fe20000410000 */
[----:B------:R-:W-:Y:S01]  /*9ac0*/  QGMMA.64x96x32.F32.E4M3.E4M3 R88, R140, gdesc[UR4], R88, gsb0 ;  /* 0x016000048c587df3 */ /* 0x000fe20008000858 */
[----:B------:R-:W-:Y:S01]  /*9ad0*/  UIADD3 UR6, UR11, 0x6, URZ ;  /* 0x000000060b067890 */ /* 0x000fe2000fffe03f */
[----:B------:R-:W-:-:S03]  /*9ae0*/  UMOV UR7, 0x40000040 ;  /* 0x4000004000077882 */ /* 0x000fc60000000000 */
        /* <DEDUP_REMOVED lines=35> */
[----:B------:R-:W-:Y:S06]  /*9d20*/  QGMMA.64x96x32.F32.E4M3.E4M3 R88, R136, gdesc[UR4], R88, gsb0 ;  /* 0x0160000488587df3 */ /* 0x000fec0008000858 */
        /* <DEDUP_REMOVED lines=30> */
[----:B------:R-:W-:-:S06]  /*9f10*/  WARPGROUP.DEPBAR.LE gsb0, 0x0 ;  /* 0x00008000000079c5 */ /* 0x000fcc0000010000 */
[----:B------:R-:W0:Y:S01]  /*9f20*/  MUFU.TANH R78, R78 ;  /* 0x0000004e004e7308 */ /* 0x000e220000002400 */
[----:B-1----:R-:W-:Y:S02]  /*9f30*/  FMNMX.FTZ R79, R77, R80, !PT ;  /* 0x000000504d4f7209 */ /* 0x002fe40007810000 */
[----:B--2---:R-:W-:-:S05]  /*9f40*/  FMNMX.FTZ R80, R76, R5, !PT ;  /* 0x000000054c507209 */ /* 0x004fca0007810000 */
[----:B------:R-:W1:Y:S01]  /*9f50*/  SHFL.BFLY PT, R5, R80, 0x2, 0x1f ;  /* 0x0c401f0050057f89 */ /* 0x000e6200000e0000 */
[----:B0-----:R-:W-:-:S05]  /*9f60*/  FMNMX.FTZ R79, R78, R79, !PT ;  /* 0x0000004f4e4f7209 */ /* 0x001fca0007810000 */
[----:B------:R-:W0:Y:S01]  /*9f70*/  SHFL.BFLY PT, R6, R79, 0x2, 0x1f ;  /* 0x0c401f004f067f89 */ /* 0x000e2200000e0000 */
[----:B-1----:R-:W-:Y:S01]  /*9f80*/  FMNMX.FTZ R81, R80, R5, !PT ;  /* 0x0000000550517209 */ /* 0x002fe20007810000 */
[----:B------:R-:W-:Y:S01]  /*9f90*/  IMAD.U32 R80, RZ, RZ, UR10 ;  /* 0x0000000aff507e24 */ /* 0x000fe2000f8e00ff */
[----:B0-----:R-:W-:-:S03]  /*9fa0*/  FMNMX.FTZ R82, R79, R6, !PT ;  /* 0x000000064f527209 */ /* 0x001fc60007810000 */
        /* <DEDUP_REMOVED lines=39> */
[----:B------:R-:W-:Y:S01]  /*a220*/  FFMA.FTZ R75, R76, UR10, -R79 ;  /* 0x0000000a4c4b7c23 */ /* 0x000fe2000801084f */
[----:B------:R-:W-:-:S01]  /*a230*/  FADD.FTZ R8, -R6, R7 ;  /* 0x0000000706087221 */ /* 0x000fc20000010100 */
[----:B------:R-:W-:Y:S01]  /*a240*/  FFMA.FTZ R76, R6, R81, -8 ;  /* 0xc1000000064c7423 */ /* 0x000fe20000010051 */
[----:B------:R-:W-:Y:S02]  /*a250*/  MUFU.EX2 R7, R83 ;  /* 0x0000005300077308 */ /* 0x000fe40000000800 */
[----:B------:R-:W-:Y:S01]  /*a260*/  FMUL.FTZ R8, R8, UR10 ;  /* 0x0000000a08087c20 */ /* 0x000fe20008410000 */
[--C-:B------:R-:W-:Y:S01]  /*a270*/  FFMA.FTZ R79, R12, UR10, -R76.reuse ;  /* 0x0000000a0c4f7c23 */ /* 0x100fe2000801084c */
[----:B------:R-:W-:-:S01]  /*a280*/  FFMA.FTZ R12, R11, UR10, -R76 ;  /* 0x0000000a0b0c7c23 */ /* 0x000fc2000801084c */
[--C-:B------:R-:W-:Y:S01]  /*a290*/  FFMA.FTZ R11, R15, UR10, -R76.reuse ;  /* 0x0000000a0f0b7c23 */ /* 0x100fe2000801084c */
[----:B------:R-:W-:-:S01]  /*a2a0*/  FFMA.FTZ R20, R20, UR10, -R76 ;  /* 0x0000000a14147c23 */ /* 0x000fc2000801084c */
        /* <DEDUP_REMOVED lines=25> */
[----:B------:R-:W0:Y:S08]  /*a440*/  MUFU.EX2 R9, R9 ;  /* 0x0000000900097308 */ /* 0x000e300000000800 */
[----:B------:R-:W2:Y:S01]  /*a450*/  MUFU.EX2 R12, R12 ;  /* 0x0000000c000c7308 */ /* 0x000ea20000000800 */
[----:B-1----:R-:W-:-:S07]  /*a460*/  FFMA.FTZ R3, R8, R3, R79 ;  /* 0x0000000308037223 */ /* 0x002fce000001004f */
        /* <DEDUP_REMOVED lines=98> */
[----:B0-----:R-:W-:-:S01]  /*aa90*/  FADD.FTZ R4, R62, R3 ;  /* 0x000000033e047221 */ /* 0x001fc20000010000 */
[----:B------:R-:W-:-:S04]  /*aaa0*/  IMAD.U32 R3, RZ, RZ, UR22 ;  /* 0x00000016ff037e24 */ /* 0x000fc8000f8e00ff */
[----:B------:R-:W-:Y:S02]  /*aab0*/  @!P1 VIADD R3, R3, 0x19c40 ;  /* 0x00019c4003039836 */ /* 0x000fe40000000000 */
[----:B------:R-:W0:Y:S01]  /*aac0*/  MUFU.EX2 R63, R63 ;  /* 0x0000003f003f7308 */ /* 0x000e220000000800 */
[----:B--2---:R-:W-:-:S02]  /*aad0*/  FADD.FTZ R82, R60, R81 ;  /* 0x000000513c527221 */ /* 0x004fc40000010000 */
[----:B------:R-:W-:-:S04]  /*aae0*/  @!P1 PRMT R3, RZ, 0x654, R3 ;  /* 0x00000654ff039816 */ /* 0x000fc80000000003 */
[----:B------:R2:W-:Y:S01]  /*aaf0*/  @!P1 SYNCS.ARRIVE.TRANS64.RED.A1T0 RZ, [R3+URZ], RZ ;  /* 0x000000ff03ff99a7 */ /* 0x0005e2000810043f */
[----:B------:R-:W3:Y:S01]  /*ab00*/  MUFU.EX2 R66, R66 ;  /* 0x0000004200427308 */ /* 0x000ee20000000800 */
[----:B-1----:R-:W-:-:S07]  /*ab10*/  FADD.FTZ R77, R61, R4 ;  /* 0x000000043d4d7221 */ /* 0x002fce0000010000 */
        /* <DEDUP_REMOVED lines=28> */
.L_x_9407:
        /* <DEDUP_REMOVED lines=90> */
.L_x_9398:
        /* <DEDUP_REMOVED lines=9> */
.L_x_9427:
[----:B------:R-:W-:-:S04]  /*b310*/  UISETP.NE.AND UP1, UPT, UR20, 0x1, UPT ;  /* 0x000000011400788c */ /* 0x000fc8000bf25270 */
[----:B------:R-:W-:-:S04]  /*b320*/  USEL UR52, URZ, 0x1, UP1 ;  /* 0x000000013f347887 */ /* 0x000fc80008800000 */
[----:B------:R-:W-:Y:S01]  /*b330*/  ULOP3.LUT UR52, UR19, UR52, URZ, 0x3c, !UPT ;  /* 0x0000003413347292 */ /* 0x000fe2000f8e3c3f */
[----:B------:R-:W-:Y:S11]  /*b340*/  @!P0 BRA `(.L_x_9410) ;  /* 0x0000000000048947 */ /* 0x000ff60003800000 */
[----:B------:R-:W-:Y:S01]  /*b350*/  BPT.TRAP 0x1 ;  /* 0x000000040000795c */ /* 0x000fe20000300000 */
.L_x_9410:
        /* <DEDUP_REMOVED lines=9> */
.L_x_9411:
[----:B-1----:R-:W-:Y:S05]  /*b3f0*/  @P2 BRA `(.L_x_9412) ;  /* 0x0000000000082947 */ /* 0x002fea0003800000 */
[----:B------:R-:W1:Y:S02]  /*b400*/  SYNCS.PHASECHK.TRANS64.TRYWAIT P2, [UR23+0x19c30], R5 ;  /* 0x019c3005ff0075a7 */ /* 0x000e640008040157 */
[----:B-1----:R-:W-:Y:S05]  /*b410*/  @!P2 BRA `(.L_x_9413) ;  /* 0x000000bc0044a947 */ /* 0x002fea0003800000 */
.L_x_9412:
        /* <DEDUP_REMOVED lines=17> */
.L_x_9414:
[----:B------:R-:W-:Y:S01]  /*b530*/  ULEA UR11, UR20, UR46, 0x3 ;  /* 0x0000002e140b7291 */ /* 0x000fe2000f8e183f */
[----:B01----:R-:W-:-:S05]  /*b540*/  IMAD.U32 R5, RZ, RZ, UR19 ;  /* 0x00000013ff057e24 */ /* 0x003fca000f8e00ff */
[----:B------:R-:W-:-:S04]  /*b550*/  SHF.L.U32 R5, R5, 0x1f, RZ ;  /* 0x0000001f05057819 */ /* 0x000fc800000006ff */
[----:B------:R0:W1:Y:S01]  /*b560*/  SYNCS.PHASECHK.TRANS64.TRYWAIT P2, [UR11+0x19c50], R5 ;  /* 0x019c5005ff0075a7 */ /* 0x000062000804014b */
[----:B------:R-:W-:Y:S05]  /*b570*/  @!P0 BRA `(.L_x_9415) ;  /* 0x0000000000048947 */ /* 0x000fea0003800000 */
[----:B------:R-:W-:Y:S01]  /*b580*/  BPT.TRAP 0x1 ;  /* 0x000000040000795c */ /* 0x000fe20000300000 */
.L_x_9415:
[----:B-1----:R-:W-:Y:S05]  /*b590*/  @P2 BRA `(.L_x_9416) ;  /* 0x0000000000082947 */ /* 0x002fea0003800000 */
[----:B------:R-:W1:Y:S02]  /*b5a0*/  SYNCS.PHASECHK.TRANS64.TRYWAIT P2, [UR11+0x19c50], R5 ;  /* 0x019c5005ff0075a7 */ /* 0x000e64000804014b */
[----:B-1----:R-:W-:Y:S05]  /*b5b0*/  @!P2 BRA `(.L_x_9417) ;  /* 0x000000b800f4a947 */ /* 0x002fea0003800000 */
.L_x_9416:
[----:B------:R-:W-:Y:S01]  /*b5c0*/  UIADD3 UR6, UR46, 0x3000, URZ ;  /* 0x000030002e067890 */ /* 0x000fe2000fffe03f */
[----:B------:R-:W-:Y:S01]  /*b5d0*/  WARPGROUP.ARRIVE ;  /* 0x00000000000079c5 */ /* 0x000fe20000000000 */
[----:B------:R-:W-:Y:S01]  /*b5e0*/  UMOV UR7, 0x40000040 ;  /* 0x4000004000077882 */ /* 0x000fe20000000000 */
[----:B------:R-:W-:Y:S01]  /*b5f0*/  PLOP3.LUT P2, PT, PT, PT, UP0, 0x80, 0x0 ;  /* 0x000000000000781c */ /* 0x000fe20003f4f008 */
[----:B------:R-:W-:Y:S01]  /*b600*/  USHF.R.U32.HI UR6, URZ, 0x4, UR6 ;  /* 0x000000043f067899 */ /* 0x000fe20008011606 */
[C---:B------:R-:W-:Y:S01]  /*b610*/  FMUL.FTZ R11, R0.reuse, R28 ;  /* 0x0000001c000b7220 */ /* 0x040fe20000410000 */
[C---:B------:R-:W-:Y:S01]  /*b620*/  FMUL.FTZ R28, R0.reuse, R39 ;  /* 0x00000027001c7220 */ /* 0x040fe20000410000 */
[C---:B------:R-:W-:Y:S01]  /*b630*/  FMUL.FTZ R39, R0.reuse, R48 ;  /* 0x0000003000277220 */ /* 0x040fe20000410000 */
[----:B------:R-:W-:Y:S01]  /*b640*/  ULOP3.LUT UR6, UR6, 0x3fff, URZ, 0xc0, !UPT ;  /* 0x00003fff06067892 */ /* 0x000fe2000f8ec03f */
[C---:B------:R-:W-:Y:S01]  /*b650*/  FMUL.FTZ R48, R0.reuse, R58 ;  /* 0x0000003a00307220 */ /* 0x040fe20000410000 */
[C---:B------:R-:W-:Y:S01]  /*b660*/  FMUL.FTZ R58, R0.reuse, R70 ;  /* 0x00000046003a7220 */ /* 0x040fe20000410000 */
[----:B------:R-:W-:Y:S01]  /*b670*/  FMUL.FTZ R70, R0, R79 ;  /* 0x0000004f00467220 */ /* 0x000fe20000410000 */
[----:B------:R-:W-:Y:S01]  /*b680*/  ULOP3.LUT UR6, UR6, 0x10000, URZ, 0xfc, !UPT ;  /* 0x0001000006067892 */ /* 0x000fe2000f8efc3f */
[----:B------:R-:W-:-:S02]  /*b690*/  VIADD R79, R17, UR42 ;  /* 0x0000002a114f7c36 */ /* 0x000fc40008000000 */
        /* <DEDUP_REMOVED lines=17> */
[C---:B01----:R-:W-:Y:S01]  /*b7b0*/  FMUL.FTZ R5, R0.reuse, R24 ;  /* 0x0000001800057220 */ /* 0x043fe20000410000 */
        /* <DEDUP_REMOVED lines=98> */
[----:B------:R-:W-:Y:S02]  /*bde0*/  @UP0 ULDC UR6, c[0x0][0x44c] ;  /* 0x0001130000060ab9 */ /* 0x000fe40000000800 */
[----:B------:R-:W-:Y:S01]  /*bdf0*/  @P2 IMAD.HI.U32 R36, R79, UR6, RZ ;  /* 0x000000064f242c27 */ /* 0x000fe2000f8e00ff */
[----:B------:R-:W-:-:S03]  /*be00*/  @UP0 ULDC UR6, c[0x0][0x450] ;  /* 0x0001140000060ab9 */ /* 0x000fc60000000800 */
[----:B------:R-:W0:Y:S01]  /*be10*/  MUFU.TANH R53, R53 ;  /* 0x0000003500357308 */ /* 0x000e220000002400 */
[----:B------:R-:W-:Y:S01]  /*be20*/  @P2 SHF.R.U32.HI R79, RZ, UR6, R36 ;  /* 0x00000006ff4f2c19 */ /* 0x000fe20008011624 */
[----:B------:R-:W-:-:S04]  /*be30*/  IMAD.U32 R36, RZ, RZ, UR23 ;  /* 0x00000017ff247e24 */ /* 0x000fc8000f8e00ff */
[----:B------:R-:W-:Y:S01]  /*be40*/  @!P1 VIADD R36, R36, 0x19c40 ;  /* 0x00019c4024249836 */ /* 0x000fe20000000000 */
[----:B------:R-:W5:Y:S01]  /*be50*/  SHFL.IDX PT, R82, R79, RZ, 0x1c1f ;  /* 0x001c1fff4f527589 */ /* 0x000f6200000e0000 */
[----:B------:R-:W0:Y:S03]  /*be60*/  MUFU.TANH R52, R52 ;  /* 0x0000003400347308 */ /* 0x000e260000002400 */
[----:B------:R-:W-:-:S05]  /*be70*/  @!P1 PRMT R36, RZ, 0x654, R36 ;  /* 0x00000654ff249816 */ /* 0x000fca0000000024 */
        /* <DEDUP_REMOVED lines=12> */
[----:B------:R1:W-:Y:S05]  /*bf40*/  @!P1 SYNCS.ARRIVE.TRANS64.RED.A1T0 RZ, [R36+URZ], RZ ;  /* 0x000000ff24ff99a7 */ /* 0x0003ea000810043f */
[----:B------:R-:W0:Y:S01]  /*bf50*/  MUFU.TANH R62, R62 ;  /* 0x0000003e003e7308 */ /* 0x000e220000002400 */
[----:B-1----:R-:W-:-:S07]  /*bf60*/  IMAD.U32 R36, RZ, RZ, UR39 ;  /* 0x00000027ff247e24 */ /* 0x002fce000f8e00ff */
[----:B------:R-:W1:Y:S01]  /*bf70*/  MUFU.TANH R64, R64 ;  /* 0x0000004000407308 */ /* 0x000e620000002400 */
[----:B------:R-:W-:-:S07]  /*bf80*/  IADD3 R37, -R36, UR43, R37 ;  /* 0x0000002b24257c10 */ /* 0x000fce000fffe125 */
[----:B------:R-:W0:Y:S01]  /*bf90*/  MUFU.TANH R67, R67 ;  /* 0x0000004300437308 */ /* 0x000e220000002400 */
[C---:B------:R-:W-:Y:S02]  /*bfa0*/  VIADD R85, R37.reuse, UR21 ;  /* 0x0000001525557c36 */ /* 0x040fe40008000000 */
[----:B------:R-:W-:Y:S02]  /*bfb0*/  VIADD R84, R37, UR17 ;  /* 0x0000001125547c36 */ /* 0x000fe40008000000 */
[--C-:B-----5:R-:W-:Y:S02]  /*bfc0*/  IMAD.IADD R83, R85, 0x1, R82.reuse ;  /* 0x0000000155537824 */ /* 0x120fe400078e0252 */
[----:B------:R-:W-:Y:S01]  /*bfd0*/  IMAD.IADD R81, R84, 0x1, R82 ;  /* 0x0000000154517824 */ /* 0x000fe200078e0252 */
        /* <DEDUP_REMOVED lines=25> */
.L_x_9420:
[----:B------:R-:W-:-:S05]  /*c170*/  IMAD.U32 R86, RZ, RZ, UR22 ;  /* 0x00000016ff567e24 */ /* 0x000fca000f8e00ff */
[----:B------:R-:W-:-:S13]  /*c180*/  ISETP.NE.AND P2, PT, R86, 0x1, PT ;  /* 0x000000015600780c */ /* 0x000fda0003f45270 */
[----:B------:R-:W1:Y:S02]  /*c190*/  @P2 LDC.64 R36, c[0x0][0x9e8] ;  /* 0x00027a00ff242b82 */ /* 0x000e640000000a00 */
[----:B-1----:R-:W-:-:S05]  /*c1a0*/  @P2 IMAD.HI.U32 R36, R82, R36, RZ ;  /* 0x0000002452242227 */ /* 0x002fca00078e00ff */
[----:B------:R-:W-:-:S07]  /*c1b0*/  @P2 SHF.R.U32.HI R82, RZ, R37, R36 ;  /* 0x00000025ff522219 */ /* 0x000fce0000011624 */
.L_x_9421:
[----:B------:R-:W-:Y:S05]  /*c1c0*/  BSYNC B0 ;  /* 0x0000000000007941 */ /* 0x000fea0003800000 */
.L_x_9419:
[----:B------:R-:W-:-:S04]  /*c1d0*/  IMAD R37, R82, R86, -R75 ;  /* 0x0000005652257224 */ /* 0x000fc800078e0a4b */
[----:B------:R-:W-:-:S05]  /*c1e0*/  IMAD R36, R16, -0x2, R37 ;  /* 0xfffffffe10247824 */ /* 0x000fca00078e0225 */
[----:B------:R-:W-:Y:S02]  /*c1f0*/  VIADDMNMX R83, R36, R86, R83, PT ;  /* 0x0000005624537246 */ /* 0x000fe40003800153 */
[----:B------:R-:W-:-:S07]  /*c200*/  VIMNMX R81, R81, R36, !PT ;  /* 0x0000002451517248 */ /* 0x000fce0007fe0100 */
.L_x_9418:
[----:B------:R-:W-:-:S04]  /*c210*/  ISETP.GT.AND P2, PT, R2, -0x1, PT ;  /* 0xffffffff0200780c */ /* 0x000fc80003f44270 */
[C---:B------:R-:W-:Y:S02]  /*c220*/  ISETP.GT.AND P4, PT, R81.reuse, RZ, P2 ;  /* 0x000000ff5100720c */ /* 0x040fe40001784270 */
[----:B------:R-:W-:Y:S02]  /*c230*/  ISETP.GT.AND P6, PT, R81, 0x1, P2 ;  /* 0x000000015100780c */ /* 0x000fe400017c4270 */
[C---:B------:R-:W-:Y:S02]  /*c240*/  ISETP.LT.OR P4, PT, R83.reuse, 0x1, P4 ;  /* 0x000000015300780c */ /* 0x040fe40002781670 */
[----:B------:R-:W-:Y:S02]  /*c250*/  ISETP.LT.OR P6, PT, R83, 0x2, P6 ;  /* 0x000000025300780c */ /* 0x000fe400037c1670 */
[----:B0-----:R-:W-:Y:S02]  /*c260*/  FSEL R82, R5, -INF , !P4 ;  /* 0xff80000005527808 */ /* 0x001fe40006000000 */
[----:B------:R-:W-:Y:S01]  /*c270*/  FSEL R9, R9, -INF , !P6 ;  /* 0xff80000009097808 */ /* 0x000fe20007000000 */
[----:B------:R-:W0:Y:S01]  /*c280*/  SHFL.IDX PT, R5, R79, 0x1, 0x1c1f ;  /* 0x003c1f004f057f89 */ /* 0x000e2200000e0000 */
        /* <DEDUP_REMOVED lines=11> */
[----:B------:R-:W-:Y:S01]  /*c340*/  ISETP.GT.AND P6, PT, R81, 0x19, P2 ;  /* 0x000000195100780c */ /* 0x000fe200017c4270 */
[--C-:B0-----:R-:W-:Y:S01]  /*c350*/  IMAD.IADD R85, R85, 0x1, R5.reuse ;  /* 0x0000000155557824 */ /* 0x101fe200078e0205 */
[C---:B------:R-:W-:Y:S01]  /*c360*/  ISETP.LT.OR P3, PT, R83.reuse, 0x12, P3 ;  /* 0x000000125300780c */ /* 0x040fe20001f61670 */
[----:B------:R-:W-:Y:S01]  /*c370*/  IMAD.IADD R84, R84, 0x1, R5 ;  /* 0x0000000154547824 */ /* 0x000fe200078e0205 */
[----:B------:R-:W-:-:S02]  /*c380*/  ISETP.LT.OR P4, PT, R83, 0x19, P4 ;  /* 0x000000195300780c */ /* 0x000fc40002781670 */
[----:B------:R-:W-:Y:S02]  /*c390*/  ISETP.LT.OR P6, PT, R83, 0x1a, P6 ;  /* 0x0000001a5300780c */ /* 0x000fe400037c1670 */
[----:B------:R-:W-:Y:S02]  /*c3a0*/  FSEL R21, R21, -INF , !P3 ;  /* 0xff80000015157808 */ /* 0x000fe40005800000 */
[----:B------:R-:W-:Y:S02]  /*c3b0*/  FSEL R25, R25, -INF , !P4 ;  /* 0xff80000019197808 */ /* 0x000fe40006000000 */
[----:B------:R-:W-:Y:S02]  /*c3c0*/  FSEL R26, R26, -INF , !P6 ;  /* 0xff8000001a1a7808 */ /* 0x000fe40007000000 */
[C---:B------:R-:W-:Y:S02]  /*c3d0*/  ISETP.GT.AND P3, PT, R81.reuse, 0x20, P2 ;  /* 0x000000205100780c */ /* 0x040fe40001764270 */
[----:B------:R-:W-:-:S02]  /*c3e0*/  ISETP.GT.AND P4, PT, R81, 0x21, P2 ;  /* 0x000000215100780c */ /* 0x000fc40001784270 */
[----:B------:R-:W-:Y:S02]  /*c3f0*/  ISETP.GT.AND P6, PT, R81, 0x28, P2 ;  /* 0x000000285100780c */ /* 0x000fe400017c4270 */
        /* <DEDUP_REMOVED lines=9> */
[C---:B------:R-:W-:Y:S02]  /*c490*/  ISETP.LT.OR P3, PT, R83.reuse, 0x2a, P3 ;  /* 0x0000002a5300780c */ /* 0x040fe40001f61670 */
        /* <DEDUP_REMOVED lines=73> */
.L_x_9424:
[----:B------:R-:W-:-:S05]  /*c930*/  IMAD.U32 R86, RZ, RZ, UR22 ;  /* 0x00000016ff567e24 */ /* 0x000fca000f8e00ff */
[----:B------:R-:W-:-:S13]  /*c940*/  ISETP.NE.AND P3, PT, R86, 0x1, PT ;  /* 0x000000015600780c */ /* 0x000fda0003f65270 */
[----:B------:R-:W0:Y:S02]  /*c950*/  @P3 LDC.64 R36, c[0x0][0x9e8] ;  /* 0x00027a00ff243b82 */ /* 0x000e240000000a00 */
[----:B0-----:R-:W-:-:S05]  /*c960*/  @P3 IMAD.HI.U32 R36, R5, R36, RZ ;  /* 0x0000002405243227 */ /* 0x001fca00078e00ff */
[----:B------:R-:W-:-:S07]  /*c970*/  @P3 SHF.R.U32.HI R5, RZ, R37, R36 ;  /* 0x00000025ff053219 */ /* 0x000fce0000011624 */
.L_x_9425:
[----:B------:R-:W-:Y:S05]  /*c980*/  BSYNC B0 ;  /* 0x0000000000007941 */ /* 0x000fea0003800000 */
.L_x_9423:
[----:B------:R-:W-:-:S04]  /*c990*/  IMAD R5, R5, R86, -R75 ;  /* 0x0000005605057224 */ /* 0x000fc800078e0a4b */
[----:B------:R-:W-:-:S05]  /*c9a0*/  IMAD R5, R16, -0x2, R5 ;  /* 0xfffffffe10057824 */ /* 0x000fca00078e0205 */
[----:B------:R-:W-:Y:S02]  /*c9b0*/  VIADDMNMX R85, R5, R86, R85, PT ;  /* 0x0000005605557246 */ /* 0x000fe40003800155 */
[----:B------:R-:W-:-:S07]  /*c9c0*/  VIMNMX R84, R84, R5, !PT ;  /* 0x0000000554547248 */ /* 0x000fce0007fe0100 */
.L_x_9422:
[----:B------:R-:W-:Y:S01]  /*c9d0*/  FMNMX.FTZ R36, R82, R7, !PT ;  /* 0x0000000752247209 */ /* 0x000fe20007810000 */
[----:B------:R-:W-:Y:S01]  /*c9e0*/  UMOV UR10, UR18 ;  /* 0x00000012000a7c82 */ /* 0x000fe20008000000 */
[C---:B------:R-:W-:Y:S02]  /*c9f0*/  ISETP.GT.AND P3, PT, R84.reuse, 0x9, P2 ;  /* 0x000000095400780c */ /* 0x040fe40001764270 */
        /* <DEDUP_REMOVED lines=59> */
[C---:B------:R-:W-:Y:S02]  /*cdb0*/  ISETP.LT.OR P4, PT, R85.reuse, 0x32, P4 ;  /* 0x000000325500780c */ /* 0x040fe40002781670 */
[----:B------:R-:W-:Y:S02]  /*cdc0*/  FMNMX.FTZ R36, R80, R5, !PT ;  /* 0x0000000550247209 */ /* 0x000fe40007810000 */
[----:B------:R-:W-:Y:S02]  /*cdd0*/  FSEL R42, R42, -INF , !P4 ;  /* 0xff8000002a2a7808 */ /* 0x000fe40006000000 */
[----:B------:R-:W-:Y:S01]  /*cde0*/  ISETP.GT.AND P4, PT, R84, 0x39, P2 ;  /* 0x000000395400780c */ /* 0x000fe20001784270 */
[----:B------:R-:W0:Y:S03]  /*cdf0*/  SHFL.BFLY PT, R5, R36, 0x2, 0x1f ;  /* 0x0c401f0024057f89 */ /* 0x000e2600000e0000 */
[----:B------:R-:W-:-:S04]  /*ce00*/  ISETP.LT.OR P4, PT, R85, 0x3a, P4 ;  /* 0x0000003a5500780c */ /* 0x000fc80002781670 */
[----:B------:R-:W-:Y:S02]  /*ce10*/  FSEL R46, R46, -INF , !P4 ;  /* 0xff8000002e2e7808 */ /* 0x000fe40006000000 */
[----:B------:R-:W-:-:S04]  /*ce20*/  ISETP.GT.AND P4, PT, R84, 0x41, P2 ;  /* 0x000000415400780c */ /* 0x000fc80001784270 */
[----:B------:R-:W-:Y:S02]  /*ce30*/  ISETP.LT.OR P4, PT, R85, 0x42, P4 ;  /* 0x000000425500780c */ /* 0x000fe40002781670 */
[----:B0-----:R-:W-:-:S05]  /*ce40*/  FMNMX.FTZ R37, R36, R5, !PT ;  /* 0x0000000524257209 */ /* 0x001fca0007810000 */
[----:B------:R-:W0:Y:S02]  /*ce50*/  SHFL.BFLY PT, R86, R37, 0x1, 0x1f ;  /* 0x0c201f0025567f89 */ /* 0x000e2400000e0000 */
[----:B0-----:R-:W-:Y:S01]  /*ce60*/  FMNMX.FTZ R5, R37, R86, !PT ;  /* 0x0000005625057209 */ /* 0x001fe20007810000 */
[----:B------:R-:W-:-:S03]  /*ce70*/  IMAD.U32 R86, RZ, RZ, UR10 ;  /* 0x0000000aff567e24 */ /* 0x000fc6000f8e00ff */
[C---:B------:R-:W-:Y:S01]  /*ce80*/  FSETP.NEU.FTZ.AND P6, PT, R5.reuse, -INF , PT ;  /* 0xff8000000500780b */ /* 0x040fe20003fdd000 */
[----:B------:R-:W-:-:S05]  /*ce90*/  FFMA.FTZ R36, R5, R86, -8 ;  /* 0xc100000005247423 */ /* 0x000fca0000010056 */
[----:B------:R-:W-:-:S05]  /*cea0*/  FSEL R36, R36, RZ, P6 ;  /* 0x000000ff24247208 */ /* 0x000fca0003000000 */
[--C-:B------:R-:W-:Y:S01]  /*ceb0*/  FFMA.FTZ R75, R9, UR10, -R36.reuse ;  /* 0x0000000a094b7c23 */ /* 0x100fe20008010824 */
[----:B------:R-:W-:Y:S01]  /*cec0*/  FSEL R9, R28, -INF , !P3 ;  /* 0xff8000001c097808 */ /* 0x000fe20005800000 */
[--C-:B------:R-:W-:Y:S01]  /*ced0*/  FFMA.FTZ R37, R82, UR10, -R36.reuse ;  /* 0x0000000a52257c23 */ /* 0x100fe20008010824 */
[----:B------:R-:W-:Y:S01]  /*cee0*/  ISETP.GT.AND P3, PT, R84, 0x21, P2 ;  /* 0x000000215400780c */ /* 0x000fe20001764270 */
[--C-:B------:R-:W-:Y:S01]  /*cef0*/  FFMA.FTZ R82, R13, UR10, -R36.reuse ;  /* 0x0000000a0d527c23 */ /* 0x100fe20008010824 */
[----:B------:R-:W-:Y:S01]  /*cf00*/  MUFU.EX2 R28, R75 ;  /* 0x0000004b001c7308 */ /* 0x000fe20000000800 */
[----:B------:R-:W-:-:S01]  /*cf10*/  FFMA.FTZ R79, R31, UR10, -R36 ;  /* 0x0000000a1f4f7c23 */ /* 0x000fc20008010824 */
[----:B------:R-:W-:Y:S01]  /*cf20*/  ISETP.LT.OR P3, PT, R85, 0x22, P3 ;  /* 0x000000225500780c */ /* 0x000fe20001f61670 */
[----:B------:R-:W-:-:S01]  /*cf30*/  FFMA.FTZ R86, R41, UR10, -R36 ;  /* 0x0000000a29567c23 */ /* 0x000fc20008010824 */
[----:B------:R-:W-:Y:S01]  /*cf40*/  FSEL R31, R50, -INF , !P4 ;  /* 0xff800000321f7808 */ /* 0x000fe20006000000 */
[----:B------:R-:W-:-:S01]  /*cf50*/  FFMA.FTZ R136, R49, UR10, -R36 ;  /* 0x0000000a31887c23 */ /* 0x000fc20008010824 */
[----:B------:R-:W-:Y:S01]  /*cf60*/  FSEL R32, R32, -INF , !P3 ;  /* 0xff80000020207808 */ /* 0x000fe20005800000 */
[----:B------:R-:W-:-:S01]  /*cf70*/  FFMA.FTZ R140, R63, UR10, -R36 ;  /* 0x0000000a3f8c7c23 */ /* 0x000fc20008010824 */
[C---:B------:R-:W-:Y:S01]  /*cf80*/  ISETP.GT.AND P3, PT, R84.reuse, RZ, P2 ;  /* 0x000000ff5400720c */ /* 0x040fe20001764270 */
[----:B------:R0:W-:Y:S01]  /*cf90*/  MUFU.EX2 R50, R79 ;  /* 0x0000004f00327308 */ /* 0x0001e20000000800 */
[----:B------:R-:W-:Y:S01]  /*cfa0*/  ISETP.GT.AND P4, PT, R84, 0x49, P2 ;  /* 0x000000495400780c */ /* 0x000fe20001784270 */
[--C-:B------:R-:W-:Y:S01]  /*cfb0*/  FFMA.FTZ R51, R51, UR10, -R36.reuse ;  /* 0x0000000a33337c23 */ /* 0x100fe20008010824 */
[----:B------:R-:W-:Y:S01]  /*cfc0*/  ISETP.LT.OR P3, PT, R85, 0x1, P3 ;  /* 0x000000015500780c */ /* 0x000fe20001f61670 */
[--C-:B------:R-:W-:Y:S01]  /*cfd0*/  FFMA.FTZ R138, R59, UR10, -R36.reuse ;  /* 0x0000000a3b8a7c23 */ /* 0x100fe20008010824 */
[----:B------:R-:W-:Y:S01]  /*cfe0*/  ISETP.LT.OR P4, PT, R85, 0x4a, P4 ;  /* 0x0000004a5500780c */ /* 0x000fe20002781670 */
[--C-:B------:R-:W-:Y:S01]  /*cff0*/  FFMA.FTZ R11, R11, UR10, -R36.reuse ;  /* 0x0000000a0b0b7c23 */ /* 0x100fe20008010824 */
[----:B------:R-:W-:Y:S01]  /*d000*/  FSEL R13, R6, -INF , !P3 ;  /* 0xff800000060d7808 */ /* 0x000fe20005800000 */
[--C-:B------:R-:W-:Y:S01]  /*d010*/  FFMA.FTZ R6, R21, UR10, -R36.reuse ;  /* 0x0000000a15067c23 */ /* 0x100fe20008010824 */
[----:B------:R-:W-:Y:S01]  /*d020*/  ISETP.GT.AND P3, PT, R84, 0x30, P2 ;  /* 0x000000305400780c */ /* 0x000fe20001764270 */
[--C-:B0-----:R-:W-:Y:S01]  /*d030*/  FFMA.FTZ R79, R45, UR10, -R36.reuse ;  /* 0x0000000a2d4f7c23 */ /* 0x101fe20008010824 */
        /* <DEDUP_REMOVED lines=20> */
[----:B0-----:R-:W-:Y:S01]  /*d180*/  FMNMX.FTZ R6, R24, R75, !PT ;  /* 0x0000004b18067209 */ /* 0x001fe20007810000 */
[--C-:B------:R-:W-:Y:S01]  /*d190*/  FFMA.FTZ R59, R73, UR10, -R36.reuse ;  /* 0x0000000a493b7c23 */ /* 0x100fe20008010824 */
[----:B------:R-:W-:Y:S01]  /*d1a0*/  ISETP.GT.AND P3, PT, R84, 0x40, P2 ;  /* 0x000000405400780c */ /* 0x000fe20001764270 */
[----:B------:R-:W-:Y:S01]  /*d1b0*/  FFMA.FTZ R76, R76, UR10, -R36 ;  /* 0x0000000a4c4c7c23 */ /* 0x000fe20008010824 */
[----:B------:R-:W-:Y:S01]  /*d1c0*/  FMNMX.FTZ R6, R27, R6, !PT ;  /* 0x000000061b067209 */ /* 0x000fe20007810000 */
[----:B------:R-:W-:Y:S01]  /*d1d0*/  MUFU.EX2 R37, R37 ;  /* 0x0000002500257308 */ /* 0x000fe20000000800 */
[----:B------:R-:W-:-:S02]  /*d1e0*/  ISETP.LT.OR P3, PT, R85, 0x41, P3 ;  /* 0x000000415500780c */ /* 0x000fc40001f61670 */
[----:B------:R-:W-:Y:S02]  /*d1f0*/  FMNMX.FTZ R75, R9, R6, !PT ;  /* 0x00000006094b7209 */ /* 0x000fe40007810000 */
[----:B------:R-:W-:Y:S02]  /*d200*/  FSEL R48, R48, -INF , !P3 ;  /* 0xff80000030307808 */ /* 0x000fe40005800000 */
[----:B------:R-:W-:Y:S01]  /*d210*/  FMNMX.FTZ R75, R30, R75, !PT ;  /* 0x0000004b1e4b7209 */ /* 0x000fe20007810000 */
[----:B------:R-:W-:Y:S01]  /*d220*/  MUFU.EX2 R11, R11 ;  /* 0x0000000b000b7308 */ /* 0x000fe20000000800 */
[----:B------:R-:W-:Y:S02]  /*d230*/  ISETP.GT.AND P3, PT, R84, 0x48, P2 ;  /* 0x000000485400780c */ /* 0x000fe40001764270 */
[----:B------:R-:W-:Y:S02]  /*d240*/  FMNMX.FTZ R6, R32, R75, !PT ;  /* 0x0000004b20067209 */ /* 0x000fe40007810000 */
[----:B------:R-:W-:-:S02]  /*d250*/  ISETP.LT.OR P3, PT, R85, 0x49, P3 ;  /* 0x000000495500780c */ /* 0x000fc40001f61670 */
[----:B------:R-:W-:Y:S01]  /*d260*/  FMNMX.FTZ R75, R35, R6, !PT ;  /* 0x00000006234b7209 */ /* 0x000fe20007810000 */
[----:B------:R-:W-:Y:S01]  /*d270*/  MUFU.EX2 R82, R82 ;  /* 0x0000005200527308 */ /* 0x000fe20000000800 */
[----:B------:R-:W-:Y:S02]  /*d280*/  FSEL R52, R52, -INF , !P3 ;  /* 0xff80000034347808 */ /* 0x000fe40005800000 */
[----:B------:R-:W-:Y:S02]  /*d290*/  FMNMX.FTZ R6, R38, R75, !PT ;  /* 0x0000004b26067209 */ /* 0x000fe40007810000 */
[----:B------:R-:W-:Y:S02]  /*d2a0*/  ISETP.GT.AND P3, PT, R84, 0x50, P2 ;  /* 0x000000505400780c */ /* 0x000fe40001764270 */
        /* <DEDUP_REMOVED lines=9> */
[----:B------:R-:W-:-:S02]  /*d340*/  FSEL R55, R55, -INF , !P3 ;  /* 0xff80000037377808 */ /* 0x000fc40005800000 */
[----:B------:R-:W-:Y:S01]  /*d350*/  FMNMX.FTZ R6, R48, R75, !PT ;  /* 0x0000004b30067209 */ /* 0x000fe20007810000 */
[----:B------:R-:W-:-:S01]  /*d360*/  FFMA.FTZ R75, R43, UR10, -R36 ;  /* 0x0000000a2b4b7c23 */ /* 0x000fc20008010824 */
[----:B------:R-:W-:Y:S01]  /*d370*/  ISETP.GT.AND P3, PT, R84, 0x58, P2 ;  /* 0x000000585400780c */ /* 0x000fe20001764270 */
[----:B------:R-:W-:Y:S01]  /*d380*/  MUFU.EX2 R26, R26 ;  /* 0x0000001a001a7308 */ /* 0x000fe20000000800 */
[----:B------:R-:W-:Y:S02]  /*d390*/  FMNMX.FTZ R41, R31, R6, !PT ;  /* 0x000000061f297209 */ /* 0x000fe40007810000 */
[C---:B------:R-:W-:Y:S02]  /*d3a0*/  ISETP.LT.OR P4, PT, R85.reuse, 0x52, P4 ;  /* 0x000000525500780c */ /* 0x040fe40002781670 */
[----:B------:R-:W-:Y:S02]  /*d3b0*/  FMNMX.FTZ R41, R52, R41, !PT ;  /* 0x0000002934297209 */ /* 0x000fe40007810000 */
[----:B------:R-:W-:Y:S01]  /*d3c0*/  ISETP.LT.OR P3, PT, R85, 0x59, P3 ;  /* 0x000000595500780c */ /* 0x000fe20001f61670 */
[----:B------:R-:W-:Y:S01]  /*d3d0*/  MUFU.EX2 R29, R29 ;  /* 0x0000001d001d7308 */ /* 0x000fe20000000800 */
[----:B------:R-:W-:-:S02]  /*d3e0*/  FSEL R56, R56, -INF , !P4 ;  /* 0xff80000038387808 */ /* 0x000fc40006000000 */
[----:B------:R-:W-:Y:S02]  /*d3f0*/  FMNMX.FTZ R6, R54, R41, !PT ;  /* 0x0000002936067209 */ /* 0x000fe40007810000 */
[----:B------:R-:W-:Y:S02]  /*d400*/  ISETP.GT.AND P4, PT, R84, 0x59, P2 ;  /* 0x000000595400780c */ /* 0x000fe40001784270 */
[----:B------:R-:W-:Y:S01]  /*d410*/  FSEL R58, R58, -INF , !P3 ;  /* 0xff8000003a3a7808 */ /* 0x000fe20005800000 */
[----:B------:R0:W-:Y:S01]  /*d420*/  MUFU.EX2 R41, R75 ;  /* 0x0000004b00297308 */ /* 0x0001e20000000800 */
[----:B------:R-:W-:Y:S02]  /*d430*/  FMNMX.FTZ R43, R55, R6, !PT ;  /* 0x00000006372b7209 */ /* 0x000fe40007810000 */
[----:B------:R-:W-:Y:S02]  /*d440*/  ISETP.GT.AND P3, PT, R84, 0x60, P2 ;  /* 0x000000605400780c */ /* 0x000fe40001764270 */
[----:B------:R-:W-:-:S02]  /*d450*/  ISETP.LT.OR P4, PT, R85, 0x5a, P4 ;  /* 0x0000005a5500780c */ /* 0x000fc40002781670 */
[----:B------:R-:W-:Y:S01]  /*d460*/  FMNMX.FTZ R45, R56, R43, !PT ;  /* 0x0000002b382d7209 */ /* 0x000fe20007810000 */
[----:B------:R-:W-:Y:S01]  /*d470*/  MUFU.EX2 R33, R33 ;  /* 0x0000002100217308 */ /* 0x000fe20000000800 */
[----:B------:R-:W-:Y:S01]  /*d480*/  ISETP.LT.OR P3, PT, R85, 0x61, P3 ;  /* 0x000000615500780c */ /* 0x000fe20001f61670 */
[----:B0-----:R-:W-:Y:S01]  /*d490*/  FFMA.FTZ R75, R47, UR10, -R36 ;  /* 0x0000000a2f4b7c23 */ /* 0x001fe20008010824 */
[----:B------:R-:W-:Y:S02]  /*d4a0*/  FSEL R60, R60, -INF , !P4 ;  /* 0xff8000003c3c7808 */ /* 0x000fe40006000000 */
[----:B------:R-:W-:Y:S02]  /*d4b0*/  ISETP.GT.AND P4, PT, R84, 0x61, P2 ;  /* 0x000000615400780c */ /* 0x000fe40001784270 */
[----:B------:R-:W-:Y:S01]  /*d4c0*/  FMNMX.FTZ R45, R58, R45, !PT ;  /* 0x0000002d3a2d7209 */ /* 0x000fe20007810000 */
[----:B------:R-:W-:Y:S01]  /*d4d0*/  MUFU.EX2 R34, R34 ;  /* 0x0000002200227308 */ /* 0x000fe20000000800 */
[----:B------:R-:W-:-:S02]  /*d4e0*/  FSEL R62, R62, -INF , !P3 ;  /* 0xff8000003e3e7808 */ /* 0x000fc40005800000 */
[----:B------:R-:W-:Y:S02]  /*d4f0*/  ISETP.GT.AND P3, PT, R84, 0x68, P2 ;  /* 0x000000685400780c */ /* 0x000fe40001764270 */
[C---:B------:R-:W-:Y:S02]  /*d500*/  ISETP.LT.OR P4, PT, R85.reuse, 0x62, P4 ;  /* 0x000000625500780c */ /* 0x040fe40002781670 */
[----:B------:R-:W-:Y:S01]  /*d510*/  FMNMX.FTZ R47, R60, R45, !PT ;  /* 0x0000002d3c2f7209 */ /* 0x000fe20007810000 */
[----:B------:R-:W-:Y:S01]  /*d520*/  MUFU.EX2 R39, R39 ;  /* 0x0000002700277308 */ /* 0x000fe20000000800 */
[----:B------:R-:W-:Y:S02]  /*d530*/  ISETP.LT.OR P3, PT, R85, 0x69, P3 ;  /* 0x000000695500780c */ /* 0x000fe40001f61670 */
[----:B------:R-:W-:Y:S02]  /*d540*/  FSEL R43, R64, -INF , !P4 ;  /* 0xff800000402b7808 */ /* 0x000fe40006000000 */
[----:B------:R-:W-:-:S02]  /*d550*/  ISETP.GT.AND P4, PT, R84, 0x69, P2 ;  /* 0x000000695400780c */ /* 0x000fc40001784270 */
[----:B------:R-:W-:Y:S01]  /*d560*/  FMNMX.FTZ R6, R62, R47, !PT ;  /* 0x0000002f3e067209 */ /* 0x000fe20007810000 */
[----:B------:R-:W-:Y:S01]  /*d570*/  MUFU.EX2 R45, R75 ;  /* 0x0000004b002d7308 */ /* 0x000fe20000000800 */
[----:B------:R-:W-:Y:S02]  /*d580*/  FSEL R68, R68, -INF , !P3 ;  /* 0xff80000044447808 */ /* 0x000fe40005800000 */
[----:B------:R-:W-:Y:S02]  /*d590*/  ISETP.GT.AND P3, PT, R84, 0x70, P2 ;  /* 0x000000705400780c */ /* 0x000fe40001764270 */
[----:B------:R-:W-:Y:S02]  /*d5a0*/  ISETP.LT.OR P4, PT, R85, 0x6a, P4 ;  /* 0x0000006a5500780c */ /* 0x000fe40002781670 */
[----:B------:R-:W-:Y:S01]  /*d5b0*/  FMNMX.FTZ R47, R43, R6, !PT ;  /* 0x000000062b2f7209 */ /* 0x000fe20007810000 */
[----:B------:R-:W-:Y:S01]  /*d5c0*/  MUFU.EX2 R86, R86 ;  /* 0x0000005600567308 */ /* 0x000fe20000000800 */
[----:B------:R-:W-:-:S02]  /*d5d0*/  ISETP.LT.OR P3, PT, R85, 0x71, P3 ;  /* 0x000000715500780c */ /* 0x000fc40001f61670 */
[----:B------:R-:W-:Y:S02]  /*d5e0*/  FSEL R70, R70, -INF , !P4 ;  /* 0xff80000046467808 */ /* 0x000fe40006000000 */
[----:B------:R-:W-:Y:S02]  /*d5f0*/  ISETP.GT.AND P4, PT, R84, 0x71, P2 ;  /* 0x000000715400780c */ /* 0x000fe40001784270 */
[----:B------:R-:W-:Y:S01]  /*d600*/  FMNMX.FTZ R47, R68, R47, !PT ;  /* 0x0000002f442f7209 */ /* 0x000fe20007810000 */
[----:B------:R-:W-:Y:S01]  /*d610*/  MUFU.EX2 R64, R79 ;  /* 0x0000004f00407308 */ /* 0x000fe20000000800 */
[----:B------:R-:W-:Y:S02]  /*d620*/  FSEL R71, R71, -INF , !P3 ;  /* 0xff80000047477808 */ /* 0x000fe40005800000 */
[----:B------:R-:W-:Y:S02]  /*d630*/  ISETP.GT.AND P3, PT, R84, 0x78, P2 ;  /* 0x000000785400780c */ /* 0x000fe40001764270 */
[----:B------:R-:W-:-:S02]  /*d640*/  ISETP.LT.OR P4, PT, R85, 0x72, P4 ;  /* 0x000000725500780c */ /* 0x000fc40002781670 */
[----:B------:R-:W-:Y:S01]  /*d650*/  FMNMX.FTZ R6, R70, R47, !PT ;  /* 0x0000002f46067209 */ /* 0x000fe20007810000 */
[----:B------:R-:W-:Y:S01]  /*d660*/  MUFU.EX2 R136, R136 ;  /* 0x0000008800887308 */ /* 0x000fe20000000800 */
[----:B------:R-:W-:Y:S01]  /*d670*/  ISETP.GT.AND P2, PT, R84, 0x79, P2 ;  /* 0x000000795400780c */ /* 0x000fe20001744270 */
[--C-:B------:R-:W-:Y:S01]  /*d680*/  FFMA.FTZ R84, R53, UR10, -R36.reuse ;  /* 0x0000000a35547c23 */ /* 0x100fe20008010824 */
[----:B------:R-:W-:Y:S01]  /*d690*/  ISETP.LT.OR P3, PT, R85, 0x79, P3 ;  /* 0x000000795500780c */ /* 0x000fe20001f61670 */
[----:B------:R-:W-:Y:S01]  /*d6a0*/  FFMA.FTZ R53, R65, UR10, -R36 ;  /* 0x0000000a41357c23 */ /* 0x000fe20008010824 */
[----:B------:R-:W-:Y:S02]  /*d6b0*/  FSEL R72, R72, -INF , !P4 ;  /* 0xff80000048487808 */ /* 0x000fe40006000000 */
[----:B------:R-:W-:Y:S01]  /*d6c0*/  FMNMX.FTZ R49, R71, R6, !PT ;  /* 0x0000000647317209 */ /* 0x000fe20007810000 */
[----:B------:R0:W-:Y:S01]  /*d6d0*/  MUFU.EX2 R47, R51 ;  /* 0x00000033002f7308 */ /* 0x0001e20000000800 */
[----:B------:R-:W-:-:S02]  /*d6e0*/  ISETP.LT.OR P2, PT, R85, 0x7a, P2 ;  /* 0x0000007a5500780c */ /* 0x000fc40001741670 */
[----:B------:R-:W-:Y:S02]  /*d6f0*/  FSEL R74, R74, -INF , !P3 ;  /* 0xff8000004a4a7808 */ /* 0x000fe40005800000 */
[----:B------:R-:W-:Y:S02]  /*d700*/  FMNMX.FTZ R49, R72, R49, !PT ;  /* 0x0000003148317209 */ /* 0x000fe40007810000 */
[----:B------:R-:W-:Y:S01]  /*d710*/  FSEL R77, R77, -INF , !P2 ;  /* 0xff8000004d4d7808 */ /* 0x000fe20005000000 */
[----:B------:R-:W-:Y:S01]  /*d720*/  MUFU.EX2 R84, R84 ;  /* 0x0000005400547308 */ /* 0x000fe20000000800 */
[----:B------:R-:W-:Y:S01]  /*d730*/  FMNMX.FTZ R6, R74, R49, !PT ;  /* 0x000000314a067209 */ /* 0x000fe20007810000 */
[--C-:B------:R-:W-:Y:S01]  /*d740*/  FFMA.FTZ R49, R57, UR10, -R36.reuse ;  /* 0x0000000a39317c23 */ /* 0x100fe20008010824 */
[----:B0-----:R-:W-:-:S01]  /*d750*/  FFMA.FTZ R51, R61, UR10, -R36 ;  /* 0x0000000a3d337c23 */ /* 0x001fc20008010824 */
[--C-:B------:R-:W-:Y:S01]  /*d760*/  FFMA.FTZ R61, R78, UR10, -R36.reuse ;  /* 0x0000000a4e3d7c23 */ /* 0x100fe20008010824 */
[----:B------:R-:W-:Y:S01]  /*d770*/  FMNMX.FTZ R6, R77, R6, !PT ;  /* 0x000000064d067209 */ /* 0x000fe20007810000 */
[----:B------:R-:W-:-:S02]  /*d780*/  FFMA.FTZ R78, R80, UR10, -R36 ;  /* 0x0000000a504e7c23 */ /* 0x000fc40008010824 */
[----:B------:R-:W-:Y:S02]  /*d790*/  MUFU.EX2 R49, R49 ;  /* 0x0000003100317308 */ /* 0x000fe40000000800 */
[----:B------:R-:W0:Y:S06]  /*d7a0*/  SHFL.BFLY PT, R57, R6, 0x2, 0x1f ;  /* 0x0c401f0006397f89 */ /* 0x000e2c00000e0000 */
[----:B------:R-:W-:Y:S08]  /*d7b0*/  MUFU.EX2 R138, R138 ;  /* 0x0000008a008a7308 */ /* 0x000ff00000000800 */
[----:B------:R-:W-:Y:S08]  /*d7c0*/  MUFU.EX2 R51, R51 ;  /* 0x0000003300337308 */ /* 0x000ff00000000800 */
[----:B------:R-:W-:Y:S01]  /*d7d0*/  MUFU.EX2 R140, R140 ;  /* 0x0000008c008c7308 */ /* 0x000fe20000000800 */
[----:B0-----:R-:W-:Y:S01]  /*d7e0*/  FMNMX.FTZ R63, R6, R57, !PT ;  /* 0x00000039063f7209 */ /* 0x001fe20007810000 */
[----:B------:R-:W-:Y:S01]  /*d7f0*/  FFMA.FTZ R57, R67, UR10, -R36 ;  /* 0x0000000a43397c23 */ /* 0x000fe20008010824 */
[----:B------:R-:W-:-:S03]  /*d800*/  FSEL R36, R5, RZ, P6 ;  /* 0x000000ff05247208 */ /* 0x000fc60003000000 */
[----:B------:R-:W0:Y:S02]  /*d810*/  SHFL.BFLY PT, R6, R63, 0x1, 0x1f ;  /* 0x0c201f003f067f89 */ /* 0x000e2400000e0000 */
[----:B------:R-:W-:Y:S01]  /*d820*/  MUFU.EX2 R53, R53 ;  /* 0x0000003500357308 */ /* 0x000fe20000000800 */
[----:B------:R-:W-:-:S04]  /*d830*/  FADD.FTZ R36, -R36, R7 ;  /* 0x0000000724247221 */ /* 0x000fc80000010100 */
[----:B------:R-:W-:-:S03]  /*d840*/  FMUL.FTZ R36, R36, UR10 ;  /* 0x0000000a24247c20 */ /* 0x000fc60008410000 */
[----:B------:R-:W-:Y:S08]  /*d850*/  MUFU.EX2 R66, R66 ;  /* 0x0000004200427308 */ /* 0x000ff00000000800 */
[----:B------:R-:W1:Y:S01]  /*d860*/  MUFU.EX2 R36, R36 ;  /* 0x0000002400247308 */ /* 0x000e620000000800 */
[----:B0-----:R-:W-:Y:S01]  /*d870*/  FMNMX.FTZ R6, R63, R6, !PT ;  /* 0x000000063f067209 */ /* 0x001fe20007810000 */
[----:B------:R-:W-:-:S06]  /*d880*/  IMAD.U32 R63, RZ, RZ, UR10 ;  /* 0x0000000aff3f7e24 */ /* 0x000fcc000f8e00ff */
[----:B------:R-:W-:Y:S01]  /*d890*/  MUFU.EX2 R57, R57 ;  /* 0x0000003900397308 */ /* 0x000fe20000000800 */
[C---:B------:R-:W-:Y:S01]  /*d8a0*/  FSETP.NEU.FTZ.AND P2, PT, R6.reuse, -INF , PT ;  /* 0xff8000000600780b */ /* 0x040fe20003f5d000 */
[----:B------:R-:W-:-:S03]  /*d8b0*/  FFMA.FTZ R7, R6, R63, -8 ;  /* 0xc100000006077423 */ /* 0x000fc6000001003f */
[----:B------:R-:W-:Y:S02]  /*d8c0*/  FSEL R67, R6, RZ, P2 ;  /* 0x000000ff06437208 */ /* 0x000fe40001000000 */
[----:B------:R-:W-:Y:S01]  /*d8d0*/  FSEL R7, R7, RZ, P2 ;  /* 0x000000ff07077208 */ /* 0x000fe20001000000 */
[----:B-1----:R-:W-:Y:S01]  /*d8e0*/  FFMA.FTZ R73, R36, R4, R37 ;  /* 0x0000000424497223 */ /* 0x002fe20000010025 */
[----:B------:R-:W-:Y:S01]  /*d8f0*/  MUFU.EX2 R142, R142 ;  /* 0x0000008e008e7308 */ /* 0x000fe20000000800 */
        /* <DEDUP_REMOVED lines=28> */
[----:B------:R-:W-:-:S03]  /*dac0*/  FFMA.FTZ R43, R43, UR10, -R7 ;  /* 0x0000000a2b2b7c23 */ /* 0x000fc60008010807 */
        /* <DEDUP_REMOVED lines=18> */
[----:B------:R-:W-:-:S03]  /*dbf0*/  FFMA.FTZ R55, R56, UR10, -R7 ;  /* 0x0000000a38377c23 */ /* 0x000fc60008010807 */
[----:B------:R-:W-:Y:S01]  /*dc00*/  FADD.FTZ R75, R25, R44 ;  /* 0x0000002c194b7221 */ /* 0x000fe20000010000 */
[----:B------:R-:W-:-:S02]  /*dc10*/  FFMA.FTZ R44, R58, UR10, -R7 ;  /* 0x0000000a3a2c7c23 */ /* 0x000fc40008010807 */
        /* <DEDUP_REMOVED lines=12> */
[----:B------:R-:W-:-:S06]  /*dce0*/  FADD.FTZ R48, R34, R79 ;  /* 0x0000004f22307221 */ /* 0x000fcc0000010000 */
        /* <DEDUP_REMOVED lines=73> */
.L_x_9426:
        /* <DEDUP_REMOVED lines=90> */
.L_x_9409:
[----:B------:R-:W-:Y:S06]  /*e720*/  BAR.ARV 0x8, 0x200 ;  /* 0x0208000000007b1d */ /* 0x000fec0000002000 */
[----:B------:R-:W-:Y:S05]  /*e730*/  @!P0 BRA `(.L_x_9428) ;  /* 0x0000000000048947 */ /* 0x000fea0003800000 */
[----:B------:R-:W-:Y:S01]  /*e740*/  BPT.TRAP 0x1 ;  /* 0x000000040000795c */ /* 0x000fe20000300000 */
.L_x_9428:
[----:B------:R-:W-:Y:S01]  /*e750*/  ULEA UR14, UR49, UR46, 0x3 ;  /* 0x0000002e310e7291 */ /* 0x000fe2000f8e183f */
[----:B------:R-:W-:-:S05]  /*e760*/  IMAD.U32 R0, RZ, RZ, UR52 ;  /* 0x00000034ff007e24 */ /* 0x000fca000f8e00ff */
[----:B------:R-:W-:-:S04]  /*e770*/  SHF.L.U32 R0, R0, 0x1f, RZ ;  /* 0x0000001f00007819 */ /* 0x000fc800000006ff */
[----:B------:R0:W1:Y:S01]  /*e780*/  SYNCS.PHASECHK.TRANS64.TRYWAIT P1, [UR14+0x19c50], R0 ;  /* 0x019c5000ff0075a7 */ /* 0x000062000802014e */
[----:B------:R-:W-:Y:S05]  /*e790*/  @!P0 BRA `(.L_x_9429) ;  /* 0x0000000000048947 */ /* 0x000fea0003800000 */
[----:B------:R-:W-:Y:S01]  /*e7a0*/  BPT.TRAP 0x1 ;  /* 0x000000040000795c */ /* 0x000fe20000300000 */
.L_x_9429:
[----:B-1----:R-:W-:Y:S05]  /*e7b0*/  @P1 BRA `(.L_x_9430) ;  /* 0x0000000000081947 */ /* 0x002fea0003800000 */
[----:B------:R-:W1:Y:S02]  /*e7c0*/  SYNCS.PHASECHK.TRANS64.TRYWAIT P1, [UR14+0x19c50], R0 ;  /* 0x019c5000ff0075a7 */ /* 0x000e64000802014e */
[----:B-1----:R-:W-:Y:S05]  /*e7d0*/  @!P1 BRA `(.L_x_9431) ;  /* 0x0000008800849947 */ /* 0x002fea0003800000 */
.L_x_9430:
        /* <DEDUP_REMOVED lines=8> */
[----:B------:R-:W-:Y:S01]  /*e860*/  ULOP3.LUT UR46, UR46, 0x10000, URZ, 0xfc, !UPT ;  /* 0x000100002e2e7892 */ /* 0x000fe2000f8efc3f */
[----:B------:R-:W-:-:S04]  /*e870*/  PLOP3.LUT P1, PT, PT, PT, UP0, 0x80, 0x0 ;  /* 0x000000000000781c */ /* 0x000fc80003f2f008 */
[----:B------:R-:W-:Y:S01]  /*e880*/  @UP0 USHF.R.S32.HI UR6, URZ, 0x1f, UR47 ;  /* 0x0000001f3f060899 */ /* 0x000fe2000801142f */
[----:B------:R-:W-:Y:S01]  /*e890*/  @UP0 ULDC.64 UR12, c[0x0][0x9c8] ;  /* 0x00027200000c0ab9 */ /* 0x000fe20000000a00 */
[----:B------:R-:W-:Y:S02]  /*e8a0*/  @UP0 USHF.R.S32.HI UR11, URZ, 0x1f, UR48 ;  /* 0x0000001f3f0b0899 */ /* 0x000fe40008011430 */
[----:B------:R-:W-:Y:S02]  /*e8b0*/  @UP0 UIMAD UR6, UR6, UR12, URZ ;  /* 0x0000000c060602a4 */ /* 0x000fe4000f8e023f */
[----:B------:R-:W-:Y:S02]  /*e8c0*/  @UP0 UIMAD.WIDE.U32 UR8, UR47, UR12, URZ ;  /* 0x0000000c2f0802a5 */ /* 0x000fe4000f8e003f */
[----:B------:R-:W-:Y:S02]  /*e8d0*/  @UP0 UIMAD UR7, UR47, UR13, UR6 ;  /* 0x0000000d2f0702a4 */ /* 0x000fe4000f8e0206 */
[----:B------:R-:W-:-:S02]  /*e8e0*/  UIMAD UR6, UR49, 0x300, UR46 ;  /* 0x00000300310678a4 */ /* 0x000fc4000f8e022e */
[----:B------:R-:W-:Y:S01]  /*e8f0*/  @UP0 UIADD3 UR9, UR9, UR7, URZ ;  /* 0x0000000709090290 */ /* 0x000fe2000fffe03f */
[----:B------:R-:W-:Y:S02]  /*e900*/  @UP0 ULDC.64 UR12, c[0x0][0x9d0] ;  /* 0x00027400000c0ab9 */ /* 0x000fe40000000a00 */
[----:B------:R-:W-:Y:S01]  /*e910*/  UMOV UR7, 0x40000040 ;  /* 0x4000004000077882 */ /* 0x000fe20000000000 */
[----:B------:R-:W-:Y:S02]  /*e920*/  @UP0 UIMAD UR11, UR11, UR12, URZ ;  /* 0x0000000c0b0b02a4 */ /* 0x000fe4000f8e023f */
[----:B------:R-:W-:Y:S01]  /*e930*/  @UP0 UIMAD.WIDE.U32 UR8, UR48, UR12, UR8 ;  /* 0x0000000c300802a5 */ /* 0x000fe2000f8e0008 */
[----:B------:R-:W-:Y:S01]  /*e940*/  QGMMA.64x96x32.F32.E4M3.E4M3 R88, R148, gdesc[UR4], R88, gsb0 ;  /* 0x0160000494587df3 */ /* 0x000fe20008000858 */
[----:B------:R-:W-:Y:S02]  /*e950*/  @UP0 UIMAD UR11, UR48, UR13, UR11 ;  /* 0x0000000d300b02a4 */ /* 0x000fe4000f8e020b */
[----:B------:R-:W-:-:S02]  /*e960*/  @UP0 ULEA UR4, UP1, UR8, UR4, 0x2 ;  /* 0x0000000408040291 */ /* 0x000fc4000f82103f */
        /* <DEDUP_REMOVED lines=57> */
.L_x_9432:
        /* <DEDUP_REMOVED lines=58> */
.L_x_9358:
        /* <DEDUP_REMOVED lines=42> */
[----:B------:R-:W-:Y:S01]  /*f340*/  F2FP.BF16.F32.PACK_AB R36, R95, R36 ;  /* 0x000000245f24723e */ /* 0x000fe200000010ff */
[----:B------:R-:W-:Y:S01]  /*f350*/  IMAD.WIDE R12, R157, 0x2, R4 ;  /* 0x000000029d0c7825 */ /* 0x000fe200078e0204 */
[----:B------:R-:W-:Y:S02]  /*f360*/  F2FP.BF16.F32.PACK_AB R37, R100, R37 ;  /* 0x000000256425723e */ /* 0x000fe400000010ff */
[----:B------:R-:W-:Y:S02]  /*f370*/  F2FP.BF16.F32.PACK_AB R35, R102, R35 ;  /* 0x000000236623723e */ /* 0x000fe400000010ff */
[C---:B------:R-:W-:Y:S02]  /*f380*/  IADD3 R49, P5, R12.reuse, 0x20, RZ ;  /* 0x000000200c317810 */ /* 0x040fe40007fbe0ff */
[----:B------:R-:W-:-:S02]  /*f390*/  IADD3 R51, P4, R12, 0x3000, RZ ;  /* 0x000030000c337810 */ /* 0x000fc40007f9e0ff */
[----:B------:R-:W-:Y:S01]  /*f3a0*/  LOP3.LUT R6, R49, 0x180, RZ, 0xc0, !PT ;  /* 0x0000018031067812 */ /* 0x000fe200078ec0ff */
[----:B------:R-:W-:Y:S01]  /*f3b0*/  IMAD.X R25, RZ, RZ, R13, P5 ;  /* 0x000000ffff197224 */ /* 0x000fe200028e060d */
[----:B------:R-:W-:Y:S02]  /*f3c0*/  F2FP.BF16.F32.PACK_AB R34, R101, R34 ;  /* 0x000000226522723e */ /* 0x000fe400000010ff */
[----:B------:R-:W-:Y:S02]  /*f3d0*/  SHF.R.U64 R6, R6, 0x3, RZ ;  /* 0x0000000306067819 */ /* 0x000fe400000012ff */
[----:B------:R-:W-:Y:S02]  /*f3e0*/  F2FP.BF16.F32.PACK_AB R32, R103, R32 ;  /* 0x000000206720723e */ /* 0x000fe400000010ff */
[----:B------:R-:W-:Y:S02]  /*f3f0*/  SEL R42, R11, R8, P0 ;  /* 0x000000080b2a7207 */ /* 0x000fe40000000000 */
[----:B------:R-:W-:-:S02]  /*f400*/  SEL R43, R8, R11, P0 ;  /* 0x0000000b082b7207 */ /* 0x000fc40000000000 */
[----:B------:R-:W-:Y:S02]  /*f410*/  LOP3.LUT R24, R6, R49, RZ, 0x3c, !PT ;  /* 0x0000003106187212 */ /* 0x000fe400078e3cff */
[----:B------:R-:W-:Y:S02]  /*f420*/  F2FP.BF16.F32.PACK_AB R33, R108, R33 ;  /* 0x000000216c21723e */ /* 0x000fe400000010ff */
[----:B------:R-:W-:Y:S02]  /*f430*/  F2FP.BF16.F32.PACK_AB R31, R110, R31 ;  /* 0x0000001f6e1f723e */ /* 0x000fe400000010ff */
[----:B------:R-:W-:Y:S02]  /*f440*/  F2FP.BF16.F32.PACK_AB R30, R109, R30 ;  /* 0x0000001e6d1e723e */ /* 0x000fe400000010ff */
[----:B------:R-:W-:Y:S02]  /*f450*/  F2FP.BF16.F32.PACK_AB R28, R111, R28 ;  /* 0x0000001c6f1c723e */ /* 0x000fe400000010ff */
[----:B------:R-:W-:-:S02]  /*f460*/  SEL R26, R41, R38, P0 ;  /* 0x00000026291a7207 */ /* 0x000fc40000000000 */
[----:B------:R-:W-:Y:S02]  /*f470*/  SEL R8, R39, R36, P0 ;  /* 0x0000002427087207 */ /* 0x000fe40000000000 */
[----:B------:R-:W-:Y:S02]  /*f480*/  LOP3.LUT R6, R51, 0x180, RZ, 0xc0, !PT ;  /* 0x0000018033067812 */ /* 0x000fe400078ec0ff */
[----:B------:R-:W-:Y:S02]  /*f490*/  SEL R41, R38, R41, P0 ;  /* 0x0000002926297207 */ /* 0x000fe40000000000 */
[----:B------:R-:W-:Y:S02]  /*f4a0*/  SEL R39, R36, R39, P0 ;  /* 0x0000002724277207 */ /* 0x000fe40000000000 */
        /* <DEDUP_REMOVED lines=10> */
[----:B------:R-:W-:Y:S02]  /*f550*/  IADD3 R53, P3, R12, 0x3020, RZ ;  /* 0x000030200c357810 */ /* 0x000fe40007f7e0ff */
[----:B------:R-:W-:Y:S02]  /*f560*/  SHF.R.U64 R6, R6, 0x3, RZ ;  /* 0x0000000306067819 */ /* 0x000fe400000012ff */
[----:B------:R-:W-:Y:S01]  /*f570*/  SEL R33, R30, R33, P0 ;  /* 0x000000211e217207 */ /* 0x000fe20000000000 */
[----:B------:R-:W-:Y:S01]  /*f580*/  IMAD.X R15, RZ, RZ, R13, P3 ;  /* 0x000000ffff0f7224 */ /* 0x000fe200018e060d */
[----:B------:R-:W-:-:S02]  /*f590*/  SEL R31, R28, R31, P0 ;  /* 0x0000001f1c1f7207 */ /* 0x000fc40000000000 */
[----:B------:R-:W-:Y:S02]  /*f5a0*/  LOP3.LUT R7, R12, 0x180, RZ, 0xc0, !PT ;  /* 0x000001800c077812 */ /* 0x000fe400078ec0ff */
[----:B------:R-:W-:Y:S02]  /*f5b0*/  SEL R30, R29, R20, P0 ;  /* 0x000000141d1e7207 */ /* 0x000fe40000000000 */
[----:B------:R-:W-:Y:S02]  /*f5c0*/  SEL R28, R21, R14, P0 ;  /* 0x0000000e151c7207 */ /* 0x000fe40000000000 */
[----:B------:R-:W-:Y:S01]  /*f5d0*/  SEL R45, R14, R21, P0 ;  /* 0x000000150e2d7207 */ /* 0x000fe20000000000 */
[----:B------:R-:W-:Y:S01]  /*f5e0*/  IMAD.X R21, RZ, RZ, R13, P4 ;  /* 0x000000ffff157224 */ /* 0x000fe200020e060d */
[----:B------:R-:W-:Y:S02]  /*f5f0*/  F2FP.BF16.F32.PACK_AB R127, R127, R10 ;  /* 0x0000000a7f7f723e */ /* 0x000fe400000010ff */
[----:B------:R-:W-:-:S02]  /*f600*/  SEL R29, R20, R29, P0 ;  /* 0x0000001d141d7207 */ /* 0x000fc40000000000 */
[C---:B------:R-:W-:Y:S02]  /*f610*/  IADD3 R55, P2, R12.reuse, 0x6000, RZ ;  /* 0x000060000c377810 */ /* 0x040fe40007f5e0ff */
[----:B------:R-:W-:Y:S02]  /*f620*/  IADD3 R57, P1, R12, 0x6020, RZ ;  /* 0x000060200c397810 */ /* 0x000fe40007f3e0ff */
[----:B------:R-:W-:Y:S01]  /*f630*/  LOP3.LUT R10, R53, 0x180, RZ, 0xc0, !PT ;  /* 0x00000180350a7812 */ /* 0x000fe200078ec0ff */
[----:B------:R-:W-:Y:S01]  /*f640*/  IMAD.X R11, RZ, RZ, R13, P2 ;  /* 0x000000ffff0b7224 */ /* 0x000fe200010e060d */
[----:B------:R-:W-:Y:S02]  /*f650*/  LOP3.LUT R20, R6, R51, RZ, 0x3c, !PT ;  /* 0x0000003306147212 */ /* 0x000fe400078e3cff */
[----:B------:R-:W-:Y:S02]  /*f660*/  SHF.R.U64 R7, R7, 0x3, RZ ;  /* 0x0000000307077819 */ /* 0x000fe400000012ff */
[----:B------:R-:W-:-:S02]  /*f670*/  LOP3.LUT R44, R55, 0x180, RZ, 0xc0, !PT ;  /* 0x00000180372c7812 */ /* 0x000fc400078ec0ff */
[----:B------:R-:W-:Y:S02]  /*f680*/  LOP3.LUT R46, R57, 0x180, RZ, 0xc0, !PT ;  /* 0x00000180392e7812 */ /* 0x000fe400078ec0ff */
[----:B------:R-:W-:Y:S02]  /*f690*/  SHF.R.U64 R10, R10, 0x3, RZ ;  /* 0x000000030a0a7819 */ /* 0x000fe400000012ff */
[----:B------:R-:W-:Y:S02]  /*f6a0*/  MOV R52, R20 ;  /* 0x0000001400347202 */ /* 0x000fe40000000f00 */
[----:B------:R-:W-:Y:S01]  /*f6b0*/  LOP3.LUT R12, R7, R12, RZ, 0x3c, !PT ;  /* 0x0000000c070c7212 */ /* 0x000fe200078e3cff */
[----:B------:R-:W-:Y:S01]  /*f6c0*/  IMAD.X R7, RZ, RZ, R13, P1 ;  /* 0x000000ffff077224 */ /* 0x000fe200008e060d */
[----:B------:R-:W-:Y:S02]  /*f6d0*/  SHF.R.U64 R44, R44, 0x3, RZ ;  /* 0x000000032c2c7819 */ /* 0x000fe400000012ff */
[----:B------:R-:W-:-:S02]  /*f6e0*/  SEL R48, R126, R127, P0 ;  /* 0x0000007f7e307207 */ /* 0x000fc40000000000 */
[----:B------:R-:W-:Y:S02]  /*f6f0*/  SHF.R.U64 R46, R46, 0x3, RZ ;  /* 0x000000032e2e7819 */ /* 0x000fe400000012ff */
[----:B------:R-:W-:Y:S02]  /*f700*/  LOP3.LUT R14, R10, R53, RZ, 0x3c, !PT ;  /* 0x000000350a0e7212 */ /* 0x000fe400078e3cff */
[----:B------:R-:W-:Y:S02]  /*f710*/  SEL R127, R127, R126, P0 ;  /* 0x0000007e7f7f7207 */ /* 0x000fe40000000000 */
[----:B------:R-:W-:Y:S02]  /*f720*/  MOV R54, R12 ;  /* 0x0000000c00367202 */ /* 0x000fe40000000f00 */
[----:B------:R-:W-:Y:S02]  /*f730*/  MOV R53, R24 ;  /* 0x0000001800357202 */ /* 0x000fe40000000f00 */
[----:B------:R-:W-:-:S02]  /*f740*/  LOP3.LUT R10, R44, R55, RZ, 0x3c, !PT ;  /* 0x000000372c0a7212 */ /* 0x000fc400078e3cff */
[----:B------:R-:W-:Y:S02]  /*f750*/  LOP3.LUT R6, R46, R57, RZ, 0x3c, !PT ;  /* 0x000000392e067212 */ /* 0x000fe400078e3cff */
[----:B------:R-:W-:Y:S02]  /*f760*/  MOV R49, R10 ;  /* 0x0000000a00317202 */ /* 0x000fe40000000f00 */
[----:B------:R-:W-:Y:S02]  /*f770*/  MOV R51, R14 ;  /* 0x0000000e00337202 */ /* 0x000fe40000000f00 */
[----:B------:R-:W-:Y:S02]  /*f780*/  PLOP3.LUT P2, PT, PT, PT, UP0, 0x80, 0x0 ;  /* 0x000000000000781c */ /* 0x000fe40003f4f008 */
[----:B--2---:R-:W-:Y:S01]  /*f790*/  LOP3.LUT R20, R9, 0x2, RZ, 0x3c, !PT ;  /* 0x0000000209147812 */ /* 0x004fe200078e3cff */
[----:B------:R-:W-:Y:S04]  /*f7a0*/  SHFL.IDX PT, R26, R26, R9, 0x1c1f ;  /* 0x001c1f091a1a7589 */ /* 0x000fe800000e0000 */
[----:B------:R-:W0:Y:S04]  /*f7b0*/  SHFL.IDX PT, R41, R41, R20, 0x1c1f ;  /* 0x001c1f1429297589 */ /* 0x000e2800000e0000 */
[----:B------:R0:W-:Y:S04]  /*f7c0*/  SHFL.IDX PT, R13, R8, R9, 0x1c1f ;  /* 0x001c1f09080d7589 */ /* 0x0001e800000e0000 */
[----:B------:R-:W1:Y:S04]  /*f7d0*/  SHFL.IDX PT, R24, R39, R20, 0x1c1f ;  /* 0x001c1f1427187589 */ /* 0x000e6800000e0000 */
[----:B------:R-:W-:Y:S04]  /*f7e0*/  SHFL.IDX PT, R34, R34, R9, 0x1c1f ;  /* 0x001c1f0922227589 */ /* 0x000fe800000e0000 */
[----:B------:R-:W2:Y:S04]  /*f7f0*/  SHFL.IDX PT, R33, R33, R20, 0x1c1f ;  /* 0x001c1f1421217589 */ /* 0x000ea800000e0000 */
[----:B------:R-:W-:Y:S04]  /*f800*/  SHFL.IDX PT, R38, R38, R9, 0x1c1f ;  /* 0x001c1f0926267589 */ /* 0x000fe800000e0000 */
[----:B------:R-:W3:Y:S01]  /*f810*/  SHFL.IDX PT, R37, R37, R20, 0x1c1f ;  /* 0x001c1f1425257589 */ /* 0x000ee200000e0000 */
[----:B0-----:R-:W-:-:S02]  /*f820*/  SEL R8, R26, R41, P0 ;  /* 0x000000291a087207 */ /* 0x001fc40000000000 */
[----:B------:R-:W-:Y:S01]  /*f830*/  SEL R10, R41, R26, P0 ;  /* 0x0000001a290a7207 */ /* 0x000fe20000000000 */
[----:B------:R-:W-:Y:S01]  /*f840*/  SHFL.IDX PT, R36, R36, R9, 0x1c1f ;  /* 0x001c1f0924247589 */ /* 0x000fe200000e0000 */
[----:B------:R-:W-:Y:S01]  /*f850*/  MOV R41, R6 ;  /* 0x0000000600297202 */ /* 0x000fe20000000f00 */
[----:B------:R-:W-:Y:S02]  /*f860*/  IMAD.U32 R6, RZ, RZ, UR6 ;  /* 0x00000006ff067e24 */ /* 0x000fe4000f8e00ff */
[----:B------:R-:W0:Y:S01]  /*f870*/  SHFL.IDX PT, R35, R35, R20, 0x1c1f ;  /* 0x001c1f1423237589 */ /* 0x000e2200000e0000 */
[----:B-1----:R-:W-:Y:S01]  /*f880*/  SEL R11, R24, R13, P0 ;  /* 0x0000000d180b7207 */ /* 0x002fe20000000000 */
[----:B------:R-:W-:Y:S01]  /*f890*/  IMAD.U32 R7, RZ, RZ, UR7 ;  /* 0x00000007ff077e24 */ /* 0x000fe2000f8e00ff */
[----:B------:R-:W-:Y:S01]  /*f8a0*/  ULDC.64 UR6, c[0x0][0xc08] ;  /* 0x0003020000067ab9 */ /* 0x000fe20000000a00 */
[----:B------:R-:W-:Y:S04]  /*f8b0*/  SHFL.IDX PT, R30, R30, R9, 0x1c1f ;  /* 0x001c1f091e1e7589 */ /* 0x000fe800000e0000 */
[----:B------:R-:W-:Y:S01]  /*f8c0*/  SHFL.IDX PT, R40, R40, R9, 0x1c1f ;  /* 0x001c1f0928287589 */ /* 0x000fe200000e0000 */
[----:B--2---:R-:W-:-:S03]  /*f8d0*/  SEL R26, R33, R34, P0 ;  /* 0x00000022211a7207 */ /* 0x004fc60000000000 */
[----:B------:R-:W1:Y:S04]  /*f8e0*/  SHFL.IDX PT, R29, R29, R20, 0x1c1f ;  /* 0x001c1f141d1d7589 */ /* 0x000e6800000e0000 */
[----:B------:R-:W2:Y:S01]  /*f8f0*/  SHFL.IDX PT, R27, R27, R20, 0x1c1f ;  /* 0x001c1f141b1b7589 */ /* 0x000ea200000e0000 */
[----:B---3--:R-:W-:Y:S02]  /*f900*/  SEL R12, R38, R37, P0 ;  /* 0x00000025260c7207 */ /* 0x008fe40000000000 */
[----:B------:R-:W-:Y:S01]  /*f910*/  SEL R14, R37, R38, P0 ;  /* 0x00000026250e7207 */ /* 0x000fe20000000000 */
[----:B------:R-:W-:Y:S04]  /*f920*/  SHFL.IDX PT, R21, R32, R9, 0x1c1f ;  /* 0x001c1f0920157589 */ /* 0x000fe800000e0000 */
[----:B------:R-:W3:Y:S01]  /*f930*/  SHFL.IDX PT, R44, R31, R20, 0x1c1f ;  /* 0x001c1f141f2c7589 */ /* 0x000ee200000e0000 */
[----:B0-----:R-:W-:-:S03]  /*f940*/  SEL R15, R35, R36, P0 ;  /* 0x00000024230f7207 */ /* 0x001fc60000000000 */
[----:B------:R1:W-:Y:S04]  /*f950*/  SHFL.IDX PT, R46, R28, R9, 0x1c1f ;  /* 0x001c1f091c2e7589 */ /* 0x0003e800000e0000 */
[----:B------:R-:W0:Y:S04]  /*f960*/  SHFL.IDX PT, R45, R45, R20, 0x1c1f ;  /* 0x001c1f142d2d7589 */ /* 0x000e2800000e0000 */
[----:B------:R-:W-:Y:S01]  /*f970*/  SHFL.IDX PT, R48, R48, R9, 0x1c1f ;  /* 0x001c1f0930307589 */ /* 0x000fe200000e0000 */
[----:B-1----:R-:W-:-:S03]  /*f980*/  SEL R28, R30, R29, P0 ;  /* 0x0000001d1e1c7207 */ /* 0x002fc60000000000 */
[----:B------:R-:W1:Y:S01]  /*f990*/  SHFL.IDX PT, R127, R127, R20, 0x1c1f ;  /* 0x001c1f147f7f7589 */ /* 0x000e6200000e0000 */
[----:B--2---:R-:W-:Y:S02]  /*f9a0*/  SEL R32, R40, R27, P0 ;  /* 0x0000001b28207207 */ /* 0x004fe40000000000 */
[----:B------:R-:W-:Y:S01]  /*f9b0*/  SEL R30, R29, R30, P0 ;  /* 0x0000001e1d1e7207 */ /* 0x000fe20000000000 */
[----:B------:R-:W-:Y:S04]  /*f9c0*/  SHFL.IDX PT, R42, R42, R9, 0x1c1f ;  /* 0x001c1f092a2a7589 */ /* 0x000fe800000e0000 */
[----:B------:R2:W-:Y:S01]  /*f9d0*/  SHFL.IDX PT, R50, R50, R9, 0x1c1f ;  /* 0x001c1f0932327589 */ /* 0x0005e200000e0000 */
[----:B---3--:R-:W-:-:S03]  /*f9e0*/  SEL R25, R21, R44, P0 ;  /* 0x0000002c15197207 */ /* 0x008fc60000000000 */
[----:B------:R-:W3:Y:S04]  /*f9f0*/  SHFL.IDX PT, R43, R43, R20, 0x1c1f ;  /* 0x001c1f142b2b7589 */ /* 0x000ee800000e0000 */
[----:B------:R-:W4:Y:S01]  /*fa00*/  SHFL.IDX PT, R47, R47, R20, 0x1c1f ;  /* 0x001c1f142f2f7589 */ /* 0x000f2200000e0000 */
[----:B0-----:R-:W-:Y:S02]  /*fa10*/  SEL R29, R46, R45, P0 ;  /* 0x0000002d2e1d7207 */ /* 0x001fe40000000000 */
[----:B--2---:R-:W-:Y:S01]  /*fa20*/  SEL R9, R13, R24, P0 ;  /* 0x000000180d097207 */ /* 0x004fe20000000000 */
[----:B------:R-:W-:Y:S01]  /*fa30*/  BAR.SYNC.DEFER_BLOCKING 0x1, 0x180 ;  /* 0x0046000000007b1d */ /* 0x000fe20000010000 */
[----:B------:R-:W-:Y:S02]  /*fa40*/  SEL R24, R34, R33, P0 ;  /* 0x0000002122187207 */ /* 0x000fe40000000000 */
[----:B------:R-:W-:-:S02]  /*fa50*/  SEL R13, R36, R35, P0 ;  /* 0x00000023240d7207 */ /* 0x000fc40000000000 */
[----:B------:R-:W-:Y:S02]  /*fa60*/  SEL R34, R27, R40, P0 ;  /* 0x000000281b227207 */ /* 0x000fe40000000000 */
[----:B------:R-:W-:Y:S02]  /*fa70*/  SEL R27, R44, R21, P0 ;  /* 0x000000152c1b7207 */ /* 0x000fe40000000000 */
[----:B------:R-:W-:Y:S02]  /*fa80*/  SEL R31, R45, R46, P0 ;  /* 0x0000002e2d1f7207 */ /* 0x000fe40000000000 */
[----:B-1----:R-:W-:Y:S02]  /*fa90*/  SEL R33, R48, R127, P0 ;  /* 0x0000007f30217207 */ /* 0x002fe40000000000 */
[----:B------:R-:W-:Y:S02]  /*faa0*/  SEL R35, R127, R48, P0 ;  /* 0x000000307f237207 */ /* 0x000fe40000000000 */
[----:B---3--:R-:W-:-:S02]  /*fab0*/  SEL R36, R42, R43, P0 ;  /* 0x0000002b2a247207 */ /* 0x008fc40000000000 */
[----:B------:R-:W-:Y:S02]  /*fac0*/  SEL R38, R43, R42, P0 ;  /* 0x0000002a2b267207 */ /* 0x000fe40000000000 */
[----:B----4-:R-:W-:Y:S01]  /*fad0*/  SEL R37, R50, R47, P0 ;  /* 0x0000002f32257207 */ /* 0x010fe20000000000 */
[----:B------:R-:W-:Y:S01]  /*fae0*/  UISETP.NE.U32.AND UP1, UPT, UR6, URZ, UPT ;  /* 0x0000003f0600728c */ /* 0x000fe2000bf25070 */
[----:B------:R-:W-:Y:S01]  /*faf0*/  SEL R39, R47, R50, P0 ;  /* 0x000000322f277207 */ /* 0x000fe20000000000 */
[----:B------:R-:W-:Y:S01]  /*fb00*/  UMOV UR4, URZ ;  /* 0x0000003f00047c82 */ /* 0x000fe20008000000 */
        /* <DEDUP_REMOVED lines=10> */
[----:B------:R-:W-:Y:S01]  /*fbb0*/  UISETP.NE.AND.EX UP1, UPT, UR7, URZ, UPT, UP1 ;  /* 0x0000003f0700728c */ /* 0x000fe2000bf25310 */
[----:B-1----:R-:W-:-:S05]  /*fbc0*/  ISETP.NE.AND P1, PT, R43, 0x1, PT ;  /* 0x000000012b00780c */ /* 0x002fca0003f25270 */
[----:B------:R-:W-:-:S05]  /*fbd0*/  PLOP3.LUT P0, PT, PT, PT, UP1, 0x80, 0x0 ;  /* 0x000000000000781c */ /* 0x000fca0003f0f018 */
[----:B------:R-:W-:Y:S02]  /*fbe0*/  @UP1 ULDC.64 UR6, c[0x0][0xc08] ;  /* 0x0003020000061ab9 */ /* 0x000fe40000000a00 */
[----:B------:R-:W-:Y:S01]  /*fbf0*/  @UP1 UIMAD.WIDE UR6, UR41, 0x4, UR6 ;  /* 0x00000004290618a5 */ /* 0x000fe2000f8e0206 */
[----:B------:R-:W0:Y:S05]  /*fc00*/  @P1 LDC R9, c[0x0][0xbec] ;  /* 0x0002fb00ff091b82 */ /* 0x000e2a0000000800 */
[----:B--2---:R-:W-:Y:S02]  /*fc10*/  IMAD.U32 R12, RZ, RZ, UR6 ;  /* 0x00000006ff0c7e24 */ /* 0x004fe4000f8e00ff */
[----:B------:R-:W-:Y:S01]  /*fc20*/  IMAD.U32 R13, RZ, RZ, UR7 ;  /* 0x00000007ff0d7e24 */ /* 0x000fe2000f8e00ff */
[----:B------:R-:W1:Y:S01]  /*fc30*/  @P1 LDC R10, c[0x0][0xbf0] ;  /* 0x0002fc00ff0a1b82 */ /* 0x000e620000000800 */
        /* <DEDUP_REMOVED lines=8> */
.L_x_9435:
[----:B---3--:R-:W-:Y:S01]  /*fcc0*/  VIADD R12, R17, UR42 ;  /* 0x0000002a110c7c36 */ /* 0x008fe20008000000 */
[----:B------:R-:W-:Y:S01]  /*fcd0*/  USHF.R.S32.HI UR16, URZ, 0x1f, UR40 ;  /* 0x0000001f3f107899 */ /* 0x000fe20008011428 */
[----:B------:R-:W-:Y:S01]  /*fce0*/  VIADD R14, R156, UR42 ;  /* 0x0000002a9c0e7c36 */ /* 0x000fe20008000000 */
[----:B------:R-:W-:Y:S01]  /*fcf0*/  ULDC.64 UR12, c[0x0][0xb90] ;  /* 0x0002e400000c7ab9 */ /* 0x000fe20000000a00 */
[----:B------:R-:W-:Y:S01]  /*fd00*/  @P1 IMAD.HI.U32 R7, R12, R9, RZ ;  /* 0x000000090c071227 */ /* 0x000fe200078e00ff */
[----:B------:R-:W-:Y:S01]  /*fd10*/  USHF.R.S32.HI UR15, URZ, 0x1f, UR41 ;  /* 0x0000001f3f0f7899 */ /* 0x000fe20008011429 */
[----:B------:R-:W0:Y:S01]  /*fd20*/  @P1 LDC R41, c[0x0][0xbec] ;  /* 0x0002fb00ff291b82 */ /* 0x000e220000000800 */
[----:B------:R-:W-:Y:S01]  /*fd30*/  USHF.R.S32.HI UR7, URZ, 0x1f, UR4 ;  /* 0x0000001f3f077899 */ /* 0x000fe20008011404 */
[----:B------:R-:W-:Y:S01]  /*fd40*/  IMAD.MOV.U32 R6, RZ, RZ, R12 ;  /* 0x000000ffff067224 */ /* 0x000fe200078e000c */
[----:B------:R-:W-:Y:S01]  /*fd50*/  UIMAD UR10, UR16, UR12, URZ ;  /* 0x0000000c100a72a4 */ /* 0x000fe2000f8e023f */
[----:B------:R-:W-:Y:S01]  /*fd60*/  @P1 SHF.R.U32.HI R6, RZ, R10, R7 ;  /* 0x0000000aff061219 */ /* 0x000fe20000011607 */
[----:B------:R-:W-:Y:S01]  /*fd70*/  UMOV UR6, UR4 ;  /* 0x0000000400067c82 */ /* 0x000fe20008000000 */
[----:B------:R-:W-:Y:S01]  /*fd80*/  USEL UR15, UR15, URZ, !UP0 ;  /* 0x0000003f0f0f7287 */ /* 0x000fe2000c000000 */
[----:B------:R-:W-:Y:S01]  /*fd90*/  IMAD R7, R153, 0x20, R18 ;  /* 0x0000002099077824 */ /* 0x000fe200078e0212 */
[----:B------:R-:W-:Y:S01]  /*fda0*/  UIMAD.WIDE.U32 UR8, UR40, UR12, UR6 ;  /* 0x0000000c280872a5 */ /* 0x000fe2000f8e0006 */
[----:B------:R-:W-:Y:S01]  /*fdb0*/  IMAD.MOV R10, RZ, RZ, -R6 ;  /* 0x000000ffff0a7224 */ /* 0x000fe200078e0a06 */
[----:B------:R-:W-:Y:S01]  /*fdc0*/  UIMAD UR10, UR40, UR13, UR10 ;  /* 0x0000000d280a72a4 */ /* 0x000fe2000f8e020a */
[----:B------:R-:W-:Y:S01]  /*fdd0*/  IMAD.WIDE R4, R7, 0x2, R4 ;  /* 0x0000000207047825 */ /* 0x000fe200078e0204 */
[----:B------:R-:W-:Y:S01]  /*fde0*/  USEL UR14, UR41, URZ, !UP0 ;  /* 0x0000003f290e7287 */ /* 0x000fe2000c000000 */
[----:B------:R-:W-:Y:S01]  /*fdf0*/  ULDC.64 UR12, c[0x0][0xb98] ;  /* 0x0002e600000c7ab9 */ /* 0x000fe20000000a00 */
[----:B------:R-:W-:Y:S01]  /*fe00*/  UIADD3 UR9, UR9, UR10, URZ ;  /* 0x0000000a09097290 */ /* 0x000fe2000fffe03f */
[----:B------:R-:W-:Y:S01]  /*fe10*/  IMAD R9, R43, R10, R12 ;  /* 0x0000000a2b097224 */ /* 0x000fe200078e020c */
[----:B------:R-:W-:Y:S01]  /*fe20*/  UIMAD UR6, UR15, UR12, URZ ;  /* 0x0000000c0f0672a4 */ /* 0x000fe2000f8e023f */
[----:B------:R-:W-:Y:S01]  /*fe30*/  SHF.R.S32.HI R10, RZ, 0x1f, R6 ;  /* 0x0000001fff0a7819 */ /* 0x000fe20000011406 */
[----:B------:R-:W-:Y:S01]  /*fe40*/  UIMAD.WIDE.U32 UR8, UR14, UR12, UR8 ;  /* 0x0000000c0e0872a5 */ /* 0x000fe2000f8e0008 */
[----:B------:R-:W-:Y:S01]  /*fe50*/  IADD3 R21, P2, R4, 0x1800, RZ ;  /* 0x0000180004157810 */ /* 0x000fe20007f5e0ff */
[----:B------:R-:W-:Y:S01]  /*fe60*/  UIMAD UR6, UR14, UR13, UR6 ;  /* 0x0000000d0e0672a4 */ /* 0x000fe2000f8e0206 */
[----:B------:R-:W-:Y:S01]  /*fe70*/  SHF.R.S32.HI R7, RZ, 0x1f, R9 ;  /* 0x0000001fff077819 */ /* 0x000fe20000011409 */
[----:B------:R-:W-:Y:S01]  /*fe80*/  ULDC.64 UR10, c[0x0][0xb88] ;  /* 0x0002e200000a7ab9 */ /* 0x000fe20000000a00 */
[----:B------:R-:W-:Y:S01]  /*fe90*/  LOP3.LUT R20, R21, 0x180, RZ, 0xc0, !PT ;  /* 0x0000018015147812 */ /* 0x000fe200078ec0ff */
[----:B-----5:R-:W-:Y:S01]  /*fea0*/  IMAD R45, R8, R43, RZ ;  /* 0x0000002b082d7224 */ /* 0x020fe200078e02ff */
[----:B------:R-:W-:Y:S01]  /*feb0*/  IADD3 R6, P0, R6, UR8, RZ ;  /* 0x0000000806067c10 */ /* 0x000fe2000ff1e0ff */
[----:B------:R-:W-:Y:S01]  /*fec0*/  IMAD.U32 R11, RZ, RZ, UR6 ;  /* 0x00000006ff0b7e24 */ /* 0x000fe2000f8e00ff */
[----:B------:R-:W-:Y:S01]  /*fed0*/  SHF.R.U64 R20, R20, 0x3, RZ ;  /* 0x0000000314147819 */ /* 0x000fe200000012ff */
[----:B------:R-:W-:Y:S01]  /*fee0*/  IMAD R12, R7, UR10, RZ ;  /* 0x0000000a070c7c24 */ /* 0x000fe2000f8e02ff */
[----:B------:R-:W-:-:S02]  /*fef0*/  IADD3 R29, P6, R4, 0x3000, RZ ;  /* 0x00003000041d7810 */ /* 0x000fc40007fde0ff */
[----:B------:R-:W-:Y:S01]  /*ff00*/  IADD3.X R7, R10, UR9, R11, P0, !PT ;  /* 0x000000090a077c10 */ /* 0x000fe200087fe40b */
[C---:B------:R-:W-:Y:S01]  /*ff10*/  IMAD R11, R9.reuse, UR11, R12 ;  /* 0x0000000b090b7c24 */ /* 0x040fe2000f8e020c */
[----:B------:R-:W-:Y:S01]  /*ff20*/  ULDC.64 UR8, c[0x0][0xb50] ;  /* 0x0002d40000087ab9 */ /* 0x000fe20000000a00 */
[----:B------:R-:W-:Y:S01]  /*ff30*/  LOP3.LUT R20, R20, R21, RZ, 0x3c, !PT ;  /* 0x0000001514147212 */ /* 0x000fe200078e3cff */
[----:B------:R-:W-:Y:S01]  /*ff40*/  IMAD.X R21, RZ, RZ, R5, P2 ;  /* 0x000000ffff157224 */ /* 0x000fe200010e0605 */
[C---:B------:R-:W-:Y:S01]  /*ff50*/  IADD3 R13, P5, R4.reuse, 0x4800, RZ ;  /* 0x00004800040d7810 */ /* 0x040fe20007fbe0ff */
[----:B------:R-:W-:Y:S01]  /*ff60*/  IMAD.WIDE.U32 R6, R9, UR10, R6 ;  /* 0x0000000a09067c25 */ /* 0x000fe2000f8e0006 */
[----:B------:R-:W-:Y:S01]  /*ff70*/  ULDC.64 UR10, c[0x0][0xaa0] ;  /* 0x0002a800000a7ab9 */ /* 0x000fe20000000a00 */
[----:B------:R-:W-:Y:S02]  /*ff80*/  IADD3 R33, P4, R4, 0x6000, RZ ;  /* 0x0000600004217810 */ /* 0x000fe40007f9e0ff */
[----:B------:R-:W-:Y:S01]  /*ff90*/  IMAD.IADD R7, R7, 0x1, R11 ;  /* 0x0000000107077824 */ /* 0x000fe200078e020b */
[----:B------:R-:W-:-:S02]  /*ffa0*/  LEA R10, P0, R6, UR8, 0x2 ;  /* 0x00000008060a7c11 */ /* 0x000fc4000f8010ff */
[----:B------:R-:W-:Y:S02]  /*ffb0*/  LOP3.LUT R9, R4, 0x180, RZ, 0xc0, !PT ;  /* 0x0000018004097812 */ /* 0x000fe400078ec0ff */
[----:B------:R-:W-:Y:S01]  /*ffc0*/  LEA.HI.X R11, R6, UR9, R7, 0x2, P0 ;  /* 0x00000009060b7c11 */ /* 0x000fe200080f1407 */
[----:B------:R-:W-:Y:S01]  /*ffd0*/  SHFL.IDX PT, R36, R10, RZ, 0x1c1f ;  /* 0x001c1fff0a247589 */ /* 0x000fe200000e0000 */
[----:B------:R-:W-:Y:S01]  /*ffe0*/  LOP3.LUT P0, RZ, R154, 0x3, RZ, 0xc0, !PT ;  /* 0x000000039aff7812 */ /* 0x000fe2000780c0ff */
[C---:B------:R-:W-:Y:S01]  /*fff0*/  VIADD R6, R14.reuse, 0x8 ;  /* 0x000000080e067836 */ /* 0x040fe20000000000 */
[----:B------:R-:W-:Y:S01]  /*10000*/  UIMAD UR8, UR7, UR10, URZ ;  /* 0x0000000a070872a4 */ /* 0x000fe2000f8e023f */
[----:B------:R-:W1:Y:S01]  /*10010*/  SHFL.IDX PT, R37, R11, RZ, 0x1c1f ;  /* 0x001c1fff0b257589 */ /* 0x000e6200000e0000 */
[-C--:B------:R-:W-:Y:S02]  /*10020*/  ISETP.GE.OR P2, PT, R14, R45.reuse, P0 ;  /* 0x0000002d0e00720c */ /* 0x080fe40000746670 */
[----:B------:R-:W-:Y:S01]  /*10030*/  ISETP.GE.OR P0, PT, R6, R45, P0 ;  /* 0x0000002d0600720c */ /* 0x000fe20000706670 */
[----:B------:R-:W-:Y:S01]  /*10040*/  SHFL.IDX PT, R38, R10, 0x1, 0x1c1f ;  /* 0x003c1f000a267f89 */ /* 0x000fe200000e0000 */
[----:B------:R-:W-:-:S02]  /*10050*/  IADD3 R7, P3, R4, 0x7800, RZ ;  /* 0x0000780004077810 */ /* 0x000fc40007f7e0ff */
[----:B------:R-:W-:Y:S01]  /*10060*/  LOP3.LUT R28, R29, 0x180, RZ, 0xc0, !PT ;  /* 0x000001801d1c7812 */ /* 0x000fe200078ec0ff */
[----:B------:R-:W2:Y:S01]  /*10070*/  SHFL.IDX PT, R39, R11, 0x1, 0x1c1f ;  /* 0x003c1f000b277f89 */ /* 0x000ea200000e0000 */
[----:B------:R-:W-:Y:S01]  /*10080*/  UIMAD.WIDE.U32 UR6, UR4, UR10, URZ ;  /* 0x0000000a040672a5 */ /* 0x000fe2000f8e003f */
[----:B------:R-:W-:Y:S01]  /*10090*/  LOP3.LUT R12, R13, 0x180, RZ, 0xc0, !PT ;  /* 0x000001800d0c7812 */ /* 0x000fe200078ec0ff */
[----:B------:R-:W-:Y:S01]  /*100a0*/  UIMAD UR8, UR4, UR11, UR8 ;  /* 0x0000000b040872a4 */ /* 0x000fe2000f8e0208 */
[----:B------:R-:W-:Y:S01]  /*100b0*/  LOP3.LUT R32, R33, 0x180, RZ, 0xc0, !PT ;  /* 0x0000018021207812 */ /* 0x000fe200078ec0ff */
[----:B------:R-:W-:Y:S01]  /*100c0*/  IMAD.X R25, RZ, RZ, R5, P3 ;  /* 0x000000ffff197224 */ /* 0x000fe200018e0605 */
[----:B------:R-:W-:Y:S01]  /*100d0*/  ULDC.64 UR10, c[0x0][0xae8] ;  /* 0x0002ba00000a7ab9 */ /* 0x000fe20000000a00 */
[----:B------:R-:W-:Y:S01]  /*100e0*/  SHF.R.U64 R9, R9, 0x3, RZ ;  /* 0x0000000309097819 */ /* 0x000fe200000012ff */
[----:B-1----:R-:W-:Y:S01]  /*100f0*/  @!P2 ST.E desc[UR50][R36.64], R2 ;  /* 0x000000022400a985 */ /* 0x002fe2000c101932 */
[----:B------:R-:W-:Y:S01]  /*10100*/  UIADD3 UR7, UR7, UR8, URZ ;  /* 0x0000000807077290 */ /* 0x000fe2000fffe03f */
[----:B------:R-:W-:Y:S01]  /*10110*/  LOP3.LUT R6, R7, 0x180, RZ, 0xc0, !PT ;  /* 0x0000018007067812 */ /* 0x000fe200078ec0ff */
[----:B------:R-:W-:Y:S01]  /*10120*/  UIMAD UR4, UR16, UR10, URZ ;  /* 0x0000000a100472a4 */ /* 0x000fe2000f8e023f */
[----:B------:R-:W-:-:S02]  /*10130*/  SHF.R.U64 R28, R28, 0x3, RZ ;  /* 0x000000031c1c7819 */ /* 0x000fc400000012ff */
[----:B------:R-:W-:Y:S01]  /*10140*/  SHF.R.U64 R12, R12, 0x3, RZ ;  /* 0x000000030c0c7819 */ /* 0x000fe200000012ff */
[----:B--2---:R1:W-:Y:S01]  /*10150*/  @!P0 ST.E desc[UR50][R38.64], R0 ;  /* 0x0000000026008985 */ /* 0x0043e2000c101932 */
[----:B------:R-:W-:Y:S01]  /*10160*/  UIMAD UR4, UR40, UR11, UR4 ;  /* 0x0000000b280472a4 */ /* 0x000fe2000f8e0204 */
[----:B------:R-:W-:Y:S01]  /*10170*/  SHF.R.U64 R32, R32, 0x3, RZ ;  /* 0x0000000320207819 */ /* 0x000fe200000012ff */
[----:B------:R-:W-:Y:S01]  /*10180*/  UIMAD.WIDE.U32 UR6, UR40, UR10, UR6 ;  /* 0x0000000a280672a5 */ /* 0x000fe2000f8e0006 */
[----:B------:R-:W-:Y:S01]  /*10190*/  LOP3.LUT R8, R9, R4, RZ, 0x3c, !PT ;  /* 0x0000000409087212 */ /* 0x000fe200078e3cff */
[----:B------:R-:W-:Y:S01]  /*101a0*/  ULDC.64 UR8, c[0x0][0xaf0] ;  /* 0x0002bc0000087ab9 */ /* 0x000fe20000000a00 */
[----:B------:R-:W-:Y:S02]  /*101b0*/  SHF.R.U64 R4, R6, 0x3, RZ ;  /* 0x0000000306047819 */ /* 0x000fe400000012ff */
[----:B------:R-:W-:Y:S02]  /*101c0*/  LOP3.LUT R28, R28, R29, RZ, 0x3c, !PT ;  /* 0x0000001d1c1c7212 */ /* 0x000fe400078e3cff */
[----:B------:R-:W-:Y:S01]  /*101d0*/  LOP3.LUT R12, R12, R13, RZ, 0x3c, !PT ;  /* 0x0000000d0c0c7212 */ /* 0x000fe200078e3cff */
[----:B-1----:R-:W1:Y:S01]  /*101e0*/  @P1 LDC R39, c[0x0][0xbf0] ;  /* 0x0002fc00ff271b82 */ /* 0x002e620000000800 */
[----:B------:R-:W-:Y:S01]  /*101f0*/  IMAD R0, R152, 0x60, R153 ;  /* 0x0000006098007824 */ /* 0x000fe200078e0299 */
[----:B------:R-:W-:Y:S01]  /*10200*/  UIADD3 UR7, UR7, UR4, URZ ;  /* 0x0000000407077290 */ /* 0x000fe2000fffe03f */
[----:B------:R-:W-:Y:S01]  /*10210*/  LOP3.LUT R32, R32, R33, RZ, 0x3c, !PT ;  /* 0x0000002120207212 */ /* 0x000fe200078e3cff */
[--C-:B------:R-:W-:Y:S01]  /*10220*/  IMAD.X R29, RZ, RZ, R5.reuse, P6 ;  /* 0x000000ffff1d7224 */ /* 0x100fe200030e0605 */
[----:B------:R-:W-:Y:S01]  /*10230*/  LOP3.LUT R24, R4, R7, RZ, 0x3c, !PT ;  /* 0x0000000704187212 */ /* 0x000fe200078e3cff */
[----:B------:R-:W-:Y:S01]  /*10240*/  VIADD R36, R0, UR42 ;  /* 0x0000002a00247c36 */ /* 0x000fe20008000000 */
[----:B------:R-:W-:Y:S01]  /*10250*/  UIMAD UR4, UR15, UR8, URZ ;  /* 0x000000080f0472a4 */ /* 0x000fe2000f8e023f */
[----:B------:R-:W-:-:S02]  /*10260*/  IMAD.X R13, RZ, RZ, R5, P5 ;  /* 0x000000ffff0d7224 */ /* 0x000fc400028e0605 */
[----:B0-----:R-:W-:Y:S01]  /*10270*/  @P1 IMAD.HI.U32 R0, R36, R41, RZ ;  /* 0x0000002924001227 */ /* 0x001fe200078e00ff */
[----:B------:R-:W-:Y:S01]  /*10280*/  UIMAD.WIDE.U32 UR6, UR14, UR8, UR6 ;  /* 0x000000080e0672a5 */ /* 0x000fe2000f8e0006 */
[----:B------:R-:W5:Y:S02]  /*10290*/  LD.E.128 R28, desc[UR50][R28.64] ;  /* 0x000000321c1c7980 */ /* 0x000f64000c101d00 */
[----:B------:R-:W-:Y:S01]  /*102a0*/  IMAD.MOV.U32 R37, RZ, RZ, R36 ;  /* 0x000000ffff257224 */ /* 0x000fe200078e0024 */
[----:B------:R-:W-:Y:S01]  /*102b0*/  UIMAD UR4, UR14, UR9, UR4 ;  /* 0x000000090e0472a4 */ /* 0x000fe2000f8e0204 */
[--C-:B------:R-:W-:Y:S01]  /*102c0*/  IMAD.X R33, RZ, RZ, R5.reuse, P4 ;  /* 0x000000ffff217224 */ /* 0x100fe200020e0605 */
[----:B------:R-:W5:Y:S01]  /*102d0*/  LD.E.128 R12, desc[UR50][R12.64] ;  /* 0x000000320c0c7980 */ /* 0x000f62000c101d00 */
[----:B------:R-:W-:Y:S01]  /*102e0*/  ULDC.64 UR8, c[0x0][0xae0] ;  /* 0x0002b80000087ab9 */ /* 0x000fe20000000a00 */
[----:B------:R-:W-:Y:S02]  /*102f0*/  IMAD.MOV.U32 R9, RZ, RZ, R5 ;  /* 0x000000ffff097224 */ /* 0x000fe400078e0005 */
[----:B------:R-:W5:Y:S01]  /*10300*/  LD.E.128 R24, desc[UR50][R24.64] ;  /* 0x0000003218187980 */ /* 0x000f62000c101d00 */
[----:B-1----:R-:W-:Y:S01]  /*10310*/  @P1 SHF.R.U32.HI R37, RZ, R39, R0 ;  /* 0x00000027ff251219 */ /* 0x002fe20000011600 */
[----:B------:R-:W-:-:S02]  /*10320*/  UIADD3 UR4, UR7, UR4, URZ ;  /* 0x0000000407047290 */ /* 0x000fc4000fffe03f */
[----:B------:R0:W5:Y:S01]  /*10330*/  LD.E.128 R4, desc[UR50][R20.64] ;  /* 0x0000003214047980 */ /* 0x000162000c101d00 */
[--C-:B------:R-:W-:Y:S01]  /*10340*/  SHF.R.S32.HI R0, RZ, 0x1f, R37.reuse ;  /* 0x0000001fff007819 */ /* 0x100fe20000011425 */
[----:B------:R-:W-:Y:S02]  /*10350*/  IMAD.MOV R2, RZ, RZ, -R37 ;  /* 0x000000ffff027224 */ /* 0x000fe400078e0a25 */
[----:B------:R-:W5:Y:S02]  /*10360*/  LD.E.128 R8, desc[UR50][R8.64] ;  /* 0x0000003208087980 */ /* 0x000f64000c101d00 */
[----:B------:R-:W-:Y:S02]  /*10370*/  IMAD R0, R0, UR8, RZ ;  /* 0x0000000800007c24 */ /* 0x000fe4000f8e02ff */
[----:B------:R-:W5:Y:S01]  /*10380*/  LD.E.128 R32, desc[UR50][R32.64] ;  /* 0x0000003220207980 */ /* 0x000f62000c101d00 */
[----:B------:R-:W-:Y:S02]  /*10390*/  IMAD R39, R43, R2, R36 ;  /* 0x000000022b277224 */ /* 0x000fe400078e0224 */
[----:B------:R-:W-:Y:S01]  /*103a0*/  IMAD R41, R37, UR9, R0 ;  /* 0x0000000925297c24 */ /* 0x000fe2000f8e0200 */
[----:B------:R-:W-:Y:S01]  /*103b0*/  @!PT LDS RZ, [RZ] ;  /* 0x00000000fffff984 */ /* 0x000fe20000000800 */
[----:B------:R-:W-:Y:S01]  /*103c0*/  @!PT LDS RZ, [RZ] ;  /* 0x00000000fffff984 */ /* 0x000fe20000000800 */
[----:B------:R-:W-:Y:S01]  /*103d0*/  @!PT LDS RZ, [RZ] ;  /* 0x00000000fffff984 */ /* 0x000fe20000000800 */
[----:B------:R-:W-:Y:S01]  /*103e0*/  @!PT LDS RZ, [RZ] ;  /* 0x00000000fffff984 */ /* 0x000fe20000000800 */
[----:B------:R1:W-:Y:S06]  /*103f0*/  MEMBAR.ALL.CTA ;  /* 0x0000000000007992 */ /* 0x0003ec0000008000 */
[----:B-1----:R-:W1:Y:S01]  /*10400*/  FENCE.VIEW.ASYNC.S ;  /* 0x00000000000073c6 */ /* 0x002e620000000000 */
        /* <DEDUP_REMOVED lines=29> */
[-C--:B-1----:R-:W-:Y:S02]  /*105e0*/  @!P1 LEA R36, P3, R19, R20.reuse, 0x1 ;  /* 0x0000001413249211 */ /* 0x082fe400078608ff */
[----:B------:R-:W-:Y:S02]  /*105f0*/  @!P2 LEA R38, P4, R23, R20, 0x1 ;  /* 0x000000141726a211 */ /* 0x000fe400078808ff */
[----:B0-2---:R-:W-:Y:S01]  /*10600*/  @!P0 IMAD.WIDE R2, R18, 0x2, R20 ;  /* 0x0000000212028825 */ /* 0x005fe200078e0214 */
[-C--:B------:R-:W-:Y:S02]  /*10610*/  @!P1 LEA.HI.X R37, R19, R21.reuse, R44, 0x1, P3 ;  /* 0x0000001513259211 */ /* 0x080fe400018f0c2c */
[----:B------:R-:W-:Y:S02]  /*10620*/  @!P2 LEA.HI.X R39, R23, R21, R42, 0x1, P4 ;  /* 0x000000151727a211 */ /* 0x000fe400020f0c2a */
[----:B-----5:R3:W-:Y:S04]  /*10630*/  @!P0 ST.E.128 desc[UR50][R2.64], R8 ;  /* 0x0000000802008985 */ /* 0x0207e8000c101d32 */
[----:B------:R3:W-:Y:S04]  /*10640*/  @!P1 ST.E.128 desc[UR50][R36.64], R28 ;  /* 0x0000001c24009985 */ /* 0x0007e8000c101d32 */
[----:B------:R3:W-:Y:S02]  /*10650*/  @!P2 ST.E.128 desc[UR50][R38.64], R32 ;  /* 0x000000202600a985 */ /* 0x0007e4000c101d32 */
.L_x_9437:
[----:B------:R-:W-:Y:S05]  /*10660*/  BSYNC B1 ;  /* 0x0000000000017941 */ /* 0x000fea0003800000 */
.L_x_9436:
        /* <DEDUP_REMOVED lines=19> */
.L_x_9434:
        /* <DEDUP_REMOVED lines=14> */
[----:B------:R-:W-:Y:S01]  /*10880*/  UISETP.NE.AND.EX UP1, UPT, UR7, URZ, UPT, UP1 ;  /* 0x0000003f0700728c */ /* 0x000fe2000bf25310 */
[----:B------:R-:W1:Y:S05]  /*10890*/  S2R R7, SR_TID.X ;  /* 0x0000000000077919 */ /* 0x000e6a0000002100 */
        /* <DEDUP_REMOVED lines=9> */
[----:B-1----:R-:W-:-:S10]  /*10930*/  VIADD R7, R7, 0xffffff80 ;  /* 0xffffff8007077836 */ /* 0x002fd40000000000 */
[----:B------:R-:W0:Y:S01]  /*10940*/  @P0 LDC R9, c[0x0][0xbec] ;  /* 0x0002fb00ff090b82 */ /* 0x000e220000000800 */
[----:B------:R-:W-:Y:S02]  /*10950*/  ISETP.GE.AND P1, PT, R7, 0xc0, PT ;  /* 0x000000c00700780c */ /* 0x000fe40003f26270 */
[----:B--2---:R-:W-:Y:S01]  /*10960*/  @P2 R2UR UR4, R6 ;  /* 0x00000000060422ca */ /* 0x004fe200000e0000 */
[----:B0--3--:R-:W-:-:S14]  /*10970*/  @P3 BRA `(.L_x_9439) ;  /* 0x0000000000103947 */ /* 0x009fdc0003800000 */
[----:B------:R-:W-:Y:S05]  /*10980*/  @!P2 BRA `(.L_x_9439) ;  /* 0x00000000000ca947 */ /* 0x000fea0003800000 */
[----:B------:R-:W2:Y:S04]  /*10990*/  LDG.E R5, desc[UR50][R2.64] ;  /* 0x0000003202057981 */ /* 0x000ea8000c1e1900 */
[----:B-----5:R-:W2:Y:S02]  /*109a0*/  LDG.E R0, desc[UR50][R2.64+0x4] ;  /* 0x0000043202007981 */ /* 0x020ea4000c1e1900 */
[----:B--2---:R-:W-:-:S07]  /*109b0*/  IMAD.IADD R0, R0, 0x1, -R5 ;  /* 0x0000000100007824 */ /* 0x004fce00078e0a05 */
.L_x_9439:
        /* <DEDUP_REMOVED lines=47> */
.L_x_9441:
[----:B------:R-:W-:Y:S05]  /*10cb0*/  BSYNC B1 ;  /* 0x0000000000017941 */ /* 0x000fea0003800000 */
.L_x_9440:
        /* <DEDUP_REMOVED lines=31> */
[----:B------:R-:W-:Y:S01]  /*10eb0*/  SHF.R.S32.HI R4, RZ, 0x1f, R7 ;  /* 0x0000001fff047819 */ /* 0x000fe20000011407 */
[----:B------:R-:W-:Y:S01]  /*10ec0*/  IMAD.U32 R3, RZ, RZ, UR4 ;  /* 0x00000004ff037e24 */ /* 0x000fe2000f8e00ff */
[----:B------:R-:W-:Y:S01]  /*10ed0*/  ULDC.64 UR6, c[0x0][0xad8] ;  /* 0x0002b60000067ab9 */ /* 0x000fe20000000a00 */
[----:B------:R-:W-:-:S02]  /*10ee0*/  IMAD R9, R5, UR9, R6 ;  /* 0x0000000905097c24 */ /* 0x000fc4000f8e0206 */
[----:B------:R-:W-:-:S04]  /*10ef0*/  IMAD.WIDE.U32 R2, R5, UR8, R2 ;  /* 0x0000000805027c25 */ /* 0x000fc8000f8e0002 */
[----:B------:R-:W-:Y:S02]  /*10f00*/  IMAD R4, R4, UR6, RZ ;  /* 0x0000000604047c24 */ /* 0x000fe4000f8e02ff */
[----:B------:R-:W-:Y:S02]  /*10f10*/  IMAD.IADD R3, R3, 0x1, R9 ;  /* 0x0000000103037824 */ /* 0x000fe400078e0209 */
[----:B-----5:R-:W-:Y:S02]  /*10f20*/  IMAD R11, R0, R11, RZ ;  /* 0x0000000b000b7224 */ /* 0x020fe400078e02ff */
[----:B------:R-:W-:Y:S02]  /*10f30*/  VIADD R0, R153, UR42 ;  /* 0x0000002a99007c36 */ /* 0x000fe40008000000 */
[C---:B------:R-:W-:Y:S02]  /*10f40*/  IMAD R5, R7.reuse, UR7, R4 ;  /* 0x0000000707057c24 */ /* 0x040fe4000f8e0204 */
[----:B------:R-:W-:Y:S01]  /*10f50*/  IMAD.WIDE.U32 R2, R7, UR6, R2 ;  /* 0x0000000607027c25 */ /* 0x000fe2000f8e0002 */
[----:B------:R-:W-:Y:S01]  /*10f60*/  ISETP.GE.AND P0, PT, R0, R11, PT ;  /* 0x0000000b0000720c */ /* 0x000fe20003f06270 */
[----:B------:R-:W-:-:S02]  /*10f70*/  ULDC.64 UR6, c[0x0][0xa80] ;  /* 0x0002a00000067ab9 */ /* 0x000fc40000000a00 */
        /* <DEDUP_REMOVED lines=10> */
[-C--:B-1----:R-:W-:Y:S02]  /*11020*/  @!P3 LEA R8, P0, R19, R2.reuse, 0x1 ;  /* 0x000000021308b211 */ /* 0x082fe400078008ff */
[----:B------:R-:W-:Y:S02]  /*11030*/  @!P4 LEA R12, P1, R23, R2, 0x1 ;  /* 0x00000002170cc211 */ /* 0x000fe400078208ff */
[----:B--2---:R-:W-:Y:S01]  /*11040*/  @!P2 IMAD.WIDE R6, R18, 0x2, R2 ;  /* 0x000000021206a825 */ /* 0x004fe200078e0202 */
[-C--:B------:R-:W-:Y:S02]  /*11050*/  @!P3 LEA.HI.X R9, R19, R3.reuse, R14, 0x1, P0 ;  /* 0x000000031309b211 */ /* 0x080fe400000f0c0e */
[----:B------:R-:W-:Y:S02]  /*11060*/  @!P4 LEA.HI.X R13, R23, R3, R10, 0x1, P1 ;  /* 0x00000003170dc211 */ /* 0x000fe400008f0c0a */
[----:B------:R3:W-:Y:S04]  /*11070*/  @!P2 ST.E.128 desc[UR50][R6.64], RZ ;  /* 0x000000ff0600a985 */ /* 0x0007e8000c101d32 */
[----:B------:R3:W-:Y:S04]  /*11080*/  @!P3 ST.E.128 desc[UR50][R8.64], RZ ;  /* 0x000000ff0800b985 */ /* 0x0007e8000c101d32 */
[----:B------:R3:W-:Y:S02]  /*11090*/  @!P4 ST.E.128 desc[UR50][R12.64], RZ ;  /* 0x000000ff0c00c985 */ /* 0x0007e4000c101d32 */
.L_x_9443:
[----:B------:R-:W-:Y:S05]  /*110a0*/  BSYNC B1 ;  /* 0x0000000000017941 */ /* 0x000fea0003800000 */
.L_x_9442:
        /* <DEDUP_REMOVED lines=9> */
[-C--:B-1-3--:R-:W-:Y:S02]  /*11140*/  @!P3 LEA R6, P0, R19, R2.reuse, 0x1 ;  /* 0x000000021306b211 */ /* 0x08afe400078008ff */
[----:B------:R-:W-:Y:S02]  /*11150*/  @!P4 LEA R8, P1, R23, R2, 0x1 ;  /* 0x000000021708c211 */ /* 0x000fe400078208ff */
[----:B0---4-:R-:W-:Y:S01]  /*11160*/  @!P2 IMAD.WIDE R4, R18, 0x2, R2 ;  /* 0x000000021204a825 */ /* 0x011fe200078e0202 */
[-C--:B------:R-:W-:Y:S02]  /*11170*/  @!P3 LEA.HI.X R7, R19, R3.reuse, R14, 0x1, P0 ;  /* 0x000000031307b211 */ /* 0x080fe400000f0c0e */
[----:B------:R-:W-:Y:S02]  /*11180*/  @!P4 LEA.HI.X R9, R23, R3, R10, 0x1, P1 ;  /* 0x000000031709c211 */ /* 0x000fe400008f0c0a */
[----:B------:R0:W-:Y:S04]  /*11190*/  @!P2 ST.E.128 desc[UR50][R4.64], RZ ;  /* 0x000000ff0400a985 */ /* 0x0001e8000c101d32 */
[----:B------:R0:W-:Y:S04]  /*111a0*/  @!P3 ST.E.128 desc[UR50][R6.64], RZ ;  /* 0x000000ff0600b985 */ /* 0x0001e8000c101d32 */
[----:B------:R0:W-:Y:S02]  /*111b0*/  @!P4 ST.E.128 desc[UR50][R8.64], RZ ;  /* 0x000000ff0800c985 */ /* 0x0001e4000c101d32 */
.L_x_9438:
[----:B------:R-:W-:Y:S05]  /*111c0*/  BSYNC B0 ;  /* 0x0000000000007941 */ /* 0x000fea0003800000 */
.L_x_9433:
[----:B------:R-:W-:Y:S02]  /*111d0*/  ULDC UR4, c[0x0][0xc3c] ;  /* 0x00030f0000047ab9 */ /* 0x000fe40000000800 */
[----:B------:R-:W-:-:S06]  /*111e0*/  UISETP.GE.AND UP0, UPT, UR47, UR4, UPT ;  /* 0x000000042f00728c */ /* 0x000fcc000bf06270 */
[----:B------:R-:W-:-:S13]  /*111f0*/  PLOP3.LUT P0, PT, PT, PT, UP0, 0x80, 0x0 ;  /* 0x000000000000781c */ /* 0x000fda0003f0f008 */
[----:B------:R-:W-:Y:S05]  /*11200*/  @!P0 BRA `(.L_x_9444) ;  /* 0xfffffef800ec8947 */ /* 0x000fea000383ffff */
[----:B------:R-:W-:Y:S05]  /*11210*/  EXIT ;  /* 0x000000000000794d */ /* 0x000fea0003800000 */
.L_x_9347:
        /* <DEDUP_REMOVED lines=20> */
.L_x_9445:
        /* <DEDUP_REMOVED lines=23> */
[----:B------:R-:W-:Y:S02]  /*114d0*/  IMAD.IADD R3, R6, 0x1, R3 ;  /* 0x0000000106037824 */ /* 0x000fe400078e0203 */
[----:B------:R-:W1:Y:S03]  /*114e0*/  S2R R6, SR_CTAID.X ;  /* 0x0000000000067919 */ /* 0x000e660000002500 */
[----:B------:R-:W2:Y:S02]  /*114f0*/  SHFL.UP PT, R2, R3, 0x8, RZ ;  /* 0x0500000003027989 */ /* 0x000ea400000e00ff */
[----:B--2---:R-:W-:-:S05]  /*11500*/  SEL R2, R2, RZ, P4 ;  /* 0x000000ff02027207 */ /* 0x004fca0002000000 */
[----:B------:R-:W-:-:S05]  /*11510*/  IMAD.IADD R2, R3, 0x1, R2 ;  /* 0x0000000103027824 */ /* 0x000fca00078e0202 */
[----:B------:R-:W2:Y:S02]  /*11520*/  SHFL.UP PT, R7, R2, 0x10, RZ ;  /* 0x0600000002077989 */ /* 0x000ea400000e00ff */
[----:B--2---:R-:W-:-:S05]  /*11530*/  SEL R7, R7, RZ, P5 ;  /* 0x000000ff07077207 */ /* 0x004fca0002800000 */
[----:B------:R-:W-:Y:S02]  /*11540*/  IMAD.IADD R13, R2, 0x1, R7 ;  /* 0x00000001020d7824 */ /* 0x000fe400078e0207 */
[----:B------:R-:W-:-:S03]  /*11550*/  IMAD.MOV.U32 R7, RZ, RZ, RZ ;  /* 0x000000ffff077224 */ /* 0x000fc600078e00ff */
[----:B------:R-:W0:Y:S02]  /*11560*/  SHFL.IDX PT, R9, R13, 0x1f, 0x1f ;  /* 0x03e01f000d097f89 */ /* 0x000e2400000e0000 */
[----:B0-----:R-:W-:-:S04]  /*11570*/  IMAD R9, R9, R8, RZ ;  /* 0x0000000809097224 */ /* 0x001fc800078e02ff */
[----:B------:R-:W-:Y:S01]  /*11580*/  IMAD.MOV.U32 R10, RZ, RZ, R9 ;  /* 0x000000ffff0a7224 */ /* 0x000fe200078e0009 */
[----:B-1----:R-:W-:-:S13]  /*11590*/  ISETP.GT.AND P6, PT, R9, R6, PT ;  /* 0x000000060900720c */ /* 0x002fda0003fc4270 */
[----:B------:R-:W-:Y:S05]  /*115a0*/  @P6 BRA `(.L_x_9447) ;  /* 0x0000000000a06947 */ /* 0x000fea0003800000 */
[----:B------:R-:W-:Y:S01]  /*115b0*/  IMAD.MOV.U32 R9, RZ, RZ, R10 ;  /* 0x000000ffff097224 */ /* 0x000fe200078e000a */
[----:B------:R-:W-:Y:S01]  /*115c0*/  UMOV UR44, URZ ;  /* 0x0000003f002c7c82 */ /* 0x000fe20008000000 */
[----:B------:R-:W-:Y:S01]  /*115d0*/  ULDC UR6, c[0x0][0xc3c] ;  /* 0x00030f0000067ab9 */ /* 0x000fe20000000800 */
[----:B------:R-:W-:-:S05]  /*115e0*/  ULDC UR5, c[0x0][0xc3c] ;  /* 0x00030f0000057ab9 */ /* 0x000fca0000000800 */
.L_x_9451:
        /* <DEDUP_REMOVED lines=14> */
.L_x_9450:
[----:B------:R-:W-:Y:S05]  /*116d0*/  BSYNC B0 ;  /* 0x0000000000007941 */ /* 0x000fea0003800000 */
.L_x_9449:
        /* <DEDUP_REMOVED lines=21> */
.L_x_9447:
        /* <DEDUP_REMOVED lines=25> */
.L_x_9452:
[----:B01----:R-:W-:Y:S02]  /*119c0*/  IMAD R12, R7, R8, R15 ;  /* 0x00000008070c7224 */ /* 0x003fe400078e020f */
[----:B------:R-:W-:Y:S02]  /*119d0*/  IMAD R7, R19, R10, RZ ;  /* 0x0000000a13077224 */ /* 0x000fe400078e02ff */
[----:B------:R-:W-:Y:S01]  /*119e0*/  IMAD.IADD R6, R6, 0x1, -R12 ;  /* 0x0000000106067824 */ /* 0x000fe200078e0a0c */
[----:B------:R0:W-:Y:S01]  /*119f0*/  STL [R1], R12 ;  /* 0x0000000c01007387 */ /* 0x0001e20000100800 */
        /* <DEDUP_REMOVED lines=20> */
[----:B------:R-:W-:Y:S02]  /*11b40*/  IMAD R6, R9, R2, R6 ;  /* 0x0000000209067224 */ /* 0x000fe400078e0206 */
[----:B------:R-:W-:Y:S01]  /*11b50*/  IMAD.MOV.U32 R2, RZ, RZ, RZ ;  /* 0x000000ffff027224 */ /* 0x000fe200078e00ff */
[----:B------:R-:W-:Y:S01]  /*11b60*/  VIADDMNMX R8, R3, R8, R11, PT ;  /* 0x0000000803087246 */ /* 0x000fe2000380010b */
[----:B------:R-:W-:Y:S01]  /*11b70*/  IMAD.IADD R7, R6, 0x1, R7 ;  /* 0x0000000106077824 */ /* 0x000fe200078e0207 */
[----:B0-----:R-:W-:-:S02]  /*11b80*/  IABS R12, R6 ;  /* 0x00000006000c7213 */ /* 0x001fc40000000000 */
[----:B------:R-:W-:-:S04]  /*11b90*/  IABS R10, R8 ;  /* 0x00000008000a7213 */ /* 0x000fc80000000000 */
[----:B------:R-:W0:Y:S08]  /*11ba0*/  I2F.RP R11, R10 ;  /* 0x0000000a000b7306 */ /* 0x000e300000209400 */
[----:B0-----:R-:W0:Y:S02]  /*11bb0*/  MUFU.RCP R11, R11 ;  /* 0x0000000b000b7308 */ /* 0x001e240000001000 */
[----:B0-----:R-:W-:-:S06]  /*11bc0*/  VIADD R3, R11, 0xffffffe ;  /* 0x0ffffffe0b037836 */ /* 0x001fcc0000000000 */
[----:B------:R-:W0:Y:S02]  /*11bd0*/  F2I.FTZ.U32.TRUNC.NTZ R3, R3 ;  /* 0x0000000300037305 */ /* 0x000e24000021f000 */
[----:B0-----:R-:W-:-:S04]  /*11be0*/  IMAD.MOV R13, RZ, RZ, -R3 ;  /* 0x000000ffff0d7224 */ /* 0x001fc800078e0a03 */
[----:B------:R-:W-:Y:S01]  /*11bf0*/  IMAD R9, R13, R10, RZ ;  /* 0x0000000a0d097224 */ /* 0x000fe200078e02ff */
[----:B------:R-:W-:-:S03]  /*11c00*/  IABS R13, R8 ;  /* 0x00000008000d7213 */ /* 0x000fc60000000000 */
[----:B------:R-:W-:-:S04]  /*11c10*/  IMAD.HI.U32 R2, R3, R9, R2 ;  /* 0x0000000903027227 */ /* 0x000fc800078e0002 */
[----:B------:R-:W-:Y:S02]  /*11c20*/  IMAD.MOV.U32 R9, RZ, RZ, R12 ;  /* 0x000000ffff097224 */ /* 0x000fe400078e000c */
        /* <DEDUP_REMOVED lines=10> */
[----:B------:R-:W-:-:S06]  /*11cd0*/  IMAD.MOV R3, RZ, RZ, -R8 ;  /* 0x000000ffff037224 */ /* 0x000fcc00078e0a08 */
[----:B------:R-:W-:-:S06]  /*11ce0*/  @P0 VIADD R2, R2, 0x1 ;  /* 0x0000000102020836 */ /* 0x000fcc0000000000 */
[----:B------:R-:W-:Y:S01]  /*11cf0*/  @!P2 IMAD.MOV R2, RZ, RZ, -R2 ;  /* 0x000000ffff02a224 */ /* 0x000fe200078e0a02 */
[----:B------:R-:W-:-:S05]  /*11d00*/  @!P1 LOP3.LUT R2, RZ, R8, RZ, 0x33, !PT ;  /* 0x00000008ff029212 */ /* 0x000fca00078e33ff */
[----:B------:R-:W-:Y:S01]  /*11d10*/  IMAD R7, R2, R3, R7 ;  /* 0x0000000302077224 */ /* 0x000fe200078e0207 */
[----:B------:R-:W-:-:S04]  /*11d20*/  LOP3.LUT R3, RZ, R2, RZ, 0x33, !PT ;  /* 0x00000002ff037212 */ /* 0x000fc800078e33ff */
[----:B------:R-:W-:Y:S01]  /*11d30*/  R2UR UR36, R7 ;  /* 0x00000000072472ca */ /* 0x000fe200000e0000 */
[----:B------:R-:W-:-:S05]  /*11d40*/  IMAD.IADD R2, R4, 0x1, R3 ;  /* 0x0000000104027824 */ /* 0x000fca00078e0203 */
[----:B------:R1:W-:Y:S01]  /*11d50*/  STL [R1+0x4], R2 ;  /* 0x0000040201007387 */ /* 0x0003e20000100800 */
[----:B------:R-:W-:Y:S08]  /*11d60*/  BRA `(.L_x_9453) ;  /* 0x00000000000c7947 */ /* 0x000ff00003800000 */
.L_x_9448:
[----:B------:R0:W-:Y:S01]  /*11d70*/  STL [R1], R6 ;  /* 0x0000000601007387 */ /* 0x0001e20000100800 */
[----:B------:R-:W-:-:S03]  /*11d80*/  UMOV UR36, URZ ;  /* 0x0000003f00247c82 */ /* 0x000fc60008000000 */
[----:B------:R0:W-:Y:S02]  /*11d90*/  STL [R1+0x4], RZ ;  /* 0x000004ff01007387 */ /* 0x0001e40000100800 */
.L_x_9453:
[----:B------:R-:W2:Y:S04]  /*11da0*/  LDL R8, [R1+0x4] ;  /* 0x0000040001087983 */ /* 0x000ea80000100800 */
[----:B------:R-:W3:Y:S01]  /*11db0*/  LDL R4, [R1] ;  /* 0x0000000001047983 */ /* 0x000ee20000100800 */
[----:B------:R-:W-:-:S13]  /*11dc0*/  ISETP.NE.AND P0, PT, R5, RZ, PT ;  /* 0x000000ff0500720c */ /* 0x000fda0003f05270 */
[----:B------:R-:W4:Y:S01]  /*11dd0*/  @!P0 S2R R3, SR_CgaCtaId ;  /* 0x0000000000038919 */ /* 0x000f220000008800 */
[----:B-1----:R-:W-:Y:S01]  /*11de0*/  @!P0 MOV R2, 0x400 ;  /* 0x0000040000028802 */ /* 0x002fe20000000f00 */
[----:B0-----:R-:W-:Y:S02]  /*11df0*/  IMAD.U32 R6, RZ, RZ, UR36 ;  /* 0x00000024ff067e24 */ /* 0x001fe4000f8e00ff */
[----:B------:R-:W-:Y:S01]  /*11e00*/  IMAD.U32 R7, RZ, RZ, UR44 ;  /* 0x0000002cff077e24 */ /* 0x000fe2000f8e00ff */
[----:B----4-:R-:W-:Y:S01]  /*11e10*/  @!P0 LEA R2, R3, R2, 0x18 ;  /* 0x0000000203028211 */ /* 0x010fe200078ec0ff */
[----:B--2---:R-:W-:-:S05]  /*11e20*/  IMAD.MOV.U32 R5, RZ, RZ, R8 ;  /* 0x000000ffff057224 */ /* 0x004fca00078e0008 */
[----:B---3--:R1:W-:Y:S01]  /*11e30*/  @!P0 STS.128 [R2+0x19cd0], R4 ;  /* 0x019cd00402008388 */ /* 0x0083e20000000c00 */
[----:B------:R-:W-:Y:S06]  /*11e40*/  BAR.ARV 0x5, 0x200 ;  /* 0x0148000000007b1d */ /* 0x000fec0000002000 */
.L_x_9446:
[----:B------:R-:W-:Y:S01]  /*11e50*/  ULDC UR4, c[0x0][0xc3c] ;  /* 0x00030f0000047ab9 */ /* 0x000fe20000000800 */
[----:B------:R2:W-:Y:S01]  /*11e60*/  STL [R1+0x10], RZ ;  /* 0x000010ff01007387 */ /* 0x0005e20000100800 */
[----:B------:R-:W-:Y:S01]  /*11e70*/  UISETP.GE.AND UP0, UPT, UR44, UR4, UPT ;  /* 0x000000042c00728c */ /* 0x000fe2000bf06270 */
[----:B------:R-:W-:Y:S02]  /*11e80*/  IMAD.MOV.U32 R24, RZ, RZ, 0x1 ;  /* 0x00000001ff187424 */ /* 0x000fe400078e00ff */
[----:B------:R-:W-:-:S03]  /*11e90*/  IMAD.MOV.U32 R18, RZ, RZ, RZ ;  /* 0x000000ffff127224 */ /* 0x000fc600078e00ff */
[----:B------:R-:W-:-:S13]  /*11ea0*/  PLOP3.LUT P0, PT, PT, PT, UP0, 0x80, 0x0 ;  /* 0x000000000000781c */ /* 0x000fda0003f0f008 */
[----:B--2---:R-:W-:Y:S05]  /*11eb0*/  @P0 BRA `(.L_x_9454) ;  /* 0x0000004c000c0947 */ /* 0x004fea0003800000 */
[----:B------:R-:W2:Y:S01]  /*11ec0*/  S2R R12, SR_TID.X ;  /* 0x00000000000c7919 */ /* 0x000ea20000002100 */
[----:B------:R-:W3:Y:S01]  /*11ed0*/  S2UR UR5, SR_CgaCtaId ;  /* 0x00000000000579c3 */ /* 0x000ee20000008800 */
        /* <DEDUP_REMOVED lines=9> */
[----:B---3--:R-:W-:-:S06]  /*11f70*/  ULEA UR4, UR5, UR4, 0x18 ;  /* 0x0000000405047291 */ /* 0x008fcc000f8ec03f */
[----:B------:R-:W-:Y:S01]  /*11f80*/  IMAD.U32 R16, RZ, RZ, UR4 ;  /* 0x00000004ff107e24 */ /* 0x000fe2000f8e00ff */
[C---:B--2---:R-:W-:Y:S01]  /*11f90*/  LOP3.LUT R10, R12.reuse, 0x7f, RZ, 0xc0, !PT ;  /* 0x0000007f0c0a7812 */ /* 0x044fe200078ec0ff */
[C---:B------:R-:W-:Y:S01]  /*11fa0*/  IMAD.SHL.U32 R3, R12.reuse, 0x20, RZ ;  /* 0x000000200c037824 */ /* 0x040fe200078e00ff */
[----:B01----:R-:W-:Y:S01]  /*11fb0*/  SHF.R.U32.HI R4, RZ, 0x1, R12 ;  /* 0x00000001ff047819 */ /* 0x003fe2000001160c */
        /* <DEDUP_REMOVED lines=15> */
[----:B------:R-:W-:-:S02]  /*120b0*/  LOP3.LUT R7, R7, 0x380, R0, 0xf8, !PT ;  /* 0x0000038007077812 */ /* 0x000fc400078ef800 */
[----:B------:R-:W-:Y:S02]  /*120c0*/  LOP3.LUT R6, R2, 0x90, RZ, 0xc0, !PT ;  /* 0x0000009002067812 */ /* 0x000fe400078ec0ff */
[----:B------:R-:W-:Y:S02]  /*120d0*/  LOP3.LUT R0, R3, 0x10, R8, 0x78, !PT ;  /* 0x0000001003007812 */ /* 0x000fe400078e7808 */
[----:B------:R-:W-:Y:S02]  /*120e0*/  LOP3.LUT R4, R4, 0x800, R9, 0xf8, !PT ;  /* 0x0000080004047812 */ /* 0x000fe400078ef809 */
[----:B------:R-:W-:Y:S02]  /*120f0*/  LOP3.LUT R7, R7, 0x70, R2, 0x78, !PT ;  /* 0x0000007007077812 */ /* 0x000fe400078e7802 */
[----:B------:R-:W-:Y:S02]  /*12100*/  LOP3.LUT R6, R6, 0x10, R11, 0x78, !PT ;  /* 0x0000001006067812 */ /* 0x000fe400078e780b */
[----:B------:R-:W-:Y:S01]  /*12110*/  LOP3.LUT R23, R5, R0, RZ, 0xfc, !PT ;  /* 0x0000000005177212 */ /* 0x000fe200078efcff */
[----:B------:R-:W-:Y:S01]  /*12120*/  IMAD.SHL.U32 R0, R12, 0x40, RZ ;  /* 0x000000400c007824 */ /* 0x000fe200078e00ff */
[----:B------:R-:W-:-:S02]  /*12130*/  LOP3.LUT R25, R4, R7, RZ, 0xfc, !PT ;  /* 0x0000000704197212 */ /* 0x000fc400078efcff */
[----:B------:R-:W-:Y:S02]  /*12140*/  LOP3.LUT R13, R13, R6, RZ, 0xfc, !PT ;  /* 0x000000060d0d7212 */ /* 0x000fe400078efcff */
[----:B------:R-:W-:Y:S01]  /*12150*/  SHF.R.U32.HI R4, RZ, 0x1, R10 ;  /* 0x00000001ff047819 */ /* 0x000fe2000001160a */
[C---:B------:R-:W-:Y:S01]  /*12160*/  VIADD R3, R25.reuse, 0x40 ;  /* 0x0000004019037836 */ /* 0x040fe20000000000 */
[----:B------:R-:W-:Y:S01]  /*12170*/  LOP3.LUT R2, R2, 0x10, RZ, 0xc0, !PT ;  /* 0x0000001002027812 */ /* 0x000fe200078ec0ff */
[----:B------:R-:W-:Y:S01]  /*12180*/  @P0 VIADD R3, R25, 0xffffffc0 ;  /* 0xffffffc019030836 */ /* 0x000fe20000000000 */
[----:B------:R-:W-:Y:S01]  /*12190*/  LOP3.LUT R0, R4, 0x40, R0, 0xf8, !PT ;  /* 0x0000004004007812 */ /* 0x000fe200078ef800 */
[----:B------:R-:W-:Y:S01]  /*121a0*/  IMAD.IADD R4, R16, 0x1, R13 ;  /* 0x0000000110047824 */ /* 0x000fe200078e020d */
[----:B------:R-:W-:Y:S02]  /*121b0*/  LOP3.LUT R0, R2, 0x20, RZ, 0xfc, !PT ;  /* 0x0000002002007812 */ /* 0x000fe400078efcff */
[----:B------:R-:W-:-:S02]  /*121c0*/  LOP3.LUT R0, R23, 0x2800, RZ, 0xfc, !PT ;  /* 0x0000280017007812 */ /* 0x000fc400078efcff */
[----:B------:R-:W-:Y:S04]  /*121d0*/  STL [R1+0xc], R4 ;  /* 0x00000c0401007387 */ /* 0x000fe80000100800 */
[----:B------:R0:W-:Y:S02]  /*121e0*/  STL [R1+0x8], R3 ;  /* 0x0000080301007387 */ /* 0x0001e40000100800 */
[----:B0-----:R-:W-:Y:S02]  /*121f0*/  LOP3.LUT R3, R2, 0x40, RZ, 0xfc, !PT ;  /* 0x0000004002037812 */ /* 0x001fe400078efcff */
[----:B------:R-:W-:-:S07]  /*12200*/  LOP3.LUT R2, R23, 0x1800, RZ, 0xfc, !PT ;  /* 0x0000180017027812 */ /* 0x000fce00078efcff */
.L_x_9533:
[----:B------:R-:W-:Y:S01]  /*12210*/  ULDC.64 UR4, c[0x0][0xa28] ;  /* 0x00028a0000047ab9 */ /* 0x000fe20000000a00 */
[----:B------:R-:W-:Y:S01]  /*12220*/  IMAD.MOV.U32 R0, RZ, RZ, RZ ;  /* 0x000000ffff007224 */ /* 0x000fe200078e00ff */
[----:B------:R-:W-:Y:S01]  /*12230*/  UISETP.NE.U32.AND UP0, UPT, UR4, URZ, UPT ;  /* 0x0000003f0400728c */ /* 0x000fe2000bf05070 */
[----:B------:R-:W-:Y:S01]  /*12240*/  ULDC.64 UR8, c[0x0][0xa18] ;  /* 0x0002860000087ab9 */ /* 0x000fe20000000a00 */
[----:B------:R-:W-:Y:S02]  /*12250*/  ULDC.64 UR6, c[0x0][0xa00] ;  /* 0x0002800000067ab9 */ /* 0x000fe40000000a00 */
[----:B------:R-:W-:Y:S01]  /*12260*/  UISETP.NE.AND.EX UP0, UPT, UR5, URZ, UPT, UP0 ;  /* 0x0000003f0500728c */ /* 0x000fe2000bf05300 */
[----:B------:R-:W-:Y:S01]  /*12270*/  IMAD.MOV.U32 R29, RZ, RZ, RZ ;  /* 0x000000ffff1d7224 */ /* 0x000fe200078e00ff */
        /* <DEDUP_REMOVED lines=8> */
[----:B0-----:R0:W5:Y:S01]  /*12300*/  @P0 LDG.E R0, desc[UR50][R2.64] ;  /* 0x0000003202000981 */ /* 0x001162000c1e1900 */
        /* <DEDUP_REMOVED lines=14> */
[----:B--2---:R0:W2:Y:S02]  /*123f0*/  @P0 LDG.E R4, desc[UR50][R2.64] ;  /* 0x0000003202040981 */ /* 0x0040a4000c1e1900 */
        /* <DEDUP_REMOVED lines=23> */
[----:B------:R-:W2:Y:S04]  /*12570*/  LDG.E R4, desc[UR50][R2.64] ;  /* 0x0000003202047981 */ /* 0x000ea8000c1e1900 */
[----:B------:R-:W3:Y:S01]  /*12580*/  LDG.E R5, desc[UR50][R2.64+0x4] ;  /* 0x0000043202057981 */ /* 0x000ee2000c1e1900 */
[----:B--2---:R-:W-:Y:S02]  /*12590*/  R2UR UR5, R4 ;  /* 0x00000000040572ca */ /* 0x004fe400000e0000 */
[----:B---3--:R-:W-:-:S13]  /*125a0*/  R2UR UR42, R5 ;  /* 0x00000000052a72ca */ /* 0x008fda00000e0000 */
[----:B------:R-:W-:-:S12]  /*125b0*/  UIADD3 UR42, -UR5, UR42, URZ ;  /* 0x0000002a052a7290 */ /* 0x000fd8000fffe13f */
.L_x_9455:
[----:B-----5:R-:W-:Y:S01]  /*125c0*/  IMAD.IADD R29, R29, 0x1, R0 ;  /* 0x000000011d1d7824 */ /* 0x020fe200078e0200 */
[----:B------:R-:W-:Y:S06]  /*125d0*/  @!P2 BRA `(.L_x_9456) ;  /* 0x00000000001ca947 */ /* 0x000fec0003800000 */
[----:B------:R-:W-:Y:S02]  /*125e0*/  ULDC.64 UR4, c[0x0][0xa20] ;  /* 0x0002880000047ab9 */ /* 0x000fe40000000a00 */
[----:B------:R-:W-:-:S06]  /*125f0*/  UIMAD.WIDE UR4, UR44, 0x4, UR4 ;  /* 0x000000042c0478a5 */ /* 0x000fcc000f8e0204 */
[----:B------:R-:W-:Y:S02]  /*12600*/  IMAD.U32 R2, RZ, RZ, UR4 ;  /* 0x00000004ff027e24 */ /* 0x000fe4000f8e00ff */
[----:B------:R-:W-:-:S05]  /*12610*/  IMAD.U32 R3, RZ, RZ, UR5 ;  /* 0x00000005ff037e24 */ /* 0x000fca000f8e00ff */
[----:B------:R-:W2:Y:S02]  /*12620*/  LDG.E R2, desc[UR50][R2.64] ;  /* 0x0000003202027981 */ /* 0x000ea4000c1e1900 */
[----:B--2---:R-:W-:Y:S01]  /*12630*/  R2UR UR4, R2 ;  /* 0x00000000020472ca */ /* 0x004fe200000e0000 */
[----:B------:R-:W-:-:S14]  /*12640*/  BRA `(.L_x_9457) ;  /* 0x0000000000207947 */ /* 0x000fdc0003800000 */
.L_x_9456:
        /* <DEDUP_REMOVED lines=8> */
.L_x_9457:
[----:B------:R-:W2:Y:S01]  /*126d0*/  LDL.LU R2, [R1+0x4] ;  /* 0x0000040001027983 */ /* 0x000ea20000300800 */
        /* <DEDUP_REMOVED lines=8> */
[----:B--2---:R-:W-:-:S04]  /*12760*/  IMAD R3, R2, 0xc0, RZ ;  /* 0x000000c002037824 */ /* 0x004fc800078e02ff */
[----:B------:R-:W-:Y:S01]  /*12770*/  VIADD R2, R3, 0xbf ;  /* 0x000000bf03027836 */ /* 0x000fe20000000000 */
[----:B------:R0:W-:Y:S03]  /*12780*/  STL [R1+0x4], R3 ;  /* 0x0000040301007387 */ /* 0x0001e60000100800 */
[C---:B------:R-:W-:Y:S01]  /*12790*/  @P0 IMAD.HI.U32 R0, R2.reuse, UR5, RZ ;  /* 0x0000000502000c27 */ /* 0x040fe2000f8e00ff */
[----:B------:R-:W-:Y:S01]  /*127a0*/  @UP0 ULDC UR5, c[0x0][0x450] ;  /* 0x0001140000050ab9 */ /* 0x000fe20000000800 */
[----:B------:R-:W-:-:S03]  /*127b0*/  R2UR UR6, R2 ;  /* 0x00000000020672ca */ /* 0x000fc600000e0000 */
        /* <DEDUP_REMOVED lines=18> */
.L_x_9459:
[----:B------:R-:W-:-:S11]  /*128e0*/  UISETP.NE.AND UP1, UPT, UR5, 0x1, UPT ;  /* 0x000000010500788c */ /* 0x000fd6000bf25270 */
[----:B------:R-:W-:Y:S02]  /*128f0*/  @UP1 ULDC.64 UR12, c[0x0][0x9e8] ;  /* 0x00027a00000c1ab9 */ /* 0x000fe40000000a00 */
[----:B------:R-:W-:-:S04]  /*12900*/  UIMAD.WIDE.U32 UR6, UR8, UR12, URZ ;  /* 0x0000000c080672a5 */ /* 0x000fc8000f8e003f */
[----:B------:R-:W-:-:S12]  /*12910*/  @UP1 USHF.R.U32.HI UR8, URZ, UR13, UR7 ;  /* 0x0000000d3f081299 */ /* 0x000fd80008011607 */
.L_x_9460:
[----:B------:R-:W-:-:S04]  /*12920*/  UIMAD UR8, UR8, UR5, UR5 ;  /* 0x00000005080872a4 */ /* 0x000fc8000f8e0205 */
[----:B------:R-:W-:-:S04]  /*12930*/  UISETP.LT.AND UP1, UPT, UR4, UR8, UPT ;  /* 0x000000080400728c */ /* 0x000fc8000bf21270 */
[----:B------:R-:W-:-:S12]  /*12940*/  USEL UR4, UR4, UR8, UP1 ;  /* 0x0000000804047287 */ /* 0x000fd80008800000 */
.L_x_9458:
        /* <DEDUP_REMOVED lines=31> */
.L_x_9462:
[----:B------:R-:W-:-:S11]  /*12b40*/  UISETP.NE.AND UP0, UPT, UR5, 0x1, UPT ;  /* 0x000000010500788c */ /* 0x000fd6000bf05270 */
[----:B------:R-:W-:Y:S02]  /*12b50*/  @UP0 ULDC.64 UR10, c[0x0][0x9e8] ;  /* 0x00027a00000a0ab9 */ /* 0x000fe40000000a00 */
[----:B------:R-:W-:-:S04]  /*12b60*/  UIMAD.WIDE.U32 UR6, UR8, UR10, URZ ;  /* 0x0000000a080672a5 */ /* 0x000fc8000f8e003f */
[----:B------:R-:W-:-:S12]  /*12b70*/  @UP0 USHF.R.U32.HI UR8, URZ, UR11, UR7 ;  /* 0x0000000b3f080299 */ /* 0x000fd80008011607 */
.L_x_9463:
[----:B------:R-:W-:-:S06]  /*12b80*/  UIMAD UR5, UR8, UR5, URZ ;  /* 0x00000005080572a4 */ /* 0x000fcc000f8e023f */
[----:B------:R-:W-:-:S07]  /*12b90*/  VIMNMX R0, R0, UR5, !PT ;  /* 0x0000000500007c48 */ /* 0x000fce000ffe0100 */
.L_x_9461:
[----:B------:R-:W-:Y:S01]  /*12ba0*/  SHF.R.S32.HI R3, RZ, 0x1f, R0 ;  /* 0x0000001fff037819 */ /* 0x000fe20000011400 */
[----:B------:R-:W-:Y:S03]  /*12bb0*/  BSSY B7, `(.L_x_9464) ;  /* 0x000032c000077945 */ /* 0x000fe60003800000 */
[----:B------:R-:W-:-:S04]  /*12bc0*/  LEA.HI R3, R3, R0, RZ, 0x7 ;  /* 0x0000000003037211 */ /* 0x000fc800078f38ff */
[----:B------:R-:W-:-:S04]  /*12bd0*/  SHF.R.S32.HI R3, RZ, 0x7, R3 ;  /* 0x00000007ff037819 */ /* 0x000fc80000011403 */
[----:B------:R-:W-:-:S04]  /*12be0*/  VIMNMX R28, RZ, R3, !PT ;  /* 0x00000003ff1c7248 */ /* 0x000fc80007fe0100 */
[----:B------:R-:W-:-:S13]  /*12bf0*/  ISETP.LT.AND P0, PT, R28, UR40, PT ;  /* 0x000000281c007c0c */ /* 0x000fda000bf01270 */
        /* <DEDUP_REMOVED lines=19> */
.L_x_9465:
        /* <DEDUP_REMOVED lines=20> */
.L_x_9468:
[----:B------:R-:W-:Y:S05]  /*12e70*/  BSYNC B6 ;  /* 0x0000000000067941 */ /* 0x000fea0003800000 */
.L_x_9467:
        /* <DEDUP_REMOVED lines=22> */
.L_x_9470:
[----:B------:R-:W-:Y:S05]  /*12fe0*/  BSYNC B6 ;  /* 0x0000000000067941 */ /* 0x000fea0003800000 */
.L_x_9469:
        /* <DEDUP_REMOVED lines=20> */
.L_x_9472:
[----:B------:R-:W-:Y:S05]  /*13130*/  BSYNC B6 ;  /* 0x0000000000067941 */ /* 0x000fea0003800000 */
.L_x_9471:
        /* <DEDUP_REMOVED lines=19> */
.L_x_9474:
[----:B------:R-:W-:Y:S05]  /*13270*/  BSYNC B6 ;  /* 0x0000000000067941 */ /* 0x000fea0003800000 */
.L_x_9473:
        /* <DEDUP_REMOVED lines=22> */
.L_x_9552:
        /* <DEDUP_REMOVED lines=10> */
.L_x_9555:
        /* <DEDUP_REMOVED lines=21> */
.L_x_9478:
[----:B------:R-:W-:Y:S01]  /*135d0*/  IMAD R4, R18, 0x8, R16 ;  /* 0x0000000812047824 */ /* 0x000fe200078e0210 */
[----:B-1----:R-:W-:Y:S01]  /*135e0*/  SHF.L.U32 R3, R24, 0x1f, RZ ;  /* 0x0000001f18037819 */ /* 0x002fe200000006ff */
[----:B------:R-:W1:Y:S03]  /*135f0*/  S2R R2, SR_TID.X ;  /* 0x0000000000027919 */ /* 0x000e660000002100 */
[----:B------:R-:W2:Y:S01]  /*13600*/  SYNCS.PHASECHK.TRANS64.TRYWAIT P0, [R4+URZ+0x19c80], R3 ;  /* 0x019c8003040075a7 */ /* 0x000ea2000800017f */
[----:B-1----:R-:W-:-:S04]  /*13610*/  LOP3.LUT R2, R2, 0x7f, RZ, 0xc0, !PT ;  /* 0x0000007f02027812 */ /* 0x002fc800078ec0ff */
[----:B------:R-:W-:Y:S01]  /*13620*/  ISETP.NE.AND P1, PT, R2, RZ, PT ;  /* 0x000000ff0200720c */ /* 0x000fe20003f25270 */
[----:B--2---:R-:W-:-:S12]  /*13630*/  @!P0 BRA `(.L_x_9479) ;  /* 0x0000003c00448947 */ /* 0x004fd80003800000 */
.L_x_9556:
        /* <DEDUP_REMOVED lines=8> */
.L_x_9480:
[----:B------:R-:W-:Y:S01]  /*136c0*/  IMAD R2, R18, 0x3000, R16 ;  /* 0x0000300012027824 */ /* 0x000fe200078e0210 */
[----:B------:R-:W-:Y:S01]  /*136d0*/  R2UR UR33, R4 ;  /* 0x00000000042172ca */ /* 0x000fe200000e0000 */
[----:B------:R-:W-:Y:S01]  /*136e0*/  IMAD R0, R0, 0x80, R29 ;  /* 0x0000008000007824 */ /* 0x000fe200078e021d */
        /* <DEDUP_REMOVED lines=27> */
.L_x_9557:
        /* <DEDUP_REMOVED lines=8> */
.L_x_9482:
        /* <DEDUP_REMOVED lines=31> */
.L_x_9476:
[----:B------:R-:W-:Y:S05]  /*13b10*/  WARPSYNC.ALL ;  /* 0x0000000000007948 */ /* 0x000fea0003800000 */
[----:B------:R-:W-:Y:S01]  /*13b20*/  VIADD R0, R16, 0xf000 ;  /* 0x0000f00010007836 */ /* 0x000fe20000000000 */
[----:B------:R-:W-:Y:S01]  /*13b30*/  USHF.R.S32.HI UR4, URZ, 0x1f, UR45 ;  /* 0x0000001f3f047899 */ /* 0x000fe2000801142d */
[----:B------:R-:W-:Y:S01]  /*13b40*/  BAR.SYNC.DEFER_BLOCKING 0x8, 0x200 ;  /* 0x0208000000007b1d */ /* 0x000fe20000010000 */
[----:B------:R-:W-:Y:S02]  /*13b50*/  USHF.R.S32.HI UR37, URZ, 0x1f, UR44 ;  /* 0x0000001f3f257899 */ /* 0x000fe4000801142c */
[----:B------:R-:W-:Y:S01]  /*13b60*/  LOP3.LUT P0, RZ, R0, 0x9f, RZ, 0xc0, !PT ;  /* 0x0000009f00ff7812 */ /* 0x000fe2000780c0ff */
[----:B------:R-:W-:-:S02]  /*13b70*/  USHF.R.S32.HI UR46, URZ, 0x1f, UR36 ;  /* 0x0000001f3f2e7899 */ /* 0x000fc40008011424 */
        /* <DEDUP_REMOVED lines=28> */
.L_x_9484:
[----:B------:R-:W-:Y:S05]  /*13d40*/  BSYNC B6 ;  /* 0x0000000000067941 */ /* 0x000fea0003800000 */
.L_x_9483:
[----:B------:R-:W3:Y:S01]  /*13d50*/  LDL R11, [R1+0x4] ;  /* 0x00000400010b7983 */ /* 0x000ee20000100800 */
[----:B------:R-:W4:Y:S01]  /*13d60*/  LDC R9, c[0x0][0x448] ;  /* 0x00011200ff097b82 */ /* 0x000f220000000800 */
[----:B------:R-:W-:Y:S01]  /*13d70*/  ULDC.64 UR8, c[0x0][0x2d8] ;  /* 0x0000b60000087ab9 */ /* 0x000fe20000000a00 */
[----:B------:R-:W-:Y:S01]  /*13d80*/  UMOV UR4, UR52 ;  /* 0x0000003400047c82 */ /* 0x000fe20008000000 */
[----:B------:R-:W1:Y:S01]  /*13d90*/  S2R R2, SR_TID.X ;  /* 0x0000000000027919 */ /* 0x000e620000002100 */
[----:B------:R-:W-:Y:S01]  /*13da0*/  UIMAD UR6, UR46, UR8, URZ ;  /* 0x000000082e0672a4 */ /* 0x000fe2000f8e023f */
[----:B------:R-:W-:Y:S01]  /*13db0*/  UMOV UR5, UR47 ;  /* 0x0000002f00057c82 */ /* 0x000fe20008000000 */
[----:B0-----:R-:W0:Y:S01]  /*13dc0*/  S2R R20, SR_TID.X ;  /* 0x0000000000147919 */ /* 0x001e220000002100 */
[----:B------:R-:W-:Y:S02]  /*13dd0*/  UIMAD.WIDE.U32 UR4, UR36, UR8, UR4 ;  /* 0x00000008240472a5 */ /* 0x000fe4000f8e0004 */
[----:B------:R-:W-:Y:S01]  /*13de0*/  UIMAD UR6, UR36, UR9, UR6 ;  /* 0x00000009240672a4 */ /* 0x000fe2000f8e0206 */
[----:B------:R-:W0:Y:S02]  /*13df0*/  S2R R10, SR_TID.X ;  /* 0x00000000000a7919 */ /* 0x000e240000002100 */
[----:B------:R-:W-:Y:S01]  /*13e00*/  ULDC.64 UR8, c[0x0][0x2e0] ;  /* 0x0000b80000087ab9 */ /* 0x000fe20000000a00 */
[----:B------:R-:W-:-:S02]  /*13e10*/  UIADD3 UR5, UR5, UR6, URZ ;  /* 0x0000000605057290 */ /* 0x000fc4000fffe03f */
[----:B------:R-:W-:Y:S02]  /*13e20*/  UIMAD UR6, UR37, UR8, URZ ;  /* 0x00000008250672a4 */ /* 0x000fe4000f8e023f */
[----:B------:R-:W-:Y:S02]  /*13e30*/  UIMAD.WIDE.U32 UR4, UR45, UR8, UR4 ;  /* 0x000000082d0472a5 */ /* 0x000fe4000f8e0004 */
[----:B------:R-:W-:-:S03]  /*13e40*/  UIMAD UR6, UR45, UR9, UR6 ;  /* 0x000000092d0672a4 */ /* 0x000fc6000f8e0206 */
[----:B------:R-:W-:Y:S01]  /*13e50*/  ULDC.64 UR8, c[0x0][0x280] ;  /* 0x0000a00000087ab9 */ /* 0x000fe20000000a00 */
[----:B----4-:R-:W-:Y:S01]  /*13e60*/  ISETP.NE.AND P1, PT, R9, 0x1, PT ;  /* 0x000000010900780c */ /* 0x010fe20003f25270 */
[----:B-12---:R-:W-:Y:S01]  /*13e70*/  IMAD.U32 R4, RZ, RZ, UR4 ;  /* 0x00000004ff047e24 */ /* 0x006fe2000f8e00ff */
[----:B------:R-:W-:Y:S02]  /*13e80*/  UIADD3 UR6, UR5, UR6, URZ ;  /* 0x0000000605067290 */ /* 0x000fe4000fffe03f */
[----:B------:R-:W-:Y:S01]  /*13e90*/  IMAD.U32 R5, RZ, RZ, UR5 ;  /* 0x00000005ff057e24 */ /* 0x000fe2000f8e00ff */
[----:B------:R-:W-:Y:S01]  /*13ea0*/  ULDC.64 UR4, c[0x0][0x2d0] ;  /* 0x0000b40000047ab9 */ /* 0x000fe20000000a00 */
[----:B------:R-:W-:-:S07]  /*13eb0*/  LOP3.LUT R21, R2, 0x7f, RZ, 0xc0, !PT ;  /* 0x0000007f02157812 */ /* 0x000fce00078ec0ff */
[----:B------:R-:W1:Y:S01]  /*13ec0*/  @P1 LDC R3, c[0x0][0x44c] ;  /* 0x00011300ff031b82 */ /* 0x000e620000000800 */
[----:B0-----:R-:W-:Y:S01]  /*13ed0*/  IMAD.SHL.U32 R20, R20, 0x40, RZ ;  /* 0x0000004014147824 */ /* 0x001fe200078e00ff */
[----:B------:R-:W-:Y:S01]  /*13ee0*/  SHF.R.U32.HI R21, RZ, 0x1, R21 ;  /* 0x00000001ff157819 */ /* 0x000fe20000011615 */
[----:B------:R-:W-:-:S03]  /*13ef0*/  IMAD.SHL.U32 R10, R10, 0x10, RZ ;  /* 0x000000100a0a7824 */ /* 0x000fc600078e00ff */
[----:B------:R-:W-:Y:S02]  /*13f00*/  LOP3.LUT R20, R21, 0x40, R20, 0xf8, !PT ;  /* 0x0000004015147812 */ /* 0x000fe400078ef814 */
[----:B------:R-:W0:Y:S01]  /*13f10*/  @P1 LDC R2, c[0x0][0x450] ;  /* 0x00011400ff021b82 */ /* 0x000e220000000800 */
[----:B------:R-:W2:Y:S01]  /*13f20*/  S2R R21, SR_TID.X ;  /* 0x0000000000157919 */ /* 0x000ea20000002100 */
[----:B------:R-:W-:-:S04]  /*13f30*/  LOP3.LUT R10, R10, 0x10, RZ, 0xc0, !PT ;  /* 0x000000100a0a7812 */ /* 0x000fc800078ec0ff */
[C---:B------:R-:W-:Y:S02]  /*13f40*/  LOP3.LUT R12, R10.reuse, 0x20, RZ, 0xfc, !PT ;  /* 0x000000200a0c7812 */ /* 0x040fe400078efcff */
[----:B------:R-:W-:Y:S01]  /*13f50*/  LOP3.LUT R10, R10, 0x40, RZ, 0xfc, !PT ;  /* 0x000000400a0a7812 */ /* 0x000fe200078efcff */
[----:B---3--:R-:W-:Y:S02]  /*13f60*/  IMAD.IADD R0, R20, 0x1, R11 ;  /* 0x0000000114007824 */ /* 0x008fe400078e020b */
[----:B--2---:R-:W-:Y:S02]  /*13f70*/  IMAD.SHL.U32 R20, R21, 0x10, RZ ;  /* 0x0000001015147824 */ /* 0x004fe400078e00ff */
[----:B-1----:R-:W-:-:S03]  /*13f80*/  @P1 IMAD.HI.U32 R3, R0, R3, RZ ;  /* 0x0000000300031227 */ /* 0x002fc600078e00ff */
[----:B------:R-:W-:Y:S01]  /*13f90*/  LOP3.LUT R20, R20, 0x10, RZ, 0xc0, !PT ;  /* 0x0000001014147812 */ /* 0x000fe200078ec0ff */
[----:B------:R-:W-:Y:S01]  /*13fa0*/  IMAD.MOV.U32 R7, RZ, RZ, R0 ;  /* 0x000000ffff077224 */ /* 0x000fe200078e0000 */
[----:B0-----:R-:W-:Y:S01]  /*13fb0*/  @P1 SHF.R.U32.HI R7, RZ, R2, R3 ;  /* 0x00000002ff071219 */ /* 0x001fe20000011603 */
[----:B------:R-:W-:Y:S02]  /*13fc0*/  IMAD.MOV.U32 R2, RZ, RZ, R4 ;  /* 0x000000ffff027224 */ /* 0x000fe400078e0004 */
[----:B------:R-:W-:Y:S01]  /*13fd0*/  IMAD.U32 R3, RZ, RZ, UR6 ;  /* 0x00000006ff037e24 */ /* 0x000fe2000f8e00ff */
[--C-:B------:R-:W-:Y:S01]  /*13fe0*/  SHF.R.S32.HI R4, RZ, 0x1f, R7.reuse ;  /* 0x0000001fff047819 */ /* 0x100fe20000011407 */
[----:B------:R-:W-:Y:S01]  /*13ff0*/  IMAD.MOV R6, RZ, RZ, -R7 ;  /* 0x000000ffff067224 */ /* 0x000fe200078e0a07 */
[----:B------:R-:W-:-:S03]  /*14000*/  ULDC.64 UR6, c[0x0][0x2c8] ;  /* 0x0000b20000067ab9 */ /* 0x000fc60000000a00 */
[----:B------:R-:W-:Y:S02]  /*14010*/  IMAD R4, R4, UR4, RZ ;  /* 0x0000000404047c24 */ /* 0x000fe4000f8e02ff */
[----:B------:R-:W-:Y:S02]  /*14020*/  IMAD R6, R9, R6, R0 ;  /* 0x0000000609067224 */ /* 0x000fe400078e0200 */
[C---:B------:R-:W-:Y:S02]  /*14030*/  IMAD R8, R7.reuse, UR5, R4 ;  /* 0x0000000507087c24 */ /* 0x040fe4000f8e0204 */
[----:B------:R-:W-:Y:S01]  /*14040*/  IMAD.WIDE.U32 R4, R7, UR4, R2 ;  /* 0x0000000407047c25 */ /* 0x000fe2000f8e0002 */
[----:B------:R-:W-:-:S03]  /*14050*/  SHF.R.S32.HI R7, RZ, 0x1f, R6 ;  /* 0x0000001fff077819 */ /* 0x000fc60000011406 */
[----:B------:R-:W-:Y:S02]  /*14060*/  IMAD.IADD R5, R5, 0x1, R8 ;  /* 0x0000000105057824 */ /* 0x000fe400078e0208 */
[----:B------:R-:W-:Y:S02]  /*14070*/  IMAD R7, R7, UR6, RZ ;  /* 0x0000000607077c24 */ /* 0x000fe4000f8e02ff */
[----:B------:R-:W-:-:S04]  /*14080*/  IMAD.WIDE.U32 R4, R6, UR6, R4 ;  /* 0x0000000606047c25 */ /* 0x000fc8000f8e0004 */
[----:B------:R-:W-:Y:S01]  /*14090*/  IMAD R7, R6, UR7, R7 ;  /* 0x0000000706077c24 */ /* 0x000fe2000f8e0207 */
[----:B------:R-:W-:Y:S01]  /*140a0*/  IADD3 R6, P0, R4, UR8, RZ ;  /* 0x0000000804067c10 */ /* 0x000fe2000ff1e0ff */
[----:B------:R-:W-:-:S03]  /*140b0*/  VIADD R0, R0, 0x80 ;  /* 0x0000008000007836 */ /* 0x000fc60000000000 */
[----:B------:R-:W-:Y:S02]  /*140c0*/  IADD3.X R4, R5, UR9, R7, P0, !PT ;  /* 0x0000000905047c10 */ /* 0x000fe400087fe407 */
[----:B------:R-:W0:Y:S08]  /*140d0*/  @P1 LDC R5, c[0x0][0x44c] ;  /* 0x00011300ff051b82 */ /* 0x000e300000000800 */
[----:B------:R-:W1:Y:S01]  /*140e0*/  @P1 LDC R7, c[0x0][0x450] ;  /* 0x00011400ff071b82 */ /* 0x000e620000000800 */
[----:B0-----:R-:W-:-:S04]  /*140f0*/  @P1 IMAD.HI.U32 R8, R0, R5, RZ ;  /* 0x0000000500081227 */ /* 0x001fc800078e00ff */
[----:B------:R-:W-:Y:S01]  /*14100*/  IMAD.MOV.U32 R5, RZ, RZ, R0 ;  /* 0x000000ffff057224 */ /* 0x000fe200078e0000 */
        /* <DEDUP_REMOVED lines=9> */
[----:B------:R-:W-:Y:S02]  /*141a0*/  SHF.R.S32.HI R5, RZ, 0x1f, R0 ;  /* 0x0000001fff057819 */ /* 0x000fe40000011400 */
[----:B------:R-:W-:Y:S01]  /*141b0*/  ISETP.GE.AND P1, PT, R12, UR4, PT ;  /* 0x000000040c007c0c */ /* 0x000fe2000bf26270 */
[----:B------:R-:W-:Y:S02]  /*141c0*/  IMAD.IADD R3, R3, 0x1, R7 ;  /* 0x0000000103037824 */ /* 0x000fe400078e0207 */
[----:B------:R-:W-:-:S02]  /*141d0*/  IMAD R5, R5, UR6, RZ ;  /* 0x0000000605057c24 */ /* 0x000fc4000f8e02ff */
[----:B------:R-:W-:-:S04]  /*141e0*/  IMAD.WIDE.U32 R2, R0, UR6, R2 ;  /* 0x0000000600027c25 */ /* 0x000fc8000f8e0002 */
[----:B------:R-:W-:Y:S01]  /*141f0*/  IMAD R5, R0, UR7, R5 ;  /* 0x0000000700057c24 */ /* 0x000fe2000f8e0205 */
[----:B------:R-:W-:-:S04]  /*14200*/  IADD3 R8, P0, R2, UR8, RZ ;  /* 0x0000000802087c10 */ /* 0x000fc8000ff1e0ff */
[----:B------:R-:W-:Y:S02]  /*14210*/  IADD3.X R7, R3, UR9, R5, P0, !PT ;  /* 0x0000000903077c10 */ /* 0x000fe400087fe405 */
[----:B------:R-:W-:Y:S02]  /*14220*/  ISETP.GE.AND P0, PT, R10, UR4, PT ;  /* 0x000000040a007c0c */ /* 0x000fe4000bf06270 */
[----:B------:R0:W5:Y:S01]  /*14230*/  LDL R10, [R1+0xc] ;  /* 0x00000c00010a7983 */ /* 0x0001620000100800 */
[----:B------:R-:W-:Y:S01]  /*14240*/  UMOV UR4, 0xffffffff ;  /* 0xffffffff00047882 */ /* 0x000fe20000000000 */
[----:B------:R-:W-:-:S04]  /*14250*/  LOP3.LUT R21, R21, 0x7f, RZ, 0xc0, !PT ;  /* 0x0000007f15157812 */ /* 0x000fc800078ec0ff */
[----:B------:R-:W-:Y:S01]  /*14260*/  SHF.R.U32.HI R21, RZ, 0x1, R21 ;  /* 0x00000001ff157819 */ /* 0x000fe20000011615 */
[----:B------:R-:W-:Y:S06]  /*14270*/  BRA.DIV UR4, `(.L_x_9485) ;  /* 0x00000032045c7947 */ /* 0x000fec000b800000 */
[----:B------:R-:W2:Y:S01]  /*14280*/  LDL.LU R11, [R1+0x4] ;  /* 0x00000400010b7983 */ /* 0x000ea20000300800 */
[----:B------:R-:W-:-:S03]  /*14290*/  IMAD R0, R9, UR42, RZ ;  /* 0x0000002a09007c24 */ /* 0x000fc6000f8e02ff */
[----:B------:R-:W1:Y:S04]  /*142a0*/  SHFL.IDX PT, R3, R6, RZ, 0x1e1f ;  /* 0x001e1fff06037589 */ /* 0x000e6800000e0000 */
[----:B------:R-:W3:Y:S04]  /*142b0*/  SHFL.IDX PT, R2, R4, RZ, 0x1e1f ;  /* 0x001e1fff04027589 */ /* 0x000ee800000e0000 */
[----:B------:R-:W4:Y:S04]  /*142c0*/  SHFL.IDX PT, R6, R6, 0x1, 0x1e1f ;  /* 0x003e1f0006067f89 */ /* 0x000f2800000e0000 */
[----:B------:R-:W0:Y:S04]  /*142d0*/  SHFL.IDX PT, R4, R4, 0x1, 0x1e1f ;  /* 0x003e1f0004047f89 */ /* 0x000e2800000e0000 */
[----:B------:R-:W0:Y:S01]  /*142e0*/  SHFL.IDX PT, R7, R7, RZ, 0x1e1f ;  /* 0x001e1fff07077589 */ /* 0x000e2200000e0000 */
[----:B--2---:R-:W-:-:S05]  /*142f0*/  IMAD.IADD R5, R21, 0x1, R11 ;  /* 0x0000000115057824 */ /* 0x004fca00078e020b */
[----:B------:R-:W-:-:S13]  /*14300*/  ISETP.GE.AND P4, PT, R5, R0, PT ;  /* 0x000000000500720c */ /* 0x000fda0003f86270 */
[----:B-1----:R-:W-:-:S05]  /*14310*/  @!P4 IADD3 R3, P3, R20, R3, RZ ;  /* 0x000000031403c210 */ /* 0x002fca0007f7e0ff */
[----:B---3--:R-:W-:-:S05]  /*14320*/  @!P4 IMAD.X R2, RZ, RZ, R2, P3 ;  /* 0x000000ffff02c224 */ /* 0x008fca00018e0602 */
[----:B------:R-:W-:-:S04]  /*14330*/  @!P4 LOP3.LUT R3, R3, R2, RZ, 0x3c, !PT ;  /* 0x000000020303c212 */ /* 0x000fc800078e3cff */
[----:B------:R-:W-:-:S04]  /*14340*/  @!P4 LOP3.LUT R2, R3, R2, RZ, 0x3c, !PT ;  /* 0x000000020302c212 */ /* 0x000fc800078e3cff */
[----:B------:R-:W-:-:S05]  /*14350*/  @!P4 LOP3.LUT R3, R3, R2, RZ, 0x3c, !PT ;  /* 0x000000020303c212 */ /* 0x000fca00078e3cff */
[----:B-----5:R-:W-:Y:S04]  /*14360*/  @!P4 LDGSTS.E.BYPASS.LTC128B.128 [R10+0xf000], desc[UR50][R2.64], !P2 ;  /* 0x0f000000020acfae */ /* 0x020fe8000d101d72 */
[----:B------:R-:W-:Y:S04]  /*14370*/  @!P4 LDGSTS.E.BYPASS.LTC128B.128 [R10+0x10800], desc[UR50][R2.64+0x20], !P1 ;  /* 0x10800020020acfae */ /* 0x000fe8000c901d72 */
[----:B------:R1:W-:Y:S02]  /*14380*/  @!P4 LDGSTS.E.BYPASS.LTC128B.128 [R10+0x12000], desc[UR50][R2.64+0x40], !P0 ;  /* 0x12000040020acfae */ /* 0x0003e4000c101d72 */
[----:B-1----:R-:W-:-:S05]  /*14390*/  VIADD R2, R5, 0x40 ;  /* 0x0000004005027836 */ /* 0x002fca0000000000 */
[----:B------:R-:W-:-:S13]  /*143a0*/  ISETP.GE.AND P4, PT, R2, R0, PT ;  /* 0x000000000200720c */ /* 0x000fda0003f86270 */
[----:B----4-:R-:W-:-:S05]  /*143b0*/  @!P4 IADD3 R2, P3, R20, R6, RZ ;  /* 0x000000061402c210 */ /* 0x010fca0007f7e0ff */
[----:B0-----:R-:W-:-:S05]  /*143c0*/  @!P4 IMAD.X R3, RZ, RZ, R4, P3 ;  /* 0x000000ffff03c224 */ /* 0x001fca00018e0604 */
[----:B------:R-:W-:Y:S04]  /*143d0*/  @!P4 LDGSTS.E.BYPASS.LTC128B.128 [R10+0xf800], desc[UR50][R2.64], !P2 ;  /* 0x0f800000020acfae */ /* 0x000fe8000d101d72 */
[----:B------:R-:W-:Y:S04]  /*143e0*/  @!P4 LDGSTS.E.BYPASS.LTC128B.128 [R10+0x11000], desc[UR50][R2.64+0x20], !P1 ;  /* 0x11000020020acfae */ /* 0x000fe8000c901d72 */
[----:B------:R0:W-:Y:S04]  /*143f0*/  @!P4 LDGSTS.E.BYPASS.LTC128B.128 [R10+0x12800], desc[UR50][R2.64+0x40], !P0 ;  /* 0x12800040020acfae */ /* 0x0001e8000c101d72 */
[----:B0-----:R0:W1:Y:S02]  /*14400*/  SHFL.IDX PT, R2, R8, RZ, 0x1e1f ;  /* 0x001e1fff08027589 */ /* 0x00106400000e0000 */
.L_x_9564:
[----:B------:R-:W-:Y:S01]  /*14410*/  VIADD R5, R5, 0x80 ;  /* 0x0000008005057836 */ /* 0x000fe20000000000 */
        /* <DEDUP_REMOVED lines=11> */
.L_x_9487:
[----:B------:R-:W-:Y:S05]  /*144d0*/  BSYNC B0 ;  /* 0x0000000000007941 */ /* 0x000fea0003800000 */
.L_x_9486:
[----:B------:R-:W-:Y:S01]  /*144e0*/  NOP ;  /* 0x0000000000007918 */ /* 0x000fe20000000000 */
[----:B------:R-:W-:-:S13]  /*144f0*/  PLOP3.LUT P0, PT, PT, PT, PT, 0x80, 0x0 ;  /* 0x000000000000781c */ /* 0x000fda0003f0f070 */
.L_x_9488:
[----:B------:R-:W-:Y:S02]  /*14500*/  PLOP3.LUT P1, PT, P1, P0, PT, 0xa2, 0x0 ;  /* 0x000000000000781c */ /* 0x000fe40000f21472 */
[----:B------:R-:W-:-:S08]  /*14510*/  @P0 R2UR P1, UR4, R16 ;  /* 0x00000000100402ca */ /* 0x000fd00000020000 */
[----:B------:R-:W-:-:S05]  /*14520*/  @P0 PLOP3.LUT P0, PT, P1, PT, PT, 0x80, 0x0 ;  /* 0x000000000000081c */ /* 0x000fca0000f0f070 */
[----:B------:R-:W-:Y:S01]  /*14530*/  @!P1 SYNCS.ARRIVE.TRANS64.RED.A0T1 RZ, [UR4+0x19c00], RZ ;  /* 0x019c00ffffff99a7 */ /* 0x000fe20008200404 */
[----:B------:R-:W-:Y:S07]  /*14540*/  @!P1 ARRIVES.LDGSTSBAR.64.TRANSCNT [UR4+0x19c00] ;  /* 0x019c0000ff0099b0 */ /* 0x000fee0008000a84 */
[----:B------:R-:W-:Y:S05]  /*14550*/  @P0 BRA.U.ANY `(.L_x_9488) ;  /* 0xfffffffd00e80947 */ /* 0x000fea000393ffff */
[----:B-12---:R-:W2:Y:S02]  /*14560*/  LDL.LU R2, [R1+0x10] ;  /* 0x0000100001027983 */ /* 0x006ea40000300800 */
        /* <DEDUP_REMOVED lines=11> */
.L_x_9565:
[----:B------:R-:W-:Y:S05]  /*14620*/  BSYNC B0 ;  /* 0x0000000000007941 */ /* 0x000fea0003800000 */
.L_x_9489:
[----:B------:R-:W-:-:S06]  /*14630*/  UIADD3 UR4, UR40, -0x2, URZ ;  /* 0xfffffffe28047890 */ /* 0x000fcc000fffe03f */
[----:B------:R-:W-:-:S13]  /*14640*/  ISETP.LE.AND P0, PT, R28, UR4, PT ;  /* 0x000000041c007c0c */ /* 0x000fda000bf03270 */
[----:B------:R-:W-:Y:S05]  /*14650*/  @!P0 BRA `(.L_x_9491) ;  /* 0x0000001000388947 */ /* 0x000fea0003800000 */
[----:B------:R-:W-:Y:S02]  /*14660*/  IMAD.MOV.U32 R0, RZ, RZ, R18 ;  /* 0x000000ffff007224 */ /* 0x000fe400078e0012 */
[----:B0-----:R-:W-:Y:S02]  /*14670*/  IMAD.MOV.U32 R8, RZ, RZ, R24 ;  /* 0x000000ffff087224 */ /* 0x001fe400078e0018 */
[----:B------:R-:W-:-:S07]  /*14680*/  IMAD.U32 R2, RZ, RZ, UR4 ;  /* 0x00000004ff027e24 */ /* 0x000fce000f8e00ff */
.L_x_9515:
[----:B------:R-:W-:Y:S01]  /*14690*/  LOP3.LUT P1, RZ, R22, 0x1, RZ, 0xc0, !PT ;  /* 0x0000000116ff7812 */ /* 0x000fe2000782c0ff */
[----:B------:R-:W-:Y:S01]  /*146a0*/  VIADD R18, R0, 0x1 ;  /* 0x0000000100127836 */ /* 0x000fe20000000000 */
[----:B------:R-:W-:Y:S05]  /*146b0*/  YIELD ;  /* 0x0000000000007946 */ /* 0x000fea0003800000 */
[----:B------:R-:W-:Y:S01]  /*146c0*/  ISETP.NE.AND P0, PT, R18, 0x2, PT ;  /* 0x000000021200780c */ /* 0x000fe20003f05270 */
[----:B------:R-:W-:Y:S03]  /*146d0*/  BSSY B0, `(.L_x_9492) ;  /* 0x00000a3000007945 */ /* 0x000fe60003800000 */
[----:B-1----:R-:W-:-:S02]  /*146e0*/  SEL R3, RZ, 0x1, P0 ;  /* 0x00000001ff037807 */ /* 0x002fc40000000000 */
[----:B------:R-:W-:Y:S02]  /*146f0*/  SEL R18, R18, RZ, P0 ;  /* 0x000000ff12127207 */ /* 0x000fe40000000000 */
[----:B------:R-:W-:Y:S01]  /*14700*/  LOP3.LUT R24, R8, R3, RZ, 0x3c, !PT ;  /* 0x0000000308187212 */ /* 0x000fe200078e3cff */
[----:B------:R-:W-:Y:S06]  /*14710*/  @!P1 BRA `(.L_x_9493) ;  /* 0x0000000800789947 */ /* 0x000fec0003800000 */
[----:B------:R-:W-:Y:S01]  /*14720*/  ULDC.64 UR4, c[0x0][0x418] ;  /* 0x0001060000047ab9 */ /* 0x000fe20000000a00 */
[----:B------:R-:W-:Y:S01]  /*14730*/  IMAD.MOV.U32 R3, RZ, RZ, R2 ;  /* 0x000000ffff037224 */ /* 0x000fe200078e0002 */
        /* <DEDUP_REMOVED lines=20> */
.L_x_9494:
        /* <DEDUP_REMOVED lines=8> */
.L_x_9566:
[----:B------:R-:W-:Y:S05]  /*14900*/  BSYNC B1 ;  /* 0x0000000000017941 */ /* 0x000fea0003800000 */
.L_x_9495:
        /* <DEDUP_REMOVED lines=9> */
.L_x_9498:
[----:B------:R-:W-:Y:S05]  /*149a0*/  BSYNC B1 ;  /* 0x0000000000017941 */ /* 0x000fea0003800000 */
.L_x_9497:
        /* <DEDUP_REMOVED lines=11> */
.L_x_9499:
        /* <DEDUP_REMOVED lines=16> */
.L_x_9500:
        /* <DEDUP_REMOVED lines=16> */
.L_x_9501:
        /* <DEDUP_REMOVED lines=13> */
.L_x_9567:
[----:B------:R-:W-:Y:S05]  /*14d30*/  BSYNC B1 ;  /* 0x0000000000017941 */ /* 0x000fea0003800000 */
.L_x_9502:
        /* <DEDUP_REMOVED lines=11> */
.L_x_9505:
[----:B------:R-:W-:Y:S05]  /*14df0*/  BSYNC B1 ;  /* 0x0000000000017941 */ /* 0x000fea0003800000 */
.L_x_9504:
        /* <DEDUP_REMOVED lines=8> */
.L_x_9506:
        /* <DEDUP_REMOVED lines=15> */
.L_x_9507:
        /* <DEDUP_REMOVED lines=15> */
.L_x_9508:
        /* <DEDUP_REMOVED lines=10> */
.L_x_9493:
[----:B------:R-:W-:Y:S05]  /*15100*/  BSYNC B0 ;  /* 0x0000000000007941 */ /* 0x000fea0003800000 */
.L_x_9492:
[----:B------:R-:W-:-:S06]  /*15110*/  UISETP.NE.AND UP0, UPT, UR39, 0x3, UPT ;  /* 0x000000032700788c */ /* 0x000fcc000bf05270 */
[----:B------:R-:W-:-:S13]  /*15120*/  PLOP3.LUT P0, PT, PT, PT, UP0, 0x80, 0x0 ;  /* 0x000000000000781c */ /* 0x000fda0003f0f008 */
[----:B------:R-:W-:Y:S05]  /*15130*/  @!P0 BRA `(.L_x_9509) ;  /* 0x0000000000048947 */ /* 0x000fea0003800000 */
[----:B------:R-:W-:Y:S01]  /*15140*/  BPT.TRAP 0x1 ;  /* 0x000000040000795c */ /* 0x000fe20000300000 */
.L_x_9509:
        /* <DEDUP_REMOVED lines=8> */
.L_x_9568:
[----:B------:R-:W-:Y:S05]  /*151d0*/  BSYNC B0 ;  /* 0x0000000000007941 */ /* 0x000fea0003800000 */
.L_x_9510:
[----:B------:R-:W-:Y:S05]  /*151e0*/  @!P1 BRA `(.L_x_9512) ;  /* 0x0000000000049947 */ /* 0x000fea0003800000 */
[----:B------:R-:W-:Y:S01]  /*151f0*/  BPT.TRAP 0x1 ;  /* 0x000000040000795c */ /* 0x000fe20000300000 */
.L_x_9512:
[----:B0-----:R-:W-:Y:S01]  /*15200*/  SHF.L.U32 R4, R8, 0x1f, RZ ;  /* 0x0000001f08047819 */ /* 0x001fe200000006ff */
[----:B------:R-:W-:-:S03]  /*15210*/  IMAD R0, R0, 0x3000, RZ ;  /* 0x0000300000007824 */ /* 0x000fc600078e02ff */
[----:B------:R-:W0:Y:S02]  /*15220*/  SYNCS.PHASECHK.TRANS64.TRYWAIT P0, [R3+URZ+0x19c60], R4 ;  /* 0x019c6004030075a7 */ /* 0x000e24000800017f */
[----:B0-----:R-:W-:Y:S05]  /*15230*/  @!P0 BRA `(.L_x_9513) ;  /* 0x0000002400b08947 */ /* 0x001fea0003800000 */
.L_x_9569:
[----:B------:R-:W2:Y:S01]  /*15240*/  LDL R12, [R1+0x8] ;  /* 0x00000800010c7983 */ /* 0x000ea20000100800 */
[----:B0-----:R-:W-:Y:S01]  /*15250*/  LOP3.LUT R4, R0, R23, RZ, 0xfc, !PT ;  /* 0x0000001700047212 */ /* 0x001fe200078efcff */
[----:B------:R-:W-:Y:S05]  /*15260*/  WARPSYNC.ALL ;  /* 0x0000000000007948 */ /* 0x000fea0003800000 */
[----:B------:R-:W-:Y:S01]  /*15270*/  IMAD.IADD R4, R16, 0x1, R4 ;  /* 0x0000000110047824 */ /* 0x000fe200078e0204 */
[----:B------:R-:W-:-:S05]  /*15280*/  LOP3.LUT R13, R23, 0x1800, RZ, 0xfc, !PT ;  /* 0x00001800170d7812 */ /* 0x000fca00078efcff */
        /* <DEDUP_REMOVED lines=62> */
.L_x_9514:
[----:B------:R-:W2:Y:S01]  /*15670*/  S2R R0, SR_TID.X ;  /* 0x0000000000007919 */ /* 0x000ea20000002100 */
[----:B-1----:R1:W-:Y:S01]  /*15680*/  SYNCS.ARRIVE.TRANS64.A1T0 RZ, [R3+URZ+0x19c50], RZ ;  /* 0x019c50ff03ff79a7 */ /* 0x0023e2000810003f */
[----:B0-----:R-:W-:Y:S01]  /*15690*/  IMAD.MOV.U32 R8, RZ, RZ, R24 ;  /* 0x000000ffff087224 */ /* 0x001fe200078e0018 */
[----:B--2---:R-:W-:Y:S01]  /*156a0*/  LOP3.LUT R0, R0, 0x7f, RZ, 0xc0, !PT ;  /* 0x0000007f00007812 */ /* 0x004fe200078ec0ff */
[----:B------:R-:W-:Y:S03]  /*156b0*/  BAR.SYNC.DEFER_BLOCKING 0x2, 0x80 ;  /* 0x0082000000007b1d */ /* 0x000fe60000010000 */
[----:B------:R-:W-:Y:S01]  /*156c0*/  ISETP.NE.AND P0, PT, R0, RZ, PT ;  /* 0x000000ff0000720c */ /* 0x000fe20003f05270 */
[----:B------:R-:W-:-:S12]  /*156d0*/  IMAD.MOV.U32 R0, RZ, RZ, R18 ;  /* 0x000000ffff007224 */ /* 0x000fd800078e0012 */
[----:B-1----:R-:W-:-:S05]  /*156e0*/  @!P0 VIADD R3, R3, 0x19c80 ;  /* 0x00019c8003038836 */ /* 0x002fca0000000000 */
[----:B------:R-:W-:-:S04]  /*156f0*/  @!P0 PRMT R3, RZ, 0x654, R3 ;  /* 0x00000654ff038816 */ /* 0x000fc80000000003 */
[----:B------:R2:W-:Y:S01]  /*15700*/  @!P0 SYNCS.ARRIVE.TRANS64.RED.A1T0 RZ, [R3+URZ], RZ ;  /* 0x000000ff03ff89a7 */ /* 0x0005e2000810043f */
[C---:B------:R-:W-:Y:S01]  /*15710*/  ISETP.GT.AND P0, PT, R2.reuse, R28, PT ;  /* 0x0000001c0200720c */ /* 0x040fe20003f04270 */
[----:B------:R-:W-:-:S12]  /*15720*/  VIADD R2, R2, 0xffffffff ;  /* 0xffffffff02027836 */ /* 0x000fd80000000000 */
[----:B--2---:R-:W-:Y:S05]  /*15730*/  @P0 BRA `(.L_x_9515) ;  /* 0xffffffec00d40947 */ /* 0x004fea000383ffff */
.L_x_9491:
[----:B-1----:R-:W1:Y:S01]  /*15740*/  S2R R3, SR_TID.X ;  /* 0x0000000000037919 */ /* 0x002e620000002100 */
[----:B------:R-:W-:Y:S01]  /*15750*/  BSSY B0, `(.L_x_9516) ;  /* 0x0000011000007945 */ /* 0x000fe20003800000 */
        /* <DEDUP_REMOVED lines=9> */
[----:B--2---:R-:W2:Y:S01]  /*157f0*/  @P1 ATOMG.E.ADD.STRONG.GPU PT, R3, desc[UR50][R2.64], R5 ;  /* 0x00000005020319a8 */ /* 0x004ea200081ee1f2 */
[----:B------:R-:W1:Y:S02]  /*15800*/  S2R R4, SR_LTMASK ;  /* 0x0000000000047919 */ /* 0x000e640000003900 */
[----:B-1----:R-:W-:-:S04]  /*15810*/  LOP3.LUT R4, R4, UR4, RZ, 0xc0, !PT ;  /* 0x0000000404047c12 */ /* 0x002fc8000f8ec0ff */
[----:B------:R-:W1:Y:S01]  /*15820*/  POPC R7, R4 ;  /* 0x0000000400077309 */ /* 0x000e620000000000 */
[----:B--2---:R-:W1:Y:S02]  /*15830*/  SHFL.IDX PT, R0, R3, R0, 0x1f ;  /* 0x00001f0003007589 */ /* 0x004e6400000e0000 */
[----:B-1----:R-:W-:-:S05]  /*15840*/  IADD3 R0, R0, UR41, R7 ;  /* 0x0000002900007c10 */ /* 0x002fca000fffe007 */
[----:B------:R1:W-:Y:S02]  /*15850*/  STL [R1], R0 ;  /* 0x0000000001007387 */ /* 0x0003e40000100800 */
.L_x_9517:
[----:B------:R-:W-:Y:S05]  /*15860*/  BSYNC B0 ;  /* 0x0000000000007941 */ /* 0x000fea0003800000 */
.L_x_9516:
[----:B------:R-:W-:-:S06]  /*15870*/  UISETP.NE.AND UP0, UPT, UR39, 0x3, UPT ;  /* 0x000000032700788c */ /* 0x000fcc000bf05270 */
[----:B------:R-:W-:-:S13]  /*15880*/  PLOP3.LUT P1, PT, PT, PT, UP0, 0x80, 0x0 ;  /* 0x000000000000781c */ /* 0x000fda0003f2f008 */
[----:B------:R-:W-:Y:S05]  /*15890*/  @!P1 BRA `(.L_x_9518) ;  /* 0x0000000000049947 */ /* 0x000fea0003800000 */
[----:B------:R-:W-:Y:S01]  /*158a0*/  BPT.TRAP 0x1 ;  /* 0x000000040000795c */ /* 0x000fe20000300000 */
.L_x_9518:
[----:B------:R-:W-:Y:S01]  /*158b0*/  LOP3.LUT R3, R24, 0x1, RZ, 0x3c, !PT ;  /* 0x0000000118037812 */ /* 0x000fe200078e3cff */
[----:B-1----:R-:W-:Y:S01]  /*158c0*/  IMAD R0, R18, 0x8, R16 ;  /* 0x0000000812007824 */ /* 0x002fe200078e0210 */
[----:B------:R-:W-:Y:S01]  /*158d0*/  BSSY B0, `(.L_x_9519) ;  /* 0x0000006000007945 */ /* 0x000fe20003800000 */
[----:B------:R-:W-:Y:S01]  /*158e0*/  IMAD.U32 R2, RZ, RZ, UR43 ;  /* 0x0000002bff027e24 */ /* 0x000fe2000f8e00ff */
[----:B------:R-:W-:-:S04]  /*158f0*/  SHF.L.U32 R3, R3, 0x1f, RZ ;  /* 0x0000001f03037819 */ /* 0x000fc800000006ff */
[----:B------:R-:W1:Y:S01]  /*15900*/  SYNCS.PHASECHK.TRANS64.TRYWAIT P1, [R0+URZ+0x19c70], R3 ;  /* 0x019c7003000075a7 */ /* 0x000e62000802017f */
[----:B------:R-:W-:Y:S01]  /*15910*/  ISETP.NE.AND P2, PT, R2, 0x3, PT ;  /* 0x000000030200780c */ /* 0x000fe20003f45270 */
[----:B-1----:R-:W-:-:S12]  /*15920*/  @!P1 BRA `(.L_x_9520) ;  /* 0x0000002000089947 */ /* 0x002fd80003800000 */
.L_x_9570:
[----:B------:R-:W-:Y:S05]  /*15930*/  BSYNC B0 ;  /* 0x0000000000007941 */ /* 0x000fea0003800000 */
.L_x_9519:
[----:B------:R-:W-:Y:S05]  /*15940*/  @!P2 BRA `(.L_x_9521) ;  /* 0x000000000004a947 */ /* 0x000fea0003800000 */
[----:B------:R-:W-:Y:S01]  /*15950*/  BPT.TRAP 0x1 ;  /* 0x000000040000795c */ /* 0x000fe20000300000 */
.L_x_9521:
[----:B-1----:R-:W-:-:S04]  /*15960*/  SHF.L.U32 R3, R24, 0x1f, RZ ;  /* 0x0000001f18037819 */ /* 0x002fc800000006ff */
[----:B------:R-:W1:Y:S02]  /*15970*/  SYNCS.PHASECHK.TRANS64.TRYWAIT P1, [R0+URZ+0x19c60], R3 ;  /* 0x019c6003000075a7 */ /* 0x000e64000802017f */
[----:B-1----:R-:W-:Y:S05]  /*15980*/  @!P1 BRA `(.L_x_9522) ;  /* 0x0000002000049947 */ /* 0x002fea0003800000 */
.L_x_9571:
[----:B------:R-:W2:Y:S01]  /*15990*/  LDL R15, [R1+0x8] ;  /* 0x00000800010f7983 */ /* 0x000ea20000100800 */
[----:B------:R-:W-:Y:S01]  /*159a0*/  IMAD R2, R18, 0x3000, RZ ;  /* 0x0000300012027824 */ /* 0x000fe200078e02ff */
[----:B------:R-:W-:Y:S05]  /*159b0*/  WARPSYNC.ALL ;  /* 0x0000000000007948 */ /* 0x000fea0003800000 */
[----:B-1----:R-:W-:Y:S02]  /*159c0*/  LOP3.LUT R3, R2, R23, RZ, 0xfc, !PT ;  /* 0x0000001702037212 */ /* 0x002fe400078efcff */
        /* <DEDUP_REMOVED lines=26> */
[----:B------:R0:W1:Y:S02]  /*15b70*/  LDSM.16.MT88.4 R4, [R12+0x9000] ;  /* 0x009000000c04783b */ /* 0x0000640000004200 */
[----:B0-----:R-:W-:Y:S02]  /*15b80*/  IADD3 R12, R16, R14, R2 ;  /* 0x0000000e100c7210 */ /* 0x001fe40007ffe002 */
[----:B------:R-:W-:Y:S02]  /*15b90*/  LOP3.LUT R14, R23, 0x2800, RZ, 0xfc, !PT ;  /* 0x00002800170e7812 */ /* 0x000fe400078efcff */
[----:B-1----:R-:W-:-:S02]  /*15ba0*/  PRMT R8, R4, 0x6420, R5 ;  /* 0x0000642004087816 */ /* 0x002fc40000000005 */
[----:B------:R-:W-:Y:S02]  /*15bb0*/  PRMT R9, R4, 0x7531, R5 ;  /* 0x0000753104097816 */ /* 0x000fe40000000005 */
        /* <DEDUP_REMOVED lines=33> */
.L_x_9523:
        /* <DEDUP_REMOVED lines=10> */
.L_x_9466:
[----:B------:R-:W-:Y:S05]  /*15e70*/  BSYNC B7 ;  /* 0x0000000000077941 */ /* 0x000fea0003800000 */
.L_x_9464:
        /* <DEDUP_REMOVED lines=8> */
[----:B--2---:R2:W-:Y:S01]  /*15f00*/  STL.64 [R1], R4 ;  /* 0x0000000401007387 */ /* 0x0045e20000100a00 */
[----:B------:R-:W-:Y:S02]  /*15f10*/  IMAD.MOV.U32 R2, RZ, RZ, R7 ;  /* 0x000000ffff027224 */ /* 0x000fe400078e0007 */
[----:B-1----:R-:W-:-:S03]  /*15f20*/  IMAD.MOV.U32 R0, RZ, RZ, R6 ;  /* 0x000000ffff007224 */ /* 0x002fc600078e0006 */
[----:B------:R-:W-:Y:S02]  /*15f30*/  R2UR UR44, R2 ;  /* 0x00000000022c72ca */ /* 0x000fe400000e0000 */
[----:B------:R-:W-:Y:S01]  /*15f40*/  R2UR UR36, R0 ;  /* 0x00000000002472ca */ /* 0x000fe200000e0000 */
[----:B------:R-:W-:Y:S06]  /*15f50*/  BAR.ARV 0x4, 0x200 ;  /* 0x0108000000007b1d */ /* 0x000fec0000002000 */
[----:B------:R-:W-:Y:S08]  /*15f60*/  BRA `(.L_x_9525) ;  /* 0x0000000800d07947 */ /* 0x000ff00003800000 */
.L_x_9524:
[----:B------:R-:W0:Y:S01]  /*15f70*/  S2R R2, SR_TID.X ;  /* 0x0000000000027919 */ /* 0x000e220000002100 */
[----:B------:R-:W-:Y:S01]  /*15f80*/  ULDC UR4, c[0x0][0xc3c] ;  /* 0x00030f0000047ab9 */ /* 0x000fe20000000800 */
[----:B-1----:R-:W2:Y:S01]  /*15f90*/  LDL.LU R0, [R1] ;  /* 0x0000000001007983 */ /* 0x002ea20000300800 */
        /* <DEDUP_REMOVED lines=38> */
.L_x_9530:
        /* <DEDUP_REMOVED lines=14> */
.L_x_9529:
[----:B------:R-:W-:Y:S05]  /*162e0*/  BSYNC B0 ;  /* 0x0000000000007941 */ /* 0x000fea0003800000 */
.L_x_9528:
        /* <DEDUP_REMOVED lines=21> */
.L_x_9526:
        /* <DEDUP_REMOVED lines=11> */
[----:B------:R-:W-:Y:S01]  /*164f0*/  IMAD.U32 R12, RZ, RZ, UR6 ;  /* 0x00000006ff0c7e24 */ /* 0x000fe2000f8e00ff */
[----:B------:R-:W-:-:S04]  /*16500*/  ISETP.NE.AND P0, PT, RZ, UR7, PT ;  /* 0x00000007ff007c0c */ /* 0x000fc8000bf05270 */
[----:B------:R-:W2:Y:S01]  /*16510*/  SHFL.IDX PT, R5, R5, R12, 0x1f ;  /* 0x00001f0c05057589 */ /* 0x000ea200000e0000 */
[----:B0-----:R-:W-:Y:S02]  /*16520*/  IMAD.MOV.U32 R2, RZ, RZ, RZ ;  /* 0x000000ffff027224 */ /* 0x001fe400078e00ff */
[----:B--2---:R-:W-:-:S05]  /*16530*/  IMAD R6, R5, R9, RZ ;  /* 0x0000000905067224 */ /* 0x004fca00078e02ff */
[----:B------:R-:W-:Y:S01]  /*16540*/  IABS R10, R6 ;  /* 0x00000006000a7213 */ /* 0x000fe20000000000 */
[----:B------:R-:W-:Y:S06]  /*16550*/  @!P0 BRA `(.L_x_9531) ;  /* 0x00000000000c8947 */ /* 0x000fec0003800000 */
[----:B------:R-:W-:-:S06]  /*16560*/  UIADD3 UR4, UR6, -0x1, URZ ;  /* 0xffffffff06047890 */ /* 0x000fcc000fffe03f */
[----:B------:R-:W-:-:S05]  /*16570*/  IMAD.U32 R3, RZ, RZ, UR4 ;  /* 0x00000004ff037e24 */ /* 0x000fca000f8e00ff */
[----:B------:R0:W1:Y:S02]  /*16580*/  SHFL.IDX PT, R2, R8, R3, 0x1f ;  /* 0x00001f0308027589 */ /* 0x00006400000e0000 */
.L_x_9531:
[----:B0-----:R-:W0:Y:S01]  /*16590*/  I2F.RP R8, R10 ;  /* 0x0000000a00087306 */ /* 0x001e220000209400 */
[----:B-1----:R-:W-:Y:S02]  /*165a0*/  IMAD R12, R2, R4, R7 ;  /* 0x00000004020c7224 */ /* 0x002fe400078e0207 */
[----:B------:R-:W-:-:S03]  /*165b0*/  IMAD.MOV.U32 R2, RZ, RZ, RZ ;  /* 0x000000ffff027224 */ /* 0x000fc600078e00ff */
[----:B------:R1:W-:Y:S02]  /*165c0*/  STL [R1], R12 ;  /* 0x0000000c01007387 */ /* 0x0003e40000100800 */
[----:B0-----:R-:W0:Y:S02]  /*165d0*/  MUFU.RCP R8, R8 ;  /* 0x0000000800087308 */ /* 0x001e240000001000 */
[----:B0-----:R-:W-:-:S06]  /*165e0*/  VIADD R11, R8, 0xffffffe ;  /* 0x0ffffffe080b7836 */ /* 0x001fcc0000000000 */
[----:B------:R-:W0:Y:S02]  /*165f0*/  F2I.FTZ.U32.TRUNC.NTZ R3, R11 ;  /* 0x0000000b00037305 */ /* 0x000e24000021f000 */
[----:B0-----:R-:W-:-:S04]  /*16600*/  IMAD.MOV R7, RZ, RZ, -R3 ;  /* 0x000000ffff077224 */ /* 0x001fc800078e0a03 */
[----:B------:R-:W-:-:S04]  /*16610*/  IMAD R7, R7, R10, RZ ;  /* 0x0000000a07077224 */ /* 0x000fc800078e02ff */
        /* <DEDUP_REMOVED lines=19> */
[----:B------:R-:W-:Y:S02]  /*16750*/  IMAD.MOV R3, RZ, RZ, -R0 ;  /* 0x000000ffff037224 */ /* 0x000fe400078e0a00 */
[----:B------:R-:W-:Y:S02]  /*16760*/  IMAD R7, R6, R2, R7 ;  /* 0x0000000206077224 */ /* 0x000fe400078e0207 */
[----:B------:R-:W-:Y:S01]  /*16770*/  IMAD.MOV.U32 R2, RZ, RZ, RZ ;  /* 0x000000ffff027224 */ /* 0x000fe200078e00ff */
[----:B------:R-:W-:-:S04]  /*16780*/  VIADDMNMX R4, R3, R4, R9, PT ;  /* 0x0000000403047246 */ /* 0x000fc80003800109 */
        /* <DEDUP_REMOVED lines=8> */
[----:B------:R-:W-:-:S04]  /*16810*/  IMAD R11, R11, R8, RZ ;  /* 0x000000080b0b7224 */ /* 0x000fc800078e02ff */
[----:B------:R-:W-:Y:S01]  /*16820*/  IMAD.HI.U32 R2, R3, R11, R2 ;  /* 0x0000000b03027227 */ /* 0x000fe200078e0002 */
        /* <DEDUP_REMOVED lines=21> */
.L_x_9527:
[----:B------:R0:W-:Y:S01]  /*16980*/  STL [R1], R0 ;  /* 0x0000000001007387 */ /* 0x0001e20000100800 */
[----:B------:R-:W-:Y:S01]  /*16990*/  ULDC UR44, c[0x0][0xc3c] ;  /* 0x00030f00002c7ab9 */ /* 0x000fe20000000800 */
[----:B------:R-:W-:Y:S02]  /*169a0*/  UMOV UR36, URZ ;  /* 0x0000003f00247c82 */ /* 0x000fe40008000000 */
[----:B------:R0:W-:Y:S03]  /*169b0*/  STL [R1+0x4], RZ ;  /* 0x000004ff01007387 */ /* 0x0001e60000100800 */
.L_x_9532:
        /* <DEDUP_REMOVED lines=15> */
.L_x_9525:
[----:B------:R-:W-:Y:S02]  /*16ab0*/  ULDC UR4, c[0x0][0xc3c] ;  /* 0x00030f0000047ab9 */ /* 0x000fe40000000800 */
[----:B------:R-:W-:-:S06]  /*16ac0*/  UISETP.GE.AND UP0, UPT, UR44, UR4, UPT ;  /* 0x000000042c00728c */ /* 0x000fcc000bf06270 */
[----:B------:R-:W-:-:S13]  /*16ad0*/  PLOP3.LUT P0, PT, PT, PT, UP0, 0x80, 0x0 ;  /* 0x000000000000781c */ /* 0x000fda0003f0f008 */
[----:B------:R-:W-:Y:S05]  /*16ae0*/  @!P0 BRA `(.L_x_9533) ;  /* 0xffffffb400c88947 */ /* 0x000fea000383ffff */
.L_x_9454:
        /* <DEDUP_REMOVED lines=12> */
.L_x_9572:
[----:B------:R-:W-:Y:S05]  /*16bb0*/  BSYNC B0 ;  /* 0x0000000000007941 */ /* 0x000fea0003800000 */
.L_x_9534:
[----:B------:R-:W-:-:S03]  /*16bc0*/  UMOV UR4, 0xffffffff ;  /* 0xffffffff00047882 */ /* 0x000fc60000000000 */
[----:B------:R-:W-:Y:S05]  /*16bd0*/  BRA.DIV UR4, `(.L_x_9536) ;  /* 0x0000000e04987947 */ /* 0x000fea000b800000 */
[----:B0-----:R-:W0:Y:S02]  /*16be0*/  S2R R0, SR_TID.X ;  /* 0x0000000000007919 */ /* 0x001e240000002100 */
[----:B0-----:R-:W-:-:S04]  /*16bf0*/  SHF.R.U32.HI R0, RZ, 0x5, R0 ;  /* 0x00000005ff007819 */ /* 0x001fc80000011600 */
[----:B------:R-:W-:-:S05]  /*16c00*/  LOP3.LUT R0, R0, 0x3, RZ, 0xc0, !PT ;  /* 0x0000000300007812 */ /* 0x000fca00078ec0ff */
[----:B------:R0:W1:Y:S02]  /*16c10*/  SHFL.IDX PT, R14, R0, RZ, 0x1f ;  /* 0x00001fff000e7589 */ /* 0x00006400000e0000 */
.L_x_9575:
[----:B-1----:R-:W-:Y:S01]  /*16c20*/  ISETP.NE.AND P0, PT, R14, RZ, PT ;  /* 0x000000ff0e00720c */ /* 0x002fe20003f05270 */
[----:B------:R-:W-:-:S12]  /*16c30*/  BSSY B0, `(.L_x_9537) ;  /* 0x000002b000007945 */ /* 0x000fd80003800000 */
[----:B------:R-:W-:Y:S05]  /*16c40*/  @P0 BRA `(.L_x_9538) ;  /* 0x0000000000a40947 */ /* 0x000fea0003800000 */
[----:B------:R-:W-:-:S03]  /*16c50*/  UMOV UR4, 0xffffffff ;  /* 0xffffffff00047882 */ /* 0x000fc60000000000 */
[----:B------:R-:W-:Y:S05]  /*16c60*/  BRA.DIV UR4, `(.L_x_9539) ;  /* 0x0000000e04a87947 */ /* 0x000fea000b800000 */
[----:B------:R-:W-:-:S13]  /*16c70*/  ELECT P6, URZ, PT ;  /* 0x00000000003f782f */ /* 0x000fda00038c0000 */
.L_x_9578:
[----:B------:R-:W-:Y:S05]  /*16c80*/  @!P6 BRA `(.L_x_9538) ;  /* 0x000000000094e947 */ /* 0x000fea0003800000 */
[----:B------:R-:W-:-:S06]  /*16c90*/  ULOP3.LUT UR4, UR38, 0x2, URZ, 0xfc, !UPT ;  /* 0x0000000226047892 */ /* 0x000fcc000f8efc3f */
[----:B0-----:R-:W-:-:S05]  /*16ca0*/  IMAD.U32 R0, RZ, RZ, UR4 ;  /* 0x00000004ff007e24 */ /* 0x001fca000f8e00ff */
[----:B------:R-:W-:-:S13]  /*16cb0*/  ISETP.NE.AND P0, PT, R0, 0x3, PT ;  /* 0x000000030000780c */ /* 0x000fda0003f05270 */
[----:B------:R-:W-:Y:S05]  /*16cc0*/  @!P0 BRA `(.L_x_9540) ;  /* 0x0000000000048947 */ /* 0x000fea0003800000 */
[----:B------:R-:W-:Y:S01]  /*16cd0*/  BPT.TRAP 0x1 ;  /* 0x000000040000795c */ /* 0x000fe20000300000 */
.L_x_9540:
        /* <DEDUP_REMOVED lines=12> */
.L_x_9579:
[----:B------:R-:W1:Y:S02]  /*16da0*/  SYNCS.PHASECHK.TRANS64.TRYWAIT P1, [R3+URZ], R0 ;  /* 0x00000000030075a7 */ /* 0x000e64000802017f */
[----:B-1----:R-:W-:Y:S05]  /*16db0*/  @!P1 BRA `(.L_x_9542) ;  /* 0x0000000c00889947 */ /* 0x002fea0003800000 */
.L_x_9580:
[----:B------:R-:W-:Y:S05]  /*16dc0*/  @!P0 BRA `(.L_x_9543) ;  /* 0x0000000000048947 */ /* 0x000fea0003800000 */
[----:B------:R-:W-:Y:S01]  /*16dd0*/  BPT.TRAP 0x1 ;  /* 0x000000040000795c */ /* 0x000fe20000300000 */
.L_x_9543:
[----:B-1----:R-:W-:-:S04]  /*16de0*/  IMAD R3, R18, 0x8, R9 ;  /* 0x0000000812037824 */ /* 0x002fc800078e0209 */
[----:B------:R-:W1:Y:S02]  /*16df0*/  SYNCS.PHASECHK.TRANS64.TRYWAIT P1, [R3+URZ+0x19c60], R2 ;  /* 0x019c6002030075a7 */ /* 0x000e64000802017f */
[----:B-1----:R-:W-:Y:S05]  /*16e00*/  @!P1 BRA `(.L_x_9544) ;  /* 0x0000000c00889947 */ /* 0x002fea0003800000 */
.L_x_9581:
[----:B------:R-:W-:Y:S05]  /*16e10*/  @!P0 BRA `(.L_x_9545) ;  /* 0x0000000000048947 */ /* 0x000fea0003800000 */
[----:B------:R-:W-:Y:S01]  /*16e20*/  BPT.TRAP 0x1 ;  /* 0x000000040000795c */ /* 0x000fe20000300000 */
.L_x_9545:
[----:B------:R-:W-:-:S04]  /*16e30*/  IMAD R5, R4, 0x8, R9 ;  /* 0x0000000804057824 */ /* 0x000fc800078e0209 */
[----:B------:R-:W2:Y:S02]  /*16e40*/  SYNCS.PHASECHK.TRANS64.TRYWAIT P1, [R5+URZ+0x19c60], R0 ;  /* 0x019c6000050075a7 */ /* 0x000ea4000802017f */
[----:B--2---:R-:W-:Y:S05]  /*16e50*/  @!P1 BRA `(.L_x_9546) ;  /* 0x0000000c00889947 */ /* 0x004fea0003800000 */
.L_x_9582:
[----:B------:R-:W-:Y:S05]  /*16e60*/  @!P0 BRA `(.L_x_9547) ;  /* 0x0000000000048947 */ /* 0x000fea0003800000 */
[----:B------:R-:W-:Y:S01]  /*16e70*/  BPT.TRAP 0x1 ;  /* 0x000000040000795c */ /* 0x000fe20000300000 */
.L_x_9547:
[----:B------:R-:W3:Y:S02]  /*16e80*/  SYNCS.PHASECHK.TRANS64.TRYWAIT P0, [R3+URZ+0x19c80], R2 ;  /* 0x019c8002030075a7 */ /* 0x000ee4000800017f */
[----:B---3--:R-:W-:Y:S05]  /*16e90*/  @!P0 BRA `(.L_x_9548) ;  /* 0x0000000c008c8947 */ /* 0x008fea0003800000 */
.L_x_9549:
[----:B----4-:R4:W0:Y:S02]  /*16ea0*/  SYNCS.PHASECHK.TRANS64.TRYWAIT P0, [R5+URZ+0x19c80], R0 ;  /* 0x019c8000050075a7 */ /* 0x010824000800017f */
[----:B0-----:R-:W-:Y:S05]  /*16eb0*/  @!P0 NANOSLEEP.SYNCS 0x989680 ;  /* 0x009896800000895d */ /* 0x001fea0003900000 */
[----:B------:R-:W0:Y:S02]  /*16ec0*/  @!P0 SYNCS.PHASECHK.TRANS64 P0, [R5+URZ+0x19c80], R0 ;  /* 0x019c8000050085a7 */ /* 0x000e24000800007f */
[----:B0-----:R-:W-:Y:S05]  /*16ed0*/  @!P0 BRA `(.L_x_9549) ;  /* 0xfffffffc00f08947 */ /* 0x001fea000383ffff */
.L_x_9538:
[----:B------:R-:W-:Y:S05]  /*16ee0*/  BSYNC B0 ;  /* 0x0000000000007941 */ /* 0x000fea0003800000 */
.L_x_9537:
[----:B------:R-:W-:Y:S05]  /*16ef0*/  EXIT ;  /* 0x000000000000794d */ /* 0x000fea0003800000 */
.L_x_9360:
[----:B0-----:R-:W-:-:S04]  /*16f00*/  IMAD.U32 R3, RZ, RZ, UR46 ;  /* 0x0000002eff037e24 */ /* 0x001fc8000f8e00ff */
[----:B------:R0:W1:Y:S03]  /*16f10*/  SYNCS.PHASECHK.TRANS64.TRYWAIT P1, [R3+URZ+0x19c00], R6 ;  /* 0x019c0006030075a7 */ /* 0x000066000802017f */
[----:B-1----:R-:W-:Y:S05]  /*16f20*/  @!P1 NANOSLEEP.SYNCS 0x989680 ;  /* 0x009896800000995d */ /* 0x002fea0003900000 */
[----:B------:R-:W1:Y:S02]  /*16f30*/  @!P1 SYNCS.PHASECHK.TRANS64 P1, [R3+URZ+0x19c00], R6 ;  /* 0x019c0006030095a7 */ /* 0x000e64000802007f */
[----:B-1----:R-:W-:Y:S05]  /*16f40*/  @!P1 BRA `(.L_x_9360) ;  /* 0xfffffffc00ec9947 */ /* 0x002fea000383ffff */
[----:B------:R-:W-:Y:S05]  /*16f50*/  BRA `(.L_x_9550) ;  /* 0xfffffeac00a87947 */ /* 0x000fea000383ffff */
.L_x_9364:
[----:B-1----:R1:W2:Y:S02]  /*16f60*/  SYNCS.PHASECHK.TRANS64.TRYWAIT P2, [R90+URZ+0x19c30], R3 ;  /* 0x019c30035a0075a7 */ /* 0x0022a4000804017f */
[----:B--2---:R-:W-:Y:S05]  /*16f70*/  @!P2 NANOSLEEP.SYNCS 0x989680 ;  /* 0x009896800000a95d */ /* 0x004fea0003900000 */
[----:B------:R-:W2:Y:S02]  /*16f80*/  @!P2 SYNCS.PHASECHK.TRANS64 P2, [R90+URZ+0x19c30], R3 ;  /* 0x019c30035a00a5a7 */ /* 0x000ea4000804007f */
[----:B--2---:R-:W-:Y:S05]  /*16f90*/  @!P2 BRA `(.L_x_9364) ;  /* 0xfffffffc00f0a947 */ /* 0x004fea000383ffff */
[----:B------:R-:W-:Y:S05]  /*16fa0*/  BRA `(.L_x_9363) ;  /* 0xfffffeac00cc7947 */ /* 0x000fea000383ffff */
.L_x_9380:
[----:B-1----:R-:W-:-:S04]  /*16fb0*/  IMAD.U32 R8, RZ, RZ, UR24 ;  /* 0x00000018ff087e24 */ /* 0x002fc8000f8e00ff */
[----:B------:R1:W2:Y:S03]  /*16fc0*/  SYNCS.PHASECHK.TRANS64.TRYWAIT P2, [R8+URZ+0x19c30], R7 ;  /* 0x019c3007080075a7 */ /* 0x0002a6000804017f */
[----:B--2---:R-:W-:Y:S05]  /*16fd0*/  @!P2 NANOSLEEP.SYNCS 0x989680 ;  /* 0x009896800000a95d */ /* 0x004fea0003900000 */
[----:B------:R-:W2:Y:S02]  /*16fe0*/  @!P2 SYNCS.PHASECHK.TRANS64 P2, [R8+URZ+0x19c30], R7 ;  /* 0x019c30070800a5a7 */ /* 0x000ea4000804007f */
[----:B--2---:R-:W-:Y:S05]  /*16ff0*/  @!P2 BRA `(.L_x_9380) ;  /* 0xfffffffc00eca947 */ /* 0x004fea000383ffff */
[----:B------:R-:W-:Y:S05]  /*17000*/  BRA `(.L_x_9379) ;  /* 0xfffffee800307947 */ /* 0x000fea000383ffff */
.L_x_9384:
[----:B-1----:R-:W-:-:S04]  /*17010*/  IMAD.U32 R8, RZ, RZ, UR11 ;  /* 0x0000000bff087e24 */ /* 0x002fc8000f8e00ff */
[----:B------:R1:W2:Y:S03]  /*17020*/  SYNCS.PHASECHK.TRANS64.TRYWAIT P2, [R8+URZ+0x19c50], R7 ;  /* 0x019c5007080075a7 */ /* 0x0002a6000804017f */
[----:B--2---:R-:W-:Y:S05]  /*17030*/  @!P2 NANOSLEEP.SYNCS 0x989680 ;  /* 0x009896800000a95d */ /* 0x004fea0003900000 */
[----:B------:R-:W2:Y:S02]  /*17040*/  @!P2 SYNCS.PHASECHK.TRANS64 P2, [R8+URZ+0x19c50], R7 ;  /* 0x019c50070800a5a7 */ /* 0x000ea4000804007f */
[----:B--2---:R-:W-:Y:S05]  /*17050*/  @!P2 BRA `(.L_x_9384) ;  /* 0xfffffffc00eca947 */ /* 0x004fea000383ffff */
[----:B------:R-:W-:Y:S05]  /*17060*/  BRA `(.L_x_9383) ;  /* 0xfffffee800807947 */ /* 0x000fea000383ffff */
.L_x_9402:
[----:B-1----:R-:W-:-:S04]  /*17070*/  IMAD.U32 R6, RZ, RZ, UR22 ;  /* 0x00000016ff067e24 */ /* 0x002fc8000f8e00ff */
[----:B------:R1:W2:Y:S03]  /*17080*/  SYNCS.PHASECHK.TRANS64.TRYWAIT P2, [R6+URZ+0x19c30], R5 ;  /* 0x019c3005060075a7 */ /* 0x0002a6000804017f */
[----:B--2---:R-:W-:Y:S05]  /*17090*/  @!P2 NANOSLEEP.SYNCS 0x989680 ;  /* 0x009896800000a95d */ /* 0x004fea0003900000 */
[----:B------:R-:W2:Y:S02]  /*170a0*/  @!P2 SYNCS.PHASECHK.TRANS64 P2, [R6+URZ+0x19c30], R5 ;  /* 0x019c30050600a5a7 */ /* 0x000ea4000804007f */
[----:B--2---:R-:W-:Y:S05]  /*170b0*/  @!P2 BRA `(.L_x_9402) ;  /* 0xfffffffc00eca947 */ /* 0x004fea000383ffff */
[----:B------:R-:W-:Y:S05]  /*170c0*/  BRA `(.L_x_9401) ;  /* 0xffffff1c00d47947 */ /* 0x000fea000383ffff */
.L_x_9406:
[----:B-1----:R-:W-:-:S04]  /*170d0*/  IMAD.U32 R6, RZ, RZ, UR14 ;  /* 0x0000000eff067e24 */ /* 0x002fc8000f8e00ff */
[----:B------:R1:W2:Y:S03]  /*170e0*/  SYNCS.PHASECHK.TRANS64.TRYWAIT P2, [R6+URZ+0x19c50], R5 ;  /* 0x019c5005060075a7 */ /* 0x0002a6000804017f */
[----:B--2---:R-:W-:Y:S05]  /*170f0*/  @!P2 NANOSLEEP.SYNCS 0x989680 ;  /* 0x009896800000a95d */ /* 0x004fea0003900000 */
[----:B------:R-:W2:Y:S02]  /*17100*/  @!P2 SYNCS.PHASECHK.TRANS64 P2, [R6+URZ+0x19c50], R5 ;  /* 0x019c50050600a5a7 */ /* 0x000ea4000804007f */
[----:B--2---:R-:W-:Y:S05]  /*17110*/  @!P2 BRA `(.L_x_9406) ;  /* 0xfffffffc00eca947 */ /* 0x004fea000383ffff */
[----:B------:R-:W-:Y:S05]  /*17120*/  BRA `(.L_x_9405) ;  /* 0xffffff2000247947 */ /* 0x000fea000383ffff */
.L_x_9413:
[----:B-1----:R-:W-:-:S04]  /*17130*/  IMAD.U32 R6, RZ, RZ, UR23 ;  /* 0x00000017ff067e24 */ /* 0x002fc8000f8e00ff */
[----:B------:R1:W2:Y:S03]  /*17140*/  SYNCS.PHASECHK.TRANS64.TRYWAIT P2, [R6+URZ+0x19c30], R5 ;  /* 0x019c3005060075a7 */ /* 0x0002a6000804017f */
[----:B--2---:R-:W-:Y:S05]  /*17150*/  @!P2 NANOSLEEP.SYNCS 0x989680 ;  /* 0x009896800000a95d */ /* 0x004fea0003900000 */
[----:B------:R-:W2:Y:S02]  /*17160*/  @!P2 SYNCS.PHASECHK.TRANS64 P2, [R6+URZ+0x19c30], R5 ;  /* 0x019c30050600a5a7 */ /* 0x000ea4000804007f */
[----:B--2---:R-:W-:Y:S05]  /*17170*/  @!P2 BRA `(.L_x_9413) ;  /* 0xfffffffc00eca947 */ /* 0x004fea000383ffff */
[----:B------:R-:W-:Y:S05]  /*17180*/  BRA `(.L_x_9412) ;  /* 0xffffff4000a47947 */ /* 0x000fea000383ffff */
.L_x_9417:
[----:B-1----:R-:W-:-:S04]  /*17190*/  IMAD.U32 R6, RZ, RZ, UR11 ;  /* 0x0000000bff067e24 */ /* 0x002fc8000f8e00ff */
[----:B------:R1:W2:Y:S03]  /*171a0*/  SYNCS.PHASECHK.TRANS64.TRYWAIT P2, [R6+URZ+0x19c50], R5 ;  /* 0x019c5005060075a7 */ /* 0x0002a6000804017f */
[----:B--2---:R-:W-:Y:S05]  /*171b0*/  @!P2 NANOSLEEP.SYNCS 0x989680 ;  /* 0x009896800000a95d */ /* 0x004fea0003900000 */
[----:B------:R-:W2:Y:S02]  /*171c0*/  @!P2 SYNCS.PHASECHK.TRANS64 P2, [R6+URZ+0x19c50], R5 ;  /* 0x019c50050600a5a7 */ /* 0x000ea4000804007f */
[----:B--2---:R-:W-:Y:S05]  /*171d0*/  @!P2 BRA `(.L_x_9417) ;  /* 0xfffffffc00eca947 */ /* 0x004fea000383ffff */
[----:B------:R-:W-:Y:S05]  /*171e0*/  BRA `(.L_x_9416) ;  /* 0xffffff4000f47947 */ /* 0x000fea000383ffff */
.L_x_9431:
[----:B-1----:R-:W-:-:S04]  /*171f0*/  IMAD.U32 R7, RZ, RZ, UR14 ;  /* 0x0000000eff077e24 */ /* 0x002fc8000f8e00ff */
[----:B------:R1:W2:Y:S03]  /*17200*/  SYNCS.PHASECHK.TRANS64.TRYWAIT P1, [R7+URZ+0x19c50], R0 ;  /* 0x019c5000070075a7 */ /* 0x0002a6000802017f */
[----:B--2---:R-:W-:Y:S05]  /*17210*/  @!P1 NANOSLEEP.SYNCS 0x989680 ;  /* 0x009896800000995d */ /* 0x004fea0003900000 */
[----:B------:R-:W2:Y:S02]  /*17220*/  @!P1 SYNCS.PHASECHK.TRANS64 P1, [R7+URZ+0x19c50], R0 ;  /* 0x019c5000070095a7 */ /* 0x000ea4000802007f */
[----:B--2---:R-:W-:Y:S05]  /*17230*/  @!P1 BRA `(.L_x_9431) ;  /* 0xfffffffc00ec9947 */ /* 0x004fea000383ffff */
[----:B------:R-:W-:Y:S05]  /*17240*/  BRA `(.L_x_9430) ;  /* 0xffffff7400647947 */ /* 0x000fea000383ffff */
.L_x_9475:
[----:B------:R-:W-:Y:S02]  /*17250*/  IMAD.MOV.U32 R13, RZ, RZ, R20 ;  /* 0x000000ffff0d7224 */ /* 0x000fe400078e0014 */
[----:B------:R-:W-:Y:S02]  /*17260*/  IMAD.MOV.U32 R12, RZ, RZ, RZ ;  /* 0x000000ffff0c7224 */ /* 0x000fe400078e00ff */
[----:B------:R-:W-:Y:S02]  /*17270*/  IMAD.MOV.U32 R11, RZ, RZ, 0x1f ;  /* 0x0000001fff0b7424 */ /* 0x000fe400078e00ff */
[----:B------:R-:W-:-:S07]  /*17280*/  IMAD.MOV.U32 R15, RZ, RZ, -0x1 ;  /* 0xffffffffff0f7424 */ /* 0x000fce00078e00ff */
[----:B------:R-:W-:Y:S05]  /*17290*/  WARPSYNC.COLLECTIVE R15, `(.L_x_9551) ;  /* 0x000000000f087348 */ /* 0x000fea0003c00000 */
[----:B------:R0:W1:Y:S02]  /*172a0*/  SHFL.IDX P6, R14, R13, R12, R11 ;  /* 0x0000000c0d0e7389 */ /* 0x00006400000c000b */
[----:B01----:R-:W-:Y:S01]  /*172b0*/  ENDCOLLECTIVE ;  /* 0x000000000000791b */ /* 0x003fe20003800000 */
.L_x_9551:
[----:B------:R-:W-:Y:S05]  /*172c0*/  BRA `(.L_x_9552) ;  /* 0xffffffc000447947 */ /* 0x000fea000383ffff */
.L_x_9477:
[----:B------:R-:W-:Y:S01]  /*172d0*/  BSSY B0, `(.L_x_9553) ;  /* 0x0000006000007945 */ /* 0x000fe20003800000 */
[----:B------:R-:W-:-:S07]  /*172e0*/  IMAD.MOV.U32 R15, RZ, RZ, -0x1 ;  /* 0xffffffffff0f7424 */ /* 0x000fce00078e00ff */
[----:B0-----:R-:W-:Y:S05]  /*172f0*/  WARPSYNC.COLLECTIVE R15, `(.L_x_9554) ;  /* 0x000000000f0c7348 */ /* 0x001fea0003c00000 */
[----:B------:R-:W-:Y:S02]  /*17300*/  ELECT P6, UR62, PT ;  /* 0x00000000003e782f */ /* 0x000fe400038c0000 */
[----:B------:R-:W-:Y:S01]  /*17310*/  MOV R14, UR62 ;  /* 0x0000003e000e7c02 */ /* 0x000fe20008000f00 */
[----:B0-----:R-:W-:Y:S10]  /*17320*/  ENDCOLLECTIVE ;  /* 0x000000000000791b */ /* 0x001ff40003800000 */
.L_x_9554:
[----:B------:R-:W-:Y:S05]  /*17330*/  BSYNC B0 ;  /* 0x0000000000007941 */ /* 0x000fea0003800000 */
.L_x_9553:
[----:B------:R-:W-:Y:S05]  /*17340*/  BRA `(.L_x_9555) ;  /* 0xffffffc0004c7947 */ /* 0x000fea000383ffff */
.L_x_9479:
[----:B-1----:R1:W2:Y:S02]  /*17350*/  SYNCS.PHASECHK.TRANS64.TRYWAIT P0, [R4+URZ+0x19c80], R3 ;  /* 0x019c8003040075a7 */ /* 0x0022a4000800017f */
[----:B--2---:R-:W-:Y:S05]  /*17360*/  @!P0 NANOSLEEP.SYNCS 0x989680 ;  /* 0x009896800000895d */ /* 0x004fea0003900000 */
[----:B------:R-:W2:Y:S02]  /*17370*/  @!P0 SYNCS.PHASECHK.TRANS64 P0, [R4+URZ+0x19c80], R3 ;  /* 0x019c8003040085a7 */ /* 0x000ea4000800007f */
[----:B--2---:R-:W-:Y:S05]  /*17380*/  @!P0 BRA `(.L_x_9479) ;  /* 0xfffffffc00f08947 */ /* 0x004fea000383ffff */
[----:B------:R-:W-:Y:S05]  /*17390*/  BRA `(.L_x_9556) ;  /* 0xffffffc000a87947 */ /* 0x000fea000383ffff */
.L_x_9481:
[----:B--2---:R2:W3:Y:S02]  /*173a0*/  SYNCS.PHASECHK.TRANS64.TRYWAIT P0, [R4+URZ+0x19c40], R3 ;  /* 0x019c4003040075a7 */ /* 0x0044e4000800017f */
[----:B---3--:R-:W-:Y:S05]  /*173b0*/  @!P0 NANOSLEEP.SYNCS 0x989680 ;  /* 0x009896800000895d */ /* 0x008fea0003900000 */
[----:B------:R-:W3:Y:S02]  /*173c0*/  @!P0 SYNCS.PHASECHK.TRANS64 P0, [R4+URZ+0x19c40], R3 ;  /* 0x019c4003040085a7 */ /* 0x000ee4000800007f */
[----:B---3--:R-:W-:Y:S05]  /*173d0*/  @!P0 BRA `(.L_x_9481) ;  /* 0xfffffffc00f08947 */ /* 0x008fea000383ffff */
[----:B------:R-:W-:Y:S05]  /*173e0*/  BRA `(.L_x_9557) ;  /* 0xffffffc4002c7947 */ /* 0x000fea000383ffff */
.L_x_9485:
[----:B------:R-:W-:Y:S02]  /*173f0*/  IMAD.MOV.U32 R5, RZ, RZ, R11 ;  /* 0x000000ffff057224 */ /* 0x000fe400078e000b */
[----:B------:R-:W-:Y:S02]  /*17400*/  IMAD.MOV.U32 R13, RZ, RZ, R4 ;  /* 0x000000ffff0d7224 */ /* 0x000fe400078e0004 */
[----:B------:R-:W-:Y:S02]  /*17410*/  IMAD.MOV.U32 R12, RZ, RZ, RZ ;  /* 0x000000ffff0c7224 */ /* 0x000fe400078e00ff */
[----:B------:R-:W-:Y:S02]  /*17420*/  IMAD.MOV.U32 R11, RZ, RZ, 0x1e1f ;  /* 0x00001e1fff0b7424 */ /* 0x000fe400078e00ff */
[----:B------:R-:W-:Y:S02]  /*17430*/  IMAD.MOV.U32 R15, RZ, RZ, -0x1 ;  /* 0xffffffffff0f7424 */ /* 0x000fe400078e00ff */
[----:B------:R-:W-:-:S02]  /*17440*/  IMAD R0, R9, UR42, RZ ;  /* 0x0000002a09007c24 */ /* 0x000fc4000f8e02ff */
[----:B------:R-:W-:-:S07]  /*17450*/  IMAD.IADD R5, R21, 0x1, R5 ;  /* 0x0000000115057824 */ /* 0x000fce00078e0205 */
[----:B0----5:R-:W-:Y:S05]  /*17460*/  WARPSYNC.COLLECTIVE R15, `(.L_x_9558) ;  /* 0x000000000f087348 */ /* 0x021fea0003c00000 */
[----:B------:R1:W2:Y:S02]  /*17470*/  SHFL.IDX P6, R14, R13, R12, R11 ;  /* 0x0000000c0d0e7389 */ /* 0x0002a400000c000b */
[----:B012--5:R-:W-:Y:S01]  /*17480*/  ENDCOLLECTIVE ;  /* 0x000000000000791b */ /* 0x027fe20003800000 */
.L_x_9558:
[----:B------:R-:W-:Y:S01]  /*17490*/  ISETP.GE.AND P4, PT, R5, R0, PT ;  /* 0x000000000500720c */ /* 0x000fe20003f86270 */
[----:B------:R-:W-:Y:S02]  /*174a0*/  IMAD.MOV.U32 R13, RZ, RZ, R6 ;  /* 0x000000ffff0d7224 */ /* 0x000fe400078e0006 */
[----:B------:R-:W-:-:S10]  /*174b0*/  IMAD.MOV.U32 R2, RZ, RZ, R14 ;  /* 0x000000ffff027224 */ /* 0x000fd400078e000e */
[----:B------:R-:W-:Y:S05]  /*174c0*/  WARPSYNC.COLLECTIVE R15, `(.L_x_9559) ;  /* 0x000000000f087348 */ /* 0x000fea0003c00000 */
[----:B------:R0:W1:Y:S02]  /*174d0*/  SHFL.IDX P6, R14, R13, R12, R11 ;  /* 0x0000000c0d0e7389 */ /* 0x00006400000c000b */
[----:B01----:R-:W-:Y:S01]  /*174e0*/  ENDCOLLECTIVE ;  /* 0x000000000000791b */ /* 0x003fe20003800000 */
.L_x_9559:
[----:B------:R-:W-:Y:S02]  /*174f0*/  IMAD.MOV.U32 R13, RZ, RZ, R4 ;  /* 0x000000ffff0d7224 */ /* 0x000fe400078e0004 */
[----:B------:R-:W-:Y:S02]  /*17500*/  IMAD.MOV.U32 R12, RZ, RZ, 0x1 ;  /* 0x00000001ff0c7424 */ /* 0x000fe400078e00ff */
[----:B------:R-:W-:-:S07]  /*17510*/  IMAD.MOV.U32 R3, RZ, RZ, R14 ;  /* 0x000000ffff037224 */ /* 0x000fce00078e000e */
[----:B------:R-:W-:Y:S05]  /*17520*/  WARPSYNC.COLLECTIVE R15, `(.L_x_9560) ;  /* 0x000000000f087348 */ /* 0x000fea0003c00000 */
[----:B------:R0:W1:Y:S02]  /*17530*/  SHFL.IDX P6, R14, R13, R12, R11 ;  /* 0x0000000c0d0e7389 */ /* 0x00006400000c000b */
[----:B01----:R-:W-:Y:S01]  /*17540*/  ENDCOLLECTIVE ;  /* 0x000000000000791b */ /* 0x003fe20003800000 */
.L_x_9560:
        /* <DEDUP_REMOVED lines=10> */
.L_x_9561:
[----:B------:R-:W-:Y:S01]  /*175f0*/  @!PT LDS RZ, [RZ] ;  /* 0x00000000fffff984 */ /* 0x000fe20000000800 */
[----:B------:R-:W-:Y:S01]  /*17600*/  @!PT LDS RZ, [RZ] ;  /* 0x00000000fffff984 */ /* 0x000fe20000000800 */
[----:B------:R-:W-:Y:S01]  /*17610*/  @!PT LDS RZ, [RZ] ;  /* 0x00000000fffff984 */ /* 0x000fe20000000800 */
[----:B------:R0:W-:Y:S04]  /*17620*/  @!P4 LDGSTS.E.BYPASS.LTC128B.128 [R10+0xf000], desc[UR50][R2.64], !P2 ;  /* 0x0f000000020acfae */ /* 0x0001e8000d101d72 */
[----:B------:R0:W-:Y:S04]  /*17630*/  @!P4 LDGSTS.E.BYPASS.LTC128B.128 [R10+0x10800], desc[UR50][R2.64+0x20], !P1 ;  /* 0x10800020020acfae */ /* 0x0001e8000c901d72 */
[----:B------:R0:W-:Y:S01]  /*17640*/  @!P4 LDGSTS.E.BYPASS.LTC128B.128 [R10+0x12000], desc[UR50][R2.64+0x40], !P0 ;  /* 0x12000040020acfae */ /* 0x0001e2000c101d72 */
[----:B------:R-:W-:Y:S02]  /*17650*/  IMAD.MOV.U32 R13, RZ, RZ, R7 ;  /* 0x000000ffff0d7224 */ /* 0x000fe400078e0007 */
[----:B------:R-:W-:-:S02]  /*17660*/  IMAD.MOV.U32 R12, RZ, RZ, RZ ;  /* 0x000000ffff0c7224 */ /* 0x000fc400078e00ff */
[----:B------:R-:W-:-:S07]  /*17670*/  IMAD.MOV.U32 R6, RZ, RZ, R14 ;  /* 0x000000ffff067224 */ /* 0x000fce00078e000e */
[----:B0-----:R-:W-:Y:S05]  /*17680*/  WARPSYNC.COLLECTIVE R15, `(.L_x_9562) ;  /* 0x000000000f087348 */ /* 0x001fea0003c00000 */
[----:B------:R1:W2:Y:S02]  /*17690*/  SHFL.IDX P6, R14, R13, R12, R11 ;  /* 0x0000000c0d0e7389 */ /* 0x0002a400000c000b */
[----:B012---:R-:W-:Y:S01]  /*176a0*/  ENDCOLLECTIVE ;  /* 0x000000000000791b */ /* 0x007fe20003800000 */
.L_x_9562:
[----:B------:R-:W-:-:S05]  /*176b0*/  VIADD R3, R5, 0x40 ;  /* 0x0000004005037836 */ /* 0x000fca0000000000 */
[----:B------:R-:W-:Y:S01]  /*176c0*/  ISETP.GE.AND P4, PT, R3, R0, PT ;  /* 0x000000000300720c */ /* 0x000fe20003f86270 */
[----:B------:R-:W-:-:S12]  /*176d0*/  IMAD.MOV.U32 R13, RZ, RZ, R8 ;  /* 0x000000ffff0d7224 */ /* 0x000fd800078e0008 */
[----:B------:R-:W-:Y:S01]  /*176e0*/  @!P4 IADD3 R2, P3, R20, R6, RZ ;  /* 0x000000061402c210 */ /* 0x000fe20007f7e0ff */
[----:B------:R-:W-:-:S12]  /*176f0*/  IMAD.MOV.U32 R7, RZ, RZ, R14 ;  /* 0x000000ffff077224 */ /* 0x000fd800078e000e */
[----:B------:R-:W-:Y:S05]  /*17700*/  WARPSYNC.COLLECTIVE R15, `(.L_x_9563) ;  /* 0x000000000f087348 */ /* 0x000fea0003c00000 */
[----:B------:R0:W1:Y:S02]  /*17710*/  SHFL.IDX P6, R14, R13, R12, R11 ;  /* 0x0000000c0d0e7389 */ /* 0x00006400000c000b */
[----:B01----:R-:W-:Y:S01]  /*17720*/  ENDCOLLECTIVE ;  /* 0x000000000000791b */ /* 0x003fe20003800000 */
.L_x_9563:
[----:B------:R-:W-:-:S05]  /*17730*/  @!P4 IMAD.X R3, RZ, RZ, R4, P3 ;  /* 0x000000ffff03c224 */ /* 0x000fca00018e0604 */
[----:B------:R-:W-:Y:S01]  /*17740*/  @!PT LDS RZ, [RZ] ;  /* 0x00000000fffff984 */ /* 0x000fe20000000800 */
[----:B------:R-:W-:Y:S01]  /*17750*/  @!PT LDS RZ, [RZ] ;  /* 0x00000000fffff984 */ /* 0x000fe20000000800 */
[----:B------:R-:W-:Y:S01]  /*17760*/  @!PT LDS RZ, [RZ] ;  /* 0x00000000fffff984 */ /* 0x000fe20000000800 */
[----:B------:R-:W-:Y:S04]  /*17770*/  @!P4 LDGSTS.E.BYPASS.LTC128B.128 [R10+0xf800], desc[UR50][R2.64], !P2 ;  /* 0x0f800000020acfae */ /* 0x000fe8000d101d72 */
[----:B------:R-:W-:Y:S04]  /*17780*/  @!P4 LDGSTS.E.BYPASS.LTC128B.128 [R10+0x11000], desc[UR50][R2.64+0x20], !P1 ;  /* 0x11000020020acfae */ /* 0x000fe8000c901d72 */
[----:B------:R0:W-:Y:S02]  /*17790*/  @!P4 LDGSTS.E.BYPASS.LTC128B.128 [R10+0x12800], desc[UR50][R2.64+0x40], !P0 ;  /* 0x12800040020acfae */ /* 0x0001e4000c101d72 */
[----:B0-----:R-:W-:Y:S01]  /*177a0*/  IMAD.MOV.U32 R2, RZ, RZ, R14 ;  /* 0x000000ffff027224 */ /* 0x001fe200078e000e */
[----:B------:R-:W-:Y:S06]  /*177b0*/  BRA `(.L_x_9564) ;  /* 0xffffffcc00147947 */ /* 0x000fec000383ffff */
.L_x_9490:
[----:B-1----:R1:W2:Y:S02]  /*177c0*/  SYNCS.PHASECHK.TRANS64.TRYWAIT P0, [R16+URZ+0x19c20], R3 ;  /* 0x019c2003100075a7 */ /* 0x0022a4000800017f */
[----:B--2---:R-:W-:Y:S05]  /*177d0*/  @!P0 NANOSLEEP.SYNCS 0x989680 ;  /* 0x009896800000895d */ /* 0x004fea0003900000 */
[----:B------:R-:W2:Y:S02]  /*177e0*/  @!P0 SYNCS.PHASECHK.TRANS64 P0, [R16+URZ+0x19c20], R3 ;  /* 0x019c2003100085a7 */ /* 0x000ea4000800007f */
[----:B--2---:R-:W-:Y:S05]  /*177f0*/  @!P0 BRA `(.L_x_9490) ;  /* 0xfffffffc00f08947 */ /* 0x004fea000383ffff */
[----:B------:R-:W-:Y:S05]  /*17800*/  BRA `(.L_x_9565) ;  /* 0xffffffcc00847947 */ /* 0x000fea000383ffff */
.L_x_9496:
[----:B0-----:R0:W1:Y:S02]  /*17810*/  SYNCS.PHASECHK.TRANS64.TRYWAIT P0, [R6+URZ+0x19c80], R4 ;  /* 0x019c8004060075a7 */ /* 0x001064000800017f */
[----:B-1----:R-:W-:Y:S05]  /*17820*/  @!P0 NANOSLEEP.SYNCS 0x989680 ;  /* 0x009896800000895d */ /* 0x002fea0003900000 */
[----:B------:R-:W1:Y:S02]  /*17830*/  @!P0 SYNCS.PHASECHK.TRANS64 P0, [R6+URZ+0x19c80], R4 ;  /* 0x019c8004060085a7 */ /* 0x000e64000800007f */
[----:B-1----:R-:W-:Y:S05]  /*17840*/  @!P0 BRA `(.L_x_9496) ;  /* 0xfffffffc00f08947 */ /* 0x002fea000383ffff */
[----:B------:R-:W-:Y:S05]  /*17850*/  BRA `(.L_x_9566) ;  /* 0xffffffd000287947 */ /* 0x000fea000383ffff */
.L_x_9503:
[----:B-1----:R1:W2:Y:S02]  /*17860*/  SYNCS.PHASECHK.TRANS64.TRYWAIT P0, [R6+URZ+0x19c40], R4 ;  /* 0x019c4004060075a7 */ /* 0x0022a4000800017f */
[----:B--2---:R-:W-:Y:S05]  /*17870*/  @!P0 NANOSLEEP.SYNCS 0x989680 ;  /* 0x009896800000895d */ /* 0x004fea0003900000 */
[----:B------:R-:W2:Y:S02]  /*17880*/  @!P0 SYNCS.PHASECHK.TRANS64 P0, [R6+URZ+0x19c40], R4 ;  /* 0x019c4004060085a7 */ /* 0x000ea4000800007f */
[----:B--2---:R-:W-:Y:S05]  /*17890*/  @!P0 BRA `(.L_x_9503) ;  /* 0xfffffffc00f08947 */ /* 0x004fea000383ffff */
[----:B------:R-:W-:Y:S05]  /*178a0*/  BRA `(.L_x_9567) ;  /* 0xffffffd400207947 */ /* 0x000fea000383ffff */
.L_x_9511:
[----:B0-----:R0:W1:Y:S02]  /*178b0*/  SYNCS.PHASECHK.TRANS64.TRYWAIT P0, [R3+URZ+0x19c70], R4 ;  /* 0x019c7004030075a7 */ /* 0x001064000800017f */
[----:B-1----:R-:W-:Y:S05]  /*178c0*/  @!P0 NANOSLEEP.SYNCS 0x989680 ;  /* 0x009896800000895d */ /* 0x002fea0003900000 */
[----:B------:R-:W1:Y:S02]  /*178d0*/  @!P0 SYNCS.PHASECHK.TRANS64 P0, [R3+URZ+0x19c70], R4 ;  /* 0x019c7004030085a7 */ /* 0x000e64000800007f */
[----:B-1----:R-:W-:Y:S05]  /*178e0*/  @!P0 BRA `(.L_x_9511) ;  /* 0xfffffffc00f08947 */ /* 0x002fea000383ffff */
[----:B------:R-:W-:Y:S05]  /*178f0*/  BRA `(.L_x_9568) ;  /* 0xffffffd800347947 */ /* 0x000fea000383ffff */
.L_x_9513:
[----:B0-----:R0:W1:Y:S02]  /*17900*/  SYNCS.PHASECHK.TRANS64.TRYWAIT P0, [R3+URZ+0x19c60], R4 ;  /* 0x019c6004030075a7 */ /* 0x001064000800017f */
[----:B-1----:R-:W-:Y:S05]  /*17910*/  @!P0 NANOSLEEP.SYNCS 0x989680 ;  /* 0x009896800000895d */ /* 0x002fea0003900000 */
[----:B------:R-:W1:Y:S02]  /*17920*/  @!P0 SYNCS.PHASECHK.TRANS64 P0, [R3+URZ+0x19c60], R4 ;  /* 0x019c6004030085a7 */ /* 0x000e64000800007f */
[----:B-1----:R-:W-:Y:S05]  /*17930*/  @!P0 BRA `(.L_x_9513) ;  /* 0xfffffffc00f08947 */ /* 0x002fea000383ffff */
[----:B------:R-:W-:Y:S05]  /*17940*/  BRA `(.L_x_9569) ;  /* 0xffffffd8003c7947 */ /* 0x000fea000383ffff */
.L_x_9520:
[----:B-1----:R1:W2:Y:S02]  /*17950*/  SYNCS.PHASECHK.TRANS64.TRYWAIT P1, [R0+URZ+0x19c70], R3 ;  /* 0x019c7003000075a7 */ /* 0x0022a4000802017f */
[----:B--2---:R-:W-:Y:S05]  /*17960*/  @!P1 NANOSLEEP.SYNCS 0x989680 ;  /* 0x009896800000995d */ /* 0x004fea0003900000 */
[----:B------:R-:W2:Y:S02]  /*17970*/  @!P1 SYNCS.PHASECHK.TRANS64 P1, [R0+URZ+0x19c70], R3 ;  /* 0x019c7003000095a7 */ /* 0x000ea4000802007f */
[----:B--2---:R-:W-:Y:S05]  /*17980*/  @!P1 BRA `(.L_x_9520) ;  /* 0xfffffffc00f09947 */ /* 0x004fea000383ffff */
[----:B------:R-:W-:Y:S05]  /*17990*/  BRA `(.L_x_9570) ;  /* 0xffffffdc00e47947 */ /* 0x000fea000383ffff */
.L_x_9522:
[----:B-1----:R1:W2:Y:S02]  /*179a0*/  SYNCS.PHASECHK.TRANS64.TRYWAIT P1, [R0+URZ+0x19c60], R3 ;  /* 0x019c6003000075a7 */ /* 0x0022a4000802017f */
[----:B--2---:R-:W-:Y:S05]  /*179b0*/  @!P1 NANOSLEEP.SYNCS 0x989680 ;  /* 0x009896800000995d */ /* 0x004fea0003900000 */
[----:B------:R-:W2:Y:S02]  /*179c0*/  @!P1 SYNCS.PHASECHK.TRANS64 P1, [R0+URZ+0x19c60], R3 ;  /* 0x019c6003000095a7 */ /* 0x000ea4000802007f */
[----:B--2---:R-:W-:Y:S05]  /*179d0*/  @!P1 BRA `(.L_x_9522) ;  /* 0xfffffffc00f09947 */ /* 0x004fea000383ffff */
[----:B------:R-:W-:Y:S05]  /*179e0*/  BRA `(.L_x_9571) ;  /* 0xffffffdc00e87947 */ /* 0x000fea000383ffff */
.L_x_9535:
[----:B0-----:R0:W1:Y:S02]  /*179f0*/  SYNCS.PHASECHK.TRANS64.TRYWAIT P0, [R9+URZ+0x19c20], R0 ;  /* 0x019c2000090075a7 */ /* 0x001064000800017f */
[----:B-1----:R-:W-:Y:S05]  /*17a00*/  @!P0 NANOSLEEP.SYNCS 0x989680 ;  /* 0x009896800000895d */ /* 0x002fea0003900000 */
[----:B------:R-:W1:Y:S02]  /*17a10*/  @!P0 SYNCS.PHASECHK.TRANS64 P0, [R9+URZ+0x19c20], R0 ;  /* 0x019c2000090085a7 */ /* 0x000e64000800007f */
[----:B-1----:R-:W-:Y:S05]  /*17a20*/  @!P0 BRA `(.L_x_9535) ;  /* 0xfffffffc00f08947 */ /* 0x002fea000383ffff */
[----:B------:R-:W-:Y:S05]  /*17a30*/  BRA `(.L_x_9572) ;  /* 0xfffffff0005c7947 */ /* 0x000fea000383ffff */
.L_x_9536:
        /* <DEDUP_REMOVED lines=11> */
.L_x_9574:
[----:B------:R-:W-:Y:S05]  /*17af0*/  BSYNC B0 ;  /* 0x0000000000007941 */ /* 0x000fea0003800000 */
.L_x_9573:
[----:B------:R-:W-:Y:S05]  /*17b00*/  BRA `(.L_x_9575) ;  /* 0xfffffff000447947 */ /* 0x000fea000383ffff */
.L_x_9539:
[----:B------:R-:W-:Y:S01]  /*17b10*/  BSSY B1, `(.L_x_9576) ;  /* 0x0000006000017945 */ /* 0x000fe20003800000 */
[----:B------:R-:W-:-:S07]  /*17b20*/  IMAD.MOV.U32 R15, RZ, RZ, -0x1 ;  /* 0xffffffffff0f7424 */ /* 0x000fce00078e00ff */
[----:B0-----:R-:W-:Y:S05]  /*17b30*/  WARPSYNC.COLLECTIVE R15, `(.L_x_9577) ;  /* 0x000000000f0c7348 */ /* 0x001fea0003c00000 */
[----:B------:R-:W-:Y:S02]  /*17b40*/  ELECT P6, UR62, PT ;  /* 0x00000000003e782f */ /* 0x000fe400038c0000 */
[----:B------:R-:W-:Y:S01]  /*17b50*/  MOV R14, UR62 ;  /* 0x0000003e000e7c02 */ /* 0x000fe20008000f00 */
[----:B0-----:R-:W-:Y:S10]  /*17b60*/  ENDCOLLECTIVE ;  /* 0x000000000000791b */ /* 0x001ff40003800000 */
.L_x_9577:
[----:B------:R-:W-:Y:S05]  /*17b70*/  BSYNC B1 ;  /* 0x0000000000017941 */ /* 0x000fea0003800000 */
.L_x_9576:
[----:B------:R-:W-:Y:S05]  /*17b80*/  BRA `(.L_x_9578) ;  /* 0xfffffff0003c7947 */ /* 0x000fea000383ffff */
.L_x_9541:
[----:B0-----:R0:W1:Y:S02]  /*17b90*/  SYNCS.PHASECHK.TRANS64.TRYWAIT P1, [R7+URZ], R2 ;  /* 0x00000002070075a7 */ /* 0x001064000802017f */
[----:B-1----:R-:W-:Y:S05]  /*17ba0*/  @!P1 NANOSLEEP.SYNCS 0x989680 ;  /* 0x009896800000995d */ /* 0x002fea0003900000 */
[----:B------:R-:W1:Y:S02]  /*17bb0*/  @!P1 SYNCS.PHASECHK.TRANS64 P1, [R7+URZ], R2 ;  /* 0x00000002070095a7 */ /* 0x000e64000802007f */
[----:B-1----:R-:W-:Y:S05]  /*17bc0*/  @!P1 BRA `(.L_x_9541) ;  /* 0xfffffffc00f09947 */ /* 0x002fea000383ffff */
[----:B------:R-:W-:Y:S05]  /*17bd0*/  BRA `(.L_x_9579) ;  /* 0xfffffff000707947 */ /* 0x000fea000383ffff */
.L_x_9542:
[----:B-1----:R1:W2:Y:S02]  /*17be0*/  SYNCS.PHASECHK.TRANS64.TRYWAIT P1, [R3+URZ], R0 ;  /* 0x00000000030075a7 */ /* 0x0022a4000802017f */
[----:B--2---:R-:W-:Y:S05]  /*17bf0*/  @!P1 NANOSLEEP.SYNCS 0x989680 ;  /* 0x009896800000995d */ /* 0x004fea0003900000 */
[----:B------:R-:W2:Y:S02]  /*17c00*/  @!P1 SYNCS.PHASECHK.TRANS64 P1, [R3+URZ], R0 ;  /* 0x00000000030095a7 */ /* 0x000ea4000802007f */
[----:B--2---:R-:W-:Y:S05]  /*17c10*/  @!P1 BRA `(.L_x_9542) ;  /* 0xfffffffc00f09947 */ /* 0x004fea000383ffff */
[----:B------:R-:W-:Y:S05]  /*17c20*/  BRA `(.L_x_9580) ;  /* 0xfffffff000647947 */ /* 0x000fea000383ffff */
.L_x_9544:
[----:B-1----:R1:W2:Y:S02]  /*17c30*/  SYNCS.PHASECHK.TRANS64.TRYWAIT P1, [R3+URZ+0x19c60], R2 ;  /* 0x019c6002030075a7 */ /* 0x0022a4000802017f */
[----:B--2---:R-:W-:Y:S05]  /*17c40*/  @!P1 NANOSLEEP.SYNCS 0x989680 ;  /* 0x009896800000995d */ /* 0x004fea0003900000 */
[----:B------:R-:W2:Y:S02]  /*17c50*/  @!P1 SYNCS.PHASECHK.TRANS64 P1, [R3+URZ+0x19c60], R2 ;  /* 0x019c6002030095a7 */ /* 0x000ea4000802007f */
[----:B--2---:R-:W-:Y:S05]  /*17c60*/  @!P1 BRA `(.L_x_9544) ;  /* 0xfffffffc00f09947 */ /* 0x004fea000383ffff */
[----:B------:R-:W-:Y:S05]  /*17c70*/  BRA `(.L_x_9581) ;  /* 0xfffffff000647947 */ /* 0x000fea000383ffff */
.L_x_9546:
[----:B--2---:R2:W3:Y:S02]  /*17c80*/  SYNCS.PHASECHK.TRANS64.TRYWAIT P1, [R5+URZ+0x19c60], R0 ;  /* 0x019c6000050075a7 */ /* 0x0044e4000802017f */
[----:B---3--:R-:W-:Y:S05]  /*17c90*/  @!P1 NANOSLEEP.SYNCS 0x989680 ;  /* 0x009896800000995d */ /* 0x008fea0003900000 */
[----:B------:R-:W3:Y:S02]  /*17ca0*/  @!P1 SYNCS.PHASECHK.TRANS64 P1, [R5+URZ+0x19c60], R0 ;  /* 0x019c6000050095a7 */ /* 0x000ee4000802007f */
[----:B---3--:R-:W-:Y:S05]  /*17cb0*/  @!P1 BRA `(.L_x_9546) ;  /* 0xfffffffc00f09947 */ /* 0x008fea000383ffff */
[----:B------:R-:W-:Y:S05]  /*17cc0*/  BRA `(.L_x_9582) ;  /* 0xfffffff000647947 */ /* 0x000fea000383ffff */
.L_x_9548:
[----:B---3--:R3:W4:Y:S02]  /*17cd0*/  SYNCS.PHASECHK.TRANS64.TRYWAIT P0, [R3+URZ+0x19c80], R2 ;  /* 0x019c8002030075a7 */ /* 0x008724000800017f */
[----:B----4-:R-:W-:Y:S05]  /*17ce0*/  @!P0 NANOSLEEP.SYNCS 0x989680 ;  /* 0x009896800000895d */ /* 0x010fea0003900000 */
[----:B------:R-:W4:Y:S02]  /*17cf0*/  @!P0 SYNCS.PHASECHK.TRANS64 P0, [R3+URZ+0x19c80], R2 ;  /* 0x019c8002030085a7 */ /* 0x000f24000800007f */
[----:B----4-:R-:W-:Y:S05]  /*17d00*/  @!P0 BRA `(.L_x_9548) ;  /* 0xfffffffc00f08947 */ /* 0x010fea000383ffff */
[----:B------:R-:W-:Y:S05]  /*17d10*/  BRA `(.L_x_9549) ;  /* 0xfffffff000607947 */ /* 0x000fea000383ffff */
.L_x_9583:
        /* <DEDUP_REMOVED lines=14> */
.L_x_12985:


//--------------------- .text._ZN7cutlass13device_kernelIN5flash11enable_sm90INS1_16FlashAttnFwdSm90INS1_25CollectiveMainloopFwdSm90ILi2EN4cute5tupleIJNS5_1CILi1EEES8_S8_EEENS6_IJNS7_ILi192EEENS7_ILi128EEENS7_ILi96EEEEEELi96ENS_12float_e4m3_tEfNS_4arch4Sm90ELb0ELb1ELb1ELb1ELb0ELb1ELb0ELb1ELb1ELb1ELb0ELb0EEENS1_21CollectiveEpilogueFwdINS6_IJSA_SC_SB_EEES9_NS_10bfloat16_tESG_Li384ELb1ELb1ELb0ELb1EEENS1_36VarlenDynamicPersistentTileSchedulerILi192ELi128ELi384ELi128ELb0ELb1ELb1ELb1ELb0ELb1EEEEEEEEEvNT_6ParamsE --------------------------
	.section	.text._ZN7cutlass13device_kernelIN5flash11enable_sm90INS1_16FlashAttnFwdSm90INS1_25CollectiveMainloopFwdSm90ILi2EN4cute5tupleIJNS5_1CILi1EEES8_S8_EEENS6_IJNS7_ILi192EEENS7_ILi128EEENS7_ILi96EEEEEELi96ENS_12float_e4m3_tEfNS_4arch4Sm90ELb0ELb1ELb1ELb1ELb0ELb1ELb0ELb1ELb1ELb1ELb0ELb0EEENS1_21CollectiveEpilogueFwdINS6_IJSA_SC_SB_EEES9_NS_10bfloat16_tESG_Li384ELb1ELb1ELb0ELb1EEENS1_36VarlenDynamicPersistentTileSchedulerILi192ELi128ELi384ELi128ELb0ELb1ELb1ELb1ELb0ELb1EEEEEEEEEvNT_6ParamsE,"ax",@progbits
	.align	128
.text._ZN7cutlass13device_kernelIN5flash11enable_sm90INS1_16FlashAttnFwdSm90INS1_25CollectiveMainloopFwdSm90ILi2EN4cute5tupleIJNS5_1CILi1EEES8_S8_EEENS6_IJNS7_ILi192EEENS7_ILi128EEENS7_ILi96EEEEEELi96ENS_12float_e4m3_tEfNS_4arch4Sm90ELb0ELb1ELb1ELb1ELb0ELb1ELb0ELb1ELb1ELb1ELb0ELb0EEENS1_21CollectiveEpilogueFwdINS6_IJSA_SC_SB_EEES9_NS_10bfloat16_tESG_Li384ELb1ELb1ELb0ELb1EEENS1_36VarlenDynamicPersistentTileSchedulerILi192ELi128ELi384ELi128ELb0ELb1ELb1ELb1ELb0ELb1EEEEEEEEEvNT_6ParamsE:
        .type           _ZN7cutlass13device_kernelIN5flash11enable_sm90INS1_16FlashAttnFwdSm90INS1_25CollectiveMainloopFwdSm90ILi2EN4cute5tupleIJNS5_1CILi1EEES8_S8_EEENS6_IJNS7_ILi192EEENS7_ILi128EEENS7_ILi96EEEEEELi96ENS_12float_e4m3_tEfNS_4arch4Sm90ELb0ELb1ELb1ELb1ELb0ELb1ELb0ELb1ELb1ELb1ELb0ELb0EEENS1_21CollectiveEpilogueFwdINS6_IJSA_SC_SB_EEES9_NS_10bfloat16_tESG_Li384ELb1ELb1ELb0ELb1EEENS1_36VarlenDynamicPersistentTileSchedulerILi192ELi128ELi384ELi128ELb0ELb1ELb1ELb1ELb0ELb1EEEEEEEEEvNT_6ParamsE,@function
        .size           _ZN7cutlass13device_kernelIN5flash11enable_sm90INS1_16FlashAttnFwdSm90INS1_25CollectiveMainloopFwdSm90ILi2EN4cute5tupleIJNS5_1CILi1EEES8_S8_EEENS6_IJNS7_ILi192EEENS7_ILi128EEENS7_ILi96EEEEEELi96ENS_12float_e4m3_tEfNS_4arch4Sm90ELb0ELb1ELb1ELb1ELb0ELb1ELb0ELb1ELb1ELb1ELb0ELb0EEENS1_21CollectiveEpilogueFwdINS6_IJSA_SC_SB_EEES9_NS_10bfloat16_tESG_Li384ELb1ELb1ELb0ELb1EEENS1_36VarlenDynamicPersistentTileSchedulerILi192ELi128ELi384ELi128ELb0ELb1ELb1ELb1ELb0ELb1EEEEEEEEEvNT_6ParamsE,(.L_x_12986 - _ZN7cutlass13device_kernelIN5flash11enable_sm90INS1_16FlashAttnFwdSm90INS1_25CollectiveMainloopFwdSm90ILi2EN4cute5tupleIJNS5_1CILi1EEES8_S8_EEENS6_IJNS7_ILi192EEENS7_ILi128EEENS7_ILi96EEEEEELi96ENS_12float_e4m3_tEfNS_4arch4Sm90ELb0ELb1ELb1ELb1ELb0ELb1ELb0ELb1ELb1ELb1ELb0ELb0EEENS1_21CollectiveEpilogueFwdINS6_IJSA_SC_SB_EEES9_NS_10bfloat16_tESG_Li384ELb1ELb1ELb0ELb1EEENS1_36VarlenDynamicPersistentTileSchedulerILi192ELi128ELi384ELi128ELb0ELb1ELb1ELb1ELb0ELb1EEEEEEEEEvNT_6ParamsE)
        .other          _ZN7cutlass13device_kernelIN5flash11enable_sm90INS1_16FlashAttnFwdSm90INS1_25CollectiveMainloopFwdSm90ILi2EN4cute5tupleIJNS5_1CILi1EEES8_S8_EEENS6_IJNS7_ILi192EEENS7_ILi128EEENS7_ILi96EEEEEELi96ENS_12float_e4m3_tEfNS_4arch4Sm90ELb0ELb1ELb1ELb1ELb0ELb1ELb0ELb1ELb1ELb1ELb0ELb0EEENS1_21CollectiveEpilogueFwdINS6_IJSA_SC_SB_EEES9_NS_10bfloat16_tESG_Li384ELb1ELb1ELb0ELb1EEENS1_36VarlenDynamicPersistentTileSchedulerILi192ELi128ELi384ELi128ELb0ELb1ELb1ELb1ELb0ELb1EEEEEEEEEvNT_6ParamsE,@"STO_CUDA_ENTRY STV_DEFAULT"
_ZN7cutlass13device_kernelIN5flash11enable_sm90INS1_16FlashAttnFwdSm90INS1_25CollectiveMainloopFwdSm90ILi2EN4cute5tupleIJNS5_1CILi1EEES8_S8_EEENS6_IJNS7_ILi192EEENS7_ILi128EEENS7_ILi96EEEEEELi96ENS_12float_e4m3_tEfNS_4arch4Sm90ELb0ELb1ELb1ELb1ELb0ELb1ELb0ELb1ELb1ELb1ELb0ELb0EEENS1_21CollectiveEpilogueFwdINS6_IJSA_SC_SB_EEES9_NS_10bfloat16_tESG_Li384ELb1ELb1ELb0ELb1EEENS1_36VarlenDynamicPersistentTileSchedulerILi192ELi128ELi384ELi128ELb0ELb1ELb1ELb1ELb0ELb1EEEEEEEEEvNT_6ParamsE:
        /* <DEDUP_REMOVED lines=24> */
.L_x_9585:
[----:B------:R-:W-:Y:S05]  /*0180*/  BSYNC B0 ;  /* 0x0000000000007941 */ /* 0x000fea0003800000 */
.L_x_9584:
        /* <DEDUP_REMOVED lines=41> */
.L_x_9586:
        /* <DEDUP_REMOVED lines=22> */
.L_x_9587:
        /* <DEDUP_REMOVED lines=18> */
.L_x_9588:
        /* <DEDUP_REMOVED lines=22> */
.L_x_9589:
        /* <DEDUP_REMOVED lines=22> */
.L_x_9590:
        /* <DEDUP_REMOVED lines=8> */
.L_x_9593:
        /* <DEDUP_REMOVED lines=17> */
[----:B------:R-:W-:Y:S01]  /*0af0*/  ULOP3.LUT UR38, UR37, 0x1, URZ, 0xfc, !UPT ;  /* 0x0000000125267892 */ /* 0x000fe2000f8efc3f */
[----:B0-----:R-:W-:-:S05]  /*0b00*/  VIADD R29, R0, 0xffffff80 ;  /* 0xffffff80001d7836 */ /* 0x001fca0000000000 */
[----:B------:R-:W-:-:S04]  /*0b10*/  SHF.R.S32.HI R0, RZ, 0x1f, R29 ;  /* 0x0000001fff007819 */ /* 0x000fc8000001141d */
[CC--:B------:R-:W-:Y:S02]  /*0b20*/  LEA.HI R2, R0.reuse, R29.reuse, RZ, 0x5 ;  /* 0x0000001d00027211 */ /* 0x0c0fe400078f28ff */
[----:B------:R-:W-:-:S03]  /*0b30*/  LEA.HI R5, R0, R29, RZ, 0x4 ;  /* 0x0000001d00057211 */ /* 0x000fc600078f20ff */
[----:B------:R-:W-:Y:S01]  /*0b40*/  IMAD.SHL.U32 R3, R2, 0x10, RZ ;  /* 0x0000001002037824 */ /* 0x000fe200078e00ff */
[----:B------:R-:W-:-:S04]  /*0b50*/  LOP3.LUT R2, R5, 0x7fffff0, RZ, 0xc0, !PT ;  /* 0x07fffff005027812 */ /* 0x000fc800078ec0ff */
[----:B------:R-:W-:Y:S01]  /*0b60*/  LOP3.LUT R7, R3, 0xfffffe00, RZ, 0xc0, !PT ;  /* 0xfffffe0003077812 */ /* 0x000fe200078ec0ff */
[C---:B------:R-:W-:Y:S01]  /*0b70*/  IMAD.IADD R4, R29.reuse, 0x1, -R2 ;  /* 0x000000011d047824 */ /* 0x040fe200078e0a02 */
[-C--:B------:R-:W-:Y:S02]  /*0b80*/  LEA.HI R3, R29, R29.reuse, RZ, 0x1 ;  /* 0x0000001d1d037211 */ /* 0x080fe400078f08ff */
[----:B------:R-:W-:Y:S01]  /*0b90*/  LEA.HI R2, R0, R29, RZ, 0x7 ;  /* 0x0000001d00027211 */ /* 0x000fe200078f38ff */
[----:B------:R-:W-:Y:S01]  /*0ba0*/  IMAD R8, R4, 0x20, R7 ;  /* 0x0000002004087824 */ /* 0x000fe200078e0207 */
[--C-:B------:R-:W-:Y:S02]  /*0bb0*/  SHF.R.S32.HI R23, RZ, 0x1, R3.reuse ;  /* 0x00000001ff177819 */ /* 0x100fe40000011403 */
[----:B------:R-:W-:Y:S02]  /*0bc0*/  LOP3.LUT R7, R2, 0xffffff80, RZ, 0xc0, !PT ;  /* 0xffffff8002077812 */ /* 0x000fe400078ec0ff */
[----:B------:R-:W-:-:S02]  /*0bd0*/  SHF.R.S32.HI R6, RZ, 0x1f, R3 ;  /* 0x0000001fff067819 */ /* 0x000fc40000011403 */
[----:B------:R-:W-:Y:S01]  /*0be0*/  LOP3.LUT R3, R3, 0xfffffffe, RZ, 0xc0, !PT ;  /* 0xfffffffe03037812 */ /* 0x000fe200078ec0ff */
[C---:B------:R-:W-:Y:S01]  /*0bf0*/  IMAD.IADD R21, R29.reuse, 0x1, -R7 ;  /* 0x000000011d157824 */ /* 0x040fe200078e0a07 */
[----:B------:R-:W-:Y:S02]  /*0c00*/  SHF.R.S32.HI R18, RZ, 0x7, R2 ;  /* 0x00000007ff127819 */ /* 0x000fe40000011402 */
[----:B------:R-:W-:Y:S01]  /*0c10*/  LEA.HI R6, R6, R23, RZ, 0x2 ;  /* 0x0000001706067211 */ /* 0x000fe200078f10ff */
[----:B------:R-:W-:Y:S01]  /*0c20*/  IMAD.IADD R28, R29, 0x1, -R3 ;  /* 0x000000011d1c7824 */ /* 0x000fe200078e0a03 */
[----:B------:R-:W-:Y:S02]  /*0c30*/  SHF.R.S32.HI R3, RZ, 0x1f, R21 ;  /* 0x0000001fff037819 */ /* 0x000fe40000011415 */
[----:B------:R-:W-:Y:S01]  /*0c40*/  SHF.R.S32.HI R2, RZ, 0x4, R5 ;  /* 0x00000004ff027819 */ /* 0x000fe20000011405 */
[C---:B------:R-:W-:Y:S01]  /*0c50*/  IMAD.SHL.U32 R26, R28.reuse, 0x8, RZ ;  /* 0x000000081c1a7824 */ /* 0x040fe200078e00ff */
[----:B------:R-:W-:Y:S01]  /*0c60*/  LEA.HI R7, R3, R21, RZ, 0x2 ;  /* 0x0000001503077211 */ /* 0x000fe200078f10ff */
[----:B------:R-:W-:Y:S01]  /*0c70*/  IMAD.SHL.U32 R152, R28, 0x10, RZ ;  /* 0x000000101c987824 */ /* 0x000fe200078e00ff */
[----:B------:R-:W-:Y:S01]  /*0c80*/  LOP3.LUT R6, R6, 0x7fffffc, RZ, 0xc0, !PT ;  /* 0x07fffffc06067812 */ /* 0x000fe200078ec0ff */
[----:B------:R-:W-:Y:S01]  /*0c90*/  VIADD R24, R26, 0x20 ;  /* 0x000000201a187836 */ /* 0x000fe20000000000 */
[----:B------:R-:W-:Y:S01]  /*0ca0*/  LEA.HI R5, R5, R2, RZ, 0x1 ;  /* 0x0000000205057211 */ /* 0x000fe200078f08ff */
[----:B------:R-:W-:Y:S01]  /*0cb0*/  STL [R1+0x8], R26 ;  /* 0x0000081a01007387 */ /* 0x000fe20000100800 */
[----:B------:R-:W-:Y:S01]  /*0cc0*/  LEA.HI R4, R0, R29, RZ, 0x3 ;  /* 0x0000001d00047211 */ /* 0x000fe200078f18ff */
[----:B------:R-:W-:Y:S01]  /*0cd0*/  IMAD.IADD R14, R26, 0x1, R24 ;  /* 0x000000011a0e7824 */ /* 0x000fe200078e0218 */
[--C-:B------:R-:W-:Y:S01]  /*0ce0*/  SHF.R.S32.HI R12, RZ, 0x2, R7.reuse ;  /* 0x00000002ff0c7819 */ /* 0x100fe20000011407 */
[----:B------:R-:W-:Y:S01]  /*0cf0*/  IMAD.IADD R6, R23, 0x1, -R6 ;  /* 0x0000000117067824 */ /* 0x000fe200078e0a06 */
[----:B------:R-:W-:Y:S01]  /*0d00*/  SHF.R.S32.HI R13, RZ, 0x1f, R7 ;  /* 0x0000001fff0d7819 */ /* 0x000fe20000011407 */
[----:B------:R-:W-:Y:S01]  /*0d10*/  STL [R1+0x28], R24 ;  /* 0x0000281801007387 */ /* 0x000fe20000100800 */
[----:B------:R-:W-:Y:S01]  /*0d20*/  LOP3.LUT R5, R5, 0x1ffffffe, RZ, 0xc0, !PT ;  /* 0x1ffffffe05057812 */ /* 0x000fe200078ec0ff */
[----:B------:R-:W-:Y:S01]  /*0d30*/  IMAD R17, R2, 0x8, R6 ;  /* 0x0000000802117824 */ /* 0x000fe200078e0206 */
[----:B------:R-:W-:-:S02]  /*0d40*/  SHF.R.S32.HI R4, RZ, 0x3, R4 ;  /* 0x00000003ff047819 */ /* 0x000fc40000011404 */
[----:B------:R-:W-:Y:S01]  /*0d50*/  LEA.HI R13, R13, R12, RZ, 0x3 ;  /* 0x0000000c0d0d7211 */ /* 0x000fe200078f18ff */
[----:B------:R-:W-:Y:S01]  /*0d60*/  IMAD.IADD R5, R2, 0x1, -R5 ;  /* 0x0000000102057824 */ /* 0x000fe200078e0a05 */
[----:B------:R-:W-:Y:S01]  /*0d70*/  SHF.R.S32.HI R15, RZ, 0x1f, R14 ;  /* 0x0000001fff0f7819 */ /* 0x000fe2000001140e */
[----:B------:R-:W-:Y:S01]  /*0d80*/  IMAD.SHL.U32 R4, R4, 0x80, RZ ;  /* 0x0000008004047824 */ /* 0x000fe200078e00ff */
[----:B------:R-:W-:Y:S01]  /*0d90*/  LOP3.LUT R13, R13, 0xfffffff8, RZ, 0xc0, !PT ;  /* 0xfffffff80d0d7812 */ /* 0x000fe200078ec0ff */
[----:B------:R-:W-:Y:S01]  /*0da0*/  IMAD.HI R2, R18, 0x55555556, RZ ;  /* 0x5555555612027827 */ /* 0x000fe200078e02ff */
[----:B------:R-:W-:Y:S02]  /*0db0*/  LEA.HI R3, R3, R21, RZ, 0x5 ;  /* 0x0000001503037211 */ /* 0x000fe400078f28ff */
[CC--:B------:R-:W-:Y:S01]  /*0dc0*/  LEA.HI R6, R15.reuse, R14.reuse, RZ, 0x4 ;  /* 0x0000000e0f067211 */ /* 0x0c0fe200078f20ff */
[----:B------:R-:W-:Y:S01]  /*0dd0*/  IMAD.IADD R12, R12, 0x1, -R13 ;  /* 0x000000010c0c7824 */ /* 0x000fe200078e0a0d */
[----:B------:R-:W-:Y:S01]  /*0de0*/  LEA.HI R14, R15, R14, RZ, 0x5 ;  /* 0x0000000e0f0e7211 */ /* 0x000fe200078f28ff */
[----:B------:R-:W-:Y:S01]  /*0df0*/  IMAD.SHL.U32 R20, R17, 0x20, RZ ;  /* 0x0000002011147824 */ /* 0x000fe200078e00ff */
[----:B------:R-:W-:Y:S01]  /*0e00*/  LOP3.LUT R25, R4, 0x80, RZ, 0xc0, !PT ;  /* 0x0000008004197812 */ /* 0x000fe200078ec0ff */
[----:B------:R-:W-:Y:S01]  /*0e10*/  IMAD R5, R5, 0x8, R8 ;  /* 0x0000000805057824 */ /* 0x000fe200078e0208 */
[----:B------:R-:W-:Y:S01]  /*0e20*/  LEA.HI R2, R2, R2, RZ, 0x1 ;  /* 0x0000000202027211 */ /* 0x000fe200078f08ff */
[----:B------:R-:W-:Y:S01]  /*0e30*/  IMAD.MOV.U32 R17, RZ, RZ, RZ ;  /* 0x000000ffff117224 */ /* 0x000fe200078e00ff */
[----:B------:R-:W-:Y:S01]  /*0e40*/  SHF.R.S32.HI R3, RZ, 0x5, R3 ;  /* 0x00000005ff037819 */ /* 0x000fe20000011403 */
[----:B------:R-:W-:Y:S01]  /*0e50*/  STL [R1+0x1c], R25 ;  /* 0x00001c1901007387 */ /* 0x000fe20000100800 */
[----:B------:R-:W-:Y:S01]  /*0e60*/  SHF.R.S32.HI R14, RZ, 0x5, R14 ;  /* 0x00000005ff0e7819 */ /* 0x000fe2000001140e */
[----:B------:R-:W-:Y:S01]  /*0e70*/  IMAD R2, R2, -0x3, R18 ;  /* 0xfffffffd02027824 */ /* 0x000fe200078e0212 */
[----:B------:R-:W-:Y:S01]  /*0e80*/  SHF.R.U32.HI R22, RZ, 0x3, R25 ;  /* 0x00000003ff167819 */ /* 0x000fe20000011619 */
[----:B------:R-:W-:Y:S01]  /*0e90*/  IMAD R3, R3, 0x10, R12 ;  /* 0x0000001003037824 */ /* 0x000fe200078e020c */
[----:B------:R-:W-:Y:S01]  /*0ea0*/  LOP3.LUT R4, R25, 0x10, R6, 0xf8, !PT ;  /* 0x0000001019047812 */ /* 0x000fe200078ef806 */
[----:B------:R-:W-:Y:S01]  /*0eb0*/  IMAD R13, R14, 0x1800, R20 ;  /* 0x000018000e0d7824 */ /* 0x000fe200078e0214 */
[----:B------:R-:W-:Y:S01]  /*0ec0*/  LEA.HI R0, R0, R29, RZ, 0x2 ;  /* 0x0000001d00007211 */ /* 0x000fe200078f10ff */
[----:B------:R-:W-:Y:S01]  /*0ed0*/  IMAD R3, R2, 0x40, R3 ;  /* 0x0000004002037824 */ /* 0x000fe200078e0203 */
[----:B------:R-:W-:Y:S01]  /*0ee0*/  LOP3.LUT R4, R4, R22, RZ, 0x3c, !PT ;  /* 0x0000001604047212 */ /* 0x000fe200078e3cff */
[----:B------:R-:W-:Y:S01]  /*0ef0*/  STL [R1+0x2c], R20 ;  /* 0x00002c1401007387 */ /* 0x000fe20000100800 */
[----:B------:R-:W-:-:S02]  /*0f00*/  LOP3.LUT R2, R0, 0xfffffffc, RZ, 0xc0, !PT ;  /* 0xfffffffc00027812 */ /* 0x000fc400078ec0ff */
[----:B------:R-:W-:Y:S02]  /*0f10*/  CS2R R18, SRZ ;  /* 0x0000000000127805 */ /* 0x000fe4000001ff00 */
[----:B------:R-:W-:Y:S01]  /*0f20*/  IADD3 R4, R16, R13, R4 ;  /* 0x0000000d10047210 */ /* 0x000fe20007ffe004 */
[----:B------:R-:W-:Y:S01]  /*0f30*/  STL [R1+0x74], R22 ;  /* 0x0000741601007387 */ /* 0x000fe20000100800 */
[----:B------:R-:W-:Y:S01]  /*0f40*/  SHF.R.S32.HI R0, RZ, 0x2, R0 ;  /* 0x00000002ff007819 */ /* 0x000fe20000011400 */
[----:B------:R-:W-:Y:S01]  /*0f50*/  IMAD.IADD R8, R29, 0x1, -R2 ;  /* 0x000000011d087824 */ /* 0x000fe200078e0a02 */
[----:B------:R-:W-:Y:S01]  /*0f60*/  SHF.R.S32.HI R2, RZ, 0x1f, R23 ;  /* 0x0000001fff027819 */ /* 0x000fe20000011417 */
[----:B------:R-:W-:Y:S01]  /*0f70*/  STL [R1+0x7c], R5 ;  /* 0x00007c0501007387 */ /* 0x000fe20000100800 */
[----:B------:R-:W-:Y:S02]  /*0f80*/  LOP3.LUT R7, R7, 0x7ffffffc, RZ, 0xc0, !PT ;  /* 0x7ffffffc07077812 */ /* 0x000fe400078ec0ff */
[----:B------:R-:W-:Y:S01]  /*0f90*/  LEA.HI R0, R8, R8, RZ, 0x1 ;  /* 0x0000000808007211 */ /* 0x000fe200078f08ff */
[----:B------:R0:W-:Y:S02]  /*0fa0*/  STL [R1+0x70], R4 ;  /* 0x0000700401007387 */ /* 0x0001e40000100800 */
[----:B------:R-:W-:Y:S01]  /*0fb0*/  IMAD.IADD R7, R21, 0x1, -R7 ;  /* 0x0000000115077824 */ /* 0x000fe200078e0a07 */
[----:B------:R-:W-:Y:S01]  /*0fc0*/  LOP3.LUT R2, R0, 0x1ffffffe, RZ, 0xc0, !PT ;  /* 0x1ffffffe00027812 */ /* 0x000fe200078ec0ff */
[----:B------:R1:W-:Y:S01]  /*0fd0*/  STL [R1+0x44], R9 ;  /* 0x0000440901007387 */ /* 0x0003e20000100800 */
[----:B------:R-:W-:-:S03]  /*0fe0*/  LOP3.LUT R0, R25, 0x10, R152, 0xf8, !PT ;  /* 0x0000001019007812 */ /* 0x000fc600078ef898 */
[----:B------:R2:W-:Y:S01]  /*0ff0*/  STL [R1+0x48], R10 ;  /* 0x0000480a01007387 */ /* 0x0005e20000100800 */
[----:B------:R-:W-:Y:S01]  /*1000*/  LOP3.LUT R0, R0, R22, RZ, 0x3c, !PT ;  /* 0x0000001600007212 */ /* 0x000fe200078e3cff */
[C---:B0-----:R-:W-:Y:S02]  /*1010*/  IMAD.SHL.U32 R4, R8.reuse, 0x8, RZ ;  /* 0x0000000808047824 */ /* 0x041fe400078e00ff */
[----:B------:R-:W-:Y:S01]  /*1020*/  STL [R1+0x78], R3 ;  /* 0x0000780301007387 */ /* 0x000fe20000100800 */
[----:B------:R-:W-:Y:S02]  /*1030*/  IMAD.IADD R2, R8, 0x1, -R2 ;  /* 0x0000000108027824 */ /* 0x000fe400078e0a02 */
[----:B-1----:R-:W-:Y:S01]  /*1040*/  VIADD R9, R26, 0x10 ;  /* 0x000000101a097836 */ /* 0x002fe20000000000 */
[----:B------:R-:W-:Y:S01]  /*1050*/  STL [R1+0x4c], R11 ;  /* 0x00004c0b01007387 */ /* 0x000fe20000100800 */
[----:B------:R-:W-:-:S03]  /*1060*/  VIADD R5, R4, 0x20 ;  /* 0x0000002004057836 */ /* 0x000fc60000000000 */
[----:B------:R-:W-:Y:S01]  /*1070*/  STL [R1+0x58], RZ ;  /* 0x000058ff01007387 */ /* 0x000fe20000100800 */
[----:B--2---:R-:W-:-:S03]  /*1080*/  SHF.R.S32.HI R10, RZ, 0x1f, R9 ;  /* 0x0000001fff0a7819 */ /* 0x004fc60000011409 */
[----:B------:R-:W-:Y:S04]  /*1090*/  STL [R1+0x4], RZ ;  /* 0x000004ff01007387 */ /* 0x000fe80000100800 */
[----:B------:R0:W-:Y:S04]  /*10a0*/  STL [R1+0x3c], R4 ;  /* 0x00003c0401007387 */ /* 0x0001e80000100800 */
[----:B------:R1:W-:Y:S04]  /*10b0*/  STL [R1+0x24], R9 ;  /* 0x0000240901007387 */ /* 0x0003e80000100800 */
[----:B------:R2:W-:Y:S01]  /*10c0*/  STL [R1+0x5c], R5 ;  /* 0x00005c0501007387 */ /* 0x0005e20000100800 */
[----:B0-----:R-:W-:-:S03]  /*10d0*/  VIADD R4, R4, 0x40 ;  /* 0x0000004004047836 */ /* 0x001fc60000000000 */
[----:B------:R-:W-:Y:S01]  /*10e0*/  STL [R1+0x6c], R10 ;  /* 0x00006c0a01007387 */ /* 0x000fe20000100800 */
[----:B-1----:R-:W-:Y:S02]  /*10f0*/  SHF.R.S32.HI R9, RZ, 0x1f, R24 ;  /* 0x0000001fff097819 */ /* 0x002fe40000011418 */
[----:B--2---:R-:W-:-:S03]  /*1100*/  SHF.R.S32.HI R5, RZ, 0x1f, R5 ;  /* 0x0000001fff057819 */ /* 0x004fc60000011405 */
[----:B------:R-:W-:Y:S04]  /*1110*/  STL [R1+0x68], R9 ;  /* 0x0000680901007387 */ /* 0x000fe80000100800 */
[----:B------:R0:W-:Y:S04]  /*1120*/  STL [R1+0x60], R4 ;  /* 0x0000600401007387 */ /* 0x0001e80000100800 */
[----:B------:R1:W-:Y:S01]  /*1130*/  STL [R1+0x84], R5 ;  /* 0x0000840501007387 */ /* 0x0003e20000100800 */
[----:B0-----:R-:W-:Y:S01]  /*1140*/  SHF.R.S32.HI R4, RZ, 0x1f, R4 ;  /* 0x0000001fff047819 */ /* 0x001fe20000011404 */
[----:B-1----:R-:W-:-:S04]  /*1150*/  IMAD.IADD R5, R20, 0x1, R0 ;  /* 0x0000000114057824 */ /* 0x002fc800078e0200 */
[----:B------:R0:W-:Y:S01]  /*1160*/  STL [R1+0x80], R4 ;  /* 0x0000800401007387 */ /* 0x0001e20000100800 */
[----:B------:R-:W-:-:S03]  /*1170*/  IMAD R0, R2, 0x8, R3 ;  /* 0x0000000802007824 */ /* 0x000fc600078e0203 */
[----:B------:R1:W-:Y:S04]  /*1180*/  STL [R1], R7 ;  /* 0x0000000701007387 */ /* 0x0003e80000100800 */
[----:B------:R1:W-:Y:S01]  /*1190*/  STL [R1+0x38], R5 ;  /* 0x0000380501007387 */ /* 0x0003e20000100800 */
[----:B0-----:R-:W-:-:S03]  /*11a0*/  SHF.R.S32.HI R4, RZ, 0x4, R6 ;  /* 0x00000004ff047819 */ /* 0x001fc60000011406 */
[----:B------:R1:W-:Y:S04]  /*11b0*/  STL [R1+0x30], R0 ;  /* 0x0000300001007387 */ /* 0x0003e80000100800 */
[----:B------:R1:W-:Y:S02]  /*11c0*/  STL [R1+0x64], R4 ;  /* 0x0000640401007387 */ /* 0x0003e40000100800 */
.L_x_9786:
[----:B0-----:R-:W2:Y:S01]  /*11d0*/  LDL R35, [R1+0x4c] ;  /* 0x00004c0001237983 */ /* 0x001ea20000100800 */
[----:B------:R-:W-:Y:S01]  /*11e0*/  ULDC.64 UR4, c[0x0][0xa28] ;  /* 0x00028a0000047ab9 */ /* 0x000fe20000000a00 */
[----:B-1-34-:R-:W2:Y:S01]  /*11f0*/  LDC.64 R4, c[0x0][0xa08] ;  /* 0x00028200ff047b82 */ /* 0x01aea20000000a00 */
[----:B------:R-:W-:Y:S01]  /*1200*/  ISETP.NE.U32.AND P0, PT, RZ, UR4, PT ;  /* 0x00000004ff007c0c */ /* 0x000fe2000bf05070 */
[----:B------:R-:W3:Y:S01]  /*1210*/  LDL R34, [R1+0x48] ;  /* 0x0000480001227983 */ /* 0x000ee20000100800 */
[----:B------:R-:W-:Y:S01]  /*1220*/  IMAD.MOV.U32 R0, RZ, RZ, RZ ;  /* 0x000000ffff007224 */ /* 0x000fe200078e00ff */
[----:B------:R-:W-:Y:S01]  /*1230*/  ULDC.64 UR6, c[0x0][0xa20] ;  /* 0x0002880000067ab9 */ /* 0x000fe20000000a00 */
[----:B------:R-:W-:Y:S01]  /*1240*/  ISETP.NE.AND.EX P0, PT, RZ, UR5, PT, P0 ;  /* 0x00000005ff007c0c */ /* 0x000fe2000bf05300 */
[----:B------:R-:W-:Y:S01]  /*1250*/  ULDC.64 UR4, c[0x0][0xa18] ;  /* 0x0002860000047ab9 */ /* 0x000fe20000000a00 */
[----:B------:R-:W-:Y:S01]  /*1260*/  IMAD.MOV.U32 R28, RZ, RZ, RZ ;  /* 0x000000ffff1c7224 */ /* 0x000fe200078e00ff */
[----:B------:R-:W-:-:S04]  /*1270*/  ISETP.NE.U32.AND P1, PT, RZ, UR4, PT ;  /* 0x00000004ff007c0c */ /* 0x000fc8000bf25070 */
[----:B------:R-:W-:Y:S01]  /*1280*/  ISETP.NE.AND.EX P1, PT, RZ, UR5, PT, P1 ;  /* 0x00000005ff007c0c */ /* 0x000fe2000bf25310 */
[----:B------:R-:W-:Y:S02]  /*1290*/  ULDC.64 UR4, c[0x0][0xa08] ;  /* 0x0002820000047ab9 */ /* 0x000fe40000000a00 */
[----:B------:R-:W-:-:S03]  /*12a0*/  ISETP.NE.U32.AND P3, PT, RZ, UR4, PT ;  /* 0x00000004ff007c0c */ /* 0x000fc6000bf65070 */
[----:B------:R-:W0:Y:S01]  /*12b0*/  @P0 LDC.64 R2, c[0x0][0xa28] ;  /* 0x00028a00ff020b82 */ /* 0x000e220000000a00 */
[----:B------:R-:W-:-:S07]  /*12c0*/  ISETP.NE.AND.EX P3, PT, RZ, UR5, PT, P3 ;  /* 0x00000005ff007c0c */ /* 0x000fce000bf65330 */
[----:B------:R-:W1:Y:S01]  /*12d0*/  @P1 LDC.64 R6, c[0x0][0xa18] ;  /* 0x00028600ff061b82 */ /* 0x000e620000000a00 */
[----:B------:R-:W-:Y:S02]  /*12e0*/  ULDC UR4, c[0x0][0x288] ;  /* 0x0000a20000047ab9 */ /* 0x000fe40000000800 */
[----:B------:R-:W-:Y:S01]  /*12f0*/  IMAD.U32 R156, RZ, RZ, UR4 ;  /* 0x00000004ff9c7e24 */ /* 0x000fe2000f8e00ff */
[----:B------:R-:W-:Y:S01]  /*1300*/  ULDC.64 UR4, c[0x0][0x418] ;  /* 0x0001060000047ab9 */ /* 0x000fe20000000a00 */
[----:B--2---:R-:W-:-:S04]  /*1310*/  IMAD.WIDE R8, R35, 0x4, R4 ;  /* 0x0000000423087825 */ /* 0x004fc800078e0204 */
[C---:B0-----:R-:W-:Y:S01]  /*1320*/  @P0 IMAD.WIDE R2, R35.reuse, 0x4, R2 ;  /* 0x0000000423020825 */ /* 0x041fe200078e0202 */
[----:B-----5:R0:W5:Y:S03]  /*1330*/  @P3 LDG.E R28, desc[UR42][R8.64] ;  /* 0x0000002a081c3981 */ /* 0x020166000c1e1900 */
[----:B-1----:R-:W-:Y:S01]  /*1340*/  @P1 IMAD.WIDE R4, R35, 0x4, R6 ;  /* 0x0000000423041825 */ /* 0x002fe200078e0206 */
[----:B------:R0:W5:Y:S04]  /*1350*/  @P0 LDG.E R0, desc[UR42][R2.64] ;  /* 0x0000002a02000981 */ /* 0x000168000c1e1900 */
[----:B------:R0:W5:Y:S01]  /*1360*/  @P1 LDG.E R156, desc[UR42][R4.64] ;  /* 0x0000002a049c1981 */ /* 0x000162000c1e1900 */
[----:B------:R-:W-:Y:S01]  /*1370*/  UISETP.NE.U32.AND UP0, UPT, UR4, URZ, UPT ;  /* 0x0000003f0400728c */ /* 0x000fe2000bf05070 */
[----:B------:R-:W-:-:S02]  /*1380*/  ISETP.NE.U32.AND P2, PT, RZ, UR6, PT ;  /* 0x00000006ff007c0c */ /* 0x000fc4000bf45070 */
[----:B---3--:R0:W-:Y:S01]  /*1390*/  STL [R1+0x50], R34 ;  /* 0x0000502201007387 */ /* 0x0081e20000100800 */
[----:B------:R-:W-:Y:S01]  /*13a0*/  UISETP.NE.AND.EX UP0, UPT, UR5, URZ, UPT, UP0 ;  /* 0x0000003f0500728c */ /* 0x000fe2000bf05300 */
[----:B------:R-:W-:Y:S01]  /*13b0*/  ISETP.NE.AND.EX P2, PT, RZ, UR7, PT, P2 ;  /* 0x00000007ff007c0c */ /* 0x000fe2000bf45320 */
[----:B------:R-:W-:Y:S01]  /*13c0*/  ULDC UR4, c[0x0][0x424] ;  /* 0x0001090000047ab9 */ /* 0x000fe20000000800 */
[----:B------:R0:W-:Y:S01]  /*13d0*/  STL [R1+0x54], R35 ;  /* 0x0000542301007387 */ /* 0x0001e20000100800 */
[----:B------:R-:W-:Y:S01]  /*13e0*/  USEL UR4, UR4, 0x1, UP0 ;  /* 0x0000000104047887 */ /* 0x000fe20008000000 */
[----:B------:R-:W-:-:S03]  /*13f0*/  ULDC UR5, c[0x0][0x2f0] ;  /* 0x0000bc0000057ab9 */ /* 0x000fc60000000800 */
[----:B------:R-:W-:-:S03]  /*1400*/  UIMAD UR4, UR4, UR5, URZ ;  /* 0x00000005040472a4 */ /* 0x000fc6000f8e023f */
[----:B------:R-:W-:Y:S01]  /*1410*/  ULDC UR5, c[0x0][0x348] ;  /* 0x0000d20000057ab9 */ /* 0x000fe20000000800 */
[----:B------:R-:W-:Y:S08]  /*1420*/  @P1 BRA `(.L_x_9595) ;  /* 0x0000000000241947 */ /* 0x000ff00003800000 */
[----:B------:R-:W-:Y:S02]  /*1430*/  ULDC.64 UR6, c[0x0][0xa00] ;  /* 0x0002800000067ab9 */ /* 0x000fe40000000a00 */
[----:B------:R-:W-:-:S04]  /*1440*/  ISETP.NE.U32.AND P0, PT, RZ, UR6, PT ;  /* 0x00000006ff007c0c */ /* 0x000fc8000bf05070 */
[----:B------:R-:W-:-:S13]  /*1450*/  ISETP.NE.AND.EX P0, PT, RZ, UR7, PT, P0 ;  /* 0x00000007ff007c0c */ /* 0x000fda000bf05300 */
[----:B------:R-:W-:Y:S05]  /*1460*/  @!P0 BRA `(.L_x_9595) ;  /* 0x0000000000148947 */ /* 0x000fea0003800000 */
[----:B0-----:R-:W0:Y:S02]  /*1470*/  LDC.64 R2, c[0x0][0xa00] ;  /* 0x00028000ff027b82 */ /* 0x001e240000000a00 */
[----:B0-----:R-:W-:-:S05]  /*1480*/  IMAD.WIDE R2, R35, 0x4, R2 ;  /* 0x0000000423027825 */ /* 0x001fca00078e0202 */
[----:B-----5:R-:W2:Y:S04]  /*1490*/  LDG.E R156, desc[UR42][R2.64] ;  /* 0x0000002a029c7981 */ /* 0x020ea8000c1e1900 */
[----:B------:R-:W2:Y:S02]  /*14a0*/  LDG.E R5, desc[UR42][R2.64+0x4] ;  /* 0x0000042a02057981 */ /* 0x000ea4000c1e1900 */
[----:B--2---:R-:W-:-:S07]  /*14b0*/  IMAD.IADD R156, R5, 0x1, -R156 ;  /* 0x00000001059c7824 */ /* 0x004fce00078e0a9c */
.L_x_9595:
[----:B------:R-:W-:Y:S02]  /*14c0*/  IMAD.U32 R27, RZ, RZ, UR5 ;  /* 0x00000005ff1b7e24 */ /* 0x000fe4000f8e00ff */
[----:B------:R-:W-:Y:S01]  /*14d0*/  IMAD.U32 R29, RZ, RZ, UR4 ;  /* 0x00000004ff1d7e24 */ /* 0x000fe2000f8e00ff */
[----:B------:R-:W-:Y:S06]  /*14e0*/  @!P2 BRA `(.L_x_9596) ;  /* 0x000000000010a947 */ /* 0x000fec0003800000 */
[----:B0-----:R-:W0:Y:S02]  /*14f0*/  LDC.64 R2, c[0x0][0xa20] ;  /* 0x00028800ff027b82 */ /* 0x001e240000000a00 */
[----:B0-----:R-:W-:-:S05]  /*1500*/  IMAD.WIDE R2, R35, 0x4, R2 ;  /* 0x0000000423027825 */ /* 0x001fca00078e0202 */
[----:B------:R1:W5:Y:S01]  /*1510*/  LDG.E R29, desc[UR42][R2.64] ;  /* 0x0000002a021d7981 */ /* 0x000362000c1e1900 */
[----:B------:R-:W-:Y:S05]  /*1520*/  BRA `(.L_x_9597) ;  /* 0x0000000000107947 */ /* 0x000fea0003800000 */
.L_x_9596:
[----:B------:R-:W-:Y:S05]  /*1530*/  @!P3 BRA `(.L_x_9597) ;  /* 0x00000000000cb947 */ /* 0x000fea0003800000 */
[----:B0-----:R-:W2:Y:S04]  /*1540*/  LDG.E R2, desc[UR42][R8.64] ;  /* 0x0000002a08027981 */ /* 0x001ea8000c1e1900 */
[----:B------:R-:W2:Y:S02]  /*1550*/  LDG.E R29, desc[UR42][R8.64+0x4] ;  /* 0x0000042a081d7981 */ /* 0x000ea4000c1e1900 */
[----:B--2---:R-:W-:-:S07]  /*1560*/  IMAD.IADD R29, R29, 0x1, -R2 ;  /* 0x000000011d1d7824 */ /* 0x004fce00078e0a02 */
.L_x_9597:
[----:B------:R-:W-:Y:S01]  /*1570*/  ULDC.64 UR4, c[0x0][0xa10] ;  /* 0x0002840000047ab9 */ /* 0x000fe20000000a00 */
[----:B------:R-:W2:Y:S01]  /*1580*/  LDL R10, [R1+0x44] ;  /* 0x00004400010a7983 */ /* 0x000ea20000100800 */
[----:B------:R-:W-:Y:S01]  /*1590*/  ISETP.NE.U32.AND P0, PT, RZ, UR4, PT ;  /* 0x00000004ff007c0c */ /* 0x000fe2000bf05070 */
[----:B01----:R-:W0:Y:S03]  /*15a0*/  LDC R2, c[0x0][0x448] ;  /* 0x00011200ff027b82 */ /* 0x003e260000000800 */
[----:B------:R-:W-:Y:S01]  /*15b0*/  ISETP.NE.AND.EX P0, PT, RZ, UR5, PT, P0 ;  /* 0x00000005ff007c0c */ /* 0x000fe2000bf05300 */
[----:B------:R-:W-:Y:S02]  /*15c0*/  ULDC.64 UR4, c[0x0][0xa30] ;  /* 0x00028c0000047ab9 */ /* 0x000fe40000000a00 */
[----:B------:R-:W-:-:S04]  /*15d0*/  ISETP.NE.U32.AND P1, PT, RZ, UR4, PT ;  /* 0x00000004ff007c0c */ /* 0x000fc8000bf25070 */
[----:B------:R-:W-:-:S06]  /*15e0*/  ISETP.NE.AND.EX P1, PT, RZ, UR5, PT, P1 ;  /* 0x00000005ff007c0c */ /* 0x000fcc000bf25310 */
[----:B------:R-:W1:Y:S08]  /*15f0*/  @P0 LDC.64 R4, c[0x0][0xa10] ;  /* 0x00028400ff040b82 */ /* 0x000e700000000a00 */
[----:B------:R-:W3:Y:S01]  /*1600*/  @P1 LDC.64 R6, c[0x0][0xa30] ;  /* 0x00028c00ff061b82 */ /* 0x000ee20000000a00 */
[----:B-1----:R-:W-:-:S05]  /*1610*/  @P0 IMAD.WIDE R4, R35, 0x4, R4 ;  /* 0x0000000423040825 */ /* 0x002fca00078e0204 */
[----:B------:R-:W4:Y:S04]  /*1620*/  @P0 LDG.E R8, desc[UR42][R4.64] ;  /* 0x0000002a04080981 */ /* 0x000f28000c1e1900 */
[----:B------:R-:W4:Y:S01]  /*1630*/  @P0 LDG.E R9, desc[UR42][R4.64+0x4] ;  /* 0x0000042a04090981 */ /* 0x000f22000c1e1900 */
[----:B-----5:R-:W-:Y:S02]  /*1640*/  IMAD.MOV.U32 R24, RZ, RZ, R29 ;  /* 0x000000ffff187224 */ /* 0x020fe400078e001d */
[----:B---3--:R-:W-:-:S05]  /*1650*/  @P1 IMAD.WIDE R6, R35, 0x4, R6 ;  /* 0x0000000423061825 */ /* 0x008fca00078e0206 */
[----:B------:R1:W5:Y:S01]  /*1660*/  @P1 LDG.E R24, desc[UR42][R6.64] ;  /* 0x0000002a06181981 */ /* 0x000362000c1e1900 */
[----:B0-----:R-:W-:Y:S02]  /*1670*/  ISETP.NE.AND P1, PT, R2, 0x1, PT ;  /* 0x000000010200780c */ /* 0x001fe40003f25270 */
[----:B------:R-:W0:Y:S11]  /*1680*/  LDC.64 R2, c[0x0][0x9e0] ;  /* 0x00027800ff027b82 */ /* 0x000e360000000a00 */
[----:B------:R-:W3:Y:S08]  /*1690*/  @P1 LDC R11, c[0x0][0x44c] ;  /* 0x00011300ff0b1b82 */ /* 0x000ef00000000800 */
[----:B------:R-:W1:Y:S01]  /*16a0*/  @P1 LDC R13, c[0x0][0x450] ;  /* 0x00011400ff0d1b82 */ /* 0x000e620000000800 */
[----:B0-----:R-:W-:Y:S01]  /*16b0*/  ISETP.GE.AND P2, PT, R3, 0x1, PT ;  /* 0x000000010300780c */ /* 0x001fe20003f46270 */
[----:B--2---:R-:W-:-:S05]  /*16c0*/  IMAD R10, R10, 0xc0, RZ ;  /* 0x000000c00a0a7824 */ /* 0x004fca00078e02ff */
[----:B------:R0:W-:Y:S01]  /*16d0*/  STL [R1+0x10], R10 ;  /* 0x0000100a01007387 */ /* 0x0001e20000100800 */
[----:B----4-:R-:W-:Y:S02]  /*16e0*/  @P0 IMAD.IADD R27, R9, 0x1, -R8 ;  /* 0x00000001091b0824 */ /* 0x010fe400078e0a08 */
[----:B------:R-:W-:Y:S02]  /*16f0*/  IMAD.IADD R8, R29, 0x1, -R0 ;  /* 0x000000011d087824 */ /* 0x000fe400078e0a00 */
[----:B------:R-:W-:Y:S02]  /*1700*/  VIADD R0, R10, 0xbf ;  /* 0x000000bf0a007836 */ /* 0x000fe40000000000 */
[----:B------:R-:W-:Y:S02]  /*1710*/  IMAD.IADD R157, R8, 0x1, R27 ;  /* 0x00000001089d7824 */ /* 0x000fe400078e021b */
[----:B---3--:R-:W-:-:S03]  /*1720*/  @P1 IMAD.HI.U32 R4, R0, R11, RZ ;  /* 0x0000000b00041227 */ /* 0x008fc600078e00ff */
[C---:B------:R-:W-:Y:S01]  /*1730*/  IADD3 R26, R157.reuse, 0x1, -R156 ;  /* 0x000000019d1a7810 */ /* 0x040fe20007ffe89c */
[----:B-1----:R-:W-:Y:S01]  /*1740*/  IMAD.MOV.U32 R7, RZ, RZ, R0 ;  /* 0x000000ffff077224 */ /* 0x002fe200078e0000 */
[----:B------:R-:W-:Y:S01]  /*1750*/  @P1 SHF.R.U32.HI R7, RZ, R13, R4 ;  /* 0x0000000dff071219 */ /* 0x000fe20000011604 */
[----:B------:R-:W-:-:S04]  /*1760*/  VIADD R0, R157, 0x7f ;  /* 0x0000007f9d007836 */ /* 0x000fc80000000000 */
[----:B------:R-:W-:Y:S01]  /*1770*/  IMAD.IADD R9, R26, 0x1, R7 ;  /* 0x000000011a097824 */ /* 0x000fe200078e0207 */
[----:B------:R-:W-:-:S03]  /*1780*/  SHF.R.S32.HI R5, RZ, 0x1f, R0 ;  /* 0x0000001fff057819 */ /* 0x000fc60000011400 */
[----:B------:R-:W-:Y:S01]  /*1790*/  IMAD.IADD R2, R9, 0x1, R2 ;  /* 0x0000000109027824 */ /* 0x000fe200078e0202 */
[----:B------:R-:W-:-:S04]  /*17a0*/  LEA.HI R5, R5, R0, RZ, 0x7 ;  /* 0x0000000005057211 */ /* 0x000fc800078f38ff */
        /* <DEDUP_REMOVED lines=13> */
.L_x_9600:
[----:B------:R-:W-:-:S13]  /*1880*/  ISETP.NE.AND P0, PT, R3, 0x1, PT ;  /* 0x000000010300780c */ /* 0x000fda0003f05270 */
[----:B------:R-:W0:Y:S02]  /*1890*/  @P0 LDC.64 R4, c[0x0][0x9e8] ;  /* 0x00027a00ff040b82 */ /* 0x000e240000000a00 */
[----:B0-----:R-:W-:-:S05]  /*18a0*/  @P0 IMAD.HI.U32 R4, R0, R4, RZ ;  /* 0x0000000400040227 */ /* 0x001fca00078e00ff */
[----:B------:R-:W-:-:S07]  /*18b0*/  @P0 SHF.R.U32.HI R0, RZ, R5, R4 ;  /* 0x00000005ff000219 */ /* 0x000fce0000011604 */
.L_x_9601:
[----:B------:R-:W-:Y:S05]  /*18c0*/  BSYNC B0 ;  /* 0x0000000000007941 */ /* 0x000fea0003800000 */
.L_x_9599:
[----:B------:R-:W-:-:S05]  /*18d0*/  IMAD R5, R0, R3, R3 ;  /* 0x0000000300057224 */ /* 0x000fca00078e0203 */
[----:B------:R-:W-:-:S07]  /*18e0*/  VIMNMX R2, R2, R5, PT ;  /* 0x0000000502027248 */ /* 0x000fce0003fe0100 */
.L_x_9598:
        /* <DEDUP_REMOVED lines=20> */
.L_x_9604:
[----:B------:R-:W-:-:S13]  /*1a30*/  ISETP.NE.AND P0, PT, R3, 0x1, PT ;  /* 0x000000010300780c */ /* 0x000fda0003f05270 */
[----:B------:R-:W0:Y:S02]  /*1a40*/  @P0 LDC.64 R6, c[0x0][0x9e8] ;  /* 0x00027a00ff060b82 */ /* 0x000e240000000a00 */
[----:B0-----:R-:W-:-:S05]  /*1a50*/  @P0 IMAD.HI.U32 R6, R0, R6, RZ ;  /* 0x0000000600060227 */ /* 0x001fca00078e00ff */
[----:B------:R-:W-:-:S07]  /*1a60*/  @P0 SHF.R.U32.HI R0, RZ, R7, R6 ;  /* 0x00000007ff000219 */ /* 0x000fce0000011606 */
.L_x_9605:
[----:B------:R-:W-:Y:S05]  /*1a70*/  BSYNC B0 ;  /* 0x0000000000007941 */ /* 0x000fea0003800000 */
.L_x_9603:
[----:B------:R-:W-:-:S05]  /*1a80*/  IMAD R3, R0, R3, RZ ;  /* 0x0000000300037224 */ /* 0x000fca00078e02ff */
[----:B------:R-:W-:-:S07]  /*1a90*/  VIMNMX R4, R4, R3, !PT ;  /* 0x0000000304047248 */ /* 0x000fce0007fe0100 */
.L_x_9602:
[----:B------:R-:W-:Y:S01]  /*1aa0*/  VIADD R2, R2, 0x7f ;  /* 0x0000007f02027836 */ /* 0x000fe20000000000 */
[----:B------:R-:W-:Y:S02]  /*1ab0*/  SHF.R.S32.HI R5, RZ, 0x1f, R4 ;  /* 0x0000001fff057819 */ /* 0x000fe40000011404 */
[----:B------:R-:W-:Y:S02]  /*1ac0*/  PLOP3.LUT P3, PT, PT, PT, PT, 0x80, 0x0 ;  /* 0x000000000000781c */ /* 0x000fe40003f6f070 */
        /* <DEDUP_REMOVED lines=17> */
[----:B------:R-:W-:-:S04]  /*1be0*/  @P0 SHF.R.S32.HI R2, RZ, 0x7, R3 ;  /* 0x00000007ff020819 */ /* 0x000fc80000011403 */
        /* <DEDUP_REMOVED lines=22> */
.L_x_9608:
[----:B------:R-:W-:Y:S05]  /*1d50*/  BSYNC B6 ;  /* 0x0000000000067941 */ /* 0x000fea0003800000 */
.L_x_9607:
        /* <DEDUP_REMOVED lines=20> */
.L_x_9610:
[----:B------:R-:W-:Y:S05]  /*1ea0*/  BSYNC B6 ;  /* 0x0000000000067941 */ /* 0x000fea0003800000 */
.L_x_9609:
[----:B------:R-:W-:Y:S01]  /*1eb0*/  ULDC.64 UR4, c[0x0][0x9f8] ;  /* 0x00027e0000047ab9 */ /* 0x000fe20000000a00 */
[----:B------:R-:W-:Y:S01]  /*1ec0*/  IMAD.MOV.U32 R0, RZ, RZ, R35 ;  /* 0x000000ffff007224 */ /* 0x000fe200078e0023 */
[----:B------:R-:W-:Y:S01]  /*1ed0*/  ISETP.NE.U32.AND P0, PT, RZ, UR4, PT ;  /* 0x00000004ff007c0c */ /* 0x000fe2000bf05070 */
[----:B------:R-:W2:Y:S01]  /*1ee0*/  LDL.64 R32, [R1+0x8] ;  /* 0x0000080001207983 */ /* 0x000ea20000100a00 */
[----:B------:R-:W0:Y:S03]  /*1ef0*/  LDC.64 R68, c[0x0][0x300] ;  /* 0x0000c000ff447b82 */ /* 0x000e260000000a00 */
[----:B------:R-:W2:Y:S01]  /*1f00*/  LDL.64 R30, [R1+0x8] ;  /* 0x00000800011e7983 */ /* 0x000ea20000100a00 */
[----:B------:R-:W-:Y:S01]  /*1f10*/  ISETP.NE.AND.EX P0, PT, RZ, UR5, PT, P0 ;  /* 0x00000005ff007c0c */ /* 0x000fe2000bf05300 */
[----:B------:R-:W-:Y:S01]  /*1f20*/  IMAD.IADD R28, R28, 0x1, R29 ;  /* 0x000000011c1c7824 */ /* 0x000fe200078e021d */
[----:B------:R-:W-:Y:S01]  /*1f30*/  ULDC.64 UR6, c[0x0][0x330] ;  /* 0x0000cc0000067ab9 */ /* 0x000fe20000000a00 */
[----:B------:R-:W-:Y:S01]  /*1f40*/  SHF.R.S32.HI R153, RZ, 0x1f, R152 ;  /* 0x0000001fff997819 */ /* 0x000fe20000011498 */
[----:B------:R-:W-:Y:S01]  /*1f50*/  ULDC.64 UR8, c[0x0][0xa08] ;  /* 0x0002820000087ab9 */ /* 0x000fe20000000a00 */
[----:B------:R-:W-:Y:S01]  /*1f60*/  ULDC.64 UR4, c[0x0][0x308] ;  /* 0x0000c20000047ab9 */ /* 0x000fe20000000a00 */
[----:B------:R-:W-:Y:S01]  /*1f70*/  VIADD R81, R152, 0x20 ;  /* 0x0000002098517836 */ /* 0x000fe20000000000 */
[----:B------:R-:W3:Y:S01]  /*1f80*/  LDL R21, [R1+0x1c] ;  /* 0x00001c0001157983 */ /* 0x000ee20000100800 */
[----:B------:R-:W1:Y:S03]  /*1f90*/  LDC R61, c[0x0][0x3f4] ;  /* 0x0000fd00ff3d7b82 */ /* 0x000e660000000800 */
[----:B------:R-:W4:Y:S05]  /*1fa0*/  LDL R14, [R1+0x74] ;  /* 0x00007400010e7983 */ /* 0x000f2a0000100800 */
[----:B------:R-:W0:Y:S08]  /*1fb0*/  @P0 LDC.64 R4, c[0x0][0x9f8] ;  /* 0x00027e00ff040b82 */ /* 0x000e300000000a00 */
[----:B------:R-:W1:Y:S01]  /*1fc0*/  LDC.64 R66, c[0x0][0x3f8] ;  /* 0x0000fe00ff427b82 */ /* 0x000e620000000a00 */
[----:B0-----:R-:W-:-:S05]  /*1fd0*/  @P0 IMAD.WIDE R4, R35, 0x4, R4 ;  /* 0x0000000423040825 */ /* 0x001fca00078e0204 */
[----:B------:R0:W3:Y:S01]  /*1fe0*/  @P0 LDG.E R0, desc[UR42][R4.64] ;  /* 0x0000002a04000981 */ /* 0x0000e2000c1e1900 */
[----:B------:R-:W-:Y:S01]  /*1ff0*/  SHF.R.S32.HI R3, RZ, 0x1f, R28 ;  /* 0x0000001fff037819 */ /* 0x000fe2000001141c */
[----:B------:R-:W-:Y:S01]  /*2000*/  IMAD.WIDE.U32 R6, R28, R68, RZ ;  /* 0x000000441c067225 */ /* 0x000fe200078e00ff */
[----:B------:R-:W-:-:S03]  /*2010*/  ISETP.NE.U32.AND P0, PT, RZ, UR8, PT ;  /* 0x00000008ff007c0c */ /* 0x000fc6000bf05070 */
[----:B------:R-:W-:Y:S02]  /*2020*/  IMAD R8, R3, R68, RZ ;  /* 0x0000004403087224 */ /* 0x000fe400078e02ff */
[----:B------:R-:W-:-:S04]  /*2030*/  IMAD.WIDE.U32 R56, R34, UR6, R152 ;  /* 0x0000000622387c25 */ /* 0x000fc8000f8e0098 */
[----:B------:R-:W-:Y:S01]  /*2040*/  IMAD R9, R28, R69, R8 ;  /* 0x000000451c097224 */ /* 0x000fe200078e0208 */
[----:B------:R-:W-:-:S03]  /*2050*/  SHF.R.S32.HI R8, RZ, 0x1f, R34 ;  /* 0x0000001fff087819 */ /* 0x000fc60000011422 */
[----:B------:R-:W-:Y:S02]  /*2060*/  IMAD.IADD R7, R7, 0x1, R9 ;  /* 0x0000000107077824 */ /* 0x000fe400078e0209 */
[C---:B0-----:R-:W-:Y:S02]  /*2070*/  IMAD R4, R8.reuse, UR6, RZ ;  /* 0x0000000608047c24 */ /* 0x041fe4000f8e02ff */
[----:B------:R-:W-:Y:S02]  /*2080*/  IMAD R8, R8, UR4, RZ ;  /* 0x0000000408087c24 */ /* 0x000fe4000f8e02ff */
[C---:B------:R-:W-:Y:S01]  /*2090*/  IMAD R9, R34.reuse, UR7, R4 ;  /* 0x0000000722097c24 */ /* 0x040fe2000f8e0204 */
[----:B------:R-:W-:Y:S01]  /*20a0*/  ISETP.NE.AND.EX P0, PT, RZ, UR9, PT, P0 ;  /* 0x00000009ff007c0c */ /* 0x000fe2000bf05300 */
[----:B------:R-:W-:Y:S01]  /*20b0*/  IMAD.WIDE.U32 R4, R34, UR4, R6 ;  /* 0x0000000422047c25 */ /* 0x000fe2000f8e0006 */
[----:B------:R-:W-:-:S03]  /*20c0*/  ULDC.64 UR6, c[0x0][0x338] ;  /* 0x0000ce0000067ab9 */ /* 0x000fc60000000a00 */
[----:B------:R-:W-:Y:S01]  /*20d0*/  IMAD R59, R34, UR5, R8 ;  /* 0x00000005223b7c24 */ /* 0x000fe2000f8e0208 */
[----:B------:R-:W-:Y:S01]  /*20e0*/  ULDC.64 UR4, c[0x0][0x310] ;  /* 0x0000c40000047ab9 */ /* 0x000fe20000000a00 */
[----:B------:R-:W-:Y:S02]  /*20f0*/  IMAD.IADD R57, R57, 0x1, R9 ;  /* 0x0000000139397824 */ /* 0x000fe400078e0209 */
[----:B------:R-:W-:Y:S02]  /*2100*/  IMAD.IADD R59, R5, 0x1, R59 ;  /* 0x00000001053b7824 */ /* 0x000fe400078e023b */
[----:B------:R-:W-:Y:S02]  /*2110*/  IMAD.MOV.U32 R58, RZ, RZ, R4 ;  /* 0x000000ffff3a7224 */ /* 0x000fe400078e0004 */
[----:B------:R-:W0:Y:S01]  /*2120*/  LDC.64 R4, c[0x0][0x408] ;  /* 0x00010200ff047b82 */ /* 0x000e220000000a00 */
[----:B--2---:R-:W-:-:S05]  /*2130*/  IMAD.MOV.U32 R30, RZ, RZ, R32 ;  /* 0x000000ffff1e7224 */ /* 0x004fca00078e0020 */
[----:B------:R-:W-:-:S05]  /*2140*/  SHF.R.S32.HI R31, RZ, 0x1f, R30 ;  /* 0x0000001fff1f7819 */ /* 0x000fca000001141e */
[----:B------:R2:W-:Y:S01]  /*2150*/  STL [R1+0xc], R31 ;  /* 0x00000c1f01007387 */ /* 0x0005e20000100800 */
[----:B---3--:R-:W-:Y:S02]  /*2160*/  SHF.R.S32.HI R6, RZ, 0x1f, R0 ;  /* 0x0000001fff067819 */ /* 0x008fe40000011400 */
[----:B------:R-:W-:Y:S02]  /*2170*/  SEL R9, R0, RZ, !P0 ;  /* 0x000000ff00097207 */ /* 0x000fe40004000000 */
[----:B------:R-:W-:-:S03]  /*2180*/  SEL R10, R6, RZ, !P0 ;  /* 0x000000ff060a7207 */ /* 0x000fc60004000000 */
[----:B------:R-:W-:-:S04]  /*2190*/  IMAD.WIDE.U32 R58, R9, UR4, R58 ;  /* 0x00000004093a7c25 */ /* 0x000fc8000f8e003a */
[----:B------:R-:W-:Y:S01]  /*21a0*/  IMAD R0, R10, UR4, RZ ;  /* 0x000000040a007c24 */ /* 0x000fe2000f8e02ff */
[----:B------:R-:W-:Y:S02]  /*21b0*/  ULDC UR4, c[0x0][0x2f4] ;  /* 0x0000bd0000047ab9 */ /* 0x000fe40000000800 */
[----:B------:R-:W-:Y:S02]  /*21c0*/  ISETP.GE.AND P1, PT, R81, UR4, PT ;  /* 0x0000000451007c0c */ /* 0x000fe4000bf26270 */
[----:B------:R-:W-:Y:S02]  /*21d0*/  ISETP.GE.AND P0, PT, R152, UR4, PT ;  /* 0x0000000498007c0c */ /* 0x000fe4000bf06270 */
[----:B------:R-:W-:Y:S01]  /*21e0*/  SEL R8, RZ, 0xffffffff, P1 ;  /* 0xffffffffff087807 */ /* 0x000fe20000800000 */
[----:B------:R-:W-:Y:S01]  /*21f0*/  IMAD R11, R9, UR5, R0 ;  /* 0x00000005090b7c24 */ /* 0x000fe2000f8e0200 */
[----:B------:R-:W-:Y:S01]  /*2200*/  SEL R0, RZ, 0x1, P0 ;  /* 0x00000001ff007807 */ /* 0x000fe20000000000 */
[----:B------:R-:W-:-:S02]  /*2210*/  IMAD R10, R10, UR6, RZ ;  /* 0x000000060a0a7c24 */ /* 0x000fc4000f8e02ff */
[----:B------:R-:W-:-:S05]  /*2220*/  IMAD.SHL.U32 R15, R8, 0x2, RZ ;  /* 0x00000002080f7824 */ /* 0x000fca00078e00ff */
[----:B------:R-:W-:Y:S01]  /*2230*/  LOP3.LUT R0, R15, 0x2, R0, 0xe2, !PT ;  /* 0x000000020f007812 */ /* 0x000fe200078ee200 */
[----:B------:R-:W-:Y:S02]  /*2240*/  IMAD R15, R9, UR7, R10 ;  /* 0x00000007090f7c24 */ /* 0x000fe4000f8e020a */
[----:B------:R-:W3:Y:S01]  /*2250*/  LDL R10, [R1+0x2c] ;  /* 0x00002c00010a7983 */ /* 0x000ee20000100800 */
[----:B------:R-:W-:Y:S01]  /*2260*/  SHF.R.S32.HI R20, RZ, 0x1f, R23 ;  /* 0x0000001fff147819 */ /* 0x000fe20000011417 */
[----:B------:R-:W-:-:S04]  /*2270*/  IMAD.WIDE.U32 R6, R23, R68, R152 ;  /* 0x0000004417067225 */ /* 0x000fc800078e0098 */
[----:B------:R-:W-:Y:S01]  /*2280*/  IMAD R12, R20, R68, RZ ;  /* 0x00000044140c7224 */ /* 0x000fe200078e02ff */
[----:B------:R-:W-:Y:S01]  /*2290*/  IADD3 R75, P0, R58, R6, RZ ;  /* 0x000000063a4b7210 */ /* 0x000fe20007f1e0ff */
[----:B------:R-:W-:Y:S02]  /*22a0*/  IMAD.IADD R80, R59, 0x1, R11 ;  /* 0x000000013b507824 */ /* 0x000fe400078e020b */
[----:B------:R-:W-:-:S05]  /*22b0*/  IMAD R13, R23, R69, R12 ;  /* 0x00000045170d7224 */ /* 0x000fca00078e020c */
[----:B------:R-:W-:Y:S02]  /*22c0*/  IADD3.X R74, R80, R7, R13, P0, !PT ;  /* 0x00000007504a7210 */ /* 0x000fe400007fe40d */
[-C--:B-1----:R-:W-:Y:S01]  /*22d0*/  ISETP.GE.AND P0, PT, R152, R61.reuse, PT ;  /* 0x0000003d9800720c */ /* 0x082fe20003f06270 */
[-C--:B------:R-:W-:Y:S01]  /*22e0*/  IMAD R6, R20, R66.reuse, RZ ;  /* 0x0000004214067224 */ /* 0x080fe200078e02ff */
[----:B------:R-:W-:Y:S01]  /*22f0*/  ISETP.GE.AND P2, PT, R81, R61, PT ;  /* 0x0000003d5100720c */ /* 0x000fe20003f46270 */
[----:B------:R-:W-:Y:S01]  /*2300*/  IMAD.WIDE.U32 R54, R23, R66, R30 ;  /* 0x0000004217367225 */ /* 0x000fe200078e001e */
[----:B------:R-:W-:-:S03]  /*2310*/  SEL R7, R61, RZ, P0 ;  /* 0x000000ff3d077207 */ /* 0x000fc60000000000 */
[----:B0-----:R-:W-:Y:S02]  /*2320*/  IMAD.WIDE.U32 R50, R23, R4, R30 ;  /* 0x0000000417327225 */ /* 0x001fe400078e001e */
[----:B------:R-:W0:Y:S02]  /*2330*/  S2R R30, SR_TID.X ;  /* 0x00000000001e7919 */ /* 0x000e240000002100 */
[----:B------:R-:W-:-:S04]  /*2340*/  IMAD.WIDE.U32 R56, R9, UR6, R56 ;  /* 0x0000000609387c25 */ /* 0x000fc8000f8e0038 */
[----:B------:R-:W-:Y:S01]  /*2350*/  IMAD R9, R23, R67, R6 ;  /* 0x0000004317097224 */ /* 0x000fe200078e0206 */
[----:B------:R-:W-:Y:S01]  /*2360*/  SEL R6, R61, RZ, P2 ;  /* 0x000000ff3d067207 */ /* 0x000fe20001000000 */
[----:B------:R-:W-:Y:S02]  /*2370*/  IMAD R8, R20, R4, RZ ;  /* 0x0000000414087224 */ /* 0x000fe400078e02ff */
[----:B------:R-:W-:Y:S02]  /*2380*/  IMAD.IADD R7, R152, 0x1, R7 ;  /* 0x0000000198077824 */ /* 0x000fe400078e0207 */
[C---:B------:R-:W-:Y:S02]  /*2390*/  IMAD R13, R23.reuse, R5, R8 ;  /* 0x00000005170d7224 */ /* 0x040fe400078e0208 */
[----:B------:R-:W-:-:S04]  /*23a0*/  IMAD.WIDE.U32 R52, R23, R66, R152 ;  /* 0x0000004217347225 */ /* 0x000fc800078e0098 */
[----:B------:R-:W-:Y:S01]  /*23b0*/  IMAD.IADD R8, R81, 0x1, R6 ;  /* 0x0000000151087824 */ /* 0x000fe200078e0206 */
[----:B------:R-:W-:Y:S01]  /*23c0*/  SHF.R.S32.HI R6, RZ, 0x1f, R7 ;  /* 0x0000001fff067819 */ /* 0x000fe20000011407 */
[----:B------:R-:W-:Y:S02]  /*23d0*/  IMAD.IADD R55, R55, 0x1, R9 ;  /* 0x0000000137377824 */ /* 0x000fe400078e0209 */
[----:B------:R-:W-:Y:S01]  /*23e0*/  IMAD.IADD R53, R9, 0x1, R53 ;  /* 0x0000000109357824 */ /* 0x000fe200078e0235 */
[----:B------:R-:W-:Y:S02]  /*23f0*/  SHF.R.S32.HI R9, RZ, 0x1f, R8 ;  /* 0x0000001fff097819 */ /* 0x000fe40000011408 */
[CC--:B------:R-:W-:Y:S02]  /*2400*/  LEA.HI R73, R6.reuse, R7.reuse, RZ, 0x4 ;  /* 0x0000000706497211 */ /* 0x0c0fe400078f20ff */
[----:B------:R-:W-:Y:S02]  /*2410*/  LEA.HI R6, R6, R7, RZ, 0x5 ;  /* 0x0000000706067211 */ /* 0x000fe400078f28ff */
[----:B------:R-:W-:-:S02]  /*2420*/  LEA.HI R72, R9, R8, RZ, 0x4 ;  /* 0x0000000809487211 */ /* 0x000fc400078f20ff */
[----:B------:R-:W-:Y:S01]  /*2430*/  LEA.HI R8, R9, R8, RZ, 0x5 ;  /* 0x0000000809087211 */ /* 0x000fe200078f28ff */
[----:B------:R-:W-:Y:S01]  /*2440*/  IMAD.SHL.U32 R7, R6, 0x80, RZ ;  /* 0x0000008006077824 */ /* 0x000fe200078e00ff */
[C---:B------:R-:W-:Y:S02]  /*2450*/  LOP3.LUT R6, R21.reuse, 0x10, R73, 0xf8, !PT ;  /* 0x0000001015067812 */ /* 0x040fe400078ef849 */
[----:B-----5:R-:W-:Y:S01]  /*2460*/  SHF.R.S32.HI R11, RZ, 0x1f, R24 ;  /* 0x0000001fff0b7819 */ /* 0x020fe20000011418 */
[----:B------:R-:W-:Y:S01]  /*2470*/  IMAD.SHL.U32 R9, R8, 0x80, RZ ;  /* 0x0000008008097824 */ /* 0x000fe200078e00ff */
[----:B------:R-:W-:Y:S02]  /*2480*/  LOP3.LUT R8, R21, 0x10, R72, 0xf8, !PT ;  /* 0x0000001015087812 */ /* 0x000fe400078ef848 */
[----:B------:R-:W-:Y:S02]  /*2490*/  LOP3.LUT R7, R7, 0xfffff000, RZ, 0xc0, !PT ;  /* 0xfffff00007077812 */ /* 0x000fe400078ec0ff */
[----:B----4-:R-:W-:Y:S01]  /*24a0*/  LOP3.LUT R6, R6, R14, RZ, 0x3c, !PT ;  /* 0x0000000e06067212 */ /* 0x010fe200078e3cff */
[----:B------:R-:W-:Y:S01]  /*24b0*/  IMAD.WIDE.U32 R48, R23, R4, R152 ;  /* 0x0000000417307225 */ /* 0x000fe200078e0098 */
[----:B------:R-:W-:-:S02]  /*24c0*/  P2R R82, PR, RZ, 0x4 ;  /* 0x00000004ff527803 */ /* 0x000fc40000000000 */
[----:B------:R-:W-:Y:S02]  /*24d0*/  LOP3.LUT R9, R9, 0xfffff000, RZ, 0xc0, !PT ;  /* 0xfffff00009097812 */ /* 0x000fe400078ec0ff */
[----:B------:R-:W-:Y:S02]  /*24e0*/  LOP3.LUT R8, R8, R14, RZ, 0x3c, !PT ;  /* 0x0000000e08087212 */ /* 0x000fe400078e3cff */
[----:B------:R-:W-:Y:S01]  /*24f0*/  IADD3 R46, P2, R23, R28, RZ ;  /* 0x0000001c172e7210 */ /* 0x000fe20007f5e0ff */
[----:B------:R-:W-:Y:S02]  /*2500*/  IMAD.IADD R51, R51, 0x1, R13 ;  /* 0x0000000133337824 */ /* 0x000fe400078e020d */
[----:B------:R-:W-:Y:S02]  /*2510*/  IMAD.IADD R49, R13, 0x1, R49 ;  /* 0x000000010d317824 */ /* 0x000fe400078e0231 */
[----:B------:R-:W-:-:S04]  /*2520*/  IMAD.WIDE.U32 R54, R24, R66, R54 ;  /* 0x0000004218367225 */ /* 0x000fc800078e0036 */
[----:B------:R-:W-:Y:S02]  /*2530*/  VIADD R65, R152, 0x40 ;  /* 0x0000004098417836 */ /* 0x000fe40000000000 */
[----:B------:R-:W-:Y:S01]  /*2540*/  IMAD.X R47, R20, 0x1, R3, P2 ;  /* 0x00000001142f7824 */ /* 0x000fe200010e0603 */
[----:B------:R-:W-:Y:S01]  /*2550*/  LOP3.LUT R20, R73, 0xfffffff0, RZ, 0xc0, !PT ;  /* 0xfffffff049147812 */ /* 0x000fe200078ec0ff */
[----:B------:R-:W-:Y:S01]  /*2560*/  IMAD.WIDE.U32 R52, R24, R66, R52 ;  /* 0x0000004218347225 */ /* 0x000fe200078e0034 */
[----:B------:R-:W-:-:S03]  /*2570*/  SHF.L.U64.HI R69, R68, 0x7, R69 ;  /* 0x0000000744457819 */ /* 0x000fc60000010245 */
[----:B------:R-:W-:Y:S01]  /*2580*/  IMAD.WIDE.U32 R50, R24, R4, R50 ;  /* 0x0000000418327225 */ /* 0x000fe200078e0032 */
[----:B------:R-:W-:-:S03]  /*2590*/  SHF.L.U64.HI R64, R4, 0x7, R5 ;  /* 0x0000000704407819 */ /* 0x000fc60000010205 */
[----:B------:R-:W-:Y:S01]  /*25a0*/  IMAD.WIDE.U32 R48, R24, R4, R48 ;  /* 0x0000000418307225 */ /* 0x000fe200078e0030 */
[C---:B------:R-:W-:Y:S02]  /*25b0*/  LOP3.LUT R60, R0.reuse, 0x1, RZ, 0xc0, !PT ;  /* 0x00000001003c7812 */ /* 0x040fe400078ec0ff */
[----:B------:R-:W-:Y:S01]  /*25c0*/  LOP3.LUT R45, R0, 0x2, RZ, 0xc0, !PT ;  /* 0x00000002002d7812 */ /* 0x000fe200078ec0ff */
[----:B------:R-:W-:Y:S01]  /*25d0*/  IMAD.SHL.U32 R63, R4, 0x80, RZ ;  /* 0x00000080043f7824 */ /* 0x000fe200078e00ff */
[----:B------:R-:W-:Y:S01]  /*25e0*/  ISETP.GE.AND P1, PT, R65, UR4, PT ;  /* 0x0000000441007c0c */ /* 0x000fe2000bf26270 */
[----:B------:R-:W-:Y:S02]  /*25f0*/  IMAD.SHL.U32 R68, R68, 0x80, RZ ;  /* 0x0000008044447824 */ /* 0x000fe400078e00ff */
[----:B------:R-:W-:Y:S02]  /*2600*/  IMAD.SHL.U32 R61, R61, 0x2, RZ ;  /* 0x000000023d3d7824 */ /* 0x000fe400078e00ff */
[----:B------:R-:W-:Y:S01]  /*2610*/  IMAD.IADD R0, R57, 0x1, R15 ;  /* 0x0000000139007824 */ /* 0x000fe200078e020f */
[----:B---3--:R-:W-:Y:S01]  /*2620*/  IADD3 R71, R6, R7, R10 ;  /* 0x0000000706477210 */ /* 0x008fe20007ffe00a */
[----:B------:R-:W-:-:S02]  /*2630*/  IMAD R6, R11, R66, RZ ;  /* 0x000000420b067224 */ /* 0x000fc400078e02ff */
[----:B------:R-:W-:Y:S01]  /*2640*/  IMAD R11, R11, R4, RZ ;  /* 0x000000040b0b7224 */ /* 0x000fe200078e02ff */
[----:B------:R-:W-:Y:S01]  /*2650*/  IADD3 R70, R8, R9, R10 ;  /* 0x0000000908467210 */ /* 0x000fe20007ffe00a */
[C---:B------:R-:W-:Y:S01]  /*2660*/  IMAD R21, R24.reuse, R67, R6 ;  /* 0x0000004318157224 */ /* 0x040fe200078e0206 */
[----:B0-----:R-:W-:Y:S01]  /*2670*/  SHF.R.U32.HI R10, RZ, 0x7, R30 ;  /* 0x00000007ff0a7819 */ /* 0x001fe2000001161e */
[----:B------:R-:W-:Y:S01]  /*2680*/  IMAD R11, R24, R5, R11 ;  /* 0x00000005180b7224 */ /* 0x000fe200078e020b */
[----:B------:R-:W-:Y:S01]  /*2690*/  LOP3.LUT R7, R72, 0xfffffff0, RZ, 0xc0, !PT ;  /* 0xfffffff048077812 */ /* 0x000fe200078ec0ff */
[----:B------:R-:W-:Y:S01]  /*26a0*/  IMAD.IADD R44, R55, 0x1, R21 ;  /* 0x00000001372c7824 */ /* 0x000fe200078e0215 */
[C---:B------:R-:W-:Y:S01]  /*26b0*/  SHF.L.U64.HI R67, R66.reuse, 0x7, R67 ;  /* 0x0000000742437819 */ /* 0x040fe20000010243 */
[----:B------:R-:W-:Y:S01]  /*26c0*/  IMAD.SHL.U32 R66, R66, 0x80, RZ ;  /* 0x0000008042427824 */ /* 0x000fe200078e00ff */
[----:B------:R-:W-:Y:S01]  /*26d0*/  SHF.R.S32.HI R4, RZ, 0x1f, R20 ;  /* 0x0000001fff047819 */ /* 0x000fe20000011414 */
[----:B------:R-:W-:Y:S01]  /*26e0*/  VIADD R62, R10, 0x8 ;  /* 0x000000080a3e7836 */ /* 0x000fe20000000000 */
[----:B------:R-:W-:Y:S01]  /*26f0*/  SHF.R.S32.HI R3, RZ, 0x1f, R7 ;  /* 0x0000001fff037819 */ /* 0x000fe20000011407 */
[----:B------:R-:W-:-:S02]  /*2700*/  IMAD.IADD R21, R21, 0x1, R53 ;  /* 0x0000000115157824 */ /* 0x000fc400078e0235 */
[----:B------:R-:W-:Y:S02]  /*2710*/  IMAD.IADD R6, R51, 0x1, R11 ;  /* 0x0000000133067824 */ /* 0x000fe400078e020b */
[----:B--2---:R-:W-:-:S07]  /*2720*/  IMAD.IADD R5, R11, 0x1, R49 ;  /* 0x000000010b057824 */ /* 0x004fce00078e0231 */
.L_x_9650:
[----:B------:R-:W2:Y:S01]  /*2730*/  LDL R8, [R1+0x38] ;  /* 0x0000380001087983 */ /* 0x000ea20000100800 */
[----:B0-----:R-:W0:Y:S01]  /*2740*/  LDC R87, c[0x0][0x3f4] ;  /* 0x0000fd00ff577b82 */ /* 0x001e220000000800 */
        /* <DEDUP_REMOVED lines=38> */
[----:B------:R-:W2:Y:S01]  /*29b0*/  LDL.64 R90, [R1+0x8] ;  /* 0x00000800015a7983 */ /* 0x000ea20000100a00 */
[----:B------:R-:W-:Y:S01]  /*29c0*/  ULDC.64 UR4, c[0x0][0x3e8] ;  /* 0x0000fa0000047ab9 */ /* 0x000fe20000000a00 */
[----:B------:R-:W-:Y:S02]  /*29d0*/  ULDC.64 UR6, c[0x0][0x400] ;  /* 0x0001000000067ab9 */ /* 0x000fe40000000a00 */
[----:B------:R-:W3:Y:S04]  /*29e0*/  LDL R83, [R1+0x24] ;  /* 0x0000240001537983 */ /* 0x000ee80000100800 */
[----:B------:R-:W4:Y:S01]  /*29f0*/  LDL R78, [R1+0x28] ;  /* 0x00002800014e7983 */ /* 0x000f220000100800 */
[----:B------:R-:W-:Y:S02]  /*2a00*/  IADD3 R40, P3, P5, R54, UR4, R40 ;  /* 0x0000000436287c10 */ /* 0x000fe4000fd7e028 */
[----:B------:R-:W-:-:S02]  /*2a10*/  CS2R R34, SRZ ;  /* 0x0000000000227805 */ /* 0x000fc4000001ff00 */
[----:B------:R-:W-:Y:S02]  /*2a20*/  CS2R R36, SRZ ;  /* 0x0000000000247805 */ /* 0x000fe4000001ff00 */
[----:B------:R-:W-:Y:S02]  /*2a30*/  IADD3.X R41, R44, UR5, R42, P3, P5 ;  /* 0x000000052c297c10 */ /* 0x000fe40009fea42a */
[----:B------:R-:W-:-:S04]  /*2a40*/  IADD3 R38, P3, P5, R50, UR6, R38 ;  /* 0x0000000632267c10 */ /* 0x000fc8000fd7e026 */
[----:B------:R-:W-:Y:S02]  /*2a50*/  IADD3.X R39, R6, UR7, R43, P3, P5 ;  /* 0x0000000706277c10 */ /* 0x000fe40009fea42b */
[----:B------:R-:W-:Y:S02]  /*2a60*/  CS2R R28, SRZ ;  /* 0x00000000001c7805 */ /* 0x000fe4000001ff00 */
[----:B------:R-:W-:Y:S02]  /*2a70*/  CS2R R12, SRZ ;  /* 0x00000000000c7805 */ /* 0x000fe4000001ff00 */
[----:B------:R-:W-:Y:S02]  /*2a80*/  CS2R R30, SRZ ;  /* 0x00000000001e7805 */ /* 0x000fe4000001ff00 */
[----:B------:R-:W-:Y:S02]  /*2a90*/  CS2R R14, SRZ ;  /* 0x00000000000e7805 */ /* 0x000fe4000001ff00 */
[----:B--2---:R-:W-:-:S02]  /*2aa0*/  ISETP.GE.AND P5, PT, R90, R87, PT ;  /* 0x000000575a00720c */ /* 0x004fc40003fa6270 */
[----:B---3--:R-:W-:-:S11]  /*2ab0*/  ISETP.GE.AND P3, PT, R83, R87, PT ;  /* 0x000000575300720c */ /* 0x008fd60003f66270 */
[----:B------:R0:W5:Y:S04]  /*2ac0*/  @!P5 LDG.E.64 R34, desc[UR42][R40.64] ;  /* 0x0000002a2822d981 */ /* 0x000168000c1e1b00 */
[----:B------:R0:W5:Y:S01]  /*2ad0*/  @!P5 LDG.E.64 R36, desc[UR42][R38.64] ;  /* 0x0000002a2624d981 */ /* 0x000162000c1e1b00 */
[----:B----4-:R-:W-:-:S03]  /*2ae0*/  ISETP.GE.AND P5, PT, R78, R87, PT ;  /* 0x000000574e00720c */ /* 0x010fc60003fa6270 */
[----:B------:R0:W5:Y:S04]  /*2af0*/  @!P3 LDG.E.64 R28, desc[UR42][R40.64+0x10] ;  /* 0x0000102a281cb981 */ /* 0x000168000c1e1b00 */
[----:B------:R0:W5:Y:S06]  /*2b00*/  @!P3 LDG.E.64 R30, desc[UR42][R38.64+0x10] ;  /* 0x0000102a261eb981 */ /* 0x00016c000c1e1b00 */
[----:B------:R0:W5:Y:S04]  /*2b10*/  @!P5 LDG.E.64 R12, desc[UR42][R40.64+0x20] ;  /* 0x0000202a280cd981 */ /* 0x000168000c1e1b00 */
[----:B------:R0:W5:Y:S02]  /*2b20*/  @!P5 LDG.E.64 R14, desc[UR42][R38.64+0x20] ;  /* 0x0000202a260ed981 */ /* 0x000164000c1e1b00 */
.L_x_9615:
[----:B------:R-:W-:Y:S05]  /*2b30*/  BSYNC B1 ;  /* 0x0000000000017941 */ /* 0x000fea0003800000 */
.L_x_9614:
[----:B------:R-:W-:Y:S01]  /*2b40*/  UISETP.NE.AND UP0, UPT, UR38, 0x3, UPT ;  /* 0x000000032600788c */ /* 0x000fe2000bf05270 */
[----:B0----5:R-:W-:Y:S02]  /*2b50*/  IMAD.MOV.U32 R38, RZ, RZ, R12 ;  /* 0x000000ffff267224 */ /* 0x021fe400078e000c */
[----:B------:R-:W-:Y:S02]  /*2b60*/  IMAD.MOV.U32 R40, RZ, RZ, R28 ;  /* 0x000000ffff287224 */ /* 0x000fe400078e001c */
[----:B------:R-:W-:Y:S01]  /*2b70*/  IMAD.MOV.U32 R42, RZ, RZ, R34 ;  /* 0x000000ffff2a7224 */ /* 0x000fe200078e0022 */
[----:B------:R-:W-:Y:S01]  /*2b80*/  PLOP3.LUT P3, PT, PT, PT, UP0, 0x80, 0x0 ;  /* 0x000000000000781c */ /* 0x000fe20003f6f008 */
[----:B------:R-:W-:Y:S02]  /*2b90*/  IMAD.MOV.U32 R39, RZ, RZ, R14 ;  /* 0x000000ffff277224 */ /* 0x000fe400078e000e */
[----:B------:R-:W-:Y:S02]  /*2ba0*/  IMAD.MOV.U32 R41, RZ, RZ, R30 ;  /* 0x000000ffff297224 */ /* 0x000fe400078e001e */
[----:B------:R-:W-:-:S08]  /*2bb0*/  IMAD.MOV.U32 R43, RZ, RZ, R36 ;  /* 0x000000ffff2b7224 */ /* 0x000fd000078e0024 */
[----:B------:R-:W-:Y:S05]  /*2bc0*/  @!P3 BRA `(.L_x_9616) ;  /* 0x000000000004b947 */ /* 0x000fea0003800000 */
[----:B------:R-:W-:Y:S01]  /*2bd0*/  BPT.TRAP 0x1 ;  /* 0x000000040000795c */ /* 0x000fe20000300000 */
.L_x_9616:
[----:B------:R-:W2:Y:S01]  /*2be0*/  LDL R8, [R1+0x4] ;  /* 0x0000040001087983 */ /* 0x000ea20000100800 */
[----:B------:R-:W-:Y:S01]  /*2bf0*/  IMAD R83, R18, 0x8, R16 ;  /* 0x0000000812537824 */ /* 0x000fe200078e0210 */
[----:B------:R-:W-:Y:S01]  /*2c00*/  BSSY B1, `(.L_x_9617) ;  /* 0x0000004000017945 */ /* 0x000fe20003800000 */
[----:B--2---:R-:W-:-:S04]  /*2c10*/  SHF.L.U32 R86, R8, 0x1f, RZ ;  /* 0x0000001f08567819 */ /* 0x004fc800000006ff */
[----:B------:R-:W0:Y:S02]  /*2c20*/  SYNCS.PHASECHK.TRANS64.TRYWAIT P5, [R83+URZ+0x19c90], R86 ;  /* 0x019c9056530075a7 */ /* 0x000e2400080a017f */
[----:B0-----:R-:W-:Y:S05]  /*2c30*/  @!P5 BRA `(.L_x_9618) ;  /* 0x000002040050d947 */ /* 0x001fea0003800000 */
.L_x_9943:
[----:B------:R-:W-:Y:S05]  /*2c40*/  BSYNC B1 ;  /* 0x0000000000017941 */ /* 0x000fea0003800000 */
.L_x_9617:
[----:B------:R-:W-:Y:S05]  /*2c50*/  @P4 BRA `(.L_x_9619) ;  /* 0x0000003800b44947 */ /* 0x000fea0003800000 */
[----:B------:R-:W-:Y:S01]  /*2c60*/  ISETP.NE.AND P4, PT, R60, RZ, PT ;  /* 0x000000ff3c00720c */ /* 0x000fe20003f85270 */
[----:B------:R-:W-:-:S12]  /*2c70*/  BSSY B1, `(.L_x_9620) ;  /* 0x0000074000017945 */ /* 0x000fd80003800000 */
[----:B------:R-:W-:Y:S05]  /*2c80*/  @!P4 BRA `(.L_x_9621) ;  /* 0x0000000400c8c947 */ /* 0x000fea0003800000 */
[----:B------:R-:W2:Y:S01]  /*2c90*/  LDL.64 R76, [R1+0x8] ;  /* 0x00000800014c7983 */ /* 0x000ea20000100a00 */
[----:B------:R-:W-:Y:S03]  /*2ca0*/  BSSY B2, `(.L_x_9622) ;  /* 0x000006f000027945 */ /* 0x000fe60003800000 */
[----:B------:R1:W3:Y:S01]  /*2cb0*/  LDS.128 R8, [R84+0x13800] ;  /* 0x0138000054087984 */ /* 0x0002e20000000c00 */
[----:B--2---:R-:W-:-:S13]  /*2cc0*/  ISETP.GE.AND P4, PT, R76, R87, PT ;  /* 0x000000574c00720c */ /* 0x004fda0003f86270 */
[----:B-1-3--:R-:W-:Y:S05]  /*2cd0*/  @P4 BRA `(.L_x_9623) ;  /* 0x0000000400ac4947 */ /* 0x00afea0003800000 */
        /* <DEDUP_REMOVED lines=12> */
[----:B------:R-:W-:Y:S01]  /*2da0*/  IMAD.MOV.U32 R36, RZ, RZ, R8 ;  /* 0x000000ffff247224 */ /* 0x000fe200078e0008 */
        /* <DEDUP_REMOVED lines=49> */
[--C-:B------:R-:W-:Y:S01]  /*30c0*/  HADD2.F32 R79, -RZ, R76.reuse.H1_H1 ;  /* 0x3000004cff4f7230 */ /* 0x100fe20000004100 */
[----:B------:R-:W-:Y:S01]  /*30d0*/  F2FP.SATFINITE.E4M3.F32.PACK_AB_MERGE_C R43, R78, R43, RZ ;  /* 0x0000002b4e2b723e */ /* 0x000fe200048070ff */
[----:B------:R-:W-:Y:S01]  /*30e0*/  HADD2.F32 R78, -RZ, R76.H0_H0 ;  /* 0x2000004cff4e7230 */ /* 0x000fe20000004100 */
[----:B------:R-:W-:Y:S01]  /*30f0*/  F2FP.F16.E4M3.UNPACK_B R77, R10.H1 ;  /* 0x0000000aff4d723e */ /* 0x000fe200030006ff */
[--C-:B------:R-:W-:Y:S01]  /*3100*/  HADD2.F32 R92, -RZ, R94.reuse.H1_H1 ;  /* 0x3000005eff5c7230 */ /* 0x100fe20000004100 */
[----:B------:R-:W-:Y:S01]  /*3110*/  F2FP.F16.E4M3.UNPACK_B R93, R35 ;  /* 0x00000023ff5d723e */ /* 0x000fe200020006ff */
[----:B------:R-:W-:Y:S01]  /*3120*/  HADD2.F32 R94, -RZ, R94.H0_H0 ;  /* 0x2000005eff5e7230 */ /* 0x000fe20000004100 */
[-C--:B------:R-:W-:Y:S01]  /*3130*/  F2FP.F16.E4M3.UNPACK_B R76, R34.reuse.H1 ;  /* 0x00000022ff4c723e */ /* 0x080fe200030006ff */
[----:B------:R-:W-:Y:S01]  /*3140*/  HADD2.F32 R35, -RZ, R77.H1_H1 ;  /* 0x3000004dff237230 */ /* 0x000fe20000004100 */
[----:B------:R-:W-:Y:S01]  /*3150*/  F2FP.F16.E4M3.UNPACK_B R90, R34 ;  /* 0x00000022ff5a723e */ /* 0x000fe200020006ff */
[----:B------:R-:W-:-:S02]  /*3160*/  HADD2.F32 R96, -RZ, R93.H1_H1 ;  /* 0x3000005dff607230 */ /* 0x000fc40000004100 */
[-C--:B------:R-:W-:Y:S01]  /*3170*/  FMUL.FTZ R95, R79, R92.reuse ;  /* 0x0000005c4f5f7220 */ /* 0x080fe20000410000 */
[----:B------:R-:W-:Y:S02]  /*3180*/  HADD2.F32 R91, -RZ, R76.H1_H1 ;  /* 0x3000004cff5b7230 */ /* 0x000fe40000004100 */
[C---:B------:R-:W-:Y:S01]  /*3190*/  FMUL.FTZ R100, R78.reuse, R92 ;  /* 0x0000005c4e647220 */ /* 0x040fe20000410000 */
[----:B------:R-:W-:Y:S02]  /*31a0*/  HADD2.F32 R77, -RZ, R77.H0_H0 ;  /* 0x2000004dff4d7230 */ /* 0x000fe40000004100 */
[----:B------:R-:W-:Y:S01]  /*31b0*/  FMUL.FTZ R98, R35, R96 ;  /* 0x0000006023627220 */ /* 0x000fe20000410000 */
[----:B------:R-:W-:Y:S02]  /*31c0*/  HADD2.F32 R92, -RZ, R90.H1_H1 ;  /* 0x3000005aff5c7230 */ /* 0x000fe40000004100 */
[----:B------:R-:W-:Y:S01]  /*31d0*/  FFMA.FTZ R34, R78, R91, -R95 ;  /* 0x0000005b4e227223 */ /* 0x000fe2000001085f */
[----:B------:R-:W-:Y:S01]  /*31e0*/  F2FP.F16.E4M3.UNPACK_B R10, R10 ;  /* 0x0000000aff0a723e */ /* 0x000fe200020006ff */
[----:B------:R-:W-:Y:S01]  /*31f0*/  FMUL.FTZ R96, R77, R96 ;  /* 0x000000604d607220 */ /* 0x000fe20000410000 */
[----:B------:R-:W-:Y:S01]  /*3200*/  F2FP.F16.E4M3.UNPACK_B R78, R11 ;  /* 0x0000000bff4e723e */ /* 0x000fe200020006ff */
[----:B------:R-:W-:Y:S01]  /*3210*/  FFMA.FTZ R11, R79, R91, R100 ;  /* 0x0000005b4f0b7223 */ /* 0x000fe20000010064 */
[-C--:B------:R-:W-:Y:S01]  /*3220*/  FFMA.FTZ R98, R77, R92.reuse, -R98 ;  /* 0x0000005c4d627223 */ /* 0x080fe20000010862 */
[----:B------:R-:W-:Y:S01]  /*3230*/  FFMA.FTZ R79, R35, R92, R96 ;  /* 0x0000005c234f7223 */ /* 0x000fe20000010060 */
[----:B------:R-:W-:Y:S01]  /*3240*/  HADD2.F32 R35, -RZ, R10.H0_H0 ;  /* 0x2000000aff237230 */ /* 0x000fe20000004100 */
[----:B------:R-:W-:Y:S01]  /*3250*/  F2FP.SATFINITE.E4M3.F32.PACK_AB_MERGE_C R9, R9, R8, R42 ;  /* 0x000000080909723e */ /* 0x000fe2000480702a */
[----:B------:R-:W-:Y:S01]  /*3260*/  HADD2.F32 R77, -RZ, R78.H0_H0 ;  /* 0x2000004eff4d7230 */ /* 0x000fe20000004100 */
[----:B------:R-:W-:Y:S01]  /*3270*/  F2FP.SATFINITE.E4M3.F32.PACK_AB_MERGE_C R11, R11, R34, RZ ;  /* 0x000000220b0b723e */ /* 0x000fe200048070ff */
[----:B------:R-:W-:Y:S01]  /*3280*/  HADD2.F32 R10, -RZ, R10.H1_H1 ;  /* 0x3000000aff0a7230 */ /* 0x000fe20000004100 */
[----:B------:R-:W-:Y:S01]  /*3290*/  F2FP.SATFINITE.E4M3.F32.PACK_AB_MERGE_C R79, R79, R98, RZ ;  /* 0x000000624f4f723e */ /* 0x000fe200048070ff */
[----:B------:R-:W-:-:S02]  /*32a0*/  HADD2.F32 R93, -RZ, R93.H0_H0 ;  /* 0x2000005dff5d7230 */ /* 0x000fc40000004100 */
[----:B------:R-:W-:Y:S01]  /*32b0*/  FMUL.FTZ R91, R77, R94 ;  /* 0x0000005e4d5b7220 */ /* 0x000fe20000410000 */
[----:B------:R-:W-:Y:S01]  /*32c0*/  HADD2.F32 R78, -RZ, R78.H1_H1 ;  /* 0x3000004eff4e7230 */ /* 0x000fe20000004100 */
[----:B------:R-:W-:Y:S01]  /*32d0*/  F2FP.SATFINITE.E4M3.F32.PACK_AB_MERGE_C R8, R37, R36, R43 ;  /* 0x000000242508723e */ /* 0x000fe2000480702b */
[----:B------:R-:W-:Y:S02]  /*32e0*/  HADD2.F32 R76, -RZ, R76.H0_H0 ;  /* 0x2000004cff4c7230 */ /* 0x000fe40000004100 */
[-C--:B------:R-:W-:Y:S01]  /*32f0*/  FMUL.FTZ R92, R10, R93.reuse ;  /* 0x0000005d0a5c7220 */ /* 0x080fe20000410000 */
[----:B------:R-:W-:Y:S02]  /*3300*/  HADD2.F32 R90, -RZ, R90.H0_H0 ;  /* 0x2000005aff5a7230 */ /* 0x000fe40000004100 */
[C---:B------:R-:W-:Y:S01]  /*3310*/  FMUL.FTZ R96, R78.reuse, R94 ;  /* 0x0000005e4e607220 */ /* 0x040fe20000410000 */
[----:B------:R-:W-:Y:S01]  /*3320*/  FMUL.FTZ R93, R35, R93 ;  /* 0x0000005d235d7220 */ /* 0x000fe20000410000 */
[----:B------:R-:W-:-:S02]  /*3330*/  FFMA.FTZ R91, R78, R76, R91 ;  /* 0x0000004c4e5b7223 */ /* 0x000fc4000001005b */
[----:B------:R-:W-:Y:S01]  /*3340*/  FFMA.FTZ R96, R77, R76, -R96 ;  /* 0x0000004c4d607223 */ /* 0x000fe20000010860 */
[-C--:B------:R-:W-:Y:S01]  /*3350*/  FFMA.FTZ R92, R35, R90.reuse, -R92 ;  /* 0x0000005a235c7223 */ /* 0x080fe2000001085c */
[----:B------:R-:W-:-:S03]  /*3360*/  FFMA.FTZ R93, R10, R90, R93 ;  /* 0x0000005a0a5d7223 */ /* 0x000fc6000001005d */
[----:B------:R-:W-:Y:S02]  /*3370*/  F2FP.SATFINITE.E4M3.F32.PACK_AB_MERGE_C R11, R91, R96, R11 ;  /* 0x000000605b0b723e */ /* 0x000fe4000480700b */
[----:B------:R-:W-:-:S07]  /*3380*/  F2FP.SATFINITE.E4M3.F32.PACK_AB_MERGE_C R10, R93, R92, R79 ;  /* 0x0000005c5d0a723e */ /* 0x000fce000480704f */
.L_x_9623:
[----:B------:R-:W-:Y:S05]  /*3390*/  BSYNC B2 ;  /* 0x0000000000027941 */ /* 0x000fea0003800000 */
.L_x_9622:
[----:B------:R1:W-:Y:S02]  /*33a0*/  STG.E.128 desc[UR42][R32.64], R8 ;  /* 0x0000000820007986 */ /* 0x0003e4000c101d2a */
.L_x_9621:
[----:B------:R-:W-:Y:S05]  /*33b0*/  BSYNC B1 ;  /* 0x0000000000017941 */ /* 0x000fea0003800000 */
.L_x_9620:
[----:B------:R-:W-:Y:S01]  /*33c0*/  ISETP.NE.AND P4, PT, R45, RZ, PT ;  /* 0x000000ff2d00720c */ /* 0x000fe20003f85270 */
[----:B------:R-:W-:-:S12]  /*33d0*/  BSSY B1, `(.L_x_9624) ;  /* 0x0000074000017945 */ /* 0x000fd80003800000 */
[----:B------:R-:W-:Y:S05]  /*33e0*/  @!P4 BRA `(.L_x_9625) ;  /* 0x0000000400c8c947 */ /* 0x000fea0003800000 */
[----:B------:R-:W2:Y:S01]  /*33f0*/  LDL R34, [R1+0x24] ;  /* 0x0000240001227983 */ /* 0x000ea20000100800 */
[----:B------:R-:W-:Y:S03]  /*3400*/  BSSY B2, `(.L_x_9626) ;  /* 0x000006f000027945 */ /* 0x000fe60003800000 */
[----:B-1----:R1:W3:Y:S01]  /*3410*/  LDS.128 R8, [R84+0x14800] ;  /* 0x0148000054087984 */ /* 0x0022e20000000c00 */
[----:B--2---:R-:W-:-:S13]  /*3420*/  ISETP.GE.AND P4, PT, R34, R87, PT ;  /* 0x000000572200720c */ /* 0x004fda0003f86270 */
[----:B-1-3--:R-:W-:Y:S05]  /*3430*/  @P4 BRA `(.L_x_9627) ;  /* 0x0000000400ac4947 */ /* 0x00afea0003800000 */
        /* <DEDUP_REMOVED lines=107> */
.L_x_9627:
[----:B------:R-:W-:Y:S05]  /*3af0*/  BSYNC B2 ;  /* 0x0000000000027941 */ /* 0x000fea0003800000 */
.L_x_9626:
[----:B------:R2:W-:Y:S02]  /*3b00*/  STG.E.128 desc[UR42][R32.64+0x20], R8 ;  /* 0x0000200820007986 */ /* 0x0005e4000c101d2a */
.L_x_9625:
[----:B------:R-:W-:Y:S05]  /*3b10*/  BSYNC B1 ;  /* 0x0000000000017941 */ /* 0x000fea0003800000 */
.L_x_9624:
        /* <DEDUP_REMOVED lines=40> */
[-C--:B------:R-:W-:Y:S01]  /*3da0*/  FMUL.FTZ R37, R29, R35.reuse ;  /* 0x000000231d257220 */ /* 0x080fe20000410000 */
[----:B------:R-:W-:Y:S01]  /*3db0*/  FMUL.FTZ R36, R28, R35 ;  /* 0x000000231c247220 */ /* 0x000fe20000410000 */
[----:B------:R-:W-:Y:S01]  /*3dc0*/  F2FP.F16.E4M3.UNPACK_B R15, R14.H1 ;  /* 0x0000000eff0f723e */ /* 0x000fe200030006ff */
[----:B------:R-:W-:-:S02]  /*3dd0*/  HADD2.F32 R31, -RZ, R39.H1_H1 ;  /* 0x30000027ff1f7230 */ /* 0x000fc40000004100 */
[-C--:B------:R-:W-:Y:S01]  /*3de0*/  FFMA.FTZ R37, R28, R30.reuse, -R37 ;  /* 0x0000001e1c257223 */ /* 0x080fe20000010825 */
[----:B------:R-:W-:Y:S01]  /*3df0*/  FFMA.FTZ R40, R29, R30, R36 ;  /* 0x0000001e1d287223 */ /* 0x000fe20000010024 */
[----:B------:R-:W-:Y:S01]  /*3e00*/  F2FP.F16.E4M3.UNPACK_B R14, R14 ;  /* 0x0000000eff0e723e */ /* 0x000fe200020006ff */
[--C-:B------:R-:W-:Y:S01]  /*3e10*/  HADD2.F32 R30, -RZ, R15.reuse.H1_H1 ;  /* 0x3000000fff1e7230 */ /* 0x100fe20000004100 */
[----:B------:R-:W-:Y:S01]  /*3e20*/  F2FP.F16.E4M3.UNPACK_B R38, R38 ;  /* 0x00000026ff26723e */ /* 0x000fe200020006ff */
[----:B------:R-:W-:Y:S01]  /*3e30*/  HADD2.F32 R29, -RZ, R15.H0_H0 ;  /* 0x2000000fff1d7230 */ /* 0x000fe20000004100 */
[----:B------:R-:W-:Y:S01]  /*3e40*/  F2FP.F16.E4M3.UNPACK_B R35, R12 ;  /* 0x0000000cff23723e */ /* 0x000fe200020006ff */
[----:B------:R-:W-:Y:S02]  /*3e50*/  HADD2.F32 R39, -RZ, R39.H0_H0 ;  /* 0x20000027ff277230 */ /* 0x000fe40000004100 */
[----:B------:R-:W-:Y:S01]  /*3e60*/  FMUL.FTZ R36, R30, R31 ;  /* 0x0000001f1e247220 */ /* 0x000fe20000410000 */
[----:B------:R-:W-:-:S02]  /*3e70*/  HADD2.F32 R15, -RZ, R14.H0_H0 ;  /* 0x2000000eff0f7230 */ /* 0x000fc40000004100 */
[----:B------:R-:W-:Y:S01]  /*3e80*/  FMUL.FTZ R31, R29, R31 ;  /* 0x0000001f1d1f7220 */ /* 0x000fe20000410000 */
[----:B------:R-:W-:Y:S02]  /*3e90*/  HADD2.F32 R28, -RZ, R14.H1_H1 ;  /* 0x3000000eff1c7230 */ /* 0x000fe40000004100 */
        /* <DEDUP_REMOVED lines=10> */
[-C--:B------:R-:W-:Y:S01]  /*3f40*/  F2FP.F16.E4M3.UNPACK_B R39, R13.reuse.H1 ;  /* 0x0000000dff27723e */ /* 0x080fe200030006ff */
[--C-:B------:R-:W-:Y:S01]  /*3f50*/  HADD2.F32 R34, -RZ, R31.reuse.H0_H0 ;  /* 0x2000001fff227230 */ /* 0x100fe20000004100 */
[----:B------:R-:W-:Y:S01]  /*3f60*/  F2FP.F16.E4M3.UNPACK_B R30, R10.H1 ;  /* 0x0000000aff1e723e */ /* 0x000fe200030006ff */
[----:B------:R-:W-:Y:S01]  /*3f70*/  HADD2.F32 R31, -RZ, R31.H1_H1 ;  /* 0x3000001fff1f7230 */ /* 0x000fe20000004100 */
[----:B------:R-:W-:Y:S01]  /*3f80*/  F2FP.F16.E4M3.UNPACK_B R38, R13 ;  /* 0x0000000dff26723e */ /* 0x000fe200020006ff */
[----:B------:R-:W-:Y:S01]  /*3f90*/  HADD2.F32 R41, -RZ, R39.H1_H1 ;  /* 0x30000027ff297230 */ /* 0x000fe20000004100 */
[----:B------:R-:W-:Y:S01]  /*3fa0*/  F2FP.SATFINITE.E4M3.F32.PACK_AB_MERGE_C R28, R40, R37, RZ ;  /* 0x00000025281c723e */ /* 0x000fe200048070ff */
        /* <DEDUP_REMOVED lines=38> */
.L_x_9629:
[----:B------:R-:W-:Y:S05]  /*4210*/  BSYNC B1 ;  /* 0x0000000000017941 */ /* 0x000fea0003800000 */
.L_x_9628:
[----:B------:R3:W-:Y:S01]  /*4220*/  STG.E.128 desc[UR42][R32.64+0x40], R8 ;  /* 0x0000400820007986 */ /* 0x0007e2000c101d2a */
[----:B------:R-:W-:Y:S05]  /*4230*/  BRA `(.L_x_9619) ;  /* 0x00000024003c7947 */ /* 0x000fea0003800000 */
.L_x_9613:
        /* <DEDUP_REMOVED lines=27> */
.L_x_9631:
[----:B------:R-:W-:Y:S05]  /*43f0*/  BSYNC B1 ;  /* 0x0000000000017941 */ /* 0x000fea0003800000 */
.L_x_9630:
        /* <DEDUP_REMOVED lines=9> */
[----:B------:R-:W-:-:S04]  /*4490*/  IMAD.MOV.U32 R98, RZ, RZ, R32 ;  /* 0x000000ffff627224 */ /* 0x000fc800078e0020 */
[----:B------:R-:W-:Y:S05]  /*44a0*/  @!P3 BRA `(.L_x_9632) ;  /* 0x000000000004b947 */ /* 0x000fea0003800000 */
[----:B------:R-:W-:Y:S01]  /*44b0*/  BPT.TRAP 0x1 ;  /* 0x000000040000795c */ /* 0x000fe20000300000 */
.L_x_9632:
[----:B0-----:R-:W2:Y:S01]  /*44c0*/  LDL R38, [R1+0x4] ;  /* 0x0000040001267983 */ /* 0x001ea20000100800 */
[----:B------:R-:W-:Y:S01]  /*44d0*/  IMAD R83, R18, 0x8, R16 ;  /* 0x0000000812537824 */ /* 0x000fe200078e0210 */
[----:B------:R-:W-:Y:S01]  /*44e0*/  BSSY B1, `(.L_x_9633) ;  /* 0x0000004000017945 */ /* 0x000fe20003800000 */
[----:B--2---:R-:W-:-:S04]  /*44f0*/  SHF.L.U32 R86, R38, 0x1f, RZ ;  /* 0x0000001f26567819 */ /* 0x004fc800000006ff */
[----:B------:R-:W0:Y:S02]  /*4500*/  SYNCS.PHASECHK.TRANS64.TRYWAIT P5, [R83+URZ+0x19c90], R86 ;  /* 0x019c9056530075a7 */ /* 0x000e2400080a017f */
[----:B0-----:R-:W-:Y:S05]  /*4510*/  @!P5 BRA `(.L_x_9634) ;  /* 0x000001ec002cd947 */ /* 0x001fea0003800000 */
.L_x_9944:
[----:B------:R-:W-:Y:S05]  /*4520*/  BSYNC B1 ;  /* 0x0000000000017941 */ /* 0x000fea0003800000 */
.L_x_9633:
[----:B------:R-:W-:Y:S05]  /*4530*/  @P4 BRA `(.L_x_9619) ;  /* 0x00000020007c4947 */ /* 0x000fea0003800000 */
[----:B------:R-:W1:Y:S01]  /*4540*/  LDC R94, c[0x0][0x2f4] ;  /* 0x0000bd00ff5e7b82 */ /* 0x000e620000000800 */
[----:B------:R-:W-:Y:S01]  /*4550*/  ISETP.NE.AND P4, PT, R60, RZ, PT ;  /* 0x000000ff3c00720c */ /* 0x000fe20003f85270 */
[----:B------:R-:W-:Y:S01]  /*4560*/  ULDC.64 UR4, c[0x0][0x300] ;  /* 0x0000c00000047ab9 */ /* 0x000fe20000000a00 */
[----:B------:R-:W-:Y:S01]  /*4570*/  SHF.R.S32.HI R38, RZ, 0x1f, R23 ;  /* 0x0000001fff267819 */ /* 0x000fe20000011417 */
[----:B------:R-:W-:Y:S01]  /*4580*/  IMAD.MOV.U32 R78, RZ, RZ, R36 ;  /* 0x000000ffff4e7224 */ /* 0x000fe200078e0024 */
[----:B------:R-:W-:Y:S03]  /*4590*/  BSSY B1, `(.L_x_9635) ;  /* 0x0000105000017945 */ /* 0x000fe60003800000 */
[----:B------:R-:W-:Y:S02]  /*45a0*/  IMAD R38, R38, UR4, RZ ;  /* 0x0000000426267c24 */ /* 0x000fe4000f8e02ff */
[----:B------:R-:W-:-:S04]  /*45b0*/  IMAD.WIDE.U32 R78, R23, UR4, R78 ;  /* 0x00000004174e7c25 */ /* 0x000fc8000f8e004e */
[----:B------:R-:W-:-:S04]  /*45c0*/  IMAD R95, R23, UR5, R38 ;  /* 0x00000005175f7c24 */ /* 0x000fc8000f8e0226 */
[----:B------:R-:W-:Y:S02]  /*45d0*/  IMAD.IADD R95, R95, 0x1, R79 ;  /* 0x000000015f5f7824 */ /* 0x000fe400078e024f */
[----:B-1----:R-:W-:Y:S01]  /*45e0*/  IMAD.IADD R96, R94, 0x1, -R61 ;  /* 0x000000015e607824 */ /* 0x002fe200078e0a3d */
[----:B------:R-:W-:Y:S06]  /*45f0*/  @!P4 BRA `(.L_x_9636) ;  /* 0x0000000c00f8c947 */ /* 0x000fec0003800000 */
[----:B------:R-:W2:Y:S04]  /*4600*/  LDL R41, [R1+0x1c] ;  /* 0x00001c0001297983 */ /* 0x000ea80000100800 */
[----:B------:R-:W3:Y:S04]  /*4610*/  LDL R40, [R1+0x74] ;  /* 0x0000740001287983 */ /* 0x000ee80000100800 */
[----:B------:R-:W4:Y:S01]  /*4620*/  LDL R39, [R1+0x2c] ;  /* 0x00002c0001277983 */ /* 0x000f220000100800 */
[----:B------:R-:W-:Y:S01]  /*4630*/  SEL R36, R61, R96, !P0 ;  /* 0x000000603d247207 */ /* 0x000fe20004000000 */
[----:B------:R-:W-:Y:S01]  /*4640*/  BSSY B2, `(.L_x_9637) ;  /* 0x00000f0000027945 */ /* 0x000fe20003800000 */
[----:B------:R-:W-:-:S02]  /*4650*/  IADD3 R103, P4, P5, R58, R78, R20 ;  /* 0x0000004e3a677210 */ /* 0x000fc40007d9e014 */
[----:B------:R-:W-:Y:S02]  /*4660*/  SHF.R.S32.HI R37, RZ, 0x1f, R36 ;  /* 0x0000001fff257819 */ /* 0x000fe40000011424 */
[----:B------:R-:W-:Y:S02]  /*4670*/  IADD3.X R101, R80, R95, R4, P4, P5 ;  /* 0x0000005f50657210 */ /* 0x000fe400027ea404 */
[----:B------:R-:W-:Y:S02]  /*4680*/  LEA.HI R37, R37, R36, RZ, 0x5 ;  /* 0x0000002425257211 */ /* 0x000fe400078f28ff */
[----:B------:R-:W-:Y:S02]  /*4690*/  ISETP.GE.AND P5, PT, R152, R87, PT ;  /* 0x000000579800720c */ /* 0x000fe40003fa6270 */
[----:B------:R-:W-:-:S04]  /*46a0*/  SHF.R.S32.HI R36, RZ, 0x5, R37 ;  /* 0x00000005ff247819 */ /* 0x000fc80000011425 */
[----:B------:R-:W-:-:S04]  /*46b0*/  LEA.HI.SX32 R36, R73, R36, 0x1c ;  /* 0x0000002449247211 */ /* 0x000fc800078fe2ff */
[C---:B------:R-:W-:Y:S01]  /*46c0*/  LEA.HI R37, R36.reuse, R36, RZ, 0x1 ;  /* 0x0000002424257211 */ /* 0x040fe200078f08ff */
[----:B------:R-:W-:-:S04]  /*46d0*/  IMAD.SHL.U32 R102, R36, 0x10, RZ ;  /* 0x0000001024667824 */ /* 0x000fc800078e00ff */
[----:B------:R-:W-:Y:S01]  /*46e0*/  IMAD.SHL.U32 R37, R37, 0x800, RZ ;  /* 0x0000080025257824 */ /* 0x000fe200078e00ff */
[----:B------:R-:W-:-:S04]  /*46f0*/  ISETP.GE.AND P4, PT, R102, R94, PT ;  /* 0x0000005e6600720c */ /* 0x000fc80003f86270 */
[----:B------:R-:W-:Y:S02]  /*4700*/  LOP3.LUT R37, R37, 0xfffff000, RZ, 0xc0, !PT ;  /* 0xfffff00025257812 */ /* 0x000fe400078ec0ff */
[----:B--2---:R-:W-:-:S04]  /*4710*/  LOP3.LUT R36, R41, 0x10, R102, 0xf8, !PT ;  /* 0x0000001029247812 */ /* 0x004fc800078ef866 */
[----:B---3--:R-:W-:-:S04]  /*4720*/  LOP3.LUT R36, R36, R40, RZ, 0x3c, !PT ;  /* 0x0000002824247212 */ /* 0x008fc800078e3cff */
[----:B----4-:R-:W-:Y:S01]  /*4730*/  IADD3 R39, R36, R37, R39 ;  /* 0x0000002524277210 */ /* 0x010fe20007ffe027 */
[----:B------:R-:W-:-:S04]  /*4740*/  IMAD R37, R18, 0x3000, R71 ;  /* 0x0000300012257824 */ /* 0x000fc800078e0247 */
[----:B------:R-:W-:Y:S02]  /*4750*/  IMAD R39, R18, 0x3000, R39 ;  /* 0x0000300012277824 */ /* 0x000fe400078e0227 */
[C---:B------:R-:W-:Y:S02]  /*4760*/  IMAD.IADD R37, R16.reuse, 0x1, R37 ;  /* 0x0000000110257824 */ /* 0x040fe400078e0225 */
[----:B------:R-:W-:-:S04]  /*4770*/  IMAD.IADD R40, R16, 0x1, R39 ;  /* 0x0000000110287824 */ /* 0x000fc800078e0227 */
[----:B------:R-:W1:Y:S04]  /*4780*/  LDS.128 R36, [R37+0x13800] ;  /* 0x0138000025247984 */ /* 0x000e680000000c00 */
[----:B------:R-:W2:Y:S01]  /*4790*/  LDS.128 R40, [R40+0x13800] ;  /* 0x0138000028287984 */ /* 0x000ea20000000c00 */
[----:B------:R-:W-:Y:S05]  /*47a0*/  @P5 BRA `(.L_x_9638) ;  /* 0x0000000c00645947 */ /* 0x000fea0003800000 */
[--C-:B------:R-:W-:Y:S02]  /*47b0*/  SHF.R.U32.HI R104, RZ, 0x8, R13.reuse ;  /* 0x00000008ff687819 */ /* 0x100fe4000001160d */
[----:B------:R-:W-:Y:S02]  /*47c0*/  LOP3.LUT R105, R13, 0xff, RZ, 0xc0, !PT ;  /* 0x000000ff0d697812 */ /* 0x000fe400078ec0ff */
[----:B------:R-:W-:Y:S01]  /*47d0*/  SHF.R.U32.HI R108, RZ, 0x18, R13 ;  /* 0x00000018ff6c7819 */ /* 0x000fe2000001160d */
[----:B------:R-:W-:Y:S01]  /*47e0*/  IMAD.SHL.U32 R104, R104, 0x100, RZ ;  /* 0x0000010068687824 */ /* 0x000fe200078e00ff */
[--C-:B------:R-:W-:Y:S02]  /*47f0*/  SHF.R.U32.HI R110, RZ, 0x8, R33.reuse ;  /* 0x00000008ff6e7819 */ /* 0x100fe40000011621 */
[----:B------:R-:W-:Y:S02]  /*4800*/  LOP3.LUT R111, R33, 0xff, RZ, 0xc0, !PT ;  /* 0x000000ff216f7812 */ /* 0x000fe400078ec0ff */
[----:B------:R-:W-:Y:S01]  /*4810*/  SHF.R.U32.HI R112, RZ, 0x18, R33 ;  /* 0x00000018ff707819 */ /* 0x000fe20000011621 */
[----:B------:R-:W-:Y:S01]  /*4820*/  IMAD.SHL.U32 R110, R110, 0x100, RZ ;  /* 0x000001006e6e7824 */ /* 0x000fe200078e00ff */
[----:B------:R-:W-:-:S02]  /*4830*/  SHF.R.U32.HI R106, RZ, 0x10, R13 ;  /* 0x00000010ff6a7819 */ /* 0x000fc4000001160d */
[----:B------:R-:W-:Y:S02]  /*4840*/  PRMT R105, R108, 0x654, R105 ;  /* 0x000006546c697816 */ /* 0x000fe40000000069 */
[----:B------:R-:W-:Y:S02]  /*4850*/  SHF.R.U32.HI R109, RZ, 0x10, R33 ;  /* 0x00000010ff6d7819 */ /* 0x000fe40000011621 */
[----:B------:R-:W-:Y:S02]  /*4860*/  PRMT R111, R112, 0x654, R111 ;  /* 0x00000654706f7816 */ /* 0x000fe4000000006f */
[----:B------:R-:W-:Y:S01]  /*4870*/  LOP3.LUT R105, R105, 0xff00, R104, 0xf8, !PT ;  /* 0x0000ff0069697812 */ /* 0x000fe200078ef868 */
[----:B------:R-:W-:Y:S01]  /*4880*/  IMAD.U32 R104, R106, 0x10000, RZ ;  /* 0x000100006a687824 */ /* 0x000fe200078e00ff */
[--C-:B------:R-:W-:Y:S02]  /*4890*/  SHF.R.U32.HI R32, RZ, 0x10, R35.reuse ;  /* 0x00000010ff207819 */ /* 0x100fe40000011623 */
[----:B------:R-:W-:-:S02]  /*48a0*/  SHF.R.U32.HI R33, RZ, 0x8, R35 ;  /* 0x00000008ff217819 */ /* 0x000fc40000011623 */
[----:B------:R-:W-:Y:S02]  /*48b0*/  LOP3.LUT R34, R35, 0xff, RZ, 0xc0, !PT ;  /* 0x000000ff23227812 */ /* 0x000fe400078ec0ff */
[----:B------:R-:W-:Y:S01]  /*48c0*/  SHF.R.U32.HI R107, RZ, 0x18, R35 ;  /* 0x00000018ff6b7819 */ /* 0x000fe20000011623 */
[----:B------:R-:W-:Y:S01]  /*48d0*/  IMAD.U32 R35, R109, 0x10000, RZ ;  /* 0x000100006d237824 */ /* 0x000fe200078e00ff */
[----:B------:R-:W-:Y:S01]  /*48e0*/  LOP3.LUT R110, R111, 0xff00, R110, 0xf8, !PT ;  /* 0x0000ff006f6e7812 */ /* 0x000fe200078ef86e */
[----:B------:R-:W-:Y:S01]  /*48f0*/  IMAD.SHL.U32 R33, R33, 0x100, RZ ;  /* 0x0000010021217824 */ /* 0x000fe200078e00ff */
[----:B------:R-:W-:Y:S01]  /*4900*/  LOP3.LUT R104, R105, 0xff0000, R104, 0xf8, !PT ;  /* 0x00ff000069687812 */ /* 0x000fe200078ef868 */
[----:B-1----:R-:W-:Y:S01]  /*4910*/  IMAD.MOV.U32 R105, RZ, RZ, R37 ;  /* 0x000000ffff697224 */ /* 0x002fe200078e0025 */
[----:B------:R-:W-:Y:S02]  /*4920*/  LOP3.LUT R35, R110, 0xff0000, R35, 0xf8, !PT ;  /* 0x00ff00006e237812 */ /* 0x000fe400078ef823 */
[----:B--2---:R-:W-:-:S02]  /*4930*/  F2FP.F16.E4M3.UNPACK_B R37, R41 ;  /* 0x00000029ff25723e */ /* 0x004fc400020006ff */
        /* <DEDUP_REMOVED lines=8> */
[----:B------:R-:W-:Y:S02]  /*49c0*/  HADD2.F32 R111, -RZ, R109.H0_H0 ;  /* 0x2000006dff6f7230 */ /* 0x000fe40000004100 */
[----:B------:R-:W-:Y:S01]  /*49d0*/  FMUL.FTZ R114, R110, R112 ;  /* 0x000000706e727220 */ /* 0x000fe20000410000 */
[----:B------:R-:W-:-:S02]  /*49e0*/  HADD2.F32 R37, -RZ, R37.H1_H1 ;  /* 0x30000025ff257230 */ /* 0x000fc40000004100 */
[----:B------:R-:W-:Y:S01]  /*49f0*/  FMUL.FTZ R112, R113, R112 ;  /* 0x0000007071707220 */ /* 0x000fe20000410000 */
[----:B------:R-:W-:Y:S01]  /*4a00*/  HADD2.F32 R108, -RZ, R108.H1_H1 ;  /* 0x3000006cff6c7230 */ /* 0x000fe20000004100 */
[----:B------:R-:W-:Y:S01]  /*4a10*/  LOP3.LUT R12, R15, 0xff, RZ, 0xc0, !PT ;  /* 0x000000ff0f0c7812 */ /* 0x000fe200078ec0ff */
[----:B------:R-:W-:Y:S02]  /*4a20*/  HADD2.F32 R106, -RZ, R106.H1_H1 ;  /* 0x3000006aff6a7230 */ /* 0x000fe40000004100 */
[----:B------:R-:W-:Y:S01]  /*4a30*/  FFMA.FTZ R112, R110, R111, R112 ;  /* 0x0000006f6e707223 */ /* 0x000fe20000010070 */
[----:B------:R-:W-:Y:S02]  /*4a40*/  HADD2.F32 R109, -RZ, R109.H1_H1 ;  /* 0x3000006dff6d7230 */ /* 0x000fe40000004100 */
[CC--:B------:R-:W-:Y:S01]  /*4a50*/  FMUL.FTZ R110, R37.reuse, R108.reuse ;  /* 0x0000006c256e7220 */ /* 0x0c0fe20000410000 */
        /* <DEDUP_REMOVED lines=38> */
[----:B------:R-:W-:Y:S01]  /*4cc0*/  FFMA.FTZ R35, R105, R104, -R108 ;  /* 0x0000006869237223 */ /* 0x000fe2000001086c */
        /* <DEDUP_REMOVED lines=15> */
[C---:B------:R-:W-:Y:S01]  /*4dc0*/  FMUL.FTZ R34, R32.reuse, R34 ;  /* 0x0000002220227220 */ /* 0x040fe20000410000 */
[----:B------:R-:W-:Y:S01]  /*4dd0*/  F2FP.F16.E4M3.UNPACK_B R33, R33.H1 ;  /* 0x00000021ff21723e */ /* 0x000fe200030006ff */
[-C--:B------:R-:W-:Y:S01]  /*4de0*/  FFMA.FTZ R32, R32, R39.reuse, -R43 ;  /* 0x0000002720207223 */ /* 0x080fe2000001082b */
[----:B------:R-:W-:Y:S01]  /*4df0*/  FFMA.FTZ R108, R107, R104, -R108 ;  /* 0x000000686b6c7223 */ /* 0x000fe2000001086c */
[----:B------:R-:W-:Y:S01]  /*4e00*/  FFMA.FTZ R15, R15, R39, R34 ;  /* 0x000000270f0f7223 */ /* 0x000fe20000010022 */
        /* <DEDUP_REMOVED lines=17> */
[----:B------:R-:W-:Y:S01]  /*4f20*/  F2FP.SATFINITE.E4M3.F32.PACK_AB_MERGE_C R41, R37, R112, R41 ;  /* 0x000000702529723e */ /* 0x000fe20004807029 */
[C---:B------:R-:W-:Y:S01]  /*4f30*/  FMUL.FTZ R39, R33.reuse, R13 ;  /* 0x0000000d21277220 */ /* 0x040fe20000410000 */
[----:B------:R-:W-:Y:S02]  /*4f40*/  IMAD.MOV.U32 R37, RZ, RZ, R35 ;  /* 0x000000ffff257224 */ /* 0x000fe400078e0023 */
        /* <DEDUP_REMOVED lines=17> */
[----:B------:R-:W-:Y:S01]  /*5060*/  FMUL.FTZ R113, R104, R113 ;  /* 0x0000007168717220 */ /* 0x000fe20000410000 */
[----:B------:R-:W-:Y:S01]  /*5070*/  HADD2.F32 R14, -RZ, R14.H1_H1 ;  /* 0x3000000eff0e7230 */ /* 0x000fe20000004100 */
[----:B------:R-:W-:Y:S01]  /*5080*/  F2FP.F16.E4M3.UNPACK_B R97, R97 ;  /* 0x00000061ff61723e */ /* 0x000fe200020006ff */
[----:B------:R-:W-:Y:S02]  /*5090*/  HADD2.F32 R39, -RZ, R39.H1_H1 ;  /* 0x30000027ff277230 */ /* 0x000fe40000004100 */
[----:B------:R-:W-:Y:S01]  /*50a0*/  FFMA.FTZ R113, R34, R109, R113 ;  /* 0x0000006d22717223 */ /* 0x000fe20000010071 */
        /* <DEDUP_REMOVED lines=22> */
[----:B------:R-:W-:Y:S01]  /*5210*/  F2FP.F16.E4M3.UNPACK_B R38, R38 ;  /* 0x00000026ff26723e */ /* 0x000fe200020006ff */
[-C--:B------:R-:W-:Y:S01]  /*5220*/  FFMA.FTZ R33, R36, R97.reuse, -R33 ;  /* 0x0000006124217223 */ /* 0x080fe20000010821 */
[----:B------:R-:W-:Y:S01]  /*5230*/  F2FP.F16.E4M3.UNPACK_B R36, R42.H1 ;  /* 0x0000002aff24723e */ /* 0x000fe200030006ff */
        /* <DEDUP_REMOVED lines=8> */
[----:B------:R-:W-:Y:S01]  /*52c0*/  HADD2.F32 R36, -RZ, R36.H1_H1 ;  /* 0x30000024ff247230 */ /* 0x000fe20000004100 */
[----:B------:R-:W-:Y:S01]  /*52d0*/  F2FP.F16.E4M3.UNPACK_B R42, R42 ;  /* 0x0000002aff2a723e */ /* 0x000fe200020006ff */
[--C-:B------:R-:W-:Y:S01]  /*52e0*/  HADD2.F32 R115, -RZ, R33.reuse.H0_H0 ;  /* 0x20000021ff737230 */ /* 0x100fe20000004100 */
[----:B------:R-:W-:Y:S01]  /*52f0*/  F2FP.F16.E4M3.UNPACK_B R100, R100 ;  /* 0x00000064ff64723e */ /* 0x000fe200020006ff */
[----:B------:R-:W-:Y:S01]  /*5300*/  HADD2.F32 R33, -RZ, R33.H1_H1 ;  /* 0x30000021ff217230 */ /* 0x000fe20000004100 */
[----:B------:R-:W-:Y:S01]  /*5310*/  F2FP.SATFINITE.E4M3.F32.PACK_AB_MERGE_C R13, R13, R113, RZ ;  /* 0x000000710d0d723e */ /* 0x000fe200048070ff */
[----:B------:R-:W-:-:S02]  /*5320*/  HADD2.F32 R34, -RZ, R34.H1_H1 ;  /* 0x30000022ff227230 */ /* 0x000fc40000004100 */
[-C--:B------:R-:W-:Y:S01]  /*5330*/  FMUL.FTZ R111, R39, R115.reuse ;  /* 0x00000073276f7220 */ /* 0x080fe20000410000 */
[----:B------:R-:W-:Y:S01]  /*5340*/  FMUL.FTZ R115, R97, R115 ;  /* 0x0000007361737220 */ /* 0x000fe20000410000 */
[----:B------:R-:W-:Y:S01]  /*5350*/  HADD2.F32 R40, -RZ, R40.H1_H1 ;  /* 0x30000028ff287230 */ /* 0x000fe20000004100 */
[----:B------:R-:W-:Y:S01]  /*5360*/  F2FP.SATFINITE.E4M3.F32.PACK_AB_MERGE_C R43, R15, R105, R12 ;  /* 0x000000690f2b723e */ /* 0x000fe2000480700c */
[-C--:B------:R-:W-:Y:S01]  /*5370*/  FFMA.FTZ R111, R97, R98.reuse, -R111 ;  /* 0x00000062616f7223 */ /* 0x080fe2000001086f */
[----:B------:R-:W-:Y:S01]  /*5380*/  FFMA.FTZ R115, R39, R98, R115 ;  /* 0x0000006227737223 */ /* 0x000fe20000010073 */
[-C--:B------:R-:W-:Y:S01]  /*5390*/  FMUL.FTZ R39, R36, R33.reuse ;  /* 0x0000002124277220 */ /* 0x080fe20000410000 */
        /* <DEDUP_REMOVED lines=17> */
[----:B------:R-:W-:Y:S01]  /*54b0*/  F2FP.SATFINITE.E4M3.F32.PACK_AB_MERGE_C R33, R33, R115, RZ ;  /* 0x000000732121723e */ /* 0x000fe200048070ff */
[----:B------:R-:W-:Y:S01]  /*54c0*/  FMUL.FTZ R99, R38, R99 ;  /* 0x0000006326637220 */ /* 0x000fe20000410000 */
[----:B------:R-:W-:Y:S01]  /*54d0*/  F2FP.SATFINITE.E4M3.F32.PACK_AB_MERGE_C R40, R14, R109, R13 ;  /* 0x0000006d0e28723e */ /* 0x000fe2000480700d */
[-C--:B------:R-:W-:Y:S01]  /*54e0*/  FFMA.FTZ R38, R38, R39.reuse, -R117 ;  /* 0x0000002726267223 */ /* 0x080fe20000010875 */
[----:B------:R-:W-:Y:S02]  /*54f0*/  IMAD.MOV.U32 R36, RZ, RZ, R104 ;  /* 0x000000ffff247224 */ /* 0x000fe400078e0068 */
[----:B------:R-:W-:Y:S01]  /*5500*/  FFMA.FTZ R99, R42, R39, R99 ;  /* 0x000000272a637223 */ /* 0x000fe20000010063 */
[----:B------:R-:W-:-:S02]  /*5510*/  F2FP.SATFINITE.E4M3.F32.PACK_AB_MERGE_C R39, R32, R108, R107 ;  /* 0x0000006c2027723e */ /* 0x000fc4000480706b */
[----:B------:R-:W-:Y:S02]  /*5520*/  F2FP.SATFINITE.E4M3.F32.PACK_AB_MERGE_C R38, R38, R97, R34 ;  /* 0x000000612626723e */ /* 0x000fe40004807022 */
[----:B------:R-:W-:-:S07]  /*5530*/  F2FP.SATFINITE.E4M3.F32.PACK_AB_MERGE_C R42, R99, R98, R33 ;  /* 0x00000062632a723e */ /* 0x000fce0004807021 */
.L_x_9638:
[----:B------:R-:W-:Y:S05]  /*5540*/  BSYNC B2 ;  /* 0x0000000000027941 */ /* 0x000fea0003800000 */
.L_x_9637:
[--C-:B------:R-:W-:Y:S02]  /*5550*/  @!P4 SHF.R.S32.HI R12, RZ, 0x1f, R102.reuse ;  /* 0x0000001fff0cc819 */ /* 0x100fe40000011466 */
[----:B------:R-:W-:-:S04]  /*5560*/  @!P4 IADD3 R15, P5, P6, R58, R78, R102 ;  /* 0x0000004e3a0fc210 */ /* 0x000fc80007ebe066 */
[----:B------:R-:W-:Y:S02]  /*5570*/  @!P4 IADD3.X R32, R80, R95, R12, P5, P6 ;  /* 0x0000005f5020c210 */ /* 0x000fe40002fec40c */
[----:B------:R-:W-:-:S05]  /*5580*/  IADD3 R12, P5, R103, R76, RZ ;  /* 0x0000004c670c7210 */ /* 0x000fca0007fbe0ff */
[----:B------:R-:W-:Y:S01]  /*5590*/  IMAD.X R13, R101, 0x1, R77, P5 ;  /* 0x00000001650d7824 */ /* 0x000fe200028e064d */
[----:B------:R-:W-:-:S04]  /*55a0*/  @!P4 IADD3 R14, P5, R15, R76, RZ ;  /* 0x0000004c0f0ec210 */ /* 0x000fc80007fbe0ff */
[----:B-1----:R1:W-:Y:S01]  /*55b0*/  STG.E.128 desc[UR42][R12.64], R36 ;  /* 0x000000240c007986 */ /* 0x0023e2000c101d2a */
[----:B------:R-:W-:-:S05]  /*55c0*/  @!P4 IMAD.X R15, R32, 0x1, R77, P5 ;  /* 0x00000001200fc824 */ /* 0x000fca00028e064d */
[----:B--2---:R1:W-:Y:S03]  /*55d0*/  @!P4 STG.E.128 desc[UR42][R14.64], R40 ;  /* 0x000000280e00c986 */ /* 0x0043e6000c101d2a */
.L_x_9636:
[----:B------:R-:W-:Y:S05]  /*55e0*/  BSYNC B1 ;  /* 0x0000000000017941 */ /* 0x000fea0003800000 */
.L_x_9635:
[----:B------:R-:W-:-:S13]  /*55f0*/  ISETP.NE.AND P4, PT, R45, RZ, PT ;  /* 0x000000ff2d00720c */ /* 0x000fda0003f85270 */
[----:B------:R-:W-:Y:S05]  /*5600*/  @!P4 BRA `(.L_x_9619) ;  /* 0x000000100048c947 */ /* 0x000fea0003800000 */
[----:B------:R-:W2:Y:S04]  /*5610*/  LDL R32, [R1+0x1c] ;  /* 0x00001c0001207983 */ /* 0x000ea80000100800 */
[----:B-1----:R-:W3:Y:S04]  /*5620*/  LDL R15, [R1+0x74] ;  /* 0x00007400010f7983 */ /* 0x002ee80000100800 */
[----:B------:R-:W4:Y:S01]  /*5630*/  LDL R14, [R1+0x2c] ;  /* 0x00002c00010e7983 */ /* 0x000f220000100800 */
[----:B------:R-:W-:Y:S01]  /*5640*/  ISETP.NE.AND P5, PT, R82, RZ, PT ;  /* 0x000000ff5200720c */ /* 0x000fe20003fa5270 */
[----:B------:R-:W-:Y:S03]  /*5650*/  BSSY B1, `(.L_x_9639) ;  /* 0x00000ec000017945 */ /* 0x000fe60003800000 */
[----:B------:R-:W-:-:S02]  /*5660*/  SEL R96, R61, R96, !P5 ;  /* 0x000000603d607207 */ /* 0x000fc40006800000 */
[----:B------:R-:W-:Y:S02]  /*5670*/  IADD3 R37, P4, P5, R58, R78, R7 ;  /* 0x0000004e3a257210 */ /* 0x000fe40007d9e007 */
[----:B------:R-:W-:Y:S02]  /*5680*/  SHF.R.S32.HI R13, RZ, 0x1f, R96 ;  /* 0x0000001fff0d7819 */ /* 0x000fe40000011460 */
[----:B------:R-:W-:Y:S02]  /*5690*/  IADD3.X R38, R80, R95, R3, P4, P5 ;  /* 0x0000005f50267210 */ /* 0x000fe400027ea403 */
[----:B------:R-:W-:Y:S02]  /*56a0*/  LEA.HI R13, R13, R96, RZ, 0x5 ;  /* 0x000000600d0d7211 */ /* 0x000fe400078f28ff */
[----:B------:R-:W-:Y:S02]  /*56b0*/  ISETP.GE.AND P5, PT, R81, R87, PT ;  /* 0x000000575100720c */ /* 0x000fe40003fa6270 */
[----:B------:R-:W-:-:S02]  /*56c0*/  SHF.R.S32.HI R13, RZ, 0x5, R13 ;  /* 0x00000005ff0d7819 */ /* 0x000fc4000001140d */
[----:B------:R-:W-:Y:S02]  /*56d0*/  IADD3 R36, P4, R37, R76, RZ ;  /* 0x0000004c25247210 */ /* 0x000fe40007f9e0ff */
[----:B------:R-:W-:-:S03]  /*56e0*/  LEA.HI.SX32 R13, R72, R13, 0x1c ;  /* 0x0000000d480d7211 */ /* 0x000fc600078fe2ff */
[----:B------:R-:W-:Y:S01]  /*56f0*/  IMAD.X R37, R38, 0x1, R77, P4 ;  /* 0x0000000126257824 */ /* 0x000fe200020e064d */
[C---:B------:R-:W-:Y:S01]  /*5700*/  LEA.HI R12, R13.reuse, R13, RZ, 0x1 ;  /* 0x0000000d0d0c7211 */ /* 0x040fe200078f08ff */
[----:B------:R-:W-:-:S04]  /*5710*/  IMAD.SHL.U32 R39, R13, 0x10, RZ ;  /* 0x000000100d277824 */ /* 0x000fc800078e00ff */
[----:B------:R-:W-:-:S05]  /*5720*/  IMAD.SHL.U32 R13, R12, 0x800, RZ ;  /* 0x000008000c0d7824 */ /* 0x000fca00078e00ff */
        /* <DEDUP_REMOVED lines=11> */
[----:B------:R-:W-:Y:S02]  /*57e0*/  SHF.R.U32.HI R97, RZ, 0x8, R9 ;  /* 0x00000008ff617819 */ /* 0x000fe40000011609 */
[----:B------:R-:W-:Y:S02]  /*57f0*/  SHF.R.U32.HI R30, RZ, 0x8, R11 ;  /* 0x00000008ff1e7819 */ /* 0x000fe4000001160b */
[----:B------:R-:W-:Y:S02]  /*5800*/  SHF.R.U32.HI R99, RZ, 0x18, R9 ;  /* 0x00000018ff637819 */ /* 0x000fe40000011609 */
[----:B------:R-:W-:Y:S01]  /*5810*/  LOP3.LUT R40, R9, 0xff, RZ, 0xc0, !PT ;  /* 0x000000ff09287812 */ /* 0x000fe200078ec0ff */
[----:B------:R-:W-:Y:S01]  /*5820*/  IMAD.SHL.U32 R30, R30, 0x100, RZ ;  /* 0x000001001e1e7824 */ /* 0x000fe200078e00ff */
[----:B------:R-:W-:Y:S02]  /*5830*/  SHF.R.U32.HI R96, RZ, 0x18, R11 ;  /* 0x00000018ff607819 */ /* 0x000fe4000001160b */
[----:B------:R-:W-:-:S02]  /*5840*/  LOP3.LUT R41, R11, 0xff, RZ, 0xc0, !PT ;  /* 0x000000ff0b297812 */ /* 0x000fc400078ec0ff */
[----:B------:R-:W-:Y:S02]  /*5850*/  SHF.R.U32.HI R8, RZ, 0x10, R11 ;  /* 0x00000010ff087819 */ /* 0x000fe4000001160b */
[--C-:B------:R-:W-:Y:S02]  /*5860*/  SHF.R.U32.HI R87, RZ, 0x8, R31.reuse ;  /* 0x00000008ff577819 */ /* 0x100fe4000001161f */
[----:B------:R-:W-:Y:S01]  /*5870*/  LOP3.LUT R28, R31, 0xff0000ff, RZ, 0xc0, !PT ;  /* 0xff0000ff1f1c7812 */ /* 0x000fe200078ec0ff */
[----:B------:R-:W-:Y:S01]  /*5880*/  IMAD.U32 R8, R8, 0x10000, RZ ;  /* 0x0001000008087824 */ /* 0x000fe200078e00ff */
[----:B------:R-:W-:Y:S01]  /*5890*/  SHF.R.U32.HI R11, RZ, 0x10, R31 ;  /* 0x00000010ff0b7819 */ /* 0x000fe2000001161f */
[----:B------:R-:W-:Y:S01]  /*58a0*/  IMAD.SHL.U32 R31, R97, 0x100, RZ ;  /* 0x00000100611f7824 */ /* 0x000fe200078e00ff */
[----:B------:R-:W-:Y:S01]  /*58b0*/  SHF.R.U32.HI R10, RZ, 0x10, R9 ;  /* 0x00000010ff0a7819 */ /* 0x000fe20000011609 */
[----:B------:R-:W-:Y:S01]  /*58c0*/  IMAD.SHL.U32 R87, R87, 0x100, RZ ;  /* 0x0000010057577824 */ /* 0x000fe200078e00ff */
[----:B------:R-:W-:-:S02]  /*58d0*/  SHF.R.U32.HI R43, RZ, 0x18, R29 ;  /* 0x00000018ff2b7819 */ /* 0x000fc4000001161d */
[----:B------:R-:W-:Y:S01]  /*58e0*/  LOP3.LUT R42, R29, 0xff, RZ, 0xc0, !PT ;  /* 0x000000ff1d2a7812 */ /* 0x000fe200078ec0ff */
[----:B------:R-:W-:Y:S01]  /*58f0*/  IMAD.U32 R10, R10, 0x10000, RZ ;  /* 0x000100000a0a7824 */ /* 0x000fe200078e00ff */
[--C-:B------:R-:W-:Y:S02]  /*5900*/  SHF.R.U32.HI R38, RZ, 0x8, R29.reuse ;  /* 0x00000008ff267819 */ /* 0x100fe4000001161d */
[----:B------:R-:W-:Y:S01]  /*5910*/  SHF.R.U32.HI R9, RZ, 0x10, R29 ;  /* 0x00000010ff097819 */ /* 0x000fe2000001161d */
[----:B-1----:R-:W-:Y:S01]  /*5920*/  IMAD.MOV.U32 R29, RZ, RZ, R12 ;  /* 0x000000ffff1d7224 */ /* 0x002fe200078e000c */
[----:B------:R-:W-:Y:S02]  /*5930*/  PRMT R40, R99, 0x654, R40 ;  /* 0x0000065463287816 */ /* 0x000fe40000000028 */
[----:B------:R-:W-:Y:S01]  /*5940*/  PRMT R41, R96, 0x654, R41 ;  /* 0x0000065460297816 */ /* 0x000fe20000000029 */
[----:B------:R-:W-:Y:S01]  /*5950*/  IMAD.U32 R9, R9, 0x10000, RZ ;  /* 0x0001000009097824 */ /* 0x000fe200078e00ff */
[----:B------:R-:W-:Y:S01]  /*5960*/  PRMT R42, R43, 0x654, R42 ;  /* 0x000006542b2a7816 */ /* 0x000fe2000000002a */
[----:B------:R-:W-:Y:S01]  /*5970*/  IMAD.SHL.U32 R43, R38, 0x100, RZ ;  /* 0x00000100262b7824 */ /* 0x000fe200078e00ff */
[----:B------:R-:W-:Y:S01]  /*5980*/  LOP3.LUT R31, R40, 0xff00, R31, 0xf8, !PT ;  /* 0x0000ff00281f7812 */ /* 0x000fe200078ef81f */
[----:B------:R-:W-:Y:S01]  /*5990*/  IMAD.U32 R96, R11, 0x10000, RZ ;  /* 0x000100000b607824 */ /* 0x000fe200078e00ff */
[----:B------:R-:W-:-:S02]  /*59a0*/  LOP3.LUT R41, R41, 0xff00, R30, 0xf8, !PT ;  /* 0x0000ff0029297812 */ /* 0x000fc400078ef81e */
[----:B------:R-:W-:Y:S02]  /*59b0*/  F2FP.F16.E4M3.UNPACK_B R40, R90.H1 ;  /* 0x0000005aff28723e */ /* 0x000fe400030006ff */
[----:B--2---:R-:W-:Y:S02]  /*59c0*/  F2FP.F16.E4M3.UNPACK_B R38, R32.H1 ;  /* 0x00000020ff26723e */ /* 0x004fe400030006ff */
[----:B------:R-:W-:Y:S02]  /*59d0*/  F2FP.F16.E4M3.UNPACK_B R30, R29.H1 ;  /* 0x0000001dff1e723e */ /* 0x000fe400030006ff */
[----:B------:R-:W-:Y:S01]  /*59e0*/  LOP3.LUT R42, R42, 0xff00, R43, 0xf8, !PT ;  /* 0x0000ff002a2a7812 */ /* 0x000fe200078ef82b */
[----:B------:R-:W-:Y:S01]  /*59f0*/  HADD2.F32 R43, -RZ, R40.H0_H0 ;  /* 0x20000028ff2b7230 */ /* 0x000fe20000004100 */
[----:B------:R-:W-:Y:S01]  /*5a00*/  LOP3.LUT R87, R28, 0xff00, R87, 0xf8, !PT ;  /* 0x0000ff001c577812 */ /* 0x000fe200078ef857 */
[----:B------:R-:W-:Y:S01]  /*5a10*/  HADD2.F32 R28, -RZ, R38.H0_H0 ;  /* 0x20000026ff1c7230 */ /* 0x000fe20000004100 */
[----:B------:R-:W-:Y:S01]  /*5a20*/  LOP3.LUT R10, R31, 0xff0000, R10, 0xf8, !PT ;  /* 0x00ff00001f0a7812 */ /* 0x000fe200078ef80a */
[----:B------:R-:W-:Y:S01]  /*5a30*/  HADD2.F32 R12, -RZ, R30.H0_H0 ;  /* 0x2000001eff0c7230 */ /* 0x000fe20000004100 */
[----:B------:R-:W-:Y:S01]  /*5a40*/  F2FP.F16.E4M3.UNPACK_B R31, R92.H1 ;  /* 0x0000005cff1f723e */ /* 0x000fe200030006ff */
[----:B------:R-:W-:Y:S01]  /*5a50*/  HADD2.F32 R40, -RZ, R40.H1_H1 ;  /* 0x30000028ff287230 */ /* 0x000fe20000004100 */
[----:B------:R-:W-:Y:S01]  /*5a60*/  LOP3.LUT R8, R41, 0xff0000, R8, 0xf8, !PT ;  /* 0x00ff000029087812 */ /* 0x000fe200078ef808 */
[-C--:B------:R-:W-:Y:S01]  /*5a70*/  FMUL.FTZ R97, R28, R43.reuse ;  /* 0x0000002b1c617220 */ /* 0x080fe20000410000 */
[----:B------:R-:W-:Y:S01]  /*5a80*/  FMUL.FTZ R43, R12, R43 ;  /* 0x0000002b0c2b7220 */ /* 0x000fe20000410000 */
[--C-:B------:R-:W-:Y:S01]  /*5a90*/  HADD2.F32 R41, -RZ, R31.reuse.H0_H0 ;  /* 0x2000001fff297230 */ /* 0x100fe20000004100 */
[----:B------:R-:W-:Y:S01]  /*5aa0*/  LOP3.LUT R11, R42, 0xff0000, R9, 0xf8, !PT ;  /* 0x00ff00002a0b7812 */ /* 0x000fe200078ef809 */
[----:B------:R-:W-:Y:S01]  /*5ab0*/  HADD2.F32 R42, -RZ, R31.H1_H1 ;  /* 0x3000001fff2a7230 */ /* 0x000fe20000004100 */
[----:B------:R-:W-:Y:S01]  /*5ac0*/  F2FP.F16.E4M3.UNPACK_B R90, R90 ;  /* 0x0000005aff5a723e */ /* 0x000fe200020006ff */
[----:B------:R-:W-:-:S02]  /*5ad0*/  HADD2.F32 R31, -RZ, R30.H1_H1 ;  /* 0x3000001eff1f7230 */ /* 0x000fc40000004100 */
[-C--:B------:R-:W-:Y:S01]  /*5ae0*/  FFMA.FTZ R12, R12, R41.reuse, -R97 ;  /* 0x000000290c0c7223 */ /* 0x080fe20000010861 */
[----:B------:R-:W-:Y:S01]  /*5af0*/  FFMA.FTZ R28, R28, R41, R43 ;  /* 0x000000291c1c7223 */ /* 0x000fe2000001002b */
[----:B------:R-:W-:Y:S01]  /*5b00*/  HADD2.F32 R41, -RZ, R38.H1_H1 ;  /* 0x30000026ff297230 */ /* 0x000fe20000004100 */
[----:B------:R-:W-:Y:S01]  /*5b10*/  F2FP.F16.E4M3.UNPACK_B R32, R32 ;  /* 0x00000020ff20723e */ /* 0x000fe200020006ff */
[-C--:B------:R-:W-:Y:S01]  /*5b20*/  FMUL.FTZ R98, R31, R40.reuse ;  /* 0x000000281f627220 */ /* 0x080fe20000410000 */
[----:B------:R-:W-:Y:S01]  /*5b30*/  F2FP.F16.E4M3.UNPACK_B R38, R29 ;  /* 0x0000001dff26723e */ /* 0x000fe200020006ff */
[----:B------:R-:W-:Y:S01]  /*5b40*/  HADD2.F32 R43, -RZ, R90.H0_H0 ;  /* 0x2000005aff2b7230 */ /* 0x000fe20000004100 */
[----:B------:R-:W-:Y:S01]  /*5b50*/  LOP3.LUT R9, R87, 0xff0000, R96, 0xf8, !PT ;  /* 0x00ff000057097812 */ /* 0x000fe200078ef860 */
[----:B------:R-:W-:Y:S01]  /*5b60*/  FMUL.FTZ R96, R41, R40 ;  /* 0x0000002829607220 */ /* 0x000fe20000410000 */
[----:B------:R-:W-:Y:S01]  /*5b70*/  F2FP.F16.E4M3.UNPACK_B R92, R92 ;  /* 0x0000005cff5c723e */ /* 0x000fe200020006ff */
[----:B------:R-:W-:-:S02]  /*5b80*/  HADD2.F32 R40, -RZ, R32.H0_H0 ;  /* 0x20000020ff287230 */ /* 0x000fc40000004100 */
        /* <DEDUP_REMOVED lines=17> */
[----:B------:R-:W-:Y:S02]  /*5ca0*/  HADD2.F32 R99, -RZ, R40.H0_H0 ;  /* 0x20000028ff637230 */ /* 0x000fe40000004100 */
[----:B------:R-:W-:Y:S01]  /*5cb0*/  FFMA.FTZ R41, R38, R92, -R41 ;  /* 0x0000005c26297223 */ /* 0x000fe20000010829 */
        /* <DEDUP_REMOVED lines=16> */
[----:B------:R-:W-:Y:S01]  /*5dc0*/  F2FP.F16.E4M3.UNPACK_B R90, R91 ;  /* 0x0000005bff5a723e */ /* 0x000fe200020006ff */
[C---:B------:R-:W-:Y:S01]  /*5dd0*/  FMUL.FTZ R98, R42.reuse, R92 ;  /* 0x0000005c2a627220 */ /* 0x040fe20000410000 */
[----:B------:R-:W-:Y:S01]  /*5de0*/  FFMA.FTZ R91, R42, R96, R101 ;  /* 0x000000602a5b7223 */ /* 0x000fe20000010065 */
[----:B------:R-:W-:Y:S01]  /*5df0*/  F2FP.F16.E4M3.UNPACK_B R42, R34 ;  /* 0x00000022ff2a723e */ /* 0x000fe200020006ff */
[----:B------:R-:W-:Y:S01]  /*5e00*/  HADD2.F32 R34, -RZ, R14.H0_H0 ;  /* 0x2000000eff227230 */ /* 0x000fe20000004100 */
[----:B------:R-:W-:Y:S01]  /*5e10*/  F2FP.SATFINITE.E4M3.F32.PACK_AB_MERGE_C R12, R29, R12, RZ ;  /* 0x0000000c1d0c723e */ /* 0x000fe200048070ff */
[----:B------:R-:W-:-:S02]  /*5e20*/  HADD2.F32 R99, -RZ, R90.H0_H0 ;  /* 0x2000005aff637230 */ /* 0x000fc40000004100 */
[----:B------:R-:W-:Y:S01]  /*5e30*/  FFMA.FTZ R87, R87, R96, -R98 ;  /* 0x0000006057577223 */ /* 0x000fe20000010862 */
[----:B------:R-:W-:Y:S01]  /*5e40*/  HADD2.F32 R101, -RZ, R90.H1_H1 ;  /* 0x3000005aff657230 */ /* 0x000fe20000004100 */
[----:B------:R-:W-:Y:S01]  /*5e50*/  F2FP.SATFINITE.E4M3.F32.PACK_AB_MERGE_C R29, R31, R28, RZ ;  /* 0x0000001c1f1d723e */ /* 0x000fe200048070ff */
[--C-:B------:R-:W-:Y:S01]  /*5e60*/  HADD2.F32 R90, -RZ, R42.reuse.H0_H0 ;  /* 0x2000002aff5a7230 */ /* 0x100fe20000004100 */
[----:B------:R-:W-:Y:S01]  /*5e70*/  F2FP.SATFINITE.E4M3.F32.PACK_AB_MERGE_C R12, R41, R30, R12 ;  /* 0x0000001e290c723e */ /* 0x000fe2000480700c */
[----:B------:R-:W-:Y:S01]  /*5e80*/  HADD2.F32 R42, -RZ, R42.H1_H1 ;  /* 0x3000002aff2a7230 */ /* 0x000fe20000004100 */
[----:B------:R-:W-:Y:S01]  /*5e90*/  F2FP.SATFINITE.E4M3.F32.PACK_AB_MERGE_C R32, R43, R32, R29 ;  /* 0x000000202b20723e */ /* 0x000fe2000480701d */
[----:B------:R-:W-:Y:S02]  /*5ea0*/  HADD2.F32 R14, -RZ, R14.H1_H1 ;  /* 0x3000000eff0e7230 */ /* 0x000fe40000004100 */
[----:B------:R-:W-:Y:S01]  /*5eb0*/  FMUL.FTZ R103, R90, R99 ;  /* 0x000000635a677220 */ /* 0x000fe20000410000 */
[----:B------:R-:W-:-:S02]  /*5ec0*/  HADD2.F32 R97, -RZ, R93.H0_H0 ;  /* 0x2000005dff617230 */ /* 0x000fc40000004100 */
[-C--:B------:R-:W-:Y:S01]  /*5ed0*/  FMUL.FTZ R105, R42, R101.reuse ;  /* 0x000000652a697220 */ /* 0x080fe20000410000 */
[----:B------:R-:W-:Y:S02]  /*5ee0*/  HADD2.F32 R93, -RZ, R93.H1_H1 ;  /* 0x3000005dff5d7230 */ /* 0x000fe40000004100 */
[----:B------:R-:W-:Y:S01]  /*5ef0*/  FMUL.FTZ R101, R14, R101 ;  /* 0x000000650e657220 */ /* 0x000fe20000410000 */
[C---:B------:R-:W-:Y:S01]  /*5f00*/  FMUL.FTZ R99, R34.reuse, R99 ;  /* 0x0000006322637220 */ /* 0x040fe20000410000 */
        /* <DEDUP_REMOVED lines=55> */
[----:B------:R-:W-:Y:S01]  /*6280*/  HADD2.F32 R97, -RZ, R97.H1_H1 ;  /* 0x30000061ff617230 */ /* 0x000fe20000004100 */
[----:B------:R-:W-:Y:S01]  /*6290*/  F2FP.F16.E4M3.UNPACK_B R42, R35.H1 ;  /* 0x00000023ff2a723e */ /* 0x000fe200030006ff */
[----:B------:R-:W-:Y:S01]  /*62a0*/  HADD2.F32 R35, -RZ, R33.H0_H0 ;  /* 0x20000021ff237230 */ /* 0x000fe20000004100 */
[----:B------:R-:W-:Y:S01]  /*62b0*/  F2FP.F16.E4M3.UNPACK_B R90, R8 ;  /* 0x00000008ff5a723e */ /* 0x000fe200020006ff */
        /* <DEDUP_REMOVED lines=10> */
[----:B------:R-:W-:Y:S02]  /*6360*/  HADD2.F32 R42, -RZ, R42.H1_H1 ;  /* 0x3000002aff2a7230 */ /* 0x000fe40000004100 */
[-C--:B------:R-:W-:Y:S01]  /*6370*/  FMUL.FTZ R99, R87, R9.reuse ;  /* 0x0000000957637220 */ /* 0x080fe20000410000 */
[----:B------:R-:W-:Y:S02]  /*6380*/  HADD2.F32 R15, -RZ, R15.H1_H1 ;  /* 0x3000000fff0f7230 */ /* 0x000fe40000004100 */
[----:B------:R-:W-:Y:S01]  /*6390*/  FMUL.FTZ R102, R40, R9 ;  /* 0x0000000928667220 */ /* 0x000fe20000410000 */
[----:B------:R-:W-:-:S02]  /*63a0*/  HADD2.F32 R93, -RZ, R91.H0_H0 ;  /* 0x2000005bff5d7230 */ /* 0x000fc40000004100 */
[-C--:B------:R-:W-:Y:S01]  /*63b0*/  FFMA.FTZ R8, R35, R92.reuse, -R98 ;  /* 0x0000005c23087223 */ /* 0x080fe20000010862 */
        /* <DEDUP_REMOVED lines=21> */
.L_x_9640:
[----:B------:R-:W-:Y:S05]  /*6510*/  BSYNC B1 ;  /* 0x0000000000017941 */ /* 0x000fea0003800000 */
.L_x_9639:
[----:B-1----:R4:W-:Y:S01]  /*6520*/  STG.E.128 desc[UR42][R36.64], R12 ;  /* 0x0000000c24007986 */ /* 0x0029e2000c101d2a */
        /* <DEDUP_REMOVED lines=9> */
.L_x_9612:
[----:B------:R-:W-:-:S06]  /*65c0*/  UISETP.NE.AND UP0, UPT, UR38, 0x3, UPT ;  /* 0x000000032600788c */ /* 0x000fcc000bf05270 */
[----:B------:R-:W-:-:S13]  /*65d0*/  PLOP3.LUT P3, PT, PT, PT, UP0, 0x80, 0x0 ;  /* 0x000000000000781c */ /* 0x000fda0003f6f008 */
[----:B------:R-:W-:Y:S05]  /*65e0*/  @!P3 BRA `(.L_x_9641) ;  /* 0x000000000004b947 */ /* 0x000fea0003800000 */
[----:B------:R-:W-:Y:S01]  /*65f0*/  BPT.TRAP 0x1 ;  /* 0x000000040000795c */ /* 0x000fe20000300000 */
.L_x_9641:
[----:B------:R-:W2:Y:S01]  /*6600*/  LDL R8, [R1+0x4] ;  /* 0x0000040001087983 */ /* 0x000ea20000100800 */
[----:B------:R-:W-:Y:S01]  /*6610*/  IMAD R83, R18, 0x8, R16 ;  /* 0x0000000812537824 */ /* 0x000fe200078e0210 */
[----:B------:R-:W-:Y:S01]  /*6620*/  BSSY B1, `(.L_x_9642) ;  /* 0x0000007000017945 */ /* 0x000fe20003800000 */
[----:B------:R-:W-:-:S05]  /*6630*/  IMAD R85, R2, -0x80, R27 ;  /* 0xffffff8002557824 */ /* 0x000fca00078e021b */
[----:B------:R-:W-:-:S04]  /*6640*/  VIMNMX R85, R85, 0x80, PT ;  /* 0x0000008055557848 */ /* 0x000fc80003fe0100 */
[----:B------:R-:W-:Y:S02]  /*6650*/  ISETP.GE.AND P4, PT, R23, R85, PT ;  /* 0x000000551700720c */ /* 0x000fe40003f86270 */
[----:B--2---:R-:W-:-:S04]  /*6660*/  SHF.L.U32 R86, R8, 0x1f, RZ ;  /* 0x0000001f08567819 */ /* 0x004fc800000006ff */
[----:B------:R-:W0:Y:S02]  /*6670*/  SYNCS.PHASECHK.TRANS64.TRYWAIT P5, [R83+URZ+0x19c90], R86 ;  /* 0x019c9056530075a7 */ /* 0x000e2400080a017f */
[----:B0-----:R-:W-:Y:S05]  /*6680*/  @!P5 BRA `(.L_x_9643) ;  /* 0x000001c800e4d947 */ /* 0x001fea0003800000 */
.L_x_9945:
[----:B------:R-:W-:Y:S05]  /*6690*/  BSYNC B1 ;  /* 0x0000000000017941 */ /* 0x000fea0003800000 */
.L_x_9642:
        /* <DEDUP_REMOVED lines=9> */
.L_x_9619:
[----:B------:R-:W-:Y:S05]  /*6730*/  BSYNC B0 ;  /* 0x0000000000007941 */ /* 0x000fea0003800000 */
.L_x_9611:
        /* <DEDUP_REMOVED lines=17> */
.L_x_9645:
[----:B------:R-:W-:Y:S05]  /*6850*/  BSYNC B0 ;  /* 0x0000000000007941 */ /* 0x000fea0003800000 */
.L_x_9644:
[----:B------:R-:W2:Y:S01]  /*6860*/  SYNCS.PHASECHK.TRANS64.TRYWAIT P5, [R83+URZ+0x19cb0], R86 ;  /* 0x019cb056530075a7 */ /* 0x000ea200080a017f */
[----:B------:R-:W-:Y:S01]  /*6870*/  BSSY B0, `(.L_x_9646) ;  /* 0x0000003000007945 */ /* 0x000fe20003800000 */
[----:B------:R-:W-:-:S03]  /*6880*/  ISETP.GE.AND P3, PT, R23, R85, PT ;  /* 0x000000551700720c */ /* 0x000fc60003f66270 */
[----:B--2---:R-:W-:Y:S10]  /*6890*/  @!P5 BRA `(.L_x_9647) ;  /* 0x000001c80074d947 */ /* 0x004ff40003800000 */
.L_x_9946:
[----:B------:R-:W-:Y:S05]  /*68a0*/  BSYNC B0 ;  /* 0x0000000000007941 */ /* 0x000fea0003800000 */
.L_x_9646:
[----:B------:R-:W-:Y:S04]  /*68b0*/  BSSY B0, `(.L_x_9648) ;  /* 0x0000016000007945 */ /* 0x000fe80003800000 */
[----:B------:R-:W-:Y:S05]  /*68c0*/  @P3 BRA `(.L_x_9649) ;  /* 0x0000000000503947 */ /* 0x000fea0003800000 */
[----:B------:R-:W-:Y:S01]  /*68d0*/  ULDC UR8, c[0x0][0x2f4] ;  /* 0x0000bd0000087ab9 */ /* 0x000fe20000000800 */
[----:B----4-:R-:W-:Y:S01]  /*68e0*/  IMAD.WIDE R12, R2, 0x80, R46 ;  /* 0x00000080020c7825 */ /* 0x010fe200078e022e */
[----:B------:R-:W-:Y:S01]  /*68f0*/  ISETP.GE.AND P5, PT, R152, UR8, PT ;  /* 0x0000000898007c0c */ /* 0x000fe2000bfa6270 */
[----:B------:R-:W-:Y:S01]  /*6900*/  ULDC.64 UR4, c[0x0][0x328] ;  /* 0x0000ca0000047ab9 */ /* 0x000fe20000000a00 */
[----:B------:R-:W-:Y:S01]  /*6910*/  ULDC.64 UR6, c[0x0][0x318] ;  /* 0x0000c60000067ab9 */ /* 0x000fe20000000a00 */
[----:B------:R-:W-:Y:S02]  /*6920*/  IMAD.MOV.U32 R14, RZ, RZ, R56 ;  /* 0x000000ffff0e7224 */ /* 0x000fe400078e0038 */
[----:B------:R-:W-:Y:S02]  /*6930*/  IMAD.MOV.U32 R15, RZ, RZ, R0 ;  /* 0x000000ffff0f7224 */ /* 0x000fe400078e0000 */
[----:B------:R-:W-:Y:S02]  /*6940*/  IMAD R13, R13, UR4, RZ ;  /* 0x000000040d0d7c24 */ /* 0x000fe4000f8e02ff */
[----:B------:R-:W-:-:S04]  /*6950*/  IMAD.WIDE.U32 R14, R12, UR4, R14 ;  /* 0x000000040c0e7c25 */ /* 0x000fc8000f8e000e */
[----:B-1----:R-:W1:Y:S01]  /*6960*/  @!P5 LDS.128 R8, [R84+0x9000] ;  /* 0x009000005408d984 */ /* 0x002e620000000c00 */
[----:B------:R-:W-:Y:S01]  /*6970*/  IMAD R13, R12, UR5, R13 ;  /* 0x000000050c0d7c24 */ /* 0x000fe2000f8e020d */
[----:B------:R-:W-:-:S04]  /*6980*/  IADD3 R28, P3, R14, UR6, RZ ;  /* 0x000000060e1c7c10 */ /* 0x000fc8000ff7e0ff */
[----:B------:R-:W-:Y:S02]  /*6990*/  IADD3.X R29, R15, UR7, R13, P3, !PT ;  /* 0x000000070f1d7c10 */ /* 0x000fe40009ffe40d */
[----:B------:R-:W-:-:S03]  /*69a0*/  ISETP.GE.AND P3, PT, R81, UR8, PT ;  /* 0x0000000851007c0c */ /* 0x000fc6000bf66270 */
[----:B-1----:R-:W-:Y:S01]  /*69b0*/  @!P5 STG.E.128 desc[UR42][R28.64], R8 ;  /* 0x000000081c00d986 */ /* 0x002fe2000c101d2a */
[----:B------:R-:W-:-:S09]  /*69c0*/  ISETP.GE.AND P5, PT, R65, UR8, PT ;  /* 0x0000000841007c0c */ /* 0x000fd2000bfa6270 */
[----:B------:R-:W1:Y:S04]  /*69d0*/  @!P3 LDS.128 R8, [R84+0xa000] ;  /* 0x00a000005408b984 */ /* 0x000e680000000c00 */
[----:B------:R-:W3:Y:S04]  /*69e0*/  @!P5 LDS.128 R12, [R84+0xb000] ;  /* 0x00b00000540cd984 */ /* 0x000ee80000000c00 */
[----:B-1----:R1:W-:Y:S04]  /*69f0*/  @!P3 STG.E.128 desc[UR42][R28.64+0x20], R8 ;  /* 0x000020081c00b986 */ /* 0x0023e8000c101d2a */
[----:B---3--:R1:W-:Y:S02]  /*6a00*/  @!P5 STG.E.128 desc[UR42][R28.64+0x40], R12 ;  /* 0x0000400c1c00d986 */ /* 0x0083e4000c101d2a */
.L_x_9649:
[----:B------:R-:W-:Y:S05]  /*6a10*/  BSYNC B0 ;  /* 0x0000000000007941 */ /* 0x000fea0003800000 */
.L_x_9648:
[----:B-1----:R-:W3:Y:S01]  /*6a20*/  LDL.LU R9, [R1+0x4] ;  /* 0x0000040001097983 */ /* 0x002ee20000300800 */
[----:B0-2---:R-:W-:Y:S01]  /*6a30*/  @!P4 VIADD R83, R83, 0x19cc0 ;  /* 0x00019cc05353c836 */ /* 0x005fe20000000000 */
[----:B------:R-:W-:Y:S01]  /*6a40*/  PLOP3.LUT P3, PT, PT, PT, PT, 0x8, 0x0 ;  /* 0x000000000000781c */ /* 0x000fe20003f6e170 */
        /* <DEDUP_REMOVED lines=14> */
[----:B------:R0:W-:Y:S01]  /*6b30*/  STL [R1+0x4], R9 ;  /* 0x0000040901007387 */ /* 0x0001e20000100800 */
[----:B------:R-:W-:Y:S05]  /*6b40*/  @P2 BRA `(.L_x_9650) ;  /* 0xffffffb800f82947 */ /* 0x000fea000383ffff */
.L_x_9606:
[----:B------:R-:W2:Y:S01]  /*6b50*/  LDL R8, [R1+0x10] ;  /* 0x0000100001087983 */ /* 0x000ea20000100800 */
[----:B------:R-:W1:Y:S01]  /*6b60*/  LDC R0, c[0x0][0x448] ;  /* 0x00011200ff007b82 */ /* 0x000e620000000800 */
[----:B------:R-:W-:Y:S07]  /*6b70*/  BSSY B0, `(.L_x_9651) ;  /* 0x000000d000007945 */ /* 0x000fee0003800000 */
[----:B------:R-:W3:Y:S01]  /*6b80*/  LDC.64 R2, c[0x0][0x9e0] ;  /* 0x00027800ff027b82 */ /* 0x000ee20000000a00 */
[----:B-1----:R-:W-:-:S02]  /*6b90*/  ISETP.NE.AND P1, PT, R0, 0x1, PT ;  /* 0x000000010000780c */ /* 0x002fc40003f25270 */
[----:B---3--:R-:W-:-:S11]  /*6ba0*/  ISETP.GE.AND P2, PT, R3, 0x1, PT ;  /* 0x000000010300780c */ /* 0x008fd60003f46270 */
[----:B------:R-:W1:Y:S08]  /*6bb0*/  @P1 LDC R0, c[0x0][0x44c] ;  /* 0x00011300ff001b82 */ /* 0x000e700000000800 */
[----:B------:R-:W3:Y:S01]  /*6bc0*/  @P1 LDC R7, c[0x0][0x450] ;  /* 0x00011400ff071b82 */ /* 0x000ee20000000800 */
[----:B--2---:R-:W-:-:S04]  /*6bd0*/  VIADD R5, R8, 0xbf ;  /* 0x000000bf08057836 */ /* 0x004fc80000000000 */
[----:B-1----:R-:W-:-:S05]  /*6be0*/  @P1 IMAD.HI.U32 R0, R5, R0, RZ ;  /* 0x0000000005001227 */ /* 0x002fca00078e00ff */
[----:B---3--:R-:W-:-:S05]  /*6bf0*/  @P1 SHF.R.U32.HI R5, RZ, R7, R0 ;  /* 0x00000007ff051219 */ /* 0x008fca0000011600 */
[----:B------:R-:W-:Y:S01]  /*6c00*/  IMAD.IADD R5, R26, 0x1, R5 ;  /* 0x000000011a057824 */ /* 0x000fe200078e0205 */
[----:B------:R-:W-:Y:S06]  /*6c10*/  @P3 BRA `(.L_x_9652) ;  /* 0x0000000000083947 */ /* 0x000fec0003800000 */
[----:B------:R-:W1:Y:S02]  /*6c20*/  FENCE.VIEW.ASYNC.G ;  /* 0x00000000000073c6 */ /* 0x000e640000000100 */
[----:B-1----:R-:W-:Y:S06]  /*6c30*/  BAR.ARV 0xc, 0x200 ;  /* 0x0308000000007b1d */ /* 0x002fec0000002000 */
.L_x_9652:
[----:B------:R-:W-:Y:S05]  /*6c40*/  BSYNC B0 ;  /* 0x0000000000007941 */ /* 0x000fea0003800000 */
.L_x_9651:
        /* <DEDUP_REMOVED lines=13> */
.L_x_9655:
[----:B------:R-:W-:-:S13]  /*6d20*/  ISETP.NE.AND P0, PT, R3, 0x1, PT ;  /* 0x000000010300780c */ /* 0x000fda0003f05270 */
[----:B------:R-:W1:Y:S02]  /*6d30*/  @P0 LDC.64 R4, c[0x0][0x9e8] ;  /* 0x00027a00ff040b82 */ /* 0x000e640000000a00 */
[----:B-1----:R-:W-:-:S05]  /*6d40*/  @P0 IMAD.HI.U32 R4, R0, R4, RZ ;  /* 0x0000000400040227 */ /* 0x002fca00078e00ff */
[----:B------:R-:W-:-:S07]  /*6d50*/  @P0 SHF.R.U32.HI R0, RZ, R5, R4 ;  /* 0x00000005ff000219 */ /* 0x000fce0000011604 */
.L_x_9656:
[----:B------:R-:W-:Y:S05]  /*6d60*/  BSYNC B0 ;  /* 0x0000000000007941 */ /* 0x000fea0003800000 */
.L_x_9654:
[----:B------:R-:W-:-:S05]  /*6d70*/  IMAD R5, R0, R3, R3 ;  /* 0x0000000300057224 */ /* 0x000fca00078e0203 */
[----:B------:R-:W-:-:S07]  /*6d80*/  VIMNMX R2, R2, R5, PT ;  /* 0x0000000502027248 */ /* 0x000fce0003fe0100 */
.L_x_9653:
[----:B------:R-:W1:Y:S01]  /*6d90*/  @P1 LDC R0, c[0x0][0x44c] ;  /* 0x00011300ff001b82 */ /* 0x000e620000000800 */
[----:B------:R-:W-:Y:S01]  /*6da0*/  VIADD R2, R2, 0x7f ;  /* 0x0000007f02027836 */ /* 0x000fe20000000000 */
[----:B------:R-:W-:-:S04]  /*6db0*/  ULDC UR4, c[0x0][0x9dc] ;  /* 0x0002770000047ab9 */ /* 0x000fc80000000800 */
[----:B------:R-:W-:Y:S02]  /*6dc0*/  SHF.R.S32.HI R5, RZ, 0x1f, R2 ;  /* 0x0000001fff057819 */ /* 0x000fe40000011402 */
[----:B------:R-:W2:Y:S02]  /*6dd0*/  @P1 LDC R7, c[0x0][0x450] ;  /* 0x00011400ff071b82 */ /* 0x000ea40000000800 */
[----:B------:R-:W-:-:S04]  /*6de0*/  LEA.HI R5, R5, R2, RZ, 0x7 ;  /* 0x0000000205057211 */ /* 0x000fc800078f38ff */
[----:B------:R-:W-:-:S04]  /*6df0*/  SHF.R.S32.HI R5, RZ, 0x7, R5 ;  /* 0x00000007ff057819 */ /* 0x000fc80000011405 */
[----:B------:R-:W-:Y:S01]  /*6e00*/  VIMNMX R88, R88, R5, PT ;  /* 0x0000000558587248 */ /* 0x000fe20003fe0100 */
[----:B-1----:R-:W-:-:S04]  /*6e10*/  @P1 IMAD.HI.U32 R4, R8, R0, RZ ;  /* 0x0000000008041227 */ /* 0x002fc800078e00ff */
[----:B------:R-:W-:Y:S01]  /*6e20*/  IMAD.MOV.U32 R0, RZ, RZ, R8 ;  /* 0x000000ffff007224 */ /* 0x000fe200078e0008 */
        /* <DEDUP_REMOVED lines=14> */
.L_x_9659:
[----:B------:R-:W-:-:S13]  /*6f10*/  ISETP.NE.AND P0, PT, R3, 0x1, PT ;  /* 0x000000010300780c */ /* 0x000fda0003f05270 */
[----:B------:R-:W1:Y:S02]  /*6f20*/  @P0 LDC.64 R6, c[0x0][0x9e8] ;  /* 0x00027a00ff060b82 */ /* 0x000e640000000a00 */
[----:B-1----:R-:W-:-:S05]  /*6f30*/  @P0 IMAD.HI.U32 R2, R0, R6, RZ ;  /* 0x0000000600020227 */ /* 0x002fca00078e00ff */
[----:B------:R-:W-:-:S07]  /*6f40*/  @P0 SHF.R.U32.HI R0, RZ, R7, R2 ;  /* 0x00000007ff000219 */ /* 0x000fce0000011602 */
.L_x_9660:
[----:B------:R-:W-:Y:S05]  /*6f50*/  BSYNC B0 ;  /* 0x0000000000007941 */ /* 0x000fea0003800000 */
.L_x_9658:
[----:B------:R-:W-:-:S05]  /*6f60*/  IMAD R3, R0, R3, RZ ;  /* 0x0000000300037224 */ /* 0x000fca00078e02ff */
[----:B------:R-:W-:-:S07]  /*6f70*/  VIMNMX R4, R4, R3, !PT ;  /* 0x0000000304047248 */ /* 0x000fce0007fe0100 */
.L_x_9657:
[----:B------:R-:W-:Y:S01]  /*6f80*/  SHF.R.S32.HI R3, RZ, 0x1f, R4 ;  /* 0x0000001fff037819 */ /* 0x000fe20000011404 */
[----:B------:R-:W-:Y:S01]  /*6f90*/  IMAD.MOV.U32 R0, RZ, RZ, RZ ;  /* 0x000000ffff007224 */ /* 0x000fe200078e00ff */
[----:B------:R-:W-:Y:S02]  /*6fa0*/  PLOP3.LUT P0, PT, PT, PT, PT, 0x80, 0x0 ;  /* 0x000000000000781c */ /* 0x000fe40003f0f070 */
[----:B------:R-:W-:Y:S02]  /*6fb0*/  CS2R R134, SRZ ;  /* 0x0000000000867805 */ /* 0x000fe4000001ff00 */
[----:B------:R-:W-:Y:S02]  /*6fc0*/  LEA.HI R3, R3, R4, RZ, 0x7 ;  /* 0x0000000403037211 */ /* 0x000fe400078f38ff */
[----:B------:R-:W-:Y:S02]  /*6fd0*/  CS2R R26, SRZ ;  /* 0x00000000001a7805 */ /* 0x000fe4000001ff00 */
[----:B------:R-:W-:-:S02]  /*6fe0*/  CS2R R20, SRZ ;  /* 0x0000000000147805 */ /* 0x000fc4000001ff00 */
[----:B------:R-:W-:Y:S02]  /*6ff0*/  CS2R R128, SRZ ;  /* 0x0000000000807805 */ /* 0x000fe4000001ff00 */
[----:B------:R-:W-:Y:S02]  /*7000*/  SHF.R.S32.HI R3, RZ, 0x7, R3 ;  /* 0x00000007ff037819 */ /* 0x000fe40000011403 */
[----:B----4-:R-:W-:Y:S02]  /*7010*/  CS2R R12, SRZ ;  /* 0x00000000000c7805 */ /* 0x010fe4000001ff00 */
[----:B------:R-:W-:Y:S02]  /*7020*/  CS2R R126, SRZ ;  /* 0x00000000007e7805 */ /* 0x000fe4000001ff00 */
[----:B------:R-:W-:Y:S02]  /*7030*/  CS2R R28, SRZ ;  /* 0x00000000001c7805 */ /* 0x000fe4000001ff00 */
[----:B------:R-:W-:-:S02]  /*7040*/  VIMNMX R5, RZ, R3, !PT ;  /* 0x00000003ff057248 */ /* 0x000fc40007fe0100 */
[----:B------:R-:W-:Y:S02]  /*7050*/  CS2R R14, SRZ ;  /* 0x00000000000e7805 */ /* 0x000fe4000001ff00 */
[----:B------:R-:W-:Y:S01]  /*7060*/  CS2R R120, SRZ ;  /* 0x0000000000787805 */ /* 0x000fe2000001ff00 */
[----:B------:R-:W-:Y:S01]  /*7070*/  IMAD.MOV.U32 R25, RZ, RZ, RZ ;  /* 0x000000ffff197224 */ /* 0x000fe200078e00ff */
[----:B------:R-:W-:Y:S01]  /*7080*/  ISETP.GT.AND P1, PT, R88, R5, PT ;  /* 0x000000055800720c */ /* 0x000fe20003f24270 */
[----:B------:R1:W-:Y:S01]  /*7090*/  STL [R1+0x34], R5 ;  /* 0x0000340501007387 */ /* 0x0003e20000100800 */
[----:B------:R-:W-:Y:S02]  /*70a0*/  CS2R R10, SRZ ;  /* 0x00000000000a7805 */ /* 0x000fe4000001ff00 */
[----:B------:R-:W-:Y:S02]  /*70b0*/  CS2R R118, SRZ ;  /* 0x0000000000767805 */ /* 0x000fe4000001ff00 */
[----:B------:R-:W-:-:S02]  /*70c0*/  CS2R R30, SRZ ;  /* 0x00000000001e7805 */ /* 0x000fc4000001ff00 */
[----:B------:R-:W-:Y:S02]  /*70d0*/  CS2R R112, SRZ ;  /* 0x0000000000707805 */ /* 0x000fe4000001ff00 */
[----:B0-----:R-:W-:Y:S02]  /*70e0*/  CS2R R8, SRZ ;  /* 0x0000000000087805 */ /* 0x001fe4000001ff00 */
[----:B------:R-:W-:Y:S02]  /*70f0*/  CS2R R110, SRZ ;  /* 0x00000000006e7805 */ /* 0x000fe4000001ff00 */
[----:B------:R-:W-:Y:S02]  /*7100*/  CS2R R32, SRZ ;  /* 0x0000000000207805 */ /* 0x000fe4000001ff00 */
[----:B------:R-:W-:Y:S02]  /*7110*/  CS2R R104, SRZ ;  /* 0x0000000000687805 */ /* 0x000fe4000001ff00 */
[----:B------:R-:W-:-:S02]  /*7120*/  CS2R R6, SRZ ;  /* 0x0000000000067805 */ /* 0x000fc4000001ff00 */
[----:B------:R-:W-:Y:S01]  /*7130*/  CS2R R102, SRZ ;  /* 0x0000000000667805 */ /* 0x000fe2000001ff00 */
[----:B------:R-:W-:Y:S01]  /*7140*/  IMAD.MOV.U32 R34, RZ, RZ, RZ ;  /* 0x000000ffff227224 */ /* 0x000fe200078e00ff */
[----:B------:R-:W-:Y:S02]  /*7150*/  CS2R R96, SRZ ;  /* 0x0000000000607805 */ /* 0x000fe4000001ff00 */
[----:B------:R-:W-:Y:S01]  /*7160*/  CS2R R94, SRZ ;  /* 0x00000000005e7805 */ /* 0x000fe2000001ff00 */
[----:B------:R-:W-:Y:S01]  /*7170*/  IMAD.MOV.U32 R36, RZ, RZ, RZ ;  /* 0x000000ffff247224 */ /* 0x000fe200078e00ff */
[----:B------:R-:W-:Y:S02]  /*7180*/  CS2R R92, SRZ ;  /* 0x00000000005c7805 */ /* 0x000fe4000001ff00 */
[----:B------:R-:W-:Y:S01]  /*7190*/  CS2R R2, SRZ ;  /* 0x0000000000027805 */ /* 0x000fe2000001ff00 */
[----:B-1----:R-:W-:Y:S06]  /*71a0*/  @!P1 BRA `(.L_x_9661) ;  /* 0x00000128003c9947 */ /* 0x002fec0003800000 */
        /* <DEDUP_REMOVED lines=32> */
.L_x_9663:
[----:B------:R-:W-:Y:S05]  /*73b0*/  BSYNC B6 ;  /* 0x0000000000067941 */ /* 0x000fea0003800000 */
.L_x_9662:
[----:B------:R-:W2:Y:S01]  /*73c0*/  LDL R21, [R1+0x4c] ;  /* 0x00004c0001157983 */ /* 0x000ea20000100800 */
[----:B------:R-:W-:Y:S01]  /*73d0*/  ULDC.64 UR4, c[0x0][0x990] ;  /* 0x0002640000047ab9 */ /* 0x000fe20000000a00 */
[----:B------:R-:W-:Y:S02]  /*73e0*/  ULDC.64 UR6, c[0x0][0x998] ;  /* 0x0002660000067ab9 */ /* 0x000fe40000000a00 */
[----:B------:R-:W3:Y:S01]  /*73f0*/  LDL R20, [R1+0x48] ;  /* 0x0000480001147983 */ /* 0x000ee20000100800 */
[----:B------:R-:W-:Y:S02]  /*7400*/  ISETP.NE.U32.AND P0, PT, RZ, UR4, PT ;  /* 0x00000004ff007c0c */ /* 0x000fe4000bf05070 */
[----:B------:R-:W-:Y:S02]  /*7410*/  ISETP.NE.U32.AND P1, PT, RZ, UR6, PT ;  /* 0x00000006ff007c0c */ /* 0x000fe4000bf25070 */
[----:B------:R-:W-:Y:S02]  /*7420*/  ISETP.NE.AND.EX P0, PT, RZ, UR5, PT, P0 ;  /* 0x00000005ff007c0c */ /* 0x000fe4000bf05300 */
[----:B------:R-:W-:-:S11]  /*7430*/  ISETP.NE.AND.EX P1, PT, RZ, UR7, PT, P1 ;  /* 0x00000007ff007c0c */ /* 0x000fd6000bf25310 */
[----:B------:R-:W0:Y:S08]  /*7440*/  @P0 LDC.64 R6, c[0x0][0x9a8] ;  /* 0x00026a00ff060b82 */ /* 0x000e300000000a00 */
[----:B------:R-:W1:Y:S08]  /*7450*/  @P1 LDC.64 R8, c[0x0][0x9b8] ;  /* 0x00026e00ff081b82 */ /* 0x000e700000000a00 */
[----:B------:R-:W4:Y:S08]  /*7460*/  @P0 LDC.64 R10, c[0x0][0x9b0] ;  /* 0x00026c00ff0a0b82 */ /* 0x000f300000000a00 */
[----:B------:R-:W4:Y:S01]  /*7470*/  @P1 LDC.64 R12, c[0x0][0x9c0] ;  /* 0x00027000ff0c1b82 */ /* 0x000f220000000a00 */
[----:B--2---:R-:W-:-:S02]  /*7480*/  @P0 SHF.R.S32.HI R3, RZ, 0x1f, R21 ;  /* 0x0000001fff030819 */ /* 0x004fc40000011415 */
[----:B------:R-:W-:Y:S02]  /*7490*/  @P1 SHF.R.S32.HI R5, RZ, 0x1f, R21 ;  /* 0x0000001fff051819 */ /* 0x000fe40000011415 */
[----:B---3--:R-:W-:Y:S01]  /*74a0*/  @P0 SHF.R.S32.HI R15, RZ, 0x1f, R20 ;  /* 0x0000001fff0f0819 */ /* 0x008fe20000011414 */
[-C--:B0-----:R-:W-:Y:S02]  /*74b0*/  @P0 IMAD R0, R3, R6.reuse, RZ ;  /* 0x0000000603000224 */ /* 0x081fe400078e02ff */
[----:B------:R-:W-:-:S04]  /*74c0*/  @P0 IMAD.WIDE.U32 R2, R21, R6, RZ ;  /* 0x0000000615020225 */ /* 0x000fc800078e00ff */
[----:B------:R-:W-:Y:S02]  /*74d0*/  @P0 IMAD R7, R21, R7, R0 ;  /* 0x0000000715070224 */ /* 0x000fe400078e0200 */
[-C--:B-1----:R-:W-:Y:S02]  /*74e0*/  @P1 IMAD R4, R5, R8.reuse, RZ ;  /* 0x0000000805041224 */ /* 0x082fe400078e02ff */
[----:B------:R-:W-:Y:S01]  /*74f0*/  @P0 IMAD.IADD R3, R3, 0x1, R7 ;  /* 0x0000000103030824 */ /* 0x000fe200078e0207 */
[----:B------:R-:W-:Y:S01]  /*7500*/  @P1 SHF.R.S32.HI R7, RZ, 0x1f, R20 ;  /* 0x0000001fff071819 */ /* 0x000fe20000011414 */
[C---:B------:R-:W-:Y:S02]  /*7510*/  @P1 IMAD R9, R21.reuse, R9, R4 ;  /* 0x0000000915091224 */ /* 0x040fe400078e0204 */
[----:B------:R-:W-:-:S04]  /*7520*/  @P1 IMAD.WIDE.U32 R4, R21, R8, RZ ;  /* 0x0000000815041225 */ /* 0x000fc800078e00ff */
[----:B----4-:R-:W-:Y:S02]  /*7530*/  @P0 IMAD R0, R15, R10, RZ ;  /* 0x0000000a0f000224 */ /* 0x010fe400078e02ff */
        /* <DEDUP_REMOVED lines=32> */
.L_x_9667:
[----:B-1----:R1:W2:Y:S02]  /*7740*/  SYNCS.PHASECHK.TRANS64.TRYWAIT P0, [R16+URZ+0x19c00], R3 ;  /* 0x019c0003100075a7 */ /* 0x0022a4000800017f */
[----:B--2---:R-:W-:Y:S05]  /*7750*/  @!P0 NANOSLEEP.SYNCS 0x989680 ;  /* 0x009896800000895d */ /* 0x004fea0003900000 */
[----:B------:R-:W2:Y:S02]  /*7760*/  @!P0 SYNCS.PHASECHK.TRANS64 P0, [R16+URZ+0x19c00], R3 ;  /* 0x019c0003100085a7 */ /* 0x000ea4000800007f */
[----:B--2---:R-:W-:Y:S05]  /*7770*/  @!P0 BRA `(.L_x_9667) ;  /* 0xfffffffc00f08947 */ /* 0x004fea000383ffff */
.L_x_9666:
[----:B------:R-:W-:Y:S05]  /*7780*/  BSYNC B0 ;  /* 0x0000000000007941 */ /* 0x000fea0003800000 */
.L_x_9665:
[----:B------:R-:W-:Y:S05]  /*7790*/  BRA `(.L_x_9668) ;  /* 0x0000004400647947 */ /* 0x000fea0003800000 */
.L_x_9664:
        /* <DEDUP_REMOVED lines=30> */
.L_x_9670:
[----:B------:R-:W-:Y:S05]  /*7980*/  BSYNC B6 ;  /* 0x0000000000067941 */ /* 0x000fea0003800000 */
.L_x_9669:
[----:B------:R-:W2:Y:S01]  /*7990*/  LDL R21, [R1+0x10] ;  /* 0x0000100001157983 */ /* 0x000ea20000100800 */
[----:B------:R-:W-:-:S03]  /*79a0*/  ULDC.U8 UR4, c[0x0][0x410] ;  /* 0x0001040000047ab9 */ /* 0x000fc60000000000 */
[----:B------:R-:W3:Y:S01]  /*79b0*/  LDL R20, [R1+0x38] ;  /* 0x0000380001147983 */ /* 0x000ee20000100800 */
[----:B------:R-:W-:Y:S01]  /*79c0*/  ISETP.NE.AND P0, PT, RZ, UR4, PT ;  /* 0x00000004ff007c0c */ /* 0x000fe2000bf05270 */
[----:B------:R-:W-:Y:S01]  /*79d0*/  BSSY B0, `(.L_x_9671) ;  /* 0x000042d000007945 */ /* 0x000fe20003800000 */
[----:B--2---:R-:W-:Y:S02]  /*79e0*/  IMAD.IADD R10, R23, 0x1, R21 ;  /* 0x00000001170a7824 */ /* 0x004fe400078e0215 */
[----:B---3--:R-:W-:-:S09]  /*79f0*/  IMAD.IADD R37, R16, 0x1, R20 ;  /* 0x0000000110257824 */ /* 0x008fd200078e0214 */
        /* <DEDUP_REMOVED lines=33> */
.L_x_9952:
[----:B------:R-:W5:Y:S01]  /*7c10*/  LDL R6, [R1+0x58] ;  /* 0x0000580001067983 */ /* 0x000f620000100800 */
[----:B------:R-:W-:Y:S01]  /*7c20*/  IMAD R39, R156, R39, RZ ;  /* 0x000000279c277224 */ /* 0x000fe200078e02ff */
[----:B------:R-:W-:Y:S01]  /*7c30*/  BSSY B1, `(.L_x_9674) ;  /* 0x000002f000017945 */ /* 0x000fe20003800000 */
[----:B------:R-:W-:Y:S02]  /*7c40*/  CS2R R26, SRZ ;  /* 0x00000000001a7805 */ /* 0x000fe4000001ff00 */
[----:B------:R-:W-:Y:S02]  /*7c50*/  CS2R R20, SRZ ;  /* 0x0000000000147805 */ /* 0x000fe4000001ff00 */
[----:B------:R-:W-:Y:S02]  /*7c60*/  CS2R R8, SRZ ;  /* 0x0000000000087805 */ /* 0x000fe4000001ff00 */
[----:B------:R-:W-:Y:S02]  /*7c70*/  ISETP.GE.AND P0, PT, R10, R39, PT ;  /* 0x000000270a00720c */ /* 0x000fe40003f06270 */
[----:B------:R-:W-:-:S02]  /*7c80*/  CS2R R24, SRZ ;  /* 0x0000000000187805 */ /* 0x000fc4000001ff00 */
[----:B0-----:R-:W-:Y:S02]  /*7c90*/  CS2R R12, SRZ ;  /* 0x00000000000c7805 */ /* 0x001fe4000001ff00 */
[----:B------:R-:W-:Y:S02]  /*7ca0*/  CS2R R10, SRZ ;  /* 0x00000000000a7805 */ /* 0x000fe4000001ff00 */
[----:B-----5:R-:W-:-:S04]  /*7cb0*/  LEA.HI R5, R6, R6, RZ, 0x1 ;  /* 0x0000000606057211 */ /* 0x020fc800078f08ff */
[----:B------:R-:W-:-:S05]  /*7cc0*/  LOP3.LUT R5, R5, 0xfffffffe, RZ, 0xc0, !PT ;  /* 0xfffffffe05057812 */ /* 0x000fca00078ec0ff */
[----:B------:R-:W-:-:S05]  /*7cd0*/  IMAD.IADD R5, R6, 0x1, -R5 ;  /* 0x0000000106057824 */ /* 0x000fca00078e0a05 */
[----:B------:R-:W-:Y:S01]  /*7ce0*/  SHF.L.U32 R5, R5, 0x1f, RZ ;  /* 0x0000001f05057819 */ /* 0x000fe200000006ff */
[----:B------:R-:W-:Y:S06]  /*7cf0*/  @P0 BRA `(.L_x_9675) ;  /* 0x0000000000880947 */ /* 0x000fec0003800000 */
[----:B------:R-:W2:Y:S01]  /*7d00*/  LDL.64 R28, [R1+0x8] ;  /* 0x00000800011c7983 */ /* 0x000ea20000100a00 */
[----:B------:R-:W-:-:S03]  /*7d10*/  ULDC UR4, c[0x0][0x3f4] ;  /* 0x0000fd0000047ab9 */ /* 0x000fc60000000800 */
[----:B------:R-:W3:Y:S04]  /*7d20*/  LDL R32, [R1+0x24] ;  /* 0x0000240001207983 */ /* 0x000ee80000100800 */
[----:B------:R-:W4:Y:S04]  /*7d30*/  LDL R15, [R1+0x28] ;  /* 0x00002800010f7983 */ /* 0x000f280000100800 */
[----:B------:R-:W4:Y:S04]  /*7d40*/  LDL R40, [R1+0x6c] ;  /* 0x00006c0001287983 */ /* 0x000f280000100800 */
[----:B------:R-:W4:Y:S01]  /*7d50*/  LDL R38, [R1+0x68] ;  /* 0x0000680001267983 */ /* 0x000f220000100800 */
[----:B------:R-:W-:-:S02]  /*7d60*/  CS2R R24, SRZ ;  /* 0x0000000000187805 */ /* 0x000fc4000001ff00 */
[----:B------:R-:W-:Y:S02]  /*7d70*/  CS2R R26, SRZ ;  /* 0x00000000001a7805 */ /* 0x000fe4000001ff00 */
[----:B------:R-:W-:Y:S02]  /*7d80*/  CS2R R12, SRZ ;  /* 0x00000000000c7805 */ /* 0x000fe4000001ff00 */
[----:B------:R-:W-:Y:S02]  /*7d90*/  CS2R R20, SRZ ;  /* 0x0000000000147805 */ /* 0x000fe4000001ff00 */
[----:B------:R-:W-:Y:S02]  /*7da0*/  CS2R R10, SRZ ;  /* 0x00000000000a7805 */ /* 0x000fe4000001ff00 */
[----:B--2---:R-:W-:Y:S02]  /*7db0*/  ISETP.GE.AND P5, PT, R28, UR4, PT ;  /* 0x000000041c007c0c */ /* 0x004fe4000bfa6270 */
[----:B---3--:R-:W-:-:S02]  /*7dc0*/  ISETP.GE.AND P1, PT, R32, UR4, PT ;  /* 0x0000000420007c0c */ /* 0x008fc4000bf26270 */
[----:B----4-:R-:W-:-:S09]  /*7dd0*/  ISETP.GE.AND P0, PT, R15, UR4, PT ;  /* 0x000000040f007c0c */ /* 0x010fd2000bf06270 */
[----:B------:R-:W-:Y:S02]  /*7de0*/  @!P5 SHF.R.S32.HI R9, RZ, 0x1f, R28 ;  /* 0x0000001fff09d819 */ /* 0x000fe4000001141c */
[CC--:B------:R-:W-:Y:S02]  /*7df0*/  @!P5 IADD3 R6, P2, R28.reuse, R3.reuse, RZ ;  /* 0x000000031c06d210 */ /* 0x0c0fe40007f5e0ff */
[-C--:B------:R-:W-:Y:S02]  /*7e00*/  @!P5 IADD3 R28, P3, R28, R14.reuse, RZ ;  /* 0x0000000e1c1cd210 */ /* 0x080fe40007f7e0ff */
[-C--:B------:R-:W-:Y:S01]  /*7e10*/  @!P1 IADD3 R30, P4, R32, R3.reuse, RZ ;  /* 0x00000003201e9210 */ /* 0x080fe20007f9e0ff */
[--C-:B-1----:R-:W-:Y:S01]  /*7e20*/  @!P5 IMAD.X R7, R0, 0x1, R9.reuse, P2 ;  /* 0x000000010007d824 */ /* 0x102fe200010e0609 */
[-C--:B------:R-:W-:Y:S01]  /*7e30*/  @!P1 IADD3 R32, P2, R32, R14.reuse, RZ ;  /* 0x0000000e20209210 */ /* 0x080fe20007f5e0ff */
[----:B------:R-:W-:Y:S01]  /*7e40*/  @!P5 IMAD.X R29, R4, 0x1, R9, P3 ;  /* 0x00000001041dd824 */ /* 0x000fe200018e0609 */
[C---:B------:R-:W-:Y:S01]  /*7e50*/  @!P0 IADD3 R34, P3, R15.reuse, R3, RZ ;  /* 0x000000030f228210 */ /* 0x040fe20007f7e0ff */
[----:B------:R-:W-:Y:S01]  /*7e60*/  @!P1 IMAD.X R31, R0, 0x1, R40, P4 ;  /* 0x00000001001f9824 */ /* 0x000fe200020e0628 */
[----:B------:R-:W-:-:S02]  /*7e70*/  @!P0 IADD3 R14, P4, R15, R14, RZ ;  /* 0x0000000e0f0e8210 */ /* 0x000fc40007f9e0ff */
[----:B------:R-:W-:Y:S01]  /*7e80*/  CS2R R8, SRZ ;  /* 0x0000000000087805 */ /* 0x000fe2000001ff00 */
[----:B------:R-:W-:Y:S01]  /*7e90*/  @!P1 IMAD.X R33, R4, 0x1, R40, P2 ;  /* 0x0000000104219824 */ /* 0x000fe200010e0628 */
[----:B------:R0:W5:Y:S01]  /*7ea0*/  @!P5 LD.E.64 R24, desc[UR42][R6.64] ;  /* 0x0000002a0618d980 */ /* 0x000162000c101b00 */
[--C-:B------:R-:W-:Y:S02]  /*7eb0*/  @!P0 IMAD.X R35, R0, 0x1, R38.reuse, P3 ;  /* 0x0000000100238824 */ /* 0x100fe400018e0626 */
[----:B------:R-:W-:Y:S01]  /*7ec0*/  @!P0 IMAD.X R15, R4, 0x1, R38, P4 ;  /* 0x00000001040f8824 */ /* 0x000fe200020e0626 */
[----:B------:R0:W5:Y:S04]  /*7ed0*/  @!P5 LD.E.64 R26, desc[UR42][R28.64] ;  /* 0x0000002a1c1ad980 */ /* 0x000168000c101b00 */
[----:B------:R0:W5:Y:S04]  /*7ee0*/  @!P1 LD.E.64 R12, desc[UR42][R30.64] ;  /* 0x0000002a1e0c9980 */ /* 0x000168000c101b00 */
[----:B------:R0:W5:Y:S04]  /*7ef0*/  @!P1 LD.E.64 R20, desc[UR42][R32.64] ;  /* 0x0000002a20149980 */ /* 0x000168000c101b00 */
[----:B------:R0:W5:Y:S04]  /*7f00*/  @!P0 LD.E.64 R10, desc[UR42][R34.64] ;  /* 0x0000002a220a8980 */ /* 0x000168000c101b00 */
[----:B------:R0:W5:Y:S02]  /*7f10*/  @!P0 LD.E.64 R8, desc[UR42][R14.64] ;  /* 0x0000002a0e088980 */ /* 0x000164000c101b00 */
.L_x_9675:
[----:B------:R-:W-:Y:S05]  /*7f20*/  BSYNC B1 ;  /* 0x0000000000017941 */ /* 0x000fea0003800000 */
.L_x_9674:
[----:B-1----:R-:W2:Y:S01]  /*7f30*/  LDL.LU R0, [R1+0x44] ;  /* 0x0000440001007983 */ /* 0x002ea20000300800 */
[----:B------:R-:W1:Y:S01]  /*7f40*/  SYNCS.PHASECHK.TRANS64.TRYWAIT P0, [R16+URZ+0x19c00], R5 ;  /* 0x019c0005100075a7 */ /* 0x000e62000800017f */
[----:B------:R-:W-:Y:S01]  /*7f50*/  BSSY B1, `(.L_x_9676) ;  /* 0x0000005000017945 */ /* 0x000fe20003800000 */
[----:B--2---:R-:W-:-:S05]  /*7f60*/  IMAD R0, R0, -0xc0, R39 ;  /* 0xffffff4000007824 */ /* 0x004fca00078e0227 */
[----:B------:R-:W-:-:S04]  /*7f70*/  VIMNMX R0, R0, 0xc0, PT ;  /* 0x000000c000007848 */ /* 0x000fc80003fe0100 */
[----:B------:R-:W-:Y:S01]  /*7f80*/  ISETP.GE.AND P1, PT, R23, R0, PT ;  /* 0x000000001700720c */ /* 0x000fe20003f26270 */
[----:B-1----:R-:W-:-:S12]  /*7f90*/  @!P0 BRA `(.L_x_9677) ;  /* 0x000001b400348947 */ /* 0x002fd80003800000 */
.L_x_9953:
[----:B------:R-:W-:Y:S05]  /*7fa0*/  BSYNC B1 ;  /* 0x0000000000017941 */ /* 0x000fea0003800000 */
.L_x_9676:
[----:B------:R-:W-:Y:S05]  /*7fb0*/  @P1 BRA `(.L_x_9678) ;  /* 0x0000003c00381947 */ /* 0x000fea0003800000 */
[----:B0-----:R-:W2:Y:S01]  /*7fc0*/  LDL.64 R6, [R1+0x8] ;  /* 0x0000080001067983 */ /* 0x001ea20000100a00 */
[----:B------:R-:W2:Y:S03]  /*7fd0*/  LDC R0, c[0x0][0x3f4] ;  /* 0x0000fd00ff007b82 */ /* 0x000ea60000000800 */
[----:B---3--:R-:W3:Y:S04]  /*7fe0*/  LDL R4, [R1+0x24] ;  /* 0x0000240001047983 */ /* 0x008ee80000100800 */
[----:B------:R-:W4:Y:S01]  /*7ff0*/  LDL R3, [R1+0x28] ;  /* 0x0000280001037983 */ /* 0x000f220000100800 */
[----:B------:R-:W-:Y:S01]  /*8000*/  BSSY B1, `(.L_x_9679) ;  /* 0x000007b000017945 */ /* 0x000fe20003800000 */
[----:B--2---:R-:W-:-:S02]  /*8010*/  ISETP.GE.AND P0, PT, R6, R0, PT ;  /* 0x000000000600720c */ /* 0x004fc40003f06270 */
[-C--:B---3--:R-:W-:Y:S02]  /*8020*/  ISETP.GE.AND P1, PT, R4, R0.reuse, PT ;  /* 0x000000000400720c */ /* 0x088fe40003f26270 */
[----:B----4-:R-:W-:-:S09]  /*8030*/  ISETP.GE.AND P2, PT, R3, R0, PT ;  /* 0x000000000300720c */ /* 0x010fd20003f46270 */
[----:B------:R-:W-:Y:S05]  /*8040*/  @P0 BRA `(.L_x_9680) ;  /* 0x0000000400d80947 */ /* 0x000fea0003800000 */
[----:B-1----:R-:W0:Y:S01]  /*8050*/  LDS.128 R4, [R37+0xf000] ;  /* 0x00f0000025047984 */ /* 0x002e220000000c00 */
        /* <DEDUP_REMOVED lines=22> */
[--C-:B------:R-:W-:Y:S02]  /*81c0*/  LOP3.LUT R29, R29, 0xff0000, R26.reuse, 0xf8, !PT ;  /* 0x00ff00001d1d7812 */ /* 0x100fe400078ef81a */
[----:B------:R-:W-:Y:S02]  /*81d0*/  LOP3.LUT R31, R31, 0xff000000, R27, 0xf8, !PT ;  /* 0xff0000001f1f7812 */ /* 0x000fe400078ef81b */
[----:B------:R-:W-:Y:S02]  /*81e0*/  LOP3.LUT R27, R15, 0xff000000, R25, 0xf8, !PT ;  /* 0xff0000000f1b7812 */ /* 0x000fe400078ef819 */
[----:B------:R-:W-:-:S02]  /*81f0*/  LOP3.LUT R30, R29, 0xff000000, R26, 0xf8, !PT ;  /* 0xff0000001d1e7812 */ /* 0x000fc400078ef81a */
[--C-:B------:R-:W-:Y:S02]  /*8200*/  LOP3.LUT R3, R3, 0xff0000, R24.reuse, 0xf8, !PT ;  /* 0x00ff000003037812 */ /* 0x100fe400078ef818 */
[-C--:B0-----:R-:W-:Y:S02]  /*8210*/  F2FP.F16.E4M3.UNPACK_B R0, R6.reuse.H1 ;  /* 0x00000006ff00723e */ /* 0x081fe400030006ff */
[----:B------:R-:W-:Y:S02]  /*8220*/  F2FP.F16.E4M3.UNPACK_B R32, R31 ;  /* 0x0000001fff20723e */ /* 0x000fe400020006ff */
[----:B------:R-:W-:Y:S01]  /*8230*/  F2FP.F16.E4M3.UNPACK_B R26, R27 ;  /* 0x0000001bff1a723e */ /* 0x000fe200020006ff */
[----:B------:R-:W-:Y:S01]  /*8240*/  HADD2.F32 R15, -RZ, R0.H1_H1 ;  /* 0x30000000ff0f7230 */ /* 0x000fe20000004100 */
        /* <DEDUP_REMOVED lines=8> */
[----:B------:R-:W-:Y:S01]  /*82d0*/  F2FP.F16.E4M3.UNPACK_B R6, R5 ;  /* 0x00000005ff06723e */ /* 0x000fe200020006ff */
        /* <DEDUP_REMOVED lines=47> */
[----:B------:R-:W-:Y:S01]  /*85d0*/  FMUL.FTZ R3, R3, R14 ;  /* 0x0000000e03037220 */ /* 0x000fe20000410000 */
        /* <DEDUP_REMOVED lines=29> */
.L_x_9680:
[----:B------:R-:W-:Y:S05]  /*87b0*/  BSYNC B1 ;  /* 0x0000000000017941 */ /* 0x000fea0003800000 */
.L_x_9679:
[----:B------:R-:W-:Y:S04]  /*87c0*/  BSSY B1, `(.L_x_9681) ;  /* 0x000007c000017945 */ /* 0x000fe80003800000 */
[----:B------:R-:W-:Y:S05]  /*87d0*/  @P1 BRA `(.L_x_9682) ;  /* 0x0000000400e81947 */ /* 0x000fea0003800000 */
[----:B01----:R-:W0:Y:S01]  /*87e0*/  LDS.128 R4, [R37+0x10800] ;  /* 0x0108000025047984 */ /* 0x003e220000000c00 */
        /* <DEDUP_REMOVED lines=121> */
.L_x_9682:
[----:B------:R-:W-:Y:S05]  /*8f80*/  BSYNC B1 ;  /* 0x0000000000017941 */ /* 0x000fea0003800000 */
.L_x_9681:
        /* <DEDUP_REMOVED lines=20> */
[----:B------:R-:W-:Y:S02]  /*90d0*/  PRMT R3, R3, 0x7604, R0 ;  /* 0x0000760403037816 */ /* 0x000fe40000000000 */
[----:B------:R-:W-:Y:S02]  /*90e0*/  LOP3.LUT R0, R8, 0xff, RZ, 0xc0, !PT ;  /* 0x000000ff08007812 */ /* 0x000fe400078ec0ff */
[----:B------:R-:W-:Y:S02]  /*90f0*/  LOP3.LUT R21, R14, 0xff0000, R21, 0xf8, !PT ;  /* 0x00ff00000e157812 */ /* 0x000fe400078ef815 */
[----:B------:R-:W-:-:S02]  /*9100*/  PRMT R15, R15, 0x7604, R0 ;  /* 0x000076040f0f7816 */ /* 0x000fc40000000000 */
[----:B------:R-:W-:Y:S02]  /*9110*/  LOP3.LUT R21, R21, 0xff000000, R9, 0xf8, !PT ;  /* 0xff00000015157812 */ /* 0x000fe400078ef809 */
[----:B------:R-:W-:Y:S02]  /*9120*/  LOP3.LUT R13, R13, 0xff000000, R11, 0xf8, !PT ;  /* 0xff0000000d0d7812 */ /* 0x000fe400078ef80b */
[----:B------:R-:W-:Y:S02]  /*9130*/  LOP3.LUT R3, R3, 0xff0000, R10, 0xf8, !PT ;  /* 0x00ff000003037812 */ /* 0x000fe400078ef80a */
[----:B0-----:R-:W-:Y:S02]  /*9140*/  F2FP.F16.E4M3.UNPACK_B R0, R6.H1 ;  /* 0x00000006ff00723e */ /* 0x001fe400030006ff */
[----:B------:R-:W-:Y:S02]  /*9150*/  LOP3.LUT R15, R15, 0xff0000, R8, 0xf8, !PT ;  /* 0x00ff00000f0f7812 */ /* 0x000fe400078ef808 */
[----:B------:R-:W-:Y:S01]  /*9160*/  F2FP.F16.E4M3.UNPACK_B R24, R21 ;  /* 0x00000015ff18723e */ /* 0x000fe200020006ff */
[----:B------:R-:W-:Y:S01]  /*9170*/  HADD2.F32 R9, -RZ, R0.H1_H1 ;  /* 0x30000000ff097230 */ /* 0x000fe20000004100 */
[----:B------:R-:W-:-:S02]  /*9180*/  F2FP.F16.E4M3.UNPACK_B R14, R13 ;  /* 0x0000000dff0e723e */ /* 0x000fc400020006ff */
        /* <DEDUP_REMOVED lines=88> */
.L_x_9672:
        /* <DEDUP_REMOVED lines=32> */
.L_x_9959:
        /* <DEDUP_REMOVED lines=17> */
[----:B------:R-:W2:Y:S01]  /*9a20*/  LDL R28, [R1+0x64] ;  /* 0x00006400011c7983 */ /* 0x000ea20000100800 */
        /* <DEDUP_REMOVED lines=12> */
[----:B----4-:R-:W-:-:S05]  /*9af0*/  @!P4 IADD3 R30, P1, R152, R21, RZ ;  /* 0x00000015981ec210 */ /* 0x010fca0007f3e0ff */
[----:B---3--:R-:W-:Y:S02]  /*9b00*/  @!P4 IMAD.X R31, R20, 0x1, R5, P1 ;  /* 0x00000001141fc824 */ /* 0x008fe400008e0605 */
[----:B--2---:R-:W-:Y:S01]  /*9b10*/  @!P5 IMAD.SHL.U32 R4, R28, 0x10, RZ ;  /* 0x000000101c04d824 */ /* 0x004fe200078e00ff */
[----:B------:R-:W-:-:S04]  /*9b20*/  @!P4 IADD3 R28, P0, R152, R3, RZ ;  /* 0x00000003981cc210 */ /* 0x000fc80007f1e0ff */
[-C--:B------:R-:W-:Y:S01]  /*9b30*/  @!P5 IADD3 R32, P2, R3, R4.reuse, RZ ;  /* 0x000000040320d210 */ /* 0x080fe20007f5e0ff */
[C---:B-1----:R-:W-:Y:S01]  /*9b40*/  @!P4 IMAD.X R29, R0.reuse, 0x1, R5, P0 ;  /* 0x00000001001dc824 */ /* 0x042fe200000e0605 */
[----:B------:R-:W-:Y:S02]  /*9b50*/  @!P5 IADD3 R34, P3, R21, R4, RZ ;  /* 0x000000041522d210 */ /* 0x000fe40007f7e0ff */
[----:B------:R-:W-:Y:S02]  /*9b60*/  @!P5 SHF.R.S32.HI R3, RZ, 0x1f, R4 ;  /* 0x0000001fff03d819 */ /* 0x000fe40000011404 */
[----:B------:R-:W-:Y:S01]  /*9b70*/  CS2R R4, SRZ ;  /* 0x0000000000047805 */ /* 0x000fe2000001ff00 */
[----:B------:R0:W5:Y:S02]  /*9b80*/  @!P4 LD.E.128 R12, desc[UR42][R28.64] ;  /* 0x0000002a1c0cc980 */ /* 0x000164000c101d00 */
[--C-:B------:R-:W-:Y:S02]  /*9b90*/  @!P5 IMAD.X R33, R0, 0x1, R3.reuse, P2 ;  /* 0x000000010021d824 */ /* 0x100fe400010e0603 */
[----:B------:R-:W-:Y:S01]  /*9ba0*/  @!P5 IMAD.X R35, R20, 0x1, R3, P3 ;  /* 0x000000011423d824 */ /* 0x000fe200018e0603 */
[----:B------:R0:W5:Y:S04]  /*9bb0*/  @!P4 LD.E.128 R4, desc[UR42][R30.64] ;  /* 0x0000002a1e04c980 */ /* 0x000168000c101d00 */
[----:B------:R0:W5:Y:S04]  /*9bc0*/  @!P5 LD.E.128 R24, desc[UR42][R32.64] ;  /* 0x0000002a2018d980 */ /* 0x000168000c101d00 */
[----:B------:R0:W5:Y:S02]  /*9bd0*/  @!P5 LD.E.128 R8, desc[UR42][R34.64] ;  /* 0x0000002a2208d980 */ /* 0x000164000c101d00 */
.L_x_9685:
[----:B------:R-:W-:Y:S05]  /*9be0*/  BSYNC B1 ;  /* 0x0000000000017941 */ /* 0x000fea0003800000 */
.L_x_9684:
[----:B-1----:R-:W2:Y:S01]  /*9bf0*/  LDL.LU R0, [R1+0x44] ;  /* 0x0000440001007983 */ /* 0x002ea20000300800 */
[----:B------:R-:W1:Y:S01]  /*9c00*/  SYNCS.PHASECHK.TRANS64.TRYWAIT P0, [R16+URZ+0x19c00], R39 ;  /* 0x019c0027100075a7 */ /* 0x000e62000800017f */
[----:B------:R-:W-:Y:S01]  /*9c10*/  BSSY B1, `(.L_x_9686) ;  /* 0x0000005000017945 */ /* 0x000fe20003800000 */
[----:B--2---:R-:W-:-:S05]  /*9c20*/  IMAD R0, R0, -0xc0, R41 ;  /* 0xffffff4000007824 */ /* 0x004fca00078e0229 */
[----:B------:R-:W-:-:S04]  /*9c30*/  VIMNMX R0, R0, 0xc0, PT ;  /* 0x000000c000007848 */ /* 0x000fc80003fe0100 */
[----:B------:R-:W-:Y:S01]  /*9c40*/  ISETP.GE.AND P1, PT, R23, R0, PT ;  /* 0x000000001700720c */ /* 0x000fe20003f26270 */
[----:B-1----:R-:W-:-:S12]  /*9c50*/  @!P0 BRA `(.L_x_9687) ;  /* 0x0000019800888947 */ /* 0x002fd80003800000 */
.L_x_9960:
[----:B------:R-:W-:Y:S05]  /*9c60*/  BSYNC B1 ;  /* 0x0000000000017941 */ /* 0x000fea0003800000 */
.L_x_9686:
[----:B------:R-:W-:Y:S05]  /*9c70*/  @P1 BRA `(.L_x_9678) ;  /* 0x0000002000081947 */ /* 0x000fea0003800000 */
[----:B------:R2:W5:Y:S01]  /*9c80*/  LDL R62, [R1+0x1c] ;  /* 0x00001c00013e7983 */ /* 0x0005620000100800 */
[----:B------:R-:W0:Y:S03]  /*9c90*/  LDC R3, c[0x0][0x3f4] ;  /* 0x0000fd00ff037b82 */ /* 0x000e260000000800 */
[----:B------:R2:W5:Y:S04]  /*9ca0*/  LDL R61, [R1+0x2c] ;  /* 0x00002c00013d7983 */ /* 0x0005680000100800 */
[----:B------:R2:W5:Y:S01]  /*9cb0*/  LDL R60, [R1+0x74] ;  /* 0x00007400013c7983 */ /* 0x0005620000100800 */
[C---:B------:R-:W-:Y:S01]  /*9cc0*/  VIADD R0, R152.reuse, 0x20 ;  /* 0x0000002098007836 */ /* 0x040fe20000000000 */
[----:B------:R-:W-:Y:S01]  /*9cd0*/  BSSY B1, `(.L_x_9688) ;  /* 0x00000fd000017945 */ /* 0x000fe20003800000 */
[----:B0-----:R-:W-:-:S03]  /*9ce0*/  ISETP.GE.AND P0, PT, R152, R3, PT ;  /* 0x000000039800720c */ /* 0x001fc60003f06270 */
[----:B------:R-:W-:-:S10]  /*9cf0*/  ISETP.GE.AND P1, PT, R0, R3, PT ;  /* 0x000000030000720c */ /* 0x000fd40003f26270 */
[----:B--2---:R-:W-:Y:S05]  /*9d00*/  @P0 BRA `(.L_x_9689) ;  /* 0x0000000c00e40947 */ /* 0x004fea0003800000 */
[----:B----4-:R-:W0:Y:S01]  /*9d10*/  S2R R21, SR_TID.X ;  /* 0x0000000000157919 */ /* 0x010e220000002100 */
[----:B---3-5:R-:W-:Y:S02]  /*9d20*/  SHF.R.U32.HI R20, RZ, 0x8, R12 ;  /* 0x00000008ff147819 */ /* 0x028fe4000001160c */
[----:B------:R-:W-:Y:S02]  /*9d30*/  LOP3.LUT R0, R12, 0xff, RZ, 0xc0, !PT ;  /* 0x000000ff0c007812 */ /* 0x000fe400078ec0ff */
[----:B------:R-:W-:Y:S02]  /*9d40*/  SHF.R.U32.HI R30, RZ, 0x8, R14 ;  /* 0x00000008ff1e7819 */ /* 0x000fe4000001160e */
[----:B------:R-:W-:Y:S02]  /*9d50*/  SHF.R.U32.HI R29, RZ, 0x8, R13 ;  /* 0x00000008ff1d7819 */ /* 0x000fe4000001160d */
[----:B------:R-:W-:Y:S02]  /*9d60*/  LOP3.LUT R28, R13, 0xff, RZ, 0xc0, !PT ;  /* 0x000000ff0d1c7812 */ /* 0x000fe400078ec0ff */
[----:B------:R-:W-:-:S02]  /*9d70*/  LOP3.LUT R29, R29, 0xff, RZ, 0xc0, !PT ;  /* 0x000000ff1d1d7812 */ /* 0x000fc400078ec0ff */
[----:B------:R-:W-:Y:S02]  /*9d80*/  SHF.R.U32.HI R47, RZ, 0x8, R7 ;  /* 0x00000008ff2f7819 */ /* 0x000fe40000011607 */
[----:B------:R-:W-:Y:S02]  /*9d90*/  PRMT R38, R29, 0x7604, R28 ;  /* 0x000076041d267816 */ /* 0x000fe4000000001c */
[----:B------:R-:W-:Y:S02]  /*9da0*/  SHF.R.U32.HI R29, RZ, 0x8, R15 ;  /* 0x00000008ff1d7819 */ /* 0x000fe4000001160f */
[----:B------:R-:W-:Y:S02]  /*9db0*/  LOP3.LUT R28, R15, 0xff, RZ, 0xc0, !PT ;  /* 0x000000ff0f1c7812 */ /* 0x000fe400078ec0ff */
[----:B------:R-:W-:Y:S02]  /*9dc0*/  LOP3.LUT R29, R29, 0xff, RZ, 0xc0, !PT ;  /* 0x000000ff1d1d7812 */ /* 0x000fe400078ec0ff */
[----:B------:R-:W-:-:S02]  /*9dd0*/  SHF.R.U32.HI R40, RZ, 0x8, R5 ;  /* 0x00000008ff287819 */ /* 0x000fc40000011605 */
[----:B------:R-:W-:Y:S02]  /*9de0*/  LOP3.LUT R44, R7, 0xff, RZ, 0xc0, !PT ;  /* 0x000000ff072c7812 */ /* 0x000fe400078ec0ff */
[----:B------:R-:W-:Y:S02]  /*9df0*/  LOP3.LUT R47, R47, 0xff, RZ, 0xc0, !PT ;  /* 0x000000ff2f2f7812 */ /* 0x000fe400078ec0ff */
[----:B------:R-:W-:Y:S02]  /*9e00*/  SHF.R.U32.HI R43, RZ, 0x8, R6 ;  /* 0x00000008ff2b7819 */ /* 0x000fe40000011606 */
[----:B------:R-:W-:Y:S01]  /*9e10*/  LOP3.LUT R40, R40, 0xff, RZ, 0xc0, !PT ;  /* 0x000000ff28287812 */ /* 0x000fe200078ec0ff */
[----:B0-----:R-:W-:Y:S01]  /*9e20*/  VIADD R31, R21, 0xffffff80 ;  /* 0xffffff80151f7836 */ /* 0x001fe20000000000 */
[----:B------:R-:W-:Y:S02]  /*9e30*/  LOP3.LUT R21, R20, 0xff, RZ, 0xc0, !PT ;  /* 0x000000ff14157812 */ /* 0x000fe400078ec0ff */
[----:B------:R-:W-:-:S02]  /*9e40*/  LOP3.LUT R20, R14, 0xff, RZ, 0xc0, !PT ;  /* 0x000000ff0e147812 */ /* 0x000fc400078ec0ff */
[----:B------:R-:W-:Y:S02]  /*9e50*/  LEA.HI R32, R31, R31, RZ, 0x1 ;  /* 0x0000001f1f207211 */ /* 0x000fe400078f08ff */
[----:B-1----:R-:W-:Y:S02]  /*9e60*/  PRMT R39, R21, 0x7604, R0 ;  /* 0x0000760415277816 */ /* 0x002fe40000000000 */
[----:B------:R-:W-:Y:S02]  /*9e70*/  LOP3.LUT R32, R32, 0xfffffffe, RZ, 0xc0, !PT ;  /* 0xfffffffe20207812 */ /* 0x000fe400078ec0ff */
[----:B------:R-:W-:Y:S02]  /*9e80*/  SHF.R.U32.HI R21, RZ, 0x8, R4 ;  /* 0x00000008ff157819 */ /* 0x000fe40000011604 */
[----:B------:R-:W-:Y:S01]  /*9e90*/  PRMT R44, R47, 0x7604, R44 ;  /* 0x000076042f2c7816 */ /* 0x000fe2000000002c */
[----:B------:R-:W-:Y:S01]  /*9ea0*/  IMAD.IADD R32, R31, 0x1, -R32 ;  /* 0x000000011f207824 */ /* 0x000fe200078e0a20 */
[----:B------:R-:W-:-:S02]  /*9eb0*/  LOP3.LUT R31, R30, 0xff, RZ, 0xc0, !PT ;  /* 0x000000ff1e1f7812 */ /* 0x000fc400078ec0ff */
[----:B------:R-:W-:Y:S02]  /*9ec0*/  LOP3.LUT R33, R21, 0xff, RZ, 0xc0, !PT ;  /* 0x000000ff15217812 */ /* 0x000fe400078ec0ff */
[----:B------:R-:W-:Y:S02]  /*9ed0*/  LEA.HI R0, R3, R32, RZ, 0x1c ;  /* 0x0000002003007211 */ /* 0x000fe400078fe0ff */
[----:B------:R-:W-:Y:S02]  /*9ee0*/  PRMT R41, R31, 0x7604, R20 ;  /* 0x000076041f297816 */ /* 0x000fe40000000014 */
[C---:B------:R-:W-:Y:S01]  /*9ef0*/  LEA.HI R20, R0.reuse, R0, RZ, 0x1 ;  /* 0x0000000000147211 */ /* 0x040fe200078f08ff */
[----:B------:R-:W-:Y:S01]  /*9f00*/  IMAD.SHL.U32 R0, R0, 0x10, RZ ;  /* 0x0000001000007824 */ /* 0x000fe200078e00ff */
[----:B------:R-:W-:Y:S02]  /*9f10*/  LOP3.LUT R32, R4, 0xff, RZ, 0xc0, !PT ;  /* 0x000000ff04207812 */ /* 0x000fe400078ec0ff */
[----:B------:R-:W-:-:S02]  /*9f20*/  SHF.R.S32.HI R20, RZ, 0x1, R20 ;  /* 0x00000001ff147819 */ /* 0x000fc40000011414 */
[----:B------:R-:W-:Y:S02]  /*9f30*/  LOP3.LUT R0, R62, 0x10, R0, 0xf8, !PT ;  /* 0x000000103e007812 */ /* 0x000fe400078ef800 */
[----:B------:R-:W-:Y:S01]  /*9f40*/  PRMT R45, R33, 0x7604, R32 ;  /* 0x00007604212d7816 */ /* 0x000fe20000000020 */
[----:B------:R-:W-:Y:S01]  /*9f50*/  IMAD R21, R20, 0x1800, R61 ;  /* 0x0000180014157824 */ /* 0x000fe200078e023d */
[----:B------:R-:W-:Y:S02]  /*9f60*/  LOP3.LUT R0, R0, R60, RZ, 0x3c, !PT ;  /* 0x0000003c00007212 */ /* 0x000fe400078e3cff */
[----:B------:R-:W-:Y:S02]  /*9f70*/  PRMT R20, R29, 0x7604, R28 ;  /* 0x000076041d147816 */ /* 0x000fe4000000001c */
[----:B------:R-:W-:Y:S01]  /*9f80*/  IADD3 R0, R16, R21, R0 ;  /* 0x0000001510007210 */ /* 0x000fe20007ffe000 */
[----:B------:R-:W0:Y:S01]  /*9f90*/  LDS.128 R28, [R37+0xf000] ;  /* 0x00f00000251c7984 */ /* 0x000e220000000c00 */
[----:B------:R-:W-:-:S02]  /*9fa0*/  LOP3.LUT R21, R5, 0xff, RZ, 0xc0, !PT ;  /* 0x000000ff05157812 */ /* 0x000fc400078ec0ff */
[----:B------:R-:W-:Y:S01]  /*9fb0*/  LOP3.LUT R42, R6, 0xff, RZ, 0xc0, !PT ;  /* 0x000000ff062a7812 */ /* 0x000fe200078ec0ff */
[----:B------:R-:W1:Y:S01]  /*9fc0*/  LDS.128 R32, [R0+0xf000] ;  /* 0x00f0000000207984 */ /* 0x000e620000000c00 */
[----:B------:R-:W-:Y:S02]  /*9fd0*/  LOP3.LUT R43, R43, 0xff, RZ, 0xc0, !PT ;  /* 0x000000ff2b2b7812 */ /* 0x000fe400078ec0ff */
        /* <DEDUP_REMOVED lines=8> */
[----:B------:R-:W-:Y:S01]  /*a060*/  LOP3.LUT R45, R45, 0xff0000, R4, 0xf8, !PT ;  /* 0x00ff00002d2d7812 */ /* 0x000fe200078ef804 */
[----:B------:R-:W-:Y:S01]  /*a070*/  IMAD.U32 R51, R51, 0x10000, RZ ;  /* 0x0001000033337824 */ /* 0x000fe200078e00ff */
        /* <DEDUP_REMOVED lines=12> */
[--C-:B------:R-:W-:Y:S02]  /*a140*/  LOP3.LUT R13, R49, 0xff0000, R6.reuse, 0xf8, !PT ;  /* 0x00ff0000310d7812 */ /* 0x100fe400078ef806 */
[-C--:B0-----:R-:W-:Y:S02]  /*a150*/  F2FP.F16.E4M3.UNPACK_B R14, R29.reuse ;  /* 0x0000001dff0e723e */ /* 0x081fe400020006ff */
[----:B------:R-:W-:Y:S02]  /*a160*/  F2FP.F16.E4M3.UNPACK_B R40, R29.H1 ;  /* 0x0000001dff28723e */ /* 0x000fe400030006ff */
[----:B------:R-:W-:Y:S02]  /*a170*/  F2FP.F16.E4M3.UNPACK_B R48, R45 ;  /* 0x0000002dff30723e */ /* 0x000fe400020006ff */
[----:B-1----:R-:W-:Y:S02]  /*a180*/  F2FP.F16.E4M3.UNPACK_B R21, R33 ;  /* 0x00000021ff15723e */ /* 0x002fe400020006ff */
[----:B------:R-:W-:Y:S01]  /*a190*/  F2FP.F16.E4M3.UNPACK_B R29, R44 ;  /* 0x0000002cff1d723e */ /* 0x000fe200020006ff */
[----:B------:R-:W-:Y:S01]  /*a1a0*/  HADD2.F32 R50, -RZ, R48.H0_H0 ;  /* 0x20000030ff327230 */ /* 0x000fe20000004100 */
[----:B------:R-:W-:Y:S01]  /*a1b0*/  LOP3.LUT R4, R13, 0xff000000, R6, 0xf8, !PT ;  /* 0xff0000000d047812 */ /* 0x000fe200078ef806 */
[----:B------:R-:W-:Y:S01]  /*a1c0*/  HADD2.F32 R6, -RZ, R21.H0_H0 ;  /* 0x20000015ff067230 */ /* 0x000fe20000004100 */
[-C--:B------:R-:W-:Y:S01]  /*a1d0*/  F2FP.F16.E4M3.UNPACK_B R41, R31.reuse ;  /* 0x0000001fff29723e */ /* 0x080fe200020006ff */
[--C-:B------:R-:W-:Y:S01]  /*a1e0*/  HADD2.F32 R13, -RZ, R14.reuse.H0_H0 ;  /* 0x2000000eff0d7230 */ /* 0x100fe20000004100 */
[----:B------:R-:W-:Y:S01]  /*a1f0*/  F2FP.F16.E4M3.UNPACK_B R46, R31.H1 ;  /* 0x0000001fff2e723e */ /* 0x000fe200030006ff */
[----:B------:R-:W-:Y:S01]  /*a200*/  HADD2.F32 R31, -RZ, R29.H0_H0 ;  /* 0x2000001dff1f7230 */ /* 0x000fe20000004100 */
[----:B------:R-:W-:Y:S01]  /*a210*/  LOP3.LUT R49, R43, 0xff000000, R15, 0xf8, !PT ;  /* 0xff0000002b317812 */ /* 0x000fe200078ef80f */
[----:B------:R-:W-:Y:S01]  /*a220*/  HADD2.F32 R21, -RZ, R21.H1_H1 ;  /* 0x30000015ff157230 */ /* 0x000fe20000004100 */
[-C--:B------:R-:W-:Y:S01]  /*a230*/  F2FP.F16.E4M3.UNPACK_B R15, R28.reuse ;  /* 0x0000001cff0f723e */ /* 0x080fe200020006ff */
[----:B------:R-:W-:Y:S01]  /*a240*/  HADD2.F32 R14, -RZ, R14.H1_H1 ;  /* 0x3000000eff0e7230 */ /* 0x000fe20000004100 */
[----:B------:R-:W-:-:S02]  /*a250*/  F2FP.F16.E4M3.UNPACK_B R39, R28.H1 ;  /* 0x0000001cff27723e */ /* 0x000fc400030006ff */
[-C--:B------:R-:W-:Y:S02]  /*a260*/  F2FP.F16.E4M3.UNPACK_B R28, R32.reuse ;  /* 0x00000020ff1c723e */ /* 0x080fe400020006ff */
[----:B------:R-:W-:Y:S01]  /*a270*/  F2FP.F16.E4M3.UNPACK_B R43, R32.H1 ;  /* 0x00000020ff2b723e */ /* 0x000fe200030006ff */
[C---:B------:R-:W-:Y:S01]  /*a280*/  FMUL.FTZ R32, R6.reuse, R50 ;  /* 0x0000003206207220 */ /* 0x040fe20000410000 */
[-C--:B------:R-:W-:Y:S02]  /*a290*/  F2FP.F16.E4M3.UNPACK_B R42, R35.reuse ;  /* 0x00000023ff2a723e */ /* 0x080fe400020006ff */
[----:B------:R-:W-:Y:S01]  /*a2a0*/  F2FP.F16.E4M3.UNPACK_B R47, R35.H1 ;  /* 0x00000023ff2f723e */ /* 0x000fe200030006ff */
[-C--:B------:R-:W-:Y:S01]  /*a2b0*/  FMUL.FTZ R35, R6, R31.reuse ;  /* 0x0000001f06237220 */ /* 0x080fe20000410000 */
[----:B------:R-:W-:Y:S01]  /*a2c0*/  FFMA.FTZ R6, R13, R31, -R32 ;  /* 0x0000001f0d067223 */ /* 0x000fe20000010820 */
[----:B------:R-:W-:Y:S01]  /*a2d0*/  F2FP.F16.E4M3.UNPACK_B R33, R33.H1 ;  /* 0x00000021ff21723e */ /* 0x000fe200030006ff */
[----:B------:R-:W-:-:S02]  /*a2e0*/  HADD2.F32 R32, -RZ, R29.H1_H1 ;  /* 0x3000001dff207230 */ /* 0x000fc40000004100 */
[----:B------:R-:W-:Y:S01]  /*a2f0*/  FFMA.FTZ R13, R13, R50, R35 ;  /* 0x000000320d0d7223 */ /* 0x000fe20000010023 */
[----:B------:R-:W-:Y:S01]  /*a300*/  F2FP.F16.E4M3.UNPACK_B R35, R45.H1 ;  /* 0x0000002dff23723e */ /* 0x000fe200030006ff */
[----:B------:R-:W-:Y:S01]  /*a310*/  HADD2.F32 R45, -RZ, R48.H1_H1 ;  /* 0x30000030ff2d7230 */ /* 0x000fe20000004100 */
[----:B------:R-:W-:Y:S01]  /*a320*/  F2FP.F16.E4M3.UNPACK_B R44, R44.H1 ;  /* 0x0000002cff2c723e */ /* 0x000fe200030006ff */
[----:B------:R-:W-:Y:S01]  /*a330*/  HADD2.F32 R29, -RZ, R33.H0_H0 ;  /* 0x20000021ff1d7230 */ /* 0x000fe20000004100 */
[----:B------:R-:W-:Y:S01]  /*a340*/  LOP3.LUT R52, R51, 0xff000000, R7, 0xf8, !PT ;  /* 0xff00000033347812 */ /* 0x000fe200078ef807 */
[----:B------:R-:W-:Y:S02]  /*a350*/  HADD2.F32 R50, -RZ, R35.H0_H0 ;  /* 0x20000023ff327230 */ /* 0x000fe40000004100 */
[C---:B------:R-:W-:Y:S01]  /*a360*/  FMUL.FTZ R51, R21.reuse, R45 ;  /* 0x0000002d15337220 */ /* 0x040fe20000410000 */
[----:B------:R-:W-:Y:S02]  /*a370*/  HADD2.F32 R48, -RZ, R44.H0_H0 ;  /* 0x2000002cff307230 */ /* 0x000fe40000004100 */
[----:B------:R-:W-:Y:S01]  /*a380*/  FMUL.FTZ R54, R21, R32 ;  /* 0x0000002015367220 */ /* 0x000fe20000410000 */
[----:B------:R-:W-:-:S02]  /*a390*/  HADD2.F32 R31, -RZ, R40.H0_H0 ;  /* 0x20000028ff1f7230 */ /* 0x000fc40000004100 */
[C---:B------:R-:W-:Y:S01]  /*a3a0*/  FMUL.FTZ R56, R29.reuse, R50 ;  /* 0x000000321d387220 */ /* 0x040fe20000410000 */
[C---:B------:R-:W-:Y:S01]  /*a3b0*/  FFMA.FTZ R21, R14.reuse, R32, -R51 ;  /* 0x000000200e157223 */ /* 0x040fe20000010833 */
[-C--:B------:R-:W-:Y:S01]  /*a3c0*/  FMUL.FTZ R53, R29, R48.reuse ;  /* 0x000000301d357220 */ /* 0x080fe20000410000 */
[----:B------:R-:W-:Y:S01]  /*a3d0*/  FFMA.FTZ R14, R14, R45, R54 ;  /* 0x0000002d0e0e7223 */ /* 0x000fe20000010036 */
[C---:B------:R-:W-:Y:S01]  /*a3e0*/  FFMA.FTZ R29, R31.reuse, R48, -R56 ;  /* 0x000000301f1d7223 */ /* 0x040fe20000010838 */
[----:B------:R-:W-:Y:S02]  /*a3f0*/  HADD2.F32 R51, -RZ, R35.H1_H1 ;  /* 0x30000023ff337230 */ /* 0x000fe40000004100 */
[----:B------:R-:W-:Y:S01]  /*a400*/  FFMA.FTZ R31, R31, R50, R53 ;  /* 0x000000321f1f7223 */ /* 0x000fe20000010035 */
[----:B------:R-:W-:Y:S01]  /*a410*/  F2FP.F16.E4M3.UNPACK_B R50, R52 ;  /* 0x00000034ff32723e */ /* 0x000fe200020006ff */
[----:B------:R-:W-:Y:S01]  /*a420*/  HADD2.F32 R32, -RZ, R33.H1_H1 ;  /* 0x30000021ff207230 */ /* 0x000fe20000004100 */
[----:B------:R-:W-:Y:S01]  /*a430*/  F2FP.F16.E4M3.UNPACK_B R7, R34 ;  /* 0x00000022ff07723e */ /* 0x000fe200020006ff */
[----:B------:R-:W-:Y:S01]  /*a440*/  HADD2.F32 R45, -RZ, R44.H1_H1 ;  /* 0x3000002cff2d7230 */ /* 0x000fe20000004100 */
[----:B------:R-:W-:Y:S01]  /*a450*/  F2FP.F16.E4M3.UNPACK_B R44, R49 ;  /* 0x00000031ff2c723e */ /* 0x000fe200020006ff */
        /* <DEDUP_REMOVED lines=10> */
[----:B------:R-:W-:Y:S01]  /*a500*/  F2FP.F16.E4M3.UNPACK_B R51, R52.H1 ;  /* 0x00000034ff33723e */ /* 0x000fe200030006ff */
[-C--:B------:R-:W-:Y:S01]  /*a510*/  FMUL.FTZ R55, R35, R48.reuse ;  /* 0x0000003023377220 */ /* 0x080fe20000410000 */
[----:B------:R-:W-:Y:S01]  /*a520*/  F2FP.F16.E4M3.UNPACK_B R49, R49.H1 ;  /* 0x00000031ff31723e */ /* 0x000fe200030006ff */
[C---:B------:R-:W-:Y:S01]  /*a530*/  FFMA.FTZ R35, R33.reuse, R48, -R58 ;  /* 0x0000003021237223 */ /* 0x040fe2000001083a */
[----:B------:R-:W-:Y:S02]  /*a540*/  HADD2.F32 R48, -RZ, R44.H1_H1 ;  /* 0x3000002cff307230 */ /* 0x000fe40000004100 */
[----:B------:R-:W-:Y:S01]  /*a550*/  FFMA.FTZ R33, R33, R54, R55 ;  /* 0x0000003621217223 */ /* 0x000fe20000010037 */
[----:B------:R-:W-:Y:S01]  /*a560*/  HADD2.F32 R52, -RZ, R50.H1_H1 ;  /* 0x30000032ff347230 */ /* 0x000fe20000004100 */
[----:B------:R-:W-:Y:S01]  /*a570*/  F2FP.F16.E4M3.UNPACK_B R34, R34.H1 ;  /* 0x00000022ff22723e */ /* 0x000fe200030006ff */
[----:B------:R-:W-:Y:S01]  /*a580*/  HADD2.F32 R42, -RZ, R42.H1_H1 ;  /* 0x3000002aff2a7230 */ /* 0x000fe20000004100 */
[-C--:B------:R-:W-:Y:S01]  /*a590*/  F2FP.F16.E4M3.UNPACK_B R5, R30.reuse ;  /* 0x0000001eff05723e */ /* 0x080fe200020006ff */
        /* <DEDUP_REMOVED lines=15> */
[----:B------:R-:W-:Y:S01]  /*a690*/  F2FP.F16.E4M3.UNPACK_B R53, R38.H1 ;  /* 0x00000026ff35723e */ /* 0x000fe200030006ff */
[----:B------:R-:W-:Y:S01]  /*a6a0*/  HADD2.F32 R48, -RZ, R46.H1_H1 ;  /* 0x3000002eff307230 */ /* 0x000fe20000004100 */
[----:B------:R-:W-:Y:S01]  /*a6b0*/  F2FP.F16.E4M3.UNPACK_B R50, R20.H1 ;  /* 0x00000014ff32723e */ /* 0x000fe200030006ff */
[----:B------:R-:W-:Y:S01]  /*a6c0*/  HADD2.F32 R55, -RZ, R51.H1_H1 ;  /* 0x30000033ff377230 */ /* 0x000fe20000004100 */
[----:B------:R-:W-:Y:S01]  /*a6d0*/  F2FP.SATFINITE.E4M3.F32.PACK_AB_MERGE_C R31, R40, R31, RZ ;  /* 0x0000001f281f723e */ /* 0x000fe200048070ff */
[----:B------:R-:W-:Y:S02]  /*a6e0*/  HADD2.F32 R54, -RZ, R53.H0_H0 ;  /* 0x20000035ff367230 */ /* 0x000fe40000004100 */
[----:B------:R-:W-:-:S02]  /*a6f0*/  HADD2.F32 R46, -RZ, R43.H0_H0 ;  /* 0x2000002bff2e7230 */ /* 0x000fc40000004100 */
[C---:B------:R-:W-:Y:S01]  /*a700*/  FMUL.FTZ R59, R47.reuse, R55 ;  /* 0x000000372f3b7220 */ /* 0x040fe20000410000 */
[--C-:B------:R-:W-:Y:S01]  /*a710*/  HADD2.F32 R51, -RZ, R50.reuse.H0_H0 ;  /* 0x20000032ff337230 */ /* 0x100fe20000004100 */
[----:B------:R-:W-:Y:S01]  /*a720*/  F2FP.SATFINITE.E4M3.F32.PACK_AB_MERGE_C R13, R14, R13, R31 ;  /* 0x0000000d0e0d723e */ /* 0x000fe2000480701f */
[----:B------:R-:W-:Y:S02]  /*a730*/  HADD2.F32 R52, -RZ, R49.H1_H1 ;  /* 0x30000031ff347230 */ /* 0x000fe40000004100 */
[C---:B------:R-:W-:Y:S01]  /*a740*/  FMUL.FTZ R56, R46.reuse, R54 ;  /* 0x000000362e387220 */ /* 0x040fe20000410000 */
[----:B------:R-:W-:Y:S02]  /*a750*/  HADD2.F32 R49, -RZ, R39.H0_H0 ;  /* 0x20000027ff317230 */ /* 0x000fe40000004100 */
[-C--:B------:R-:W-:Y:S01]  /*a760*/  FMUL.FTZ R57, R46, R51.reuse ;  /* 0x000000332e397220 */ /* 0x080fe20000410000 */
[----:B------:R-:W-:Y:S02]  /*a770*/  HADD2.F32 R43, -RZ, R43.H1_H1 ;  /* 0x3000002bff2b7230 */ /* 0x000fe40000004100 */
[-C--:B------:R-:W-:Y:S01]  /*a780*/  FMUL.FTZ R58, R47, R52.reuse ;  /* 0x000000342f3a7220 */ /* 0x080fe20000410000 */
[----:B------:R-:W-:Y:S01]  /*a790*/  FFMA.FTZ R46, R48, R52, -R59 ;  /* 0x00000034302e7223 */ /* 0x000fe2000001083b */
[C---:B------:R-:W-:Y:S01]  /*a7a0*/  FFMA.FTZ R47, R49.reuse, R51, -R56 ;  /* 0x00000033312f7223 */ /* 0x040fe20000010838 */
[----:B------:R-:W-:Y:S01]  /*a7b0*/  FFMA.FTZ R49, R49, R54, R57 ;  /* 0x0000003631317223 */ /* 0x000fe20000010039 */
[----:B------:R-:W-:Y:S01]  /*a7c0*/  HADD2.F32 R54, -RZ, R53.H1_H1 ;  /* 0x30000035ff367230 */ /* 0x000fe20000004100 */
[----:B------:R-:W-:Y:S01]  /*a7d0*/  F2FP.F16.E4M3.UNPACK_B R51, R38 ;  /* 0x00000026ff33723e */ /* 0x000fe200020006ff */
[----:B------:R-:W-:Y:S01]  /*a7e0*/  HADD2.F32 R52, -RZ, R50.H1_H1 ;  /* 0x30000032ff347230 */ /* 0x000fe20000004100 */
[----:B------:R-:W-:Y:S01]  /*a7f0*/  F2FP.F16.E4M3.UNPACK_B R50, R20 ;  /* 0x00000014ff32723e */ /* 0x000fe200020006ff */
[----:B------:R-:W-:-:S02]  /*a800*/  HADD2.F32 R39, -RZ, R39.H1_H1 ;  /* 0x30000027ff277230 */ /* 0x000fc40000004100 */
[C---:B------:R-:W-:Y:S01]  /*a810*/  FMUL.FTZ R20, R43.reuse, R54 ;  /* 0x000000362b147220 */ /* 0x040fe20000410000 */
[----:B------:R-:W-:Y:S01]  /*a820*/  FFMA.FTZ R48, R48, R55, R58 ;  /* 0x0000003730307223 */ /* 0x000fe2000001003a */
[-C--:B------:R-:W-:Y:S01]  /*a830*/  FMUL.FTZ R53, R43, R52.reuse ;  /* 0x000000342b357220 */ /* 0x080fe20000410000 */
[--C-:B------:R-:W-:Y:S02]  /*a840*/  HADD2.F32 R43, -RZ, R51.reuse.H0_H0 ;  /* 0x20000033ff2b7230 */ /* 0x100fe40000004100 */
[C---:B------:R-:W-:Y:S01]  /*a850*/  FFMA.FTZ R56, R39.reuse, R52, -R20 ;  /* 0x0000003427387223 */ /* 0x040fe20000010814 */
[----:B------:R-:W-:Y:S02]  /*a860*/  HADD2.F32 R38, -RZ, R28.H0_H0 ;  /* 0x2000001cff267230 */ /* 0x000fe40000004100 */
[----:B------:R-:W-:Y:S01]  /*a870*/  FFMA.FTZ R58, R39, R54, R53 ;  /* 0x00000036273a7223 */ /* 0x000fe20000010035 */
[----:B------:R-:W-:Y:S01]  /*a880*/  HADD2.F32 R39, -RZ, R50.H0_H0 ;  /* 0x20000032ff277230 */ /* 0x000fe20000004100 */
[----:B------:R-:W-:Y:S01]  /*a890*/  F2FP.F16.E4M3.UNPACK_B R52, R4.H1 ;  /* 0x00000004ff34723e */ /* 0x000fe200030006ff */
[----:B------:R-:W-:-:S02]  /*a8a0*/  HADD2.F32 R51, -RZ, R51.H1_H1 ;  /* 0x30000033ff337230 */ /* 0x000fc40000004100 */
[C---:B------:R-:W-:Y:S01]  /*a8b0*/  FMUL.FTZ R53, R38.reuse, R43 ;  /* 0x0000002b26357220 */ /* 0x040fe20000410000 */
[----:B------:R-:W-:Y:S02]  /*a8c0*/  HADD2.F32 R28, -RZ, R28.H1_H1 ;  /* 0x3000001cff1c7230 */ /* 0x000fe40000004100 */
[----:B------:R-:W-:Y:S01]  /*a8d0*/  FMUL.FTZ R55, R38, R39 ;  /* 0x0000002726377220 */ /* 0x000fe20000410000 */
[----:B------:R-:W-:Y:S01]  /*a8e0*/  HADD2.F32 R50, -RZ, R50.H1_H1 ;  /* 0x30000032ff327230 */ /* 0x000fe20000004100 */
[----:B------:R-:W-:Y:S01]  /*a8f0*/  F2FP.F16.E4M3.UNPACK_B R38, R12.H1 ;  /* 0x0000000cff26723e */ /* 0x000fe200030006ff */
[--C-:B------:R-:W-:Y:S02]  /*a900*/  HADD2.F32 R20, -RZ, R15.reuse.H0_H0 ;  /* 0x2000000fff147230 */ /* 0x100fe40000004100 */
[C---:B------:R-:W-:Y:S01]  /*a910*/  FMUL.FTZ R54, R28.reuse, R51 ;  /* 0x000000331c367220 */ /* 0x040fe20000410000 */
[----:B------:R-:W-:Y:S02]  /*a920*/  HADD2.F32 R15, -RZ, R15.H1_H1 ;  /* 0x3000000fff0f7230 */ /* 0x000fe40000004100 */
[----:B------:R-:W-:Y:S01]  /*a930*/  FMUL.FTZ R28, R28, R50 ;  /* 0x000000321c1c7220 */ /* 0x000fe20000410000 */
[----:B------:R-:W-:Y:S01]  /*a940*/  F2FP.F16.E4M3.UNPACK_B R12, R12 ;  /* 0x0000000cff0c723e */ /* 0x000fe200020006ff */
[C---:B------:R-:W-:Y:S01]  /*a950*/  FFMA.FTZ R53, R20.reuse, R39, -R53 ;  /* 0x0000002714357223 */ /* 0x040fe20000010835 */
[----:B------:R-:W-:Y:S01]  /*a960*/  FFMA.FTZ R55, R20, R43, R55 ;  /* 0x0000002b14377223 */ /* 0x000fe20000010037 */
        /* <DEDUP_REMOVED lines=10> */
[----:B------:R-:W-:-:S02]  /*aa10*/  HADD2.F32 R34, -RZ, R34.H1_H1 ;  /* 0x30000022ff227230 */ /* 0x000fc40000004100 */
[----:B------:R-:W-:Y:S02]  /*aa20*/  HADD2.F32 R51, -RZ, R52.H1_H1 ;  /* 0x30000034ff337230 */ /* 0x000fe40000004100 */
[C---:B------:R-:W-:Y:S01]  /*aa30*/  FFMA.FTZ R38, R15.reuse, R28, -R38 ;  /* 0x0000001c0f267223 */ /* 0x040fe20000010826 */
[----:B------:R-:W-:Y:S02]  /*aa40*/  HADD2.F32 R30, -RZ, R30.H1_H1 ;  /* 0x3000001eff1e7230 */ /* 0x000fe40000004100 */
[C---:B------:R-:W-:Y:S01]  /*aa50*/  FMUL.FTZ R28, R34.reuse, R39 ;  /* 0x00000027221c7220 */ /* 0x040fe20000410000 */
[----:B------:R-:W-:Y:S01]  /*aa60*/  FMUL.FTZ R57, R34, R51 ;  /* 0x0000003322397220 */ /* 0x000fe20000410000 */
[----:B------:R-:W-:Y:S01]  /*aa70*/  FFMA.FTZ R34, R15, R43, R20 ;  /* 0x0000002b0f227223 */ /* 0x000fe20000010014 */
[--C-:B------:R-:W-:Y:S02]  /*aa80*/  HADD2.F32 R15, -RZ, R12.reuse.H0_H0 ;  /* 0x2000000cff0f7230 */ /* 0x100fe40000004100 */
[----:B------:R-:W-:Y:S01]  /*aa90*/  FFMA.FTZ R51, R30, R51, R28 ;  /* 0x000000331e337223 */ /* 0x000fe2000001001c */
[----:B------:R-:W-:-:S02]  /*aaa0*/  HADD2.F32 R20, -RZ, R12.H1_H1 ;  /* 0x3000000cff147230 */ /* 0x000fc40000004100 */
[----:B------:R-:W-:Y:S01]  /*aab0*/  FFMA.FTZ R57, R30, R39, -R57 ;  /* 0x000000271e397223 */ /* 0x000fe20000010839 */
[--C-:B------:R-:W-:Y:S02]  /*aac0*/  HADD2.F32 R12, -RZ, R7.reuse.H0_H0 ;  /* 0x20000007ff0c7230 */ /* 0x100fe40000004100 */
[--C-:B------:R-:W-:Y:S01]  /*aad0*/  HADD2.F32 R28, -RZ, R4.reuse.H1_H1 ;  /* 0x30000004ff1c7230 */ /* 0x100fe20000004100 */
[----:B------:R-:W-:Y:S01]  /*aae0*/  F2FP.SATFINITE.E4M3.F32.PACK_AB_MERGE_C R34, R51, R34, RZ ;  /* 0x000000223322723e */ /* 0x000fe200048070ff */
[----:B------:R-:W-:Y:S01]  /*aaf0*/  HADD2.F32 R7, -RZ, R7.H1_H1 ;  /* 0x30000007ff077230 */ /* 0x000fe20000004100 */
[----:B------:R-:W-:Y:S01]  /*ab00*/  F2FP.SATFINITE.E4M3.F32.PACK_AB_MERGE_C R38, R57, R38, RZ ;  /* 0x000000263926723e */ /* 0x000fe200048070ff */
[----:B------:R-:W-:Y:S02]  /*ab10*/  HADD2.F32 R39, -RZ, R4.H0_H0 ;  /* 0x20000004ff277230 */ /* 0x000fe40000004100 */
[--C-:B------:R-:W-:Y:S02]  /*ab20*/  HADD2.F32 R4, -RZ, R5.reuse.H0_H0 ;  /* 0x20000005ff047230 */ /* 0x100fe40000004100 */
[----:B------:R-:W-:Y:S01]  /*ab30*/  FMUL.FTZ R30, R7, R28 ;  /* 0x0000001c071e7220 */ /* 0x000fe20000410000 */
[----:B------:R-:W-:-:S02]  /*ab40*/  HADD2.F32 R5, -RZ, R5.H1_H1 ;  /* 0x30000005ff057230 */ /* 0x000fc40000004100 */
[C---:B------:R-:W-:Y:S01]  /*ab50*/  FMUL.FTZ R43, R12.reuse, R39 ;  /* 0x000000270c2b7220 */ /* 0x040fe20000410000 */
[-C--:B------:R-:W-:Y:S01]  /*ab60*/  FMUL.FTZ R7, R7, R20.reuse ;  /* 0x0000001407077220 */ /* 0x080fe20000410000 */
[-C--:B------:R-:W-:Y:S01]  /*ab70*/  FMUL.FTZ R12, R12, R15.reuse ;  /* 0x0000000f0c0c7220 */ /* 0x080fe20000410000 */
[C---:B------:R-:W-:Y:S02]  /*ab80*/  FFMA.FTZ R30, R5.reuse, R20, -R30 ;  /* 0x00000014051e7223 */ /* 0x040fe4000001081e */
        /* <DEDUP_REMOVED lines=17> */
.L_x_9689:
[----:B------:R-:W-:Y:S05]  /*aca0*/  BSYNC B1 ;  /* 0x0000000000017941 */ /* 0x000fea0003800000 */
.L_x_9688:
[----:B------:R-:W-:Y:S05]  /*acb0*/  @P1 BRA `(.L_x_9678) ;  /* 0x0000000c00f81947 */ /* 0x000fea0003800000 */
[----:B----4-:R-:W2:Y:S04]  /*acc0*/  LDL R21, [R1+0x64] ;  /* 0x0000640001157983 */ /* 0x010ea80000100800 */
[----:B------:R-:W4:Y:S01]  /*acd0*/  LDL R49, [R1+0x70] ;  /* 0x0000700001317983 */ /* 0x000f220000100800 */
[----:B0----5:R-:W-:Y:S02]  /*ace0*/  SHF.R.U32.HI R0, RZ, 0x8, R24 ;  /* 0x00000008ff007819 */ /* 0x021fe40000011618 */
[----:B------:R-:W-:Y:S02]  /*acf0*/  LOP3.LUT R5, R24, 0xff, RZ, 0xc0, !PT ;  /* 0x000000ff18057812 */ /* 0x000fe400078ec0ff */
[----:B------:R-:W-:Y:S02]  /*ad00*/  LOP3.LUT R0, R0, 0xff, RZ, 0xc0, !PT ;  /* 0x000000ff00007812 */ /* 0x000fe400078ec0ff */
[----:B------:R-:W-:-:S02]  /*ad10*/  SHF.R.U32.HI R14, RZ, 0x8, R25 ;  /* 0x00000008ff0e7819 */ /* 0x000fc40000011619 */
[----:B---3--:R-:W-:Y:S02]  /*ad20*/  PRMT R20, R0, 0x7604, R5 ;  /* 0x0000760400147816 */ /* 0x008fe40000000005 */
[----:B------:R-:W-:Y:S02]  /*ad30*/  LOP3.LUT R7, R25, 0xff, RZ, 0xc0, !PT ;  /* 0x000000ff19077812 */ /* 0x000fe400078ec0ff */
[----:B------:R-:W-:Y:S02]  /*ad40*/  SHF.R.U32.HI R6, RZ, 0x8, R27 ;  /* 0x00000008ff067819 */ /* 0x000fe4000001161b */
[----:B------:R-:W-:Y:S02]  /*ad50*/  LOP3.LUT R0, R14, 0xff, RZ, 0xc0, !PT ;  /* 0x000000ff0e007812 */ /* 0x000fe400078ec0ff */
[----:B------:R-:W-:Y:S02]  /*ad60*/  LOP3.LUT R13, R27, 0xff, RZ, 0xc0, !PT ;  /* 0x000000ff1b0d7812 */ /* 0x000fe400078ec0ff */
        /* <DEDUP_REMOVED lines=28> */
[----:B------:R-:W-:Y:S01]  /*af30*/  PRMT R37, R14, 0x7604, R21 ;  /* 0x000076040e257816 */ /* 0x000fe20000000015 */
        /* <DEDUP_REMOVED lines=8> */
[----:B-1----:R-:W-:-:S02]  /*afc0*/  PRMT R39, R3, 0x7604, R34 ;  /* 0x0000760403277816 */ /* 0x002fc40000000022 */
[----:B------:R-:W-:Y:S01]  /*afd0*/  SHF.R.U32.HI R3, RZ, 0x10, R24 ;  /* 0x00000010ff037819 */ /* 0x000fe20000011618 */
[----:B------:R-:W0:Y:S01]  /*afe0*/  LDS.128 R12, [R0+0xf000] ;  /* 0x00f00000000c7984 */ /* 0x000e220000000c00 */
[----:B------:R-:W-:Y:S02]  /*aff0*/  LOP3.LUT R21, R21, 0xff, RZ, 0xc0, !PT ;  /* 0x000000ff15157812 */ /* 0x000fe400078ec0ff */
[----:B------:R-:W-:Y:S02]  /*b000*/  LOP3.LUT R3, R3, 0xff, RZ, 0xc0, !PT ;  /* 0x000000ff03037812 */ /* 0x000fe400078ec0ff */
[----:B------:R-:W-:Y:S02]  /*b010*/  SHF.R.U32.HI R29, RZ, 0x10, R26 ;  /* 0x00000010ff1d7819 */ /* 0x000fe4000001161a */
[----:B------:R-:W-:Y:S02]  /*b020*/  PRMT R3, R3, 0x7054, R20 ;  /* 0x0000705403037816 */ /* 0x000fe40000000014 */
[----:B------:R-:W-:-:S02]  /*b030*/  PRMT R21, R21, 0x7054, R28 ;  /* 0x0000705415157816 */ /* 0x000fc4000000001c */
[----:B------:R-:W-:Y:S02]  /*b040*/  SHF.R.U32.HI R20, RZ, 0x10, R8 ;  /* 0x00000010ff147819 */ /* 0x000fe40000011608 */
[----:B------:R-:W-:Y:S02]  /*b050*/  SHF.R.U32.HI R28, RZ, 0x10, R9 ;  /* 0x00000010ff1c7819 */ /* 0x000fe40000011609 */
[----:B------:R-:W-:Y:S02]  /*b060*/  LOP3.LUT R29, R29, 0xff, RZ, 0xc0, !PT ;  /* 0x000000ff1d1d7812 */ /* 0x000fe400078ec0ff */
[----:B------:R-:W-:Y:S02]  /*b070*/  LOP3.LUT R20, R20, 0xff, RZ, 0xc0, !PT ;  /* 0x000000ff14147812 */ /* 0x000fe400078ec0ff */
[----:B------:R-:W-:Y:S02]  /*b080*/  LOP3.LUT R28, R28, 0xff, RZ, 0xc0, !PT ;  /* 0x000000ff1c1c7812 */ /* 0x000fe400078ec0ff */
[----:B------:R-:W-:-:S02]  /*b090*/  PRMT R29, R29, 0x7054, R30 ;  /* 0x000070541d1d7816 */ /* 0x000fc4000000001e */
[----:B------:R-:W-:Y:S02]  /*b0a0*/  SHF.R.U32.HI R30, RZ, 0x10, R10 ;  /* 0x00000010ff1e7819 */ /* 0x000fe4000001160a */
[----:B------:R-:W-:Y:S02]  /*b0b0*/  PRMT R33, R20, 0x7054, R33 ;  /* 0x0000705414217816 */ /* 0x000fe40000000021 */
[----:B------:R-:W-:Y:S02]  /*b0c0*/  PRMT R35, R28, 0x7054, R35 ;  /* 0x000070541c237816 */ /* 0x000fe40000000023 */
[----:B------:R-:W-:Y:S02]  /*b0d0*/  LOP3.LUT R28, R21, 0xff000000, R25, 0xf8, !PT ;  /* 0xff000000151c7812 */ /* 0x000fe400078ef819 */
[----:B------:R-:W-:Y:S02]  /*b0e0*/  LOP3.LUT R30, R30, 0xff, RZ, 0xc0, !PT ;  /* 0x000000ff1e1e7812 */ /* 0x000fe400078ec0ff */
[----:B------:R-:W-:-:S02]  /*b0f0*/  LOP3.LUT R21, R33, 0xff000000, R8, 0xf8, !PT ;  /* 0xff00000021157812 */ /* 0x000fc400078ef808 */
[----:B------:R-:W-:Y:S02]  /*b100*/  LOP3.LUT R33, R35, 0xff000000, R9, 0xf8, !PT ;  /* 0xff00000023217812 */ /* 0x000fe400078ef809 */
[----:B------:R-:W-:Y:S02]  /*b110*/  PRMT R37, R30, 0x7054, R37 ;  /* 0x000070541e257816 */ /* 0x000fe40000000025 */
[----:B------:R-:W-:Y:S02]  /*b120*/  F2FP.F16.E4M3.UNPACK_B R40, R33 ;  /* 0x00000021ff28723e */ /* 0x000fe400020006ff */
[----:B0-----:R-:W-:Y:S02]  /*b130*/  F2FP.F16.E4M3.UNPACK_B R25, R13 ;  /* 0x0000000dff19723e */ /* 0x001fe400020006ff */
[----:B------:R-:W-:Y:S01]  /*b140*/  PRMT R41, R32, 0x7054, R39 ;  /* 0x0000705420297816 */ /* 0x000fe20000000027 */
[--C-:B------:R-:W-:Y:S01]  /*b150*/  HADD2.F32 R42, -RZ, R40.reuse.H0_H0 ;  /* 0x20000028ff2a7230 */ /* 0x100fe20000004100 */
[----:B------:R-:W-:Y:S01]  /*b160*/  LOP3.LUT R20, R3, 0xff000000, R24, 0xf8, !PT ;  /* 0xff00000003147812 */ /* 0x000fe200078ef818 */
[----:B------:R-:W-:Y:S01]  /*b170*/  HADD2.F32 R40, -RZ, R40.H1_H1 ;  /* 0x30000028ff287230 */ /* 0x000fe20000004100 */
[----:B------:R-:W-:-:S02]  /*b180*/  LOP3.LUT R8, R37, 0xff000000, R10, 0xf8, !PT ;  /* 0xff00000025087812 */ /* 0x000fc400078ef80a */
[----:B------:R-:W-:Y:S02]  /*b190*/  F2FP.F16.E4M3.UNPACK_B R32, R28 ;  /* 0x0000001cff20723e */ /* 0x000fe400020006ff */
        /* <DEDUP_REMOVED lines=42> */
[----:B------:R-:W-:Y:S01]  /*b440*/  HADD2.F32 R28, -RZ, R24.H1_H1 ;  /* 0x30000018ff1c7230 */ /* 0x000fe20000004100 */
[----:B------:R-:W-:Y:S01]  /*b450*/  F2FP.F16.E4M3.UNPACK_B R29, R4.H1 ;  /* 0x00000004ff1d723e */ /* 0x000fe200030006ff */
[----:B------:R-:W-:-:S02]  /*b460*/  HADD2.F32 R42, -RZ, R40.H0_H0 ;  /* 0x20000028ff2a7230 */ /* 0x000fc40000004100 */
[C---:B------:R-:W-:Y:S01]  /*b470*/  FMUL.FTZ R45, R26.reuse, R41 ;  /* 0x000000291a2d7220 */ /* 0x040fe20000410000 */
[--C-:B------:R-:W-:Y:S02]  /*b480*/  HADD2.F32 R24, -RZ, R31.reuse.H0_H0 ;  /* 0x2000001fff187230 */ /* 0x100fe40000004100 */
[-C--:B------:R-:W-:Y:S01]  /*b490*/  FMUL.FTZ R26, R26, R33.reuse ;  /* 0x000000211a1a7220 */ /* 0x080fe20000410000 */
[----:B------:R-:W-:Y:S01]  /*b4a0*/  HADD2.F32 R38, -RZ, R32.H0_H0 ;  /* 0x20000020ff267230 */ /* 0x000fe20000004100 */
[----:B------:R-:W-:Y:S01]  /*b4b0*/  F2FP.F16.E4M3.UNPACK_B R11, R4 ;  /* 0x00000004ff0b723e */ /* 0x000fe200020006ff */
[----:B------:R-:W-:Y:S02]  /*b4c0*/  HADD2.F32 R25, -RZ, R30.H0_H0 ;  /* 0x2000001eff197230 */ /* 0x000fe40000004100 */
[C---:B------:R-:W-:Y:S01]  /*b4d0*/  FMUL.FTZ R44, R24.reuse, R42 ;  /* 0x0000002a182c7220 */ /* 0x040fe20000410000 */
[----:B------:R-:W-:Y:S02]  /*b4e0*/  HADD2.F32 R31, -RZ, R31.H1_H1 ;  /* 0x3000001fff1f7230 */ /* 0x000fe40000004100 */
[-C--:B------:R-:W-:Y:S01]  /*b4f0*/  FMUL.FTZ R47, R24, R38.reuse ;  /* 0x00000026182f7220 */ /* 0x080fe20000410000 */
[C---:B------:R-:W-:Y:S01]  /*b500*/  FFMA.FTZ R24, R28.reuse, R33, -R45 ;  /* 0x000000211c187223 */ /* 0x040fe2000001082d */
[----:B------:R-:W-:Y:S01]  /*b510*/  FFMA.FTZ R28, R28, R41, R26 ;  /* 0x000000291c1c7223 */ /* 0x000fe2000001001a */
[C---:B------:R-:W-:Y:S01]  /*b520*/  FFMA.FTZ R26, R25.reuse, R38, -R44 ;  /* 0x00000026191a7223 */ /* 0x040fe2000001082c */
[----:B------:R-:W-:Y:S01]  /*b530*/  FFMA.FTZ R25, R25, R42, R47 ;  /* 0x0000002a19197223 */ /* 0x000fe2000001002f */
        /* <DEDUP_REMOVED lines=11> */
[----:B------:R-:W-:Y:S02]  /*b5f0*/  HADD2.F32 R33, -RZ, R35.H0_H0 ;  /* 0x20000023ff217230 */ /* 0x000fe40000004100 */
[CC--:B------:R-:W-:Y:S01]  /*b600*/  FMUL.FTZ R46, R32.reuse, R43.reuse ;  /* 0x0000002b202e7220 */ /* 0x0c0fe20000410000 */
[----:B------:R-:W-:Y:S02]  /*b610*/  HADD2.F32 R30, -RZ, R30.H1_H1 ;  /* 0x3000001eff1e7230 */ /* 0x000fe40000004100 */
[----:B------:R-:W-:Y:S01]  /*b620*/  FMUL.FTZ R48, R32, R40 ;  /* 0x0000002820307220 */ /* 0x000fe20000410000 */
[----:B------:R-:W-:Y:S01]  /*b630*/  F2FP.F16.E4M3.UNPACK_B R14, R14.H1 ;  /* 0x0000000eff0e723e */ /* 0x000fe200030006ff */
[C---:B------:R-:W-:Y:S01]  /*b640*/  FFMA.FTZ R32, R33.reuse, R40, -R46 ;  /* 0x0000002821207223 */ /* 0x040fe2000001082e */
[----:B------:R-:W-:Y:S01]  /*b650*/  F2FP.F16.E4M3.UNPACK_B R40, R20.H1 ;  /* 0x00000014ff28723e */ /* 0x000fe200030006ff */
[----:B------:R-:W-:Y:S01]  /*b660*/  FFMA.FTZ R33, R33, R43, R48 ;  /* 0x0000002b21217223 */ /* 0x000fe20000010030 */
[----:B------:R-:W-:Y:S01]  /*b670*/  F2FP.F16.E4M3.UNPACK_B R43, R21.H1 ;  /* 0x00000015ff2b723e */ /* 0x000fe200030006ff */
[C---:B------:R-:W-:Y:S01]  /*b680*/  FFMA.FTZ R31, R30.reuse, R38, -R45 ;  /* 0x000000261e1f7223 */ /* 0x040fe2000001082d */
[----:B------:R-:W-:Y:S01]  /*b690*/  FFMA.FTZ R30, R30, R41, R44 ;  /* 0x000000291e1e7223 */ /* 0x000fe2000001002c */
[----:B------:R-:W-:Y:S01]  /*b6a0*/  HADD2.F32 R41, -RZ, R39.H1_H1 ;  /* 0x30000027ff297230 */ /* 0x000fe20000004100 */
[----:B------:R-:W-:Y:S01]  /*b6b0*/  F2FP.SATFINITE.E4M3.F32.PACK_AB_MERGE_C R13, R24, R13, RZ ;  /* 0x0000000d180d723e */ /* 0x000fe200048070ff */
[----:B------:R-:W-:Y:S01]  /*b6c0*/  HADD2.F32 R45, -RZ, R42.H1_H1 ;  /* 0x3000002aff2d7230 */ /* 0x000fe20000004100 */
[----:B------:R-:W-:Y:S01]  /*b6d0*/  F2FP.SATFINITE.E4M3.F32.PACK_AB_MERGE_C R15, R28, R15, RZ ;  /* 0x0000000f1c0f723e */ /* 0x000fe200048070ff */
[----:B------:R-:W-:Y:S01]  /*b6e0*/  HADD2.F32 R38, -RZ, R35.H1_H1 ;  /* 0x30000023ff267230 */ /* 0x000fe20000004100 */
[----:B------:R-:W-:Y:S01]  /*b6f0*/  F2FP.SATFINITE.E4M3.F32.PACK_AB_MERGE_C R5, R12, R5, R13 ;  /* 0x000000050c05723e */ /* 0x000fe2000480700d */
[----:B------:R-:W-:Y:S01]  /*b700*/  HADD2.F32 R39, -RZ, R37.H1_H1 ;  /* 0x30000025ff277230 */ /* 0x000fe20000004100 */
[----:B------:R-:W-:Y:S01]  /*b710*/  F2FP.SATFINITE.E4M3.F32.PACK_AB_MERGE_C R9, R10, R9, R15 ;  /* 0x000000090a09723e */ /* 0x000fe2000480700f */
[----:B------:R-:W-:-:S02]  /*b720*/  HADD2.F32 R44, -RZ, R43.H0_H0 ;  /* 0x2000002bff2c7230 */ /* 0x000fc40000004100 */
[----:B------:R-:W-:Y:S02]  /*b730*/  HADD2.F32 R35, -RZ, R34.H0_H0 ;  /* 0x20000022ff237230 */ /* 0x000fe40000004100 */
        /* <DEDUP_REMOVED lines=11> */
[C---:B------:R-:W-:Y:S01]  /*b7f0*/  FFMA.FTZ R35, R38.reuse, R41, -R47 ;  /* 0x0000002926237223 */ /* 0x040fe2000001082f */
[----:B------:R-:W-:Y:S01]  /*b800*/  FFMA.FTZ R52, R38, R45, R48 ;  /* 0x0000002d26347223 */ /* 0x000fe20000010030 */
[----:B------:R-:W-:Y:S01]  /*b810*/  F2FP.F16.E4M3.UNPACK_B R37, R20 ;  /* 0x00000014ff25723e */ /* 0x000fe200020006ff */
[----:B------:R-:W-:Y:S01]  /*b820*/  HADD2.F32 R29, -RZ, R29.H1_H1 ;  /* 0x3000001dff1d7230 */ /* 0x000fe20000004100 */
[----:B------:R-:W-:Y:S01]  /*b830*/  F2FP.F16.E4M3.UNPACK_B R38, R21 ;  /* 0x00000015ff26723e */ /* 0x000fe200020006ff */
[C---:B------:R-:W-:Y:S01]  /*b840*/  FMUL.FTZ R20, R34.reuse, R43 ;  /* 0x0000002b22147220 */ /* 0x040fe20000410000 */
[----:B------:R-:W-:Y:S01]  /*b850*/  FMUL.FTZ R34, R34, R40 ;  /* 0x0000002822227220 */ /* 0x000fe20000410000 */
[----:B------:R-:W-:-:S02]  /*b860*/  HADD2.F32 R21, -RZ, R27.H0_H0 ;  /* 0x2000001bff157230 */ /* 0x000fc40000004100 */
[--C-:B------:R-:W-:Y:S02]  /*b870*/  HADD2.F32 R39, -RZ, R38.reuse.H0_H0 ;  /* 0x20000026ff277230 */ /* 0x100fe40000004100 */
        /* <DEDUP_REMOVED lines=66> */
.L_x_9678:
[----:B------:R-:W-:Y:S05]  /*bca0*/  BSYNC B0 ;  /* 0x0000000000007941 */ /* 0x000fea0003800000 */
.L_x_9671:
        /* <DEDUP_REMOVED lines=8> */
.L_x_9668:
[----:B0-2---:R-:W-:Y:S01]  /*bd30*/  IMAD.U32 R0, RZ, RZ, UR38 ;  /* 0x00000026ff007e24 */ /* 0x005fe2000f8e00ff */
[----:B------:R-:W-:-:S04]  /*bd40*/  LOP3.LUT R22, R22, 0xfffffffe, RZ, 0xc0, !PT ;  /* 0xfffffffe16167812 */ /* 0x000fc800078ec0ff */
[----:B------:R-:W-:-:S13]  /*bd50*/  ISETP.NE.AND P0, PT, R0, 0x3, PT ;  /* 0x000000030000780c */ /* 0x000fda0003f05270 */
[----:B------:R-:W-:Y:S01]  /*bd60*/  @P0 LOP3.LUT R22, R22, 0x1, RZ, 0xfc, !PT ;  /* 0x0000000116160812 */ /* 0x000fe200078efcff */
[----:B------:R-:W-:Y:S06]  /*bd70*/  @!P0 BRA `(.L_x_9690) ;  /* 0x0000000000048947 */ /* 0x000fec0003800000 */
[----:B------:R-:W-:Y:S01]  /*bd80*/  BPT.TRAP 0x1 ;  /* 0x000000040000795c */ /* 0x000fe20000300000 */
.L_x_9690:
[----:B-1----:R-:W-:Y:S01]  /*bd90*/  IMAD R3, R17, 0x8, R16 ;  /* 0x0000000811037824 */ /* 0x002fe200078e0210 */
[----:B------:R-:W-:-:S04]  /*bda0*/  SHF.L.U32 R0, R19, 0x1f, RZ ;  /* 0x0000001f13007819 */ /* 0x000fc800000006ff */
[----:B------:R0:W1:Y:S01]  /*bdb0*/  SYNCS.PHASECHK.TRANS64.TRYWAIT P1, [R3+URZ+0x19c30], R0 ;  /* 0x019c3000030075a7 */ /* 0x000062000802017f */
[----:B------:R-:W-:Y:S05]  /*bdc0*/  @!P0 BRA `(.L_x_9691) ;  /* 0x0000000000048947 */ /* 0x000fea0003800000 */
[----:B------:R-:W-:Y:S01]  /*bdd0*/  BPT.TRAP 0x1 ;  /* 0x000000040000795c */ /* 0x000fe20000300000 */
.L_x_9691:
[----:B---3-5:R-:W2:Y:S02]  /*bde0*/  S2R R4, SR_TID.X ;  /* 0x0000000000047919 */ /* 0x028ea40000002100 */
[----:B--2---:R-:W-:-:S04]  /*bdf0*/  LOP3.LUT R4, R4, 0x7f, RZ, 0xc0, !PT ;  /* 0x0000007f04047812 */ /* 0x004fc800078ec0ff */
[----:B------:R-:W-:Y:S01]  /*be00*/  ISETP.NE.AND P0, PT, R4, RZ, PT ;  /* 0x000000ff0400720c */ /* 0x000fe20003f05270 */
[----:B-1----:R-:W-:-:S12]  /*be10*/  @P1 BRA `(.L_x_9692) ;  /* 0x0000000000081947 */ /* 0x002fd80003800000 */
[----:B------:R-:W1:Y:S02]  /*be20*/  SYNCS.PHASECHK.TRANS64.TRYWAIT P1, [R3+URZ+0x19c30], R0 ;  /* 0x019c3000030075a7 */ /* 0x000e64000802017f */
[----:B-1----:R-:W-:Y:S05]  /*be30*/  @!P1 BRA `(.L_x_9693) ;  /* 0x0000017800249947 */ /* 0x002fea0003800000 */
.L_x_9692:
[----:B------:R-:W-:Y:S05]  /*be40*/  WARPSYNC.ALL ;  /* 0x0000000000007948 */ /* 0x000fea0003800000 */
[----:B01----:R-:W-:Y:S01]  /*be50*/  VIADD R0, R16, 0x13800 ;  /* 0x0001380010007836 */ /* 0x003fe20000000000 */
[----:B------:R-:W-:Y:S01]  /*be60*/  LOP3.LUT R6, R36, 0x10000, RZ, 0xfc, !PT ;  /* 0x0001000024067812 */ /* 0x000fe200078efcff */
[----:B------:R-:W-:Y:S01]  /*be70*/  IMAD.MOV.U32 R7, RZ, RZ, -0x3ffffff0 ;  /* 0xc0000010ff077424 */ /* 0x000fe200078e00ff */
[----:B------:R-:W0:Y:S01]  /*be80*/  LDC R97, c[0x0][0x448] ;  /* 0x00011200ff617b82 */ /* 0x000e220000000800 */
[----:B------:R-:W-:Y:S01]  /*be90*/  IMAD.MOV.U32 R5, RZ, RZ, -0x3ffffff0 ;  /* 0xc0000010ff057424 */ /* 0x000fe200078e00ff */
[----:B------:R-:W-:Y:S01]  /*bea0*/  SHF.R.U32.HI R0, RZ, 0x4, R0 ;  /* 0x00000004ff007819 */ /* 0x000fe20000011600 */
[----:B------:R-:W-:-:S02]  /*beb0*/  IMAD.MOV.U32 R11, RZ, RZ, -0x3ffffff0 ;  /* 0xc0000010ff0b7424 */ /* 0x000fc400078e00ff */
[----:B------:R-:W-:Y:S01]  /*bec0*/  IMAD.MOV.U32 R9, RZ, RZ, -0x3ffffff0 ;  /* 0xc0000010ff097424 */ /* 0x000fe200078e00ff */
[----:B------:R-:W-:Y:S02]  /*bed0*/  LOP3.LUT R0, R0, 0x3fff, RZ, 0xc0, !PT ;  /* 0x00003fff00007812 */ /* 0x000fe400078ec0ff */
[----:B------:R-:W-:Y:S01]  /*bee0*/  LOP3.LUT R22, R22, 0xffffffbf, RZ, 0xc0, !PT ;  /* 0xffffffbf16167812 */ /* 0x000fe200078ec0ff */
[----:B------:R-:W-:Y:S01]  /*bef0*/  @!P0 VIADD R3, R3, 0x19c40 ;  /* 0x00019c4003038836 */ /* 0x000fe20000000000 */
[----:B------:R-:W-:Y:S01]  /*bf00*/  LOP3.LUT R4, R0, 0x10000, RZ, 0xfc, !PT ;  /* 0x0001000000047812 */ /* 0x000fe200078efcff */
[----:B------:R-:W-:-:S04]  /*bf10*/  ULDC UR36, c[0x0][0x9dc] ;  /* 0x0002770000247ab9 */ /* 0x000fc80000000800 */
[----:B------:R1:W-:Y:S01]  /*bf20*/  STL [R1+0x14], R4 ;  /* 0x0000140401007387 */ /* 0x0003e20000100800 */
[----:B------:R-:W-:Y:S02]  /*bf30*/  R2UR UR4, R6 ;  /* 0x00000000060472ca */ /* 0x000fe400000e0000 */
[----:B------:R-:W-:Y:S01]  /*bf40*/  R2UR UR5, R7 ;  /* 0x00000000070572ca */ /* 0x000fe200000e0000 */
[----:B------:R-:W-:Y:S01]  /*bf50*/  WARPGROUP.ARRIVE ;  /* 0x00000000000079c5 */ /* 0x000fe20000000000 */
[----:B------:R-:W-:Y:S01]  /*bf60*/  R2UR UR7, R5 ;  /* 0x00000000050772ca */ /* 0x000fe200000e0000 */
[----:B----4-:R-:W2:Y:S01]  /*bf70*/  LDL R14, [R1+0x30] ;  /* 0x00003000010e7983 */ /* 0x010ea20000100800 */
[----:B-1----:R-:W-:-:S03]  /*bf80*/  IMAD R4, R17, 0x300, R4 ;  /* 0x0000030011047824 */ /* 0x002fc600078e0204 */
[----:B------:R-:W2:Y:S02]  /*bf90*/  LDL R95, [R1+0x10] ;  /* 0x00001000015f7983 */ /* 0x000ea40000100800 */
[----:B------:R-:W-:Y:S02]  /*bfa0*/  R2UR UR6, R4 ;  /* 0x00000000040672ca */ /* 0x000fe400000e0000 */
[----:B------:R-:W3:Y:S11]  /*bfb0*/  LDL R99, [R1] ;  /* 0x0000000001637983 */ /* 0x000ef60000100800 */
[----:B------:R-:W-:Y:S01]  /*bfc0*/  QGMMA.64x128x32.F32.E4M3.E4M3 R24, gdesc[UR4], RZ, !UPT, gsb0 ;  /* 0x01e00000041879f3 */ /* 0x000fe2000c0008ff */
[----:B------:R-:W-:-:S02]  /*bfd0*/  VIADD R10, R6, 0x180 ;  /* 0x00000180060a7836 */ /* 0x000fc40000000000 */
[----:B------:R-:W-:Y:S01]  /*bfe0*/  VIADD R8, R4, 0x100 ;  /* 0x0000010004087836 */ /* 0x000fe20000000000 */
[----:B------:R-:W-:Y:S02]  /*bff0*/  R2UR UR5, R11 ;  /* 0x000000000b0572ca */ /* 0x000fe400000e0000 */
[----:B------:R-:W-:Y:S02]  /*c000*/  R2UR UR4, R10 ;  /* 0x000000000a0472ca */ /* 0x000fe400000e0000 */
[----:B------:R-:W-:Y:S02]  /*c010*/  R2UR UR6, R8 ;  /* 0x00000000080672ca */ /* 0x000fe400000e0000 */
[----:B------:R-:W-:Y:S01]  /*c020*/  R2UR UR7, R9 ;  /* 0x00000000090772ca */ /* 0x000fe200000e0000 */
[----:B------:R-:W-:Y:S02]  /*c030*/  VIADD R8, R6, 0x300 ;  /* 0x0000030006087836 */ /* 0x000fe40000000000 */
[----:B------:R-:W-:-:S02]  /*c040*/  VIADD R4, R4, 0x200 ;  /* 0x0000020004047836 */ /* 0x000fc40000000000 */
        /* <DEDUP_REMOVED lines=8> */
[----:B------:R-:W-:Y:S02]  /*c0d0*/  R2UR UR7, R5 ;  /* 0x00000000050772ca */ /* 0x000fe400000e0000 */
[----:B0-----:R-:W-:-:S13]  /*c0e0*/  ISETP.NE.AND P1, PT, R97, 0x1, PT ;  /* 0x000000016100780c */ /* 0x001fda0003f25270 */
[----:B------:R-:W0:Y:S08]  /*c0f0*/  @P1 LDC R5, c[0x0][0x44c] ;  /* 0x00011300ff051b82 */ /* 0x000e300000000800 */
[----:B------:R-:W1:Y:S01]  /*c100*/  @P1 LDC R15, c[0x0][0x450] ;  /* 0x00011400ff0f1b82 */ /* 0x000e620000000800 */
[----:B------:R-:W-:Y:S02]  /*c110*/  WARPGROUP.DEPBAR.LE gsb0, 0x0 ;  /* 0x00008000000079c5 */ /* 0x000fe40000010000 */
[----:B------:R-:W-:-:S06]  /*c120*/  WARPGROUP.ARRIVE ;  /* 0x00000000000079c5 */ /* 0x000fcc0000000000 */
[----:B------:R-:W-:Y:S01]  /*c130*/  QGMMA.64x128x32.F32.E4M3.E4M3 R24, gdesc[UR4], R24, gsb0 ;  /* 0x01e00000041879f3 */ /* 0x000fe20008000818 */
[----:B------:R-:W-:Y:S01]  /*c140*/  @P1 LOP3.LUT R22, R22, 0x40, RZ, 0xfc, !PT ;  /* 0x0000004016161812 */ /* 0x000fe200078efcff */
[----:B------:R-:W-:-:S03]  /*c150*/  ULOP3.LUT UR36, URZ, UR36, URZ, 0x33, !UPT ;  /* 0x000000243f247292 */ /* 0x000fc6000f8e333f */
[----:B------:R-:W-:Y:S01]  /*c160*/  LOP3.LUT R22, R22, 0xffffffdf, RZ, 0xc0, !PT ;  /* 0xffffffdf16167812 */ /* 0x000fe200078ec0ff */
        /* <DEDUP_REMOVED lines=14> */
[----:B--2---:R-:W-:-:S04]  /*c250*/  IMAD.IADD R80, R14, 0x1, R95 ;  /* 0x000000010e507824 */ /* 0x004fc800078e025f */
[----:B0-----:R-:W-:-:S04]  /*c260*/  @P1 IMAD.HI.U32 R4, R80, R5, RZ ;  /* 0x0000000550041227 */ /* 0x001fc800078e00ff */
[C---:B------:R-:W-:Y:S01]  /*c270*/  FMUL.FTZ R13, R2.reuse, R24 ;  /* 0x00000018020d7220 */ /* 0x040fe20000410000 */
[----:B-1----:R-:W-:Y:S02]  /*c280*/  @P1 SHF.R.U32.HI R80, RZ, R15, R4 ;  /* 0x0000000fff501219 */ /* 0x002fe40000011604 */
        /* <DEDUP_REMOVED lines=55> */
[----:B---3--:R-:W-:Y:S01]  /*c600*/  IMAD R5, R99, -0x2, R5 ;  /* 0xfffffffe63057824 */ /* 0x008fe200078e0205 */
[----:B0-----:R-:W-:Y:S01]  /*c610*/  ISETP.GE.AND P1, PT, R15, 0x1, PT ;  /* 0x000000010f00780c */ /* 0x001fe20003f26270 */
[----:B------:R-:W0:Y:S01]  /*c620*/  MUFU.TANH R13, R13 ;  /* 0x0000000d000d7308 */ /* 0x000e220000002400 */
[----:B------:R-:W-:Y:S01]  /*c630*/  @!P0 PRMT R4, RZ, 0x654, R3 ;  /* 0x00000654ff048816 */ /* 0x000fe20000000003 */
[----:B------:R-:W-:Y:S01]  /*c640*/  IMAD.IADD R92, R157, 0x1, R84 ;  /* 0x000000019d5c7824 */ /* 0x000fe200078e0254 */
[----:B------:R-:W-:Y:S02]  /*c650*/  IADD3 R5, -R156, R5, R157 ;  /* 0x000000059c057210 */ /* 0x000fe40007ffe19d */
[----:B------:R2:W-:Y:S03]  /*c660*/  @!P0 SYNCS.ARRIVE.TRANS64.RED.A1T0 RZ, [R4+URZ], RZ ;  /* 0x000000ff04ff89a7 */ /* 0x0005e6000810043f */
[----:B------:R-:W3:Y:S01]  /*c670*/  MUFU.TANH R20, R20 ;  /* 0x0000001400147308 */ /* 0x000ee20000002400 */
[----:B------:R-:W-:-:S07]  /*c680*/  IMAD R92, R99, -0x2, R92 ;  /* 0xfffffffe635c7824 */ /* 0x000fce00078e025c */
[----:B------:R-:W4:Y:S01]  /*c690*/  MUFU.TANH R0, R0 ;  /* 0x0000000000007308 */ /* 0x000f220000002400 */
[----:B------:R-:W-:-:S07]  /*c6a0*/  IMAD.IADD R87, R5, 0x1, R14 ;  /* 0x0000000105577824 */ /* 0x000fce00078e020e */
        /* <DEDUP_REMOVED lines=60> */
[----:B------:R-:W0:Y:S01]  /*ca70*/  MUFU.TANH R79, R79 ;  /* 0x0000004f004f7308 */ /* 0x000e220000002400 */
[----:B------:R-:W-:Y:S01]  /*ca80*/  VIADD R91, R5, UR36 ;  /* 0x00000024055b7c36 */ /* 0x000fe20008000000 */
[----:B------:R-:W-:-:S02]  /*ca90*/  @P1 LOP3.LUT R22, R22, 0x20, RZ, 0xfc, !PT ;  /* 0x0000002016161812 */ /* 0x000fc400078efcff */
[----:B------:R-:W-:Y:S01]  /*caa0*/  LEA R82, R88, 0xffffff80, 0x7 ;  /* 0xffffff8058527811 */ /* 0x000fe200078e38ff */
[----:B-1----:R-:W-:Y:S01]  /*cab0*/  IMAD.IADD R85, R91, 0x1, R94 ;  /* 0x000000015b557824 */ /* 0x002fe200078e025e */
[----:B------:R-:W-:Y:S01]  /*cac0*/  VIADDMNMX R90, R94, R87, R92, PT ;  /* 0x000000575e5a7246 */ /* 0x000fe2000380015c */
        /* <DEDUP_REMOVED lines=12> */
.L_x_9696:
[----:B------:R-:W-:-:S13]  /*cb90*/  ISETP.NE.AND P1, PT, R15, 0x1, PT ;  /* 0x000000010f00780c */ /* 0x000fda0003f25270 */
[----:B------:R-:W1:Y:S02]  /*cba0*/  @P1 LDC.64 R4, c[0x0][0x9e8] ;  /* 0x00027a00ff041b82 */ /* 0x000e640000000a00 */
[----:B-1----:R-:W-:-:S05]  /*cbb0*/  @P1 IMAD.HI.U32 R4, R93, R4, RZ ;  /* 0x000000045d041227 */ /* 0x002fca00078e00ff */
[----:B------:R-:W-:-:S07]  /*cbc0*/  @P1 SHF.R.U32.HI R93, RZ, R5, R4 ;  /* 0x00000005ff5d1219 */ /* 0x000fce0000011604 */
.L_x_9697:
[----:B------:R-:W-:Y:S05]  /*cbd0*/  BSYNC B0 ;  /* 0x0000000000007941 */ /* 0x000fea0003800000 */
.L_x_9695:
[----:B------:R-:W-:-:S04]  /*cbe0*/  IMAD R93, R93, R15, -R82 ;  /* 0x0000000f5d5d7224 */ /* 0x000fc800078e0a52 */
[----:B------:R-:W-:-:S05]  /*cbf0*/  IMAD R4, R99, -0x2, R93 ;  /* 0xfffffffe63047824 */ /* 0x000fca00078e025d */
[----:B------:R-:W-:Y:S02]  /*cc00*/  VIMNMX R85, R85, R4, !PT ;  /* 0x0000000455557248 */ /* 0x000fe40007fe0100 */
[----:B------:R-:W-:-:S07]  /*cc10*/  VIADDMNMX R90, R4, R15, R90, PT ;  /* 0x0000000f045a7246 */ /* 0x000fce000380015a */
.L_x_9694:
[C---:B------:R-:W-:Y:S01]  /*cc20*/  ISETP.GE.AND P1, PT, R84.reuse, 0x2, PT ;  /* 0x000000025400780c */ /* 0x040fe20003f26270 */
[----:B------:R-:W1:Y:S01]  /*cc30*/  SHFL.IDX PT, R80, R80, 0x1, 0x1c1f ;  /* 0x003c1f0050507f89 */ /* 0x000e6200000e0000 */
[C---:B------:R-:W-:Y:S02]  /*cc40*/  ISETP.GE.AND P5, PT, R84.reuse, 0x9, PT ;  /* 0x000000095400780c */ /* 0x040fe40003fa6270 */
[----:B------:R-:W-:Y:S02]  /*cc50*/  ISETP.GT.AND P2, PT, R85, 0x1, !P1 ;  /* 0x000000015500780c */ /* 0x000fe40004f44270 */
[----:B------:R-:W-:Y:S02]  /*cc60*/  ISETP.GE.AND P3, PT, R84, 0xa, PT ;  /* 0x0000000a5400780c */ /* 0x000fe40003f66270 */
[----:B------:R-:W-:Y:S02]  /*cc70*/  ISETP.LT.OR P2, PT, R90, 0x2, P2 ;  /* 0x000000025a00780c */ /* 0x000fe40001741670 */
[----:B------:R-:W-:-:S02]  /*cc80*/  LOP3.LUT R22, R22, 0xf7ffffff, RZ, 0xc0, !PT ;  /* 0xf7ffffff16167812 */ /* 0x000fc400078ec0ff */
[----:B------:R-:W-:Y:S02]  /*cc90*/  FSEL R20, R20, -INF , !P2 ;  /* 0xff80000014147808 */ /* 0x000fe40005000000 */
[----:B------:R-:W-:Y:S02]  /*cca0*/  ISETP.GT.AND P2, PT, R85, 0x8, !P5 ;  /* 0x000000085500780c */ /* 0x000fe40006f44270 */
[----:B------:R-:W-:Y:S02]  /*ccb0*/  ISETP.GE.AND P6, PT, R84, 0x71, PT ;  /* 0x000000715400780c */ /* 0x000fe40003fc6270 */
[----:B------:R-:W-:Y:S02]  /*ccc0*/  ISETP.LT.OR P2, PT, R90, 0x9, P2 ;  /* 0x000000095a00780c */ /* 0x000fe40001741670 */
[----:B------:R-:W-:Y:S02]  /*ccd0*/  @P3 LOP3.LUT R22, R22, 0x8000000, RZ, 0xfc, !PT ;  /* 0x0800000016163812 */ /* 0x000fe400078efcff */
[----:B0-----:R-:W-:-:S02]  /*cce0*/  FSEL R86, R25, -INF , !P2 ;  /* 0xff80000019567808 */ /* 0x001fc40005000000 */
[----:B------:R-:W-:Y:S01]  /*ccf0*/  ISETP.GT.AND P2, PT, R85, 0x9, !P3 ;  /* 0x000000095500780c */ /* 0x000fe20005f44270 */
[----:B-1----:R-:W-:Y:S01]  /*cd00*/  IMAD.IADD R91, R91, 0x1, R80 ;  /* 0x000000015b5b7824 */ /* 0x002fe200078e0250 */
[----:B------:R-:W-:Y:S02]  /*cd10*/  ISETP.GE.AND P3, PT, R84, 0x11, PT ;  /* 0x000000115400780c */ /* 0x000fe40003f66270 */
[----:B------:R-:W-:Y:S02]  /*cd20*/  ISETP.LT.OR P2, PT, R90, 0xa, P2 ;  /* 0x0000000a5a00780c */ /* 0x000fe40001741670 */
[----:B------:R-:W-:Y:S02]  /*cd30*/  LOP3.LUT R22, R22, 0xfbffffff, RZ, 0xc0, !PT ;  /* 0xfbffffff16167812 */ /* 0x000fe400078ec0ff */
[----:B------:R-:W-:Y:S02]  /*cd40*/  FSEL R26, R26, -INF , !P2 ;  /* 0xff8000001a1a7808 */ /* 0x000fe40005000000 */
[----:B------:R-:W-:-:S02]  /*cd50*/  ISETP.GT.AND P2, PT, R85, 0x10, !P3 ;  /* 0x000000105500780c */ /* 0x000fc40005f44270 */
[----:B------:R-:W-:Y:S02]  /*cd60*/  ISETP.GE.AND P4, PT, R84, 0x1, PT ;  /* 0x000000015400780c */ /* 0x000fe40003f86270 */
[----:B------:R-:W-:Y:S02]  /*cd70*/  ISETP.LT.OR P2, PT, R90, 0x11, P2 ;  /* 0x000000115a00780c */ /* 0x000fe40001741670 */
[----:B------:R-:W-:Y:S02]  /*cd80*/  @P3 LOP3.LUT R22, R22, 0x4000000, RZ, 0xfc, !PT ;  /* 0x0400000016163812 */ /* 0x000fe400078efcff */
[----:B------:R-:W-:Y:S02]  /*cd90*/  ISETP.GE.AND P3, PT, R84, 0x12, PT ;  /* 0x000000125400780c */ /* 0x000fe40003f66270 */
[----:B------:R-:W-:Y:S02]  /*cda0*/  LOP3.LUT R22, R22, 0xfdffffff, RZ, 0xc0, !PT ;  /* 0xfdffffff16167812 */ /* 0x000fe400078ec0ff */
[----:B------:R-:W-:-:S02]  /*cdb0*/  FSEL R94, R29, -INF , !P2 ;  /* 0xff8000001d5e7808 */ /* 0x000fc40005000000 */
[----:B------:R-:W-:Y:S02]  /*cdc0*/  ISETP.GT.AND P2, PT, R85, 0x11, !P3 ;  /* 0x000000115500780c */ /* 0x000fe40005f44270 */
[----:B------:R-:W-:Y:S02]  /*cdd0*/  VIADDMNMX R92, R80, R87, R92, PT ;  /* 0x00000057505c7246 */ /* 0x000fe4000380015c */
        /* <DEDUP_REMOVED lines=134> */
[----:B------:R-:W-:Y:S02]  /*d640*/  ISETP.GT.AND P2, PT, R85, 0x70, !P6 ;  /* 0x000000705500780c */ /* 0x000fe40007744270 */
[----:B------:R-:W-:Y:S02]  /*d650*/  @P3 LOP3.LUT R22, R22, 0x2, RZ, 0xfc, !PT ;  /* 0x0000000216163812 */ /* 0x000fe400078efcff */
[----:B------:R-:W-:Y:S02]  /*d660*/  ISETP.LT.OR P2, PT, R90, 0x71, P2 ;  /* 0x000000715a00780c */ /* 0x000fe40001741670 */
[----:B------:R-:W-:Y:S02]  /*d670*/  ISETP.GE.AND P3, PT, R84, 0x72, PT ;  /* 0x000000725400780c */ /* 0x000fe40003f66270 */
[----:B------:R-:W-:-:S02]  /*d680*/  FSEL R120, R77, -INF , !P2 ;  /* 0xff8000004d787808 */ /* 0x000fc40005000000 */
        /* <DEDUP_REMOVED lines=31> */
.L_x_9700:
[----:B------:R-:W-:-:S13]  /*d880*/  ISETP.NE.AND P3, PT, R15, 0x1, PT ;  /* 0x000000010f00780c */ /* 0x000fda0003f65270 */
[----:B------:R-:W0:Y:S02]  /*d890*/  @P3 LDC.64 R4, c[0x0][0x9e8] ;  /* 0x00027a00ff043b82 */ /* 0x000e240000000a00 */
[----:B0-----:R-:W-:-:S05]  /*d8a0*/  @P3 IMAD.HI.U32 R4, R13, R4, RZ ;  /* 0x000000040d043227 */ /* 0x001fca00078e00ff */
[----:B------:R-:W-:-:S07]  /*d8b0*/  @P3 SHF.R.U32.HI R13, RZ, R5, R4 ;  /* 0x00000005ff0d3219 */ /* 0x000fce0000011604 */
.L_x_9701:
[----:B------:R-:W-:Y:S05]  /*d8c0*/  BSYNC B0 ;  /* 0x0000000000007941 */ /* 0x000fea0003800000 */
.L_x_9699:
[----:B------:R-:W-:-:S04]  /*d8d0*/  IMAD R13, R13, R15, -R82 ;  /* 0x0000000f0d0d7224 */ /* 0x000fc800078e0a52 */
[----:B------:R-:W-:-:S05]  /*d8e0*/  IMAD R4, R99, -0x2, R13 ;  /* 0xfffffffe63047824 */ /* 0x000fca00078e020d */
[----:B------:R-:W-:Y:S02]  /*d8f0*/  VIMNMX R91, R91, R4, !PT ;  /* 0x000000045b5b7248 */ /* 0x000fe40007fe0100 */
[----:B------:R-:W-:-:S07]  /*d900*/  VIADDMNMX R92, R4, R15, R92, PT ;  /* 0x0000000f045c7246 */ /* 0x000fce000380015c */
.L_x_9698:
[C---:B------:R-:W-:Y:S01]  /*d910*/  ISETP.GT.AND P1, PT, R91.reuse, 0x1, !P1 ;  /* 0x000000015b00780c */ /* 0x040fe20004f24270 */
[----:B------:R-:W-:Y:S01]  /*d920*/  ULDC UR4, c[0x0][0x988] ;  /* 0x0002620000047ab9 */ /* 0x000fe20000000800 */
[----:B------:R-:W-:Y:S01]  /*d930*/  ISETP.GT.AND P5, PT, R91, 0x8, !P5 ;  /* 0x000000085b00780c */ /* 0x000fe20006fa4270 */
[----:B------:R-:W-:Y:S01]  /*d940*/  IMAD.U32 R65, RZ, RZ, UR4 ;  /* 0x00000004ff417e24 */ /* 0x000fe2000f8e00ff */
[C---:B------:R-:W-:Y:S02]  /*d950*/  ISETP.LT.OR P1, PT, R92.reuse, 0x2, P1 ;  /* 0x000000025c00780c */ /* 0x040fe40000f21670 */
[----:B------:R-:W-:Y:S02]  /*d960*/  ISETP.LT.OR P5, PT, R92, 0x9, P5 ;  /* 0x000000095c00780c */ /* 0x000fe40002fa1670 */
[----:B------:R-:W-:Y:S02]  /*d970*/  FSEL R4, R12, -INF , !P1 ;  /* 0xff8000000c047808 */ /* 0x000fe40004800000 */
[----:B------:R-:W-:-:S02]  /*d980*/  LOP3.LUT P1, RZ, R22, 0x8000000, RZ, 0xc0, !PT ;  /* 0x0800000016ff7812 */ /* 0x000fc4000782c0ff */
[----:B------:R-:W-:Y:S02]  /*d990*/  FSEL R80, R21, -INF , !P5 ;  /* 0xff80000015507808 */ /* 0x000fe40006800000 */
[----:B------:R-:W-:Y:S02]  /*d9a0*/  ISETP.GT.AND P1, PT, R91, 0x9, !P1 ;  /* 0x000000095b00780c */ /* 0x000fe40004f24270 */
[----:B------:R-:W-:Y:S02]  /*d9b0*/  LOP3.LUT P5, RZ, R22, 0x4000000, RZ, 0xc0, !PT ;  /* 0x0400000016ff7812 */ /* 0x000fe400078ac0ff */
[----:B------:R-:W-:Y:S02]  /*d9c0*/  ISETP.LT.OR P1, PT, R92, 0xa, P1 ;  /* 0x0000000a5c00780c */ /* 0x000fe40000f21670 */
[----:B------:R-:W-:Y:S02]  /*d9d0*/  LOP3.LUT P3, RZ, R22, 0x2000000, RZ, 0xc0, !PT ;  /* 0x0200000016ff7812 */ /* 0x000fe4000786c0ff */
[----:B------:R-:W-:-:S02]  /*d9e0*/  FSEL R24, R24, -INF , !P1 ;  /* 0xff80000018187808 */ /* 0x000fc40004800000 */
[----:B------:R-:W-:Y:S02]  /*d9f0*/  ISETP.GT.AND P1, PT, R91, 0x10, !P5 ;  /* 0x000000105b00780c */ /* 0x000fe40006f24270 */
[----:B------:R-:W-:Y:S02]  /*da00*/  FMNMX.FTZ R5, R25, R20, !PT ;  /* 0x0000001419057209 */ /* 0x000fe40007810000 */
[----:B------:R-:W-:Y:S02]  /*da10*/  ISETP.LT.OR P1, PT, R92, 0x11, P1 ;  /* 0x000000115c00780c */ /* 0x000fe40000f21670 */
[----:B------:R-:W-:Y:S02]  /*da20*/  FMNMX.FTZ R5, R86, R5, !PT ;  /* 0x0000000556057209 */ /* 0x000fe40007810000 */
        /* <DEDUP_REMOVED lines=14> */
[----:B------:R-:W-:Y:S02]  /*db10*/  LOP3.LUT P5, RZ, R22, 0x8000, RZ, 0xc0, !PT ;  /* 0x0000800016ff7812 */ /* 0x000fe400078ac0ff */
[----:B------:R-:W-:Y:S02]  /*db20*/  ISETP.GT.AND P1, PT, R91, 0x19, !P1 ;  /* 0x000000195b00780c */ /* 0x000fe40004f24270 */
[----:B------:R-:W-:Y:S02]  /*db30*/  FMNMX.FTZ R5, R98, R5, !PT ;  /* 0x0000000562057209 */ /* 0x000fe40007810000 */
[----:B------:R-:W-:Y:S02]  /*db40*/  ISETP.LT.OR P1, PT, R92, 0x1a, P1 ;  /* 0x0000001a5c00780c */ /* 0x000fe40000f21670 */
[----:B------:R-:W-:Y:S02]  /*db50*/  FMNMX.FTZ R5, R38, R5, !PT ;  /* 0x0000000526057209 */ /* 0x000fe40007810000 */
[----:B------:R-:W-:-:S02]  /*db60*/  FSEL R32, R32, -INF , !P1 ;  /* 0xff80000020207808 */ /* 0x000fc40004800000 */
[C---:B------:R-:W-:Y:S02]  /*db70*/  LOP3.LUT P1, RZ, R22.reuse, 0x400000, RZ, 0xc0, !PT ;  /* 0x0040000016ff7812 */ /* 0x040fe4000782c0ff */
[----:B------:R-:W-:Y:S02]  /*db80*/  LOP3.LUT P3, RZ, R22, 0x4000, RZ, 0xc0, !PT ;  /* 0x0000400016ff7812 */ /* 0x000fe4000786c0ff */
        /* <DEDUP_REMOVED lines=27> */
[----:B------:R-:W-:-:S02]  /*dd40*/  ISETP.GT.AND P4, PT, R91, RZ, !P4 ;  /* 0x000000ff5b00720c */ /* 0x000fc40006784270 */
[----:B------:R-:W-:Y:S02]  /*dd50*/  ISETP.GT.AND P1, PT, R91, 0x30, !P1 ;  /* 0x000000305b00780c */ /* 0x000fe40004f24270 */
[----:B------:R-:W-:Y:S02]  /*dd60*/  FMNMX.FTZ R5, R62, R5, !PT ;  /* 0x000000053e057209 */ /* 0x000fe40007810000 */
[C---:B------:R-:W-:Y:S02]  /*dd70*/  ISETP.LT.OR P1, PT, R92.reuse, 0x31, P1 ;  /* 0x000000315c00780c */ /* 0x040fe40000f21670 */
[----:B------:R-:W-:Y:S02]  /*dd80*/  ISETP.LT.OR P4, PT, R92, 0x1, P4 ;  /* 0x000000015c00780c */ /* 0x000fe40002781670 */
[----:B------:R-:W-:Y:S02]  /*dd90*/  FSEL R128, R43, -INF , !P1 ;  /* 0xff8000002b807808 */ /* 0x000fe40004800000 */
[----:B------:R-:W-:-:S02]  /*dda0*/  LOP3.LUT P1, RZ, R22, 0x20000, RZ, 0xc0, !PT ;  /* 0x0002000016ff7812 */ /* 0x000fc4000782c0ff */
[----:B------:R-:W-:Y:S02]  /*ddb0*/  FMNMX.FTZ R5, R112, R5, !PT ;  /* 0x0000000570057209 */ /* 0x000fe40007810000 */
[----:B------:R-:W-:Y:S02]  /*ddc0*/  ISETP.GT.AND P1, PT, R91, 0x31, !P1 ;  /* 0x000000315b00780c */ /* 0x000fe40004f24270 */
[----:B------:R-:W-:Y:S02]  /*ddd0*/  FSEL R0, R0, -INF , !P4 ;  /* 0xff80000000007808 */ /* 0x000fe40006000000 */
        /* <DEDUP_REMOVED lines=41> */
[----:B------:R-:W-:Y:S01]  /*e070*/  LOP3.LUT P1, RZ, R22, 0x400, RZ, 0xc0, !PT ;  /* 0x0000040016ff7812 */ /* 0x000fe2000782c0ff */
[----:B------:R-:W0:Y:S01]  /*e080*/  SHFL.BFLY PT, R5, R12, 0x2, 0x1f ;  /* 0x0c401f000c057f89 */ /* 0x000e2200000e0000 */
        /* <DEDUP_REMOVED lines=16> */
[----:B0-----:R-:W-:Y:S02]  /*e190*/  FMNMX.FTZ R21, R12, R5, !PT ;  /* 0x000000050c157209 */ /* 0x001fe40007810000 */
[----:B------:R-:W-:Y:S02]  /*e1a0*/  ISETP.LT.OR P1, PT, R92, 0x59, P1 ;  /* 0x000000595c00780c */ /* 0x000fe40000f21670 */
[----:B------:R-:W-:Y:S01]  /*e1b0*/  FMNMX.FTZ R35, R132, R35, !PT ;  /* 0x0000002384237209 */ /* 0x000fe20007810000 */
[----:B------:R-:W0:Y:S01]  /*e1c0*/  SHFL.BFLY PT, R144, R21, 0x1, 0x1f ;  /* 0x0c201f0015907f89 */ /* 0x000e2200000e0000 */
        /* <DEDUP_REMOVED lines=15> */
[C---:B------:R-:W-:Y:S02]  /*e2c0*/  LOP3.LUT P1, RZ, R22.reuse, 0x8, RZ, 0xc0, !PT ;  /* 0x0000000816ff7812 */ /* 0x040fe4000782c0ff */
[----:B------:R-:W-:Y:S02]  /*e2d0*/  LOP3.LUT P3, RZ, R22, 0x2, RZ, 0xc0, !PT ;  /* 0x0000000216ff7812 */ /* 0x000fe4000786c0ff */
[----:B------:R-:W-:Y:S02]  /*e2e0*/  ISETP.GT.AND P1, PT, R91, 0x61, !P1 ;  /* 0x000000615b00780c */ /* 0x000fe40004f24270 */
[----:B------:R-:W-:Y:S02]  /*e2f0*/  FMNMX.FTZ R39, R138, R37, !PT ;  /* 0x000000258a277209 */ /* 0x000fe40007810000 */
[----:B------:R-:W-:-:S02]  /*e300*/  ISETP.LT.OR P1, PT, R92, 0x62, P1 ;  /* 0x000000625c00780c */ /* 0x000fc40000f21670 */
[----:B------:R-:W-:Y:S02]  /*e310*/  FMNMX.FTZ R39, R64, R39, !PT ;  /* 0x0000002740277209 */ /* 0x000fe40007810000 */
[----:B------:R-:W-:Y:S02]  /*e320*/  FSEL R68, R68, -INF , !P1 ;  /* 0xff80000044447808 */ /* 0x000fe40004800000 */
[----:B------:R-:W-:Y:S02]  /*e330*/  ISETP.GT.AND P1, PT, R91, 0x68, !P5 ;  /* 0x000000685b00780c */ /* 0x000fe40006f24270 */
[----:B0-----:R-:W-:Y:S02]  /*e340*/  FMNMX.FTZ R13, R21, R144, !PT ;  /* 0x00000090150d7209 */ /* 0x001fe40007810000 */
[----:B------:R-:W-:Y:S02]  /*e350*/  ISETP.LT.OR P1, PT, R92, 0x69, P1 ;  /* 0x000000695c00780c */ /* 0x000fe40000f21670 */
[----:B------:R-:W-:Y:S01]  /*e360*/  FMNMX.FTZ R39, R140, R39, !PT ;  /* 0x000000278c277209 */ /* 0x000fe20007810000 */
[----:B------:R-:W-:-:S01]  /*e370*/  FFMA.FTZ R5, R13, R65, -8 ;  /* 0xc10000000d057423 */ /* 0x000fc20000010041 */
[----:B------:R-:W-:-:S02]  /*e380*/  FSEL R142, R71, -INF , !P1 ;  /* 0xff800000478e7808 */ /* 0x000fc40004800000 */
[C---:B------:R-:W-:Y:S02]  /*e390*/  ISETP.GT.AND P1, PT, R91.reuse, 0x69, !P3 ;  /* 0x000000695b00780c */ /* 0x040fe40005f24270 */
[----:B------:R-:W-:Y:S02]  /*e3a0*/  LOP3.LUT P5, RZ, R22, 0x10000000, RZ, 0xc0, !PT ;  /* 0x1000000016ff7812 */ /* 0x000fe400078ac0ff */
[----:B------:R-:W-:Y:S02]  /*e3b0*/  ISETP.LT.OR P1, PT, R92, 0x6a, P1 ;  /* 0x0000006a5c00780c */ /* 0x000fe40000f21670 */
[----:B------:R-:W-:Y:S02]  /*e3c0*/  ISETP.GT.AND P6, PT, R91, 0x70, !P6 ;  /* 0x000000705b00780c */ /* 0x000fe400077c4270 */
[----:B------:R-:W-:Y:S02]  /*e3d0*/  FSEL R72, R72, -INF , !P1 ;  /* 0xff80000048487808 */ /* 0x000fe40004800000 */
[----:B------:R-:W-:-:S02]  /*e3e0*/  FSETP.NEU.FTZ.AND P1, PT, R13, -INF , PT ;  /* 0xff8000000d00780b */ /* 0x000fc40003f3d000 */
[----:B------:R-:W-:Y:S02]  /*e3f0*/  FMNMX.FTZ R39, R68, R39, !PT ;  /* 0x0000002744277209 */ /* 0x000fe40007810000 */
[----:B------:R-:W-:Y:S02]  /*e400*/  FSEL R5, R5, RZ, P1 ;  /* 0x000000ff05057208 */ /* 0x000fe40000800000 */
[----:B------:R-:W-:Y:S02]  /*e410*/  ISETP.LT.OR P6, PT, R92, 0x71, P6 ;  /* 0x000000715c00780c */ /* 0x000fe400037c1670 */
[----:B------:R-:W-:Y:S01]  /*e420*/  ISETP.GT.AND P1, PT, R91, 0x71, !P5 ;  /* 0x000000715b00780c */ /* 0x000fe20006f24270 */
[----:B------:R-:W-:-:S01]  /*e430*/  FFMA.FTZ R12, R25, R65, -R5 ;  /* 0x00000041190c7223 */ /* 0x000fc20000010805 */
[----:B------:R-:W-:Y:S01]  /*e440*/  FMNMX.FTZ R41, R142, R39, !PT ;  /* 0x000000278e297209 */ /* 0x000fe20007810000 */
[----:B------:R-:W-:-:S01]  /*e450*/  FFMA.FTZ R25, R86, R65, -R5 ;  /* 0x0000004156197223 */ /* 0x000fc20000010805 */
[----:B------:R-:W-:Y:S01]  /*e460*/  LOP3.LUT P3, RZ, R22, 0x20000000, RZ, 0xc0, !PT ;  /* 0x2000000016ff7812 */ /* 0x000fe2000786c0ff */
[----:B------:R-:W-:-:S01]  /*e470*/  FFMA.FTZ R86, R54, R65, -R5 ;  /* 0x0000004136567223 */ /* 0x000fc20000010805 */
[----:B------:R-:W-:Y:S01]  /*e480*/  FSEL R76, R76, -INF , !P6 ;  /* 0xff8000004c4c7808 */ /* 0x000fe20007000000 */
[----:B------:R0:W-:Y:S01]  /*e490*/  MUFU.EX2 R21, R12 ;  /* 0x0000000c00157308 */ /* 0x0001e20000000800 */
[C---:B------:R-:W-:Y:S01]  /*e4a0*/  ISETP.GT.AND P2, PT, R91.reuse, 0x78, !P2 ;  /* 0x000000785b00780c */ /* 0x040fe20005744270 */
[-CC-:B------:R-:W-:Y:S01]  /*e4b0*/  FFMA.FTZ R94, R94, R65.reuse, -R5.reuse ;  /* 0x000000415e5e7223 */ /* 0x180fe20000010805 */
[----:B------:R-:W-:Y:S01]  /*e4c0*/  ISETP.LT.OR P1, PT, R92, 0x72, P1 ;  /* 0x000000725c00780c */ /* 0x000fe20000f21670 */
[--C-:B------:R-:W-:Y:S01]  /*e4d0*/  FFMA.FTZ R96, R96, R65, -R5.reuse ;  /* 0x0000004160607223 */ /* 0x100fe20000010805 */
[----:B------:R-:W-:Y:S01]  /*e4e0*/  FMNMX.FTZ R41, R72, R41, !PT ;  /* 0x0000002948297209 */ /* 0x000fe20007810000 */
[-CC-:B------:R-:W-:Y:S01]  /*e4f0*/  FFMA.FTZ R20, R20, R65.reuse, -R5.reuse ;  /* 0x0000004114147223 */ /* 0x180fe20000010805 */
[----:B------:R-:W-:Y:S01]  /*e500*/  ISETP.GT.AND P3, PT, R91, 0x79, !P3 ;  /* 0x000000795b00780c */ /* 0x000fe20005f64270 */
[----:B------:R1:W-:Y:S01]  /*e510*/  MUFU.EX2 R27, R94 ;  /* 0x0000005e001b7308 */ /* 0x0003e20000000800 */
[----:B------:R-:W-:Y:S01]  /*e520*/  ISETP.LT.OR P2, PT, R92, 0x79, P2 ;  /* 0x000000795c00780c */ /* 0x000fe20001741670 */
[-CC-:B------:R-:W-:Y:S01]  /*e530*/  FFMA.FTZ R26, R26, R65.reuse, -R5.reuse ;  /* 0x000000411a1a7223 */ /* 0x180fe20000010805 */
[----:B------:R-:W-:Y:S01]  /*e540*/  FSEL R74, R74, -INF , !P1 ;  /* 0xff8000004a4a7808 */ /* 0x000fe20004800000 */
[--C-:B------:R-:W-:Y:S01]  /*e550*/  FFMA.FTZ R30, R30, R65, -R5.reuse ;  /* 0x000000411e1e7223 */ /* 0x100fe20000010805 */
[----:B------:R-:W-:Y:S01]  /*e560*/  FMNMX.FTZ R41, R76, R41, !PT ;  /* 0x000000294c297209 */ /* 0x000fe20007810000 */
[-CC-:B------:R-:W-:Y:S01]  /*e570*/  FFMA.FTZ R34, R34, R65.reuse, -R5.reuse ;  /* 0x0000004122227223 */ /* 0x180fe20000010805 */
[----:B------:R-:W-:Y:S01]  /*e580*/  ISETP.LT.OR P3, PT, R92, 0x7a, P3 ;  /* 0x0000007a5c00780c */ /* 0x000fe20001f61670 */
[----:B------:R2:W-:Y:S01]  /*e590*/  MUFU.EX2 R29, R96 ;  /* 0x00000060001d7308 */ /* 0x0005e20000000800 */
[----:B------:R-:W-:Y:S01]  /*e5a0*/  FSEL R54, R3, -INF , !P2 ;  /* 0xff80000003367808 */ /* 0x000fe20005000000 */
[--C-:B------:R-:W-:Y:S01]  /*e5b0*/  FFMA.FTZ R98, R98, R65, -R5.reuse ;  /* 0x0000004162627223 */ /* 0x100fe20000010805 */
[----:B------:R-:W-:Y:S01]  /*e5c0*/  FMNMX.FTZ R41, R74, R41, !PT ;  /* 0x000000294a297209 */ /* 0x000fe20007810000 */
[-CC-:B------:R-:W-:Y:S01]  /*e5d0*/  FFMA.FTZ R38, R38, R65.reuse, -R5.reuse ;  /* 0x0000004126267223 */ /* 0x180fe20000010805 */
[----:B------:R-:W-:Y:S01]  /*e5e0*/  FSEL R92, R79, -INF , !P3 ;  /* 0xff8000004f5c7808 */ /* 0x000fe20005800000 */
[--C-:B------:R-:W-:Y:S01]  /*e5f0*/  FFMA.FTZ R100, R100, R65, -R5.reuse ;  /* 0x0000004164647223 */ /* 0x100fe20000010805 */
[----:B------:R-:W-:Y:S01]  /*e600*/  FMNMX.FTZ R41, R54, R41, !PT ;  /* 0x0000002936297209 */ /* 0x000fe20007810000 */
[-CC-:B------:R-:W-:Y:S01]  /*e610*/  FFMA.FTZ R42, R42, R65.reuse, -R5.reuse ;  /* 0x000000412a2a7223 */ /* 0x180fe20000010805 */
[----:B------:R-:W-:-:S01]  /*e620*/  FFMA.FTZ R102, R102, R65, -R5 ;  /* 0x0000004166667223 */ /* 0x000fc20000010805 */
[--C-:B------:R-:W-:Y:S01]  /*e630*/  FFMA.FTZ R46, R46, R65, -R5.reuse ;  /* 0x000000412e2e7223 */ /* 0x100fe20000010805 */
[----:B0-----:R-:W-:Y:S01]  /*e640*/  FMNMX.FTZ R12, R92, R41, !PT ;  /* 0x000000295c0c7209 */ /* 0x001fe20007810000 */
[-CC-:B------:R-:W-:Y:S01]  /*e650*/  FFMA.FTZ R104, R104, R65.reuse, -R5.reuse ;  /* 0x0000004168687223 */ /* 0x180fe20000010805 */
[----:B------:R-:W-:-:S01]  /*e660*/  FFMA.FTZ R50, R50, R65, -R5 ;  /* 0x0000004132327223 */ /* 0x000fc20000010805 */
[-CC-:B------:R-:W-:Y:S01]  /*e670*/  FFMA.FTZ R106, R106, R65.reuse, -R5.reuse ;  /* 0x000000416a6a7223 */ /* 0x180fe20000010805 */
[----:B------:R-:W-:-:S01]  /*e680*/  FFMA.FTZ R3, R108, R65, -R5 ;  /* 0x000000416c037223 */ /* 0x000fc20000010805 */
        /* <DEDUP_REMOVED lines=9> */
[----:B-1----:R-:W-:-:S01]  /*e720*/  FFMA.FTZ R94, R118, R65, -R5 ;  /* 0x00000041765e7223 */ /* 0x002fc20000010805 */
[-CC-:B------:R-:W-:Y:S01]  /*e730*/  FFMA.FTZ R49, R120, R65.reuse, -R5.reuse ;  /* 0x0000004178317223 */ /* 0x180fe20000010805 */
[----:B--2---:R-:W-:-:S01]  /*e740*/  FFMA.FTZ R96, R122, R65, -R5 ;  /* 0x000000417a607223 */ /* 0x004fc20000010805 */
[----:B------:R-:W-:Y:S01]  /*e750*/  MUFU.EX2 R20, R20 ;  /* 0x0000001400147308 */ /* 0x000fe20000000800 */
[----:B------:R-:W-:-:S07]  /*e760*/  ISETP.NE.AND P5, PT, R97, 0x1, PT ;  /* 0x000000016100780c */ /* 0x000fce0003fa5270 */
[----:B------:R-:W-:Y:S01]  /*e770*/  MUFU.EX2 R25, R25 ;  /* 0x0000001900197308 */ /* 0x000fe20000000800 */
[----:B0-----:R-:W-:-:S07]  /*e780*/  FMNMX.FTZ R51, R12, R45, !PT ;  /* 0x0000002d0c337209 */ /* 0x001fce0007810000 */
        /* <DEDUP_REMOVED lines=8> */
[-CC-:B------:R-:W-:Y:S01]  /*e810*/  FFMA.FTZ R51, R78, R65.reuse, -R5.reuse ;  /* 0x000000414e337223 */ /* 0x180fe20000010805 */
[----:B------:R-:W-:-:S02]  /*e820*/  FFMA.FTZ R78, R84, R65, -R5 ;  /* 0x00000041544e7223 */ /* 0x000fc40000010805 */
[C---:B------:R-:W-:Y:S01]  /*e830*/  FSETP.NEU.FTZ.AND P1, PT, R12.reuse, -INF , PT ;  /* 0xff8000000c00780b */ /* 0x040fe20003f3d000 */
[----:B------:R-:W-:-:S02]  /*e840*/  FFMA.FTZ R53, R12, R65, -8 ;  /* 0xc10000000c357423 */ /* 0x000fc40000010041 */
[----:B------:R-:W-:Y:S01]  /*e850*/  MUFU.EX2 R38, R38 ;  /* 0x0000002600267308 */ /* 0x000fe20000000800 */
[----:B--2---:R-:W-:Y:S02]  /*e860*/  F2FP.SATFINITE.E4M3.F32.PACK_AB_MERGE_C R150, R34, R29, RZ ;  /* 0x0000001d2296723e */ /* 0x004fe400048070ff */
[----:B------:R-:W-:-:S02]  /*e870*/  FSEL R5, R53, RZ, P1 ;  /* 0x000000ff35057208 */ /* 0x000fc40000800000 */
[----:B------:R-:W-:-:S03]  /*e880*/  F2FP.SATFINITE.E4M3.F32.PACK_AB_MERGE_C R150, R30, R27, R150 ;  /* 0x0000001b1e96723e */ /* 0x000fc60004807096 */
[-CC-:B------:R-:W-:Y:S01]  /*e890*/  FFMA.FTZ R0, R0, R65.reuse, -R5.reuse ;  /* 0x0000004100007223 */ /* 0x180fe20000010805 */
[----:B------:R-:W-:-:S01]  /*e8a0*/  FFMA.FTZ R53, R4, R65, -R5 ;  /* 0x0000004104357223 */ /* 0x000fc20000010805 */
        /* <DEDUP_REMOVED lines=12> */
[----:B------:R-:W0:Y:S01]  /*e970*/  MUFU.EX2 R53, R53 ;  /* 0x0000003500357308 */ /* 0x000e220000000800 */
[----:B------:R-:W-:-:S01]  /*e980*/  FFMA.FTZ R36, R126, R65, -R5 ;  /* 0x000000417e247223 */ /* 0x000fc20000010805 */
[----:B------:R-:W-:Y:S01]  /*e990*/  FFMA.FTZ R63, R40, R65, -R5 ;  /* 0x00000041283f7223 */ /* 0x000fe20000010805 */
[----:B------:R-:W-:-:S01]  /*e9a0*/  FADD.FTZ R77, R27, R80 ;  /* 0x000000501b4d7221 */ /* 0x000fc20000010000 */
[-CC-:B------:R-:W-:Y:S01]  /*e9b0*/  FFMA.FTZ R40, R128, R65.reuse, -R5.reuse ;  /* 0x0000004180287223 */ /* 0x180fe20000010805 */
[----:B------:R-:W-:-:S01]  /*e9c0*/  FFMA.FTZ R67, R44, R65, -R5 ;  /* 0x000000412c437223 */ /* 0x000fc20000010805 */
[----:B------:R-:W-:Y:S01]  /*e9d0*/  FFMA.FTZ R44, R130, R65, -R5 ;  /* 0x00000041822c7223 */ /* 0x000fe20000010805 */
[----:B------:R-:W-:-:S01]  /*e9e0*/  FADD.FTZ R82, R30, R77 ;  /* 0x0000004d1e527221 */ /* 0x000fc20000010000 */
[----:B------:R-:W1:Y:S01]  /*e9f0*/  MUFU.EX2 R4, R4 ;  /* 0x0000000400047308 */ /* 0x000e620000000800 */
[----:B------:R-:W-:-:S01]  /*ea00*/  FFMA.FTZ R69, R48, R65, -R5 ;  /* 0x0000004130457223 */ /* 0x000fc20000010805 */
[----:B------:R-:W-:Y:S01]  /*ea10*/  FFMA.FTZ R48, R132, R65, -R5 ;  /* 0x0000004184307223 */ /* 0x000fe20000010805 */
[----:B------:R-:W-:-:S01]  /*ea20*/  FADD.FTZ R77, R29, R82 ;  /* 0x000000521d4d7221 */ /* 0x000fc20000010000 */
        /* <DEDUP_REMOVED lines=13> */
[----:B-1----:R-:W-:-:S07]  /*eb00*/  FADD.FTZ R80, R4, R75 ;  /* 0x0000004b04507221 */ /* 0x002fce0000010000 */
        /* <DEDUP_REMOVED lines=19> */
[----:B------:R-:W1:Y:S06]  /*ec40*/  @P5 LDC R24, c[0x0][0x44c] ;  /* 0x00011300ff185b82 */ /* 0x000e6c0000000800 */
[----:B------:R-:W3:Y:S01]  /*ec50*/  MUFU.EX2 R61, R61 ;  /* 0x0000003d003d7308 */ /* 0x000ee20000000800 */
[----:B--2---:R-:W-:-:S01]  /*ec60*/  FADD.FTZ R26, R28, R21 ;  /* 0x000000151c1a7221 */ /* 0x004fc20000010000 */
[----:B------:R-:W-:-:S06]  /*ec70*/  FFMA.FTZ R21, R64, R65, -R5 ;  /* 0x0000004140157223 */ /* 0x000fcc0000010805 */
[----:B------:R-:W2:Y:S01]  /*ec80*/  MUFU.EX2 R36, R36 ;  /* 0x0000002400247308 */ /* 0x000ea20000000800 */
[C---:B0-----:R-:W-:Y:S01]  /*ec90*/  F2FP.SATFINITE.E4M3.F32.PACK_AB_MERGE_C R144, R42.reuse, R33, RZ ;  /* 0x000000212a90723e */ /* 0x041fe200048070ff */
[----:B------:R-:W-:-:S03]  /*eca0*/  FADD.FTZ R42, R42, R27 ;  /* 0x0000001b2a2a7221 */ /* 0x000fc60000010000 */
[----:B------:R-:W-:-:S03]  /*ecb0*/  F2FP.SATFINITE.E4M3.F32.PACK_AB_MERGE_C R144, R38, R31, R144 ;  /* 0x0000001f2690723e */ /* 0x000fc60004807090 */
[----:B------:R-:W0:Y:S01]  /*ecc0*/  MUFU.EX2 R35, R102 ;  /* 0x0000006600237308 */ /* 0x000e220000000800 */
[----:B---3--:R-:W-:-:S01]  /*ecd0*/  FADD.FTZ R27, R61, R26 ;  /* 0x0000001a3d1b7221 */ /* 0x008fc20000010000 */
[----:B------:R-:W-:Y:S01]  /*ece0*/  FFMA.FTZ R26, R140, R65, -R5 ;  /* 0x000000418c1a7223 */ /* 0x000fe20000010805 */
[----:B-1----:R-:W-:-:S05]  /*ecf0*/  @P5 IMAD.HI.U32 R24, R95, R24, RZ ;  /* 0x000000185f185227 */ /* 0x002fca00078e00ff */
        /* <DEDUP_REMOVED lines=8> */
[----:B------:R-:W-:Y:S01]  /*ed80*/  MUFU.EX2 R37, R104 ;  /* 0x0000006800257308 */ /* 0x000fe20000000800 */
[----:B--2---:R-:W-:-:S01]  /*ed90*/  FADD.FTZ R34, R46, R29 ;  /* 0x0000001d2e227221 */ /* 0x004fc20000010000 */
[----:B------:R-:W-:-:S06]  /*eda0*/  FFMA.FTZ R29, R142, R65, -R5 ;  /* 0x000000418e1d7223 */ /* 0x000fcc0000010805 */
[----:B------:R-:W1:Y:S01]  /*edb0*/  MUFU.EX2 R50, R50 ;  /* 0x0000003200327308 */ /* 0x000e620000000800 */
[----:B0-----:R-:W-:-:S01]  /*edc0*/  FADD.FTZ R30, R40, R27 ;  /* 0x0000001b281e7221 */ /* 0x001fc20000010000 */
[-CC-:B------:R-:W-:Y:S01]  /*edd0*/  FFMA.FTZ R27, R68, R65.reuse, -R5.reuse ;  /* 0x00000041441b7223 */ /* 0x180fe20000010805 */
[----:B------:R-:W-:-:S05]  /*ede0*/  FFMA.FTZ R5, R92, R65, -R5 ;  /* 0x000000415c057223 */ /* 0x000fca0000010805 */
[----:B------:R-:W0:Y:S08]  /*edf0*/  MUFU.EX2 R67, R67 ;  /* 0x0000004300437308 */ /* 0x000e300000000800 */
[----:B------:R-:W-:Y:S01]  /*ee00*/  MUFU.EX2 R3, R3 ;  /* 0x0000000300037308 */ /* 0x000fe20000000800 */
[----:B-1----:R-:W-:Y:S01]  /*ee10*/  F2FP.SATFINITE.E4M3.F32.PACK_AB_MERGE_C R146, R50, R37, RZ ;  /* 0x000000253292723e */ /* 0x002fe200048070ff */
[----:B------:R-:W-:-:S03]  /*ee20*/  FADD.FTZ R37, R37, R34 ;  /* 0x0000002225257221 */ /* 0x000fc60000010000 */
[----:B------:R-:W-:Y:S01]  /*ee30*/  F2FP.SATFINITE.E4M3.F32.PACK_AB_MERGE_C R146, R46, R35, R146 ;  /* 0x000000232e92723e */ /* 0x000fe20004807092 */
[----:B------:R-:W-:-:S02]  /*ee40*/  FADD.FTZ R50, R50, R37 ;  /* 0x0000002532327221 */ /* 0x000fc40000010000 */
[----:B------:R-:W1:Y:S01]  /*ee50*/  MUFU.EX2 R58, R58 ;  /* 0x0000003a003a7308 */ /* 0x000e620000000800 */
[----:B0-----:R-:W-:-:S07]  /*ee60*/  FADD.FTZ R31, R67, R30 ;  /* 0x0000001e431f7221 */ /* 0x001fce0000010000 */
        /* <DEDUP_REMOVED lines=12> */
[----:B------:R-:W-:-:S04]  /*ef30*/  F2FP.SATFINITE.E4M3.F32.PACK_AB_MERGE_C R44, R69, R44, RZ ;  /* 0x0000002c452c723e */ /* 0x000fc800048070ff */
[----:B------:R-:W-:Y:S02]  /*ef40*/  F2FP.SATFINITE.E4M3.F32.PACK_AB_MERGE_C R147, R67, R40, R44 ;  /* 0x000000284393723e */ /* 0x000fe4000480702c */
[----:B------:R-:W0:Y:S01]  /*ef50*/  MUFU.EX2 R52, R52 ;  /* 0x0000003400347308 */ /* 0x000e220000000800 */
[----:B--2---:R-:W-:-:S01]  /*ef60*/  FADD.FTZ R30, R48, R31 ;  /* 0x0000001f301e7221 */ /* 0x004fc20000010000 */
[----:B------:R-:W-:-:S04]  /*ef70*/  FADD.FTZ R31, R3, R86 ;  /* 0x00000056031f7221 */ /* 0x000fc80000010000 */
[----:B------:R-:W-:Y:S02]  /*ef80*/  FADD.FTZ R58, R58, R31 ;  /* 0x0000001f3a3a7221 */ /* 0x000fe40000010000 */
[----:B------:R-:W2:Y:S01]  /*ef90*/  MUFU.EX2 R73, R73 ;  /* 0x0000004900497308 */ /* 0x000ea20000000800 */
[----:B-1----:R-:W-:-:S07]  /*efa0*/  FADD.FTZ R3, R71, R30 ;  /* 0x0000001e47037221 */ /* 0x002fce0000010000 */
[----:B------:R-:W1:Y:S01]  /*efb0*/  MUFU.EX2 R56, R56 ;  /* 0x0000003800387308 */ /* 0x000e620000000800 */
[----:B0-----:R-:W-:-:S07]  /*efc0*/  FADD.FTZ R4, R52, R3 ;  /* 0x0000000334047221 */ /* 0x001fce0000010000 */
[----:B------:R-:W-:Y:S01]  /*efd0*/  MUFU.EX2 R43, R43 ;  /* 0x0000002b002b7308 */ /* 0x000fe20000000800 */
[----:B--2---:R-:W-:-:S01]  /*efe0*/  FADD.FTZ R31, R73, R4 ;  /* 0x00000004491f7221 */ /* 0x004fc20000010000 */
[----:B------:R-:W-:-:S04]  /*eff0*/  F2FP.SATFINITE.E4M3.F32.PACK_AB_MERGE_C R52, R73, R52, RZ ;  /* 0x000000344934723e */ /* 0x000fc800048070ff */
[----:B------:R-:W-:Y:S02]  /*f000*/  F2FP.SATFINITE.E4M3.F32.PACK_AB_MERGE_C R141, R71, R48, R52 ;  /* 0x00000030478d723e */ /* 0x000fe40004807034 */
[----:B------:R-:W0:Y:S01]  /*f010*/  MUFU.EX2 R66, R66 ;  /* 0x0000004200427308 */ /* 0x000e220000000800 */
[----:B-1----:R-:W-:-:S07]  /*f020*/  FADD.FTZ R4, R56, R31 ;  /* 0x0000001f38047221 */ /* 0x002fce0000010000 */
[----:B------:R-:W1:Y:S08]  /*f030*/  MUFU.EX2 R25, R25 ;  /* 0x0000001900197308 */ /* 0x000e700000000800 */
[----:B------:R-:W-:Y:S01]  /*f040*/  MUFU.EX2 R41, R41 ;  /* 0x0000002900297308 */ /* 0x000fe20000000800 */
[----:B0-----:R-:W-:-:S07]  /*f050*/  F2FP.SATFINITE.E4M3.F32.PACK_AB_MERGE_C R142, R66, R43, RZ ;  /* 0x0000002b428e723e */ /* 0x001fce00048070ff */
[----:B------:R-:W0:Y:S01]  /*f060*/  MUFU.EX2 R62, R62 ;  /* 0x0000003e003e7308 */ /* 0x000e220000000800 */
[----:B-1----:R-:W-:-:S07]  /*f070*/  FADD.FTZ R31, R25, R4 ;  /* 0x00000004191f7221 */ /* 0x002fce0000010000 */
[----:B------:R-:W1:Y:S08]  /*f080*/  MUFU.EX2 R20, R20 ;  /* 0x0000001400147308 */ /* 0x000e700000000800 */
[----:B------:R-:W-:Y:S01]  /*f090*/  MUFU.EX2 R47, R47 ;  /* 0x0000002f002f7308 */ /* 0x000fe20000000800 */
[----:B0-----:R-:W-:Y:S01]  /*f0a0*/  F2FP.SATFINITE.E4M3.F32.PACK_AB_MERGE_C R142, R62, R41, R142 ;  /* 0x000000293e8e723e */ /* 0x001fe2000480708e */
[----:B------:R-:W-:-:S04]  /*f0b0*/  FADD.FTZ R41, R41, R58 ;  /* 0x0000003a29297221 */ /* 0x000fc80000010000 */
[----:B------:R-:W-:Y:S02]  /*f0c0*/  FADD.FTZ R62, R62, R41 ;  /* 0x000000293e3e7221 */ /* 0x000fe40000010000 */
[----:B------:R-:W0:Y:S01]  /*f0d0*/  MUFU.EX2 R94, R94 ;  /* 0x0000005e005e7308 */ /* 0x000e220000000800 */
[----:B-1----:R-:W-:-:S01]  /*f0e0*/  FADD.FTZ R0, R20, R31 ;  /* 0x0000001f14007221 */ /* 0x002fc20000010000 */
[----:B------:R-:W-:Y:S01]  /*f0f0*/  FADD.FTZ R43, R43, R62 ;  /* 0x0000003e2b2b7221 */ /* 0x000fe20000010000 */
[----:B------:R-:W1:Y:S03]  /*f100*/  @P5 LDC R31, c[0x0][0x450] ;  /* 0x00011400ff1f5b82 */ /* 0x000e660000000800 */
[----:B------:R-:W-:-:S02]  /*f110*/  FADD.FTZ R66, R66, R43 ;  /* 0x0000002b42427221 */ /* 0x000fc40000010000 */
[----:B------:R-:W2:Y:S08]  /*f120*/  MUFU.EX2 R21, R21 ;  /* 0x0000001500157308 */ /* 0x000eb00000000800 */
[----:B------:R-:W-:Y:S01]  /*f130*/  MUFU.EX2 R45, R114 ;  /* 0x00000072002d7308 */ /* 0x000fe20000000800 */
[----:B0-----:R-:W-:-:S07]  /*f140*/  F2FP.SATFINITE.E4M3.F32.PACK_AB_MERGE_C R4, R94, R47, RZ ;  /* 0x0000002f5e04723e */ /* 0x001fce00048070ff */
[----:B------:R-:W0:Y:S01]  /*f150*/  MUFU.EX2 R70, R70 ;  /* 0x0000004600467308 */ /* 0x000e220000000800 */
[C---:B--2---:R-:W-:Y:S01]  /*f160*/  F2FP.SATFINITE.E4M3.F32.PACK_AB_MERGE_C R20, R21.reuse, R20, RZ ;  /* 0x000000141514723e */ /* 0x044fe200048070ff */
[----:B------:R-:W-:-:S03]  /*f170*/  FADD.FTZ R21, R21, R0 ;  /* 0x0000000015157221 */ /* 0x000fc60000010000 */
[----:B------:R-:W-:-:S03]  /*f180*/  F2FP.SATFINITE.E4M3.F32.PACK_AB_MERGE_C R143, R25, R56, R20 ;  /* 0x00000038198f723e */ /* 0x000fc60004807014 */
[----:B------:R-:W2:Y:S08]  /*f190*/  MUFU.EX2 R26, R26 ;  /* 0x0000001a001a7308 */ /* 0x000eb00000000800 */
[----:B------:R-:W3:Y:S01]  /*f1a0*/  MUFU.EX2 R27, R27 ;  /* 0x0000001b001b7308 */ /* 0x000ee20000000800 */
[----:B0-----:R-:W-:Y:S01]  /*f1b0*/  F2FP.SATFINITE.E4M3.F32.PACK_AB_MERGE_C R136, R70, R45, R4 ;  /* 0x0000002d4688723e */ /* 0x001fe20004807004 */
[----:B------:R-:W-:Y:S01]  /*f1c0*/  FADD.FTZ R45, R45, R66 ;  /* 0x000000422d2d7221 */ /* 0x000fe20000010000 */
[----:B------:R-:W-:Y:S01]  /*f1d0*/  IMAD.MOV.U32 R4, RZ, RZ, R95 ;  /* 0x000000ffff047224 */ /* 0x000fe200078e005f */
[----:B-1----:R-:W-:-:S02]  /*f1e0*/  @P5 SHF.R.U32.HI R4, RZ, R31, R24 ;  /* 0x0000001fff045219 */ /* 0x002fc40000011618 */
[----:B------:R-:W-:-:S01]  /*f1f0*/  FADD.FTZ R70, R70, R45 ;  /* 0x0000002d46467221 */ /* 0x000fc20000010000 */
[----:B------:R-:W-:Y:S01]  /*f200*/  ISETP.GE.AND P5, PT, R15, 0x1, PT ;  /* 0x000000010f00780c */ /* 0x000fe20003fa6270 */
[----:B------:R-:W0:Y:S01]  /*f210*/  MUFU.EX2 R29, R29 ;  /* 0x0000001d001d7308 */ /* 0x000e220000000800 */
[----:B--2---:R-:W-:-:S01]  /*f220*/  FADD.FTZ R0, R26, R21 ;  /* 0x000000151a007221 */ /* 0x004fc20000010000 */
[----:B------:R-:W-:Y:S01]  /*f230*/  FADD.FTZ R47, R47, R70 ;  /* 0x000000462f2f7221 */ /* 0x000fe20000010000 */
[----:B------:R-:W-:-:S03]  /*f240*/  IMAD.IADD R89, R89, 0x1, R4 ;  /* 0x0000000159597824 */ /* 0x000fc600078e0204 */
[----:B------:R-:W-:Y:S01]  /*f250*/  FADD.FTZ R94, R94, R47 ;  /* 0x0000002f5e5e7221 */ /* 0x000fe20000010000 */
[----:B------:R-:W-:Y:S01]  /*f260*/  IMAD.IADD R14, R89, 0x1, R14 ;  /* 0x00000001590e7824 */ /* 0x000fe200078e020e */
[----:B------:R-:W-:Y:S01]  /*f270*/  MUFU.EX2 R51, R51 ;  /* 0x0000003300337308 */ /* 0x000fe20000000800 */
[----:B---3--:R-:W-:-:S07]  /*f280*/  FADD.FTZ R0, R27, R0 ;  /* 0x000000001b007221 */ /* 0x008fce0000010000 */
        /* <DEDUP_REMOVED lines=37> */
.L_x_9704:
[----:B------:R-:W-:-:S13]  /*f4e0*/  ISETP.NE.AND P1, PT, R15, 0x1, PT ;  /* 0x000000010f00780c */ /* 0x000fda0003f25270 */
[----:B------:R-:W0:Y:S02]  /*f4f0*/  @P1 LDC.64 R20, c[0x0][0x9e8] ;  /* 0x00027a00ff141b82 */ /* 0x000e240000000a00 */
[----:B0-----:R-:W-:-:S05]  /*f500*/  @P1 IMAD.HI.U32 R20, R5, R20, RZ ;  /* 0x0000001405141227 */ /* 0x001fca00078e00ff */
[----:B------:R-:W-:-:S07]  /*f510*/  @P1 SHF.R.U32.HI R5, RZ, R21, R20 ;  /* 0x00000015ff051219 */ /* 0x000fce0000011614 */
.L_x_9705:
[----:B------:R-:W-:Y:S05]  /*f520*/  BSYNC B0 ;  /* 0x0000000000007941 */ /* 0x000fea0003800000 */
.L_x_9703:
[----:B------:R-:W-:-:S05]  /*f530*/  IMAD R5, R5, R15, R15 ;  /* 0x0000000f05057224 */ /* 0x000fca00078e020f */
[----:B------:R-:W-:-:S07]  /*f540*/  VIMNMX R14, R14, R5, PT ;  /* 0x000000050e0e7248 */ /* 0x000fce0003fe0100 */
.L_x_9702:
[----:B------:R-:W2:Y:S01]  /*f550*/  LDL R15, [R1+0x34] ;  /* 0x00003400010f7983 */ /* 0x000ea20000100800 */
        /* <DEDUP_REMOVED lines=10> */
[----:B------:R-:W-:Y:S01]  /*f600*/  BSSY B1, `(.L_x_9706) ;  /* 0x0000398000017945 */ /* 0x000fe20003800000 */
        /* <DEDUP_REMOVED lines=24> */
[----:B--2---:R-:W-:-:S04]  /*f790*/  VIMNMX R15, R15, R5, !PT ;  /* 0x000000050f0f7248 */ /* 0x004fc80007fe0100 */
[----:B------:R-:W-:Y:S01]  /*f7a0*/  ISETP.GE.AND P1, PT, R0, R15, PT ;  /* 0x0000000f0000720c */ /* 0x000fe20003f26270 */
[----:B------:R0:W-:-:S12]  /*f7b0*/  STL [R1+0x20], R15 ;  /* 0x0000200f01007387 */ /* 0x0001d80000100800 */
[----:B0-----:R-:W-:Y:S05]  /*f7c0*/  @!P1 BRA `(.L_x_9707) ;  /* 0x0000003400ec9947 */ /* 0x001fea0003800000 */
[----:B------:R-:W-:Y:S01]  /*f7d0*/  BSSY B0, `(.L_x_9708) ;  /* 0x0000376000007945 */ /* 0x000fe20003800000 */
[----:B------:R-:W-:-:S07]  /*f7e0*/  IMAD.MOV.U32 R135, RZ, RZ, RZ ;  /* 0x000000ffff877224 */ /* 0x000fce00078e00ff */
.L_x_9728:
[----:B------:R-:W-:Y:S02]  /*f7f0*/  IMAD.U32 R5, RZ, RZ, UR38 ;  /* 0x00000026ff057e24 */ /* 0x000fe4000f8e00ff */
[----:B------:R-:W-:-:S03]  /*f800*/  VIADD R155, R17, 0x1 ;  /* 0x00000001119b7836 */ /* 0x000fc60000000000 */
[----:B------:R-:W-:Y:S02]  /*f810*/  ISETP.NE.AND P2, PT, R5, 0x3, PT ;  /* 0x000000030500780c */ /* 0x000fe40003f45270 */
[----:B------:R-:W-:-:S04]  /*f820*/  ISETP.NE.AND P1, PT, R155, 0x2, PT ;  /* 0x000000029b00780c */ /* 0x000fc80003f25270 */
[----:B------:R-:W-:Y:S02]  /*f830*/  SEL R154, RZ, 0x1, P1 ;  /* 0x00000001ff9a7807 */ /* 0x000fe40000800000 */
[----:B------:R-:W-:Y:S02]  /*f840*/  SEL R155, R155, RZ, P1 ;  /* 0x000000ff9b9b7207 */ /* 0x000fe40000800000 */
[----:B------:R-:W-:-:S03]  /*f850*/  LOP3.LUT R154, R19, R154, RZ, 0x3c, !PT ;  /* 0x0000009a139a7212 */ /* 0x000fc600078e3cff */
[----:B------:R-:W-:Y:S05]  /*f860*/  @!P2 BRA `(.L_x_9709) ;  /* 0x000000000004a947 */ /* 0x000fea0003800000 */
[----:B------:R-:W-:Y:S01]  /*f870*/  BPT.TRAP 0x1 ;  /* 0x000000040000795c */ /* 0x000fe20000300000 */
.L_x_9709:
[----:B------:R-:W-:Y:S01]  /*f880*/  IMAD R5, R155, 0x8, R16 ;  /* 0x000000089b057824 */ /* 0x000fe200078e0210 */
[----:B------:R-:W-:-:S04]  /*f890*/  SHF.L.U32 R14, R154, 0x1f, RZ ;  /* 0x0000001f9a0e7819 */ /* 0x000fc800000006ff */
[----:B------:R0:W1:Y:S01]  /*f8a0*/  SYNCS.PHASECHK.TRANS64.TRYWAIT P1, [R5+URZ+0x19c30], R14 ;  /* 0x019c300e050075a7 */ /* 0x000062000802017f */
[----:B------:R-:W-:Y:S05]  /*f8b0*/  @!P2 BRA `(.L_x_9710) ;  /* 0x000000000004a947 */ /* 0x000fea0003800000 */
[----:B------:R-:W-:Y:S01]  /*f8c0*/  BPT.TRAP 0x1 ;  /* 0x000000040000795c */ /* 0x000fe20000300000 */
.L_x_9710:
[----:B------:R-:W2:Y:S01]  /*f8d0*/  LDL R15, [R1+0x14] ;  /* 0x00001400010f7983 */ /* 0x000ea20000100800 */
[----:B------:R-:W-:Y:S01]  /*f8e0*/  BSSY B2, `(.L_x_9711) ;  /* 0x0000006000027945 */ /* 0x000fe20003800000 */
[----:B------:R-:W-:Y:S02]  /*f8f0*/  IMAD.MOV.U32 R21, RZ, RZ, -0x3ffffff0 ;  /* 0xc0000010ff157424 */ /* 0x000fe400078e00ff */
[----:B--2---:R-:W-:Y:S01]  /*f900*/  IMAD R20, R155, 0x300, R15 ;  /* 0x000003009b147824 */ /* 0x004fe200078e020f */
[----:B-1----:R-:W-:Y:S06]  /*f910*/  @P1 BRA `(.L_x_9712) ;  /* 0x0000000000081947 */ /* 0x002fec0003800000 */
[----:B------:R-:W1:Y:S02]  /*f920*/  SYNCS.PHASECHK.TRANS64.TRYWAIT P1, [R5+URZ+0x19c30], R14 ;  /* 0x019c300e050075a7 */ /* 0x000e64000802017f */
[----:B-1----:R-:W-:Y:S05]  /*f930*/  @!P1 BRA `(.L_x_9713) ;  /* 0x0000013c00789947 */ /* 0x002fea0003800000 */
.L_x_9712:
[----:B------:R-:W-:Y:S05]  /*f940*/  BSYNC B2 ;  /* 0x0000000000027941 */ /* 0x000fea0003800000 */
.L_x_9711:
[C---:B------:R-:W-:Y:S01]  /*f950*/  R2UR UR6, R20.reuse ;  /* 0x00000000140672ca */ /* 0x040fe200000e0000 */
[----:B------:R-:W-:Y:S01]  /*f960*/  WARPGROUP.ARRIVE ;  /* 0x00000000000079c5 */ /* 0x000fe20000000000 */
[----:B------:R-:W-:Y:S01]  /*f970*/  R2UR UR7, R21 ;  /* 0x00000000150772ca */ /* 0x000fe200000e0000 */
[----:B01----:R-:W-:Y:S01]  /*f980*/  VIADD R14, R20, 0x100 ;  /* 0x00000100140e7836 */ /* 0x003fe20000000000 */
[----:B------:R-:W-:Y:S01]  /*f990*/  R2UR UR4, R6 ;  /* 0x00000000060472ca */ /* 0x000fe200000e0000 */
[----:B------:R-:W-:Y:S01]  /*f9a0*/  IMAD.MOV.U32 R15, RZ, RZ, -0x3ffffff0 ;  /* 0xc0000010ff0f7424 */ /* 0x000fe200078e00ff */
[----:B------:R-:W-:Y:S01]  /*f9b0*/  R2UR UR5, R7 ;  /* 0x00000000070572ca */ /* 0x000fe200000e0000 */
[----:B------:R-:W-:Y:S01]  /*f9c0*/  VIADD R20, R20, 0x200 ;  /* 0x0000020014147836 */ /* 0x000fe20000000000 */
[----:B------:R-:W-:Y:S01]  /*f9d0*/  R2UR UR10, R14 ;  /* 0x000000000e0a72ca */ /* 0x000fe200000e0000 */
[----:B------:R-:W-:Y:S01]  /*f9e0*/  IMAD.MOV.U32 R21, RZ, RZ, -0x3ffffff0 ;  /* 0xc0000010ff157424 */ /* 0x000fe200078e00ff */
[----:B------:R-:W-:Y:S01]  /*f9f0*/  R2UR UR11, R15 ;  /* 0x000000000f0b72ca */ /* 0x000fe200000e0000 */
[----:B------:R-:W-:Y:S01]  /*fa00*/  IMAD.U32 R15, RZ, RZ, UR38 ;  /* 0x00000026ff0f7e24 */ /* 0x000fe2000f8e00ff */
[----:B------:R-:W-:-:S02]  /*fa10*/  R2UR UR8, R10 ;  /* 0x000000000a0872ca */ /* 0x000fc400000e0000 */
[----:B------:R-:W-:Y:S02]  /*fa20*/  R2UR UR9, R11 ;  /* 0x000000000b0972ca */ /* 0x000fe400000e0000 */
[----:B------:R-:W-:Y:S02]  /*fa30*/  R2UR UR14, R20 ;  /* 0x00000000140e72ca */ /* 0x000fe400000e0000 */
[----:B------:R-:W-:Y:S01]  /*fa40*/  R2UR UR15, R21 ;  /* 0x00000000150f72ca */ /* 0x000fe200000e0000 */
[----:B------:R-:W-:Y:S01]  /*fa50*/  QGMMA.64x128x32.F32.E4M3.E4M3 R24, gdesc[UR4], RZ, !UPT, gsb0 ;  /* 0x01e00000041879f3 */ /* 0x000fe2000c0008ff */
[----:B------:R-:W-:Y:S02]  /*fa60*/  R2UR UR12, R8 ;  /* 0x00000000080c72ca */ /* 0x000fe400000e0000 */
[----:B------:R-:W-:Y:S02]  /*fa70*/  R2UR UR13, R9 ;  /* 0x00000000090d72ca */ /* 0x000fe400000e0000 */
[----:B------:R-:W-:Y:S01]  /*fa80*/  ISETP.NE.AND P2, PT, R15, 0x3, PT ;  /* 0x000000030f00780c */ /* 0x000fe20003f45270 */
[----:B------:R-:W-:-:S02]  /*fa90*/  WARPGROUP.DEPBAR.LE gsb0, 0x0 ;  /* 0x00008000000079c5 */ /* 0x000fc40000010000 */
[----:B------:R-:W-:-:S06]  /*faa0*/  WARPGROUP.ARRIVE ;  /* 0x00000000000079c5 */ /* 0x000fcc0000000000 */
[----:B------:R-:W-:Y:S03]  /*fab0*/  QGMMA.64x128x32.F32.E4M3.E4M3 R24, gdesc[UR8], R24, gsb0 ;  /* 0x01e00000081879f3 */ /* 0x000fe60008000818 */
[----:B------:R-:W-:Y:S02]  /*fac0*/  WARPGROUP.DEPBAR.LE gsb0, 0x0 ;  /* 0x00008000000079c5 */ /* 0x000fe40000010000 */
[----:B------:R-:W-:-:S07]  /*fad0*/  WARPGROUP.ARRIVE ;  /* 0x00000000000079c5 */ /* 0x000fce0000000000 */
[----:B------:R-:W-:Y:S03]  /*fae0*/  QGMMA.64x128x32.F32.E4M3.E4M3 R24, gdesc[UR12], R24, gsb0 ;  /* 0x01e000000c1879f3 */ /* 0x000fe60008000818 */
[----:B------:R-:W-:Y:S02]  /*faf0*/  WARPGROUP.DEPBAR.LE gsb0, 0x0 ;  /* 0x00008000000079c5 */ /* 0x000fe40000010000 */
[----:B------:R-:W-:Y:S05]  /*fb00*/  @!P2 BRA `(.L_x_9714) ;  /* 0x000000000004a947 */ /* 0x000fea0003800000 */
[----:B------:R-:W-:Y:S01]  /*fb10*/  BPT.TRAP 0x1 ;  /* 0x000000040000795c */ /* 0x000fe20000300000 */
.L_x_9714:
[----:B------:R-:W-:Y:S01]  /*fb20*/  SHF.L.U32 R14, R19, 0x1f, RZ ;  /* 0x0000001f130e7819 */ /* 0x000fe200000006ff */
[----:B------:R-:W-:-:S04]  /*fb30*/  IMAD R19, R17, 0x8, R16 ;  /* 0x0000000811137824 */ /* 0x000fc800078e0210 */
[----:B------:R0:W1:Y:S01]  /*fb40*/  SYNCS.PHASECHK.TRANS64.TRYWAIT P1, [R19+URZ+0x19c50], R14 ;  /* 0x019c500e130075a7 */ /* 0x000062000802017f */
[----:B------:R-:W-:Y:S05]  /*fb50*/  @!P2 BRA `(.L_x_9715) ;  /* 0x000000000004a947 */ /* 0x000fea0003800000 */
[----:B------:R-:W-:Y:S01]  /*fb60*/  BPT.TRAP 0x1 ;  /* 0x000000040000795c */ /* 0x000fe20000300000 */
.L_x_9715:
[----:B------:R-:W-:Y:S04]  /*fb70*/  BSSY B2, `(.L_x_9716) ;  /* 0x0000004000027945 */ /* 0x000fe80003800000 */
[----:B-1----:R-:W-:Y:S05]  /*fb80*/  @P1 BRA `(.L_x_9717) ;  /* 0x0000000000081947 */ /* 0x002fea0003800000 */
[----:B------:R-:W1:Y:S02]  /*fb90*/  SYNCS.PHASECHK.TRANS64.TRYWAIT P1, [R19+URZ+0x19c50], R14 ;  /* 0x019c500e130075a7 */ /* 0x000e64000802017f */
[----:B-1----:R-:W-:Y:S05]  /*fba0*/  @!P1 BRA `(.L_x_9718) ;  /* 0x0000013800f09947 */ /* 0x002fea0003800000 */
.L_x_9717:
[----:B------:R-:W-:Y:S05]  /*fbb0*/  BSYNC B2 ;  /* 0x0000000000027941 */ /* 0x000fea0003800000 */
.L_x_9716:
[----:B01----:R-:W-:Y:S01]  /*fbc0*/  VIADD R14, R16, 0x3000 ;  /* 0x00003000100e7836 */ /* 0x003fe20000000000 */
[----:B------:R-:W-:Y:S01]  /*fbd0*/  WARPGROUP.ARRIVE ;  /* 0x00000000000079c5 */ /* 0x000fe20000000000 */
[----:B------:R-:W-:Y:S01]  /*fbe0*/  IMAD.MOV.U32 R15, RZ, RZ, 0x40000040 ;  /* 0x40000040ff0f7424 */ /* 0x000fe200078e00ff */
[----:B------:R-:W-:Y:S02]  /*fbf0*/  LOP3.LUT P4, RZ, R22, 0x20, RZ, 0xc0, !PT ;  /* 0x0000002016ff7812 */ /* 0x000fe4000788c0ff */
[----:B------:R-:W-:Y:S02]  /*fc00*/  SHF.R.U32.HI R14, RZ, 0x4, R14 ;  /* 0x00000004ff0e7819 */ /* 0x000fe4000001160e */
[----:B------:R-:W-:Y:S02]  /*fc10*/  R2UR UR7, R15 ;  /* 0x000000000f0772ca */ /* 0x000fe400000e0000 */
[----:B------:R-:W-:-:S04]  /*fc20*/  LOP3.LUT R14, R14, 0x3fff, RZ, 0xc0, !PT ;  /* 0x00003fff0e0e7812 */ /* 0x000fc800078ec0ff */
[----:B------:R-:W-:-:S05]  /*fc30*/  LOP3.LUT R14, R14, 0x10000, RZ, 0xfc, !PT ;  /* 0x000100000e0e7812 */ /* 0x000fca00078efcff */
[----:B------:R-:W-:-:S05]  /*fc40*/  IMAD R14, R17, 0x300, R14 ;  /* 0x00000300110e7824 */ /* 0x000fca00078e020e */
[----:B------:R-:W-:-:S13]  /*fc50*/  R2UR UR6, R14 ;  /* 0x000000000e0672ca */ /* 0x000fda00000e0000 */
[----:B------:R-:W-:Y:S01]  /*fc60*/  QGMMA.64x96x32.F32.E4M3.E4M3 R88, R148, gdesc[UR4], R88, gsb0 ;  /* 0x0160000494587df3 */ /* 0x000fe20008000858 */
[----:B------:R-:W-:Y:S02]  /*fc70*/  VIADD R20, R14, 0x2 ;  /* 0x000000020e147836 */ /* 0x000fe40000000000 */
[----:B------:R-:W-:-:S03]  /*fc80*/  IMAD.MOV.U32 R21, RZ, RZ, 0x40000040 ;  /* 0x40000040ff157424 */ /* 0x000fc600078e00ff */
[----:B------:R-:W-:Y:S02]  /*fc90*/  R2UR UR6, R20 ;  /* 0x00000000140672ca */ /* 0x000fe400000e0000 */
[----:B------:R-:W-:Y:S01]  /*fca0*/  R2UR UR7, R21 ;  /* 0x00000000150772ca */ /* 0x000fe200000e0000 */
[C---:B------:R-:W-:Y:S02]  /*fcb0*/  VIADD R20, R14.reuse, 0x4 ;  /* 0x000000040e147836 */ /* 0x040fe40000000000 */
[----:B------:R-:W-:Y:S01]  /*fcc0*/  IMAD.MOV.U32 R21, RZ, RZ, 0x40000040 ;  /* 0x40000040ff157424 */ /* 0x000fe200078e00ff */
[----:B------:R-:W-:Y:S02]  /*fcd0*/  WARPGROUP.DEPBAR.LE gsb0, 0x0 ;  /* 0x00008000000079c5 */ /* 0x000fe40000010000 */
[----:B------:R-:W-:Y:S01]  /*fce0*/  WARPGROUP.ARRIVE ;  /* 0x00000000000079c5 */ /* 0x000fe20000000000 */
[----:B------:R-:W2:Y:S01]  /*fcf0*/  LDL R150, [R1+0x10] ;  /* 0x0000100001967983 */ /* 0x000ea20000100800 */
[----:B------:R-:W-:Y:S01]  /*fd00*/  VIADD R14, R14, 0x6 ;  /* 0x000000060e0e7836 */ /* 0x000fe20000000000 */
[----:B------:R-:W0:Y:S02]  /*fd10*/  LDC R149, c[0x0][0x448] ;  /* 0x00011200ff957b82 */ /* 0x000e240000000800 */
[----:B------:R-:W2:Y:S02]  /*fd20*/  LDL R151, [R1+0x30] ;  /* 0x0000300001977983 */ /* 0x000ea40000100800 */
[----:B------:R-:W-:Y:S01]  /*fd30*/  QGMMA.64x96x32.F32.E4M3.E4M3 R88, R144, gdesc[UR4], R88, gsb0 ;  /* 0x0160000490587df3 */ /* 0x000fe20008000858 */
[----:B------:R-:W-:Y:S01]  /*fd40*/  R2UR UR6, R20 ;  /* 0x00000000140672ca */ /* 0x000fe200000e0000 */
[----:B------:R-:W-:Y:S01]  /*fd50*/  IMAD.MOV.U32 R15, RZ, RZ, 0x40000040 ;  /* 0x40000040ff0f7424 */ /* 0x000fe200078e00ff */
        /* <DEDUP_REMOVED lines=18> */
[----:B0-----:R-:W-:Y:S01]  /*fe80*/  ISETP.NE.AND P1, PT, R149, 0x1, PT ;  /* 0x000000019500780c */ /* 0x001fe20003f25270 */
        /* <DEDUP_REMOVED lines=8> */
[----:B------:R-:W-:Y:S01]  /*ff10*/  @!P0 VIADD R5, R5, 0x19c40 ;  /* 0x00019c4005058836 */ /* 0x000fe20000000000 */
[----:B------:R-:W0:Y:S03]  /*ff20*/  MUFU.TANH R17, R17 ;  /* 0x0000001100117308 */ /* 0x000e260000002400 */
[----:B------:R-:W1:Y:S01]  /*ff30*/  @P1 LDC R45, c[0x0][0x44c] ;  /* 0x00011300ff2d1b82 */ /* 0x000e620000000800 */
[----:B------:R-:W-:-:S02]  /*ff40*/  WARPGROUP.DEPBAR.LE gsb0, 0x0 ;  /* 0x00008000000079c5 */ /* 0x000fc40000010000 */
[----:B------:R-:W-:Y:S01]  /*ff50*/  WARPGROUP.ARRIVE ;  /* 0x00000000000079c5 */ /* 0x000fe20000000000 */
[C---:B------:R-:W-:Y:S01]  /*ff60*/  FMUL.FTZ R78, R2.reuse, R83 ;  /* 0x00000053024e7220 */ /* 0x040fe20000410000 */
[----:B------:R-:W-:Y:S01]  /*ff70*/  FMUL.FTZ R42, R2, R47 ;  /* 0x0000002f022a7220 */ /* 0x000fe20000410000 */
[----:B------:R-:W3:Y:S03]  /*ff80*/  MUFU.TANH R20, R20 ;  /* 0x0000001400147308 */ /* 0x000ee60000002400 */
        /* <DEDUP_REMOVED lines=11> */
[----:B------:R-:W4:Y:S01]  /*10040*/  @P1 LDC R44, c[0x0][0x450] ;  /* 0x00011400ff2c1b82 */ /* 0x000f220000000800 */
        /* <DEDUP_REMOVED lines=14> */
[----:B------:R-:W-:Y:S01]  /*10130*/  @!P0 PRMT R5, RZ, 0x654, R5 ;  /* 0x00000654ff058816 */ /* 0x000fe20000000005 */
[----:B------:R-:W-:-:S06]  /*10140*/  FMUL.FTZ R86, R2, R86 ;  /* 0x0000005602567220 */ /* 0x000fcc0000410000 */
        /* <DEDUP_REMOVED lines=11> */
[----:B------:R-:W5:Y:S01]  /*10200*/  LDL R140, [R1] ;  /* 0x00000000018c7983 */ /* 0x000f620000100800 */
[----:B------:R-:W-:Y:S01]  /*10210*/  WARPGROUP.ARRIVE ;  /* 0x00000000000079c5 */ /* 0x000fe20000000000 */
[C---:B------:R-:W-:Y:S01]  /*10220*/  FMUL.FTZ R75, R2.reuse, R79 ;  /* 0x0000004f024b7220 */ /* 0x040fe20000410000 */
[C---:B------:R-:W-:Y:S02]  /*10230*/  FMUL.FTZ R50, R2.reuse, R53 ;  /* 0x0000003502327220 */ /* 0x040fe40000410000 */
[----:B------:R-:W0:Y:S02]  /*10240*/  MUFU.TANH R14, R14 ;  /* 0x0000000e000e7308 */ /* 0x000e240000002400 */
[----:B------:R-:W-:Y:S01]  /*10250*/  QGMMA.64x96x32.F32.E4M3.E4M3 R88, R136, gdesc[UR4], R88, gsb0 ;  /* 0x0160000488587df3 */ /* 0x000fe20008000858 */
        /* <DEDUP_REMOVED lines=18> */
[----:B------:R-:W0:Y:S01]  /*10380*/  MUFU.TANH R34, R34 ;  /* 0x0000002200227308 */ /* 0x000e220000002400 */
[----:B--2---:R-:W-:-:S07]  /*10390*/  IMAD.IADD R81, R151, 0x1, R150 ;  /* 0x0000000197517824 */ /* 0x004fce00078e0296 */
[----:B------:R-:W2:Y:S01]  /*103a0*/  MUFU.TANH R36, R36 ;  /* 0x0000002400247308 */ /* 0x000ea20000002400 */
[----:B-1----:R-:W-:-:S04]  /*103b0*/  @P1 IMAD.HI.U32 R45, R81, R45, RZ ;  /* 0x0000002d512d1227 */ /* 0x002fc800078e00ff */
[----:B------:R-:W-:Y:S01]  /*103c0*/  IMAD.MOV.U32 R84, RZ, RZ, R81 ;  /* 0x000000ffff547224 */ /* 0x000fe200078e0051 */
[----:B----4-:R-:W-:Y:S01]  /*103d0*/  @P1 SHF.R.U32.HI R84, RZ, R44, R45 ;  /* 0x0000002cff541219 */ /* 0x010fe2000001162d */
[----:B------:R-:W-:Y:S01]  /*103e0*/  IMAD.SHL.U32 R81, R0, 0x80, RZ ;  /* 0x0000008000517824 */ /* 0x000fe200078e00ff */
[----:B------:R-:W1:Y:S04]  /*103f0*/  MUFU.TANH R39, R39 ;  /* 0x0000002700277308 */ /* 0x000e680000002400 */
[----:B------:R-:W-:-:S04]  /*10400*/  IADD3 R44, -R81, 0x1, RZ ;  /* 0x00000001512c7810 */ /* 0x000fc80007ffe1ff */
[----:B------:R-:W4:Y:S08]  /*10410*/  MUFU.TANH R41, R41 ;  /* 0x0000002900297308 */ /* 0x000f300000002400 */
[----:B------:R-:W0:Y:S08]  /*10420*/  MUFU.TANH R42, R42 ;  /* 0x0000002a002a7308 */ /* 0x000e300000002400 */
[----:B------:R-:W0:Y:S08]  /*10430*/  MUFU.TANH R43, R43 ;  /* 0x0000002b002b7308 */ /* 0x000e300000002400 */
[----:B------:R-:W0:Y:S01]  /*10440*/  MUFU.TANH R46, R46 ;  /* 0x0000002e002e7308 */ /* 0x000e220000002400 */
[----:B------:R-:W-:-:S02]  /*10450*/  WARPGROUP.DEPBAR.LE gsb0, 0x0 ;  /* 0x00008000000079c5 */ /* 0x000fc40000010000 */
[----:B------:R-:W3:Y:S05]  /*10460*/  SHFL.IDX PT, R138, R84, RZ, 0x1c1f ;  /* 0x001c1fff548a7589 */ /* 0x000eea00000e0000 */
[----:B------:R-:W0:Y:S01]  /*10470*/  MUFU.TANH R47, R47 ;  /* 0x0000002f002f7308 */ /* 0x000e220000002400 */
[----:B------:R2:W-:Y:S07]  /*10480*/  @!P0 SYNCS.ARRIVE.TRANS64.RED.A1T0 RZ, [R5+URZ], RZ ;  /* 0x000000ff05ff89a7 */ /* 0x0005ee000810043f */
        /* <DEDUP_REMOVED lines=22> */
[----:B-----5:R-:W-:-:S07]  /*105f0*/  IMAD R44, R140, -0x2, R44 ;  /* 0xfffffffe8c2c7824 */ /* 0x020fce00078e022c */
[----:B------:R-:W0:Y:S01]  /*10600*/  MUFU.TANH R72, R72 ;  /* 0x0000004800487308 */ /* 0x000e220000002400 */
[----:B------:R-:W-:-:S07]  /*10610*/  IADD3 R44, -R156, R44, R157 ;  /* 0x0000002c9c2c7210 */ /* 0x000fce0007ffe19d */
        /* <DEDUP_REMOVED lines=13> */
[----:B------:R-:W-:-:S07]  /*106f0*/  VIADD R87, R44, UR36 ;  /* 0x000000242c577c36 */ /* 0x000fce0008000000 */
[----:B--2---:R2:W0:Y:S01]  /*10700*/  MUFU.TANH R5, R86 ;  /* 0x0000005600057308 */ /* 0x0044220000002400 */
[----:B---3--:R-:W-:Y:S02]  /*10710*/  IMAD.IADD R137, R87, 0x1, R138 ;  /* 0x0000000157897824 */ /* 0x008fe400078e028a */
[----:B--2---:R-:W-:-:S04]  /*10720*/  VIADD R86, R44, UR39 ;  /* 0x000000272c567c36 */ /* 0x004fc80008000000 */
[----:B------:R-:W-:Y:S01]  /*10730*/  IMAD.IADD R136, R86, 0x1, R138 ;  /* 0x0000000156887824 */ /* 0x000fe200078e028a */
[----:B-1--4-:R-:W-:Y:S06]  /*10740*/  @!P4 BRA `(.L_x_9719) ;  /* 0x000000000058c947 */ /* 0x012fec0003800000 */
[----:B------:R-:W-:Y:S01]  /*10750*/  IADD3 R138, -R156, R157, R138 ;  /* 0x0000009d9c8a7210 */ /* 0x000fe20007ffe18a */
[----:B------:R-:W-:Y:S03]  /*10760*/  BSSY B2, `(.L_x_9720) ;  /* 0x0000010000027945 */ /* 0x000fe60003800000 */
        /* <DEDUP_REMOVED lines=10> */
.L_x_9721:
[----:B------:R-:W-:-:S05]  /*10810*/  IMAD.U32 R139, RZ, RZ, UR46 ;  /* 0x0000002eff8b7e24 */ /* 0x000fca000f8e00ff */
[----:B------:R-:W-:-:S13]  /*10820*/  ISETP.NE.AND P1, PT, R139, 0x1, PT ;  /* 0x000000018b00780c */ /* 0x000fda0003f25270 */
[----:B------:R-:W1:Y:S02]  /*10830*/  @P1 LDC.64 R44, c[0x0][0x9e8] ;  /* 0x00027a00ff2c1b82 */ /* 0x000e640000000a00 */
[----:B-1----:R-:W-:-:S05]  /*10840*/  @P1 IMAD.HI.U32 R44, R138, R44, RZ ;  /* 0x0000002c8a2c1227 */ /* 0x002fca00078e00ff */
[----:B------:R-:W-:-:S07]  /*10850*/  @P1 SHF.R.U32.HI R138, RZ, R45, R44 ;  /* 0x0000002dff8a1219 */ /* 0x000fce000001162c */
.L_x_9722:
[----:B------:R-:W-:Y:S05]  /*10860*/  BSYNC B2 ;  /* 0x0000000000027941 */ /* 0x000fea0003800000 */
.L_x_9720:
[----:B------:R-:W-:-:S04]  /*10870*/  IMAD R138, R138, R139, -R81 ;  /* 0x0000008b8a8a7224 */ /* 0x000fc800078e0a51 */
[----:B------:R-:W-:-:S05]  /*10880*/  IMAD R138, R140, -0x2, R138 ;  /* 0xfffffffe8c8a7824 */ /* 0x000fca00078e028a */
[----:B------:R-:W-:Y:S02]  /*10890*/  VIMNMX R137, R137, R138, !PT ;  /* 0x0000008a89897248 */ /* 0x000fe40007fe0100 */
[----:B------:R-:W-:-:S07]  /*108a0*/  VIADDMNMX R136, R138, R139, R136, PT ;  /* 0x0000008b8a887246 */ /* 0x000fce0003800188 */
.L_x_9719:
        /* <DEDUP_REMOVED lines=113> */
.L_x_9725:
[----:B------:R-:W-:-:S05]  /*10fc0*/  IMAD.U32 R65, RZ, RZ, UR46 ;  /* 0x0000002eff417e24 */ /* 0x000fca000f8e00ff */
[----:B------:R-:W-:-:S13]  /*10fd0*/  ISETP.NE.AND P1, PT, R65, 0x1, PT ;  /* 0x000000014100780c */ /* 0x000fda0003f25270 */
[----:B------:R-:W0:Y:S02]  /*10fe0*/  @P1 LDC.64 R44, c[0x0][0x9e8] ;  /* 0x00027a00ff2c1b82 */ /* 0x000e240000000a00 */
[----:B0-----:R-:W-:-:S05]  /*10ff0*/  @P1 IMAD.HI.U32 R44, R84, R44, RZ ;  /* 0x0000002c542c1227 */ /* 0x001fca00078e00ff */
[----:B------:R-:W-:-:S07]  /*11000*/  @P1 SHF.R.U32.HI R84, RZ, R45, R44 ;  /* 0x0000002dff541219 */ /* 0x000fce000001162c */
.L_x_9726:
[----:B------:R-:W-:Y:S05]  /*11010*/  BSYNC B2 ;  /* 0x0000000000027941 */ /* 0x000fea0003800000 */
.L_x_9724:
[----:B------:R-:W-:-:S04]  /*11020*/  IMAD R81, R84, R65, -R81 ;  /* 0x0000004154517224 */ /* 0x000fc800078e0a51 */
[----:B------:R-:W-:-:S05]  /*11030*/  IMAD R81, R140, -0x2, R81 ;  /* 0xfffffffe8c517824 */ /* 0x000fca00078e0251 */
[----:B------:R-:W-:Y:S02]  /*11040*/  VIMNMX R87, R87, R81, !PT ;  /* 0x0000005157577248 */ /* 0x000fe40007fe0100 */
[----:B------:R-:W-:-:S07]  /*11050*/  VIADDMNMX R86, R81, R65, R86, PT ;  /* 0x0000004151567246 */ /* 0x000fce0003800156 */
.L_x_9723:
[C---:B------:R-:W-:Y:S01]  /*11060*/  ISETP.GT.AND P1, PT, R87.reuse, 0x1, P3 ;  /* 0x000000015700780c */ /* 0x040fe20001f24270 */
[----:B------:R-:W-:Y:S01]  /*11070*/  IMAD.U32 R65, RZ, RZ, UR45 ;  /* 0x0000002dff417e24 */ /* 0x000fe2000f8e00ff */
[C---:B------:R-:W-:Y:S01]  /*11080*/  ISETP.GT.AND P2, PT, R87.reuse, 0x8, P3 ;  /* 0x000000085700780c */ /* 0x040fe20001f44270 */
[----:B------:R-:W-:Y:S01]  /*11090*/  IMAD.U32 R136, RZ, RZ, UR38 ;  /* 0x00000026ff887e24 */ /* 0x000fe2000f8e00ff */
[C---:B------:R-:W-:Y:S02]  /*110a0*/  ISETP.LT.OR P1, PT, R86.reuse, 0x2, P1 ;  /* 0x000000025600780c */ /* 0x040fe40000f21670 */
[----:B------:R-:W-:Y:S02]  /*110b0*/  ISETP.LT.OR P2, PT, R86, 0x9, P2 ;  /* 0x000000095600780c */ /* 0x000fe40001741670 */
[----:B------:R-:W-:Y:S02]  /*110c0*/  FSEL R20, R20, -INF , !P1 ;  /* 0xff80000014147808 */ /* 0x000fe40004800000 */
[----:B------:R-:W-:-:S02]  /*110d0*/  ISETP.GT.AND P1, PT, R87, 0x9, P3 ;  /* 0x000000095700780c */ /* 0x000fc40001f24270 */
[----:B------:R-:W-:Y:S02]  /*110e0*/  FSEL R25, R25, -INF , !P2 ;  /* 0xff80000019197808 */ /* 0x000fe40005000000 */
[----:B------:R-:W-:Y:S02]  /*110f0*/  ISETP.LT.OR P1, PT, R86, 0xa, P1 ;  /* 0x0000000a5600780c */ /* 0x000fe40000f21670 */
[C---:B------:R-:W-:Y:S02]  /*11100*/  ISETP.GT.AND P2, PT, R87.reuse, 0x10, P3 ;  /* 0x000000105700780c */ /* 0x040fe40001f44270 */
[----:B------:R-:W-:Y:S02]  /*11110*/  FSEL R26, R26, -INF , !P1 ;  /* 0xff8000001a1a7808 */ /* 0x000fe40004800000 */
[----:B------:R-:W-:Y:S02]  /*11120*/  ISETP.GT.AND P1, PT, R87, 0x11, P3 ;  /* 0x000000115700780c */ /* 0x000fe40001f24270 */
[----:B------:R-:W-:-:S02]  /*11130*/  ISETP.LT.OR P2, PT, R86, 0x11, P2 ;  /* 0x000000115600780c */ /* 0x000fc40001741670 */
        /* <DEDUP_REMOVED lines=9> */
[----:B------:R-:W-:Y:S02]  /*111d0*/  FSEL R33, R33, -INF , !P2 ;  /* 0xff80000021217808 */ /* 0x000fe40005000000 */
[----:B------:R-:W-:Y:S02]  /*111e0*/  ISETP.LT.OR P1, PT, R86, 0x22, P1 ;  /* 0x000000225600780c */ /* 0x000fe40000f21670 */
[----:B------:R-:W-:-:S02]  /*111f0*/  ISETP.GT.AND P2, PT, R87, 0x20, P3 ;  /* 0x000000205700780c */ /* 0x000fc40001f44270 */
[----:B------:R-:W-:Y:S02]  /*11200*/  FSEL R44, R38, -INF , !P1 ;  /* 0xff800000262c7808 */ /* 0x000fe40004800000 */
[----:B------:R-:W-:Y:S02]  /*11210*/  FMNMX.FTZ R38, R14, R13, !PT ;  /* 0x0000000d0e267209 */ /* 0x000fe40007810000 */
[----:B------:R-:W-:Y:S02]  /*11220*/  ISETP.LT.OR P2, PT, R86, 0x21, P2 ;  /* 0x000000215600780c */ /* 0x000fe40001741670 */
[----:B------:R-:W-:Y:S02]  /*11230*/  FMNMX.FTZ R38, R17, R38, !PT ;  /* 0x0000002611267209 */ /* 0x000fe40007810000 */
[----:B------:R-:W-:Y:S02]  /*11240*/  FSEL R37, R37, -INF , !P2 ;  /* 0xff80000025257808 */ /* 0x000fe40005000000 */
[----:B------:R-:W-:-:S02]  /*11250*/  FMNMX.FTZ R38, R21, R38, !PT ;  /* 0x0000002615267209 */ /* 0x000fc40007810000 */
[C---:B------:R-:W-:Y:S02]  /*11260*/  ISETP.GT.AND P2, PT, R87.reuse, 0x28, P3 ;  /* 0x000000285700780c */ /* 0x040fe40001f44270 */
[----:B------:R-:W-:Y:S02]  /*11270*/  FMNMX.FTZ R38, R24, R38, !PT ;  /* 0x0000002618267209 */ /* 0x000fe40007810000 */
[----:B------:R-:W-:Y:S02]  /*11280*/  ISETP.GT.AND P1, PT, R87, 0x29, P3 ;  /* 0x000000295700780c */ /* 0x000fe40001f24270 */
[----:B------:R-:W-:Y:S02]  /*11290*/  FMNMX.FTZ R38, R27, R38, !PT ;  /* 0x000000261b267209 */ /* 0x000fe40007810000 */
[----:B------:R-:W-:Y:S02]  /*112a0*/  ISETP.LT.OR P2, PT, R86, 0x29, P2 ;  /* 0x000000295600780c */ /* 0x000fe40001741670 */
[----:B------:R-:W-:-:S02]  /*112b0*/  FMNMX.FTZ R38, R28, R38, !PT ;  /* 0x000000261c267209 */ /* 0x000fc40007810000 */
[----:B------:R-:W-:Y:S02]  /*112c0*/  ISETP.LT.OR P1, PT, R86, 0x2a, P1 ;  /* 0x0000002a5600780c */ /* 0x000fe40000f21670 */
[----:B------:R-:W-:Y:S02]  /*112d0*/  FMNMX.FTZ R38, R31, R38, !PT ;  /* 0x000000261f267209 */ /* 0x000fe40007810000 */
[----:B------:R-:W-:Y:S02]  /*112e0*/  FSEL R41, R41, -INF , !P2 ;  /* 0xff80000029297808 */ /* 0x000fe40005000000 */
        /* <DEDUP_REMOVED lines=39> */
[----:B------:R-:W-:Y:S02]  /*11560*/  ISETP.GT.AND P2, PT, R87, 0x48, P3 ;  /* 0x000000485700780c */ /* 0x000fe40001f44270 */
        /* <DEDUP_REMOVED lines=10> */
[C---:B------:R-:W-:Y:S01]  /*11610*/  ISETP.GT.AND P2, PT, R87.reuse, 0x50, P3 ;  /* 0x000000505700780c */ /* 0x040fe20001f44270 */
[----:B------:R-:W0:Y:S01]  /*11620*/  SHFL.BFLY PT, R45, R38, 0x2, 0x1f ;  /* 0x0c401f00262d7f89 */ /* 0x000e2200000e0000 */
[----:B------:R-:W-:-:S02]  /*11630*/  ISETP.GT.AND P1, PT, R87, 0x51, P3 ;  /* 0x000000515700780c */ /* 0x000fc40001f24270 */
[----:B------:R-:W-:Y:S02]  /*11640*/  LOP3.LUT R22, R22, 0xbfffffff, RZ, 0xc0, !PT ;  /* 0xbfffffff16167812 */ /* 0x000fe400078ec0ff */
[C---:B------:R-:W-:Y:S02]  /*11650*/  ISETP.LT.OR P2, PT, R86.reuse, 0x51, P2 ;  /* 0x000000515600780c */ /* 0x040fe40001741670 */
[----:B------:R-:W-:Y:S02]  /*11660*/  ISETP.LT.OR P1, PT, R86, 0x52, P1 ;  /* 0x000000525600780c */ /* 0x000fe40000f21670 */
[----:B------:R-:W-:Y:S02]  /*11670*/  @P0 LOP3.LUT R22, R22, 0x40000000, RZ, 0xfc, !PT ;  /* 0x4000000016160812 */ /* 0x000fe400078efcff */
[----:B------:R-:W-:Y:S02]  /*11680*/  ISETP.GT.AND P0, PT, R87, RZ, P3 ;  /* 0x000000ff5700720c */ /* 0x000fe40001f04270 */
[----:B------:R-:W-:-:S02]  /*11690*/  FSEL R63, R63, -INF , !P2 ;  /* 0xff8000003f3f7808 */ /* 0x000fc40005000000 */
[----:B------:R-:W-:Y:S02]  /*116a0*/  FSEL R64, R64, -INF , !P1 ;  /* 0xff80000040407808 */ /* 0x000fe40004800000 */
[C---:B------:R-:W-:Y:S02]  /*116b0*/  ISETP.GT.AND P2, PT, R87.reuse, 0x58, P3 ;  /* 0x000000585700780c */ /* 0x040fe40001f44270 */
[----:B------:R-:W-:Y:S02]  /*116c0*/  ISETP.GT.AND P1, PT, R87, 0x59, P3 ;  /* 0x000000595700780c */ /* 0x000fe40001f24270 */
[C---:B------:R-:W-:Y:S02]  /*116d0*/  ISETP.LT.OR P2, PT, R86.reuse, 0x59, P2 ;  /* 0x000000595600780c */ /* 0x040fe40001741670 */
[----:B------:R-:W-:Y:S02]  /*116e0*/  ISETP.LT.OR P1, PT, R86, 0x5a, P1 ;  /* 0x0000005a5600780c */ /* 0x000fe40000f21670 */
[----:B------:R-:W-:-:S02]  /*116f0*/  LOP3.LUT R22, R22, 0xfffffff7, RZ, 0xc0, !PT ;  /* 0xfffffff716167812 */ /* 0x000fc400078ec0ff */
[----:B0-----:R-:W-:Y:S02]  /*11700*/  FMNMX.FTZ R38, R38, R45, !PT ;  /* 0x0000002d26267209 */ /* 0x001fe40007810000 */
[----:B------:R-:W-:Y:S02]  /*11710*/  FSEL R67, R67, -INF , !P2 ;  /* 0xff80000043437808 */ /* 0x000fe40005000000 */
[----:B------:R-:W-:Y:S01]  /*11720*/  FSEL R68, R68, -INF , !P1 ;  /* 0xff80000044447808 */ /* 0x000fe20004800000 */
[----:B------:R-:W0:Y:S01]  /*11730*/  SHFL.BFLY PT, R45, R38, 0x1, 0x1f ;  /* 0x0c201f00262d7f89 */ /* 0x000e2200000e0000 */
[C---:B------:R-:W-:Y:S02]  /*11740*/  ISETP.GT.AND P2, PT, R87.reuse, 0x60, P3 ;  /* 0x000000605700780c */ /* 0x040fe40001f44270 */
[----:B------:R-:W-:Y:S02]  /*11750*/  ISETP.GT.AND P1, PT, R87, 0x61, P3 ;  /* 0x000000615700780c */ /* 0x000fe40001f24270 */
[----:B------:R-:W-:-:S02]  /*11760*/  @P0 LOP3.LUT R22, R22, 0x8, RZ, 0xfc, !PT ;  /* 0x0000000816160812 */ /* 0x000fc400078efcff */
[----:B------:R-:W-:Y:S02]  /*11770*/  ISETP.GT.AND P0, PT, R87, 0x79, P3 ;  /* 0x000000795700780c */ /* 0x000fe40001f04270 */
[C---:B------:R-:W-:Y:S02]  /*11780*/  ISETP.LT.OR P2, PT, R86.reuse, 0x61, P2 ;  /* 0x000000615600780c */ /* 0x040fe40001741670 */
[----:B------:R-:W-:Y:S02]  /*11790*/  ISETP.LT.OR P1, PT, R86, 0x62, P1 ;  /* 0x000000625600780c */ /* 0x000fe40000f21670 */
[----:B------:R-:W-:Y:S02]  /*117a0*/  FSEL R69, R69, -INF , !P2 ;  /* 0xff80000045457808 */ /* 0x000fe40005000000 */
[----:B------:R-:W-:Y:S02]  /*117b0*/  FSEL R70, R70, -INF , !P1 ;  /* 0xff80000046467808 */ /* 0x000fe40004800000 */
[----:B------:R-:W-:-:S02]  /*117c0*/  ISETP.GT.AND P4, PT, R87, 0x68, P3 ;  /* 0x000000685700780c */ /* 0x000fc40001f84270 */
[C---:B------:R-:W-:Y:S02]  /*117d0*/  ISETP.GT.AND P5, PT, R87.reuse, 0x69, P3 ;  /* 0x000000695700780c */ /* 0x040fe40001fa4270 */
[C---:B------:R-:W-:Y:S02]  /*117e0*/  ISETP.GT.AND P6, PT, R87.reuse, 0x70, P3 ;  /* 0x000000705700780c */ /* 0x040fe40001fc4270 */
[C---:B------:R-:W-:Y:S02]  /*117f0*/  ISETP.GT.AND P2, PT, R87.reuse, 0x71, P3 ;  /* 0x000000715700780c */ /* 0x040fe40001f44270 */
[----:B------:R-:W-:Y:S02]  /*11800*/  ISETP.GT.AND P1, PT, R87, 0x78, P3 ;  /* 0x000000785700780c */ /* 0x000fe40001f24270 */
[C---:B------:R-:W-:Y:S02]  /*11810*/  LOP3.LUT P3, RZ, R22.reuse, 0x8, RZ, 0xc0, !PT ;  /* 0x0000000816ff7812 */ /* 0x040fe4000786c0ff */
[----:B------:R-:W-:-:S02]  /*11820*/  LOP3.LUT R22, R22, 0xfffffffd, RZ, 0xc0, !PT ;  /* 0xfffffffd16167812 */ /* 0x000fc400078ec0ff */
[----:B0-----:R-:W-:Y:S02]  /*11830*/  FMNMX.FTZ R38, R38, R45, !PT ;  /* 0x0000002d26267209 */ /* 0x001fe40007810000 */
[----:B------:R-:W-:Y:S02]  /*11840*/  @P0 LOP3.LUT R22, R22, 0x2, RZ, 0xfc, !PT ;  /* 0x0000000216160812 */ /* 0x000fe400078efcff */
[----:B------:R-:W-:Y:S01]  /*11850*/  ISETP.LT.OR P0, PT, R86, 0x69, P4 ;  /* 0x000000695600780c */ /* 0x000fe20002701670 */
[----:B------:R-:W-:-:S01]  /*11860*/  FFMA.FTZ R84, R38, R65, -8 ;  /* 0xc100000026547423 */ /* 0x000fc20000010041 */
[C---:B------:R-:W-:Y:S02]  /*11870*/  LOP3.LUT P4, RZ, R22.reuse, 0x2, RZ, 0xc0, !PT ;  /* 0x0000000216ff7812 */ /* 0x040fe4000788c0ff */
[----:B------:R-:W-:Y:S02]  /*11880*/  LOP3.LUT R22, R22, 0xffffffef, RZ, 0xc0, !PT ;  /* 0xffffffef16167812 */ /* 0x000fe400078ec0ff */
[----:B------:R-:W-:-:S02]  /*11890*/  ISETP.LT.OR P3, PT, R86, 0x1, P3 ;  /* 0x000000015600780c */ /* 0x000fc40001f61670 */
[C---:B------:R-:W-:Y:S02]  /*118a0*/  ISETP.LT.OR P6, PT, R86.reuse, 0x71, P6 ;  /* 0x000000715600780c */ /* 0x040fe400037c1670 */
[----:B------:R-:W-:Y:S02]  /*118b0*/  FSEL R15, R15, -INF , !P3 ;  /* 0xff8000000f0f7808 */ /* 0x000fe40005800000 */
[----:B------:R-:W-:Y:S02]  /*118c0*/  ISETP.LT.OR P2, PT, R86, 0x72, P2 ;  /* 0x000000725600780c */ /* 0x000fe40001741670 */
[----:B------:R-:W-:Y:S02]  /*118d0*/  @P0 LOP3.LUT R22, R22, 0x10, RZ, 0xfc, !PT ;  /* 0x0000001016160812 */ /* 0x000fe400078efcff */
[----:B------:R-:W-:Y:S02]  /*118e0*/  ISETP.LT.OR P0, PT, R86, 0x6a, P5 ;  /* 0x0000006a5600780c */ /* 0x000fe40002f01670 */
[----:B------:R-:W-:-:S02]  /*118f0*/  FSETP.NEU.FTZ.AND P5, PT, R38, -INF , PT ;  /* 0xff8000002600780b */ /* 0x000fc40003fbd000 */
[----:B------:R-:W-:Y:S02]  /*11900*/  FSEL R75, R75, -INF , !P0 ;  /* 0xff8000004b4b7808 */ /* 0x000fe40004000000 */
[----:B------:R-:W-:Y:S02]  /*11910*/  FSEL R45, R38, RZ, P5 ;  /* 0x000000ff262d7208 */ /* 0x000fe40002800000 */
[----:B------:R-:W-:Y:S02]  /*11920*/  FSEL R84, R84, RZ, P5 ;  /* 0x000000ff54547208 */ /* 0x000fe40002800000 */
[----:B------:R-:W-:Y:S01]  /*11930*/  LOP3.LUT P5, RZ, R22, 0x10, RZ, 0xc0, !PT ;  /* 0x0000001016ff7812 */ /* 0x000fe200078ac0ff */
[----:B------:R-:W-:-:S01]  /*11940*/  FADD.FTZ R13, -R45, R13 ;  /* 0x0000000d2d0d7221 */ /* 0x000fc20000010100 */
[----:B------:R-:W-:Y:S01]  /*11950*/  FMNMX.FTZ R45, R15, R12, !PT ;  /* 0x0000000c0f2d7209 */ /* 0x000fe20007810000 */
[----:B------:R-:W-:-:S01]  /*11960*/  FFMA.FTZ R43, R43, R65, -R84 ;  /* 0x000000412b2b7223 */ /* 0x000fc20000010854 */
[----:B------:R-:W-:Y:S01]  /*11970*/  FSEL R74, R74, -INF , !P5 ;  /* 0xff8000004a4a7808 */ /* 0x000fe20006800000 */
[----:B------:R-:W-:-:S01]  /*11980*/  FFMA.FTZ R14, R14, R65, -R84 ;  /* 0x000000410e0e7223 */ /* 0x000fc20000010854 */
[----:B------:R-:W-:Y:S01]  /*11990*/  FMNMX.FTZ R45, R20, R45, !PT ;  /* 0x0000002d142d7209 */ /* 0x000fe20007810000 */
[----:B------:R-:W-:-:S01]  /*119a0*/  FFMA.FTZ R17, R17, R65, -R84 ;  /* 0x0000004111117223 */ /* 0x000fc20000010854 */
[----:B------:R-:W-:Y:S01]  /*119b0*/  FSEL R76, R76, -INF , !P6 ;  /* 0xff8000004c4c7808 */ /* 0x000fe20007000000 */
[----:B------:R-:W-:-:S01]  /*119c0*/  FFMA.FTZ R21, R21, R65, -R84 ;  /* 0x0000004115157223 */ /* 0x000fc20000010854 */
[----:B------:R-:W-:Y:S01]  /*119d0*/  FMNMX.FTZ R45, R25, R45, !PT ;  /* 0x0000002d192d7209 */ /* 0x000fe20007810000 */
[----:B------:R-:W-:-:S01]  /*119e0*/  FFMA.FTZ R24, R24, R65, -R84 ;  /* 0x0000004118187223 */ /* 0x000fc20000010854 */
[----:B------:R-:W-:Y:S01]  /*119f0*/  ISETP.LT.OR P1, PT, R86, 0x79, P1 ;  /* 0x000000795600780c */ /* 0x000fe20000f21670 */
        /* <DEDUP_REMOVED lines=19> */
[-CC-:B------:R-:W-:Y:S01]  /*11b30*/  FFMA.FTZ R50, R50, R65.reuse, -R84.reuse ;  /* 0x0000004132327223 */ /* 0x180fe20000010854 */
        /* <DEDUP_REMOVED lines=22> */
[----:B------:R-:W-:Y:S01]  /*11ca0*/  MUFU.EX2 R85, R43 ;  /* 0x0000002b00557308 */ /* 0x000fe20000000800 */
[----:B------:R-:W-:Y:S01]  /*11cb0*/  FMUL.FTZ R13, R13, R65 ;  /* 0x000000410d0d7220 */ /* 0x000fe20000410000 */
[----:B------:R-:W-:-:S02]  /*11cc0*/  ISETP.NE.AND P5, PT, R136, 0x3, PT ;  /* 0x000000038800780c */ /* 0x000fc40003fa5270 */
[----:B------:R-:W-:Y:S02]  /*11cd0*/  FMNMX.FTZ R45, R51, R45, !PT ;  /* 0x0000002d332d7209 */ /* 0x000fe40007810000 */
[----:B------:R-:W-:Y:S02]  /*11ce0*/  LOP3.LUT P0, RZ, R22, 0x40000000, RZ, 0xc0, !PT ;  /* 0x4000000016ff7812 */ /* 0x000fe4000780c0ff */
[----:B------:R-:W-:Y:S01]  /*11cf0*/  FMNMX.FTZ R45, R52, R45, !PT ;  /* 0x0000002d342d7209 */ /* 0x000fe20007810000 */
[----:B------:R-:W-:Y:S03]  /*11d00*/  MUFU.EX2 R14, R14 ;  /* 0x0000000e000e7308 */ /* 0x000fe60000000800 */
[----:B------:R-:W-:-:S04]  /*11d10*/  FMNMX.FTZ R45, R55, R45, !PT ;  /* 0x0000002d372d7209 */ /* 0x000fc80007810000 */
[----:B------:R-:W-:Y:S01]  /*11d20*/  FMNMX.FTZ R45, R56, R45, !PT ;  /* 0x0000002d382d7209 */ /* 0x000fe20007810000 */
[----:B------:R-:W0:Y:S03]  /*11d30*/  MUFU.EX2 R13, R13 ;  /* 0x0000000d000d7308 */ /* 0x000e260000000800 */
[----:B------:R-:W-:-:S04]  /*11d40*/  FMNMX.FTZ R45, R59, R45, !PT ;  /* 0x0000002d3b2d7209 */ /* 0x000fc80007810000 */
[----:B------:R-:W-:Y:S01]  /*11d50*/  FMNMX.FTZ R45, R60, R45, !PT ;  /* 0x0000002d3c2d7209 */ /* 0x000fe20007810000 */
[----:B------:R-:W1:Y:S03]  /*11d60*/  MUFU.EX2 R17, R17 ;  /* 0x0000001100117308 */ /* 0x000e660000000800 */
[----:B------:R-:W-:-:S04]  /*11d70*/  FMNMX.FTZ R45, R63, R45, !PT ;  /* 0x0000002d3f2d7209 */ /* 0x000fc80007810000 */
[----:B------:R-:W-:Y:S01]  /*11d80*/  FMNMX.FTZ R45, R64, R45, !PT ;  /* 0x0000002d402d7209 */ /* 0x000fe20007810000 */
[----:B------:R-:W-:Y:S01]  /*11d90*/  MUFU.EX2 R21, R21 ;  /* 0x0000001500157308 */ /* 0x000fe20000000800 */
[----:B0-----:R-:W-:-:S02]  /*11da0*/  FFMA.FTZ R4, R13, R4, R14 ;  /* 0x000000040d047223 */ /* 0x001fc4000001000e */
[----:B------:R-:W-:-:S04]  /*11db0*/  FMNMX.FTZ R45, R67, R45, !PT ;  /* 0x0000002d432d7209 */ /* 0x000fc80007810000 */
[----:B------:R-:W-:Y:S01]  /*11dc0*/  FMNMX.FTZ R45, R68, R45, !PT ;  /* 0x0000002d442d7209 */ /* 0x000fe20007810000 */
[----:B------:R-:W-:Y:S01]  /*11dd0*/  MUFU.EX2 R24, R24 ;  /* 0x0000001800187308 */ /* 0x000fe20000000800 */
[----:B-1----:R-:W-:-:S02]  /*11de0*/  FADD.FTZ R4, R17, R4 ;  /* 0x0000000411047221 */ /* 0x002fc40000010000 */
        /* <DEDUP_REMOVED lines=23> */
[----:B------:R-:W-:-:S03]  /*11f60*/  FSETP.NEU.FTZ.AND P1, PT, R43, -INF , PT ;  /* 0xff8000002b00780b */ /* 0x000fc60003f3d000 */
[----:B------:R-:W-:Y:S01]  /*11f70*/  MUFU.EX2 R53, R53 ;  /* 0x0000003500357308 */ /* 0x000fe20000000800 */
[----:B------:R-:W-:-:S05]  /*11f80*/  FSEL R45, R43, RZ, P1 ;  /* 0x000000ff2b2d7208 */ /* 0x000fca0000800000 */
[----:B------:R-:W-:Y:S01]  /*11f90*/  FADD.FTZ R12, -R45, R12 ;  /* 0x0000000c2d0c7221 */ /* 0x000fe20000010100 */
[----:B------:R-:W-:-:S01]  /*11fa0*/  FFMA.FTZ R45, R43, R65, -8 ;  /* 0xc10000002b2d7423 */ /* 0x000fc20000010041 */
[----:B------:R-:W-:Y:S02]  /*11fb0*/  MUFU.EX2 R54, R54 ;  /* 0x0000003600367308 */ /* 0x000fe40000000800 */
[----:B------:R-:W-:Y:S02]  /*11fc0*/  FMUL.FTZ R12, R12, R65 ;  /* 0x000000410c0c7220 */ /* 0x000fe40000410000 */
[----:B------:R-:W-:-:S04]  /*11fd0*/  FSEL R86, R45, RZ, P1 ;  /* 0x000000ff2d567208 */ /* 0x000fc80000800000 */
        /* <DEDUP_REMOVED lines=43> */
[----:B------:R-:W-:-:S03]  /*12290*/  FFMA.FTZ R82, R82, R65, -R86 ;  /* 0x0000004152527223 */ /* 0x000fc60000010856 */
        /* <DEDUP_REMOVED lines=99> */
.L_x_9727:
[----:B------:R-:W2:Y:S01]  /*128d0*/  LDL R45, [R1+0x18] ;  /* 0x00001800012d7983 */ /* 0x000ea20000100800 */
[----:B------:R-:W-:-:S05]  /*128e0*/  VIADD R19, R19, 0x19c60 ;  /* 0x00019c6013137836 */ /* 0x000fca0000000000 */
[----:B--2---:R-:W-:Y:S02]  /*128f0*/  PRMT R19, R45, 0x654, R19 ;  /* 0x000006542d137816 */ /* 0x004fe40000000013 */
[----:B------:R-:W2:Y:S01]  /*12900*/  LDL R45, [R1+0x20] ;  /* 0x00002000012d7983 */ /* 0x000ea20000100800 */
        /* <DEDUP_REMOVED lines=83> */
[----:B------:R-:W-:Y:S01]  /*12e40*/  F2FP.SATFINITE.E4M3.F32.PACK_AB_MERGE_C R138, R80, R79, R83 ;  /* 0x0000004f508a723e */ /* 0x000fe20004807053 */
[----:B------:R-:W-:Y:S01]  /*12e50*/  IMAD.MOV.U32 R148, RZ, RZ, R21 ;  /* 0x000000ffff947224 */ /* 0x000fe200078e0015 */
[----:B------:R-:W-:Y:S01]  /*12e60*/  F2FP.SATFINITE.E4M3.F32.PACK_AB_MERGE_C R139, R78, R76, R5 ;  /* 0x0000004c4e8b723e */ /* 0x000fe20004807005 */
        /* <DEDUP_REMOVED lines=8> */
[----:B------:R-:W-:Y:S01]  /*12ef0*/  IMAD.MOV.U32 R141, RZ, RZ, R59 ;  /* 0x000000ffff8d7224 */ /* 0x000fe200078e003b */
[C---:B--2---:R-:W-:Y:S01]  /*12f00*/  ISETP.GT.AND P1, PT, R0.reuse, R45, PT ;  /* 0x0000002d0000720c */ /* 0x044fe20003f24270 */
[----:B------:R-:W-:-:S12]  /*12f10*/  VIADD R0, R0, 0xffffffff ;  /* 0xffffffff00007836 */ /* 0x000fd80000000000 */
[----:B------:R-:W-:Y:S05]  /*12f20*/  @P1 BRA `(.L_x_9728) ;  /* 0xffffffc800301947 */ /* 0x000fea000383ffff */
[----:B------:R-:W-:Y:S05]  /*12f30*/  BSYNC B0 ;  /* 0x0000000000007941 */ /* 0x000fea0003800000 */
.L_x_9708:
[----:B------:R-:W-:Y:S02]  /*12f40*/  IMAD.MOV.U32 R12, RZ, RZ, R43 ;  /* 0x000000ffff0c7224 */ /* 0x000fe400078e002b */
[----:B------:R-:W-:Y:S02]  /*12f50*/  IMAD.MOV.U32 R13, RZ, RZ, R38 ;  /* 0x000000ffff0d7224 */ /* 0x000fe400078e0026 */
[----:B------:R-:W-:Y:S02]  /*12f60*/  IMAD.MOV.U32 R17, RZ, RZ, R155 ;  /* 0x000000ffff117224 */ /* 0x000fe400078e009b */
[----:B------:R-:W-:-:S07]  /*12f70*/  IMAD.MOV.U32 R19, RZ, RZ, R154 ;  /* 0x000000ffff137224 */ /* 0x000fce00078e009a */
.L_x_9707:
[----:B------:R-:W-:Y:S05]  /*12f80*/  BSYNC B1 ;  /* 0x0000000000017941 */ /* 0x000fea0003800000 */
.L_x_9706:
[----:B------:R-:W2:Y:S01]  /*12f90*/  LDL R5, [R1+0x10] ;  /* 0x0000100001057983 */ /* 0x000ea20000100800 */
[----:B------:R-:W0:Y:S01]  /*12fa0*/  LDC R14, c[0x0][0x448] ;  /* 0x00011200ff0e7b82 */ /* 0x000e220000000800 */
[----:B------:R-:W-:Y:S01]  /*12fb0*/  LOP3.LUT R22, R22, 0xffffffdf, RZ, 0xc0, !PT ;  /* 0xffffffdf16167812 */ /* 0x000fe200078ec0ff */
[----:B------:R-:W-:Y:S01]  /*12fc0*/  ULDC UR4, c[0x0][0x9dc] ;  /* 0x0002770000047ab9 */ /* 0x000fe20000000800 */
[----:B------:R-:W-:-:S05]  /*12fd0*/  IADD3 R20, R157, 0x1, -R156 ;  /* 0x000000019d147810 */ /* 0x000fca0007ffe89c */
[----:B------:R-:W1:Y:S01]  /*12fe0*/  LDC R21, c[0x0][0x9e4] ;  /* 0x00027900ff157b82 */ /* 0x000e620000000800 */
[----:B0-----:R-:W-:-:S13]  /*12ff0*/  ISETP.NE.AND P1, PT, R14, 0x1, PT ;  /* 0x000000010e00780c */ /* 0x001fda0003f25270 */
[----:B------:R-:W0:Y:S01]  /*13000*/  @P1 LDC R14, c[0x0][0x44c] ;  /* 0x00011300ff0e1b82 */ /* 0x000e220000000800 */
[----:B------:R-:W-:-:S04]  /*13010*/  @P1 LOP3.LUT R22, R22, 0x20, RZ, 0xfc, !PT ;  /* 0x0000002016161812 */ /* 0x000fc800078efcff */
[----:B------:R-:W-:-:S03]  /*13020*/  LOP3.LUT R22, R22, 0xffffffbf, RZ, 0xc0, !PT ;  /* 0xffffffbf16167812 */ /* 0x000fc600078ec0ff */
[----:B------:R-:W3:Y:S01]  /*13030*/  @P1 LDC R15, c[0x0][0x450] ;  /* 0x00011400ff0f1b82 */ /* 0x000ee20000000800 */
[----:B--2---:R-:W-:-:S04]  /*13040*/  VIADD R5, R5, 0xbf ;  /* 0x000000bf05057836 */ /* 0x004fc80000000000 */
[----:B0-----:R-:W-:-:S05]  /*13050*/  @P1 IMAD.HI.U32 R14, R5, R14, RZ ;  /* 0x0000000e050e1227 */ /* 0x001fca00078e00ff */
[----:B---3--:R-:W-:Y:S02]  /*13060*/  @P1 SHF.R.U32.HI R5, RZ, R15, R14 ;  /* 0x0000000fff051219 */ /* 0x008fe4000001160e */
        /* <DEDUP_REMOVED lines=15> */
.L_x_9731:
[----:B------:R-:W-:-:S13]  /*13160*/  ISETP.NE.AND P1, PT, R21, 0x1, PT ;  /* 0x000000011500780c */ /* 0x000fda0003f25270 */
[----:B------:R-:W0:Y:S02]  /*13170*/  @P1 LDC.64 R14, c[0x0][0x9e8] ;  /* 0x00027a00ff0e1b82 */ /* 0x000e240000000a00 */
[----:B0-----:R-:W-:-:S05]  /*13180*/  @P1 IMAD.HI.U32 R14, R5, R14, RZ ;  /* 0x0000000e050e1227 */ /* 0x001fca00078e00ff */
[----:B------:R-:W-:-:S07]  /*13190*/  @P1 SHF.R.U32.HI R5, RZ, R15, R14 ;  /* 0x0000000fff051219 */ /* 0x000fce000001160e */
.L_x_9732:
[----:B------:R-:W-:Y:S05]  /*131a0*/  BSYNC B0 ;  /* 0x0000000000007941 */ /* 0x000fea0003800000 */
.L_x_9730:
[----:B------:R-:W-:-:S05]  /*131b0*/  IMAD R5, R5, R21, RZ ;  /* 0x0000001505057224 */ /* 0x000fca00078e02ff */
[----:B------:R-:W-:-:S07]  /*131c0*/  VIMNMX R20, R20, R5, !PT ;  /* 0x0000000514147248 */ /* 0x000fce0007fe0100 */
.L_x_9729:
[----:B------:R-:W2:Y:S01]  /*131d0*/  LDL R14, [R1+0x34] ;  /* 0x00003400010e7983 */ /* 0x000ea20000100800 */
[----:B------:R-:W-:Y:S01]  /*131e0*/  VIADD R20, R20, 0x7f ;  /* 0x0000007f14147836 */ /* 0x000fe20000000000 */
[----:B------:R-:W-:Y:S04]  /*131f0*/  BSSY B0, `(.L_x_9733) ;  /* 0x0000269000007945 */ /* 0x000fe80003800000 */
[----:B------:R-:W-:-:S04]  /*13200*/  SHF.R.S32.HI R5, RZ, 0x1f, R20 ;  /* 0x0000001fff057819 */ /* 0x000fc80000011414 */
[----:B------:R-:W-:-:S04]  /*13210*/  LEA.HI R5, R5, R20, RZ, 0x7 ;  /* 0x0000001405057211 */ /* 0x000fc800078f38ff */
[----:B------:R-:W-:-:S04]  /*13220*/  SHF.R.S32.HI R5, RZ, 0x7, R5 ;  /* 0x00000007ff057819 */ /* 0x000fc80000011405 */
[----:B--2---:R-:W-:-:S04]  /*13230*/  VIMNMX R155, R14, R5, !PT ;  /* 0x000000050e9b7248 */ /* 0x004fc80007fe0100 */
[----:B------:R-:W-:-:S13]  /*13240*/  ISETP.GE.AND P1, PT, R0, R155, PT ;  /* 0x0000009b0000720c */ /* 0x000fda0003f26270 */
[----:B------:R-:W-:Y:S05]  /*13250*/  @!P1 BRA `(.L_x_9734) ;  /* 0x0000002400889947 */ /* 0x000fea0003800000 */
[----:B------:R-:W-:Y:S01]  /*13260*/  BSSY B1, `(.L_x_9734) ;  /* 0x0000261000017945 */ /* 0x000fe20003800000 */
[----:B------:R-:W-:Y:S02]  /*13270*/  IMAD.MOV.U32 R5, RZ, RZ, R12 ;  /* 0x000000ffff057224 */ /* 0x000fe400078e000c */
[----:B------:R-:W-:Y:S02]  /*13280*/  IMAD.MOV.U32 R20, RZ, RZ, R13 ;  /* 0x000000ffff147224 */ /* 0x000fe400078e000d */
[----:B------:R-:W-:Y:S02]  /*13290*/  IMAD.MOV.U32 R15, RZ, RZ, R19 ;  /* 0x000000ffff0f7224 */ /* 0x000fe400078e0013 */
[----:B------:R-:W-:-:S07]  /*132a0*/  IMAD.MOV.U32 R14, RZ, RZ, R17 ;  /* 0x000000ffff0e7224 */ /* 0x000fce00078e0011 */
.L_x_9746:
[----:B------:R-:W-:Y:S01]  /*132b0*/  IMAD.U32 R12, RZ, RZ, UR38 ;  /* 0x00000026ff0c7e24 */ /* 0x000fe2000f8e00ff */
[----:B------:R-:W-:-:S04]  /*132c0*/  ISETP.NE.AND P1, PT, R14, 0x1, PT ;  /* 0x000000010e00780c */ /* 0x000fc80003f25270 */
[----:B------:R-:W-:Y:S02]  /*132d0*/  ISETP.NE.AND P2, PT, R12, 0x3, PT ;  /* 0x000000030c00780c */ /* 0x000fe40003f45270 */
[----:B------:R-:W-:-:S04]  /*132e0*/  SEL R12, RZ, 0x1, P1 ;  /* 0x00000001ff0c7807 */ /* 0x000fc80000800000 */
[----:B------:R-:W-:-:S07]  /*132f0*/  LOP3.LUT R19, R15, R12, RZ, 0x3c, !PT ;  /* 0x0000000c0f137212 */ /* 0x000fce00078e3cff */
[----:B0-----:R-:W-:Y:S05]  /*13300*/  @!P2 BRA `(.L_x_9735) ;  /* 0x000000000004a947 */ /* 0x001fea0003800000 */
[----:B------:R-:W-:Y:S01]  /*13310*/  BPT.TRAP 0x1 ;  /* 0x000000040000795c */ /* 0x000fe20000300000 */
.L_x_9735:
        /* <DEDUP_REMOVED lines=8> */
.L_x_9736:
[----:B------:R-:W2:Y:S01]  /*133a0*/  LDL R13, [R1+0x14] ;  /* 0x00001400010d7983 */ /* 0x000ea20000100800 */
[----:B------:R-:W-:Y:S01]  /*133b0*/  BSSY B2, `(.L_x_9737) ;  /* 0x0000006000027945 */ /* 0x000fe20003800000 */
[----:B------:R-:W-:Y:S02]  /*133c0*/  IMAD.MOV.U32 R25, RZ, RZ, -0x3ffffff0 ;  /* 0xc0000010ff197424 */ /* 0x000fe400078e00ff */
[----:B--2---:R-:W-:Y:S01]  /*133d0*/  IMAD R24, R17, 0x300, R13 ;  /* 0x0000030011187824 */ /* 0x004fe200078e020d */
[----:B-1----:R-:W-:Y:S06]  /*133e0*/  @P1 BRA `(.L_x_9738) ;  /* 0x0000000000081947 */ /* 0x002fec0003800000 */
[----:B------:R-:W1:Y:S02]  /*133f0*/  SYNCS.PHASECHK.TRANS64.TRYWAIT P1, [R21+URZ+0x19c30], R12 ;  /* 0x019c300c150075a7 */ /* 0x000e64000802017f */
[----:B-1----:R-:W-:Y:S05]  /*13400*/  @!P1 BRA `(.L_x_9739) ;  /* 0x0000010000ec9947 */ /* 0x002fea0003800000 */
.L_x_9738:
[----:B------:R-:W-:Y:S05]  /*13410*/  BSYNC B2 ;  /* 0x0000000000027941 */ /* 0x000fea0003800000 */
.L_x_9737:
[C---:B------:R-:W-:Y:S01]  /*13420*/  R2UR UR6, R24.reuse ;  /* 0x00000000180672ca */ /* 0x040fe200000e0000 */
[C---:B01----:R-:W-:Y:S01]  /*13430*/  VIADD R12, R24.reuse, 0x100 ;  /* 0x00000100180c7836 */ /* 0x043fe20000000000 */
[----:B------:R-:W-:Y:S01]  /*13440*/  R2UR UR7, R25 ;  /* 0x00000000190772ca */ /* 0x000fe200000e0000 */
[----:B------:R-:W-:Y:S01]  /*13450*/  VIADD R24, R24, 0x200 ;  /* 0x0000020018187836 */ /* 0x000fe20000000000 */
[----:B------:R-:W-:Y:S01]  /*13460*/  R2UR UR4, R6 ;  /* 0x00000000060472ca */ /* 0x000fe200000e0000 */
[----:B------:R-:W-:Y:S01]  /*13470*/  IMAD.MOV.U32 R25, RZ, RZ, -0x3ffffff0 ;  /* 0xc0000010ff197424 */ /* 0x000fe200078e00ff */
[----:B------:R-:W-:Y:S01]  /*13480*/  R2UR UR5, R7 ;  /* 0x00000000070572ca */ /* 0x000fe200000e0000 */
[----:B------:R-:W-:Y:S01]  /*13490*/  IMAD.MOV.U32 R13, RZ, RZ, -0x3ffffff0 ;  /* 0xc0000010ff0d7424 */ /* 0x000fe200078e00ff */
[----:B------:R-:W-:Y:S01]  /*134a0*/  R2UR UR14, R24 ;  /* 0x00000000180e72ca */ /* 0x000fe200000e0000 */
[----:B------:R-:W-:Y:S01]  /*134b0*/  IMAD.U32 R154, RZ, RZ, UR38 ;  /* 0x00000026ff9a7e24 */ /* 0x000fe2000f8e00ff */
[----:B------:R-:W-:-:S02]  /*134c0*/  R2UR UR15, R25 ;  /* 0x00000000190f72ca */ /* 0x000fc400000e0000 */
[----:B------:R-:W-:Y:S01]  /*134d0*/  WARPGROUP.ARRIVE ;  /* 0x00000000000079c5 */ /* 0x000fe20000000000 */
[----:B------:R-:W-:Y:S02]  /*134e0*/  R2UR UR10, R12 ;  /* 0x000000000c0a72ca */ /* 0x000fe400000e0000 */
[----:B------:R-:W-:Y:S02]  /*134f0*/  R2UR UR11, R13 ;  /* 0x000000000d0b72ca */ /* 0x000fe400000e0000 */
[----:B------:R-:W-:Y:S02]  /*13500*/  R2UR UR8, R10 ;  /* 0x000000000a0872ca */ /* 0x000fe400000e0000 */
[----:B------:R-:W-:Y:S01]  /*13510*/  QGMMA.64x128x32.F32.E4M3.E4M3 R24, gdesc[UR4], RZ, !UPT, gsb0 ;  /* 0x01e00000041879f3 */ /* 0x000fe2000c0008ff */
[----:B------:R-:W-:Y:S02]  /*13520*/  R2UR UR9, R11 ;  /* 0x000000000b0972ca */ /* 0x000fe400000e0000 */
[----:B------:R-:W-:-:S02]  /*13530*/  R2UR UR12, R8 ;  /* 0x00000000080c72ca */ /* 0x000fc400000e0000 */
[----:B------:R-:W-:Y:S02]  /*13540*/  R2UR UR13, R9 ;  /* 0x00000000090d72ca */ /* 0x000fe400000e0000 */
[----:B------:R-:W-:Y:S01]  /*13550*/  ISETP.NE.AND P2, PT, R154, 0x3, PT ;  /* 0x000000039a00780c */ /* 0x000fe20003f45270 */
[----:B------:R-:W-:Y:S02]  /*13560*/  WARPGROUP.DEPBAR.LE gsb0, 0x0 ;  /* 0x00008000000079c5 */ /* 0x000fe40000010000 */
        /* <DEDUP_REMOVED lines=8> */
.L_x_9740:
[----:B------:R-:W-:Y:S01]  /*135f0*/  SHF.L.U32 R12, R15, 0x1f, RZ ;  /* 0x0000001f0f0c7819 */ /* 0x000fe200000006ff */
[----:B------:R-:W-:-:S04]  /*13600*/  IMAD R154, R14, 0x8, R16 ;  /* 0x000000080e9a7824 */ /* 0x000fc800078e0210 */
[----:B------:R0:W1:Y:S01]  /*13610*/  SYNCS.PHASECHK.TRANS64.TRYWAIT P1, [R154+URZ+0x19c50], R12 ;  /* 0x019c500c9a0075a7 */ /* 0x000062000802017f */
[----:B------:R-:W-:Y:S05]  /*13620*/  @!P2 BRA `(.L_x_9741) ;  /* 0x000000000004a947 */ /* 0x000fea0003800000 */
[----:B------:R-:W-:Y:S01]  /*13630*/  BPT.TRAP 0x1 ;  /* 0x000000040000795c */ /* 0x000fe20000300000 */
.L_x_9741:
[----:B------:R-:W-:Y:S04]  /*13640*/  BSSY B2, `(.L_x_9742) ;  /* 0x0000004000027945 */ /* 0x000fe80003800000 */
[----:B-1----:R-:W-:Y:S05]  /*13650*/  @P1 BRA `(.L_x_9743) ;  /* 0x0000000000081947 */ /* 0x002fea0003800000 */
[----:B------:R-:W1:Y:S02]  /*13660*/  SYNCS.PHASECHK.TRANS64.TRYWAIT P1, [R154+URZ+0x19c50], R12 ;  /* 0x019c500c9a0075a7 */ /* 0x000e64000802017f */
[----:B-1----:R-:W-:Y:S05]  /*13670*/  @!P1 BRA `(.L_x_9744) ;  /* 0x0000010000649947 */ /* 0x002fea0003800000 */
.L_x_9743:
[----:B------:R-:W-:Y:S05]  /*13680*/  BSYNC B2 ;  /* 0x0000000000027941 */ /* 0x000fea0003800000 */
.L_x_9742:
[----:B01----:R-:W-:Y:S01]  /*13690*/  VIADD R12, R16, 0x3000 ;  /* 0x00003000100c7836 */ /* 0x003fe20000000000 */
[----:B------:R-:W-:Y:S01]  /*136a0*/  WARPGROUP.ARRIVE ;  /* 0x00000000000079c5 */ /* 0x000fe20000000000 */
[----:B------:R-:W-:Y:S02]  /*136b0*/  IMAD.MOV.U32 R13, RZ, RZ, 0x40000040 ;  /* 0x40000040ff0d7424 */ /* 0x000fe400078e00ff */
[----:B------:R-:W-:Y:S01]  /*136c0*/  IMAD.MOV.U32 R15, RZ, RZ, 0x40000040 ;  /* 0x40000040ff0f7424 */ /* 0x000fe200078e00ff */
[----:B------:R-:W-:Y:S01]  /*136d0*/  SHF.R.U32.HI R12, RZ, 0x4, R12 ;  /* 0x00000004ff0c7819 */ /* 0x000fe2000001160c */
[----:B------:R-:W-:Y:S01]  /*136e0*/  @!P0 VIADD R21, R21, 0x19c40 ;  /* 0x00019c4015158836 */ /* 0x000fe20000000000 */
[----:B------:R-:W-:Y:S02]  /*136f0*/  R2UR UR7, R13 ;  /* 0x000000000d0772ca */ /* 0x000fe400000e0000 */
[----:B------:R-:W-:Y:S02]  /*13700*/  LOP3.LUT R12, R12, 0x3fff, RZ, 0xc0, !PT ;  /* 0x00003fff0c0c7812 */ /* 0x000fe400078ec0ff */
[----:B------:R-:W-:-:S02]  /*13710*/  @!P0 PRMT R21, RZ, 0x654, R21 ;  /* 0x00000654ff158816 */ /* 0x000fc40000000015 */
[----:B------:R-:W-:-:S05]  /*13720*/  LOP3.LUT R12, R12, 0x10000, RZ, 0xfc, !PT ;  /* 0x000100000c0c7812 */ /* 0x000fca00078efcff */
[----:B------:R-:W-:-:S04]  /*13730*/  IMAD R12, R14, 0x300, R12 ;  /* 0x000003000e0c7824 */ /* 0x000fc800078e020c */
[C---:B------:R-:W-:Y:S01]  /*13740*/  VIADD R14, R12.reuse, 0x2 ;  /* 0x000000020c0e7836 */ /* 0x040fe20000000000 */
[----:B------:R-:W-:-:S13]  /*13750*/  R2UR UR6, R12 ;  /* 0x000000000c0672ca */ /* 0x000fda00000e0000 */
[----:B------:R-:W-:Y:S01]  /*13760*/  QGMMA.64x96x32.F32.E4M3.E4M3 R88, R148, gdesc[UR4], R88, gsb0 ;  /* 0x0160000494587df3 */ /* 0x000fe20008000858 */
[----:B------:R-:W-:Y:S01]  /*13770*/  R2UR UR6, R14 ;  /* 0x000000000e0672ca */ /* 0x000fe200000e0000 */
[C---:B------:R-:W-:Y:S01]  /*13780*/  VIADD R14, R12.reuse, 0x4 ;  /* 0x000000040c0e7836 */ /* 0x040fe20000000000 */
[----:B------:R-:W-:Y:S01]  /*13790*/  R2UR UR7, R15 ;  /* 0x000000000f0772ca */ /* 0x000fe200000e0000 */
[----:B------:R-:W-:Y:S02]  /*137a0*/  IMAD.MOV.U32 R15, RZ, RZ, 0x40000040 ;  /* 0x40000040ff0f7424 */ /* 0x000fe400078e00ff */
[----:B------:R-:W-:Y:S01]  /*137b0*/  VIADD R12, R12, 0x6 ;  /* 0x000000060c0c7836 */ /* 0x000fe20000000000 */
[----:B------:R-:W-:Y:S02]  /*137c0*/  WARPGROUP.DEPBAR.LE gsb0, 0x0 ;  /* 0x00008000000079c5 */ /* 0x000fe40000010000 */
[----:B------:R-:W-:Y:S01]  /*137d0*/  WARPGROUP.ARRIVE ;  /* 0x00000000000079c5 */ /* 0x000fe20000000000 */
[----:B------:R-:W-:-:S06]  /*137e0*/  IMAD.U32 R151, RZ, RZ, UR38 ;  /* 0x00000026ff977e24 */ /* 0x000fcc000f8e00ff */
        /* <DEDUP_REMOVED lines=34> */
[----:B0-----:R-:W-:Y:S01]  /*13a10*/  FMNMX.FTZ R65, R14, R20, !PT ;  /* 0x000000140e417209 */ /* 0x001fe20007810000 */
[----:B------:R-:W-:Y:S01]  /*13a20*/  FMUL.FTZ R34, R2, R36 ;  /* 0x0000002402227220 */ /* 0x000fe20000410000 */
[----:B-1----:R-:W-:Y:S01]  /*13a30*/  FMNMX.FTZ R13, R24, R5, !PT ;  /* 0x00000005180d7209 */ /* 0x002fe20007810000 */
        /* <DEDUP_REMOVED lines=12> */
[----:B------:R-:W1:Y:S01]  /*13b00*/  MUFU.TANH R28, R28 ;  /* 0x0000001c001c7308 */ /* 0x000e620000002400 */
[----:B---3--:R-:W-:Y:S01]  /*13b10*/  FMNMX.FTZ R13, R25, R13, !PT ;  /* 0x0000000d190d7209 */ /* 0x008fe20007810000 */
        /* <DEDUP_REMOVED lines=33> */
[----:B------:R-:W-:Y:S01]  /*13d30*/  FMUL.FTZ R86, R2, R87 ;  /* 0x0000005702567220 */ /* 0x000fe20000410000 */
[----:B------:R-:W-:-:S04]  /*13d40*/  ISETP.NE.AND P1, PT, R151, 0x3, PT ;  /* 0x000000039700780c */ /* 0x000fc80003f25270 */
        /* <DEDUP_REMOVED lines=10> */
[----:B------:R-:W-:Y:S01]  /*13df0*/  QGMMA.64x96x32.F32.E4M3.E4M3 R88, R140, gdesc[UR4], R88, gsb0 ;  /* 0x016000048c587df3 */ /* 0x000fe20008000858 */
[----:B------:R-:W-:-:S05]  /*13e00*/  R2UR UR6, R12 ;  /* 0x000000000c0672ca */ /* 0x000fca00000e0000 */
        /* <DEDUP_REMOVED lines=106> */
[----:B0-----:R-:W-:-:S05]  /*144b0*/  FMNMX.FTZ R87, R87, R140, !PT ;  /* 0x0000008c57577209 */ /* 0x001fca0007810000 */
[----:B------:R-:W0:Y:S01]  /*144c0*/  SHFL.BFLY PT, R140, R87, 0x1, 0x1f ;  /* 0x0c201f00578c7f89 */ /* 0x000e2200000e0000 */
[----:B-1----:R-:W-:Y:S01]  /*144d0*/  FMNMX.FTZ R65, R65, R13, !PT ;  /* 0x0000000d41417209 */ /* 0x002fe20007810000 */
[----:B------:R-:W-:-:S04]  /*144e0*/  IMAD.MOV.U32 R13, RZ, RZ, 0x40000040 ;  /* 0x40000040ff0d7424 */ /* 0x000fc800078e00ff */
[----:B------:R-:W1:Y:S01]  /*144f0*/  SHFL.BFLY PT, R141, R65, 0x1, 0x1f ;  /* 0x0c201f00418d7f89 */ /* 0x000e6200000e0000 */
[----:B------:R-:W-:-:S13]  /*14500*/  R2UR UR7, R13 ;  /* 0x000000000d0772ca */ /* 0x000fda00000e0000 */
[----:B------:R-:W-:Y:S01]  /*14510*/  QGMMA.64x96x32.F32.E4M3.E4M3 R88, R136, gdesc[UR4], R88, gsb0 ;  /* 0x0160000488587df3 */ /* 0x000fe20008000858 */
[----:B0-----:R-:W-:-:S05]  /*14520*/  FMNMX.FTZ R13, R87, R140, !PT ;  /* 0x0000008c570d7209 */ /* 0x001fca0007810000 */
[----:B------:R-:W-:Y:S01]  /*14530*/  FADD.FTZ R20, -R13, R20 ;  /* 0x000000140d147221 */ /* 0x000fe20000010100 */
[----:B-1----:R-:W-:Y:S01]  /*14540*/  FMNMX.FTZ R12, R65, R141, !PT ;  /* 0x0000008d410c7209 */ /* 0x002fe20007810000 */
[----:B------:R-:W-:-:S04]  /*14550*/  IMAD.U32 R65, RZ, RZ, UR44 ;  /* 0x0000002cff417e24 */ /* 0x000fc8000f8e00ff */
[----:B------:R-:W-:Y:S01]  /*14560*/  FADD.FTZ R5, -R12, R5 ;  /* 0x000000050c057221 */ /* 0x000fe20000010100 */
[----:B------:R-:W-:-:S03]  /*14570*/  FMUL.FTZ R20, R20, R65 ;  /* 0x0000004114147220 */ /* 0x000fc60000410000 */
[----:B------:R-:W-:-:S03]  /*14580*/  FMUL.FTZ R5, R5, R65 ;  /* 0x0000004105057220 */ /* 0x000fc60000410000 */
[----:B------:R-:W-:Y:S08]  /*14590*/  MUFU.EX2 R20, R20 ;  /* 0x0000001400147308 */ /* 0x000ff00000000800 */
[----:B------:R-:W-:Y:S01]  /*145a0*/  MUFU.EX2 R5, R5 ;  /* 0x0000000500057308 */ /* 0x000fe20000000800 */
[----:B------:R-:W-:Y:S02]  /*145b0*/  WARPGROUP.DEPBAR.LE gsb0, 0x0 ;  /* 0x00008000000079c5 */ /* 0x000fe40000010000 */
[-C--:B------:R-:W-:Y:S01]  /*145c0*/  FFMA.FTZ R136, R13, R65.reuse, -8 ;  /* 0xc10000000d887423 */ /* 0x080fe20000010041 */
[----:B------:R0:W-:Y:S03]  /*145d0*/  @!P0 SYNCS.ARRIVE.TRANS64.RED.A1T0 RZ, [R21+URZ], RZ ;  /* 0x000000ff15ff89a7 */ /* 0x0001e6000810043f */
        /* <DEDUP_REMOVED lines=33> */
[----:B------:R-:W1:Y:S03]  /*147f0*/  MUFU.EX2 R14, R14 ;  /* 0x0000000e000e7308 */ /* 0x000e660000000800 */
        /* <DEDUP_REMOVED lines=30> */
[----:B---3--:R-:W-:-:S01]  /*149e0*/  FFMA.FTZ R3, R5, R3, R24 ;  /* 0x0000000305037223 */ /* 0x008fc20000010018 */
[-CC-:B------:R-:W-:Y:S01]  /*149f0*/  FFMA.FTZ R73, R73, R65.reuse, -R136.reuse ;  /* 0x0000004149497223 */ /* 0x180fe20000010888 */
[----:B------:R-:W-:-:S01]  /*14a00*/  FFMA.FTZ R74, R74, R65, -R136 ;  /* 0x000000414a4a7223 */ /* 0x000fc20000010888 */
[-CC-:B------:R-:W-:Y:S01]  /*14a10*/  FFMA.FTZ R77, R77, R65.reuse, -R136.reuse ;  /* 0x000000414d4d7223 */ /* 0x180fe20000010888 */
[----:B------:R-:W-:-:S01]  /*14a20*/  FFMA.FTZ R78, R78, R65, -R136 ;  /* 0x000000414e4e7223 */ /* 0x000fc20000010888 */
[-CC-:B------:R-:W-:Y:S01]  /*14a30*/  FFMA.FTZ R81, R81, R65.reuse, -R136.reuse ;  /* 0x0000004151517223 */ /* 0x180fe20000010888 */
[----:B------:R-:W-:-:S01]  /*14a40*/  FFMA.FTZ R82, R82, R65, -R136 ;  /* 0x0000004152527223 */ /* 0x000fc20000010888 */
[----:B------:R-:W3:Y:S01]  /*14a50*/  MUFU.EX2 R28, R28 ;  /* 0x0000001c001c7308 */ /* 0x000ee20000000800 */
[----:B-1----:R-:W-:-:S01]  /*14a60*/  FADD.FTZ R3, R25, R3 ;  /* 0x0000000319037221 */ /* 0x002fc20000010000 */
[-CC-:B------:R-:W-:Y:S01]  /*14a70*/  FFMA.FTZ R85, R85, R65.reuse, -R136.reuse ;  /* 0x0000004155557223 */ /* 0x180fe20000010888 */
[----:B------:R-:W-:-:S05]  /*14a80*/  FFMA.FTZ R86, R86, R65, -R136 ;  /* 0x0000004156567223 */ /* 0x000fca0000010888 */
        /* <DEDUP_REMOVED lines=115> */
[----:B--2---:R-:W-:-:S01]  /*151c0*/  FADD.FTZ R3, R85, R3 ;  /* 0x0000000355037221 */ /* 0x004fc20000010000 */
[----:B---3--:R-:W-:-:S03]  /*151d0*/  FADD.FTZ R4, R84, R4 ;  /* 0x0000000454047221 */ /* 0x008fc60000010000 */
[----:B-1----:R-:W-:Y:S01]  /*151e0*/  FADD.FTZ R3, R86, R3 ;  /* 0x0000000356037221 */ /* 0x002fe20000010000 */
[----:B0-----:R-:W-:Y:S06]  /*151f0*/  @!P1 BRA `(.L_x_9745) ;  /* 0x0000000000049947 */ /* 0x001fec0003800000 */
[----:B------:R-:W-:Y:S01]  /*15200*/  BPT.TRAP 0x1 ;  /* 0x000000040000795c */ /* 0x000fe20000300000 */
.L_x_9745:
[----:B------:R-:W2:Y:S01]  /*15210*/  LDL R21, [R1+0x18] ;  /* 0x0000180001157983 */ /* 0x000ea20000100800 */
[----:B------:R-:W-:Y:S01]  /*15220*/  ISETP.GT.AND P1, PT, R0, R155, PT ;  /* 0x0000009b0000720c */ /* 0x000fe20003f24270 */
[----:B------:R-:W-:Y:S01]  /*15230*/  VIADD R154, R154, 0x19c60 ;  /* 0x00019c609a9a7836 */ /* 0x000fe20000000000 */
        /* <DEDUP_REMOVED lines=95> */
[----:B------:R-:W-:Y:S01]  /*15830*/  IMAD.MOV.U32 R142, RZ, RZ, R67 ;  /* 0x000000ffff8e7224 */ /* 0x000fe200078e0043 */
[----:B--2---:R-:W-:-:S04]  /*15840*/  PRMT R154, R21, 0x654, R154 ;  /* 0x00000654159a7816 */ /* 0x004fc8000000009a */
[----:B------:R0:W-:Y:S01]  /*15850*/  SYNCS.ARRIVE.TRANS64.RED.A1T0 RZ, [R154+URZ], RZ ;  /* 0x000000ff9aff79a7 */ /* 0x0001e2000810043f */
[----:B------:R-:W-:Y:S05]  /*15860*/  @P1 BRA `(.L_x_9746) ;  /* 0xffffffd800901947 */ /* 0x000fea000383ffff */
[----:B------:R-:W-:Y:S05]  /*15870*/  BSYNC B1 ;  /* 0x0000000000017941 */ /* 0x000fea0003800000 */
.L_x_9734:
[----:B------:R-:W-:Y:S05]  /*15880*/  BSYNC B0 ;  /* 0x0000000000007941 */ /* 0x000fea0003800000 */
.L_x_9733:
[----:B------:R-:W2:Y:S01]  /*15890*/  LDL R5, [R1+0x34] ;  /* 0x0000340001057983 */ /* 0x000ea20000100800 */
[----:B------:R-:W-:Y:S01]  /*158a0*/  BSSY B0, `(.L_x_9747) ;  /* 0x000037c000007945 */ /* 0x000fe20003800000 */
[----:B--2---:R-:W-:-:S13]  /*158b0*/  ISETP.GE.AND P1, PT, R0, R5, PT ;  /* 0x000000050000720c */ /* 0x004fda0003f26270 */
[----:B------:R-:W-:Y:S05]  /*158c0*/  @!P1 BRA `(.L_x_9748) ;  /* 0x0000003400e49947 */ /* 0x000fea0003800000 */
[----:B------:R-:W-:Y:S02]  /*158d0*/  IMAD.MOV.U32 R5, RZ, RZ, R12 ;  /* 0x000000ffff057224 */ /* 0x000fe400078e000c */
[----:B------:R-:W-:Y:S02]  /*158e0*/  IMAD.MOV.U32 R20, RZ, RZ, R13 ;  /* 0x000000ffff147224 */ /* 0x000fe400078e000d */
[----:B------:R-:W-:Y:S02]  /*158f0*/  IMAD.MOV.U32 R15, RZ, RZ, R19 ;  /* 0x000000ffff0f7224 */ /* 0x000fe400078e0013 */
[----:B------:R-:W-:-:S07]  /*15900*/  IMAD.MOV.U32 R14, RZ, RZ, R17 ;  /* 0x000000ffff0e7224 */ /* 0x000fce00078e0011 */
.L_x_9768:
[----:B------:R-:W-:Y:S01]  /*15910*/  IMAD.U32 R12, RZ, RZ, UR38 ;  /* 0x00000026ff0c7e24 */ /* 0x000fe2000f8e00ff */
[----:B------:R-:W-:-:S04]  /*15920*/  ISETP.NE.AND P1, PT, R14, 0x1, PT ;  /* 0x000000010e00780c */ /* 0x000fc80003f25270 */
[----:B------:R-:W-:Y:S02]  /*15930*/  ISETP.NE.AND P2, PT, R12, 0x3, PT ;  /* 0x000000030c00780c */ /* 0x000fe40003f45270 */
[----:B------:R-:W-:-:S04]  /*15940*/  SEL R12, RZ, 0x1, P1 ;  /* 0x00000001ff0c7807 */ /* 0x000fc80000800000 */
[----:B------:R-:W-:-:S07]  /*15950*/  LOP3.LUT R19, R15, R12, RZ, 0x3c, !PT ;  /* 0x0000000c0f137212 */ /* 0x000fce00078e3cff */
[----:B------:R-:W-:Y:S05]  /*15960*/  @!P2 BRA `(.L_x_9749) ;  /* 0x000000000004a947 */ /* 0x000fea0003800000 */
[----:B------:R-:W-:Y:S01]  /*15970*/  BPT.TRAP 0x1 ;  /* 0x000000040000795c */ /* 0x000fe20000300000 */
.L_x_9749:
[----:B------:R-:W-:Y:S01]  /*15980*/  VIADD R17, R14, 0x1 ;  /* 0x000000010e117836 */ /* 0x000fe20000000000 */
[----:B------:R-:W-:-:S04]  /*15990*/  SHF.L.U32 R13, R19, 0x1f, RZ ;  /* 0x0000001f130d7819 */ /* 0x000fc800000006ff */
[----:B------:R-:W-:-:S04]  /*159a0*/  ISETP.NE.AND P1, PT, R17, 0x2, PT ;  /* 0x000000021100780c */ /* 0x000fc80003f25270 */
[----:B------:R-:W-:-:S05]  /*159b0*/  SEL R17, R17, RZ, P1 ;  /* 0x000000ff11117207 */ /* 0x000fca0000800000 */
[----:B0-----:R-:W-:-:S04]  /*159c0*/  IMAD R154, R17, 0x8, R16 ;  /* 0x00000008119a7824 */ /* 0x001fc800078e0210 */
[----:B------:R0:W1:Y:S01]  /*159d0*/  SYNCS.PHASECHK.TRANS64.TRYWAIT P1, [R154+URZ+0x19c30], R13 ;  /* 0x019c300d9a0075a7 */ /* 0x000062000802017f */
[----:B------:R-:W-:Y:S05]  /*159e0*/  @!P2 BRA `(.L_x_9750) ;  /* 0x000000000004a947 */ /* 0x000fea0003800000 */
[----:B------:R-:W-:Y:S01]  /*159f0*/  BPT.TRAP 0x1 ;  /* 0x000000040000795c */ /* 0x000fe20000300000 */
.L_x_9750:
[----:B------:R-:W2:Y:S01]  /*15a00*/  LDL R12, [R1+0x14] ;  /* 0x00001400010c7983 */ /* 0x000ea20000100800 */
[----:B------:R-:W-:Y:S01]  /*15a10*/  BSSY B1, `(.L_x_9751) ;  /* 0x0000006000017945 */ /* 0x000fe20003800000 */
[----:B------:R-:W-:Y:S02]  /*15a20*/  IMAD.MOV.U32 R25, RZ, RZ, -0x3ffffff0 ;  /* 0xc0000010ff197424 */ /* 0x000fe400078e00ff */
[----:B--2---:R-:W-:Y:S01]  /*15a30*/  IMAD R24, R17, 0x300, R12 ;  /* 0x0000030011187824 */ /* 0x004fe200078e020c */
[----:B-1----:R-:W-:Y:S06]  /*15a40*/  @P1 BRA `(.L_x_9752) ;  /* 0x0000000000081947 */ /* 0x002fec0003800000 */
[----:B------:R-:W1:Y:S02]  /*15a50*/  SYNCS.PHASECHK.TRANS64.TRYWAIT P1, [R154+URZ+0x19c30], R13 ;  /* 0x019c300d9a0075a7 */ /* 0x000e64000802017f */
[----:B-1----:R-:W-:Y:S05]  /*15a60*/  @!P1 BRA `(.L_x_9753) ;  /* 0x000000dc007c9947 */ /* 0x002fea0003800000 */
.L_x_9752:
[----:B------:R-:W-:Y:S05]  /*15a70*/  BSYNC B1 ;  /* 0x0000000000017941 */ /* 0x000fea0003800000 */
.L_x_9751:
[C---:B------:R-:W-:Y:S01]  /*15a80*/  R2UR UR6, R24.reuse ;  /* 0x00000000180672ca */ /* 0x040fe200000e0000 */
[C---:B------:R-:W-:Y:S01]  /*15a90*/  VIADD R12, R24.reuse, 0x100 ;  /* 0x00000100180c7836 */ /* 0x040fe20000000000 */
[----:B------:R-:W-:Y:S01]  /*15aa0*/  R2UR UR7, R25 ;  /* 0x00000000190772ca */ /* 0x000fe200000e0000 */
[----:B------:R-:W-:Y:S01]  /*15ab0*/  VIADD R24, R24, 0x200 ;  /* 0x0000020018187836 */ /* 0x000fe20000000000 */
[----:B------:R-:W-:Y:S01]  /*15ac0*/  R2UR UR4, R6 ;  /* 0x00000000060472ca */ /* 0x000fe200000e0000 */
[----:B------:R-:W-:Y:S01]  /*15ad0*/  IMAD.MOV.U32 R25, RZ, RZ, -0x3ffffff0 ;  /* 0xc0000010ff197424 */ /* 0x000fe200078e00ff */
[----:B------:R-:W-:Y:S01]  /*15ae0*/  R2UR UR5, R7 ;  /* 0x00000000070572ca */ /* 0x000fe200000e0000 */
[----:B01----:R-:W-:Y:S01]  /*15af0*/  IMAD.MOV.U32 R13, RZ, RZ, -0x3ffffff0 ;  /* 0xc0000010ff0d7424 */ /* 0x003fe200078e00ff */
        /* <DEDUP_REMOVED lines=21> */
.L_x_9754:
[----:B------:R-:W-:Y:S01]  /*15c50*/  SHF.L.U32 R12, R15, 0x1f, RZ ;  /* 0x0000001f0f0c7819 */ /* 0x000fe200000006ff */
[----:B------:R-:W-:-:S04]  /*15c60*/  IMAD R21, R14, 0x8, R16 ;  /* 0x000000080e157824 */ /* 0x000fc800078e0210 */
[----:B------:R0:W1:Y:S01]  /*15c70*/  SYNCS.PHASECHK.TRANS64.TRYWAIT P1, [R21+URZ+0x19c50], R12 ;  /* 0x019c500c150075a7 */ /* 0x000062000802017f */
[----:B------:R-:W-:Y:S05]  /*15c80*/  @!P2 BRA `(.L_x_9755) ;  /* 0x000000000004a947 */ /* 0x000fea0003800000 */
[----:B------:R-:W-:Y:S01]  /*15c90*/  BPT.TRAP 0x1 ;  /* 0x000000040000795c */ /* 0x000fe20000300000 */
.L_x_9755:
[----:B------:R-:W-:Y:S04]  /*15ca0*/  BSSY B1, `(.L_x_9756) ;  /* 0x0000004000017945 */ /* 0x000fe80003800000 */
[----:B-1----:R-:W-:Y:S05]  /*15cb0*/  @P1 BRA `(.L_x_9757) ;  /* 0x0000000000081947 */ /* 0x002fea0003800000 */
[----:B------:R-:W1:Y:S02]  /*15cc0*/  SYNCS.PHASECHK.TRANS64.TRYWAIT P1, [R21+URZ+0x19c50], R12 ;  /* 0x019c500c150075a7 */ /* 0x000e64000802017f */
[----:B-1----:R-:W-:Y:S05]  /*15cd0*/  @!P1 BRA `(.L_x_9758) ;  /* 0x000000d800f49947 */ /* 0x002fea0003800000 */
.L_x_9757:
[----:B------:R-:W-:Y:S05]  /*15ce0*/  BSYNC B1 ;  /* 0x0000000000017941 */ /* 0x000fea0003800000 */
.L_x_9756:
[----:B01----:R-:W-:Y:S01]  /*15cf0*/  VIADD R12, R16, 0x3000 ;  /* 0x00003000100c7836 */ /* 0x003fe20000000000 */
[----:B------:R-:W2:Y:S01]  /*15d00*/  LDL R155, [R1+0x30] ;  /* 0x00003000019b7983 */ /* 0x000ea20000100800 */
[----:B------:R-:W-:Y:S01]  /*15d10*/  IMAD.MOV.U32 R13, RZ, RZ, 0x40000040 ;  /* 0x40000040ff0d7424 */ /* 0x000fe200078e00ff */
[----:B------:R-:W-:Y:S02]  /*15d20*/  WARPGROUP.ARRIVE ;  /* 0x00000000000079c5 */ /* 0x000fe40000000000 */
        /* <DEDUP_REMOVED lines=17> */
[----:B------:R-:W0:Y:S01]  /*15e40*/  LDC R150, c[0x0][0x448] ;  /* 0x00011200ff967b82 */ /* 0x000e220000000800 */
[----:B------:R-:W-:-:S02]  /*15e50*/  IMAD.MOV.U32 R13, RZ, RZ, 0x40000040 ;  /* 0x40000040ff0d7424 */ /* 0x000fc400078e00ff */
[----:B------:R-:W-:Y:S01]  /*15e60*/  FMUL.FTZ R72, R2, R72 ;  /* 0x0000004802487220 */ /* 0x000fe20000410000 */
        /* <DEDUP_REMOVED lines=34> */
[----:B------:R-:W1:Y:S07]  /*16090*/  @P1 LDC R47, c[0x0][0x44c] ;  /* 0x00011300ff2f1b82 */ /* 0x000e6e0000000800 */
[----:B------:R-:W3:Y:S01]  /*160a0*/  MUFU.TANH R72, R72 ;  /* 0x0000004800487308 */ /* 0x000ee20000002400 */
[----:B------:R-:W-:-:S02]  /*160b0*/  WARPGROUP.DEPBAR.LE gsb0, 0x0 ;  /* 0x00008000000079c5 */ /* 0x000fc40000010000 */
[----:B------:R-:W-:Y:S01]  /*160c0*/  WARPGROUP.ARRIVE ;  /* 0x00000000000079c5 */ /* 0x000fe20000000000 */
[----:B------:R-:W-:-:S04]  /*160d0*/  FMUL.FTZ R76, R2, R79 ;  /* 0x0000004f024c7220 */ /* 0x000fc80000410000 */
[----:B------:R-:W4:Y:S01]  /*160e0*/  MUFU.TANH R15, R15 ;  /* 0x0000000f000f7308 */ /* 0x000f220000002400 */
        /* <DEDUP_REMOVED lines=10> */
[----:B------:R-:W5:Y:S01]  /*16190*/  @P1 LDC R46, c[0x0][0x450] ;  /* 0x00011400ff2e1b82 */ /* 0x000f620000000800 */
        /* <DEDUP_REMOVED lines=30> */
[----:B------:R-:W3:Y:S01]  /*16380*/  LDL R142, [R1] ;  /* 0x00000000018e7983 */ /* 0x000ee20000100800 */
[----:B------:R-:W-:Y:S01]  /*16390*/  WARPGROUP.ARRIVE ;  /* 0x00000000000079c5 */ /* 0x000fe20000000000 */
[C---:B------:R-:W-:Y:S01]  /*163a0*/  FMUL.FTZ R78, R2.reuse, R83 ;  /* 0x00000053024e7220 */ /* 0x040fe20000410000 */
[----:B------:R-:W-:Y:S02]  /*163b0*/  FMUL.FTZ R79, R2, R80 ;  /* 0x00000050024f7220 */ /* 0x000fe40000410000 */
[----:B------:R-:W0:Y:S02]  /*163c0*/  MUFU.TANH R13, R13 ;  /* 0x0000000d000d7308 */ /* 0x000e240000002400 */
[----:B------:R-:W-:Y:S01]  /*163d0*/  QGMMA.64x96x32.F32.E4M3.E4M3 R88, R136, gdesc[UR4], R88, gsb0 ;  /* 0x0160000488587df3 */ /* 0x000fe20008000858 */
[----:B------:R-:W-:Y:S02]  /*163e0*/  IMAD.SHL.U32 R83, R0, 0x80, RZ ;  /* 0x0000008000537824 */ /* 0x000fe400078e00ff */
[C---:B------:R-:W-:Y:S01]  /*163f0*/  FMUL.FTZ R80, R2.reuse, R81 ;  /* 0x0000005102507220 */ /* 0x040fe20000410000 */
[----:B------:R-:W-:-:S02]  /*16400*/  FMUL.FTZ R81, R2, R86 ;  /* 0x0000005602517220 */ /* 0x000fc40000410000 */
        /* <DEDUP_REMOVED lines=15> */
[----:B------:R-:W4:Y:S01]  /*16500*/  LDC R138, c[0x0][0x9e4] ;  /* 0x00027900ff8a7b82 */ /* 0x000f220000000800 */
[----:B--2---:R-:W-:Y:S02]  /*16510*/  IMAD.IADD R137, R155, 0x1, R151 ;  /* 0x000000019b897824 */ /* 0x004fe400078e0297 */
[----:B------:R-:W-:Y:S02]  /*16520*/  FMUL.FTZ R136, R2, R77 ;  /* 0x0000004d02887220 */ /* 0x000fe40000410000 */
[----:B-1----:R-:W-:-:S04]  /*16530*/  @P1 IMAD.HI.U32 R47, R137, R47, RZ ;  /* 0x0000002f892f1227 */ /* 0x002fc800078e00ff */
[----:B------:R-:W-:Y:S01]  /*16540*/  FMUL.FTZ R77, R2, R82 ;  /* 0x00000052024d7220 */ /* 0x000fe20000410000 */
[----:B------:R-:W1:Y:S01]  /*16550*/  MUFU.TANH R49, R49 ;  /* 0x0000003100317308 */ /* 0x000e620000002400 */
[----:B-----5:R-:W-:-:S05]  /*16560*/  @P1 SHF.R.U32.HI R137, RZ, R46, R47 ;  /* 0x0000002eff891219 */ /* 0x020fca000001162f */
[----:B------:R-:W2:Y:S01]  /*16570*/  SHFL.IDX PT, R140, R137, RZ, 0x1c1f ;  /* 0x001c1fff898c7589 */ /* 0x000ea200000e0000 */
[----:B------:R-:W-:Y:S01]  /*16580*/  IADD3 R47, -R83, 0x1, RZ ;  /* 0x00000001532f7810 */ /* 0x000fe20007ffe1ff */
[----:B------:R-:W-:Y:S01]  /*16590*/  FMUL.FTZ R82, R2, R87 ;  /* 0x0000005702527220 */ /* 0x000fe20000410000 */
[----:B------:R-:W0:Y:S01]  /*165a0*/  MUFU.TANH R50, R50 ;  /* 0x0000003200327308 */ /* 0x000e220000002400 */
[----:B------:R-:W-:Y:S01]  /*165b0*/  @!P0 VIADD R46, R154, 0x19c40 ;  /* 0x00019c409a2e8836 */ /* 0x000fe20000000000 */
[----:B----4-:R-:W-:-:S06]  /*165c0*/  ISETP.GE.AND P4, PT, R138, 0x1, PT ;  /* 0x000000018a00780c */ /* 0x010fcc0003f86270 */
[----:B------:R-:W4:Y:S01]  /*165d0*/  MUFU.TANH R51, R51 ;  /* 0x0000003300337308 */ /* 0x000f220000002400 */
[----:B------:R-:W-:-:S04]  /*165e0*/  @!P0 PRMT R46, RZ, 0x654, R46 ;  /* 0x00000654ff2e8816 */ /* 0x000fc8000000002e */
[----:B------:R0:W-:Y:S03]  /*165f0*/  @!P0 SYNCS.ARRIVE.TRANS64.RED.A1T0 RZ, [R46+URZ], RZ ;  /* 0x000000ff2eff89a7 */ /* 0x0001e6000810043f */
        /* <DEDUP_REMOVED lines=19> */
[----:B---3--:R-:W-:-:S07]  /*16730*/  IMAD R47, R142, -0x2, R47 ;  /* 0xfffffffe8e2f7824 */ /* 0x008fce00078e022f */
[----:B------:R-:W3:Y:S01]  /*16740*/  MUFU.TANH R70, R70 ;  /* 0x0000004600467308 */ /* 0x000ee20000002400 */
        /* <DEDUP_REMOVED lines=14> */
[----:B------:R-:W-:-:S02]  /*16830*/  VIADD R139, R47, UR47 ;  /* 0x0000002f2f8b7c36 */ /* 0x000fc40008000000 */
[----:B------:R-:W-:Y:S02]  /*16840*/  VIADD R138, R47, UR36 ;  /* 0x000000242f8a7c36 */ /* 0x000fe40008000000 */
[--C-:B--2---:R-:W-:Y:S02]  /*16850*/  IMAD.IADD R87, R139, 0x1, R140.reuse ;  /* 0x000000018b577824 */ /* 0x104fe400078e028c */
[----:B------:R-:W-:Y:S01]  /*16860*/  IMAD.IADD R86, R138, 0x1, R140 ;  /* 0x000000018a567824 */ /* 0x000fe200078e028c */
[----:B-1-34-:R-:W-:Y:S06]  /*16870*/  @!P4 BRA `(.L_x_9759) ;  /* 0x000000000058c947 */ /* 0x01afec0003800000 */
        /* <DEDUP_REMOVED lines=12> */
.L_x_9761:
[----:B------:R-:W-:-:S05]  /*16940*/  IMAD.U32 R141, RZ, RZ, UR41 ;  /* 0x00000029ff8d7e24 */ /* 0x000fca000f8e00ff */
[----:B------:R-:W-:-:S13]  /*16950*/  ISETP.NE.AND P1, PT, R141, 0x1, PT ;  /* 0x000000018d00780c */ /* 0x000fda0003f25270 */
[----:B0-----:R-:W0:Y:S02]  /*16960*/  @P1 LDC.64 R46, c[0x0][0x9e8] ;  /* 0x00027a00ff2e1b82 */ /* 0x001e240000000a00 */
[----:B0-----:R-:W-:-:S05]  /*16970*/  @P1 IMAD.HI.U32 R46, R140, R46, RZ ;  /* 0x0000002e8c2e1227 */ /* 0x001fca00078e00ff */
[----:B------:R-:W-:-:S07]  /*16980*/  @P1 SHF.R.U32.HI R140, RZ, R47, R46 ;  /* 0x0000002fff8c1219 */ /* 0x000fce000001162e */
.L_x_9762:
[----:B------:R-:W-:Y:S05]  /*16990*/  BSYNC B1 ;  /* 0x0000000000017941 */ /* 0x000fea0003800000 */
.L_x_9760:
[----:B------:R-:W-:-:S04]  /*169a0*/  IMAD R140, R140, R141, -R83 ;  /* 0x0000008d8c8c7224 */ /* 0x000fc800078e0a53 */
[----:B------:R-:W-:-:S05]  /*169b0*/  IMAD R140, R142, -0x2, R140 ;  /* 0xfffffffe8e8c7824 */ /* 0x000fca00078e028c */
[----:B------:R-:W-:Y:S02]  /*169c0*/  VIMNMX R86, R86, R140, !PT ;  /* 0x0000008c56567248 */ /* 0x000fe40007fe0100 */
[----:B------:R-:W-:-:S07]  /*169d0*/  VIADDMNMX R87, R140, R141, R87, PT ;  /* 0x0000008d8c577246 */ /* 0x000fce0003800157 */
.L_x_9759:
        /* <DEDUP_REMOVED lines=113> */
.L_x_9765:
[----:B------:R-:W-:-:S05]  /*170f0*/  IMAD.U32 R13, RZ, RZ, UR41 ;  /* 0x00000029ff0d7e24 */ /* 0x000fca000f8e00ff */
[----:B------:R-:W-:-:S13]  /*17100*/  ISETP.NE.AND P1, PT, R13, 0x1, PT ;  /* 0x000000010d00780c */ /* 0x000fda0003f25270 */
[----:B------:R-:W0:Y:S02]  /*17110*/  @P1 LDC.64 R24, c[0x0][0x9e8] ;  /* 0x00027a00ff181b82 */ /* 0x000e240000000a00 */
[----:B0-----:R-:W-:-:S05]  /*17120*/  @P1 IMAD.HI.U32 R24, R137, R24, RZ ;  /* 0x0000001889181227 */ /* 0x001fca00078e00ff */
[----:B------:R-:W-:-:S07]  /*17130*/  @P1 SHF.R.U32.HI R137, RZ, R25, R24 ;  /* 0x00000019ff891219 */ /* 0x000fce0000011618 */
.L_x_9766:
[----:B------:R-:W-:Y:S05]  /*17140*/  BSYNC B1 ;  /* 0x0000000000017941 */ /* 0x000fea0003800000 */
.L_x_9764:
[----:B------:R-:W-:-:S04]  /*17150*/  IMAD R83, R137, R13, -R83 ;  /* 0x0000000d89537224 */ /* 0x000fc800078e0a53 */
[----:B------:R-:W-:-:S05]  /*17160*/  IMAD R83, R142, -0x2, R83 ;  /* 0xfffffffe8e537824 */ /* 0x000fca00078e0253 */
[----:B------:R-:W-:Y:S02]  /*17170*/  VIMNMX R138, R138, R83, !PT ;  /* 0x000000538a8a7248 */ /* 0x000fe40007fe0100 */
[----:B------:R-:W-:-:S07]  /*17180*/  VIADDMNMX R139, R83, R13, R139, PT ;  /* 0x0000000d538b7246 */ /* 0x000fce000380018b */
.L_x_9763:
        /* <DEDUP_REMOVED lines=43> */
[C---:B------:R-:W-:Y:S02]  /*17440*/  ISETP.GT.AND P2, PT, R138.reuse, 0x20, P3 ;  /* 0x000000208a00780c */ /* 0x040fe40001f44270 */
[----:B------:R-:W-:Y:S02]  /*17450*/  ISETP.GT.AND P1, PT, R138, 0x21, P3 ;  /* 0x000000218a00780c */ /* 0x000fe40001f24270 */
[----:B------:R-:W-:Y:S02]  /*17460*/  FMNMX.FTZ R13, R63, R13, !PT ;  /* 0x0000000d3f0d7209 */ /* 0x000fe40007810000 */
[C---:B------:R-:W-:Y:S02]  /*17470*/  ISETP.LT.OR P2, PT, R139.reuse, 0x21, P2 ;  /* 0x000000218b00780c */ /* 0x040fe40001741670 */
[----:B------:R-:W-:Y:S02]  /*17480*/  ISETP.LT.OR P1, PT, R139, 0x22, P1 ;  /* 0x000000228b00780c */ /* 0x000fe40000f21670 */
[----:B------:R-:W-:-:S02]  /*17490*/  FMNMX.FTZ R13, R66, R13, !PT ;  /* 0x0000000d420d7209 */ /* 0x000fc40007810000 */
[----:B------:R-:W-:Y:S02]  /*174a0*/  FSEL R38, R38, -INF , !P2 ;  /* 0xff80000026267808 */ /* 0x000fe40005000000 */
[----:B------:R-:W-:Y:S02]  /*174b0*/  FSEL R39, R39, -INF , !P1 ;  /* 0xff80000027277808 */ /* 0x000fe40004800000 */
[C---:B------:R-:W-:Y:S02]  /*174c0*/  ISETP.GT.AND P2, PT, R138.reuse, 0x28, P3 ;  /* 0x000000288a00780c */ /* 0x040fe40001f44270 */
[----:B------:R-:W-:Y:S02]  /*174d0*/  ISETP.GT.AND P1, PT, R138, 0x29, P3 ;  /* 0x000000298a00780c */ /* 0x000fe40001f24270 */
[----:B------:R-:W-:Y:S02]  /*174e0*/  FMNMX.FTZ R13, R67, R13, !PT ;  /* 0x0000000d430d7209 */ /* 0x000fe40007810000 */
[----:B------:R-:W-:-:S02]  /*174f0*/  ISETP.LT.OR P2, PT, R139, 0x29, P2 ;  /* 0x000000298b00780c */ /* 0x000fc40001741670 */
[----:B------:R-:W-:Y:S02]  /*17500*/  ISETP.LT.OR P1, PT, R139, 0x2a, P1 ;  /* 0x0000002a8b00780c */ /* 0x000fe40000f21670 */
[----:B------:R-:W-:Y:S02]  /*17510*/  FMNMX.FTZ R13, R72, R13, !PT ;  /* 0x0000000d480d7209 */ /* 0x000fe40007810000 */
[----:B------:R-:W-:Y:S02]  /*17520*/  FSEL R42, R42, -INF , !P2 ;  /* 0xff8000002a2a7808 */ /* 0x000fe40005000000 */
[----:B------:R-:W-:Y:S02]  /*17530*/  FSEL R43, R43, -INF , !P1 ;  /* 0xff8000002b2b7808 */ /* 0x000fe40004800000 */
[----:B------:R-:W-:Y:S02]  /*17540*/  FMNMX.FTZ R13, R73, R13, !PT ;  /* 0x0000000d490d7209 */ /* 0x000fe40007810000 */
[----:B------:R-:W-:-:S02]  /*17550*/  ISETP.GT.AND P2, PT, R138, 0x30, P3 ;  /* 0x000000308a00780c */ /* 0x000fc40001f44270 */
[----:B------:R-:W-:Y:S02]  /*17560*/  ISETP.GT.AND P1, PT, R138, 0x31, P3 ;  /* 0x000000318a00780c */ /* 0x000fe40001f24270 */
[----:B------:R-:W-:Y:S02]  /*17570*/  FMNMX.FTZ R13, R75, R13, !PT ;  /* 0x0000000d4b0d7209 */ /* 0x000fe40007810000 */
[C---:B------:R-:W-:Y:S02]  /*17580*/  ISETP.LT.OR P2, PT, R139.reuse, 0x31, P2 ;  /* 0x000000318b00780c */ /* 0x040fe40001741670 */
[----:B------:R-:W-:Y:S02]  /*17590*/  ISETP.LT.OR P1, PT, R139, 0x32, P1 ;  /* 0x000000328b00780c */ /* 0x000fe40000f21670 */
[----:B------:R-:W-:Y:S02]  /*175a0*/  FMNMX.FTZ R13, R136, R13, !PT ;  /* 0x0000000d880d7209 */ /* 0x000fe40007810000 */
[----:B------:R-:W-:-:S02]  /*175b0*/  FSEL R48, R48, -INF , !P2 ;  /* 0xff80000030307808 */ /* 0x000fc40005000000 */
[----:B------:R-:W-:Y:S02]  /*175c0*/  FSEL R49, R49, -INF , !P1 ;  /* 0xff80000031317808 */ /* 0x000fe40004800000 */
[C---:B------:R-:W-:Y:S02]  /*175d0*/  ISETP.GT.AND P2, PT, R138.reuse, 0x38, P3 ;  /* 0x000000388a00780c */ /* 0x040fe40001f44270 */
[----:B------:R-:W-:Y:S02]  /*175e0*/  ISETP.GT.AND P1, PT, R138, 0x39, P3 ;  /* 0x000000398a00780c */ /* 0x000fe40001f24270 */
[----:B------:R-:W-:Y:S02]  /*175f0*/  FMNMX.FTZ R13, R79, R13, !PT ;  /* 0x0000000d4f0d7209 */ /* 0x000fe40007810000 */
[C---:B------:R-:W-:Y:S02]  /*17600*/  ISETP.LT.OR P2, PT, R139.reuse, 0x39, P2 ;  /* 0x000000398b00780c */ /* 0x040fe40001741670 */
[----:B------:R-:W-:-:S02]  /*17610*/  ISETP.LT.OR P1, PT, R139, 0x3a, P1 ;  /* 0x0000003a8b00780c */ /* 0x000fc40000f21670 */
[----:B------:R-:W-:Y:S02]  /*17620*/  FMNMX.FTZ R13, R80, R13, !PT ;  /* 0x0000000d500d7209 */ /* 0x000fe40007810000 */
[----:B------:R-:W-:Y:S02]  /*17630*/  FSEL R52, R52, -INF , !P2 ;  /* 0xff80000034347808 */ /* 0x000fe40005000000 */
[----:B------:R-:W-:Y:S02]  /*17640*/  FSEL R53, R53, -INF , !P1 ;  /* 0xff80000035357808 */ /* 0x000fe40004800000 */
[C---:B------:R-:W-:Y:S02]  /*17650*/  ISETP.GT.AND P2, PT, R138.reuse, 0x40, P3 ;  /* 0x000000408a00780c */ /* 0x040fe40001f44270 */
[----:B------:R-:W-:Y:S02]  /*17660*/  ISETP.GT.AND P1, PT, R138, 0x41, P3 ;  /* 0x000000418a00780c */ /* 0x000fe40001f24270 */
[----:B------:R-:W-:-:S02]  /*17670*/  FMNMX.FTZ R13, R84, R13, !PT ;  /* 0x0000000d540d7209 */ /* 0x000fc40007810000 */
[C---:B------:R-:W-:Y:S02]  /*17680*/  ISETP.LT.OR P2, PT, R139.reuse, 0x41, P2 ;  /* 0x000000418b00780c */ /* 0x040fe40001741670 */
[----:B------:R-:W-:Y:S02]  /*17690*/  ISETP.LT.OR P1, PT, R139, 0x42, P1 ;  /* 0x000000428b00780c */ /* 0x000fe40000f21670 */
[----:B------:R-:W-:Y:S02]  /*176a0*/  FMNMX.FTZ R13, R85, R13, !PT ;  /* 0x0000000d550d7209 */ /* 0x000fe40007810000 */
[----:B------:R-:W-:Y:S02]  /*176b0*/  FSEL R56, R56, -INF , !P2 ;  /* 0xff80000038387808 */ /* 0x000fe40005000000 */
[----:B------:R-:W-:Y:S01]  /*176c0*/  FSEL R57, R57, -INF , !P1 ;  /* 0xff80000039397808 */ /* 0x000fe20004800000 */
[----:B------:R-:W0:Y:S01]  /*176d0*/  SHFL.BFLY PT, R25, R13, 0x2, 0x1f ;  /* 0x0c401f000d197f89 */ /* 0x000e2200000e0000 */
[----:B------:R-:W-:-:S02]  /*176e0*/  ISETP.GT.AND P2, PT, R138, 0x48, P3 ;  /* 0x000000488a00780c */ /* 0x000fc40001f44270 */
[----:B------:R-:W-:Y:S02]  /*176f0*/  ISETP.GT.AND P1, PT, R138, 0x49, P3 ;  /* 0x000000498a00780c */ /* 0x000fe40001f24270 */
[C---:B------:R-:W-:Y:S02]  /*17700*/  ISETP.LT.OR P2, PT, R139.reuse, 0x49, P2 ;  /* 0x000000498b00780c */ /* 0x040fe40001741670 */
[----:B------:R-:W-:Y:S02]  /*17710*/  ISETP.LT.OR P1, PT, R139, 0x4a, P1 ;  /* 0x0000004a8b00780c */ /* 0x000fe40000f21670 */
[----:B------:R-:W-:Y:S02]  /*17720*/  FSEL R60, R60, -INF , !P2 ;  /* 0xff8000003c3c7808 */ /* 0x000fe40005000000 */
[----:B------:R-:W-:Y:S02]  /*17730*/  FSEL R61, R61, -INF , !P1 ;  /* 0xff8000003d3d7808 */ /* 0x000fe40004800000 */
[----:B------:R-:W-:-:S02]  /*17740*/  ISETP.GT.AND P2, PT, R138, 0x50, P3 ;  /* 0x000000508a00780c */ /* 0x000fc40001f44270 */
[----:B------:R-:W-:Y:S02]  /*17750*/  ISETP.GT.AND P1, PT, R138, 0x51, P3 ;  /* 0x000000518a00780c */ /* 0x000fe40001f24270 */
[----:B------:R-:W-:Y:S02]  /*17760*/  LOP3.LUT R22, R22, 0xbfffffff, RZ, 0xc0, !PT ;  /* 0xbfffffff16167812 */ /* 0x000fe400078ec0ff */
[C---:B------:R-:W-:Y:S02]  /*17770*/  ISETP.LT.OR P2, PT, R139.reuse, 0x51, P2 ;  /* 0x000000518b00780c */ /* 0x040fe40001741670 */
[----:B------:R-:W-:Y:S02]  /*17780*/  ISETP.LT.OR P1, PT, R139, 0x52, P1 ;  /* 0x000000528b00780c */ /* 0x000fe40000f21670 */
[----:B------:R-:W-:Y:S02]  /*17790*/  @P0 LOP3.LUT R22, R22, 0x40000000, RZ, 0xfc, !PT ;  /* 0x4000000016160812 */ /* 0x000fe400078efcff */
[----:B------:R-:W-:-:S02]  /*177a0*/  ISETP.GT.AND P0, PT, R138, RZ, P3 ;  /* 0x000000ff8a00720c */ /* 0x000fc40001f04270 */
[----:B------:R-:W-:Y:S02]  /*177b0*/  FSEL R64, R64, -INF , !P2 ;  /* 0xff80000040407808 */ /* 0x000fe40005000000 */
[----:B------:R-:W-:Y:S01]  /*177c0*/  FSEL R24, R65, -INF , !P1 ;  /* 0xff80000041187808 */ /* 0x000fe20004800000 */
[----:B------:R-:W-:Y:S01]  /*177d0*/  IMAD.U32 R65, RZ, RZ, UR40 ;  /* 0x00000028ff417e24 */ /* 0x000fe2000f8e00ff */
[C---:B------:R-:W-:Y:S02]  /*177e0*/  ISETP.GT.AND P2, PT, R138.reuse, 0x58, P3 ;  /* 0x000000588a00780c */ /* 0x040fe40001f44270 */
[----:B------:R-:W-:Y:S02]  /*177f0*/  ISETP.GT.AND P1, PT, R138, 0x59, P3 ;  /* 0x000000598a00780c */ /* 0x000fe40001f24270 */
[C---:B------:R-:W-:Y:S02]  /*17800*/  ISETP.LT.OR P2, PT, R139.reuse, 0x59, P2 ;  /* 0x000000598b00780c */ /* 0x040fe40001741670 */
[----:B------:R-:W-:-:S02]  /*17810*/  ISETP.LT.OR P1, PT, R139, 0x5a, P1 ;  /* 0x0000005a8b00780c */ /* 0x000fc40000f21670 */
[----:B------:R-:W-:Y:S02]  /*17820*/  LOP3.LUT R22, R22, 0xfffffff7, RZ, 0xc0, !PT ;  /* 0xfffffff716167812 */ /* 0x000fe400078ec0ff */
[----:B0-----:R-:W-:Y:S02]  /*17830*/  FMNMX.FTZ R13, R13, R25, !PT ;  /* 0x000000190d0d7209 */ /* 0x001fe40007810000 */
[----:B------:R-:W-:Y:S02]  /*17840*/  FSEL R68, R68, -INF , !P2 ;  /* 0xff80000044447808 */ /* 0x000fe40005000000 */
[----:B------:R-:W-:Y:S01]  /*17850*/  FSEL R69, R69, -INF , !P1 ;  /* 0xff80000045457808 */ /* 0x000fe20004800000 */
[----:B------:R-:W0:Y:S01]  /*17860*/  SHFL.BFLY PT, R25, R13, 0x1, 0x1f ;  /* 0x0c201f000d197f89 */ /* 0x000e2200000e0000 */
[C---:B------:R-:W-:Y:S02]  /*17870*/  ISETP.GT.AND P2, PT, R138.reuse, 0x60, P3 ;  /* 0x000000608a00780c */ /* 0x040fe40001f44270 */
[----:B------:R-:W-:-:S02]  /*17880*/  ISETP.GT.AND P1, PT, R138, 0x61, P3 ;  /* 0x000000618a00780c */ /* 0x000fc40001f24270 */
[----:B------:R-:W-:Y:S02]  /*17890*/  @P0 LOP3.LUT R22, R22, 0x8, RZ, 0xfc, !PT ;  /* 0x0000000816160812 */ /* 0x000fe400078efcff */
[----:B------:R-:W-:Y:S02]  /*178a0*/  ISETP.GT.AND P0, PT, R138, 0x79, P3 ;  /* 0x000000798a00780c */ /* 0x000fe40001f04270 */
[C---:B------:R-:W-:Y:S02]  /*178b0*/  ISETP.LT.OR P2, PT, R139.reuse, 0x61, P2 ;  /* 0x000000618b00780c */ /* 0x040fe40001741670 */
[----:B------:R-:W-:Y:S02]  /*178c0*/  ISETP.LT.OR P1, PT, R139, 0x62, P1 ;  /* 0x000000628b00780c */ /* 0x000fe40000f21670 */
[----:B------:R-:W-:Y:S02]  /*178d0*/  FSEL R70, R70, -INF , !P2 ;  /* 0xff80000046467808 */ /* 0x000fe40005000000 */
[----:B------:R-:W-:-:S02]  /*178e0*/  FSEL R71, R71, -INF , !P1 ;  /* 0xff80000047477808 */ /* 0x000fc40004800000 */
[C---:B------:R-:W-:Y:S02]  /*178f0*/  ISETP.GT.AND P4, PT, R138.reuse, 0x68, P3 ;  /* 0x000000688a00780c */ /* 0x040fe40001f84270 */
[C---:B------:R-:W-:Y:S02]  /*17900*/  ISETP.GT.AND P5, PT, R138.reuse, 0x69, P3 ;  /* 0x000000698a00780c */ /* 0x040fe40001fa4270 */
[C---:B------:R-:W-:Y:S02]  /*17910*/  ISETP.GT.AND P6, PT, R138.reuse, 0x70, P3 ;  /* 0x000000708a00780c */ /* 0x040fe40001fc4270 */
[C---:B------:R-:W-:Y:S02]  /*17920*/  ISETP.GT.AND P2, PT, R138.reuse, 0x71, P3 ;  /* 0x000000718a00780c */ /* 0x040fe40001f44270 */
[----:B------:R-:W-:Y:S02]  /*17930*/  ISETP.GT.AND P1, PT, R138, 0x78, P3 ;  /* 0x000000788a00780c */ /* 0x000fe40001f24270 */
[----:B------:R-:W-:-:S02]  /*17940*/  LOP3.LUT P3, RZ, R22, 0x8, RZ, 0xc0, !PT ;  /* 0x0000000816ff7812 */ /* 0x000fc4000786c0ff */
[----:B------:R-:W-:Y:S02]  /*17950*/  LOP3.LUT R22, R22, 0xfffffffd, RZ, 0xc0, !PT ;  /* 0xfffffffd16167812 */ /* 0x000fe400078ec0ff */
[----:B0-----:R-:W-:Y:S02]  /*17960*/  FMNMX.FTZ R13, R13, R25, !PT ;  /* 0x000000190d0d7209 */ /* 0x001fe40007810000 */
[----:B------:R-:W-:Y:S02]  /*17970*/  @P0 LOP3.LUT R22, R22, 0x2, RZ, 0xfc, !PT ;  /* 0x0000000216160812 */ /* 0x000fe400078efcff */
[----:B------:R-:W-:Y:S01]  /*17980*/  ISETP.LT.OR P0, PT, R139, 0x69, P4 ;  /* 0x000000698b00780c */ /* 0x000fe20002701670 */
[----:B------:R-:W-:-:S01]  /*17990*/  FFMA.FTZ R86, R13, R65, -8 ;  /* 0xc10000000d567423 */ /* 0x000fc20000010041 */
[C---:B------:R-:W-:Y:S02]  /*179a0*/  LOP3.LUT P4, RZ, R22.reuse, 0x2, RZ, 0xc0, !PT ;  /* 0x0000000216ff7812 */ /* 0x040fe4000788c0ff */
[----:B------:R-:W-:-:S02]  /*179b0*/  LOP3.LUT R22, R22, 0xffffffef, RZ, 0xc0, !PT ;  /* 0xffffffef16167812 */ /* 0x000fc400078ec0ff */
[C---:B------:R-:W-:Y:S02]  /*179c0*/  ISETP.LT.OR P3, PT, R139.reuse, 0x1, P3 ;  /* 0x000000018b00780c */ /* 0x040fe40001f61670 */
[C---:B------:R-:W-:Y:S02]  /*179d0*/  ISETP.LT.OR P6, PT, R139.reuse, 0x71, P6 ;  /* 0x000000718b00780c */ /* 0x040fe400037c1670 */
[----:B------:R-:W-:Y:S02]  /*179e0*/  ISETP.LT.OR P2, PT, R139, 0x72, P2 ;  /* 0x000000728b00780c */ /* 0x000fe40001741670 */
[----:B------:R-:W-:Y:S02]  /*179f0*/  FSEL R77, R77, -INF , !P6 ;  /* 0xff8000004d4d7808 */ /* 0x000fe40007000000 */
[----:B------:R-:W-:Y:S02]  /*17a00*/  @P0 LOP3.LUT R22, R22, 0x10, RZ, 0xfc, !PT ;  /* 0x0000001016160812 */ /* 0x000fe400078efcff */
[----:B------:R-:W-:-:S02]  /*17a10*/  ISETP.LT.OR P0, PT, R139, 0x6a, P5 ;  /* 0x0000006a8b00780c */ /* 0x000fc40002f01670 */
[C---:B------:R-:W-:Y:S02]  /*17a20*/  FSETP.NEU.FTZ.AND P5, PT, R13.reuse, -INF , PT ;  /* 0xff8000000d00780b */ /* 0x040fe40003fbd000 */
[----:B------:R-:W-:Y:S02]  /*17a30*/  FSEL R76, R76, -INF , !P0 ;  /* 0xff8000004c4c7808 */ /* 0x000fe40004000000 */
[----:B------:R-:W-:Y:S02]  /*17a40*/  FSEL R25, R13, RZ, P5 ;  /* 0x000000ff0d197208 */ /* 0x000fe40002800000 */
[----:B------:R-:W-:Y:S02]  /*17a50*/  FSEL R86, R86, RZ, P5 ;  /* 0x000000ff56567208 */ /* 0x000fe40002800000 */
[----:B------:R-:W-:Y:S01]  /*17a60*/  LOP3.LUT P5, RZ, R22, 0x10, RZ, 0xc0, !PT ;  /* 0x0000001016ff7812 */ /* 0x000fe200078ac0ff */
[----:B------:R-:W-:-:S01]  /*17a70*/  FADD.FTZ R20, -R25, R20 ;  /* 0x0000001419147221 */ /* 0x000fc20000010100 */
[----:B------:R-:W-:Y:S01]  /*17a80*/  FSEL R25, R12, -INF , !P3 ;  /* 0xff8000000c197808 */ /* 0x000fe20005800000 */
        /* <DEDUP_REMOVED lines=49> */
[-C--:B------:R-:W-:Y:S01]  /*17da0*/  FFMA.FTZ R85, R85, R65.reuse, -R86 ;  /* 0x0000004155557223 */ /* 0x080fe20000010856 */
[----:B------:R-:W-:Y:S01]  /*17db0*/  FMUL.FTZ R20, R20, R65 ;  /* 0x0000004114147220 */ /* 0x000fe20000410000 */
[----:B------:R-:W-:Y:S01]  /*17dc0*/  FMNMX.FTZ R12, R48, R12, !PT ;  /* 0x0000000c300c7209 */ /* 0x000fe20007810000 */
[----:B------:R-:W-:Y:S01]  /*17dd0*/  MUFU.EX2 R46, R46 ;  /* 0x0000002e002e7308 */ /* 0x000fe20000000800 */
[----:B------:R-:W-:-:S02]  /*17de0*/  ISETP.NE.AND P5, PT, R87, 0x3, PT ;  /* 0x000000035700780c */ /* 0x000fc40003fa5270 */
[----:B------:R-:W-:Y:S02]  /*17df0*/  FMNMX.FTZ R12, R49, R12, !PT ;  /* 0x0000000c310c7209 */ /* 0x000fe40007810000 */
[----:B------:R-:W-:Y:S02]  /*17e00*/  LOP3.LUT P0, RZ, R22, 0x40000000, RZ, 0xc0, !PT ;  /* 0x4000000016ff7812 */ /* 0x000fe4000780c0ff */
        /* <DEDUP_REMOVED lines=191> */
.L_x_9767:
        /* <DEDUP_REMOVED lines=101> */
[----:B-1----:R-:W-:Y:S05]  /*19050*/  @P1 BRA `(.L_x_9768) ;  /* 0xffffffc8002c1947 */ /* 0x002fea000383ffff */
.L_x_9748:
[----:B------:R-:W-:Y:S05]  /*19060*/  BSYNC B0 ;  /* 0x0000000000007941 */ /* 0x000fea0003800000 */
.L_x_9747:
[----:B------:R-:W-:Y:S01]  /*19070*/  IMAD.U32 R21, RZ, RZ, UR38 ;  /* 0x00000026ff157e24 */ /* 0x000fe2000f8e00ff */
[----:B------:R-:W-:Y:S06]  /*19080*/  BAR.ARV 0x8, 0x200 ;  /* 0x0208000000007b1d */ /* 0x000fec0000002000 */
[----:B------:R-:W-:-:S13]  /*19090*/  ISETP.NE.AND P1, PT, R21, 0x3, PT ;  /* 0x000000031500780c */ /* 0x000fda0003f25270 */
[----:B------:R-:W-:Y:S05]  /*190a0*/  @!P1 BRA `(.L_x_9769) ;  /* 0x0000000000049947 */ /* 0x000fea0003800000 */
[----:B------:R-:W-:Y:S01]  /*190b0*/  BPT.TRAP 0x1 ;  /* 0x000000040000795c */ /* 0x000fe20000300000 */
.L_x_9769:
[----:B------:R-:W-:Y:S01]  /*190c0*/  IMAD R5, R17, 0x8, R16 ;  /* 0x0000000811057824 */ /* 0x000fe200078e0210 */
[----:B------:R-:W-:-:S04]  /*190d0*/  SHF.L.U32 R0, R19, 0x1f, RZ ;  /* 0x0000001f13007819 */ /* 0x000fc800000006ff */
[----:B------:R1:W2:Y:S01]  /*190e0*/  SYNCS.PHASECHK.TRANS64.TRYWAIT P0, [R5+URZ+0x19c50], R0 ;  /* 0x019c5000050075a7 */ /* 0x0002a2000800017f */
[----:B------:R-:W-:Y:S05]  /*190f0*/  @!P1 BRA `(.L_x_9770) ;  /* 0x0000000000049947 */ /* 0x000fea0003800000 */
[----:B------:R-:W-:Y:S01]  /*19100*/  BPT.TRAP 0x1 ;  /* 0x000000040000795c */ /* 0x000fe20000300000 */
.L_x_9770:
[----:B------:R-:W-:Y:S04]  /*19110*/  BSSY B0, `(.L_x_9771) ;  /* 0x0000004000007945 */ /* 0x000fe80003800000 */
[----:B--2---:R-:W-:Y:S05]  /*19120*/  @P0 BRA `(.L_x_9772) ;  /* 0x0000000000080947 */ /* 0x004fea0003800000 */
[----:B------:R-:W2:Y:S02]  /*19130*/  SYNCS.PHASECHK.TRANS64.TRYWAIT P0, [R5+URZ+0x19c50], R0 ;  /* 0x019c5000050075a7 */ /* 0x000ea4000800017f */
[----:B--2---:R-:W-:Y:S05]  /*19140*/  @!P0 BRA `(.L_x_9773) ;  /* 0x000000a400ec8947 */ /* 0x004fea0003800000 */
.L_x_9772:
[----:B------:R-:W-:Y:S05]  /*19150*/  BSYNC B0 ;  /* 0x0000000000007941 */ /* 0x000fea0003800000 */
.L_x_9771:
[----:B------:R-:W3:Y:S01]  /*19160*/  LDL.LU R14, [R1+0x4c] ;  /* 0x00004c00010e7983 */ /* 0x000ee20000300800 */
[----:B------:R-:W-:-:S03]  /*19170*/  ULDC.64 UR4, c[0x0][0x9a0] ;  /* 0x0002680000047ab9 */ /* 0x000fc60000000a00 */
[----:B------:R-:W4:Y:S01]  /*19180*/  LDL.LU R2, [R1+0x48] ;  /* 0x0000480001027983 */ /* 0x000f220000300800 */
[----:B------:R-:W-:Y:S01]  /*19190*/  VIADD R16, R16, 0x3000 ;  /* 0x0000300010107836 */ /* 0x000fe20000000000 */
[----:B------:R-:W-:Y:S01]  /*191a0*/  ISETP.NE.U32.AND P0, PT, RZ, UR4, PT ;  /* 0x00000004ff007c0c */ /* 0x000fe2000bf05070 */
[----:B------:R-:W-:Y:S01]  /*191b0*/  IMAD.MOV.U32 R7, RZ, RZ, 0x40000040 ;  /* 0x40000040ff077424 */ /* 0x000fe200078e00ff */
[----:B------:R-:W-:Y:S02]  /*191c0*/  WARPGROUP.ARRIVE ;  /* 0x00000000000079c5 */ /* 0x000fe40000000000 */
[----:B------:R-:W-:Y:S02]  /*191d0*/  SHF.R.U32.HI R16, RZ, 0x4, R16 ;  /* 0x00000004ff107819 */ /* 0x000fe40000011610 */
[----:B------:R-:W-:Y:S02]  /*191e0*/  R2UR UR7, R7 ;  /* 0x00000000070772ca */ /* 0x000fe400000e0000 */
[----:B------:R-:W-:-:S02]  /*191f0*/  LOP3.LUT R16, R16, 0x3fff, RZ, 0xc0, !PT ;  /* 0x00003fff10107812 */ /* 0x000fc400078ec0ff */
[----:B------:R-:W-:Y:S02]  /*19200*/  ISETP.NE.AND.EX P0, PT, RZ, UR5, PT, P0 ;  /* 0x00000005ff007c0c */ /* 0x000fe4000bf05300 */
[----:B------:R-:W-:-:S05]  /*19210*/  LOP3.LUT R16, R16, 0x10000, RZ, 0xfc, !PT ;  /* 0x0001000010107812 */ /* 0x000fca00078efcff */
[----:B------:R-:W-:-:S05]  /*19220*/  IMAD R6, R17, 0x300, R16 ;  /* 0x0000030011067824 */ /* 0x000fca00078e0210 */
[----:B------:R-:W-:Y:S01]  /*19230*/  R2UR UR6, R6 ;  /* 0x00000000060672ca */ /* 0x000fe200000e0000 */
[----:B------:R-:W1:Y:S08]  /*19240*/  @P0 LDC.64 R10, c[0x0][0x9c8] ;  /* 0x00027200ff0a0b82 */ /* 0x000e700000000a00 */
[----:B------:R-:W5:Y:S04]  /*19250*/  @P0 LDC.64 R8, c[0x0][0x9d0] ;  /* 0x00027400ff080b82 */ /* 0x000f680000000a00 */
[----:B------:R-:W-:Y:S03]  /*19260*/  QGMMA.64x96x32.F32.E4M3.E4M3 R88, R148, gdesc[UR4], R88, gsb0 ;  /* 0x0160000494587df3 */ /* 0x000fe60008000858 */
[----:B------:R-:W-:-:S02]  /*19270*/  WARPGROUP.DEPBAR.LE gsb0, 0x0 ;  /* 0x00008000000079c5 */ /* 0x000fc40000010000 */
[----:B------:R-:W-:Y:S01]  /*19280*/  WARPGROUP.ARRIVE ;  /* 0x00000000000079c5 */ /* 0x000fe20000000000 */
[----:B---3--:R-:W-:-:S05]  /*19290*/  @P0 SHF.R.S32.HI R15, RZ, 0x1f, R14 ;  /* 0x0000001fff0f0819 */ /* 0x008fca000001140e */
[----:B-12---:R-:W-:Y:S01]  /*192a0*/  @P0 IMAD R0, R15, R10, RZ ;  /* 0x0000000a0f000224 */ /* 0x006fe200078e02ff */
[----:B----4-:R-:W-:-:S03]  /*192b0*/  @P0 SHF.R.S32.HI R15, RZ, 0x1f, R2 ;  /* 0x0000001fff0f0819 */ /* 0x010fc60000011402 */
[C---:B------:R-:W-:Y:S02]  /*192c0*/  @P0 IMAD R7, R14.reuse, R11, R0 ;  /* 0x0000000b0e070224 */ /* 0x040fe400078e0200 */
[----:B------:R-:W-:-:S04]  /*192d0*/  @P0 IMAD.WIDE.U32 R10, R14, R10, RZ ;  /* 0x0000000a0e0a0225 */ /* 0x000fc800078e00ff */
[-C--:B-----5:R-:W-:Y:S02]  /*192e0*/  @P0 IMAD R0, R15, R8.reuse, RZ ;  /* 0x000000080f000224 */ /* 0x0a0fe400078e02ff */
        /* <DEDUP_REMOVED lines=10> */
[----:B------:R-:W3:Y:S01]  /*19390*/  SHFL.BFLY PT, R2, R3, 0x2, 0x1f ;  /* 0x0c401f0003027f89 */ /* 0x000ee200000e0000 */
[----:B------:R-:W-:Y:S01]  /*193a0*/  IMAD.MOV.U32 R7, RZ, RZ, 0x40000040 ;  /* 0x40000040ff077424 */ /* 0x000fe200078e00ff */
[----:B------:R-:W-:Y:S01]  /*193b0*/  R2UR UR6, R8 ;  /* 0x00000000080672ca */ /* 0x000fe200000e0000 */
[C---:B------:R-:W-:Y:S01]  /*193c0*/  VIADD R8, R6.reuse, 0x4 ;  /* 0x0000000406087836 */ /* 0x040fe20000000000 */
[----:B------:R-:W-:Y:S01]  /*193d0*/  R2UR UR7, R9 ;  /* 0x00000000090772ca */ /* 0x000fe200000e0000 */
[----:B------:R-:W-:Y:S02]  /*193e0*/  IMAD.MOV.U32 R9, RZ, RZ, 0x40000040 ;  /* 0x40000040ff097424 */ /* 0x000fe400078e00ff */
[----:B------:R-:W-:-:S02]  /*193f0*/  VIADD R6, R6, 0x6 ;  /* 0x0000000606067836 */ /* 0x000fc40000000000 */
[----:B------:R-:W-:-:S05]  /*19400*/  IMAD.U32 R20, RZ, RZ, UR38 ;  /* 0x00000026ff147e24 */ /* 0x000fca000f8e00ff */
[----:B------:R-:W-:-:S03]  /*19410*/  ISETP.NE.AND P3, PT, R20, 0x3, PT ;  /* 0x000000031400780c */ /* 0x000fc60003f65270 */
[----:B------:R-:W-:Y:S01]  /*19420*/  QGMMA.64x96x32.F32.E4M3.E4M3 R88, R144, gdesc[UR4], R88, gsb0 ;  /* 0x0160000490587df3 */ /* 0x000fe20008000858 */
[----:B------:R-:W-:Y:S02]  /*19430*/  R2UR UR6, R8 ;  /* 0x00000000080672ca */ /* 0x000fe400000e0000 */
[----:B------:R-:W-:Y:S02]  /*19440*/  R2UR UR7, R9 ;  /* 0x00000000090772ca */ /* 0x000fe400000e0000 */
[----:B------:R-:W4:Y:S01]  /*19450*/  SHFL.BFLY PT, R9, R4, 0x2, 0x1f ;  /* 0x0c401f0004097f89 */ /* 0x000f2200000e0000 */
[----:B---3--:R-:W-:-:S01]  /*19460*/  FADD.FTZ R2, R2, R3 ;  /* 0x0000000302027221 */ /* 0x008fc20000010000 */
[----:B------:R-:W-:Y:S02]  /*19470*/  IMAD.MOV.U32 R3, RZ, RZ, RZ ;  /* 0x000000ffff037224 */ /* 0x000fe400078e00ff */
[----:B----4-:R-:W-:-:S05]  /*19480*/  FADD.FTZ R9, R9, R4 ;  /* 0x0000000409097221 */ /* 0x010fca0000010000 */
[----:B------:R-:W1:Y:S02]  /*19490*/  SHFL.BFLY PT, R0, R9, 0x1, 0x1f ;  /* 0x0c201f0009007f89 */ /* 0x000e6400000e0000 */
[----:B-1----:R-:W-:-:S01]  /*194a0*/  FADD.FTZ R10, R9, R0 ;  /* 0x00000000090a7221 */ /* 0x002fc20000010000 */
[----:B------:R-:W-:Y:S02]  /*194b0*/  IMAD.MOV.U32 R9, RZ, RZ, RZ ;  /* 0x000000ffff097224 */ /* 0x000fe400078e00ff */
[----:B------:R-:W-:Y:S02]  /*194c0*/  IMAD.MOV.U32 R0, RZ, RZ, -0x800000 ;  /* 0xff800000ff007424 */ /* 0x000fe400078e00ff */
[----:B------:R-:W-:-:S13]  /*194d0*/  FSETP.NE.FTZ.AND P0, PT, R10, RZ, PT ;  /* 0x000000ff0a00720b */ /* 0x000fda0003f15000 */
[----:B------:R-:W-:Y:S01]  /*194e0*/  @P0 MUFU.RCP R3, R10 ;  /* 0x0000000a00030308 */ /* 0x000fe20000001000 */
[----:B------:R-:W-:Y:S02]  /*194f0*/  WARPGROUP.DEPBAR.LE gsb0, 0x0 ;  /* 0x00008000000079c5 */ /* 0x000fe40000010000 */
[----:B------:R-:W-:-:S06]  /*19500*/  WARPGROUP.ARRIVE ;  /* 0x00000000000079c5 */ /* 0x000fcc0000000000 */
[----:B------:R-:W-:Y:S01]  /*19510*/  QGMMA.64x96x32.F32.E4M3.E4M3 R88, R140, gdesc[UR4], R88, gsb0 ;  /* 0x016000048c587df3 */ /* 0x000fe20008000858 */
[----:B------:R-:W-:Y:S01]  /*19520*/  R2UR UR6, R6 ;  /* 0x00000000060672ca */ /* 0x000fe200000e0000 */
[----:B------:R-:W-:Y:S01]  /*19530*/  FMUL.FTZ R6, R10, 0.00390625 ;  /* 0x3b8000000a067820 */ /* 0x000fe20000410000 */
[----:B------:R-:W-:Y:S02]  /*19540*/  R2UR UR7, R7 ;  /* 0x00000000070772ca */ /* 0x000fe400000e0000 */
[----:B------:R-:W1:Y:S02]  /*19550*/  SHFL.BFLY PT, R7, R2, 0x1, 0x1f ;  /* 0x0c201f0002077f89 */ /* 0x000e6400000e0000 */
[----:B------:R-:W-:-:S13]  /*19560*/  FSETP.NE.FTZ.AND P1, PT, R6, RZ, PT ;  /* 0x000000ff0600720b */ /* 0x000fda0003f35000 */
[----:B------:R-:W3:Y:S01]  /*19570*/  @P1 MUFU.LG2 R6, R6 ;  /* 0x0000000600061308 */ /* 0x000ee20000000c00 */
[----:B------:R-:W-:Y:S01]  /*19580*/  @P1 FMUL.FTZ R4, R65, 0.69314718246459960938 ;  /* 0x3f31721841041820 */ /* 0x000fe20000410000 */
[----:B-1----:R-:W-:Y:S01]  /*19590*/  FADD.FTZ R15, R2, R7 ;  /* 0x00000007020f7221 */ /* 0x002fe20000010000 */
[----:B------:R-:W-:-:S03]  /*195a0*/  IMAD.MOV.U32 R2, RZ, RZ, -0x800000 ;  /* 0xff800000ff027424 */ /* 0x000fc600078e00ff */
[C---:B------:R-:W-:Y:S01]  /*195b0*/  FMUL.FTZ R8, R15.reuse, 0.00390625 ;  /* 0x3b8000000f087820 */ /* 0x040fe20000410000 */
[----:B------:R-:W-:Y:S01]  /*195c0*/  FSETP.NE.FTZ.AND P0, PT, R15, RZ, PT ;  /* 0x000000ff0f00720b */ /* 0x000fe20003f15000 */
[----:B---3--:R-:W-:-:S03]  /*195d0*/  @P1 FMUL.FTZ R7, R6, 0.69314718246459960938 ;  /* 0x3f31721806071820 */ /* 0x008fc60000410000 */
[----:B------:R-:W-:Y:S01]  /*195e0*/  FSETP.NE.FTZ.AND P2, PT, R8, RZ, PT ;  /* 0x000000ff0800720b */ /* 0x000fe20003f55000 */
[----:B------:R-:W-:-:S08]  /*195f0*/  @P1 FFMA.FTZ R0, R4, R13, R7 ;  /* 0x0000000d04001223 */ /* 0x000fd00000010007 */
        /* <DEDUP_REMOVED lines=13> */
.L_x_9774:
[----:B------:R-:W2:Y:S01]  /*196d0*/  LDL.LU R4, [R1+0x18] ;  /* 0x0000180001047983 */ /* 0x000ea20000300800 */
[----:B------:R-:W-:Y:S02]  /*196e0*/  VIADD R5, R5, 0x19c60 ;  /* 0x00019c6005057836 */ /* 0x000fe40000000000 */
        /* <DEDUP_REMOVED lines=57> */
[----:B------:R-:W-:-:S04]  /*19a80*/  SEL R4, RZ, 0x1, P1 ;  /* 0x00000001ff047807 */ /* 0x000fc80000800000 */
[----:B------:R-:W-:-:S07]  /*19a90*/  LOP3.LUT R19, R19, R4, RZ, 0x3c, !PT ;  /* 0x0000000413137212 */ /* 0x000fce00078e3cff */
.L_x_9661:
[----:B------:R-:W2:Y:S08]  /*19aa0*/  S2UR UR4, SR_CgaCtaId ;  /* 0x00000000000479c3 */ /* 0x000eb00000008800 */
[----:B------:R-:W-:Y:S01]  /*19ab0*/  BAR.SYNC.DEFER_BLOCKING 0x5, 0x200 ;  /* 0x0148000000007b1d */ /* 0x000fe20000010000 */
[----:B------:R-:W-:-:S05]  /*19ac0*/  MOV R16, 0x400 ;  /* 0x0000040000107802 */ /* 0x000fca0000000f00 */
[----:B------:R-:W-:Y:S01]  /*19ad0*/  BSSY B0, `(.L_x_9775) ;  /* 0x000021d000007945 */ /* 0x000fe20003800000 */
[----:B--2---:R-:W-:-:S05]  /*19ae0*/  IMAD.U32 R4, RZ, RZ, UR4 ;  /* 0x00000004ff047e24 */ /* 0x004fca000f8e00ff */
[----:B------:R-:W-:Y:S01]  /*19af0*/  LEA R16, R4, R16, 0x18 ;  /* 0x0000001004107211 */ /* 0x000fe200078ec0ff */
[----:B------:R-:W-:Y:S04]  /*19b00*/  STL [R1+0x18], R4 ;  /* 0x0000180401007387 */ /* 0x000fe80000100800 */
[----:B------:R-:W2:Y:S04]  /*19b10*/  LDS.128 R40, [R16+0x19cd0] ;  /* 0x019cd00010287984 */ /* 0x000ea80000000c00 */
[----:B--2---:R2:W-:Y:S04]  /*19b20*/  STL.64 [R1+0x40], R40 ;  /* 0x0000402801007387 */ /* 0x0045e80000100a00 */
[----:B------:R2:W-:Y:S01]  /*19b30*/  STL.64 [R1+0x48], R42 ;  /* 0x0000482a01007387 */ /* 0x0005e20000100a00 */
[----:B------:R-:W-:Y:S06]  /*19b40*/  BAR.ARV 0x4, 0x200 ;  /* 0x0108000000007b1d */ /* 0x000fec0000002000 */
[----:B------:R-:W-:Y:S05]  /*19b50*/  @P0 BRA `(.L_x_9776) ;  /* 0x0000001400c80947 */ /* 0x000fea0003800000 */
[----:B-1---5:R-:W1:Y:S01]  /*19b60*/  S2R R24, SR_TID.X ;  /* 0x0000000000187919 */ /* 0x022e620000002100 */
[----:B------:R-:W-:Y:S01]  /*19b70*/  ULDC.64 UR4, c[0x4][0x70] ;  /* 0x01001c0000047ab9 */ /* 0x000fe20000000a00 */
[----:B------:R-:W3:Y:S04]  /*19b80*/  LDL R37, [R1+0x7c] ;  /* 0x00007c0001257983 */ /* 0x000ee80000100800 */
[----:B------:R-:W4:Y:S01]  /*19b90*/  LDL R59, [R1+0x54] ;  /* 0x00005400013b7983 */ /* 0x000f220000100800 */
[----:B------:R-:W0:Y:S01]  /*19ba0*/  S2R R35, SR_SWINHI ;  /* 0x0000000000237919 */ /* 0x000e220000002f00 */
[----:B------:R-:W-:Y:S02]  /*19bb0*/  F2FP.BF16.F32.PACK_AB R126, R126, R25 ;  /* 0x000000197e7e723e */ /* 0x000fe400000010ff */
[----:B------:R-:W-:Y:S01]  /*19bc0*/  F2FP.BF16.F32.PACK_AB R15, R15, R96 ;  /* 0x000000600f0f723e */ /* 0x000fe200000010ff */
[----:B------:R-:W4:Y:S01]  /*19bd0*/  LDL R61, [R1+0x30] ;  /* 0x00003000013d7983 */ /* 0x000f220000100800 */
[----:B------:R-:W-:-:S02]  /*19be0*/  F2FP.BF16.F32.PACK_AB R8, R8, R97 ;  /* 0x000000610808723e */ /* 0x000fc400000010ff */
[----:B------:R-:W-:Y:S01]  /*19bf0*/  F2FP.BF16.F32.PACK_AB R9, R9, R112 ;  /* 0x000000700909723e */ /* 0x000fe200000010ff */
[----:B------:R-:W4:Y:S01]  /*19c00*/  LDL R55, [R1+0x10] ;  /* 0x0000100001377983 */ /* 0x000f220000100800 */
[----:B------:R-:W-:Y:S02]  /*19c10*/  F2FP.BF16.F32.PACK_AB R12, R12, R113 ;  /* 0x000000710c0c723e */ /* 0x000fe400000010ff */
[----:B------:R-:W-:Y:S01]  /*19c20*/  F2FP.BF16.F32.PACK_AB R3, R92, R3 ;  /* 0x000000035c03723e */ /* 0x000fe200000010ff */
[----:B------:R-:W4:Y:S01]  /*19c30*/  LDL R57, [R1+0x50] ;  /* 0x0000500001397983 */ /* 0x000f220000100800 */
        /* <DEDUP_REMOVED lines=9> */
[----:B------:R-:W-:Y:S02]  /*19cd0*/  F2FP.BF16.F32.PACK_AB R127, R127, R28 ;  /* 0x0000001c7f7f723e */ /* 0x000fe400000010ff */
[----:B------:R-:W-:Y:S02]  /*19ce0*/  F2FP.BF16.F32.PACK_AB R29, R110, R29 ;  /* 0x0000001d6e1d723e */ /* 0x000fe400000010ff */
[----:B------:R-:W-:Y:S02]  /*19cf0*/  F2FP.BF16.F32.PACK_AB R32, R111, R32 ;  /* 0x000000206f20723e */ /* 0x000fe400000010ff */
[----:B-1----:R-:W-:-:S02]  /*19d00*/  LOP3.LUT P0, R4, R24, 0x3, RZ, 0xc0, !PT ;  /* 0x0000000318047812 */ /* 0x002fc4000780c0ff */
[----:B------:R-:W-:Y:S02]  /*19d10*/  MOV R24, R16 ;  /* 0x0000001000187202 */ /* 0x000fe40000000f00 */
[----:B0-----:R-:W-:Y:S02]  /*19d20*/  MOV R25, R35 ;  /* 0x0000002300197202 */ /* 0x001fe40000000f00 */
[----:B------:R-:W-:Y:S02]  /*19d30*/  ISETP.EQ.OR P0, PT, R4, 0x3, !P0 ;  /* 0x000000030400780c */ /* 0x000fe40004702670 */
[----:B------:R-:W-:Y:S02]  /*19d40*/  F2FP.BF16.F32.PACK_AB R27, R118, R27 ;  /* 0x0000001b761b723e */ /* 0x000fe400000010ff */
[----:B------:R-:W-:Y:S02]  /*19d50*/  SEL R38, R15, R8, P0 ;  /* 0x000000080f267207 */ /* 0x000fe40000000000 */
[----:B--2---:R-:W-:-:S02]  /*19d60*/  SEL R40, R8, R15, P0 ;  /* 0x0000000f08287207 */ /* 0x004fc40000000000 */
        /* <DEDUP_REMOVED lines=33> */
[----:B---3--:R-:W-:-:S03]  /*19f80*/  IMAD.WIDE R8, R37, 0x2, R24 ;  /* 0x0000000225087825 */ /* 0x008fc600078e0218 */
[C---:B------:R-:W-:Y:S02]  /*19f90*/  LOP3.LUT R3, R8.reuse, 0x180, RZ, 0xc0, !PT ;  /* 0x0000018008037812 */ /* 0x040fe400078ec0ff */
[----:B------:R-:W-:Y:S02]  /*19fa0*/  IADD3 R10, P5, R8, 0x20, RZ ;  /* 0x00000020080a7810 */ /* 0x000fe40007fbe0ff */
[----:B------:R-:W-:Y:S02]  /*19fb0*/  SHF.R.U64 R3, R3, 0x3, RZ ;  /* 0x0000000303037819 */ /* 0x000fe400000012ff */
[----:B------:R-:W-:Y:S02]  /*19fc0*/  LOP3.LUT R6, R10, 0x180, RZ, 0xc0, !PT ;  /* 0x000001800a067812 */ /* 0x000fe400078ec0ff */
[C---:B------:R-:W-:Y:S02]  /*19fd0*/  IADD3 R14, P4, R8.reuse, 0x3000, RZ ;  /* 0x00003000080e7810 */ /* 0x040fe40007f9e0ff */
[----:B------:R-:W-:-:S02]  /*19fe0*/  IADD3 R27, P3, R8, 0x3020, RZ ;  /* 0x00003020081b7810 */ /* 0x000fc40007f7e0ff */
[C---:B------:R-:W-:Y:S02]  /*19ff0*/  IADD3 R29, P2, R8.reuse, 0x6000, RZ ;  /* 0x00006000081d7810 */ /* 0x040fe40007f5e0ff */
[----:B------:R-:W-:Y:S02]  /*1a000*/  IADD3 R70, P1, R8, 0x6020, RZ ;  /* 0x0000602008467810 */ /* 0x000fe40007f3e0ff */
[----:B------:R-:W-:Y:S02]  /*1a010*/  LOP3.LUT R8, R3, R8, RZ, 0x3c, !PT ;  /* 0x0000000803087212 */ /* 0x000fe400078e3cff */
[----:B------:R-:W-:-:S04]  /*1a020*/  SHF.R.U64 R3, R6, 0x3, RZ ;  /* 0x0000000306037819 */ /* 0x000fc800000012ff */
[----:B------:R-:W-:Y:S02]  /*1a030*/  LOP3.LUT R12, R3, R10, RZ, 0x3c, !PT ;  /* 0x0000000a030c7212 */ /* 0x000fe400078e3cff */
[----:B------:R-:W-:Y:S02]  /*1a040*/  LOP3.LUT R3, R14, 0x180, RZ, 0xc0, !PT ;  /* 0x000001800e037812 */ /* 0x000fe400078ec0ff */
[----:B------:R-:W-:Y:S02]  /*1a050*/  LOP3.LUT R10, R29, 0x180, RZ, 0xc0, !PT ;  /* 0x000001801d0a7812 */ /* 0x000fe400078ec0ff */
[----:B------:R-:W-:Y:S02]  /*1a060*/  SHF.R.U64 R3, R3, 0x3, RZ ;  /* 0x0000000303037819 */ /* 0x000fe400000012ff */
[----:B------:R-:W-:Y:S01]  /*1a070*/  SHF.R.U64 R10, R10, 0x3, RZ ;  /* 0x000000030a0a7819 */ /* 0x000fe200000012ff */
[--C-:B------:R-:W-:Y:S01]  /*1a080*/  IMAD.X R15, RZ, RZ, R9.reuse, P4 ;  /* 0x000000ffff0f7224 */ /* 0x100fe200020e0609 */
[----:B------:R-:W-:Y:S01]  /*1a090*/  LOP3.LUT R14, R3, R14, RZ, 0x3c, !PT ;  /* 0x0000000e030e7212 */ /* 0x000fe200078e3cff */
[--C-:B------:R-:W-:Y:S01]  /*1a0a0*/  IMAD.X R11, RZ, RZ, R9.reuse, P2 ;  /* 0x000000ffff0b7224 */ /* 0x100fe200010e0609 */
[----:B------:R-:W-:Y:S01]  /*1a0b0*/  LOP3.LUT R10, R10, R29, RZ, 0x3c, !PT ;  /* 0x0000001d0a0a7212 */ /* 0x000fe200078e3cff */
[--C-:B------:R-:W-:Y:S01]  /*1a0c0*/  IMAD.X R13, RZ, RZ, R9.reuse, P5 ;  /* 0x000000ffff0d7224 */ /* 0x100fe200028e0609 */
[----:B------:R-:W-:Y:S01]  /*1a0d0*/  LOP3.LUT R6, R27, 0x180, RZ, 0xc0, !PT ;  /* 0x000001801b067812 */ /* 0x000fe200078ec0ff */
[--C-:B------:R-:W-:Y:S01]  /*1a0e0*/  IMAD.X R21, RZ, RZ, R9.reuse, P3 ;  /* 0x000000ffff157224 */ /* 0x100fe200018e0609 */
[----:B------:R-:W-:Y:S01]  /*1a0f0*/  LOP3.LUT R31, R70, 0x180, RZ, 0xc0, !PT ;  /* 0x00000180461f7812 */ /* 0x000fe200078ec0ff */
[----:B------:R-:W-:Y:S01]  /*1a100*/  IMAD.X R7, RZ, RZ, R9, P1 ;  /* 0x000000ffff077224 */ /* 0x000fe200008e0609 */
[----:B----4-:R-:W-:-:S02]  /*1a110*/  LOP3.LUT R3, R5, 0x2, RZ, 0x3c, !PT ;  /* 0x0000000205037812 */ /* 0x010fc400078e3cff */
[----:B------:R-:W-:Y:S01]  /*1a120*/  MOV R53, R8 ;  /* 0x0000000800357202 */ /* 0x000fe20000000f00 */
[----:B------:R-:W-:Y:S01]  /*1a130*/  SHFL.IDX PT, R38, R38, R5, 0x1c1f ;  /* 0x001c1f0526267589 */ /* 0x000fe200000e0000 */
[----:B------:R-:W-:Y:S02]  /*1a140*/  MOV R49, R14 ;  /* 0x0000000e00317202 */ /* 0x000fe40000000f00 */
[----:B------:R-:W-:Y:S01]  /*1a150*/  MOV R45, R10 ;  /* 0x0000000a002d7202 */ /* 0x000fe20000000f00 */
[----:B------:R-:W-:Y:S01]  /*1a160*/  SHFL.IDX PT, R8, R4, R5, 0x1c1f ;  /* 0x001c1f0504087589 */ /* 0x000fe200000e0000 */
[----:B------:R-:W-:-:S03]  /*1a170*/  MOV R51, R12 ;  /* 0x0000000c00337202 */ /* 0x000fc60000000f00 */
[----:B------:R-:W0:Y:S01]  /*1a180*/  SHFL.IDX PT, R9, R28, R3, 0x1c1f ;  /* 0x001c1f031c097589 */ /* 0x000e2200000e0000 */
[----:B------:R-:W-:-:S03]  /*1a190*/  SHF.R.U64 R6, R6, 0x3, RZ ;  /* 0x0000000306067819 */ /* 0x000fc600000012ff */
[----:B------:R-:W1:Y:S01]  /*1a1a0*/  SHFL.IDX PT, R11, R40, R3, 0x1c1f ;  /* 0x001c1f03280b7589 */ /* 0x000e6200000e0000 */
[----:B------:R-:W-:-:S03]  /*1a1b0*/  SHF.R.U64 R31, R31, 0x3, RZ ;  /* 0x000000031f1f7819 */ /* 0x000fc600000012ff */
[----:B------:R-:W-:Y:S04]  /*1a1c0*/  SHFL.IDX PT, R58, R58, R5, 0x1c1f ;  /* 0x001c1f053a3a7589 */ /* 0x000fe800000e0000 */
[----:B------:R2:W3:Y:S04]  /*1a1d0*/  SHFL.IDX PT, R15, R36, R3, 0x1c1f ;  /* 0x001c1f03240f7589 */ /* 0x0004e800000e0000 */
[----:B------:R-:W-:Y:S04]  /*1a1e0*/  SHFL.IDX PT, R42, R42, R5, 0x1c1f ;  /* 0x001c1f052a2a7589 */ /* 0x000fe800000e0000 */
[----:B------:R-:W4:Y:S04]  /*1a1f0*/  SHFL.IDX PT, R13, R44, R3, 0x1c1f ;  /* 0x001c1f032c0d7589 */ /* 0x000f2800000e0000 */
[----:B------:R-:W-:Y:S04]  /*1a200*/  SHFL.IDX PT, R60, R60, R5, 0x1c1f ;  /* 0x001c1f053c3c7589 */ /* 0x000fe800000e0000 */
[----:B------:R-:W4:Y:S04]  /*1a210*/  SHFL.IDX PT, R33, R34, R3, 0x1c1f ;  /* 0x001c1f0322217589 */ /* 0x000f2800000e0000 */
[----:B------:R-:W-:Y:S04]  /*1a220*/  SHFL.IDX PT, R62, R62, R5, 0x1c1f ;  /* 0x001c1f053e3e7589 */ /* 0x000fe800000e0000 */
[----:B------:R-:W4:Y:S01]  /*1a230*/  SHFL.IDX PT, R35, R32, R3, 0x1c1f ;  /* 0x001c1f0320237589 */ /* 0x000f2200000e0000 */
[----:B------:R-:W-:Y:S01]  /*1a240*/  LOP3.LUT R20, R6, R27, RZ, 0x3c, !PT ;  /* 0x0000001b06147212 */ /* 0x000fe200078e3cff */
[----:B--2---:R-:W2:Y:S01]  /*1a250*/  LDC R36, c[0x0][0xbe8] ;  /* 0x0002fa00ff247b82 */ /* 0x004ea20000000800 */
[----:B------:R-:W-:Y:S01]  /*1a260*/  LOP3.LUT R6, R31, R70, RZ, 0x3c, !PT ;  /* 0x000000461f067212 */ /* 0x000fe200078e3cff */
[----:B------:R-:W-:Y:S04]  /*1a270*/  SHFL.IDX PT, R46, R46, R5, 0x1c1f ;  /* 0x001c1f052e2e7589 */ /* 0x000fe800000e0000 */
[----:B------:R-:W-:Y:S04]  /*1a280*/  SHFL.IDX PT, R50, R50, R5, 0x1c1f ;  /* 0x001c1f0532327589 */ /* 0x000fe800000e0000 */
[----:B------:R-:W-:Y:S04]  /*1a290*/  SHFL.IDX PT, R54, R54, R5, 0x1c1f ;  /* 0x001c1f0536367589 */ /* 0x000fe800000e0000 */
[----:B------:R-:W-:Y:S04]  /*1a2a0*/  SHFL.IDX PT, R64, R64, R5, 0x1c1f ;  /* 0x001c1f0540407589 */ /* 0x000fe800000e0000 */
[----:B------:R-:W-:Y:S04]  /*1a2b0*/  SHFL.IDX PT, R66, R66, R5, 0x1c1f ;  /* 0x001c1f0542427589 */ /* 0x000fe800000e0000 */
[----:B------:R3:W-:Y:S04]  /*1a2c0*/  SHFL.IDX PT, R68, R68, R5, 0x1c1f ;  /* 0x001c1f0544447589 */ /* 0x0007e800000e0000 */
[----:B------:R-:W2:Y:S04]  /*1a2d0*/  SHFL.IDX PT, R27, R48, R3, 0x1c1f ;  /* 0x001c1f03301b7589 */ /* 0x000ea800000e0000 */
[----:B------:R-:W2:Y:S04]  /*1a2e0*/  SHFL.IDX PT, R29, R52, R3, 0x1c1f ;  /* 0x001c1f03341d7589 */ /* 0x000ea800000e0000 */
[----:B------:R-:W2:Y:S04]  /*1a2f0*/  SHFL.IDX PT, R31, R56, R3, 0x1c1f ;  /* 0x001c1f03381f7589 */ /* 0x000ea800000e0000 */
[----:B------:R-:W2:Y:S04]  /*1a300*/  SHFL.IDX PT, R37, R30, R3, 0x1c1f ;  /* 0x001c1f031e257589 */ /* 0x000ea800000e0000 */
[----:B------:R-:W2:Y:S04]  /*1a310*/  SHFL.IDX PT, R39, R126, R3, 0x1c1f ;  /* 0x001c1f037e277589 */ /* 0x000ea800000e0000 */
[----:B------:R-:W2:Y:S01]  /*1a320*/  SHFL.IDX PT, R41, R26, R3, 0x1c1f ;  /* 0x001c1f031a297589 */ /* 0x000ea200000e0000 */
[----:B------:R-:W-:-:S02]  /*1a330*/  MOV R43, R6 ;  /* 0x00000006002b7202 */ /* 0x000fc40000000f00 */
[----:B0-----:R-:W-:Y:S02]  /*1a340*/  SEL R4, R8, R9, P0 ;  /* 0x0000000908047207 */ /* 0x001fe40000000000 */
[----:B------:R-:W-:Y:S02]  /*1a350*/  SEL R6, R9, R8, P0 ;  /* 0x0000000809067207 */ /* 0x000fe40000000000 */
[----:B------:R-:W-:Y:S02]  /*1a360*/  MOV R47, R20 ;  /* 0x00000014002f7202 */ /* 0x000fe40000000f00 */
[----:B-1----:R-:W-:Y:S01]  /*1a370*/  SEL R8, R38, R11, P0 ;  /* 0x0000000b26087207 */ /* 0x002fe20000000000 */
[----:B------:R-:W0:Y:S01]  /*1a380*/  LDC.64 R20, c[0x0][0xc00] ;  /* 0x00030000ff147b82 */ /* 0x000e220000000a00 */
[----:B------:R-:W-:Y:S02]  /*1a390*/  SEL R10, R11, R38, P0 ;  /* 0x000000260b0a7207 */ /* 0x000fe40000000000 */
[----:B---3--:R-:W-:-:S02]  /*1a3a0*/  SEL R5, R58, R15, P0 ;  /* 0x0000000f3a057207 */ /* 0x008fc40000000000 */
[----:B------:R-:W-:-:S03]  /*1a3b0*/  SEL R7, R15, R58, P0 ;  /* 0x0000003a0f077207 */ /* 0x000fc60000000000 */
[----:B------:R-:W-:Y:S01]  /*1a3c0*/  BAR.SYNC.DEFER_BLOCKING 0x1, 0x180 ;  /* 0x0046000000007b1d */ /* 0x000fe20000010000 */
[----:B----4-:R-:W-:Y:S02]  /*1a3d0*/  SEL R12, R42, R13, P0 ;  /* 0x0000000d2a0c7207 */ /* 0x010fe40000000000 */
[----:B------:R-:W-:Y:S02]  /*1a3e0*/  SEL R14, R13, R42, P0 ;  /* 0x0000002a0d0e7207 */ /* 0x000fe40000000000 */
[----:B------:R-:W-:Y:S02]  /*1a3f0*/  SEL R9, R60, R33, P0 ;  /* 0x000000213c097207 */ /* 0x000fe40000000000 */
[----:B------:R-:W-:Y:S02]  /*1a400*/  SEL R11, R33, R60, P0 ;  /* 0x0000003c210b7207 */ /* 0x000fe40000000000 */
[----:B------:R-:W-:Y:S02]  /*1a410*/  SEL R13, R62, R35, P0 ;  /* 0x000000233e0d7207 */ /* 0x000fe40000000000 */
[----:B------:R-:W-:-:S02]  /*1a420*/  SEL R15, R35, R62, P0 ;  /* 0x0000003e230f7207 */ /* 0x000fc40000000000 */
[----:B------:R-:W-:-:S04]  /*1a430*/  ISETP.NE.U32.AND P2, PT, RZ, UR4, PT ;  /* 0x00000004ff007c0c */ /* 0x000fc8000bf45070 */
[----:B------:R-:W-:Y:S01]  /*1a440*/  ISETP.NE.AND.EX P2, PT, RZ, UR5, PT, P2 ;  /* 0x00000005ff007c0c */ /* 0x000fe2000bf45320 */
[----:B------:R-:W-:Y:S01]  /*1a450*/  ULDC.64 UR4, c[0x0][0xc08] ;  /* 0x0003020000047ab9 */ /* 0x000fe20000000a00 */
[----:B------:R2:W-:Y:S04]  /*1a460*/  STSM.16.M88.4 [R53], R4 ;  /* 0x0000000435007844 */ /* 0x0005e80000000200 */
[----:B------:R1:W-:Y:S04]  /*1a470*/  STSM.16.M88.4 [R51], R8 ;  /* 0x0000000833007844 */ /* 0x0003e80000000200 */
[----:B------:R3:W-:Y:S01]  /*1a480*/  STSM.16.M88.4 [R49], R12 ;  /* 0x0000000c31007844 */ /* 0x0007e20000000200 */
[----:B--2---:R-:W-:-:S02]  /*1a490*/  SEL R4, R46, R27, P0 ;  /* 0x0000001b2e047207 */ /* 0x004fc40000000000 */
[----:B------:R-:W-:Y:S02]  /*1a4a0*/  SEL R6, R27, R46, P0 ;  /* 0x0000002e1b067207 */ /* 0x000fe40000000000 */
[----:B-1----:R-:W-:Y:S02]  /*1a4b0*/  SEL R8, R50, R29, P0 ;  /* 0x0000001d32087207 */ /* 0x002fe40000000000 */
[----:B------:R-:W-:Y:S02]  /*1a4c0*/  SEL R10, R29, R50, P0 ;  /* 0x000000321d0a7207 */ /* 0x000fe40000000000 */
[----:B---3--:R-:W-:Y:S02]  /*1a4d0*/  SEL R12, R54, R31, P0 ;  /* 0x0000001f360c7207 */ /* 0x008fe40000000000 */
[----:B------:R-:W-:Y:S02]  /*1a4e0*/  SEL R14, R31, R54, P0 ;  /* 0x000000361f0e7207 */ /* 0x000fe40000000000 */
[----:B------:R-:W-:-:S02]  /*1a4f0*/  SEL R5, R64, R37, P0 ;  /* 0x0000002540057207 */ /* 0x000fc40000000000 */
[----:B------:R-:W-:Y:S02]  /*1a500*/  SEL R7, R37, R64, P0 ;  /* 0x0000004025077207 */ /* 0x000fe40000000000 */
[----:B------:R-:W-:Y:S02]  /*1a510*/  SEL R9, R66, R39, P0 ;  /* 0x0000002742097207 */ /* 0x000fe40000000000 */
[----:B------:R-:W-:Y:S02]  /*1a520*/  SEL R11, R39, R66, P0 ;  /* 0x00000042270b7207 */ /* 0x000fe40000000000 */
[----:B------:R-:W-:Y:S02]  /*1a530*/  SEL R13, R68, R41, P0 ;  /* 0x00000029440d7207 */ /* 0x000fe40000000000 */
[----:B------:R-:W-:Y:S02]  /*1a540*/  SEL R15, R41, R68, P0 ;  /* 0x00000044290f7207 */ /* 0x000fe40000000000 */
[----:B------:R-:W-:-:S04]  /*1a550*/  ISETP.NE.U32.AND P0, PT, RZ, UR4, PT ;  /* 0x00000004ff007c0c */ /* 0x000fc8000bf05070 */
[----:B------:R-:W-:Y:S01]  /*1a560*/  ISETP.NE.AND.EX P0, PT, RZ, UR5, PT, P0 ;  /* 0x00000005ff007c0c */ /* 0x000fe2000bf05300 */
[----:B0-----:R-:W-:Y:S01]  /*1a570*/  IMAD.WIDE R26, R59, 0x4, R20 ;  /* 0x000000043b1a7825 */ /* 0x001fe200078e0214 */
[----:B------:R0:W-:Y:S04]  /*1a580*/  STSM.16.M88.4 [R47], R4 ;  /* 0x000000042f007844 */ /* 0x0001e80000000200 */
[----:B------:R1:W-:Y:S07]  /*1a590*/  STSM.16.M88.4 [R45], R8 ;  /* 0x000000082d007844 */ /* 0x0003ee0000000200 */
[----:B------:R-:W0:Y:S01]  /*1a5a0*/  @P0 LDC.64 R20, c[0x0][0xc08] ;  /* 0x00030200ff140b82 */ /* 0x000e220000000a00 */
[----:B------:R2:W-:Y:S01]  /*1a5b0*/  STSM.16.M88.4 [R43], R12 ;  /* 0x0000000c2b007844 */ /* 0x0005e20000000200 */
[----:B------:R-:W-:Y:S01]  /*1a5c0*/  ULDC UR4, c[0x0][0xa88] ;  /* 0x0002a20000047ab9 */ /* 0x000fe20000000800 */
[----:B------:R-:W-:-:S05]  /*1a5d0*/  IMAD.MOV.U32 R3, RZ, RZ, RZ ;  /* 0x000000ffff037224 */ /* 0x000fca00078e00ff */
[----:B------:R-:W-:Y:S01]  /*1a5e0*/  BAR.SYNC.DEFER_BLOCKING 0x1, 0x180 ;  /* 0x0046000000007b1d */ /* 0x000fe20000010000 */
[----:B------:R-:W-:Y:S02]  /*1a5f0*/  IMAD.U32 R39, RZ, RZ, UR4 ;  /* 0x00000004ff277e24 */ /* 0x000fe4000f8e00ff */
[----:B0-----:R-:W-:-:S03]  /*1a600*/  @P0 IMAD.WIDE R4, R59, 0x4, R20 ;  /* 0x000000043b040825 */ /* 0x001fc600078e0214 */
[----:B------:R0:W5:Y:S04]  /*1a610*/  @P2 LDG.E R3, desc[UR42][R26.64] ;  /* 0x0000002a1a032981 */ /* 0x000168000c1e1900 */
[----:B------:R0:W5:Y:S01]  /*1a620*/  @P0 LDG.E R39, desc[UR42][R4.64] ;  /* 0x0000002a04270981 */ /* 0x000162000c1e1900 */
[----:B------:R-:W-:-:S13]  /*1a630*/  ISETP.NE.AND P1, PT, R36, 0x1, PT ;  /* 0x000000012400780c */ /* 0x000fda0003f25270 */
[----:B------:R-:W3:Y:S08]  /*1a640*/  @P1 LDC R6, c[0x0][0xbec] ;  /* 0x0002fb00ff061b82 */ /* 0x000ef00000000800 */
[----:B-1----:R-:W1:Y:S01]  /*1a650*/  @P1 LDC R9, c[0x0][0xbf0] ;  /* 0x0002fc00ff091b82 */ /* 0x002e620000000800 */
[----:B--2---:R-:W-:Y:S01]  /*1a660*/  IMAD.IADD R13, R61, 0x1, R55 ;  /* 0x000000013d0d7824 */ /* 0x004fe200078e0237 */
[----:B------:R-:W-:-:S03]  /*1a670*/  SHF.R.S32.HI R37, RZ, 0x1f, R57 ;  /* 0x0000001fff257819 */ /* 0x000fc60000011439 */
[----:B------:R-:W-:Y:S02]  /*1a680*/  IMAD.MOV.U32 R7, RZ, RZ, R13 ;  /* 0x000000ffff077224 */ /* 0x000fe400078e000d */
[----:B---3--:R-:W-:Y:S01]  /*1a690*/  @P1 IMAD.HI.U32 R6, R13, R6, RZ ;  /* 0x000000060d061227 */ /* 0x008fe200078e00ff */
[----:B0-----:R-:W-:Y:S06]  /*1a6a0*/  @P0 BRA `(.L_x_9777) ;  /* 0x0000000000100947 */ /* 0x001fec0003800000 */
[----:B------:R-:W-:Y:S05]  /*1a6b0*/  @!P2 BRA `(.L_x_9777) ;  /* 0x00000000000ca947 */ /* 0x000fea0003800000 */
[----:B------:R-:W2:Y:S04]  /*1a6c0*/  LDG.E R4, desc[UR42][R26.64] ;  /* 0x0000002a1a047981 */ /* 0x000ea8000c1e1900 */
[----:B-----5:R-:W2:Y:S02]  /*1a6d0*/  LDG.E R39, desc[UR42][R26.64+0x4] ;  /* 0x0000042a1a277981 */ /* 0x020ea4000c1e1900 */
[----:B--2---:R-:W-:-:S07]  /*1a6e0*/  IMAD.IADD R39, R39, 0x1, -R4 ;  /* 0x0000000127277824 */ /* 0x004fce00078e0a04 */
.L_x_9777:
[----:B------:R-:W2:Y:S01]  /*1a6f0*/  LDL R50, [R1+0x3c] ;  /* 0x00003c0001327983 */ /* 0x000ea20000100800 */
[----:B------:R-:W-:-:S03]  /*1a700*/  ULDC.64 UR4, c[0x0][0xb90] ;  /* 0x0002e40000047ab9 */ /* 0x000fc60000000a00 */
[----:B------:R-:W3:Y:S01]  /*1a710*/  LDL R14, [R1+0x78] ;  /* 0x00007800010e7983 */ /* 0x000ee20000100800 */
[----:B------:R-:W0:Y:S01]  /*1a720*/  S2R R4, SR_TID.X ;  /* 0x0000000000047919 */ /* 0x000e220000002100 */
[----:B------:R-:W4:Y:S01]  /*1a730*/  S2R R15, SR_TID.X ;  /* 0x00000000000f7919 */ /* 0x000f220000002100 */
[--C-:B-----5:R-:W-:Y:S01]  /*1a740*/  SHF.R.S32.HI R21, RZ, 0x1f, R3.reuse ;  /* 0x0000001fff157819 */ /* 0x120fe20000011403 */
[----:B------:R-:W-:Y:S01]  /*1a750*/  IMAD.MOV.U32 R20, RZ, RZ, R3 ;  /* 0x000000ffff147224 */ /* 0x000fe200078e0003 */
[----:B-1----:R-:W-:Y:S02]  /*1a760*/  @P1 SHF.R.U32.HI R7, RZ, R9, R6 ;  /* 0x00000009ff071219 */ /* 0x002fe40000011606 */
[----:B------:R-:W-:Y:S01]  /*1a770*/  SHF.R.S32.HI R38, RZ, 0x1f, R59 ;  /* 0x0000001fff267819 */ /* 0x000fe2000001143b */
[----:B------:R-:W-:Y:S01]  /*1a780*/  IMAD R39, R39, R36, RZ ;  /* 0x0000002427277224 */ /* 0x000fe200078e02ff */
[----:B------:R1:W5:Y:S01]  /*1a790*/  LDL R49, [R1+0x84] ;  /* 0x0000840001317983 */ /* 0x0003620000100800 */
[----:B------:R-:W1:Y:S03]  /*1a7a0*/  @P1 LDC R45, c[0x0][0xbec] ;  /* 0x0002fb00ff2d1b82 */ /* 0x000e660000000800 */
[----:B------:R0:W5:Y:S02]  /*1a7b0*/  LDL R48, [R1+0x5c] ;  /* 0x00005c0001307983 */ /* 0x0001640000100800 */
[----:B0-----:R-:W-:-:S05]  /*1a7c0*/  VIADD R47, R4, 0xffffff80 ;  /* 0xffffff80042f7836 */ /* 0x001fca0000000000 */
[----:B------:R-:W-:-:S04]  /*1a7d0*/  SHF.R.S32.HI R51, RZ, 0x1f, R47 ;  /* 0x0000001fff337819 */ /* 0x000fc8000001142f */
[----:B------:R-:W-:Y:S01]  /*1a7e0*/  LEA.HI R51, R51, R47, RZ, 0x2 ;  /* 0x0000002f33337211 */ /* 0x000fe200078f10ff */
[----:B------:R-:W-:-:S03]  /*1a7f0*/  IMAD R4, R37, UR4, RZ ;  /* 0x0000000425047c24 */ /* 0x000fc6000f8e02ff */
[----:B------:R-:W-:Y:S01]  /*1a800*/  SHF.R.S32.HI R51, RZ, 0x2, R51 ;  /* 0x00000002ff337819 */ /* 0x000fe20000011433 */
[C---:B------:R-:W-:Y:S02]  /*1a810*/  IMAD R11, R57.reuse, UR5, R4 ;  /* 0x00000005390b7c24 */ /* 0x040fe4000f8e0204 */
[----:B------:R-:W-:Y:S01]  /*1a820*/  IMAD.WIDE.U32 R4, R57, UR4, R20 ;  /* 0x0000000439047c25 */ /* 0x000fe2000f8e0014 */
[----:B------:R-:W-:Y:S01]  /*1a830*/  SEL R38, R38, RZ, !P2 ;  /* 0x000000ff26267207 */ /* 0x000fe20005000000 */
[----:B------:R-:W-:Y:S01]  /*1a840*/  ULDC.64 UR4, c[0x0][0xb98] ;  /* 0x0002e60000047ab9 */ /* 0x000fe20000000a00 */
[----:B------:R-:W-:Y:S01]  /*1a850*/  SEL R20, R59, RZ, !P2 ;  /* 0x000000ff3b147207 */ /* 0x000fe20005000000 */
[----:B------:R-:W-:Y:S02]  /*1a860*/  IMAD.IADD R5, R5, 0x1, R11 ;  /* 0x0000000105057824 */ /* 0x000fe400078e020b */
[----:B------:R-:W-:Y:S02]  /*1a870*/  IMAD R11, R38, UR4, RZ ;  /* 0x00000004260b7c24 */ /* 0x000fe4000f8e02ff */
[----:B------:R-:W-:-:S04]  /*1a880*/  IMAD.WIDE.U32 R4, R20, UR4, R4 ;  /* 0x0000000414047c25 */ /* 0x000fc8000f8e0004 */
[----:B------:R-:W-:Y:S01]  /*1a890*/  IMAD R10, R20, UR5, R11 ;  /* 0x00000005140a7c24 */ /* 0x000fe2000f8e020b */
[----:B------:R-:W-:Y:S01]  /*1a8a0*/  SHF.R.S32.HI R11, RZ, 0x1f, R7 ;  /* 0x0000001fff0b7819 */ /* 0x000fe20000011407 */
[----:B------:R-:W-:Y:S01]  /*1a8b0*/  ULDC.64 UR4, c[0x0][0xb88] ;  /* 0x0002e20000047ab9 */ /* 0x000fe20000000a00 */
[----:B------:R-:W-:Y:S01]  /*1a8c0*/  IADD3 R4, P0, R7, R4, RZ ;  /* 0x0000000407047210 */ /* 0x000fe20007f1e0ff */
[----:B----4-:R-:W-:-:S03]  /*1a8d0*/  VIADD R30, R15, 0xffffff80 ;  /* 0xffffff800f1e7836 */ /* 0x010fc60000000000 */
[----:B------:R-:W-:Y:S02]  /*1a8e0*/  IADD3.X R5, R11, R5, R10, P0, !PT ;  /* 0x000000050b057210 */ /* 0x000fe400007fe40a */
        /* <DEDUP_REMOVED lines=9> */
[----:B--2---:R-:W-:-:S04]  /*1a980*/  IMAD R9, R51, 0x20, R50 ;  /* 0x0000002033097824 */ /* 0x004fc800078e0232 */
[----:B------:R-:W-:-:S04]  /*1a990*/  IMAD.WIDE R24, R9, 0x2, R24 ;  /* 0x0000000209187825 */ /* 0x000fc800078e0218 */
[----:B------:R-:W-:-:S04]  /*1a9a0*/  IMAD.MOV R9, RZ, RZ, -R7 ;  /* 0x000000ffff097224 */ /* 0x000fc800078e0a07 */
[----:B------:R-:W-:-:S05]  /*1a9b0*/  IMAD R9, R36, R9, R13 ;  /* 0x0000000924097224 */ /* 0x000fca00078e020d */
[----:B------:R-:W-:Y:S01]  /*1a9c0*/  SHF.R.S32.HI R6, RZ, 0x1f, R9 ;  /* 0x0000001fff067819 */ /* 0x000fe20000011409 */
[----:B------:R-:W-:-:S04]  /*1a9d0*/  IMAD.WIDE.U32 R4, R9, UR4, R4 ;  /* 0x0000000409047c25 */ /* 0x000fc8000f8e0004 */
[----:B------:R-:W-:-:S04]  /*1a9e0*/  IMAD R6, R6, UR4, RZ ;  /* 0x0000000406067c24 */ /* 0x000fc8000f8e02ff */
[----:B------:R-:W-:Y:S01]  /*1a9f0*/  IMAD R7, R9, UR5, R6 ;  /* 0x0000000509077c24 */ /* 0x000fe2000f8e0206 */
[----:B------:R-:W-:Y:S02]  /*1aa00*/  ULDC.64 UR4, c[0x0][0xb50] ;  /* 0x0002d40000047ab9 */ /* 0x000fe40000000a00 */
[----:B------:R-:W-:Y:S01]  /*1aa10*/  LEA R6, P0, R4, UR4, 0x2 ;  /* 0x0000000404067c11 */ /* 0x000fe2000f8010ff */
[----:B------:R-:W-:-:S05]  /*1aa20*/  IMAD.IADD R5, R5, 0x1, R7 ;  /* 0x0000000105057824 */ /* 0x000fca00078e0207 */
[----:B------:R-:W-:Y:S01]  /*1aa30*/  LEA.HI.X R10, R4, UR5, R5, 0x2, P0 ;  /* 0x00000005040a7c11 */ /* 0x000fe200080f1405 */
[----:B------:R-:W-:Y:S01]  /*1aa40*/  SHFL.IDX PT, R40, R6, RZ, 0x1c1f ;  /* 0x001c1fff06287589 */ /* 0x000fe200000e0000 */
[----:B------:R-:W-:Y:S01]  /*1aa50*/  IADD3 R13, P2, R24, 0x1800, RZ ;  /* 0x00001800180d7810 */ /* 0x000fe20007f5e0ff */
[----:B---3--:R-:W-:Y:S01]  /*1aa60*/  IMAD.IADD R14, R14, 0x1, R55 ;  /* 0x000000010e0e7824 */ /* 0x008fe200078e0237 */
[----:B------:R-:W-:Y:S01]  /*1aa70*/  ULDC.64 UR4, c[0x0][0xaa0] ;  /* 0x0002a80000047ab9 */ /* 0x000fe20000000a00 */
[----:B------:R-:W2:Y:S01]  /*1aa80*/  SHFL.IDX PT, R41, R10, RZ, 0x1c1f ;  /* 0x001c1fff0a297589 */ /* 0x000ea200000e0000 */
[----:B------:R-:W-:Y:S01]  /*1aa90*/  LOP3.LUT P0, RZ, R15, 0x3, RZ, 0xc0, !PT ;  /* 0x000000030fff7812 */ /* 0x000fe2000780c0ff */
[----:B------:R-:W-:-:S03]  /*1aaa0*/  IMAD.X R9, RZ, RZ, R25, P2 ;  /* 0x000000ffff097224 */ /* 0x000fc600010e0619 */
[----:B------:R-:W-:-:S13]  /*1aab0*/  ISETP.GE.OR P2, PT, R14, R39, P0 ;  /* 0x000000270e00720c */ /* 0x000fda0000746670 */
[----:B--2---:R2:W-:Y:S02]  /*1aac0*/  @!P2 ST.E desc[UR42][R40.64], R0 ;  /* 0x000000002800a985 */ /* 0x0045e4000c10192a */
[----:B--2---:R-:W-:Y:S02]  /*1aad0*/  IMAD R0, R46, 0x60, R51 ;  /* 0x000000602e007824 */ /* 0x004fe400078e0233 */
[----:B------:R-:W-:Y:S04]  /*1aae0*/  SHFL.IDX PT, R42, R6, 0x1, 0x1c1f ;  /* 0x003c1f00062a7f89 */ /* 0x000fe800000e0000 */
[----:B------:R-:W2:Y:S01]  /*1aaf0*/  SHFL.IDX PT, R43, R10, 0x1, 0x1c1f ;  /* 0x003c1f000a2b7f89 */ /* 0x000ea200000e0000 */
[----:B------:R-:W-:Y:S01]  /*1ab00*/  VIADD R4, R14, 0x8 ;  /* 0x000000080e047836 */ /* 0x000fe20000000000 */
[----:B------:R-:W3:Y:S02]  /*1ab10*/  @P1 LDC R41, c[0x0][0xbf0] ;  /* 0x0002fc00ff291b82 */ /* 0x000ee40000000800 */
[----:B------:R0:W5:Y:S02]  /*1ab20*/  LDL R46, [R1+0x60] ;  /* 0x00006000012e7983 */ /* 0x0001640000100800 */
[----:B------:R-:W-:Y:S01]  /*1ab30*/  ISETP.GE.OR P0, PT, R4, R39, P0 ;  /* 0x000000270400720c */ /* 0x000fe20000706670 */
[----:B------:R-:W-:Y:S01]  /*1ab40*/  IMAD R44, R21, UR4, RZ ;  /* 0x00000004152c7c24 */ /* 0x000fe2000f8e02ff */
[----:B------:R-:W-:-:S03]  /*1ab50*/  LOP3.LUT R8, R13, 0x180, RZ, 0xc0, !PT ;  /* 0x000001800d087812 */ /* 0x000fc600078ec0ff */
[----:B------:R-:W-:Y:S01]  /*1ab60*/  IMAD R21, R3, UR5, R44 ;  /* 0x0000000503157c24 */ /* 0x000fe2000f8e022c */
[----:B------:R-:W-:Y:S01]  /*1ab70*/  SHF.R.U64 R8, R8, 0x3, RZ ;  /* 0x0000000308087819 */ /* 0x000fe200000012ff */
[----:B------:R-:W-:Y:S01]  /*1ab80*/  IMAD.IADD R40, R55, 0x1, R0 ;  /* 0x0000000137287824 */ /* 0x000fe200078e0200 */
[----:B------:R-:W-:Y:S02]  /*1ab90*/  IADD3 R27, P5, R24, 0x4800, RZ ;  /* 0x00004800181b7810 */ /* 0x000fe40007fbe0ff */
[----:B------:R-:W-:-:S03]  /*1aba0*/  LOP3.LUT R8, R8, R13, RZ, 0x3c, !PT ;  /* 0x0000000d08087212 */ /* 0x000fc600078e3cff */
[----:B--2---:R2:W-:Y:S01]  /*1abb0*/  @!P0 ST.E desc[UR42][R42.64], R2 ;  /* 0x000000022a008985 */ /* 0x0045e2000c10192a */
[C---:B------:R-:W-:Y:S02]  /*1abc0*/  IADD3 R13, P6, R24.reuse, 0x3000, RZ ;  /* 0x00003000180d7810 */ /* 0x040fe40007fde0ff */
[----:B------:R-:W-:Y:S01]  /*1abd0*/  IADD3 R29, P4, R24, 0x6000, RZ ;  /* 0x00006000181d7810 */ /* 0x000fe20007f9e0ff */
[----:B-1----:R-:W-:-:S04]  /*1abe0*/  @P1 IMAD.HI.U32 R0, R40, R45, RZ ;  /* 0x0000002d28001227 */ /* 0x002fc800078e00ff */
[----:B--2---:R-:W-:Y:S01]  /*1abf0*/  IMAD.WIDE.U32 R2, R3, UR4, RZ ;  /* 0x0000000403027c25 */ /* 0x004fe2000f8e00ff */
[----:B------:R-:W-:Y:S01]  /*1ac00*/  ULDC.64 UR4, c[0x0][0xae8] ;  /* 0x0002ba0000047ab9 */ /* 0x000fe20000000a00 */
[----:B------:R-:W-:Y:S01]  /*1ac10*/  IADD3 R7, P3, R24, 0x7800, RZ ;  /* 0x0000780018077810 */ /* 0x000fe20007f7e0ff */
[----:B------:R-:W5:Y:S01]  /*1ac20*/  LD.E.128 R8, desc[UR42][R8.64] ;  /* 0x0000002a08087980 */ /* 0x000f62000c101d00 */
[----:B------:R-:W-:Y:S02]  /*1ac30*/  IMAD.IADD R3, R3, 0x1, R21 ;  /* 0x0000000103037824 */ /* 0x000fe400078e0215 */
[----:B------:R-:W-:Y:S02]  /*1ac40*/  IMAD R37, R37, UR4, RZ ;  /* 0x0000000425257c24 */ /* 0x000fe4000f8e02ff */
[----:B------:R-:W-:Y:S01]  /*1ac50*/  IMAD.WIDE.U32 R2, R57, UR4, R2 ;  /* 0x0000000439027c25 */ /* 0x000fe2000f8e0002 */
[----:B------:R-:W-:-:S03]  /*1ac60*/  LOP3.LUT R12, R13, 0x180, RZ, 0xc0, !PT ;  /* 0x000001800d0c7812 */ /* 0x000fc600078ec0ff */
[----:B------:R-:W-:Y:S01]  /*1ac70*/  IMAD R37, R57, UR5, R37 ;  /* 0x0000000539257c24 */ /* 0x000fe2000f8e0225 */
[----:B------:R-:W-:Y:S01]  /*1ac80*/  LOP3.LUT R26, R27, 0x180, RZ, 0xc0, !PT ;  /* 0x000001801b1a7812 */ /* 0x000fe200078ec0ff */
[----:B------:R-:W-:Y:S01]  /*1ac90*/  ULDC.64 UR4, c[0x0][0xaf0] ;  /* 0x0002bc0000047ab9 */ /* 0x000fe20000000a00 */
[----:B------:R-:W-:Y:S01]  /*1aca0*/  LOP3.LUT R28, R29, 0x180, RZ, 0xc0, !PT ;  /* 0x000001801d1c7812 */ /* 0x000fe200078ec0ff */
[----:B------:R-:W-:Y:S01]  /*1acb0*/  IMAD.IADD R3, R3, 0x1, R37 ;  /* 0x0000000103037824 */ /* 0x000fe200078e0225 */
[----:B------:R-:W-:Y:S01]  /*1acc0*/  LOP3.LUT R5, R24, 0x180, RZ, 0xc0, !PT ;  /* 0x0000018018057812 */ /* 0x000fe200078ec0ff */
[----:B------:R-:W-:Y:S01]  /*1acd0*/  IMAD.MOV.U32 R37, RZ, RZ, R40 ;  /* 0x000000ffff257224 */ /* 0x000fe200078e0028 */
[----:B------:R-:W-:Y:S01]  /*1ace0*/  LOP3.LUT R6, R7, 0x180, RZ, 0xc0, !PT ;  /* 0x0000018007067812 */ /* 0x000fe200078ec0ff */
[----:B------:R-:W-:Y:S01]  /*1acf0*/  IMAD R21, R38, UR4, RZ ;  /* 0x0000000426157c24 */ /* 0x000fe2000f8e02ff */
[----:B---3--:R-:W-:Y:S02]  /*1ad00*/  @P1 SHF.R.U32.HI R37, RZ, R41, R0 ;  /* 0x00000029ff251219 */ /* 0x008fe40000011600 */
[----:B------:R-:W-:-:S02]  /*1ad10*/  SHF.R.U64 R12, R12, 0x3, RZ ;  /* 0x000000030c0c7819 */ /* 0x000fc400000012ff */
[----:B------:R-:W-:Y:S02]  /*1ad20*/  SHF.R.U64 R26, R26, 0x3, RZ ;  /* 0x000000031a1a7819 */ /* 0x000fe400000012ff */
[----:B------:R-:W-:Y:S02]  /*1ad30*/  SHF.R.U64 R28, R28, 0x3, RZ ;  /* 0x000000031c1c7819 */ /* 0x000fe400000012ff */
[----:B------:R-:W-:Y:S01]  /*1ad40*/  SHF.R.U64 R5, R5, 0x3, RZ ;  /* 0x0000000305057819 */ /* 0x000fe200000012ff */
[----:B------:R-:W-:Y:S01]  /*1ad50*/  IMAD R41, R20, UR5, R21 ;  /* 0x0000000514297c24 */ /* 0x000fe2000f8e0215 */
[----:B------:R-:W-:Y:S01]  /*1ad60*/  SHF.R.U64 R6, R6, 0x3, RZ ;  /* 0x0000000306067819 */ /* 0x000fe200000012ff */
        /* <DEDUP_REMOVED lines=13> */
[----:B------:R-:W5:Y:S01]  /*1ae40*/  LD.E.128 R12, desc[UR42][R12.64] ;  /* 0x0000002a0c0c7980 */ /* 0x000f62000c101d00 */
[----:B------:R-:W-:-:S02]  /*1ae50*/  IMAD.MOV.U32 R5, RZ, RZ, R25 ;  /* 0x000000ffff057224 */ /* 0x000fc400078e0019 */
[----:B------:R-:W-:Y:S01]  /*1ae60*/  IMAD.IADD R21, R21, 0x1, R41 ;  /* 0x0000000115157824 */ /* 0x000fe200078e0229 */
[----:B------:R-:W5:Y:S01]  /*1ae70*/  LD.E.128 R24, desc[UR42][R26.64] ;  /* 0x0000002a1a187980 */ /* 0x000f62000c101d00 */
[----:B------:R-:W-:Y:S02]  /*1ae80*/  IMAD R0, R0, UR4, RZ ;  /* 0x0000000400007c24 */ /* 0x000fe4000f8e02ff */
[----:B------:R-:W-:Y:S01]  /*1ae90*/  IMAD R41, R36, R3, R40 ;  /* 0x0000000324297224 */ /* 0x000fe200078e0228 */
[----:B------:R-:W5:Y:S01]  /*1aea0*/  LD.E.128 R4, desc[UR42][R4.64] ;  /* 0x0000002a04047980 */ /* 0x000f62000c101d00 */
[----:B------:R-:W-:-:S03]  /*1aeb0*/  IMAD R43, R37, UR5, R0 ;  /* 0x00000005252b7c24 */ /* 0x000fc6000f8e0200 */
[----:B------:R-:W5:Y:S01]  /*1aec0*/  LD.E.128 R28, desc[UR42][R28.64] ;  /* 0x0000002a1c1c7980 */ /* 0x000f62000c101d00 */
[----:B------:R-:W-:-:S03]  /*1aed0*/  SHF.R.S32.HI R0, RZ, 0x1f, R41 ;  /* 0x0000001fff007819 */ /* 0x000fc60000011429 */
        /* <DEDUP_REMOVED lines=11> */
[----:B------:R-:W-:Y:S02]  /*1af90*/  IMAD.IADD R44, R51, 0x1, R55 ;  /* 0x00000001332c7824 */ /* 0x000fe400078e0237 */
        /* <DEDUP_REMOVED lines=19> */
[----:B------:R-:W-:Y:S02]  /*1b0d0*/  @!P2 LEA R40, P4, R46, R20, 0x1 ;  /* 0x000000142e28a211 */ /* 0x000fe400078808ff */
[----:B--2---:R-:W-:Y:S01]  /*1b0e0*/  @!P0 IMAD.WIDE R2, R50, 0x2, R20 ;  /* 0x0000000232028825 */ /* 0x004fe200078e0214 */
[-C--:B------:R-:W-:Y:S02]  /*1b0f0*/  @!P1 LEA.HI.X R37, R48, R21.reuse, R49, 0x1, P3 ;  /* 0x0000001530259211 */ /* 0x080fe400018f0c31 */
[----:B------:R-:W-:Y:S02]  /*1b100*/  @!P2 LEA.HI.X R41, R46, R21, R47, 0x1, P4 ;  /* 0x000000152e29a211 */ /* 0x000fe400020f0c2f */
[----:B------:R3:W-:Y:S04]  /*1b110*/  @!P0 ST.E.128 desc[UR42][R2.64], R4 ;  /* 0x0000000402008985 */ /* 0x0007e8000c101d2a */
[----:B------:R3:W-:Y:S04]  /*1b120*/  @!P1 ST.E.128 desc[UR42][R36.64], R12 ;  /* 0x0000000c24009985 */ /* 0x0007e8000c101d2a */
[----:B------:R3:W-:Y:S02]  /*1b130*/  @!P2 ST.E.128 desc[UR42][R40.64], R28 ;  /* 0x0000001c2800a985 */ /* 0x0007e4000c101d2a */
.L_x_9779:
[----:B------:R-:W-:Y:S05]  /*1b140*/  BSYNC B1 ;  /* 0x0000000000017941 */ /* 0x000fea0003800000 */
.L_x_9778:
[----:B0-----:R-:W-:Y:S01]  /*1b150*/  VIADD R0, R44, 0x60 ;  /* 0x000000602c007836 */ /* 0x001fe20000000000 */
[----:B---3-5:R0:W3:Y:S04]  /*1b160*/  SHFL.IDX PT, R5, R42, 0x1, 0x1c1f ;  /* 0x003c1f002a057f89 */ /* 0x0280e800000e0000 */
[----:B------:R-:W-:Y:S01]  /*1b170*/  ISETP.GE.AND P0, PT, R0, R39, PT ;  /* 0x000000270000720c */ /* 0x000fe20003f06270 */
[----:B------:R0:W4:-:S12]  /*1b180*/  SHFL.IDX PT, R4, R38, 0x1, 0x1c1f ;  /* 0x003c1f0026047f89 */ /* 0x00011800000e0000 */
[----:B0-----:R-:W-:Y:S05]  /*1b190*/  @P0 BRA `(.L_x_9780) ;  /* 0x0000000800c00947 */ /* 0x001fea0003800000 */
[----:B------:R-:W-:Y:S02]  /*1b1a0*/  ULDC UR4, c[0x0][0xac8] ;  /* 0x0002b20000047ab9 */ /* 0x000fe40000000800 */
[----:B------:R-:W-:Y:S02]  /*1b1b0*/  ISETP.GE.AND P2, PT, R48, UR4, PT ;  /* 0x0000000430007c0c */ /* 0x000fe4000bf46270 */
[----:B------:R-:W-:-:S11]  /*1b1c0*/  ISETP.GE.AND P1, PT, R50, UR4, PT ;  /* 0x0000000432007c0c */ /* 0x000fd6000bf26270 */
[----:B----4-:R-:W-:Y:S02]  /*1b1d0*/  @!P2 LEA R6, P0, R48, R4, 0x1 ;  /* 0x000000043006a211 */ /* 0x010fe400078008ff */
[----:B---3--:R-:W-:Y:S02]  /*1b1e0*/  @!P1 IMAD.WIDE R2, R50, 0x2, R4 ;  /* 0x0000000232029825 */ /* 0x008fe400078e0204 */
        /* <DEDUP_REMOVED lines=9> */
.L_x_9776:
[----:B------:R-:W3:Y:S01]  /*1b280*/  LDL R9, [R1+0x54] ;  /* 0x0000540001097983 */ /* 0x000ee20000100800 */
[----:B------:R-:W-:Y:S01]  /*1b290*/  ULDC.64 UR4, c[0x0][0xc00] ;  /* 0x0003000000047ab9 */ /* 0x000fe20000000a00 */
[----:B------:R-:W3:Y:S01]  /*1b2a0*/  LDC.64 R2, c[0x0][0xc00] ;  /* 0x00030000ff027b82 */ /* 0x000ee20000000a00 */
[----:B------:R-:W-:Y:S01]  /*1b2b0*/  ISETP.NE.U32.AND P0, PT, RZ, UR4, PT ;  /* 0x00000004ff007c0c */ /* 0x000fe2000bf05070 */
[----:B------:R-:W-:-:S03]  /*1b2c0*/  IMAD.MOV.U32 R6, RZ, RZ, RZ ;  /* 0x000000ffff067224 */ /* 0x000fc600078e00ff */
[----:B------:R-:W-:Y:S01]  /*1b2d0*/  ISETP.NE.AND.EX P0, PT, RZ, UR5, PT, P0 ;  /* 0x00000005ff007c0c */ /* 0x000fe2000bf05300 */
[----:B------:R-:W-:Y:S02]  /*1b2e0*/  ULDC.64 UR4, c[0x0][0xc08] ;  /* 0x0003020000047ab9 */ /* 0x000fe40000000a00 */
[----:B------:R-:W-:Y:S01]  /*1b2f0*/  ISETP.NE.U32.AND P1, PT, RZ, UR4, PT ;  /* 0x00000004ff007c0c */ /* 0x000fe2000bf25070 */
[----:B------:R-:W4:Y:S03]  /*1b300*/  LDC R25, c[0x0][0xbe8] ;  /* 0x0002fa00ff197b82 */ /* 0x000f260000000800 */
[----:B------:R-:W-:-:S13]  /*1b310*/  ISETP.NE.AND.EX P1, PT, RZ, UR5, PT, P1 ;  /* 0x00000005ff007c0c */ /* 0x000fda000bf25310 */
[----:B-1----:R-:W1:Y:S01]  /*1b320*/  @P1 LDC.64 R4, c[0x0][0xc08] ;  /* 0x00030200ff041b82 */ /* 0x002e620000000a00 */
[----:B------:R-:W-:Y:S02]  /*1b330*/  ULDC UR4, c[0x0][0xa88] ;  /* 0x0002a20000047ab9 */ /* 0x000fe40000000800 */
[----:B------:R-:W-:Y:S01]  /*1b340*/  IMAD.U32 R0, RZ, RZ, UR4 ;  /* 0x00000004ff007e24 */ /* 0x000fe2000f8e00ff */
[----:B------:R-:W0:Y:S01]  /*1b350*/  S2R R8, SR_TID.X ;  /* 0x0000000000087919 */ /* 0x000e220000002100 */
[----:B---3--:R-:W-:-:S04]  /*1b360*/  IMAD.WIDE R2, R9, 0x4, R2 ;  /* 0x0000000409027825 */ /* 0x008fc800078e0202 */
[----:B-1----:R-:W-:Y:S01]  /*1b370*/  @P1 IMAD.WIDE R4, R9, 0x4, R4 ;  /* 0x0000000409041825 */ /* 0x002fe200078e0204 */
[----:B------:R1:W5:Y:S04]  /*1b380*/  @P0 LDG.E R6, desc[UR42][R2.64] ;  /* 0x0000002a02060981 */ /* 0x000368000c1e1900 */
[----:B------:R1:W5:Y:S01]  /*1b390*/  @P1 LDG.E R0, desc[UR42][R4.64] ;  /* 0x0000002a04001981 */ /* 0x000362000c1e1900 */
[----:B----4-:R-:W-:Y:S01]  /*1b3a0*/  ISETP.NE.AND P2, PT, R25, 0x1, PT ;  /* 0x000000011900780c */ /* 0x010fe20003f45270 */
[----:B0-----:R-:W-:Y:S01]  /*1b3b0*/  VIADD R30, R8, 0xffffff80 ;  /* 0xffffff80081e7836 */ /* 0x001fe20000000000 */
[----:B------:R-:W-:-:S04]  /*1b3c0*/  SHF.R.S32.HI R7, RZ, 0x1f, R9 ;  /* 0x0000001fff077819 */ /* 0x000fc80000011409 */
[----:B------:R-:W-:-:S07]  /*1b3d0*/  ISETP.GE.AND P3, PT, R30, 0xc0, PT ;  /* 0x000000c01e00780c */ /* 0x000fce0003f66270 */
[----:B------:R-:W0:Y:S01]  /*1b3e0*/  @P2 LDC R27, c[0x0][0xbec] ;  /* 0x0002fb00ff1b2b82 */ /* 0x000e220000000800 */
[----:B-1----:R-:W-:Y:S05]  /*1b3f0*/  @P1 BRA `(.L_x_9781) ;  /* 0x0000000000101947 */ /* 0x002fea0003800000 */
[----:B------:R-:W-:Y:S05]  /*1b400*/  @!P0 BRA `(.L_x_9781) ;  /* 0x00000000000c8947 */ /* 0x000fea0003800000 */
[----:B------:R-:W3:Y:S04]  /*1b410*/  LDG.E R5, desc[UR42][R2.64] ;  /* 0x0000002a02057981 */ /* 0x000ee8000c1e1900 */
[----:B-----5:R-:W3:Y:S02]  /*1b420*/  LDG.E R0, desc[UR42][R2.64+0x4] ;  /* 0x0000042a02007981 */ /* 0x020ee4000c1e1900 */
[----:B---3--:R-:W-:-:S07]  /*1b430*/  IMAD.IADD R0, R0, 0x1, -R5 ;  /* 0x0000000100007824 */ /* 0x008fce00078e0a05 */
.L_x_9781:
[----:B------:R-:W3:Y:S04]  /*1b440*/  LDL R29, [R1+0x50] ;  /* 0x00005000011d7983 */ /* 0x000ee80000100800 */
[----:B------:R1:W5:Y:S01]  /*1b450*/  LDL R28, [R1+0x10] ;  /* 0x00001000011c7983 */ /* 0x0003620000100800 */
[----:B------:R-:W-:Y:S01]  /*1b460*/  BSSY B1, `(.L_x_9782) ;  /* 0x000002c000017945 */ /* 0x000fe20003800000 */
[----:B------:R-:W-:Y:S02]  /*1b470*/  SEL R13, R9, RZ, !P0 ;  /* 0x000000ff090d7207 */ /* 0x000fe40004000000 */
[----:B------:R-:W-:Y:S02]  /*1b480*/  SEL R12, R7, RZ, !P0 ;  /* 0x000000ff070c7207 */ /* 0x000fe40004000000 */
[----:B-----5:R-:W-:-:S02]  /*1b490*/  SHF.R.S32.HI R11, RZ, 0x1f, R6 ;  /* 0x0000001fff0b7819 */ /* 0x020fc40000011406 */
[----:B---3--:R-:W-:Y:S01]  /*1b4a0*/  SHF.R.S32.HI R10, RZ, 0x1f, R29 ;  /* 0x0000001fff0a7819 */ /* 0x008fe2000001141d */
        /* <DEDUP_REMOVED lines=17> */
[----:B------:R-:W3:Y:S01]  /*1b5c0*/  @P0 LDC R21, c[0x0][0xbf0] ;  /* 0x0002fc00ff150b82 */ /* 0x000ee20000000800 */
[----:B------:R-:W-:-:S04]  /*1b5d0*/  IMAD.WIDE.U32 R2, R13, UR4, R2 ;  /* 0x000000040d027c25 */ /* 0x000fc8000f8e0002 */
[----:B-1----:R-:W-:-:S05]  /*1b5e0*/  @P0 IMAD.HI.U32 R4, R8, R15, RZ ;  /* 0x0000000f08040227 */ /* 0x002fca00078e00ff */
        /* <DEDUP_REMOVED lines=19> */
.L_x_9783:
[----:B------:R-:W-:Y:S05]  /*1b720*/  BSYNC B1 ;  /* 0x0000000000017941 */ /* 0x000fea0003800000 */
.L_x_9782:
[----:B------:R3:W5:Y:S04]  /*1b730*/  LDL R14, [R1+0x60] ;  /* 0x00006000010e7983 */ /* 0x0007680000100800 */
[----:B------:R3:W5:Y:S04]  /*1b740*/  LDL R15, [R1+0x80] ;  /* 0x00008000010f7983 */ /* 0x0007680000100800 */
[----:B------:R3:W5:Y:S04]  /*1b750*/  LDL R20, [R1+0x5c] ;  /* 0x00005c0001147983 */ /* 0x0007680000100800 */
[----:B------:R3:W5:Y:S04]  /*1b760*/  LDL R21, [R1+0x84] ;  /* 0x0000840001157983 */ /* 0x0007680000100800 */
[----:B------:R3:W5:Y:S01]  /*1b770*/  LDL R24, [R1+0x3c] ;  /* 0x00003c0001187983 */ /* 0x0007620000100800 */
[--C-:B-1----:R-:W-:Y:S01]  /*1b780*/  SHF.R.S32.HI R4, RZ, 0x1f, R30.reuse ;  /* 0x0000001fff047819 */ /* 0x102fe2000001141e */
[----:B------:R-:W1:Y:S01]  /*1b790*/  @P2 LDC R9, c[0x0][0xbf0] ;  /* 0x0002fc00ff092b82 */ /* 0x000e620000000800 */
        /* <DEDUP_REMOVED lines=15> */
[----:B------:R-:W-:Y:S02]  /*1b890*/  IMAD.IADD R8, R28, 0x1, R6 ;  /* 0x000000011c087824 */ /* 0x000fe400078e0206 */
[----:B------:R-:W-:-:S02]  /*1b8a0*/  IMAD R7, R29, UR5, R4 ;  /* 0x000000051d077c24 */ /* 0x000fc4000f8e0204 */
[----:B0-----:R-:W-:-:S04]  /*1b8b0*/  @P2 IMAD.HI.U32 R4, R8, R27, RZ ;  /* 0x0000001b08042227 */ /* 0x001fc800078e00ff */
[----:B------:R-:W-:Y:S01]  /*1b8c0*/  IMAD.WIDE.U32 R2, R29, UR4, R2 ;  /* 0x000000041d027c25 */ /* 0x000fe2000f8e0002 */
[----:B------:R-:W-:-:S03]  /*1b8d0*/  ULDC.64 UR4, c[0x0][0xaf0] ;  /* 0x0002bc0000047ab9 */ /* 0x000fc60000000a00 */
[----:B------:R-:W-:Y:S01]  /*1b8e0*/  IMAD.MOV.U32 R5, RZ, RZ, R8 ;  /* 0x000000ffff057224 */ /* 0x000fe200078e0008 */
[----:B-1----:R-:W-:Y:S01]  /*1b8f0*/  @P2 SHF.R.U32.HI R5, RZ, R9, R4 ;  /* 0x00000009ff052219 */ /* 0x002fe20000011604 */
        /* <DEDUP_REMOVED lines=17> */
[----:B------:R-:W-:Y:S02]  /*1ba10*/  IMAD.IADD R0, R26, 0x1, R28 ;  /* 0x000000011a007824 */ /* 0x000fe400078e021c */
        /* <DEDUP_REMOVED lines=22> */
.L_x_9785:
[----:B------:R-:W-:Y:S05]  /*1bb80*/  BSYNC B1 ;  /* 0x0000000000017941 */ /* 0x000fea0003800000 */
.L_x_9784:
[----:B------:R-:W-:Y:S01]  /*1bb90*/  VIADD R0, R0, 0x60 ;  /* 0x0000006000007836 */ /* 0x000fe20000000000 */
[----:B-1----:R1:W1:Y:S04]  /*1bba0*/  SHFL.IDX PT, R3, R5, 0x1, 0x1c1f ;  /* 0x003c1f0005037f89 */ /* 0x00226800000e0000 */
[----:B------:R-:W-:Y:S01]  /*1bbb0*/  ISETP.GE.AND P0, PT, R0, R25, PT ;  /* 0x000000190000720c */ /* 0x000fe20003f06270 */
[----:B0-----:R0:W0:-:S12]  /*1bbc0*/  SHFL.IDX PT, R2, R4, 0x1, 0x1c1f ;  /* 0x003c1f0004027f89 */ /* 0x00101800000e0000 */
[----:B------:R-:W-:Y:S05]  /*1bbd0*/  @P0 BRA `(.L_x_9780) ;  /* 0x0000000000300947 */ /* 0x000fea0003800000 */
[----:B------:R-:W-:Y:S02]  /*1bbe0*/  ULDC UR4, c[0x0][0xac8] ;  /* 0x0002b20000047ab9 */ /* 0x000fe40000000800 */
[----:B-----5:R-:W-:Y:S02]  /*1bbf0*/  ISETP.GE.AND P3, PT, R20, UR4, PT ;  /* 0x0000000414007c0c */ /* 0x020fe4000bf66270 */
[----:B------:R-:W-:Y:S02]  /*1bc00*/  ISETP.GE.AND P4, PT, R14, UR4, PT ;  /* 0x000000040e007c0c */ /* 0x000fe4000bf86270 */
[----:B------:R-:W-:-:S09]  /*1bc10*/  ISETP.GE.AND P2, PT, R24, UR4, PT ;  /* 0x0000000418007c0c */ /* 0x000fd2000bf46270 */
[-C--:B0---4-:R-:W-:Y:S02]  /*1bc20*/  @!P3 LEA R6, P0, R20, R2.reuse, 0x1 ;  /* 0x000000021406b211 */ /* 0x091fe400078008ff */
[----:B------:R-:W-:Y:S02]  /*1bc30*/  @!P4 LEA R8, P1, R14, R2, 0x1 ;  /* 0x000000020e08c211 */ /* 0x000fe400078208ff */
[----:B-1-3--:R-:W-:Y:S01]  /*1bc40*/  @!P2 IMAD.WIDE R4, R24, 0x2, R2 ;  /* 0x000000021804a825 */ /* 0x00afe200078e0202 */
[-C--:B------:R-:W-:Y:S02]  /*1bc50*/  @!P3 LEA.HI.X R7, R20, R3.reuse, R21, 0x1, P0 ;  /* 0x000000031407b211 */ /* 0x080fe400000f0c15 */
[----:B------:R-:W-:Y:S02]  /*1bc60*/  @!P4 LEA.HI.X R9, R14, R3, R15, 0x1, P1 ;  /* 0x000000030e09c211 */ /* 0x000fe400008f0c0f */
[----:B------:R0:W-:Y:S04]  /*1bc70*/  @!P2 ST.E.128 desc[UR42][R4.64], RZ ;  /* 0x000000ff0400a985 */ /* 0x0001e8000c101d2a */
[----:B------:R0:W-:Y:S04]  /*1bc80*/  @!P3 ST.E.128 desc[UR42][R6.64], RZ ;  /* 0x000000ff0600b985 */ /* 0x0001e8000c101d2a */
[----:B------:R0:W-:Y:S02]  /*1bc90*/  @!P4 ST.E.128 desc[UR42][R8.64], RZ ;  /* 0x000000ff0800c985 */ /* 0x0001e4000c101d2a */
.L_x_9780:
[----:B------:R-:W-:Y:S05]  /*1bca0*/  BSYNC B0 ;  /* 0x0000000000007941 */ /* 0x000fea0003800000 */
.L_x_9775:
[----:B------:R-:W2:Y:S01]  /*1bcb0*/  LDL R0, [R1+0x4c] ;  /* 0x00004c0001007983 */ /* 0x000ea20000100800 */
[----:B------:R-:W-:Y:S02]  /*1bcc0*/  ULDC UR4, c[0x0][0xc3c] ;  /* 0x00030f0000047ab9 */ /* 0x000fe40000000800 */
[----:B--2---:R-:W-:-:S13]  /*1bcd0*/  ISETP.GE.AND P0, PT, R0, UR4, PT ;  /* 0x0000000400007c0c */ /* 0x004fda000bf06270 */
[----:B------:R-:W-:Y:S05]  /*1bce0*/  @!P0 BRA `(.L_x_9786) ;  /* 0xfffffe5400388947 */ /* 0x000fea000383ffff */
[----:B------:R-:W-:Y:S05]  /*1bcf0*/  BRA `(.L_x_9594) ;  /* 0x0000007400187947 */ /* 0x000fea0003800000 */
.L_x_9592:
        /* <DEDUP_REMOVED lines=13> */
[----:B------:R-:W0:Y:S01]  /*1bdd0*/  LDS.128 R16, [UR4+0x19cd0] ;  /* 0x019cd004ff107984 */ /* 0x000e220008000c00 */
[----:B------:R-:W-:Y:S06]  /*1bde0*/  BAR.ARV 0x4, 0x200 ;  /* 0x0108000000007b1d */ /* 0x000fec0000002000 */
[----:B------:R-:W-:Y:S05]  /*1bdf0*/  BRA `(.L_x_9788) ;  /* 0x0000000800847947 */ /* 0x000fea0003800000 */
.L_x_9787:
[----:B------:R-:W0:Y:S01]  /*1be00*/  S2R R2, SR_TID.X ;  /* 0x0000000000027919 */ /* 0x000e220000002100 */
        /* <DEDUP_REMOVED lines=41> */
.L_x_9793:
        /* <DEDUP_REMOVED lines=12> */
.L_x_9792:
[----:B------:R-:W-:Y:S05]  /*1c160*/  BSYNC B0 ;  /* 0x0000000000007941 */ /* 0x000fea0003800000 */
.L_x_9791:
        /* <DEDUP_REMOVED lines=21> */
.L_x_9789:
        /* <DEDUP_REMOVED lines=19> */
[----:B------:R-:W-:-:S06]  /*1c3f0*/  VIADD R16, R15, 0xffffffff ;  /* 0xffffffff0f107836 */ /* 0x000fcc0000000000 */
[----:B------:R0:W1:Y:S02]  /*1c400*/  SHFL.IDX PT, R16, R7, R16, 0x1f ;  /* 0x00001f1007107589 */ /* 0x00006400000e0000 */
.L_x_9794:
[----:B-1----:R-:W-:Y:S01]  /*1c410*/  IMAD R16, R16, UR5, R10 ;  /* 0x0000000510107c24 */ /* 0x002fe2000f8e020a */
[----:B------:R-:W-:Y:S01]  /*1c420*/  IABS R10, R6 ;  /* 0x00000006000a7213 */ /* 0x000fe20000000000 */
[----:B------:R-:W-:Y:S02]  /*1c430*/  IMAD R11, R11, R8, RZ ;  /* 0x000000080b0b7224 */ /* 0x000fe400078e02ff */
[----:B------:R-:W-:Y:S01]  /*1c440*/  IMAD.MOV.U32 R2, RZ, RZ, RZ ;  /* 0x000000ffff027224 */ /* 0x000fe200078e00ff */
[----:B0-----:R-:W-:Y:S01]  /*1c450*/  IADD3 R7, -R16, UR6, RZ ;  /* 0x0000000610077c10 */ /* 0x001fe2000fffe1ff */
[----:B------:R-:W-:Y:S02]  /*1c460*/  IMAD.MOV R10, RZ, RZ, -R10 ;  /* 0x000000ffff0a7224 */ /* 0x000fe400078e0a0a */
        /* <DEDUP_REMOVED lines=19> */
[----:B------:R-:W-:-:S04]  /*1c5a0*/  VIADDMNMX R9, R10, UR5, R9, PT ;  /* 0x000000050a097c46 */ /* 0x000fc8000b800109 */
[----:B------:R-:W-:-:S04]  /*1c5b0*/  IABS R10, R9 ;  /* 0x00000009000a7213 */ /* 0x000fc80000000000 */
[----:B------:R-:W0:Y:S08]  /*1c5c0*/  I2F.RP R11, R10 ;  /* 0x0000000a000b7306 */ /* 0x000e300000209400 */
[----:B0-----:R-:W0:Y:S02]  /*1c5d0*/  MUFU.RCP R11, R11 ;  /* 0x0000000b000b7308 */ /* 0x001e240000001000 */
[----:B0-----:R-:W-:Y:S01]  /*1c5e0*/  VIADD R3, R11, 0xffffffe ;  /* 0x0ffffffe0b037836 */ /* 0x001fe20000000000 */
[----:B------:R-:W-:-:S05]  /*1c5f0*/  IABS R11, R9 ;  /* 0x00000009000b7213 */ /* 0x000fca0000000000 */
[----:B------:R-:W0:Y:S02]  /*1c600*/  F2I.FTZ.U32.TRUNC.NTZ R3, R3 ;  /* 0x0000000300037305 */ /* 0x000e24000021f000 */
[----:B0-----:R-:W-:-:S04]  /*1c610*/  IMAD.MOV R13, RZ, RZ, -R3 ;  /* 0x000000ffff0d7224 */ /* 0x001fc800078e0a03 */
[----:B------:R-:W-:-:S04]  /*1c620*/  IMAD R7, R13, R10, RZ ;  /* 0x0000000a0d077224 */ /* 0x000fc800078e02ff */
[----:B------:R-:W-:Y:S01]  /*1c630*/  IMAD.HI.U32 R2, R3, R7, R2 ;  /* 0x0000000703027227 */ /* 0x000fe200078e0002 */
        /* <DEDUP_REMOVED lines=15> */
[----:B------:R-:W-:-:S03]  /*1c730*/  IMAD.MOV R9, RZ, RZ, -R9 ;  /* 0x000000ffff097224 */ /* 0x000fc600078e0a09 */
[----:B------:R-:W-:Y:S01]  /*1c740*/  LOP3.LUT R17, RZ, R2, RZ, 0x33, !PT ;  /* 0x00000002ff117212 */ /* 0x000fe200078e33ff */
[----:B------:R-:W-:-:S04]  /*1c750*/  IMAD R18, R2, R9, R3 ;  /* 0x0000000902127224 */ /* 0x000fc800078e0203 */
[----:B------:R-:W-:Y:S01]  /*1c760*/  IMAD.IADD R17, R4, 0x1, R17 ;  /* 0x0000000104117824 */ /* 0x000fe200078e0211 */
[----:B------:R-:W-:Y:S06]  /*1c770*/  BRA `(.L_x_9795) ;  /* 0x00000000000c7947 */ /* 0x000fec0003800000 */
.L_x_9790:
[----:B------:R-:W-:Y:S02]  /*1c780*/  IMAD.MOV.U32 R17, RZ, RZ, RZ ;  /* 0x000000ffff117224 */ /* 0x000fe400078e00ff */
[----:B------:R-:W-:Y:S02]  /*1c790*/  IMAD.U32 R16, RZ, RZ, UR6 ;  /* 0x00000006ff107e24 */ /* 0x000fe4000f8e00ff */
[----:B------:R-:W-:-:S07]  /*1c7a0*/  IMAD.MOV.U32 R18, RZ, RZ, RZ ;  /* 0x000000ffff127224 */ /* 0x000fce00078e00ff */
.L_x_9795:
[----:B------:R-:W-:-:S13]  /*1c7b0*/  ISETP.NE.AND P0, PT, R5, RZ, PT ;  /* 0x000000ff0500720c */ /* 0x000fda0003f05270 */
[----:B------:R-:W0:Y:S01]  /*1c7c0*/  @!P0 S2R R3, SR_CgaCtaId ;  /* 0x0000000000038919 */ /* 0x000e220000008800 */
[----:B------:R-:W-:-:S04]  /*1c7d0*/  @!P0 MOV R2, 0x400 ;  /* 0x0000040000028802 */ /* 0x000fc80000000f00 */
[----:B0-----:R-:W-:-:S05]  /*1c7e0*/  @!P0 LEA R2, R3, R2, 0x18 ;  /* 0x0000000203028211 */ /* 0x001fca00078ec0ff */
[----:B------:R1:W-:Y:S01]  /*1c7f0*/  @!P0 STS.128 [R2+0x19cd0], R16 ;  /* 0x019cd01002008388 */ /* 0x0003e20000000c00 */
[----:B------:R-:W-:Y:S06]  /*1c800*/  BAR.ARV 0x5, 0x200 ;  /* 0x0148000000007b1d */ /* 0x000fec0000002000 */
.L_x_9788:
[----:B------:R2:W-:Y:S01]  /*1c810*/  STL [R1+0x4c], RZ ;  /* 0x00004cff01007387 */ /* 0x0005e20000100800 */
[----:B------:R-:W-:Y:S01]  /*1c820*/  ULDC UR4, c[0x0][0xc3c] ;  /* 0x00030f0000047ab9 */ /* 0x000fe20000000800 */
[----:B------:R-:W-:Y:S01]  /*1c830*/  IMAD.MOV.U32 R28, RZ, RZ, 0x1 ;  /* 0x00000001ff1c7424 */ /* 0x000fe200078e00ff */
[----:B0-----:R-:W-:Y:S01]  /*1c840*/  ISETP.GE.AND P0, PT, R19, UR4, PT ;  /* 0x0000000413007c0c */ /* 0x001fe2000bf06270 */
[----:B------:R-:W-:-:S12]  /*1c850*/  IMAD.MOV.U32 R24, RZ, RZ, RZ ;  /* 0x000000ffff187224 */ /* 0x000fd800078e00ff */
[----:B--2---:R-:W-:Y:S05]  /*1c860*/  @P0 BRA `(.L_x_9796) ;  /* 0x0000006400440947 */ /* 0x004fea0003800000 */
[----:B------:R-:W0:Y:S01]  /*1c870*/  S2R R11, SR_TID.X ;  /* 0x00000000000b7919 */ /* 0x000e220000002100 */
[----:B------:R-:W2:Y:S01]  /*1c880*/  S2UR UR5, SR_CgaCtaId ;  /* 0x00000000000579c3 */ /* 0x000ea20000008800 */
        /* <DEDUP_REMOVED lines=9> */
[----:B--2---:R-:W-:-:S06]  /*1c920*/  ULEA UR4, UR5, UR4, 0x18 ;  /* 0x0000000405047291 */ /* 0x004fcc000f8ec03f */
[----:B------:R-:W-:Y:S01]  /*1c930*/  IMAD.U32 R23, RZ, RZ, UR4 ;  /* 0x00000004ff177e24 */ /* 0x000fe2000f8e00ff */
[C---:B0-----:R-:W-:Y:S01]  /*1c940*/  LOP3.LUT R10, R11.reuse, 0x7f, RZ, 0xc0, !PT ;  /* 0x0000007f0b0a7812 */ /* 0x041fe200078ec0ff */
[C---:B------:R-:W-:Y:S01]  /*1c950*/  IMAD.SHL.U32 R3, R11.reuse, 0x20, RZ ;  /* 0x000000200b037824 */ /* 0x040fe200078e00ff */
[----:B------:R-:W-:Y:S01]  /*1c960*/  SHF.R.U32.HI R4, RZ, 0x1, R11 ;  /* 0x00000001ff047819 */ /* 0x000fe2000001160b */
[C---:B-1----:R-:W-:Y:S01]  /*1c970*/  IMAD.SHL.U32 R2, R11.reuse, 0x10, RZ ;  /* 0x000000100b027824 */ /* 0x042fe200078e00ff */
        /* <DEDUP_REMOVED lines=23> */
[----:B------:R-:W-:Y:S01]  /*1caf0*/  SHF.R.U32.HI R4, RZ, 0x1, R10 ;  /* 0x00000001ff047819 */ /* 0x000fe2000001160a */
[----:B------:R-:W-:Y:S01]  /*1cb00*/  IMAD.MOV.U32 R5, RZ, RZ, 0x1 ;  /* 0x00000001ff057424 */ /* 0x000fe200078e00ff */
[----:B------:R-:W-:-:S02]  /*1cb10*/  LOP3.LUT R3, R3, 0x10, R8, 0x78, !PT ;  /* 0x0000001003037812 */ /* 0x000fc400078e7808 */
[----:B------:R-:W-:Y:S01]  /*1cb20*/  LOP3.LUT R4, R4, 0x40, R0, 0xf8, !PT ;  /* 0x0000004004047812 */ /* 0x000fe200078ef800 */
[----:B------:R-:W-:Y:S01]  /*1cb30*/  IMAD.IADD R0, R23, 0x1, R6 ;  /* 0x0000000117007824 */ /* 0x000fe200078e0206 */
[----:B------:R-:W-:Y:S01]  /*1cb40*/  LOP3.LUT R26, R26, R3, RZ, 0xfc, !PT ;  /* 0x000000031a1a7212 */ /* 0x000fe200078efcff */
[C---:B------:R-:W-:Y:S01]  /*1cb50*/  VIADD R3, R29.reuse, 0x40 ;  /* 0x000000401d037836 */ /* 0x040fe20000000000 */
[----:B------:R-:W-:Y:S01]  /*1cb60*/  STL [R1], R5 ;  /* 0x0000000501007387 */ /* 0x000fe20000100800 */
[----:B------:R-:W-:Y:S01]  /*1cb70*/  @P0 VIADD R3, R29, 0xffffffc0 ;  /* 0xffffffc01d030836 */ /* 0x000fe20000000000 */
[----:B------:R-:W-:Y:S02]  /*1cb80*/  LOP3.LUT R2, R2, 0x10, RZ, 0xc0, !PT ;  /* 0x0000001002027812 */ /* 0x000fe400078ec0ff */
[----:B------:R0:W-:Y:S04]  /*1cb90*/  STL [R1+0x28], R0 ;  /* 0x0000280001007387 */ /* 0x0001e80000100800 */
[----:B------:R-:W-:Y:S04]  /*1cba0*/  STL [R1+0x4c], RZ ;  /* 0x00004cff01007387 */ /* 0x000fe80000100800 */
[----:B------:R1:W-:Y:S01]  /*1cbb0*/  STL [R1+0x14], R3 ;  /* 0x0000140301007387 */ /* 0x0003e20000100800 */
[----:B0-----:R-:W-:-:S02]  /*1cbc0*/  LOP3.LUT R0, R2, 0x20, RZ, 0xfc, !PT ;  /* 0x0000002002007812 */ /* 0x001fc400078efcff */
[----:B------:R-:W-:Y:S02]  /*1cbd0*/  LOP3.LUT R0, R26, 0x2800, RZ, 0xfc, !PT ;  /* 0x000028001a007812 */ /* 0x000fe400078efcff */
[----:B-1----:R-:W-:Y:S02]  /*1cbe0*/  LOP3.LUT R3, R2, 0x40, RZ, 0xfc, !PT ;  /* 0x0000004002037812 */ /* 0x002fe400078efcff */
[----:B------:R-:W-:-:S07]  /*1cbf0*/  LOP3.LUT R2, R26, 0x1800, RZ, 0xfc, !PT ;  /* 0x000018001a027812 */ /* 0x000fce00078efcff */
.L_x_9928:
[----:B------:R-:W-:Y:S05]  /*1cc00*/  YIELD ;  /* 0x0000000000007946 */ /* 0x000fea0003800000 */
[----:B------:R-:W-:Y:S01]  /*1cc10*/  ULDC.64 UR4, c[0x0][0xa28] ;  /* 0x00028a0000047ab9 */ /* 0x000fe20000000a00 */
[----:B------:R-:W-:Y:S02]  /*1cc20*/  CS2R R6, SRZ ;  /* 0x0000000000067805 */ /* 0x000fe4000001ff00 */
[----:B------:R-:W-:Y:S01]  /*1cc30*/  ISETP.NE.U32.AND P0, PT, RZ, UR4, PT ;  /* 0x00000004ff007c0c */ /* 0x000fe2000bf05070 */
[----:B0-----:R-:W0:Y:S01]  /*1cc40*/  LDC.64 R10, c[0x0][0xa00] ;  /* 0x00028000ff0a7b82 */ /* 0x001e220000000a00 */
[----:B------:R-:W-:Y:S01]  /*1cc50*/  ULDC.64 UR6, c[0x0][0xa08] ;  /* 0x0002820000067ab9 */ /* 0x000fe20000000a00 */
[----:B------:R-:W-:Y:S01]  /*1cc60*/  ULDC.64 UR8, c[0x0][0xa10] ;  /* 0x0002840000087ab9 */ /* 0x000fe20000000a00 */
[----:B------:R-:W-:Y:S01]  /*1cc70*/  ISETP.NE.AND.EX P0, PT, RZ, UR5, PT, P0 ;  /* 0x00000005ff007c0c */ /* 0x000fe2000bf05300 */
[----:B------:R-:W-:-:S04]  /*1cc80*/  ULDC.64 UR4, c[0x0][0xa18] ;  /* 0x0002860000047ab9 */ /* 0x000fc80000000a00 */
[----:B-1----:R-:W1:Y:S08]  /*1cc90*/  LDC.64 R4, c[0x0][0xa08] ;  /* 0x00028200ff047b82 */ /* 0x002e700000000a00 */
[----:B--2---:R-:W2:Y:S02]  /*1cca0*/  @P0 LDC.64 R2, c[0x0][0xa28] ;  /* 0x00028a00ff020b82 */ /* 0x004ea40000000a00 */
[----:B--2---:R-:W-:-:S05]  /*1ccb0*/  @P0 IMAD.WIDE R2, R19, 0x4, R2 ;  /* 0x0000000413020825 */ /* 0x004fca00078e0202 */
        /* <DEDUP_REMOVED lines=9> */
[----:B--2---:R-:W0:Y:S01]  /*1cd50*/  LDC.64 R2, c[0x0][0xa10] ;  /* 0x00028400ff027b82 */ /* 0x004e220000000a00 */
[----:B------:R-:W-:-:S02]  /*1cd60*/  IMAD.MOV.U32 R0, RZ, RZ, RZ ;  /* 0x000000ffff007224 */ /* 0x000fc400078e00ff */
[----:B------:R-:W-:Y:S01]  /*1cd70*/  ISETP.NE.AND.EX P3, PT, RZ, UR5, PT, P1 ;  /* 0x00000005ff007c0c */ /* 0x000fe2000bf65310 */
[----:B-1----:R-:W-:-:S04]  /*1cd80*/  IMAD.WIDE R4, R19, 0x4, R4 ;  /* 0x0000000413047825 */ /* 0x002fc800078e0204 */
[----:B------:R-:W1:Y:S01]  /*1cd90*/  @P0 LDC.64 R12, c[0x0][0xa18] ;  /* 0x00028600ff0c0b82 */ /* 0x000e620000000a00 */
[----:B------:R-:W-:Y:S01]  /*1cda0*/  ULDC UR4, c[0x0][0x288] ;  /* 0x0000a20000047ab9 */ /* 0x000fe20000000800 */
[----:B------:R-:W-:Y:S02]  /*1cdb0*/  ISETP.NE.AND.EX P1, PT, RZ, UR7, PT, P2 ;  /* 0x00000007ff007c0c */ /* 0x000fe4000bf25320 */
[----:B------:R-:W-:-:S04]  /*1cdc0*/  ISETP.NE.AND.EX P2, PT, RZ, UR9, PT, P4 ;  /* 0x00000009ff007c0c */ /* 0x000fc8000bf45340 */
[----:B------:R-:W2:Y:S07]  /*1cdd0*/  @P3 LDG.E R7, desc[UR42][R10.64] ;  /* 0x0000002a0a073981 */ /* 0x000eae000c1e1900 */
[----:B------:R3:W5:Y:S01]  /*1cde0*/  @P1 LDG.E R9, desc[UR42][R4.64] ;  /* 0x0000002a04091981 */ /* 0x000762000c1e1900 */
[----:B0-----:R-:W-:-:S05]  /*1cdf0*/  IMAD.WIDE R2, R19, 0x4, R2 ;  /* 0x0000000413027825 */ /* 0x001fca00078e0202 */
[----:B------:R3:W5:Y:S01]  /*1ce00*/  @P2 LDG.E R0, desc[UR42][R2.64] ;  /* 0x0000002a02002981 */ /* 0x000762000c1e1900 */
[----:B-1----:R-:W-:-:S03]  /*1ce10*/  @P0 IMAD.WIDE R12, R19, 0x4, R12 ;  /* 0x00000004130c0825 */ /* 0x002fc600078e020c */
[----:B--2---:R0:W-:Y:S02]  /*1ce20*/  STL [R1+0x2c], R7 ;  /* 0x00002c0701007387 */ /* 0x0041e40000100800 */
[----:B0-----:R-:W-:Y:S01]  /*1ce30*/  IMAD.U32 R7, RZ, RZ, UR4 ;  /* 0x00000004ff077e24 */ /* 0x001fe2000f8e00ff */
[----:B------:R-:W-:-:S05]  /*1ce40*/  ULDC.64 UR4, c[0x0][0x418] ;  /* 0x0001060000047ab9 */ /* 0x000fca0000000a00 */
        /* <DEDUP_REMOVED lines=8> */
[----:B------:R-:W-:Y:S01]  /*1ced0*/  IMAD.U32 R8, RZ, RZ, UR4 ;  /* 0x00000004ff087e24 */ /* 0x000fe2000f8e00ff */
[----:B--2---:R0:W-:Y:S01]  /*1cee0*/  STL [R1+0x24], R7 ;  /* 0x0000240701007387 */ /* 0x0041e20000100800 */
[----:B------:R-:W-:Y:S02]  /*1cef0*/  IMAD.MOV.U32 R13, RZ, RZ, R7 ;  /* 0x000000ffff0d7224 */ /* 0x000fe400078e0007 */
[----:B0-----:R-:W-:Y:S01]  /*1cf00*/  IMAD.U32 R7, RZ, RZ, UR5 ;  /* 0x00000005ff077e24 */ /* 0x001fe2000f8e00ff */
[----:B---3--:R-:W-:Y:S06]  /*1cf10*/  @P0 BRA `(.L_x_9797) ;  /* 0x0000000000140947 */ /* 0x008fec0003800000 */
[----:B------:R-:W-:Y:S05]  /*1cf20*/  @!P3 BRA `(.L_x_9797) ;  /* 0x000000000010b947 */ /* 0x000fea0003800000 */
[----:B------:R-:W2:Y:S04]  /*1cf30*/  LDG.E R12, desc[UR42][R10.64] ;  /* 0x0000002a0a0c7981 */ /* 0x000ea8000c1e1900 */
[----:B------:R-:W2:Y:S02]  /*1cf40*/  LDG.E R10, desc[UR42][R10.64+0x4] ;  /* 0x0000042a0a0a7981 */ /* 0x000ea4000c1e1900 */
[----:B--2---:R-:W-:-:S05]  /*1cf50*/  IMAD.IADD R13, R10, 0x1, -R12 ;  /* 0x000000010a0d7824 */ /* 0x004fca00078e0a0c */
[----:B------:R0:W-:Y:S02]  /*1cf60*/  STL [R1+0x24], R13 ;  /* 0x0000240d01007387 */ /* 0x0001e40000100800 */
.L_x_9797:
[----:B-----5:R-:W-:Y:S01]  /*1cf70*/  IMAD.IADD R9, R9, 0x1, R6 ;  /* 0x0000000109097824 */ /* 0x020fe200078e0206 */
[----:B------:R-:W-:Y:S02]  /*1cf80*/  ULDC.64 UR4, c[0x0][0xa20] ;  /* 0x0002880000047ab9 */ /* 0x000fe40000000a00 */
[----:B------:R-:W-:Y:S02]  /*1cf90*/  ISETP.NE.U32.AND P0, PT, RZ, UR4, PT ;  /* 0x00000004ff007c0c */ /* 0x000fe4000bf05070 */
[----:B------:R1:W-:Y:S02]  /*1cfa0*/  STL [R1+0x10], R9 ;  /* 0x0000100901007387 */ /* 0x0003e40000100800 */
[----:B------:R-:W-:-:S13]  /*1cfb0*/  ISETP.NE.AND.EX P0, PT, RZ, UR5, PT, P0 ;  /* 0x00000005ff007c0c */ /* 0x000fda000bf05300 */
[----:B-1----:R-:W-:Y:S05]  /*1cfc0*/  @!P0 BRA `(.L_x_9798) ;  /* 0x0000000000108947 */ /* 0x002fea0003800000 */
[----:B------:R-:W1:Y:S02]  /*1cfd0*/  LDC.64 R8, c[0x0][0xa20] ;  /* 0x00028800ff087b82 */ /* 0x000e640000000a00 */
[----:B-1----:R-:W-:-:S06]  /*1cfe0*/  IMAD.WIDE R8, R19, 0x4, R8 ;  /* 0x0000000413087825 */ /* 0x002fcc00078e0208 */
[----:B------:R1:W5:Y:S01]  /*1cff0*/  LDG.E R8, desc[UR42][R8.64] ;  /* 0x0000002a08087981 */ /* 0x000362000c1e1900 */
[----:B------:R-:W-:Y:S05]  /*1d000*/  BRA `(.L_x_9799) ;  /* 0x0000000000107947 */ /* 0x000fea0003800000 */
.L_x_9798:
[----:B------:R-:W-:Y:S05]  /*1d010*/  @!P1 BRA `(.L_x_9799) ;  /* 0x00000000000c9947 */ /* 0x000fea0003800000 */
[----:B------:R-:W2:Y:S04]  /*1d020*/  LDG.E R8, desc[UR42][R4.64] ;  /* 0x0000002a04087981 */ /* 0x000ea8000c1e1900 */
[----:B------:R-:W2:Y:S02]  /*1d030*/  LDG.E R4, desc[UR42][R4.64+0x4] ;  /* 0x0000042a04047981 */ /* 0x000ea4000c1e1900 */
[----:B--2---:R-:W-:-:S07]  /*1d040*/  IMAD.IADD R8, R4, 0x1, -R8 ;  /* 0x0000000104087824 */ /* 0x004fce00078e0a08 */
.L_x_9799:
[----:B------:R-:W2:Y:S04]  /*1d050*/  @P2 LDG.E R4, desc[UR42][R2.64] ;  /* 0x0000002a02042981 */ /* 0x000ea8000c1e1900 */
[----:B------:R3:W2:Y:S01]  /*1d060*/  @P2 LDG.E R5, desc[UR42][R2.64+0x4] ;  /* 0x0000042a02052981 */ /* 0x0006a2000c1e1900 */
[----:B------:R-:W-:Y:S02]  /*1d070*/  IMAD R11, R17, 0xc0, RZ ;  /* 0x000000c0110b7824 */ /* 0x000fe400078e02ff */
[----:B-----5:R-:W-:Y:S02]  /*1d080*/  IMAD.IADD R6, R8, 0x1, -R6 ;  /* 0x0000000108067824 */ /* 0x020fe400078e0a06 */
[----:B-1----:R-:W-:Y:S01]  /*1d090*/  VIADD R9, R11, 0xbf ;  /* 0x000000bf0b097836 */ /* 0x002fe20000000000 */
[----:B------:R1:W-:Y:S01]  /*1d0a0*/  STL [R1+0x20], R11 ;  /* 0x0000200b01007387 */ /* 0x0003e20000100800 */
[----:B---3--:R-:W3:Y:S02]  /*1d0b0*/  LDC R2, c[0x0][0x448] ;  /* 0x00011200ff027b82 */ /* 0x008ee40000000800 */
[----:B---3--:R-:W-:-:S13]  /*1d0c0*/  ISETP.NE.AND P1, PT, R2, 0x1, PT ;  /* 0x000000010200780c */ /* 0x008fda0003f25270 */
[----:B------:R-:W3:Y:S08]  /*1d0d0*/  @P1 LDC R2, c[0x0][0x44c] ;  /* 0x00011300ff021b82 */ /* 0x000ef00000000800 */
[----:B------:R-:W4:Y:S01]  /*1d0e0*/  @P1 LDC R3, c[0x0][0x450] ;  /* 0x00011400ff031b82 */ /* 0x000f220000000800 */
[----:B---3--:R-:W-:-:S05]  /*1d0f0*/  @P1 IMAD.HI.U32 R2, R9, R2, RZ ;  /* 0x0000000209021227 */ /* 0x008fca00078e00ff */
[----:B----4-:R-:W-:Y:S01]  /*1d100*/  @P1 SHF.R.U32.HI R9, RZ, R3, R2 ;  /* 0x00000003ff091219 */ /* 0x010fe20000011602 */
[----:B--2---:R-:W-:-:S04]  /*1d110*/  @P2 IMAD.IADD R7, R5, 0x1, -R4 ;  /* 0x0000000105072824 */ /* 0x004fc800078e0a04 */
[----:B------:R-:W-:-:S04]  /*1d120*/  IMAD.IADD R8, R6, 0x1, R7 ;  /* 0x0000000106087824 */ /* 0x000fc800078e0207 */
[C---:B------:R-:W-:Y:S01]  /*1d130*/  VIADD R21, R8.reuse, 0x7f ;  /* 0x0000007f08157836 */ /* 0x040fe20000000000 */
[----:B------:R-:W-:-:S04]  /*1d140*/  IADD3 R20, R8, 0x1, -R13 ;  /* 0x0000000108147810 */ /* 0x000fc80007ffe80d */
[----:B------:R-:W-:Y:S01]  /*1d150*/  SHF.R.S32.HI R2, RZ, 0x1f, R21 ;  /* 0x0000001fff027819 */ /* 0x000fe20000011415 */
[----:B------:R-:W-:-:S03]  /*1d160*/  IMAD.IADD R9, R20, 0x1, R9 ;  /* 0x0000000114097824 */ /* 0x000fc600078e0209 */
[----:B------:R-:W-:Y:S02]  /*1d170*/  LEA.HI R21, R2, R21, RZ, 0x7 ;  /* 0x0000001502157211 */ /* 0x000fe400078f38ff */
[----:B------:R-:W2:Y:S02]  /*1d180*/  LDC.64 R2, c[0x0][0x9e0] ;  /* 0x00027800ff027b82 */ /* 0x000ea40000000a00 */
[----:B------:R-:W-:Y:S02]  /*1d190*/  SHF.R.S32.HI R21, RZ, 0x7, R21 ;  /* 0x00000007ff157819 */ /* 0x000fe40000011415 */
[----:B--2---:R-:W-:Y:S01]  /*1d1a0*/  ISETP.GE.AND P3, PT, R3, 0x1, PT ;  /* 0x000000010300780c */ /* 0x004fe20003f66270 */
[----:B------:R-:W-:-:S12]  /*1d1b0*/  IMAD.IADD R2, R9, 0x1, R2 ;  /* 0x0000000109027824 */ /* 0x000fd800078e0202 */
[----:B-1----:R-:W-:Y:S05]  /*1d1c0*/  @!P3 BRA `(.L_x_9800) ;  /* 0x000000000048b947 */ /* 0x002fea0003800000 */
        /* <DEDUP_REMOVED lines=11> */
.L_x_9802:
[----:B------:R-:W-:-:S13]  /*1d280*/  ISETP.NE.AND P0, PT, R3, 0x1, PT ;  /* 0x000000010300780c */ /* 0x000fda0003f05270 */
[----:B------:R-:W1:Y:S02]  /*1d290*/  @P0 LDC.64 R4, c[0x0][0x9e8] ;  /* 0x00027a00ff040b82 */ /* 0x000e640000000a00 */
[----:B-1----:R-:W-:-:S05]  /*1d2a0*/  @P0 IMAD.HI.U32 R4, R10, R4, RZ ;  /* 0x000000040a040227 */ /* 0x002fca00078e00ff */
[----:B------:R-:W-:-:S07]  /*1d2b0*/  @P0 SHF.R.U32.HI R10, RZ, R5, R4 ;  /* 0x00000005ff0a0219 */ /* 0x000fce0000011604 */
.L_x_9803:
[----:B------:R-:W-:Y:S05]  /*1d2c0*/  BSYNC B0 ;  /* 0x0000000000007941 */ /* 0x000fea0003800000 */
.L_x_9801:
[----:B------:R-:W-:-:S05]  /*1d2d0*/  IMAD R10, R10, R3, R3 ;  /* 0x000000030a0a7224 */ /* 0x000fca00078e0203 */
[----:B------:R-:W-:-:S07]  /*1d2e0*/  VIMNMX R2, R2, R10, PT ;  /* 0x0000000a02027248 */ /* 0x000fce0003fe0100 */
.L_x_9800:
        /* <DEDUP_REMOVED lines=20> */
.L_x_9806:
[----:B------:R-:W-:-:S13]  /*1d430*/  ISETP.NE.AND P0, PT, R3, 0x1, PT ;  /* 0x000000010300780c */ /* 0x000fda0003f05270 */
[----:B------:R-:W1:Y:S02]  /*1d440*/  @P0 LDC.64 R4, c[0x0][0x9e8] ;  /* 0x00027a00ff040b82 */ /* 0x000e640000000a00 */
[----:B-1----:R-:W-:-:S05]  /*1d450*/  @P0 IMAD.HI.U32 R4, R9, R4, RZ ;  /* 0x0000000409040227 */ /* 0x002fca00078e00ff */
[----:B------:R-:W-:-:S07]  /*1d460*/  @P0 SHF.R.U32.HI R9, RZ, R5, R4 ;  /* 0x00000005ff090219 */ /* 0x000fce0000011604 */
.L_x_9807:
[----:B------:R-:W-:Y:S05]  /*1d470*/  BSYNC B0 ;  /* 0x0000000000007941 */ /* 0x000fea0003800000 */
.L_x_9805:
[----:B------:R-:W-:-:S05]  /*1d480*/  IMAD R3, R9, R3, RZ ;  /* 0x0000000309037224 */ /* 0x000fca00078e02ff */
[----:B------:R-:W-:-:S07]  /*1d490*/  VIMNMX R8, R8, R3, !PT ;  /* 0x0000000308087248 */ /* 0x000fce0007fe0100 */
.L_x_9804:
[----:B------:R-:W-:Y:S01]  /*1d4a0*/  VIADD R2, R2, 0x7f ;  /* 0x0000007f02027836 */ /* 0x000fe20000000000 */
[----:B------:R-:W-:Y:S04]  /*1d4b0*/  BSSY B0, `(.L_x_9808) ;  /* 0x000015d000007945 */ /* 0x000fe80003800000 */
[----:B------:R-:W-:-:S04]  /*1d4c0*/  SHF.R.S32.HI R3, RZ, 0x1f, R2 ;  /* 0x0000001fff037819 */ /* 0x000fc80000011402 */
[----:B------:R-:W-:Y:S02]  /*1d4d0*/  LEA.HI R3, R3, R2, RZ, 0x7 ;  /* 0x0000000203037211 */ /* 0x000fe400078f38ff */
[----:B------:R-:W-:Y:S02]  /*1d4e0*/  SHF.R.S32.HI R2, RZ, 0x1f, R8 ;  /* 0x0000001fff027819 */ /* 0x000fe40000011408 */
[----:B------:R-:W-:Y:S02]  /*1d4f0*/  SHF.R.S32.HI R3, RZ, 0x7, R3 ;  /* 0x00000007ff037819 */ /* 0x000fe40000011403 */
[----:B------:R-:W-:Y:S02]  /*1d500*/  LEA.HI R2, R2, R8, RZ, 0x7 ;  /* 0x0000000802027211 */ /* 0x000fe400078f38ff */
[----:B------:R-:W-:Y:S02]  /*1d510*/  VIMNMX R3, R21, R3, PT ;  /* 0x0000000315037248 */ /* 0x000fe40003fe0100 */
[----:B------:R-:W-:-:S03]  /*1d520*/  SHF.R.S32.HI R2, RZ, 0x7, R2 ;  /* 0x00000007ff027819 */ /* 0x000fc60000011402 */
[----:B------:R-:W-:Y:S01]  /*1d530*/  IMAD R3, R3, 0x80, -R6 ;  /* 0x0000008003037824 */ /* 0x000fe200078e0a06 */
[----:B------:R-:W-:-:S04]  /*1d540*/  VIMNMX R2, RZ, R2, !PT ;  /* 0x00000002ff027248 */ /* 0x000fc80007fe0100 */
[----:B------:R-:W-:Y:S01]  /*1d550*/  VIMNMX R3, R3, R7, PT ;  /* 0x0000000703037248 */ /* 0x000fe20003fe0100 */
[----:B------:R-:W-:-:S05]  /*1d560*/  IMAD R2, R2, 0x80, -R6 ;  /* 0x0000008002027824 */ /* 0x000fca00078e0a06 */
[----:B------:R-:W-:-:S04]  /*1d570*/  VIMNMX R4, RZ, R2, !PT ;  /* 0x00000002ff047248 */ /* 0x000fc80007fe0100 */
[----:B------:R-:W-:Y:S02]  /*1d580*/  ISETP.GT.AND P0, PT, R3, R4, PT ;  /* 0x000000040300720c */ /* 0x000fe40003f04270 */
[----:B------:R-:W-:-:S11]  /*1d590*/  SHF.R.U32.HI R4, RZ, 0x7, R4 ;  /* 0x00000007ff047819 */ /* 0x000fd60000011604 */
[----:B------:R-:W-:-:S05]  /*1d5a0*/  @P0 VIADD R2, R3, 0x7f ;  /* 0x0000007f03020836 */ /* 0x000fca0000000000 */
[----:B------:R-:W-:-:S04]  /*1d5b0*/  @P0 SHF.R.S32.HI R3, RZ, 0x1f, R2 ;  /* 0x0000001fff030819 */ /* 0x000fc80000011402 */
[----:B------:R-:W-:Y:S01]  /*1d5c0*/  @P0 LEA.HI R2, R3, R2, RZ, 0x7 ;  /* 0x0000000203020211 */ /* 0x000fe200078f38ff */
[----:B------:R-:W-:-:S03]  /*1d5d0*/  IMAD.MOV.U32 R3, RZ, RZ, R4 ;  /* 0x000000ffff037224 */ /* 0x000fc600078e0004 */
        /* <DEDUP_REMOVED lines=11> */
.L_x_9963:
[----:B--2---:R-:W-:Y:S02]  /*1d690*/  ISETP.NE.AND P0, PT, R14, RZ, PT ;  /* 0x000000ff0e00720c */ /* 0x004fe40003f05270 */
[----:B------:R-:W-:-:S11]  /*1d6a0*/  PLOP3.LUT P6, PT, PT, PT, PT, 0x8, 0x0 ;  /* 0x000000000000781c */ /* 0x000fd60003fce170 */
[----:B------:R-:W-:Y:S05]  /*1d6b0*/  @P0 BRA `(.L_x_9811) ;  /* 0x00000000000c0947 */ /* 0x000fea0003800000 */
[----:B------:R-:W-:-:S03]  /*1d6c0*/  UMOV UR4, 0xffffffff ;  /* 0xffffffff00047882 */ /* 0x000fc60000000000 */
[----:B------:R-:W-:Y:S05]  /*1d6d0*/  BRA.DIV UR4, `(.L_x_9812) ;  /* 0x0000006204d07947 */ /* 0x000fea000b800000 */
[----:B------:R-:W-:-:S13]  /*1d6e0*/  ELECT P6, URZ, PT ;  /* 0x00000000003f782f */ /* 0x000fda00038c0000 */
.L_x_9811:
        /* <DEDUP_REMOVED lines=9> */
.L_x_9966:
[----:B------:R-:W-:Y:S05]  /*1d780*/  BSYNC B1 ;  /* 0x0000000000017941 */ /* 0x000fea0003800000 */
.L_x_9813:
        /* <DEDUP_REMOVED lines=11> */
.L_x_9967:
[----:B------:R-:W-:Y:S05]  /*1d840*/  BSYNC B2 ;  /* 0x0000000000027941 */ /* 0x000fea0003800000 */
.L_x_9817:
        /* <DEDUP_REMOVED lines=9> */
.L_x_9820:
[----:B------:R-:W-:Y:S05]  /*1d8e0*/  BSYNC B2 ;  /* 0x0000000000027941 */ /* 0x000fea0003800000 */
.L_x_9819:
        /* <DEDUP_REMOVED lines=12> */
.L_x_9821:
        /* <DEDUP_REMOVED lines=10> */
[----:B0-----:R-:W-:Y:S01]  /*1da50*/  IMAD.MOV.U32 R13, RZ, RZ, 0x20 ;  /* 0x00000020ff0d7424 */ /* 0x001fe200078e00ff */
[----:B------:R-:W-:Y:S01]  /*1da60*/  PLOP3.LUT P0, PT, PT, PT, PT, 0x80, 0x0 ;  /* 0x000000000000781c */ /* 0x000fe20003f0f070 */
[----:B------:R-:W-:Y:S01]  /*1da70*/  VIADD R10, R7, 0x14800 ;  /* 0x00014800070a7836 */ /* 0x000fe20000000000 */
[----:B------:R-:W-:Y:S01]  /*1da80*/  UMOV UR6, 0x0 ;  /* 0x0000000000067882 */ /* 0x000fe20000000000 */
[----:B------:R-:W-:Y:S01]  /*1da90*/  UMOV UR7, 0x12f00000 ;  /* 0x12f0000000077882 */ /* 0x000fe20000000000 */
[----:B------:R-:W-:-:S15]  /*1daa0*/  R2UR UR10, R13 ;  /* 0x000000000d0a72ca */ /* 0x000fde00000e0000 */
.L_x_9822:
        /* <DEDUP_REMOVED lines=16> */
.L_x_9823:
        /* <DEDUP_REMOVED lines=13> */
.L_x_9968:
[----:B------:R-:W-:Y:S05]  /*1dc80*/  BSYNC B2 ;  /* 0x0000000000027941 */ /* 0x000fea0003800000 */
.L_x_9824:
[----:B------:R-:W-:Y:S01]  /*1dc90*/  BSSY B2, `(.L_x_9826) ;  /* 0x000000b000027945 */ /* 0x000fe20003800000 */
[----:B------:R-:W-:Y:S02]  /*1dca0*/  IMAD.MOV.U32 R10, RZ, RZ, 0x0 ;  /* 0x00000000ff0a7424 */ /* 0x000fe400078e00ff */
        /* <DEDUP_REMOVED lines=9> */
.L_x_9827:
[----:B------:R-:W-:Y:S05]  /*1dd40*/  BSYNC B2 ;  /* 0x0000000000027941 */ /* 0x000fea0003800000 */
.L_x_9826:
        /* <DEDUP_REMOVED lines=8> */
.L_x_9828:
        /* <DEDUP_REMOVED lines=15> */
.L_x_9829:
        /* <DEDUP_REMOVED lines=15> */
.L_x_9830:
        /* <DEDUP_REMOVED lines=10> */
.L_x_9816:
[----:B------:R-:W-:Y:S05]  /*1e050*/  BSYNC B1 ;  /* 0x0000000000017941 */ /* 0x000fea0003800000 */
.L_x_9815:
[----:B-1----:R-:W2:Y:S01]  /*1e060*/  LDL.LU R5, [R1] ;  /* 0x0000000001057983 */ /* 0x002ea20000300800 */
[----:B------:R-:W-:Y:S01]  /*1e070*/  VIADD R27, R27, 0x1 ;  /* 0x000000011b1b7836 */ /* 0x000fe20000000000 */
[----:B------:R-:W-:Y:S01]  /*1e080*/  PLOP3.LUT P0, PT, PT, PT, PT, 0x8, 0x0 ;  /* 0x000000000000781c */ /* 0x000fe20003f0e170 */
[----:B------:R-:W-:-:S03]  /*1e090*/  VIADD R9, R3, 0xfffffffe ;  /* 0xfffffffe03097836 */ /* 0x000fc60000000000 */
[----:B------:R-:W-:Y:S02]  /*1e0a0*/  ISETP.NE.AND P1, PT, R27, 0x2, PT ;  /* 0x000000021b00780c */ /* 0x000fe40003f25270 */
[----:B------:R-:W-:Y:S02]  /*1e0b0*/  ISETP.GE.AND P2, PT, R9, R4, PT ;  /* 0x000000040900720c */ /* 0x000fe40003f46270 */
[----:B------:R-:W-:Y:S02]  /*1e0c0*/  SEL R3, RZ, 0x1, P1 ;  /* 0x00000001ff037807 */ /* 0x000fe40000800000 */
[----:B------:R-:W-:Y:S02]  /*1e0d0*/  SEL R27, R27, RZ, P1 ;  /* 0x000000ff1b1b7207 */ /* 0x000fe40000800000 */
[----:B--2---:R-:W-:-:S05]  /*1e0e0*/  LOP3.LUT R5, R5, R3, RZ, 0x3c, !PT ;  /* 0x0000000305057212 */ /* 0x004fca00078e3cff */
[----:B------:R1:W-:Y:S02]  /*1e0f0*/  STL [R1], R5 ;  /* 0x0000000501007387 */ /* 0x0003e40000100800 */
[----:B------:R-:W-:Y:S05]  /*1e100*/  @!P2 BRA `(.L_x_9809) ;  /* 0x00000008005ca947 */ /* 0x000fea0003800000 */
.L_x_9847:
        /* <DEDUP_REMOVED lines=12> */
.L_x_9969:
[----:B------:R-:W-:Y:S05]  /*1e1d0*/  BSYNC B2 ;  /* 0x0000000000027941 */ /* 0x000fea0003800000 */
.L_x_9833:
        /* <DEDUP_REMOVED lines=9> */
.L_x_9836:
[----:B------:R-:W-:Y:S05]  /*1e270*/  BSYNC B2 ;  /* 0x0000000000027941 */ /* 0x000fea0003800000 */
.L_x_9835:
        /* <DEDUP_REMOVED lines=11> */
.L_x_9837:
        /* <DEDUP_REMOVED lines=16> */
.L_x_9838:
        /* <DEDUP_REMOVED lines=10> */
[----:B0-----:R-:W-:Y:S01]  /*1e4d0*/  IMAD.MOV.U32 R13, RZ, RZ, 0x40 ;  /* 0x00000040ff0d7424 */ /* 0x001fe200078e00ff */
[----:B------:R-:W-:Y:S01]  /*1e4e0*/  PLOP3.LUT P1, PT, PT, PT, PT, 0x80, 0x0 ;  /* 0x000000000000781c */ /* 0x000fe20003f2f070 */
[----:B------:R-:W-:Y:S01]  /*1e4f0*/  VIADD R10, R6, 0x15800 ;  /* 0x00015800060a7836 */ /* 0x000fe20000000000 */
[----:B------:R-:W-:Y:S01]  /*1e500*/  UMOV UR6, 0x0 ;  /* 0x0000000000067882 */ /* 0x000fe20000000000 */
[----:B------:R-:W-:Y:S01]  /*1e510*/  UMOV UR7, 0x12f00000 ;  /* 0x12f0000000077882 */ /* 0x000fe20000000000 */
[----:B------:R-:W-:-:S15]  /*1e520*/  R2UR UR10, R13 ;  /* 0x000000000d0a72ca */ /* 0x000fde00000e0000 */
.L_x_9839:
        /* <DEDUP_REMOVED lines=13> */
.L_x_9970:
[----:B------:R-:W-:Y:S05]  /*1e600*/  BSYNC B2 ;  /* 0x0000000000027941 */ /* 0x000fea0003800000 */
.L_x_9840:
        /* <DEDUP_REMOVED lines=11> */
.L_x_9843:
[----:B------:R-:W-:Y:S05]  /*1e6c0*/  BSYNC B2 ;  /* 0x0000000000027941 */ /* 0x000fea0003800000 */
.L_x_9842:
        /* <DEDUP_REMOVED lines=8> */
.L_x_9844:
        /* <DEDUP_REMOVED lines=15> */
.L_x_9845:
        /* <DEDUP_REMOVED lines=15> */
.L_x_9846:
        /* <DEDUP_REMOVED lines=10> */
.L_x_9832:
[----:B------:R-:W-:Y:S05]  /*1e9d0*/  BSYNC B1 ;  /* 0x0000000000017941 */ /* 0x000fea0003800000 */
.L_x_9831:
        /* <DEDUP_REMOVED lines=10> */
.L_x_9809:
[----:B------:R-:W-:Y:S05]  /*1ea80*/  BSYNC B0 ;  /* 0x0000000000007941 */ /* 0x000fea0003800000 */
.L_x_9808:
[----:B--2---:R-:W2:Y:S01]  /*1ea90*/  LDL R7, [R1+0x20] ;  /* 0x0000200001077983 */ /* 0x004ea20000100800 */
[----:B------:R-:W3:Y:S01]  /*1eaa0*/  LDC R0, c[0x0][0x448] ;  /* 0x00011200ff007b82 */ /* 0x000ee20000000800 */
[----:B------:R-:W-:Y:S07]  /*1eab0*/  @!P0 WARPSYNC.ALL ;  /* 0x0000000000008948 */ /* 0x000fee0003800000 */
[----:B------:R-:W-:Y:S01]  /*1eac0*/  @!P0 BAR.SYNC.DEFER_BLOCKING 0xc, 0x200 ;  /* 0x0308000000008b1d */ /* 0x000fe20000010000 */
[----:B---3--:R-:W-:-:S13]  /*1ead0*/  ISETP.NE.AND P1, PT, R0, 0x1, PT ;  /* 0x000000010000780c */ /* 0x008fda0003f25270 */
[----:B------:R-:W3:Y:S08]  /*1eae0*/  @P1 LDC R3, c[0x0][0x44c] ;  /* 0x00011300ff031b82 */ /* 0x000ef00000000800 */
[----:B------:R-:W4:Y:S01]  /*1eaf0*/  @P1 LDC R0, c[0x0][0x450] ;  /* 0x00011400ff001b82 */ /* 0x000f220000000800 */
[----:B--2---:R-:W-:-:S04]  /*1eb00*/  VIADD R2, R7, 0xbf ;  /* 0x000000bf07027836 */ /* 0x004fc80000000000 */
[----:B---3--:R-:W-:-:S05]  /*1eb10*/  @P1 IMAD.HI.U32 R3, R2, R3, RZ ;  /* 0x0000000302031227 */ /* 0x008fca00078e00ff */
[----:B----4-:R-:W-:-:S05]  /*1eb20*/  @P1 SHF.R.U32.HI R2, RZ, R0, R3 ;  /* 0x00000000ff021219 */ /* 0x010fca0000011603 */
[----:B------:R-:W-:Y:S02]  /*1eb30*/  IMAD.IADD R20, R20, 0x1, R2 ;  /* 0x0000000114147824 */ /* 0x000fe400078e0202 */
[----:B------:R-:W2:Y:S02]  /*1eb40*/  LDC.64 R2, c[0x0][0x9e0] ;  /* 0x00027800ff027b82 */ /* 0x000ea40000000a00 */
[----:B--2---:R-:W-:Y:S01]  /*1eb50*/  ISETP.GE.AND P2, PT, R3, 0x1, PT ;  /* 0x000000010300780c */ /* 0x004fe20003f46270 */
[----:B------:R-:W-:-:S12]  /*1eb60*/  IMAD.IADD R2, R20, 0x1, R2 ;  /* 0x0000000114027824 */ /* 0x000fd800078e0202 */
[----:B------:R-:W-:Y:S05]  /*1eb70*/  @!P2 BRA `(.L_x_9848) ;  /* 0x000000000048a947 */ /* 0x000fea0003800000 */
[C---:B------:R-:W-:Y:S01]  /*1eb80*/  ISETP.GT.AND P0, PT, R20.reuse, RZ, PT ;  /* 0x000000ff1400720c */ /* 0x040fe20003f04270 */
[----:B------:R-:W-:Y:S01]  /*1eb90*/  BSSY B0, `(.L_x_9849) ;  /* 0x000000e000007945 */ /* 0x000fe20003800000 */
[----:B------:R-:W-:-:S11]  /*1eba0*/  VIADD R0, R20, 0xffffffff ;  /* 0xffffffff14007836 */ /* 0x000fd60000000000 */
[----:B------:R-:W-:Y:S05]  /*1ebb0*/  @P0 BRA `(.L_x_9850) ;  /* 0x00000000001c0947 */ /* 0x000fea0003800000 */
[----:B------:R-:W-:Y:S01]  /*1ebc0*/  ISETP.NE.AND P0, PT, R3, 0x1, PT ;  /* 0x000000010300780c */ /* 0x000fe20003f05270 */
[----:B------:R-:W-:-:S12]  /*1ebd0*/  IMAD.MOV R0, RZ, RZ, -R20 ;  /* 0x000000ffff007224 */ /* 0x000fd800078e0a14 */
[----:B-1----:R-:W1:Y:S02]  /*1ebe0*/  @P0 LDC.64 R4, c[0x0][0x9e8] ;  /* 0x00027a00ff040b82 */ /* 0x002e640000000a00 */
[----:B-1----:R-:W-:-:S05]  /*1ebf0*/  @P0 IMAD.HI.U32 R4, R0, R4, RZ ;  /* 0x0000000400040227 */ /* 0x002fca00078e00ff */
[----:B------:R-:W-:-:S04]  /*1ec00*/  @P0 SHF.R.U32.HI R0, RZ, R5, R4 ;  /* 0x00000005ff000219 */ /* 0x000fc80000011604 */
[----:B------:R-:W-:Y:S01]  /*1ec10*/  LOP3.LUT R0, RZ, R0, RZ, 0x33, !PT ;  /* 0x00000000ff007212 */ /* 0x000fe200078e33ff */
[----:B------:R-:W-:Y:S06]  /*1ec20*/  BRA `(.L_x_9851) ;  /* 0x0000000000107947 */ /* 0x000fec0003800000 */
.L_x_9850:
[----:B------:R-:W-:-:S13]  /*1ec30*/  ISETP.NE.AND P0, PT, R3, 0x1, PT ;  /* 0x000000010300780c */ /* 0x000fda0003f05270 */
[----:B-1----:R-:W1:Y:S02]  /*1ec40*/  @P0 LDC.64 R4, c[0x0][0x9e8] ;  /* 0x00027a00ff040b82 */ /* 0x002e640000000a00 */
[----:B-1----:R-:W-:-:S05]  /*1ec50*/  @P0 IMAD.HI.U32 R4, R0, R4, RZ ;  /* 0x0000000400040227 */ /* 0x002fca00078e00ff */
[----:B------:R-:W-:-:S07]  /*1ec60*/  @P0 SHF.R.U32.HI R0, RZ, R5, R4 ;  /* 0x00000005ff000219 */ /* 0x000fce0000011604 */
.L_x_9851:
[----:B------:R-:W-:Y:S05]  /*1ec70*/  BSYNC B0 ;  /* 0x0000000000007941 */ /* 0x000fea0003800000 */
.L_x_9849:
[----:B------:R-:W-:-:S05]  /*1ec80*/  IMAD R0, R0, R3, R3 ;  /* 0x0000000300007224 */ /* 0x000fca00078e0203 */
[----:B------:R-:W-:-:S07]  /*1ec90*/  VIMNMX R2, R2, R0, PT ;  /* 0x0000000002027248 */ /* 0x000fce0003fe0100 */
.L_x_9848:
[----:B------:R-:W-:Y:S01]  /*1eca0*/  VIADD R2, R2, 0x7f ;  /* 0x0000007f02027836 */ /* 0x000fe20000000000 */
[----:B------:R-:W-:Y:S01]  /*1ecb0*/  ULDC UR4, c[0x0][0x9dc] ;  /* 0x0002770000047ab9 */ /* 0x000fe20000000800 */
[----:B------:R-:W-:-:S03]  /*1ecc0*/  IMAD.MOV.U32 R4, RZ, RZ, R7 ;  /* 0x000000ffff047224 */ /* 0x000fc600078e0007 */
[----:B------:R-:W-:-:S04]  /*1ecd0*/  SHF.R.S32.HI R0, RZ, 0x1f, R2 ;  /* 0x0000001fff007819 */ /* 0x000fc80000011402 */
[----:B------:R-:W-:Y:S02]  /*1ece0*/  LEA.HI R0, R0, R2, RZ, 0x7 ;  /* 0x0000000200007211 */ /* 0x000fe400078f38ff */
[----:B------:R-:W2:Y:S02]  /*1ecf0*/  @P1 LDC R2, c[0x0][0x44c] ;  /* 0x00011300ff021b82 */ /* 0x000ea40000000800 */
[----:B------:R-:W-:-:S04]  /*1ed00*/  SHF.R.S32.HI R0, RZ, 0x7, R0 ;  /* 0x00000007ff007819 */ /* 0x000fc80000011400 */
[----:B------:R-:W-:Y:S02]  /*1ed10*/  VIMNMX R6, R21, R0, PT ;  /* 0x0000000015067248 */ /* 0x000fe40003fe0100 */
[----:B------:R-:W3:Y:S03]  /*1ed20*/  @P1 LDC R0, c[0x0][0x450] ;  /* 0x00011400ff001b82 */ /* 0x000ee60000000800 */
[----:B------:R4:W-:Y:S01]  /*1ed30*/  STL [R1+0x38], R6 ;  /* 0x0000380601007387 */ /* 0x0009e20000100800 */
[----:B--2---:R-:W-:-:S05]  /*1ed40*/  @P1 IMAD.HI.U32 R2, R7, R2, RZ ;  /* 0x0000000207021227 */ /* 0x004fca00078e00ff */
[----:B---3--:R-:W-:-:S05]  /*1ed50*/  @P1 SHF.R.U32.HI R4, RZ, R0, R2 ;  /* 0x00000000ff041219 */ /* 0x008fca0000011602 */
[----:B------:R-:W-:-:S04]  /*1ed60*/  IMAD.IADD R2, R17, 0x1, R4 ;  /* 0x0000000111027824 */ /* 0x000fc800078e0204 */
[----:B------:R-:W-:Y:S01]  /*1ed70*/  VIADD R0, R2, -UR4 ;  /* 0x8000000402007c36 */ /* 0x000fe20008000000 */
[----:B----4-:R-:W-:Y:S06]  /*1ed80*/  @!P2 BRA `(.L_x_9852) ;  /* 0x000000000044a947 */ /* 0x010fec0003800000 */
[----:B------:R-:W-:Y:S01]  /*1ed90*/  ISETP.GT.AND P0, PT, R2, -0x1, PT ;  /* 0xffffffff0200780c */ /* 0x000fe20003f04270 */
[----:B------:R-:W-:-:S12]  /*1eda0*/  BSSY B0, `(.L_x_9853) ;  /* 0x000000d000007945 */ /* 0x000fd80003800000 */
[----:B------:R-:W-:Y:S05]  /*1edb0*/  @P0 BRA `(.L_x_9854) ;  /* 0x00000000001c0947 */ /* 0x000fea0003800000 */
[----:B------:R-:W-:Y:S02]  /*1edc0*/  ISETP.NE.AND P0, PT, R3, 0x1, PT ;  /* 0x000000010300780c */ /* 0x000fe40003f05270 */
[----:B------:R-:W-:-:S11]  /*1edd0*/  LOP3.LUT R2, RZ, R2, RZ, 0x33, !PT ;  /* 0x00000002ff027212 */ /* 0x000fd600078e33ff */
[----:B-1----:R-:W1:Y:S02]  /*1ede0*/  @P0 LDC.64 R4, c[0x0][0x9e8] ;  /* 0x00027a00ff040b82 */ /* 0x002e640000000a00 */
[----:B-1----:R-:W-:-:S05]  /*1edf0*/  @P0 IMAD.HI.U32 R4, R2, R4, RZ ;  /* 0x0000000402040227 */ /* 0x002fca00078e00ff */
[----:B------:R-:W-:-:S04]  /*1ee00*/  @P0 SHF.R.U32.HI R2, RZ, R5, R4 ;  /* 0x00000005ff020219 */ /* 0x000fc80000011604 */
[----:B------:R-:W-:Y:S01]  /*1ee10*/  LOP3.LUT R2, RZ, R2, RZ, 0x33, !PT ;  /* 0x00000002ff027212 */ /* 0x000fe200078e33ff */
[----:B------:R-:W-:Y:S06]  /*1ee20*/  BRA `(.L_x_9855) ;  /* 0x0000000000107947 */ /* 0x000fec0003800000 */
.L_x_9854:
[----:B------:R-:W-:-:S13]  /*1ee30*/  ISETP.NE.AND P0, PT, R3, 0x1, PT ;  /* 0x000000010300780c */ /* 0x000fda0003f05270 */
[----:B-1----:R-:W1:Y:S02]  /*1ee40*/  @P0 LDC.64 R4, c[0x0][0x9e8] ;  /* 0x00027a00ff040b82 */ /* 0x002e640000000a00 */
[----:B-1----:R-:W-:-:S05]  /*1ee50*/  @P0 IMAD.HI.U32 R4, R2, R4, RZ ;  /* 0x0000000402040227 */ /* 0x002fca00078e00ff */
[----:B------:R-:W-:-:S07]  /*1ee60*/  @P0 SHF.R.U32.HI R2, RZ, R5, R4 ;  /* 0x00000005ff020219 */ /* 0x000fce0000011604 */
.L_x_9855:
[----:B------:R-:W-:Y:S05]  /*1ee70*/  BSYNC B0 ;  /* 0x0000000000007941 */ /* 0x000fea0003800000 */
.L_x_9853:
[----:B------:R-:W-:-:S05]  /*1ee80*/  IMAD R2, R2, R3, RZ ;  /* 0x0000000302027224 */ /* 0x000fca00078e02ff */
[----:B------:R-:W-:-:S07]  /*1ee90*/  VIMNMX R0, R0, R2, !PT ;  /* 0x0000000200007248 */ /* 0x000fce0007fe0100 */
.L_x_9852:
[----:B------:R-:W-:-:S04]  /*1eea0*/  SHF.R.S32.HI R2, RZ, 0x1f, R0 ;  /* 0x0000001fff027819 */ /* 0x000fc80000011400 */
[----:B------:R-:W-:-:S04]  /*1eeb0*/  LEA.HI R2, R2, R0, RZ, 0x7 ;  /* 0x0000000002027211 */ /* 0x000fc800078f38ff */
[----:B------:R-:W-:-:S04]  /*1eec0*/  SHF.R.S32.HI R2, RZ, 0x7, R2 ;  /* 0x00000007ff027819 */ /* 0x000fc80000011402 */
[----:B------:R-:W-:-:S04]  /*1eed0*/  VIMNMX R3, RZ, R2, !PT ;  /* 0x00000002ff037248 */ /* 0x000fc80007fe0100 */
[----:B------:R-:W-:Y:S01]  /*1eee0*/  ISETP.GT.AND P0, PT, R6, R3, PT ;  /* 0x000000030600720c */ /* 0x000fe20003f04270 */
[----:B------:R2:W-:-:S12]  /*1eef0*/  STL [R1+0xc], R3 ;  /* 0x00000c0301007387 */ /* 0x0005d80000100800 */
[----:B--2---:R-:W-:Y:S05]  /*1ef00*/  @P0 BRA `(.L_x_9856) ;  /* 0x0000000000440947 */ /* 0x004fea0003800000 */
[----:B------:R-:W2:Y:S02]  /*1ef10*/  S2R R3, SR_TID.X ;  /* 0x0000000000037919 */ /* 0x000ea40000002100 */
[----:B--2---:R-:W-:-:S04]  /*1ef20*/  LOP3.LUT R3, R3, 0x7f, RZ, 0xc0, !PT ;  /* 0x0000007f03037812 */ /* 0x004fc800078ec0ff */
[----:B------:R-:W-:-:S13]  /*1ef30*/  ISETP.NE.AND P0, PT, R3, RZ, PT ;  /* 0x000000ff0300720c */ /* 0x000fda0003f05270 */
[----:B------:R-:W-:Y:S05]  /*1ef40*/  @P0 BRA `(.L_x_9857) ;  /* 0x0000003000840947 */ /* 0x000fea0003800000 */
[----:B-1----:R-:W1:Y:S01]  /*1ef50*/  S2R R5, SR_LANEID ;  /* 0x0000000000057919 */ /* 0x002e620000000000 */
        /* <DEDUP_REMOVED lines=10> */
[----:B-1----:R-:W-:Y:S01]  /*1f000*/  IADD3 R16, R0, UR38, R7 ;  /* 0x0000002600107c10 */ /* 0x002fe2000fffe007 */
[----:B------:R-:W-:Y:S06]  /*1f010*/  BRA `(.L_x_9857) ;  /* 0x0000003000507947 */ /* 0x000fec0003800000 */
.L_x_9856:
        /* <DEDUP_REMOVED lines=9> */
[----:B------:R-:W2:Y:S01]  /*1f0b0*/  LDC.64 R2, c[0x4][R2] ;  /* 0x0100000002027b82 */ /* 0x000ea20000000a00 */
[----:B-1----:R-:W-:Y:S02]  /*1f0c0*/  IMAD.U32 R5, RZ, RZ, UR7 ;  /* 0x00000007ff057e24 */ /* 0x002fe4000f8e00ff */
[----:B------:R-:W-:Y:S02]  /*1f0d0*/  IMAD.U32 R6, RZ, RZ, UR8 ;  /* 0x00000008ff067e24 */ /* 0x000fe4000f8e00ff */
[----:B------:R-:W-:-:S02]  /*1f0e0*/  IMAD.U32 R7, RZ, RZ, UR9 ;  /* 0x00000009ff077e24 */ /* 0x000fc4000f8e00ff */
[----:B------:R-:W-:Y:S02]  /*1f0f0*/  IMAD.U32 R10, RZ, RZ, UR4 ;  /* 0x00000004ff0a7e24 */ /* 0x000fe4000f8e00ff */
[----:B------:R-:W-:Y:S02]  /*1f100*/  IMAD.U32 R11, RZ, RZ, UR5 ;  /* 0x00000005ff0b7e24 */ /* 0x000fe4000f8e00ff */
[----:B------:R-:W-:Y:S02]  /*1f110*/  IMAD.MOV.U32 R8, RZ, RZ, 0x70 ;  /* 0x00000070ff087424 */ /* 0x000fe400078e00ff */
[----:B------:R-:W-:Y:S02]  /*1f120*/  IMAD.MOV.U32 R12, RZ, RZ, 0x1 ;  /* 0x00000001ff0c7424 */ /* 0x000fe400078e00ff */
[----:B0-----:R-:W-:-:S07]  /*1f130*/  IMAD.MOV.U32 R13, RZ, RZ, RZ ;  /* 0x000000ffff0d7224 */ /* 0x001fce00078e00ff */
[----:B------:R-:W-:-:S07]  /*1f140*/  LEPC R20, `(.L_x_9859) ;  /* 0x000000001014794e */ /* 0x000fce0000000000 */
[----:B--2---:R-:W-:Y:S05]  /*1f150*/  CALL.ABS.NOINC R2 ;  /* 0x0000000002007343 */ /* 0x004fea0003c00000 */
.L_x_9859:
[----:B------:R-:W-:Y:S05]  /*1f160*/  BSYNC B6 ;  /* 0x0000000000067941 */ /* 0x000fea0003800000 */
.L_x_9858:
        /* <DEDUP_REMOVED lines=22> */
.L_x_9861:
[----:B------:R-:W-:Y:S05]  /*1f2d0*/  BSYNC B6 ;  /* 0x0000000000067941 */ /* 0x000fea0003800000 */
.L_x_9860:
        /* <DEDUP_REMOVED lines=20> */
.L_x_9863:
[----:B------:R-:W-:Y:S05]  /*1f420*/  BSYNC B6 ;  /* 0x0000000000067941 */ /* 0x000fea0003800000 */
.L_x_9862:
        /* <DEDUP_REMOVED lines=19> */
.L_x_9865:
[----:B------:R-:W-:Y:S05]  /*1f560*/  BSYNC B6 ;  /* 0x0000000000067941 */ /* 0x000fea0003800000 */
.L_x_9864:
        /* <DEDUP_REMOVED lines=17> */
[----:B------:R-:W3:Y:S02]  /*1f680*/  S2R R0, SR_TID.X ;  /* 0x0000000000007919 */ /* 0x000ee40000002100 */
[----:B---3--:R-:W-:-:S04]  /*1f690*/  SHF.R.U32.HI R0, RZ, 0x5, R0 ;  /* 0x00000005ff007819 */ /* 0x008fc80000011600 */
[----:B------:R-:W-:-:S05]  /*1f6a0*/  LOP3.LUT R0, R0, 0x3, RZ, 0xc0, !PT ;  /* 0x0000000300007812 */ /* 0x000fca00078ec0ff */
[----:B------:R3:W4:Y:S02]  /*1f6b0*/  SHFL.IDX PT, R14, R0, RZ, 0x1f ;  /* 0x00001fff000e7589 */ /* 0x00072400000e0000 */
.L_x_9973:
[----:B----4-:R-:W-:Y:S02]  /*1f6c0*/  ISETP.NE.AND P0, PT, R14, RZ, PT ;  /* 0x000000ff0e00720c */ /* 0x010fe40003f05270 */
[----:B------:R-:W-:Y:S02]  /*1f6d0*/  PLOP3.LUT P1, PT, PT, PT, PT, 0x8, 0x0 ;  /* 0x000000000000781c */ /* 0x000fe40003f2e170 */
[----:B------:R-:W-:-:S11]  /*1f6e0*/  LOP3.LUT R22, R22, 0xfffffffe, RZ, 0xc0, !PT ;  /* 0xfffffffe16167812 */ /* 0x000fd600078ec0ff */
[----:B------:R-:W-:Y:S01]  /*1f6f0*/  @P1 LOP3.LUT R22, R22, 0x1, RZ, 0xfc, !PT ;  /* 0x0000000116161812 */ /* 0x000fe200078efcff */
[----:B------:R-:W-:Y:S06]  /*1f700*/  @P0 BRA `(.L_x_9867) ;  /* 0x0000000400a00947 */ /* 0x000fec0003800000 */
[----:B------:R-:W-:-:S03]  /*1f710*/  UMOV UR4, 0xffffffff ;  /* 0xffffffff00047882 */ /* 0x000fc60000000000 */
[----:B------:R-:W-:Y:S05]  /*1f720*/  BRA.DIV UR4, `(.L_x_9868) ;  /* 0x0000004604747947 */ /* 0x000fea000b800000 */
[----:B------:R-:W-:-:S13]  /*1f730*/  ELECT P6, URZ, PT ;  /* 0x00000000003f782f */ /* 0x000fda00038c0000 */
.L_x_9976:
[----:B------:R-:W-:Y:S05]  /*1f740*/  @!P6 BRA `(.L_x_9867) ;  /* 0x000000040090e947 */ /* 0x000fea0003800000 */
[----:B---3--:R-:W3:Y:S01]  /*1f750*/  LDL R0, [R1+0x38] ;  /* 0x0000380001007983 */ /* 0x008ee20000100800 */
[----:B------:R-:W-:-:S04]  /*1f760*/  ISETP.NE.U32.AND P0, PT, R2, RZ, PT ;  /* 0x000000ff0200720c */ /* 0x000fc80003f05070 */
[----:B------:R-:W-:Y:S01]  /*1f770*/  ISETP.NE.AND.EX P0, PT, R3, RZ, PT, P0 ;  /* 0x000000ff0300720c */ /* 0x000fe20003f05300 */
[----:B---3--:R-:W-:-:S12]  /*1f780*/  VIADD R0, R0, 0xffffffff ;  /* 0xffffffff00007836 */ /* 0x008fd80000000000 */
[----:B------:R-:W-:Y:S05]  /*1f790*/  @!P0 BRA `(.L_x_9869) ;  /* 0x0000000000448947 */ /* 0x000fea0003800000 */
[----:B------:R-:W3:Y:S01]  /*1f7a0*/  LDC R7, c[0x0][0x43c] ;  /* 0x00010f00ff077b82 */ /* 0x000ee20000000800 */
[----:B------:R-:W-:Y:S01]  /*1f7b0*/  ULDC.64 UR4, c[0x0][0x428] ;  /* 0x00010a0000047ab9 */ /* 0x000fe20000000a00 */
[----:B---3--:R-:W-:-:S13]  /*1f7c0*/  ISETP.NE.AND P0, PT, R7, 0x1, PT ;  /* 0x000000010700780c */ /* 0x008fda0003f05270 */
[----:B-1----:R-:W1:Y:S02]  /*1f7d0*/  @P0 LDC.64 R4, c[0x0][0x440] ;  /* 0x00011000ff040b82 */ /* 0x002e640000000a00 */
        /* <DEDUP_REMOVED lines=13> */
.L_x_9869:
[----:B------:R-:W-:Y:S01]  /*1f8b0*/  IMAD R4, R24, 0x8, R23 ;  /* 0x0000000818047824 */ /* 0x000fe200078e0217 */
[----:B---3--:R-:W-:Y:S01]  /*1f8c0*/  SHF.L.U32 R3, R28, 0x1f, RZ ;  /* 0x0000001f1c037819 */ /* 0x008fe200000006ff */
[----:B------:R-:W3:Y:S03]  /*1f8d0*/  S2R R2, SR_TID.X ;  /* 0x0000000000027919 */ /* 0x000ee60000002100 */
[----:B------:R-:W4:Y:S01]  /*1f8e0*/  SYNCS.PHASECHK.TRANS64.TRYWAIT P0, [R4+URZ+0x19c80], R3 ;  /* 0x019c8003040075a7 */ /* 0x000f22000800017f */
[----:B---3--:R-:W-:-:S04]  /*1f8f0*/  LOP3.LUT R2, R2, 0x7f, RZ, 0xc0, !PT ;  /* 0x0000007f02027812 */ /* 0x008fc800078ec0ff */
[----:B------:R-:W-:Y:S01]  /*1f900*/  ISETP.NE.AND P1, PT, R2, RZ, PT ;  /* 0x000000ff0200720c */ /* 0x000fe20003f25270 */
[----:B----4-:R-:W-:-:S12]  /*1f910*/  @!P0 BRA `(.L_x_9870) ;  /* 0x0000004400188947 */ /* 0x010fd80003800000 */
.L_x_9977:
[----:B------:R-:W-:Y:S05]  /*1f920*/  @P1 BRA `(.L_x_9871) ;  /* 0x00000000001c1947 */ /* 0x000fea0003800000 */
[----:B------:R-:W1:Y:S02]  /*1f930*/  S2R R2, SR_TID.X ;  /* 0x0000000000027919 */ /* 0x000e640000002100 */
[----:B-1----:R-:W-:Y:S01]  /*1f940*/  LOP3.LUT R5, R2, 0x1f, RZ, 0xc0, !PT ;  /* 0x0000001f02057812 */ /* 0x002fe200078ec0ff */
[----:B------:R-:W-:-:S03]  /*1f950*/  IMAD.MOV.U32 R2, RZ, RZ, 0x3000 ;  /* 0x00003000ff027424 */ /* 0x000fc600078e00ff */
[----:B------:R-:W-:Y:S01]  /*1f960*/  ISETP.NE.AND P0, PT, R5, RZ, PT ;  /* 0x000000ff0500720c */ /* 0x000fe20003f05270 */
[----:B------:R4:W-:-:S12]  /*1f970*/  SYNCS.ARRIVE.TRANS64 RZ, [R4+URZ+0x19c70], R2 ;  /* 0x019c700204ff79a7 */ /* 0x0009d8000800003f */
[----:B----4-:R-:W-:Y:S05]  /*1f980*/  @!P0 BRA `(.L_x_9871) ;  /* 0x0000000000048947 */ /* 0x010fea0003800000 */
[----:B------:R-:W-:Y:S01]  /*1f990*/  BPT.TRAP 0x1 ;  /* 0x000000040000795c */ /* 0x000fe20000300000 */
.L_x_9871:
[----:B-1----:R-:W4:Y:S01]  /*1f9a0*/  LDL R5, [R1+0x10] ;  /* 0x0000100001057983 */ /* 0x002f220000100800 */
        /* <DEDUP_REMOVED lines=15> */
[----:B----4-:R-:W-:-:S05]  /*1faa0*/  IMAD R0, R0, 0x80, R5 ;  /* 0x0000008000007824 */ /* 0x010fca00078e0205 */
        /* <DEDUP_REMOVED lines=9> */
[----:B------:R-:W4:Y:S02]  /*1fb40*/  SYNCS.PHASECHK.TRANS64.TRYWAIT P0, [R4+URZ+0x19c40], R3 ;  /* 0x019c4003040075a7 */ /* 0x000f24000800017f */
[----:B-1--4-:R-:W-:Y:S05]  /*1fb50*/  @!P0 BRA `(.L_x_9872) ;  /* 0x00000040009c8947 */ /* 0x012fea0003800000 */
.L_x_9978:
[----:B------:R-:W-:Y:S05]  /*1fb60*/  @P1 BRA `(.L_x_9873) ;  /* 0x00000000001c1947 */ /* 0x000fea0003800000 */
[----:B------:R-:W4:Y:S01]  /*1fb70*/  S2R R5, SR_TID.X ;  /* 0x0000000000057919 */ /* 0x000f220000002100 */
[----:B-1-3--:R-:W-:-:S04]  /*1fb80*/  IMAD.MOV.U32 R3, RZ, RZ, 0x3000 ;  /* 0x00003000ff037424 */ /* 0x00afc800078e00ff */
[----:B------:R1:W-:Y:S01]  /*1fb90*/  SYNCS.ARRIVE.TRANS64 RZ, [R4+URZ+0x19c30], R3 ;  /* 0x019c300304ff79a7 */ /* 0x0003e2000800003f */
[----:B----4-:R-:W-:-:S04]  /*1fba0*/  LOP3.LUT R5, R5, 0x1f, RZ, 0xc0, !PT ;  /* 0x0000001f05057812 */ /* 0x010fc800078ec0ff */
[----:B------:R-:W-:-:S13]  /*1fbb0*/  ISETP.NE.AND P0, PT, R5, RZ, PT ;  /* 0x000000ff0500720c */ /* 0x000fda0003f05270 */
[----:B-1----:R-:W-:Y:S05]  /*1fbc0*/  @!P0 BRA `(.L_x_9873) ;  /* 0x0000000000048947 */ /* 0x002fea0003800000 */
[----:B------:R-:W-:Y:S01]  /*1fbd0*/  BPT.TRAP 0x1 ;  /* 0x000000040000795c */ /* 0x000fe20000300000 */
.L_x_9873:
        /* <DEDUP_REMOVED lines=10> */
[----:B------:R-:W-:Y:S01]  /*1fc80*/  UMOV UR16, 0x20 ;  /* 0x0000002000107882 */ /* 0x000fe20000000000 */
[----:B------:R-:W-:-:S02]  /*1fc90*/  PLOP3.LUT P0, PT, PT, PT, PT, 0x80, 0x0 ;  /* 0x000000000000781c */ /* 0x000fc40003f0f070 */
[----:B------:R-:W-:Y:S01]  /*1fca0*/  UIADD3 UR8, UR15, 0x13800, URZ ;  /* 0x000138000f087890 */ /* 0x000fe2000fffe03f */
[----:B------:R-:W-:Y:S01]  /*1fcb0*/  LOP3.LUT R22, R22, 0xfffffffe, RZ, 0xc0, !PT ;  /* 0xfffffffe16167812 */ /* 0x000fe200078ec0ff */
[----:B------:R-:W-:Y:S02]  /*1fcc0*/  UIADD3 UR9, UR9, 0x19c30, URZ ;  /* 0x00019c3009097890 */ /* 0x000fe4000fffe03f */
[----:B------:R-:W-:Y:S02]  /*1fcd0*/  UIADD3 UR14, UR15, 0x14800, URZ ;  /* 0x000148000f0e7890 */ /* 0x000fe4000fffe03f */
[----:B------:R-:W-:-:S05]  /*1fce0*/  UIADD3 UR15, UR15, 0x15800, URZ ;  /* 0x000158000f0f7890 */ /* 0x000fca000fffe03f */
[----:B------:R4:W-:Y:S01]  /*1fcf0*/  UTMALDG.4D [UR8], [UR4], desc[UR6] ;  /* 0x00000608040075b4 */ /* 0x0009e20008019000 */
[----:B------:R-:W-:Y:S01]  /*1fd00*/  @P0 LOP3.LUT R22, R22, 0x1, RZ, 0xfc, !PT ;  /* 0x0000000116160812 */ /* 0x000fe200078efcff */
[----:B----4-:R-:W-:Y:S01]  /*1fd10*/  UMOV UR8, UR14 ;  /* 0x0000000e00087c82 */ /* 0x010fe20008000000 */
[----:B------:R-:W-:Y:S01]  /*1fd20*/  UMOV UR10, UR16 ;  /* 0x00000010000a7c82 */ /* 0x000fe20008000000 */
[----:B------:R-:W-:Y:S01]  /*1fd30*/  UMOV UR14, 0x40 ;  /* 0x00000040000e7882 */ /* 0x000fe20000000000 */
[----:B------:R4:W-:Y:S02]  /*1fd40*/  UTMALDG.4D [UR8], [UR4], desc[UR6] ;  /* 0x00000608040075b4 */ /* 0x0009e40008019000 */
[----:B----4-:R-:W-:Y:S01]  /*1fd50*/  UMOV UR8, UR15 ;  /* 0x0000000f00087c82 */ /* 0x010fe20008000000 */
[----:B------:R-:W-:Y:S02]  /*1fd60*/  UMOV UR10, UR14 ;  /* 0x0000000e000a7c82 */ /* 0x000fe40008000000 */
[----:B------:R4:W-:Y:S02]  /*1fd70*/  UTMALDG.4D [UR8], [UR4], desc[UR6] ;  /* 0x00000608040075b4 */ /* 0x0009e40008019000 */
[----:B----4-:R-:W-:Y:S01]  /*1fd80*/  NOP ;  /* 0x0000000000007918 */ /* 0x010fe20000000000 */
.L_x_9867:
[----:B-1-3--:R-:W3:Y:S01]  /*1fd90*/  LDL.LU R3, [R1+0x2c] ;  /* 0x00002c0001037983 */ /* 0x00aee20000300800 */
[----:B------:R-:W-:Y:S05]  /*1fda0*/  WARPSYNC.ALL ;  /* 0x0000000000007948 */ /* 0x000fea0003800000 */
[----:B------:R-:W-:Y:S01]  /*1fdb0*/  ULDC.64 UR4, c[0x0][0x298] ;  /* 0x0000a60000047ab9 */ /* 0x000fe20000000a00 */
[----:B------:R-:W-:Y:S01]  /*1fdc0*/  VIADD R0, R23, 0xf000 ;  /* 0x0000f00017007836 */ /* 0x000fe20000000000 */
[----:B------:R-:W-:Y:S01]  /*1fdd0*/  ULDC.64 UR6, c[0x0][0xa00] ;  /* 0x0002800000067ab9 */ /* 0x000fe20000000a00 */
[----:B------:R-:W-:Y:S01]  /*1fde0*/  BSSY B6, `(.L_x_9874) ;  /* 0x0000024000067945 */ /* 0x000fe20003800000 */
[----:B------:R-:W-:Y:S01]  /*1fdf0*/  BAR.SYNC.DEFER_BLOCKING 0x8, 0x200 ;  /* 0x0208000000007b1d */ /* 0x000fe20000010000 */
[----:B------:R-:W-:-:S02]  /*1fe00*/  ISETP.NE.U32.AND P0, PT, RZ, UR6, PT ;  /* 0x00000006ff007c0c */ /* 0x000fc4000bf05070 */
[----:B------:R-:W-:Y:S02]  /*1fe10*/  LOP3.LUT P1, RZ, R0, 0x9f, RZ, 0xc0, !PT ;  /* 0x0000009f00ff7812 */ /* 0x000fe4000782c0ff */
[----:B------:R-:W-:Y:S02]  /*1fe20*/  ISETP.NE.AND.EX P0, PT, RZ, UR7, PT, P0 ;  /* 0x00000007ff007c0c */ /* 0x000fe4000bf05300 */
[----:B---3--:R-:W-:Y:S01]  /*1fe30*/  SHF.R.S32.HI R2, RZ, 0x1f, R3 ;  /* 0x0000001fff027819 */ /* 0x008fe20000011403 */
[----:B------:R-:W-:-:S04]  /*1fe40*/  IMAD.WIDE.U32 R4, R3, UR4, RZ ;  /* 0x0000000403047c25 */ /* 0x000fc8000f8e00ff */
[----:B------:R-:W-:Y:S01]  /*1fe50*/  IMAD R2, R2, UR4, RZ ;  /* 0x0000000402027c24 */ /* 0x000fe2000f8e02ff */
[----:B------:R-:W-:Y:S03]  /*1fe60*/  STL.64 [R1+0x30], R4 ;  /* 0x0000300401007387 */ /* 0x000fe60000100a00 */
[----:B------:R-:W-:Y:S01]  /*1fe70*/  IMAD R0, R3, UR5, R2 ;  /* 0x0000000503007c24 */ /* 0x000fe2000f8e0202 */
[----:B------:R-:W-:-:S03]  /*1fe80*/  SHF.R.S32.HI R2, RZ, 0x1f, R19 ;  /* 0x0000001fff027819 */ /* 0x000fc60000011413 */
[----:B------:R-:W-:Y:S01]  /*1fe90*/  IMAD.IADD R0, R5, 0x1, R0 ;  /* 0x0000000105007824 */ /* 0x000fe200078e0200 */
[----:B------:R-:W-:Y:S02]  /*1fea0*/  SEL R3, R2, RZ, !P0 ;  /* 0x000000ff02037207 */ /* 0x000fe40004000000 */
[----:B------:R-:W-:Y:S02]  /*1feb0*/  SHF.R.S32.HI R2, RZ, 0x1f, R18 ;  /* 0x0000001fff027819 */ /* 0x000fe40000011412 */
[----:B------:R1:W-:Y:S04]  /*1fec0*/  STL [R1+0x40], R0 ;  /* 0x0000400001007387 */ /* 0x0003e80000100800 */
[----:B------:R3:W-:Y:S01]  /*1fed0*/  STL [R1+0x48], R3 ;  /* 0x0000480301007387 */ /* 0x0007e20000100800 */
[----:B-1----:R-:W-:-:S05]  /*1fee0*/  SEL R0, R19, RZ, !P0 ;  /* 0x000000ff13007207 */ /* 0x002fca0004000000 */
[----:B------:R3:W-:Y:S04]  /*1fef0*/  STL [R1+0x2c], R0 ;  /* 0x00002c0001007387 */ /* 0x0007e80000100800 */
[----:B------:R3:W-:Y:S01]  /*1ff00*/  STL [R1+0x44], R2 ;  /* 0x0000440201007387 */ /* 0x0007e20000100800 */
[----:B------:R-:W-:Y:S05]  /*1ff10*/  @!P1 BRA `(.L_x_9875) ;  /* 0x0000000000409947 */ /* 0x000fea0003800000 */
[----:B---3--:R-:W-:Y:S01]  /*1ff20*/  MOV R2, 0x0 ;  /* 0x0000000000027802 */ /* 0x008fe20000000f00 */
        /* <DEDUP_REMOVED lines=10> */
[----:B--2---:R-:W-:Y:S02]  /*1ffd0*/  IMAD.MOV.U32 R8, RZ, RZ, 0x70 ;  /* 0x00000070ff087424 */ /* 0x004fe400078e00ff */
[----:B------:R-:W-:Y:S02]  /*1ffe0*/  IMAD.MOV.U32 R12, RZ, RZ, 0x1 ;  /* 0x00000001ff0c7424 */ /* 0x000fe400078e00ff */
[----:B0-----:R-:W-:-:S07]  /*1fff0*/  IMAD.MOV.U32 R13, RZ, RZ, RZ ;  /* 0x000000ffff0d7224 */ /* 0x001fce00078e00ff */
[----:B------:R-:W-:-:S07]  /*20000*/  LEPC R20, `(.L_x_9875) ;  /* 0x000000001014794e */ /* 0x000fce0000000000 */
[----:B-1----:R-:W-:Y:S05]  /*20010*/  CALL.ABS.NOINC R2 ;  /* 0x0000000002007343 */ /* 0x002fea0003c00000 */
.L_x_9875:
[----:B------:R-:W-:Y:S05]  /*20020*/  BSYNC B6 ;  /* 0x0000000000067941 */ /* 0x000fea0003800000 */
.L_x_9874:
[----:B---3--:R-:W3:Y:S01]  /*20030*/  LDL.LU R0, [R1+0x40] ;  /* 0x0000400001007983 */ /* 0x008ee20000300800 */
[----:B--2---:R-:W1:Y:S01]  /*20040*/  LDC R9, c[0x0][0x448] ;  /* 0x00011200ff097b82 */ /* 0x004e620000000800 */
[----:B------:R-:W-:Y:S01]  /*20050*/  ULDC.64 UR4, c[0x0][0x2d8] ;  /* 0x0000b60000047ab9 */ /* 0x000fe20000000a00 */
[----:B------:R-:W-:Y:S01]  /*20060*/  ULDC.64 UR6, c[0x0][0x2c8] ;  /* 0x0000b20000067ab9 */ /* 0x000fe20000000a00 */
[----:B------:R-:W3:Y:S01]  /*20070*/  LDL.LU.64 R2, [R1+0x30] ;  /* 0x0000300001027983 */ /* 0x000ee20000300a00 */
[----:B------:R-:W-:-:S03]  /*20080*/  ULDC.64 UR8, c[0x0][0x280] ;  /* 0x0000a00000087ab9 */ /* 0x000fc60000000a00 */
[----:B------:R-:W2:Y:S04]  /*20090*/  LDL.LU R20, [R1+0x44] ;  /* 0x0000440001147983 */ /* 0x000ea80000300800 */
[----:B------:R-:W4:Y:S04]  /*200a0*/  LDL.LU R21, [R1+0x48] ;  /* 0x0000480001157983 */ /* 0x000f280000300800 */
[----:B------:R-:W4:Y:S04]  /*200b0*/  LDL.LU R4, [R1+0x2c] ;  /* 0x00002c0001047983 */ /* 0x000f280000300800 */
[----:B------:R-:W4:Y:S01]  /*200c0*/  LDL R12, [R1+0x20] ;  /* 0x00002000010c7983 */ /* 0x000f220000100800 */
[----:B-1----:R-:W-:-:S13]  /*200d0*/  ISETP.NE.AND P1, PT, R9, 0x1, PT ;  /* 0x000000010900780c */ /* 0x002fda0003f25270 */
[----:B------:R-:W1:Y:S08]  /*200e0*/  @P1 LDC R5, c[0x0][0x44c] ;  /* 0x00011300ff051b82 */ /* 0x000e700000000800 */
[----:B------:R-:W0:Y:S01]  /*200f0*/  @P1 LDC R6, c[0x0][0x450] ;  /* 0x00011400ff061b82 */ /* 0x000e220000000800 */
[----:B------:R-:W1:Y:S07]  /*20100*/  S2R R10, SR_TID.X ;  /* 0x00000000000a7919 */ /* 0x000e6e0000002100 */
[----:B------:R-:W0:Y:S01]  /*20110*/  @P1 LDC R8, c[0x0][0x450] ;  /* 0x00011400ff081b82 */ /* 0x000e220000000800 */
[----:B-1----:R-:W-:-:S05]  /*20120*/  IMAD.SHL.U32 R10, R10, 0x10, RZ ;  /* 0x000000100a0a7824 */ /* 0x002fca00078e00ff */
[----:B------:R-:W-:-:S04]  /*20130*/  LOP3.LUT R10, R10, 0x10, RZ, 0xc0, !PT ;  /* 0x000000100a0a7812 */ /* 0x000fc800078ec0ff */
[C---:B------:R-:W-:Y:S02]  /*20140*/  LOP3.LUT R11, R10.reuse, 0x20, RZ, 0xfc, !PT ;  /* 0x000000200a0b7812 */ /* 0x040fe400078efcff */
[----:B------:R-:W-:Y:S01]  /*20150*/  LOP3.LUT R10, R10, 0x40, RZ, 0xfc, !PT ;  /* 0x000000400a0a7812 */ /* 0x000fe200078efcff */
[----:B---3--:R-:W-:Y:S02]  /*20160*/  IMAD.MOV.U32 R3, RZ, RZ, R0 ;  /* 0x000000ffff037224 */ /* 0x008fe400078e0000 */
[----:B--2---:R-:W-:Y:S02]  /*20170*/  IMAD R0, R20, UR4, RZ ;  /* 0x0000000414007c24 */ /* 0x004fe4000f8e02ff */
[C---:B------:R-:W-:Y:S01]  /*20180*/  IMAD.WIDE.U32 R2, R18.reuse, UR4, R2 ;  /* 0x0000000412027c25 */ /* 0x040fe2000f8e0002 */
[----:B------:R-:W1:Y:S03]  /*20190*/  S2R R20, SR_TID.X ;  /* 0x0000000000147919 */ /* 0x000e660000002100 */
[----:B------:R-:W-:Y:S01]  /*201a0*/  IMAD R0, R18, UR5, R0 ;  /* 0x0000000512007c24 */ /* 0x000fe2000f8e0200 */
[----:B------:R-:W-:-:S03]  /*201b0*/  ULDC.64 UR4, c[0x0][0x2e0] ;  /* 0x0000b80000047ab9 */ /* 0x000fc60000000a00 */
[----:B------:R-:W-:Y:S02]  /*201c0*/  IMAD.IADD R3, R3, 0x1, R0 ;  /* 0x0000000103037824 */ /* 0x000fe400078e0200 */
[----:B----4-:R-:W-:Y:S02]  /*201d0*/  IMAD R0, R21, UR4, RZ ;  /* 0x0000000415007c24 */ /* 0x010fe4000f8e02ff */
[----:B------:R-:W2:Y:S01]  /*201e0*/  S2R R21, SR_TID.X ;  /* 0x0000000000157919 */ /* 0x000ea20000002100 */
[----:B------:R-:W-:-:S04]  /*201f0*/  IMAD.WIDE.U32 R2, R4, UR4, R2 ;  /* 0x0000000404027c25 */ /* 0x000fc8000f8e0002 */
[----:B------:R-:W-:Y:S01]  /*20200*/  IMAD R0, R4, UR5, R0 ;  /* 0x0000000504007c24 */ /* 0x000fe2000f8e0200 */
[----:B------:R-:W-:-:S03]  /*20210*/  ULDC.64 UR4, c[0x0][0x2d0] ;  /* 0x0000b40000047ab9 */ /* 0x000fc60000000a00 */
[----:B------:R-:W-:Y:S01]  /*20220*/  IMAD.IADD R3, R3, 0x1, R0 ;  /* 0x0000000103037824 */ /* 0x000fe200078e0200 */
[----:B-1----:R-:W-:-:S04]  /*20230*/  LOP3.LUT R20, R20, 0x7f, RZ, 0xc0, !PT ;  /* 0x0000007f14147812 */ /* 0x002fc800078ec0ff */
[----:B------:R-:W-:Y:S01]  /*20240*/  SHF.R.U32.HI R20, RZ, 0x1, R20 ;  /* 0x00000001ff147819 */ /* 0x000fe20000011614 */
[----:B--2---:R-:W-:-:S05]  /*20250*/  IMAD.SHL.U32 R4, R21, 0x40, RZ ;  /* 0x0000004015047824 */ /* 0x004fca00078e00ff */
[----:B------:R-:W-:-:S05]  /*20260*/  LOP3.LUT R4, R20, 0x40, R4, 0xf8, !PT ;  /* 0x0000004014047812 */ /* 0x000fca00078ef804 */
[----:B------:R-:W-:-:S04]  /*20270*/  IMAD.IADD R0, R4, 0x1, R12 ;  /* 0x0000000104007824 */ /* 0x000fc800078e020c */
[----:B------:R-:W-:-:S04]  /*20280*/  @P1 IMAD.HI.U32 R5, R0, R5, RZ ;  /* 0x0000000500051227 */ /* 0x000fc800078e00ff */
[----:B------:R-:W-:Y:S01]  /*20290*/  IMAD.MOV.U32 R4, RZ, RZ, R0 ;  /* 0x000000ffff047224 */ /* 0x000fe200078e0000 */
[----:B0-----:R-:W-:-:S04]  /*202a0*/  @P1 SHF.R.U32.HI R4, RZ, R6, R5 ;  /* 0x00000006ff041219 */ /* 0x001fc80000011605 */
        /* <DEDUP_REMOVED lines=14> */
[----:B------:R-:W-:-:S04]  /*20390*/  VIADD R0, R0, 0x80 ;  /* 0x0000008000007836 */ /* 0x000fc80000000000 */
[----:B------:R-:W-:Y:S02]  /*203a0*/  IMAD.MOV.U32 R4, RZ, RZ, R0 ;  /* 0x000000ffff047224 */ /* 0x000fe400078e0000 */
[----:B0-----:R-:W-:-:S05]  /*203b0*/  @P1 IMAD.HI.U32 R7, R0, R7, RZ ;  /* 0x0000000700071227 */ /* 0x001fca00078e00ff */
[----:B------:R-:W-:-:S05]  /*203c0*/  @P1 SHF.R.U32.HI R4, RZ, R8, R7 ;  /* 0x00000008ff041219 */ /* 0x000fca0000011607 */
[----:B------:R-:W-:-:S04]  /*203d0*/  IMAD.MOV R7, RZ, RZ, -R4 ;  /* 0x000000ffff077224 */ /* 0x000fc800078e0a04 */
[----:B------:R-:W-:Y:S01]  /*203e0*/  IMAD R0, R9, R7, R0 ;  /* 0x0000000709007224 */ /* 0x000fe200078e0200 */
[----:B------:R-:W-:Y:S01]  /*203f0*/  SHF.R.S32.HI R7, RZ, 0x1f, R4 ;  /* 0x0000001fff077819 */ /* 0x000fe20000011404 */
[----:B------:R-:W-:-:S04]  /*20400*/  IMAD.WIDE.U32 R2, R4, UR4, R2 ;  /* 0x0000000404027c25 */ /* 0x000fc8000f8e0002 */
[----:B------:R-:W-:Y:S01]  /*20410*/  IMAD R7, R7, UR4, RZ ;  /* 0x0000000407077c24 */ /* 0x000fe2000f8e02ff */
[----:B------:R-:W-:Y:S02]  /*20420*/  ULDC UR4, c[0x0][0x2b8] ;  /* 0x0000ae0000047ab9 */ /* 0x000fe40000000800 */
[----:B------:R-:W-:Y:S02]  /*20430*/  ISETP.GE.AND P0, PT, R10, UR4, PT ;  /* 0x000000040a007c0c */ /* 0x000fe4000bf06270 */
[----:B------:R0:W5:Y:S01]  /*20440*/  LDL R10, [R1+0x28] ;  /* 0x00002800010a7983 */ /* 0x0001620000100800 */
[----:B------:R-:W-:-:S04]  /*20450*/  IMAD R4, R4, UR5, R7 ;  /* 0x0000000504047c24 */ /* 0x000fc8000f8e0207 */
[----:B------:R-:W-:Y:S01]  /*20460*/  IMAD.IADD R3, R3, 0x1, R4 ;  /* 0x0000000103037824 */ /* 0x000fe200078e0204 */
[----:B------:R-:W-:Y:S01]  /*20470*/  SHF.R.S32.HI R4, RZ, 0x1f, R0 ;  /* 0x0000001fff047819 */ /* 0x000fe20000011400 */
[----:B------:R-:W-:Y:S02]  /*20480*/  IMAD.SHL.U32 R20, R21, 0x10, RZ ;  /* 0x0000001015147824 */ /* 0x000fe400078e00ff */
[----:B------:R-:W-:-:S04]  /*20490*/  IMAD.WIDE.U32 R2, R0, UR6, R2 ;  /* 0x0000000600027c25 */ /* 0x000fc8000f8e0002 */
[----:B------:R-:W-:Y:S01]  /*204a0*/  IMAD R4, R4, UR6, RZ ;  /* 0x0000000604047c24 */ /* 0x000fe2000f8e02ff */
[----:B------:R-:W-:Y:S02]  /*204b0*/  LOP3.LUT R20, R20, 0x10, RZ, 0xc0, !PT ;  /* 0x0000001014147812 */ /* 0x000fe400078ec0ff */
[----:B------:R-:W-:Y:S01]  /*204c0*/  IADD3 R8, P3, R2, UR8, RZ ;  /* 0x0000000802087c10 */ /* 0x000fe2000ff7e0ff */
[----:B------:R-:W-:Y:S01]  /*204d0*/  IMAD R0, R0, UR7, R4 ;  /* 0x0000000700007c24 */ /* 0x000fe2000f8e0204 */
[----:B------:R-:W-:Y:S02]  /*204e0*/  ISETP.GE.AND P2, PT, R20, UR4, PT ;  /* 0x0000000414007c0c */ /* 0x000fe4000bf46270 */
[----:B------:R-:W-:Y:S01]  /*204f0*/  ISETP.GE.AND P1, PT, R11, UR4, PT ;  /* 0x000000040b007c0c */ /* 0x000fe2000bf26270 */
[----:B------:R-:W-:Y:S01]  /*20500*/  UMOV UR4, 0xffffffff ;  /* 0xffffffff00047882 */ /* 0x000fe20000000000 */
[----:B------:R-:W-:Y:S02]  /*20510*/  LOP3.LUT R21, R21, 0x7f, RZ, 0xc0, !PT ;  /* 0x0000007f15157812 */ /* 0x000fe400078ec0ff */
[----:B------:R-:W-:-:S02]  /*20520*/  IADD3.X R7, R3, UR9, R0, P3, !PT ;  /* 0x0000000903077c10 */ /* 0x000fc40009ffe400 */
[----:B------:R-:W-:Y:S01]  /*20530*/  SHF.R.U32.HI R21, RZ, 0x1, R21 ;  /* 0x00000001ff157819 */ /* 0x000fe20000011615 */
[----:B0-----:R-:W-:Y:S06]  /*20540*/  BRA.DIV UR4, `(.L_x_9876) ;  /* 0x0000003a04347947 */ /* 0x001fec000b800000 */
[----:B------:R-:W2:Y:S04]  /*20550*/  LDL.LU R12, [R1+0x24] ;  /* 0x00002400010c7983 */ /* 0x000ea80000300800 */
[----:B------:R-:W3:Y:S04]  /*20560*/  LDL.LU R11, [R1+0x20] ;  /* 0x00002000010b7983 */ /* 0x000ee80000300800 */
[----:B------:R-:W0:Y:S04]  /*20570*/  SHFL.IDX PT, R2, R6, RZ, 0x1e1f ;  /* 0x001e1fff06027589 */ /* 0x000e2800000e0000 */
[----:B------:R-:W1:Y:S04]  /*20580*/  SHFL.IDX PT, R3, R5, RZ, 0x1e1f ;  /* 0x001e1fff05037589 */ /* 0x000e6800000e0000 */
[----:B------:R-:W4:Y:S04]  /*20590*/  SHFL.IDX PT, R6, R6, 0x1, 0x1e1f ;  /* 0x003e1f0006067f89 */ /* 0x000f2800000e0000 */
[----:B------:R-:W4:Y:S01]  /*205a0*/  SHFL.IDX PT, R5, R5, 0x1, 0x1e1f ;  /* 0x003e1f0005057f89 */ /* 0x000f2200000e0000 */
[----:B--2---:R-:W-:-:S02]  /*205b0*/  IMAD R4, R12, R9, RZ ;  /* 0x000000090c047224 */ /* 0x004fc400078e02ff */
[----:B---3--:R-:W-:-:S05]  /*205c0*/  IMAD.IADD R0, R21, 0x1, R11 ;  /* 0x0000000115007824 */ /* 0x008fca00078e020b */
[----:B------:R-:W-:-:S13]  /*205d0*/  ISETP.GE.AND P4, PT, R0, R4, PT ;  /* 0x000000040000720c */ /* 0x000fda0003f86270 */
[----:B0-----:R-:W-:-:S05]  /*205e0*/  @!P4 IADD3 R2, P3, R20, R2, RZ ;  /* 0x000000021402c210 */ /* 0x001fca0007f7e0ff */
[----:B-1----:R-:W-:-:S05]  /*205f0*/  @!P4 IMAD.X R3, RZ, RZ, R3, P3 ;  /* 0x000000ffff03c224 */ /* 0x002fca00018e0603 */
[----:B-----5:R-:W-:Y:S04]  /*20600*/  @!P4 LDGSTS.E.BYPASS.LTC128B.128 [R10+0xf000], desc[UR42][R2.64], !P2 ;  /* 0x0f000000020acfae */ /* 0x020fe8000d101d6a */
[----:B------:R-:W-:Y:S04]  /*20610*/  @!P4 LDGSTS.E.BYPASS.LTC128B.128 [R10+0x10800], desc[UR42][R2.64+0x20], !P1 ;  /* 0x10800020020acfae */ /* 0x000fe8000c901d6a */
[----:B------:R0:W-:Y:S02]  /*20620*/  @!P4 LDGSTS.E.BYPASS.LTC128B.128 [R10+0x12000], desc[UR42][R2.64+0x40], !P0 ;  /* 0x12000040020acfae */ /* 0x0001e4000c101d6a */
[----:B0-----:R-:W-:-:S05]  /*20630*/  VIADD R2, R0, 0x40 ;  /* 0x0000004000027836 */ /* 0x001fca0000000000 */
[----:B------:R-:W-:-:S13]  /*20640*/  ISETP.GE.AND P4, PT, R2, R4, PT ;  /* 0x000000040200720c */ /* 0x000fda0003f86270 */
[----:B----4-:R-:W-:-:S05]  /*20650*/  @!P4 IADD3 R2, P3, R20, R6, RZ ;  /* 0x000000061402c210 */ /* 0x010fca0007f7e0ff */
[----:B------:R-:W-:-:S05]  /*20660*/  @!P4 IMAD.X R3, RZ, RZ, R5, P3 ;  /* 0x000000ffff03c224 */ /* 0x000fca00018e0605 */
[----:B------:R-:W-:Y:S04]  /*20670*/  @!P4 LDGSTS.E.BYPASS.LTC128B.128 [R10+0xf800], desc[UR42][R2.64], !P2 ;  /* 0x0f800000020acfae */ /* 0x000fe8000d101d6a */
[----:B------:R-:W-:Y:S04]  /*20680*/  @!P4 LDGSTS.E.BYPASS.LTC128B.128 [R10+0x11000], desc[UR42][R2.64+0x20], !P1 ;  /* 0x11000020020acfae */ /* 0x000fe8000c901d6a */
[----:B------:R0:W-:Y:S04]  /*20690*/  @!P4 LDGSTS.E.BYPASS.LTC128B.128 [R10+0x12800], desc[UR42][R2.64+0x40], !P0 ;  /* 0x12800040020acfae */ /* 0x0001e8000c101d6a */
[----:B0-----:R0:W1:Y:S04]  /*206a0*/  SHFL.IDX PT, R3, R7, RZ, 0x1e1f ;  /* 0x001e1fff07037589 */ /* 0x00106800000e0000 */
[----:B------:R0:W2:Y:S02]  /*206b0*/  SHFL.IDX PT, R2, R8, RZ, 0x1e1f ;  /* 0x001e1fff08027589 */ /* 0x0000a400000e0000 */
.L_x_9985:
        /* <DEDUP_REMOVED lines=12> */
.L_x_9878:
[----:B------:R-:W-:Y:S05]  /*20780*/  BSYNC B0 ;  /* 0x0000000000007941 */ /* 0x000fea0003800000 */
.L_x_9877:
[----:B------:R-:W-:Y:S01]  /*20790*/  NOP ;  /* 0x0000000000007918 */ /* 0x000fe20000000000 */
[----:B------:R-:W-:-:S13]  /*207a0*/  PLOP3.LUT P0, PT, PT, PT, PT, 0x80, 0x0 ;  /* 0x000000000000781c */ /* 0x000fda0003f0f070 */
.L_x_9879:
        /* <DEDUP_REMOVED lines=18> */
.L_x_9986:
[----:B------:R-:W-:Y:S05]  /*208d0*/  BSYNC B0 ;  /* 0x0000000000007941 */ /* 0x000fea0003800000 */
.L_x_9880:
[----:B------:R-:W3:Y:S04]  /*208e0*/  LDL.LU R2, [R1+0x38] ;  /* 0x0000380001027983 */ /* 0x000ee80000300800 */
[----:B-1----:R-:W4:Y:S01]  /*208f0*/  LDL R3, [R1+0xc] ;  /* 0x00000c0001037983 */ /* 0x002f220000100800 */
[----:B---3--:R-:W-:-:S05]  /*20900*/  VIADD R2, R2, 0xfffffffe ;  /* 0xfffffffe02027836 */ /* 0x008fca0000000000 */
[----:B----4-:R-:W-:-:S13]  /*20910*/  ISETP.GE.AND P0, PT, R2, R3, PT ;  /* 0x000000030200720c */ /* 0x010fda0003f06270 */
[----:B------:R-:W-:Y:S05]  /*20920*/  @!P0 BRA `(.L_x_9882) ;  /* 0x0000001000448947 */ /* 0x000fea0003800000 */
[----:B--2---:R-:W-:Y:S02]  /*20930*/  IMAD.MOV.U32 R0, RZ, RZ, R24 ;  /* 0x000000ffff007224 */ /* 0x004fe400078e0018 */
[----:B0-----:R-:W-:-:S07]  /*20940*/  IMAD.MOV.U32 R8, RZ, RZ, R28 ;  /* 0x000000ffff087224 */ /* 0x001fce00078e001c */
.L_x_9906:
        /* <DEDUP_REMOVED lines=33> */
.L_x_9885:
        /* <DEDUP_REMOVED lines=8> */
.L_x_9987:
[----:B------:R-:W-:Y:S05]  /*20be0*/  BSYNC B1 ;  /* 0x0000000000017941 */ /* 0x000fea0003800000 */
.L_x_9886:
        /* <DEDUP_REMOVED lines=9> */
.L_x_9889:
[----:B------:R-:W-:Y:S05]  /*20c80*/  BSYNC B1 ;  /* 0x0000000000017941 */ /* 0x000fea0003800000 */
.L_x_9888:
        /* <DEDUP_REMOVED lines=11> */
[----:B------:R-:W-:-:S09]  /*20d40*/  VIADD R3, R6, 0x19c70 ;  /* 0x00019c7006037836 */ /* 0x000fd20000000000 */
.L_x_9890:
        /* <DEDUP_REMOVED lines=16> */
.L_x_9891:
        /* <DEDUP_REMOVED lines=16> */
.L_x_9892:
        /* <DEDUP_REMOVED lines=13> */
.L_x_9988:
[----:B------:R-:W-:Y:S05]  /*21020*/  BSYNC B1 ;  /* 0x0000000000017941 */ /* 0x000fea0003800000 */
.L_x_9893:
        /* <DEDUP_REMOVED lines=11> */
.L_x_9896:
[----:B------:R-:W-:Y:S05]  /*210e0*/  BSYNC B1 ;  /* 0x0000000000017941 */ /* 0x000fea0003800000 */
.L_x_9895:
        /* <DEDUP_REMOVED lines=8> */
.L_x_9897:
        /* <DEDUP_REMOVED lines=15> */
.L_x_9898:
        /* <DEDUP_REMOVED lines=15> */
.L_x_9899:
        /* <DEDUP_REMOVED lines=10> */
.L_x_9884:
[----:B------:R-:W-:Y:S05]  /*213f0*/  BSYNC B0 ;  /* 0x0000000000007941 */ /* 0x000fea0003800000 */
.L_x_9883:
[----:B------:R-:W-:-:S06]  /*21400*/  UISETP.NE.AND UP0, UPT, UR36, 0x3, UPT ;  /* 0x000000032400788c */ /* 0x000fcc000bf05270 */
[----:B------:R-:W-:-:S13]  /*21410*/  PLOP3.LUT P0, PT, PT, PT, UP0, 0x80, 0x0 ;  /* 0x000000000000781c */ /* 0x000fda0003f0f008 */
[----:B------:R-:W-:Y:S05]  /*21420*/  @!P0 BRA `(.L_x_9900) ;  /* 0x0000000000048947 */ /* 0x000fea0003800000 */
[----:B------:R-:W-:Y:S01]  /*21430*/  BPT.TRAP 0x1 ;  /* 0x000000040000795c */ /* 0x000fe20000300000 */
.L_x_9900:
        /* <DEDUP_REMOVED lines=8> */
.L_x_9989:
[----:B------:R-:W-:Y:S05]  /*214c0*/  BSYNC B0 ;  /* 0x0000000000007941 */ /* 0x000fea0003800000 */
.L_x_9901:
[----:B------:R-:W-:Y:S05]  /*214d0*/  @!P1 BRA `(.L_x_9903) ;  /* 0x0000000000049947 */ /* 0x000fea0003800000 */
[----:B------:R-:W-:Y:S01]  /*214e0*/  BPT.TRAP 0x1 ;  /* 0x000000040000795c */ /* 0x000fe20000300000 */
.L_x_9903:
[----:B0-----:R-:W-:Y:S01]  /*214f0*/  SHF.L.U32 R4, R8, 0x1f, RZ ;  /* 0x0000001f08047819 */ /* 0x001fe200000006ff */
[----:B------:R-:W-:-:S03]  /*21500*/  IMAD R0, R0, 0x3000, RZ ;  /* 0x0000300000007824 */ /* 0x000fc600078e02ff */
[----:B------:R-:W0:Y:S02]  /*21510*/  SYNCS.PHASECHK.TRANS64.TRYWAIT P0, [R3+URZ+0x19c60], R4 ;  /* 0x019c6004030075a7 */ /* 0x000e24000800017f */
[----:B0-----:R-:W-:Y:S05]  /*21520*/  @!P0 BRA `(.L_x_9904) ;  /* 0x0000002c00788947 */ /* 0x001fea0003800000 */
.L_x_9990:
        /* <DEDUP_REMOVED lines=67> */
.L_x_9905:
[----:B------:R-:W2:Y:S01]  /*21960*/  S2R R0, SR_TID.X ;  /* 0x0000000000007919 */ /* 0x000ea20000002100 */
[----:B-1----:R1:W-:Y:S01]  /*21970*/  SYNCS.ARRIVE.TRANS64.A1T0 RZ, [R3+URZ+0x19c50], RZ ;  /* 0x019c50ff03ff79a7 */ /* 0x0023e2000810003f */
[----:B--2---:R-:W-:Y:S02]  /*21980*/  LOP3.LUT R4, R0, 0x7f, RZ, 0xc0, !PT ;  /* 0x0000007f00047812 */ /* 0x004fe400078ec0ff */
[----:B------:R-:W2:Y:S01]  /*21990*/  LDL R0, [R1+0xc] ;  /* 0x00000c0001007983 */ /* 0x000ea20000100800 */
[----:B0-----:R-:W-:Y:S01]  /*219a0*/  IMAD.MOV.U32 R8, RZ, RZ, R28 ;  /* 0x000000ffff087224 */ /* 0x001fe200078e001c */
[----:B------:R-:W-:Y:S01]  /*219b0*/  BAR.SYNC.DEFER_BLOCKING 0x2, 0x80 ;  /* 0x0082000000007b1d */ /* 0x000fe20000010000 */
[----:B------:R-:W-:-:S13]  /*219c0*/  ISETP.NE.AND P0, PT, R4, RZ, PT ;  /* 0x000000ff0400720c */ /* 0x000fda0003f05270 */
[----:B-1----:R-:W-:-:S05]  /*219d0*/  @!P0 VIADD R3, R3, 0x19c80 ;  /* 0x00019c8003038836 */ /* 0x002fca0000000000 */
[----:B------:R-:W-:-:S04]  /*219e0*/  @!P0 PRMT R3, RZ, 0x654, R3 ;  /* 0x00000654ff038816 */ /* 0x000fc80000000003 */
[----:B------:R1:W-:Y:S01]  /*219f0*/  @!P0 SYNCS.ARRIVE.TRANS64.RED.A1T0 RZ, [R3+URZ], RZ ;  /* 0x000000ff03ff89a7 */ /* 0x0003e2000810043f */
[C---:B--2---:R-:W-:Y:S01]  /*21a00*/  ISETP.GT.AND P0, PT, R2.reuse, R0, PT ;  /* 0x000000000200720c */ /* 0x044fe20003f04270 */
[----:B------:R-:W-:Y:S02]  /*21a10*/  VIADD R2, R2, 0xffffffff ;  /* 0xffffffff02027836 */ /* 0x000fe40000000000 */
[----:B------:R-:W-:-:S10]  /*21a20*/  IMAD.MOV.U32 R0, RZ, RZ, R24 ;  /* 0x000000ffff007224 */ /* 0x000fd400078e0018 */
[----:B-1----:R-:W-:Y:S05]  /*21a30*/  @P0 BRA `(.L_x_9906) ;  /* 0xffffffec00c40947 */ /* 0x002fea000383ffff */
.L_x_9882:
[----:B------:R-:W1:Y:S01]  /*21a40*/  S2R R3, SR_TID.X ;  /* 0x0000000000037919 */ /* 0x000e620000002100 */
[----:B------:R-:W-:Y:S01]  /*21a50*/  BSSY B0, `(.L_x_9907) ;  /* 0x0000010000007945 */ /* 0x000fe20003800000 */
[----:B-1----:R-:W-:-:S04]  /*21a60*/  LOP3.LUT R3, R3, 0x7f, RZ, 0xc0, !PT ;  /* 0x0000007f03037812 */ /* 0x002fc800078ec0ff */
[----:B------:R-:W-:-:S13]  /*21a70*/  ISETP.NE.AND P0, PT, R3, RZ, PT ;  /* 0x000000ff0300720c */ /* 0x000fda0003f05270 */
[----:B------:R-:W-:Y:S05]  /*21a80*/  @P0 BRA `(.L_x_9908) ;  /* 0x0000000000300947 */ /* 0x000fea0003800000 */
[----:B------:R-:W1:Y:S01]  /*21a90*/  S2R R5, SR_LANEID ;  /* 0x0000000000057919 */ /* 0x000e620000000000 */
[----:B------:R-:W-:Y:S01]  /*21aa0*/  VOTEU.ANY UR4, UPT, PT ;  /* 0x0000000000047886 */ /* 0x000fe200038e0100 */
[----:B------:R-:W3:Y:S01]  /*21ab0*/  LDC.64 R2, c[0x0][0xc60] ;  /* 0x00031800ff027b82 */ /* 0x000ee20000000a00 */
[----:B--2---:R-:W1:Y:S02]  /*21ac0*/  FLO.U32 R0, UR4 ;  /* 0x0000000400007d00 */ /* 0x004e6400080e0000 */
[----:B-1----:R-:W-:-:S06]  /*21ad0*/  ISETP.EQ.U32.AND P1, PT, R0, R5, PT ;  /* 0x000000050000720c */ /* 0x002fcc0003f22070 */
[----:B------:R-:W3:Y:S07]  /*21ae0*/  POPC R5, UR4 ;  /* 0x0000000400057d09 */ /* 0x000eee0008000000 */
[----:B---3--:R-:W2:Y:S01]  /*21af0*/  @P1 ATOMG.E.ADD.STRONG.GPU PT, R3, desc[UR42][R2.64], R5 ;  /* 0x00000005020319a8 */ /* 0x008ea200081ee1ea */
[----:B------:R-:W1:Y:S02]  /*21b00*/  S2R R4, SR_LTMASK ;  /* 0x0000000000047919 */ /* 0x000e640000003900 */
[----:B-1----:R-:W-:-:S04]  /*21b10*/  LOP3.LUT R4, R4, UR4, RZ, 0xc0, !PT ;  /* 0x0000000404047c12 */ /* 0x002fc8000f8ec0ff */
[----:B0-----:R-:W0:Y:S01]  /*21b20*/  POPC R7, R4 ;  /* 0x0000000400077309 */ /* 0x001e220000000000 */
[----:B--2---:R-:W0:Y:S02]  /*21b30*/  SHFL.IDX PT, R0, R3, R0, 0x1f ;  /* 0x00001f0003007589 */ /* 0x004e2400000e0000 */
[----:B0-----:R-:W-:-:S07]  /*21b40*/  IADD3 R16, R0, UR38, R7 ;  /* 0x0000002600107c10 */ /* 0x001fce000fffe007 */
.L_x_9908:
[----:B------:R-:W-:Y:S05]  /*21b50*/  BSYNC B0 ;  /* 0x0000000000007941 */ /* 0x000fea0003800000 */
.L_x_9907:
[----:B------:R-:W-:-:S06]  /*21b60*/  UISETP.NE.AND UP0, UPT, UR36, 0x3, UPT ;  /* 0x000000032400788c */ /* 0x000fcc000bf05270 */
[----:B------:R-:W-:-:S13]  /*21b70*/  PLOP3.LUT P1, PT, PT, PT, UP0, 0x80, 0x0 ;  /* 0x000000000000781c */ /* 0x000fda0003f2f008 */
[----:B------:R-:W-:Y:S05]  /*21b80*/  @!P1 BRA `(.L_x_9909) ;  /* 0x0000000000049947 */ /* 0x000fea0003800000 */
[----:B------:R-:W-:Y:S01]  /*21b90*/  BPT.TRAP 0x1 ;  /* 0x000000040000795c */ /* 0x000fe20000300000 */
.L_x_9909:
        /* <DEDUP_REMOVED lines=8> */
.L_x_9991:
[----:B------:R-:W-:Y:S05]  /*21c20*/  BSYNC B0 ;  /* 0x0000000000007941 */ /* 0x000fea0003800000 */
.L_x_9910:
[----:B------:R-:W-:Y:S05]  /*21c30*/  @!P2 BRA `(.L_x_9912) ;  /* 0x000000000004a947 */ /* 0x000fea0003800000 */
[----:B------:R-:W-:Y:S01]  /*21c40*/  BPT.TRAP 0x1 ;  /* 0x000000040000795c */ /* 0x000fe20000300000 */
.L_x_9912:
[----:B-1----:R-:W-:-:S04]  /*21c50*/  SHF.L.U32 R3, R28, 0x1f, RZ ;  /* 0x0000001f1c037819 */ /* 0x002fc800000006ff */
[----:B------:R-:W1:Y:S02]  /*21c60*/  SYNCS.PHASECHK.TRANS64.TRYWAIT P1, [R0+URZ+0x19c60], R3 ;  /* 0x019c6003000075a7 */ /* 0x000e64000802017f */
[----:B-1----:R-:W-:Y:S05]  /*21c70*/  @!P1 BRA `(.L_x_9913) ;  /* 0x0000002400cc9947 */ /* 0x002fea0003800000 */
.L_x_9992:
[----:B------:R-:W2:Y:S01]  /*21c80*/  LDL R15, [R1+0x14] ;  /* 0x00001400010f7983 */ /* 0x000ea20000100800 */
[----:B------:R-:W-:Y:S01]  /*21c90*/  IMAD R2, R24, 0x3000, RZ ;  /* 0x0000300018027824 */ /* 0x000fe200078e02ff */
[----:B------:R-:W-:Y:S05]  /*21ca0*/  WARPSYNC.ALL ;  /* 0x0000000000007948 */ /* 0x000fea0003800000 */
[C---:B------:R-:W-:Y:S02]  /*21cb0*/  LOP3.LUT R4, R2.reuse, R26, RZ, 0xfc, !PT ;  /* 0x0000001a02047212 */ /* 0x040fe400078efcff */
[----:B-1----:R-:W-:Y:S02]  /*21cc0*/  LOP3.LUT R3, R2, R29, RZ, 0xfc, !PT ;  /* 0x0000001d02037212 */ /* 0x002fe400078efcff */
[----:B------:R-:W-:Y:S01]  /*21cd0*/  LOP3.LUT R14, R26, 0x1800, RZ, 0xfc, !PT ;  /* 0x000018001a0e7812 */ /* 0x000fe200078efcff */
[----:B------:R-:W-:-:S02]  /*21ce0*/  IMAD.IADD R5, R23, 0x1, R4 ;  /* 0x0000000117057824 */ /* 0x000fc400078e0204 */
[----:B------:R-:W-:-:S04]  /*21cf0*/  IMAD.IADD R3, R25, 0x1, R3 ;  /* 0x0000000119037824 */ /* 0x000fc800078e0203 */
[----:B0-----:R-:W0:Y:S02]  /*21d00*/  LDSM.16.MT88.4 R4, [R5+0x9000] ;  /* 0x009000000504783b */ /* 0x001e240000004200 */
        /* <DEDUP_REMOVED lines=20> */
[----:B------:R-:W-:-:S03]  /*21e50*/  IMAD.IADD R3, R25, 0x1, R3 ;  /* 0x0000000119037824 */ /* 0x000fc600078e0203 */
[----:B------:R0:W1:Y:S02]  /*21e60*/  LDSM.16.MT88.4 R4, [R12+0x9000] ;  /* 0x009000000c04783b */ /* 0x0000640000004200 */
[----:B0-----:R-:W-:Y:S02]  /*21e70*/  IADD3 R12, R23, R14, R2 ;  /* 0x0000000e170c7210 */ /* 0x001fe40007ffe002 */
[----:B------:R-:W-:Y:S02]  /*21e80*/  LOP3.LUT R14, R26, 0x2800, RZ, 0xfc, !PT ;  /* 0x000028001a0e7812 */ /* 0x000fe400078efcff */
[C-C-:B-1----:R-:W-:Y:S02]  /*21e90*/  PRMT R8, R4.reuse, 0x6420, R5.reuse ;  /* 0x0000642004087816 */ /* 0x142fe40000000005 */
[----:B------:R-:W-:Y:S02]  /*21ea0*/  PRMT R9, R4, 0x7531, R5 ;  /* 0x0000753104097816 */ /* 0x000fe40000000005 */
[----:B------:R-:W-:-:S02]  /*21eb0*/  LOP3.LUT R4, R2, 0x800, R26, 0xfe, !PT ;  /* 0x0000080002047812 */ /* 0x000fc400078efe1a */
        /* <DEDUP_REMOVED lines=32> */
.L_x_9914:
        /* <DEDUP_REMOVED lines=10> */
.L_x_9857:
[----:B------:R-:W-:-:S13]  /*22160*/  LOP3.LUT P0, RZ, R22, 0x2, RZ, 0xc0, !PT ;  /* 0x0000000216ff7812 */ /* 0x000fda000780c0ff */
[----:B------:R-:W-:Y:S05]  /*22170*/  @!P0 BRA `(.L_x_9915) ;  /* 0x0000000000248947 */ /* 0x000fea0003800000 */
[----:B------:R-:W-:Y:S05]  /*22180*/  WARPSYNC.ALL ;  /* 0x0000000000007948 */ /* 0x000fea0003800000 */
[----:B------:R-:W2:Y:S08]  /*22190*/  S2UR UR5, SR_CgaCtaId ;  /* 0x00000000000579c3 */ /* 0x000eb00000008800 */
[----:B------:R-:W-:Y:S06]  /*221a0*/  BAR.SYNC.DEFER_BLOCKING 0x5, 0x200 ;  /* 0x0148000000007b1d */ /* 0x000fec0000010000 */
[----:B------:R-:W-:-:S02]  /*221b0*/  UMOV UR4, 0x400 ;  /* 0x0000040000047882 */ /* 0x000fc40000000000 */
[----:B--2---:R-:W-:-:S06]  /*221c0*/  ULEA UR4, UR5, UR4, 0x18 ;  /* 0x0000000405047291 */ /* 0x004fcc000f8ec03f */
[----:B------:R-:W-:-:S05]  /*221d0*/  IMAD.U32 R23, RZ, RZ, UR4 ;  /* 0x00000004ff177e24 */ /* 0x000fca000f8e00ff */
[----:B------:R2:W3:Y:S01]  /*221e0*/  LDS.128 R16, [R23+0x19cd0] ;  /* 0x019cd00017107984 */ /* 0x0004e20000000c00 */
[----:B------:R-:W-:Y:S06]  /*221f0*/  BAR.ARV 0x4, 0x200 ;  /* 0x0108000000007b1d */ /* 0x000fec0000002000 */
[----:B------:R-:W-:Y:S05]  /*22200*/  BRA `(.L_x_9916) ;  /* 0x0000000800cc7947 */ /* 0x000fea0003800000 */
.L_x_9915:
[----:B------:R-:W2:Y:S01]  /*22210*/  S2R R0, SR_TID.X ;  /* 0x0000000000007919 */ /* 0x000ea20000002100 */
[----:B------:R-:W-:Y:S01]  /*22220*/  UMOV UR4, 0xffffffff ;  /* 0xffffffff00047882 */ /* 0x000fe20000000000 */
[----:B--2---:R-:W-:-:S04]  /*22230*/  LOP3.LUT R4, R0, 0x1f, RZ, 0xc0, !PT ;  /* 0x0000001f00047812 */ /* 0x004fc800078ec0ff */
[----:B------:R-:W-:Y:S01]  /*22240*/  ISETP.NE.AND P0, PT, R4, 0x1f, PT ;  /* 0x0000001f0400780c */ /* 0x000fe20003f05270 */
[----:B------:R-:W-:-:S12]  /*22250*/  BRA.DIV UR4, `(.L_x_9917) ;  /* 0x0000002204687947 */ /* 0x000fd8000b800000 */
[----:B-1----:R-:W-:Y:S01]  /*22260*/  IMAD.IADD R5, R19, 0x1, R4 ;  /* 0x0000000113057824 */ /* 0x002fe200078e0204 */
        /* <DEDUP_REMOVED lines=9> */
[C---:B------:R-:W-:Y:S01]  /*22300*/  ISETP.GE.U32.AND P5, PT, R4.reuse, 0x10, PT ;  /* 0x000000100400780c */ /* 0x040fe20003fa6070 */
[----:B------:R-:W-:Y:S01]  /*22310*/  SHFL.IDX PT, R16, R16, 0x1, 0x1f ;  /* 0x00201f0010107f89 */ /* 0x000fe200000e0000 */
[----:B-1----:R-:W-:Y:S02]  /*22320*/  IMAD.MOV.U32 R2, RZ, RZ, RZ ;  /* 0x000000ffff027224 */ /* 0x002fe400078e00ff */
[----:B--2---:R-:W-:Y:S01]  /*22330*/  @!P1 IMAD.MOV.U32 R2, RZ, RZ, R3 ;  /* 0x000000ffff029224 */ /* 0x004fe200078e0003 */
        /* <DEDUP_REMOVED lines=16> */
[----:B------:R1:W2:Y:S02]  /*22440*/  SHFL.IDX PT, R14, R3, 0x1f, 0x1f ;  /* 0x03e01f00030e7f89 */ /* 0x0002a400000e0000 */
.L_x_10002:
[----:B------:R-:W-:Y:S02]  /*22450*/  ULDC UR4, c[0x0][0xc38] ;  /* 0x00030e0000047ab9 */ /* 0x000fe40000000800 */
[----:B------:R-:W-:-:S04]  /*22460*/  IMAD.U32 R4, RZ, RZ, UR4 ;  /* 0x00000004ff047e24 */ /* 0x000fc8000f8e00ff */
[----:B--2---:R-:W-:-:S04]  /*22470*/  IMAD R5, R14, R4, RZ ;  /* 0x000000040e057224 */ /* 0x004fc800078e02ff */
[----:B------:R-:W-:-:S05]  /*22480*/  IMAD.IADD R16, R16, 0x1, R5 ;  /* 0x0000000110107824 */ /* 0x000fca00078e0205 */
[----:B------:R-:W-:-:S13]  /*22490*/  ISETP.GT.AND P6, PT, R16, R0, PT ;  /* 0x000000001000720c */ /* 0x000fda0003fc4270 */
[----:B------:R-:W-:Y:S05]  /*224a0*/  @P6 BRA `(.L_x_9918) ;  /* 0x00000000009c6947 */ /* 0x000fea0003800000 */
.L_x_9923:
[----:B------:R-:W2:Y:S01]  /*224b0*/  LDC R4, c[0x0][0xc3c] ;  /* 0x00030f00ff047b82 */ /* 0x000ea20000000800 */
[----:B------:R-:W-:-:S05]  /*224c0*/  VIADD R19, R19, 0x1f ;  /* 0x0000001f13137836 */ /* 0x000fca0000000000 */
[----:B--2---:R-:W-:-:S13]  /*224d0*/  ISETP.GE.AND P6, PT, R19, R4, PT ;  /* 0x000000041300720c */ /* 0x004fda0003fc6270 */
[----:B------:R-:W-:Y:S05]  /*224e0*/  @P6 BRA `(.L_x_9919) ;  /* 0x0000000400d06947 */ /* 0x000fea0003800000 */
[----:B------:R-:W2:Y:S01]  /*224f0*/  S2R R2, SR_TID.X ;  /* 0x0000000000027919 */ /* 0x000ea20000002100 */
[----:B------:R-:W-:Y:S01]  /*22500*/  BSSY B0, `(.L_x_9920) ;  /* 0x0000009000007945 */ /* 0x000fe20003800000 */
[----:B--2---:R-:W-:-:S05]  /*22510*/  LOP3.LUT R2, R2, 0x1f, RZ, 0xc0, !PT ;  /* 0x0000001f02027812 */ /* 0x004fca00078ec0ff */
[----:B------:R-:W-:Y:S02]  /*22520*/  IMAD.IADD R5, R19, 0x1, R2 ;  /* 0x0000000113057824 */ /* 0x000fe400078e0202 */
[----:B------:R-:W-:-:S03]  /*22530*/  IMAD.MOV.U32 R2, RZ, RZ, RZ ;  /* 0x000000ffff027224 */ /* 0x000fc600078e00ff */
[----:B------:R-:W-:-:S13]  /*22540*/  ISETP.GE.OR P6, PT, R5, R4, !P0 ;  /* 0x000000040500720c */ /* 0x000fda00047c6670 */
[----:B------:R-:W-:Y:S05]  /*22550*/  @P6 BRA `(.L_x_9921) ;  /* 0x00000000000c6947 */ /* 0x000fea0003800000 */
[----:B-1----:R-:W1:Y:S02]  /*22560*/  LDC.64 R2, c[0x0][0xc80] ;  /* 0x00032000ff027b82 */ /* 0x002e640000000a00 */
[----:B-1----:R-:W-:-:S06]  /*22570*/  IMAD.WIDE R2, R5, 0x4, R2 ;  /* 0x0000000405027825 */ /* 0x002fcc00078e0202 */
[----:B------:R2:W5:Y:S02]  /*22580*/  LDG.E R2, desc[UR42][R2.64] ;  /* 0x0000002a02027981 */ /* 0x000564000c1e1900 */
.L_x_9921:
[----:B------:R-:W-:Y:S05]  /*22590*/  BSYNC B0 ;  /* 0x0000000000007941 */ /* 0x000fea0003800000 */
.L_x_9920:
[----:B------:R-:W-:-:S03]  /*225a0*/  UMOV UR4, 0xffffffff ;  /* 0xffffffff00047882 */ /* 0x000fc60000000000 */
[----:B------:R-:W-:Y:S05]  /*225b0*/  BRA.DIV UR4, `(.L_x_9922) ;  /* 0x0000002204b47947 */ /* 0x000fea000b800000 */
[----:B-----5:R-:W1:Y:S02]  /*225c0*/  SHFL.UP PT, R14, R2, 0x1, RZ ;  /* 0x04200000020e7989 */ /* 0x020e6400000e00ff */
[----:B-12---:R-:W-:-:S05]  /*225d0*/  SEL R3, R14, RZ, P1 ;  /* 0x000000ff0e037207 */ /* 0x006fca0000800000 */
        /* <DEDUP_REMOVED lines=14> */
.L_x_10010:
[----:B------:R-:W-:Y:S02]  /*226c0*/  ULDC UR4, c[0x0][0xc38] ;  /* 0x00030e0000047ab9 */ /* 0x000fe40000000800 */
[----:B------:R-:W-:-:S04]  /*226d0*/  IMAD.U32 R4, RZ, RZ, UR4 ;  /* 0x00000004ff047e24 */ /* 0x000fc8000f8e00ff */
[----:B--2---:R-:W-:-:S04]  /*226e0*/  IMAD R5, R14, R4, RZ ;  /* 0x000000040e057224 */ /* 0x004fc800078e02ff */
[----:B------:R-:W-:-:S05]  /*226f0*/  IMAD.IADD R16, R5, 0x1, R16 ;  /* 0x0000000105107824 */ /* 0x000fca00078e0210 */
[----:B------:R-:W-:-:S13]  /*22700*/  ISETP.GT.AND P6, PT, R16, R0, PT ;  /* 0x000000001000720c */ /* 0x000fda0003fc4270 */
[----:B------:R-:W-:Y:S05]  /*22710*/  @!P6 BRA `(.L_x_9923) ;  /* 0xfffffffc0064e947 */ /* 0x000fea000383ffff */
.L_x_9918:
        /* <DEDUP_REMOVED lines=8> */
.L_x_10014:
[----:B------:R-:W-:Y:S01]  /*227a0*/  ISETP.NE.AND P0, PT, R5, RZ, PT ;  /* 0x000000ff0500720c */ /* 0x000fe20003f05270 */
[----:B------:R-:W-:-:S12]  /*227b0*/  IMAD.MOV.U32 R5, RZ, RZ, RZ ;  /* 0x000000ffff057224 */ /* 0x000fd800078e00ff */
[----:B------:R-:W-:Y:S05]  /*227c0*/  @!P0 BRA `(.L_x_9925) ;  /* 0x0000000000108947 */ /* 0x000fea0003800000 */
[----:B------:R-:W-:Y:S01]  /*227d0*/  UMOV UR4, 0xffffffff ;  /* 0xffffffff00047882 */ /* 0x000fe20000000000 */
[----:B------:R-:W-:Y:S02]  /*227e0*/  VIADD R12, R6, 0xffffffff ;  /* 0xffffffff060c7836 */ /* 0x000fe40000000000 */
[----:B------:R-:W-:Y:S05]  /*227f0*/  BRA.DIV UR4, `(.L_x_9926) ;  /* 0x00000026042c7947 */ /* 0x000fea000b800000 */
[----:B------:R4:W0:Y:S02]  /*22800*/  SHFL.IDX PT, R5, R3, R12, 0x1f ;  /* 0x00001f0c03057589 */ /* 0x00082400000e0000 */
.L_x_9925:
[----:B-12-4-:R-:W1:Y:S01]  /*22810*/  LDC.64 R2, c[0x0][0xc90] ;  /* 0x00032400ff027b82 */ /* 0x016e620000000a00 */
[----:B------:R-:W-:-:S04]  /*22820*/  IMAD.IADD R19, R6, 0x1, R19 ;  /* 0x0000000106137824 */ /* 0x000fc800078e0213 */
[----:B-1----:R-:W-:-:S05]  /*22830*/  IMAD.WIDE R2, R19, 0x4, R2 ;  /* 0x0000000413027825 */ /* 0x002fca00078e0202 */
[----:B------:R-:W3:Y:S01]  /*22840*/  LDG.E R7, desc[UR42][R2.64] ;  /* 0x0000002a02077981 */ /* 0x000ee2000c1e1900 */
[----:B0-----:R-:W-:-:S04]  /*22850*/  IMAD R16, R5, R4, R16 ;  /* 0x0000000405107224 */ /* 0x001fc800078e0210 */
        /* <DEDUP_REMOVED lines=61> */
.L_x_9919:
[----:B------:R-:W-:Y:S01]  /*22c30*/  UMOV UR4, URZ ;  /* 0x0000003f00047c82 */ /* 0x000fe20008000000 */
[----:B------:R-:W-:Y:S01]  /*22c40*/  UMOV UR5, URZ ;  /* 0x0000003f00057c82 */ /* 0x000fe20008000000 */
[----:B------:R-:W-:Y:S01]  /*22c50*/  ULDC UR6, c[0x0][0xc3c] ;  /* 0x00030f0000067ab9 */ /* 0x000fe20000000800 */
[----:B------:R-:W-:Y:S02]  /*22c60*/  IMAD.MOV.U32 R16, RZ, RZ, R0 ;  /* 0x000000ffff107224 */ /* 0x000fe400078e0000 */
[----:B------:R-:W-:Y:S02]  /*22c70*/  IMAD.U32 R17, RZ, RZ, UR4 ;  /* 0x00000004ff117e24 */ /* 0x000fe4000f8e00ff */
[----:B------:R-:W-:Y:S02]  /*22c80*/  IMAD.U32 R18, RZ, RZ, UR5 ;  /* 0x00000005ff127e24 */ /* 0x000fe4000f8e00ff */
[----:B------:R-:W-:-:S07]  /*22c90*/  IMAD.U32 R19, RZ, RZ, UR6 ;  /* 0x00000006ff137e24 */ /* 0x000fce000f8e00ff */
.L_x_9927:
[----:B------:R-:W2:Y:S01]  /*22ca0*/  S2R R0, SR_TID.X ;  /* 0x0000000000007919 */ /* 0x000ea20000002100 */
[----:B------:R-:W-:Y:S05]  /*22cb0*/  WARPSYNC.ALL ;  /* 0x0000000000007948 */ /* 0x000fea0003800000 */
[----:B------:R-:W-:Y:S01]  /*22cc0*/  BAR.SYNC.DEFER_BLOCKING 0x4, 0x200 ;  /* 0x0108000000007b1d */ /* 0x000fe20000010000 */
[----:B--2---:R-:W-:-:S04]  /*22cd0*/  LOP3.LUT R0, R0, 0x1f, RZ, 0xc0, !PT ;  /* 0x0000001f00007812 */ /* 0x004fc800078ec0ff */
[----:B------:R-:W-:-:S13]  /*22ce0*/  ISETP.NE.AND P0, PT, R0, RZ, PT ;  /* 0x000000ff0000720c */ /* 0x000fda0003f05270 */
[----:B-1----:R-:W1:Y:S01]  /*22cf0*/  @!P0 S2R R3, SR_CgaCtaId ;  /* 0x0000000000038919 */ /* 0x002e620000008800 */
[----:B------:R-:W-:-:S04]  /*22d00*/  @!P0 MOV R0, 0x400 ;  /* 0x0000040000008802 */ /* 0x000fc80000000f00 */
[----:B-1----:R-:W-:-:S05]  /*22d10*/  @!P0 LEA R23, R3, R0, 0x18 ;  /* 0x0000000003178211 */ /* 0x002fca00078ec0ff */
[----:B------:R1:W-:Y:S01]  /*22d20*/  @!P0 STS.128 [R23+0x19cd0], R16 ;  /* 0x019cd01017008388 */ /* 0x0003e20000000c00 */
[----:B------:R-:W-:Y:S06]  /*22d30*/  BAR.ARV 0x5, 0x200 ;  /* 0x0148000000007b1d */ /* 0x000fec0000002000 */
.L_x_9916:
[----:B------:R-:W-:Y:S02]  /*22d40*/  ULDC UR4, c[0x0][0xc3c] ;  /* 0x00030f0000047ab9 */ /* 0x000fe40000000800 */
[----:B---3--:R-:W-:-:S13]  /*22d50*/  ISETP.GE.AND P0, PT, R19, UR4, PT ;  /* 0x0000000413007c0c */ /* 0x008fda000bf06270 */
[----:B------:R-:W-:Y:S05]  /*22d60*/  @!P0 BRA `(.L_x_9928) ;  /* 0xffffff9c00a48947 */ /* 0x000fea000383ffff */
[----:B------:R-:W-:Y:S05]  /*22d70*/  BSYNC B7 ;  /* 0x0000000000077941 */ /* 0x000fea0003800000 */
.L_x_9796:
[----:B------:R-:W3:Y:S01]  /*22d80*/  LDL.LU R0, [R1+0x4c] ;  /* 0x00004c0001007983 */ /* 0x000ee20000300800 */
[----:B------:R-:W-:Y:S01]  /*22d90*/  BSSY B0, `(.L_x_9929) ;  /* 0x000000b000007945 */ /* 0x000fe20003800000 */
[----:B-1----:R-:W0:Y:S01]  /*22da0*/  S2R R5, SR_CgaCtaId ;  /* 0x0000000000057919 */ /* 0x002e220000008800 */
        /* <DEDUP_REMOVED lines=9> */
.L_x_10017:
[----:B------:R-:W-:Y:S05]  /*22e40*/  BSYNC B0 ;  /* 0x0000000000007941 */ /* 0x000fea0003800000 */
.L_x_9929:
[----:B------:R-:W-:-:S03]  /*22e50*/  UMOV UR4, 0xffffffff ;  /* 0xffffffff00047882 */ /* 0x000fc60000000000 */
[----:B------:R-:W-:Y:S05]  /*22e60*/  BRA.DIV UR4, `(.L_x_9931) ;  /* 0x0000001e04cc7947 */ /* 0x000fea000b800000 */
[----:B0-----:R-:W0:Y:S02]  /*22e70*/  S2R R0, SR_TID.X ;  /* 0x0000000000007919 */ /* 0x001e240000002100 */
[----:B0-----:R-:W-:-:S04]  /*22e80*/  SHF.R.U32.HI R0, RZ, 0x5, R0 ;  /* 0x00000005ff007819 */ /* 0x001fc80000011600 */
[----:B------:R-:W-:-:S05]  /*22e90*/  LOP3.LUT R0, R0, 0x3, RZ, 0xc0, !PT ;  /* 0x0000000300007812 */ /* 0x000fca00078ec0ff */
[----:B------:R0:W1:Y:S02]  /*22ea0*/  SHFL.IDX PT, R14, R0, RZ, 0x1f ;  /* 0x00001fff000e7589 */ /* 0x00006400000e0000 */
.L_x_10020:
[----:B-1----:R-:W-:-:S13]  /*22eb0*/  ISETP.NE.AND P0, PT, R14, RZ, PT ;  /* 0x000000ff0e00720c */ /* 0x002fda0003f05270 */
[----:B------:R-:W-:Y:S05]  /*22ec0*/  @P0 BRA `(.L_x_9594) ;  /* 0x0000000000a40947 */ /* 0x000fea0003800000 */
[----:B------:R-:W-:-:S03]  /*22ed0*/  UMOV UR4, 0xffffffff ;  /* 0xffffffff00047882 */ /* 0x000fc60000000000 */
[----:B------:R-:W-:Y:S05]  /*22ee0*/  BRA.DIV UR4, `(.L_x_9932) ;  /* 0x0000001e04e07947 */ /* 0x000fea000b800000 */
[----:B------:R-:W-:-:S13]  /*22ef0*/  ELECT P6, URZ, PT ;  /* 0x00000000003f782f */ /* 0x000fda00038c0000 */
.L_x_10023:
[----:B------:R-:W-:Y:S05]  /*22f00*/  @!P6 BRA `(.L_x_9594) ;  /* 0x000000000094e947 */ /* 0x000fea0003800000 */
[----:B------:R-:W-:-:S06]  /*22f10*/  ULOP3.LUT UR4, UR37, 0x2, URZ, 0xfc, !UPT ;  /* 0x0000000225047892 */ /* 0x000fcc000f8efc3f */
[----:B0-----:R-:W-:-:S05]  /*22f20*/  IMAD.U32 R0, RZ, RZ, UR4 ;  /* 0x00000004ff007e24 */ /* 0x001fca000f8e00ff */
[----:B------:R-:W-:-:S13]  /*22f30*/  ISETP.NE.AND P0, PT, R0, 0x3, PT ;  /* 0x000000030000780c */ /* 0x000fda0003f05270 */
[----:B------:R-:W-:Y:S05]  /*22f40*/  @!P0 BRA `(.L_x_9933) ;  /* 0x0000000000048947 */ /* 0x000fea0003800000 */
[----:B------:R-:W-:Y:S01]  /*22f50*/  BPT.TRAP 0x1 ;  /* 0x000000040000795c */ /* 0x000fe20000300000 */
.L_x_9933:
        /* <DEDUP_REMOVED lines=12> */
.L_x_10024:
[----:B------:R-:W1:Y:S02]  /*23020*/  SYNCS.PHASECHK.TRANS64.TRYWAIT P1, [R3+URZ], R0 ;  /* 0x00000000030075a7 */ /* 0x000e64000802017f */
[----:B-1----:R-:W-:Y:S05]  /*23030*/  @!P1 BRA `(.L_x_9935) ;  /* 0x0000001c00c09947 */ /* 0x002fea0003800000 */
.L_x_10025:
[----:B------:R-:W-:Y:S05]  /*23040*/  @!P0 BRA `(.L_x_9936) ;  /* 0x0000000000048947 */ /* 0x000fea0003800000 */
[----:B------:R-:W-:Y:S01]  /*23050*/  BPT.TRAP 0x1 ;  /* 0x000000040000795c */ /* 0x000fe20000300000 */
.L_x_9936:
[----:B-1----:R-:W-:-:S04]  /*23060*/  IMAD R3, R24, 0x8, R9 ;  /* 0x0000000818037824 */ /* 0x002fc800078e0209 */
[----:B------:R-:W1:Y:S02]  /*23070*/  SYNCS.PHASECHK.TRANS64.TRYWAIT P1, [R3+URZ+0x19c60], R2 ;  /* 0x019c6002030075a7 */ /* 0x000e64000802017f */
[----:B-1----:R-:W-:Y:S05]  /*23080*/  @!P1 BRA `(.L_x_9937) ;  /* 0x0000001c00c09947 */ /* 0x002fea0003800000 */
.L_x_10026:
[----:B------:R-:W-:Y:S05]  /*23090*/  @!P0 BRA `(.L_x_9938) ;  /* 0x0000000000048947 */ /* 0x000fea0003800000 */
[----:B------:R-:W-:Y:S01]  /*230a0*/  BPT.TRAP 0x1 ;  /* 0x000000040000795c */ /* 0x000fe20000300000 */
.L_x_9938:
[----:B------:R-:W-:-:S04]  /*230b0*/  IMAD R5, R4, 0x8, R9 ;  /* 0x0000000804057824 */ /* 0x000fc800078e0209 */
[----:B------:R-:W3:Y:S02]  /*230c0*/  SYNCS.PHASECHK.TRANS64.TRYWAIT P1, [R5+URZ+0x19c60], R0 ;  /* 0x019c6000050075a7 */ /* 0x000ee4000802017f */
[----:B---3--:R-:W-:Y:S05]  /*230d0*/  @!P1 BRA `(.L_x_9939) ;  /* 0x0000001c00c09947 */ /* 0x008fea0003800000 */
.L_x_10027:
[----:B------:R-:W-:Y:S05]  /*230e0*/  @!P0 BRA `(.L_x_9940) ;  /* 0x0000000000048947 */ /* 0x000fea0003800000 */
[----:B------:R-:W-:Y:S01]  /*230f0*/  BPT.TRAP 0x1 ;  /* 0x000000040000795c */ /* 0x000fe20000300000 */
.L_x_9940:
[----:B------:R-:W4:Y:S02]  /*23100*/  SYNCS.PHASECHK.TRANS64.TRYWAIT P0, [R3+URZ+0x19c80], R2 ;  /* 0x019c8002030075a7 */ /* 0x000f24000800017f */
[----:B----4-:R-:W-:Y:S05]  /*23110*/  @!P0 BRA `(.L_x_9941) ;  /* 0x0000001c00c48947 */ /* 0x010fea0003800000 */
.L_x_9942:
[----:B------:R0:W0:Y:S02]  /*23120*/  SYNCS.PHASECHK.TRANS64.TRYWAIT P0, [R5+URZ+0x19c80], R0 ;  /* 0x019c8000050075a7 */ /* 0x000024000800017f */
[----:B0-----:R-:W-:Y:S05]  /*23130*/  @!P0 NANOSLEEP.SYNCS 0x989680 ;  /* 0x009896800000895d */ /* 0x001fea0003900000 */
[----:B------:R-:W0:Y:S02]  /*23140*/  @!P0 SYNCS.PHASECHK.TRANS64 P0, [R5+URZ+0x19c80], R0 ;  /* 0x019c8000050085a7 */ /* 0x000e24000800007f */
[----:B0-----:R-:W-:Y:S05]  /*23150*/  @!P0 BRA `(.L_x_9942) ;  /* 0xfffffffc00f08947 */ /* 0x001fea000383ffff */
.L_x_9594:
[----:B------:R-:W-:Y:S05]  /*23160*/  BSYNC B8 ;  /* 0x0000000000087941 */ /* 0x000fea0003800000 */
.L_x_9591:
[----:B------:R-:W-:Y:S05]  /*23170*/  EXIT ;  /* 0x000000000000794d */ /* 0x000fea0003800000 */
.L_x_9618:
[----:B0-----:R0:W1:Y:S02]  /*23180*/  SYNCS.PHASECHK.TRANS64.TRYWAIT P5, [R83+URZ+0x19c90], R86 ;  /* 0x019c9056530075a7 */ /* 0x00106400080a017f */
[----:B-1----:R-:W-:Y:S05]  /*23190*/  @!P5 NANOSLEEP.SYNCS 0x989680 ;  /* 0x009896800000d95d */ /* 0x002fea0003900000 */
[----:B------:R-:W1:Y:S02]  /*231a0*/  @!P5 SYNCS.PHASECHK.TRANS64 P5, [R83+URZ+0x19c90], R86 ;  /* 0x019c90565300d5a7 */ /* 0x000e6400080a007f */
[----:B-1----:R-:W-:Y:S05]  /*231b0*/  @!P5 BRA `(.L_x_9618) ;  /* 0xfffffffc00f0d947 */ /* 0x002fea000383ffff */
[----:B------:R-:W-:Y:S05]  /*231c0*/  BRA `(.L_x_9943) ;  /* 0xfffffdf8009c7947 */ /* 0x000fea000383ffff */
.L_x_9634:
[----:B0-----:R0:W1:Y:S02]  /*231d0*/  SYNCS.PHASECHK.TRANS64.TRYWAIT P5, [R83+URZ+0x19c90], R86 ;  /* 0x019c9056530075a7 */ /* 0x00106400080a017f */
[----:B-1----:R-:W-:Y:S05]  /*231e0*/  @!P5 NANOSLEEP.SYNCS 0x989680 ;  /* 0x009896800000d95d */ /* 0x002fea0003900000 */
[----:B------:R-:W1:Y:S02]  /*231f0*/  @!P5 SYNCS.PHASECHK.TRANS64 P5, [R83+URZ+0x19c90], R86 ;  /* 0x019c90565300d5a7 */ /* 0x000e6400080a007f */
[----:B-1----:R-:W-:Y:S05]  /*23200*/  @!P5 BRA `(.L_x_9634) ;  /* 0xfffffffc00f0d947 */ /* 0x002fea000383ffff */
[----:B------:R-:W-:Y:S05]  /*23210*/  BRA `(.L_x_9944) ;  /* 0xfffffe1000c07947 */ /* 0x000fea000383ffff */
.L_x_9643:
[----:B0-----:R0:W1:Y:S02]  /*23220*/  SYNCS.PHASECHK.TRANS64.TRYWAIT P5, [R83+URZ+0x19c90], R86 ;  /* 0x019c9056530075a7 */ /* 0x00106400080a017f */
[----:B-1----:R-:W-:Y:S05]  /*23230*/  @!P5 NANOSLEEP.SYNCS 0x989680 ;  /* 0x009896800000d95d */ /* 0x002fea0003900000 */
[----:B------:R-:W1:Y:S02]  /*23240*/  @!P5 SYNCS.PHASECHK.TRANS64 P5, [R83+URZ+0x19c90], R86 ;  /* 0x019c90565300d5a7 */ /* 0x000e6400080a007f */
[----:B-1----:R-:W-:Y:S05]  /*23250*/  @!P5 BRA `(.L_x_9643) ;  /* 0xfffffffc00f0d947 */ /* 0x002fea000383ffff */
[----:B------:R-:W-:Y:S05]  /*23260*/  BRA `(.L_x_9945) ;  /* 0xfffffe3400087947 */ /* 0x000fea000383ffff */
.L_x_9647:
[----:B--2---:R2:W3:Y:S02]  /*23270*/  SYNCS.PHASECHK.TRANS64.TRYWAIT P5, [R83+URZ+0x19cb0], R86 ;  /* 0x019cb056530075a7 */ /* 0x0044e400080a017f */
[----:B---3--:R-:W-:Y:S05]  /*23280*/  @!P5 NANOSLEEP.SYNCS 0x989680 ;  /* 0x009896800000d95d */ /* 0x008fea0003900000 */
[----:B------:R-:W3:Y:S02]  /*23290*/  @!P5 SYNCS.PHASECHK.TRANS64 P5, [R83+URZ+0x19cb0], R86 ;  /* 0x019cb0565300d5a7 */ /* 0x000ee400080a007f */
[----:B---3--:R-:W-:Y:S05]  /*232a0*/  @!P5 BRA `(.L_x_9647) ;  /* 0xfffffffc00f0d947 */ /* 0x008fea000383ffff */
[----:B------:R-:W-:Y:S05]  /*232b0*/  BRA `(.L_x_9946) ;  /* 0xfffffe3400787947 */ /* 0x000fea000383ffff */
.L_x_9673:
[----:B------:R-:W-:Y:S01]  /*232c0*/  BSSY B1, `(.L_x_9947) ;  /* 0x0000007000017945 */ /* 0x000fe20003800000 */
[----:B------:R-:W-:Y:S02]  /*232d0*/  IMAD.MOV.U32 R12, RZ, RZ, RZ ;  /* 0x000000ffff0c7224 */ /* 0x000fe400078e00ff */
[----:B------:R-:W-:Y:S02]  /*232e0*/  IMAD.MOV.U32 R11, RZ, RZ, 0x1e1f ;  /* 0x00001e1fff0b7424 */ /* 0x000fe400078e00ff */
[----:B------:R-:W-:-:S07]  /*232f0*/  IMAD.MOV.U32 R15, RZ, RZ, -0x1 ;  /* 0xffffffffff0f7424 */ /* 0x000fce00078e00ff */
[----:B------:R-:W-:Y:S05]  /*23300*/  WARPSYNC.COLLECTIVE R15, `(.L_x_9948) ;  /* 0x000000000f087348 */ /* 0x000fea0003c00000 */
[----:B------:R0:W1:Y:S02]  /*23310*/  SHFL.IDX P6, R14, R13, R12, R11 ;  /* 0x0000000c0d0e7389 */ /* 0x00006400000c000b */
[----:B01----:R-:W-:Y:S01]  /*23320*/  ENDCOLLECTIVE ;  /* 0x000000000000791b */ /* 0x003fe20003800000 */
.L_x_9948:
[----:B------:R-:W-:Y:S05]  /*23330*/  BSYNC B1 ;  /* 0x0000000000017941 */ /* 0x000fea0003800000 */
.L_x_9947:
        /* <DEDUP_REMOVED lines=8> */
.L_x_9949:
[----:B------:R-:W-:Y:S02]  /*233c0*/  IMAD.MOV.U32 R13, RZ, RZ, R4 ;  /* 0x000000ffff0d7224 */ /* 0x000fe400078e0004 */
[----:B------:R-:W-:-:S07]  /*233d0*/  IMAD.MOV.U32 R3, RZ, RZ, R14 ;  /* 0x000000ffff037224 */ /* 0x000fce00078e000e */
[----:B------:R-:W-:Y:S05]  /*233e0*/  WARPSYNC.COLLECTIVE R15, `(.L_x_9950) ;  /* 0x000000000f087348 */ /* 0x000fea0003c00000 */
[----:B------:R0:W1:Y:S02]  /*233f0*/  SHFL.IDX P6, R14, R13, R12, R11 ;  /* 0x0000000c0d0e7389 */ /* 0x00006400000c000b */
[----:B01----:R-:W-:Y:S01]  /*23400*/  ENDCOLLECTIVE ;  /* 0x000000000000791b */ /* 0x003fe20003800000 */
.L_x_9950:
[----:B------:R-:W-:Y:S02]  /*23410*/  IMAD.MOV.U32 R13, RZ, RZ, R5 ;  /* 0x000000ffff0d7224 */ /* 0x000fe400078e0005 */
[----:B------:R-:W-:-:S07]  /*23420*/  IMAD.MOV.U32 R4, RZ, RZ, R14 ;  /* 0x000000ffff047224 */ /* 0x000fce00078e000e */
[----:B------:R-:W-:Y:S05]  /*23430*/  WARPSYNC.COLLECTIVE R15, `(.L_x_9951) ;  /* 0x000000000f087348 */ /* 0x000fea0003c00000 */
[----:B------:R0:W1:Y:S02]  /*23440*/  SHFL.IDX P6, R14, R13, R12, R11 ;  /* 0x0000000c0d0e7389 */ /* 0x00006400000c000b */
[----:B01----:R-:W-:Y:S01]  /*23450*/  ENDCOLLECTIVE ;  /* 0x000000000000791b */ /* 0x003fe20003800000 */
.L_x_9951:
[----:B------:R-:W-:Y:S05]  /*23460*/  BRA `(.L_x_9952) ;  /* 0xfffffe4400e87947 */ /* 0x000fea000383ffff */
.L_x_9677:
[----:B-1----:R1:W2:Y:S02]  /*23470*/  SYNCS.PHASECHK.TRANS64.TRYWAIT P0, [R16+URZ+0x19c00], R5 ;  /* 0x019c0005100075a7 */ /* 0x0022a4000800017f */
[----:B--2---:R-:W-:Y:S05]  /*23480*/  @!P0 NANOSLEEP.SYNCS 0x989680 ;  /* 0x009896800000895d */ /* 0x004fea0003900000 */
[----:B------:R-:W2:Y:S02]  /*23490*/  @!P0 SYNCS.PHASECHK.TRANS64 P0, [R16+URZ+0x19c00], R5 ;  /* 0x019c0005100085a7 */ /* 0x000ea4000800007f */
[----:B--2---:R-:W-:Y:S05]  /*234a0*/  @!P0 BRA `(.L_x_9677) ;  /* 0xfffffffc00f08947 */ /* 0x004fea000383ffff */
[----:B------:R-:W-:Y:S05]  /*234b0*/  BRA `(.L_x_9953) ;  /* 0xfffffe4800b87947 */ /* 0x000fea000383ffff */
.L_x_9683:
[----:B------:R-:W-:Y:S01]  /*234c0*/  BSSY B1, `(.L_x_9954) ;  /* 0x0000007000017945 */ /* 0x000fe20003800000 */
[----:B------:R-:W-:Y:S02]  /*234d0*/  IMAD.MOV.U32 R12, RZ, RZ, RZ ;  /* 0x000000ffff0c7224 */ /* 0x000fe400078e00ff */
[----:B------:R-:W-:Y:S02]  /*234e0*/  IMAD.MOV.U32 R11, RZ, RZ, 0x1e1f ;  /* 0x00001e1fff0b7424 */ /* 0x000fe400078e00ff */
[----:B------:R-:W-:-:S07]  /*234f0*/  IMAD.MOV.U32 R15, RZ, RZ, -0x1 ;  /* 0xffffffffff0f7424 */ /* 0x000fce00078e00ff */
[----:B------:R-:W-:Y:S05]  /*23500*/  WARPSYNC.COLLECTIVE R15, `(.L_x_9955) ;  /* 0x000000000f087348 */ /* 0x000fea0003c00000 */
[----:B------:R0:W1:Y:S02]  /*23510*/  SHFL.IDX P6, R14, R13, R12, R11 ;  /* 0x0000000c0d0e7389 */ /* 0x00006400000c000b */
[----:B01----:R-:W-:Y:S01]  /*23520*/  ENDCOLLECTIVE ;  /* 0x000000000000791b */ /* 0x003fe20003800000 */
.L_x_9955:
[----:B------:R-:W-:Y:S05]  /*23530*/  BSYNC B1 ;  /* 0x0000000000017941 */ /* 0x000fea0003800000 */
.L_x_9954:
        /* <DEDUP_REMOVED lines=8> */
.L_x_9956:
[----:B------:R-:W-:Y:S02]  /*235c0*/  IMAD.MOV.U32 R13, RZ, RZ, R20 ;  /* 0x000000ffff0d7224 */ /* 0x000fe400078e0014 */
[----:B------:R-:W-:-:S07]  /*235d0*/  IMAD.MOV.U32 R3, RZ, RZ, R14 ;  /* 0x000000ffff037224 */ /* 0x000fce00078e000e */
[----:B------:R-:W-:Y:S05]  /*235e0*/  WARPSYNC.COLLECTIVE R15, `(.L_x_9957) ;  /* 0x000000000f087348 */ /* 0x000fea0003c00000 */
[----:B------:R0:W1:Y:S02]  /*235f0*/  SHFL.IDX P6, R14, R13, R12, R11 ;  /* 0x0000000c0d0e7389 */ /* 0x00006400000c000b */
[----:B01----:R-:W-:Y:S01]  /*23600*/  ENDCOLLECTIVE ;  /* 0x000000000000791b */ /* 0x003fe20003800000 */
.L_x_9957:
[----:B------:R-:W-:Y:S02]  /*23610*/  IMAD.MOV.U32 R13, RZ, RZ, R21 ;  /* 0x000000ffff0d7224 */ /* 0x000fe400078e0015 */
[----:B------:R-:W-:-:S07]  /*23620*/  IMAD.MOV.U32 R20, RZ, RZ, R14 ;  /* 0x000000ffff147224 */ /* 0x000fce00078e000e */
[----:B------:R-:W-:Y:S05]  /*23630*/  WARPSYNC.COLLECTIVE R15, `(.L_x_9958) ;  /* 0x000000000f087348 */ /* 0x000fea0003c00000 */
[----:B------:R0:W1:Y:S02]  /*23640*/  SHFL.IDX P6, R14, R13, R12, R11 ;  /* 0x0000000c0d0e7389 */ /* 0x00006400000c000b */
[----:B01----:R-:W-:Y:S01]  /*23650*/  ENDCOLLECTIVE ;  /* 0x000000000000791b */ /* 0x003fe20003800000 */
.L_x_9958:
[----:B------:R-:W-:Y:S01]  /*23660*/  IMAD.MOV.U32 R21, RZ, RZ, R14 ;  /* 0x000000ffff157224 */ /* 0x000fe200078e000e */
[----:B------:R-:W-:Y:S06]  /*23670*/  BRA `(.L_x_9959) ;  /* 0xfffffe6000a47947 */ /* 0x000fec000383ffff */
.L_x_9687:
[----:B-1----:R1:W2:Y:S02]  /*23680*/  SYNCS.PHASECHK.TRANS64.TRYWAIT P0, [R16+URZ+0x19c00], R39 ;  /* 0x019c0027100075a7 */ /* 0x0022a4000800017f */
[----:B--2---:R-:W-:Y:S05]  /*23690*/  @!P0 NANOSLEEP.SYNCS 0x989680 ;  /* 0x009896800000895d */ /* 0x004fea0003900000 */
[----:B------:R-:W2:Y:S02]  /*236a0*/  @!P0 SYNCS.PHASECHK.TRANS64 P0, [R16+URZ+0x19c00], R39 ;  /* 0x019c0027100085a7 */ /* 0x000ea4000800007f */
[----:B--2---:R-:W-:Y:S05]  /*236b0*/  @!P0 BRA `(.L_x_9687) ;  /* 0xfffffffc00f08947 */ /* 0x004fea000383ffff */
[----:B------:R-:W-:Y:S05]  /*236c0*/  BRA `(.L_x_9960) ;  /* 0xfffffe6400647947 */ /* 0x000fea000383ffff */
.L_x_9693:
[----:B-1----:R1:W2:Y:S02]  /*236d0*/  SYNCS.PHASECHK.TRANS64.TRYWAIT P1, [R3+URZ+0x19c30], R0 ;  /* 0x019c3000030075a7 */ /* 0x0022a4000802017f */
[----:B--2---:R-:W-:Y:S05]  /*236e0*/  @!P1 NANOSLEEP.SYNCS 0x989680 ;  /* 0x009896800000995d */ /* 0x004fea0003900000 */
[----:B------:R-:W2:Y:S02]  /*236f0*/  @!P1 SYNCS.PHASECHK.TRANS64 P1, [R3+URZ+0x19c30], R0 ;  /* 0x019c3000030095a7 */ /* 0x000ea4000802007f */
[----:B--2---:R-:W-:Y:S05]  /*23700*/  @!P1 BRA `(.L_x_9693) ;  /* 0xfffffffc00f09947 */ /* 0x004fea000383ffff */
[----:B------:R-:W-:Y:S05]  /*23710*/  BRA `(.L_x_9692) ;  /* 0xfffffe8400c87947 */ /* 0x000fea000383ffff */
.L_x_9713:
[----:B-1----:R1:W2:Y:S02]  /*23720*/  SYNCS.PHASECHK.TRANS64.TRYWAIT P1, [R5+URZ+0x19c30], R14 ;  /* 0x019c300e050075a7 */ /* 0x0022a4000802017f */
[----:B--2---:R-:W-:Y:S05]  /*23730*/  @!P1 NANOSLEEP.SYNCS 0x989680 ;  /* 0x009896800000995d */ /* 0x004fea0003900000 */
[----:B------:R-:W2:Y:S02]  /*23740*/  @!P1 SYNCS.PHASECHK.TRANS64 P1, [R5+URZ+0x19c30], R14 ;  /* 0x019c300e050095a7 */ /* 0x000ea4000802007f */
[----:B--2---:R-:W-:Y:S05]  /*23750*/  @!P1 BRA `(.L_x_9713) ;  /* 0xfffffffc00f09947 */ /* 0x004fea000383ffff */
[----:B------:R-:W-:Y:S05]  /*23760*/  BRA `(.L_x_9712) ;  /* 0xfffffec000747947 */ /* 0x000fea000383ffff */
.L_x_9718:
[----:B-1----:R1:W2:Y:S02]  /*23770*/  SYNCS.PHASECHK.TRANS64.TRYWAIT P1, [R19+URZ+0x19c50], R14 ;  /* 0x019c500e130075a7 */ /* 0x0022a4000802017f */
[----:B--2---:R-:W-:Y:S05]  /*23780*/  @!P1 NANOSLEEP.SYNCS 0x989680 ;  /* 0x009896800000995d */ /* 0x004fea0003900000 */
[----:B------:R-:W2:Y:S02]  /*23790*/  @!P1 SYNCS.PHASECHK.TRANS64 P1, [R19+URZ+0x19c50], R14 ;  /* 0x019c500e130095a7 */ /* 0x000ea4000802007f */
[----:B--2---:R-:W-:Y:S05]  /*237a0*/  @!P1 BRA `(.L_x_9718) ;  /* 0xfffffffc00f09947 */ /* 0x004fea000383ffff */
[----:B------:R-:W-:Y:S05]  /*237b0*/  BRA `(.L_x_9717) ;  /* 0xfffffec000fc7947 */ /* 0x000fea000383ffff */
.L_x_9739:
[----:B-1----:R1:W2:Y:S02]  /*237c0*/  SYNCS.PHASECHK.TRANS64.TRYWAIT P1, [R21+URZ+0x19c30], R12 ;  /* 0x019c300c150075a7 */ /* 0x0022a4000802017f */
[----:B--2---:R-:W-:Y:S05]  /*237d0*/  @!P1 NANOSLEEP.SYNCS 0x989680 ;  /* 0x009896800000995d */ /* 0x004fea0003900000 */
[----:B------:R-:W2:Y:S02]  /*237e0*/  @!P1 SYNCS.PHASECHK.TRANS64 P1, [R21+URZ+0x19c30], R12 ;  /* 0x019c300c150095a7 */ /* 0x000ea4000802007f */
[----:B--2---:R-:W-:Y:S05]  /*237f0*/  @!P1 BRA `(.L_x_9739) ;  /* 0xfffffffc00f09947 */ /* 0x004fea000383ffff */
[----:B------:R-:W-:Y:S05]  /*23800*/  BRA `(.L_x_9738) ;  /* 0xfffffefc00007947 */ /* 0x000fea000383ffff */
.L_x_9744:
[----:B-1----:R1:W2:Y:S02]  /*23810*/  SYNCS.PHASECHK.TRANS64.TRYWAIT P1, [R154+URZ+0x19c50], R12 ;  /* 0x019c500c9a0075a7 */ /* 0x0022a4000802017f */
[----:B--2---:R-:W-:Y:S05]  /*23820*/  @!P1 NANOSLEEP.SYNCS 0x989680 ;  /* 0x009896800000995d */ /* 0x004fea0003900000 */
[----:B------:R-:W2:Y:S02]  /*23830*/  @!P1 SYNCS.PHASECHK.TRANS64 P1, [R154+URZ+0x19c50], R12 ;  /* 0x019c500c9a0095a7 */ /* 0x000ea4000802007f */
[----:B--2---:R-:W-:Y:S05]  /*23840*/  @!P1 BRA `(.L_x_9744) ;  /* 0xfffffffc00f09947 */ /* 0x004fea000383ffff */
[----:B------:R-:W-:Y:S05]  /*23850*/  BRA `(.L_x_9743) ;  /* 0xfffffefc00887947 */ /* 0x000fea000383ffff */
.L_x_9753:
[----:B-1----:R1:W2:Y:S02]  /*23860*/  SYNCS.PHASECHK.TRANS64.TRYWAIT P1, [R154+URZ+0x19c30], R13 ;  /* 0x019c300d9a0075a7 */ /* 0x0022a4000802017f */
[----:B--2---:R-:W-:Y:S05]  /*23870*/  @!P1 NANOSLEEP.SYNCS 0x989680 ;  /* 0x009896800000995d */ /* 0x004fea0003900000 */
[----:B------:R-:W2:Y:S02]  /*23880*/  @!P1 SYNCS.PHASECHK.TRANS64 P1, [R154+URZ+0x19c30], R13 ;  /* 0x019c300d9a0095a7 */ /* 0x000ea4000802007f */
[----:B--2---:R-:W-:Y:S05]  /*23890*/  @!P1 BRA `(.L_x_9753) ;  /* 0xfffffffc00f09947 */ /* 0x004fea000383ffff */
[----:B------:R-:W-:Y:S05]  /*238a0*/  BRA `(.L_x_9752) ;  /* 0xffffff2000707947 */ /* 0x000fea000383ffff */
.L_x_9758:
[----:B-1----:R1:W2:Y:S02]  /*238b0*/  SYNCS.PHASECHK.TRANS64.TRYWAIT P1, [R21+URZ+0x19c50], R12 ;  /* 0x019c500c150075a7 */ /* 0x0022a4000802017f */
[----:B--2---:R-:W-:Y:S05]  /*238c0*/  @!P1 NANOSLEEP.SYNCS 0x989680 ;  /* 0x009896800000995d */ /* 0x004fea0003900000 */
[----:B------:R-:W2:Y:S02]  /*238d0*/  @!P1 SYNCS.PHASECHK.TRANS64 P1, [R21+URZ+0x19c50], R12 ;  /* 0x019c500c150095a7 */ /* 0x000ea4000802007f */
[----:B--2---:R-:W-:Y:S05]  /*238e0*/  @!P1 BRA `(.L_x_9758) ;  /* 0xfffffffc00f09947 */ /* 0x004fea000383ffff */
[----:B------:R-:W-:Y:S05]  /*238f0*/  BRA `(.L_x_9757) ;  /* 0xffffff2000f87947 */ /* 0x000fea000383ffff */
.L_x_9773:
[----:B--2---:R2:W3:Y:S02]  /*23900*/  SYNCS.PHASECHK.TRANS64.TRYWAIT P0, [R5+URZ+0x19c50], R0 ;  /* 0x019c5000050075a7 */ /* 0x0044e4000800017f */
[----:B---3--:R-:W-:Y:S05]  /*23910*/  @!P0 NANOSLEEP.SYNCS 0x989680 ;  /* 0x009896800000895d */ /* 0x008fea0003900000 */
[----:B------:R-:W3:Y:S02]  /*23920*/  @!P0 SYNCS.PHASECHK.TRANS64 P0, [R5+URZ+0x19c50], R0 ;  /* 0x019c5000050085a7 */ /* 0x000ee4000800007f */
[----:B---3--:R-:W-:Y:S05]  /*23930*/  @!P0 BRA `(.L_x_9773) ;  /* 0xfffffffc00f08947 */ /* 0x008fea000383ffff */
[----:B------:R-:W-:Y:S05]  /*23940*/  BRA `(.L_x_9772) ;  /* 0xffffff5800007947 */ /* 0x000fea000383ffff */
.L_x_9810:
        /* <DEDUP_REMOVED lines=11> */
.L_x_9962:
[----:B------:R-:W-:Y:S05]  /*23a00*/  BSYNC B1 ;  /* 0x0000000000017941 */ /* 0x000fea0003800000 */
.L_x_9961:
[----:B------:R-:W-:Y:S05]  /*23a10*/  BRA `(.L_x_9963) ;  /* 0xffffff9c001c7947 */ /* 0x000fea000383ffff */
.L_x_9812:
[----:B------:R-:W-:Y:S01]  /*23a20*/  BSSY B1, `(.L_x_9964) ;  /* 0x0000006000017945 */ /* 0x000fe20003800000 */
[----:B------:R-:W-:-:S07]  /*23a30*/  IMAD.MOV.U32 R15, RZ, RZ, -0x1 ;  /* 0xffffffffff0f7424 */ /* 0x000fce00078e00ff */
[----:B01----:R-:W-:Y:S05]  /*23a40*/  WARPSYNC.COLLECTIVE R15, `(.L_x_9965) ;  /* 0x000000000f0c7348 */ /* 0x003fea0003c00000 */
[----:B------:R-:W-:Y:S02]  /*23a50*/  ELECT P6, UR62, PT ;  /* 0x00000000003e782f */ /* 0x000fe400038c0000 */
[----:B------:R-:W-:Y:S01]  /*23a60*/  MOV R14, UR62 ;  /* 0x0000003e000e7c02 */ /* 0x000fe20008000f00 */
[----:B01----:R-:W-:Y:S10]  /*23a70*/  ENDCOLLECTIVE ;  /* 0x000000000000791b */ /* 0x003ff40003800000 */
.L_x_9965:
[----:B------:R-:W-:Y:S05]  /*23a80*/  BSYNC B1 ;  /* 0x0000000000017941 */ /* 0x000fea0003800000 */
.L_x_9964:
[----:B------:R-:W-:Y:S05]  /*23a90*/  BRA `(.L_x_9811) ;  /* 0xffffff9c00147947 */ /* 0x000fea000383ffff */
.L_x_9814:
[----:B-1----:R1:W2:Y:S02]  /*23aa0*/  SYNCS.PHASECHK.TRANS64.TRYWAIT P0, [R23+URZ+0x19c20], R5 ;  /* 0x019c2005170075a7 */ /* 0x0022a4000800017f */
[----:B--2---:R-:W-:Y:S05]  /*23ab0*/  @!P0 NANOSLEEP.SYNCS 0x989680 ;  /* 0x009896800000895d */ /* 0x004fea0003900000 */
[----:B------:R-:W2:Y:S02]  /*23ac0*/  @!P0 SYNCS.PHASECHK.TRANS64 P0, [R23+URZ+0x19c20], R5 ;  /* 0x019c2005170085a7 */ /* 0x000ea4000800007f */
[----:B--2---:R-:W-:Y:S05]  /*23ad0*/  @!P0 BRA `(.L_x_9814) ;  /* 0xfffffffc00f08947 */ /* 0x004fea000383ffff */
[----:B------:R-:W-:Y:S05]  /*23ae0*/  BRA `(.L_x_9966) ;  /* 0xffffff9c00247947 */ /* 0x000fea000383ffff */
.L_x_9818:
[----:B--2---:R2:W3:Y:S02]  /*23af0*/  SYNCS.PHASECHK.TRANS64.TRYWAIT P0, [R9+URZ+0x19ca0], R8 ;  /* 0x019ca008090075a7 */ /* 0x0044e4000800017f */
[----:B---3--:R-:W-:Y:S05]  /*23b00*/  @!P0 NANOSLEEP.SYNCS 0x989680 ;  /* 0x009896800000895d */ /* 0x008fea0003900000 */
[----:B------:R-:W3:Y:S02]  /*23b10*/  @!P0 SYNCS.PHASECHK.TRANS64 P0, [R9+URZ+0x19ca0], R8 ;  /* 0x019ca008090085a7 */ /* 0x000ee4000800007f */
[----:B---3--:R-:W-:Y:S05]  /*23b20*/  @!P0 BRA `(.L_x_9818) ;  /* 0xfffffffc00f08947 */ /* 0x008fea000383ffff */
[----:B------:R-:W-:Y:S05]  /*23b30*/  BRA `(.L_x_9967) ;  /* 0xffffff9c00407947 */ /* 0x000fea000383ffff */
.L_x_9825:
[----:B0-----:R0:W1:Y:S02]  /*23b40*/  SYNCS.PHASECHK.TRANS64.TRYWAIT P0, [R9+URZ+0x19cc0], R8 ;  /* 0x019cc008090075a7 */ /* 0x001064000800017f */
[----:B-1----:R-:W-:Y:S05]  /*23b50*/  @!P0 NANOSLEEP.SYNCS 0x989680 ;  /* 0x009896800000895d */ /* 0x002fea0003900000 */
[----:B------:R-:W1:Y:S02]  /*23b60*/  @!P0 SYNCS.PHASECHK.TRANS64 P0, [R9+URZ+0x19cc0], R8 ;  /* 0x019cc008090085a7 */ /* 0x000e64000800007f */
[----:B-1----:R-:W-:Y:S05]  /*23b70*/  @!P0 BRA `(.L_x_9825) ;  /* 0xfffffffc00f08947 */ /* 0x002fea000383ffff */
[----:B------:R-:W-:Y:S05]  /*23b80*/  BRA `(.L_x_9968) ;  /* 0xffffffa0003c7947 */ /* 0x000fea000383ffff */
.L_x_9834:
[----:B-1----:R1:W2:Y:S02]  /*23b90*/  SYNCS.PHASECHK.TRANS64.TRYWAIT P1, [R8+URZ+0x19ca0], R7 ;  /* 0x019ca007080075a7 */ /* 0x0022a4000802017f */
[----:B--2---:R-:W-:Y:S05]  /*23ba0*/  @!P1 NANOSLEEP.SYNCS 0x989680 ;  /* 0x009896800000995d */ /* 0x004fea0003900000 */
[----:B------:R-:W2:Y:S02]  /*23bb0*/  @!P1 SYNCS.PHASECHK.TRANS64 P1, [R8+URZ+0x19ca0], R7 ;  /* 0x019ca007080095a7 */ /* 0x000ea4000802007f */
[----:B--2---:R-:W-:Y:S05]  /*23bc0*/  @!P1 BRA `(.L_x_9834) ;  /* 0xfffffffc00f09947 */ /* 0x004fea000383ffff */
[----:B------:R-:W-:Y:S05]  /*23bd0*/  BRA `(.L_x_9969) ;  /* 0xffffffa4007c7947 */ /* 0x000fea000383ffff */
.L_x_9841:
[----:B0-----:R0:W2:Y:S02]  /*23be0*/  SYNCS.PHASECHK.TRANS64.TRYWAIT P1, [R8+URZ+0x19cc0], R7 ;  /* 0x019cc007080075a7 */ /* 0x0010a4000802017f */
[----:B--2---:R-:W-:Y:S05]  /*23bf0*/  @!P1 NANOSLEEP.SYNCS 0x989680 ;  /* 0x009896800000995d */ /* 0x004fea0003900000 */
[----:B------:R-:W2:Y:S02]  /*23c00*/  @!P1 SYNCS.PHASECHK.TRANS64 P1, [R8+URZ+0x19cc0], R7 ;  /* 0x019cc007080095a7 */ /* 0x000ea4000802007f */
[----:B--2---:R-:W-:Y:S05]  /*23c10*/  @!P1 BRA `(.L_x_9841) ;  /* 0xfffffffc00f09947 */ /* 0x004fea000383ffff */
[----:B------:R-:W-:Y:S05]  /*23c20*/  BRA `(.L_x_9970) ;  /* 0xffffffa800747947 */ /* 0x000fea000383ffff */
.L_x_9866:
[----:B------:R-:W3:Y:S01]  /*23c30*/  S2R R20, SR_TID.X ;  /* 0x0000000000147919 */ /* 0x000ee20000002100 */
[----:B------:R-:W-:Y:S01]  /*23c40*/  BSSY B0, `(.L_x_9971) ;  /* 0x000000a000007945 */ /* 0x000fe20003800000 */
[----:B------:R-:W-:Y:S02]  /*23c50*/  IMAD.MOV.U32 R12, RZ, RZ, RZ ;  /* 0x000000ffff0c7224 */ /* 0x000fe400078e00ff */
[----:B------:R-:W-:Y:S02]  /*23c60*/  IMAD.MOV.U32 R11, RZ, RZ, 0x1f ;  /* 0x0000001fff0b7424 */ /* 0x000fe400078e00ff */
[----:B------:R-:W-:Y:S01]  /*23c70*/  IMAD.MOV.U32 R15, RZ, RZ, -0x1 ;  /* 0xffffffffff0f7424 */ /* 0x000fe200078e00ff */
[----:B---3--:R-:W-:-:S04]  /*23c80*/  SHF.R.U32.HI R20, RZ, 0x5, R20 ;  /* 0x00000005ff147819 */ /* 0x008fc80000011614 */
[----:B------:R-:W-:-:S05]  /*23c90*/  LOP3.LUT R20, R20, 0x3, RZ, 0xc0, !PT ;  /* 0x0000000314147812 */ /* 0x000fca00078ec0ff */
[----:B0-----:R-:W-:-:S07]  /*23ca0*/  IMAD.MOV.U32 R13, RZ, RZ, R20 ;  /* 0x000000ffff0d7224 */ /* 0x001fce00078e0014 */
[----:B-12---:R-:W-:Y:S05]  /*23cb0*/  WARPSYNC.COLLECTIVE R15, `(.L_x_9972) ;  /* 0x000000000f087348 */ /* 0x006fea0003c00000 */
[----:B------:R0:W3:Y:S02]  /*23cc0*/  SHFL.IDX P6, R14, R13, R12, R11 ;  /* 0x0000000c0d0e7389 */ /* 0x0000e400000c000b */
[----:B0123--:R-:W-:Y:S01]  /*23cd0*/  ENDCOLLECTIVE ;  /* 0x000000000000791b */ /* 0x00ffe20003800000 */
.L_x_9972:
[----:B------:R-:W-:Y:S05]  /*23ce0*/  BSYNC B0 ;  /* 0x0000000000007941 */ /* 0x000fea0003800000 */
.L_x_9971:
[----:B------:R-:W-:Y:S05]  /*23cf0*/  BRA `(.L_x_9973) ;  /* 0xffffffb800707947 */ /* 0x000fea000383ffff */
.L_x_9868:
[----:B------:R-:W-:Y:S01]  /*23d00*/  BSSY B0, `(.L_x_9974) ;  /* 0x0000006000007945 */ /* 0x000fe20003800000 */
[----:B------:R-:W-:-:S07]  /*23d10*/  IMAD.MOV.U32 R15, RZ, RZ, -0x1 ;  /* 0xffffffffff0f7424 */ /* 0x000fce00078e00ff */
[----:B0123--:R-:W-:Y:S05]  /*23d20*/  WARPSYNC.COLLECTIVE R15, `(.L_x_9975) ;  /* 0x000000000f0c7348 */ /* 0x00ffea0003c00000 */
[----:B------:R-:W-:Y:S02]  /*23d30*/  ELECT P6, UR62, PT ;  /* 0x00000000003e782f */ /* 0x000fe400038c0000 */
[----:B------:R-:W-:Y:S01]  /*23d40*/  MOV R14, UR62 ;  /* 0x0000003e000e7c02 */ /* 0x000fe20008000f00 */
[----:B0123--:R-:W-:Y:S10]  /*23d50*/  ENDCOLLECTIVE ;  /* 0x000000000000791b */ /* 0x00fff40003800000 */
.L_x_9975:
[----:B------:R-:W-:Y:S05]  /*23d60*/  BSYNC B0 ;  /* 0x0000000000007941 */ /* 0x000fea0003800000 */
.L_x_9974:
[----:B------:R-:W-:Y:S05]  /*23d70*/  BRA `(.L_x_9976) ;  /* 0xffffffb800707947 */ /* 0x000fea000383ffff */
.L_x_9870:
[----:B---3--:R3:W4:Y:S02]  /*23d80*/  SYNCS.PHASECHK.TRANS64.TRYWAIT P0, [R4+URZ+0x19c80], R3 ;  /* 0x019c8003040075a7 */ /* 0x008724000800017f */
[----:B----4-:R-:W-:Y:S05]  /*23d90*/  @!P0 NANOSLEEP.SYNCS 0x989680 ;  /* 0x009896800000895d */ /* 0x010fea0003900000 */
[----:B------:R-:W4:Y:S02]  /*23da0*/  @!P0 SYNCS.PHASECHK.TRANS64 P0, [R4+URZ+0x19c80], R3 ;  /* 0x019c8003040085a7 */ /* 0x000f24000800007f */
[----:B----4-:R-:W-:Y:S05]  /*23db0*/  @!P0 BRA `(.L_x_9870) ;  /* 0xfffffffc00f08947 */ /* 0x010fea000383ffff */
[----:B------:R-:W-:Y:S05]  /*23dc0*/  BRA `(.L_x_9977) ;  /* 0xffffffb800d47947 */ /* 0x000fea000383ffff */
.L_x_9872:
[----:B-1----:R1:W4:Y:S02]  /*23dd0*/  SYNCS.PHASECHK.TRANS64.TRYWAIT P0, [R4+URZ+0x19c40], R3 ;  /* 0x019c4003040075a7 */ /* 0x002324000800017f */
[----:B----4-:R-:W-:Y:S05]  /*23de0*/  @!P0 NANOSLEEP.SYNCS 0x989680 ;  /* 0x009896800000895d */ /* 0x010fea0003900000 */
[----:B------:R-:W4:Y:S02]  /*23df0*/  @!P0 SYNCS.PHASECHK.TRANS64 P0, [R4+URZ+0x19c40], R3 ;  /* 0x019c4003040085a7 */ /* 0x000f24000800007f */
[----:B----4-:R-:W-:Y:S05]  /*23e00*/  @!P0 BRA `(.L_x_9872) ;  /* 0xfffffffc00f08947 */ /* 0x010fea000383ffff */
[----:B------:R-:W-:Y:S05]  /*23e10*/  BRA `(.L_x_9978) ;  /* 0xffffffbc00507947 */ /* 0x000fea000383ffff */
.L_x_9876:
[----:B------:R-:W2:Y:S01]  /*23e20*/  LDL.LU R11, [R1+0x24] ;  /* 0x00002400010b7983 */ /* 0x000ea20000300800 */
[----:B------:R-:W-:Y:S02]  /*23e30*/  IMAD.MOV.U32 R0, RZ, RZ, R12 ;  /* 0x000000ffff007224 */ /* 0x000fe400078e000c */
[----:B------:R-:W-:Y:S02]  /*23e40*/  IMAD.MOV.U32 R13, RZ, RZ, R5 ;  /* 0x000000ffff0d7224 */ /* 0x000fe400078e0005 */
[----:B------:R-:W-:Y:S02]  /*23e50*/  IMAD.MOV.U32 R12, RZ, RZ, RZ ;  /* 0x000000ffff0c7224 */ /* 0x000fe400078e00ff */
[----:B------:R-:W-:Y:S02]  /*23e60*/  IMAD.MOV.U32 R15, RZ, RZ, -0x1 ;  /* 0xffffffffff0f7424 */ /* 0x000fe400078e00ff */
[----:B------:R-:W-:Y:S02]  /*23e70*/  IMAD.IADD R0, R21, 0x1, R0 ;  /* 0x0000000115007824 */ /* 0x000fe400078e0200 */
[----:B--2---:R-:W-:-:S02]  /*23e80*/  IMAD R4, R11, R9, RZ ;  /* 0x000000090b047224 */ /* 0x004fc400078e02ff */
[----:B------:R-:W-:-:S03]  /*23e90*/  IMAD.MOV.U32 R11, RZ, RZ, 0x1e1f ;  /* 0x00001e1fff0b7424 */ /* 0x000fc600078e00ff */
[----:B------:R-:W-:-:S13]  /*23ea0*/  ISETP.GE.AND P4, PT, R0, R4, PT ;  /* 0x000000040000720c */ /* 0x000fda0003f86270 */
[----:B-----5:R-:W-:Y:S05]  /*23eb0*/  WARPSYNC.COLLECTIVE R15, `(.L_x_9979) ;  /* 0x000000000f087348 */ /* 0x020fea0003c00000 */
[----:B------:R0:W1:Y:S02]  /*23ec0*/  SHFL.IDX P6, R14, R13, R12, R11 ;  /* 0x0000000c0d0e7389 */ /* 0x00006400000c000b */
[----:B01---5:R-:W-:Y:S01]  /*23ed0*/  ENDCOLLECTIVE ;  /* 0x000000000000791b */ /* 0x023fe20003800000 */
.L_x_9979:
[----:B------:R-:W-:Y:S02]  /*23ee0*/  IMAD.MOV.U32 R13, RZ, RZ, R6 ;  /* 0x000000ffff0d7224 */ /* 0x000fe400078e0006 */
[----:B------:R-:W-:-:S07]  /*23ef0*/  IMAD.MOV.U32 R3, RZ, RZ, R14 ;  /* 0x000000ffff037224 */ /* 0x000fce00078e000e */
[----:B------:R-:W-:Y:S05]  /*23f00*/  WARPSYNC.COLLECTIVE R15, `(.L_x_9980) ;  /* 0x000000000f087348 */ /* 0x000fea0003c00000 */
[----:B------:R0:W1:Y:S02]  /*23f10*/  SHFL.IDX P6, R14, R13, R12, R11 ;  /* 0x0000000c0d0e7389 */ /* 0x00006400000c000b */
[----:B01----:R-:W-:Y:S01]  /*23f20*/  ENDCOLLECTIVE ;  /* 0x000000000000791b */ /* 0x003fe20003800000 */
.L_x_9980:
[----:B------:R-:W-:Y:S02]  /*23f30*/  IMAD.MOV.U32 R13, RZ, RZ, R5 ;  /* 0x000000ffff0d7224 */ /* 0x000fe400078e0005 */
[----:B------:R-:W-:Y:S02]  /*23f40*/  IMAD.MOV.U32 R12, RZ, RZ, 0x1 ;  /* 0x00000001ff0c7424 */ /* 0x000fe400078e00ff */
[----:B------:R-:W-:-:S07]  /*23f50*/  IMAD.MOV.U32 R2, RZ, RZ, R14 ;  /* 0x000000ffff027224 */ /* 0x000fce00078e000e */
[----:B------:R-:W-:Y:S05]  /*23f60*/  WARPSYNC.COLLECTIVE R15, `(.L_x_9981) ;  /* 0x000000000f087348 */ /* 0x000fea0003c00000 */
[----:B------:R0:W1:Y:S02]  /*23f70*/  SHFL.IDX P6, R14, R13, R12, R11 ;  /* 0x0000000c0d0e7389 */ /* 0x00006400000c000b */
[----:B01----:R-:W-:Y:S01]  /*23f80*/  ENDCOLLECTIVE ;  /* 0x000000000000791b */ /* 0x003fe20003800000 */
.L_x_9981:
        /* <DEDUP_REMOVED lines=13> */
.L_x_9982:
        /* <DEDUP_REMOVED lines=8> */
.L_x_9983:
        /* <DEDUP_REMOVED lines=9> */
[----:B0-----:R-:W-:-:S07]  /*24170*/  IMAD.MOV.U32 R3, RZ, RZ, R14 ;  /* 0x000000ffff037224 */ /* 0x001fce00078e000e */
[----:B------:R-:W-:Y:S05]  /*24180*/  WARPSYNC.COLLECTIVE R15, `(.L_x_9984) ;  /* 0x000000000f087348 */ /* 0x000fea0003c00000 */
[----:B------:R0:W1:Y:S02]  /*24190*/  SHFL.IDX P6, R14, R13, R12, R11 ;  /* 0x0000000c0d0e7389 */ /* 0x00006400000c000b */
[----:B01----:R-:W-:Y:S01]  /*241a0*/  ENDCOLLECTIVE ;  /* 0x000000000000791b */ /* 0x003fe20003800000 */
.L_x_9984:
[----:B------:R-:W-:Y:S01]  /*241b0*/  IMAD.MOV.U32 R2, RZ, RZ, R14 ;  /* 0x000000ffff027224 */ /* 0x000fe200078e000e */
[----:B------:R-:W-:Y:S06]  /*241c0*/  BRA `(.L_x_9985) ;  /* 0xffffffc4003c7947 */ /* 0x000fec000383ffff */
.L_x_9881:
[----:B--2---:R2:W3:Y:S02]  /*241d0*/  SYNCS.PHASECHK.TRANS64.TRYWAIT P0, [R23+URZ+0x19c20], R0 ;  /* 0x019c2000170075a7 */ /* 0x0044e4000800017f */
[----:B---3--:R-:W-:Y:S05]  /*241e0*/  @!P0 NANOSLEEP.SYNCS 0x989680 ;  /* 0x009896800000895d */ /* 0x008fea0003900000 */
[----:B------:R-:W3:Y:S02]  /*241f0*/  @!P0 SYNCS.PHASECHK.TRANS64 P0, [R23+URZ+0x19c20], R0 ;  /* 0x019c2000170085a7 */ /* 0x000ee4000800007f */
[----:B---3--:R-:W-:Y:S05]  /*24200*/  @!P0 BRA `(.L_x_9881) ;  /* 0xfffffffc00f08947 */ /* 0x008fea000383ffff */
[----:B------:R-:W-:Y:S05]  /*24210*/  BRA `(.L_x_9986) ;  /* 0xffffffc400ac7947 */ /* 0x000fea000383ffff */
.L_x_9887:
[----:B0-----:R0:W1:Y:S02]  /*24220*/  SYNCS.PHASECHK.TRANS64.TRYWAIT P0, [R6+URZ+0x19c80], R5 ;  /* 0x019c8005060075a7 */ /* 0x001064000800017f */
[----:B-1----:R-:W-:Y:S05]  /*24230*/  @!P0 NANOSLEEP.SYNCS 0x989680 ;  /* 0x009896800000895d */ /* 0x002fea0003900000 */
[----:B------:R-:W1:Y:S02]  /*24240*/  @!P0 SYNCS.PHASECHK.TRANS64 P0, [R6+URZ+0x19c80], R5 ;  /* 0x019c8005060085a7 */ /* 0x000e64000800007f */
[----:B-1----:R-:W-:Y:S05]  /*24250*/  @!P0 BRA `(.L_x_9887) ;  /* 0xfffffffc00f08947 */ /* 0x002fea000383ffff */
[----:B------:R-:W-:Y:S05]  /*24260*/  BRA `(.L_x_9987) ;  /* 0xffffffc8005c7947 */ /* 0x000fea000383ffff */
.L_x_9894:
[----:B-1----:R1:W2:Y:S02]  /*24270*/  SYNCS.PHASECHK.TRANS64.TRYWAIT P0, [R6+URZ+0x19c40], R5 ;  /* 0x019c4005060075a7 */ /* 0x0022a4000800017f */
[----:B--2---:R-:W-:Y:S05]  /*24280*/  @!P0 NANOSLEEP.SYNCS 0x989680 ;  /* 0x009896800000895d */ /* 0x004fea0003900000 */
[----:B------:R-:W2:Y:S02]  /*24290*/  @!P0 SYNCS.PHASECHK.TRANS64 P0, [R6+URZ+0x19c40], R5 ;  /* 0x019c4005060085a7 */ /* 0x000ea4000800007f */
[----:B--2---:R-:W-:Y:S05]  /*242a0*/  @!P0 BRA `(.L_x_9894) ;  /* 0xfffffffc00f08947 */ /* 0x004fea000383ffff */
[----:B------:R-:W-:Y:S05]  /*242b0*/  BRA `(.L_x_9988) ;  /* 0xffffffcc00587947 */ /* 0x000fea000383ffff */
.L_x_9902:
[----:B0-----:R0:W1:Y:S02]  /*242c0*/  SYNCS.PHASECHK.TRANS64.TRYWAIT P0, [R3+URZ+0x19c70], R4 ;  /* 0x019c7004030075a7 */ /* 0x001064000800017f */
[----:B-1----:R-:W-:Y:S05]  /*242d0*/  @!P0 NANOSLEEP.SYNCS 0x989680 ;  /* 0x009896800000895d */ /* 0x002fea0003900000 */
[----:B------:R-:W1:Y:S02]  /*242e0*/  @!P0 SYNCS.PHASECHK.TRANS64 P0, [R3+URZ+0x19c70], R4 ;  /* 0x019c7004030085a7 */ /* 0x000e64000800007f */
[----:B-1----:R-:W-:Y:S05]  /*242f0*/  @!P0 BRA `(.L_x_9902) ;  /* 0xfffffffc00f08947 */ /* 0x002fea000383ffff */
[----:B------:R-:W-:Y:S05]  /*24300*/  BRA `(.L_x_9989) ;  /* 0xffffffd0006c7947 */ /* 0x000fea000383ffff */
.L_x_9904:
[----:B0-----:R0:W1:Y:S02]  /*24310*/  SYNCS.PHASECHK.TRANS64.TRYWAIT P0, [R3+URZ+0x19c60], R4 ;  /* 0x019c6004030075a7 */ /* 0x001064000800017f */
[----:B-1----:R-:W-:Y:S05]  /*24320*/  @!P0 NANOSLEEP.SYNCS 0x989680 ;  /* 0x009896800000895d */ /* 0x002fea0003900000 */
[----:B------:R-:W1:Y:S02]  /*24330*/  @!P0 SYNCS.PHASECHK.TRANS64 P0, [R3+URZ+0x19c60], R4 ;  /* 0x019c6004030085a7 */ /* 0x000e64000800007f */
[----:B-1----:R-:W-:Y:S05]  /*24340*/  @!P0 BRA `(.L_x_9904) ;  /* 0xfffffffc00f08947 */ /* 0x002fea000383ffff */
[----:B------:R-:W-:Y:S05]  /*24350*/  BRA `(.L_x_9990) ;  /* 0xffffffd000747947 */ /* 0x000fea000383ffff */
.L_x_9911:
[----:B-1----:R1:W2:Y:S02]  /*24360*/  SYNCS.PHASECHK.TRANS64.TRYWAIT P1, [R0+URZ+0x19c70], R3 ;  /* 0x019c7003000075a7 */ /* 0x0022a4000802017f */
[----:B--2---:R-:W-:Y:S05]  /*24370*/  @!P1 NANOSLEEP.SYNCS 0x989680 ;  /* 0x009896800000995d */ /* 0x004fea0003900000 */
[----:B------:R-:W2:Y:S02]  /*24380*/  @!P1 SYNCS.PHASECHK.TRANS64 P1, [R0+URZ+0x19c70], R3 ;  /* 0x019c7003000095a7 */ /* 0x000ea4000802007f */
[----:B--2---:R-:W-:Y:S05]  /*24390*/  @!P1 BRA `(.L_x_9911) ;  /* 0xfffffffc00f09947 */ /* 0x004fea000383ffff */
[----:B------:R-:W-:Y:S05]  /*243a0*/  BRA `(.L_x_9991) ;  /* 0xffffffd8001c7947 */ /* 0x000fea000383ffff */
.L_x_9913:
[----:B-1----:R1:W2:Y:S02]  /*243b0*/  SYNCS.PHASECHK.TRANS64.TRYWAIT P1, [R0+URZ+0x19c60], R3 ;  /* 0x019c6003000075a7 */ /* 0x0022a4000802017f */
[----:B--2---:R-:W-:Y:S05]  /*243c0*/  @!P1 NANOSLEEP.SYNCS 0x989680 ;  /* 0x009896800000995d */ /* 0x004fea0003900000 */
[----:B------:R-:W2:Y:S02]  /*243d0*/  @!P1 SYNCS.PHASECHK.TRANS64 P1, [R0+URZ+0x19c60], R3 ;  /* 0x019c6003000095a7 */ /* 0x000ea4000802007f */
[----:B--2---:R-:W-:Y:S05]  /*243e0*/  @!P1 BRA `(.L_x_9913) ;  /* 0xfffffffc00f09947 */ /* 0x004fea000383ffff */
[----:B------:R-:W-:Y:S05]  /*243f0*/  BRA `(.L_x_9992) ;  /* 0xffffffd800207947 */ /* 0x000fea000383ffff */
.L_x_9917:
[----:B------:R-:W-:Y:S01]  /*24400*/  BSSY B0, `(.L_x_9993) ;  /* 0x0000008000007945 */ /* 0x000fe20003800000 */
[----:B0-----:R-:W-:Y:S02]  /*24410*/  IMAD.MOV.U32 R13, RZ, RZ, R16 ;  /* 0x000000ffff0d7224 */ /* 0x001fe400078e0010 */
[----:B------:R-:W-:Y:S02]  /*24420*/  IMAD.MOV.U32 R12, RZ, RZ, RZ ;  /* 0x000000ffff0c7224 */ /* 0x000fe400078e00ff */
[----:B------:R-:W-:Y:S02]  /*24430*/  IMAD.MOV.U32 R11, RZ, RZ, 0x1f ;  /* 0x0000001fff0b7424 */ /* 0x000fe400078e00ff */
[----:B------:R-:W-:-:S07]  /*24440*/  IMAD.MOV.U32 R15, RZ, RZ, -0x1 ;  /* 0xffffffffff0f7424 */ /* 0x000fce00078e00ff */
[----:B-1----:R-:W-:Y:S05]  /*24450*/  WARPSYNC.COLLECTIVE R15, `(.L_x_9994) ;  /* 0x000000000f087348 */ /* 0x002fea0003c00000 */
[----:B------:R0:W2:Y:S02]  /*24460*/  SHFL.IDX P6, R14, R13, R12, R11 ;  /* 0x0000000c0d0e7389 */ /* 0x0000a400000c000b */
[----:B012---:R-:W-:Y:S01]  /*24470*/  ENDCOLLECTIVE ;  /* 0x000000000000791b */ /* 0x007fe20003800000 */
.L_x_9994:
[----:B------:R-:W-:Y:S05]  /*24480*/  BSYNC B0 ;  /* 0x0000000000007941 */ /* 0x000fea0003800000 */
.L_x_9993:
        /* <DEDUP_REMOVED lines=9> */
.L_x_9995:
        /* <DEDUP_REMOVED lines=18> */
.L_x_9996:
[----:B------:R-:W-:Y:S01]  /*24640*/  IMAD.MOV.U32 R12, RZ, RZ, 0x2 ;  /* 0x00000002ff0c7424 */ /* 0x000fe200078e00ff */
[----:B------:R-:W-:-:S05]  /*24650*/  SEL R5, R14, RZ, P1 ;  /* 0x000000ff0e057207 */ /* 0x000fca0000800000 */
[----:B------:R-:W-:-:S04]  /*24660*/  IMAD.IADD R3, R2, 0x1, R5 ;  /* 0x0000000102037824 */ /* 0x000fc800078e0205 */
[----:B------:R-:W-:-:S07]  /*24670*/  IMAD.MOV.U32 R13, RZ, RZ, R3 ;  /* 0x000000ffff0d7224 */ /* 0x000fce00078e0003 */
[----:B------:R-:W-:Y:S05]  /*24680*/  WARPSYNC.COLLECTIVE R15, `(.L_x_9997) ;  /* 0x000000000f087348 */ /* 0x000fea0003c00000 */
[----:B------:R0:W1:Y:S02]  /*24690*/  SHFL.UP P6, R14, R13, R12, R11 ;  /* 0x0400000c0d0e7389 */ /* 0x00006400000c000b */
[----:B01----:R-:W-:Y:S01]  /*246a0*/  ENDCOLLECTIVE ;  /* 0x000000000000791b */ /* 0x003fe20003800000 */
.L_x_9997:
[----:B------:R-:W-:Y:S01]  /*246b0*/  IMAD.MOV.U32 R12, RZ, RZ, 0x4 ;  /* 0x00000004ff0c7424 */ /* 0x000fe200078e00ff */
[----:B------:R-:W-:-:S05]  /*246c0*/  SEL R14, R14, RZ, P2 ;  /* 0x000000ff0e0e7207 */ /* 0x000fca0001000000 */
[----:B------:R-:W-:-:S04]  /*246d0*/  IMAD.IADD R3, R3, 0x1, R14 ;  /* 0x0000000103037824 */ /* 0x000fc800078e020e */
[----:B------:R-:W-:-:S07]  /*246e0*/  IMAD.MOV.U32 R13, RZ, RZ, R3 ;  /* 0x000000ffff0d7224 */ /* 0x000fce00078e0003 */
[----:B------:R-:W-:Y:S05]  /*246f0*/  WARPSYNC.COLLECTIVE R15, `(.L_x_9998) ;  /* 0x000000000f087348 */ /* 0x000fea0003c00000 */
[----:B------:R0:W1:Y:S02]  /*24700*/  SHFL.UP P6, R14, R13, R12, R11 ;  /* 0x0400000c0d0e7389 */ /* 0x00006400000c000b */
[----:B01----:R-:W-:Y:S01]  /*24710*/  ENDCOLLECTIVE ;  /* 0x000000000000791b */ /* 0x003fe20003800000 */
.L_x_9998:
[----:B------:R-:W-:Y:S01]  /*24720*/  IMAD.MOV.U32 R12, RZ, RZ, 0x8 ;  /* 0x00000008ff0c7424 */ /* 0x000fe200078e00ff */
[----:B------:R-:W-:-:S05]  /*24730*/  SEL R14, R14, RZ, P3 ;  /* 0x000000ff0e0e7207 */ /* 0x000fca0001800000 */
[----:B------:R-:W-:-:S04]  /*24740*/  IMAD.IADD R3, R3, 0x1, R14 ;  /* 0x0000000103037824 */ /* 0x000fc800078e020e */
[----:B------:R-:W-:-:S07]  /*24750*/  IMAD.MOV.U32 R13, RZ, RZ, R3 ;  /* 0x000000ffff0d7224 */ /* 0x000fce00078e0003 */
[----:B------:R-:W-:Y:S05]  /*24760*/  WARPSYNC.COLLECTIVE R15, `(.L_x_9999) ;  /* 0x000000000f087348 */ /* 0x000fea0003c00000 */
[----:B------:R0:W1:Y:S02]  /*24770*/  SHFL.UP P6, R14, R13, R12, R11 ;  /* 0x0400000c0d0e7389 */ /* 0x00006400000c000b */
[----:B01----:R-:W-:Y:S01]  /*24780*/  ENDCOLLECTIVE ;  /* 0x000000000000791b */ /* 0x003fe20003800000 */
.L_x_9999:
[----:B------:R-:W-:Y:S01]  /*24790*/  IMAD.MOV.U32 R12, RZ, RZ, 0x10 ;  /* 0x00000010ff0c7424 */ /* 0x000fe200078e00ff */
[----:B------:R-:W-:-:S05]  /*247a0*/  SEL R14, R14, RZ, P4 ;  /* 0x000000ff0e0e7207 */ /* 0x000fca0002000000 */
[----:B------:R-:W-:-:S04]  /*247b0*/  IMAD.IADD R3, R3, 0x1, R14 ;  /* 0x0000000103037824 */ /* 0x000fc800078e020e */
[----:B------:R-:W-:-:S07]  /*247c0*/  IMAD.MOV.U32 R13, RZ, RZ, R3 ;  /* 0x000000ffff0d7224 */ /* 0x000fce00078e0003 */
[----:B------:R-:W-:Y:S05]  /*247d0*/  WARPSYNC.COLLECTIVE R15, `(.L_x_10000) ;  /* 0x000000000f087348 */ /* 0x000fea0003c00000 */
[----:B------:R0:W1:Y:S02]  /*247e0*/  SHFL.UP P6, R14, R13, R12, R11 ;  /* 0x0400000c0d0e7389 */ /* 0x00006400000c000b */
[----:B01----:R-:W-:Y:S01]  /*247f0*/  ENDCOLLECTIVE ;  /* 0x000000000000791b */ /* 0x003fe20003800000 */
.L_x_10000:
        /* <DEDUP_REMOVED lines=8> */
.L_x_10001:
[----:B------:R-:W-:Y:S05]  /*24880*/  BRA `(.L_x_10002) ;  /* 0xffffffd800f07947 */ /* 0x000fea000383ffff */
.L_x_9922:
[----:B------:R-:W-:Y:S01]  /*24890*/  BSSY B0, `(.L_x_10003) ;  /* 0x0000008000007945 */ /* 0x000fe20003800000 */
[----:B0----5:R-:W-:Y:S02]  /*248a0*/  IMAD.MOV.U32 R13, RZ, RZ, R2 ;  /* 0x000000ffff0d7224 */ /* 0x021fe400078e0002 */
[----:B------:R-:W-:Y:S02]  /*248b0*/  IMAD.MOV.U32 R12, RZ, RZ, 0x1 ;  /* 0x00000001ff0c7424 */ /* 0x000fe400078e00ff */
[----:B------:R-:W-:Y:S02]  /*248c0*/  IMAD.MOV.U32 R11, RZ, RZ, RZ ;  /* 0x000000ffff0b7224 */ /* 0x000fe400078e00ff */
[----:B------:R-:W-:-:S07]  /*248d0*/  IMAD.MOV.U32 R15, RZ, RZ, -0x1 ;  /* 0xffffffffff0f7424 */ /* 0x000fce00078e00ff */
[----:B-12---:R-:W-:Y:S05]  /*248e0*/  WARPSYNC.COLLECTIVE R15, `(.L_x_10004) ;  /* 0x000000000f087348 */ /* 0x006fea0003c00000 */
[----:B------:R0:W3:Y:S02]  /*248f0*/  SHFL.UP P6, R14, R13, R12, R11 ;  /* 0x0400000c0d0e7389 */ /* 0x0000e400000c000b */
[----:B0123--:R-:W-:Y:S01]  /*24900*/  ENDCOLLECTIVE ;  /* 0x000000000000791b */ /* 0x00ffe20003800000 */
.L_x_10004:
[----:B------:R-:W-:Y:S05]  /*24910*/  BSYNC B0 ;  /* 0x0000000000007941 */ /* 0x000fea0003800000 */
.L_x_10003:
        /* <DEDUP_REMOVED lines=9> */
.L_x_10005:
[----:B------:R-:W-:Y:S01]  /*249b0*/  IMAD.MOV.U32 R12, RZ, RZ, 0x4 ;  /* 0x00000004ff0c7424 */ /* 0x000fe200078e00ff */
[----:B------:R-:W-:-:S05]  /*249c0*/  SEL R14, R14, RZ, P2 ;  /* 0x000000ff0e0e7207 */ /* 0x000fca0001000000 */
[----:B------:R-:W-:-:S04]  /*249d0*/  IMAD.IADD R3, R3, 0x1, R14 ;  /* 0x0000000103037824 */ /* 0x000fc800078e020e */
[----:B------:R-:W-:-:S07]  /*249e0*/  IMAD.MOV.U32 R13, RZ, RZ, R3 ;  /* 0x000000ffff0d7224 */ /* 0x000fce00078e0003 */
[----:B------:R-:W-:Y:S05]  /*249f0*/  WARPSYNC.COLLECTIVE R15, `(.L_x_10006) ;  /* 0x000000000f087348 */ /* 0x000fea0003c00000 */
[----:B------:R0:W1:Y:S02]  /*24a00*/  SHFL.UP P6, R14, R13, R12, R11 ;  /* 0x0400000c0d0e7389 */ /* 0x00006400000c000b */
[----:B01----:R-:W-:Y:S01]  /*24a10*/  ENDCOLLECTIVE ;  /* 0x000000000000791b */ /* 0x003fe20003800000 */
.L_x_10006:
[----:B------:R-:W-:Y:S01]  /*24a20*/  IMAD.MOV.U32 R12, RZ, RZ, 0x8 ;  /* 0x00000008ff0c7424 */ /* 0x000fe200078e00ff */
[----:B------:R-:W-:-:S05]  /*24a30*/  SEL R14, R14, RZ, P3 ;  /* 0x000000ff0e0e7207 */ /* 0x000fca0001800000 */
[----:B------:R-:W-:-:S04]  /*24a40*/  IMAD.IADD R3, R3, 0x1, R14 ;  /* 0x0000000103037824 */ /* 0x000fc800078e020e */
[----:B------:R-:W-:-:S07]  /*24a50*/  IMAD.MOV.U32 R13, RZ, RZ, R3 ;  /* 0x000000ffff0d7224 */ /* 0x000fce00078e0003 */
[----:B------:R-:W-:Y:S05]  /*24a60*/  WARPSYNC.COLLECTIVE R15, `(.L_x_10007) ;  /* 0x000000000f087348 */ /* 0x000fea0003c00000 */
[----:B------:R0:W1:Y:S02]  /*24a70*/  SHFL.UP P6, R14, R13, R12, R11 ;  /* 0x0400000c0d0e7389 */ /* 0x00006400000c000b */
[----:B01----:R-:W-:Y:S01]  /*24a80*/  ENDCOLLECTIVE ;  /* 0x000000000000791b */ /* 0x003fe20003800000 */
.L_x_10007:
[----:B------:R-:W-:Y:S01]  /*24a90*/  IMAD.MOV.U32 R12, RZ, RZ, 0x10 ;  /* 0x00000010ff0c7424 */ /* 0x000fe200078e00ff */
[----:B------:R-:W-:-:S05]  /*24aa0*/  SEL R14, R14, RZ, P4 ;  /* 0x000000ff0e0e7207 */ /* 0x000fca0002000000 */
[----:B------:R-:W-:-:S04]  /*24ab0*/  IMAD.IADD R3, R3, 0x1, R14 ;  /* 0x0000000103037824 */ /* 0x000fc800078e020e */
[----:B------:R-:W-:-:S07]  /*24ac0*/  IMAD.MOV.U32 R13, RZ, RZ, R3 ;  /* 0x000000ffff0d7224 */ /* 0x000fce00078e0003 */
[----:B------:R-:W-:Y:S05]  /*24ad0*/  WARPSYNC.COLLECTIVE R15, `(.L_x_10008) ;  /* 0x000000000f087348 */ /* 0x000fea0003c00000 */
[----:B------:R0:W1:Y:S02]  /*24ae0*/  SHFL.UP P6, R14, R13, R12, R11 ;  /* 0x0400000c0d0e7389 */ /* 0x00006400000c000b */
[----:B01----:R-:W-:Y:S01]  /*24af0*/  ENDCOLLECTIVE ;  /* 0x000000000000791b */ /* 0x003fe20003800000 */
.L_x_10008:
        /* <DEDUP_REMOVED lines=8> */
.L_x_10009:
[----:B------:R-:W-:Y:S05]  /*24b80*/  BRA `(.L_x_10010) ;  /* 0xffffffd800cc7947 */ /* 0x000fea000383ffff */
.L_x_9924:
[----:B------:R-:W-:Y:S01]  /*24b90*/  BSSY B0, `(.L_x_10011) ;  /* 0x0000006000007945 */ /* 0x000fe20003800000 */
[----:B------:R-:W-:Y:S01]  /*24ba0*/  PLOP3.LUT P6, PT, P6, PT, PT, 0x8, 0x0 ;  /* 0x000000000000781c */ /* 0x000fe200037ce170 */
[----:B------:R-:W-:-:S12]  /*24bb0*/  IMAD.MOV.U32 R15, RZ, RZ, -0x1 ;  /* 0xffffffffff0f7424 */ /* 0x000fd800078e00ff */
[----:B01----:R-:W-:Y:S05]  /*24bc0*/  WARPSYNC.COLLECTIVE R15, `(.L_x_10012) ;  /* 0x000000000f087348 */ /* 0x003fea0003c00000 */
[----:B------:R-:W-:Y:S01]  /*24bd0*/  VOTE.ANY R14, PT, P6 ;  /* 0x00000000000e7806 */ /* 0x000fe200030e0100 */
[----:B01----:R-:W-:Y:S06]  /*24be0*/  ENDCOLLECTIVE ;  /* 0x000000000000791b */ /* 0x003fec0003800000 */
.L_x_10012:
[----:B------:R-:W-:Y:S05]  /*24bf0*/  BSYNC B0 ;  /* 0x0000000000007941 */ /* 0x000fea0003800000 */
.L_x_10011:
        /* <DEDUP_REMOVED lines=9> */
.L_x_10013:
[----:B------:R-:W-:Y:S01]  /*24c90*/  IMAD.MOV.U32 R17, RZ, RZ, R14 ;  /* 0x000000ffff117224 */ /* 0x000fe200078e000e */
[----:B------:R-:W-:Y:S06]  /*24ca0*/  BRA `(.L_x_10014) ;  /* 0xffffffd800bc7947 */ /* 0x000fec000383ffff */
.L_x_9926:
[----:B------:R-:W-:Y:S01]  /*24cb0*/  BSSY B0, `(.L_x_10015) ;  /* 0x0000007000007945 */ /* 0x000fe20003800000 */
[----:B0-----:R-:W-:Y:S02]  /*24cc0*/  IMAD.MOV.U32 R13, RZ, RZ, R3 ;  /* 0x000000ffff0d7224 */ /* 0x001fe400078e0003 */
[----:B------:R-:W-:Y:S02]  /*24cd0*/  IMAD.MOV.U32 R11, RZ, RZ, 0x1f ;  /* 0x0000001fff0b7424 */ /* 0x000fe400078e00ff */
[----:B------:R-:W-:-:S07]  /*24ce0*/  IMAD.MOV.U32 R15, RZ, RZ, -0x1 ;  /* 0xffffffffff0f7424 */ /* 0x000fce00078e00ff */
[----:B-123--:R-:W-:Y:S05]  /*24cf0*/  WARPSYNC.COLLECTIVE R15, `(.L_x_10016) ;  /* 0x000000000f087348 */ /* 0x00efea0003c00000 */
[----:B------:R0:W4:Y:S02]  /*24d00*/  SHFL.IDX P6, R14, R13, R12, R11 ;  /* 0x0000000c0d0e7389 */ /* 0x00012400000c000b */
[----:B01234-:R-:W-:Y:S01]  /*24d10*/  ENDCOLLECTIVE ;  /* 0x000000000000791b */ /* 0x01ffe20003800000 */
.L_x_10016:
[----:B------:R-:W-:Y:S05]  /*24d20*/  BSYNC B0 ;  /* 0x0000000000007941 */ /* 0x000fea0003800000 */
.L_x_10015:
[----:B------:R-:W-:Y:S01]  /*24d30*/  IMAD.MOV.U32 R5, RZ, RZ, R14 ;  /* 0x000000ffff057224 */ /* 0x000fe200078e000e */
[----:B------:R-:W-:Y:S06]  /*24d40*/  BRA `(.L_x_9925) ;  /* 0xffffffd800b07947 */ /* 0x000fec000383ffff */
.L_x_9930:
[----:B0-----:R0:W1:Y:S02]  /*24d50*/  SYNCS.PHASECHK.TRANS64.TRYWAIT P0, [R9+URZ+0x19c20], R0 ;  /* 0x019c2000090075a7 */ /* 0x001064000800017f */
[----:B-1----:R-:W-:Y:S05]  /*24d60*/  @!P0 NANOSLEEP.SYNCS 0x989680 ;  /* 0x009896800000895d */ /* 0x002fea0003900000 */
[----:B------:R-:W1:Y:S02]  /*24d70*/  @!P0 SYNCS.PHASECHK.TRANS64 P0, [R9+URZ+0x19c20], R0 ;  /* 0x019c2000090085a7 */ /* 0x000e64000800007f */
[----:B-1----:R-:W-:Y:S05]  /*24d80*/  @!P0 BRA `(.L_x_9930) ;  /* 0xfffffffc00f08947 */ /* 0x002fea000383ffff */
[----:B------:R-:W-:Y:S05]  /*24d90*/  BRA `(.L_x_10017) ;  /* 0xffffffe000287947 */ /* 0x000fea000383ffff */
.L_x_9931:
        /* <DEDUP_REMOVED lines=8> */
[----:B0-2---:R-:W-:Y:S05]  /*24e20*/  WARPSYNC.COLLECTIVE R15, `(.L_x_10019) ;  /* 0x000000000f087348 */ /* 0x005fea0003c00000 */
[----:B------:R1:W3:Y:S02]  /*24e30*/  SHFL.IDX P6, R14, R13, R12, R11 ;  /* 0x0000000c0d0e7389 */ /* 0x0002e400000c000b */
[----:B0123--:R-:W-:Y:S01]  /*24e40*/  ENDCOLLECTIVE ;  /* 0x000000000000791b */ /* 0x00ffe20003800000 */
.L_x_10019:
[----:B------:R-:W-:Y:S05]  /*24e50*/  BSYNC B0 ;  /* 0x0000000000007941 */ /* 0x000fea0003800000 */
.L_x_10018:
[----:B------:R-:W-:Y:S05]  /*24e60*/  BRA `(.L_x_10020) ;  /* 0xffffffe000107947 */ /* 0x000fea000383ffff */
.L_x_9932:
[----:B------:R-:W-:Y:S01]  /*24e70*/  BSSY B0, `(.L_x_10021) ;  /* 0x0000006000007945 */ /* 0x000fe20003800000 */
[----:B------:R-:W-:-:S07]  /*24e80*/  IMAD.MOV.U32 R15, RZ, RZ, -0x1 ;  /* 0xffffffffff0f7424 */ /* 0x000fce00078e00ff */
[----:B0-2---:R-:W-:Y:S05]  /*24e90*/  WARPSYNC.COLLECTIVE R15, `(.L_x_10022) ;  /* 0x000000000f0c7348 */ /* 0x005fea0003c00000 */
[----:B------:R-:W-:Y:S02]  /*24ea0*/  ELECT P6, UR62, PT ;  /* 0x00000000003e782f */ /* 0x000fe400038c0000 */
[----:B------:R-:W-:Y:S01]  /*24eb0*/  MOV R14, UR62 ;  /* 0x0000003e000e7c02 */ /* 0x000fe20008000f00 */
[----:B0-2---:R-:W-:Y:S10]  /*24ec0*/  ENDCOLLECTIVE ;  /* 0x000000000000791b */ /* 0x005ff40003800000 */
.L_x_10022:
[----:B------:R-:W-:Y:S05]  /*24ed0*/  BSYNC B0 ;  /* 0x0000000000007941 */ /* 0x000fea0003800000 */
.L_x_10021:
[----:B------:R-:W-:Y:S05]  /*24ee0*/  BRA `(.L_x_10023) ;  /* 0xffffffe000047947 */ /* 0x000fea000383ffff */
.L_x_9934:
[----:B0-----:R0:W1:Y:S02]  /*24ef0*/  SYNCS.PHASECHK.TRANS64.TRYWAIT P1, [R7+URZ], R2 ;  /* 0x00000002070075a7 */ /* 0x001064000802017f */
[----:B-1----:R-:W-:Y:S05]  /*24f00*/  @!P1 NANOSLEEP.SYNCS 0x989680 ;  /* 0x009896800000995d */ /* 0x002fea0003900000 */
[----:B------:R-:W1:Y:S02]  /*24f10*/  @!P1 SYNCS.PHASECHK.TRANS64 P1, [R7+URZ], R2 ;  /* 0x00000002070095a7 */ /* 0x000e64000802007f */
[----:B-1----:R-:W-:Y:S05]  /*24f20*/  @!P1 BRA `(.L_x_9934) ;  /* 0xfffffffc00f09947 */ /* 0x002fea000383ffff */
[----:B------:R-:W-:Y:S05]  /*24f30*/  BRA `(.L_x_10024) ;  /* 0xffffffe000387947 */ /* 0x000fea000383ffff */
.L_x_9935:
[----:B-1----:R1:W3:Y:S02]  /*24f40*/  SYNCS.PHASECHK.TRANS64.TRYWAIT P1, [R3+URZ], R0 ;  /* 0x00000000030075a7 */ /* 0x0022e4000802017f */
[----:B---3--:R-:W-:Y:S05]  /*24f50*/  @!P1 NANOSLEEP.SYNCS 0x989680 ;  /* 0x009896800000995d */ /* 0x008fea0003900000 */
[----:B------:R-:W3:Y:S02]  /*24f60*/  @!P1 SYNCS.PHASECHK.TRANS64 P1, [R3+URZ], R0 ;  /* 0x00000000030095a7 */ /* 0x000ee4000802007f */
[----:B---3--:R-:W-:Y:S05]  /*24f70*/  @!P1 BRA `(.L_x_9935) ;  /* 0xfffffffc00f09947 */ /* 0x008fea000383ffff */
[----:B------:R-:W-:Y:S05]  /*24f80*/  BRA `(.L_x_10025) ;  /* 0xffffffe0002c7947 */ /* 0x000fea000383ffff */
.L_x_9937:
[----:B-1----:R1:W3:Y:S02]  /*24f90*/  SYNCS.PHASECHK.TRANS64.TRYWAIT P1, [R3+URZ+0x19c60], R2 ;  /* 0x019c6002030075a7 */ /* 0x0022e4000802017f */
[----:B---3--:R-:W-:Y:S05]  /*24fa0*/  @!P1 NANOSLEEP.SYNCS 0x989680 ;  /* 0x009896800000995d */ /* 0x008fea0003900000 */
[----:B------:R-:W3:Y:S02]  /*24fb0*/  @!P1 SYNCS.PHASECHK.TRANS64 P1, [R3+URZ+0x19c60], R2 ;  /* 0x019c6002030095a7 */ /* 0x000ee4000802007f */
[----:B---3--:R-:W-:Y:S05]  /*24fc0*/  @!P1 BRA `(.L_x_9937) ;  /* 0xfffffffc00f09947 */ /* 0x008fea000383ffff */
[----:B------:R-:W-:Y:S05]  /*24fd0*/  BRA `(.L_x_10026) ;  /* 0xffffffe0002c7947 */ /* 0x000fea000383ffff */
.L_x_9939:
[----:B---3--:R3:W4:Y:S02]  /*24fe0*/  SYNCS.PHASECHK.TRANS64.TRYWAIT P1, [R5+URZ+0x19c60], R0 ;  /* 0x019c6000050075a7 */ /* 0x008724000802017f */
[----:B----4-:R-:W-:Y:S05]  /*24ff0*/  @!P1 NANOSLEEP.SYNCS 0x989680 ;  /* 0x009896800000995d */ /* 0x010fea0003900000 */
[----:B------:R-:W4:Y:S02]  /*25000*/  @!P1 SYNCS.PHASECHK.TRANS64 P1, [R5+URZ+0x19c60], R0 ;  /* 0x019c6000050095a7 */ /* 0x000f24000802007f */
[----:B----4-:R-:W-:Y:S05]  /*25010*/  @!P1 BRA `(.L_x_9939) ;  /* 0xfffffffc00f09947 */ /* 0x010fea000383ffff */
[----:B------:R-:W-:Y:S05]  /*25020*/  BRA `(.L_x_10027) ;  /* 0xffffffe0002c7947 */ /* 0x000fea000383ffff */
.L_x_9941:
[----:B----4-:R4:W0:Y:S02]  /*25030*/  SYNCS.PHASECHK.TRANS64.TRYWAIT P0, [R3+URZ+0x19c80], R2 ;  /* 0x019c8002030075a7 */ /* 0x010824000800017f */
[----:B0-----:R-:W-:Y:S05]  /*25040*/  @!P0 NANOSLEEP.SYNCS 0x989680 ;  /* 0x009896800000895d */ /* 0x001fea0003900000 */
[----:B------:R-:W0:Y:S02]  /*25050*/  @!P0 SYNCS.PHASECHK.TRANS64 P0, [R3+URZ+0x19c80], R2 ;  /* 0x019c8002030085a7 */ /* 0x000e24000800007f */
[----:B0-----:R-:W-:Y:S05]  /*25060*/  @!P0 BRA `(.L_x_9941) ;  /* 0xfffffffc00f08947 */ /* 0x001fea000383ffff */
[----:B------:R-:W-:Y:S05]  /*25070*/  BRA `(.L_x_9942) ;  /* 0xffffffe000287947 */ /* 0x000fea000383ffff */
.L_x_10028:
        /* <DEDUP_REMOVED lines=16> */
.L_x_12986:


//--------------------- .text._ZN7cutlass13device_kernelIN5flash11enable_sm90INS1_16FlashAttnFwdSm90INS1_25CollectiveMainloopFwdSm90ILi2EN4cute5tupleIJNS5_1CILi1EEES8_S8_EEENS6_IJNS7_ILi192EEENS7_ILi128EEENS7_ILi96EEEEEELi96ENS_12float_e4m3_tEfNS_4arch4Sm90ELb1ELb0ELb1ELb0ELb0ELb0ELb0ELb1ELb1ELb1ELb0ELb0EEENS1_21CollectiveEpilogueFwdINS6_IJSA_SC_SB_EEES9_NS_10bfloat16_tESG_Li384ELb0ELb1ELb0ELb1EEENS1_30DynamicPersistentTileSchedulerILi384ELi128ELb0ELb1ELb1EEEEEEEEEvNT_6ParamsE --------------------------
	.section	.text._ZN7cutlass13device_kernelIN5flash11enable_sm90INS1_16FlashAttnFwdSm90INS1_25CollectiveMainloopFwdSm90ILi2EN4cute5tupleIJNS5_1CILi1EEES8_S8_EEENS6_IJNS7_ILi192EEENS7_ILi128EEENS7_ILi96EEEEEELi96ENS_12float_e4m3_tEfNS_4arch4Sm90ELb1ELb0ELb1ELb0ELb0ELb0ELb0ELb1ELb1ELb1ELb0ELb0EEENS1_21CollectiveEpilogueFwdINS6_IJSA_SC_SB_EEES9_NS_10bfloat16_tESG_Li384ELb0ELb1ELb0ELb1EEENS1_30DynamicPersistentTileSchedulerILi384ELi128ELb0ELb1ELb1EEEEEEEEEvNT_6ParamsE,"ax",@progbits
	.align	128
.text._ZN7cutlass13device_kernelIN5flash11enable_sm90INS1_16FlashAttnFwdSm90INS1_25CollectiveMainloopFwdSm90ILi2EN4cute5tupleIJNS5_1CILi1EEES8_S8_EEENS6_IJNS7_ILi192EEENS7_ILi128EEENS7_ILi96EEEEEELi96ENS_12float_e4m3_tEfNS_4arch4Sm90ELb1ELb0ELb1ELb0ELb0ELb0ELb0ELb1ELb1ELb1ELb0ELb0EEENS1_21CollectiveEpilogueFwdINS6_IJSA_SC_SB_EEES9_NS_10bfloat16_tESG_Li384ELb0ELb1ELb0ELb1EEENS1_30DynamicPersistentTileSchedulerILi384ELi128ELb0ELb1ELb1EEEEEEEEEvNT_6ParamsE:
        .type           _ZN7cutlass13device_kernelIN5flash11enable_sm90INS1_16FlashAttnFwdSm90INS1_25CollectiveMainloopFwdSm90ILi2EN4cute5tupleIJNS5_1CILi1EEES8_S8_EEENS6_IJNS7_ILi192EEENS7_ILi128EEENS7_ILi96EEEEEELi96ENS_12float_e4m3_tEfNS_4arch4Sm90ELb1ELb0ELb1ELb0ELb0ELb0ELb0ELb1ELb1ELb1ELb0ELb0EEENS1_21CollectiveEpilogueFwdINS6_IJSA_SC_SB_EEES9_NS_10bfloat16_tESG_Li384ELb0ELb1ELb0ELb1EEENS1_30DynamicPersistentTileSchedulerILi384ELi128ELb0ELb1ELb1EEEEEEEEEvNT_6ParamsE,@function
        .size           _ZN7cutlass13device_kernelIN5flash11enable_sm90INS1_16FlashAttnFwdSm90INS1_25CollectiveMainloopFwdSm90ILi2EN4cute5tupleIJNS5_1CILi1EEES8_S8_EEENS6_IJNS7_ILi192EEENS7_ILi128EEENS7_ILi96EEEEEELi96ENS_12float_e4m3_tEfNS_4arch4Sm90ELb1ELb0ELb1ELb0ELb0ELb0ELb0ELb1ELb1ELb1ELb0ELb0EEENS1_21CollectiveEpilogueFwdINS6_IJSA_SC_SB_EEES9_NS_10bfloat16_tESG_Li384ELb0ELb1ELb0ELb1EEENS1_30DynamicPersistentTileSchedulerILi384ELi128ELb0ELb1ELb1EEEEEEEEEvNT_6ParamsE,(.L_x_12987 - _ZN7cutlass13device_kernelIN5flash11enable_sm90INS1_16FlashAttnFwdSm90INS1_25CollectiveMainloopFwdSm90ILi2EN4cute5tupleIJNS5_1CILi1EEES8_S8_EEENS6_IJNS7_ILi192EEENS7_ILi128EEENS7_ILi96EEEEEELi96ENS_12float_e4m3_tEfNS_4arch4Sm90ELb1ELb0ELb1ELb0ELb0ELb0ELb0ELb1ELb1ELb1ELb0ELb0EEENS1_21CollectiveEpilogueFwdINS6_IJSA_SC_SB_EEES9_NS_10bfloat16_tESG_Li384ELb0ELb1ELb0ELb1EEENS1_30DynamicPersistentTileSchedulerILi384ELi128ELb0ELb1ELb1EEEEEEEEEvNT_6ParamsE)
        .other          _ZN7cutlass13device_kernelIN5flash11enable_sm90INS1_16FlashAttnFwdSm90INS1_25CollectiveMainloopFwdSm90ILi2EN4cute5tupleIJNS5_1CILi1EEES8_S8_EEENS6_IJNS7_ILi192EEENS7_ILi128EEENS7_ILi96EEEEEELi96ENS_12float_e4m3_tEfNS_4arch4Sm90ELb1ELb0ELb1ELb0ELb0ELb0ELb0ELb1ELb1ELb1ELb0ELb0EEENS1_21CollectiveEpilogueFwdINS6_IJSA_SC_SB_EEES9_NS_10bfloat16_tESG_Li384ELb0ELb1ELb0ELb1EEENS1_30DynamicPersistentTileSchedulerILi384ELi128ELb0ELb1ELb1EEEEEEEEEvNT_6ParamsE,@"STO_CUDA_ENTRY STV_DEFAULT"
_ZN7cutlass13device_kernelIN5flash11enable_sm90INS1_16FlashAttnFwdSm90INS1_25CollectiveMainloopFwdSm90ILi2EN4cute5tupleIJNS5_1CILi1EEES8_S8_EEENS6_IJNS7_ILi192EEENS7_ILi128EEENS7_ILi96EEEEEELi96ENS_12float_e4m3_tEfNS_4arch4Sm90ELb1ELb0ELb1ELb0ELb0ELb0ELb0ELb1ELb1ELb1ELb0ELb0EEENS1_21CollectiveEpilogueFwdINS6_IJSA_SC_SB_EEES9_NS_10bfloat16_tESG_Li384ELb0ELb1ELb0ELb1EEENS1_30DynamicPersistentTileSchedulerILi384ELi128ELb0ELb1ELb1EEEEEEEEEvNT_6ParamsE:
        /* <DEDUP_REMOVED lines=18> */
.L_x_10030:
[----:B------:R-:W-:Y:S05]  /*0120*/  BSYNC B0 ;  /* 0x0000000000007941 */ /* 0x000fea0003800000 */
.L_x_10029:
        /* <DEDUP_REMOVED lines=41> */
.L_x_10031:
        /* <DEDUP_REMOVED lines=22> */
.L_x_10032:
        /* <DEDUP_REMOVED lines=18> */
.L_x_10033:
        /* <DEDUP_REMOVED lines=22> */
.L_x_10034:
        /* <DEDUP_REMOVED lines=22> */
.L_x_10035:
[----:B------:R-:W-:Y:S01]  /*0900*/  PLOP3.LUT P0, PT, PT, PT, UP0, 0x80, 0x0 ;  /* 0x000000000000781c */ /* 0x000fe20003f0f008 */
[----:B------:R-:W-:Y:S01]  /*0910*/  UMOV UR41, 0x1 ;  /* 0x0000000100297882 */ /* 0x000fe20000000000 */
[----:B------:R-:W-:Y:S01]  /*0920*/  NOP ;  /* 0x0000000000007918 */ /* 0x000fe20000000000 */
[----:B------:R-:W-:Y:S01]  /*0930*/  USEL UR41, UR41, 0x2, !UP0 ;  /* 0x0000000229297887 */ /* 0x000fe2000c000000 */
[----:B------:R-:W-:Y:S01]  /*0940*/  ULDC.64 UR48, c[0x0][0x208] ;  /* 0x0000820000307ab9 */ /* 0x000fe20000000a00 */
[----:B012-4-:R-:W-:Y:S08]  /*0950*/  BAR.SYNC.DEFER_BLOCKING 0x0 ;  /* 0x0000000000007b1d */ /* 0x017ff00000010000 */
[----:B------:R-:W-:Y:S05]  /*0960*/  @!P0 BRA `(.L_x_10036) ;  /* 0x000000b0002c8947 */ /* 0x000fea0003800000 */
.L_x_10037:
        /* <DEDUP_REMOVED lines=20> */
[CC--:B------:R-:W-:Y:S02]  /*0ab0*/  LEA.HI R3, R0.reuse, R11.reuse, RZ, 0x5 ;  /* 0x0000000b00037211 */ /* 0x0c0fe400078f28ff */
        /* <DEDUP_REMOVED lines=41> */
.L_x_10083:
        /* <DEDUP_REMOVED lines=21> */
.L_x_10038:
[----:B------:R-:W-:Y:S01]  /*0ea0*/  ULDC UR7, c[0x0][0xc54] ;  /* 0x0003150000077ab9 */ /* 0x000fe20000000800 */
[----:B------:R-:W-:Y:S01]  /*0eb0*/  UMOV UR6, UR9 ;  /* 0x0000000900067c82 */ /* 0x000fe20008000000 */
[----:B------:R-:W-:-:S11]  /*0ec0*/  UISETP.NE.AND UP0, UPT, UR7, 0x1, UPT ;  /* 0x000000010700788c */ /* 0x000fd6000bf05270 */
[----:B------:R-:W-:Y:S02]  /*0ed0*/  @UP0 ULDC.64 UR10, c[0x0][0xc58] ;  /* 0x00031600000a0ab9 */ /* 0x000fe40000000a00 */
[----:B------:R-:W-:-:S04]  /*0ee0*/  UIMAD.WIDE.U32 UR4, UR9, UR10, URZ ;  /* 0x0000000a090472a5 */ /* 0x000fc8000f8e003f */
[----:B------:R-:W-:-:S04]  /*0ef0*/  @UP0 USHF.R.U32.HI UR6, URZ, UR11, UR5 ;  /* 0x0000000b3f060299 */ /* 0x000fc80008011605 */
[----:B------:R-:W-:-:S12]  /*0f00*/  UIMAD UR4, UR6, UR7, URZ ;  /* 0x00000007060472a4 */ /* 0x000fd8000f8e023f */
.L_x_10039:
        /* <DEDUP_REMOVED lines=16> */
[----:B------:R-:W-:Y:S01]  /*1010*/  UIMAD UR39, UR6, 0xc0, URZ ;  /* 0x000000c0062778a4 */ /* 0x000fe2000f8e023f */
        /* <DEDUP_REMOVED lines=46> */
[----:B------:R-:W-:-:S03]  /*1300*/  UISETP.GE.AND UP0, UPT, UR47, 0x1, UPT ;  /* 0x000000012f00788c */ /* 0x000fc6000bf06270 */
[----:B------:R-:W-:-:S03]  /*1310*/  @UP1 ULDC UR8, c[0x0][0xc4c] ;  /* 0x0003130000081ab9 */ /* 0x000fc60000000800 */
[----:B------:R-:W-:Y:S01]  /*1320*/  PLOP3.LUT P1, PT, PT, PT, UP0, 0x80, 0x0 ;  /* 0x000000000000781c */ /* 0x000fe20003f2f008 */
[----:B------:R-:W-:Y:S01]  /*1330*/  UIMAD.WIDE.U32 UR4, UR10, UR8, URZ ;  /* 0x000000080a0472a5 */ /* 0x000fe2000f8e003f */
[----:B------:R-:W-:-:S03]  /*1340*/  @UP1 ULDC UR6, c[0x0][0xc50] ;  /* 0x0003140000061ab9 */ /* 0x000fc60000000800 */
[----:B------:R-:W-:-:S04]  /*1350*/  @UP1 USHF.R.U32.HI UR42, URZ, UR6, UR5 ;  /* 0x000000063f2a1299 */ /* 0x000fc80008011605 */
[----:B------:R-:W-:-:S04]  /*1360*/  UIADD3 UR4, -UR42, URZ, URZ ;  /* 0x0000003f2a047290 */ /* 0x000fc8000fffe13f */
[----:B------:R-:W-:Y:S01]  /*1370*/  UIMAD UR43, UR43, UR4, UR10 ;  /* 0x000000042b2b72a4 */ /* 0x000fe2000f8e020a */
[----:B------:R-:W-:Y:S11]  /*1380*/  @!P1 BRA `(.L_x_10040) ;  /* 0x0000008800709947 */ /* 0x000ff60003800000 */
        /* <DEDUP_REMOVED lines=31> */
.L_x_10041:
        /* <DEDUP_REMOVED lines=56> */
.L_x_10166:
[----:B------:R-:W-:Y:S05]  /*1900*/  @!P0 BRA `(.L_x_10043) ;  /* 0x0000000000048947 */ /* 0x000fea0003800000 */
[----:B------:R-:W-:Y:S01]  /*1910*/  BPT.TRAP 0x1 ;  /* 0x000000040000795c */ /* 0x000fe20000300000 */
.L_x_10043:
[----:B------:R-:W-:Y:S02]  /*1920*/  IMAD.U32 R2, RZ, RZ, UR38 ;  /* 0x00000026ff027e24 */ /* 0x000fe4000f8e00ff */
[----:B0-----:R-:W-:-:S03]  /*1930*/  IMAD.U32 R3, RZ, RZ, UR37 ;  /* 0x00000025ff037e24 */ /* 0x001fc6000f8e00ff */
[----:B------:R-:W-:Y:S02]  /*1940*/  LEA R2, R2, UR45, 0x3 ;  /* 0x0000002d02027c11 */ /* 0x000fe4000f8e18ff */
[----:B------:R-:W-:-:S04]  /*1950*/  SHF.L.U32 R3, R3, 0x1f, RZ ;  /* 0x0000001f03037819 */ /* 0x000fc800000006ff */
[----:B------:R0:W1:Y:S01]  /*1960*/  SYNCS.PHASECHK.TRANS64.TRYWAIT P2, [R2+URZ+0x19c30], R3 ;  /* 0x019c3003020075a7 */ /* 0x000062000804017f */
[----:B------:R-:W-:Y:S05]  /*1970*/  @!P0 BRA `(.L_x_10044) ;  /* 0x0000000000048947 */ /* 0x000fea0003800000 */
[----:B------:R-:W-:Y:S01]  /*1980*/  BPT.TRAP 0x1 ;  /* 0x000000040000795c */ /* 0x000fe20000300000 */
.L_x_10044:
[----:B------:R-:W2:Y:S02]  /*1990*/  S2R R4, SR_TID.X ;  /* 0x0000000000047919 */ /* 0x000ea40000002100 */
[----:B--2---:R-:W-:Y:S01]  /*19a0*/  LOP3.LUT P1, RZ, R4, 0x7f, RZ, 0xc0, !PT ;  /* 0x0000007f04ff7812 */ /* 0x004fe2000782c0ff */
[----:B-1----:R-:W-:-:S12]  /*19b0*/  @P2 BRA `(.L_x_10045) ;  /* 0x0000000000082947 */ /* 0x002fd80003800000 */
[----:B------:R-:W1:Y:S02]  /*19c0*/  SYNCS.PHASECHK.TRANS64.TRYWAIT P2, [R2+URZ+0x19c30], R3 ;  /* 0x019c3003020075a7 */ /* 0x000e64000804017f */
[----:B-1----:R-:W-:Y:S05]  /*19d0*/  @!P2 BRA `(.L_x_10046) ;  /* 0x000000e00034a947 */ /* 0x002fea0003800000 */
.L_x_10045:
[----:B------:R-:W-:Y:S05]  /*19e0*/  WARPSYNC.ALL ;  /* 0x0000000000007948 */ /* 0x000fea0003800000 */
[----:B------:R-:W-:Y:S01]  /*19f0*/  UIADD3 UR4, UR45, 0x13800, URZ ;  /* 0x000138002d047890 */ /* 0x000fe2000fffe03f */
[----:B------:R-:W-:Y:S01]  /*1a00*/  WARPGROUP.ARRIVE ;  /* 0x00000000000079c5 */ /* 0x000fe20000000000 */
[----:B------:R-:W-:Y:S01]  /*1a10*/  ULOP3.LUT UR12, UR50, 0x10000, URZ, 0xfc, !UPT ;  /* 0x00010000320c7892 */ /* 0x000fe2000f8efc3f */
[----:B------:R-:W-:Y:S01]  /*1a20*/  VIADD R21, R17, UR39 ;  /* 0x0000002711157c36 */ /* 0x000fe20008000000 */
[----:B------:R-:W-:Y:S01]  /*1a30*/  USHF.R.U32.HI UR4, URZ, 0x4, UR4 ;  /* 0x000000043f047899 */ /* 0x000fe20008011604 */
[----:B------:R-:W-:Y:S01]  /*1a40*/  CS2R R134, SRZ ;  /* 0x0000000000867805 */ /* 0x000fe2000001ff00 */
[----:B------:R-:W-:Y:S01]  /*1a50*/  UMOV UR13, 0xc0000010 ;  /* 0xc0000010000d7882 */ /* 0x000fe20000000000 */
[----:B------:R-:W-:Y:S01]  /*1a60*/  UMOV UR15, 0xc0000010 ;  /* 0xc0000010000f7882 */ /* 0x000fe20000000000 */
[----:B------:R-:W-:Y:S01]  /*1a70*/  ULOP3.LUT UR4, UR4, 0x3fff, URZ, 0xc0, !UPT ;  /* 0x00003fff04047892 */ /* 0x000fe2000f8ec03f */
[----:B------:R-:W-:Y:S01]  /*1a80*/  CS2R R132, SRZ ;  /* 0x0000000000847805 */ /* 0x000fe2000001ff00 */
[----:B------:R-:W-:Y:S01]  /*1a90*/  UMOV UR5, 0xc0000010 ;  /* 0xc000001000057882 */ /* 0x000fe20000000000 */
[----:B------:R-:W-:Y:S01]  /*1aa0*/  UMOV UR7, 0xc0000010 ;  /* 0xc000001000077882 */ /* 0x000fe20000000000 */
[----:B------:R-:W-:Y:S01]  /*1ab0*/  ULOP3.LUT UR16, UR4, 0x10000, URZ, 0xfc, !UPT ;  /* 0x0001000004107892 */ /* 0x000fe2000f8efc3f */
[----:B------:R-:W-:Y:S01]  /*1ac0*/  CS2R R130, SRZ ;  /* 0x0000000000827805 */ /* 0x000fe2000001ff00 */
[----:B------:R-:W-:Y:S01]  /*1ad0*/  UIADD3 UR4, UR12, 0x180, URZ ;  /* 0x000001800c047890 */ /* 0x000fe2000fffe03f */
[----:B------:R-:W-:Y:S01]  /*1ae0*/  CS2R R128, SRZ ;  /* 0x0000000000807805 */ /* 0x000fe2000001ff00 */
[----:B------:R-:W-:Y:S01]  /*1af0*/  UIMAD UR14, UR38, 0x300, UR16 ;  /* 0x00000300260e78a4 */ /* 0x000fe2000f8e0210 */
        /* <DEDUP_REMOVED lines=10> */
[----:B------:R-:W-:Y:S01]  /*1ba0*/  ULDC UR14, c[0x0][0x2f0] ;  /* 0x0000bc00000e7ab9 */ /* 0x000fe20000000800 */
[----:B------:R-:W-:Y:S01]  /*1bb0*/  ULDC UR15, c[0x0][0x288] ;  /* 0x0000a200000f7ab9 */ /* 0x000fe20000000800 */
[----:B------:R-:W-:Y:S01]  /*1bc0*/  IMAD.U32 R11, RZ, RZ, UR14 ;  /* 0x0000000eff0b7e24 */ /* 0x000fe2000f8e00ff */
        /* <DEDUP_REMOVED lines=13> */
[----:B------:R-:W-:Y:S02]  /*1ca0*/  WARPGROUP.DEPBAR.LE gsb0, 0x0 ;  /* 0x00008000000079c5 */ /* 0x000fe40000010000 */
[----:B------:R-:W-:-:S06]  /*1cb0*/  WARPGROUP.ARRIVE ;  /* 0x00000000000079c5 */ /* 0x000fcc0000000000 */
[----:B------:R-:W-:Y:S01]  /*1cc0*/  QGMMA.64x128x32.F32.E4M3.E4M3 R24, gdesc[UR4], R24, gsb0 ;  /* 0x01e00000041879f3 */ /* 0x000fe20008000818 */
[----:B------:R-:W-:Y:S02]  /*1cd0*/  ULDC UR6, c[0x0][0x448] ;  /* 0x0001120000067ab9 */ /* 0x000fe40000000800 */
[----:B------:R-:W-:-:S06]  /*1ce0*/  UISETP.NE.AND UP0, UPT, UR6, 0x1, UPT ;  /* 0x000000010600788c */ /* 0x000fcc000bf05270 */
[----:B------:R-:W-:-:S05]  /*1cf0*/  PLOP3.LUT P2, PT, PT, PT, UP0, 0x80, 0x0 ;  /* 0x000000000000781c */ /* 0x000fca0003f4f008 */
[----:B------:R-:W-:-:S08]  /*1d00*/  @UP0 ULDC UR6, c[0x0][0x44c] ;  /* 0x0001130000060ab9 */ /* 0x000fd00000000800 */
[----:B------:R-:W-:Y:S01]  /*1d10*/  @P2 IMAD.HI.U32 R6, R21, UR6, RZ ;  /* 0x0000000615062c27 */ /* 0x000fe2000f8e00ff */
[----:B------:R-:W-:-:S04]  /*1d20*/  @UP0 ULDC UR6, c[0x0][0x450] ;  /* 0x0001140000060ab9 */ /* 0x000fc80000000800 */
[----:B------:R-:W-:Y:S01]  /*1d30*/  @P2 SHF.R.U32.HI R21, RZ, UR6, R6 ;  /* 0x00000006ff152c19 */ /* 0x000fe20008011606 */
[----:B------:R-:W-:Y:S02]  /*1d40*/  UMOV UR6, 0xffffff80 ;  /* 0xffffff8000067882 */ /* 0x000fe40000000000 */
[----:B------:R-:W-:Y:S02]  /*1d50*/  UIMAD UR6, UR47, UR6, 0x80 ;  /* 0x000000802f0674a4 */ /* 0x000fe4000f8e0206 */
[----:B------:R-:W2:Y:S02]  /*1d60*/  SHFL.IDX PT, R7, R21, 0x1, 0x1c1f ;  /* 0x003c1f0015077f89 */ /* 0x000ea400000e0000 */
[----:B------:R-:W-:Y:S02]  /*1d70*/  UIADD3 UR7, UR6, 0x1, URZ ;  /* 0x0000000106077890 */ /* 0x000fe4000fffe03f */
[----:B------:R-:W-:Y:S02]  /*1d80*/  UIMAD UR6, UR40, UR14, UR6 ;  /* 0x0000000e280672a4 */ /* 0x000fe4000f8e0206 */
[----:B------:R-:W-:-:S02]  /*1d90*/  UIMAD UR14, UR40, UR14, -UR15 ;  /* 0x0000000e280e72a4 */ /* 0x000fc4000f8e0a0f */
[----:B------:R-:W-:Y:S01]  /*1da0*/  IMAD.U32 R9, RZ, RZ, UR7 ;  /* 0x00000007ff097e24 */ /* 0x000fe2000f8e00ff */
[----:B------:R-:W-:Y:S02]  /*1db0*/  WARPGROUP.DEPBAR.LE gsb0, 0x0 ;  /* 0x00008000000079c5 */ /* 0x000fe40000010000 */
[----:B------:R-:W-:-:S06]  /*1dc0*/  WARPGROUP.ARRIVE ;  /* 0x00000000000079c5 */ /* 0x000fcc0000000000 */
[----:B------:R-:W-:Y:S01]  /*1dd0*/  QGMMA.64x128x32.F32.E4M3.E4M3 R24, gdesc[UR8], R24, gsb0 ;  /* 0x01e00000081879f3 */ /* 0x000fe20008000818 */
[----:B------:R-:W-:Y:S01]  /*1de0*/  ULDC UR10, c[0x0][0x988] ;  /* 0x00026200000a7ab9 */ /* 0x000fe20000000800 */
[----:B------:R-:W-:Y:S01]  /*1df0*/  UMOV UR11, UR39 ;  /* 0x00000027000b7c82 */ /* 0x000fe20008000000 */
        /* <DEDUP_REMOVED lines=13> */
[----:B------:R-:W5:Y:S01]  /*1ed0*/  MUFU.TANH R27, R27 ;  /* 0x0000001b001b7308 */ /* 0x000f620000002400 */
[----:B---3--:R-:W-:-:S02]  /*1ee0*/  IMAD R26, R16, -0x2, R9 ;  /* 0xfffffffe101a7824 */ /* 0x008fc400078e0209 */
[C---:B------:R-:W-:Y:S01]  /*1ef0*/  FMUL.FTZ R39, R0.reuse, R39 ;  /* 0x0000002700277220 */ /* 0x040fe20000410000 */
[----:B------:R-:W-:Y:S02]  /*1f00*/  IMAD.U32 R9, RZ, RZ, UR6 ;  /* 0x00000006ff097e24 */ /* 0x000fe4000f8e00ff */
[C---:B------:R-:W-:Y:S01]  /*1f10*/  FMUL.FTZ R33, R0.reuse, R41 ;  /* 0x0000002900217220 */ /* 0x040fe20000410000 */
[----:B------:R-:W-:Y:S02]  /*1f20*/  IMAD R26, R11, UR40, R26 ;  /* 0x000000280b1a7c24 */ /* 0x000fe4000f8e021a */
[----:B------:R-:W-:Y:S01]  /*1f30*/  FMUL.FTZ R42, R0, R42 ;  /* 0x0000002a002a7220 */ /* 0x000fe20000410000 */
[----:B------:R-:W-:Y:S01]  /*1f40*/  IMAD R24, R16, -0x2, R9 ;  /* 0xfffffffe10187824 */ /* 0x000fe200078e0209 */
[----:B------:R-:W-:Y:S01]  /*1f50*/  MUFU.TANH R30, R30 ;  /* 0x0000001e001e7308 */ /* 0x000fe20000002400 */
[C---:B01----:R-:W-:Y:S01]  /*1f60*/  FMUL.FTZ R3, R0.reuse, R53 ;  /* 0x0000003500037220 */ /* 0x043fe20000410000 */
[----:B--2---:R-:W-:Y:S01]  /*1f70*/  IADD3 R7, R7, -UR15, R26 ;  /* 0x8000000f07077c10 */ /* 0x004fe2000fffe01a */
[C---:B------:R-:W-:Y:S01]  /*1f80*/  FMUL.FTZ R43, R0.reuse, R43 ;  /* 0x0000002b002b7220 */ /* 0x040fe20000410000 */
[C---:B------:R-:W-:Y:S01]  /*1f90*/  FMUL.FTZ R46, R0.reuse, R46 ;  /* 0x0000002e002e7220 */ /* 0x040fe20000410000 */
[----:B------:R-:W-:Y:S01]  /*1fa0*/  FMUL.FTZ R20, R0, R52 ;  /* 0x0000003400147220 */ /* 0x000fe20000410000 */
[----:B------:R-:W-:Y:S01]  /*1fb0*/  VIMNMX R10, R24, R7, PT ;  /* 0x00000007180a7248 */ /* 0x000fe20003fe0100 */
[C---:B------:R-:W-:Y:S01]  /*1fc0*/  FMUL.FTZ R51, R0.reuse, R51 ;  /* 0x0000003300337220 */ /* 0x040fe20000410000 */
[----:B------:R-:W0:Y:S01]  /*1fd0*/  MUFU.TANH R31, R31 ;  /* 0x0000001f001f7308 */ /* 0x000e220000002400 */
[----:B------:R-:W-:Y:S01]  /*1fe0*/  FMUL.FTZ R47, R0, R47 ;  /* 0x0000002f002f7220 */ /* 0x000fe20000410000 */
[----:B------:R-:W-:Y:S01]  /*1ff0*/  ISETP.GT.AND P3, PT, R10, RZ, PT ;  /* 0x000000ff0a00720c */ /* 0x000fe20003f64270 */
[----:B------:R-:W-:Y:S01]  /*2000*/  FMUL.FTZ R50, R0, R50 ;  /* 0x0000003200327220 */ /* 0x000fe20000410000 */
[----:B------:R-:W-:Y:S01]  /*2010*/  ISETP.GT.AND P4, PT, R10, 0x1, PT ;  /* 0x000000010a00780c */ /* 0x000fe20003f84270 */
[----:B------:R-:W-:Y:S01]  /*2020*/  FMUL.FTZ R92, R0, R28 ;  /* 0x0000001c005c7220 */ /* 0x000fe20000410000 */
[----:B------:R-:W-:Y:S01]  /*2030*/  ISETP.GT.AND P5, PT, R10, 0x8, PT ;  /* 0x000000080a00780c */ /* 0x000fe20003fa4270 */
[C---:B------:R-:W-:Y:S01]  /*2040*/  FMUL.FTZ R91, R0.reuse, R32 ;  /* 0x00000020005b7220 */ /* 0x040fe20000410000 */
[----:B------:R-:W1:Y:S01]  /*2050*/  MUFU.TANH R34, R34 ;  /* 0x0000002200227308 */ /* 0x000e620000002400 */
[----:B----4-:R-:W-:Y:S01]  /*2060*/  FSEL R95, R95, -INF , P3 ;  /* 0xff8000005f5f7808 */ /* 0x010fe20001800000 */
[C---:B------:R-:W-:Y:S01]  /*2070*/  FMUL.FTZ R32, R0.reuse, R44 ;  /* 0x0000002c00207220 */ /* 0x040fe20000410000 */
[----:B-----5:R-:W-:Y:S01]  /*2080*/  FSEL R57, R27, -INF , P4 ;  /* 0xff8000001b397808 */ /* 0x020fe20002000000 */
[----:B------:R-:W-:Y:S01]  /*2090*/  FMUL.FTZ R28, R0, R45 ;  /* 0x0000002d001c7220 */ /* 0x000fe20000410000 */
[----:B------:R-:W-:Y:S01]  /*20a0*/  ISETP.GT.AND P3, PT, R10, 0x9, PT ;  /* 0x000000090a00780c */ /* 0x000fe20003f64270 */
[----:B------:R-:W-:Y:S01]  /*20b0*/  FMUL.FTZ R14, R0, R49 ;  /* 0x00000031000e7220 */ /* 0x000fe20000410000 */
[----:B------:R-:W-:Y:S01]  /*20c0*/  FMNMX.FTZ R6, R95, R57, !PT ;  /* 0x000000395f067209 */ /* 0x000fe20007810000 */
[----:B------:R-:W2:Y:S01]  /*20d0*/  MUFU.TANH R35, R35 ;  /* 0x0000002300237308 */ /* 0x000ea20000002400 */
[----:B------:R-:W-:Y:S01]  /*20e0*/  ISETP.GT.AND P4, PT, R10, 0x10, PT ;  /* 0x000000100a00780c */ /* 0x000fe20003f84270 */
[C---:B------:R-:W-:Y:S01]  /*20f0*/  FMUL.FTZ R54, R0.reuse, R54 ;  /* 0x0000003600367220 */ /* 0x040fe20000410000 */
[----:B0-----:R-:W-:Y:S01]  /*2100*/  FSEL R53, R31, -INF , P3 ;  /* 0xff8000001f357808 */ /* 0x001fe20001800000 */
[----:B------:R-:W-:Y:S01]  /*2110*/  FMUL.FTZ R93, R0, R29 ;  /* 0x0000001d005d7220 */ /* 0x000fe20000410000 */
[----:B------:R-:W-:Y:S01]  /*2120*/  ISETP.GT.AND P3, PT, R10, 0x11, PT ;  /* 0x000000110a00780c */ /* 0x000fe20003f64270 */
        /* <DEDUP_REMOVED lines=16> */
[C---:B------:R-:W-:Y:S01]  /*2230*/  FMUL.FTZ R71, R0.reuse, R71 ;  /* 0x0000004700477220 */ /* 0x040fe20000410000 */
[----:B------:R-:W-:Y:S01]  /*2240*/  FMUL.FTZ R74, R0, R74 ;  /* 0x0000004a004a7220 */ /* 0x000fe20000410000 */
[----:B------:R-:W-:Y:S01]  /*2250*/  MUFU.TANH R39, R39 ;  /* 0x0000002700277308 */ /* 0x000fe20000002400 */
[----:B-1----:R-:W-:Y:S01]  /*2260*/  FSEL R55, R30, -INF , P5 ;  /* 0xff8000001e377808 */ /* 0x002fe20002800000 */
[C---:B------:R-:W-:Y:S01]  /*2270*/  FMUL.FTZ R75, R0.reuse, R75 ;  /* 0x0000004b004b7220 */ /* 0x040fe20000410000 */
[C---:B------:R-:W-:Y:S01]  /*2280*/  FMUL.FTZ R78, R0.reuse, R78 ;  /* 0x0000004e004e7220 */ /* 0x040fe20000410000 */
[C---:B------:R-:W-:Y:S01]  /*2290*/  FMUL.FTZ R79, R0.reuse, R79 ;  /* 0x0000004f004f7220 */ /* 0x040fe20000410000 */
[----:B------:R-:W-:Y:S01]  /*22a0*/  FMNMX.FTZ R6, R55, R6, !PT ;  /* 0x0000000637067209 */ /* 0x000fe20007810000 */
[C---:B------:R-:W-:Y:S01]  /*22b0*/  FMUL.FTZ R82, R0.reuse, R82 ;  /* 0x0000005200527220 */ /* 0x040fe20000410000 */
[C---:B------:R-:W-:Y:S01]  /*22c0*/  FMUL.FTZ R83, R0.reuse, R83 ;  /* 0x0000005300537220 */ /* 0x040fe20000410000 */
        /* <DEDUP_REMOVED lines=12> */
[----:B------:R-:W2:Y:S01]  /*2390*/  SHFL.IDX PT, R72, R21, RZ, 0x1c1f ;  /* 0x001c1fff15487589 */ /* 0x000ea200000e0000 */
[----:B------:R-:W-:Y:S01]  /*23a0*/  FMUL.FTZ R37, R0, R37 ;  /* 0x0000002500257220 */ /* 0x000fe20000410000 */
[----:B------:R-:W-:-:S02]  /*23b0*/  @UP0 ULDC UR6, c[0x0][0x44c] ;  /* 0x0001130000060ab9 */ /* 0x000fc40000000800 */
[----:B------:R-:W3:Y:S01]  /*23c0*/  MUFU.TANH R46, R46 ;  /* 0x0000002e002e7308 */ /* 0x000ee20000002400 */
[----:B------:R-:W-:-:S07]  /*23d0*/  UIMAD.WIDE.U32 UR6, UR39, UR6, URZ ;  /* 0x00000006270672a5 */ /* 0x000fce000f8e003f */
[----:B------:R0:W-:Y:S08]  /*23e0*/  MUFU.TANH R8, R51 ;  /* 0x0000003300087308 */ /* 0x0001f00000002400 */
[----:B------:R3:W4:Y:S01]  /*23f0*/  MUFU.TANH R45, R47 ;  /* 0x0000002f002d7308 */ /* 0x0007220000002400 */
[----:B0-----:R-:W-:Y:S02]  /*2400*/  FSEL R51, R38, -INF , P4 ;  /* 0xff80000026337808 */ /* 0x001fe40002000000 */
[----:B------:R-:W-:-:S02]  /*2410*/  ISETP.GT.AND P4, PT, R10, 0x20, PT ;  /* 0x000000200a00780c */ /* 0x000fc40003f84270 */
[----:B------:R-:W-:Y:S02]  /*2420*/  FMNMX.FTZ R7, R51, R6, !PT ;  /* 0x0000000633077209 */ /* 0x000fe40007810000 */
[----:B-1----:R-:W-:Y:S01]  /*2430*/  FSEL R49, R42, -INF , P4 ;  /* 0xff8000002a317808 */ /* 0x002fe20002000000 */
[----:B------:R0:W1:Y:S01]  /*2440*/  MUFU.TANH R44, R50 ;  /* 0x00000032002c7308 */ /* 0x0000620000002400 */
[----:B------:R-:W-:-:S04]  /*2450*/  ISETP.GT.AND P4, PT, R10, 0x28, PT ;  /* 0x000000280a00780c */ /* 0x000fc80003f84270 */
[----:B---3--:R-:W-:Y:S02]  /*2460*/  FSEL R47, R46, -INF , P4 ;  /* 0xff8000002e2f7808 */ /* 0x008fe40002000000 */
[C---:B------:R-:W-:Y:S01]  /*2470*/  ISETP.GT.AND P4, PT, R10.reuse, 0x30, PT ;  /* 0x000000300a00780c */ /* 0x040fe20003f84270 */
[----:B------:R-:W3:Y:S01]  /*2480*/  MUFU.TANH R54, R54 ;  /* 0x0000003600367308 */ /* 0x000ee20000002400 */
[----:B0-----:R-:W-:Y:S02]  /*2490*/  FSEL R50, R39, -INF , P3 ;  /* 0xff80000027327808 */ /* 0x001fe40001800000 */
[----:B------:R-:W-:Y:S02]  /*24a0*/  ISETP.GT.AND P3, PT, R10, 0x21, PT ;  /* 0x000000210a00780c */ /* 0x000fe40003f64270 */
[----:B------:R-:W-:Y:S02]  /*24b0*/  FMNMX.FTZ R6, R50, R7, !PT ;  /* 0x0000000732067209 */ /* 0x000fe40007810000 */
[----:B------:R-:W-:Y:S01]  /*24c0*/  FSEL R48, R43, -INF , P3 ;  /* 0xff8000002b307808 */ /* 0x000fe20001800000 */
[----:B------:R0:W5:Y:S01]  /*24d0*/  MUFU.TANH R40, R58 ;  /* 0x0000003a00287308 */ /* 0x0001620000002400 */
[----:B------:R-:W-:-:S02]  /*24e0*/  FMNMX.FTZ R7, R49, R6, !PT ;  /* 0x0000000631077209 */ /* 0x000fc40007810000 */
[----:B------:R-:W-:Y:S02]  /*24f0*/  ISETP.GT.AND P3, PT, R10, 0x29, PT ;  /* 0x000000290a00780c */ /* 0x000fe40003f64270 */
[----:B------:R-:W-:Y:S02]  /*2500*/  FMNMX.FTZ R6, R48, R7, !PT ;  /* 0x0000000730067209 */ /* 0x000fe40007810000 */
[----:B----4-:R-:W-:Y:S01]  /*2510*/  FSEL R45, R45, -INF , P3 ;  /* 0xff8000002d2d7808 */ /* 0x010fe20001800000 */
[----:B------:R-:W4:Y:S01]  /*2520*/  MUFU.TANH R59, R59 ;  /* 0x0000003b003b7308 */ /* 0x000f220000002400 */
[----:B------:R-:W-:Y:S01]  /*2530*/  FMNMX.FTZ R6, R47, R6, !PT ;  /* 0x000000062f067209 */ /* 0x000fe20007810000 */
[----:B0-----:R-:W-:Y:S01]  /*2540*/  FMUL.FTZ R58, R0, R61 ;  /* 0x0000003d003a7220 */ /* 0x001fe20000410000 */
[----:B------:R-:W-:Y:S01]  /*2550*/  ISETP.GT.AND P3, PT, R10, 0x31, PT ;  /* 0x000000310a00780c */ /* 0x000fe20003f64270 */
[----:B------:R-:W-:Y:S01]  /*2560*/  FMUL.FTZ R61, R0, R69 ;  /* 0x00000045003d7220 */ /* 0x000fe20000410000 */
[----:B-1----:R-:W-:-:S02]  /*2570*/  FSEL R44, R44, -INF , P4 ;  /* 0xff8000002c2c7808 */ /* 0x002fc40002000000 */
[----:B------:R-:W-:Y:S01]  /*2580*/  FMNMX.FTZ R7, R45, R6, !PT ;  /* 0x000000062d077209 */ /* 0x000fe20007810000 */
[----:B------:R-:W0:Y:S01]  /*2590*/  MUFU.TANH R62, R62 ;  /* 0x0000003e003e7308 */ /* 0x000e220000002400 */
[----:B------:R-:W-:Y:S02]  /*25a0*/  ISETP.GT.AND P4, PT, R10, 0x38, PT ;  /* 0x000000380a00780c */ /* 0x000fe40003f84270 */
[----:B------:R-:W-:Y:S02]  /*25b0*/  FSEL R43, R8, -INF , P3 ;  /* 0xff800000082b7808 */ /* 0x000fe40001800000 */
[----:B------:R-:W-:Y:S02]  /*25c0*/  FMNMX.FTZ R6, R44, R7, !PT ;  /* 0x000000072c067209 */ /* 0x000fe40007810000 */
[----:B------:R-:W-:Y:S01]  /*25d0*/  ISETP.GT.AND P3, PT, R10, 0x39, PT ;  /* 0x000000390a00780c */ /* 0x000fe20003f64270 */
[----:B------:R-:W1:Y:S01]  /*25e0*/  MUFU.TANH R63, R63 ;  /* 0x0000003f003f7308 */ /* 0x000e620000002400 */
[----:B---3--:R-:W-:-:S02]  /*25f0*/  FSEL R42, R54, -INF , P4 ;  /* 0xff800000362a7808 */ /* 0x008fc40002000000 */
[----:B------:R-:W-:Y:S02]  /*2600*/  FMNMX.FTZ R7, R43, R6, !PT ;  /* 0x000000062b077209 */ /* 0x000fe40007810000 */
[----:B------:R-:W-:Y:S02]  /*2610*/  ISETP.GT.AND P4, PT, R10, 0x40, PT ;  /* 0x000000400a00780c */ /* 0x000fe40003f84270 */
[----:B------:R-:W-:Y:S01]  /*2620*/  FSEL R41, R41, -INF , P3 ;  /* 0xff80000029297808 */ /* 0x000fe20001800000 */
[----:B------:R-:W3:Y:S01]  /*2630*/  MUFU.TANH R66, R66 ;  /* 0x0000004200427308 */ /* 0x000ee20000002400 */
[----:B------:R-:W-:Y:S02]  /*2640*/  FMNMX.FTZ R6, R42, R7, !PT ;  /* 0x000000072a067209 */ /* 0x000fe40007810000 */
[----:B------:R-:W-:Y:S02]  /*2650*/  ISETP.GT.AND P3, PT, R10, 0x41, PT ;  /* 0x000000410a00780c */ /* 0x000fe40003f64270 */
[----:B-----5:R-:W-:-:S02]  /*2660*/  FSEL R40, R40, -INF , P4 ;  /* 0xff80000028287808 */ /* 0x020fc40002000000 */
[----:B------:R-:W-:Y:S01]  /*2670*/  FMNMX.FTZ R7, R41, R6, !PT ;  /* 0x0000000629077209 */ /* 0x000fe20007810000 */
[----:B------:R5:W2:Y:S01]  /*2680*/  MUFU.TANH R30, R67 ;  /* 0x00000043001e7308 */ /* 0x000aa20000002400 */
[----:B------:R-:W-:Y:S02]  /*2690*/  ISETP.GT.AND P4, PT, R10, 0x48, PT ;  /* 0x000000480a00780c */ /* 0x000fe40003f84270 */
[----:B----4-:R-:W-:Y:S02]  /*26a0*/  FSEL R39, R59, -INF , P3 ;  /* 0xff8000003b277808 */ /* 0x010fe40001800000 */
[----:B------:R-:W-:Y:S02]  /*26b0*/  FMNMX.FTZ R6, R40, R7, !PT ;  /* 0x0000000728067209 */ /* 0x000fe40007810000 */
[----:B------:R-:W-:Y:S01]  /*26c0*/  ISETP.GT.AND P3, PT, R10, 0x49, PT ;  /* 0x000000490a00780c */ /* 0x000fe20003f64270 */
[----:B------:R4:W2:Y:S01]  /*26d0*/  MUFU.TANH R31, R70 ;  /* 0x00000046001f7308 */ /* 0x0008a20000002400 */
[----:B0-----:R-:W-:Y:S01]  /*26e0*/  FSEL R38, R62, -INF , P4 ;  /* 0xff8000003e267808 */ /* 0x001fe20002000000 */
[C---:B------:R-:W-:Y:S01]  /*26f0*/  FMUL.FTZ R62, R0.reuse, R68 ;  /* 0x00000044003e7220 */ /* 0x040fe20000410000 */
[----:B------:R-:W-:Y:S01]  /*2700*/  FMNMX.FTZ R7, R39, R6, !PT ;  /* 0x0000000627077209 */ /* 0x000fe20007810000 */
[----:B-----5:R-:W-:Y:S01]  /*2710*/  FMUL.FTZ R67, R0, R80 ;  /* 0x0000005000437220 */ /* 0x020fe20000410000 */
[----:B------:R-:W-:Y:S01]  /*2720*/  ISETP.GT.AND P4, PT, R10, 0x50, PT ;  /* 0x000000500a00780c */ /* 0x000fe20003f84270 */
[----:B------:R-:W-:Y:S01]  /*2730*/  FMUL.FTZ R68, R0, R81 ;  /* 0x0000005100447220 */ /* 0x000fe20000410000 */
[----:B-1----:R-:W-:Y:S01]  /*2740*/  FSEL R34, R63, -INF , P3 ;  /* 0xff8000003f227808 */ /* 0x002fe20001800000 */
[----:B------:R0:W1:Y:S01]  /*2750*/  MUFU.TANH R13, R71 ;  /* 0x00000047000d7308 */ /* 0x0000620000002400 */
[----:B------:R-:W-:Y:S01]  /*2760*/  FMNMX.FTZ R7, R38, R7, !PT ;  /* 0x0000000726077209 */ /* 0x000fe20007810000 */
[----:B----4-:R-:W-:Y:S01]  /*2770*/  FMUL.FTZ R70, R0, R84 ;  /* 0x0000005400467220 */ /* 0x010fe20000410000 */
[----:B------:R-:W-:-:S02]  /*2780*/  ISETP.GT.AND P3, PT, R10, 0x51, PT ;  /* 0x000000510a00780c */ /* 0x000fc40003f64270 */
[----:B---3--:R-:W-:Y:S01]  /*2790*/  FSEL R35, R66, -INF , P4 ;  /* 0xff80000042237808 */ /* 0x008fe20002000000 */
[----:B------:R-:W-:Y:S01]  /*27a0*/  FMUL.FTZ R66, R0, R76 ;  /* 0x0000004c00427220 */ /* 0x000fe20000410000 */
[----:B------:R-:W-:Y:S01]  /*27b0*/  FMNMX.FTZ R6, R34, R7, !PT ;  /* 0x0000000722067209 */ /* 0x000fe20007810000 */
[----:B------:R-:W3:Y:S01]  /*27c0*/  MUFU.TANH R15, R74 ;  /* 0x0000004a000f7308 */ /* 0x000ee20000002400 */
[----:B------:R-:W-:Y:S01]  /*27d0*/  ISETP.GT.AND P4, PT, R10, 0x58, PT ;  /* 0x000000580a00780c */ /* 0x000fe20003f84270 */
[----:B0-----:R-:W-:Y:S01]  /*27e0*/  VIADD R71, R26, -UR15 ;  /* 0x8000000f1a477c36 */ /* 0x001fe20008000000 */
[----:B--2---:R-:W-:Y:S01]  /*27f0*/  FSEL R30, R30, -INF , P3 ;  /* 0xff8000001e1e7808 */ /* 0x004fe20001800000 */
[----:B------:R-:W-:Y:S01]  /*2800*/  @UP0 ULDC UR15, c[0x0][0x450] ;  /* 0x00011400000f0ab9 */ /* 0x000fe20000000800 */
[----:B------:R-:W-:Y:S01]  /*2810*/  FMNMX.FTZ R7, R35, R6, !PT ;  /* 0x0000000623077209 */ /* 0x000fe20007810000 */
[----:B------:R-:W-:Y:S01]  /*2820*/  @UP0 USHF.R.U32.HI UR11, URZ, UR15, UR7 ;  /* 0x0000000f3f0b0299 */ /* 0x000fe20008011607 */
[----:B------:R-:W-:Y:S01]  /*2830*/  ISETP.GT.AND P3, PT, R10, 0x59, PT ;  /* 0x000000590a00780c */ /* 0x000fe20003f64270 */
[----:B------:R-:W0:Y:S01]  /*2840*/  MUFU.TANH R75, R75 ;  /* 0x0000004b004b7308 */ /* 0x000e220000002400 */
[----:B------:R-:W-:Y:S01]  /*2850*/  FSEL R31, R31, -INF , P4 ;  /* 0xff8000001f1f7808 */ /* 0x000fe20002000000 */
[----:B------:R-:W-:Y:S01]  /*2860*/  UIADD3 UR14, UR14, UR11, URZ ;  /* 0x0000000b0e0e7290 */ /* 0x000fe2000fffe03f */
[----:B------:R-:W-:-:S02]  /*2870*/  FMNMX.FTZ R6, R30, R7, !PT ;  /* 0x000000071e067209 */ /* 0x000fc40007810000 */
[C---:B------:R-:W-:Y:S01]  /*2880*/  ISETP.GT.AND P4, PT, R10.reuse, 0x60, PT ;  /* 0x000000600a00780c */ /* 0x040fe20003f84270 */
[----:B------:R-:W-:Y:S01]  /*2890*/  USHF.R.S32.HI UR6, URZ, 0x1f, UR14 ;  /* 0x0000001f3f067899 */ /* 0x000fe2000801140e */
[----:B-1----:R-:W-:Y:S01]  /*28a0*/  FSEL R13, R13, -INF , P3 ;  /* 0xff8000000d0d7808 */ /* 0x002fe20001800000 */
[----:B------:R-:W1:Y:S01]  /*28b0*/  MUFU.TANH R9, R78 ;  /* 0x0000004e00097308 */ /* 0x000e620000002400 */
[----:B------:R-:W-:Y:S01]  /*28c0*/  FMNMX.FTZ R6, R31, R6, !PT ;  /* 0x000000061f067209 */ /* 0x000fe20007810000 */
[----:B------:R-:W-:Y:S01]  /*28d0*/  ULEA.HI UR6, UR6, UR14, URZ, 0x7 ;  /* 0x0000000e06067291 */ /* 0x000fe2000f8f383f */
[C---:B------:R-:W-:Y:S02]  /*28e0*/  ISETP.GT.AND P3, PT, R10.reuse, 0x61, PT ;  /* 0x000000610a00780c */ /* 0x040fe40003f64270 */
[----:B---3--:R-:W-:Y:S01]  /*28f0*/  FSEL R15, R15, -INF , P4 ;  /* 0xff8000000f0f7808 */ /* 0x008fe20002000000 */
[----:B------:R-:W-:Y:S01]  /*2900*/  USHF.R.S32.HI UR6, URZ, 0x7, UR6 ;  /* 0x000000073f067899 */ /* 0x000fe20008011406 */
[----:B------:R-:W-:Y:S01]  /*2910*/  FMNMX.FTZ R8, R13, R6, !PT ;  /* 0x000000060d087209 */ /* 0x000fe20007810000 */
[----:B------:R-:W2:Y:S01]  /*2920*/  MUFU.TANH R79, R79 ;  /* 0x0000004f004f7308 */ /* 0x000ea20000002400 */
[----:B------:R-:W-:Y:S01]  /*2930*/  ISETP.GT.AND P4, PT, R10, 0x68, PT ;  /* 0x000000680a00780c */ /* 0x000fe20003f84270 */
[----:B------:R-:W-:Y:S01]  /*2940*/  UISETP.LT.AND UP1, UPT, URZ, UR6, UPT ;  /* 0x000000063f00728c */ /* 0x000fe2000bf21270 */
[----:B0-----:R-:W-:-:S02]  /*2950*/  FSEL R6, R75, -INF , P3 ;  /* 0xff8000004b067808 */ /* 0x001fc40001800000 */
[----:B------:R-:W-:Y:S01]  /*2960*/  FMNMX.FTZ R7, R15, R8, !PT ;  /* 0x000000080f077209 */ /* 0x000fe20007810000 */
[----:B------:R-:W-:Y:S01]  /*2970*/  USEL UR17, URZ, UR6, !UP1 ;  /* 0x000000063f117287 */ /* 0x000fe2000c800000 */
[----:B------:R-:W-:Y:S01]  /*2980*/  ISETP.GT.AND P3, PT, R10, 0x69, PT ;  /* 0x000000690a00780c */ /* 0x000fe20003f64270 */
[----:B------:R-:W0:Y:S01]  /*2990*/  MUFU.TANH R82, R82 ;  /* 0x0000005200527308 */ /* 0x000e220000002400 */
[----:B-1----:R-:W-:Y:S01]  /*29a0*/  FSEL R9, R9, -INF , P4 ;  /* 0xff80000009097808 */ /* 0x002fe20002000000 */
[----:B------:R-:W-:Y:S01]  /*29b0*/  UISETP.GE.AND UP1, UPT, UR18, UR17, UPT ;  /* 0x000000111200728c */ /* 0x000fe2000bf26270 */
[----:B------:R-:W-:Y:S02]  /*29c0*/  FMNMX.FTZ R12, R6, R7, !PT ;  /* 0x00000007060c7209 */ /* 0x000fe40007810000 */
[----:B------:R-:W-:Y:S02]  /*29d0*/  ISETP.GT.AND P4, PT, R10, 0x70, PT ;  /* 0x000000700a00780c */ /* 0x000fe40003f84270 */
[----:B------:R-:W-:Y:S01]  /*29e0*/  FMNMX.FTZ R7, R9, R12, !PT ;  /* 0x0000000c09077209 */ /* 0x000fe20007810000 */
[----:B------:R-:W1:Y:S01]  /*29f0*/  MUFU.TANH R83, R83 ;  /* 0x0000005300537308 */ /* 0x000e620000002400 */
[----:B--2---:R-:W-:-:S02]  /*2a00*/  FSEL R8, R79, -INF , P3 ;  /* 0xff8000004f087808 */ /* 0x004fc40001800000 */
[----:B------:R-:W-:Y:S02]  /*2a10*/  ISETP.GT.AND P3, PT, R10, 0x71, PT ;  /* 0x000000710a00780c */ /* 0x000fe40003f64270 */
[----:B------:R-:W-:Y:S02]  /*2a20*/  FMNMX.FTZ R11, R8, R7, !PT ;  /* 0x00000007080b7209 */ /* 0x000fe40007810000 */
[----:B------:R-:W-:Y:S01]  /*2a30*/  VIADDMNMX R71, R72, R71, R24, PT ;  /* 0x0000004748477246 */ /* 0x000fe20003800118 */
[----:B------:R-:W2:Y:S01]  /*2a40*/  MUFU.TANH R86, R86 ;  /* 0x0000005600567308 */ /* 0x000ea20000002400 */
[----:B0-----:R-:W-:Y:S02]  /*2a50*/  FSEL R12, R82, -INF , P4 ;  /* 0xff800000520c7808 */ /* 0x001fe40002000000 */
[----:B------:R-:W-:Y:S02]  /*2a60*/  ISETP.GT.AND P4, PT, R10, 0x78, PT ;  /* 0x000000780a00780c */ /* 0x000fe40003f84270 */
[----:B------:R-:W-:-:S02]  /*2a70*/  FMNMX.FTZ R46, R12, R11, !PT ;  /* 0x0000000b0c2e7209 */ /* 0x000fc40007810000 */
[----:B------:R-:W-:Y:S01]  /*2a80*/  ISETP.GT.AND P5, PT, R71, 0x8, PT ;  /* 0x000000084700780c */ /* 0x000fe20003fa4270 */
[----:B------:R-:W0:Y:S01]  /*2a90*/  MUFU.TANH R87, R87 ;  /* 0x0000005700577308 */ /* 0x000e220000002400 */
[----:B-1----:R-:W-:Y:S02]  /*2aa0*/  FSEL R7, R83, -INF , P3 ;  /* 0xff80000053077808 */ /* 0x002fe40001800000 */
[----:B------:R-:W-:Y:S02]  /*2ab0*/  ISETP.GT.AND P3, PT, R10, 0x79, PT ;  /* 0x000000790a00780c */ /* 0x000fe40003f64270 */
[----:B------:R-:W-:-:S03]  /*2ac0*/  FMNMX.FTZ R46, R7, R46, !PT ;  /* 0x0000002e072e7209 */ /* 0x000fc60007810000 */
[----:B------:R-:W-:Y:S01]  /*2ad0*/  MUFU.TANH R88, R88 ;  /* 0x0000005800587308 */ /* 0x000fe20000002400 */
[----:B--2---:R-:W-:Y:S02]  /*2ae0*/  FSEL R11, R86, -INF , P4 ;  /* 0xff800000560b7808 */ /* 0x004fe40002000000 */
[----:B------:R-:W-:Y:S02]  /*2af0*/  ISETP.GT.AND P4, PT, R71, 0x1, PT ;  /* 0x000000014700780c */ /* 0x000fe40003f84270 */
[----:B------:R-:W-:-:S03]  /*2b00*/  FMNMX.FTZ R59, R11, R46, !PT ;  /* 0x0000002e0b3b7209 */ /* 0x000fc60007810000 */
[----:B------:R-:W-:Y:S01]  /*2b10*/  MUFU.TANH R25, R25 ;  /* 0x0000001900197308 */ /* 0x000fe20000002400 */
[----:B0-----:R-:W-:-:S04]  /*2b20*/  FSEL R10, R87, -INF , P3 ;  /* 0xff800000570a7808 */ /* 0x001fc80001800000 */
[----:B------:R-:W-:Y:S01]  /*2b30*/  FMNMX.FTZ R46, R10, R59, !PT ;  /* 0x0000003b0a2e7209 */ /* 0x000fe20007810000 */
[C---:B------:R-:W-:Y:S01]  /*2b40*/  FMUL.FTZ R59, R0.reuse, R65 ;  /* 0x00000041003b7220 */ /* 0x040fe20000410000 */
[----:B------:R-:W-:Y:S01]  /*2b50*/  FMUL.FTZ R65, R0, R77 ;  /* 0x0000004d00417220 */ /* 0x000fe20000410000 */
[----:B------:R-:W0:Y:S02]  /*2b60*/  MUFU.TANH R92, R92 ;  /* 0x0000005c005c7308 */ /* 0x000e240000002400 */
[----:B------:R-:W1:Y:S06]  /*2b70*/  SHFL.BFLY PT, R63, R46, 0x2, 0x1f ;  /* 0x0c401f002e3f7f89 */ /* 0x000e6c00000e0000 */
[----:B------:R-:W2:Y:S08]  /*2b80*/  MUFU.TANH R93, R93 ;  /* 0x0000005d005d7308 */ /* 0x000eb00000002400 */
[----:B------:R-:W3:Y:S01]  /*2b90*/  MUFU.TANH R91, R91 ;  /* 0x0000005b005b7308 */ /* 0x000ee20000002400 */
[----:B0-----:R-:W-:-:S07]  /*2ba0*/  FSEL R92, R92, -INF , P5 ;  /* 0xff8000005c5c7808 */ /* 0x001fce0002800000 */
[----:B------:R-:W0:Y:S01]  /*2bb0*/  MUFU.TANH R89, R89 ;  /* 0x0000005900597308 */ /* 0x000e220000002400 */
[----:B-1----:R-:W-:Y:S01]  /*2bc0*/  FMNMX.FTZ R54, R46, R63, !PT ;  /* 0x0000003f2e367209 */ /* 0x002fe20007810000 */
[----:B------:R-:W-:-:S04]  /*2bd0*/  FMUL.FTZ R63, R0, R73 ;  /* 0x00000049003f7220 */ /* 0x000fc80000410000 */
[----:B------:R-:W1:Y:S02]  /*2be0*/  SHFL.BFLY PT, R69, R54, 0x1, 0x1f ;  /* 0x0c201f0036457f89 */ /* 0x000e6400000e0000 */
[----:B------:R-:W4:Y:S08]  /*2bf0*/  MUFU.TANH R90, R90 ;  /* 0x0000005a005a7308 */ /* 0x000f300000002400 */
[----:B------:R-:W5:Y:S08]  /*2c00*/  MUFU.TANH R37, R37 ;  /* 0x0000002500257308 */ /* 0x000f700000002400 */
[----:B------:R-:W5:Y:S01]  /*2c10*/  MUFU.TANH R36, R36 ;  /* 0x0000002400247308 */ /* 0x000f620000002400 */
[----:B-1----:R-:W-:Y:S01]  /*2c20*/  FMNMX.FTZ R46, R54, R69, !PT ;  /* 0x00000045362e7209 */ /* 0x002fe20007810000 */
[----:B------:R-:W-:-:S06]  /*2c30*/  IMAD.U32 R69, RZ, RZ, UR10 ;  /* 0x0000000aff457e24 */ /* 0x000fcc000f8e00ff */
[----:B------:R-:W1:Y:S01]  /*2c40*/  MUFU.TANH R33, R33 ;  /* 0x0000002100217308 */ /* 0x000e620000002400 */
[C---:B------:R-:W-:Y:S01]  /*2c50*/  FSETP.NEU.FTZ.AND P3, PT, R46.reuse, -INF , PT ;  /* 0xff8000002e00780b */ /* 0x040fe20003f7d000 */
[----:B------:R-:W-:-:S01]  /*2c60*/  FFMA.FTZ R54, R46, R69, -8 ;  /* 0xc10000002e367423 */ /* 0x000fc20000010045 */
[----:B------:R-:W-:-:S04]  /*2c70*/  FMUL.FTZ R69, R0, R85 ;  /* 0x0000005500457220 */ /* 0x000fc80000410000 */
[----:B------:R-:W-:Y:S01]  /*2c80*/  FSEL R54, R54, RZ, P3 ;  /* 0x000000ff36367208 */ /* 0x000fe20001800000 */
[----:B------:R-:W1:Y:S01]  /*2c90*/  MUFU.TANH R32, R32 ;  /* 0x0000002000207308 */ /* 0x000e620000002400 */
[----:B------:R-:W-:-:S03]  /*2ca0*/  ISETP.GT.AND P3, PT, R71, RZ, PT ;  /* 0x000000ff4700720c */ /* 0x000fc60003f64270 */
[--C-:B------:R-:W-:Y:S01]  /*2cb0*/  FFMA.FTZ R73, R55, UR10, -R54.reuse ;  /* 0x0000000a37497c23 */ /* 0x100fe20008010836 */
[----:B------:R-:W-:Y:S01]  /*2cc0*/  FSEL R88, R88, -INF , P3 ;  /* 0xff80000058587808 */ /* 0x000fe20001800000 */
[--C-:B------:R-:W-:Y:S01]  /*2cd0*/  FFMA.FTZ R24, R57, UR10, -R54.reuse ;  /* 0x0000000a39187c23 */ /* 0x100fe20008010836 */
[----:B------:R-:W-:Y:S01]  /*2ce0*/  FSEL R55, R25, -INF , P4 ;  /* 0xff80000019377808 */ /* 0x000fe20002000000 */
[----:B------:R-:W1:Y:S01]  /*2cf0*/  MUFU.TANH R28, R28 ;  /* 0x0000001c001c7308 */ /* 0x000e620000002400 */
[----:B------:R-:W-:Y:S01]  /*2d00*/  ISETP.GT.AND P3, PT, R71, 0x9, PT ;  /* 0x000000094700780c */ /* 0x000fe20003f64270 */
[--C-:B------:R-:W-:Y:S01]  /*2d10*/  FFMA.FTZ R26, R53, UR10, -R54.reuse ;  /* 0x0000000a351a7c23 */ /* 0x100fe20008010836 */
[----:B------:R-:W-:Y:S01]  /*2d20*/  FMNMX.FTZ R57, R88, R55, !PT ;  /* 0x0000003758397209 */ /* 0x000fe20007810000 */
[--C-:B------:R-:W-:Y:S01]  /*2d30*/  FFMA.FTZ R21, R95, UR10, -R54.reuse ;  /* 0x0000000a5f157c23 */ /* 0x100fe20008010836 */
[----:B------:R-:W-:Y:S01]  /*2d40*/  ISETP.GT.AND P4, PT, R71, 0x10, PT ;  /* 0x000000104700780c */ /* 0x000fe20003f84270 */
[--C-:B------:R-:W-:Y:S01]  /*2d50*/  FFMA.FTZ R27, R27, UR10, -R54.reuse ;  /* 0x0000000a1b1b7c23 */ /* 0x100fe20008010836 */
[----:B--2---:R-:W-:Y:S01]  /*2d60*/  FSEL R93, R93, -INF , P3 ;  /* 0xff8000005d5d7808 */ /* 0x004fe20001800000 */
[----:B------:R2:W-:Y:S01]  /*2d70*/  MUFU.EX2 R25, R73 ;  /* 0x0000004900197308 */ /* 0x0005e20000000800 */
[----:B------:R-:W-:Y:S01]  /*2d80*/  FMNMX.FTZ R72, R92, R57, !PT ;  /* 0x000000395c487209 */ /* 0x000fe20007810000 */
[--C-:B------:R-:W-:Y:S01]  /*2d90*/  FFMA.FTZ R45, R45, UR10, -R54.reuse ;  /* 0x0000000a2d2d7c23 */ /* 0x100fe20008010836 */
[----:B------:R-:W-:Y:S01]  /*2da0*/  ISETP.GT.AND P3, PT, R71, 0x11, PT ;  /* 0x000000114700780c */ /* 0x000fe20003f64270 */
[--C-:B------:R-:W-:Y:S01]  /*2db0*/  FFMA.FTZ R44, R44, UR10, -R54.reuse ;  /* 0x0000000a2c2c7c23 */ /* 0x100fe20008010836 */
[----:B---3--:R-:W-:Y:S01]  /*2dc0*/  FSEL R91, R91, -INF , P4 ;  /* 0xff8000005b5b7808 */ /* 0x008fe20002000000 */
[--C-:B------:R-:W-:Y:S01]  /*2dd0*/  FFMA.FTZ R43, R43, UR10, -R54.reuse ;  /* 0x0000000a2b2b7c23 */ /* 0x100fe20008010836 */
[----:B------:R-:W-:Y:S01]  /*2de0*/  FMNMX.FTZ R72, R93, R72, !PT ;  /* 0x000000485d487209 */ /* 0x000fe20007810000 */
[----:B------:R-:W3:Y:S01]  /*2df0*/  MUFU.TANH R29, R29 ;  /* 0x0000001d001d7308 */ /* 0x000ee20000002400 */
[----:B------:R-:W-:Y:S01]  /*2e00*/  ISETP.GT.AND P4, PT, R71, 0x18, PT ;  /* 0x000000184700780c */ /* 0x000fe20003f84270 */
[--C-:B--2---:R-:W-:Y:S01]  /*2e10*/  FFMA.FTZ R73, R52, UR10, -R54.reuse ;  /* 0x0000000a34497c23 */ /* 0x104fe20008010836 */
[----:B0-----:R-:W-:Y:S01]  /*2e20*/  FSEL R89, R89, -INF , P3 ;  /* 0xff80000059597808 */ /* 0x001fe20001800000 */
[--C-:B------:R-:W-:Y:S01]  /*2e30*/  FFMA.FTZ R42, R42, UR10, -R54.reuse ;  /* 0x0000000a2a2a7c23 */ /* 0x100fe20008010836 */
[----:B------:R-:W-:Y:S01]  /*2e40*/  FMNMX.FTZ R72, R91, R72, !PT ;  /* 0x000000485b487209 */ /* 0x000fe20007810000 */
[--C-:B------:R-:W-:Y:S01]  /*2e50*/  FFMA.FTZ R41, R41, UR10, -R54.reuse ;  /* 0x0000000a29297c23 */ /* 0x100fe20008010836 */
[----:B------:R-:W-:Y:S01]  /*2e60*/  ISETP.GT.AND P3, PT, R71, 0x19, PT ;  /* 0x000000194700780c */ /* 0x000fe20003f64270 */
[----:B------:R-:W-:Y:S01]  /*2e70*/  MUFU.TANH R14, R14 ;  /* 0x0000000e000e7308 */ /* 0x000fe20000002400 */
[----:B----4-:R-:W-:Y:S01]  /*2e80*/  FSEL R90, R90, -INF , P4 ;  /* 0xff8000005a5a7808 */ /* 0x010fe20002000000 */
[--C-:B------:R-:W-:Y:S01]  /*2e90*/  FFMA.FTZ R40, R40, UR10, -R54.reuse ;  /* 0x0000000a28287c23 */ /* 0x100fe20008010836 */
[----:B------:R-:W-:Y:S01]  /*2ea0*/  FMNMX.FTZ R57, R89, R72, !PT ;  /* 0x0000004859397209 */ /* 0x000fe20007810000 */
[--C-:B------:R-:W-:Y:S01]  /*2eb0*/  FFMA.FTZ R39, R39, UR10, -R54.reuse ;  /* 0x0000000a27277c23 */ /* 0x100fe20008010836 */
[----:B------:R-:W-:Y:S01]  /*2ec0*/  ISETP.GT.AND P4, PT, R71, 0x20, PT ;  /* 0x000000204700780c */ /* 0x000fe20003f84270 */
[--C-:B------:R-:W-:Y:S01]  /*2ed0*/  FFMA.FTZ R38, R38, UR10, -R54.reuse ;  /* 0x0000000a26267c23 */ /* 0x100fe20008010836 */
[----:B-----5:R-:W-:Y:S01]  /*2ee0*/  FSEL R53, R37, -INF , P3 ;  /* 0xff80000025357808 */ /* 0x020fe20001800000 */
[----:B------:R-:W0:Y:S01]  /*2ef0*/  MUFU.TANH R20, R20 ;  /* 0x0000001400147308 */ /* 0x000e220000002400 */
[----:B------:R-:W-:Y:S01]  /*2f00*/  FMNMX.FTZ R72, R90, R57, !PT ;  /* 0x000000395a487209 */ /* 0x000fe20007810000 */
[--C-:B------:R-:W-:Y:S01]  /*2f10*/  FFMA.FTZ R57, R51, UR10, -R54.reuse ;  /* 0x0000000a33397c23 */ /* 0x100fe20008010836 */
[----:B------:R-:W-:Y:S01]  /*2f20*/  ISETP.GT.AND P3, PT, R71, 0x21, PT ;  /* 0x000000214700780c */ /* 0x000fe20003f64270 */
[--C-:B------:R-:W-:Y:S01]  /*2f30*/  FFMA.FTZ R13, R13, UR10, -R54.reuse ;  /* 0x0000000a0d0d7c23 */ /* 0x100fe20008010836 */
[----:B------:R-:W-:Y:S01]  /*2f40*/  FSEL R52, R36, -INF , P4 ;  /* 0xff80000024347808 */ /* 0x000fe20002000000 */
[--C-:B------:R-:W-:Y:S01]  /*2f50*/  FFMA.FTZ R15, R15, UR10, -R54.reuse ;  /* 0x0000000a0f0f7c23 */ /* 0x100fe20008010836 */
[----:B------:R-:W-:Y:S01]  /*2f60*/  FMNMX.FTZ R37, R53, R72, !PT ;  /* 0x0000004835257209 */ /* 0x000fe20007810000 */
[----:B------:R-:W-:Y:S01]  /*2f70*/  MUFU.TANH R3, R3 ;  /* 0x0000000300037308 */ /* 0x000fe20000002400 */
[----:B------:R-:W-:Y:S01]  /*2f80*/  ISETP.GT.AND P4, PT, R71, 0x28, PT ;  /* 0x000000284700780c */ /* 0x000fe20003f84270 */
[--C-:B------:R-:W-:Y:S01]  /*2f90*/  FFMA.FTZ R6, R6, UR10, -R54.reuse ;  /* 0x0000000a06067c23 */ /* 0x100fe20008010836 */
[----:B-1----:R-:W-:Y:S01]  /*2fa0*/  FSEL R33, R33, -INF , P3 ;  /* 0xff80000021217808 */ /* 0x002fe20001800000 */
[--C-:B------:R-:W-:Y:S01]  /*2fb0*/  FFMA.FTZ R9, R9, UR10, -R54.reuse ;  /* 0x0000000a09097c23 */ /* 0x100fe20008010836 */
[----:B------:R-:W-:Y:S01]  /*2fc0*/  FMNMX.FTZ R72, R52, R37, !PT ;  /* 0x0000002534487209 */ /* 0x000fe20007810000 */
[--C-:B------:R-:W-:Y:S01]  /*2fd0*/  FFMA.FTZ R8, R8, UR10, -R54.reuse ;  /* 0x0000000a08087c23 */ /* 0x100fe20008010836 */
[----:B------:R-:W-:Y:S01]  /*2fe0*/  ISETP.GT.AND P3, PT, R71, 0x29, PT ;  /* 0x000000294700780c */ /* 0x000fe20003f64270 */
        /* <DEDUP_REMOVED lines=8> */
[----:B------:R-:W2:Y:S01]  /*3070*/  MUFU.TANH R5, R5 ;  /* 0x0000000500057308 */ /* 0x000ea20000002400 */
[----:B------:R-:W-:Y:S01]  /*3080*/  FMNMX.FTZ R37, R51, R72, !PT ;  /* 0x0000004833257209 */ /* 0x000fe20007810000 */
[--C-:B-1----:R-:W-:Y:S01]  /*3090*/  FFMA.FTZ R73, R50, UR10, -R54.reuse ;  /* 0x0000000a32497c23 */ /* 0x102fe20008010836 */
[----:B------:R-:W-:Y:S01]  /*30a0*/  ISETP.GT.AND P3, PT, R71, 0x31, PT ;  /* 0x000000314700780c */ /* 0x000fe20003f64270 */
[----:B------:R-:W-:Y:S01]  /*30b0*/  FFMA.FTZ R10, R10, UR10, -R54 ;  /* 0x0000000a0a0a7c23 */ /* 0x000fe20008010836 */
[----:B---3--:R-:W-:-:S02]  /*30c0*/  FSEL R50, R29, -INF , P4 ;  /* 0xff8000001d327808 */ /* 0x008fc40002000000 */
[----:B------:R-:W-:Y:S02]  /*30d0*/  CS2R R94, SRZ ;  /* 0x00000000005e7805 */ /* 0x000fe4000001ff00 */
[----:B------:R-:W-:Y:S01]  /*30e0*/  FMNMX.FTZ R37, R28, R37, !PT ;  /* 0x000000251c257209 */ /* 0x000fe20007810000 */
[----:B------:R-:W1:Y:S01]  /*30f0*/  MUFU.TANH R4, R4 ;  /* 0x0000000400047308 */ /* 0x000e620000002400 */
[C---:B------:R-:W-:Y:S02]  /*3100*/  ISETP.GT.AND P4, PT, R71.reuse, 0x38, PT ;  /* 0x000000384700780c */ /* 0x040fe40003f84270 */
[----:B------:R-:W-:Y:S02]  /*3110*/  FMNMX.FTZ R72, R50, R37, !PT ;  /* 0x0000002532487209 */ /* 0x000fe40007810000 */
[----:B0-----:R-:W-:Y:S02]  /*3120*/  FSEL R20, R20, -INF , P4 ;  /* 0xff80000014147808 */ /* 0x001fe40002000000 */
[----:B------:R-:W-:Y:S01]  /*3130*/  ISETP.GT.AND P4, PT, R71, 0x40, PT ;  /* 0x000000404700780c */ /* 0x000fe20003f84270 */
[----:B------:R0:W-:Y:S03]  /*3140*/  MUFU.EX2 R32, R57 ;  /* 0x0000003900207308 */ /* 0x0001e60000000800 */
[----:B--2---:R-:W-:-:S02]  /*3150*/  FSEL R5, R5, -INF , P4 ;  /* 0xff80000005057808 */ /* 0x004fc40002000000 */
[----:B------:R-:W-:-:S03]  /*3160*/  ISETP.GT.AND P4, PT, R71, 0x48, PT ;  /* 0x000000484700780c */ /* 0x000fc60003f84270 */
[----:B------:R-:W2:Y:S01]  /*3170*/  MUFU.TANH R56, R56 ;  /* 0x0000003800387308 */ /* 0x000ea20000002400 */
[----:B0-----:R-:W-:Y:S01]  /*3180*/  FSEL R57, R14, -INF , P3 ;  /* 0xff8000000e397808 */ /* 0x001fe20001800000 */
[--C-:B------:R-:W-:Y:S01]  /*3190*/  FFMA.FTZ R14, R49, UR10, -R54.reuse ;  /* 0x0000000a310e7c23 */ /* 0x100fe20008010836 */
[----:B------:R-:W-:Y:S02]  /*31a0*/  ISETP.GT.AND P3, PT, R71, 0x39, PT ;  /* 0x000000394700780c */ /* 0x000fe40003f64270 */
[----:B------:R-:W-:Y:S02]  /*31b0*/  FMNMX.FTZ R37, R57, R72, !PT ;  /* 0x0000004839257209 */ /* 0x000fe40007810000 */
[----:B------:R-:W-:Y:S01]  /*31c0*/  FSEL R49, R3, -INF , P3 ;  /* 0xff80000003317808 */ /* 0x000fe20001800000 */
[----:B------:R-:W0:Y:S01]  /*31d0*/  MUFU.TANH R58, R58 ;  /* 0x0000003a003a7308 */ /* 0x000e220000002400 */
[----:B------:R-:W-:-:S01]  /*31e0*/  FFMA.FTZ R3, R48, UR10, -R54 ;  /* 0x0000000a30037c23 */ /* 0x000fc20008010836 */
[----:B------:R-:W-:-:S02]  /*31f0*/  FMNMX.FTZ R48, R20, R37, !PT ;  /* 0x0000002514307209 */ /* 0x000fc40007810000 */
[----:B------:R-:W-:Y:S02]  /*3200*/  ISETP.GT.AND P3, PT, R71, 0x41, PT ;  /* 0x000000414700780c */ /* 0x000fe40003f64270 */
[----:B------:R-:W-:Y:S02]  /*3210*/  FMNMX.FTZ R72, R49, R48, !PT ;  /* 0x0000003031487209 */ /* 0x000fe40007810000 */
[----:B------:R-:W3:Y:S01]  /*3220*/  MUFU.TANH R60, R60 ;  /* 0x0000003c003c7308 */ /* 0x000ee20000002400 */
[----:B-1----:R-:W-:Y:S01]  /*3230*/  FSEL R48, R4, -INF , P3 ;  /* 0xff80000004307808 */ /* 0x002fe20001800000 */
[--C-:B------:R-:W-:Y:S01]  /*3240*/  FFMA.FTZ R4, R47, UR10, -R54.reuse ;  /* 0x0000000a2f047c23 */ /* 0x100fe20008010836 */
[----:B------:R-:W-:Y:S01]  /*3250*/  FMNMX.FTZ R37, R5, R72, !PT ;  /* 0x0000004805257209 */ /* 0x000fe20007810000 */
[--C-:B------:R-:W-:Y:S01]  /*3260*/  FFMA.FTZ R47, R34, UR10, -R54.reuse ;  /* 0x0000000a222f7c23 */ /* 0x100fe20008010836 */
[----:B------:R-:W-:Y:S01]  /*3270*/  ISETP.GT.AND P3, PT, R71, 0x49, PT ;  /* 0x000000494700780c */ /* 0x000fe20003f64270 */
[--C-:B------:R-:W-:Y:S01]  /*3280*/  FFMA.FTZ R34, R35, UR10, -R54.reuse ;  /* 0x0000000a23227c23 */ /* 0x100fe20008010836 */
[----:B--2---:R-:W-:Y:S01]  /*3290*/  FSEL R56, R56, -INF , P4 ;  /* 0xff80000038387808 */ /* 0x004fe20002000000 */
[----:B------:R-:W1:Y:S01]  /*32a0*/  MUFU.TANH R59, R59 ;  /* 0x0000003b003b7308 */ /* 0x000e620000002400 */
[----:B------:R-:W-:Y:S01]  /*32b0*/  FMNMX.FTZ R37, R48, R37, !PT ;  /* 0x0000002530257209 */ /* 0x000fe20007810000 */
[--C-:B------:R-:W-:Y:S01]  /*32c0*/  FFMA.FTZ R35, R30, UR10, -R54.reuse ;  /* 0x0000000a1e237c23 */ /* 0x100fe20008010836 */
[----:B------:R-:W-:Y:S01]  /*32d0*/  ISETP.GT.AND P4, PT, R71, 0x50, PT ;  /* 0x000000504700780c */ /* 0x000fe20003f84270 */
[----:B------:R-:W-:Y:S01]  /*32e0*/  FFMA.FTZ R30, R31, UR10, -R54 ;  /* 0x0000000a1f1e7c23 */ /* 0x000fe20008010836 */
[----:B0-----:R-:W-:-:S02]  /*32f0*/  FSEL R58, R58, -INF , P3 ;  /* 0xff8000003a3a7808 */ /* 0x001fc40001800000 */
[----:B------:R-:W-:Y:S01]  /*3300*/  FMNMX.FTZ R37, R56, R37, !PT ;  /* 0x0000002538257209 */ /* 0x000fe20007810000 */
[----:B------:R-:W0:Y:S01]  /*3310*/  MUFU.TANH R62, R62 ;  /* 0x0000003e003e7308 */ /* 0x000e220000002400 */
[C---:B------:R-:W-:Y:S02]  /*3320*/  ISETP.GT.AND P3, PT, R71.reuse, 0x51, PT ;  /* 0x000000514700780c */ /* 0x040fe40003f64270 */
[----:B---3--:R-:W-:Y:S02]  /*3330*/  FSEL R60, R60, -INF , P4 ;  /* 0xff8000003c3c7808 */ /* 0x008fe40002000000 */
[----:B------:R-:W-:Y:S02]  /*3340*/  FMNMX.FTZ R37, R58, R37, !PT ;  /* 0x000000253a257209 */ /* 0x000fe40007810000 */
[----:B------:R-:W-:Y:S01]  /*3350*/  ISETP.GT.AND P4, PT, R71, 0x58, PT ;  /* 0x000000584700780c */ /* 0x000fe20003f84270 */
[----:B------:R-:W2:Y:S01]  /*3360*/  MUFU.TANH R61, R61 ;  /* 0x0000003d003d7308 */ /* 0x000ea20000002400 */
[----:B-1----:R-:W-:-:S02]  /*3370*/  FSEL R59, R59, -INF , P3 ;  /* 0xff8000003b3b7808 */ /* 0x002fc40001800000 */
[----:B------:R-:W-:Y:S02]  /*3380*/  FMNMX.FTZ R72, R60, R37, !PT ;  /* 0x000000253c487209 */ /* 0x000fe40007810000 */
[----:B------:R-:W-:Y:S02]  /*3390*/  ISETP.GT.AND P3, PT, R71, 0x59, PT ;  /* 0x000000594700780c */ /* 0x000fe40003f64270 */
[----:B------:R-:W-:Y:S01]  /*33a0*/  FMNMX.FTZ R37, R59, R72, !PT ;  /* 0x000000483b257209 */ /* 0x000fe20007810000 */
[----:B------:R-:W1:Y:S01]  /*33b0*/  MUFU.TANH R64, R64 ;  /* 0x0000004000407308 */ /* 0x000e620000002400 */
[----:B0-----:R-:W-:Y:S02]  /*33c0*/  FSEL R62, R62, -INF , P4 ;  /* 0xff8000003e3e7808 */ /* 0x001fe40002000000 */
[----:B------:R-:W-:Y:S02]  /*33d0*/  ISETP.GT.AND P4, PT, R71, 0x60, PT ;  /* 0x000000604700780c */ /* 0x000fe40003f84270 */
        /* <DEDUP_REMOVED lines=29> */
[----:B------:R-:W2:Y:S01]  /*35b0*/  MUFU.EX2 R29, R73 ;  /* 0x00000049001d7308 */ /* 0x000ea20000000800 */
[----:B-1----:R-:W-:-:S04]  /*35c0*/  FSEL R70, R70, -INF , P4 ;  /* 0xff80000046467808 */ /* 0x002fc80002000000 */
[----:B------:R-:W-:-:S03]  /*35d0*/  FMNMX.FTZ R72, R70, R37, !PT ;  /* 0x0000002546487209 */ /* 0x000fc60007810000 */
[----:B------:R-:W-:Y:S01]  /*35e0*/  MUFU.EX2 R21, R21 ;  /* 0x0000001500157308 */ /* 0x000fe20000000800 */
[----:B0-----:R-:W-:-:S04]  /*35f0*/  FSEL R69, R69, -INF , P3 ;  /* 0xff80000045457808 */ /* 0x001fc80001800000 */
[----:B------:R-:W-:-:S03]  /*3600*/  FMNMX.FTZ R72, R69, R72, !PT ;  /* 0x0000004845487209 */ /* 0x000fc60007810000 */
[----:B------:R-:W0:Y:S01]  /*3610*/  MUFU.EX2 R24, R24 ;  /* 0x0000001800187308 */ /* 0x000e220000000800 */
[----:B--2---:R-:W-:Y:S01]  /*3620*/  F2FP.SATFINITE.E4M3.F32.PACK_AB_MERGE_C R151, R29, R32, RZ ;  /* 0x000000201d97723e */ /* 0x004fe200048070ff */
[----:B------:R-:W1:Y:S06]  /*3630*/  SHFL.BFLY PT, R37, R72, 0x2, 0x1f ;  /* 0x0c401f0048257f89 */ /* 0x000e6c00000e0000 */
[----:B------:R-:W2:Y:S08]  /*3640*/  MUFU.EX2 R26, R26 ;  /* 0x0000001a001a7308 */ /* 0x000eb00000000800 */
[----:B------:R-:W3:Y:S01]  /*3650*/  MUFU.EX2 R27, R27 ;  /* 0x0000001b001b7308 */ /* 0x000ee20000000800 */
[----:B0-----:R-:W-:-:S04]  /*3660*/  FADD.FTZ R80, R21, R24 ;  /* 0x0000001815507221 */ /* 0x001fc80000010000 */
[----:B------:R-:W-:-:S03]  /*3670*/  FADD.FTZ R79, R25, R80 ;  /* 0x00000050194f7221 */ /* 0x000fc60000010000 */
[----:B------:R-:W-:Y:S01]  /*3680*/  MUFU.EX2 R14, R14 ;  /* 0x0000000e000e7308 */ /* 0x000fe20000000800 */
[----:B--2---:R-:W-:-:S01]  /*3690*/  FADD.FTZ R82, R26, R79 ;  /* 0x0000004f1a527221 */ /* 0x004fc20000010000 */
[----:B-1----:R-:W-:Y:S02]  /*36a0*/  FMNMX.FTZ R31, R72, R37, !PT ;  /* 0x00000025481f7209 */ /* 0x002fe40007810000 */
[----:B------:R-:W-:-:S03]  /*36b0*/  F2FP.SATFINITE.E4M3.F32.PACK_AB_MERGE_C R149, R26, R25, RZ ;  /* 0x000000191a95723e */ /* 0x000fc600048070ff */
[----:B------:R-:W0:Y:S01]  /*36c0*/  SHFL.BFLY PT, R72, R31, 0x1, 0x1f ;  /* 0x0c201f001f487f89 */ /* 0x000e2200000e0000 */
[----:B------:R-:W-:Y:S01]  /*36d0*/  MUFU.EX2 R3, R3 ;  /* 0x0000000300037308 */ /* 0x000fe20000000800 */
[----:B---3--:R-:W-:-:S01]  /*36e0*/  FADD.FTZ R81, R27, R82 ;  /* 0x000000521b517221 */ /* 0x008fc20000010000 */
[----:B------:R-:W-:Y:S02]  /*36f0*/  F2FP.SATFINITE.E4M3.F32.PACK_AB_MERGE_C R149, R24, R21, R149 ;  /* 0x000000151895723e */ /* 0x000fe40004807095 */
[C---:B------:R-:W-:Y:S01]  /*3700*/  F2FP.SATFINITE.E4M3.F32.PACK_AB_MERGE_C R151, R36.reuse, R27, R151 ;  /* 0x0000001b2497723e */ /* 0x040fe20004807097 */
[----:B------:R-:W-:-:S03]  /*3710*/  FADD.FTZ R81, R36, R81 ;  /* 0x0000005124517221 */ /* 0x000fc60000010000 */
[----:B------:R-:W-:Y:S08]  /*3720*/  MUFU.EX2 R4, R4 ;  /* 0x0000000400047308 */ /* 0x000ff00000000800 */
[----:B------:R-:W1:Y:S01]  /*3730*/  MUFU.EX2 R45, R45 ;  /* 0x0000002d002d7308 */ /* 0x000e620000000800 */
[----:B0-----:R-:W-:Y:S01]  /*3740*/  FMNMX.FTZ R37, R31, R72, !PT ;  /* 0x000000481f257209 */ /* 0x001fe20007810000 */
[----:B------:R-:W-:-:S06]  /*3750*/  IMAD.U32 R72, RZ, RZ, UR10 ;  /* 0x0000000aff487e24 */ /* 0x000fcc000f8e00ff */
[----:B------:R-:W-:Y:S01]  /*3760*/  MUFU.EX2 R44, R44 ;  /* 0x0000002c002c7308 */ /* 0x000fe20000000800 */
[C---:B------:R-:W-:Y:S01]  /*3770*/  FSETP.NEU.FTZ.AND P3, PT, R37.reuse, -INF , PT ;  /* 0xff8000002500780b */ /* 0x040fe20003f7d000 */
[----:B------:R-:W-:-:S05]  /*3780*/  FFMA.FTZ R71, R37, R72, -8 ;  /* 0xc100000025477423 */ /* 0x000fca0000010048 */
[----:B------:R-:W-:Y:S01]  /*3790*/  FSEL R71, R71, RZ, P3 ;  /* 0x000000ff47477208 */ /* 0x000fe20001800000 */
[----:B------:R-:W-:Y:S01]  /*37a0*/  MUFU.EX2 R43, R43 ;  /* 0x0000002b002b7308 */ /* 0x000fe20000000800 */
[----:B-1----:R-:W-:Y:S02]  /*37b0*/  F2FP.SATFINITE.E4M3.F32.PACK_AB_MERGE_C R145, R45, R4, RZ ;  /* 0x000000042d91723e */ /* 0x002fe400048070ff */
[----:B------:R-:W-:Y:S01]  /*37c0*/  PLOP3.LUT P3, PT, PT, PT, UP1, 0x80, 0x0 ;  /* 0x000000000000781c */ /* 0x000fe20003f6f018 */
        /* <DEDUP_REMOVED lines=36> */
[----:B------:R-:W-:-:S02]  /*3a10*/  CS2R R92, SRZ ;  /* 0x00000000005c7805 */ /* 0x000fc4000001ff00 */
[----:B------:R-:W-:Y:S01]  /*3a20*/  CS2R R90, SRZ ;  /* 0x00000000005a7805 */ /* 0x000fe2000001ff00 */
[----:B------:R-:W0:Y:S01]  /*3a30*/  MUFU.EX2 R55, R55 ;  /* 0x0000003700377308 */ /* 0x000e220000000800 */
[----:B------:R-:W-:-:S07]  /*3a40*/  CS2R R88, SRZ ;  /* 0x0000000000587805 */ /* 0x000fce000001ff00 */
[----:B------:R-:W3:Y:S08]  /*3a50*/  MUFU.EX2 R72, R72 ;  /* 0x0000004800487308 */ /* 0x000ef00000000800 */
[----:B------:R-:W4:Y:S08]  /*3a60*/  MUFU.EX2 R75, R75 ;  /* 0x0000004b004b7308 */ /* 0x000f300000000800 */
[----:B------:R1:W-:Y:S08]  /*3a70*/  MUFU.EX2 R57, R49 ;  /* 0x0000003100397308 */ /* 0x0003f00000000800 */
[----:B------:R-:W5:Y:S01]  /*3a80*/  MUFU.EX2 R76, R76 ;  /* 0x0000004c004c7308 */ /* 0x000f620000000800 */
[----:B-1----:R-:W-:-:S01]  /*3a90*/  FADD.FTZ R49, R73, R48 ;  /* 0x0000003049317221 */ /* 0x002fc20000010000 */
[----:B------:R-:W-:Y:S01]  /*3aa0*/  @!P1 VIADD R48, R2, 0x19c40 ;  /* 0x00019c4002309836 */ /* 0x000fe20000000000 */
[----:B--2---:R-:W-:-:S02]  /*3ab0*/  F2FP.SATFINITE.E4M3.F32.PACK_AB_MERGE_C R73, R74, R73, RZ ;  /* 0x000000494a49723e */ /* 0x004fc400048070ff */
[----:B------:R-:W-:Y:S01]  /*3ac0*/  FADD.FTZ R80, R74, R49 ;  /* 0x000000314a507221 */ /* 0x000fe20000010000 */
[----:B------:R-:W-:-:S01]  /*3ad0*/  FFMA.FTZ R49, R59, UR10, -R71 ;  /* 0x0000000a3b317c23 */ /* 0x000fc20008010847 */
[----:B------:R-:W-:Y:S01]  /*3ae0*/  @!P1 PRMT R48, RZ, 0x654, R48 ;  /* 0x00000654ff309816 */ /* 0x000fe20000000030 */
[----:B------:R-:W1:Y:S01]  /*3af0*/  MUFU.EX2 R52, R52 ;  /* 0x0000003400347308 */ /* 0x000e620000000800 */
[----:B0-----:R-:W-:-:S01]  /*3b00*/  FADD.FTZ R79, R55, R80 ;  /* 0x00000050374f7221 */ /* 0x001fc20000010000 */
[----:B------:R-:W-:Y:S01]  /*3b10*/  F2FP.SATFINITE.E4M3.F32.PACK_AB_MERGE_C R148, R54, R31, R73 ;  /* 0x0000001f3694723e */ /* 0x000fe20004807049 */
[----:B------:R3:W-:Y:S05]  /*3b20*/  @!P1 SYNCS.ARRIVE.TRANS64.RED.A1T0 RZ, [R48+URZ], RZ ;  /* 0x000000ff30ff99a7 */ /* 0x0007ea000810043f */
[----:B------:R-:W0:Y:S01]  /*3b30*/  MUFU.EX2 R33, R33 ;  /* 0x0000002100217308 */ /* 0x000e220000000800 */
[----:B---3--:R-:W-:-:S04]  /*3b40*/  FADD.FTZ R48, R72, R79 ;  /* 0x0000004f48307221 */ /* 0x008fc80000010000 */
[----:B----4-:R-:W-:-:S03]  /*3b50*/  FADD.FTZ R59, R75, R48 ;  /* 0x000000304b3b7221 */ /* 0x010fc60000010000 */
[----:B------:R2:W-:Y:S01]  /*3b60*/  MUFU.EX2 R77, R58 ;  /* 0x0000003a004d7308 */ /* 0x0005e20000000800 */
[----:B------:R-:W-:-:S01]  /*3b70*/  FFMA.FTZ R48, R64, UR10, -R71 ;  /* 0x0000000a40307c23 */ /* 0x000fc20008010847 */
[C---:B-----5:R-:W-:Y:S01]  /*3b80*/  F2FP.SATFINITE.E4M3.F32.PACK_AB_MERGE_C R75, R76.reuse, R75, RZ ;  /* 0x0000004b4c4b723e */ /* 0x060fe200048070ff */
[----:B------:R-:W-:-:S03]  /*3b90*/  FADD.FTZ R59, R76, R59 ;  /* 0x0000003b4c3b7221 */ /* 0x000fc60000010000 */
[----:B------:R-:W-:Y:S02]  /*3ba0*/  F2FP.SATFINITE.E4M3.F32.PACK_AB_MERGE_C R150, R72, R55, R75 ;  /* 0x000000374896723e */ /* 0x000fe4000480704b */
[----:B------:R-:W3:Y:S01]  /*3bb0*/  MUFU.EX2 R53, R53 ;  /* 0x0000003500357308 */ /* 0x000ee20000000800 */
[----:B--2---:R-:W-:-:S04]  /*3bc0*/  FADD.FTZ R58, R32, R81 ;  /* 0x00000051203a7221 */ /* 0x004fc80000010000 */
[----:B------:R-:W-:Y:S01]  /*3bd0*/  FADD.FTZ R79, R29, R58 ;  /* 0x0000003a1d4f7221 */ /* 0x000fe20000010000 */
[----:B-1----:R-:W-:-:S02]  /*3be0*/  FADD.FTZ R58, R52, R59 ;  /* 0x0000003b343a7221 */ /* 0x002fc40000010000 */
[----:B------:R-:W1:Y:S02]  /*3bf0*/  MUFU.EX2 R78, R78 ;  /* 0x0000004e004e7308 */ /* 0x000e640000000800 */
[----:B0-----:R-:W-:-:S06]  /*3c00*/  FADD.FTZ R58, R33, R58 ;  /* 0x0000003a213a7221 */ /* 0x001fcc0000010000 */
[----:B------:R0:W-:Y:S08]  /*3c10*/  MUFU.EX2 R2, R60 ;  /* 0x0000003c00027308 */ /* 0x0001f00000000800 */
[----:B------:R-:W2:Y:S01]  /*3c20*/  MUFU.EX2 R28, R28 ;  /* 0x0000001c001c7308 */ /* 0x000ea20000000800 */
[----:B0-----:R-:W-:-:S04]  /*3c30*/  FADD.FTZ R60, R14, R79 ;  /* 0x0000004f0e3c7221 */ /* 0x001fc80000010000 */
[----:B------:R-:W-:-:S03]  /*3c40*/  FADD.FTZ R59, R3, R60 ;  /* 0x0000003c033b7221 */ /* 0x000fc60000010000 */
[----:B------:R-:W0:Y:S01]  /*3c50*/  MUFU.EX2 R51, R51 ;  /* 0x0000003300337308 */ /* 0x000e220000000800 */
[----:B------:R-:W-:-:S01]  /*3c60*/  FADD.FTZ R60, R4, R59 ;  /* 0x0000003b043c7221 */ /* 0x000fc20000010000 */
[----:B---3--:R-:W-:Y:S01]  /*3c70*/  FADD.FTZ R59, R53, R58 ;  /* 0x0000003a353b7221 */ /* 0x008fe20000010000 */
[C---:B-1----:R-:W-:Y:S02]  /*3c80*/  F2FP.SATFINITE.E4M3.F32.PACK_AB_MERGE_C R53, R78.reuse, R53, RZ ;  /* 0x000000354e35723e */ /* 0x042fe400048070ff */
[----:B------:R-:W-:Y:S01]  /*3c90*/  FADD.FTZ R79, R45, R60 ;  /* 0x0000003c2d4f7221 */ /* 0x000fe20000010000 */
[----:B------:R-:W-:-:S01]  /*3ca0*/  FADD.FTZ R59, R78, R59 ;  /* 0x0000003b4e3b7221 */ /* 0x000fc20000010000 */
[----:B------:R-:W-:Y:S01]  /*3cb0*/  F2FP.SATFINITE.E4M3.F32.PACK_AB_MERGE_C R144, R33, R52, R53 ;  /* 0x000000342190723e */ /* 0x000fe20004807035 */
[----:B------:R-:W1:Y:S01]  /*3cc0*/  MUFU.EX2 R42, R42 ;  /* 0x0000002a002a7308 */ /* 0x000e620000000800 */
[----:B------:R-:W-:-:S01]  /*3cd0*/  FADD.FTZ R60, R44, R79 ;  /* 0x0000004f2c3c7221 */ /* 0x000fc20000010000 */
[----:B--2---:R-:W-:-:S03]  /*3ce0*/  FADD.FTZ R58, R28, R59 ;  /* 0x0000003b1c3a7221 */ /* 0x004fc60000010000 */
        /* <DEDUP_REMOVED lines=10> */
[----:B------:R-:W2:Y:S01]  /*3d90*/  MUFU.EX2 R5, R5 ;  /* 0x0000000500057308 */ /* 0x000ea20000000800 */
[C---:B0-----:R-:W-:Y:S01]  /*3da0*/  F2FP.SATFINITE.E4M3.F32.PACK_AB_MERGE_C R147, R41.reuse, R42, RZ ;  /* 0x0000002a2993723e */ /* 0x041fe200048070ff */
[----:B------:R-:W-:-:S03]  /*3db0*/  FADD.FTZ R41, R41, R26 ;  /* 0x0000001a29297221 */ /* 0x000fc60000010000 */
[----:B------:R-:W-:-:S03]  /*3dc0*/  F2FP.SATFINITE.E4M3.F32.PACK_AB_MERGE_C R147, R43, R44, R147 ;  /* 0x0000002c2b93723e */ /* 0x000fc60004807093 */
        /* <DEDUP_REMOVED lines=12> */
[----:B------:R-:W-:-:S03]  /*3e90*/  F2FP.SATFINITE.E4M3.F32.PACK_AB_MERGE_C R56, R77, R56, RZ ;  /* 0x000000384d38723e */ /* 0x000fc600048070ff */
[----:B------:R-:W-:Y:S01]  /*3ea0*/  FADD.FTZ R77, R77, R4 ;  /* 0x000000044d4d7221 */ /* 0x000fe20000010000 */
[----:B------:R-:W-:Y:S02]  /*3eb0*/  F2FP.SATFINITE.E4M3.F32.PACK_AB_MERGE_C R140, R20, R5, R56 ;  /* 0x00000005148c723e */ /* 0x000fe40004807038 */
[----:B------:R-:W0:Y:S01]  /*3ec0*/  MUFU.EX2 R35, R35 ;  /* 0x0000002300237308 */ /* 0x000e220000000800 */
[C---:B-1----:R-:W-:Y:S01]  /*3ed0*/  F2FP.SATFINITE.E4M3.F32.PACK_AB_MERGE_C R38, R47.reuse, R38, RZ ;  /* 0x000000262f26723e */ /* 0x042fe200048070ff */
[----:B------:R-:W-:Y:S01]  /*3ee0*/  FADD.FTZ R47, R47, R26 ;  /* 0x0000001a2f2f7221 */ /* 0x000fe20000010000 */
[----:B------:R-:W-:-:S02]  /*3ef0*/  FADD.FTZ R4, R2, R77 ;  /* 0x0000004d02047221 */ /* 0x000fc40000010000 */
[----:B------:R-:W-:-:S03]  /*3f00*/  F2FP.SATFINITE.E4M3.F32.PACK_AB_MERGE_C R141, R39, R40, R38 ;  /* 0x00000028278d723e */ /* 0x000fc60004807026 */
        /* <DEDUP_REMOVED lines=10> */
[----:B------:R-:W-:Y:S01]  /*3fb0*/  MUFU.EX2 R9, R9 ;  /* 0x0000000900097308 */ /* 0x000fe20000000800 */
[----:B-1----:R-:W-:-:S01]  /*3fc0*/  FADD.FTZ R14, R13, R14 ;  /* 0x0000000e0d0e7221 */ /* 0x002fc20000010000 */
[----:B------:R-:W-:-:S04]  /*3fd0*/  F2FP.SATFINITE.E4M3.F32.PACK_AB_MERGE_C R30, R13, R30, RZ ;  /* 0x0000001e0d1e723e */ /* 0x000fc800048070ff */
[----:B------:R-:W-:Y:S02]  /*3fe0*/  F2FP.SATFINITE.E4M3.F32.PACK_AB_MERGE_C R143, R35, R34, R30 ;  /* 0x00000022238f723e */ /* 0x000fe4000480701e */
[----:B------:R-:W0:Y:S01]  /*3ff0*/  MUFU.EX2 R8, R8 ;  /* 0x0000000800087308 */ /* 0x000e220000000800 */
[C---:B--2---:R-:W-:Y:S01]  /*4000*/  F2FP.SATFINITE.E4M3.F32.PACK_AB_MERGE_C R62, R61.reuse, R62, RZ ;  /* 0x0000003e3d3e723e */ /* 0x044fe200048070ff */
        /* <DEDUP_REMOVED lines=30> */
[----:B------:R-:W-:Y:S08]  /*41f0*/  MUFU.EX2 R70, R70 ;  /* 0x0000004600467308 */ /* 0x000ff00000000800 */
[----:B------:R-:W1:Y:S01]  /*4200*/  MUFU.EX2 R69, R69 ;  /* 0x0000004500457308 */ /* 0x000e620000000800 */
[----:B0-----:R-:W-:Y:S01]  /*4210*/  F2FP.SATFINITE.E4M3.F32.PACK_AB_MERGE_C R8, R10, R11, RZ ;  /* 0x0000000b0a08723e */ /* 0x001fe200048070ff */
[----:B------:R-:W-:-:S03]  /*4220*/  FADD.FTZ R11, R11, R6 ;  /* 0x000000060b0b7221 */ /* 0x000fc60000010000 */
[----:B------:R-:W-:Y:S02]  /*4230*/  F2FP.SATFINITE.E4M3.F32.PACK_AB_MERGE_C R139, R7, R12, R8 ;  /* 0x0000000c078b723e */ /* 0x000fe40004807008 */
[----:B-1----:R-:W-:Y:S01]  /*4240*/  F2FP.SATFINITE.E4M3.F32.PACK_AB_MERGE_C R2, R69, R70, RZ ;  /* 0x000000464502723e */ /* 0x002fe200048070ff */
[----:B------:R-:W-:-:S03]  /*4250*/  FADD.FTZ R70, R70, R3 ;  /* 0x0000000346467221 */ /* 0x000fc60000010000 */
[----:B------:R-:W-:Y:S01]  /*4260*/  F2FP.SATFINITE.E4M3.F32.PACK_AB_MERGE_C R138, R68, R67, R2 ;  /* 0x00000043448a723e */ /* 0x000fe20004807002 */
[----:B------:R-:W-:-:S01]  /*4270*/  FADD.FTZ R2, R10, R11 ;  /* 0x0000000b0a027221 */ /* 0x000fc20000010000 */
[----:B------:R-:W-:Y:S01]  /*4280*/  FADD.FTZ R3, R69, R70 ;  /* 0x0000004645037221 */ /* 0x000fe20000010000 */
        /* <DEDUP_REMOVED lines=8> */
.L_x_10057:
[----:B------:R-:W-:-:S04]  /*4310*/  UISETP.NE.AND UP1, UPT, UR21, 0x1, UPT ;  /* 0x000000011500788c */ /* 0x000fc8000bf25270 */
[----:B------:R-:W-:-:S04]  /*4320*/  USEL UR37, URZ, 0x1, UP1 ;  /* 0x000000013f257887 */ /* 0x000fc80008800000 */
[----:B------:R-:W-:Y:S01]  /*4330*/  ULOP3.LUT UR37, UR20, UR37, URZ, 0x3c, !UPT ;  /* 0x0000002514257292 */ /* 0x000fe2000f8e3c3f */
[----:B------:R-:W-:Y:S11]  /*4340*/  @!P0 BRA `(.L_x_10048) ;  /* 0x0000000000048947 */ /* 0x000ff60003800000 */
[----:B------:R-:W-:Y:S01]  /*4350*/  BPT.TRAP 0x1 ;  /* 0x000000040000795c */ /* 0x000fe20000300000 */
.L_x_10048:
        /* <DEDUP_REMOVED lines=9> */
.L_x_10049:
[----:B-1----:R-:W-:Y:S05]  /*43f0*/  @P3 BRA `(.L_x_10050) ;  /* 0x0000000000083947 */ /* 0x002fea0003800000 */
[----:B------:R-:W1:Y:S02]  /*4400*/  SYNCS.PHASECHK.TRANS64.TRYWAIT P3, [UR23+0x19c30], R6 ;  /* 0x019c3006ff0075a7 */ /* 0x000e640008060157 */
[----:B-1----:R-:W-:Y:S05]  /*4410*/  @!P3 BRA `(.L_x_10051) ;  /* 0x000000b400b8b947 */ /* 0x002fea0003800000 */
.L_x_10050:
        /* <DEDUP_REMOVED lines=17> */
.L_x_10052:
[----:B------:R-:W-:Y:S01]  /*4530*/  ULEA UR14, UR21, UR45, 0x3 ;  /* 0x0000002d150e7291 */ /* 0x000fe2000f8e183f */
[----:B01----:R-:W-:-:S05]  /*4540*/  IMAD.U32 R6, RZ, RZ, UR20 ;  /* 0x00000014ff067e24 */ /* 0x003fca000f8e00ff */
[----:B------:R-:W-:-:S04]  /*4550*/  SHF.L.U32 R6, R6, 0x1f, RZ ;  /* 0x0000001f06067819 */ /* 0x000fc800000006ff */
[----:B------:R0:W1:Y:S01]  /*4560*/  SYNCS.PHASECHK.TRANS64.TRYWAIT P3, [UR14+0x19c50], R6 ;  /* 0x019c5006ff0075a7 */ /* 0x000062000806014e */
[----:B------:R-:W-:Y:S05]  /*4570*/  @!P0 BRA `(.L_x_10053) ;  /* 0x0000000000048947 */ /* 0x000fea0003800000 */
[----:B------:R-:W-:Y:S01]  /*4580*/  BPT.TRAP 0x1 ;  /* 0x000000040000795c */ /* 0x000fe20000300000 */
.L_x_10053:
[----:B-1----:R-:W-:Y:S05]  /*4590*/  @P3 BRA `(.L_x_10054) ;  /* 0x0000000000083947 */ /* 0x002fea0003800000 */
[----:B------:R-:W1:Y:S02]  /*45a0*/  SYNCS.PHASECHK.TRANS64.TRYWAIT P3, [UR14+0x19c50], R6 ;  /* 0x019c5006ff0075a7 */ /* 0x000e64000806014e */
[----:B-1----:R-:W-:Y:S05]  /*45b0*/  @!P3 BRA `(.L_x_10055) ;  /* 0x000000b40068b947 */ /* 0x002fea0003800000 */
.L_x_10054:
[----:B------:R-:W-:Y:S01]  /*45c0*/  UIADD3 UR6, UR45, 0x3000, URZ ;  /* 0x000030002d067890 */ /* 0x000fe2000fffe03f */
[----:B------:R-:W-:Y:S01]  /*45d0*/  WARPGROUP.ARRIVE ;  /* 0x00000000000079c5 */ /* 0x000fe20000000000 */
[----:B------:R-:W-:Y:S01]  /*45e0*/  UMOV UR7, 0x40000040 ;  /* 0x4000004000077882 */ /* 0x000fe20000000000 */
[C---:B------:R-:W-:Y:S01]  /*45f0*/  FMUL.FTZ R12, R0.reuse, R30 ;  /* 0x0000001e000c7220 */ /* 0x040fe20000410000 */
[----:B------:R-:W-:Y:S01]  /*4600*/  USHF.R.U32.HI UR6, URZ, 0x4, UR6 ;  /* 0x000000043f067899 */ /* 0x000fe20008011606 */
[C---:B------:R-:W-:Y:S01]  /*4610*/  FMUL.FTZ R30, R0.reuse, R42 ;  /* 0x0000002a001e7220 */ /* 0x040fe20000410000 */
        /* <DEDUP_REMOVED lines=10> */
[----:B------:R-:W-:Y:S01]  /*46c0*/  UIMAD UR11, UR21, 0x300, UR6 ;  /* 0x00000300150b78a4 */ /* 0x000fe2000f8e0206 */
[C---:B------:R-:W-:Y:S01]  /*46d0*/  FMUL.FTZ R28, R0.reuse, R40 ;  /* 0x00000028001c7220 */ /* 0x040fe20000410000 */
[C---:B------:R-:W-:Y:S01]  /*46e0*/  FMUL.FTZ R40, R0.reuse, R52 ;  /* 0x0000003400287220 */ /* 0x040fe20000410000 */
[C---:B01----:R-:W-:Y:S01]  /*46f0*/  FMUL.FTZ R6, R0.reuse, R24 ;  /* 0x0000001800067220 */ /* 0x043fe20000410000 */
[C---:B------:R-:W-:Y:S01]  /*4700*/  FMUL.FTZ R21, R0.reuse, R35 ;  /* 0x0000002300157220 */ /* 0x040fe20000410000 */
[C---:B------:R-:W-:Y:S01]  /*4710*/  FMUL.FTZ R35, R0.reuse, R47 ;  /* 0x0000002f00237220 */ /* 0x040fe20000410000 */
[----:B------:R-:W-:Y:S01]  /*4720*/  IMAD.MOV.U32 R47, RZ, RZ, -0x2 ;  /* 0xfffffffeff2f7424 */ /* 0x000fe200078e00ff */
[----:B------:R-:W-:Y:S01]  /*4730*/  UMOV UR6, UR11 ;  /* 0x0000000b00067c82 */ /* 0x000fe20008000000 */
[C---:B------:R-:W-:Y:S01]  /*4740*/  FMUL.FTZ R7, R0.reuse, R25 ;  /* 0x0000001900077220 */ /* 0x040fe20000410000 */
[----:B------:R-:W-:Y:S01]  /*4750*/  QGMMA.64x96x32.F32.E4M3.E4M3 R88, R148, gdesc[UR4], R88, gsb0 ;  /* 0x0160000494587df3 */ /* 0x000fe20008000858 */
        /* <DEDUP_REMOVED lines=32> */
[----:B------:R-:W-:Y:S01]  /*4960*/  UMOV UR10, UR19 ;  /* 0x00000013000a7c82 */ /* 0x000fe20008000000 */
[----:B------:R-:W5:Y:S01]  /*4970*/  MUFU.TANH R14, R14 ;  /* 0x0000000e000e7308 */ /* 0x000f620000002400 */
[C---:B------:R-:W-:Y:S01]  /*4980*/  FMUL.FTZ R76, R0.reuse, R83 ;  /* 0x00000053004c7220 */ /* 0x040fe20000410000 */
[C---:B------:R-:W-:Y:S01]  /*4990*/  FMUL.FTZ R63, R0.reuse, R63 ;  /* 0x0000003f003f7220 */ /* 0x040fe20000410000 */
[C---:B------:R-:W-:Y:S01]  /*49a0*/  FMUL.FTZ R66, R0.reuse, R66 ;  /* 0x0000004200427220 */ /* 0x040fe20000410000 */
[----:B------:R-:W-:-:S04]  /*49b0*/  FMUL.FTZ R67, R0, R67 ;  /* 0x0000004300437220 */ /* 0x000fc80000410000 */
        /* <DEDUP_REMOVED lines=8> */
[----:B------:R-:W5:Y:S01]  /*4a40*/  MUFU.TANH R37, R37 ;  /* 0x0000002500257308 */ /* 0x000f620000002400 */
[----:B------:R-:W-:-:S02]  /*4a50*/  WARPGROUP.DEPBAR.LE gsb0, 0x0 ;  /* 0x00008000000079c5 */ /* 0x000fc40000010000 */
[----:B------:R-:W-:-:S05]  /*4a60*/  WARPGROUP.ARRIVE ;  /* 0x00000000000079c5 */ /* 0x000fca0000000000 */
[----:B------:R-:W5:Y:S01]  /*4a70*/  MUFU.TANH R40, R40 ;  /* 0x0000002800287308 */ /* 0x000f620000002400 */
[----:B------:R-:W-:Y:S01]  /*4a80*/  QGMMA.64x96x32.F32.E4M3.E4M3 R88, R144, gdesc[UR4], R88, gsb0 ;  /* 0x0160000490587df3 */ /* 0x000fe20008000858 */
[----:B------:R-:W-:Y:S01]  /*4a90*/  @UP0 ULDC UR6, c[0x0][0x44c] ;  /* 0x0001130000060ab9 */ /* 0x000fe20000000800 */
[----:B------:R-:W-:Y:S01]  /*4aa0*/  UMOV UR7, 0x40000040 ;  /* 0x4000004000077882 */ /* 0x000fe20000000000 */
[----:B------:R-:W-:Y:S01]  /*4ab0*/  @P2 IMAD.HI.U32 R44, R42, UR6, RZ ;  /* 0x000000062a2c2c27 */ /* 0x000fe2000f8e00ff */
[----:B------:R-:W-:-:S03]  /*4ac0*/  @UP0 ULDC UR6, c[0x0][0x450] ;  /* 0x0001140000060ab9 */ /* 0x000fc60000000800 */
[----:B------:R-:W5:Y:S01]  /*4ad0*/  MUFU.TANH R41, R41 ;  /* 0x0000002900297308 */ /* 0x000f620000002400 */
[----:B------:R-:W-:Y:S01]  /*4ae0*/  @P2 SHF.R.U32.HI R42, RZ, UR6, R44 ;  /* 0x00000006ff2a2c19 */ /* 0x000fe2000801162c */
[----:B------:R-:W-:Y:S01]  /*4af0*/  UMOV UR6, 0xffffff80 ;  /* 0xffffff8000067882 */ /* 0x000fe20000000000 */
[----:B------:R-:W-:Y:S01]  /*4b00*/  FMUL.FTZ R44, R0, R55 ;  /* 0x00000037002c7220 */ /* 0x000fe20000410000 */
[----:B------:R-:W-:Y:S02]  /*4b10*/  UIMAD UR6, UR18, UR6, 0x1 ;  /* 0x00000001120674a4 */ /* 0x000fe4000f8e0206 */
[----:B------:R-:W0:Y:S02]  /*4b20*/  SHFL.IDX PT, R52, R42, RZ, 0x1c1f ;  /* 0x001c1fff2a347589 */ /* 0x000e2400000e0000 */
[----:B------:R-:W5:Y:S02]  /*4b30*/  MUFU.TANH R45, R45 ;  /* 0x0000002d002d7308 */ /* 0x000f640000002400 */
[----:B------:R-:W-:Y:S01]  /*4b40*/  IMAD R47, R16, R47, UR6 ;  /* 0x00000006102f7e24 */ /* 0x000fe2000f8e022f */
[----:B------:R-:W5:Y:S01]  /*4b50*/  SHFL.IDX PT, R42, R42, 0x1, 0x1c1f ;  /* 0x003c1f002a2a7f89 */ /* 0x000f6200000e0000 */
[----:B------:R-:W-:-:S02]  /*4b60*/  UIADD3 UR6, UR11, 0x4, URZ ;  /* 0x000000040b067890 */ /* 0x000fc4000fffe03f */
[----:B--2---:R-:W-:Y:S02]  /*4b70*/  IMAD R47, R50, UR40, R47 ;  /* 0x00000028322f7c24 */ /* 0x004fe4000f8e022f */
[----:B------:R-:W-:Y:S01]  /*4b80*/  FMUL.FTZ R50, R0, R59 ;  /* 0x0000003b00327220 */ /* 0x000fe20000410000 */
[----:B------:R-:W2:Y:S08]  /*4b90*/  MUFU.TANH R46, R46 ;  /* 0x0000002e002e7308 */ /* 0x000eb00000002400 */
[----:B------:R-:W2:Y:S01]  /*4ba0*/  MUFU.TANH R51, R51 ;  /* 0x0000003300337308 */ /* 0x000ea20000002400 */
[----:B0-----:R-:W-:Y:S01]  /*4bb0*/  IADD3 R49, R52, -UR22, R47 ;  /* 0x8000001634317c10 */ /* 0x001fe2000fffe02f */
[----:B------:R-:W-:-:S06]  /*4bc0*/  FMUL.FTZ R52, R0, R61 ;  /* 0x0000003d00347220 */ /* 0x000fcc0000410000 */
[----:B------:R-:W-:Y:S01]  /*4bd0*/  MUFU.TANH R56, R56 ;  /* 0x0000003800387308 */ /* 0x000fe20000002400 */
[----:B------:R-:W-:Y:S01]  /*4be0*/  FMUL.FTZ R61, R0, R77 ;  /* 0x0000004d003d7220 */ /* 0x000fe20000410000 */
[C---:B------:R-:W-:Y:S02]  /*4bf0*/  ISETP.GT.AND P3, PT, R49.reuse, RZ, PT ;  /* 0x000000ff3100720c */ /* 0x040fe40003f64270 */
[C---:B------:R-:W-:Y:S02]  /*4c00*/  ISETP.GT.AND P4, PT, R49.reuse, 0x1, PT ;  /* 0x000000013100780c */ /* 0x040fe40003f84270 */
[----:B------:R-:W-:Y:S02]  /*4c10*/  FSEL R6, R6, -INF , P3 ;  /* 0xff80000006067808 */ /* 0x000fe40001800000 */
[----:B------:R-:W-:Y:S01]  /*4c20*/  ISETP.GT.AND P3, PT, R49, 0x8, PT ;  /* 0x000000083100780c */ /* 0x000fe20003f64270 */
[----:B------:R-:W0:Y:S01]  /*4c30*/  MUFU.TANH R52, R52 ;  /* 0x0000003400347308 */ /* 0x000e220000002400 */
[----:B-1----:R-:W-:-:S02]  /*4c40*/  FSEL R7, R7, -INF , P4 ;  /* 0xff80000007077808 */ /* 0x002fc40002000000 */
[----:B------:R-:W-:Y:S02]  /*4c50*/  FMNMX.FTZ R54, R6, R5, !PT ;  /* 0x0000000506367209 */ /* 0x000fe40007810000 */
[----:B------:R-:W-:Y:S02]  /*4c60*/  ISETP.GT.AND P4, PT, R49, 0x9, PT ;  /* 0x000000093100780c */ /* 0x000fe40003f84270 */
[----:B---3--:R-:W-:Y:S01]  /*4c70*/  FSEL R10, R10, -INF , P3 ;  /* 0xff8000000a0a7808 */ /* 0x008fe20001800000 */
[----:B------:R-:W-:Y:S01]  /*4c80*/  MUFU.TANH R58, R58 ;  /* 0x0000003a003a7308 */ /* 0x000fe20000002400 */
[----:B------:R-:W-:Y:S02]  /*4c90*/  FMNMX.FTZ R53, R7, R54, !PT ;  /* 0x0000003607357209 */ /* 0x000fe40007810000 */
[----:B------:R-:W-:Y:S02]  /*4ca0*/  ISETP.GT.AND P3, PT, R49, 0x10, PT ;  /* 0x000000103100780c */ /* 0x000fe40003f64270 */
[----:B----4-:R-:W-:-:S02]  /*4cb0*/  FSEL R11, R11, -INF , P4 ;  /* 0xff8000000b0b7808 */ /* 0x010fc40002000000 */
[----:B------:R-:W-:Y:S01]  /*4cc0*/  FMNMX.FTZ R54, R10, R53, !PT ;  /* 0x000000350a367209 */ /* 0x000fe20007810000 */
[----:B------:R-:W-:Y:S01]  /*4cd0*/  FMUL.FTZ R53, R0, R64 ;  /* 0x0000004000357220 */ /* 0x000fe20000410000 */
[----:B------:R-:W-:Y:S01]  /*4ce0*/  ISETP.GT.AND P4, PT, R49, 0x11, PT ;  /* 0x000000113100780c */ /* 0x000fe20003f84270 */
[----:B------:R-:W-:Y:S01]  /*4cf0*/  MUFU.TANH R60, R60 ;  /* 0x0000003c003c7308 */ /* 0x000fe20000002400 */
[----:B-----5:R-:W-:Y:S02]  /*4d00*/  FSEL R14, R14, -INF , P3 ;  /* 0xff8000000e0e7808 */ /* 0x020fe40001800000 */
[----:B------:R-:W-:Y:S02]  /*4d10*/  FMNMX.FTZ R55, R11, R54, !PT ;  /* 0x000000360b377209 */ /* 0x000fe40007810000 */
[----:B------:R-:W-:Y:S02]  /*4d20*/  ISETP.GT.AND P3, PT, R49, 0x18, PT ;  /* 0x000000183100780c */ /* 0x000fe40003f64270 */
[----:B------:R-:W-:Y:S01]  /*4d30*/  FSEL R15, R15, -INF , P4 ;  /* 0xff8000000f0f7808 */ /* 0x000fe20002000000 */
[----:B------:R-:W1:Y:S01]  /*4d40*/  MUFU.TANH R53, R53 ;  /* 0x0000003500357308 */ /* 0x000e620000002400 */
[----:B------:R-:W-:Y:S01]  /*4d50*/  FMNMX.FTZ R54, R14, R55, !PT ;  /* 0x000000370e367209 */ /* 0x000fe20007810000 */
[----:B------:R-:W-:Y:S01]  /*4d60*/  FMUL.FTZ R55, R0, R65 ;  /* 0x0000004100377220 */ /* 0x000fe20000410000 */
[----:B------:R-:W-:-:S02]  /*4d70*/  ISETP.GT.AND P4, PT, R49, 0x19, PT ;  /* 0x000000193100780c */ /* 0x000fc40003f84270 */
[----:B------:R-:W-:Y:S02]  /*4d80*/  FSEL R24, R24, -INF , P3 ;  /* 0xff80000018187808 */ /* 0x000fe40001800000 */
[----:B------:R-:W-:Y:S01]  /*4d90*/  FMNMX.FTZ R57, R15, R54, !PT ;  /* 0x000000360f397209 */ /* 0x000fe20007810000 */
[----:B------:R-:W3:Y:S01]  /*4da0*/  MUFU.TANH R55, R55 ;  /* 0x0000003700377308 */ /* 0x000ee20000002400 */
        /* <DEDUP_REMOVED lines=8> */
[----:B------:R-:W-:Y:S01]  /*4e30*/  FSEL R29, R29, -INF , P4 ;  /* 0xff8000001d1d7808 */ /* 0x000fe20002000000 */
[----:B------:R-:W-:Y:S01]  /*4e40*/  MUFU.TANH R68, R68 ;  /* 0x0000004400447308 */ /* 0x000fe20000002400 */
[----:B------:R-:W-:Y:S01]  /*4e50*/  FMNMX.FTZ R54, R28, R57, !PT ;  /* 0x000000391c367209 */ /* 0x000fe20007810000 */
[----:B------:R-:W-:Y:S01]  /*4e60*/  FMUL.FTZ R57, R0, R69 ;  /* 0x0000004500397220 */ /* 0x000fe20000410000 */
[----:B------:R-:W-:Y:S02]  /*4e70*/  ISETP.GT.AND P4, PT, R49, 0x29, PT ;  /* 0x000000293100780c */ /* 0x000fe40003f84270 */
[----:B------:R-:W-:-:S02]  /*4e80*/  FSEL R32, R32, -INF , P3 ;  /* 0xff80000020207808 */ /* 0x000fc40001800000 */
[----:B------:R-:W-:Y:S01]  /*4e90*/  FMNMX.FTZ R59, R29, R54, !PT ;  /* 0x000000361d3b7209 */ /* 0x000fe20007810000 */
[----:B------:R-:W4:Y:S01]  /*4ea0*/  MUFU.TANH R57, R57 ;  /* 0x0000003900397308 */ /* 0x000f220000002400 */
[----:B------:R-:W-:Y:S02]  /*4eb0*/  ISETP.GT.AND P3, PT, R49, 0x30, PT ;  /* 0x000000303100780c */ /* 0x000fe40003f64270 */
[----:B------:R-:W-:Y:S01]  /*4ec0*/  FSEL R33, R33, -INF , P4 ;  /* 0xff80000021217808 */ /* 0x000fe20002000000 */
[----:B------:R-:W-:Y:S02]  /*4ed0*/  WARPGROUP.DEPBAR.LE gsb0, 0x0 ;  /* 0x00008000000079c5 */ /* 0x000fe40000010000 */
[----:B------:R-:W-:Y:S01]  /*4ee0*/  FMNMX.FTZ R54, R32, R59, !PT ;  /* 0x0000003b20367209 */ /* 0x000fe20007810000 */
[----:B------:R-:W-:Y:S01]  /*4ef0*/  WARPGROUP.ARRIVE ;  /* 0x00000000000079c5 */ /* 0x000fe20000000000 */
[----:B------:R-:W-:Y:S01]  /*4f00*/  ISETP.GT.AND P4, PT, R49, 0x31, PT ;  /* 0x000000313100780c */ /* 0x000fe20003f84270 */
[----:B------:R-:W-:Y:S01]  /*4f10*/  MUFU.TANH R85, R85 ;  /* 0x0000005500557308 */ /* 0x000fe20000002400 */
[----:B------:R-:W-:-:S02]  /*4f20*/  FSEL R36, R36, -INF , P3 ;  /* 0xff80000024247808 */ /* 0x000fc40001800000 */
[----:B------:R-:W-:Y:S01]  /*4f30*/  FMNMX.FTZ R59, R33, R54, !PT ;  /* 0x00000036213b7209 */ /* 0x000fe20007810000 */
[----:B------:R-:W-:Y:S01]  /*4f40*/  QGMMA.64x96x32.F32.E4M3.E4M3 R88, R140, gdesc[UR4], R88, gsb0 ;  /* 0x016000048c587df3 */ /* 0x000fe20008000858 */
[----:B------:R-:W-:Y:S01]  /*4f50*/  FSEL R54, R37, -INF , P4 ;  /* 0xff80000025367808 */ /* 0x000fe20002000000 */
[----:B------:R-:W-:Y:S01]  /*4f60*/  UIADD3 UR6, UR11, 0x6, URZ ;  /* 0x000000060b067890 */ /* 0x000fe2000fffe03f */
[C---:B------:R-:W-:Y:S01]  /*4f70*/  ISETP.GT.AND P3, PT, R49.reuse, 0x38, PT ;  /* 0x000000383100780c */ /* 0x040fe20003f64270 */
[----:B------:R-:W-:Y:S01]  /*4f80*/  MUFU.TANH R8, R8 ;  /* 0x0000000800087308 */ /* 0x000fe20000002400 */
[----:B------:R-:W-:Y:S01]  /*4f90*/  FMNMX.FTZ R37, R36, R59, !PT ;  /* 0x0000003b24257209 */ /* 0x000fe20007810000 */
[C---:B------:R-:W-:Y:S01]  /*4fa0*/  FMUL.FTZ R59, R0.reuse, R73 ;  /* 0x00000049003b7220 */ /* 0x040fe20000410000 */
[C---:B------:R-:W-:Y:S01]  /*4fb0*/  ISETP.GT.AND P4, PT, R49.reuse, 0x39, PT ;  /* 0x000000393100780c */ /* 0x040fe20003f84270 */
[----:B------:R-:W-:Y:S01]  /*4fc0*/  FMUL.FTZ R73, R0, R78 ;  /* 0x0000004e00497220 */ /* 0x000fe20000410000 */
[----:B------:R-:W-:Y:S01]  /*4fd0*/  FSEL R40, R40, -INF , P3 ;  /* 0xff80000028287808 */ /* 0x000fe20001800000 */
[----:B------:R-:W-:Y:S01]  /*4fe0*/  FMUL.FTZ R78, R0, R86 ;  /* 0x00000056004e7220 */ /* 0x000fe20000410000 */
[----:B------:R-:W-:Y:S01]  /*4ff0*/  FMNMX.FTZ R37, R54, R37, !PT ;  /* 0x0000002536257209 */ /* 0x000fe20007810000 */
[----:B------:R-:W5:Y:S01]  /*5000*/  MUFU.TANH R59, R59 ;  /* 0x0000003b003b7308 */ /* 0x000f620000002400 */
[----:B------:R-:W-:Y:S01]  /*5010*/  ISETP.GT.AND P3, PT, R49, 0x40, PT ;  /* 0x000000403100780c */ /* 0x000fe20003f64270 */
[----:B------:R-:W-:Y:S01]  /*5020*/  UMOV UR7, 0x40000040 ;  /* 0x4000004000077882 */ /* 0x000fe20000000000 */
[----:B------:R-:W-:-:S02]  /*5030*/  FSEL R41, R41, -INF , P4 ;  /* 0xff80000029297808 */ /* 0x000fc40002000000 */
[----:B------:R-:W-:Y:S02]  /*5040*/  FMNMX.FTZ R64, R40, R37, !PT ;  /* 0x0000002528407209 */ /* 0x000fe40007810000 */
[----:B------:R-:W-:Y:S01]  /*5050*/  ISETP.GT.AND P4, PT, R49, 0x41, PT ;  /* 0x000000413100780c */ /* 0x000fe20003f84270 */
[----:B------:R-:W-:Y:S01]  /*5060*/  MUFU.TANH R9, R9 ;  /* 0x0000000900097308 */ /* 0x000fe20000002400 */
[----:B------:R-:W-:Y:S02]  /*5070*/  FSEL R45, R45, -INF , P3 ;  /* 0xff8000002d2d7808 */ /* 0x000fe40001800000 */
[----:B------:R-:W-:Y:S02]  /*5080*/  FMNMX.FTZ R64, R41, R64, !PT ;  /* 0x0000004029407209 */ /* 0x000fe40007810000 */
[----:B------:R-:W-:Y:S02]  /*5090*/  ISETP.GT.AND P3, PT, R49, 0x48, PT ;  /* 0x000000483100780c */ /* 0x000fe40003f64270 */
[----:B--2---:R-:W-:Y:S01]  /*50a0*/  FSEL R46, R46, -INF , P4 ;  /* 0xff8000002e2e7808 */ /* 0x004fe20002000000 */
        /* <DEDUP_REMOVED lines=8> */
[----:B0-----:R-:W-:Y:S02]  /*5130*/  FSEL R52, R52, -INF , P4 ;  /* 0xff80000034347808 */ /* 0x001fe40002000000 */
[----:B------:R-:W-:-:S02]  /*5140*/  FMNMX.FTZ R65, R51, R64, !PT ;  /* 0x0000004033417209 */ /* 0x000fc40007810000 */
[----:B------:R-:W-:Y:S02]  /*5150*/  ISETP.GT.AND P4, PT, R49, 0x51, PT ;  /* 0x000000513100780c */ /* 0x000fe40003f84270 */
[----:B-1----:R-:W-:Y:S01]  /*5160*/  FSEL R53, R53, -INF , P3 ;  /* 0xff80000035357808 */ /* 0x002fe20001800000 */
[----:B------:R-:W0:Y:S01]  /*5170*/  MUFU.TANH R37, R37 ;  /* 0x0000002500257308 */ /* 0x000e220000002400 */
[----:B------:R-:W-:Y:S01]  /*5180*/  FMNMX.FTZ R64, R52, R65, !PT ;  /* 0x0000004134407209 */ /* 0x000fe20007810000 */
[----:B------:R-:W-:Y:S01]  /*5190*/  FMUL.FTZ R65, R0, R81 ;  /* 0x0000005100417220 */ /* 0x000fe20000410000 */
[----:B------:R-:W-:Y:S02]  /*51a0*/  ISETP.GT.AND P3, PT, R49, 0x58, PT ;  /* 0x000000583100780c */ /* 0x000fe40003f64270 */
[----:B---3--:R-:W-:Y:S02]  /*51b0*/  FSEL R55, R55, -INF , P4 ;  /* 0xff80000037377808 */ /* 0x008fe40002000000 */
[----:B------:R-:W-:Y:S01]  /*51c0*/  FMNMX.FTZ R64, R53, R64, !PT ;  /* 0x0000004035407209 */ /* 0x000fe20007810000 */
[----:B------:R-:W1:Y:S01]  /*51d0*/  MUFU.TANH R65, R65 ;  /* 0x0000004100417308 */ /* 0x000e620000002400 */
[----:B------:R-:W-:-:S02]  /*51e0*/  ISETP.GT.AND P4, PT, R49, 0x59, PT ;  /* 0x000000593100780c */ /* 0x000fc40003f84270 */
[----:B------:R-:W-:Y:S02]  /*51f0*/  FSEL R56, R56, -INF , P3 ;  /* 0xff80000038387808 */ /* 0x000fe40001800000 */
[----:B------:R-:W-:Y:S02]  /*5200*/  FMNMX.FTZ R69, R55, R64, !PT ;  /* 0x0000004037457209 */ /* 0x000fe40007810000 */
[----:B------:R-:W-:Y:S01]  /*5210*/  ISETP.GT.AND P3, PT, R49, 0x60, PT ;  /* 0x000000603100780c */ /* 0x000fe20003f64270 */
[----:B------:R-:W2:Y:S01]  /*5220*/  MUFU.TANH R20, R20 ;  /* 0x0000001400147308 */ /* 0x000ea20000002400 */
[----:B----4-:R-:W-:Y:S02]  /*5230*/  FSEL R57, R57, -INF , P4 ;  /* 0xff80000039397808 */ /* 0x010fe40002000000 */
[----:B------:R-:W-:Y:S02]  /*5240*/  FMNMX.FTZ R64, R56, R69, !PT ;  /* 0x0000004538407209 */ /* 0x000fe40007810000 */
[----:B------:R-:W-:-:S02]  /*5250*/  ISETP.GT.AND P4, PT, R49, 0x61, PT ;  /* 0x000000613100780c */ /* 0x000fc40003f84270 */
[----:B------:R-:W-:Y:S01]  /*5260*/  FSEL R58, R58, -INF , P3 ;  /* 0xff8000003a3a7808 */ /* 0x000fe20001800000 */
[----:B------:R-:W3:Y:S01]  /*5270*/  MUFU.TANH R21, R21 ;  /* 0x0000001500157308 */ /* 0x000ee20000002400 */
[----:B------:R-:W-:Y:S02]  /*5280*/  FMNMX.FTZ R69, R57, R64, !PT ;  /* 0x0000004039457209 */ /* 0x000fe40007810000 */
[----:B------:R-:W-:Y:S02]  /*5290*/  ISETP.GT.AND P3, PT, R49, 0x68, PT ;  /* 0x000000683100780c */ /* 0x000fe40003f64270 */
[----:B-----5:R-:W-:Y:S02]  /*52a0*/  FSEL R59, R59, -INF , P4 ;  /* 0xff8000003b3b7808 */ /* 0x020fe40002000000 */
[----:B------:R-:W-:Y:S01]  /*52b0*/  FMNMX.FTZ R64, R58, R69, !PT ;  /* 0x000000453a407209 */ /* 0x000fe20007810000 */
[----:B------:R-:W4:Y:S01]  /*52c0*/  MUFU.TANH R26, R26 ;  /* 0x0000001a001a7308 */ /* 0x000f220000002400 */
[----:B------:R-:W-:-:S02]  /*52d0*/  ISETP.GT.AND P4, PT, R49, 0x69, PT ;  /* 0x000000693100780c */ /* 0x000fc40003f84270 */
[----:B------:R-:W-:Y:S02]  /*52e0*/  FSEL R60, R60, -INF , P3 ;  /* 0xff8000003c3c7808 */ /* 0x000fe40001800000 */
[----:B------:R-:W-:Y:S01]  /*52f0*/  FMNMX.FTZ R69, R59, R64, !PT ;  /* 0x000000403b457209 */ /* 0x000fe20007810000 */
[----:B------:R-:W-:Y:S01]  /*5300*/  FMUL.FTZ R64, R0, R62 ;  /* 0x0000003e00407220 */ /* 0x000fe20000410000 */
[----:B------:R-:W-:Y:S01]  /*5310*/  ISETP.GT.AND P3, PT, R49, 0x70, PT ;  /* 0x000000703100780c */ /* 0x000fe20003f64270 */
[----:B------:R-:W5:Y:S01]  /*5320*/  MUFU.TANH R27, R27 ;  /* 0x0000001b001b7308 */ /* 0x000f620000002400 */
[----:B------:R-:W-:Y:S02]  /*5330*/  FSEL R61, R61, -INF , P4 ;  /* 0xff8000003d3d7808 */ /* 0x000fe40002000000 */
[----:B------:R-:W-:Y:S01]  /*5340*/  FMNMX.FTZ R72, R60, R69, !PT ;  /* 0x000000453c487209 */ /* 0x000fe20007810000 */
[C---:B------:R-:W-:Y:S01]  /*5350*/  FMUL.FTZ R69, R0.reuse, R70 ;  /* 0x0000004600457220 */ /* 0x040fe20000410000 */
[----:B0-----:R-:W-:Y:S01]  /*5360*/  FSEL R62, R37, -INF , P3 ;  /* 0xff800000253e7808 */ /* 0x001fe20001800000 */
[C---:B------:R-:W-:Y:S01]  /*5370*/  FMUL.FTZ R70, R0.reuse, R71 ;  /* 0x0000004700467220 */ /* 0x040fe20000410000 */
[----:B------:R-:W-:Y:S01]  /*5380*/  ISETP.GT.AND P4, PT, R49, 0x71, PT ;  /* 0x000000713100780c */ /* 0x000fe20003f84270 */
[----:B------:R-:W0:Y:S01]  /*5390*/  MUFU.TANH R30, R30 ;  /* 0x0000001e001e7308 */ /* 0x000e220000002400 */
[----:B------:R-:W-:Y:S01]  /*53a0*/  FMNMX.FTZ R37, R61, R72, !PT ;  /* 0x000000483d257209 */ /* 0x000fe20007810000 */
[C---:B------:R-:W-:Y:S01]  /*53b0*/  FMUL.FTZ R71, R0.reuse, R74 ;  /* 0x0000004a00477220 */ /* 0x040fe20000410000 */
[----:B------:R-:W-:Y:S01]  /*53c0*/  ISETP.GT.AND P3, PT, R49, 0x78, PT ;  /* 0x000000783100780c */ /* 0x000fe20003f64270 */
[C---:B------:R-:W-:Y:S01]  /*53d0*/  FMUL.FTZ R74, R0.reuse, R79 ;  /* 0x0000004f004a7220 */ /* 0x040fe20000410000 */
[----:B-1----:R-:W-:Y:S01]  /*53e0*/  FSEL R65, R65, -INF , P4 ;  /* 0xff80000041417808 */ /* 0x002fe20002000000 */
[----:B------:R-:W-:Y:S01]  /*53f0*/  FMUL.FTZ R79, R0, R87 ;  /* 0x00000057004f7220 */ /* 0x000fe20000410000 */
[----:B------:R-:W-:Y:S01]  /*5400*/  FMNMX.FTZ R72, R62, R37, !PT ;  /* 0x000000253e487209 */ /* 0x000fe20007810000 */
[----:B------:R-:W1:Y:S01]  /*5410*/  MUFU.TANH R31, R31 ;  /* 0x0000001f001f7308 */ /* 0x000e620000002400 */
[----:B------:R-:W-:-:S02]  /*5420*/  ISETP.GT.AND P4, PT, R49, 0x79, PT ;  /* 0x000000793100780c */ /* 0x000fc40003f84270 */
[----:B------:R-:W-:Y:S02]  /*5430*/  FSEL R49, R68, -INF , P3 ;  /* 0xff80000044317808 */ /* 0x000fe40001800000 */
[----:B------:R-:W-:Y:S02]  /*5440*/  FMNMX.FTZ R72, R65, R72, !PT ;  /* 0x0000004841487209 */ /* 0x000fe40007810000 */
[----:B------:R-:W-:Y:S01]  /*5450*/  FSEL R68, R85, -INF , P4 ;  /* 0xff80000055447808 */ /* 0x000fe20002000000 */
[----:B------:R-:W1:Y:S01]  /*5460*/  MUFU.TANH R34, R34 ;  /* 0x0000002200227308 */ /* 0x000e620000002400 */
[----:B------:R-:W-:Y:S01]  /*5470*/  FMNMX.FTZ R37, R49, R72, !PT ;  /* 0x0000004831257209 */ /* 0x000fe20007810000 */
[----:B------:R-:W-:Y:S02]  /*5480*/  WARPGROUP.DEPBAR.LE gsb0, 0x0 ;  /* 0x00008000000079c5 */ /* 0x000fe40000010000 */
[----:B------:R-:W-:Y:S01]  /*5490*/  IADD3 R47, R42, -UR22, R47 ;  /* 0x800000162a2f7c10 */ /* 0x000fe2000fffe02f */
[----:B------:R-:W-:Y:S01]  /*54a0*/  WARPGROUP.ARRIVE ;  /* 0x00000000000079c5 */ /* 0x000fe20000000000 */
[----:B------:R-:W-:-:S02]  /*54b0*/  FMNMX.FTZ R37, R68, R37, !PT ;  /* 0x0000002544257209 */ /* 0x000fc40007810000 */
[C---:B------:R-:W-:Y:S01]  /*54c0*/  ISETP.GT.AND P4, PT, R47.reuse, RZ, PT ;  /* 0x000000ff2f00720c */ /* 0x040fe20003f84270 */
[----:B------:R-:W1:Y:S01]  /*54d0*/  MUFU.TANH R35, R35 ;  /* 0x0000002300237308 */ /* 0x000e620000002400 */
[C---:B------:R-:W-:Y:S01]  /*54e0*/  ISETP.GT.AND P5, PT, R47.reuse, 0x1, PT ;  /* 0x000000012f00780c */ /* 0x040fe20003fa4270 */
[----:B------:R-:W4:Y:S01]  /*54f0*/  SHFL.BFLY PT, R72, R37, 0x2, 0x1f ;  /* 0x0c401f0025487f89 */ /* 0x000f2200000e0000 */
[----:B------:R-:W-:Y:S01]  /*5500*/  FSEL R81, R8, -INF , P4 ;  /* 0xff80000008517808 */ /* 0x000fe20002000000 */
[----:B------:R-:W-:Y:S01]  /*5510*/  QGMMA.64x96x32.F32.E4M3.E4M3 R88, R136, gdesc[UR4], R88, gsb0 ;  /* 0x0160000488587df3 */ /* 0x000fe20008000858 */
[----:B------:R-:W-:Y:S02]  /*5520*/  ISETP.GT.AND P4, PT, R47, 0x8, PT ;  /* 0x000000082f00780c */ /* 0x000fe40003f84270 */
[----:B------:R-:W-:Y:S01]  /*5530*/  FSEL R9, R9, -INF , P5 ;  /* 0xff80000009097808 */ /* 0x000fe20002800000 */
[----:B------:R-:W1:Y:S01]  /*5540*/  MUFU.TANH R38, R38 ;  /* 0x0000002600267308 */ /* 0x000e620000002400 */
[----:B------:R-:W-:-:S02]  /*5550*/  ISETP.GT.AND P5, PT, R47, 0x9, PT ;  /* 0x000000092f00780c */ /* 0x000fc40003fa4270 */
[----:B------:R-:W-:Y:S02]  /*5560*/  FSEL R12, R12, -INF , P4 ;  /* 0xff8000000c0c7808 */ /* 0x000fe40002000000 */
[----:B------:R-:W-:Y:S02]  /*5570*/  ISETP.GT.AND P4, PT, R47, 0x10, PT ;  /* 0x000000102f00780c */ /* 0x000fe40003f84270 */
[----:B------:R-:W-:Y:S01]  /*5580*/  FSEL R13, R13, -INF , P5 ;  /* 0xff8000000d0d7808 */ /* 0x000fe20002800000 */
[----:B------:R-:W1:Y:S01]  /*5590*/  MUFU.TANH R39, R39 ;  /* 0x0000002700277308 */ /* 0x000e620000002400 */
[C---:B------:R-:W-:Y:S02]  /*55a0*/  ISETP.GT.AND P5, PT, R47.reuse, 0x11, PT ;  /* 0x000000112f00780c */ /* 0x040fe40003fa4270 */
[----:B--2---:R-:W-:Y:S02]  /*55b0*/  FSEL R20, R20, -INF , P4 ;  /* 0xff80000014147808 */ /* 0x004fe40002000000 */
[----:B------:R-:W-:-:S02]  /*55c0*/  ISETP.GT.AND P4, PT, R47, 0x18, PT ;  /* 0x000000182f00780c */ /* 0x000fc40003f84270 */
[----:B---3--:R-:W-:Y:S01]  /*55d0*/  FSEL R21, R21, -INF , P5 ;  /* 0xff80000015157808 */ /* 0x008fe20002800000 */
[----:B------:R-:W2:Y:S01]  /*55e0*/  MUFU.TANH R43, R43 ;  /* 0x0000002b002b7308 */ /* 0x000ea20000002400 */
[----:B------:R-:W-:Y:S02]  /*55f0*/  ISETP.GT.AND P5, PT, R47, 0x19, PT ;  /* 0x000000192f00780c */ /* 0x000fe40003fa4270 */
[----:B----4-:R-:W-:Y:S01]  /*5600*/  FMNMX.FTZ R77, R37, R72, !PT ;  /* 0x00000048254d7209 */ /* 0x010fe20007810000 */
[----:B------:R-:W-:Y:S01]  /*5610*/  FMUL.FTZ R72, R0, R75 ;  /* 0x0000004b00487220 */ /* 0x000fe20000410000 */
[----:B------:R-:W-:Y:S01]  /*5620*/  FSEL R26, R26, -INF , P4 ;  /* 0xff8000001a1a7808 */ /* 0x000fe20002000000 */
[----:B------:R-:W-:Y:S01]  /*5630*/  FMUL.FTZ R75, R0, R82 ;  /* 0x00000052004b7220 */ /* 0x000fe20000410000 */
[----:B------:R-:W-:Y:S01]  /*5640*/  ISETP.GT.AND P4, PT, R47, 0x20, PT ;  /* 0x000000202f00780c */ /* 0x000fe20003f84270 */
[----:B------:R-:W3:Y:S01]  /*5650*/  SHFL.BFLY PT, R80, R77, 0x1, 0x1f ;  /* 0x0c201f004d507f89 */ /* 0x000ee200000e0000 */
[----:B-----5:R-:W-:Y:S01]  /*5660*/  FSEL R27, R27, -INF , P5 ;  /* 0xff8000001b1b7808 */ /* 0x020fe20002800000 */
[----:B------:R-:W4:Y:S01]  /*5670*/  MUFU.TANH R44, R44 ;  /* 0x0000002c002c7308 */ /* 0x000f220000002400 */
[----:B------:R-:W-:-:S02]  /*5680*/  ISETP.GT.AND P5, PT, R47, 0x21, PT ;  /* 0x000000212f00780c */ /* 0x000fc40003fa4270 */
[----:B0-----:R-:W-:Y:S02]  /*5690*/  FSEL R30, R30, -INF , P4 ;  /* 0xff8000001e1e7808 */ /* 0x001fe40002000000 */
[----:B------:R-:W-:Y:S02]  /*56a0*/  ISETP.GT.AND P4, PT, R47, 0x28, PT ;  /* 0x000000282f00780c */ /* 0x000fe40003f84270 */
[----:B-1----:R-:W-:Y:S01]  /*56b0*/  FSEL R31, R31, -INF , P5 ;  /* 0xff8000001f1f7808 */ /* 0x002fe20002800000 */
[----:B------:R-:W0:Y:S01]  /*56c0*/  MUFU.TANH R48, R48 ;  /* 0x0000003000307308 */ /* 0x000e220000002400 */
[C---:B------:R-:W-:Y:S02]  /*56d0*/  ISETP.GT.AND P5, PT, R47.reuse, 0x29, PT ;  /* 0x000000292f00780c */ /* 0x040fe40003fa4270 */
[----:B------:R-:W-:Y:S02]  /*56e0*/  FSEL R34, R34, -INF , P4 ;  /* 0xff80000022227808 */ /* 0x000fe40002000000 */
[----:B------:R-:W-:-:S02]  /*56f0*/  ISETP.GT.AND P4, PT, R47, 0x30, PT ;  /* 0x000000302f00780c */ /* 0x000fc40003f84270 */
[----:B------:R-:W-:Y:S01]  /*5700*/  FSEL R35, R35, -INF , P5 ;  /* 0xff80000023237808 */ /* 0x000fe20002800000 */
[----:B------:R-:W1:Y:S01]  /*5710*/  MUFU.TANH R50, R50 ;  /* 0x0000003200327308 */ /* 0x000e620000002400 */
[C---:B------:R-:W-:Y:S02]  /*5720*/  ISETP.GT.AND P5, PT, R47.reuse, 0x31, PT ;  /* 0x000000312f00780c */ /* 0x040fe40003fa4270 */
[----:B------:R-:W-:Y:S02]  /*5730*/  FSEL R38, R38, -INF , P4 ;  /* 0xff80000026267808 */ /* 0x000fe40002000000 */
[----:B------:R-:W-:Y:S02]  /*5740*/  ISETP.GT.AND P4, PT, R47, 0x38, PT ;  /* 0x000000382f00780c */ /* 0x000fe40003f84270 */
[----:B---3--:R-:W-:Y:S01]  /*5750*/  FMNMX.FTZ R37, R77, R80, !PT ;  /* 0x000000504d257209 */ /* 0x008fe20007810000 */
[----:B------:R-:W-:Y:S01]  /*5760*/  IMAD.U32 R80, RZ, RZ, UR10 ;  /* 0x0000000aff507e24 */ /* 0x000fe2000f8e00ff */
[----:B------:R-:W-:Y:S01]  /*5770*/  FSEL R39, R39, -INF , P5 ;  /* 0xff80000027277808 */ /* 0x000fe20002800000 */
[----:B------:R-:W3:Y:S01]  /*5780*/  MUFU.TANH R64, R64 ;  /* 0x0000004000407308 */ /* 0x000ee20000002400 */
[C---:B------:R-:W-:Y:S01]  /*5790*/  FSETP.NEU.FTZ.AND P3, PT, R37.reuse, -INF , PT ;  /* 0xff8000002500780b */ /* 0x040fe20003f7d000 */
[----:B------:R-:W-:-:S01]  /*57a0*/  FFMA.FTZ R77, R37, R80, -8 ;  /* 0xc1000000254d7423 */ /* 0x000fc20000010050 */
[----:B------:R-:W-:-:S02]  /*57b0*/  ISETP.GT.AND P5, PT, R47, 0x39, PT ;  /* 0x000000392f00780c */ /* 0x000fc40003fa4270 */
[----:B--2---:R-:W-:Y:S02]  /*57c0*/  FSEL R43, R43, -INF , P4 ;  /* 0xff8000002b2b7808 */ /* 0x004fe40002000000 */
[----:B------:R-:W-:Y:S01]  /*57d0*/  FSEL R77, R77, RZ, P3 ;  /* 0x000000ff4d4d7208 */ /* 0x000fe20001800000 */
[----:B------:R-:W2:Y:S01]  /*57e0*/  MUFU.TANH R63, R63 ;  /* 0x0000003f003f7308 */ /* 0x000ea20000002400 */
[----:B------:R-:W-:Y:S02]  /*57f0*/  ISETP.GT.AND P4, PT, R47, 0x40, PT ;  /* 0x000000402f00780c */ /* 0x000fe40003f84270 */
[----:B----4-:R-:W-:Y:S01]  /*5800*/  FSEL R44, R44, -INF , P5 ;  /* 0xff8000002c2c7808 */ /* 0x010fe20002800000 */
[----:B------:R-:W-:-:S01]  /*5810*/  FFMA.FTZ R8, R10, UR10, -R77 ;  /* 0x0000000a0a087c23 */ /* 0x000fc2000801084d */
[----:B------:R-:W-:Y:S01]  /*5820*/  FMNMX.FTZ R10, R81, R4, !PT ;  /* 0x00000004510a7209 */ /* 0x000fe20007810000 */
[----:B------:R-:W-:-:S01]  /*5830*/  FFMA.FTZ R54, R54, UR10, -R77 ;  /* 0x0000000a36367c23 */ /* 0x000fc2000801084d */
[----:B------:R-:W-:Y:S01]  /*5840*/  ISETP.GT.AND P5, PT, R47, 0x41, PT ;  /* 0x000000412f00780c */ /* 0x000fe20003fa4270 */
[----:B------:R-:W4:Y:S01]  /*5850*/  MUFU.TANH R66, R66 ;  /* 0x0000004200427308 */ /* 0x000f220000002400 */
[----:B------:R-:W-:Y:S01]  /*5860*/  FMNMX.FTZ R83, R9, R10, !PT ;  /* 0x0000000a09537209 */ /* 0x000fe20007810000 */
[--C-:B------:R-:W-:Y:S01]  /*5870*/  FFMA.FTZ R80, R46, UR10, -R77.reuse ;  /* 0x0000000a2e507c23 */ /* 0x100fe2000801084d */
[----:B0-----:R-:W-:Y:S01]  /*5880*/  FSEL R48, R48, -INF , P4 ;  /* 0xff80000030307808 */ /* 0x001fe20002000000 */
[--C-:B------:R-:W-:Y:S01]  /*5890*/  FFMA.FTZ R6, R6, UR10, -R77.reuse ;  /* 0x0000000a06067c23 */ /* 0x100fe2000801084d */
[----:B------:R-:W-:Y:S01]  /*58a0*/  FMNMX.FTZ R10, R12, R83, !PT ;  /* 0x000000530c0a7209 */ /* 0x000fe20007810000 */
[--C-:B------:R-:W-:Y:S01]  /*58b0*/  FFMA.FTZ R7, R7, UR10, -R77.reuse ;  /* 0x0000000a07077c23 */ /* 0x100fe2000801084d */
[----:B------:R-:W-:Y:S01]  /*58c0*/  ISETP.GT.AND P4, PT, R47, 0x48, PT ;  /* 0x000000482f00780c */ /* 0x000fe20003f84270 */
[----:B------:R-:W0:Y:S01]  /*58d0*/  MUFU.TANH R67, R67 ;  /* 0x0000004300437308 */ /* 0x000e220000002400 */
[----:B------:R-:W-:Y:S01]  /*58e0*/  FMNMX.FTZ R83, R13, R10, !PT ;  /* 0x0000000a0d537209 */ /* 0x000fe20007810000 */
[--C-:B------:R-:W-:Y:S01]  /*58f0*/  FFMA.FTZ R10, R14, UR10, -R77.reuse ;  /* 0x0000000a0e0a7c23 */ /* 0x100fe2000801084d */
[----:B-1----:R-:W-:Y:S01]  /*5900*/  FSEL R50, R50, -INF , P5 ;  /* 0xff80000032327808 */ /* 0x002fe20002800000 */
[--C-:B------:R-:W-:Y:S01]  /*5910*/  FFMA.FTZ R11, R11, UR10, -R77.reuse ;  /* 0x0000000a0b0b7c23 */ /* 0x100fe2000801084d */
[----:B------:R-:W-:Y:S01]  /*5920*/  FMNMX.FTZ R14, R20, R83, !PT ;  /* 0x00000053140e7209 */ /* 0x000fe20007810000 */
[--C-:B------:R-:W-:Y:S01]  /*5930*/  FFMA.FTZ R15, R15, UR10, -R77.reuse ;  /* 0x0000000a0f0f7c23 */ /* 0x100fe2000801084d */
[----:B------:R-:W-:Y:S01]  /*5940*/  ISETP.GT.AND P5, PT, R47, 0x49, PT ;  /* 0x000000492f00780c */ /* 0x000fe20003fa4270 */
[----:B------:R-:W1:Y:S01]  /*5950*/  MUFU.TANH R69, R69 ;  /* 0x0000004500457308 */ /* 0x000e620000002400 */
[----:B------:R-:W-:Y:S01]  /*5960*/  FMNMX.FTZ R83, R21, R14, !PT ;  /* 0x0000000e15537209 */ /* 0x000fe20007810000 */
[--C-:B------:R-:W-:Y:S01]  /*5970*/  FFMA.FTZ R25, R25, UR10, -R77.reuse ;  /* 0x0000000a19197c23 */ /* 0x100fe2000801084d */
[----:B---3--:R-:W-:Y:S01]  /*5980*/  FSEL R64, R64, -INF , P4 ;  /* 0xff80000040407808 */ /* 0x008fe20002000000 */
[--C-:B------:R-:W-:Y:S01]  /*5990*/  FFMA.FTZ R29, R29, UR10, -R77.reuse ;  /* 0x0000000a1d1d7c23 */ /* 0x100fe2000801084d */
[----:B------:R-:W-:Y:S01]  /*59a0*/  FMNMX.FTZ R14, R26, R83, !PT ;  /* 0x000000531a0e7209 */ /* 0x000fe20007810000 */
[--C-:B------:R-:W-:Y:S01]  /*59b0*/  FFMA.FTZ R33, R33, UR10, -R77.reuse ;  /* 0x0000000a21217c23 */ /* 0x100fe2000801084d */
[----:B------:R-:W-:Y:S01]  /*59c0*/  ISETP.GT.AND P4, PT, R47, 0x50, PT ;  /* 0x000000502f00780c */ /* 0x000fe20003f84270 */
[----:B------:R-:W3:Y:S01]  /*59d0*/  MUFU.TANH R70, R70 ;  /* 0x0000004600467308 */ /* 0x000ee20000002400 */
[----:B------:R-:W-:Y:S01]  /*59e0*/  FMNMX.FTZ R83, R27, R14, !PT ;  /* 0x0000000e1b537209 */ /* 0x000fe20007810000 */
[--C-:B------:R-:W-:Y:S01]  /*59f0*/  FFMA.FTZ R14, R24, UR10, -R77.reuse ;  /* 0x0000000a180e7c23 */ /* 0x100fe2000801084d */
[----:B--2---:R-:W-:Y:S01]  /*5a00*/  FSEL R63, R63, -INF , P5 ;  /* 0xff8000003f3f7808 */ /* 0x004fe20002800000 */
[--C-:B------:R-:W-:Y:S01]  /*5a10*/  FFMA.FTZ R40, R40, UR10, -R77.reuse ;  /* 0x0000000a28287c23 */ /* 0x100fe2000801084d */
[----:B------:R-:W-:Y:S01]  /*5a20*/  FMNMX.FTZ R24, R30, R83, !PT ;  /* 0x000000531e187209 */ /* 0x000fe20007810000 */
[--C-:B------:R-:W-:Y:S01]  /*5a30*/  FFMA.FTZ R41, R41, UR10, -R77.reuse ;  /* 0x0000000a29297c23 */ /* 0x100fe2000801084d */
[----:B------:R-:W-:Y:S01]  /*5a40*/  ISETP.GT.AND P5, PT, R47, 0x51, PT ;  /* 0x000000512f00780c */ /* 0x000fe20003fa4270 */
[----:B------:R-:W-:Y:S01]  /*5a50*/  MUFU.TANH R71, R71 ;  /* 0x0000004700477308 */ /* 0x000fe20000002400 */
[----:B------:R-:W-:Y:S01]  /*5a60*/  FMNMX.FTZ R83, R31, R24, !PT ;  /* 0x000000181f537209 */ /* 0x000fe20007810000 */
[--C-:B------:R-:W-:Y:S01]  /*5a70*/  FFMA.FTZ R52, R52, UR10, -R77.reuse ;  /* 0x0000000a34347c23 */ /* 0x100fe2000801084d */
[----:B----4-:R-:W-:Y:S01]  /*5a80*/  FSEL R66, R66, -INF , P4 ;  /* 0xff80000042427808 */ /* 0x010fe20002000000 */
[--C-:B------:R-:W-:Y:S01]  /*5a90*/  FFMA.FTZ R49, R49, UR10, -R77.reuse ;  /* 0x0000000a31317c23 */ /* 0x100fe2000801084d */
[----:B------:R-:W-:Y:S01]  /*5aa0*/  FMNMX.FTZ R24, R34, R83, !PT ;  /* 0x0000005322187209 */ /* 0x000fe20007810000 */
[--C-:B------:R-:W-:Y:S01]  /*5ab0*/  FFMA.FTZ R68, R68, UR10, -R77.reuse ;  /* 0x0000000a44447c23 */ /* 0x100fe2000801084d */
[----:B------:R-:W-:Y:S01]  /*5ac0*/  ISETP.GT.AND P4, PT, R47, 0x58, PT ;  /* 0x000000582f00780c */ /* 0x000fe20003f84270 */
[----:B------:R-:W2:Y:S01]  /*5ad0*/  MUFU.TANH R72, R72 ;  /* 0x0000004800487308 */ /* 0x000ea20000002400 */
[----:B------:R-:W-:Y:S01]  /*5ae0*/  FMNMX.FTZ R83, R35, R24, !PT ;  /* 0x0000001823537209 */ /* 0x000fe20007810000 */
[----:B------:R-:W-:Y:S01]  /*5af0*/  FFMA.FTZ R24, R28, UR10, -R77 ;  /* 0x0000000a1c187c23 */ /* 0x000fe2000801084d */
[----:B0-----:R-:W-:Y:S01]  /*5b00*/  FSEL R67, R67, -INF , P5 ;  /* 0xff80000043437808 */ /* 0x001fe20002800000 */
[----:B------:R-:W-:-:S02]  /*5b10*/  WARPGROUP.DEPBAR.LE gsb0, 0x0 ;  /* 0x00008000000079c5 */ /* 0x000fc40000010000 */
[----:B------:R-:W-:Y:S02]  /*5b20*/  FMNMX.FTZ R28, R38, R83, !PT ;  /* 0x00000053261c7209 */ /* 0x000fe40007810000 */
[----:B------:R-:W-:Y:S01]  /*5b30*/  MUFU.TANH R73, R73 ;  /* 0x0000004900497308 */ /* 0x000fe20000002400 */
[----:B------:R-:W-:Y:S02]  /*5b40*/  ISETP.GT.AND P5, PT, R47, 0x59, PT ;  /* 0x000000592f00780c */ /* 0x000fe40003fa4270 */
[----:B------:R-:W-:Y:S02]  /*5b50*/  FMNMX.FTZ R28, R39, R28, !PT ;  /* 0x0000001c271c7209 */ /* 0x000fe40007810000 */
[----:B-1----:R-:W-:Y:S02]  /*5b60*/  FSEL R69, R69, -INF , P4 ;  /* 0xff80000045457808 */ /* 0x002fe40002000000 */
[----:B------:R-:W-:Y:S01]  /*5b70*/  FMNMX.FTZ R83, R43, R28, !PT ;  /* 0x0000001c2b537209 */ /* 0x000fe20007810000 */
[----:B------:R-:W-:-:S01]  /*5b80*/  FFMA.FTZ R28, R32, UR10, -R77 ;  /* 0x0000000a201c7c23 */ /* 0x000fc2000801084d */
[----:B------:R-:W0:Y:S01]  /*5b90*/  MUFU.TANH R74, R74 ;  /* 0x0000004a004a7308 */ /* 0x000e220000002400 */
[----:B------:R-:W-:-:S02]  /*5ba0*/  ISETP.GT.AND P4, PT, R47, 0x60, PT ;  /* 0x000000602f00780c */ /* 0x000fc40003f84270 */
[----:B------:R-:W-:Y:S02]  /*5bb0*/  FMNMX.FTZ R83, R44, R83, !PT ;  /* 0x000000532c537209 */ /* 0x000fe40007810000 */
[----:B---3--:R-:W-:Y:S02]  /*5bc0*/  FSEL R70, R70, -INF , P5 ;  /* 0xff80000046467808 */ /* 0x008fe40002800000 */
[----:B------:R-:W-:Y:S01]  /*5bd0*/  FMNMX.FTZ R83, R48, R83, !PT ;  /* 0x0000005330537209 */ /* 0x000fe20007810000 */
[----:B------:R-:W1:Y:S01]  /*5be0*/  MUFU.TANH R75, R75 ;  /* 0x0000004b004b7308 */ /* 0x000e620000002400 */
[----:B------:R-:W-:Y:S02]  /*5bf0*/  ISETP.GT.AND P5, PT, R47, 0x61, PT ;  /* 0x000000612f00780c */ /* 0x000fe40003fa4270 */
[----:B------:R-:W-:Y:S02]  /*5c00*/  FMNMX.FTZ R83, R50, R83, !PT ;  /* 0x0000005332537209 */ /* 0x000fe40007810000 */
[----:B--2---:R-:W-:-:S02]  /*5c10*/  FSEL R72, R72, -INF , P5 ;  /* 0xff80000048487808 */ /* 0x004fc40002800000 */
[----:B------:R-:W-:Y:S01]  /*5c20*/  FMNMX.FTZ R32, R64, R83, !PT ;  /* 0x0000005340207209 */ /* 0x000fe20007810000 */
[----:B------:R-:W2:Y:S01]  /*5c30*/  MUFU.TANH R76, R76 ;  /* 0x0000004c004c7308 */ /* 0x000ea20000002400 */
[----:B------:R-:W-:Y:S02]  /*5c40*/  ISETP.GT.AND P5, PT, R47, 0x69, PT ;  /* 0x000000692f00780c */ /* 0x000fe40003fa4270 */
[----:B------:R-:W-:Y:S01]  /*5c50*/  FMNMX.FTZ R83, R63, R32, !PT ;  /* 0x000000203f537209 */ /* 0x000fe20007810000 */
[----:B------:R-:W-:-:S01]  /*5c60*/  FFMA.FTZ R32, R36, UR10, -R77 ;  /* 0x0000000a24207c23 */ /* 0x000fc2000801084d */
[----:B0-----:R-:W-:Y:S02]  /*5c70*/  FSEL R74, R74, -INF , P5 ;  /* 0xff8000004a4a7808 */ /* 0x001fe40002800000 */
[----:B------:R-:W-:Y:S01]  /*5c80*/  FMNMX.FTZ R36, R66, R83, !PT ;  /* 0x0000005342247209 */ /* 0x000fe20007810000 */
[----:B------:R-:W0:Y:S01]  /*5c90*/  MUFU.TANH R78, R78 ;  /* 0x0000004e004e7308 */ /* 0x000e220000002400 */
[----:B------:R-:W-:-:S02]  /*5ca0*/  ISETP.GT.AND P5, PT, R47, 0x71, PT ;  /* 0x000000712f00780c */ /* 0x000fc40003fa4270 */
[----:B------:R-:W-:Y:S02]  /*5cb0*/  FMNMX.FTZ R36, R67, R36, !PT ;  /* 0x0000002443247209 */ /* 0x000fe40007810000 */
[----:B------:R-:W-:Y:S02]  /*5cc0*/  FSEL R82, R37, RZ, P3 ;  /* 0x000000ff25527208 */ /* 0x000fe40001800000 */
[----:B------:R-:W-:Y:S01]  /*5cd0*/  FMNMX.FTZ R83, R69, R36, !PT ;  /* 0x0000002445537209 */ /* 0x000fe20007810000 */
[----:B------:R-:W3:Y:S01]  /*5ce0*/  MUFU.TANH R79, R79 ;  /* 0x0000004f004f7308 */ /* 0x000ee20000002400 */
[----:B------:R-:W-:Y:S01]  /*5cf0*/  FSEL R36, R71, -INF , P4 ;  /* 0xff80000047247808 */ /* 0x000fe20002000000 */
[----:B------:R-:W-:Y:S01]  /*5d00*/  FADD.FTZ R82, -R82, R5 ;  /* 0x0000000552527221 */ /* 0x000fe20000010100 */
[----:B------:R-:W-:Y:S02]  /*5d10*/  FMNMX.FTZ R83, R70, R83, !PT ;  /* 0x0000005346537209 */ /* 0x000fe40007810000 */
[----:B------:R-:W-:-:S02]  /*5d20*/  ISETP.GT.AND P4, PT, R47, 0x68, PT ;  /* 0x000000682f00780c */ /* 0x000fc40003f84270 */
[----:B------:R-:W-:Y:S01]  /*5d30*/  FMNMX.FTZ R83, R36, R83, !PT ;  /* 0x0000005324537209 */ /* 0x000fe20007810000 */
[----:B------:R4:W-:Y:S01]  /*5d40*/  MUFU.EX2 R71, R54 ;  /* 0x0000003600477308 */ /* 0x0009e20000000800 */
[----:B------:R-:W-:Y:S02]  /*5d50*/  FSEL R73, R73, -INF , P4 ;  /* 0xff80000049497808 */ /* 0x000fe40002000000 */
[----:B------:R-:W-:Y:S02]  /*5d60*/  FMNMX.FTZ R42, R72, R83, !PT ;  /* 0x00000053482a7209 */ /* 0x000fe40007810000 */
[----:B------:R-:W-:Y:S02]  /*5d70*/  ISETP.GT.AND P4, PT, R47, 0x70, PT ;  /* 0x000000702f00780c */ /* 0x000fe40003f84270 */
[----:B------:R-:W-:Y:S01]  /*5d80*/  FMNMX.FTZ R83, R73, R42, !PT ;  /* 0x0000002a49537209 */ /* 0x000fe20007810000 */
[----:B------:R-:W-:Y:S01]  /*5d90*/  MUFU.EX2 R6, R6 ;  /* 0x0000000600067308 */ /* 0x000fe20000000800 */
[----:B-1----:R-:W-:Y:S01]  /*5da0*/  FSEL R75, R75, -INF , P4 ;  /* 0xff8000004b4b7808 */ /* 0x002fe20002000000 */
[----:B----4-:R-:W-:Y:S01]  /*5db0*/  FFMA.FTZ R54, R45, UR10, -R77 ;  /* 0x0000000a2d367c23 */ /* 0x010fe2000801084d */
[----:B------:R-:W-:-:S02]  /*5dc0*/  FMNMX.FTZ R42, R74, R83, !PT ;  /* 0x000000534a2a7209 */ /* 0x000fc40007810000 */
[----:B------:R-:W-:Y:S02]  /*5dd0*/  ISETP.GT.AND P4, PT, R47, 0x78, PT ;  /* 0x000000782f00780c */ /* 0x000fe40003f84270 */
[----:B--2---:R-:W-:Y:S01]  /*5de0*/  FSEL R76, R76, -INF , P5 ;  /* 0xff8000004c4c7808 */ /* 0x004fe20002800000 */
[----:B------:R-:W-:Y:S01]  /*5df0*/  MUFU.EX2 R7, R7 ;  /* 0x0000000700077308 */ /* 0x000fe20000000800 */
[----:B------:R-:W-:Y:S02]  /*5e00*/  FMNMX.FTZ R45, R75, R42, !PT ;  /* 0x0000002a4b2d7209 */ /* 0x000fe40007810000 */
[----:B------:R-:W-:Y:S01]  /*5e10*/  ISETP.GT.AND P5, PT, R47, 0x79, PT ;  /* 0x000000792f00780c */ /* 0x000fe20003fa4270 */
[----:B------:R-:W-:-:S01]  /*5e20*/  FFMA.FTZ R47, R51, UR10, -R77 ;  /* 0x0000000a332f7c23 */ /* 0x000fc2000801084d */
[----:B0-----:R-:W-:Y:S01]  /*5e30*/  FSEL R78, R78, -INF , P4 ;  /* 0xff8000004e4e7808 */ /* 0x001fe20002000000 */
[----:B------:R-:W-:-:S01]  /*5e40*/  FFMA.FTZ R51, R53, UR10, -R77 ;  /* 0x0000000a35337c23 */ /* 0x000fc2000801084d */
[----:B------:R-:W-:Y:S01]  /*5e50*/  FMNMX.FTZ R45, R76, R45, !PT ;  /* 0x0000002d4c2d7209 */ /* 0x000fe20007810000 */
[----:B------:R-:W-:-:S01]  /*5e60*/  FFMA.FTZ R53, R56, UR10, -R77 ;  /* 0x0000000a38357c23 */ /* 0x000fc2000801084d */
[----:B---3--:R-:W-:Y:S01]  /*5e70*/  FSEL R79, R79, -INF , P5 ;  /* 0xff8000004f4f7808 */ /* 0x008fe20002800000 */
[----:B------:R-:W-:-:S01]  /*5e80*/  FFMA.FTZ R56, R57, UR10, -R77 ;  /* 0x0000000a39387c23 */ /* 0x000fc2000801084d */
[----:B------:R-:W-:Y:S01]  /*5e90*/  FMNMX.FTZ R46, R78, R45, !PT ;  /* 0x0000002d4e2e7209 */ /* 0x000fe20007810000 */
[----:B------:R-:W-:-:S01]  /*5ea0*/  FFMA.FTZ R57, R60, UR10, -R77 ;  /* 0x0000000a3c397c23 */ /* 0x000fc2000801084d */
[--C-:B------:R-:W-:Y:S01]  /*5eb0*/  FFMA.FTZ R60, R61, UR10, -R77.reuse ;  /* 0x0000000a3d3c7c23 */ /* 0x100fe2000801084d */
[----:B------:R-:W-:Y:S01]  /*5ec0*/  IMAD.U32 R61, RZ, RZ, UR10 ;  /* 0x0000000aff3d7e24 */ /* 0x000fe2000f8e00ff */
[----:B------:R-:W-:Y:S01]  /*5ed0*/  FMNMX.FTZ R46, R79, R46, !PT ;  /* 0x0000002e4f2e7209 */ /* 0x000fe20007810000 */
[----:B------:R-:W-:Y:S04]  /*5ee0*/  MUFU.EX2 R45, R80 ;  /* 0x00000050002d7308 */ /* 0x000fe80000000800 */
[----:B------:R-:W0:Y:S04]  /*5ef0*/  SHFL.BFLY PT, R83, R46, 0x2, 0x1f ;  /* 0x0c401f002e537f89 */ /* 0x000e2800000e0000 */
[----:B------:R1:W-:Y:S08]  /*5f00*/  MUFU.EX2 R42, R54 ;  /* 0x00000036002a7308 */ /* 0x0003f00000000800 */
[----:B------:R-:W-:Y:S01]  /*5f10*/  MUFU.EX2 R8, R8 ;  /* 0x0000000800087308 */ /* 0x000fe20000000800 */
[----:B-1----:R-:W-:-:S01]  /*5f20*/  FFMA.FTZ R54, R55, UR10, -R77 ;  /* 0x0000000a37367c23 */ /* 0x002fc2000801084d */
[--C-:B------:R-:W-:Y:S01]  /*5f30*/  FFMA.FTZ R55, R58, UR10, -R77.reuse ;  /* 0x0000000a3a377c23 */ /* 0x100fe2000801084d */
[----:B------:R-:W-:-:S01]  /*5f40*/  FFMA.FTZ R58, R59, UR10, -R77 ;  /* 0x0000000a3b3a7c23 */ /* 0x000fc2000801084d */
[--C-:B------:R-:W-:Y:S01]  /*5f50*/  FFMA.FTZ R59, R62, UR10, -R77.reuse ;  /* 0x0000000a3e3b7c23 */ /* 0x100fe2000801084d */
[----:B------:R-:W-:-:S03]  /*5f60*/  FFMA.FTZ R62, R65, UR10, -R77 ;  /* 0x0000000a413e7c23 */ /* 0x000fc6000801084d */
        /* <DEDUP_REMOVED lines=21> */
[----:B------:R-:W-:-:S01]  /*60c0*/  FFMA.FTZ R27, R30, UR10, -R61 ;  /* 0x0000000a1e1b7c23 */ /* 0x000fc2000801083d */
[--C-:B------:R-:W-:Y:S01]  /*60d0*/  FFMA.FTZ R30, R31, UR10, -R61.reuse ;  /* 0x0000000a1f1e7c23 */ /* 0x100fe2000801083d */
[----:B------:R-:W-:-:S01]  /*60e0*/  FFMA.FTZ R31, R34, UR10, -R61 ;  /* 0x0000000a221f7c23 */ /* 0x000fc2000801083d */
[----:B------:R-:W-:Y:S01]  /*60f0*/  FFMA.FTZ R34, R35, UR10, -R61 ;  /* 0x0000000a23227c23 */ /* 0x000fe2000801083d */
[----:B------:R-:W-:-:S01]  /*6100*/  FADD.FTZ R43, -R43, R4 ;  /* 0x000000042b2b7221 */ /* 0x000fc20000010100 */
[--C-:B------:R-:W-:Y:S01]  /*6110*/  FFMA.FTZ R35, R38, UR10, -R61.reuse ;  /* 0x0000000a26237c23 */ /* 0x100fe2000801083d */
[----:B------:R-:W-:-:S01]  /*6120*/  FFMA.FTZ R38, R39, UR10, -R61 ;  /* 0x0000000a27267c23 */ /* 0x000fc2000801083d */
[----:B------:R-:W-:Y:S01]  /*6130*/  FMUL.FTZ R39, R82, UR10 ;  /* 0x0000000a52277c20 */ /* 0x000fe20008410000 */
        /* <DEDUP_REMOVED lines=10> */
[----:B------:R-:W0:Y:S08]  /*61e0*/  MUFU.EX2 R39, R39 ;  /* 0x0000002700277308 */ /* 0x000e300000000800 */
[----:B------:R-:W-:Y:S08]  /*61f0*/  MUFU.EX2 R65, R65 ;  /* 0x0000004100417308 */ /* 0x000ff00000000800 */
[----:B------:R-:W1:Y:S01]  /*6200*/  MUFU.EX2 R4, R4 ;  /* 0x0000000400047308 */ /* 0x000e620000000800 */
[----:B0-----:R-:W-:-:S04]  /*6210*/  FFMA.FTZ R64, R39, R3, R6 ;  /* 0x0000000327407223 */ /* 0x001fc80000010006 */
[----:B------:R-:W-:-:S03]  /*6220*/  FADD.FTZ R77, R7, R64 ;  /* 0x00000040074d7221 */ /* 0x000fc60000010000 */
[----:B------:R-:W0:Y:S01]  /*6230*/  MUFU.EX2 R9, R9 ;  /* 0x0000000900097308 */ /* 0x000e220000000800 */
[----:B------:R-:W-:-:S04]  /*6240*/  FADD.FTZ R64, R8, R77 ;  /* 0x0000004d08407221 */ /* 0x000fc80000010000 */
[----:B------:R-:W-:Y:S01]  /*6250*/  FADD.FTZ R77, R11, R64 ;  /* 0x000000400b4d7221 */ /* 0x000fe20000010000 */
[----:B------:R-:W-:-:S02]  /*6260*/  FFMA.FTZ R64, R66, UR10, -R61 ;  /* 0x0000000a42407c23 */ /* 0x000fc4000801083d */
[----:B------:R-:W2:Y:S01]  /*6270*/  MUFU.EX2 R12, R12 ;  /* 0x0000000c000c7308 */ /* 0x000ea20000000800 */
[----:B-1----:R-:W-:-:S01]  /*6280*/  FFMA.FTZ R3, R4, R2, R65 ;  /* 0x0000000204037223 */ /* 0x002fc20000010041 */
[----:B------:R-:W-:-:S03]  /*6290*/  FADD.FTZ R66, R10, R77 ;  /* 0x0000004d0a427221 */ /* 0x000fc60000010000 */
[----:B------:R-:W-:Y:S01]  /*62a0*/  FADD.FTZ R2, R80, R3 ;  /* 0x0000000350027221 */ /* 0x000fe20000010000 */
[----:B------:R-:W-:-:S02]  /*62b0*/  FADD.FTZ R77, R15, R66 ;  /* 0x000000420f4d7221 */ /* 0x000fc40000010000 */
[----:B------:R-:W1:Y:S01]  /*62c0*/  MUFU.EX2 R13, R13 ;  /* 0x0000000d000d7308 */ /* 0x000e620000000800 */
[----:B0-----:R-:W-:-:S01]  /*62d0*/  FADD.FTZ R3, R9, R2 ;  /* 0x0000000209037221 */ /* 0x001fc20000010000 */
[----:B------:R-:W-:-:S04]  /*62e0*/  FADD.FTZ R66, R14, R77 ;  /* 0x0000004d0e427221 */ /* 0x000fc80000010000 */
[----:B------:R-:W-:Y:S01]  /*62f0*/  FADD.FTZ R77, R25, R66 ;  /* 0x00000042194d7221 */ /* 0x000fe20000010000 */
[----:B------:R-:W-:-:S01]  /*6300*/  FFMA.FTZ R66, R69, UR10, -R61 ;  /* 0x0000000a45427c23 */ /* 0x000fc2000801083d */
[----:B------:R-:W0:Y:S01]  /*6310*/  MUFU.EX2 R20, R20 ;  /* 0x0000001400147308 */ /* 0x000e220000000800 */
[----:B--2---:R-:W-:-:S01]  /*6320*/  FADD.FTZ R2, R12, R3 ;  /* 0x000000030c027221 */ /* 0x004fc20000010000 */
[----:B------:R-:W-:Y:S01]  /*6330*/  FADD.FTZ R82, R24, R77 ;  /* 0x0000004d18527221 */ /* 0x000fe20000010000 */
        /* <DEDUP_REMOVED lines=38> */
[----:B------:R-:W-:-:S02]  /*65a0*/  FFMA.FTZ R73, R74, UR10, -R61 ;  /* 0x0000000a4a497c23 */ /* 0x000fc4000801083d */
[----:B------:R-:W-:-:S03]  /*65b0*/  FADD.FTZ R72, R42, R81 ;  /* 0x000000512a487221 */ /* 0x000fc60000010000 */
        /* <DEDUP_REMOVED lines=71> */
.L_x_10056:
[----:B------:R-:W-:Y:S01]  /*6a30*/  UISETP.GT.AND UP1, UPT, UR18, UR17, UPT ;  /* 0x000000111200728c */ /* 0x000fe2000bf24270 */
[----:B------:R-:W-:Y:S01]  /*6a40*/  F2FP.SATFINITE.E4M3.F32.PACK_AB_MERGE_C R5, R44, R5, RZ ;  /* 0x000000052c05723e */ /* 0x000fe200048070ff */
[----:B------:R-:W-:Y:S01]  /*6a50*/  UIADD3 UR6, UR14, 0x19c60, URZ ;  /* 0x00019c600e067890 */ /* 0x000fe2000fffe03f */
[----:B------:R-:W-:Y:S01]  /*6a60*/  F2FP.SATFINITE.E4M3.F32.PACK_AB_MERGE_C R8, R11, R8, RZ ;  /* 0x000000080b08723e */ /* 0x000fe200048070ff */
[----:B------:R-:W-:Y:S01]  /*6a70*/  UIADD3 UR18, UR18, -0x1, URZ ;  /* 0xffffffff12127890 */ /* 0x000fe2000fffe03f */
[----:B------:R-:W-:Y:S01]  /*6a80*/  F2FP.SATFINITE.E4M3.F32.PACK_AB_MERGE_C R9, R12, R9, RZ ;  /* 0x000000090c09723e */ /* 0x000fe200048070ff */
[----:B------:R-:W-:Y:S01]  /*6a90*/  UPRMT UR6, UR44, 0x654, UR6 ;  /* 0x000006542c067896 */ /* 0x000fe20008000006 */
[----:B------:R-:W-:Y:S01]  /*6aa0*/  PLOP3.LUT P3, PT, PT, PT, UP1, 0x80, 0x0 ;  /* 0x000000000000781c */ /* 0x000fe20003f6f018 */
        /* <DEDUP_REMOVED lines=83> */
.L_x_10047:
[----:B------:R-:W-:-:S13]  /*6fe0*/  ISETP.LE.AND P2, PT, RZ, UR18, PT ;  /* 0x00000012ff007c0c */ /* 0x000fda000bf43270 */
[----:B------:R-:W-:Y:S05]  /*6ff0*/  @!P2 BRA `(.L_x_10058) ;  /* 0x0000002000f4a947 */ /* 0x000fea0003800000 */
[----:B------:R-:W-:Y:S01]  /*7000*/  IMAD.MOV.U32 R5, RZ, RZ, R46 ;  /* 0x000000ffff057224 */ /* 0x000fe200078e002e */
[----:B------:R-:W-:Y:S01]  /*7010*/  UMOV UR19, UR37 ;  /* 0x0000002500137c82 */ /* 0x000fe20008000000 */
[----:B------:R-:W-:Y:S01]  /*7020*/  IMAD.MOV.U32 R4, RZ, RZ, R37 ;  /* 0x000000ffff047224 */ /* 0x000fe200078e0025 */
[----:B------:R-:W-:Y:S01]  /*7030*/  UMOV UR20, UR38 ;  /* 0x0000002600147c82 */ /* 0x000fe20008000000 */
[----:B------:R-:W-:-:S05]  /*7040*/  ULDC UR17, c[0x0][0x988] ;  /* 0x0002620000117ab9 */ /* 0x000fca0000000800 */
.L_x_10068:
[----:B------:R-:W-:-:S04]  /*7050*/  UIADD3 UR6, UR20, 0x1, URZ ;  /* 0x0000000114067890 */ /* 0x000fc8000fffe03f */
[----:B------:R-:W-:-:S04]  /*7060*/  UISETP.NE.AND UP0, UPT, UR6, 0x2, UPT ;  /* 0x000000020600788c */ /* 0x000fc8000bf05270 */
[----:B------:R-:W-:Y:S02]  /*7070*/  USEL UR37, URZ, 0x1, UP0 ;  /* 0x000000013f257887 */ /* 0x000fe40008000000 */
[----:B------:R-:W-:Y:S02]  /*7080*/  USEL UR38, UR6, URZ, UP0 ;  /* 0x0000003f06267287 */ /* 0x000fe40008000000 */
[----:B------:R-:W-:Y:S01]  /*7090*/  ULOP3.LUT UR37, UR19, UR37, URZ, 0x3c, !UPT ;  /* 0x0000002513257292 */ /* 0x000fe2000f8e3c3f */
[----:B------:R-:W-:Y:S11]  /*70a0*/  @!P0 BRA `(.L_x_10059) ;  /* 0x0000000000048947 */ /* 0x000ff60003800000 */
[----:B------:R-:W-:Y:S01]  /*70b0*/  BPT.TRAP 0x1 ;  /* 0x000000040000795c */ /* 0x000fe20000300000 */
.L_x_10059:
[----:B------:R-:W-:Y:S01]  /*70c0*/  ULEA UR6, UR38, UR45, 0x3 ;  /* 0x0000002d26067291 */ /* 0x000fe2000f8e183f */
[----:B------:R-:W-:-:S05]  /*70d0*/  IMAD.U32 R6, RZ, RZ, UR37 ;  /* 0x00000025ff067e24 */ /* 0x000fca000f8e00ff */
[----:B------:R-:W-:-:S04]  /*70e0*/  SHF.L.U32 R6, R6, 0x1f, RZ ;  /* 0x0000001f06067819 */ /* 0x000fc800000006ff */
[----:B------:R0:W1:Y:S01]  /*70f0*/  SYNCS.PHASECHK.TRANS64.TRYWAIT P2, [UR6+0x19c30], R6 ;  /* 0x019c3006ff0075a7 */ /* 0x0000620008040146 */
[----:B------:R-:W-:Y:S05]  /*7100*/  @!P0 BRA `(.L_x_10060) ;  /* 0x0000000000048947 */ /* 0x000fea0003800000 */
[----:B------:R-:W-:Y:S01]  /*7110*/  BPT.TRAP 0x1 ;  /* 0x000000040000795c */ /* 0x000fe20000300000 */
.L_x_10060:
[----:B-1----:R-:W-:Y:S05]  /*7120*/  @P2 BRA `(.L_x_10061) ;  /* 0x0000000000082947 */ /* 0x002fea0003800000 */
[----:B------:R-:W1:Y:S02]  /*7130*/  SYNCS.PHASECHK.TRANS64.TRYWAIT P2, [UR6+0x19c30], R6 ;  /* 0x019c3006ff0075a7 */ /* 0x000e640008040146 */
[----:B-1----:R-:W-:Y:S05]  /*7140*/  @!P2 BRA `(.L_x_10062) ;  /* 0x00000088009ca947 */ /* 0x002fea0003800000 */
.L_x_10061:
        /* <DEDUP_REMOVED lines=17> */
.L_x_10063:
[----:B------:R-:W-:Y:S01]  /*7260*/  ULEA UR14, UR20, UR45, 0x3 ;  /* 0x0000002d140e7291 */ /* 0x000fe2000f8e183f */
[----:B01----:R-:W-:-:S05]  /*7270*/  IMAD.U32 R6, RZ, RZ, UR19 ;  /* 0x00000013ff067e24 */ /* 0x003fca000f8e00ff */
[----:B------:R-:W-:-:S04]  /*7280*/  SHF.L.U32 R6, R6, 0x1f, RZ ;  /* 0x0000001f06067819 */ /* 0x000fc800000006ff */
[----:B------:R0:W1:Y:S01]  /*7290*/  SYNCS.PHASECHK.TRANS64.TRYWAIT P2, [UR14+0x19c50], R6 ;  /* 0x019c5006ff0075a7 */ /* 0x000062000804014e */
[----:B------:R-:W-:Y:S05]  /*72a0*/  @!P0 BRA `(.L_x_10064) ;  /* 0x0000000000048947 */ /* 0x000fea0003800000 */
[----:B------:R-:W-:Y:S01]  /*72b0*/  BPT.TRAP 0x1 ;  /* 0x000000040000795c */ /* 0x000fe20000300000 */
.L_x_10064:
[----:B-1----:R-:W-:Y:S05]  /*72c0*/  @P2 BRA `(.L_x_10065) ;  /* 0x0000000000082947 */ /* 0x002fea0003800000 */
[----:B------:R-:W1:Y:S02]  /*72d0*/  SYNCS.PHASECHK.TRANS64.TRYWAIT P2, [UR14+0x19c50], R6 ;  /* 0x019c5006ff0075a7 */ /* 0x000e64000804014e */
[----:B-1----:R-:W-:Y:S05]  /*72e0*/  @!P2 BRA `(.L_x_10066) ;  /* 0x00000088004ca947 */ /* 0x002fea0003800000 */
.L_x_10065:
        /* <DEDUP_REMOVED lines=25> */
[----:B0-----:R-:W-:Y:S01]  /*7480*/  FMNMX.FTZ R37, R7, R4, !PT ;  /* 0x0000000407257209 */ /* 0x001fe20007810000 */
[----:B------:R-:W-:Y:S01]  /*7490*/  QGMMA.64x96x32.F32.E4M3.E4M3 R88, R148, gdesc[UR4], R88, gsb0 ;  /* 0x0160000494587df3 */ /* 0x000fe20008000858 */
        /* <DEDUP_REMOVED lines=49> */
[----:B------:R-:W-:Y:S01]  /*77b0*/  FMUL.FTZ R65, R0, R75 ;  /* 0x0000004b00417220 */ /* 0x000fe20000410000 */
[----:B------:R-:W-:-:S02]  /*77c0*/  UIADD3 UR6, UR11, 0x2, URZ ;  /* 0x000000020b067890 */ /* 0x000fc4000fffe03f */
        /* <DEDUP_REMOVED lines=24> */
[----:B------:R-:W-:Y:S01]  /*7950*/  QGMMA.64x96x32.F32.E4M3.E4M3 R88, R144, gdesc[UR4], R88, gsb0 ;  /* 0x0160000490587df3 */ /* 0x000fe20008000858 */
[----:B------:R-:W-:Y:S01]  /*7960*/  FMUL.FTZ R68, R0, R78 ;  /* 0x0000004e00447220 */ /* 0x000fe20000410000 */
[----:B------:R-:W-:Y:S01]  /*7970*/  UIADD3 UR6, UR11, 0x4, URZ ;  /* 0x000000040b067890 */ /* 0x000fe2000fffe03f */
[----:B------:R-:W-:-:S03]  /*7980*/  UMOV UR7, 0x40000040 ;  /* 0x4000004000077882 */ /* 0x000fc60000000000 */
        /* <DEDUP_REMOVED lines=119> */
[----:B0-----:R-:W-:Y:S01]  /*8100*/  FMNMX.FTZ R37, R80, R37, !PT ;  /* 0x0000002550257209 */ /* 0x001fe20007810000 */
[----:B------:R-:W-:Y:S01]  /*8110*/  IMAD.U32 R80, RZ, RZ, UR38 ;  /* 0x00000026ff507e24 */ /* 0x000fe2000f8e00ff */
[----:B-1----:R-:W-:-:S03]  /*8120*/  FMNMX.FTZ R46, R81, R46, !PT ;  /* 0x0000002e512e7209 */ /* 0x002fc60007810000 */
[C---:B------:R-:W-:Y:S01]  /*8130*/  FFMA.FTZ R78, R37.reuse, R78, -8 ;  /* 0xc1000000254e7423 */ /* 0x040fe2000001004e */
[----:B------:R-:W-:Y:S02]  /*8140*/  IMAD.U32 R81, RZ, RZ, UR10 ;  /* 0x0000000aff517e24 */ /* 0x000fe4000f8e00ff */
[----:B------:R-:W-:Y:S01]  /*8150*/  FADD.FTZ R4, -R37, R4 ;  /* 0x0000000425047221 */ /* 0x000fe20000010100 */
        /* <DEDUP_REMOVED lines=22> */
[----:B------:R-:W-:-:S01]  /*82c0*/  FFMA.FTZ R7, R7, UR10, -R78 ;  /* 0x0000000a07077c23 */ /* 0x000fc2000801084e */
[----:B------:R-:W-:Y:S01]  /*82d0*/  FMUL.FTZ R5, R5, UR10 ;  /* 0x0000000a05057c20 */ /* 0x000fe20008410000 */
[----:B------:R-:W-:-:S01]  /*82e0*/  FFMA.FTZ R8, R8, UR10, -R75 ;  /* 0x0000000a08087c23 */ /* 0x000fc2000801084b */
[----:B------:R-:W-:Y:S01]  /*82f0*/  FFMA.FTZ R6, R6, UR10, -R78 ;  /* 0x0000000a06067c23 */ /* 0x000fe2000801084e */
[----:B------:R-:W-:-:S01]  /*8300*/  FFMA.FTZ R9, R9, UR10, -R75 ;  /* 0x0000000a09097c23 */ /* 0x000fc2000801084b */
        /* <DEDUP_REMOVED lines=145> */
[----:B------:R-:W-:-:S04]  /*8c20*/  @!P1 PRMT R2, RZ, 0x654, R2 ;  /* 0x00000654ff029816 */ /* 0x000fc80000000002 */
[----:B------:R-:W2:Y:S01]  /*8c30*/  MUFU.EX2 R65, R65 ;  /* 0x0000004100417308 */ /* 0x000ea20000000800 */
[----:B-1----:R-:W-:-:S01]  /*8c40*/  FADD.FTZ R78, R64, R3 ;  /* 0x00000003404e7221 */ /* 0x002fc20000010000 */
[----:B------:R1:W-:Y:S06]  /*8c50*/  @!P1 SYNCS.ARRIVE.TRANS64.RED.A1T0 RZ, [R2+URZ], RZ ;  /* 0x000000ff02ff99a7 */ /* 0x0003ec000810043f */
        /* <DEDUP_REMOVED lines=28> */
.L_x_10067:
        /* <DEDUP_REMOVED lines=91> */
.L_x_10058:
[----:B------:R-:W-:Y:S06]  /*93d0*/  BAR.ARV 0x8, 0x200 ;  /* 0x0208000000007b1d */ /* 0x000fec0000002000 */
[----:B------:R-:W-:Y:S05]  /*93e0*/  @!P0 BRA `(.L_x_10069) ;  /* 0x0000000000048947 */ /* 0x000fea0003800000 */
[----:B------:R-:W-:Y:S01]  /*93f0*/  BPT.TRAP 0x1 ;  /* 0x000000040000795c */ /* 0x000fe20000300000 */
.L_x_10069:
[----:B------:R-:W-:Y:S01]  /*9400*/  ULEA UR11, UR38, UR45, 0x3 ;  /* 0x0000002d260b7291 */ /* 0x000fe2000f8e183f */
[----:B------:R-:W-:-:S05]  /*9410*/  IMAD.U32 R0, RZ, RZ, UR37 ;  /* 0x00000025ff007e24 */ /* 0x000fca000f8e00ff */
[----:B------:R-:W-:-:S04]  /*9420*/  SHF.L.U32 R0, R0, 0x1f, RZ ;  /* 0x0000001f00007819 */ /* 0x000fc800000006ff */
[----:B------:R0:W1:Y:S01]  /*9430*/  SYNCS.PHASECHK.TRANS64.TRYWAIT P1, [UR11+0x19c50], R0 ;  /* 0x019c5000ff0075a7 */ /* 0x000062000802014b */
[----:B------:R-:W-:Y:S05]  /*9440*/  @!P0 BRA `(.L_x_10070) ;  /* 0x0000000000048947 */ /* 0x000fea0003800000 */
[----:B------:R-:W-:Y:S01]  /*9450*/  BPT.TRAP 0x1 ;  /* 0x000000040000795c */ /* 0x000fe20000300000 */
.L_x_10070:
[----:B-1----:R-:W-:Y:S05]  /*9460*/  @P1 BRA `(.L_x_10071) ;  /* 0x0000000000081947 */ /* 0x002fea0003800000 */
[----:B------:R-:W1:Y:S02]  /*9470*/  SYNCS.PHASECHK.TRANS64.TRYWAIT P1, [UR11+0x19c50], R0 ;  /* 0x019c5000ff0075a7 */ /* 0x000e64000802014b */
[----:B-1----:R-:W-:Y:S05]  /*9480*/  @!P1 BRA `(.L_x_10072) ;  /* 0x0000006400fc9947 */ /* 0x002fea0003800000 */
.L_x_10071:
        /* <DEDUP_REMOVED lines=39> */
[----:B0-----:R-:W0:Y:S01]  /*9700*/  SHFL.BFLY PT, R0, R3, 0x2, 0x1f ;  /* 0x0c401f0003007f89 */ /* 0x001e2200000e0000 */
[----:B------:R-:W-:-:S03]  /*9710*/  UIADD3 UR14, UR14, 0x6, URZ ;  /* 0x000000060e0e7890 */ /* 0x000fc6000fffe03f */
[----:B------:R-:W3:Y:S01]  /*9720*/  SHFL.BFLY PT, R7, R2, 0x2, 0x1f ;  /* 0x0c401f0002077f89 */ /* 0x000ee200000e0000 */
[----:B------:R-:W-:Y:S01]  /*9730*/  UMOV UR15, 0x40000040 ;  /* 0x40000040000f7882 */ /* 0x000fe20000000000 */
[----:B------:R-:W-:Y:S02]  /*9740*/  WARPGROUP.DEPBAR.LE gsb0, 0x0 ;  /* 0x00008000000079c5 */ /* 0x000fe40000010000 */
[----:B------:R-:W-:-:S06]  /*9750*/  WARPGROUP.ARRIVE ;  /* 0x00000000000079c5 */ /* 0x000fcc0000000000 */
[----:B------:R-:W-:Y:S01]  /*9760*/  QGMMA.64x96x32.F32.E4M3.E4M3 R88, R140, gdesc[UR4], R88, gsb0 ;  /* 0x016000048c587df3 */ /* 0x000fe20008000858 */
        /* <DEDUP_REMOVED lines=36> */
.L_x_10073:
        /* <DEDUP_REMOVED lines=58> */
.L_x_10040:
        /* <DEDUP_REMOVED lines=36> */
[----:B------:R-:W-:Y:S02]  /*9f90*/  F2FP.BF16.F32.PACK_AB R7, R134, R7 ;  /* 0x000000078607723e */ /* 0x000fe400000010ff */
[----:B------:R-:W-:-:S02]  /*9fa0*/  F2FP.BF16.F32.PACK_AB R6, R135, R6 ;  /* 0x000000068706723e */ /* 0x000fc400000010ff */
[----:B------:R-:W-:Y:S02]  /*9fb0*/  F2FP.BF16.F32.PACK_AB R31, R100, R31 ;  /* 0x0000001f641f723e */ /* 0x000fe400000010ff */
[----:B------:R-:W-:Y:S01]  /*9fc0*/  F2FP.BF16.F32.PACK_AB R30, R101, R30 ;  /* 0x0000001e651e723e */ /* 0x000fe200000010ff */
[----:B------:R-:W-:Y:S01]  /*9fd0*/  USHF.R.S32.HI UR13, URZ, 0x1f, UR42 ;  /* 0x0000001f3f0d7899 */ /* 0x000fe2000801142a */
[----:B------:R-:W-:Y:S01]  /*9fe0*/  BAR.SYNC.DEFER_BLOCKING 0x1, 0x180 ;  /* 0x0046000000007b1d */ /* 0x000fe20000010000 */
[----:B------:R-:W-:-:S05]  /*9ff0*/  IADD3 R4, P0, R4, UR6, RZ ;  /* 0x0000000604047c10 */ /* 0x000fca000ff1e0ff */
[----:B------:R-:W-:Y:S01]  /*a000*/  IMAD.X R5, RZ, RZ, UR7, P0 ;  /* 0x00000007ff057e24 */ /* 0x000fe200080e06ff */
[----:B------:R-:W-:-:S04]  /*a010*/  ULDC.64 UR10, c[0x0][0xb98] ;  /* 0x0002e600000a7ab9 */ /* 0x000fc80000000a00 */
[----:B------:R0:W2:Y:S01]  /*a020*/  LDG.E.CONSTANT R4, desc[UR48][R4.64] ;  /* 0x0000003004047981 */ /* 0x0000a2000c1e9900 */
[----:B------:R-:W-:Y:S02]  /*a030*/  UIMAD UR5, UR12, UR8, URZ ;  /* 0x000000080c0572a4 */ /* 0x000fe4000f8e023f */
[----:B------:R-:W-:Y:S02]  /*a040*/  UIMAD.WIDE.U32 UR6, UR43, UR8, URZ ;  /* 0x000000082b0672a5 */ /* 0x000fe4000f8e003f */
[----:B------:R-:W-:Y:S02]  /*a050*/  UIMAD UR5, UR43, UR9, UR5 ;  /* 0x000000092b0572a4 */ /* 0x000fe4000f8e0205 */
[----:B------:R-:W-:Y:S02]  /*a060*/  UIMAD UR8, UR13, UR10, URZ ;  /* 0x0000000a0d0872a4 */ /* 0x000fe4000f8e023f */
[----:B------:R-:W-:Y:S01]  /*a070*/  UIADD3 UR7, UR7, UR5, URZ ;  /* 0x0000000507077290 */ /* 0x000fe2000fffe03f */
[----:B0-----:R-:W-:Y:S01]  /*a080*/  LOP3.LUT P0, R5, R36, 0x3, RZ, 0xc0, !PT ;  /* 0x0000000324057812 */ /* 0x001fe2000780c0ff */
[----:B------:R-:W-:Y:S01]  /*a090*/  UIMAD UR8, UR42, UR11, UR8 ;  /* 0x0000000b2a0872a4 */ /* 0x000fe2000f8e0208 */
[----:B------:R-:W-:-:S02]  /*a0a0*/  MOV R36, R3 ;  /* 0x0000000300247202 */ /* 0x000fc40000000f00 */
[----:B-1----:R-:W-:Y:S01]  /*a0b0*/  MOV R37, R38 ;  /* 0x0000002600257202 */ /* 0x002fe20000000f00 */
[----:B------:R-:W-:Y:S01]  /*a0c0*/  UIMAD.WIDE.U32 UR6, UR42, UR10, UR6 ;  /* 0x0000000a2a0672a5 */ /* 0x000fe2000f8e0006 */
[----:B------:R-:W0:Y:S01]  /*a0d0*/  LDC R38, c[0x0][0xbe8] ;  /* 0x0002fa00ff267b82 */ /* 0x000e220000000800 */
[----:B------:R-:W-:Y:S01]  /*a0e0*/  ISETP.EQ.OR P0, PT, R5, 0x3, !P0 ;  /* 0x000000030500780c */ /* 0x000fe20004702670 */
[----:B------:R-:W-:Y:S01]  /*a0f0*/  ULDC UR5, c[0x0][0xa88] ;  /* 0x0002a20000057ab9 */ /* 0x000fe20000000800 */
[----:B------:R-:W-:Y:S01]  /*a100*/  IMAD.WIDE R32, R156, 0x2, R36 ;  /* 0x000000029c207825 */ /* 0x000fe200078e0224 */
[----:B------:R-:W-:Y:S01]  /*a110*/  ULDC.64 UR10, c[0x0][0xaf0] ;  /* 0x0002bc00000a7ab9 */ /* 0x000fe20000000a00 */
[----:B------:R-:W-:Y:S02]  /*a120*/  SEL R59, R29, R28, P0 ;  /* 0x0000001c1d3b7207 */ /* 0x000fe40000000000 */
[----:B------:R-:W-:Y:S02]  /*a130*/  SEL R61, R28, R29, P0 ;  /* 0x0000001d1c3d7207 */ /* 0x000fe40000000000 */
[----:B------:R-:W-:-:S02]  /*a140*/  IADD3 R29, P2, R32, 0x6000, RZ ;  /* 0x00006000201d7810 */ /* 0x000fc40007f5e0ff */
[----:B------:R-:W-:Y:S02]  /*a150*/  SEL R41, R35, R34, P0 ;  /* 0x0000002223297207 */ /* 0x000fe40000000000 */
[----:B------:R-:W-:Y:S02]  /*a160*/  SEL R43, R34, R35, P0 ;  /* 0x00000023222b7207 */ /* 0x000fe40000000000 */
[----:B------:R-:W-:Y:S02]  /*a170*/  SEL R47, R27, R26, P0 ;  /* 0x0000001a1b2f7207 */ /* 0x000fe40000000000 */
[----:B------:R-:W-:Y:S01]  /*a180*/  SEL R34, R26, R27, P0 ;  /* 0x0000001b1a227207 */ /* 0x000fe20000000000 */
[----:B------:R-:W-:Y:S01]  /*a190*/  IMAD.X R27, RZ, RZ, R33, P2 ;  /* 0x000000ffff1b7224 */ /* 0x000fe200010e0621 */
[----:B------:R-:W-:Y:S02]  /*a1a0*/  SEL R49, R21, R20, P0 ;  /* 0x0000001415317207 */ /* 0x000fe40000000000 */
[----:B------:R-:W-:-:S02]  /*a1b0*/  SEL R35, R20, R21, P0 ;  /* 0x0000001514237207 */ /* 0x000fc40000000000 */
[----:B------:R-:W-:Y:S02]  /*a1c0*/  SEL R51, R13, R12, P0 ;  /* 0x0000000c0d337207 */ /* 0x000fe40000000000 */
[----:B0-----:R-:W-:Y:S02]  /*a1d0*/  ISETP.NE.AND P2, PT, R38, 0x1, PT ;  /* 0x000000012600780c */ /* 0x001fe40003f45270 */
[----:B------:R-:W-:Y:S02]  /*a1e0*/  SEL R39, R12, R13, P0 ;  /* 0x0000000d0c277207 */ /* 0x000fe40000000000 */
[C---:B------:R-:W-:Y:S02]  /*a1f0*/  IADD3 R21, P3, R32.reuse, 0x3020, RZ ;  /* 0x0000302020157810 */ /* 0x040fe40007f7e0ff */
[----:B------:R-:W-:Y:S02]  /*a200*/  IADD3 R13, P1, R32, 0x6020, RZ ;  /* 0x00006020200d7810 */ /* 0x000fe40007f3e0ff */
[----:B------:R-:W-:-:S02]  /*a210*/  SEL R67, R15, R14, P0 ;  /* 0x0000000e0f437207 */ /* 0x000fc40000000000 */
[----:B------:R-:W-:Y:S02]  /*a220*/  SEL R69, R14, R15, P0 ;  /* 0x0000000f0e457207 */ /* 0x000fe40000000000 */
[----:B------:R-:W-:Y:S01]  /*a230*/  SEL R71, R11, R10, P0 ;  /* 0x0000000a0b477207 */ /* 0x000fe20000000000 */
[----:B------:R-:W0:Y:S01]  /*a240*/  @P2 LDC R40, c[0x0][0xbec] ;  /* 0x0002fb00ff282b82 */ /* 0x000e220000000800 */
[----:B------:R-:W-:Y:S01]  /*a250*/  SEL R73, R10, R11, P0 ;  /* 0x0000000b0a497207 */ /* 0x000fe20000000000 */
[--C-:B------:R-:W-:Y:S01]  /*a260*/  IMAD.X R11, RZ, RZ, R33.reuse, P3 ;  /* 0x000000ffff0b7224 */ /* 0x100fe200018e0621 */
[----:B------:R-:W-:Y:S02]  /*a270*/  SEL R63, R25, R24, P0 ;  /* 0x00000018193f7207 */ /* 0x000fe40000000000 */
[----:B------:R-:W-:Y:S01]  /*a280*/  SEL R65, R24, R25, P0 ;  /* 0x0000001918417207 */ /* 0x000fe20000000000 */
[----:B------:R-:W-:Y:S01]  /*a290*/  IMAD.X R25, RZ, RZ, R33, P1 ;  /* 0x000000ffff197224 */ /* 0x000fe200008e0621 */
[----:B------:R-:W-:Y:S01]  /*a2a0*/  IADD3 R15, P4, R32, 0x3000, RZ ;  /* 0x00003000200f7810 */ /* 0x000fe20007f9e0ff */
[----:B------:R-:W1:Y:S01]  /*a2b0*/  @P2 LDC R42, c[0x0][0xbf0] ;  /* 0x0002fc00ff2a2b82 */ /* 0x000e620000000800 */
[----:B------:R-:W-:-:S02]  /*a2c0*/  LOP3.LUT R10, R21, 0x180, RZ, 0xc0, !PT ;  /* 0x00000180150a7812 */ /* 0x000fc400078ec0ff */
[----:B------:R-:W-:Y:S02]  /*a2d0*/  LOP3.LUT R24, R13, 0x180, RZ, 0xc0, !PT ;  /* 0x000001800d187812 */ /* 0x000fe400078ec0ff */
[----:B------:R-:W-:Y:S02]  /*a2e0*/  SEL R53, R9, R8, P0 ;  /* 0x0000000809357207 */ /* 0x000fe40000000000 */
[----:B------:R-:W-:Y:S01]  /*a2f0*/  SEL R55, R8, R9, P0 ;  /* 0x0000000908377207 */ /* 0x000fe20000000000 */
[----:B------:R-:W-:Y:S01]  /*a300*/  IMAD R9, R152, 0x20, R18 ;  /* 0x0000002098097824 */ /* 0x000fe200078e0212 */
[----:B------:R-:W-:Y:S02]  /*a310*/  LOP3.LUT R8, R15, 0x180, RZ, 0xc0, !PT ;  /* 0x000001800f087812 */ /* 0x000fe400078ec0ff */
[----:B------:R-:W-:Y:S01]  /*a320*/  SHF.R.U64 R10, R10, 0x3, RZ ;  /* 0x000000030a0a7819 */ /* 0x000fe200000012ff */
[----:B------:R-:W-:Y:S01]  /*a330*/  IMAD.WIDE R36, R9, 0x2, R36 ;  /* 0x0000000209247825 */ /* 0x000fe200078e0224 */
[----:B------:R-:W-:-:S02]  /*a340*/  SHF.R.U64 R24, R24, 0x3, RZ ;  /* 0x0000000318187819 */ /* 0x000fc400000012ff */
[----:B------:R-:W-:Y:S01]  /*a350*/  LOP3.LUT R12, R29, 0x180, RZ, 0xc0, !PT ;  /* 0x000001801d0c7812 */ /* 0x000fe200078ec0ff */
[----:B------:R-:W-:Y:S01]  /*a360*/  IMAD.X R9, RZ, RZ, R33, P4 ;  /* 0x000000ffff097224 */ /* 0x000fe200020e0621 */
[----:B------:R-:W-:Y:S02]  /*a370*/  SHF.R.U64 R8, R8, 0x3, RZ ;  /* 0x0000000308087819 */ /* 0x000fe400000012ff */
[----:B------:R-:W-:Y:S02]  /*a380*/  LOP3.LUT R10, R10, R21, RZ, 0x3c, !PT ;  /* 0x000000150a0a7212 */ /* 0x000fe400078e3cff */
[----:B------:R-:W-:Y:S02]  /*a390*/  LOP3.LUT R24, R24, R13, RZ, 0x3c, !PT ;  /* 0x0000000d18187212 */ /* 0x000fe400078e3cff */
[----:B------:R-:W-:Y:S02]  /*a3a0*/  IADD3 R13, P5, R32, 0x20, RZ ;  /* 0x00000020200d7810 */ /* 0x000fe40007fbe0ff */
[----:B------:R-:W-:-:S02]  /*a3b0*/  SEL R75, R7, R6, P0 ;  /* 0x00000006074b7207 */ /* 0x000fc40000000000 */
[----:B------:R-:W-:Y:S02]  /*a3c0*/  SEL R77, R6, R7, P0 ;  /* 0x00000007064d7207 */ /* 0x000fe40000000000 */
[----:B------:R-:W-:Y:S02]  /*a3d0*/  LOP3.LUT R7, R32, 0x180, RZ, 0xc0, !PT ;  /* 0x0000018020077812 */ /* 0x000fe400078ec0ff */
[----:B------:R-:W-:Y:S02]  /*a3e0*/  SHF.R.U64 R12, R12, 0x3, RZ ;  /* 0x000000030c0c7819 */ /* 0x000fe400000012ff */
[----:B------:R-:W-:Y:S02]  /*a3f0*/  LOP3.LUT R8, R8, R15, RZ, 0x3c, !PT ;  /* 0x0000000f08087212 */ /* 0x000fe400078e3cff */
[----:B------:R-:W-:Y:S01]  /*a400*/  MOV R68, R10 ;  /* 0x0000000a00447202 */ /* 0x000fe20000000f00 */
[----:B------:R-:W-:Y:S01]  /*a410*/  VIADD R11, R17, UR39 ;  /* 0x00000027110b7c36 */ /* 0x000fe20008000000 */
[----:B------:R-:W-:-:S02]  /*a420*/  SEL R45, R31, R30, P0 ;  /* 0x0000001e1f2d7207 */ /* 0x000fc40000000000 */
[----:B------:R-:W-:Y:S02]  /*a430*/  SEL R5, R30, R31, P0 ;  /* 0x0000001f1e057207 */ /* 0x000fe40000000000 */
[----:B------:R-:W-:Y:S02]  /*a440*/  LOP3.LUT R6, R13, 0x180, RZ, 0xc0, !PT ;  /* 0x000001800d067812 */ /* 0x000fe400078ec0ff */
[----:B------:R-:W-:Y:S02]  /*a450*/  IADD3 R31, P1, R36, 0x1800, RZ ;  /* 0x00001800241f7810 */ /* 0x000fe40007f3e0ff */
[----:B------:R-:W-:Y:S02]  /*a460*/  SEL R57, R94, R95, P0 ;  /* 0x0000005f5e397207 */ /* 0x000fe40000000000 */
[----:B------:R-:W-:Y:S02]  /*a470*/  SHF.R.U64 R7, R7, 0x3, RZ ;  /* 0x0000000307077819 */ /* 0x000fe400000012ff */
[----:B------:R-:W-:-:S02]  /*a480*/  LOP3.LUT R26, R12, R29, RZ, 0x3c, !PT ;  /* 0x0000001d0c1a7212 */ /* 0x000fc400078e3cff */
[----:B------:R-:W-:Y:S01]  /*a490*/  MOV R58, R8 ;  /* 0x00000008003a7202 */ /* 0x000fe20000000f00 */
[----:B0-----:R-:W-:Y:S01]  /*a4a0*/  @P2 IMAD.HI.U32 R9, R11, R40, RZ ;  /* 0x000000280b092227 */ /* 0x001fe200078e00ff */
[----:B------:R-:W-:Y:S02]  /*a4b0*/  SEL R95, R95, R94, P0 ;  /* 0x0000005e5f5f7207 */ /* 0x000fe40000000000 */
[----:B------:R-:W-:Y:S01]  /*a4c0*/  SHF.R.U64 R6, R6, 0x3, RZ ;  /* 0x0000000306067819 */ /* 0x000fe200000012ff */
[----:B------:R-:W-:Y:S01]  /*a4d0*/  IMAD.MOV.U32 R8, RZ, RZ, R11 ;  /* 0x000000ffff087224 */ /* 0x000fe200078e000b */
[----:B------:R-:W-:Y:S02]  /*a4e0*/  LOP3.LUT R30, R31, 0x180, RZ, 0xc0, !PT ;  /* 0x000001801f1e7812 */ /* 0x000fe400078ec0ff */
[----:B------:R-:W-:Y:S01]  /*a4f0*/  LOP3.LUT R32, R7, R32, RZ, 0x3c, !PT ;  /* 0x0000002007207212 */ /* 0x000fe200078e3cff */
[----:B------:R-:W-:Y:S01]  /*a500*/  IMAD.X R7, RZ, RZ, R33, P5 ;  /* 0x000000ffff077224 */ /* 0x000fe200028e0621 */
[----:B------:R-:W-:-:S02]  /*a510*/  MOV R66, R26 ;  /* 0x0000001a00427202 */ /* 0x000fc40000000f00 */
[----:B------:R-:W-:Y:S02]  /*a520*/  LOP3.LUT R6, R6, R13, RZ, 0x3c, !PT ;  /* 0x0000000d06067212 */ /* 0x000fe400078e3cff */
[----:B------:R-:W-:Y:S02]  /*a530*/  SHF.R.U64 R30, R30, 0x3, RZ ;  /* 0x000000031e1e7819 */ /* 0x000fe400000012ff */
[----:B-1----:R-:W-:Y:S02]  /*a540*/  @P2 SHF.R.U32.HI R8, RZ, R42, R9 ;  /* 0x0000002aff082219 */ /* 0x002fe40000011609 */
[----:B------:R-:W-:Y:S01]  /*a550*/  LOP3.LUT R30, R30, R31, RZ, 0x3c, !PT ;  /* 0x0000001f1e1e7212 */ /* 0x000fe200078e3cff */
[----:B------:R-:W-:Y:S01]  /*a560*/  IMAD.X R31, RZ, RZ, R37, P1 ;  /* 0x000000ffff1f7224 */ /* 0x000fe200008e0625 */
[----:B------:R-:W-:Y:S01]  /*a570*/  MOV R64, R24 ;  /* 0x0000001800407202 */ /* 0x000fe20000000f00 */
[----:B------:R-:W-:Y:S01]  /*a580*/  IMAD.U32 R24, RZ, RZ, UR8 ;  /* 0x00000008ff187e24 */ /* 0x000fe2000f8e00ff */
[----:B------:R-:W-:Y:S01]  /*a590*/  MOV R70, R6 ;  /* 0x0000000600467202 */ /* 0x000fe20000000f00 */
[--C-:B------:R-:W-:Y:S01]  /*a5a0*/  IMAD.MOV R7, RZ, RZ, -R8.reuse ;  /* 0x000000ffff077224 */ /* 0x100fe200078e0a08 */
[----:B------:R-:W-:Y:S01]  /*a5b0*/  SHF.R.S32.HI R9, RZ, 0x1f, R8 ;  /* 0x0000001fff097819 */ /* 0x000fe20000011408 */
[----:B------:R-:W-:Y:S01]  /*a5c0*/  ULDC.64 UR8, c[0x0][0xae8] ;  /* 0x0002ba0000087ab9 */ /* 0x000fe20000000a00 */
[----:B------:R-:W-:Y:S01]  /*a5d0*/  IADD3 R8, P1, R8, UR6, RZ ;  /* 0x0000000608087c10 */ /* 0x000fe2000ff3e0ff */
[----:B------:R-:W-:Y:S01]  /*a5e0*/  IMAD R7, R38, R7, R11 ;  /* 0x0000000726077224 */ /* 0x000fe200078e020b */
[----:B------:R-:W-:-:S02]  /*a5f0*/  IADD3 R21, P4, R36, 0x4800, RZ ;  /* 0x0000480024157810 */ /* 0x000fc40007f9e0ff */
[----:B------:R-:W-:Y:S01]  /*a600*/  IADD3.X R9, R9, UR7, R24, P1, !PT ;  /* 0x0000000709097c10 */ /* 0x000fe20008ffe418 */
[----:B------:R-:W-:Y:S01]  /*a610*/  ULDC.64 UR6, c[0x0][0xb88] ;  /* 0x0002e20000067ab9 */ /* 0x000fe20000000a00 */
[----:B------:R-:W-:Y:S02]  /*a620*/  SHF.R.S32.HI R11, RZ, 0x1f, R7 ;  /* 0x0000001fff0b7819 */ /* 0x000fe40000011407 */
[----:B------:R-:W-:Y:S01]  /*a630*/  IADD3 R29, P3, R36, 0x3000, RZ ;  /* 0x00003000241d7810 */ /* 0x000fe20007f7e0ff */
[----:B------:R-:W-:Y:S01]  /*a640*/  IMAD.WIDE.U32 R8, R7, UR6, R8 ;  /* 0x0000000607087c25 */ /* 0x000fe2000f8e0008 */
[----:B------:R-:W-:Y:S02]  /*a650*/  LOP3.LUT R20, R21, 0x180, RZ, 0xc0, !PT ;  /* 0x0000018015147812 */ /* 0x000fe400078ec0ff */
[----:B------:R-:W-:Y:S02]  /*a660*/  LOP3.LUT R28, R29, 0x180, RZ, 0xc0, !PT ;  /* 0x000001801d1c7812 */ /* 0x000fe400078ec0ff */
[----:B------:R-:W-:-:S02]  /*a670*/  SHF.R.U64 R20, R20, 0x3, RZ ;  /* 0x0000000314147819 */ /* 0x000fc400000012ff */
[----:B------:R-:W-:Y:S02]  /*a680*/  SHF.R.U64 R28, R28, 0x3, RZ ;  /* 0x000000031c1c7819 */ /* 0x000fe400000012ff */
[----:B------:R-:W-:Y:S01]  /*a690*/  LOP3.LUT R20, R20, R21, RZ, 0x3c, !PT ;  /* 0x0000001514147212 */ /* 0x000fe200078e3cff */
[--C-:B------:R-:W-:Y:S01]  /*a6a0*/  IMAD.X R21, RZ, RZ, R37.reuse, P4 ;  /* 0x000000ffff157224 */ /* 0x100fe200020e0625 */
[----:B------:R-:W-:Y:S02]  /*a6b0*/  LOP3.LUT P1, RZ, R153, 0x3, RZ, 0xc0, !PT ;  /* 0x0000000399ff7812 */ /* 0x000fe4000782c0ff */
[----:B------:R-:W-:Y:S01]  /*a6c0*/  LOP3.LUT R28, R28, R29, RZ, 0x3c, !PT ;  /* 0x0000001d1c1c7212 */ /* 0x000fe200078e3cff */
[----:B------:R-:W-:Y:S01]  /*a6d0*/  IMAD.X R29, RZ, RZ, R37, P3 ;  /* 0x000000ffff1d7224 */ /* 0x000fe200018e0625 */
[----:B------:R-:W-:Y:S02]  /*a6e0*/  MOV R33, R32 ;  /* 0x0000002000217202 */ /* 0x000fe40000000f00 */
        /* <DEDUP_REMOVED lines=23> */
[----:B------:R-:W-:Y:S04]  /*a860*/  SHFL.IDX PT, R27, R63, R4, 0x1c1f ;  /* 0x001c1f043f1b7589 */ /* 0x000fe800000e0000 */
[----:B------:R-:W-:Y:S04]  /*a870*/  SHFL.IDX PT, R34, R34, R10, 0x1c1f ;  /* 0x001c1f0a22227589 */ /* 0x000fe800000e0000 */
[----:B------:R-:W-:Y:S04]  /*a880*/  SHFL.IDX PT, R48, R61, R10, 0x1c1f ;  /* 0x001c1f0a3d307589 */ /* 0x000fe800000e0000 */
[----:B------:R-:W0:Y:S04]  /*a890*/  SHFL.IDX PT, R50, R65, R10, 0x1c1f ;  /* 0x001c1f0a41327589 */ /* 0x000e2800000e0000 */
[----:B------:R-:W-:Y:S04]  /*a8a0*/  SHFL.IDX PT, R49, R49, R4, 0x1c1f ;  /* 0x001c1f0431317589 */ /* 0x000fe800000e0000 */
[----:B------:R-:W1:Y:S04]  /*a8b0*/  SHFL.IDX PT, R40, R35, R10, 0x1c1f ;  /* 0x001c1f0a23287589 */ /* 0x000e6800000e0000 */
[----:B------:R-:W-:Y:S04]  /*a8c0*/  SHFL.IDX PT, R51, R51, R4, 0x1c1f ;  /* 0x001c1f0433337589 */ /* 0x000fe800000e0000 */
[----:B------:R-:W-:Y:S04]  /*a8d0*/  SHFL.IDX PT, R67, R67, R4, 0x1c1f ;  /* 0x001c1f0443437589 */ /* 0x000fe800000e0000 */
[----:B------:R2:W3:Y:S04]  /*a8e0*/  SHFL.IDX PT, R42, R39, R10, 0x1c1f ;  /* 0x001c1f0a272a7589 */ /* 0x0004e800000e0000 */
[----:B------:R-:W4:Y:S01]  /*a8f0*/  SHFL.IDX PT, R52, R69, R10, 0x1c1f ;  /* 0x001c1f0a45347589 */ /* 0x000f2200000e0000 */
[----:B0-----:R-:W-:-:S02]  /*a900*/  SEL R25, R27, R50, P0 ;  /* 0x000000321b197207 */ /* 0x001fc40000000000 */
[----:B------:R-:W-:Y:S01]  /*a910*/  SEL R27, R50, R27, P0 ;  /* 0x0000001b321b7207 */ /* 0x000fe20000000000 */
[----:B------:R-:W-:Y:S01]  /*a920*/  SHFL.IDX PT, R53, R53, R4, 0x1c1f ;  /* 0x001c1f0435357589 */ /* 0x000fe200000e0000 */
[----:B--2---:R-:W-:-:S03]  /*a930*/  IMAD R39, R38, UR5, RZ ;  /* 0x0000000526277c24 */ /* 0x004fc6000f8e02ff */
[----:B------:R-:W-:Y:S01]  /*a940*/  SHFL.IDX PT, R71, R71, R4, 0x1c1f ;  /* 0x001c1f0447477589 */ /* 0x000fe200000e0000 */
[----:B-1----:R-:W-:-:S03]  /*a950*/  SEL R32, R49, R40, P0 ;  /* 0x0000002831207207 */ /* 0x002fc60000000000 */
[----:B------:R-:W0:Y:S04]  /*a960*/  SHFL.IDX PT, R46, R55, R10, 0x1c1f ;  /* 0x001c1f0a372e7589 */ /* 0x000e2800000e0000 */
[----:B------:R-:W1:Y:S04]  /*a970*/  SHFL.IDX PT, R54, R73, R10, 0x1c1f ;  /* 0x001c1f0a49367589 */ /* 0x000e6800000e0000 */
[----:B------:R2:W-:Y:S04]  /*a980*/  SHFL.IDX PT, R75, R75, R4, 0x1c1f ;  /* 0x001c1f044b4b7589 */ /* 0x0005e800000e0000 */
[----:B------:R3:W1:Y:S01]  /*a990*/  SHFL.IDX PT, R56, R77, R10, 0x1c1f ;  /* 0x001c1f0a4d387589 */ /* 0x00066200000e0000 */
[----:B--2---:R-:W-:-:S04]  /*a9a0*/  IMAD R4, R11, UR6, RZ ;  /* 0x000000060b047c24 */ /* 0x004fc8000f8e02ff */
[----:B------:R-:W-:Y:S01]  /*a9b0*/  IMAD R11, R7, UR7, R4 ;  /* 0x00000007070b7c24 */ /* 0x000fe2000f8e0204 */
[----:B------:R-:W-:Y:S01]  /*a9c0*/  SEL R7, R26, R57, P0 ;  /* 0x000000391a077207 */ /* 0x000fe20000000000 */
[----:B------:R-:W-:Y:S01]  /*a9d0*/  VIADD R26, R155, UR39 ;  /* 0x000000279b1a7c36 */ /* 0x000fe20008000000 */
[----:B------:R-:W-:Y:S01]  /*a9e0*/  ULDC.64 UR6, c[0x0][0xb50] ;  /* 0x0002d40000067ab9 */ /* 0x000fe20000000a00 */
[----:B------:R-:W-:Y:S01]  /*a9f0*/  IMAD.IADD R9, R9, 0x1, R11 ;  /* 0x0000000109097824 */ /* 0x000fe200078e020b */
[----:B------:R-:W-:Y:S01]  /*aa00*/  LEA R35, P4, R8, UR6, 0x2 ;  /* 0x0000000608237c11 */ /* 0x000fe2000f8810ff */
[----:B---3--:R-:W-:Y:S01]  /*aa10*/  VIADD R10, R26, 0x8 ;  /* 0x000000081a0a7836 */ /* 0x008fe20000000000 */
[----:B------:R-:W-:Y:S02]  /*aa20*/  SEL R4, R41, R6, P0 ;  /* 0x0000000629047207 */ /* 0x000fe40000000000 */
[----:B------:R-:W-:Y:S01]  /*aa30*/  SEL R6, R6, R41, P0 ;  /* 0x0000002906067207 */ /* 0x000fe20000000000 */
[----:B------:R-:W-:Y:S01]  /*aa40*/  SHFL.IDX PT, R60, R35, RZ, 0x1c1f ;  /* 0x001c1fff233c7589 */ /* 0x000fe200000e0000 */
[----:B------:R-:W-:-:S02]  /*aa50*/  ISETP.GE.OR P3, PT, R26, R39, P1 ;  /* 0x000000271a00720c */ /* 0x000fc40000f66670 */
[----:B------:R-:W-:Y:S01]  /*aa60*/  LEA.HI.X R41, R8, UR7, R9, 0x2, P4 ;  /* 0x0000000708297c11 */ /* 0x000fe2000a0f1409 */
[----:B------:R4:W-:Y:S01]  /*aa70*/  STSM.16.M88.4 [R33], R4 ;  /* 0x0000000421007844 */ /* 0x0009e20000000200 */
[----:B------:R-:W-:Y:S02]  /*aa80*/  ISETP.GE.OR P1, PT, R10, R39, P1 ;  /* 0x000000270a00720c */ /* 0x000fe40000f26670 */
[----:B------:R-:W-:Y:S01]  /*aa90*/  SEL R8, R45, R24, P0 ;  /* 0x000000182d087207 */ /* 0x000fe20000000000 */
[----:B------:R2:W-:Y:S01]  /*aaa0*/  SHFL.IDX PT, R62, R35, 0x1, 0x1c1f ;  /* 0x003c1f00233e7f89 */ /* 0x0005e200000e0000 */
[----:B------:R-:W-:Y:S02]  /*aab0*/  SEL R10, R24, R45, P0 ;  /* 0x0000002d180a7207 */ /* 0x000fe40000000000 */
[----:B------:R-:W-:Y:S01]  /*aac0*/  SEL R24, R47, R34, P0 ;  /* 0x000000222f187207 */ /* 0x000fe20000000000 */
[----:B------:R-:W3:Y:S01]  /*aad0*/  SHFL.IDX PT, R61, R41, RZ, 0x1c1f ;  /* 0x001c1fff293d7589 */ /* 0x000ee200000e0000 */
[----:B------:R-:W-:-:S02]  /*aae0*/  SEL R26, R34, R47, P0 ;  /* 0x0000002f221a7207 */ /* 0x000fc40000000000 */
[----:B------:R-:W-:Y:S01]  /*aaf0*/  SEL R9, R59, R48, P0 ;  /* 0x000000303b097207 */ /* 0x000fe20000000000 */
[----:B------:R1:W3:Y:S01]  /*ab00*/  SHFL.IDX PT, R63, R41, 0x1, 0x1c1f ;  /* 0x003c1f00293f7f89 */ /* 0x0002e200000e0000 */
[----:B------:R-:W-:Y:S02]  /*ab10*/  SEL R11, R48, R59, P0 ;  /* 0x0000003b300b7207 */ /* 0x000fe40000000000 */
[----:B------:R-:W-:Y:S02]  /*ab20*/  SEL R34, R40, R49, P0 ;  /* 0x0000003128227207 */ /* 0x000fe40000000000 */
[----:B------:R-:W-:Y:S01]  /*ab30*/  SEL R40, R51, R42, P0 ;  /* 0x0000002a33287207 */ /* 0x000fe20000000000 */
[----:B------:R-:W-:Y:S01]  /*ab40*/  STSM.16.M88.4 [R70], R8 ;  /* 0x0000000846007844 */ /* 0x000fe20000000200 */
[----:B----4-:R-:W-:Y:S02]  /*ab50*/  SEL R33, R67, R52, P0 ;  /* 0x0000003443217207 */ /* 0x010fe40000000000 */
[----:B--2---:R-:W-:Y:S01]  /*ab60*/  SEL R35, R52, R67, P0 ;  /* 0x0000004334237207 */ /* 0x004fe20000000000 */
[----:B------:R-:W-:Y:S01]  /*ab70*/  STSM.16.M88.4 [R58], R24 ;  /* 0x000000183a007844 */ /* 0x000fe20000000200 */
[----:B------:R-:W-:-:S02]  /*ab80*/  SEL R42, R42, R51, P0 ;  /* 0x000000332a2a7207 */ /* 0x000fc40000000000 */
[----:B0-----:R-:W-:Y:S01]  /*ab90*/  SEL R44, R53, R46, P0 ;  /* 0x0000002e352c7207 */ /* 0x001fe20000000000 */
[----:B------:R0:W-:Y:S01]  /*aba0*/  STSM.16.M88.4 [R68], R32 ;  /* 0x0000002044007844 */ /* 0x0001e20000000200 */
[----:B-1----:R-:W-:Y:S02]  /*abb0*/  SEL R41, R71, R54, P0 ;  /* 0x0000003647297207 */ /* 0x002fe40000000000 */
[----:B------:R-:W-:Y:S02]  /*abc0*/  SEL R43, R54, R71, P0 ;  /* 0x00000047362b7207 */ /* 0x000fe40000000000 */
[----:B------:R-:W-:Y:S02]  /*abd0*/  SEL R46, R46, R53, P0 ;  /* 0x000000352e2e7207 */ /* 0x000fe40000000000 */
[----:B------:R-:W-:Y:S01]  /*abe0*/  SEL R45, R75, R56, P0 ;  /* 0x000000384b2d7207 */ /* 0x000fe20000000000 */
[----:B------:R-:W-:Y:S01]  /*abf0*/  STSM.16.M88.4 [R66], R40 ;  /* 0x0000002842007844 */ /* 0x000fe20000000200 */
[----:B------:R-:W-:-:S05]  /*ac00*/  SEL R47, R56, R75, P0 ;  /* 0x0000004b382f7207 */ /* 0x000fca0000000000 */
[----:B------:R-:W-:Y:S01]  /*ac10*/  STSM.16.M88.4 [R64], R44 ;  /* 0x0000002c40007844 */ /* 0x000fe20000000200 */
[----:B0-----:R-:W0:Y:S08]  /*ac20*/  @P2 LDC R33, c[0x0][0xbec] ;  /* 0x0002fb00ff212b82 */ /* 0x001e300000000800 */
[----:B------:R-:W-:Y:S08]  /*ac30*/  BAR.SYNC.DEFER_BLOCKING 0x1, 0x180 ;  /* 0x0046000000007b1d */ /* 0x000ff00000010000 */
[----:B------:R-:W1:Y:S01]  /*ac40*/  @P2 LDC R35, c[0x0][0xbf0] ;  /* 0x0002fc00ff232b82 */ /* 0x000e620000000800 */
[----:B------:R-:W-:-:S02]  /*ac50*/  UIMAD UR5, UR12, UR8, URZ ;  /* 0x000000080c0572a4 */ /* 0x000fc4000f8e023f */
[----:B------:R-:W-:Y:S02]  /*ac60*/  UIMAD.WIDE.U32 UR6, UR43, UR8, URZ ;  /* 0x000000082b0672a5 */ /* 0x000fe4000f8e003f */
[----:B------:R-:W-:Y:S02]  /*ac70*/  UIMAD UR5, UR43, UR9, UR5 ;  /* 0x000000092b0572a4 */ /* 0x000fe4000f8e0205 */
[----:B------:R-:W-:Y:S01]  /*ac80*/  UIMAD UR8, UR13, UR10, URZ ;  /* 0x0000000a0d0872a4 */ /* 0x000fe2000f8e023f */
[----:B---3--:R2:W-:Y:S04]  /*ac90*/  @!P3 ST.E desc[UR48][R60.64], R0 ;  /* 0x000000003c00b985 */ /* 0x0085e8000c101930 */
[----:B------:R3:W-:Y:S01]  /*aca0*/  @!P1 ST.E desc[UR48][R62.64], R2 ;  /* 0x000000023e009985 */ /* 0x0007e2000c101930 */
[----:B------:R-:W-:-:S03]  /*acb0*/  UIADD3 UR7, UR7, UR5, URZ ;  /* 0x0000000507077290 */ /* 0x000fc6000fffe03f */
[----:B------:R4:W5:Y:S01]  /*acc0*/  LD.E.128 R56, desc[UR48][R14.64] ;  /* 0x000000300e387980 */ /* 0x000962000c101d00 */
[----:B--2---:R-:W-:-:S03]  /*acd0*/  IMAD R0, R23, 0x60, R152 ;  /* 0x0000006017007824 */ /* 0x004fc600078e0298 */
[----:B------:R2:W5:Y:S01]  /*ace0*/  LD.E.128 R8, desc[UR48][R20.64] ;  /* 0x0000003014087980 */ /* 0x000562000c101d00 */
[----:B---3--:R-:W-:-:S03]  /*acf0*/  VIADD R2, R0, UR39 ;  /* 0x0000002700027c36 */ /* 0x008fc60008000000 */
[----:B------:R3:W5:Y:S01]  /*ad00*/  LD.E.128 R24, desc[UR48][R12.64] ;  /* 0x000000300c187980 */ /* 0x000762000c101d00 */
[----:B0-----:R-:W-:Y:S01]  /*ad10*/  @P2 IMAD.HI.U32 R0, R2, R33, RZ ;  /* 0x0000002102002227 */ /* 0x001fe200078e00ff */
[----:B------:R-:W-:Y:S02]  /*ad20*/  UIMAD UR5, UR42, UR11, UR8 ;  /* 0x0000000b2a0572a4 */ /* 0x000fe4000f8e0208 */
[----:B------:R0:W5:Y:S01]  /*ad30*/  LD.E.128 R52, desc[UR48][R28.64] ;  /* 0x000000301c347980 */ /* 0x000162000c101d00 */
[----:B----4-:R-:W-:Y:S01]  /*ad40*/  IMAD.MOV.U32 R15, RZ, RZ, R2 ;  /* 0x000000ffff0f7224 */ /* 0x010fe200078e0002 */
[----:B-1----:R-:W-:Y:S01]  /*ad50*/  @P2 SHF.R.U32.HI R15, RZ, R35, R0 ;  /* 0x00000023ff0f2219 */ /* 0x002fe20000011600 */
[----:B------:R-:W-:Y:S01]  /*ad60*/  UIMAD.WIDE.U32 UR42, UR42, UR10, UR6 ;  /* 0x0000000a2a2a72a5 */ /* 0x000fe2000f8e0006 */
[----:B------:R1:W5:Y:S02]  /*ad70*/  LD.E.128 R48, desc[UR48][R36.64] ;  /* 0x0000003024307980 */ /* 0x000364000c101d00 */
[--C-:B------:R-:W-:Y:S01]  /*ad80*/  SHF.R.S32.HI R0, RZ, 0x1f, R15.reuse ;  /* 0x0000001fff007819 */ /* 0x100fe2000001140f */
[----:B--2---:R-:W-:Y:S01]  /*ad90*/  IMAD.MOV R21, RZ, RZ, -R15 ;  /* 0x000000ffff157224 */ /* 0x004fe200078e0a0f */
[----:B------:R-:W-:Y:S01]  /*ada0*/  UIADD3 UR5, UR43, UR5, URZ ;  /* 0x000000052b057290 */ /* 0x000fe2000fffe03f */
[----:B------:R1:W5:Y:S01]  /*adb0*/  LD.E.128 R4, desc[UR48][R30.64] ;  /* 0x000000301e047980 */ /* 0x000362000c101d00 */
[----:B------:R-:W-:Y:S01]  /*adc0*/  ULDC.64 UR6, c[0x0][0xae0] ;  /* 0x0002b80000067ab9 */ /* 0x000fe20000000a00 */
[----:B------:R-:W-:-:S02]  /*add0*/  IMAD R21, R38, R21, R2 ;  /* 0x0000001526157224 */ /* 0x000fc400078e0202 */
[----:B------:R-:W-:Y:S01]  /*ade0*/  IMAD R0, R0, UR6, RZ ;  /* 0x0000000600007c24 */ /* 0x000fe2000f8e02ff */
[----:B------:R-:W-:Y:S01]  /*adf0*/  @!PT LDS RZ, [RZ] ;  /* 0x00000000fffff984 */ /* 0x000fe20000000800 */
[----:B------:R-:W-:Y:S01]  /*ae00*/  @!PT LDS RZ, [RZ] ;  /* 0x00000000fffff984 */ /* 0x000fe20000000800 */
[----:B------:R-:W-:Y:S01]  /*ae10*/  @!PT LDS RZ, [RZ] ;  /* 0x00000000fffff984 */ /* 0x000fe20000000800 */
[----:B------:R-:W-:Y:S01]  /*ae20*/  @!PT LDS RZ, [RZ] ;  /* 0x00000000fffff984 */ /* 0x000fe20000000800 */
[----:B------:R2:W-:Y:S06]  /*ae30*/  MEMBAR.ALL.CTA ;  /* 0x0000000000007992 */ /* 0x0005ec0000008000 */
[----:B--2---:R-:W2:Y:S01]  /*ae40*/  FENCE.VIEW.ASYNC.S ;  /* 0x00000000000073c6 */ /* 0x004ea20000000000 */
[----:B---3--:R-:W-:Y:S02]  /*ae50*/  IMAD.U32 R13, RZ, RZ, UR43 ;  /* 0x0000002bff0d7e24 */ /* 0x008fe4000f8e00ff */
[----:B------:R-:W-:-:S02]  /*ae60*/  IMAD.U32 R12, RZ, RZ, UR42 ;  /* 0x0000002aff0c7e24 */ /* 0x000fc4000f8e00ff */
[----:B------:R-:W-:Y:S02]  /*ae70*/  IMAD.U32 R13, RZ, RZ, UR5 ;  /* 0x00000005ff0d7e24 */ /* 0x000fe4000f8e00ff */
[C---:B0-----:R-:W-:Y:S01]  /*ae80*/  IMAD R29, R15.reuse, UR7, R0 ;  /* 0x000000070f1d7c24 */ /* 0x041fe2000f8e0200 */
[----:B------:R-:W-:Y:S01]  /*ae90*/  SHF.R.S32.HI R0, RZ, 0x1f, R21 ;  /* 0x0000001fff007819 */ /* 0x000fe20000011415 */
[----:B------:R-:W-:Y:S01]  /*aea0*/  IMAD.WIDE.U32 R12, R15, UR6, R12 ;  /* 0x000000060f0c7c25 */ /* 0x000fe2000f8e000c */
[----:B------:R-:W-:-:S03]  /*aeb0*/  ULDC.64 UR6, c[0x0][0xad8] ;  /* 0x0002b60000067ab9 */ /* 0x000fc60000000a00 */
[----:B------:R-:W-:Y:S02]  /*aec0*/  IMAD R0, R0, UR6, RZ ;  /* 0x0000000600007c24 */ /* 0x000fe4000f8e02ff */
[----:B------:R-:W-:Y:S02]  /*aed0*/  IMAD.IADD R13, R13, 0x1, R29 ;  /* 0x000000010d0d7824 */ /* 0x000fe400078e021d */
[C---:B------:R-:W-:Y:S02]  /*aee0*/  IMAD R15, R21.reuse, UR7, R0 ;  /* 0x00000007150f7c24 */ /* 0x040fe4000f8e0200 */
        /* <DEDUP_REMOVED lines=27> */
.L_x_10077:
[----:B------:R-:W-:Y:S05]  /*b0a0*/  BSYNC B1 ;  /* 0x0000000000017941 */ /* 0x000fea0003800000 */
.L_x_10076:
[----:B------:R-:W-:Y:S01]  /*b0b0*/  VIADD R0, R0, 0x60 ;  /* 0x0000006000007836 */ /* 0x000fe20000000000 */
[----:B--2---:R2:W4:Y:S04]  /*b0c0*/  SHFL.IDX PT, R13, R29, 0x1, 0x1c1f ;  /* 0x003c1f001d0d7f89 */ /* 0x00452800000e0000 */
[----:B------:R-:W-:Y:S01]  /*b0d0*/  ISETP.GE.AND P0, PT, R0, R39, PT ;  /* 0x000000270000720c */ /* 0x000fe20003f06270 */
[----:B0-----:R2:W0:-:S12]  /*b0e0*/  SHFL.IDX PT, R12, R28, 0x1, 0x1c1f ;  /* 0x003c1f001c0c7f89 */ /* 0x00141800000e0000 */
[----:B--2---:R-:W-:Y:S05]  /*b0f0*/  @P0 BRA `(.L_x_10078) ;  /* 0x0000000800300947 */ /* 0x004fea0003800000 */
[----:B------:R-:W-:Y:S02]  /*b100*/  ULDC UR5, c[0x0][0xac8] ;  /* 0x0002b20000057ab9 */ /* 0x000fe40000000800 */
[----:B------:R-:W-:Y:S02]  /*b110*/  ISETP.GE.AND P2, PT, R19, UR5, PT ;  /* 0x0000000513007c0c */ /* 0x000fe4000bf46270 */
[----:B------:R-:W-:-:S11]  /*b120*/  ISETP.GE.AND P1, PT, R18, UR5, PT ;  /* 0x0000000512007c0c */ /* 0x000fd6000bf26270 */
[C---:B0--3--:R-:W-:Y:S02]  /*b130*/  @!P2 LEA R14, P0, R19.reuse, R12, 0x1 ;  /* 0x0000000c130ea211 */ /* 0x049fe400078008ff */
[----:B-1--4-:R-:W-:Y:S02]  /*b140*/  @!P1 IMAD.WIDE R2, R18, 0x2, R12 ;  /* 0x0000000212029825 */ /* 0x012fe400078e020c */
        /* <DEDUP_REMOVED lines=9> */
.L_x_10075:
        /* <DEDUP_REMOVED lines=52> */
.L_x_10080:
[----:B------:R-:W-:Y:S05]  /*b520*/  BSYNC B1 ;  /* 0x0000000000017941 */ /* 0x000fea0003800000 */
.L_x_10079:
        /* <DEDUP_REMOVED lines=19> */
[----:B------:R-:W-:Y:S02]  /*b660*/  IMAD R7, R8, R7, R6 ;  /* 0x0000000708077224 */ /* 0x000fe400078e0206 */
[----:B------:R-:W-:Y:S02]  /*b670*/  IMAD R0, R0, UR6, RZ ;  /* 0x0000000600007c24 */ /* 0x000fe4000f8e02ff */
        /* <DEDUP_REMOVED lines=34> */
.L_x_10082:
[----:B------:R-:W-:Y:S05]  /*b8a0*/  BSYNC B1 ;  /* 0x0000000000017941 */ /* 0x000fea0003800000 */
.L_x_10081:
        /* <DEDUP_REMOVED lines=17> */
.L_x_10078:
[----:B------:R-:W-:Y:S05]  /*b9c0*/  BSYNC B0 ;  /* 0x0000000000007941 */ /* 0x000fea0003800000 */
.L_x_10074:
[----:B------:R-:W-:Y:S02]  /*b9d0*/  ULDC UR5, c[0x0][0xc38] ;  /* 0x00030e0000057ab9 */ /* 0x000fe40000000800 */
[----:B------:R-:W-:-:S06]  /*b9e0*/  UISETP.GE.AND UP0, UPT, UR4, UR5, UPT ;  /* 0x000000050400728c */ /* 0x000fcc000bf06270 */
[----:B------:R-:W-:-:S13]  /*b9f0*/  PLOP3.LUT P0, PT, PT, PT, UP0, 0x80, 0x0 ;  /* 0x000000000000781c */ /* 0x000fda0003f0f008 */
[----:B------:R-:W-:Y:S05]  /*ba00*/  @!P0 BRA `(.L_x_10083) ;  /* 0xffffff5000d08947 */ /* 0x000fea000383ffff */
[----:B------:R-:W-:Y:S05]  /*ba10*/  EXIT ;  /* 0x000000000000794d */ /* 0x000fea0003800000 */
.L_x_10036:
[----:B------:R-:W-:-:S08]  /*ba20*/  NOP ;  /* 0x0000000000007918 */ /* 0x000fd00000000000 */
[----:B------:R-:W0:-:S00]  /*ba30*/  USETMAXREG.DEALLOC.CTAPOOL 0x20 ;  /* 0x00000020000079c8 */ /* 0x000e0000080e0500 */
[----:B0-----:R-:W-:-:S06]  /*ba40*/  LOP3.LUT R0, R2, 0x3, RZ, 0xc0, !PT ;  /* 0x0000000302007812 */ /* 0x001fcc00078ec0ff */
[----:B------:R-:W0:Y:S01]  /*ba50*/  S2UR UR6, SR_CTAID.X ;  /* 0x00000000000679c3 */ /* 0x000e220000002500 */
[----:B------:R-:W-:Y:S01]  /*ba60*/  LOP3.LUT R25, R25, 0xfffffffb, RZ, 0xc0, !PT ;  /* 0xfffffffb19197812 */ /* 0x000fe200078ec0ff */
[----:B------:R-:W-:Y:S01]  /*ba70*/  STL [R1+0x8], RZ ;  /* 0x000008ff01007387 */ /* 0x000fe20000100800 */
[----:B------:R-:W-:Y:S02]  /*ba80*/  IMAD.MOV.U32 R23, RZ, RZ, 0x1 ;  /* 0x00000001ff177424 */ /* 0x000fe400078e00ff */
[----:B------:R-:W-:Y:S01]  /*ba90*/  IMAD.MOV.U32 R18, RZ, RZ, RZ ;  /* 0x000000ffff127224 */ /* 0x000fe200078e00ff */
        /* <DEDUP_REMOVED lines=36> */
[----:B------:R-:W-:Y:S01]  /*bce0*/  LOP3.LUT R7, R7, 0x380, R2, 0xf8, !PT ;  /* 0x0000038007077812 */ /* 0x000fe200078ef802 */
[----:B------:R-:W-:Y:S01]  /*bcf0*/  IMAD.SHL.U32 R2, R10, 0x40, RZ ;  /* 0x000000400a027824 */ /* 0x000fe200078e00ff */
[----:B------:R-:W-:-:S02]  /*bd00*/  LOP3.LUT R5, R5, 0x400, R6, 0xf8, !PT ;  /* 0x0000040005057812 */ /* 0x000fc400078ef806 */
[----:B------:R-:W-:Y:S02]  /*bd10*/  LOP3.LUT R6, R0, 0x90, RZ, 0xc0, !PT ;  /* 0x0000009000067812 */ /* 0x000fe400078ec0ff */
[----:B------:R-:W-:Y:S02]  /*bd20*/  LOP3.LUT R4, R4, 0x800, R9, 0xf8, !PT ;  /* 0x0000080004047812 */ /* 0x000fe400078ef809 */
[----:B------:R-:W-:Y:S02]  /*bd30*/  LOP3.LUT R7, R7, 0x70, R0, 0x78, !PT ;  /* 0x0000007007077812 */ /* 0x000fe400078e7800 */
[----:B------:R-:W-:Y:S02]  /*bd40*/  LOP3.LUT R6, R6, 0x10, R11, 0x78, !PT ;  /* 0x0000001006067812 */ /* 0x000fe400078e780b */
[----:B------:R-:W-:Y:S01]  /*bd50*/  LOP3.LUT R24, R4, R7, RZ, 0xfc, !PT ;  /* 0x0000000704187212 */ /* 0x000fe200078efcff */
[----:B------:R-:W-:Y:S01]  /*bd60*/  IMAD.U32 R4, RZ, RZ, UR6 ;  /* 0x00000006ff047e24 */ /* 0x000fe2000f8e00ff */
[----:B------:R-:W-:-:S02]  /*bd70*/  LOP3.LUT R22, R3, 0x10, R22, 0x78, !PT ;  /* 0x0000001003167812 */ /* 0x000fc400078e7816 */
[----:B------:R-:W-:Y:S01]  /*bd80*/  LOP3.LUT R13, R13, R6, RZ, 0xfc, !PT ;  /* 0x000000060d0d7212 */ /* 0x000fe200078efcff */
[----:B------:R-:W-:Y:S01]  /*bd90*/  VIADD R28, R24, 0x40 ;  /* 0x00000040181c7836 */ /* 0x000fe20000000000 */
[----:B------:R-:W-:Y:S01]  /*bda0*/  SHF.R.U32.HI R3, RZ, 0x1, R8 ;  /* 0x00000001ff037819 */ /* 0x000fe20000011608 */
[----:B------:R0:W-:Y:S01]  /*bdb0*/  STL [R1], R4 ;  /* 0x0000000401007387 */ /* 0x0001e20000100800 */
[----:B------:R-:W-:Y:S01]  /*bdc0*/  LOP3.LUT R0, R0, 0x10, RZ, 0xc0, !PT ;  /* 0x0000001000007812 */ /* 0x000fe200078ec0ff */
[----:B------:R-:W-:Y:S01]  /*bdd0*/  @P0 VIADD R28, R24, 0xffffffc0 ;  /* 0xffffffc0181c0836 */ /* 0x000fe20000000000 */
[----:B------:R-:W-:Y:S01]  /*bde0*/  LOP3.LUT R22, R5, R22, RZ, 0xfc, !PT ;  /* 0x0000001605167212 */ /* 0x000fe200078efcff */
[----:B------:R1:W-:Y:S03]  /*bdf0*/  STL [R1+0x8], RZ ;  /* 0x000008ff01007387 */ /* 0x0003e60000100800 */
[----:B------:R-:W-:-:S02]  /*be00*/  LOP3.LUT R29, R22, 0x2800, RZ, 0xfc, !PT ;  /* 0x00002800161d7812 */ /* 0x000fc400078efcff */
[----:B0-----:R-:W-:Y:S01]  /*be10*/  LOP3.LUT R4, R3, 0x40, R2, 0xf8, !PT ;  /* 0x0000004003047812 */ /* 0x001fe200078ef802 */
[----:B------:R-:W-:Y:S01]  /*be20*/  IMAD.IADD R3, R16, 0x1, R13 ;  /* 0x0000000110037824 */ /* 0x000fe200078e020d */
[C---:B------:R-:W-:Y:S02]  /*be30*/  LOP3.LUT R2, R0.reuse, 0x20, RZ, 0xfc, !PT ;  /* 0x0000002000027812 */ /* 0x040fe400078efcff */
[----:B------:R-:W-:Y:S02]  /*be40*/  LOP3.LUT R2, R0, 0x40, RZ, 0xfc, !PT ;  /* 0x0000004000027812 */ /* 0x000fe400078efcff */
[----:B------:R1:W-:Y:S01]  /*be50*/  STL [R1+0x4], R3 ;  /* 0x0000040301007387 */ /* 0x0003e20000100800 */
[----:B------:R-:W-:-:S07]  /*be60*/  LOP3.LUT R0, R22, 0x1800, RZ, 0xfc, !PT ;  /* 0x0000180016007812 */ /* 0x000fce00078efcff */
.L_x_10149:
        /* <DEDUP_REMOVED lines=23> */
.L_x_10085:
[----:B------:R-:W-:Y:S01]  /*bfe0*/  ULDC UR8, c[0x0][0xc54] ;  /* 0x0003150000087ab9 */ /* 0x000fe20000000800 */
[----:B------:R-:W-:Y:S01]  /*bff0*/  UMOV UR5, UR9 ;  /* 0x0000000900057c82 */ /* 0x000fe20008000000 */
[----:B------:R-:W-:-:S11]  /*c000*/  UISETP.NE.AND UP0, UPT, UR8, 0x1, UPT ;  /* 0x000000010800788c */ /* 0x000fd6000bf05270 */
[----:B------:R-:W-:Y:S02]  /*c010*/  @UP0 ULDC.64 UR10, c[0x0][0xc58] ;  /* 0x00031600000a0ab9 */ /* 0x000fe40000000a00 */
[----:B------:R-:W-:-:S04]  /*c020*/  UIMAD.WIDE.U32 UR6, UR9, UR10, URZ ;  /* 0x0000000a090672a5 */ /* 0x000fc8000f8e003f */
[----:B------:R-:W-:-:S04]  /*c030*/  @UP0 USHF.R.U32.HI UR5, URZ, UR11, UR7 ;  /* 0x0000000b3f050299 */ /* 0x000fc80008011607 */
[----:B------:R-:W-:-:S12]  /*c040*/  UIMAD UR8, UR5, UR8, URZ ;  /* 0x00000008050872a4 */ /* 0x000fd8000f8e023f */
.L_x_10086:
        /* <DEDUP_REMOVED lines=8> */
[----:B------:R-:W-:-:S02]  /*c0d0*/  UIMAD UR5, UR40, 0xc0, URZ ;  /* 0x000000c0280578a4 */ /* 0x000fc4000f8e023f */
        /* <DEDUP_REMOVED lines=54> */
.L_x_10088:
        /* <DEDUP_REMOVED lines=20> */
.L_x_10091:
[----:B------:R-:W-:Y:S05]  /*c580*/  BSYNC B6 ;  /* 0x0000000000067941 */ /* 0x000fea0003800000 */
.L_x_10090:
        /* <DEDUP_REMOVED lines=22> */
.L_x_10093:
[----:B------:R-:W-:Y:S05]  /*c6f0*/  BSYNC B6 ;  /* 0x0000000000067941 */ /* 0x000fea0003800000 */
.L_x_10092:
        /* <DEDUP_REMOVED lines=20> */
.L_x_10095:
[----:B------:R-:W-:Y:S05]  /*c840*/  BSYNC B6 ;  /* 0x0000000000067941 */ /* 0x000fea0003800000 */
.L_x_10094:
        /* <DEDUP_REMOVED lines=19> */
.L_x_10097:
[----:B------:R-:W-:Y:S05]  /*c980*/  BSYNC B6 ;  /* 0x0000000000067941 */ /* 0x000fea0003800000 */
.L_x_10096:
        /* <DEDUP_REMOVED lines=23> */
.L_x_10168:
        /* <DEDUP_REMOVED lines=10> */
.L_x_10171:
        /* <DEDUP_REMOVED lines=20> */
.L_x_10101:
[----:B-1----:R-:W1:Y:S01]  /*cce0*/  S2R R2, SR_TID.X ;  /* 0x0000000000027919 */ /* 0x002e620000002100 */
[----:B------:R-:W-:Y:S01]  /*ccf0*/  IMAD R3, R18, 0x8, R16 ;  /* 0x0000000812037824 */ /* 0x000fe200078e0210 */
[----:B-1----:R-:W-:Y:S02]  /*cd00*/  LOP3.LUT R4, R2, 0x7f, RZ, 0xc0, !PT ;  /* 0x0000007f02047812 */ /* 0x002fe400078ec0ff */
[----:B------:R-:W-:Y:S02]  /*cd10*/  SHF.L.U32 R2, R23, 0x1f, RZ ;  /* 0x0000001f17027819 */ /* 0x000fe400000006ff */
[----:B------:R-:W-:Y:S02]  /*cd20*/  ISETP.NE.AND P0, PT, R4, RZ, PT ;  /* 0x000000ff0400720c */ /* 0x000fe40003f05270 */
[----:B------:R-:W1:Y:S02]  /*cd30*/  SYNCS.PHASECHK.TRANS64.TRYWAIT P1, [R3+URZ+0x19c80], R2 ;  /* 0x019c8002030075a7 */ /* 0x000e64000802017f */
[----:B-1----:R-:W-:Y:S09]  /*cd40*/  @!P1 BRA `(.L_x_10102) ;  /* 0x0000003000249947 */ /* 0x002ff20003800000 */
.L_x_10172:
        /* <DEDUP_REMOVED lines=8> */
.L_x_10103:
        /* <DEDUP_REMOVED lines=30> */
.L_x_10173:
        /* <DEDUP_REMOVED lines=8> */
.L_x_10105:
        /* <DEDUP_REMOVED lines=31> */
.L_x_10099:
        /* <DEDUP_REMOVED lines=29> */
.L_x_10107:
[----:B------:R-:W-:Y:S05]  /*d3f0*/  BSYNC B6 ;  /* 0x0000000000067941 */ /* 0x000fea0003800000 */
.L_x_10106:
[----:B------:R-:W3:Y:S01]  /*d400*/  LDC R9, c[0x0][0x448] ;  /* 0x00011200ff097b82 */ /* 0x000ee20000000800 */
[----:B0-----:R-:W0:Y:S01]  /*d410*/  S2R R20, SR_TID.X ;  /* 0x0000000000147919 */ /* 0x001e220000002100 */
[----:B------:R-:W-:Y:S01]  /*d420*/  IMAD.U32 R6, RZ, RZ, UR40 ;  /* 0x00000028ff067e24 */ /* 0x000fe2000f8e00ff */
[----:B------:R-:W-:Y:S01]  /*d430*/  ULDC.64 UR8, c[0x0][0x2e0] ;  /* 0x0000b80000087ab9 */ /* 0x000fe20000000a00 */
[----:B------:R-:W-:Y:S01]  /*d440*/  UMOV UR4, UR50 ;  /* 0x0000003200047c82 */ /* 0x000fe20008000000 */
[----:B------:R-:W-:Y:S01]  /*d450*/  UIMAD UR6, UR37, UR8, URZ ;  /* 0x00000008250672a4 */ /* 0x000fe2000f8e023f */
[----:B------:R-:W4:Y:S01]  /*d460*/  S2R R10, SR_TID.X ;  /* 0x00000000000a7919 */ /* 0x000f220000002100 */
[----:B------:R-:W-:Y:S02]  /*d470*/  UMOV UR5, UR45 ;  /* 0x0000002d00057c82 */ /* 0x000fe40008000000 */
        /* <DEDUP_REMOVED lines=18> */
[----:B------:R-:W-:Y:S01]  /*d5a0*/  IMAD R6, R6, 0xc0, R20 ;  /* 0x000000c006067824 */ /* 0x000fe200078e0214 */
        /* <DEDUP_REMOVED lines=51> */
[----:B------:R-:W-:Y:S01]  /*d8e0*/  IMAD.U32 R5, RZ, RZ, UR40 ;  /* 0x00000028ff057e24 */ /* 0x000fe2000f8e00ff */
[----:B------:R-:W-:Y:S02]  /*d8f0*/  ULDC UR4, c[0x0][0x288] ;  /* 0x0000a20000047ab9 */ /* 0x000fe40000000800 */
[----:B------:R-:W1:Y:S01]  /*d900*/  SHFL.IDX PT, R2, R4, RZ, 0x1e1f ;  /* 0x001e1fff04027589 */ /* 0x000e6200000e0000 */
[----:B------:R-:W-:Y:S02]  /*d910*/  IMAD R6, R9, UR4, RZ ;  /* 0x0000000409067c24 */ /* 0x000fe4000f8e02ff */
[----:B------:R-:W-:Y:S01]  /*d920*/  IMAD R5, R5, 0xc0, R21 ;  /* 0x000000c005057824 */ /* 0x000fe200078e0215 */
[----:B------:R-:W2:Y:S04]  /*d930*/  SHFL.IDX PT, R0, R0, 0x1, 0x1e1f ;  /* 0x003e1f0000007f89 */ /* 0x000ea800000e0000 */
[----:B------:R-:W-:Y:S01]  /*d940*/  ISETP.GE.AND P4, PT, R5, R6, PT ;  /* 0x000000060500720c */ /* 0x000fe20003f86270 */
[----:B------:R-:W3:Y:S04]  /*d950*/  SHFL.IDX PT, R4, R4, 0x1, 0x1e1f ;  /* 0x003e1f0004047f89 */ /* 0x000ee800000e0000 */
[----:B------:R-:W4:Y:S04]  /*d960*/  SHFL.IDX PT, R7, R7, RZ, 0x1e1f ;  /* 0x001e1fff07077589 */ /* 0x000f2800000e0000 */
[----:B------:R1:W2:Y:S04]  /*d970*/  SHFL.IDX PT, R14, R8, RZ, 0x1e1f ;  /* 0x001e1fff080e7589 */ /* 0x0002a800000e0000 */
        /* <DEDUP_REMOVED lines=17> */
.L_x_10180:
        /* <DEDUP_REMOVED lines=12> */
.L_x_10110:
[----:B------:R-:W-:Y:S05]  /*db50*/  BSYNC B0 ;  /* 0x0000000000007941 */ /* 0x000fea0003800000 */
.L_x_10109:
[----:B------:R-:W-:Y:S01]  /*db60*/  NOP ;  /* 0x0000000000007918 */ /* 0x000fe20000000000 */
[----:B------:R-:W-:-:S13]  /*db70*/  PLOP3.LUT P0, PT, PT, PT, PT, 0x80, 0x0 ;  /* 0x000000000000781c */ /* 0x000fda0003f0f070 */
.L_x_10111:
        /* <DEDUP_REMOVED lines=18> */
.L_x_10181:
[----:B------:R-:W-:Y:S05]  /*dca0*/  BSYNC B0 ;  /* 0x0000000000007941 */ /* 0x000fea0003800000 */
.L_x_10112:
[----:B------:R-:W-:-:S06]  /*dcb0*/  UISETP.GE.AND UP0, UPT, UR39, 0x2, UPT ;  /* 0x000000022700788c */ /* 0x000fcc000bf06270 */
[----:B------:R-:W-:-:S13]  /*dcc0*/  PLOP3.LUT P0, PT, PT, PT, UP0, 0x80, 0x0 ;  /* 0x000000000000781c */ /* 0x000fda0003f0f008 */
[----:B------:R-:W-:Y:S05]  /*dcd0*/  @!P0 BRA `(.L_x_10114) ;  /* 0x0000001000308947 */ /* 0x000fea0003800000 */
[----:B------:R-:W-:Y:S01]  /*dce0*/  UIADD3 UR4, UR39, -0x2, URZ ;  /* 0xfffffffe27047890 */ /* 0x000fe2000fffe03f */
[----:B------:R-:W-:Y:S02]  /*dcf0*/  IMAD.MOV.U32 R8, RZ, RZ, R23 ;  /* 0x000000ffff087224 */ /* 0x000fe400078e0017 */
[----:B------:R-:W-:-:S03]  /*dd00*/  IMAD.MOV.U32 R0, RZ, RZ, R18 ;  /* 0x000000ffff007224 */ /* 0x000fc600078e0012 */
[----:B------:R-:W-:-:S07]  /*dd10*/  IMAD.U32 R2, RZ, RZ, UR4 ;  /* 0x00000004ff027e24 */ /* 0x000fce000f8e00ff */
.L_x_10138:
        /* <DEDUP_REMOVED lines=9> */
[----:B------:R-:W-:Y:S01]  /*ddb0*/  LOP3.LUT P1, RZ, R25, 0x1, RZ, 0xc0, !PT ;  /* 0x0000000119ff7812 */ /* 0x000fe2000782c0ff */
[----:B0-----:R-:W-:-:S12]  /*ddc0*/  IMAD.MOV.U32 R3, RZ, RZ, R2 ;  /* 0x000000ffff037224 */ /* 0x001fd800078e0002 */
        /* <DEDUP_REMOVED lines=19> */
.L_x_10117:
        /* <DEDUP_REMOVED lines=8> */
.L_x_10182:
[----:B------:R-:W-:Y:S05]  /*df80*/  BSYNC B1 ;  /* 0x0000000000017941 */ /* 0x000fea0003800000 */
.L_x_10118:
        /* <DEDUP_REMOVED lines=9> */
.L_x_10121:
[----:B------:R-:W-:Y:S05]  /*e020*/  BSYNC B1 ;  /* 0x0000000000017941 */ /* 0x000fea0003800000 */
.L_x_10120:
        /* <DEDUP_REMOVED lines=11> */
.L_x_10122:
        /* <DEDUP_REMOVED lines=16> */
.L_x_10123:
        /* <DEDUP_REMOVED lines=16> */
.L_x_10124:
        /* <DEDUP_REMOVED lines=13> */
.L_x_10183:
[----:B------:R-:W-:Y:S05]  /*e3b0*/  BSYNC B1 ;  /* 0x0000000000017941 */ /* 0x000fea0003800000 */
.L_x_10125:
        /* <DEDUP_REMOVED lines=11> */
.L_x_10128:
[----:B------:R-:W-:Y:S05]  /*e470*/  BSYNC B1 ;  /* 0x0000000000017941 */ /* 0x000fea0003800000 */
.L_x_10127:
        /* <DEDUP_REMOVED lines=8> */
.L_x_10129:
        /* <DEDUP_REMOVED lines=15> */
.L_x_10130:
        /* <DEDUP_REMOVED lines=15> */
.L_x_10131:
        /* <DEDUP_REMOVED lines=10> */
.L_x_10116:
[----:B------:R-:W-:Y:S05]  /*e780*/  BSYNC B0 ;  /* 0x0000000000007941 */ /* 0x000fea0003800000 */
.L_x_10115:
[----:B------:R-:W-:-:S06]  /*e790*/  UISETP.NE.AND UP0, UPT, UR38, 0x3, UPT ;  /* 0x000000032600788c */ /* 0x000fcc000bf05270 */
[----:B------:R-:W-:-:S13]  /*e7a0*/  PLOP3.LUT P0, PT, PT, PT, UP0, 0x80, 0x0 ;  /* 0x000000000000781c */ /* 0x000fda0003f0f008 */
[----:B------:R-:W-:Y:S05]  /*e7b0*/  @!P0 BRA `(.L_x_10132) ;  /* 0x0000000000048947 */ /* 0x000fea0003800000 */
[----:B------:R-:W-:Y:S01]  /*e7c0*/  BPT.TRAP 0x1 ;  /* 0x000000040000795c */ /* 0x000fe20000300000 */
.L_x_10132:
        /* <DEDUP_REMOVED lines=8> */
.L_x_10184:
[----:B------:R-:W-:Y:S05]  /*e850*/  BSYNC B0 ;  /* 0x0000000000007941 */ /* 0x000fea0003800000 */
.L_x_10133:
[----:B------:R-:W-:Y:S05]  /*e860*/  @!P0 BRA `(.L_x_10135) ;  /* 0x0000000000048947 */ /* 0x000fea0003800000 */
[----:B------:R-:W-:Y:S01]  /*e870*/  BPT.TRAP 0x1 ;  /* 0x000000040000795c */ /* 0x000fe20000300000 */
.L_x_10135:
[----:B0-----:R-:W-:Y:S01]  /*e880*/  SHF.L.U32 R4, R8, 0x1f, RZ ;  /* 0x0000001f08047819 */ /* 0x001fe200000006ff */
[----:B------:R-:W-:-:S03]  /*e890*/  IMAD R0, R0, 0x3000, RZ ;  /* 0x0000300000007824 */ /* 0x000fc600078e02ff */
[----:B------:R-:W0:Y:S02]  /*e8a0*/  SYNCS.PHASECHK.TRANS64.TRYWAIT P1, [R3+URZ+0x19c60], R4 ;  /* 0x019c6004030075a7 */ /* 0x000e24000802017f */
[----:B0-----:R-:W-:Y:S05]  /*e8b0*/  @!P1 BRA `(.L_x_10136) ;  /* 0x0000001800bc9947 */ /* 0x001fea0003800000 */
.L_x_10185:
        /* <DEDUP_REMOVED lines=65> */
.L_x_10137:
        /* <DEDUP_REMOVED lines=13> */
.L_x_10114:
        /* <DEDUP_REMOVED lines=18> */
.L_x_10140:
[----:B------:R-:W-:Y:S05]  /*eec0*/  BSYNC B0 ;  /* 0x0000000000007941 */ /* 0x000fea0003800000 */
.L_x_10139:
[----:B------:R-:W-:-:S06]  /*eed0*/  UISETP.NE.AND UP0, UPT, UR38, 0x3, UPT ;  /* 0x000000032600788c */ /* 0x000fcc000bf05270 */
[----:B------:R-:W-:-:S13]  /*eee0*/  PLOP3.LUT P1, PT, PT, PT, UP0, 0x80, 0x0 ;  /* 0x000000000000781c */ /* 0x000fda0003f2f008 */
[----:B------:R-:W-:Y:S05]  /*eef0*/  @!P1 BRA `(.L_x_10141) ;  /* 0x0000000000049947 */ /* 0x000fea0003800000 */
[----:B------:R-:W-:Y:S01]  /*ef00*/  BPT.TRAP 0x1 ;  /* 0x000000040000795c */ /* 0x000fe20000300000 */
.L_x_10141:
        /* <DEDUP_REMOVED lines=8> */
.L_x_10186:
[----:B------:R-:W-:Y:S05]  /*ef90*/  BSYNC B0 ;  /* 0x0000000000007941 */ /* 0x000fea0003800000 */
.L_x_10142:
[----:B------:R-:W-:Y:S05]  /*efa0*/  @!P2 BRA `(.L_x_10144) ;  /* 0x000000000004a947 */ /* 0x000fea0003800000 */
[----:B------:R-:W-:Y:S01]  /*efb0*/  BPT.TRAP 0x1 ;  /* 0x000000040000795c */ /* 0x000fe20000300000 */
.L_x_10144:
[----:B0-----:R-:W-:-:S04]  /*efc0*/  SHF.L.U32 R3, R23, 0x1f, RZ ;  /* 0x0000001f17037819 */ /* 0x001fc800000006ff */
[----:B------:R-:W0:Y:S02]  /*efd0*/  SYNCS.PHASECHK.TRANS64.TRYWAIT P1, [R0+URZ+0x19c60], R3 ;  /* 0x019c6003000075a7 */ /* 0x000e24000802017f */
[----:B0-----:R-:W-:Y:S05]  /*efe0*/  @!P1 BRA `(.L_x_10145) ;  /* 0x0000001400189947 */ /* 0x001fea0003800000 */
.L_x_10187:
        /* <DEDUP_REMOVED lines=66> */
.L_x_10146:
[----:B-1----:R1:W-:Y:S01]  /*f410*/  SYNCS.ARRIVE.TRANS64.A1T0 RZ, [R0+URZ+0x19c50], RZ ;  /* 0x019c50ff00ff79a7 */ /* 0x0023e2000810003f */
[----:B------:R-:W-:Y:S02]  /*f420*/  @!P0 VIADD R2, R0, 0x19c80 ;  /* 0x00019c8000028836 */ /* 0x000fe40000000000 */
[----:B------:R-:W-:-:S03]  /*f430*/  VIADD R18, R18, 0x1 ;  /* 0x0000000112127836 */ /* 0x000fc60000000000 */
[----:B------:R-:W-:Y:S01]  /*f440*/  @!P0 PRMT R2, RZ, 0x654, R2 ;  /* 0x00000654ff028816 */ /* 0x000fe20000000002 */
[----:B------:R-:W-:Y:S01]  /*f450*/  BAR.SYNC.DEFER_BLOCKING 0x2, 0x80 ;  /* 0x0082000000007b1d */ /* 0x000fe20000010000 */
[----:B------:R-:W-:-:S04]  /*f460*/  ISETP.NE.AND P1, PT, R18, 0x2, PT ;  /* 0x000000021200780c */ /* 0x000fc80003f25270 */
[----:B-1----:R-:W-:Y:S02]  /*f470*/  SEL R0, RZ, 0x1, P1 ;  /* 0x00000001ff007807 */ /* 0x002fe40000800000 */
[----:B------:R-:W-:Y:S02]  /*f480*/  SEL R18, R18, RZ, P1 ;  /* 0x000000ff12127207 */ /* 0x000fe40000800000 */
[----:B------:R-:W-:Y:S01]  /*f490*/  LOP3.LUT R23, R23, R0, RZ, 0x3c, !PT ;  /* 0x0000000017177212 */ /* 0x000fe200078e3cff */
[----:B------:R1:W-:Y:S06]  /*f4a0*/  @!P0 SYNCS.ARRIVE.TRANS64.RED.A1T0 RZ, [R2+URZ], RZ ;  /* 0x000000ff02ff89a7 */ /* 0x0003ec000810043f */
.L_x_10089:
[----:B------:R-:W-:Y:S05]  /*f4b0*/  BSYNC B7 ;  /* 0x0000000000077941 */ /* 0x000fea0003800000 */
.L_x_10087:
        /* <DEDUP_REMOVED lines=12> */
.L_x_10147:
        /* <DEDUP_REMOVED lines=8> */
.L_x_10148:
[----:B--23--:R-:W2:Y:S01]  /*f600*/  LDL R0, [R1] ;  /* 0x0000000001007983 */ /* 0x00cea20000100800 */
[----:B------:R-:W-:Y:S02]  /*f610*/  ULDC UR4, c[0x0][0xc38] ;  /* 0x00030e0000047ab9 */ /* 0x000fe40000000800 */
[----:B--2---:R-:W-:-:S13]  /*f620*/  ISETP.GE.AND P0, PT, R0, UR4, PT ;  /* 0x0000000400007c0c */ /* 0x004fda000bf06270 */
[----:B------:R-:W-:Y:S05]  /*f630*/  @!P0 BRA `(.L_x_10149) ;  /* 0xffffffc8000c8947 */ /* 0x000fea000383ffff */
.L_x_10084:
        /* <DEDUP_REMOVED lines=12> */
.L_x_10188:
[----:B------:R-:W-:Y:S05]  /*f700*/  BSYNC B0 ;  /* 0x0000000000007941 */ /* 0x000fea0003800000 */
.L_x_10150:
[----:B------:R-:W-:-:S03]  /*f710*/  UMOV UR4, 0xffffffff ;  /* 0xffffffff00047882 */ /* 0x000fc60000000000 */
[----:B------:R-:W-:Y:S05]  /*f720*/  BRA.DIV UR4, `(.L_x_10152) ;  /* 0x0000000e04707947 */ /* 0x000fea000b800000 */
[----:B-1----:R-:W1:Y:S02]  /*f730*/  S2R R0, SR_TID.X ;  /* 0x0000000000007919 */ /* 0x002e640000002100 */
[----:B-1----:R-:W-:-:S04]  /*f740*/  SHF.R.U32.HI R0, RZ, 0x5, R0 ;  /* 0x00000005ff007819 */ /* 0x002fc80000011600 */
[----:B------:R-:W-:-:S05]  /*f750*/  LOP3.LUT R0, R0, 0x3, RZ, 0xc0, !PT ;  /* 0x0000000300007812 */ /* 0x000fca00078ec0ff */
[----:B------:R1:W2:Y:S02]  /*f760*/  SHFL.IDX PT, R14, R0, RZ, 0x1f ;  /* 0x00001fff000e7589 */ /* 0x0002a400000e0000 */
.L_x_10191:
[----:B--2---:R-:W-:Y:S01]  /*f770*/  ISETP.NE.AND P0, PT, R14, RZ, PT ;  /* 0x000000ff0e00720c */ /* 0x004fe20003f05270 */
[----:B------:R-:W-:-:S12]  /*f780*/  BSSY B0, `(.L_x_10153) ;  /* 0x000002b000007945 */ /* 0x000fd80003800000 */
[----:B------:R-:W-:Y:S05]  /*f790*/  @P0 BRA `(.L_x_10154) ;  /* 0x0000000000a40947 */ /* 0x000fea0003800000 */
[----:B------:R-:W-:-:S03]  /*f7a0*/  UMOV UR4, 0xffffffff ;  /* 0xffffffff00047882 */ /* 0x000fc60000000000 */
[----:B------:R-:W-:Y:S05]  /*f7b0*/  BRA.DIV UR4, `(.L_x_10155) ;  /* 0x0000000e04807947 */ /* 0x000fea000b800000 */
[----:B------:R-:W-:-:S13]  /*f7c0*/  ELECT P6, URZ, PT ;  /* 0x00000000003f782f */ /* 0x000fda00038c0000 */
.L_x_10194:
[----:B------:R-:W-:Y:S05]  /*f7d0*/  @!P6 BRA `(.L_x_10154) ;  /* 0x000000000094e947 */ /* 0x000fea0003800000 */
[----:B------:R-:W-:-:S06]  /*f7e0*/  ULOP3.LUT UR4, UR41, 0x2, URZ, 0xfc, !UPT ;  /* 0x0000000229047892 */ /* 0x000fcc000f8efc3f */
[----:B-1----:R-:W-:-:S05]  /*f7f0*/  IMAD.U32 R0, RZ, RZ, UR4 ;  /* 0x00000004ff007e24 */ /* 0x002fca000f8e00ff */
[----:B------:R-:W-:-:S13]  /*f800*/  ISETP.NE.AND P0, PT, R0, 0x3, PT ;  /* 0x000000030000780c */ /* 0x000fda0003f05270 */
[----:B------:R-:W-:Y:S05]  /*f810*/  @!P0 BRA `(.L_x_10156) ;  /* 0x0000000000048947 */ /* 0x000fea0003800000 */
[----:B------:R-:W-:Y:S01]  /*f820*/  BPT.TRAP 0x1 ;  /* 0x000000040000795c */ /* 0x000fe20000300000 */
.L_x_10156:
        /* <DEDUP_REMOVED lines=9> */
[----:B------:R-:W-:Y:S01]  /*f8c0*/  IMAD R3, R6, 0x8, R3 ;  /* 0x0000000806037824 */ /* 0x000fe200078e0203 */
[----:B------:R-:W-:Y:S01]  /*f8d0*/  SHF.L.U32 R0, R0, 0x1f, RZ ;  /* 0x0000001f00007819 */ /* 0x000fe200000006ff */
[----:B-1----:R-:W-:Y:S06]  /*f8e0*/  @!P1 BRA `(.L_x_10157) ;  /* 0x0000000c00549947 */ /* 0x002fec0003800000 */
.L_x_10195:
[----:B------:R-:W2:Y:S02]  /*f8f0*/  SYNCS.PHASECHK.TRANS64.TRYWAIT P1, [R3+URZ], R0 ;  /* 0x00000000030075a7 */ /* 0x000ea4000802017f */
[----:B--2---:R-:W-:Y:S05]  /*f900*/  @!P1 BRA `(.L_x_10158) ;  /* 0x0000000c00609947 */ /* 0x004fea0003800000 */
.L_x_10196:
[----:B------:R-:W-:Y:S05]  /*f910*/  @!P0 BRA `(.L_x_10159) ;  /* 0x0000000000048947 */ /* 0x000fea0003800000 */
[----:B------:R-:W-:Y:S01]  /*f920*/  BPT.TRAP 0x1 ;  /* 0x000000040000795c */ /* 0x000fe20000300000 */
.L_x_10159:
[----:B--2---:R-:W-:-:S04]  /*f930*/  IMAD R3, R18, 0x8, R7 ;  /* 0x0000000812037824 */ /* 0x004fc800078e0207 */
[----:B------:R-:W2:Y:S02]  /*f940*/  SYNCS.PHASECHK.TRANS64.TRYWAIT P1, [R3+URZ+0x19c60], R4 ;  /* 0x019c6004030075a7 */ /* 0x000ea4000802017f */
[----:B--2---:R-:W-:Y:S05]  /*f950*/  @!P1 BRA `(.L_x_10160) ;  /* 0x0000000c00609947 */ /* 0x004fea0003800000 */
.L_x_10197:
[----:B------:R-:W-:Y:S05]  /*f960*/  @!P0 BRA `(.L_x_10161) ;  /* 0x0000000000048947 */ /* 0x000fea0003800000 */
[----:B------:R-:W-:Y:S01]  /*f970*/  BPT.TRAP 0x1 ;  /* 0x000000040000795c */ /* 0x000fe20000300000 */
.L_x_10161:
[----:B-1----:R-:W-:-:S04]  /*f980*/  IMAD R5, R6, 0x8, R7 ;  /* 0x0000000806057824 */ /* 0x002fc800078e0207 */
[----:B------:R-:W1:Y:S02]  /*f990*/  SYNCS.PHASECHK.TRANS64.TRYWAIT P1, [R5+URZ+0x19c60], R0 ;  /* 0x019c6000050075a7 */ /* 0x000e64000802017f */
[----:B-1----:R-:W-:Y:S05]  /*f9a0*/  @!P1 BRA `(.L_x_10162) ;  /* 0x0000000c00609947 */ /* 0x002fea0003800000 */
.L_x_10198:
[----:B------:R-:W-:Y:S05]  /*f9b0*/  @!P0 BRA `(.L_x_10163) ;  /* 0x0000000000048947 */ /* 0x000fea0003800000 */
[----:B------:R-:W-:Y:S01]  /*f9c0*/  BPT.TRAP 0x1 ;  /* 0x000000040000795c */ /* 0x000fe20000300000 */
.L_x_10163:
[----:B------:R-:W3:Y:S02]  /*f9d0*/  SYNCS.PHASECHK.TRANS64.TRYWAIT P0, [R3+URZ+0x19c80], R4 ;  /* 0x019c8004030075a7 */ /* 0x000ee4000800017f */
[----:B---3--:R-:W-:Y:S05]  /*f9e0*/  @!P0 BRA `(.L_x_10164) ;  /* 0x0000000c00648947 */ /* 0x008fea0003800000 */
.L_x_10165:
[----:B----4-:R4:W0:Y:S02]  /*f9f0*/  SYNCS.PHASECHK.TRANS64.TRYWAIT P0, [R5+URZ+0x19c80], R0 ;  /* 0x019c8000050075a7 */ /* 0x010824000800017f */
[----:B0-----:R-:W-:Y:S05]  /*fa00*/  @!P0 NANOSLEEP.SYNCS 0x989680 ;  /* 0x009896800000895d */ /* 0x001fea0003900000 */
[----:B------:R-:W0:Y:S02]  /*fa10*/  @!P0 SYNCS.PHASECHK.TRANS64 P0, [R5+URZ+0x19c80], R0 ;  /* 0x019c8000050085a7 */ /* 0x000e24000800007f */
[----:B0-----:R-:W-:Y:S05]  /*fa20*/  @!P0 BRA `(.L_x_10165) ;  /* 0xfffffffc00f08947 */ /* 0x001fea000383ffff */
.L_x_10154:
[----:B------:R-:W-:Y:S05]  /*fa30*/  BSYNC B0 ;  /* 0x0000000000007941 */ /* 0x000fea0003800000 */
.L_x_10153:
[----:B------:R-:W-:Y:S05]  /*fa40*/  EXIT ;  /* 0x000000000000794d */ /* 0x000fea0003800000 */
.L_x_10042:
[----:B0-----:R-:W-:-:S04]  /*fa50*/  IMAD.U32 R3, RZ, RZ, UR45 ;  /* 0x0000002dff037e24 */ /* 0x001fc8000f8e00ff */
[----:B------:R0:W1:Y:S03]  /*fa60*/  SYNCS.PHASECHK.TRANS64.TRYWAIT P1, [R3+URZ+0x19c00], R6 ;  /* 0x019c0006030075a7 */ /* 0x000066000802017f */
[----:B-1----:R-:W-:Y:S05]  /*fa70*/  @!P1 NANOSLEEP.SYNCS 0x989680 ;  /* 0x009896800000995d */ /* 0x002fea0003900000 */
[----:B------:R-:W1:Y:S02]  /*fa80*/  @!P1 SYNCS.PHASECHK.TRANS64 P1, [R3+URZ+0x19c00], R6 ;  /* 0x019c0006030095a7 */ /* 0x000e64000802007f */
[----:B-1----:R-:W-:Y:S05]  /*fa90*/  @!P1 BRA `(.L_x_10042) ;  /* 0xfffffffc00ec9947 */ /* 0x002fea000383ffff */
[----:B------:R-:W-:Y:S05]  /*faa0*/  BRA `(.L_x_10166) ;  /* 0xffffff1c00947947 */ /* 0x000fea000383ffff */
.L_x_10046:
[----:B-1----:R1:W2:Y:S02]  /*fab0*/  SYNCS.PHASECHK.TRANS64.TRYWAIT P2, [R2+URZ+0x19c30], R3 ;  /* 0x019c3003020075a7 */ /* 0x0022a4000804017f */
[----:B--2---:R-:W-:Y:S05]  /*fac0*/  @!P2 NANOSLEEP.SYNCS 0x989680 ;  /* 0x009896800000a95d */ /* 0x004fea0003900000 */
[----:B------:R-:W2:Y:S02]  /*fad0*/  @!P2 SYNCS.PHASECHK.TRANS64 P2, [R2+URZ+0x19c30], R3 ;  /* 0x019c30030200a5a7 */ /* 0x000ea4000804007f */
[----:B--2---:R-:W-:Y:S05]  /*fae0*/  @!P2 BRA `(.L_x_10046) ;  /* 0xfffffffc00f0a947 */ /* 0x004fea000383ffff */
[----:B------:R-:W-:Y:S05]  /*faf0*/  BRA `(.L_x_10045) ;  /* 0xffffff1c00b87947 */ /* 0x000fea000383ffff */
.L_x_10051:
[----:B-1----:R-:W-:-:S04]  /*fb00*/  IMAD.U32 R7, RZ, RZ, UR23 ;  /* 0x00000017ff077e24 */ /* 0x002fc8000f8e00ff */
[----:B------:R1:W2:Y:S03]  /*fb10*/  SYNCS.PHASECHK.TRANS64.TRYWAIT P3, [R7+URZ+0x19c30], R6 ;  /* 0x019c3006070075a7 */ /* 0x0002a6000806017f */
[----:B--2---:R-:W-:Y:S05]  /*fb20*/  @!P3 NANOSLEEP.SYNCS 0x989680 ;  /* 0x009896800000b95d */ /* 0x004fea0003900000 */
[----:B------:R-:W2:Y:S02]  /*fb30*/  @!P3 SYNCS.PHASECHK.TRANS64 P3, [R7+URZ+0x19c30], R6 ;  /* 0x019c30060700b5a7 */ /* 0x000ea4000806007f */
[----:B--2---:R-:W-:Y:S05]  /*fb40*/  @!P3 BRA `(.L_x_10051) ;  /* 0xfffffffc00ecb947 */ /* 0x004fea000383ffff */
[----:B------:R-:W-:Y:S05]  /*fb50*/  BRA `(.L_x_10050) ;  /* 0xffffff4800307947 */ /* 0x000fea000383ffff */
.L_x_10055:
[----:B-1----:R-:W-:-:S04]  /*fb60*/  IMAD.U32 R7, RZ, RZ, UR14 ;  /* 0x0000000eff077e24 */ /* 0x002fc8000f8e00ff */
[----:B------:R1:W2:Y:S03]  /*fb70*/  SYNCS.PHASECHK.TRANS64.TRYWAIT P3, [R7+URZ+0x19c50], R6 ;  /* 0x019c5006070075a7 */ /* 0x0002a6000806017f */
[----:B--2---:R-:W-:Y:S05]  /*fb80*/  @!P3 NANOSLEEP.SYNCS 0x989680 ;  /* 0x009896800000b95d */ /* 0x004fea0003900000 */
[----:B------:R-:W2:Y:S02]  /*fb90*/  @!P3 SYNCS.PHASECHK.TRANS64 P3, [R7+URZ+0x19c50], R6 ;  /* 0x019c50060700b5a7 */ /* 0x000ea4000806007f */
[----:B--2---:R-:W-:Y:S05]  /*fba0*/  @!P3 BRA `(.L_x_10055) ;  /* 0xfffffffc00ecb947 */ /* 0x004fea000383ffff */
[----:B------:R-:W-:Y:S05]  /*fbb0*/  BRA `(.L_x_10054) ;  /* 0xffffff4800807947 */ /* 0x000fea000383ffff */
.L_x_10062:
[----:B-1----:R-:W-:-:S04]  /*fbc0*/  IMAD.U32 R7, RZ, RZ, UR6 ;  /* 0x00000006ff077e24 */ /* 0x002fc8000f8e00ff */
[----:B------:R1:W2:Y:S03]  /*fbd0*/  SYNCS.PHASECHK.TRANS64.TRYWAIT P2, [R7+URZ+0x19c30], R6 ;  /* 0x019c3006070075a7 */ /* 0x0002a6000804017f */
[----:B--2---:R-:W-:Y:S05]  /*fbe0*/  @!P2 NANOSLEEP.SYNCS 0x989680 ;  /* 0x009896800000a95d */ /* 0x004fea0003900000 */
[----:B------:R-:W2:Y:S02]  /*fbf0*/  @!P2 SYNCS.PHASECHK.TRANS64 P2, [R7+URZ+0x19c30], R6 ;  /* 0x019c30060700a5a7 */ /* 0x000ea4000804007f */
[----:B--2---:R-:W-:Y:S05]  /*fc00*/  @!P2 BRA `(.L_x_10062) ;  /* 0xfffffffc00eca947 */ /* 0x004fea000383ffff */
[----:B------:R-:W-:Y:S05]  /*fc10*/  BRA `(.L_x_10061) ;  /* 0xffffff74004c7947 */ /* 0x000fea000383ffff */
.L_x_10066:
[----:B-1----:R-:W-:-:S04]  /*fc20*/  IMAD.U32 R7, RZ, RZ, UR14 ;  /* 0x0000000eff077e24 */ /* 0x002fc8000f8e00ff */
[----:B------:R1:W2:Y:S03]  /*fc30*/  SYNCS.PHASECHK.TRANS64.TRYWAIT P2, [R7+URZ+0x19c50], R6 ;  /* 0x019c5006070075a7 */ /* 0x0002a6000804017f */
[----:B--2---:R-:W-:Y:S05]  /*fc40*/  @!P2 NANOSLEEP.SYNCS 0x989680 ;  /* 0x009896800000a95d */ /* 0x004fea0003900000 */
[----:B------:R-:W2:Y:S02]  /*fc50*/  @!P2 SYNCS.PHASECHK.TRANS64 P2, [R7+URZ+0x19c50], R6 ;  /* 0x019c50060700a5a7 */ /* 0x000ea4000804007f */
[----:B--2---:R-:W-:Y:S05]  /*fc60*/  @!P2 BRA `(.L_x_10066) ;  /* 0xfffffffc00eca947 */ /* 0x004fea000383ffff */
[----:B------:R-:W-:Y:S05]  /*fc70*/  BRA `(.L_x_10065) ;  /* 0xffffff74009c7947 */ /* 0x000fea000383ffff */
.L_x_10072:
[----:B-1----:R-:W-:-:S04]  /*fc80*/  IMAD.U32 R5, RZ, RZ, UR11 ;  /* 0x0000000bff057e24 */ /* 0x002fc8000f8e00ff */
[----:B------:R1:W2:Y:S03]  /*fc90*/  SYNCS.PHASECHK.TRANS64.TRYWAIT P1, [R5+URZ+0x19c50], R0 ;  /* 0x019c5000050075a7 */ /* 0x0002a6000802017f */
[----:B--2---:R-:W-:Y:S05]  /*fca0*/  @!P1 NANOSLEEP.SYNCS 0x989680 ;  /* 0x009896800000995d */ /* 0x004fea0003900000 */
[----:B------:R-:W2:Y:S02]  /*fcb0*/  @!P1 SYNCS.PHASECHK.TRANS64 P1, [R5+URZ+0x19c50], R0 ;  /* 0x019c5000050095a7 */ /* 0x000ea4000802007f */
[----:B--2---:R-:W-:Y:S05]  /*fcc0*/  @!P1 BRA `(.L_x_10072) ;  /* 0xfffffffc00ec9947 */ /* 0x004fea000383ffff */
[----:B------:R-:W-:Y:S05]  /*fcd0*/  BRA `(.L_x_10071) ;  /* 0xffffff9400ec7947 */ /* 0x000fea000383ffff */
.L_x_10098:
[----:B------:R-:W-:Y:S02]  /*fce0*/  IMAD.MOV.U32 R13, RZ, RZ, R20 ;  /* 0x000000ffff0d7224 */ /* 0x000fe400078e0014 */
[----:B------:R-:W-:Y:S02]  /*fcf0*/  IMAD.MOV.U32 R12, RZ, RZ, RZ ;  /* 0x000000ffff0c7224 */ /* 0x000fe400078e00ff */
[----:B------:R-:W-:Y:S02]  /*fd00*/  IMAD.MOV.U32 R11, RZ, RZ, 0x1f ;  /* 0x0000001fff0b7424 */ /* 0x000fe400078e00ff */
[----:B------:R-:W-:-:S07]  /*fd10*/  IMAD.MOV.U32 R15, RZ, RZ, -0x1 ;  /* 0xffffffffff0f7424 */ /* 0x000fce00078e00ff */
[----:B------:R-:W-:Y:S05]  /*fd20*/  WARPSYNC.COLLECTIVE R15, `(.L_x_10167) ;  /* 0x000000000f087348 */ /* 0x000fea0003c00000 */
[----:B------:R0:W1:Y:S02]  /*fd30*/  SHFL.IDX P6, R14, R13, R12, R11 ;  /* 0x0000000c0d0e7389 */ /* 0x00006400000c000b */
[----:B01----:R-:W-:Y:S01]  /*fd40*/  ENDCOLLECTIVE ;  /* 0x000000000000791b */ /* 0x003fe20003800000 */
.L_x_10167:
[----:B------:R-:W-:Y:S05]  /*fd50*/  BRA `(.L_x_10168) ;  /* 0xffffffcc00687947 */ /* 0x000fea000383ffff */
.L_x_10100:
[----:B------:R-:W-:Y:S01]  /*fd60*/  BSSY B0, `(.L_x_10169) ;  /* 0x0000006000007945 */ /* 0x000fe20003800000 */
[----:B------:R-:W-:-:S07]  /*fd70*/  IMAD.MOV.U32 R15, RZ, RZ, -0x1 ;  /* 0xffffffffff0f7424 */ /* 0x000fce00078e00ff */
[----:B0-----:R-:W-:Y:S05]  /*fd80*/  WARPSYNC.COLLECTIVE R15, `(.L_x_10170) ;  /* 0x000000000f0c7348 */ /* 0x001fea0003c00000 */
[----:B------:R-:W-:Y:S02]  /*fd90*/  ELECT P6, UR62, PT ;  /* 0x00000000003e782f */ /* 0x000fe400038c0000 */
[----:B------:R-:W-:Y:S01]  /*fda0*/  MOV R14, UR62 ;  /* 0x0000003e000e7c02 */ /* 0x000fe20008000f00 */
[----:B0-----:R-:W-:Y:S10]  /*fdb0*/  ENDCOLLECTIVE ;  /* 0x000000000000791b */ /* 0x001ff40003800000 */
.L_x_10170:
[----:B------:R-:W-:Y:S05]  /*fdc0*/  BSYNC B0 ;  /* 0x0000000000007941 */ /* 0x000fea0003800000 */
.L_x_10169:
[----:B------:R-:W-:Y:S05]  /*fdd0*/  BRA `(.L_x_10171) ;  /* 0xffffffcc00707947 */ /* 0x000fea000383ffff */
.L_x_10102:
[----:B-1----:R1:W2:Y:S02]  /*fde0*/  SYNCS.PHASECHK.TRANS64.TRYWAIT P1, [R3+URZ+0x19c80], R2 ;  /* 0x019c8002030075a7 */ /* 0x0022a4000802017f */
[----:B--2---:R-:W-:Y:S05]  /*fdf0*/  @!P1 NANOSLEEP.SYNCS 0x989680 ;  /* 0x009896800000995d */ /* 0x004fea0003900000 */
[----:B------:R-:W2:Y:S02]  /*fe00*/  @!P1 SYNCS.PHASECHK.TRANS64 P1, [R3+URZ+0x19c80], R2 ;  /* 0x019c8002030095a7 */ /* 0x000ea4000802007f */
[----:B--2---:R-:W-:Y:S05]  /*fe10*/  @!P1 BRA `(.L_x_10102) ;  /* 0xfffffffc00f09947 */ /* 0x004fea000383ffff */
[----:B------:R-:W-:Y:S05]  /*fe20*/  BRA `(.L_x_10172) ;  /* 0xffffffcc00c87947 */ /* 0x000fea000383ffff */
.L_x_10104:
[----:B--2---:R2:W3:Y:S02]  /*fe30*/  SYNCS.PHASECHK.TRANS64.TRYWAIT P1, [R3+URZ+0x19c40], R2 ;  /* 0x019c4002030075a7 */ /* 0x0044e4000802017f */
[----:B---3--:R-:W-:Y:S05]  /*fe40*/  @!P1 NANOSLEEP.SYNCS 0x989680 ;  /* 0x009896800000995d */ /* 0x008fea0003900000 */
[----:B------:R-:W3:Y:S02]  /*fe50*/  @!P1 SYNCS.PHASECHK.TRANS64 P1, [R3+URZ+0x19c40], R2 ;  /* 0x019c4002030095a7 */ /* 0x000ee4000802007f */
[----:B---3--:R-:W-:Y:S05]  /*fe60*/  @!P1 BRA `(.L_x_10104) ;  /* 0xfffffffc00f09947 */ /* 0x008fea000383ffff */
[----:B------:R-:W-:Y:S05]  /*fe70*/  BRA `(.L_x_10173) ;  /* 0xffffffd0004c7947 */ /* 0x000fea000383ffff */
.L_x_10108:
        /* <DEDUP_REMOVED lines=8> */
.L_x_10174:
[----:B------:R-:W-:Y:S02]  /*ff00*/  IMAD R5, R5, 0xc0, R21 ;  /* 0x000000c005057824 */ /* 0x000fe400078e0215 */
[----:B------:R-:W-:Y:S02]  /*ff10*/  IMAD.MOV.U32 R13, RZ, RZ, R0 ;  /* 0x000000ffff0d7224 */ /* 0x000fe400078e0000 */
[----:B------:R-:W-:-:S07]  /*ff20*/  IMAD.MOV.U32 R2, RZ, RZ, R14 ;  /* 0x000000ffff027224 */ /* 0x000fce00078e000e */
[----:B------:R-:W-:Y:S05]  /*ff30*/  WARPSYNC.COLLECTIVE R15, `(.L_x_10175) ;  /* 0x000000000f087348 */ /* 0x000fea0003c00000 */
[----:B------:R0:W1:Y:S02]  /*ff40*/  SHFL.IDX P6, R14, R13, R12, R11 ;  /* 0x0000000c0d0e7389 */ /* 0x00006400000c000b */
[----:B01----:R-:W-:Y:S01]  /*ff50*/  ENDCOLLECTIVE ;  /* 0x000000000000791b */ /* 0x003fe20003800000 */
.L_x_10175:
        /* <DEDUP_REMOVED lines=9> */
.L_x_10176:
        /* <DEDUP_REMOVED lines=10> */
.L_x_10177:
        /* <DEDUP_REMOVED lines=13> */
.L_x_10178:
        /* <DEDUP_REMOVED lines=10> */
.L_x_10179:
[----:B------:R-:W-:Y:S01]  /*10200*/  @!PT LDS RZ, [RZ] ;  /* 0x00000000fffff984 */ /* 0x000fe20000000800 */
[----:B------:R-:W-:Y:S01]  /*10210*/  @!PT LDS RZ, [RZ] ;  /* 0x00000000fffff984 */ /* 0x000fe20000000800 */
[----:B------:R-:W-:Y:S01]  /*10220*/  @!PT LDS RZ, [RZ] ;  /* 0x00000000fffff984 */ /* 0x000fe20000000800 */
[----:B------:R1:W-:Y:S04]  /*10230*/  @!P4 LDGSTS.E.BYPASS.LTC128B.128 [R10+0xf800], desc[UR48][R2.64], !P0 ;  /* 0x0f800000020acfae */ /* 0x0003e8000c101d70 */
[----:B------:R1:W-:Y:S04]  /*10240*/  @!P4 LDGSTS.E.BYPASS.LTC128B.128 [R10+0x11000], desc[UR48][R2.64+0x20], !P1 ;  /* 0x11000020020acfae */ /* 0x0003e8000c901d70 */
[----:B------:R1:W-:Y:S01]  /*10250*/  @!P4 LDGSTS.E.BYPASS.LTC128B.128 [R10+0x12800], desc[UR48][R2.64+0x40], !P2 ;  /* 0x12800040020acfae */ /* 0x0003e2000d101d70 */
[----:B------:R-:W-:Y:S05]  /*10260*/  BRA `(.L_x_10180) ;  /* 0xffffffd800087947 */ /* 0x000fea000383ffff */
.L_x_10113:
[----:B0-----:R0:W1:Y:S02]  /*10270*/  SYNCS.PHASECHK.TRANS64.TRYWAIT P0, [R16+URZ+0x19c20], R3 ;  /* 0x019c2003100075a7 */ /* 0x001064000800017f */
[----:B-1----:R-:W-:Y:S05]  /*10280*/  @!P0 NANOSLEEP.SYNCS 0x989680 ;  /* 0x009896800000895d */ /* 0x002fea0003900000 */
[----:B------:R-:W1:Y:S02]  /*10290*/  @!P0 SYNCS.PHASECHK.TRANS64 P0, [R16+URZ+0x19c20], R3 ;  /* 0x019c2003100085a7 */ /* 0x000e64000800007f */
[----:B-1----:R-:W-:Y:S05]  /*102a0*/  @!P0 BRA `(.L_x_10113) ;  /* 0xfffffffc00f08947 */ /* 0x002fea000383ffff */
[----:B------:R-:W-:Y:S05]  /*102b0*/  BRA `(.L_x_10181) ;  /* 0xffffffd800787947 */ /* 0x000fea000383ffff */
.L_x_10119:
[----:B0-----:R0:W1:Y:S02]  /*102c0*/  SYNCS.PHASECHK.TRANS64.TRYWAIT P0, [R6+URZ+0x19c80], R4 ;  /* 0x019c8004060075a7 */ /* 0x001064000800017f */
[----:B-1----:R-:W-:Y:S05]  /*102d0*/  @!P0 NANOSLEEP.SYNCS 0x989680 ;  /* 0x009896800000895d */ /* 0x002fea0003900000 */
[----:B------:R-:W1:Y:S02]  /*102e0*/  @!P0 SYNCS.PHASECHK.TRANS64 P0, [R6+URZ+0x19c80], R4 ;  /* 0x019c8004060085a7 */ /* 0x000e64000800007f */
[----:B-1----:R-:W-:Y:S05]  /*102f0*/  @!P0 BRA `(.L_x_10119) ;  /* 0xfffffffc00f08947 */ /* 0x002fea000383ffff */
[----:B------:R-:W-:Y:S05]  /*10300*/  BRA `(.L_x_10182) ;  /* 0xffffffdc001c7947 */ /* 0x000fea000383ffff */
.L_x_10126:
[----:B-1----:R1:W2:Y:S02]  /*10310*/  SYNCS.PHASECHK.TRANS64.TRYWAIT P0, [R6+URZ+0x19c40], R4 ;  /* 0x019c4004060075a7 */ /* 0x0022a4000800017f */
[----:B--2---:R-:W-:Y:S05]  /*10320*/  @!P0 NANOSLEEP.SYNCS 0x989680 ;  /* 0x009896800000895d */ /* 0x004fea0003900000 */
[----:B------:R-:W2:Y:S02]  /*10330*/  @!P0 SYNCS.PHASECHK.TRANS64 P0, [R6+URZ+0x19c40], R4 ;  /* 0x019c4004060085a7 */ /* 0x000ea4000800007f */
[----:B--2---:R-:W-:Y:S05]  /*10340*/  @!P0 BRA `(.L_x_10126) ;  /* 0xfffffffc00f08947 */ /* 0x004fea000383ffff */
[----:B------:R-:W-:Y:S05]  /*10350*/  BRA `(.L_x_10183) ;  /* 0xffffffe000147947 */ /* 0x000fea000383ffff */
.L_x_10134:
[----:B0-----:R0:W1:Y:S02]  /*10360*/  SYNCS.PHASECHK.TRANS64.TRYWAIT P1, [R3+URZ+0x19c70], R4 ;  /* 0x019c7004030075a7 */ /* 0x001064000802017f */
[----:B-1----:R-:W-:Y:S05]  /*10370*/  @!P1 NANOSLEEP.SYNCS 0x989680 ;  /* 0x009896800000995d */ /* 0x002fea0003900000 */
[----:B------:R-:W1:Y:S02]  /*10380*/  @!P1 SYNCS.PHASECHK.TRANS64 P1, [R3+URZ+0x19c70], R4 ;  /* 0x019c7004030095a7 */ /* 0x000e64000802007f */
[----:B-1----:R-:W-:Y:S05]  /*10390*/  @!P1 BRA `(.L_x_10134) ;  /* 0xfffffffc00f09947 */ /* 0x002fea000383ffff */
[----:B------:R-:W-:Y:S05]  /*103a0*/  BRA `(.L_x_10184) ;  /* 0xffffffe400287947 */ /* 0x000fea000383ffff */
.L_x_10136:
[----:B0-----:R0:W1:Y:S02]  /*103b0*/  SYNCS.PHASECHK.TRANS64.TRYWAIT P1, [R3+URZ+0x19c60], R4 ;  /* 0x019c6004030075a7 */ /* 0x001064000802017f */
[----:B-1----:R-:W-:Y:S05]  /*103c0*/  @!P1 NANOSLEEP.SYNCS 0x989680 ;  /* 0x009896800000995d */ /* 0x002fea0003900000 */
[----:B------:R-:W1:Y:S02]  /*103d0*/  @!P1 SYNCS.PHASECHK.TRANS64 P1, [R3+URZ+0x19c60], R4 ;  /* 0x019c6004030095a7 */ /* 0x000e64000802007f */
[----:B-1----:R-:W-:Y:S05]  /*103e0*/  @!P1 BRA `(.L_x_10136) ;  /* 0xfffffffc00f09947 */ /* 0x002fea000383ffff */
[----:B------:R-:W-:Y:S05]  /*103f0*/  BRA `(.L_x_10185) ;  /* 0xffffffe400307947 */ /* 0x000fea000383ffff */
.L_x_10143:
[----:B0-----:R0:W1:Y:S02]  /*10400*/  SYNCS.PHASECHK.TRANS64.TRYWAIT P1, [R0+URZ+0x19c70], R3 ;  /* 0x019c7003000075a7 */ /* 0x001064000802017f */
[----:B-1----:R-:W-:Y:S05]  /*10410*/  @!P1 NANOSLEEP.SYNCS 0x989680 ;  /* 0x009896800000995d */ /* 0x002fea0003900000 */
[----:B------:R-:W1:Y:S02]  /*10420*/  @!P1 SYNCS.PHASECHK.TRANS64 P1, [R0+URZ+0x19c70], R3 ;  /* 0x019c7003000095a7 */ /* 0x000e64000802007f */
[----:B-1----:R-:W-:Y:S05]  /*10430*/  @!P1 BRA `(.L_x_10143) ;  /* 0xfffffffc00f09947 */ /* 0x002fea000383ffff */
[----:B------:R-:W-:Y:S05]  /*10440*/  BRA `(.L_x_10186) ;  /* 0xffffffe800d07947 */ /* 0x000fea000383ffff */
.L_x_10145:
[----:B0-----:R0:W1:Y:S02]  /*10450*/  SYNCS.PHASECHK.TRANS64.TRYWAIT P1, [R0+URZ+0x19c60], R3 ;  /* 0x019c6003000075a7 */ /* 0x001064000802017f */
[----:B-1----:R-:W-:Y:S05]  /*10460*/  @!P1 NANOSLEEP.SYNCS 0x989680 ;  /* 0x009896800000995d */ /* 0x002fea0003900000 */
[----:B------:R-:W1:Y:S02]  /*10470*/  @!P1 SYNCS.PHASECHK.TRANS64 P1, [R0+URZ+0x19c60], R3 ;  /* 0x019c6003000095a7 */ /* 0x000e64000802007f */
[----:B-1----:R-:W-:Y:S05]  /*10480*/  @!P1 BRA `(.L_x_10145) ;  /* 0xfffffffc00f09947 */ /* 0x002fea000383ffff */
[----:B------:R-:W-:Y:S05]  /*10490*/  BRA `(.L_x_10187) ;  /* 0xffffffe800d47947 */ /* 0x000fea000383ffff */
.L_x_10151:
[----:B-1----:R1:W2:Y:S02]  /*104a0*/  SYNCS.PHASECHK.TRANS64.TRYWAIT P0, [R7+URZ+0x19c20], R0 ;  /* 0x019c2000070075a7 */ /* 0x0022a4000800017f */
[----:B--2---:R-:W-:Y:S05]  /*104b0*/  @!P0 NANOSLEEP.SYNCS 0x989680 ;  /* 0x009896800000895d */ /* 0x004fea0003900000 */
[----:B------:R-:W2:Y:S02]  /*104c0*/  @!P0 SYNCS.PHASECHK.TRANS64 P0, [R7+URZ+0x19c20], R0 ;  /* 0x019c2000070085a7 */ /* 0x000ea4000800007f */
[----:B--2---:R-:W-:Y:S05]  /*104d0*/  @!P0 BRA `(.L_x_10151) ;  /* 0xfffffffc00f08947 */ /* 0x004fea000383ffff */
[----:B------:R-:W-:Y:S05]  /*104e0*/  BRA `(.L_x_10188) ;  /* 0xfffffff000847947 */ /* 0x000fea000383ffff */
.L_x_10152:
        /* <DEDUP_REMOVED lines=11> */
.L_x_10190:
[----:B------:R-:W-:Y:S05]  /*105a0*/  BSYNC B0 ;  /* 0x0000000000007941 */ /* 0x000fea0003800000 */
.L_x_10189:
[----:B------:R-:W-:Y:S05]  /*105b0*/  BRA `(.L_x_10191) ;  /* 0xfffffff0006c7947 */ /* 0x000fea000383ffff */
.L_x_10155:
[----:B------:R-:W-:Y:S01]  /*105c0*/  BSSY B1, `(.L_x_10192) ;  /* 0x0000006000017945 */ /* 0x000fe20003800000 */
[----:B------:R-:W-:-:S07]  /*105d0*/  IMAD.MOV.U32 R15, RZ, RZ, -0x1 ;  /* 0xffffffffff0f7424 */ /* 0x000fce00078e00ff */
[----:B01----:R-:W-:Y:S05]  /*105e0*/  WARPSYNC.COLLECTIVE R15, `(.L_x_10193) ;  /* 0x000000000f0c7348 */ /* 0x003fea0003c00000 */
[----:B------:R-:W-:Y:S02]  /*105f0*/  ELECT P6, UR62, PT ;  /* 0x00000000003e782f */ /* 0x000fe400038c0000 */
[----:B------:R-:W-:Y:S01]  /*10600*/  MOV R14, UR62 ;  /* 0x0000003e000e7c02 */ /* 0x000fe20008000f00 */
[----:B01----:R-:W-:Y:S10]  /*10610*/  ENDCOLLECTIVE ;  /* 0x000000000000791b */ /* 0x003ff40003800000 */
.L_x_10193:
[----:B------:R-:W-:Y:S05]  /*10620*/  BSYNC B1 ;  /* 0x0000000000017941 */ /* 0x000fea0003800000 */
.L_x_10192:
[----:B------:R-:W-:Y:S05]  /*10630*/  BRA `(.L_x_10194) ;  /* 0xfffffff000647947 */ /* 0x000fea000383ffff */
.L_x_10157:
[----:B-1----:R1:W2:Y:S02]  /*10640*/  SYNCS.PHASECHK.TRANS64.TRYWAIT P1, [R5+URZ], R4 ;  /* 0x00000004050075a7 */ /* 0x0022a4000802017f */
[----:B--2---:R-:W-:Y:S05]  /*10650*/  @!P1 NANOSLEEP.SYNCS 0x989680 ;  /* 0x009896800000995d */ /* 0x004fea0003900000 */
[----:B------:R-:W2:Y:S02]  /*10660*/  @!P1 SYNCS.PHASECHK.TRANS64 P1, [R5+URZ], R4 ;  /* 0x00000004050095a7 */ /* 0x000ea4000802007f */
[----:B--2---:R-:W-:Y:S05]  /*10670*/  @!P1 BRA `(.L_x_10157) ;  /* 0xfffffffc00f09947 */ /* 0x004fea000383ffff */
[----:B------:R-:W-:Y:S05]  /*10680*/  BRA `(.L_x_10195) ;  /* 0xfffffff000987947 */ /* 0x000fea000383ffff */
.L_x_10158:
[----:B--2---:R2:W3:Y:S02]  /*10690*/  SYNCS.PHASECHK.TRANS64.TRYWAIT P1, [R3+URZ], R0 ;  /* 0x00000000030075a7 */ /* 0x0044e4000802017f */
[----:B---3--:R-:W-:Y:S05]  /*106a0*/  @!P1 NANOSLEEP.SYNCS 0x989680 ;  /* 0x009896800000995d */ /* 0x008fea0003900000 */
[----:B------:R-:W3:Y:S02]  /*106b0*/  @!P1 SYNCS.PHASECHK.TRANS64 P1, [R3+URZ], R0 ;  /* 0x00000000030095a7 */ /* 0x000ee4000802007f */
[----:B---3--:R-:W-:Y:S05]  /*106c0*/  @!P1 BRA `(.L_x_10158) ;  /* 0xfffffffc00f09947 */ /* 0x008fea000383ffff */
[----:B------:R-:W-:Y:S05]  /*106d0*/  BRA `(.L_x_10196) ;  /* 0xfffffff0008c7947 */ /* 0x000fea000383ffff */
.L_x_10160:
[----:B--2---:R2:W3:Y:S02]  /*106e0*/  SYNCS.PHASECHK.TRANS64.TRYWAIT P1, [R3+URZ+0x19c60], R4 ;  /* 0x019c6004030075a7 */ /* 0x0044e4000802017f */
[----:B---3--:R-:W-:Y:S05]  /*106f0*/  @!P1 NANOSLEEP.SYNCS 0x989680 ;  /* 0x009896800000995d */ /* 0x008fea0003900000 */
[----:B------:R-:W3:Y:S02]  /*10700*/  @!P1 SYNCS.PHASECHK.TRANS64 P1, [R3+URZ+0x19c60], R4 ;  /* 0x019c6004030095a7 */ /* 0x000ee4000802007f */
[----:B---3--:R-:W-:Y:S05]  /*10710*/  @!P1 BRA `(.L_x_10160) ;  /* 0xfffffffc00f09947 */ /* 0x008fea000383ffff */
[----:B------:R-:W-:Y:S05]  /*10720*/  BRA `(.L_x_10197) ;  /* 0xfffffff0008c7947 */ /* 0x000fea000383ffff */
.L_x_10162:
[----:B-1----:R1:W3:Y:S02]  /*10730*/  SYNCS.PHASECHK.TRANS64.TRYWAIT P1, [R5+URZ+0x19c60], R0 ;  /* 0x019c6000050075a7 */ /* 0x0022e4000802017f */
[----:B---3--:R-:W-:Y:S05]  /*10740*/  @!P1 NANOSLEEP.SYNCS 0x989680 ;  /* 0x009896800000995d */ /* 0x008fea0003900000 */
[----:B------:R-:W3:Y:S02]  /*10750*/  @!P1 SYNCS.PHASECHK.TRANS64 P1, [R5+URZ+0x19c60], R0 ;  /* 0x019c6000050095a7 */ /* 0x000ee4000802007f */
[----:B---3--:R-:W-:Y:S05]  /*10760*/  @!P1 BRA `(.L_x_10162) ;  /* 0xfffffffc00f09947 */ /* 0x008fea000383ffff */
[----:B------:R-:W-:Y:S05]  /*10770*/  BRA `(.L_x_10198) ;  /* 0xfffffff0008c7947 */ /* 0x000fea000383ffff */
.L_x_10164:
[----:B---3--:R3:W4:Y:S02]  /*10780*/  SYNCS.PHASECHK.TRANS64.TRYWAIT P0, [R3+URZ+0x19c80], R4 ;  /* 0x019c8004030075a7 */ /* 0x008724000800017f */
[----:B----4-:R-:W-:Y:S05]  /*10790*/  @!P0 NANOSLEEP.SYNCS 0x989680 ;  /* 0x009896800000895d */ /* 0x010fea0003900000 */
[----:B------:R-:W4:Y:S02]  /*107a0*/  @!P0 SYNCS.PHASECHK.TRANS64 P0, [R3+URZ+0x19c80], R4 ;  /* 0x019c8004030085a7 */ /* 0x000f24000800007f */
[----:B----4-:R-:W-:Y:S05]  /*107b0*/  @!P0 BRA `(.L_x_10164) ;  /* 0xfffffffc00f08947 */ /* 0x010fea000383ffff */
[----:B------:R-:W-:Y:S05]  /*107c0*/  BRA `(.L_x_10165) ;  /* 0xfffffff000887947 */ /* 0x000fea000383ffff */
.L_x_10199:
        /* <DEDUP_REMOVED lines=11> */
.L_x_12987:


//--------------------- .text._ZN7cutlass13device_kernelIN5flash11enable_sm90INS1_16FlashAttnFwdSm90INS1_25CollectiveMainloopFwdSm90ILi2EN4cute5tupleIJNS5_1CILi1EEES8_S8_EEENS6_IJNS7_ILi192EEENS7_ILi128EEENS7_ILi96EEEEEELi96ENS_12float_e4m3_tEfNS_4arch4Sm90ELb1ELb0ELb1ELb1ELb0ELb0ELb0ELb1ELb1ELb1ELb0ELb0EEENS1_21CollectiveEpilogueFwdINS6_IJSA_SC_SB_EEES9_NS_10bfloat16_tESG_Li384ELb1ELb1ELb0ELb1EEENS1_36VarlenDynamicPersistentTileSchedulerILi192ELi128ELi384ELi128ELb0ELb1ELb1ELb1ELb1ELb1EEEEEEEEEvNT_6ParamsE --------------------------
	.section	.text._ZN7cutlass13device_kernelIN5flash11enable_sm90INS1_16FlashAttnFwdSm90INS1_25CollectiveMainloopFwdSm90ILi2EN4cute5tupleIJNS5_1CILi1EEES8_S8_EEENS6_IJNS7_ILi192EEENS7_ILi128EEENS7_ILi96EEEEEELi96ENS_12float_e4m3_tEfNS_4arch4Sm90ELb1ELb0ELb1ELb1ELb0ELb0ELb0ELb1ELb1ELb1ELb0ELb0EEENS1_21CollectiveEpilogueFwdINS6_IJSA_SC_SB_EEES9_NS_10bfloat16_tESG_Li384ELb1ELb1ELb0ELb1EEENS1_36VarlenDynamicPersistentTileSchedulerILi192ELi128ELi384ELi128ELb0ELb1ELb1ELb1ELb1ELb1EEEEEEEEEvNT_6ParamsE,"ax",@progbits
	.align	128
.text._ZN7cutlass13device_kernelIN5flash11enable_sm90INS1_16FlashAttnFwdSm90INS1_25CollectiveMainloopFwdSm90ILi2EN4cute5tupleIJNS5_1CILi1EEES8_S8_EEENS6_IJNS7_ILi192EEENS7_ILi128EEENS7_ILi96EEEEEELi96ENS_12float_e4m3_tEfNS_4arch4Sm90ELb1ELb0ELb1ELb1ELb0ELb0ELb0ELb1ELb1ELb1ELb0ELb0EEENS1_21CollectiveEpilogueFwdINS6_IJSA_SC_SB_EEES9_NS_10bfloat16_tESG_Li384ELb1ELb1ELb0ELb1EEENS1_36VarlenDynamicPersistentTileSchedulerILi192ELi128ELi384ELi128ELb0ELb1ELb1ELb1ELb1ELb1EEEEEEEEEvNT_6ParamsE:
        .type           _ZN7cutlass13device_kernelIN5flash11enable_sm90INS1_16FlashAttnFwdSm90INS1_25CollectiveMainloopFwdSm90ILi2EN4cute5tupleIJNS5_1CILi1EEES8_S8_EEENS6_IJNS7_ILi192EEENS7_ILi128EEENS7_ILi96EEEEEELi96ENS_12float_e4m3_tEfNS_4arch4Sm90ELb1ELb0ELb1ELb1ELb0ELb0ELb0ELb1ELb1ELb1ELb0ELb0EEENS1_21CollectiveEpilogueFwdINS6_IJSA_SC_SB_EEES9_NS_10bfloat16_tESG_Li384ELb1ELb1ELb0ELb1EEENS1_36VarlenDynamicPersistentTileSchedulerILi192ELi128ELi384ELi128ELb0ELb1ELb1ELb1ELb1ELb1EEEEEEEEEvNT_6ParamsE,@function
        .size           _ZN7cutlass13device_kernelIN5flash11enable_sm90INS1_16FlashAttnFwdSm90INS1_25CollectiveMainloopFwdSm90ILi2EN4cute5tupleIJNS5_1CILi1EEES8_S8_EEENS6_IJNS7_ILi192EEENS7_ILi128EEENS7_ILi96EEEEEELi96ENS_12float_e4m3_tEfNS_4arch4Sm90ELb1ELb0ELb1ELb1ELb0ELb0ELb0ELb1ELb1ELb1ELb0ELb0EEENS1_21CollectiveEpilogueFwdINS6_IJSA_SC_SB_EEES9_NS_10bfloat16_tESG_Li384ELb1ELb1ELb0ELb1EEENS1_36VarlenDynamicPersistentTileSchedulerILi192ELi128ELi384ELi128ELb0ELb1ELb1ELb1ELb1ELb1EEEEEEEEEvNT_6ParamsE,(.L_x_12988 - _ZN7cutlass13device_kernelIN5flash11enable_sm90INS1_16FlashAttnFwdSm90INS1_25CollectiveMainloopFwdSm90ILi2EN4cute5tupleIJNS5_1CILi1EEES8_S8_EEENS6_IJNS7_ILi192EEENS7_ILi128EEENS7_ILi96EEEEEELi96ENS_12float_e4m3_tEfNS_4arch4Sm90ELb1ELb0ELb1ELb1ELb0ELb0ELb0ELb1ELb1ELb1ELb0ELb0EEENS1_21CollectiveEpilogueFwdINS6_IJSA_SC_SB_EEES9_NS_10bfloat16_tESG_Li384ELb1ELb1ELb0ELb1EEENS1_36VarlenDynamicPersistentTileSchedulerILi192ELi128ELi384ELi128ELb0ELb1ELb1ELb1ELb1ELb1EEEEEEEEEvNT_6ParamsE)
        .other          _ZN7cutlass13device_kernelIN5flash11enable_sm90INS1_16FlashAttnFwdSm90INS1_25CollectiveMainloopFwdSm90ILi2EN4cute5tupleIJNS5_1CILi1EEES8_S8_EEENS6_IJNS7_ILi192EEENS7_ILi128EEENS7_ILi96EEEEEELi96ENS_12float_e4m3_tEfNS_4arch4Sm90ELb1ELb0ELb1ELb1ELb0ELb0ELb0ELb1ELb1ELb1ELb0ELb0EEENS1_21CollectiveEpilogueFwdINS6_IJSA_SC_SB_EEES9_NS_10bfloat16_tESG_Li384ELb1ELb1ELb0ELb1EEENS1_36VarlenDynamicPersistentTileSchedulerILi192ELi128ELi384ELi128ELb0ELb1ELb1ELb1ELb1ELb1EEEEEEEEEvNT_6ParamsE,@"STO_CUDA_ENTRY STV_DEFAULT"
_ZN7cutlass13device_kernelIN5flash11enable_sm90INS1_16FlashAttnFwdSm90INS1_25CollectiveMainloopFwdSm90ILi2EN4cute5tupleIJNS5_1CILi1EEES8_S8_EEENS6_IJNS7_ILi192EEENS7_ILi128EEENS7_ILi96EEEEEELi96ENS_12float_e4m3_tEfNS_4arch4Sm90ELb1ELb0ELb1ELb1ELb0ELb0ELb0ELb1ELb1ELb1ELb0ELb0EEENS1_21CollectiveEpilogueFwdINS6_IJSA_SC_SB_EEES9_NS_10bfloat16_tESG_Li384ELb1ELb1ELb0ELb1EEENS1_36VarlenDynamicPersistentTileSchedulerILi192ELi128ELi384ELi128ELb0ELb1ELb1ELb1ELb1ELb1EEEEEEEEEvNT_6ParamsE:
        /* <DEDUP_REMOVED lines=18> */
.L_x_10201:
[----:B------:R-:W-:Y:S05]  /*0120*/  BSYNC B0 ;  /* 0x0000000000007941 */ /* 0x000fea0003800000 */
.L_x_10200:
        /* <DEDUP_REMOVED lines=41> */
.L_x_10202:
        /* <DEDUP_REMOVED lines=22> */
.L_x_10203:
        /* <DEDUP_REMOVED lines=18> */
.L_x_10204:
        /* <DEDUP_REMOVED lines=22> */
.L_x_10205:
        /* <DEDUP_REMOVED lines=22> */
.L_x_10206:
[----:B------:R-:W-:Y:S01]  /*0900*/  PLOP3.LUT P0, PT, PT, PT, UP0, 0x80, 0x0 ;  /* 0x000000000000781c */ /* 0x000fe20003f0f008 */
[----:B------:R-:W-:Y:S01]  /*0910*/  UMOV UR40, 0x1 ;  /* 0x0000000100287882 */ /* 0x000fe20000000000 */
[----:B------:R-:W-:Y:S01]  /*0920*/  NOP ;  /* 0x0000000000007918 */ /* 0x000fe20000000000 */
[----:B------:R-:W-:Y:S01]  /*0930*/  USEL UR40, UR40, 0x2, !UP0 ;  /* 0x0000000228287887 */ /* 0x000fe2000c000000 */
[----:B------:R-:W-:Y:S01]  /*0940*/  ULDC.64 UR50, c[0x0][0x208] ;  /* 0x0000820000327ab9 */ /* 0x000fe20000000a00 */
[----:B012-4-:R-:W-:Y:S08]  /*0950*/  BAR.SYNC.DEFER_BLOCKING 0x0 ;  /* 0x0000000000007b1d */ /* 0x017ff00000010000 */
[----:B------:R-:W-:Y:S05]  /*0960*/  @!P0 BRA `(.L_x_10207) ;  /* 0x000000b400948947 */ /* 0x000fea0003800000 */
.L_x_10208:
        /* <DEDUP_REMOVED lines=68> */
.L_x_10257:
        /* <DEDUP_REMOVED lines=26> */
[----:B------:R-:W3:Y:S01]  /*0f50*/  @P2 LDG.E R4, desc[UR50][R4.64] ;  /* 0x0000003204042981 */ /* 0x000ee2000c1e1900 */
        /* <DEDUP_REMOVED lines=24> */
.L_x_10209:
        /* <DEDUP_REMOVED lines=9> */
.L_x_10210:
        /* <DEDUP_REMOVED lines=13> */
.L_x_10211:
[----:B------:R-:W-:Y:S01]  /*1240*/  UIADD3 UR48, -UR48, UR4, URZ ;  /* 0x0000000430307290 */ /* 0x000fe2000fffe13f */
[----:B------:R-:W-:Y:S01]  /*1250*/  PLOP3.LUT P0, PT, PT, PT, PT, 0x80, 0x0 ;  /* 0x000000000000781c */ /* 0x000fe20003f0f070 */
[----:B------:R-:W-:Y:S01]  /*1260*/  UIMAD UR43, UR5, 0xc0, URZ ;  /* 0x000000c0052b78a4 */ /* 0x000fe2000f8e023f */
        /* <DEDUP_REMOVED lines=8> */
[----:B------:R-:W-:Y:S01]  /*12f0*/  CS2R R132, SRZ ;  /* 0x0000000000847805 */ /* 0x000fe2000001ff00 */
[----:B------:R-:W-:Y:S01]  /*1300*/  IMAD.MOV.U32 R8, RZ, RZ, RZ ;  /* 0x000000ffff087224 */ /* 0x000fe200078e00ff */
[----:B------:R-:W-:Y:S02]  /*1310*/  CS2R R10, SRZ ;  /* 0x00000000000a7805 */ /* 0x000fe4000001ff00 */
[----:B------:R-:W-:Y:S02]  /*1320*/  CS2R R126, SRZ ;  /* 0x00000000007e7805 */ /* 0x000fe4000001ff00 */
[----:B------:R-:W-:Y:S02]  /*1330*/  CS2R R124, SRZ ;  /* 0x00000000007c7805 */ /* 0x000fe4000001ff00 */
[----:B------:R-:W-:Y:S02]  /*1340*/  CS2R R12, SRZ ;  /* 0x00000000000c7805 */ /* 0x000fe4000001ff00 */
        /* <DEDUP_REMOVED lines=28> */
[----:B------:R-:W-:Y:S01]  /*1510*/  CS2R R34, SRZ ;  /* 0x0000000000227805 */ /* 0x000fe2000001ff00 */
[----:B------:R-:W-:-:S02]  /*1520*/  IMAD.MOV.U32 R37, RZ, RZ, RZ ;  /* 0x000000ffff257224 */ /* 0x000fc400078e00ff */
[----:B------:R-:W-:-:S04]  /*1530*/  USEL UR52, UR5, UR7, UP0 ;  /* 0x0000000705347287 */ /* 0x000fc80008000000 */
[----:B------:R-:W-:-:S06]  /*1540*/  UISETP.GE.AND UP0, UPT, UR52, 0x1, UPT ;  /* 0x000000013400788c */ /* 0x000fcc000bf06270 */
[----:B------:R-:W-:-:S13]  /*1550*/  PLOP3.LUT P1, PT, PT, PT, UP0, 0x80, 0x0 ;  /* 0x000000000000781c */ /* 0x000fda0003f2f008 */
[----:B------:R-:W-:Y:S05]  /*1560*/  @!P1 BRA `(.L_x_10212) ;  /* 0x00000088004c9947 */ /* 0x000fea0003800000 */
        /* <DEDUP_REMOVED lines=31> */
.L_x_10213:
        /* <DEDUP_REMOVED lines=54> */
.L_x_10357:
[----:B------:R-:W-:Y:S05]  /*1ac0*/  @!P0 BRA `(.L_x_10215) ;  /* 0x0000000000048947 */ /* 0x000fea0003800000 */
[----:B------:R-:W-:Y:S01]  /*1ad0*/  BPT.TRAP 0x1 ;  /* 0x000000040000795c */ /* 0x000fe20000300000 */
.L_x_10215:
[----:B------:R-:W-:Y:S02]  /*1ae0*/  IMAD.U32 R2, RZ, RZ, UR38 ;  /* 0x00000026ff027e24 */ /* 0x000fe4000f8e00ff */
[----:B0-----:R-:W-:-:S03]  /*1af0*/  IMAD.U32 R3, RZ, RZ, UR37 ;  /* 0x00000025ff037e24 */ /* 0x001fc6000f8e00ff */
[----:B------:R-:W-:Y:S02]  /*1b00*/  LEA R2, R2, UR45, 0x3 ;  /* 0x0000002d02027c11 */ /* 0x000fe4000f8e18ff */
[----:B------:R-:W-:-:S04]  /*1b10*/  SHF.L.U32 R3, R3, 0x1f, RZ ;  /* 0x0000001f03037819 */ /* 0x000fc800000006ff */
[----:B------:R0:W1:Y:S01]  /*1b20*/  SYNCS.PHASECHK.TRANS64.TRYWAIT P2, [R2+URZ+0x19c30], R3 ;  /* 0x019c3003020075a7 */ /* 0x000062000804017f */
[----:B------:R-:W-:Y:S05]  /*1b30*/  @!P0 BRA `(.L_x_10216) ;  /* 0x0000000000048947 */ /* 0x000fea0003800000 */
[----:B------:R-:W-:Y:S01]  /*1b40*/  BPT.TRAP 0x1 ;  /* 0x000000040000795c */ /* 0x000fe20000300000 */
.L_x_10216:
[----:B------:R-:W2:Y:S02]  /*1b50*/  S2R R4, SR_TID.X ;  /* 0x0000000000047919 */ /* 0x000ea40000002100 */
[----:B--2---:R-:W-:Y:S01]  /*1b60*/  LOP3.LUT P1, RZ, R4, 0x7f, RZ, 0xc0, !PT ;  /* 0x0000007f04ff7812 */ /* 0x004fe2000782c0ff */
[----:B-1----:R-:W-:-:S12]  /*1b70*/  @P2 BRA `(.L_x_10217) ;  /* 0x0000000000082947 */ /* 0x002fd80003800000 */
[----:B------:R-:W1:Y:S02]  /*1b80*/  SYNCS.PHASECHK.TRANS64.TRYWAIT P2, [R2+URZ+0x19c30], R3 ;  /* 0x019c3003020075a7 */ /* 0x000e64000804017f */
[----:B-1----:R-:W-:Y:S05]  /*1b90*/  @!P2 BRA `(.L_x_10218) ;  /* 0x000000fc0058a947 */ /* 0x002fea0003800000 */
.L_x_10217:
[----:B------:R-:W-:Y:S05]  /*1ba0*/  WARPSYNC.ALL ;  /* 0x0000000000007948 */ /* 0x000fea0003800000 */
[----:B------:R-:W-:Y:S01]  /*1bb0*/  UIADD3 UR4, UR45, 0x13800, URZ ;  /* 0x000138002d047890 */ /* 0x000fe2000fffe03f */
[----:B------:R-:W-:Y:S01]  /*1bc0*/  WARPGROUP.ARRIVE ;  /* 0x00000000000079c5 */ /* 0x000fe20000000000 */
[----:B------:R-:W-:Y:S01]  /*1bd0*/  ULOP3.LUT UR12, UR53, 0x10000, URZ, 0xfc, !UPT ;  /* 0x00010000350c7892 */ /* 0x000fe2000f8efc3f */
[----:B------:R-:W-:Y:S01]  /*1be0*/  VIADD R21, R17, UR43 ;  /* 0x0000002b11157c36 */ /* 0x000fe20008000000 */
[----:B------:R-:W-:Y:S01]  /*1bf0*/  USHF.R.U32.HI UR4, URZ, 0x4, UR4 ;  /* 0x000000043f047899 */ /* 0x000fe20008011604 */
[----:B------:R-:W-:Y:S01]  /*1c00*/  IMAD.U32 R12, RZ, RZ, UR49 ;  /* 0x00000031ff0c7e24 */ /* 0x000fe2000f8e00ff */
        /* <DEDUP_REMOVED lines=35> */
[----:B------:R-:W-:-:S02]  /*1e40*/  WARPGROUP.DEPBAR.LE gsb0, 0x0 ;  /* 0x00008000000079c5 */ /* 0x000fc40000010000 */
[----:B------:R-:W-:-:S06]  /*1e50*/  WARPGROUP.ARRIVE ;  /* 0x00000000000079c5 */ /* 0x000fcc0000000000 */
[----:B------:R-:W-:Y:S01]  /*1e60*/  QGMMA.64x128x32.F32.E4M3.E4M3 R24, gdesc[UR4], R24, gsb0 ;  /* 0x01e00000041879f3 */ /* 0x000fe20008000818 */
[----:B------:R-:W-:Y:S02]  /*1e70*/  ULDC UR6, c[0x0][0x448] ;  /* 0x0001120000067ab9 */ /* 0x000fe40000000800 */
[----:B------:R-:W-:-:S06]  /*1e80*/  UISETP.NE.AND UP0, UPT, UR6, 0x1, UPT ;  /* 0x000000010600788c */ /* 0x000fcc000bf05270 */
[----:B------:R-:W-:-:S05]  /*1e90*/  PLOP3.LUT P2, PT, PT, PT, UP0, 0x80, 0x0 ;  /* 0x000000000000781c */ /* 0x000fca0003f4f008 */
[----:B------:R-:W-:Y:S01]  /*1ea0*/  @UP0 ULDC UR6, c[0x0][0x44c] ;  /* 0x0001130000060ab9 */ /* 0x000fe20000000800 */
[----:B------:R-:W-:-:S07]  /*1eb0*/  @UP0 ULDC UR14, c[0x0][0x450] ;  /* 0x00011400000e0ab9 */ /* 0x000fce0000000800 */
[----:B------:R-:W-:Y:S01]  /*1ec0*/  @P2 IMAD.HI.U32 R6, R21, UR6, RZ ;  /* 0x0000000615062c27 */ /* 0x000fe2000f8e00ff */
[----:B------:R-:W-:-:S04]  /*1ed0*/  @UP0 ULDC UR6, c[0x0][0x450] ;  /* 0x0001140000060ab9 */ /* 0x000fc80000000800 */
[----:B------:R-:W-:Y:S01]  /*1ee0*/  @P2 SHF.R.U32.HI R21, RZ, UR6, R6 ;  /* 0x00000006ff152c19 */ /* 0x000fe20008011606 */
[----:B------:R-:W-:Y:S02]  /*1ef0*/  UMOV UR6, 0xffffff80 ;  /* 0xffffff8000067882 */ /* 0x000fe40000000000 */
[----:B------:R-:W-:Y:S02]  /*1f00*/  UIMAD UR6, UR52, UR6, 0x80 ;  /* 0x00000080340674a4 */ /* 0x000fe4000f8e0206 */
[----:B------:R-:W2:Y:S02]  /*1f10*/  SHFL.IDX PT, R10, R21, 0x1, 0x1c1f ;  /* 0x003c1f00150a7f89 */ /* 0x000ea400000e0000 */
[----:B------:R-:W-:Y:S02]  /*1f20*/  UIADD3 UR7, UR6, 0x1, URZ ;  /* 0x0000000106077890 */ /* 0x000fe4000fffe03f */
[----:B------:R-:W-:-:S06]  /*1f30*/  UIADD3 UR6, UR48, UR6, URZ ;  /* 0x0000000630067290 */ /* 0x000fcc000fffe03f */
[----:B------:R-:W-:Y:S01]  /*1f40*/  IMAD.U32 R7, RZ, RZ, UR6 ;  /* 0x00000006ff077e24 */ /* 0x000fe2000f8e00ff */
[----:B------:R-:W-:Y:S01]  /*1f50*/  @UP0 ULDC UR6, c[0x0][0x44c] ;  /* 0x0001130000060ab9 */ /* 0x000fe20000000800 */
        /* <DEDUP_REMOVED lines=9> */
[----:B------:R-:W-:Y:S02]  /*1ff0*/  IMAD.U32 R55, RZ, RZ, UR7 ;  /* 0x00000007ff377e24 */ /* 0x000fe4000f8e00ff */
[C---:B------:R-:W-:Y:S01]  /*2000*/  FMUL.FTZ R30, R0.reuse, R30 ;  /* 0x0000001e001e7220 */ /* 0x040fe20000410000 */
[----:B------:R-:W-:Y:S01]  /*2010*/  FMUL.FTZ R31, R0, R31 ;  /* 0x0000001f001f7220 */ /* 0x000fe20000410000 */
[----:B------:R-:W3:Y:S01]  /*2020*/  MUFU.TANH R26, R26 ;  /* 0x0000001a001a7308 */ /* 0x000ee20000002400 */
[----:B------:R-:W-:-:S02]  /*2030*/  IMAD R55, R16, -0x2, R55 ;  /* 0xfffffffe10377824 */ /* 0x000fc400078e0237 */
[----:B------:R-:W-:Y:S01]  /*2040*/  FMUL.FTZ R88, R0, R24 ;  /* 0x0000001800587220 */ /* 0x000fe20000410000 */
[----:B------:R-:W-:Y:S02]  /*2050*/  IMAD R24, R16, -0x2, R7 ;  /* 0xfffffffe10187824 */ /* 0x000fe400078e0207 */
[C---:B------:R-:W-:Y:S01]  /*2060*/  FMUL.FTZ R34, R0.reuse, R34 ;  /* 0x0000002200227220 */ /* 0x040fe20000410000 */
[----:B------:R-:W-:Y:S01]  /*2070*/  FMUL.FTZ R35, R0, R35 ;  /* 0x0000002300237220 */ /* 0x000fe20000410000 */
[----:B------:R-:W-:Y:S01]  /*2080*/  IADD3 R55, -R12, UR48, R55 ;  /* 0x000000300c377c10 */ /* 0x000fe2000fffe137 */
[C---:B------:R-:W-:Y:S01]  /*2090*/  FMUL.FTZ R38, R0.reuse, R38 ;  /* 0x0000002600267220 */ /* 0x040fe20000410000 */
[----:B------:R-:W4:Y:S01]  /*20a0*/  MUFU.TANH R27, R27 ;  /* 0x0000001b001b7308 */ /* 0x000f220000002400 */
[----:B------:R-:W-:Y:S01]  /*20b0*/  FMUL.FTZ R7, R0, R59 ;  /* 0x0000003b00077220 */ /* 0x000fe20000410000 */
[----:B--2---:R-:W-:Y:S01]  /*20c0*/  VIADDMNMX R10, R10, R55, R24, PT ;  /* 0x000000370a0a7246 */ /* 0x004fe20003800118 */
[C---:B------:R-:W-:Y:S01]  /*20d0*/  FMUL.FTZ R89, R0.reuse, R33 ;  /* 0x0000002100597220 */ /* 0x040fe20000410000 */
[C---:B------:R-:W-:Y:S01]  /*20e0*/  FMUL.FTZ R39, R0.reuse, R39 ;  /* 0x0000002700277220 */ /* 0x040fe20000410000 */
[----:B------:R-:W-:Y:S01]  /*20f0*/  FMUL.FTZ R33, R0, R41 ;  /* 0x0000002900217220 */ /* 0x000fe20000410000 */
[----:B------:R-:W-:Y:S01]  /*2100*/  ISETP.GT.AND P3, PT, R10, RZ, PT ;  /* 0x000000ff0a00720c */ /* 0x000fe20003f64270 */
[----:B------:R-:W-:Y:S01]  /*2110*/  FMUL.FTZ R4, R0, R57 ;  /* 0x0000003900047220 */ /* 0x000fe20000410000 */
[----:B------:R-:W2:Y:S01]  /*2120*/  MUFU.TANH R30, R30 ;  /* 0x0000001e001e7308 */ /* 0x000ea20000002400 */
[----:B------:R-:W-:Y:S01]  /*2130*/  ISETP.GT.AND P4, PT, R10, 0x1, PT ;  /* 0x000000010a00780c */ /* 0x000fe20003f84270 */
[----:B------:R-:W-:Y:S01]  /*2140*/  FMUL.FTZ R42, R0, R42 ;  /* 0x0000002a002a7220 */ /* 0x000fe20000410000 */
[----:B------:R-:W-:Y:S01]  /*2150*/  ISETP.GT.AND P5, PT, R10, 0x8, PT ;  /* 0x000000080a00780c */ /* 0x000fe20003fa4270 */
[----:B01----:R-:W-:Y:S01]  /*2160*/  FMUL.FTZ R3, R0, R53 ;  /* 0x0000003500037220 */ /* 0x003fe20000410000 */
[----:B---3--:R-:W-:Y:S01]  /*2170*/  FSEL R95, R26, -INF , P3 ;  /* 0xff8000001a5f7808 */ /* 0x008fe20001800000 */
[----:B------:R-:W-:Y:S01]  /*2180*/  FMUL.FTZ R43, R0, R43 ;  /* 0x0000002b002b7220 */ /* 0x000fe20000410000 */
[----:B------:R-:W-:Y:S01]  /*2190*/  ISETP.GT.AND P3, PT, R10, 0x9, PT ;  /* 0x000000090a00780c */ /* 0x000fe20003f64270 */
[----:B------:R-:W0:Y:S01]  /*21a0*/  MUFU.TANH R31, R31 ;  /* 0x0000001f001f7308 */ /* 0x000e220000002400 */
[----:B----4-:R-:W-:Y:S01]  /*21b0*/  FSEL R59, R27, -INF , P4 ;  /* 0xff8000001b3b7808 */ /* 0x010fe20002000000 */
[----:B------:R-:W-:Y:S01]  /*21c0*/  FMUL.FTZ R46, R0, R46 ;  /* 0x0000002e002e7220 */ /* 0x000fe20000410000 */
[----:B------:R-:W-:Y:S01]  /*21d0*/  ISETP.GT.AND P4, PT, R10, 0x10, PT ;  /* 0x000000100a00780c */ /* 0x000fe20003f84270 */
[C---:B------:R-:W-:Y:S01]  /*21e0*/  FMUL.FTZ R20, R0.reuse, R52 ;  /* 0x0000003400147220 */ /* 0x040fe20000410000 */
[C---:B------:R-:W-:Y:S01]  /*21f0*/  FMUL.FTZ R51, R0.reuse, R51 ;  /* 0x0000003300337220 */ /* 0x040fe20000410000 */
[C---:B------:R-:W-:Y:S01]  /*2200*/  FMUL.FTZ R47, R0.reuse, R47 ;  /* 0x0000002f002f7220 */ /* 0x040fe20000410000 */
[----:B------:R-:W-:Y:S01]  /*2210*/  FMUL.FTZ R50, R0, R50 ;  /* 0x0000003200327220 */ /* 0x000fe20000410000 */
[----:B------:R-:W1:Y:S01]  /*2220*/  MUFU.TANH R34, R34 ;  /* 0x0000002200227308 */ /* 0x000e620000002400 */
[----:B--2---:R-:W-:Y:S01]  /*2230*/  FSEL R57, R30, -INF , P5 ;  /* 0xff8000001e397808 */ /* 0x004fe20002800000 */
[C---:B------:R-:W-:Y:S01]  /*2240*/  FMUL.FTZ R92, R0.reuse, R28 ;  /* 0x0000001c005c7220 */ /* 0x040fe20000410000 */
[C---:B------:R-:W-:Y:S01]  /*2250*/  FMUL.FTZ R91, R0.reuse, R32 ;  /* 0x00000020005b7220 */ /* 0x040fe20000410000 */
[C---:B------:R-:W-:Y:S01]  /*2260*/  FMUL.FTZ R32, R0.reuse, R44 ;  /* 0x0000002c00207220 */ /* 0x040fe20000410000 */
[C---:B------:R-:W-:Y:S01]  /*2270*/  FMUL.FTZ R28, R0.reuse, R45 ;  /* 0x0000002d001c7220 */ /* 0x040fe20000410000 */
[C---:B------:R-:W-:Y:S01]  /*2280*/  FMUL.FTZ R14, R0.reuse, R49 ;  /* 0x00000031000e7220 */ /* 0x040fe20000410000 */
[C---:B------:R-:W-:Y:S01]  /*2290*/  FMUL.FTZ R54, R0.reuse, R54 ;  /* 0x0000003600367220 */ /* 0x040fe20000410000 */
[----:B------:R-:W2:Y:S01]  /*22a0*/  MUFU.TANH R35, R35 ;  /* 0x0000002300237308 */ /* 0x000ea20000002400 */
[----:B0-----:R-:W-:Y:S01]  /*22b0*/  FSEL R53, R31, -INF , P3 ;  /* 0xff8000001f357808 */ /* 0x001fe20001800000 */
[----:B------:R-:W-:Y:S01]  /*22c0*/  FMUL.FTZ R93, R0, R29 ;  /* 0x0000001d005d7220 */ /* 0x000fe20000410000 */
[----:B------:R-:W-:Y:S01]  /*22d0*/  ISETP.GT.AND P3, PT, R10, 0x11, PT ;  /* 0x000000110a00780c */ /* 0x000fe20003f64270 */
        /* <DEDUP_REMOVED lines=33> */
[C---:B------:R-:W-:Y:S01]  /*24f0*/  FMUL.FTZ R25, R0.reuse, R25 ;  /* 0x0000001900197220 */ /* 0x040fe20000410000 */
[----:B------:R-:W2:Y:S01]  /*2500*/  SHFL.IDX PT, R72, R21, RZ, 0x1c1f ;  /* 0x001c1fff15487589 */ /* 0x000ea200000e0000 */
[----:B------:R-:W-:Y:S01]  /*2510*/  FMUL.FTZ R37, R0, R37 ;  /* 0x0000002500257220 */ /* 0x000fe20000410000 */
[----:B------:R-:W-:Y:S01]  /*2520*/  MUFU.TANH R43, R43 ;  /* 0x0000002b002b7308 */ /* 0x000fe20000002400 */
[----:B------:R-:W-:-:S04]  /*2530*/  UIMAD.WIDE.U32 UR6, UR43, UR6, URZ ;  /* 0x000000062b0672a5 */ /* 0x000fc8000f8e003f */
[----:B------:R-:W-:-:S03]  /*2540*/  @UP0 USHF.R.U32.HI UR11, URZ, UR14, UR7 ;  /* 0x0000000e3f0b0299 */ /* 0x000fc60008011607 */
[----:B------:R3:W-:Y:S01]  /*2550*/  MUFU.TANH R9, R7 ;  /* 0x0000000700097308 */ /* 0x0007e20000002400 */
[----:B------:R-:W-:-:S04]  /*2560*/  UIADD3 UR6, UR11, UR48, -UR49 ;  /* 0x000000300b067290 */ /* 0x000fc8000fffe831 */
[----:B------:R-:W-:-:S03]  /*2570*/  USHF.R.S32.HI UR7, URZ, 0x1f, UR6 ;  /* 0x0000001f3f077899 */ /* 0x000fc60008011406 */
[----:B------:R-:W4:Y:S01]  /*2580*/  MUFU.TANH R46, R46 ;  /* 0x0000002e002e7308 */ /* 0x000f220000002400 */
[----:B---3--:R-:W-:Y:S01]  /*2590*/  FMNMX.FTZ R7, R27, R6, !PT ;  /* 0x000000061b077209 */ /* 0x008fe20007810000 */
[----:B------:R-:W-:-:S03]  /*25a0*/  ULEA.HI UR7, UR7, UR6, URZ, 0x7 ;  /* 0x0000000607077291 */ /* 0x000fc6000f8f383f */
[----:B------:R-:W-:Y:S01]  /*25b0*/  FMNMX.FTZ R6, R52, R7, !PT ;  /* 0x0000000734067209 */ /* 0x000fe20007810000 */
[----:B------:R-:W-:Y:S01]  /*25c0*/  USHF.R.S32.HI UR7, URZ, 0x7, UR7 ;  /* 0x000000073f077899 */ /* 0x000fe20008011407 */
[----:B--2---:R-:W-:Y:S01]  /*25d0*/  VIADDMNMX R72, R72, R55, R24, PT ;  /* 0x0000003748487246 */ /* 0x004fe20003800118 */
[----:B------:R0:W-:Y:S02]  /*25e0*/  MUFU.TANH R8, R51 ;  /* 0x0000003300087308 */ /* 0x0001e40000002400 */
[----:B------:R-:W-:Y:S01]  /*25f0*/  UISETP.LT.AND UP1, UPT, URZ, UR7, UPT ;  /* 0x000000073f00728c */ /* 0x000fe2000bf21270 */
[----:B------:R-:W-:-:S03]  /*2600*/  ISETP.GT.AND P5, PT, R72, 0x8, PT ;  /* 0x000000084800780c */ /* 0x000fc60003fa4270 */
[----:B------:R-:W-:Y:S02]  /*2610*/  USEL UR17, URZ, UR7, !UP1 ;  /* 0x000000073f117287 */ /* 0x000fe4000c800000 */
[----:B------:R4:W2:Y:S01]  /*2620*/  MUFU.TANH R45, R47 ;  /* 0x0000002f002d7308 */ /* 0x0008a20000002400 */
[----:B0-----:R-:W-:Y:S01]  /*2630*/  FSEL R51, R38, -INF , P4 ;  /* 0xff80000026337808 */ /* 0x001fe20002000000 */
[----:B------:R-:W-:Y:S01]  /*2640*/  UISETP.GE.AND UP1, UPT, UR18, UR17, UPT ;  /* 0x000000111200728c */ /* 0x000fe2000bf26270 */
[----:B------:R-:W-:Y:S02]  /*2650*/  ISETP.GT.AND P4, PT, R10, 0x20, PT ;  /* 0x000000200a00780c */ /* 0x000fe40003f84270 */
[----:B------:R-:W-:Y:S02]  /*2660*/  FMNMX.FTZ R7, R51, R6, !PT ;  /* 0x0000000633077209 */ /* 0x000fe40007810000 */
[----:B-1----:R-:W-:Y:S01]  /*2670*/  FSEL R49, R42, -INF , P4 ;  /* 0xff8000002a317808 */ /* 0x002fe20002000000 */
[----:B------:R0:W1:Y:S01]  /*2680*/  MUFU.TANH R44, R50 ;  /* 0x00000032002c7308 */ /* 0x0000620000002400 */
[----:B------:R-:W-:-:S04]  /*2690*/  ISETP.GT.AND P4, PT, R10, 0x28, PT ;  /* 0x000000280a00780c */ /* 0x000fc80003f84270 */
[----:B----4-:R-:W-:Y:S02]  /*26a0*/  FSEL R47, R46, -INF , P4 ;  /* 0xff8000002e2f7808 */ /* 0x010fe40002000000 */
[C---:B------:R-:W-:Y:S01]  /*26b0*/  ISETP.GT.AND P4, PT, R10.reuse, 0x30, PT ;  /* 0x000000300a00780c */ /* 0x040fe20003f84270 */
[----:B------:R-:W3:Y:S01]  /*26c0*/  MUFU.TANH R54, R54 ;  /* 0x0000003600367308 */ /* 0x000ee20000002400 */
[----:B0-----:R-:W-:Y:S02]  /*26d0*/  FSEL R50, R39, -INF , P3 ;  /* 0xff80000027327808 */ /* 0x001fe40001800000 */
[----:B------:R-:W-:Y:S02]  /*26e0*/  ISETP.GT.AND P3, PT, R10, 0x21, PT ;  /* 0x000000210a00780c */ /* 0x000fe40003f64270 */
[----:B------:R-:W-:Y:S02]  /*26f0*/  FMNMX.FTZ R6, R50, R7, !PT ;  /* 0x0000000732067209 */ /* 0x000fe40007810000 */
[----:B------:R-:W-:Y:S01]  /*2700*/  FSEL R48, R43, -INF , P3 ;  /* 0xff8000002b307808 */ /* 0x000fe20001800000 */
[----:B------:R0:W4:Y:S01]  /*2710*/  MUFU.TANH R40, R58 ;  /* 0x0000003a00287308 */ /* 0x0001220000002400 */
[----:B------:R-:W-:-:S02]  /*2720*/  FMNMX.FTZ R7, R49, R6, !PT ;  /* 0x0000000631077209 */ /* 0x000fc40007810000 */
[----:B------:R-:W-:Y:S02]  /*2730*/  ISETP.GT.AND P3, PT, R10, 0x29, PT ;  /* 0x000000290a00780c */ /* 0x000fe40003f64270 */
[----:B------:R-:W-:Y:S02]  /*2740*/  FMNMX.FTZ R6, R48, R7, !PT ;  /* 0x0000000730067209 */ /* 0x000fe40007810000 */
[----:B--2---:R-:W-:Y:S01]  /*2750*/  FSEL R45, R45, -INF , P3 ;  /* 0xff8000002d2d7808 */ /* 0x004fe20001800000 */
[----:B------:R-:W2:Y:S01]  /*2760*/  MUFU.TANH R62, R62 ;  /* 0x0000003e003e7308 */ /* 0x000ea20000002400 */
[----:B------:R-:W-:Y:S01]  /*2770*/  FMNMX.FTZ R6, R47, R6, !PT ;  /* 0x000000062f067209 */ /* 0x000fe20007810000 */
[----:B0-----:R-:W-:Y:S01]  /*2780*/  FMUL.FTZ R58, R0, R61 ;  /* 0x0000003d003a7220 */ /* 0x001fe20000410000 */
[----:B------:R-:W-:Y:S01]  /*2790*/  ISETP.GT.AND P3, PT, R10, 0x31, PT ;  /* 0x000000310a00780c */ /* 0x000fe20003f64270 */
[----:B------:R-:W-:Y:S01]  /*27a0*/  FMUL.FTZ R61, R0, R64 ;  /* 0x00000040003d7220 */ /* 0x000fe20000410000 */
[----:B-1----:R-:W-:Y:S01]  /*27b0*/  FSEL R44, R44, -INF , P4 ;  /* 0xff8000002c2c7808 */ /* 0x002fe20002000000 */
[----:B------:R-:W-:Y:S01]  /*27c0*/  FMUL.FTZ R64, R0, R73 ;  /* 0x0000004900407220 */ /* 0x000fe20000410000 */
[----:B------:R-:W-:Y:S01]  /*27d0*/  FMNMX.FTZ R7, R45, R6, !PT ;  /* 0x000000062d077209 */ /* 0x000fe20007810000 */
[----:B------:R-:W0:Y:S01]  /*27e0*/  MUFU.TANH R63, R63 ;  /* 0x0000003f003f7308 */ /* 0x000e220000002400 */
[----:B------:R-:W-:Y:S01]  /*27f0*/  ISETP.GT.AND P4, PT, R10, 0x38, PT ;  /* 0x000000380a00780c */ /* 0x000fe20003f84270 */
[----:B------:R-:W-:Y:S01]  /*2800*/  IMAD.U32 R73, RZ, RZ, UR10 ;  /* 0x0000000aff497e24 */ /* 0x000fe2000f8e00ff */
[----:B------:R-:W-:-:S02]  /*2810*/  FSEL R43, R8, -INF , P3 ;  /* 0xff800000082b7808 */ /* 0x000fc40001800000 */
[----:B------:R-:W-:Y:S02]  /*2820*/  FMNMX.FTZ R6, R44, R7, !PT ;  /* 0x000000072c067209 */ /* 0x000fe40007810000 */
[----:B------:R-:W-:Y:S01]  /*2830*/  ISETP.GT.AND P3, PT, R10, 0x39, PT ;  /* 0x000000390a00780c */ /* 0x000fe20003f64270 */
[----:B------:R-:W1:Y:S01]  /*2840*/  MUFU.TANH R66, R66 ;  /* 0x0000004200427308 */ /* 0x000e620000002400 */
[----:B---3--:R-:W-:Y:S02]  /*2850*/  FSEL R42, R54, -INF , P4 ;  /* 0xff800000362a7808 */ /* 0x008fe40002000000 */
[----:B------:R-:W-:Y:S02]  /*2860*/  FMNMX.FTZ R7, R43, R6, !PT ;  /* 0x000000062b077209 */ /* 0x000fe40007810000 */
[----:B------:R-:W-:Y:S02]  /*2870*/  ISETP.GT.AND P4, PT, R10, 0x40, PT ;  /* 0x000000400a00780c */ /* 0x000fe40003f84270 */
[----:B------:R-:W-:Y:S01]  /*2880*/  FSEL R41, R41, -INF , P3 ;  /* 0xff80000029297808 */ /* 0x000fe20001800000 */
[----:B------:R-:W3:Y:S01]  /*2890*/  MUFU.TANH R30, R67 ;  /* 0x00000043001e7308 */ /* 0x000ee20000002400 */
[----:B------:R-:W-:-:S02]  /*28a0*/  FMNMX.FTZ R6, R42, R7, !PT ;  /* 0x000000072a067209 */ /* 0x000fc40007810000 */
[----:B------:R-:W-:Y:S02]  /*28b0*/  ISETP.GT.AND P3, PT, R10, 0x41, PT ;  /* 0x000000410a00780c */ /* 0x000fe40003f64270 */
[----:B----4-:R-:W-:Y:S02]  /*28c0*/  FSEL R40, R40, -INF , P4 ;  /* 0xff80000028287808 */ /* 0x010fe40002000000 */
[----:B------:R-:W-:Y:S01]  /*28d0*/  FMNMX.FTZ R7, R41, R6, !PT ;  /* 0x0000000629077209 */ /* 0x000fe20007810000 */
[----:B------:R4:W5:Y:S01]  /*28e0*/  MUFU.TANH R31, R70 ;  /* 0x00000046001f7308 */ /* 0x0009620000002400 */
[----:B------:R-:W-:Y:S02]  /*28f0*/  ISETP.GT.AND P4, PT, R10, 0x48, PT ;  /* 0x000000480a00780c */ /* 0x000fe40003f84270 */
[----:B------:R-:W-:Y:S02]  /*2900*/  FSEL R39, R9, -INF , P3 ;  /* 0xff80000009277808 */ /* 0x000fe40001800000 */
[----:B------:R-:W-:-:S02]  /*2910*/  FMNMX.FTZ R6, R40, R7, !PT ;  /* 0x0000000728067209 */ /* 0x000fc40007810000 */
[----:B------:R-:W-:Y:S01]  /*2920*/  ISETP.GT.AND P3, PT, R10, 0x49, PT ;  /* 0x000000490a00780c */ /* 0x000fe20003f64270 */
[----:B------:R-:W5:Y:S01]  /*2930*/  MUFU.TANH R13, R71 ;  /* 0x00000047000d7308 */ /* 0x000f620000002400 */
[----:B--2---:R-:W-:Y:S01]  /*2940*/  FSEL R38, R62, -INF , P4 ;  /* 0xff8000003e267808 */ /* 0x004fe20002000000 */
[C---:B------:R-:W-:Y:S01]  /*2950*/  FMUL.FTZ R62, R0.reuse, R69 ;  /* 0x00000045003e7220 */ /* 0x040fe20000410000 */
[----:B------:R-:W-:Y:S01]  /*2960*/  FMNMX.FTZ R7, R39, R6, !PT ;  /* 0x0000000627077209 */ /* 0x000fe20007810000 */
[----:B------:R-:W-:Y:S01]  /*2970*/  FMUL.FTZ R69, R0, R81 ;  /* 0x0000005100457220 */ /* 0x000fe20000410000 */
[----:B------:R-:W-:Y:S01]  /*2980*/  ISETP.GT.AND P4, PT, R10, 0x50, PT ;  /* 0x000000500a00780c */ /* 0x000fe20003f84270 */
[----:B----4-:R-:W-:Y:S01]  /*2990*/  FMUL.FTZ R70, R0, R85 ;  /* 0x0000005500467220 */ /* 0x010fe20000410000 */
[----:B0-----:R-:W-:Y:S01]  /*29a0*/  FSEL R34, R63, -INF , P3 ;  /* 0xff8000003f227808 */ /* 0x001fe20001800000 */
[----:B------:R-:W0:Y:S01]  /*29b0*/  MUFU.TANH R15, R74 ;  /* 0x0000004a000f7308 */ /* 0x000e220000002400 */
[----:B------:R-:W-:-:S02]  /*29c0*/  FMNMX.FTZ R7, R38, R7, !PT ;  /* 0x0000000726077209 */ /* 0x000fc40007810000 */
[----:B------:R-:W-:Y:S02]  /*29d0*/  ISETP.GT.AND P3, PT, R10, 0x51, PT ;  /* 0x000000510a00780c */ /* 0x000fe40003f64270 */
[----:B-1----:R-:W-:Y:S01]  /*29e0*/  FSEL R35, R66, -INF , P4 ;  /* 0xff80000042237808 */ /* 0x002fe20002000000 */
[----:B------:R-:W-:Y:S01]  /*29f0*/  FMUL.FTZ R66, R0, R77 ;  /* 0x0000004d00427220 */ /* 0x000fe20000410000 */
[----:B------:R-:W-:Y:S01]  /*2a00*/  FMNMX.FTZ R6, R34, R7, !PT ;  /* 0x0000000722067209 */ /* 0x000fe20007810000 */
[----:B------:R-:W1:Y:S01]  /*2a10*/  MUFU.TANH R75, R75 ;  /* 0x0000004b004b7308 */ /* 0x000e620000002400 */
[----:B------:R-:W-:Y:S02]  /*2a20*/  ISETP.GT.AND P4, PT, R10, 0x58, PT ;  /* 0x000000580a00780c */ /* 0x000fe40003f84270 */
[----:B---3--:R-:W-:Y:S02]  /*2a30*/  FSEL R30, R30, -INF , P3 ;  /* 0xff8000001e1e7808 */ /* 0x008fe40001800000 */
[----:B------:R-:W-:-:S02]  /*2a40*/  FMNMX.FTZ R7, R35, R6, !PT ;  /* 0x0000000623077209 */ /* 0x000fc40007810000 */
[----:B------:R-:W-:Y:S01]  /*2a50*/  ISETP.GT.AND P3, PT, R10, 0x59, PT ;  /* 0x000000590a00780c */ /* 0x000fe20003f64270 */
[----:B------:R-:W2:Y:S01]  /*2a60*/  MUFU.TANH R78, R78 ;  /* 0x0000004e004e7308 */ /* 0x000ea20000002400 */
[----:B-----5:R-:W-:Y:S02]  /*2a70*/  FSEL R31, R31, -INF , P4 ;  /* 0xff8000001f1f7808 */ /* 0x020fe40002000000 */
[----:B------:R-:W-:Y:S02]  /*2a80*/  FMNMX.FTZ R6, R30, R7, !PT ;  /* 0x000000071e067209 */ /* 0x000fe40007810000 */
[----:B------:R-:W-:Y:S02]  /*2a90*/  ISETP.GT.AND P4, PT, R10, 0x60, PT ;  /* 0x000000600a00780c */ /* 0x000fe40003f84270 */
[----:B------:R-:W-:Y:S01]  /*2aa0*/  FSEL R13, R13, -INF , P3 ;  /* 0xff8000000d0d7808 */ /* 0x000fe20001800000 */
[----:B------:R-:W3:Y:S01]  /*2ab0*/  MUFU.TANH R79, R79 ;  /* 0x0000004f004f7308 */ /* 0x000ee20000002400 */
[----:B------:R-:W-:-:S02]  /*2ac0*/  FMNMX.FTZ R6, R31, R6, !PT ;  /* 0x000000061f067209 */ /* 0x000fc40007810000 */
[C---:B------:R-:W-:Y:S02]  /*2ad0*/  ISETP.GT.AND P3, PT, R10.reuse, 0x61, PT ;  /* 0x000000610a00780c */ /* 0x040fe40003f64270 */
[----:B0-----:R-:W-:Y:S02]  /*2ae0*/  FSEL R15, R15, -INF , P4 ;  /* 0xff8000000f0f7808 */ /* 0x001fe40002000000 */
        /* <DEDUP_REMOVED lines=10> */
[----:B---3--:R-:W-:Y:S01]  /*2b90*/  FSEL R8, R79, -INF , P3 ;  /* 0xff8000004f087808 */ /* 0x008fe20001800000 */
[----:B------:R-:W2:Y:S01]  /*2ba0*/  MUFU.TANH R86, R86 ;  /* 0x0000005600567308 */ /* 0x000ea20000002400 */
[----:B------:R-:W-:-:S02]  /*2bb0*/  FMNMX.FTZ R7, R9, R12, !PT ;  /* 0x0000000c09077209 */ /* 0x000fc40007810000 */
[----:B------:R-:W-:Y:S02]  /*2bc0*/  ISETP.GT.AND P3, PT, R10, 0x71, PT ;  /* 0x000000710a00780c */ /* 0x000fe40003f64270 */
[----:B0-----:R-:W-:Y:S02]  /*2bd0*/  FSEL R12, R82, -INF , P4 ;  /* 0xff800000520c7808 */ /* 0x001fe40002000000 */
[----:B------:R-:W-:Y:S01]  /*2be0*/  FMNMX.FTZ R11, R8, R7, !PT ;  /* 0x00000007080b7209 */ /* 0x000fe20007810000 */
[----:B------:R-:W0:Y:S01]  /*2bf0*/  MUFU.TANH R87, R87 ;  /* 0x0000005700577308 */ /* 0x000e220000002400 */
[----:B------:R-:W-:Y:S02]  /*2c00*/  ISETP.GT.AND P4, PT, R10, 0x78, PT ;  /* 0x000000780a00780c */ /* 0x000fe40003f84270 */
[----:B-1----:R-:W-:Y:S02]  /*2c10*/  FSEL R7, R83, -INF , P3 ;  /* 0xff80000053077808 */ /* 0x002fe40001800000 */
[----:B------:R-:W-:-:S02]  /*2c20*/  FMNMX.FTZ R26, R12, R11, !PT ;  /* 0x0000000b0c1a7209 */ /* 0x000fc40007810000 */
[----:B------:R-:W-:Y:S01]  /*2c30*/  ISETP.GT.AND P3, PT, R10, 0x79, PT ;  /* 0x000000790a00780c */ /* 0x000fe20003f64270 */
[----:B------:R-:W-:Y:S01]  /*2c40*/  MUFU.TANH R88, R88 ;  /* 0x0000005800587308 */ /* 0x000fe20000002400 */
[----:B--2---:R-:W-:Y:S02]  /*2c50*/  FSEL R11, R86, -INF , P4 ;  /* 0xff800000560b7808 */ /* 0x004fe40002000000 */
[----:B------:R-:W-:Y:S02]  /*2c60*/  FMNMX.FTZ R26, R7, R26, !PT ;  /* 0x0000001a071a7209 */ /* 0x000fe40007810000 */
[----:B------:R-:W-:Y:S02]  /*2c70*/  ISETP.GT.AND P4, PT, R72, 0x1, PT ;  /* 0x000000014800780c */ /* 0x000fe40003f84270 */
[----:B------:R-:W-:Y:S01]  /*2c80*/  FMNMX.FTZ R63, R11, R26, !PT ;  /* 0x0000001a0b3f7209 */ /* 0x000fe20007810000 */
[----:B------:R-:W1:Y:S01]  /*2c90*/  MUFU.TANH R25, R25 ;  /* 0x0000001900197308 */ /* 0x000e620000002400 */
[----:B0-----:R-:W-:-:S04]  /*2ca0*/  FSEL R10, R87, -INF , P3 ;  /* 0xff800000570a7808 */ /* 0x001fc80001800000 */
[----:B------:R-:W-:Y:S01]  /*2cb0*/  FMNMX.FTZ R26, R10, R63, !PT ;  /* 0x0000003f0a1a7209 */ /* 0x000fe20007810000 */
[C---:B------:R-:W-:Y:S01]  /*2cc0*/  FMUL.FTZ R63, R0.reuse, R68 ;  /* 0x00000044003f7220 */ /* 0x040fe20000410000 */
[----:B------:R-:W-:Y:S01]  /*2cd0*/  FMUL.FTZ R68, R0, R80 ;  /* 0x0000005000447220 */ /* 0x000fe20000410000 */
[----:B------:R-:W0:Y:S02]  /*2ce0*/  MUFU.TANH R92, R92 ;  /* 0x0000005c005c7308 */ /* 0x000e240000002400 */
[----:B------:R-:W2:Y:S06]  /*2cf0*/  SHFL.BFLY PT, R67, R26, 0x2, 0x1f ;  /* 0x0c401f001a437f89 */ /* 0x000eac00000e0000 */
[----:B------:R-:W-:Y:S01]  /*2d00*/  MUFU.TANH R93, R93 ;  /* 0x0000005d005d7308 */ /* 0x000fe20000002400 */
[----:B-1----:R-:W-:-:S02]  /*2d10*/  FSEL R55, R25, -INF , P4 ;  /* 0xff80000019377808 */ /* 0x002fc40002000000 */
[----:B------:R-:W-:-:S05]  /*2d20*/  ISETP.GT.AND P4, PT, R72, 0x10, PT ;  /* 0x000000104800780c */ /* 0x000fca0003f84270 */
[----:B------:R-:W1:Y:S01]  /*2d30*/  MUFU.TANH R91, R91 ;  /* 0x0000005b005b7308 */ /* 0x000e620000002400 */
[----:B0-----:R-:W-:-:S07]  /*2d40*/  FSEL R92, R92, -INF , P5 ;  /* 0xff8000005c5c7808 */ /* 0x001fce0002800000 */
[----:B------:R-:W-:Y:S01]  /*2d50*/  MUFU.TANH R89, R89 ;  /* 0x0000005900597308 */ /* 0x000fe20000002400 */
[----:B--2---:R-:W-:Y:S01]  /*2d60*/  FMNMX.FTZ R46, R26, R67, !PT ;  /* 0x000000431a2e7209 */ /* 0x004fe20007810000 */
[----:B------:R-:W-:-:S04]  /*2d70*/  FMUL.FTZ R67, R0, R76 ;  /* 0x0000004c00437220 */ /* 0x000fc80000410000 */
[----:B------:R-:W0:Y:S02]  /*2d80*/  SHFL.BFLY PT, R71, R46, 0x1, 0x1f ;  /* 0x0c201f002e477f89 */ /* 0x000e2400000e0000 */
[----:B------:R-:W2:Y:S01]  /*2d90*/  MUFU.TANH R90, R90 ;  /* 0x0000005a005a7308 */ /* 0x000ea20000002400 */
[----:B-1----:R-:W-:Y:S02]  /*2da0*/  FSEL R91, R91, -INF , P4 ;  /* 0xff8000005b5b7808 */ /* 0x002fe40002000000 */
[----:B------:R-:W-:-:S05]  /*2db0*/  ISETP.GT.AND P4, PT, R72, 0x18, PT ;  /* 0x000000184800780c */ /* 0x000fca0003f84270 */
[----:B------:R-:W1:Y:S08]  /*2dc0*/  MUFU.TANH R37, R37 ;  /* 0x0000002500257308 */ /* 0x000e700000002400 */
[----:B------:R-:W3:Y:S01]  /*2dd0*/  MUFU.TANH R36, R36 ;  /* 0x0000002400247308 */ /* 0x000ee20000002400 */
[----:B--2---:R-:W-:Y:S02]  /*2de0*/  FSEL R90, R90, -INF , P4 ;  /* 0xff8000005a5a7808 */ /* 0x004fe40002000000 */
[----:B------:R-:W-:-:S02]  /*2df0*/  ISETP.GT.AND P4, PT, R72, 0x20, PT ;  /* 0x000000204800780c */ /* 0x000fc40003f84270 */
[----:B0-----:R-:W-:-:S03]  /*2e00*/  FMNMX.FTZ R46, R46, R71, !PT ;  /* 0x000000472e2e7209 */ /* 0x001fc60007810000 */
[----:B------:R-:W0:Y:S01]  /*2e10*/  MUFU.TANH R33, R33 ;  /* 0x0000002100217308 */ /* 0x000e220000002400 */
[----:B------:R-:W-:Y:S01]  /*2e20*/  FMUL.FTZ R71, R0, R84 ;  /* 0x0000005400477220 */ /* 0x000fe20000410000 */
[C---:B------:R-:W-:Y:S01]  /*2e30*/  FSETP.NEU.FTZ.AND P3, PT, R46.reuse, -INF , PT ;  /* 0xff8000002e00780b */ /* 0x040fe20003f7d000 */
[----:B------:R-:W-:-:S05]  /*2e40*/  FFMA.FTZ R54, R46, R73, -8 ;  /* 0xc10000002e367423 */ /* 0x000fca0000010049 */
[----:B------:R-:W2:Y:S01]  /*2e50*/  MUFU.TANH R32, R32 ;  /* 0x0000002000207308 */ /* 0x000ea20000002400 */
[----:B------:R-:W-:Y:S02]  /*2e60*/  FSEL R54, R54, RZ, P3 ;  /* 0x000000ff36367208 */ /* 0x000fe40001800000 */
[----:B------:R-:W-:-:S03]  /*2e70*/  ISETP.GT.AND P3, PT, R72, RZ, PT ;  /* 0x000000ff4800720c */ /* 0x000fc60003f64270 */
[--C-:B------:R-:W-:Y:S01]  /*2e80*/  FFMA.FTZ R24, R59, UR10, -R54.reuse ;  /* 0x0000000a3b187c23 */ /* 0x100fe20008010836 */
[----:B------:R-:W-:Y:S01]  /*2e90*/  FSEL R88, R88, -INF , P3 ;  /* 0xff80000058587808 */ /* 0x000fe20001800000 */
[--C-:B------:R-:W-:Y:S01]  /*2ea0*/  FFMA.FTZ R59, R57, UR10, -R54.reuse ;  /* 0x0000000a393b7c23 */ /* 0x100fe20008010836 */
[----:B------:R-:W-:Y:S01]  /*2eb0*/  ISETP.GT.AND P3, PT, R72, 0x9, PT ;  /* 0x000000094800780c */ /* 0x000fe20003f64270 */
[----:B------:R-:W4:Y:S01]  /*2ec0*/  MUFU.TANH R28, R28 ;  /* 0x0000001c001c7308 */ /* 0x000f220000002400 */
[----:B------:R-:W-:Y:S01]  /*2ed0*/  FMNMX.FTZ R57, R88, R55, !PT ;  /* 0x0000003758397209 */ /* 0x000fe20007810000 */
[--C-:B------:R-:W-:Y:S01]  /*2ee0*/  FFMA.FTZ R26, R53, UR10, -R54.reuse ;  /* 0x0000000a351a7c23 */ /* 0x100fe20008010836 */
[----:B------:R-:W-:Y:S01]  /*2ef0*/  FSEL R93, R93, -INF , P3 ;  /* 0xff8000005d5d7808 */ /* 0x000fe20001800000 */
[--C-:B------:R-:W-:Y:S01]  /*2f00*/  FFMA.FTZ R21, R95, UR10, -R54.reuse ;  /* 0x0000000a5f157c23 */ /* 0x100fe20008010836 */
[----:B------:R-:W-:Y:S01]  /*2f10*/  FMNMX.FTZ R74, R92, R57, !PT ;  /* 0x000000395c4a7209 */ /* 0x000fe20007810000 */
[--C-:B------:R-:W-:Y:S01]  /*2f20*/  FFMA.FTZ R27, R27, UR10, -R54.reuse ;  /* 0x0000000a1b1b7c23 */ /* 0x100fe20008010836 */
[----:B------:R-:W-:Y:S01]  /*2f30*/  ISETP.GT.AND P3, PT, R72, 0x11, PT ;  /* 0x000000114800780c */ /* 0x000fe20003f64270 */
[----:B------:R5:W-:Y:S01]  /*2f40*/  MUFU.EX2 R25, R59 ;  /* 0x0000003b00197308 */ /* 0x000be20000000800 */
[----:B------:R-:W-:Y:S01]  /*2f50*/  FMNMX.FTZ R74, R93, R74, !PT ;  /* 0x0000004a5d4a7209 */ /* 0x000fe20007810000 */
[--C-:B------:R-:W-:Y:S01]  /*2f60*/  FFMA.FTZ R45, R45, UR10, -R54.reuse ;  /* 0x0000000a2d2d7c23 */ /* 0x100fe20008010836 */
[----:B------:R-:W-:Y:S01]  /*2f70*/  FSEL R89, R89, -INF , P3 ;  /* 0xff80000059597808 */ /* 0x000fe20001800000 */
[--C-:B------:R-:W-:Y:S01]  /*2f80*/  FFMA.FTZ R44, R44, UR10, -R54.reuse ;  /* 0x0000000a2c2c7c23 */ /* 0x100fe20008010836 */
[----:B------:R-:W-:Y:S01]  /*2f90*/  FMNMX.FTZ R74, R91, R74, !PT ;  /* 0x0000004a5b4a7209 */ /* 0x000fe20007810000 */
[--C-:B------:R-:W-:Y:S01]  /*2fa0*/  FFMA.FTZ R43, R43, UR10, -R54.reuse ;  /* 0x0000000a2b2b7c23 */ /* 0x100fe20008010836 */
[----:B------:R-:W-:Y:S01]  /*2fb0*/  ISETP.GT.AND P3, PT, R72, 0x19, PT ;  /* 0x000000194800780c */ /* 0x000fe20003f64270 */
[----:B------:R-:W4:Y:S01]  /*2fc0*/  MUFU.TANH R29, R29 ;  /* 0x0000001d001d7308 */ /* 0x000f220000002400 */
[----:B------:R-:W-:Y:S01]  /*2fd0*/  FMNMX.FTZ R57, R89, R74, !PT ;  /* 0x0000004a59397209 */ /* 0x000fe20007810000 */
[--C-:B-----5:R-:W-:Y:S01]  /*2fe0*/  FFMA.FTZ R59, R52, UR10, -R54.reuse ;  /* 0x0000000a343b7c23 */ /* 0x120fe20008010836 */
[----:B-1----:R-:W-:Y:S01]  /*2ff0*/  FSEL R53, R37, -INF , P3 ;  /* 0xff80000025357808 */ /* 0x002fe20001800000 */
[--C-:B------:R-:W-:Y:S01]  /*3000*/  FFMA.FTZ R42, R42, UR10, -R54.reuse ;  /* 0x0000000a2a2a7c23 */ /* 0x100fe20008010836 */
[----:B------:R-:W-:Y:S01]  /*3010*/  FMNMX.FTZ R74, R90, R57, !PT ;  /* 0x000000395a4a7209 */ /* 0x000fe20007810000 */
[--C-:B------:R-:W-:Y:S01]  /*3020*/  FFMA.FTZ R57, R51, UR10, -R54.reuse ;  /* 0x0000000a33397c23 */ /* 0x100fe20008010836 */
[----:B------:R-:W-:Y:S01]  /*3030*/  ISETP.GT.AND P3, PT, R72, 0x21, PT ;  /* 0x000000214800780c */ /* 0x000fe20003f64270 */
[----:B------:R-:W-:Y:S01]  /*3040*/  MUFU.TANH R14, R14 ;  /* 0x0000000e000e7308 */ /* 0x000fe20000002400 */
[----:B---3--:R-:W-:Y:S01]  /*3050*/  FSEL R52, R36, -INF , P4 ;  /* 0xff80000024347808 */ /* 0x008fe20002000000 */
[--C-:B------:R-:W-:Y:S01]  /*3060*/  FFMA.FTZ R41, R41, UR10, -R54.reuse ;  /* 0x0000000a29297c23 */ /* 0x100fe20008010836 */
[----:B------:R-:W-:Y:S01]  /*3070*/  FMNMX.FTZ R37, R53, R74, !PT ;  /* 0x0000004a35257209 */ /* 0x000fe20007810000 */
[--C-:B------:R-:W-:Y:S01]  /*3080*/  FFMA.FTZ R40, R40, UR10, -R54.reuse ;  /* 0x0000000a28287c23 */ /* 0x100fe20008010836 */
[----:B------:R-:W-:Y:S01]  /*3090*/  ISETP.GT.AND P4, PT, R72, 0x28, PT ;  /* 0x000000284800780c */ /* 0x000fe20003f84270 */
[--C-:B------:R-:W-:Y:S01]  /*30a0*/  FFMA.FTZ R39, R39, UR10, -R54.reuse ;  /* 0x0000000a27277c23 */ /* 0x100fe20008010836 */
[----:B0-----:R-:W-:Y:S01]  /*30b0*/  FSEL R33, R33, -INF , P3 ;  /* 0xff80000021217808 */ /* 0x001fe20001800000 */
[----:B------:R-:W0:Y:S01]  /*30c0*/  MUFU.TANH R20, R20 ;  /* 0x0000001400147308 */ /* 0x000e220000002400 */
[----:B------:R-:W-:Y:S01]  /*30d0*/  FMNMX.FTZ R74, R52, R37, !PT ;  /* 0x00000025344a7209 */ /* 0x000fe20007810000 */
[--C-:B------:R-:W-:Y:S01]  /*30e0*/  FFMA.FTZ R38, R38, UR10, -R54.reuse ;  /* 0x0000000a26267c23 */ /* 0x100fe20008010836 */
[----:B------:R-:W-:Y:S01]  /*30f0*/  ISETP.GT.AND P3, PT, R72, 0x29, PT ;  /* 0x000000294800780c */ /* 0x000fe20003f64270 */
[--C-:B------:R-:W-:Y:S01]  /*3100*/  FFMA.FTZ R13, R13, UR10, -R54.reuse ;  /* 0x0000000a0d0d7c23 */ /* 0x100fe20008010836 */
[----:B--2---:R-:W-:Y:S01]  /*3110*/  FSEL R51, R32, -INF , P4 ;  /* 0xff80000020337808 */ /* 0x004fe20002000000 */
[--C-:B------:R-:W-:Y:S01]  /*3120*/  FFMA.FTZ R15, R15, UR10, -R54.reuse ;  /* 0x0000000a0f0f7c23 */ /* 0x100fe20008010836 */
[----:B------:R-:W-:Y:S01]  /*3130*/  FMNMX.FTZ R74, R33, R74, !PT ;  /* 0x0000004a214a7209 */ /* 0x000fe20007810000 */
[----:B------:R-:W-:Y:S01]  /*3140*/  MUFU.TANH R3, R3 ;  /* 0x0000000300037308 */ /* 0x000fe20000002400 */
[----:B------:R-:W-:Y:S01]  /*3150*/  ISETP.GT.AND P4, PT, R72, 0x30, PT ;  /* 0x000000304800780c */ /* 0x000fe20003f84270 */
[--C-:B------:R-:W-:Y:S01]  /*3160*/  FFMA.FTZ R6, R6, UR10, -R54.reuse ;  /* 0x0000000a06067c23 */ /* 0x100fe20008010836 */
[----:B----4-:R-:W-:Y:S01]  /*3170*/  FSEL R28, R28, -INF , P3 ;  /* 0xff8000001c1c7808 */ /* 0x010fe20001800000 */
[--C-:B------:R-:W-:Y:S01]  /*3180*/  FFMA.FTZ R9, R9, UR10, -R54.reuse ;  /* 0x0000000a09097c23 */ /* 0x100fe20008010836 */
[----:B------:R-:W-:Y:S01]  /*3190*/  FMNMX.FTZ R37, R51, R74, !PT ;  /* 0x0000004a33257209 */ /* 0x000fe20007810000 */
[--C-:B------:R-:W-:Y:S01]  /*31a0*/  FFMA.FTZ R8, R8, UR10, -R54.reuse ;  /* 0x0000000a08087c23 */ /* 0x100fe20008010836 */
[----:B------:R-:W-:Y:S01]  /*31b0*/  ISETP.GT.AND P3, PT, R72, 0x31, PT ;  /* 0x000000314800780c */ /* 0x000fe20003f64270 */
[----:B------:R1:W-:Y:S01]  /*31c0*/  MUFU.EX2 R36, R59 ;  /* 0x0000003b00247308 */ /* 0x0003e20000000800 */
[----:B------:R-:W-:Y:S01]  /*31d0*/  FMNMX.FTZ R37, R28, R37, !PT ;  /* 0x000000251c257209 */ /* 0x000fe20007810000 */
[--C-:B------:R-:W-:Y:S01]  /*31e0*/  FFMA.FTZ R12, R12, UR10, -R54.reuse ;  /* 0x0000000a0c0c7c23 */ /* 0x100fe20008010836 */
[----:B------:R-:W-:-:S01]  /*31f0*/  FFMA.FTZ R7, R7, UR10, -R54 ;  /* 0x0000000a07077c23 */ /* 0x000fc20008010836 */
[--C-:B------:R-:W-:Y:S01]  /*3200*/  FFMA.FTZ R11, R11, UR10, -R54.reuse ;  /* 0x0000000a0b0b7c23 */ /* 0x100fe20008010836 */
[----:B------:R-:W-:-:S01]  /*3210*/  FFMA.FTZ R10, R10, UR10, -R54 ;  /* 0x0000000a0a0a7c23 */ /* 0x000fc20008010836 */
[----:B------:R-:W-:-:S02]  /*3220*/  CS2R R94, SRZ ;  /* 0x00000000005e7805 */ /* 0x000fc4000001ff00 */
[----:B------:R-:W2:Y:S01]  /*3230*/  MUFU.TANH R5, R5 ;  /* 0x0000000500057308 */ /* 0x000ea20000002400 */
[----:B-1----:R-:W-:-:S01]  /*3240*/  FFMA.FTZ R59, R50, UR10, -R54 ;  /* 0x0000000a323b7c23 */ /* 0x002fc20008010836 */
[----:B------:R-:W-:Y:S02]  /*3250*/  FSEL R50, R29, -INF , P4 ;  /* 0xff8000001d327808 */ /* 0x000fe40002000000 */
[----:B------:R-:W-:Y:S02]  /*3260*/  ISETP.GT.AND P4, PT, R72, 0x38, PT ;  /* 0x000000384800780c */ /* 0x000fe40003f84270 */
[----:B------:R-:W-:Y:S02]  /*3270*/  FMNMX.FTZ R74, R50, R37, !PT ;  /* 0x00000025324a7209 */ /* 0x000fe40007810000 */
[----:B------:R-:W1:Y:S01]  /*3280*/  MUFU.TANH R4, R4 ;  /* 0x0000000400047308 */ /* 0x000e620000002400 */
[----:B0-----:R-:W-:Y:S02]  /*3290*/  FSEL R20, R20, -INF , P4 ;  /* 0xff80000014147808 */ /* 0x001fe40002000000 */
[----:B------:R-:W-:-:S05]  /*32a0*/  ISETP.GT.AND P4, PT, R72, 0x40, PT ;  /* 0x000000404800780c */ /* 0x000fca0003f84270 */
[----:B------:R0:W-:Y:S01]  /*32b0*/  MUFU.EX2 R32, R57 ;  /* 0x0000003900207308 */ /* 0x0001e20000000800 */
[----:B--2---:R-:W-:Y:S02]  /*32c0*/  FSEL R5, R5, -INF , P4 ;  /* 0xff80000005057808 */ /* 0x004fe40002000000 */
[----:B------:R-:W-:-:S05]  /*32d0*/  ISETP.GT.AND P4, PT, R72, 0x48, PT ;  /* 0x000000484800780c */ /* 0x000fca0003f84270 */
        /* <DEDUP_REMOVED lines=27> */
[----:B------:R-:W-:Y:S02]  /*3490*/  ISETP.GT.AND P3, PT, R72, 0x51, PT ;  /* 0x000000514800780c */ /* 0x000fe40003f64270 */
        /* <DEDUP_REMOVED lines=108> */
[----:B------:R-:W-:Y:S01]  /*3b60*/  FFMA.FTZ R71, R71, UR10, -R59 ;  /* 0x0000000a47477c23 */ /* 0x000fe2000801083b */
[----:B------:R-:W-:-:S02]  /*3b70*/  CS2R R92, SRZ ;  /* 0x00000000005c7805 */ /* 0x000fc4000001ff00 */
[----:B------:R-:W-:Y:S02]  /*3b80*/  CS2R R90, SRZ ;  /* 0x00000000005a7805 */ /* 0x000fe4000001ff00 */
[----:B------:R-:W-:Y:S01]  /*3b90*/  CS2R R88, SRZ ;  /* 0x0000000000587805 */ /* 0x000fe2000001ff00 */
[----:B------:R-:W0:Y:S08]  /*3ba0*/  MUFU.EX2 R55, R55 ;  /* 0x0000003700377308 */ /* 0x000e300000000800 */
        /* <DEDUP_REMOVED lines=15> */
[----:B---3--:R-:W-:-:S07]  /*3ca0*/  FADD.FTZ R48, R72, R79 ;  /* 0x0000004f48307221 */ /* 0x008fce0000010000 */
[----:B------:R2:W-:Y:S08]  /*3cb0*/  MUFU.EX2 R77, R58 ;  /* 0x0000003a004d7308 */ /* 0x0005f00000000800 */
[----:B------:R-:W3:Y:S01]  /*3cc0*/  MUFU.EX2 R53, R53 ;  /* 0x0000003500357308 */ /* 0x000ee20000000800 */
[----:B--2---:R-:W-:-:S04]  /*3cd0*/  FADD.FTZ R58, R32, R81 ;  /* 0x00000051203a7221 */ /* 0x004fc80000010000 */
[----:B------:R-:W-:-:S03]  /*3ce0*/  FADD.FTZ R79, R29, R58 ;  /* 0x0000003a1d4f7221 */ /* 0x000fc60000010000 */
[----:B------:R4:W-:Y:S01]  /*3cf0*/  MUFU.EX2 R2, R61 ;  /* 0x0000003d00027308 */ /* 0x0009e20000000800 */
[----:B------:R-:W-:-:S07]  /*3d00*/  FADD.FTZ R60, R14, R79 ;  /* 0x0000004f0e3c7221 */ /* 0x000fce0000010000 */
[----:B------:R-:W2:Y:S01]  /*3d10*/  MUFU.EX2 R78, R78 ;  /* 0x0000004e004e7308 */ /* 0x000ea20000000800 */
[----:B----4-:R-:W-:-:S01]  /*3d20*/  FADD.FTZ R61, R75, R48 ;  /* 0x000000304b3d7221 */ /* 0x010fc20000010000 */
[--C-:B------:R-:W-:Y:S01]  /*3d30*/  FFMA.FTZ R48, R65, UR10, -R59.reuse ;  /* 0x0000000a41307c23 */ /* 0x100fe2000801083b */
[----:B------:R-:W-:-:S01]  /*3d40*/  FFMA.FTZ R59, R70, UR10, -R59 ;  /* 0x0000000a463b7c23 */ /* 0x000fc2000801083b */
[C---:B-----5:R-:W-:Y:S01]  /*3d50*/  F2FP.SATFINITE.E4M3.F32.PACK_AB_MERGE_C R75, R76.reuse, R75, RZ ;  /* 0x0000004b4c4b723e */ /* 0x060fe200048070ff */
[----:B------:R-:W-:-:S03]  /*3d60*/  FADD.FTZ R61, R76, R61 ;  /* 0x0000003d4c3d7221 */ /* 0x000fc60000010000 */
[----:B------:R-:W4:Y:S01]  /*3d70*/  MUFU.EX2 R28, R28 ;  /* 0x0000001c001c7308 */ /* 0x000f220000000800 */
[----:B-1----:R-:W-:-:S01]  /*3d80*/  FADD.FTZ R58, R52, R61 ;  /* 0x0000003d343a7221 */ /* 0x002fc20000010000 */
[----:B------:R-:W-:Y:S01]  /*3d90*/  FADD.FTZ R61, R3, R60 ;  /* 0x0000003c033d7221 */ /* 0x000fe20000010000 */
[----:B------:R-:W-:Y:S02]  /*3da0*/  F2FP.SATFINITE.E4M3.F32.PACK_AB_MERGE_C R150, R72, R55, R75 ;  /* 0x000000374896723e */ /* 0x000fe4000480704b */
[----:B0-----:R-:W-:Y:S01]  /*3db0*/  FADD.FTZ R58, R33, R58 ;  /* 0x0000003a213a7221 */ /* 0x001fe20000010000 */
[----:B------:R-:W-:-:S02]  /*3dc0*/  FADD.FTZ R60, R4, R61 ;  /* 0x0000003d043c7221 */ /* 0x000fc40000010000 */
[----:B------:R-:W0:Y:S01]  /*3dd0*/  MUFU.EX2 R51, R51 ;  /* 0x0000003300337308 */ /* 0x000e220000000800 */
[----:B---3--:R-:W-:-:S01]  /*3de0*/  FADD.FTZ R61, R53, R58 ;  /* 0x0000003a353d7221 */ /* 0x008fc20000010000 */
[----:B------:R-:W-:Y:S01]  /*3df0*/  FADD.FTZ R65, R45, R60 ;  /* 0x0000003c2d417221 */ /* 0x000fe20000010000 */
[----:B--2---:R-:W-:-:S02]  /*3e00*/  F2FP.SATFINITE.E4M3.F32.PACK_AB_MERGE_C R53, R78, R53, RZ ;  /* 0x000000354e35723e */ /* 0x004fc400048070ff */
[----:B------:R-:W-:Y:S01]  /*3e10*/  FADD.FTZ R61, R78, R61 ;  /* 0x0000003d4e3d7221 */ /* 0x000fe20000010000 */
[----:B------:R-:W-:-:S01]  /*3e20*/  FADD.FTZ R60, R44, R65 ;  /* 0x000000412c3c7221 */ /* 0x000fc20000010000 */
[----:B------:R-:W-:Y:S01]  /*3e30*/  F2FP.SATFINITE.E4M3.F32.PACK_AB_MERGE_C R144, R33, R52, R53 ;  /* 0x000000342190723e */ /* 0x000fe20004807035 */
[----:B------:R-:W1:Y:S01]  /*3e40*/  MUFU.EX2 R42, R42 ;  /* 0x0000002a002a7308 */ /* 0x000e620000000800 */
[----:B----4-:R-:W-:-:S01]  /*3e50*/  FADD.FTZ R58, R28, R61 ;  /* 0x0000003d1c3a7221 */ /* 0x010fc20000010000 */
[----:B------:R-:W-:-:S06]  /*3e60*/  FADD.FTZ R61, R43, R60 ;  /* 0x0000003c2b3d7221 */ /* 0x000fcc0000010000 */
        /* <DEDUP_REMOVED lines=55> */
[----:B-1----:R-:W-:-:S07]  /*41e0*/  F2FP.SATFINITE.E4M3.F32.PACK_AB_MERGE_C R21, R8, R9, RZ ;  /* 0x000000090815723e */ /* 0x002fce00048070ff */
[----:B------:R-:W1:Y:S01]  /*41f0*/  MUFU.EX2 R25, R64 ;  /* 0x0000004000197308 */ /* 0x000e620000000800 */
[----:B0-----:R-:W-:-:S07]  /*4200*/  FADD.FTZ R4, R48, R3 ;  /* 0x0000000330047221 */ /* 0x001fce0000010000 */
[----:B------:R-:W0:Y:S01]  /*4210*/  MUFU.EX2 R67, R67 ;  /* 0x0000004300437308 */ /* 0x000e220000000800 */
[C---:B--2---:R-:W-:Y:S01]  /*4220*/  F2FP.SATFINITE.E4M3.F32.PACK_AB_MERGE_C R137, R6.reuse, R15, R21 ;  /* 0x0000000f0689723e */ /* 0x044fe20004807015 */
[----:B------:R-:W-:-:S04]  /*4230*/  FADD.FTZ R14, R6, R13 ;  /* 0x0000000d060e7221 */ /* 0x000fc80000010000 */
[----:B------:R-:W-:Y:S02]  /*4240*/  FADD.FTZ R9, R9, R14 ;  /* 0x0000000e09097221 */ /* 0x000fe40000010000 */
[----:B------:R-:W2:Y:S01]  /*4250*/  MUFU.EX2 R66, R66 ;  /* 0x0000004200427308 */ /* 0x000ea20000000800 */
[----:B-1----:R-:W-:-:S01]  /*4260*/  FADD.FTZ R6, R25, R4 ;  /* 0x0000000419067221 */ /* 0x002fc20000010000 */
[----:B------:R-:W-:-:S06]  /*4270*/  FADD.FTZ R9, R8, R9 ;  /* 0x0000000908097221 */ /* 0x000fcc0000010000 */
        /* <DEDUP_REMOVED lines=10> */
[----:B------:R-:W-:Y:S01]  /*4320*/  MUFU.EX2 R11, R11 ;  /* 0x0000000b000b7308 */ /* 0x000fe20000000800 */
[----:B--2---:R-:W-:-:S07]  /*4330*/  FADD.FTZ R8, R7, R8 ;  /* 0x0000000807087221 */ /* 0x004fce0000010000 */
[----:B------:R-:W0:Y:S01]  /*4340*/  MUFU.EX2 R10, R10 ;  /* 0x0000000a000a7308 */ /* 0x000e220000000800 */
[----:B-1----:R-:W-:-:S07]  /*4350*/  FADD.FTZ R6, R69, R6 ;  /* 0x0000000645067221 */ /* 0x002fce0000010000 */
[----:B------:R-:W1:Y:S08]  /*4360*/  MUFU.EX2 R71, R71 ;  /* 0x0000004700477308 */ /* 0x000e700000000800 */
[----:B------:R-:W2:Y:S01]  /*4370*/  MUFU.EX2 R4, R59 ;  /* 0x0000003b00047308 */ /* 0x000ea20000000800 */
[----:B0-----:R-:W-:Y:S01]  /*4380*/  F2FP.SATFINITE.E4M3.F32.PACK_AB_MERGE_C R13, R10, R11, RZ ;  /* 0x0000000b0a0d723e */ /* 0x001fe200048070ff */
[----:B------:R-:W-:-:S03]  /*4390*/  FADD.FTZ R11, R11, R8 ;  /* 0x000000080b0b7221 */ /* 0x000fc60000010000 */
[----:B------:R-:W-:Y:S01]  /*43a0*/  F2FP.SATFINITE.E4M3.F32.PACK_AB_MERGE_C R139, R7, R12, R13 ;  /* 0x0000000c078b723e */ /* 0x000fe2000480700d */
[----:B-1----:R-:W-:-:S01]  /*43b0*/  FADD.FTZ R3, R71, R6 ;  /* 0x0000000647037221 */ /* 0x002fc20000010000 */
[----:B--2---:R-:W-:-:S03]  /*43c0*/  F2FP.SATFINITE.E4M3.F32.PACK_AB_MERGE_C R2, R4, R71, RZ ;  /* 0x000000470402723e */ /* 0x004fc600048070ff */
[----:B------:R-:W-:Y:S01]  /*43d0*/  FADD.FTZ R3, R4, R3 ;  /* 0x0000000304037221 */ /* 0x000fe20000010000 */
[----:B------:R-:W-:Y:S01]  /*43e0*/  F2FP.SATFINITE.E4M3.F32.PACK_AB_MERGE_C R138, R69, R68, R2 ;  /* 0x00000044458a723e */ /* 0x000fe20004807002 */
[----:B------:R-:W-:Y:S01]  /*43f0*/  FADD.FTZ R2, R10, R11 ;  /* 0x0000000b0a027221 */ /* 0x000fe20000010000 */
[----:B------:R-:W-:Y:S06]  /*4400*/  @!P3 BRA `(.L_x_10219) ;  /* 0x0000002c004cb947 */ /* 0x000fec0003800000 */
[----:B------:R-:W-:Y:S01]  /*4410*/  IMAD.MOV.U32 R4, RZ, RZ, R46 ;  /* 0x000000ffff047224 */ /* 0x000fe200078e002e */
[----:B------:R-:W-:Y:S01]  /*4420*/  UMOV UR20, UR37 ;  /* 0x0000002500147c82 */ /* 0x000fe20008000000 */
[----:B------:R-:W-:Y:S01]  /*4430*/  IMAD.MOV.U32 R5, RZ, RZ, R37 ;  /* 0x000000ffff057224 */ /* 0x000fe200078e0025 */
[----:B------:R-:W-:Y:S01]  /*4440*/  UMOV UR21, UR38 ;  /* 0x0000002600157c82 */ /* 0x000fe20008000000 */
[----:B------:R-:W-:Y:S01]  /*4450*/  IMAD.MOV.U32 R135, RZ, RZ, RZ ;  /* 0x000000ffff877224 */ /* 0x000fe200078e00ff */
[----:B------:R-:W-:-:S06]  /*4460*/  ULDC UR19, c[0x0][0x988] ;  /* 0x0002620000137ab9 */ /* 0x000fcc0000000800 */
.L_x_10229:
[----:B------:R-:W-:-:S04]  /*4470*/  UISETP.NE.AND UP1, UPT, UR21, 0x1, UPT ;  /* 0x000000011500788c */ /* 0x000fc8000bf25270 */
[----:B------:R-:W-:-:S04]  /*4480*/  USEL UR37, URZ, 0x1, UP1 ;  /* 0x000000013f257887 */ /* 0x000fc80008800000 */
[----:B------:R-:W-:Y:S01]  /*4490*/  ULOP3.LUT UR37, UR20, UR37, URZ, 0x3c, !UPT ;  /* 0x0000002514257292 */ /* 0x000fe2000f8e3c3f */
[----:B------:R-:W-:Y:S11]  /*44a0*/  @!P0 BRA `(.L_x_10220) ;  /* 0x0000000000048947 */ /* 0x000ff60003800000 */
[----:B------:R-:W-:Y:S01]  /*44b0*/  BPT.TRAP 0x1 ;  /* 0x000000040000795c */ /* 0x000fe20000300000 */
.L_x_10220:
        /* <DEDUP_REMOVED lines=9> */
.L_x_10221:
[----:B-1----:R-:W-:Y:S05]  /*4550*/  @P3 BRA `(.L_x_10222) ;  /* 0x0000000000083947 */ /* 0x002fea0003800000 */
[----:B------:R-:W1:Y:S02]  /*4560*/  SYNCS.PHASECHK.TRANS64.TRYWAIT P3, [UR22+0x19c30], R6 ;  /* 0x019c3006ff0075a7 */ /* 0x000e640008060156 */
[----:B-1----:R-:W-:Y:S05]  /*4570*/  @!P3 BRA `(.L_x_10223) ;  /* 0x000000d000f4b947 */ /* 0x002fea0003800000 */
.L_x_10222:
        /* <DEDUP_REMOVED lines=17> */
.L_x_10224:
[----:B------:R-:W-:Y:S01]  /*4690*/  ULEA UR14, UR21, UR45, 0x3 ;  /* 0x0000002d150e7291 */ /* 0x000fe2000f8e183f */
[----:B01----:R-:W-:-:S05]  /*46a0*/  IMAD.U32 R6, RZ, RZ, UR20 ;  /* 0x00000014ff067e24 */ /* 0x003fca000f8e00ff */
[----:B------:R-:W-:-:S04]  /*46b0*/  SHF.L.U32 R6, R6, 0x1f, RZ ;  /* 0x0000001f06067819 */ /* 0x000fc800000006ff */
[----:B------:R0:W1:Y:S01]  /*46c0*/  SYNCS.PHASECHK.TRANS64.TRYWAIT P3, [UR14+0x19c50], R6 ;  /* 0x019c5006ff0075a7 */ /* 0x000062000806014e */
[----:B------:R-:W-:Y:S05]  /*46d0*/  @!P0 BRA `(.L_x_10225) ;  /* 0x0000000000048947 */ /* 0x000fea0003800000 */
[----:B------:R-:W-:Y:S01]  /*46e0*/  BPT.TRAP 0x1 ;  /* 0x000000040000795c */ /* 0x000fe20000300000 */
.L_x_10225:
[----:B-1----:R-:W-:Y:S05]  /*46f0*/  @P3 BRA `(.L_x_10226) ;  /* 0x0000000000083947 */ /* 0x002fea0003800000 */
[----:B------:R-:W1:Y:S02]  /*4700*/  SYNCS.PHASECHK.TRANS64.TRYWAIT P3, [UR14+0x19c50], R6 ;  /* 0x019c5006ff0075a7 */ /* 0x000e64000806014e */
[----:B-1----:R-:W-:Y:S05]  /*4710*/  @!P3 BRA `(.L_x_10227) ;  /* 0x000000d000a4b947 */ /* 0x002fea0003800000 */
.L_x_10226:
        /* <DEDUP_REMOVED lines=17> */
[----:B01----:R-:W-:Y:S01]  /*4830*/  FMUL.FTZ R6, R0, R24 ;  /* 0x0000001800067220 */ /* 0x003fe20000410000 */
[----:B------:R-:W-:-:S02]  /*4840*/  IMAD.MOV.U32 R47, RZ, RZ, -0x2 ;  /* 0xfffffffeff2f7424 */ /* 0x000fc400078e00ff */
[C---:B------:R-:W-:Y:S01]  /*4850*/  FMUL.FTZ R8, R0.reuse, R26 ;  /* 0x0000001a00087220 */ /* 0x040fe20000410000 */
[C---:B------:R-:W-:Y:S01]  /*4860*/  FMUL.FTZ R26, R0.reuse, R38 ;  /* 0x00000026001a7220 */ /* 0x040fe20000410000 */
[C---:B------:R-:W-:Y:S01]  /*4870*/  FMUL.FTZ R38, R0.reuse, R50 ;  /* 0x0000003200267220 */ /* 0x040fe20000410000 */
[----:B------:R-:W-:Y:S01]  /*4880*/  FMUL.FTZ R7, R0, R25 ;  /* 0x0000001900077220 */ /* 0x000fe20000410000 */
[----:B------:R-:W-:Y:S01]  /*4890*/  UMOV UR6, UR11 ;  /* 0x0000000b00067c82 */ /* 0x000fe20008000000 */
[----:B------:R-:W-:Y:S01]  /*48a0*/  IMAD.U32 R50, RZ, RZ, UR49 ;  /* 0x00000031ff327e24 */ /* 0x000fe2000f8e00ff */
[----:B------:R-:W-:Y:S01]  /*48b0*/  QGMMA.64x96x32.F32.E4M3.E4M3 R88, R148, gdesc[UR4], R88, gsb0 ;  /* 0x0160000494587df3 */ /* 0x000fe20008000858 */
[----:B------:R-:W-:Y:S01]  /*48c0*/  @UP0 ULDC UR6, c[0x0][0x44c] ;  /* 0x0001130000060ab9 */ /* 0x000fe20000000800 */
[----:B------:R-:W-:Y:S01]  /*48d0*/  @UP0 ULDC UR7, c[0x0][0x450] ;  /* 0x0001140000070ab9 */ /* 0x000fe20000000800 */
[----:B------:R-:W-:Y:S01]  /*48e0*/  @P2 IMAD.HI.U32 R44, R42, UR6, RZ ;  /* 0x000000062a2c2c27 */ /* 0x000fe2000f8e00ff */
[----:B------:R-:W-:Y:S01]  /*48f0*/  UIADD3 UR6, UR11, 0x2, URZ ;  /* 0x000000020b067890 */ /* 0x000fe2000fffe03f */
[----:B------:R-:W0:Y:S02]  /*4900*/  MUFU.TANH R6, R6 ;  /* 0x0000000600067308 */ /* 0x000e240000002400 */
[C---:B------:R-:W-:Y:S01]  /*4910*/  FMUL.FTZ R11, R0.reuse, R29 ;  /* 0x0000001d000b7220 */ /* 0x040fe20000410000 */
[C---:B------:R-:W-:Y:S01]  /*4920*/  FMUL.FTZ R25, R0.reuse, R37 ;  /* 0x0000002500197220 */ /* 0x040fe20000410000 */
[----:B------:R-:W-:Y:S01]  /*4930*/  @P2 SHF.R.U32.HI R42, RZ, UR7, R44 ;  /* 0x00000007ff2a2c19 */ /* 0x000fe2000801162c */
[----:B------:R-:W-:Y:S01]  /*4940*/  UMOV UR7, 0x40000040 ;  /* 0x4000004000077882 */ /* 0x000fe20000000000 */
[C---:B------:R-:W-:Y:S01]  /*4950*/  FMUL.FTZ R37, R0.reuse, R49 ;  /* 0x0000003100257220 */ /* 0x040fe20000410000 */
[C---:B------:R-:W-:Y:S01]  /*4960*/  FMUL.FTZ R15, R0.reuse, R33 ;  /* 0x00000021000f7220 */ /* 0x040fe20000410000 */
[C---:B------:R-:W-:Y:S01]  /*4970*/  FMUL.FTZ R13, R0.reuse, R31 ;  /* 0x0000001f000d7220 */ /* 0x040fe20000410000 */
[----:B------:R-:W1:Y:S01]  /*4980*/  SHFL.IDX PT, R52, R42, RZ, 0x1c1f ;  /* 0x001c1fff2a347589 */ /* 0x000e6200000e0000 */
        /* <DEDUP_REMOVED lines=26> */
[----:B------:R-:W0:Y:S01]  /*4b30*/  SHFL.IDX PT, R42, R42, 0x1, 0x1c1f ;  /* 0x003c1f002a2a7f89 */ /* 0x000e2200000e0000 */
[----:B------:R-:W-:Y:S01]  /*4b40*/  UMOV UR10, UR19 ;  /* 0x00000013000a7c82 */ /* 0x000fe20008000000 */
        /* <DEDUP_REMOVED lines=16> */
[----:B------:R-:W-:Y:S01]  /*4c50*/  UMOV UR6, 0xffffff80 ;  /* 0xffffff8000067882 */ /* 0x000fe20000000000 */
[----:B------:R-:W-:Y:S01]  /*4c60*/  UMOV UR7, 0x40000040 ;  /* 0x4000004000077882 */ /* 0x000fe20000000000 */
[----:B------:R-:W-:-:S04]  /*4c70*/  UIMAD UR6, UR18, UR6, 0x1 ;  /* 0x00000001120674a4 */ /* 0x000fc8000f8e0206 */
[----:B------:R-:W5:Y:S02]  /*4c80*/  MUFU.TANH R40, R40 ;  /* 0x0000002800287308 */ /* 0x000f640000002400 */
[----:B------:R-:W-:Y:S01]  /*4c90*/  IMAD R47, R16, R47, UR6 ;  /* 0x00000006102f7e24 */ /* 0x000fe2000f8e022f */
[----:B------:R-:W-:-:S05]  /*4ca0*/  UIADD3 UR6, UR11, 0x4, URZ ;  /* 0x000000040b067890 */ /* 0x000fca000fffe03f */
[----:B------:R-:W5:Y:S01]  /*4cb0*/  MUFU.TANH R41, R41 ;  /* 0x0000002900297308 */ /* 0x000f620000002400 */
[----:B------:R-:W-:Y:S01]  /*4cc0*/  IADD3 R47, -R50, UR48, R47 ;  /* 0x00000030322f7c10 */ /* 0x000fe2000fffe12f */
[----:B------:R-:W-:-:S04]  /*4cd0*/  FMUL.FTZ R50, R0, R59 ;  /* 0x0000003b00327220 */ /* 0x000fc80000410000 */
[C---:B-1----:R-:W-:Y:S02]  /*4ce0*/  IMAD.IADD R49, R47.reuse, 0x1, R52 ;  /* 0x000000012f317824 */ /* 0x042fe400078e0234 */
[----:B------:R-:W1:Y:S01]  /*4cf0*/  MUFU.TANH R45, R45 ;  /* 0x0000002d002d7308 */ /* 0x000e620000002400 */
[C---:B------:R-:W-:Y:S01]  /*4d00*/  FMUL.FTZ R52, R0.reuse, R61 ;  /* 0x0000003d00347220 */ /* 0x040fe20000410000 */
[----:B------:R-:W-:Y:S01]  /*4d10*/  FMUL.FTZ R61, R0, R77 ;  /* 0x0000004d003d7220 */ /* 0x000fe20000410000 */
[----:B0-----:R-:W-:Y:S01]  /*4d20*/  IMAD.IADD R47, R47, 0x1, R42 ;  /* 0x000000012f2f7824 */ /* 0x001fe200078e022a */
[C---:B------:R-:W-:Y:S02]  /*4d30*/  ISETP.GT.AND P3, PT, R49.reuse, RZ, PT ;  /* 0x000000ff3100720c */ /* 0x040fe40003f64270 */
[C---:B------:R-:W-:Y:S02]  /*4d40*/  ISETP.GT.AND P4, PT, R49.reuse, 0x1, PT ;  /* 0x000000013100780c */ /* 0x040fe40003f84270 */
[----:B------:R-:W-:Y:S01]  /*4d50*/  FSEL R6, R6, -INF , P3 ;  /* 0xff80000006067808 */ /* 0x000fe20001800000 */
[----:B------:R-:W0:Y:S01]  /*4d60*/  MUFU.TANH R46, R46 ;  /* 0x0000002e002e7308 */ /* 0x000e220000002400 */
[----:B------:R-:W-:-:S02]  /*4d70*/  ISETP.GT.AND P3, PT, R49, 0x8, PT ;  /* 0x000000083100780c */ /* 0x000fc40003f64270 */
[----:B--2---:R-:W-:Y:S02]  /*4d80*/  FSEL R7, R7, -INF , P4 ;  /* 0xff80000007077808 */ /* 0x004fe40002000000 */
[----:B------:R-:W-:Y:S02]  /*4d90*/  FMNMX.FTZ R54, R6, R5, !PT ;  /* 0x0000000506367209 */ /* 0x000fe40007810000 */
[----:B------:R-:W-:Y:S01]  /*4da0*/  ISETP.GT.AND P4, PT, R49, 0x9, PT ;  /* 0x000000093100780c */ /* 0x000fe20003f84270 */
[----:B------:R-:W2:Y:S01]  /*4db0*/  MUFU.TANH R51, R51 ;  /* 0x0000003300337308 */ /* 0x000ea20000002400 */
[----:B---3--:R-:W-:Y:S02]  /*4dc0*/  FSEL R10, R10, -INF , P3 ;  /* 0xff8000000a0a7808 */ /* 0x008fe40001800000 */
[----:B------:R-:W-:Y:S02]  /*4dd0*/  FMNMX.FTZ R53, R7, R54, !PT ;  /* 0x0000003607357209 */ /* 0x000fe40007810000 */
[----:B------:R-:W-:-:S02]  /*4de0*/  ISETP.GT.AND P3, PT, R49, 0x10, PT ;  /* 0x000000103100780c */ /* 0x000fc40003f64270 */
[----:B----4-:R-:W-:Y:S01]  /*4df0*/  FSEL R11, R11, -INF , P4 ;  /* 0xff8000000b0b7808 */ /* 0x010fe20002000000 */
[----:B------:R-:W3:Y:S01]  /*4e00*/  MUFU.TANH R52, R52 ;  /* 0x0000003400347308 */ /* 0x000ee20000002400 */
[----:B------:R-:W-:Y:S01]  /*4e10*/  FMNMX.FTZ R54, R10, R53, !PT ;  /* 0x000000350a367209 */ /* 0x000fe20007810000 */
[----:B------:R-:W-:Y:S01]  /*4e20*/  FMUL.FTZ R53, R0, R64 ;  /* 0x0000004000357220 */ /* 0x000fe20000410000 */
        /* <DEDUP_REMOVED lines=14> */
[----:B------:R-:W5:Y:S01]  /*4f10*/  MUFU.TANH R55, R55 ;  /* 0x0000003700377308 */ /* 0x000f620000002400 */
[----:B------:R-:W-:Y:S02]  /*4f20*/  FMNMX.FTZ R54, R24, R57, !PT ;  /* 0x0000003918367209 */ /* 0x000fe40007810000 */
[----:B------:R-:W-:Y:S02]  /*4f30*/  ISETP.GT.AND P4, PT, R49, 0x21, PT ;  /* 0x000000213100780c */ /* 0x000fe40003f84270 */
[----:B------:R-:W-:Y:S02]  /*4f40*/  FSEL R28, R28, -INF , P3 ;  /* 0xff8000001c1c7808 */ /* 0x000fe40001800000 */
[----:B------:R-:W-:Y:S01]  /*4f50*/  FMNMX.FTZ R57, R25, R54, !PT ;  /* 0x0000003619397209 */ /* 0x000fe20007810000 */
[----:B------:R-:W-:Y:S01]  /*4f60*/  MUFU.TANH R58, R58 ;  /* 0x0000003a003a7308 */ /* 0x000fe20000002400 */
        /* <DEDUP_REMOVED lines=16> */
[----:B------:R-:W-:-:S02]  /*5070*/  FSEL R54, R37, -INF , P4 ;  /* 0xff80000025367808 */ /* 0x000fc40002000000 */
[C---:B------:R-:W-:Y:S02]  /*5080*/  ISETP.GT.AND P3, PT, R49.reuse, 0x38, PT ;  /* 0x000000383100780c */ /* 0x040fe40003f64270 */
[----:B------:R-:W-:Y:S01]  /*5090*/  FMNMX.FTZ R37, R36, R59, !PT ;  /* 0x0000003b24257209 */ /* 0x000fe20007810000 */
[----:B------:R-:W-:Y:S01]  /*50a0*/  FMUL.FTZ R59, R0, R73 ;  /* 0x00000049003b7220 */ /* 0x000fe20000410000 */
[C---:B------:R-:W-:Y:S01]  /*50b0*/  ISETP.GT.AND P4, PT, R49.reuse, 0x39, PT ;  /* 0x000000393100780c */ /* 0x040fe20003f84270 */
[----:B------:R-:W-:Y:S01]  /*50c0*/  MUFU.TANH R68, R68 ;  /* 0x0000004400447308 */ /* 0x000fe20000002400 */
[----:B------:R-:W-:Y:S01]  /*50d0*/  FSEL R40, R40, -INF , P3 ;  /* 0xff80000028287808 */ /* 0x000fe20001800000 */
[----:B------:R-:W-:Y:S01]  /*50e0*/  FMUL.FTZ R73, R0, R78 ;  /* 0x0000004e00497220 */ /* 0x000fe20000410000 */
[----:B------:R-:W-:Y:S01]  /*50f0*/  FMNMX.FTZ R37, R54, R37, !PT ;  /* 0x0000002536257209 */ /* 0x000fe20007810000 */
[----:B------:R-:W-:Y:S01]  /*5100*/  FMUL.FTZ R78, R0, R86 ;  /* 0x00000056004e7220 */ /* 0x000fe20000410000 */
[----:B------:R-:W-:Y:S01]  /*5110*/  ISETP.GT.AND P3, PT, R49, 0x40, PT ;  /* 0x000000403100780c */ /* 0x000fe20003f64270 */
[----:B------:R-:W-:-:S02]  /*5120*/  WARPGROUP.DEPBAR.LE gsb0, 0x0 ;  /* 0x00008000000079c5 */ /* 0x000fc40000010000 */
[----:B------:R-:W-:Y:S01]  /*5130*/  FSEL R41, R41, -INF , P4 ;  /* 0xff80000029297808 */ /* 0x000fe20002000000 */
[----:B------:R-:W5:Y:S01]  /*5140*/  MUFU.TANH R59, R59 ;  /* 0x0000003b003b7308 */ /* 0x000f620000002400 */
[----:B------:R-:W-:Y:S01]  /*5150*/  FMNMX.FTZ R64, R40, R37, !PT ;  /* 0x0000002528407209 */ /* 0x000fe20007810000 */
[----:B------:R-:W-:Y:S01]  /*5160*/  WARPGROUP.ARRIVE ;  /* 0x00000000000079c5 */ /* 0x000fe20000000000 */
[----:B------:R-:W-:Y:S02]  /*5170*/  ISETP.GT.AND P4, PT, R49, 0x41, PT ;  /* 0x000000413100780c */ /* 0x000fe40003f84270 */
[----:B-1----:R-:W-:Y:S02]  /*5180*/  FSEL R45, R45, -INF , P3 ;  /* 0xff8000002d2d7808 */ /* 0x002fe40001800000 */
[----:B------:R-:W-:Y:S01]  /*5190*/  FMNMX.FTZ R64, R41, R64, !PT ;  /* 0x0000004029407209 */ /* 0x000fe20007810000 */
[----:B------:R-:W-:Y:S01]  /*51a0*/  MUFU.TANH R85, R85 ;  /* 0x0000005500557308 */ /* 0x000fe20000002400 */
[----:B------:R-:W-:Y:S01]  /*51b0*/  ISETP.GT.AND P3, PT, R49, 0x48, PT ;  /* 0x000000483100780c */ /* 0x000fe20003f64270 */
[----:B------:R-:W-:Y:S01]  /*51c0*/  QGMMA.64x96x32.F32.E4M3.E4M3 R88, R140, gdesc[UR4], R88, gsb0 ;  /* 0x016000048c587df3 */ /* 0x000fe20008000858 */
[----:B0-----:R-:W-:Y:S01]  /*51d0*/  FSEL R46, R46, -INF , P4 ;  /* 0xff8000002e2e7808 */ /* 0x001fe20002000000 */
[----:B------:R-:W-:Y:S01]  /*51e0*/  UIADD3 UR6, UR11, 0x6, URZ ;  /* 0x000000060b067890 */ /* 0x000fe2000fffe03f */
[----:B------:R-:W-:Y:S01]  /*51f0*/  FMNMX.FTZ R37, R45, R64, !PT ;  /* 0x000000402d257209 */ /* 0x000fe20007810000 */
[----:B------:R-:W-:Y:S01]  /*5200*/  UMOV UR7, 0x40000040 ;  /* 0x4000004000077882 */ /* 0x000fe20000000000 */
[----:B------:R-:W-:Y:S01]  /*5210*/  ISETP.GT.AND P4, PT, R49, 0x49, PT ;  /* 0x000000493100780c */ /* 0x000fe20003f84270 */
[----:B------:R-:W-:Y:S01]  /*5220*/  MUFU.TANH R8, R8 ;  /* 0x0000000800087308 */ /* 0x000fe20000002400 */
[----:B--2---:R-:W-:-:S02]  /*5230*/  FSEL R51, R51, -INF , P3 ;  /* 0xff80000033337808 */ /* 0x004fc40001800000 */
[----:B------:R-:W-:Y:S01]  /*5240*/  FMNMX.FTZ R64, R46, R37, !PT ;  /* 0x000000252e407209 */ /* 0x000fe20007810000 */
[----:B------:R-:W-:Y:S01]  /*5250*/  FMUL.FTZ R37, R0, R80 ;  /* 0x0000005000257220 */ /* 0x000fe20000410000 */
        /* <DEDUP_REMOVED lines=9> */
[----:B------:R-:W0:Y:S01]  /*52f0*/  MUFU.TANH R37, R37 ;  /* 0x0000002500257308 */ /* 0x000e220000002400 */
[----:B-----5:R-:W-:Y:S02]  /*5300*/  FSEL R55, R55, -INF , P4 ;  /* 0xff80000037377808 */ /* 0x020fe40002000000 */
[----:B------:R-:W-:Y:S02]  /*5310*/  FMNMX.FTZ R64, R53, R64, !PT ;  /* 0x0000004035407209 */ /* 0x000fe40007810000 */
[----:B------:R-:W-:Y:S02]  /*5320*/  ISETP.GT.AND P4, PT, R49, 0x59, PT ;  /* 0x000000593100780c */ /* 0x000fe40003f84270 */
[----:B------:R-:W-:Y:S01]  /*5330*/  FSEL R56, R56, -INF , P3 ;  /* 0xff80000038387808 */ /* 0x000fe20001800000 */
[----:B------:R-:W1:Y:S01]  /*5340*/  MUFU.TANH R65, R65 ;  /* 0x0000004100417308 */ /* 0x000e620000002400 */
[----:B------:R-:W-:-:S02]  /*5350*/  FMNMX.FTZ R69, R55, R64, !PT ;  /* 0x0000004037457209 */ /* 0x000fc40007810000 */
[----:B------:R-:W-:Y:S02]  /*5360*/  ISETP.GT.AND P3, PT, R49, 0x60, PT ;  /* 0x000000603100780c */ /* 0x000fe40003f64270 */
[----:B------:R-:W-:Y:S02]  /*5370*/  FSEL R57, R57, -INF , P4 ;  /* 0xff80000039397808 */ /* 0x000fe40002000000 */
[----:B------:R-:W-:Y:S01]  /*5380*/  FMNMX.FTZ R64, R56, R69, !PT ;  /* 0x0000004538407209 */ /* 0x000fe20007810000 */
[----:B------:R-:W2:Y:S01]  /*5390*/  MUFU.TANH R12, R12 ;  /* 0x0000000c000c7308 */ /* 0x000ea20000002400 */
[----:B------:R-:W-:Y:S02]  /*53a0*/  ISETP.GT.AND P4, PT, R49, 0x61, PT ;  /* 0x000000613100780c */ /* 0x000fe40003f84270 */
[----:B------:R-:W-:Y:S02]  /*53b0*/  FSEL R58, R58, -INF , P3 ;  /* 0xff8000003a3a7808 */ /* 0x000fe40001800000 */
[----:B------:R-:W-:-:S02]  /*53c0*/  FMNMX.FTZ R69, R57, R64, !PT ;  /* 0x0000004039457209 */ /* 0x000fc40007810000 */
[----:B------:R-:W-:Y:S01]  /*53d0*/  ISETP.GT.AND P3, PT, R49, 0x68, PT ;  /* 0x000000683100780c */ /* 0x000fe20003f64270 */
[----:B------:R-:W3:Y:S01]  /*53e0*/  MUFU.TANH R13, R13 ;  /* 0x0000000d000d7308 */ /* 0x000ee20000002400 */
[----:B------:R-:W-:Y:S02]  /*53f0*/  FSEL R59, R59, -INF , P4 ;  /* 0xff8000003b3b7808 */ /* 0x000fe40002000000 */
[----:B------:R-:W-:Y:S02]  /*5400*/  FMNMX.FTZ R64, R58, R69, !PT ;  /* 0x000000453a407209 */ /* 0x000fe40007810000 */
[----:B------:R-:W-:Y:S02]  /*5410*/  ISETP.GT.AND P4, PT, R49, 0x69, PT ;  /* 0x000000693100780c */ /* 0x000fe40003f84270 */
[----:B------:R-:W-:Y:S01]  /*5420*/  FSEL R60, R60, -INF , P3 ;  /* 0xff8000003c3c7808 */ /* 0x000fe20001800000 */
[----:B------:R-:W4:Y:S01]  /*5430*/  MUFU.TANH R20, R20 ;  /* 0x0000001400147308 */ /* 0x000f220000002400 */
[----:B------:R-:W-:Y:S01]  /*5440*/  FMNMX.FTZ R69, R59, R64, !PT ;  /* 0x000000403b457209 */ /* 0x000fe20007810000 */
[----:B------:R-:W-:Y:S01]  /*5450*/  FMUL.FTZ R64, R0, R62 ;  /* 0x0000003e00407220 */ /* 0x000fe20000410000 */
[----:B------:R-:W-:-:S02]  /*5460*/  ISETP.GT.AND P3, PT, R49, 0x70, PT ;  /* 0x000000703100780c */ /* 0x000fc40003f64270 */
[----:B------:R-:W-:Y:S02]  /*5470*/  FSEL R61, R61, -INF , P4 ;  /* 0xff8000003d3d7808 */ /* 0x000fe40002000000 */
[----:B------:R-:W-:Y:S01]  /*5480*/  FMNMX.FTZ R72, R60, R69, !PT ;  /* 0x000000453c487209 */ /* 0x000fe20007810000 */
[----:B------:R-:W5:Y:S01]  /*5490*/  MUFU.TANH R21, R21 ;  /* 0x0000001500157308 */ /* 0x000f620000002400 */
[----:B0-----:R-:W-:Y:S01]  /*54a0*/  FSEL R62, R37, -INF , P3 ;  /* 0xff800000253e7808 */ /* 0x001fe20001800000 */
[C---:B------:R-:W-:Y:S01]  /*54b0*/  FMUL.FTZ R69, R0.reuse, R70 ;  /* 0x0000004600457220 */ /* 0x040fe20000410000 */
[----:B------:R-:W-:Y:S01]  /*54c0*/  ISETP.GT.AND P4, PT, R49, 0x71, PT ;  /* 0x000000713100780c */ /* 0x000fe20003f84270 */
[C---:B------:R-:W-:Y:S01]  /*54d0*/  FMUL.FTZ R70, R0.reuse, R71 ;  /* 0x0000004700467220 */ /* 0x040fe20000410000 */
[----:B------:R-:W-:Y:S01]  /*54e0*/  FMNMX.FTZ R37, R61, R72, !PT ;  /* 0x000000483d257209 */ /* 0x000fe20007810000 */
[C---:B------:R-:W-:Y:S01]  /*54f0*/  FMUL.FTZ R71, R0.reuse, R74 ;  /* 0x0000004a00477220 */ /* 0x040fe20000410000 */
[----:B------:R-:W-:Y:S01]  /*5500*/  ISETP.GT.AND P3, PT, R49, 0x78, PT ;  /* 0x000000783100780c */ /* 0x000fe20003f64270 */
[----:B------:R-:W0:Y:S01]  /*5510*/  MUFU.TANH R26, R26 ;  /* 0x0000001a001a7308 */ /* 0x000e220000002400 */
[----:B-1----:R-:W-:Y:S01]  /*5520*/  FSEL R65, R65, -INF , P4 ;  /* 0xff80000041417808 */ /* 0x002fe20002000000 */
[----:B------:R-:W-:Y:S01]  /*5530*/  FMUL.FTZ R74, R0, R79 ;  /* 0x0000004f004a7220 */ /* 0x000fe20000410000 */
[----:B------:R-:W-:Y:S01]  /*5540*/  FMNMX.FTZ R72, R62, R37, !PT ;  /* 0x000000253e487209 */ /* 0x000fe20007810000 */
[----:B------:R-:W-:Y:S01]  /*5550*/  FMUL.FTZ R79, R0, R87 ;  /* 0x00000057004f7220 */ /* 0x000fe20000410000 */
[----:B------:R-:W-:-:S02]  /*5560*/  ISETP.GT.AND P4, PT, R49, 0x79, PT ;  /* 0x000000793100780c */ /* 0x000fc40003f84270 */
[----:B------:R-:W-:Y:S01]  /*5570*/  FSEL R49, R68, -INF , P3 ;  /* 0xff80000044317808 */ /* 0x000fe20001800000 */
[----:B------:R-:W1:Y:S01]  /*5580*/  MUFU.TANH R27, R27 ;  /* 0x0000001b001b7308 */ /* 0x000e620000002400 */
[----:B------:R-:W-:Y:S02]  /*5590*/  FMNMX.FTZ R72, R65, R72, !PT ;  /* 0x0000004841487209 */ /* 0x000fe40007810000 */
[----:B------:R-:W-:Y:S02]  /*55a0*/  FSEL R68, R85, -INF , P4 ;  /* 0xff80000055447808 */ /* 0x000fe40002000000 */
[----:B------:R-:W-:Y:S02]  /*55b0*/  FMNMX.FTZ R37, R49, R72, !PT ;  /* 0x0000004831257209 */ /* 0x000fe40007810000 */
[----:B------:R-:W-:Y:S01]  /*55c0*/  ISETP.GT.AND P4, PT, R47, RZ, PT ;  /* 0x000000ff2f00720c */ /* 0x000fe20003f84270 */
[----:B------:R-:W1:Y:S01]  /*55d0*/  MUFU.TANH R30, R30 ;  /* 0x0000001e001e7308 */ /* 0x000e620000002400 */
[----:B------:R-:W-:-:S02]  /*55e0*/  FMNMX.FTZ R37, R68, R37, !PT ;  /* 0x0000002544257209 */ /* 0x000fc40007810000 */
[C---:B------:R-:W-:Y:S02]  /*55f0*/  ISETP.GT.AND P5, PT, R47.reuse, 0x1, PT ;  /* 0x000000012f00780c */ /* 0x040fe40003fa4270 */
[----:B------:R-:W-:Y:S01]  /*5600*/  FSEL R81, R8, -INF , P4 ;  /* 0xff80000008517808 */ /* 0x000fe20002000000 */
[----:B------:R-:W0:Y:S01]  /*5610*/  SHFL.BFLY PT, R72, R37, 0x2, 0x1f ;  /* 0x0c401f0025487f89 */ /* 0x000e2200000e0000 */
[----:B------:R-:W-:Y:S01]  /*5620*/  ISETP.GT.AND P4, PT, R47, 0x8, PT ;  /* 0x000000082f00780c */ /* 0x000fe20003f84270 */
[----:B------:R-:W1:Y:S01]  /*5630*/  MUFU.TANH R31, R31 ;  /* 0x0000001f001f7308 */ /* 0x000e620000002400 */
[----:B------:R-:W-:Y:S02]  /*5640*/  FSEL R9, R9, -INF , P5 ;  /* 0xff80000009097808 */ /* 0x000fe40002800000 */
[----:B------:R-:W-:Y:S02]  /*5650*/  ISETP.GT.AND P5, PT, R47, 0x9, PT ;  /* 0x000000092f00780c */ /* 0x000fe40003fa4270 */
[----:B--2---:R-:W-:-:S02]  /*5660*/  FSEL R12, R12, -INF , P4 ;  /* 0xff8000000c0c7808 */ /* 0x004fc40002000000 */
[----:B------:R-:W-:Y:S01]  /*5670*/  ISETP.GT.AND P4, PT, R47, 0x10, PT ;  /* 0x000000102f00780c */ /* 0x000fe20003f84270 */
[----:B------:R-:W2:Y:S01]  /*5680*/  MUFU.TANH R34, R34 ;  /* 0x0000002200227308 */ /* 0x000ea20000002400 */
[----:B---3--:R-:W-:Y:S02]  /*5690*/  FSEL R13, R13, -INF , P5 ;  /* 0xff8000000d0d7808 */ /* 0x008fe40002800000 */
[C---:B------:R-:W-:Y:S02]  /*56a0*/  ISETP.GT.AND P5, PT, R47.reuse, 0x11, PT ;  /* 0x000000112f00780c */ /* 0x040fe40003fa4270 */
[----:B----4-:R-:W-:Y:S01]  /*56b0*/  FSEL R20, R20, -INF , P4 ;  /* 0xff80000014147808 */ /* 0x010fe20002000000 */
[----:B------:R-:W-:Y:S02]  /*56c0*/  WARPGROUP.DEPBAR.LE gsb0, 0x0 ;  /* 0x00008000000079c5 */ /* 0x000fe40000010000 */
[----:B------:R-:W-:Y:S01]  /*56d0*/  ISETP.GT.AND P4, PT, R47, 0x18, PT ;  /* 0x000000182f00780c */ /* 0x000fe20003f84270 */
[----:B------:R-:W3:Y:S01]  /*56e0*/  MUFU.TANH R35, R35 ;  /* 0x0000002300237308 */ /* 0x000ee20000002400 */
[----:B-----5:R-:W-:Y:S01]  /*56f0*/  FSEL R21, R21, -INF , P5 ;  /* 0xff80000015157808 */ /* 0x020fe20002800000 */
[----:B------:R-:W-:Y:S01]  /*5700*/  WARPGROUP.ARRIVE ;  /* 0x00000000000079c5 */ /* 0x000fe20000000000 */
[----:B------:R-:W-:-:S02]  /*5710*/  ISETP.GT.AND P5, PT, R47, 0x19, PT ;  /* 0x000000192f00780c */ /* 0x000fc40003fa4270 */
[----:B0-----:R-:W-:Y:S01]  /*5720*/  FMNMX.FTZ R77, R37, R72, !PT ;  /* 0x00000048254d7209 */ /* 0x001fe20007810000 */
[----:B------:R-:W-:Y:S01]  /*5730*/  FMUL.FTZ R72, R0, R75 ;  /* 0x0000004b00487220 */ /* 0x000fe20000410000 */
[----:B------:R-:W-:Y:S01]  /*5740*/  FSEL R26, R26, -INF , P4 ;  /* 0xff8000001a1a7808 */ /* 0x000fe20002000000 */
[----:B------:R-:W0:Y:S01]  /*5750*/  MUFU.TANH R38, R38 ;  /* 0x0000002600267308 */ /* 0x000e220000002400 */
[----:B------:R-:W-:Y:S01]  /*5760*/  ISETP.GT.AND P4, PT, R47, 0x20, PT ;  /* 0x000000202f00780c */ /* 0x000fe20003f84270 */
[----:B------:R-:W4:Y:S01]  /*5770*/  SHFL.BFLY PT, R80, R77, 0x1, 0x1f ;  /* 0x0c201f004d507f89 */ /* 0x000f2200000e0000 */
[----:B-1----:R-:W-:Y:S01]  /*5780*/  FSEL R27, R27, -INF , P5 ;  /* 0xff8000001b1b7808 */ /* 0x002fe20002800000 */
[----:B------:R-:W-:Y:S01]  /*5790*/  FMUL.FTZ R75, R0, R82 ;  /* 0x00000052004b7220 */ /* 0x000fe20000410000 */
[C---:B------:R-:W-:Y:S01]  /*57a0*/  ISETP.GT.AND P5, PT, R47.reuse, 0x21, PT ;  /* 0x000000212f00780c */ /* 0x040fe20003fa4270 */
[----:B------:R-:W-:Y:S01]  /*57b0*/  QGMMA.64x96x32.F32.E4M3.E4M3 R88, R136, gdesc[UR4], R88, gsb0 ;  /* 0x0160000488587df3 */ /* 0x000fe20008000858 */
[----:B------:R-:W-:Y:S01]  /*57c0*/  FSEL R30, R30, -INF , P4 ;  /* 0xff8000001e1e7808 */ /* 0x000fe20002000000 */
[----:B------:R-:W1:Y:S01]  /*57d0*/  MUFU.TANH R39, R39 ;  /* 0x0000002700277308 */ /* 0x000e620000002400 */
[----:B------:R-:W-:-:S02]  /*57e0*/  ISETP.GT.AND P4, PT, R47, 0x28, PT ;  /* 0x000000282f00780c */ /* 0x000fc40003f84270 */
[----:B------:R-:W-:Y:S02]  /*57f0*/  FSEL R31, R31, -INF , P5 ;  /* 0xff8000001f1f7808 */ /* 0x000fe40002800000 */
[C---:B------:R-:W-:Y:S02]  /*5800*/  ISETP.GT.AND P5, PT, R47.reuse, 0x29, PT ;  /* 0x000000292f00780c */ /* 0x040fe40003fa4270 */
[----:B--2---:R-:W-:Y:S01]  /*5810*/  FSEL R34, R34, -INF , P4 ;  /* 0xff80000022227808 */ /* 0x004fe20002000000 */
[----:B------:R-:W2:Y:S01]  /*5820*/  MUFU.TANH R43, R43 ;  /* 0x0000002b002b7308 */ /* 0x000ea20000002400 */
[----:B------:R-:W-:Y:S02]  /*5830*/  ISETP.GT.AND P4, PT, R47, 0x30, PT ;  /* 0x000000302f00780c */ /* 0x000fe40003f84270 */
[----:B---3--:R-:W-:Y:S02]  /*5840*/  FSEL R35, R35, -INF , P5 ;  /* 0xff80000023237808 */ /* 0x008fe40002800000 */
[----:B------:R-:W-:-:S02]  /*5850*/  ISETP.GT.AND P5, PT, R47, 0x31, PT ;  /* 0x000000312f00780c */ /* 0x000fc40003fa4270 */
[----:B0-----:R-:W-:Y:S01]  /*5860*/  FSEL R38, R38, -INF , P4 ;  /* 0xff80000026267808 */ /* 0x001fe20002000000 */
[----:B------:R-:W0:Y:S01]  /*5870*/  MUFU.TANH R44, R44 ;  /* 0x0000002c002c7308 */ /* 0x000e220000002400 */
[----:B------:R-:W-:Y:S02]  /*5880*/  ISETP.GT.AND P4, PT, R47, 0x38, PT ;  /* 0x000000382f00780c */ /* 0x000fe40003f84270 */
[----:B----4-:R-:W-:Y:S01]  /*5890*/  FMNMX.FTZ R37, R77, R80, !PT ;  /* 0x000000504d257209 */ /* 0x010fe20007810000 */
[----:B------:R-:W-:Y:S01]  /*58a0*/  IMAD.U32 R80, RZ, RZ, UR10 ;  /* 0x0000000aff507e24 */ /* 0x000fe2000f8e00ff */
[----:B-1----:R-:W-:Y:S02]  /*58b0*/  FSEL R39, R39, -INF , P5 ;  /* 0xff80000027277808 */ /* 0x002fe40002800000 */
[C---:B------:R-:W-:Y:S01]  /*58c0*/  FSETP.NEU.FTZ.AND P3, PT, R37.reuse, -INF , PT ;  /* 0xff8000002500780b */ /* 0x040fe20003f7d000 */
[----:B------:R-:W-:-:S01]  /*58d0*/  FFMA.FTZ R77, R37, R80, -8 ;  /* 0xc1000000254d7423 */ /* 0x000fc20000010050 */
[----:B------:R-:W1:Y:S01]  /*58e0*/  MUFU.TANH R48, R48 ;  /* 0x0000003000307308 */ /* 0x000e620000002400 */
[----:B------:R-:W-:-:S02]  /*58f0*/  ISETP.GT.AND P5, PT, R47, 0x39, PT ;  /* 0x000000392f00780c */ /* 0x000fc40003fa4270 */
[----:B--2---:R-:W-:Y:S02]  /*5900*/  FSEL R43, R43, -INF , P4 ;  /* 0xff8000002b2b7808 */ /* 0x004fe40002000000 */
[----:B------:R-:W-:Y:S02]  /*5910*/  FSEL R77, R77, RZ, P3 ;  /* 0x000000ff4d4d7208 */ /* 0x000fe40001800000 */
[----:B------:R-:W-:Y:S01]  /*5920*/  ISETP.GT.AND P4, PT, R47, 0x40, PT ;  /* 0x000000402f00780c */ /* 0x000fe20003f84270 */
        /* <DEDUP_REMOVED lines=9> */
[----:B-1----:R-:W-:Y:S01]  /*59c0*/  FSEL R48, R48, -INF , P4 ;  /* 0xff80000030307808 */ /* 0x002fe20002000000 */
[--C-:B------:R-:W-:Y:S01]  /*59d0*/  FFMA.FTZ R6, R6, UR10, -R77.reuse ;  /* 0x0000000a06067c23 */ /* 0x100fe2000801084d */
[----:B------:R-:W-:Y:S01]  /*59e0*/  FMNMX.FTZ R10, R12, R83, !PT ;  /* 0x000000530c0a7209 */ /* 0x000fe20007810000 */
[--C-:B------:R-:W-:Y:S01]  /*59f0*/  FFMA.FTZ R7, R7, UR10, -R77.reuse ;  /* 0x0000000a07077c23 */ /* 0x100fe2000801084d */
[----:B------:R-:W-:Y:S01]  /*5a00*/  ISETP.GT.AND P4, PT, R47, 0x48, PT ;  /* 0x000000482f00780c */ /* 0x000fe20003f84270 */
[--C-:B------:R-:W-:Y:S01]  /*5a10*/  FFMA.FTZ R11, R11, UR10, -R77.reuse ;  /* 0x0000000a0b0b7c23 */ /* 0x100fe2000801084d */
[----:B------:R-:W-:Y:S01]  /*5a20*/  FMNMX.FTZ R83, R13, R10, !PT ;  /* 0x0000000a0d537209 */ /* 0x000fe20007810000 */
[--C-:B------:R-:W-:Y:S01]  /*5a30*/  FFMA.FTZ R10, R14, UR10, -R77.reuse ;  /* 0x0000000a0e0a7c23 */ /* 0x100fe2000801084d */
        /* <DEDUP_REMOVED lines=16> */
[--C-:B------:R-:W-:Y:S01]  /*5b40*/  FFMA.FTZ R14, R24, UR10, -R77.reuse ;  /* 0x0000000a180e7c23 */ /* 0x100fe2000801084d */
[----:B------:R-:W0:Y:S01]  /*5b50*/  MUFU.TANH R67, R67 ;  /* 0x0000004300437308 */ /* 0x000e220000002400 */
[----:B-1----:R-:W-:Y:S01]  /*5b60*/  FSEL R63, R63, -INF , P5 ;  /* 0xff8000003f3f7808 */ /* 0x002fe20002800000 */
[--C-:B------:R-:W-:Y:S01]  /*5b70*/  FFMA.FTZ R52, R52, UR10, -R77.reuse ;  /* 0x0000000a34347c23 */ /* 0x100fe2000801084d */
[----:B------:R-:W-:Y:S01]  /*5b80*/  FMNMX.FTZ R24, R30, R83, !PT ;  /* 0x000000531e187209 */ /* 0x000fe20007810000 */
[--C-:B------:R-:W-:Y:S01]  /*5b90*/  FFMA.FTZ R49, R49, UR10, -R77.reuse ;  /* 0x0000000a31317c23 */ /* 0x100fe2000801084d */
[----:B------:R-:W-:Y:S01]  /*5ba0*/  ISETP.GT.AND P5, PT, R47, 0x51, PT ;  /* 0x000000512f00780c */ /* 0x000fe20003fa4270 */
[----:B------:R-:W-:Y:S01]  /*5bb0*/  FFMA.FTZ R68, R68, UR10, -R77 ;  /* 0x0000000a44447c23 */ /* 0x000fe2000801084d */
[----:B------:R-:W-:Y:S01]  /*5bc0*/  FMNMX.FTZ R83, R31, R24, !PT ;  /* 0x000000181f537209 */ /* 0x000fe20007810000 */
[----:B------:R-:W1:Y:S01]  /*5bd0*/  MUFU.TANH R69, R69 ;  /* 0x0000004500457308 */ /* 0x000e620000002400 */
[----:B--2---:R-:W-:-:S02]  /*5be0*/  FSEL R66, R66, -INF , P4 ;  /* 0xff80000042427808 */ /* 0x004fc40002000000 */
[----:B------:R-:W-:Y:S02]  /*5bf0*/  FMNMX.FTZ R24, R34, R83, !PT ;  /* 0x0000005322187209 */ /* 0x000fe40007810000 */
[----:B------:R-:W-:Y:S02]  /*5c00*/  ISETP.GT.AND P4, PT, R47, 0x58, PT ;  /* 0x000000582f00780c */ /* 0x000fe40003f84270 */
[----:B------:R-:W-:Y:S01]  /*5c10*/  FMNMX.FTZ R83, R35, R24, !PT ;  /* 0x0000001823537209 */ /* 0x000fe20007810000 */
[----:B------:R-:W-:-:S01]  /*5c20*/  FFMA.FTZ R24, R28, UR10, -R77 ;  /* 0x0000000a1c187c23 */ /* 0x000fc2000801084d */
[----:B------:R-:W2:Y:S01]  /*5c30*/  MUFU.TANH R70, R70 ;  /* 0x0000004600467308 */ /* 0x000ea20000002400 */
[----:B0-----:R-:W-:Y:S02]  /*5c40*/  FSEL R67, R67, -INF , P5 ;  /* 0xff80000043437808 */ /* 0x001fe40002800000 */
[----:B------:R-:W-:Y:S02]  /*5c50*/  FMNMX.FTZ R28, R38, R83, !PT ;  /* 0x00000053261c7209 */ /* 0x000fe40007810000 */
[----:B------:R-:W-:-:S02]  /*5c60*/  ISETP.GT.AND P5, PT, R47, 0x59, PT ;  /* 0x000000592f00780c */ /* 0x000fc40003fa4270 */
[----:B------:R-:W-:Y:S01]  /*5c70*/  FMNMX.FTZ R28, R39, R28, !PT ;  /* 0x0000001c271c7209 */ /* 0x000fe20007810000 */
[----:B------:R-:W-:Y:S01]  /*5c80*/  MUFU.TANH R71, R71 ;  /* 0x0000004700477308 */ /* 0x000fe20000002400 */
[----:B-1----:R-:W-:Y:S02]  /*5c90*/  FSEL R69, R69, -INF , P4 ;  /* 0xff80000045457808 */ /* 0x002fe40002000000 */
[----:B------:R-:W-:Y:S01]  /*5ca0*/  FMNMX.FTZ R83, R43, R28, !PT ;  /* 0x0000001c2b537209 */ /* 0x000fe20007810000 */
[----:B------:R-:W-:-:S01]  /*5cb0*/  FFMA.FTZ R28, R32, UR10, -R77 ;  /* 0x0000000a201c7c23 */ /* 0x000fc2000801084d */
[----:B------:R-:W-:Y:S02]  /*5cc0*/  ISETP.GT.AND P4, PT, R47, 0x60, PT ;  /* 0x000000602f00780c */ /* 0x000fe40003f84270 */
[----:B------:R-:W-:Y:S01]  /*5cd0*/  FMNMX.FTZ R83, R44, R83, !PT ;  /* 0x000000532c537209 */ /* 0x000fe20007810000 */
[----:B------:R-:W0:Y:S01]  /*5ce0*/  MUFU.TANH R72, R72 ;  /* 0x0000004800487308 */ /* 0x000e220000002400 */
[----:B--2---:R-:W-:-:S02]  /*5cf0*/  FSEL R70, R70, -INF , P5 ;  /* 0xff80000046467808 */ /* 0x004fc40002800000 */
[----:B------:R-:W-:Y:S02]  /*5d00*/  FMNMX.FTZ R83, R48, R83, !PT ;  /* 0x0000005330537209 */ /* 0x000fe40007810000 */
[----:B------:R-:W-:Y:S02]  /*5d10*/  ISETP.GT.AND P5, PT, R47, 0x61, PT ;  /* 0x000000612f00780c */ /* 0x000fe40003fa4270 */
[----:B------:R-:W-:Y:S01]  /*5d20*/  FMNMX.FTZ R83, R50, R83, !PT ;  /* 0x0000005332537209 */ /* 0x000fe20007810000 */
[----:B------:R-:W1:Y:S01]  /*5d30*/  MUFU.TANH R73, R73 ;  /* 0x0000004900497308 */ /* 0x000e620000002400 */
[----:B------:R-:W-:Y:S01]  /*5d40*/  FSEL R82, R37, RZ, P3 ;  /* 0x000000ff25527208 */ /* 0x000fe20001800000 */
[----:B------:R-:W-:Y:S02]  /*5d50*/  WARPGROUP.DEPBAR.LE gsb0, 0x0 ;  /* 0x00008000000079c5 */ /* 0x000fe40000010000 */
[----:B------:R-:W-:Y:S02]  /*5d60*/  FMNMX.FTZ R32, R64, R83, !PT ;  /* 0x0000005340207209 */ /* 0x000fe40007810000 */
[----:B------:R-:W-:-:S02]  /*5d70*/  FADD.FTZ R82, -R82, R5 ;  /* 0x0000000552527221 */ /* 0x000fc40000010100 */
[----:B------:R-:W-:Y:S01]  /*5d80*/  FMNMX.FTZ R83, R63, R32, !PT ;  /* 0x000000203f537209 */ /* 0x000fe20007810000 */
[----:B------:R-:W-:Y:S01]  /*5d90*/  FFMA.FTZ R32, R36, UR10, -R77 ;  /* 0x0000000a24207c23 */ /* 0x000fe2000801084d */
[----:B------:R-:W2:Y:S01]  /*5da0*/  MUFU.TANH R74, R74 ;  /* 0x0000004a004a7308 */ /* 0x000ea20000002400 */
[----:B0-----:R-:W-:Y:S02]  /*5db0*/  FSEL R72, R72, -INF , P5 ;  /* 0xff80000048487808 */ /* 0x001fe40002800000 */
[----:B------:R-:W-:Y:S02]  /*5dc0*/  FMNMX.FTZ R36, R66, R83, !PT ;  /* 0x0000005342247209 */ /* 0x000fe40007810000 */
[----:B------:R-:W-:Y:S02]  /*5dd0*/  ISETP.GT.AND P5, PT, R47, 0x69, PT ;  /* 0x000000692f00780c */ /* 0x000fe40003fa4270 */
[----:B------:R-:W-:Y:S01]  /*5de0*/  FMNMX.FTZ R36, R67, R36, !PT ;  /* 0x0000002443247209 */ /* 0x000fe20007810000 */
[----:B------:R-:W0:Y:S03]  /*5df0*/  MUFU.TANH R75, R75 ;  /* 0x0000004b004b7308 */ /* 0x000e260000002400 */
[----:B------:R-:W-:-:S02]  /*5e00*/  FMNMX.FTZ R83, R69, R36, !PT ;  /* 0x0000002445537209 */ /* 0x000fc40007810000 */
[----:B------:R-:W-:Y:S02]  /*5e10*/  FSEL R36, R71, -INF , P4 ;  /* 0xff80000047247808 */ /* 0x000fe40002000000 */
[----:B------:R-:W-:Y:S01]  /*5e20*/  FMNMX.FTZ R83, R70, R83, !PT ;  /* 0x0000005346537209 */ /* 0x000fe20007810000 */
[----:B------:R-:W3:Y:S01]  /*5e30*/  MUFU.TANH R76, R76 ;  /* 0x0000004c004c7308 */ /* 0x000ee20000002400 */
[----:B------:R-:W-:Y:S02]  /*5e40*/  ISETP.GT.AND P4, PT, R47, 0x68, PT ;  /* 0x000000682f00780c */ /* 0x000fe40003f84270 */
[----:B------:R-:W-:Y:S02]  /*5e50*/  FMNMX.FTZ R83, R36, R83, !PT ;  /* 0x0000005324537209 */ /* 0x000fe40007810000 */
[----:B-1----:R-:W-:Y:S02]  /*5e60*/  FSEL R73, R73, -INF , P4 ;  /* 0xff80000049497808 */ /* 0x002fe40002000000 */
[----:B------:R-:W-:Y:S01]  /*5e70*/  FMNMX.FTZ R42, R72, R83, !PT ;  /* 0x00000053482a7209 */ /* 0x000fe20007810000 */
[----:B------:R-:W1:Y:S01]  /*5e80*/  MUFU.TANH R78, R78 ;  /* 0x0000004e004e7308 */ /* 0x000e620000002400 */
[----:B------:R-:W-:-:S02]  /*5e90*/  ISETP.GT.AND P4, PT, R47, 0x70, PT ;  /* 0x000000702f00780c */ /* 0x000fc40003f84270 */
[----:B--2---:R-:W-:Y:S02]  /*5ea0*/  FSEL R74, R74, -INF , P5 ;  /* 0xff8000004a4a7808 */ /* 0x004fe40002800000 */
[----:B------:R-:W-:Y:S02]  /*5eb0*/  FMNMX.FTZ R83, R73, R42, !PT ;  /* 0x0000002a49537209 */ /* 0x000fe40007810000 */
[----:B------:R-:W-:Y:S01]  /*5ec0*/  ISETP.GT.AND P5, PT, R47, 0x71, PT ;  /* 0x000000712f00780c */ /* 0x000fe20003fa4270 */
[----:B------:R-:W2:Y:S01]  /*5ed0*/  MUFU.TANH R79, R79 ;  /* 0x0000004f004f7308 */ /* 0x000ea20000002400 */
[----:B0-----:R-:W-:Y:S02]  /*5ee0*/  FSEL R75, R75, -INF , P4 ;  /* 0xff8000004b4b7808 */ /* 0x001fe40002000000 */
[----:B------:R-:W-:Y:S02]  /*5ef0*/  FMNMX.FTZ R42, R74, R83, !PT ;  /* 0x000000534a2a7209 */ /* 0x000fe40007810000 */
[----:B------:R-:W-:-:S02]  /*5f00*/  ISETP.GT.AND P4, PT, R47, 0x78, PT ;  /* 0x000000782f00780c */ /* 0x000fc40003f84270 */
[----:B---3--:R-:W-:Y:S01]  /*5f10*/  FSEL R76, R76, -INF , P5 ;  /* 0xff8000004c4c7808 */ /* 0x008fe20002800000 */
[----:B------:R0:W-:Y:S01]  /*5f20*/  MUFU.EX2 R71, R54 ;  /* 0x0000003600477308 */ /* 0x0001e20000000800 */
[----:B------:R-:W-:Y:S01]  /*5f30*/  ISETP.GT.AND P5, PT, R47, 0x79, PT ;  /* 0x000000792f00780c */ /* 0x000fe20003fa4270 */
[--C-:B------:R-:W-:Y:S01]  /*5f40*/  FFMA.FTZ R47, R51, UR10, -R77.reuse ;  /* 0x0000000a332f7c23 */ /* 0x100fe2000801084d */
[----:B-1----:R-:W-:Y:S01]  /*5f50*/  FSEL R78, R78, -INF , P4 ;  /* 0xff8000004e4e7808 */ /* 0x002fe20002000000 */
[--C-:B------:R-:W-:Y:S01]  /*5f60*/  FFMA.FTZ R51, R53, UR10, -R77.reuse ;  /* 0x0000000a35337c23 */ /* 0x100fe2000801084d */
[----:B------:R-:W-:-:S01]  /*5f70*/  FFMA.FTZ R53, R56, UR10, -R77 ;  /* 0x0000000a38357c23 */ /* 0x000fc2000801084d */
[--C-:B------:R-:W-:Y:S01]  /*5f80*/  FFMA.FTZ R56, R57, UR10, -R77.reuse ;  /* 0x0000000a39387c23 */ /* 0x100fe2000801084d */
[----:B------:R-:W-:-:S01]  /*5f90*/  FFMA.FTZ R57, R60, UR10, -R77 ;  /* 0x0000000a3c397c23 */ /* 0x000fc2000801084d */
[--C-:B------:R-:W-:Y:S01]  /*5fa0*/  FFMA.FTZ R60, R61, UR10, -R77.reuse ;  /* 0x0000000a3d3c7c23 */ /* 0x100fe2000801084d */
[----:B0-----:R-:W-:-:S01]  /*5fb0*/  FFMA.FTZ R54, R45, UR10, -R77 ;  /* 0x0000000a2d367c23 */ /* 0x001fc2000801084d */
[----:B------:R-:W-:Y:S01]  /*5fc0*/  FMNMX.FTZ R45, R75, R42, !PT ;  /* 0x0000002a4b2d7209 */ /* 0x000fe20007810000 */
[----:B------:R-:W-:Y:S01]  /*5fd0*/  IMAD.U32 R61, RZ, RZ, UR10 ;  /* 0x0000000aff3d7e24 */ /* 0x000fe2000f8e00ff */
[----:B--2---:R-:W-:Y:S01]  /*5fe0*/  FSEL R79, R79, -INF , P5 ;  /* 0xff8000004f4f7808 */ /* 0x004fe20002800000 */
[----:B------:R0:W-:Y:S01]  /*5ff0*/  MUFU.EX2 R42, R54 ;  /* 0x00000036002a7308 */ /* 0x0001e20000000800 */
[----:B------:R-:W-:-:S04]  /*6000*/  FMNMX.FTZ R45, R76, R45, !PT ;  /* 0x0000002d4c2d7209 */ /* 0x000fc80007810000 */
[----:B------:R-:W-:-:S03]  /*6010*/  FMNMX.FTZ R46, R78, R45, !PT ;  /* 0x0000002d4e2e7209 */ /* 0x000fc60007810000 */
[----:B------:R1:W-:Y:S01]  /*6020*/  MUFU.EX2 R45, R80 ;  /* 0x00000050002d7308 */ /* 0x0003e20000000800 */
[----:B------:R-:W-:Y:S01]  /*6030*/  FMNMX.FTZ R46, R79, R46, !PT ;  /* 0x0000002e4f2e7209 */ /* 0x000fe20007810000 */
[--C-:B0-----:R-:W-:Y:S01]  /*6040*/  FFMA.FTZ R54, R55, UR10, -R77.reuse ;  /* 0x0000000a37367c23 */ /* 0x101fe2000801084d */
        /* <DEDUP_REMOVED lines=19> */
[----:B------:R-:W-:Y:S01]  /*6180*/  MUFU.EX2 R24, R24 ;  /* 0x0000001800187308 */ /* 0x000fe20000000800 */
[----:B-1----:R-:W-:-:S01]  /*6190*/  FFMA.FTZ R80, R9, UR10, -R61 ;  /* 0x0000000a09507c23 */ /* 0x002fc2000801083d */
[--C-:B------:R-:W-:Y:S01]  /*61a0*/  FFMA.FTZ R9, R12, UR10, -R61.reuse ;  /* 0x0000000a0c097c23 */ /* 0x100fe2000801083d */
[----:B------:R-:W-:-:S01]  /*61b0*/  FFMA.FTZ R12, R13, UR10, -R61 ;  /* 0x0000000a0d0c7c23 */ /* 0x000fc2000801083d */
        /* <DEDUP_REMOVED lines=8> */
[--C-:B------:R-:W-:Y:S01]  /*6240*/  FFMA.FTZ R31, R34, UR10, -R61.reuse ;  /* 0x0000000a221f7c23 */ /* 0x100fe2000801083d */
[----:B------:R-:W-:-:S01]  /*6250*/  FFMA.FTZ R34, R35, UR10, -R61 ;  /* 0x0000000a23227c23 */ /* 0x000fc2000801083d */
[----:B------:R-:W-:Y:S01]  /*6260*/  FADD.FTZ R43, -R43, R4 ;  /* 0x000000042b2b7221 */ /* 0x000fe20000010100 */
[----:B------:R-:W-:-:S01]  /*6270*/  FFMA.FTZ R35, R38, UR10, -R61 ;  /* 0x0000000a26237c23 */ /* 0x000fc2000801083d */
[--C-:B------:R-:W-:Y:S01]  /*6280*/  FFMA.FTZ R38, R39, UR10, -R61.reuse ;  /* 0x0000000a27267c23 */ /* 0x100fe2000801083d */
[----:B------:R-:W-:Y:S01]  /*6290*/  FMUL.FTZ R39, R82, UR10 ;  /* 0x0000000a52277c20 */ /* 0x000fe20008410000 */
        /* <DEDUP_REMOVED lines=143> */
.L_x_10228:
        /* <DEDUP_REMOVED lines=91> */
.L_x_10219:
[----:B------:R-:W-:-:S13]  /*7140*/  ISETP.LE.AND P2, PT, RZ, UR18, PT ;  /* 0x00000012ff007c0c */ /* 0x000fda000bf43270 */
[----:B------:R-:W-:Y:S05]  /*7150*/  @!P2 BRA `(.L_x_10230) ;  /* 0x0000002000f4a947 */ /* 0x000fea0003800000 */
[----:B------:R-:W-:Y:S01]  /*7160*/  IMAD.MOV.U32 R5, RZ, RZ, R46 ;  /* 0x000000ffff057224 */ /* 0x000fe200078e002e */
[----:B------:R-:W-:Y:S01]  /*7170*/  UMOV UR19, UR37 ;  /* 0x0000002500137c82 */ /* 0x000fe20008000000 */
[----:B------:R-:W-:Y:S01]  /*7180*/  IMAD.MOV.U32 R4, RZ, RZ, R37 ;  /* 0x000000ffff047224 */ /* 0x000fe200078e0025 */
[----:B------:R-:W-:Y:S01]  /*7190*/  UMOV UR20, UR38 ;  /* 0x0000002600147c82 */ /* 0x000fe20008000000 */
[----:B------:R-:W-:-:S05]  /*71a0*/  ULDC UR17, c[0x0][0x988] ;  /* 0x0002620000117ab9 */ /* 0x000fca0000000800 */
.L_x_10240:
[----:B------:R-:W-:-:S04]  /*71b0*/  UIADD3 UR38, UR20, 0x1, URZ ;  /* 0x0000000114267890 */ /* 0x000fc8000fffe03f */
[----:B------:R-:W-:-:S04]  /*71c0*/  UISETP.NE.AND UP0, UPT, UR38, 0x2, UPT ;  /* 0x000000022600788c */ /* 0x000fc8000bf05270 */
[----:B------:R-:W-:Y:S02]  /*71d0*/  USEL UR37, URZ, 0x1, UP0 ;  /* 0x000000013f257887 */ /* 0x000fe40008000000 */
[----:B------:R-:W-:Y:S02]  /*71e0*/  USEL UR38, UR38, URZ, UP0 ;  /* 0x0000003f26267287 */ /* 0x000fe40008000000 */
[----:B------:R-:W-:Y:S01]  /*71f0*/  ULOP3.LUT UR37, UR19, UR37, URZ, 0x3c, !UPT ;  /* 0x0000002513257292 */ /* 0x000fe2000f8e3c3f */
[----:B------:R-:W-:Y:S11]  /*7200*/  @!P0 BRA `(.L_x_10231) ;  /* 0x0000000000048947 */ /* 0x000ff60003800000 */
[----:B------:R-:W-:Y:S01]  /*7210*/  BPT.TRAP 0x1 ;  /* 0x000000040000795c */ /* 0x000fe20000300000 */
.L_x_10231:
[----:B------:R-:W-:Y:S01]  /*7220*/  ULEA UR6, UR38, UR45, 0x3 ;  /* 0x0000002d26067291 */ /* 0x000fe2000f8e183f */
[----:B------:R-:W-:-:S05]  /*7230*/  IMAD.U32 R6, RZ, RZ, UR37 ;  /* 0x00000025ff067e24 */ /* 0x000fca000f8e00ff */
[----:B------:R-:W-:-:S04]  /*7240*/  SHF.L.U32 R6, R6, 0x1f, RZ ;  /* 0x0000001f06067819 */ /* 0x000fc800000006ff */
[----:B------:R0:W1:Y:S01]  /*7250*/  SYNCS.PHASECHK.TRANS64.TRYWAIT P2, [UR6+0x19c30], R6 ;  /* 0x019c3006ff0075a7 */ /* 0x0000620008040146 */
[----:B------:R-:W-:Y:S05]  /*7260*/  @!P0 BRA `(.L_x_10232) ;  /* 0x0000000000048947 */ /* 0x000fea0003800000 */
[----:B------:R-:W-:Y:S01]  /*7270*/  BPT.TRAP 0x1 ;  /* 0x000000040000795c */ /* 0x000fe20000300000 */
.L_x_10232:
[----:B-1----:R-:W-:Y:S05]  /*7280*/  @P2 BRA `(.L_x_10233) ;  /* 0x0000000000082947 */ /* 0x002fea0003800000 */
[----:B------:R-:W1:Y:S02]  /*7290*/  SYNCS.PHASECHK.TRANS64.TRYWAIT P2, [UR6+0x19c30], R6 ;  /* 0x019c3006ff0075a7 */ /* 0x000e640008040146 */
[----:B-1----:R-:W-:Y:S05]  /*72a0*/  @!P2 BRA `(.L_x_10234) ;  /* 0x000000a400d8a947 */ /* 0x002fea0003800000 */
.L_x_10233:
        /* <DEDUP_REMOVED lines=17> */
.L_x_10235:
[----:B------:R-:W-:Y:S01]  /*73c0*/  ULEA UR14, UR20, UR45, 0x3 ;  /* 0x0000002d140e7291 */ /* 0x000fe2000f8e183f */
[----:B01----:R-:W-:-:S05]  /*73d0*/  IMAD.U32 R6, RZ, RZ, UR19 ;  /* 0x00000013ff067e24 */ /* 0x003fca000f8e00ff */
[----:B------:R-:W-:-:S04]  /*73e0*/  SHF.L.U32 R6, R6, 0x1f, RZ ;  /* 0x0000001f06067819 */ /* 0x000fc800000006ff */
[----:B------:R0:W1:Y:S01]  /*73f0*/  SYNCS.PHASECHK.TRANS64.TRYWAIT P2, [UR14+0x19c50], R6 ;  /* 0x019c5006ff0075a7 */ /* 0x000062000804014e */
[----:B------:R-:W-:Y:S05]  /*7400*/  @!P0 BRA `(.L_x_10236) ;  /* 0x0000000000048947 */ /* 0x000fea0003800000 */
[----:B------:R-:W-:Y:S01]  /*7410*/  BPT.TRAP 0x1 ;  /* 0x000000040000795c */ /* 0x000fe20000300000 */
.L_x_10236:
[----:B-1----:R-:W-:Y:S05]  /*7420*/  @P2 BRA `(.L_x_10237) ;  /* 0x0000000000082947 */ /* 0x002fea0003800000 */
[----:B------:R-:W1:Y:S02]  /*7430*/  SYNCS.PHASECHK.TRANS64.TRYWAIT P2, [UR14+0x19c50], R6 ;  /* 0x019c5006ff0075a7 */ /* 0x000e64000804014e */
[----:B-1----:R-:W-:Y:S05]  /*7440*/  @!P2 BRA `(.L_x_10238) ;  /* 0x000000a40088a947 */ /* 0x002fea0003800000 */
.L_x_10237:
        /* <DEDUP_REMOVED lines=435> */
.L_x_10239:
        /* <DEDUP_REMOVED lines=91> */
.L_x_10230:
[----:B------:R-:W-:Y:S06]  /*9530*/  BAR.ARV 0x8, 0x200 ;  /* 0x0208000000007b1d */ /* 0x000fec0000002000 */
[----:B------:R-:W-:Y:S05]  /*9540*/  @!P0 BRA `(.L_x_10241) ;  /* 0x0000000000048947 */ /* 0x000fea0003800000 */
[----:B------:R-:W-:Y:S01]  /*9550*/  BPT.TRAP 0x1 ;  /* 0x000000040000795c */ /* 0x000fe20000300000 */
.L_x_10241:
[----:B------:R-:W-:Y:S01]  /*9560*/  ULEA UR16, UR38, UR45, 0x3 ;  /* 0x0000002d26107291 */ /* 0x000fe2000f8e183f */
[----:B------:R-:W-:-:S05]  /*9570*/  IMAD.U32 R0, RZ, RZ, UR37 ;  /* 0x00000025ff007e24 */ /* 0x000fca000f8e00ff */
[----:B------:R-:W-:-:S04]  /*9580*/  SHF.L.U32 R0, R0, 0x1f, RZ ;  /* 0x0000001f00007819 */ /* 0x000fc800000006ff */
[----:B------:R0:W1:Y:S01]  /*9590*/  SYNCS.PHASECHK.TRANS64.TRYWAIT P1, [UR16+0x19c50], R0 ;  /* 0x019c5000ff0075a7 */ /* 0x0000620008020150 */
[----:B------:R-:W-:Y:S05]  /*95a0*/  @!P0 BRA `(.L_x_10242) ;  /* 0x0000000000048947 */ /* 0x000fea0003800000 */
[----:B------:R-:W-:Y:S01]  /*95b0*/  BPT.TRAP 0x1 ;  /* 0x000000040000795c */ /* 0x000fe20000300000 */
.L_x_10242:
[----:B-1----:R-:W-:Y:S05]  /*95c0*/  @P1 BRA `(.L_x_10243) ;  /* 0x0000000000081947 */ /* 0x002fea0003800000 */
[----:B------:R-:W1:Y:S02]  /*95d0*/  SYNCS.PHASECHK.TRANS64.TRYWAIT P1, [UR16+0x19c50], R0 ;  /* 0x019c5000ff0075a7 */ /* 0x000e640008020150 */
[----:B-1----:R-:W-:Y:S05]  /*95e0*/  @!P1 BRA `(.L_x_10244) ;  /* 0x0000008400389947 */ /* 0x002fea0003800000 */
.L_x_10243:
        /* <DEDUP_REMOVED lines=10> */
[----:B------:R-:W-:Y:S01]  /*9690*/  @UP0 ULDC.64 UR12, c[0x0][0x9c8] ;  /* 0x00027200000c0ab9 */ /* 0x000fe20000000a00 */
[----:B------:R-:W-:Y:S02]  /*96a0*/  @UP0 USHF.R.S32.HI UR11, URZ, 0x1f, UR47 ;  /* 0x0000001f3f0b0899 */ /* 0x000fe4000801142f */
[----:B------:R-:W-:Y:S02]  /*96b0*/  @UP0 UIMAD UR6, UR41, UR12, URZ ;  /* 0x0000000c290602a4 */ /* 0x000fe4000f8e023f */
[----:B------:R-:W-:Y:S02]  /*96c0*/  @UP0 UIMAD.WIDE.U32 UR8, UR39, UR12, URZ ;  /* 0x0000000c270802a5 */ /* 0x000fe4000f8e003f */
[----:B------:R-:W-:Y:S02]  /*96d0*/  @UP0 UIMAD UR7, UR39, UR13, UR6 ;  /* 0x0000000d270702a4 */ /* 0x000fe4000f8e0206 */
[----:B------:R-:W-:Y:S02]  /*96e0*/  UIMAD UR6, UR38, 0x300, UR45 ;  /* 0x00000300260678a4 */ /* 0x000fe4000f8e022d */
[----:B------:R-:W-:Y:S01]  /*96f0*/  @UP0 UIADD3 UR9, UR9, UR7, URZ ;  /* 0x0000000709090290 */ /* 0x000fe2000fffe03f */
[----:B------:R-:W-:-:S02]  /*9700*/  @UP0 ULDC.64 UR12, c[0x0][0x9d0] ;  /* 0x00027400000c0ab9 */ /* 0x000fc40000000a00 */
[----:B------:R-:W-:Y:S01]  /*9710*/  UMOV UR7, 0x40000040 ;  /* 0x4000004000077882 */ /* 0x000fe20000000000 */
[----:B------:R-:W-:Y:S02]  /*9720*/  @UP0 UIMAD UR11, UR11, UR12, URZ ;  /* 0x0000000c0b0b02a4 */ /* 0x000fe4000f8e023f */
[----:B------:R-:W-:Y:S01]  /*9730*/  @UP0 UIMAD.WIDE.U32 UR8, UR47, UR12, UR8 ;  /* 0x0000000c2f0802a5 */ /* 0x000fe2000f8e0008 */
[----:B------:R-:W-:Y:S01]  /*9740*/  QGMMA.64x96x32.F32.E4M3.E4M3 R88, R148, gdesc[UR4], R88, gsb0 ;  /* 0x0160000494587df3 */ /* 0x000fe20008000858 */
        /* <DEDUP_REMOVED lines=59> */
.L_x_10245:
        /* <DEDUP_REMOVED lines=58> */
.L_x_10212:
        /* <DEDUP_REMOVED lines=40> */
[----:B------:R-:W-:Y:S02]  /*a120*/  SEL R42, R27, R24, P0 ;  /* 0x000000181b2a7207 */ /* 0x000fe40000000000 */
[----:B------:R-:W-:Y:S01]  /*a130*/  SEL R27, R24, R27, P0 ;  /* 0x0000001b181b7207 */ /* 0x000fe20000000000 */
[----:B------:R-:W-:Y:S01]  /*a140*/  IMAD.WIDE R12, R156, 0x2, R4 ;  /* 0x000000029c0c7825 */ /* 0x000fe200078e0204 */
[----:B------:R-:W-:Y:S02]  /*a150*/  F2FP.BF16.F32.PACK_AB R33, R100, R33 ;  /* 0x000000216421723e */ /* 0x000fe400000010ff */
[----:B------:R-:W-:Y:S02]  /*a160*/  F2FP.BF16.F32.PACK_AB R30, R101, R30 ;  /* 0x0000001e651e723e */ /* 0x000fe400000010ff */
[C---:B------:R-:W-:Y:S02]  /*a170*/  IADD3 R51, P5, R12.reuse, 0x20, RZ ;  /* 0x000000200c337810 */ /* 0x040fe40007fbe0ff */
[----:B------:R-:W-:-:S02]  /*a180*/  IADD3 R53, P4, R12, 0x3000, RZ ;  /* 0x000030000c357810 */ /* 0x000fc40007f9e0ff */
[----:B------:R-:W-:Y:S02]  /*a190*/  LOP3.LUT R6, R51, 0x180, RZ, 0xc0, !PT ;  /* 0x0000018033067812 */ /* 0x000fe400078ec0ff */
[----:B------:R-:W-:Y:S02]  /*a1a0*/  F2FP.BF16.F32.PACK_AB R11, R132, R11 ;  /* 0x0000000b840b723e */ /* 0x000fe400000010ff */
[----:B------:R-:W-:Y:S02]  /*a1b0*/  SHF.R.U64 R6, R6, 0x3, RZ ;  /* 0x0000000306067819 */ /* 0x000fe400000012ff */
[----:B------:R-:W-:Y:S02]  /*a1c0*/  F2FP.BF16.F32.PACK_AB R8, R133, R8 ;  /* 0x000000088508723e */ /* 0x000fe400000010ff */
[----:B------:R-:W-:Y:S02]  /*a1d0*/  LOP3.LUT R24, R6, R51, RZ, 0x3c, !PT ;  /* 0x0000003306187212 */ /* 0x000fe400078e3cff */
[----:B------:R-:W-:-:S02]  /*a1e0*/  LOP3.LUT R6, R53, 0x180, RZ, 0xc0, !PT ;  /* 0x0000018035067812 */ /* 0x000fc400078ec0ff */
[----:B------:R-:W-:Y:S02]  /*a1f0*/  F2FP.BF16.F32.PACK_AB R35, R94, R35 ;  /* 0x000000235e23723e */ /* 0x000fe400000010ff */
[----:B------:R-:W-:Y:S02]  /*a200*/  F2FP.BF16.F32.PACK_AB R32, R95, R32 ;  /* 0x000000205f20723e */ /* 0x000fe400000010ff */
[----:B------:R-:W-:Y:S02]  /*a210*/  F2FP.BF16.F32.PACK_AB R29, R108, R29 ;  /* 0x0000001d6c1d723e */ /* 0x000fe400000010ff */
[----:B------:R-:W-:Y:S02]  /*a220*/  F2FP.BF16.F32.PACK_AB R26, R109, R26 ;  /* 0x0000001a6d1a723e */ /* 0x000fe400000010ff */
[----:B------:R-:W-:Y:S02]  /*a230*/  SEL R36, R37, R34, P0 ;  /* 0x0000002225247207 */ /* 0x000fe40000000000 */
[----:B------:R-:W-:-:S02]  /*a240*/  F2FP.BF16.F32.PACK_AB R21, R118, R21 ;  /* 0x000000157615723e */ /* 0x000fc400000010ff */
[----:B------:R-:W-:Y:S02]  /*a250*/  F2FP.BF16.F32.PACK_AB R14, R119, R14 ;  /* 0x0000000e770e723e */ /* 0x000fe400000010ff */
[----:B------:R-:W-:Y:S02]  /*a260*/  SEL R37, R34, R37, P0 ;  /* 0x0000002522257207 */ /* 0x000fe40000000000 */
[----:B------:R-:W-:Y:S02]  /*a270*/  IADD3 R55, P3, R12, 0x3020, RZ ;  /* 0x000030200c377810 */ /* 0x000fe40007f7e0ff */
[----:B------:R-:W-:Y:S02]  /*a280*/  F2FP.BF16.F32.PACK_AB R31, R102, R31 ;  /* 0x0000001f661f723e */ /* 0x000fe400000010ff */
[----:B------:R-:W-:Y:S01]  /*a290*/  F2FP.BF16.F32.PACK_AB R28, R103, R28 ;  /* 0x0000001c671c723e */ /* 0x000fe200000010ff */
[----:B------:R-:W-:Y:S01]  /*a2a0*/  IMAD.X R15, RZ, RZ, R13, P3 ;  /* 0x000000ffff0f7224 */ /* 0x000fe200018e060d */
[----:B------:R-:W-:-:S02]  /*a2b0*/  F2FP.BF16.F32.PACK_AB R25, R116, R25 ;  /* 0x000000197419723e */ /* 0x000fc400000010ff */
[----:B------:R-:W-:Y:S02]  /*a2c0*/  F2FP.BF16.F32.PACK_AB R20, R117, R20 ;  /* 0x000000147514723e */ /* 0x000fe400000010ff */
[----:B------:R-:W-:Y:S02]  /*a2d0*/  SEL R34, R33, R30, P0 ;  /* 0x0000001e21227207 */ /* 0x000fe40000000000 */
[----:B------:R-:W-:Y:S02]  /*a2e0*/  SEL R33, R30, R33, P0 ;  /* 0x000000211e217207 */ /* 0x000fe40000000000 */
[----:B------:R-:W-:Y:S02]  /*a2f0*/  SEL R40, R11, R8, P0 ;  /* 0x000000080b287207 */ /* 0x000fe40000000000 */
[----:B------:R-:W-:Y:S02]  /*a300*/  SEL R45, R8, R11, P0 ;  /* 0x0000000b082d7207 */ /* 0x000fe40000000000 */
[----:B------:R-:W-:-:S02]  /*a310*/  SHF.R.U64 R6, R6, 0x3, RZ ;  /* 0x0000000306067819 */ /* 0x000fc400000012ff */
[----:B------:R-:W-:Y:S02]  /*a320*/  F2FP.BF16.F32.PACK_AB R127, R127, R10 ;  /* 0x0000000a7f7f723e */ /* 0x000fe400000010ff */
[----:B------:R-:W-:Y:S02]  /*a330*/  SEL R30, R29, R26, P0 ;  /* 0x0000001a1d1e7207 */ /* 0x000fe40000000000 */
[----:B------:R-:W-:Y:S02]  /*a340*/  SEL R8, R35, R32, P0 ;  /* 0x0000002023087207 */ /* 0x000fe40000000000 */
[C---:B------:R-:W-:Y:S02]  /*a350*/  LOP3.LUT R7, R12.reuse, 0x180, RZ, 0xc0, !PT ;  /* 0x000001800c077812 */ /* 0x040fe400078ec0ff */
[----:B------:R-:W-:Y:S02]  /*a360*/  IADD3 R57, P2, R12, 0x6000, RZ ;  /* 0x000060000c397810 */ /* 0x000fe40007f5e0ff */
[----:B------:R-:W-:-:S02]  /*a370*/  SEL R29, R26, R29, P0 ;  /* 0x0000001d1a1d7207 */ /* 0x000fc40000000000 */
[----:B------:R-:W-:Y:S01]  /*a380*/  SEL R35, R32, R35, P0 ;  /* 0x0000002320237207 */ /* 0x000fe20000000000 */
[--C-:B------:R-:W-:Y:S01]  /*a390*/  IMAD.X R11, RZ, RZ, R13.reuse, P2 ;  /* 0x000000ffff0b7224 */ /* 0x100fe200010e060d */
[----:B------:R-:W-:Y:S02]  /*a3a0*/  SEL R44, R21, R14, P0 ;  /* 0x0000000e152c7207 */ /* 0x000fe40000000000 */
[----:B------:R-:W-:Y:S01]  /*a3b0*/  SEL R47, R14, R21, P0 ;  /* 0x000000150e2f7207 */ /* 0x000fe20000000000 */
[--C-:B------:R-:W-:Y:S01]  /*a3c0*/  IMAD.X R21, RZ, RZ, R13.reuse, P4 ;  /* 0x000000ffff157224 */ /* 0x100fe200020e060d */
[----:B------:R-:W-:Y:S02]  /*a3d0*/  LOP3.LUT R10, R55, 0x180, RZ, 0xc0, !PT ;  /* 0x00000180370a7812 */ /* 0x000fe400078ec0ff */
[----:B------:R-:W-:Y:S02]  /*a3e0*/  SEL R26, R25, R20, P0 ;  /* 0x00000014191a7207 */ /* 0x000fe40000000000 */
[----:B------:R-:W-:Y:S01]  /*a3f0*/  SEL R39, R20, R25, P0 ;  /* 0x0000001914277207 */ /* 0x000fe20000000000 */
[----:B------:R-:W-:Y:S01]  /*a400*/  IMAD.X R25, RZ, RZ, R13, P5 ;  /* 0x000000ffff197224 */ /* 0x000fe200028e060d */
[----:B------:R-:W-:-:S02]  /*a410*/  SEL R32, R31, R28, P0 ;  /* 0x0000001c1f207207 */ /* 0x000fc40000000000 */
[----:B------:R-:W-:Y:S02]  /*a420*/  SEL R31, R28, R31, P0 ;  /* 0x0000001f1c1f7207 */ /* 0x000fe40000000000 */
[----:B------:R-:W-:Y:S02]  /*a430*/  LOP3.LUT R20, R6, R53, RZ, 0x3c, !PT ;  /* 0x0000003506147212 */ /* 0x000fe400078e3cff */
[----:B------:R-:W-:Y:S02]  /*a440*/  SHF.R.U64 R7, R7, 0x3, RZ ;  /* 0x0000000307077819 */ /* 0x000fe400000012ff */
[----:B------:R-:W-:Y:S02]  /*a450*/  LOP3.LUT R28, R57, 0x180, RZ, 0xc0, !PT ;  /* 0x00000180391c7812 */ /* 0x000fe400078ec0ff */
[----:B------:R-:W-:Y:S02]  /*a460*/  SHF.R.U64 R10, R10, 0x3, RZ ;  /* 0x000000030a0a7819 */ /* 0x000fe400000012ff */
[----:B------:R-:W-:-:S02]  /*a470*/  IADD3 R59, P1, R12, 0x6020, RZ ;  /* 0x000060200c3b7810 */ /* 0x000fc40007f3e0ff */
[----:B------:R-:W-:Y:S02]  /*a480*/  MOV R53, R20 ;  /* 0x0000001400357202 */ /* 0x000fe40000000f00 */
[----:B------:R-:W-:Y:S01]  /*a490*/  LOP3.LUT R12, R7, R12, RZ, 0x3c, !PT ;  /* 0x0000000c070c7212 */ /* 0x000fe200078e3cff */
[----:B------:R-:W-:Y:S01]  /*a4a0*/  IMAD.X R7, RZ, RZ, R13, P1 ;  /* 0x000000ffff077224 */ /* 0x000fe200008e060d */
[----:B------:R-:W-:Y:S02]  /*a4b0*/  SHF.R.U64 R28, R28, 0x3, RZ ;  /* 0x000000031c1c7819 */ /* 0x000fe400000012ff */
[----:B------:R-:W-:Y:S02]  /*a4c0*/  LOP3.LUT R14, R10, R55, RZ, 0x3c, !PT ;  /* 0x000000370a0e7212 */ /* 0x000fe400078e3cff */
[----:B------:R-:W-:Y:S02]  /*a4d0*/  SEL R46, R126, R127, P0 ;  /* 0x0000007f7e2e7207 */ /* 0x000fe40000000000 */
[----:B------:R-:W-:-:S02]  /*a4e0*/  SEL R127, R127, R126, P0 ;  /* 0x0000007e7f7f7207 */ /* 0x000fc40000000000 */
[----:B------:R-:W-:Y:S02]  /*a4f0*/  MOV R55, R12 ;  /* 0x0000000c00377202 */ /* 0x000fe40000000f00 */
[----:B------:R-:W-:Y:S02]  /*a500*/  MOV R54, R24 ;  /* 0x0000001800367202 */ /* 0x000fe40000000f00 */
[----:B------:R-:W-:Y:S02]  /*a510*/  LOP3.LUT R10, R28, R57, RZ, 0x3c, !PT ;  /* 0x000000391c0a7212 */ /* 0x000fe400078e3cff */
[----:B------:R-:W-:Y:S02]  /*a520*/  MOV R52, R14 ;  /* 0x0000000e00347202 */ /* 0x000fe40000000f00 */
[----:B------:R-:W-:Y:S02]  /*a530*/  LOP3.LUT R50, R59, 0x180, RZ, 0xc0, !PT ;  /* 0x000001803b327812 */ /* 0x000fe400078ec0ff */
[----:B------:R-:W-:-:S02]  /*a540*/  MOV R51, R10 ;  /* 0x0000000a00337202 */ /* 0x000fc40000000f00 */
[----:B------:R-:W-:Y:S02]  /*a550*/  SHF.R.U64 R50, R50, 0x3, RZ ;  /* 0x0000000332327819 */ /* 0x000fe400000012ff */
[----:B------:R-:W-:Y:S02]  /*a560*/  PLOP3.LUT P2, PT, PT, PT, UP0, 0x80, 0x0 ;  /* 0x000000000000781c */ /* 0x000fe40003f4f008 */
[----:B------:R-:W-:-:S04]  /*a570*/  LOP3.LUT R6, R50, R59, RZ, 0x3c, !PT ;  /* 0x0000003b32067212 */ /* 0x000fc800078e3cff */
[----:B------:R-:W-:Y:S01]  /*a580*/  MOV R50, R6 ;  /* 0x0000000600327202 */ /* 0x000fe20000000f00 */
[----:B------:R-:W-:Y:S02]  /*a590*/  IMAD.U32 R6, RZ, RZ, UR6 ;  /* 0x00000006ff067e24 */ /* 0x000fe4000f8e00ff */
[----:B------:R-:W-:Y:S01]  /*a5a0*/  IMAD.U32 R7, RZ, RZ, UR7 ;  /* 0x00000007ff077e24 */ /* 0x000fe2000f8e00ff */
[----:B------:R-:W-:Y:S01]  /*a5b0*/  ULDC.64 UR6, c[0x0][0xc08] ;  /* 0x0003020000067ab9 */ /* 0x000fe20000000a00 */
[----:B--2---:R-:W-:Y:S01]  /*a5c0*/  LOP3.LUT R20, R9, 0x2, RZ, 0x3c, !PT ;  /* 0x0000000209147812 */ /* 0x004fe200078e3cff */
[----:B------:R-:W-:Y:S04]  /*a5d0*/  SHFL.IDX PT, R13, R8, R9, 0x1c1f ;  /* 0x001c1f09080d7589 */ /* 0x000fe800000e0000 */
[----:B------:R-:W0:Y:S04]  /*a5e0*/  SHFL.IDX PT, R24, R35, R20, 0x1c1f ;  /* 0x001c1f1423187589 */ /* 0x000e2800000e0000 */
[----:B------:R-:W-:Y:S04]  /*a5f0*/  SHFL.IDX PT, R36, R36, R9, 0x1c1f ;  /* 0x001c1f0924247589 */ /* 0x000fe800000e0000 */
[----:B------:R-:W1:Y:S04]  /*a600*/  SHFL.IDX PT, R37, R37, R20, 0x1c1f ;  /* 0x001c1f1425257589 */ /* 0x000e6800000e0000 */
[----:B------:R-:W-:Y:S04]  /*a610*/  SHFL.IDX PT, R15, R32, R9, 0x1c1f ;  /* 0x001c1f09200f7589 */ /* 0x000fe800000e0000 */
[----:B------:R-:W-:Y:S04]  /*a620*/  SHFL.IDX PT, R28, R31, R20, 0x1c1f ;  /* 0x001c1f141f1c7589 */ /* 0x000fe800000e0000 */
[----:B------:R-:W-:Y:S04]  /*a630*/  SHFL.IDX PT, R34, R34, R9, 0x1c1f ;  /* 0x001c1f0922227589 */ /* 0x000fe800000e0000 */
[----:B------:R-:W2:Y:S01]  /*a640*/  SHFL.IDX PT, R33, R33, R20, 0x1c1f ;  /* 0x001c1f1421217589 */ /* 0x000ea200000e0000 */
[----:B0-----:R-:W-:-:S03]  /*a650*/  SEL R11, R24, R13, P0 ;  /* 0x0000000d180b7207 */ /* 0x001fc60000000000 */
[----:B------:R-:W-:Y:S04]  /*a660*/  SHFL.IDX PT, R42, R42, R9, 0x1c1f ;  /* 0x001c1f092a2a7589 */ /* 0x000fe800000e0000 */
[----:B------:R-:W0:Y:S01]  /*a670*/  SHFL.IDX PT, R27, R27, R20, 0x1c1f ;  /* 0x001c1f141b1b7589 */ /* 0x000e2200000e0000 */
[----:B-1----:R-:W-:Y:S02]  /*a680*/  SEL R8, R36, R37, P0 ;  /* 0x0000002524087207 */ /* 0x002fe40000000000 */
[----:B------:R-:W-:Y:S01]  /*a690*/  SEL R10, R37, R36, P0 ;  /* 0x00000024250a7207 */ /* 0x000fe20000000000 */
[----:B------:R-:W-:Y:S04]  /*a6a0*/  SHFL.IDX PT, R30, R30, R9, 0x1c1f ;  /* 0x001c1f091e1e7589 */ /* 0x000fe800000e0000 */
[----:B------:R-:W1:Y:S04]  /*a6b0*/  SHFL.IDX PT, R29, R29, R20, 0x1c1f ;  /* 0x001c1f141d1d7589 */ /* 0x000e6800000e0000 */
[----:B------:R1:W-:Y:S04]  /*a6c0*/  SHFL.IDX PT, R21, R26, R9, 0x1c1f ;  /* 0x001c1f091a157589 */ /* 0x0003e800000e0000 */
[----:B------:R-:W-:Y:S01]  /*a6d0*/  SHFL.IDX PT, R44, R44, R9, 0x1c1f ;  /* 0x001c1f092c2c7589 */ /* 0x000fe200000e0000 */
[----:B--2---:R-:W-:-:S02]  /*a6e0*/  SEL R12, R34, R33, P0 ;  /* 0x00000021220c7207 */ /* 0x004fc40000000000 */
[----:B------:R-:W-:Y:S01]  /*a6f0*/  SEL R14, R33, R34, P0 ;  /* 0x00000022210e7207 */ /* 0x000fe20000000000 */
[----:B------:R-:W-:Y:S04]  /*a700*/  SHFL.IDX PT, R32, R39, R20, 0x1c1f ;  /* 0x001c1f1427207589 */ /* 0x000fe800000e0000 */
[----:B------:R-:W2:Y:S01]  /*a710*/  SHFL.IDX PT, R47, R47, R20, 0x1c1f ;  /* 0x001c1f142f2f7589 */ /* 0x000ea200000e0000 */
[----:B0-----:R-:W-:Y:S02]  /*a720*/  SEL R25, R42, R27, P0 ;  /* 0x0000001b2a197207 */ /* 0x001fe40000000000 */
[----:B------:R-:W-:Y:S01]  /*a730*/  SEL R27, R27, R42, P0 ;  /* 0x0000002a1b1b7207 */ /* 0x000fe20000000000 */
[----:B------:R-:W-:Y:S04]  /*a740*/  SHFL.IDX PT, R38, R38, R9, 0x1c1f ;  /* 0x001c1f0926267589 */ /* 0x000fe800000e0000 */
[----:B------:R-:W-:Y:S01]  /*a750*/  SHFL.IDX PT, R46, R46, R9, 0x1c1f ;  /* 0x001c1f092e2e7589 */ /* 0x000fe200000e0000 */
[----:B-1----:R-:W-:-:S03]  /*a760*/  SEL R26, R29, R30, P0 ;  /* 0x0000001e1d1a7207 */ /* 0x002fc60000000000 */
[----:B------:R-:W0:Y:S04]  /*a770*/  SHFL.IDX PT, R41, R41, R20, 0x1c1f ;  /* 0x001c1f1429297589 */ /* 0x000e2800000e0000 */
[----:B------:R-:W1:Y:S04]  /*a780*/  SHFL.IDX PT, R127, R127, R20, 0x1c1f ;  /* 0x001c1f147f7f7589 */ /* 0x000e6800000e0000 */
[----:B------:R-:W-:Y:S04]  /*a790*/  SHFL.IDX PT, R40, R40, R9, 0x1c1f ;  /* 0x001c1f0928287589 */ /* 0x000fe800000e0000 */
[----:B------:R3:W-:Y:S01]  /*a7a0*/  SHFL.IDX PT, R48, R48, R9, 0x1c1f ;  /* 0x001c1f0930307589 */ /* 0x0007e200000e0000 */
[----:B--2---:R-:W-:-:S03]  /*a7b0*/  SEL R31, R47, R44, P0 ;  /* 0x0000002c2f1f7207 */ /* 0x004fc60000000000 */
[----:B------:R-:W2:Y:S04]  /*a7c0*/  SHFL.IDX PT, R45, R45, R20, 0x1c1f ;  /* 0x001c1f142d2d7589 */ /* 0x000ea800000e0000 */
[----:B------:R-:W4:Y:S01]  /*a7d0*/  SHFL.IDX PT, R49, R49, R20, 0x1c1f ;  /* 0x001c1f1431317589 */ /* 0x000f2200000e0000 */
[----:B---3--:R-:W-:Y:S01]  /*a7e0*/  SEL R9, R13, R24, P0 ;  /* 0x000000180d097207 */ /* 0x008fe20000000000 */
[----:B------:R-:W-:Y:S01]  /*a7f0*/  BAR.SYNC.DEFER_BLOCKING 0x1, 0x180 ;  /* 0x0046000000007b1d */ /* 0x000fe20000010000 */
[----:B------:R-:W-:Y:S02]  /*a800*/  SEL R13, R15, R28, P0 ;  /* 0x0000001c0f0d7207 */ /* 0x000fe40000000000 */
[----:B------:R-:W-:Y:S02]  /*a810*/  SEL R15, R28, R15, P0 ;  /* 0x0000000f1c0f7207 */ /* 0x000fe40000000000 */
[----:B------:R-:W-:-:S02]  /*a820*/  SEL R24, R30, R29, P0 ;  /* 0x0000001d1e187207 */ /* 0x000fc40000000000 */
[----:B------:R-:W-:Y:S02]  /*a830*/  SEL R28, R21, R32, P0 ;  /* 0x00000020151c7207 */ /* 0x000fe40000000000 */
[----:B------:R-:W-:Y:S02]  /*a840*/  SEL R30, R32, R21, P0 ;  /* 0x00000015201e7207 */ /* 0x000fe40000000000 */
[----:B------:R-:W-:Y:S02]  /*a850*/  SEL R29, R44, R47, P0 ;  /* 0x0000002f2c1d7207 */ /* 0x000fe40000000000 */
[----:B0-----:R-:W-:Y:S02]  /*a860*/  SEL R32, R38, R41, P0 ;  /* 0x0000002926207207 */ /* 0x001fe40000000000 */
[----:B------:R-:W-:Y:S02]  /*a870*/  SEL R34, R41, R38, P0 ;  /* 0x0000002629227207 */ /* 0x000fe40000000000 */
[----:B-1----:R-:W-:Y:S01]  /*a880*/  SEL R33, R46, R127, P0 ;  /* 0x0000007f2e217207 */ /* 0x002fe20000000000 */
[----:B------:R-:W-:Y:S01]  /*a890*/  UISETP.NE.U32.AND UP1, UPT, UR6, URZ, UPT ;  /* 0x0000003f0600728c */ /* 0x000fe2000bf25070 */
[----:B------:R-:W-:Y:S01]  /*a8a0*/  SEL R35, R127, R46, P0 ;  /* 0x0000002e7f237207 */ /* 0x000fe20000000000 */
[----:B------:R-:W-:Y:S01]  /*a8b0*/  UMOV UR4, URZ ;  /* 0x0000003f00047c82 */ /* 0x000fe20008000000 */
[----:B--2---:R-:W-:Y:S01]  /*a8c0*/  SEL R36, R40, R45, P0 ;  /* 0x0000002d28247207 */ /* 0x004fe20000000000 */
[----:B------:R-:W-:Y:S01]  /*a8d0*/  ULDC UR8, c[0x0][0xa88] ;  /* 0x0002a20000087ab9 */ /* 0x000fe20000000800 */
[----:B------:R-:W-:Y:S01]  /*a8e0*/  SEL R38, R45, R40, P0 ;  /* 0x000000282d267207 */ /* 0x000fe20000000000 */
[----:B------:R0:W-:Y:S01]  /*a8f0*/  STSM.16.M88.4 [R55], R8 ;  /* 0x0000000837007844 */ /* 0x0001e20000000200 */
[----:B----4-:R-:W-:Y:S01]  /*a900*/  SEL R37, R48, R49, P0 ;  /* 0x0000003130257207 */ /* 0x010fe20000000000 */
[----:B------:R-:W1:Y:S01]  /*a910*/  LDC R41, c[0x0][0xbe8] ;  /* 0x0002fa00ff297b82 */ /* 0x000e620000000800 */
[----:B------:R-:W-:Y:S01]  /*a920*/  SEL R39, R49, R48, P0 ;  /* 0x0000003031277207 */ /* 0x000fe20000000000 */
        /* <DEDUP_REMOVED lines=8> */
[----:B-1----:R-:W-:Y:S01]  /*a9b0*/  ISETP.NE.AND P1, PT, R41, 0x1, PT ;  /* 0x000000012900780c */ /* 0x002fe20003f25270 */
[----:B--2---:R-:W-:-:S04]  /*a9c0*/  VIADD R12, R17, UR43 ;  /* 0x0000002b110c7c36 */ /* 0x004fc80008000000 */
[----:B------:R-:W-:-:S05]  /*a9d0*/  PLOP3.LUT P0, PT, PT, PT, UP1, 0x80, 0x0 ;  /* 0x000000000000781c */ /* 0x000fca0003f0f018 */
[----:B------:R-:W-:-:S03]  /*a9e0*/  @UP1 ULEA UR6, UP2, UR39, UR6, 0x2 ;  /* 0x0000000627061291 */ /* 0x000fc6000f84103f */
[----:B------:R-:W0:Y:S01]  /*a9f0*/  @P1 LDC R9, c[0x0][0xbec] ;  /* 0x0002fb00ff091b82 */ /* 0x000e220000000800 */
[----:B------:R-:W-:Y:S02]  /*aa00*/  @UP1 ULEA.HI.X UR7, UR39, UR7, UR41, 0x2, UP2 ;  /* 0x0000000727071291 */ /* 0x000fe400090f1429 */
[----:B------:R-:W-:-:S04]  /*aa10*/  IMAD.U32 R14, RZ, RZ, UR6 ;  /* 0x00000006ff0e7e24 */ /* 0x000fc8000f8e00ff */
        /* <DEDUP_REMOVED lines=10> */
.L_x_10248:
[----:B------:R-:W-:Y:S01]  /*aac0*/  USHF.R.S32.HI UR14, URZ, 0x1f, UR42 ;  /* 0x0000001f3f0e7899 */ /* 0x000fe2000801142a */
[----:B------:R-:W-:Y:S01]  /*aad0*/  @P1 IMAD.HI.U32 R7, R12, R9, RZ ;  /* 0x000000090c071227 */ /* 0x000fe200078e00ff */
[----:B------:R-:W-:Y:S01]  /*aae0*/  ULDC.64 UR12, c[0x0][0xb90] ;  /* 0x0002e400000c7ab9 */ /* 0x000fe20000000a00 */
[----:B------:R-:W-:Y:S01]  /*aaf0*/  USHF.R.S32.HI UR9, URZ, 0x1f, UR4 ;  /* 0x0000001f3f097899 */ /* 0x000fe20008011404 */
[----:B------:R-:W0:Y:S01]  /*ab00*/  @P1 LDC R47, c[0x0][0xbec] ;  /* 0x0002fb00ff2f1b82 */ /* 0x000e220000000800 */
[----:B------:R-:W-:Y:S01]  /*ab10*/  UIMAD UR10, UR14, UR12, URZ ;  /* 0x0000000c0e0a72a4 */ /* 0x000fe2000f8e023f */
[----:B------:R-:W-:Y:S01]  /*ab20*/  IMAD.MOV.U32 R6, RZ, RZ, R12 ;  /* 0x000000ffff067224 */ /* 0x000fe200078e000c */
[----:B------:R-:W-:Y:S01]  /*ab30*/  UMOV UR8, UR4 ;  /* 0x0000000400087c82 */ /* 0x000fe20008000000 */
[----:B------:R-:W-:Y:S01]  /*ab40*/  @P1 SHF.R.U32.HI R6, RZ, R10, R7 ;  /* 0x0000000aff061219 */ /* 0x000fe20000011607 */
[----:B------:R-:W-:Y:S01]  /*ab50*/  USEL UR41, UR41, URZ, !UP0 ;  /* 0x0000003f29297287 */ /* 0x000fe2000c000000 */
[----:B------:R-:W-:Y:S01]  /*ab60*/  IMAD R7, R152, 0x20, R18 ;  /* 0x0000002098077824 */ /* 0x000fe200078e0212 */
[----:B------:R-:W-:Y:S01]  /*ab70*/  UIMAD.WIDE.U32 UR6, UR42, UR12, UR8 ;  /* 0x0000000c2a0672a5 */ /* 0x000fe2000f8e0008 */
[----:B---3--:R-:W-:Y:S01]  /*ab80*/  VIADD R14, R155, UR43 ;  /* 0x0000002b9b0e7c36 */ /* 0x008fe20008000000 */
[----:B------:R-:W-:Y:S01]  /*ab90*/  UIMAD UR10, UR42, UR13, UR10 ;  /* 0x0000000d2a0a72a4 */ /* 0x000fe2000f8e020a */
[----:B------:R-:W-:Y:S01]  /*aba0*/  IMAD.MOV R10, RZ, RZ, -R6 ;  /* 0x000000ffff0a7224 */ /* 0x000fe200078e0a06 */
[----:B------:R-:W-:Y:S01]  /*abb0*/  USEL UR39, UR39, URZ, !UP0 ;  /* 0x0000003f27277287 */ /* 0x000fe2000c000000 */
[----:B------:R-:W-:Y:S01]  /*abc0*/  IMAD.WIDE R4, R7, 0x2, R4 ;  /* 0x0000000207047825 */ /* 0x000fe200078e0204 */
[----:B------:R-:W-:Y:S01]  /*abd0*/  ULDC.64 UR12, c[0x0][0xb98] ;  /* 0x0002e600000c7ab9 */ /* 0x000fe20000000a00 */
[----:B------:R-:W-:-:S02]  /*abe0*/  UIADD3 UR7, UR7, UR10, URZ ;  /* 0x0000000a07077290 */ /* 0x000fc4000fffe03f */
[----:B------:R-:W-:Y:S01]  /*abf0*/  UIMAD UR8, UR41, UR12, URZ ;  /* 0x0000000c290872a4 */ /* 0x000fe2000f8e023f */
[----:B------:R-:W-:Y:S01]  /*ac00*/  IMAD R9, R41, R10, R12 ;  /* 0x0000000a29097224 */ /* 0x000fe200078e020c */
[----:B------:R-:W-:Y:S01]  /*ac10*/  UIMAD.WIDE.U32 UR6, UR39, UR12, UR6 ;  /* 0x0000000c270672a5 */ /* 0x000fe2000f8e0006 */
[----:B------:R-:W-:Y:S01]  /*ac20*/  SHF.R.S32.HI R10, RZ, 0x1f, R6 ;  /* 0x0000001fff0a7819 */ /* 0x000fe20000011406 */
[----:B------:R-:W-:Y:S01]  /*ac30*/  UIMAD UR8, UR39, UR13, UR8 ;  /* 0x0000000d270872a4 */ /* 0x000fe2000f8e0208 */
[----:B------:R-:W-:Y:S01]  /*ac40*/  IADD3 R21, P2, R4, 0x1800, RZ ;  /* 0x0000180004157810 */ /* 0x000fe20007f5e0ff */
[----:B------:R-:W-:Y:S01]  /*ac50*/  ULDC.64 UR10, c[0x0][0xb88] ;  /* 0x0002e200000a7ab9 */ /* 0x000fe20000000a00 */
[----:B------:R-:W-:Y:S01]  /*ac60*/  SHF.R.S32.HI R7, RZ, 0x1f, R9 ;  /* 0x0000001fff077819 */ /* 0x000fe20000011409 */
[----:B-----5:R-:W-:Y:S01]  /*ac70*/  IMAD R45, R8, R41, RZ ;  /* 0x00000029082d7224 */ /* 0x020fe200078e02ff */
[----:B------:R-:W-:Y:S01]  /*ac80*/  IADD3 R6, P0, R6, UR6, RZ ;  /* 0x0000000606067c10 */ /* 0x000fe2000ff1e0ff */
[----:B------:R-:W-:Y:S01]  /*ac90*/  IMAD.U32 R11, RZ, RZ, UR8 ;  /* 0x00000008ff0b7e24 */ /* 0x000fe2000f8e00ff */
[----:B------:R-:W-:Y:S01]  /*aca0*/  LOP3.LUT R20, R21, 0x180, RZ, 0xc0, !PT ;  /* 0x0000018015147812 */ /* 0x000fe200078ec0ff */
[----:B------:R-:W-:Y:S01]  /*acb0*/  IMAD R12, R7, UR10, RZ ;  /* 0x0000000a070c7c24 */ /* 0x000fe2000f8e02ff */
[----:B------:R-:W-:-:S02]  /*acc0*/  IADD3 R29, P6, R4, 0x3000, RZ ;  /* 0x00003000041d7810 */ /* 0x000fc40007fde0ff */
[----:B------:R-:W-:Y:S01]  /*acd0*/  IADD3.X R7, R10, UR7, R11, P0, !PT ;  /* 0x000000070a077c10 */ /* 0x000fe200087fe40b */
[C---:B------:R-:W-:Y:S01]  /*ace0*/  IMAD R11, R9.reuse, UR11, R12 ;  /* 0x0000000b090b7c24 */ /* 0x040fe2000f8e020c */
[----:B------:R-:W-:Y:S01]  /*acf0*/  ULDC.64 UR6, c[0x0][0xb50] ;  /* 0x0002d40000067ab9 */ /* 0x000fe20000000a00 */
[----:B------:R-:W-:Y:S01]  /*ad00*/  SHF.R.U64 R20, R20, 0x3, RZ ;  /* 0x0000000314147819 */ /* 0x000fe200000012ff */
[----:B------:R-:W-:Y:S01]  /*ad10*/  IMAD.WIDE.U32 R6, R9, UR10, R6 ;  /* 0x0000000a09067c25 */ /* 0x000fe2000f8e0006 */
[----:B------:R-:W-:Y:S02]  /*ad20*/  ULDC.64 UR10, c[0x0][0xaa0] ;  /* 0x0002a800000a7ab9 */ /* 0x000fe40000000a00 */
[----:B------:R-:W-:Y:S01]  /*ad30*/  LOP3.LUT R20, R20, R21, RZ, 0x3c, !PT ;  /* 0x0000001514147212 */ /* 0x000fe200078e3cff */
[----:B------:R-:W-:Y:S01]  /*ad40*/  IMAD.IADD R7, R7, 0x1, R11 ;  /* 0x0000000107077824 */ /* 0x000fe200078e020b */
[----:B------:R-:W-:Y:S01]  /*ad50*/  LEA R10, P0, R6, UR6, 0x2 ;  /* 0x00000006060a7c11 */ /* 0x000fe2000f8010ff */
[----:B------:R-:W-:Y:S01]  /*ad60*/  IMAD.X R21, RZ, RZ, R5, P2 ;  /* 0x000000ffff157224 */ /* 0x000fe200010e0605 */
[----:B------:R-:W-:-:S02]  /*ad70*/  IADD3 R13, P5, R4, 0x4800, RZ ;  /* 0x00004800040d7810 */ /* 0x000fc40007fbe0ff */
[----:B------:R-:W-:Y:S01]  /*ad80*/  LEA.HI.X R11, R6, UR7, R7, 0x2, P0 ;  /* 0x00000007060b7c11 */ /* 0x000fe200080f1407 */
[----:B------:R-:W-:Y:S01]  /*ad90*/  SHFL.IDX PT, R36, R10, RZ, 0x1c1f ;  /* 0x001c1fff0a247589 */ /* 0x000fe200000e0000 */
[----:B------:R-:W-:Y:S01]  /*ada0*/  LOP3.LUT P0, RZ, R153, 0x3, RZ, 0xc0, !PT ;  /* 0x0000000399ff7812 */ /* 0x000fe2000780c0ff */
[----:B------:R-:W-:Y:S01]  /*adb0*/  VIADD R6, R14, 0x8 ;  /* 0x000000080e067836 */ /* 0x000fe20000000000 */
[----:B------:R-:W-:Y:S01]  /*adc0*/  IADD3 R33, P4, R4, 0x6000, RZ ;  /* 0x0000600004217810 */ /* 0x000fe20007f9e0ff */
[----:B------:R-:W1:Y:S01]  /*add0*/  SHFL.IDX PT, R37, R11, RZ, 0x1c1f ;  /* 0x001c1fff0b257589 */ /* 0x000e6200000e0000 */
[-C--:B------:R-:W-:Y:S02]  /*ade0*/  ISETP.GE.OR P2, PT, R14, R45.reuse, P0 ;  /* 0x0000002d0e00720c */ /* 0x080fe40000746670 */
[----:B------:R-:W-:Y:S01]  /*adf0*/  ISETP.GE.OR P0, PT, R6, R45, P0 ;  /* 0x0000002d0600720c */ /* 0x000fe20000706670 */
[----:B------:R-:W-:Y:S01]  /*ae00*/  SHFL.IDX PT, R38, R10, 0x1, 0x1c1f ;  /* 0x003c1f000a267f89 */ /* 0x000fe200000e0000 */
[----:B------:R-:W-:Y:S01]  /*ae10*/  UIMAD UR8, UR9, UR10, URZ ;  /* 0x0000000a090872a4 */ /* 0x000fe2000f8e023f */
[----:B------:R-:W-:-:S02]  /*ae20*/  LOP3.LUT R9, R4, 0x180, RZ, 0xc0, !PT ;  /* 0x0000018004097812 */ /* 0x000fc400078ec0ff */
[----:B------:R-:W2:Y:S01]  /*ae30*/  SHFL.IDX PT, R39, R11, 0x1, 0x1c1f ;  /* 0x003c1f000b277f89 */ /* 0x000ea200000e0000 */
[----:B------:R-:W-:Y:S01]  /*ae40*/  UIMAD.WIDE.U32 UR6, UR4, UR10, URZ ;  /* 0x0000000a040672a5 */ /* 0x000fe2000f8e003f */
[----:B------:R-:W-:Y:S02]  /*ae50*/  IADD3 R7, P3, R4, 0x7800, RZ ;  /* 0x0000780004077810 */ /* 0x000fe40007f7e0ff */
[----:B------:R-:W-:Y:S02]  /*ae60*/  LOP3.LUT R28, R29, 0x180, RZ, 0xc0, !PT ;  /* 0x000001801d1c7812 */ /* 0x000fe400078ec0ff */
[----:B------:R-:W-:Y:S02]  /*ae70*/  LOP3.LUT R12, R13, 0x180, RZ, 0xc0, !PT ;  /* 0x000001800d0c7812 */ /* 0x000fe400078ec0ff */
[----:B------:R-:W-:Y:S01]  /*ae80*/  LOP3.LUT R32, R33, 0x180, RZ, 0xc0, !PT ;  /* 0x0000018021207812 */ /* 0x000fe200078ec0ff */
[----:B-1----:R1:W-:Y:S01]  /*ae90*/  @!P2 ST.E desc[UR50][R36.64], R0 ;  /* 0x000000002400a985 */ /* 0x0023e2000c101932 */
[----:B------:R-:W-:Y:S01]  /*aea0*/  UIMAD UR8, UR4, UR11, UR8 ;  /* 0x0000000b040872a4 */ /* 0x000fe2000f8e0208 */
[----:B------:R-:W-:Y:S01]  /*aeb0*/  SHF.R.U64 R9, R9, 0x3, RZ ;  /* 0x0000000309097819 */ /* 0x000fe200000012ff */
[----:B------:R-:W-:Y:S01]  /*aec0*/  IMAD.X R25, RZ, RZ, R5, P3 ;  /* 0x000000ffff197224 */ /* 0x000fe200018e0605 */
[----:B------:R-:W-:Y:S01]  /*aed0*/  ULDC.64 UR10, c[0x0][0xae8] ;  /* 0x0002ba00000a7ab9 */ /* 0x000fe20000000a00 */
[----:B------:R-:W-:-:S02]  /*aee0*/  LOP3.LUT R6, R7, 0x180, RZ, 0xc0, !PT ;  /* 0x0000018007067812 */ /* 0x000fc400078ec0ff */
[----:B------:R-:W-:Y:S01]  /*aef0*/  SHF.R.U64 R28, R28, 0x3, RZ ;  /* 0x000000031c1c7819 */ /* 0x000fe200000012ff */
[----:B--2---:R2:W-:Y:S01]  /*af00*/  @!P0 ST.E desc[UR50][R38.64], R2 ;  /* 0x0000000226008985 */ /* 0x0045e2000c101932 */
[----:B------:R-:W-:Y:S02]  /*af10*/  SHF.R.U64 R12, R12, 0x3, RZ ;  /* 0x000000030c0c7819 */ /* 0x000fe400000012ff */
[----:B------:R-:W-:Y:S01]  /*af20*/  SHF.R.U64 R32, R32, 0x3, RZ ;  /* 0x0000000320207819 */ /* 0x000fe200000012ff */
[----:B-1----:R-:W-:Y:S01]  /*af30*/  IMAD R0, R23, 0x60, R152 ;  /* 0x0000006017007824 */ /* 0x002fe200078e0298 */
[----:B------:R-:W-:Y:S01]  /*af40*/  UIADD3 UR7, UR7, UR8, URZ ;  /* 0x0000000807077290 */ /* 0x000fe2000fffe03f */
[----:B------:R-:W-:Y:S01]  /*af50*/  LOP3.LUT R8, R9, R4, RZ, 0x3c, !PT ;  /* 0x0000000409087212 */ /* 0x000fe200078e3cff */
[----:B------:R-:W-:Y:S01]  /*af60*/  UIMAD UR4, UR14, UR10, URZ ;  /* 0x0000000a0e0472a4 */ /* 0x000fe2000f8e023f */
[----:B------:R-:W-:Y:S01]  /*af70*/  LOP3.LUT R28, R28, R29, RZ, 0x3c, !PT ;  /* 0x0000001d1c1c7212 */ /* 0x000fe200078e3cff */
[----:B--2---:R-:W1:Y:S01]  /*af80*/  @P1 LDC R39, c[0x0][0xbf0] ;  /* 0x0002fc00ff271b82 */ /* 0x004e620000000800 */
[----:B------:R-:W-:Y:S01]  /*af90*/  VIADD R36, R0, UR43 ;  /* 0x0000002b00247c36 */ /* 0x000fe20008000000 */
[----:B------:R-:W-:Y:S01]  /*afa0*/  UIMAD UR4, UR42, UR11, UR4 ;  /* 0x0000000b2a0472a4 */ /* 0x000fe2000f8e0204 */
[----:B------:R-:W-:Y:S01]  /*afb0*/  SHF.R.U64 R4, R6, 0x3, RZ ;  /* 0x0000000306047819 */ /* 0x000fe200000012ff */
[----:B------:R-:W-:Y:S01]  /*afc0*/  UIMAD.WIDE.U32 UR6, UR42, UR10, UR6 ;  /* 0x0000000a2a0672a5 */ /* 0x000fe2000f8e0006 */
[----:B0-----:R-:W-:Y:S01]  /*afd0*/  @P1 IMAD.HI.U32 R0, R36, R47, RZ ;  /* 0x0000002f24001227 */ /* 0x001fe200078e00ff */
[----:B------:R-:W-:Y:S01]  /*afe0*/  ULDC.64 UR8, c[0x0][0xaf0] ;  /* 0x0002bc0000087ab9 */ /* 0x000fe20000000a00 */
[----:B------:R-:W-:Y:S01]  /*aff0*/  LOP3.LUT R12, R12, R13, RZ, 0x3c, !PT ;  /* 0x0000000d0c0c7212 */ /* 0x000fe200078e3cff */
[----:B------:R-:W-:Y:S01]  /*b000*/  UIADD3 UR7, UR7, UR4, URZ ;  /* 0x0000000407077290 */ /* 0x000fe2000fffe03f */
[----:B------:R-:W-:Y:S01]  /*b010*/  IMAD.MOV.U32 R37, RZ, RZ, R36 ;  /* 0x000000ffff257224 */ /* 0x000fe200078e0024 */
[----:B------:R-:W-:Y:S01]  /*b020*/  UIMAD UR4, UR41, UR8, URZ ;  /* 0x00000008290472a4 */ /* 0x000fe2000f8e023f */
[----:B------:R-:W-:Y:S01]  /*b030*/  LOP3.LUT R32, R32, R33, RZ, 0x3c, !PT ;  /* 0x0000002120207212 */ /* 0x000fe200078e3cff */
[----:B------:R-:W-:Y:S01]  /*b040*/  UIMAD.WIDE.U32 UR6, UR39, UR8, UR6 ;  /* 0x00000008270672a5 */ /* 0x000fe2000f8e0006 */
[--C-:B------:R-:W-:Y:S01]  /*b050*/  IMAD.X R29, RZ, RZ, R5.reuse, P6 ;  /* 0x000000ffff1d7224 */ /* 0x100fe200030e0605 */
[----:B------:R-:W-:Y:S01]  /*b060*/  UIMAD UR4, UR39, UR9, UR4 ;  /* 0x00000009270472a4 */ /* 0x000fe2000f8e0204 */
[--C-:B------:R-:W-:Y:S01]  /*b070*/  IMAD.X R13, RZ, RZ, R5.reuse, P5 ;  /* 0x000000ffff0d7224 */ /* 0x100fe200028e0605 */
[----:B------:R-:W-:Y:S01]  /*b080*/  LOP3.LUT R24, R4, R7, RZ, 0x3c, !PT ;  /* 0x0000000704187212 */ /* 0x000fe200078e3cff */
[----:B------:R-:W-:Y:S01]  /*b090*/  ULDC.64 UR8, c[0x0][0xae0] ;  /* 0x0002b80000087ab9 */ /* 0x000fe20000000a00 */
[--C-:B------:R-:W-:Y:S01]  /*b0a0*/  IMAD.MOV.U32 R9, RZ, RZ, R5.reuse ;  /* 0x000000ffff097224 */ /* 0x100fe200078e0005 */
[----:B-1----:R-:W-:Y:S01]  /*b0b0*/  @P1 SHF.R.U32.HI R37, RZ, R39, R0 ;  /* 0x00000027ff251219 */ /* 0x002fe20000011600 */
[----:B------:R-:W-:Y:S01]  /*b0c0*/  UIADD3 UR4, UR7, UR4, URZ ;  /* 0x0000000407047290 */ /* 0x000fe2000fffe03f */
[----:B------:R-:W-:-:S03]  /*b0d0*/  IMAD.X R33, RZ, RZ, R5, P4 ;  /* 0x000000ffff217224 */ /* 0x000fc600020e0605 */
[----:B------:R-:W5:Y:S01]  /*b0e0*/  LD.E.128 R8, desc[UR50][R8.64] ;  /* 0x0000003208087980 */ /* 0x000f62000c101d00 */
[--C-:B------:R-:W-:Y:S01]  /*b0f0*/  SHF.R.S32.HI R0, RZ, 0x1f, R37.reuse ;  /* 0x0000001fff007819 */ /* 0x100fe20000011425 */
[----:B------:R-:W-:Y:S02]  /*b100*/  IMAD.MOV R2, RZ, RZ, -R37 ;  /* 0x000000ffff027224 */ /* 0x000fe400078e0a25 */
[----:B------:R0:W5:Y:S02]  /*b110*/  LD.E.128 R4, desc[UR50][R20.64] ;  /* 0x0000003214047980 */ /* 0x000164000c101d00 */
[----:B------:R-:W-:Y:S02]  /*b120*/  IMAD R0, R0, UR8, RZ ;  /* 0x0000000800007c24 */ /* 0x000fe4000f8e02ff */
[----:B------:R-:W-:Y:S01]  /*b130*/  IMAD R39, R41, R2, R36 ;  /* 0x0000000229277224 */ /* 0x000fe200078e0224 */
[----:B------:R-:W5:Y:S01]  /*b140*/  LD.E.128 R28, desc[UR50][R28.64] ;  /* 0x000000321c1c7980 */ /* 0x000f62000c101d00 */
[----:B------:R-:W-:-:S03]  /*b150*/  IMAD R41, R37, UR9, R0 ;  /* 0x0000000925297c24 */ /* 0x000fc6000f8e0200 */
[----:B------:R-:W-:Y:S01]  /*b160*/  SHF.R.S32.HI R0, RZ, 0x1f, R39 ;  /* 0x0000001fff007819 */ /* 0x000fe20000011427 */
[----:B0-----:R-:W-:Y:S01]  /*b170*/  IMAD.U32 R21, RZ, RZ, UR7 ;  /* 0x00000007ff157e24 */ /* 0x001fe2000f8e00ff */
[----:B------:R-:W5:Y:S01]  /*b180*/  LD.E.128 R12, desc[UR50][R12.64] ;  /* 0x000000320c0c7980 */ /* 0x000f62000c101d00 */
[----:B------:R-:W-:Y:S01]  /*b190*/  IMAD.U32 R20, RZ, RZ, UR6 ;  /* 0x00000006ff147e24 */ /* 0x000fe2000f8e00ff */
[----:B------:R-:W-:Y:S01]  /*b1a0*/  ULDC.64 UR6, c[0x0][0xad8] ;  /* 0x0002b60000067ab9 */ /* 0x000fe20000000a00 */
[----:B------:R-:W-:Y:S01]  /*b1b0*/  IMAD.U32 R21, RZ, RZ, UR4 ;  /* 0x00000004ff157e24 */ /* 0x000fe2000f8e00ff */
[----:B------:R-:W5:Y:S01]  /*b1c0*/  LD.E.128 R32, desc[UR50][R32.64] ;  /* 0x0000003220207980 */ /* 0x000f62000c101d00 */
[----:B------:R-:W-:-:S03]  /*b1d0*/  IMAD R0, R0, UR6, RZ ;  /* 0x0000000600007c24 */ /* 0x000fc6000f8e02ff */
[----:B------:R-:W5:Y:S01]  /*b1e0*/  LD.E.128 R24, desc[UR50][R24.64] ;  /* 0x0000003218187980 */ /* 0x000f62000c101d00 */
[----:B------:R-:W-:Y:S01]  /*b1f0*/  IMAD.WIDE.U32 R20, R37, UR8, R20 ;  /* 0x0000000825147c25 */ /* 0x000fe2000f8e0014 */
[----:B------:R-:W-:Y:S01]  /*b200*/  BSSY B1, `(.L_x_10249) ;  /* 0x0000023000017945 */ /* 0x000fe20003800000 */
[----:B------:R-:W-:Y:S01]  /*b210*/  SHF.R.S32.HI R42, RZ, 0x1f, R19 ;  /* 0x0000001fff2a7819 */ /* 0x000fe20000011413 */
[----:B------:R-:W-:Y:S01]  /*b220*/  @!PT LDS RZ, [RZ] ;  /* 0x00000000fffff984 */ /* 0x000fe20000000800 */
[----:B------:R-:W-:Y:S01]  /*b230*/  @!PT LDS RZ, [RZ] ;  /* 0x00000000fffff984 */ /* 0x000fe20000000800 */
[----:B------:R-:W-:Y:S01]  /*b240*/  @!PT LDS RZ, [RZ] ;  /* 0x00000000fffff984 */ /* 0x000fe20000000800 */
[----:B------:R-:W-:Y:S01]  /*b250*/  @!PT LDS RZ, [RZ] ;  /* 0x00000000fffff984 */ /* 0x000fe20000000800 */
[----:B------:R0:W-:Y:S06]  /*b260*/  MEMBAR.ALL.CTA ;  /* 0x0000000000007992 */ /* 0x0001ec0000008000 */
[----:B0-----:R-:W0:Y:S01]  /*b270*/  FENCE.VIEW.ASYNC.S ;  /* 0x00000000000073c6 */ /* 0x001e220000000000 */
[----:B------:R-:W-:-:S02]  /*b280*/  IMAD.IADD R21, R21, 0x1, R41 ;  /* 0x0000000115157824 */ /* 0x000fc400078e0229 */
        /* <DEDUP_REMOVED lines=10> */
[----:B0-----:R0:W1:Y:S04]  /*b330*/  SHFL.IDX PT, R20, R40, RZ, 0x1c1f ;  /* 0x001c1fff28147589 */ /* 0x00106800000e0000 */
[----:B------:R0:W2:Y:S01]  /*b340*/  SHFL.IDX PT, R21, R41, RZ, 0x1c1f ;  /* 0x001c1fff29157589 */ /* 0x0000a200000e0000 */
[----:B------:R0:W-:Y:S01]  /*b350*/  SYNCS.ARRIVE.TRANS64.RED.A1T0 RZ, [R3+URZ], RZ ;  /* 0x000000ff03ff79a7 */ /* 0x0001e2000810043f */
[----:B------:R-:W-:Y:S05]  /*b360*/  @P0 BRA `(.L_x_10250) ;  /* 0x0000000000300947 */ /* 0x000fea0003800000 */
        /* <DEDUP_REMOVED lines=12> */
.L_x_10250:
[----:B------:R-:W-:Y:S05]  /*b430*/  BSYNC B1 ;  /* 0x0000000000017941 */ /* 0x000fea0003800000 */
.L_x_10249:
        /* <DEDUP_REMOVED lines=19> */
.L_x_10247:
        /* <DEDUP_REMOVED lines=35> */
.L_x_10252:
        /* <DEDUP_REMOVED lines=45> */
.L_x_10254:
[----:B------:R-:W-:Y:S05]  /*ba70*/  BSYNC B1 ;  /* 0x0000000000017941 */ /* 0x000fea0003800000 */
.L_x_10253:
        /* <DEDUP_REMOVED lines=61> */
.L_x_10256:
[----:B------:R-:W-:Y:S05]  /*be50*/  BSYNC B1 ;  /* 0x0000000000017941 */ /* 0x000fea0003800000 */
.L_x_10255:
        /* <DEDUP_REMOVED lines=17> */
.L_x_10251:
[----:B------:R-:W-:Y:S05]  /*bf70*/  BSYNC B0 ;  /* 0x0000000000007941 */ /* 0x000fea0003800000 */
.L_x_10246:
[----:B------:R-:W-:Y:S02]  /*bf80*/  ULDC UR4, c[0x0][0xc3c] ;  /* 0x00030f0000047ab9 */ /* 0x000fe40000000800 */
[----:B------:R-:W-:-:S13]  /*bf90*/  ISETP.GE.AND P0, PT, R43, UR4, PT ;  /* 0x000000042b007c0c */ /* 0x000fda000bf06270 */
[----:B------:R-:W-:Y:S05]  /*bfa0*/  @!P0 BRA `(.L_x_10257) ;  /* 0xffffff4c00808947 */ /* 0x000fea000383ffff */
[----:B------:R-:W-:Y:S05]  /*bfb0*/  EXIT ;  /* 0x000000000000794d */ /* 0x000fea0003800000 */
.L_x_10207:
        /* <DEDUP_REMOVED lines=17> */
[----:B------:R1:W-:Y:S01]  /*c0d0*/  STL [R1], R4 ;  /* 0x0000000401007387 */ /* 0x0003e20000100800 */
[----:B------:R-:W-:Y:S06]  /*c0e0*/  BAR.ARV 0x4, 0x200 ;  /* 0x0108000000007b1d */ /* 0x000fec0000002000 */
[----:B------:R-:W-:Y:S07]  /*c0f0*/  BRA `(.L_x_10259) ;  /* 0x0000000800bc7947 */ /* 0x000fee0003800000 */
.L_x_10258:
        /* <DEDUP_REMOVED lines=41> */
.L_x_10264:
        /* <DEDUP_REMOVED lines=14> */
.L_x_10263:
[----:B------:R-:W-:Y:S05]  /*c470*/  BSYNC B0 ;  /* 0x0000000000007941 */ /* 0x000fea0003800000 */
.L_x_10262:
        /* <DEDUP_REMOVED lines=21> */
.L_x_10260:
        /* <DEDUP_REMOVED lines=25> */
.L_x_10265:
        /* <DEDUP_REMOVED lines=59> */
.L_x_10261:
[----:B------:R0:W-:Y:S01]  /*cb10*/  STL [R1], R6 ;  /* 0x0000000601007387 */ /* 0x0001e20000100800 */
[----:B------:R-:W-:-:S03]  /*cb20*/  UMOV UR36, URZ ;  /* 0x0000003f00247c82 */ /* 0x000fc60008000000 */
[----:B------:R0:W-:Y:S02]  /*cb30*/  STL [R1+0x4], RZ ;  /* 0x000004ff01007387 */ /* 0x0001e40000100800 */
.L_x_10266:
        /* <DEDUP_REMOVED lines=11> */
.L_x_10259:
        /* <DEDUP_REMOVED lines=59> */
.L_x_10340:
        /* <DEDUP_REMOVED lines=8> */
[----:B--2---:R-:W2:Y:S01]  /*d020*/  LDG.E R2, desc[UR50][R2.64] ;  /* 0x0000003202027981 */ /* 0x004ea2000c1e1900 */
        /* <DEDUP_REMOVED lines=26> */
[----:B------:R0:W3:Y:S01]  /*d1d0*/  @P2 LDG.E R6, desc[UR50][R2.64] ;  /* 0x0000003202062981 */ /* 0x0000e2000c1e1900 */
[----:B------:R-:W-:Y:S01]  /*d1e0*/  ISETP.NE.AND.EX P0, PT, RZ, UR5, PT, P0 ;  /* 0x00000005ff007c0c */ /* 0x000fe2000bf05300 */
[----:B------:R-:W-:-:S02]  /*d1f0*/  UIADD3.X UR5, UR47, UR5, URZ, UP0, !UPT ;  /* 0x000000052f057290 */ /* 0x000fc400087fe43f */
[----:B------:R-:W-:Y:S01]  /*d200*/  UIADD3.X UR7, UR47, UR7, URZ, UP1, !UPT ;  /* 0x000000072f077290 */ /* 0x000fe20008ffe43f */
[----:B-1----:R-:W-:Y:S02]  /*d210*/  IMAD.U32 R4, RZ, RZ, UR6 ;  /* 0x00000006ff047e24 */ /* 0x002fe4000f8e00ff */
[----:B0-----:R-:W-:Y:S02]  /*d220*/  IMAD.U32 R2, RZ, RZ, UR4 ;  /* 0x00000004ff027e24 */ /* 0x001fe4000f8e00ff */
[----:B------:R-:W-:Y:S02]  /*d230*/  IMAD.U32 R3, RZ, RZ, UR5 ;  /* 0x00000005ff037e24 */ /* 0x000fe4000f8e00ff */
[----:B------:R-:W-:-:S03]  /*d240*/  IMAD.U32 R5, RZ, RZ, UR7 ;  /* 0x00000007ff057e24 */ /* 0x000fc6000f8e00ff */
[----:B------:R0:W5:Y:S04]  /*d250*/  @P0 LDG.E R7, desc[UR50][R2.64] ;  /* 0x0000003202070981 */ /* 0x000168000c1e1900 */
[----:B--2---:R1:W-:Y:S01]  /*d260*/  STL [R1+0xc], R0 ;  /* 0x00000c0001007387 */ /* 0x0043e20000100800 */
[----:B------:R-:W-:-:S03]  /*d270*/  IMAD.MOV.U32 R8, RZ, RZ, R0 ;  /* 0x000000ffff087224 */ /* 0x000fc600078e0000 */
[----:B-1----:R0:W5:Y:S01]  /*d280*/  @P1 LDG.E R0, desc[UR50][R4.64] ;  /* 0x0000003204001981 */ /* 0x002162000c1e1900 */
[----:B------:R-:W-:Y:S01]  /*d290*/  UMOV UR4, URZ ;  /* 0x0000003f00047c82 */ /* 0x000fe20008000000 */
[----:B---3--:R-:W-:Y:S01]  /*d2a0*/  @P2 R2UR UR4, R6 ;  /* 0x00000000060422ca */ /* 0x008fe200000e0000 */
[----:B0-----:R-:W-:-:S14]  /*d2b0*/  @P3 BRA `(.L_x_10268) ;  /* 0x0000000000143947 */ /* 0x001fdc0003800000 */
[----:B------:R-:W-:Y:S05]  /*d2c0*/  @!P0 BRA `(.L_x_10268) ;  /* 0x0000000000108947 */ /* 0x000fea0003800000 */
[----:B------:R-:W2:Y:S04]  /*d2d0*/  LDG.E R9, desc[UR50][R2.64] ;  /* 0x0000003202097981 */ /* 0x000ea8000c1e1900 */
[----:B------:R-:W2:Y:S02]  /*d2e0*/  LDG.E R6, desc[UR50][R2.64+0x4] ;  /* 0x0000043202067981 */ /* 0x000ea4000c1e1900 */
[----:B--2---:R-:W-:-:S05]  /*d2f0*/  IMAD.IADD R8, R6, 0x1, -R9 ;  /* 0x0000000106087824 */ /* 0x004fca00078e0a09 */
[----:B------:R0:W-:Y:S02]  /*d300*/  STL [R1+0xc], R8 ;  /* 0x00000c0801007387 */ /* 0x0001e40000100800 */
.L_x_10268:
[----:B------:R-:W-:Y:S01]  /*d310*/  ULDC.64 UR6, c[0x0][0x418] ;  /* 0x0001060000067ab9 */ /* 0x000fe20000000a00 */
[----:B------:R-:W-:Y:S01]  /*d320*/  UMOV UR52, URZ ;  /* 0x0000003f00347c82 */ /* 0x000fe20008000000 */
[----:B------:R-:W-:Y:S01]  /*d330*/  UISETP.NE.U32.AND UP0, UPT, UR6, URZ, UPT ;  /* 0x0000003f0600728c */ /* 0x000fe2000bf05070 */
[----:B-----5:R-:W-:Y:S01]  /*d340*/  @P0 R2UR UR52, R7 ;  /* 0x00000000073402ca */ /* 0x020fe200000e0000 */
[----:B------:R-:W-:Y:S01]  /*d350*/  ULDC.64 UR8, c[0x0][0xa20] ;  /* 0x0002880000087ab9 */ /* 0x000fe20000000a00 */
[----:B------:R-:W-:Y:S01]  /*d360*/  UMOV UR39, URZ ;  /* 0x0000003f00277c82 */ /* 0x000fe20008000000 */
[----:B------:R-:W-:Y:S01]  /*d370*/  ISETP.NE.U32.AND P0, PT, RZ, UR8, PT ;  /* 0x00000008ff007c0c */ /* 0x000fe2000bf05070 */
[----:B------:R-:W-:Y:S01]  /*d380*/  UISETP.NE.AND.EX UP0, UPT, UR7, URZ, UPT, UP0 ;  /* 0x0000003f0700728c */ /* 0x000fe2000bf05300 */
[----:B------:R-:W-:Y:S01]  /*d390*/  @P1 R2UR UR39, R0 ;  /* 0x00000000002712ca */ /* 0x000fe200000e0000 */
[----:B------:R-:W-:Y:S01]  /*d3a0*/  ULDC UR5, c[0x0][0x424] ;  /* 0x0001090000057ab9 */ /* 0x000fe20000000800 */
[----:B------:R-:W-:Y:S01]  /*d3b0*/  ISETP.NE.AND.EX P0, PT, RZ, UR9, PT, P0 ;  /* 0x00000009ff007c0c */ /* 0x000fe2000bf05300 */
[----:B------:R-:W-:Y:S01]  /*d3c0*/  USEL UR5, UR5, 0x1, UP0 ;  /* 0x0000000105057887 */ /* 0x000fe20008000000 */
[----:B------:R-:W-:Y:S01]  /*d3d0*/  IMAD.U32 R25, RZ, RZ, UR44 ;  /* 0x0000002cff197e24 */ /* 0x000fe2000f8e00ff */
[----:B------:R-:W-:-:S02]  /*d3e0*/  ULDC UR6, c[0x0][0x2f0] ;  /* 0x0000bc0000067ab9 */ /* 0x000fc40000000800 */
[----:B------:R-:W-:-:S06]  /*d3f0*/  UIMAD UR5, UR5, UR6, URZ ;  /* 0x00000006050572a4 */ /* 0x000fcc000f8e023f */
[----:B------:R-:W-:Y:S01]  /*d400*/  UIADD3 UR39, UR39, UR4, URZ ;  /* 0x0000000427277290 */ /* 0x000fe2000fffe03f */
[----:B------:R-:W-:Y:S01]  /*d410*/  IMAD.U32 R2, RZ, RZ, UR5 ;  /* 0x00000005ff027e24 */ /* 0x000fe2000f8e00ff */
[----:B------:R-:W-:Y:S10]  /*d420*/  @!P0 BRA `(.L_x_10269) ;  /* 0x0000000000188947 */ /* 0x000ff40003800000 */
[----:B------:R-:W-:-:S04]  /*d430*/  UIADD3 UR5, UP0, UR45, UR8, URZ ;  /* 0x000000082d057290 */ /* 0x000fc8000ff1e03f */
[----:B------:R-:W-:Y:S02]  /*d440*/  UIADD3.X UR6, UR47, UR9, URZ, UP0, !UPT ;  /* 0x000000092f067290 */ /* 0x000fe400087fe43f */
[----:B------:R-:W-:-:S04]  /*d450*/  IMAD.U32 R2, RZ, RZ, UR5 ;  /* 0x00000005ff027e24 */ /* 0x000fc8000f8e00ff */
[----:B------:R-:W-:-:S05]  /*d460*/  IMAD.U32 R3, RZ, RZ, UR6 ;  /* 0x00000006ff037e24 */ /* 0x000fca000f8e00ff */
[----:B------:R1:W5:Y:S01]  /*d470*/  LDG.E R2, desc[UR50][R2.64] ;  /* 0x0000003202027981 */ /* 0x000362000c1e1900 */
[----:B------:R-:W-:Y:S05]  /*d480*/  BRA `(.L_x_10270) ;  /* 0x0000000000107947 */ /* 0x000fea0003800000 */
.L_x_10269:
[----:B------:R-:W-:Y:S05]  /*d490*/  @!P1 BRA `(.L_x_10270) ;  /* 0x00000000000c9947 */ /* 0x000fea0003800000 */
[----:B------:R-:W2:Y:S04]  /*d4a0*/  LDG.E R3, desc[UR50][R4.64] ;  /* 0x0000003204037981 */ /* 0x000ea8000c1e1900 */
[----:B------:R-:W2:Y:S02]  /*d4b0*/  LDG.E R2, desc[UR50][R4.64+0x4] ;  /* 0x0000043204027981 */ /* 0x000ea4000c1e1900 */
[----:B--2---:R-:W-:-:S07]  /*d4c0*/  IMAD.IADD R2, R2, 0x1, -R3 ;  /* 0x0000000102027824 */ /* 0x004fce00078e0a03 */
.L_x_10270:
[----:B------:R-:W2:Y:S01]  /*d4d0*/  LDL R4, [R1+0x4] ;  /* 0x0000040001047983 */ /* 0x000ea20000100800 */
[----:B------:R-:W3:Y:S01]  /*d4e0*/  LDC R0, c[0x0][0x448] ;  /* 0x00011200ff007b82 */ /* 0x000ee20000000800 */
[----:B-----5:R-:W-:Y:S01]  /*d4f0*/  VIADD R2, R2, -UR4 ;  /* 0x8000000402027c36 */ /* 0x020fe20008000000 */
[----:B------:R-:W-:Y:S01]  /*d500*/  BSSY B7, `(.L_x_10271) ;  /* 0x0000330000077945 */ /* 0x000fe20003800000 */
[----:B---3--:R-:W-:-:S13]  /*d510*/  ISETP.NE.AND P0, PT, R0, 0x1, PT ;  /* 0x000000010000780c */ /* 0x008fda0003f05270 */
[----:B------:R-:W3:Y:S08]  /*d520*/  @P0 LDC R5, c[0x0][0x44c] ;  /* 0x00011300ff050b82 */ /* 0x000ef00000000800 */
[----:B-1----:R-:W1:Y:S01]  /*d530*/  @P0 LDC R3, c[0x0][0x450] ;  /* 0x00011400ff030b82 */ /* 0x002e620000000800 */
[----:B--2---:R-:W-:-:S04]  /*d540*/  IMAD R0, R4, 0xc0, RZ ;  /* 0x000000c004007824 */ /* 0x004fc800078e02ff */
[----:B------:R-:W-:-:S04]  /*d550*/  VIADD R0, R0, 0xbf ;  /* 0x000000bf00007836 */ /* 0x000fc80000000000 */
[----:B---3--:R-:W-:-:S05]  /*d560*/  @P0 IMAD.HI.U32 R4, R0, R5, RZ ;  /* 0x0000000500040227 */ /* 0x008fca00078e00ff */
[----:B-1----:R-:W-:Y:S02]  /*d570*/  @P0 SHF.R.U32.HI R0, RZ, R3, R4 ;  /* 0x00000003ff000219 */ /* 0x002fe40000011604 */
[C---:B------:R-:W-:Y:S01]  /*d580*/  IADD3 R3, R2.reuse, 0x80, -R8 ;  /* 0x0000008002037810 */ /* 0x040fe20007ffe808 */
[----:B------:R-:W-:-:S04]  /*d590*/  VIADD R2, R2, 0x7f ;  /* 0x0000007f02027836 */ /* 0x000fc80000000000 */
[----:B------:R-:W-:Y:S01]  /*d5a0*/  IMAD.IADD R0, R3, 0x1, R0 ;  /* 0x0000000103007824 */ /* 0x000fe200078e0200 */
[----:B------:R-:W-:-:S04]  /*d5b0*/  SHF.R.S32.HI R3, RZ, 0x1f, R2 ;  /* 0x0000001fff037819 */ /* 0x000fc80000011402 */
[----:B------:R-:W-:Y:S02]  /*d5c0*/  SHF.R.S32.HI R5, RZ, 0x1f, R0 ;  /* 0x0000001fff057819 */ /* 0x000fe40000011400 */
[----:B------:R-:W-:Y:S02]  /*d5d0*/  LEA.HI R3, R3, R2, RZ, 0x7 ;  /* 0x0000000203037211 */ /* 0x000fe400078f38ff */
[----:B------:R-:W-:Y:S02]  /*d5e0*/  LEA.HI R5, R5, R0, RZ, 0x7 ;  /* 0x0000000005057211 */ /* 0x000fe400078f38ff */
[----:B------:R-:W-:Y:S02]  /*d5f0*/  SHF.R.S32.HI R3, RZ, 0x7, R3 ;  /* 0x00000007ff037819 */ /* 0x000fe40000011403 */
        /* <DEDUP_REMOVED lines=21> */
[----:B------:R1:W-:Y:S01]  /*d750*/  STL [R1], R0 ;  /* 0x0000000001007387 */ /* 0x0003e20000100800 */
[----:B------:R-:W-:Y:S05]  /*d760*/  BRA `(.L_x_10273) ;  /* 0x0000003000247947 */ /* 0x000fea0003800000 */
.L_x_10272:
        /* <DEDUP_REMOVED lines=19> */
[----:B-1----:R-:W-:Y:S05]  /*d8a0*/  CALL.ABS.NOINC R2 ;  /* 0x0000000002007343 */ /* 0x002fea0003c00000 */
.L_x_10275:
[----:B------:R-:W-:Y:S05]  /*d8b0*/  BSYNC B6 ;  /* 0x0000000000067941 */ /* 0x000fea0003800000 */
.L_x_10274:
        /* <DEDUP_REMOVED lines=21> */
.L_x_10277:
[----:B------:R-:W-:Y:S05]  /*da10*/  BSYNC B6 ;  /* 0x0000000000067941 */ /* 0x000fea0003800000 */
.L_x_10276:
        /* <DEDUP_REMOVED lines=20> */
.L_x_10279:
[----:B------:R-:W-:Y:S05]  /*db60*/  BSYNC B6 ;  /* 0x0000000000067941 */ /* 0x000fea0003800000 */
.L_x_10278:
        /* <DEDUP_REMOVED lines=19> */
.L_x_10281:
[----:B------:R-:W-:Y:S05]  /*dca0*/  BSYNC B6 ;  /* 0x0000000000067941 */ /* 0x000fea0003800000 */
.L_x_10280:
        /* <DEDUP_REMOVED lines=17> */
[----:B---3--:R-:W-:Y:S02]  /*ddc0*/  SHF.R.S32.HI R26, RZ, 0x1f, R25 ;  /* 0x0000001fff1a7819 */ /* 0x008fe40000011419 */
[----:B------:R-:W-:Y:S01]  /*ddd0*/  SEL R17, R25, RZ, !P0 ;  /* 0x000000ff19117207 */ /* 0x000fe20004000000 */
[----:B------:R-:W-:Y:S08]  /*dde0*/  BRA.DIV UR4, `(.L_x_10282) ;  /* 0x0000003e04507947 */ /* 0x000ff0000b800000 */
[----:B------:R1:W2:Y:S02]  /*ddf0*/  SHFL.IDX PT, R14, R20, RZ, 0x1f ;  /* 0x00001fff140e7589 */ /* 0x0002a400000e0000 */
.L_x_10359:
[----:B--2---:R-:W-:Y:S02]  /*de00*/  ISETP.NE.AND P0, PT, R14, RZ, PT ;  /* 0x000000ff0e00720c */ /* 0x004fe40003f05270 */
[----:B------:R-:W-:-:S04]  /*de10*/  PLOP3.LUT P1, PT, PT, PT, PT, 0x8, 0x0 ;  /* 0x000000000000781c */ /* 0x000fc80003f2e170 */
[----:B------:R-:W-:-:S07]  /*de20*/  P2R R27, PR, RZ, 0x2 ;  /* 0x00000002ff1b7803 */ /* 0x000fce0000000000 */
[----:B------:R-:W-:Y:S05]  /*de30*/  @P0 BRA `(.L_x_10283) ;  /* 0x0000000400b40947 */ /* 0x000fea0003800000 */
[----:B------:R-:W2:Y:S01]  /*de40*/  LDL R0, [R1+0x8] ;  /* 0x0000080001007983 */ /* 0x000ea20000100800 */
[----:B------:R-:W-:Y:S01]  /*de50*/  UMOV UR4, 0xffffffff ;  /* 0xffffffff00047882 */ /* 0x000fe20000000000 */
[----:B--2---:R-:W-:Y:S02]  /*de60*/  VIADD R0, R0, 0xffffffff ;  /* 0xffffffff00007836 */ /* 0x004fe40000000000 */
[----:B------:R-:W-:Y:S05]  /*de70*/  BRA.DIV UR4, `(.L_x_10284) ;  /* 0x0000003e044c7947 */ /* 0x000fea000b800000 */
[----:B------:R-:W-:-:S13]  /*de80*/  ELECT P6, URZ, PT ;  /* 0x00000000003f782f */ /* 0x000fda00038c0000 */
.L_x_10362:
        /* <DEDUP_REMOVED lines=21> */
.L_x_10285:
[----:B------:R-:W-:Y:S01]  /*dfe0*/  IMAD R4, R18, 0x8, R16 ;  /* 0x0000000812047824 */ /* 0x000fe200078e0210 */
[----:B--2---:R-:W-:Y:S01]  /*dff0*/  SHF.L.U32 R3, R23, 0x1f, RZ ;  /* 0x0000001f17037819 */ /* 0x004fe200000006ff */
[----:B------:R-:W2:Y:S03]  /*e000*/  S2R R2, SR_TID.X ;  /* 0x0000000000027919 */ /* 0x000ea60000002100 */
[----:B------:R-:W3:Y:S01]  /*e010*/  SYNCS.PHASECHK.TRANS64.TRYWAIT P0, [R4+URZ+0x19c80], R3 ;  /* 0x019c8003040075a7 */ /* 0x000ee2000800017f */
[----:B--2---:R-:W-:-:S04]  /*e020*/  LOP3.LUT R2, R2, 0x7f, RZ, 0xc0, !PT ;  /* 0x0000007f02027812 */ /* 0x004fc800078ec0ff */
[----:B------:R-:W-:Y:S01]  /*e030*/  ISETP.NE.AND P1, PT, R2, RZ, PT ;  /* 0x000000ff0200720c */ /* 0x000fe20003f25270 */
[----:B---3--:R-:W-:-:S12]  /*e040*/  @!P0 BRA `(.L_x_10286) ;  /* 0x0000003800f88947 */ /* 0x008fd80003800000 */
.L_x_10363:
        /* <DEDUP_REMOVED lines=8> */
.L_x_10287:
        /* <DEDUP_REMOVED lines=28> */
[----:B------:R-:W4:Y:S02]  /*e290*/  SYNCS.PHASECHK.TRANS64.TRYWAIT P0, [R4+URZ+0x19c40], R3 ;  /* 0x019c4003040075a7 */ /* 0x000f24000800017f */
[----:B---34-:R-:W-:Y:S05]  /*e2a0*/  @!P0 BRA `(.L_x_10288) ;  /* 0x0000003800748947 */ /* 0x018fea0003800000 */
.L_x_10364:
        /* <DEDUP_REMOVED lines=8> */
.L_x_10289:
        /* <DEDUP_REMOVED lines=15> */
[----:B------:R-:W-:-:S02]  /*e420*/  UIADD3 UR25, UR25, 0x19c30, URZ ;  /* 0x00019c3019197890 */ /* 0x000fc4000fffe03f */
[----:B------:R-:W-:Y:S01]  /*e430*/  UIADD3 UR16, UR8, 0x14800, URZ ;  /* 0x0001480008107890 */ /* 0x000fe2000fffe03f */
[----:B------:R-:W-:Y:S01]  /*e440*/  P2R R27, PR, RZ, 0x1 ;  /* 0x00000001ff1b7803 */ /* 0x000fe20000000000 */
        /* <DEDUP_REMOVED lines=9> */
[----:B------:R4:W-:Y:S01]  /*e4e0*/  UTMALDG.4D [UR16], [UR4], desc[UR6] ;  /* 0x00000610040075b4 */ /* 0x0009e20008019000 */
[----:B------:R4:W-:Y:S02]  /*e4f0*/  UTMALDG.4D [UR8], [UR4], desc[UR6] ;  /* 0x00000608040075b4 */ /* 0x0009e40008019000 */
[----:B----4-:R-:W-:Y:S01]  /*e500*/  NOP ;  /* 0x0000000000007918 */ /* 0x010fe20000000000 */
.L_x_10283:
        /* <DEDUP_REMOVED lines=32> */
[----:B-1----:R-:W-:-:S07]  /*e710*/  LEPC R20, `(.L_x_10291) ;  /* 0x000000001014794e */ /* 0x002fce0000000000 */
[----:B--2---:R-:W-:Y:S05]  /*e720*/  CALL.ABS.NOINC R2 ;  /* 0x0000000002007343 */ /* 0x004fea0003c00000 */
.L_x_10291:
[----:B------:R-:W-:Y:S05]  /*e730*/  BSYNC B6 ;  /* 0x0000000000067941 */ /* 0x000fea0003800000 */
.L_x_10290:
[----:B------:R-:W4:Y:S01]  /*e740*/  LDL R21, [R1+0x4] ;  /* 0x0000040001157983 */ /* 0x000f220000100800 */
[----:B------:R-:W0:Y:S01]  /*e750*/  LDC R9, c[0x0][0x448] ;  /* 0x00011200ff097b82 */ /* 0x000e220000000800 */
[----:B------:R-:W-:Y:S01]  /*e760*/  ULDC.64 UR8, c[0x0][0x2d8] ;  /* 0x0000b60000087ab9 */ /* 0x000fe20000000a00 */
[----:B------:R-:W1:Y:S01]  /*e770*/  S2R R2, SR_TID.X ;  /* 0x0000000000027919 */ /* 0x000e620000002100 */
[----:B------:R-:W-:Y:S01]  /*e780*/  UMOV UR46, UR54 ;  /* 0x00000036002e7c82 */ /* 0x000fe20008000000 */
[----:B------:R-:W-:Y:S01]  /*e790*/  ULDC.64 UR10, c[0x0][0x280] ;  /* 0x0000a000000a7ab9 */ /* 0x000fe20000000a00 */
[----:B0-----:R-:W-:Y:S01]  /*e7a0*/  ISETP.NE.AND P1, PT, R9, 0x1, PT ;  /* 0x000000010900780c */ /* 0x001fe20003f25270 */
[----:B------:R-:W-:Y:S01]  /*e7b0*/  UIMAD UR6, UR45, UR8, URZ ;  /* 0x000000082d0672a4 */ /* 0x000fe2000f8e023f */
[----:B-1----:R-:W-:-:S11]  /*e7c0*/  LOP3.LUT R20, R2, 0x7f, RZ, 0xc0, !PT ;  /* 0x0000007f02147812 */ /* 0x002fd600078ec0ff */
[----:B--23--:R-:W0:Y:S01]  /*e7d0*/  @P1 LDC R3, c[0x0][0x44c] ;  /* 0x00011300ff031b82 */ /* 0x00ce220000000800 */
        /* <DEDUP_REMOVED lines=20> */
[----:B----4-:R-:W-:-:S04]  /*e920*/  IMAD R6, R21, 0xc0, R2 ;  /* 0x000000c015067824 */ /* 0x010fc800078e0202 */
        /* <DEDUP_REMOVED lines=50> */
[----:B------:R-:W-:Y:S01]  /*ec50*/  IMAD R6, R21, 0xc0, R11 ;  /* 0x000000c015067824 */ /* 0x000fe200078e020b */
[----:B------:R-:W-:Y:S04]  /*ec60*/  SHFL.IDX PT, R0, R0, 0x1, 0x1e1f ;  /* 0x003e1f0000007f89 */ /* 0x000fe800000e0000 */
[----:B------:R-:W-:Y:S01]  /*ec70*/  SHFL.IDX PT, R7, R7, RZ, 0x1e1f ;  /* 0x001e1fff07077589 */ /* 0x000fe200000e0000 */
[----:B--2---:R-:W-:-:S03]  /*ec80*/  IMAD R5, R3, R9, RZ ;  /* 0x0000000903057224 */ /* 0x004fc600078e02ff */
[----:B------:R-:W0:Y:S02]  /*ec90*/  SHFL.IDX PT, R3, R4, RZ, 0x1e1f ;  /* 0x001e1fff04037589 */ /* 0x000e2400000e0000 */
[----:B------:R-:W-:Y:S02]  /*eca0*/  ISETP.GE.AND P4, PT, R6, R5, PT ;  /* 0x000000050600720c */ /* 0x000fe40003f86270 */
[----:B------:R-:W1:Y:S11]  /*ecb0*/  SHFL.IDX PT, R4, R4, 0x1, 0x1e1f ;  /* 0x003e1f0004047f89 */ /* 0x000e7600000e0000 */
        /* <DEDUP_REMOVED lines=10> */
[----:B-1----:R-:W-:-:S05]  /*ed60*/  @!P4 IADD3 R2, P3, R20, R4, RZ ;  /* 0x000000041402c210 */ /* 0x002fca0007f7e0ff */
[----:B------:R-:W-:-:S04]  /*ed70*/  @!P4 IMAD.X R0, RZ, RZ, R0, P3 ;  /* 0x000000ffff00c224 */ /* 0x000fc800018e0600 */
[----:B------:R-:W-:-:S05]  /*ed80*/  @!P4 IMAD.MOV.U32 R3, RZ, RZ, R0 ;  /* 0x000000ffff03c224 */ /* 0x000fca00078e0000 */
[----:B------:R-:W-:Y:S04]  /*ed90*/  @!P4 LDGSTS.E.BYPASS.LTC128B.128 [R10+0xf800], desc[UR50][R2.64], !P2 ;  /* 0x0f800000020acfae */ /* 0x000fe8000d101d72 */
[----:B------:R-:W-:Y:S04]  /*eda0*/  @!P4 LDGSTS.E.BYPASS.LTC128B.128 [R10+0x11000], desc[UR50][R2.64+0x20], !P1 ;  /* 0x11000020020acfae */ /* 0x000fe8000c901d72 */
[----:B------:R0:W-:Y:S04]  /*edb0*/  @!P4 LDGSTS.E.BYPASS.LTC128B.128 [R10+0x12800], desc[UR50][R2.64+0x40], !P0 ;  /* 0x12800040020acfae */ /* 0x0001e8000c101d72 */
[----:B0-----:R0:W1:Y:S02]  /*edc0*/  SHFL.IDX PT, R2, R8, RZ, 0x1e1f ;  /* 0x001e1fff08027589 */ /* 0x00106400000e0000 */
.L_x_10371:
        /* <DEDUP_REMOVED lines=12> */
.L_x_10294:
[----:B------:R-:W-:Y:S05]  /*ee90*/  BSYNC B0 ;  /* 0x0000000000007941 */ /* 0x000fea0003800000 */
.L_x_10293:
[----:B------:R-:W-:Y:S01]  /*eea0*/  NOP ;  /* 0x0000000000007918 */ /* 0x000fe20000000000 */
[----:B------:R-:W-:-:S13]  /*eeb0*/  PLOP3.LUT P0, PT, PT, PT, PT, 0x80, 0x0 ;  /* 0x000000000000781c */ /* 0x000fda0003f0f070 */
.L_x_10295:
        /* <DEDUP_REMOVED lines=14> */
[----:B-1----:R-:W2:Y:S01]  /*efa0*/  LDL R2, [R1+0x8] ;  /* 0x0000080001027983 */ /* 0x002ea20000100800 */
[----:B------:R1:W-:Y:S01]  /*efb0*/  SYNCS.ARRIVE.TRANS64.A1T0 RZ, [R16+URZ+0x19c00], RZ ;  /* 0x019c00ff10ff79a7 */ /* 0x0003e2000810003f */
[----:B------:R-:W-:Y:S01]  /*efc0*/  BSSY B0, `(.L_x_10296) ;  /* 0x0000004000007945 */ /* 0x000fe20003800000 */
[----:B------:R-:W3:Y:S01]  /*efd0*/  SYNCS.PHASECHK.TRANS64.TRYWAIT P0, [R16+URZ+0x19c20], R3 ;  /* 0x019c2003100075a7 */ /* 0x000ee2000800017f */
[----:B--2---:R-:W-:Y:S02]  /*efe0*/  ISETP.GE.AND P1, PT, R2, 0x2, PT ;  /* 0x000000020200780c */ /* 0x004fe40003f26270 */
[----:B-1-3--:R-:W-:Y:S11]  /*eff0*/  @!P0 BRA `(.L_x_10297) ;  /* 0x0000003000348947 */ /* 0x00aff60003800000 */
.L_x_10372:
[----:B------:R-:W-:Y:S05]  /*f000*/  BSYNC B0 ;  /* 0x0000000000007941 */ /* 0x000fea0003800000 */
.L_x_10296:
[----:B------:R-:W-:Y:S05]  /*f010*/  @!P1 BRA `(.L_x_10298) ;  /* 0x0000001000349947 */ /* 0x000fea0003800000 */
[----:B------:R-:W2:Y:S01]  /*f020*/  LDL.LU R0, [R1+0x8] ;  /* 0x0000080001007983 */ /* 0x000ea20000300800 */
[----:B0-----:R-:W-:Y:S02]  /*f030*/  IMAD.MOV.U32 R8, RZ, RZ, R23 ;  /* 0x000000ffff087224 */ /* 0x001fe400078e0017 */
[----:B--2---:R-:W-:Y:S02]  /*f040*/  VIADD R2, R0, 0xfffffffe ;  /* 0xfffffffe00027836 */ /* 0x004fe40000000000 */
[----:B------:R-:W-:-:S07]  /*f050*/  IMAD.MOV.U32 R0, RZ, RZ, R18 ;  /* 0x000000ffff007224 */ /* 0x000fce00078e0012 */
.L_x_10322:
[----:B------:R-:W-:Y:S01]  /*f060*/  ISETP.NE.AND P1, PT, R27, RZ, PT ;  /* 0x000000ff1b00720c */ /* 0x000fe20003f25270 */
        /* <DEDUP_REMOVED lines=9> */
[----:B-1----:R-:W-:Y:S01]  /*f100*/  IMAD.MOV.U32 R3, RZ, RZ, R2 ;  /* 0x000000ffff037224 */ /* 0x002fe200078e0002 */
        /* <DEDUP_REMOVED lines=20> */
.L_x_10301:
        /* <DEDUP_REMOVED lines=8> */
.L_x_10373:
[----:B------:R-:W-:Y:S05]  /*f2d0*/  BSYNC B1 ;  /* 0x0000000000017941 */ /* 0x000fea0003800000 */
.L_x_10302:
        /* <DEDUP_REMOVED lines=9> */
.L_x_10305:
[----:B------:R-:W-:Y:S05]  /*f370*/  BSYNC B1 ;  /* 0x0000000000017941 */ /* 0x000fea0003800000 */
.L_x_10304:
        /* <DEDUP_REMOVED lines=11> */
.L_x_10306:
        /* <DEDUP_REMOVED lines=16> */
.L_x_10307:
        /* <DEDUP_REMOVED lines=16> */
.L_x_10308:
        /* <DEDUP_REMOVED lines=13> */
.L_x_10374:
[----:B------:R-:W-:Y:S05]  /*f700*/  BSYNC B1 ;  /* 0x0000000000017941 */ /* 0x000fea0003800000 */
.L_x_10309:
        /* <DEDUP_REMOVED lines=11> */
.L_x_10312:
[----:B------:R-:W-:Y:S05]  /*f7c0*/  BSYNC B1 ;  /* 0x0000000000017941 */ /* 0x000fea0003800000 */
.L_x_10311:
        /* <DEDUP_REMOVED lines=8> */
.L_x_10313:
        /* <DEDUP_REMOVED lines=15> */
.L_x_10314:
        /* <DEDUP_REMOVED lines=15> */
.L_x_10315:
        /* <DEDUP_REMOVED lines=10> */
.L_x_10300:
[----:B------:R-:W-:Y:S05]  /*fad0*/  BSYNC B0 ;  /* 0x0000000000007941 */ /* 0x000fea0003800000 */
.L_x_10299:
[----:B------:R-:W-:-:S06]  /*fae0*/  UISETP.NE.AND UP0, UPT, UR38, 0x3, UPT ;  /* 0x000000032600788c */ /* 0x000fcc000bf05270 */
[----:B------:R-:W-:-:S13]  /*faf0*/  PLOP3.LUT P0, PT, PT, PT, UP0, 0x80, 0x0 ;  /* 0x000000000000781c */ /* 0x000fda0003f0f008 */
[----:B------:R-:W-:Y:S05]  /*fb00*/  @!P0 BRA `(.L_x_10316) ;  /* 0x0000000000048947 */ /* 0x000fea0003800000 */
[----:B------:R-:W-:Y:S01]  /*fb10*/  BPT.TRAP 0x1 ;  /* 0x000000040000795c */ /* 0x000fe20000300000 */
.L_x_10316:
[----:B-1----:R-:W-:Y:S01]  /*fb20*/  IMAD.U32 R3, RZ, RZ, UR42 ;  /* 0x0000002aff037e24 */ /* 0x002fe2000f8e00ff */
[----:B------:R-:W-:Y:S01]  /*fb30*/  LOP3.LUT R4, R8, 0x1, RZ, 0x3c, !PT ;  /* 0x0000000108047812 */ /* 0x000fe200078e3cff */
[----:B------:R-:W-:Y:S03]  /*fb40*/  BSSY B0, `(.L_x_10317) ;  /* 0x0000006000007945 */ /* 0x000fe60003800000 */
[----:B------:R-:W-:Y:S01]  /*fb50*/  ISETP.NE.AND P1, PT, R3, 0x3, PT ;  /* 0x000000030300780c */ /* 0x000fe20003f25270 */
[----:B------:R-:W-:Y:S01]  /*fb60*/  IMAD R3, R0, 0x8, R16 ;  /* 0x0000000800037824 */ /* 0x000fe200078e0210 */
[----:B------:R-:W-:-:S04]  /*fb70*/  SHF.L.U32 R4, R4, 0x1f, RZ ;  /* 0x0000001f04047819 */ /* 0x000fc800000006ff */
[----:B------:R-:W0:Y:S02]  /*fb80*/  SYNCS.PHASECHK.TRANS64.TRYWAIT P0, [R3+URZ+0x19c70], R4 ;  /* 0x019c7004030075a7 */ /* 0x000e24000800017f */
[----:B0-----:R-:W-:Y:S05]  /*fb90*/  @!P0 BRA `(.L_x_10318) ;  /* 0x0000002400888947 */ /* 0x001fea0003800000 */
.L_x_10375:
[----:B------:R-:W-:Y:S05]  /*fba0*/  BSYNC B0 ;  /* 0x0000000000007941 */ /* 0x000fea0003800000 */
.L_x_10317:
[----:B------:R-:W-:Y:S05]  /*fbb0*/  @!P1 BRA `(.L_x_10319) ;  /* 0x0000000000049947 */ /* 0x000fea0003800000 */
[----:B------:R-:W-:Y:S01]  /*fbc0*/  BPT.TRAP 0x1 ;  /* 0x000000040000795c */ /* 0x000fe20000300000 */
.L_x_10319:
[----:B0-----:R-:W-:Y:S01]  /*fbd0*/  SHF.L.U32 R4, R8, 0x1f, RZ ;  /* 0x0000001f08047819 */ /* 0x001fe200000006ff */
[----:B------:R-:W-:-:S03]  /*fbe0*/  IMAD R0, R0, 0x3000, RZ ;  /* 0x0000300000007824 */ /* 0x000fc600078e02ff */
[----:B------:R-:W0:Y:S02]  /*fbf0*/  SYNCS.PHASECHK.TRANS64.TRYWAIT P0, [R3+URZ+0x19c60], R4 ;  /* 0x019c6004030075a7 */ /* 0x000e24000800017f */
[----:B0-----:R-:W-:Y:S05]  /*fc00*/  @!P0 BRA `(.L_x_10320) ;  /* 0x0000002400808947 */ /* 0x001fea0003800000 */
.L_x_10376:
[----:B------:R-:W-:Y:S01]  /*fc10*/  LOP3.LUT R5, R0, R22, RZ, 0xfc, !PT ;  /* 0x0000001600057212 */ /* 0x000fe200078efcff */
[----:B------:R-:W-:Y:S05]  /*fc20*/  WARPSYNC.ALL ;  /* 0x0000000000007948 */ /* 0x000fea0003800000 */
[----:B------:R-:W-:Y:S01]  /*fc30*/  IMAD.IADD R5, R16, 0x1, R5 ;  /* 0x0000000110057824 */ /* 0x000fe200078e0205 */
[----:B------:R-:W-:Y:S02]  /*fc40*/  LOP3.LUT R14, R22, 0x1800, RZ, 0xfc, !PT ;  /* 0x00001800160e7812 */ /* 0x000fe400078efcff */
[----:B------:R-:W-:-:S03]  /*fc50*/  IADD3 R12, R19, R28, R0 ;  /* 0x0000001c130c7210 */ /* 0x000fc60007ffe000 */
        /* <DEDUP_REMOVED lines=26> */
[----:B------:R-:W-:Y:S02]  /*fe00*/  LOP3.LUT R5, R0, 0x800, R22, 0xfe, !PT ;  /* 0x0000080000057812 */ /* 0x000fe400078efe16 */
        /* <DEDUP_REMOVED lines=10> */
[----:B------:R-:W-:-:S03]  /*feb0*/  IADD3 R4, R16, R14, R0 ;  /* 0x0000000e10047210 */ /* 0x000fc60007ffe000 */
        /* <DEDUP_REMOVED lines=22> */
.L_x_10321:
        /* <DEDUP_REMOVED lines=13> */
.L_x_10298:
        /* <DEDUP_REMOVED lines=18> */
.L_x_10324:
[----:B------:R-:W-:Y:S05]  /*10210*/  BSYNC B0 ;  /* 0x0000000000007941 */ /* 0x000fea0003800000 */
.L_x_10323:
[----:B------:R-:W-:-:S06]  /*10220*/  UISETP.NE.AND UP0, UPT, UR38, 0x3, UPT ;  /* 0x000000032600788c */ /* 0x000fcc000bf05270 */
[----:B------:R-:W-:-:S13]  /*10230*/  PLOP3.LUT P1, PT, PT, PT, UP0, 0x80, 0x0 ;  /* 0x000000000000781c */ /* 0x000fda0003f2f008 */
[----:B------:R-:W-:Y:S05]  /*10240*/  @!P1 BRA `(.L_x_10325) ;  /* 0x0000000000049947 */ /* 0x000fea0003800000 */
[----:B------:R-:W-:Y:S01]  /*10250*/  BPT.TRAP 0x1 ;  /* 0x000000040000795c */ /* 0x000fe20000300000 */
.L_x_10325:
        /* <DEDUP_REMOVED lines=8> */
.L_x_10377:
[----:B------:R-:W-:Y:S05]  /*102e0*/  BSYNC B0 ;  /* 0x0000000000007941 */ /* 0x000fea0003800000 */
.L_x_10326:
[----:B------:R-:W-:Y:S05]  /*102f0*/  @!P2 BRA `(.L_x_10328) ;  /* 0x000000000004a947 */ /* 0x000fea0003800000 */
[----:B------:R-:W-:Y:S01]  /*10300*/  BPT.TRAP 0x1 ;  /* 0x000000040000795c */ /* 0x000fe20000300000 */
.L_x_10328:
[----:B-1----:R-:W-:-:S04]  /*10310*/  SHF.L.U32 R3, R23, 0x1f, RZ ;  /* 0x0000001f17037819 */ /* 0x002fc800000006ff */
[----:B------:R-:W1:Y:S02]  /*10320*/  SYNCS.PHASECHK.TRANS64.TRYWAIT P1, [R0+URZ+0x19c60], R3 ;  /* 0x019c6003000075a7 */ /* 0x000e64000802017f */
[----:B-1----:R-:W-:Y:S05]  /*10330*/  @!P1 BRA `(.L_x_10329) ;  /* 0x0000001c00dc9947 */ /* 0x002fea0003800000 */
.L_x_10378:
        /* <DEDUP_REMOVED lines=66> */
.L_x_10330:
        /* <DEDUP_REMOVED lines=10> */
.L_x_10273:
[----:B------:R-:W-:Y:S05]  /*10800*/  BSYNC B7 ;  /* 0x0000000000077941 */ /* 0x000fea0003800000 */
.L_x_10271:
[----:B-1----:R-:W2:Y:S02]  /*10810*/  LDL R0, [R1+0x18] ;  /* 0x0000180001007983 */ /* 0x002ea40000100800 */
[----:B--2---:R-:W-:-:S13]  /*10820*/  ISETP.NE.AND P0, PT, R0, RZ, PT ;  /* 0x000000ff0000720c */ /* 0x004fda0003f05270 */
[----:B------:R-:W-:Y:S05]  /*10830*/  @!P0 BRA `(.L_x_10331) ;  /* 0x0000000000348947 */ /* 0x000fea0003800000 */
[----:B------:R-:W1:Y:S08]  /*10840*/  S2UR UR5, SR_CgaCtaId ;  /* 0x00000000000579c3 */ /* 0x000e700000008800 */
[----:B------:R-:W-:Y:S06]  /*10850*/  BAR.SYNC.DEFER_BLOCKING 0x5, 0x200 ;  /* 0x0148000000007b1d */ /* 0x000fec0000010000 */
[----:B------:R-:W-:-:S02]  /*10860*/  UMOV UR4, 0x400 ;  /* 0x0000040000047882 */ /* 0x000fc40000000000 */
[----:B-1----:R-:W-:-:S06]  /*10870*/  ULEA UR4, UR5, UR4, 0x18 ;  /* 0x0000000405047291 */ /* 0x002fcc000f8ec03f */
[----:B------:R-:W-:-:S05]  /*10880*/  IMAD.U32 R16, RZ, RZ, UR4 ;  /* 0x00000004ff107e24 */ /* 0x000fca000f8e00ff */
[----:B------:R-:W1:Y:S04]  /*10890*/  LDS.128 R4, [R16+0x19cd0] ;  /* 0x019cd00010047984 */ /* 0x000e680000000c00 */
[----:B-1----:R1:W-:Y:S01]  /*108a0*/  STL.64 [R1], R4 ;  /* 0x0000000401007387 */ /* 0x0023e20000100a00 */
[----:B------:R-:W-:Y:S02]  /*108b0*/  IMAD.MOV.U32 R2, RZ, RZ, R7 ;  /* 0x000000ffff027224 */ /* 0x000fe400078e0007 */
[----:B------:R-:W-:-:S03]  /*108c0*/  IMAD.MOV.U32 R0, RZ, RZ, R6 ;  /* 0x000000ffff007224 */ /* 0x000fc600078e0006 */
[----:B------:R-:W-:Y:S02]  /*108d0*/  R2UR UR43, R2 ;  /* 0x00000000022b72ca */ /* 0x000fe400000e0000 */
[----:B------:R-:W-:Y:S01]  /*108e0*/  R2UR UR36, R0 ;  /* 0x00000000002472ca */ /* 0x000fe200000e0000 */
[----:B------:R-:W-:Y:S06]  /*108f0*/  BAR.ARV 0x4, 0x200 ;  /* 0x0108000000007b1d */ /* 0x000fec0000002000 */
[----:B------:R-:W-:Y:S08]  /*10900*/  BRA `(.L_x_10332) ;  /* 0x0000000800d07947 */ /* 0x000ff00003800000 */
.L_x_10331:
[----:B------:R-:W0:Y:S01]  /*10910*/  S2R R2, SR_TID.X ;  /* 0x0000000000027919 */ /* 0x000e220000002100 */
[----:B------:R-:W-:Y:S01]  /*10920*/  ULDC UR4, c[0x0][0xc3c] ;  /* 0x00030f0000047ab9 */ /* 0x000fe20000000800 */
[----:B------:R-:W2:Y:S01]  /*10930*/  LDL.LU R0, [R1] ;  /* 0x0000000001007983 */ /* 0x000ea20000300800 */
        /* <DEDUP_REMOVED lines=38> */
.L_x_10337:
        /* <DEDUP_REMOVED lines=14> */
.L_x_10336:
[----:B------:R-:W-:Y:S05]  /*10c80*/  BSYNC B0 ;  /* 0x0000000000007941 */ /* 0x000fea0003800000 */
.L_x_10335:
        /* <DEDUP_REMOVED lines=21> */
.L_x_10333:
        /* <DEDUP_REMOVED lines=21> */
.L_x_10338:
        /* <DEDUP_REMOVED lines=63> */
.L_x_10334:
[----:B------:R0:W-:Y:S01]  /*11320*/  STL [R1], R0 ;  /* 0x0000000001007387 */ /* 0x0001e20000100800 */
[----:B------:R-:W-:Y:S01]  /*11330*/  ULDC UR43, c[0x0][0xc3c] ;  /* 0x00030f00002b7ab9 */ /* 0x000fe20000000800 */
[----:B------:R-:W-:Y:S02]  /*11340*/  UMOV UR36, URZ ;  /* 0x0000003f00247c82 */ /* 0x000fe40008000000 */
[----:B------:R0:W-:Y:S03]  /*11350*/  STL [R1+0x4], RZ ;  /* 0x000004ff01007387 */ /* 0x0001e60000100800 */
.L_x_10339:
        /* <DEDUP_REMOVED lines=15> */
.L_x_10332:
[----:B------:R-:W-:Y:S02]  /*11450*/  ULDC UR4, c[0x0][0xc3c] ;  /* 0x00030f0000047ab9 */ /* 0x000fe40000000800 */
[----:B------:R-:W-:-:S06]  /*11460*/  UISETP.GE.AND UP0, UPT, UR43, UR4, UPT ;  /* 0x000000042b00728c */ /* 0x000fcc000bf06270 */
[----:B------:R-:W-:-:S13]  /*11470*/  PLOP3.LUT P0, PT, PT, PT, UP0, 0x80, 0x0 ;  /* 0x000000000000781c */ /* 0x000fda0003f0f008 */
[----:B------:R-:W-:Y:S05]  /*11480*/  @!P0 BRA `(.L_x_10340) ;  /* 0xffffffb800c48947 */ /* 0x000fea000383ffff */
.L_x_10267:
        /* <DEDUP_REMOVED lines=12> */
.L_x_10379:
[----:B------:R-:W-:Y:S05]  /*11550*/  BSYNC B0 ;  /* 0x0000000000007941 */ /* 0x000fea0003800000 */
.L_x_10341:
[----:B------:R-:W-:-:S03]  /*11560*/  UMOV UR4, 0xffffffff ;  /* 0xffffffff00047882 */ /* 0x000fc60000000000 */
[----:B------:R-:W-:Y:S05]  /*11570*/  BRA.DIV UR4, `(.L_x_10343) ;  /* 0x0000000e04747947 */ /* 0x000fea000b800000 */
[----:B0-----:R-:W0:Y:S02]  /*11580*/  S2R R0, SR_TID.X ;  /* 0x0000000000007919 */ /* 0x001e240000002100 */
[----:B0-----:R-:W-:-:S04]  /*11590*/  SHF.R.U32.HI R0, RZ, 0x5, R0 ;  /* 0x00000005ff007819 */ /* 0x001fc80000011600 */
[----:B------:R-:W-:-:S05]  /*115a0*/  LOP3.LUT R0, R0, 0x3, RZ, 0xc0, !PT ;  /* 0x0000000300007812 */ /* 0x000fca00078ec0ff */
[----:B------:R0:W1:Y:S02]  /*115b0*/  SHFL.IDX PT, R14, R0, RZ, 0x1f ;  /* 0x00001fff000e7589 */ /* 0x00006400000e0000 */
.L_x_10382:
[----:B-1----:R-:W-:Y:S01]  /*115c0*/  ISETP.NE.AND P0, PT, R14, RZ, PT ;  /* 0x000000ff0e00720c */ /* 0x002fe20003f05270 */
[----:B------:R-:W-:-:S12]  /*115d0*/  BSSY B0, `(.L_x_10344) ;  /* 0x000002b000007945 */ /* 0x000fd80003800000 */
[----:B------:R-:W-:Y:S05]  /*115e0*/  @P0 BRA `(.L_x_10345) ;  /* 0x0000000000a40947 */ /* 0x000fea0003800000 */
[----:B------:R-:W-:-:S03]  /*115f0*/  UMOV UR4, 0xffffffff ;  /* 0xffffffff00047882 */ /* 0x000fc60000000000 */
[----:B------:R-:W-:Y:S05]  /*11600*/  BRA.DIV UR4, `(.L_x_10346) ;  /* 0x0000000e04847947 */ /* 0x000fea000b800000 */
[----:B------:R-:W-:-:S13]  /*11610*/  ELECT P6, URZ, PT ;  /* 0x00000000003f782f */ /* 0x000fda00038c0000 */
.L_x_10385:
[----:B------:R-:W-:Y:S05]  /*11620*/  @!P6 BRA `(.L_x_10345) ;  /* 0x000000000094e947 */ /* 0x000fea0003800000 */
[----:B------:R-:W-:-:S06]  /*11630*/  ULOP3.LUT UR4, UR40, 0x2, URZ, 0xfc, !UPT ;  /* 0x0000000228047892 */ /* 0x000fcc000f8efc3f */
[----:B0-----:R-:W-:-:S05]  /*11640*/  IMAD.U32 R0, RZ, RZ, UR4 ;  /* 0x00000004ff007e24 */ /* 0x001fca000f8e00ff */
[----:B------:R-:W-:-:S13]  /*11650*/  ISETP.NE.AND P0, PT, R0, 0x3, PT ;  /* 0x000000030000780c */ /* 0x000fda0003f05270 */
[----:B------:R-:W-:Y:S05]  /*11660*/  @!P0 BRA `(.L_x_10347) ;  /* 0x0000000000048947 */ /* 0x000fea0003800000 */
[----:B------:R-:W-:Y:S01]  /*11670*/  BPT.TRAP 0x1 ;  /* 0x000000040000795c */ /* 0x000fe20000300000 */
.L_x_10347:
        /* <DEDUP_REMOVED lines=12> */
.L_x_10386:
[----:B------:R-:W1:Y:S02]  /*11740*/  SYNCS.PHASECHK.TRANS64.TRYWAIT P1, [R3+URZ], R0 ;  /* 0x00000000030075a7 */ /* 0x000e64000802017f */
[----:B-1----:R-:W-:Y:S05]  /*11750*/  @!P1 BRA `(.L_x_10349) ;  /* 0x0000000c00649947 */ /* 0x002fea0003800000 */
.L_x_10387:
[----:B------:R-:W-:Y:S05]  /*11760*/  @!P0 BRA `(.L_x_10350) ;  /* 0x0000000000048947 */ /* 0x000fea0003800000 */
[----:B------:R-:W-:Y:S01]  /*11770*/  BPT.TRAP 0x1 ;  /* 0x000000040000795c */ /* 0x000fe20000300000 */
.L_x_10350:
[----:B-1----:R-:W-:-:S04]  /*11780*/  IMAD R3, R18, 0x8, R7 ;  /* 0x0000000812037824 */ /* 0x002fc800078e0207 */
[----:B------:R-:W1:Y:S02]  /*11790*/  SYNCS.PHASECHK.TRANS64.TRYWAIT P1, [R3+URZ+0x19c60], R4 ;  /* 0x019c6004030075a7 */ /* 0x000e64000802017f */
[----:B-1----:R-:W-:Y:S05]  /*117a0*/  @!P1 BRA `(.L_x_10351) ;  /* 0x0000000c00649947 */ /* 0x002fea0003800000 */
.L_x_10388:
[----:B------:R-:W-:Y:S05]  /*117b0*/  @!P0 BRA `(.L_x_10352) ;  /* 0x0000000000048947 */ /* 0x000fea0003800000 */
[----:B------:R-:W-:Y:S01]  /*117c0*/  BPT.TRAP 0x1 ;  /* 0x000000040000795c */ /* 0x000fe20000300000 */
.L_x_10352:
[----:B0-----:R-:W-:-:S04]  /*117d0*/  IMAD R5, R6, 0x8, R7 ;  /* 0x0000000806057824 */ /* 0x001fc800078e0207 */
[----:B------:R-:W0:Y:S02]  /*117e0*/  SYNCS.PHASECHK.TRANS64.TRYWAIT P1, [R5+URZ+0x19c60], R0 ;  /* 0x019c6000050075a7 */ /* 0x000e24000802017f */
[----:B0-----:R-:W-:Y:S05]  /*117f0*/  @!P1 BRA `(.L_x_10353) ;  /* 0x0000000c00649947 */ /* 0x001fea0003800000 */
.L_x_10389:
[----:B------:R-:W-:Y:S05]  /*11800*/  @!P0 BRA `(.L_x_10354) ;  /* 0x0000000000048947 */ /* 0x000fea0003800000 */
[----:B------:R-:W-:Y:S01]  /*11810*/  BPT.TRAP 0x1 ;  /* 0x000000040000795c */ /* 0x000fe20000300000 */
.L_x_10354:
[----:B------:R-:W2:Y:S02]  /*11820*/  SYNCS.PHASECHK.TRANS64.TRYWAIT P0, [R3+URZ+0x19c80], R4 ;  /* 0x019c8004030075a7 */ /* 0x000ea4000800017f */
[----:B--2---:R-:W-:Y:S05]  /*11830*/  @!P0 BRA `(.L_x_10355) ;  /* 0x0000000c00688947 */ /* 0x004fea0003800000 */
.L_x_10356:
[----:B---3--:R3:W4:Y:S02]  /*11840*/  SYNCS.PHASECHK.TRANS64.TRYWAIT P0, [R5+URZ+0x19c80], R0 ;  /* 0x019c8000050075a7 */ /* 0x008724000800017f */
[----:B----4-:R-:W-:Y:S05]  /*11850*/  @!P0 NANOSLEEP.SYNCS 0x989680 ;  /* 0x009896800000895d */ /* 0x010fea0003900000 */
[----:B------:R-:W4:Y:S02]  /*11860*/  @!P0 SYNCS.PHASECHK.TRANS64 P0, [R5+URZ+0x19c80], R0 ;  /* 0x019c8000050085a7 */ /* 0x000f24000800007f */
[----:B----4-:R-:W-:Y:S05]  /*11870*/  @!P0 BRA `(.L_x_10356) ;  /* 0xfffffffc00f08947 */ /* 0x010fea000383ffff */
.L_x_10345:
[----:B------:R-:W-:Y:S05]  /*11880*/  BSYNC B0 ;  /* 0x0000000000007941 */ /* 0x000fea0003800000 */
.L_x_10344:
[----:B------:R-:W-:Y:S05]  /*11890*/  EXIT ;  /* 0x000000000000794d */ /* 0x000fea0003800000 */
.L_x_10214:
[----:B0-----:R-:W-:-:S04]  /*118a0*/  IMAD.U32 R3, RZ, RZ, UR45 ;  /* 0x0000002dff037e24 */ /* 0x001fc8000f8e00ff */
[----:B------:R0:W1:Y:S03]  /*118b0*/  SYNCS.PHASECHK.TRANS64.TRYWAIT P1, [R3+URZ+0x19c00], R6 ;  /* 0x019c0006030075a7 */ /* 0x000066000802017f */
[----:B-1----:R-:W-:Y:S05]  /*118c0*/  @!P1 NANOSLEEP.SYNCS 0x989680 ;  /* 0x009896800000995d */ /* 0x002fea0003900000 */
[----:B------:R-:W1:Y:S02]  /*118d0*/  @!P1 SYNCS.PHASECHK.TRANS64 P1, [R3+URZ+0x19c00], R6 ;  /* 0x019c0006030095a7 */ /* 0x000e64000802007f */
[----:B-1----:R-:W-:Y:S05]  /*118e0*/  @!P1 BRA `(.L_x_10214) ;  /* 0xfffffffc00ec9947 */ /* 0x002fea000383ffff */
[----:B------:R-:W-:Y:S05]  /*118f0*/  BRA `(.L_x_10357) ;  /* 0xffffff0000707947 */ /* 0x000fea000383ffff */
.L_x_10218:
[----:B-1----:R1:W2:Y:S02]  /*11900*/  SYNCS.PHASECHK.TRANS64.TRYWAIT P2, [R2+URZ+0x19c30], R3 ;  /* 0x019c3003020075a7 */ /* 0x0022a4000804017f */
[----:B--2---:R-:W-:Y:S05]  /*11910*/  @!P2 NANOSLEEP.SYNCS 0x989680 ;  /* 0x009896800000a95d */ /* 0x004fea0003900000 */
[----:B------:R-:W2:Y:S02]  /*11920*/  @!P2 SYNCS.PHASECHK.TRANS64 P2, [R2+URZ+0x19c30], R3 ;  /* 0x019c30030200a5a7 */ /* 0x000ea4000804007f */
[----:B--2---:R-:W-:Y:S05]  /*11930*/  @!P2 BRA `(.L_x_10218) ;  /* 0xfffffffc00f0a947 */ /* 0x004fea000383ffff */
[----:B------:R-:W-:Y:S05]  /*11940*/  BRA `(.L_x_10217) ;  /* 0xffffff0000947947 */ /* 0x000fea000383ffff */
.L_x_10223:
[----:B-1----:R-:W-:-:S04]  /*11950*/  IMAD.U32 R7, RZ, RZ, UR22 ;  /* 0x00000016ff077e24 */ /* 0x002fc8000f8e00ff */
[----:B------:R1:W2:Y:S03]  /*11960*/  SYNCS.PHASECHK.TRANS64.TRYWAIT P3, [R7+URZ+0x19c30], R6 ;  /* 0x019c3006070075a7 */ /* 0x0002a6000806017f */
[----:B--2---:R-:W-:Y:S05]  /*11970*/  @!P3 NANOSLEEP.SYNCS 0x989680 ;  /* 0x009896800000b95d */ /* 0x004fea0003900000 */
[----:B------:R-:W2:Y:S02]  /*11980*/  @!P3 SYNCS.PHASECHK.TRANS64 P3, [R7+URZ+0x19c30], R6 ;  /* 0x019c30060700b5a7 */ /* 0x000ea4000806007f */
[----:B--2---:R-:W-:Y:S05]  /*11990*/  @!P3 BRA `(.L_x_10223) ;  /* 0xfffffffc00ecb947 */ /* 0x004fea000383ffff */
[----:B------:R-:W-:Y:S05]  /*119a0*/  BRA `(.L_x_10222) ;  /* 0xffffff2800f47947 */ /* 0x000fea000383ffff */
.L_x_10227:
[----:B-1----:R-:W-:-:S04]  /*119b0*/  IMAD.U32 R7, RZ, RZ, UR14 ;  /* 0x0000000eff077e24 */ /* 0x002fc8000f8e00ff */
[----:B------:R1:W2:Y:S03]  /*119c0*/  SYNCS.PHASECHK.TRANS64.TRYWAIT P3, [R7+URZ+0x19c50], R6 ;  /* 0x019c5006070075a7 */ /* 0x0002a6000806017f */
[----:B--2---:R-:W-:Y:S05]  /*119d0*/  @!P3 NANOSLEEP.SYNCS 0x989680 ;  /* 0x009896800000b95d */ /* 0x004fea0003900000 */
[----:B------:R-:W2:Y:S02]  /*119e0*/  @!P3 SYNCS.PHASECHK.TRANS64 P3, [R7+URZ+0x19c50], R6 ;  /* 0x019c50060700b5a7 */ /* 0x000ea4000806007f */
[----:B--2---:R-:W-:Y:S05]  /*119f0*/  @!P3 BRA `(.L_x_10227) ;  /* 0xfffffffc00ecb947 */ /* 0x004fea000383ffff */
[----:B------:R-:W-:Y:S05]  /*11a00*/  BRA `(.L_x_10226) ;  /* 0xffffff2c00447947 */ /* 0x000fea000383ffff */
.L_x_10234:
[----:B-1----:R-:W-:-:S04]  /*11a10*/  IMAD.U32 R7, RZ, RZ, UR6 ;  /* 0x00000006ff077e24 */ /* 0x002fc8000f8e00ff */
[----:B------:R1:W2:Y:S03]  /*11a20*/  SYNCS.PHASECHK.TRANS64.TRYWAIT P2, [R7+URZ+0x19c30], R6 ;  /* 0x019c3006070075a7 */ /* 0x0002a6000804017f */
[----:B--2---:R-:W-:Y:S05]  /*11a30*/  @!P2 NANOSLEEP.SYNCS 0x989680 ;  /* 0x009896800000a95d */ /* 0x004fea0003900000 */
[----:B------:R-:W2:Y:S02]  /*11a40*/  @!P2 SYNCS.PHASECHK.TRANS64 P2, [R7+URZ+0x19c30], R6 ;  /* 0x019c30060700a5a7 */ /* 0x000ea4000804007f */
[----:B--2---:R-:W-:Y:S05]  /*11a50*/  @!P2 BRA `(.L_x_10234) ;  /* 0xfffffffc00eca947 */ /* 0x004fea000383ffff */
[----:B------:R-:W-:Y:S05]  /*11a60*/  BRA `(.L_x_10233) ;  /* 0xffffff5800107947 */ /* 0x000fea000383ffff */
.L_x_10238:
[----:B-1----:R-:W-:-:S04]  /*11a70*/  IMAD.U32 R7, RZ, RZ, UR14 ;  /* 0x0000000eff077e24 */ /* 0x002fc8000f8e00ff */
[----:B------:R1:W2:Y:S03]  /*11a80*/  SYNCS.PHASECHK.TRANS64.TRYWAIT P2, [R7+URZ+0x19c50], R6 ;  /* 0x019c5006070075a7 */ /* 0x0002a6000804017f */
[----:B--2---:R-:W-:Y:S05]  /*11a90*/  @!P2 NANOSLEEP.SYNCS 0x989680 ;  /* 0x009896800000a95d */ /* 0x004fea0003900000 */
[----:B------:R-:W2:Y:S02]  /*11aa0*/  @!P2 SYNCS.PHASECHK.TRANS64 P2, [R7+URZ+0x19c50], R6 ;  /* 0x019c50060700a5a7 */ /* 0x000ea4000804007f */
[----:B--2---:R-:W-:Y:S05]  /*11ab0*/  @!P2 BRA `(.L_x_10238) ;  /* 0xfffffffc00eca947 */ /* 0x004fea000383ffff */
[----:B------:R-:W-:Y:S05]  /*11ac0*/  BRA `(.L_x_10237) ;  /* 0xffffff5800607947 */ /* 0x000fea000383ffff */
.L_x_10244:
[----:B-1----:R-:W-:-:S04]  /*11ad0*/  IMAD.U32 R5, RZ, RZ, UR16 ;  /* 0x00000010ff057e24 */ /* 0x002fc8000f8e00ff */
[----:B------:R1:W2:Y:S03]  /*11ae0*/  SYNCS.PHASECHK.TRANS64.TRYWAIT P1, [R5+URZ+0x19c50], R0 ;  /* 0x019c5000050075a7 */ /* 0x0002a6000802017f */
[----:B--2---:R-:W-:Y:S05]  /*11af0*/  @!P1 NANOSLEEP.SYNCS 0x989680 ;  /* 0x009896800000995d */ /* 0x004fea0003900000 */
[----:B------:R-:W2:Y:S02]  /*11b00*/  @!P1 SYNCS.PHASECHK.TRANS64 P1, [R5+URZ+0x19c50], R0 ;  /* 0x019c5000050095a7 */ /* 0x000ea4000802007f */
[----:B--2---:R-:W-:Y:S05]  /*11b10*/  @!P1 BRA `(.L_x_10244) ;  /* 0xfffffffc00ec9947 */ /* 0x004fea000383ffff */
[----:B------:R-:W-:Y:S05]  /*11b20*/  BRA `(.L_x_10243) ;  /* 0xffffff7800b07947 */ /* 0x000fea000383ffff */
.L_x_10282:
[----:B------:R-:W-:Y:S02]  /*11b30*/  IMAD.MOV.U32 R13, RZ, RZ, R20 ;  /* 0x000000ffff0d7224 */ /* 0x000fe400078e0014 */
[----:B------:R-:W-:Y:S02]  /*11b40*/  IMAD.MOV.U32 R12, RZ, RZ, RZ ;  /* 0x000000ffff0c7224 */ /* 0x000fe400078e00ff */
[----:B------:R-:W-:Y:S02]  /*11b50*/  IMAD.MOV.U32 R11, RZ, RZ, 0x1f ;  /* 0x0000001fff0b7424 */ /* 0x000fe400078e00ff */
[----:B------:R-:W-:-:S07]  /*11b60*/  IMAD.MOV.U32 R15, RZ, RZ, -0x1 ;  /* 0xffffffffff0f7424 */ /* 0x000fce00078e00ff */
[----:B0-----:R-:W-:Y:S05]  /*11b70*/  WARPSYNC.COLLECTIVE R15, `(.L_x_10358) ;  /* 0x000000000f087348 */ /* 0x001fea0003c00000 */
[----:B------:R1:W2:Y:S02]  /*11b80*/  SHFL.IDX P6, R14, R13, R12, R11 ;  /* 0x0000000c0d0e7389 */ /* 0x0002a400000c000b */
[----:B012---:R-:W-:Y:S01]  /*11b90*/  ENDCOLLECTIVE ;  /* 0x000000000000791b */ /* 0x007fe20003800000 */
.L_x_10358:
[----:B------:R-:W-:Y:S05]  /*11ba0*/  BRA `(.L_x_10359) ;  /* 0xffffffc000947947 */ /* 0x000fea000383ffff */
.L_x_10284:
[----:B------:R-:W-:Y:S01]  /*11bb0*/  BSSY B0, `(.L_x_10360) ;  /* 0x0000006000007945 */ /* 0x000fe20003800000 */
[----:B------:R-:W-:-:S07]  /*11bc0*/  IMAD.MOV.U32 R15, RZ, RZ, -0x1 ;  /* 0xffffffffff0f7424 */ /* 0x000fce00078e00ff */
[----:B01----:R-:W-:Y:S05]  /*11bd0*/  WARPSYNC.COLLECTIVE R15, `(.L_x_10361) ;  /* 0x000000000f0c7348 */ /* 0x003fea0003c00000 */
[----:B------:R-:W-:Y:S02]  /*11be0*/  ELECT P6, UR62, PT ;  /* 0x00000000003e782f */ /* 0x000fe400038c0000 */
[----:B------:R-:W-:Y:S01]  /*11bf0*/  MOV R14, UR62 ;  /* 0x0000003e000e7c02 */ /* 0x000fe20008000f00 */
[----:B01----:R-:W-:Y:S10]  /*11c00*/  ENDCOLLECTIVE ;  /* 0x000000000000791b */ /* 0x003ff40003800000 */
.L_x_10361:
[----:B------:R-:W-:Y:S05]  /*11c10*/  BSYNC B0 ;  /* 0x0000000000007941 */ /* 0x000fea0003800000 */
.L_x_10360:
[----:B------:R-:W-:Y:S05]  /*11c20*/  BRA `(.L_x_10362) ;  /* 0xffffffc000987947 */ /* 0x000fea000383ffff */
.L_x_10286:
[----:B--2---:R2:W3:Y:S02]  /*11c30*/  SYNCS.PHASECHK.TRANS64.TRYWAIT P0, [R4+URZ+0x19c80], R3 ;  /* 0x019c8003040075a7 */ /* 0x0044e4000800017f */
[----:B---3--:R-:W-:Y:S05]  /*11c40*/  @!P0 NANOSLEEP.SYNCS 0x989680 ;  /* 0x009896800000895d */ /* 0x008fea0003900000 */
[----:B------:R-:W3:Y:S02]  /*11c50*/  @!P0 SYNCS.PHASECHK.TRANS64 P0, [R4+URZ+0x19c80], R3 ;  /* 0x019c8003040085a7 */ /* 0x000ee4000800007f */
[----:B---3--:R-:W-:Y:S05]  /*11c60*/  @!P0 BRA `(.L_x_10286) ;  /* 0xfffffffc00f08947 */ /* 0x008fea000383ffff */
[----:B------:R-:W-:Y:S05]  /*11c70*/  BRA `(.L_x_10363) ;  /* 0xffffffc000f47947 */ /* 0x000fea000383ffff */
.L_x_10288:
[----:B---3--:R3:W4:Y:S02]  /*11c80*/  SYNCS.PHASECHK.TRANS64.TRYWAIT P0, [R4+URZ+0x19c40], R3 ;  /* 0x019c4003040075a7 */ /* 0x008724000800017f */
[----:B----4-:R-:W-:Y:S05]  /*11c90*/  @!P0 NANOSLEEP.SYNCS 0x989680 ;  /* 0x009896800000895d */ /* 0x010fea0003900000 */
[----:B------:R-:W4:Y:S02]  /*11ca0*/  @!P0 SYNCS.PHASECHK.TRANS64 P0, [R4+URZ+0x19c40], R3 ;  /* 0x019c4003040085a7 */ /* 0x000f24000800007f */
[----:B----4-:R-:W-:Y:S05]  /*11cb0*/  @!P0 BRA `(.L_x_10288) ;  /* 0xfffffffc00f08947 */ /* 0x010fea000383ffff */
[----:B------:R-:W-:Y:S05]  /*11cc0*/  BRA `(.L_x_10364) ;  /* 0xffffffc400787947 */ /* 0x000fea000383ffff */
.L_x_10292:
        /* <DEDUP_REMOVED lines=13> */
.L_x_10365:
[----:B------:R-:W-:Y:S02]  /*11da0*/  IMAD.MOV.U32 R13, RZ, RZ, R4 ;  /* 0x000000ffff0d7224 */ /* 0x000fe400078e0004 */
[----:B------:R-:W-:-:S07]  /*11db0*/  IMAD.MOV.U32 R2, RZ, RZ, R14 ;  /* 0x000000ffff027224 */ /* 0x000fce00078e000e */
[----:B------:R-:W-:Y:S05]  /*11dc0*/  WARPSYNC.COLLECTIVE R15, `(.L_x_10366) ;  /* 0x000000000f087348 */ /* 0x000fea0003c00000 */
[----:B------:R0:W1:Y:S02]  /*11dd0*/  SHFL.IDX P6, R14, R13, R12, R11 ;  /* 0x0000000c0d0e7389 */ /* 0x00006400000c000b */
[----:B01----:R-:W-:Y:S01]  /*11de0*/  ENDCOLLECTIVE ;  /* 0x000000000000791b */ /* 0x003fe20003800000 */
.L_x_10366:
[----:B------:R-:W-:Y:S02]  /*11df0*/  IMAD.MOV.U32 R13, RZ, RZ, R0 ;  /* 0x000000ffff0d7224 */ /* 0x000fe400078e0000 */
[----:B------:R-:W-:Y:S02]  /*11e00*/  IMAD.MOV.U32 R12, RZ, RZ, 0x1 ;  /* 0x00000001ff0c7424 */ /* 0x000fe400078e00ff */
[----:B------:R-:W-:-:S07]  /*11e10*/  IMAD.MOV.U32 R3, RZ, RZ, R14 ;  /* 0x000000ffff037224 */ /* 0x000fce00078e000e */
[----:B------:R-:W-:Y:S05]  /*11e20*/  WARPSYNC.COLLECTIVE R15, `(.L_x_10367) ;  /* 0x000000000f087348 */ /* 0x000fea0003c00000 */
[----:B------:R0:W1:Y:S02]  /*11e30*/  SHFL.IDX P6, R14, R13, R12, R11 ;  /* 0x0000000c0d0e7389 */ /* 0x00006400000c000b */
[----:B01----:R-:W-:Y:S01]  /*11e40*/  ENDCOLLECTIVE ;  /* 0x000000000000791b */ /* 0x003fe20003800000 */
.L_x_10367:
        /* <DEDUP_REMOVED lines=10> */
.L_x_10368:
        /* <DEDUP_REMOVED lines=12> */
.L_x_10369:
        /* <DEDUP_REMOVED lines=8> */
.L_x_10370:
[----:B------:R-:W-:-:S04]  /*12030*/  @!P4 IMAD.X R0, RZ, RZ, R0, P3 ;  /* 0x000000ffff00c224 */ /* 0x000fc800018e0600 */
[----:B------:R-:W-:-:S05]  /*12040*/  @!P4 IMAD.MOV.U32 R3, RZ, RZ, R0 ;  /* 0x000000ffff03c224 */ /* 0x000fca00078e0000 */
        /* <DEDUP_REMOVED lines=8> */
.L_x_10297:
[----:B-1----:R1:W2:Y:S02]  /*120d0*/  SYNCS.PHASECHK.TRANS64.TRYWAIT P0, [R16+URZ+0x19c20], R3 ;  /* 0x019c2003100075a7 */ /* 0x0022a4000800017f */
[----:B--2---:R-:W-:Y:S05]  /*120e0*/  @!P0 NANOSLEEP.SYNCS 0x989680 ;  /* 0x009896800000895d */ /* 0x004fea0003900000 */
[----:B------:R-:W2:Y:S02]  /*120f0*/  @!P0 SYNCS.PHASECHK.TRANS64 P0, [R16+URZ+0x19c20], R3 ;  /* 0x019c2003100085a7 */ /* 0x000ea4000800007f */
[----:B--2---:R-:W-:Y:S05]  /*12100*/  @!P0 BRA `(.L_x_10297) ;  /* 0xfffffffc00f08947 */ /* 0x004fea000383ffff */
[----:B------:R-:W-:Y:S05]  /*12110*/  BRA `(.L_x_10372) ;  /* 0xffffffcc00b87947 */ /* 0x000fea000383ffff */
.L_x_10303:
[----:B0-----:R0:W1:Y:S02]  /*12120*/  SYNCS.PHASECHK.TRANS64.TRYWAIT P0, [R6+URZ+0x19c80], R4 ;  /* 0x019c8004060075a7 */ /* 0x001064000800017f */
[----:B-1----:R-:W-:Y:S05]  /*12130*/  @!P0 NANOSLEEP.SYNCS 0x989680 ;  /* 0x009896800000895d */ /* 0x002fea0003900000 */
[----:B------:R-:W1:Y:S02]  /*12140*/  @!P0 SYNCS.PHASECHK.TRANS64 P0, [R6+URZ+0x19c80], R4 ;  /* 0x019c8004060085a7 */ /* 0x000e64000800007f */
[----:B-1----:R-:W-:Y:S05]  /*12150*/  @!P0 BRA `(.L_x_10303) ;  /* 0xfffffffc00f08947 */ /* 0x002fea000383ffff */
[----:B------:R-:W-:Y:S05]  /*12160*/  BRA `(.L_x_10373) ;  /* 0xffffffd000587947 */ /* 0x000fea000383ffff */
.L_x_10310:
[----:B-1----:R1:W2:Y:S02]  /*12170*/  SYNCS.PHASECHK.TRANS64.TRYWAIT P0, [R6+URZ+0x19c40], R4 ;  /* 0x019c4004060075a7 */ /* 0x0022a4000800017f */
[----:B--2---:R-:W-:Y:S05]  /*12180*/  @!P0 NANOSLEEP.SYNCS 0x989680 ;  /* 0x009896800000895d */ /* 0x004fea0003900000 */
[----:B------:R-:W2:Y:S02]  /*12190*/  @!P0 SYNCS.PHASECHK.TRANS64 P0, [R6+URZ+0x19c40], R4 ;  /* 0x019c4004060085a7 */ /* 0x000ea4000800007f */
[----:B--2---:R-:W-:Y:S05]  /*121a0*/  @!P0 BRA `(.L_x_10310) ;  /* 0xfffffffc00f08947 */ /* 0x004fea000383ffff */
[----:B------:R-:W-:Y:S05]  /*121b0*/  BRA `(.L_x_10374) ;  /* 0xffffffd400507947 */ /* 0x000fea000383ffff */
.L_x_10318:
[----:B0-----:R0:W1:Y:S02]  /*121c0*/  SYNCS.PHASECHK.TRANS64.TRYWAIT P0, [R3+URZ+0x19c70], R4 ;  /* 0x019c7004030075a7 */ /* 0x001064000800017f */
[----:B-1----:R-:W-:Y:S05]  /*121d0*/  @!P0 NANOSLEEP.SYNCS 0x989680 ;  /* 0x009896800000895d */ /* 0x002fea0003900000 */
[----:B------:R-:W1:Y:S02]  /*121e0*/  @!P0 SYNCS.PHASECHK.TRANS64 P0, [R3+URZ+0x19c70], R4 ;  /* 0x019c7004030085a7 */ /* 0x000e64000800007f */
[----:B-1----:R-:W-:Y:S05]  /*121f0*/  @!P0 BRA `(.L_x_10318) ;  /* 0xfffffffc00f08947 */ /* 0x002fea000383ffff */
[----:B------:R-:W-:Y:S05]  /*12200*/  BRA `(.L_x_10375) ;  /* 0xffffffd800647947 */ /* 0x000fea000383ffff */
.L_x_10320:
[----:B0-----:R0:W1:Y:S02]  /*12210*/  SYNCS.PHASECHK.TRANS64.TRYWAIT P0, [R3+URZ+0x19c60], R4 ;  /* 0x019c6004030075a7 */ /* 0x001064000800017f */
[----:B-1----:R-:W-:Y:S05]  /*12220*/  @!P0 NANOSLEEP.SYNCS 0x989680 ;  /* 0x009896800000895d */ /* 0x002fea0003900000 */
[----:B------:R-:W1:Y:S02]  /*12230*/  @!P0 SYNCS.PHASECHK.TRANS64 P0, [R3+URZ+0x19c60], R4 ;  /* 0x019c6004030085a7 */ /* 0x000e64000800007f */
[----:B-1----:R-:W-:Y:S05]  /*12240*/  @!P0 BRA `(.L_x_10320) ;  /* 0xfffffffc00f08947 */ /* 0x002fea000383ffff */
[----:B------:R-:W-:Y:S05]  /*12250*/  BRA `(.L_x_10376) ;  /* 0xffffffd8006c7947 */ /* 0x000fea000383ffff */
.L_x_10327:
[----:B-1----:R1:W2:Y:S02]  /*12260*/  SYNCS.PHASECHK.TRANS64.TRYWAIT P1, [R0+URZ+0x19c70], R3 ;  /* 0x019c7003000075a7 */ /* 0x0022a4000802017f */
[----:B--2---:R-:W-:Y:S05]  /*12270*/  @!P1 NANOSLEEP.SYNCS 0x989680 ;  /* 0x009896800000995d */ /* 0x004fea0003900000 */
[----:B------:R-:W2:Y:S02]  /*12280*/  @!P1 SYNCS.PHASECHK.TRANS64 P1, [R0+URZ+0x19c70], R3 ;  /* 0x019c7003000095a7 */ /* 0x000ea4000802007f */
[----:B--2---:R-:W-:Y:S05]  /*12290*/  @!P1 BRA `(.L_x_10327) ;  /* 0xfffffffc00f09947 */ /* 0x004fea000383ffff */
[----:B------:R-:W-:Y:S05]  /*122a0*/  BRA `(.L_x_10377) ;  /* 0xffffffe0000c7947 */ /* 0x000fea000383ffff */
.L_x_10329:
[----:B-1----:R1:W2:Y:S02]  /*122b0*/  SYNCS.PHASECHK.TRANS64.TRYWAIT P1, [R0+URZ+0x19c60], R3 ;  /* 0x019c6003000075a7 */ /* 0x0022a4000802017f */
[----:B--2---:R-:W-:Y:S05]  /*122c0*/  @!P1 NANOSLEEP.SYNCS 0x989680 ;  /* 0x009896800000995d */ /* 0x004fea0003900000 */
[----:B------:R-:W2:Y:S02]  /*122d0*/  @!P1 SYNCS.PHASECHK.TRANS64 P1, [R0+URZ+0x19c60], R3 ;  /* 0x019c6003000095a7 */ /* 0x000ea4000802007f */
[----:B--2---:R-:W-:Y:S05]  /*122e0*/  @!P1 BRA `(.L_x_10329) ;  /* 0xfffffffc00f09947 */ /* 0x004fea000383ffff */
[----:B------:R-:W-:Y:S05]  /*122f0*/  BRA `(.L_x_10378) ;  /* 0xffffffe000107947 */ /* 0x000fea000383ffff */
.L_x_10342:
[----:B0-----:R0:W1:Y:S02]  /*12300*/  SYNCS.PHASECHK.TRANS64.TRYWAIT P0, [R7+URZ+0x19c20], R0 ;  /* 0x019c2000070075a7 */ /* 0x001064000800017f */
[----:B-1----:R-:W-:Y:S05]  /*12310*/  @!P0 NANOSLEEP.SYNCS 0x989680 ;  /* 0x009896800000895d */ /* 0x002fea0003900000 */
[----:B------:R-:W1:Y:S02]  /*12320*/  @!P0 SYNCS.PHASECHK.TRANS64 P0, [R7+URZ+0x19c20], R0 ;  /* 0x019c2000070085a7 */ /* 0x000e64000800007f */
[----:B-1----:R-:W-:Y:S05]  /*12330*/  @!P0 BRA `(.L_x_10342) ;  /* 0xfffffffc00f08947 */ /* 0x002fea000383ffff */
[----:B------:R-:W-:Y:S05]  /*12340*/  BRA `(.L_x_10379) ;  /* 0xfffffff000807947 */ /* 0x000fea000383ffff */
.L_x_10343:
        /* <DEDUP_REMOVED lines=11> */
.L_x_10381:
[----:B------:R-:W-:Y:S05]  /*12400*/  BSYNC B0 ;  /* 0x0000000000007941 */ /* 0x000fea0003800000 */
.L_x_10380:
[----:B------:R-:W-:Y:S05]  /*12410*/  BRA `(.L_x_10382) ;  /* 0xfffffff000687947 */ /* 0x000fea000383ffff */
.L_x_10346:
[----:B------:R-:W-:Y:S01]  /*12420*/  BSSY B1, `(.L_x_10383) ;  /* 0x0000006000017945 */ /* 0x000fe20003800000 */
[----:B------:R-:W-:-:S07]  /*12430*/  IMAD.MOV.U32 R15, RZ, RZ, -0x1 ;  /* 0xffffffffff0f7424 */ /* 0x000fce00078e00ff */
[----:B0-----:R-:W-:Y:S05]  /*12440*/  WARPSYNC.COLLECTIVE R15, `(.L_x_10384) ;  /* 0x000000000f0c7348 */ /* 0x001fea0003c00000 */
[----:B------:R-:W-:Y:S02]  /*12450*/  ELECT P6, UR62, PT ;  /* 0x00000000003e782f */ /* 0x000fe400038c0000 */
[----:B------:R-:W-:Y:S01]  /*12460*/  MOV R14, UR62 ;  /* 0x0000003e000e7c02 */ /* 0x000fe20008000f00 */
[----:B0-----:R-:W-:Y:S10]  /*12470*/  ENDCOLLECTIVE ;  /* 0x000000000000791b */ /* 0x001ff40003800000 */
.L_x_10384:
[----:B------:R-:W-:Y:S05]  /*12480*/  BSYNC B1 ;  /* 0x0000000000017941 */ /* 0x000fea0003800000 */
.L_x_10383:
[----:B------:R-:W-:Y:S05]  /*12490*/  BRA `(.L_x_10385) ;  /* 0xfffffff000607947 */ /* 0x000fea000383ffff */
.L_x_10348:
[----:B0-----:R0:W1:Y:S02]  /*124a0*/  SYNCS.PHASECHK.TRANS64.TRYWAIT P1, [R5+URZ], R4 ;  /* 0x00000004050075a7 */ /* 0x001064000802017f */
[----:B-1----:R-:W-:Y:S05]  /*124b0*/  @!P1 NANOSLEEP.SYNCS 0x989680 ;  /* 0x009896800000995d */ /* 0x002fea0003900000 */
[----:B------:R-:W1:Y:S02]  /*124c0*/  @!P1 SYNCS.PHASECHK.TRANS64 P1, [R5+URZ], R4 ;  /* 0x00000004050095a7 */ /* 0x000e64000802007f */
[----:B-1----:R-:W-:Y:S05]  /*124d0*/  @!P1 BRA `(.L_x_10348) ;  /* 0xfffffffc00f09947 */ /* 0x002fea000383ffff */
[----:B------:R-:W-:Y:S05]  /*124e0*/  BRA `(.L_x_10386) ;  /* 0xfffffff000947947 */ /* 0x000fea000383ffff */
.L_x_10349:
[----:B-1----:R1:W2:Y:S02]  /*124f0*/  SYNCS.PHASECHK.TRANS64.TRYWAIT P1, [R3+URZ], R0 ;  /* 0x00000000030075a7 */ /* 0x0022a4000802017f */
[----:B--2---:R-:W-:Y:S05]  /*12500*/  @!P1 NANOSLEEP.SYNCS 0x989680 ;  /* 0x009896800000995d */ /* 0x004fea0003900000 */
[----:B------:R-:W2:Y:S02]  /*12510*/  @!P1 SYNCS.PHASECHK.TRANS64 P1, [R3+URZ], R0 ;  /* 0x00000000030095a7 */ /* 0x000ea4000802007f */
[----:B--2---:R-:W-:Y:S05]  /*12520*/  @!P1 BRA `(.L_x_10349) ;  /* 0xfffffffc00f09947 */ /* 0x004fea000383ffff */
[----:B------:R-:W-:Y:S05]  /*12530*/  BRA `(.L_x_10387) ;  /* 0xfffffff000887947 */ /* 0x000fea000383ffff */
.L_x_10351:
[----:B-1----:R1:W2:Y:S02]  /*12540*/  SYNCS.PHASECHK.TRANS64.TRYWAIT P1, [R3+URZ+0x19c60], R4 ;  /* 0x019c6004030075a7 */ /* 0x0022a4000802017f */
[----:B--2---:R-:W-:Y:S05]  /*12550*/  @!P1 NANOSLEEP.SYNCS 0x989680 ;  /* 0x009896800000995d */ /* 0x004fea0003900000 */
[----:B------:R-:W2:Y:S02]  /*12560*/  @!P1 SYNCS.PHASECHK.TRANS64 P1, [R3+URZ+0x19c60], R4 ;  /* 0x019c6004030095a7 */ /* 0x000ea4000802007f */
[----:B--2---:R-:W-:Y:S05]  /*12570*/  @!P1 BRA `(.L_x_10351) ;  /* 0xfffffffc00f09947 */ /* 0x004fea000383ffff */
[----:B------:R-:W-:Y:S05]  /*12580*/  BRA `(.L_x_10388) ;  /* 0xfffffff000887947 */ /* 0x000fea000383ffff */
.L_x_10353:
[----:B0-----:R0:W2:Y:S02]  /*12590*/  SYNCS.PHASECHK.TRANS64.TRYWAIT P1, [R5+URZ+0x19c60], R0 ;  /* 0x019c6000050075a7 */ /* 0x0010a4000802017f */
[----:B--2---:R-:W-:Y:S05]  /*125a0*/  @!P1 NANOSLEEP.SYNCS 0x989680 ;  /* 0x009896800000995d */ /* 0x004fea0003900000 */
[----:B------:R-:W2:Y:S02]  /*125b0*/  @!P1 SYNCS.PHASECHK.TRANS64 P1, [R5+URZ+0x19c60], R0 ;  /* 0x019c6000050095a7 */ /* 0x000ea4000802007f */
[----:B--2---:R-:W-:Y:S05]  /*125c0*/  @!P1 BRA `(.L_x_10353) ;  /* 0xfffffffc00f09947 */ /* 0x004fea000383ffff */
[----:B------:R-:W-:Y:S05]  /*125d0*/  BRA `(.L_x_10389) ;  /* 0xfffffff000887947 */ /* 0x000fea000383ffff */
.L_x_10355:
[----:B--2---:R2:W3:Y:S02]  /*125e0*/  SYNCS.PHASECHK.TRANS64.TRYWAIT P0, [R3+URZ+0x19c80], R4 ;  /* 0x019c8004030075a7 */ /* 0x0044e4000800017f */
[----:B---3--:R-:W-:Y:S05]  /*125f0*/  @!P0 NANOSLEEP.SYNCS 0x989680 ;  /* 0x009896800000895d */ /* 0x008fea0003900000 */
[----:B------:R-:W3:Y:S02]  /*12600*/  @!P0 SYNCS.PHASECHK.TRANS64 P0, [R3+URZ+0x19c80], R4 ;  /* 0x019c8004030085a7 */ /* 0x000ee4000800007f */
[----:B---3--:R-:W-:Y:S05]  /*12610*/  @!P0 BRA `(.L_x_10355) ;  /* 0xfffffffc00f08947 */ /* 0x008fea000383ffff */
[----:B------:R-:W-:Y:S05]  /*12620*/  BRA `(.L_x_10356) ;  /* 0xfffffff000847947 */ /* 0x000fea000383ffff */
.L_x_10390:
        /* <DEDUP_REMOVED lines=13> */
.L_x_12988:


//--------------------- .text._ZN7cutlass13device_kernelIN5flash11enable_sm90INS1_16FlashAttnFwdSm90INS1_25CollectiveMainloopFwdSm90ILi2EN4cute5tupleIJNS5_1CILi1EEES8_S8_EEENS6_IJNS7_ILi192EEENS7_ILi128EEENS7_ILi96EEEEEELi96ENS_12float_e4m3_tEfNS_4arch4Sm90ELb1ELb0ELb1ELb1ELb0ELb1ELb0ELb1ELb1ELb1ELb0ELb0EEENS1_21CollectiveEpilogueFwdINS6_IJSA_SC_SB_EEES9_NS_10bfloat16_tESG_Li384ELb1ELb1ELb0ELb1EEENS1_36VarlenDynamicPersistentTileSchedulerILi192ELi128ELi384ELi128ELb0ELb1ELb1ELb1ELb1ELb1EEEEEEEEEvNT_6ParamsE --------------------------
	.section	.text._ZN7cutlass13device_kernelIN5flash11enable_sm90INS1_16FlashAttnFwdSm90INS1_25CollectiveMainloopFwdSm90ILi2EN4cute5tupleIJNS5_1CILi1EEES8_S8_EEENS6_IJNS7_ILi192EEENS7_ILi128EEENS7_ILi96EEEEEELi96ENS_12float_e4m3_tEfNS_4arch4Sm90ELb1ELb0ELb1ELb1ELb0ELb1ELb0ELb1ELb1ELb1ELb0ELb0EEENS1_21CollectiveEpilogueFwdINS6_IJSA_SC_SB_EEES9_NS_10bfloat16_tESG_Li384ELb1ELb1ELb0ELb1EEENS1_36VarlenDynamicPersistentTileSchedulerILi192ELi128ELi384ELi128ELb0ELb1ELb1ELb1ELb1ELb1EEEEEEEEEvNT_6ParamsE,"ax",@progbits
	.align	128
.text._ZN7cutlass13device_kernelIN5flash11enable_sm90INS1_16FlashAttnFwdSm90INS1_25CollectiveMainloopFwdSm90ILi2EN4cute5tupleIJNS5_1CILi1EEES8_S8_EEENS6_IJNS7_ILi192EEENS7_ILi128EEENS7_ILi96EEEEEELi96ENS_12float_e4m3_tEfNS_4arch4Sm90ELb1ELb0ELb1ELb1ELb0ELb1ELb0ELb1ELb1ELb1ELb0ELb0EEENS1_21CollectiveEpilogueFwdINS6_IJSA_SC_SB_EEES9_NS_10bfloat16_tESG_Li384ELb1ELb1ELb0ELb1EEENS1_36VarlenDynamicPersistentTileSchedulerILi192ELi128ELi384ELi128ELb0ELb1ELb1ELb1ELb1ELb1EEEEEEEEEvNT_6ParamsE:
        .type           _ZN7cutlass13device_kernelIN5flash11enable_sm90INS1_16FlashAttnFwdSm90INS1_25CollectiveMainloopFwdSm90ILi2EN4cute5tupleIJNS5_1CILi1EEES8_S8_EEENS6_IJNS7_ILi192EEENS7_ILi128EEENS7_ILi96EEEEEELi96ENS_12float_e4m3_tEfNS_4arch4Sm90ELb1ELb0ELb1ELb1ELb0ELb1ELb0ELb1ELb1ELb1ELb0ELb0EEENS1_21CollectiveEpilogueFwdINS6_IJSA_SC_SB_EEES9_NS_10bfloat16_tESG_Li384ELb1ELb1ELb0ELb1EEENS1_36VarlenDynamicPersistentTileSchedulerILi192ELi128ELi384ELi128ELb0ELb1ELb1ELb1ELb1ELb1EEEEEEEEEvNT_6ParamsE,@function
        .size           _ZN7cutlass13device_kernelIN5flash11enable_sm90INS1_16FlashAttnFwdSm90INS1_25CollectiveMainloopFwdSm90ILi2EN4cute5tupleIJNS5_1CILi1EEES8_S8_EEENS6_IJNS7_ILi192EEENS7_ILi128EEENS7_ILi96EEEEEELi96ENS_12float_e4m3_tEfNS_4arch4Sm90ELb1ELb0ELb1ELb1ELb0ELb1ELb0ELb1ELb1ELb1ELb0ELb0EEENS1_21CollectiveEpilogueFwdINS6_IJSA_SC_SB_EEES9_NS_10bfloat16_tESG_Li384ELb1ELb1ELb0ELb1EEENS1_36VarlenDynamicPersistentTileSchedulerILi192ELi128ELi384ELi128ELb0ELb1ELb1ELb1ELb1ELb1EEEEEEEEEvNT_6ParamsE,(.L_x_12989 - _ZN7cutlass13device_kernelIN5flash11enable_sm90INS1_16FlashAttnFwdSm90INS1_25CollectiveMainloopFwdSm90ILi2EN4cute5tupleIJNS5_1CILi1EEES8_S8_EEENS6_IJNS7_ILi192EEENS7_ILi128EEENS7_ILi96EEEEEELi96ENS_12float_e4m3_tEfNS_4arch4Sm90ELb1ELb0ELb1ELb1ELb0ELb1ELb0ELb1ELb1ELb1ELb0ELb0EEENS1_21CollectiveEpilogueFwdINS6_IJSA_SC_SB_EEES9_NS_10bfloat16_tESG_Li384ELb1ELb1ELb0ELb1EEENS1_36VarlenDynamicPersistentTileSchedulerILi192ELi128ELi384ELi128ELb0ELb1ELb1ELb1ELb1ELb1EEEEEEEEEvNT_6ParamsE)
        .other          _ZN7cutlass13device_kernelIN5flash11enable_sm90INS1_16FlashAttnFwdSm90INS1_25CollectiveMainloopFwdSm90ILi2EN4cute5tupleIJNS5_1CILi1EEES8_S8_EEENS6_IJNS7_ILi192EEENS7_ILi128EEENS7_ILi96EEEEEELi96ENS_12float_e4m3_tEfNS_4arch4Sm90ELb1ELb0ELb1ELb1ELb0ELb1ELb0ELb1ELb1ELb1ELb0ELb0EEENS1_21CollectiveEpilogueFwdINS6_IJSA_SC_SB_EEES9_NS_10bfloat16_tESG_Li384ELb1ELb1ELb0ELb1EEENS1_36VarlenDynamicPersistentTileSchedulerILi192ELi128ELi384ELi128ELb0ELb1ELb1ELb1ELb1ELb1EEEEEEEEEvNT_6ParamsE,@"STO_CUDA_ENTRY STV_DEFAULT"
_ZN7cutlass13device_kernelIN5flash11enable_sm90INS1_16FlashAttnFwdSm90INS1_25CollectiveMainloopFwdSm90ILi2EN4cute5tupleIJNS5_1CILi1EEES8_S8_EEENS6_IJNS7_ILi192EEENS7_ILi128EEENS7_ILi96EEEEEELi96ENS_12float_e4m3_tEfNS_4arch4Sm90ELb1ELb0ELb1ELb1ELb0ELb1ELb0ELb1ELb1ELb1ELb0ELb0EEENS1_21CollectiveEpilogueFwdINS6_IJSA_SC_SB_EEES9_NS_10bfloat16_tESG_Li384ELb1ELb1ELb0ELb1EEENS1_36VarlenDynamicPersistentTileSchedulerILi192ELi128ELi384ELi128ELb0ELb1ELb1ELb1ELb1ELb1EEEEEEEEEvNT_6ParamsE:
        /* <DEDUP_REMOVED lines=24> */
.L_x_10392:
[----:B------:R-:W-:Y:S05]  /*0180*/  BSYNC B0 ;  /* 0x0000000000007941 */ /* 0x000fea0003800000 */
.L_x_10391:
        /* <DEDUP_REMOVED lines=41> */
.L_x_10393:
        /* <DEDUP_REMOVED lines=22> */
.L_x_10394:
        /* <DEDUP_REMOVED lines=18> */
.L_x_10395:
        /* <DEDUP_REMOVED lines=22> */
.L_x_10396:
        /* <DEDUP_REMOVED lines=22> */
.L_x_10397:
        /* <DEDUP_REMOVED lines=8> */
.L_x_10400:
        /* <DEDUP_REMOVED lines=36> */
[----:B------:R-:W-:Y:S01]  /*0c20*/  VIADD R25, R154, 0x20 ;  /* 0x000000209a197836 */ /* 0x000fe20000000000 */
[----:B------:R-:W-:Y:S01]  /*0c30*/  LEA.HI R6, R6, R19, RZ, 0x2 ;  /* 0x0000001306067211 */ /* 0x000fe200078f10ff */
[----:B------:R-:W-:Y:S01]  /*0c40*/  IMAD.SHL.U32 R22, R22, 0x10, RZ ;  /* 0x0000001016167824 */ /* 0x000fe200078e00ff */
[----:B------:R-:W-:Y:S01]  /*0c50*/  SHF.R.S32.HI R27, RZ, 0x7, R2 ;  /* 0x00000007ff1b7819 */ /* 0x000fe20000011402 */
        /* <DEDUP_REMOVED lines=15> */
[----:B------:R-:W-:Y:S02]  /*0d50*/  SHF.R.S32.HI R5, RZ, 0x3, R5 ;  /* 0x00000003ff057819 */ /* 0x000fe40000011405 */
[----:B------:R-:W-:Y:S01]  /*0d60*/  LEA.HI R13, R13, R6, RZ, 0x3 ;  /* 0x000000060d0d7211 */ /* 0x000fe200078f18ff */
[----:B------:R-:W-:Y:S01]  /*0d70*/  IMAD.IADD R3, R2, 0x1, -R3 ;  /* 0x0000000102037824 */ /* 0x000fe200078e0a03 */
[----:B------:R-:W-:Y:S01]  /*0d80*/  SHF.R.S32.HI R7, RZ, 0x1f, R14 ;  /* 0x0000001fff077819 */ /* 0x000fe2000001140e */
[----:B------:R-:W-:Y:S01]  /*0d90*/  IMAD.HI R2, R27, 0x55555556, RZ ;  /* 0x555555561b027827 */ /* 0x000fe200078e02ff */
[----:B------:R-:W-:Y:S02]  /*0da0*/  LOP3.LUT R13, R13, 0xfffffff8, RZ, 0xc0, !PT ;  /* 0xfffffff80d0d7812 */ /* 0x000fe400078ec0ff */
[----:B------:R-:W-:Y:S01]  /*0db0*/  LEA.HI R8, R8, R21, RZ, 0x5 ;  /* 0x0000001508087211 */ /* 0x000fe200078f28ff */
[----:B------:R-:W-:Y:S01]  /*0dc0*/  IMAD.SHL.U32 R5, R5, 0x80, RZ ;  /* 0x0000008005057824 */ /* 0x000fe200078e00ff */
[CC--:B------:R-:W-:Y:S01]  /*0dd0*/  LEA.HI R15, R7.reuse, R14.reuse, RZ, 0x4 ;  /* 0x0000000e070f7211 */ /* 0x0c0fe200078f20ff */
[----:B------:R-:W-:Y:S01]  /*0de0*/  IMAD.IADD R13, R6, 0x1, -R13 ;  /* 0x00000001060d7824 */ /* 0x000fe200078e0a0d */
[----:B------:R-:W-:Y:S01]  /*0df0*/  LEA.HI R7, R7, R14, RZ, 0x5 ;  /* 0x0000000e07077211 */ /* 0x000fe200078f28ff */
[----:B------:R-:W-:Y:S01]  /*0e00*/  IMAD R6, R3, 0x8, R4 ;  /* 0x0000000803067824 */ /* 0x000fe200078e0204 */
[----:B------:R-:W-:-:S02]  /*0e10*/  LEA.HI R2, R2, R2, RZ, 0x1 ;  /* 0x0000000202027211 */ /* 0x000fc400078f08ff */
[----:B------:R-:W-:Y:S02]  /*0e20*/  SHF.R.S32.HI R8, RZ, 0x5, R8 ;  /* 0x00000005ff087819 */ /* 0x000fe40000011408 */
[----:B------:R-:W-:Y:S01]  /*0e30*/  LOP3.LUT R26, R5, 0x80, RZ, 0xc0, !PT ;  /* 0x00000080051a7812 */ /* 0x000fe200078ec0ff */
[----:B------:R-:W-:Y:S01]  /*0e40*/  IMAD R2, R2, -0x3, R27 ;  /* 0xfffffffd02027824 */ /* 0x000fe200078e021b */
[----:B------:R-:W-:Y:S01]  /*0e50*/  SHF.R.S32.HI R7, RZ, 0x5, R7 ;  /* 0x00000005ff077819 */ /* 0x000fe20000011407 */
[----:B------:R-:W-:Y:S01]  /*0e60*/  IMAD R13, R8, 0x10, R13 ;  /* 0x00000010080d7824 */ /* 0x000fe200078e020d */
[----:B------:R-:W-:Y:S01]  /*0e70*/  SHF.R.U32.HI R24, RZ, 0x3, R26 ;  /* 0x00000003ff187819 */ /* 0x000fe2000001161a */
[----:B------:R-:W-:Y:S01]  /*0e80*/  STL [R1], R26 ;  /* 0x0000001a01007387 */ /* 0x000fe20000100800 */
[----:B------:R-:W-:Y:S01]  /*0e90*/  LOP3.LUT R5, R26, 0x10, R15, 0xf8, !PT ;  /* 0x000000101a057812 */ /* 0x000fe200078ef80f */
[----:B------:R-:W-:Y:S01]  /*0ea0*/  IMAD R7, R7, 0x1800, R20 ;  /* 0x0000180007077824 */ /* 0x000fe200078e0214 */
[----:B------:R-:W-:Y:S01]  /*0eb0*/  LEA.HI R0, R0, R18, RZ, 0x2 ;  /* 0x0000001200007211 */ /* 0x000fe200078f10ff */
[----:B------:R-:W-:Y:S01]  /*0ec0*/  IMAD R3, R2, 0x40, R13 ;  /* 0x0000004002037824 */ /* 0x000fe200078e020d */
[----:B------:R-:W-:Y:S01]  /*0ed0*/  LOP3.LUT R5, R5, R24, RZ, 0x3c, !PT ;  /* 0x0000001805057212 */ /* 0x000fe200078e3cff */
[----:B------:R-:W-:Y:S01]  /*0ee0*/  STL [R1+0xc], R20 ;  /* 0x00000c1401007387 */ /* 0x000fe20000100800 */
[----:B------:R-:W-:-:S02]  /*0ef0*/  LOP3.LUT R2, R0, 0xfffffffc, RZ, 0xc0, !PT ;  /* 0xfffffffc00027812 */ /* 0x000fc400078ec0ff */
[----:B------:R-:W-:Y:S01]  /*0f00*/  IADD3 R4, R16, R7, R5 ;  /* 0x0000000710047210 */ /* 0x000fe20007ffe005 */
[----:B------:R-:W-:Y:S01]  /*0f10*/  STL [R1+0x70], R24 ;  /* 0x0000701801007387 */ /* 0x000fe20000100800 */
[----:B------:R-:W-:Y:S01]  /*0f20*/  VIADD R7, R154, 0x10 ;  /* 0x000000109a077836 */ /* 0x000fe20000000000 */
[----:B------:R-:W-:Y:S02]  /*0f30*/  SHF.R.S32.HI R0, RZ, 0x2, R0 ;  /* 0x00000002ff007819 */ /* 0x000fe40000011400 */
[----:B------:R0:W-:Y:S01]  /*0f40*/  STL [R1+0x78], R6 ;  /* 0x0000780601007387 */ /* 0x0001e20000100800 */
[----:B------:R-:W-:Y:S02]  /*0f50*/  LOP3.LUT R12, R12, 0x7ffffffc, RZ, 0xc0, !PT ;  /* 0x7ffffffc0c0c7812 */ /* 0x000fe400078ec0ff */
[----:B------:R-:W-:Y:S01]  /*0f60*/  SHF.R.S32.HI R8, RZ, 0x1f, R7 ;  /* 0x0000001fff087819 */ /* 0x000fe20000011407 */
[----:B------:R1:W-:Y:S01]  /*0f70*/  STL [R1+0x6c], R4 ;  /* 0x00006c0401007387 */ /* 0x0003e20000100800 */
[----:B------:R-:W-:-:S03]  /*0f80*/  MOV R17, RZ ;  /* 0x000000ff00117202 */ /* 0x000fc60000000f00 */
[----:B------:R-:W-:Y:S01]  /*0f90*/  STL [R1+0x24], R9 ;  /* 0x0000240901007387 */ /* 0x000fe20000100800 */
[----:B0-----:R-:W-:Y:S01]  /*0fa0*/  IMAD.IADD R6, R18, 0x1, -R2 ;  /* 0x0000000112067824 */ /* 0x001fe200078e0a02 */
[----:B------:R-:W-:Y:S02]  /*0fb0*/  SHF.R.S32.HI R2, RZ, 0x1f, R19 ;  /* 0x0000001fff027819 */ /* 0x000fe40000011413 */
[----:B------:R-:W-:Y:S01]  /*0fc0*/  STL [R1+0x28], R10 ;  /* 0x0000280a01007387 */ /* 0x000fe20000100800 */
[----:B------:R-:W-:Y:S02]  /*0fd0*/  IMAD.MOV.U32 R18, RZ, RZ, RZ ;  /* 0x000000ffff127224 */ /* 0x000fe400078e00ff */
[C---:B-1----:R-:W-:Y:S01]  /*0fe0*/  IMAD.SHL.U32 R4, R6.reuse, 0x8, RZ ;  /* 0x0000000806047824 */ /* 0x042fe200078e00ff */
[----:B------:R-:W-:Y:S01]  /*0ff0*/  STL [R1+0x74], R3 ;  /* 0x0000740301007387 */ /* 0x000fe20000100800 */
[----:B------:R-:W-:Y:S02]  /*1000*/  LEA.HI R0, R6, R6, RZ, 0x1 ;  /* 0x0000000606007211 */ /* 0x000fe400078f08ff */
[----:B------:R-:W-:Y:S01]  /*1010*/  VIADD R5, R4, 0x20 ;  /* 0x0000002004057836 */ /* 0x000fe20000000000 */
[----:B------:R-:W-:Y:S01]  /*1020*/  STL [R1+0x2c], R11 ;  /* 0x00002c0b01007387 */ /* 0x000fe20000100800 */
[----:B------:R-:W-:-:S02]  /*1030*/  LOP3.LUT R2, R0, 0x1ffffffe, RZ, 0xc0, !PT ;  /* 0x1ffffffe00027812 */ /* 0x000fc400078ec0ff */
[----:B------:R-:W-:Y:S01]  /*1040*/  LOP3.LUT R0, R26, 0x10, R22, 0xf8, !PT ;  /* 0x000000101a007812 */ /* 0x000fe200078ef816 */
[----:B------:R-:W-:Y:S02]  /*1050*/  STL [R1+0x50], RZ ;  /* 0x000050ff01007387 */ /* 0x000fe40000100800 */
[----:B------:R-:W-:Y:S01]  /*1060*/  IMAD.IADD R2, R6, 0x1, -R2 ;  /* 0x0000000106027824 */ /* 0x000fe200078e0a02 */
[----:B------:R-:W-:Y:S01]  /*1070*/  LOP3.LUT R0, R0, R24, RZ, 0x3c, !PT ;  /* 0x0000001800007212 */ /* 0x000fe200078e3cff */
[----:B------:R0:W-:Y:S01]  /*1080*/  STL [R1+0x40], R4 ;  /* 0x0000400401007387 */ /* 0x0001e20000100800 */
[----:B------:R-:W-:-:S03]  /*1090*/  IMAD.IADD R6, R21, 0x1, -R12 ;  /* 0x0000000115067824 */ /* 0x000fc600078e0a0c */
        /* <DEDUP_REMOVED lines=13> */
[----:B------:R1:W-:Y:S04]  /*1170*/  STL [R1+0x34], R6 ;  /* 0x0000340601007387 */ /* 0x0003e80000100800 */
[----:B------:R1:W-:Y:S01]  /*1180*/  STL [R1+0x30], R5 ;  /* 0x0000300501007387 */ /* 0x0003e20000100800 */
[----:B0-----:R-:W-:-:S03]  /*1190*/  SHF.R.S32.HI R4, RZ, 0x4, R15 ;  /* 0x00000004ff047819 */ /* 0x001fc6000001140f */
[----:B------:R1:W-:Y:S04]  /*11a0*/  STL [R1+0x38], R0 ;  /* 0x0000380001007387 */ /* 0x0003e80000100800 */
[----:B------:R1:W-:Y:S02]  /*11b0*/  STL [R1+0x60], R4 ;  /* 0x0000600401007387 */ /* 0x0003e40000100800 */
.L_x_10530:
[----:B-1----:R-:W2:Y:S01]  /*11c0*/  LDL.LU R0, [R1+0x2c] ;  /* 0x00002c0001007983 */ /* 0x002ea20000300800 */
[----:B---34-:R-:W2:Y:S01]  /*11d0*/  LDC.64 R2, c[0x0][0xc88] ;  /* 0x00032200ff027b82 */ /* 0x018ea20000000a00 */
[----:B------:R-:W-:Y:S01]  /*11e0*/  ULDC.64 UR4, c[0x0][0xa28] ;  /* 0x00028a0000047ab9 */ /* 0x000fe20000000a00 */
[----:B------:R-:W-:Y:S01]  /*11f0*/  ULDC.64 UR8, c[0x0][0xa18] ;  /* 0x0002860000087ab9 */ /* 0x000fe20000000a00 */
[----:B------:R-:W-:Y:S01]  /*1200*/  ISETP.NE.U32.AND P2, PT, RZ, UR4, PT ;  /* 0x00000004ff007c0c */ /* 0x000fe2000bf45070 */
[----:B------:R-:W-:Y:S01]  /*1210*/  IMAD.MOV.U32 R9, RZ, RZ, RZ ;  /* 0x000000ffff097224 */ /* 0x000fe200078e00ff */
        /* <DEDUP_REMOVED lines=17> */
[----:B------:R-:W-:Y:S01]  /*1330*/  ULDC UR4, c[0x0][0x288] ;  /* 0x0000a20000047ab9 */ /* 0x000fe20000000800 */
[C---:B------:R-:W-:Y:S02]  /*1340*/  IADD3 R6, P4, R32.reuse, UR6, RZ ;  /* 0x0000000620067c10 */ /* 0x040fe4000ff9e0ff */
[----:B-----5:R1:W5:Y:S01]  /*1350*/  @P2 LDG.E R9, desc[UR42][R2.64] ;  /* 0x0000002a02092981 */ /* 0x020362000c1e1900 */
[----:B------:R-:W-:Y:S01]  /*1360*/  IMAD.U32 R8, RZ, RZ, UR4 ;  /* 0x00000004ff087e24 */ /* 0x000fe2000f8e00ff */
[----:B------:R-:W-:Y:S01]  /*1370*/  IADD3.X R7, R31, UR7, RZ, P4, !PT ;  /* 0x000000071f077c10 */ /* 0x000fe2000a7fe4ff */
[----:B------:R-:W-:Y:S01]  /*1380*/  ULDC.64 UR4, c[0x0][0x418] ;  /* 0x0001060000047ab9 */ /* 0x000fe20000000a00 */
[----:B------:R1:W-:Y:S01]  /*1390*/  STL [R1+0x48], R32 ;  /* 0x0000482001007387 */ /* 0x0003e20000100800 */
[----:B0-----:R-:W-:-:S03]  /*13a0*/  @P1 IADD3 R4, P2, R32, UR8, RZ ;  /* 0x0000000820041c10 */ /* 0x001fc6000ff5e0ff */
[----:B------:R1:W5:Y:S01]  /*13b0*/  @P0 LDG.E R29, desc[UR42][R6.64] ;  /* 0x0000002a061d0981 */ /* 0x000362000c1e1900 */
[----:B------:R-:W-:Y:S01]  /*13c0*/  @P1 IADD3.X R5, R31, UR9, RZ, P2, !PT ;  /* 0x000000091f051c10 */ /* 0x000fe200097fe4ff */
[----:B------:R-:W-:Y:S02]  /*13d0*/  UISETP.NE.U32.AND UP0, UPT, UR4, URZ, UPT ;  /* 0x0000003f0400728c */ /* 0x000fe4000bf05070 */
[----:B------:R1:W-:Y:S01]  /*13e0*/  STL [R1+0x4c], R31 ;  /* 0x00004c1f01007387 */ /* 0x0003e20000100800 */
[----:B------:R-:W-:Y:S01]  /*13f0*/  ULDC.64 UR8, c[0x0][0xa20] ;  /* 0x0002880000087ab9 */ /* 0x000fe20000000a00 */
[----:B------:R-:W-:Y:S02]  /*1400*/  ULDC UR4, c[0x0][0x424] ;  /* 0x0001090000047ab9 */ /* 0x000fe40000000800 */
[----:B------:R-:W2:Y:S01]  /*1410*/  @P1 LDG.E R8, desc[UR42][R4.64] ;  /* 0x0000002a04081981 */ /* 0x000ea2000c1e1900 */
[----:B------:R-:W-:Y:S01]  /*1420*/  UISETP.NE.AND.EX UP0, UPT, UR5, URZ, UPT, UP0 ;  /* 0x0000003f0500728c */ /* 0x000fe2000bf05300 */
[----:B------:R-:W-:-:S02]  /*1430*/  ISETP.NE.U32.AND P2, PT, RZ, UR8, PT ;  /* 0x00000008ff007c0c */ /* 0x000fc4000bf45070 */
[----:B------:R-:W-:Y:S01]  /*1440*/  ULDC UR5, c[0x0][0x2f0] ;  /* 0x0000bc0000057ab9 */ /* 0x000fe20000000800 */
[----:B------:R-:W-:Y:S01]  /*1450*/  USEL UR4, UR4, 0x1, UP0 ;  /* 0x0000000104047887 */ /* 0x000fe20008000000 */
[----:B------:R-:W-:-:S03]  /*1460*/  ISETP.NE.AND.EX P2, PT, RZ, UR9, PT, P2 ;  /* 0x00000009ff007c0c */ /* 0x000fc6000bf45320 */
[----:B------:R-:W-:-:S03]  /*1470*/  UIMAD UR4, UR4, UR5, URZ ;  /* 0x00000005040472a4 */ /* 0x000fc6000f8e023f */
[----:B------:R-:W-:Y:S01]  /*1480*/  ULDC UR5, c[0x0][0x348] ;  /* 0x0000d20000057ab9 */ /* 0x000fe20000000800 */
[----:B------:R-:W-:Y:S01]  /*1490*/  IMAD.MOV.U32 R27, RZ, RZ, R0 ;  /* 0x000000ffff1b7224 */ /* 0x000fe200078e0000 */
[----:B--2---:R1:W-:Y:S04]  /*14a0*/  STL [R1+0x1c], R8 ;  /* 0x00001c0801007387 */ /* 0x0043e80000100800 */
[----:B---3--:R1:W-:Y:S01]  /*14b0*/  STL [R1+0x44], R30 ;  /* 0x0000441e01007387 */ /* 0x0083e20000100800 */
[----:B------:R-:W-:Y:S05]  /*14c0*/  @P1 BRA `(.L_x_10402) ;  /* 0x0000000000281947 */ /* 0x000fea0003800000 */
[----:B------:R-:W-:Y:S02]  /*14d0*/  ULDC.64 UR6, c[0x0][0xa00] ;  /* 0x0002800000067ab9 */ /* 0x000fe40000000a00 */
[----:B------:R-:W-:-:S04]  /*14e0*/  ISETP.NE.U32.AND P1, PT, RZ, UR6, PT ;  /* 0x00000006ff007c0c */ /* 0x000fc8000bf25070 */
[----:B------:R-:W-:-:S13]  /*14f0*/  ISETP.NE.AND.EX P1, PT, RZ, UR7, PT, P1 ;  /* 0x00000007ff007c0c */ /* 0x000fda000bf25310 */
[----:B------:R-:W-:Y:S05]  /*1500*/  @!P1 BRA `(.L_x_10402) ;  /* 0x0000000000189947 */ /* 0x000fea0003800000 */
[----:B-1----:R-:W0:Y:S02]  /*1510*/  LDC.64 R2, c[0x0][0xa00] ;  /* 0x00028000ff027b82 */ /* 0x002e240000000a00 */
[----:B0-----:R-:W-:-:S05]  /*1520*/  IMAD.WIDE R2, R27, 0x4, R2 ;  /* 0x000000041b027825 */ /* 0x001fca00078e0202 */
[----:B------:R-:W2:Y:S04]  /*1530*/  LDG.E R0, desc[UR42][R2.64] ;  /* 0x0000002a02007981 */ /* 0x000ea8000c1e1900 */
[----:B------:R-:W2:Y:S02]  /*1540*/  LDG.E R5, desc[UR42][R2.64+0x4] ;  /* 0x0000042a02057981 */ /* 0x000ea4000c1e1900 */
[----:B--2---:R-:W-:-:S05]  /*1550*/  IMAD.IADD R8, R5, 0x1, -R0 ;  /* 0x0000000105087824 */ /* 0x004fca00078e0a00 */
[----:B------:R0:W-:Y:S02]  /*1560*/  STL [R1+0x1c], R8 ;  /* 0x00001c0801007387 */ /* 0x0001e40000100800 */
.L_x_10402:
[----:B------:R-:W-:Y:S02]  /*1570*/  IMAD.U32 R26, RZ, RZ, UR5 ;  /* 0x00000005ff1a7e24 */ /* 0x000fe4000f8e00ff */
[----:B------:R-:W-:Y:S01]  /*1580*/  IMAD.U32 R28, RZ, RZ, UR4 ;  /* 0x00000004ff1c7e24 */ /* 0x000fe2000f8e00ff */
[----:B------:R-:W-:Y:S06]  /*1590*/  @!P2 BRA `(.L_x_10403) ;  /* 0x000000000010a947 */ /* 0x000fec0003800000 */
[----:B-1----:R-:W-:-:S04]  /*15a0*/  IADD3 R2, P0, R32, UR8, RZ ;  /* 0x0000000820027c10 */ /* 0x002fc8000ff1e0ff */
[----:B------:R-:W-:-:S05]  /*15b0*/  IADD3.X R3, R31, UR9, RZ, P0, !PT ;  /* 0x000000091f037c10 */ /* 0x000fca00087fe4ff */
[----:B------:R2:W5:Y:S01]  /*15c0*/  LDG.E R28, desc[UR42][R2.64] ;  /* 0x0000002a021c7981 */ /* 0x000562000c1e1900 */
[----:B------:R-:W-:Y:S05]  /*15d0*/  BRA `(.L_x_10404) ;  /* 0x0000000000107947 */ /* 0x000fea0003800000 */
.L_x_10403:
[----:B------:R-:W-:Y:S05]  /*15e0*/  @!P0 BRA `(.L_x_10404) ;  /* 0x00000000000c8947 */ /* 0x000fea0003800000 */
[----:B-1----:R-:W2:Y:S04]  /*15f0*/  LDG.E R3, desc[UR42][R6.64] ;  /* 0x0000002a06037981 */ /* 0x002ea8000c1e1900 */
[----:B------:R-:W2:Y:S02]  /*1600*/  LDG.E R28, desc[UR42][R6.64+0x4] ;  /* 0x0000042a061c7981 */ /* 0x000ea4000c1e1900 */
[----:B--2---:R-:W-:-:S07]  /*1610*/  IADD3 R28, -R3, R28, RZ ;  /* 0x0000001c031c7210 */ /* 0x004fce0007ffe1ff */
.L_x_10404:
[----:B------:R-:W-:Y:S01]  /*1620*/  ULDC.64 UR4, c[0x0][0xa10] ;  /* 0x0002840000047ab9 */ /* 0x000fe20000000a00 */
[----:B------:R-:W3:Y:S01]  /*1630*/  LDL R10, [R1+0x24] ;  /* 0x00002400010a7983 */ /* 0x000ee20000100800 */
[----:B------:R-:W-:Y:S01]  /*1640*/  ISETP.NE.U32.AND P0, PT, RZ, UR4, PT ;  /* 0x00000004ff007c0c */ /* 0x000fe2000bf05070 */
[----:B-1----:R-:W1:Y:S03]  /*1650*/  LDC R6, c[0x0][0x448] ;  /* 0x00011200ff067b82 */ /* 0x002e660000000800 */
[----:B------:R-:W-:Y:S01]  /*1660*/  ISETP.NE.AND.EX P0, PT, RZ, UR5, PT, P0 ;  /* 0x00000005ff007c0c */ /* 0x000fe2000bf05300 */
[----:B------:R-:W-:-:S12]  /*1670*/  ULDC.64 UR4, c[0x0][0xa30] ;  /* 0x00028c0000047ab9 */ /* 0x000fd80000000a00 */
[----:B--2---:R-:W2:Y:S02]  /*1680*/  @P0 LDC.64 R2, c[0x0][0xa10] ;  /* 0x00028400ff020b82 */ /* 0x004ea40000000a00 */
[----:B--2---:R-:W-:-:S05]  /*1690*/  @P0 IMAD.WIDE R2, R27, 0x4, R2 ;  /* 0x000000041b020825 */ /* 0x004fca00078e0202 */
[----:B------:R-:W2:Y:S04]  /*16a0*/  @P0 LDG.E R0, desc[UR42][R2.64] ;  /* 0x0000002a02000981 */ /* 0x000ea8000c1e1900 */
[----:B------:R4:W2:Y:S01]  /*16b0*/  @P0 LDG.E R7, desc[UR42][R2.64+0x4] ;  /* 0x0000042a02070981 */ /* 0x0008a2000c1e1900 */
[----:B------:R-:W-:Y:S01]  /*16c0*/  ISETP.NE.U32.AND P1, PT, RZ, UR4, PT ;  /* 0x00000004ff007c0c */ /* 0x000fe2000bf25070 */
[----:B-----5:R-:W-:-:S03]  /*16d0*/  IMAD.MOV.U32 R24, RZ, RZ, R28 ;  /* 0x000000ffff187224 */ /* 0x020fc600078e001c */
[----:B------:R-:W-:-:S13]  /*16e0*/  ISETP.NE.AND.EX P1, PT, RZ, UR5, PT, P1 ;  /* 0x00000005ff007c0c */ /* 0x000fda000bf25310 */
[----:B------:R-:W-:-:S04]  /*16f0*/  @P1 IADD3 R4, P2, R32, UR4, RZ ;  /* 0x0000000420041c10 */ /* 0x000fc8000ff5e0ff */
[----:B------:R-:W-:-:S05]  /*1700*/  @P1 IADD3.X R5, R31, UR5, RZ, P2, !PT ;  /* 0x000000051f051c10 */ /* 0x000fca00097fe4ff */
[----:B------:R0:W5:Y:S01]  /*1710*/  @P1 LDG.E R24, desc[UR42][R4.64] ;  /* 0x0000002a04181981 */ /* 0x000162000c1e1900 */
[----:B-1----:R-:W-:Y:S01]  /*1720*/  ISETP.NE.AND P1, PT, R6, 0x1, PT ;  /* 0x000000010600780c */ /* 0x002fe20003f25270 */
[----:B------:R-:W-:Y:S01]  /*1730*/  IMAD.IADD R9, R28, 0x1, -R9 ;  /* 0x000000011c097824 */ /* 0x000fe200078e0a09 */
[----:B------:R-:W-:-:S03]  /*1740*/  PLOP3.LUT P3, PT, PT, PT, PT, 0x80, 0x0 ;  /* 0x000000000000781c */ /* 0x000fc60003f6f070 */
[----:B------:R-:W-:-:S05]  /*1750*/  IMAD.MOV R25, RZ, RZ, -R9 ;  /* 0x000000ffff197224 */ /* 0x000fca00078e0a09 */
[----:B------:R-:W-:-:S03]  /*1760*/  VIMNMX R25, RZ, R25, !PT ;  /* 0x00000019ff197248 */ /* 0x000fc60007fe0100 */
[----:B------:R-:W1:Y:S08]  /*1770*/  @P1 LDC R11, c[0x0][0x44c] ;  /* 0x00011300ff0b1b82 */ /* 0x000e700000000800 */
[----:B----4-:R-:W4:Y:S01]  /*1780*/  @P1 LDC R3, c[0x0][0x450] ;  /* 0x00011400ff031b82 */ /* 0x010f220000000800 */
[----:B---3--:R-:W-:-:S04]  /*1790*/  IMAD R10, R10, 0xc0, RZ ;  /* 0x000000c00a0a7824 */ /* 0x008fc800078e02ff */
[----:B------:R-:W-:Y:S01]  /*17a0*/  VIADD R2, R10, 0xbf ;  /* 0x000000bf0a027836 */ /* 0x000fe20000000000 */
[----:B------:R3:W-:Y:S01]  /*17b0*/  STL [R1+0x18], R10 ;  /* 0x0000180a01007387 */ /* 0x0007e20000100800 */
[----:B--2---:R-:W-:Y:S02]  /*17c0*/  @P0 IMAD.IADD R26, R7, 0x1, -R0 ;  /* 0x00000001071a0824 */ /* 0x004fe400078e0a00 */
[----:B-1----:R-:W-:-:S04]  /*17d0*/  @P1 IMAD.HI.U32 R0, R2, R11, RZ ;  /* 0x0000000b02001227 */ /* 0x002fc800078e00ff */
[----:B0-----:R-:W-:Y:S01]  /*17e0*/  IMAD.IADD R4, R9, 0x1, R26 ;  /* 0x0000000109047824 */ /* 0x001fe200078e021a */
[----:B----4-:R-:W-:-:S03]  /*17f0*/  @P1 SHF.R.U32.HI R2, RZ, R3, R0 ;  /* 0x00000003ff021219 */ /* 0x010fc60000011600 */
[C---:B------:R-:W-:Y:S01]  /*1800*/  VIADD R0, R4.reuse, 0x7f ;  /* 0x0000007f04007836 */ /* 0x040fe20000000000 */
[----:B------:R-:W-:Y:S01]  /*1810*/  IADD3 R87, R4, 0x80, -R8 ;  /* 0x0000008004577810 */ /* 0x000fe20007ffe808 */
[----:B------:R3:W-:Y:S03]  /*1820*/  STL [R1+0x20], R4 ;  /* 0x0000200401007387 */ /* 0x0007e60000100800 */
[----:B------:R-:W-:Y:S01]  /*1830*/  SHF.R.S32.HI R3, RZ, 0x1f, R0 ;  /* 0x0000001fff037819 */ /* 0x000fe20000011400 */
[----:B------:R-:W-:-:S03]  /*1840*/  IMAD.IADD R2, R87, 0x1, R2 ;  /* 0x0000000157027824 */ /* 0x000fc600078e0202 */
[----:B------:R-:W-:Y:S02]  /*1850*/  LEA.HI R3, R3, R0, RZ, 0x7 ;  /* 0x0000000003037211 */ /* 0x000fe400078f38ff */
[----:B------:R-:W-:Y:S02]  /*1860*/  SHF.R.S32.HI R5, RZ, 0x1f, R2 ;  /* 0x0000001fff057819 */ /* 0x000fe40000011402 */
[----:B------:R-:W-:Y:S02]  /*1870*/  SHF.R.S32.HI R88, RZ, 0x7, R3 ;  /* 0x00000007ff587819 */ /* 0x000fe40000011403 */
[----:B------:R-:W-:-:S04]  /*1880*/  LEA.HI R5, R5, R2, RZ, 0x7 ;  /* 0x0000000205057211 */ /* 0x000fc800078f38ff */
        /* <DEDUP_REMOVED lines=10> */
[----:B------:R-:W-:-:S04]  /*1930*/  @P0 SHF.R.S32.HI R2, RZ, 0x7, R3 ;  /* 0x00000007ff020819 */ /* 0x000fc80000011403 */
        /* <DEDUP_REMOVED lines=22> */
.L_x_10407:
[----:B------:R-:W-:Y:S05]  /*1aa0*/  BSYNC B6 ;  /* 0x0000000000067941 */ /* 0x000fea0003800000 */
.L_x_10406:
        /* <DEDUP_REMOVED lines=20> */
.L_x_10409:
[----:B------:R-:W-:Y:S05]  /*1bf0*/  BSYNC B6 ;  /* 0x0000000000067941 */ /* 0x000fea0003800000 */
.L_x_10408:
[----:B------:R-:W-:Y:S01]  /*1c00*/  ULDC.64 UR4, c[0x0][0x9f8] ;  /* 0x00027e0000047ab9 */ /* 0x000fe20000000a00 */
[----:B------:R-:W0:Y:S01]  /*1c10*/  LDC.64 R6, c[0x0][0x300] ;  /* 0x0000c000ff067b82 */ /* 0x000e220000000a00 */
[----:B------:R-:W-:Y:S01]  /*1c20*/  ISETP.NE.U32.AND P0, PT, RZ, UR4, PT ;  /* 0x00000004ff007c0c */ /* 0x000fe2000bf05070 */
[----:B------:R-:W-:Y:S01]  /*1c30*/  IMAD.IADD R46, R29, 0x1, R28 ;  /* 0x000000011d2e7824 */ /* 0x000fe200078e021c */
[----:B------:R-:W-:Y:S01]  /*1c40*/  ULDC.64 UR6, c[0x0][0x330] ;  /* 0x0000cc0000067ab9 */ /* 0x000fe20000000a00 */
[----:B------:R-:W-:Y:S01]  /*1c50*/  SHF.R.S32.HI R23, RZ, 0x1f, R22 ;  /* 0x0000001fff177819 */ /* 0x000fe20000011416 */
[----:B------:R-:W2:Y:S01]  /*1c60*/  LDL R28, [R1+0x70] ;  /* 0x00007000011c7983 */ /* 0x000ea20000100800 */
[----:B------:R-:W-:Y:S01]  /*1c70*/  ISETP.NE.AND.EX P0, PT, RZ, UR5, PT, P0 ;  /* 0x00000005ff007c0c */ /* 0x000fe2000bf05300 */
[----:B------:R-:W-:Y:S01]  /*1c80*/  ULDC.64 UR8, c[0x0][0xa08] ;  /* 0x0002820000087ab9 */ /* 0x000fe20000000a00 */
[----:B------:R-:W1:Y:S01]  /*1c90*/  LDC.64 R62, c[0x0][0x408] ;  /* 0x00010200ff3e7b82 */ /* 0x000e620000000a00 */
[----:B------:R-:W3:Y:S10]  /*1ca0*/  LDL R21, [R1+0xc] ;  /* 0x00000c0001157983 */ /* 0x000ef40000100800 */
[----:B------:R-:W-:-:S04]  /*1cb0*/  @P0 IADD3 R4, P1, R32, UR4, RZ ;  /* 0x0000000420040c10 */ /* 0x000fc8000ff3e0ff */
[----:B------:R-:W-:Y:S01]  /*1cc0*/  @P0 IADD3.X R5, R31, UR5, RZ, P1, !PT ;  /* 0x000000051f050c10 */ /* 0x000fe20008ffe4ff */
[----:B0-----:R-:W-:Y:S01]  /*1cd0*/  IMAD.WIDE.U32 R8, R46, R6, RZ ;  /* 0x000000062e087225 */ /* 0x001fe200078e00ff */
[----:B------:R-:W-:Y:S01]  /*1ce0*/  SHF.R.S32.HI R3, RZ, 0x1f, R46 ;  /* 0x0000001fff037819 */ /* 0x000fe2000001142e */
[----:B------:R-:W-:Y:S02]  /*1cf0*/  ULDC.64 UR4, c[0x0][0x308] ;  /* 0x0000c20000047ab9 */ /* 0x000fe40000000a00 */
[----:B------:R0:W4:Y:S01]  /*1d00*/  @P0 LDG.E R27, desc[UR42][R4.64] ;  /* 0x0000002a041b0981 */ /* 0x000122000c1e1900 */
[----:B------:R-:W-:Y:S01]  /*1d10*/  IMAD.WIDE.U32 R56, R30, UR6, R22 ;  /* 0x000000061e387c25 */ /* 0x000fe2000f8e0016 */
[----:B------:R-:W-:-:S03]  /*1d20*/  ISETP.NE.U32.AND P0, PT, RZ, UR8, PT ;  /* 0x00000008ff007c0c */ /* 0x000fc6000bf05070 */
[----:B------:R-:W-:-:S04]  /*1d30*/  IMAD R0, R3, R6, RZ ;  /* 0x0000000603007224 */ /* 0x000fc800078e02ff */
[----:B------:R-:W-:Y:S01]  /*1d40*/  IMAD R11, R46, R7, R0 ;  /* 0x000000072e0b7224 */ /* 0x000fe200078e0200 */
[----:B------:R-:W-:-:S03]  /*1d50*/  SHF.R.S32.HI R0, RZ, 0x1f, R30 ;  /* 0x0000001fff007819 */ /* 0x000fc6000001141e */
[----:B------:R-:W-:Y:S02]  /*1d60*/  IMAD.IADD R9, R9, 0x1, R11 ;  /* 0x0000000109097824 */ /* 0x000fe400078e020b */
[C---:B0-----:R-:W-:Y:S02]  /*1d70*/  IMAD R4, R0.reuse, UR6, RZ ;  /* 0x0000000600047c24 */ /* 0x041fe4000f8e02ff */
[----:B------:R-:W-:Y:S02]  /*1d80*/  IMAD R0, R0, UR4, RZ ;  /* 0x0000000400007c24 */ /* 0x000fe4000f8e02ff */
[C---:B------:R-:W-:Y:S01]  /*1d90*/  IMAD R11, R30.reuse, UR7, R4 ;  /* 0x000000071e0b7c24 */ /* 0x040fe2000f8e0204 */
[----:B------:R-:W-:Y:S01]  /*1da0*/  ISETP.NE.AND.EX P0, PT, RZ, UR9, PT, P0 ;  /* 0x00000009ff007c0c */ /* 0x000fe2000bf05300 */
[C---:B------:R-:W-:Y:S01]  /*1db0*/  IMAD R59, R30.reuse, UR5, R0 ;  /* 0x000000051e3b7c24 */ /* 0x040fe2000f8e0200 */
[----:B------:R-:W-:Y:S01]  /*1dc0*/  SHF.R.S32.HI R20, RZ, 0x1f, R19 ;  /* 0x0000001fff147819 */ /* 0x000fe20000011413 */
[----:B------:R-:W-:Y:S01]  /*1dd0*/  IMAD.WIDE.U32 R4, R30, UR4, R8 ;  /* 0x000000041e047c25 */ /* 0x000fe2000f8e0008 */
[----:B------:R-:W-:Y:S01]  /*1de0*/  ULDC.64 UR4, c[0x0][0x310] ;  /* 0x0000c40000047ab9 */ /* 0x000fe20000000a00 */
[----:B------:R-:W2:Y:S01]  /*1df0*/  LDL R30, [R1] ;  /* 0x00000000011e7983 */ /* 0x000ea20000100800 */
[----:B------:R-:W-:Y:S01]  /*1e00*/  ULDC.64 UR6, c[0x0][0x338] ;  /* 0x0000ce0000067ab9 */ /* 0x000fe20000000a00 */
[----:B------:R-:W-:-:S02]  /*1e10*/  IMAD.IADD R57, R57, 0x1, R11 ;  /* 0x0000000139397824 */ /* 0x000fc400078e020b */
[----:B------:R-:W-:Y:S02]  /*1e20*/  IMAD.IADD R59, R5, 0x1, R59 ;  /* 0x00000001053b7824 */ /* 0x000fe400078e023b */
[----:B------:R-:W-:Y:S02]  /*1e30*/  IMAD.MOV.U32 R58, RZ, RZ, R4 ;  /* 0x000000ffff3a7224 */ /* 0x000fe400078e0004 */
[----:B------:R-:W0:Y:S01]  /*1e40*/  LDC.64 R4, c[0x0][0x3f8] ;  /* 0x0000fe00ff047b82 */ /* 0x000e220000000a00 */
[-C--:B------:R-:W-:Y:S02]  /*1e50*/  IMAD R14, R20, R6.reuse, RZ ;  /* 0x00000006140e7224 */ /* 0x080fe400078e02ff */
[----:B------:R-:W-:-:S04]  /*1e60*/  IMAD.WIDE.U32 R8, R19, R6, R22 ;  /* 0x0000000613087225 */ /* 0x000fc800078e0016 */
[----:B------:R-:W-:Y:S02]  /*1e70*/  VIADD R80, R22, 0x20 ;  /* 0x0000002016507836 */ /* 0x000fe40000000000 */
[C---:B------:R-:W-:Y:S01]  /*1e80*/  IMAD R73, R19.reuse, R7, R14 ;  /* 0x0000000713497224 */ /* 0x040fe200078e020e */
[----:B------:R-:W-:Y:S01]  /*1e90*/  SHF.R.S32.HI R155, RZ, 0x1f, R154 ;  /* 0x0000001fff9b7819 */ /* 0x000fe2000001149a */
[----:B-1----:R-:W-:-:S04]  /*1ea0*/  IMAD.WIDE.U32 R48, R19, R62, R22 ;  /* 0x0000003e13307225 */ /* 0x002fc800078e0016 */
[----:B------:R-:W-:-:S04]  /*1eb0*/  IMAD.WIDE.U32 R50, R19, R62, R154 ;  /* 0x0000003e13327225 */ /* 0x000fc800078e009a */
[----:B0-----:R-:W-:-:S04]  /*1ec0*/  IMAD.WIDE.U32 R54, R19, R4, R154 ;  /* 0x0000000413367225 */ /* 0x001fc800078e009a */
[----:B------:R-:W-:Y:S01]  /*1ed0*/  IMAD.WIDE.U32 R52, R19, R4, R22 ;  /* 0x0000000413347225 */ /* 0x000fe200078e0016 */
[----:B------:R-:W-:-:S03]  /*1ee0*/  SHF.L.U64.HI R68, R6, 0x7, R7 ;  /* 0x0000000706447819 */ /* 0x000fc60000010207 */
[----:B------:R-:W-:Y:S01]  /*1ef0*/  VIADD R64, R22, 0x40 ;  /* 0x0000004016407836 */ /* 0x000fe20000000000 */
[----:B------:R-:W-:Y:S01]  /*1f00*/  SHF.L.U64.HI R66, R4, 0x7, R5 ;  /* 0x0000000704427819 */ /* 0x000fe20000010205 */
[----:B------:R-:W-:Y:S02]  /*1f10*/  IMAD.SHL.U32 R67, R6, 0x80, RZ ;  /* 0x0000008006437824 */ /* 0x000fe400078e00ff */
[----:B------:R-:W-:Y:S01]  /*1f20*/  IMAD.SHL.U32 R65, R4, 0x80, RZ ;  /* 0x0000008004417824 */ /* 0x000fe200078e00ff */
[----:B----4-:R-:W-:Y:S02]  /*1f30*/  SHF.R.S32.HI R0, RZ, 0x1f, R27 ;  /* 0x0000001fff007819 */ /* 0x010fe4000001141b */
[----:B------:R-:W-:Y:S02]  /*1f40*/  SEL R11, R27, RZ, !P0 ;  /* 0x000000ff1b0b7207 */ /* 0x000fe40004000000 */
[----:B------:R-:W0:Y:S01]  /*1f50*/  LDC R27, c[0x0][0x3f4] ;  /* 0x0000fd00ff1b7b82 */ /* 0x000e220000000800 */
[----:B------:R-:W-:-:S02]  /*1f60*/  SEL R12, R0, RZ, !P0 ;  /* 0x000000ff000c7207 */ /* 0x000fc40004000000 */
[----:B------:R-:W-:-:S04]  /*1f70*/  IMAD.WIDE.U32 R58, R11, UR4, R58 ;  /* 0x000000040b3a7c25 */ /* 0x000fc8000f8e003a */
[----:B------:R-:W-:Y:S01]  /*1f80*/  IMAD R0, R12, UR4, RZ ;  /* 0x000000040c007c24 */ /* 0x000fe2000f8e02ff */
[----:B------:R-:W-:Y:S02]  /*1f90*/  ULDC UR4, c[0x0][0x2f4] ;  /* 0x0000bd0000047ab9 */ /* 0x000fe40000000800 */
[----:B------:R-:W-:Y:S01]  /*1fa0*/  ISETP.GE.AND P0, PT, R22, UR4, PT ;  /* 0x0000000416007c0c */ /* 0x000fe2000bf06270 */
[----:B------:R-:W-:-:S03]  /*1fb0*/  IMAD R13, R11, UR5, R0 ;  /* 0x000000050b0d7c24 */ /* 0x000fc6000f8e0200 */
[----:B------:R-:W-:Y:S01]  /*1fc0*/  SEL R0, RZ, 0x1, P0 ;  /* 0x00000001ff007807 */ /* 0x000fe20000000000 */
[----:B------:R-:W-:Y:S01]  /*1fd0*/  IMAD.IADD R74, R59, 0x1, R13 ;  /* 0x000000013b4a7824 */ /* 0x000fe200078e020d */
[----:B------:R-:W-:Y:S01]  /*1fe0*/  IADD3 R75, P0, R58, R8, RZ ;  /* 0x000000083a4b7210 */ /* 0x000fe20007f1e0ff */
[----:B------:R-:W-:Y:S01]  /*1ff0*/  IMAD R12, R12, UR6, RZ ;  /* 0x000000060c0c7c24 */ /* 0x000fe2000f8e02ff */
[----:B------:R-:W-:Y:S02]  /*2000*/  ISETP.GE.AND P1, PT, R80, UR4, PT ;  /* 0x0000000450007c0c */ /* 0x000fe4000bf26270 */
[----:B------:R-:W-:Y:S01]  /*2010*/  IADD3.X R73, R74, R9, R73, P0, !PT ;  /* 0x000000094a497210 */ /* 0x000fe200007fe449 */
[----:B------:R-:W-:Y:S01]  /*2020*/  IMAD.WIDE.U32 R56, R11, UR6, R56 ;  /* 0x000000060b387c25 */ /* 0x000fe2000f8e0038 */
[----:B------:R-:W-:Y:S02]  /*2030*/  SEL R10, RZ, 0xffffffff, P1 ;  /* 0xffffffffff0a7807 */ /* 0x000fe40000800000 */
[----:B0-----:R-:W-:-:S02]  /*2040*/  ISETP.GE.AND P0, PT, R22, R27, PT ;  /* 0x0000001b1600720c */ /* 0x001fc40003f06270 */
[----:B------:R-:W-:Y:S01]  /*2050*/  ISETP.GE.AND P2, PT, R80, R27, PT ;  /* 0x0000001b5000720c */ /* 0x000fe20003f46270 */
[----:B------:R-:W-:Y:S01]  /*2060*/  IMAD R29, R11, UR7, R12 ;  /* 0x000000070b1d7c24 */ /* 0x000fe2000f8e020c */
[C---:B------:R-:W-:Y:S02]  /*2070*/  SEL R9, R27.reuse, RZ, P0 ;  /* 0x000000ff1b097207 */ /* 0x040fe40000000000 */
[----:B------:R-:W-:Y:S01]  /*2080*/  SEL R11, R27, RZ, P2 ;  /* 0x000000ff1b0b7207 */ /* 0x000fe20001000000 */
[----:B------:R-:W-:Y:S02]  /*2090*/  IMAD.SHL.U32 R15, R10, 0x2, RZ ;  /* 0x000000020a0f7824 */ /* 0x000fe400078e00ff */
[C---:B------:R-:W-:Y:S02]  /*20a0*/  IMAD R8, R20.reuse, R4, RZ ;  /* 0x0000000414087224 */ /* 0x040fe400078e02ff */
[----:B------:R-:W-:Y:S02]  /*20b0*/  IMAD R10, R20, R62, RZ ;  /* 0x0000003e140a7224 */ /* 0x000fe400078e02ff */
[----:B------:R-:W-:-:S02]  /*20c0*/  IMAD.IADD R9, R22, 0x1, R9 ;  /* 0x0000000116097824 */ /* 0x000fc400078e0209 */
[----:B------:R-:W-:Y:S01]  /*20d0*/  IMAD.IADD R11, R80, 0x1, R11 ;  /* 0x00000001500b7824 */ /* 0x000fe200078e020b */
[----:B------:R-:W-:Y:S01]  /*20e0*/  LOP3.LUT R0, R15, 0x2, R0, 0xe2, !PT ;  /* 0x000000020f007812 */ /* 0x000fe200078ee200 */
[C---:B------:R-:W-:Y:S01]  /*20f0*/  IMAD R13, R19.reuse, R5, R8 ;  /* 0x00000005130d7224 */ /* 0x040fe200078e0208 */
[----:B------:R-:W-:Y:S01]  /*2100*/  SHF.R.S32.HI R8, RZ, 0x1f, R9 ;  /* 0x0000001fff087819 */ /* 0x000fe20000011409 */
[----:B------:R-:W-:Y:S01]  /*2110*/  IMAD R15, R19, R63, R10 ;  /* 0x0000003f130f7224 */ /* 0x000fe200078e020a */
[----:B------:R-:W-:Y:S02]  /*2120*/  SHF.R.S32.HI R10, RZ, 0x1f, R11 ;  /* 0x0000001fff0a7819 */ /* 0x000fe4000001140b */
[----:B------:R-:W-:Y:S02]  /*2130*/  LEA.HI R72, R8, R9, RZ, 0x4 ;  /* 0x0000000908487211 */ /* 0x000fe400078f20ff */
[----:B------:R-:W-:Y:S02]  /*2140*/  LEA.HI R71, R10, R11, RZ, 0x4 ;  /* 0x0000000b0a477211 */ /* 0x000fe400078f20ff */
[----:B------:R-:W-:-:S02]  /*2150*/  LEA.HI R8, R8, R9, RZ, 0x5 ;  /* 0x0000000908087211 */ /* 0x000fc400078f28ff */
[----:B------:R-:W-:-:S03]  /*2160*/  LEA.HI R10, R10, R11, RZ, 0x5 ;  /* 0x0000000b0a0a7211 */ /* 0x000fc600078f28ff */
[----:B------:R-:W-:Y:S01]  /*2170*/  IMAD.SHL.U32 R9, R8, 0x80, RZ ;  /* 0x0000008008097824 */ /* 0x000fe200078e00ff */
[----:B--2---:R-:W-:Y:S01]  /*2180*/  LOP3.LUT R8, R30, 0x10, R72, 0xf8, !PT ;  /* 0x000000101e087812 */ /* 0x004fe200078ef848 */
[----:B------:R-:W-:Y:S01]  /*2190*/  IMAD.SHL.U32 R11, R10, 0x80, RZ ;  /* 0x000000800a0b7824 */ /* 0x000fe200078e00ff */
[----:B------:R-:W-:Y:S02]  /*21a0*/  LOP3.LUT R10, R30, 0x10, R71, 0xf8, !PT ;  /* 0x000000101e0a7812 */ /* 0x000fe400078ef847 */
[----:B------:R-:W0:Y:S01]  /*21b0*/  S2R R30, SR_TID.X ;  /* 0x00000000001e7919 */ /* 0x000e220000002100 */
[----:B------:R-:W-:Y:S01]  /*21c0*/  IADD3 R55, R55, R13, RZ ;  /* 0x0000000d37377210 */ /* 0x000fe20007ffe0ff */
[----:B------:R-:W-:Y:S01]  /*21d0*/  IMAD.IADD R53, R13, 0x1, R53 ;  /* 0x000000010d357824 */ /* 0x000fe200078e0235 */
[----:B-----5:R-:W-:Y:S02]  /*21e0*/  SHF.R.S32.HI R13, RZ, 0x1f, R24 ;  /* 0x0000001fff0d7819 */ /* 0x020fe40000011418 */
[----:B------:R-:W-:-:S02]  /*21f0*/  LOP3.LUT R9, R9, 0xfffff000, RZ, 0xc0, !PT ;  /* 0xfffff00009097812 */ /* 0x000fc400078ec0ff */
[-C--:B------:R-:W-:Y:S02]  /*2200*/  LOP3.LUT R8, R8, R28.reuse, RZ, 0x3c, !PT ;  /* 0x0000001c08087212 */ /* 0x080fe400078e3cff */
[----:B------:R-:W-:Y:S02]  /*2210*/  P2R R81, PR, RZ, 0x4 ;  /* 0x00000004ff517803 */ /* 0x000fe40000000000 */
[----:B------:R-:W-:Y:S02]  /*2220*/  LOP3.LUT R11, R11, 0xfffff000, RZ, 0xc0, !PT ;  /* 0xfffff0000b0b7812 */ /* 0x000fe400078ec0ff */
[----:B------:R-:W-:Y:S02]  /*2230*/  LOP3.LUT R10, R10, R28, RZ, 0x3c, !PT ;  /* 0x0000001c0a0a7212 */ /* 0x000fe400078e3cff */
[----:B---3--:R-:W-:Y:S01]  /*2240*/  IADD3 R70, R8, R9, R21 ;  /* 0x0000000908467210 */ /* 0x008fe20007ffe015 */
[----:B------:R-:W-:Y:S01]  /*2250*/  IMAD R8, R13, R4, RZ ;  /* 0x000000040d087224 */ /* 0x000fe200078e02ff */
[----:B------:R-:W-:Y:S01]  /*2260*/  IADD3 R46, P2, R19, R46, RZ ;  /* 0x0000002e132e7210 */ /* 0x000fe20007f5e0ff */
[----:B------:R-:W-:-:S02]  /*2270*/  IMAD.IADD R51, R51, 0x1, R15 ;  /* 0x0000000133337824 */ /* 0x000fc400078e020f */
[----:B------:R-:W-:Y:S02]  /*2280*/  IMAD.IADD R49, R15, 0x1, R49 ;  /* 0x000000010f317824 */ /* 0x000fe400078e0231 */
[----:B------:R-:W-:Y:S01]  /*2290*/  IMAD R13, R13, R62, RZ ;  /* 0x0000003e0d0d7224 */ /* 0x000fe200078e02ff */
[----:B------:R-:W-:Y:S01]  /*22a0*/  IADD3 R69, R10, R11, R21 ;  /* 0x0000000b0a457210 */ /* 0x000fe20007ffe015 */
[C---:B------:R-:W-:Y:S01]  /*22b0*/  IMAD R21, R24.reuse, R5, R8 ;  /* 0x0000000518157224 */ /* 0x040fe200078e0208 */
[----:B------:R-:W-:Y:S01]  /*22c0*/  LOP3.LUT R7, R71, 0xfffffff0, RZ, 0xc0, !PT ;  /* 0xfffffff047077812 */ /* 0x000fe200078ec0ff */
[----:B------:R-:W-:-:S04]  /*22d0*/  IMAD.WIDE.U32 R54, R24, R4, R54 ;  /* 0x0000000418367225 */ /* 0x000fc800078e0036 */
[----:B------:R-:W-:Y:S01]  /*22e0*/  IMAD.X R47, R20, 0x1, R3, P2 ;  /* 0x00000001142f7824 */ /* 0x000fe200010e0603 */
[----:B------:R-:W-:Y:S01]  /*22f0*/  LOP3.LUT R20, R72, 0xfffffff0, RZ, 0xc0, !PT ;  /* 0xfffffff048147812 */ /* 0x000fe200078ec0ff */
[----:B------:R-:W-:Y:S01]  /*2300*/  IMAD.WIDE.U32 R52, R24, R4, R52 ;  /* 0x0000000418347225 */ /* 0x000fe200078e0034 */
[----:B0-----:R-:W-:-:S03]  /*2310*/  SHF.R.U32.HI R28, RZ, 0x7, R30 ;  /* 0x00000007ff1c7819 */ /* 0x001fc6000001161e */
[C---:B------:R-:W-:Y:S02]  /*2320*/  IMAD R13, R24.reuse, R63, R13 ;  /* 0x0000003f180d7224 */ /* 0x040fe400078e020d */
[----:B------:R-:W-:Y:S01]  /*2330*/  IMAD.WIDE.U32 R50, R24, R62, R50 ;  /* 0x0000003e18327225 */ /* 0x000fe200078e0032 */
[----:B------:R-:W-:-:S03]  /*2340*/  SHF.L.U64.HI R63, R62, 0x7, R63 ;  /* 0x000000073e3f7819 */ /* 0x000fc6000001023f */
[----:B------:R-:W-:Y:S01]  /*2350*/  IMAD.WIDE.U32 R48, R24, R62, R48 ;  /* 0x0000003e18307225 */ /* 0x000fe200078e0030 */
[C---:B------:R-:W-:Y:S02]  /*2360*/  LOP3.LUT R45, R0.reuse, 0x1, RZ, 0xc0, !PT ;  /* 0x00000001002d7812 */ /* 0x040fe400078ec0ff */
[----:B------:R-:W-:Y:S01]  /*2370*/  LOP3.LUT R44, R0, 0x2, RZ, 0xc0, !PT ;  /* 0x00000002002c7812 */ /* 0x000fe200078ec0ff */
[----:B------:R-:W-:Y:S01]  /*2380*/  IMAD.SHL.U32 R60, R27, 0x2, RZ ;  /* 0x000000021b3c7824 */ /* 0x000fe200078e00ff */
[----:B------:R-:W-:Y:S01]  /*2390*/  ISETP.GE.AND P1, PT, R64, UR4, PT ;  /* 0x0000000440007c0c */ /* 0x000fe2000bf26270 */
[----:B------:R-:W-:Y:S01]  /*23a0*/  IMAD.IADD R27, R55, 0x1, R21 ;  /* 0x00000001371b7824 */ /* 0x000fe200078e0215 */
[----:B------:R-:W-:Y:S01]  /*23b0*/  SHF.R.S32.HI R4, RZ, 0x1f, R20 ;  /* 0x0000001fff047819 */ /* 0x000fe20000011414 */
[----:B------:R-:W-:Y:S01]  /*23c0*/  IMAD.SHL.U32 R62, R62, 0x80, RZ ;  /* 0x000000803e3e7824 */ /* 0x000fe200078e00ff */
[----:B------:R-:W-:Y:S01]  /*23d0*/  SHF.R.S32.HI R3, RZ, 0x1f, R7 ;  /* 0x0000001fff037819 */ /* 0x000fe20000011407 */
[----:B------:R-:W-:-:S02]  /*23e0*/  VIADD R61, R28, 0x8 ;  /* 0x000000081c3d7836 */ /* 0x000fc40000000000 */
[----:B------:R-:W-:Y:S02]  /*23f0*/  IMAD.IADD R21, R21, 0x1, R53 ;  /* 0x0000000115157824 */ /* 0x000fe400078e0235 */
[----:B------:R-:W-:Y:S02]  /*2400*/  IMAD.IADD R6, R51, 0x1, R13 ;  /* 0x0000000133067824 */ /* 0x000fe400078e020d */
[----:B------:R-:W-:Y:S02]  /*2410*/  IMAD.IADD R5, R13, 0x1, R49 ;  /* 0x000000010d057824 */ /* 0x000fe400078e0231 */
[----:B------:R-:W-:-:S07]  /*2420*/  IMAD.IADD R0, R57, 0x1, R29 ;  /* 0x0000000139007824 */ /* 0x000fce00078e021d */
.L_x_10449:
[----:B------:R-:W2:Y:S01]  /*2430*/  LDL R8, [R1+0x30] ;  /* 0x0000300001087983 */ /* 0x000ea20000100800 */
[----:B------:R-:W0:Y:S01]  /*2440*/  LDC R86, c[0x0][0x3f4] ;  /* 0x0000fd00ff567b82 */ /* 0x000e220000000800 */
[----:B------:R-:W-:Y:S01]  /*2450*/  IADD3 R10, R2, -0x1, RZ ;  /* 0xffffffff020a7810 */ /* 0x000fe20007ffe0ff */
[----:B------:R-:W-:Y:S05]  /*2460*/  YIELD ;  /* 0x0000000000007946 */ /* 0x000fea0003800000 */
[----:B----4-:R-:W-:Y:S01]  /*2470*/  SHF.R.S32.HI R12, RZ, 0x1f, R10 ;  /* 0x0000001fff0c7819 */ /* 0x010fe2000001140a */
[----:B------:R-:W1:Y:S01]  /*2480*/  LDC.64 R76, c[0x0][0x2e8] ;  /* 0x0000ba00ff4c7b82 */ /* 0x000e620000000a00 */
[-C--:B------:R-:W-:Y:S01]  /*2490*/  IMAD R2, R68, R10.reuse, RZ ;  /* 0x0000000a44027224 */ /* 0x080fe200078e02ff */
[----:B------:R-:W-:Y:S01]  /*24a0*/  BSSY B0, `(.L_x_10410) ;  /* 0x00003f5000007945 */ /* 0x000fe20003800000 */
[----:B------:R-:W-:Y:S01]  /*24b0*/  IMAD.WIDE.U32 R36, R67, R10, RZ ;  /* 0x0000000a43247225 */ /* 0x000fe200078e00ff */
[----:B------:R-:W-:-:S03]  /*24c0*/  ISETP.GT.AND P2, PT, R10, R25, PT ;  /* 0x000000190a00720c */ /* 0x000fc60003f44270 */
[----:B------:R-:W-:Y:S02]  /*24d0*/  IMAD R9, R12, R67, R2 ;  /* 0x000000430c097224 */ /* 0x000fe400078e0202 */
[----:B------:R-:W-:Y:S02]  /*24e0*/  IMAD.MOV.U32 R2, RZ, RZ, R10 ;  /* 0x000000ffff027224 */ /* 0x000fe400078e000a */
        /* <DEDUP_REMOVED lines=31> */
[----:B------:R-:W-:Y:S02]  /*26e0*/  ULDC.64 UR6, c[0x0][0x400] ;  /* 0x0001000000067ab9 */ /* 0x000fe40000000a00 */
[----:B------:R-:W3:Y:S01]  /*26f0*/  LDL R78, [R1+0x8] ;  /* 0x00000800014e7983 */ /* 0x000ee20000100800 */
[----:B------:R-:W-:Y:S02]  /*2700*/  IADD3 R40, P3, P5, R54, UR4, R40 ;  /* 0x0000000436287c10 */ /* 0x000fe4000fd7e028 */
[----:B------:R-:W-:Y:S02]  /*2710*/  CS2R R34, SRZ ;  /* 0x0000000000227805 */ /* 0x000fe4000001ff00 */
[----:B------:R-:W-:Y:S02]  /*2720*/  CS2R R36, SRZ ;  /* 0x0000000000247805 */ /* 0x000fe4000001ff00 */
[----:B------:R-:W-:-:S02]  /*2730*/  IADD3.X R41, R27, UR5, R42, P3, P5 ;  /* 0x000000051b297c10 */ /* 0x000fc40009fea42a */
[----:B------:R-:W-:-:S04]  /*2740*/  IADD3 R38, P3, P5, R50, UR6, R38 ;  /* 0x0000000632267c10 */ /* 0x000fc8000fd7e026 */
[----:B------:R-:W-:Y:S02]  /*2750*/  IADD3.X R39, R6, UR7, R43, P3, P5 ;  /* 0x0000000706277c10 */ /* 0x000fe40009fea42b */
[----:B------:R-:W-:Y:S02]  /*2760*/  ISETP.GE.AND P5, PT, R154, R86, PT ;  /* 0x000000569a00720c */ /* 0x000fe40003fa6270 */
[----:B------:R-:W-:Y:S02]  /*2770*/  CS2R R28, SRZ ;  /* 0x00000000001c7805 */ /* 0x000fe4000001ff00 */
[----:B------:R-:W-:Y:S02]  /*2780*/  CS2R R12, SRZ ;  /* 0x00000000000c7805 */ /* 0x000fe4000001ff00 */
[----:B------:R-:W-:Y:S02]  /*2790*/  CS2R R30, SRZ ;  /* 0x00000000001e7805 */ /* 0x000fe4000001ff00 */
[----:B------:R-:W-:-:S05]  /*27a0*/  CS2R R14, SRZ ;  /* 0x00000000000e7805 */ /* 0x000fca000001ff00 */
[----:B------:R0:W5:Y:S04]  /*27b0*/  @!P5 LDG.E.64 R34, desc[UR42][R40.64] ;  /* 0x0000002a2822d981 */ /* 0x000168000c1e1b00 */
[----:B------:R0:W5:Y:S01]  /*27c0*/  @!P5 LDG.E.64 R36, desc[UR42][R38.64] ;  /* 0x0000002a2624d981 */ /* 0x000162000c1e1b00 */
[-C--:B--2---:R-:W-:Y:S02]  /*27d0*/  ISETP.GE.AND P3, PT, R82, R86.reuse, PT ;  /* 0x000000565200720c */ /* 0x084fe40003f66270 */
[----:B---3--:R-:W-:-:S11]  /*27e0*/  ISETP.GE.AND P5, PT, R78, R86, PT ;  /* 0x000000564e00720c */ /* 0x008fd60003fa6270 */
[----:B------:R0:W5:Y:S04]  /*27f0*/  @!P3 LDG.E.64 R28, desc[UR42][R40.64+0x10] ;  /* 0x0000102a281cb981 */ /* 0x000168000c1e1b00 */
[----:B------:R0:W5:Y:S04]  /*2800*/  @!P5 LDG.E.64 R12, desc[UR42][R40.64+0x20] ;  /* 0x0000202a280cd981 */ /* 0x000168000c1e1b00 */
[----:B------:R0:W5:Y:S04]  /*2810*/  @!P3 LDG.E.64 R30, desc[UR42][R38.64+0x10] ;  /* 0x0000102a261eb981 */ /* 0x000168000c1e1b00 */
[----:B------:R0:W5:Y:S02]  /*2820*/  @!P5 LDG.E.64 R14, desc[UR42][R38.64+0x20] ;  /* 0x0000202a260ed981 */ /* 0x000164000c1e1b00 */
.L_x_10414:
[----:B------:R-:W-:Y:S05]  /*2830*/  BSYNC B1 ;  /* 0x0000000000017941 */ /* 0x000fea0003800000 */
.L_x_10413:
        /* <DEDUP_REMOVED lines=10> */
.L_x_10415:
[----:B------:R-:W-:Y:S01]  /*28e0*/  IMAD R82, R17, 0x8, R16 ;  /* 0x0000000811527824 */ /* 0x000fe200078e0210 */
[----:B------:R-:W-:Y:S01]  /*28f0*/  SHF.L.U32 R85, R153, 0x1f, RZ ;  /* 0x0000001f99557819 */ /* 0x000fe200000006ff */
[----:B------:R-:W-:Y:S03]  /*2900*/  BSSY B1, `(.L_x_10416) ;  /* 0x0000003000017945 */ /* 0x000fe60003800000 */
[----:B------:R-:W0:Y:S02]  /*2910*/  SYNCS.PHASECHK.TRANS64.TRYWAIT P5, [R82+URZ+0x19c90], R85 ;  /* 0x019c9055520075a7 */ /* 0x000e2400080a017f */
[----:B0-----:R-:W-:Y:S05]  /*2920*/  @!P5 BRA `(.L_x_10417) ;  /* 0x000001a80010d947 */ /* 0x001fea0003800000 */
.L_x_10671:
[----:B------:R-:W-:Y:S05]  /*2930*/  BSYNC B1 ;  /* 0x0000000000017941 */ /* 0x000fea0003800000 */
.L_x_10416:
        /* <DEDUP_REMOVED lines=39> */
[--C-:B------:R-:W-:Y:S01]  /*2bb0*/  HADD2.F32 R79, -RZ, R78.reuse.H0_H0 ;  /* 0x2000004eff4f7230 */ /* 0x100fe20000004100 */
[----:B------:R-:W-:Y:S01]  /*2bc0*/  F2FP.F16.E4M3.UNPACK_B R93, R35.H1 ;  /* 0x00000023ff5d723e */ /* 0x000fe200030006ff */
[----:B------:R-:W-:Y:S02]  /*2bd0*/  HADD2.F32 R76, -RZ, R9.H0_H0 ;  /* 0x20000009ff4c7230 */ /* 0x000fe40000004100 */
[----:B------:R-:W-:Y:S01]  /*2be0*/  FMUL.FTZ R89, R77, R90 ;  /* 0x0000005a4d597220 */ /* 0x000fe20000410000 */
[----:B------:R-:W-:Y:S02]  /*2bf0*/  HADD2.F32 R78, -RZ, R78.H1_H1 ;  /* 0x3000004eff4e7230 */ /* 0x000fe40000004100 */
[-C--:B------:R-:W-:Y:S01]  /*2c00*/  FFMA.FTZ R9, R37, R79.reuse, R92 ;  /* 0x0000004f25097223 */ /* 0x080fe2000001005c */
[----:B------:R-:W-:Y:S01]  /*2c10*/  F2FP.F16.E4M3.UNPACK_B R37, R36.H1 ;  /* 0x00000024ff25723e */ /* 0x000fe200030006ff */
[----:B------:R-:W-:Y:S01]  /*2c20*/  FMUL.FTZ R90, R76, R90 ;  /* 0x0000005a4c5a7220 */ /* 0x000fe20000410000 */
[----:B------:R-:W-:Y:S01]  /*2c30*/  FFMA.FTZ R8, R8, R79, -R91 ;  /* 0x0000004f08087223 */ /* 0x000fe2000001085b */
        /* <DEDUP_REMOVED lines=16> */
[-C--:B------:R-:W-:Y:S01]  /*2d40*/  FFMA.FTZ R43, R43, R36.reuse, -R92 ;  /* 0x000000242b2b7223 */ /* 0x080fe2000001085c */
[----:B------:R-:W-:Y:S01]  /*2d50*/  FFMA.FTZ R78, R76, R36, R89 ;  /* 0x000000244c4e7223 */ /* 0x000fe20000010059 */
[----:B------:R-:W-:Y:S01]  /*2d60*/  F2FP.F16.E4M3.UNPACK_B R76, R11.H1 ;  /* 0x0000000bff4c723e */ /* 0x000fe200030006ff */
[-C--:B------:R-:W-:Y:S01]  /*2d70*/  FFMA.FTZ R36, R37, R77.reuse, -R90 ;  /* 0x0000004d25247223 */ /* 0x080fe2000001085a */
[----:B------:R-:W-:Y:S01]  /*2d80*/  FFMA.FTZ R37, R42, R77, R79 ;  /* 0x0000004d2a257223 */ /* 0x000fe2000001004f */
[----:B------:R-:W-:Y:S01]  /*2d90*/  F2FP.F16.E4M3.UNPACK_B R77, R10.H1 ;  /* 0x0000000aff4d723e */ /* 0x000fe200030006ff */
[----:B------:R-:W-:Y:S01]  /*2da0*/  HADD2.F32 R90, -RZ, R93.H1_H1 ;  /* 0x3000005dff5a7230 */ /* 0x000fe20000004100 */
[----:B------:R-:W-:Y:S01]  /*2db0*/  F2FP.SATFINITE.E4M3.F32.PACK_AB_MERGE_C R43, R78, R43, RZ ;  /* 0x0000002b4e2b723e */ /* 0x000fe200048070ff */
[--C-:B------:R-:W-:Y:S01]  /*2dc0*/  HADD2.F32 R78, -RZ, R76.reuse.H0_H0 ;  /* 0x2000004cff4e7230 */ /* 0x100fe20000004100 */
[----:B------:R-:W-:Y:S01]  /*2dd0*/  F2FP.F16.E4M3.UNPACK_B R92, R35 ;  /* 0x00000023ff5c723e */ /* 0x000fe200020006ff */
[----:B------:R-:W-:Y:S01]  /*2de0*/  HADD2.F32 R79, -RZ, R76.H1_H1 ;  /* 0x3000004cff4f7230 */ /* 0x000fe20000004100 */
[-C--:B------:R-:W-:Y:S01]  /*2df0*/  F2FP.F16.E4M3.UNPACK_B R76, R34.reuse.H1 ;  /* 0x00000022ff4c723e */ /* 0x080fe200030006ff */
[----:B------:R-:W-:Y:S01]  /*2e00*/  HADD2.F32 R35, -RZ, R77.H1_H1 ;  /* 0x3000004dff237230 */ /* 0x000fe20000004100 */
[----:B------:R-:W-:Y:S01]  /*2e10*/  F2FP.SATFINITE.E4M3.F32.PACK_AB_MERGE_C R42, R94, R91, RZ ;  /* 0x0000005b5e2a723e */ /* 0x000fe200048070ff */
[----:B------:R-:W-:Y:S01]  /*2e20*/  HADD2.F32 R94, -RZ, R92.H1_H1 ;  /* 0x3000005cff5e7230 */ /* 0x000fe20000004100 */
[----:B------:R-:W-:Y:S01]  /*2e30*/  F2FP.F16.E4M3.UNPACK_B R89, R34 ;  /* 0x00000022ff59723e */ /* 0x000fe200020006ff */
[----:B------:R-:W-:-:S02]  /*2e40*/  HADD2.F32 R91, -RZ, R76.H1_H1 ;  /* 0x3000004cff5b7230 */ /* 0x000fc40000004100 */
[-C--:B------:R-:W-:Y:S01]  /*2e50*/  FMUL.FTZ R95, R79, R90.reuse ;  /* 0x0000005a4f5f7220 */ /* 0x080fe20000410000 */
[----:B------:R-:W-:Y:S02]  /*2e60*/  HADD2.F32 R77, -RZ, R77.H0_H0 ;  /* 0x2000004dff4d7230 */ /* 0x000fe40000004100 */
[C---:B------:R-:W-:Y:S01]  /*2e70*/  FMUL.FTZ R98, R78.reuse, R90 ;  /* 0x0000005a4e627220 */ /* 0x040fe20000410000 */
[----:B------:R-:W-:Y:S02]  /*2e80*/  HADD2.F32 R90, -RZ, R89.H1_H1 ;  /* 0x30000059ff5a7230 */ /* 0x000fe40000004100 */
[----:B------:R-:W-:Y:S01]  /*2e90*/  FFMA.FTZ R34, R78, R91, -R95 ;  /* 0x0000005b4e227223 */ /* 0x000fe2000001085f */
[-C--:B------:R-:W-:Y:S01]  /*2ea0*/  FMUL.FTZ R96, R35, R94.reuse ;  /* 0x0000005e23607220 */ /* 0x080fe20000410000 */
[----:B------:R-:W-:Y:S01]  /*2eb0*/  F2FP.F16.E4M3.UNPACK_B R78, R11 ;  /* 0x0000000bff4e723e */ /* 0x000fe200020006ff */
[----:B------:R-:W-:Y:S01]  /*2ec0*/  FMUL.FTZ R94, R77, R94 ;  /* 0x0000005e4d5e7220 */ /* 0x000fe20000410000 */
        /* <DEDUP_REMOVED lines=26> */
.L_x_10422:
[----:B------:R-:W-:Y:S05]  /*3070*/  BSYNC B2 ;  /* 0x0000000000027941 */ /* 0x000fea0003800000 */
.L_x_10421:
[----:B--2---:R1:W-:Y:S02]  /*3080*/  STG.E.128 desc[UR42][R32.64], R8 ;  /* 0x0000000820007986 */ /* 0x0043e4000c101d2a */
.L_x_10420:
[----:B------:R-:W-:Y:S05]  /*3090*/  BSYNC B1 ;  /* 0x0000000000017941 */ /* 0x000fea0003800000 */
.L_x_10419:
        /* <DEDUP_REMOVED lines=20> */
[----:B------:R-:W-:Y:S01]  /*31e0*/  MOV R30, R8 ;  /* 0x00000008001e7202 */ /* 0x000fe20000000f00 */
        /* <DEDUP_REMOVED lines=94> */
.L_x_10426:
[----:B------:R-:W-:Y:S05]  /*37d0*/  BSYNC B2 ;  /* 0x0000000000027941 */ /* 0x000fea0003800000 */
.L_x_10425:
[----:B------:R2:W-:Y:S02]  /*37e0*/  STG.E.128 desc[UR42][R32.64+0x20], R8 ;  /* 0x0000200820007986 */ /* 0x0005e4000c101d2a */
.L_x_10424:
[----:B------:R-:W-:Y:S05]  /*37f0*/  BSYNC B1 ;  /* 0x0000000000017941 */ /* 0x000fea0003800000 */
.L_x_10423:
        /* <DEDUP_REMOVED lines=111> */
.L_x_10428:
[----:B------:R-:W-:Y:S05]  /*3ef0*/  BSYNC B1 ;  /* 0x0000000000017941 */ /* 0x000fea0003800000 */
.L_x_10427:
[----:B------:R3:W-:Y:S01]  /*3f00*/  STG.E.128 desc[UR42][R32.64+0x40], R8 ;  /* 0x0000400820007986 */ /* 0x0007e2000c101d2a */
[----:B------:R-:W-:Y:S05]  /*3f10*/  BRA `(.L_x_10418) ;  /* 0x0000002400347947 */ /* 0x000fea0003800000 */
.L_x_10412:
        /* <DEDUP_REMOVED lines=27> */
.L_x_10430:
[----:B------:R-:W-:Y:S05]  /*40d0*/  BSYNC B1 ;  /* 0x0000000000017941 */ /* 0x000fea0003800000 */
.L_x_10429:
        /* <DEDUP_REMOVED lines=12> */
.L_x_10431:
[----:B------:R-:W-:Y:S01]  /*41a0*/  IMAD R82, R17, 0x8, R16 ;  /* 0x0000000811527824 */ /* 0x000fe200078e0210 */
[----:B------:R-:W-:Y:S01]  /*41b0*/  SHF.L.U32 R85, R153, 0x1f, RZ ;  /* 0x0000001f99557819 */ /* 0x000fe200000006ff */
[----:B------:R-:W-:Y:S03]  /*41c0*/  BSSY B1, `(.L_x_10432) ;  /* 0x0000003000017945 */ /* 0x000fe60003800000 */
[----:B------:R-:W1:Y:S02]  /*41d0*/  SYNCS.PHASECHK.TRANS64.TRYWAIT P5, [R82+URZ+0x19c90], R85 ;  /* 0x019c9055520075a7 */ /* 0x000e6400080a017f */
[----:B-1----:R-:W-:Y:S05]  /*41e0*/  @!P5 BRA `(.L_x_10433) ;  /* 0x0000018c00f4d947 */ /* 0x002fea0003800000 */
.L_x_10672:
[----:B------:R-:W-:Y:S05]  /*41f0*/  BSYNC B1 ;  /* 0x0000000000017941 */ /* 0x000fea0003800000 */
.L_x_10432:
        /* <DEDUP_REMOVED lines=13> */
[----:B------:R-:W2:Y:S04]  /*42d0*/  LDL R41, [R1] ;  /* 0x0000000001297983 */ /* 0x000ea80000100800 */
[----:B------:R-:W3:Y:S04]  /*42e0*/  LDL R40, [R1+0x70] ;  /* 0x0000700001287983 */ /* 0x000ee80000100800 */
[----:B------:R-:W4:Y:S01]  /*42f0*/  LDL R39, [R1+0xc] ;  /* 0x00000c0001277983 */ /* 0x000f220000100800 */
[----:B------:R-:W-:Y:S01]  /*4300*/  SEL R36, R60, R95, !P0 ;  /* 0x0000005f3c247207 */ /* 0x000fe20004000000 */
[----:B------:R-:W-:Y:S01]  /*4310*/  BSSY B2, `(.L_x_10436) ;  /* 0x00000ee000027945 */ /* 0x000fe20003800000 */
[----:B------:R-:W-:-:S02]  /*4320*/  ISETP.GE.AND P6, PT, R22, R86, PT ;  /* 0x000000561600720c */ /* 0x000fc40003fc6270 */
[----:B------:R-:W-:Y:S02]  /*4330*/  SHF.R.S32.HI R37, RZ, 0x1f, R36 ;  /* 0x0000001fff257819 */ /* 0x000fe40000011424 */
[----:B------:R-:W-:Y:S02]  /*4340*/  IADD3 R101, P4, P5, R58, R78, R20 ;  /* 0x0000004e3a657210 */ /* 0x000fe40007d9e014 */
[----:B------:R-:W-:-:S04]  /*4350*/  LEA.HI R37, R37, R36, RZ, 0x5 ;  /* 0x0000002425257211 */ /* 0x000fc800078f28ff */
[----:B------:R-:W-:-:S04]  /*4360*/  SHF.R.S32.HI R37, RZ, 0x5, R37 ;  /* 0x00000005ff257819 */ /* 0x000fc80000011425 */
[----:B------:R-:W-:-:S04]  /*4370*/  LEA.HI.SX32 R37, R72, R37, 0x1c ;  /* 0x0000002548257211 */ /* 0x000fc800078fe2ff */
[C---:B------:R-:W-:Y:S02]  /*4380*/  LEA.HI R36, R37.reuse, R37, RZ, 0x1 ;  /* 0x0000002525247211 */ /* 0x040fe400078f08ff */
[----:B------:R-:W-:-:S03]  /*4390*/  SHF.L.U32 R100, R37, 0x4, RZ ;  /* 0x0000000425647819 */ /* 0x000fc600000006ff */
        /* <DEDUP_REMOVED lines=34> */
[----:B0-----:R-:W-:Y:S01]  /*45c0*/  IMAD.MOV.U32 R103, RZ, RZ, R37 ;  /* 0x000000ffff677224 */ /* 0x001fe200078e0025 */
        /* <DEDUP_REMOVED lines=151> */
[----:B------:R-:W-:Y:S01]  /*4f40*/  F2FP.F16.E4M3.UNPACK_B R40, R99.H1 ;  /* 0x00000063ff28723e */ /* 0x000fe200030006ff */
[--C-:B------:R-:W-:Y:S01]  /*4f50*/  HADD2.F32 R113, -RZ, R33.reuse.H0_H0 ;  /* 0x20000021ff717230 */ /* 0x100fe20000004100 */
[----:B------:R-:W-:Y:S01]  /*4f60*/  F2FP.F16.E4M3.UNPACK_B R98, R98 ;  /* 0x00000062ff62723e */ /* 0x000fe200020006ff */
[----:B------:R-:W-:Y:S01]  /*4f70*/  HADD2.F32 R33, -RZ, R33.H1_H1 ;  /* 0x30000021ff217230 */ /* 0x000fe20000004100 */
[----:B------:R-:W-:Y:S01]  /*4f80*/  F2FP.F16.E4M3.UNPACK_B R42, R42 ;  /* 0x0000002aff2a723e */ /* 0x000fe200020006ff */
[----:B------:R-:W-:-:S02]  /*4f90*/  HADD2.F32 R97, -RZ, R40.H0_H0 ;  /* 0x20000028ff617230 */ /* 0x000fc40000004100 */
[CC--:B------:R-:W-:Y:S01]  /*4fa0*/  FMUL.FTZ R109, R39.reuse, R113.reuse ;  /* 0x00000071276d7220 */ /* 0x0c0fe20000410000 */
[C---:B------:R-:W-:Y:S01]  /*4fb0*/  FMUL.FTZ R113, R96.reuse, R113 ;  /* 0x0000007160717220 */ /* 0x040fe20000410000 */
[----:B------:R-:W-:Y:S01]  /*4fc0*/  HADD2.F32 R36, -RZ, R36.H1_H1 ;  /* 0x30000024ff247230 */ /* 0x000fe20000004100 */
[----:B------:R-:W-:Y:S01]  /*4fd0*/  F2FP.F16.E4M3.UNPACK_B R99, R99 ;  /* 0x00000063ff63723e */ /* 0x000fe200020006ff */
[----:B------:R-:W-:Y:S02]  /*4fe0*/  HADD2.F32 R34, -RZ, R34.H1_H1 ;  /* 0x30000022ff227230 */ /* 0x000fe40000004100 */
[-C--:B------:R-:W-:Y:S01]  /*4ff0*/  FFMA.FTZ R109, R96, R97.reuse, -R109 ;  /* 0x00000061606d7223 */ /* 0x080fe2000001086d */
[----:B------:R-:W-:Y:S01]  /*5000*/  FFMA.FTZ R113, R39, R97, R113 ;  /* 0x0000006127717223 */ /* 0x000fe20000010071 */
[----:B------:R-:W-:Y:S02]  /*5010*/  HADD2.F32 R39, -RZ, R40.H1_H1 ;  /* 0x30000028ff277230 */ /* 0x000fe40000004100 */
        /* <DEDUP_REMOVED lines=9> */
[----:B------:R-:W-:Y:S01]  /*50b0*/  F2FP.SATFINITE.E4M3.F32.PACK_AB_MERGE_C R34, R34, R109, RZ ;  /* 0x0000006d2222723e */ /* 0x000fe200048070ff */
[----:B------:R-:W-:Y:S01]  /*50c0*/  HADD2.F32 R39, -RZ, R99.H0_H0 ;  /* 0x20000063ff277230 */ /* 0x000fe20000004100 */
[----:B------:R-:W-:Y:S01]  /*50d0*/  F2FP.SATFINITE.E4M3.F32.PACK_AB_MERGE_C R33, R33, R113, RZ ;  /* 0x000000712121723e */ /* 0x000fe200048070ff */
[----:B------:R-:W-:-:S02]  /*50e0*/  HADD2.F32 R98, -RZ, R98.H1_H1 ;  /* 0x30000062ff627230 */ /* 0x000fc40000004100 */
[-C--:B------:R-:W-:Y:S01]  /*50f0*/  FMUL.FTZ R96, R36, R97.reuse ;  /* 0x0000006124607220 */ /* 0x080fe20000410000 */
[C---:B------:R-:W-:Y:S01]  /*5100*/  FMUL.FTZ R97, R40.reuse, R97 ;  /* 0x0000006128617220 */ /* 0x040fe20000410000 */
[----:B------:R-:W-:Y:S02]  /*5110*/  HADD2.F32 R115, -RZ, R38.H1_H1 ;  /* 0x30000026ff737230 */ /* 0x000fe40000004100 */
[-C--:B------:R-:W-:Y:S01]  /*5120*/  FFMA.FTZ R96, R40, R39.reuse, -R96 ;  /* 0x0000002728607223 */ /* 0x080fe20000010860 */
[----:B------:R-:W-:Y:S01]  /*5130*/  FFMA.FTZ R97, R36, R39, R97 ;  /* 0x0000002724617223 */ /* 0x000fe20000010061 */
[----:B------:R-:W-:Y:S01]  /*5140*/  HADD2.F32 R39, -RZ, R42.H1_H1 ;  /* 0x3000002aff277230 */ /* 0x000fe20000004100 */
[----:B------:R-:W-:Y:S01]  /*5150*/  F2FP.SATFINITE.E4M3.F32.PACK_AB_MERGE_C R40, R14, R107, R13 ;  /* 0x0000006b0e28723e */ /* 0x000fe2000480700d */
[----:B------:R-:W-:-:S03]  /*5160*/  HADD2.F32 R36, -RZ, R99.H1_H1 ;  /* 0x30000063ff247230 */ /* 0x000fc60000004100 */
[-C--:B------:R-:W-:Y:S01]  /*5170*/  FMUL.FTZ R38, R39, R98.reuse ;  /* 0x0000006227267220 */ /* 0x080fe20000410000 */
[----:B------:R-:W-:-:S03]  /*5180*/  FMUL.FTZ R98, R115, R98 ;  /* 0x0000006273627220 */ /* 0x000fc60000410000 */
[-C--:B------:R-:W-:Y:S01]  /*5190*/  FFMA.FTZ R115, R115, R36.reuse, -R38 ;  /* 0x0000002473737223 */ /* 0x080fe20000010826 */
[----:B------:R-:W-:Y:S01]  /*51a0*/  FFMA.FTZ R36, R39, R36, R98 ;  /* 0x0000002427247223 */ /* 0x000fe20000010062 */
[----:B------:R-:W-:-:S03]  /*51b0*/  F2FP.SATFINITE.E4M3.F32.PACK_AB_MERGE_C R39, R32, R106, R105 ;  /* 0x0000006a2027723e */ /* 0x000fc60004807069 */
[----:B------:R-:W-:Y:S02]  /*51c0*/  F2FP.SATFINITE.E4M3.F32.PACK_AB_MERGE_C R38, R115, R96, R34 ;  /* 0x000000607326723e */ /* 0x000fe40004807022 */
[----:B------:R-:W-:Y:S01]  /*51d0*/  F2FP.SATFINITE.E4M3.F32.PACK_AB_MERGE_C R42, R36, R97, R33 ;  /* 0x00000061242a723e */ /* 0x000fe20004807021 */
[----:B------:R-:W-:-:S07]  /*51e0*/  IMAD.MOV.U32 R36, RZ, RZ, R102 ;  /* 0x000000ffff247224 */ /* 0x000fce00078e0066 */
.L_x_10437:
[----:B------:R-:W-:Y:S05]  /*51f0*/  BSYNC B2 ;  /* 0x0000000000027941 */ /* 0x000fea0003800000 */
.L_x_10436:
[----:B------:R-:W-:Y:S02]  /*5200*/  IADD3.X R14, R74, R94, R4, P4, P5 ;  /* 0x0000005e4a0e7210 */ /* 0x000fe400027ea404 */
        /* <DEDUP_REMOVED lines=10> */
.L_x_10435:
[----:B------:R-:W-:Y:S05]  /*52b0*/  BSYNC B1 ;  /* 0x0000000000017941 */ /* 0x000fea0003800000 */
.L_x_10434:
[----:B------:R-:W-:-:S13]  /*52c0*/  ISETP.NE.AND P4, PT, R44, RZ, PT ;  /* 0x000000ff2c00720c */ /* 0x000fda0003f85270 */
[----:B------:R-:W-:Y:S05]  /*52d0*/  @!P4 BRA `(.L_x_10418) ;  /* 0x000000100044c947 */ /* 0x000fea0003800000 */
[----:B------:R-:W2:Y:S04]  /*52e0*/  LDL R32, [R1] ;  /* 0x0000000001207983 */ /* 0x000ea80000100800 */
[----:B0-----:R-:W3:Y:S04]  /*52f0*/  LDL R15, [R1+0x70] ;  /* 0x00007000010f7983 */ /* 0x001ee80000100800 */
        /* <DEDUP_REMOVED lines=14> */
[----:B------:R-:W-:-:S03]  /*53e0*/  IMAD.SHL.U32 R39, R12, 0x10, RZ ;  /* 0x000000100c277824 */ /* 0x000fc600078e00ff */
[----:B------:R-:W-:-:S04]  /*53f0*/  SHF.L.U32 R13, R13, 0xb, RZ ;  /* 0x0000000b0d0d7819 */ /* 0x000fc800000006ff */
        /* <DEDUP_REMOVED lines=31> */
[----:B0-----:R-:W-:Y:S01]  /*55f0*/  IMAD.MOV.U32 R29, RZ, RZ, R12 ;  /* 0x000000ffff1d7224 */ /* 0x001fe200078e000c */
        /* <DEDUP_REMOVED lines=62> */
[--C-:B------:R-:W-:Y:S02]  /*59e0*/  HADD2.F32 R40, -RZ, R38.reuse.H0_H0 ;  /* 0x20000026ff287230 */ /* 0x100fe40000004100 */
        /* <DEDUP_REMOVED lines=8> */
[CC--:B------:R-:W-:Y:S01]  /*5a70*/  FMUL.FTZ R99, R89.reuse, R96.reuse ;  /* 0x0000006059637220 */ /* 0x0c0fe20000410000 */
[----:B------:R-:W-:Y:S01]  /*5a80*/  FFMA.FTZ R40, R86, R91, R97 ;  /* 0x0000005b56287223 */ /* 0x000fe20000010061 */
[C---:B------:R-:W-:Y:S01]  /*5a90*/  FMUL.FTZ R98, R42.reuse, R96 ;  /* 0x000000602a627220 */ /* 0x040fe20000410000 */
[----:B------:R-:W-:Y:S01]  /*5aa0*/  F2FP.F16.E4M3.UNPACK_B R92, R92 ;  /* 0x0000005cff5c723e */ /* 0x000fe200020006ff */
        /* <DEDUP_REMOVED lines=58> */
[----:B------:R-:W-:Y:S02]  /*5e50*/  HADD2.F32 R33, -RZ, R10.H0_H0 ;  /* 0x2000000aff217230 */ /* 0x000fe40000004100 */
[C---:B------:R-:W-:Y:S01]  /*5e60*/  FMUL.FTZ R41, R11.reuse, R41 ;  /* 0x000000290b297220 */ /* 0x040fe20000410000 */
[----:B------:R-:W-:Y:S01]  /*5e70*/  HADD2.F32 R43, -RZ, R42.H1_H1 ;  /* 0x3000002aff2b7230 */ /* 0x000fe20000004100 */
[----:B------:R-:W-:Y:S01]  /*5e80*/  F2FP.F16.E4M3.UNPACK_B R89, R8 ;  /* 0x00000008ff59723e */ /* 0x000fe200020006ff */
[----:B------:R-:W-:Y:S02]  /*5e90*/  HADD2.F32 R31, -RZ, R31.H1_H1 ;  /* 0x3000001fff1f7230 */ /* 0x000fe40000004100 */
[----:B------:R-:W-:Y:S02]  /*5ea0*/  HADD2.F32 R42, -RZ, R10.H1_H1 ;  /* 0x3000000aff2a7230 */ /* 0x000fe40000004100 */
[----:B------:R-:W-:Y:S01]  /*5eb0*/  FFMA.FTZ R10, R11, R33, -R86 ;  /* 0x000000210b0a7223 */ /* 0x000fe20000010856 */
[----:B------:R-:W-:Y:S01]  /*5ec0*/  FMUL.FTZ R90, R40, R43 ;  /* 0x0000002b285a7220 */ /* 0x000fe20000410000 */
[----:B------:R-:W-:Y:S01]  /*5ed0*/  FFMA.FTZ R11, R38, R33, R41 ;  /* 0x00000021260b7223 */ /* 0x000fe20000010029 */
[C---:B------:R-:W-:Y:S01]  /*5ee0*/  FMUL.FTZ R43, R31.reuse, R43 ;  /* 0x0000002b1f2b7220 */ /* 0x040fe20000410000 */
[-C--:B------:R-:W-:Y:S01]  /*5ef0*/  F2FP.F16.E4M3.UNPACK_B R33, R15.reuse ;  /* 0x0000000fff21723e */ /* 0x080fe200020006ff */
[-C--:B------:R-:W-:Y:S01]  /*5f00*/  FFMA.FTZ R31, R31, R42.reuse, -R90 ;  /* 0x0000002a1f1f7223 */ /* 0x080fe2000001085a */
[----:B------:R-:W-:Y:S01]  /*5f10*/  F2FP.F16.E4M3.UNPACK_B R15, R15.H1 ;  /* 0x0000000fff0f723e */ /* 0x000fe200030006ff */
[----:B------:R-:W-:Y:S01]  /*5f20*/  FFMA.FTZ R38, R40, R42, R43 ;  /* 0x0000002a28267223 */ /* 0x000fe2000001002b */
        /* <DEDUP_REMOVED lines=9> */
[----:B------:R-:W-:Y:S01]  /*5fc0*/  HADD2.F32 R35, -RZ, R33.H0_H0 ;  /* 0x20000021ff237230 */ /* 0x000fe20000004100 */
[----:B------:R-:W-:Y:S01]  /*5fd0*/  F2FP.SATFINITE.E4M3.F32.PACK_AB_MERGE_C R11, R38, R11, RZ ;  /* 0x0000000b260b723e */ /* 0x000fe200048070ff */
[----:B------:R-:W-:Y:S02]  /*5fe0*/  HADD2.F32 R86, -RZ, R42.H0_H0 ;  /* 0x2000002aff567230 */ /* 0x000fe40000004100 */
[-C--:B------:R-:W-:Y:S01]  /*5ff0*/  FMUL.FTZ R98, R43, R8.reuse ;  /* 0x000000082b627220 */ /* 0x080fe20000410000 */
[----:B------:R-:W-:Y:S02]  /*6000*/  HADD2.F32 R91, -RZ, R90.H0_H0 ;  /* 0x2000005aff5b7230 */ /* 0x000fe40000004100 */
[----:B------:R-:W-:Y:S01]  /*6010*/  FMUL.FTZ R100, R35, R8 ;  /* 0x0000000823647220 */ /* 0x000fe20000410000 */
[----:B------:R-:W-:Y:S02]  /*6020*/  HADD2.F32 R92, -RZ, R89.H0_H0 ;  /* 0x20000059ff5c7230 */ /* 0x000fe40000004100 */
[----:B------:R-:W-:Y:S01]  /*6030*/  FMUL.FTZ R97, R86, R9 ;  /* 0x0000000956617220 */ /* 0x000fe20000410000 */
[----:B------:R-:W-:-:S02]  /*6040*/  HADD2.F32 R42, -RZ, R42.H1_H1 ;  /* 0x3000002aff2a7230 */ /* 0x000fc40000004100 */
[-C--:B------:R-:W-:Y:S01]  /*6050*/  FFMA.FTZ R99, R86, R91.reuse, R99 ;  /* 0x0000005b56637223 */ /* 0x080fe20000010063 */
[----:B------:R-:W-:Y:S02]  /*6060*/  HADD2.F32 R96, -RZ, R96.H1_H1 ;  /* 0x30000060ff607230 */ /* 0x000fe40000004100 */
[----:B------:R-:W-:Y:S01]  /*6070*/  FFMA.FTZ R8, R35, R92, -R98 ;  /* 0x0000005c23087223 */ /* 0x000fe20000010862 */
        /* <DEDUP_REMOVED lines=9> */
[----:B------:R-:W-:Y:S01]  /*6110*/  FMUL.FTZ R92, R41, R86 ;  /* 0x00000056295c7220 */ /* 0x000fe20000410000 */
[----:B------:R-:W-:Y:S02]  /*6120*/  HADD2.F32 R40, -RZ, R89.H1_H1 ;  /* 0x30000059ff287230 */ /* 0x000fe40000004100 */
[-C--:B------:R-:W-:Y:S01]  /*6130*/  FFMA.FTZ R98, R15, R90.reuse, -R98 ;  /* 0x0000005a0f627223 */ /* 0x080fe20000010862 */
[----:B------:R-:W-:Y:S01]  /*6140*/  FFMA.FTZ R42, R42, R90, R35 ;  /* 0x0000005a2a2a7223 */ /* 0x000fe20000010023 */
[----:B------:R-:W-:Y:S01]  /*6150*/  FMUL.FTZ R86, R33, R86 ;  /* 0x0000005621567220 */ /* 0x000fe20000410000 */
[----:B------:R-:W-:Y:S01]  /*6160*/  F2FP.SATFINITE.E4M3.F32.PACK_AB_MERGE_C R13, R13, R28, R10 ;  /* 0x0000001c0d0d723e */ /* 0x000fe2000480700a */
[-C--:B------:R-:W-:Y:S01]  /*6170*/  FFMA.FTZ R33, R33, R40.reuse, -R92 ;  /* 0x0000002821217223 */ /* 0x080fe2000001085c */
[----:B------:R-:W-:Y:S01]  /*6180*/  F2FP.SATFINITE.E4M3.F32.PACK_AB_MERGE_C R97, R98, R97, RZ ;  /* 0x000000616261723e */ /* 0x000fe200048070ff */
[----:B------:R-:W-:Y:S01]  /*6190*/  FFMA.FTZ R86, R41, R40, R86 ;  /* 0x0000002829567223 */ /* 0x000fe20000010056 */
[----:B------:R-:W-:-:S02]  /*61a0*/  F2FP.SATFINITE.E4M3.F32.PACK_AB_MERGE_C R42, R42, R99, RZ ;  /* 0x000000632a2a723e */ /* 0x000fc400048070ff */
[----:B------:R-:W-:Y:S02]  /*61b0*/  F2FP.SATFINITE.E4M3.F32.PACK_AB_MERGE_C R15, R33, R8, R97 ;  /* 0x00000008210f723e */ /* 0x000fe40004807061 */
[----:B------:R-:W-:Y:S02]  /*61c0*/  F2FP.SATFINITE.E4M3.F32.PACK_AB_MERGE_C R33, R30, R29, R11 ;  /* 0x0000001d1e21723e */ /* 0x000fe4000480700b */
[----:B------:R-:W-:-:S07]  /*61d0*/  F2FP.SATFINITE.E4M3.F32.PACK_AB_MERGE_C R35, R86, R9, R42 ;  /* 0x000000095623723e */ /* 0x000fce000480702a */
.L_x_10439:
[----:B------:R-:W-:Y:S05]  /*61e0*/  BSYNC B1 ;  /* 0x0000000000017941 */ /* 0x000fea0003800000 */
.L_x_10438:
        /* <DEDUP_REMOVED lines=10> */
.L_x_10411:
[----:B------:R-:W-:-:S06]  /*6290*/  UISETP.NE.AND UP0, UPT, UR36, 0x3, UPT ;  /* 0x000000032400788c */ /* 0x000fcc000bf05270 */
[----:B------:R-:W-:-:S13]  /*62a0*/  PLOP3.LUT P3, PT, PT, PT, UP0, 0x80, 0x0 ;  /* 0x000000000000781c */ /* 0x000fda0003f6f008 */
[----:B------:R-:W-:Y:S05]  /*62b0*/  @!P3 BRA `(.L_x_10440) ;  /* 0x000000000004b947 */ /* 0x000fea0003800000 */
[----:B------:R-:W-:Y:S01]  /*62c0*/  BPT.TRAP 0x1 ;  /* 0x000000040000795c */ /* 0x000fe20000300000 */
.L_x_10440:
        /* <DEDUP_REMOVED lines=8> */
.L_x_10673:
[----:B------:R-:W-:Y:S05]  /*6350*/  BSYNC B1 ;  /* 0x0000000000017941 */ /* 0x000fea0003800000 */
.L_x_10441:
        /* <DEDUP_REMOVED lines=9> */
.L_x_10418:
[----:B------:R-:W-:Y:S05]  /*63f0*/  BSYNC B0 ;  /* 0x0000000000007941 */ /* 0x000fea0003800000 */
.L_x_10410:
        /* <DEDUP_REMOVED lines=17> */
.L_x_10444:
[----:B------:R-:W-:Y:S05]  /*6510*/  BSYNC B0 ;  /* 0x0000000000007941 */ /* 0x000fea0003800000 */
.L_x_10443:
[----:B------:R-:W2:Y:S01]  /*6520*/  SYNCS.PHASECHK.TRANS64.TRYWAIT P5, [R82+URZ+0x19cb0], R85 ;  /* 0x019cb055520075a7 */ /* 0x000ea200080a017f */
[----:B------:R-:W-:Y:S01]  /*6530*/  BSSY B0, `(.L_x_10445) ;  /* 0x0000003000007945 */ /* 0x000fe20003800000 */
[----:B------:R-:W-:-:S03]  /*6540*/  ISETP.GE.AND P3, PT, R19, R84, PT ;  /* 0x000000541300720c */ /* 0x000fc60003f66270 */
[----:B--2---:R-:W-:Y:S10]  /*6550*/  @!P5 BRA `(.L_x_10446) ;  /* 0x0000016c0040d947 */ /* 0x004ff40003800000 */
.L_x_10674:
[----:B------:R-:W-:Y:S05]  /*6560*/  BSYNC B0 ;  /* 0x0000000000007941 */ /* 0x000fea0003800000 */
.L_x_10445:
        /* <DEDUP_REMOVED lines=22> */
.L_x_10448:
[----:B------:R-:W-:Y:S05]  /*66d0*/  BSYNC B0 ;  /* 0x0000000000007941 */ /* 0x000fea0003800000 */
.L_x_10447:
        /* <DEDUP_REMOVED lines=17> */
.L_x_10405:
[----:B------:R-:W2:Y:S01]  /*67f0*/  LDL R8, [R1+0x18] ;  /* 0x0000180001087983 */ /* 0x000ea20000100800 */
[----:B------:R-:W0:Y:S01]  /*6800*/  LDC R0, c[0x0][0x448] ;  /* 0x00011200ff007b82 */ /* 0x000e220000000800 */
[----:B------:R-:W-:Y:S01]  /*6810*/  BSSY B0, `(.L_x_10450) ;  /* 0x000002c000007945 */ /* 0x000fe20003800000 */
[----:B------:R-:W-:Y:S02]  /*6820*/  CS2R R134, SRZ ;  /* 0x0000000000867805 */ /* 0x000fe4000001ff00 */
[----:B------:R-:W-:Y:S02]  /*6830*/  CS2R R26, SRZ ;  /* 0x00000000001a7805 */ /* 0x000fe4000001ff00 */
[----:B----4-:R-:W-:Y:S02]  /*6840*/  CS2R R12, SRZ ;  /* 0x00000000000c7805 */ /* 0x010fe4000001ff00 */
        /* <DEDUP_REMOVED lines=19> */
[----:B0-----:R-:W-:Y:S01]  /*6980*/  ISETP.NE.AND P0, PT, R0, 0x1, PT ;  /* 0x000000010000780c */ /* 0x001fe20003f05270 */
[----:B------:R-:W-:Y:S02]  /*6990*/  IMAD.MOV.U32 R36, RZ, RZ, RZ ;  /* 0x000000ffff247224 */ /* 0x000fe400078e00ff */
[----:B------:R-:W-:-:S10]  /*69a0*/  IMAD.MOV.U32 R89, RZ, RZ, RZ ;  /* 0x000000ffff597224 */ /* 0x000fd400078e00ff */
[----:B------:R-:W0:Y:S08]  /*69b0*/  @P0 LDC R3, c[0x0][0x44c] ;  /* 0x00011300ff030b82 */ /* 0x000e300000000800 */
[----:B------:R-:W1:Y:S01]  /*69c0*/  @P0 LDC R2, c[0x0][0x450] ;  /* 0x00011400ff020b82 */ /* 0x000e620000000800 */
[----:B--2---:R-:W-:Y:S02]  /*69d0*/  IADD3 R0, R8, 0xbf, RZ ;  /* 0x000000bf08007810 */ /* 0x004fe40007ffe0ff */
[----:B------:R-:W-:-:S03]  /*69e0*/  CS2R R8, SRZ ;  /* 0x0000000000087805 */ /* 0x000fc6000001ff00 */
[----:B0-----:R-:W-:-:S05]  /*69f0*/  @P0 IMAD.HI.U32 R3, R0, R3, RZ ;  /* 0x0000000300030227 */ /* 0x001fca00078e00ff */
[----:B-1----:R-:W-:Y:S01]  /*6a00*/  @P0 SHF.R.U32.HI R0, RZ, R2, R3 ;  /* 0x00000002ff000219 */ /* 0x002fe20000011603 */
[----:B------:R-:W-:Y:S01]  /*6a10*/  IMAD.MOV.U32 R2, RZ, RZ, RZ ;  /* 0x000000ffff027224 */ /* 0x000fe200078e00ff */
[----:B------:R-:W-:-:S03]  /*6a20*/  PLOP3.LUT P0, PT, PT, PT, PT, 0x80, 0x0 ;  /* 0x000000000000781c */ /* 0x000fc60003f0f070 */
[----:B------:R-:W-:-:S05]  /*6a30*/  IMAD.IADD R0, R87, 0x1, R0 ;  /* 0x0000000157007824 */ /* 0x000fca00078e0200 */
[----:B------:R-:W-:-:S04]  /*6a40*/  SHF.R.S32.HI R3, RZ, 0x1f, R0 ;  /* 0x0000001fff037819 */ /* 0x000fc80000011400 */
[----:B------:R-:W-:Y:S01]  /*6a50*/  LEA.HI R3, R3, R0, RZ, 0x7 ;  /* 0x0000000003037211 */ /* 0x000fe200078f38ff */
[----:B------:R-:W-:-:S03]  /*6a60*/  IMAD.MOV.U32 R0, RZ, RZ, RZ ;  /* 0x000000ffff007224 */ /* 0x000fc600078e00ff */
[----:B------:R-:W-:-:S04]  /*6a70*/  SHF.R.S32.HI R3, RZ, 0x7, R3 ;  /* 0x00000007ff037819 */ /* 0x000fc80000011403 */
[----:B------:R-:W-:-:S04]  /*6a80*/  VIMNMX R88, R88, R3, PT ;  /* 0x0000000358587248 */ /* 0x000fc80003fe0100 */
[----:B------:R-:W-:Y:S01]  /*6a90*/  ISETP.GE.AND P1, PT, R88, 0x1, PT ;  /* 0x000000015800780c */ /* 0x000fe20003f26270 */
[----:B------:R-:W-:-:S12]  /*6aa0*/  @P3 BRA `(.L_x_10451) ;  /* 0x0000000000083947 */ /* 0x000fd80003800000 */
[----:B------:R-:W0:Y:S02]  /*6ab0*/  FENCE.VIEW.ASYNC.G ;  /* 0x00000000000073c6 */ /* 0x000e240000000100 */
[----:B0-----:R-:W-:Y:S06]  /*6ac0*/  BAR.ARV 0xc, 0x200 ;  /* 0x0308000000007b1d */ /* 0x001fec0000002000 */
.L_x_10451:
[----:B------:R-:W-:Y:S05]  /*6ad0*/  BSYNC B0 ;  /* 0x0000000000007941 */ /* 0x000fea0003800000 */
.L_x_10450:
        /* <DEDUP_REMOVED lines=35> */
.L_x_10454:
[----:B------:R-:W-:Y:S05]  /*6d10*/  BSYNC B6 ;  /* 0x0000000000067941 */ /* 0x000fea0003800000 */
.L_x_10453:
        /* <DEDUP_REMOVED lines=55> */
.L_x_10458:
[----:B-1----:R1:W2:Y:S02]  /*7090*/  SYNCS.PHASECHK.TRANS64.TRYWAIT P0, [R16+URZ+0x19c00], R3 ;  /* 0x019c0003100075a7 */ /* 0x0022a4000800017f */
[----:B--2---:R-:W-:Y:S05]  /*70a0*/  @!P0 NANOSLEEP.SYNCS 0x989680 ;  /* 0x009896800000895d */ /* 0x004fea0003900000 */
[----:B------:R-:W2:Y:S02]  /*70b0*/  @!P0 SYNCS.PHASECHK.TRANS64 P0, [R16+URZ+0x19c00], R3 ;  /* 0x019c0003100085a7 */ /* 0x000ea4000800007f */
[----:B--2---:R-:W-:Y:S05]  /*70c0*/  @!P0 BRA `(.L_x_10458) ;  /* 0xfffffffc00f08947 */ /* 0x004fea000383ffff */
.L_x_10457:
[----:B------:R-:W-:Y:S05]  /*70d0*/  BSYNC B0 ;  /* 0x0000000000007941 */ /* 0x000fea0003800000 */
.L_x_10456:
[----:B------:R-:W-:Y:S05]  /*70e0*/  BRA `(.L_x_10459) ;  /* 0x0000004400647947 */ /* 0x000fea0003800000 */
.L_x_10455:
        /* <DEDUP_REMOVED lines=30> */
.L_x_10461:
[----:B------:R-:W-:Y:S05]  /*72d0*/  BSYNC B6 ;  /* 0x0000000000067941 */ /* 0x000fea0003800000 */
.L_x_10460:
[----:B------:R-:W2:Y:S01]  /*72e0*/  LDL R21, [R1+0x18] ;  /* 0x0000180001157983 */ /* 0x000ea20000100800 */
[----:B------:R-:W-:-:S03]  /*72f0*/  ULDC.U8 UR4, c[0x0][0x410] ;  /* 0x0001040000047ab9 */ /* 0x000fc60000000000 */
[----:B------:R-:W3:Y:S01]  /*7300*/  LDL R20, [R1+0x30] ;  /* 0x0000300001147983 */ /* 0x000ee20000100800 */
[----:B------:R-:W-:Y:S01]  /*7310*/  ISETP.NE.AND P0, PT, RZ, UR4, PT ;  /* 0x00000004ff007c0c */ /* 0x000fe2000bf05270 */
[----:B------:R-:W-:Y:S01]  /*7320*/  BSSY B0, `(.L_x_10462) ;  /* 0x000042d000007945 */ /* 0x000fe20003800000 */
[----:B--2---:R-:W-:Y:S01]  /*7330*/  IADD3 R10, R19, R21, RZ ;  /* 0x00000015130a7210 */ /* 0x004fe20007ffe0ff */
[----:B---3--:R-:W-:-:S10]  /*7340*/  IMAD.IADD R37, R16, 0x1, R20 ;  /* 0x0000000110257824 */ /* 0x008fd400078e0214 */
        /* <DEDUP_REMOVED lines=33> */
.L_x_10680:
[----:B0-----:R-:W5:Y:S04]  /*7560*/  LDL R5, [R1+0x1c] ;  /* 0x00001c0001057983 */ /* 0x001f680000100800 */
[----:B------:R-:W2:Y:S01]  /*7570*/  LDL R6, [R1+0x50] ;  /* 0x0000500001067983 */ /* 0x000ea20000100800 */
[----:B------:R-:W-:Y:S01]  /*7580*/  BSSY B1, `(.L_x_10465) ;  /* 0x000002f000017945 */ /* 0x000fe20003800000 */
[----:B------:R-:W-:Y:S02]  /*7590*/  CS2R R26, SRZ ;  /* 0x00000000001a7805 */ /* 0x000fe4000001ff00 */
[----:B------:R-:W-:Y:S02]  /*75a0*/  CS2R R20, SRZ ;  /* 0x0000000000147805 */ /* 0x000fe4000001ff00 */
[----:B------:R-:W-:-:S02]  /*75b0*/  CS2R R8, SRZ ;  /* 0x0000000000087805 */ /* 0x000fc4000001ff00 */
[----:B------:R-:W-:Y:S02]  /*75c0*/  CS2R R24, SRZ ;  /* 0x0000000000187805 */ /* 0x000fe4000001ff00 */
[----:B------:R-:W-:Y:S01]  /*75d0*/  CS2R R12, SRZ ;  /* 0x00000000000c7805 */ /* 0x000fe2000001ff00 */
[----:B-----5:R-:W-:Y:S01]  /*75e0*/  IMAD R39, R5, R39, RZ ;  /* 0x0000002705277224 */ /* 0x020fe200078e02ff */
[----:B--2---:R-:W-:-:S04]  /*75f0*/  LEA.HI R5, R6, R6, RZ, 0x1 ;  /* 0x0000000606057211 */ /* 0x004fc800078f08ff */
[----:B------:R-:W-:Y:S02]  /*7600*/  ISETP.GE.AND P0, PT, R10, R39, PT ;  /* 0x000000270a00720c */ /* 0x000fe40003f06270 */
[----:B------:R-:W-:Y:S02]  /*7610*/  CS2R R10, SRZ ;  /* 0x00000000000a7805 */ /* 0x000fe4000001ff00 */
[----:B------:R-:W-:-:S05]  /*7620*/  LOP3.LUT R5, R5, 0xfffffffe, RZ, 0xc0, !PT ;  /* 0xfffffffe05057812 */ /* 0x000fca00078ec0ff */
[----:B------:R-:W-:-:S05]  /*7630*/  IMAD.IADD R5, R6, 0x1, -R5 ;  /* 0x0000000106057824 */ /* 0x000fca00078e0a05 */
[----:B------:R-:W-:Y:S01]  /*7640*/  SHF.L.U32 R5, R5, 0x1f, RZ ;  /* 0x0000001f05057819 */ /* 0x000fe200000006ff */
[----:B------:R-:W-:Y:S06]  /*7650*/  @P0 BRA `(.L_x_10466) ;  /* 0x0000000000840947 */ /* 0x000fec0003800000 */
[----:B------:R-:W2:Y:S01]  /*7660*/  LDL R32, [R1+0x4] ;  /* 0x0000040001207983 */ /* 0x000ea20000100800 */
[----:B------:R-:W-:-:S03]  /*7670*/  ULDC UR4, c[0x0][0x3f4] ;  /* 0x0000fd0000047ab9 */ /* 0x000fc60000000800 */
[----:B------:R-:W2:Y:S04]  /*7680*/  LDL R15, [R1+0x8] ;  /* 0x00000800010f7983 */ /* 0x000ea80000100800 */
[----:B------:R-:W2:Y:S04]  /*7690*/  LDL R40, [R1+0x68] ;  /* 0x0000680001287983 */ /* 0x000ea80000100800 */
[----:B------:R-:W2:Y:S01]  /*76a0*/  LDL R38, [R1+0x64] ;  /* 0x0000640001267983 */ /* 0x000ea20000100800 */
[----:B------:R-:W-:Y:S02]  /*76b0*/  ISETP.GE.AND P5, PT, R154, UR4, PT ;  /* 0x000000049a007c0c */ /* 0x000fe4000bfa6270 */
[----:B------:R-:W-:-:S02]  /*76c0*/  CS2R R24, SRZ ;  /* 0x0000000000187805 */ /* 0x000fc4000001ff00 */
[----:B------:R-:W-:Y:S02]  /*76d0*/  CS2R R26, SRZ ;  /* 0x00000000001a7805 */ /* 0x000fe4000001ff00 */
[----:B------:R-:W-:-:S07]  /*76e0*/  CS2R R12, SRZ ;  /* 0x00000000000c7805 */ /* 0x000fce000001ff00 */
[----:B------:R-:W-:Y:S02]  /*76f0*/  @!P5 SHF.R.S32.HI R9, RZ, 0x1f, R154 ;  /* 0x0000001fff09d819 */ /* 0x000fe4000001149a */
[C---:B------:R-:W-:Y:S02]  /*7700*/  @!P5 IADD3 R6, P2, R154.reuse, R3, RZ ;  /* 0x000000039a06d210 */ /* 0x040fe40007f5e0ff */
[----:B----4-:R-:W-:-:S03]  /*7710*/  @!P5 IADD3 R28, P3, R154, R14, RZ ;  /* 0x0000000e9a1cd210 */ /* 0x010fc60007f7e0ff */
[--C-:B-1----:R-:W-:Y:S02]  /*7720*/  @!P5 IMAD.X R7, R0, 0x1, R9.reuse, P2 ;  /* 0x000000010007d824 */ /* 0x102fe400010e0609 */
[----:B---3--:R-:W-:Y:S01]  /*7730*/  @!P5 IMAD.X R29, R4, 0x1, R9, P3 ;  /* 0x00000001041dd824 */ /* 0x008fe200018e0609 */
[----:B------:R-:W-:Y:S02]  /*7740*/  CS2R R20, SRZ ;  /* 0x0000000000147805 */ /* 0x000fe4000001ff00 */
[----:B------:R-:W-:Y:S02]  /*7750*/  CS2R R10, SRZ ;  /* 0x00000000000a7805 */ /* 0x000fe4000001ff00 */
[----:B------:R-:W-:Y:S01]  /*7760*/  CS2R R8, SRZ ;  /* 0x0000000000087805 */ /* 0x000fe2000001ff00 */
[----:B------:R0:W5:Y:S04]  /*7770*/  @!P5 LD.E.64 R24, desc[UR42][R6.64] ;  /* 0x0000002a0618d980 */ /* 0x000168000c101b00 */
[----:B------:R0:W5:Y:S01]  /*7780*/  @!P5 LD.E.64 R26, desc[UR42][R28.64] ;  /* 0x0000002a1c1ad980 */ /* 0x000162000c101b00 */
[----:B--2---:R-:W-:-:S02]  /*7790*/  ISETP.GE.AND P1, PT, R32, UR4, PT ;  /* 0x0000000420007c0c */ /* 0x004fc4000bf26270 */
[----:B------:R-:W-:-:S11]  /*77a0*/  ISETP.GE.AND P0, PT, R15, UR4, PT ;  /* 0x000000040f007c0c */ /* 0x000fd6000bf06270 */
[CC--:B------:R-:W-:Y:S02]  /*77b0*/  @!P1 IADD3 R30, P4, R32.reuse, R3.reuse, RZ ;  /* 0x00000003201e9210 */ /* 0x0c0fe40007f9e0ff */
[-C--:B------:R-:W-:Y:S02]  /*77c0*/  @!P1 IADD3 R32, P2, R32, R14.reuse, RZ ;  /* 0x0000000e20209210 */ /* 0x080fe40007f5e0ff */
[C---:B------:R-:W-:Y:S01]  /*77d0*/  @!P0 IADD3 R34, P3, R15.reuse, R3, RZ ;  /* 0x000000030f228210 */ /* 0x040fe20007f7e0ff */
[--C-:B------:R-:W-:Y:S01]  /*77e0*/  @!P1 IMAD.X R31, R0, 0x1, R40.reuse, P4 ;  /* 0x00000001001f9824 */ /* 0x100fe200020e0628 */
[----:B------:R-:W-:Y:S01]  /*77f0*/  @!P0 IADD3 R14, P4, R15, R14, RZ ;  /* 0x0000000e0f0e8210 */ /* 0x000fe20007f9e0ff */
[----:B------:R-:W-:Y:S02]  /*7800*/  @!P1 IMAD.X R33, R4, 0x1, R40, P2 ;  /* 0x0000000104219824 */ /* 0x000fe400010e0628 */
[--C-:B------:R-:W-:Y:S01]  /*7810*/  @!P0 IMAD.X R35, R0, 0x1, R38.reuse, P3 ;  /* 0x0000000100238824 */ /* 0x100fe200018e0626 */
[----:B------:R0:W5:Y:S01]  /*7820*/  @!P1 LD.E.64 R12, desc[UR42][R30.64] ;  /* 0x0000002a1e0c9980 */ /* 0x000162000c101b00 */
[----:B------:R-:W-:-:S03]  /*7830*/  @!P0 IMAD.X R15, R4, 0x1, R38, P4 ;  /* 0x00000001040f8824 */ /* 0x000fc600020e0626 */
[----:B------:R0:W5:Y:S04]  /*7840*/  @!P1 LD.E.64 R20, desc[UR42][R32.64] ;  /* 0x0000002a20149980 */ /* 0x000168000c101b00 */
[----:B------:R0:W5:Y:S04]  /*7850*/  @!P0 LD.E.64 R10, desc[UR42][R34.64] ;  /* 0x0000002a220a8980 */ /* 0x000168000c101b00 */
[----:B------:R0:W5:Y:S02]  /*7860*/  @!P0 LD.E.64 R8, desc[UR42][R14.64] ;  /* 0x0000002a0e088980 */ /* 0x000164000c101b00 */
.L_x_10466:
[----:B------:R-:W-:Y:S05]  /*7870*/  BSYNC B1 ;  /* 0x0000000000017941 */ /* 0x000fea0003800000 */
.L_x_10465:
[----:B-1----:R-:W2:Y:S01]  /*7880*/  LDL.LU R0, [R1+0x24] ;  /* 0x0000240001007983 */ /* 0x002ea20000300800 */
[----:B------:R-:W1:Y:S01]  /*7890*/  SYNCS.PHASECHK.TRANS64.TRYWAIT P0, [R16+URZ+0x19c00], R5 ;  /* 0x019c0005100075a7 */ /* 0x000e62000800017f */
[----:B------:R-:W-:Y:S01]  /*78a0*/  BSSY B1, `(.L_x_10467) ;  /* 0x0000005000017945 */ /* 0x000fe20003800000 */
[----:B--2---:R-:W-:-:S05]  /*78b0*/  IMAD R0, R0, -0xc0, R39 ;  /* 0xffffff4000007824 */ /* 0x004fca00078e0227 */
[----:B------:R-:W-:-:S04]  /*78c0*/  VIMNMX R0, R0, 0xc0, PT ;  /* 0x000000c000007848 */ /* 0x000fc80003fe0100 */
[----:B------:R-:W-:Y:S01]  /*78d0*/  ISETP.GE.AND P1, PT, R19, R0, PT ;  /* 0x000000001300720c */ /* 0x000fe20003f26270 */
[----:B-1----:R-:W-:-:S12]  /*78e0*/  @!P0 BRA `(.L_x_10468) ;  /* 0x0000015800dc8947 */ /* 0x002fd80003800000 */
.L_x_10681:
[----:B------:R-:W-:Y:S05]  /*78f0*/  BSYNC B1 ;  /* 0x0000000000017941 */ /* 0x000fea0003800000 */
.L_x_10467:
[----:B------:R-:W-:Y:S05]  /*7900*/  @P1 BRA `(.L_x_10469) ;  /* 0x0000003c00381947 */ /* 0x000fea0003800000 */
[----:B---3--:R-:W2:Y:S01]  /*7910*/  LDL R4, [R1+0x4] ;  /* 0x0000040001047983 */ /* 0x008ea20000100800 */
[----:B------:R-:W3:Y:S03]  /*7920*/  LDC R3, c[0x0][0x3f4] ;  /* 0x0000fd00ff037b82 */ /* 0x000ee60000000800 */
[----:B------:R-:W4:Y:S01]  /*7930*/  LDL R0, [R1+0x8] ;  /* 0x0000080001007983 */ /* 0x000f220000100800 */
[----:B------:R-:W-:Y:S01]  /*7940*/  BSSY B1, `(.L_x_10470) ;  /* 0x000007b000017945 */ /* 0x000fe20003800000 */
[-C--:B---3--:R-:W-:Y:S02]  /*7950*/  ISETP.GE.AND P0, PT, R154, R3.reuse, PT ;  /* 0x000000039a00720c */ /* 0x088fe40003f06270 */
[-C--:B--2---:R-:W-:Y:S02]  /*7960*/  ISETP.GE.AND P1, PT, R4, R3.reuse, PT ;  /* 0x000000030400720c */ /* 0x084fe40003f26270 */
[----:B----4-:R-:W-:-:S09]  /*7970*/  ISETP.GE.AND P2, PT, R0, R3, PT ;  /* 0x000000030000720c */ /* 0x010fd20003f46270 */
        /* <DEDUP_REMOVED lines=119> */
.L_x_10471:
[----:B------:R-:W-:Y:S05]  /*80f0*/  BSYNC B1 ;  /* 0x0000000000017941 */ /* 0x000fea0003800000 */
.L_x_10470:
[----:B------:R-:W-:Y:S04]  /*8100*/  BSSY B1, `(.L_x_10472) ;  /* 0x000007c000017945 */ /* 0x000fe80003800000 */
[----:B------:R-:W-:Y:S05]  /*8110*/  @P1 BRA `(.L_x_10473) ;  /* 0x0000000400e81947 */ /* 0x000fea0003800000 */
[----:B012---:R-:W0:Y:S01]  /*8120*/  LDS.128 R4, [R37+0x10800] ;  /* 0x0108000025047984 */ /* 0x007e220000000c00 */
        /* <DEDUP_REMOVED lines=121> */
.L_x_10473:
[----:B------:R-:W-:Y:S05]  /*88c0*/  BSYNC B1 ;  /* 0x0000000000017941 */ /* 0x000fea0003800000 */
.L_x_10472:
        /* <DEDUP_REMOVED lines=120> */
.L_x_10463:
        /* <DEDUP_REMOVED lines=32> */
.L_x_10687:
[----:B------:R-:W5:Y:S04]  /*9250*/  LDL R4, [R1+0x1c] ;  /* 0x00001c0001047983 */ /* 0x000f680000100800 */
[----:B------:R-:W2:Y:S01]  /*9260*/  LDL R13, [R1+0x50] ;  /* 0x00005000010d7983 */ /* 0x000ea20000100800 */
[----:B------:R-:W-:Y:S01]  /*9270*/  BSSY B1, `(.L_x_10475) ;  /* 0x000002c000017945 */ /* 0x000fe20003800000 */
[----:B------:R-:W-:Y:S02]  /*9280*/  CS2R R8, SRZ ;  /* 0x0000000000087805 */ /* 0x000fe4000001ff00 */
[----:B------:R-:W-:Y:S02]  /*9290*/  CS2R R14, SRZ ;  /* 0x00000000000e7805 */ /* 0x000fe4000001ff00 */
[----:B------:R-:W-:Y:S01]  /*92a0*/  CS2R R26, SRZ ;  /* 0x00000000001a7805 */ /* 0x000fe2000001ff00 */
[----:B-----5:R-:W-:Y:S01]  /*92b0*/  IMAD R41, R4, R25, RZ ;  /* 0x0000001904297224 */ /* 0x020fe200078e02ff */
[----:B------:R-:W-:-:S02]  /*92c0*/  CS2R R4, SRZ ;  /* 0x0000000000047805 */ /* 0x000fc4000001ff00 */
[----:B------:R-:W-:Y:S02]  /*92d0*/  CS2R R24, SRZ ;  /* 0x0000000000187805 */ /* 0x000fe4000001ff00 */
[----:B--2---:R-:W-:Y:S02]  /*92e0*/  LEA.HI R6, R13, R13, RZ, 0x1 ;  /* 0x0000000d0d067211 */ /* 0x004fe400078f08ff */
[----:B------:R-:W-:Y:S02]  /*92f0*/  ISETP.GE.AND P0, PT, R10, R41, PT ;  /* 0x000000290a00720c */ /* 0x000fe40003f06270 */
[----:B------:R-:W-:Y:S02]  /*9300*/  CS2R R10, SRZ ;  /* 0x00000000000a7805 */ /* 0x000fe4000001ff00 */
        /* <DEDUP_REMOVED lines=34> */
.L_x_10476:
[----:B------:R-:W-:Y:S05]  /*9530*/  BSYNC B1 ;  /* 0x0000000000017941 */ /* 0x000fea0003800000 */
.L_x_10475:
[----:B-1----:R-:W2:Y:S01]  /*9540*/  LDL.LU R0, [R1+0x24] ;  /* 0x0000240001007983 */ /* 0x002ea20000300800 */
[----:B------:R-:W1:Y:S01]  /*9550*/  SYNCS.PHASECHK.TRANS64.TRYWAIT P0, [R16+URZ+0x19c00], R39 ;  /* 0x019c0027100075a7 */ /* 0x000e62000800017f */
[----:B------:R-:W-:Y:S01]  /*9560*/  BSSY B1, `(.L_x_10477) ;  /* 0x0000005000017945 */ /* 0x000fe20003800000 */
[----:B--2---:R-:W-:-:S05]  /*9570*/  IMAD R0, R0, -0xc0, R41 ;  /* 0xffffff4000007824 */ /* 0x004fca00078e0229 */
[----:B------:R-:W-:-:S04]  /*9580*/  VIMNMX R0, R0, 0xc0, PT ;  /* 0x000000c000007848 */ /* 0x000fc80003fe0100 */
[----:B------:R-:W-:Y:S01]  /*9590*/  ISETP.GE.AND P1, PT, R19, R0, PT ;  /* 0x000000001300720c */ /* 0x000fe20003f26270 */
[----:B-1----:R-:W-:-:S12]  /*95a0*/  @!P0 BRA `(.L_x_10478) ;  /* 0x0000014000308947 */ /* 0x002fd80003800000 */
.L_x_10688:
[----:B------:R-:W-:Y:S05]  /*95b0*/  BSYNC B1 ;  /* 0x0000000000017941 */ /* 0x000fea0003800000 */
.L_x_10477:
[----:B------:R-:W-:Y:S05]  /*95c0*/  @P1 BRA `(.L_x_10469) ;  /* 0x0000002000081947 */ /* 0x000fea0003800000 */
[----:B------:R2:W5:Y:S01]  /*95d0*/  LDL R62, [R1] ;  /* 0x00000000013e7983 */ /* 0x0005620000100800 */
        /* <DEDUP_REMOVED lines=21> */
[----:B------:R-:W-:Y:S02]  /*9730*/  SHF.R.U32.HI R43, RZ, 0x8, R6 ;  /* 0x00000008ff2b7819 */ /* 0x000fe40000011606 */
[----:B------:R-:W-:Y:S02]  /*9740*/  LOP3.LUT R40, R40, 0xff, RZ, 0xc0, !PT ;  /* 0x000000ff28287812 */ /* 0x000fe400078ec0ff */
[----:B------:R-:W-:Y:S02]  /*9750*/  LOP3.LUT R44, R7, 0xff, RZ, 0xc0, !PT ;  /* 0x000000ff072c7812 */ /* 0x000fe400078ec0ff */
        /* <DEDUP_REMOVED lines=8> */
[----:B------:R-:W-:Y:S01]  /*97e0*/  LOP3.LUT R42, R6, 0xff, RZ, 0xc0, !PT ;  /* 0x000000ff062a7812 */ /* 0x000fe200078ec0ff */
        /* <DEDUP_REMOVED lines=19> */
[----:B------:R-:W-:Y:S02]  /*9920*/  PRMT R40, R40, 0x7604, R21 ;  /* 0x0000760428287816 */ /* 0x000fe40000000015 */
[----:B------:R-:W-:Y:S02]  /*9930*/  SHF.R.U32.HI R21, RZ, 0x10, R13 ;  /* 0x00000010ff157819 */ /* 0x000fe4000001160d */
[----:B------:R-:W-:Y:S02]  /*9940*/  PRMT R44, R47, 0x7604, R44 ;  /* 0x000076042f2c7816 */ /* 0x000fe4000000002c */
[----:B------:R-:W-:Y:S01]  /*9950*/  PRMT R49, R43, 0x7604, R42 ;  /* 0x000076042b317816 */ /* 0x000fe2000000002a */
[----:B------:R-:W-:Y:S01]  /*9960*/  IMAD.U32 R21, R21, 0x10000, RZ ;  /* 0x0001000015157824 */ /* 0x000fe200078e00ff */
[----:B------:R-:W-:-:S02]  /*9970*/  SHF.R.U32.HI R47, RZ, 0x10, R5 ;  /* 0x00000010ff2f7819 */ /* 0x000fc40000011605 */
[----:B------:R-:W-:Y:S02]  /*9980*/  SHF.R.U32.HI R43, RZ, 0x10, R15 ;  /* 0x00000010ff2b7819 */ /* 0x000fe4000001160f */
[----:B------:R-:W-:Y:S01]  /*9990*/  LOP3.LUT R21, R38, 0xff0000, R21, 0xf8, !PT ;  /* 0x00ff000026157812 */ /* 0x000fe200078ef815 */
[----:B------:R-:W-:Y:S01]  /*99a0*/  IMAD.U32 R47, R47, 0x10000, RZ ;  /* 0x000100002f2f7824 */ /* 0x000fe200078e00ff */
[----:B------:R-:W-:Y:S01]  /*99b0*/  LOP3.LUT R39, R39, 0xff0000, R12, 0xf8, !PT ;  /* 0x00ff000027277812 */ /* 0x000fe200078ef80c */
[----:B------:R-:W-:Y:S01]  /*99c0*/  IMAD.U32 R43, R43, 0x10000, RZ ;  /* 0x000100002b2b7824 */ /* 0x000fe200078e00ff */
[----:B------:R-:W-:Y:S02]  /*99d0*/  LOP3.LUT R41, R41, 0xff0000, R14, 0xf8, !PT ;  /* 0x00ff000029297812 */ /* 0x000fe400078ef80e */
[----:B------:R-:W-:Y:S02]  /*99e0*/  LOP3.LUT R47, R40, 0xff0000, R47, 0xf8, !PT ;  /* 0x00ff0000282f7812 */ /* 0x000fe400078ef82f */
[----:B------:R-:W-:-:S02]  /*99f0*/  LOP3.LUT R43, R20, 0xff0000, R43, 0xf8, !PT ;  /* 0x00ff0000142b7812 */ /* 0x000fc400078ef82b */
[----:B------:R-:W-:Y:S02]  /*9a00*/  LOP3.LUT R40, R21, 0xff000000, R13, 0xf8, !PT ;  /* 0xff00000015287812 */ /* 0x000fe400078ef80d */
[----:B------:R-:W-:Y:S02]  /*9a10*/  LOP3.LUT R13, R45, 0xff0000, R4, 0xf8, !PT ;  /* 0x00ff00002d0d7812 */ /* 0x000fe400078ef804 */
        /* <DEDUP_REMOVED lines=9> */
[-C--:B0-----:R-:W-:Y:S02]  /*9ab0*/  F2FP.F16.E4M3.UNPACK_B R41, R31.reuse ;  /* 0x0000001fff29723e */ /* 0x081fe400020006ff */
[----:B------:R-:W-:-:S02]  /*9ac0*/  F2FP.F16.E4M3.UNPACK_B R46, R31.H1 ;  /* 0x0000001fff2e723e */ /* 0x000fc400030006ff */
[-C--:B------:R-:W-:Y:S02]  /*9ad0*/  F2FP.F16.E4M3.UNPACK_B R14, R28.reuse ;  /* 0x0000001cff0e723e */ /* 0x080fe400020006ff */
[----:B------:R-:W-:Y:S02]  /*9ae0*/  F2FP.F16.E4M3.UNPACK_B R38, R28.H1 ;  /* 0x0000001cff26723e */ /* 0x000fe400030006ff */
[----:B------:R-:W-:Y:S02]  /*9af0*/  F2FP.F16.E4M3.UNPACK_B R49, R48 ;  /* 0x00000030ff31723e */ /* 0x000fe400020006ff */
[----:B-1----:R-:W-:Y:S02]  /*9b00*/  F2FP.F16.E4M3.UNPACK_B R31, R33 ;  /* 0x00000021ff1f723e */ /* 0x002fe400020006ff */
[----:B------:R-:W-:Y:S01]  /*9b10*/  F2FP.F16.E4M3.UNPACK_B R28, R40 ;  /* 0x00000028ff1c723e */ /* 0x000fe200020006ff */
[----:B------:R-:W-:Y:S01]  /*9b20*/  HADD2.F32 R50, -RZ, R49.H0_H0 ;  /* 0x20000031ff327230 */ /* 0x000fe20000004100 */
[-C--:B------:R-:W-:Y:S01]  /*9b30*/  F2FP.F16.E4M3.UNPACK_B R21, R29.reuse ;  /* 0x0000001dff15723e */ /* 0x080fe200020006ff */
[----:B------:R-:W-:Y:S01]  /*9b40*/  HADD2.F32 R6, -RZ, R31.H0_H0 ;  /* 0x2000001fff067230 */ /* 0x000fe20000004100 */
[----:B------:R-:W-:Y:S01]  /*9b50*/  LOP3.LUT R51, R44, 0xff0000, R51, 0xf8, !PT ;  /* 0x00ff00002c337812 */ /* 0x000fe200078ef833 */
[--C-:B------:R-:W-:Y:S01]  /*9b60*/  HADD2.F32 R44, -RZ, R28.reuse.H0_H0 ;  /* 0x2000001cff2c7230 */ /* 0x100fe20000004100 */
[----:B------:R-:W-:Y:S01]  /*9b70*/  F2FP.F16.E4M3.UNPACK_B R39, R29.H1 ;  /* 0x0000001dff27723e */ /* 0x000fe200030006ff */
[----:B------:R-:W-:Y:S01]  /*9b80*/  HADD2.F32 R13, -RZ, R21.H0_H0 ;  /* 0x20000015ff0d7230 */ /* 0x000fe20000004100 */
[-C--:B------:R-:W-:Y:S01]  /*9b90*/  F2FP.F16.E4M3.UNPACK_B R29, R32.reuse ;  /* 0x00000020ff1d723e */ /* 0x080fe200020006ff */
[----:B------:R-:W-:Y:S01]  /*9ba0*/  HADD2.F32 R49, -RZ, R49.H1_H1 ;  /* 0x30000031ff317230 */ /* 0x000fe20000004100 */
[----:B------:R-:W-:Y:S01]  /*9bb0*/  F2FP.F16.E4M3.UNPACK_B R43, R32.H1 ;  /* 0x00000020ff2b723e */ /* 0x000fe200030006ff */
[C---:B------:R-:W-:Y:S01]  /*9bc0*/  FMUL.FTZ R32, R6.reuse, R50 ;  /* 0x0000003206207220 */ /* 0x040fe20000410000 */
[-C--:B------:R-:W-:Y:S01]  /*9bd0*/  F2FP.F16.E4M3.UNPACK_B R42, R35.reuse ;  /* 0x00000023ff2a723e */ /* 0x080fe200020006ff */
[----:B------:R-:W-:Y:S01]  /*9be0*/  HADD2.F32 R31, -RZ, R31.H1_H1 ;  /* 0x3000001fff1f7230 */ /* 0x000fe20000004100 */
[----:B------:R-:W-:Y:S01]  /*9bf0*/  F2FP.F16.E4M3.UNPACK_B R47, R35.H1 ;  /* 0x00000023ff2f723e */ /* 0x000fe200030006ff */
[-C--:B------:R-:W-:Y:S01]  /*9c00*/  FMUL.FTZ R35, R6, R44.reuse ;  /* 0x0000002c06237220 */ /* 0x080fe20000410000 */
[----:B------:R-:W-:Y:S01]  /*9c10*/  F2FP.F16.E4M3.UNPACK_B R33, R33.H1 ;  /* 0x00000021ff21723e */ /* 0x000fe200030006ff */
[C---:B------:R-:W-:Y:S01]  /*9c20*/  FFMA.FTZ R6, R13.reuse, R44, -R32 ;  /* 0x0000002c0d067223 */ /* 0x040fe20000010820 */
[----:B------:R-:W-:Y:S01]  /*9c30*/  F2FP.F16.E4M3.UNPACK_B R48, R48.H1 ;  /* 0x00000030ff30723e */ /* 0x000fe200030006ff */
[----:B------:R-:W-:Y:S01]  /*9c40*/  FFMA.FTZ R13, R13, R50, R35 ;  /* 0x000000320d0d7223 */ /* 0x000fe20000010023 */
[----:B------:R-:W-:Y:S01]  /*9c50*/  F2FP.F16.E4M3.UNPACK_B R40, R40.H1 ;  /* 0x00000028ff28723e */ /* 0x000fe200030006ff */
[----:B------:R-:W-:-:S02]  /*9c60*/  HADD2.F32 R35, -RZ, R28.H1_H1 ;  /* 0x3000001cff237230 */ /* 0x000fc40000004100 */
[----:B------:R-:W-:Y:S01]  /*9c70*/  FMUL.FTZ R53, R31, R49 ;  /* 0x000000311f357220 */ /* 0x000fe20000410000 */
[----:B------:R-:W-:Y:S01]  /*9c80*/  HADD2.F32 R28, -RZ, R21.H1_H1 ;  /* 0x30000015ff1c7230 */ /* 0x000fe20000004100 */
[----:B------:R-:W-:Y:S01]  /*9c90*/  LOP3.LUT R51, R51, 0xff000000, R7, 0xf8, !PT ;  /* 0xff00000033337812 */ /* 0x000fe200078ef807 */
[----:B------:R-:W-:Y:S02]  /*9ca0*/  HADD2.F32 R50, -RZ, R48.H0_H0 ;  /* 0x20000030ff327230 */ /* 0x000fe40000004100 */
[----:B------:R-:W-:Y:S01]  /*9cb0*/  FMUL.FTZ R52, R31, R35 ;  /* 0x000000231f347220 */ /* 0x000fe20000410000 */
[----:B------:R-:W-:Y:S01]  /*9cc0*/  HADD2.F32 R21, -RZ, R33.H0_H0 ;  /* 0x20000021ff157230 */ /* 0x000fe20000004100 */
[-C--:B------:R-:W-:Y:S01]  /*9cd0*/  F2FP.F16.E4M3.UNPACK_B R7, R34.reuse ;  /* 0x00000022ff07723e */ /* 0x080fe200020006ff */
[----:B------:R-:W-:Y:S01]  /*9ce0*/  HADD2.F32 R44, -RZ, R40.H0_H0 ;  /* 0x20000028ff2c7230 */ /* 0x000fe20000004100 */
[----:B------:R-:W-:Y:S01]  /*9cf0*/  F2FP.F16.E4M3.UNPACK_B R34, R34.H1 ;  /* 0x00000022ff22723e */ /* 0x000fe200030006ff */
[----:B------:R-:W-:-:S02]  /*9d00*/  HADD2.F32 R32, -RZ, R39.H0_H0 ;  /* 0x20000027ff207230 */ /* 0x000fc40000004100 */
[C---:B------:R-:W-:Y:S01]  /*9d10*/  FMUL.FTZ R31, R21.reuse, R50 ;  /* 0x00000032151f7220 */ /* 0x040fe20000410000 */
[----:B------:R-:W-:Y:S02]  /*9d20*/  HADD2.F32 R39, -RZ, R39.H1_H1 ;  /* 0x30000027ff277230 */ /* 0x000fe40000004100 */
[-C--:B------:R-:W-:Y:S01]  /*9d30*/  FMUL.FTZ R55, R21, R44.reuse ;  /* 0x0000002c15377220 */ /* 0x080fe20000410000 */
[----:B------:R-:W-:Y:S01]  /*9d40*/  FFMA.FTZ R21, R28, R35, -R53 ;  /* 0x000000231c157223 */ /* 0x000fe20000010835 */
[----:B------:R-:W-:Y:S01]  /*9d50*/  FFMA.FTZ R31, R32, R44, -R31 ;  /* 0x0000002c201f7223 */ /* 0x000fe2000001081f */
[----:B------:R-:W-:Y:S01]  /*9d60*/  FFMA.FTZ R28, R28, R49, R52 ;  /* 0x000000311c1c7223 */ /* 0x000fe20000010034 */
[----:B------:R-:W-:Y:S01]  /*9d70*/  FFMA.FTZ R32, R32, R50, R55 ;  /* 0x0000003220207223 */ /* 0x000fe20000010037 */
[----:B------:R-:W-:Y:S01]  /*9d80*/  F2FP.F16.E4M3.UNPACK_B R52, R51 ;  /* 0x00000033ff34723e */ /* 0x000fe200020006ff */
[----:B------:R-:W-:Y:S01]  /*9d90*/  HADD2.F32 R50, -RZ, R48.H1_H1 ;  /* 0x30000030ff327230 */ /* 0x000fe20000004100 */
[----:B------:R-:W-:Y:S01]  /*9da0*/  F2FP.F16.E4M3.UNPACK_B R48, R45 ;  /* 0x0000002dff30723e */ /* 0x000fe200020006ff */
        /* <DEDUP_REMOVED lines=8> */
[----:B------:R-:W-:Y:S01]  /*9e30*/  HADD2.F32 R49, -RZ, R48.H0_H0 ;  /* 0x20000030ff317230 */ /* 0x000fe20000004100 */
[----:B------:R-:W-:Y:S01]  /*9e40*/  F2FP.F16.E4M3.UNPACK_B R30, R30.H1 ;  /* 0x0000001eff1e723e */ /* 0x000fe200030006ff */
[----:B------:R-:W-:Y:S02]  /*9e50*/  HADD2.F32 R33, -RZ, R41.H0_H0 ;  /* 0x20000029ff217230 */ /* 0x000fe40000004100 */
[C---:B------:R-:W-:Y:S01]  /*9e60*/  FMUL.FTZ R56, R40.reuse, R53 ;  /* 0x0000003528387220 */ /* 0x040fe20000410000 */
[----:B------:R-:W-:Y:S02]  /*9e70*/  HADD2.F32 R52, -RZ, R52.H1_H1 ;  /* 0x30000034ff347230 */ /* 0x000fe40000004100 */
[-C--:B------:R-:W-:Y:S01]  /*9e80*/  FMUL.FTZ R58, R40, R49.reuse ;  /* 0x00000031283a7220 */ /* 0x080fe20000410000 */
[C---:B------:R-:W-:Y:S01]  /*9e90*/  FFMA.FTZ R40, R39.reuse, R44, -R54 ;  /* 0x0000002c27287223 */ /* 0x040fe20000010836 */
[----:B------:R-:W-:Y:S01]  /*9ea0*/  FFMA.FTZ R39, R39, R50, R35 ;  /* 0x0000003227277223 */ /* 0x000fe20000010023 */
[C---:B------:R-:W-:Y:S01]  /*9eb0*/  FFMA.FTZ R35, R33.reuse, R49, -R56 ;  /* 0x0000003121237223 */ /* 0x040fe20000010838 */
[----:B------:R-:W-:Y:S01]  /*9ec0*/  HADD2.F32 R49, -RZ, R48.H1_H1 ;  /* 0x30000030ff317230 */ /* 0x000fe20000004100 */
[----:B------:R-:W-:Y:S01]  /*9ed0*/  F2FP.F16.E4M3.UNPACK_B R48, R45.H1 ;  /* 0x0000002dff30723e */ /* 0x000fe200030006ff */
[----:B------:R-:W-:Y:S01]  /*9ee0*/  FFMA.FTZ R33, R33, R53, R58 ;  /* 0x0000003521217223 */ /* 0x000fe2000001003a */
[----:B------:R-:W-:Y:S01]  /*9ef0*/  HADD2.F32 R42, -RZ, R42.H1_H1 ;  /* 0x3000002aff2a7230 */ /* 0x000fe20000004100 */
[----:B------:R-:W-:Y:S01]  /*9f00*/  F2FP.SATFINITE.E4M3.F32.PACK_AB_MERGE_C R32, R39, R32, RZ ;  /* 0x000000202720723e */ /* 0x000fe200048070ff */
[----:B------:R-:W-:-:S02]  /*9f10*/  HADD2.F32 R53, -RZ, R51.H0_H0 ;  /* 0x20000033ff357230 */ /* 0x000fc40000004100 */
[----:B------:R-:W-:Y:S02]  /*9f20*/  HADD2.F32 R44, -RZ, R47.H0_H0 ;  /* 0x2000002fff2c7230 */ /* 0x000fe40000004100 */
        /* <DEDUP_REMOVED lines=16> */
[----:B------:R-:W-:Y:S01]  /*a030*/  F2FP.SATFINITE.E4M3.F32.PACK_AB_MERGE_C R13, R28, R13, R32 ;  /* 0x0000000d1c0d723e */ /* 0x000fe20004807020 */
[----:B------:R-:W-:Y:S02]  /*a040*/  HADD2.F32 R54, -RZ, R53.H0_H0 ;  /* 0x20000035ff367230 */ /* 0x000fe40000004100 */
[----:B------:R-:W-:Y:S01]  /*a050*/  FMUL.FTZ R58, R47, R52 ;  /* 0x000000342f3a7220 */ /* 0x000fe20000410000 */
[----:B------:R-:W-:-:S02]  /*a060*/  HADD2.F32 R46, -RZ, R43.H0_H0 ;  /* 0x2000002bff2e7230 */ /* 0x000fc40000004100 */
[----:B------:R-:W-:Y:S02]  /*a070*/  HADD2.F32 R55, -RZ, R51.H1_H1 ;  /* 0x30000033ff377230 */ /* 0x000fe40000004100 */
        /* <DEDUP_REMOVED lines=16> */
[----:B------:R-:W-:Y:S01]  /*a180*/  FFMA.FTZ R48, R48, R55, R58 ;  /* 0x0000003730307223 */ /* 0x000fe2000001003a */
[----:B------:R-:W-:-:S02]  /*a190*/  HADD2.F32 R43, -RZ, R52.H0_H0 ;  /* 0x20000034ff2b7230 */ /* 0x000fc40000004100 */
[C---:B------:R-:W-:Y:S01]  /*a1a0*/  FFMA.FTZ R56, R38.reuse, R51, -R15 ;  /* 0x0000003326387223 */ /* 0x040fe2000001080f */
[--C-:B------:R-:W-:Y:S02]  /*a1b0*/  HADD2.F32 R20, -RZ, R29.reuse.H0_H0 ;  /* 0x2000001dff147230 */ /* 0x100fe40000004100 */
        /* <DEDUP_REMOVED lines=26> */
[----:B------:R-:W-:Y:S02]  /*a360*/  HADD2.F32 R34, -RZ, R34.H1_H1 ;  /* 0x30000022ff227230 */ /* 0x000fe40000004100 */
[----:B------:R-:W-:-:S02]  /*a370*/  HADD2.F32 R51, -RZ, R38.H1_H1 ;  /* 0x30000026ff337230 */ /* 0x000fc40000004100 */
[----:B------:R-:W-:Y:S01]  /*a380*/  FFMA.FTZ R57, R14, R29, -R57 ;  /* 0x0000001d0e397223 */ /* 0x000fe20000010839 */
[----:B------:R-:W-:Y:S02]  /*a390*/  HADD2.F32 R30, -RZ, R30.H1_H1 ;  /* 0x3000001eff1e7230 */ /* 0x000fe40000004100 */
[----:B------:R-:W-:Y:S01]  /*a3a0*/  FMUL.FTZ R20, R34, R43 ;  /* 0x0000002b22147220 */ /* 0x000fe20000410000 */
[----:B------:R-:W-:Y:S01]  /*a3b0*/  FFMA.FTZ R50, R14, R50, R15 ;  /* 0x000000320e327223 */ /* 0x000fe2000001000f */
[-C--:B------:R-:W-:Y:S01]  /*a3c0*/  FMUL.FTZ R29, R34, R51.reuse ;  /* 0x00000033221d7220 */ /* 0x080fe20000410000 */
[--C-:B------:R-:W-:Y:S02]  /*a3d0*/  HADD2.F32 R15, -RZ, R12.reuse.H0_H0 ;  /* 0x2000000cff0f7230 */ /* 0x100fe40000004100 */
[C---:B------:R-:W-:Y:S01]  /*a3e0*/  FFMA.FTZ R51, R30.reuse, R51, R20 ;  /* 0x000000331e337223 */ /* 0x040fe20000010014 */
[----:B------:R-:W-:Y:S02]  /*a3f0*/  HADD2.F32 R14, -RZ, R12.H1_H1 ;  /* 0x3000000cff0e7230 */ /* 0x000fe40000004100 */
[----:B------:R-:W-:Y:S01]  /*a400*/  FFMA.FTZ R34, R30, R43, -R29 ;  /* 0x0000002b1e227223 */ /* 0x000fe2000001081d */
[----:B------:R-:W-:-:S02]  /*a410*/  HADD2.F32 R12, -RZ, R7.H0_H0 ;  /* 0x20000007ff0c7230 */ /* 0x000fc40000004100 */
[--C-:B------:R-:W-:Y:S01]  /*a420*/  HADD2.F32 R20, -RZ, R4.reuse.H1_H1 ;  /* 0x30000004ff147230 */ /* 0x100fe20000004100 */
[----:B------:R-:W-:Y:S01]  /*a430*/  F2FP.SATFINITE.E4M3.F32.PACK_AB_MERGE_C R50, R51, R50, RZ ;  /* 0x000000323332723e */ /* 0x000fe200048070ff */
[----:B------:R-:W-:Y:S01]  /*a440*/  HADD2.F32 R7, -RZ, R7.H1_H1 ;  /* 0x30000007ff077230 */ /* 0x000fe20000004100 */
[----:B------:R-:W-:Y:S01]  /*a450*/  F2FP.SATFINITE.E4M3.F32.PACK_AB_MERGE_C R34, R34, R57, RZ ;  /* 0x000000392222723e */ /* 0x000fe200048070ff */
[----:B------:R-:W-:Y:S02]  /*a460*/  HADD2.F32 R29, -RZ, R4.H0_H0 ;  /* 0x20000004ff1d7230 */ /* 0x000fe40000004100 */
[--C-:B------:R-:W-:Y:S02]  /*a470*/  HADD2.F32 R4, -RZ, R5.reuse.H0_H0 ;  /* 0x20000005ff047230 */ /* 0x100fe40000004100 */
[C---:B------:R-:W-:Y:S01]  /*a480*/  FMUL.FTZ R30, R7.reuse, R20 ;  /* 0x00000014071e7220 */ /* 0x040fe20000410000 */
[----:B------:R-:W-:Y:S02]  /*a490*/  HADD2.F32 R5, -RZ, R5.H1_H1 ;  /* 0x30000005ff057230 */ /* 0x000fe40000004100 */
[C---:B------:R-:W-:Y:S01]  /*a4a0*/  FMUL.FTZ R43, R12.reuse, R29 ;  /* 0x0000001d0c2b7220 */ /* 0x040fe20000410000 */
[-C--:B------:R-:W-:Y:S01]  /*a4b0*/  FMUL.FTZ R7, R7, R14.reuse ;  /* 0x0000000e07077220 */ /* 0x080fe20000410000 */
[----:B------:R-:W-:Y:S01]  /*a4c0*/  FMUL.FTZ R12, R12, R15 ;  /* 0x0000000f0c0c7220 */ /* 0x000fe20000410000 */
[----:B------:R-:W-:-:S02]  /*a4d0*/  FFMA.FTZ R30, R5, R14, -R30 ;  /* 0x0000000e051e7223 */ /* 0x000fc4000001081e */
[----:B------:R-:W-:Y:S01]  /*a4e0*/  FFMA.FTZ R14, R5, R20, R7 ;  /* 0x00000014050e7223 */ /* 0x000fe20000010007 */
[C---:B------:R-:W-:Y:S01]  /*a4f0*/  FFMA.FTZ R43, R4.reuse, R15, -R43 ;  /* 0x0000000f042b7223 */ /* 0x040fe2000001082b */
[----:B------:R-:W-:Y:S01]  /*a500*/  FFMA.FTZ R29, R4, R29, R12 ;  /* 0x0000001d041d7223 */ /* 0x000fe2000001000c */
        /* <DEDUP_REMOVED lines=14> */
.L_x_10480:
[----:B------:R-:W-:Y:S05]  /*a5f0*/  BSYNC B1 ;  /* 0x0000000000017941 */ /* 0x000fea0003800000 */
.L_x_10479:
        /* <DEDUP_REMOVED lines=68> */
[----:B-1----:R-:W-:-:S02]  /*aa40*/  PRMT R39, R30, 0x7054, R37 ;  /* 0x000070541e277816 */ /* 0x002fc40000000025 */
        /* <DEDUP_REMOVED lines=186> */
.L_x_10469:
[----:B------:R-:W-:Y:S05]  /*b5f0*/  BSYNC B0 ;  /* 0x0000000000007941 */ /* 0x000fea0003800000 */
.L_x_10462:
        /* <DEDUP_REMOVED lines=8> */
.L_x_10459:
[----:B0-2---:R-:W-:-:S05]  /*b680*/  IMAD.U32 R0, RZ, RZ, UR36 ;  /* 0x00000024ff007e24 */ /* 0x005fca000f8e00ff */
[----:B------:R-:W-:-:S13]  /*b690*/  ISETP.NE.AND P1, PT, R0, 0x3, PT ;  /* 0x000000030000780c */ /* 0x000fda0003f25270 */
[----:B------:R-:W-:Y:S05]  /*b6a0*/  @!P1 BRA `(.L_x_10481) ;  /* 0x0000000000049947 */ /* 0x000fea0003800000 */
[----:B------:R-:W-:Y:S01]  /*b6b0*/  BPT.TRAP 0x1 ;  /* 0x000000040000795c */ /* 0x000fe20000300000 */
.L_x_10481:
[----:B------:R-:W-:Y:S02]  /*b6c0*/  LEA R0, R18, R16, 0x3 ;  /* 0x0000001012007211 */ /* 0x000fe400078e18ff */
[----:B-1----:R-:W-:-:S04]  /*b6d0*/  SHF.L.U32 R3, R152, 0x1f, RZ ;  /* 0x0000001f98037819 */ /* 0x002fc800000006ff */
[----:B------:R0:W1:Y:S01]  /*b6e0*/  SYNCS.PHASECHK.TRANS64.TRYWAIT P0, [R0+URZ+0x19c30], R3 ;  /* 0x019c3003000075a7 */ /* 0x000062000800017f */
[----:B------:R-:W-:Y:S05]  /*b6f0*/  @!P1 BRA `(.L_x_10482) ;  /* 0x0000000000049947 */ /* 0x000fea0003800000 */
[----:B------:R-:W-:Y:S01]  /*b700*/  BPT.TRAP 0x1 ;  /* 0x000000040000795c */ /* 0x000fe20000300000 */
.L_x_10482:
[----:B---3-5:R-:W2:Y:S02]  /*b710*/  S2R R4, SR_TID.X ;  /* 0x0000000000047919 */ /* 0x028ea40000002100 */
[----:B--2---:R-:W-:-:S04]  /*b720*/  LOP3.LUT R4, R4, 0x7f, RZ, 0xc0, !PT ;  /* 0x0000007f04047812 */ /* 0x004fc800078ec0ff */
[----:B------:R-:W-:Y:S01]  /*b730*/  ISETP.NE.AND P2, PT, R4, RZ, PT ;  /* 0x000000ff0400720c */ /* 0x000fe20003f45270 */
[----:B-1----:R-:W-:-:S12]  /*b740*/  @P0 BRA `(.L_x_10483) ;  /* 0x0000000000080947 */ /* 0x002fd80003800000 */
[----:B------:R-:W1:Y:S02]  /*b750*/  SYNCS.PHASECHK.TRANS64.TRYWAIT P0, [R0+URZ+0x19c30], R3 ;  /* 0x019c3003000075a7 */ /* 0x000e64000800017f */
[----:B-1----:R-:W-:Y:S05]  /*b760*/  @!P0 BRA `(.L_x_10484) ;  /* 0x0000011c00d48947 */ /* 0x002fea0003800000 */
.L_x_10483:
[----:B------:R-:W-:Y:S05]  /*b770*/  WARPSYNC.ALL ;  /* 0x0000000000007948 */ /* 0x000fea0003800000 */
[----:B01----:R-:W-:Y:S01]  /*b780*/  VIADD R3, R16, 0x13800 ;  /* 0x0001380010037836 */ /* 0x003fe20000000000 */
[----:B------:R-:W-:Y:S01]  /*b790*/  LOP3.LUT R4, R36, 0x10000, RZ, 0xfc, !PT ;  /* 0x0001000024047812 */ /* 0x000fe200078efcff */
[----:B------:R-:W-:Y:S01]  /*b7a0*/  IMAD.MOV.U32 R5, RZ, RZ, -0x3ffffff0 ;  /* 0xc0000010ff057424 */ /* 0x000fe200078e00ff */
[----:B------:R-:W2:Y:S01]  /*b7b0*/  LDL R91, [R1+0x38] ;  /* 0x00003800015b7983 */ /* 0x000ea20000100800 */
[----:B------:R-:W-:Y:S01]  /*b7c0*/  IMAD.MOV.U32 R9, RZ, RZ, -0x3ffffff0 ;  /* 0xc0000010ff097424 */ /* 0x000fe200078e00ff */
[----:B------:R-:W-:Y:S01]  /*b7d0*/  SHF.R.U32.HI R3, RZ, 0x4, R3 ;  /* 0x00000004ff037819 */ /* 0x000fe20000011603 */
[----:B------:R-:W-:Y:S01]  /*b7e0*/  IMAD.MOV.U32 R157, RZ, RZ, -0x3ffffff0 ;  /* 0xc0000010ff9d7424 */ /* 0x000fe200078e00ff */
[----:B------:R-:W2:Y:S01]  /*b7f0*/  LDL R94, [R1+0x18] ;  /* 0x00001800015e7983 */ /* 0x000ea20000100800 */
[----:B------:R-:W-:Y:S01]  /*b800*/  IMAD.MOV.U32 R7, RZ, RZ, -0x3ffffff0 ;  /* 0xc0000010ff077424 */ /* 0x000fe200078e00ff */
[----:B------:R-:W-:Y:S01]  /*b810*/  LOP3.LUT R3, R3, 0x3fff, RZ, 0xc0, !PT ;  /* 0x00003fff03037812 */ /* 0x000fe200078ec0ff */
[----:B------:R-:W-:Y:S01]  /*b820*/  ULDC UR38, c[0x0][0x988] ;  /* 0x0002620000267ab9 */ /* 0x000fe20000000800 */
[----:B------:R-:W3:Y:S01]  /*b830*/  LDL R89, [R1+0x34] ;  /* 0x0000340001597983 */ /* 0x000ee20000100800 */
[----:B------:R-:W-:Y:S01]  /*b840*/  ULDC UR39, c[0x0][0x988] ;  /* 0x0002620000277ab9 */ /* 0x000fe20000000800 */
[----:B----4-:R-:W-:-:S02]  /*b850*/  LOP3.LUT R21, R3, 0x10000, RZ, 0xfc, !PT ;  /* 0x0001000003157812 */ /* 0x010fc400078efcff */
[----:B------:R-:W4:Y:S03]  /*b860*/  LDL R90, [R1+0x20] ;  /* 0x00002000015a7983 */ /* 0x000f260000100800 */
[----:B------:R-:W-:Y:S01]  /*b870*/  IMAD R8, R18, 0x300, R21 ;  /* 0x0000030012087824 */ /* 0x000fe200078e0215 */
[----:B------:R-:W-:Y:S01]  /*b880*/  R2UR UR4, R4 ;  /* 0x00000000040472ca */ /* 0x000fe200000e0000 */
[----:B------:R-:W5:Y:S01]  /*b890*/  LDL R92, [R1+0x1c] ;  /* 0x00001c00015c7983 */ /* 0x000f620000100800 */
[----:B------:R-:W-:Y:S02]  /*b8a0*/  R2UR UR5, R5 ;  /* 0x00000000050572ca */ /* 0x000fe400000e0000 */
[----:B------:R-:W-:Y:S02]  /*b8b0*/  R2UR UR6, R8 ;  /* 0x00000000080672ca */ /* 0x000fe400000e0000 */
[----:B------:R-:W-:Y:S01]  /*b8c0*/  R2UR UR7, R9 ;  /* 0x00000000090772ca */ /* 0x000fe200000e0000 */
[----:B------:R-:W-:-:S12]  /*b8d0*/  WARPGROUP.ARRIVE ;  /* 0x00000000000079c5 */ /* 0x000fd80000000000 */
[----:B------:R-:W-:Y:S01]  /*b8e0*/  QGMMA.64x128x32.F32.E4M3.E4M3 R24, gdesc[UR4], RZ, !UPT, gsb0 ;  /* 0x01e00000041879f3 */ /* 0x000fe2000c0008ff */
[----:B------:R-:W-:Y:S02]  /*b8f0*/  VIADD R156, R4, 0x180 ;  /* 0x00000180049c7836 */ /* 0x000fe40000000000 */
[----:B------:R-:W-:Y:S01]  /*b900*/  VIADD R6, R8, 0x100 ;  /* 0x0000010008067836 */ /* 0x000fe20000000000 */
[----:B------:R-:W-:Y:S02]  /*b910*/  R2UR UR5, R157 ;  /* 0x000000009d0572ca */ /* 0x000fe400000e0000 */
[----:B------:R-:W-:Y:S02]  /*b920*/  R2UR UR4, R156 ;  /* 0x000000009c0472ca */ /* 0x000fe400000e0000 */
[----:B------:R-:W-:Y:S02]  /*b930*/  R2UR UR6, R6 ;  /* 0x00000000060672ca */ /* 0x000fe400000e0000 */
[----:B------:R-:W-:Y:S01]  /*b940*/  R2UR UR7, R7 ;  /* 0x00000000070772ca */ /* 0x000fe200000e0000 */
[----:B------:R-:W-:-:S02]  /*b950*/  VIADD R6, R4, 0x300 ;  /* 0x0000030004067836 */ /* 0x000fc40000000000 */
        /* <DEDUP_REMOVED lines=15> */
[C---:B------:R-:W-:Y:S02]  /*ba50*/  FMUL.FTZ R111, R2.reuse, R26 ;  /* 0x0000001a026f7220 */ /* 0x040fe40000410000 */
[----:B------:R-:W0:Y:S01]  /*ba60*/  LDC R26, c[0x0][0x448] ;  /* 0x00011200ff1a7b82 */ /* 0x000e220000000800 */
[C---:B------:R-:W-:Y:S01]  /*ba70*/  FMUL.FTZ R109, R2.reuse, R27 ;  /* 0x0000001b026d7220 */ /* 0x040fe20000410000 */
[C---:B------:R-:W-:Y:S01]  /*ba80*/  FMUL.FTZ R15, R2.reuse, R40 ;  /* 0x00000028020f7220 */ /* 0x040fe20000410000 */
[----:B------:R-:W-:Y:S01]  /*ba90*/  FMUL.FTZ R40, R2, R30 ;  /* 0x0000001e02287220 */ /* 0x000fe20000410000 */
[----:B0-----:R-:W-:-:S13]  /*baa0*/  ISETP.NE.AND P0, PT, R26, 0x1, PT ;  /* 0x000000011a00780c */ /* 0x001fda0003f05270 */
[----:B------:R-:W0:Y:S08]  /*bab0*/  @P0 LDC R27, c[0x0][0x44c] ;  /* 0x00011300ff1b0b82 */ /* 0x000e300000000800 */
[----:B------:R-:W1:Y:S01]  /*bac0*/  @P0 LDC R30, c[0x0][0x450] ;  /* 0x00011400ff1e0b82 */ /* 0x000e620000000800 */
[----:B--2---:R-:W-:Y:S02]  /*bad0*/  IMAD.IADD R26, R91, 0x1, R94 ;  /* 0x000000015b1a7824 */ /* 0x004fe400078e025e */
[C---:B------:R-:W-:Y:S01]  /*bae0*/  FMUL.FTZ R3, R2.reuse, R24 ;  /* 0x0000001802037220 */ /* 0x040fe20000410000 */
[C---:B------:R-:W-:Y:S01]  /*baf0*/  FMUL.FTZ R24, R2.reuse, R44 ;  /* 0x0000002c02187220 */ /* 0x040fe20000410000 */
[----:B------:R-:W-:Y:S01]  /*bb00*/  FMUL.FTZ R44, R2, R38 ;  /* 0x00000026022c7220 */ /* 0x000fe20000410000 */
[----:B0-----:R-:W-:-:S05]  /*bb10*/  @P0 IMAD.HI.U32 R27, R26, R27, RZ ;  /* 0x0000001b1a1b0227 */ /* 0x001fca00078e00ff */
[----:B-1----:R-:W-:Y:S01]  /*bb20*/  @P0 SHF.R.U32.HI R26, RZ, R30, R27 ;  /* 0x0000001eff1a0219 */ /* 0x002fe2000001161b */
[----:B------:R-:W-:-:S04]  /*bb30*/  IMAD.MOV.U32 R27, RZ, RZ, -0x80 ;  /* 0xffffff80ff1b7424 */ /* 0x000fc800078e00ff */
[----:B------:R-:W0:Y:S01]  /*bb40*/  SHFL.IDX PT, R38, R26, 0x1, 0x1c1f ;  /* 0x003c1f001a267f89 */ /* 0x000e2200000e0000 */
[----:B------:R-:W-:-:S04]  /*bb50*/  IMAD R27, R88, R27, 0x80 ;  /* 0x00000080581b7424 */ /* 0x000fc800078e021b */
[----:B------:R-:W-:Y:S01]  /*bb60*/  VIADD R30, R27, 0x1 ;  /* 0x000000011b1e7836 */ /* 0x000fe20000000000 */
[----:B------:R-:W1:Y:S01]  /*bb70*/  MUFU.TANH R111, R111 ;  /* 0x0000006f006f7308 */ /* 0x000e620000002400 */
[----:B----4-:R-:W-:Y:S02]  /*bb80*/  IMAD.IADD R27, R90, 0x1, R27 ;  /* 0x000000015a1b7824 */ /* 0x010fe400078e021b */
[----:B---3--:R-:W-:Y:S02]  /*bb90*/  IMAD R30, R89, -0x2, R30 ;  /* 0xfffffffe591e7824 */ /* 0x008fe400078e021e */
[----:B------:R-:W-:-:S03]  /*bba0*/  FMUL.FTZ R31, R2, R31 ;  /* 0x0000001f021f7220 */ /* 0x000fc60000410000 */
[----:B------:R-:W2:Y:S01]  /*bbb0*/  MUFU.TANH R109, R109 ;  /* 0x0000006d006d7308 */ /* 0x000ea20000002400 */
[----:B------:R-:W-:Y:S02]  /*bbc0*/  IMAD R27, R89, -0x2, R27 ;  /* 0xfffffffe591b7824 */ /* 0x000fe400078e021b */
[----:B------:R-:W-:Y:S01]  /*bbd0*/  FMUL.FTZ R20, R2, R41 ;  /* 0x0000002902147220 */ /* 0x000fe20000410000 */
[----:B-----5:R-:W-:Y:S01]  /*bbe0*/  IADD3 R30, -R92, R30, R90 ;  /* 0x0000001e5c1e7210 */ /* 0x020fe20007ffe15a */
[----:B------:R-:W-:-:S03]  /*bbf0*/  FMUL.FTZ R41, R2, R34 ;  /* 0x0000002202297220 */ /* 0x000fc60000410000 */
[----:B------:R-:W3:Y:S01]  /*bc00*/  MUFU.TANH R40, R40 ;  /* 0x0000002800287308 */ /* 0x000ee20000002400 */
[----:B------:R-:W-:Y:S01]  /*bc10*/  FMUL.FTZ R34, R2, R35 ;  /* 0x0000002302227220 */ /* 0x000fe20000410000 */
[----:B0-----:R-:W-:-:S06]  /*bc20*/  VIADDMNMX R38, R38, R30, R27, PT ;  /* 0x0000001e26267246 */ /* 0x001fcc000380011b */
[----:B------:R-:W0:Y:S01]  /*bc30*/  MUFU.TANH R31, R31 ;  /* 0x0000001f001f7308 */ /* 0x000e220000002400 */
[C---:B------:R-:W-:Y:S02]  /*bc40*/  ISETP.GT.AND P3, PT, R38.reuse, RZ, PT ;  /* 0x000000ff2600720c */ /* 0x040fe40003f64270 */
[----:B------:R-:W-:Y:S01]  /*bc50*/  ISETP.GT.AND P4, PT, R38, 0x1, PT ;  /* 0x000000012600780c */ /* 0x000fe20003f84270 */
[----:B------:R-:W-:-:S04]  /*bc60*/  FMUL.FTZ R8, R2, R25 ;  /* 0x0000001902087220 */ /* 0x000fc80000410000 */
[----:B------:R-:W4:Y:S01]  /*bc70*/  MUFU.TANH R41, R41 ;  /* 0x0000002900297308 */ /* 0x000f220000002400 */
[----:B------:R-:W-:Y:S01]  /*bc80*/  FMUL.FTZ R25, R2, R45 ;  /* 0x0000002d02197220 */ /* 0x000fe20000410000 */
[----:B------:R-:W-:Y:S01]  /*bc90*/  ISETP.GT.AND P5, PT, R38, 0x8, PT ;  /* 0x000000082600780c */ /* 0x000fe20003fa4270 */
[C---:B------:R-:W-:Y:S01]  /*bca0*/  FMUL.FTZ R45, R2.reuse, R39 ;  /* 0x00000027022d7220 */ /* 0x040fe20000410000 */
[----:B-1----:R-:W-:Y:S02]  /*bcb0*/  FSEL R111, R111, -INF , P3 ;  /* 0xff8000006f6f7808 */ /* 0x002fe40001800000 */
[----:B--2---:R-:W-:Y:S02]  /*bcc0*/  FSEL R109, R109, -INF , P4 ;  /* 0xff8000006d6d7808 */ /* 0x004fe40002000000 */
[----:B------:R-:W1:Y:S01]  /*bcd0*/  MUFU.TANH R34, R34 ;  /* 0x0000002200227308 */ /* 0x000e620000002400 */
[C---:B------:R-:W-:Y:S01]  /*bce0*/  FMUL.FTZ R13, R2.reuse, R36 ;  /* 0x00000024020d7220 */ /* 0x040fe20000410000 */
[----:B------:R-:W-:Y:S01]  /*bcf0*/  FMUL.FTZ R36, R2, R56 ;  /* 0x0000003802247220 */ /* 0x000fe20000410000 */
[----:B------:R-:W-:Y:S01]  /*bd00*/  ISETP.GT.AND P3, PT, R38, 0x9, PT ;  /* 0x000000092600780c */ /* 0x000fe20003f64270 */
[----:B------:R-:W-:Y:S01]  /*bd10*/  FMUL.FTZ R42, R2, R42 ;  /* 0x0000002a022a7220 */ /* 0x000fe20000410000 */
[----:B---3--:R-:W-:-:S02]  /*bd20*/  FSEL R35, R40, -INF , P5 ;  /* 0xff80000028237808 */ /* 0x008fc40002800000 */
[----:B------:R-:W-:Y:S01]  /*bd30*/  FMNMX.FTZ R56, R111, R109, !PT ;  /* 0x0000006d6f387209 */ /* 0x000fe20007810000 */
[----:B------:R-:W2:Y:S01]  /*bd40*/  MUFU.TANH R44, R44 ;  /* 0x0000002c002c7308 */ /* 0x000ea20000002400 */
[C---:B------:R-:W-:Y:S01]  /*bd50*/  FMUL.FTZ R10, R2.reuse, R29 ;  /* 0x0000001d020a7220 */ /* 0x040fe20000410000 */
[----:B------:R-:W-:Y:S01]  /*bd60*/  FMUL.FTZ R29, R2, R49 ;  /* 0x00000031021d7220 */ /* 0x000fe20000410000 */
[----:B------:R-:W-:Y:S01]  /*bd70*/  ISETP.GT.AND P4, PT, R38, 0x10, PT ;  /* 0x000000102600780c */ /* 0x000fe20003f84270 */
[----:B------:R-:W-:Y:S01]  /*bd80*/  FMUL.FTZ R49, R2, R43 ;  /* 0x0000002b02317220 */ /* 0x000fe20000410000 */
[----:B0-----:R-:W-:Y:S02]  /*bd90*/  FSEL R31, R31, -INF , P3 ;  /* 0xff8000001f1f7808 */ /* 0x001fe40001800000 */
[----:B------:R-:W-:Y:S01]  /*bda0*/  FMNMX.FTZ R56, R35, R56, !PT ;  /* 0x0000003823387209 */ /* 0x000fe20007810000 */
[----:B------:R-:W0:Y:S01]  /*bdb0*/  MUFU.TANH R45, R45 ;  /* 0x0000002d002d7308 */ /* 0x000e220000002400 */
[----:B------:R-:W-:Y:S01]  /*bdc0*/  ISETP.GT.AND P3, PT, R38, 0x11, PT ;  /* 0x000000112600780c */ /* 0x000fe20003f64270 */
[----:B------:R-:W-:Y:S01]  /*bdd0*/  FMUL.FTZ R43, R2, R46 ;  /* 0x0000002e022b7220 */ /* 0x000fe20000410000 */
[----:B----4-:R-:W-:-:S02]  /*bde0*/  FSEL R41, R41, -INF , P4 ;  /* 0xff80000029297808 */ /* 0x010fc40002000000 */
[----:B------:R-:W-:-:S03]  /*bdf0*/  FMNMX.FTZ R56, R31, R56, !PT ;  /* 0x000000381f387209 */ /* 0x000fc60007810000 */
[----:B------:R-:W3:Y:S01]  /*be00*/  MUFU.TANH R42, R42 ;  /* 0x0000002a002a7308 */ /* 0x000ee20000002400 */
[C---:B------:R-:W-:Y:S01]  /*be10*/  FMUL.FTZ R12, R2.reuse, R33 ;  /* 0x00000021020c7220 */ /* 0x040fe20000410000 */
[----:B------:R-:W-:Y:S01]  /*be20*/  FMUL.FTZ R33, R2, R53 ;  /* 0x0000003502217220 */ /* 0x000fe20000410000 */
[----:B------:R-:W-:Y:S01]  /*be30*/  ISETP.GT.AND P4, PT, R38, 0x18, PT ;  /* 0x000000182600780c */ /* 0x000fe20003f84270 */
[----:B------:R-:W-:Y:S01]  /*be40*/  FMUL.FTZ R53, R2, R47 ;  /* 0x0000002f02357220 */ /* 0x000fe20000410000 */
[----:B-1----:R-:W-:Y:S02]  /*be50*/  FSEL R39, R34, -INF , P3 ;  /* 0xff80000022277808 */ /* 0x002fe40001800000 */
[----:B------:R-:W-:Y:S01]  /*be60*/  FMNMX.FTZ R56, R41, R56, !PT ;  /* 0x0000003829387209 */ /* 0x000fe20007810000 */
[----:B------:R-:W1:Y:S01]  /*be70*/  MUFU.TANH R49, R49 ;  /* 0x0000003100317308 */ /* 0x000e620000002400 */
[C---:B------:R-:W-:Y:S01]  /*be80*/  FMUL.FTZ R14, R2.reuse, R37 ;  /* 0x00000025020e7220 */ /* 0x040fe20000410000 */
[----:B------:R-:W-:Y:S01]  /*be90*/  FMUL.FTZ R37, R2, R57 ;  /* 0x0000003902257220 */ /* 0x000fe20000410000 */
[----:B------:R-:W-:Y:S01]  /*bea0*/  ISETP.GT.AND P3, PT, R38, 0x19, PT ;  /* 0x000000192600780c */ /* 0x000fe20003f64270 */
[----:B------:R-:W-:Y:S01]  /*beb0*/  FMUL.FTZ R57, R2, R50 ;  /* 0x0000003202397220 */ /* 0x000fe20000410000 */
[----:B--2---:R-:W-:-:S02]  /*bec0*/  FSEL R47, R44, -INF , P4 ;  /* 0xff8000002c2f7808 */ /* 0x004fc40002000000 */
[----:B------:R-:W-:Y:S01]  /*bed0*/  FMNMX.FTZ R56, R39, R56, !PT ;  /* 0x0000003827387209 */ /* 0x000fe20007810000 */
[----:B------:R-:W2:Y:S01]  /*bee0*/  MUFU.TANH R43, R43 ;  /* 0x0000002b002b7308 */ /* 0x000ea20000002400 */
[----:B------:R-:W-:Y:S01]  /*bef0*/  ISETP.GT.AND P4, PT, R38, 0x20, PT ;  /* 0x000000202600780c */ /* 0x000fe20003f84270 */
[----:B------:R-:W-:Y:S01]  /*bf00*/  FMUL.FTZ R46, R2, R51 ;  /* 0x00000033022e7220 */ /* 0x000fe20000410000 */
[----:B0-----:R-:W-:Y:S02]  /*bf10*/  FSEL R45, R45, -INF , P3 ;  /* 0xff8000002d2d7808 */ /* 0x001fe40001800000 */
[----:B------:R-:W-:-:S03]  /*bf20*/  FMNMX.FTZ R56, R47, R56, !PT ;  /* 0x000000382f387209 */ /* 0x000fc60007810000 */
[----:B------:R-:W0:Y:S01]  /*bf30*/  MUFU.TANH R53, R53 ;  /* 0x0000003500357308 */ /* 0x000e220000002400 */
[C---:B------:R-:W-:Y:S01]  /*bf40*/  FMUL.FTZ R9, R2.reuse, R28 ;  /* 0x0000001c02097220 */ /* 0x040fe20000410000 */
[----:B------:R-:W-:Y:S01]  /*bf50*/  FMUL.FTZ R28, R2, R48 ;  /* 0x00000030021c7220 */ /* 0x000fe20000410000 */
[----:B------:R-:W-:Y:S01]  /*bf60*/  ISETP.GT.AND P3, PT, R38, 0x21, PT ;  /* 0x000000212600780c */ /* 0x000fe20003f64270 */
[----:B------:R-:W-:Y:S01]  /*bf70*/  FMUL.FTZ R48, R2, R54 ;  /* 0x0000003602307220 */ /* 0x000fe20000410000 */
[----:B---3--:R-:W-:Y:S02]  /*bf80*/  FSEL R51, R42, -INF , P4 ;  /* 0xff8000002a337808 */ /* 0x008fe40002000000 */
[----:B------:R-:W-:Y:S01]  /*bf90*/  FMNMX.FTZ R56, R45, R56, !PT ;  /* 0x000000382d387209 */ /* 0x000fe20007810000 */
[----:B------:R-:W3:Y:S01]  /*bfa0*/  MUFU.TANH R57, R57 ;  /* 0x0000003900397308 */ /* 0x000ee20000002400 */
[----:B------:R-:W-:Y:S01]  /*bfb0*/  ISETP.GT.AND P4, PT, R38, 0x28, PT ;  /* 0x000000282600780c */ /* 0x000fe20003f84270 */
[----:B------:R-:W-:Y:S01]  /*bfc0*/  FMUL.FTZ R50, R2, R55 ;  /* 0x0000003702327220 */ /* 0x000fe20000410000 */
[----:B-1----:R-:W-:-:S02]  /*bfd0*/  FSEL R49, R49, -INF , P3 ;  /* 0xff80000031317808 */ /* 0x002fc40001800000 */
[----:B------:R-:W-:-:S03]  /*bfe0*/  FMNMX.FTZ R56, R51, R56, !PT ;  /* 0x0000003833387209 */ /* 0x000fc60007810000 */
[----:B------:R-:W1:Y:S01]  /*bff0*/  MUFU.TANH R46, R46 ;  /* 0x0000002e002e7308 */ /* 0x000e620000002400 */
[C---:B------:R-:W-:Y:S01]  /*c000*/  FMUL.FTZ R11, R2.reuse, R32 ;  /* 0x00000020020b7220 */ /* 0x040fe20000410000 */
[----:B------:R-:W-:Y:S01]  /*c010*/  FMUL.FTZ R32, R2, R52 ;  /* 0x0000003402207220 */ /* 0x000fe20000410000 */
[----:B------:R-:W-:Y:S01]  /*c020*/  ISETP.GT.AND P3, PT, R38, 0x29, PT ;  /* 0x000000292600780c */ /* 0x000fe20003f64270 */
[----:B------:R-:W-:Y:S01]  /*c030*/  FMUL.FTZ R52, R2, R58 ;  /* 0x0000003a02347220 */ /* 0x000fe20000410000 */
[----:B--2---:R-:W-:Y:S02]  /*c040*/  FSEL R55, R43, -INF , P4 ;  /* 0xff8000002b377808 */ /* 0x004fe40002000000 */
[----:B------:R-:W-:Y:S01]  /*c050*/  FMNMX.FTZ R56, R49, R56, !PT ;  /* 0x0000003831387209 */ /* 0x000fe20007810000 */
[----:B------:R-:W2:Y:S01]  /*c060*/  MUFU.TANH R48, R48 ;  /* 0x0000003000307308 */ /* 0x000ea20000002400 */
[----:B------:R-:W-:Y:S01]  /*c070*/  ISETP.GT.AND P4, PT, R38, 0x30, PT ;  /* 0x000000302600780c */ /* 0x000fe20003f84270 */
[----:B------:R-:W-:Y:S01]  /*c080*/  FMUL.FTZ R54, R2, R59 ;  /* 0x0000003b02367220 */ /* 0x000fe20000410000 */
[----:B0-----:R-:W-:-:S02]  /*c090*/  FSEL R53, R53, -INF , P3 ;  /* 0xff80000035357808 */ /* 0x001fc40001800000 */
[----:B------:R-:W-:-:S03]  /*c0a0*/  FMNMX.FTZ R56, R55, R56, !PT ;  /* 0x0000003837387209 */ /* 0x000fc60007810000 */
[----:B------:R-:W-:Y:S01]  /*c0b0*/  MUFU.TANH R50, R50 ;  /* 0x0000003200327308 */ /* 0x000fe20000002400 */
[----:B------:R-:W-:Y:S01]  /*c0c0*/  ISETP.GT.AND P3, PT, R38, 0x31, PT ;  /* 0x000000312600780c */ /* 0x000fe20003f64270 */
[----:B------:R-:W-:Y:S01]  /*c0d0*/  FMUL.FTZ R89, R2, R62 ;  /* 0x0000003e02597220 */ /* 0x000fe20000410000 */
[----:B---3--:R-:W-:Y:S02]  /*c0e0*/  FSEL R57, R57, -INF , P4 ;  /* 0xff80000039397808 */ /* 0x008fe40002000000 */
[----:B------:R-:W-:-:S03]  /*c0f0*/  FMNMX.FTZ R56, R53, R56, !PT ;  /* 0x0000003835387209 */ /* 0x000fc60007810000 */
[----:B------:R-:W0:Y:S01]  /*c100*/  MUFU.TANH R52, R52 ;  /* 0x0000003400347308 */ /* 0x000e220000002400 */
[----:B------:R-:W-:Y:S02]  /*c110*/  ISETP.GT.AND P4, PT, R38, 0x38, PT ;  /* 0x000000382600780c */ /* 0x000fe40003f84270 */
[----:B-1----:R-:W-:Y:S02]  /*c120*/  FSEL R59, R46, -INF , P3 ;  /* 0xff8000002e3b7808 */ /* 0x002fe40001800000 */
        /* <DEDUP_REMOVED lines=9> */
[----:B------:R-:W-:Y:S02]  /*c1c0*/  ISETP.GT.AND P4, PT, R38, 0x40, PT ;  /* 0x000000402600780c */ /* 0x000fe40003f84270 */
[----:B------:R-:W-:Y:S01]  /*c1d0*/  FMNMX.FTZ R56, R67, R56, !PT ;  /* 0x0000003843387209 */ /* 0x000fe20007810000 */
[----:B------:R-:W-:-:S04]  /*c1e0*/  FMUL.FTZ R97, R2, R75 ;  /* 0x0000004b02617220 */ /* 0x000fc80000410000 */
[----:B------:R3:W4:Y:S01]  /*c1f0*/  MUFU.TANH R40, R63 ;  /* 0x0000003f00287308 */ /* 0x0007220000002400 */
[----:B0-----:R-:W-:Y:S01]  /*c200*/  FSEL R75, R52, -INF , P4 ;  /* 0xff800000344b7808 */ /* 0x001fe20002000000 */
[----:B------:R-:W-:Y:S01]  /*c210*/  FMUL.FTZ R95, R2, R70 ;  /* 0x00000046025f7220 */ /* 0x000fe20000410000 */
[----:B---3--:R-:W-:-:S05]  /*c220*/  FSEL R63, R50, -INF , P3 ;  /* 0xff800000323f7808 */ /* 0x008fca0001800000 */
[----:B------:R-:W0:Y:S01]  /*c230*/  MUFU.TANH R91, R91 ;  /* 0x0000005b005b7308 */ /* 0x000e220000002400 */
[----:B------:R-:W-:Y:S02]  /*c240*/  ISETP.GT.AND P3, PT, R38, 0x41, PT ;  /* 0x000000412600780c */ /* 0x000fe40003f64270 */
[----:B------:R-:W-:Y:S01]  /*c250*/  FMNMX.FTZ R56, R63, R56, !PT ;  /* 0x000000383f387209 */ /* 0x000fe20007810000 */
[----:B------:R-:W-:Y:S01]  /*c260*/  FMUL.FTZ R34, R2, R71 ;  /* 0x0000004702227220 */ /* 0x000fe20000410000 */
[----:B------:R-:W-:Y:S02]  /*c270*/  ISETP.GT.AND P4, PT, R38, 0x48, PT ;  /* 0x000000482600780c */ /* 0x000fe40003f84270 */
[----:B-1----:R-:W-:Y:S01]  /*c280*/  FSEL R71, R54, -INF , P3 ;  /* 0xff80000036477808 */ /* 0x002fe20001800000 */
[----:B------:R-:W1:Y:S01]  /*c290*/  MUFU.TANH R93, R93 ;  /* 0x0000005d005d7308 */ /* 0x000e620000002400 */
[----:B------:R-:W-:Y:S01]  /*c2a0*/  FMNMX.FTZ R56, R75, R56, !PT ;  /* 0x000000384b387209 */ /* 0x000fe20007810000 */
[----:B------:R-:W-:Y:S01]  /*c2b0*/  FMUL.FTZ R99, R2, R74 ;  /* 0x0000004a02637220 */ /* 0x000fe20000410000 */
[----:B------:R-:W-:-:S02]  /*c2c0*/  ISETP.GT.AND P3, PT, R38, 0x49, PT ;  /* 0x000000492600780c */ /* 0x000fc40003f64270 */
[----:B--2---:R-:W-:Y:S02]  /*c2d0*/  FSEL R89, R89, -INF , P4 ;  /* 0xff80000059597808 */ /* 0x004fe40002000000 */
[----:B------:R-:W-:Y:S01]  /*c2e0*/  FMNMX.FTZ R56, R71, R56, !PT ;  /* 0x0000003847387209 */ /* 0x000fe20007810000 */
[----:B------:R-:W2:Y:S01]  /*c2f0*/  MUFU.TANH R95, R95 ;  /* 0x0000005f005f7308 */ /* 0x000ea20000002400 */
[----:B------:R-:W-:Y:S01]  /*c300*/  FMUL.FTZ R42, R2, R79 ;  /* 0x0000004f022a7220 */ /* 0x000fe20000410000 */
[----:B------:R-:W-:Y:S02]  /*c310*/  ISETP.GT.AND P4, PT, R38, 0x50, PT ;  /* 0x000000502600780c */ /* 0x000fe40003f84270 */
[----:B----4-:R-:W-:Y:S02]  /*c320*/  FSEL R79, R40, -INF , P3 ;  /* 0xff800000284f7808 */ /* 0x010fe40001800000 */
[----:B------:R-:W-:Y:S02]  /*c330*/  FMNMX.FTZ R56, R89, R56, !PT ;  /* 0x0000003859387209 */ /* 0x000fe40007810000 */
[----:B------:R-:W3:Y:S01]  /*c340*/  MUFU.TANH R34, R34 ;  /* 0x0000002200227308 */ /* 0x000ee20000002400 */
[----:B------:R-:W-:Y:S01]  /*c350*/  ISETP.GT.AND P3, PT, R38, 0x51, PT ;  /* 0x000000512600780c */ /* 0x000fe20003f64270 */
[----:B------:R-:W-:Y:S01]  /*c360*/  FMUL.FTZ R78, R2, R78 ;  /* 0x0000004e024e7220 */ /* 0x000fe20000410000 */
        /* <DEDUP_REMOVED lines=12> */
[----:B------:R-:W-:Y:S01]  /*c430*/  FMUL.FTZ R40, R2, R83 ;  /* 0x0000005302287220 */ /* 0x000fe20000410000 */
[----:B------:R-:W-:Y:S02]  /*c440*/  ISETP.GT.AND P4, PT, R38, 0x60, PT ;  /* 0x000000602600780c */ /* 0x000fe40003f84270 */
[----:B---3--:R-:W-:Y:S02]  /*c450*/  FSEL R83, R34, -INF , P3 ;  /* 0xff80000022537808 */ /* 0x008fe40001800000 */
        /* <DEDUP_REMOVED lines=10> */
[----:B------:R1:W4:Y:S01]  /*c500*/  MUFU.TANH R105, R40 ;  /* 0x0000002800697308 */ /* 0x0003220000002400 */
[----:B------:R-:W-:Y:S02]  /*c510*/  ISETP.GT.AND P3, PT, R38, 0x69, PT ;  /* 0x000000692600780c */ /* 0x000fe40003f64270 */
[----:B--2---:R-:W-:Y:S02]  /*c520*/  FSEL R101, R78, -INF , P4 ;  /* 0xff8000004e657808 */ /* 0x004fe40002000000 */
[----:B------:R-:W-:Y:S01]  /*c530*/  FMNMX.FTZ R56, R97, R56, !PT ;  /* 0x0000003861387209 */ /* 0x000fe20007810000 */
[----:B-1----:R-:W-:Y:S02]  /*c540*/  FMUL.FTZ R40, R2, R87 ;  /* 0x0000005702287220 */ /* 0x002fe40000410000 */
[----:B------:R-:W1:Y:S01]  /*c550*/  MUFU.TANH R86, R86 ;  /* 0x0000005600567308 */ /* 0x000e620000002400 */
[----:B------:R-:W-:Y:S02]  /*c560*/  ISETP.GT.AND P4, PT, R38, 0x70, PT ;  /* 0x000000702600780c */ /* 0x000fe40003f84270 */
[----:B---3--:R-:W-:-:S02]  /*c570*/  FSEL R87, R42, -INF , P3 ;  /* 0xff8000002a577808 */ /* 0x008fc40001800000 */
[----:B------:R-:W-:-:S03]  /*c580*/  FMNMX.FTZ R56, R101, R56, !PT ;  /* 0x0000003865387209 */ /* 0x000fc60007810000 */
[----:B------:R-:W2:Y:S01]  /*c590*/  MUFU.TANH R40, R40 ;  /* 0x0000002800287308 */ /* 0x000ea20000002400 */
[----:B------:R-:W-:Y:S02]  /*c5a0*/  ISETP.GT.AND P3, PT, R38, 0x71, PT ;  /* 0x000000712600780c */ /* 0x000fe40003f64270 */
[----:B0-----:R-:W-:Y:S02]  /*c5b0*/  FSEL R107, R82, -INF , P4 ;  /* 0xff800000526b7808 */ /* 0x001fe40002000000 */
[----:B------:R-:W-:Y:S02]  /*c5c0*/  FMNMX.FTZ R56, R87, R56, !PT ;  /* 0x0000003857387209 */ /* 0x000fe40007810000 */
[----:B------:R-:W-:Y:S02]  /*c5d0*/  ISETP.GT.AND P4, PT, R38, 0x78, PT ;  /* 0x000000782600780c */ /* 0x000fe40003f84270 */
[----:B----4-:R-:W-:Y:S02]  /*c5e0*/  FSEL R105, R105, -INF , P3 ;  /* 0xff80000069697808 */ /* 0x010fe40001800000 */
[----:B------:R-:W-:-:S02]  /*c5f0*/  FMNMX.FTZ R56, R107, R56, !PT ;  /* 0x000000386b387209 */ /* 0x000fc40007810000 */
[----:B------:R-:W-:Y:S02]  /*c600*/  ISETP.GT.AND P3, PT, R38, 0x79, PT ;  /* 0x000000792600780c */ /* 0x000fe40003f64270 */
[----:B-1----:R-:W-:Y:S02]  /*c610*/  FSEL R103, R86, -INF , P4 ;  /* 0xff80000056677808 */ /* 0x002fe40002000000 */
[----:B------:R-:W-:Y:S01]  /*c620*/  FMNMX.FTZ R56, R105, R56, !PT ;  /* 0x0000003869387209 */ /* 0x000fe20007810000 */
[----:B------:R-:W-:Y:S01]  /*c630*/  FMUL.FTZ R38, R2, R61 ;  /* 0x0000003d02267220 */ /* 0x000fe20000410000 */
[----:B--2---:R-:W-:Y:S02]  /*c640*/  FSEL R61, R40, -INF , P3 ;  /* 0xff800000283d7808 */ /* 0x004fe40001800000 */
[----:B------:R-:W-:-:S04]  /*c650*/  FMNMX.FTZ R56, R103, R56, !PT ;  /* 0x0000003867387209 */ /* 0x000fc80007810000 */
[----:B------:R-:W-:-:S05]  /*c660*/  FMNMX.FTZ R56, R61, R56, !PT ;  /* 0x000000383d387209 */ /* 0x000fca0007810000 */
[----:B------:R-:W0:Y:S04]  /*c670*/  SHFL.BFLY PT, R43, R56, 0x2, 0x1f ;  /* 0x0c401f00382b7f89 */ /* 0x000e2800000e0000 */
[----:B------:R-:W1:Y:S01]  /*c680*/  SHFL.IDX PT, R66, R26, RZ, 0x1c1f ;  /* 0x001c1fff1a427589 */ /* 0x000e6200000e0000 */
[----:B0-----:R-:W-:-:S05]  /*c690*/  FMNMX.FTZ R43, R56, R43, !PT ;  /* 0x0000002b382b7209 */ /* 0x001fca0007810000 */
[----:B------:R-:W0:Y:S01]  /*c6a0*/  SHFL.BFLY PT, R42, R43, 0x1, 0x1f ;  /* 0x0c201f002b2a7f89 */ /* 0x000e2200000e0000 */
[----:B------:R-:W2:Y:S08]  /*c6b0*/  MUFU.TANH R3, R3 ;  /* 0x0000000300037308 */ /* 0x000eb00000002400 */
[----:B------:R-:W3:Y:S01]  /*c6c0*/  MUFU.TANH R8, R8 ;  /* 0x0000000800087308 */ /* 0x000ee20000002400 */
[----:B-1----:R-:W-:-:S07]  /*c6d0*/  VIADDMNMX R30, R66, R30, R27, PT ;  /* 0x0000001e421e7246 */ /* 0x002fce000380011b */
[----:B------:R-:W1:Y:S01]  /*c6e0*/  MUFU.TANH R9, R9 ;  /* 0x0000000900097308 */ /* 0x000e620000002400 */
[----:B0-----:R-:W-:Y:S01]  /*c6f0*/  FMNMX.FTZ R43, R43, R42, !PT ;  /* 0x0000002a2b2b7209 */ /* 0x001fe20007810000 */
[----:B------:R-:W-:-:S06]  /*c700*/  IMAD.U32 R42, RZ, RZ, UR4 ;  /* 0x00000004ff2a7e24 */ /* 0x000fcc000f8e00ff */
[----:B------:R-:W0:Y:S01]  /*c710*/  MUFU.TANH R10, R10 ;  /* 0x0000000a000a7308 */ /* 0x000e220000002400 */
[C---:B------:R-:W-:Y:S01]  /*c720*/  FSETP.NEU.FTZ.AND P3, PT, R43.reuse, -INF , PT ;  /* 0xff8000002b00780b */ /* 0x040fe20003f7d000 */
[----:B------:R-:W-:-:S01]  /*c730*/  FFMA.FTZ R62, R43, R42, -8 ;  /* 0xc10000002b3e7423 */ /* 0x000fc2000001002a */
[----:B------:R-:W-:-:S05]  /*c740*/  ISETP.GT.AND P4, PT, R30, 0x1, PT ;  /* 0x000000011e00780c */ /* 0x000fca0003f84270 */
[----:B------:R-:W4:Y:S01]  /*c750*/  MUFU.TANH R11, R11 ;  /* 0x0000000b000b7308 */ /* 0x000f220000002400 */
[----:B------:R-:W-:Y:S02]  /*c760*/  FSEL R62, R62, RZ, P3 ;  /* 0x000000ff3e3e7208 */ /* 0x000fe40001800000 */
[C---:B------:R-:W-:Y:S02]  /*c770*/  ISETP.GT.AND P3, PT, R30.reuse, RZ, PT ;  /* 0x000000ff1e00720c */ /* 0x040fe40003f64270 */
[----:B------:R-:W-:Y:S02]  /*c780*/  ISETP.GT.AND P5, PT, R30, 0x8, PT ;  /* 0x000000081e00780c */ /* 0x000fe40003fa4270 */
[----:B--2---:R-:W-:Y:S01]  /*c790*/  FSEL R3, R3, -INF , P3 ;  /* 0xff80000003037808 */ /* 0x004fe20001800000 */
[----:B------:R-:W2:Y:S01]  /*c7a0*/  MUFU.TANH R12, R12 ;  /* 0x0000000c000c7308 */ /* 0x000ea20000002400 */
[----:B---3--:R-:W-:Y:S02]  /*c7b0*/  FSEL R8, R8, -INF , P4 ;  /* 0xff80000008087808 */ /* 0x008fe40002000000 */
[----:B------:R-:W-:-:S02]  /*c7c0*/  ISETP.GT.AND P3, PT, R30, 0x9, PT ;  /* 0x000000091e00780c */ /* 0x000fc40003f64270 */
[----:B-1----:R-:W-:Y:S02]  /*c7d0*/  FSEL R9, R9, -INF , P5 ;  /* 0xff80000009097808 */ /* 0x002fe40002800000 */
[----:B------:R-:W-:Y:S01]  /*c7e0*/  FMNMX.FTZ R66, R3, R8, !PT ;  /* 0x0000000803427209 */ /* 0x000fe20007810000 */
[----:B------:R-:W1:Y:S01]  /*c7f0*/  MUFU.TANH R13, R13 ;  /* 0x0000000d000d7308 */ /* 0x000e620000002400 */
[----:B------:R-:W-:Y:S01]  /*c800*/  FMUL.FTZ R46, R2, R68 ;  /* 0x00000044022e7220 */ /* 0x000fe20000410000 */
[----:B------:R-:W-:Y:S01]  /*c810*/  FFMA.FTZ R68, R31, R42, -R62 ;  /* 0x0000002a1f447223 */ /* 0x000fe2000001083e */
[----:B------:R-:W-:Y:S02]  /*c820*/  ISETP.GT.AND P4, PT, R30, 0x10, PT ;  /* 0x000000101e00780c */ /* 0x000fe40003f84270 */
[----:B0-----:R-:W-:Y:S02]  /*c830*/  FSEL R31, R10, -INF , P3 ;  /* 0xff8000000a1f7808 */ /* 0x001fe40001800000 */
[----:B------:R-:W-:Y:S01]  /*c840*/  FMNMX.FTZ R66, R9, R66, !PT ;  /* 0x0000004209427209 */ /* 0x000fe20007810000 */
[----:B------:R-:W0:Y:S01]  /*c850*/  MUFU.TANH R14, R14 ;  /* 0x0000000e000e7308 */ /* 0x000e220000002400 */
[----:B------:R-:W-:-:S02]  /*c860*/  ISETP.GT.AND P3, PT, R30, 0x11, PT ;  /* 0x000000111e00780c */ /* 0x000fc40003f64270 */
[----:B----4-:R-:W-:Y:S02]  /*c870*/  FSEL R11, R11, -INF , P4 ;  /* 0xff8000000b0b7808 */ /* 0x010fe40002000000 */
[----:B------:R-:W-:-:S03]  /*c880*/  FMNMX.FTZ R66, R31, R66, !PT ;  /* 0x000000421f427209 */ /* 0x000fc60007810000 */
[----:B------:R-:W3:Y:S01]  /*c890*/  MUFU.TANH R15, R15 ;  /* 0x0000000f000f7308 */ /* 0x000ee20000002400 */
[----:B------:R-:W-:-:S01]  /*c8a0*/  FFMA.FTZ R70, R41, R42, -R62 ;  /* 0x0000002a29467223 */ /* 0x000fc2000001083e */
[----:B------:R-:W-:Y:S02]  /*c8b0*/  ISETP.GT.AND P4, PT, R30, 0x18, PT ;  /* 0x000000181e00780c */ /* 0x000fe40003f84270 */
[----:B--2---:R-:W-:Y:S02]  /*c8c0*/  FSEL R41, R12, -INF , P3 ;  /* 0xff8000000c297808 */ /* 0x004fe40001800000 */
[----:B------:R-:W-:Y:S02]  /*c8d0*/  FMNMX.FTZ R66, R11, R66, !PT ;  /* 0x000000420b427209 */ /* 0x000fe40007810000 */
[----:B------:R-:W2:Y:S01]  /*c8e0*/  MUFU.TANH R20, R20 ;  /* 0x0000001400147308 */ /* 0x000ea20000002400 */
[----:B------:R-:W-:Y:S02]  /*c8f0*/  ISETP.GT.AND P3, PT, R30, 0x19, PT ;  /* 0x000000191e00780c */ /* 0x000fe40003f64270 */
[----:B-1----:R-:W-:-:S02]  /*c900*/  FSEL R13, R13, -INF , P4 ;  /* 0xff8000000d0d7808 */ /* 0x002fc40002000000 */
[----:B------:R-:W-:-:S03]  /*c910*/  FMNMX.FTZ R66, R41, R66, !PT ;  /* 0x0000004229427209 */ /* 0x000fc60007810000 */
[----:B------:R-:W1:Y:S01]  /*c920*/  MUFU.TANH R24, R24 ;  /* 0x0000001800187308 */ /* 0x000e620000002400 */
[----:B------:R-:W-:Y:S01]  /*c930*/  FMUL.FTZ R48, R2, R69 ;  /* 0x0000004502307220 */ /* 0x000fe20000410000 */
[----:B------:R-:W-:Y:S01]  /*c940*/  FFMA.FTZ R69, R39, R42, -R62 ;  /* 0x0000002a27457223 */ /* 0x000fe2000001083e */
[----:B------:R-:W-:Y:S02]  /*c950*/  ISETP.GT.AND P4, PT, R30, 0x20, PT ;  /* 0x000000201e00780c */ /* 0x000fe40003f84270 */
[----:B0-----:R-:W-:Y:S02]  /*c960*/  FSEL R39, R14, -INF , P3 ;  /* 0xff8000000e277808 */ /* 0x001fe40001800000 */
[----:B------:R-:W-:Y:S01]  /*c970*/  FMNMX.FTZ R66, R13, R66, !PT ;  /* 0x000000420d427209 */ /* 0x000fe20007810000 */
[----:B------:R-:W0:Y:S01]  /*c980*/  MUFU.TANH R25, R25 ;  /* 0x0000001900197308 */ /* 0x000e220000002400 */
[----:B------:R-:W-:Y:S02]  /*c990*/  ISETP.GT.AND P3, PT, R30, 0x21, PT ;  /* 0x000000211e00780c */ /* 0x000fe40003f64270 */
[----:B---3--:R-:W-:-:S02]  /*c9a0*/  FSEL R15, R15, -INF , P4 ;  /* 0xff8000000f0f7808 */ /* 0x008fc40002000000 */
[----:B------:R-:W-:-:S03]  /*c9b0*/  FMNMX.FTZ R66, R39, R66, !PT ;  /* 0x0000004227427209 */ /* 0x000fc60007810000 */
[----:B------:R-:W3:Y:S01]  /*c9c0*/  MUFU.TANH R28, R28 ;  /* 0x0000001c001c7308 */ /* 0x000ee20000002400 */
[----:B------:R-:W-:-:S01]  /*c9d0*/  FFMA.FTZ R14, R47, R42, -R62 ;  /* 0x0000002a2f0e7223 */ /* 0x000fc2000001083e */
[----:B------:R-:W-:Y:S02]  /*c9e0*/  ISETP.GT.AND P4, PT, R30, 0x28, PT ;  /* 0x000000281e00780c */ /* 0x000fe40003f84270 */
[----:B--2---:R-:W-:Y:S02]  /*c9f0*/  FSEL R47, R20, -INF , P3 ;  /* 0xff800000142f7808 */ /* 0x004fe40001800000 */
[----:B------:R-:W-:Y:S02]  /*ca00*/  FMNMX.FTZ R66, R15, R66, !PT ;  /* 0x000000420f427209 */ /* 0x000fe40007810000 */
[----:B------:R-:W2:Y:S01]  /*ca10*/  MUFU.TANH R29, R29 ;  /* 0x0000001d001d7308 */ /* 0x000ea20000002400 */
[----:B------:R-:W-:Y:S01]  /*ca20*/  FMUL.FTZ R52, R2, R73 ;  /* 0x0000004902347220 */ /* 0x000fe20000410000 */
[----:B------:R-:W-:-:S02]  /*ca30*/  ISETP.GT.AND P3, PT, R30, 0x29, PT ;  /* 0x000000291e00780c */ /* 0x000fc40003f64270 */
[----:B-1----:R-:W-:Y:S02]  /*ca40*/  FSEL R73, R24, -INF , P4 ;  /* 0xff80000018497808 */ /* 0x002fe40002000000 */
[----:B------:R-:W-:Y:S02]  /*ca50*/  FMNMX.FTZ R66, R47, R66, !PT ;  /* 0x000000422f427209 */ /* 0x000fe40007810000 */
[----:B------:R-:W1:Y:S01]  /*ca60*/  MUFU.TANH R32, R32 ;  /* 0x0000002000207308 */ /* 0x000e620000002400 */
[----:B------:R-:W-:Y:S02]  /*ca70*/  ISETP.GT.AND P4, PT, R30, 0x30, PT ;  /* 0x000000301e00780c */ /* 0x000fe40003f84270 */
[----:B0-----:R-:W-:Y:S02]  /*ca80*/  FSEL R25, R25, -INF , P3 ;  /* 0xff80000019197808 */ /* 0x001fe40001800000 */
[----:B------:R-:W-:-:S03]  /*ca90*/  FMNMX.FTZ R66, R73, R66, !PT ;  /* 0x0000004249427209 */ /* 0x000fc60007810000 */
[----:B------:R-:W0:Y:S01]  /*caa0*/  MUFU.TANH R33, R33 ;  /* 0x0000002100217308 */ /* 0x000e220000002400 */
[----:B------:R-:W-:Y:S01]  /*cab0*/  FMUL.FTZ R56, R2, R77 ;  /* 0x0000004d02387220 */ /* 0x000fe20000410000 */
[----:B------:R-:W-:Y:S01]  /*cac0*/  ISETP.GT.AND P3, PT, R30, 0x31, PT ;  /* 0x000000311e00780c */ /* 0x000fe20003f64270 */
[----:B------:R-:W-:Y:S01]  /*cad0*/  FMUL.FTZ R34, R2, R60 ;  /* 0x0000003c02227220 */ /* 0x000fe20000410000 */
[----:B---3--:R-:W-:Y:S02]  /*cae0*/  FSEL R77, R28, -INF , P4 ;  /* 0xff8000001c4d7808 */ /* 0x008fe40002000000 */
[----:B------:R-:W-:Y:S02]  /*caf0*/  FMNMX.FTZ R66, R25, R66, !PT ;  /* 0x0000004219427209 */ /* 0x000fe40007810000 */
[----:B------:R-:W3:Y:S01]  /*cb00*/  MUFU.TANH R36, R36 ;  /* 0x0000002400247308 */ /* 0x000ee20000002400 */
[----:B------:R-:W-:Y:S02]  /*cb10*/  ISETP.GT.AND P4, PT, R30, 0x38, PT ;  /* 0x000000381e00780c */ /* 0x000fe40003f84270 */
[----:B--2---:R-:W-:-:S02]  /*cb20*/  FSEL R29, R29, -INF , P3 ;  /* 0xff8000001d1d7808 */ /* 0x004fc40001800000 */
[----:B------:R-:W-:-:S03]  /*cb30*/  FMNMX.FTZ R66, R77, R66, !PT ;  /* 0x000000424d427209 */ /* 0x000fc60007810000 */
[----:B------:R-:W2:Y:S01]  /*cb40*/  MUFU.TANH R37, R37 ;  /* 0x0000002500257308 */ /* 0x000ea20000002400 */
[----:B------:R-:W-:-:S01]  /*cb50*/  FFMA.FTZ R20, R51, R42, -R62 ;  /* 0x0000002a33147223 */ /* 0x000fc2000001083e */
[----:B------:R-:W-:Y:S01]  /*cb60*/  ISETP.GT.AND P3, PT, R30, 0x39, PT ;  /* 0x000000391e00780c */ /* 0x000fe20003f64270 */
[----:B------:R-:W-:Y:S01]  /*cb70*/  FMUL.FTZ R40, R2, R64 ;  /* 0x0000004002287220 */ /* 0x000fe20000410000 */
        /* <DEDUP_REMOVED lines=10> */
[----:B------:R-:W-:Y:S02]  /*cc20*/  ISETP.GT.AND P3, PT, R30, 0x41, PT ;  /* 0x000000411e00780c */ /* 0x000fe40003f64270 */
[----:B---3--:R-:W-:Y:S02]  /*cc30*/  FSEL R81, R36, -INF , P4 ;  /* 0xff80000024517808 */ /* 0x008fe40002000000 */
[----:B------:R-:W-:Y:S02]  /*cc40*/  FMNMX.FTZ R66, R49, R66, !PT ;  /* 0x0000004231427209 */ /* 0x000fe40007810000 */
[----:B------:R-:W3:Y:S01]  /*cc50*/  MUFU.TANH R40, R40 ;  /* 0x0000002800287308 */ /* 0x000ee20000002400 */
[----:B------:R-:W-:-:S02]  /*cc60*/  ISETP.GT.AND P4, PT, R30, 0x48, PT ;  /* 0x000000481e00780c */ /* 0x000fc40003f84270 */
[----:B--2---:R-:W-:Y:S02]  /*cc70*/  FSEL R37, R37, -INF , P3 ;  /* 0xff80000025257808 */ /* 0x004fe40001800000 */
[----:B------:R-:W-:-:S03]  /*cc80*/  FMNMX.FTZ R66, R81, R66, !PT ;  /* 0x0000004251427209 */ /* 0x000fc60007810000 */
[----:B------:R-:W2:Y:S01]  /*cc90*/  MUFU.TANH R44, R44 ;  /* 0x0000002c002c7308 */ /* 0x000ea20000002400 */
[----:B------:R-:W-:-:S01]  /*cca0*/  FFMA.FTZ R24, R55, R42, -R62 ;  /* 0x0000002a37187223 */ /* 0x000fc2000001083e */
[----:B------:R-:W-:Y:S01]  /*ccb0*/  ISETP.GT.AND P3, PT, R30, 0x49, PT ;  /* 0x000000491e00780c */ /* 0x000fe20003f64270 */
[----:B------:R-:W-:Y:S01]  /*ccc0*/  FMUL.FTZ R50, R2, R72 ;  /* 0x0000004802327220 */ /* 0x000fe20000410000 */
[----:B-1----:R-:W-:Y:S02]  /*ccd0*/  FSEL R55, R34, -INF , P4 ;  /* 0xff80000022377808 */ /* 0x002fe40002000000 */
[----:B------:R-:W-:Y:S02]  /*cce0*/  FMNMX.FTZ R66, R37, R66, !PT ;  /* 0x0000004225427209 */ /* 0x000fe40007810000 */
[----:B------:R-:W-:Y:S01]  /*ccf0*/  MUFU.TANH R46, R46 ;  /* 0x0000002e002e7308 */ /* 0x000fe20000002400 */
[----:B------:R-:W-:Y:S01]  /*cd00*/  FMUL.FTZ R65, R2, R85 ;  /* 0x0000005502417220 */ /* 0x000fe20000410000 */
[-CC-:B------:R-:W-:Y:S01]  /*cd10*/  FFMA.FTZ R109, R109, R42.reuse, -R62.reuse ;  /* 0x0000002a6d6d7223 */ /* 0x180fe2000001083e */
[----:B------:R-:W-:-:S01]  /*cd20*/  FFMA.FTZ R85, R53, R42, -R62 ;  /* 0x0000002a35557223 */ /* 0x000fc2000001083e */
[----:B------:R-:W-:-:S02]  /*cd30*/  ISETP.GT.AND P4, PT, R30, 0x50, PT ;  /* 0x000000501e00780c */ /* 0x000fc40003f84270 */
[----:B0-----:R-:W-:Y:S02]  /*cd40*/  FSEL R53, R38, -INF , P3 ;  /* 0xff80000026357808 */ /* 0x001fe40001800000 */
[----:B------:R-:W0:Y:S01]  /*cd50*/  MUFU.TANH R48, R48 ;  /* 0x0000003000307308 */ /* 0x000e220000002400 */
[----:B------:R-:W-:Y:S01]  /*cd60*/  FMNMX.FTZ R66, R55, R66, !PT ;  /* 0x0000004237427209 */ /* 0x000fe20007810000 */
[----:B------:R-:W-:Y:S01]  /*cd70*/  FMUL.FTZ R54, R2, R76 ;  /* 0x0000004c02367220 */ /* 0x000fe20000410000 */
[----:B------:R-:W-:Y:S02]  /*cd80*/  ISETP.GT.AND P3, PT, R30, 0x51, PT ;  /* 0x000000511e00780c */ /* 0x000fe40003f64270 */
[----:B------:R-:W-:-:S03]  /*cd90*/  FMNMX.FTZ R66, R53, R66, !PT ;  /* 0x0000004235427209 */ /* 0x000fc60007810000 */
[----:B------:R-:W1:Y:S01]  /*cda0*/  MUFU.TANH R50, R50 ;  /* 0x0000003200327308 */ /* 0x000e620000002400 */
[----:B------:R-:W-:-:S07]  /*cdb0*/  FFMA.FTZ R111, R111, R42, -R62 ;  /* 0x0000002a6f6f7223 */ /* 0x000fce000001083e */
[----:B------:R3:W-:Y:S02]  /*cdc0*/  MUFU.EX2 R27, R109 ;  /* 0x0000006d001b7308 */ /* 0x0007e40000000800 */
[----:B---3--:R-:W-:-:S06]  /*cdd0*/  FSEL R109, R40, -INF , P4 ;  /* 0xff800000286d7808 */ /* 0x008fcc0002000000 */
[----:B------:R3:W-:Y:S01]  /*cde0*/  MUFU.EX2 R33, R28 ;  /* 0x0000001c00217308 */ /* 0x0007e20000000800 */
[----:B------:R-:W-:Y:S02]  /*cdf0*/  ISETP.GT.AND P4, PT, R30, 0x58, PT ;  /* 0x000000581e00780c */ /* 0x000fe40003f84270 */
[----:B------:R-:W-:-:S05]  /*ce00*/  FMNMX.FTZ R66, R109, R66, !PT ;  /* 0x000000426d427209 */ /* 0x000fca0007810000 */
[----:B------:R-:W4:Y:S01]  /*ce10*/  MUFU.TANH R52, R52 ;  /* 0x0000003400347308 */ /* 0x000f220000002400 */
[----:B---3--:R-:W-:-:S01]  /*ce20*/  FFMA.FTZ R28, R57, R42, -R62 ;  /* 0x0000002a391c7223 */ /* 0x008fc2000001083e */
[----:B--2---:R-:W-:Y:S01]  /*ce30*/  FSEL R57, R44, -INF , P3 ;  /* 0xff8000002c397808 */ /* 0x004fe20001800000 */
[----:B------:R-:W-:Y:S01]  /*ce40*/  FMUL.FTZ R58, R2, R80 ;  /* 0x00000050023a7220 */ /* 0x000fe20000410000 */
[----:B------:R-:W-:Y:S02]  /*ce50*/  ISETP.GT.AND P3, PT, R30, 0x59, PT ;  /* 0x000000591e00780c */ /* 0x000fe40003f64270 */
[----:B------:R-:W-:Y:S02]  /*ce60*/  FMNMX.FTZ R66, R57, R66, !PT ;  /* 0x0000004239427209 */ /* 0x000fe40007810000 */
[----:B------:R-:W2:Y:S01]  /*ce70*/  MUFU.TANH R54, R54 ;  /* 0x0000003600367308 */ /* 0x000ea20000002400 */
[----:B0-----:R-:W-:-:S07]  /*ce80*/  FSEL R113, R48, -INF , P3 ;  /* 0xff80000030717808 */ /* 0x001fce0001800000 */
[----:B------:R0:W-:Y:S01]  /*ce90*/  MUFU.EX2 R26, R111 ;  /* 0x0000006f001a7308 */ /* 0x0001e20000000800 */
[----:B------:R-:W-:Y:S02]  /*cea0*/  ISETP.GT.AND P3, PT, R30, 0x61, PT ;  /* 0x000000611e00780c */ /* 0x000fe40003f64270 */
[----:B0-----:R-:W-:-:S05]  /*ceb0*/  FSEL R111, R46, -INF , P4 ;  /* 0xff8000002e6f7808 */ /* 0x001fca0002000000 */
[----:B------:R-:W0:Y:S01]  /*cec0*/  MUFU.TANH R56, R56 ;  /* 0x0000003800387308 */ /* 0x000e220000002400 */
[----:B------:R-:W-:Y:S02]  /*ced0*/  ISETP.GT.AND P4, PT, R30, 0x60, PT ;  /* 0x000000601e00780c */ /* 0x000fe40003f84270 */
[----:B------:R-:W-:Y:S01]  /*cee0*/  FMNMX.FTZ R66, R111, R66, !PT ;  /* 0x000000426f427209 */ /* 0x000fe20007810000 */
[----:B------:R-:W-:Y:S01]  /*cef0*/  FMUL.FTZ R64, R2, R84 ;  /* 0x0000005402407220 */ /* 0x000fe20000410000 */
[----:B-1----:R-:W-:Y:S02]  /*cf00*/  FSEL R115, R50, -INF , P4 ;  /* 0xff80000032737808 */ /* 0x002fe40002000000 */
[----:B------:R-:W-:Y:S01]  /*cf10*/  FMNMX.FTZ R66, R113, R66, !PT ;  /* 0x0000004271427209 */ /* 0x000fe20007810000 */
[----:B------:R-:W1:Y:S01]  /*cf20*/  MUFU.TANH R58, R58 ;  /* 0x0000003a003a7308 */ /* 0x000e620000002400 */
[----:B------:R-:W-:-:S01]  /*cf30*/  FFMA.FTZ R32, R67, R42, -R62 ;  /* 0x0000002a43207223 */ /* 0x000fc2000001083e */
[----:B------:R-:W-:-:S02]  /*cf40*/  ISETP.GT.AND P4, PT, R30, 0x68, PT ;  /* 0x000000681e00780c */ /* 0x000fc40003f84270 */
[----:B----4-:R-:W-:Y:S02]  /*cf50*/  FSEL R67, R52, -INF , P3 ;  /* 0xff80000034437808 */ /* 0x010fe40001800000 */
[----:B------:R-:W-:Y:S02]  /*cf60*/  FMNMX.FTZ R66, R115, R66, !PT ;  /* 0x0000004273427209 */ /* 0x000fe40007810000 */
[----:B------:R-:W3:Y:S01]  /*cf70*/  MUFU.TANH R60, R60 ;  /* 0x0000003c003c7308 */ /* 0x000ee20000002400 */
        /* <DEDUP_REMOVED lines=8> */
[----:B------:R-:W-:Y:S02]  /*d000*/  ISETP.GT.AND P3, PT, R30, 0x71, PT ;  /* 0x000000711e00780c */ /* 0x000fe40003f64270 */
[----:B-1----:R-:W-:Y:S02]  /*d010*/  FSEL R121, R58, -INF , P4 ;  /* 0xff8000003a797808 */ /* 0x002fe40002000000 */
[----:B------:R-:W-:Y:S01]  /*d020*/  FMNMX.FTZ R66, R119, R66, !PT ;  /* 0x0000004277427209 */ /* 0x000fe20007810000 */
[----:B------:R-:W-:Y:S01]  /*d030*/  FFMA.FTZ R34, R75, R42, -R62 ;  /* 0x0000002a4b227223 */ /* 0x000fe2000001083e */
[----:B------:R-:W-:Y:S02]  /*d040*/  ISETP.GT.AND P4, PT, R30, 0x78, PT ;  /* 0x000000781e00780c */ /* 0x000fe40003f84270 */
[----:B---3--:R-:W-:Y:S02]  /*d050*/  FSEL R75, R60, -INF , P3 ;  /* 0xff8000003c4b7808 */ /* 0x008fe40001800000 */
[----:B------:R-:W-:-:S02]  /*d060*/  FMNMX.FTZ R66, R121, R66, !PT ;  /* 0x0000004279427209 */ /* 0x000fc40007810000 */
[----:B------:R-:W-:Y:S02]  /*d070*/  ISETP.GT.AND P3, PT, R30, 0x79, PT ;  /* 0x000000791e00780c */ /* 0x000fe40003f64270 */
[----:B--2---:R-:W-:Y:S02]  /*d080*/  FSEL R123, R64, -INF , P4 ;  /* 0xff800000407b7808 */ /* 0x004fe40002000000 */
[----:B------:R-:W-:Y:S02]  /*d090*/  FMNMX.FTZ R66, R75, R66, !PT ;  /* 0x000000424b427209 */ /* 0x000fe40007810000 */
[----:B0-----:R-:W-:Y:S02]  /*d0a0*/  FSEL R125, R65, -INF , P3 ;  /* 0xff800000417d7808 */ /* 0x001fe40001800000 */
[----:B------:R-:W-:-:S04]  /*d0b0*/  FMNMX.FTZ R66, R123, R66, !PT ;  /* 0x000000427b427209 */ /* 0x000fc80007810000 */
[----:B------:R-:W-:-:S05]  /*d0c0*/  FMNMX.FTZ R66, R125, R66, !PT ;  /* 0x000000427d427209 */ /* 0x000fca0007810000 */
[----:B------:R-:W0:Y:S02]  /*d0d0*/  SHFL.BFLY PT, R65, R66, 0x2, 0x1f ;  /* 0x0c401f0042417f89 */ /* 0x000e2400000e0000 */
        /* <DEDUP_REMOVED lines=10> */
[----:B------:R-:W0:Y:S01]  /*d180*/  MUFU.EX2 R35, R35 ;  /* 0x0000002300237308 */ /* 0x000e220000000800 */
[----:B------:R-:W-:-:S01]  /*d190*/  FFMA.FTZ R31, R31, R42, -R56 ;  /* 0x0000002a1f1f7223 */ /* 0x000fc20000010838 */
[----:B------:R-:W-:-:S06]  /*d1a0*/  FFMA.FTZ R9, R11, R42, -R56 ;  /* 0x0000002a0b097223 */ /* 0x000fcc0000010838 */
[----:B------:R-:W-:Y:S08]  /*d1b0*/  MUFU.EX2 R3, R3 ;  /* 0x0000000300037308 */ /* 0x000ff00000000800 */
[----:B------:R-:W1:Y:S01]  /*d1c0*/  MUFU.EX2 R8, R8 ;  /* 0x0000000800087308 */ /* 0x000e620000000800 */
[----:B------:R-:W-:-:S07]  /*d1d0*/  FFMA.FTZ R50, R41, R42, -R56 ;  /* 0x0000002a29327223 */ /* 0x000fce0000010838 */
[----:B------:R-:W2:Y:S08]  /*d1e0*/  MUFU.EX2 R10, R68 ;  /* 0x00000044000a7308 */ /* 0x000eb00000000800 */
[----:B------:R-:W3:Y:S01]  /*d1f0*/  MUFU.EX2 R54, R54 ;  /* 0x0000003600367308 */ /* 0x000ee20000000800 */
[----:B------:R-:W-:-:S01]  /*d200*/  FADD.FTZ R66, R26, R27 ;  /* 0x0000001b1a427221 */ /* 0x000fc20000010000 */
[----:B------:R-:W-:-:S06]  /*d210*/  FFMA.FTZ R45, R45, R42, -R62 ;  /* 0x0000002a2d2d7223 */ /* 0x000fcc000001083e */
[----:B------:R3:W4:Y:S01]  /*d220*/  MUFU.EX2 R12, R70 ;  /* 0x00000046000c7308 */ /* 0x0007220000000800 */
[----:B------:R-:W-:-:S07]  /*d230*/  FFMA.FTZ R41, R13, R42, -R56 ;  /* 0x0000002a0d297223 */ /* 0x000fce0000010838 */
[----:B------:R-:W5:Y:S01]  /*d240*/  MUFU.EX2 R31, R31 ;  /* 0x0000001f001f7308 */ /* 0x000f620000000800 */
[----:B------:R-:W-:-:S01]  /*d250*/  FFMA.FTZ R36, R89, R42, -R62 ;  /* 0x0000002a59247223 */ /* 0x000fc2000001083e */
[-C--:B------:R-:W-:Y:S01]  /*d260*/  FFMA.FTZ R40, R91, R42.reuse, -R62 ;  /* 0x0000002a5b287223 */ /* 0x080fe2000001083e */
[----:B------:R-:W-:-:S05]  /*d270*/  FFMA.FTZ R52, R47, R42, -R56 ;  /* 0x0000002a2f347223 */ /* 0x000fca0000010838 */
[----:B------:R-:W5:Y:S01]  /*d280*/  MUFU.EX2 R69, R69 ;  /* 0x0000004500457308 */ /* 0x000f620000000800 */
[----:B------:R-:W-:-:S01]  /*d290*/  FFMA.FTZ R89, R79, R42, -R62 ;  /* 0x0000002a4f597223 */ /* 0x000fc2000001083e */
[-CC-:B------:R-:W-:Y:S01]  /*d2a0*/  FFMA.FTZ R91, R93, R42.reuse, -R62.reuse ;  /* 0x0000002a5d5b7223 */ /* 0x180fe2000001083e */
[----:B------:R-:W-:-:S01]  /*d2b0*/  FFMA.FTZ R30, R83, R42, -R62 ;  /* 0x0000002a531e7223 */ /* 0x000fc2000001083e */
[----:B------:R-:W-:-:S04]  /*d2c0*/  FFMA.FTZ R64, R49, R42, -R56 ;  /* 0x0000002a31407223 */ /* 0x000fc80000010838 */
[----:B------:R-:W5:Y:S01]  /*d2d0*/  MUFU.EX2 R9, R9 ;  /* 0x0000000900097308 */ /* 0x000f620000000800 */
[----:B0-----:R-:W-:-:S01]  /*d2e0*/  FADD.FTZ R47, R35, R66 ;  /* 0x00000042232f7221 */ /* 0x001fc20000010000 */
[-CC-:B------:R-:W-:Y:S01]  /*d2f0*/  FFMA.FTZ R59, R59, R42.reuse, -R62.reuse ;  /* 0x0000002a3b3b7223 */ /* 0x180fe2000001083e */
[----:B------:R-:W-:-:S01]  /*d300*/  FFMA.FTZ R63, R63, R42, -R62 ;  /* 0x0000002a3f3f7223 */ /* 0x000fc2000001083e */
[-CC-:B------:R-:W-:Y:S01]  /*d310*/  FFMA.FTZ R71, R71, R42.reuse, -R62.reuse ;  /* 0x0000002a47477223 */ /* 0x180fe2000001083e */
[----:B------:R-:W-:-:S01]  /*d320*/  FFMA.FTZ R79, R95, R42, -R62 ;  /* 0x0000002a5f4f7223 */ /* 0x000fc2000001083e */
[-CC-:B------:R-:W-:Y:S02]  /*d330*/  FFMA.FTZ R38, R99, R42.reuse, -R62.reuse ;  /* 0x0000002a63267223 */ /* 0x180fe4000001083e */
        /* <DEDUP_REMOVED lines=12> */
[----:B------:R-:W-:Y:S01]  /*d400*/  FFMA.FTZ R25, R51, R42, -R56 ;  /* 0x0000002a33197223 */ /* 0x000fe20000010838 */
[----:B--2---:R-:W-:-:S01]  /*d410*/  FADD.FTZ R51, R10, R47 ;  /* 0x0000002f0a337221 */ /* 0x004fc20000010000 */
[----:B---3--:R-:W-:-:S02]  /*d420*/  FADD.FTZ R70, R54, R49 ;  /* 0x0000003136467221 */ /* 0x008fc40000010000 */
[----:B------:R-:W1:Y:S01]  /*d430*/  MUFU.EX2 R45, R45 ;  /* 0x0000002d002d7308 */ /* 0x000e620000000800 */
[----:B------:R-:W-:-:S01]  /*d440*/  FFMA.FTZ R11, R15, R42, -R56 ;  /* 0x0000002a0f0b7223 */ /* 0x000fc20000010838 */
[----:B----4-:R-:W-:Y:S01]  /*d450*/  FADD.FTZ R72, R12, R51 ;  /* 0x000000330c487221 */ /* 0x010fe20000010000 */
[----:B-----5:R-:W-:-:S05]  /*d460*/  FADD.FTZ R70, R31, R70 ;  /* 0x000000461f467221 */ /* 0x020fca0000010000 */
[----:B------:R-:W2:Y:S01]  /*d470*/  MUFU.EX2 R41, R41 ;  /* 0x0000002900297308 */ /* 0x000ea20000000800 */
[----:B------:R-:W-:-:S01]  /*d480*/  FADD.FTZ R51, R69, R72 ;  /* 0x0000004845337221 */ /* 0x000fc20000010000 */
[----:B------:R-:W-:-:S06]  /*d490*/  FADD.FTZ R49, R9, R70 ;  /* 0x0000004609317221 */ /* 0x000fcc0000010000 */
[----:B------:R-:W3:Y:S01]  /*d4a0*/  MUFU.EX2 R20, R20 ;  /* 0x0000001400147308 */ /* 0x000ee20000000800 */
[----:B------:R-:W-:-:S07]  /*d4b0*/  FFMA.FTZ R39, R73, R42, -R56 ;  /* 0x0000002a49277223 */ /* 0x000fce0000010838 */
[----:B------:R-:W4:Y:S01]  /*d4c0*/  MUFU.EX2 R60, R60 ;  /* 0x0000003c003c7308 */ /* 0x000f220000000800 */
[----:B0-----:R-:W-:-:S01]  /*d4d0*/  FADD.FTZ R72, R14, R51 ;  /* 0x000000330e487221 */ /* 0x001fc20000010000 */
[----:B------:R-:W-:-:S06]  /*d4e0*/  FADD.FTZ R70, R50, R49 ;  /* 0x0000003132467221 */ /* 0x000fcc0000010000 */
[----:B------:R-:W0:Y:S01]  /*d4f0*/  MUFU.EX2 R11, R11 ;  /* 0x0000000b000b7308 */ /* 0x000e220000000800 */
[----:B-1----:R-:W-:-:S01]  /*d500*/  FADD.FTZ R51, R45, R72 ;  /* 0x000000482d337221 */ /* 0x002fc20000010000 */
[----:B--2---:R-:W-:-:S06]  /*d510*/  FADD.FTZ R49, R41, R70 ;  /* 0x0000004629317221 */ /* 0x004fcc0000010000 */
[----:B------:R-:W1:Y:S01]  /*d520*/  MUFU.EX2 R24, R24 ;  /* 0x0000001800187308 */ /* 0x000e620000000800 */
[----:B------:R-:W-:-:S07]  /*d530*/  FFMA.FTZ R146, R77, R42, -R56 ;  /* 0x0000002a4d927223 */ /* 0x000fce0000010838 */
[----:B------:R-:W2:Y:S01]  /*d540*/  MUFU.EX2 R52, R52 ;  /* 0x0000003400347308 */ /* 0x000ea20000000800 */
[----:B---3--:R-:W-:-:S01]  /*d550*/  FADD.FTZ R72, R20, R51 ;  /* 0x0000003314487221 */ /* 0x008fc20000010000 */
[----:B----4-:R-:W-:-:S06]  /*d560*/  FADD.FTZ R70, R60, R49 ;  /* 0x000000313c467221 */ /* 0x010fcc0000010000 */
[----:B------:R-:W3:Y:S01]  /*d570*/  MUFU.EX2 R85, R85 ;  /* 0x0000005500557308 */ /* 0x000ee20000000800 */
[----:B------:R-:W-:-:S07]  /*d580*/  FFMA.FTZ R13, R29, R42, -R56 ;  /* 0x0000002a1d0d7223 */ /* 0x000fce0000010838 */
[----:B------:R-:W4:Y:S01]  /*d590*/  MUFU.EX2 R39, R39 ;  /* 0x0000002700277308 */ /* 0x000f220000000800 */
[----:B------:R-:W-:-:S01]  /*d5a0*/  FADD.FTZ R51, R33, R72 ;  /* 0x0000004821337221 */ /* 0x000fc20000010000 */
[----:B0-----:R-:W-:-:S06]  /*d5b0*/  FADD.FTZ R49, R11, R70 ;  /* 0x000000460b317221 */ /* 0x001fcc0000010000 */
[----:B------:R-:W0:Y:S08]  /*d5c0*/  MUFU.EX2 R28, R28 ;  /* 0x0000001c001c7308 */ /* 0x000e300000000800 */
[----:B------:R-:W5:Y:S01]  /*d5d0*/  MUFU.EX2 R62, R62 ;  /* 0x0000003e003e7308 */ /* 0x000f620000000800 */
[----:B-1----:R-:W-:-:S01]  /*d5e0*/  FADD.FTZ R70, R24, R51 ;  /* 0x0000003318467221 */ /* 0x002fc20000010000 */
[----:B------:R-:W-:-:S06]  /*d5f0*/  F2FP.SATFINITE.E4M3.F32.PACK_AB_MERGE_C R149, R10, R35, RZ ;  /* 0x000000230a95723e */ /* 0x000fcc00048070ff */
[----:B------:R-:W1:Y:S01]  /*d600*/  MUFU.EX2 R59, R59 ;  /* 0x0000003b003b7308 */ /* 0x000e620000000800 */
[----:B--2---:R-:W-:-:S07]  /*d610*/  FADD.FTZ R10, R52, R49 ;  /* 0x00000031340a7221 */ /* 0x004fce0000010000 */
[----:B------:R-:W2:Y:S01]  /*d620*/  MUFU.EX2 R146, R146 ;  /* 0x0000009200927308 */ /* 0x000ea20000000800 */
[----:B------:R-:W-:Y:S01]  /*d630*/  F2FP.SATFINITE.E4M3.F32.PACK_AB_MERGE_C R151, R45, R14, RZ ;  /* 0x0000000e2d97723e */ /* 0x000fe200048070ff */
[----:B---3--:R-:W-:-:S06]  /*d640*/  FADD.FTZ R45, R85, R70 ;  /* 0x00000046552d7221 */ /* 0x008fcc0000010000 */
[----:B------:R-:W3:Y:S01]  /*d650*/  MUFU.EX2 R32, R32 ;  /* 0x0000002000207308 */ /* 0x000ee20000000800 */
[----:B----4-:R-:W-:-:S01]  /*d660*/  FADD.FTZ R35, R39, R10 ;  /* 0x0000000a27237221 */ /* 0x010fc20000010000 */
[----:B------:R-:W-:-:S06]  /*d670*/  FFMA.FTZ R15, R81, R42, -R56 ;  /* 0x0000002a510f7223 */ /* 0x000fcc0000010838 */
[----:B------:R-:W4:Y:S01]  /*d680*/  MUFU.EX2 R13, R13 ;  /* 0x0000000d000d7308 */ /* 0x000f220000000800 */
[----:B0-----:R-:W-:-:S07]  /*d690*/  FADD.FTZ R14, R28, R45 ;  /* 0x0000002d1c0e7221 */ /* 0x001fce0000010000 */
[----:B------:R-:W0:Y:S01]  /*d6a0*/  MUFU.EX2 R63, R63 ;  /* 0x0000003f003f7308 */ /* 0x000e220000000800 */
[----:B-----5:R-:W-:-:S01]  /*d6b0*/  FADD.FTZ R35, R62, R35 ;  /* 0x000000233e237221 */ /* 0x020fc20000010000 */
[----:B------:R-:W-:-:S06]  /*d6c0*/  FFMA.FTZ R58, R37, R42, -R56 ;  /* 0x0000002a253a7223 */ /* 0x000fcc0000010838 */
[----:B------:R-:W5:Y:S01]  /*d6d0*/  MUFU.EX2 R25, R25 ;  /* 0x0000001900197308 */ /* 0x000f620000000800 */
[----:B------:R-:W-:Y:S01]  /*d6e0*/  F2FP.SATFINITE.E4M3.F32.PACK_AB_MERGE_C R148, R31, R54, RZ ;  /* 0x000000361f94723e */ /* 0x000fe200048070ff */
[----:B------:R-:W-:Y:S02]  /*d6f0*/  @!P2 VIADD R29, R0, 0x19c40 ;  /* 0x00019c40001da836 */ /* 0x000fe40000000000 */
[----:B-1----:R-:W-:-:S04]  /*d700*/  FADD.FTZ R31, R59, R14 ;  /* 0x0000000e3b1f7221 */ /* 0x002fc80000010000 */
[----:B------:R-:W1:Y:S01]  /*d710*/  MUFU.EX2 R34, R34 ;  /* 0x0000002200227308 */ /* 0x000e620000000800 */
[----:B--2---:R-:W-:-:S07]  /*d720*/  FADD.FTZ R14, R146, R35 ;  /* 0x00000023920e7221 */ /* 0x004fce0000010000 */
[----:B------:R-:W2:Y:S01]  /*d730*/  MUFU.EX2 R64, R64 ;  /* 0x0000004000407308 */ /* 0x000ea20000000800 */
[----:B------:R-:W-:Y:S01]  /*d740*/  F2FP.SATFINITE.E4M3.F32.PACK_AB_MERGE_C R145, R85, R24, RZ ;  /* 0x000000185591723e */ /* 0x000fe200048070ff */
[----:B------:R-:W-:Y:S01]  /*d750*/  FFMA.FTZ R55, R55, R42, -R56 ;  /* 0x0000002a37377223 */ /* 0x000fe20000010838 */
[----:B---3--:R-:W-:-:S05]  /*d760*/  FADD.FTZ R24, R32, R31 ;  /* 0x0000001f20187221 */ /* 0x008fca0000010000 */
[----:B------:R-:W3:Y:S01]  /*d770*/  MUFU.EX2 R71, R71 ;  /* 0x0000004700477308 */ /* 0x000ee20000000800 */
[----:B------:R-:W-:Y:S01]  /*d780*/  @!P2 PRMT R29, RZ, 0x654, R29 ;  /* 0x00000654ff1da816 */ /* 0x000fe2000000001d */
[----:B----4-:R-:W-:-:S06]  /*d790*/  FADD.FTZ R14, R13, R14 ;  /* 0x0000000e0d0e7221 */ /* 0x010fcc0000010000 */
[----:B------:R-:W4:Y:S01]  /*d7a0*/  MUFU.EX2 R15, R15 ;  /* 0x0000000f000f7308 */ /* 0x000f220000000800 */
[----:B------:R-:W-:-:S01]  /*d7b0*/  FFMA.FTZ R37, R53, R42, -R56 ;  /* 0x0000002a35257223 */ /* 0x000fc20000010838 */
[C---:B0-----:R-:W-:Y:S01]  /*d7c0*/  F2FP.SATFINITE.E4M3.F32.PACK_AB_MERGE_C R147, R63.reuse, R32, RZ ;  /* 0x000000203f93723e */ /* 0x041fe200048070ff */
[----:B------:R-:W-:-:S05]  /*d7d0*/  FADD.FTZ R63, R63, R24 ;  /* 0x000000183f3f7221 */ /* 0x000fca0000010000 */
[----:B------:R-:W0:Y:S01]  /*d7e0*/  MUFU.EX2 R36, R36 ;  /* 0x0000002400247308 */ /* 0x000e220000000800 */
[----:B------:R-:W-:Y:S01]  /*d7f0*/  F2FP.SATFINITE.E4M3.F32.PACK_AB_MERGE_C R149, R27, R26, R149 ;  /* 0x0000001a1b95723e */ /* 0x000fe20004807095 */
[----:B------:R1:W-:Y:S01]  /*d800*/  @!P2 SYNCS.ARRIVE.TRANS64.RED.A1T0 RZ, [R29+URZ], RZ ;  /* 0x000000ff1dffa9a7 */ /* 0x0003e2000810043f */
[----:B-----5:R-:W-:-:S05]  /*d810*/  FADD.FTZ R27, R25, R14 ;  /* 0x0000000e191b7221 */ /* 0x020fca0000010000 */
[----:B------:R-:W5:Y:S01]  /*d820*/  MUFU.EX2 R58, R58 ;  /* 0x0000003a003a7308 */ /* 0x000f620000000800 */
[----:B------:R-:W-:Y:S01]  /*d830*/  F2FP.SATFINITE.E4M3.F32.PACK_AB_MERGE_C R151, R69, R12, R151 ;  /* 0x0000000c4597723e */ /* 0x000fe20004807097 */
[----:B-1----:R-:W-:-:S06]  /*d840*/  FFMA.FTZ R29, R109, R42, -R56 ;  /* 0x0000002a6d1d7223 */ /* 0x002fcc0000010838 */
[----:B------:R-:W1:Y:S01]  /*d850*/  MUFU.EX2 R89, R89 ;  /* 0x0000005900597308 */ /* 0x000e620000000800 */
[----:B------:R-:W-:-:S01]  /*d860*/  FADD.FTZ R12, R34, R63 ;  /* 0x0000003f220c7221 */ /* 0x000fc20000010000 */
[C---:B--2---:R-:W-:Y:S01]  /*d870*/  F2FP.SATFINITE.E4M3.F32.PACK_AB_MERGE_C R24, R64.reuse, R25, RZ ;  /* 0x000000194018723e */ /* 0x044fe200048070ff */
[----:B------:R-:W-:-:S05]  /*d880*/  FADD.FTZ R64, R64, R27 ;  /* 0x0000001b40407221 */ /* 0x000fca0000010000 */
[----:B------:R-:W2:Y:S01]  /*d890*/  MUFU.EX2 R0, R55 ;  /* 0x0000003700007308 */ /* 0x000ea20000000800 */
[----:B------:R-:W-:-:S01]  /*d8a0*/  FFMA.FTZ R66, R57, R42, -R56 ;  /* 0x0000002a39427223 */ /* 0x000fc20000010838 */
[----:B---3--:R-:W-:Y:S01]  /*d8b0*/  FADD.FTZ R27, R71, R12 ;  /* 0x0000000c471b7221 */ /* 0x008fe20000010000 */
[----:B------:R-:W-:-:S05]  /*d8c0*/  F2FP.SATFINITE.E4M3.F32.PACK_AB_MERGE_C R150, R60, R41, RZ ;  /* 0x000000293c96723e */ /* 0x000fca00048070ff */
[----:B------:R-:W3:Y:S01]  /*d8d0*/  MUFU.EX2 R37, R37 ;  /* 0x0000002500257308 */ /* 0x000ee20000000800 */
[----:B----4-:R-:W-:-:S01]  /*d8e0*/  FADD.FTZ R25, R15, R64 ;  /* 0x000000400f197221 */ /* 0x010fc20000010000 */
[----:B------:R-:W-:Y:S01]  /*d8f0*/  FFMA.FTZ R47, R111, R42, -R56 ;  /* 0x0000002a6f2f7223 */ /* 0x000fe20000010838 */
[----:B0-----:R-:W-:-:S05]  /*d900*/  FADD.FTZ R14, R36, R27 ;  /* 0x0000001b240e7221 */ /* 0x001fca0000010000 */
[----:B------:R-:W0:Y:S01]  /*d910*/  MUFU.EX2 R29, R29 ;  /* 0x0000001d001d7308 */ /* 0x000e220000000800 */
[----:B-----5:R-:W-:-:S01]  /*d920*/  FADD.FTZ R25, R58, R25 ;  /* 0x000000193a197221 */ /* 0x020fc20000010000 */
[----:B------:R-:W-:Y:S01]  /*d930*/  F2FP.SATFINITE.E4M3.F32.PACK_AB_MERGE_C R150, R50, R9, R150 ;  /* 0x000000093296723e */ /* 0x000fe20004807096 */
[----:B------:R-:W-:-:S01]  /*d940*/  FFMA.FTZ R68, R113, R42, -R56 ;  /* 0x0000002a71447223 */ /* 0x000fc20000010838 */
[--C-:B------:R-:W-:Y:S01]  /*d950*/  FFMA.FTZ R117, R117, R42, -R56.reuse ;  /* 0x0000002a75757223 */ /* 0x100fe20000010838 */
[----:B------:R-:W4:Y:S03]  /*d960*/  @P0 LDC R9, c[0x0][0x44c] ;  /* 0x00011300ff090b82 */ /* 0x000f260000000800 */
[----:B------:R-:W5:Y:S01]  /*d970*/  MUFU.EX2 R66, R66 ;  /* 0x0000004200427308 */ /* 0x000f620000000800 */
[----:B-1----:R-:W-:Y:S01]  /*d980*/  F2FP.SATFINITE.E4M3.F32.PACK_AB_MERGE_C R141, R89, R36, RZ ;  /* 0x00000024598d723e */ /* 0x002fe200048070ff */
[----:B------:R-:W-:Y:S01]  /*d990*/  FFMA.FTZ R119, R119, R42, -R56 ;  /* 0x0000002a77777223 */ /* 0x000fe20000010838 */
[----:B------:R-:W-:-:S01]  /*d9a0*/  FADD.FTZ R89, R89, R14 ;  /* 0x0000000e59597221 */ /* 0x000fc20000010000 */
[----:B--2---:R-:W-:Y:S01]  /*d9b0*/  FADD.FTZ R14, R0, R25 ;  /* 0x00000019000e7221 */ /* 0x004fe20000010000 */
[----:B------:R-:W-:-:S01]  /*d9c0*/  FFMA.FTZ R67, R67, R42, -R56 ;  /* 0x0000002a43437223 */ /* 0x000fc20000010838 */
[----:B------:R-:W-:-:S02]  /*d9d0*/  F2FP.SATFINITE.E4M3.F32.PACK_AB_MERGE_C R145, R33, R20, R145 ;  /* 0x000000142191723e */ /* 0x000fc40004807091 */
[----:B------:R-:W1:Y:S01]  /*d9e0*/  MUFU.EX2 R47, R47 ;  /* 0x0000002f002f7308 */ /* 0x000e620000000800 */
[----:B------:R-:W2:Y:S01]  /*d9f0*/  @P0 LDC R20, c[0x0][0x450] ;  /* 0x00011400ff140b82 */ /* 0x000ea20000000800 */
[----:B------:R-:W-:-:S01]  /*da00*/  FFMA.FTZ R115, R115, R42, -R56 ;  /* 0x0000002a73737223 */ /* 0x000fc20000010838 */
[----:B---3--:R-:W-:Y:S01]  /*da10*/  FADD.FTZ R14, R37, R14 ;  /* 0x0000000e250e7221 */ /* 0x008fe20000010000 */
[----:B------:R-:W-:-:S04]  /*da20*/  F2FP.SATFINITE.E4M3.F32.PACK_AB_MERGE_C R148, R8, R3, R148 ;  /* 0x000000030894723e */ /* 0x000fc80004807094 */
[----:B------:R-:W-:Y:S01]  /*da30*/  MUFU.EX2 R68, R68 ;  /* 0x0000004400447308 */ /* 0x000fe20000000800 */
[----:B0-----:R-:W-:-:S07]  /*da40*/  FADD.FTZ R3, R29, R14 ;  /* 0x0000000e1d037221 */ /* 0x001fce0000010000 */
[----:B------:R-:W-:Y:S08]  /*da50*/  MUFU.EX2 R117, R117 ;  /* 0x0000007500757308 */ /* 0x000ff00000000800 */
[----:B------:R-:W0:Y:S08]  /*da60*/  MUFU.EX2 R12, R119 ;  /* 0x00000077000c7308 */ /* 0x000e300000000800 */
[----:B------:R-:W-:Y:S08]  /*da70*/  MUFU.EX2 R79, R79 ;  /* 0x0000004f004f7308 */ /* 0x000ff00000000800 */
[----:B------:R-:W3:Y:S01]  /*da80*/  MUFU.EX2 R30, R30 ;  /* 0x0000001e001e7308 */ /* 0x000ee20000000800 */
[----:B-----5:R-:W-:-:S07]  /*da90*/  FADD.FTZ R8, R66, R3 ;  /* 0x0000000342087221 */ /* 0x020fce0000010000 */
[----:B------:R-:W5:Y:S08]  /*daa0*/  MUFU.EX2 R10, R115 ;  /* 0x00000073000a7308 */ /* 0x000f700000000800 */
[----:B------:R-:W2:Y:S08]  /*dab0*/  MUFU.EX2 R67, R67 ;  /* 0x0000004300437308 */ /* 0x000eb00000000800 */
[----:B------:R-:W-:Y:S08]  /*dac0*/  MUFU.EX2 R40, R40 ;  /* 0x0000002800287308 */ /* 0x000ff00000000800 */
[----:B------:R-:W2:Y:S01]  /*dad0*/  MUFU.EX2 R91, R91 ;  /* 0x0000005b005b7308 */ /* 0x000ea20000000800 */
[----:B------:R-:W-:Y:S01]  /*dae0*/  F2FP.SATFINITE.E4M3.F32.PACK_AB_MERGE_C R144, R62, R39, RZ ;  /* 0x000000273e90723e */ /* 0x000fe200048070ff */
[----:B-1----:R-:W-:Y:S01]  /*daf0*/  FADD.FTZ R3, R47, R8 ;  /* 0x000000082f037221 */ /* 0x002fe20000010000 */
[----:B0-----:R-:W-:-:S02]  /*db00*/  F2FP.SATFINITE.E4M3.F32.PACK_AB_MERGE_C R136, R12, R117, RZ ;  /* 0x000000750c88723e */ /* 0x001fc400048070ff */
[----:B------:R-:W-:Y:S01]  /*db10*/  F2FP.SATFINITE.E4M3.F32.PACK_AB_MERGE_C R144, R52, R11, R144 ;  /* 0x0000000b3490723e */ /* 0x000fe20004807090 */
[----:B------:R-:W-:-:S01]  /*db20*/  FADD.FTZ R3, R68, R3 ;  /* 0x0000000344037221 */ /* 0x000fc20000010000 */
[----:B---3--:R-:W-:Y:S01]  /*db30*/  F2FP.SATFINITE.E4M3.F32.PACK_AB_MERGE_C R143, R30, R79, RZ ;  /* 0x0000004f1e8f723e */ /* 0x008fe200048070ff */
[----:B----4-:R-:W-:-:S04]  /*db40*/  @P0 IMAD.HI.U32 R11, R94, R9, RZ ;  /* 0x000000095e0b0227 */ /* 0x010fc800078e00ff */
[----:B------:R-:W-:Y:S01]  /*db50*/  FFMA.FTZ R121, R121, R42, -R56 ;  /* 0x0000002a79797223 */ /* 0x000fe20000010838 */
[----:B------:R-:W-:Y:S01]  /*db60*/  MUFU.EX2 R44, R44 ;  /* 0x0000002c002c7308 */ /* 0x000fe20000000800 */
[----:B-----5:R-:W-:-:S01]  /*db70*/  FADD.FTZ R8, R10, R3 ;  /* 0x000000030a087221 */ /* 0x020fc20000010000 */
[----:B--2---:R-:W-:Y:S01]  /*db80*/  F2FP.SATFINITE.E4M3.F32.PACK_AB_MERGE_C R136, R67, R10, R136 ;  /* 0x0000000a4388723e */ /* 0x004fe20004807088 */
[----:B------:R-:W-:Y:S01]  /*db90*/  IMAD.MOV.U32 R10, RZ, RZ, R94 ;  /* 0x000000ffff0a7224 */ /* 0x000fe200078e005e */
[----:B------:R-:W-:Y:S02]  /*dba0*/  @P0 SHF.R.U32.HI R10, RZ, R20, R11 ;  /* 0x00000014ff0a0219 */ /* 0x000fe4000001160b */
[----:B------:R-:W-:Y:S02]  /*dbb0*/  F2FP.SATFINITE.E4M3.F32.PACK_AB_MERGE_C R143, R91, R40, R143 ;  /* 0x000000285b8f723e */ /* 0x000fe4000480708f */
[----:B------:R-:W0:Y:S01]  /*dbc0*/  MUFU.EX2 R87, R87 ;  /* 0x0000005700577308 */ /* 0x000e220000000800 */
[----:B------:R-:W-:-:S01]  /*dbd0*/  FADD.FTZ R40, R40, R89 ;  /* 0x0000005928287221 */ /* 0x000fc20000010000 */
[----:B------:R-:W-:-:S06]  /*dbe0*/  IADD3 R10, R10, R90, -R92 ;  /* 0x0000005a0a0a7210 */ /* 0x000fcc0007ffe85c */
[----:B------:R-:W1:Y:S01]  /*dbf0*/  MUFU.EX2 R38, R38 ;  /* 0x0000002600267308 */ /* 0x000e620000000800 */
[----:B------:R-:W-:-:S01]  /*dc00*/  FADD.FTZ R40, R91, R40 ;  /* 0x000000285b287221 */ /* 0x000fc20000010000 */
[----:B------:R-:W-:-:S06]  /*dc10*/  FADD.FTZ R8, R67, R8 ;  /* 0x0000000843087221 */ /* 0x000fcc0000010000 */
[----:B------:R-:W-:Y:S01]  /*dc20*/  MUFU.EX2 R83, R83 ;  /* 0x0000005300537308 */ /* 0x000fe20000000800 */
[----:B------:R-:W-:-:S01]  /*dc30*/  FADD.FTZ R79, R79, R40 ;  /* 0x000000284f4f7221 */ /* 0x000fc20000010000 */
[----:B------:R-:W-:-:S06]  /*dc40*/  SHF.R.S32.HI R11, RZ, 0x1f, R10 ;  /* 0x0000001fff0b7819 */ /* 0x000fcc000001140a */
[----:B------:R-:W2:Y:S01]  /*dc50*/  MUFU.EX2 R121, R121 ;  /* 0x0000007900797308 */ /* 0x000ea20000000800 */
[----:B------:R-:W-:-:S01]  /*dc60*/  FADD.FTZ R117, R117, R8 ;  /* 0x0000000875757221 */ /* 0x000fc20000010000 */
[----:B------:R-:W-:Y:S01]  /*dc70*/  FADD.FTZ R79, R30, R79 ;  /* 0x0000004f1e4f7221 */ /* 0x000fe20000010000 */
[----:B------:R-:W-:Y:S01]  /*dc80*/  LEA.HI R11, R11, R10, RZ, 0x7 ;  /* 0x0000000a0b0b7211 */ /* 0x000fe200078f38ff */
[--C-:B------:R-:W-:Y:S01]  /*dc90*/  FFMA.FTZ R75, R75, R42, -R56.reuse ;  /* 0x0000002a4b4b7223 */ /* 0x100fe20000010838 */
[----:B0-----:R-:W-:Y:S01]  /*dca0*/  F2FP.SATFINITE.E4M3.F32.PACK_AB_MERGE_C R137, R87, R44, RZ ;  /* 0x0000002c5789723e */ /* 0x001fe200048070ff */
[----:B------:R-:W-:Y:S02]  /*dcb0*/  FADD.FTZ R12, R12, R117 ;  /* 0x000000750c0c7221 */ /* 0x000fe40000010000 */
[----:B------:R-:W-:Y:S01]  /*dcc0*/  MUFU.EX2 R48, R48 ;  /* 0x0000003000307308 */ /* 0x000fe20000000800 */
[----:B------:R-:W-:-:S01]  /*dcd0*/  FFMA.FTZ R123, R123, R42, -R56 ;  /* 0x0000002a7b7b7223 */ /* 0x000fc20000010838 */
[----:B-1----:R-:W-:Y:S01]  /*dce0*/  FADD.FTZ R14, R38, R79 ;  /* 0x0000004f260e7221 */ /* 0x002fe20000010000 */
[----:B------:R-:W-:Y:S01]  /*dcf0*/  SHF.R.S32.HI R11, RZ, 0x7, R11 ;  /* 0x00000007ff0b7819 */ /* 0x000fe2000001140b */
[----:B------:R-:W-:-:S04]  /*dd00*/  FFMA.FTZ R56, R125, R42, -R56 ;  /* 0x0000002a7d387223 */ /* 0x000fc80000010838 */
[----:B------:R-:W0:Y:S01]  /*dd10*/  MUFU.EX2 R61, R61 ;  /* 0x0000003d003d7308 */ /* 0x000e220000000800 */
[----:B------:R-:W-:Y:S01]  /*dd20*/  F2FP.SATFINITE.E4M3.F32.PACK_AB_MERGE_C R140, R37, R0, RZ ;  /* 0x00000000258c723e */ /* 0x000fe200048070ff */
[----:B--2---:R-:W-:Y:S01]  /*dd30*/  FADD.FTZ R3, R121, R12 ;  /* 0x0000000c79037221 */ /* 0x004fe20000010000 */
[----:B------:R-:W-:-:S05]  /*dd40*/  F2FP.SATFINITE.E4M3.F32.PACK_AB_MERGE_C R137, R83, R38, R137 ;  /* 0x000000265389723e */ /* 0x000fca0004807089 */
[----:B------:R-:W1:Y:S01]  /*dd50*/  MUFU.EX2 R46, R46 ;  /* 0x0000002e002e7308 */ /* 0x000e620000000800 */
[----:B------:R-:W-:-:S01]  /*dd60*/  FADD.FTZ R83, R83, R14 ;  /* 0x0000000e53537221 */ /* 0x000fc20000010000 */
[----:B------:R-:W-:-:S06]  /*dd70*/  VIMNMX R12, RZ, R11, !PT ;  /* 0x0000000bff0c7248 */ /* 0x000fcc0007fe0100 */
[----:B------:R-:W2:Y:S01]  /*dd80*/  MUFU.EX2 R93, R93 ;  /* 0x0000005d005d7308 */ /* 0x000ea20000000800 */
[----:B------:R-:W-:-:S01]  /*dd90*/  FADD.FTZ R44, R44, R83 ;  /* 0x000000532c2c7221 */ /* 0x000fc20000010000 */
[----:B------:R-:W-:Y:S01]  /*dda0*/  VIADD R14, R88, 0xfffffffe ;  /* 0xfffffffe580e7836 */ /* 0x000fe20000000000 */
[----:B------:R3:W-:Y:S05]  /*ddb0*/  STL [R1+0x14], R12 ;  /* 0x0000140c01007387 */ /* 0x0007ea0000100800 */
[----:B------:R-:W4:Y:S01]  /*ddc0*/  MUFU.EX2 R0, R75 ;  /* 0x0000004b00007308 */ /* 0x000f220000000800 */
[----:B------:R-:W-:-:S07]  /*ddd0*/  FADD.FTZ R87, R87, R44 ;  /* 0x0000002c57577221 */ /* 0x000fce0000010000 */
[----:B------:R-:W5:Y:S01]  /*dde0*/  MUFU.EX2 R123, R123 ;  /* 0x0000007b007b7308 */ /* 0x000f620000000800 */
[----:B------:R-:W-:-:S07]  /*ddf0*/  ISETP.GE.AND P2, PT, R14, R12, PT ;  /* 0x0000000c0e00720c */ /* 0x000fce0003f46270 */
[----:B------:R-:W3:Y:S01]  /*de00*/  MUFU.EX2 R56, R56 ;  /* 0x0000003800387308 */ /* 0x000ee20000000800 */
[----:B0-----:R-:W-:Y:S01]  /*de10*/  F2FP.SATFINITE.E4M3.F32.PACK_AB_MERGE_C R9, R61, R48, RZ ;  /* 0x000000303d09723e */ /* 0x001fe200048070ff */
[----:B-1----:R-:W-:-:S03]  /*de20*/  FADD.FTZ R8, R46, R87 ;  /* 0x000000572e087221 */ /* 0x002fc60000010000 */
[C---:B--2---:R-:W-:Y:S01]  /*de30*/  F2FP.SATFINITE.E4M3.F32.PACK_AB_MERGE_C R139, R93.reuse, R46, R9 ;  /* 0x0000002e5d8b723e */ /* 0x044fe20004807009 */
[----:B------:R-:W-:-:S01]  /*de40*/  FADD.FTZ R93, R93, R8 ;  /* 0x000000085d5d7221 */ /* 0x000fc20000010000 */
[----:B----4-:R-:W-:Y:S01]  /*de50*/  FADD.FTZ R8, R0, R3 ;  /* 0x0000000300087221 */ /* 0x010fe20000010000 */
[----:B------:R-:W-:Y:S01]  /*de60*/  F2FP.SATFINITE.E4M3.F32.PACK_AB_MERGE_C R142, R68, R47, RZ ;  /* 0x0000002f448e723e */ /* 0x000fe200048070ff */
[----:B------:R-:W-:Y:S01]  /*de70*/  BSSY B0, `(.L_x_10485) ;  /* 0x000031a000007945 */ /* 0x000fe20003800000 */
[----:B------:R-:W-:-:S01]  /*de80*/  FADD.FTZ R48, R48, R93 ;  /* 0x0000005d30307221 */ /* 0x000fc20000010000 */
[----:B-----5:R-:W-:Y:S01]  /*de90*/  FADD.FTZ R3, R123, R8 ;  /* 0x000000087b037221 */ /* 0x020fe20000010000 */
[----:B------:R-:W-:Y:S02]  /*dea0*/  F2FP.SATFINITE.E4M3.F32.PACK_AB_MERGE_C R147, R59, R28, R147 ;  /* 0x0000001c3b93723e */ /* 0x000fe40004807093 */
[C---:B---3--:R-:W-:Y:S01]  /*deb0*/  F2FP.SATFINITE.E4M3.F32.PACK_AB_MERGE_C R9, R56.reuse, R123, RZ ;  /* 0x0000007b3809723e */ /* 0x048fe200048070ff */
[----:B------:R-:W-:-:S01]  /*dec0*/  FADD.FTZ R3, R56, R3 ;  /* 0x0000000338037221 */ /* 0x000fc20000010000 */
[----:B------:R-:W-:-:S02]  /*ded0*/  F2FP.SATFINITE.E4M3.F32.PACK_AB_MERGE_C R141, R71, R34, R141 ;  /* 0x00000022478d723e */ /* 0x000fc4000480708d */
[----:B------:R-:W-:Y:S02]  /*dee0*/  CS2R R134, SRZ ;  /* 0x0000000000867805 */ /* 0x000fe4000001ff00 */
[----:B------:R-:W-:Y:S01]  /*def0*/  F2FP.SATFINITE.E4M3.F32.PACK_AB_MERGE_C R138, R0, R121, R9 ;  /* 0x00000079008a723e */ /* 0x000fe20004807009 */
[----:B------:R-:W-:-:S01]  /*df00*/  FADD.FTZ R0, R61, R48 ;  /* 0x000000303d007221 */ /* 0x000fc20000010000 */
[----:B------:R-:W-:Y:S02]  /*df10*/  F2FP.SATFINITE.E4M3.F32.PACK_AB_MERGE_C R146, R13, R146, R24 ;  /* 0x000000920d92723e */ /* 0x000fe40004807018 */
[----:B------:R-:W-:Y:S02]  /*df20*/  CS2R R132, SRZ ;  /* 0x0000000000847805 */ /* 0x000fe4000001ff00 */
[----:B------:R-:W-:Y:S02]  /*df30*/  F2FP.SATFINITE.E4M3.F32.PACK_AB_MERGE_C R140, R58, R15, R140 ;  /* 0x0000000f3a8c723e */ /* 0x000fe4000480708c */
[----:B------:R-:W-:-:S02]  /*df40*/  CS2R R130, SRZ ;  /* 0x0000000000827805 */ /* 0x000fc4000001ff00 */
[----:B------:R-:W-:Y:S02]  /*df50*/  F2FP.SATFINITE.E4M3.F32.PACK_AB_MERGE_C R142, R66, R29, R142 ;  /* 0x0000001d428e723e */ /* 0x000fe4000480708e */
        /* <DEDUP_REMOVED lines=22> */
[----:B------:R-:W-:Y:S01]  /*e0c0*/  BSSY B1, `(.L_x_10486) ;  /* 0x00002f4000017945 */ /* 0x000fe20003800000 */
[----:B------:R-:W-:Y:S01]  /*e0d0*/  MOV R10, R43 ;  /* 0x0000002b000a7202 */ /* 0x000fe20000000f00 */
[----:B------:R-:W-:Y:S02]  /*e0e0*/  IMAD.MOV.U32 R11, RZ, RZ, R65 ;  /* 0x000000ffff0b7224 */ /* 0x000fe400078e0041 */
[----:B------:R-:W-:Y:S02]  /*e0f0*/  IMAD.MOV.U32 R9, RZ, RZ, R152 ;  /* 0x000000ffff097224 */ /* 0x000fe400078e0098 */
[----:B------:R-:W-:Y:S02]  /*e100*/  IMAD.MOV.U32 R8, RZ, RZ, R18 ;  /* 0x000000ffff087224 */ /* 0x000fe400078e0012 */
[----:B------:R-:W-:-:S07]  /*e110*/  IMAD.MOV.U32 R135, RZ, RZ, RZ ;  /* 0x000000ffff877224 */ /* 0x000fce00078e00ff */
.L_x_10498:
[----:B------:R-:W-:-:S04]  /*e120*/  ISETP.NE.AND P2, PT, R8, 0x1, PT ;  /* 0x000000010800780c */ /* 0x000fc80003f45270 */
[----:B------:R-:W-:-:S04]  /*e130*/  SEL R152, RZ, 0x1, P2 ;  /* 0x00000001ff987807 */ /* 0x000fc80001000000 */
[----:B------:R-:W-:Y:S01]  /*e140*/  LOP3.LUT R152, R9, R152, RZ, 0x3c, !PT ;  /* 0x0000009809987212 */ /* 0x000fe200078e3cff */
[----:B------:R-:W-:Y:S06]  /*e150*/  @!P1 BRA `(.L_x_10487) ;  /* 0x0000000000049947 */ /* 0x000fec0003800000 */
[----:B------:R-:W-:Y:S01]  /*e160*/  BPT.TRAP 0x1 ;  /* 0x000000040000795c */ /* 0x000fe20000300000 */
.L_x_10487:
        /* <DEDUP_REMOVED lines=8> */
.L_x_10488:
[----:B------:R-:W-:Y:S01]  /*e1f0*/  BSSY B2, `(.L_x_10489) ;  /* 0x0000006000027945 */ /* 0x000fe20003800000 */
[----:B------:R-:W-:Y:S02]  /*e200*/  IMAD R24, R18, 0x300, R21 ;  /* 0x0000030012187824 */ /* 0x000fe400078e0215 */
[----:B------:R-:W-:Y:S01]  /*e210*/  IMAD.MOV.U32 R25, RZ, RZ, -0x3ffffff0 ;  /* 0xc0000010ff197424 */ /* 0x000fe200078e00ff */
[----:B-1----:R-:W-:Y:S06]  /*e220*/  @P2 BRA `(.L_x_10490) ;  /* 0x0000000000082947 */ /* 0x002fec0003800000 */
[----:B------:R-:W1:Y:S02]  /*e230*/  SYNCS.PHASECHK.TRANS64.TRYWAIT P2, [R15+URZ+0x19c30], R12 ;  /* 0x019c300c0f0075a7 */ /* 0x000e64000804017f */
[----:B-1----:R-:W-:Y:S05]  /*e240*/  @!P2 BRA `(.L_x_10491) ;  /* 0x000000f40030a947 */ /* 0x002fea0003800000 */
.L_x_10490:
[----:B------:R-:W-:Y:S05]  /*e250*/  BSYNC B2 ;  /* 0x0000000000027941 */ /* 0x000fea0003800000 */
.L_x_10489:
        /* <DEDUP_REMOVED lines=8> */
[----:B------:R-:W-:Y:S02]  /*e2e0*/  R2UR UR14, R24 ;  /* 0x00000000180e72ca */ /* 0x000fe400000e0000 */
        /* <DEDUP_REMOVED lines=18> */
.L_x_10492:
[----:B------:R-:W-:Y:S01]  /*e410*/  SHF.L.U32 R9, R9, 0x1f, RZ ;  /* 0x0000001f09097819 */ /* 0x000fe200000006ff */
[----:B------:R-:W-:-:S04]  /*e420*/  IMAD R20, R8, 0x8, R16 ;  /* 0x0000000808147824 */ /* 0x000fc800078e0210 */
[----:B------:R0:W1:Y:S01]  /*e430*/  SYNCS.PHASECHK.TRANS64.TRYWAIT P2, [R20+URZ+0x19c50], R9 ;  /* 0x019c5009140075a7 */ /* 0x000062000804017f */
[----:B------:R-:W-:Y:S05]  /*e440*/  @!P1 BRA `(.L_x_10493) ;  /* 0x0000000000049947 */ /* 0x000fea0003800000 */
[----:B------:R-:W-:Y:S01]  /*e450*/  BPT.TRAP 0x1 ;  /* 0x000000040000795c */ /* 0x000fe20000300000 */
.L_x_10493:
[----:B------:R-:W-:Y:S04]  /*e460*/  BSSY B2, `(.L_x_10494) ;  /* 0x0000004000027945 */ /* 0x000fe80003800000 */
[----:B-1----:R-:W-:Y:S05]  /*e470*/  @P2 BRA `(.L_x_10495) ;  /* 0x0000000000082947 */ /* 0x002fea0003800000 */
[----:B------:R-:W1:Y:S02]  /*e480*/  SYNCS.PHASECHK.TRANS64.TRYWAIT P2, [R20+URZ+0x19c50], R9 ;  /* 0x019c5009140075a7 */ /* 0x000e64000804017f */
[----:B-1----:R-:W-:Y:S05]  /*e490*/  @!P2 BRA `(.L_x_10496) ;  /* 0x000000f000b0a947 */ /* 0x002fea0003800000 */
.L_x_10495:
[----:B------:R-:W-:Y:S05]  /*e4a0*/  BSYNC B2 ;  /* 0x0000000000027941 */ /* 0x000fea0003800000 */
.L_x_10494:
[----:B01----:R-:W-:Y:S01]  /*e4b0*/  VIADD R9, R16, 0x3000 ;  /* 0x0000300010097836 */ /* 0x003fe20000000000 */
[----:B------:R-:W-:-:S04]  /*e4c0*/  WARPGROUP.ARRIVE ;  /* 0x00000000000079c5 */ /* 0x000fc80000000000 */
[----:B------:R-:W-:-:S04]  /*e4d0*/  SHF.R.U32.HI R9, RZ, 0x4, R9 ;  /* 0x00000004ff097819 */ /* 0x000fc80000011609 */
[----:B------:R-:W-:-:S04]  /*e4e0*/  LOP3.LUT R9, R9, 0x3fff, RZ, 0xc0, !PT ;  /* 0x00003fff09097812 */ /* 0x000fc800078ec0ff */
[----:B------:R-:W-:-:S05]  /*e4f0*/  LOP3.LUT R9, R9, 0x10000, RZ, 0xfc, !PT ;  /* 0x0001000009097812 */ /* 0x000fca00078efcff */
[----:B------:R-:W-:Y:S02]  /*e500*/  IMAD R8, R8, 0x300, R9 ;  /* 0x0000030008087824 */ /* 0x000fe400078e0209 */
[----:B------:R-:W-:-:S03]  /*e510*/  IMAD.MOV.U32 R9, RZ, RZ, 0x40000040 ;  /* 0x40000040ff097424 */ /* 0x000fc600078e00ff */
[----:B------:R-:W-:Y:S02]  /*e520*/  R2UR UR6, R8 ;  /* 0x00000000080672ca */ /* 0x000fe400000e0000 */
[----:B------:R-:W-:-:S13]  /*e530*/  R2UR UR7, R9 ;  /* 0x00000000090772ca */ /* 0x000fda00000e0000 */
[----:B------:R-:W-:Y:S01]  /*e540*/  QGMMA.64x96x32.F32.E4M3.E4M3 R88, R148, gdesc[UR4], R88, gsb0 ;  /* 0x0160000494587df3 */ /* 0x000fe20008000858 */
[----:B------:R-:W-:Y:S02]  /*e550*/  VIADD R12, R8, 0x2 ;  /* 0x00000002080c7836 */ /* 0x000fe40000000000 */
[----:B------:R-:W-:-:S03]  /*e560*/  IMAD.MOV.U32 R13, RZ, RZ, 0x40000040 ;  /* 0x40000040ff0d7424 */ /* 0x000fc600078e00ff */
[----:B------:R-:W-:Y:S02]  /*e570*/  R2UR UR6, R12 ;  /* 0x000000000c0672ca */ /* 0x000fe400000e0000 */
[----:B------:R-:W-:Y:S01]  /*e580*/  R2UR UR7, R13 ;  /* 0x000000000d0772ca */ /* 0x000fe200000e0000 */
[----:B------:R-:W-:Y:S02]  /*e590*/  WARPGROUP.DEPBAR.LE gsb0, 0x0 ;  /* 0x00008000000079c5 */ /* 0x000fe40000010000 */
[----:B------:R-:W-:Y:S01]  /*e5a0*/  WARPGROUP.ARRIVE ;  /* 0x00000000000079c5 */ /* 0x000fe20000000000 */
[----:B------:R-:W2:Y:S04]  /*e5b0*/  LDL R148, [R1+0x38] ;  /* 0x0000380001947983 */ /* 0x000ea80000100800 */
[----:B------:R-:W3:Y:S05]  /*e5c0*/  LDL R149, [R1+0x34] ;  /* 0x0000340001957983 */ /* 0x000eea0000100800 */
[----:B------:R-:W-:Y:S01]  /*e5d0*/  QGMMA.64x96x32.F32.E4M3.E4M3 R88, R144, gdesc[UR4], R88, gsb0 ;  /* 0x0160000490587df3 */ /* 0x000fe20008000858 */
[----:B------:R-:W4:Y:S04]  /*e5e0*/  LDL R150, [R1+0x20] ;  /* 0x0000200001967983 */ /* 0x000f280000100800 */
[----:B------:R-:W4:Y:S01]  /*e5f0*/  LDL R151, [R1+0x1c] ;  /* 0x00001c0001977983 */ /* 0x000f220000100800 */
[----:B------:R-:W-:-:S03]  /*e600*/  WARPGROUP.DEPBAR.LE gsb0, 0x0 ;  /* 0x00008000000079c5 */ /* 0x000fc60000010000 */
[----:B------:R-:W2:Y:S01]  /*e610*/  LDL R147, [R1+0x18] ;  /* 0x0000180001937983 */ /* 0x000ea20000100800 */
[C---:B------:R-:W-:Y:S01]  /*e620*/  VIADD R12, R8.reuse, 0x4 ;  /* 0x00000004080c7836 */ /* 0x040fe20000000000 */
[----:B------:R-:W-:Y:S01]  /*e630*/  WARPGROUP.ARRIVE ;  /* 0x00000000000079c5 */ /* 0x000fe20000000000 */
[----:B------:R-:W-:Y:S01]  /*e640*/  IMAD.MOV.U32 R13, RZ, RZ, 0x40000040 ;  /* 0x40000040ff0d7424 */ /* 0x000fe200078e00ff */
[----:B------:R-:W-:Y:S01]  /*e650*/  MOV R9, 0x40000040 ;  /* 0x4000004000097802 */ /* 0x000fe20000000f00 */
[----:B------:R-:W-:Y:S01]  /*e660*/  VIADD R8, R8, 0x6 ;  /* 0x0000000608087836 */ /* 0x000fe20000000000 */
        /* <DEDUP_REMOVED lines=14> */
[----:B------:R-:W0:Y:S01]  /*e750*/  @P0 LDC R54, c[0x0][0x44c] ;  /* 0x00011300ff360b82 */ /* 0x000e220000000800 */
        /* <DEDUP_REMOVED lines=48> */
[----:B------:R-:W-:-:S02]  /*ea60*/  FMUL.FTZ R78, R2, R78 ;  /* 0x0000004e024e7220 */ /* 0x000fc40000410000 */
        /* <DEDUP_REMOVED lines=11> */
[----:B------:R-:W-:Y:S07]  /*eb20*/  QGMMA.64x96x32.F32.E4M3.E4M3 R88, R136, gdesc[UR4], R88, gsb0 ;  /* 0x0160000488587df3 */ /* 0x000fee0008000858 */
        /* <DEDUP_REMOVED lines=14> */
[----:B------:R-:W-:-:S07]  /*ec10*/  WARPGROUP.DEPBAR.LE gsb0, 0x0 ;  /* 0x00008000000079c5 */ /* 0x000fce0000010000 */
[----:B------:R-:W-:Y:S08]  /*ec20*/  MUFU.TANH R84, R84 ;  /* 0x0000005400547308 */ /* 0x000ff00000002400 */
[----:B------:R-:W-:Y:S08]  /*ec30*/  MUFU.TANH R12, R12 ;  /* 0x0000000c000c7308 */ /* 0x000ff00000002400 */
[----:B------:R-:W-:Y:S08]  /*ec40*/  MUFU.TANH R26, R26 ;  /* 0x0000001a001a7308 */ /* 0x000ff00000002400 */
[----:B------:R-:W-:Y:S08]  /*ec50*/  MUFU.TANH R33, R33 ;  /* 0x0000002100217308 */ /* 0x000ff00000002400 */
[----:B------:R-:W-:Y:S08]  /*ec60*/  MUFU.TANH R37, R37 ;  /* 0x0000002500257308 */ /* 0x000ff00000002400 */
[----:B------:R-:W-:Y:S01]  /*ec70*/  MUFU.TANH R43, R43 ;  /* 0x0000002b002b7308 */ /* 0x000fe20000002400 */
[----:B--2---:R-:W-:-:S07]  /*ec80*/  IMAD.IADD R56, R148, 0x1, R147 ;  /* 0x0000000194387824 */ /* 0x004fce00078e0293 */
[----:B------:R-:W-:Y:S01]  /*ec90*/  MUFU.TANH R9, R9 ;  /* 0x0000000900097308 */ /* 0x000fe20000002400 */
[----:B0-----:R-:W-:-:S05]  /*eca0*/  @P0 IMAD.HI.U32 R54, R56, R54, RZ ;  /* 0x0000003638360227 */ /* 0x001fca00078e00ff */
[----:B-1----:R-:W-:Y:S01]  /*ecb0*/  @P0 SHF.R.U32.HI R56, RZ, R53, R54 ;  /* 0x00000035ff380219 */ /* 0x002fe20000011636 */
[C---:B------:R-:W-:Y:S01]  /*ecc0*/  FMUL.FTZ R54, R2.reuse, R59 ;  /* 0x0000003b02367220 */ /* 0x040fe20000410000 */
[----:B------:R0:W-:Y:S01]  /*ecd0*/  MUFU.TANH R53, R58 ;  /* 0x0000003a00357308 */ /* 0x0001e20000002400 */
[C---:B------:R-:W-:Y:S02]  /*ece0*/  FMUL.FTZ R59, R2.reuse, R61 ;  /* 0x0000003d023b7220 */ /* 0x040fe40000410000 */
[----:B------:R-:W1:Y:S05]  /*ecf0*/  SHFL.IDX PT, R136, R56, RZ, 0x1c1f ;  /* 0x001c1fff38887589 */ /* 0x000e6a00000e0000 */
[----:B------:R-:W-:Y:S01]  /*ed00*/  MUFU.TANH R59, R59 ;  /* 0x0000003b003b7308 */ /* 0x000fe20000002400 */
[----:B0-----:R-:W-:Y:S01]  /*ed10*/  FMUL.FTZ R58, R2, R60 ;  /* 0x0000003c023a7220 */ /* 0x001fe20000410000 */
[----:B------:R-:W-:-:S04]  /*ed20*/  IMAD.MOV.U32 R60, RZ, RZ, -0x80 ;  /* 0xffffff80ff3c7424 */ /* 0x000fc800078e00ff */
[----:B------:R-:W-:Y:S02]  /*ed30*/  IMAD R60, R14, R60, 0x1 ;  /* 0x000000010e3c7424 */ /* 0x000fe400078e023c */
[----:B------:R-:W0:Y:S02]  /*ed40*/  MUFU.TANH R58, R58 ;  /* 0x0000003a003a7308 */ /* 0x000e240000002400 */
[----:B---3--:R-:W-:-:S05]  /*ed50*/  IMAD R60, R149, -0x2, R60 ;  /* 0xfffffffe953c7824 */ /* 0x008fca00078e023c */
[----:B----4-:R-:W-:Y:S01]  /*ed60*/  IADD3 R60, -R151, R60, R150 ;  /* 0x0000003c973c7210 */ /* 0x010fe20007ffe196 */
[----:B------:R-:W-:Y:S01]  /*ed70*/  MUFU.TANH R47, R47 ;  /* 0x0000002f002f7308 */ /* 0x000fe20000002400 */
[----:B------:R-:W2:Y:S03]  /*ed80*/  S2R R151, SR_TID.X ;  /* 0x0000000000977919 */ /* 0x000ea60000002100 */
[----:B-1----:R-:W-:-:S04]  /*ed90*/  IMAD.IADD R61, R60, 0x1, R136 ;  /* 0x000000013c3d7824 */ /* 0x002fc800078e0288 */
[----:B------:R-:W-:Y:S01]  /*eda0*/  MUFU.TANH R25, R25 ;  /* 0x0000001900197308 */ /* 0x000fe20000002400 */
[C---:B------:R-:W-:Y:S02]  /*edb0*/  ISETP.GT.AND P2, PT, R61.reuse, RZ, PT ;  /* 0x000000ff3d00720c */ /* 0x040fe40003f44270 */
[C---:B------:R-:W-:Y:S02]  /*edc0*/  ISETP.GT.AND P3, PT, R61.reuse, 0x1, PT ;  /* 0x000000013d00780c */ /* 0x040fe40003f64270 */
[----:B-----5:R-:W-:Y:S02]  /*edd0*/  FSEL R8, R8, -INF , P2 ;  /* 0xff80000008087808 */ /* 0x020fe40001000000 */
[----:B------:R-:W-:Y:S01]  /*ede0*/  ISETP.GT.AND P2, PT, R61, 0x8, PT ;  /* 0x000000083d00780c */ /* 0x000fe20003f44270 */
[----:B------:R-:W-:Y:S01]  /*edf0*/  MUFU.TANH R29, R29 ;  /* 0x0000001d001d7308 */ /* 0x000fe20000002400 */
[----:B------:R-:W-:Y:S02]  /*ee00*/  FSEL R13, R13, -INF , P3 ;  /* 0xff8000000d0d7808 */ /* 0x000fe40001800000 */
[----:B------:R-:W-:-:S02]  /*ee10*/  FMNMX.FTZ R65, R8, R11, !PT ;  /* 0x0000000b08417209 */ /* 0x000fc40007810000 */
[----:B------:R-:W-:Y:S02]  /*ee20*/  ISETP.GT.AND P3, PT, R61, 0x9, PT ;  /* 0x000000093d00780c */ /* 0x000fe40003f64270 */
        /* <DEDUP_REMOVED lines=34> */
[C---:B------:R-:W-:Y:S02]  /*f050*/  ISETP.GT.AND P2, PT, R61.reuse, 0x30, PT ;  /* 0x000000303d00780c */ /* 0x040fe40003f44270 */
[----:B------:R-:W-:Y:S02]  /*f060*/  FSEL R77, R42, -INF , P3 ;  /* 0xff8000002a4d7808 */ /* 0x000fe40001800000 */
[----:B------:R-:W-:Y:S01]  /*f070*/  FMNMX.FTZ R136, R40, R136, !PT ;  /* 0x0000008828887209 */ /* 0x000fe20007810000 */
[----:B------:R-:W1:Y:S01]  /*f080*/  MUFU.TANH R65, R65 ;  /* 0x0000004100417308 */ /* 0x000e620000002400 */
[----:B------:R-:W-:-:S02]  /*f090*/  ISETP.GT.AND P3, PT, R61, 0x31, PT ;  /* 0x000000313d00780c */ /* 0x000fc40003f64270 */
[----:B------:R-:W-:Y:S02]  /*f0a0*/  FSEL R44, R44, -INF , P2 ;  /* 0xff8000002c2c7808 */ /* 0x000fe40001000000 */
[----:B------:R-:W-:Y:S02]  /*f0b0*/  FMNMX.FTZ R136, R77, R136, !PT ;  /* 0x000000884d887209 */ /* 0x000fe40007810000 */
[C---:B------:R-:W-:Y:S01]  /*f0c0*/  ISETP.GT.AND P2, PT, R61.reuse, 0x38, PT ;  /* 0x000000383d00780c */ /* 0x040fe20003f44270 */
        /* <DEDUP_REMOVED lines=19> */
[----:B0-----:R-:W-:Y:S01]  /*f200*/  FSEL R58, R58, -INF , P2 ;  /* 0xff8000003a3a7808 */ /* 0x001fe20001000000 */
        /* <DEDUP_REMOVED lines=11> */
[----:B------:R-:W-:Y:S02]  /*f2c0*/  FSEL R64, R64, -INF , P3 ;  /* 0xff80000040407808 */ /* 0x000fe40001800000 */
[----:B------:R-:W-:Y:S02]  /*f2d0*/  FMNMX.FTZ R42, R62, R136, !PT ;  /* 0x000000883e2a7209 */ /* 0x000fe40007810000 */
[----:B------:R-:W-:Y:S01]  /*f2e0*/  ISETP.GT.AND P6, PT, R61, 0x59, PT ;  /* 0x000000593d00780c */ /* 0x000fe20003fc4270 */
[----:B------:R0:W3:Y:S01]  /*f2f0*/  SHFL.IDX PT, R136, R56, 0x1, 0x1c1f ;  /* 0x003c1f0038887f89 */ /* 0x0000e200000e0000 */
[----:B------:R-:W-:Y:S01]  /*f300*/  FSEL R68, R68, -INF , P2 ;  /* 0xff80000044447808 */ /* 0x000fe20001000000 */
[----:B------:R-:W-:Y:S01]  /*f310*/  MUFU.TANH R75, R75 ;  /* 0x0000004b004b7308 */ /* 0x000fe20000002400 */
[----:B------:R-:W-:-:S02]  /*f320*/  FMNMX.FTZ R42, R64, R42, !PT ;  /* 0x0000002a402a7209 */ /* 0x000fc40007810000 */
[----:B------:R-:W-:Y:S02]  /*f330*/  ISETP.GT.AND P5, PT, R61, 0x60, PT ;  /* 0x000000603d00780c */ /* 0x000fe40003fa4270 */
[----:B------:R-:W-:Y:S01]  /*f340*/  FSEL R69, R69, -INF , P6 ;  /* 0xff80000045457808 */ /* 0x000fe20003000000 */
[----:B0-----:R-:W-:Y:S01]  /*f350*/  FMUL.FTZ R56, R2, R79 ;  /* 0x0000004f02387220 */ /* 0x001fe20000410000 */
[----:B------:R-:W-:Y:S01]  /*f360*/  FMNMX.FTZ R42, R68, R42, !PT ;  /* 0x0000002a442a7209 */ /* 0x000fe20007810000 */
[C---:B------:R-:W-:Y:S01]  /*f370*/  FMUL.FTZ R79, R2.reuse, R82 ;  /* 0x00000052024f7220 */ /* 0x040fe20000410000 */
[C---:B------:R-:W-:Y:S01]  /*f380*/  ISETP.GT.AND P4, PT, R61.reuse, 0x61, PT ;  /* 0x000000613d00780c */ /* 0x040fe20003f84270 */
[C---:B------:R-:W-:Y:S01]  /*f390*/  FMUL.FTZ R82, R2.reuse, R83 ;  /* 0x0000005302527220 */ /* 0x040fe20000410000 */
[----:B------:R-:W-:Y:S01]  /*f3a0*/  ISETP.GT.AND P3, PT, R61, 0x68, PT ;  /* 0x000000683d00780c */ /* 0x000fe20003f64270 */
[----:B------:R-:W-:Y:S01]  /*f3b0*/  FMUL.FTZ R83, R2, R86 ;  /* 0x0000005602537220 */ /* 0x000fe20000410000 */
[----:B------:R-:W-:Y:S01]  /*f3c0*/  FSEL R72, R72, -INF , P5 ;  /* 0xff80000048487808 */ /* 0x000fe20002800000 */
[----:B------:R-:W-:Y:S01]  /*f3d0*/  MUFU.TANH R78, R78 ;  /* 0x0000004e004e7308 */ /* 0x000fe20000002400 */
[----:B------:R-:W-:-:S02]  /*f3e0*/  FMNMX.FTZ R42, R69, R42, !PT ;  /* 0x0000002a452a7209 */ /* 0x000fc40007810000 */
[----:B------:R-:W-:Y:S02]  /*f3f0*/  FSEL R73, R73, -INF , P4 ;  /* 0xff80000049497808 */ /* 0x000fe40002000000 */
[----:B------:R-:W-:Y:S02]  /*f400*/  FSEL R76, R76, -INF , P3 ;  /* 0xff8000004c4c7808 */ /* 0x000fe40001800000 */
[----:B------:R-:W-:Y:S01]  /*f410*/  FMNMX.FTZ R42, R72, R42, !PT ;  /* 0x0000002a482a7209 */ /* 0x000fe20007810000 */
[----:B---3--:R-:W-:Y:S01]  /*f420*/  IMAD.IADD R136, R60, 0x1, R136 ;  /* 0x000000013c887824 */ /* 0x008fe200078e0288 */
[C---:B------:R-:W-:Y:S01]  /*f430*/  ISETP.GT.AND P2, PT, R61.reuse, 0x69, PT ;  /* 0x000000693d00780c */ /* 0x040fe20003f44270 */
[----:B------:R-:W-:Y:S01]  /*f440*/  FMUL.FTZ R60, R2, R87 ;  /* 0x00000057023c7220 */ /* 0x000fe20000410000 */
[C---:B------:R-:W-:Y:S01]  /*f450*/  ISETP.GT.AND P6, PT, R61.reuse, 0x70, PT ;  /* 0x000000703d00780c */ /* 0x040fe20003fc4270 */
[----:B------:R-:W-:Y:S01]  /*f460*/  MUFU.TANH R56, R56 ;  /* 0x0000003800387308 */ /* 0x000fe20000002400 */
[----:B------:R-:W-:-:S02]  /*f470*/  ISETP.GT.AND P5, PT, R61, 0x71, PT ;  /* 0x000000713d00780c */ /* 0x000fc40003fa4270 */
[C---:B------:R-:W-:Y:S02]  /*f480*/  ISETP.GT.AND P4, PT, R61.reuse, 0x78, PT ;  /* 0x000000783d00780c */ /* 0x040fe40003f84270 */
[----:B------:R-:W-:Y:S01]  /*f490*/  ISETP.GT.AND P3, PT, R61, 0x79, PT ;  /* 0x000000793d00780c */ /* 0x000fe20003f64270 */
[----:B------:R-:W-:Y:S01]  /*f4a0*/  FMUL.FTZ R61, R2, R85 ;  /* 0x00000055023d7220 */ /* 0x000fe20000410000 */
[----:B------:R-:W-:Y:S01]  /*f4b0*/  FMNMX.FTZ R85, R73, R42, !PT ;  /* 0x0000002a49557209 */ /* 0x000fe20007810000 */
[----:B------:R-:W-:Y:S01]  /*f4c0*/  MUFU.TANH R79, R79 ;  /* 0x0000004f004f7308 */ /* 0x000fe20000002400 */
[----:B------:R-:W-:Y:S02]  /*f4d0*/  FSEL R80, R80, -INF , P6 ;  /* 0xff80000050507808 */ /* 0x000fe40003000000 */
[----:B------:R-:W-:Y:S02]  /*f4e0*/  FSEL R81, R81, -INF , P5 ;  /* 0xff80000051517808 */ /* 0x000fe40002800000 */
[----:B------:R-:W-:-:S02]  /*f4f0*/  FSEL R84, R84, -INF , P4 ;  /* 0xff80000054547808 */ /* 0x000fc40002000000 */
[C---:B------:R-:W-:Y:S01]  /*f500*/  ISETP.GT.AND P4, PT, R136.reuse, 0x9, PT ;  /* 0x000000098800780c */ /* 0x040fe20003f84270 */
[----:B------:R1:W0:Y:S01]  /*f510*/  MUFU.TANH R42, R61 ;  /* 0x0000003d002a7308 */ /* 0x0002220000002400 */
[----:B------:R-:W-:Y:S02]  /*f520*/  ISETP.GT.AND P5, PT, R136, RZ, PT ;  /* 0x000000ff8800720c */ /* 0x000fe40003fa4270 */
[----:B------:R-:W-:Y:S02]  /*f530*/  FSEL R26, R26, -INF , P4 ;  /* 0xff8000001a1a7808 */ /* 0x000fe40002000000 */
[----:B------:R-:W-:Y:S02]  /*f540*/  ISETP.GT.AND P4, PT, R136, 0x20, PT ;  /* 0x000000208800780c */ /* 0x000fe40003f84270 */
[----:B------:R-:W-:Y:S01]  /*f550*/  FSEL R9, R9, -INF , P5 ;  /* 0xff80000009097808 */ /* 0x000fe20002800000 */
[----:B------:R-:W-:Y:S01]  /*f560*/  MUFU.TANH R82, R82 ;  /* 0x0000005200527308 */ /* 0x000fe20000002400 */
[----:B-1----:R-:W-:-:S02]  /*f570*/  FSEL R61, R65, -INF , P2 ;  /* 0xff800000413d7808 */ /* 0x002fc40001000000 */
[----:B------:R-:W-:Y:S01]  /*f580*/  FMNMX.FTZ R65, R76, R85, !PT ;  /* 0x000000554c417209 */ /* 0x000fe20007810000 */
[----:B------:R-:W-:Y:S01]  /*f590*/  FMUL.FTZ R85, R2, R66 ;  /* 0x0000004202557220 */ /* 0x000fe20000410000 */
[----:B------:R-:W-:Y:S02]  /*f5a0*/  ISETP.GT.AND P2, PT, R136, 0x1, PT ;  /* 0x000000018800780c */ /* 0x000fe40003f44270 */
[----:B------:R-:W-:Y:S01]  /*f5b0*/  FMNMX.FTZ R65, R61, R65, !PT ;  /* 0x000000413d417209 */ /* 0x000fe20007810000 */
[----:B------:R-:W-:Y:S01]  /*f5c0*/  MUFU.TANH R83, R83 ;  /* 0x0000005300537308 */ /* 0x000fe20000002400 */
[----:B0-----:R-:W-:Y:S02]  /*f5d0*/  FSEL R66, R42, -INF , P3 ;  /* 0xff8000002a427808 */ /* 0x001fe40001800000 */
[----:B------:R-:W-:Y:S02]  /*f5e0*/  FMNMX.FTZ R65, R80, R65, !PT ;  /* 0x0000004150417209 */ /* 0x000fe40007810000 */
[----:B------:R-:W-:-:S02]  /*f5f0*/  FSEL R12, R12, -INF , P2 ;  /* 0xff8000000c0c7808 */ /* 0x000fc40001000000 */
[----:B------:R-:W-:Y:S01]  /*f600*/  FMNMX.FTZ R65, R81, R65, !PT ;  /* 0x0000004151417209 */ /* 0x000fe20007810000 */
[----:B------:R-:W0:Y:S01]  /*f610*/  MUFU.TANH R85, R85 ;  /* 0x0000005500557308 */ /* 0x000e220000002400 */
[----:B------:R-:W-:Y:S02]  /*f620*/  ISETP.GT.AND P2, PT, R136, 0x18, PT ;  /* 0x000000188800780c */ /* 0x000fe40003f44270 */
[----:B------:R-:W-:Y:S02]  /*f630*/  FMNMX.FTZ R65, R84, R65, !PT ;  /* 0x0000004154417209 */ /* 0x000fe40007810000 */
[----:B------:R-:W-:Y:S02]  /*f640*/  FSEL R33, R33, -INF , P2 ;  /* 0xff80000021217808 */ /* 0x000fe40001000000 */
[----:B------:R-:W-:Y:S01]  /*f650*/  FMNMX.FTZ R65, R66, R65, !PT ;  /* 0x0000004142417209 */ /* 0x000fe20007810000 */
[----:B------:R-:W1:Y:S01]  /*f660*/  MUFU.TANH R60, R60 ;  /* 0x0000003c003c7308 */ /* 0x000e620000002400 */
[----:B------:R-:W-:-:S02]  /*f670*/  ISETP.GT.AND P2, PT, R136, 0x29, PT ;  /* 0x000000298800780c */ /* 0x000fc40003f44270 */
[----:B------:R-:W-:Y:S01]  /*f680*/  FSEL R37, R37, -INF , P4 ;  /* 0xff80000025257808 */ /* 0x000fe20002000000 */
[----:B------:R-:W3:Y:S01]  /*f690*/  SHFL.BFLY PT, R42, R65, 0x2, 0x1f ;  /* 0x0c401f00412a7f89 */ /* 0x000ee200000e0000 */
[----:B------:R-:W-:Y:S02]  /*f6a0*/  FSEL R86, R43, -INF , P2 ;  /* 0xff8000002b567808 */ /* 0x000fe40001000000 */
[C---:B------:R-:W-:Y:S02]  /*f6b0*/  ISETP.GT.AND P4, PT, R136.reuse, 0x31, PT ;  /* 0x000000318800780c */ /* 0x040fe40003f84270 */
[----:B------:R-:W-:Y:S02]  /*f6c0*/  ISETP.GT.AND P3, PT, R136, 0x8, PT ;  /* 0x000000088800780c */ /* 0x000fe40003f64270 */
[----:B------:R-:W-:Y:S02]  /*f6d0*/  FSEL R87, R47, -INF , P4 ;  /* 0xff8000002f577808 */ /* 0x000fe40002000000 */
[----:B------:R-:W-:-:S02]  /*f6e0*/  FSEL R25, R25, -INF , P3 ;  /* 0xff80000019197808 */ /* 0x000fc40001800000 */
[C---:B------:R-:W-:Y:S02]  /*f6f0*/  ISETP.GT.AND P6, PT, R136.reuse, 0x10, PT ;  /* 0x000000108800780c */ /* 0x040fe40003fc4270 */
[----:B------:R-:W-:Y:S02]  /*f700*/  ISETP.GT.AND P5, PT, R136, 0x11, PT ;  /* 0x000000118800780c */ /* 0x000fe40003fa4270 */
[----:B------:R-:W-:Y:S02]  /*f710*/  FSEL R29, R29, -INF , P6 ;  /* 0xff8000001d1d7808 */ /* 0x000fe40003000000 */
[----:B------:R-:W-:Y:S02]  /*f720*/  FSEL R30, R30, -INF , P5 ;  /* 0xff8000001e1e7808 */ /* 0x000fe40002800000 */
[C---:B------:R-:W-:Y:S02]  /*f730*/  ISETP.GT.AND P3, PT, R136.reuse, 0x19, PT ;  /* 0x000000198800780c */ /* 0x040fe40003f64270 */
[----:B------:R-:W-:-:S02]  /*f740*/  ISETP.GT.AND P6, PT, R136, 0x21, PT ;  /* 0x000000218800780c */ /* 0x000fc40003fc4270 */
[----:B------:R-:W-:Y:S02]  /*f750*/  FSEL R34, R34, -INF , P3 ;  /* 0xff80000022227808 */ /* 0x000fe40001800000 */
[----:B---3--:R-:W-:Y:S02]  /*f760*/  FMNMX.FTZ R42, R65, R42, !PT ;  /* 0x0000002a412a7209 */ /* 0x008fe40007810000 */
[----:B------:R-:W-:Y:S02]  /*f770*/  ISETP.GT.AND P5, PT, R136, 0x28, PT ;  /* 0x000000288800780c */ /* 0x000fe40003fa4270 */
[----:B------:R-:W-:Y:S01]  /*f780*/  FSEL R38, R38, -INF , P6 ;  /* 0xff80000026267808 */ /* 0x000fe20003000000 */
[----:B------:R-:W3:Y:S01]  /*f790*/  SHFL.BFLY PT, R65, R42, 0x1, 0x1f ;  /* 0x0c201f002a417f89 */ /* 0x000ee200000e0000 */
[----:B------:R-:W-:Y:S02]  /*f7a0*/  FSEL R41, R41, -INF , P5 ;  /* 0xff80000029297808 */ /* 0x000fe40002800000 */
[----:B------:R-:W-:-:S02]  /*f7b0*/  ISETP.GT.AND P3, PT, R136, 0x30, PT ;  /* 0x000000308800780c */ /* 0x000fc40003f64270 */
[C---:B------:R-:W-:Y:S02]  /*f7c0*/  ISETP.GT.AND P6, PT, R136.reuse, 0x38, PT ;  /* 0x000000388800780c */ /* 0x040fe40003fc4270 */
[----:B------:R-:W-:Y:S02]  /*f7d0*/  FSEL R45, R45, -INF , P3 ;  /* 0xff8000002d2d7808 */ /* 0x000fe40001800000 */
[----:B------:R-:W-:Y:S02]  /*f7e0*/  ISETP.GT.AND P5, PT, R136, 0x39, PT ;  /* 0x000000398800780c */ /* 0x000fe40003fa4270 */
[----:B------:R-:W-:Y:S02]  /*f7f0*/  FSEL R50, R50, -INF , P6 ;  /* 0xff80000032327808 */ /* 0x000fe40003000000 */
[----:B------:R-:W-:Y:S02]  /*f800*/  ISETP.GT.AND P3, PT, R136, 0x40, PT ;  /* 0x000000408800780c */ /* 0x000fe40003f64270 */
[----:B------:R-:W-:-:S02]  /*f810*/  FSEL R51, R51, -INF , P5 ;  /* 0xff80000033337808 */ /* 0x000fc40002800000 */
[C---:B------:R-:W-:Y:S02]  /*f820*/  ISETP.GT.AND P4, PT, R136.reuse, 0x41, PT ;  /* 0x000000418800780c */ /* 0x040fe40003f84270 */
[----:B------:R-:W-:Y:S02]  /*f830*/  FSEL R53, R53, -INF , P3 ;  /* 0xff80000035357808 */ /* 0x000fe40001800000 */
[----:B------:R-:W-:Y:S02]  /*f840*/  ISETP.GT.AND P6, PT, R136, 0x48, PT ;  /* 0x000000488800780c */ /* 0x000fe40003fc4270 */
[----:B------:R-:W-:Y:S02]  /*f850*/  FSEL R54, R54, -INF , P4 ;  /* 0xff80000036367808 */ /* 0x000fe40002000000 */
[----:B---3--:R-:W-:Y:S01]  /*f860*/  FMNMX.FTZ R65, R42, R65, !PT ;  /* 0x000000412a417209 */ /* 0x008fe20007810000 */
[----:B------:R-:W-:Y:S01]  /*f870*/  IMAD.U32 R42, RZ, RZ, UR39 ;  /* 0x00000027ff2a7e24 */ /* 0x000fe2000f8e00ff */
[----:B------:R-:W-:-:S02]  /*f880*/  ISETP.GT.AND P5, PT, R136, 0x49, PT ;  /* 0x000000498800780c */ /* 0x000fc40003fa4270 */
[C---:B------:R-:W-:Y:S01]  /*f890*/  FSETP.NEU.FTZ.AND P2, PT, R65.reuse, -INF , PT ;  /* 0xff8000004100780b */ /* 0x040fe20003f5d000 */
[----:B------:R-:W-:-:S01]  /*f8a0*/  FFMA.FTZ R43, R65, R42, -8 ;  /* 0xc1000000412b7423 */ /* 0x000fc2000001002a */
[----:B------:R-:W-:Y:S02]  /*f8b0*/  FSEL R57, R57, -INF , P6 ;  /* 0xff80000039397808 */ /* 0x000fe40003000000 */
[----:B------:R-:W-:Y:S02]  /*f8c0*/  ISETP.GT.AND P3, PT, R136, 0x50, PT ;  /* 0x000000508800780c */ /* 0x000fe40003f64270 */
[----:B------:R-:W-:Y:S02]  /*f8d0*/  FSEL R47, R43, RZ, P2 ;  /* 0x000000ff2b2f7208 */ /* 0x000fe40001000000 */
[----:B------:R-:W-:Y:S02]  /*f8e0*/  FMNMX.FTZ R43, R9, R10, !PT ;  /* 0x0000000a092b7209 */ /* 0x000fe40007810000 */
[----:B------:R-:W-:Y:S01]  /*f8f0*/  FSEL R63, R63, -INF , P5 ;  /* 0xff8000003f3f7808 */ /* 0x000fe20002800000 */
[----:B------:R-:W-:-:S01]  /*f900*/  FFMA.FTZ R8, R8, R42, -R47 ;  /* 0x0000002a08087223 */ /* 0x000fc2000001082f */
[----:B------:R-:W-:Y:S01]  /*f910*/  FMNMX.FTZ R43, R12, R43, !PT ;  /* 0x0000002b0c2b7209 */ /* 0x000fe20007810000 */
[----:B------:R-:W-:-:S01]  /*f920*/  FFMA.FTZ R13, R13, R42, -R47 ;  /* 0x0000002a0d0d7223 */ /* 0x000fc2000001082f */
[----:B------:R-:W-:Y:S01]  /*f930*/  ISETP.GT.AND P4, PT, R136, 0x51, PT ;  /* 0x000000518800780c */ /* 0x000fe20003f84270 */
[----:B------:R-:W-:-:S01]  /*f940*/  FFMA.FTZ R24, R24, R42, -R47 ;  /* 0x0000002a18187223 */ /* 0x000fc2000001082f */
[----:B------:R-:W-:Y:S01]  /*f950*/  FMNMX.FTZ R43, R25, R43, !PT ;  /* 0x0000002b192b7209 */ /* 0x000fe20007810000 */
[----:B------:R-:W-:-:S01]  /*f960*/  FFMA.FTZ R27, R27, R42, -R47 ;  /* 0x0000002a1b1b7223 */ /* 0x000fc2000001082f */
[----:B0-----:R-:W-:Y:S01]  /*f970*/  FSEL R85, R85, -INF , P3 ;  /* 0xff80000055557808 */ /* 0x001fe20001800000 */
[----:B------:R-:W-:-:S01]  /*f980*/  FFMA.FTZ R28, R28, R42, -R47 ;  /* 0x0000002a1c1c7223 */ /* 0x000fc2000001082f */
[----:B------:R-:W-:Y:S01]  /*f990*/  FMNMX.FTZ R43, R26, R43, !PT ;  /* 0x0000002b1a2b7209 */ /* 0x000fe20007810000 */
[----:B------:R-:W-:-:S01]  /*f9a0*/  FFMA.FTZ R31, R31, R42, -R47 ;  /* 0x0000002a1f1f7223 */ /* 0x000fc2000001082f */
[----:B------:R-:W-:Y:S01]  /*f9b0*/  ISETP.GT.AND P6, PT, R136, 0x58, PT ;  /* 0x000000588800780c */ /* 0x000fe20003fc4270 */
[----:B------:R-:W-:-:S01]  /*f9c0*/  FFMA.FTZ R32, R32, R42, -R47 ;  /* 0x0000002a20207223 */ /* 0x000fc2000001082f */
[----:B------:R-:W-:Y:S01]  /*f9d0*/  FMNMX.FTZ R43, R29, R43, !PT ;  /* 0x0000002b1d2b7209 */ /* 0x000fe20007810000 */
[----:B------:R-:W-:-:S01]  /*f9e0*/  FFMA.FTZ R35, R35, R42, -R47 ;  /* 0x0000002a23237223 */ /* 0x000fc2000001082f */
        /* <DEDUP_REMOVED lines=49> */
[----:B------:R-:W-:Y:S01]  /*fd00*/  MUFU.EX2 R8, R8 ;  /* 0x0000000800087308 */ /* 0x000fe20000000800 */
[----:B------:R-:W-:-:S02]  /*fd10*/  FMNMX.FTZ R43, R54, R43, !PT ;  /* 0x0000002b362b7209 */ /* 0x000fc40007810000 */
[C---:B------:R-:W-:Y:S02]  /*fd20*/  ISETP.GT.AND P4, PT, R136.reuse, 0x71, PT ;  /* 0x000000718800780c */ /* 0x040fe40003f84270 */
[----:B------:R-:W-:Y:S02]  /*fd30*/  FMNMX.FTZ R43, R57, R43, !PT ;  /* 0x0000002b392b7209 */ /* 0x000fe40007810000 */
[----:B------:R-:W-:Y:S01]  /*fd40*/  FSEL R79, R79, -INF , P3 ;  /* 0xff8000004f4f7808 */ /* 0x000fe20001800000 */
[----:B------:R-:W-:Y:S01]  /*fd50*/  MUFU.EX2 R13, R13 ;  /* 0x0000000d000d7308 */ /* 0x000fe20000000800 */
[----:B------:R-:W-:Y:S02]  /*fd60*/  FMNMX.FTZ R43, R63, R43, !PT ;  /* 0x0000002b3f2b7209 */ /* 0x000fe40007810000 */
[----:B------:R-:W-:Y:S02]  /*fd70*/  ISETP.GT.AND P6, PT, R136, 0x78, PT ;  /* 0x000000788800780c */ /* 0x000fe40003fc4270 */
[----:B------:R-:W-:-:S02]  /*fd80*/  FMNMX.FTZ R43, R85, R43, !PT ;  /* 0x0000002b552b7209 */ /* 0x000fc40007810000 */
[----:B------:R-:W-:Y:S01]  /*fd90*/  FSEL R82, R82, -INF , P4 ;  /* 0xff80000052527808 */ /* 0x000fe20002000000 */
[----:B------:R-:W-:Y:S01]  /*fda0*/  MUFU.EX2 R24, R24 ;  /* 0x0000001800187308 */ /* 0x000fe20000000800 */
[----:B------:R-:W-:Y:S02]  /*fdb0*/  FMNMX.FTZ R43, R67, R43, !PT ;  /* 0x0000002b432b7209 */ /* 0x000fe40007810000 */
[----:B------:R-:W-:Y:S02]  /*fdc0*/  ISETP.GT.AND P5, PT, R136, 0x79, PT ;  /* 0x000000798800780c */ /* 0x000fe40003fa4270 */
[----:B------:R-:W-:Y:S02]  /*fdd0*/  FMNMX.FTZ R43, R70, R43, !PT ;  /* 0x0000002b462b7209 */ /* 0x000fe40007810000 */
[----:B------:R-:W-:Y:S01]  /*fde0*/  FSEL R83, R83, -INF , P6 ;  /* 0xff80000053537808 */ /* 0x000fe20003000000 */
[----:B------:R-:W-:Y:S01]  /*fdf0*/  MUFU.EX2 R27, R27 ;  /* 0x0000001b001b7308 */ /* 0x000fe20000000800 */
[----:B------:R-:W-:-:S02]  /*fe00*/  FMNMX.FTZ R43, R71, R43, !PT ;  /* 0x0000002b472b7209 */ /* 0x000fc40007810000 */
[----:B-1----:R-:W-:Y:S02]  /*fe10*/  FSEL R60, R60, -INF , P5 ;  /* 0xff8000003c3c7808 */ /* 0x002fe40002800000 */
[----:B------:R-:W-:Y:S02]  /*fe20*/  FMNMX.FTZ R43, R74, R43, !PT ;  /* 0x0000002b4a2b7209 */ /* 0x000fe40007810000 */
[----:B--2---:R-:W-:Y:S01]  /*fe30*/  LOP3.LUT R138, R151, 0x7f, RZ, 0xc0, !PT ;  /* 0x0000007f978a7812 */ /* 0x004fe200078ec0ff */
        /* <DEDUP_REMOVED lines=27> */
[----:B------:R-:W-:-:S01]  /*fff0*/  FFMA.FTZ R66, R86, R42, -R137 ;  /* 0x0000002a56427223 */ /* 0x000fc20000010889 */
[-CC-:B------:R-:W-:Y:S01]  /*10000*/  FFMA.FTZ R86, R87, R42.reuse, -R137.reuse ;  /* 0x0000002a57567223 */ /* 0x180fe20000010889 */
[----:B------:R-:W-:Y:S01]  /*10010*/  FSEL R87, R65, RZ, P2 ;  /* 0x000000ff41577208 */ /* 0x000fe20001000000 */
[-CC-:B------:R-:W-:Y:S01]  /*10020*/  FFMA.FTZ R9, R9, R42.reuse, -R137.reuse ;  /* 0x0000002a09097223 */ /* 0x180fe20000010889 */
[----:B------:R-:W-:-:S01]  /*10030*/  FFMA.FTZ R12, R12, R42, -R137 ;  /* 0x0000002a0c0c7223 */ /* 0x000fc20000010889 */
[-CC-:B------:R-:W-:Y:S01]  /*10040*/  FFMA.FTZ R25, R25, R42.reuse, -R137.reuse ;  /* 0x0000002a19197223 */ /* 0x180fe20000010889 */
[----:B------:R-:W-:-:S01]  /*10050*/  FFMA.FTZ R26, R26, R42, -R137 ;  /* 0x0000002a1a1a7223 */ /* 0x000fc20000010889 */
[----:B------:R-:W-:Y:S01]  /*10060*/  FADD.FTZ R87, -R87, R11 ;  /* 0x0000000b57577221 */ /* 0x000fe20000010100 */
[----:B------:R-:W-:-:S01]  /*10070*/  FFMA.FTZ R11, R50, R42, -R137 ;  /* 0x0000002a320b7223 */ /* 0x000fc20000010889 */
[----:B------:R-:W-:Y:S01]  /*10080*/  FSEL R50, R43, RZ, P3 ;  /* 0x000000ff2b327208 */ /* 0x000fe20001800000 */
[----:B------:R-:W-:Y:S01]  /*10090*/  MUFU.EX2 R9, R9 ;  /* 0x0000000900097308 */ /* 0x000fe20000000800 */
[----:B------:R-:W-:-:S01]  /*100a0*/  FFMA.FTZ R29, R29, R42, -R137 ;  /* 0x0000002a1d1d7223 */ /* 0x000fc20000010889 */
[-CC-:B------:R-:W-:Y:S01]  /*100b0*/  FFMA.FTZ R30, R30, R42.reuse, -R137.reuse ;  /* 0x0000002a1e1e7223 */ /* 0x180fe20000010889 */
[----:B------:R-:W-:-:S01]  /*100c0*/  FFMA.FTZ R33, R33, R42, -R137 ;  /* 0x0000002a21217223 */ /* 0x000fc20000010889 */
[----:B------:R-:W-:Y:S01]  /*100d0*/  FADD.FTZ R10, -R50, R10 ;  /* 0x0000000a320a7221 */ /* 0x000fe20000010100 */
[-C--:B------:R-:W-:Y:S01]  /*100e0*/  FMUL.FTZ R50, R87, R42.reuse ;  /* 0x0000002a57327220 */ /* 0x080fe20000410000 */
[-CC-:B------:R-:W-:Y:S01]  /*100f0*/  FFMA.FTZ R34, R34, R42.reuse, -R137.reuse ;  /* 0x0000002a22227223 */ /* 0x180fe20000010889 */
[----:B------:R-:W-:-:S01]  /*10100*/  FFMA.FTZ R37, R37, R42, -R137 ;  /* 0x0000002a25257223 */ /* 0x000fc20000010889 */
        /* <DEDUP_REMOVED lines=23> */
[----:B------:R-:W-:Y:S01]  /*10280*/  ISETP.NE.AND P2, PT, R138, RZ, PT ;  /* 0x000000ff8a00720c */ /* 0x000fe20003f45270 */
[----:B------:R-:W-:-:S01]  /*10290*/  FFMA.FTZ R60, R60, R42, -R137 ;  /* 0x0000002a3c3c7223 */ /* 0x000fc20000010889 */
[----:B------:R-:W2:Y:S01]  /*102a0*/  MUFU.EX2 R25, R25 ;  /* 0x0000001900197308 */ /* 0x000ea20000000800 */
[----:B0-----:R-:W-:-:S04]  /*102b0*/  FFMA.FTZ R3, R50, R3, R8 ;  /* 0x0000000332037223 */ /* 0x001fc80000010008 */
[----:B------:R-:W-:-:S03]  /*102c0*/  FADD.FTZ R3, R13, R3 ;  /* 0x000000030d037221 */ /* 0x000fc60000010000 */
[----:B------:R-:W0:Y:S01]  /*102d0*/  MUFU.EX2 R26, R26 ;  /* 0x0000001a001a7308 */ /* 0x000e220000000800 */
[----:B-1----:R-:W-:-:S01]  /*102e0*/  FFMA.FTZ R0, R10, R0, R9 ;  /* 0x000000000a007223 */ /* 0x002fc20000010009 */
[----:B------:R-:W-:Y:S01]  /*102f0*/  FADD.FTZ R3, R24, R3 ;  /* 0x0000000318037221 */ /* 0x000fe20000010000 */
[----:B------:R-:W-:Y:S02]  /*10300*/  @!P2 VIADD R15, R15, 0x19c40 ;  /* 0x00019c400f0fa836 */ /* 0x000fe40000000000 */
[----:B------:R-:W-:Y:S01]  /*10310*/  FADD.FTZ R0, R12, R0 ;  /* 0x000000000c007221 */ /* 0x000fe20000010000 */
[----:B------:R-:W-:-:S02]  /*10320*/  FADD.FTZ R3, R27, R3 ;  /* 0x000000031b037221 */ /* 0x000fc40000010000 */
[----:B------:R-:W1:Y:S01]  /*10330*/  MUFU.EX2 R29, R29 ;  /* 0x0000001d001d7308 */ /* 0x000e620000000800 */
[----:B--2---:R-:W-:-:S01]  /*10340*/  FADD.FTZ R0, R25, R0 ;  /* 0x0000000019007221 */ /* 0x004fc20000010000 */
[----:B------:R-:W-:Y:S01]  /*10350*/  FADD.FTZ R3, R28, R3 ;  /* 0x000000031c037221 */ /* 0x000fe20000010000 */
[----:B------:R-:W-:-:S03]  /*10360*/  @!P2 PRMT R15, RZ, 0x654, R15 ;  /* 0x00000654ff0fa816 */ /* 0x000fc6000000000f */
[----:B------:R-:W-:Y:S01]  /*10370*/  FADD.FTZ R3, R31, R3 ;  /* 0x000000031f037221 */ /* 0x000fe20000010000 */
[----:B------:R2:W-:Y:S01]  /*10380*/  @!P2 SYNCS.ARRIVE.TRANS64.RED.A1T0 RZ, [R15+URZ], RZ ;  /* 0x000000ff0fffa9a7 */ /* 0x0005e2000810043f */
[----:B------:R-:W3:Y:S01]  /*10390*/  MUFU.EX2 R30, R30 ;  /* 0x0000001e001e7308 */ /* 0x000ee20000000800 */
        /* <DEDUP_REMOVED lines=21> */
[----:B------:R-:W-:-:S06]  /*104f0*/  FADD.FTZ R3, R52, R3 ;  /* 0x0000000334037221 */ /* 0x000fcc0000010000 */
        /* <DEDUP_REMOVED lines=76> */
.L_x_10497:
        /* <DEDUP_REMOVED lines=97> */
[C---:B--2---:R-:W-:Y:S01]  /*10fd0*/  ISETP.GT.AND P2, PT, R14.reuse, R15, PT ;  /* 0x0000000f0e00720c */ /* 0x044fe20003f44270 */
[----:B------:R-:W-:-:S12]  /*10fe0*/  VIADD R14, R14, 0xffffffff ;  /* 0xffffffff0e0e7836 */ /* 0x000fd80000000000 */
[----:B0-----:R-:W-:Y:S05]  /*10ff0*/  @P2 BRA `(.L_x_10498) ;  /* 0xffffffd000482947 */ /* 0x001fea000383ffff */
[----:B------:R-:W-:Y:S05]  /*11000*/  BSYNC B1 ;  /* 0x0000000000017941 */ /* 0x000fea0003800000 */
.L_x_10486:
[----:B------:R-:W-:Y:S05]  /*11010*/  BSYNC B0 ;  /* 0x0000000000007941 */ /* 0x000fea0003800000 */
.L_x_10485:
[----:B------:R-:W-:Y:S01]  /*11020*/  ISETP.GE.AND P0, PT, R14, RZ, PT ;  /* 0x000000ff0e00720c */ /* 0x000fe20003f06270 */
[----:B------:R-:W-:-:S12]  /*11030*/  BSSY B0, `(.L_x_10499) ;  /* 0x0000258000007945 */ /* 0x000fd80003800000 */
[----:B------:R-:W-:Y:S05]  /*11040*/  @!P0 BRA `(.L_x_10500) ;  /* 0x0000002400588947 */ /* 0x000fea0003800000 */
[----:B------:R-:W-:Y:S02]  /*11050*/  IMAD.MOV.U32 R13, RZ, RZ, R43 ;  /* 0x000000ffff0d7224 */ /* 0x000fe400078e002b */
[----:B------:R-:W-:Y:S02]  /*11060*/  IMAD.MOV.U32 R12, RZ, RZ, R65 ;  /* 0x000000ffff0c7224 */ /* 0x000fe400078e0041 */
[----:B------:R-:W-:Y:S02]  /*11070*/  IMAD.MOV.U32 R9, RZ, RZ, R152 ;  /* 0x000000ffff097224 */ /* 0x000fe400078e0098 */
[----:B------:R-:W-:-:S07]  /*11080*/  IMAD.MOV.U32 R8, RZ, RZ, R18 ;  /* 0x000000ffff087224 */ /* 0x000fce00078e0012 */
.L_x_10512:
[----:B------:R-:W-:-:S05]  /*11090*/  VIADD R18, R8, 0x1 ;  /* 0x0000000108127836 */ /* 0x000fca0000000000 */
[----:B------:R-:W-:-:S04]  /*110a0*/  ISETP.NE.AND P0, PT, R18, 0x2, PT ;  /* 0x000000021200780c */ /* 0x000fc80003f05270 */
[----:B------:R-:W-:Y:S02]  /*110b0*/  SEL R152, RZ, 0x1, P0 ;  /* 0x00000001ff987807 */ /* 0x000fe40000000000 */
[----:B------:R-:W-:Y:S02]  /*110c0*/  SEL R18, R18, RZ, P0 ;  /* 0x000000ff12127207 */ /* 0x000fe40000000000 */
[----:B------:R-:W-:Y:S01]  /*110d0*/  LOP3.LUT R152, R9, R152, RZ, 0x3c, !PT ;  /* 0x0000009809987212 */ /* 0x000fe200078e3cff */
[----:B0-----:R-:W-:Y:S06]  /*110e0*/  @!P1 BRA `(.L_x_10501) ;  /* 0x0000000000049947 */ /* 0x001fec0003800000 */
[----:B------:R-:W-:Y:S01]  /*110f0*/  BPT.TRAP 0x1 ;  /* 0x000000040000795c */ /* 0x000fe20000300000 */
.L_x_10501:
[----:B------:R-:W-:Y:S01]  /*11100*/  IMAD R10, R18, 0x8, R16 ;  /* 0x00000008120a7824 */ /* 0x000fe200078e0210 */
[----:B------:R-:W-:-:S04]  /*11110*/  SHF.L.U32 R11, R152, 0x1f, RZ ;  /* 0x0000001f980b7819 */ /* 0x000fc800000006ff */
[----:B------:R0:W1:Y:S01]  /*11120*/  SYNCS.PHASECHK.TRANS64.TRYWAIT P0, [R10+URZ+0x19c30], R11 ;  /* 0x019c300b0a0075a7 */ /* 0x000062000800017f */
[----:B------:R-:W-:Y:S05]  /*11130*/  @!P1 BRA `(.L_x_10502) ;  /* 0x0000000000049947 */ /* 0x000fea0003800000 */
[----:B------:R-:W-:Y:S01]  /*11140*/  BPT.TRAP 0x1 ;  /* 0x000000040000795c */ /* 0x000fe20000300000 */
.L_x_10502:
[----:B------:R-:W-:Y:S01]  /*11150*/  BSSY B1, `(.L_x_10503) ;  /* 0x0000006000017945 */ /* 0x000fe20003800000 */
[----:B------:R-:W-:Y:S02]  /*11160*/  IMAD R24, R18, 0x300, R21 ;  /* 0x0000030012187824 */ /* 0x000fe400078e0215 */
[----:B------:R-:W-:Y:S01]  /*11170*/  IMAD.MOV.U32 R25, RZ, RZ, -0x3ffffff0 ;  /* 0xc0000010ff197424 */ /* 0x000fe200078e00ff */
[----:B-1----:R-:W-:Y:S06]  /*11180*/  @P0 BRA `(.L_x_10504) ;  /* 0x0000000000080947 */ /* 0x002fec0003800000 */
[----:B------:R-:W1:Y:S02]  /*11190*/  SYNCS.PHASECHK.TRANS64.TRYWAIT P0, [R10+URZ+0x19c30], R11 ;  /* 0x019c300b0a0075a7 */ /* 0x000e64000800017f */
[----:B-1----:R-:W-:Y:S05]  /*111a0*/  @!P0 BRA `(.L_x_10505) ;  /* 0x000000c400808947 */ /* 0x002fea0003800000 */
.L_x_10504:
[----:B------:R-:W-:Y:S05]  /*111b0*/  BSYNC B1 ;  /* 0x0000000000017941 */ /* 0x000fea0003800000 */
.L_x_10503:
        /* <DEDUP_REMOVED lines=27> */
.L_x_10506:
[----:B------:R-:W-:Y:S01]  /*11370*/  SHF.L.U32 R9, R9, 0x1f, RZ ;  /* 0x0000001f09097819 */ /* 0x000fe200000006ff */
[----:B------:R-:W-:-:S04]  /*11380*/  IMAD R15, R8, 0x8, R16 ;  /* 0x00000008080f7824 */ /* 0x000fc800078e0210 */
[----:B------:R0:W1:Y:S01]  /*11390*/  SYNCS.PHASECHK.TRANS64.TRYWAIT P0, [R15+URZ+0x19c50], R9 ;  /* 0x019c50090f0075a7 */ /* 0x000062000800017f */
[----:B------:R-:W-:Y:S05]  /*113a0*/  @!P1 BRA `(.L_x_10507) ;  /* 0x0000000000049947 */ /* 0x000fea0003800000 */
[----:B------:R-:W-:Y:S01]  /*113b0*/  BPT.TRAP 0x1 ;  /* 0x000000040000795c */ /* 0x000fe20000300000 */
.L_x_10507:
[----:B------:R-:W-:Y:S04]  /*113c0*/  BSSY B1, `(.L_x_10508) ;  /* 0x0000004000017945 */ /* 0x000fe80003800000 */
[----:B-1----:R-:W-:Y:S05]  /*113d0*/  @P0 BRA `(.L_x_10509) ;  /* 0x0000000000080947 */ /* 0x002fea0003800000 */
[----:B------:R-:W1:Y:S02]  /*113e0*/  SYNCS.PHASECHK.TRANS64.TRYWAIT P0, [R15+URZ+0x19c50], R9 ;  /* 0x019c50090f0075a7 */ /* 0x000e64000800017f */
[----:B-1----:R-:W-:Y:S05]  /*113f0*/  @!P0 BRA `(.L_x_10510) ;  /* 0x000000c400008947 */ /* 0x002fea0003800000 */
.L_x_10509:
[----:B------:R-:W-:Y:S05]  /*11400*/  BSYNC B1 ;  /* 0x0000000000017941 */ /* 0x000fea0003800000 */
.L_x_10508:
        /* <DEDUP_REMOVED lines=8> */
[----:B------:R-:W-:Y:S01]  /*11490*/  FMUL.FTZ R39, R2, R43 ;  /* 0x0000002b02277220 */ /* 0x000fe20000410000 */
[----:B------:R-:W-:Y:S01]  /*114a0*/  LOP3.LUT R9, R9, 0x3fff, RZ, 0xc0, !PT ;  /* 0x00003fff09097812 */ /* 0x000fe200078ec0ff */
[----:B------:R-:W-:Y:S03]  /*114b0*/  MUFU.TANH R20, R20 ;  /* 0x0000001400147308 */ /* 0x000fe60000002400 */
[----:B------:R-:W-:-:S05]  /*114c0*/  LOP3.LUT R9, R9, 0x10000, RZ, 0xfc, !PT ;  /* 0x0001000009097812 */ /* 0x000fca00078efcff */
[----:B------:R-:W-:Y:S01]  /*114d0*/  IMAD R8, R8, 0x300, R9 ;  /* 0x0000030008087824 */ /* 0x000fe200078e0209 */
[----:B------:R-:W-:Y:S01]  /*114e0*/  MUFU.TANH R27, R27 ;  /* 0x0000001b001b7308 */ /* 0x000fe20000002400 */
[----:B------:R-:W-:Y:S02]  /*114f0*/  IMAD.MOV.U32 R9, RZ, RZ, 0x40000040 ;  /* 0x40000040ff097424 */ /* 0x000fe400078e00ff */
[C---:B------:R-:W-:Y:S01]  /*11500*/  VIADD R10, R8.reuse, 0x2 ;  /* 0x00000002080a7836 */ /* 0x040fe20000000000 */
[----:B------:R-:W-:Y:S02]  /*11510*/  R2UR UR6, R8 ;  /* 0x00000000080672ca */ /* 0x000fe400000e0000 */
[----:B------:R-:W-:Y:S01]  /*11520*/  R2UR UR7, R9 ;  /* 0x00000000090772ca */ /* 0x000fe200000e0000 */
        /* <DEDUP_REMOVED lines=12> */
[----:B------:R-:W-:Y:S01]  /*115f0*/  QGMMA.64x96x32.F32.E4M3.E4M3 R88, R148, gdesc[UR4], R88, gsb0 ;  /* 0x0160000494587df3 */ /* 0x000fe20008000858 */
[----:B------:R-:W-:Y:S01]  /*11600*/  R2UR UR6, R10 ;  /* 0x000000000a0672ca */ /* 0x000fe200000e0000 */
[----:B------:R-:W-:Y:S01]  /*11610*/  VIADD R10, R8, 0x4 ;  /* 0x00000004080a7836 */ /* 0x000fe20000000000 */
[----:B------:R-:W-:Y:S01]  /*11620*/  R2UR UR7, R11 ;  /* 0x000000000b0772ca */ /* 0x000fe200000e0000 */
[----:B------:R-:W-:Y:S01]  /*11630*/  IMAD.MOV.U32 R11, RZ, RZ, 0x40000040 ;  /* 0x40000040ff0b7424 */ /* 0x000fe200078e00ff */
        /* <DEDUP_REMOVED lines=71> */
[----:B-1----:R-:W-:Y:S01]  /*11ab0*/  FMNMX.FTZ R42, R11, R13, !PT ;  /* 0x0000000d0b2a7209 */ /* 0x002fe20007810000 */
[C---:B------:R-:W-:Y:S01]  /*11ac0*/  FMUL.FTZ R61, R2.reuse, R63 ;  /* 0x0000003f023d7220 */ /* 0x040fe20000410000 */
[----:B------:R-:W-:Y:S01]  /*11ad0*/  FMUL.FTZ R63, R2, R65 ;  /* 0x00000041023f7220 */ /* 0x000fe20000410000 */
[----:B0-----:R-:W-:-:S02]  /*11ae0*/  LOP3.LUT R151, R151, 0x7f, RZ, 0xc0, !PT ;  /* 0x0000007f97977812 */ /* 0x001fc400078ec0ff */
[----:B------:R-:W-:Y:S02]  /*11af0*/  FMNMX.FTZ R42, R20, R42, !PT ;  /* 0x0000002a142a7209 */ /* 0x000fe40007810000 */
[----:B------:R-:W0:Y:S01]  /*11b00*/  MUFU.TANH R25, R25 ;  /* 0x0000001900197308 */ /* 0x000e220000002400 */
[----:B--2---:R-:W-:Y:S02]  /*11b10*/  FMNMX.FTZ R43, R10, R43, !PT ;  /* 0x0000002b0a2b7209 */ /* 0x004fe40007810000 */
[----:B------:R-:W-:Y:S02]  /*11b20*/  ISETP.NE.AND P0, PT, R151, RZ, PT ;  /* 0x000000ff9700720c */ /* 0x000fe40003f05270 */
[----:B------:R-:W-:-:S03]  /*11b30*/  FMNMX.FTZ R43, R24, R43, !PT ;  /* 0x0000002b182b7209 */ /* 0x000fc60007810000 */
[----:B------:R-:W1:Y:S01]  /*11b40*/  MUFU.TANH R30, R30 ;  /* 0x0000001e001e7308 */ /* 0x000e620000002400 */
[----:B---3--:R-:W-:-:S04]  /*11b50*/  FMNMX.FTZ R42, R26, R42, !PT ;  /* 0x0000002a1a2a7209 */ /* 0x008fc80007810000 */
[----:B------:R-:W-:-:S03]  /*11b60*/  FMNMX.FTZ R42, R27, R42, !PT ;  /* 0x0000002a1b2a7209 */ /* 0x000fc60007810000 */
[----:B------:R-:W2:Y:S01]  /*11b70*/  MUFU.TANH R29, R29 ;  /* 0x0000001d001d7308 */ /* 0x000ea20000002400 */
[----:B0-----:R-:W-:-:S04]  /*11b80*/  FMNMX.FTZ R43, R25, R43, !PT ;  /* 0x0000002b192b7209 */ /* 0x001fc80007810000 */
[----:B------:R-:W-:-:S03]  /*11b90*/  FMNMX.FTZ R43, R28, R43, !PT ;  /* 0x0000002b1c2b7209 */ /* 0x000fc60007810000 */
[----:B------:R-:W0:Y:S01]  /*11ba0*/  MUFU.TANH R34, R34 ;  /* 0x0000002200227308 */ /* 0x000e220000002400 */
[----:B-1----:R-:W-:-:S04]  /*11bb0*/  FMNMX.FTZ R42, R30, R42, !PT ;  /* 0x0000002a1e2a7209 */ /* 0x002fc80007810000 */
[----:B------:R-:W-:-:S03]  /*11bc0*/  FMNMX.FTZ R42, R31, R42, !PT ;  /* 0x0000002a1f2a7209 */ /* 0x000fc60007810000 */
[----:B------:R-:W1:Y:S01]  /*11bd0*/  MUFU.TANH R33, R33 ;  /* 0x0000002100217308 */ /* 0x000e620000002400 */
[----:B--2---:R-:W-:-:S04]  /*11be0*/  FMNMX.FTZ R43, R29, R43, !PT ;  /* 0x0000002b1d2b7209 */ /* 0x004fc80007810000 */
        /* <DEDUP_REMOVED lines=11> */
[----:B0-----:R-:W-:Y:S02]  /*11ca0*/  FMNMX.FTZ R43, R37, R43, !PT ;  /* 0x0000002b252b7209 */ /* 0x001fe40007810000 */
[----:B------:R-:W-:Y:S02]  /*11cb0*/  FMNMX.FTZ R42, R44, R42, !PT ;  /* 0x0000002a2c2a7209 */ /* 0x000fe40007810000 */
[----:B------:R-:W-:-:S03]  /*11cc0*/  FMNMX.FTZ R43, R40, R43, !PT ;  /* 0x0000002b282b7209 */ /* 0x000fc60007810000 */
[----:B------:R-:W0:Y:S01]  /*11cd0*/  MUFU.TANH R49, R49 ;  /* 0x0000003100317308 */ /* 0x000e220000002400 */
[----:B-1----:R-:W-:-:S04]  /*11ce0*/  FMNMX.FTZ R42, R45, R42, !PT ;  /* 0x0000002a2d2a7209 */ /* 0x002fc80007810000 */
[----:B------:R-:W-:Y:S01]  /*11cf0*/  FMNMX.FTZ R42, R48, R42, !PT ;  /* 0x0000002a302a7209 */ /* 0x000fe20007810000 */
[----:B------:R-:W-:Y:S02]  /*11d00*/  WARPGROUP.DEPBAR.LE gsb0, 0x0 ;  /* 0x00008000000079c5 */ /* 0x000fe40000010000 */
[----:B------:R-:W1:Y:S01]  /*11d10*/  MUFU.TANH R47, R47 ;  /* 0x0000002f002f7308 */ /* 0x000e620000002400 */
[----:B--2---:R-:W-:Y:S01]  /*11d20*/  FMNMX.FTZ R43, R41, R43, !PT ;  /* 0x0000002b292b7209 */ /* 0x004fe20007810000 */
[----:B------:R-:W-:-:S03]  /*11d30*/  WARPGROUP.ARRIVE ;  /* 0x00000000000079c5 */ /* 0x000fc60000000000 */
[----:B------:R-:W-:-:S03]  /*11d40*/  FMNMX.FTZ R43, R46, R43, !PT ;  /* 0x0000002b2e2b7209 */ /* 0x000fc60007810000 */
[----:B------:R-:W2:Y:S01]  /*11d50*/  MUFU.TANH R53, R53 ;  /* 0x0000003500357308 */ /* 0x000ea20000002400 */
[----:B0-----:R-:W-:Y:S01]  /*11d60*/  FMNMX.FTZ R42, R49, R42, !PT ;  /* 0x0000002a312a7209 */ /* 0x001fe20007810000 */
[----:B------:R-:W-:Y:S03]  /*11d70*/  QGMMA.64x96x32.F32.E4M3.E4M3 R88, R140, gdesc[UR4], R88, gsb0 ;  /* 0x016000048c587df3 */ /* 0x000fe60008000858 */
        /* <DEDUP_REMOVED lines=73> */
[----:B------:R-:W-:-:S04]  /*12210*/  VIADD R42, R8, 0x6 ;  /* 0x00000006082a7836 */ /* 0x000fc80000000000 */
[----:B------:R-:W1:Y:S01]  /*12220*/  SHFL.BFLY PT, R8, R87, 0x1, 0x1f ;  /* 0x0c201f0057087f89 */ /* 0x000e6200000e0000 */
[----:B------:R-:W-:Y:S01]  /*12230*/  R2UR UR6, R42 ;  /* 0x000000002a0672ca */ /* 0x000fe200000e0000 */
[----:B------:R-:W-:Y:S01]  /*12240*/  IMAD.U32 R42, RZ, RZ, UR38 ;  /* 0x00000026ff2a7e24 */ /* 0x000fe2000f8e00ff */
[----:B0-----:R-:W-:Y:S02]  /*12250*/  FMNMX.FTZ R65, R65, R43, !PT ;  /* 0x0000002b41417209 */ /* 0x001fe40007810000 */
[----:B------:R-:W-:-:S03]  /*12260*/  MOV R43, 0x40000040 ;  /* 0x40000040002b7802 */ /* 0x000fc60000000f00 */
[----:B------:R-:W0:Y:S01]  /*12270*/  SHFL.BFLY PT, R140, R65, 0x1, 0x1f ;  /* 0x0c201f00418c7f89 */ /* 0x000e2200000e0000 */
[----:B------:R-:W-:-:S13]  /*12280*/  R2UR UR7, R43 ;  /* 0x000000002b0772ca */ /* 0x000fda00000e0000 */
[----:B------:R-:W-:Y:S01]  /*12290*/  QGMMA.64x96x32.F32.E4M3.E4M3 R88, R136, gdesc[UR4], R88, gsb0 ;  /* 0x0160000488587df3 */ /* 0x000fe20008000858 */
[----:B-1----:R-:W-:-:S05]  /*122a0*/  FMNMX.FTZ R43, R87, R8, !PT ;  /* 0x00000008572b7209 */ /* 0x002fca0007810000 */
[C---:B------:R-:W-:Y:S01]  /*122b0*/  FADD.FTZ R8, -R43.reuse, R13 ;  /* 0x0000000d2b087221 */ /* 0x040fe20000010100 */
[----:B------:R-:W-:-:S01]  /*122c0*/  FFMA.FTZ R87, R43, R42, -8 ;  /* 0xc10000002b577423 */ /* 0x000fc2000001002a */
[----:B0-----:R-:W-:Y:S02]  /*122d0*/  FMNMX.FTZ R65, R65, R140, !PT ;  /* 0x0000008c41417209 */ /* 0x001fe40007810000 */
[-C--:B------:R-:W-:Y:S01]  /*122e0*/  FMUL.FTZ R8, R8, R42.reuse ;  /* 0x0000002a08087220 */ /* 0x080fe20000410000 */
[-CC-:B------:R-:W-:Y:S01]  /*122f0*/  FFMA.FTZ R11, R11, R42.reuse, -R87.reuse ;  /* 0x0000002a0b0b7223 */ /* 0x180fe20000010857 */
[----:B------:R-:W-:-:S01]  /*12300*/  FFMA.FTZ R20, R20, R42, -R87 ;  /* 0x0000002a14147223 */ /* 0x000fc20000010857 */
[----:B------:R-:W-:Y:S01]  /*12310*/  FFMA.FTZ R26, R26, R42, -R87 ;  /* 0x0000002a1a1a7223 */ /* 0x000fe20000010857 */
[----:B------:R-:W-:-:S01]  /*12320*/  FADD.FTZ R12, -R65, R12 ;  /* 0x0000000c410c7221 */ /* 0x000fc20000010100 */
[-C--:B------:R-:W-:Y:S01]  /*12330*/  FFMA.FTZ R13, R65, R42.reuse, -8 ;  /* 0xc1000000410d7423 */ /* 0x080fe2000001002a */
[----:B------:R-:W-:Y:S01]  /*12340*/  MUFU.EX2 R8, R8 ;  /* 0x0000000800087308 */ /* 0x000fe20000000800 */
[----:B------:R-:W-:-:S01]  /*12350*/  FFMA.FTZ R27, R27, R42, -R87 ;  /* 0x0000002a1b1b7223 */ /* 0x000fc20000010857 */
[-C--:B------:R-:W-:Y:S01]  /*12360*/  FMUL.FTZ R12, R12, R42.reuse ;  /* 0x0000002a0c0c7220 */ /* 0x080fe20000410000 */
[----:B------:R-:W-:-:S01]  /*12370*/  FFMA.FTZ R9, R9, R42, -R13 ;  /* 0x0000002a09097223 */ /* 0x000fc2000001080d */
[-CC-:B------:R-:W-:Y:S01]  /*12380*/  FFMA.FTZ R10, R10, R42.reuse, -R13.reuse ;  /* 0x0000002a0a0a7223 */ /* 0x180fe2000001080d */
[----:B------:R-:W-:-:S01]  /*12390*/  FFMA.FTZ R24, R24, R42, -R13 ;  /* 0x0000002a18187223 */ /* 0x000fc2000001080d */
[-CC-:B------:R-:W-:Y:S01]  /*123a0*/  FFMA.FTZ R25, R25, R42.reuse, -R13.reuse ;  /* 0x0000002a19197223 */ /* 0x180fe2000001080d */
[----:B------:R-:W-:-:S01]  /*123b0*/  FFMA.FTZ R28, R28, R42, -R13 ;  /* 0x0000002a1c1c7223 */ /* 0x000fc2000001080d */
[----:B------:R-:W-:Y:S01]  /*123c0*/  MUFU.EX2 R12, R12 ;  /* 0x0000000c000c7308 */ /* 0x000fe20000000800 */
[----:B------:R-:W-:-:S01]  /*123d0*/  FFMA.FTZ R30, R30, R42, -R87 ;  /* 0x0000002a1e1e7223 */ /* 0x000fc20000010857 */
[-C--:B------:R-:W-:Y:S01]  /*123e0*/  FFMA.FTZ R29, R29, R42.reuse, -R13 ;  /* 0x0000002a1d1d7223 */ /* 0x080fe2000001080d */
[----:B------:R-:W-:-:S01]  /*123f0*/  FFMA.FTZ R31, R31, R42, -R87 ;  /* 0x0000002a1f1f7223 */ /* 0x000fc20000010857 */
[-C--:B------:R-:W-:Y:S01]  /*12400*/  FFMA.FTZ R32, R32, R42.reuse, -R13 ;  /* 0x0000002a20207223 */ /* 0x080fe2000001080d */
[----:B------:R-:W-:-:S01]  /*12410*/  FFMA.FTZ R34, R34, R42, -R87 ;  /* 0x0000002a22227223 */ /* 0x000fc20000010857 */
[-C--:B------:R-:W-:Y:S01]  /*12420*/  FFMA.FTZ R33, R33, R42.reuse, -R13 ;  /* 0x0000002a21217223 */ /* 0x080fe2000001080d */
[----:B------:R-:W-:-:S01]  /*12430*/  FFMA.FTZ R35, R35, R42, -R87 ;  /* 0x0000002a23237223 */ /* 0x000fc20000010857 */
[----:B------:R-:W0:Y:S01]  /*12440*/  MUFU.EX2 R9, R9 ;  /* 0x0000000900097308 */ /* 0x000e220000000800 */
[----:B------:R-:W-:-:S01]  /*12450*/  FFMA.FTZ R36, R36, R42, -R13 ;  /* 0x0000002a24247223 */ /* 0x000fc2000001080d */
[-C--:B------:R-:W-:Y:S01]  /*12460*/  FFMA.FTZ R38, R38, R42.reuse, -R87 ;  /* 0x0000002a26267223 */ /* 0x080fe20000010857 */
[----:B------:R-:W-:-:S01]  /*12470*/  FFMA.FTZ R37, R37, R42, -R13 ;  /* 0x0000002a25257223 */ /* 0x000fc2000001080d */
[-C--:B------:R-:W-:Y:S01]  /*12480*/  FFMA.FTZ R39, R39, R42.reuse, -R87 ;  /* 0x0000002a27277223 */ /* 0x080fe20000010857 */
[----:B------:R-:W-:-:S01]  /*12490*/  FFMA.FTZ R40, R40, R42, -R13 ;  /* 0x0000002a28287223 */ /* 0x000fc2000001080d */
[-C--:B------:R-:W-:Y:S01]  /*124a0*/  FFMA.FTZ R44, R44, R42.reuse, -R87 ;  /* 0x0000002a2c2c7223 */ /* 0x080fe20000010857 */
[----:B------:R-:W-:-:S01]  /*124b0*/  FFMA.FTZ R41, R41, R42, -R13 ;  /* 0x0000002a29297223 */ /* 0x000fc2000001080d */
[----:B------:R-:W1:Y:S01]  /*124c0*/  MUFU.EX2 R11, R11 ;  /* 0x0000000b000b7308 */ /* 0x000e620000000800 */
[----:B------:R-:W-:-:S01]  /*124d0*/  FFMA.FTZ R45, R45, R42, -R87 ;  /* 0x0000002a2d2d7223 */ /* 0x000fc20000010857 */
[-C--:B------:R-:W-:Y:S01]  /*124e0*/  FFMA.FTZ R46, R46, R42.reuse, -R13 ;  /* 0x0000002a2e2e7223 */ /* 0x080fe2000001080d */
[----:B------:R-:W-:-:S01]  /*124f0*/  FFMA.FTZ R48, R48, R42, -R87 ;  /* 0x0000002a30307223 */ /* 0x000fc20000010857 */
[-C--:B------:R-:W-:Y:S01]  /*12500*/  FFMA.FTZ R47, R47, R42.reuse, -R13 ;  /* 0x0000002a2f2f7223 */ /* 0x080fe2000001080d */
[----:B------:R-:W-:-:S01]  /*12510*/  FFMA.FTZ R49, R49, R42, -R87 ;  /* 0x0000002a31317223 */ /* 0x000fc20000010857 */
[-C--:B------:R-:W-:Y:S01]  /*12520*/  FFMA.FTZ R50, R50, R42.reuse, -R13 ;  /* 0x0000002a32327223 */ /* 0x080fe2000001080d */
[----:B------:R-:W-:-:S01]  /*12530*/  FFMA.FTZ R52, R52, R42, -R87 ;  /* 0x0000002a34347223 */ /* 0x000fc20000010857 */
[----:B------:R-:W2:Y:S01]  /*12540*/  MUFU.EX2 R10, R10 ;  /* 0x0000000a000a7308 */ /* 0x000ea20000000800 */
[----:B0-----:R-:W-:-:S01]  /*12550*/  FFMA.FTZ R3, R12, R3, R9 ;  /* 0x000000030c037223 */ /* 0x001fc20000010009 */
[-C--:B------:R-:W-:Y:S01]  /*12560*/  FFMA.FTZ R51, R51, R42.reuse, -R13 ;  /* 0x0000002a33337223 */ /* 0x080fe2000001080d */
[----:B------:R-:W-:-:S01]  /*12570*/  FFMA.FTZ R53, R53, R42, -R87 ;  /* 0x0000002a35357223 */ /* 0x000fc20000010857 */
[-C--:B------:R-:W-:Y:S01]  /*12580*/  FFMA.FTZ R54, R54, R42.reuse, -R13 ;  /* 0x0000002a36367223 */ /* 0x080fe2000001080d */
[----:B------:R-:W-:-:S01]  /*12590*/  FFMA.FTZ R56, R56, R42, -R87 ;  /* 0x0000002a38387223 */ /* 0x000fc20000010857 */
[-C--:B------:R-:W-:Y:S01]  /*125a0*/  FFMA.FTZ R55, R55, R42.reuse, -R13 ;  /* 0x0000002a37377223 */ /* 0x080fe2000001080d */
[----:B------:R-:W-:-:S01]  /*125b0*/  FFMA.FTZ R57, R57, R42, -R87 ;  /* 0x0000002a39397223 */ /* 0x000fc20000010857 */
[----:B------:R-:W0:Y:S01]  /*125c0*/  MUFU.EX2 R20, R20 ;  /* 0x0000001400147308 */ /* 0x000e220000000800 */
[----:B-1----:R-:W-:-:S01]  /*125d0*/  FFMA.FTZ R0, R8, R0, R11 ;  /* 0x0000000008007223 */ /* 0x002fc2000001000b */
[-C--:B------:R-:W-:Y:S01]  /*125e0*/  FFMA.FTZ R58, R58, R42.reuse, -R13 ;  /* 0x0000002a3a3a7223 */ /* 0x080fe2000001080d */
[----:B------:R-:W-:-:S01]  /*125f0*/  FFMA.FTZ R60, R60, R42, -R87 ;  /* 0x0000002a3c3c7223 */ /* 0x000fc20000010857 */
[-C--:B------:R-:W-:Y:S01]  /*12600*/  FFMA.FTZ R59, R59, R42.reuse, -R13 ;  /* 0x0000002a3b3b7223 */ /* 0x080fe2000001080d */
[----:B------:R-:W-:-:S01]  /*12610*/  FFMA.FTZ R61, R61, R42, -R87 ;  /* 0x0000002a3d3d7223 */ /* 0x000fc20000010857 */
[-C--:B------:R-:W-:Y:S01]  /*12620*/  FFMA.FTZ R62, R62, R42.reuse, -R13 ;  /* 0x0000002a3e3e7223 */ /* 0x080fe2000001080d */
[----:B------:R-:W-:-:S01]  /*12630*/  FFMA.FTZ R64, R64, R42, -R87 ;  /* 0x0000002a40407223 */ /* 0x000fc20000010857 */
[----:B------:R-:W1:Y:S01]  /*12640*/  MUFU.EX2 R24, R24 ;  /* 0x0000001800187308 */ /* 0x000e620000000800 */
[----:B--2---:R-:W-:-:S01]  /*12650*/  FADD.FTZ R3, R10, R3 ;  /* 0x000000030a037221 */ /* 0x004fc20000010000 */
[-C--:B------:R-:W-:Y:S01]  /*12660*/  FFMA.FTZ R63, R63, R42.reuse, -R13 ;  /* 0x0000002a3f3f7223 */ /* 0x080fe2000001080d */
[----:B------:R-:W-:-:S01]  /*12670*/  FFMA.FTZ R66, R66, R42, -R87 ;  /* 0x0000002a42427223 */ /* 0x000fc20000010857 */
[-C--:B------:R-:W-:Y:S01]  /*12680*/  FFMA.FTZ R67, R67, R42.reuse, -R13 ;  /* 0x0000002a43437223 */ /* 0x080fe2000001080d */
[----:B------:R-:W-:-:S01]  /*12690*/  FFMA.FTZ R69, R69, R42, -R87 ;  /* 0x0000002a45457223 */ /* 0x000fc20000010857 */
[-C--:B------:R-:W-:Y:S01]  /*126a0*/  FFMA.FTZ R68, R68, R42.reuse, -R13 ;  /* 0x0000002a44447223 */ /* 0x080fe2000001080d */
[----:B------:R-:W-:-:S01]  /*126b0*/  FFMA.FTZ R70, R70, R42, -R87 ;  /* 0x0000002a46467223 */ /* 0x000fc20000010857 */
[----:B------:R-:W2:Y:S01]  /*126c0*/  MUFU.EX2 R26, R26 ;  /* 0x0000001a001a7308 */ /* 0x000ea20000000800 */
[----:B0-----:R-:W-:-:S01]  /*126d0*/  FADD.FTZ R0, R20, R0 ;  /* 0x0000000014007221 */ /* 0x001fc20000010000 */
[-C--:B------:R-:W-:Y:S01]  /*126e0*/  FFMA.FTZ R71, R71, R42.reuse, -R13 ;  /* 0x0000002a47477223 */ /* 0x080fe2000001080d */
[----:B------:R-:W-:-:S01]  /*126f0*/  FFMA.FTZ R73, R73, R42, -R87 ;  /* 0x0000002a49497223 */ /* 0x000fc20000010857 */
[-C--:B------:R-:W-:Y:S01]  /*12700*/  FFMA.FTZ R72, R72, R42.reuse, -R13 ;  /* 0x0000002a48487223 */ /* 0x080fe2000001080d */
[----:B------:R-:W-:-:S01]  /*12710*/  FFMA.FTZ R74, R74, R42, -R87 ;  /* 0x0000002a4a4a7223 */ /* 0x000fc20000010857 */
[-C--:B------:R-:W-:Y:S01]  /*12720*/  FFMA.FTZ R75, R75, R42.reuse, -R13 ;  /* 0x0000002a4b4b7223 */ /* 0x080fe2000001080d */
[----:B------:R-:W-:-:S01]  /*12730*/  FFMA.FTZ R77, R77, R42, -R87 ;  /* 0x0000002a4d4d7223 */ /* 0x000fc20000010857 */
[----:B------:R-:W0:Y:S01]  /*12740*/  MUFU.EX2 R25, R25 ;  /* 0x0000001900197308 */ /* 0x000e220000000800 */
[----:B-1----:R-:W-:-:S01]  /*12750*/  FADD.FTZ R3, R24, R3 ;  /* 0x0000000318037221 */ /* 0x002fc20000010000 */
        /* <DEDUP_REMOVED lines=12> */
[----:B------:R-:W-:-:S02]  /*12820*/  @!P0 IMAD R84, R18, 0x8, R16 ;  /* 0x0000000812548824 */ /* 0x000fc400078e0210 */
[----:B------:R-:W2:Y:S01]  /*12830*/  MUFU.EX2 R28, R28 ;  /* 0x0000001c001c7308 */ /* 0x000ea20000000800 */
[----:B0-----:R-:W-:-:S01]  /*12840*/  FADD.FTZ R3, R25, R3 ;  /* 0x0000000319037221 */ /* 0x001fc20000010000 */
[----:B------:R-:W-:-:S05]  /*12850*/  @!P0 VIADD R84, R84, 0x19c40 ;  /* 0x00019c4054548836 */ /* 0x000fca0000000000 */
[----:B------:R-:W-:Y:S01]  /*12860*/  @!P0 PRMT R84, RZ, 0x654, R84 ;  /* 0x00000654ff548816 */ /* 0x000fe20000000054 */
[----:B------:R-:W0:Y:S01]  /*12870*/  MUFU.EX2 R30, R30 ;  /* 0x0000001e001e7308 */ /* 0x000e220000000800 */
[----:B-1----:R-:W-:-:S01]  /*12880*/  FADD.FTZ R0, R27, R0 ;  /* 0x000000001b007221 */ /* 0x002fc20000010000 */
[----:B------:R-:W-:Y:S02]  /*12890*/  WARPGROUP.DEPBAR.LE gsb0, 0x0 ;  /* 0x00008000000079c5 */ /* 0x000fe40000010000 */
[----:B------:R1:W-:Y:S04]  /*128a0*/  @!P0 SYNCS.ARRIVE.TRANS64.RED.A1T0 RZ, [R84+URZ], RZ ;  /* 0x000000ff54ff89a7 */ /* 0x0003e8000810043f */
        /* <DEDUP_REMOVED lines=112> */
.L_x_10511:
[----:B------:R-:W2:Y:S01]  /*12fb0*/  LDL R84, [R1+0x10] ;  /* 0x0000100001547983 */ /* 0x000ea20000100800 */
[----:B------:R-:W-:Y:S01]  /*12fc0*/  ISETP.GT.AND P0, PT, R14, RZ, PT ;  /* 0x000000ff0e00720c */ /* 0x000fe20003f04270 */
        /* <DEDUP_REMOVED lines=91> */
[----:B--2---:R-:W-:-:S04]  /*13580*/  PRMT R15, R84, 0x654, R15 ;  /* 0x00000654540f7816 */ /* 0x004fc8000000000f */
[----:B------:R0:W-:Y:S01]  /*13590*/  SYNCS.ARRIVE.TRANS64.RED.A1T0 RZ, [R15+URZ], RZ ;  /* 0x000000ff0fff79a7 */ /* 0x0001e2000810043f */
[----:B------:R-:W-:Y:S05]  /*135a0*/  @P0 BRA `(.L_x_10512) ;  /* 0xffffffd800b80947 */ /* 0x000fea000383ffff */
.L_x_10500:
[----:B------:R-:W-:Y:S05]  /*135b0*/  BSYNC B0 ;  /* 0x0000000000007941 */ /* 0x000fea0003800000 */
.L_x_10499:
[----:B------:R-:W-:Y:S06]  /*135c0*/  BAR.ARV 0x8, 0x200 ;  /* 0x0208000000007b1d */ /* 0x000fec0000002000 */
[----:B------:R-:W-:Y:S05]  /*135d0*/  @!P1 BRA `(.L_x_10513) ;  /* 0x0000000000049947 */ /* 0x000fea0003800000 */
[----:B------:R-:W-:Y:S01]  /*135e0*/  BPT.TRAP 0x1 ;  /* 0x000000040000795c */ /* 0x000fe20000300000 */
.L_x_10513:
[----:B------:R-:W-:Y:S01]  /*135f0*/  IMAD R10, R18, 0x8, R16 ;  /* 0x00000008120a7824 */ /* 0x000fe200078e0210 */
[----:B------:R-:W-:-:S04]  /*13600*/  SHF.L.U32 R5, R152, 0x1f, RZ ;  /* 0x0000001f98057819 */ /* 0x000fc800000006ff */
[----:B------:R1:W2:Y:S01]  /*13610*/  SYNCS.PHASECHK.TRANS64.TRYWAIT P0, [R10+URZ+0x19c50], R5 ;  /* 0x019c50050a0075a7 */ /* 0x0002a2000800017f */
[----:B------:R-:W-:Y:S05]  /*13620*/  @!P1 BRA `(.L_x_10514) ;  /* 0x0000000000049947 */ /* 0x000fea0003800000 */
[----:B------:R-:W-:Y:S01]  /*13630*/  BPT.TRAP 0x1 ;  /* 0x000000040000795c */ /* 0x000fe20000300000 */
.L_x_10514:
[----:B------:R-:W-:Y:S04]  /*13640*/  BSSY B0, `(.L_x_10515) ;  /* 0x0000004000007945 */ /* 0x000fe80003800000 */
[----:B--2---:R-:W-:Y:S05]  /*13650*/  @P0 BRA `(.L_x_10516) ;  /* 0x0000000000080947 */ /* 0x004fea0003800000 */
[----:B------:R-:W2:Y:S02]  /*13660*/  SYNCS.PHASECHK.TRANS64.TRYWAIT P0, [R10+URZ+0x19c50], R5 ;  /* 0x019c50050a0075a7 */ /* 0x000ea4000800017f */
[----:B--2---:R-:W-:Y:S05]  /*13670*/  @!P0 BRA `(.L_x_10517) ;  /* 0x000000a000748947 */ /* 0x004fea0003800000 */
.L_x_10516:
[----:B------:R-:W-:Y:S05]  /*13680*/  BSYNC B0 ;  /* 0x0000000000007941 */ /* 0x000fea0003800000 */
.L_x_10515:
        /* <DEDUP_REMOVED lines=25> */
[----:B-1----:R-:W-:Y:S01]  /*13820*/  @P0 IMAD R2, R11, R6, RZ ;  /* 0x000000060b020224 */ /* 0x002fe200078e02ff */
[----:B------:R-:W-:-:S03]  /*13830*/  MOV R11, 0x3f800000 ;  /* 0x3f800000000b7802 */ /* 0x000fc60000000f00 */
        /* <DEDUP_REMOVED lines=18> */
[----:B------:R-:W-:Y:S02]  /*13960*/  R2UR UR7, R7 ;  /* 0x00000000070772ca */ /* 0x000fe400000e0000 */
[----:B------:R-:W1:Y:S01]  /*13970*/  SHFL.BFLY PT, R7, R0, 0x2, 0x1f ;  /* 0x0c401f0000077f89 */ /* 0x000e6200000e0000 */
[----:B---3--:R-:W-:-:S01]  /*13980*/  FADD.FTZ R2, R2, R3 ;  /* 0x0000000302027221 */ /* 0x008fc20000010000 */
[----:B-1----:R-:W-:Y:S01]  /*13990*/  FADD.FTZ R7, R7, R0 ;  /* 0x0000000007077221 */ /* 0x002fe20000010000 */
[----:B------:R-:W-:Y:S01]  /*139a0*/  IMAD.MOV.U32 R0, RZ, RZ, -0x800000 ;  /* 0xff800000ff007424 */ /* 0x000fe200078e00ff */
[----:B------:R-:W-:Y:S02]  /*139b0*/  WARPGROUP.DEPBAR.LE gsb0, 0x0 ;  /* 0x00008000000079c5 */ /* 0x000fe40000010000 */
[----:B------:R-:W-:-:S06]  /*139c0*/  WARPGROUP.ARRIVE ;  /* 0x00000000000079c5 */ /* 0x000fcc0000000000 */
[----:B------:R-:W-:Y:S01]  /*139d0*/  QGMMA.64x96x32.F32.E4M3.E4M3 R88, R140, gdesc[UR4], R88, gsb0 ;  /* 0x016000048c587df3 */ /* 0x000fe20008000858 */
[----:B------:R-:W-:Y:S02]  /*139e0*/  R2UR UR6, R4 ;  /* 0x00000000040672ca */ /* 0x000fe400000e0000 */
[----:B------:R-:W-:Y:S01]  /*139f0*/  R2UR UR7, R5 ;  /* 0x00000000050772ca */ /* 0x000fe200000e0000 */
[----:B------:R-:W1:Y:S04]  /*13a00*/  SHFL.BFLY PT, R4, R7, 0x1, 0x1f ;  /* 0x0c201f0007047f89 */ /* 0x000e6800000e0000 */
[----:B------:R-:W3:Y:S01]  /*13a10*/  SHFL.BFLY PT, R5, R2, 0x1, 0x1f ;  /* 0x0c201f0002057f89 */ /* 0x000ee200000e0000 */
[----:B-1----:R-:W-:-:S01]  /*13a20*/  FADD.FTZ R13, R7, R4 ;  /* 0x00000004070d7221 */ /* 0x002fc20000010000 */
[----:B------:R-:W-:-:S02]  /*13a30*/  IMAD.MOV.U32 R4, RZ, RZ, RZ ;  /* 0x000000ffff047224 */ /* 0x000fc400078e00ff */
[----:B---3--:R-:W-:-:S01]  /*13a40*/  FADD.FTZ R9, R2, R5 ;  /* 0x0000000502097221 */ /* 0x008fc20000010000 */
[----:B------:R-:W-:Y:S01]  /*13a50*/  FMUL.FTZ R5, R13, 0.00390625 ;  /* 0x3b8000000d057820 */ /* 0x000fe20000410000 */
[----:B------:R-:W-:Y:S02]  /*13a60*/  IMAD.MOV.U32 R2, RZ, RZ, -0x800000 ;  /* 0xff800000ff027424 */ /* 0x000fe400078e00ff */
[C---:B------:R-:W-:Y:S01]  /*13a70*/  FMUL.FTZ R14, R9.reuse, 0.00390625 ;  /* 0x3b800000090e7820 */ /* 0x040fe20000410000 */
[----:B------:R-:W-:Y:S02]  /*13a80*/  FSETP.NE.FTZ.AND P0, PT, R9, RZ, PT ;  /* 0x000000ff0900720b */ /* 0x000fe40003f15000 */
[----:B------:R-:W-:Y:S02]  /*13a90*/  FSETP.NE.FTZ.AND P3, PT, R5, RZ, PT ;  /* 0x000000ff0500720b */ /* 0x000fe40003f75000 */
[----:B------:R-:W-:-:S09]  /*13aa0*/  FSETP.NE.FTZ.AND P2, PT, R14, RZ, PT ;  /* 0x000000ff0e00720b */ /* 0x000fd20003f55000 */
[----:B------:R-:W-:Y:S01]  /*13ab0*/  @P0 MUFU.RCP R4, R9 ;  /* 0x0000000900040308 */ /* 0x000fe20000001000 */
[----:B------:R-:W-:Y:S01]  /*13ac0*/  FSETP.NE.FTZ.AND P0, PT, R13, RZ, PT ;  /* 0x000000ff0d00720b */ /* 0x000fe20003f15000 */
[C---:B------:R-:W-:Y:S02]  /*13ad0*/  @P3 FMUL.FTZ R7, R42.reuse, 0.69314718246459960938 ;  /* 0x3f3172182a073820 */ /* 0x040fe40000410000 */
[----:B------:R-:W-:-:S04]  /*13ae0*/  @P2 FMUL.FTZ R6, R42, 0.69314718246459960938 ;  /* 0x3f3172182a062820 */ /* 0x000fc80000410000 */
[----:B------:R-:W1:Y:S08]  /*13af0*/  @P3 MUFU.LG2 R5, R5 ;  /* 0x0000000500053308 */ /* 0x000e700000000c00 */
[----:B------:R-:W3:Y:S08]  /*13b00*/  @P2 MUFU.LG2 R3, R14 ;  /* 0x0000000e00032308 */ /* 0x000ef00000000c00 */
[----:B------:R-:W4:Y:S01]  /*13b10*/  @P0 MUFU.RCP R8, R13 ;  /* 0x0000000d00080308 */ /* 0x000f220000001000 */
[----:B-1----:R-:W-:-:S04]  /*13b20*/  @P3 FMUL.FTZ R12, R5, 0.69314718246459960938 ;  /* 0x3f317218050c3820 */ /* 0x002fc80000410000 */
[----:B------:R-:W-:Y:S01]  /*13b30*/  @P3 FFMA.FTZ R0, R7, R43, R12 ;  /* 0x0000002b07003223 */ /* 0x000fe2000001000c */
[----:B---3--:R-:W-:-:S04]  /*13b40*/  @P2 FMUL.FTZ R3, R3, 0.69314718246459960938 ;  /* 0x3f31721803032820 */ /* 0x008fc80000410000 */
[----:B------:R-:W-:Y:S01]  /*13b50*/  @P2 FFMA.FTZ R2, R6, R65, R3 ;  /* 0x0000004106022223 */ /* 0x000fe20000010003 */
[----:B------:R-:W-:Y:S02]  /*13b60*/  WARPGROUP.DEPBAR.LE gsb0, 0x0 ;  /* 0x00008000000079c5 */ /* 0x000fe40000010000 */
[----:B------:R-:W-:-:S06]  /*13b70*/  WARPGROUP.ARRIVE ;  /* 0x00000000000079c5 */ /* 0x000fcc0000000000 */
[----:B------:R-:W-:Y:S01]  /*13b80*/  QGMMA.64x96x32.F32.E4M3.E4M3 R88, R136, gdesc[UR4], R88, gsb0 ;  /* 0x0160000488587df3 */ /* 0x000fe20008000858 */
[-C--:B--2---:R-:W-:Y:S01]  /*13b90*/  FMUL.FTZ R12, R4, R11.reuse ;  /* 0x0000000b040c7220 */ /* 0x084fe20000410000 */
[----:B----4-:R-:W-:Y:S01]  /*13ba0*/  FMUL.FTZ R16, R8, R11 ;  /* 0x0000000b08107220 */ /* 0x010fe20000410000 */
[----:B------:R-:W-:Y:S02]  /*13bb0*/  WARPGROUP.DEPBAR.LE gsb0, 0x0 ;  /* 0x00008000000079c5 */ /* 0x000fe40000010000 */
[----:B------:R-:W-:Y:S05]  /*13bc0*/  @!P1 BRA `(.L_x_10518) ;  /* 0x0000000000049947 */ /* 0x000fea0003800000 */
[----:B------:R-:W-:Y:S01]  /*13bd0*/  BPT.TRAP 0x1 ;  /* 0x000000040000795c */ /* 0x000fe20000300000 */
.L_x_10518:
[----:B------:R-:W2:Y:S01]  /*13be0*/  LDL.LU R4, [R1+0x10] ;  /* 0x0000100001047983 */ /* 0x000ea20000300800 */
[----:B------:R-:W-:Y:S02]  /*13bf0*/  VIADD R10, R10, 0x19c60 ;  /* 0x00019c600a0a7836 */ /* 0x000fe40000000000 */
[-C--:B------:R-:W-:Y:S01]  /*13c00*/  FMUL.FTZ R3, R88, R12.reuse ;  /* 0x0000000c58037220 */ /* 0x080fe20000410000 */
[----:B------:R-:W-:Y:S01]  /*13c10*/  FMUL.FTZ R89, R89, R12 ;  /* 0x0000000c59597220 */ /* 0x000fe20000410000 */
[----:B------:R-:W3:Y:S01]  /*13c20*/  LDL.LU R24, [R1+0x50] ;  /* 0x0000500001187983 */ /* 0x000ee20000300800 */
[----:B------:R-:W-:-:S05]  /*13c30*/  VIADD R18, R18, 0x1 ;  /* 0x0000000112127836 */ /* 0x000fca0000000000 */
[----:B------:R-:W-:Y:S01]  /*13c40*/  ISETP.NE.AND P1, PT, R18, 0x2, PT ;  /* 0x000000021200780c */ /* 0x000fe20003f25270 */
[----:B------:R-:W-:-:S03]  /*13c50*/  FMUL.FTZ R92, R92, R12 ;  /* 0x0000000c5c5c7220 */ /* 0x000fc60000410000 */
        /* <DEDUP_REMOVED lines=45> */
[----:B------:R-:W-:-:S02]  /*13f30*/  LOP3.LUT R152, R152, R5, RZ, 0x3c, !PT ;  /* 0x0000000598987212 */ /* 0x000fc400078e3cff */
[----:B------:R-:W-:Y:S02]  /*13f40*/  SEL R18, R18, RZ, P1 ;  /* 0x000000ff12127207 */ /* 0x000fe40000800000 */
[----:B--2---:R-:W-:Y:S01]  /*13f50*/  PRMT R4, R4, 0x654, R10 ;  /* 0x0000065404047816 */ /* 0x004fe2000000000a */
[----:B---3--:R-:W-:-:S03]  /*13f60*/  VIADD R24, R24, 0x1 ;  /* 0x0000000118187836 */ /* 0x008fc60000000000 */
[----:B------:R0:W-:Y:S02]  /*13f70*/  SYNCS.ARRIVE.TRANS64.RED.A1T0 RZ, [R4+URZ], RZ ;  /* 0x000000ff04ff79a7 */ /* 0x0001e4000810043f */
[----:B------:R0:W-:Y:S01]  /*13f80*/  STL [R1+0x50], R24 ;  /* 0x0000501801007387 */ /* 0x0001e20000100800 */
[-C--:B------:R-:W-:Y:S01]  /*13f90*/  FMUL.FTZ R10, R109, R12.reuse ;  /* 0x0000000c6d0a7220 */ /* 0x080fe20000410000 */
[----:B------:R-:W-:-:S07]  /*13fa0*/  FMUL.FTZ R12, R133, R12 ;  /* 0x0000000c850c7220 */ /* 0x000fce0000410000 */
.L_x_10452:
[----:B------:R-:W0:Y:S08]  /*13fb0*/  S2UR UR4, SR_CgaCtaId ;  /* 0x00000000000479c3 */ /* 0x000e300000008800 */
[----:B------:R-:W-:Y:S01]  /*13fc0*/  BAR.SYNC.DEFER_BLOCKING 0x5, 0x200 ;  /* 0x0148000000007b1d */ /* 0x000fe20000010000 */
[----:B------:R-:W-:-:S05]  /*13fd0*/  MOV R16, 0x400 ;  /* 0x0000040000107802 */ /* 0x000fca0000000f00 */
[----:B------:R-:W-:Y:S01]  /*13fe0*/  BSSY B0, `(.L_x_10519) ;  /* 0x0000221000007945 */ /* 0x000fe20003800000 */
[----:B0-----:R-:W-:-:S05]  /*13ff0*/  IMAD.U32 R4, RZ, RZ, UR4 ;  /* 0x00000004ff047e24 */ /* 0x001fca000f8e00ff */
[----:B------:R-:W-:Y:S01]  /*14000*/  LEA R16, R4, R16, 0x18 ;  /* 0x0000001004107211 */ /* 0x000fe200078ec0ff */
[----:B------:R-:W-:Y:S04]  /*14010*/  STL [R1+0x10], R4 ;  /* 0x0000100401007387 */ /* 0x000fe80000100800 */
[----:B------:R-:W0:Y:S04]  /*14020*/  LDS.128 R40, [R16+0x19cd0] ;  /* 0x019cd00010287984 */ /* 0x000e280000000c00 */
[----:B0-----:R0:W-:Y:S04]  /*14030*/  STL.64 [R1+0x20], R40 ;  /* 0x0000202801007387 */ /* 0x0011e80000100a00 */
[----:B------:R0:W-:Y:S01]  /*14040*/  STL.64 [R1+0x28], R42 ;  /* 0x0000282a01007387 */ /* 0x0001e20000100a00 */
[----:B------:R-:W-:Y:S06]  /*14050*/  BAR.ARV 0x4, 0x200 ;  /* 0x0108000000007b1d */ /* 0x000fec0000002000 */
[----:B------:R-:W-:Y:S05]  /*14060*/  @P0 BRA `(.L_x_10520) ;  /* 0x0000001400d00947 */ /* 0x000fea0003800000 */
[----:B-----5:R-:W1:Y:S01]  /*14070*/  S2R R24, SR_TID.X ;  /* 0x0000000000187919 */ /* 0x020e620000002100 */
[----:B------:R-:W-:Y:S01]  /*14080*/  ULDC.64 UR4, c[0x4][0x70] ;  /* 0x01001c0000047ab9 */ /* 0x000fe20000000a00 */
[----:B------:R-:W2:Y:S04]  /*14090*/  LDL R37, [R1+0x78] ;  /* 0x0000780001257983 */ /* 0x000ea80000100800 */
[----:B------:R-:W3:Y:S04]  /*140a0*/  LDL.LU R59, [R1+0x48] ;  /* 0x00004800013b7983 */ /* 0x000ee80000300800 */
[----:B------:R-:W4:Y:S01]  /*140b0*/  LDL.LU R57, [R1+0x4c] ;  /* 0x00004c0001397983 */ /* 0x000f220000300800 */
[----:B------:R-:W0:Y:S01]  /*140c0*/  S2R R35, SR_SWINHI ;  /* 0x0000000000237919 */ /* 0x000e220000002f00 */
        /* <DEDUP_REMOVED lines=12> */
[----:B------:R1:W3:Y:S01]  /*14190*/  LDG.E.CONSTANT R5, desc[UR42][R4.64] ;  /* 0x0000002a04057981 */ /* 0x0002e2000c1e9900 */
        /* <DEDUP_REMOVED lines=11> */
[----:B------:R-:W-:-:S02]  /*14250*/  SEL R52, R8, R9, P0 ;  /* 0x0000000908347207 */ /* 0x000fc40000000000 */
[----:B------:R-:W-:Y:S02]  /*14260*/  SEL R4, R3, R20, P0 ;  /* 0x0000001403047207 */ /* 0x000fe40000000000 */
[----:B------:R-:W-:Y:S02]  /*14270*/  SEL R28, R20, R3, P0 ;  /* 0x00000003141c7207 */ /* 0x000fe40000000000 */
        /* <DEDUP_REMOVED lines=32> */
[----:B------:R-:W-:Y:S01]  /*14480*/  SEL R126, R127, R126, P0 ;  /* 0x0000007e7f7e7207 */ /* 0x000fe20000000000 */
[----:B--2---:R-:W-:-:S03]  /*14490*/  IMAD.WIDE R8, R37, 0x2, R24 ;  /* 0x0000000225087825 */ /* 0x004fc600078e0218 */
        /* <DEDUP_REMOVED lines=20> */
[----:B------:R-:W-:Y:S01]  /*145e0*/  IADD3.X R7, RZ, R9, RZ, P2, !PT ;  /* 0x00000009ff077210 */ /* 0x000fe200017fe4ff */
[----:B------:R-:W-:Y:S01]  /*145f0*/  IMAD.X R21, RZ, RZ, R9, P1 ;  /* 0x000000ffff157224 */ /* 0x000fe200008e0609 */
[----:B------:R-:W-:-:S02]  /*14600*/  LOP3.LUT R20, R29, 0x180, RZ, 0xc0, !PT ;  /* 0x000001801d147812 */ /* 0x000fc400078ec0ff */
[----:B---3--:R-:W-:Y:S02]  /*14610*/  LOP3.LUT R3, R5, 0x2, RZ, 0x3c, !PT ;  /* 0x0000000205037812 */ /* 0x008fe400078e3cff */
[----:B------:R-:W-:Y:S02]  /*14620*/  LOP3.LUT R31, R70, 0x180, RZ, 0xc0, !PT ;  /* 0x00000180461f7812 */ /* 0x000fe400078ec0ff */
        /* <DEDUP_REMOVED lines=11> */
[----:B------:R-:W2:Y:S04]  /*146e0*/  SHFL.IDX PT, R15, R36, R3, 0x1c1f ;  /* 0x001c1f03240f7589 */ /* 0x000ea800000e0000 */
[----:B------:R-:W-:Y:S04]  /*146f0*/  SHFL.IDX PT, R42, R42, R5, 0x1c1f ;  /* 0x001c1f052a2a7589 */ /* 0x000fe800000e0000 */
[----:B------:R-:W3:Y:S04]  /*14700*/  SHFL.IDX PT, R13, R44, R3, 0x1c1f ;  /* 0x001c1f032c0d7589 */ /* 0x000ee800000e0000 */
        /* <DEDUP_REMOVED lines=19> */
[----:B0-----:R-:W-:Y:S02]  /*14840*/  SEL R4, R8, R9, P0 ;  /* 0x0000000908047207 */ /* 0x001fe40000000000 */
[----:B------:R-:W-:Y:S02]  /*14850*/  SEL R6, R9, R8, P0 ;  /* 0x0000000809067207 */ /* 0x000fe40000000000 */
[----:B-1----:R-:W-:Y:S02]  /*14860*/  SEL R8, R38, R11, P0 ;  /* 0x0000000b26087207 */ /* 0x002fe40000000000 */
[----:B------:R-:W-:Y:S01]  /*14870*/  SEL R10, R11, R38, P0 ;  /* 0x000000260b0a7207 */ /* 0x000fe20000000000 */
[----:B--2---:R-:W0:Y:S01]  /*14880*/  LDC R3, c[0x0][0xbe8] ;  /* 0x0002fa00ff037b82 */ /* 0x004e220000000800 */
[----:B------:R-:W-:Y:S02]  /*14890*/  SEL R5, R58, R15, P0 ;  /* 0x0000000f3a057207 */ /* 0x000fe40000000000 */
[----:B------:R-:W-:-:S05]  /*148a0*/  SEL R7, R15, R58, P0 ;  /* 0x0000003a0f077207 */ /* 0x000fca0000000000 */
[----:B------:R-:W-:Y:S01]  /*148b0*/  BAR.SYNC.DEFER_BLOCKING 0x1, 0x180 ;  /* 0x0046000000007b1d */ /* 0x000fe20000010000 */
[----:B---3--:R-:W-:Y:S02]  /*148c0*/  SEL R12, R42, R13, P0 ;  /* 0x0000000d2a0c7207 */ /* 0x008fe40000000000 */
[----:B------:R-:W-:Y:S02]  /*148d0*/  SEL R14, R13, R42, P0 ;  /* 0x0000002a0d0e7207 */ /* 0x000fe40000000000 */
[----:B----4-:R-:W-:Y:S02]  /*148e0*/  SEL R9, R60, R33, P0 ;  /* 0x000000213c097207 */ /* 0x010fe40000000000 */
[----:B------:R-:W-:Y:S02]  /*148f0*/  SEL R11, R33, R60, P0 ;  /* 0x0000003c210b7207 */ /* 0x000fe40000000000 */
[----:B------:R-:W-:Y:S02]  /*14900*/  SEL R13, R62, R35, P0 ;  /* 0x000000233e0d7207 */ /* 0x000fe40000000000 */
[----:B------:R-:W-:-:S02]  /*14910*/  SEL R15, R35, R62, P0 ;  /* 0x0000003e230f7207 */ /* 0x000fc40000000000 */
[----:B------:R-:W-:Y:S02]  /*14920*/  ISETP.NE.U32.AND P2, PT, RZ, UR4, PT ;  /* 0x00000004ff007c0c */ /* 0x000fe4000bf45070 */
[----:B------:R-:W-:Y:S02]  /*14930*/  IADD3 R26, P1, R59, UR4, RZ ;  /* 0x000000043b1a7c10 */ /* 0x000fe4000ff3e0ff */
        /* <DEDUP_REMOVED lines=9> */
[----:B--2---:R-:W-:Y:S02]  /*149d0*/  SEL R8, R50, R29, P0 ;  /* 0x0000001d32087207 */ /* 0x004fe40000000000 */
[----:B------:R-:W-:Y:S02]  /*149e0*/  SEL R10, R29, R50, P0 ;  /* 0x000000321d0a7207 */ /* 0x000fe40000000000 */
[----:B------:R-:W-:-:S02]  /*149f0*/  SEL R9, R66, R39, P0 ;  /* 0x0000002742097207 */ /* 0x000fc40000000000 */
[----:B------:R-:W-:Y:S02]  /*14a00*/  SEL R11, R39, R66, P0 ;  /* 0x00000042270b7207 */ /* 0x000fe40000000000 */
[----:B---3--:R-:W-:Y:S02]  /*14a10*/  SEL R12, R54, R31, P0 ;  /* 0x0000001f360c7207 */ /* 0x008fe40000000000 */
[----:B------:R-:W-:Y:S02]  /*14a20*/  SEL R14, R31, R54, P0 ;  /* 0x000000361f0e7207 */ /* 0x000fe40000000000 */
[----:B------:R-:W-:Y:S02]  /*14a30*/  SEL R13, R68, R41, P0 ;  /* 0x00000029440d7207 */ /* 0x000fe40000000000 */
[----:B------:R-:W-:Y:S02]  /*14a40*/  SEL R15, R41, R68, P0 ;  /* 0x00000044290f7207 */ /* 0x000fe40000000000 */
[----:B------:R-:W-:Y:S01]  /*14a50*/  IADD3.X R27, R57, UR5, RZ, P1, !PT ;  /* 0x00000005391b7c10 */ /* 0x000fe20008ffe4ff */
[----:B------:R-:W-:Y:S01]  /*14a60*/  ULDC.64 UR4, c[0x0][0xc08] ;  /* 0x0003020000047ab9 */ /* 0x000fe20000000a00 */
[----:B------:R1:W-:Y:S01]  /*14a70*/  STSM.16.M88.4 [R45], R4 ;  /* 0x000000042d007844 */ /* 0x0003e20000000200 */
[----:B------:R-:W-:-:S03]  /*14a80*/  ISETP.NE.U32.AND P0, PT, RZ, UR4, PT ;  /* 0x00000004ff007c0c */ /* 0x000fc6000bf05070 */
[----:B------:R-:W-:Y:S01]  /*14a90*/  STSM.16.M88.4 [R43], R8 ;  /* 0x000000082b007844 */ /* 0x000fe20000000200 */
[----:B------:R-:W-:-:S03]  /*14aa0*/  ISETP.NE.AND.EX P0, PT, RZ, UR5, PT, P0 ;  /* 0x00000005ff007c0c */ /* 0x000fc6000bf05300 */
[----:B------:R2:W-:Y:S01]  /*14ab0*/  STSM.16.M88.4 [R21], R12 ;  /* 0x0000000c15007844 */ /* 0x0005e20000000200 */
[----:B------:R-:W-:Y:S01]  /*14ac0*/  IMAD.MOV.U32 R20, RZ, RZ, RZ ;  /* 0x000000ffff147224 */ /* 0x000fe200078e00ff */
[----:B------:R-:W-:Y:S08]  /*14ad0*/  BAR.SYNC.DEFER_BLOCKING 0x1, 0x180 ;  /* 0x0046000000007b1d */ /* 0x000ff00000010000 */
[----:B-1----:R-:W-:Y:S01]  /*14ae0*/  @P0 IADD3 R4, P3, R59, UR4, RZ ;  /* 0x000000043b040c10 */ /* 0x002fe2000ff7e0ff */
[----:B------:R-:W-:-:S02]  /*14af0*/  ULDC UR4, c[0x0][0xa88] ;  /* 0x0002a20000047ab9 */ /* 0x000fc40000000800 */
[----:B------:R-:W-:Y:S01]  /*14b00*/  IMAD.U32 R38, RZ, RZ, UR4 ;  /* 0x00000004ff267e24 */ /* 0x000fe2000f8e00ff */
[----:B------:R-:W-:Y:S01]  /*14b10*/  @P0 IADD3.X R5, R57, UR5, RZ, P3, !PT ;  /* 0x0000000539050c10 */ /* 0x000fe20009ffe4ff */
[----:B------:R1:W5:Y:S04]  /*14b20*/  @P2 LDG.E R20, desc[UR42][R26.64] ;  /* 0x0000002a1a142981 */ /* 0x000368000c1e1900 */
[----:B------:R1:W5:Y:S01]  /*14b30*/  @P0 LDG.E R38, desc[UR42][R4.64] ;  /* 0x0000002a04260981 */ /* 0x000362000c1e1900 */
[----:B0-----:R-:W-:-:S13]  /*14b40*/  ISETP.NE.AND P1, PT, R3, 0x1, PT ;  /* 0x000000010300780c */ /* 0x001fda0003f25270 */
[----:B------:R-:W0:Y:S08]  /*14b50*/  @P1 LDC R6, c[0x0][0xbec] ;  /* 0x0002fb00ff061b82 */ /* 0x000e300000000800 */
[----:B------:R-:W3:Y:S01]  /*14b60*/  @P1 LDC R29, c[0x0][0xbf0] ;  /* 0x0002fc00ff1d1b82 */ /* 0x000ee20000000800 */
[----:B--2---:R-:W-:Y:S01]  /*14b70*/  IMAD.IADD R13, R55, 0x1, R53 ;  /* 0x00000001370d7824 */ /* 0x004fe200078e0235 */
[----:B-1----:R-:W-:Y:S06]  /*14b80*/  @P0 BRA `(.L_x_10521) ;  /* 0x0000000000100947 */ /* 0x002fec0003800000 */
[----:B------:R-:W-:Y:S05]  /*14b90*/  @!P2 BRA `(.L_x_10521) ;  /* 0x00000000000ca947 */ /* 0x000fea0003800000 */
[----:B------:R-:W2:Y:S04]  /*14ba0*/  LDG.E R5, desc[UR42][R26.64] ;  /* 0x0000002a1a057981 */ /* 0x000ea8000c1e1900 */
[----:B-----5:R-:W2:Y:S02]  /*14bb0*/  LDG.E R38, desc[UR42][R26.64+0x4] ;  /* 0x0000042a1a267981 */ /* 0x020ea4000c1e1900 */
[----:B--2---:R-:W-:-:S07]  /*14bc0*/  IMAD.IADD R38, R38, 0x1, -R5 ;  /* 0x0000000126267824 */ /* 0x004fce00078e0a05 */
.L_x_10521:
[----:B------:R-:W2:Y:S01]  /*14bd0*/  LDL.LU R5, [R1+0x3c] ;  /* 0x00003c0001057983 */ /* 0x000ea20000300800 */
[----:B------:R-:W-:Y:S01]  /*14be0*/  ULDC.64 UR4, c[0x0][0xb90] ;  /* 0x0002e40000047ab9 */ /* 0x000fe20000000a00 */
[----:B------:R-:W1:Y:S01]  /*14bf0*/  S2R R4, SR_TID.X ;  /* 0x0000000000047919 */ /* 0x000e620000002100 */
[----:B------:R-:W4:Y:S01]  /*14c00*/  S2R R14, SR_TID.X ;  /* 0x00000000000e7919 */ /* 0x000f220000002100 */
[----:B-----5:R-:W-:Y:S01]  /*14c10*/  SHF.R.S32.HI R21, RZ, 0x1f, R20 ;  /* 0x0000001fff157819 */ /* 0x020fe20000011414 */
[----:B------:R-:W-:Y:S01]  /*14c20*/  IMAD.MOV.U32 R7, RZ, RZ, R13 ;  /* 0x000000ffff077224 */ /* 0x000fe200078e000d */
[----:B------:R-:W2:Y:S01]  /*14c30*/  @P1 LDC R45, c[0x0][0xbec] ;  /* 0x0002fb00ff2d1b82 */ /* 0x000ea20000000800 */
[----:B------:R-:W2:Y:S04]  /*14c40*/  LDL.LU R10, [R1+0x54] ;  /* 0x00005400010a7983 */ /* 0x000ea80000300800 */
[----:B------:R-:W2:Y:S04]  /*14c50*/  LDL.LU R44, [R1+0x44] ;  /* 0x00004400012c7983 */ /* 0x000ea80000300800 */
[----:B------:R-:W2:Y:S04]  /*14c60*/  LDL R49, [R1+0x40] ;  /* 0x0000400001317983 */ /* 0x000ea80000100800 */
[----:B------:R-:W2:Y:S01]  /*14c70*/  LDL R15, [R1+0x74] ;  /* 0x00007400010f7983 */ /* 0x000ea20000100800 */
[----:B------:R-:W-:-:S03]  /*14c80*/  IMAD R38, R38, R3, RZ ;  /* 0x0000000326267224 */ /* 0x000fc600078e02ff */
[----:B------:R0:W5:Y:S01]  /*14c90*/  LDL R48, [R1+0x80] ;  /* 0x0000800001307983 */ /* 0x0001620000100800 */
[----:B-1----:R-:W-:-:S05]  /*14ca0*/  VIADD R47, R4, 0xffffff80 ;  /* 0xffffff80042f7836 */ /* 0x002fca0000000000 */
[----:B------:R-:W-:Y:S01]  /*14cb0*/  SHF.R.S32.HI R50, RZ, 0x1f, R47 ;  /* 0x0000001fff327819 */ /* 0x000fe2000001142f */
[----:B0-----:R-:W-:-:S03]  /*14cc0*/  @P1 IMAD.HI.U32 R4, R13, R6, RZ ;  /* 0x000000060d041227 */ /* 0x001fc600078e00ff */
[----:B------:R-:W-:Y:S02]  /*14cd0*/  LEA.HI R50, R50, R47, RZ, 0x2 ;  /* 0x0000002f32327211 */ /* 0x000fe400078f10ff */
[----:B---3--:R-:W-:Y:S02]  /*14ce0*/  @P1 SHF.R.U32.HI R7, RZ, R29, R4 ;  /* 0x0000001dff071219 */ /* 0x008fe40000011604 */
[----:B------:R-:W-:-:S03]  /*14cf0*/  SHF.R.S32.HI R50, RZ, 0x2, R50 ;  /* 0x00000002ff327819 */ /* 0x000fc60000011432 */
[----:B------:R-:W-:Y:S02]  /*14d00*/  IMAD.MOV R6, RZ, RZ, -R7 ;  /* 0x000000ffff067224 */ /* 0x000fe400078e0a07 */
[----:B----4-:R-:W-:-:S05]  /*14d10*/  VIADD R30, R14, 0xffffff80 ;  /* 0xffffff800e1e7836 */ /* 0x010fca0000000000 */
        /* <DEDUP_REMOVED lines=10> */
[----:B------:R-:W-:-:S05]  /*14dc0*/  SHF.R.S32.HI R39, RZ, 0x1f, R44 ;  /* 0x0000001fff277819 */ /* 0x000fca000001142c */
[----:B------:R-:W-:-:S04]  /*14dd0*/  IMAD R5, R39, UR4, RZ ;  /* 0x0000000427057c24 */ /* 0x000fc8000f8e02ff */
[C---:B------:R-:W-:Y:S02]  /*14de0*/  IMAD R11, R44.reuse, UR5, R5 ;  /* 0x000000052c0b7c24 */ /* 0x040fe4000f8e0205 */
[----:B------:R-:W-:Y:S01]  /*14df0*/  IMAD.WIDE.U32 R4, R44, UR4, R20 ;  /* 0x000000042c047c25 */ /* 0x000fe2000f8e0014 */
[----:B------:R-:W-:Y:S01]  /*14e00*/  SEL R37, R10, RZ, !P2 ;  /* 0x000000ff0a257207 */ /* 0x000fe20005000000 */
        /* <DEDUP_REMOVED lines=28> */
[----:B------:R-:W-:Y:S01]  /*14fd0*/  IMAD.X R9, RZ, RZ, R25, P2 ;  /* 0x000000ffff097224 */ /* 0x000fe200010e0619 */
[----:B------:R-:W-:Y:S01]  /*14fe0*/  ULDC.64 UR4, c[0x0][0xaa0] ;  /* 0x0002a80000047ab9 */ /* 0x000fe20000000a00 */
[----:B------:R-:W1:Y:S01]  /*14ff0*/  SHFL.IDX PT, R41, R4, RZ, 0x1c1f ;  /* 0x001c1fff04297589 */ /* 0x000e6200000e0000 */
[----:B------:R-:W-:-:S02]  /*15000*/  SHF.R.U64 R12, R12, 0x3, RZ ;  /* 0x000000030c0c7819 */ /* 0x000fc400000012ff */
[----:B------:R-:W-:Y:S02]  /*15010*/  LOP3.LUT P0, RZ, R14, 0x3, RZ, 0xc0, !PT ;  /* 0x000000030eff7812 */ /* 0x000fe4000780c0ff */
[----:B------:R-:W-:Y:S01]  /*15020*/  LOP3.LUT R12, R12, R13, RZ, 0x3c, !PT ;  /* 0x0000000d0c0c7212 */ /* 0x000fe200078e3cff */
[----:B------:R-:W-:Y:S01]  /*15030*/  IMAD.IADD R13, R15, 0x1, R53 ;  /* 0x000000010f0d7824 */ /* 0x000fe200078e0235 */
[----:B------:R-:W-:Y:S04]  /*15040*/  SHFL.IDX PT, R42, R6, 0x1, 0x1c1f ;  /* 0x003c1f00062a7f89 */ /* 0x000fe800000e0000 */
[----:B------:R-:W2:Y:S01]  /*15050*/  SHFL.IDX PT, R43, R4, 0x1, 0x1c1f ;  /* 0x003c1f00042b7f89 */ /* 0x000ea200000e0000 */
[C---:B------:R-:W-:Y:S01]  /*15060*/  ISETP.GE.OR P2, PT, R13.reuse, R38, P0 ;  /* 0x000000260d00720c */ /* 0x040fe20000746670 */
[----:B------:R-:W-:-:S02]  /*15070*/  VIADD R5, R13, 0x8 ;  /* 0x000000080d057836 */ /* 0x000fc40000000000 */
        /* <DEDUP_REMOVED lines=18> */
[----:B------:R-:W-:Y:S01]  /*151a0*/  IMAD.IADD R40, R53, 0x1, R0 ;  /* 0x0000000135287824 */ /* 0x000fe200078e0200 */
        /* <DEDUP_REMOVED lines=15> */
[----:B------:R-:W-:Y:S02]  /*152a0*/  LOP3.LUT R26, R26, R27, RZ, 0x3c, !PT ;  /* 0x0000001b1a1a7212 */ /* 0x000fe400078e3cff */
[--C-:B------:R-:W-:Y:S01]  /*152b0*/  SHF.R.S32.HI R0, RZ, 0x1f, R39.reuse ;  /* 0x0000001fff007819 */ /* 0x100fe20000011427 */
[----:B------:R-:W-:Y:S01]  /*152c0*/  IMAD.MOV R2, RZ, RZ, -R39 ;  /* 0x000000ffff027224 */ /* 0x000fe200078e0a27 */
[----:B------:R-:W-:Y:S01]  /*152d0*/  LOP3.LUT R28, R28, R29, RZ, 0x3c, !PT ;  /* 0x0000001d1c1c7212 */ /* 0x000fe200078e3cff */
[--C-:B------:R-:W-:Y:S01]  /*152e0*/  IMAD.X R13, RZ, RZ, R25.reuse, P6 ;  /* 0x000000ffff0d7224 */ /* 0x100fe200030e0619 */
[----:B------:R-:W-:Y:S01]  /*152f0*/  LOP3.LUT R4, R11, R24, RZ, 0x3c, !PT ;  /* 0x000000180b047212 */ /* 0x000fe200078e3cff */
[--C-:B------:R-:W-:Y:S01]  /*15300*/  IMAD.X R27, RZ, RZ, R25.reuse, P5 ;  /* 0x000000ffff1b7224 */ /* 0x100fe200028e0619 */
[----:B------:R-:W-:Y:S01]  /*15310*/  IADD3.X R29, RZ, R25, RZ, P4, !PT ;  /* 0x00000019ff1d7210 */ /* 0x000fe200027fe4ff */
[--C-:B------:R-:W-:Y:S01]  /*15320*/  IMAD.X R33, RZ, RZ, R25.reuse, P3 ;  /* 0x000000ffff217224 */ /* 0x100fe200018e0619 */
[----:B------:R-:W-:Y:S01]  /*15330*/  LOP3.LUT R32, R6, R7, RZ, 0x3c, !PT ;  /* 0x0000000706207212 */ /* 0x000fe200078e3cff */
[----:B------:R-:W-:Y:S01]  /*15340*/  IMAD.MOV.U32 R5, RZ, RZ, R25 ;  /* 0x000000ffff057224 */ /* 0x000fe200078e0019 */
[----:B------:R-:W5:Y:S01]  /*15350*/  LD.E.128 R8, desc[UR42][R8.64] ;  /* 0x0000002a08087980 */ /* 0x000f62000c101d00 */
[----:B------:R-:W-:Y:S01]  /*15360*/  IMAD.WIDE.U32 R36, R36, UR4, R20 ;  /* 0x0000000424247c25 */ /* 0x000fe2000f8e0014 */
[----:B------:R-:W-:-:S02]  /*15370*/  ULDC.64 UR4, c[0x0][0xae0] ;  /* 0x0002b80000047ab9 */ /* 0x000fc40000000a00 */
[----:B------:R-:W5:Y:S01]  /*15380*/  LD.E.128 R12, desc[UR42][R12.64] ;  /* 0x0000002a0c0c7980 */ /* 0x000f62000c101d00 */
[----:B------:R-:W-:Y:S02]  /*15390*/  IMAD R0, R0, UR4, RZ ;  /* 0x0000000400007c24 */ /* 0x000fe4000f8e02ff */
[----:B------:R-:W-:Y:S01]  /*153a0*/  IMAD R21, R3, R2, R40 ;  /* 0x0000000203157224 */ /* 0x000fe200078e0228 */
[----:B------:R-:W5:Y:S01]  /*153b0*/  LD.E.128 R4, desc[UR42][R4.64] ;  /* 0x0000002a04047980 */ /* 0x000f62000c101d00 */
[----:B------:R-:W-:Y:S02]  /*153c0*/  IMAD.IADD R37, R37, 0x1, R41 ;  /* 0x0000000125257824 */ /* 0x000fe400078e0229 */
[----:B------:R-:W-:Y:S01]  /*153d0*/  IMAD R41, R39, UR5, R0 ;  /* 0x0000000527297c24 */ /* 0x000fe2000f8e0200 */
[----:B------:R-:W5:Y:S01]  /*153e0*/  LD.E.128 R24, desc[UR42][R26.64] ;  /* 0x0000002a1a187980 */ /* 0x000f62000c101d00 */
[----:B------:R-:W-:-:S03]  /*153f0*/  SHF.R.S32.HI R0, RZ, 0x1f, R21 ;  /* 0x0000001fff007819 */ /* 0x000fc60000011415 */
[----:B------:R-:W5:Y:S01]  /*15400*/  LD.E.128 R28, desc[UR42][R28.64] ;  /* 0x0000002a1c1c7980 */ /* 0x000f62000c101d00 */
[----:B------:R-:W-:Y:S01]  /*15410*/  IMAD.WIDE.U32 R2, R39, UR4, R36 ;  /* 0x0000000427027c25 */ /* 0x000fe2000f8e0024 */
        /* <DEDUP_REMOVED lines=37> */
.L_x_10523:
[----:B------:R-:W-:Y:S05]  /*15670*/  BSYNC B1 ;  /* 0x0000000000017941 */ /* 0x000fea0003800000 */
.L_x_10522:
        /* <DEDUP_REMOVED lines=19> */
.L_x_10520:
        /* <DEDUP_REMOVED lines=28> */
.L_x_10525:
        /* <DEDUP_REMOVED lines=48> */
.L_x_10527:
[----:B------:R-:W-:Y:S05]  /*15c70*/  BSYNC B1 ;  /* 0x0000000000017941 */ /* 0x000fea0003800000 */
.L_x_10526:
        /* <DEDUP_REMOVED lines=69> */
.L_x_10529:
[----:B------:R-:W-:Y:S05]  /*160d0*/  BSYNC B1 ;  /* 0x0000000000017941 */ /* 0x000fea0003800000 */
.L_x_10528:
[----:B------:R-:W-:Y:S01]  /*160e0*/  VIADD R0, R0, 0x60 ;  /* 0x0000006000007836 */ /* 0x000fe20000000000 */
[----:B-1----:R1:W4:Y:S04]  /*160f0*/  SHFL.IDX PT, R3, R5, 0x1, 0x1c1f ;  /* 0x003c1f0005037f89 */ /* 0x00232800000e0000 */
        /* <DEDUP_REMOVED lines=15> */
.L_x_10524:
[----:B------:R-:W-:Y:S05]  /*161f0*/  BSYNC B0 ;  /* 0x0000000000007941 */ /* 0x000fea0003800000 */
.L_x_10519:
[----:B0-----:R-:W2:Y:S01]  /*16200*/  LDL R0, [R1+0x2c] ;  /* 0x00002c0001007983 */ /* 0x001ea20000100800 */
[----:B------:R-:W-:Y:S02]  /*16210*/  ULDC UR4, c[0x0][0xc3c] ;  /* 0x00030f0000047ab9 */ /* 0x000fe40000000800 */
[----:B--2---:R-:W-:-:S13]  /*16220*/  ISETP.GE.AND P0, PT, R0, UR4, PT ;  /* 0x0000000400007c0c */ /* 0x004fda000bf06270 */
[----:B------:R-:W-:Y:S05]  /*16230*/  @!P0 BRA `(.L_x_10530) ;  /* 0xfffffeac00e08947 */ /* 0x000fea000383ffff */
[----:B------:R-:W-:Y:S05]  /*16240*/  BRA `(.L_x_10401) ;  /* 0x0000006c00c07947 */ /* 0x000fea0003800000 */
.L_x_10399:
        /* <DEDUP_REMOVED lines=18> */
.L_x_10531:
        /* <DEDUP_REMOVED lines=42> */
.L_x_10537:
        /* <DEDUP_REMOVED lines=12> */
.L_x_10536:
[----:B------:R-:W-:Y:S05]  /*166d0*/  BSYNC B0 ;  /* 0x0000000000007941 */ /* 0x000fea0003800000 */
.L_x_10535:
        /* <DEDUP_REMOVED lines=21> */
.L_x_10533:
        /* <DEDUP_REMOVED lines=19> */
[----:B------:R-:W-:-:S06]  /*16960*/  IADD3 R16, R15, -0x1, RZ ;  /* 0xffffffff0f107810 */ /* 0x000fcc0007ffe0ff */
[----:B------:R0:W1:Y:S02]  /*16970*/  SHFL.IDX PT, R16, R7, R16, 0x1f ;  /* 0x00001f1007107589 */ /* 0x00006400000e0000 */
.L_x_10538:
        /* <DEDUP_REMOVED lines=55> */
.L_x_10534:
[----:B------:R-:W-:Y:S01]  /*16cf0*/  MOV R17, RZ ;  /* 0x000000ff00117202 */ /* 0x000fe20000000f00 */
[----:B------:R-:W-:Y:S02]  /*16d00*/  IMAD.U32 R16, RZ, RZ, UR6 ;  /* 0x00000006ff107e24 */ /* 0x000fe4000f8e00ff */
[----:B------:R-:W-:-:S07]  /*16d10*/  IMAD.MOV.U32 R18, RZ, RZ, RZ ;  /* 0x000000ffff127224 */ /* 0x000fce00078e00ff */
.L_x_10539:
[----:B------:R-:W-:-:S13]  /*16d20*/  ISETP.NE.AND P0, PT, R5, RZ, PT ;  /* 0x000000ff0500720c */ /* 0x000fda0003f05270 */
[----:B------:R-:W0:Y:S01]  /*16d30*/  @!P0 S2R R3, SR_CgaCtaId ;  /* 0x0000000000038919 */ /* 0x000e220000008800 */
[----:B------:R-:W-:-:S04]  /*16d40*/  @!P0 MOV R2, 0x400 ;  /* 0x0000040000028802 */ /* 0x000fc80000000f00 */
[----:B0-----:R-:W-:-:S05]  /*16d50*/  @!P0 LEA R2, R3, R2, 0x18 ;  /* 0x0000000203028211 */ /* 0x001fca00078ec0ff */
[----:B------:R2:W-:Y:S01]  /*16d60*/  @!P0 STS.128 [R2+0x19cd0], R16 ;  /* 0x019cd01002008388 */ /* 0x0005e20000000c00 */
[----:B------:R-:W-:Y:S06]  /*16d70*/  BAR.ARV 0x5, 0x200 ;  /* 0x0148000000007b1d */ /* 0x000fec0000002000 */
.L_x_10532:
        /* <DEDUP_REMOVED lines=11> */
[----:B------:R-:W-:Y:S01]  /*16e30*/  MOV R28, 0x1 ;  /* 0x00000001001c7802 */ /* 0x000fe20000000f00 */
[----:B------:R-:W-:Y:S01]  /*16e40*/  IMAD.MOV.U32 R24, RZ, RZ, RZ ;  /* 0x000000ffff187224 */ /* 0x000fe200078e00ff */
[----:B------:R-:W-:Y:S01]  /*16e50*/  ULDC.64 UR40, c[0x0][0x198] ;  /* 0x0000660000287ab9 */ /* 0x000fe20000000a00 */
[----:B------:R-:W-:Y:S02]  /*16e60*/  ULOP3.LUT UR36, UR37, 0x1, URZ, 0xfc, !UPT ;  /* 0x0000000125247892 */ /* 0x000fe4000f8efc3f */
        /* <DEDUP_REMOVED lines=48> */
.L_x_10656:
[----:B------:R-:W0:Y:S02]  /*17170*/  LDC.64 R2, c[0x0][0xc88] ;  /* 0x00032200ff027b82 */ /* 0x000e240000000a00 */
[----:B0-----:R-:W-:-:S05]  /*17180*/  IMAD.WIDE R2, R19, 0x4, R2 ;  /* 0x0000000413027825 */ /* 0x001fca00078e0202 */
[----:B--2---:R0:W2:Y:S01]  /*17190*/  LDG.E R13, desc[UR42][R2.64] ;  /* 0x0000002a020d7981 */ /* 0x0040a2000c1e1900 */
[----:B------:R-:W-:Y:S05]  /*171a0*/  YIELD ;  /* 0x0000000000007946 */ /* 0x000fea0003800000 */
[----:B------:R-:W-:Y:S01]  /*171b0*/  ULDC.64 UR4, c[0x0][0xa28] ;  /* 0x00028a0000047ab9 */ /* 0x000fe20000000a00 */
[----:B------:R-:W-:Y:S01]  /*171c0*/  ULDC.64 UR6, c[0x0][0xa00] ;  /* 0x0002800000067ab9 */ /* 0x000fe20000000a00 */
[----:B------:R-:W-:Y:S01]  /*171d0*/  ISETP.NE.U32.AND P0, PT, RZ, UR4, PT ;  /* 0x00000004ff007c0c */ /* 0x000fe2000bf05070 */
[----:B------:R-:W-:Y:S01]  /*171e0*/  ULDC.64 UR8, c[0x0][0xa18] ;  /* 0x0002860000087ab9 */ /* 0x000fe20000000a00 */
[----:B0-----:R-:W-:-:S02]  /*171f0*/  CS2R R2, SRZ ;  /* 0x0000000000027805 */ /* 0x001fc4000001ff00 */
        /* <DEDUP_REMOVED lines=8> */
[----:B---3--:R-:W-:Y:S01]  /*17280*/  @P1 LEA.HI.X R7, R13, UR5, R0, 0x2, P2 ;  /* 0x000000050d071c11 */ /* 0x008fe200090f1400 */
[----:B------:R0:W-:Y:S01]  /*17290*/  STL [R1+0x34], R0 ;  /* 0x0000340001007387 */ /* 0x0001e20000100800 */
[----:B------:R-:W-:Y:S01]  /*172a0*/  IADD3 R4, P2, R23, UR6, RZ ;  /* 0x0000000617047c10 */ /* 0x000fe2000ff5e0ff */
[----:B------:R-:W-:Y:S01]  /*172b0*/  ULDC.64 UR4, c[0x0][0xa08] ;  /* 0x0002820000047ab9 */ /* 0x000fe20000000a00 */
[----:B------:R-:W-:Y:S01]  /*172c0*/  ISETP.NE.U32.AND P3, PT, RZ, UR8, PT ;  /* 0x00000008ff007c0c */ /* 0x000fe2000bf65070 */
[----:B-1----:R1:W5:Y:S01]  /*172d0*/  @P1 LDG.E R2, desc[UR42][R6.64] ;  /* 0x0000002a06021981 */ /* 0x002362000c1e1900 */
[----:B------:R-:W-:Y:S01]  /*172e0*/  IADD3.X R5, R15, UR7, RZ, P2, !PT ;  /* 0x000000070f057c10 */ /* 0x000fe200097fe4ff */
[----:B------:R-:W-:Y:S01]  /*172f0*/  ULDC.64 UR6, c[0x0][0xa10] ;  /* 0x0002840000067ab9 */ /* 0x000fe20000000a00 */
[----:B0-----:R-:W-:Y:S01]  /*17300*/  IMAD.MOV.U32 R0, RZ, RZ, RZ ;  /* 0x000000ffff007224 */ /* 0x001fe200078e00ff */
[----:B------:R-:W-:Y:S05]  /*17310*/  STL [R1+0xc], R15 ;  /* 0x00000c0f01007387 */ /* 0x000fea0000100800 */
[----:B------:R-:W2:Y:S01]  /*17320*/  @P0 LDG.E R0, desc[UR42][R4.64] ;  /* 0x0000002a04000981 */ /* 0x000ea2000c1e1900 */
[----:B------:R-:W-:-:S02]  /*17330*/  ISETP.NE.AND.EX P3, PT, RZ, UR9, PT, P3 ;  /* 0x00000009ff007c0c */ /* 0x000fc4000bf65330 */
[----:B------:R-:W-:-:S04]  /*17340*/  IADD3 R8, P4, R23, UR4, RZ ;  /* 0x0000000417087c10 */ /* 0x000fc8000ff9e0ff */
[----:B------:R-:W-:Y:S02]  /*17350*/  IADD3.X R9, R15, UR5, RZ, P4, !PT ;  /* 0x000000050f097c10 */ /* 0x000fe4000a7fe4ff */
[----:B-1----:R-:W-:Y:S02]  /*17360*/  IADD3 R6, P4, R23, UR6, RZ ;  /* 0x0000000617067c10 */ /* 0x002fe4000ff9e0ff */
[----:B------:R-:W-:Y:S02]  /*17370*/  ISETP.NE.U32.AND P1, PT, RZ, UR4, PT ;  /* 0x00000004ff007c0c */ /* 0x000fe4000bf25070 */
[----:B------:R-:W-:Y:S01]  /*17380*/  IADD3.X R7, R15, UR7, RZ, P4, !PT ;  /* 0x000000070f077c10 */ /* 0x000fe2000a7fe4ff */
[----:B------:R-:W-:Y:S01]  /*17390*/  ULDC UR4, c[0x0][0x288] ;  /* 0x0000a20000047ab9 */ /* 0x000fe20000000800 */
[----:B------:R-:W-:Y:S02]  /*173a0*/  ISETP.NE.U32.AND P2, PT, RZ, UR6, PT ;  /* 0x00000006ff007c0c */ /* 0x000fe4000bf45070 */
[----:B------:R-:W-:-:S02]  /*173b0*/  @P3 IADD3 R10, P4, R23, UR8, RZ ;  /* 0x00000008170a3c10 */ /* 0x000fc4000ff9e0ff */
[----:B------:R-:W-:Y:S02]  /*173c0*/  ISETP.NE.AND.EX P1, PT, RZ, UR5, PT, P1 ;  /* 0x00000005ff007c0c */ /* 0x000fe4000bf25310 */
[----:B------:R-:W-:Y:S02]  /*173d0*/  ISETP.NE.AND.EX P2, PT, RZ, UR7, PT, P2 ;  /* 0x00000007ff007c0c */ /* 0x000fe4000bf45320 */
[----:B------:R-:W-:Y:S01]  /*173e0*/  @P3 IADD3.X R11, R15, UR9, RZ, P4, !PT ;  /* 0x000000090f0b3c10 */ /* 0x000fe2000a7fe4ff */
[----:B------:R-:W-:-:S08]  /*173f0*/  IMAD.MOV.U32 R12, RZ, RZ, RZ ;  /* 0x000000ffff0c7224 */ /* 0x000fd000078e00ff */
[----:B------:R-:W5:Y:S04]  /*17400*/  @P1 LDG.E R12, desc[UR42][R8.64] ;  /* 0x0000002a080c1981 */ /* 0x000f68000c1e1900 */
[----:B------:R-:W5:Y:S04]  /*17410*/  @P2 LDG.E R3, desc[UR42][R6.64] ;  /* 0x0000002a06032981 */ /* 0x000f68000c1e1900 */
        /* <DEDUP_REMOVED lines=12> */
[----:B--2---:R0:W-:Y:S01]  /*174e0*/  STL [R1+0x30], R0 ;  /* 0x0000300001007387 */ /* 0x0041e20000100800 */
[----:B------:R-:W-:Y:S02]  /*174f0*/  IMAD.MOV.U32 R14, RZ, RZ, R0 ;  /* 0x000000ffff0e7224 */ /* 0x000fe400078e0000 */
[----:B0-----:R-:W-:Y:S01]  /*17500*/  IMAD.U32 R0, RZ, RZ, UR5 ;  /* 0x00000005ff007e24 */ /* 0x001fe2000f8e00ff */
[----:B----4-:R-:W-:Y:S06]  /*17510*/  @P3 BRA `(.L_x_10541) ;  /* 0x0000000000143947 */ /* 0x010fec0003800000 */
[----:B------:R-:W-:Y:S05]  /*17520*/  @!P0 BRA `(.L_x_10541) ;  /* 0x0000000000108947 */ /* 0x000fea0003800000 */
[----:B------:R-:W2:Y:S04]  /*17530*/  LDG.E R11, desc[UR42][R4.64] ;  /* 0x0000002a040b7981 */ /* 0x000ea8000c1e1900 */
[----:B------:R-:W2:Y:S02]  /*17540*/  LDG.E R4, desc[UR42][R4.64+0x4] ;  /* 0x0000042a04047981 */ /* 0x000ea4000c1e1900 */
[----:B--2---:R-:W-:-:S05]  /*17550*/  IMAD.IADD R14, R4, 0x1, -R11 ;  /* 0x00000001040e7824 */ /* 0x004fca00078e0a0b */
[----:B------:R0:W-:Y:S02]  /*17560*/  STL [R1+0x30], R14 ;  /* 0x0000300e01007387 */ /* 0x0001e40000100800 */
.L_x_10541:
[----:B-----5:R-:W-:Y:S01]  /*17570*/  IMAD.IADD R4, R12, 0x1, R2 ;  /* 0x000000010c047824 */ /* 0x020fe200078e0202 */
[----:B------:R-:W-:Y:S01]  /*17580*/  ULDC.64 UR4, c[0x0][0xa20] ;  /* 0x0002880000047ab9 */ /* 0x000fe20000000a00 */
[----:B------:R1:W-:Y:S01]  /*17590*/  STL [R1+0x4], R13 ;  /* 0x0000040d01007387 */ /* 0x0003e20000100800 */
[----:B------:R-:W-:-:S03]  /*175a0*/  ISETP.NE.U32.AND P0, PT, RZ, UR4, PT ;  /* 0x00000004ff007c0c */ /* 0x000fc6000bf05070 */
[----:B------:R1:W-:Y:S01]  /*175b0*/  STL [R1+0x10], R4 ;  /* 0x0000100401007387 */ /* 0x0003e20000100800 */
[----:B------:R-:W-:-:S13]  /*175c0*/  ISETP.NE.AND.EX P0, PT, RZ, UR5, PT, P0 ;  /* 0x00000005ff007c0c */ /* 0x000fda000bf05300 */
[----:B-1----:R-:W-:Y:S05]  /*175d0*/  @!P0 BRA `(.L_x_10542) ;  /* 0x0000000000108947 */ /* 0x002fea0003800000 */
[----:B------:R-:W-:-:S04]  /*175e0*/  IADD3 R10, P0, R23, UR4, RZ ;  /* 0x00000004170a7c10 */ /* 0x000fc8000ff1e0ff */
[----:B------:R-:W-:-:S05]  /*175f0*/  IADD3.X R11, R15, UR5, RZ, P0, !PT ;  /* 0x000000050f0b7c10 */ /* 0x000fca00087fe4ff */
[----:B------:R1:W5:Y:S01]  /*17600*/  LDG.E R10, desc[UR42][R10.64] ;  /* 0x0000002a0a0a7981 */ /* 0x000362000c1e1900 */
[----:B------:R-:W-:Y:S05]  /*17610*/  BRA `(.L_x_10543) ;  /* 0x0000000000107947 */ /* 0x000fea0003800000 */
.L_x_10542:
[----:B------:R-:W-:Y:S05]  /*17620*/  @!P1 BRA `(.L_x_10543) ;  /* 0x00000000000c9947 */ /* 0x000fea0003800000 */
[----:B------:R-:W2:Y:S04]  /*17630*/  LDG.E R10, desc[UR42][R8.64] ;  /* 0x0000002a080a7981 */ /* 0x000ea8000c1e1900 */
[----:B------:R-:W2:Y:S02]  /*17640*/  LDG.E R8, desc[UR42][R8.64+0x4] ;  /* 0x0000042a08087981 */ /* 0x000ea4000c1e1900 */
[----:B--2---:R-:W-:-:S07]  /*17650*/  IMAD.IADD R10, R8, 0x1, -R10 ;  /* 0x00000001080a7824 */ /* 0x004fce00078e0a0a */
.L_x_10543:
[----:B-----5:R-:W-:Y:S01]  /*17660*/  IMAD.IADD R10, R10, 0x1, -R2 ;  /* 0x000000010a0a7824 */ /* 0x020fe200078e0a02 */
[----:B------:R-:W2:Y:S01]  /*17670*/  LDC R4, c[0x0][0x448] ;  /* 0x00011200ff047b82 */ /* 0x000ea20000000800 */
[----:B------:R-:W3:Y:S04]  /*17680*/  @P2 LDG.E R2, desc[UR42][R6.64] ;  /* 0x0000002a06022981 */ /* 0x000ee8000c1e1900 */
[----:B------:R-:W3:Y:S01]  /*17690*/  @P2 LDG.E R6, desc[UR42][R6.64+0x4] ;  /* 0x0000042a06062981 */ /* 0x000ee2000c1e1900 */
[----:B------:R-:W-:Y:S01]  /*176a0*/  BSSY B0, `(.L_x_10544) ;  /* 0x0000168000007945 */ /* 0x000fe20003800000 */
[----:B--2---:R-:W-:-:S13]  /*176b0*/  ISETP.NE.AND P0, PT, R4, 0x1, PT ;  /* 0x000000010400780c */ /* 0x004fda0003f05270 */
[----:B------:R-:W2:Y:S08]  /*176c0*/  @P0 LDC R4, c[0x0][0x44c] ;  /* 0x00011300ff040b82 */ /* 0x000eb00000000800 */
[----:B------:R-:W4:Y:S01]  /*176d0*/  @P0 LDC R5, c[0x0][0x450] ;  /* 0x00011400ff050b82 */ /* 0x000f220000000800 */
[----:B---3--:R-:W-:Y:S02]  /*176e0*/  @P2 IMAD.IADD R0, R6, 0x1, -R2 ;  /* 0x0000000106002824 */ /* 0x008fe400078e0a02 */
[----:B------:R-:W-:-:S04]  /*176f0*/  IMAD R2, R17, 0xc0, RZ ;  /* 0x000000c011027824 */ /* 0x000fc800078e02ff */
[----:B------:R-:W-:-:S04]  /*17700*/  VIADD R2, R2, 0xbf ;  /* 0x000000bf02027836 */ /* 0x000fc80000000000 */
[----:B--2---:R-:W-:-:S05]  /*17710*/  @P0 IMAD.HI.U32 R4, R2, R4, RZ ;  /* 0x0000000402040227 */ /* 0x004fca00078e00ff */
[----:B----4-:R-:W-:Y:S01]  /*17720*/  @P0 SHF.R.U32.HI R2, RZ, R5, R4 ;  /* 0x00000005ff020219 */ /* 0x010fe20000011604 */
[----:B------:R-:W-:-:S05]  /*17730*/  IMAD.IADD R4, R10, 0x1, R0 ;  /* 0x000000010a047824 */ /* 0x000fca00078e0200 */
        /* <DEDUP_REMOVED lines=9> */
[----:B------:R-:W-:-:S05]  /*177d0*/  VIMNMX R2, R20, R2, PT ;  /* 0x0000000214027248 */ /* 0x000fca0003fe0100 */
[--C-:B------:R-:W-:Y:S02]  /*177e0*/  IMAD R2, R2, 0x80, -R10.reuse ;  /* 0x0000008002027824 */ /* 0x100fe400078e0a0a */
[----:B------:R-:W-:-:S03]  /*177f0*/  IMAD.MOV R10, RZ, RZ, -R10 ;  /* 0x000000ffff0a7224 */ /* 0x000fc600078e0a0a */
[----:B------:R-:W-:Y:S02]  /*17800*/  VIMNMX R0, R2, R0, PT ;  /* 0x0000000002007248 */ /* 0x000fe40003fe0100 */
[----:B------:R-:W-:-:S04]  /*17810*/  VIMNMX R2, RZ, R10, !PT ;  /* 0x0000000aff027248 */ /* 0x000fc80007fe0100 */
[----:B------:R-:W-:Y:S02]  /*17820*/  ISETP.GT.AND P0, PT, R0, R2, PT ;  /* 0x000000020000720c */ /* 0x000fe40003f04270 */
[----:B------:R-:W-:-:S11]  /*17830*/  SHF.R.U32.HI R2, RZ, 0x7, R2 ;  /* 0x00000007ff027819 */ /* 0x000fd60000011602 */
[----:B------:R-:W-:-:S05]  /*17840*/  @P0 VIADD R0, R0, 0x7f ;  /* 0x0000007f00000836 */ /* 0x000fca0000000000 */
[----:B------:R-:W-:-:S04]  /*17850*/  @P0 SHF.R.S32.HI R4, RZ, 0x1f, R0 ;  /* 0x0000001fff040819 */ /* 0x000fc80000011400 */
[----:B------:R-:W-:Y:S02]  /*17860*/  @P0 LEA.HI R0, R4, R0, RZ, 0x7 ;  /* 0x0000000004000211 */ /* 0x000fe400078f38ff */
[-C--:B------:R-:W-:Y:S02]  /*17870*/  MOV R4, R2.reuse ;  /* 0x0000000200047202 */ /* 0x080fe40000000f00 */
[----:B------:R-:W-:Y:S02]  /*17880*/  @P0 SHF.R.S32.HI R4, RZ, 0x7, R0 ;  /* 0x00000007ff040819 */ /* 0x000fe40000011400 */
[----:B------:R-:W-:Y:S02]  /*17890*/  PLOP3.LUT P0, PT, PT, PT, PT, 0x80, 0x0 ;  /* 0x000000000000781c */ /* 0x000fe40003f0f070 */
[----:B------:R-:W-:-:S13]  /*178a0*/  ISETP.GT.AND P1, PT, R4, R2, PT ;  /* 0x000000020400720c */ /* 0x000fda0003f24270 */
[----:B------:R-:W-:Y:S05]  /*178b0*/  @!P1 BRA `(.L_x_10545) ;  /* 0x0000001400189947 */ /* 0x000fea0003800000 */
[----:B------:R-:W-:Y:S01]  /*178c0*/  UMOV UR4, 0xffffffff ;  /* 0xffffffff00047882 */ /* 0x000fe20000000000 */
[----:B------:R-:W-:Y:S02]  /*178d0*/  SEL R0, R13, RZ, !P2 ;  /* 0x000000ff0d007207 */ /* 0x000fe40005000000 */
[----:B------:R-:W-:Y:S05]  /*178e0*/  BRA.DIV UR4, `(.L_x_10546) ;  /* 0x0000005e04ec7947 */ /* 0x000fea000b800000 */
[----:B------:R-:W2:Y:S02]  /*178f0*/  S2R R5, SR_TID.X ;  /* 0x0000000000057919 */ /* 0x000ea40000002100 */
[----:B--2---:R-:W-:-:S04]  /*17900*/  SHF.R.U32.HI R5, RZ, 0x5, R5 ;  /* 0x00000005ff057819 */ /* 0x004fc80000011605 */
[----:B------:R-:W-:-:S05]  /*17910*/  LOP3.LUT R5, R5, 0x3, RZ, 0xc0, !PT ;  /* 0x0000000305057812 */ /* 0x000fca00078ec0ff */
[----:B0-----:R0:W2:Y:S02]  /*17920*/  SHFL.IDX PT, R14, R5, RZ, 0x1f ;  /* 0x00001fff050e7589 */ /* 0x0010a400000e0000 */
.L_x_10691:
[----:B--2---:R-:W-:Y:S02]  /*17930*/  ISETP.NE.AND P0, PT, R14, RZ, PT ;  /* 0x000000ff0e00720c */ /* 0x004fe40003f05270 */
[----:B------:R-:W-:-:S11]  /*17940*/  PLOP3.LUT P6, PT, PT, PT, PT, 0x8, 0x0 ;  /* 0x000000000000781c */ /* 0x000fd60003fce170 */
[----:B------:R-:W-:Y:S05]  /*17950*/  @P0 BRA `(.L_x_10547) ;  /* 0x00000000000c0947 */ /* 0x000fea0003800000 */
[----:B------:R-:W-:-:S03]  /*17960*/  UMOV UR4, 0xffffffff ;  /* 0xffffffff00047882 */ /* 0x000fc60000000000 */
[----:B------:R-:W-:Y:S05]  /*17970*/  BRA.DIV UR4, `(.L_x_10548) ;  /* 0x0000005e04fc7947 */ /* 0x000fea000b800000 */
[----:B------:R-:W-:-:S13]  /*17980*/  ELECT P6, URZ, PT ;  /* 0x00000000003f782f */ /* 0x000fda00038c0000 */
.L_x_10547:
[----:B0-----:R-:W2:Y:S01]  /*17990*/  LDL R5, [R1+0x48] ;  /* 0x0000480001057983 */ /* 0x001ea20000100800 */
[----:B------:R-:W-:Y:S01]  /*179a0*/  BSSY B1, `(.L_x_10549) ;  /* 0x0000008000017945 */ /* 0x000fe20003800000 */
[----:B--2---:R-:W-:-:S05]  /*179b0*/  VIADD R5, R5, 0x1 ;  /* 0x0000000105057836 */ /* 0x004fca0000000000 */
[----:B------:R-:W-:-:S04]  /*179c0*/  LEA.HI R6, R5, R5, RZ, 0x1 ;  /* 0x0000000505067211 */ /* 0x000fc800078f08ff */
[----:B------:R-:W-:-:S05]  /*179d0*/  LOP3.LUT R6, R6, 0xfffffffe, RZ, 0xc0, !PT ;  /* 0xfffffffe06067812 */ /* 0x000fca00078ec0ff */
[----:B------:R-:W-:-:S05]  /*179e0*/  IMAD.IADD R5, R5, 0x1, -R6 ;  /* 0x0000000105057824 */ /* 0x000fca00078e0a06 */
[----:B------:R-:W-:-:S04]  /*179f0*/  SHF.L.U32 R5, R5, 0x1f, RZ ;  /* 0x0000001f05057819 */ /* 0x000fc800000006ff */
[----:B------:R-:W0:Y:S02]  /*17a00*/  SYNCS.PHASECHK.TRANS64.TRYWAIT P0, [R22+URZ+0x19c20], R5 ;  /* 0x019c2005160075a7 */ /* 0x000e24000800017f */
[----:B0-----:R-:W-:Y:S05]  /*17a10*/  @!P0 BRA `(.L_x_10550) ;  /* 0x0000005c00f48947 */ /* 0x001fea0003800000 */
.L_x_10694:
[----:B------:R-:W-:Y:S05]  /*17a20*/  BSYNC B1 ;  /* 0x0000000000017941 */ /* 0x000fea0003800000 */
.L_x_10549:
        /* <DEDUP_REMOVED lines=11> */
.L_x_10695:
[----:B------:R-:W-:Y:S05]  /*17ae0*/  BSYNC B2 ;  /* 0x0000000000027941 */ /* 0x000fea0003800000 */
.L_x_10553:
[----:B------:R-:W-:Y:S04]  /*17af0*/  BSSY B2, `(.L_x_10555) ;  /* 0x0000009000027945 */ /* 0x000fe80003800000 */
[----:B------:R-:W-:Y:S05]  /*17b00*/  @P1 BRA `(.L_x_10556) ;  /* 0x00000000001c1947 */ /* 0x000fea0003800000 */
[----:B0-----:R-:W0:Y:S02]  /*17b10*/  S2R R5, SR_TID.X ;  /* 0x0000000000057919 */ /* 0x001e240000002100 */
[----:B0-----:R-:W-:Y:S01]  /*17b20*/  LOP3.LUT R6, R5, 0x1f, RZ, 0xc0, !PT ;  /* 0x0000001f05067812 */ /* 0x001fe200078ec0ff */
[----:B------:R-:W-:-:S03]  /*17b30*/  IMAD.MOV.U32 R5, RZ, RZ, 0x3000 ;  /* 0x00003000ff057424 */ /* 0x000fc600078e00ff */
[----:B------:R-:W-:Y:S01]  /*17b40*/  ISETP.NE.AND P0, PT, R6, RZ, PT ;  /* 0x000000ff0600720c */ /* 0x000fe20003f05270 */
[----:B------:R3:W-:-:S12]  /*17b50*/  SYNCS.ARRIVE.TRANS64 RZ, [R8+URZ+0x19c90], R5 ;  /* 0x019c900508ff79a7 */ /* 0x0007d8000800003f */
[----:B---3--:R-:W-:Y:S05]  /*17b60*/  @!P0 BRA `(.L_x_10556) ;  /* 0x0000000000048947 */ /* 0x008fea0003800000 */
[----:B------:R-:W-:Y:S01]  /*17b70*/  BPT.TRAP 0x1 ;  /* 0x000000040000795c */ /* 0x000fe20000300000 */
.L_x_10556:
[----:B------:R-:W-:Y:S05]  /*17b80*/  BSYNC B2 ;  /* 0x0000000000027941 */ /* 0x000fea0003800000 */
.L_x_10555:
        /* <DEDUP_REMOVED lines=8> */
[----:B0-----:R-:W-:Y:S01]  /*17c10*/  VIADD R5, R8, 0x19c90 ;  /* 0x00019c9008057836 */ /* 0x001fe20000000000 */
[----:B------:R-:W-:Y:S01]  /*17c20*/  UMOV UR6, 0x0 ;  /* 0x0000000000067882 */ /* 0x000fe20000000000 */
[----:B------:R-:W-:Y:S01]  /*17c30*/  VIADD R9, R7, 0x13800 ;  /* 0x0001380007097836 */ /* 0x000fe20000000000 */
[----:B------:R-:W-:-:S09]  /*17c40*/  UMOV UR7, 0x12f00000 ;  /* 0x12f0000000077882 */ /* 0x000fd20000000000 */
.L_x_10557:
        /* <DEDUP_REMOVED lines=16> */
.L_x_10558:
        /* <DEDUP_REMOVED lines=16> */
.L_x_10559:
        /* <DEDUP_REMOVED lines=13> */
.L_x_10696:
[----:B------:R-:W-:Y:S05]  /*17f20*/  BSYNC B2 ;  /* 0x0000000000027941 */ /* 0x000fea0003800000 */
.L_x_10560:
[----:B------:R-:W-:Y:S01]  /*17f30*/  BSSY B2, `(.L_x_10562) ;  /* 0x000000b000027945 */ /* 0x000fe20003800000 */
[----:B0-2---:R-:W-:Y:S02]  /*17f40*/  IMAD.MOV.U32 R10, RZ, RZ, 0x0 ;  /* 0x00000000ff0a7424 */ /* 0x005fe400078e00ff */
[----:B-1----:R-:W-:Y:S01]  /*17f50*/  IMAD.MOV.U32 R11, RZ, RZ, 0x12f00000 ;  /* 0x12f00000ff0b7424 */ /* 0x002fe200078e00ff */
        /* <DEDUP_REMOVED lines=8> */
.L_x_10563:
[----:B------:R-:W-:Y:S05]  /*17fe0*/  BSYNC B2 ;  /* 0x0000000000027941 */ /* 0x000fea0003800000 */
.L_x_10562:
        /* <DEDUP_REMOVED lines=8> */
.L_x_10564:
        /* <DEDUP_REMOVED lines=15> */
.L_x_10565:
        /* <DEDUP_REMOVED lines=15> */
.L_x_10566:
        /* <DEDUP_REMOVED lines=10> */
.L_x_10552:
[----:B------:R-:W-:Y:S05]  /*182f0*/  BSYNC B1 ;  /* 0x0000000000017941 */ /* 0x000fea0003800000 */
.L_x_10551:
[----:B0-----:R-:W2:Y:S01]  /*18300*/  LDL.LU R5, [R1] ;  /* 0x0000000001057983 */ /* 0x001ea20000300800 */
        /* <DEDUP_REMOVED lines=10> */
.L_x_10583:
[----:B------:R-:W-:Y:S05]  /*183b0*/  YIELD ;  /* 0x0000000000007946 */ /* 0x000fea0003800000 */
[----:B------:R-:W-:Y:S04]  /*183c0*/  BSSY B1, `(.L_x_10567) ;  /* 0x000008b000017945 */ /* 0x000fe80003800000 */
[----:B---3--:R-:W-:Y:S05]  /*183d0*/  @!P6 BRA `(.L_x_10568) ;  /* 0x000000080024e947 */ /* 0x008fea0003800000 */
[----:B--2---:R-:W2:Y:S01]  /*183e0*/  LDL R5, [R1] ;  /* 0x0000000001057983 */ /* 0x004ea20000100800 */
[----:B------:R-:W-:Y:S01]  /*183f0*/  IMAD R8, R27, 0x8, R22 ;  /* 0x000000081b087824 */ /* 0x000fe200078e0216 */
[----:B------:R-:W0:Y:S01]  /*18400*/  S2R R4, SR_TID.X ;  /* 0x0000000000047919 */ /* 0x000e220000002100 */
[----:B------:R-:W-:Y:S01]  /*18410*/  BSSY B2, `(.L_x_10569) ;  /* 0x0000006000027945 */ /* 0x000fe20003800000 */
[----:B0-----:R-:W-:-:S04]  /*18420*/  LOP3.LUT R4, R4, 0x7f, RZ, 0xc0, !PT ;  /* 0x0000007f04047812 */ /* 0x001fc800078ec0ff */
[----:B------:R-:W-:Y:S02]  /*18430*/  ISETP.NE.AND P2, PT, R4, RZ, PT ;  /* 0x000000ff0400720c */ /* 0x000fe40003f45270 */
[----:B--2---:R-:W-:-:S04]  /*18440*/  SHF.L.U32 R7, R5, 0x1f, RZ ;  /* 0x0000001f05077819 */ /* 0x004fc800000006ff */
[----:B------:R-:W0:Y:S02]  /*18450*/  SYNCS.PHASECHK.TRANS64.TRYWAIT P1, [R8+URZ+0x19ca0], R7 ;  /* 0x019ca007080075a7 */ /* 0x000e24000802017f */
[----:B0-----:R-:W-:Y:S05]  /*18460*/  @!P1 BRA `(.L_x_10570) ;  /* 0x00000054009c9947 */ /* 0x001fea0003800000 */
.L_x_10697:
[----:B------:R-:W-:Y:S05]  /*18470*/  BSYNC B2 ;  /* 0x0000000000027941 */ /* 0x000fea0003800000 */
.L_x_10569:
        /* <DEDUP_REMOVED lines=9> */
.L_x_10572:
[----:B------:R-:W-:Y:S05]  /*18510*/  BSYNC B2 ;  /* 0x0000000000027941 */ /* 0x000fea0003800000 */
.L_x_10571:
        /* <DEDUP_REMOVED lines=11> */
.L_x_10573:
        /* <DEDUP_REMOVED lines=16> */
.L_x_10574:
        /* <DEDUP_REMOVED lines=16> */
.L_x_10575:
        /* <DEDUP_REMOVED lines=13> */
.L_x_10698:
[----:B------:R-:W-:Y:S05]  /*188a0*/  BSYNC B2 ;  /* 0x0000000000027941 */ /* 0x000fea0003800000 */
.L_x_10576:
[----:B------:R-:W-:Y:S01]  /*188b0*/  BSSY B2, `(.L_x_10578) ;  /* 0x000000b000027945 */ /* 0x000fe20003800000 */
[----:B------:R-:W-:Y:S02]  /*188c0*/  IMAD.MOV.U32 R10, RZ, RZ, 0x0 ;  /* 0x00000000ff0a7424 */ /* 0x000fe400078e00ff */
[----:B-1----:R-:W-:Y:S01]  /*188d0*/  IMAD.MOV.U32 R11, RZ, RZ, 0x12f00000 ;  /* 0x12f00000ff0b7424 */ /* 0x002fe200078e00ff */
        /* <DEDUP_REMOVED lines=8> */
.L_x_10579:
[----:B------:R-:W-:Y:S05]  /*18960*/  BSYNC B2 ;  /* 0x0000000000027941 */ /* 0x000fea0003800000 */
.L_x_10578:
        /* <DEDUP_REMOVED lines=8> */
.L_x_10580:
        /* <DEDUP_REMOVED lines=15> */
.L_x_10581:
        /* <DEDUP_REMOVED lines=15> */
.L_x_10582:
        /* <DEDUP_REMOVED lines=10> */
.L_x_10568:
[----:B------:R-:W-:Y:S05]  /*18c70*/  BSYNC B1 ;  /* 0x0000000000017941 */ /* 0x000fea0003800000 */
.L_x_10567:
[----:B------:R-:W3:Y:S01]  /*18c80*/  LDL.LU R7, [R1] ;  /* 0x0000000001077983 */ /* 0x000ee20000300800 */
[----:B------:R-:W-:Y:S02]  /*18c90*/  IADD3 R27, R27, 0x1, RZ ;  /* 0x000000011b1b7810 */ /* 0x000fe40007ffe0ff */
[C---:B------:R-:W-:Y:S01]  /*18ca0*/  ISETP.GT.AND P2, PT, R9.reuse, R2, PT ;  /* 0x000000020900720c */ /* 0x040fe20003f44270 */
[----:B------:R-:W-:Y:S01]  /*18cb0*/  VIADD R9, R9, 0xffffffff ;  /* 0xffffffff09097836 */ /* 0x000fe20000000000 */
[----:B------:R-:W-:-:S04]  /*18cc0*/  ISETP.NE.AND P1, PT, R27, 0x2, PT ;  /* 0x000000021b00780c */ /* 0x000fc80003f25270 */
[----:B------:R-:W-:Y:S02]  /*18cd0*/  SEL R4, RZ, 0x1, P1 ;  /* 0x00000001ff047807 */ /* 0x000fe40000800000 */
[----:B------:R-:W-:Y:S02]  /*18ce0*/  SEL R27, R27, RZ, P1 ;  /* 0x000000ff1b1b7207 */ /* 0x000fe40000800000 */
[----:B---3--:R-:W-:-:S05]  /*18cf0*/  LOP3.LUT R7, R7, R4, RZ, 0x3c, !PT ;  /* 0x0000000407077212 */ /* 0x008fca00078e3cff */
[----:B------:R3:W-:Y:S01]  /*18d00*/  STL [R1], R7 ;  /* 0x0000000701007387 */ /* 0x0007e20000100800 */
[----:B------:R-:W-:Y:S05]  /*18d10*/  @P2 BRA `(.L_x_10583) ;  /* 0xfffffff400a42947 */ /* 0x000fea000383ffff */
.L_x_10545:
[----:B------:R-:W-:Y:S05]  /*18d20*/  BSYNC B0 ;  /* 0x0000000000007941 */ /* 0x000fea0003800000 */
.L_x_10544:
[----:B------:R-:W4:Y:S01]  /*18d30*/  LDC R0, c[0x0][0x448] ;  /* 0x00011200ff007b82 */ /* 0x000f220000000800 */
[----:B------:R-:W-:Y:S01]  /*18d40*/  IMAD.MOV.U32 R2, RZ, RZ, 0xc0 ;  /* 0x000000c0ff027424 */ /* 0x000fe200078e00ff */
[----:B------:R-:W-:Y:S05]  /*18d50*/  @!P0 WARPSYNC.ALL ;  /* 0x0000000000008948 */ /* 0x000fea0003800000 */
[----:B------:R-:W-:Y:S01]  /*18d60*/  IMAD R2, R17, R2, 0xbf ;  /* 0x000000bf11027424 */ /* 0x000fe200078e0202 */
[----:B------:R-:W-:Y:S01]  /*18d70*/  @!P0 BAR.SYNC.DEFER_BLOCKING 0xc, 0x200 ;  /* 0x0308000000008b1d */ /* 0x000fe20000010000 */
[----:B----4-:R-:W-:-:S13]  /*18d80*/  ISETP.NE.AND P1, PT, R0, 0x1, PT ;  /* 0x000000010000780c */ /* 0x010fda0003f25270 */
[----:B------:R-:W4:Y:S08]  /*18d90*/  @P1 LDC R0, c[0x0][0x44c] ;  /* 0x00011300ff001b82 */ /* 0x000f300000000800 */
[----:B------:R-:W5:Y:S01]  /*18da0*/  @P1 LDC R3, c[0x0][0x450] ;  /* 0x00011400ff031b82 */ /* 0x000f620000000800 */
[----:B----4-:R-:W-:-:S05]  /*18db0*/  @P1 IMAD.HI.U32 R0, R2, R0, RZ ;  /* 0x0000000002001227 */ /* 0x010fca00078e00ff */
[----:B-----5:R-:W-:-:S05]  /*18dc0*/  @P1 SHF.R.U32.HI R2, RZ, R3, R0 ;  /* 0x00000003ff021219 */ /* 0x020fca0000011600 */
[----:B------:R-:W-:-:S05]  /*18dd0*/  IMAD.IADD R2, R21, 0x1, R2 ;  /* 0x0000000115027824 */ /* 0x000fca00078e0202 */
[----:B------:R-:W-:-:S04]  /*18de0*/  SHF.R.S32.HI R0, RZ, 0x1f, R2 ;  /* 0x0000001fff007819 */ /* 0x000fc80000011402 */
[----:B------:R-:W-:-:S04]  /*18df0*/  LEA.HI R0, R0, R2, RZ, 0x7 ;  /* 0x0000000200007211 */ /* 0x000fc800078f38ff */
[----:B------:R-:W-:-:S04]  /*18e00*/  SHF.R.S32.HI R0, RZ, 0x7, R0 ;  /* 0x00000007ff007819 */ /* 0x000fc80000011400 */
[----:B------:R-:W-:-:S04]  /*18e10*/  VIMNMX R4, R20, R0, PT ;  /* 0x0000000014047248 */ /* 0x000fc80003fe0100 */
[----:B------:R-:W-:Y:S01]  /*18e20*/  ISETP.GT.AND P0, PT, R4, RZ, PT ;  /* 0x000000ff0400720c */ /* 0x000fe20003f04270 */
[----:B------:R4:W-:-:S12]  /*18e30*/  STL [R1+0x28], R4 ;  /* 0x0000280401007387 */ /* 0x0009d80000100800 */
[----:B----4-:R-:W-:Y:S05]  /*18e40*/  @P0 BRA `(.L_x_10584) ;  /* 0x0000000000440947 */ /* 0x010fea0003800000 */
[----:B------:R-:W4:Y:S02]  /*18e50*/  S2R R4, SR_TID.X ;  /* 0x0000000000047919 */ /* 0x000f240000002100 */
[----:B----4-:R-:W-:-:S04]  /*18e60*/  LOP3.LUT R4, R4, 0x7f, RZ, 0xc0, !PT ;  /* 0x0000007f04047812 */ /* 0x010fc800078ec0ff */
[----:B------:R-:W-:-:S13]  /*18e70*/  ISETP.NE.AND P0, PT, R4, RZ, PT ;  /* 0x000000ff0400720c */ /* 0x000fda0003f05270 */
[----:B------:R-:W-:Y:S05]  /*18e80*/  @P0 BRA `(.L_x_10585) ;  /* 0x0000003000ac0947 */ /* 0x000fea0003800000 */
[----:B--2---:R-:W2:Y:S01]  /*18e90*/  S2R R5, SR_LANEID ;  /* 0x0000000000057919 */ /* 0x004ea20000000000 */
[----:B------:R-:W-:Y:S01]  /*18ea0*/  VOTEU.ANY UR4, UPT, PT ;  /* 0x0000000000047886 */ /* 0x000fe200038e0100 */
[----:B------:R-:W4:Y:S01]  /*18eb0*/  LDC.64 R2, c[0x0][0xc60] ;  /* 0x00031800ff027b82 */ /* 0x000f220000000a00 */
[----:B------:R-:W2:Y:S02]  /*18ec0*/  FLO.U32 R0, UR4 ;  /* 0x0000000400007d00 */ /* 0x000ea400080e0000 */
[----:B--2---:R-:W-:-:S06]  /*18ed0*/  ISETP.EQ.U32.AND P0, PT, R0, R5, PT ;  /* 0x000000050000720c */ /* 0x004fcc0003f02070 */
[----:B------:R-:W4:Y:S07]  /*18ee0*/  POPC R5, UR4 ;  /* 0x0000000400057d09 */ /* 0x000f2e0008000000 */
[----:B----4-:R-:W2:Y:S01]  /*18ef0*/  @P0 ATOMG.E.ADD.STRONG.GPU PT, R3, desc[UR42][R2.64], R5 ;  /* 0x00000005020309a8 */ /* 0x010ea200081ee1ea */
[----:B------:R-:W4:Y:S02]  /*18f00*/  S2R R4, SR_LTMASK ;  /* 0x0000000000047919 */ /* 0x000f240000003900 */
[----:B----4-:R-:W-:-:S04]  /*18f10*/  LOP3.LUT R4, R4, UR4, RZ, 0xc0, !PT ;  /* 0x0000000404047c12 */ /* 0x010fc8000f8ec0ff */
[----:B---3--:R-:W3:Y:S01]  /*18f20*/  POPC R7, R4 ;  /* 0x0000000400077309 */ /* 0x008ee20000000000 */
[----:B--2---:R-:W3:Y:S02]  /*18f30*/  SHFL.IDX PT, R0, R3, R0, 0x1f ;  /* 0x00001f0003007589 */ /* 0x004ee400000e0000 */
[----:B---3--:R-:W-:Y:S01]  /*18f40*/  IADD3 R16, R0, UR38, R7 ;  /* 0x0000002600107c10 */ /* 0x008fe2000fffe007 */
[----:B------:R-:W-:Y:S06]  /*18f50*/  BRA `(.L_x_10585) ;  /* 0x0000003000787947 */ /* 0x000fec0003800000 */
.L_x_10584:
        /* <DEDUP_REMOVED lines=9> */
[----:B------:R-:W4:Y:S01]  /*18ff0*/  LDC.64 R2, c[0x4][R2] ;  /* 0x0100000002027b82 */ /* 0x000f220000000a00 */
[----:B--2---:R-:W-:Y:S02]  /*19000*/  IMAD.U32 R5, RZ, RZ, UR7 ;  /* 0x00000007ff057e24 */ /* 0x004fe4000f8e00ff */
[----:B------:R-:W-:Y:S02]  /*19010*/  IMAD.U32 R6, RZ, RZ, UR8 ;  /* 0x00000008ff067e24 */ /* 0x000fe4000f8e00ff */
[----:B---3--:R-:W-:-:S02]  /*19020*/  IMAD.U32 R7, RZ, RZ, UR9 ;  /* 0x00000009ff077e24 */ /* 0x008fc4000f8e00ff */
[----:B------:R-:W-:Y:S02]  /*19030*/  IMAD.U32 R10, RZ, RZ, UR4 ;  /* 0x00000004ff0a7e24 */ /* 0x000fe4000f8e00ff */
[----:B-1----:R-:W-:Y:S02]  /*19040*/  IMAD.U32 R11, RZ, RZ, UR5 ;  /* 0x00000005ff0b7e24 */ /* 0x002fe4000f8e00ff */
[----:B------:R-:W-:Y:S02]  /*19050*/  IMAD.MOV.U32 R8, RZ, RZ, 0x70 ;  /* 0x00000070ff087424 */ /* 0x000fe400078e00ff */
[----:B------:R-:W-:Y:S02]  /*19060*/  IMAD.MOV.U32 R12, RZ, RZ, 0x1 ;  /* 0x00000001ff0c7424 */ /* 0x000fe400078e00ff */
[----:B------:R-:W-:-:S07]  /*19070*/  IMAD.MOV.U32 R13, RZ, RZ, RZ ;  /* 0x000000ffff0d7224 */ /* 0x000fce00078e00ff */
[----:B------:R-:W-:-:S07]  /*19080*/  LEPC R20, `(.L_x_10587) ;  /* 0x000000001014794e */ /* 0x000fce0000000000 */
[----:B0---4-:R-:W-:Y:S05]  /*19090*/  CALL.ABS.NOINC R2 ;  /* 0x0000000002007343 */ /* 0x011fea0003c00000 */
.L_x_10587:
[----:B------:R-:W-:Y:S05]  /*190a0*/  BSYNC B6 ;  /* 0x0000000000067941 */ /* 0x000fea0003800000 */
.L_x_10586:
[----:B------:R-:W4:Y:S01]  /*190b0*/  LDL.LU R2, [R1+0x8] ;  /* 0x0000080001027983 */ /* 0x000f220000300800 */
[----:B------:R-:W-:Y:S01]  /*190c0*/  VIADD R0, R22, 0x9000 ;  /* 0x0000900016007836 */ /* 0x000fe20000000000 */
[----:B------:R-:W-:Y:S04]  /*190d0*/  BSSY B6, `(.L_x_10588) ;  /* 0x0000016000067945 */ /* 0x000fe80003800000 */
[----:B------:R-:W-:Y:S02]  /*190e0*/  LOP3.LUT P0, RZ, R0, 0x9f, RZ, 0xc0, !PT ;  /* 0x0000009f00ff7812 */ /* 0x000fe4000780c0ff */
[----:B----4-:R-:W-:-:S11]  /*190f0*/  LOP3.LUT R2, R2, 0xfffffffe, RZ, 0xc0, !PT ;  /* 0xfffffffe02027812 */ /* 0x010fd600078ec0ff */
[----:B------:R-:W-:-:S05]  /*19100*/  @P0 LOP3.LUT R2, R2, 0x1, RZ, 0xfc, !PT ;  /* 0x0000000102020812 */ /* 0x000fca00078efcff */
[----:B------:R4:W-:Y:S01]  /*19110*/  STL [R1+0x8], R2 ;  /* 0x0000080201007387 */ /* 0x0009e20000100800 */
[----:B------:R-:W-:Y:S05]  /*19120*/  @!P0 BRA `(.L_x_10589) ;  /* 0x0000000000408947 */ /* 0x000fea0003800000 */
[----:B----4-:R-:W-:Y:S01]  /*19130*/  MOV R2, 0x0 ;  /* 0x0000000000027802 */ /* 0x010fe20000000f00 */
[----:B------:R-:W-:Y:S01]  /*19140*/  ULDC.64 UR6, c[0x4][0x1c8] ;  /* 0x0100720000067ab9 */ /* 0x000fe20000000a00 */
[----:B------:R-:W-:Y:S01]  /*19150*/  ULDC.64 UR8, c[0x4][0x1d0] ;  /* 0x0100740000087ab9 */ /* 0x000fe20000000a00 */
[----:B------:R-:W-:Y:S01]  /*19160*/  ULDC.64 UR4, c[0x4][0x48] ;  /* 0x0100120000047ab9 */ /* 0x000fe20000000a00 */
[----:B------:R-:W-:Y:S01]  /*19170*/  IMAD.U32 R4, RZ, RZ, UR6 ;  /* 0x00000006ff047e24 */ /* 0x000fe2000f8e00ff */
[----:B-1----:R-:W-:Y:S01]  /*19180*/  MOV R11, UR5 ;  /* 0x00000005000b7c02 */ /* 0x002fe20008000f00 */
[----:B------:R-:W1:Y:S01]  /*19190*/  LDC.64 R2, c[0x4][R2] ;  /* 0x0100000002027b82 */ /* 0x000e620000000a00 */
[----:B--2---:R-:W-:Y:S02]  /*191a0*/  IMAD.U32 R5, RZ, RZ, UR7 ;  /* 0x00000007ff057e24 */ /* 0x004fe4000f8e00ff */
[----:B------:R-:W-:Y:S02]  /*191b0*/  IMAD.U32 R6, RZ, RZ, UR8 ;  /* 0x00000008ff067e24 */ /* 0x000fe4000f8e00ff */
[----:B---3--:R-:W-:-:S02]  /*191c0*/  IMAD.U32 R7, RZ, RZ, UR9 ;  /* 0x00000009ff077e24 */ /* 0x008fc4000f8e00ff */
[----:B------:R-:W-:Y:S02]  /*191d0*/  IMAD.U32 R10, RZ, RZ, UR4 ;  /* 0x00000004ff0a7e24 */ /* 0x000fe4000f8e00ff */
[----:B------:R-:W-:Y:S02]  /*191e0*/  IMAD.MOV.U32 R8, RZ, RZ, 0x70 ;  /* 0x00000070ff087424 */ /* 0x000fe400078e00ff */
[----:B------:R-:W-:Y:S02]  /*191f0*/  IMAD.MOV.U32 R12, RZ, RZ, 0x1 ;  /* 0x00000001ff0c7424 */ /* 0x000fe400078e00ff */
[----:B------:R-:W-:-:S07]  /*19200*/  IMAD.MOV.U32 R13, RZ, RZ, RZ ;  /* 0x000000ffff0d7224 */ /* 0x000fce00078e00ff */
[----:B------:R-:W-:-:S07]  /*19210*/  LEPC R20, `(.L_x_10589) ;  /* 0x000000001014794e */ /* 0x000fce0000000000 */
[----:B01----:R-:W-:Y:S05]  /*19220*/  CALL.ABS.NOINC R2 ;  /* 0x0000000002007343 */ /* 0x003fea0003c00000 */
.L_x_10589:
[----:B------:R-:W-:Y:S05]  /*19230*/  BSYNC B6 ;  /* 0x0000000000067941 */ /* 0x000fea0003800000 */
.L_x_10588:
[----:B------:R-:W-:Y:S01]  /*19240*/  VIADD R25, R22, 0x3000 ;  /* 0x0000300016197836 */ /* 0x000fe20000000000 */
[----:B------:R-:W-:Y:S04]  /*19250*/  BSSY B6, `(.L_x_10590) ;  /* 0x0000013000067945 */ /* 0x000fe80003800000 */
[----:B------:R-:W-:-:S13]  /*19260*/  LOP3.LUT P0, RZ, R25, 0x3ff, RZ, 0xc0, !PT ;  /* 0x000003ff19ff7812 */ /* 0x000fda000780c0ff */
[----:B------:R-:W-:Y:S05]  /*19270*/  @!P0 BRA `(.L_x_10591) ;  /* 0x0000000000408947 */ /* 0x000fea0003800000 */
[----:B----4-:R-:W-:Y:S01]  /*19280*/  MOV R2, 0x0 ;  /* 0x0000000000027802 */ /* 0x010fe20000000f00 */
        /* <DEDUP_REMOVED lines=15> */
.L_x_10591:
[----:B------:R-:W-:Y:S05]  /*19380*/  BSYNC B6 ;  /* 0x0000000000067941 */ /* 0x000fea0003800000 */
.L_x_10590:
[----:B----4-:R-:W4:Y:S01]  /*19390*/  LDL R2, [R1+0x8] ;  /* 0x0000080001027983 */ /* 0x010f220000100800 */
[----:B------:R-:W-:Y:S01]  /*193a0*/  BSSY B6, `(.L_x_10592) ;  /* 0x0000013000067945 */ /* 0x000fe20003800000 */
[----:B----4-:R-:W-:-:S13]  /*193b0*/  LOP3.LUT P6, RZ, R2, 0x1, RZ, 0xc0, !PT ;  /* 0x0000000102ff7812 */ /* 0x010fda00078cc0ff */
[----:B------:R-:W-:Y:S05]  /*193c0*/  @!P6 BRA `(.L_x_10593) ;  /* 0x000000000040e947 */ /* 0x000fea0003800000 */
[----:B------:R-:W-:Y:S01]  /*193d0*/  MOV R2, 0x0 ;  /* 0x0000000000027802 */ /* 0x000fe20000000f00 */
[----:B------:R-:W-:Y:S01]  /*193e0*/  ULDC.64 UR4, c[0x4][0x1c8] ;  /* 0x0100720000047ab9 */ /* 0x000fe20000000a00 */
[----:B------:R-:W-:Y:S01]  /*193f0*/  ULDC.64 UR6, c[0x4][0x1d0] ;  /* 0x0100740000067ab9 */ /* 0x000fe20000000a00 */
[----:B------:R-:W-:Y:S01]  /*19400*/  ULDC.64 UR8, c[0x4][0x58] ;  /* 0x0100160000087ab9 */ /* 0x000fe20000000a00 */
[----:B------:R-:W-:Y:S01]  /*19410*/  IMAD.U32 R4, RZ, RZ, UR4 ;  /* 0x00000004ff047e24 */ /* 0x000fe2000f8e00ff */
[----:B------:R-:W-:Y:S01]  /*19420*/  MOV R8, 0x70 ;  /* 0x0000007000087802 */ /* 0x000fe20000000f00 */
[----:B------:R-:W4:Y:S01]  /*19430*/  LDC.64 R2, c[0x4][R2] ;  /* 0x0100000002027b82 */ /* 0x000f220000000a00 */
[----:B--2---:R-:W-:Y:S02]  /*19440*/  IMAD.U32 R5, RZ, RZ, UR5 ;  /* 0x00000005ff057e24 */ /* 0x004fe4000f8e00ff */
[----:B------:R-:W-:Y:S02]  /*19450*/  IMAD.U32 R6, RZ, RZ, UR6 ;  /* 0x00000006ff067e24 */ /* 0x000fe4000f8e00ff */
[----:B---3--:R-:W-:-:S02]  /*19460*/  IMAD.U32 R7, RZ, RZ, UR7 ;  /* 0x00000007ff077e24 */ /* 0x008fc4000f8e00ff */
[----:B------:R-:W-:Y:S02]  /*19470*/  IMAD.U32 R10, RZ, RZ, UR8 ;  /* 0x00000008ff0a7e24 */ /* 0x000fe4000f8e00ff */
[----:B-1----:R-:W-:Y:S02]  /*19480*/  IMAD.U32 R11, RZ, RZ, UR9 ;  /* 0x00000009ff0b7e24 */ /* 0x002fe4000f8e00ff */
[----:B------:R-:W-:Y:S02]  /*19490*/  IMAD.MOV.U32 R12, RZ, RZ, 0x1 ;  /* 0x00000001ff0c7424 */ /* 0x000fe400078e00ff */
[----:B------:R-:W-:-:S07]  /*194a0*/  IMAD.MOV.U32 R13, RZ, RZ, RZ ;  /* 0x000000ffff0d7224 */ /* 0x000fce00078e00ff */
[----:B------:R-:W-:-:S07]  /*194b0*/  LEPC R20, `(.L_x_10593) ;  /* 0x000000001014794e */ /* 0x000fce0000000000 */
[----:B0---4-:R-:W-:Y:S05]  /*194c0*/  CALL.ABS.NOINC R2 ;  /* 0x0000000002007343 */ /* 0x011fea0003c00000 */
.L_x_10593:
[----:B------:R-:W-:Y:S05]  /*194d0*/  BSYNC B6 ;  /* 0x0000000000067941 */ /* 0x000fea0003800000 */
.L_x_10592:
[----:B------:R-:W4:Y:S01]  /*194e0*/  LDL.LU R21, [R1+0xc] ;  /* 0x00000c0001157983 */ /* 0x000f220000300800 */
[----:B------:R-:W-:-:S03]  /*194f0*/  ULDC.64 UR4, c[0x0][0x9f8] ;  /* 0x00027e0000047ab9 */ /* 0x000fc60000000a00 */
[----:B------:R-:W5:Y:S01]  /*19500*/  LDL R20, [R1+0x4] ;  /* 0x0000040001147983 */ /* 0x000f620000100800 */
[----:B------:R-:W-:-:S04]  /*19510*/  ISETP.NE.U32.AND P0, PT, RZ, UR4, PT ;  /* 0x00000004ff007c0c */ /* 0x000fc8000bf05070 */
[----:B------:R-:W-:-:S13]  /*19520*/  ISETP.NE.AND.EX P0, PT, RZ, UR5, PT, P0 ;  /* 0x00000005ff007c0c */ /* 0x000fda000bf05300 */
[----:B------:R-:W-:-:S04]  /*19530*/  @P0 IADD3 R2, P1, R23, UR4, RZ ;  /* 0x0000000417020c10 */ /* 0x000fc8000ff3e0ff */
[----:B----4-:R-:W-:Y:S01]  /*19540*/  @P0 IADD3.X R3, R21, UR5, RZ, P1, !PT ;  /* 0x0000000515030c10 */ /* 0x010fe20008ffe4ff */
[----:B------:R-:W-:-:S04]  /*19550*/  ULDC.64 UR4, c[0x0][0xa08] ;  /* 0x0002820000047ab9 */ /* 0x000fc80000000a00 */
[----:B-----5:R4:W5:Y:S02]  /*19560*/  @P0 LDG.E R20, desc[UR42][R2.64] ;  /* 0x0000002a02140981 */ /* 0x020964000c1e1900 */
[----:B----4-:R-:W4:Y:S01]  /*19570*/  LDC.64 R2, c[0x0][0x418] ;  /* 0x00010600ff027b82 */ /* 0x010f220000000a00 */
[----:B-----5:R-:W-:Y:S01]  /*19580*/  SHF.R.S32.HI R8, RZ, 0x1f, R20 ;  /* 0x0000001fff087819 */ /* 0x020fe20000011414 */
[----:B------:R0:W-:Y:S01]  /*19590*/  @P0 STL [R1+0x4], R20 ;  /* 0x0000041401000387 */ /* 0x0001e20000100800 */
[----:B----4-:R-:W-:Y:S01]  /*195a0*/  LOP3.LUT P0, RZ, R2, UR4, RZ, 0xfc, !PT ;  /* 0x0000000402ff7c12 */ /* 0x010fe2000f80fcff */
[----:B------:R-:W-:Y:S02]  /*195b0*/  UMOV UR4, 0xffffffff ;  /* 0xffffffff00047882 */ /* 0x000fe40000000000 */
[----:B------:R0:W-:Y:S01]  /*195c0*/  STL [R1+0xc], R8 ;  /* 0x00000c0801007387 */ /* 0x0001e20000100800 */
[----:B------:R-:W-:-:S04]  /*195d0*/  LOP3.LUT P0, RZ, R3, UR5, RZ, 0xfc, P0 ;  /* 0x0000000503ff7c12 */ /* 0x000fc8000800fcff */
[----:B------:R-:W-:Y:S01]  /*195e0*/  SEL R23, R20, RZ, !P0 ;  /* 0x000000ff14177207 */ /* 0x000fe20004000000 */
[----:B------:R-:W-:Y:S08]  /*195f0*/  BRA.DIV UR4, `(.L_x_10594) ;  /* 0x0000004604607947 */ /* 0x000ff0000b800000 */
[----:B------:R-:W4:Y:S02]  /*19600*/  S2R R0, SR_TID.X ;  /* 0x0000000000007919 */ /* 0x000f240000002100 */
[----:B----4-:R-:W-:-:S04]  /*19610*/  SHF.R.U32.HI R0, RZ, 0x5, R0 ;  /* 0x00000005ff007819 */ /* 0x010fc80000011600 */
[----:B------:R-:W-:-:S05]  /*19620*/  LOP3.LUT R0, R0, 0x3, RZ, 0xc0, !PT ;  /* 0x0000000300007812 */ /* 0x000fca00078ec0ff */
[----:B0-----:R0:W4:Y:S02]  /*19630*/  SHFL.IDX PT, R14, R0, RZ, 0x1f ;  /* 0x00001fff000e7589 */ /* 0x00112400000e0000 */
.L_x_10701:
[----:B0-----:R-:W5:Y:S01]  /*19640*/  LDL.LU R0, [R1+0x8] ;  /* 0x0000080001007983 */ /* 0x001f620000300800 */
[----:B------:R-:W-:Y:S02]  /*19650*/  PLOP3.LUT P1, PT, PT, PT, PT, 0x8, 0x0 ;  /* 0x000000000000781c */ /* 0x000fe40003f2e170 */
[----:B----4-:R-:W-:Y:S02]  /*19660*/  ISETP.NE.AND P0, PT, R14, RZ, PT ;  /* 0x000000ff0e00720c */ /* 0x010fe40003f05270 */
[----:B-----5:R-:W-:-:S09]  /*19670*/  LOP3.LUT R0, R0, 0xfffffffe, RZ, 0xc0, !PT ;  /* 0xfffffffe00007812 */ /* 0x020fd200078ec0ff */
[----:B------:R-:W-:-:S05]  /*19680*/  @P1 LOP3.LUT R0, R0, 0x1, RZ, 0xfc, !PT ;  /* 0x0000000100001812 */ /* 0x000fca00078efcff */
[----:B------:R0:W-:Y:S01]  /*19690*/  STL [R1+0x8], R0 ;  /* 0x0000080001007387 */ /* 0x0001e20000100800 */
[----:B------:R-:W-:Y:S05]  /*196a0*/  @P0 BRA `(.L_x_10595) ;  /* 0x0000000400a80947 */ /* 0x000fea0003800000 */
[----:B------:R-:W-:-:S03]  /*196b0*/  UMOV UR4, 0xffffffff ;  /* 0xffffffff00047882 */ /* 0x000fc60000000000 */
[----:B------:R-:W-:Y:S05]  /*196c0*/  BRA.DIV UR4, `(.L_x_10596) ;  /* 0x0000004604607947 */ /* 0x000fea000b800000 */
[----:B------:R-:W-:-:S13]  /*196d0*/  ELECT P6, URZ, PT ;  /* 0x00000000003f782f */ /* 0x000fda00038c0000 */
.L_x_10704:
[----:B------:R-:W-:Y:S05]  /*196e0*/  @!P6 BRA `(.L_x_10595) ;  /* 0x000000040098e947 */ /* 0x000fea0003800000 */
[----:B0-----:R-:W4:Y:S01]  /*196f0*/  LDL R0, [R1+0x28] ;  /* 0x0000280001007983 */ /* 0x001f220000100800 */
[----:B------:R-:W-:-:S04]  /*19700*/  ISETP.NE.U32.AND P0, PT, R2, RZ, PT ;  /* 0x000000ff0200720c */ /* 0x000fc80003f05070 */
[----:B------:R-:W-:Y:S01]  /*19710*/  ISETP.NE.AND.EX P0, PT, R3, RZ, PT, P0 ;  /* 0x000000ff0300720c */ /* 0x000fe20003f05300 */
[----:B----4-:R-:W-:-:S12]  /*19720*/  VIADD R0, R0, 0xffffffff ;  /* 0xffffffff00007836 */ /* 0x010fd80000000000 */
[----:B------:R-:W-:Y:S05]  /*19730*/  @!P0 BRA `(.L_x_10597) ;  /* 0x0000000000448947 */ /* 0x000fea0003800000 */
[----:B---3--:R-:W0:Y:S01]  /*19740*/  LDC R7, c[0x0][0x43c] ;  /* 0x00010f00ff077b82 */ /* 0x008e220000000800 */
[----:B------:R-:W-:Y:S01]  /*19750*/  ULDC.64 UR4, c[0x0][0x428] ;  /* 0x00010a0000047ab9 */ /* 0x000fe20000000a00 */
[----:B0-----:R-:W-:-:S13]  /*19760*/  ISETP.NE.AND P0, PT, R7, 0x1, PT ;  /* 0x000000010700780c */ /* 0x001fda0003f05270 */
[----:B--2---:R-:W0:Y:S02]  /*19770*/  @P0 LDC.64 R4, c[0x0][0x440] ;  /* 0x00011000ff040b82 */ /* 0x004e240000000a00 */
        /* <DEDUP_REMOVED lines=13> */
.L_x_10597:
[----:B------:R-:W-:Y:S01]  /*19850*/  IMAD R4, R24, 0x8, R22 ;  /* 0x0000000818047824 */ /* 0x000fe200078e0216 */
[----:B0-----:R-:W-:Y:S01]  /*19860*/  SHF.L.U32 R3, R28, 0x1f, RZ ;  /* 0x0000001f1c037819 */ /* 0x001fe200000006ff */
[----:B------:R-:W0:Y:S03]  /*19870*/  S2R R2, SR_TID.X ;  /* 0x0000000000027919 */ /* 0x000e260000002100 */
[----:B------:R-:W4:Y:S01]  /*19880*/  SYNCS.PHASECHK.TRANS64.TRYWAIT P0, [R4+URZ+0x19c80], R3 ;  /* 0x019c8003040075a7 */ /* 0x000f22000800017f */
[----:B0-----:R-:W-:-:S04]  /*19890*/  LOP3.LUT R2, R2, 0x7f, RZ, 0xc0, !PT ;  /* 0x0000007f02027812 */ /* 0x001fc800078ec0ff */
[----:B------:R-:W-:Y:S01]  /*198a0*/  ISETP.NE.AND P1, PT, R2, RZ, PT ;  /* 0x000000ff0200720c */ /* 0x000fe20003f25270 */
[----:B----4-:R-:W-:-:S12]  /*198b0*/  @!P0 BRA `(.L_x_10598) ;  /* 0x0000004400048947 */ /* 0x010fd80003800000 */
.L_x_10705:
[----:B------:R-:W-:Y:S05]  /*198c0*/  @P1 BRA `(.L_x_10599) ;  /* 0x00000000001c1947 */ /* 0x000fea0003800000 */
[----:B------:R-:W2:Y:S02]  /*198d0*/  S2R R2, SR_TID.X ;  /* 0x0000000000027919 */ /* 0x000ea40000002100 */
[----:B--2---:R-:W-:Y:S01]  /*198e0*/  LOP3.LUT R5, R2, 0x1f, RZ, 0xc0, !PT ;  /* 0x0000001f02057812 */ /* 0x004fe200078ec0ff */
[----:B------:R-:W-:-:S03]  /*198f0*/  IMAD.MOV.U32 R2, RZ, RZ, 0x3000 ;  /* 0x00003000ff027424 */ /* 0x000fc600078e00ff */
[----:B------:R-:W-:Y:S01]  /*19900*/  ISETP.NE.AND P0, PT, R5, RZ, PT ;  /* 0x000000ff0500720c */ /* 0x000fe20003f05270 */
[----:B------:R4:W-:-:S12]  /*19910*/  SYNCS.ARRIVE.TRANS64 RZ, [R4+URZ+0x19c70], R2 ;  /* 0x019c700204ff79a7 */ /* 0x0009d8000800003f */
[----:B----4-:R-:W-:Y:S05]  /*19920*/  @!P0 BRA `(.L_x_10599) ;  /* 0x0000000000048947 */ /* 0x010fea0003800000 */
[----:B------:R-:W-:Y:S01]  /*19930*/  BPT.TRAP 0x1 ;  /* 0x000000040000795c */ /* 0x000fe20000300000 */
.L_x_10599:
[----:B--2---:R-:W2:Y:S01]  /*19940*/  LDL R5, [R1+0x10] ;  /* 0x0000100001057983 */ /* 0x004ea20000100800 */
        /* <DEDUP_REMOVED lines=15> */
[----:B--2---:R-:W-:-:S05]  /*19a40*/  IMAD R0, R0, 0x80, R5 ;  /* 0x0000008000007824 */ /* 0x004fca00078e0205 */
[----:B------:R-:W-:-:S13]  /*19a50*/  R2UR UR11, R0 ;  /* 0x00000000000b72ca */ /* 0x000fda00000e0000 */
        /* <DEDUP_REMOVED lines=8> */
[----:B------:R-:W4:Y:S02]  /*19ae0*/  SYNCS.PHASECHK.TRANS64.TRYWAIT P0, [R4+URZ+0x19c40], R3 ;  /* 0x019c4003040075a7 */ /* 0x000f24000800017f */
[----:B--2-4-:R-:W-:Y:S05]  /*19af0*/  @!P0 BRA `(.L_x_10600) ;  /* 0x0000004000888947 */ /* 0x014fea0003800000 */
.L_x_10706:
        /* <DEDUP_REMOVED lines=8> */
.L_x_10601:
[----:B0-2---:R-:W2:Y:S01]  /*19b80*/  LDL.LU R3, [R1+0x8] ;  /* 0x0000080001037983 */ /* 0x005ea20000300800 */
        /* <DEDUP_REMOVED lines=24> */
[----:B--2---:R-:W-:-:S04]  /*19d10*/  LOP3.LUT R3, R3, 0xfffffffe, RZ, 0xc0, !PT ;  /* 0xfffffffe03037812 */ /* 0x004fc800078ec0ff */
[----:B------:R-:W-:-:S05]  /*19d20*/  @P0 LOP3.LUT R3, R3, 0x1, RZ, 0xfc, !PT ;  /* 0x0000000103030812 */ /* 0x000fca00078efcff */
[----:B------:R4:W-:Y:S01]  /*19d30*/  STL [R1+0x8], R3 ;  /* 0x0000080301007387 */ /* 0x0009e20000100800 */
[----:B------:R-:W-:Y:S01]  /*19d40*/  NOP ;  /* 0x0000000000007918 */ /* 0x000fe20000000000 */
.L_x_10595:
[----:B------:R-:W5:Y:S04]  /*19d50*/  LDL.LU R4, [R1+0x2c] ;  /* 0x00002c0001047983 */ /* 0x000f680000300800 */
[----:B------:R-:W2:Y:S04]  /*19d60*/  LDL.LU R6, [R1+0x20] ;  /* 0x0000200001067983 */ /* 0x000ea80000300800 */
[----:B----4-:R-:W4:Y:S01]  /*19d70*/  LDL.LU R3, [R1+0x34] ;  /* 0x0000340001037983 */ /* 0x010f220000300800 */
[----:B------:R-:W-:Y:S05]  /*19d80*/  WARPSYNC.ALL ;  /* 0x0000000000007948 */ /* 0x000fea0003800000 */
[----:B------:R-:W-:Y:S01]  /*19d90*/  ULDC.64 UR6, c[0x0][0xa00] ;  /* 0x0002800000067ab9 */ /* 0x000fe20000000a00 */
[----:B------:R-:W-:Y:S01]  /*19da0*/  ULDC.64 UR4, c[0x0][0x298] ;  /* 0x0000a60000047ab9 */ /* 0x000fe20000000a00 */
[----:B------:R-:W-:Y:S01]  /*19db0*/  BAR.SYNC.DEFER_BLOCKING 0x8, 0x200 ;  /* 0x0208000000007b1d */ /* 0x000fe20000010000 */
[----:B------:R-:W-:Y:S01]  /*19dc0*/  ISETP.NE.U32.AND P0, PT, RZ, UR6, PT ;  /* 0x00000006ff007c0c */ /* 0x000fe2000bf05070 */
[----:B0-----:R-:W-:-:S03]  /*19dd0*/  VIADD R0, R22, 0xf000 ;  /* 0x0000f00016007836 */ /* 0x001fc60000000000 */
[----:B------:R-:W-:Y:S01]  /*19de0*/  ISETP.NE.AND.EX P0, PT, RZ, UR7, PT, P0 ;  /* 0x00000007ff007c0c */ /* 0x000fe2000bf05300 */
[----:B------:R-:W-:Y:S01]  /*19df0*/  BSSY B6, `(.L_x_10602) ;  /* 0x0000020000067945 */ /* 0x000fe20003800000 */
[----:B------:R-:W-:Y:S02]  /*19e00*/  LOP3.LUT P1, RZ, R0, 0x9f, RZ, 0xc0, !PT ;  /* 0x0000009f00ff7812 */ /* 0x000fe4000782c0ff */
[----:B-----5:R-:W-:-:S05]  /*19e10*/  SHF.R.S32.HI R2, RZ, 0x1f, R4 ;  /* 0x0000001fff027819 */ /* 0x020fca0000011404 */
[----:B------:R-:W-:Y:S01]  /*19e20*/  IMAD R2, R2, UR4, RZ ;  /* 0x0000000402027c24 */ /* 0x000fe2000f8e02ff */
[----:B----4-:R-:W-:-:S03]  /*19e30*/  SEL R3, R3, RZ, !P0 ;  /* 0x000000ff03037207 */ /* 0x010fc60004000000 */
[----:B------:R-:W-:Y:S01]  /*19e40*/  IMAD R0, R4, UR5, R2 ;  /* 0x0000000504007c24 */ /* 0x000fe2000f8e0202 */
[----:B--2---:R-:W-:Y:S01]  /*19e50*/  SEL R2, R6, RZ, !P0 ;  /* 0x000000ff06027207 */ /* 0x004fe20004000000 */
[----:B------:R-:W-:-:S05]  /*19e60*/  IMAD.WIDE.U32 R4, R4, UR4, RZ ;  /* 0x0000000404047c25 */ /* 0x000fca000f8e00ff */
        /* <DEDUP_REMOVED lines=13> */
[----:B------:R-:W-:Y:S01]  /*19f40*/  MOV R12, 0x1 ;  /* 0x00000001000c7802 */ /* 0x000fe20000000f00 */
[----:B------:R-:W0:Y:S01]  /*19f50*/  LDC.64 R2, c[0x4][R2] ;  /* 0x0100000002027b82 */ /* 0x000e220000000a00 */
[----:B------:R-:W-:Y:S02]  /*19f60*/  IMAD.U32 R5, RZ, RZ, UR5 ;  /* 0x00000005ff057e24 */ /* 0x000fe4000f8e00ff */
[----:B------:R-:W-:Y:S02]  /*19f70*/  IMAD.U32 R6, RZ, RZ, UR6 ;  /* 0x00000006ff067e24 */ /* 0x000fe4000f8e00ff */
[----:B---3--:R-:W-:-:S02]  /*19f80*/  IMAD.U32 R7, RZ, RZ, UR7 ;  /* 0x00000007ff077e24 */ /* 0x008fc4000f8e00ff */
[----:B------:R-:W-:Y:S02]  /*19f90*/  IMAD.U32 R10, RZ, RZ, UR8 ;  /* 0x00000008ff0a7e24 */ /* 0x000fe4000f8e00ff */
[----:B-1----:R-:W-:Y:S02]  /*19fa0*/  IMAD.U32 R11, RZ, RZ, UR9 ;  /* 0x00000009ff0b7e24 */ /* 0x002fe4000f8e00ff */
[----:B------:R-:W-:Y:S02]  /*19fb0*/  IMAD.MOV.U32 R8, RZ, RZ, 0x70 ;  /* 0x00000070ff087424 */ /* 0x000fe400078e00ff */
[----:B------:R-:W-:-:S07]  /*19fc0*/  IMAD.MOV.U32 R13, RZ, RZ, RZ ;  /* 0x000000ffff0d7224 */ /* 0x000fce00078e00ff */
[----:B------:R-:W-:-:S07]  /*19fd0*/  LEPC R20, `(.L_x_10603) ;  /* 0x000000001014794e */ /* 0x000fce0000000000 */
[----:B0-----:R-:W-:Y:S05]  /*19fe0*/  CALL.ABS.NOINC R2 ;  /* 0x0000000002007343 */ /* 0x001fea0003c00000 */
.L_x_10603:
[----:B------:R-:W-:Y:S05]  /*19ff0*/  BSYNC B6 ;  /* 0x0000000000067941 */ /* 0x000fea0003800000 */
.L_x_10602:
[----:B--2---:R-:W2:Y:S01]  /*1a000*/  LDL.LU R0, [R1+0x2c] ;  /* 0x00002c0001007983 */ /* 0x004ea20000300800 */
[----:B------:R-:W0:Y:S01]  /*1a010*/  LDC R9, c[0x0][0x448] ;  /* 0x00011200ff097b82 */ /* 0x000e220000000800 */
[----:B------:R-:W-:Y:S01]  /*1a020*/  ULDC.64 UR4, c[0x0][0x2d8] ;  /* 0x0000b60000047ab9 */ /* 0x000fe20000000a00 */
[----:B------:R-:W-:Y:S01]  /*1a030*/  ULDC.64 UR6, c[0x0][0x2c8] ;  /* 0x0000b20000067ab9 */ /* 0x000fe20000000a00 */
[----:B------:R-:W2:Y:S01]  /*1a040*/  LDL.LU.64 R2, [R1+0x38] ;  /* 0x0000380001027983 */ /* 0x000ea20000300a00 */
[----:B------:R-:W-:-:S03]  /*1a050*/  ULDC.64 UR8, c[0x0][0x280] ;  /* 0x0000a00000087ab9 */ /* 0x000fc60000000a00 */
[----:B------:R-:W4:Y:S04]  /*1a060*/  LDL.LU R20, [R1+0x34] ;  /* 0x0000340001147983 */ /* 0x000f280000300800 */
[----:B------:R-:W3:Y:S04]  /*1a070*/  LDL.LU R21, [R1+0x44] ;  /* 0x0000440001157983 */ /* 0x000ee80000300800 */
[----:B------:R-:W3:Y:S01]  /*1a080*/  LDL.LU R4, [R1+0x20] ;  /* 0x0000200001047983 */ /* 0x000ee20000300800 */
[----:B0-----:R-:W-:-:S13]  /*1a090*/  ISETP.NE.AND P1, PT, R9, 0x1, PT ;  /* 0x000000010900780c */ /* 0x001fda0003f25270 */
[----:B------:R-:W0:Y:S08]  /*1a0a0*/  @P1 LDC R5, c[0x0][0x44c] ;  /* 0x00011300ff051b82 */ /* 0x000e300000000800 */
[----:B------:R-:W1:Y:S08]  /*1a0b0*/  @P1 LDC R6, c[0x0][0x450] ;  /* 0x00011400ff061b82 */ /* 0x000e700000000800 */
[----:B------:R-:W1:Y:S01]  /*1a0c0*/  @P1 LDC R8, c[0x0][0x450] ;  /* 0x00011400ff081b82 */ /* 0x000e620000000800 */
[----:B--2---:R-:W-:-:S02]  /*1a0d0*/  IMAD.MOV.U32 R3, RZ, RZ, R0 ;  /* 0x000000ffff037224 */ /* 0x004fc400078e0000 */
[----:B----4-:R-:W-:Y:S02]  /*1a0e0*/  IMAD R0, R20, UR4, RZ ;  /* 0x0000000414007c24 */ /* 0x010fe4000f8e02ff */
[C---:B------:R-:W-:Y:S01]  /*1a0f0*/  IMAD.WIDE.U32 R2, R18.reuse, UR4, R2 ;  /* 0x0000000412027c25 */ /* 0x040fe2000f8e0002 */
[----:B------:R-:W2:Y:S03]  /*1a100*/  S2R R20, SR_TID.X ;  /* 0x0000000000147919 */ /* 0x000ea60000002100 */
[----:B------:R-:W-:Y:S01]  /*1a110*/  IMAD R0, R18, UR5, R0 ;  /* 0x0000000512007c24 */ /* 0x000fe2000f8e0200 */
[----:B------:R-:W-:-:S03]  /*1a120*/  ULDC.64 UR4, c[0x0][0x2e0] ;  /* 0x0000b80000047ab9 */ /* 0x000fc60000000a00 */
[----:B------:R-:W-:Y:S02]  /*1a130*/  IMAD.IADD R3, R3, 0x1, R0 ;  /* 0x0000000103037824 */ /* 0x000fe400078e0200 */
[----:B---3--:R-:W-:Y:S02]  /*1a140*/  IMAD R0, R21, UR4, RZ ;  /* 0x0000000415007c24 */ /* 0x008fe4000f8e02ff */
        /* <DEDUP_REMOVED lines=71> */
[----:B------:R-:W-:-:S04]  /*1a5c0*/  @!P4 LOP3.LUT R3, R3, R2, RZ, 0x3c, !PT ;  /* 0x000000020303c212 */ /* 0x000fc800078e3cff */
[----:B------:R-:W-:-:S04]  /*1a5d0*/  @!P4 LOP3.LUT R2, R3, R2, RZ, 0x3c, !PT ;  /* 0x000000020302c212 */ /* 0x000fc800078e3cff */
[----:B------:R-:W-:-:S05]  /*1a5e0*/  @!P4 LOP3.LUT R3, R3, R2, RZ, 0x3c, !PT ;  /* 0x000000020303c212 */ /* 0x000fca00078e3cff */
        /* <DEDUP_REMOVED lines=12> */
.L_x_10713:
        /* <DEDUP_REMOVED lines=12> */
.L_x_10606:
[----:B------:R-:W-:Y:S05]  /*1a770*/  BSYNC B0 ;  /* 0x0000000000007941 */ /* 0x000fea0003800000 */
.L_x_10605:
[----:B------:R-:W-:Y:S01]  /*1a780*/  NOP ;  /* 0x0000000000007918 */ /* 0x000fe20000000000 */
[----:B------:R-:W-:-:S13]  /*1a790*/  PLOP3.LUT P0, PT, PT, PT, PT, 0x80, 0x0 ;  /* 0x000000000000781c */ /* 0x000fda0003f0f070 */
.L_x_10607:
[----:B------:R-:W-:Y:S02]  /*1a7a0*/  PLOP3.LUT P1, PT, P1, P0, PT, 0xa2, 0x0 ;  /* 0x000000000000781c */ /* 0x000fe40000f21472 */
[----:B------:R-:W-:-:S08]  /*1a7b0*/  @P0 R2UR P1, UR4, R22 ;  /* 0x00000000160402ca */ /* 0x000fd00000020000 */
[----:B------:R-:W-:-:S05]  /*1a7c0*/  @P0 PLOP3.LUT P0, PT, P1, PT, PT, 0x80, 0x0 ;  /* 0x000000000000081c */ /* 0x000fca0000f0f070 */
[----:B------:R-:W-:Y:S01]  /*1a7d0*/  @!P1 SYNCS.ARRIVE.TRANS64.RED.A0T1 RZ, [UR4+0x19c00], RZ ;  /* 0x019c00ffffff99a7 */ /* 0x000fe20008200404 */
[----:B------:R-:W-:Y:S07]  /*1a7e0*/  @!P1 ARRIVES.LDGSTSBAR.64.TRANSCNT [UR4+0x19c00] ;  /* 0x019c0000ff0099b0 */ /* 0x000fee0008000a84 */
[----:B------:R-:W-:Y:S05]  /*1a7f0*/  @P0 BRA.U.ANY `(.L_x_10607) ;  /* 0xfffffffd00e80947 */ /* 0x000fea000393ffff */
[----:B--23--:R-:W2:Y:S02]  /*1a800*/  LDL.LU R2, [R1+0x48] ;  /* 0x0000480001027983 */ /* 0x00cea40000300800 */
[----:B--2---:R-:W-:-:S04]  /*1a810*/  IADD3 R2, R2, 0x1, RZ ;  /* 0x0000000102027810 */ /* 0x004fc80007ffe0ff */
[----:B------:R-:W-:Y:S01]  /*1a820*/  LEA.HI R0, R2, R2, RZ, 0x1 ;  /* 0x0000000202007211 */ /* 0x000fe200078f08ff */
[----:B------:R2:W-:Y:S03]  /*1a830*/  STL [R1+0x48], R2 ;  /* 0x0000480201007387 */ /* 0x0005e60000100800 */
        /* <DEDUP_REMOVED lines=8> */
.L_x_10714:
[----:B------:R-:W-:Y:S05]  /*1a8c0*/  BSYNC B0 ;  /* 0x0000000000007941 */ /* 0x000fea0003800000 */
.L_x_10608:
[----:B------:R-:W3:Y:S02]  /*1a8d0*/  LDL R2, [R1+0x28] ;  /* 0x0000280001027983 */ /* 0x000ee40000100800 */
[----:B---3--:R-:W-:-:S13]  /*1a8e0*/  ISETP.GE.AND P0, PT, R2, 0x2, PT ;  /* 0x000000020200780c */ /* 0x008fda0003f06270 */
[----:B------:R-:W-:Y:S05]  /*1a8f0*/  @!P0 BRA `(.L_x_10610) ;  /* 0x0000001000488947 */ /* 0x000fea0003800000 */
[----:B------:R-:W-:Y:S02]  /*1a900*/  VIADD R2, R2, 0xfffffffe ;  /* 0xfffffffe02027836 */ /* 0x000fe40000000000 */
[----:B--2---:R-:W-:Y:S02]  /*1a910*/  IMAD.MOV.U32 R0, RZ, RZ, R24 ;  /* 0x000000ffff007224 */ /* 0x004fe400078e0018 */
[----:B------:R-:W-:-:S07]  /*1a920*/  IMAD.MOV.U32 R8, RZ, RZ, R28 ;  /* 0x000000ffff087224 */ /* 0x000fce00078e001c */
.L_x_10634:
        /* <DEDUP_REMOVED lines=34> */
.L_x_10613:
[----:B-1----:R-:W-:Y:S01]  /*1ab50*/  IMAD R6, R24, 0x8, R22 ;  /* 0x0000000818067824 */ /* 0x002fe200078e0216 */
[----:B------:R-:W-:Y:S01]  /*1ab60*/  SHF.L.U32 R5, R28, 0x1f, RZ ;  /* 0x0000001f1c057819 */ /* 0x000fe200000006ff */
[----:B0-----:R-:W0:Y:S01]  /*1ab70*/  S2R R4, SR_TID.X ;  /* 0x0000000000047919 */ /* 0x001e220000002100 */
[----:B------:R-:W-:Y:S02]  /*1ab80*/  BSSY B1, `(.L_x_10614) ;  /* 0x0000005000017945 */ /* 0x000fe40003800000 */
[----:B------:R-:W1:Y:S01]  /*1ab90*/  SYNCS.PHASECHK.TRANS64.TRYWAIT P0, [R6+URZ+0x19c80], R5 ;  /* 0x019c8005060075a7 */ /* 0x000e62000800017f */
[----:B0-----:R-:W-:-:S04]  /*1aba0*/  LOP3.LUT R4, R4, 0x7f, RZ, 0xc0, !PT ;  /* 0x0000007f04047812 */ /* 0x001fc800078ec0ff */
[----:B------:R-:W-:Y:S01]  /*1abb0*/  ISETP.NE.AND P1, PT, R4, RZ, PT ;  /* 0x000000ff0400720c */ /* 0x000fe20003f25270 */
[----:B-1----:R-:W-:-:S12]  /*1abc0*/  @!P0 BRA `(.L_x_10615) ;  /* 0x00000034006c8947 */ /* 0x002fd80003800000 */
.L_x_10715:
[----:B------:R-:W-:Y:S05]  /*1abd0*/  BSYNC B1 ;  /* 0x0000000000017941 */ /* 0x000fea0003800000 */
.L_x_10614:
        /* <DEDUP_REMOVED lines=9> */
.L_x_10617:
[----:B------:R-:W-:Y:S05]  /*1ac70*/  BSYNC B1 ;  /* 0x0000000000017941 */ /* 0x000fea0003800000 */
.L_x_10616:
        /* <DEDUP_REMOVED lines=12> */
.L_x_10618:
        /* <DEDUP_REMOVED lines=16> */
.L_x_10619:
        /* <DEDUP_REMOVED lines=16> */
.L_x_10620:
        /* <DEDUP_REMOVED lines=13> */
.L_x_10716:
[----:B------:R-:W-:Y:S05]  /*1b010*/  BSYNC B1 ;  /* 0x0000000000017941 */ /* 0x000fea0003800000 */
.L_x_10621:
[----:B------:R-:W-:Y:S01]  /*1b020*/  BSSY B1, `(.L_x_10623) ;  /* 0x000000b000017945 */ /* 0x000fe20003800000 */
[----:B------:R-:W-:Y:S01]  /*1b030*/  MOV R10, 0x0 ;  /* 0x00000000000a7802 */ /* 0x000fe20000000f00 */
[----:B------:R-:W-:Y:S02]  /*1b040*/  IMAD.MOV.U32 R11, RZ, RZ, 0x14f00000 ;  /* 0x14f00000ff0b7424 */ /* 0x000fe400078e00ff */
        /* <DEDUP_REMOVED lines=8> */
.L_x_10624:
[----:B------:R-:W-:Y:S05]  /*1b0d0*/  BSYNC B1 ;  /* 0x0000000000017941 */ /* 0x000fea0003800000 */
.L_x_10623:
        /* <DEDUP_REMOVED lines=8> */
.L_x_10625:
        /* <DEDUP_REMOVED lines=15> */
.L_x_10626:
        /* <DEDUP_REMOVED lines=15> */
.L_x_10627:
        /* <DEDUP_REMOVED lines=10> */
.L_x_10612:
[----:B------:R-:W-:Y:S05]  /*1b3e0*/  BSYNC B0 ;  /* 0x0000000000007941 */ /* 0x000fea0003800000 */
.L_x_10611:
[----:B------:R-:W-:-:S06]  /*1b3f0*/  UISETP.NE.AND UP0, UPT, UR36, 0x3, UPT ;  /* 0x000000032400788c */ /* 0x000fcc000bf05270 */
[----:B------:R-:W-:-:S13]  /*1b400*/  PLOP3.LUT P0, PT, PT, PT, UP0, 0x80, 0x0 ;  /* 0x000000000000781c */ /* 0x000fda0003f0f008 */
[----:B------:R-:W-:Y:S05]  /*1b410*/  @!P0 BRA `(.L_x_10628) ;  /* 0x0000000000048947 */ /* 0x000fea0003800000 */
[----:B------:R-:W-:Y:S01]  /*1b420*/  BPT.TRAP 0x1 ;  /* 0x000000040000795c */ /* 0x000fe20000300000 */
.L_x_10628:
[----:B------:R-:W-:Y:S01]  /*1b430*/  IMAD.U32 R3, RZ, RZ, UR39 ;  /* 0x00000027ff037e24 */ /* 0x000fe2000f8e00ff */
[----:B0-----:R-:W-:Y:S01]  /*1b440*/  LOP3.LUT R4, R8, 0x1, RZ, 0x3c, !PT ;  /* 0x0000000108047812 */ /* 0x001fe200078e3cff */
[----:B------:R-:W-:Y:S03]  /*1b450*/  BSSY B0, `(.L_x_10629) ;  /* 0x0000006000007945 */ /* 0x000fe60003800000 */
[----:B------:R-:W-:Y:S01]  /*1b460*/  ISETP.NE.AND P1, PT, R3, 0x3, PT ;  /* 0x000000030300780c */ /* 0x000fe20003f25270 */
[----:B------:R-:W-:Y:S01]  /*1b470*/  IMAD R3, R0, 0x8, R22 ;  /* 0x0000000800037824 */ /* 0x000fe200078e0216 */
[----:B------:R-:W-:-:S04]  /*1b480*/  SHF.L.U32 R4, R4, 0x1f, RZ ;  /* 0x0000001f04047819 */ /* 0x000fc800000006ff */
[----:B------:R-:W0:Y:S02]  /*1b490*/  SYNCS.PHASECHK.TRANS64.TRYWAIT P0, [R3+URZ+0x19c70], R4 ;  /* 0x019c7004030075a7 */ /* 0x000e24000800017f */
[----:B0-----:R-:W-:Y:S05]  /*1b4a0*/  @!P0 BRA `(.L_x_10630) ;  /* 0x0000002c005c8947 */ /* 0x001fea0003800000 */
.L_x_10717:
[----:B------:R-:W-:Y:S05]  /*1b4b0*/  BSYNC B0 ;  /* 0x0000000000007941 */ /* 0x000fea0003800000 */
.L_x_10629:
[----:B------:R-:W-:Y:S05]  /*1b4c0*/  @!P1 BRA `(.L_x_10631) ;  /* 0x0000000000049947 */ /* 0x000fea0003800000 */
[----:B------:R-:W-:Y:S01]  /*1b4d0*/  BPT.TRAP 0x1 ;  /* 0x000000040000795c */ /* 0x000fe20000300000 */
.L_x_10631:
[----:B0-----:R-:W-:Y:S01]  /*1b4e0*/  SHF.L.U32 R4, R8, 0x1f, RZ ;  /* 0x0000001f08047819 */ /* 0x001fe200000006ff */
[----:B------:R-:W-:-:S03]  /*1b4f0*/  IMAD R0, R0, 0x3000, RZ ;  /* 0x0000300000007824 */ /* 0x000fc600078e02ff */
[----:B------:R-:W0:Y:S02]  /*1b500*/  SYNCS.PHASECHK.TRANS64.TRYWAIT P0, [R3+URZ+0x19c60], R4 ;  /* 0x019c6004030075a7 */ /* 0x000e24000800017f */
[----:B0-----:R-:W-:Y:S05]  /*1b510*/  @!P0 BRA `(.L_x_10632) ;  /* 0x0000002c00548947 */ /* 0x001fea0003800000 */
.L_x_10718:
        /* <DEDUP_REMOVED lines=67> */
.L_x_10633:
[----:B------:R-:W2:Y:S01]  /*1b950*/  S2R R0, SR_TID.X ;  /* 0x0000000000007919 */ /* 0x000ea20000002100 */
[----:B-1----:R1:W-:Y:S01]  /*1b960*/  SYNCS.ARRIVE.TRANS64.A1T0 RZ, [R3+URZ+0x19c50], RZ ;  /* 0x019c50ff03ff79a7 */ /* 0x0023e2000810003f */
[----:B0-----:R-:W-:Y:S01]  /*1b970*/  IMAD.MOV.U32 R8, RZ, RZ, R28 ;  /* 0x000000ffff087224 */ /* 0x001fe200078e001c */
[----:B--2---:R-:W-:Y:S01]  /*1b980*/  LOP3.LUT R0, R0, 0x7f, RZ, 0xc0, !PT ;  /* 0x0000007f00007812 */ /* 0x004fe200078ec0ff */
[----:B------:R-:W-:Y:S03]  /*1b990*/  BAR.SYNC.DEFER_BLOCKING 0x2, 0x80 ;  /* 0x0082000000007b1d */ /* 0x000fe60000010000 */
[----:B------:R-:W-:Y:S02]  /*1b9a0*/  ISETP.NE.AND P0, PT, R0, RZ, PT ;  /* 0x000000ff0000720c */ /* 0x000fe40003f05270 */
[----:B------:R-:W-:-:S11]  /*1b9b0*/  MOV R0, R24 ;  /* 0x0000001800007202 */ /* 0x000fd60000000f00 */
[----:B-1----:R-:W-:-:S05]  /*1b9c0*/  @!P0 VIADD R3, R3, 0x19c80 ;  /* 0x00019c8003038836 */ /* 0x002fca0000000000 */
[----:B------:R-:W-:-:S04]  /*1b9d0*/  @!P0 PRMT R3, RZ, 0x654, R3 ;  /* 0x00000654ff038816 */ /* 0x000fc80000000003 */
[----:B------:R3:W-:Y:S01]  /*1b9e0*/  @!P0 SYNCS.ARRIVE.TRANS64.RED.A1T0 RZ, [R3+URZ], RZ ;  /* 0x000000ff03ff89a7 */ /* 0x0007e2000810043f */
[C---:B------:R-:W-:Y:S01]  /*1b9f0*/  ISETP.GT.AND P0, PT, R2.reuse, RZ, PT ;  /* 0x000000ff0200720c */ /* 0x040fe20003f04270 */
[----:B------:R-:W-:-:S12]  /*1ba00*/  VIADD R2, R2, 0xffffffff ;  /* 0xffffffff02027836 */ /* 0x000fd80000000000 */
[----:B---3--:R-:W-:Y:S05]  /*1ba10*/  @P0 BRA `(.L_x_10634) ;  /* 0xffffffec00c40947 */ /* 0x008fea000383ffff */
.L_x_10610:
[----:B-1----:R-:W1:Y:S01]  /*1ba20*/  S2R R3, SR_TID.X ;  /* 0x0000000000037919 */ /* 0x002e620000002100 */
        /* <DEDUP_REMOVED lines=11> */
[----:B0-----:R-:W0:Y:S02]  /*1bae0*/  S2R R4, SR_LTMASK ;  /* 0x0000000000047919 */ /* 0x001e240000003900 */
[----:B0-----:R-:W-:-:S04]  /*1baf0*/  LOP3.LUT R4, R4, UR4, RZ, 0xc0, !PT ;  /* 0x0000000404047c12 */ /* 0x001fc8000f8ec0ff */
[----:B------:R-:W0:Y:S01]  /*1bb00*/  POPC R7, R4 ;  /* 0x0000000400077309 */ /* 0x000e220000000000 */
[----:B--2---:R-:W0:Y:S02]  /*1bb10*/  SHFL.IDX PT, R0, R3, R0, 0x1f ;  /* 0x00001f0003007589 */ /* 0x004e2400000e0000 */
[----:B0-----:R-:W-:-:S07]  /*1bb20*/  IADD3 R16, R0, UR38, R7 ;  /* 0x0000002600107c10 */ /* 0x001fce000fffe007 */
.L_x_10636:
[----:B------:R-:W-:Y:S05]  /*1bb30*/  BSYNC B0 ;  /* 0x0000000000007941 */ /* 0x000fea0003800000 */
.L_x_10635:
[----:B------:R-:W-:-:S06]  /*1bb40*/  UISETP.NE.AND UP0, UPT, UR36, 0x3, UPT ;  /* 0x000000032400788c */ /* 0x000fcc000bf05270 */
[----:B------:R-:W-:-:S13]  /*1bb50*/  PLOP3.LUT P1, PT, PT, PT, UP0, 0x80, 0x0 ;  /* 0x000000000000781c */ /* 0x000fda0003f2f008 */
[----:B------:R-:W-:Y:S05]  /*1bb60*/  @!P1 BRA `(.L_x_10637) ;  /* 0x0000000000049947 */ /* 0x000fea0003800000 */
[----:B------:R-:W-:Y:S01]  /*1bb70*/  BPT.TRAP 0x1 ;  /* 0x000000040000795c */ /* 0x000fe20000300000 */
.L_x_10637:
        /* <DEDUP_REMOVED lines=8> */
.L_x_10719:
[----:B------:R-:W-:Y:S05]  /*1bc00*/  BSYNC B0 ;  /* 0x0000000000007941 */ /* 0x000fea0003800000 */
.L_x_10638:
[----:B------:R-:W-:Y:S05]  /*1bc10*/  @!P2 BRA `(.L_x_10640) ;  /* 0x000000000004a947 */ /* 0x000fea0003800000 */
[----:B------:R-:W-:Y:S01]  /*1bc20*/  BPT.TRAP 0x1 ;  /* 0x000000040000795c */ /* 0x000fe20000300000 */
.L_x_10640:
[----:B-1----:R-:W-:-:S04]  /*1bc30*/  SHF.L.U32 R3, R28, 0x1f, RZ ;  /* 0x0000001f1c037819 */ /* 0x002fc800000006ff */
[----:B------:R-:W1:Y:S02]  /*1bc40*/  SYNCS.PHASECHK.TRANS64.TRYWAIT P1, [R0+URZ+0x19c60], R3 ;  /* 0x019c6003000075a7 */ /* 0x000e64000802017f */
[----:B-1----:R-:W-:Y:S05]  /*1bc50*/  @!P1 BRA `(.L_x_10641) ;  /* 0x0000002400ac9947 */ /* 0x002fea0003800000 */
.L_x_10720:
[----:B------:R-:W2:Y:S01]  /*1bc60*/  LDL R15, [R1+0x14] ;  /* 0x00001400010f7983 */ /* 0x000ea20000100800 */
[----:B------:R-:W-:Y:S01]  /*1bc70*/  IMAD R2, R24, 0x3000, RZ ;  /* 0x0000300018027824 */ /* 0x000fe200078e02ff */
[----:B------:R-:W-:Y:S05]  /*1bc80*/  WARPSYNC.ALL ;  /* 0x0000000000007948 */ /* 0x000fea0003800000 */
[----:B-1----:R-:W-:Y:S02]  /*1bc90*/  LOP3.LUT R3, R2, R26, RZ, 0xfc, !PT ;  /* 0x0000001a02037212 */ /* 0x002fe400078efcff */
[----:B------:R-:W-:-:S03]  /*1bca0*/  LOP3.LUT R14, R26, 0x1800, RZ, 0xfc, !PT ;  /* 0x000018001a0e7812 */ /* 0x000fc600078efcff */
[----:B0-----:R-:W-:Y:S01]  /*1bcb0*/  IMAD.IADD R4, R22, 0x1, R3 ;  /* 0x0000000116047824 */ /* 0x001fe200078e0203 */
[----:B------:R-:W-:-:S05]  /*1bcc0*/  LOP3.LUT R3, R2, R29, RZ, 0xfc, !PT ;  /* 0x0000001d02037212 */ /* 0x000fca00078efcff */
[----:B------:R-:W0:Y:S01]  /*1bcd0*/  LDSM.16.MT88.4 R4, [R4+0x9000] ;  /* 0x009000000404783b */ /* 0x000e220000004200 */
        /* <DEDUP_REMOVED lines=60> */
.L_x_10642:
        /* <DEDUP_REMOVED lines=10> */
.L_x_10585:
[----:B------:R-:W4:Y:S02]  /*1c140*/  LDL R0, [R1+0x8] ;  /* 0x0000080001007983 */ /* 0x000f240000100800 */
[----:B----4-:R-:W-:-:S13]  /*1c150*/  LOP3.LUT P0, RZ, R0, 0x2, RZ, 0xc0, !PT ;  /* 0x0000000200ff7812 */ /* 0x010fda000780c0ff */
[----:B------:R-:W-:Y:S05]  /*1c160*/  @!P0 BRA `(.L_x_10643) ;  /* 0x0000000000248947 */ /* 0x000fea0003800000 */
[----:B------:R-:W-:Y:S05]  /*1c170*/  WARPSYNC.ALL ;  /* 0x0000000000007948 */ /* 0x000fea0003800000 */
[----:B------:R-:W4:Y:S08]  /*1c180*/  S2UR UR5, SR_CgaCtaId ;  /* 0x00000000000579c3 */ /* 0x000f300000008800 */
[----:B------:R-:W-:Y:S06]  /*1c190*/  BAR.SYNC.DEFER_BLOCKING 0x5, 0x200 ;  /* 0x0148000000007b1d */ /* 0x000fec0000010000 */
[----:B------:R-:W-:-:S02]  /*1c1a0*/  UMOV UR4, 0x400 ;  /* 0x0000040000047882 */ /* 0x000fc40000000000 */
[----:B----4-:R-:W-:-:S06]  /*1c1b0*/  ULEA UR4, UR5, UR4, 0x18 ;  /* 0x0000000405047291 */ /* 0x010fcc000f8ec03f */
[----:B------:R-:W-:-:S05]  /*1c1c0*/  IMAD.U32 R22, RZ, RZ, UR4 ;  /* 0x00000004ff167e24 */ /* 0x000fca000f8e00ff */
[----:B------:R4:W0:Y:S01]  /*1c1d0*/  LDS.128 R16, [R22+0x19cd0] ;  /* 0x019cd00016107984 */ /* 0x0008220000000c00 */
[----:B------:R-:W-:Y:S06]  /*1c1e0*/  BAR.ARV 0x4, 0x200 ;  /* 0x0108000000007b1d */ /* 0x000fec0000002000 */
[----:B------:R-:W-:Y:S05]  /*1c1f0*/  BRA `(.L_x_10644) ;  /* 0x0000000800cc7947 */ /* 0x000fea0003800000 */
.L_x_10643:
[----:B------:R-:W4:Y:S01]  /*1c200*/  S2R R0, SR_TID.X ;  /* 0x0000000000007919 */ /* 0x000f220000002100 */
[----:B------:R-:W-:Y:S01]  /*1c210*/  UMOV UR4, 0xffffffff ;  /* 0xffffffff00047882 */ /* 0x000fe20000000000 */
[----:B----4-:R-:W-:-:S04]  /*1c220*/  LOP3.LUT R4, R0, 0x1f, RZ, 0xc0, !PT ;  /* 0x0000001f00047812 */ /* 0x010fc800078ec0ff */
[----:B------:R-:W-:Y:S01]  /*1c230*/  ISETP.NE.AND P0, PT, R4, 0x1f, PT ;  /* 0x0000001f0400780c */ /* 0x000fe20003f05270 */
[----:B------:R-:W-:-:S12]  /*1c240*/  BRA.DIV UR4, `(.L_x_10645) ;  /* 0x0000002204447947 */ /* 0x000fd8000b800000 */
[----:B--2---:R-:W-:Y:S01]  /*1c250*/  IMAD.IADD R5, R19, 0x1, R4 ;  /* 0x0000000113057824 */ /* 0x004fe200078e0204 */
[----:B------:R-:W-:-:S04]  /*1c260*/  ULDC UR4, c[0x0][0xc3c] ;  /* 0x00030f0000047ab9 */ /* 0x000fc80000000800 */
[----:B------:R-:W-:-:S13]  /*1c270*/  ISETP.GE.OR P1, PT, R5, UR4, !P0 ;  /* 0x0000000405007c0c */ /* 0x000fda000c726670 */
[----:B------:R-:W2:Y:S02]  /*1c280*/  @!P1 LDC.64 R2, c[0x0][0xc80] ;  /* 0x00032000ff029b82 */ /* 0x000ea40000000a00 */
[----:B--2---:R-:W-:-:S06]  /*1c290*/  @!P1 IMAD.WIDE R2, R5, 0x4, R2 ;  /* 0x0000000405029825 */ /* 0x004fcc00078e0202 */
[----:B------:R2:W4:Y:S01]  /*1c2a0*/  @!P1 LDG.E R3, desc[UR42][R2.64] ;  /* 0x0000002a02039981 */ /* 0x000522000c1e1900 */
[C---:B------:R-:W-:Y:S02]  /*1c2b0*/  ISETP.GE.U32.AND P2, PT, R4.reuse, 0x2, PT ;  /* 0x000000020400780c */ /* 0x040fe40003f46070 */
[C---:B------:R-:W-:Y:S01]  /*1c2c0*/  ISETP.GE.U32.AND P3, PT, R4.reuse, 0x4, PT ;  /* 0x000000040400780c */ /* 0x040fe20003f66070 */
[----:B------:R-:W-:Y:S01]  /*1c2d0*/  SHFL.IDX PT, R0, R16, RZ, 0x1f ;  /* 0x00001fff10007589 */ /* 0x000fe200000e0000 */
[C---:B------:R-:W-:Y:S02]  /*1c2e0*/  ISETP.GE.U32.AND P4, PT, R4.reuse, 0x8, PT ;  /* 0x000000080400780c */ /* 0x040fe40003f86070 */
[C---:B------:R-:W-:Y:S01]  /*1c2f0*/  ISETP.GE.U32.AND P5, PT, R4.reuse, 0x10, PT ;  /* 0x000000100400780c */ /* 0x040fe20003fa6070 */
[----:B------:R-:W-:Y:S01]  /*1c300*/  SHFL.IDX PT, R16, R16, 0x1, 0x1f ;  /* 0x00201f0010107f89 */ /* 0x000fe200000e0000 */
[----:B--2---:R-:W-:Y:S02]  /*1c310*/  IMAD.MOV.U32 R2, RZ, RZ, RZ ;  /* 0x000000ffff027224 */ /* 0x004fe400078e00ff */
[----:B----4-:R-:W-:Y:S01]  /*1c320*/  @!P1 IMAD.MOV.U32 R2, RZ, RZ, R3 ;  /* 0x000000ffff029224 */ /* 0x010fe200078e0003 */
[----:B------:R-:W-:-:S04]  /*1c330*/  ISETP.NE.AND P1, PT, R4, RZ, PT ;  /* 0x000000ff0400720c */ /* 0x000fc80003f25270 */
[----:B0-----:R-:W0:Y:S02]  /*1c340*/  SHFL.UP PT, R14, R2, 0x1, RZ ;  /* 0x04200000020e7989 */ /* 0x001e2400000e00ff */
        /* <DEDUP_REMOVED lines=15> */
.L_x_10730:
[----:B------:R-:W-:Y:S02]  /*1c440*/  ULDC UR4, c[0x0][0xc38] ;  /* 0x00030e0000047ab9 */ /* 0x000fe40000000800 */
[----:B------:R-:W-:-:S04]  /*1c450*/  IMAD.U32 R4, RZ, RZ, UR4 ;  /* 0x00000004ff047e24 */ /* 0x000fc8000f8e00ff */
[----:B--2---:R-:W-:-:S04]  /*1c460*/  IMAD R5, R14, R4, RZ ;  /* 0x000000040e057224 */ /* 0x004fc800078e02ff */
[----:B------:R-:W-:-:S05]  /*1c470*/  IMAD.IADD R16, R16, 0x1, R5 ;  /* 0x0000000110107824 */ /* 0x000fca00078e0205 */
[----:B------:R-:W-:-:S13]  /*1c480*/  ISETP.GT.AND P6, PT, R16, R0, PT ;  /* 0x000000001000720c */ /* 0x000fda0003fc4270 */
[----:B------:R-:W-:Y:S05]  /*1c490*/  @P6 BRA `(.L_x_10646) ;  /* 0x00000000009c6947 */ /* 0x000fea0003800000 */
.L_x_10651:
        /* <DEDUP_REMOVED lines=11> */
[----:B0-----:R-:W0:Y:S02]  /*1c550*/  LDC.64 R2, c[0x0][0xc80] ;  /* 0x00032000ff027b82 */ /* 0x001e240000000a00 */
[----:B0-----:R-:W-:-:S06]  /*1c560*/  IMAD.WIDE R2, R5, 0x4, R2 ;  /* 0x0000000405027825 */ /* 0x001fcc00078e0202 */
[----:B------:R2:W5:Y:S02]  /*1c570*/  LDG.E R2, desc[UR42][R2.64] ;  /* 0x0000002a02027981 */ /* 0x000564000c1e1900 */
.L_x_10649:
[----:B------:R-:W-:Y:S05]  /*1c580*/  BSYNC B0 ;  /* 0x0000000000007941 */ /* 0x000fea0003800000 */
.L_x_10648:
[----:B------:R-:W-:-:S03]  /*1c590*/  UMOV UR4, 0xffffffff ;  /* 0xffffffff00047882 */ /* 0x000fc60000000000 */
[----:B------:R-:W-:Y:S05]  /*1c5a0*/  BRA.DIV UR4, `(.L_x_10650) ;  /* 0x0000002204907947 */ /* 0x000fea000b800000 */
[----:B-----5:R-:W0:Y:S02]  /*1c5b0*/  SHFL.UP PT, R14, R2, 0x1, RZ ;  /* 0x04200000020e7989 */ /* 0x020e2400000e00ff */
[----:B0-2---:R-:W-:-:S05]  /*1c5c0*/  SEL R3, R14, RZ, P1 ;  /* 0x000000ff0e037207 */ /* 0x005fca0000800000 */
        /* <DEDUP_REMOVED lines=14> */
.L_x_10738:
[----:B------:R-:W-:Y:S02]  /*1c6b0*/  ULDC UR4, c[0x0][0xc38] ;  /* 0x00030e0000047ab9 */ /* 0x000fe40000000800 */
[----:B------:R-:W-:-:S04]  /*1c6c0*/  IMAD.U32 R4, RZ, RZ, UR4 ;  /* 0x00000004ff047e24 */ /* 0x000fc8000f8e00ff */
[----:B--2---:R-:W-:-:S04]  /*1c6d0*/  IMAD R5, R14, R4, RZ ;  /* 0x000000040e057224 */ /* 0x004fc800078e02ff */
[----:B------:R-:W-:-:S05]  /*1c6e0*/  IMAD.IADD R16, R5, 0x1, R16 ;  /* 0x0000000105107824 */ /* 0x000fca00078e0210 */
[----:B------:R-:W-:-:S13]  /*1c6f0*/  ISETP.GT.AND P6, PT, R16, R0, PT ;  /* 0x000000001000720c */ /* 0x000fda0003fc4270 */
[----:B------:R-:W-:Y:S05]  /*1c700*/  @!P6 BRA `(.L_x_10651) ;  /* 0xfffffffc0064e947 */ /* 0x000fea000383ffff */
.L_x_10646:
[----:B------:R-:W-:Y:S01]  /*1c710*/  IMAD.IADD R16, R16, 0x1, -R5 ;  /* 0x0000000110107824 */ /* 0x000fe200078e0a05 */
[----:B------:R-:W-:-:S03]  /*1c720*/  UMOV UR4, 0xffffffff ;  /* 0xffffffff00047882 */ /* 0x000fc60000000000 */
[----:B------:R-:W-:-:S05]  /*1c730*/  IMAD R5, R3, R4, R16 ;  /* 0x0000000403057224 */ /* 0x000fca00078e0210 */
[----:B------:R-:W-:Y:S01]  /*1c740*/  ISETP.GT.AND P6, PT, R5, R0, PT ;  /* 0x000000000500720c */ /* 0x000fe20003fc4270 */
[----:B------:R-:W-:-:S12]  /*1c750*/  BRA.DIV UR4, `(.L_x_10652) ;  /* 0x0000002204e47947 */ /* 0x000fd8000b800000 */
[----:B------:R-:W-:-:S04]  /*1c760*/  VOTE.ANY R5, PT, !P6 ;  /* 0x0000000000057806 */ /* 0x000fc800070e0100 */
[----:B------:R-:W2:Y:S02]  /*1c770*/  POPC R6, R5 ;  /* 0x0000000500067309 */ /* 0x000ea40000000000 */
[----:B--2---:R2:W4:Y:S02]  /*1c780*/  SHFL.IDX PT, R17, R2, R6, 0x1f ;  /* 0x00001f0602117589 */ /* 0x00452400000e0000 */
.L_x_10742:
[----:B------:R-:W-:Y:S01]  /*1c790*/  ISETP.NE.AND P0, PT, R5, RZ, PT ;  /* 0x000000ff0500720c */ /* 0x000fe20003f05270 */
[----:B------:R-:W-:-:S12]  /*1c7a0*/  IMAD.MOV.U32 R5, RZ, RZ, RZ ;  /* 0x000000ffff057224 */ /* 0x000fd800078e00ff */
[----:B------:R-:W-:Y:S05]  /*1c7b0*/  @!P0 BRA `(.L_x_10653) ;  /* 0x0000000000108947 */ /* 0x000fea0003800000 */
[----:B------:R-:W-:Y:S01]  /*1c7c0*/  UMOV UR4, 0xffffffff ;  /* 0xffffffff00047882 */ /* 0x000fe20000000000 */
[----:B------:R-:W-:Y:S02]  /*1c7d0*/  VIADD R12, R6, 0xffffffff ;  /* 0xffffffff060c7836 */ /* 0x000fe40000000000 */
[----:B------:R-:W-:Y:S05]  /*1c7e0*/  BRA.DIV UR4, `(.L_x_10654) ;  /* 0x0000002604087947 */ /* 0x000fea000b800000 */
[----:B------:R0:W0:Y:S02]  /*1c7f0*/  SHFL.IDX PT, R5, R3, R12, 0x1f ;  /* 0x00001f0c03057589 */ /* 0x00002400000e0000 */
.L_x_10653:
[----:B0-2---:R-:W0:Y:S01]  /*1c800*/  LDC.64 R2, c[0x0][0xc90] ;  /* 0x00032400ff027b82 */ /* 0x005e220000000a00 */
[----:B------:R-:W-:-:S04]  /*1c810*/  IMAD.IADD R19, R6, 0x1, R19 ;  /* 0x0000000106137824 */ /* 0x000fc800078e0213 */
[----:B0-----:R-:W-:-:S05]  /*1c820*/  IMAD.WIDE R2, R19, 0x4, R2 ;  /* 0x0000000413027825 */ /* 0x001fca00078e0202 */
[----:B---3--:R-:W4:Y:S01]  /*1c830*/  LDG.E R7, desc[UR42][R2.64] ;  /* 0x0000002a02077981 */ /* 0x008f22000c1e1900 */
[----:B------:R-:W-:-:S04]  /*1c840*/  IMAD R16, R5, R4, R16 ;  /* 0x0000000405107224 */ /* 0x000fc800078e0210 */
[----:B------:R-:W-:Y:S02]  /*1c850*/  IMAD.IADD R0, R0, 0x1, -R16 ;  /* 0x0000000100007824 */ /* 0x000fe400078e0a10 */
[----:B----4-:R-:W-:-:S05]  /*1c860*/  IMAD R6, R17, R7, RZ ;  /* 0x0000000711067224 */ /* 0x010fca00078e02ff */
        /* <DEDUP_REMOVED lines=59> */
.L_x_10647:
[----:B------:R-:W-:Y:S01]  /*1cc20*/  UMOV UR4, URZ ;  /* 0x0000003f00047c82 */ /* 0x000fe20008000000 */
[----:B------:R-:W-:Y:S01]  /*1cc30*/  UMOV UR5, URZ ;  /* 0x0000003f00057c82 */ /* 0x000fe20008000000 */
[----:B------:R-:W-:Y:S01]  /*1cc40*/  ULDC UR6, c[0x0][0xc3c] ;  /* 0x00030f0000067ab9 */ /* 0x000fe20000000800 */
[----:B------:R-:W-:Y:S02]  /*1cc50*/  IMAD.MOV.U32 R16, RZ, RZ, R0 ;  /* 0x000000ffff107224 */ /* 0x000fe400078e0000 */
[----:B------:R-:W-:Y:S02]  /*1cc60*/  IMAD.U32 R17, RZ, RZ, UR4 ;  /* 0x00000004ff117e24 */ /* 0x000fe4000f8e00ff */
[----:B------:R-:W-:Y:S02]  /*1cc70*/  IMAD.U32 R18, RZ, RZ, UR5 ;  /* 0x00000005ff127e24 */ /* 0x000fe4000f8e00ff */
[----:B------:R-:W-:-:S07]  /*1cc80*/  IMAD.U32 R19, RZ, RZ, UR6 ;  /* 0x00000006ff137e24 */ /* 0x000fce000f8e00ff */
.L_x_10655:
[----:B------:R-:W2:Y:S01]  /*1cc90*/  S2R R0, SR_TID.X ;  /* 0x0000000000007919 */ /* 0x000ea20000002100 */
[----:B------:R-:W-:Y:S05]  /*1cca0*/  WARPSYNC.ALL ;  /* 0x0000000000007948 */ /* 0x000fea0003800000 */
[----:B------:R-:W-:Y:S01]  /*1ccb0*/  BAR.SYNC.DEFER_BLOCKING 0x4, 0x200 ;  /* 0x0108000000007b1d */ /* 0x000fe20000010000 */
[----:B--2---:R-:W-:-:S04]  /*1ccc0*/  LOP3.LUT R0, R0, 0x1f, RZ, 0xc0, !PT ;  /* 0x0000001f00007812 */ /* 0x004fc800078ec0ff */
[----:B------:R-:W-:-:S13]  /*1ccd0*/  ISETP.NE.AND P0, PT, R0, RZ, PT ;  /* 0x000000ff0000720c */ /* 0x000fda0003f05270 */
[----:B0-----:R-:W0:Y:S01]  /*1cce0*/  @!P0 S2R R3, SR_CgaCtaId ;  /* 0x0000000000038919 */ /* 0x001e220000008800 */
[----:B------:R-:W-:-:S04]  /*1ccf0*/  @!P0 MOV R0, 0x400 ;  /* 0x0000040000008802 */ /* 0x000fc80000000f00 */
[----:B0-----:R-:W-:-:S05]  /*1cd00*/  @!P0 LEA R22, R3, R0, 0x18 ;  /* 0x0000000003168211 */ /* 0x001fca00078ec0ff */
[----:B------:R0:W-:Y:S01]  /*1cd10*/  @!P0 STS.128 [R22+0x19cd0], R16 ;  /* 0x019cd01016008388 */ /* 0x0001e20000000c00 */
[----:B------:R-:W-:Y:S06]  /*1cd20*/  BAR.ARV 0x5, 0x200 ;  /* 0x0148000000007b1d */ /* 0x000fec0000002000 */
.L_x_10644:
[----:B------:R-:W-:Y:S02]  /*1cd30*/  ULDC UR4, c[0x0][0xc3c] ;  /* 0x00030f0000047ab9 */ /* 0x000fe40000000800 */
[----:B0-----:R-:W-:-:S13]  /*1cd40*/  ISETP.GE.AND P0, PT, R19, UR4, PT ;  /* 0x0000000413007c0c */ /* 0x001fda000bf06270 */
[----:B------:R-:W-:Y:S05]  /*1cd50*/  @!P0 BRA `(.L_x_10656) ;  /* 0xffffffa400048947 */ /* 0x000fea000383ffff */
[----:B------:R-:W-:Y:S05]  /*1cd60*/  BSYNC B7 ;  /* 0x0000000000077941 */ /* 0x000fea0003800000 */
.L_x_10540:
[----:B------:R-:W5:Y:S01]  /*1cd70*/  LDL.LU R0, [R1+0x48] ;  /* 0x0000480001007983 */ /* 0x000f620000300800 */
[----:B------:R-:W-:Y:S01]  /*1cd80*/  BSSY B0, `(.L_x_10657) ;  /* 0x000000b000007945 */ /* 0x000fe20003800000 */
[----:B--2---:R-:W2:Y:S01]  /*1cd90*/  S2R R5, SR_CgaCtaId ;  /* 0x0000000000057919 */ /* 0x004ea20000008800 */
[----:B-----5:R-:W-:-:S05]  /*1cda0*/  VIADD R0, R0, 0x1 ;  /* 0x0000000100007836 */ /* 0x020fca0000000000 */
[----:B------:R-:W-:-:S04]  /*1cdb0*/  LEA.HI R2, R0, R0, RZ, 0x1 ;  /* 0x0000000000027211 */ /* 0x000fc800078f08ff */
[----:B0-----:R-:W-:Y:S02]  /*1cdc0*/  LOP3.LUT R3, R2, 0xfffffffe, RZ, 0xc0, !PT ;  /* 0xfffffffe02037812 */ /* 0x001fe400078ec0ff */
[----:B------:R-:W-:-:S03]  /*1cdd0*/  MOV R2, 0x400 ;  /* 0x0000040000027802 */ /* 0x000fc60000000f00 */
[----:B------:R-:W-:Y:S01]  /*1cde0*/  IMAD.IADD R0, R0, 0x1, -R3 ;  /* 0x0000000100007824 */ /* 0x000fe200078e0a03 */
[----:B--2---:R-:W-:-:S04]  /*1cdf0*/  LEA R9, R5, R2, 0x18 ;  /* 0x0000000205097211 */ /* 0x004fc800078ec0ff */
[----:B------:R-:W-:-:S04]  /*1ce00*/  SHF.L.U32 R0, R0, 0x1f, RZ ;  /* 0x0000001f00007819 */ /* 0x000fc800000006ff */
[----:B------:R-:W0:Y:S02]  /*1ce10*/  SYNCS.PHASECHK.TRANS64.TRYWAIT P0, [R9+URZ+0x19c20], R0 ;  /* 0x019c2000090075a7 */ /* 0x000e24000800017f */
[----:B0-----:R-:W-:Y:S05]  /*1ce20*/  @!P0 BRA `(.L_x_10658) ;  /* 0x0000001c00a08947 */ /* 0x001fea0003800000 */
.L_x_10745:
[----:B------:R-:W-:Y:S05]  /*1ce30*/  BSYNC B0 ;  /* 0x0000000000007941 */ /* 0x000fea0003800000 */
.L_x_10657:
[----:B------:R-:W-:-:S03]  /*1ce40*/  UMOV UR4, 0xffffffff ;  /* 0xffffffff00047882 */ /* 0x000fc60000000000 */
[----:B------:R-:W-:Y:S05]  /*1ce50*/  BRA.DIV UR4, `(.L_x_10659) ;  /* 0x0000001e04a87947 */ /* 0x000fea000b800000 */
[----:B0-----:R-:W0:Y:S02]  /*1ce60*/  S2R R0, SR_TID.X ;  /* 0x0000000000007919 */ /* 0x001e240000002100 */
[----:B0-----:R-:W-:-:S04]  /*1ce70*/  SHF.R.U32.HI R0, RZ, 0x5, R0 ;  /* 0x00000005ff007819 */ /* 0x001fc80000011600 */
[----:B------:R-:W-:-:S05]  /*1ce80*/  LOP3.LUT R0, R0, 0x3, RZ, 0xc0, !PT ;  /* 0x0000000300007812 */ /* 0x000fca00078ec0ff */
[----:B------:R0:W2:Y:S02]  /*1ce90*/  SHFL.IDX PT, R14, R0, RZ, 0x1f ;  /* 0x00001fff000e7589 */ /* 0x0000a400000e0000 */
.L_x_10748:
[----:B--2---:R-:W-:-:S13]  /*1cea0*/  ISETP.NE.AND P0, PT, R14, RZ, PT ;  /* 0x000000ff0e00720c */ /* 0x004fda0003f05270 */
[----:B------:R-:W-:Y:S05]  /*1ceb0*/  @P0 BRA `(.L_x_10401) ;  /* 0x0000000000a40947 */ /* 0x000fea0003800000 */
[----:B------:R-:W-:-:S03]  /*1cec0*/  UMOV UR4, 0xffffffff ;  /* 0xffffffff00047882 */ /* 0x000fc60000000000 */
[----:B------:R-:W-:Y:S05]  /*1ced0*/  BRA.DIV UR4, `(.L_x_10660) ;  /* 0x0000001e04bc7947 */ /* 0x000fea000b800000 */
[----:B------:R-:W-:-:S13]  /*1cee0*/  ELECT P6, URZ, PT ;  /* 0x00000000003f782f */ /* 0x000fda00038c0000 */
.L_x_10751:
[----:B------:R-:W-:Y:S05]  /*1cef0*/  @!P6 BRA `(.L_x_10401) ;  /* 0x000000000094e947 */ /* 0x000fea0003800000 */
[----:B------:R-:W-:-:S06]  /*1cf00*/  ULOP3.LUT UR4, UR37, 0x2, URZ, 0xfc, !UPT ;  /* 0x0000000225047892 */ /* 0x000fcc000f8efc3f */
[----:B0-----:R-:W-:-:S05]  /*1cf10*/  IMAD.U32 R0, RZ, RZ, UR4 ;  /* 0x00000004ff007e24 */ /* 0x001fca000f8e00ff */
[----:B------:R-:W-:-:S13]  /*1cf20*/  ISETP.NE.AND P0, PT, R0, 0x3, PT ;  /* 0x000000030000780c */ /* 0x000fda0003f05270 */
[----:B------:R-:W-:Y:S05]  /*1cf30*/  @!P0 BRA `(.L_x_10661) ;  /* 0x0000000000048947 */ /* 0x000fea0003800000 */
[----:B------:R-:W-:Y:S01]  /*1cf40*/  BPT.TRAP 0x1 ;  /* 0x000000040000795c */ /* 0x000fe20000300000 */
.L_x_10661:
[----:B------:R-:W-:Y:S01]  /*1cf50*/  VIADD R3, R9, 0x19c40 ;  /* 0x00019c4009037836 */ /* 0x000fe20000000000 */
[----:B------:R-:W-:Y:S01]  /*1cf60*/  SHF.L.U32 R2, R28, 0x1f, RZ ;  /* 0x0000001f1c027819 */ /* 0x000fe200000006ff */
[C---:B------:R-:W-:Y:S02]  /*1cf70*/  VIADD R0, R24.reuse, 0x1 ;  /* 0x0000000118007836 */ /* 0x040fe40000000000 */
[----:B---3--:R-:W-:-:S03]  /*1cf80*/  IMAD R7, R24, 0x8, R3 ;  /* 0x0000000818077824 */ /* 0x008fc600078e0203 */
        /* <DEDUP_REMOVED lines=8> */
.L_x_10752:
[----:B------:R-:W2:Y:S02]  /*1d010*/  SYNCS.PHASECHK.TRANS64.TRYWAIT P1, [R3+URZ], R0 ;  /* 0x00000000030075a7 */ /* 0x000ea4000802017f */
[----:B--2---:R-:W-:Y:S05]  /*1d020*/  @!P1 BRA `(.L_x_10663) ;  /* 0x0000001c009c9947 */ /* 0x004fea0003800000 */
.L_x_10753:
[----:B------:R-:W-:Y:S05]  /*1d030*/  @!P0 BRA `(.L_x_10664) ;  /* 0x0000000000048947 */ /* 0x000fea0003800000 */
[----:B------:R-:W-:Y:S01]  /*1d040*/  BPT.TRAP 0x1 ;  /* 0x000000040000795c */ /* 0x000fe20000300000 */
.L_x_10664:
[----:B--2---:R-:W-:-:S04]  /*1d050*/  IMAD R3, R24, 0x8, R9 ;  /* 0x0000000818037824 */ /* 0x004fc800078e0209 */
[----:B------:R-:W2:Y:S02]  /*1d060*/  SYNCS.PHASECHK.TRANS64.TRYWAIT P1, [R3+URZ+0x19c60], R2 ;  /* 0x019c6002030075a7 */ /* 0x000ea4000802017f */
[----:B--2---:R-:W-:Y:S05]  /*1d070*/  @!P1 BRA `(.L_x_10665) ;  /* 0x0000001c009c9947 */ /* 0x004fea0003800000 */
.L_x_10754:
[----:B------:R-:W-:Y:S05]  /*1d080*/  @!P0 BRA `(.L_x_10666) ;  /* 0x0000000000048947 */ /* 0x000fea0003800000 */
[----:B------:R-:W-:Y:S01]  /*1d090*/  BPT.TRAP 0x1 ;  /* 0x000000040000795c */ /* 0x000fe20000300000 */
.L_x_10666:
[----:B------:R-:W-:-:S04]  /*1d0a0*/  IMAD R5, R4, 0x8, R9 ;  /* 0x0000000804057824 */ /* 0x000fc800078e0209 */
[----:B------:R-:W3:Y:S02]  /*1d0b0*/  SYNCS.PHASECHK.TRANS64.TRYWAIT P1, [R5+URZ+0x19c60], R0 ;  /* 0x019c6000050075a7 */ /* 0x000ee4000802017f */
[----:B---3--:R-:W-:Y:S05]  /*1d0c0*/  @!P1 BRA `(.L_x_10667) ;  /* 0x0000001c009c9947 */ /* 0x008fea0003800000 */
.L_x_10755:
[----:B------:R-:W-:Y:S05]  /*1d0d0*/  @!P0 BRA `(.L_x_10668) ;  /* 0x0000000000048947 */ /* 0x000fea0003800000 */
[----:B------:R-:W-:Y:S01]  /*1d0e0*/  BPT.TRAP 0x1 ;  /* 0x000000040000795c */ /* 0x000fe20000300000 */
.L_x_10668:
[----:B------:R-:W5:Y:S02]  /*1d0f0*/  SYNCS.PHASECHK.TRANS64.TRYWAIT P0, [R3+URZ+0x19c80], R2 ;  /* 0x019c8002030075a7 */ /* 0x000f64000800017f */
[----:B-----5:R-:W-:Y:S05]  /*1d100*/  @!P0 BRA `(.L_x_10669) ;  /* 0x0000001c00a08947 */ /* 0x020fea0003800000 */
.L_x_10670:
[----:B------:R0:W0:Y:S02]  /*1d110*/  SYNCS.PHASECHK.TRANS64.TRYWAIT P0, [R5+URZ+0x19c80], R0 ;  /* 0x019c8000050075a7 */ /* 0x000024000800017f */
[----:B0-----:R-:W-:Y:S05]  /*1d120*/  @!P0 NANOSLEEP.SYNCS 0x989680 ;  /* 0x009896800000895d */ /* 0x001fea0003900000 */
[----:B------:R-:W0:Y:S02]  /*1d130*/  @!P0 SYNCS.PHASECHK.TRANS64 P0, [R5+URZ+0x19c80], R0 ;  /* 0x019c8000050085a7 */ /* 0x000e24000800007f */
[----:B0-----:R-:W-:Y:S05]  /*1d140*/  @!P0 BRA `(.L_x_10670) ;  /* 0xfffffffc00f08947 */ /* 0x001fea000383ffff */
.L_x_10401:
[----:B------:R-:W-:Y:S05]  /*1d150*/  BSYNC B8 ;  /* 0x0000000000087941 */ /* 0x000fea0003800000 */
.L_x_10398:
[----:B------:R-:W-:Y:S05]  /*1d160*/  EXIT ;  /* 0x000000000000794d */ /* 0x000fea0003800000 */
.L_x_10417:
[----:B0-----:R0:W1:Y:S02]  /*1d170*/  SYNCS.PHASECHK.TRANS64.TRYWAIT P5, [R82+URZ+0x19c90], R85 ;  /* 0x019c9055520075a7 */ /* 0x00106400080a017f */
[----:B-1----:R-:W-:Y:S05]  /*1d180*/  @!P5 NANOSLEEP.SYNCS 0x989680 ;  /* 0x009896800000d95d */ /* 0x002fea0003900000 */
[----:B------:R-:W1:Y:S02]  /*1d190*/  @!P5 SYNCS.PHASECHK.TRANS64 P5, [R82+URZ+0x19c90], R85 ;  /* 0x019c90555200d5a7 */ /* 0x000e6400080a007f */
[----:B-1----:R-:W-:Y:S05]  /*1d1a0*/  @!P5 BRA `(.L_x_10417) ;  /* 0xfffffffc00f0d947 */ /* 0x002fea000383ffff */
[----:B------:R-:W-:Y:S05]  /*1d1b0*/  BRA `(.L_x_10671) ;  /* 0xfffffe5400dc7947 */ /* 0x000fea000383ffff */
.L_x_10433:
[----:B-1----:R1:W2:Y:S02]  /*1d1c0*/  SYNCS.PHASECHK.TRANS64.TRYWAIT P5, [R82+URZ+0x19c90], R85 ;  /* 0x019c9055520075a7 */ /* 0x0022a400080a017f */
[----:B--2---:R-:W-:Y:S05]  /*1d1d0*/  @!P5 NANOSLEEP.SYNCS 0x989680 ;  /* 0x009896800000d95d */ /* 0x004fea0003900000 */
[----:B------:R-:W2:Y:S02]  /*1d1e0*/  @!P5 SYNCS.PHASECHK.TRANS64 P5, [R82+URZ+0x19c90], R85 ;  /* 0x019c90555200d5a7 */ /* 0x000ea400080a007f */
[----:B--2---:R-:W-:Y:S05]  /*1d1f0*/  @!P5 BRA `(.L_x_10433) ;  /* 0xfffffffc00f0d947 */ /* 0x004fea000383ffff */
[----:B------:R-:W-:Y:S05]  /*1d200*/  BRA `(.L_x_10672) ;  /* 0xfffffe6c00f87947 */ /* 0x000fea000383ffff */
.L_x_10442:
[----:B0-----:R0:W1:Y:S02]  /*1d210*/  SYNCS.PHASECHK.TRANS64.TRYWAIT P5, [R82+URZ+0x19c90], R85 ;  /* 0x019c9055520075a7 */ /* 0x00106400080a017f */
[----:B-1----:R-:W-:Y:S05]  /*1d220*/  @!P5 NANOSLEEP.SYNCS 0x989680 ;  /* 0x009896800000d95d */ /* 0x002fea0003900000 */
[----:B------:R-:W1:Y:S02]  /*1d230*/  @!P5 SYNCS.PHASECHK.TRANS64 P5, [R82+URZ+0x19c90], R85 ;  /* 0x019c90555200d5a7 */ /* 0x000e6400080a007f */
[----:B-1----:R-:W-:Y:S05]  /*1d240*/  @!P5 BRA `(.L_x_10442) ;  /* 0xfffffffc00f0d947 */ /* 0x002fea000383ffff */
[----:B------:R-:W-:Y:S05]  /*1d250*/  BRA `(.L_x_10673) ;  /* 0xfffffe90003c7947 */ /* 0x000fea000383ffff */
.L_x_10446:
[----:B--2---:R2:W3:Y:S02]  /*1d260*/  SYNCS.PHASECHK.TRANS64.TRYWAIT P5, [R82+URZ+0x19cb0], R85 ;  /* 0x019cb055520075a7 */ /* 0x0044e400080a017f */
[----:B---3--:R-:W-:Y:S05]  /*1d270*/  @!P5 NANOSLEEP.SYNCS 0x989680 ;  /* 0x009896800000d95d */ /* 0x008fea0003900000 */
[----:B------:R-:W3:Y:S02]  /*1d280*/  @!P5 SYNCS.PHASECHK.TRANS64 P5, [R82+URZ+0x19cb0], R85 ;  /* 0x019cb0555200d5a7 */ /* 0x000ee400080a007f */
[----:B---3--:R-:W-:Y:S05]  /*1d290*/  @!P5 BRA `(.L_x_10446) ;  /* 0xfffffffc00f0d947 */ /* 0x008fea000383ffff */
[----:B------:R-:W-:Y:S05]  /*1d2a0*/  BRA `(.L_x_10674) ;  /* 0xfffffe9000ac7947 */ /* 0x000fea000383ffff */
.L_x_10464:
[----:B------:R-:W-:Y:S01]  /*1d2b0*/  BSSY B1, `(.L_x_10675) ;  /* 0x0000007000017945 */ /* 0x000fe20003800000 */
[----:B------:R-:W-:Y:S02]  /*1d2c0*/  IMAD.MOV.U32 R12, RZ, RZ, RZ ;  /* 0x000000ffff0c7224 */ /* 0x000fe400078e00ff */
[----:B------:R-:W-:Y:S02]  /*1d2d0*/  IMAD.MOV.U32 R11, RZ, RZ, 0x1e1f ;  /* 0x00001e1fff0b7424 */ /* 0x000fe400078e00ff */
[----:B------:R-:W-:-:S07]  /*1d2e0*/  IMAD.MOV.U32 R15, RZ, RZ, -0x1 ;  /* 0xffffffffff0f7424 */ /* 0x000fce00078e00ff */
[----:B------:R-:W-:Y:S05]  /*1d2f0*/  WARPSYNC.COLLECTIVE R15, `(.L_x_10676) ;  /* 0x000000000f087348 */ /* 0x000fea0003c00000 */
[----:B------:R0:W1:Y:S02]  /*1d300*/  SHFL.IDX P6, R14, R13, R12, R11 ;  /* 0x0000000c0d0e7389 */ /* 0x00006400000c000b */
[----:B01----:R-:W-:Y:S01]  /*1d310*/  ENDCOLLECTIVE ;  /* 0x000000000000791b */ /* 0x003fe20003800000 */
.L_x_10676:
[----:B------:R-:W-:Y:S05]  /*1d320*/  BSYNC B1 ;  /* 0x0000000000017941 */ /* 0x000fea0003800000 */
.L_x_10675:
        /* <DEDUP_REMOVED lines=8> */
.L_x_10677:
[----:B------:R-:W-:Y:S02]  /*1d3b0*/  IMAD.MOV.U32 R13, RZ, RZ, R4 ;  /* 0x000000ffff0d7224 */ /* 0x000fe400078e0004 */
[----:B------:R-:W-:-:S07]  /*1d3c0*/  IMAD.MOV.U32 R3, RZ, RZ, R14 ;  /* 0x000000ffff037224 */ /* 0x000fce00078e000e */
[----:B------:R-:W-:Y:S05]  /*1d3d0*/  WARPSYNC.COLLECTIVE R15, `(.L_x_10678) ;  /* 0x000000000f087348 */ /* 0x000fea0003c00000 */
[----:B------:R0:W1:Y:S02]  /*1d3e0*/  SHFL.IDX P6, R14, R13, R12, R11 ;  /* 0x0000000c0d0e7389 */ /* 0x00006400000c000b */
[----:B01----:R-:W-:Y:S01]  /*1d3f0*/  ENDCOLLECTIVE ;  /* 0x000000000000791b */ /* 0x003fe20003800000 */
.L_x_10678:
[----:B------:R-:W-:Y:S02]  /*1d400*/  IMAD.MOV.U32 R13, RZ, RZ, R5 ;  /* 0x000000ffff0d7224 */ /* 0x000fe400078e0005 */
[----:B------:R-:W-:-:S07]  /*1d410*/  IMAD.MOV.U32 R4, RZ, RZ, R14 ;  /* 0x000000ffff047224 */ /* 0x000fce00078e000e */
[----:B------:R-:W-:Y:S05]  /*1d420*/  WARPSYNC.COLLECTIVE R15, `(.L_x_10679) ;  /* 0x000000000f087348 */ /* 0x000fea0003c00000 */
[----:B------:R0:W1:Y:S02]  /*1d430*/  SHFL.IDX P6, R14, R13, R12, R11 ;  /* 0x0000000c0d0e7389 */ /* 0x00006400000c000b */
[----:B01----:R-:W-:Y:S01]  /*1d440*/  ENDCOLLECTIVE ;  /* 0x000000000000791b */ /* 0x003fe20003800000 */
.L_x_10679:
[----:B------:R-:W-:Y:S05]  /*1d450*/  BRA `(.L_x_10680) ;  /* 0xfffffea000407947 */ /* 0x000fea000383ffff */
.L_x_10468:
[----:B-1----:R1:W2:Y:S02]  /*1d460*/  SYNCS.PHASECHK.TRANS64.TRYWAIT P0, [R16+URZ+0x19c00], R5 ;  /* 0x019c0005100075a7 */ /* 0x0022a4000800017f */
[----:B--2---:R-:W-:Y:S05]  /*1d470*/  @!P0 NANOSLEEP.SYNCS 0x989680 ;  /* 0x009896800000895d */ /* 0x004fea0003900000 */
[----:B------:R-:W2:Y:S02]  /*1d480*/  @!P0 SYNCS.PHASECHK.TRANS64 P0, [R16+URZ+0x19c00], R5 ;  /* 0x019c0005100085a7 */ /* 0x000ea4000800007f */
[----:B--2---:R-:W-:Y:S05]  /*1d490*/  @!P0 BRA `(.L_x_10468) ;  /* 0xfffffffc00f08947 */ /* 0x004fea000383ffff */
[----:B------:R-:W-:Y:S05]  /*1d4a0*/  BRA `(.L_x_10681) ;  /* 0xfffffea400107947 */ /* 0x000fea000383ffff */
.L_x_10474:
[----:B------:R-:W-:Y:S01]  /*1d4b0*/  BSSY B1, `(.L_x_10682) ;  /* 0x0000007000017945 */ /* 0x000fe20003800000 */
[----:B------:R-:W-:Y:S02]  /*1d4c0*/  IMAD.MOV.U32 R12, RZ, RZ, RZ ;  /* 0x000000ffff0c7224 */ /* 0x000fe400078e00ff */
[----:B------:R-:W-:Y:S02]  /*1d4d0*/  IMAD.MOV.U32 R11, RZ, RZ, 0x1e1f ;  /* 0x00001e1fff0b7424 */ /* 0x000fe400078e00ff */
[----:B------:R-:W-:-:S07]  /*1d4e0*/  IMAD.MOV.U32 R15, RZ, RZ, -0x1 ;  /* 0xffffffffff0f7424 */ /* 0x000fce00078e00ff */
[----:B------:R-:W-:Y:S05]  /*1d4f0*/  WARPSYNC.COLLECTIVE R15, `(.L_x_10683) ;  /* 0x000000000f087348 */ /* 0x000fea0003c00000 */
[----:B------:R0:W1:Y:S02]  /*1d500*/  SHFL.IDX P6, R14, R13, R12, R11 ;  /* 0x0000000c0d0e7389 */ /* 0x00006400000c000b */
[----:B01----:R-:W-:Y:S01]  /*1d510*/  ENDCOLLECTIVE ;  /* 0x000000000000791b */ /* 0x003fe20003800000 */
.L_x_10683:
[----:B------:R-:W-:Y:S05]  /*1d520*/  BSYNC B1 ;  /* 0x0000000000017941 */ /* 0x000fea0003800000 */
.L_x_10682:
        /* <DEDUP_REMOVED lines=8> */
.L_x_10684:
[----:B------:R-:W-:Y:S02]  /*1d5b0*/  IMAD.MOV.U32 R13, RZ, RZ, R20 ;  /* 0x000000ffff0d7224 */ /* 0x000fe400078e0014 */
[----:B------:R-:W-:-:S07]  /*1d5c0*/  IMAD.MOV.U32 R3, RZ, RZ, R14 ;  /* 0x000000ffff037224 */ /* 0x000fce00078e000e */
[----:B------:R-:W-:Y:S05]  /*1d5d0*/  WARPSYNC.COLLECTIVE R15, `(.L_x_10685) ;  /* 0x000000000f087348 */ /* 0x000fea0003c00000 */
[----:B------:R0:W1:Y:S02]  /*1d5e0*/  SHFL.IDX P6, R14, R13, R12, R11 ;  /* 0x0000000c0d0e7389 */ /* 0x00006400000c000b */
[----:B01----:R-:W-:Y:S01]  /*1d5f0*/  ENDCOLLECTIVE ;  /* 0x000000000000791b */ /* 0x003fe20003800000 */
.L_x_10685:
[----:B------:R-:W-:Y:S02]  /*1d600*/  IMAD.MOV.U32 R13, RZ, RZ, R21 ;  /* 0x000000ffff0d7224 */ /* 0x000fe400078e0015 */
[----:B------:R-:W-:-:S07]  /*1d610*/  IMAD.MOV.U32 R20, RZ, RZ, R14 ;  /* 0x000000ffff147224 */ /* 0x000fce00078e000e */
[----:B------:R-:W-:Y:S05]  /*1d620*/  WARPSYNC.COLLECTIVE R15, `(.L_x_10686) ;  /* 0x000000000f087348 */ /* 0x000fea0003c00000 */
[----:B------:R0:W1:Y:S02]  /*1d630*/  SHFL.IDX P6, R14, R13, R12, R11 ;  /* 0x0000000c0d0e7389 */ /* 0x00006400000c000b */
[----:B01----:R-:W-:Y:S01]  /*1d640*/  ENDCOLLECTIVE ;  /* 0x000000000000791b */ /* 0x003fe20003800000 */
.L_x_10686:
[----:B------:R-:W-:Y:S01]  /*1d650*/  IMAD.MOV.U32 R21, RZ, RZ, R14 ;  /* 0x000000ffff157224 */ /* 0x000fe200078e000e */
[----:B------:R-:W-:Y:S06]  /*1d660*/  BRA `(.L_x_10687) ;  /* 0xfffffeb800f87947 */ /* 0x000fec000383ffff */
.L_x_10478:
[----:B-1----:R1:W2:Y:S02]  /*1d670*/  SYNCS.PHASECHK.TRANS64.TRYWAIT P0, [R16+URZ+0x19c00], R39 ;  /* 0x019c0027100075a7 */ /* 0x0022a4000800017f */
[----:B--2---:R-:W-:Y:S05]  /*1d680*/  @!P0 NANOSLEEP.SYNCS 0x989680 ;  /* 0x009896800000895d */ /* 0x004fea0003900000 */
[----:B------:R-:W2:Y:S02]  /*1d690*/  @!P0 SYNCS.PHASECHK.TRANS64 P0, [R16+URZ+0x19c00], R39 ;  /* 0x019c0027100085a7 */ /* 0x000ea4000800007f */
[----:B--2---:R-:W-:Y:S05]  /*1d6a0*/  @!P0 BRA `(.L_x_10478) ;  /* 0xfffffffc00f08947 */ /* 0x004fea000383ffff */
[----:B------:R-:W-:Y:S05]  /*1d6b0*/  BRA `(.L_x_10688) ;  /* 0xfffffebc00bc7947 */ /* 0x000fea000383ffff */
.L_x_10484:
[----:B-1----:R1:W2:Y:S02]  /*1d6c0*/  SYNCS.PHASECHK.TRANS64.TRYWAIT P0, [R0+URZ+0x19c30], R3 ;  /* 0x019c3003000075a7 */ /* 0x0022a4000800017f */
[----:B--2---:R-:W-:Y:S05]  /*1d6d0*/  @!P0 NANOSLEEP.SYNCS 0x989680 ;  /* 0x009896800000895d */ /* 0x004fea0003900000 */
[----:B------:R-:W2:Y:S02]  /*1d6e0*/  @!P0 SYNCS.PHASECHK.TRANS64 P0, [R0+URZ+0x19c30], R3 ;  /* 0x019c3003000085a7 */ /* 0x000ea4000800007f */
[----:B--2---:R-:W-:Y:S05]  /*1d6f0*/  @!P0 BRA `(.L_x_10484) ;  /* 0xfffffffc00f08947 */ /* 0x004fea000383ffff */
[----:B------:R-:W-:Y:S05]  /*1d700*/  BRA `(.L_x_10483) ;  /* 0xfffffee000187947 */ /* 0x000fea000383ffff */
.L_x_10491:
[----:B-1----:R1:W2:Y:S02]  /*1d710*/  SYNCS.PHASECHK.TRANS64.TRYWAIT P2, [R15+URZ+0x19c30], R12 ;  /* 0x019c300c0f0075a7 */ /* 0x0022a4000804017f */
[----:B--2---:R-:W-:Y:S05]  /*1d720*/  @!P2 NANOSLEEP.SYNCS 0x989680 ;  /* 0x009896800000a95d */ /* 0x004fea0003900000 */
[----:B------:R-:W2:Y:S02]  /*1d730*/  @!P2 SYNCS.PHASECHK.TRANS64 P2, [R15+URZ+0x19c30], R12 ;  /* 0x019c300c0f00a5a7 */ /* 0x000ea4000804007f */
[----:B--2---:R-:W-:Y:S05]  /*1d740*/  @!P2 BRA `(.L_x_10491) ;  /* 0xfffffffc00f0a947 */ /* 0x004fea000383ffff */
[----:B------:R-:W-:Y:S05]  /*1d750*/  BRA `(.L_x_10490) ;  /* 0xffffff0800bc7947 */ /* 0x000fea000383ffff */
.L_x_10496:
[----:B-1----:R1:W2:Y:S02]  /*1d760*/  SYNCS.PHASECHK.TRANS64.TRYWAIT P2, [R20+URZ+0x19c50], R9 ;  /* 0x019c5009140075a7 */ /* 0x0022a4000804017f */
[----:B--2---:R-:W-:Y:S05]  /*1d770*/  @!P2 NANOSLEEP.SYNCS 0x989680 ;  /* 0x009896800000a95d */ /* 0x004fea0003900000 */
[----:B------:R-:W2:Y:S02]  /*1d780*/  @!P2 SYNCS.PHASECHK.TRANS64 P2, [R20+URZ+0x19c50], R9 ;  /* 0x019c50091400a5a7 */ /* 0x000ea4000804007f */
[----:B--2---:R-:W-:Y:S05]  /*1d790*/  @!P2 BRA `(.L_x_10496) ;  /* 0xfffffffc00f0a947 */ /* 0x004fea000383ffff */
[----:B------:R-:W-:Y:S05]  /*1d7a0*/  BRA `(.L_x_10495) ;  /* 0xffffff0c003c7947 */ /* 0x000fea000383ffff */
.L_x_10505:
[----:B-1----:R1:W2:Y:S02]  /*1d7b0*/  SYNCS.PHASECHK.TRANS64.TRYWAIT P0, [R10+URZ+0x19c30], R11 ;  /* 0x019c300b0a0075a7 */ /* 0x0022a4000800017f */
[----:B--2---:R-:W-:Y:S05]  /*1d7c0*/  @!P0 NANOSLEEP.SYNCS 0x989680 ;  /* 0x009896800000895d */ /* 0x004fea0003900000 */
[----:B------:R-:W2:Y:S02]  /*1d7d0*/  @!P0 SYNCS.PHASECHK.TRANS64 P0, [R10+URZ+0x19c30], R11 ;  /* 0x019c300b0a0085a7 */ /* 0x000ea4000800007f */
[----:B--2---:R-:W-:Y:S05]  /*1d7e0*/  @!P0 BRA `(.L_x_10505) ;  /* 0xfffffffc00f08947 */ /* 0x004fea000383ffff */
[----:B------:R-:W-:Y:S05]  /*1d7f0*/  BRA `(.L_x_10504) ;  /* 0xffffff38006c7947 */ /* 0x000fea000383ffff */
.L_x_10510:
[----:B-1----:R1:W2:Y:S02]  /*1d800*/  SYNCS.PHASECHK.TRANS64.TRYWAIT P0, [R15+URZ+0x19c50], R9 ;  /* 0x019c50090f0075a7 */ /* 0x0022a4000800017f */
[----:B--2---:R-:W-:Y:S05]  /*1d810*/  @!P0 NANOSLEEP.SYNCS 0x989680 ;  /* 0x009896800000895d */ /* 0x004fea0003900000 */
[----:B------:R-:W2:Y:S02]  /*1d820*/  @!P0 SYNCS.PHASECHK.TRANS64 P0, [R15+URZ+0x19c50], R9 ;  /* 0x019c50090f0085a7 */ /* 0x000ea4000800007f */
[----:B--2---:R-:W-:Y:S05]  /*1d830*/  @!P0 BRA `(.L_x_10510) ;  /* 0xfffffffc00f08947 */ /* 0x004fea000383ffff */
[----:B------:R-:W-:Y:S05]  /*1d840*/  BRA `(.L_x_10509) ;  /* 0xffffff3800ec7947 */ /* 0x000fea000383ffff */
.L_x_10517:
[----:B--2---:R2:W3:Y:S02]  /*1d850*/  SYNCS.PHASECHK.TRANS64.TRYWAIT P0, [R10+URZ+0x19c50], R5 ;  /* 0x019c50050a0075a7 */ /* 0x0044e4000800017f */
[----:B---3--:R-:W-:Y:S05]  /*1d860*/  @!P0 NANOSLEEP.SYNCS 0x989680 ;  /* 0x009896800000895d */ /* 0x008fea0003900000 */
[----:B------:R-:W3:Y:S02]  /*1d870*/  @!P0 SYNCS.PHASECHK.TRANS64 P0, [R10+URZ+0x19c50], R5 ;  /* 0x019c50050a0085a7 */ /* 0x000ee4000800007f */
[----:B---3--:R-:W-:Y:S05]  /*1d880*/  @!P0 BRA `(.L_x_10517) ;  /* 0xfffffffc00f08947 */ /* 0x008fea000383ffff */
[----:B------:R-:W-:Y:S05]  /*1d890*/  BRA `(.L_x_10516) ;  /* 0xffffff5c00787947 */ /* 0x000fea000383ffff */
.L_x_10546:
[----:B------:R-:W2:Y:S01]  /*1d8a0*/  S2R R8, SR_TID.X ;  /* 0x0000000000087919 */ /* 0x000ea20000002100 */
[----:B------:R-:W-:Y:S01]  /*1d8b0*/  BSSY B1, `(.L_x_10689) ;  /* 0x000000a000017945 */ /* 0x000fe20003800000 */
[----:B------:R-:W-:Y:S02]  /*1d8c0*/  IMAD.MOV.U32 R12, RZ, RZ, RZ ;  /* 0x000000ffff0c7224 */ /* 0x000fe400078e00ff */
[----:B-1----:R-:W-:Y:S02]  /*1d8d0*/  IMAD.MOV.U32 R11, RZ, RZ, 0x1f ;  /* 0x0000001fff0b7424 */ /* 0x002fe400078e00ff */
[----:B------:R-:W-:Y:S01]  /*1d8e0*/  IMAD.MOV.U32 R15, RZ, RZ, -0x1 ;  /* 0xffffffffff0f7424 */ /* 0x000fe200078e00ff */
[----:B--2---:R-:W-:-:S04]  /*1d8f0*/  SHF.R.U32.HI R8, RZ, 0x5, R8 ;  /* 0x00000005ff087819 */ /* 0x004fc80000011608 */
[----:B------:R-:W-:-:S04]  /*1d900*/  LOP3.LUT R8, R8, 0x3, RZ, 0xc0, !PT ;  /* 0x0000000308087812 */ /* 0x000fc800078ec0ff */
[----:B------:R-:W-:-:S07]  /*1d910*/  MOV R13, R8 ;  /* 0x00000008000d7202 */ /* 0x000fce0000000f00 */
[----:B0-----:R-:W-:Y:S05]  /*1d920*/  WARPSYNC.COLLECTIVE R15, `(.L_x_10690) ;  /* 0x000000000f087348 */ /* 0x001fea0003c00000 */
[----:B0-----:R0:W1:Y:S02]  /*1d930*/  SHFL.IDX P6, R14, R13, R12, R11 ;  /* 0x0000000c0d0e7389 */ /* 0x00106400000c000b */
[----:B01----:R-:W-:Y:S01]  /*1d940*/  ENDCOLLECTIVE ;  /* 0x000000000000791b */ /* 0x003fe20003800000 */
.L_x_10690:
[----:B------:R-:W-:Y:S05]  /*1d950*/  BSYNC B1 ;  /* 0x0000000000017941 */ /* 0x000fea0003800000 */
.L_x_10689:
[----:B------:R-:W-:Y:S05]  /*1d960*/  BRA `(.L_x_10691) ;  /* 0xffffff9c00f07947 */ /* 0x000fea000383ffff */
.L_x_10548:
[----:B------:R-:W-:Y:S01]  /*1d970*/  BSSY B1, `(.L_x_10692) ;  /* 0x0000006000017945 */ /* 0x000fe20003800000 */
[----:B------:R-:W-:-:S07]  /*1d980*/  IMAD.MOV.U32 R15, RZ, RZ, -0x1 ;  /* 0xffffffffff0f7424 */ /* 0x000fce00078e00ff */
[----:B01----:R-:W-:Y:S05]  /*1d990*/  WARPSYNC.COLLECTIVE R15, `(.L_x_10693) ;  /* 0x000000000f0c7348 */ /* 0x003fea0003c00000 */
[----:B------:R-:W-:Y:S02]  /*1d9a0*/  ELECT P6, UR62, PT ;  /* 0x00000000003e782f */ /* 0x000fe400038c0000 */
[----:B------:R-:W-:Y:S01]  /*1d9b0*/  MOV R14, UR62 ;  /* 0x0000003e000e7c02 */ /* 0x000fe20008000f00 */
[----:B01----:R-:W-:Y:S10]  /*1d9c0*/  ENDCOLLECTIVE ;  /* 0x000000000000791b */ /* 0x003ff40003800000 */
.L_x_10693:
[----:B------:R-:W-:Y:S05]  /*1d9d0*/  BSYNC B1 ;  /* 0x0000000000017941 */ /* 0x000fea0003800000 */
.L_x_10692:
[----:B------:R-:W-:Y:S05]  /*1d9e0*/  BRA `(.L_x_10547) ;  /* 0xffffff9c00e87947 */ /* 0x000fea000383ffff */
.L_x_10550:
[----:B0-----:R0:W2:Y:S02]  /*1d9f0*/  SYNCS.PHASECHK.TRANS64.TRYWAIT P0, [R22+URZ+0x19c20], R5 ;  /* 0x019c2005160075a7 */ /* 0x0010a4000800017f */
[----:B--2---:R-:W-:Y:S05]  /*1da00*/  @!P0 NANOSLEEP.SYNCS 0x989680 ;  /* 0x009896800000895d */ /* 0x004fea0003900000 */
[----:B------:R-:W2:Y:S02]  /*1da10*/  @!P0 SYNCS.PHASECHK.TRANS64 P0, [R22+URZ+0x19c20], R5 ;  /* 0x019c2005160085a7 */ /* 0x000ea4000800007f */
[----:B--2---:R-:W-:Y:S05]  /*1da20*/  @!P0 BRA `(.L_x_10550) ;  /* 0xfffffffc00f08947 */ /* 0x004fea000383ffff */
[----:B------:R-:W-:Y:S05]  /*1da30*/  BRA `(.L_x_10694) ;  /* 0xffffff9c00f87947 */ /* 0x000fea000383ffff */
.L_x_10554:
[----:B--2---:R2:W3:Y:S02]  /*1da40*/  SYNCS.PHASECHK.TRANS64.TRYWAIT P0, [R8+URZ+0x19ca0], R10 ;  /* 0x019ca00a080075a7 */ /* 0x0044e4000800017f */
[----:B---3--:R-:W-:Y:S05]  /*1da50*/  @!P0 NANOSLEEP.SYNCS 0x989680 ;  /* 0x009896800000895d */ /* 0x008fea0003900000 */
[----:B------:R-:W3:Y:S02]  /*1da60*/  @!P0 SYNCS.PHASECHK.TRANS64 P0, [R8+URZ+0x19ca0], R10 ;  /* 0x019ca00a080085a7 */ /* 0x000ee4000800007f */
[----:B---3--:R-:W-:Y:S05]  /*1da70*/  @!P0 BRA `(.L_x_10554) ;  /* 0xfffffffc00f08947 */ /* 0x008fea000383ffff */
[----:B------:R-:W-:Y:S05]  /*1da80*/  BRA `(.L_x_10695) ;  /* 0xffffffa000147947 */ /* 0x000fea000383ffff */
.L_x_10561:
[----:B0-----:R0:W3:Y:S02]  /*1da90*/  SYNCS.PHASECHK.TRANS64.TRYWAIT P0, [R8+URZ+0x19cc0], R10 ;  /* 0x019cc00a080075a7 */ /* 0x0010e4000800017f */
[----:B---3--:R-:W-:Y:S05]  /*1daa0*/  @!P0 NANOSLEEP.SYNCS 0x989680 ;  /* 0x009896800000895d */ /* 0x008fea0003900000 */
[----:B------:R-:W3:Y:S02]  /*1dab0*/  @!P0 SYNCS.PHASECHK.TRANS64 P0, [R8+URZ+0x19cc0], R10 ;  /* 0x019cc00a080085a7 */ /* 0x000ee4000800007f */
[----:B---3--:R-:W-:Y:S05]  /*1dac0*/  @!P0 BRA `(.L_x_10561) ;  /* 0xfffffffc00f08947 */ /* 0x008fea000383ffff */
[----:B------:R-:W-:Y:S05]  /*1dad0*/  BRA `(.L_x_10696) ;  /* 0xffffffa400107947 */ /* 0x000fea000383ffff */
.L_x_10570:
[----:B0-----:R0:W2:Y:S02]  /*1dae0*/  SYNCS.PHASECHK.TRANS64.TRYWAIT P1, [R8+URZ+0x19ca0], R7 ;  /* 0x019ca007080075a7 */ /* 0x0010a4000802017f */
[----:B--2---:R-:W-:Y:S05]  /*1daf0*/  @!P1 NANOSLEEP.SYNCS 0x989680 ;  /* 0x009896800000995d */ /* 0x004fea0003900000 */
[----:B------:R-:W2:Y:S02]  /*1db00*/  @!P1 SYNCS.PHASECHK.TRANS64 P1, [R8+URZ+0x19ca0], R7 ;  /* 0x019ca007080095a7 */ /* 0x000ea4000802007f */
[----:B--2---:R-:W-:Y:S05]  /*1db10*/  @!P1 BRA `(.L_x_10570) ;  /* 0xfffffffc00f09947 */ /* 0x004fea000383ffff */
[----:B------:R-:W-:Y:S05]  /*1db20*/  BRA `(.L_x_10697) ;  /* 0xffffffa800507947 */ /* 0x000fea000383ffff */
.L_x_10577:
[----:B--2---:R2:W3:Y:S02]  /*1db30*/  SYNCS.PHASECHK.TRANS64.TRYWAIT P1, [R8+URZ+0x19cc0], R7 ;  /* 0x019cc007080075a7 */ /* 0x0044e4000802017f */
[----:B---3--:R-:W-:Y:S05]  /*1db40*/  @!P1 NANOSLEEP.SYNCS 0x989680 ;  /* 0x009896800000995d */ /* 0x008fea0003900000 */
[----:B------:R-:W3:Y:S02]  /*1db50*/  @!P1 SYNCS.PHASECHK.TRANS64 P1, [R8+URZ+0x19cc0], R7 ;  /* 0x019cc007080095a7 */ /* 0x000ee4000802007f */
[----:B---3--:R-:W-:Y:S05]  /*1db60*/  @!P1 BRA `(.L_x_10577) ;  /* 0xfffffffc00f09947 */ /* 0x008fea000383ffff */
[----:B------:R-:W-:Y:S05]  /*1db70*/  BRA `(.L_x_10698) ;  /* 0xffffffac00487947 */ /* 0x000fea000383ffff */
.L_x_10594:
[----:B------:R-:W4:Y:S01]  /*1db80*/  S2R R21, SR_TID.X ;  /* 0x0000000000157919 */ /* 0x000f220000002100 */
[----:B------:R-:W-:Y:S01]  /*1db90*/  BSSY B0, `(.L_x_10699) ;  /* 0x000000a000007945 */ /* 0x000fe20003800000 */
[----:B------:R-:W-:Y:S02]  /*1dba0*/  IMAD.MOV.U32 R12, RZ, RZ, RZ ;  /* 0x000000ffff0c7224 */ /* 0x000fe400078e00ff */
[----:B-1----:R-:W-:Y:S02]  /*1dbb0*/  IMAD.MOV.U32 R11, RZ, RZ, 0x1f ;  /* 0x0000001fff0b7424 */ /* 0x002fe400078e00ff */
[----:B------:R-:W-:Y:S01]  /*1dbc0*/  IMAD.MOV.U32 R15, RZ, RZ, -0x1 ;  /* 0xffffffffff0f7424 */ /* 0x000fe200078e00ff */
[----:B----4-:R-:W-:-:S04]  /*1dbd0*/  SHF.R.U32.HI R21, RZ, 0x5, R21 ;  /* 0x00000005ff157819 */ /* 0x010fc80000011615 */
[----:B------:R-:W-:-:S05]  /*1dbe0*/  LOP3.LUT R21, R21, 0x3, RZ, 0xc0, !PT ;  /* 0x0000000315157812 */ /* 0x000fca00078ec0ff */
[----:B------:R-:W-:-:S07]  /*1dbf0*/  IMAD.MOV.U32 R13, RZ, RZ, R21 ;  /* 0x000000ffff0d7224 */ /* 0x000fce00078e0015 */
[----:B0-23--:R-:W-:Y:S05]  /*1dc00*/  WARPSYNC.COLLECTIVE R15, `(.L_x_10700) ;  /* 0x000000000f087348 */ /* 0x00dfea0003c00000 */
[----:B0-----:R0:W1:Y:S02]  /*1dc10*/  SHFL.IDX P6, R14, R13, R12, R11 ;  /* 0x0000000c0d0e7389 */ /* 0x00106400000c000b */
[----:B0123--:R-:W-:Y:S01]  /*1dc20*/  ENDCOLLECTIVE ;  /* 0x000000000000791b */ /* 0x00ffe20003800000 */
.L_x_10700:
[----:B------:R-:W-:Y:S05]  /*1dc30*/  BSYNC B0 ;  /* 0x0000000000007941 */ /* 0x000fea0003800000 */
.L_x_10699:
[----:B------:R-:W-:Y:S05]  /*1dc40*/  BRA `(.L_x_10701) ;  /* 0xffffffb8007c7947 */ /* 0x000fea000383ffff */
.L_x_10596:
[----:B------:R-:W-:Y:S01]  /*1dc50*/  BSSY B0, `(.L_x_10702) ;  /* 0x0000006000007945 */ /* 0x000fe20003800000 */
[----:B------:R-:W-:-:S07]  /*1dc60*/  IMAD.MOV.U32 R15, RZ, RZ, -0x1 ;  /* 0xffffffffff0f7424 */ /* 0x000fce00078e00ff */
[----:B0123--:R-:W-:Y:S05]  /*1dc70*/  WARPSYNC.COLLECTIVE R15, `(.L_x_10703) ;  /* 0x000000000f0c7348 */ /* 0x00ffea0003c00000 */
[----:B------:R-:W-:Y:S02]  /*1dc80*/  ELECT P6, UR62, PT ;  /* 0x00000000003e782f */ /* 0x000fe400038c0000 */
[----:B------:R-:W-:Y:S01]  /*1dc90*/  MOV R14, UR62 ;  /* 0x0000003e000e7c02 */ /* 0x000fe20008000f00 */
[----:B0123--:R-:W-:Y:S10]  /*1dca0*/  ENDCOLLECTIVE ;  /* 0x000000000000791b */ /* 0x00fff40003800000 */
.L_x_10703:
[----:B------:R-:W-:Y:S05]  /*1dcb0*/  BSYNC B0 ;  /* 0x0000000000007941 */ /* 0x000fea0003800000 */
.L_x_10702:
[----:B------:R-:W-:Y:S05]  /*1dcc0*/  BRA `(.L_x_10704) ;  /* 0xffffffb800847947 */ /* 0x000fea000383ffff */
.L_x_10598:
[----:B0-----:R0:W4:Y:S02]  /*1dcd0*/  SYNCS.PHASECHK.TRANS64.TRYWAIT P0, [R4+URZ+0x19c80], R3 ;  /* 0x019c8003040075a7 */ /* 0x001124000800017f */
[----:B----4-:R-:W-:Y:S05]  /*1dce0*/  @!P0 NANOSLEEP.SYNCS 0x989680 ;  /* 0x009896800000895d */ /* 0x010fea0003900000 */
[----:B------:R-:W4:Y:S02]  /*1dcf0*/  @!P0 SYNCS.PHASECHK.TRANS64 P0, [R4+URZ+0x19c80], R3 ;  /* 0x019c8003040085a7 */ /* 0x000f24000800007f */
[----:B----4-:R-:W-:Y:S05]  /*1dd00*/  @!P0 BRA `(.L_x_10598) ;  /* 0xfffffffc00f08947 */ /* 0x010fea000383ffff */
[----:B------:R-:W-:Y:S05]  /*1dd10*/  BRA `(.L_x_10705) ;  /* 0xffffffb800e87947 */ /* 0x000fea000383ffff */
.L_x_10600:
[----:B--2---:R2:W4:Y:S02]  /*1dd20*/  SYNCS.PHASECHK.TRANS64.TRYWAIT P0, [R4+URZ+0x19c40], R3 ;  /* 0x019c4003040075a7 */ /* 0x004524000800017f */
[----:B----4-:R-:W-:Y:S05]  /*1dd30*/  @!P0 NANOSLEEP.SYNCS 0x989680 ;  /* 0x009896800000895d */ /* 0x010fea0003900000 */
[----:B------:R-:W4:Y:S02]  /*1dd40*/  @!P0 SYNCS.PHASECHK.TRANS64 P0, [R4+URZ+0x19c40], R3 ;  /* 0x019c4003040085a7 */ /* 0x000f24000800007f */
[----:B----4-:R-:W-:Y:S05]  /*1dd50*/  @!P0 BRA `(.L_x_10600) ;  /* 0xfffffffc00f08947 */ /* 0x010fea000383ffff */
[----:B------:R-:W-:Y:S05]  /*1dd60*/  BRA `(.L_x_10706) ;  /* 0xffffffbc00647947 */ /* 0x000fea000383ffff */
.L_x_10604:
        /* <DEDUP_REMOVED lines=9> */
.L_x_10707:
[----:B------:R-:W-:Y:S01]  /*1de00*/  ISETP.GE.AND P4, PT, R17, R0, PT ;  /* 0x000000001100720c */ /* 0x000fe20003f86270 */
[----:B------:R-:W-:Y:S02]  /*1de10*/  IMAD.MOV.U32 R13, RZ, RZ, R6 ;  /* 0x000000ffff0d7224 */ /* 0x000fe400078e0006 */
[----:B------:R-:W-:-:S10]  /*1de20*/  IMAD.MOV.U32 R2, RZ, RZ, R14 ;  /* 0x000000ffff027224 */ /* 0x000fd400078e000e */
[----:B------:R-:W-:Y:S05]  /*1de30*/  WARPSYNC.COLLECTIVE R15, `(.L_x_10708) ;  /* 0x000000000f087348 */ /* 0x000fea0003c00000 */
[----:B------:R0:W1:Y:S02]  /*1de40*/  SHFL.IDX P6, R14, R13, R12, R11 ;  /* 0x0000000c0d0e7389 */ /* 0x00006400000c000b */
[----:B01----:R-:W-:Y:S01]  /*1de50*/  ENDCOLLECTIVE ;  /* 0x000000000000791b */ /* 0x003fe20003800000 */
.L_x_10708:
[----:B------:R-:W-:Y:S02]  /*1de60*/  IMAD.MOV.U32 R13, RZ, RZ, R5 ;  /* 0x000000ffff0d7224 */ /* 0x000fe400078e0005 */
[----:B------:R-:W-:Y:S02]  /*1de70*/  IMAD.MOV.U32 R12, RZ, RZ, 0x1 ;  /* 0x00000001ff0c7424 */ /* 0x000fe400078e00ff */
[----:B------:R-:W-:-:S07]  /*1de80*/  IMAD.MOV.U32 R3, RZ, RZ, R14 ;  /* 0x000000ffff037224 */ /* 0x000fce00078e000e */
[----:B------:R-:W-:Y:S05]  /*1de90*/  WARPSYNC.COLLECTIVE R15, `(.L_x_10709) ;  /* 0x000000000f087348 */ /* 0x000fea0003c00000 */
[----:B------:R0:W1:Y:S02]  /*1dea0*/  SHFL.IDX P6, R14, R13, R12, R11 ;  /* 0x0000000c0d0e7389 */ /* 0x00006400000c000b */
[----:B01----:R-:W-:Y:S01]  /*1deb0*/  ENDCOLLECTIVE ;  /* 0x000000000000791b */ /* 0x003fe20003800000 */
.L_x_10709:
[----:B------:R-:W-:-:S05]  /*1dec0*/  @!P4 IADD3 R3, P3, R10, R3, RZ ;  /* 0x000000030a03c210 */ /* 0x000fca0007f7e0ff */
[----:B------:R-:W-:-:S05]  /*1ded0*/  @!P4 IMAD.X R2, RZ, RZ, R2, P3 ;  /* 0x000000ffff02c224 */ /* 0x000fca00018e0602 */
[----:B------:R-:W-:Y:S01]  /*1dee0*/  @!P4 LOP3.LUT R3, R3, R2, RZ, 0x3c, !PT ;  /* 0x000000020303c212 */ /* 0x000fe200078e3cff */
[----:B------:R-:W-:-:S03]  /*1def0*/  IMAD.MOV.U32 R13, RZ, RZ, R6 ;  /* 0x000000ffff0d7224 */ /* 0x000fc600078e0006 */
[----:B------:R-:W-:-:S04]  /*1df00*/  @!P4 LOP3.LUT R2, R3, R2, RZ, 0x3c, !PT ;  /* 0x000000020302c212 */ /* 0x000fc800078e3cff */
[----:B------:R-:W-:Y:S02]  /*1df10*/  @!P4 LOP3.LUT R3, R3, R2, RZ, 0x3c, !PT ;  /* 0x000000020303c212 */ /* 0x000fe400078e3cff */
[----:B------:R-:W-:-:S07]  /*1df20*/  MOV R5, R14 ;  /* 0x0000000e00057202 */ /* 0x000fce0000000f00 */
[----:B------:R-:W-:Y:S05]  /*1df30*/  WARPSYNC.COLLECTIVE R15, `(.L_x_10710) ;  /* 0x000000000f087348 */ /* 0x000fea0003c00000 */
[----:B------:R0:W1:Y:S02]  /*1df40*/  SHFL.IDX P6, R14, R13, R12, R11 ;  /* 0x0000000c0d0e7389 */ /* 0x00006400000c000b */
[----:B01----:R-:W-:Y:S01]  /*1df50*/  ENDCOLLECTIVE ;  /* 0x000000000000791b */ /* 0x003fe20003800000 */
.L_x_10710:
        /* <DEDUP_REMOVED lines=13> */
.L_x_10711:
[----:B------:R-:W-:-:S13]  /*1e030*/  ISETP.GE.AND P4, PT, R3, R0, PT ;  /* 0x000000000300720c */ /* 0x000fda0003f86270 */
[----:B------:R-:W-:Y:S01]  /*1e040*/  @!P4 IADD3 R2, P3, R10, R6, RZ ;  /* 0x000000060a02c210 */ /* 0x000fe20007f7e0ff */
[----:B------:R-:W-:-:S04]  /*1e050*/  IMAD.MOV.U32 R13, RZ, RZ, R7 ;  /* 0x000000ffff0d7224 */ /* 0x000fc800078e0007 */
[----:B------:R-:W-:-:S05]  /*1e060*/  @!P4 IMAD.X R3, RZ, RZ, R5, P3 ;  /* 0x000000ffff03c224 */ /* 0x000fca00018e0605 */
        /* <DEDUP_REMOVED lines=10> */
.L_x_10712:
[----:B------:R-:W-:Y:S01]  /*1e110*/  IMAD.MOV.U32 R2, RZ, RZ, R14 ;  /* 0x000000ffff027224 */ /* 0x000fe200078e000e */
[----:B------:R-:W-:Y:S06]  /*1e120*/  BRA `(.L_x_10713) ;  /* 0xffffffc400607947 */ /* 0x000fec000383ffff */
.L_x_10609:
[----:B--2---:R2:W3:Y:S02]  /*1e130*/  SYNCS.PHASECHK.TRANS64.TRYWAIT P0, [R22+URZ+0x19c20], R0 ;  /* 0x019c2000160075a7 */ /* 0x0044e4000800017f */
[----:B---3--:R-:W-:Y:S05]  /*1e140*/  @!P0 NANOSLEEP.SYNCS 0x989680 ;  /* 0x009896800000895d */ /* 0x008fea0003900000 */
[----:B------:R-:W3:Y:S02]  /*1e150*/  @!P0 SYNCS.PHASECHK.TRANS64 P0, [R22+URZ+0x19c20], R0 ;  /* 0x019c2000160085a7 */ /* 0x000ee4000800007f */
[----:B---3--:R-:W-:Y:S05]  /*1e160*/  @!P0 BRA `(.L_x_10609) ;  /* 0xfffffffc00f08947 */ /* 0x008fea000383ffff */
[----:B------:R-:W-:Y:S05]  /*1e170*/  BRA `(.L_x_10714) ;  /* 0xffffffc400d07947 */ /* 0x000fea000383ffff */
.L_x_10615:
[----:B0-----:R0:W1:Y:S02]  /*1e180*/  SYNCS.PHASECHK.TRANS64.TRYWAIT P0, [R6+URZ+0x19c80], R5 ;  /* 0x019c8005060075a7 */ /* 0x001064000800017f */
[----:B-1----:R-:W-:Y:S05]  /*1e190*/  @!P0 NANOSLEEP.SYNCS 0x989680 ;  /* 0x009896800000895d */ /* 0x002fea0003900000 */
[----:B------:R-:W1:Y:S02]  /*1e1a0*/  @!P0 SYNCS.PHASECHK.TRANS64 P0, [R6+URZ+0x19c80], R5 ;  /* 0x019c8005060085a7 */ /* 0x000e64000800007f */
[----:B-1----:R-:W-:Y:S05]  /*1e1b0*/  @!P0 BRA `(.L_x_10615) ;  /* 0xfffffffc00f08947 */ /* 0x002fea000383ffff */
[----:B------:R-:W-:Y:S05]  /*1e1c0*/  BRA `(.L_x_10715) ;  /* 0xffffffc800807947 */ /* 0x000fea000383ffff */
.L_x_10622:
[----:B-1----:R1:W2:Y:S02]  /*1e1d0*/  SYNCS.PHASECHK.TRANS64.TRYWAIT P0, [R6+URZ+0x19c40], R5 ;  /* 0x019c4005060075a7 */ /* 0x0022a4000800017f */
[----:B--2---:R-:W-:Y:S05]  /*1e1e0*/  @!P0 NANOSLEEP.SYNCS 0x989680 ;  /* 0x009896800000895d */ /* 0x004fea0003900000 */
[----:B------:R-:W2:Y:S02]  /*1e1f0*/  @!P0 SYNCS.PHASECHK.TRANS64 P0, [R6+URZ+0x19c40], R5 ;  /* 0x019c4005060085a7 */ /* 0x000ea4000800007f */
[----:B--2---:R-:W-:Y:S05]  /*1e200*/  @!P0 BRA `(.L_x_10622) ;  /* 0xfffffffc00f08947 */ /* 0x004fea000383ffff */
[----:B------:R-:W-:Y:S05]  /*1e210*/  BRA `(.L_x_10716) ;  /* 0xffffffcc007c7947 */ /* 0x000fea000383ffff */
.L_x_10630:
[----:B0-----:R0:W1:Y:S02]  /*1e220*/  SYNCS.PHASECHK.TRANS64.TRYWAIT P0, [R3+URZ+0x19c70], R4 ;  /* 0x019c7004030075a7 */ /* 0x001064000800017f */
[----:B-1----:R-:W-:Y:S05]  /*1e230*/  @!P0 NANOSLEEP.SYNCS 0x989680 ;  /* 0x009896800000895d */ /* 0x002fea0003900000 */
[----:B------:R-:W1:Y:S02]  /*1e240*/  @!P0 SYNCS.PHASECHK.TRANS64 P0, [R3+URZ+0x19c70], R4 ;  /* 0x019c7004030085a7 */ /* 0x000e64000800007f */
[----:B-1----:R-:W-:Y:S05]  /*1e250*/  @!P0 BRA `(.L_x_10630) ;  /* 0xfffffffc00f08947 */ /* 0x002fea000383ffff */
[----:B------:R-:W-:Y:S05]  /*1e260*/  BRA `(.L_x_10717) ;  /* 0xffffffd000907947 */ /* 0x000fea000383ffff */
.L_x_10632:
[----:B0-----:R0:W1:Y:S02]  /*1e270*/  SYNCS.PHASECHK.TRANS64.TRYWAIT P0, [R3+URZ+0x19c60], R4 ;  /* 0x019c6004030075a7 */ /* 0x001064000800017f */
[----:B-1----:R-:W-:Y:S05]  /*1e280*/  @!P0 NANOSLEEP.SYNCS 0x989680 ;  /* 0x009896800000895d */ /* 0x002fea0003900000 */
[----:B------:R-:W1:Y:S02]  /*1e290*/  @!P0 SYNCS.PHASECHK.TRANS64 P0, [R3+URZ+0x19c60], R4 ;  /* 0x019c6004030085a7 */ /* 0x000e64000800007f */
[----:B-1----:R-:W-:Y:S05]  /*1e2a0*/  @!P0 BRA `(.L_x_10632) ;  /* 0xfffffffc00f08947 */ /* 0x002fea000383ffff */
[----:B------:R-:W-:Y:S05]  /*1e2b0*/  BRA `(.L_x_10718) ;  /* 0xffffffd000987947 */ /* 0x000fea000383ffff */
.L_x_10639:
[----:B-1----:R1:W2:Y:S02]  /*1e2c0*/  SYNCS.PHASECHK.TRANS64.TRYWAIT P1, [R0+URZ+0x19c70], R3 ;  /* 0x019c7003000075a7 */ /* 0x0022a4000802017f */
[----:B--2---:R-:W-:Y:S05]  /*1e2d0*/  @!P1 NANOSLEEP.SYNCS 0x989680 ;  /* 0x009896800000995d */ /* 0x004fea0003900000 */
[----:B------:R-:W2:Y:S02]  /*1e2e0*/  @!P1 SYNCS.PHASECHK.TRANS64 P1, [R0+URZ+0x19c70], R3 ;  /* 0x019c7003000095a7 */ /* 0x000ea4000802007f */
[----:B--2---:R-:W-:Y:S05]  /*1e2f0*/  @!P1 BRA `(.L_x_10639) ;  /* 0xfffffffc00f09947 */ /* 0x004fea000383ffff */
[----:B------:R-:W-:Y:S05]  /*1e300*/  BRA `(.L_x_10719) ;  /* 0xffffffd8003c7947 */ /* 0x000fea000383ffff */
.L_x_10641:
[----:B-1----:R1:W2:Y:S02]  /*1e310*/  SYNCS.PHASECHK.TRANS64.TRYWAIT P1, [R0+URZ+0x19c60], R3 ;  /* 0x019c6003000075a7 */ /* 0x0022a4000802017f */
[----:B--2---:R-:W-:Y:S05]  /*1e320*/  @!P1 NANOSLEEP.SYNCS 0x989680 ;  /* 0x009896800000995d */ /* 0x004fea0003900000 */
[----:B------:R-:W2:Y:S02]  /*1e330*/  @!P1 SYNCS.PHASECHK.TRANS64 P1, [R0+URZ+0x19c60], R3 ;  /* 0x019c6003000095a7 */ /* 0x000ea4000802007f */
[----:B--2---:R-:W-:Y:S05]  /*1e340*/  @!P1 BRA `(.L_x_10641) ;  /* 0xfffffffc00f09947 */ /* 0x004fea000383ffff */
[----:B------:R-:W-:Y:S05]  /*1e350*/  BRA `(.L_x_10720) ;  /* 0xffffffd800407947 */ /* 0x000fea000383ffff */
.L_x_10645:
[----:B------:R-:W-:Y:S01]  /*1e360*/  BSSY B0, `(.L_x_10721) ;  /* 0x0000008000007945 */ /* 0x000fe20003800000 */
[----:B------:R-:W-:Y:S02]  /*1e370*/  IMAD.MOV.U32 R13, RZ, RZ, R16 ;  /* 0x000000ffff0d7224 */ /* 0x000fe400078e0010 */
[----:B------:R-:W-:Y:S02]  /*1e380*/  IMAD.MOV.U32 R12, RZ, RZ, RZ ;  /* 0x000000ffff0c7224 */ /* 0x000fe400078e00ff */
[----:B01----:R-:W-:Y:S02]  /*1e390*/  IMAD.MOV.U32 R11, RZ, RZ, 0x1f ;  /* 0x0000001fff0b7424 */ /* 0x003fe400078e00ff */
[----:B------:R-:W-:-:S07]  /*1e3a0*/  IMAD.MOV.U32 R15, RZ, RZ, -0x1 ;  /* 0xffffffffff0f7424 */ /* 0x000fce00078e00ff */
[----:B--23--:R-:W-:Y:S05]  /*1e3b0*/  WARPSYNC.COLLECTIVE R15, `(.L_x_10722) ;  /* 0x000000000f087348 */ /* 0x00cfea0003c00000 */
[----:B------:R0:W1:Y:S02]  /*1e3c0*/  SHFL.IDX P6, R14, R13, R12, R11 ;  /* 0x0000000c0d0e7389 */ /* 0x00006400000c000b */
[----:B0123--:R-:W-:Y:S01]  /*1e3d0*/  ENDCOLLECTIVE ;  /* 0x000000000000791b */ /* 0x00ffe20003800000 */
.L_x_10722:
[----:B------:R-:W-:Y:S05]  /*1e3e0*/  BSYNC B0 ;  /* 0x0000000000007941 */ /* 0x000fea0003800000 */
.L_x_10721:
[----:B------:R-:W-:Y:S01]  /*1e3f0*/  IMAD.MOV.U32 R13, RZ, RZ, R16 ;  /* 0x000000ffff0d7224 */ /* 0x000fe200078e0010 */
[----:B------:R-:W-:Y:S01]  /*1e400*/  IADD3 R5, R19, R4, RZ ;  /* 0x0000000413057210 */ /* 0x000fe20007ffe0ff */
[----:B------:R-:W-:Y:S02]  /*1e410*/  IMAD.MOV.U32 R12, RZ, RZ, 0x1 ;  /* 0x00000001ff0c7424 */ /* 0x000fe400078e00ff */
[----:B------:R-:W-:Y:S02]  /*1e420*/  IMAD.MOV.U32 R11, RZ, RZ, 0x1f ;  /* 0x0000001fff0b7424 */ /* 0x000fe400078e00ff */
[----:B------:R-:W-:Y:S02]  /*1e430*/  IMAD.MOV.U32 R15, RZ, RZ, -0x1 ;  /* 0xffffffffff0f7424 */ /* 0x000fe400078e00ff */
[----:B------:R-:W-:-:S07]  /*1e440*/  IMAD.MOV.U32 R0, RZ, RZ, R14 ;  /* 0x000000ffff007224 */ /* 0x000fce00078e000e */
[----:B------:R-:W-:Y:S05]  /*1e450*/  WARPSYNC.COLLECTIVE R15, `(.L_x_10723) ;  /* 0x000000000f087348 */ /* 0x000fea0003c00000 */
[----:B------:R0:W1:Y:S02]  /*1e460*/  SHFL.IDX P6, R14, R13, R12, R11 ;  /* 0x0000000c0d0e7389 */ /* 0x00006400000c000b */
[----:B01----:R-:W-:Y:S01]  /*1e470*/  ENDCOLLECTIVE ;  /* 0x000000000000791b */ /* 0x003fe20003800000 */
.L_x_10723:
        /* <DEDUP_REMOVED lines=18> */
.L_x_10724:
[----:B------:R-:W-:Y:S01]  /*1e5a0*/  IMAD.MOV.U32 R12, RZ, RZ, 0x2 ;  /* 0x00000002ff0c7424 */ /* 0x000fe200078e00ff */
[----:B------:R-:W-:-:S05]  /*1e5b0*/  SEL R5, R14, RZ, P1 ;  /* 0x000000ff0e057207 */ /* 0x000fca0000800000 */
[----:B------:R-:W-:-:S04]  /*1e5c0*/  IMAD.IADD R3, R2, 0x1, R5 ;  /* 0x0000000102037824 */ /* 0x000fc800078e0205 */
[----:B------:R-:W-:-:S07]  /*1e5d0*/  IMAD.MOV.U32 R13, RZ, RZ, R3 ;  /* 0x000000ffff0d7224 */ /* 0x000fce00078e0003 */
[----:B------:R-:W-:Y:S05]  /*1e5e0*/  WARPSYNC.COLLECTIVE R15, `(.L_x_10725) ;  /* 0x000000000f087348 */ /* 0x000fea0003c00000 */
[----:B------:R0:W1:Y:S02]  /*1e5f0*/  SHFL.UP P6, R14, R13, R12, R11 ;  /* 0x0400000c0d0e7389 */ /* 0x00006400000c000b */
[----:B01----:R-:W-:Y:S01]  /*1e600*/  ENDCOLLECTIVE ;  /* 0x000000000000791b */ /* 0x003fe20003800000 */
.L_x_10725:
[----:B------:R-:W-:Y:S01]  /*1e610*/  IMAD.MOV.U32 R12, RZ, RZ, 0x4 ;  /* 0x00000004ff0c7424 */ /* 0x000fe200078e00ff */
[----:B------:R-:W-:-:S05]  /*1e620*/  SEL R14, R14, RZ, P2 ;  /* 0x000000ff0e0e7207 */ /* 0x000fca0001000000 */
[----:B------:R-:W-:-:S04]  /*1e630*/  IMAD.IADD R3, R3, 0x1, R14 ;  /* 0x0000000103037824 */ /* 0x000fc800078e020e */
[----:B------:R-:W-:-:S07]  /*1e640*/  IMAD.MOV.U32 R13, RZ, RZ, R3 ;  /* 0x000000ffff0d7224 */ /* 0x000fce00078e0003 */
[----:B------:R-:W-:Y:S05]  /*1e650*/  WARPSYNC.COLLECTIVE R15, `(.L_x_10726) ;  /* 0x000000000f087348 */ /* 0x000fea0003c00000 */
[----:B------:R0:W1:Y:S02]  /*1e660*/  SHFL.UP P6, R14, R13, R12, R11 ;  /* 0x0400000c0d0e7389 */ /* 0x00006400000c000b */
[----:B01----:R-:W-:Y:S01]  /*1e670*/  ENDCOLLECTIVE ;  /* 0x000000000000791b */ /* 0x003fe20003800000 */
.L_x_10726:
[----:B------:R-:W-:Y:S01]  /*1e680*/  IMAD.MOV.U32 R12, RZ, RZ, 0x8 ;  /* 0x00000008ff0c7424 */ /* 0x000fe200078e00ff */
[----:B------:R-:W-:-:S05]  /*1e690*/  SEL R14, R14, RZ, P3 ;  /* 0x000000ff0e0e7207 */ /* 0x000fca0001800000 */
[----:B------:R-:W-:-:S04]  /*1e6a0*/  IMAD.IADD R3, R3, 0x1, R14 ;  /* 0x0000000103037824 */ /* 0x000fc800078e020e */
[----:B------:R-:W-:-:S07]  /*1e6b0*/  IMAD.MOV.U32 R13, RZ, RZ, R3 ;  /* 0x000000ffff0d7224 */ /* 0x000fce00078e0003 */
[----:B------:R-:W-:Y:S05]  /*1e6c0*/  WARPSYNC.COLLECTIVE R15, `(.L_x_10727) ;  /* 0x000000000f087348 */ /* 0x000fea0003c00000 */
[----:B------:R0:W1:Y:S02]  /*1e6d0*/  SHFL.UP P6, R14, R13, R12, R11 ;  /* 0x0400000c0d0e7389 */ /* 0x00006400000c000b */
[----:B01----:R-:W-:Y:S01]  /*1e6e0*/  ENDCOLLECTIVE ;  /* 0x000000000000791b */ /* 0x003fe20003800000 */
.L_x_10727:
[----:B------:R-:W-:Y:S01]  /*1e6f0*/  IMAD.MOV.U32 R12, RZ, RZ, 0x10 ;  /* 0x00000010ff0c7424 */ /* 0x000fe200078e00ff */
[----:B------:R-:W-:-:S05]  /*1e700*/  SEL R14, R14, RZ, P4 ;  /* 0x000000ff0e0e7207 */ /* 0x000fca0002000000 */
[----:B------:R-:W-:-:S04]  /*1e710*/  IMAD.IADD R3, R3, 0x1, R14 ;  /* 0x0000000103037824 */ /* 0x000fc800078e020e */
[----:B------:R-:W-:-:S07]  /*1e720*/  IMAD.MOV.U32 R13, RZ, RZ, R3 ;  /* 0x000000ffff0d7224 */ /* 0x000fce00078e0003 */
[----:B------:R-:W-:Y:S05]  /*1e730*/  WARPSYNC.COLLECTIVE R15, `(.L_x_10728) ;  /* 0x000000000f087348 */ /* 0x000fea0003c00000 */
[----:B------:R0:W1:Y:S02]  /*1e740*/  SHFL.UP P6, R14, R13, R12, R11 ;  /* 0x0400000c0d0e7389 */ /* 0x00006400000c000b */
[----:B01----:R-:W-:Y:S01]  /*1e750*/  ENDCOLLECTIVE ;  /* 0x000000000000791b */ /* 0x003fe20003800000 */
.L_x_10728:
[----:B------:R-:W-:Y:S01]  /*1e760*/  IMAD.MOV.U32 R12, RZ, RZ, 0x1f ;  /* 0x0000001fff0c7424 */ /* 0x000fe200078e00ff */
[----:B------:R-:W-:Y:S02]  /*1e770*/  MOV R11, 0x1f ;  /* 0x0000001f000b7802 */ /* 0x000fe40000000f00 */
[----:B------:R-:W-:-:S05]  /*1e780*/  SEL R14, R14, RZ, P5 ;  /* 0x000000ff0e0e7207 */ /* 0x000fca0002800000 */
[----:B------:R-:W-:-:S04]  /*1e790*/  IMAD.IADD R3, R3, 0x1, R14 ;  /* 0x0000000103037824 */ /* 0x000fc800078e020e */
[----:B------:R-:W-:-:S07]  /*1e7a0*/  IMAD.MOV.U32 R13, RZ, RZ, R3 ;  /* 0x000000ffff0d7224 */ /* 0x000fce00078e0003 */
[----:B------:R-:W-:Y:S05]  /*1e7b0*/  WARPSYNC.COLLECTIVE R15, `(.L_x_10729) ;  /* 0x000000000f087348 */ /* 0x000fea0003c00000 */
[----:B------:R0:W1:Y:S02]  /*1e7c0*/  SHFL.IDX P6, R14, R13, R12, R11 ;  /* 0x0000000c0d0e7389 */ /* 0x00006400000c000b */
[----:B01----:R-:W-:Y:S01]  /*1e7d0*/  ENDCOLLECTIVE ;  /* 0x000000000000791b */ /* 0x003fe20003800000 */
.L_x_10729:
[----:B------:R-:W-:Y:S05]  /*1e7e0*/  BRA `(.L_x_10730) ;  /* 0xffffffdc00147947 */ /* 0x000fea000383ffff */
.L_x_10650:
[----:B------:R-:W-:Y:S01]  /*1e7f0*/  BSSY B0, `(.L_x_10731) ;  /* 0x0000008000007945 */ /* 0x000fe20003800000 */
[----:B-----5:R-:W-:Y:S02]  /*1e800*/  IMAD.MOV.U32 R13, RZ, RZ, R2 ;  /* 0x000000ffff0d7224 */ /* 0x020fe400078e0002 */
[----:B------:R-:W-:Y:S02]  /*1e810*/  IMAD.MOV.U32 R12, RZ, RZ, 0x1 ;  /* 0x00000001ff0c7424 */ /* 0x000fe400078e00ff */
[----:B-1----:R-:W-:Y:S02]  /*1e820*/  IMAD.MOV.U32 R11, RZ, RZ, RZ ;  /* 0x000000ffff0b7224 */ /* 0x002fe400078e00ff */
[----:B------:R-:W-:-:S07]  /*1e830*/  IMAD.MOV.U32 R15, RZ, RZ, -0x1 ;  /* 0xffffffffff0f7424 */ /* 0x000fce00078e00ff */
[----:B0-23--:R-:W-:Y:S05]  /*1e840*/  WARPSYNC.COLLECTIVE R15, `(.L_x_10732) ;  /* 0x000000000f087348 */ /* 0x00dfea0003c00000 */
[----:B------:R1:W4:Y:S02]  /*1e850*/  SHFL.UP P6, R14, R13, R12, R11 ;  /* 0x0400000c0d0e7389 */ /* 0x00032400000c000b */
[----:B01234-:R-:W-:Y:S01]  /*1e860*/  ENDCOLLECTIVE ;  /* 0x000000000000791b */ /* 0x01ffe20003800000 */
.L_x_10732:
[----:B------:R-:W-:Y:S05]  /*1e870*/  BSYNC B0 ;  /* 0x0000000000007941 */ /* 0x000fea0003800000 */
.L_x_10731:
        /* <DEDUP_REMOVED lines=9> */
.L_x_10733:
[----:B------:R-:W-:Y:S01]  /*1e910*/  IMAD.MOV.U32 R12, RZ, RZ, 0x4 ;  /* 0x00000004ff0c7424 */ /* 0x000fe200078e00ff */
[----:B------:R-:W-:-:S05]  /*1e920*/  SEL R14, R14, RZ, P2 ;  /* 0x000000ff0e0e7207 */ /* 0x000fca0001000000 */
[----:B------:R-:W-:-:S04]  /*1e930*/  IMAD.IADD R3, R3, 0x1, R14 ;  /* 0x0000000103037824 */ /* 0x000fc800078e020e */
[----:B------:R-:W-:-:S07]  /*1e940*/  IMAD.MOV.U32 R13, RZ, RZ, R3 ;  /* 0x000000ffff0d7224 */ /* 0x000fce00078e0003 */
[----:B------:R-:W-:Y:S05]  /*1e950*/  WARPSYNC.COLLECTIVE R15, `(.L_x_10734) ;  /* 0x000000000f087348 */ /* 0x000fea0003c00000 */
[----:B------:R0:W1:Y:S02]  /*1e960*/  SHFL.UP P6, R14, R13, R12, R11 ;  /* 0x0400000c0d0e7389 */ /* 0x00006400000c000b */
[----:B01----:R-:W-:Y:S01]  /*1e970*/  ENDCOLLECTIVE ;  /* 0x000000000000791b */ /* 0x003fe20003800000 */
.L_x_10734:
[----:B------:R-:W-:Y:S01]  /*1e980*/  IMAD.MOV.U32 R12, RZ, RZ, 0x8 ;  /* 0x00000008ff0c7424 */ /* 0x000fe200078e00ff */
[----:B------:R-:W-:-:S05]  /*1e990*/  SEL R14, R14, RZ, P3 ;  /* 0x000000ff0e0e7207 */ /* 0x000fca0001800000 */
[----:B------:R-:W-:-:S04]  /*1e9a0*/  IMAD.IADD R3, R3, 0x1, R14 ;  /* 0x0000000103037824 */ /* 0x000fc800078e020e */
[----:B------:R-:W-:-:S07]  /*1e9b0*/  IMAD.MOV.U32 R13, RZ, RZ, R3 ;  /* 0x000000ffff0d7224 */ /* 0x000fce00078e0003 */
[----:B------:R-:W-:Y:S05]  /*1e9c0*/  WARPSYNC.COLLECTIVE R15, `(.L_x_10735) ;  /* 0x000000000f087348 */ /* 0x000fea0003c00000 */
[----:B------:R0:W1:Y:S02]  /*1e9d0*/  SHFL.UP P6, R14, R13, R12, R11 ;  /* 0x0400000c0d0e7389 */ /* 0x00006400000c000b */
[----:B01----:R-:W-:Y:S01]  /*1e9e0*/  ENDCOLLECTIVE ;  /* 0x000000000000791b */ /* 0x003fe20003800000 */
.L_x_10735:
[----:B------:R-:W-:Y:S01]  /*1e9f0*/  IMAD.MOV.U32 R12, RZ, RZ, 0x10 ;  /* 0x00000010ff0c7424 */ /* 0x000fe200078e00ff */
[----:B------:R-:W-:-:S05]  /*1ea00*/  SEL R14, R14, RZ, P4 ;  /* 0x000000ff0e0e7207 */ /* 0x000fca0002000000 */
[----:B------:R-:W-:-:S04]  /*1ea10*/  IMAD.IADD R3, R3, 0x1, R14 ;  /* 0x0000000103037824 */ /* 0x000fc800078e020e */
[----:B------:R-:W-:-:S07]  /*1ea20*/  IMAD.MOV.U32 R13, RZ, RZ, R3 ;  /* 0x000000ffff0d7224 */ /* 0x000fce00078e0003 */
[----:B------:R-:W-:Y:S05]  /*1ea30*/  WARPSYNC.COLLECTIVE R15, `(.L_x_10736) ;  /* 0x000000000f087348 */ /* 0x000fea0003c00000 */
[----:B------:R0:W1:Y:S02]  /*1ea40*/  SHFL.UP P6, R14, R13, R12, R11 ;  /* 0x0400000c0d0e7389 */ /* 0x00006400000c000b */
[----:B01----:R-:W-:Y:S01]  /*1ea50*/  ENDCOLLECTIVE ;  /* 0x000000000000791b */ /* 0x003fe20003800000 */
.L_x_10736:
[----:B------:R-:W-:Y:S02]  /*1ea60*/  IMAD.MOV.U32 R12, RZ, RZ, 0x1f ;  /* 0x0000001fff0c7424 */ /* 0x000fe400078e00ff */
[----:B------:R-:W-:Y:S01]  /*1ea70*/  IMAD.MOV.U32 R11, RZ, RZ, 0x1f ;  /* 0x0000001fff0b7424 */ /* 0x000fe200078e00ff */
[----:B------:R-:W-:-:S05]  /*1ea80*/  SEL R14, R14, RZ, P5 ;  /* 0x000000ff0e0e7207 */ /* 0x000fca0002800000 */
[----:B------:R-:W-:-:S05]  /*1ea90*/  IMAD.IADD R3, R3, 0x1, R14 ;  /* 0x0000000103037824 */ /* 0x000fca00078e020e */
[----:B------:R-:W-:-:S07]  /*1eaa0*/  MOV R13, R3 ;  /* 0x00000003000d7202 */ /* 0x000fce0000000f00 */
[----:B------:R-:W-:Y:S05]  /*1eab0*/  WARPSYNC.COLLECTIVE R15, `(.L_x_10737) ;  /* 0x000000000f087348 */ /* 0x000fea0003c00000 */
[----:B------:R0:W1:Y:S02]  /*1eac0*/  SHFL.IDX P6, R14, R13, R12, R11 ;  /* 0x0000000c0d0e7389 */ /* 0x00006400000c000b */
[----:B01----:R-:W-:Y:S01]  /*1ead0*/  ENDCOLLECTIVE ;  /* 0x000000000000791b */ /* 0x003fe20003800000 */
.L_x_10737:
[----:B------:R-:W-:Y:S05]  /*1eae0*/  BRA `(.L_x_10738) ;  /* 0xffffffd800f07947 */ /* 0x000fea000383ffff */
.L_x_10652:
[----:B------:R-:W-:Y:S01]  /*1eaf0*/  BSSY B0, `(.L_x_10739) ;  /* 0x0000006000007945 */ /* 0x000fe20003800000 */
[----:B------:R-:W-:Y:S01]  /*1eb00*/  PLOP3.LUT P6, PT, P6, PT, PT, 0x8, 0x0 ;  /* 0x000000000000781c */ /* 0x000fe200037ce170 */
[----:B------:R-:W-:-:S12]  /*1eb10*/  IMAD.MOV.U32 R15, RZ, RZ, -0x1 ;  /* 0xffffffffff0f7424 */ /* 0x000fd800078e00ff */
[----:B01-3--:R-:W-:Y:S05]  /*1eb20*/  WARPSYNC.COLLECTIVE R15, `(.L_x_10740) ;  /* 0x000000000f087348 */ /* 0x00bfea0003c00000 */
[----:B------:R-:W-:Y:S01]  /*1eb30*/  VOTE.ANY R14, PT, P6 ;  /* 0x00000000000e7806 */ /* 0x000fe200030e0100 */
[----:B01-3--:R-:W-:Y:S06]  /*1eb40*/  ENDCOLLECTIVE ;  /* 0x000000000000791b */ /* 0x00bfec0003800000 */
.L_x_10740:
[----:B------:R-:W-:Y:S05]  /*1eb50*/  BSYNC B0 ;  /* 0x0000000000007941 */ /* 0x000fea0003800000 */
.L_x_10739:
        /* <DEDUP_REMOVED lines=9> */
.L_x_10741:
[----:B------:R-:W-:Y:S01]  /*1ebf0*/  IMAD.MOV.U32 R17, RZ, RZ, R14 ;  /* 0x000000ffff117224 */ /* 0x000fe200078e000e */
[----:B------:R-:W-:Y:S06]  /*1ec00*/  BRA `(.L_x_10742) ;  /* 0xffffffd800e07947 */ /* 0x000fec000383ffff */
.L_x_10654:
[----:B------:R-:W-:Y:S01]  /*1ec10*/  BSSY B0, `(.L_x_10743) ;  /* 0x0000007000007945 */ /* 0x000fe20003800000 */
[----:B------:R-:W-:Y:S02]  /*1ec20*/  IMAD.MOV.U32 R13, RZ, RZ, R3 ;  /* 0x000000ffff0d7224 */ /* 0x000fe400078e0003 */
[----:B-1----:R-:W-:Y:S02]  /*1ec30*/  IMAD.MOV.U32 R11, RZ, RZ, 0x1f ;  /* 0x0000001fff0b7424 */ /* 0x002fe400078e00ff */
[----:B------:R-:W-:-:S07]  /*1ec40*/  IMAD.MOV.U32 R15, RZ, RZ, -0x1 ;  /* 0xffffffffff0f7424 */ /* 0x000fce00078e00ff */
[----:B0-234-:R-:W-:Y:S05]  /*1ec50*/  WARPSYNC.COLLECTIVE R15, `(.L_x_10744) ;  /* 0x000000000f087348 */ /* 0x01dfea0003c00000 */
[----:B------:R1:W0:Y:S02]  /*1ec60*/  SHFL.IDX P6, R14, R13, R12, R11 ;  /* 0x0000000c0d0e7389 */ /* 0x00022400000c000b */
[----:B01234-:R-:W-:Y:S01]  /*1ec70*/  ENDCOLLECTIVE ;  /* 0x000000000000791b */ /* 0x01ffe20003800000 */
.L_x_10744:
[----:B------:R-:W-:Y:S05]  /*1ec80*/  BSYNC B0 ;  /* 0x0000000000007941 */ /* 0x000fea0003800000 */
.L_x_10743:
[----:B------:R-:W-:Y:S01]  /*1ec90*/  IMAD.MOV.U32 R5, RZ, RZ, R14 ;  /* 0x000000ffff057224 */ /* 0x000fe200078e000e */
[----:B------:R-:W-:Y:S06]  /*1eca0*/  BRA `(.L_x_10653) ;  /* 0xffffffd800d47947 */ /* 0x000fec000383ffff */
.L_x_10658:
[----:B0-----:R0:W2:Y:S02]  /*1ecb0*/  SYNCS.PHASECHK.TRANS64.TRYWAIT P0, [R9+URZ+0x19c20], R0 ;  /* 0x019c2000090075a7 */ /* 0x0010a4000800017f */
[----:B--2---:R-:W-:Y:S05]  /*1ecc0*/  @!P0 NANOSLEEP.SYNCS 0x989680 ;  /* 0x009896800000895d */ /* 0x004fea0003900000 */
[----:B------:R-:W2:Y:S02]  /*1ecd0*/  @!P0 SYNCS.PHASECHK.TRANS64 P0, [R9+URZ+0x19c20], R0 ;  /* 0x019c2000090085a7 */ /* 0x000ea4000800007f */
[----:B--2---:R-:W-:Y:S05]  /*1ece0*/  @!P0 BRA `(.L_x_10658) ;  /* 0xfffffffc00f08947 */ /* 0x004fea000383ffff */
[----:B------:R-:W-:Y:S05]  /*1ecf0*/  BRA `(.L_x_10745) ;  /* 0xffffffe0004c7947 */ /* 0x000fea000383ffff */
.L_x_10659:
[----:B------:R-:W2:Y:S01]  /*1ed00*/  S2R R2, SR_TID.X ;  /* 0x0000000000027919 */ /* 0x000ea20000002100 */
[----:B------:R-:W-:Y:S01]  /*1ed10*/  BSSY B0, `(.L_x_10746) ;  /* 0x000000a000007945 */ /* 0x000fe20003800000 */
[----:B------:R-:W-:Y:S02]  /*1ed20*/  IMAD.MOV.U32 R12, RZ, RZ, RZ ;  /* 0x000000ffff0c7224 */ /* 0x000fe400078e00ff */
[----:B-1----:R-:W-:Y:S02]  /*1ed30*/  IMAD.MOV.U32 R11, RZ, RZ, 0x1f ;  /* 0x0000001fff0b7424 */ /* 0x002fe400078e00ff */
[----:B------:R-:W-:Y:S01]  /*1ed40*/  IMAD.MOV.U32 R15, RZ, RZ, -0x1 ;  /* 0xffffffffff0f7424 */ /* 0x000fe200078e00ff */
[----:B--2---:R-:W-:-:S04]  /*1ed50*/  SHF.R.U32.HI R2, RZ, 0x5, R2 ;  /* 0x00000005ff027819 */ /* 0x004fc80000011602 */
[----:B------:R-:W-:-:S05]  /*1ed60*/  LOP3.LUT R2, R2, 0x3, RZ, 0xc0, !PT ;  /* 0x0000000302027812 */ /* 0x000fca00078ec0ff */
[----:B------:R-:W-:-:S07]  /*1ed70*/  IMAD.MOV.U32 R13, RZ, RZ, R2 ;  /* 0x000000ffff0d7224 */ /* 0x000fce00078e0002 */
[----:B0--34-:R-:W-:Y:S05]  /*1ed80*/  WARPSYNC.COLLECTIVE R15, `(.L_x_10747) ;  /* 0x000000000f087348 */ /* 0x019fea0003c00000 */
[----:B------:R1:W2:Y:S02]  /*1ed90*/  SHFL.IDX P6, R14, R13, R12, R11 ;  /* 0x0000000c0d0e7389 */ /* 0x0002a400000c000b */
[----:B01234-:R-:W-:Y:S01]  /*1eda0*/  ENDCOLLECTIVE ;  /* 0x000000000000791b */ /* 0x01ffe20003800000 */
.L_x_10747:
[----:B------:R-:W-:Y:S05]  /*1edb0*/  BSYNC B0 ;  /* 0x0000000000007941 */ /* 0x000fea0003800000 */
.L_x_10746:
[----:B------:R-:W-:Y:S05]  /*1edc0*/  BRA `(.L_x_10748) ;  /* 0xffffffe000347947 */ /* 0x000fea000383ffff */
.L_x_10660:
[----:B------:R-:W-:Y:S01]  /*1edd0*/  BSSY B0, `(.L_x_10749) ;  /* 0x0000006000007945 */ /* 0x000fe20003800000 */
[----:B------:R-:W-:-:S07]  /*1ede0*/  IMAD.MOV.U32 R15, RZ, RZ, -0x1 ;  /* 0xffffffffff0f7424 */ /* 0x000fce00078e00ff */
[----:B01-34-:R-:W-:Y:S05]  /*1edf0*/  WARPSYNC.COLLECTIVE R15, `(.L_x_10750) ;  /* 0x000000000f0c7348 */ /* 0x01bfea0003c00000 */
[----:B------:R-:W-:Y:S02]  /*1ee00*/  ELECT P6, UR62, PT ;  /* 0x00000000003e782f */ /* 0x000fe400038c0000 */
[----:B------:R-:W-:Y:S01]  /*1ee10*/  MOV R14, UR62 ;  /* 0x0000003e000e7c02 */ /* 0x000fe20008000f00 */
[----:B01-34-:R-:W-:Y:S10]  /*1ee20*/  ENDCOLLECTIVE ;  /* 0x000000000000791b */ /* 0x01bff40003800000 */
.L_x_10750:
[----:B------:R-:W-:Y:S05]  /*1ee30*/  BSYNC B0 ;  /* 0x0000000000007941 */ /* 0x000fea0003800000 */
.L_x_10749:
[----:B------:R-:W-:Y:S05]  /*1ee40*/  BRA `(.L_x_10751) ;  /* 0xffffffe000287947 */ /* 0x000fea000383ffff */
.L_x_10662:
[----:B0-----:R0:W2:Y:S02]  /*1ee50*/  SYNCS.PHASECHK.TRANS64.TRYWAIT P1, [R7+URZ], R2 ;  /* 0x00000002070075a7 */ /* 0x0010a4000802017f */
[----:B--2---:R-:W-:Y:S05]  /*1ee60*/  @!P1 NANOSLEEP.SYNCS 0x989680 ;  /* 0x009896800000995d */ /* 0x004fea0003900000 */
[----:B------:R-:W2:Y:S02]  /*1ee70*/  @!P1 SYNCS.PHASECHK.TRANS64 P1, [R7+URZ], R2 ;  /* 0x00000002070095a7 */ /* 0x000ea4000802007f */
[----:B--2---:R-:W-:Y:S05]  /*1ee80*/  @!P1 BRA `(.L_x_10662) ;  /* 0xfffffffc00f09947 */ /* 0x004fea000383ffff */
[----:B------:R-:W-:Y:S05]  /*1ee90*/  BRA `(.L_x_10752) ;  /* 0xffffffe0005c7947 */ /* 0x000fea000383ffff */
.L_x_10663:
[----:B--2---:R2:W3:Y:S02]  /*1eea0*/  SYNCS.PHASECHK.TRANS64.TRYWAIT P1, [R3+URZ], R0 ;  /* 0x00000000030075a7 */ /* 0x0044e4000802017f */
[----:B---3--:R-:W-:Y:S05]  /*1eeb0*/  @!P1 NANOSLEEP.SYNCS 0x989680 ;  /* 0x009896800000995d */ /* 0x008fea0003900000 */
[----:B------:R-:W3:Y:S02]  /*1eec0*/  @!P1 SYNCS.PHASECHK.TRANS64 P1, [R3+URZ], R0 ;  /* 0x00000000030095a7 */ /* 0x000ee4000802007f */
[----:B---3--:R-:W-:Y:S05]  /*1eed0*/  @!P1 BRA `(.L_x_10663) ;  /* 0xfffffffc00f09947 */ /* 0x008fea000383ffff */
[----:B------:R-:W-:Y:S05]  /*1eee0*/  BRA `(.L_x_10753) ;  /* 0xffffffe000507947 */ /* 0x000fea000383ffff */
.L_x_10665:
[----:B--2---:R2:W3:Y:S02]  /*1eef0*/  SYNCS.PHASECHK.TRANS64.TRYWAIT P1, [R3+URZ+0x19c60], R2 ;  /* 0x019c6002030075a7 */ /* 0x0044e4000802017f */
[----:B---3--:R-:W-:Y:S05]  /*1ef00*/  @!P1 NANOSLEEP.SYNCS 0x989680 ;  /* 0x009896800000995d */ /* 0x008fea0003900000 */
[----:B------:R-:W3:Y:S02]  /*1ef10*/  @!P1 SYNCS.PHASECHK.TRANS64 P1, [R3+URZ+0x19c60], R2 ;  /* 0x019c6002030095a7 */ /* 0x000ee4000802007f */
[----:B---3--:R-:W-:Y:S05]  /*1ef20*/  @!P1 BRA `(.L_x_10665) ;  /* 0xfffffffc00f09947 */ /* 0x008fea000383ffff */
[----:B------:R-:W-:Y:S05]  /*1ef30*/  BRA `(.L_x_10754) ;  /* 0xffffffe000507947 */ /* 0x000fea000383ffff */
.L_x_10667:
[----:B---3--:R3:W0:Y:S02]  /*1ef40*/  SYNCS.PHASECHK.TRANS64.TRYWAIT P1, [R5+URZ+0x19c60], R0 ;  /* 0x019c6000050075a7 */ /* 0x008624000802017f */
[----:B0-----:R-:W-:Y:S05]  /*1ef50*/  @!P1 NANOSLEEP.SYNCS 0x989680 ;  /* 0x009896800000995d */ /* 0x001fea0003900000 */
[----:B------:R-:W0:Y:S02]  /*1ef60*/  @!P1 SYNCS.PHASECHK.TRANS64 P1, [R5+URZ+0x19c60], R0 ;  /* 0x019c6000050095a7 */ /* 0x000e24000802007f */
[----:B0-----:R-:W-:Y:S05]  /*1ef70*/  @!P1 BRA `(.L_x_10667) ;  /* 0xfffffffc00f09947 */ /* 0x001fea000383ffff */
[----:B------:R-:W-:Y:S05]  /*1ef80*/  BRA `(.L_x_10755) ;  /* 0xffffffe000507947 */ /* 0x000fea000383ffff */
.L_x_10669:
[----:B------:R0:W0:Y:S02]  /*1ef90*/  SYNCS.PHASECHK.TRANS64.TRYWAIT P0, [R3+URZ+0x19c80], R2 ;  /* 0x019c8002030075a7 */ /* 0x000024000800017f */
[----:B0-----:R-:W-:Y:S05]  /*1efa0*/  @!P0 NANOSLEEP.SYNCS 0x989680 ;  /* 0x009896800000895d */ /* 0x001fea0003900000 */
[----:B------:R-:W0:Y:S02]  /*1efb0*/  @!P0 SYNCS.PHASECHK.TRANS64 P0, [R3+URZ+0x19c80], R2 ;  /* 0x019c8002030085a7 */ /* 0x000e24000800007f */
[----:B0-----:R-:W-:Y:S05]  /*1efc0*/  @!P0 BRA `(.L_x_10669) ;  /* 0xfffffffc00f08947 */ /* 0x001fea000383ffff */
[----:B------:R-:W-:Y:S05]  /*1efd0*/  BRA `(.L_x_10670) ;  /* 0xffffffe0004c7947 */ /* 0x000fea000383ffff */
.L_x_10756:
        /* <DEDUP_REMOVED lines=10> */
.L_x_12989:


//--------------------- .text._ZN7cutlass13device_kernelIN5flash11enable_sm90INS1_16FlashAttnFwdSm90INS1_25CollectiveMainloopFwdSm90ILi2EN4cute5tupleIJNS5_1CILi1EEES8_S8_EEENS6_IJNS7_ILi192EEENS7_ILi160EEENS7_ILi64EEEEEELi64ENS_12float_e4m3_tEfNS_4arch4Sm90ELb0ELb0ELb1ELb0ELb0ELb0ELb0ELb1ELb1ELb1ELb0ELb0EEENS1_21CollectiveEpilogueFwdINS6_IJSA_SC_SB_EEES9_NS_10bfloat16_tESG_Li384ELb0ELb1ELb0ELb1EEENS1_29StaticPersistentTileSchedulerILb0EEEEEEEEEvNT_6ParamsE --------------------------
	.section	.text._ZN7cutlass13device_kernelIN5flash11enable_sm90INS1_16FlashAttnFwdSm90INS1_25CollectiveMainloopFwdSm90ILi2EN4cute5tupleIJNS5_1CILi1EEES8_S8_EEENS6_IJNS7_ILi192EEENS7_ILi160EEENS7_ILi64EEEEEELi64ENS_12float_e4m3_tEfNS_4arch4Sm90ELb0ELb0ELb1ELb0ELb0ELb0ELb0ELb1ELb1ELb1ELb0ELb0EEENS1_21CollectiveEpilogueFwdINS6_IJSA_SC_SB_EEES9_NS_10bfloat16_tESG_Li384ELb0ELb1ELb0ELb1EEENS1_29StaticPersistentTileSchedulerILb0EEEEEEEEEvNT_6ParamsE,"ax",@progbits
	.align	128
.text._ZN7cutlass13device_kernelIN5flash11enable_sm90INS1_16FlashAttnFwdSm90INS1_25CollectiveMainloopFwdSm90ILi2EN4cute5tupleIJNS5_1CILi1EEES8_S8_EEENS6_IJNS7_ILi192EEENS7_ILi160EEENS7_ILi64EEEEEELi64ENS_12float_e4m3_tEfNS_4arch4Sm90ELb0ELb0ELb1ELb0ELb0ELb0ELb0ELb1ELb1ELb1ELb0ELb0EEENS1_21CollectiveEpilogueFwdINS6_IJSA_SC_SB_EEES9_NS_10bfloat16_tESG_Li384ELb0ELb1ELb0ELb1EEENS1_29StaticPersistentTileSchedulerILb0EEEEEEEEEvNT_6ParamsE:
        .type           _ZN7cutlass13device_kernelIN5flash11enable_sm90INS1_16FlashAttnFwdSm90INS1_25CollectiveMainloopFwdSm90ILi2EN4cute5tupleIJNS5_1CILi1EEES8_S8_EEENS6_IJNS7_ILi192EEENS7_ILi160EEENS7_ILi64EEEEEELi64ENS_12float_e4m3_tEfNS_4arch4Sm90ELb0ELb0ELb1ELb0ELb0ELb0ELb0ELb1ELb1ELb1ELb0ELb0EEENS1_21CollectiveEpilogueFwdINS6_IJSA_SC_SB_EEES9_NS_10bfloat16_tESG_Li384ELb0ELb1ELb0ELb1EEENS1_29StaticPersistentTileSchedulerILb0EEEEEEEEEvNT_6ParamsE,@function
        .size           _ZN7cutlass13device_kernelIN5flash11enable_sm90INS1_16FlashAttnFwdSm90INS1_25CollectiveMainloopFwdSm90ILi2EN4cute5tupleIJNS5_1CILi1EEES8_S8_EEENS6_IJNS7_ILi192EEENS7_ILi160EEENS7_ILi64EEEEEELi64ENS_12float_e4m3_tEfNS_4arch4Sm90ELb0ELb0ELb1ELb0ELb0ELb0ELb0ELb1ELb1ELb1ELb0ELb0EEENS1_21CollectiveEpilogueFwdINS6_IJSA_SC_SB_EEES9_NS_10bfloat16_tESG_Li384ELb0ELb1ELb0ELb1EEENS1_29StaticPersistentTileSchedulerILb0EEEEEEEEEvNT_6ParamsE,(.L_x_12990 - _ZN7cutlass13device_kernelIN5flash11enable_sm90INS1_16FlashAttnFwdSm90INS1_25CollectiveMainloopFwdSm90ILi2EN4cute5tupleIJNS5_1CILi1EEES8_S8_EEENS6_IJNS7_ILi192EEENS7_ILi160EEENS7_ILi64EEEEEELi64ENS_12float_e4m3_tEfNS_4arch4Sm90ELb0ELb0ELb1ELb0ELb0ELb0ELb0ELb1ELb1ELb1ELb0ELb0EEENS1_21CollectiveEpilogueFwdINS6_IJSA_SC_SB_EEES9_NS_10bfloat16_tESG_Li384ELb0ELb1ELb0ELb1EEENS1_29StaticPersistentTileSchedulerILb0EEEEEEEEEvNT_6ParamsE)
        .other          _ZN7cutlass13device_kernelIN5flash11enable_sm90INS1_16FlashAttnFwdSm90INS1_25CollectiveMainloopFwdSm90ILi2EN4cute5tupleIJNS5_1CILi1EEES8_S8_EEENS6_IJNS7_ILi192EEENS7_ILi160EEENS7_ILi64EEEEEELi64ENS_12float_e4m3_tEfNS_4arch4Sm90ELb0ELb0ELb1ELb0ELb0ELb0ELb0ELb1ELb1ELb1ELb0ELb0EEENS1_21CollectiveEpilogueFwdINS6_IJSA_SC_SB_EEES9_NS_10bfloat16_tESG_Li384ELb0ELb1ELb0ELb1EEENS1_29StaticPersistentTileSchedulerILb0EEEEEEEEEvNT_6ParamsE,@"STO_CUDA_ENTRY STV_DEFAULT"
_ZN7cutlass13device_kernelIN5flash11enable_sm90INS1_16FlashAttnFwdSm90INS1_25CollectiveMainloopFwdSm90ILi2EN4cute5tupleIJNS5_1CILi1EEES8_S8_EEENS6_IJNS7_ILi192EEENS7_ILi160EEENS7_ILi64EEEEEELi64ENS_12float_e4m3_tEfNS_4arch4Sm90ELb0ELb0ELb1ELb0ELb0ELb0ELb0ELb1ELb1ELb1ELb0ELb0EEENS1_21CollectiveEpilogueFwdINS6_IJSA_SC_SB_EEES9_NS_10bfloat16_tESG_Li384ELb0ELb1ELb0ELb1EEENS1_29StaticPersistentTileSchedulerILb0EEEEEEEEEvNT_6ParamsE:
[----:B------:R-:W0:Y:S01]  /*0000*/  LDC R1, c[0x0][0x28] ;  /* 0x00000a00ff017b82 */ /* 0x000e220000000800 */
[----:B------:R-:W1:Y:S01]  /*0010*/  S2R R4, SR_TID.X ;  /* 0x0000000000047919 */ /* 0x000e620000002100 */
[----:B------:R-:W-:Y:S01]  /*0020*/  ELECT P0, URZ, PT ;  /* 0x00000000003f782f */ /* 0x000fe20003800000 */
[----:B------:R-:W-:Y:S01]  /*0030*/  BSSY B0, `(.L_x_10757) ;  /* 0x000000e000007945 */ /* 0x000fe20003800000 */
[----:B-1----:R-:W-:-:S05]  /*0040*/  SHF.R.U32.HI R0, RZ, 0x5, R4 ;  /* 0x00000005ff007819 */ /* 0x002fca0000011604 */
[----:B------:R-:W1:Y:S02]  /*0050*/  SHFL.IDX PT, R2, R0, RZ, 0x1f ;  /* 0x00001fff00027589 */ /* 0x000e6400000e0000 */
[----:B-1----:R-:W-:Y:S02]  /*0060*/  ISETP.EQ.AND P0, PT, R2, RZ, P0 ;  /* 0x000000ff0200720c */ /* 0x002fe40000702270 */
[----:B------:R-:W-:-:S11]  /*0070*/  SHF.R.U32.HI R2, RZ, 0x7, R4 ;  /* 0x00000007ff027819 */ /* 0x000fd60000011604 */
[----:B0-----:R-:W-:Y:S05]  /*0080*/  @!P0 BRA `(.L_x_10758) ;  /* 0x0000000000208947 */ /* 0x001fea0003800000 */
        /* <DEDUP_REMOVED lines=8> */
.L_x_10758:
[----:B------:R-:W-:Y:S05]  /*0110*/  BSYNC B0 ;  /* 0x0000000000007941 */ /* 0x000fea0003800000 */
.L_x_10757:
        /* <DEDUP_REMOVED lines=41> */
.L_x_10759:
        /* <DEDUP_REMOVED lines=22> */
.L_x_10760:
        /* <DEDUP_REMOVED lines=18> */
.L_x_10761:
        /* <DEDUP_REMOVED lines=22> */
.L_x_10762:
        /* <DEDUP_REMOVED lines=22> */
.L_x_10763:
[----:B------:R-:W-:Y:S01]  /*08f0*/  PLOP3.LUT P0, PT, PT, PT, UP0, 0x80, 0x0 ;  /* 0x000000000000781c */ /* 0x000fe20003f0f008 */
[----:B------:R-:W-:Y:S01]  /*0900*/  UMOV UR40, 0x1 ;  /* 0x0000000100287882 */ /* 0x000fe20000000000 */
[----:B------:R-:W-:Y:S01]  /*0910*/  NOP ;  /* 0x0000000000007918 */ /* 0x000fe20000000000 */
[----:B------:R-:W-:Y:S01]  /*0920*/  USEL UR40, UR40, 0x2, !UP0 ;  /* 0x0000000228287887 */ /* 0x000fe2000c000000 */
[----:B------:R-:W-:Y:S01]  /*0930*/  LOP3.LUT R28, R4, 0x7f, RZ, 0xc0, !PT ;  /* 0x0000007f041c7812 */ /* 0x000fe200078ec0ff */
[----:B------:R-:W-:Y:S01]  /*0940*/  ULDC.64 UR50, c[0x0][0x208] ;  /* 0x0000820000327ab9 */ /* 0x000fe20000000a00 */
[----:B012-4-:R-:W-:Y:S07]  /*0950*/  BAR.SYNC.DEFER_BLOCKING 0x0 ;  /* 0x0000000000007b1d */ /* 0x017fee0000010000 */
[----:B------:R-:W-:Y:S05]  /*0960*/  @!P0 BRA `(.L_x_10764) ;  /* 0x0000008000a48947 */ /* 0x000fea0003800000 */
.L_x_10765:
        /* <DEDUP_REMOVED lines=10> */
[----:B------:R-:W-:Y:S01]  /*0a10*/  MOV R10, 0xfffffffe ;  /* 0xfffffffe000a7802 */ /* 0x000fe20000000f00 */
        /* <DEDUP_REMOVED lines=12> */
[CC--:B------:R-:W-:Y:S01]  /*0ae0*/  LEA.HI R6, R3.reuse, R16.reuse, RZ, 0x2 ;  /* 0x0000001003067211 */ /* 0x0c0fe200078f10ff */
[----:B------:R-:W-:Y:S01]  /*0af0*/  IMAD.SHL.U32 R4, R2, 0x20, RZ ;  /* 0x0000002002047824 */ /* 0x000fe200078e00ff */
[----:B------:R-:W-:-:S02]  /*0b00*/  LEA.HI R17, R3, R16, RZ, 0x3 ;  /* 0x0000001003117211 */ /* 0x000fc400078f18ff */
[----:B------:R-:W-:Y:S02]  /*0b10*/  SHF.R.S32.HI R5, RZ, 0x1f, R18 ;  /* 0x0000001fff057819 */ /* 0x000fe40000011412 */
[C---:B------:R-:W-:Y:S02]  /*0b20*/  LOP3.LUT R3, R0.reuse, 0x3fffff0, RZ, 0xc0, !PT ;  /* 0x03fffff000037812 */ /* 0x040fe400078ec0ff */
[----:B------:R-:W-:Y:S02]  /*0b30*/  LEA.HI R2, R5, R18, RZ, 0x2 ;  /* 0x0000001205027211 */ /* 0x000fe400078f10ff */
[----:B------:R-:W-:Y:S01]  /*0b40*/  LEA.HI R0, R0, R7, RZ, 0x1 ;  /* 0x0000000700007211 */ /* 0x000fe200078f08ff */
[----:B------:R-:W-:Y:S01]  /*0b50*/  IMAD.IADD R3, R16, 0x1, -R3 ;  /* 0x0000000110037824 */ /* 0x000fe200078e0a03 */
[----:B------:R-:W-:Y:S02]  /*0b60*/  LOP3.LUT R11, R6, 0xfffffffc, RZ, 0xc0, !PT ;  /* 0xfffffffc060b7812 */ /* 0x000fe400078ec0ff */
[----:B------:R-:W-:-:S02]  /*0b70*/  SHF.R.S32.HI R6, RZ, 0x2, R2 ;  /* 0x00000002ff067819 */ /* 0x000fc40000011402 */
[----:B------:R-:W-:Y:S02]  /*0b80*/  SHF.R.S32.HI R9, RZ, 0x1f, R2 ;  /* 0x0000001fff097819 */ /* 0x000fe40000011402 */
[----:B------:R-:W-:Y:S02]  /*0b90*/  LOP3.LUT R0, R0, 0x1ffffffe, RZ, 0xc0, !PT ;  /* 0x1ffffffe00007812 */ /* 0x000fe400078ec0ff */
[----:B------:R-:W-:Y:S02]  /*0ba0*/  SHF.R.S32.HI R19, RZ, 0x7, R19 ;  /* 0x00000007ff137819 */ /* 0x000fe40000011413 */
[----:B------:R-:W-:Y:S01]  /*0bb0*/  LEA.HI R9, R9, R6, RZ, 0x3 ;  /* 0x0000000609097211 */ /* 0x000fe200078f18ff */
[----:B------:R-:W-:Y:S01]  /*0bc0*/  IMAD.IADD R156, R7, 0x1, -R0 ;  /* 0x00000001079c7824 */ /* 0x000fe200078e0a00 */
[----:B------:R-:W-:Y:S01]  /*0bd0*/  IADD3 R8, R16, -R11, RZ ;  /* 0x8000000b10087210 */ /* 0x000fe20007ffe0ff */
[----:B------:R-:W-:Y:S01]  /*0be0*/  IMAD.HI R0, R19, 0x55555556, RZ ;  /* 0x5555555613007827 */ /* 0x000fe200078e02ff */
[----:B------:R-:W-:-:S02]  /*0bf0*/  LOP3.LUT R4, R4, 0xfffffc00, RZ, 0xc0, !PT ;  /* 0xfffffc0004047812 */ /* 0x000fc400078ec0ff */
[----:B------:R-:W-:Y:S02]  /*0c00*/  LOP3.LUT R11, R9, 0xfffffff8, RZ, 0xc0, !PT ;  /* 0xfffffff8090b7812 */ /* 0x000fe400078ec0ff */
[----:B------:R-:W-:Y:S01]  /*0c10*/  LEA.HI R5, R5, R18, RZ, 0x5 ;  /* 0x0000001205057211 */ /* 0x000fe200078f28ff */
[----:B------:R-:W-:Y:S01]  /*0c20*/  IMAD R9, R3, 0x40, R4 ;  /* 0x0000004003097824 */ /* 0x000fe200078e0204 */
[----:B------:R-:W-:Y:S01]  /*0c30*/  LEA.HI R0, R0, R0, RZ, 0x1 ;  /* 0x0000000000007211 */ /* 0x000fe200078f08ff */
[----:B------:R-:W-:Y:S01]  /*0c40*/  IMAD.IADD R6, R6, 0x1, -R11 ;  /* 0x0000000106067824 */ /* 0x000fe200078e0a0b */
[----:B------:R-:W-:Y:S01]  /*0c50*/  SHF.R.S32.HI R5, RZ, 0x5, R5 ;  /* 0x00000005ff057819 */ /* 0x000fe20000011405 */
[----:B------:R-:W-:Y:S01]  /*0c60*/  IMAD R156, R156, 0x8, R9 ;  /* 0x000000089c9c7824 */ /* 0x000fe200078e0209 */
[----:B------:R-:W-:Y:S01]  /*0c70*/  LEA.HI R4, R8, R8, RZ, 0x1 ;  /* 0x0000000808047211 */ /* 0x000fe200078f08ff */
[----:B------:R-:W-:Y:S01]  /*0c80*/  IMAD R0, R0, -0x3, R19 ;  /* 0xfffffffd00007824 */ /* 0x000fe200078e0213 */
[----:B------:R-:W-:Y:S01]  /*0c90*/  LOP3.LUT R3, R2, 0x7ffffffc, RZ, 0xc0, !PT ;  /* 0x7ffffffc02037812 */ /* 0x000fe200078ec0ff */
[----:B------:R-:W-:Y:S01]  /*0ca0*/  IMAD R5, R5, 0x10, R6 ;  /* 0x0000001005057824 */ /* 0x000fe200078e0206 */
[----:B------:R-:W-:-:S02]  /*0cb0*/  LOP3.LUT R7, R4, 0x1ffffffe, RZ, 0xc0, !PT ;  /* 0x1ffffffe04077812 */ /* 0x000fc400078ec0ff */
[----:B------:R-:W-:Y:S01]  /*0cc0*/  LOP3.LUT R13, R17, 0xfffffff8, RZ, 0xc0, !PT ;  /* 0xfffffff8110d7812 */ /* 0x000fe200078ec0ff */
[----:B------:R-:W-:Y:S01]  /*0cd0*/  IMAD.IADD R3, R18, 0x1, -R3 ;  /* 0x0000000112037824 */ /* 0x000fe200078e0a03 */
[----:B------:R-:W-:Y:S01]  /*0ce0*/  LEA R22, R0, R5, 0x6 ;  /* 0x0000000500167211 */ /* 0x000fe200078e30ff */
[----:B------:R-:W-:Y:S01]  /*0cf0*/  IMAD.IADD R7, R8, 0x1, -R7 ;  /* 0x0000000108077824 */ /* 0x000fe200078e0a07 */
[----:B------:R-:W-:Y:S01]  /*0d00*/  SHF.R.S32.HI R17, RZ, 0x3, R17 ;  /* 0x00000003ff117819 */ /* 0x000fe20000011411 */
[----:B------:R-:W-:Y:S02]  /*0d10*/  IMAD.IADD R16, R16, 0x1, -R13 ;  /* 0x0000000110107824 */ /* 0x000fe400078e0a0d */
[----:B------:R-:W-:Y:S02]  /*0d20*/  IMAD R157, R3, R10, 0xa0 ;  /* 0x000000a0039d7424 */ /* 0x000fe400078e020a */
[----:B------:R-:W-:-:S07]  /*0d30*/  IMAD R23, R7, 0x8, R22 ;  /* 0x0000000807177824 */ /* 0x000fce00078e0216 */
.L_x_10788:
[----:B------:R-:W0:Y:S01]  /*0d40*/  SHFL.IDX PT, R0, R19, RZ, 0x1f ;  /* 0x00001fff13007589 */ /* 0x000e2200000e0000 */
[----:B-1----:R-:W1:Y:S01]  /*0d50*/  S2UR UR46, SR_CgaCtaId ;  /* 0x00000000002e79c3 */ /* 0x002e620000008800 */
[----:B------:R-:W-:Y:S01]  /*0d60*/  ULDC.64 UR6, c[0x0][0x418] ;  /* 0x0001060000067ab9 */ /* 0x000fe20000000a00 */
[----:B------:R-:W-:Y:S01]  /*0d70*/  UMOV UR48, 0x400 ;  /* 0x0000040000307882 */ /* 0x000fe20000000000 */
[----:B------:R-:W-:Y:S01]  /*0d80*/  UISETP.NE.U32.AND UP0, UPT, UR6, URZ, UPT ;  /* 0x0000003f0600728c */ /* 0x000fe2000bf05070 */
[----:B------:R-:W-:Y:S01]  /*0d90*/  ULDC UR4, c[0x0][0xc38] ;  /* 0x00030e0000047ab9 */ /* 0x000fe20000000800 */
[----:B------:R-:W-:Y:S01]  /*0da0*/  ULDC UR53, c[0x0][0x424] ;  /* 0x0001090000357ab9 */ /* 0x000fe20000000800 */
[----:B------:R-:W-:Y:S02]  /*0db0*/  UISETP.NE.AND UP1, UPT, UR4, 0x1, UPT ;  /* 0x000000010400788c */ /* 0x000fe4000bf25270 */
[----:B------:R-:W-:Y:S01]  /*0dc0*/  UISETP.NE.AND.EX UP0, UPT, UR7, URZ, UPT, UP0 ;  /* 0x0000003f0700728c */ /* 0x000fe2000bf05300 */
[----:B------:R-:W-:Y:S01]  /*0dd0*/  ULDC UR4, c[0x0][0xc44] ;  /* 0x0003110000047ab9 */ /* 0x000fe20000000800 */
[----:B------:R-:W-:-:S02]  /*0de0*/  ULDC UR9, c[0x0][0x2f0] ;  /* 0x0000bc0000097ab9 */ /* 0x000fc40000000800 */
[----:B------:R-:W-:Y:S02]  /*0df0*/  USEL UR53, UR53, 0x1, UP0 ;  /* 0x0000000135357887 */ /* 0x000fe40008000000 */
[----:B------:R-:W-:Y:S02]  /*0e00*/  UISETP.NE.AND UP2, UPT, UR4, 0x1, UPT ;  /* 0x000000010400788c */ /* 0x000fe4000bf45270 */
[----:B------:R-:W-:Y:S01]  /*0e10*/  UIMAD UR53, UR53, UR9, URZ ;  /* 0x00000009353572a4 */ /* 0x000fe2000f8e023f */
[----:B------:R-:W-:Y:S01]  /*0e20*/  @UP1 ULDC UR4, c[0x0][0xc3c] ;  /* 0x00030f0000041ab9 */ /* 0x000fe20000000800 */
[----:B------:R-:W-:Y:S01]  /*0e30*/  @UP1 ULDC UR13, c[0x0][0xc40] ;  /* 0x00031000000d1ab9 */ /* 0x000fe20000000800 */
[----:B------:R-:W-:Y:S01]  /*0e40*/  UIMAD.WIDE.U32 UR4, UR45, UR4, URZ ;  /* 0x000000042d0472a5 */ /* 0x000fe2000f8e003f */
[----:B0-----:R-:W-:Y:S01]  /*0e50*/  R2UR UR8, R0 ;  /* 0x00000000000872ca */ /* 0x001fe200000e0000 */
[----:B-1----:R-:W-:Y:S01]  /*0e60*/  ULEA UR48, UR46, UR48, 0x18 ;  /* 0x000000302e307291 */ /* 0x002fe2000f8ec03f */
[----:B------:R-:W-:Y:S01]  /*0e70*/  UMOV UR47, UR45 ;  /* 0x0000002d002f7c82 */ /* 0x000fe20008000000 */
[----:B------:R-:W-:-:S02]  /*0e80*/  @UP1 USHF.R.U32.HI UR47, URZ, UR13, UR5 ;  /* 0x0000000d3f2f1299 */ /* 0x000fc40008011605 */
[----:B------:R-:W-:Y:S01]  /*0e90*/  UIADD3 UR12, UR48, 0xb000, URZ ;  /* 0x0000b000300c7890 */ /* 0x000fe2000fffe03f */
[----:B------:R-:W-:Y:S01]  /*0ea0*/  @UP2 ULDC.64 UR10, c[0x0][0xc48] ;  /* 0x00031200000a2ab9 */ /* 0x000fe20000000a00 */
[----:B------:R-:W-:Y:S02]  /*0eb0*/  UMOV UR37, 0x80000020 ;  /* 0x8000002000257882 */ /* 0x000fe40000000000 */
[----:B------:R-:W-:Y:S02]  /*0ec0*/  ULOP3.LUT UP0, URZ, UR12, 0x9f, URZ, 0xc0, !UPT ;  /* 0x0000009f0c3f7892 */ /* 0x000fe4000f80c03f */
[----:B------:R-:W-:Y:S02]  /*0ed0*/  UIMAD.WIDE.U32 UR4, UR47, UR10, URZ ;  /* 0x0000000a2f0472a5 */ /* 0x000fe4000f8e003f */
[----:B------:R-:W-:Y:S02]  /*0ee0*/  UIMAD.WIDE UR6, UR8, 0x55555556, URZ ;  /* 0x55555556080678a5 */ /* 0x000fe4000f8e023f */
[----:B------:R-:W-:Y:S01]  /*0ef0*/  UIADD3 UR6, UR53, 0x9f, URZ ;  /* 0x0000009f35067890 */ /* 0x000fe2000fffe03f */
[----:B------:R-:W-:Y:S01]  /*0f00*/  PLOP3.LUT P0, PT, PT, PT, UP0, 0x80, 0x0 ;  /* 0x000000000000781c */ /* 0x000fe20003f0f008 */
[----:B------:R-:W-:Y:S01]  /*0f10*/  ULEA.HI UR7, UR7, UR7, URZ, 0x1 ;  /* 0x0000000707077291 */ /* 0x000fe2000f8f083f */
[----:B------:R-:W-:Y:S01]  /*0f20*/  UMOV UR49, UR47 ;  /* 0x0000002f00317c82 */ /* 0x000fe20008000000 */
[----:B------:R-:W-:-:S02]  /*0f30*/  @UP2 USHF.R.U32.HI UR49, URZ, UR11, UR5 ;  /* 0x0000000b3f312299 */ /* 0x000fc40008011605 */
[----:B------:R-:W-:Y:S02]  /*0f40*/  UIMAD UR8, UR7, -0x3, UR8 ;  /* 0xfffffffd070878a4 */ /* 0x000fe4000f8e0208 */
[----:B------:R-:W-:Y:S02]  /*0f50*/  UIMAD.WIDE UR6, UR6, 0x66666667, URZ ;  /* 0x66666667060678a5 */ /* 0x000fe4000f8e023f */
[----:B------:R-:W-:Y:S02]  /*0f60*/  ULEA UR8, UR8, UR12, 0xc ;  /* 0x0000000c08087291 */ /* 0x000fe4000f8e603f */
[----:B------:R-:W-:Y:S02]  /*0f70*/  USHF.R.U32.HI UR52, URZ, 0x1f, UR7 ;  /* 0x0000001f3f347899 */ /* 0x000fe40008011607 */
[----:B------:R-:W-:Y:S02]  /*0f80*/  USHF.R.U32.HI UR8, URZ, 0x4, UR8 ;  /* 0x000000043f087899 */ /* 0x000fe40008011608 */
[----:B------:R-:W-:-:S02]  /*0f90*/  ULEA.HI.SX32 UR52, UR7, UR52, 0x1a ;  /* 0x0000003407347291 */ /* 0x000fc4000f8fd23f */
[----:B------:R-:W-:-:S04]  /*0fa0*/  ULOP3.LUT UR8, UR8, 0x3fff, URZ, 0xc0, !UPT ;  /* 0x00003fff08087892 */ /* 0x000fc8000f8ec03f */
        /* <DEDUP_REMOVED lines=18> */
.L_x_10766:
        /* <DEDUP_REMOVED lines=45> */
[----:B------:R-:W-:Y:S02]  /*13a0*/  MOV R4, UR4 ;  /* 0x0000000400047c02 */ /* 0x000fe40008000f00 */
        /* <DEDUP_REMOVED lines=14> */
.L_x_10846:
[----:B------:R-:W-:Y:S05]  /*1490*/  @!P0 BRA `(.L_x_10768) ;  /* 0x0000000000048947 */ /* 0x000fea0003800000 */
[----:B------:R-:W-:Y:S01]  /*14a0*/  BPT.TRAP 0x1 ;  /* 0x000000040000795c */ /* 0x000fe20000300000 */
.L_x_10768:
[----:B0-----:R-:W-:Y:S01]  /*14b0*/  IMAD.U32 R3, RZ, RZ, UR43 ;  /* 0x0000002bff037e24 */ /* 0x001fe2000f8e00ff */
[----:B------:R-:W-:-:S04]  /*14c0*/  MOV R2, UR42 ;  /* 0x0000002a00027c02 */ /* 0x000fc80008000f00 */
[----:B------:R-:W-:Y:S02]  /*14d0*/  LEA R3, R3, UR48, 0x3 ;  /* 0x0000003003037c11 */ /* 0x000fe4000f8e18ff */
[----:B------:R-:W-:-:S04]  /*14e0*/  SHF.L.U32 R2, R2, 0x1f, RZ ;  /* 0x0000001f02027819 */ /* 0x000fc800000006ff */
[----:B------:R0:W1:Y:S01]  /*14f0*/  SYNCS.PHASECHK.TRANS64.TRYWAIT P1, [R3+URZ+0x13230], R2 ;  /* 0x01323002030075a7 */ /* 0x000062000802017f */
[----:B------:R-:W-:Y:S05]  /*1500*/  @!P0 BRA `(.L_x_10769) ;  /* 0x0000000000048947 */ /* 0x000fea0003800000 */
[----:B------:R-:W-:Y:S01]  /*1510*/  BPT.TRAP 0x1 ;  /* 0x000000040000795c */ /* 0x000fe20000300000 */
.L_x_10769:
[----:B-1----:R-:W-:Y:S05]  /*1520*/  @P1 BRA `(.L_x_10770) ;  /* 0x0000000000081947 */ /* 0x002fea0003800000 */
[----:B------:R-:W1:Y:S02]  /*1530*/  SYNCS.PHASECHK.TRANS64.TRYWAIT P1, [R3+URZ+0x13230], R2 ;  /* 0x01323002030075a7 */ /* 0x000e64000802017f */
[----:B-1----:R-:W-:Y:S05]  /*1540*/  @!P1 BRA `(.L_x_10771) ;  /* 0x000000a400049947 */ /* 0x002fea0003800000 */
.L_x_10770:
[----:B------:R-:W2:Y:S01]  /*1550*/  S2R R120, SR_TID.X ;  /* 0x0000000000787919 */ /* 0x000ea20000002100 */
[----:B------:R-:W-:Y:S01]  /*1560*/  UIADD3 UR4, UR48, 0xe000, URZ ;  /* 0x0000e00030047890 */ /* 0x000fe2000fffe03f */
[----:B------:R-:W-:-:S03]  /*1570*/  IMAD.MOV.U32 R55, RZ, RZ, RZ ;  /* 0x000000ffff377224 */ /* 0x000fc600078e00ff */
[----:B------:R-:W-:-:S04]  /*1580*/  USHF.R.U32.HI UR4, URZ, 0x4, UR4 ;  /* 0x000000043f047899 */ /* 0x000fc80008011604 */
[----:B------:R-:W-:-:S06]  /*1590*/  ULOP3.LUT UR4, UR4, 0x3fff, URZ, 0xc0, !UPT ;  /* 0x00003fff04047892 */ /* 0x000fcc000f8ec03f */
[----:B01----:R-:W-:Y:S01]  /*15a0*/  IMAD.U32 R2, RZ, RZ, UR4 ;  /* 0x00000004ff027e24 */ /* 0x003fe2000f8e00ff */
[----:B------:R-:W-:Y:S05]  /*15b0*/  WARPSYNC.ALL ;  /* 0x0000000000007948 */ /* 0x000fea0003800000 */
[----:B------:R-:W-:Y:S02]  /*15c0*/  LOP3.LUT R2, R2, 0x10000, RZ, 0xfc, !PT ;  /* 0x0001000002027812 */ /* 0x000fe400078efcff */
[----:B--2---:R-:W-:Y:S02]  /*15d0*/  LOP3.LUT P1, RZ, R120, 0x7f, RZ, 0xc0, !PT ;  /* 0x0000007f78ff7812 */ /* 0x004fe4000782c0ff */
[----:B------:R-:W-:Y:S01]  /*15e0*/  R2UR UR12, R2 ;  /* 0x00000000020c72ca */ /* 0x000fe200000e0000 */
[----:B------:R-:W-:Y:S01]  /*15f0*/  WARPGROUP.ARRIVE ;  /* 0x00000000000079c5 */ /* 0x000fe20000000000 */
[----:B------:R-:W-:Y:S01]  /*1600*/  UMOV UR39, 0x80000020 ;  /* 0x8000002000277882 */ /* 0x000fe20000000000 */
[----:B------:R-:W-:Y:S01]  /*1610*/  UMOV UR4, UR36 ;  /* 0x0000002400047c82 */ /* 0x000fe20008000000 */
[----:B------:R-:W-:Y:S01]  /*1620*/  UMOV UR5, UR37 ;  /* 0x0000002500057c82 */ /* 0x000fe20008000000 */
[----:B------:R-:W-:Y:S01]  /*1630*/  UMOV UR7, 0x80000020 ;  /* 0x8000002000077882 */ /* 0x000fe20000000000 */
[----:B------:R-:W-:Y:S01]  /*1640*/  UMOV UR8, UR36 ;  /* 0x0000002400087c82 */ /* 0x000fe20008000000 */
[----:B------:R-:W-:Y:S01]  /*1650*/  UMOV UR9, UR37 ;  /* 0x0000002500097c82 */ /* 0x000fe20008000000 */
[----:B------:R-:W-:Y:S01]  /*1660*/  UMOV UR11, 0x80000020 ;  /* 0x80000020000b7882 */ /* 0x000fe20000000000 */
[----:B------:R-:W-:Y:S01]  /*1670*/  UIADD3 UR13, UR36, 0x2, URZ ;  /* 0x00000002240d7890 */ /* 0x000fe2000fffe03f */
[----:B------:R-:W-:Y:S01]  /*1680*/  VIADD R10, R157, UR53 ;  /* 0x000000359d0a7c36 */ /* 0x000fe20008000000 */
[----:B------:R-:W-:Y:S01]  /*1690*/  ULDC UR16, c[0x0][0x988] ;  /* 0x0002620000107ab9 */ /* 0x000fe20000000800 */
[----:B------:R-:W-:-:S02]  /*16a0*/  UISETP.GE.AND UP0, UPT, UR53, 0xa1, UPT ;  /* 0x000000a13500788c */ /* 0x000fc4000bf06270 */
[----:B------:R-:W-:-:S04]  /*16b0*/  UIMAD UR12, UR43, 0x280, UR12 ;  /* 0x000002802b0c78a4 */ /* 0x000fc8000f8e020c */
[----:B------:R-:W-:Y:S02]  /*16c0*/  UIADD3 UR6, UR12, 0x100, URZ ;  /* 0x000001000c067890 */ /* 0x000fe4000fffe03f */
[----:B------:R-:W-:Y:S02]  /*16d0*/  UIADD3 UR10, UR12, 0x180, URZ ;  /* 0x000001800c0a7890 */ /* 0x000fe4000fffe03f */
[----:B------:R-:W-:Y:S02]  /*16e0*/  UMOV UR38, UR12 ;  /* 0x0000000c00267c82 */ /* 0x000fe40008000000 */
[----:B------:R-:W-:Y:S01]  /*16f0*/  QGMMA.64x32x32.F32.E4M3.E4M3 R104, gdesc[UR36], RZ, !UPT, gsb0 ;  /* 0x00600000246879f3 */ /* 0x000fe2000c0008ff */
[----:B------:R-:W-:Y:S01]  /*1700*/  UIADD3 UR38, UR12, 0x80, URZ ;  /* 0x000000800c267890 */ /* 0x000fe2000fffe03f */
[----:B------:R-:W-:Y:S01]  /*1710*/  UMOV UR39, 0x80000020 ;  /* 0x8000002000277882 */ /* 0x000fe20000000000 */
        /* <DEDUP_REMOVED lines=12> */
[----:B------:R-:W-:Y:S02]  /*17e0*/  WARPGROUP.DEPBAR.LE gsb0, 0x0 ;  /* 0x00008000000079c5 */ /* 0x000fe40000010000 */
[----:B------:R-:W-:-:S06]  /*17f0*/  WARPGROUP.ARRIVE ;  /* 0x00000000000079c5 */ /* 0x000fcc0000000000 */
[----:B------:R-:W-:Y:S03]  /*1800*/  QGMMA.64x32x32.F32.E4M3.E4M3 R56, gdesc[UR8], RZ, !UPT, gsb0 ;  /* 0x00600000083879f3 */ /* 0x000fe6000c0008ff */
        /* <DEDUP_REMOVED lines=62> */
[----:B------:R-:W-:Y:S08]  /*1bf0*/  MUFU.TANH R20, R20 ;  /* 0x0000001400147308 */ /* 0x000ff00000002400 */
[----:B------:R-:W5:Y:S08]  /*1c00*/  MUFU.TANH R7, R7 ;  /* 0x0000000700077308 */ /* 0x000f700000002400 */
[----:B------:R-:W-:Y:S08]  /*1c10*/  MUFU.TANH R50, R50 ;  /* 0x0000003200327308 */ /* 0x000ff00000002400 */
        /* <DEDUP_REMOVED lines=9> */
[----:B------:R-:W-:Y:S01]  /*1cb0*/  UIADD3 UR6, UR12, 0x202, URZ ;  /* 0x000002020c067890 */ /* 0x000fe2000fffe03f */
[----:B------:R-:W-:Y:S01]  /*1cc0*/  IMAD R10, R85, -0xa0, R10 ;  /* 0xffffff60550a7824 */ /* 0x000fe200078e020a */
[----:B------:R-:W-:Y:S01]  /*1cd0*/  UMOV UR7, 0x80000020 ;  /* 0x8000002000077882 */ /* 0x000fe20000000000 */
[C---:B------:R-:W-:Y:S01]  /*1ce0*/  FMUL.FTZ R96, R0.reuse, R74 ;  /* 0x0000004a00607220 */ /* 0x040fe20000410000 */
[C---:B------:R-:W-:Y:S01]  /*1cf0*/  FMUL.FTZ R74, R0.reuse, R84 ;  /* 0x00000054004a7220 */ /* 0x040fe20000410000 */
[----:B------:R-:W-:Y:S01]  /*1d00*/  FMUL.FTZ R95, R0, R75 ;  /* 0x0000004b005f7220 */ /* 0x000fe20000410000 */
[C---:B------:R-:W-:Y:S01]  /*1d10*/  ISETP.GT.AND P1, PT, R10.reuse, RZ, PT ;  /* 0x000000ff0a00720c */ /* 0x040fe20003f24270 */
[----:B------:R-:W5:Y:S01]  /*1d20*/  MUFU.TANH R8, R8 ;  /* 0x0000000800087308 */ /* 0x000f620000002400 */
[----:B------:R-:W-:Y:S01]  /*1d30*/  ISETP.GT.AND P2, PT, R10, 0x1, PT ;  /* 0x000000010a00780c */ /* 0x000fe20003f44270 */
[----:B------:R-:W-:Y:S01]  /*1d40*/  FMUL.FTZ R88, R0, R73 ;  /* 0x0000004900587220 */ /* 0x000fe20000410000 */
[----:B------:R-:W-:Y:S01]  /*1d50*/  ISETP.GT.AND P3, PT, R10, 0x8, PT ;  /* 0x000000080a00780c */ /* 0x000fe20003f64270 */
[C---:B------:R-:W-:Y:S01]  /*1d60*/  FMUL.FTZ R73, R0.reuse, R81 ;  /* 0x0000005100497220 */ /* 0x040fe20000410000 */
[----:B0-----:R-:W-:Y:S01]  /*1d70*/  FSEL R21, R21, -INF , P1 ;  /* 0xff80000015157808 */ /* 0x001fe20000800000 */
[----:B------:R-:W-:Y:S01]  /*1d80*/  FMUL.FTZ R81, R0, R87 ;  /* 0x0000005700517220 */ /* 0x000fe20000410000 */
[----:B-1----:R-:W-:Y:S01]  /*1d90*/  FSEL R40, R40, -INF , P2 ;  /* 0xff80000028287808 */ /* 0x002fe20001000000 */
[----:B------:R-:W0:Y:S01]  /*1da0*/  MUFU.TANH R51, R51 ;  /* 0x0000003300337308 */ /* 0x000e220000002400 */
[----:B------:R-:W-:Y:S01]  /*1db0*/  ISETP.GT.AND P4, PT, R10, 0x9, PT ;  /* 0x000000090a00780c */ /* 0x000fe20003f84270 */
[----:B------:R-:W-:Y:S01]  /*1dc0*/  FMUL.FTZ R92, R0, R72 ;  /* 0x00000048005c7220 */ /* 0x000fe20000410000 */
[----:B--2---:R-:W-:Y:S01]  /*1dd0*/  FSEL R42, R42, -INF , P3 ;  /* 0xff8000002a2a7808 */ /* 0x004fe20001800000 */
[----:B------:R-:W-:Y:S01]  /*1de0*/  FMUL.FTZ R72, R0, R77 ;  /* 0x0000004d00487220 */ /* 0x000fe20000410000 */
[----:B------:R-:W-:Y:S01]  /*1df0*/  ISETP.GT.AND P5, PT, R10, 0x10, PT ;  /* 0x000000100a00780c */ /* 0x000fe20003fa4270 */
[----:B------:R-:W-:Y:S01]  /*1e00*/  FMUL.FTZ R77, R0, R80 ;  /* 0x00000050004d7220 */ /* 0x000fe20000410000 */
[----:B---3--:R-:W-:Y:S01]  /*1e10*/  FSEL R43, R43, -INF , P4 ;  /* 0xff8000002b2b7808 */ /* 0x008fe20002000000 */
[----:B------:R-:W1:Y:S01]  /*1e20*/  MUFU.TANH R12, R12 ;  /* 0x0000000c000c7308 */ /* 0x000e620000002400 */
[----:B----4-:R-:W-:Y:S01]  /*1e30*/  FSEL R4, R4, -INF , P1 ;  /* 0xff80000004047808 */ /* 0x010fe20000800000 */
[----:B------:R-:W-:Y:S01]  /*1e40*/  FMUL.FTZ R80, R0, R82 ;  /* 0x0000005200507220 */ /* 0x000fe20000410000 */
[----:B------:R-:W-:Y:S01]  /*1e50*/  ISETP.GT.AND P1, PT, R10, 0x11, PT ;  /* 0x000000110a00780c */ /* 0x000fe20003f24270 */
[C---:B------:R-:W-:Y:S01]  /*1e60*/  FMUL.FTZ R82, R0.reuse, R86 ;  /* 0x0000005600527220 */ /* 0x040fe20000410000 */
[----:B-----5:R-:W-:Y:S01]  /*1e70*/  FSEL R45, R45, -INF , P5 ;  /* 0xff8000002d2d7808 */ /* 0x020fe20002800000 */
[----:B------:R-:W-:Y:S01]  /*1e80*/  FMUL.FTZ R76, R0, R76 ;  /* 0x0000004c004c7220 */ /* 0x000fe20000410000 */
[----:B------:R-:W-:Y:S01]  /*1e90*/  FSEL R5, R5, -INF , P2 ;  /* 0xff80000005057808 */ /* 0x000fe20001000000 */
[----:B------:R-:W2:Y:S01]  /*1ea0*/  MUFU.TANH R13, R13 ;  /* 0x0000000d000d7308 */ /* 0x000ea20000002400 */
[----:B------:R-:W-:-:S02]  /*1eb0*/  ISETP.GT.AND P2, PT, R10, 0x18, PT ;  /* 0x000000180a00780c */ /* 0x000fc40003f44270 */
[----:B------:R-:W-:Y:S02]  /*1ec0*/  FSEL R47, R47, -INF , P1 ;  /* 0xff8000002f2f7808 */ /* 0x000fe40000800000 */
[----:B------:R-:W-:Y:S02]  /*1ed0*/  FSEL R9, R9, -INF , P1 ;  /* 0xff80000009097808 */ /* 0x000fe40000800000 */
[----:B------:R-:W-:Y:S01]  /*1ee0*/  ISETP.GT.AND P1, PT, R10, 0x28, PT ;  /* 0x000000280a00780c */ /* 0x000fe20003f24270 */
[----:B------:R-:W3:Y:S01]  /*1ef0*/  MUFU.TANH R52, R52 ;  /* 0x0000003400347308 */ /* 0x000ee20000002400 */
[----:B------:R-:W-:Y:S02]  /*1f00*/  FSEL R11, R11, -INF , P2 ;  /* 0xff8000000b0b7808 */ /* 0x000fe40001000000 */
[----:B------:R-:W-:Y:S02]  /*1f10*/  FSEL R48, R48, -INF , P2 ;  /* 0xff80000030307808 */ /* 0x000fe40001000000 */
[----:B------:R-:W-:-:S02]  /*1f20*/  FSEL R6, R6, -INF , P3 ;  /* 0xff80000006067808 */ /* 0x000fc40001800000 */
[C---:B------:R-:W-:Y:S01]  /*1f30*/  ISETP.GT.AND P2, PT, R10.reuse, 0x29, PT ;  /* 0x000000290a00780c */ /* 0x040fe20003f44270 */
[----:B------:R-:W4:Y:S01]  /*1f40*/  MUFU.TANH R14, R14 ;  /* 0x0000000e000e7308 */ /* 0x000f220000002400 */
[C---:B------:R-:W-:Y:S02]  /*1f50*/  ISETP.GT.AND P3, PT, R10.reuse, 0x19, PT ;  /* 0x000000190a00780c */ /* 0x040fe40003f64270 */
[----:B------:R-:W-:Y:S02]  /*1f60*/  FSEL R7, R7, -INF , P4 ;  /* 0xff80000007077808 */ /* 0x000fe40002000000 */
[----:B------:R-:W-:Y:S02]  /*1f70*/  ISETP.GT.AND P4, PT, R10, 0x20, PT ;  /* 0x000000200a00780c */ /* 0x000fe40003f84270 */
[----:B------:R-:W-:Y:S01]  /*1f80*/  FSEL R49, R49, -INF , P3 ;  /* 0xff80000031317808 */ /* 0x000fe20001800000 */
[----:B------:R-:W5:Y:S01]  /*1f90*/  MUFU.TANH R44, R44 ;  /* 0x0000002c002c7308 */ /* 0x000f620000002400 */
[----:B------:R-:W-:-:S02]  /*1fa0*/  FSEL R8, R8, -INF , P5 ;  /* 0xff80000008087808 */ /* 0x000fc40002800000 */
[----:B------:R-:W-:Y:S01]  /*1fb0*/  ISETP.GT.AND P5, PT, R10, 0x21, PT ;  /* 0x000000210a00780c */ /* 0x000fe20003fa4270 */
[----:B------:R-:W-:Y:S02]  /*1fc0*/  WARPGROUP.DEPBAR.LE gsb0, 0x0 ;  /* 0x00008000000079c5 */ /* 0x000fe40000010000 */
[----:B------:R-:W-:Y:S01]  /*1fd0*/  WARPGROUP.ARRIVE ;  /* 0x00000000000079c5 */ /* 0x000fe20000000000 */
[C---:B------:R-:W-:Y:S01]  /*1fe0*/  FMUL.FTZ R83, R0.reuse, R59 ;  /* 0x0000003b00537220 */ /* 0x040fe20000410000 */
[----:B------:R-:W-:Y:S01]  /*1ff0*/  FMNMX.FTZ R59, R21, R40, !PT ;  /* 0x00000028153b7209 */ /* 0x000fe20007810000 */
[C---:B------:R-:W-:Y:S01]  /*2000*/  FMUL.FTZ R84, R0.reuse, R58 ;  /* 0x0000003a00547220 */ /* 0x040fe20000410000 */
[C---:B------:R-:W-:Y:S01]  /*2010*/  FMUL.FTZ R60, R0.reuse, R60 ;  /* 0x0000003c003c7220 */ /* 0x040fe20000410000 */
[----:B------:R-:W-:Y:S01]  /*2020*/  FMUL.FTZ R75, R0, R56 ;  /* 0x00000038004b7220 */ /* 0x000fe20000410000 */
[----:B------:R-:W-:Y:S01]  /*2030*/  QGMMA.64x32x32.F32.E4M3.E4M3 R24, gdesc[UR4], R24, gsb0 ;  /* 0x00600000041879f3 */ /* 0x000fe20008000818 */
[----:B------:R-:W-:Y:S01]  /*2040*/  FMNMX.FTZ R58, R42, R59, !PT ;  /* 0x0000003b2a3a7209 */ /* 0x000fe20007810000 */
[C---:B------:R-:W-:Y:S01]  /*2050*/  FMUL.FTZ R56, R0.reuse, R62 ;  /* 0x0000003e00387220 */ /* 0x040fe20000410000 */
[C---:B------:R-:W-:Y:S01]  /*2060*/  FMUL.FTZ R63, R0.reuse, R63 ;  /* 0x0000003f003f7220 */ /* 0x040fe20000410000 */
[----:B------:R2:W-:Y:S01]  /*2070*/  MUFU.TANH R62, R60 ;  /* 0x0000003c003e7308 */ /* 0x0005e20000002400 */
[C---:B------:R-:W-:Y:S01]  /*2080*/  FMUL.FTZ R98, R0.reuse, R70 ;  /* 0x0000004600627220 */ /* 0x040fe20000410000 */
[C---:B------:R-:W-:Y:S01]  /*2090*/  FMUL.FTZ R87, R0.reuse, R68 ;  /* 0x0000004400577220 */ /* 0x040fe20000410000 */
[C---:B------:R-:W-:Y:S01]  /*20a0*/  FMUL.FTZ R65, R0.reuse, R65 ;  /* 0x0000004100417220 */ /* 0x040fe20000410000 */
[----:B0-----:R-:W-:Y:S01]  /*20b0*/  FSEL R51, R51, -INF , P4 ;  /* 0xff80000033337808 */ /* 0x001fe20002000000 */
[----:B------:R-:W-:Y:S01]  /*20c0*/  FMUL.FTZ R99, R0, R71 ;  /* 0x0000004700637220 */ /* 0x000fe20000410000 */
[----:B-1----:R-:W-:Y:S01]  /*20d0*/  FSEL R12, R12, -INF , P3 ;  /* 0xff8000000c0c7808 */ /* 0x002fe20001800000 */
[C---:B------:R-:W-:Y:S01]  /*20e0*/  FMUL.FTZ R61, R0.reuse, R61 ;  /* 0x0000003d003d7220 */ /* 0x040fe20000410000 */
[----:B------:R-:W0:Y:S01]  /*20f0*/  MUFU.TANH R91, R91 ;  /* 0x0000005b005b7308 */ /* 0x000e220000002400 */
[----:B--2---:R-:W-:Y:S01]  /*2100*/  FMNMX.FTZ R60, R43, R58, !PT ;  /* 0x0000003a2b3c7209 */ /* 0x004fe20007810000 */
[----:B------:R-:W-:Y:S01]  /*2110*/  FMUL.FTZ R86, R0, R67 ;  /* 0x0000004300567220 */ /* 0x000fe20000410000 */
[----:B------:R-:W-:Y:S01]  /*2120*/  ISETP.GT.AND P3, PT, R10, 0x30, PT ;  /* 0x000000300a00780c */ /* 0x000fe20003f64270 */
[C---:B------:R-:W-:Y:S01]  /*2130*/  FMUL.FTZ R85, R0.reuse, R66 ;  /* 0x0000004200557220 */ /* 0x040fe20000410000 */
[----:B------:R-:W-:Y:S01]  /*2140*/  FMNMX.FTZ R60, R45, R60, !PT ;  /* 0x0000003c2d3c7209 */ /* 0x000fe20007810000 */
[----:B------:R-:W-:Y:S01]  /*2150*/  FMUL.FTZ R66, R0, R69 ;  /* 0x0000004500427220 */ /* 0x000fe20000410000 */
[----:B------:R-:W-:Y:S01]  /*2160*/  FSEL R13, R13, -INF , P4 ;  /* 0xff8000000d0d7808 */ /* 0x000fe20002000000 */
[----:B------:R1:W-:Y:S01]  /*2170*/  MUFU.TANH R70, R63 ;  /* 0x0000003f00467308 */ /* 0x0003e20000002400 */
[----:B------:R-:W-:Y:S01]  /*2180*/  ISETP.GT.AND P4, PT, R10, 0x31, PT ;  /* 0x000000310a00780c */ /* 0x000fe20003f84270 */
[----:B------:R-:W-:Y:S01]  /*2190*/  FMUL.FTZ R64, R0, R64 ;  /* 0x0000004000407220 */ /* 0x000fe20000410000 */
[----:B---3--:R-:W-:Y:S01]  /*21a0*/  FSEL R52, R52, -INF , P5 ;  /* 0xff80000034347808 */ /* 0x008fe20002800000 */
[----:B------:R-:W-:Y:S01]  /*21b0*/  FMUL.FTZ R57, R0, R57 ;  /* 0x0000003900397220 */ /* 0x000fe20000410000 */
[----:B----4-:R-:W-:-:S02]  /*21c0*/  FSEL R14, R14, -INF , P5 ;  /* 0xff8000000e0e7808 */ /* 0x010fc40002800000 */
[----:B-----5:R-:W-:Y:S01]  /*21d0*/  FSEL R59, R44, -INF , P3 ;  /* 0xff8000002c3b7808 */ /* 0x020fe20001800000 */
[----:B------:R-:W2:Y:S01]  /*21e0*/  MUFU.TANH R41, R41 ;  /* 0x0000002900297308 */ /* 0x000ea20000002400 */
[----:B-1----:R-:W-:Y:S02]  /*21f0*/  FMNMX.FTZ R63, R47, R60, !PT ;  /* 0x0000003c2f3f7209 */ /* 0x002fe40007810000 */
[----:B------:R-:W-:Y:S02]  /*2200*/  ISETP.GT.AND P5, PT, R10, 0x38, PT ;  /* 0x000000380a00780c */ /* 0x000fe40003fa4270 */
[----:B0-----:R-:W-:-:S03]  /*2210*/  FSEL R44, R91, -INF , P4 ;  /* 0xff8000005b2c7808 */ /* 0x001fc60002000000 */
[----:B------:R-:W-:Y:S08]  /*2220*/  MUFU.TANH R46, R46 ;  /* 0x0000002e002e7308 */ /* 0x000ff00000002400 */
[----:B------:R0:W-:Y:S01]  /*2230*/  MUFU.TANH R68, R56 ;  /* 0x0000003800447308 */ /* 0x0001e20000002400 */
[----:B--2---:R-:W-:-:S07]  /*2240*/  FSEL R58, R41, -INF , P2 ;  /* 0xff800000293a7808 */ /* 0x004fce0001000000 */
[----:B------:R-:W-:Y:S01]  /*2250*/  MUFU.TANH R93, R93 ;  /* 0x0000005d005d7308 */ /* 0x000fe20000002400 */
[----:B0-----:R-:W-:Y:S02]  /*2260*/  FSEL R56, R20, -INF , P1 ;  /* 0xff80000014387808 */ /* 0x001fe40000800000 */
[----:B------:R-:W-:Y:S02]  /*2270*/  FSEL R20, R50, -INF , P2 ;  /* 0xff80000032147808 */ /* 0x000fe40001000000 */
[----:B------:R-:W-:Y:S02]  /*2280*/  FMNMX.FTZ R50, R48, R63, !PT ;  /* 0x0000003f30327209 */ /* 0x000fe40007810000 */
[----:B------:R-:W-:Y:S01]  /*2290*/  ISETP.GT.AND P2, PT, R10, 0x40, PT ;  /* 0x000000400a00780c */ /* 0x000fe20003f44270 */
[----:B------:R-:W0:Y:S01]  /*22a0*/  MUFU.TANH R15, R15 ;  /* 0x0000000f000f7308 */ /* 0x000e220000002400 */
[----:B------:R-:W-:Y:S01]  /*22b0*/  FMNMX.FTZ R60, R49, R50, !PT ;  /* 0x00000032313c7209 */ /* 0x000fe20007810000 */
[----:B------:R-:W-:-:S02]  /*22c0*/  WARPGROUP.DEPBAR.LE gsb0, 0x0 ;  /* 0x00008000000079c5 */ /* 0x000fc40000010000 */
[----:B------:R-:W-:-:S04]  /*22d0*/  FMUL.FTZ R36, R0, R36 ;  /* 0x0000002400247220 */ /* 0x000fc80000410000 */
[----:B------:R-:W-:Y:S08]  /*22e0*/  MUFU.TANH R92, R92 ;  /* 0x0000005c005c7308 */ /* 0x000ff00000002400 */
[----:B------:R-:W1:Y:S01]  /*22f0*/  MUFU.TANH R94, R94 ;  /* 0x0000005e005e7308 */ /* 0x000e620000002400 */
[----:B0-----:R-:W-:Y:S02]  /*2300*/  FSEL R15, R15, -INF , P1 ;  /* 0xff8000000f0f7808 */ /* 0x001fe40000800000 */
[----:B------:R-:W-:-:S05]  /*2310*/  ISETP.GT.AND P1, PT, R10, 0x39, PT ;  /* 0x000000390a00780c */ /* 0x000fca0003f24270 */
[----:B------:R0:W-:Y:S08]  /*2320*/  MUFU.TANH R71, R65 ;  /* 0x0000004100477308 */ /* 0x0001f00000002400 */
[----:B------:R-:W2:Y:S01]  /*2330*/  MUFU.TANH R90, R90 ;  /* 0x0000005a005a7308 */ /* 0x000ea20000002400 */
[----:B0-----:R-:W-:Y:S02]  /*2340*/  FMNMX.FTZ R65, R51, R60, !PT ;  /* 0x0000003c33417209 */ /* 0x001fe40007810000 */
[----:B-1----:R-:W-:-:S02]  /*2350*/  FSEL R50, R94, -INF , P1 ;  /* 0xff8000005e327808 */ /* 0x002fc40000800000 */
[----:B------:R-:W-:Y:S02]  /*2360*/  FMNMX.FTZ R91, R52, R65, !PT ;  /* 0x00000041345b7209 */ /* 0x000fe40007810000 */
[----:B------:R-:W-:Y:S01]  /*2370*/  FSEL R65, R92, -INF , P2 ;  /* 0xff8000005c417808 */ /* 0x000fe20001000000 */
[----:B------:R-:W0:Y:S08]  /*2380*/  MUFU.TANH R89, R89 ;  /* 0x0000005900597308 */ /* 0x000e300000002400 */
[----:B------:R1:W-:Y:S01]  /*2390*/  MUFU.TANH R67, R61 ;  /* 0x0000003d00437308 */ /* 0x0003e20000002400 */
[----:B--2---:R-:W-:-:S02]  /*23a0*/  FSEL R41, R90, -INF , P3 ;  /* 0xff8000005a297808 */ /* 0x004fc40001800000 */
[----:B------:R-:W-:-:S05]  /*23b0*/  ISETP.GT.AND P3, PT, R10, 0x41, PT ;  /* 0x000000410a00780c */ /* 0x000fca0003f64270 */
[----:B------:R-:W-:Y:S01]  /*23c0*/  MUFU.TANH R95, R95 ;  /* 0x0000005f005f7308 */ /* 0x000fe20000002400 */
[----:B-1----:R-:W-:Y:S02]  /*23d0*/  FSEL R61, R46, -INF , P4 ;  /* 0xff8000002e3d7808 */ /* 0x002fe40002000000 */
[----:B------:R-:W-:Y:S02]  /*23e0*/  FSEL R46, R93, -INF , P5 ;  /* 0xff8000005d2e7808 */ /* 0x000fe40002800000 */
[----:B------:R-:W-:Y:S02]  /*23f0*/  FMNMX.FTZ R93, R56, R91, !PT ;  /* 0x0000005b385d7209 */ /* 0x000fe40007810000 */
[----:B0-----:R-:W-:Y:S01]  /*2400*/  FSEL R63, R89, -INF , P5 ;  /* 0xff800000593f7808 */ /* 0x001fe20002800000 */
[----:B------:R-:W-:Y:S01]  /*2410*/  MUFU.TANH R53, R53 ;  /* 0x0000003500357308 */ /* 0x000fe20000002400 */
[----:B------:R-:W-:Y:S01]  /*2420*/  FMNMX.FTZ R92, R58, R93, !PT ;  /* 0x0000005d3a5c7209 */ /* 0x000fe20007810000 */
[----:B------:R-:W-:Y:S01]  /*2430*/  FMUL.FTZ R93, R0, R25 ;  /* 0x00000019005d7220 */ /* 0x000fe20000410000 */
[----:B------:R-:W-:-:S02]  /*2440*/  ISETP.GT.AND P5, PT, R10, 0x49, PT ;  /* 0x000000490a00780c */ /* 0x000fc40003fa4270 */
[----:B------:R-:W-:Y:S02]  /*2450*/  FMNMX.FTZ R94, R59, R92, !PT ;  /* 0x0000005c3b5e7209 */ /* 0x000fe40007810000 */
[----:B------:R-:W-:Y:S01]  /*2460*/  ISETP.GT.AND P4, PT, R10, 0x48, PT ;  /* 0x000000480a00780c */ /* 0x000fe20003f84270 */
[----:B------:R-:W0:Y:S01]  /*2470*/  MUFU.TANH R88, R88 ;  /* 0x0000005800587308 */ /* 0x000e220000002400 */
[----:B------:R-:W-:-:S07]  /*2480*/  FMNMX.FTZ R94, R61, R94, !PT ;  /* 0x0000005e3d5e7209 */ /* 0x000fce0007810000 */
[----:B------:R-:W-:Y:S08]  /*2490*/  MUFU.TANH R96, R96 ;  /* 0x0000006000607308 */ /* 0x000ff00000002400 */
[----:B------:R-:W1:Y:S01]  /*24a0*/  MUFU.TANH R78, R78 ;  /* 0x0000004e004e7308 */ /* 0x000e620000002400 */
[----:B0-----:R-:W-:-:S07]  /*24b0*/  FSEL R88, R88, -INF , P3 ;  /* 0xff80000058587808 */ /* 0x001fce0001800000 */
[----:B------:R-:W0:Y:S08]  /*24c0*/  MUFU.TANH R76, R76 ;  /* 0x0000004c004c7308 */ /* 0x000e300000002400 */
[----:B------:R-:W2:Y:S01]  /*24d0*/  MUFU.TANH R80, R80 ;  /* 0x0000005000507308 */ /* 0x000ea20000002400 */
[----:B-1----:R-:W-:Y:S01]  /*24e0*/  FSEL R25, R78, -INF , P5 ;  /* 0xff8000004e197808 */ /* 0x002fe20002800000 */
[----:B------:R-:W-:-:S06]  /*24f0*/  FMUL.FTZ R78, R0, R26 ;  /* 0x0000001a004e7220 */ /* 0x000fcc0000410000 */
[----:B------:R1:W-:Y:S01]  /*2500*/  MUFU.TANH R90, R66 ;  /* 0x00000042005a7308 */ /* 0x0003e20000002400 */
[----:B0-----:R-:W-:-:S07]  /*2510*/  FSEL R76, R76, -INF , P4 ;  /* 0xff8000004c4c7808 */ /* 0x001fce0002000000 */
[----:B------:R-:W0:Y:S01]  /*2520*/  MUFU.TANH R79, R79 ;  /* 0x0000004f004f7308 */ /* 0x000e220000002400 */
[----:B-1----:R-:W-:Y:S01]  /*2530*/  FMUL.FTZ R66, R0, R24 ;  /* 0x0000001800427220 */ /* 0x002fe20000410000 */
[----:B------:R-:W-:Y:S02]  /*2540*/  FSEL R24, R95, -INF , P3 ;  /* 0xff8000005f187808 */ /* 0x000fe40001800000 */
[----:B------:R-:W-:Y:S02]  /*2550*/  FMNMX.FTZ R95, R63, R94, !PT ;  /* 0x0000005e3f5f7209 */ /* 0x000fe40007810000 */
[----:B------:R-:W-:Y:S02]  /*2560*/  ISETP.GT.AND P3, PT, R10, 0x58, PT ;  /* 0x000000580a00780c */ /* 0x000fe40003f64270 */
[----:B------:R-:W1:Y:S08]  /*2570*/  MUFU.TANH R72, R72 ;  /* 0x0000004800487308 */ /* 0x000e700000002400 */
[----:B------:R3:W-:Y:S08]  /*2580*/  MUFU.TANH R69, R64 ;  /* 0x0000004000457308 */ /* 0x0007f00000002400 */
[----:B------:R-:W4:Y:S01]  /*2590*/  MUFU.TANH R97, R97 ;  /* 0x0000006100617308 */ /* 0x000f220000002400 */
[----:B---3--:R-:W-:-:S02]  /*25a0*/  FSEL R64, R53, -INF , P1 ;  /* 0xff80000035407808 */ /* 0x008fc40000800000 */
[----:B------:R-:W-:Y:S02]  /*25b0*/  ISETP.GT.AND P1, PT, R10, 0x50, PT ;  /* 0x000000500a00780c */ /* 0x000fe40003f24270 */
[----:B------:R-:W-:Y:S02]  /*25c0*/  FSEL R53, R96, -INF , P2 ;  /* 0xff80000060357808 */ /* 0x000fe40001000000 */
[----:B------:R-:W-:Y:S01]  /*25d0*/  ISETP.GT.AND P2, PT, R10, 0x51, PT ;  /* 0x000000510a00780c */ /* 0x000fe20003f44270 */
[----:B------:R-:W3:Y:S01]  /*25e0*/  MUFU.TANH R77, R77 ;  /* 0x0000004d004d7308 */ /* 0x000ee20000002400 */
[----:B--2---:R-:W-:Y:S01]  /*25f0*/  FSEL R26, R80, -INF , P1 ;  /* 0xff800000501a7808 */ /* 0x004fe20000800000 */
[----:B------:R-:W-:Y:S01]  /*2600*/  FMUL.FTZ R80, R0, R27 ;  /* 0x0000001b00507220 */ /* 0x000fe20000410000 */
[----:B0-----:R-:W-:Y:S02]  /*2610*/  FSEL R27, R79, -INF , P2 ;  /* 0xff8000004f1b7808 */ /* 0x001fe40001000000 */
[----:B-1----:R-:W-:-:S02]  /*2620*/  FSEL R72, R72, -INF , P5 ;  /* 0xff80000048487808 */ /* 0x002fc40002800000 */
[C---:B------:R-:W-:Y:S01]  /*2630*/  ISETP.GT.AND P5, PT, R10.reuse, 0x60, PT ;  /* 0x000000600a00780c */ /* 0x040fe20003fa4270 */
[----:B------:R0:W-:Y:S01]  /*2640*/  MUFU.TANH R92, R66 ;  /* 0x00000042005c7308 */ /* 0x0001e20000002400 */
[----:B----4-:R-:W-:Y:S02]  /*2650*/  FSEL R60, R97, -INF , P4 ;  /* 0xff800000613c7808 */ /* 0x010fe40002000000 */
[----:B------:R-:W-:-:S05]  /*2660*/  ISETP.GT.AND P4, PT, R10, 0x59, PT ;  /* 0x000000590a00780c */ /* 0x000fca0003f84270 */
[----:B------:R-:W-:Y:S01]  /*2670*/  MUFU.TANH R54, R54 ;  /* 0x0000003600367308 */ /* 0x000fe20000002400 */
[----:B0-----:R-:W-:Y:S02]  /*2680*/  FMNMX.FTZ R66, R64, R95, !PT ;  /* 0x0000005f40427209 */ /* 0x001fe40007810000 */
[----:B---3--:R-:W-:Y:S02]  /*2690*/  FSEL R77, R77, -INF , P1 ;  /* 0xff8000004d4d7808 */ /* 0x008fe40000800000 */
[----:B------:R-:W-:Y:S02]  /*26a0*/  FMNMX.FTZ R95, R65, R66, !PT ;  /* 0x00000042415f7209 */ /* 0x000fe40007810000 */
[----:B------:R-:W-:Y:S01]  /*26b0*/  ISETP.GT.AND P1, PT, R10, 0x61, PT ;  /* 0x000000610a00780c */ /* 0x000fe20003f24270 */
[----:B------:R-:W0:Y:S01]  /*26c0*/  MUFU.TANH R73, R73 ;  /* 0x0000004900497308 */ /* 0x000e220000002400 */
[----:B------:R-:W-:-:S04]  /*26d0*/  FMNMX.FTZ R95, R88, R95, !PT ;  /* 0x0000005f585f7209 */ /* 0x000fc80007810000 */
[----:B------:R-:W-:-:S03]  /*26e0*/  FMNMX.FTZ R79, R76, R95, !PT ;  /* 0x0000005f4c4f7209 */ /* 0x000fc60007810000 */
[----:B------:R-:W1:Y:S01]  /*26f0*/  MUFU.TANH R74, R74 ;  /* 0x0000004a004a7308 */ /* 0x000e620000002400 */
[----:B------:R-:W-:-:S07]  /*2700*/  FMNMX.FTZ R96, R72, R79, !PT ;  /* 0x0000004f48607209 */ /* 0x000fce0007810000 */
[----:B------:R-:W2:Y:S01]  /*2710*/  MUFU.TANH R82, R82 ;  /* 0x0000005200527308 */ /* 0x000ea20000002400 */
[----:B0-----:R-:W-:Y:S02]  /*2720*/  FSEL R73, R73, -INF , P2 ;  /* 0xff80000049497808 */ /* 0x001fe40001000000 */
[----:B------:R-:W-:-:S05]  /*2730*/  ISETP.GT.AND P2, PT, R10, 0x68, PT ;  /* 0x000000680a00780c */ /* 0x000fca0003f44270 */
[----:B------:R-:W0:Y:S01]  /*2740*/  MUFU.TANH R75, R75 ;  /* 0x0000004b004b7308 */ /* 0x000e220000002400 */
[----:B-1----:R-:W-:-:S07]  /*2750*/  FSEL R74, R74, -INF , P3 ;  /* 0xff8000004a4a7808 */ /* 0x002fce0001800000 */
[----:B------:R-:W1:Y:S01]  /*2760*/  MUFU.TANH R81, R81 ;  /* 0x0000005100517308 */ /* 0x000e620000002400 */
[----:B--2---:R-:W-:Y:S01]  /*2770*/  FSEL R66, R82, -INF , P3 ;  /* 0xff80000052427808 */ /* 0x004fe20001800000 */
[----:B------:R-:W-:Y:S01]  /*2780*/  FMUL.FTZ R82, R0, R28 ;  /* 0x0000001c00527220 */ /* 0x000fe20000410000 */
[----:B------:R-:W-:-:S04]  /*2790*/  ISETP.GT.AND P3, PT, R10, 0x69, PT ;  /* 0x000000690a00780c */ /* 0x000fc80003f64270 */
[----:B------:R-:W-:Y:S01]  /*27a0*/  FSEL R67, R67, -INF , P3 ;  /* 0xff80000043437808 */ /* 0x000fe20001800000 */
[----:B------:R2:W-:Y:S01]  /*27b0*/  MUFU.TANH R94, R78 ;  /* 0x0000004e005e7308 */ /* 0x0005e20000002400 */
[----:B0-----:R-:W-:-:S07]  /*27c0*/  FSEL R75, R75, -INF , P5 ;  /* 0xff8000004b4b7808 */ /* 0x001fce0002800000 */
[----:B------:R-:W0:Y:S01]  /*27d0*/  MUFU.TANH R57, R57 ;  /* 0x0000003900397308 */ /* 0x000e220000002400 */
[----:B--2---:R-:W-:Y:S02]  /*27e0*/  FSEL R78, R54, -INF , P4 ;  /* 0xff800000364e7808 */ /* 0x004fe40002000000 */
[----:B------:R-:W-:Y:S02]  /*27f0*/  FMNMX.FTZ R54, R77, R96, !PT ;  /* 0x000000604d367209 */ /* 0x000fe40007810000 */
[----:B-1----:R-:W-:Y:S01]  /*2800*/  FSEL R28, R81, -INF , P4 ;  /* 0xff800000511c7808 */ /* 0x002fe20002000000 */
[----:B------:R-:W-:Y:S01]  /*2810*/  FMUL.FTZ R81, R0, R29 ;  /* 0x0000001d00517220 */ /* 0x000fe20000410000 */
[----:B------:R-:W-:Y:S01]  /*2820*/  FMNMX.FTZ R79, R73, R54, !PT ;  /* 0x00000036494f7209 */ /* 0x000fe20007810000 */
[----:B------:R1:W-:Y:S01]  /*2830*/  MUFU.TANH R91, R99 ;  /* 0x00000063005b7308 */ /* 0x0003e20000002400 */
[----:B------:R-:W-:-:S07]  /*2840*/  ISETP.GT.AND P4, PT, R10, 0x70, PT ;  /* 0x000000700a00780c */ /* 0x000fce0003f84270 */
[----:B------:R-:W2:Y:S01]  /*2850*/  MUFU.TANH R84, R84 ;  /* 0x0000005400547308 */ /* 0x000ea20000002400 */
[----:B-1----:R-:W-:Y:S02]  /*2860*/  FMNMX.FTZ R99, R74, R79, !PT ;  /* 0x0000004f4a637209 */ /* 0x002fe40007810000 */
[----:B0-----:R-:W-:Y:S02]  /*2870*/  FSEL R79, R57, -INF , P1 ;  /* 0xff800000394f7808 */ /* 0x001fe40000800000 */
[----:B------:R-:W-:Y:S01]  /*2880*/  FSEL R57, R70, -INF , P3 ;  /* 0xff80000046397808 */ /* 0x000fe20001800000 */
[----:B------:R-:W-:Y:S01]  /*2890*/  FMUL.FTZ R70, R0, R32 ;  /* 0x0000002000467220 */ /* 0x000fe20000410000 */
[----:B------:R-:W-:Y:S01]  /*28a0*/  ISETP.GT.AND P3, PT, R10, 0x80, PT ;  /* 0x000000800a00780c */ /* 0x000fe20003f64270 */
[----:B------:R0:W-:Y:S08]  /*28b0*/  MUFU.TANH R95, R80 ;  /* 0x00000050005f7308 */ /* 0x0001f00000002400 */
[----:B------:R1:W-:Y:S01]  /*28c0*/  MUFU.TANH R96, R82 ;  /* 0x0000005200607308 */ /* 0x0003e20000002400 */
[----:B0-----:R-:W-:-:S02]  /*28d0*/  FMNMX.FTZ R80, R78, R99, !PT ;  /* 0x000000634e507209 */ /* 0x001fc40007810000 */
[----:B--2---:R-:W-:Y:S02]  /*28e0*/  FSEL R29, R84, -INF , P5 ;  /* 0xff800000541d7808 */ /* 0x004fe40002800000 */
[----:B------:R-:W-:-:S03]  /*28f0*/  ISETP.GT.AND P5, PT, R10, 0x71, PT ;  /* 0x000000710a00780c */ /* 0x000fc60003fa4270 */
[----:B------:R-:W0:Y:S01]  /*2900*/  MUFU.TANH R83, R83 ;  /* 0x0000005300537308 */ /* 0x000e220000002400 */
[----:B-1----:R-:W-:Y:S01]  /*2910*/  FMUL.FTZ R82, R0, R30 ;  /* 0x0000001e00527220 */ /* 0x002fe20000410000 */
[----:B------:R-:W-:Y:S02]  /*2920*/  FSEL R30, R68, -INF , P2 ;  /* 0xff800000441e7808 */ /* 0x000fe40001000000 */
[----:B------:R-:W-:Y:S02]  /*2930*/  FMNMX.FTZ R68, R75, R80, !PT ;  /* 0x000000504b447209 */ /* 0x000fe40007810000 */
[----:B------:R-:W-:Y:S02]  /*2940*/  FSEL R80, R62, -INF , P2 ;  /* 0xff8000003e507808 */ /* 0x000fe40001000000 */
[----:B------:R-:W1:Y:S01]  /*2950*/  MUFU.TANH R86, R86 ;  /* 0x0000005600567308 */ /* 0x000e620000002400 */
[----:B------:R-:W-:Y:S02]  /*2960*/  FSEL R71, R71, -INF , P5 ;  /* 0xff80000047477808 */ /* 0x000fe40002800000 */
[----:B------:R-:W-:-:S05]  /*2970*/  ISETP.GT.AND P2, PT, R10, 0x79, PT ;  /* 0x000000790a00780c */ /* 0x000fca0003f44270 */
[----:B------:R-:W-:Y:S01]  /*2980*/  MUFU.TANH R87, R87 ;  /* 0x0000005700577308 */ /* 0x000fe20000002400 */
[----:B0-----:R-:W-:Y:S02]  /*2990*/  FSEL R54, R83, -INF , P1 ;  /* 0xff80000053367808 */ /* 0x001fe40000800000 */
[----:B------:R-:W-:Y:S02]  /*29a0*/  ISETP.GT.AND P1, PT, R10, 0x78, PT ;  /* 0x000000780a00780c */ /* 0x000fe40003f24270 */
[----:B------:R-:W-:-:S03]  /*29b0*/  FSEL R83, R90, -INF , P2 ;  /* 0xff8000005a537808 */ /* 0x000fc60001000000 */
[----:B------:R0:W-:Y:S08]  /*29c0*/  MUFU.TANH R97, R81 ;  /* 0x0000005100617308 */ /* 0x0001f00000002400 */
[----:B------:R-:W2:Y:S01]  /*29d0*/  MUFU.TANH R85, R85 ;  /* 0x0000005500557308 */ /* 0x000ea20000002400 */
[----:B0-----:R-:W-:-:S04]  /*29e0*/  FMNMX.FTZ R81, R79, R68, !PT ;  /* 0x000000444f517209 */ /* 0x001fc80007810000 */
[----:B------:R-:W-:Y:S02]  /*29f0*/  FMNMX.FTZ R68, R80, R81, !PT ;  /* 0x0000005150447209 */ /* 0x000fe40007810000 */
[----:B------:R-:W-:Y:S01]  /*2a00*/  FSEL R81, R69, -INF , P4 ;  /* 0xff80000045517808 */ /* 0x000fe20002000000 */
[----:B------:R-:W0:Y:S01]  /*2a10*/  MUFU.TANH R93, R93 ;  /* 0x0000005d005d7308 */ /* 0x000e220000002400 */
[----:B------:R-:W-:Y:S02]  /*2a20*/  FMNMX.FTZ R84, R67, R68, !PT ;  /* 0x0000004443547209 */ /* 0x000fe40007810000 */
[----:B-1----:R-:W-:Y:S01]  /*2a30*/  FSEL R68, R86, -INF , P5 ;  /* 0xff80000056447808 */ /* 0x002fe20002800000 */
[----:B------:R-:W-:Y:S01]  /*2a40*/  FMUL.FTZ R86, R0, R33 ;  /* 0x0000002100567220 */ /* 0x000fe20000410000 */
[----:B------:R-:W-:Y:S02]  /*2a50*/  FMNMX.FTZ R84, R81, R84, !PT ;  /* 0x0000005451547209 */ /* 0x000fe40007810000 */
[----:B------:R-:W-:Y:S01]  /*2a60*/  ISETP.GT.AND P5, PT, R10, 0x88, PT ;  /* 0x000000880a00780c */ /* 0x000fe20003fa4270 */
[----:B------:R-:W1:Y:S01]  /*2a70*/  MUFU.TANH R89, R98 ;  /* 0x0000006200597308 */ /* 0x000e620000002400 */
[----:B------:R-:W-:-:S02]  /*2a80*/  FMNMX.FTZ R33, R71, R84, !PT ;  /* 0x0000005447217209 */ /* 0x000fc40007810000 */
[----:B--2---:R-:W-:Y:S02]  /*2a90*/  FSEL R32, R85, -INF , P4 ;  /* 0xff80000055207808 */ /* 0x004fe40002000000 */
[----:B------:R-:W-:Y:S02]  /*2aa0*/  ISETP.GT.AND P4, PT, R10, 0x81, PT ;  /* 0x000000810a00780c */ /* 0x000fe40003f84270 */
[----:B------:R-:W-:Y:S01]  /*2ab0*/  FSEL R84, R92, -INF , P3 ;  /* 0xff8000005c547808 */ /* 0x000fe20001800000 */
[----:B------:R2:W-:Y:S01]  /*2ac0*/  MUFU.TANH R62, R82 ;  /* 0x00000052003e7308 */ /* 0x0005e20000002400 */
[----:B0-----:R-:W-:Y:S01]  /*2ad0*/  FSEL R85, R93, -INF , P4 ;  /* 0xff8000005d557808 */ /* 0x001fe20002000000 */
[----:B------:R-:W-:-:S06]  /*2ae0*/  FMUL.FTZ R93, R0, R37 ;  /* 0x00000025005d7220 */ /* 0x000fcc0000410000 */
[----:B------:R0:W3:Y:S01]  /*2af0*/  MUFU.TANH R69, R70 ;  /* 0x0000004600457308 */ /* 0x0000e20000002400 */
[----:B--2---:R-:W-:-:S07]  /*2b00*/  FSEL R82, R87, -INF , P1 ;  /* 0xff80000057527808 */ /* 0x004fce0000800000 */
[----:B------:R2:W4:Y:S01]  /*2b10*/  MUFU.TANH R98, R86 ;  /* 0x0000005600627308 */ /* 0x0005220000002400 */
[----:B0-----:R-:W-:Y:S02]  /*2b20*/  FMNMX.FTZ R70, R82, R33, !PT ;  /* 0x0000002152467209 */ /* 0x001fe40007810000 */
[----:B-1----:R-:W-:Y:S02]  /*2b30*/  FSEL R33, R89, -INF , P1 ;  /* 0xff80000059217808 */ /* 0x002fe40000800000 */
[----:B------:R-:W-:Y:S02]  /*2b40*/  FMNMX.FTZ R87, R83, R70, !PT ;  /* 0x0000004653577209 */ /* 0x000fe40007810000 */
[----:B------:R-:W-:Y:S01]  /*2b50*/  ISETP.GT.AND P1, PT, R10, 0x89, PT ;  /* 0x000000890a00780c */ /* 0x000fe20003f24270 */
[----:B------:R0:W1:Y:S01]  /*2b60*/  MUFU.TANH R92, R36 ;  /* 0x00000024005c7308 */ /* 0x0000620000002400 */
[----:B------:R-:W-:Y:S02]  /*2b70*/  FMNMX.FTZ R90, R84, R87, !PT ;  /* 0x00000057545a7209 */ /* 0x000fe40007810000 */
[----:B--2---:R-:W-:-:S02]  /*2b80*/  FSEL R86, R96, -INF , P5 ;  /* 0xff80000060567808 */ /* 0x004fc40002800000 */
[----:B------:R-:W-:Y:S02]  /*2b90*/  FMNMX.FTZ R37, R85, R90, !PT ;  /* 0x0000005a55257209 */ /* 0x000fe40007810000 */
[----:B------:R-:W-:Y:S02]  /*2ba0*/  FSEL R70, R91, -INF , P2 ;  /* 0xff8000005b467808 */ /* 0x000fe40001000000 */
[----:B------:R-:W-:Y:S01]  /*2bb0*/  ISETP.GT.AND P2, PT, R10, 0x90, PT ;  /* 0x000000900a00780c */ /* 0x000fe20003f44270 */
[----:B------:R1:W2:Y:S01]  /*2bc0*/  MUFU.TANH R91, R93 ;  /* 0x0000005d005b7308 */ /* 0x0002a20000002400 */
[----:B------:R-:W-:Y:S02]  /*2bd0*/  FSEL R87, R97, -INF , P1 ;  /* 0xff80000061577808 */ /* 0x000fe40000800000 */
[----:B------:R-:W-:Y:S02]  /*2be0*/  FMNMX.FTZ R96, R86, R37, !PT ;  /* 0x0000002556607209 */ /* 0x000fe40007810000 */
[----:B0-----:R-:W-:-:S02]  /*2bf0*/  FSEL R36, R94, -INF , P3 ;  /* 0xff8000005e247808 */ /* 0x001fc40001800000 */
[----:B---3--:R-:W-:Y:S02]  /*2c00*/  FSEL R90, R69, -INF , P2 ;  /* 0xff800000455a7808 */ /* 0x008fe40001000000 */
[----:B------:R-:W-:Y:S02]  /*2c10*/  ISETP.GT.AND P3, PT, R10, 0x91, PT ;  /* 0x000000910a00780c */ /* 0x000fe40003f64270 */
[----:B------:R-:W-:Y:S01]  /*2c20*/  FMNMX.FTZ R69, R87, R96, !PT ;  /* 0x0000006057457209 */ /* 0x000fe20007810000 */
[----:B------:R-:W-:Y:S01]  /*2c30*/  FMUL.FTZ R96, R0, R34 ;  /* 0x0000002200607220 */ /* 0x000fe20000410000 */
[----:B------:R-:W-:Y:S02]  /*2c40*/  FSEL R37, R95, -INF , P4 ;  /* 0xff8000005f257808 */ /* 0x000fe40002000000 */
[----:B------:R-:W-:Y:S02]  /*2c50*/  ISETP.GT.AND P4, PT, R10, 0x98, PT ;  /* 0x000000980a00780c */ /* 0x000fe40003f84270 */
[----:B----4-:R-:W-:Y:S01]  /*2c60*/  FSEL R89, R98, -INF , P3 ;  /* 0xff80000062597808 */ /* 0x010fe20001800000 */
[----:B------:R-:W-:Y:S01]  /*2c70*/  FMUL.FTZ R98, R0, R38 ;  /* 0x0000002600627220 */ /* 0x000fe20000410000 */
[----:B------:R-:W-:Y:S01]  /*2c80*/  FMNMX.FTZ R94, R90, R69, !PT ;  /* 0x000000455a5e7209 */ /* 0x000fe20007810000 */
[----:B------:R-:W0:Y:S01]  /*2c90*/  MUFU.TANH R96, R96 ;  /* 0x0000006000607308 */ /* 0x000e220000002400 */
[----:B------:R-:W-:-:S02]  /*2ca0*/  FSEL R69, R62, -INF , P5 ;  /* 0xff8000003e457808 */ /* 0x000fc40002800000 */
[----:B------:R-:W-:Y:S02]  /*2cb0*/  ISETP.GT.AND P5, PT, R10, 0x99, PT ;  /* 0x000000990a00780c */ /* 0x000fe40003fa4270 */
[----:B-1----:R-:W-:Y:S02]  /*2cc0*/  FSEL R93, R92, -INF , P4 ;  /* 0xff8000005c5d7808 */ /* 0x002fe40002000000 */
[----:B------:R-:W-:Y:S01]  /*2cd0*/  FMNMX.FTZ R94, R89, R94, !PT ;  /* 0x0000005e595e7209 */ /* 0x000fe20007810000 */
[----:B------:R-:W1:Y:S01]  /*2ce0*/  MUFU.TANH R98, R98 ;  /* 0x0000006200627308 */ /* 0x000e620000002400 */
[----:B--2---:R-:W-:Y:S02]  /*2cf0*/  FSEL R91, R91, -INF , P5 ;  /* 0xff8000005b5b7808 */ /* 0x004fe40002800000 */
[----:B------:R-:W-:Y:S02]  /*2d00*/  FMNMX.FTZ R94, R93, R94, !PT ;  /* 0x0000005e5d5e7209 */ /* 0x000fe40007810000 */
[----:B------:R-:W-:-:S02]  /*2d10*/  MOV R97, UR16 ;  /* 0x0000001000617c02 */ /* 0x000fc40008000f00 */
[----:B------:R-:W-:Y:S01]  /*2d20*/  FMNMX.FTZ R10, R91, R94, !PT ;  /* 0x0000005e5b0a7209 */ /* 0x000fe20007810000 */
[----:B------:R-:W-:Y:S01]  /*2d30*/  FMUL.FTZ R94, R0, R31 ;  /* 0x0000001f005e7220 */ /* 0x000fe20000410000 */
[----:B0-----:R-:W-:-:S03]  /*2d40*/  FSEL R96, R96, -INF , P2 ;  /* 0xff80000060607808 */ /* 0x001fc60001000000 */
[----:B------:R-:W0:Y:S02]  /*2d50*/  SHFL.BFLY PT, R95, R10, 0x2, 0x1f ;  /* 0x0c401f000a5f7f89 */ /* 0x000e2400000e0000 */
[----:B------:R-:W2:Y:S01]  /*2d60*/  MUFU.TANH R94, R94 ;  /* 0x0000005e005e7308 */ /* 0x000ea20000002400 */
[----:B-1----:R-:W-:Y:S02]  /*2d70*/  FSEL R98, R98, -INF , P4 ;  /* 0xff80000062627808 */ /* 0x002fe40002000000 */
[----:B--2---:R-:W-:Y:S02]  /*2d80*/  FSEL R94, R94, -INF , P1 ;  /* 0xff8000005e5e7808 */ /* 0x004fe40000800000 */
[----:B0-----:R-:W-:-:S05]  /*2d90*/  FMNMX.FTZ R95, R10, R95, !PT ;  /* 0x0000005f0a5f7209 */ /* 0x001fca0007810000 */
[----:B------:R-:W0:Y:S02]  /*2da0*/  SHFL.BFLY PT, R62, R95, 0x1, 0x1f ;  /* 0x0c201f005f3e7f89 */ /* 0x000e2400000e0000 */
[----:B0-----:R-:W-:Y:S01]  /*2db0*/  FMNMX.FTZ R62, R95, R62, !PT ;  /* 0x0000003e5f3e7209 */ /* 0x001fe20007810000 */
[----:B------:R-:W-:-:S03]  /*2dc0*/  FMUL.FTZ R95, R0, R35 ;  /* 0x00000023005f7220 */ /* 0x000fc60000410000 */
[C---:B------:R-:W-:Y:S01]  /*2dd0*/  FSETP.NEU.FTZ.AND P6, PT, R62.reuse, -INF , PT ;  /* 0xff8000003e00780b */ /* 0x040fe20003fdd000 */
[----:B------:R-:W-:-:S01]  /*2de0*/  FFMA.FTZ R92, R62, R97, -8 ;  /* 0xc10000003e5c7423 */ /* 0x000fc20000010061 */
[----:B------:R-:W-:Y:S01]  /*2df0*/  FMUL.FTZ R97, R0, R39 ;  /* 0x0000002700617220 */ /* 0x000fe20000410000 */
[----:B------:R-:W0:Y:S03]  /*2e00*/  MUFU.TANH R95, R95 ;  /* 0x0000005f005f7308 */ /* 0x000e260000002400 */
[----:B------:R-:W-:Y:S02]  /*2e10*/  FSEL R92, R92, RZ, P6 ;  /* 0x000000ff5c5c7208 */ /* 0x000fe40003000000 */
[----:B------:R-:W-:-:S03]  /*2e20*/  LOP3.LUT P6, RZ, R120, 0x7f, RZ, 0xc0, !PT ;  /* 0x0000007f78ff7812 */ /* 0x000fc600078cc0ff */
        /* <DEDUP_REMOVED lines=16> */
[----:B------:R-:W1:Y:S01]  /*2f30*/  MUFU.TANH R97, R97 ;  /* 0x0000006100617308 */ /* 0x000e620000002400 */
[----:B------:R-:W-:Y:S01]  /*2f40*/  FMNMX.FTZ R48, R9, R48, !PT ;  /* 0x0000003009307209 */ /* 0x000fe20007810000 */
[--C-:B------:R-:W-:Y:S01]  /*2f50*/  FFMA.FTZ R73, R73, UR16, -R92.reuse ;  /* 0x0000001049497c23 */ /* 0x100fe2000801085c */
[----:B0-----:R-:W-:Y:S01]  /*2f60*/  FSEL R95, R95, -INF , P3 ;  /* 0xff8000005f5f7808 */ /* 0x001fe20001800000 */
        /* <DEDUP_REMOVED lines=8> */
[----:B------:R-:W-:Y:S01]  /*2ff0*/  MUFU.EX2 R21, R21 ;  /* 0x0000001500157308 */ /* 0x000fe20000000800 */
[----:B------:R-:W-:Y:S02]  /*3000*/  FMNMX.FTZ R48, R14, R47, !PT ;  /* 0x0000002f0e307209 */ /* 0x000fe40007810000 */
[----:B-1----:R-:W-:Y:S02]  /*3010*/  FSEL R97, R97, -INF , P5 ;  /* 0xff80000061617808 */ /* 0x002fe40002800000 */
[----:B------:R-:W-:-:S03]  /*3020*/  FMNMX.FTZ R47, R15, R48, !PT ;  /* 0x000000300f2f7209 */ /* 0x000fc60007810000 */
[----:B------:R0:W-:Y:S01]  /*3030*/  MUFU.EX2 R48, R58 ;  /* 0x0000003a00307308 */ /* 0x0001e20000000800 */
[----:B------:R-:W-:Y:S01]  /*3040*/  FMNMX.FTZ R52, R20, R47, !PT ;  /* 0x0000002f14347209 */ /* 0x000fe20007810000 */
[----:B------:R-:W-:-:S03]  /*3050*/  FFMA.FTZ R47, R59, UR16, -R92 ;  /* 0x000000103b2f7c23 */ /* 0x000fc6000801085c */
[----:B------:R-:W-:Y:S01]  /*3060*/  FMNMX.FTZ R49, R41, R52, !PT ;  /* 0x0000003429317209 */ /* 0x000fe20007810000 */
[----:B------:R-:W-:-:S01]  /*3070*/  FFMA.FTZ R52, R61, UR16, -R92 ;  /* 0x000000103d347c23 */ /* 0x000fc2000801085c */
[----:B------:R-:W-:Y:S01]  /*3080*/  FFMA.FTZ R61, R76, UR16, -R92 ;  /* 0x000000104c3d7c23 */ /* 0x000fe2000801085c */
[----:B------:R-:W-:Y:S01]  /*3090*/  MUFU.EX2 R31, R31 ;  /* 0x0000001f001f7308 */ /* 0x000fe20000000800 */
[----:B------:R-:W-:-:S04]  /*30a0*/  FMNMX.FTZ R49, R44, R49, !PT ;  /* 0x000000312c317209 */ /* 0x000fc80007810000 */
[----:B------:R-:W-:-:S03]  /*30b0*/  FMNMX.FTZ R49, R46, R49, !PT ;  /* 0x000000312e317209 */ /* 0x000fc60007810000 */
[----:B------:R-:W1:Y:S01]  /*30c0*/  MUFU.EX2 R34, R34 ;  /* 0x0000002200227308 */ /* 0x000e620000000800 */
[----:B------:R-:W-:Y:S01]  /*30d0*/  FMNMX.FTZ R56, R50, R49, !PT ;  /* 0x0000003132387209 */ /* 0x000fe20007810000 */
[----:B------:R-:W-:-:S03]  /*30e0*/  FFMA.FTZ R49, R63, UR16, -R92 ;  /* 0x000000103f317c23 */ /* 0x000fc6000801085c */
[----:B------:R-:W-:Y:S01]  /*30f0*/  FMNMX.FTZ R51, R53, R56, !PT ;  /* 0x0000003835337209 */ /* 0x000fe20007810000 */
[----:B------:R-:W-:-:S02]  /*3100*/  FFMA.FTZ R56, R64, UR16, -R92 ;  /* 0x0000001040387c23 */ /* 0x000fc4000801085c */
[----:B------:R-:W-:Y:S01]  /*3110*/  MUFU.EX2 R35, R35 ;  /* 0x0000002300237308 */ /* 0x000fe20000000800 */
[----:B------:R-:W-:-:S04]  /*3120*/  FMNMX.FTZ R51, R24, R51, !PT ;  /* 0x0000003318337209 */ /* 0x000fc80007810000 */
[----:B0-----:R-:W-:-:S03]  /*3130*/  FMNMX.FTZ R58, R60, R51, !PT ;  /* 0x000000333c3a7209 */ /* 0x001fc60007810000 */
[----:B------:R-:W-:Y:S01]  /*3140*/  MUFU.EX2 R38, R38 ;  /* 0x0000002600267308 */ /* 0x000fe20000000800 */
[----:B------:R-:W-:Y:S02]  /*3150*/  FMNMX.FTZ R51, R25, R58, !PT ;  /* 0x0000003a19337209 */ /* 0x000fe40007810000 */
[----:B-1----:R-:W-:Y:S02]  /*3160*/  F2FP.SATFINITE.E4M3.F32.PACK_AB_MERGE_C R152, R34, R31, RZ ;  /* 0x0000001f2298723e */ /* 0x002fe400048070ff */
[----:B------:R-:W-:Y:S02]  /*3170*/  FMNMX.FTZ R58, R26, R51, !PT ;  /* 0x000000331a3a7209 */ /* 0x000fe40007810000 */
[----:B------:R-:W-:Y:S01]  /*3180*/  F2FP.SATFINITE.E4M3.F32.PACK_AB_MERGE_C R152, R21, R10, R152 ;  /* 0x0000000a1598723e */ /* 0x000fe20004807098 */
[----:B------:R-:W-:Y:S01]  /*3190*/  MUFU.EX2 R51, R65 ;  /* 0x0000004100337308 */ /* 0x000fe20000000800 */
[----:B------:R-:W-:Y:S01]  /*31a0*/  FMNMX.FTZ R59, R27, R58, !PT ;  /* 0x0000003a1b3b7209 */ /* 0x000fe20007810000 */
[--C-:B------:R-:W-:Y:S01]  /*31b0*/  FFMA.FTZ R58, R88, UR16, -R92.reuse ;  /* 0x00000010583a7c23 */ /* 0x100fe2000801085c */
[----:B------:R-:W-:-:S02]  /*31c0*/  FFMA.FTZ R88, R74, UR16, -R92 ;  /* 0x000000104a587c23 */ /* 0x000fc4000801085c */
[----:B------:R-:W-:-:S03]  /*31d0*/  FMNMX.FTZ R59, R66, R59, !PT ;  /* 0x0000003b423b7209 */ /* 0x000fc60007810000 */
        /* <DEDUP_REMOVED lines=9> */
[----:B------:R1:W-:Y:S01]  /*3270*/  MUFU.EX2 R59, R77 ;  /* 0x0000004d003b7308 */ /* 0x0003e20000000800 */
[----:B------:R-:W-:Y:S02]  /*3280*/  FMNMX.FTZ R64, R68, R63, !PT ;  /* 0x0000003f44407209 */ /* 0x000fe40007810000 */
[----:B0-----:R-:W-:Y:S02]  /*3290*/  F2FP.SATFINITE.E4M3.F32.PACK_AB_MERGE_C R154, R40, R39, RZ ;  /* 0x00000027289a723e */ /* 0x001fe400048070ff */
[----:B------:R-:W-:Y:S02]  /*32a0*/  FMNMX.FTZ R63, R33, R64, !PT ;  /* 0x00000040213f7209 */ /* 0x000fe40007810000 */
[----:B------:R-:W-:Y:S01]  /*32b0*/  F2FP.SATFINITE.E4M3.F32.PACK_AB_MERGE_C R154, R38, R35, R154 ;  /* 0x00000023269a723e */ /* 0x000fe2000480709a */
[----:B------:R0:W-:Y:S01]  /*32c0*/  MUFU.EX2 R64, R73 ;  /* 0x0000004900407308 */ /* 0x0001e20000000800 */
[----:B------:R-:W-:Y:S01]  /*32d0*/  FMNMX.FTZ R63, R70, R63, !PT ;  /* 0x0000003f463f7209 */ /* 0x000fe20007810000 */
[----:B-1----:R-:W-:-:S03]  /*32e0*/  FFMA.FTZ R77, R78, UR16, -R92 ;  /* 0x000000104e4d7c23 */ /* 0x002fc6000801085c */
[----:B------:R-:W-:-:S03]  /*32f0*/  FMNMX.FTZ R74, R36, R63, !PT ;  /* 0x0000003f244a7209 */ /* 0x000fc60007810000 */
[----:B------:R-:W-:Y:S01]  /*3300*/  MUFU.EX2 R63, R88 ;  /* 0x00000058003f7308 */ /* 0x000fe20000000800 */
[----:B------:R-:W-:-:S04]  /*3310*/  FMNMX.FTZ R74, R37, R74, !PT ;  /* 0x0000004a254a7209 */ /* 0x000fc80007810000 */
[----:B------:R-:W-:-:S03]  /*3320*/  FMNMX.FTZ R65, R69, R74, !PT ;  /* 0x0000004a45417209 */ /* 0x000fc60007810000 */
[----:B------:R1:W-:Y:S01]  /*3330*/  MUFU.EX2 R74, R77 ;  /* 0x0000004d004a7308 */ /* 0x0003e20000000800 */
[----:B------:R-:W-:-:S04]  /*3340*/  FMNMX.FTZ R65, R94, R65, !PT ;  /* 0x000000415e417209 */ /* 0x000fc80007810000 */
[----:B------:R-:W-:-:S03]  /*3350*/  FMNMX.FTZ R76, R96, R65, !PT ;  /* 0x00000041604c7209 */ /* 0x000fc60007810000 */
[----:B------:R2:W-:Y:S01]  /*3360*/  MUFU.EX2 R65, R75 ;  /* 0x0000004b00417308 */ /* 0x0005e20000000800 */
        /* <DEDUP_REMOVED lines=8> */
[----:B-1----:R-:W-:Y:S01]  /*33f0*/  FMNMX.FTZ R77, R97, R78, !PT ;  /* 0x0000004e614d7209 */ /* 0x002fe20007810000 */
[--C-:B------:R-:W-:Y:S01]  /*3400*/  FFMA.FTZ R78, R67, UR16, -R92.reuse ;  /* 0x00000010434e7c23 */ /* 0x100fe2000801085c */
[----:B--2---:R-:W-:-:S01]  /*3410*/  FFMA.FTZ R75, R81, UR16, -R92 ;  /* 0x00000010514b7c23 */ /* 0x004fc2000801085c */
[--C-:B------:R-:W-:Y:S01]  /*3420*/  FFMA.FTZ R81, R90, UR16, -R92.reuse ;  /* 0x000000105a517c23 */ /* 0x100fe2000801085c */
[----:B------:R-:W-:Y:S01]  /*3430*/  IMAD.U32 R90, RZ, RZ, UR16 ;  /* 0x00000010ff5a7e24 */ /* 0x000fe2000f8e00ff */
[----:B------:R-:W0:Y:S01]  /*3440*/  SHFL.BFLY PT, R88, R77, 0x2, 0x1f ;  /* 0x0c401f004d587f89 */ /* 0x000e2200000e0000 */
[----:B------:R-:W-:-:S01]  /*3450*/  FFMA.FTZ R82, R83, UR16, -R92 ;  /* 0x0000001053527c23 */ /* 0x000fc2000801085c */
[--C-:B------:R-:W-:Y:S01]  /*3460*/  FFMA.FTZ R83, R93, UR16, -R92.reuse ;  /* 0x000000105d537c23 */ /* 0x100fe2000801085c */
[----:B------:R-:W-:Y:S08]  /*3470*/  MUFU.EX2 R43, R43 ;  /* 0x0000002b002b7308 */ /* 0x000ff00000000800 */
[----:B------:R-:W1:Y:S08]  /*3480*/  MUFU.EX2 R45, R45 ;  /* 0x0000002d002d7308 */ /* 0x000e700000000800 */
[----:B------:R-:W-:Y:S01]  /*3490*/  MUFU.EX2 R47, R47 ;  /* 0x0000002f002f7308 */ /* 0x000fe20000000800 */
[----:B0-----:R-:W-:Y:S01]  /*34a0*/  FMNMX.FTZ R88, R77, R88, !PT ;  /* 0x000000584d587209 */ /* 0x001fe20007810000 */
[--C-:B------:R-:W-:Y:S01]  /*34b0*/  FFMA.FTZ R77, R84, UR16, -R92.reuse ;  /* 0x00000010544d7c23 */ /* 0x100fe2000801085c */
[----:B------:R-:W-:-:S05]  /*34c0*/  FFMA.FTZ R84, R85, UR16, -R92 ;  /* 0x0000001055547c23 */ /* 0x000fca000801085c */
[----:B------:R-:W-:Y:S01]  /*34d0*/  MUFU.EX2 R52, R52 ;  /* 0x0000003400347308 */ /* 0x000fe20000000800 */
[----:B-1----:R-:W-:Y:S01]  /*34e0*/  F2FP.SATFINITE.E4M3.F32.PACK_AB_MERGE_C R148, R48, R45, RZ ;  /* 0x0000002d3094723e */ /* 0x002fe200048070ff */
[----:B------:R-:W0:Y:S03]  /*34f0*/  SHFL.BFLY PT, R67, R88, 0x1, 0x1f ;  /* 0x0c201f0058437f89 */ /* 0x000e2600000e0000 */
[----:B------:R-:W-:-:S03]  /*3500*/  F2FP.SATFINITE.E4M3.F32.PACK_AB_MERGE_C R148, R43, R42, R148 ;  /* 0x0000002a2b94723e */ /* 0x000fc60004807094 */
[----:B------:R-:W-:Y:S08]  /*3510*/  MUFU.EX2 R49, R49 ;  /* 0x0000003100317308 */ /* 0x000ff00000000800 */
[----:B------:R-:W1:Y:S08]  /*3520*/  MUFU.EX2 R56, R56 ;  /* 0x0000003800387308 */ /* 0x000e700000000800 */
[----:B------:R-:W-:Y:S01]  /*3530*/  MUFU.EX2 R58, R58 ;  /* 0x0000003a003a7308 */ /* 0x000fe20000000800 */
[----:B0-----:R-:W-:Y:S01]  /*3540*/  FMNMX.FTZ R67, R88, R67, !PT ;  /* 0x0000004358437209 */ /* 0x001fe20007810000 */
[----:B------:R-:W-:-:S03]  /*3550*/  FFMA.FTZ R88, R89, UR16, -R92 ;  /* 0x0000001059587c23 */ /* 0x000fc6000801085c */
[C---:B------:R-:W-:Y:S01]  /*3560*/  FSETP.NEU.FTZ.AND P1, PT, R67.reuse, -INF , PT ;  /* 0xff8000004300780b */ /* 0x040fe20003f3d000 */
[----:B------:R-:W-:-:S01]  /*3570*/  FFMA.FTZ R85, R67, R90, -8 ;  /* 0xc100000043557423 */ /* 0x000fc2000001005a */
[----:B------:R-:W-:Y:S01]  /*3580*/  FFMA.FTZ R90, R91, UR16, -R92 ;  /* 0x000000105b5a7c23 */ /* 0x000fe2000801085c */
[----:B------:R-:W-:Y:S01]  /*3590*/  MUFU.EX2 R61, R61 ;  /* 0x0000003d003d7308 */ /* 0x000fe20000000800 */
[----:B-1----:R-:W-:Y:S02]  /*35a0*/  F2FP.SATFINITE.E4M3.F32.PACK_AB_MERGE_C R150, R56, R49, RZ ;  /* 0x000000313896723e */ /* 0x002fe400048070ff */
[----:B------:R-:W-:Y:S02]  /*35b0*/  FSEL R85, R85, RZ, P1 ;  /* 0x000000ff55557208 */ /* 0x000fe40000800000 */
        /* <DEDUP_REMOVED lines=28> */
[----:B------:R-:W-:Y:S01]  /*3780*/  FFMA.FTZ R20, R20, UR16, -R85 ;  /* 0x0000001014147c23 */ /* 0x000fe20008010855 */
[----:B------:R-:W-:-:S02]  /*3790*/  @!P6 VIADD R28, R3, 0x13240 ;  /* 0x00013240031ce836 */ /* 0x000fc40000000000 */
[--C-:B------:R-:W-:Y:S01]  /*37a0*/  FFMA.FTZ R15, R24, UR16, -R85.reuse ;  /* 0x00000010180f7c23 */ /* 0x100fe20008010855 */
[----:B------:R-:W-:-:S01]  /*37b0*/  FFMA.FTZ R24, R26, UR16, -R85 ;  /* 0x000000101a187c23 */ /* 0x000fc20008010855 */
[----:B------:R-:W2:Y:S01]  /*37c0*/  MUFU.EX2 R92, R92 ;  /* 0x0000005c005c7308 */ /* 0x000ea20000000800 */
[----:B0-----:R-:W-:-:S01]  /*37d0*/  FADD.FTZ R50, R4, R5 ;  /* 0x0000000504327221 */ /* 0x001fc20000010000 */
[----:B------:R-:W-:Y:S01]  /*37e0*/  @!P6 PRMT R28, RZ, 0x654, R28 ;  /* 0x00000654ff1ce816 */ /* 0x000fe2000000001c */
[----:B------:R-:W-:-:S01]  /*37f0*/  FFMA.FTZ R54, R54, UR16, -R85 ;  /* 0x0000001036367c23 */ /* 0x000fc20008010855 */
[--C-:B------:R-:W-:Y:S01]  /*3800*/  FFMA.FTZ R26, R66, UR16, -R85.reuse ;  /* 0x00000010421a7c23 */ /* 0x100fe20008010855 */
[----:B------:R-:W-:-:S01]  /*3810*/  FFMA.FTZ R57, R57, UR16, -R85 ;  /* 0x0000001039397c23 */ /* 0x000fc20008010855 */
[----:B------:R0:W-:Y:S01]  /*3820*/  @!P6 SYNCS.ARRIVE.TRANS64.RED.A1T0 RZ, [R28+URZ], RZ ;  /* 0x000000ff1cffe9a7 */ /* 0x0001e2000810043f */
[----:B------:R-:W-:-:S01]  /*3830*/  FFMA.FTZ R30, R30, UR16, -R85 ;  /* 0x000000101e1e7c23 */ /* 0x000fc20008010855 */
[----:B------:R-:W3:Y:S01]  /*3840*/  MUFU.EX2 R6, R6 ;  /* 0x0000000600067308 */ /* 0x000ee20000000800 */
        /* <DEDUP_REMOVED lines=12> */
[----:B------:R-:W-:Y:S01]  /*3910*/  F2FP.SATFINITE.E4M3.F32.PACK_AB_MERGE_C R87, R92, R87, RZ ;  /* 0x000000575c57723e */ /* 0x000fe200048070ff */
[----:B------:R-:W-:Y:S01]  /*3920*/  FADD.FTZ R91, R39, R60 ;  /* 0x0000003c275b7221 */ /* 0x000fe20000010000 */
[----:B------:R-:W-:-:S01]  /*3930*/  FFMA.FTZ R95, R95, UR16, -R85 ;  /* 0x000000105f5f7c23 */ /* 0x000fc20008010855 */
[----:B------:R-:W2:Y:S01]  /*3940*/  MUFU.EX2 R89, R89 ;  /* 0x0000005900597308 */ /* 0x000ea20000000800 */
[----:B---3--:R-:W-:-:S01]  /*3950*/  FADD.FTZ R50, R6, R93 ;  /* 0x0000005d06327221 */ /* 0x008fc20000010000 */
[----:B------:R-:W-:Y:S01]  /*3960*/  FADD.FTZ R91, R40, R91 ;  /* 0x0000005b285b7221 */ /* 0x000fe20000010000 */
[----:B------:R-:W-:Y:S01]  /*3970*/  F2FP.SATFINITE.E4M3.F32.PACK_AB_MERGE_C R153, R5, R4, R87 ;  /* 0x000000040599723e */ /* 0x000fe20004807057 */
[----:B------:R-:W-:Y:S01]  /*3980*/  FFMA.FTZ R98, R98, UR16, -R85 ;  /* 0x0000001062627c23 */ /* 0x000fe20008010855 */
[----:B------:R-:W-:-:S02]  /*3990*/  IMAD.MOV.U32 R38, RZ, RZ, R55 ;  /* 0x000000ffff267224 */ /* 0x000fc400078e0037 */
[----:B------:R-:W-:Y:S01]  /*39a0*/  IMAD.MOV.U32 R35, RZ, RZ, R55 ;  /* 0x000000ffff237224 */ /* 0x000fe200078e0037 */
[----:B------:R-:W3:Y:S01]  /*39b0*/  MUFU.EX2 R100, R100 ;  /* 0x0000006400647308 */ /* 0x000ee20000000800 */
[----:B-1----:R-:W-:-:S07]  /*39c0*/  FADD.FTZ R50, R7, R50 ;  /* 0x0000003207327221 */ /* 0x002fce0000010000 */
[----:B------:R-:W1:Y:S08]  /*39d0*/  MUFU.EX2 R8, R8 ;  /* 0x0000000800087308 */ /* 0x000e700000000800 */
[----:B------:R-:W4:Y:S08]  /*39e0*/  MUFU.EX2 R9, R9 ;  /* 0x0000000900097308 */ /* 0x000f300000000800 */
[----:B------:R-:W5:Y:S08]  /*39f0*/  MUFU.EX2 R13, R13 ;  /* 0x0000000d000d7308 */ /* 0x000f700000000800 */
[----:B------:R2:W-:Y:S08]  /*3a00*/  MUFU.EX2 R3, R29 ;  /* 0x0000001d00037308 */ /* 0x0005f00000000800 */
[----:B------:R-:W0:Y:S01]  /*3a10*/  MUFU.EX2 R20, R20 ;  /* 0x0000001400147308 */ /* 0x000e220000000800 */
[----:B--2---:R-:W-:-:S01]  /*3a20*/  FADD.FTZ R29, R89, R50 ;  /* 0x00000032591d7221 */ /* 0x004fc20000010000 */
[----:B------:R-:W-:Y:S01]  /*3a30*/  FFMA.FTZ R50, R32, UR16, -R85 ;  /* 0x0000001020327c23 */ /* 0x000fe20008010855 */
[----:B------:R-:W-:-:S01]  /*3a40*/  FADD.FTZ R32, R42, R91 ;  /* 0x0000005b2a207221 */ /* 0x000fc20000010000 */
[C---:B---3--:R-:W-:Y:S01]  /*3a50*/  F2FP.SATFINITE.E4M3.F32.PACK_AB_MERGE_C R89, R100.reuse, R89, RZ ;  /* 0x000000596459723e */ /* 0x048fe200048070ff */
[----:B------:R-:W-:-:S01]  /*3a60*/  FADD.FTZ R93, R100, R29 ;  /* 0x0000001d645d7221 */ /* 0x000fc20000010000 */
[----:B------:R-:W-:Y:S01]  /*3a70*/  MOV R42, R55 ;  /* 0x00000037002a7202 */ /* 0x000fe20000000f00 */
[----:B------:R-:W-:-:S01]  /*3a80*/  FADD.FTZ R66, R43, R32 ;  /* 0x000000202b427221 */ /* 0x000fc20000010000 */
[----:B------:R-:W2:Y:S01]  /*3a90*/  MUFU.EX2 R11, R11 ;  /* 0x0000000b000b7308 */ /* 0x000ea20000000800 */
[----:B-1----:R-:W-:-:S01]  /*3aa0*/  FADD.FTZ R60, R8, R93 ;  /* 0x0000005d083c7221 */ /* 0x002fc20000010000 */
[----:B------:R-:W-:Y:S01]  /*3ab0*/  F2FP.SATFINITE.E4M3.F32.PACK_AB_MERGE_C R155, R7, R6, R89 ;  /* 0x00000006079b723e */ /* 0x000fe20004807059 */
[----:B------:R-:W-:-:S02]  /*3ac0*/  IMAD.MOV.U32 R43, RZ, RZ, R55 ;  /* 0x000000ffff2b7224 */ /* 0x000fc400078e0037 */
[----:B----4-:R-:W-:-:S03]  /*3ad0*/  FADD.FTZ R60, R9, R60 ;  /* 0x0000003c093c7221 */ /* 0x010fc60000010000 */
[----:B------:R-:W1:Y:S01]  /*3ae0*/  MUFU.EX2 R12, R12 ;  /* 0x0000000c000c7308 */ /* 0x000e620000000800 */
[----:B-----5:R-:W-:-:S01]  /*3af0*/  FADD.FTZ R91, R13, R60 ;  /* 0x0000003c0d5b7221 */ /* 0x020fc20000010000 */
[----:B------:R-:W-:-:S03]  /*3b00*/  FFMA.FTZ R60, R37, UR16, -R85 ;  /* 0x00000010253c7c23 */ /* 0x000fc60008010855 */
[----:B0-----:R-:W-:-:S03]  /*3b10*/  FADD.FTZ R102, R20, R91 ;  /* 0x0000005b14667221 */ /* 0x001fc60000010000 */
[----:B------:R0:W-:Y:S01]  /*3b20*/  MUFU.EX2 R28, R54 ;  /* 0x00000036001c7308 */ /* 0x0001e20000000800 */
[----:B--2---:R-:W-:-:S07]  /*3b30*/  FADD.FTZ R37, R11, R102 ;  /* 0x000000660b257221 */ /* 0x004fce0000010000 */
[----:B------:R-:W2:Y:S01]  /*3b40*/  MUFU.EX2 R41, R41 ;  /* 0x0000002900297308 */ /* 0x000ea20000000800 */
[----:B0-----:R-:W-:-:S01]  /*3b50*/  FFMA.FTZ R54, R33, UR16, -R85 ;  /* 0x0000001021367c23 */ /* 0x001fc20008010855 */
[----:B------:R-:W-:Y:S01]  /*3b60*/  FADD.FTZ R33, R45, R66 ;  /* 0x000000422d217221 */ /* 0x000fe20000010000 */
[----:B-1----:R-:W-:-:S01]  /*3b70*/  FADD.FTZ R102, R12, R37 ;  /* 0x000000250c667221 */ /* 0x002fc20000010000 */
[----:B------:R-:W-:Y:S02]  /*3b80*/  FFMA.FTZ R85, R97, UR16, -R85 ;  /* 0x0000001061557c23 */ /* 0x000fe40008010855 */
[----:B------:R-:W-:-:S01]  /*3b90*/  FADD.FTZ R66, R48, R33 ;  /* 0x0000002130427221 */ /* 0x000fc20000010000 */
[----:B------:R-:W-:Y:S01]  /*3ba0*/  IMAD.MOV.U32 R48, RZ, RZ, R55 ;  /* 0x000000ffff307224 */ /* 0x000fe200078e0037 */
[----:B------:R-:W0:Y:S02]  /*3bb0*/  MUFU.EX2 R44, R44 ;  /* 0x0000002c002c7308 */ /* 0x000e240000000800 */
[----:B------:R-:W-:-:S01]  /*3bc0*/  FADD.FTZ R33, R47, R66 ;  /* 0x000000422f217221 */ /* 0x000fc20000010000 */
[----:B------:R-:W-:-:S03]  /*3bd0*/  MOV R47, R55 ;  /* 0x00000037002f7202 */ /* 0x000fc60000000f00 */
[----:B------:R-:W-:Y:S01]  /*3be0*/  FADD.FTZ R66, R52, R33 ;  /* 0x0000002134427221 */ /* 0x000fe20000010000 */
[----:B------:R-:W-:Y:S01]  /*3bf0*/  MOV R52, R55 ;  /* 0x0000003700347202 */ /* 0x000fe20000000f00 */
[----:B------:R-:W1:Y:S02]  /*3c00*/  MUFU.EX2 R14, R14 ;  /* 0x0000000e000e7308 */ /* 0x000e640000000800 */
[----:B------:R-:W-:-:S01]  /*3c10*/  FADD.FTZ R37, R49, R66 ;  /* 0x0000004231257221 */ /* 0x000fc20000010000 */
[----:B------:R-:W-:-:S05]  /*3c20*/  IMAD.MOV.U32 R49, RZ, RZ, R55 ;  /* 0x000000ffff317224 */ /* 0x000fca00078e0037 */
[----:B------:R-:W-:Y:S08]  /*3c30*/  MUFU.EX2 R15, R15 ;  /* 0x0000000f000f7308 */ /* 0x000ff00000000800 */
[----:B------:R-:W-:Y:S08]  /*3c40*/  MUFU.EX2 R46, R46 ;  /* 0x0000002e002e7308 */ /* 0x000ff00000000800 */
[----:B------:R2:W-:Y:S08]  /*3c50*/  MUFU.EX2 R32, R57 ;  /* 0x0000003900207308 */ /* 0x0005f00000000800 */
[----:B------:R-:W3:Y:S01]  /*3c60*/  MUFU.EX2 R72, R72 ;  /* 0x0000004800487308 */ /* 0x000ee20000000800 */
[----:B--2---:R-:W-:-:S01]  /*3c70*/  FADD.FTZ R57, R41, R102 ;  /* 0x0000006629397221 */ /* 0x004fc20000010000 */
[----:B0-----:R-:W-:-:S03]  /*3c80*/  F2FP.SATFINITE.E4M3.F32.PACK_AB_MERGE_C R41, R44, R41, RZ ;  /* 0x000000292c29723e */ /* 0x001fc600048070ff */
[----:B------:R-:W-:Y:S01]  /*3c90*/  FADD.FTZ R57, R44, R57 ;  /* 0x000000392c397221 */ /* 0x000fe20000010000 */
[----:B------:R-:W-:Y:S01]  /*3ca0*/  F2FP.SATFINITE.E4M3.F32.PACK_AB_MERGE_C R151, R12, R11, R41 ;  /* 0x0000000b0c97723e */ /* 0x000fe20004807029 */
[----:B------:R-:W-:Y:S01]  /*3cb0*/  IMAD.MOV.U32 R44, RZ, RZ, R55 ;  /* 0x000000ffff2c7224 */ /* 0x000fe200078e0037 */
[----:B------:R-:W-:Y:S01]  /*3cc0*/  MUFU.EX2 R29, R30 ;  /* 0x0000001e001d7308 */ /* 0x000fe20000000800 */
[----:B-1----:R-:W-:-:S01]  /*3cd0*/  FADD.FTZ R34, R14, R57 ;  /* 0x000000390e227221 */ /* 0x002fc20000010000 */
[----:B------:R-:W-:-:S06]  /*3ce0*/  IMAD.MOV.U32 R41, RZ, RZ, R55 ;  /* 0x000000ffff297224 */ /* 0x000fcc00078e0037 */
[----:B------:R0:W-:Y:S01]  /*3cf0*/  MUFU.EX2 R30, R50 ;  /* 0x00000032001e7308 */ /* 0x0001e20000000800 */
[----:B---3--:R-:W-:-:S04]  /*3d00*/  F2FP.SATFINITE.E4M3.F32.PACK_AB_MERGE_C R136, R72, R61, RZ ;  /* 0x0000003d4888723e */ /* 0x008fc800048070ff */
[----:B------:R-:W-:-:S03]  /*3d10*/  F2FP.SATFINITE.E4M3.F32.PACK_AB_MERGE_C R136, R58, R51, R136 ;  /* 0x000000333a88723e */ /* 0x000fc60004807088 */
[----:B------:R-:W1:Y:S01]  /*3d20*/  MUFU.EX2 R53, R53 ;  /* 0x0000003500357308 */ /* 0x000e620000000800 */
[----:B0-----:R-:W-:-:S04]  /*3d30*/  FADD.FTZ R50, R56, R37 ;  /* 0x0000002538327221 */ /* 0x001fc80000010000 */
[----:B------:R-:W-:Y:S01]  /*3d40*/  FADD.FTZ R31, R51, R50 ;  /* 0x00000032331f7221 */ /* 0x000fe20000010000 */
[----:B------:R-:W-:Y:S02]  /*3d50*/  IMAD.MOV.U32 R51, RZ, RZ, R55 ;  /* 0x000000ffff337224 */ /* 0x000fe400078e0037 */
[----:B------:R-:W0:Y:S01]  /*3d60*/  MUFU.EX2 R24, R24 ;  /* 0x0000001800187308 */ /* 0x000e220000000800 */
[----:B------:R-:W-:-:S01]  /*3d70*/  FADD.FTZ R40, R58, R31 ;  /* 0x0000001f3a287221 */ /* 0x000fc20000010000 */
[----:B------:R-:W-:Y:S01]  /*3d80*/  FADD.FTZ R31, R15, R34 ;  /* 0x000000220f1f7221 */ /* 0x000fe20000010000 */
[----:B------:R-:W-:Y:S02]  /*3d90*/  IMAD.MOV.U32 R50, RZ, RZ, R55 ;  /* 0x000000ffff327224 */ /* 0x000fe400078e0037 */
[----:B------:R-:W-:Y:S01]  /*3da0*/  FADD.FTZ R39, R61, R40 ;  /* 0x000000283d277221 */ /* 0x000fe20000010000 */
[----:B------:R-:W-:-:S01]  /*3db0*/  FADD.FTZ R34, R46, R31 ;  /* 0x0000001f2e227221 */ /* 0x000fc20000010000 */
[----:B------:R-:W-:Y:S01]  /*3dc0*/  F2FP.SATFINITE.E4M3.F32.PACK_AB_MERGE_C R40, R20, R13, RZ ;  /* 0x0000000d1428723e */ /* 0x000fe200048070ff */
[----:B------:R-:W2:Y:S01]  /*3dd0*/  MUFU.EX2 R25, R25 ;  /* 0x0000001900197308 */ /* 0x000ea20000000800 */
[----:B------:R-:W-:-:S01]  /*3de0*/  FADD.FTZ R72, R72, R39 ;  /* 0x0000002748487221 */ /* 0x000fc20000010000 */
[C---:B-1----:R-:W-:Y:S01]  /*3df0*/  FADD.FTZ R39, R53.reuse, R34 ;  /* 0x0000002235277221 */ /* 0x042fe20000010000 */
[----:B------:R-:W-:Y:S01]  /*3e00*/  F2FP.SATFINITE.E4M3.F32.PACK_AB_MERGE_C R46, R53, R46, RZ ;  /* 0x0000002e352e723e */ /* 0x000fe200048070ff */
[----:B------:R-:W-:-:S02]  /*3e10*/  IMAD.MOV.U32 R53, RZ, RZ, R55 ;  /* 0x000000ffff357224 */ /* 0x000fc400078e0037 */
[----:B------:R-:W-:-:S01]  /*3e20*/  FADD.FTZ R45, R59, R72 ;  /* 0x000000483b2d7221 */ /* 0x000fc20000010000 */
[----:B------:R-:W-:Y:S01]  /*3e30*/  F2FP.SATFINITE.E4M3.F32.PACK_AB_MERGE_C R149, R9, R8, R40 ;  /* 0x000000080995723e */ /* 0x000fe20004807028 */
[----:B------:R-:W-:Y:S01]  /*3e40*/  IMAD.MOV.U32 R40, RZ, RZ, R55 ;  /* 0x000000ffff287224 */ /* 0x000fe200078e0037 */
[----:B------:R-:W1:Y:S01]  /*3e50*/  MUFU.EX2 R26, R26 ;  /* 0x0000001a001a7308 */ /* 0x000e620000000800 */
[----:B0-----:R-:W-:-:S01]  /*3e60*/  FADD.FTZ R20, R24, R39 ;  /* 0x0000002718147221 */ /* 0x001fc20000010000 */
[----:B------:R-:W-:Y:S01]  /*3e70*/  FADD.FTZ R34, R64, R45 ;  /* 0x0000002d40227221 */ /* 0x000fe20000010000 */
[----:B------:R-:W-:Y:S01]  /*3e80*/  F2FP.SATFINITE.E4M3.F32.PACK_AB_MERGE_C R137, R15, R14, R46 ;  /* 0x0000000e0f89723e */ /* 0x000fe2000480702e */
[----:B------:R-:W-:Y:S02]  /*3e90*/  IMAD.MOV.U32 R46, RZ, RZ, R55 ;  /* 0x000000ffff2e7224 */ /* 0x000fe400078e0037 */
[----:B------:R-:W-:-:S01]  /*3ea0*/  FADD.FTZ R39, R63, R34 ;  /* 0x000000223f277221 */ /* 0x000fc20000010000 */
[----:B------:R-:W-:Y:S01]  /*3eb0*/  F2FP.SATFINITE.E4M3.F32.PACK_AB_MERGE_C R63, R74, R63, RZ ;  /* 0x0000003f4a3f723e */ /* 0x000fe200048070ff */
[----:B------:R-:W0:Y:S01]  /*3ec0*/  MUFU.EX2 R27, R27 ;  /* 0x0000001b001b7308 */ /* 0x000e220000000800 */
[----:B--2---:R-:W-:-:S01]  /*3ed0*/  FADD.FTZ R13, R25, R20 ;  /* 0x00000014190d7221 */ /* 0x004fc20000010000 */
[----:B------:R-:W-:Y:S01]  /*3ee0*/  FADD.FTZ R74, R74, R39 ;  /* 0x000000274a4a7221 */ /* 0x000fe20000010000 */
[----:B------:R-:W-:Y:S01]  /*3ef0*/  F2FP.SATFINITE.E4M3.F32.PACK_AB_MERGE_C R138, R64, R59, R63 ;  /* 0x0000003b408a723e */ /* 0x000fe2000480703f */
[----:B------:R-:W-:-:S02]  /*3f00*/  IMAD.MOV.U32 R45, RZ, RZ, R55 ;  /* 0x000000ffff2d7224 */ /* 0x000fc400078e0037 */
[----:B------:R-:W-:Y:S02]  /*3f10*/  IMAD.MOV.U32 R39, RZ, RZ, R55 ;  /* 0x000000ffff277224 */ /* 0x000fe400078e0037 */
[----:B------:R-:W2:Y:S01]  /*3f20*/  MUFU.EX2 R76, R76 ;  /* 0x0000004c004c7308 */ /* 0x000ea20000000800 */
[----:B-1----:R-:W-:-:S01]  /*3f30*/  FADD.FTZ R10, R26, R13 ;  /* 0x0000000d1a0a7221 */ /* 0x002fc20000010000 */
[----:B------:R-:W-:Y:S01]  /*3f40*/  FADD.FTZ R13, R65, R74 ;  /* 0x0000004a410d7221 */ /* 0x000fe20000010000 */
[----:B------:R-:W-:-:S05]  /*3f50*/  IMAD.MOV.U32 R34, RZ, RZ, R55 ;  /* 0x000000ffff227224 */ /* 0x000fca00078e0037 */
[----:B------:R-:W1:Y:S01]  /*3f60*/  MUFU.EX2 R73, R73 ;  /* 0x0000004900497308 */ /* 0x000e620000000800 */
[----:B0-----:R-:W-:-:S01]  /*3f70*/  FADD.FTZ R10, R27, R10 ;  /* 0x0000000a1b0a7221 */ /* 0x001fc20000010000 */
[----:B------:R-:W-:Y:S02]  /*3f80*/  F2FP.SATFINITE.E4M3.F32.PACK_AB_MERGE_C R26, R27, R26, RZ ;  /* 0x0000001a1b1a723e */ /* 0x000fe400048070ff */
[----:B------:R-:W-:Y:S01]  /*3f90*/  MOV R27, R55 ;  /* 0x00000037001b7202 */ /* 0x000fe20000000f00 */
[----:B------:R-:W-:Y:S01]  /*3fa0*/  FADD.FTZ R21, R3, R10 ;  /* 0x0000000a03157221 */ /* 0x000fe20000010000 */
[----:B------:R-:W-:Y:S01]  /*3fb0*/  F2FP.SATFINITE.E4M3.F32.PACK_AB_MERGE_C R139, R25, R24, R26 ;  /* 0x00000018198b723e */ /* 0x000fe2000480701a */
[----:B------:R-:W-:Y:S01]  /*3fc0*/  IMAD.MOV.U32 R26, RZ, RZ, R55 ;  /* 0x000000ffff1a7224 */ /* 0x000fe200078e0037 */
        /* <DEDUP_REMOVED lines=11> */
[----:B------:R-:W-:Y:S01]  /*4080*/  IMAD.MOV.U32 R29, RZ, RZ, R55 ;  /* 0x000000ffff1d7224 */ /* 0x000fe200078e0037 */
[----:B------:R-:W-:Y:S01]  /*4090*/  MOV R32, R55 ;  /* 0x0000003700207202 */ /* 0x000fe20000000f00 */
[----:B------:R-:W-:Y:S01]  /*40a0*/  FADD.FTZ R10, R30, R21 ;  /* 0x000000151e0a7221 */ /* 0x000fe20000010000 */
[----:B------:R-:W-:Y:S01]  /*40b0*/  IMAD.MOV.U32 R28, RZ, RZ, R55 ;  /* 0x000000ffff1c7224 */ /* 0x000fe200078e0037 */
[----:B------:R-:W1:Y:S01]  /*40c0*/  MUFU.EX2 R80, R80 ;  /* 0x0000005000507308 */ /* 0x000e620000000800 */
[C---:B0-----:R-:W-:Y:S01]  /*40d0*/  F2FP.SATFINITE.E4M3.F32.PACK_AB_MERGE_C R73, R78.reuse, R73, RZ ;  /* 0x000000494e49723e */ /* 0x041fe200048070ff */
[----:B------:R-:W-:-:S03]  /*40e0*/  FADD.FTZ R78, R78, R13 ;  /* 0x0000000d4e4e7221 */ /* 0x000fc60000010000 */
[----:B------:R-:W-:-:S03]  /*40f0*/  F2FP.SATFINITE.E4M3.F32.PACK_AB_MERGE_C R140, R76, R65, R73 ;  /* 0x000000414c8c723e */ /* 0x000fc60004807049 */
[----:B------:R-:W0:Y:S01]  /*4100*/  MUFU.EX2 R33, R68 ;  /* 0x0000004400217308 */ /* 0x000e220000000800 */
[----:B--2---:R-:W-:-:S07]  /*4110*/  FADD.FTZ R13, R75, R78 ;  /* 0x0000004e4b0d7221 */ /* 0x004fce0000010000 */
[----:B------:R-:W-:Y:S01]  /*4120*/  MUFU.EX2 R71, R71 ;  /* 0x0000004700477308 */ /* 0x000fe20000000800 */
[----:B-1----:R-:W-:-:S07]  /*4130*/  FADD.FTZ R20, R80, R13 ;  /* 0x0000000d50147221 */ /* 0x002fce0000010000 */
[----:B------:R-:W1:Y:S01]  /*4140*/  MUFU.EX2 R82, R82 ;  /* 0x0000005200527308 */ /* 0x000e620000000800 */
[----:B0-----:R-:W-:-:S07]  /*4150*/  FADD.FTZ R13, R33, R10 ;  /* 0x0000000a210d7221 */ /* 0x001fce0000010000 */
[----:B------:R-:W0:Y:S08]  /*4160*/  MUFU.EX2 R54, R54 ;  /* 0x0000003600367308 */ /* 0x000e300000000800 */
[----:B------:R-:W2:Y:S01]  /*4170*/  MUFU.EX2 R37, R70 ;  /* 0x0000004600257308 */ /* 0x000ea20000000800 */
[----:B-1----:R-:W-:Y:S01]  /*4180*/  F2FP.SATFINITE.E4M3.F32.PACK_AB_MERGE_C R21, R82, R71, RZ ;  /* 0x000000475215723e */ /* 0x002fe200048070ff */
[----:B------:R-:W-:-:S03]  /*4190*/  FADD.FTZ R71, R71, R20 ;  /* 0x0000001447477221 */ /* 0x000fc60000010000 */
[----:B------:R-:W-:Y:S01]  /*41a0*/  F2FP.SATFINITE.E4M3.F32.PACK_AB_MERGE_C R142, R80, R75, R21 ;  /* 0x0000004b508e723e */ /* 0x000fe20004807015 */
[----:B------:R-:W-:-:S02]  /*41b0*/  FADD.FTZ R82, R82, R71 ;  /* 0x0000004752527221 */ /* 0x000fc40000010000 */
[----:B------:R-:W-:Y:S01]  /*41c0*/  MUFU.EX2 R79, R79 ;  /* 0x0000004f004f7308 */ /* 0x000fe20000000800 */
[----:B0-----:R-:W-:-:S07]  /*41d0*/  FADD.FTZ R10, R54, R13 ;  /* 0x0000000d360a7221 */ /* 0x001fce0000010000 */
[----:B------:R-:W0:Y:S01]  /*41e0*/  MUFU.EX2 R86, R86 ;  /* 0x0000005600567308 */ /* 0x000e220000000800 */
[----:B--2---:R-:W-:-:S01]  /*41f0*/  FADD.FTZ R10, R37, R10 ;  /* 0x0000000a250a7221 */ /* 0x004fc20000010000 */
[----:B------:R-:W-:Y:S02]  /*4200*/  F2FP.SATFINITE.E4M3.F32.PACK_AB_MERGE_C R54, R37, R54, RZ ;  /* 0x000000362536723e */ /* 0x000fe400048070ff */
[----:B------:R-:W-:Y:S02]  /*4210*/  MOV R37, R55 ;  /* 0x0000003700257202 */ /* 0x000fe40000000f00 */
[----:B------:R-:W-:Y:S01]  /*4220*/  F2FP.SATFINITE.E4M3.F32.PACK_AB_MERGE_C R143, R33, R30, R54 ;  /* 0x0000001e218f723e */ /* 0x000fe20004807036 */
[--C-:B------:R-:W-:Y:S01]  /*4230*/  IMAD.MOV.U32 R54, RZ, RZ, R55.reuse ;  /* 0x000000ffff367224 */ /* 0x100fe200078e0037 */
[----:B------:R-:W1:Y:S01]  /*4240*/  MUFU.EX2 R77, R77 ;  /* 0x0000004d004d7308 */ /* 0x000e620000000800 */
[--C-:B------:R-:W-:Y:S02]  /*4250*/  IMAD.MOV.U32 R33, RZ, RZ, R55.reuse ;  /* 0x000000ffff217224 */ /* 0x100fe400078e0037 */
[----:B------:R-:W-:-:S05]  /*4260*/  IMAD.MOV.U32 R30, RZ, RZ, R55 ;  /* 0x000000ffff1e7224 */ /* 0x000fca00078e0037 */
[----:B------:R2:W3:Y:S01]  /*4270*/  MUFU.EX2 R31, R36 ;  /* 0x00000024001f7308 */ /* 0x0004e20000000800 */
[----:B0-----:R-:W-:-:S07]  /*4280*/  F2FP.SATFINITE.E4M3.F32.PACK_AB_MERGE_C R4, R86, R79, RZ ;  /* 0x0000004f5604723e */ /* 0x001fce00048070ff */
[----:B------:R-:W0:Y:S01]  /*4290*/  MUFU.EX2 R84, R84 ;  /* 0x0000005400547308 */ /* 0x000e220000000800 */
[----:B-1----:R-:W-:-:S01]  /*42a0*/  FADD.FTZ R5, R77, R82 ;  /* 0x000000524d057221 */ /* 0x002fc20000010000 */
[----:B--2---:R-:W-:-:S06]  /*42b0*/  IMAD.MOV.U32 R36, RZ, RZ, R55 ;  /* 0x000000ffff247224 */ /* 0x004fcc00078e0037 */
[----:B------:R-:W1:Y:S01]  /*42c0*/  MUFU.EX2 R60, R60 ;  /* 0x0000003c003c7308 */ /* 0x000e620000000800 */
[----:B---3--:R-:W-:-:S07]  /*42d0*/  FADD.FTZ R7, R31, R10 ;  /* 0x0000000a1f077221 */ /* 0x008fce0000010000 */
        /* <DEDUP_REMOVED lines=10> */
[----:B0-----:R-:W-:-:S01]  /*4380*/  FADD.FTZ R5, R94, R5 ;  /* 0x000000055e057221 */ /* 0x001fc20000010000 */
[----:B------:R-:W-:-:S04]  /*4390*/  F2FP.SATFINITE.E4M3.F32.PACK_AB_MERGE_C R69, R94, R69, RZ ;  /* 0x000000455e45723e */ /* 0x000fc800048070ff */
[----:B------:R-:W-:Y:S01]  /*43a0*/  F2FP.SATFINITE.E4M3.F32.PACK_AB_MERGE_C R145, R60, R31, R69 ;  /* 0x0000001f3c91723e */ /* 0x000fe20004807045 */
[----:B------:R-:W-:Y:S01]  /*43b0*/  IMAD.MOV.U32 R31, RZ, RZ, R55 ;  /* 0x000000ffff1f7224 */ /* 0x000fe200078e0037 */
        /* <DEDUP_REMOVED lines=13> */
[----:B------:R-:W-:-:S03]  /*4490*/  FADD.FTZ R5, R90, R5 ;  /* 0x000000055a057221 */ /* 0x000fc60000010000 */
[----:B--2---:R-:W-:Y:S01]  /*44a0*/  FADD.FTZ R4, R98, R3 ;  /* 0x0000000362047221 */ /* 0x004fe20000010000 */
[----:B-1----:R-:W-:-:S03]  /*44b0*/  F2FP.SATFINITE.E4M3.F32.PACK_AB_MERGE_C R6, R85, R98, RZ ;  /* 0x000000625506723e */ /* 0x002fc600048070ff */
[----:B------:R-:W-:Y:S01]  /*44c0*/  FADD.FTZ R4, R85, R4 ;  /* 0x0000000455047221 */ /* 0x000fe20000010000 */
[----:B------:R-:W-:Y:S01]  /*44d0*/  F2FP.SATFINITE.E4M3.F32.PACK_AB_MERGE_C R147, R95, R96, R6 ;  /* 0x000000605f93723e */ /* 0x000fe20004807006 */
        /* <DEDUP_REMOVED lines=23> */
.L_x_10782:
[----:B------:R-:W-:-:S04]  /*4650*/  UISETP.NE.AND UP0, UPT, UR18, 0x1, UPT ;  /* 0x000000011200788c */ /* 0x000fc8000bf05270 */
[----:B------:R-:W-:-:S04]  /*4660*/  USEL UR42, URZ, 0x1, UP0 ;  /* 0x000000013f2a7887 */ /* 0x000fc80008000000 */
[----:B------:R-:W-:Y:S01]  /*4670*/  ULOP3.LUT UR42, UR19, UR42, URZ, 0x3c, !UPT ;  /* 0x0000002a132a7292 */ /* 0x000fe2000f8e3c3f */
[----:B------:R-:W-:Y:S11]  /*4680*/  @!P0 BRA `(.L_x_10773) ;  /* 0x0000000000048947 */ /* 0x000ff60003800000 */
[----:B------:R-:W-:Y:S01]  /*4690*/  BPT.TRAP 0x1 ;  /* 0x000000040000795c */ /* 0x000fe20000300000 */
.L_x_10773:
        /* <DEDUP_REMOVED lines=9> */
.L_x_10774:
[----:B-1----:R-:W-:Y:S05]  /*4730*/  @P1 BRA `(.L_x_10775) ;  /* 0x0000000000081947 */ /* 0x002fea0003800000 */
[----:B------:R-:W1:Y:S02]  /*4740*/  SYNCS.PHASECHK.TRANS64.TRYWAIT P1, [UR17+0x13230], R7 ;  /* 0x01323007ff0075a7 */ /* 0x000e640008020151 */
[----:B-1----:R-:W-:Y:S05]  /*4750*/  @!P1 BRA `(.L_x_10776) ;  /* 0x0000007000949947 */ /* 0x002fea0003800000 */
.L_x_10775:
        /* <DEDUP_REMOVED lines=9> */
[----:B------:R-:W-:-:S04]  /*47f0*/  UMOV UR7, 0x80000020 ;  /* 0x8000002000077882 */ /* 0x000fc80000000000 */
        /* <DEDUP_REMOVED lines=54> */
.L_x_10777:
[----:B------:R-:W-:Y:S01]  /*4b60*/  ULEA UR9, UR18, UR48, 0x3 ;  /* 0x0000003012097291 */ /* 0x000fe2000f8e183f */
[----:B01----:R-:W-:-:S05]  /*4b70*/  IMAD.U32 R7, RZ, RZ, UR19 ;  /* 0x00000013ff077e24 */ /* 0x003fca000f8e00ff */
[----:B------:R-:W-:-:S04]  /*4b80*/  SHF.L.U32 R7, R7, 0x1f, RZ ;  /* 0x0000001f07077819 */ /* 0x000fc800000006ff */
[----:B------:R0:W1:Y:S01]  /*4b90*/  SYNCS.PHASECHK.TRANS64.TRYWAIT P1, [UR9+0x13250], R7 ;  /* 0x01325007ff0075a7 */ /* 0x0000620008020149 */
[----:B------:R-:W-:Y:S05]  /*4ba0*/  @!P0 BRA `(.L_x_10778) ;  /* 0x0000000000048947 */ /* 0x000fea0003800000 */
[----:B------:R-:W-:Y:S01]  /*4bb0*/  BPT.TRAP 0x1 ;  /* 0x000000040000795c */ /* 0x000fe20000300000 */
.L_x_10778:
[----:B-1----:R-:W-:Y:S05]  /*4bc0*/  @P1 BRA `(.L_x_10779) ;  /* 0x0000000000081947 */ /* 0x002fea0003800000 */
[----:B------:R-:W1:Y:S02]  /*4bd0*/  SYNCS.PHASECHK.TRANS64.TRYWAIT P1, [UR9+0x13250], R7 ;  /* 0x01325007ff0075a7 */ /* 0x000e640008020149 */
[----:B-1----:R-:W-:Y:S05]  /*4be0*/  @!P1 BRA `(.L_x_10780) ;  /* 0x0000006c00889947 */ /* 0x002fea0003800000 */
.L_x_10779:
[C---:B-1----:R-:W-:Y:S01]  /*4bf0*/  FMUL.FTZ R8, R0.reuse, R120 ;  /* 0x0000007800087220 */ /* 0x042fe20000410000 */
[C---:B------:R-:W-:Y:S01]  /*4c00*/  FMUL.FTZ R9, R0.reuse, R122 ;  /* 0x0000007a00097220 */ /* 0x040fe20000410000 */
[C---:B0-----:R-:W-:Y:S01]  /*4c10*/  FMUL.FTZ R7, R0.reuse, R121 ;  /* 0x0000007900077220 */ /* 0x041fe20000410000 */
        /* <DEDUP_REMOVED lines=21> */
[----:B------:R-:W-:Y:S01]  /*4d70*/  UIADD3 UR6, UR48, 0x1000, URZ ;  /* 0x0000100030067890 */ /* 0x000fe2000fffe03f */
[C---:B------:R-:W-:Y:S01]  /*4d80*/  FMUL.FTZ R108, R0.reuse, R108 ;  /* 0x0000006c006c7220 */ /* 0x040fe20000410000 */
[C---:B------:R-:W-:Y:S01]  /*4d90*/  FMUL.FTZ R110, R0.reuse, R110 ;  /* 0x0000006e006e7220 */ /* 0x040fe20000410000 */
[C---:B------:R-:W-:Y:S01]  /*4da0*/  FMUL.FTZ R109, R0.reuse, R109 ;  /* 0x0000006d006d7220 */ /* 0x040fe20000410000 */
[----:B------:R-:W-:Y:S01]  /*4db0*/  USHF.R.U32.HI UR6, URZ, 0x4, UR6 ;  /* 0x000000043f067899 */ /* 0x000fe20008011606 */
[C---:B------:R-:W-:Y:S01]  /*4dc0*/  FMUL.FTZ R111, R0.reuse, R111 ;  /* 0x0000006f006f7220 */ /* 0x040fe20000410000 */
[----:B------:R-:W0:Y:S01]  /*4dd0*/  MUFU.TANH R10, R10 ;  /* 0x0000000a000a7308 */ /* 0x000e220000002400 */
[----:B-1----:R-:W-:Y:S01]  /*4de0*/  FMNMX.FTZ R125, R9, R6, !PT ;  /* 0x00000006097d7209 */ /* 0x002fe20007810000 */
[----:B------:R-:W-:Y:S01]  /*4df0*/  ULOP3.LUT UR6, UR6, 0x3fff, URZ, 0xc0, !UPT ;  /* 0x00003fff06067892 */ /* 0x000fe2000f8ec03f */
[C---:B------:R-:W-:Y:S01]  /*4e00*/  FMUL.FTZ R112, R0.reuse, R112 ;  /* 0x0000007000707220 */ /* 0x040fe20000410000 */
[C---:B------:R-:W-:Y:S01]  /*4e10*/  FMUL.FTZ R114, R0.reuse, R114 ;  /* 0x0000007200727220 */ /* 0x040fe20000410000 */
[C---:B------:R-:W-:Y:S01]  /*4e20*/  FMUL.FTZ R113, R0.reuse, R113 ;  /* 0x0000007100717220 */ /* 0x040fe20000410000 */
[----:B------:R-:W-:Y:S01]  /*4e30*/  ULOP3.LUT UR6, UR6, 0x10000, URZ, 0xfc, !UPT ;  /* 0x0001000006067892 */ /* 0x000fe2000f8efc3f */
[C---:B------:R-:W-:Y:S01]  /*4e40*/  FMUL.FTZ R115, R0.reuse, R115 ;  /* 0x0000007300737220 */ /* 0x040fe20000410000 */
[----:B------:R-:W1:Y:S01]  /*4e50*/  MUFU.TANH R11, R11 ;  /* 0x0000000b000b7308 */ /* 0x000e620000002400 */
[----:B--2---:R-:W-:Y:S01]  /*4e60*/  FMNMX.FTZ R126, R7, R126, !PT ;  /* 0x0000007e077e7209 */ /* 0x004fe20007810000 */
[----:B------:R-:W-:Y:S01]  /*4e70*/  UIMAD UR8, UR18, 0x280, UR6 ;  /* 0x00000280120878a4 */ /* 0x000fe2000f8e0206 */
[C---:B------:R-:W-:Y:S01]  /*4e80*/  FMUL.FTZ R116, R0.reuse, R116 ;  /* 0x0000007400747220 */ /* 0x040fe20000410000 */
[----:B------:R-:W-:Y:S01]  /*4e90*/  WARPGROUP.ARRIVE ;  /* 0x00000000000079c5 */ /* 0x000fe20000000000 */
[C---:B------:R-:W-:Y:S01]  /*4ea0*/  FMUL.FTZ R118, R0.reuse, R118 ;  /* 0x0000007600767220 */ /* 0x040fe20000410000 */
[----:B------:R-:W-:Y:S01]  /*4eb0*/  FMUL.FTZ R117, R0, R117 ;  /* 0x0000007500757220 */ /* 0x000fe20000410000 */
[----:B------:R-:W-:Y:S01]  /*4ec0*/  UMOV UR7, 0xc0000010 ;  /* 0xc000001000077882 */ /* 0x000fe20000000000 */
[----:B------:R-:W2:Y:S01]  /*4ed0*/  MUFU.TANH R13, R13 ;  /* 0x0000000d000d7308 */ /* 0x000ea20000002400 */
[----:B0-----:R-:W-:Y:S01]  /*4ee0*/  FMNMX.FTZ R128, R10, R125, !PT ;  /* 0x0000007d0a807209 */ /* 0x001fe20007810000 */
[----:B------:R-:W-:Y:S01]  /*4ef0*/  UMOV UR6, UR8 ;  /* 0x0000000800067c82 */ /* 0x000fe20008000000 */
[C---:B------:R-:W-:Y:S01]  /*4f00*/  FMUL.FTZ R119, R0.reuse, R119 ;  /* 0x0000007700777220 */ /* 0x040fe20000410000 */
[C---:B------:R-:W-:Y:S01]  /*4f10*/  FMUL.FTZ R88, R0.reuse, R88 ;  /* 0x0000005800587220 */ /* 0x040fe20000410000 */
[----:B------:R-:W-:Y:S01]  /*4f20*/  QGMMA.64x64x32.F32.E4M3.E4M3 R24, R152, gdesc[UR4], R24, gsb0 ;  /* 0x00e0000498187df3 */ /* 0x000fe20008000818 */
        /* <DEDUP_REMOVED lines=44> */
[----:B------:R-:W-:Y:S01]  /*51f0*/  UIADD3 UR6, UR8, 0x80, URZ ;  /* 0x0000008008067890 */ /* 0x000fe2000fffe03f */
[C---:B------:R-:W-:Y:S01]  /*5200*/  FMUL.FTZ R58, R0.reuse, R58 ;  /* 0x0000003a003a7220 */ /* 0x040fe20000410000 */
[C---:B------:R-:W-:Y:S01]  /*5210*/  FMUL.FTZ R57, R0.reuse, R57 ;  /* 0x0000003900397220 */ /* 0x040fe20000410000 */
[C---:B------:R-:W-:Y:S01]  /*5220*/  FMUL.FTZ R59, R0.reuse, R59 ;  /* 0x0000003b003b7220 */ /* 0x040fe20000410000 */
        /* <DEDUP_REMOVED lines=14> */
[----:B------:R-:W-:-:S04]  /*5310*/  FMUL.FTZ R71, R0, R71 ;  /* 0x0000004700477220 */ /* 0x000fc80000410000 */
[----:B------:R-:W2:Y:S01]  /*5320*/  MUFU.TANH R122, R122 ;  /* 0x0000007a007a7308 */ /* 0x000ea20000002400 */
[----:B0-----:R-:W-:-:S07]  /*5330*/  FMNMX.FTZ R125, R121, R126, !PT ;  /* 0x0000007e797d7209 */ /* 0x001fce0007810000 */
[----:B------:R-:W0:Y:S01]  /*5340*/  MUFU.TANH R124, R124 ;  /* 0x0000007c007c7308 */ /* 0x000e220000002400 */
[----:B-1----:R-:W-:Y:S01]  /*5350*/  FMNMX.FTZ R127, R123, R128, !PT ;  /* 0x000000807b7f7209 */ /* 0x002fe20007810000 */
[----:B------:R-:W-:Y:S02]  /*5360*/  WARPGROUP.DEPBAR.LE gsb0, 0x0 ;  /* 0x00008000000079c5 */ /* 0x000fe40000010000 */
[----:B------:R-:W-:-:S06]  /*5370*/  WARPGROUP.ARRIVE ;  /* 0x00000000000079c5 */ /* 0x000fcc0000000000 */
[----:B------:R-:W1:Y:S01]  /*5380*/  S2R R155, SR_TID.X ;  /* 0x00000000009b7919 */ /* 0x000e620000002100 */
[----:B------:R-:W3:Y:S01]  /*5390*/  MUFU.TANH R104, R104 ;  /* 0x0000006800687308 */ /* 0x000ee20000002400 */
[----:B--2---:R-:W-:Y:S01]  /*53a0*/  FMNMX.FTZ R125, R122, R125, !PT ;  /* 0x0000007d7a7d7209 */ /* 0x004fe20007810000 */
[----:B------:R-:W-:Y:S01]  /*53b0*/  QGMMA.64x64x32.F32.E4M3.E4M3 R24, R148, gdesc[UR4], R24, gsb0 ;  /* 0x00e0000494187df3 */ /* 0x000fe20008000818 */
[----:B------:R-:W-:Y:S01]  /*53c0*/  UIADD3 UR6, UR8, 0x100, URZ ;  /* 0x0000010008067890 */ /* 0x000fe2000fffe03f */
[----:B------:R-:W-:-:S04]  /*53d0*/  UMOV UR7, 0xc0000010 ;  /* 0xc000001000077882 */ /* 0x000fc80000000000 */
        /* <DEDUP_REMOVED lines=25> */
[----:B------:R-:W-:Y:S01]  /*5570*/  QGMMA.64x64x32.F32.E4M3.E4M3 R24, R136, gdesc[UR4], R24, gsb0 ;  /* 0x00e0000488187df3 */ /* 0x000fe20008000818 */
        /* <DEDUP_REMOVED lines=27> */
[----:B------:R-:W-:Y:S01]  /*5730*/  QGMMA.64x64x32.F32.E4M3.E4M3 R24, R140, gdesc[UR4], R24, gsb0 ;  /* 0x00e000048c187df3 */ /* 0x000fe20008000818 */
        /* <DEDUP_REMOVED lines=26> */
[----:B------:R-:W-:Y:S06]  /*58e0*/  QGMMA.64x64x32.F32.E4M3.E4M3 R24, R144, gdesc[UR4], R24, gsb0 ;  /* 0x00e0000490187df3 */ /* 0x000fec0008000818 */
        /* <DEDUP_REMOVED lines=62> */
[----:B0-----:R-:W-:-:S05]  /*5cd0*/  FMNMX.FTZ R127, R69, R62, !PT ;  /* 0x0000003e457f7209 */ /* 0x001fca0007810000 */
        /* <DEDUP_REMOVED lines=8> */
[----:B0-----:R-:W-:-:S05]  /*5d60*/  FMNMX.FTZ R62, R129, R62, !PT ;  /* 0x0000003e813e7209 */ /* 0x001fca0007810000 */
[C---:B------:R-:W-:Y:S01]  /*5d70*/  FADD.FTZ R3, -R62.reuse, R3 ;  /* 0x000000033e037221 */ /* 0x040fe20000010100 */
[----:B------:R-:W-:-:S01]  /*5d80*/  FFMA.FTZ R127, R62, R127, -8 ;  /* 0xc10000003e7f7423 */ /* 0x000fc2000001007f */
[----:B-1----:R-:W-:Y:S02]  /*5d90*/  FMNMX.FTZ R67, R130, R67, !PT ;  /* 0x0000004382437209 */ /* 0x002fe40007810000 */
        /* <DEDUP_REMOVED lines=215> */
[----:B------:R-:W-:-:S05]  /*6b10*/  MOV R4, UR17 ;  /* 0x0000001100047c02 */ /* 0x000fca0008000f00 */
[----:B------:R-:W-:Y:S01]  /*6b20*/  @!P1 VIADD R4, R4, 0x13240 ;  /* 0x0001324004049836 */ /* 0x000fe20000000000 */
[----:B------:R-:W1:Y:S01]  /*6b30*/  MUFU.EX2 R58, R58 ;  /* 0x0000003a003a7308 */ /* 0x000e620000000800 */
[----:B--2---:R-:W-:-:S03]  /*6b40*/  FADD.FTZ R127, R87, R126 ;  /* 0x0000007e577f7221 */ /* 0x004fc60000010000 */
[----:B------:R-:W-:-:S04]  /*6b50*/  @!P1 PRMT R4, RZ, 0x654, R4 ;  /* 0x00000654ff049816 */ /* 0x000fc80000000004 */
        /* <DEDUP_REMOVED lines=33> */
.L_x_10781:
        /* <DEDUP_REMOVED lines=83> */
.L_x_10772:
[----:B------:R-:W-:Y:S06]  /*72a0*/  BAR.ARV 0x8, 0x200 ;  /* 0x0208000000007b1d */ /* 0x000fec0000002000 */
[----:B------:R-:W-:Y:S05]  /*72b0*/  @!P0 BRA `(.L_x_10783) ;  /* 0x0000000000048947 */ /* 0x000fea0003800000 */
[----:B------:R-:W-:Y:S01]  /*72c0*/  BPT.TRAP 0x1 ;  /* 0x000000040000795c */ /* 0x000fe20000300000 */
.L_x_10783:
[----:B------:R-:W-:Y:S01]  /*72d0*/  ULEA UR4, UR43, UR48, 0x3 ;  /* 0x000000302b047291 */ /* 0x000fe2000f8e183f */
[----:B------:R-:W-:-:S05]  /*72e0*/  IMAD.U32 R0, RZ, RZ, UR42 ;  /* 0x0000002aff007e24 */ /* 0x000fca000f8e00ff */
[----:B------:R-:W-:-:S04]  /*72f0*/  SHF.L.U32 R0, R0, 0x1f, RZ ;  /* 0x0000001f00007819 */ /* 0x000fc800000006ff */
[----:B------:R0:W1:Y:S01]  /*7300*/  SYNCS.PHASECHK.TRANS64.TRYWAIT P1, [UR4+0x13250], R0 ;  /* 0x01325000ff0075a7 */ /* 0x0000620008020144 */
[----:B------:R-:W-:Y:S05]  /*7310*/  @!P0 BRA `(.L_x_10784) ;  /* 0x0000000000048947 */ /* 0x000fea0003800000 */
[----:B------:R-:W-:Y:S01]  /*7320*/  BPT.TRAP 0x1 ;  /* 0x000000040000795c */ /* 0x000fe20000300000 */
.L_x_10784:
[----:B-1----:R-:W-:Y:S05]  /*7330*/  @P1 BRA `(.L_x_10785) ;  /* 0x0000000000081947 */ /* 0x002fea0003800000 */
[----:B------:R-:W1:Y:S02]  /*7340*/  SYNCS.PHASECHK.TRANS64.TRYWAIT P1, [UR4+0x13250], R0 ;  /* 0x01325000ff0075a7 */ /* 0x000e640008020144 */
[----:B-1----:R-:W-:Y:S05]  /*7350*/  @!P1 BRA `(.L_x_10786) ;  /* 0x0000004400c49947 */ /* 0x002fea0003800000 */
.L_x_10785:
[----:B------:R-:W-:Y:S01]  /*7360*/  ULDC.64 UR8, c[0x0][0x9a0] ;  /* 0x0002680000087ab9 */ /* 0x000fe20000000a00 */
[----:B------:R-:W-:Y:S01]  /*7370*/  UIADD3 UR5, UR48, 0x1000, URZ ;  /* 0x0000100030057890 */ /* 0x000fe2000fffe03f */
[----:B------:R-:W-:Y:S01]  /*7380*/  WARPGROUP.ARRIVE ;  /* 0x00000000000079c5 */ /* 0x000fe20000000000 */
[----:B------:R-:W-:Y:S01]  /*7390*/  UISETP.NE.U32.AND UP0, UPT, UR8, URZ, UPT ;  /* 0x0000003f0800728c */ /* 0x000fe2000bf05070 */
[----:B------:R-:W-:Y:S01]  /*73a0*/  MOV R6, 0x3f800000 ;  /* 0x3f80000000067802 */ /* 0x000fe20000000f00 */
[----:B------:R-:W-:Y:S02]  /*73b0*/  USHF.R.U32.HI UR5, URZ, 0x4, UR5 ;  /* 0x000000043f057899 */ /* 0x000fe40008011605 */
[----:B------:R-:W-:Y:S02]  /*73c0*/  UISETP.NE.AND.EX UP0, UPT, UR9, URZ, UPT, UP0 ;  /* 0x0000003f0900728c */ /* 0x000fe4000bf05300 */
[----:B------:R-:W-:-:S04]  /*73d0*/  ULOP3.LUT UR5, UR5, 0x3fff, URZ, 0xc0, !UPT ;  /* 0x00003fff05057892 */ /* 0x000fc8000f8ec03f */
[----:B------:R-:W-:Y:S01]  /*73e0*/  ULOP3.LUT UR12, UR5, 0x10000, URZ, 0xfc, !UPT ;  /* 0x00010000050c7892 */ /* 0x000fe2000f8efc3f */
[----:B------:R-:W-:-:S04]  /*73f0*/  PLOP3.LUT P1, PT, PT, PT, UP0, 0x80, 0x0 ;  /* 0x000000000000781c */ /* 0x000fc80003f2f008 */
[----:B------:R-:W-:Y:S01]  /*7400*/  @UP0 USHF.R.S32.HI UR5, URZ, 0x1f, UR49 ;  /* 0x0000001f3f050899 */ /* 0x000fe20008011431 */
[----:B------:R-:W-:Y:S01]  /*7410*/  @UP0 ULDC.64 UR6, c[0x0][0x9c8] ;  /* 0x0002720000060ab9 */ /* 0x000fe20000000a00 */
[----:B------:R-:W-:Y:S02]  /*7420*/  @UP0 UIADD3 UR13, -UR49, URZ, URZ ;  /* 0x0000003f310d0290 */ /* 0x000fe4000fffe13f */
[----:B------:R-:W-:Y:S02]  /*7430*/  @UP0 UIMAD UR5, UR5, UR6, URZ ;  /* 0x00000006050502a4 */ /* 0x000fe4000f8e023f */
[----:B------:R-:W-:Y:S02]  /*7440*/  @UP0 UIMAD.WIDE.U32 UR10, UR49, UR6, URZ ;  /* 0x00000006310a02a5 */ /* 0x000fe4000f8e003f */
[----:B------:R-:W-:Y:S02]  /*7450*/  @UP0 UIMAD UR6, UR49, UR7, UR5 ;  /* 0x00000007310602a4 */ /* 0x000fe4000f8e0205 */
[----:B------:R-:W-:-:S02]  /*7460*/  UIMAD UR5, UR43, 0x280, UR12 ;  /* 0x000002802b0578a4 */ /* 0x000fc4000f8e020c */
[----:B------:R-:W-:Y:S01]  /*7470*/  @UP0 UIADD3 UR11, UR11, UR6, URZ ;  /* 0x000000060b0b0290 */ /* 0x000fe2000fffe03f */
[----:B------:R-:W-:Y:S01]  /*7480*/  UMOV UR7, 0xc0000010 ;  /* 0xc000001000077882 */ /* 0x000fe20000000000 */
[----:B------:R-:W-:-:S03]  /*7490*/  @UP0 ULDC UR14, c[0x0][0xc44] ;  /* 0x00031100000e0ab9 */ /* 0x000fc60000000800 */
[----:B------:R-:W-:Y:S01]  /*74a0*/  UMOV UR6, UR5 ;  /* 0x0000000500067c82 */ /* 0x000fe20008000000 */
[----:B------:R-:W-:Y:S01]  /*74b0*/  @UP0 UIMAD UR13, UR14, UR13, UR47 ;  /* 0x0000000d0e0d02a4 */ /* 0x000fe2000f8e022f */
[----:B------:R-:W-:Y:S02]  /*74c0*/  QGMMA.64x64x32.F32.E4M3.E4M3 R24, R152, gdesc[UR4], R24, gsb0 ;  /* 0x00e0000498187df3 */ /* 0x000fe40008000818 */
[----:B------:R-:W-:Y:S01]  /*74d0*/  @UP0 ULDC.64 UR14, c[0x0][0x9d0] ;  /* 0x00027400000e0ab9 */ /* 0x000fe20000000a00 */
[----:B------:R-:W-:Y:S02]  /*74e0*/  @UP0 USHF.R.S32.HI UR12, URZ, 0x1f, UR13 ;  /* 0x0000001f3f0c0899 */ /* 0x000fe4000801140d */
[----:B------:R-:W-:Y:S02]  /*74f0*/  @UP0 UIMAD.WIDE.U32 UR6, UR13, UR14, UR10 ;  /* 0x0000000e0d0602a5 */ /* 0x000fe4000f8e000a */
[----:B------:R-:W-:Y:S02]  /*7500*/  @UP0 UIMAD UR12, UR12, UR14, URZ ;  /* 0x0000000e0c0c02a4 */ /* 0x000fe4000f8e023f */
[----:B------:R-:W-:-:S02]  /*7510*/  @UP0 ULEA UR8, UP1, UR6, UR8, 0x2 ;  /* 0x0000000806080291 */ /* 0x000fc4000f82103f */
[----:B------:R-:W-:-:S04]  /*7520*/  @UP0 UIMAD UR12, UR13, UR15, UR12 ;  /* 0x0000000f0d0c02a4 */ /* 0x000fc8000f8e020c */
[----:B------:R-:W-:Y:S01]  /*7530*/  @UP0 UIADD3 UR7, UR7, UR12, URZ ;  /* 0x0000000c07070290 */ /* 0x000fe2000fffe03f */
[----:B------:R-:W-:-:S03]  /*7540*/  IMAD.U32 R2, RZ, RZ, UR8 ;  /* 0x00000008ff027e24 */ /* 0x000fc6000f8e00ff */
[----:B------:R-:W-:-:S06]  /*7550*/  @UP0 ULEA.HI.X UR9, UR6, UR9, UR7, 0x2, UP1 ;  /* 0x0000000906090291 */ /* 0x000fcc00088f1407 */
[----:B-1----:R-:W-:Y:S01]  /*7560*/  IMAD.U32 R3, RZ, RZ, UR9 ;  /* 0x00000009ff037e24 */ /* 0x002fe2000f8e00ff */
[----:B------:R-:W-:-:S04]  /*7570*/  UIADD3 UR6, UR5, 0x80, URZ ;  /* 0x0000008005067890 */ /* 0x000fc8000fffe03f */
[----:B------:R1:W2:Y:S01]  /*7580*/  @P1 LDG.E R6, desc[UR50][R2.64] ;  /* 0x0000003202061981 */ /* 0x0002a2000c1e1900 */
[----:B------:R-:W-:Y:S01]  /*7590*/  UMOV UR7, 0xc0000010 ;  /* 0xc000001000077882 */ /* 0x000fe20000000000 */
[----:B------:R-:W-:Y:S02]  /*75a0*/  WARPGROUP.DEPBAR.LE gsb0, 0x0 ;  /* 0x00008000000079c5 */ /* 0x000fe40000010000 */
[----:B------:R-:W-:-:S06]  /*75b0*/  WARPGROUP.ARRIVE ;  /* 0x00000000000079c5 */ /* 0x000fcc0000000000 */
[----:B------:R-:W-:Y:S01]  /*75c0*/  QGMMA.64x64x32.F32.E4M3.E4M3 R24, R148, gdesc[UR4], R24, gsb0 ;  /* 0x00e0000494187df3 */ /* 0x000fe20008000818 */
[----:B------:R-:W-:Y:S01]  /*75d0*/  UIADD3 UR6, UR5, 0x100, URZ ;  /* 0x0000010005067890 */ /* 0x000fe2000fffe03f */
[----:B------:R-:W-:Y:S01]  /*75e0*/  UMOV UR7, 0xc0000010 ;  /* 0xc000001000077882 */ /* 0x000fe20000000000 */
[----:B------:R-:W-:Y:S02]  /*75f0*/  WARPGROUP.DEPBAR.LE gsb0, 0x0 ;  /* 0x00008000000079c5 */ /* 0x000fe40000010000 */
[----:B------:R-:W-:-:S06]  /*7600*/  WARPGROUP.ARRIVE ;  /* 0x00000000000079c5 */ /* 0x000fcc0000000000 */
[----:B------:R-:W-:Y:S01]  /*7610*/  QGMMA.64x64x32.F32.E4M3.E4M3 R24, R136, gdesc[UR4], R24, gsb0 ;  /* 0x00e0000488187df3 */ /* 0x000fe20008000818 */
[----:B------:R-:W-:Y:S01]  /*7620*/  UIADD3 UR6, UR5, 0x180, URZ ;  /* 0x0000018005067890 */ /* 0x000fe2000fffe03f */
[----:B------:R-:W-:Y:S01]  /*7630*/  UMOV UR7, 0xc0000010 ;  /* 0xc000001000077882 */ /* 0x000fe20000000000 */
[----:B0-----:R-:W0:Y:S04]  /*7640*/  SHFL.BFLY PT, R0, R5, 0x2, 0x1f ;  /* 0x0c401f0005007f89 */ /* 0x001e2800000e0000 */
[----:B------:R-:W3:Y:S01]  /*7650*/  SHFL.BFLY PT, R7, R4, 0x2, 0x1f ;  /* 0x0c401f0004077f89 */ /* 0x000ee200000e0000 */
[----:B------:R-:W-:Y:S02]  /*7660*/  WARPGROUP.DEPBAR.LE gsb0, 0x0 ;  /* 0x00008000000079c5 */ /* 0x000fe40000010000 */
[----:B------:R-:W-:-:S06]  /*7670*/  WARPGROUP.ARRIVE ;  /* 0x00000000000079c5 */ /* 0x000fcc0000000000 */
[----:B------:R-:W-:Y:S01]  /*7680*/  QGMMA.64x64x32.F32.E4M3.E4M3 R24, R140, gdesc[UR4], R24, gsb0 ;  /* 0x00e000048c187df3 */ /* 0x000fe20008000818 */
[----:B0-----:R-:W-:-:S01]  /*7690*/  FADD.FTZ R0, R0, R5 ;  /* 0x0000000500007221 */ /* 0x001fc20000010000 */
[----:B------:R-:W-:Y:S01]  /*76a0*/  UIADD3 UR6, UR5, 0x200, URZ ;  /* 0x0000020005067890 */ /* 0x000fe2000fffe03f */
[----:B---3--:R-:W-:-:S01]  /*76b0*/  FADD.FTZ R7, R7, R4 ;  /* 0x0000000407077221 */ /* 0x008fc20000010000 */
[----:B------:R-:W-:Y:S02]  /*76c0*/  UMOV UR7, 0xc0000010 ;  /* 0xc000001000077882 */ /* 0x000fe40000000000 */
[----:B-1----:R-:W0:Y:S04]  /*76d0*/  SHFL.BFLY PT, R3, R0, 0x1, 0x1f ;  /* 0x0c201f0000037f89 */ /* 0x002e2800000e0000 */
[----:B------:R-:W1:Y:S01]  /*76e0*/  SHFL.BFLY PT, R2, R7, 0x1, 0x1f ;  /* 0x0c201f0007027f89 */ /* 0x000e6200000e0000 */
[----:B0-----:R-:W-:-:S01]  /*76f0*/  FADD.FTZ R9, R0, R3 ;  /* 0x0000000300097221 */ /* 0x001fc20000010000 */
[----:B-1----:R-:W-:-:S04]  /*7700*/  FADD.FTZ R10, R7, R2 ;  /* 0x00000002070a7221 */ /* 0x002fc80000010000 */
[C---:B------:R-:W-:Y:S01]  /*7710*/  FSETP.NE.FTZ.AND P1, PT, R9.reuse, RZ, PT ;  /* 0x000000ff0900720b */ /* 0x040fe20003f35000 */
[----:B------:R-:W-:Y:S01]  /*7720*/  FMUL.FTZ R11, R9, 0.00390625 ;  /* 0x3b800000090b7820 */ /* 0x000fe20000410000 */
[----:B------:R-:W-:Y:S01]  /*7730*/  FMUL.FTZ R12, R10, 0.00390625 ;  /* 0x3b8000000a0c7820 */ /* 0x000fe20000410000 */
[----:B------:R-:W-:Y:S01]  /*7740*/  IMAD.MOV.U32 R3, RZ, RZ, RZ ;  /* 0x000000ffff037224 */ /* 0x000fe200078e00ff */
[----:B------:R-:W-:Y:S02]  /*7750*/  WARPGROUP.DEPBAR.LE gsb0, 0x0 ;  /* 0x00008000000079c5 */ /* 0x000fe40000010000 */
[----:B------:R-:W-:-:S06]  /*7760*/  WARPGROUP.ARRIVE ;  /* 0x00000000000079c5 */ /* 0x000fcc0000000000 */
[----:B------:R-:W-:Y:S01]  /*7770*/  QGMMA.64x64x32.F32.E4M3.E4M3 R24, R144, gdesc[UR4], R24, gsb0 ;  /* 0x00e0000490187df3 */ /* 0x000fe20008000818 */
[----:B------:R-:W-:Y:S02]  /*7780*/  FSETP.NE.FTZ.AND P2, PT, R11, RZ, PT ;  /* 0x000000ff0b00720b */ /* 0x000fe40003f55000 */
[----:B------:R-:W-:Y:S01]  /*7790*/  FSETP.NE.FTZ.AND P3, PT, R12, RZ, PT ;  /* 0x000000ff0c00720b */ /* 0x000fe20003f75000 */
[----:B------:R-:W-:Y:S01]  /*77a0*/  @P1 MUFU.RCP R3, R9 ;  /* 0x0000000900031308 */ /* 0x000fe20000001000 */
[----:B------:R-:W-:Y:S01]  /*77b0*/  FSETP.NE.FTZ.AND P1, PT, R10, RZ, PT ;  /* 0x000000ff0a00720b */ /* 0x000fe20003f35000 */
[----:B------:R-:W-:-:S08]  /*77c0*/  IMAD.MOV.U32 R7, RZ, RZ, RZ ;  /* 0x000000ffff077224 */ /* 0x000fd000078e00ff */
[----:B------:R-:W0:Y:S08]  /*77d0*/  @P2 MUFU.LG2 R4, R11 ;  /* 0x0000000b00042308 */ /* 0x000e300000000c00 */
[----:B------:R-:W1:Y:S08]  /*77e0*/  @P3 MUFU.LG2 R8, R12 ;  /* 0x0000000c00083308 */ /* 0x000e700000000c00 */
[----:B------:R2:W3:Y:S01]  /*77f0*/  @P1 MUFU.RCP R7, R10 ;  /* 0x0000000a00071308 */ /* 0x0004e20000001000 */
        /* <DEDUP_REMOVED lines=15> */
.L_x_10787:
        /* <DEDUP_REMOVED lines=12> */
[----:B------:R-:W-:Y:S01]  /*79b0*/  FMUL.FTZ R9, R25, R10 ;  /* 0x0000000a19097220 */ /* 0x000fe20000410000 */
        /* <DEDUP_REMOVED lines=10> */
[----:B------:R-:W-:Y:S01]  /*7a60*/  F2FP.BF16.F32.PACK_AB R6, R6, R7 ;  /* 0x000000070606723e */ /* 0x000fe200000010ff */
[-C--:B------:R-:W-:Y:S01]  /*7a70*/  FMUL.FTZ R29, R40, R10.reuse ;  /* 0x0000000a281d7220 */ /* 0x080fe20000410000 */
[----:B------:R-:W-:Y:S01]  /*7a80*/  LOP3.LUT P0, R7, R57, 0x3, RZ, 0xc0, !PT ;  /* 0x0000000339077812 */ /* 0x000fe2000780c0ff */
[-C--:B------:R-:W-:Y:S01]  /*7a90*/  FMUL.FTZ R33, R41, R10.reuse ;  /* 0x0000000a29217220 */ /* 0x080fe20000410000 */
[-C--:B------:R-:W-:Y:S01]  /*7aa0*/  FMUL.FTZ R40, R53, R10.reuse ;  /* 0x0000000a35287220 */ /* 0x080fe20000410000 */
[----:B------:R-:W-:Y:S01]  /*7ab0*/  FMUL.FTZ R41, R49, R10 ;  /* 0x0000000a31297220 */ /* 0x000fe20000410000 */
[----:B------:R-:W-:Y:S01]  /*7ac0*/  FMUL.FTZ R38, R55, R56 ;  /* 0x0000003837267220 */ /* 0x000fe20000410000 */
        /* <DEDUP_REMOVED lines=9> */
[-C--:B0-----:R-:W-:Y:S01]  /*7b60*/  FMUL.FTZ R4, R30, R56.reuse ;  /* 0x000000381e047220 */ /* 0x081fe20000410000 */
[----:B------:R-:W-:Y:S01]  /*7b70*/  SEL R38, R12, R21, P0 ;  /* 0x000000150c267207 */ /* 0x000fe20000000000 */
[----:B------:R-:W-:Y:S01]  /*7b80*/  FMUL.FTZ R5, R26, R56 ;  /* 0x000000381a057220 */ /* 0x000fe20000410000 */
[----:B------:R-:W-:Y:S01]  /*7b90*/  SEL R40, R21, R12, P0 ;  /* 0x0000000c15287207 */ /* 0x000fe20000000000 */
[-C--:B------:R-:W-:Y:S01]  /*7ba0*/  FMUL.FTZ R10, R31, R56.reuse ;  /* 0x000000381f0a7220 */ /* 0x080fe20000410000 */
[----:B------:R-:W0:Y:S01]  /*7bb0*/  LDC R21, c[0x0][0xbe8] ;  /* 0x0002fa00ff157b82 */ /* 0x000e220000000800 */
[-C--:B------:R-:W-:Y:S01]  /*7bc0*/  FMUL.FTZ R24, R39, R56.reuse ;  /* 0x0000003827187220 */ /* 0x080fe20000410000 */
[-C--:B------:R-:W-:Y:S01]  /*7bd0*/  FMUL.FTZ R25, R35, R56.reuse ;  /* 0x0000003823197220 */ /* 0x080fe20000410000 */
[----:B------:R-:W-:Y:S01]  /*7be0*/  F2FP.BF16.F32.PACK_AB R4, R4, R5 ;  /* 0x000000050404723e */ /* 0x000fe200000010ff */
[----:B------:R-:W-:Y:S01]  /*7bf0*/  UMOV UR6, UR48 ;  /* 0x0000003000067c82 */ /* 0x000fe20008000000 */
[----:B-1----:R-:W-:Y:S01]  /*7c00*/  UMOV UR7, UR5 ;  /* 0x0000000500077c82 */ /* 0x002fe20008000000 */
[----:B------:R-:W-:Y:S01]  /*7c10*/  F2FP.BF16.F32.PACK_AB R11, R10, R11 ;  /* 0x0000000b0a0b723e */ /* 0x000fe200000010ff */
[-C--:B------:R-:W-:Y:S01]  /*7c20*/  FMUL.FTZ R26, R46, R56.reuse ;  /* 0x000000382e1a7220 */ /* 0x080fe20000410000 */
[----:B------:R-:W-:Y:S01]  /*7c30*/  F2FP.BF16.F32.PACK_AB R14, R14, R15 ;  /* 0x0000000f0e0e723e */ /* 0x000fe200000010ff */
[----:B------:R-:W-:Y:S01]  /*7c40*/  FMUL.FTZ R27, R42, R56 ;  /* 0x000000382a1b7220 */ /* 0x000fe20000410000 */
[----:B------:R-:W-:Y:S01]  /*7c50*/  F2FP.BF16.F32.PACK_AB R5, R24, R25 ;  /* 0x000000191805723e */ /* 0x000fe200000010ff */
[----:B------:R-:W-:-:S02]  /*7c60*/  IMAD.U32 R24, RZ, RZ, UR6 ;  /* 0x00000006ff187e24 */ /* 0x000fc4000f8e00ff */
[-C--:B------:R-:W-:Y:S01]  /*7c70*/  FMUL.FTZ R30, R47, R56.reuse ;  /* 0x000000382f1e7220 */ /* 0x080fe20000410000 */
[----:B------:R-:W-:Y:S02]  /*7c80*/  IMAD.U32 R25, RZ, RZ, UR7 ;  /* 0x00000007ff197e24 */ /* 0x000fe4000f8e00ff */
[-C--:B------:R-:W-:Y:S01]  /*7c90*/  FMUL.FTZ R31, R43, R56.reuse ;  /* 0x000000382b1f7220 */ /* 0x080fe20000410000 */
[-C--:B------:R-:W-:Y:S01]  /*7ca0*/  FMUL.FTZ R34, R54, R56.reuse ;  /* 0x0000003836227220 */ /* 0x080fe20000410000 */
[----:B------:R-:W-:Y:S01]  /*7cb0*/  FMUL.FTZ R35, R50, R56 ;  /* 0x0000003832237220 */ /* 0x000fe20000410000 */
[----:B------:R-:W-:Y:S01]  /*7cc0*/  SEL R50, R4, R11, P0 ;  /* 0x0000000b04327207 */ /* 0x000fe20000000000 */
[----:B------:R-:W-:Y:S01]  /*7cd0*/  IMAD.SHL.U32 R20, R16, 0x8, RZ ;  /* 0x0000000810147824 */ /* 0x000fe200078e00ff */
[----:B------:R-:W-:Y:S01]  /*7ce0*/  SEL R52, R11, R4, P0 ;  /* 0x000000040b347207 */ /* 0x000fe20000000000 */
[----:B------:R-:W-:Y:S01]  /*7cf0*/  UIADD3 UR5, -UR49, URZ, URZ ;  /* 0x0000003f31057290 */ /* 0x000fe2000fffe13f */
[----:B------:R-:W-:Y:S01]  /*7d00*/  SEL R54, R14, R5, P0 ;  /* 0x000000050e367207 */ /* 0x000fe20000000000 */
[----:B------:R-:W-:Y:S01]  /*7d10*/  IMAD R7, R17, 0x40, R20 ;  /* 0x0000004011077824 */ /* 0x000fe200078e0214 */
[----:B------:R-:W-:Y:S01]  /*7d20*/  SEL R56, R5, R14, P0 ;  /* 0x0000000e05387207 */ /* 0x000fe20000000000 */
[--C-:B------:R-:W-:Y:S01]  /*7d30*/  IMAD.WIDE R4, R156, 0x2, R24.reuse ;  /* 0x000000029c047825 */ /* 0x100fe200078e0218 */
[----:B------:R-:W-:Y:S01]  /*7d40*/  F2FP.BF16.F32.PACK_AB R26, R26, R27 ;  /* 0x0000001b1a1a723e */ /* 0x000fe200000010ff */
[----:B------:R-:W-:Y:S01]  /*7d50*/  ULDC UR6, c[0x0][0xc44] ;  /* 0x0003110000067ab9 */ /* 0x000fe20000000800 */
[----:B------:R-:W-:Y:S01]  /*7d60*/  F2FP.BF16.F32.PACK_AB R31, R30, R31 ;  /* 0x0000001f1e1f723e */ /* 0x000fe200000010ff */
[----:B------:R-:W-:Y:S01]  /*7d70*/  IMAD.WIDE R24, R7, 0x2, R24 ;  /* 0x0000000207187825 */ /* 0x000fe200078e0218 */
[----:B------:R-:W-:Y:S01]  /*7d80*/  IADD3 R27, P2, R4, 0x40, RZ ;  /* 0x00000040041b7810 */ /* 0x000fe20007f5e0ff */
[----:B------:R-:W-:Y:S01]  /*7d90*/  UIMAD UR13, UR6, UR5, UR47 ;  /* 0x00000005060d72a4 */ /* 0x000fe2000f8e022f */
[----:B------:R-:W-:Y:S01]  /*7da0*/  SEL R58, R26, R31, P0 ;  /* 0x0000001f1a3a7207 */ /* 0x000fe20000000000 */
[----:B------:R-:W-:Y:S01]  /*7db0*/  IMAD R48, RZ, RZ, -UR47 ;  /* 0x8000002fff307e24 */ /* 0x000fe2000f8e02ff */
[----:B------:R-:W-:Y:S01]  /*7dc0*/  SEL R60, R31, R26, P0 ;  /* 0x0000001a1f3c7207 */ /* 0x000fe20000000000 */
[--C-:B------:R-:W-:Y:S01]  /*7dd0*/  IMAD.X R13, RZ, RZ, R5.reuse, P2 ;  /* 0x000000ffff0d7224 */ /* 0x100fe200010e0605 */
[----:B0-----:R-:W-:Y:S01]  /*7de0*/  ISETP.NE.AND P2, PT, R21, 0x1, PT ;  /* 0x000000011500780c */ /* 0x001fe20003f45270 */
[----:B------:R-:W0:Y:S01]  /*7df0*/  LDC R31, c[0x0][0xc38] ;  /* 0x00030e00ff1f7b82 */ /* 0x000e220000000800 */
[----:B------:R-:W-:Y:S01]  /*7e00*/  F2FP.BF16.F32.PACK_AB R9, R8, R9 ;  /* 0x000000090809723e */ /* 0x000fe200000010ff */
[----:B------:R-:W-:Y:S01]  /*7e10*/  USHF.R.S32.HI UR12, URZ, 0x1f, UR13 ;  /* 0x0000001f3f0c7899 */ /* 0x000fe2000801140d */
[----:B------:R-:W-:Y:S01]  /*7e20*/  F2FP.BF16.F32.PACK_AB R33, R32, R33 ;  /* 0x000000212021723e */ /* 0x000fe200000010ff */
[----:B------:R-:W-:Y:S01]  /*7e30*/  UIMAD.WIDE.U32 UR6, UR13, UR8, URZ ;  /* 0x000000080d0672a5 */ /* 0x000fe2000f8e003f */
[----:B------:R-:W-:Y:S01]  /*7e40*/  SEL R30, R6, R9, P0 ;  /* 0x00000009061e7207 */ /* 0x000fe20000000000 */
[----:B------:R-:W-:Y:S01]  /*7e50*/  UIMAD UR5, UR12, UR8, URZ ;  /* 0x000000080c0572a4 */ /* 0x000fe2000f8e023f */
[----:B------:R-:W-:Y:S01]  /*7e60*/  SEL R32, R9, R6, P0 ;  /* 0x0000000609207207 */ /* 0x000fe20000000000 */
[----:B------:R-:W-:Y:S01]  /*7e70*/  UIMAD UR8, UR14, UR10, URZ ;  /* 0x0000000a0e0872a4 */ /* 0x000fe2000f8e023f */
[----:B------:R-:W-:Y:S01]  /*7e80*/  IADD3 R9, P3, R4, 0x20, RZ ;  /* 0x0000002004097810 */ /* 0x000fe20007f7e0ff */
[----:B------:R-:W-:Y:S01]  /*7e90*/  UIMAD UR5, UR13, UR9, UR5 ;  /* 0x000000090d0572a4 */ /* 0x000fe2000f8e0205 */
[----:B------:R-:W-:Y:S01]  /*7ea0*/  LOP3.LUT R10, R27, 0x380, RZ, 0xc0, !PT ;  /* 0x000003801b0a7812 */ /* 0x000fe200078ec0ff */
[----:B------:R-:W1:Y:S01]  /*7eb0*/  @P2 LDC R26, c[0x0][0xbec] ;  /* 0x0002fb00ff1a2b82 */ /* 0x000e620000000800 */
[----:B------:R-:W-:Y:S01]  /*7ec0*/  LOP3.LUT R8, R9, 0x380, RZ, 0xc0, !PT ;  /* 0x0000038009087812 */ /* 0x000fe200078ec0ff */
[----:B------:R-:W-:Y:S01]  /*7ed0*/  IMAD.X R15, RZ, RZ, R5, P3 ;  /* 0x000000ffff0f7224 */ /* 0x000fe200018e0605 */
[----:B------:R-:W-:Y:S01]  /*7ee0*/  SHF.R.U64 R10, R10, 0x3, RZ ;  /* 0x000000030a0a7819 */ /* 0x000fe200000012ff */
[----:B------:R-:W-:Y:S01]  /*7ef0*/  UIADD3 UR7, UR7, UR5, URZ ;  /* 0x0000000507077290 */ /* 0x000fe2000fffe03f */
[----:B------:R-:W-:Y:S01]  /*7f00*/  SHF.R.U64 R8, R8, 0x3, RZ ;  /* 0x0000000308087819 */ /* 0x000fe200000012ff */
[----:B------:R-:W-:Y:S01]  /*7f10*/  UIMAD UR8, UR49, UR11, UR8 ;  /* 0x0000000b310872a4 */ /* 0x000fe2000f8e0208 */
[----:B------:R-:W-:Y:S01]  /*7f20*/  LOP3.LUT R12, R10, R27, RZ, 0x3c, !PT ;  /* 0x0000001b0a0c7212 */ /* 0x000fe200078e3cff */
[----:B------:R-:W3:Y:S01]  /*7f30*/  @P2 LDC R64, c[0x0][0xbf0] ;  /* 0x0002fc00ff402b82 */ /* 0x000ee20000000800 */
[----:B------:R-:W-:Y:S01]  /*7f40*/  IADD3 R27, P4, R24, 0x4800, RZ ;  /* 0x00004800181b7810 */ /* 0x000fe20007f9e0ff */
[----:B------:R-:W-:Y:S01]  /*7f50*/  UIMAD.WIDE.U32 UR6, UR49, UR10, UR6 ;  /* 0x0000000a310672a5 */ /* 0x000fe2000f8e0006 */
[----:B------:R-:W-:Y:S01]  /*7f60*/  LOP3.LUT R14, R8, R9, RZ, 0x3c, !PT ;  /* 0x00000009080e7212 */ /* 0x000fe200078e3cff */
[----:B0-----:R-:W-:Y:S01]  /*7f70*/  IMAD R48, R31, R48, UR45 ;  /* 0x0000002d1f307e24 */ /* 0x001fe2000f8e0230 */
[----:B------:R-:W-:Y:S01]  /*7f80*/  LOP3.LUT R6, R4, 0x380, RZ, 0xc0, !PT ;  /* 0x0000038004067812 */ /* 0x000fe200078ec0ff */
[----:B------:R-:W-:Y:S01]  /*7f90*/  UIADD3 UR4, UR4, 0x13260, URZ ;  /* 0x0001326004047890 */ /* 0x000fe2000fffe03f */
[----:B------:R-:W-:Y:S01]  /*7fa0*/  LOP3.LUT R8, R27, 0x380, RZ, 0xc0, !PT ;  /* 0x000003801b087812 */ /* 0x000fe200078ec0ff */
[----:B------:R-:W-:Y:S01]  /*7fb0*/  ULDC UR5, c[0x0][0xa88] ;  /* 0x0002a20000057ab9 */ /* 0x000fe20000000800 */
[----:B------:R-:W-:Y:S01]  /*7fc0*/  SHF.R.U64 R7, R6, 0x3, RZ ;  /* 0x0000000306077819 */ /* 0x000fe200000012ff */
[----:B------:R-:W-:Y:S01]  /*7fd0*/  UPRMT UR4, UR46, 0x654, UR4 ;  /* 0x000006542e047896 */ /* 0x000fe20008000004 */
[----:B------:R-:W-:Y:S01]  /*7fe0*/  SHF.R.U64 R8, R8, 0x3, RZ ;  /* 0x0000000308087819 */ /* 0x000fe200000012ff */
[----:B------:R-:W-:Y:S01]  /*7ff0*/  IMAD R49, R21, UR5, RZ ;  /* 0x0000000515317c24 */ /* 0x000fe2000f8e02ff */
[----:B------:R-:W-:-:S02]  /*8000*/  IADD3 R11, P1, R4, 0x60, RZ ;  /* 0x00000060040b7810 */ /* 0x000fc40007f3e0ff */
[----:B------:R-:W-:Y:S02]  /*8010*/  LOP3.LUT R4, R7, R4, RZ, 0x3c, !PT ;  /* 0x0000000407047212 */ /* 0x000fe400078e3cff */
[----:B------:R-:W-:Y:S01]  /*8020*/  LOP3.LUT R8, R8, R27, RZ, 0x3c, !PT ;  /* 0x0000001b08087212 */ /* 0x000fe200078e3cff */
[----:B------:R-:W-:Y:S01]  /*8030*/  IMAD R27, R48, 0xc0, R23 ;  /* 0x000000c0301b7824 */ /* 0x000fe200078e0217 */
[----:B------:R-:W-:Y:S01]  /*8040*/  LOP3.LUT R6, R11, 0x380, RZ, 0xc0, !PT ;  /* 0x000003800b067812 */ /* 0x000fe200078ec0ff */
[----:B------:R-:W-:Y:S01]  /*8050*/  SYNCS.ARRIVE.TRANS64.RED.A1T0 RZ, [UR4], RZ ;  /* 0x000000ffffff79a7 */ /* 0x000fe20008100404 */
[-C--:B------:R-:W-:Y:S02]  /*8060*/  IADD3.X R7, RZ, R5.reuse, RZ, P1, !PT ;  /* 0x00000005ff077210 */ /* 0x080fe40000ffe4ff */
[----:B------:R-:W-:Y:S01]  /*8070*/  MOV R61, R4 ;  /* 0x00000004003d7202 */ /* 0x000fe20000000f00 */
[----:B-1----:R-:W-:Y:S01]  /*8080*/  @P2 IMAD.HI.U32 R5, R27, R26, RZ ;  /* 0x0000001a1b052227 */ /* 0x002fe200078e00ff */
[----:B------:R-:W-:-:S02]  /*8090*/  SHF.R.U64 R6, R6, 0x3, RZ ;  /* 0x0000000306067819 */ /* 0x000fc400000012ff */
[----:B------:R-:W-:Y:S01]  /*80a0*/  F2FP.BF16.F32.PACK_AB R28, R28, R29 ;  /* 0x0000001d1c1c723e */ /* 0x000fe200000010ff */
[----:B------:R-:W-:Y:S01]  /*80b0*/  IMAD.MOV.U32 R4, RZ, RZ, R27 ;  /* 0x000000ffff047224 */ /* 0x000fe200078e001b */
[----:B------:R-:W-:Y:S02]  /*80c0*/  IADD3 R29, P1, R24, 0x1800, RZ ;  /* 0x00001800181d7810 */ /* 0x000fe40007f3e0ff */
[----:B------:R-:W-:Y:S02]  /*80d0*/  LOP3.LUT R6, R6, R11, RZ, 0x3c, !PT ;  /* 0x0000000b06067212 */ /* 0x000fe400078e3cff */
[----:B---3--:R-:W-:Y:S02]  /*80e0*/  @P2 SHF.R.U32.HI R4, RZ, R64, R5 ;  /* 0x00000040ff042219 */ /* 0x008fe40000011605 */
[----:B------:R-:W-:Y:S02]  /*80f0*/  SEL R42, R28, R33, P0 ;  /* 0x000000211c2a7207 */ /* 0x000fe40000000000 */
[----:B------:R-:W-:-:S02]  /*8100*/  SEL R44, R33, R28, P0 ;  /* 0x0000001c212c7207 */ /* 0x000fc40000000000 */
[----:B------:R-:W-:Y:S02]  /*8110*/  LOP3.LUT R28, R29, 0x380, RZ, 0xc0, !PT ;  /* 0x000003801d1c7812 */ /* 0x000fe400078ec0ff */
[----:B------:R-:W-:Y:S02]  /*8120*/  MOV R55, R6 ;  /* 0x0000000600377202 */ /* 0x000fe40000000f00 */
[----:B------:R-:W-:Y:S02]  /*8130*/  IADD3 R6, -R4, RZ, RZ ;  /* 0x000000ff04067210 */ /* 0x000fe40007ffe1ff */
[----:B------:R-:W-:Y:S02]  /*8140*/  SHF.R.U64 R28, R28, 0x3, RZ ;  /* 0x000000031c1c7819 */ /* 0x000fe400000012ff */
[----:B------:R-:W-:Y:S01]  /*8150*/  MOV R57, R12 ;  /* 0x0000000c00397202 */ /* 0x000fe20000000f00 */
[----:B------:R-:W-:Y:S01]  /*8160*/  IMAD R27, R21, R6, R27 ;  /* 0x00000006151b7224 */ /* 0x000fe200078e021b */
[----:B------:R-:W-:Y:S01]  /*8170*/  LOP3.LUT R28, R28, R29, RZ, 0x3c, !PT ;  /* 0x0000001d1c1c7212 */ /* 0x000fe200078e3cff */
[----:B------:R-:W-:Y:S01]  /*8180*/  IMAD.X R29, RZ, RZ, R25, P1 ;  /* 0x000000ffff1d7224 */ /* 0x000fe200008e0619 */
[----:B------:R-:W-:Y:S01]  /*8190*/  SHF.R.S32.HI R5, RZ, 0x1f, R4 ;  /* 0x0000001fff057819 */ /* 0x000fe20000011404 */
[----:B------:R-:W-:Y:S01]  /*81a0*/  IMAD.U32 R12, RZ, RZ, UR8 ;  /* 0x00000008ff0c7e24 */ /* 0x000fe2000f8e00ff */
[----:B------:R-:W-:Y:S01]  /*81b0*/  F2FP.BF16.F32.PACK_AB R36, R36, R37 ;  /* 0x000000252424723e */ /* 0x000fe200000010ff */
[----:B------:R-:W-:Y:S01]  /*81c0*/  ULDC.64 UR8, c[0x0][0xae8] ;  /* 0x0002ba0000087ab9 */ /* 0x000fe20000000a00 */
[----:B------:R-:W-:-:S02]  /*81d0*/  F2FP.BF16.F32.PACK_AB R34, R34, R35 ;  /* 0x000000232222723e */ /* 0x000fc400000010ff */
[----:B------:R-:W-:Y:S02]  /*81e0*/  IADD3 R4, P1, R4, UR6, RZ ;  /* 0x0000000604047c10 */ /* 0x000fe4000ff3e0ff */
[----:B------:R-:W-:Y:S02]  /*81f0*/  SHF.R.S32.HI R6, RZ, 0x1f, R27 ;  /* 0x0000001fff067819 */ /* 0x000fe4000001141b */
[----:B------:R-:W-:Y:S02]  /*8200*/  SEL R46, R36, R41, P0 ;  /* 0x00000029242e7207 */ /* 0x000fe40000000000 */
[----:B------:R-:W-:Y:S02]  /*8210*/  SEL R62, R34, R51, P0 ;  /* 0x00000033223e7207 */ /* 0x000fe40000000000 */
[----:B------:R-:W-:Y:S01]  /*8220*/  IADD3.X R5, R5, UR7, R12, P1, !PT ;  /* 0x0000000705057c10 */ /* 0x000fe20008ffe40c */
[----:B------:R-:W-:Y:S01]  /*8230*/  ULDC.64 UR6, c[0x0][0xb88] ;  /* 0x0002e20000067ab9 */ /* 0x000fe20000000a00 */
[----:B------:R-:W-:Y:S01]  /*8240*/  SEL R34, R51, R34, P0 ;  /* 0x0000002233227207 */ /* 0x000fe20000000000 */
[----:B------:R-:W-:Y:S01]  /*8250*/  IMAD R6, R6, UR6, RZ ;  /* 0x0000000606067c24 */ /* 0x000fe2000f8e02ff */
[----:B------:R-:W-:Y:S01]  /*8260*/  SEL R36, R41, R36, P0 ;  /* 0x0000002429247207 */ /* 0x000fe20000000000 */
[----:B------:R-:W-:Y:S01]  /*8270*/  IMAD.WIDE.U32 R4, R27, UR6, R4 ;  /* 0x000000061b047c25 */ /* 0x000fe2000f8e0004 */
[----:B------:R-:W-:-:S02]  /*8280*/  MOV R59, R14 ;  /* 0x0000000e003b7202 */ /* 0x000fc40000000f00 */
[C---:B------:R-:W-:Y:S01]  /*8290*/  IADD3 R11, P3, R24.reuse, 0x3000, RZ ;  /* 0x00003000180b7810 */ /* 0x040fe20007f7e0ff */
[----:B------:R-:W-:Y:S01]  /*82a0*/  IMAD R37, R27, UR7, R6 ;  /* 0x000000071b257c24 */ /* 0x000fe2000f8e0206 */
[----:B------:R-:W-:Y:S01]  /*82b0*/  LOP3.LUT R9, R24, 0x380, RZ, 0xc0, !PT ;  /* 0x0000038018097812 */ /* 0x000fe200078ec0ff */
[----:B------:R-:W-:Y:S01]  /*82c0*/  IMAD R12, R48, 0xc0, R22 ;  /* 0x000000c0300c7824 */ /* 0x000fe200078e0216 */
[----:B------:R-:W-:Y:S01]  /*82d0*/  LOP3.LUT R10, R11, 0x380, RZ, 0xc0, !PT ;  /* 0x000003800b0a7812 */ /* 0x000fe200078ec0ff */
[----:B------:R-:W-:Y:S01]  /*82e0*/  ULDC.64 UR6, c[0x0][0xb50] ;  /* 0x0002d40000067ab9 */ /* 0x000fe20000000a00 */
[----:B------:R-:W-:Y:S01]  /*82f0*/  SHF.R.U64 R9, R9, 0x3, RZ ;  /* 0x0000000309097819 */ /* 0x000fe200000012ff */
[----:B------:R-:W-:Y:S01]  /*8300*/  VIADD R6, R12, 0x8 ;  /* 0x000000080c067836 */ /* 0x000fe20000000000 */
[----:B------:R-:W-:Y:S01]  /*8310*/  SHF.R.U64 R10, R10, 0x3, RZ ;  /* 0x000000030a0a7819 */ /* 0x000fe200000012ff */
[----:B------:R-:W-:Y:S01]  /*8320*/  IMAD.IADD R5, R5, 0x1, R37 ;  /* 0x0000000105057824 */ /* 0x000fe200078e0225 */
[----:B------:R-:W-:Y:S01]  /*8330*/  LOP3.LUT R24, R9, R24, RZ, 0x3c, !PT ;  /* 0x0000001809187212 */ /* 0x000fe200078e3cff */
[----:B------:R-:W-:Y:S01]  /*8340*/  IMAD.X R9, RZ, RZ, R25, P4 ;  /* 0x000000ffff097224 */ /* 0x000fe200020e0619 */
[----:B------:R-:W-:-:S02]  /*8350*/  LOP3.LUT P1, RZ, R18, 0x3, RZ, 0xc0, !PT ;  /* 0x0000000312ff7812 */ /* 0x000fc4000782c0ff */
[----:B------:R-:W-:Y:S02]  /*8360*/  LEA R37, P4, R4, UR6, 0x2 ;  /* 0x0000000604257c11 */ /* 0x000fe4000f8810ff */
[----:B------:R-:W-:Y:S02]  /*8370*/  LOP3.LUT R10, R10, R11, RZ, 0x3c, !PT ;  /* 0x0000000b0a0a7212 */ /* 0x000fe400078e3cff */
[----:B------:R-:W-:Y:S02]  /*8380*/  IADD3.X R11, RZ, R25, RZ, P3, !PT ;  /* 0x00000019ff0b7210 */ /* 0x000fe40001ffe4ff */
[-C--:B------:R-:W-:Y:S02]  /*8390*/  ISETP.GE.OR P3, PT, R12, R49.reuse, P1 ;  /* 0x000000310c00720c */ /* 0x080fe40000f66670 */
[----:B------:R-:W-:Y:S02]  /*83a0*/  ISETP.GE.OR P1, PT, R6, R49, P1 ;  /* 0x000000310600720c */ /* 0x000fe40000f26670 */
[----:B--2---:R-:W-:Y:S01]  /*83b0*/  LOP3.LUT R7, R3, 0x2, RZ, 0x3c, !PT ;  /* 0x0000000203077812 */ /* 0x004fe200078e3cff */
[----:B------:R-:W-:Y:S04]  /*83c0*/  SHFL.IDX PT, R30, R30, R3, 0x1c1f ;  /* 0x001c1f031e1e7589 */ /* 0x000fe800000e0000 */
[----:B------:R-:W-:Y:S04]  /*83d0*/  SHFL.IDX PT, R38, R38, R3, 0x1c1f ;  /* 0x001c1f0326267589 */ /* 0x000fe800000e0000 */
[----:B------:R-:W-:Y:S04]  /*83e0*/  SHFL.IDX PT, R42, R42, R3, 0x1c1f ;  /* 0x001c1f032a2a7589 */ /* 0x000fe800000e0000 */
[----:B------:R-:W-:Y:S04]  /*83f0*/  SHFL.IDX PT, R46, R46, R3, 0x1c1f ;  /* 0x001c1f032e2e7589 */ /* 0x000fe800000e0000 */
[----:B------:R-:W-:Y:S04]  /*8400*/  SHFL.IDX PT, R26, R50, R3, 0x1c1f ;  /* 0x001c1f03321a7589 */ /* 0x000fe800000e0000 */
[----:B------:R-:W-:Y:S04]  /*8410*/  SHFL.IDX PT, R54, R54, R3, 0x1c1f ;  /* 0x001c1f0336367589 */ /* 0x000fe800000e0000 */
[----:B------:R-:W0:Y:S04]  /*8420*/  SHFL.IDX PT, R13, R32, R7, 0x1c1f ;  /* 0x001c1f07200d7589 */ /* 0x000e2800000e0000 */
[----:B------:R-:W-:Y:S04]  /*8430*/  SHFL.IDX PT, R58, R58, R3, 0x1c1f ;  /* 0x001c1f033a3a7589 */ /* 0x000fe800000e0000 */
[----:B------:R1:W2:Y:S04]  /*8440*/  SHFL.IDX PT, R15, R40, R7, 0x1c1f ;  /* 0x001c1f07280f7589 */ /* 0x0002a800000e0000 */
[----:B------:R-:W-:Y:S04]  /*8450*/  SHFL.IDX PT, R62, R62, R3, 0x1c1f ;  /* 0x001c1f033e3e7589 */ /* 0x000fe800000e0000 */
[----:B------:R-:W3:Y:S01]  /*8460*/  SHFL.IDX PT, R33, R52, R7, 0x1c1f ;  /* 0x001c1f0734217589 */ /* 0x000ee200000e0000 */
[----:B-1----:R-:W-:-:S03]  /*8470*/  LEA.HI.X R40, R4, UR7, R5, 0x2, P4 ;  /* 0x0000000704287c11 */ /* 0x002fc6000a0f1405 */
[----:B------:R-:W1:Y:S04]  /*8480*/  SHFL.IDX PT, R3, R56, R7, 0x1c1f ;  /* 0x001c1f0738037589 */ /* 0x000e6800000e0000 */
[----:B------:R-:W4:Y:S01]  /*8490*/  SHFL.IDX PT, R35, R60, R7, 0x1c1f ;  /* 0x001c1f073c237589 */ /* 0x000f2200000e0000 */
[----:B0-----:R-:W-:Y:S02]  /*84a0*/  SEL R4, R30, R13, P0 ;  /* 0x0000000d1e047207 */ /* 0x001fe40000000000 */
[----:B------:R-:W-:Y:S01]  /*84b0*/  SEL R6, R13, R30, P0 ;  /* 0x0000001e0d067207 */ /* 0x000fe20000000000 */
[----:B------:R-:W0:Y:S04]  /*84c0*/  SHFL.IDX PT, R27, R44, R7, 0x1c1f ;  /* 0x001c1f072c1b7589 */ /* 0x000e2800000e0000 */
[----:B------:R-:W5:Y:S01]  /*84d0*/  SHFL.IDX PT, R39, R34, R7, 0x1c1f ;  /* 0x001c1f0722277589 */ /* 0x000f6200000e0000 */
[----:B--2---:R-:W-:-:S02]  /*84e0*/  SEL R12, R38, R15, P0 ;  /* 0x0000000f260c7207 */ /* 0x004fc40000000000 */
[----:B------:R-:W-:Y:S01]  /*84f0*/  SEL R14, R15, R38, P0 ;  /* 0x000000260f0e7207 */ /* 0x000fe20000000000 */
[----:B------:R2:W5:Y:S01]  /*8500*/  SHFL.IDX PT, R31, R36, R7, 0x1c1f ;  /* 0x001c1f07241f7589 */ /* 0x00056200000e0000 */
[----:B---3--:R-:W-:-:S03]  /*8510*/  SEL R5, R26, R33, P0 ;  /* 0x000000211a057207 */ /* 0x008fc60000000000 */
[----:B------:R-:W-:Y:S01]  /*8520*/  SHFL.IDX PT, R50, R37, RZ, 0x1c1f ;  /* 0x001c1fff25327589 */ /* 0x000fe200000e0000 */
[----:B-1----:R-:W-:-:S03]  /*8530*/  SEL R13, R54, R3, P0 ;  /* 0x00000003360d7207 */ /* 0x002fc60000000000 */
[----:B------:R5:W-:Y:S01]  /*8540*/  SHFL.IDX PT, R52, R37, 0x1, 0x1c1f ;  /* 0x003c1f0025347f89 */ /* 0x000be200000e0000 */
[----:B--2---:R-:W-:Y:S02]  /*8550*/  SEL R7, R33, R26, P0 ;  /* 0x0000001a21077207 */ /* 0x004fe40000000000 */
[----:B------:R-:W-:Y:S01]  /*8560*/  SEL R15, R3, R54, P0 ;  /* 0x00000036030f7207 */ /* 0x000fe20000000000 */
[----:B------:R-:W-:Y:S01]  /*8570*/  BAR.SYNC.DEFER_BLOCKING 0x1, 0x180 ;  /* 0x0046000000007b1d */ /* 0x000fe20000010000 */
[----:B----4-:R-:W-:Y:S02]  /*8580*/  SEL R33, R58, R35, P0 ;  /* 0x000000233a217207 */ /* 0x010fe40000000000 */
[----:B0-----:R-:W-:Y:S02]  /*8590*/  SEL R32, R42, R27, P0 ;  /* 0x0000001b2a207207 */ /* 0x001fe40000000000 */
[----:B------:R-:W-:Y:S02]  /*85a0*/  SEL R34, R27, R42, P0 ;  /* 0x0000002a1b227207 */ /* 0x000fe40000000000 */
[----:B------:R-:W-:Y:S01]  /*85b0*/  SEL R35, R35, R58, P0 ;  /* 0x0000003a23237207 */ /* 0x000fe20000000000 */
[----:B------:R-:W0:Y:S01]  /*85c0*/  SHFL.IDX PT, R51, R40, RZ, 0x1c1f ;  /* 0x001c1fff28337589 */ /* 0x000e2200000e0000 */
[----:B-----5:R-:W-:-:S02]  /*85d0*/  SEL R37, R62, R39, P0 ;  /* 0x000000273e257207 */ /* 0x020fc40000000000 */
[----:B------:R-:W-:Y:S01]  /*85e0*/  SEL R36, R46, R31, P0 ;  /* 0x0000001f2e247207 */ /* 0x000fe20000000000 */
[----:B------:R-:W1:Y:S01]  /*85f0*/  SHFL.IDX PT, R53, R40, 0x1, 0x1c1f ;  /* 0x003c1f0028357f89 */ /* 0x000e6200000e0000 */
[----:B------:R-:W-:Y:S02]  /*8600*/  SEL R38, R31, R46, P0 ;  /* 0x0000002e1f267207 */ /* 0x000fe40000000000 */
[----:B------:R-:W-:Y:S01]  /*8610*/  SEL R39, R39, R62, P0 ;  /* 0x0000003e27277207 */ /* 0x000fe20000000000 */
[----:B------:R2:W-:Y:S04]  /*8620*/  STSM.16.M88.4 [R61], R4 ;  /* 0x000000043d007844 */ /* 0x0005e80000000200 */
[----:B------:R3:W-:Y:S04]  /*8630*/  STSM.16.M88.4 [R59], R12 ;  /* 0x0000000c3b007844 */ /* 0x0007e80000000200 */
[----:B------:R-:W-:Y:S04]  /*8640*/  STSM.16.M88.4 [R57], R32 ;  /* 0x0000002039007844 */ /* 0x000fe80000000200 */
[----:B------:R-:W-:Y:S01]  /*8650*/  STSM.16.M88.4 [R55], R36 ;  /* 0x0000002437007844 */ /* 0x000fe20000000200 */
[----:B------:R-:W-:Y:S08]  /*8660*/  BAR.SYNC.DEFER_BLOCKING 0x1, 0x180 ;  /* 0x0046000000007b1d */ /* 0x000ff00000010000 */
[----:B--2---:R-:W2:Y:S08]  /*8670*/  @P2 LDC R7, c[0x0][0xbec] ;  /* 0x0002fb00ff072b82 */ /* 0x004eb00000000800 */
[----:B---3--:R-:W3:Y:S01]  /*8680*/  @P2 LDC R13, c[0x0][0xbf0] ;  /* 0x0002fc00ff0d2b82 */ /* 0x008ee20000000800 */
[----:B0-----:R-:W-:Y:S04]  /*8690*/  @!P3 ST.E desc[UR50][R50.64], R2 ;  /* 0x000000023200b985 */ /* 0x001fe8000c101932 */
[----:B-1----:R2:W-:Y:S04]  /*86a0*/  @!P1 ST.E desc[UR50][R52.64], R0 ;  /* 0x0000000034009985 */ /* 0x0025e8000c101932 */
[----:B------:R-:W4:Y:S04]  /*86b0*/  LD.E.128 R24, desc[UR50][R24.64] ;  /* 0x0000003218187980 */ /* 0x000f28000c101d00 */
[----:B------:R-:W5:Y:S04]  /*86c0*/  LD.E.128 R28, desc[UR50][R28.64] ;  /* 0x000000321c1c7980 */ /* 0x000f68000c101d00 */
[----:B------:R0:W5:Y:S04]  /*86d0*/  LD.E.128 R40, desc[UR50][R10.64] ;  /* 0x000000320a287980 */ /* 0x000168000c101d00 */
[----:B------:R1:W5:Y:S01]  /*86e0*/  LD.E.128 R44, desc[UR50][R8.64] ;  /* 0x00000032082c7980 */ /* 0x000362000c101d00 */
[----:B------:R-:W-:Y:S01]  /*86f0*/  UIMAD UR6, UR12, UR8, URZ ;  /* 0x000000080c0672a4 */ /* 0x000fe2000f8e023f */
[----:B------:R-:W-:Y:S01]  /*8700*/  IMAD R3, R16, 0x30, R17 ;  /* 0x0000003010037824 */ /* 0x000fe200078e0211 */
[----:B------:R-:W-:Y:S01]  /*8710*/  UIMAD.WIDE.U32 UR4, UR13, UR8, URZ ;  /* 0x000000080d0472a5 */ /* 0x000fe2000f8e003f */
[----:B------:R-:W-:Y:S01]  /*8720*/  @!PT LDS RZ, [RZ] ;  /* 0x00000000fffff984 */ /* 0x000fe20000000800 */
[----:B------:R-:W-:Y:S01]  /*8730*/  @!PT LDS RZ, [RZ] ;  /* 0x00000000fffff984 */ /* 0x000fe20000000800 */
[----:B------:R-:W-:Y:S01]  /*8740*/  @!PT LDS RZ, [RZ] ;  /* 0x00000000fffff984 */ /* 0x000fe20000000800 */
[----:B------:R-:W-:Y:S01]  /*8750*/  @!PT LDS RZ, [RZ] ;  /* 0x00000000fffff984 */ /* 0x000fe20000000800 */
[----:B------:R0:W-:Y:S06]  /*8760*/  MEMBAR.ALL.CTA ;  /* 0x0000000000007992 */ /* 0x0001ec0000008000 */
[----:B0-----:R-:W0:Y:S01]  /*8770*/  FENCE.VIEW.ASYNC.S ;  /* 0x00000000000073c6 */ /* 0x001e220000000000 */
[----:B------:R-:W-:Y:S01]  /*8780*/  UIMAD UR6, UR13, UR9, UR6 ;  /* 0x000000090d0672a4 */ /* 0x000fe2000f8e0206 */
[C---:B------:R-:W-:Y:S01]  /*8790*/  IMAD R6, R48.reuse, 0xc0, R3 ;  /* 0x000000c030067824 */ /* 0x040fe200078e0203 */
[----:B------:R-:W-:Y:S01]  /*87a0*/  UIADD3 UR48, UR48, 0x13220, URZ ;  /* 0x0001322030307890 */ /* 0x000fe2000fffe03f */
[----:B------:R-:W-:Y:S01]  /*87b0*/  IMAD R48, R48, 0xc0, R17 ;  /* 0x000000c030307824 */ /* 0x000fe200078e0211 */
[----:B------:R-:W-:Y:S01]  /*87c0*/  ULDC.64 UR8, c[0x0][0xaf0] ;  /* 0x0002bc0000087ab9 */ /* 0x000fe20000000a00 */
[----:B------:R-:W-:Y:S01]  /*87d0*/  UIADD3 UR5, UR5, UR6, URZ ;  /* 0x0000000605057290 */ /* 0x000fe2000fffe03f */
[----:B--2---:R-:W-:Y:S01]  /*87e0*/  @P2 IMAD.HI.U32 R0, R6, R7, RZ ;  /* 0x0000000706002227 */ /* 0x004fe200078e00ff */
[----:B------:R-:W-:Y:S01]  /*87f0*/  UIMAD UR7, UR14, UR8, URZ ;  /* 0x000000080e0772a4 */ /* 0x000fe2000f8e023f */
[C---:B------:R-:W-:Y:S01]  /*8800*/  IADD3 R12, R48.reuse, 0x90, RZ ;  /* 0x00000090300c7810 */ /* 0x040fe20007ffe0ff */
[----:B------:R-:W-:Y:S01]  /*8810*/  UIMAD.WIDE.U32 UR4, UR49, UR8, UR4 ;  /* 0x00000008310472a5 */ /* 0x000fe2000f8e0004 */
[----:B------:R-:W-:Y:S01]  /*8820*/  IMAD.MOV.U32 R5, RZ, RZ, R6 ;  /* 0x000000ffff057224 */ /* 0x000fe200078e0006 */
[----:B------:R-:W-:Y:S01]  /*8830*/  UIMAD UR6, UR49, UR9, UR7 ;  /* 0x00000009310672a4 */ /* 0x000fe2000f8e0207 */
[----:B---3--:R-:W-:Y:S01]  /*8840*/  @P2 SHF.R.U32.HI R5, RZ, R13, R0 ;  /* 0x0000000dff052219 */ /* 0x008fe20000011600 */
[----:B------:R-:W-:Y:S01]  /*8850*/  VIADD R10, R48, 0x60 ;  /* 0x00000060300a7836 */ /* 0x000fe20000000000 */
[----:B------:R-:W-:Y:S01]  /*8860*/  ULDC.64 UR8, c[0x0][0xae0] ;  /* 0x0002b80000087ab9 */ /* 0x000fe20000000a00 */
[----:B------:R-:W-:Y:S01]  /*8870*/  UIADD3 UR6, UR5, UR6, URZ ;  /* 0x0000000605067290 */ /* 0x000fe2000fffe03f */
[----:B------:R-:W-:Y:S01]  /*8880*/  SHF.R.S32.HI R0, RZ, 0x1f, R5 ;  /* 0x0000001fff007819 */ /* 0x000fe20000011405 */
[----:B------:R-:W-:Y:S01]  /*8890*/  IMAD.U32 R3, RZ, RZ, UR5 ;  /* 0x00000005ff037e24 */ /* 0x000fe2000f8e00ff */
[----:B------:R-:W-:Y:S01]  /*88a0*/  IADD3 R4, -R5, RZ, RZ ;  /* 0x000000ff05047210 */ /* 0x000fe20007ffe1ff */
[----:B------:R-:W-:Y:S01]  /*88b0*/  IMAD.U32 R2, RZ, RZ, UR4 ;  /* 0x00000004ff027e24 */ /* 0x000fe2000f8e00ff */
[----:B------:R-:W-:Y:S01]  /*88c0*/  ULDC.64 UR4, c[0x0][0xad8] ;  /* 0x0002b60000047ab9 */ /* 0x000fe20000000a00 */
[----:B------:R-:W-:Y:S01]  /*88d0*/  IMAD.U32 R3, RZ, RZ, UR6 ;  /* 0x00000006ff037e24 */ /* 0x000fe2000f8e00ff */
[----:B------:R-:W-:Y:S01]  /*88e0*/  UPRMT UR48, URZ, 0x654, UR48 ;  /* 0x000006543f307896 */ /* 0x000fe20008000030 */
[----:B------:R-:W-:Y:S01]  /*88f0*/  IMAD R0, R0, UR8, RZ ;  /* 0x0000000800007c24 */ /* 0x000fe2000f8e02ff */
[----:B------:R-:W-:Y:S01]  /*8900*/  UIADD3 UR43, UR43, 0x1, URZ ;  /* 0x000000012b2b7890 */ /* 0x000fe2000fffe03f */
[----:B------:R-:W-:Y:S01]  /*8910*/  IMAD R21, R21, R4, R6 ;  /* 0x0000000415157224 */ /* 0x000fe200078e0206 */
[----:B------:R-:W-:Y:S01]  /*8920*/  UIADD3 UR41, UR41, 0x1, URZ ;  /* 0x0000000129297890 */ /* 0x000fe2000fffe03f */
[C---:B------:R-:W-:Y:S01]  /*8930*/  IMAD R7, R5.reuse, UR9, R0 ;  /* 0x0000000905077c24 */ /* 0x040fe2000f8e0200 */
[----:B------:R-:W-:Y:S01]  /*8940*/  UISETP.NE.AND UP0, UPT, UR43, 0x2, UPT ;  /* 0x000000022b00788c */ /* 0x000fe2000bf05270 */
[----:B------:R-:W-:Y:S01]  /*8950*/  IMAD.WIDE.U32 R2, R5, UR8, R2 ;  /* 0x0000000805027c25 */ /* 0x000fe2000f8e0002 */
[----:B------:R-:W-:Y:S01]  /*8960*/  SHF.R.S32.HI R0, RZ, 0x1f, R21 ;  /* 0x0000001fff007819 */ /* 0x000fe20000011415 */
[----:B0-----:R-:W-:Y:S01]  /*8970*/  SYNCS.ARRIVE.TRANS64.RED.A1T0 RZ, [UR48], RZ ;  /* 0x000000ffffff79a7 */ /* 0x001fe20008100430 */
[----:B------:R-:W-:-:S02]  /*8980*/  USEL UR43, UR43, URZ, UP0 ;  /* 0x0000003f2b2b7287 */ /* 0x000fc40008000000 */
[----:B------:R-:W-:Y:S01]  /*8990*/  IADD3 R3, R3, R7, RZ ;  /* 0x0000000703037210 */ /* 0x000fe20007ffe0ff */
[----:B------:R-:W-:-:S04]  /*89a0*/  IMAD R0, R0, UR4, RZ ;  /* 0x0000000400007c24 */ /* 0x000fc8000f8e02ff */
[C---:B------:R-:W-:Y:S02]  /*89b0*/  IMAD R5, R21.reuse, UR5, R0 ;  /* 0x0000000515057c24 */ /* 0x040fe4000f8e0200 */
[----:B------:R-:W-:Y:S01]  /*89c0*/  IMAD.WIDE.U32 R2, R21, UR4, R2 ;  /* 0x0000000415027c25 */ /* 0x000fe2000f8e0002 */
[----:B------:R-:W-:-:S03]  /*89d0*/  ULDC.64 UR4, c[0x0][0xa80] ;  /* 0x0002a00000047ab9 */ /* 0x000fc60000000a00 */
[----:B------:R-:W-:Y:S01]  /*89e0*/  IMAD.IADD R3, R3, 0x1, R5 ;  /* 0x0000000103037824 */ /* 0x000fe200078e0205 */
[----:B------:R-:W-:Y:S01]  /*89f0*/  LEA R11, P0, R2, UR4, 0x1 ;  /* 0x00000004020b7c11 */ /* 0x000fe2000f8008ff */
[----:B------:R-:W-:Y:S01]  /*8a00*/  ULDC UR4, c[0x0][0xac8] ;  /* 0x0002b20000047ab9 */ /* 0x000fe20000000800 */
[----:B------:R-:W-:Y:S02]  /*8a10*/  VIADD R0, R48, 0x30 ;  /* 0x0000003030007836 */ /* 0x000fe40000000000 */
[----:B------:R-:W-:Y:S01]  /*8a20*/  LEA.HI.X R13, R2, UR5, R3, 0x1, P0 ;  /* 0x00000005020d7c11 */ /* 0x000fe200080f0c03 */
[----:B------:R-:W-:Y:S01]  /*8a30*/  SHFL.IDX PT, R4, R11, 0x1, 0x181f ;  /* 0x00381f000b047f89 */ /* 0x000fe200000e0000 */
[----:B------:R-:W-:Y:S01]  /*8a40*/  ISETP.GE.AND P0, PT, R20, UR4, PT ;  /* 0x0000000414007c0c */ /* 0x000fe2000bf06270 */
[----:B------:R-:W-:Y:S02]  /*8a50*/  ULDC UR4, c[0x0][0xc] ;  /* 0x0000030000047ab9 */ /* 0x000fe40000000800 */
[----:B------:R-:W-:Y:S01]  /*8a60*/  SHFL.IDX PT, R2, R11, RZ, 0x181f ;  /* 0x00181fff0b027589 */ /* 0x000fe200000e0000 */
[-C--:B------:R-:W-:Y:S01]  /*8a70*/  ISETP.GE.OR P2, PT, R0, R49.reuse, P0 ;  /* 0x000000310000720c */ /* 0x080fe20000746670 */
[----:B------:R-:W-:Y:S01]  /*8a80*/  UIADD3 UR45, UR4, UR45, URZ ;  /* 0x0000002d042d7290 */ /* 0x000fe2000fffe03f */
[----:B------:R-:W0:Y:S01]  /*8a90*/  LDC R0, c[0x0][0xc34] ;  /* 0x00030d00ff007b82 */ /* 0x000e220000000800 */
[----:B------:R-:W2:Y:S01]  /*8aa0*/  SHFL.IDX PT, R3, R13, RZ, 0x181f ;  /* 0x00181fff0d037589 */ /* 0x000ea200000e0000 */
[-C--:B------:R-:W-:Y:S01]  /*8ab0*/  ISETP.GE.OR P1, PT, R48, R49.reuse, P0 ;  /* 0x000000313000720c */ /* 0x080fe20000726670 */
[----:B------:R-:W-:Y:S01]  /*8ac0*/  USEL UR4, URZ, 0x1, UP0 ;  /* 0x000000013f047887 */ /* 0x000fe20008000000 */
[-C--:B------:R-:W-:Y:S01]  /*8ad0*/  ISETP.GE.OR P3, PT, R10, R49.reuse, P0 ;  /* 0x000000310a00720c */ /* 0x080fe20000766670 */
[----:B------:R-:W3:Y:S01]  /*8ae0*/  SHFL.IDX PT, R5, R13, 0x1, 0x181f ;  /* 0x00381f000d057f89 */ /* 0x000ee200000e0000 */
[----:B------:R-:W-:Y:S01]  /*8af0*/  ISETP.GE.OR P0, PT, R12, R49, P0 ;  /* 0x000000310c00720c */ /* 0x000fe20000706670 */
[----:B------:R-:W-:-:S02]  /*8b00*/  ULOP3.LUT UR42, UR42, UR4, URZ, 0x3c, !UPT ;  /* 0x000000042a2a7292 */ /* 0x000fc4000f8e3c3f */
[----:B------:R-:W-:Y:S04]  /*8b10*/  SHFL.IDX PT, R6, R11, 0x2, 0x181f ;  /* 0x00581f000b067f89 */ /* 0x000fe800000e0000 */
[----:B------:R-:W3:Y:S04]  /*8b20*/  SHFL.IDX PT, R7, R13, 0x2, 0x181f ;  /* 0x00581f000d077f89 */ /* 0x000ee800000e0000 */
[----:B-1----:R-:W-:Y:S04]  /*8b30*/  SHFL.IDX PT, R8, R11, 0x3, 0x181f ;  /* 0x00781f000b087f89 */ /* 0x002fe800000e0000 */
[----:B------:R-:W1:Y:S01]  /*8b40*/  SHFL.IDX PT, R9, R13, 0x3, 0x181f ;  /* 0x00781f000d097f89 */ /* 0x000e6200000e0000 */
[----:B--2---:R-:W-:-:S04]  /*8b50*/  @!P1 IMAD.WIDE R2, R20, 0x2, R2 ;  /* 0x0000000214029825 */ /* 0x004fc800078e0202 */
[----:B---3--:R-:W-:-:S04]  /*8b60*/  @!P2 IMAD.WIDE R4, R20, 0x2, R4 ;  /* 0x000000021404a825 */ /* 0x008fc800078e0204 */
[----:B------:R-:W-:-:S04]  /*8b70*/  @!P3 IMAD.WIDE R6, R20, 0x2, R6 ;  /* 0x000000021406b825 */ /* 0x000fc800078e0206 */
[----:B-1----:R-:W-:Y:S01]  /*8b80*/  @!P0 IMAD.WIDE R20, R20, 0x2, R8 ;  /* 0x0000000214148825 */ /* 0x002fe200078e0208 */
[----:B----4-:R1:W-:Y:S04]  /*8b90*/  @!P1 ST.E.128 desc[UR50][R2.64], R24 ;  /* 0x0000001802009985 */ /* 0x0103e8000c101d32 */
[----:B-----5:R1:W-:Y:S04]  /*8ba0*/  @!P2 ST.E.128 desc[UR50][R4.64], R28 ;  /* 0x0000001c0400a985 */ /* 0x0203e8000c101d32 */
[----:B------:R1:W-:Y:S04]  /*8bb0*/  @!P3 ST.E.128 desc[UR50][R6.64], R40 ;  /* 0x000000280600b985 */ /* 0x0003e8000c101d32 */
[----:B------:R1:W-:Y:S01]  /*8bc0*/  @!P0 ST.E.128 desc[UR50][R20.64], R44 ;  /* 0x0000002c14008985 */ /* 0x0003e2000c101d32 */
[----:B0-----:R-:W-:-:S13]  /*8bd0*/  ISETP.LE.AND P0, PT, R0, UR45, PT ;  /* 0x0000002d00007c0c */ /* 0x001fda000bf03270 */
[----:B------:R-:W-:Y:S05]  /*8be0*/  @!P0 BRA `(.L_x_10788) ;  /* 0xffffff8000548947 */ /* 0x000fea000383ffff */
[----:B------:R-:W-:Y:S05]  /*8bf0*/  EXIT ;  /* 0x000000000000794d */ /* 0x000fea0003800000 */
.L_x_10764:
        /* <DEDUP_REMOVED lines=14> */
[----:B------:R-:W-:Y:S01]  /*8ce0*/  ULDC.64 UR52, c[0x0][0x198] ;  /* 0x0000660000347ab9 */ /* 0x000fe20000000a00 */
[----:B------:R-:W-:Y:S01]  /*8cf0*/  IMAD.MOV.U32 R18, RZ, RZ, RZ ;  /* 0x000000ffff127224 */ /* 0x000fe200078e00ff */
[----:B------:R-:W-:Y:S01]  /*8d00*/  LOP3.LUT R7, R6, 0x600, RZ, 0xc0, !PT ;  /* 0x0000060006077812 */ /* 0x000fe200078ec0ff */
[----:B------:R-:W-:Y:S02]  /*8d10*/  ULOP3.LUT UR42, UR40, 0x1, URZ, 0xfc, !UPT ;  /* 0x00000001282a7892 */ /* 0x000fe4000f8efc3f */
[----:B------:R-:W-:Y:S01]  /*8d20*/  ULOP3.LUT UR47, UR40, 0x2, URZ, 0xfc, !UPT ;  /* 0x00000002282f7892 */ /* 0x000fe2000f8efc3f */
[----:B------:R-:W-:Y:S01]  /*8d30*/  ULDC UR43, c[0x0][0xc] ;  /* 0x00000300002b7ab9 */ /* 0x000fe20000000800 */
[----:B------:R-:W-:Y:S01]  /*8d40*/  UMOV UR46, URZ ;  /* 0x0000003f002e7c82 */ /* 0x000fe20008000000 */
[----:B-1----:R-:W-:Y:S01]  /*8d50*/  ULEA UR41, UR4, UR41, 0x18 ;  /* 0x0000002904297291 */ /* 0x002fe2000f8ec03f */
[C---:B0-----:R-:W-:Y:S01]  /*8d60*/  IMAD.SHL.U32 R26, R10.reuse, 0x40, RZ ;  /* 0x000000400a1a7824 */ /* 0x041fe200078e00ff */
[----:B------:R-:W-:Y:S01]  /*8d70*/  SHF.R.U32.HI R3, RZ, 0x1, R10 ;  /* 0x00000001ff037819 */ /* 0x000fe2000001160a */
[C---:B------:R-:W-:Y:S01]  /*8d80*/  IMAD.SHL.U32 R2, R10.reuse, 0x10, RZ ;  /* 0x000000100a027824 */ /* 0x040fe200078e00ff */
[C---:B------:R-:W-:Y:S01]  /*8d90*/  SHF.L.U32 R0, R10.reuse, 0x5, RZ ;  /* 0x000000050a007819 */ /* 0x040fe200000006ff */
[----:B------:R-:W-:Y:S01]  /*8da0*/  IMAD.SHL.U32 R8, R10, 0x2, RZ ;  /* 0x000000020a087824 */ /* 0x000fe200078e00ff */
[----:B------:R-:W-:-:S02]  /*8db0*/  LOP3.LUT R4, R26, 0x180, RZ, 0xc0, !PT ;  /* 0x000001801a047812 */ /* 0x000fc400078ec0ff */
[----:B------:R-:W-:Y:S02]  /*8dc0*/  LOP3.LUT R5, R2, 0x1b0, RZ, 0xc0, !PT ;  /* 0x000001b002057812 */ /* 0x000fe400078ec0ff */
[----:B------:R-:W-:Y:S01]  /*8dd0*/  LOP3.LUT R3, R4, 0x30, R3, 0xf8, !PT ;  /* 0x0000003004037812 */ /* 0x000fe200078ef803 */
[----:B------:R-:W-:Y:S01]  /*8de0*/  IMAD.SHL.U32 R4, R10, 0x8, RZ ;  /* 0x000000080a047824 */ /* 0x000fe200078e00ff */
[----:B------:R-:W-:Y:S02]  /*8df0*/  LOP3.LUT R9, R5, 0x30, R8, 0x78, !PT ;  /* 0x0000003005097812 */ /* 0x000fe400078e7808 */
[----:B------:R-:W-:Y:S02]  /*8e00*/  LOP3.LUT R5, R0, 0x80, RZ, 0xc0, !PT ;  /* 0x0000008000057812 */ /* 0x000fe400078ec0ff */
[----:B------:R-:W-:Y:S02]  /*8e10*/  LOP3.LUT R6, R7, 0x40, R2, 0xf8, !PT ;  /* 0x0000004007067812 */ /* 0x000fe400078ef802 */
[----:B------:R-:W-:-:S02]  /*8e20*/  LOP3.LUT R3, R3, 0x30, R4, 0x78, !PT ;  /* 0x0000003003037812 */ /* 0x000fc400078e7804 */
[----:B------:R-:W-:Y:S02]  /*8e30*/  SHF.L.U32 R8, R10, 0x2, RZ ;  /* 0x000000020a087819 */ /* 0x000fe400000006ff */
[----:B------:R-:W-:Y:S02]  /*8e40*/  LOP3.LUT R5, R5, 0x10, R10, 0xf8, !PT ;  /* 0x0000001005057812 */ /* 0x000fe400078ef80a */
[----:B------:R-:W-:Y:S02]  /*8e50*/  LOP3.LUT R7, R7, 0x60, R0, 0xf8, !PT ;  /* 0x0000006007077812 */ /* 0x000fe400078ef800 */
[----:B------:R-:W-:Y:S02]  /*8e60*/  LOP3.LUT R9, R6, R9, RZ, 0xfc, !PT ;  /* 0x0000000906097212 */ /* 0x000fe400078efcff */
[----:B------:R-:W-:Y:S02]  /*8e70*/  LOP3.LUT R26, R3, 0x640, R26, 0xf8, !PT ;  /* 0x00000640031a7812 */ /* 0x000fe400078ef81a */
[----:B------:R-:W-:-:S02]  /*8e80*/  LOP3.LUT R5, R5, 0x10, R8, 0x78, !PT ;  /* 0x0000001005057812 */ /* 0x000fc400078e7808 */
[----:B------:R-:W-:Y:S02]  /*8e90*/  LOP3.LUT R6, R7, 0x100, R0, 0xf8, !PT ;  /* 0x0000010007067812 */ /* 0x000fe400078ef800 */
[----:B------:R-:W-:Y:S02]  /*8ea0*/  SHF.R.U32.HI R3, RZ, 0x2, R28 ;  /* 0x00000002ff037819 */ /* 0x000fe4000001161c */
[----:B------:R-:W-:Y:S02]  /*8eb0*/  LOP3.LUT R25, R6, R5, RZ, 0xfc, !PT ;  /* 0x0000000506197212 */ /* 0x000fe400078efcff */
[----:B------:R-:W-:Y:S02]  /*8ec0*/  LOP3.LUT R29, R10, 0x1f, RZ, 0xc0, !PT ;  /* 0x0000001f0a1d7812 */ /* 0x000fe400078ec0ff */
[----:B------:R-:W-:Y:S02]  /*8ed0*/  LOP3.LUT R0, R3, 0x60, R0, 0xf8, !PT ;  /* 0x0000006003007812 */ /* 0x000fe400078ef800 */
[----:B------:R-:W-:-:S07]  /*8ee0*/  IADD3 R27, R9, UR41, RZ ;  /* 0x00000029091b7c10 */ /* 0x000fce000fffe0ff */
.L_x_10832:
        /* <DEDUP_REMOVED lines=29> */
[----:B------:R-:W-:Y:S11]  /*90c0*/  @!P0 BRA `(.L_x_10790) ;  /* 0x0000000000408947 */ /* 0x000ff60003800000 */
[----:B------:R-:W-:Y:S01]  /*90d0*/  MOV R2, 0x0 ;  /* 0x0000000000027802 */ /* 0x000fe20000000f00 */
[----:B------:R-:W-:Y:S01]  /*90e0*/  ULDC.64 UR4, c[0x4][0x1c8] ;  /* 0x0100720000047ab9 */ /* 0x000fe20000000a00 */
[----:B------:R-:W-:Y:S01]  /*90f0*/  ULDC.64 UR6, c[0x4][0x1d0] ;  /* 0x0100740000067ab9 */ /* 0x000fe20000000a00 */
[----:B------:R-:W-:Y:S01]  /*9100*/  IMAD.U32 R4, RZ, RZ, UR4 ;  /* 0x00000004ff047e24 */ /* 0x000fe2000f8e00ff */
[----:B------:R-:W-:Y:S01]  /*9110*/  MOV R7, UR7 ;  /* 0x0000000700077c02 */ /* 0x000fe20008000f00 */
[----:B------:R-:W-:Y:S01]  /*9120*/  IMAD.U32 R5, RZ, RZ, UR5 ;  /* 0x00000005ff057e24 */ /* 0x000fe2000f8e00ff */
[----:B------:R-:W0:Y:S01]  /*9130*/  LDC.64 R2, c[0x4][R2] ;  /* 0x0100000002027b82 */ /* 0x000e220000000a00 */
[----:B------:R-:W-:Y:S01]  /*9140*/  ULDC.64 UR4, c[0x4][0x8] ;  /* 0x0100020000047ab9 */ /* 0x000fe20000000a00 */
[----:B------:R-:W-:Y:S01]  /*9150*/  IMAD.U32 R6, RZ, RZ, UR6 ;  /* 0x00000006ff067e24 */ /* 0x000fe2000f8e00ff */
[----:B------:R-:W-:Y:S01]  /*9160*/  MOV R12, 0x1 ;  /* 0x00000001000c7802 */ /* 0x000fe20000000f00 */
[----:B------:R-:W-:-:S02]  /*9170*/  IMAD.U32 R10, RZ, RZ, UR4 ;  /* 0x00000004ff0a7e24 */ /* 0x000fc4000f8e00ff */
[----:B------:R-:W-:Y:S02]  /*9180*/  IMAD.U32 R11, RZ, RZ, UR5 ;  /* 0x00000005ff0b7e24 */ /* 0x000fe4000f8e00ff */
[----:B------:R-:W-:Y:S02]  /*9190*/  IMAD.MOV.U32 R8, RZ, RZ, 0x70 ;  /* 0x00000070ff087424 */ /* 0x000fe400078e00ff */
[----:B------:R-:W-:-:S07]  /*91a0*/  IMAD.MOV.U32 R13, RZ, RZ, RZ ;  /* 0x000000ffff0d7224 */ /* 0x000fce00078e00ff */
[----:B------:R-:W-:-:S07]  /*91b0*/  LEPC R20, `(.L_x_10790) ;  /* 0x000000001014794e */ /* 0x000fce0000000000 */
[----:B0-----:R-:W-:Y:S05]  /*91c0*/  CALL.ABS.NOINC R2 ;  /* 0x0000000002007343 */ /* 0x001fea0003c00000 */
.L_x_10790:
[----:B------:R-:W-:-:S06]  /*91d0*/  UIADD3 UR4, UR41, 0x6000, URZ ;  /* 0x0000600029047890 */ /* 0x000fcc000fffe03f */
[----:B------:R-:W-:-:S05]  /*91e0*/  IMAD.U32 R16, RZ, RZ, UR4 ;  /* 0x00000004ff107e24 */ /* 0x000fca000f8e00ff */
[----:B------:R-:W-:-:S13]  /*91f0*/  LOP3.LUT P0, RZ, R16, 0x1bf, RZ, 0xc0, !PT ;  /* 0x000001bf10ff7812 */ /* 0x000fda000780c0ff */
[----:B------:R-:W-:Y:S05]  /*9200*/  @!P0 BRA `(.L_x_10791) ;  /* 0x0000000000408947 */ /* 0x000fea0003800000 */
[----:B------:R-:W-:Y:S01]  /*9210*/  MOV R2, 0x0 ;  /* 0x0000000000027802 */ /* 0x000fe20000000f00 */
[----:B------:R-:W-:Y:S01]  /*9220*/  ULDC.64 UR4, c[0x4][0x1c8] ;  /* 0x0100720000047ab9 */ /* 0x000fe20000000a00 */
[----:B------:R-:W-:Y:S01]  /*9230*/  ULDC.64 UR6, c[0x4][0x1d0] ;  /* 0x0100740000067ab9 */ /* 0x000fe20000000a00 */
[----:B------:R-:W-:Y:S01]  /*9240*/  IMAD.U32 R4, RZ, RZ, UR4 ;  /* 0x00000004ff047e24 */ /* 0x000fe2000f8e00ff */
[----:B------:R-:W-:Y:S01]  /*9250*/  MOV R5, UR5 ;  /* 0x0000000500057c02 */ /* 0x000fe20008000f00 */
[----:B------:R-:W-:Y:S01]  /*9260*/  ULDC.64 UR4, c[0x4][0x10] ;  /* 0x0100040000047ab9 */ /* 0x000fe20000000a00 */
        /* <DEDUP_REMOVED lines=10> */
.L_x_10791:
[----:B------:R-:W-:-:S04]  /*9310*/  UIADD3 UR4, UR41, 0x1000, URZ ;  /* 0x0000100029047890 */ /* 0x000fc8000fffe03f */
[----:B------:R-:W-:-:S06]  /*9320*/  ULOP3.LUT UP0, URZ, UR4, 0x9f, URZ, 0xc0, !UPT ;  /* 0x0000009f043f7892 */ /* 0x000fcc000f80c03f */
[----:B------:R-:W-:-:S13]  /*9330*/  PLOP3.LUT P0, PT, PT, PT, UP0, 0x80, 0x0 ;  /* 0x000000000000781c */ /* 0x000fda0003f0f008 */
[----:B------:R-:W-:Y:S05]  /*9340*/  @!P0 BRA `(.L_x_10792) ;  /* 0x0000000000408947 */ /* 0x000fea0003800000 */
[----:B------:R-:W-:Y:S01]  /*9350*/  MOV R2, 0x0 ;  /* 0x0000000000027802 */ /* 0x000fe20000000f00 */
[----:B------:R-:W-:Y:S01]  /*9360*/  ULDC.64 UR4, c[0x4][0x1c8] ;  /* 0x0100720000047ab9 */ /* 0x000fe20000000a00 */
[----:B------:R-:W-:Y:S01]  /*9370*/  ULDC.64 UR6, c[0x4][0x1d0] ;  /* 0x0100740000067ab9 */ /* 0x000fe20000000a00 */
[----:B------:R-:W-:Y:S01]  /*9380*/  MOV R4, UR4 ;  /* 0x0000000400047c02 */ /* 0x000fe20008000f00 */
[----:B------:R-:W-:Y:S01]  /*9390*/  IMAD.U32 R5, RZ, RZ, UR5 ;  /* 0x00000005ff057e24 */ /* 0x000fe2000f8e00ff */
[----:B------:R-:W-:Y:S01]  /*93a0*/  ULDC.64 UR4, c[0x4][0x18] ;  /* 0x0100060000047ab9 */ /* 0x000fe20000000a00 */
        /* <DEDUP_REMOVED lines=10> */
.L_x_10792:
[----:B------:R-:W-:-:S13]  /*9450*/  LOP3.LUT P6, RZ, R16, 0x1bf, RZ, 0xc0, !PT ;  /* 0x000001bf10ff7812 */ /* 0x000fda00078cc0ff */
[----:B------:R-:W-:Y:S05]  /*9460*/  @!P6 BRA `(.L_x_10793) ;  /* 0x000000000040e947 */ /* 0x000fea0003800000 */
        /* <DEDUP_REMOVED lines=16> */
.L_x_10793:
[----:B------:R-:W-:Y:S01]  /*9570*/  ULDC.64 UR4, c[0x0][0x9f8] ;  /* 0x00027e0000047ab9 */ /* 0x000fe20000000a00 */
[----:B------:R-:W-:Y:S01]  /*9580*/  IMAD.U32 R23, RZ, RZ, UR44 ;  /* 0x0000002cff177e24 */ /* 0x000fe2000f8e00ff */
[----:B------:R-:W-:Y:S01]  /*9590*/  UISETP.NE.U32.AND UP0, UPT, UR4, URZ, UPT ;  /* 0x0000003f0400728c */ /* 0x000fe2000bf05070 */
[----:B------:R-:W0:Y:S03]  /*95a0*/  LDC.64 R4, c[0x0][0x418] ;  /* 0x00010600ff047b82 */ /* 0x000e260000000a00 */
[----:B------:R-:W-:-:S06]  /*95b0*/  UISETP.NE.AND.EX UP0, UPT, UR5, URZ, UPT, UP0 ;  /* 0x0000003f0500728c */ /* 0x000fcc000bf05300 */
[----:B------:R-:W-:-:S05]  /*95c0*/  PLOP3.LUT P0, PT, PT, PT, UP0, 0x80, 0x0 ;  /* 0x000000000000781c */ /* 0x000fca0003f0f008 */
[----:B------:R-:W-:Y:S02]  /*95d0*/  @UP0 ULDC.64 UR4, c[0x0][0x9f8] ;  /* 0x00027e0000040ab9 */ /* 0x000fe40000000a00 */
[----:B------:R-:W-:-:S06]  /*95e0*/  @UP0 UIMAD.WIDE UR4, UR44, 0x4, UR4 ;  /* 0x000000042c0408a5 */ /* 0x000fcc000f8e0204 */
[----:B------:R-:W-:Y:S01]  /*95f0*/  IMAD.U32 R2, RZ, RZ, UR4 ;  /* 0x00000004ff027e24 */ /* 0x000fe2000f8e00ff */
[----:B------:R-:W-:-:S05]  /*9600*/  MOV R3, UR5 ;  /* 0x0000000500037c02 */ /* 0x000fca0008000f00 */
[----:B------:R-:W2:Y:S01]  /*9610*/  @P0 LDG.E R23, desc[UR50][R2.64] ;  /* 0x0000003202170981 */ /* 0x000ea2000c1e1900 */
[----:B0-----:R-:W-:Y:S01]  /*9620*/  ISETP.NE.U32.AND P0, PT, R4, RZ, PT ;  /* 0x000000ff0400720c */ /* 0x001fe20003f05070 */
[----:B------:R-:W-:Y:S01]  /*9630*/  UMOV UR4, 0xffffffff ;  /* 0xffffffff00047882 */ /* 0x000fe20000000000 */
[----:B------:R-:W-:Y:S01]  /*9640*/  LOP3.LUT R22, R22, 0xfffffffe, RZ, 0xc0, !PT ;  /* 0xfffffffe16167812 */ /* 0x000fe200078ec0ff */
[----:B------:R-:W0:Y:S01]  /*9650*/  S2R R16, SR_TID.X ;  /* 0x0000000000107919 */ /* 0x000e220000002100 */
[----:B------:R-:W-:-:S13]  /*9660*/  ISETP.NE.AND.EX P1, PT, R5, RZ, PT, P0 ;  /* 0x000000ff0500720c */ /* 0x000fda0003f25300 */
[----:B------:R-:W-:Y:S02]  /*9670*/  @P1 LOP3.LUT R22, R22, 0x1, RZ, 0xfc, !PT ;  /* 0x0000000116161812 */ /* 0x000fe400078efcff */
[----:B0-----:R-:W-:-:S04]  /*9680*/  SHF.R.U32.HI R17, RZ, 0x5, R16 ;  /* 0x00000005ff117819 */ /* 0x001fc80000011610 */
[----:B------:R-:W-:Y:S02]  /*9690*/  LOP3.LUT R17, R17, 0x3, RZ, 0xc0, !PT ;  /* 0x0000000311117812 */ /* 0x000fe400078ec0ff */
[----:B--2---:R-:W-:Y:S02]  /*96a0*/  SHF.R.S32.HI R24, RZ, 0x1f, R23 ;  /* 0x0000001fff187819 */ /* 0x004fe40000011417 */
[----:B------:R-:W-:Y:S01]  /*96b0*/  SEL R16, R23, RZ, !P1 ;  /* 0x000000ff17107207 */ /* 0x000fe20004800000 */
[----:B------:R-:W-:Y:S06]  /*96c0*/  BRA.DIV UR4, `(.L_x_10794) ;  /* 0x0000002604007947 */ /* 0x000fec000b800000 */
[----:B------:R0:W1:Y:S02]  /*96d0*/  SHFL.IDX PT, R14, R17, RZ, 0x1f ;  /* 0x00001fff110e7589 */ /* 0x00006400000e0000 */
.L_x_10848:
        /* <DEDUP_REMOVED lines=10> */
.L_x_10851:
[----:B------:R-:W-:Y:S05]  /*9780*/  @!P6 BRA `(.L_x_10795) ;  /* 0x00000004001ce947 */ /* 0x000fea0003800000 */
[----:B------:R-:W-:Y:S01]  /*9790*/  IMAD.MOV.U32 R16, RZ, RZ, R23 ;  /* 0x000000ffff107224 */ /* 0x000fe200078e0017 */
[----:B------:R-:W-:Y:S06]  /*97a0*/  @!P1 BRA `(.L_x_10797) ;  /* 0x0000000000489947 */ /* 0x000fec0003800000 */
[----:B------:R-:W1:Y:S01]  /*97b0*/  LDC R0, c[0x0][0x43c] ;  /* 0x00010f00ff007b82 */ /* 0x000e620000000800 */
[----:B------:R-:W-:Y:S01]  /*97c0*/  IMAD.MOV.U32 R9, RZ, RZ, R7 ;  /* 0x000000ffff097224 */ /* 0x000fe200078e0007 */
[----:B------:R-:W-:Y:S02]  /*97d0*/  ULDC.64 UR4, c[0x0][0x428] ;  /* 0x00010a0000047ab9 */ /* 0x000fe40000000a00 */
[----:B------:R-:W-:-:S04]  /*97e0*/  IMAD R6, R24, UR4, RZ ;  /* 0x0000000418067c24 */ /* 0x000fc8000f8e02ff */
[----:B------:R-:W-:Y:S01]  /*97f0*/  IMAD R11, R23, UR5, R6 ;  /* 0x00000005170b7c24 */ /* 0x000fe2000f8e0206 */
[----:B-1----:R-:W-:-:S13]  /*9800*/  ISETP.NE.AND P0, PT, R0, 0x1, PT ;  /* 0x000000010000780c */ /* 0x002fda0003f05270 */
[----:B------:R-:W1:Y:S02]  /*9810*/  @P0 LDC.64 R2, c[0x0][0x440] ;  /* 0x00011000ff020b82 */ /* 0x000e640000000a00 */
[----:B-1----:R-:W-:-:S05]  /*9820*/  @P0 IMAD.HI.U32 R2, R7, R2, RZ ;  /* 0x0000000207020227 */ /* 0x002fca00078e00ff */
[----:B------:R-:W-:-:S04]  /*9830*/  @P0 SHF.R.U32.HI R9, RZ, R3, R2 ;  /* 0x00000003ff090219 */ /* 0x000fc80000011602 */
[----:B------:R-:W-:Y:S02]  /*9840*/  SHF.R.S32.HI R3, RZ, 0x1f, R9 ;  /* 0x0000001fff037819 */ /* 0x000fe40000011409 */
[----:B------:R-:W-:-:S05]  /*9850*/  MOV R2, R9 ;  /* 0x0000000900027202 */ /* 0x000fca0000000f00 */
[----:B------:R-:W-:-:S04]  /*9860*/  IMAD.WIDE.U32 R2, R23, UR4, R2 ;  /* 0x0000000417027c25 */ /* 0x000fc8000f8e0002 */
[----:B------:R-:W-:Y:S01]  /*9870*/  IMAD.IADD R3, R3, 0x1, R11 ;  /* 0x0000000103037824 */ /* 0x000fe200078e020b */
[----:B------:R-:W-:-:S04]  /*9880*/  LEA R4, P0, R2, R4, 0x2 ;  /* 0x0000000402047211 */ /* 0x000fc800078010ff */
[----:B------:R-:W-:-:S05]  /*9890*/  LEA.HI.X R5, R2, R5, R3, 0x2, P0 ;  /* 0x0000000502057211 */ /* 0x000fca00000f1403 */
[----:B------:R1:W5:Y:S01]  /*98a0*/  LDG.E R16, desc[UR50][R4.64] ;  /* 0x0000003204107981 */ /* 0x000362000c1e1900 */
[----:B------:R-:W-:-:S04]  /*98b0*/  IMAD.MOV R2, RZ, RZ, -R9 ;  /* 0x000000ffff027224 */ /* 0x000fc800078e0a09 */
[----:B------:R-:W-:-:S07]  /*98c0*/  IMAD R7, R0, R2, R7 ;  /* 0x0000000200077224 */ /* 0x000fce00078e0207 */
.L_x_10797:
[----:B------:R-:W-:Y:S02]  /*98d0*/  LEA R3, R18, UR41, 0x3 ;  /* 0x0000002912037c11 */ /* 0x000fe4000f8e18ff */
[----:B------:R-:W-:Y:S02]  /*98e0*/  SHF.L.U32 R0, R19, 0x1f, RZ ;  /* 0x0000001f13007819 */ /* 0x000fe400000006ff */
[----:B------:R-:W-:Y:S02]  /*98f0*/  ISETP.NE.AND P1, PT, R28, RZ, PT ;  /* 0x000000ff1c00720c */ /* 0x000fe40003f25270 */
[----:B------:R-:W2:Y:S02]  /*9900*/  SYNCS.PHASECHK.TRANS64.TRYWAIT P0, [R3+URZ+0x13280], R0 ;  /* 0x01328000030075a7 */ /* 0x000ea4000800017f */
[----:B--2---:R-:W-:Y:S09]  /*9910*/  @!P0 BRA `(.L_x_10798) ;  /* 0x0000002000ac8947 */ /* 0x004ff20003800000 */
.L_x_10852:
[----:B------:R-:W-:Y:S05]  /*9920*/  @P1 BRA `(.L_x_10799) ;  /* 0x0000000000141947 */ /* 0x000fea0003800000 */
[----:B------:R-:W-:Y:S01]  /*9930*/  ISETP.NE.AND P0, PT, R29, RZ, PT ;  /* 0x000000ff1d00720c */ /* 0x000fe20003f05270 */
[----:B------:R-:W-:-:S04]  /*9940*/  IMAD.MOV.U32 R2, RZ, RZ, 0x2800 ;  /* 0x00002800ff027424 */ /* 0x000fc800078e00ff */
[----:B------:R3:W-:Y:S08]  /*9950*/  SYNCS.ARRIVE.TRANS64 RZ, [R3+URZ+0x13270], R2 ;  /* 0x0132700203ff79a7 */ /* 0x0007f0000800003f */
[----:B------:R-:W-:Y:S05]  /*9960*/  @!P0 BRA `(.L_x_10799) ;  /* 0x0000000000048947 */ /* 0x000fea0003800000 */
[----:B------:R-:W-:Y:S01]  /*9970*/  BPT.TRAP 0x1 ;  /* 0x000000040000795c */ /* 0x000fe20000300000 */
.L_x_10799:
[----:B-1----:R-:W-:Y:S01]  /*9980*/  MOV R5, UR41 ;  /* 0x0000002900057c02 */ /* 0x002fe20008000f00 */
[----:B------:R-:W-:Y:S01]  /*9990*/  IMAD R7, R7, 0xa0, RZ ;  /* 0x000000a007077824 */ /* 0x000fe200078e02ff */
[----:B------:R-:W-:Y:S01]  /*99a0*/  R2UR UR33, R3 ;  /* 0x00000000032172ca */ /* 0x000fe200000e0000 */
[----:B------:R-:W-:Y:S01]  /*99b0*/  UIADD3 UR4, UP0, UR52, 0x470, URZ ;  /* 0x0000047034047890 */ /* 0x000fe2000ff1e03f */
[----:B-----5:R-:W-:Y:S01]  /*99c0*/  R2UR UR37, R16 ;  /* 0x00000000102572ca */ /* 0x020fe200000e0000 */
[----:B---3--:R-:W-:Y:S01]  /*99d0*/  IMAD R2, R18, 0x2800, R5 ;  /* 0x0000280012027824 */ /* 0x008fe200078e0205 */
[----:B------:R-:W-:Y:S01]  /*99e0*/  R2UR UR35, R7 ;  /* 0x00000000072372ca */ /* 0x000fe200000e0000 */
[----:B------:R-:W-:Y:S01]  /*99f0*/  UIADD3.X UR5, URZ, UR53, URZ, UP0, !UPT ;  /* 0x000000353f057290 */ /* 0x000fe200087fe43f */
[----:B------:R-:W-:Y:S02]  /*9a00*/  UMOV UR6, 0x0 ;  /* 0x0000000000067882 */ /* 0x000fe40000000000 */
[----:B------:R-:W-:Y:S01]  /*9a10*/  R2UR UR32, R2 ;  /* 0x00000000022072ca */ /* 0x000fe200000e0000 */
[----:B------:R-:W-:Y:S01]  /*9a20*/  UMOV UR7, 0x14f00000 ;  /* 0x14f0000000077882 */ /* 0x000fe20000000000 */
[----:B------:R-:W-:-:S03]  /*9a30*/  UMOV UR34, URZ ;  /* 0x0000003f00227c82 */ /* 0x000fc60008000000 */
[----:B------:R-:W-:-:S08]  /*9a40*/  UIADD3 UR33, UR33, 0x13270, URZ ;  /* 0x0001327021217890 */ /* 0x000fd0000fffe03f */
[----:B------:R-:W-:-:S09]  /*9a50*/  UIADD3 UR32, UR32, 0x6000, URZ ;  /* 0x0000600020207890 */ /* 0x000fd2000fffe03f */
[----:B------:R1:W-:Y:S01]  /*9a60*/  UTMALDG.4D [UR32], [UR4], desc[UR6] ;  /* 0x00000620040075b4 */ /* 0x0003e20008019000 */
[----:B------:R-:W3:Y:S02]  /*9a70*/  SYNCS.PHASECHK.TRANS64.TRYWAIT P0, [R3+URZ+0x13240], R0 ;  /* 0x01324000030075a7 */ /* 0x000ee4000800017f */
[----:B-1-3--:R-:W-:Y:S05]  /*9a80*/  @!P0 BRA `(.L_x_10800) ;  /* 0x0000002000648947 */ /* 0x00afea0003800000 */
.L_x_10853:
[----:B------:R-:W-:Y:S05]  /*9a90*/  @P1 BRA `(.L_x_10801) ;  /* 0x0000000000141947 */ /* 0x000fea0003800000 */
[----:B------:R-:W-:Y:S01]  /*9aa0*/  ISETP.NE.AND P0, PT, R29, RZ, PT ;  /* 0x000000ff1d00720c */ /* 0x000fe20003f05270 */
[----:B-12---:R-:W-:-:S04]  /*9ab0*/  IMAD.MOV.U32 R0, RZ, RZ, 0x2800 ;  /* 0x00002800ff007424 */ /* 0x006fc800078e00ff */
[----:B------:R3:W-:Y:S08]  /*9ac0*/  SYNCS.ARRIVE.TRANS64 RZ, [R3+URZ+0x13230], R0 ;  /* 0x0132300003ff79a7 */ /* 0x0007f0000800003f */
[----:B------:R-:W-:Y:S05]  /*9ad0*/  @!P0 BRA `(.L_x_10801) ;  /* 0x0000000000048947 */ /* 0x000fea0003800000 */
[----:B------:R-:W-:Y:S01]  /*9ae0*/  BPT.TRAP 0x1 ;  /* 0x000000040000795c */ /* 0x000fe20000300000 */
.L_x_10801:
        /* <DEDUP_REMOVED lines=17> */
.L_x_10795:
        /* <DEDUP_REMOVED lines=13> */
[----:B------:R-:W-:Y:S01]  /*9cd0*/  MOV R2, 0x0 ;  /* 0x0000000000027802 */ /* 0x000fe20000000f00 */
[----:B------:R-:W-:Y:S01]  /*9ce0*/  ULDC.64 UR6, c[0x4][0x1c8] ;  /* 0x0100720000067ab9 */ /* 0x000fe20000000a00 */
[----:B------:R-:W-:Y:S01]  /*9cf0*/  ULDC.64 UR8, c[0x4][0x1d0] ;  /* 0x0100740000087ab9 */ /* 0x000fe20000000a00 */
[----:B------:R-:W-:Y:S01]  /*9d00*/  ULDC.64 UR4, c[0x4][0x28] ;  /* 0x01000a0000047ab9 */ /* 0x000fe20000000a00 */
[----:B------:R-:W-:Y:S01]  /*9d10*/  IMAD.U32 R4, RZ, RZ, UR6 ;  /* 0x00000006ff047e24 */ /* 0x000fe2000f8e00ff */
[----:B------:R-:W-:Y:S01]  /*9d20*/  MOV R6, UR8 ;  /* 0x0000000800067c02 */ /* 0x000fe20008000f00 */
[----:B-123--:R-:W1:Y:S01]  /*9d30*/  LDC.64 R2, c[0x4][R2] ;  /* 0x0100000002027b82 */ /* 0x00ee620000000a00 */
        /* <DEDUP_REMOVED lines=8> */
[----:B01----:R-:W-:Y:S05]  /*9dc0*/  CALL.ABS.NOINC R2 ;  /* 0x0000000002007343 */ /* 0x003fea0003c00000 */
.L_x_10802:
[----:B------:R-:W4:Y:S01]  /*9dd0*/  LDC R9, c[0x0][0x448] ;  /* 0x00011200ff097b82 */ /* 0x000f220000000800 */
[----:B------:R-:W5:Y:S01]  /*9de0*/  S2R R2, SR_TID.X ;  /* 0x0000000000027919 */ /* 0x000f620000002100 */
[--C-:B0-----:R-:W-:Y:S01]  /*9df0*/  SHF.R.U32.HI R17, RZ, 0x2, R28.reuse ;  /* 0x00000002ff117819 */ /* 0x101fe2000001161c */
[----:B-123--:R-:W-:Y:S01]  /*9e00*/  IMAD R0, RZ, RZ, -UR45 ;  /* 0x8000002dff007e24 */ /* 0x00efe2000f8e02ff */
[----:B------:R-:W-:Y:S01]  /*9e10*/  ULDC.64 UR8, c[0x0][0x2e0] ;  /* 0x0000b80000087ab9 */ /* 0x000fe20000000a00 */
[----:B------:R-:W-:Y:S01]  /*9e20*/  UMOV UR4, UR54 ;  /* 0x0000003600047c82 */ /* 0x000fe20008000000 */
[----:B------:R-:W-:Y:S01]  /*9e30*/  UIMAD UR6, UR37, UR8, URZ ;  /* 0x00000008250672a4 */ /* 0x000fe2000f8e023f */
[----:B------:R-:W-:Y:S01]  /*9e40*/  SHF.R.U32.HI R21, RZ, 0x2, R28 ;  /* 0x00000002ff157819 */ /* 0x000fe2000001161c */
[----:B------:R-:W0:Y:S01]  /*9e50*/  LDC R5, c[0x0][0xc38] ;  /* 0x00030e00ff057b82 */ /* 0x000e220000000800 */
[----:B------:R-:W-:Y:S01]  /*9e60*/  UMOV UR5, UR49 ;  /* 0x0000003100057c82 */ /* 0x000fe20008000000 */
[----:B------:R-:W-:-:S02]  /*9e70*/  UIMAD UR6, UR44, UR9, UR6 ;  /* 0x000000092c0672a4 */ /* 0x000fc4000f8e0206 */
[----:B------:R-:W-:-:S03]  /*9e80*/  UIMAD.WIDE.U32 UR4, UR44, UR8, UR4 ;  /* 0x000000082c0472a5 */ /* 0x000fc6000f8e0004 */
[----:B------:R-:W-:Y:S01]  /*9e90*/  ULDC.64 UR8, c[0x0][0x280] ;  /* 0x0000a00000087ab9 */ /* 0x000fe20000000a00 */
[----:B------:R-:W-:-:S03]  /*9ea0*/  UIADD3 UR5, UR5, UR6, URZ ;  /* 0x0000000605057290 */ /* 0x000fc6000fffe03f */
[----:B------:R-:W-:Y:S01]  /*9eb0*/  ULDC.64 UR6, c[0x0][0x2c8] ;  /* 0x0000b20000067ab9 */ /* 0x000fe20000000a00 */
[----:B----4-:R-:W-:Y:S01]  /*9ec0*/  ISETP.NE.AND P0, PT, R9, 0x1, PT ;  /* 0x000000010900780c */ /* 0x010fe20003f05270 */
[----:B0-----:R-:W-:Y:S01]  /*9ed0*/  IMAD R0, R5, R0, UR48 ;  /* 0x0000003005007e24 */ /* 0x001fe2000f8e0200 */
[----:B-----5:R-:W-:-:S11]  /*9ee0*/  SHF.L.U32 R2, R2, 0x5, RZ ;  /* 0x0000000502027819 */ /* 0x020fd600000006ff */
[----:B------:R-:W0:Y:S01]  /*9ef0*/  @P0 LDC R3, c[0x0][0x44c] ;  /* 0x00011300ff030b82 */ /* 0x000e220000000800 */
[----:B------:R-:W-:Y:S02]  /*9f00*/  LOP3.LUT R2, R17, 0x60, R2, 0xf8, !PT ;  /* 0x0000006011027812 */ /* 0x000fe400078ef802 */
[----:B------:R-:W1:Y:S03]  /*9f10*/  S2R R17, SR_TID.X ;  /* 0x0000000000117919 */ /* 0x000e660000002100 */
[----:B------:R-:W-:Y:S02]  /*9f20*/  IMAD R6, R0, 0xc0, R2 ;  /* 0x000000c000067824 */ /* 0x000fe400078e0202 */
[----:B------:R-:W2:Y:S02]  /*9f30*/  @P0 LDC R4, c[0x0][0x450] ;  /* 0x00011400ff040b82 */ /* 0x000ea40000000800 */
[----:B------:R-:W-:-:S02]  /*9f40*/  IMAD.MOV.U32 R2, RZ, RZ, R6 ;  /* 0x000000ffff027224 */ /* 0x000fc400078e0006 */
[----:B------:R-:W-:-:S04]  /*9f50*/  VIADD R8, R6, 0x80 ;  /* 0x0000008006087836 */ /* 0x000fc80000000000 */
[----:B------:R-:W3:Y:S01]  /*9f60*/  @P0 LDC R7, c[0x0][0x44c] ;  /* 0x00011300ff070b82 */ /* 0x000ee20000000800 */
[----:B------:R-:W-:-:S07]  /*9f70*/  IMAD.MOV.U32 R10, RZ, RZ, R8 ;  /* 0x000000ffff0a7224 */ /* 0x000fce00078e0008 */
[----:B------:R-:W4:Y:S01]  /*9f80*/  @P0 LDC R12, c[0x0][0x450] ;  /* 0x00011400ff0c0b82 */ /* 0x000f220000000800 */
[----:B0-----:R-:W-:-:S05]  /*9f90*/  @P0 IMAD.HI.U32 R3, R6, R3, RZ ;  /* 0x0000000306030227 */ /* 0x001fca00078e00ff */
[----:B--2---:R-:W-:Y:S02]  /*9fa0*/  @P0 SHF.R.U32.HI R2, RZ, R4, R3 ;  /* 0x00000004ff020219 */ /* 0x004fe40000011603 */
[----:B------:R-:W0:Y:S01]  /*9fb0*/  LDC.64 R4, c[0x0][0x2d0] ;  /* 0x0000b400ff047b82 */ /* 0x000e220000000a00 */
[----:B-1----:R-:W-:-:S04]  /*9fc0*/  SHF.L.U32 R20, R17, 0x4, RZ ;  /* 0x0000000411147819 */ /* 0x002fc800000006ff */
[----:B------:R-:W-:Y:S01]  /*9fd0*/  LOP3.LUT R20, R20, 0x30, RZ, 0xc0, !PT ;  /* 0x0000003014147812 */ /* 0x000fe200078ec0ff */
[----:B---3--:R-:W-:Y:S01]  /*9fe0*/  @P0 IMAD.HI.U32 R3, R8, R7, RZ ;  /* 0x0000000708030227 */ /* 0x008fe200078e00ff */
[----:B------:R-:W-:-:S05]  /*9ff0*/  IADD3 R7, -R2, RZ, RZ ;  /* 0x000000ff02077210 */ /* 0x000fca0007ffe1ff */
[----:B------:R-:W-:Y:S01]  /*a000*/  IMAD R7, R9, R7, R6 ;  /* 0x0000000709077224 */ /* 0x000fe200078e0206 */
[----:B----4-:R-:W-:Y:S02]  /*a010*/  @P0 SHF.R.U32.HI R10, RZ, R12, R3 ;  /* 0x0000000cff0a0219 */ /* 0x010fe40000011603 */
[----:B------:R-:W-:Y:S02]  /*a020*/  SHF.R.S32.HI R3, RZ, 0x1f, R2 ;  /* 0x0000001fff037819 */ /* 0x000fe40000011402 */
[----:B------:R-:W-:-:S05]  /*a030*/  SHF.R.S32.HI R6, RZ, 0x1f, R7 ;  /* 0x0000001fff067819 */ /* 0x000fca0000011407 */
[----:B------:R-:W-:Y:S02]  /*a040*/  IMAD R6, R6, UR6, RZ ;  /* 0x0000000606067c24 */ /* 0x000fe4000f8e02ff */
[----:B0-----:R-:W-:-:S04]  /*a050*/  IMAD R3, R3, R4, RZ ;  /* 0x0000000403037224 */ /* 0x001fc800078e02ff */
[C---:B------:R-:W-:Y:S02]  /*a060*/  IMAD R11, R2.reuse, R5, R3 ;  /* 0x00000005020b7224 */ /* 0x040fe400078e0203 */
[----:B------:R-:W-:-:S04]  /*a070*/  IMAD.WIDE.U32 R2, R2, R4, UR4 ;  /* 0x0000000402027e25 */ /* 0x000fc8000f8e0004 */
[----:B------:R-:W-:Y:S02]  /*a080*/  IMAD.IADD R3, R3, 0x1, R11 ;  /* 0x0000000103037824 */ /* 0x000fe400078e020b */
[----:B------:R-:W-:-:S04]  /*a090*/  IMAD.WIDE.U32 R2, R7, UR6, R2 ;  /* 0x0000000607027c25 */ /* 0x000fc8000f8e0002 */
[----:B------:R-:W-:Y:S01]  /*a0a0*/  IMAD R7, R7, UR7, R6 ;  /* 0x0000000707077c24 */ /* 0x000fe2000f8e0206 */
[----:B------:R-:W-:-:S04]  /*a0b0*/  IADD3 R6, P0, R2, UR8, RZ ;  /* 0x0000000802067c10 */ /* 0x000fc8000ff1e0ff */
[----:B------:R-:W-:Y:S02]  /*a0c0*/  IADD3.X R7, R3, UR9, R7, P0, !PT ;  /* 0x0000000903077c10 */ /* 0x000fe400087fe407 */
[----:B------:R-:W-:-:S05]  /*a0d0*/  SHF.R.S32.HI R3, RZ, 0x1f, R10 ;  /* 0x0000001fff037819 */ /* 0x000fca000001140a */
[----:B------:R-:W-:-:S04]  /*a0e0*/  IMAD R3, R3, R4, RZ ;  /* 0x0000000403037224 */ /* 0x000fc800078e02ff */
[C---:B------:R-:W-:Y:S02]  /*a0f0*/  IMAD R11, R10.reuse, R5, R3 ;  /* 0x000000050a0b7224 */ /* 0x040fe400078e0203 */
[----:B------:R-:W-:Y:S02]  /*a100*/  IMAD.MOV R5, RZ, RZ, -R10 ;  /* 0x000000ffff057224 */ /* 0x000fe400078e0a0a */
[----:B------:R-:W-:Y:S01]  /*a110*/  IMAD.WIDE.U32 R2, R10, R4, UR4 ;  /* 0x000000040a027e25 */ /* 0x000fe2000f8e0004 */
[----:B------:R-:W-:-:S03]  /*a120*/  ULDC UR4, c[0x0][0x2b8] ;  /* 0x0000ae0000047ab9 */ /* 0x000fc60000000800 */
[----:B------:R-:W-:Y:S02]  /*a130*/  IMAD R5, R9, R5, R8 ;  /* 0x0000000509057224 */ /* 0x000fe400078e0208 */
[----:B------:R-:W-:-:S03]  /*a140*/  IMAD.IADD R3, R3, 0x1, R11 ;  /* 0x0000000103037824 */ /* 0x000fc600078e020b */
[----:B------:R-:W-:Y:S01]  /*a150*/  SHF.R.S32.HI R4, RZ, 0x1f, R5 ;  /* 0x0000001fff047819 */ /* 0x000fe20000011405 */
[----:B------:R-:W-:-:S04]  /*a160*/  IMAD.WIDE.U32 R2, R5, UR6, R2 ;  /* 0x0000000605027c25 */ /* 0x000fc8000f8e0002 */
[----:B------:R-:W-:-:S04]  /*a170*/  IMAD R4, R4, UR6, RZ ;  /* 0x0000000604047c24 */ /* 0x000fc8000f8e02ff */
[----:B------:R-:W-:Y:S01]  /*a180*/  IMAD R5, R5, UR7, R4 ;  /* 0x0000000705057c24 */ /* 0x000fe2000f8e0204 */
[----:B------:R-:W-:-:S04]  /*a190*/  IADD3 R4, P0, R2, UR8, RZ ;  /* 0x0000000802047c10 */ /* 0x000fc8000ff1e0ff */
[----:B------:R-:W-:Y:S02]  /*a1a0*/  IADD3.X R8, R3, UR9, R5, P0, !PT ;  /* 0x0000000903087c10 */ /* 0x000fe400087fe405 */
[----:B------:R-:W-:Y:S01]  /*a1b0*/  ISETP.GE.AND P0, PT, R20, UR4, PT ;  /* 0x0000000414007c0c */ /* 0x000fe2000bf06270 */
[----:B------:R-:W-:-:S03]  /*a1c0*/  UMOV UR4, 0xffffffff ;  /* 0xffffffff00047882 */ /* 0x000fc60000000000 */
[----:B------:R-:W-:Y:S09]  /*a1d0*/  BRA.DIV UR4, `(.L_x_10803) ;  /* 0x0000001a04a47947 */ /* 0x000ff2000b800000 */
[----:B------:R-:W0:Y:S01]  /*a1e0*/  SHFL.IDX PT, R14, R6, RZ, 0x1c1f ;  /* 0x001c1fff060e7589 */ /* 0x000e2200000e0000 */
[----:B------:R-:W-:Y:S01]  /*a1f0*/  ULDC UR4, c[0x0][0x288] ;  /* 0x0000a20000047ab9 */ /* 0x000fe20000000800 */
[----:B------:R-:W-:Y:S02]  /*a200*/  IMAD R5, R0, 0xc0, R21 ;  /* 0x000000c000057824 */ /* 0x000fe400078e0215 */
[----:B------:R-:W1:Y:S01]  /*a210*/  SHFL.IDX PT, R2, R7, RZ, 0x1c1f ;  /* 0x001c1fff07027589 */ /* 0x000e6200000e0000 */
[----:B------:R-:W-:Y:S02]  /*a220*/  IMAD R0, R9, UR4, RZ ;  /* 0x0000000409007c24 */ /* 0x000fe4000f8e02ff */
[C---:B------:R-:W-:Y:S01]  /*a230*/  VIADD R9, R5.reuse, 0x20 ;  /* 0x0000002005097836 */ /* 0x040fe20000000000 */
[----:B------:R-:W2:Y:S01]  /*a240*/  SHFL.IDX PT, R17, R6, 0x1, 0x1c1f ;  /* 0x003c1f0006117f89 */ /* 0x000ea200000e0000 */
[C---:B------:R-:W-:Y:S02]  /*a250*/  IADD3 R11, R5.reuse, 0x40, RZ ;  /* 0x00000040050b7810 */ /* 0x040fe40007ffe0ff */
[----:B------:R-:W-:Y:S01]  /*a260*/  ISETP.GE.AND P1, PT, R5, R0, PT ;  /* 0x000000000500720c */ /* 0x000fe20003f26270 */
[----:B------:R-:W3:-:S12]  /*a270*/  SHFL.IDX PT, R10, R7, 0x1, 0x1c1f ;  /* 0x003c1f00070a7f89 */ /* 0x000ed800000e0000 */
[----:B0-----:R-:W-:-:S05]  /*a280*/  @!P1 IADD3 R14, P2, R20, R14, RZ ;  /* 0x0000000e140e9210 */ /* 0x001fca0007f5e0ff */
[----:B-1----:R-:W-:Y:S01]  /*a290*/  @!P1 IMAD.X R3, RZ, RZ, R2, P2 ;  /* 0x000000ffff039224 */ /* 0x002fe200010e0602 */
[-C--:B------:R-:W-:Y:S01]  /*a2a0*/  ISETP.GE.AND P2, PT, R11, R0.reuse, PT ;  /* 0x000000000b00720c */ /* 0x080fe20003f46270 */
[----:B------:R-:W-:Y:S01]  /*a2b0*/  @!P1 IMAD.MOV.U32 R2, RZ, RZ, R14 ;  /* 0x000000ffff029224 */ /* 0x000fe200078e000e */
[----:B------:R-:W-:Y:S01]  /*a2c0*/  IADD3 R11, R5, 0x80, RZ ;  /* 0x00000080050b7810 */ /* 0x000fe20007ffe0ff */
[----:B------:R-:W0:Y:S04]  /*a2d0*/  SHFL.IDX PT, R14, R6, 0x2, 0x1c1f ;  /* 0x005c1f00060e7f89 */ /* 0x000e2800000e0000 */
[----:B------:R2:W-:Y:S01]  /*a2e0*/  @!P1 LDGSTS.E.BYPASS.LTC128B.128 [R27+0xb000], desc[UR50][R2.64], !P0 ;  /* 0x0b000000021b9fae */ /* 0x0005e2000c101d72 */
[----:B------:R-:W-:-:S03]  /*a2f0*/  ISETP.GE.AND P1, PT, R9, R0, PT ;  /* 0x000000000900720c */ /* 0x000fc60003f26270 */
[----:B------:R-:W1:Y:S04]  /*a300*/  SHFL.IDX PT, R9, R7, 0x2, 0x1c1f ;  /* 0x005c1f0007097f89 */ /* 0x000e6800000e0000 */
[----:B------:R-:W-:Y:S06]  /*a310*/  SHFL.IDX PT, R7, R7, 0x3, 0x1c1f ;  /* 0x007c1f0007077f89 */ /* 0x000fec00000e0000 */
[----:B--2---:R-:W-:-:S05]  /*a320*/  @!P1 IADD3 R2, P3, R20, R17, RZ ;  /* 0x0000001114029210 */ /* 0x004fca0007f7e0ff */
[----:B---3--:R-:W-:Y:S02]  /*a330*/  @!P1 IMAD.X R3, RZ, RZ, R10, P3 ;  /* 0x000000ffff039224 */ /* 0x008fe400018e060a */
[----:B------:R-:W-:Y:S04]  /*a340*/  SHFL.IDX PT, R10, R4, RZ, 0x1c1f ;  /* 0x001c1fff040a7589 */ /* 0x000fe800000e0000 */
[----:B------:R0:W-:Y:S02]  /*a350*/  @!P1 LDGSTS.E.BYPASS.LTC128B.128 [R27+0xb800], desc[UR50][R2.64], !P0 ;  /* 0x0b800000021b9fae */ /* 0x0001e4000c101d72 */
[----:B0-----:R-:W-:Y:S02]  /*a360*/  @!P2 IADD3 R2, P1, R20, R14, RZ ;  /* 0x0000000e1402a210 */ /* 0x001fe40007f3e0ff */
[----:B------:R-:W0:Y:S03]  /*a370*/  SHFL.IDX PT, R14, R6, 0x3, 0x1c1f ;  /* 0x007c1f00060e7f89 */ /* 0x000e2600000e0000 */
[----:B-1----:R-:W-:-:S02]  /*a380*/  @!P2 IMAD.X R3, RZ, RZ, R9, P1 ;  /* 0x000000ffff03a224 */ /* 0x002fc400008e0609 */
[----:B------:R-:W-:-:S03]  /*a390*/  VIADD R9, R5, 0x60 ;  /* 0x0000006005097836 */ /* 0x000fc60000000000 */
[----:B------:R0:W-:Y:S01]  /*a3a0*/  @!P2 LDGSTS.E.BYPASS.LTC128B.128 [R27+0xc000], desc[UR50][R2.64], !P0 ;  /* 0x0c000000021bafae */ /* 0x0001e2000c101d72 */
[-C--:B------:R-:W-:Y:S02]  /*a3b0*/  ISETP.GE.AND P2, PT, R11, R0.reuse, PT ;  /* 0x000000000b00720c */ /* 0x080fe40003f46270 */
[----:B------:R-:W-:Y:S02]  /*a3c0*/  ISETP.GE.AND P1, PT, R9, R0, PT ;  /* 0x000000000900720c */ /* 0x000fe40003f26270 */
[----:B------:R-:W1:Y:S04]  /*a3d0*/  SHFL.IDX PT, R9, R8, RZ, 0x1c1f ;  /* 0x001c1fff08097589 */ /* 0x000e6800000e0000 */
[----:B------:R-:W2:Y:S07]  /*a3e0*/  SHFL.IDX PT, R8, R8, 0x1, 0x1c1f ;  /* 0x003c1f0008087f89 */ /* 0x000eae00000e0000 */
[----:B0-----:R-:W-:-:S02]  /*a3f0*/  @!P1 IADD3 R2, P3, R20, R14, RZ ;  /* 0x0000000e14029210 */ /* 0x001fc40007f7e0ff */
[----:B------:R0:W3:Y:S03]  /*a400*/  SHFL.IDX PT, R14, R4, 0x1, 0x1c1f ;  /* 0x003c1f00040e7f89 */ /* 0x0000e600000e0000 */
[----:B------:R-:W-:-:S05]  /*a410*/  @!P1 IMAD.X R3, RZ, RZ, R7, P3 ;  /* 0x000000ffff039224 */ /* 0x000fca00018e0607 */
[----:B------:R4:W-:Y:S02]  /*a420*/  @!P1 LDGSTS.E.BYPASS.LTC128B.128 [R27+0xc800], desc[UR50][R2.64], !P0 ;  /* 0x0c800000021b9fae */ /* 0x0009e4000c101d72 */
[----:B----4-:R-:W-:-:S05]  /*a430*/  @!P2 IADD3 R2, P1, R20, R10, RZ ;  /* 0x0000000a1402a210 */ /* 0x010fca0007f3e0ff */
[----:B-1----:R-:W-:-:S05]  /*a440*/  @!P2 IMAD.X R3, RZ, RZ, R9, P1 ;  /* 0x000000ffff03a224 */ /* 0x002fca00008e0609 */
[----:B--23--:R0:W-:Y:S03]  /*a450*/  @!P2 LDGSTS.E.BYPASS.LTC128B.128 [R27+0xd000], desc[UR50][R2.64], !P0 ;  /* 0x0d000000021bafae */ /* 0x00c1e6000c101d72 */
.L_x_10866:
[----:B------:R-:W-:-:S05]  /*a460*/  VIADD R5, R5, 0xa0 ;  /* 0x000000a005057836 */ /* 0x000fca0000000000 */
[----:B------:R-:W-:-:S13]  /*a470*/  ISETP.GE.AND P1, PT, R5, R0, PT ;  /* 0x000000000500720c */ /* 0x000fda0003f26270 */
[----:B0-----:R-:W-:-:S04]  /*a480*/  @!P1 IADD3 R2, P2, R20, R14, RZ ;  /* 0x0000000e14029210 */ /* 0x001fc80007f5e0ff */
[----:B------:R-:W-:-:S05]  /*a490*/  @!P1 IADD3.X R3, RZ, R8, RZ, P2, !PT ;  /* 0x00000008ff039210 */ /* 0x000fca00017fe4ff */
        /* <DEDUP_REMOVED lines=12> */
[----:B------:R-:W1:Y:S02]  /*a560*/  SYNCS.PHASECHK.TRANS64.TRYWAIT P0, [UR41+0x13220], R0 ;  /* 0x01322000ff0075a7 */ /* 0x000e640008000169 */
[----:B01----:R-:W-:Y:S05]  /*a570*/  @!P0 BRA `(.L_x_10804) ;  /* 0x0000001c006c8947 */ /* 0x003fea0003800000 */
.L_x_10867:
[----:B------:R-:W-:-:S06]  /*a580*/  UISETP.GE.AND UP0, UPT, UR39, 0xa1, UPT ;  /* 0x000000a12700788c */ /* 0x000fcc000bf06270 */
[----:B------:R-:W-:-:S13]  /*a590*/  PLOP3.LUT P0, PT, PT, PT, UP0, 0x80, 0x0 ;  /* 0x000000000000781c */ /* 0x000fda0003f0f008 */
[----:B------:R-:W-:Y:S05]  /*a5a0*/  @!P0 BRA `(.L_x_10805) ;  /* 0x0000000800c08947 */ /* 0x000fea0003800000 */
[----:B------:R-:W-:Y:S01]  /*a5b0*/  UIADD3 UR4, UR38, -0x2, URZ ;  /* 0xfffffffe26047890 */ /* 0x000fe2000fffe03f */
[----:B------:R-:W-:Y:S02]  /*a5c0*/  IMAD.MOV.U32 R5, RZ, RZ, R19 ;  /* 0x000000ffff057224 */ /* 0x000fe400078e0013 */
[----:B------:R-:W-:-:S03]  /*a5d0*/  IMAD.MOV.U32 R4, RZ, RZ, R18 ;  /* 0x000000ffff047224 */ /* 0x000fc600078e0012 */
[----:B0-----:R-:W-:-:S07]  /*a5e0*/  MOV R0, UR4 ;  /* 0x0000000400007c02 */ /* 0x001fce0008000f00 */
.L_x_10825:
        /* <DEDUP_REMOVED lines=9> */
[----:B------:R-:W-:Y:S01]  /*a680*/  IMAD.MOV.U32 R9, RZ, RZ, R0 ;  /* 0x000000ffff097224 */ /* 0x000fe200078e0000 */
[----:B------:R-:W-:Y:S02]  /*a690*/  LEA R6, R18, UR41, 0x3 ;  /* 0x0000002912067c11 */ /* 0x000fe4000f8e18ff */
[----:B------:R-:W-:-:S09]  /*a6a0*/  SHF.L.U32 R7, R19, 0x1f, RZ ;  /* 0x0000001f13077819 */ /* 0x000fd200000006ff */
[----:B------:R-:W-:Y:S05]  /*a6b0*/  @!P1 BRA `(.L_x_10808) ;  /* 0x00000000004c9947 */ /* 0x000fea0003800000 */
[----:B------:R-:W0:Y:S01]  /*a6c0*/  LDC R9, c[0x0][0x43c] ;  /* 0x00010f00ff097b82 */ /* 0x000e220000000800 */
[----:B------:R-:W-:Y:S01]  /*a6d0*/  IMAD.MOV.U32 R11, RZ, RZ, R0 ;  /* 0x000000ffff0b7224 */ /* 0x000fe200078e0000 */
[----:B------:R-:W-:Y:S01]  /*a6e0*/  ULDC.64 UR4, c[0x0][0x428] ;  /* 0x00010a0000047ab9 */ /* 0x000fe20000000a00 */
[----:B0-----:R-:W-:-:S13]  /*a6f0*/  ISETP.NE.AND P0, PT, R9, 0x1, PT ;  /* 0x000000010900780c */ /* 0x001fda0003f05270 */
[----:B------:R-:W0:Y:S02]  /*a700*/  @P0 LDC.64 R2, c[0x0][0x440] ;  /* 0x00011000ff020b82 */ /* 0x000e240000000a00 */
[----:B0-----:R-:W-:-:S05]  /*a710*/  @P0 IMAD.HI.U32 R2, R0, R2, RZ ;  /* 0x0000000200020227 */ /* 0x001fca00078e00ff */
[----:B------:R-:W-:Y:S01]  /*a720*/  @P0 SHF.R.U32.HI R11, RZ, R3, R2 ;  /* 0x00000003ff0b0219 */ /* 0x000fe20000011602 */
[----:B------:R-:W-:-:S03]  /*a730*/  IMAD R2, R24, UR4, RZ ;  /* 0x0000000418027c24 */ /* 0x000fc6000f8e02ff */
[----:B------:R-:W-:Y:S01]  /*a740*/  SHF.R.S32.HI R3, RZ, 0x1f, R11 ;  /* 0x0000001fff037819 */ /* 0x000fe2000001140b */
[----:B------:R-:W-:Y:S01]  /*a750*/  IMAD R13, R23, UR5, R2 ;  /* 0x00000005170d7c24 */ /* 0x000fe2000f8e0202 */
[----:B------:R-:W-:-:S05]  /*a760*/  MOV R2, R11 ;  /* 0x0000000b00027202 */ /* 0x000fca0000000f00 */
[----:B------:R-:W-:Y:S01]  /*a770*/  IMAD.WIDE.U32 R2, R23, UR4, R2 ;  /* 0x0000000417027c25 */ /* 0x000fe2000f8e0002 */
[----:B------:R-:W-:-:S03]  /*a780*/  ULDC.64 UR4, c[0x0][0x418] ;  /* 0x0001060000047ab9 */ /* 0x000fc60000000a00 */
[----:B------:R-:W-:Y:S01]  /*a790*/  IMAD.IADD R3, R13, 0x1, R3 ;  /* 0x000000010d037824 */ /* 0x000fe200078e0203 */
[----:B------:R-:W-:-:S04]  /*a7a0*/  LEA R16, P0, R2, UR4, 0x2 ;  /* 0x0000000402107c11 */ /* 0x000fc8000f8010ff */
[----:B------:R-:W-:-:S05]  /*a7b0*/  LEA.HI.X R17, R2, UR5, R3, 0x2, P0 ;  /* 0x0000000502117c11 */ /* 0x000fca00080f1403 */
[----:B------:R0:W5:Y:S01]  /*a7c0*/  LDG.E R16, desc[UR50][R16.64] ;  /* 0x0000003210107981 */ /* 0x000162000c1e1900 */
[----:B------:R-:W-:-:S04]  /*a7d0*/  IMAD.MOV R2, RZ, RZ, -R11 ;  /* 0x000000ffff027224 */ /* 0x000fc800078e0a0b */
[----:B------:R-:W-:-:S07]  /*a7e0*/  IMAD R9, R9, R2, R0 ;  /* 0x0000000209097224 */ /* 0x000fce00078e0200 */
.L_x_10808:
[----:B------:R-:W1:Y:S01]  /*a7f0*/  SYNCS.PHASECHK.TRANS64.TRYWAIT P0, [R6+URZ+0x13280], R7 ;  /* 0x01328007060075a7 */ /* 0x000e62000800017f */
[----:B------:R-:W-:Y:S01]  /*a800*/  BSSY B1, `(.L_x_10809) ;  /* 0x0000003000017945 */ /* 0x000fe20003800000 */
[----:B------:R-:W-:-:S03]  /*a810*/  ISETP.NE.AND P1, PT, R28, RZ, PT ;  /* 0x000000ff1c00720c */ /* 0x000fc60003f25270 */
[----:B-1----:R-:W-:Y:S10]  /*a820*/  @!P0 BRA `(.L_x_10810) ;  /* 0x0000001800d88947 */ /* 0x002ff40003800000 */
.L_x_10868:
[----:B------:R-:W-:Y:S05]  /*a830*/  BSYNC B1 ;  /* 0x0000000000017941 */ /* 0x000fea0003800000 */
.L_x_10809:
[----:B------:R-:W-:Y:S04]  /*a840*/  BSSY B1, `(.L_x_10811) ;  /* 0x0000007000017945 */ /* 0x000fe80003800000 */
[----:B------:R-:W-:Y:S05]  /*a850*/  @P1 BRA `(.L_x_10812) ;  /* 0x0000000000141947 */ /* 0x000fea0003800000 */
[----:B------:R-:W-:Y:S01]  /*a860*/  ISETP.NE.AND P0, PT, R29, RZ, PT ;  /* 0x000000ff1d00720c */ /* 0x000fe20003f05270 */
[----:B------:R-:W-:-:S04]  /*a870*/  IMAD.MOV.U32 R3, RZ, RZ, 0x2800 ;  /* 0x00002800ff037424 */ /* 0x000fc800078e00ff */
[----:B------:R2:W-:Y:S08]  /*a880*/  SYNCS.ARRIVE.TRANS64 RZ, [R6+URZ+0x13270], R3 ;  /* 0x0132700306ff79a7 */ /* 0x0005f0000800003f */
[----:B------:R-:W-:Y:S05]  /*a890*/  @!P0 BRA `(.L_x_10812) ;  /* 0x0000000000048947 */ /* 0x000fea0003800000 */
[----:B------:R-:W-:Y:S01]  /*a8a0*/  BPT.TRAP 0x1 ;  /* 0x000000040000795c */ /* 0x000fe20000300000 */
.L_x_10812:
[----:B------:R-:W-:Y:S05]  /*a8b0*/  BSYNC B1 ;  /* 0x0000000000017941 */ /* 0x000fea0003800000 */
.L_x_10811:
[----:B------:R-:W-:Y:S01]  /*a8c0*/  MOV R10, RZ ;  /* 0x000000ff000a7202 */ /* 0x000fe20000000f00 */
[----:B--2---:R-:W-:Y:S01]  /*a8d0*/  IMAD.U32 R3, RZ, RZ, UR41 ;  /* 0x00000029ff037e24 */ /* 0x004fe2000f8e00ff */
[----:B------:R-:W-:Y:S01]  /*a8e0*/  UIADD3 UR4, UP0, UR52, 0x470, URZ ;  /* 0x0000047034047890 */ /* 0x000fe2000ff1e03f */
        /* <DEDUP_REMOVED lines=9> */
.L_x_10813:
        /* <DEDUP_REMOVED lines=13> */
.L_x_10869:
[----:B------:R-:W-:Y:S05]  /*aa50*/  BSYNC B1 ;  /* 0x0000000000017941 */ /* 0x000fea0003800000 */
.L_x_10814:
[----:B------:R-:W-:Y:S01]  /*aa60*/  BSSY B1, `(.L_x_10816) ;  /* 0x0000009000017945 */ /* 0x000fe20003800000 */
[----:B------:R-:W-:Y:S01]  /*aa70*/  MOV R2, 0x0 ;  /* 0x0000000000027802 */ /* 0x000fe20000000f00 */
[----:B------:R-:W-:Y:S02]  /*aa80*/  IMAD.MOV.U32 R3, RZ, RZ, 0x14f00000 ;  /* 0x14f00000ff037424 */ /* 0x000fe400078e00ff */
[----:B------:R-:W-:Y:S05]  /*aa90*/  @P1 BRA `(.L_x_10817) ;  /* 0x0000000000141947 */ /* 0x000fea0003800000 */
[----:B------:R-:W-:Y:S01]  /*aaa0*/  ISETP.NE.AND P0, PT, R29, RZ, PT ;  /* 0x000000ff1d00720c */ /* 0x000fe20003f05270 */
[----:B-12---:R-:W-:-:S04]  /*aab0*/  IMAD.MOV.U32 R7, RZ, RZ, 0x2800 ;  /* 0x00002800ff077424 */ /* 0x006fc800078e00ff */
[----:B------:R3:W-:Y:S08]  /*aac0*/  SYNCS.ARRIVE.TRANS64 RZ, [R6+URZ+0x13230], R7 ;  /* 0x0132300706ff79a7 */ /* 0x0007f0000800003f */
[----:B------:R-:W-:Y:S05]  /*aad0*/  @!P0 BRA `(.L_x_10817) ;  /* 0x0000000000048947 */ /* 0x000fea0003800000 */
[----:B------:R-:W-:Y:S01]  /*aae0*/  BPT.TRAP 0x1 ;  /* 0x000000040000795c */ /* 0x000fe20000300000 */
.L_x_10817:
[----:B------:R-:W-:Y:S05]  /*aaf0*/  BSYNC B1 ;  /* 0x0000000000017941 */ /* 0x000fea0003800000 */
.L_x_10816:
[----:B------:R-:W-:Y:S01]  /*ab00*/  R2UR UR7, R3 ;  /* 0x00000000030772ca */ /* 0x000fe200000e0000 */
[----:B------:R-:W-:Y:S01]  /*ab10*/  UIADD3 UR4, UP0, UR52, 0x370, URZ ;  /* 0x0000037034047890 */ /* 0x000fe2000ff1e03f */
[----:B------:R-:W-:Y:S02]  /*ab20*/  R2UR UR10, R10 ;  /* 0x000000000a0a72ca */ /* 0x000fe400000e0000 */
[----:B------:R-:W-:Y:S01]  /*ab30*/  R2UR UR6, R2 ;  /* 0x00000000020672ca */ /* 0x000fe200000e0000 */
[----:B------:R-:W-:Y:S01]  /*ab40*/  VIADD R2, R8, 0xe000 ;  /* 0x0000e00008027836 */ /* 0x000fe20000000000 */
[----:B------:R-:W-:Y:S01]  /*ab50*/  PLOP3.LUT P0, PT, PT, PT, PT, 0x80, 0x0 ;  /* 0x000000000000781c */ /* 0x000fe20003f0f070 */
[----:B------:R-:W-:Y:S01]  /*ab60*/  UIADD3.X UR5, URZ, UR53, URZ, UP0, !UPT ;  /* 0x000000353f057290 */ /* 0x000fe200087fe43f */
[----:B-123--:R-:W-:-:S11]  /*ab70*/  IADD3 R6, R6, 0x13230, RZ ;  /* 0x0001323006067810 */ /* 0x00efd60007ffe0ff */
.L_x_10818:
        /* <DEDUP_REMOVED lines=10> */
.L_x_10807:
[----:B------:R-:W-:Y:S05]  /*ac20*/  BSYNC B0 ;  /* 0x0000000000007941 */ /* 0x000fea0003800000 */
.L_x_10806:
[----:B------:R-:W-:-:S06]  /*ac30*/  UISETP.NE.AND UP0, UPT, UR42, 0x3, UPT ;  /* 0x000000032a00788c */ /* 0x000fcc000bf05270 */
[----:B------:R-:W-:-:S13]  /*ac40*/  PLOP3.LUT P0, PT, PT, PT, UP0, 0x80, 0x0 ;  /* 0x000000000000781c */ /* 0x000fda0003f0f008 */
[----:B------:R-:W-:Y:S05]  /*ac50*/  @!P0 BRA `(.L_x_10819) ;  /* 0x0000000000048947 */ /* 0x000fea0003800000 */
[----:B------:R-:W-:Y:S01]  /*ac60*/  BPT.TRAP 0x1 ;  /* 0x000000040000795c */ /* 0x000fe20000300000 */
.L_x_10819:
[----:B------:R-:W-:Y:S01]  /*ac70*/  LOP3.LUT R2, R5, 0x1, RZ, 0x3c, !PT ;  /* 0x0000000105027812 */ /* 0x000fe200078e3cff */
[----:B------:R-:W-:Y:S01]  /*ac80*/  IMAD.U32 R6, RZ, RZ, UR47 ;  /* 0x0000002fff067e24 */ /* 0x000fe2000f8e00ff */
[----:B------:R-:W-:Y:S01]  /*ac90*/  LEA R3, R4, UR41, 0x3 ;  /* 0x0000002904037c11 */ /* 0x000fe2000f8e18ff */
[----:B------:R-:W-:Y:S01]  /*aca0*/  BSSY B0, `(.L_x_10820) ;  /* 0x0000005000007945 */ /* 0x000fe20003800000 */
[----:B------:R-:W-:Y:S02]  /*acb0*/  SHF.L.U32 R2, R2, 0x1f, RZ ;  /* 0x0000001f02027819 */ /* 0x000fe400000006ff */
[----:B------:R-:W-:Y:S02]  /*acc0*/  ISETP.NE.AND P1, PT, R6, 0x3, PT ;  /* 0x000000030600780c */ /* 0x000fe40003f25270 */
[----:B------:R-:W1:Y:S02]  /*acd0*/  SYNCS.PHASECHK.TRANS64.TRYWAIT P0, [R3+URZ+0x13270], R2 ;  /* 0x01327002030075a7 */ /* 0x000e64000800017f */
[----:B-1----:R-:W-:Y:S09]  /*ace0*/  @!P0 BRA `(.L_x_10821) ;  /* 0x0000001400d08947 */ /* 0x002ff20003800000 */
.L_x_10870:
[----:B------:R-:W-:Y:S05]  /*acf0*/  BSYNC B0 ;  /* 0x0000000000007941 */ /* 0x000fea0003800000 */
.L_x_10820:
[----:B------:R-:W-:Y:S05]  /*ad00*/  @!P1 BRA `(.L_x_10822) ;  /* 0x0000000000049947 */ /* 0x000fea0003800000 */
[----:B------:R-:W-:Y:S01]  /*ad10*/  BPT.TRAP 0x1 ;  /* 0x000000040000795c */ /* 0x000fe20000300000 */
.L_x_10822:
[----:B-1----:R-:W-:Y:S01]  /*ad20*/  SHF.L.U32 R2, R5, 0x1f, RZ ;  /* 0x0000001f05027819 */ /* 0x002fe200000006ff */
[----:B------:R-:W-:-:S03]  /*ad30*/  IMAD R10, R4, 0x2800, RZ ;  /* 0x00002800040a7824 */ /* 0x000fc600078e02ff */
[----:B------:R-:W1:Y:S02]  /*ad40*/  SYNCS.PHASECHK.TRANS64.TRYWAIT P0, [R3+URZ+0x13260], R2 ;  /* 0x01326002030075a7 */ /* 0x000e64000800017f */
[----:B-1----:R-:W-:Y:S05]  /*ad50*/  @!P0 BRA `(.L_x_10823) ;  /* 0x0000001400c88947 */ /* 0x002fea0003800000 */
.L_x_10871:
[C---:B-1----:R-:W-:Y:S01]  /*ad60*/  LOP3.LUT R2, R10.reuse, R26, RZ, 0xfc, !PT ;  /* 0x0000001a0a027212 */ /* 0x042fe200078efcff */
[----:B------:R-:W-:Y:S05]  /*ad70*/  WARPSYNC.ALL ;  /* 0x0000000000007948 */ /* 0x000fea0003800000 */
[----:B------:R-:W1:Y:S01]  /*ad80*/  LDSM.16.MT88.4 R4, [R2+UR41+0x6000] ;  /* 0x006000290204783b */ /* 0x000e620008004200 */
[----:B------:R-:W-:-:S05]  /*ad90*/  LOP3.LUT R12, R10, R25, RZ, 0xfc, !PT ;  /* 0x000000190a0c7212 */ /* 0x000fca00078efcff */
[----:B------:R-:W-:Y:S01]  /*ada0*/  VIADD R12, R12, UR41 ;  /* 0x000000290c0c7c36 */ /* 0x000fe20008000000 */
[C-C-:B-1----:R-:W-:Y:S02]  /*adb0*/  PRMT R8, R4.reuse, 0x6420, R5.reuse ;  /* 0x0000642004087816 */ /* 0x142fe40000000005 */
[----:B------:R-:W-:Y:S02]  /*adc0*/  PRMT R9, R4, 0x7531, R5 ;  /* 0x0000753104097816 */ /* 0x000fe40000000005 */
[C-C-:B------:R-:W-:Y:S02]  /*add0*/  PRMT R10, R6.reuse, 0x6420, R7.reuse ;  /* 0x00006420060a7816 */ /* 0x140fe40000000007 */
[----:B------:R-:W-:-:S05]  /*ade0*/  PRMT R11, R6, 0x7531, R7 ;  /* 0x00007531060b7816 */ /* 0x000fca0000000007 */
[----:B------:R-:W-:Y:S04]  /*adf0*/  STSM.16.M88.4 [R12+0x1000], R8 ;  /* 0x001000080c007844 */ /* 0x000fe80000000200 */
[----:B------:R-:W1:Y:S02]  /*ae00*/  LDSM.16.MT88.4 R4, [R2+UR41+0x6800] ;  /* 0x006800290204783b */ /* 0x000e640008004200 */
[C-C-:B-1----:R-:W-:Y:S02]  /*ae10*/  PRMT R8, R4.reuse, 0x6420, R5.reuse ;  /* 0x0000642004087816 */ /* 0x142fe40000000005 */
[----:B------:R-:W-:Y:S02]  /*ae20*/  PRMT R9, R4, 0x7531, R5 ;  /* 0x0000753104097816 */ /* 0x000fe40000000005 */
[----:B------:R-:W-:-:S02]  /*ae30*/  PRMT R10, R6, 0x6420, R7 ;  /* 0x00006420060a7816 */ /* 0x000fc40000000007 */
        /* <DEDUP_REMOVED lines=28> */
.L_x_10824:
[----:B--2---:R2:W-:Y:S01]  /*b000*/  SYNCS.ARRIVE.TRANS64.A1T0 RZ, [R3+URZ+0x13250], RZ ;  /* 0x013250ff03ff79a7 */ /* 0x0045e2000810003f */
[----:B------:R-:W-:Y:S01]  /*b010*/  BAR.SYNC.DEFER_BLOCKING 0x2, 0x80 ;  /* 0x0082000000007b1d */ /* 0x000fe20000010000 */
[----:B------:R-:W-:Y:S01]  /*b020*/  ISETP.NE.AND P0, PT, R28, RZ, PT ;  /* 0x000000ff1c00720c */ /* 0x000fe20003f05270 */
[----:B------:R-:W-:Y:S02]  /*b030*/  IMAD.MOV.U32 R5, RZ, RZ, R19 ;  /* 0x000000ffff057224 */ /* 0x000fe400078e0013 */
[----:B------:R-:W-:-:S10]  /*b040*/  IMAD.MOV.U32 R4, RZ, RZ, R18 ;  /* 0x000000ffff047224 */ /* 0x000fd400078e0012 */
[----:B------:R-:W-:-:S05]  /*b050*/  @!P0 VIADD R2, R3, 0x13280 ;  /* 0x0001328003028836 */ /* 0x000fca0000000000 */
[----:B------:R-:W-:-:S04]  /*b060*/  @!P0 PRMT R2, RZ, 0x654, R2 ;  /* 0x00000654ff028816 */ /* 0x000fc80000000002 */
[----:B------:R2:W-:Y:S01]  /*b070*/  @!P0 SYNCS.ARRIVE.TRANS64.RED.A1T0 RZ, [R2+URZ], RZ ;  /* 0x000000ff02ff89a7 */ /* 0x0005e2000810043f */
[C---:B------:R-:W-:Y:S02]  /*b080*/  ISETP.GT.AND P0, PT, R0.reuse, RZ, PT ;  /* 0x000000ff0000720c */ /* 0x040fe40003f04270 */
[----:B------:R-:W-:-:S11]  /*b090*/  IADD3 R0, R0, -0x1, RZ ;  /* 0xffffffff00007810 */ /* 0x000fd60007ffe0ff */
[----:B--2---:R-:W-:Y:S05]  /*b0a0*/  @P0 BRA `(.L_x_10825) ;  /* 0xfffffff400500947 */ /* 0x004fea000383ffff */
.L_x_10805:
[----:B------:R-:W-:-:S06]  /*b0b0*/  UISETP.NE.AND UP0, UPT, UR42, 0x3, UPT ;  /* 0x000000032a00788c */ /* 0x000fcc000bf05270 */
[----:B------:R-:W-:-:S13]  /*b0c0*/  PLOP3.LUT P0, PT, PT, PT, UP0, 0x80, 0x0 ;  /* 0x000000000000781c */ /* 0x000fda0003f0f008 */
[----:B------:R-:W-:Y:S05]  /*b0d0*/  @!P0 BRA `(.L_x_10826) ;  /* 0x0000000000048947 */ /* 0x000fea0003800000 */
[----:B------:R-:W-:Y:S01]  /*b0e0*/  BPT.TRAP 0x1 ;  /* 0x000000040000795c */ /* 0x000fe20000300000 */
.L_x_10826:
        /* <DEDUP_REMOVED lines=8> */
.L_x_10872:
[----:B------:R-:W-:Y:S05]  /*b170*/  BSYNC B0 ;  /* 0x0000000000007941 */ /* 0x000fea0003800000 */
.L_x_10827:
[----:B------:R-:W-:Y:S05]  /*b180*/  @!P1 BRA `(.L_x_10829) ;  /* 0x0000000000049947 */ /* 0x000fea0003800000 */
[----:B------:R-:W-:Y:S01]  /*b190*/  BPT.TRAP 0x1 ;  /* 0x000000040000795c */ /* 0x000fe20000300000 */
.L_x_10829:
[----:B------:R-:W-:Y:S01]  /*b1a0*/  SHF.L.U32 R5, R19, 0x1f, RZ ;  /* 0x0000001f13057819 */ /* 0x000fe200000006ff */
[----:B0-----:R-:W-:-:S03]  /*b1b0*/  IMAD R3, R18, 0x2800, RZ ;  /* 0x0000280012037824 */ /* 0x001fc600078e02ff */
[----:B------:R-:W0:Y:S02]  /*b1c0*/  SYNCS.PHASECHK.TRANS64.TRYWAIT P0, [R2+URZ+0x13260], R5 ;  /* 0x01326005020075a7 */ /* 0x000e24000800017f */
[----:B------:R-:W-:Y:S01]  /*b1d0*/  LOP3.LUT R0, R3, R26, RZ, 0xfc, !PT ;  /* 0x0000001a03007212 */ /* 0x000fe200078efcff */
[----:B0-----:R-:W-:Y:S06]  /*b1e0*/  @!P0 BRA `(.L_x_10830) ;  /* 0x0000001000cc8947 */ /* 0x001fec0003800000 */
.L_x_10873:
[----:B------:R-:W-:Y:S05]  /*b1f0*/  WARPSYNC.ALL ;  /* 0x0000000000007948 */ /* 0x000fea0003800000 */
[----:B0-----:R-:W1:Y:S01]  /*b200*/  LDSM.16.MT88.4 R4, [R0+UR41+0x6000] ;  /* 0x006000290004783b */ /* 0x001e620008004200 */
[----:B------:R-:W-:-:S04]  /*b210*/  LOP3.LUT R3, R3, R25, RZ, 0xfc, !PT ;  /* 0x0000001903037212 */ /* 0x000fc800078efcff */
[----:B------:R-:W-:Y:S02]  /*b220*/  IADD3 R3, R3, UR41, RZ ;  /* 0x0000002903037c10 */ /* 0x000fe4000fffe0ff */
[C-C-:B-1----:R-:W-:Y:S02]  /*b230*/  PRMT R8, R4.reuse, 0x6420, R5.reuse ;  /* 0x0000642004087816 */ /* 0x142fe40000000005 */
        /* <DEDUP_REMOVED lines=36> */
.L_x_10831:
[----:B0-----:R-:W0:Y:S01]  /*b480*/  LDC R3, c[0x0][0xc34] ;  /* 0x00030d00ff037b82 */ /* 0x001e220000000800 */
[----:B------:R-:W-:Y:S01]  /*b490*/  ISETP.NE.AND P0, PT, R28, RZ, PT ;  /* 0x000000ff1c00720c */ /* 0x000fe20003f05270 */
[----:B------:R-:W-:Y:S01]  /*b4a0*/  UIADD3 UR48, UR43, UR48, URZ ;  /* 0x000000302b307290 */ /* 0x000fe2000fffe03f */
[----:B------:R-:W-:Y:S01]  /*b4b0*/  VIADD R18, R18, 0x1 ;  /* 0x0000000112127836 */ /* 0x000fe20000000000 */
[----:B------:R-:W-:Y:S01]  /*b4c0*/  UIADD3 UR46, UR46, 0x1, URZ ;  /* 0x000000012e2e7890 */ /* 0x000fe2000fffe03f */
[----:B-1----:R-:W-:Y:S09]  /*b4d0*/  SYNCS.ARRIVE.TRANS64.A1T0 RZ, [R2+URZ+0x13250], RZ ;  /* 0x013250ff02ff79a7 */ /* 0x002ff2000810003f */
[----:B------:R-:W-:-:S05]  /*b4e0*/  @!P0 VIADD R0, R2, 0x13280 ;  /* 0x0001328002008836 */ /* 0x000fca0000000000 */
[----:B------:R-:W-:Y:S01]  /*b4f0*/  @!P0 PRMT R0, RZ, 0x654, R0 ;  /* 0x00000654ff008816 */ /* 0x000fe20000000000 */
[----:B------:R-:W-:Y:S01]  /*b500*/  BAR.SYNC.DEFER_BLOCKING 0x2, 0x80 ;  /* 0x0082000000007b1d */ /* 0x000fe20000010000 */
[----:B0-----:R-:W-:-:S05]  /*b510*/  ISETP.LE.AND P1, PT, R3, UR48, PT ;  /* 0x0000003003007c0c */ /* 0x001fca000bf23270 */
[----:B------:R0:W-:Y:S01]  /*b520*/  @!P0 SYNCS.ARRIVE.TRANS64.RED.A1T0 RZ, [R0+URZ], RZ ;  /* 0x000000ff00ff89a7 */ /* 0x0001e2000810043f */
[----:B------:R-:W-:-:S04]  /*b530*/  ISETP.NE.AND P0, PT, R18, 0x2, PT ;  /* 0x000000021200780c */ /* 0x000fc80003f05270 */
[----:B------:R-:W-:Y:S02]  /*b540*/  SEL R18, R18, RZ, P0 ;  /* 0x000000ff12127207 */ /* 0x000fe40000000000 */
[----:B0-----:R-:W-:-:S04]  /*b550*/  SEL R0, RZ, 0x1, P0 ;  /* 0x00000001ff007807 */ /* 0x001fc80000000000 */
[----:B------:R-:W-:Y:S01]  /*b560*/  LOP3.LUT R19, R19, R0, RZ, 0x3c, !PT ;  /* 0x0000000013137212 */ /* 0x000fe200078e3cff */
[----:B------:R-:W-:Y:S06]  /*b570*/  @!P1 BRA `(.L_x_10832) ;  /* 0xffffffd8005c9947 */ /* 0x000fec000383ffff */
[----:B------:R-:W-:-:S12]  /*b580*/  ULOP3.LUT UR46, UR46, 0x1, URZ, 0xc, !UPT ;  /* 0x000000012e2e7892 */ /* 0x000fd8000f8e0c3f */
.L_x_10789:
[----:B------:R-:W0:Y:S01]  /*b590*/  S2R R3, SR_CgaCtaId ;  /* 0x0000000000037919 */ /* 0x000e220000008800 */
[----:B------:R-:W-:Y:S01]  /*b5a0*/  MOV R0, 0x400 ;  /* 0x0000040000007802 */ /* 0x000fe20000000f00 */
[----:B------:R-:W-:-:S03]  /*b5b0*/  IMAD.U32 R2, RZ, RZ, UR46 ;  /* 0x0000002eff027e24 */ /* 0x000fc6000f8e00ff */
[----:B0-----:R-:W-:Y:S02]  /*b5c0*/  LEA R7, R3, R0, 0x18 ;  /* 0x0000000003077211 */ /* 0x001fe400078ec0ff */
[----:B------:R-:W-:-:S04]  /*b5d0*/  SHF.L.U32 R0, R2, 0x1f, RZ ;  /* 0x0000001f02007819 */ /* 0x000fc800000006ff */
[----:B------:R-:W0:Y:S02]  /*b5e0*/  SYNCS.PHASECHK.TRANS64.TRYWAIT P0, [R7+URZ+0x13220], R0 ;  /* 0x01322000070075a7 */ /* 0x000e24000800017f */
[----:B0-----:R-:W-:Y:S05]  /*b5f0*/  @!P0 BRA `(.L_x_10833) ;  /* 0x0000000c00dc8947 */ /* 0x001fea0003800000 */
.L_x_10874:
        /* <DEDUP_REMOVED lines=10> */
[----:B------:R-:W-:-:S04]  /*b6a0*/  MOV R0, UR4 ;  /* 0x0000000400007c02 */ /* 0x000fc80008000f00 */
[----:B------:R-:W-:-:S13]  /*b6b0*/  ISETP.NE.AND P0, PT, R0, 0x3, PT ;  /* 0x000000030000780c */ /* 0x000fda0003f05270 */
[----:B------:R-:W-:Y:S05]  /*b6c0*/  @!P0 BRA `(.L_x_10836) ;  /* 0x0000000000048947 */ /* 0x000fea0003800000 */
[----:B------:R-:W-:Y:S01]  /*b6d0*/  BPT.TRAP 0x1 ;  /* 0x000000040000795c */ /* 0x000fe20000300000 */
.L_x_10836:
        /* <DEDUP_REMOVED lines=12> */
.L_x_10875:
[----:B------:R-:W1:Y:S02]  /*b7a0*/  SYNCS.PHASECHK.TRANS64.TRYWAIT P1, [R3+URZ], R0 ;  /* 0x00000000030075a7 */ /* 0x000e64000802017f */
[----:B-1----:R-:W-:Y:S05]  /*b7b0*/  @!P1 BRA `(.L_x_10838) ;  /* 0x0000000c00949947 */ /* 0x002fea0003800000 */
.L_x_10876:
[----:B------:R-:W-:Y:S05]  /*b7c0*/  @!P0 BRA `(.L_x_10839) ;  /* 0x0000000000048947 */ /* 0x000fea0003800000 */
[----:B------:R-:W-:Y:S01]  /*b7d0*/  BPT.TRAP 0x1 ;  /* 0x000000040000795c */ /* 0x000fe20000300000 */
.L_x_10839:
[----:B-1----:R-:W-:-:S04]  /*b7e0*/  IMAD R3, R18, 0x8, R7 ;  /* 0x0000000812037824 */ /* 0x002fc800078e0207 */
[----:B------:R-:W1:Y:S02]  /*b7f0*/  SYNCS.PHASECHK.TRANS64.TRYWAIT P1, [R3+URZ+0x13260], R4 ;  /* 0x01326004030075a7 */ /* 0x000e64000802017f */
[----:B-1----:R-:W-:Y:S05]  /*b800*/  @!P1 BRA `(.L_x_10840) ;  /* 0x0000000c00949947 */ /* 0x002fea0003800000 */
.L_x_10877:
[----:B------:R-:W-:Y:S05]  /*b810*/  @!P0 BRA `(.L_x_10841) ;  /* 0x0000000000048947 */ /* 0x000fea0003800000 */
[----:B------:R-:W-:Y:S01]  /*b820*/  BPT.TRAP 0x1 ;  /* 0x000000040000795c */ /* 0x000fe20000300000 */
.L_x_10841:
[----:B0-----:R-:W-:-:S04]  /*b830*/  IMAD R5, R6, 0x8, R7 ;  /* 0x0000000806057824 */ /* 0x001fc800078e0207 */
[----:B------:R-:W0:Y:S02]  /*b840*/  SYNCS.PHASECHK.TRANS64.TRYWAIT P1, [R5+URZ+0x13260], R0 ;  /* 0x01326000050075a7 */ /* 0x000e24000802017f */
[----:B0-----:R-:W-:Y:S05]  /*b850*/  @!P1 BRA `(.L_x_10842) ;  /* 0x0000000c00949947 */ /* 0x001fea0003800000 */
.L_x_10878:
[----:B------:R-:W-:Y:S05]  /*b860*/  @!P0 BRA `(.L_x_10843) ;  /* 0x0000000000048947 */ /* 0x000fea0003800000 */
[----:B------:R-:W-:Y:S01]  /*b870*/  BPT.TRAP 0x1 ;  /* 0x000000040000795c */ /* 0x000fe20000300000 */
.L_x_10843:
[----:B------:R-:W2:Y:S02]  /*b880*/  SYNCS.PHASECHK.TRANS64.TRYWAIT P0, [R3+URZ+0x13280], R4 ;  /* 0x01328004030075a7 */ /* 0x000ea4000800017f */
[----:B--2---:R-:W-:Y:S05]  /*b890*/  @!P0 BRA `(.L_x_10844) ;  /* 0x0000000c00988947 */ /* 0x004fea0003800000 */
.L_x_10845:
[----:B---3--:R3:W4:Y:S02]  /*b8a0*/  SYNCS.PHASECHK.TRANS64.TRYWAIT P0, [R5+URZ+0x13280], R0 ;  /* 0x01328000050075a7 */ /* 0x008724000800017f */
[----:B----4-:R-:W-:Y:S05]  /*b8b0*/  @!P0 NANOSLEEP.SYNCS 0x989680 ;  /* 0x009896800000895d */ /* 0x010fea0003900000 */
[----:B------:R-:W4:Y:S02]  /*b8c0*/  @!P0 SYNCS.PHASECHK.TRANS64 P0, [R5+URZ+0x13280], R0 ;  /* 0x01328000050085a7 */ /* 0x000f24000800007f */
[----:B----4-:R-:W-:Y:S05]  /*b8d0*/  @!P0 BRA `(.L_x_10845) ;  /* 0xfffffffc00f08947 */ /* 0x010fea000383ffff */
.L_x_10835:
[----:B------:R-:W-:Y:S05]  /*b8e0*/  BSYNC B0 ;  /* 0x0000000000007941 */ /* 0x000fea0003800000 */
.L_x_10834:
[----:B------:R-:W-:Y:S05]  /*b8f0*/  EXIT ;  /* 0x000000000000794d */ /* 0x000fea0003800000 */
.L_x_10767:
[----:B0-----:R-:W-:-:S04]  /*b900*/  IMAD.U32 R3, RZ, RZ, UR48 ;  /* 0x00000030ff037e24 */ /* 0x001fc8000f8e00ff */
[----:B------:R0:W1:Y:S03]  /*b910*/  SYNCS.PHASECHK.TRANS64.TRYWAIT P1, [R3+URZ+0x13200], R6 ;  /* 0x01320006030075a7 */ /* 0x000066000802017f */
[----:B-1----:R-:W-:Y:S05]  /*b920*/  @!P1 NANOSLEEP.SYNCS 0x989680 ;  /* 0x009896800000995d */ /* 0x002fea0003900000 */
[----:B------:R-:W1:Y:S02]  /*b930*/  @!P1 SYNCS.PHASECHK.TRANS64 P1, [R3+URZ+0x13200], R6 ;  /* 0x01320006030095a7 */ /* 0x000e64000802007f */
[----:B-1----:R-:W-:Y:S05]  /*b940*/  @!P1 BRA `(.L_x_10767) ;  /* 0xfffffffc00ec9947 */ /* 0x002fea000383ffff */
[----:B------:R-:W-:Y:S05]  /*b950*/  BRA `(.L_x_10846) ;  /* 0xffffff5800cc7947 */ /* 0x000fea000383ffff */
.L_x_10771:
[----:B-1----:R1:W2:Y:S02]  /*b960*/  SYNCS.PHASECHK.TRANS64.TRYWAIT P1, [R3+URZ+0x13230], R2 ;  /* 0x01323002030075a7 */ /* 0x0022a4000802017f */
[----:B--2---:R-:W-:Y:S05]  /*b970*/  @!P1 NANOSLEEP.SYNCS 0x989680 ;  /* 0x009896800000995d */ /* 0x004fea0003900000 */
[----:B------:R-:W2:Y:S02]  /*b980*/  @!P1 SYNCS.PHASECHK.TRANS64 P1, [R3+URZ+0x13230], R2 ;  /* 0x01323002030095a7 */ /* 0x000ea4000802007f */
[----:B--2---:R-:W-:Y:S05]  /*b990*/  @!P1 BRA `(.L_x_10771) ;  /* 0xfffffffc00f09947 */ /* 0x004fea000383ffff */
[----:B------:R-:W-:Y:S05]  /*b9a0*/  BRA `(.L_x_10770) ;  /* 0xffffff5800e87947 */ /* 0x000fea000383ffff */
.L_x_10776:
[----:B-1----:R-:W-:-:S04]  /*b9b0*/  MOV R8, UR17 ;  /* 0x0000001100087c02 */ /* 0x002fc80008000f00 */
[----:B------:R1:W2:Y:S03]  /*b9c0*/  SYNCS.PHASECHK.TRANS64.TRYWAIT P1, [R8+URZ+0x13230], R7 ;  /* 0x01323007080075a7 */ /* 0x0002a6000802017f */
[----:B--2---:R-:W-:Y:S05]  /*b9d0*/  @!P1 NANOSLEEP.SYNCS 0x989680 ;  /* 0x009896800000995d */ /* 0x004fea0003900000 */
[----:B------:R-:W2:Y:S02]  /*b9e0*/  @!P1 SYNCS.PHASECHK.TRANS64 P1, [R8+URZ+0x13230], R7 ;  /* 0x01323007080095a7 */ /* 0x000ea4000802007f */
[----:B--2---:R-:W-:Y:S05]  /*b9f0*/  @!P1 BRA `(.L_x_10776) ;  /* 0xfffffffc00ec9947 */ /* 0x004fea000383ffff */
[----:B------:R-:W-:Y:S05]  /*ba00*/  BRA `(.L_x_10775) ;  /* 0xffffff8c00547947 */ /* 0x000fea000383ffff */
.L_x_10780:
[----:B-1----:R-:W-:-:S04]  /*ba10*/  IMAD.U32 R8, RZ, RZ, UR9 ;  /* 0x00000009ff087e24 */ /* 0x002fc8000f8e00ff */
[----:B------:R1:W2:Y:S03]  /*ba20*/  SYNCS.PHASECHK.TRANS64.TRYWAIT P1, [R8+URZ+0x13250], R7 ;  /* 0x01325007080075a7 */ /* 0x0002a6000802017f */
[----:B--2---:R-:W-:Y:S05]  /*ba30*/  @!P1 NANOSLEEP.SYNCS 0x989680 ;  /* 0x009896800000995d */ /* 0x004fea0003900000 */
[----:B------:R-:W2:Y:S02]  /*ba40*/  @!P1 SYNCS.PHASECHK.TRANS64 P1, [R8+URZ+0x13250], R7 ;  /* 0x01325007080095a7 */ /* 0x000ea4000802007f */
[----:B--2---:R-:W-:Y:S05]  /*ba50*/  @!P1 BRA `(.L_x_10780) ;  /* 0xfffffffc00ec9947 */ /* 0x004fea000383ffff */
[----:B------:R-:W-:Y:S05]  /*ba60*/  BRA `(.L_x_10779) ;  /* 0xffffff9000607947 */ /* 0x000fea000383ffff */
.L_x_10786:
[----:B-1----:R-:W-:-:S04]  /*ba70*/  IMAD.U32 R3, RZ, RZ, UR4 ;  /* 0x00000004ff037e24 */ /* 0x002fc8000f8e00ff */
[----:B------:R1:W2:Y:S03]  /*ba80*/  SYNCS.PHASECHK.TRANS64.TRYWAIT P1, [R3+URZ+0x13250], R0 ;  /* 0x01325000030075a7 */ /* 0x0002a6000802017f */
[----:B--2---:R-:W-:Y:S05]  /*ba90*/  @!P1 NANOSLEEP.SYNCS 0x989680 ;  /* 0x009896800000995d */ /* 0x004fea0003900000 */
[----:B------:R-:W2:Y:S02]  /*baa0*/  @!P1 SYNCS.PHASECHK.TRANS64 P1, [R3+URZ+0x13250], R0 ;  /* 0x01325000030095a7 */ /* 0x000ea4000802007f */
[----:B--2---:R-:W-:Y:S05]  /*bab0*/  @!P1 BRA `(.L_x_10786) ;  /* 0xfffffffc00ec9947 */ /* 0x004fea000383ffff */
[----:B------:R-:W-:Y:S05]  /*bac0*/  BRA `(.L_x_10785) ;  /* 0xffffffb800247947 */ /* 0x000fea000383ffff */
.L_x_10794:
[----:B------:R-:W-:Y:S01]  /*bad0*/  IMAD.MOV.U32 R13, RZ, RZ, R17 ;  /* 0x000000ffff0d7224 */ /* 0x000fe200078e0011 */
[----:B------:R-:W-:Y:S01]  /*bae0*/  MOV R12, RZ ;  /* 0x000000ff000c7202 */ /* 0x000fe20000000f00 */
[----:B------:R-:W-:Y:S02]  /*baf0*/  IMAD.MOV.U32 R11, RZ, RZ, 0x1f ;  /* 0x0000001fff0b7424 */ /* 0x000fe400078e00ff */
[----:B------:R-:W-:-:S07]  /*bb00*/  IMAD.MOV.U32 R15, RZ, RZ, -0x1 ;  /* 0xffffffffff0f7424 */ /* 0x000fce00078e00ff */
[----:B------:R-:W-:Y:S05]  /*bb10*/  WARPSYNC.COLLECTIVE R15, `(.L_x_10847) ;  /* 0x000000000f087348 */ /* 0x000fea0003c00000 */
[----:B------:R0:W1:Y:S02]  /*bb20*/  SHFL.IDX P6, R14, R13, R12, R11 ;  /* 0x0000000c0d0e7389 */ /* 0x00006400000c000b */
[----:B01----:R-:W-:Y:S01]  /*bb30*/  ENDCOLLECTIVE ;  /* 0x000000000000791b */ /* 0x003fe20003800000 */
.L_x_10847:
[----:B------:R-:W-:Y:S05]  /*bb40*/  BRA `(.L_x_10848) ;  /* 0xffffffd800e47947 */ /* 0x000fea000383ffff */
.L_x_10796:
[----:B------:R-:W-:Y:S01]  /*bb50*/  BSSY B0, `(.L_x_10849) ;  /* 0x0000006000007945 */ /* 0x000fe20003800000 */
[----:B------:R-:W-:-:S07]  /*bb60*/  IMAD.MOV.U32 R15, RZ, RZ, -0x1 ;  /* 0xffffffffff0f7424 */ /* 0x000fce00078e00ff */
[----:B0-----:R-:W-:Y:S05]  /*bb70*/  WARPSYNC.COLLECTIVE R15, `(.L_x_10850) ;  /* 0x000000000f0c7348 */ /* 0x001fea0003c00000 */
[----:B------:R-:W-:Y:S02]  /*bb80*/  ELECT P6, UR62, PT ;  /* 0x00000000003e782f */ /* 0x000fe400038c0000 */
[----:B------:R-:W-:Y:S01]  /*bb90*/  MOV R14, UR62 ;  /* 0x0000003e000e7c02 */ /* 0x000fe20008000f00 */
[----:B0-----:R-:W-:Y:S10]  /*bba0*/  ENDCOLLECTIVE ;  /* 0x000000000000791b */ /* 0x001ff40003800000 */
.L_x_10850:
[----:B------:R-:W-:Y:S05]  /*bbb0*/  BSYNC B0 ;  /* 0x0000000000007941 */ /* 0x000fea0003800000 */
.L_x_10849:
[----:B------:R-:W-:Y:S05]  /*bbc0*/  BRA `(.L_x_10851) ;  /* 0xffffffd800ec7947 */ /* 0x000fea000383ffff */
.L_x_10798:
[----:B--2---:R2:W3:Y:S02]  /*bbd0*/  SYNCS.PHASECHK.TRANS64.TRYWAIT P0, [R3+URZ+0x13280], R0 ;  /* 0x01328000030075a7 */ /* 0x0044e4000800017f */
[----:B---3--:R-:W-:Y:S05]  /*bbe0*/  @!P0 NANOSLEEP.SYNCS 0x989680 ;  /* 0x009896800000895d */ /* 0x008fea0003900000 */
[----:B------:R-:W3:Y:S02]  /*bbf0*/  @!P0 SYNCS.PHASECHK.TRANS64 P0, [R3+URZ+0x13280], R0 ;  /* 0x01328000030085a7 */ /* 0x000ee4000800007f */
[----:B---3--:R-:W-:Y:S05]  /*bc00*/  @!P0 BRA `(.L_x_10798) ;  /* 0xfffffffc00f08947 */ /* 0x008fea000383ffff */
[----:B------:R-:W-:Y:S05]  /*bc10*/  BRA `(.L_x_10852) ;  /* 0xffffffdc00407947 */ /* 0x000fea000383ffff */
.L_x_10800:
[----:B-1----:R1:W3:Y:S02]  /*bc20*/  SYNCS.PHASECHK.TRANS64.TRYWAIT P0, [R3+URZ+0x13240], R0 ;  /* 0x01324000030075a7 */ /* 0x0022e4000800017f */
[----:B---3--:R-:W-:Y:S05]  /*bc30*/  @!P0 NANOSLEEP.SYNCS 0x989680 ;  /* 0x009896800000895d */ /* 0x008fea0003900000 */
[----:B------:R-:W3:Y:S02]  /*bc40*/  @!P0 SYNCS.PHASECHK.TRANS64 P0, [R3+URZ+0x13240], R0 ;  /* 0x01324000030085a7 */ /* 0x000ee4000800007f */
[----:B---3--:R-:W-:Y:S05]  /*bc50*/  @!P0 BRA `(.L_x_10800) ;  /* 0xfffffffc00f08947 */ /* 0x008fea000383ffff */
[----:B------:R-:W-:Y:S05]  /*bc60*/  BRA `(.L_x_10853) ;  /* 0xffffffdc00887947 */ /* 0x000fea000383ffff */
.L_x_10803:
[----:B------:R-:W-:Y:S01]  /*bc70*/  MOV R13, R7 ;  /* 0x00000007000d7202 */ /* 0x000fe20000000f00 */
[----:B------:R-:W-:Y:S02]  /*bc80*/  IMAD.MOV.U32 R12, RZ, RZ, RZ ;  /* 0x000000ffff0c7224 */ /* 0x000fe400078e00ff */
[----:B------:R-:W-:Y:S02]  /*bc90*/  IMAD.MOV.U32 R11, RZ, RZ, 0x1c1f ;  /* 0x00001c1fff0b7424 */ /* 0x000fe400078e00ff */
[----:B------:R-:W-:Y:S02]  /*bca0*/  IMAD.MOV.U32 R15, RZ, RZ, -0x1 ;  /* 0xffffffffff0f7424 */ /* 0x000fe400078e00ff */
[----:B------:R-:W-:-:S07]  /*bcb0*/  IMAD R5, R0, 0xc0, R21 ;  /* 0x000000c000057824 */ /* 0x000fce00078e0215 */
[----:B------:R-:W-:Y:S05]  /*bcc0*/  WARPSYNC.COLLECTIVE R15, `(.L_x_10854) ;  /* 0x000000000f087348 */ /* 0x000fea0003c00000 */
[----:B------:R0:W1:Y:S02]  /*bcd0*/  SHFL.IDX P6, R14, R13, R12, R11 ;  /* 0x0000000c0d0e7389 */ /* 0x00006400000c000b */
[----:B01----:R-:W-:Y:S01]  /*bce0*/  ENDCOLLECTIVE ;  /* 0x000000000000791b */ /* 0x003fe20003800000 */
.L_x_10854:
[----:B------:R-:W-:Y:S01]  /*bcf0*/  IMAD.MOV.U32 R13, RZ, RZ, R6 ;  /* 0x000000ffff0d7224 */ /* 0x000fe200078e0006 */
[----:B------:R-:W-:-:S07]  /*bd00*/  MOV R2, R14 ;  /* 0x0000000e00027202 */ /* 0x000fce0000000f00 */
[----:B------:R-:W-:Y:S05]  /*bd10*/  WARPSYNC.COLLECTIVE R15, `(.L_x_10855) ;  /* 0x000000000f087348 */ /* 0x000fea0003c00000 */
[----:B------:R0:W1:Y:S02]  /*bd20*/  SHFL.IDX P6, R14, R13, R12, R11 ;  /* 0x0000000c0d0e7389 */ /* 0x00006400000c000b */
[----:B01----:R-:W-:Y:S01]  /*bd30*/  ENDCOLLECTIVE ;  /* 0x000000000000791b */ /* 0x003fe20003800000 */
.L_x_10855:
[----:B------:R-:W-:Y:S02]  /*bd40*/  ULDC UR4, c[0x0][0x288] ;  /* 0x0000a20000047ab9 */ /* 0x000fe40000000800 */
[----:B------:R-:W-:Y:S01]  /*bd50*/  IMAD R0, R9, UR4, RZ ;  /* 0x0000000409007c24 */ /* 0x000fe2000f8e02ff */
[----:B------:R-:W-:-:S04]  /*bd60*/  IADD3 R9, R5, 0x20, RZ ;  /* 0x0000002005097810 */ /* 0x000fc80007ffe0ff */
[----:B------:R-:W-:Y:S01]  /*bd70*/  ISETP.GE.AND P1, PT, R5, R0, PT ;  /* 0x000000000500720c */ /* 0x000fe20003f26270 */
[----:B------:R-:W-:Y:S02]  /*bd80*/  IMAD.MOV.U32 R13, RZ, RZ, R7 ;  /* 0x000000ffff0d7224 */ /* 0x000fe400078e0007 */
[----:B------:R-:W-:-:S10]  /*bd90*/  IMAD.MOV.U32 R12, RZ, RZ, 0x1 ;  /* 0x00000001ff0c7424 */ /* 0x000fd400078e00ff */
[----:B------:R-:W-:-:S05]  /*bda0*/  @!P1 IADD3 R14, P2, R20, R14, RZ ;  /* 0x0000000e140e9210 */ /* 0x000fca0007f5e0ff */
[----:B------:R-:W-:Y:S02]  /*bdb0*/  @!P1 IMAD.X R3, RZ, RZ, R2, P2 ;  /* 0x000000ffff039224 */ /* 0x000fe400010e0602 */
[----:B------:R-:W-:-:S07]  /*bdc0*/  @!P1 IMAD.MOV.U32 R2, RZ, RZ, R14 ;  /* 0x000000ffff029224 */ /* 0x000fce00078e000e */
[----:B------:R-:W-:Y:S05]  /*bdd0*/  WARPSYNC.COLLECTIVE R15, `(.L_x_10856) ;  /* 0x000000000f087348 */ /* 0x000fea0003c00000 */
[----:B------:R0:W1:Y:S02]  /*bde0*/  SHFL.IDX P6, R14, R13, R12, R11 ;  /* 0x0000000c0d0e7389 */ /* 0x00006400000c000b */
[----:B01----:R-:W-:Y:S01]  /*bdf0*/  ENDCOLLECTIVE ;  /* 0x000000000000791b */ /* 0x003fe20003800000 */
.L_x_10856:
[----:B------:R-:W-:Y:S01]  /*be00*/  @!PT LDS RZ, [RZ] ;  /* 0x00000000fffff984 */ /* 0x000fe20000000800 */
[----:B------:R-:W-:Y:S01]  /*be10*/  @!PT LDS RZ, [RZ] ;  /* 0x00000000fffff984 */ /* 0x000fe20000000800 */
[----:B------:R-:W-:Y:S01]  /*be20*/  @!PT LDS RZ, [RZ] ;  /* 0x00000000fffff984 */ /* 0x000fe20000000800 */
[----:B------:R0:W-:Y:S01]  /*be30*/  @!P1 LDGSTS.E.BYPASS.LTC128B.128 [R27+0xb000], desc[UR50][R2.64], !P0 ;  /* 0x0b000000021b9fae */ /* 0x0001e2000c101d72 */
[----:B------:R-:W-:Y:S01]  /*be40*/  ISETP.GE.AND P1, PT, R9, R0, PT ;  /* 0x000000000900720c */ /* 0x000fe20003f26270 */
[----:B------:R-:W-:-:S05]  /*be50*/  VIADD R9, R5, 0x40 ;  /* 0x0000004005097836 */ /* 0x000fca0000000000 */
[----:B------:R-:W-:Y:S02]  /*be60*/  ISETP.GE.AND P2, PT, R9, R0, PT ;  /* 0x000000000900720c */ /* 0x000fe40003f46270 */
[----:B------:R-:W-:Y:S01]  /*be70*/  MOV R13, R6 ;  /* 0x00000006000d7202 */ /* 0x000fe20000000f00 */
[----:B------:R-:W-:-:S10]  /*be80*/  IMAD.MOV.U32 R10, RZ, RZ, R14 ;  /* 0x000000ffff0a7224 */ /* 0x000fd400078e000e */
[----:B0-----:R-:W-:Y:S05]  /*be90*/  WARPSYNC.COLLECTIVE R15, `(.L_x_10857) ;  /* 0x000000000f087348 */ /* 0x001fea0003c00000 */
[----:B------:R1:W2:Y:S02]  /*bea0*/  SHFL.IDX P6, R14, R13, R12, R11 ;  /* 0x0000000c0d0e7389 */ /* 0x0002a400000c000b */
[----:B012---:R-:W-:Y:S01]  /*beb0*/  ENDCOLLECTIVE ;  /* 0x000000000000791b */ /* 0x007fe20003800000 */
.L_x_10857:
[----:B------:R-:W-:Y:S01]  /*bec0*/  MOV R13, R7 ;  /* 0x00000007000d7202 */ /* 0x000fe20000000f00 */
[----:B------:R-:W-:Y:S02]  /*bed0*/  IMAD.MOV.U32 R12, RZ, RZ, 0x2 ;  /* 0x00000002ff0c7424 */ /* 0x000fe400078e00ff */
[----:B------:R-:W-:-:S07]  /*bee0*/  IMAD.MOV.U32 R17, RZ, RZ, R14 ;  /* 0x000000ffff117224 */ /* 0x000fce00078e000e */
[----:B------:R-:W-:Y:S05]  /*bef0*/  WARPSYNC.COLLECTIVE R15, `(.L_x_10858) ;  /* 0x000000000f087348 */ /* 0x000fea0003c00000 */
[----:B------:R0:W1:Y:S02]  /*bf00*/  SHFL.IDX P6, R14, R13, R12, R11 ;  /* 0x0000000c0d0e7389 */ /* 0x00006400000c000b */
[----:B01----:R-:W-:Y:S01]  /*bf10*/  ENDCOLLECTIVE ;  /* 0x000000000000791b */ /* 0x003fe20003800000 */
.L_x_10858:
[----:B------:R-:W-:-:S05]  /*bf20*/  @!P1 IADD3 R2, P3, R20, R17, RZ ;  /* 0x0000001114029210 */ /* 0x000fca0007f7e0ff */
[----:B------:R-:W-:-:S05]  /*bf30*/  @!P1 IMAD.X R3, RZ, RZ, R10, P3 ;  /* 0x000000ffff039224 */ /* 0x000fca00018e060a */
        /* <DEDUP_REMOVED lines=9> */
.L_x_10859:
[----:B------:R-:W-:Y:S02]  /*bfd0*/  IMAD.MOV.U32 R13, RZ, RZ, R7 ;  /* 0x000000ffff0d7224 */ /* 0x000fe400078e0007 */
[----:B------:R-:W-:Y:S01]  /*bfe0*/  IMAD.MOV.U32 R12, RZ, RZ, 0x3 ;  /* 0x00000003ff0c7424 */ /* 0x000fe200078e00ff */
[----:B------:R-:W-:-:S13]  /*bff0*/  @!P2 IADD3 R2, P1, R20, R14, RZ ;  /* 0x0000000e1402a210 */ /* 0x000fda0007f3e0ff */
[----:B------:R-:W-:Y:S05]  /*c000*/  WARPSYNC.COLLECTIVE R15, `(.L_x_10860) ;  /* 0x000000000f087348 */ /* 0x000fea0003c00000 */
[----:B------:R0:W1:Y:S02]  /*c010*/  SHFL.IDX P6, R14, R13, R12, R11 ;  /* 0x0000000c0d0e7389 */ /* 0x00006400000c000b */
[----:B01----:R-:W-:Y:S01]  /*c020*/  ENDCOLLECTIVE ;  /* 0x000000000000791b */ /* 0x003fe20003800000 */
.L_x_10860:
[----:B------:R-:W-:-:S05]  /*c030*/  @!P2 IADD3.X R3, RZ, R9, RZ, P1, !PT ;  /* 0x00000009ff03a210 */ /* 0x000fca0000ffe4ff */
[----:B------:R-:W-:Y:S01]  /*c040*/  @!PT LDS RZ, [RZ] ;  /* 0x00000000fffff984 */ /* 0x000fe20000000800 */
[----:B------:R-:W-:Y:S01]  /*c050*/  @!PT LDS RZ, [RZ] ;  /* 0x00000000fffff984 */ /* 0x000fe20000000800 */
[----:B------:R-:W-:Y:S01]  /*c060*/  @!PT LDS RZ, [RZ] ;  /* 0x00000000fffff984 */ /* 0x000fe20000000800 */
[----:B------:R0:W-:Y:S01]  /*c070*/  @!P2 LDGSTS.E.BYPASS.LTC128B.128 [R27+0xc000], desc[UR50][R2.64], !P0 ;  /* 0x0c000000021bafae */ /* 0x0001e2000c101d72 */
[----:B------:R-:W-:Y:S01]  /*c080*/  MOV R13, R6 ;  /* 0x00000006000d7202 */ /* 0x000fe20000000f00 */
[----:B0-----:R-:W-:Y:S02]  /*c090*/  VIADD R3, R5, 0x60 ;  /* 0x0000006005037836 */ /* 0x001fe40000000000 */
[----:B------:R-:W-:-:S03]  /*c0a0*/  IMAD.MOV.U32 R7, RZ, RZ, R14 ;  /* 0x000000ffff077224 */ /* 0x000fc600078e000e */
[----:B------:R-:W-:-:S13]  /*c0b0*/  ISETP.GE.AND P1, PT, R3, R0, PT ;  /* 0x000000000300720c */ /* 0x000fda0003f26270 */
[----:B------:R-:W-:Y:S05]  /*c0c0*/  WARPSYNC.COLLECTIVE R15, `(.L_x_10861) ;  /* 0x000000000f087348 */ /* 0x000fea0003c00000 */
[----:B------:R0:W1:Y:S02]  /*c0d0*/  SHFL.IDX P6, R14, R13, R12, R11 ;  /* 0x0000000c0d0e7389 */ /* 0x00006400000c000b */
[----:B01----:R-:W-:Y:S01]  /*c0e0*/  ENDCOLLECTIVE ;  /* 0x000000000000791b */ /* 0x003fe20003800000 */
.L_x_10861:
[----:B------:R-:W-:Y:S01]  /*c0f0*/  IMAD.MOV.U32 R13, RZ, RZ, R8 ;  /* 0x000000ffff0d7224 */ /* 0x000fe200078e0008 */
[----:B------:R-:W-:Y:S02]  /*c100*/  MOV R12, RZ ;  /* 0x000000ff000c7202 */ /* 0x000fe40000000f00 */
[----:B------:R-:W-:-:S13]  /*c110*/  @!P1 IADD3 R2, P3, R20, R14, RZ ;  /* 0x0000000e14029210 */ /* 0x000fda0007f7e0ff */
[----:B------:R-:W-:Y:S05]  /*c120*/  WARPSYNC.COLLECTIVE R15, `(.L_x_10862) ;  /* 0x000000000f087348 */ /* 0x000fea0003c00000 */
[----:B------:R0:W1:Y:S02]  /*c130*/  SHFL.IDX P6, R14, R13, R12, R11 ;  /* 0x0000000c0d0e7389 */ /* 0x00006400000c000b */
[----:B01----:R-:W-:Y:S01]  /*c140*/  ENDCOLLECTIVE ;  /* 0x000000000000791b */ /* 0x003fe20003800000 */
.L_x_10862:
[----:B------:R-:W-:-:S05]  /*c150*/  @!P1 IMAD.X R3, RZ, RZ, R7, P3 ;  /* 0x000000ffff039224 */ /* 0x000fca00018e0607 */
[----:B------:R-:W-:Y:S01]  /*c160*/  @!PT LDS RZ, [RZ] ;  /* 0x00000000fffff984 */ /* 0x000fe20000000800 */
[----:B------:R-:W-:Y:S01]  /*c170*/  @!PT LDS RZ, [RZ] ;  /* 0x00000000fffff984 */ /* 0x000fe20000000800 */
[----:B------:R-:W-:Y:S01]  /*c180*/  @!PT LDS RZ, [RZ] ;  /* 0x00000000fffff984 */ /* 0x000fe20000000800 */
[----:B------:R0:W-:Y:S01]  /*c190*/  @!P1 LDGSTS.E.BYPASS.LTC128B.128 [R27+0xc800], desc[UR50][R2.64], !P0 ;  /* 0x0c800000021b9fae */ /* 0x0001e2000c101d72 */
[----:B------:R-:W-:Y:S01]  /*c1a0*/  IMAD.MOV.U32 R13, RZ, RZ, R4 ;  /* 0x000000ffff0d7224 */ /* 0x000fe200078e0004 */
[----:B0-----:R-:W-:Y:S01]  /*c1b0*/  IADD3 R3, R5, 0x80, RZ ;  /* 0x0000008005037810 */ /* 0x001fe20007ffe0ff */
[----:B------:R-:W-:-:S03]  /*c1c0*/  IMAD.MOV.U32 R9, RZ, RZ, R14 ;  /* 0x000000ffff097224 */ /* 0x000fc600078e000e */
[----:B------:R-:W-:-:S13]  /*c1d0*/  ISETP.GE.AND P2, PT, R3, R0, PT ;  /* 0x000000000300720c */ /* 0x000fda0003f46270 */
[----:B------:R-:W-:Y:S05]  /*c1e0*/  WARPSYNC.COLLECTIVE R15, `(.L_x_10863) ;  /* 0x000000000f087348 */ /* 0x000fea0003c00000 */
[----:B------:R0:W1:Y:S02]  /*c1f0*/  SHFL.IDX P6, R14, R13, R12, R11 ;  /* 0x0000000c0d0e7389 */ /* 0x00006400000c000b */
[----:B01----:R-:W-:Y:S01]  /*c200*/  ENDCOLLECTIVE ;  /* 0x000000000000791b */ /* 0x003fe20003800000 */
.L_x_10863:
[----:B------:R-:W-:Y:S02]  /*c210*/  IMAD.MOV.U32 R13, RZ, RZ, R8 ;  /* 0x000000ffff0d7224 */ /* 0x000fe400078e0008 */
[----:B------:R-:W-:Y:S02]  /*c220*/  IMAD.MOV.U32 R12, RZ, RZ, 0x1 ;  /* 0x00000001ff0c7424 */ /* 0x000fe400078e00ff */
[----:B------:R-:W-:-:S07]  /*c230*/  IMAD.MOV.U32 R10, RZ, RZ, R14 ;  /* 0x000000ffff0a7224 */ /* 0x000fce00078e000e */
[----:B------:R-:W-:Y:S05]  /*c240*/  WARPSYNC.COLLECTIVE R15, `(.L_x_10864) ;  /* 0x000000000f087348 */ /* 0x000fea0003c00000 */
[----:B------:R0:W1:Y:S02]  /*c250*/  SHFL.IDX P6, R14, R13, R12, R11 ;  /* 0x0000000c0d0e7389 */ /* 0x00006400000c000b */
[----:B01----:R-:W-:Y:S01]  /*c260*/  ENDCOLLECTIVE ;  /* 0x000000000000791b */ /* 0x003fe20003800000 */
.L_x_10864:
[----:B------:R-:W-:-:S05]  /*c270*/  @!P2 IADD3 R2, P1, R20, R10, RZ ;  /* 0x0000000a1402a210 */ /* 0x000fca0007f3e0ff */
[----:B------:R-:W-:-:S05]  /*c280*/  @!P2 IMAD.X R3, RZ, RZ, R9, P1 ;  /* 0x000000ffff03a224 */ /* 0x000fca00008e0609 */
[----:B------:R-:W-:Y:S01]  /*c290*/  @!PT LDS RZ, [RZ] ;  /* 0x00000000fffff984 */ /* 0x000fe20000000800 */
[----:B------:R-:W-:Y:S01]  /*c2a0*/  @!PT LDS RZ, [RZ] ;  /* 0x00000000fffff984 */ /* 0x000fe20000000800 */
[----:B------:R-:W-:Y:S01]  /*c2b0*/  @!PT LDS RZ, [RZ] ;  /* 0x00000000fffff984 */ /* 0x000fe20000000800 */
[----:B------:R0:W-:Y:S01]  /*c2c0*/  @!P2 LDGSTS.E.BYPASS.LTC128B.128 [R27+0xd000], desc[UR50][R2.64], !P0 ;  /* 0x0d000000021bafae */ /* 0x0001e2000c101d72 */
[----:B------:R-:W-:Y:S01]  /*c2d0*/  IMAD.MOV.U32 R13, RZ, RZ, R4 ;  /* 0x000000ffff0d7224 */ /* 0x000fe200078e0004 */
[----:B------:R-:W-:-:S07]  /*c2e0*/  MOV R8, R14 ;  /* 0x0000000e00087202 */ /* 0x000fce0000000f00 */
[----:B0-----:R-:W-:Y:S05]  /*c2f0*/  WARPSYNC.COLLECTIVE R15, `(.L_x_10865) ;  /* 0x000000000f087348 */ /* 0x001fea0003c00000 */
[----:B------:R1:W2:Y:S02]  /*c300*/  SHFL.IDX P6, R14, R13, R12, R11 ;  /* 0x0000000c0d0e7389 */ /* 0x0002a400000c000b */
[----:B012---:R-:W-:Y:S01]  /*c310*/  ENDCOLLECTIVE ;  /* 0x000000000000791b */ /* 0x007fe20003800000 */
.L_x_10865:
[----:B------:R-:W-:Y:S05]  /*c320*/  BRA `(.L_x_10866) ;  /* 0xffffffe0004c7947 */ /* 0x000fea000383ffff */
.L_x_10804:
[----:B0-----:R-:W-:-:S04]  /*c330*/  IMAD.U32 R3, RZ, RZ, UR41 ;  /* 0x00000029ff037e24 */ /* 0x001fc8000f8e00ff */
[----:B------:R0:W1:Y:S03]  /*c340*/  SYNCS.PHASECHK.TRANS64.TRYWAIT P0, [R3+URZ+0x13220], R0 ;  /* 0x01322000030075a7 */ /* 0x000066000800017f */
[----:B-1----:R-:W-:Y:S05]  /*c350*/  @!P0 NANOSLEEP.SYNCS 0x989680 ;  /* 0x009896800000895d */ /* 0x002fea0003900000 */
[----:B------:R-:W1:Y:S02]  /*c360*/  @!P0 SYNCS.PHASECHK.TRANS64 P0, [R3+URZ+0x13220], R0 ;  /* 0x01322000030085a7 */ /* 0x000e64000800007f */
[----:B-1----:R-:W-:Y:S05]  /*c370*/  @!P0 BRA `(.L_x_10804) ;  /* 0xfffffffc00ec8947 */ /* 0x002fea000383ffff */
[----:B------:R-:W-:Y:S05]  /*c380*/  BRA `(.L_x_10867) ;  /* 0xffffffe0007c7947 */ /* 0x000fea000383ffff */
.L_x_10810:
[----:B-1----:R1:W2:Y:S02]  /*c390*/  SYNCS.PHASECHK.TRANS64.TRYWAIT P0, [R6+URZ+0x13280], R7 ;  /* 0x01328007060075a7 */ /* 0x0022a4000800017f */
[----:B--2---:R-:W-:Y:S05]  /*c3a0*/  @!P0 NANOSLEEP.SYNCS 0x989680 ;  /* 0x009896800000895d */ /* 0x004fea0003900000 */
[----:B------:R-:W2:Y:S02]  /*c3b0*/  @!P0 SYNCS.PHASECHK.TRANS64 P0, [R6+URZ+0x13280], R7 ;  /* 0x01328007060085a7 */ /* 0x000ea4000800007f */
[----:B--2---:R-:W-:Y:S05]  /*c3c0*/  @!P0 BRA `(.L_x_10810) ;  /* 0xfffffffc00f08947 */ /* 0x004fea000383ffff */
[----:B------:R-:W-:Y:S05]  /*c3d0*/  BRA `(.L_x_10868) ;  /* 0xffffffe400147947 */ /* 0x000fea000383ffff */
.L_x_10815:
[----:B--2---:R2:W3:Y:S02]  /*c3e0*/  SYNCS.PHASECHK.TRANS64.TRYWAIT P0, [R6+URZ+0x13240], R7 ;  /* 0x01324007060075a7 */ /* 0x0044e4000800017f */
[----:B---3--:R-:W-:Y:S05]  /*c3f0*/  @!P0 NANOSLEEP.SYNCS 0x989680 ;  /* 0x009896800000895d */ /* 0x008fea0003900000 */
[----:B------:R-:W3:Y:S02]  /*c400*/  @!P0 SYNCS.PHASECHK.TRANS64 P0, [R6+URZ+0x13240], R7 ;  /* 0x01324007060085a7 */ /* 0x000ee4000800007f */
[----:B---3--:R-:W-:Y:S05]  /*c410*/  @!P0 BRA `(.L_x_10815) ;  /* 0xfffffffc00f08947 */ /* 0x008fea000383ffff */
[----:B------:R-:W-:Y:S05]  /*c420*/  BRA `(.L_x_10869) ;  /* 0xffffffe400887947 */ /* 0x000fea000383ffff */
.L_x_10821:
[----:B-1----:R1:W2:Y:S02]  /*c430*/  SYNCS.PHASECHK.TRANS64.TRYWAIT P0, [R3+URZ+0x13270], R2 ;  /* 0x01327002030075a7 */ /* 0x0022a4000800017f */
[----:B--2---:R-:W-:Y:S05]  /*c440*/  @!P0 NANOSLEEP.SYNCS 0x989680 ;  /* 0x009896800000895d */ /* 0x004fea0003900000 */
[----:B------:R-:W2:Y:S02]  /*c450*/  @!P0 SYNCS.PHASECHK.TRANS64 P0, [R3+URZ+0x13270], R2 ;  /* 0x01327002030085a7 */ /* 0x000ea4000800007f */
[----:B--2---:R-:W-:Y:S05]  /*c460*/  @!P0 BRA `(.L_x_10821) ;  /* 0xfffffffc00f08947 */ /* 0x004fea000383ffff */
[----:B------:R-:W-:Y:S05]  /*c470*/  BRA `(.L_x_10870) ;  /* 0xffffffe8001c7947 */ /* 0x000fea000383ffff */
.L_x_10823:
[----:B-1----:R1:W2:Y:S02]  /*c480*/  SYNCS.PHASECHK.TRANS64.TRYWAIT P0, [R3+URZ+0x13260], R2 ;  /* 0x01326002030075a7 */ /* 0x0022a4000800017f */
[----:B--2---:R-:W-:Y:S05]  /*c490*/  @!P0 NANOSLEEP.SYNCS 0x989680 ;  /* 0x009896800000895d */ /* 0x004fea0003900000 */
[----:B------:R-:W2:Y:S02]  /*c4a0*/  @!P0 SYNCS.PHASECHK.TRANS64 P0, [R3+URZ+0x13260], R2 ;  /* 0x01326002030085a7 */ /* 0x000ea4000800007f */
[----:B--2---:R-:W-:Y:S05]  /*c4b0*/  @!P0 BRA `(.L_x_10823) ;  /* 0xfffffffc00f08947 */ /* 0x004fea000383ffff */
[----:B------:R-:W-:Y:S05]  /*c4c0*/  BRA `(.L_x_10871) ;  /* 0xffffffe800247947 */ /* 0x000fea000383ffff */
.L_x_10828:
[----:B0-----:R0:W2:Y:S02]  /*c4d0*/  SYNCS.PHASECHK.TRANS64.TRYWAIT P0, [R2+URZ+0x13270], R3 ;  /* 0x01327003020075a7 */ /* 0x0010a4000800017f */
[----:B--2---:R-:W-:Y:S05]  /*c4e0*/  @!P0 NANOSLEEP.SYNCS 0x989680 ;  /* 0x009896800000895d */ /* 0x004fea0003900000 */
[----:B------:R-:W2:Y:S02]  /*c4f0*/  @!P0 SYNCS.PHASECHK.TRANS64 P0, [R2+URZ+0x13270], R3 ;  /* 0x01327003020085a7 */ /* 0x000ea4000800007f */
[----:B--2---:R-:W-:Y:S05]  /*c500*/  @!P0 BRA `(.L_x_10828) ;  /* 0xfffffffc00f08947 */ /* 0x004fea000383ffff */
[----:B------:R-:W-:Y:S05]  /*c510*/  BRA `(.L_x_10872) ;  /* 0xffffffec00147947 */ /* 0x000fea000383ffff */
.L_x_10830:
[----:B0-----:R0:W2:Y:S02]  /*c520*/  SYNCS.PHASECHK.TRANS64.TRYWAIT P0, [R2+URZ+0x13260], R5 ;  /* 0x01326005020075a7 */ /* 0x0010a4000800017f */
[----:B--2---:R-:W-:Y:S05]  /*c530*/  @!P0 NANOSLEEP.SYNCS 0x989680 ;  /* 0x009896800000895d */ /* 0x004fea0003900000 */
[----:B------:R-:W2:Y:S02]  /*c540*/  @!P0 SYNCS.PHASECHK.TRANS64 P0, [R2+URZ+0x13260], R5 ;  /* 0x01326005020085a7 */ /* 0x000ea4000800007f */
[----:B--2---:R-:W-:Y:S05]  /*c550*/  @!P0 BRA `(.L_x_10830) ;  /* 0xfffffffc00f08947 */ /* 0x004fea000383ffff */
[----:B------:R-:W-:Y:S05]  /*c560*/  BRA `(.L_x_10873) ;  /* 0xffffffec00207947 */ /* 0x000fea000383ffff */
.L_x_10833:
[----:B0-----:R0:W1:Y:S02]  /*c570*/  SYNCS.PHASECHK.TRANS64.TRYWAIT P0, [R7+URZ+0x13220], R0 ;  /* 0x01322000070075a7 */ /* 0x001064000800017f */
[----:B-1----:R-:W-:Y:S05]  /*c580*/  @!P0 NANOSLEEP.SYNCS 0x989680 ;  /* 0x009896800000895d */ /* 0x002fea0003900000 */
[----:B------:R-:W1:Y:S02]  /*c590*/  @!P0 SYNCS.PHASECHK.TRANS64 P0, [R7+URZ+0x13220], R0 ;  /* 0x01322000070085a7 */ /* 0x000e64000800007f */
[----:B-1----:R-:W-:Y:S05]  /*c5a0*/  @!P0 BRA `(.L_x_10833) ;  /* 0xfffffffc00f08947 */ /* 0x002fea000383ffff */
[----:B------:R-:W-:Y:S05]  /*c5b0*/  BRA `(.L_x_10874) ;  /* 0xfffffff000107947 */ /* 0x000fea000383ffff */
.L_x_10837:
[----:B0-----:R0:W1:Y:S02]  /*c5c0*/  SYNCS.PHASECHK.TRANS64.TRYWAIT P1, [R5+URZ], R4 ;  /* 0x00000004050075a7 */ /* 0x001064000802017f */
[----:B-1----:R-:W-:Y:S05]  /*c5d0*/  @!P1 NANOSLEEP.SYNCS 0x989680 ;  /* 0x009896800000995d */ /* 0x002fea0003900000 */
[----:B------:R-:W1:Y:S02]  /*c5e0*/  @!P1 SYNCS.PHASECHK.TRANS64 P1, [R5+URZ], R4 ;  /* 0x00000004050095a7 */ /* 0x000e64000802007f */
[----:B-1----:R-:W-:Y:S05]  /*c5f0*/  @!P1 BRA `(.L_x_10837) ;  /* 0xfffffffc00f09947 */ /* 0x002fea000383ffff */
[----:B------:R-:W-:Y:S05]  /*c600*/  BRA `(.L_x_10875) ;  /* 0xfffffff000647947 */ /* 0x000fea000383ffff */
.L_x_10838:
[----:B-1----:R1:W2:Y:S02]  /*c610*/  SYNCS.PHASECHK.TRANS64.TRYWAIT P1, [R3+URZ], R0 ;  /* 0x00000000030075a7 */ /* 0x0022a4000802017f */
[----:B--2---:R-:W-:Y:S05]  /*c620*/  @!P1 NANOSLEEP.SYNCS 0x989680 ;  /* 0x009896800000995d */ /* 0x004fea0003900000 */
[----:B------:R-:W2:Y:S02]  /*c630*/  @!P1 SYNCS.PHASECHK.TRANS64 P1, [R3+URZ], R0 ;  /* 0x00000000030095a7 */ /* 0x000ea4000802007f */
[----:B--2---:R-:W-:Y:S05]  /*c640*/  @!P1 BRA `(.L_x_10838) ;  /* 0xfffffffc00f09947 */ /* 0x004fea000383ffff */
[----:B------:R-:W-:Y:S05]  /*c650*/  BRA `(.L_x_10876) ;  /* 0xfffffff000587947 */ /* 0x000fea000383ffff */
.L_x_10840:
[----:B-1----:R1:W2:Y:S02]  /*c660*/  SYNCS.PHASECHK.TRANS64.TRYWAIT P1, [R3+URZ+0x13260], R4 ;  /* 0x01326004030075a7 */ /* 0x0022a4000802017f */
[----:B--2---:R-:W-:Y:S05]  /*c670*/  @!P1 NANOSLEEP.SYNCS 0x989680 ;  /* 0x009896800000995d */ /* 0x004fea0003900000 */
[----:B------:R-:W2:Y:S02]  /*c680*/  @!P1 SYNCS.PHASECHK.TRANS64 P1, [R3+URZ+0x13260], R4 ;  /* 0x01326004030095a7 */ /* 0x000ea4000802007f */
[----:B--2---:R-:W-:Y:S05]  /*c690*/  @!P1 BRA `(.L_x_10840) ;  /* 0xfffffffc00f09947 */ /* 0x004fea000383ffff */
[----:B------:R-:W-:Y:S05]  /*c6a0*/  BRA `(.L_x_10877) ;  /* 0xfffffff000587947 */ /* 0x000fea000383ffff */
.L_x_10842:
[----:B0-----:R0:W2:Y:S02]  /*c6b0*/  SYNCS.PHASECHK.TRANS64.TRYWAIT P1, [R5+URZ+0x13260], R0 ;  /* 0x01326000050075a7 */ /* 0x0010a4000802017f */
[----:B--2---:R-:W-:Y:S05]  /*c6c0*/  @!P1 NANOSLEEP.SYNCS 0x989680 ;  /* 0x009896800000995d */ /* 0x004fea0003900000 */
[----:B------:R-:W2:Y:S02]  /*c6d0*/  @!P1 SYNCS.PHASECHK.TRANS64 P1, [R5+URZ+0x13260], R0 ;  /* 0x01326000050095a7 */ /* 0x000ea4000802007f */
[----:B--2---:R-:W-:Y:S05]  /*c6e0*/  @!P1 BRA `(.L_x_10842) ;  /* 0xfffffffc00f09947 */ /* 0x004fea000383ffff */
[----:B------:R-:W-:Y:S05]  /*c6f0*/  BRA `(.L_x_10878) ;  /* 0xfffffff000587947 */ /* 0x000fea000383ffff */
.L_x_10844:
[----:B--2---:R2:W3:Y:S02]  /*c700*/  SYNCS.PHASECHK.TRANS64.TRYWAIT P0, [R3+URZ+0x13280], R4 ;  /* 0x01328004030075a7 */ /* 0x0044e4000800017f */
[----:B---3--:R-:W-:Y:S05]  /*c710*/  @!P0 NANOSLEEP.SYNCS 0x989680 ;  /* 0x009896800000895d */ /* 0x008fea0003900000 */
[----:B------:R-:W3:Y:S02]  /*c720*/  @!P0 SYNCS.PHASECHK.TRANS64 P0, [R3+URZ+0x13280], R4 ;  /* 0x01328004030085a7 */ /* 0x000ee4000800007f */
[----:B---3--:R-:W-:Y:S05]  /*c730*/  @!P0 BRA `(.L_x_10844) ;  /* 0xfffffffc00f08947 */ /* 0x008fea000383ffff */
[----:B------:R-:W-:Y:S05]  /*c740*/  BRA `(.L_x_10845) ;  /* 0xfffffff000547947 */ /* 0x000fea000383ffff */
.L_x_10879:
        /* <DEDUP_REMOVED lines=11> */
.L_x_12990:


//--------------------- .text._ZN7cutlass13device_kernelIN5flash11enable_sm90INS1_16FlashAttnFwdSm90INS1_25CollectiveMainloopFwdSm90ILi2EN4cute5tupleIJNS5_1CILi1EEES8_S8_EEENS6_IJNS7_ILi192EEENS7_ILi160EEENS7_ILi64EEEEEELi64ENS_12float_e4m3_tEfNS_4arch4Sm90ELb0ELb0ELb1ELb1ELb0ELb0ELb0ELb1ELb1ELb1ELb0ELb0EEENS1_21CollectiveEpilogueFwdINS6_IJSA_SC_SB_EEES9_NS_10bfloat16_tESG_Li384ELb1ELb1ELb0ELb1EEENS1_36VarlenDynamicPersistentTileSchedulerILi192ELi160ELi384ELi128ELb0ELb1ELb1ELb0ELb1ELb1EEEEEEEEEvNT_6ParamsE --------------------------
	.section	.text._ZN7cutlass13device_kernelIN5flash11enable_sm90INS1_16FlashAttnFwdSm90INS1_25CollectiveMainloopFwdSm90ILi2EN4cute5tupleIJNS5_1CILi1EEES8_S8_EEENS6_IJNS7_ILi192EEENS7_ILi160EEENS7_ILi64EEEEEELi64ENS_12float_e4m3_tEfNS_4arch4Sm90ELb0ELb0ELb1ELb1ELb0ELb0ELb0ELb1ELb1ELb1ELb0ELb0EEENS1_21CollectiveEpilogueFwdINS6_IJSA_SC_SB_EEES9_NS_10bfloat16_tESG_Li384ELb1ELb1ELb0ELb1EEENS1_36VarlenDynamicPersistentTileSchedulerILi192ELi160ELi384ELi128ELb0ELb1ELb1ELb0ELb1ELb1EEEEEEEEEvNT_6ParamsE,"ax",@progbits
	.align	128
.text._ZN7cutlass13device_kernelIN5flash11enable_sm90INS1_16FlashAttnFwdSm90INS1_25CollectiveMainloopFwdSm90ILi2EN4cute5tupleIJNS5_1CILi1EEES8_S8_EEENS6_IJNS7_ILi192EEENS7_ILi160EEENS7_ILi64EEEEEELi64ENS_12float_e4m3_tEfNS_4arch4Sm90ELb0ELb0ELb1ELb1ELb0ELb0ELb0ELb1ELb1ELb1ELb0ELb0EEENS1_21CollectiveEpilogueFwdINS6_IJSA_SC_SB_EEES9_NS_10bfloat16_tESG_Li384ELb1ELb1ELb0ELb1EEENS1_36VarlenDynamicPersistentTileSchedulerILi192ELi160ELi384ELi128ELb0ELb1ELb1ELb0ELb1ELb1EEEEEEEEEvNT_6ParamsE:
        .type           _ZN7cutlass13device_kernelIN5flash11enable_sm90INS1_16FlashAttnFwdSm90INS1_25CollectiveMainloopFwdSm90ILi2EN4cute5tupleIJNS5_1CILi1EEES8_S8_EEENS6_IJNS7_ILi192EEENS7_ILi160EEENS7_ILi64EEEEEELi64ENS_12float_e4m3_tEfNS_4arch4Sm90ELb0ELb0ELb1ELb1ELb0ELb0ELb0ELb1ELb1ELb1ELb0ELb0EEENS1_21CollectiveEpilogueFwdINS6_IJSA_SC_SB_EEES9_NS_10bfloat16_tESG_Li384ELb1ELb1ELb0ELb1EEENS1_36VarlenDynamicPersistentTileSchedulerILi192ELi160ELi384ELi128ELb0ELb1ELb1ELb0ELb1ELb1EEEEEEEEEvNT_6ParamsE,@function
        .size           _ZN7cutlass13device_kernelIN5flash11enable_sm90INS1_16FlashAttnFwdSm90INS1_25CollectiveMainloopFwdSm90ILi2EN4cute5tupleIJNS5_1CILi1EEES8_S8_EEENS6_IJNS7_ILi192EEENS7_ILi160EEENS7_ILi64EEEEEELi64ENS_12float_e4m3_tEfNS_4arch4Sm90ELb0ELb0ELb1ELb1ELb0ELb0ELb0ELb1ELb1ELb1ELb0ELb0EEENS1_21CollectiveEpilogueFwdINS6_IJSA_SC_SB_EEES9_NS_10bfloat16_tESG_Li384ELb1ELb1ELb0ELb1EEENS1_36VarlenDynamicPersistentTileSchedulerILi192ELi160ELi384ELi128ELb0ELb1ELb1ELb0ELb1ELb1EEEEEEEEEvNT_6ParamsE,(.L_x_12991 - _ZN7cutlass13device_kernelIN5flash11enable_sm90INS1_16FlashAttnFwdSm90INS1_25CollectiveMainloopFwdSm90ILi2EN4cute5tupleIJNS5_1CILi1EEES8_S8_EEENS6_IJNS7_ILi192EEENS7_ILi160EEENS7_ILi64EEEEEELi64ENS_12float_e4m3_tEfNS_4arch4Sm90ELb0ELb0ELb1ELb1ELb0ELb0ELb0ELb1ELb1ELb1ELb0ELb0EEENS1_21CollectiveEpilogueFwdINS6_IJSA_SC_SB_EEES9_NS_10bfloat16_tESG_Li384ELb1ELb1ELb0ELb1EEENS1_36VarlenDynamicPersistentTileSchedulerILi192ELi160ELi384ELi128ELb0ELb1ELb1ELb0ELb1ELb1EEEEEEEEEvNT_6ParamsE)
        .other          _ZN7cutlass13device_kernelIN5flash11enable_sm90INS1_16FlashAttnFwdSm90INS1_25CollectiveMainloopFwdSm90ILi2EN4cute5tupleIJNS5_1CILi1EEES8_S8_EEENS6_IJNS7_ILi192EEENS7_ILi160EEENS7_ILi64EEEEEELi64ENS_12float_e4m3_tEfNS_4arch4Sm90ELb0ELb0ELb1ELb1ELb0ELb0ELb0ELb1ELb1ELb1ELb0ELb0EEENS1_21CollectiveEpilogueFwdINS6_IJSA_SC_SB_EEES9_NS_10bfloat16_tESG_Li384ELb1ELb1ELb0ELb1EEENS1_36VarlenDynamicPersistentTileSchedulerILi192ELi160ELi384ELi128ELb0ELb1ELb1ELb0ELb1ELb1EEEEEEEEEvNT_6ParamsE,@"STO_CUDA_ENTRY STV_DEFAULT"
_ZN7cutlass13device_kernelIN5flash11enable_sm90INS1_16FlashAttnFwdSm90INS1_25CollectiveMainloopFwdSm90ILi2EN4cute5tupleIJNS5_1CILi1EEES8_S8_EEENS6_IJNS7_ILi192EEENS7_ILi160EEENS7_ILi64EEEEEELi64ENS_12float_e4m3_tEfNS_4arch4Sm90ELb0ELb0ELb1ELb1ELb0ELb0ELb0ELb1ELb1ELb1ELb0ELb0EEENS1_21CollectiveEpilogueFwdINS6_IJSA_SC_SB_EEES9_NS_10bfloat16_tESG_Li384ELb1ELb1ELb0ELb1EEENS1_36VarlenDynamicPersistentTileSchedulerILi192ELi160ELi384ELi128ELb0ELb1ELb1ELb0ELb1ELb1EEEEEEEEEvNT_6ParamsE:
        /* <DEDUP_REMOVED lines=18> */
.L_x_10881:
[----:B------:R-:W-:Y:S05]  /*0120*/  BSYNC B0 ;  /* 0x0000000000007941 */ /* 0x000fea0003800000 */
.L_x_10880:
        /* <DEDUP_REMOVED lines=41> */
.L_x_10882:
        /* <DEDUP_REMOVED lines=22> */
.L_x_10883:
        /* <DEDUP_REMOVED lines=18> */
.L_x_10884:
        /* <DEDUP_REMOVED lines=22> */
.L_x_10885:
        /* <DEDUP_REMOVED lines=22> */
.L_x_10886:
[----:B------:R-:W-:Y:S01]  /*0900*/  PLOP3.LUT P0, PT, PT, PT, UP0, 0x80, 0x0 ;  /* 0x000000000000781c */ /* 0x000fe20003f0f008 */
[----:B------:R-:W-:Y:S01]  /*0910*/  UMOV UR40, 0x1 ;  /* 0x0000000100287882 */ /* 0x000fe20000000000 */
[----:B------:R-:W-:Y:S01]  /*0920*/  NOP ;  /* 0x0000000000007918 */ /* 0x000fe20000000000 */
[----:B------:R-:W-:Y:S01]  /*0930*/  USEL UR40, UR40, 0x2, !UP0 ;  /* 0x0000000228287887 */ /* 0x000fe2000c000000 */
[----:B------:R-:W-:Y:S01]  /*0940*/  ULDC.64 UR50, c[0x0][0x208] ;  /* 0x0000820000327ab9 */ /* 0x000fe20000000a00 */
[----:B012-4-:R-:W-:Y:S08]  /*0950*/  BAR.SYNC.DEFER_BLOCKING 0x0 ;  /* 0x0000000000007b1d */ /* 0x017ff00000010000 */
[----:B------:R-:W-:Y:S05]  /*0960*/  @!P0 BRA `(.L_x_10887) ;  /* 0x00000094000c8947 */ /* 0x000fea0003800000 */
.L_x_10888:
        /* <DEDUP_REMOVED lines=16> */
[----:B------:R-:W-:Y:S01]  /*0a70*/  IMAD.MOV.U32 R11, RZ, RZ, -0x2 ;  /* 0xfffffffeff0b7424 */ /* 0x000fe200078e00ff */
[----:B------:R-:W-:Y:S01]  /*0a80*/  R2UR UR44, R30 ;  /* 0x000000001e2c72ca */ /* 0x000fe200000e0000 */
        /* <DEDUP_REMOVED lines=9> */
[----:B------:R-:W-:Y:S01]  /*0b20*/  LEA.HI R2, R0, R10, RZ, 0x4 ;  /* 0x0000000a00027211 */ /* 0x000fe200078f20ff */
[----:B------:R-:W-:Y:S01]  /*0b30*/  IMAD.SHL.U32 R4, R3, 0x20, RZ ;  /* 0x0000002003047824 */ /* 0x000fe200078e00ff */
[----:B------:R-:W-:Y:S01]  /*0b40*/  SHF.R.S32.HI R22, RZ, 0x7, R22 ;  /* 0x00000007ff167819 */ /* 0x000fe20000011416 */
[----:B------:R-:W-:Y:S01]  /*0b50*/  IMAD.IADD R19, R10, 0x1, -R19 ;  /* 0x000000010a137824 */ /* 0x000fe200078e0a13 */
[----:B------:R-:W-:-:S02]  /*0b60*/  SHF.R.S32.HI R5, RZ, 0x4, R2 ;  /* 0x00000004ff057819 */ /* 0x000fc40000011402 */
[C---:B------:R-:W-:Y:S02]  /*0b70*/  LOP3.LUT R3, R2.reuse, 0x3fffff0, RZ, 0xc0, !PT ;  /* 0x03fffff002037812 */ /* 0x040fe400078ec0ff */
[----:B------:R-:W-:Y:S02]  /*0b80*/  SHF.R.S32.HI R6, RZ, 0x1f, R19 ;  /* 0x0000001fff067819 */ /* 0x000fe40000011413 */
[----:B------:R-:W-:Y:S01]  /*0b90*/  LEA.HI R2, R2, R5, RZ, 0x1 ;  /* 0x0000000502027211 */ /* 0x000fe200078f08ff */
[----:B------:R-:W-:Y:S01]  /*0ba0*/  IMAD.IADD R3, R10, 0x1, -R3 ;  /* 0x000000010a037824 */ /* 0x000fe200078e0a03 */
[----:B------:R-:W-:Y:S02]  /*0bb0*/  LOP3.LUT R4, R4, 0xfffffc00, RZ, 0xc0, !PT ;  /* 0xfffffc0004047812 */ /* 0x000fe400078ec0ff */
[----:B------:R-:W-:Y:S02]  /*0bc0*/  LEA.HI R7, R6, R19, RZ, 0x2 ;  /* 0x0000001306077211 */ /* 0x000fe400078f10ff */
[----:B------:R-:W-:Y:S01]  /*0bd0*/  LOP3.LUT R2, R2, 0x1ffffffe, RZ, 0xc0, !PT ;  /* 0x1ffffffe02027812 */ /* 0x000fe200078ec0ff */
[----:B------:R-:W-:Y:S01]  /*0be0*/  IMAD R3, R3, 0x40, R4 ;  /* 0x0000004003037824 */ /* 0x000fe200078e0204 */
[----:B------:R-:W-:-:S02]  /*0bf0*/  LEA.HI R4, R0, R10, RZ, 0x2 ;  /* 0x0000000a00047211 */ /* 0x000fc400078f10ff */
[--C-:B------:R-:W-:Y:S01]  /*0c00*/  SHF.R.S32.HI R8, RZ, 0x2, R7.reuse ;  /* 0x00000002ff087819 */ /* 0x100fe20000011407 */
[----:B------:R-:W-:Y:S01]  /*0c10*/  IMAD.IADD R2, R5, 0x1, -R2 ;  /* 0x0000000105027824 */ /* 0x000fe200078e0a02 */
[----:B------:R-:W-:Y:S02]  /*0c20*/  SHF.R.S32.HI R9, RZ, 0x1f, R7 ;  /* 0x0000001fff097819 */ /* 0x000fe40000011407 */
[----:B------:R-:W-:Y:S01]  /*0c30*/  LOP3.LUT R4, R4, 0xfffffffc, RZ, 0xc0, !PT ;  /* 0xfffffffc04047812 */ /* 0x000fe200078ec0ff */
[----:B------:R-:W-:Y:S01]  /*0c40*/  IMAD R3, R2, 0x8, R3 ;  /* 0x0000000802037824 */ /* 0x000fe200078e0203 */
[----:B------:R-:W-:Y:S01]  /*0c50*/  LEA.HI R9, R9, R8, RZ, 0x3 ;  /* 0x0000000809097211 */ /* 0x000fe200078f18ff */
[----:B------:R-:W-:Y:S01]  /*0c60*/  IMAD.HI R2, R22, 0x55555556, RZ ;  /* 0x5555555616027827 */ /* 0x000fe200078e02ff */
[----:B------:R-:W-:Y:S02]  /*0c70*/  LEA.HI R0, R0, R10, RZ, 0x3 ;  /* 0x0000000a00007211 */ /* 0x000fe400078f18ff */
[----:B------:R-:W-:Y:S01]  /*0c80*/  LOP3.LUT R9, R9, 0xfffffff8, RZ, 0xc0, !PT ;  /* 0xfffffff809097812 */ /* 0x000fe200078ec0ff */
[----:B------:R-:W-:Y:S01]  /*0c90*/  IMAD.IADD R4, R10, 0x1, -R4 ;  /* 0x000000010a047824 */ /* 0x000fe200078e0a04 */
[----:B------:R-:W-:Y:S01]  /*0ca0*/  LEA.HI R6, R6, R19, RZ, 0x5 ;  /* 0x0000001306067211 */ /* 0x000fe200078f28ff */
[----:B------:R0:W-:Y:S01]  /*0cb0*/  STL [R1], R3 ;  /* 0x0000000301007387 */ /* 0x0001e20000100800 */
[----:B------:R-:W-:-:S02]  /*0cc0*/  IADD3 R9, R8, -R9, RZ ;  /* 0x8000000908097210 */ /* 0x000fc40007ffe0ff */
[----:B------:R-:W-:Y:S02]  /*0cd0*/  LOP3.LUT R16, R0, 0xfffffff8, RZ, 0xc0, !PT ;  /* 0xfffffff800107812 */ /* 0x000fe400078ec0ff */
[----:B------:R-:W-:Y:S02]  /*0ce0*/  SHF.R.S32.HI R6, RZ, 0x5, R6 ;  /* 0x00000005ff067819 */ /* 0x000fe40000011406 */
[----:B------:R-:W-:Y:S01]  /*0cf0*/  LOP3.LUT R8, R7, 0x7ffffffc, RZ, 0xc0, !PT ;  /* 0x7ffffffc07087812 */ /* 0x000fe200078ec0ff */
[----:B------:R-:W-:Y:S01]  /*0d00*/  IMAD.IADD R16, R10, 0x1, -R16 ;  /* 0x000000010a107824 */ /* 0x000fe200078e0a10 */
[----:B------:R-:W-:Y:S01]  /*0d10*/  SHF.R.S32.HI R18, RZ, 0x3, R0 ;  /* 0x00000003ff127819 */ /* 0x000fe20000011400 */
[----:B------:R-:W-:Y:S01]  /*0d20*/  IMAD R6, R6, 0x10, R9 ;  /* 0x0000001006067824 */ /* 0x000fe200078e0209 */
[----:B0-----:R-:W-:Y:S01]  /*0d30*/  LEA.HI R3, R2, R2, RZ, 0x1 ;  /* 0x0000000202037211 */ /* 0x001fe200078f08ff */
[----:B------:R-:W-:Y:S01]  /*0d40*/  IMAD.SHL.U32 R17, R16, 0x8, RZ ;  /* 0x0000000810117824 */ /* 0x000fe200078e00ff */
[----:B------:R-:W-:Y:S01]  /*0d50*/  LEA.HI R2, R4, R4, RZ, 0x1 ;  /* 0x0000000404027211 */ /* 0x000fe200078f08ff */
[----:B------:R-:W-:-:S02]  /*0d60*/  IMAD.IADD R8, R19, 0x1, -R8 ;  /* 0x0000000113087824 */ /* 0x000fc400078e0a08 */
[----:B------:R-:W-:Y:S01]  /*0d70*/  IMAD R3, R3, -0x3, R22 ;  /* 0xfffffffd03037824 */ /* 0x000fe200078e0216 */
[----:B------:R-:W-:Y:S01]  /*0d80*/  LOP3.LUT R5, R2, 0x1ffffffe, RZ, 0xc0, !PT ;  /* 0x1ffffffe02057812 */ /* 0x000fe200078ec0ff */
[----:B------:R-:W-:Y:S01]  /*0d90*/  IMAD R156, R8, R11, 0xa0 ;  /* 0x000000a0089c7424 */ /* 0x000fe200078e020b */
[----:B------:R-:W-:Y:S01]  /*0da0*/  SHF.R.S32.HI R0, RZ, 0x1f, R17 ;  /* 0x0000001fff007819 */ /* 0x000fe20000011411 */
[----:B------:R-:W-:Y:S02]  /*0db0*/  IMAD R23, R3, 0x40, R6 ;  /* 0x0000004003177824 */ /* 0x000fe400078e0206 */
[----:B------:R-:W-:-:S05]  /*0dc0*/  IMAD.IADD R4, R4, 0x1, -R5 ;  /* 0x0000000104047824 */ /* 0x000fca00078e0a05 */
[----:B------:R-:W-:-:S07]  /*0dd0*/  LEA R157, R4, R23, 0x3 ;  /* 0x00000017049d7211 */ /* 0x000fce00078e18ff */
.L_x_10920:
        /* <DEDUP_REMOVED lines=36> */
[----:B-----5:R-:W-:Y:S01]  /*1020*/  CS2R R12, SRZ ;  /* 0x00000000000c7805 */ /* 0x020fe2000001ff00 */
[----:B------:R-:W-:Y:S01]  /*1030*/  UIMAD UR4, UR4, UR6, URZ ;  /* 0x00000006040472a4 */ /* 0x000fe2000f8e023f */
[----:B------:R-:W-:Y:S02]  /*1040*/  CS2R R14, SRZ ;  /* 0x00000000000e7805 */ /* 0x000fe4000001ff00 */
[----:B------:R-:W-:Y:S02]  /*1050*/  CS2R R20, SRZ ;  /* 0x0000000000147805 */ /* 0x000fe4000001ff00 */
[----:B------:R-:W-:Y:S02]  /*1060*/  CS2R R24, SRZ ;  /* 0x0000000000187805 */ /* 0x000fe4000001ff00 */
        /* <DEDUP_REMOVED lines=11> */
[----:B------:R-:W-:Y:S01]  /*1120*/  IMAD.U32 R4, RZ, RZ, UR4 ;  /* 0x00000004ff047e24 */ /* 0x000fe2000f8e00ff */
[----:B------:R-:W-:-:S05]  /*1130*/  MOV R5, UR5 ;  /* 0x0000000500057c02 */ /* 0x000fca0008000f00 */
[----:B------:R-:W2:Y:S04]  /*1140*/  LDG.E R26, desc[UR50][R4.64] ;  /* 0x00000032041a7981 */ /* 0x000ea8000c1e1900 */
[----:B------:R-:W3:Y:S01]  /*1150*/  LDG.E R3, desc[UR50][R4.64+0x4] ;  /* 0x0000043204037981 */ /* 0x000ee2000c1e1900 */
[----:B--2---:R-:W-:Y:S02]  /*1160*/  R2UR UR4, R26 ;  /* 0x000000001a0472ca */ /* 0x004fe400000e0000 */
[----:B---3--:R-:W-:-:S13]  /*1170*/  R2UR UR5, R3 ;  /* 0x00000000030572ca */ /* 0x008fda00000e0000 */
[----:B------:R-:W-:-:S12]  /*1180*/  UIADD3 UR4, -UR4, UR5, URZ ;  /* 0x0000000504047290 */ /* 0x000fd8000fffe13f */
.L_x_10889:
[----:B------:R-:W-:Y:S01]  /*1190*/  UIADD3 UR53, -UR53, UR4, URZ ;  /* 0x0000000435357290 */ /* 0x000fe2000fffe13f */
[----:B------:R-:W-:Y:S01]  /*11a0*/  CS2R R32, SRZ ;  /* 0x0000000000207805 */ /* 0x000fe2000001ff00 */
[----:B------:R-:W-:Y:S01]  /*11b0*/  UMOV UR49, UR44 ;  /* 0x0000002c00317c82 */ /* 0x000fe20008000000 */
[----:B------:R-:W-:Y:S01]  /*11c0*/  CS2R R26, SRZ ;  /* 0x00000000001a7805 */ /* 0x000fe2000001ff00 */
[----:B------:R-:W-:Y:S01]  /*11d0*/  UISETP.GE.AND UP0, UPT, UR53, 0x1, UPT ;  /* 0x000000013500788c */ /* 0x000fe2000bf06270 */
[----:B------:R-:W-:Y:S01]  /*11e0*/  CS2R R56, SRZ ;  /* 0x0000000000387805 */ /* 0x000fe2000001ff00 */
[----:B------:R-:W-:Y:S01]  /*11f0*/  UIADD3 UR4, UR53, 0x9f, URZ ;  /* 0x0000009f35047890 */ /* 0x000fe2000fffe03f */
[----:B------:R-:W-:Y:S01]  /*1200*/  IMAD.MOV.U32 R34, RZ, RZ, RZ ;  /* 0x000000ffff227224 */ /* 0x000fe200078e00ff */
[----:B------:R-:W-:Y:S02]  /*1210*/  CS2R R36, SRZ ;  /* 0x0000000000247805 */ /* 0x000fe4000001ff00 */
[----:B------:R-:W-:-:S02]  /*1220*/  CS2R R40, SRZ ;  /* 0x0000000000287805 */ /* 0x000fc4000001ff00 */
[----:B------:R-:W-:Y:S01]  /*1230*/  PLOP3.LUT P1, PT, PT, PT, UP0, 0x80, 0x0 ;  /* 0x000000000000781c */ /* 0x000fe20003f2f008 */
[----:B------:R-:W-:Y:S01]  /*1240*/  UIMAD.WIDE UR4, UR4, 0x66666667, URZ ;  /* 0x66666667040478a5 */ /* 0x000fe2000f8e023f */
[----:B------:R-:W-:Y:S02]  /*1250*/  CS2R R58, SRZ ;  /* 0x00000000003a7805 */ /* 0x000fe4000001ff00 */
[----:B------:R-:W-:Y:S02]  /*1260*/  CS2R R44, SRZ ;  /* 0x00000000002c7805 */ /* 0x000fe4000001ff00 */
[----:B------:R-:W-:Y:S01]  /*1270*/  CS2R R60, SRZ ;  /* 0x00000000003c7805 */ /* 0x000fe2000001ff00 */
[----:B------:R-:W-:-:S04]  /*1280*/  USHF.R.U32.HI UR52, URZ, 0x1f, UR5 ;  /* 0x0000001f3f347899 */ /* 0x000fc80008011605 */
[----:B------:R-:W-:Y:S02]  /*1290*/  ULEA.HI.SX32 UR52, UR5, UR52, 0x1a ;  /* 0x0000003405347291 */ /* 0x000fe4000f8fd23f */
[----:B------:R-:W-:Y:S10]  /*12a0*/  @!P1 BRA `(.L_x_10890) ;  /* 0x0000006c006c9947 */ /* 0x000ff40003800000 */
[----:B------:R-:W0:Y:S01]  /*12b0*/  SHFL.IDX PT, R0, R22, RZ, 0x1f ;  /* 0x00001fff16007589 */ /* 0x000e2200000e0000 */
[----:B------:R-:W1:Y:S01]  /*12c0*/  S2UR UR8, SR_CgaCtaId ;  /* 0x00000000000879c3 */ /* 0x000e620000008800 */
[----:B------:R-:W-:Y:S01]  /*12d0*/  UMOV UR7, 0x400 ;  /* 0x0000040000077882 */ /* 0x000fe20000000000 */
        /* <DEDUP_REMOVED lines=8> */
[----:B------:R-:W-:Y:S01]  /*1360*/  ULEA UR5, UR5, UR4, 0xc ;  /* 0x0000000405057291 */ /* 0x000fe2000f8e603f */
[----:B------:R-:W-:-:S03]  /*1370*/  PLOP3.LUT P0, PT, PT, PT, UP0, 0x80, 0x0 ;  /* 0x000000000000781c */ /* 0x000fc60003f0f008 */
[----:B------:R-:W-:-:S04]  /*1380*/  USHF.R.U32.HI UR5, URZ, 0x4, UR5 ;  /* 0x000000043f057899 */ /* 0x000fc80008011605 */
[----:B------:R-:W-:-:S04]  /*1390*/  ULOP3.LUT UR5, UR5, 0x3fff, URZ, 0xc0, !UPT ;  /* 0x00003fff05057892 */ /* 0x000fc8000f8ec03f */
[----:B------:R-:W-:Y:S02]  /*13a0*/  ULOP3.LUT UR36, UR5, 0x10000, URZ, 0xfc, !UPT ;  /* 0x0001000005247892 */ /* 0x000fe4000f8efc3f */
[----:B------:R-:W-:Y:S10]  /*13b0*/  @!P0 BRA `(.L_x_10891) ;  /* 0x0000000000408947 */ /* 0x000ff40003800000 */
        /* <DEDUP_REMOVED lines=16> */
.L_x_10891:
        /* <DEDUP_REMOVED lines=49> */
[----:B------:R-:W-:Y:S01]  /*17d0*/  MOV R11, UR4 ;  /* 0x00000004000b7c02 */ /* 0x000fe20008000f00 */
[----:B------:R-:W-:-:S03]  /*17e0*/  ULDC UR4, c[0x0][0x9d8] ;  /* 0x0002760000047ab9 */ /* 0x000fc60000000800 */
[----:B------:R-:W-:Y:S01]  /*17f0*/  SHF.L.U32 R11, R11, 0x1f, RZ ;  /* 0x0000001f0b0b7819 */ /* 0x000fe200000006ff */
[----:B-1----:R-:W-:-:S05]  /*1800*/  IMAD.U32 R3, RZ, RZ, UR5 ;  /* 0x00000005ff037e24 */ /* 0x002fca000f8e00ff */
[----:B------:R-:W-:-:S04]  /*1810*/  LEA R2, R3, R2, 0x18 ;  /* 0x0000000203027211 */ /* 0x000fc800078ec0ff */
[----:B------:R-:W0:Y:S01]  /*1820*/  SYNCS.PHASECHK.TRANS64.TRYWAIT P1, [R2+URZ+0x13200], R11 ;  /* 0x0132000b020075a7 */ /* 0x000e22000802017f */
[----:B--2---:R-:W-:-:S04]  /*1830*/  FMUL.FTZ R0, R9, R0 ;  /* 0x0000000009007220 */ /* 0x004fc80000410000 */
[----:B------:R-:W-:Y:S01]  /*1840*/  FMUL.FTZ R0, R0, UR4 ;  /* 0x0000000400007c20 */ /* 0x000fe20008410000 */
[----:B0-----:R-:W-:Y:S06]  /*1850*/  @!P1 BRA `(.L_x_10892) ;  /* 0x000000cc00ac9947 */ /* 0x001fec0003800000 */
.L_x_11014:
[----:B------:R-:W-:Y:S05]  /*1860*/  @!P0 BRA `(.L_x_10893) ;  /* 0x0000000000048947 */ /* 0x000fea0003800000 */
[----:B------:R-:W-:Y:S01]  /*1870*/  BPT.TRAP 0x1 ;  /* 0x000000040000795c */ /* 0x000fe20000300000 */
.L_x_10893:
[----:B------:R-:W-:Y:S02]  /*1880*/  IMAD.U32 R6, RZ, RZ, UR42 ;  /* 0x0000002aff067e24 */ /* 0x000fe4000f8e00ff */
[----:B------:R-:W-:-:S03]  /*1890*/  IMAD.U32 R5, RZ, RZ, UR43 ;  /* 0x0000002bff057e24 */ /* 0x000fc6000f8e00ff */
[----:B------:R-:W-:Y:S01]  /*18a0*/  SHF.L.U32 R6, R6, 0x1f, RZ ;  /* 0x0000001f06067819 */ /* 0x000fe200000006ff */
[----:B------:R-:W-:-:S04]  /*18b0*/  IMAD R5, R5, 0x8, R2 ;  /* 0x0000000805057824 */ /* 0x000fc800078e0202 */
[----:B------:R1:W2:Y:S01]  /*18c0*/  SYNCS.PHASECHK.TRANS64.TRYWAIT P1, [R5+URZ+0x13230], R6 ;  /* 0x01323006050075a7 */ /* 0x0002a2000802017f */
[----:B------:R-:W-:Y:S05]  /*18d0*/  @!P0 BRA `(.L_x_10894) ;  /* 0x0000000000048947 */ /* 0x000fea0003800000 */
[----:B------:R-:W-:Y:S01]  /*18e0*/  BPT.TRAP 0x1 ;  /* 0x000000040000795c */ /* 0x000fe20000300000 */
.L_x_10894:
        /* <DEDUP_REMOVED lines=8> */
.L_x_10895:
[----:B------:R-:W-:Y:S05]  /*1970*/  WARPSYNC.ALL ;  /* 0x0000000000007948 */ /* 0x000fea0003800000 */
[----:B------:R-:W-:Y:S01]  /*1980*/  IMAD.MOV.U32 R55, RZ, RZ, RZ ;  /* 0x000000ffff377224 */ /* 0x000fe200078e00ff */
[----:B------:R-:W-:-:S04]  /*1990*/  LOP3.LUT R4, R4, 0x10000, RZ, 0xfc, !PT ;  /* 0x0001000004047812 */ /* 0x000fc800078efcff */
        /* <DEDUP_REMOVED lines=12> */
[----:B------:R-:W3:Y:S01]  /*1a60*/  S2R R120, SR_TID.X ;  /* 0x0000000000787919 */ /* 0x000ee20000002100 */
[----:B------:R-:W-:-:S02]  /*1a70*/  UIMAD UR12, UR43, 0x280, UR12 ;  /* 0x000002802b0c78a4 */ /* 0x000fc4000f8e020c */
[----:B------:R-:W-:Y:S02]  /*1a80*/  UISETP.GE.AND UP0, UPT, UR53, 0xa1, UPT ;  /* 0x000000a13500788c */ /* 0x000fe4000bf06270 */
[----:B------:R-:W-:Y:S02]  /*1a90*/  UIADD3 UR6, UR12, 0x100, URZ ;  /* 0x000001000c067890 */ /* 0x000fe4000fffe03f */
[----:B------:R-:W-:Y:S02]  /*1aa0*/  UIADD3 UR10, UR12, 0x180, URZ ;  /* 0x000001800c0a7890 */ /* 0x000fe4000fffe03f */
[----:B------:R-:W-:Y:S02]  /*1ab0*/  UMOV UR38, UR12 ;  /* 0x0000000c00267c82 */ /* 0x000fe40008000000 */
[----:B------:R-:W-:Y:S01]  /*1ac0*/  QGMMA.64x32x32.F32.E4M3.E4M3 R104, gdesc[UR36], RZ, !UPT, gsb0 ;  /* 0x00600000246879f3 */ /* 0x000fe2000c0008ff */
[----:B------:R-:W-:Y:S01]  /*1ad0*/  UIADD3 UR38, UR12, 0x80, URZ ;  /* 0x000000800c267890 */ /* 0x000fe2000fffe03f */
[----:B------:R-:W-:Y:S01]  /*1ae0*/  UMOV UR39, 0x80000020 ;  /* 0x8000002000277882 */ /* 0x000fe20000000000 */
[----:B------:R-:W-:-:S02]  /*1af0*/  WARPGROUP.DEPBAR.LE gsb0, 0x0 ;  /* 0x00008000000079c5 */ /* 0x000fc40000010000 */
        /* <DEDUP_REMOVED lines=27> */
[C---:B-12---:R-:W-:Y:S01]  /*1cb0*/  FMUL.FTZ R6, R0.reuse, R106 ;  /* 0x0000006a00067220 */ /* 0x046fe20000410000 */
[C---:B------:R-:W-:Y:S01]  /*1cc0*/  FMUL.FTZ R7, R0.reuse, R107 ;  /* 0x0000006b00077220 */ /* 0x040fe20000410000 */
[----:B------:R-:W-:Y:S01]  /*1cd0*/  QGMMA.64x32x32.F32.E4M3.E4M3 R88, gdesc[UR4], R88, gsb0 ;  /* 0x00600000045879f3 */ /* 0x000fe20008000858 */
[----:B------:R-:W-:Y:S01]  /*1ce0*/  UIADD3 UR6, UR12, 0x102, URZ ;  /* 0x000001020c067890 */ /* 0x000fe2000fffe03f */
[----:B------:R-:W1:Y:S01]  /*1cf0*/  MUFU.TANH R51, R51 ;  /* 0x0000003300337308 */ /* 0x000e620000002400 */
[----:B------:R-:W-:Y:S01]  /*1d00*/  UMOV UR7, 0x80000020 ;  /* 0x8000002000077882 */ /* 0x000fe20000000000 */
[C---:B------:R-:W-:Y:S01]  /*1d10*/  FMUL.FTZ R54, R0.reuse, R109 ;  /* 0x0000006d00367220 */ /* 0x040fe20000410000 */
        /* <DEDUP_REMOVED lines=12> */
[----:B------:R-:W4:Y:S08]  /*1de0*/  MUFU.TANH R6, R6 ;  /* 0x0000000600067308 */ /* 0x000f300000002400 */
[----:B------:R-:W5:Y:S08]  /*1df0*/  MUFU.TANH R7, R7 ;  /* 0x0000000700077308 */ /* 0x000f700000002400 */
[----:B------:R-:W3:Y:S08]  /*1e00*/  MUFU.TANH R54, R54 ;  /* 0x0000003600367308 */ /* 0x000ef00000002400 */
[----:B------:R-:W3:Y:S08]  /*1e10*/  MUFU.TANH R8, R8 ;  /* 0x0000000800087308 */ /* 0x000ef00000002400 */
[----:B------:R-:W3:Y:S01]  /*1e20*/  MUFU.TANH R11, R11 ;  /* 0x0000000b000b7308 */ /* 0x000ee20000002400 */
        /* <DEDUP_REMOVED lines=23> */
[----:B------:R-:W-:-:S06]  /*1fa0*/  FMUL.FTZ R45, R0, R101 ;  /* 0x00000065002d7220 */ /* 0x000fcc0000410000 */
[----:B------:R-:W-:Y:S08]  /*1fb0*/  MUFU.TANH R14, R14 ;  /* 0x0000000e000e7308 */ /* 0x000ff00000002400 */
[----:B------:R-:W3:Y:S08]  /*1fc0*/  MUFU.TANH R105, R105 ;  /* 0x0000006900697308 */ /* 0x000ef00000002400 */
[----:B------:R-:W3:Y:S08]  /*1fd0*/  MUFU.TANH R21, R21 ;  /* 0x0000001500157308 */ /* 0x000ef00000002400 */
[----:B------:R-:W3:Y:S08]  /*1fe0*/  MUFU.TANH R96, R96 ;  /* 0x0000006000607308 */ /* 0x000ef00000002400 */
[----:B------:R-:W3:Y:S01]  /*1ff0*/  MUFU.TANH R20, R20 ;  /* 0x0000001400147308 */ /* 0x000ee20000002400 */
[----:B------:R-:W-:-:S02]  /*2000*/  WARPGROUP.DEPBAR.LE gsb0, 0x0 ;  /* 0x00008000000079c5 */ /* 0x000fc40000010000 */
[----:B------:R-:W-:Y:S01]  /*2010*/  WARPGROUP.ARRIVE ;  /* 0x00000000000079c5 */ /* 0x000fe20000000000 */
[C---:B------:R-:W-:Y:S01]  /*2020*/  FMUL.FTZ R42, R0.reuse, R73 ;  /* 0x00000049002a7220 */ /* 0x040fe20000410000 */
[C---:B------:R-:W-:Y:S01]  /*2030*/  FMUL.FTZ R93, R0.reuse, R74 ;  /* 0x0000004a005d7220 */ /* 0x040fe20000410000 */
[C---:B------:R-:W-:Y:S01]  /*2040*/  FMUL.FTZ R74, R0.reuse, R76 ;  /* 0x0000004c004a7220 */ /* 0x040fe20000410000 */
[C---:B------:R-:W-:Y:S01]  /*2050*/  FMUL.FTZ R76, R0.reuse, R83 ;  /* 0x00000053004c7220 */ /* 0x040fe20000410000 */
[----:B------:R-:W3:Y:S01]  /*2060*/  MUFU.TANH R9, R9 ;  /* 0x0000000900097308 */ /* 0x000ee20000002400 */
[----:B------:R-:W-:Y:S01]  /*2070*/  QGMMA.64x32x32.F32.E4M3.E4M3 R56, gdesc[UR4], R56, gsb0 ;  /* 0x00600000043879f3 */ /* 0x000fe20008000838 */
[----:B------:R-:W-:Y:S01]  /*2080*/  UIADD3 UR6, UR12, 0x202, URZ ;  /* 0x000002020c067890 */ /* 0x000fe2000fffe03f */
[C---:B------:R-:W-:Y:S01]  /*2090*/  FMUL.FTZ R47, R0.reuse, R85 ;  /* 0x00000055002f7220 */ /* 0x040fe20000410000 */
[----:B------:R-:W-:Y:S01]  /*20a0*/  UMOV UR7, 0x80000020 ;  /* 0x8000002000077882 */ /* 0x000fe20000000000 */
        /* <DEDUP_REMOVED lines=12> */
[----:B------:R-:W-:-:S07]  /*2170*/  FMUL.FTZ R80, R0, R86 ;  /* 0x0000005600507220 */ /* 0x000fce0000410000 */
[----:B------:R-:W3:Y:S08]  /*2180*/  MUFU.TANH R95, R95 ;  /* 0x0000005f005f7308 */ /* 0x000ef00000002400 */
[----:B------:R-:W3:Y:S08]  /*2190*/  MUFU.TANH R104, R104 ;  /* 0x0000006800687308 */ /* 0x000ef00000002400 */
[----:B------:R-:W3:Y:S08]  /*21a0*/  MUFU.TANH R108, R108 ;  /* 0x0000006c006c7308 */ /* 0x000ef00000002400 */
[----:B------:R-:W-:Y:S08]  /*21b0*/  MUFU.TANH R44, R44 ;  /* 0x0000002c002c7308 */ /* 0x000ff00000002400 */
[----:B------:R-:W3:Y:S01]  /*21c0*/  MUFU.TANH R107, R107 ;  /* 0x0000006b006b7308 */ /* 0x000ee20000002400 */
[----:B------:R-:W-:-:S02]  /*21d0*/  WARPGROUP.DEPBAR.LE gsb0, 0x0 ;  /* 0x00008000000079c5 */ /* 0x000fc40000010000 */
[----:B------:R-:W-:Y:S01]  /*21e0*/  WARPGROUP.ARRIVE ;  /* 0x00000000000079c5 */ /* 0x000fe20000000000 */
[C---:B------:R-:W-:Y:S01]  /*21f0*/  FMUL.FTZ R73, R0.reuse, R56 ;  /* 0x0000003800497220 */ /* 0x040fe20000410000 */
[----:B------:R-:W-:Y:S01]  /*2200*/  MOV R56, UR52 ;  /* 0x0000003400387c02 */ /* 0x000fe20008000f00 */
[C---:B------:R-:W-:Y:S01]  /*2210*/  FMUL.FTZ R83, R0.reuse, R64 ;  /* 0x0000004000537220 */ /* 0x040fe20000410000 */
[C---:B------:R-:W-:Y:S01]  /*2220*/  FMUL.FTZ R85, R0.reuse, R65 ;  /* 0x0000004100557220 */ /* 0x040fe20000410000 */
[----:B------:R-:W-:Y:S01]  /*2230*/  FMUL.FTZ R48, R0, R57 ;  /* 0x0000003900307220 */ /* 0x000fe20000410000 */
[----:B------:R-:W-:Y:S01]  /*2240*/  QGMMA.64x32x32.F32.E4M3.E4M3 R24, gdesc[UR4], R24, gsb0 ;  /* 0x00600000041879f3 */ /* 0x000fe20008000818 */
[----:B------:R-:W-:Y:S02]  /*2250*/  IMAD R15, R56, -0xa0, R15 ;  /* 0xffffff60380f7824 */ /* 0x000fe400078e020f */
[C---:B------:R-:W-:Y:S01]  /*2260*/  FMUL.FTZ R79, R0.reuse, R58 ;  /* 0x0000003a004f7220 */ /* 0x040fe20000410000 */
[C---:B------:R-:W-:Y:S01]  /*2270*/  FMUL.FTZ R58, R0.reuse, R59 ;  /* 0x0000003b003a7220 */ /* 0x040fe20000410000 */
[C---:B------:R-:W-:Y:S01]  /*2280*/  FMUL.FTZ R82, R0.reuse, R60 ;  /* 0x0000003c00527220 */ /* 0x040fe20000410000 */
[C---:B------:R-:W-:Y:S01]  /*2290*/  FMUL.FTZ R87, R0.reuse, R66 ;  /* 0x0000004200577220 */ /* 0x040fe20000410000 */
[C---:B------:R-:W-:Y:S01]  /*22a0*/  ISETP.GT.AND P1, PT, R15.reuse, RZ, PT ;  /* 0x000000ff0f00720c */ /* 0x040fe20003f24270 */
[----:B------:R-:W3:Y:S01]  /*22b0*/  MUFU.TANH R43, R43 ;  /* 0x0000002b002b7308 */ /* 0x000ee20000002400 */
[C---:B------:R-:W-:Y:S01]  /*22c0*/  ISETP.GT.AND P2, PT, R15.reuse, 0x1, PT ;  /* 0x000000010f00780c */ /* 0x040fe20003f44270 */
[C---:B------:R-:W-:Y:S01]  /*22d0*/  FMUL.FTZ R61, R0.reuse, R61 ;  /* 0x0000003d003d7220 */ /* 0x040fe20000410000 */
[----:B------:R-:W-:Y:S01]  /*22e0*/  ISETP.GT.AND P3, PT, R15, 0x8, PT ;  /* 0x000000080f00780c */ /* 0x000fe20003f64270 */
[C---:B------:R-:W-:Y:S01]  /*22f0*/  FMUL.FTZ R97, R0.reuse, R67 ;  /* 0x0000004300617220 */ /* 0x040fe20000410000 */
[----:B-1----:R-:W-:Y:S01]  /*2300*/  FSEL R51, R51, -INF , P1 ;  /* 0xff80000033337808 */ /* 0x002fe20000800000 */
[----:B------:R-:W-:Y:S01]  /*2310*/  FMUL.FTZ R68, R0, R68 ;  /* 0x0000004400447220 */ /* 0x000fe20000410000 */
[----:B0-----:R-:W-:Y:S01]  /*2320*/  FSEL R52, R52, -INF , P2 ;  /* 0xff80000034347808 */ /* 0x001fe20001000000 */
[----:B------:R-:W0:Y:S01]  /*2330*/  MUFU.TANH R94, R94 ;  /* 0x0000005e005e7308 */ /* 0x000e220000002400 */
[----:B------:R-:W-:Y:S01]  /*2340*/  ISETP.GT.AND P4, PT, R15, 0x9, PT ;  /* 0x000000090f00780c */ /* 0x000fe20003f84270 */
[C---:B------:R-:W-:Y:S01]  /*2350*/  FMUL.FTZ R84, R0.reuse, R63 ;  /* 0x0000003f00547220 */ /* 0x040fe20000410000 */
[----:B--2---:R-:W-:Y:S01]  /*2360*/  FSEL R53, R53, -INF , P3 ;  /* 0xff80000035357808 */ /* 0x004fe20001800000 */
[C---:B------:R-:W-:Y:S01]  /*2370*/  FMUL.FTZ R62, R0.reuse, R62 ;  /* 0x0000003e003e7220 */ /* 0x040fe20000410000 */
[----:B------:R-:W-:Y:S01]  /*2380*/  FMNMX.FTZ R64, R51, R52, !PT ;  /* 0x0000003433407209 */ /* 0x000fe20007810000 */
[----:B------:R-:W-:Y:S01]  /*2390*/  FMUL.FTZ R86, R0, R70 ;  /* 0x0000004600567220 */ /* 0x000fe20000410000 */
[----:B----4-:R-:W-:Y:S01]  /*23a0*/  FSEL R6, R6, -INF , P1 ;  /* 0xff80000006067808 */ /* 0x010fe20000800000 */
[----:B------:R-:W1:Y:S01]  /*23b0*/  MUFU.TANH R109, R109 ;  /* 0x0000006d006d7308 */ /* 0x000e620000002400 */
[C---:B------:R-:W-:Y:S01]  /*23c0*/  ISETP.GT.AND P5, PT, R15.reuse, 0x10, PT ;  /* 0x000000100f00780c */ /* 0x040fe20003fa4270 */
[C---:B------:R-:W-:Y:S01]  /*23d0*/  FMUL.FTZ R98, R0.reuse, R71 ;  /* 0x0000004700627220 */ /* 0x040fe20000410000 */
[----:B------:R-:W-:Y:S01]  /*23e0*/  ISETP.GT.AND P1, PT, R15, 0x11, PT ;  /* 0x000000110f00780c */ /* 0x000fe20003f24270 */
[----:B------:R-:W-:Y:S01]  /*23f0*/  FMUL.FTZ R69, R0, R69 ;  /* 0x0000004500457220 */ /* 0x000fe20000410000 */
[----:B-----5:R-:W-:-:S02]  /*2400*/  FSEL R7, R7, -INF , P2 ;  /* 0xff80000007077808 */ /* 0x020fc40001000000 */
[----:B---3--:R-:W-:Y:S01]  /*2410*/  FSEL R54, R54, -INF , P4 ;  /* 0xff80000036367808 */ /* 0x008fe20002000000 */
[----:B------:R-:W2:Y:S01]  /*2420*/  MUFU.TANH R49, R49 ;  /* 0x0000003100317308 */ /* 0x000ea20000002400 */
[----:B------:R-:W-:Y:S02]  /*2430*/  FMNMX.FTZ R65, R53, R64, !PT ;  /* 0x0000004035417209 */ /* 0x000fe40007810000 */
[C---:B------:R-:W-:Y:S02]  /*2440*/  ISETP.GT.AND P2, PT, R15.reuse, 0x18, PT ;  /* 0x000000180f00780c */ /* 0x040fe40003f44270 */
[----:B------:R-:W-:Y:S02]  /*2450*/  FSEL R8, R8, -INF , P3 ;  /* 0xff80000008087808 */ /* 0x000fe40001800000 */
[----:B------:R-:W-:Y:S01]  /*2460*/  ISETP.GT.AND P3, PT, R15, 0x19, PT ;  /* 0x000000190f00780c */ /* 0x000fe20003f64270 */
[----:B------:R-:W3:Y:S01]  /*2470*/  MUFU.TANH R91, R91 ;  /* 0x0000005b005b7308 */ /* 0x000ee20000002400 */
[----:B------:R-:W-:-:S02]  /*2480*/  FSEL R56, R11, -INF , P5 ;  /* 0xff8000000b387808 */ /* 0x000fc40002800000 */
[----:B------:R-:W-:Y:S02]  /*2490*/  FSEL R57, R12, -INF , P1 ;  /* 0xff8000000c397808 */ /* 0x000fe40000800000 */
[----:B------:R-:W-:Y:S02]  /*24a0*/  FMNMX.FTZ R65, R54, R65, !PT ;  /* 0x0000004136417209 */ /* 0x000fe40007810000 */
[----:B------:R-:W-:Y:S01]  /*24b0*/  FSEL R12, R106, -INF , P2 ;  /* 0xff8000006a0c7808 */ /* 0x000fe20001000000 */
[----:B------:R-:W4:Y:S01]  /*24c0*/  MUFU.TANH R50, R50 ;  /* 0x0000003200327308 */ /* 0x000f220000002400 */
[----:B------:R-:W-:Y:S02]  /*24d0*/  FSEL R59, R13, -INF , P2 ;  /* 0xff8000000d3b7808 */ /* 0x000fe40001000000 */
[----:B------:R-:W-:Y:S02]  /*24e0*/  ISETP.GT.AND P2, PT, R15, 0x29, PT ;  /* 0x000000290f00780c */ /* 0x000fe40003f44270 */
[----:B------:R-:W-:-:S02]  /*24f0*/  FSEL R13, R105, -INF , P3 ;  /* 0xff800000690d7808 */ /* 0x000fc40001800000 */
[----:B------:R-:W-:Y:S01]  /*2500*/  FSEL R60, R14, -INF , P3 ;  /* 0xff8000000e3c7808 */ /* 0x000fe20001800000 */
[----:B------:R-:W5:Y:S01]  /*2510*/  MUFU.TANH R90, R90 ;  /* 0x0000005a005a7308 */ /* 0x000f620000002400 */
[----:B------:R-:W-:Y:S02]  /*2520*/  ISETP.GT.AND P3, PT, R15, 0x30, PT ;  /* 0x000000300f00780c */ /* 0x000fe40003f64270 */
[----:B------:R-:W-:Y:S02]  /*2530*/  FMNMX.FTZ R66, R56, R65, !PT ;  /* 0x0000004138427209 */ /* 0x000fe40007810000 */
[----:B------:R-:W-:Y:S01]  /*2540*/  FSEL R64, R21, -INF , P2 ;  /* 0xff80000015407808 */ /* 0x000fe20001000000 */
[----:B------:R-:W-:Y:S02]  /*2550*/  WARPGROUP.DEPBAR.LE gsb0, 0x0 ;  /* 0x00008000000079c5 */ /* 0x000fe40000010000 */
[----:B------:R-:W-:Y:S01]  /*2560*/  FSEL R21, R96, -INF , P3 ;  /* 0xff80000060157808 */ /* 0x000fe20001800000 */
[----:B------:R0:W-:Y:S01]  /*2570*/  MUFU.TANH R70, R61 ;  /* 0x0000003d00467308 */ /* 0x0001e20000002400 */
[----:B------:R-:W-:Y:S01]  /*2580*/  FSEL R11, R20, -INF , P1 ;  /* 0xff800000140b7808 */ /* 0x000fe20000800000 */
[C---:B------:R-:W-:Y:S01]  /*2590*/  FMUL.FTZ R28, R0.reuse, R28 ;  /* 0x0000001c001c7220 */ /* 0x040fe20000410000 */
[----:B------:R-:W-:Y:S01]  /*25a0*/  FMNMX.FTZ R96, R57, R66, !PT ;  /* 0x0000004239607209 */ /* 0x000fe20007810000 */
[C---:B------:R-:W-:Y:S01]  /*25b0*/  FMUL.FTZ R29, R0.reuse, R29 ;  /* 0x0000001d001d7220 */ /* 0x040fe20000410000 */
[----:B------:R-:W-:Y:S01]  /*25c0*/  ISETP.GT.AND P1, PT, R15, 0x28, PT ;  /* 0x000000280f00780c */ /* 0x000fe20003f24270 */
[C---:B------:R-:W-:Y:S01]  /*25d0*/  FMUL.FTZ R27, R0.reuse, R27 ;  /* 0x0000001b001b7220 */ /* 0x040fe20000410000 */
[----:B------:R-:W-:Y:S01]  /*25e0*/  FSEL R9, R9, -INF , P4 ;  /* 0xff80000009097808 */ /* 0x000fe20002000000 */
[----:B------:R1:W-:Y:S01]  /*25f0*/  MUFU.TANH R71, R62 ;  /* 0x0000003e00477308 */ /* 0x0003e20000002400 */
[----:B------:R-:W-:Y:S01]  /*2600*/  ISETP.GT.AND P4, PT, R15, 0x20, PT ;  /* 0x000000200f00780c */ /* 0x000fe20003f84270 */
[----:B------:R-:W-:Y:S01]  /*2610*/  FMUL.FTZ R101, R0, R38 ;  /* 0x0000002600657220 */ /* 0x000fe20000410000 */
[----:B------:R-:W-:-:S02]  /*2620*/  FMNMX.FTZ R67, R59, R96, !PT ;  /* 0x000000603b437209 */ /* 0x000fc40007810000 */
[----:B------:R-:W-:Y:S02]  /*2630*/  FSEL R10, R10, -INF , P5 ;  /* 0xff8000000a0a7808 */ /* 0x000fe40002800000 */
[----:B------:R-:W-:Y:S01]  /*2640*/  FSEL R63, R46, -INF , P1 ;  /* 0xff8000002e3f7808 */ /* 0x000fe20000800000 */
[----:B------:R-:W-:Y:S01]  /*2650*/  MUFU.TANH R89, R89 ;  /* 0x0000005900597308 */ /* 0x000fe20000002400 */
[----:B------:R-:W-:Y:S02]  /*2660*/  ISETP.GT.AND P5, PT, R15, 0x21, PT ;  /* 0x000000210f00780c */ /* 0x000fe40003fa4270 */
[----:B------:R-:W-:Y:S02]  /*2670*/  FSEL R46, R95, -INF , P2 ;  /* 0xff8000005f2e7808 */ /* 0x000fe40001000000 */
[----:B0-----:R-:W-:Y:S02]  /*2680*/  FSEL R61, R104, -INF , P4 ;  /* 0xff800000683d7808 */ /* 0x001fe40002000000 */
[----:B------:R-:W-:Y:S01]  /*2690*/  FSEL R14, R108, -INF , P4 ;  /* 0xff8000006c0e7808 */ /* 0x000fe20002000000 */
[----:B------:R0:W-:Y:S01]  /*26a0*/  MUFU.TANH R95, R68 ;  /* 0x00000044005f7308 */ /* 0x0001e20000002400 */
[----:B------:R-:W-:-:S02]  /*26b0*/  ISETP.GT.AND P4, PT, R15, 0x31, PT ;  /* 0x000000310f00780c */ /* 0x000fc40003f84270 */
[----:B------:R-:W-:Y:S02]  /*26c0*/  FSEL R20, R107, -INF , P5 ;  /* 0xff8000006b147808 */ /* 0x000fe40002800000 */
[----:B-1----:R-:W-:Y:S02]  /*26d0*/  FSEL R62, R44, -INF , P5 ;  /* 0xff8000002c3e7808 */ /* 0x002fe40002800000 */
[----:B------:R-:W-:Y:S01]  /*26e0*/  ISETP.GT.AND P5, PT, R15, 0x38, PT ;  /* 0x000000380f00780c */ /* 0x000fe20003fa4270 */
[----:B------:R-:W1:Y:S01]  /*26f0*/  MUFU.TANH R45, R45 ;  /* 0x0000002d002d7308 */ /* 0x000e620000002400 */
[----:B0-----:R-:W-:Y:S02]  /*2700*/  FMNMX.FTZ R68, R60, R67, !PT ;  /* 0x000000433c447209 */ /* 0x001fe40007810000 */
[----:B------:R-:W-:Y:S02]  /*2710*/  FSEL R66, R43, -INF , P4 ;  /* 0xff8000002b427808 */ /* 0x000fe40002000000 */
[----:B------:R-:W-:-:S02]  /*2720*/  FMNMX.FTZ R99, R61, R68, !PT ;  /* 0x000000443d637209 */ /* 0x000fc40007810000 */
[----:B------:R-:W-:Y:S01]  /*2730*/  FSEL R43, R94, -INF , P5 ;  /* 0xff8000005e2b7808 */ /* 0x000fe20002800000 */
[----:B------:R-:W0:Y:S01]  /*2740*/  MUFU.TANH R88, R88 ;  /* 0x0000005800587308 */ /* 0x000e220000002400 */
[----:B------:R-:W-:Y:S02]  /*2750*/  FMNMX.FTZ R94, R62, R99, !PT ;  /* 0x000000633e5e7209 */ /* 0x000fe40007810000 */
[----:B------:R-:W-:Y:S02]  /*2760*/  FSEL R44, R109, -INF , P1 ;  /* 0xff8000006d2c7808 */ /* 0x000fe40000800000 */
[----:B--2---:R-:W-:Y:S02]  /*2770*/  FSEL R65, R49, -INF , P3 ;  /* 0xff80000031417808 */ /* 0x004fe40001800000 */
[----:B------:R-:W-:Y:S01]  /*2780*/  ISETP.GT.AND P1, PT, R15, 0x39, PT ;  /* 0x000000390f00780c */ /* 0x000fe20003f24270 */
[----:B------:R-:W2:Y:S01]  /*2790*/  MUFU.TANH R78, R78 ;  /* 0x0000004e004e7308 */ /* 0x000ea20000002400 */
[----:B---3--:R-:W-:-:S02]  /*27a0*/  FSEL R49, R91, -INF , P4 ;  /* 0xff8000005b317808 */ /* 0x008fc40002000000 */
[----:B----4-:R-:W-:Y:S02]  /*27b0*/  FSEL R67, R50, -INF , P5 ;  /* 0xff80000032437808 */ /* 0x010fe40002800000 */
[----:B-----5:R-:W-:Y:S02]  /*27c0*/  FSEL R50, R90, -INF , P1 ;  /* 0xff8000005a327808 */ /* 0x020fe40000800000 */
[C---:B------:R-:W-:Y:S01]  /*27d0*/  ISETP.GT.AND P3, PT, R15.reuse, 0x41, PT ;  /* 0x000000410f00780c */ /* 0x040fe20003f64270 */
[----:B------:R3:W-:Y:S01]  /*27e0*/  MUFU.TANH R91, R69 ;  /* 0x00000045005b7308 */ /* 0x0007e20000002400 */
[----:B------:R-:W-:Y:S02]  /*27f0*/  ISETP.GT.AND P2, PT, R15, 0x40, PT ;  /* 0x000000400f00780c */ /* 0x000fe40003f44270 */
[----:B-1----:R-:W-:Y:S02]  /*2800*/  FSEL R68, R45, -INF , P1 ;  /* 0xff8000002d447808 */ /* 0x002fe40000800000 */
[----:B------:R-:W-:-:S02]  /*2810*/  ISETP.GT.AND P5, PT, R15, 0x49, PT ;  /* 0x000000490f00780c */ /* 0x000fc40003fa4270 */
[----:B0-----:R-:W-:Y:S01]  /*2820*/  FSEL R88, R88, -INF , P2 ;  /* 0xff80000058587808 */ /* 0x001fe20001000000 */
[----:B------:R0:W-:Y:S01]  /*2830*/  MUFU.TANH R90, R86 ;  /* 0x00000056005a7308 */ /* 0x0001e20000002400 */
[----:B---3--:R-:W-:Y:S01]  /*2840*/  FMNMX.FTZ R69, R63, R94, !PT ;  /* 0x0000005e3f457209 */ /* 0x008fe20007810000 */
[----:B------:R-:W-:Y:S01]  /*2850*/  FMUL.FTZ R94, R0, R24 ;  /* 0x00000018005e7220 */ /* 0x000fe20000410000 */
[----:B------:R-:W-:Y:S02]  /*2860*/  FSEL R24, R89, -INF , P3 ;  /* 0xff80000059187808 */ /* 0x000fe40001800000 */
[C---:B------:R-:W-:Y:S02]  /*2870*/  ISETP.GT.AND P1, PT, R15.reuse, 0x50, PT ;  /* 0x000000500f00780c */ /* 0x040fe40003f24270 */
[----:B------:R-:W-:Y:S01]  /*2880*/  ISETP.GT.AND P4, PT, R15, 0x48, PT ;  /* 0x000000480f00780c */ /* 0x000fe20003f84270 */
[----:B------:R-:W1:Y:S01]  /*2890*/  MUFU.TANH R42, R42 ;  /* 0x0000002a002a7308 */ /* 0x000e620000002400 */
[----:B0-----:R-:W-:-:S04]  /*28a0*/  FMNMX.FTZ R86, R64, R69, !PT ;  /* 0x0000004540567209 */ /* 0x001fc80007810000 */
[----:B------:R-:W-:Y:S01]  /*28b0*/  FMNMX.FTZ R89, R65, R86, !PT ;  /* 0x0000005641597209 */ /* 0x000fe20007810000 */
[----:B------:R-:W-:Y:S01]  /*28c0*/  FMUL.FTZ R86, R0, R25 ;  /* 0x0000001900567220 */ /* 0x000fe20000410000 */
[----:B--2---:R-:W-:Y:S01]  /*28d0*/  FSEL R25, R78, -INF , P5 ;  /* 0xff8000004e197808 */ /* 0x004fe20002800000 */
[----:B------:R-:W0:Y:S01]  /*28e0*/  MUFU.TANH R81, R81 ;  /* 0x0000005100517308 */ /* 0x000e220000002400 */
[----:B------:R-:W-:Y:S01]  /*28f0*/  FMNMX.FTZ R96, R66, R89, !PT ;  /* 0x0000005942607209 */ /* 0x000fe20007810000 */
[----:B------:R-:W-:-:S03]  /*2900*/  FMUL.FTZ R89, R0, R26 ;  /* 0x0000001a00597220 */ /* 0x000fc60000410000 */
[----:B------:R-:W-:-:S03]  /*2910*/  FMNMX.FTZ R99, R67, R96, !PT ;  /* 0x0000006043637209 */ /* 0x000fc60007810000 */
[----:B------:R-:W2:Y:S01]  /*2920*/  MUFU.TANH R74, R74 ;  /* 0x0000004a004a7308 */ /* 0x000ea20000002400 */
[----:B------:R-:W-:Y:S02]  /*2930*/  FMNMX.FTZ R99, R68, R99, !PT ;  /* 0x0000006344637209 */ /* 0x000fe40007810000 */
[----:B-1----:R-:W-:Y:S02]  /*2940*/  FSEL R69, R42, -INF , P3 ;  /* 0xff8000002a457808 */ /* 0x002fe40001800000 */
[----:B------:R-:W-:Y:S02]  /*2950*/  FMNMX.FTZ R78, R88, R99, !PT ;  /* 0x00000063584e7209 */ /* 0x000fe40007810000 */
[----:B------:R-:W-:Y:S01]  /*2960*/  ISETP.GT.AND P3, PT, R15, 0x58, PT ;  /* 0x000000580f00780c */ /* 0x000fe20003f64270 */
[----:B------:R-:W1:Y:S01]  /*2970*/  MUFU.TANH R40, R40 ;  /* 0x0000002800287308 */ /* 0x000e620000002400 */
[----:B0-----:R-:W-:Y:S02]  /*2980*/  FSEL R26, R81, -INF , P1 ;  /* 0xff800000511a7808 */ /* 0x001fe40000800000 */
[----:B------:R-:W-:-:S05]  /*2990*/  FMNMX.FTZ R81, R69, R78, !PT ;  /* 0x0000004e45517209 */ /* 0x000fca0007810000 */
[----:B------:R-:W0:Y:S01]  /*29a0*/  MUFU.TANH R93, R93 ;  /* 0x0000005d005d7308 */ /* 0x000e220000002400 */
[----:B--2---:R-:W-:-:S04]  /*29b0*/  FSEL R74, R74, -INF , P4 ;  /* 0xff8000004a4a7808 */ /* 0x004fc80002000000 */
[----:B------:R-:W-:-:S03]  /*29c0*/  FMNMX.FTZ R81, R74, R81, !PT ;  /* 0x000000514a517209 */ /* 0x000fc60007810000 */
[----:B------:R-:W2:Y:S01]  /*29d0*/  MUFU.TANH R75, R75 ;  /* 0x0000004b004b7308 */ /* 0x000ea20000002400 */
[----:B-1----:R-:W-:Y:S02]  /*29e0*/  FSEL R40, R40, -INF , P5 ;  /* 0xff80000028287808 */ /* 0x002fe40002800000 */
[----:B------:R-:W-:-:S05]  /*29f0*/  ISETP.GT.AND P5, PT, R15, 0x60, PT ;  /* 0x000000600f00780c */ /* 0x000fca0003fa4270 */
[----:B------:R-:W1:Y:S01]  /*2a00*/  MUFU.TANH R92, R92 ;  /* 0x0000005c005c7308 */ /* 0x000e620000002400 */
[----:B0-----:R-:W-:Y:S02]  /*2a10*/  FSEL R45, R93, -INF , P2 ;  /* 0xff8000005d2d7808 */ /* 0x001fe40001000000 */
[----:B------:R-:W-:-:S05]  /*2a20*/  ISETP.GT.AND P2, PT, R15, 0x51, PT ;  /* 0x000000510f00780c */ /* 0x000fca0003f44270 */
[----:B------:R-:W0:Y:S01]  /*2a30*/  MUFU.TANH R41, R41 ;  /* 0x0000002900297308 */ /* 0x000e220000002400 */
[----:B--2---:R-:W-:Y:S02]  /*2a40*/  FSEL R75, R75, -INF , P1 ;  /* 0xff8000004b4b7808 */ /* 0x004fe40000800000 */
[----:B------:R-:W-:-:S05]  /*2a50*/  ISETP.GT.AND P1, PT, R15, 0x61, PT ;  /* 0x000000610f00780c */ /* 0x000fca0003f24270 */
[----:B------:R-:W2:Y:S01]  /*2a60*/  MUFU.TANH R72, R72 ;  /* 0x0000004800487308 */ /* 0x000ea20000002400 */
[----:B-1----:R-:W-:Y:S02]  /*2a70*/  FSEL R42, R92, -INF , P4 ;  /* 0xff8000005c2a7808 */ /* 0x002fe40002000000 */
[----:B------:R-:W-:-:S05]  /*2a80*/  ISETP.GT.AND P4, PT, R15, 0x59, PT ;  /* 0x000000590f00780c */ /* 0x000fca0003f84270 */
[----:B------:R-:W1:Y:S01]  /*2a90*/  MUFU.TANH R47, R47 ;  /* 0x0000002f002f7308 */ /* 0x000e620000002400 */
[----:B0-----:R-:W-:-:S07]  /*2aa0*/  FSEL R78, R41, -INF , P2 ;  /* 0xff800000294e7808 */ /* 0x001fce0001000000 */
[----:B------:R-:W-:Y:S01]  /*2ab0*/  MUFU.TANH R73, R73 ;  /* 0x0000004900497308 */ /* 0x000fe20000002400 */
[----:B--2---:R-:W-:-:S07]  /*2ac0*/  FSEL R72, R72, -INF , P3 ;  /* 0xff80000048487808 */ /* 0x004fce0001800000 */
[----:B------:R0:W-:Y:S08]  /*2ad0*/  MUFU.TANH R96, R86 ;  /* 0x0000005600607308 */ /* 0x0001f00000002400 */
[----:B------:R-:W2:Y:S01]  /*2ae0*/  MUFU.TANH R76, R76 ;  /* 0x0000004c004c7308 */ /* 0x000ea20000002400 */
[----:B0-----:R-:W-:Y:S02]  /*2af0*/  FMNMX.FTZ R86, R40, R81, !PT ;  /* 0x0000005128567209 */ /* 0x001fe40007810000 */
[----:B-1----:R-:W-:-:S05]  /*2b00*/  FSEL R81, R47, -INF , P4 ;  /* 0xff8000002f517808 */ /* 0x002fca0002000000 */
[----:B------:R-:W0:Y:S08]  /*2b10*/  MUFU.TANH R48, R48 ;  /* 0x0000003000307308 */ /* 0x000e300000002400 */
[----:B------:R-:W-:Y:S01]  /*2b20*/  MUFU.TANH R92, R94 ;  /* 0x0000005e005c7308 */ /* 0x000fe20000002400 */
[----:B--2---:R-:W-:Y:S02]  /*2b30*/  FSEL R76, R76, -INF , P2 ;  /* 0xff8000004c4c7808 */ /* 0x004fe40001000000 */
[----:B------:R-:W-:-:S05]  /*2b40*/  ISETP.GT.AND P2, PT, R15, 0x68, PT ;  /* 0x000000680f00780c */ /* 0x000fca0003f44270 */
[----:B------:R1:W-:Y:S08]  /*2b50*/  MUFU.TANH R94, R89 ;  /* 0x00000059005e7308 */ /* 0x0003f00000002400 */
[----:B------:R-:W2:Y:S01]  /*2b60*/  MUFU.TANH R80, R80 ;  /* 0x0000005000507308 */ /* 0x000ea20000002400 */
[----:B-1----:R-:W-:Y:S02]  /*2b70*/  FMNMX.FTZ R89, R75, R86, !PT ;  /* 0x000000564b597209 */ /* 0x002fe40007810000 */
[----:B------:R-:W-:-:S02]  /*2b80*/  FSEL R86, R73, -INF , P5 ;  /* 0xff80000049567808 */ /* 0x000fc40002800000 */
[----:B------:R-:W-:Y:S02]  /*2b90*/  FMNMX.FTZ R89, R78, R89, !PT ;  /* 0x000000594e597209 */ /* 0x000fe40007810000 */
[----:B0-----:R-:W-:Y:S01]  /*2ba0*/  FSEL R73, R48, -INF , P1 ;  /* 0xff80000030497808 */ /* 0x001fe20000800000 */
[----:B------:R-:W0:Y:S01]  /*2bb0*/  MUFU.TANH R82, R82 ;  /* 0x0000005200527308 */ /* 0x000e220000002400 */
[----:B------:R-:W-:Y:S01]  /*2bc0*/  FMNMX.FTZ R100, R72, R89, !PT ;  /* 0x0000005948647209 */ /* 0x000fe20007810000 */
[----:B------:R-:W-:-:S03]  /*2bd0*/  FMUL.FTZ R48, R0, R30 ;  /* 0x0000001e00307220 */ /* 0x000fc60000410000 */
[----:B------:R-:W-:-:S03]  /*2be0*/  FMNMX.FTZ R89, R81, R100, !PT ;  /* 0x0000006451597209 */ /* 0x000fc60007810000 */
[----:B------:R-:W1:Y:S01]  /*2bf0*/  MUFU.TANH R77, R77 ;  /* 0x0000004d004d7308 */ /* 0x000e620000002400 */
[----:B------:R-:W-:Y:S02]  /*2c00*/  FMNMX.FTZ R30, R86, R89, !PT ;  /* 0x00000059561e7209 */ /* 0x000fe40007810000 */
[----:B--2---:R-:W-:Y:S02]  /*2c10*/  FSEL R80, R80, -INF , P3 ;  /* 0xff80000050507808 */ /* 0x004fe40001800000 */
[----:B------:R-:W-:-:S03]  /*2c20*/  ISETP.GT.AND P3, PT, R15, 0x69, PT ;  /* 0x000000690f00780c */ /* 0x000fc60003f64270 */
[----:B------:R-:W-:Y:S01]  /*2c30*/  MUFU.TANH R84, R84 ;  /* 0x0000005400547308 */ /* 0x000fe20000002400 */
[----:B0-----:R-:W-:-:S07]  /*2c40*/  FSEL R82, R82, -INF , P2 ;  /* 0xff80000052527808 */ /* 0x001fce0001000000 */
[----:B------:R-:W0:Y:S01]  /*2c50*/  MUFU.TANH R79, R79 ;  /* 0x0000004f004f7308 */ /* 0x000e220000002400 */
[----:B-1----:R-:W-:Y:S02]  /*2c60*/  FSEL R77, R77, -INF , P4 ;  /* 0xff8000004d4d7808 */ /* 0x002fe40002000000 */
[----:B------:R-:W-:-:S05]  /*2c70*/  ISETP.GT.AND P4, PT, R15, 0x70, PT ;  /* 0x000000700f00780c */ /* 0x000fca0003f84270 */
[----:B------:R-:W1:Y:S08]  /*2c80*/  MUFU.TANH R83, R83 ;  /* 0x0000005300537308 */ /* 0x000e700000002400 */
[----:B------:R-:W-:Y:S01]  /*2c90*/  MUFU.TANH R58, R58 ;  /* 0x0000003a003a7308 */ /* 0x000fe20000002400 */
[----:B0-----:R-:W-:Y:S02]  /*2ca0*/  FSEL R79, R79, -INF , P5 ;  /* 0xff8000004f4f7808 */ /* 0x001fe40002800000 */
[----:B------:R-:W-:-:S05]  /*2cb0*/  ISETP.GT.AND P5, PT, R15, 0x71, PT ;  /* 0x000000710f00780c */ /* 0x000fca0003fa4270 */
[----:B------:R-:W0:Y:S01]  /*2cc0*/  MUFU.TANH R85, R85 ;  /* 0x0000005500557308 */ /* 0x000e220000002400 */
[----:B-1----:R-:W-:-:S07]  /*2cd0*/  FSEL R83, R83, -INF , P4 ;  /* 0xff80000053537808 */ /* 0x002fce0002000000 */
[----:B------:R-:W1:Y:S08]  /*2ce0*/  MUFU.TANH R87, R87 ;  /* 0x0000005700577308 */ /* 0x000e700000002400 */
[----:B------:R2:W-:Y:S01]  /*2cf0*/  MUFU.TANH R47, R28 ;  /* 0x0000001c002f7308 */ /* 0x0005e20000002400 */
[----:B0-----:R-:W-:-:S07]  /*2d00*/  FSEL R85, R85, -INF , P5 ;  /* 0xff80000055557808 */ /* 0x001fce0002800000 */
[----:B------:R-:W0:Y:S01]  /*2d10*/  MUFU.TANH R93, R98 ;  /* 0x00000062005d7308 */ /* 0x000e220000002400 */
[----:B--2---:R-:W-:Y:S02]  /*2d20*/  FSEL R28, R71, -INF , P2 ;  /* 0xff800000471c7808 */ /* 0x004fe40001000000 */
[----:B------:R-:W-:Y:S02]  /*2d30*/  FMNMX.FTZ R71, R73, R30, !PT ;  /* 0x0000001e49477209 */ /* 0x000fe40007810000 */
[----:B-1----:R-:W-:Y:S02]  /*2d40*/  FSEL R30, R87, -INF , P4 ;  /* 0xff800000571e7808 */ /* 0x002fe40002000000 */
[----:B------:R-:W-:Y:S01]  /*2d50*/  FMNMX.FTZ R71, R82, R71, !PT ;  /* 0x0000004752477209 */ /* 0x000fe20007810000 */
[----:B------:R1:W-:Y:S01]  /*2d60*/  MUFU.TANH R98, R29 ;  /* 0x0000001d00627308 */ /* 0x0003e20000002400 */
[C---:B------:R-:W-:Y:S02]  /*2d70*/  ISETP.GT.AND P2, PT, R15.reuse, 0x79, PT ;  /* 0x000000790f00780c */ /* 0x040fe40003f44270 */
[----:B------:R-:W-:-:S02]  /*2d80*/  ISETP.GT.AND P4, PT, R15, 0x81, PT ;  /* 0x000000810f00780c */ /* 0x000fc40003f84270 */
[----:B------:R-:W-:Y:S02]  /*2d90*/  FSEL R89, R91, -INF , P2 ;  /* 0xff8000005b597808 */ /* 0x000fe40001000000 */
[----:B------:R-:W-:Y:S01]  /*2da0*/  FSEL R91, R96, -INF , P4 ;  /* 0xff800000605b7808 */ /* 0x000fe20002000000 */
[----:B------:R-:W2:Y:S01]  /*2db0*/  MUFU.TANH R97, R97 ;  /* 0x0000006100617308 */ /* 0x000ea20000002400 */
[----:B-1----:R-:W-:Y:S01]  /*2dc0*/  FSEL R29, R84, -INF , P3 ;  /* 0xff800000541d7808 */ /* 0x002fe20001800000 */
[----:B------:R-:W-:Y:S01]  /*2dd0*/  FMUL.FTZ R96, R0, R37 ;  /* 0x0000002500607220 */ /* 0x000fe20000410000 */
[----:B------:R-:W-:Y:S02]  /*2de0*/  FSEL R84, R70, -INF , P3 ;  /* 0xff80000046547808 */ /* 0x000fe40001800000 */
[----:B------:R-:W-:Y:S02]  /*2df0*/  ISETP.GT.AND P3, PT, R15, 0x80, PT ;  /* 0x000000800f00780c */ /* 0x000fe40003f64270 */
[----:B------:R-:W-:Y:S01]  /*2e00*/  FMNMX.FTZ R70, R84, R71, !PT ;  /* 0x0000004754467209 */ /* 0x000fe20007810000 */
[----:B------:R1:W-:Y:S01]  /*2e10*/  MUFU.TANH R41, R27 ;  /* 0x0000001b00297308 */ /* 0x0003e20000002400 */
[----:B------:R-:W-:Y:S01]  /*2e20*/  FMUL.FTZ R71, R0, R36 ;  /* 0x0000002400477220 */ /* 0x000fe20000410000 */
[----:B0-----:R-:W-:-:S02]  /*2e30*/  FSEL R36, R93, -INF , P2 ;  /* 0xff8000005d247808 */ /* 0x001fc40001000000 */
[----:B------:R-:W-:Y:S01]  /*2e40*/  FMNMX.FTZ R100, R83, R70, !PT ;  /* 0x0000004653647209 */ /* 0x000fe20007810000 */
[----:B------:R-:W-:Y:S01]  /*2e50*/  FMUL.FTZ R70, R0, R33 ;  /* 0x0000002100467220 */ /* 0x000fe20000410000 */
[----:B------:R-:W-:Y:S02]  /*2e60*/  ISETP.GT.AND P2, PT, R15, 0x90, PT ;  /* 0x000000900f00780c */ /* 0x000fe40003f44270 */
[----:B------:R-:W-:Y:S01]  /*2e70*/  FMNMX.FTZ R100, R85, R100, !PT ;  /* 0x0000006455647209 */ /* 0x000fe20007810000 */
[----:B------:R-:W-:Y:S01]  /*2e80*/  MUFU.TANH R48, R48 ;  /* 0x0000003000307308 */ /* 0x000fe20000002400 */
[----:B-1----:R-:W-:Y:S01]  /*2e90*/  FSEL R27, R58, -INF , P1 ;  /* 0xff8000003a1b7808 */ /* 0x002fe20000800000 */
[----:B------:R-:W-:Y:S01]  /*2ea0*/  FMUL.FTZ R58, R0, R32 ;  /* 0x00000020003a7220 */ /* 0x000fe20000410000 */
[----:B------:R-:W-:Y:S02]  /*2eb0*/  ISETP.GT.AND P1, PT, R15, 0x78, PT ;  /* 0x000000780f00780c */ /* 0x000fe40003f24270 */
[----:B--2---:R-:W-:-:S02]  /*2ec0*/  FSEL R32, R97, -INF , P5 ;  /* 0xff80000061207808 */ /* 0x004fc40002800000 */
[----:B------:R-:W-:Y:S01]  /*2ed0*/  FSEL R87, R95, -INF , P1 ;  /* 0xff8000005f577808 */ /* 0x000fe20000800000 */
[----:B------:R-:W0:Y:S01]  /*2ee0*/  MUFU.TANH R58, R58 ;  /* 0x0000003a003a7308 */ /* 0x000e220000002400 */
[----:B------:R-:W-:Y:S02]  /*2ef0*/  FSEL R33, R90, -INF , P1 ;  /* 0xff8000005a217808 */ /* 0x000fe40000800000 */
[----:B------:R-:W-:Y:S02]  /*2f00*/  FMNMX.FTZ R100, R87, R100, !PT ;  /* 0x0000006457647209 */ /* 0x000fe40007810000 */
[----:B------:R-:W-:Y:S02]  /*2f10*/  FSEL R90, R92, -INF , P3 ;  /* 0xff8000005c5a7808 */ /* 0x000fe40001800000 */
[----:B------:R-:W-:Y:S01]  /*2f20*/  FMNMX.FTZ R95, R89, R100, !PT ;  /* 0x00000064595f7209 */ /* 0x000fe20007810000 */
[----:B------:R-:W1:Y:S01]  /*2f30*/  MUFU.TANH R70, R70 ;  /* 0x0000004600467308 */ /* 0x000e620000002400 */
[----:B------:R-:W-:-:S02]  /*2f40*/  ISETP.GT.AND P5, PT, R15, 0x88, PT ;  /* 0x000000880f00780c */ /* 0x000fc40003fa4270 */
[----:B------:R-:W-:Y:S02]  /*2f50*/  FMNMX.FTZ R100, R90, R95, !PT ;  /* 0x0000005f5a647209 */ /* 0x000fe40007810000 */
[----:B------:R-:W-:Y:S02]  /*2f60*/  ISETP.GT.AND P1, PT, R15, 0x89, PT ;  /* 0x000000890f00780c */ /* 0x000fe40003f24270 */
[----:B------:R-:W-:Y:S01]  /*2f70*/  FSEL R92, R47, -INF , P5 ;  /* 0xff8000002f5c7808 */ /* 0x000fe20002800000 */
[----:B------:R-:W2:Y:S01]  /*2f80*/  MUFU.TANH R71, R71 ;  /* 0x0000004700477308 */ /* 0x000ea20000002400 */
[----:B------:R-:W-:Y:S01]  /*2f90*/  FMNMX.FTZ R37, R91, R100, !PT ;  /* 0x000000645b257209 */ /* 0x000fe20007810000 */
[----:B------:R-:W-:Y:S01]  /*2fa0*/  FMUL.FTZ R100, R0, R39 ;  /* 0x0000002700647220 */ /* 0x000fe20000410000 */
[----:B------:R-:W-:Y:S02]  /*2fb0*/  FSEL R93, R98, -INF , P1 ;  /* 0xff800000625d7808 */ /* 0x000fe40000800000 */
[----:B------:R-:W-:-:S02]  /*2fc0*/  FMNMX.FTZ R98, R92, R37, !PT ;  /* 0x000000255c627209 */ /* 0x000fc40007810000 */
[----:B------:R-:W-:Y:S01]  /*2fd0*/  FSEL R37, R94, -INF , P3 ;  /* 0xff8000005e257808 */ /* 0x000fe20001800000 */
[----:B------:R-:W3:Y:S01]  /*2fe0*/  MUFU.TANH R96, R96 ;  /* 0x0000006000607308 */ /* 0x000ee20000002400 */
[----:B------:R-:W-:Y:S02]  /*2ff0*/  ISETP.GT.AND P3, PT, R15, 0x91, PT ;  /* 0x000000910f00780c */ /* 0x000fe40003f64270 */
[----:B0-----:R-:W-:Y:S02]  /*3000*/  FSEL R95, R58, -INF , P2 ;  /* 0xff8000003a5f7808 */ /* 0x001fe40001000000 */
[----:B------:R-:W-:Y:S02]  /*3010*/  FMNMX.FTZ R98, R93, R98, !PT ;  /* 0x000000625d627209 */ /* 0x000fe40007810000 */
[----:B------:R-:W-:Y:S01]  /*3020*/  FSEL R41, R41, -INF , P4 ;  /* 0xff80000029297808 */ /* 0x000fe20002000000 */
[----:B------:R-:W0:Y:S01]  /*3030*/  MUFU.TANH R101, R101 ;  /* 0x0000006500657308 */ /* 0x000e220000002400 */
[----:B------:R-:W-:-:S02]  /*3040*/  ISETP.GT.AND P4, PT, R15, 0x98, PT ;  /* 0x000000980f00780c */ /* 0x000fc40003f84270 */
[----:B-1----:R-:W-:Y:S01]  /*3050*/  FSEL R94, R70, -INF , P3 ;  /* 0xff800000465e7808 */ /* 0x002fe20001800000 */
[C---:B------:R-:W-:Y:S01]  /*3060*/  FMUL.FTZ R70, R0.reuse, R31 ;  /* 0x0000001f00467220 */ /* 0x040fe20000410000 */
[----:B------:R-:W-:Y:S01]  /*3070*/  FMNMX.FTZ R97, R95, R98, !PT ;  /* 0x000000625f617209 */ /* 0x000fe20007810000 */
[----:B------:R-:W-:Y:S01]  /*3080*/  FMUL.FTZ R98, R0, R34 ;  /* 0x0000002200627220 */ /* 0x000fe20000410000 */
[----:B------:R-:W-:Y:S01]  /*3090*/  FSEL R47, R48, -INF , P5 ;  /* 0xff800000302f7808 */ /* 0x000fe20002800000 */
[----:B------:R-:W1:Y:S01]  /*30a0*/  MUFU.TANH R100, R100 ;  /* 0x0000006400647308 */ /* 0x000e620000002400 */
[----:B------:R-:W-:Y:S02]  /*30b0*/  ISETP.GT.AND P5, PT, R15, 0x99, PT ;  /* 0x000000990f00780c */ /* 0x000fe40003fa4270 */
[----:B--2---:R-:W-:Y:S01]  /*30c0*/  FSEL R99, R71, -INF , P4 ;  /* 0xff80000047637808 */ /* 0x004fe20002000000 */
[----:B------:R-:W-:Y:S01]  /*30d0*/  IMAD.U32 R71, RZ, RZ, UR17 ;  /* 0x00000011ff477e24 */ /* 0x000fe2000f8e00ff */
[----:B------:R-:W-:-:S02]  /*30e0*/  FMNMX.FTZ R48, R94, R97, !PT ;  /* 0x000000615e307209 */ /* 0x000fc40007810000 */
[----:B---3--:R-:W-:Y:S01]  /*30f0*/  FSEL R97, R96, -INF , P5 ;  /* 0xff80000060617808 */ /* 0x008fe20002800000 */
[----:B------:R-:W-:Y:S01]  /*3100*/  MUFU.TANH R70, R70 ;  /* 0x0000004600467308 */ /* 0x000fe20000002400 */
[----:B------:R-:W-:Y:S02]  /*3110*/  FMNMX.FTZ R48, R99, R48, !PT ;  /* 0x0000003063307209 */ /* 0x000fe40007810000 */
[----:B0-----:R-:W-:Y:S02]  /*3120*/  FSEL R101, R101, -INF , P4 ;  /* 0xff80000065657808 */ /* 0x001fe40002000000 */
[----:B------:R-:W-:-:S03]  /*3130*/  FMNMX.FTZ R48, R97, R48, !PT ;  /* 0x0000003061307209 */ /* 0x000fc60007810000 */
[----:B------:R-:W0:Y:S01]  /*3140*/  MUFU.TANH R98, R98 ;  /* 0x0000006200627308 */ /* 0x000e220000002400 */
[----:B-1----:R-:W-:Y:S01]  /*3150*/  FSEL R100, R100, -INF , P5 ;  /* 0xff80000064647808 */ /* 0x002fe20002800000 */
[----:B------:R-:W1:Y:S01]  /*3160*/  SHFL.BFLY PT, R15, R48, 0x2, 0x1f ;  /* 0x0c401f00300f7f89 */ /* 0x000e6200000e0000 */
[----:B0-----:R-:W-:Y:S02]  /*3170*/  FSEL R98, R98, -INF , P2 ;  /* 0xff80000062627808 */ /* 0x001fe40001000000 */
[----:B-1----:R-:W-:-:S05]  /*3180*/  FMNMX.FTZ R15, R48, R15, !PT ;  /* 0x0000000f300f7209 */ /* 0x002fca0007810000 */
[----:B------:R-:W0:Y:S02]  /*3190*/  SHFL.BFLY PT, R58, R15, 0x1, 0x1f ;  /* 0x0c201f000f3a7f89 */ /* 0x000e2400000e0000 */
[----:B0-----:R-:W-:-:S04]  /*31a0*/  FMNMX.FTZ R58, R15, R58, !PT ;  /* 0x0000003a0f3a7209 */ /* 0x001fc80007810000 */
[C---:B------:R-:W-:Y:S01]  /*31b0*/  FSETP.NEU.FTZ.AND P6, PT, R58.reuse, -INF , PT ;  /* 0xff8000003a00780b */ /* 0x040fe20003fdd000 */
[----:B------:R-:W-:-:S01]  /*31c0*/  FFMA.FTZ R96, R58, R71, -8 ;  /* 0xc10000003a607423 */ /* 0x000fc20000010047 */
[----:B------:R-:W-:-:S04]  /*31d0*/  FMUL.FTZ R71, R0, R35 ;  /* 0x0000002300477220 */ /* 0x000fc80000410000 */
[----:B------:R-:W-:Y:S02]  /*31e0*/  FSEL R96, R96, RZ, P6 ;  /* 0x000000ff60607208 */ /* 0x000fe40003000000 */
[----:B------:R-:W-:Y:S01]  /*31f0*/  MUFU.TANH R71, R71 ;  /* 0x0000004700477308 */ /* 0x000fe20000002400 */
[----:B------:R-:W-:Y:S02]  /*3200*/  LOP3.LUT P6, RZ, R120, 0x7f, RZ, 0xc0, !PT ;  /* 0x0000007f78ff7812 */ /* 0x000fe400078cc0ff */
        /* <DEDUP_REMOVED lines=19> */
[----:B------:R-:W-:-:S02]  /*3340*/  FFMA.FTZ R88, R88, UR17, -R96 ;  /* 0x0000001158587c23 */ /* 0x000fc40008010860 */
        /* <DEDUP_REMOVED lines=18> */
[----:B0-----:R-:W-:Y:S01]  /*3470*/  FMNMX.FTZ R61, R45, R62, !PT ;  /* 0x0000003e2d3d7209 */ /* 0x001fe20007810000 */
[----:B------:R-:W-:-:S01]  /*3480*/  FFMA.FTZ R62, R68, UR17, -R96 ;  /* 0x00000011443e7c23 */ /* 0x000fc20008010860 */
[--C-:B------:R-:W-:Y:S01]  /*3490*/  FFMA.FTZ R68, R40, UR17, -R96.reuse ;  /* 0x0000001128447c23 */ /* 0x100fe20008010860 */
[----:B-1----:R-:W-:-:S01]  /*34a0*/  FFMA.FTZ R66, R69, UR17, -R96 ;  /* 0x0000001145427c23 */ /* 0x002fc20008010860 */
[----:B------:R-:W-:Y:S01]  /*34b0*/  FMNMX.FTZ R61, R24, R61, !PT ;  /* 0x0000003d183d7209 */ /* 0x000fe20007810000 */
[----:B------:R-:W0:Y:S03]  /*34c0*/  MUFU.EX2 R38, R38 ;  /* 0x0000002600267308 */ /* 0x000e260000000800 */
[----:B------:R-:W-:-:S04]  /*34d0*/  FMNMX.FTZ R64, R42, R61, !PT ;  /* 0x0000003d2a407209 */ /* 0x000fc80007810000 */
[----:B------:R-:W-:Y:S01]  /*34e0*/  FMNMX.FTZ R61, R25, R64, !PT ;  /* 0x00000040193d7209 */ /* 0x000fe20007810000 */
[----:B------:R-:W-:Y:S03]  /*34f0*/  MUFU.EX2 R35, R35 ;  /* 0x0000002300237308 */ /* 0x000fe60000000800 */
[----:B------:R-:W-:-:S04]  /*3500*/  FMNMX.FTZ R63, R26, R61, !PT ;  /* 0x0000003d1a3f7209 */ /* 0x000fc80007810000 */
[----:B------:R-:W-:Y:S01]  /*3510*/  FMNMX.FTZ R63, R76, R63, !PT ;  /* 0x0000003f4c3f7209 */ /* 0x000fe20007810000 */
[----:B------:R1:W-:Y:S01]  /*3520*/  MUFU.EX2 R61, R88 ;  /* 0x00000058003d7308 */ /* 0x0003e20000000800 */
[----:B0-----:R-:W-:Y:S02]  /*3530*/  F2FP.SATFINITE.E4M3.F32.PACK_AB_MERGE_C R152, R38, R31, RZ ;  /* 0x0000001f2698723e */ /* 0x001fe400048070ff */
[----:B------:R-:W-:Y:S01]  /*3540*/  FMNMX.FTZ R64, R80, R63, !PT ;  /* 0x0000003f50407209 */ /* 0x000fe20007810000 */
[----:B------:R-:W-:-:S01]  /*3550*/  FFMA.FTZ R63, R74, UR17, -R96 ;  /* 0x000000114a3f7c23 */ /* 0x000fc20008010860 */
[--C-:B------:R-:W-:Y:S01]  /*3560*/  FFMA.FTZ R74, R84, UR17, -R96.reuse ;  /* 0x00000011544a7c23 */ /* 0x100fe20008010860 */
[----:B------:R-:W-:-:S01]  /*3570*/  FFMA.FTZ R84, R89, UR17, -R96 ;  /* 0x0000001159547c23 */ /* 0x000fc20008010860 */
[----:B------:R-:W-:Y:S01]  /*3580*/  FMNMX.FTZ R64, R77, R64, !PT ;  /* 0x000000404d407209 */ /* 0x000fe20007810000 */
[----:B------:R-:W-:Y:S01]  /*3590*/  MUFU.EX2 R48, R48 ;  /* 0x0000003000307308 */ /* 0x000fe20000000800 */
[----:B-1----:R-:W-:-:S01]  /*35a0*/  FFMA.FTZ R88, R93, UR17, -R96 ;  /* 0x000000115d587c23 */ /* 0x002fc20008010860 */
[----:B------:R-:W-:Y:S01]  /*35b0*/  FFMA.FTZ R89, R99, UR17, -R96 ;  /* 0x0000001163597c23 */ /* 0x000fe20008010860 */
[----:B------:R-:W-:-:S02]  /*35c0*/  FMNMX.FTZ R64, R79, R64, !PT ;  /* 0x000000404f407209 */ /* 0x000fc40007810000 */
[----:B------:R-:W-:Y:S02]  /*35d0*/  F2FP.SATFINITE.E4M3.F32.PACK_AB_MERGE_C R152, R34, R15, R152 ;  /* 0x0000000f2298723e */ /* 0x000fe40004807098 */
[----:B------:R-:W-:Y:S01]  /*35e0*/  FMNMX.FTZ R65, R27, R64, !PT ;  /* 0x000000401b417209 */ /* 0x000fe20007810000 */
[----:B------:R-:W-:Y:S03]  /*35f0*/  MUFU.EX2 R39, R39 ;  /* 0x0000002700277308 */ /* 0x000fe60000000800 */
[----:B------:R-:W-:-:S04]  /*3600*/  FMNMX.FTZ R40, R28, R65, !PT ;  /* 0x000000411c287209 */ /* 0x000fc80007810000 */
[----:B------:R-:W-:Y:S01]  /*3610*/  FMNMX.FTZ R65, R29, R40, !PT ;  /* 0x000000281d417209 */ /* 0x000fe20007810000 */
[----:B------:R-:W-:-:S01]  /*3620*/  FFMA.FTZ R40, R75, UR17, -R96 ;  /* 0x000000114b287c23 */ /* 0x000fc20008010860 */
[----:B------:R-:W-:Y:S01]  /*3630*/  FSEL R75, R70, -INF , P1 ;  /* 0xff800000464b7808 */ /* 0x000fe20000800000 */
[----:B------:R-:W0:Y:S01]  /*3640*/  MUFU.EX2 R52, R52 ;  /* 0x0000003400347308 */ /* 0x000e220000000800 */
[----:B------:R-:W-:Y:S01]  /*3650*/  FMNMX.FTZ R65, R30, R65, !PT ;  /* 0x000000411e417209 */ /* 0x000fe20007810000 */
[--C-:B------:R-:W-:Y:S01]  /*3660*/  FFMA.FTZ R70, R81, UR17, -R96.reuse ;  /* 0x0000001151467c23 */ /* 0x100fe20008010860 */
[----:B------:R-:W-:-:S01]  /*3670*/  FFMA.FTZ R81, R87, UR17, -R96 ;  /* 0x0000001157517c23 */ /* 0x000fc20008010860 */
[--C-:B------:R-:W-:Y:S01]  /*3680*/  FFMA.FTZ R87, R95, UR17, -R96.reuse ;  /* 0x000000115f577c23 */ /* 0x100fe20008010860 */
[----:B------:R-:W-:Y:S01]  /*3690*/  FMNMX.FTZ R64, R32, R65, !PT ;  /* 0x0000004120407209 */ /* 0x000fe20007810000 */
[----:B------:R-:W-:Y:S01]  /*36a0*/  FFMA.FTZ R65, R78, UR17, -R96 ;  /* 0x000000114e417c23 */ /* 0x000fe20008010860 */
[----:B------:R-:W-:Y:S01]  /*36b0*/  FSEL R78, R71, -INF , P3 ;  /* 0xff800000474e7808 */ /* 0x000fe20001800000 */
        /* <DEDUP_REMOVED lines=8> */
[----:B------:R-:W-:Y:S01]  /*3740*/  FFMA.FTZ R90, R94, UR17, -R96 ;  /* 0x000000115e5a7c23 */ /* 0x000fe20008010860 */
[----:B------:R-:W1:Y:S01]  /*3750*/  MUFU.EX2 R56, R56 ;  /* 0x0000003800387308 */ /* 0x000e620000000800 */
[----:B------:R-:W-:Y:S02]  /*3760*/  FMNMX.FTZ R64, R41, R64, !PT ;  /* 0x0000004029407209 */ /* 0x000fe40007810000 */
[----:B0-----:R-:W-:-:S02]  /*3770*/  F2FP.SATFINITE.E4M3.F32.PACK_AB_MERGE_C R154, R52, R39, RZ ;  /* 0x00000027349a723e */ /* 0x001fc400048070ff */
[----:B------:R-:W-:Y:S02]  /*3780*/  FMNMX.FTZ R64, R47, R64, !PT ;  /* 0x000000402f407209 */ /* 0x000fe40007810000 */
[----:B------:R-:W-:Y:S01]  /*3790*/  F2FP.SATFINITE.E4M3.F32.PACK_AB_MERGE_C R154, R48, R35, R154 ;  /* 0x00000023309a723e */ /* 0x000fe2000480709a */
[----:B------:R-:W-:Y:S01]  /*37a0*/  MUFU.EX2 R57, R57 ;  /* 0x0000003900397308 */ /* 0x000fe20000000800 */
[----:B------:R-:W-:-:S04]  /*37b0*/  FMNMX.FTZ R69, R75, R64, !PT ;  /* 0x000000404b457209 */ /* 0x000fc80007810000 */
[----:B------:R-:W-:-:S03]  /*37c0*/  FMNMX.FTZ R71, R98, R69, !PT ;  /* 0x0000004562477209 */ /* 0x000fc60007810000 */
[----:B------:R0:W-:Y:S01]  /*37d0*/  MUFU.EX2 R69, R86 ;  /* 0x0000005600457308 */ /* 0x0001e20000000800 */
[----:B------:R-:W-:Y:S02]  /*37e0*/  FMNMX.FTZ R64, R78, R71, !PT ;  /* 0x000000474e407209 */ /* 0x000fe40007810000 */
[----:B-1----:R-:W-:Y:S02]  /*37f0*/  F2FP.SATFINITE.E4M3.F32.PACK_AB_MERGE_C R148, R56, R53, RZ ;  /* 0x000000353894723e */ /* 0x002fe400048070ff */
[----:B------:R-:W-:Y:S02]  /*3800*/  FMNMX.FTZ R71, R101, R64, !PT ;  /* 0x0000004065477209 */ /* 0x000fe40007810000 */
[----:B------:R-:W-:Y:S01]  /*3810*/  F2FP.SATFINITE.E4M3.F32.PACK_AB_MERGE_C R148, R54, R51, R148 ;  /* 0x000000333694723e */ /* 0x000fe20004807094 */
[----:B------:R-:W-:Y:S01]  /*3820*/  MUFU.EX2 R59, R59 ;  /* 0x0000003b003b7308 */ /* 0x000fe20000000800 */
[----:B------:R-:W-:Y:S01]  /*3830*/  FMNMX.FTZ R64, R100, R71, !PT ;  /* 0x0000004764407209 */ /* 0x000fe20007810000 */
[----:B0-----:R-:W-:Y:S01]  /*3840*/  FFMA.FTZ R86, R91, UR17, -R96 ;  /* 0x000000115b567c23 */ /* 0x001fe20008010860 */
[----:B------:R-:W-:-:S02]  /*3850*/  IMAD.U32 R91, RZ, RZ, UR17 ;  /* 0x00000011ff5b7e24 */ /* 0x000fc4000f8e00ff */
[--C-:B------:R-:W-:Y:S01]  /*3860*/  FFMA.FTZ R71, R82, UR17, -R96.reuse ;  /* 0x0000001152477c23 */ /* 0x100fe20008010860 */
[----:B------:R-:W-:-:S01]  /*3870*/  FFMA.FTZ R82, R85, UR17, -R96 ;  /* 0x0000001155527c23 */ /* 0x000fc20008010860 */
[----:B------:R-:W0:Y:S01]  /*3880*/  SHFL.BFLY PT, R103, R64, 0x2, 0x1f ;  /* 0x0c401f0040677f89 */ /* 0x000e2200000e0000 */
[----:B------:R-:W-:-:S01]  /*3890*/  FFMA.FTZ R85, R92, UR17, -R96 ;  /* 0x000000115c557c23 */ /* 0x000fc20008010860 */
[----:B------:R-:W-:Y:S01]  /*38a0*/  FFMA.FTZ R92, R97, UR17, -R96 ;  /* 0x00000011615c7c23 */ /* 0x000fe20008010860 */
[----:B------:R-:W1:Y:S08]  /*38b0*/  MUFU.EX2 R62, R62 ;  /* 0x0000003e003e7308 */ /* 0x000e700000000800 */
[----:B------:R-:W-:Y:S08]  /*38c0*/  MUFU.EX2 R66, R66 ;  /* 0x0000004200427308 */ /* 0x000ff00000000800 */
[----:B------:R-:W-:Y:S01]  /*38d0*/  MUFU.EX2 R63, R63 ;  /* 0x0000003f003f7308 */ /* 0x000fe20000000800 */
[----:B-1----:R-:W-:-:S02]  /*38e0*/  F2FP.SATFINITE.E4M3.F32.PACK_AB_MERGE_C R150, R62, R59, RZ ;  /* 0x0000003b3e96723e */ /* 0x002fc400048070ff */
[----:B0-----:R-:W-:Y:S02]  /*38f0*/  FMNMX.FTZ R103, R64, R103, !PT ;  /* 0x0000006740677209 */ /* 0x001fe40007810000 */
[----:B------:R-:W-:-:S03]  /*3900*/  F2FP.SATFINITE.E4M3.F32.PACK_AB_MERGE_C R150, R60, R57, R150 ;  /* 0x000000393c96723e */ /* 0x000fc60004807096 */
[----:B------:R-:W0:Y:S01]  /*3910*/  MUFU.EX2 R68, R68 ;  /* 0x0000004400447308 */ /* 0x000e220000000800 */
[----:B------:R-:W1:Y:S07]  /*3920*/  SHFL.BFLY PT, R64, R103, 0x1, 0x1f ;  /* 0x0c201f0067407f89 */ /* 0x000e6e00000e0000 */
[----:B------:R-:W-:Y:S08]  /*3930*/  MUFU.EX2 R40, R40 ;  /* 0x0000002800287308 */ /* 0x000ff00000000800 */
[----:B------:R-:W-:Y:S01]  /*3940*/  MUFU.EX2 R65, R65 ;  /* 0x0000004100417308 */ /* 0x000fe20000000800 */
[----:B0-----:R-:W-:-:S04]  /*3950*/  F2FP.SATFINITE.E4M3.F32.PACK_AB_MERGE_C R136, R68, R63, RZ ;  /* 0x0000003f4488723e */ /* 0x001fc800048070ff */
[----:B------:R-:W-:-:S03]  /*3960*/  F2FP.SATFINITE.E4M3.F32.PACK_AB_MERGE_C R136, R66, R61, R136 ;  /* 0x0000003d4288723e */ /* 0x000fc60004807088 */
        /* <DEDUP_REMOVED lines=35> */
[----:B------:R-:W-:-:S02]  /*3ba0*/  @!P6 VIADD R50, R5, 0x13240 ;  /* 0x000132400532e836 */ /* 0x000fc40000000000 */
[----:B------:R-:W-:-:S01]  /*3bb0*/  FFMA.FTZ R24, R24, UR17, -R91 ;  /* 0x0000001118187c23 */ /* 0x000fc2000801085b */
        /* <DEDUP_REMOVED lines=24> */
[----:B------:R-:W-:Y:S01]  /*3d40*/  FFMA.FTZ R30, R32, UR17, -R91 ;  /* 0x00000011201e7c23 */ /* 0x000fe2000801085b */
[----:B------:R-:W-:Y:S01]  /*3d50*/  F2FP.SATFINITE.E4M3.F32.PACK_AB_MERGE_C R93, R94, R93, RZ ;  /* 0x0000005d5e5d723e */ /* 0x000fe200048070ff */
[----:B------:R-:W2:Y:S01]  /*3d60*/  MUFU.EX2 R12, R12 ;  /* 0x0000000c000c7308 */ /* 0x000ea20000000800 */
[----:B---3--:R-:W-:-:S01]  /*3d70*/  FADD.FTZ R80, R8, R99 ;  /* 0x0000006308507221 */ /* 0x008fc20000010000 */
[----:B------:R-:W-:Y:S01]  /*3d80*/  FADD.FTZ R99, R39, R96 ;  /* 0x0000006027637221 */ /* 0x000fe20000010000 */
[----:B------:R-:W-:-:S01]  /*3d90*/  FFMA.FTZ R78, R78, UR17, -R91 ;  /* 0x000000114e4e7c23 */ /* 0x000fc2000801085b */
[----:B------:R-:W-:Y:S01]  /*3da0*/  F2FP.SATFINITE.E4M3.F32.PACK_AB_MERGE_C R153, R7, R6, R93 ;  /* 0x000000060799723e */ /* 0x000fe2000480705d */
[----:B------:R-:W-:-:S01]  /*3db0*/  FFMA.FTZ R101, R101, UR17, -R91 ;  /* 0x0000001165657c23 */ /* 0x000fc2000801085b */
[----:B------:R-:W-:Y:S01]  /*3dc0*/  FADD.FTZ R96, R52, R99 ;  /* 0x0000006334607221 */ /* 0x000fe20000010000 */
[----:B------:R-:W-:-:S01]  /*3dd0*/  FFMA.FTZ R91, R100, UR17, -R91 ;  /* 0x00000011645b7c23 */ /* 0x000fc2000801085b */
[----:B------:R-:W3:Y:S01]  /*3de0*/  MUFU.EX2 R13, R13 ;  /* 0x0000000d000d7308 */ /* 0x000ee20000000800 */
[----:B-1----:R-:W-:-:S01]  /*3df0*/  FADD.FTZ R97, R9, R80 ;  /* 0x0000005009617221 */ /* 0x002fc20000010000 */
[----:B------:R-:W-:-:S02]  /*3e00*/  IMAD.MOV.U32 R48, RZ, RZ, R55 ;  /* 0x000000ffff307224 */ /* 0x000fc400078e0037 */
[----:B------:R-:W-:-:S04]  /*3e10*/  IMAD.MOV.U32 R35, RZ, RZ, R55 ;  /* 0x000000ffff237224 */ /* 0x000fc800078e0037 */
[----:B------:R-:W1:Y:S01]  /*3e20*/  MUFU.EX2 R10, R10 ;  /* 0x0000000a000a7308 */ /* 0x000e620000000800 */
[----:B--2---:R-:W-:-:S01]  /*3e30*/  FADD.FTZ R80, R12, R97 ;  /* 0x000000610c507221 */ /* 0x004fc20000010000 */
[----:B------:R-:W-:Y:S01]  /*3e40*/  FADD.FTZ R97, R51, R96 ;  /* 0x0000006033617221 */ /* 0x000fe20000010000 */
[----:B------:R-:W-:-:S05]  /*3e50*/  IMAD.MOV.U32 R51, RZ, RZ, R55 ;  /* 0x000000ffff337224 */ /* 0x000fca00078e0037 */
[----:B------:R-:W2:Y:S01]  /*3e60*/  MUFU.EX2 R11, R11 ;  /* 0x0000000b000b7308 */ /* 0x000ea20000000800 */
[----:B---3--:R-:W-:-:S04]  /*3e70*/  F2FP.SATFINITE.E4M3.F32.PACK_AB_MERGE_C R52, R13, R12, RZ ;  /* 0x0000000c0d34723e */ /* 0x008fc800048070ff */
[----:B------:R-:W-:Y:S01]  /*3e80*/  F2FP.SATFINITE.E4M3.F32.PACK_AB_MERGE_C R155, R9, R8, R52 ;  /* 0x00000008099b723e */ /* 0x000fe20004807034 */
[----:B------:R-:W-:Y:S02]  /*3e90*/  IMAD.MOV.U32 R52, RZ, RZ, R55 ;  /* 0x000000ffff347224 */ /* 0x000fe400078e0037 */
[----:B------:R-:W3:Y:S08]  /*3ea0*/  MUFU.EX2 R20, R20 ;  /* 0x0000001400147308 */ /* 0x000ef00000000800 */
[----:B------:R-:W4:Y:S08]  /*3eb0*/  MUFU.EX2 R95, R95 ;  /* 0x0000005f005f7308 */ /* 0x000f300000000800 */
[----:B------:R5:W-:Y:S08]  /*3ec0*/  MUFU.EX2 R5, R79 ;  /* 0x0000004f00057308 */ /* 0x000bf00000000800 */
[----:B------:R-:W4:Y:S01]  /*3ed0*/  MUFU.EX2 R14, R14 ;  /* 0x0000000e000e7308 */ /* 0x000f220000000800 */
[----:B-----5:R-:W-:-:S04]  /*3ee0*/  FADD.FTZ R79, R13, R80 ;  /* 0x000000500d4f7221 */ /* 0x020fc80000010000 */
[----:B-1----:R-:W-:-:S03]  /*3ef0*/  FADD.FTZ R32, R10, R79 ;  /* 0x0000004f0a207221 */ /* 0x002fc60000010000 */
[----:B0-----:R0:W-:Y:S01]  /*3f00*/  MUFU.EX2 R50, R76 ;  /* 0x0000004c00327308 */ /* 0x0011e20000000800 */
[----:B--2---:R-:W-:-:S04]  /*3f10*/  FADD.FTZ R79, R11, R32 ;  /* 0x000000200b4f7221 */ /* 0x004fc80000010000 */
[----:B---3--:R-:W-:-:S03]  /*3f20*/  FADD.FTZ R32, R20, R79 ;  /* 0x0000004f14207221 */ /* 0x008fc60000010000 */
[----:B------:R-:W1:Y:S01]  /*3f30*/  MUFU.EX2 R21, R21 ;  /* 0x0000001500157308 */ /* 0x000e620000000800 */
[----:B0-----:R-:W-:-:S01]  /*3f40*/  FADD.FTZ R76, R54, R97 ;  /* 0x00000061364c7221 */ /* 0x001fc20000010000 */
[C---:B----4-:R-:W-:Y:S01]  /*3f50*/  FADD.FTZ R79, R95.reuse, R32 ;  /* 0x000000205f4f7221 */ /* 0x050fe20000010000 */
[----:B------:R-:W-:Y:S01]  /*3f60*/  F2FP.SATFINITE.E4M3.F32.PACK_AB_MERGE_C R95, R95, R20, RZ ;  /* 0x000000145f5f723e */ /* 0x000fe200048070ff */
[----:B------:R-:W-:Y:S02]  /*3f70*/  IMAD.MOV.U32 R54, RZ, RZ, R55 ;  /* 0x000000ffff367224 */ /* 0x000fe400078e0037 */
[----:B------:R-:W-:-:S01]  /*3f80*/  FADD.FTZ R97, R53, R76 ;  /* 0x0000004c35617221 */ /* 0x000fc20000010000 */
[----:B------:R-:W-:Y:S01]  /*3f90*/  FADD.FTZ R32, R14, R79 ;  /* 0x0000004f0e207221 */ /* 0x000fe20000010000 */
[----:B------:R-:W-:Y:S01]  /*3fa0*/  F2FP.SATFINITE.E4M3.F32.PACK_AB_MERGE_C R149, R11, R10, R95 ;  /* 0x0000000a0b95723e */ /* 0x000fe2000480705f */
        /* <DEDUP_REMOVED lines=13> */
[----:B------:R-:W-:Y:S01]  /*4080*/  F2FP.SATFINITE.E4M3.F32.PACK_AB_MERGE_C R44, R49, R44, RZ ;  /* 0x0000002c312c723e */ /* 0x000fe200048070ff */
[----:B------:R-:W-:-:S03]  /*4090*/  IMAD.MOV.U32 R49, RZ, RZ, R55 ;  /* 0x000000ffff317224 */ /* 0x000fc600078e0037 */
[----:B------:R-:W-:Y:S01]  /*40a0*/  F2FP.SATFINITE.E4M3.F32.PACK_AB_MERGE_C R151, R21, R14, R44 ;  /* 0x0000000e1597723e */ /* 0x000fe2000480702c */
[----:B------:R-:W-:Y:S01]  /*40b0*/  IMAD.MOV.U32 R44, RZ, RZ, R55 ;  /* 0x000000ffff2c7224 */ /* 0x000fe200078e0037 */
        /* <DEDUP_REMOVED lines=8> */
[----:B------:R-:W-:Y:S01]  /*4140*/  IMAD.MOV.U32 R53, RZ, RZ, R55 ;  /* 0x000000ffff357224 */ /* 0x000fe200078e0037 */
[----:B------:R-:W0:Y:S01]  /*4150*/  MUFU.EX2 R25, R25 ;  /* 0x0000001900197308 */ /* 0x000e220000000800 */
[----:B--2---:R-:W-:-:S01]  /*4160*/  FADD.FTZ R32, R42, R39 ;  /* 0x000000272a207221 */ /* 0x004fc20000010000 */
[----:B------:R-:W-:-:S04]  /*4170*/  FADD.FTZ R38, R65, R38 ;  /* 0x0000002641267221 */ /* 0x000fc80000010000 */
[----:B------:R-:W-:Y:S01]  /*4180*/  FADD.FTZ R39, R67, R38 ;  /* 0x0000002643277221 */ /* 0x000fe20000010000 */
[----:B------:R-:W-:Y:S01]  /*4190*/  F2FP.SATFINITE.E4M3.F32.PACK_AB_MERGE_C R67, R70, R67, RZ ;  /* 0x000000434643723e */ /* 0x000fe200048070ff */
[----:B------:R-:W2:Y:S01]  /*41a0*/  MUFU.EX2 R26, R26 ;  /* 0x0000001a001a7308 */ /* 0x000ea20000000800 */
[----:B-1----:R-:W-:-:S01]  /*41b0*/  FADD.FTZ R32, R45, R32 ;  /* 0x000000202d207221 */ /* 0x002fc20000010000 */
[----:B------:R-:W-:Y:S01]  /*41c0*/  FADD.FTZ R70, R70, R39 ;  /* 0x0000002746467221 */ /* 0x000fe20000010000 */
[----:B------:R-:W-:Y:S01]  /*41d0*/  F2FP.SATFINITE.E4M3.F32.PACK_AB_MERGE_C R42, R45, R42, RZ ;  /* 0x0000002a2d2a723e */ /* 0x000fe200048070ff */
[----:B------:R-:W-:Y:S01]  /*41e0*/  IMAD.MOV.U32 R45, RZ, RZ, R55 ;  /* 0x000000ffff2d7224 */ /* 0x000fe200078e0037 */
[----:B------:R-:W-:Y:S01]  /*41f0*/  F2FP.SATFINITE.E4M3.F32.PACK_AB_MERGE_C R138, R65, R40, R67 ;  /* 0x00000028418a723e */ /* 0x000fe20004807043 */
[----:B------:R-:W-:Y:S01]  /*4200*/  FADD.FTZ R15, R69, R70 ;  /* 0x00000046450f7221 */ /* 0x000fe20000010000 */
[----:B------:R-:W-:Y:S01]  /*4210*/  F2FP.SATFINITE.E4M3.F32.PACK_AB_MERGE_C R137, R24, R43, R42 ;  /* 0x0000002b1889723e */ /* 0x000fe2000480702a */
[----:B------:R-:W1:Y:S01]  /*4220*/  MUFU.EX2 R46, R46 ;  /* 0x0000002e002e7308 */ /* 0x000e620000000800 */
[----:B0-----:R-:W-:-:S01]  /*4230*/  FADD.FTZ R13, R25, R32 ;  /* 0x00000020190d7221 */ /* 0x001fc20000010000 */
[----:B------:R-:W-:Y:S01]  /*4240*/  FADD.FTZ R32, R72, R15 ;  /* 0x0000000f48207221 */ /* 0x000fe20000010000 */
[--C-:B------:R-:W-:Y:S01]  /*4250*/  IMAD.MOV.U32 R43, RZ, RZ, R55.reuse ;  /* 0x000000ffff2b7224 */ /* 0x100fe200078e0037 */
[----:B------:R-:W-:Y:S01]  /*4260*/  MOV R42, R55 ;  /* 0x00000037002a7202 */ /* 0x000fe20000000f00 */
[----:B------:R-:W-:-:S02]  /*4270*/  IMAD.MOV.U32 R40, RZ, RZ, R55 ;  /* 0x000000ffff287224 */ /* 0x000fc400078e0037 */
[--C-:B------:R-:W-:Y:S01]  /*4280*/  IMAD.MOV.U32 R39, RZ, RZ, R55.reuse ;  /* 0x000000ffff277224 */ /* 0x100fe200078e0037 */
[----:B------:R-:W0:Y:S01]  /*4290*/  MUFU.EX2 R77, R77 ;  /* 0x0000004d004d7308 */ /* 0x000e220000000800 */
[--C-:B------:R-:W-:Y:S02]  /*42a0*/  IMAD.MOV.U32 R38, RZ, RZ, R55.reuse ;  /* 0x000000ffff267224 */ /* 0x100fe400078e0037 */
[----:B------:R-:W-:-:S05]  /*42b0*/  IMAD.MOV.U32 R24, RZ, RZ, R55 ;  /* 0x000000ffff187224 */ /* 0x000fca00078e0037 */
[----:B------:R2:W-:Y:S08]  /*42c0*/  MUFU.EX2 R31, R33 ;  /* 0x00000021001f7308 */ /* 0x0005f00000000800 */
[----:B------:R-:W3:Y:S01]  /*42d0*/  MUFU.EX2 R71, R71 ;  /* 0x0000004700477308 */ /* 0x000ee20000000800 */
[----:B--2---:R-:W-:-:S04]  /*42e0*/  FADD.FTZ R33, R26, R13 ;  /* 0x0000000d1a217221 */ /* 0x004fc80000010000 */
[----:B-1----:R-:W-:Y:S01]  /*42f0*/  FADD.FTZ R20, R46, R33 ;  /* 0x000000212e147221 */ /* 0x002fe20000010000 */
[C---:B0-----:R-:W-:Y:S02]  /*4300*/  F2FP.SATFINITE.E4M3.F32.PACK_AB_MERGE_C R46, R77.reuse, R46, RZ ;  /* 0x0000002e4d2e723e */ /* 0x041fe400048070ff */
[----:B------:R-:W0:Y:S01]  /*4310*/  MUFU.EX2 R27, R27 ;  /* 0x0000001b001b7308 */ /* 0x000e220000000800 */
[----:B------:R-:W-:-:S01]  /*4320*/  FADD.FTZ R20, R77, R20 ;  /* 0x000000144d147221 */ /* 0x000fc20000010000 */
[----:B------:R-:W-:Y:S01]  /*4330*/  F2FP.SATFINITE.E4M3.F32.PACK_AB_MERGE_C R139, R26, R25, R46 ;  /* 0x000000191a8b723e */ /* 0x000fe2000480702e */
[----:B------:R-:W-:Y:S01]  /*4340*/  IMAD.MOV.U32 R46, RZ, RZ, R55 ;  /* 0x000000ffff2e7224 */ /* 0x000fe200078e0037 */
[----:B------:R-:W-:Y:S01]  /*4350*/  MOV R26, R55 ;  /* 0x00000037001a7202 */ /* 0x000fe20000000f00 */
[----:B------:R-:W-:-:S01]  /*4360*/  FADD.FTZ R33, R5, R20 ;  /* 0x0000001405217221 */ /* 0x000fc20000010000 */
[----:B------:R-:W-:Y:S02]  /*4370*/  IMAD.MOV.U32 R25, RZ, RZ, R55 ;  /* 0x000000ffff197224 */ /* 0x000fe400078e0037 */
[----:B------:R-:W1:Y:S01]  /*4380*/  MUFU.EX2 R74, R74 ;  /* 0x0000004a004a7308 */ /* 0x000e620000000800 */
[----:B------:R-:W-:-:S01]  /*4390*/  FADD.FTZ R34, R50, R33 ;  /* 0x0000002132227221 */ /* 0x000fc20000010000 */
[----:B---3--:R-:W-:-:S06]  /*43a0*/  FADD.FTZ R15, R71, R32 ;  /* 0x00000020470f7221 */ /* 0x008fcc0000010000 */
[----:B------:R-:W2:Y:S01]  /*43b0*/  MUFU.EX2 R28, R28 ;  /* 0x0000001c001c7308 */ /* 0x000ea20000000800 */
[----:B0-----:R-:W-:-:S07]  /*43c0*/  FADD.FTZ R33, R27, R34 ;  /* 0x000000221b217221 */ /* 0x001fce0000010000 */
[----:B------:R-:W0:Y:S01]  /*43d0*/  MUFU.EX2 R73, R73 ;  /* 0x0000004900497308 */ /* 0x000e220000000800 */
[C---:B-1----:R-:W-:Y:S01]  /*43e0*/  F2FP.SATFINITE.E4M3.F32.PACK_AB_MERGE_C R71, R74.reuse, R71, RZ ;  /* 0x000000474a47723e */ /* 0x042fe200048070ff */
[----:B------:R-:W-:-:S03]  /*43f0*/  FADD.FTZ R74, R74, R15 ;  /* 0x0000000f4a4a7221 */ /* 0x000fc60000010000 */
[----:B------:R-:W-:-:S03]  /*4400*/  F2FP.SATFINITE.E4M3.F32.PACK_AB_MERGE_C R140, R72, R69, R71 ;  /* 0x00000045488c723e */ /* 0x000fc60004807047 */
[----:B------:R-:W1:Y:S01]  /*4410*/  MUFU.EX2 R29, R29 ;  /* 0x0000001d001d7308 */ /* 0x000e620000000800 */
[C---:B--2---:R-:W-:Y:S01]  /*4420*/  F2FP.SATFINITE.E4M3.F32.PACK_AB_MERGE_C R34, R28.reuse, R27, RZ ;  /* 0x0000001b1c22723e */ /* 0x044fe200048070ff */
[----:B------:R-:W-:-:S03]  /*4430*/  FADD.FTZ R28, R28, R33 ;  /* 0x000000211c1c7221 */ /* 0x000fc60000010000 */
[----:B------:R-:W-:Y:S02]  /*4440*/  F2FP.SATFINITE.E4M3.F32.PACK_AB_MERGE_C R141, R50, R5, R34 ;  /* 0x00000005328d723e */ /* 0x000fe40004807022 */
[----:B------:R-:W-:Y:S01]  /*4450*/  MOV R50, R55 ;  /* 0x0000003700327202 */ /* 0x000fe20000000f00 */
[----:B------:R-:W2:Y:S01]  /*4460*/  MUFU.EX2 R82, R82 ;  /* 0x0000005200527308 */ /* 0x000ea20000000800 */
[----:B0-----:R-:W-:-:S01]  /*4470*/  FADD.FTZ R15, R73, R74 ;  /* 0x0000004a490f7221 */ /* 0x001fc20000010000 */
[----:B------:R-:W-:-:S06]  /*4480*/  MOV R34, R55 ;  /* 0x0000003700227202 */ /* 0x000fcc0000000f00 */
[----:B------:R-:W0:Y:S01]  /*4490*/  MUFU.EX2 R30, R30 ;  /* 0x0000001e001e7308 */ /* 0x000e220000000800 */
[----:B-1----:R-:W-:-:S07]  /*44a0*/  FADD.FTZ R27, R29, R28 ;  /* 0x0000001c1d1b7221 */ /* 0x002fce0000010000 */
[----:B------:R-:W-:Y:S01]  /*44b0*/  MUFU.EX2 R81, R81 ;  /* 0x0000005100517308 */ /* 0x000fe20000000800 */
[----:B--2---:R-:W-:-:S07]  /*44c0*/  FADD.FTZ R28, R82, R15 ;  /* 0x0000000f521c7221 */ /* 0x004fce0000010000 */
[----:B------:R-:W1:Y:S01]  /*44d0*/  MUFU.EX2 R84, R84 ;  /* 0x0000005400547308 */ /* 0x000e620000000800 */
[----:B0-----:R-:W-:-:S04]  /*44e0*/  FADD.FTZ R32, R30, R27 ;  /* 0x0000001b1e207221 */ /* 0x001fc80000010000 */
[----:B------:R-:W-:Y:S01]  /*44f0*/  FADD.FTZ R27, R31, R32 ;  /* 0x000000201f1b7221 */ /* 0x000fe20000010000 */
[----:B------:R-:W-:Y:S02]  /*4500*/  IMAD.MOV.U32 R32, RZ, RZ, R55 ;  /* 0x000000ffff207224 */ /* 0x000fe400078e0037 */
[----:B------:R-:W0:Y:S08]  /*4510*/  MUFU.EX2 R36, R36 ;  /* 0x0000002400247308 */ /* 0x000e300000000800 */
[----:B------:R-:W-:Y:S01]  /*4520*/  MUFU.EX2 R85, R85 ;  /* 0x0000005500557308 */ /* 0x000fe20000000800 */
[----:B-1----:R-:W-:Y:S01]  /*4530*/  F2FP.SATFINITE.E4M3.F32.PACK_AB_MERGE_C R33, R84, R81, RZ ;  /* 0x000000515421723e */ /* 0x002fe200048070ff */
[----:B------:R-:W-:-:S03]  /*4540*/  FADD.FTZ R81, R81, R28 ;  /* 0x0000001c51517221 */ /* 0x000fc60000010000 */
[----:B------:R-:W-:Y:S01]  /*4550*/  F2FP.SATFINITE.E4M3.F32.PACK_AB_MERGE_C R142, R82, R73, R33 ;  /* 0x00000049528e723e */ /* 0x000fe20004807021 */
[----:B------:R-:W-:-:S01]  /*4560*/  FADD.FTZ R84, R84, R81 ;  /* 0x0000005154547221 */ /* 0x000fc20000010000 */
[----:B------:R-:W-:Y:S01]  /*4570*/  IMAD.MOV.U32 R33, RZ, RZ, R55 ;  /* 0x000000ffff217224 */ /* 0x000fe200078e0037 */
[----:B------:R-:W1:Y:S01]  /*4580*/  MUFU.EX2 R88, R88 ;  /* 0x0000005800587308 */ /* 0x000e620000000800 */
[----:B0-----:R-:W-:-:S01]  /*4590*/  FADD.FTZ R27, R36, R27 ;  /* 0x0000001b241b7221 */ /* 0x001fc20000010000 */
[----:B------:R-:W-:Y:S01]  /*45a0*/  F2FP.SATFINITE.E4M3.F32.PACK_AB_MERGE_C R31, R36, R31, RZ ;  /* 0x0000001f241f723e */ /* 0x000fe200048070ff */
[----:B------:R-:W-:-:S03]  /*45b0*/  IMAD.MOV.U32 R36, RZ, RZ, R55 ;  /* 0x000000ffff247224 */ /* 0x000fc600078e0037 */
[----:B------:R-:W-:Y:S01]  /*45c0*/  F2FP.SATFINITE.E4M3.F32.PACK_AB_MERGE_C R143, R30, R29, R31 ;  /* 0x0000001d1e8f723e */ /* 0x000fe2000480701f */
[--C-:B------:R-:W-:Y:S01]  /*45d0*/  IMAD.MOV.U32 R31, RZ, RZ, R55.reuse ;  /* 0x000000ffff1f7224 */ /* 0x100fe200078e0037 */
[----:B------:R-:W0:Y:S01]  /*45e0*/  MUFU.EX2 R83, R83 ;  /* 0x0000005300537308 */ /* 0x000e220000000800 */
[--C-:B------:R-:W-:Y:S02]  /*45f0*/  IMAD.MOV.U32 R30, RZ, RZ, R55.reuse ;  /* 0x000000ffff1e7224 */ /* 0x100fe400078e0037 */
[----:B------:R-:W-:-:S05]  /*4600*/  IMAD.MOV.U32 R29, RZ, RZ, R55 ;  /* 0x000000ffff1d7224 */ /* 0x000fca00078e0037 */
[----:B------:R2:W3:Y:S01]  /*4610*/  MUFU.EX2 R12, R37 ;  /* 0x00000025000c7308 */ /* 0x0004e20000000800 */
[----:B-1----:R-:W-:-:S07]  /*4620*/  F2FP.SATFINITE.E4M3.F32.PACK_AB_MERGE_C R28, R88, R85, RZ ;  /* 0x00000055581c723e */ /* 0x002fce00048070ff */
[----:B------:R-:W1:Y:S01]  /*4630*/  MUFU.EX2 R86, R86 ;  /* 0x0000005600567308 */ /* 0x000e620000000800 */
[----:B0-----:R-:W-:-:S01]  /*4640*/  FADD.FTZ R7, R83, R84 ;  /* 0x0000005453077221 */ /* 0x001fc20000010000 */
[----:B--2---:R-:W-:-:S06]  /*4650*/  IMAD.MOV.U32 R37, RZ, RZ, R55 ;  /* 0x000000ffff257224 */ /* 0x004fcc00078e0037 */
[----:B------:R0:W2:Y:S01]  /*4660*/  MUFU.EX2 R13, R41 ;  /* 0x00000029000d7308 */ /* 0x0000a20000000800 */
[----:B---3--:R-:W-:-:S01]  /*4670*/  FADD.FTZ R6, R12, R27 ;  /* 0x0000001b0c067221 */ /* 0x008fc20000010000 */
[----:B------:R-:W-:-:S06]  /*4680*/  IMAD.MOV.U32 R27, RZ, RZ, R55 ;  /* 0x000000ffff1b7224 */ /* 0x000fcc00078e0037 */
[----:B------:R-:W3:Y:S01]  /*4690*/  MUFU.EX2 R47, R47 ;  /* 0x0000002f002f7308 */ /* 0x000ee20000000800 */
[C---:B-1----:R-:W-:Y:S01]  /*46a0*/  F2FP.SATFINITE.E4M3.F32.PACK_AB_MERGE_C R144, R86.reuse, R83, R28 ;  /* 0x000000535690723e */ /* 0x042fe2000480701c */
[----:B------:R-:W-:Y:S01]  /*46b0*/  FADD.FTZ R86, R86, R7 ;  /* 0x0000000756567221 */ /* 0x000fe20000010000 */
[--C-:B0-----:R-:W-:Y:S02]  /*46c0*/  IMAD.MOV.U32 R41, RZ, RZ, R55.reuse ;  /* 0x000000ffff297224 */ /* 0x101fe400078e0037 */
[----:B------:R-:W-:Y:S02]  /*46d0*/  IMAD.MOV.U32 R28, RZ, RZ, R55 ;  /* 0x000000ffff1c7224 */ /* 0x000fe400078e0037 */
[----:B------:R-:W-:-:S01]  /*46e0*/  FADD.FTZ R85, R85, R86 ;  /* 0x0000005655557221 */ /* 0x000fc20000010000 */
[----:B------:R-:W0:Y:S01]  /*46f0*/  MUFU.EX2 R20, R75 ;  /* 0x0000004b00147308 */ /* 0x000e220000000800 */
[----:B--2---:R-:W-:-:S02]  /*4700*/  FADD.FTZ R8, R13, R6 ;  /* 0x000000060d087221 */ /* 0x004fc40000010000 */
[----:B------:R-:W-:-:S05]  /*4710*/  FADD.FTZ R88, R88, R85 ;  /* 0x0000005558587221 */ /* 0x000fca0000010000 */
[----:B------:R-:W-:Y:S01]  /*4720*/  MUFU.EX2 R89, R89 ;  /* 0x0000005900597308 */ /* 0x000fe20000000800 */
[----:B---3--:R-:W-:-:S07]  /*4730*/  FADD.FTZ R7, R47, R8 ;  /* 0x000000082f077221 */ /* 0x008fce0000010000 */
        /* <DEDUP_REMOVED lines=18> */
[----:B-1----:R-:W-:-:S03]  /*4860*/  F2FP.SATFINITE.E4M3.F32.PACK_AB_MERGE_C R5, R6, R101, RZ ;  /* 0x000000650605723e */ /* 0x002fc600048070ff */
[----:B------:R-:W-:Y:S01]  /*4870*/  FADD.FTZ R101, R101, R8 ;  /* 0x0000000865657221 */ /* 0x000fe20000010000 */
[----:B------:R-:W-:-:S01]  /*4880*/  FADD.FTZ R8, R92, R89 ;  /* 0x000000595c087221 */ /* 0x000fc20000010000 */
[----:B------:R-:W-:Y:S02]  /*4890*/  F2FP.SATFINITE.E4M3.F32.PACK_AB_MERGE_C R147, R15, R98, R5 ;  /* 0x000000620f93723e */ /* 0x000fe40004807005 */
[----:B------:R-:W-:-:S01]  /*48a0*/  FADD.FTZ R6, R6, R101 ;  /* 0x0000006506067221 */ /* 0x000fc20000010000 */
        /* <DEDUP_REMOVED lines=23> */
.L_x_10907:
[----:B------:R-:W-:-:S04]  /*4a20*/  UISETP.NE.AND UP0, UPT, UR16, 0x1, UPT ;  /* 0x000000011000788c */ /* 0x000fc8000bf05270 */
[----:B------:R-:W-:-:S04]  /*4a30*/  USEL UR42, URZ, 0x1, UP0 ;  /* 0x000000013f2a7887 */ /* 0x000fc80008000000 */
[----:B------:R-:W-:Y:S01]  /*4a40*/  ULOP3.LUT UR42, UR18, UR42, URZ, 0x3c, !UPT ;  /* 0x0000002a122a7292 */ /* 0x000fe2000f8e3c3f */
[----:B------:R-:W-:Y:S11]  /*4a50*/  @!P0 BRA `(.L_x_10898) ;  /* 0x0000000000048947 */ /* 0x000ff60003800000 */
[----:B------:R-:W-:Y:S01]  /*4a60*/  BPT.TRAP 0x1 ;  /* 0x000000040000795c */ /* 0x000fe20000300000 */
.L_x_10898:
        /* <DEDUP_REMOVED lines=9> */
[----:B------:R-:W-:-:S04]  /*4b00*/  LEA R2, R3, R2, 0x18 ;  /* 0x0000000203027211 */ /* 0x000fc800078ec0ff */
[----:B------:R-:W-:-:S04]  /*4b10*/  LEA R7, R7, R2, 0x3 ;  /* 0x0000000207077211 */ /* 0x000fc800078e18ff */
[----:B------:R0:W1:Y:S01]  /*4b20*/  SYNCS.PHASECHK.TRANS64.TRYWAIT P1, [R7+URZ+0x13230], R10 ;  /* 0x0132300a070075a7 */ /* 0x000062000802017f */
[----:B------:R-:W-:Y:S05]  /*4b30*/  @!P0 BRA `(.L_x_10899) ;  /* 0x0000000000048947 */ /* 0x000fea0003800000 */
[----:B------:R-:W-:Y:S01]  /*4b40*/  BPT.TRAP 0x1 ;  /* 0x000000040000795c */ /* 0x000fe20000300000 */
.L_x_10899:
[----:B-1----:R-:W-:Y:S05]  /*4b50*/  @P1 BRA `(.L_x_10900) ;  /* 0x0000000000081947 */ /* 0x002fea0003800000 */
[----:B------:R-:W1:Y:S02]  /*4b60*/  SYNCS.PHASECHK.TRANS64.TRYWAIT P1, [R7+URZ+0x13230], R10 ;  /* 0x0132300a070075a7 */ /* 0x000e64000802017f */
[----:B-1----:R-:W-:Y:S05]  /*4b70*/  @!P1 BRA `(.L_x_10901) ;  /* 0x0000009c000c9947 */ /* 0x002fea0003800000 */
.L_x_10900:
        /* <DEDUP_REMOVED lines=64> */
.L_x_10902:
[----:B------:R-:W-:Y:S01]  /*4f80*/  R2UR UR9, R2 ;  /* 0x00000000020972ca */ /* 0x000fe200000e0000 */
[----:B01----:R-:W-:-:S05]  /*4f90*/  IMAD.U32 R10, RZ, RZ, UR18 ;  /* 0x00000012ff0a7e24 */ /* 0x003fca000f8e00ff */
[----:B------:R-:W-:-:S07]  /*4fa0*/  SHF.L.U32 R10, R10, 0x1f, RZ ;  /* 0x0000001f0a0a7819 */ /* 0x000fce00000006ff */
[----:B------:R-:W-:-:S09]  /*4fb0*/  ULEA UR9, UR16, UR9, 0x3 ;  /* 0x0000000910097291 */ /* 0x000fd2000f8e183f */
[----:B------:R0:W1:Y:S01]  /*4fc0*/  SYNCS.PHASECHK.TRANS64.TRYWAIT P1, [UR9+0x13250], R10 ;  /* 0x0132500aff0075a7 */ /* 0x0000620008020149 */
[----:B------:R-:W-:Y:S05]  /*4fd0*/  @!P0 BRA `(.L_x_10903) ;  /* 0x0000000000048947 */ /* 0x000fea0003800000 */
[----:B------:R-:W-:Y:S01]  /*4fe0*/  BPT.TRAP 0x1 ;  /* 0x000000040000795c */ /* 0x000fe20000300000 */
.L_x_10903:
[----:B-1----:R-:W-:Y:S05]  /*4ff0*/  @P1 BRA `(.L_x_10904) ;  /* 0x0000000000081947 */ /* 0x002fea0003800000 */
[----:B------:R-:W1:Y:S02]  /*5000*/  SYNCS.PHASECHK.TRANS64.TRYWAIT P1, [UR9+0x13250], R10 ;  /* 0x0132500aff0075a7 */ /* 0x000e640008020149 */
[----:B-1----:R-:W-:Y:S05]  /*5010*/  @!P1 BRA `(.L_x_10905) ;  /* 0x0000009400f89947 */ /* 0x002fea0003800000 */
.L_x_10904:
        /* <DEDUP_REMOVED lines=15> */
[----:B------:R-:W-:Y:S01]  /*5110*/  FMUL.FTZ R126, R0, R134 ;  /* 0x00000086007e7220 */ /* 0x000fe20000410000 */
[----:B------:R-:W-:Y:S01]  /*5120*/  R2UR UR6, R2 ;  /* 0x00000000020672ca */ /* 0x000fe200000e0000 */
        /* <DEDUP_REMOVED lines=12> */
[----:B------:R-:W-:Y:S01]  /*51f0*/  UIADD3 UR6, UR6, 0x1000, URZ ;  /* 0x0000100006067890 */ /* 0x000fe2000fffe03f */
[----:B------:R-:W0:Y:S01]  /*5200*/  MUFU.TANH R13, R13 ;  /* 0x0000000d000d7308 */ /* 0x000e220000002400 */
[----:B-1----:R-:W-:Y:S01]  /*5210*/  FMNMX.FTZ R129, R11, R128, !PT ;  /* 0x000000800b817209 */ /* 0x002fe20007810000 */
[C---:B------:R-:W-:Y:S01]  /*5220*/  FMUL.FTZ R112, R0.reuse, R112 ;  /* 0x0000007000707220 */ /* 0x040fe20000410000 */
[----:B------:R-:W-:Y:S01]  /*5230*/  USHF.R.U32.HI UR6, URZ, 0x4, UR6 ;  /* 0x000000043f067899 */ /* 0x000fe20008011606 */
[C---:B------:R-:W-:Y:S01]  /*5240*/  FMUL.FTZ R114, R0.reuse, R114 ;  /* 0x0000007200727220 */ /* 0x040fe20000410000 */
[C---:B------:R-:W-:Y:S01]  /*5250*/  FMUL.FTZ R113, R0.reuse, R113 ;  /* 0x0000007100717220 */ /* 0x040fe20000410000 */
[----:B------:R-:W-:Y:S01]  /*5260*/  FMUL.FTZ R115, R0, R115 ;  /* 0x0000007300737220 */ /* 0x000fe20000410000 */
[----:B------:R-:W-:Y:S01]  /*5270*/  ULOP3.LUT UR6, UR6, 0x3fff, URZ, 0xc0, !UPT ;  /* 0x00003fff06067892 */ /* 0x000fe2000f8ec03f */
[----:B------:R-:W1:Y:S01]  /*5280*/  MUFU.TANH R14, R14 ;  /* 0x0000000e000e7308 */ /* 0x000e620000002400 */
[----:B--2---:R-:W-:Y:S01]  /*5290*/  FMNMX.FTZ R128, R12, R9, !PT ;  /* 0x000000090c807209 */ /* 0x004fe20007810000 */
[C---:B------:R-:W-:Y:S01]  /*52a0*/  FMUL.FTZ R116, R0.reuse, R116 ;  /* 0x0000007400747220 */ /* 0x040fe20000410000 */
[----:B------:R-:W-:Y:S01]  /*52b0*/  ULOP3.LUT UR6, UR6, 0x10000, URZ, 0xfc, !UPT ;  /* 0x0001000006067892 */ /* 0x000fe2000f8efc3f */
[C---:B------:R-:W-:Y:S01]  /*52c0*/  FMUL.FTZ R118, R0.reuse, R118 ;  /* 0x0000007600767220 */ /* 0x040fe20000410000 */
[----:B------:R-:W-:Y:S01]  /*52d0*/  WARPGROUP.ARRIVE ;  /* 0x00000000000079c5 */ /* 0x000fe20000000000 */
[C---:B------:R-:W-:Y:S01]  /*52e0*/  FMUL.FTZ R117, R0.reuse, R117 ;  /* 0x0000007500757220 */ /* 0x040fe20000410000 */
[----:B------:R-:W-:Y:S01]  /*52f0*/  UIMAD UR8, UR16, 0x280, UR6 ;  /* 0x00000280100878a4 */ /* 0x000fe2000f8e0206 */
[----:B------:R-:W2:Y:S01]  /*5300*/  MUFU.TANH R20, R20 ;  /* 0x0000001400147308 */ /* 0x000ea20000002400 */
[----:B0-----:R-:W-:Y:S01]  /*5310*/  FMNMX.FTZ R131, R13, R128, !PT ;  /* 0x000000800d837209 */ /* 0x001fe20007810000 */
[C---:B------:R-:W-:Y:S01]  /*5320*/  FMUL.FTZ R119, R0.reuse, R119 ;  /* 0x0000007700777220 */ /* 0x040fe20000410000 */
[----:B------:R-:W-:Y:S01]  /*5330*/  UMOV UR7, 0xc0000010 ;  /* 0xc000001000077882 */ /* 0x000fe20000000000 */
[C---:B------:R-:W-:Y:S01]  /*5340*/  FMUL.FTZ R88, R0.reuse, R88 ;  /* 0x0000005800587220 */ /* 0x040fe20000410000 */
[C---:B------:R-:W-:Y:S01]  /*5350*/  FMUL.FTZ R90, R0.reuse, R90 ;  /* 0x0000005a005a7220 */ /* 0x040fe20000410000 */
[----:B------:R-:W-:Y:S01]  /*5360*/  UMOV UR6, UR8 ;  /* 0x0000000800067c82 */ /* 0x000fe20008000000 */
[----:B------:R-:W-:Y:S01]  /*5370*/  FMUL.FTZ R89, R0, R89 ;  /* 0x0000005900597220 */ /* 0x000fe20000410000 */
[----:B------:R-:W0:Y:S01]  /*5380*/  MUFU.TANH R15, R15 ;  /* 0x0000000f000f7308 */ /* 0x000e220000002400 */
[----:B-1----:R-:W-:Y:S01]  /*5390*/  FMNMX.FTZ R128, R14, R129, !PT ;  /* 0x000000810e807209 */ /* 0x002fe20007810000 */
[----:B------:R-:W-:Y:S01]  /*53a0*/  QGMMA.64x64x32.F32.E4M3.E4M3 R24, R152, gdesc[UR4], R24, gsb0 ;  /* 0x00e0000498187df3 */ /* 0x000fe20008000818 */
        /* <DEDUP_REMOVED lines=40> */
[----:B------:R-:W-:Y:S01]  /*5630*/  UIADD3 UR6, UR8, 0x80, URZ ;  /* 0x0000008008067890 */ /* 0x000fe2000fffe03f */
[C---:B------:R-:W-:Y:S01]  /*5640*/  FMUL.FTZ R57, R0.reuse, R57 ;  /* 0x0000003900397220 */ /* 0x040fe20000410000 */
[C---:B------:R-:W-:Y:S01]  /*5650*/  FMUL.FTZ R59, R0.reuse, R59 ;  /* 0x0000003b003b7220 */ /* 0x040fe20000410000 */
[C---:B------:R-:W-:Y:S01]  /*5660*/  FMUL.FTZ R60, R0.reuse, R60 ;  /* 0x0000003c003c7220 */ /* 0x040fe20000410000 */
        /* <DEDUP_REMOVED lines=23> */
[----:B------:R-:W-:-:S06]  /*57e0*/  WARPGROUP.ARRIVE ;  /* 0x00000000000079c5 */ /* 0x000fcc0000000000 */
[----:B------:R-:W2:Y:S01]  /*57f0*/  S2R R155, SR_TID.X ;  /* 0x00000000009b7919 */ /* 0x000ea20000002100 */
[----:B------:R-:W3:Y:S01]  /*5800*/  MUFU.TANH R106, R106 ;  /* 0x0000006a006a7308 */ /* 0x000ee20000002400 */
[----:B0-----:R-:W-:Y:S01]  /*5810*/  FMNMX.FTZ R131, R127, R130, !PT ;  /* 0x000000827f837209 */ /* 0x001fe20007810000 */
[----:B------:R-:W-:Y:S01]  /*5820*/  QGMMA.64x64x32.F32.E4M3.E4M3 R24, R148, gdesc[UR4], R24, gsb0 ;  /* 0x00e0000494187df3 */ /* 0x000fe20008000818 */
        /* <DEDUP_REMOVED lines=27> */
[----:B------:R-:W-:Y:S01]  /*59e0*/  QGMMA.64x64x32.F32.E4M3.E4M3 R24, R136, gdesc[UR4], R24, gsb0 ;  /* 0x00e0000488187df3 */ /* 0x000fe20008000818 */
        /* <DEDUP_REMOVED lines=26> */
[----:B------:R-:W-:Y:S01]  /*5b90*/  QGMMA.64x64x32.F32.E4M3.E4M3 R24, R140, gdesc[UR4], R24, gsb0 ;  /* 0x00e000048c187df3 */ /* 0x000fe20008000818 */
[----:B------:R-:W-:Y:S01]  /*5ba0*/  UIADD3 UR6, UR8, 0x200, URZ ;  /* 0x0000020008067890 */ /* 0x000fe2000fffe03f */
[----:B------:R-:W-:-:S04]  /*5bb0*/  UMOV UR7, 0xc0000010 ;  /* 0xc000001000077882 */ /* 0x000fc80000000000 */
        /* <DEDUP_REMOVED lines=25> */
[----:B------:R-:W-:Y:S06]  /*5d50*/  QGMMA.64x64x32.F32.E4M3.E4M3 R24, R144, gdesc[UR4], R24, gsb0 ;  /* 0x00e0000490187df3 */ /* 0x000fec0008000818 */
        /* <DEDUP_REMOVED lines=20> */
[----:B------:R-:W-:-:S06]  /*5ea0*/  WARPGROUP.DEPBAR.LE gsb0, 0x0 ;  /* 0x00008000000079c5 */ /* 0x000fcc0000010000 */
        /* <DEDUP_REMOVED lines=38> */
[----:B0-----:R-:W-:-:S03]  /*6110*/  FMNMX.FTZ R64, R70, R133, !PT ;  /* 0x0000008546407209 */ /* 0x001fc60007810000 */
[----:B------:R-:W0:Y:S01]  /*6120*/  SHFL.BFLY PT, R133, R130, 0x2, 0x1f ;  /* 0x0c401f0082857f89 */ /* 0x000e2200000e0000 */
[----:B-1----:R-:W-:-:S05]  /*6130*/  FMNMX.FTZ R131, R71, R64, !PT ;  /* 0x0000004047837209 */ /* 0x002fca0007810000 */
[----:B------:R-:W1:Y:S01]  /*6140*/  SHFL.BFLY PT, R58, R131, 0x2, 0x1f ;  /* 0x0c401f00833a7f89 */ /* 0x000e6200000e0000 */
[----:B0-----:R-:W-:Y:S02]  /*6150*/  FMNMX.FTZ R133, R130, R133, !PT ;  /* 0x0000008582857209 */ /* 0x001fe40007810000 */
[----:B-1----:R-:W-:-:S03]  /*6160*/  FMNMX.FTZ R132, R131, R58, !PT ;  /* 0x0000003a83847209 */ /* 0x002fc60007810000 */
[----:B------:R-:W0:Y:S04]  /*6170*/  SHFL.BFLY PT, R58, R133, 0x1, 0x1f ;  /* 0x0c201f00853a7f89 */ /* 0x000e2800000e0000 */
[----:B------:R-:W1:Y:S01]  /*6180*/  SHFL.BFLY PT, R135, R132, 0x1, 0x1f ;  /* 0x0c201f0084877f89 */ /* 0x000e6200000e0000 */
[----:B0-----:R-:W-:Y:S02]  /*6190*/  FMNMX.FTZ R58, R133, R58, !PT ;  /* 0x0000003a853a7209 */ /* 0x001fe40007810000 */
[----:B-1----:R-:W-:-:S03]  /*61a0*/  FMNMX.FTZ R64, R132, R135, !PT ;  /* 0x0000008784407209 */ /* 0x002fc60007810000 */
[----:B------:R-:W-:Y:S01]  /*61b0*/  FADD.FTZ R5, -R58, R5 ;  /* 0x000000053a057221 */ /* 0x000fe20000010100 */
[----:B------:R-:W-:-:S03]  /*61c0*/  IMAD.U32 R135, RZ, RZ, UR17 ;  /* 0x00000011ff877e24 */ /* 0x000fc6000f8e00ff */
[----:B------:R-:W-:Y:S01]  /*61d0*/  FMUL.FTZ R131, R5, UR17 ;  /* 0x0000001105837c20 */ /* 0x000fe20008410000 */
[----:B------:R-:W-:-:S01]  /*61e0*/  FFMA.FTZ R130, R58, R135, -8 ;  /* 0xc10000003a827423 */ /* 0x000fc20000010087 */
[----:B------:R-:W-:Y:S02]  /*61f0*/  FADD.FTZ R5, -R64, R9 ;  /* 0x0000000940057221 */ /* 0x000fe40000010100 */
[----:B------:R0:W-:Y:S01]  /*6200*/  MUFU.EX2 R9, R131 ;  /* 0x0000008300097308 */ /* 0x0001e20000000800 */
        /* <DEDUP_REMOVED lines=8> */
[----:B0-----:R-:W-:Y:S01]  /*6290*/  IMAD.U32 R131, RZ, RZ, UR17 ;  /* 0x00000011ff837e24 */ /* 0x001fe2000f8e00ff */
[----:B------:R-:W-:Y:S01]  /*62a0*/  MUFU.EX2 R5, R5 ;  /* 0x0000000500057308 */ /* 0x000fe20000000800 */
[----:B------:R-:W-:-:S01]  /*62b0*/  FFMA.FTZ R120, R120, UR17, -R130 ;  /* 0x0000001178787c23 */ /* 0x000fc20008010882 */
[----:B------:R-:W-:Y:S01]  /*62c0*/  FFMA.FTZ R121, R121, UR17, -R130 ;  /* 0x0000001179797c23 */ /* 0x000fe20008010882 */
[----:B------:R-:W-:-:S01]  /*62d0*/  FFMA.FTZ R69, R64, R131, -8 ;  /* 0xc100000040457423 */ /* 0x000fc20000010083 */
[--C-:B------:R-:W-:Y:S01]  /*62e0*/  FFMA.FTZ R124, R124, UR17, -R130.reuse ;  /* 0x000000117c7c7c23 */ /* 0x100fe20008010882 */
[----:B------:R-:W-:-:S01]  /*62f0*/  FFMA.FTZ R125, R125, UR17, -R130 ;  /* 0x000000117d7d7c23 */ /* 0x000fc20008010882 */
[----:B------:R-:W-:Y:S01]  /*6300*/  FFMA.FTZ R104, R104, UR17, -R130 ;  /* 0x0000001168687c23 */ /* 0x000fe20008010882 */
        /* <DEDUP_REMOVED lines=13> */
[----:B------:R-:W-:-:S01]  /*63e0*/  FFMA.FTZ R108, R108, UR17, -R130 ;  /* 0x000000116c6c7c23 */ /* 0x000fc20008010882 */
[----:B------:R-:W-:Y:S01]  /*63f0*/  FFMA.FTZ R110, R110, UR17, -R69 ;  /* 0x000000116e6e7c23 */ /* 0x000fe20008010845 */
[----:B------:R-:W-:-:S01]  /*6400*/  FFMA.FTZ R109, R109, UR17, -R130 ;  /* 0x000000116d6d7c23 */ /* 0x000fc20008010882 */
[----:B------:R-:W-:Y:S01]  /*6410*/  FFMA.FTZ R111, R111, UR17, -R69 ;  /* 0x000000116f6f7c23 */ /* 0x000fe20008010845 */
[----:B------:R-:W-:-:S01]  /*6420*/  FFMA.FTZ R112, R112, UR17, -R130 ;  /* 0x0000001170707c23 */ /* 0x000fc20008010882 */
[----:B------:R-:W2:Y:S01]  /*6430*/  MUFU.EX2 R11, R11 ;  /* 0x0000000b000b7308 */ /* 0x000ea20000000800 */
[----:B0-----:R-:W-:-:S01]  /*6440*/  FFMA.FTZ R8, R9, R8, R10 ;  /* 0x0000000809087223 */ /* 0x001fc2000001000a */
[----:B------:R-:W-:Y:S01]  /*6450*/  FFMA.FTZ R114, R114, UR17, -R69 ;  /* 0x0000001172727c23 */ /* 0x000fe20008010845 */
[----:B------:R-:W-:-:S01]  /*6460*/  FFMA.FTZ R113, R113, UR17, -R130 ;  /* 0x0000001171717c23 */ /* 0x000fc20008010882 */
[----:B------:R-:W-:Y:S01]  /*6470*/  FFMA.FTZ R115, R115, UR17, -R69 ;  /* 0x0000001173737c23 */ /* 0x000fe20008010845 */
[----:B------:R-:W-:-:S01]  /*6480*/  FFMA.FTZ R116, R116, UR17, -R130 ;  /* 0x0000001174747c23 */ /* 0x000fc20008010882 */
[----:B------:R-:W-:Y:S01]  /*6490*/  FFMA.FTZ R118, R118, UR17, -R69 ;  /* 0x0000001176767c23 */ /* 0x000fe20008010845 */
[----:B------:R-:W-:-:S01]  /*64a0*/  FFMA.FTZ R117, R117, UR17, -R130 ;  /* 0x0000001175757c23 */ /* 0x000fc20008010882 */
[----:B------:R-:W0:Y:S01]  /*64b0*/  MUFU.EX2 R13, R13 ;  /* 0x0000000d000d7308 */ /* 0x000e220000000800 */
[----:B-1----:R-:W-:-:S01]  /*64c0*/  FFMA.FTZ R6, R5, R6, R12 ;  /* 0x0000000605067223 */ /* 0x002fc2000001000c */
[----:B------:R-:W-:Y:S01]  /*64d0*/  FFMA.FTZ R119, R119, UR17, -R69 ;  /* 0x0000001177777c23 */ /* 0x000fe20008010845 */
[----:B------:R-:W-:-:S01]  /*64e0*/  FFMA.FTZ R88, R88, UR17, -R130 ;  /* 0x0000001158587c23 */ /* 0x000fc20008010882 */
[----:B------:R-:W-:Y:S01]  /*64f0*/  FFMA.FTZ R90, R90, UR17, -R69 ;  /* 0x000000115a5a7c23 */ /* 0x000fe20008010845 */
[----:B------:R-:W-:-:S01]  /*6500*/  FFMA.FTZ R89, R89, UR17, -R130 ;  /* 0x0000001159597c23 */ /* 0x000fc20008010882 */
[----:B------:R-:W-:Y:S01]  /*6510*/  FFMA.FTZ R91, R91, UR17, -R69 ;  /* 0x000000115b5b7c23 */ /* 0x000fe20008010845 */
[----:B------:R-:W-:-:S01]  /*6520*/  FFMA.FTZ R92, R92, UR17, -R130 ;  /* 0x000000115c5c7c23 */ /* 0x000fc20008010882 */
[----:B------:R-:W1:Y:S01]  /*6530*/  MUFU.EX2 R14, R14 ;  /* 0x0000000e000e7308 */ /* 0x000e620000000800 */
[----:B--2---:R-:W-:-:S01]  /*6540*/  FADD.FTZ R131, R11, R8 ;  /* 0x000000080b837221 */ /* 0x004fc20000010000 */
[----:B------:R-:W-:Y:S01]  /*6550*/  FFMA.FTZ R94, R94, UR17, -R69 ;  /* 0x000000115e5e7c23 */ /* 0x000fe20008010845 */
[----:B------:R-:W-:-:S01]  /*6560*/  FFMA.FTZ R93, R93, UR17, -R130 ;  /* 0x000000115d5d7c23 */ /* 0x000fc20008010882 */
[----:B------:R-:W-:Y:S01]  /*6570*/  FFMA.FTZ R95, R95, UR17, -R69 ;  /* 0x000000115f5f7c23 */ /* 0x000fe20008010845 */
[----:B------:R-:W-:-:S01]  /*6580*/  FFMA.FTZ R96, R96, UR17, -R130 ;  /* 0x0000001160607c23 */ /* 0x000fc20008010882 */
[----:B------:R-:W-:Y:S01]  /*6590*/  FFMA.FTZ R98, R98, UR17, -R69 ;  /* 0x0000001162627c23 */ /* 0x000fe20008010845 */
[----:B------:R-:W-:-:S01]  /*65a0*/  FFMA.FTZ R97, R97, UR17, -R130 ;  /* 0x0000001161617c23 */ /* 0x000fc20008010882 */
[----:B------:R-:W2:Y:S01]  /*65b0*/  MUFU.EX2 R20, R20 ;  /* 0x0000001400147308 */ /* 0x000ea20000000800 */
[----:B0-----:R-:W-:-:S01]  /*65c0*/  FADD.FTZ R133, R13, R6 ;  /* 0x000000060d857221 */ /* 0x001fc20000010000 */
[----:B------:R-:W-:Y:S01]  /*65d0*/  FFMA.FTZ R99, R99, UR17, -R69 ;  /* 0x0000001163637c23 */ /* 0x000fe20008010845 */
[----:B------:R-:W-:-:S01]  /*65e0*/  FFMA.FTZ R100, R100, UR17, -R130 ;  /* 0x0000001164647c23 */ /* 0x000fc20008010882 */
[----:B------:R-:W-:Y:S01]  /*65f0*/  FFMA.FTZ R102, R102, UR17, -R69 ;  /* 0x0000001166667c23 */ /* 0x000fe20008010845 */
[----:B------:R-:W-:-:S01]  /*6600*/  FFMA.FTZ R101, R101, UR17, -R130 ;  /* 0x0000001165657c23 */ /* 0x000fc20008010882 */
[----:B------:R-:W-:Y:S01]  /*6610*/  FFMA.FTZ R103, R103, UR17, -R69 ;  /* 0x0000001167677c23 */ /* 0x000fe20008010845 */
[----:B------:R-:W-:-:S01]  /*6620*/  FFMA.FTZ R72, R72, UR17, -R130 ;  /* 0x0000001148487c23 */ /* 0x000fc20008010882 */
[----:B------:R-:W0:Y:S01]  /*6630*/  MUFU.EX2 R15, R15 ;  /* 0x0000000f000f7308 */ /* 0x000e220000000800 */
[----:B-1----:R-:W-:-:S01]  /*6640*/  FADD.FTZ R6, R14, R131 ;  /* 0x000000830e067221 */ /* 0x002fc20000010000 */
        /* <DEDUP_REMOVED lines=146> */
[----:B------:R-:W-:Y:S01]  /*6f70*/  FFMA.FTZ R8, R70, UR17, -R69 ;  /* 0x0000001146087c23 */ /* 0x000fe20008010845 */
[----:B------:R0:W-:Y:S05]  /*6f80*/  @!P1 SYNCS.ARRIVE.TRANS64.RED.A1T0 RZ, [R6+URZ], RZ ;  /* 0x000000ff06ff99a7 */ /* 0x0001ea000810043f */
[----:B------:R-:W3:Y:S01]  /*6f90*/  MUFU.EX2 R57, R57 ;  /* 0x0000003900397308 */ /* 0x000ee20000000800 */
[----:B-1----:R-:W-:-:S07]  /*6fa0*/  FADD.FTZ R70, R56, R131 ;  /* 0x0000008338467221 */ /* 0x002fce0000010000 */
[----:B------:R-:W1:Y:S01]  /*6fb0*/  MUFU.EX2 R59, R59 ;  /* 0x0000003b003b7308 */ /* 0x000e620000000800 */
[----:B--2---:R-:W-:-:S07]  /*6fc0*/  FADD.FTZ R130, R128, R133 ;  /* 0x0000008580827221 */ /* 0x004fce0000010000 */
[----:B------:R-:W2:Y:S01]  /*6fd0*/  MUFU.EX2 R60, R60 ;  /* 0x0000003c003c7308 */ /* 0x000ea20000000800 */
[----:B---3--:R-:W-:-:S01]  /*6fe0*/  FADD.FTZ R131, R57, R70 ;  /* 0x0000004639837221 */ /* 0x008fc20000010000 */
[----:B------:R-:W-:-:S06]  /*6ff0*/  FFMA.FTZ R70, R71, UR17, -R69 ;  /* 0x0000001147467c23 */ /* 0x000fcc0008010845 */
        /* <DEDUP_REMOVED lines=8> */
[----:B------:R-:W0:Y:S01]  /*7080*/  MUFU.EX2 R66, R66 ;  /* 0x0000004200427308 */ /* 0x000e220000000800 */
[----:B--2---:R-:W-:-:S07]  /*7090*/  FADD.FTZ R69, R63, R134 ;  /* 0x000000863f457221 */ /* 0x004fce0000010000 */
[----:B------:R-:W-:Y:S01]  /*70a0*/  MUFU.EX2 R132, R132 ;  /* 0x0000008400847308 */ /* 0x000fe20000000800 */
[----:B---3--:R-:W-:-:S07]  /*70b0*/  FADD.FTZ R71, R129, R130 ;  /* 0x0000008281477221 */ /* 0x008fce0000010000 */
[----:B------:R-:W1:Y:S01]  /*70c0*/  MUFU.EX2 R67, R67 ;  /* 0x0000004300437308 */ /* 0x000e620000000800 */
[----:B0-----:R-:W-:-:S07]  /*70d0*/  FADD.FTZ R6, R66, R69 ;  /* 0x0000004542067221 */ /* 0x001fce0000010000 */
[----:B------:R-:W0:Y:S08]  /*70e0*/  MUFU.EX2 R65, R65 ;  /* 0x0000004100417308 */ /* 0x000e300000000800 */
[----:B------:R2:W3:Y:S01]  /*70f0*/  MUFU.EX2 R7, R8 ;  /* 0x0000000800077308 */ /* 0x0004e20000000800 */
[----:B-1----:R-:W-:-:S07]  /*7100*/  FADD.FTZ R6, R67, R6 ;  /* 0x0000000643067221 */ /* 0x002fce0000010000 */
[----:B------:R-:W1:Y:S01]  /*7110*/  MUFU.EX2 R68, R68 ;  /* 0x0000004400447308 */ /* 0x000e620000000800 */
[----:B--2---:R-:W-:-:S04]  /*7120*/  FADD.FTZ R8, R132, R71 ;  /* 0x0000004784087221 */ /* 0x004fc80000010000 */
[----:B0-----:R-:W-:-:S03]  /*7130*/  FADD.FTZ R69, R65, R8 ;  /* 0x0000000841457221 */ /* 0x001fc60000010000 */
[----:B------:R-:W0:Y:S01]  /*7140*/  MUFU.EX2 R70, R70 ;  /* 0x0000004600467308 */ /* 0x000e220000000800 */
[----:B---3--:R-:W-:-:S01]  /*7150*/  FADD.FTZ R71, R7, R6 ;  /* 0x0000000607477221 */ /* 0x008fc20000010000 */
[----:B-1----:R-:W-:-:S03]  /*7160*/  FADD.FTZ R8, R68, R69 ;  /* 0x0000004544087221 */ /* 0x002fc60000010000 */
[----:B0-----:R-:W-:Y:S01]  /*7170*/  FADD.FTZ R6, R70, R71 ;  /* 0x0000004746067221 */ /* 0x001fe20000010000 */
[----:B------:R-:W-:Y:S06]  /*7180*/  @!P0 BRA `(.L_x_10906) ;  /* 0x0000000000048947 */ /* 0x000fec0003800000 */
[----:B------:R-:W-:Y:S01]  /*7190*/  BPT.TRAP 0x1 ;  /* 0x000000040000795c */ /* 0x000fe20000300000 */
.L_x_10906:
        /* <DEDUP_REMOVED lines=84> */
.L_x_10897:
[----:B------:R-:W-:Y:S06]  /*76e0*/  BAR.ARV 0x8, 0x200 ;  /* 0x0208000000007b1d */ /* 0x000fec0000002000 */
[----:B------:R-:W-:Y:S05]  /*76f0*/  @!P0 BRA `(.L_x_10908) ;  /* 0x0000000000048947 */ /* 0x000fea0003800000 */
[----:B------:R-:W-:Y:S01]  /*7700*/  BPT.TRAP 0x1 ;  /* 0x000000040000795c */ /* 0x000fe20000300000 */
.L_x_10908:
[----:B------:R-:W-:Y:S01]  /*7710*/  IMAD.U32 R15, RZ, RZ, UR43 ;  /* 0x0000002bff0f7e24 */ /* 0x000fe2000f8e00ff */
[----:B------:R-:W-:-:S03]  /*7720*/  MOV R0, UR42 ;  /* 0x0000002a00007c02 */ /* 0x000fc60008000f00 */
[----:B------:R-:W-:Y:S01]  /*7730*/  IMAD R15, R15, 0x8, R2 ;  /* 0x000000080f0f7824 */ /* 0x000fe200078e0202 */
[----:B------:R-:W-:-:S04]  /*7740*/  SHF.L.U32 R0, R0, 0x1f, RZ ;  /* 0x0000001f00007819 */ /* 0x000fc800000006ff */
[----:B------:R0:W1:Y:S01]  /*7750*/  SYNCS.PHASECHK.TRANS64.TRYWAIT P1, [R15+URZ+0x13250], R0 ;  /* 0x013250000f0075a7 */ /* 0x000062000802017f */
[----:B------:R-:W-:Y:S05]  /*7760*/  @!P0 BRA `(.L_x_10909) ;  /* 0x0000000000048947 */ /* 0x000fea0003800000 */
[----:B------:R-:W-:Y:S01]  /*7770*/  BPT.TRAP 0x1 ;  /* 0x000000040000795c */ /* 0x000fe20000300000 */
.L_x_10909:
[----:B------:R-:W-:Y:S01]  /*7780*/  VIADD R2, R2, 0x1000 ;  /* 0x0000100002027836 */ /* 0x000fe20000000000 */
[----:B-1----:R-:W-:Y:S06]  /*7790*/  @P1 BRA `(.L_x_10910) ;  /* 0x0000000000081947 */ /* 0x002fec0003800000 */
[----:B------:R-:W1:Y:S02]  /*77a0*/  SYNCS.PHASECHK.TRANS64.TRYWAIT P1, [R15+URZ+0x13250], R0 ;  /* 0x013250000f0075a7 */ /* 0x000e64000802017f */
[----:B-1----:R-:W-:Y:S05]  /*77b0*/  @!P1 BRA `(.L_x_10911) ;  /* 0x0000007000289947 */ /* 0x002fea0003800000 */
.L_x_10910:
[----:B------:R-:W-:Y:S01]  /*77c0*/  SHF.R.U32.HI R2, RZ, 0x4, R2 ;  /* 0x00000004ff027819 */ /* 0x000fe20000011602 */
[----:B------:R-:W-:Y:S01]  /*77d0*/  IMAD.U32 R5, RZ, RZ, UR43 ;  /* 0x0000002bff057e24 */ /* 0x000fe2000f8e00ff */
[----:B------:R-:W-:Y:S05]  /*77e0*/  WARPSYNC.ALL ;  /* 0x0000000000007948 */ /* 0x000fea0003800000 */
[----:B------:R-:W-:Y:S01]  /*77f0*/  LOP3.LUT R2, R2, 0x3fff, RZ, 0xc0, !PT ;  /* 0x00003fff02027812 */ /* 0x000fe200078ec0ff */
[----:B------:R-:W-:Y:S01]  /*7800*/  WARPGROUP.ARRIVE ;  /* 0x00000000000079c5 */ /* 0x000fe20000000000 */
[----:B------:R-:W-:Y:S01]  /*7810*/  ULDC.64 UR10, c[0x0][0x9a0] ;  /* 0x00026800000a7ab9 */ /* 0x000fe20000000a00 */
[----:B------:R-:W-:Y:S01]  /*7820*/  IMAD.MOV.U32 R7, RZ, RZ, 0x3f800000 ;  /* 0x3f800000ff077424 */ /* 0x000fe200078e00ff */
[----:B------:R-:W-:Y:S01]  /*7830*/  LOP3.LUT R2, R2, 0x10000, RZ, 0xfc, !PT ;  /* 0x0001000002027812 */ /* 0x000fe200078efcff */
[----:B------:R-:W-:-:S04]  /*7840*/  UISETP.NE.U32.AND UP0, UPT, UR10, URZ, UPT ;  /* 0x0000003f0a00728c */ /* 0x000fc8000bf05070 */
[----:B------:R-:W-:Y:S01]  /*7850*/  IMAD R4, R5, 0x280, R2 ;  /* 0x0000028005047824 */ /* 0x000fe200078e0202 */
[----:B------:R-:W-:Y:S01]  /*7860*/  UISETP.NE.AND.EX UP0, UPT, UR11, URZ, UPT, UP0 ;  /* 0x0000003f0b00728c */ /* 0x000fe2000bf05300 */
[----:B------:R-:W-:-:S03]  /*7870*/  IMAD.MOV.U32 R5, RZ, RZ, -0x3ffffff0 ;  /* 0xc0000010ff057424 */ /* 0x000fc600078e00ff */
[----:B------:R-:W-:Y:S02]  /*7880*/  R2UR UR6, R4 ;  /* 0x00000000040672ca */ /* 0x000fe400000e0000 */
[----:B------:R-:W-:Y:S02]  /*7890*/  R2UR UR7, R5 ;  /* 0x00000000050772ca */ /* 0x000fe400000e0000 */
[----:B------:R-:W-:-:S03]  /*78a0*/  PLOP3.LUT P1, PT, PT, PT, UP0, 0x80, 0x0 ;  /* 0x000000000000781c */ /* 0x000fc60003f2f008 */
[----:B------:R-:W-:Y:S01]  /*78b0*/  @UP0 ULDC.64 UR12, c[0x0][0x9c8] ;  /* 0x00027200000c0ab9 */ /* 0x000fe20000000a00 */
[----:B------:R-:W-:Y:S02]  /*78c0*/  @UP0 USHF.R.S32.HI UR9, URZ, 0x1f, UR44 ;  /* 0x0000001f3f090899 */ /* 0x000fe4000801142c */
[----:B------:R-:W-:Y:S02]  /*78d0*/  @UP0 UIMAD UR8, UR47, UR12, URZ ;  /* 0x0000000c2f0802a4 */ /* 0x000fe4000f8e023f */
[----:B------:R-:W-:Y:S02]  /*78e0*/  @UP0 UIMAD.WIDE.U32 UR4, UR46, UR12, URZ ;  /* 0x0000000c2e0402a5 */ /* 0x000fe4000f8e003f */
[----:B------:R-:W-:-:S07]  /*78f0*/  @UP0 UIMAD UR8, UR46, UR13, UR8 ;  /* 0x0000000d2e0802a4 */ /* 0x000fce000f8e0208 */
[----:B------:R-:W-:Y:S01]  /*7900*/  QGMMA.64x64x32.F32.E4M3.E4M3 R24, R152, gdesc[UR4], R24, gsb0 ;  /* 0x00e0000498187df3 */ /* 0x000fe20008000818 */
        /* <DEDUP_REMOVED lines=8> */
[----:B------:R-:W-:Y:S02]  /*7990*/  IMAD.MOV.U32 R11, RZ, RZ, -0x3ffffff0 ;  /* 0xc0000010ff0b7424 */ /* 0x000fe400078e00ff */
[----:B------:R-:W-:Y:S01]  /*79a0*/  @UP0 UMOV UR4, UR6 ;  /* 0x0000000600040c82 */ /* 0x000fe20008000000 */
[----:B------:R-:W-:Y:S01]  /*79b0*/  IADD3 R10, R4, 0x80, RZ ;  /* 0x00000080040a7810 */ /* 0x000fe20007ffe0ff */
[----:B------:R-:W-:Y:S02]  /*79c0*/  IMAD.U32 R12, RZ, RZ, UR4 ;  /* 0x00000004ff0c7e24 */ /* 0x000fe4000f8e00ff */
[----:B------:R-:W-:Y:S01]  /*79d0*/  IMAD.U32 R13, RZ, RZ, UR5 ;  /* 0x00000005ff0d7e24 */ /* 0x000fe2000f8e00ff */
[----:B------:R-:W-:Y:S02]  /*79e0*/  R2UR UR6, R10 ;  /* 0x000000000a0672ca */ /* 0x000fe400000e0000 */
[----:B------:R-:W-:-:S02]  /*79f0*/  R2UR UR7, R11 ;  /* 0x000000000b0772ca */ /* 0x000fc400000e0000 */
[----:B------:R2:W3:Y:S01]  /*7a00*/  @P1 LDG.E R7, desc[UR50][R12.64] ;  /* 0x000000320c071981 */ /* 0x0004e2000c1e1900 */
[----:B------:R-:W-:Y:S02]  /*7a10*/  WARPGROUP.DEPBAR.LE gsb0, 0x0 ;  /* 0x00008000000079c5 */ /* 0x000fe40000010000 */
[----:B------:R-:W-:-:S08]  /*7a20*/  WARPGROUP.ARRIVE ;  /* 0x00000000000079c5 */ /* 0x000fd00000000000 */
[----:B------:R-:W-:Y:S01]  /*7a30*/  QGMMA.64x64x32.F32.E4M3.E4M3 R24, R148, gdesc[UR4], R24, gsb0 ;  /* 0x00e0000494187df3 */ /* 0x000fe20008000818 */
[----:B------:R-:W-:Y:S02]  /*7a40*/  VIADD R10, R4, 0x100 ;  /* 0x00000100040a7836 */ /* 0x000fe40000000000 */
[----:B------:R-:W-:-:S03]  /*7a50*/  IMAD.MOV.U32 R11, RZ, RZ, -0x3ffffff0 ;  /* 0xc0000010ff0b7424 */ /* 0x000fc600078e00ff */
[----:B------:R-:W-:Y:S02]  /*7a60*/  R2UR UR6, R10 ;  /* 0x000000000a0672ca */ /* 0x000fe400000e0000 */
[----:B------:R-:W-:Y:S01]  /*7a70*/  R2UR UR7, R11 ;  /* 0x000000000b0772ca */ /* 0x000fe200000e0000 */
[----:B------:R-:W-:Y:S02]  /*7a80*/  VIADD R10, R4, 0x180 ;  /* 0x00000180040a7836 */ /* 0x000fe40000000000 */
[----:B------:R-:W-:Y:S01]  /*7a90*/  IMAD.MOV.U32 R11, RZ, RZ, -0x3ffffff0 ;  /* 0xc0000010ff0b7424 */ /* 0x000fe200078e00ff */
[----:B------:R-:W-:Y:S02]  /*7aa0*/  WARPGROUP.DEPBAR.LE gsb0, 0x0 ;  /* 0x00008000000079c5 */ /* 0x000fe40000010000 */
[----:B------:R-:W-:-:S07]  /*7ab0*/  WARPGROUP.ARRIVE ;  /* 0x00000000000079c5 */ /* 0x000fce0000000000 */
[----:B------:R-:W-:Y:S01]  /*7ac0*/  QGMMA.64x64x32.F32.E4M3.E4M3 R24, R136, gdesc[UR4], R24, gsb0 ;  /* 0x00e0000488187df3 */ /* 0x000fe20008000818 */
[----:B------:R-:W-:Y:S02]  /*7ad0*/  R2UR UR6, R10 ;  /* 0x000000000a0672ca */ /* 0x000fe400000e0000 */
[----:B------:R-:W-:Y:S01]  /*7ae0*/  R2UR UR7, R11 ;  /* 0x000000000b0772ca */ /* 0x000fe200000e0000 */
[----:B------:R-:W0:Y:S04]  /*7af0*/  SHFL.BFLY PT, R5, R8, 0x2, 0x1f ;  /* 0x0c401f0008057f89 */ /* 0x000e2800000e0000 */
[----:B------:R-:W4:Y:S01]  /*7b00*/  SHFL.BFLY PT, R11, R6, 0x2, 0x1f ;  /* 0x0c401f00060b7f89 */ /* 0x000f2200000e0000 */
[----:B------:R-:W-:Y:S01]  /*7b10*/  VIADD R4, R4, 0x200 ;  /* 0x0000020004047836 */ /* 0x000fe20000000000 */
[----:B------:R-:W-:-:S02]  /*7b20*/  WARPGROUP.DEPBAR.LE gsb0, 0x0 ;  /* 0x00008000000079c5 */ /* 0x000fc40000010000 */
[----:B------:R-:W-:-:S06]  /*7b30*/  WARPGROUP.ARRIVE ;  /* 0x00000000000079c5 */ /* 0x000fcc0000000000 */
[----:B------:R-:W-:Y:S01]  /*7b40*/  QGMMA.64x64x32.F32.E4M3.E4M3 R24, R140, gdesc[UR4], R24, gsb0 ;  /* 0x00e000048c187df3 */ /* 0x000fe20008000818 */
[----:B01----:R-:W-:-:S01]  /*7b50*/  FADD.FTZ R0, R5, R8 ;  /* 0x0000000805007221 */ /* 0x003fc20000010000 */
[----:B------:R-:W-:Y:S01]  /*7b60*/  IMAD.MOV.U32 R5, RZ, RZ, -0x3ffffff0 ;  /* 0xc0000010ff057424 */ /* 0x000fe200078e00ff */
[----:B------:R-:W-:-:S04]  /*7b70*/  R2UR UR6, R4 ;  /* 0x00000000040672ca */ /* 0x000fc800000e0000 */
[----:B------:R-:W-:Y:S01]  /*7b80*/  R2UR UR7, R5 ;  /* 0x00000000050772ca */ /* 0x000fe200000e0000 */
[----:B------:R-:W0:Y:S01]  /*7b90*/  SHFL.BFLY PT, R9, R0, 0x1, 0x1f ;  /* 0x0c201f0000097f89 */ /* 0x000e2200000e0000 */
[----:B----4-:R-:W-:-:S05]  /*7ba0*/  FADD.FTZ R11, R11, R6 ;  /* 0x000000060b0b7221 */ /* 0x010fca0000010000 */
[----:B------:R-:W1:Y:S01]  /*7bb0*/  SHFL.BFLY PT, R2, R11, 0x1, 0x1f ;  /* 0x0c201f000b027f89 */ /* 0x000e6200000e0000 */
[----:B------:R-:W-:Y:S01]  /*7bc0*/  MOV R4, RZ ;  /* 0x000000ff00047202 */ /* 0x000fe20000000f00 */
[----:B0-----:R-:W-:-:S05]  /*7bd0*/  FADD.FTZ R5, R0, R9 ;  /* 0x0000000900057221 */ /* 0x001fca0000010000 */
[----:B------:R-:W-:Y:S01]  /*7be0*/  FSETP.NE.FTZ.AND P1, PT, R5, RZ, PT ;  /* 0x000000ff0500720b */ /* 0x000fe20003f35000 */
[----:B-1----:R-:W-:-:S01]  /*7bf0*/  FADD.FTZ R10, R11, R2 ;  /* 0x000000020b0a7221 */ /* 0x002fc20000010000 */
[----:B------:R-:W-:Y:S01]  /*7c00*/  FMUL.FTZ R6, R5, 0.00390625 ;  /* 0x3b80000005067820 */ /* 0x000fe20000410000 */
[----:B------:R-:W-:Y:S02]  /*7c10*/  WARPGROUP.DEPBAR.LE gsb0, 0x0 ;  /* 0x00008000000079c5 */ /* 0x000fe40000010000 */
[----:B------:R-:W-:-:S06]  /*7c20*/  WARPGROUP.ARRIVE ;  /* 0x00000000000079c5 */ /* 0x000fcc0000000000 */
[----:B------:R-:W-:Y:S01]  /*7c30*/  QGMMA.64x64x32.F32.E4M3.E4M3 R24, R144, gdesc[UR4], R24, gsb0 ;  /* 0x00e0000490187df3 */ /* 0x000fe20008000818 */
[----:B--2---:R-:W-:Y:S01]  /*7c40*/  FMUL.FTZ R12, R10, 0.00390625 ;  /* 0x3b8000000a0c7820 */ /* 0x004fe20000410000 */
[----:B------:R-:W-:Y:S01]  /*7c50*/  FSETP.NE.FTZ.AND P2, PT, R6, RZ, PT ;  /* 0x000000ff0600720b */ /* 0x000fe20003f55000 */
[----:B------:R-:W-:Y:S03]  /*7c60*/  @P1 MUFU.RCP R4, R5 ;  /* 0x0000000500041308 */ /* 0x000fe60000001000 */
[----:B------:R-:W-:Y:S02]  /*7c70*/  FSETP.NE.FTZ.AND P3, PT, R12, RZ, PT ;  /* 0x000000ff0c00720b */ /* 0x000fe40003f75000 */
        /* <DEDUP_REMOVED lines=20> */
.L_x_10912:
        /* <DEDUP_REMOVED lines=42> */
.L_x_10890:
        /* <DEDUP_REMOVED lines=12> */
[----:B------:R-:W2:Y:S01]  /*8120*/  LDL R38, [R1] ;  /* 0x0000000001267983 */ /* 0x000ea20000100800 */
[----:B------:R-:W1:Y:S01]  /*8130*/  S2R R30, SR_SWINHI ;  /* 0x00000000001e7919 */ /* 0x000e620000002f00 */
        /* <DEDUP_REMOVED lines=12> */
[----:B0-----:R-:W-:Y:S01]  /*8200*/  IMAD.SHL.U32 R4, R35, 0x4, RZ ;  /* 0x0000000423047824 */ /* 0x001fe200078e00ff */
[----:B------:R-:W-:Y:S02]  /*8210*/  F2FP.BF16.F32.PACK_AB R41, R40, R41 ;  /* 0x000000292829723e */ /* 0x000fe400000010ff */
[----:B------:R-:W-:Y:S02]  /*8220*/  F2FP.BF16.F32.PACK_AB R60, R60, R61 ;  /* 0x0000003d3c3c723e */ /* 0x000fe400000010ff */
[----:B------:R-:W-:Y:S01]  /*8230*/  F2FP.BF16.F32.PACK_AB R59, R58, R59 ;  /* 0x0000003b3a3b723e */ /* 0x000fe200000010ff */
[----:B------:R-:W-:Y:S01]  /*8240*/  BAR.SYNC.DEFER_BLOCKING 0x1, 0x180 ;  /* 0x0046000000007b1d */ /* 0x000fe20000010000 */
[----:B------:R-:W-:-:S04]  /*8250*/  LOP3.LUT R4, R4, 0xc, RZ, 0xc0, !PT ;  /* 0x0000000c04047812 */ /* 0x000fc800078ec0ff */
[----:B------:R-:W-:Y:S01]  /*8260*/  IADD3 R4, P0, R4, UR6, RZ ;  /* 0x0000000604047c10 */ /* 0x000fe2000ff1e0ff */
[----:B------:R-:W-:Y:S01]  /*8270*/  UMOV UR4, URZ ;  /* 0x0000003f00047c82 */ /* 0x000fe20008000000 */
[----:B------:R-:W-:Y:S02]  /*8280*/  USHF.R.S32.HI UR17, URZ, 0x1f, UR49 ;  /* 0x0000001f3f117899 */ /* 0x000fe40008011431 */
[----:B------:R-:W-:Y:S01]  /*8290*/  IADD3.X R5, RZ, UR7, RZ, P0, !PT ;  /* 0x00000007ff057c10 */ /* 0x000fe200087fe4ff */
[----:B------:R-:W-:Y:S01]  /*82a0*/  ULDC.64 UR6, c[0x0][0xc00] ;  /* 0x0003000000067ab9 */ /* 0x000fe20000000a00 */
[----:B------:R-:W-:Y:S01]  /*82b0*/  ULDC.64 UR8, c[0x0][0xb90] ;  /* 0x0002e40000087ab9 */ /* 0x000fe20000000a00 */
[----:B------:R-:W-:Y:S01]  /*82c0*/  ULDC.64 UR12, c[0x0][0xc08] ;  /* 0x00030200000c7ab9 */ /* 0x000fe20000000a00 */
[----:B------:R-:W-:Y:S01]  /*82d0*/  ULDC.64 UR14, c[0x0][0xb98] ;  /* 0x0002e600000e7ab9 */ /* 0x000fe20000000a00 */
[----:B------:R0:W3:Y:S01]  /*82e0*/  LDG.E.CONSTANT R28, desc[UR50][R4.64] ;  /* 0x00000032041c7981 */ /* 0x0000e2000c1e9900 */
[----:B------:R-:W-:Y:S01]  /*82f0*/  F2FP.BF16.F32.PACK_AB R10, R55, R6 ;  /* 0x00000006370a723e */ /* 0x000fe200000010ff */
[----:B------:R-:W-:-:S04]  /*8300*/  UISETP.NE.U32.AND UP0, UPT, UR6, URZ, UPT ;  /* 0x0000003f0600728c */ /* 0x000fc8000bf05070 */
[----:B------:R-:W-:-:S03]  /*8310*/  UISETP.NE.AND.EX UP0, UPT, UR7, URZ, UPT, UP0 ;  /* 0x0000003f0700728c */ /* 0x000fc6000bf05300 */
[----:B------:R-:W-:Y:S01]  /*8320*/  ULDC.64 UR6, c[0x0][0xc00] ;  /* 0x0003000000067ab9 */ /* 0x000fe20000000a00 */
[----:B0-----:R-:W-:Y:S01]  /*8330*/  LOP3.LUT P0, R4, R35, 0x3, RZ, 0xc0, !PT ;  /* 0x0000000323047812 */ /* 0x001fe2000780c0ff */
[----:B------:R-:W-:-:S03]  /*8340*/  UIMAD.WIDE UR6, UR46, 0x4, UR6 ;  /* 0x000000042e0678a5 */ /* 0x000fc6000f8e0206 */
[----:B------:R-:W-:Y:S02]  /*8350*/  ISETP.EQ.OR P0, PT, R4, 0x3, !P0 ;  /* 0x000000030400780c */ /* 0x000fe40004702670 */
[----:B------:R-:W-:Y:S02]  /*8360*/  MOV R4, R3 ;  /* 0x0000000300047202 */ /* 0x000fe40000000f00 */
[----:B-1----:R-:W-:Y:S02]  /*8370*/  MOV R5, R30 ;  /* 0x0000001e00057202 */ /* 0x002fe40000000f00 */
        /* <DEDUP_REMOVED lines=16> */
[----:B--2---:R-:W-:-:S03]  /*8480*/  IMAD.WIDE R6, R38, 0x2, R4 ;  /* 0x0000000226067825 */ /* 0x004fc600078e0204 */
[C---:B------:R-:W-:Y:S02]  /*8490*/  IADD3 R15, P3, R6.reuse, 0x20, RZ ;  /* 0x00000020060f7810 */ /* 0x040fe40007f7e0ff */
[C---:B------:R-:W-:Y:S02]  /*84a0*/  LOP3.LUT R13, R6.reuse, 0x380, RZ, 0xc0, !PT ;  /* 0x00000380060d7812 */ /* 0x040fe400078ec0ff */
[----:B------:R-:W-:Y:S02]  /*84b0*/  IADD3 R43, P1, R6, 0x60, RZ ;  /* 0x00000060062b7810 */ /* 0x000fe40007f3e0ff */
[----:B------:R-:W-:Y:S02]  /*84c0*/  LOP3.LUT R8, R15, 0x380, RZ, 0xc0, !PT ;  /* 0x000003800f087812 */ /* 0x000fe400078ec0ff */
[----:B------:R-:W-:Y:S01]  /*84d0*/  SHF.R.U64 R13, R13, 0x3, RZ ;  /* 0x000000030d0d7819 */ /* 0x000fe200000012ff */
[----:B------:R-:W-:Y:S01]  /*84e0*/  IMAD.X R9, RZ, RZ, R7, P1 ;  /* 0x000000ffff097224 */ /* 0x000fe200008e0607 */
[----:B------:R-:W-:-:S02]  /*84f0*/  LOP3.LUT R14, R43, 0x380, RZ, 0xc0, !PT ;  /* 0x000003802b0e7812 */ /* 0x000fc400078ec0ff */
[----:B------:R-:W-:Y:S02]  /*8500*/  SHF.R.U64 R8, R8, 0x3, RZ ;  /* 0x0000000308087819 */ /* 0x000fe400000012ff */
[----:B------:R-:W-:Y:S02]  /*8510*/  IADD3 R41, P2, R6, 0x40, RZ ;  /* 0x0000004006297810 */ /* 0x000fe40007f5e0ff */
[----:B------:R-:W-:Y:S01]  /*8520*/  LOP3.LUT R6, R13, R6, RZ, 0x3c, !PT ;  /* 0x000000060d067212 */ /* 0x000fe200078e3cff */
[--C-:B------:R-:W-:Y:S01]  /*8530*/  IMAD.X R13, RZ, RZ, R7.reuse, P3 ;  /* 0x000000ffff0d7224 */ /* 0x100fe200018e0607 */
[----:B------:R-:W-:Y:S01]  /*8540*/  SHF.R.U64 R14, R14, 0x3, RZ ;  /* 0x000000030e0e7819 */ /* 0x000fe200000012ff */
[----:B------:R-:W-:Y:S01]  /*8550*/  IMAD.X R11, RZ, RZ, R7, P2 ;  /* 0x000000ffff0b7224 */ /* 0x000fe200010e0607 */
[----:B------:R-:W-:Y:S02]  /*8560*/  LOP3.LUT R12, R8, R15, RZ, 0x3c, !PT ;  /* 0x0000000f080c7212 */ /* 0x000fe400078e3cff */
[----:B------:R-:W-:-:S02]  /*8570*/  LOP3.LUT R8, R14, R43, RZ, 0x3c, !PT ;  /* 0x0000002b0e087212 */ /* 0x000fc400078e3cff */
[----:B------:R-:W-:Y:S02]  /*8580*/  MOV R43, R6 ;  /* 0x00000006002b7202 */ /* 0x000fe40000000f00 */
[----:B------:R-:W-:Y:S02]  /*8590*/  LOP3.LUT R10, R41, 0x380, RZ, 0xc0, !PT ;  /* 0x00000380290a7812 */ /* 0x000fe400078ec0ff */
[----:B------:R-:W-:Y:S02]  /*85a0*/  MOV R7, R8 ;  /* 0x0000000800077202 */ /* 0x000fe40000000f00 */
[----:B------:R-:W-:Y:S02]  /*85b0*/  SHF.R.U64 R10, R10, 0x3, RZ ;  /* 0x000000030a0a7819 */ /* 0x000fe400000012ff */
[----:B------:R-:W-:Y:S02]  /*85c0*/  MOV R42, R12 ;  /* 0x0000000c002a7202 */ /* 0x000fe40000000f00 */
[----:B------:R-:W-:-:S02]  /*85d0*/  LOP3.LUT R10, R10, R41, RZ, 0x3c, !PT ;  /* 0x000000290a0a7212 */ /* 0x000fc400078e3cff */
[----:B------:R-:W-:Y:S02]  /*85e0*/  PLOP3.LUT P2, PT, PT, PT, UP0, 0x80, 0x0 ;  /* 0x000000000000781c */ /* 0x000fe40003f4f008 */
[----:B------:R-:W-:Y:S02]  /*85f0*/  MOV R41, R10 ;  /* 0x0000000a00297202 */ /* 0x000fe40000000f00 */
[----:B---3--:R-:W-:Y:S01]  /*8600*/  LOP3.LUT R15, R28, 0x2, RZ, 0x3c, !PT ;  /* 0x000000021c0f7812 */ /* 0x008fe200078e3cff */
        /* <DEDUP_REMOVED lines=11> */
[----:B------:R0:W3:Y:S04]  /*86c0*/  SHFL.IDX PT, R30, R34, R15, 0x1c1f ;  /* 0x001c1f0f221e7589 */ /* 0x0000e800000e0000 */
[----:B------:R-:W-:Y:S04]  /*86d0*/  SHFL.IDX PT, R27, R27, R28, 0x1c1f ;  /* 0x001c1f1c1b1b7589 */ /* 0x000fe800000e0000 */
[----:B------:R-:W4:Y:S01]  /*86e0*/  SHFL.IDX PT, R38, R26, R15, 0x1c1f ;  /* 0x001c1f0f1a267589 */ /* 0x000f2200000e0000 */
[----:B-1----:R-:W-:-:S02]  /*86f0*/  SEL R9, R37, R44, P0 ;  /* 0x0000002c25097207 */ /* 0x002fc40000000000 */
[----:B0-----:R-:W-:Y:S01]  /*8700*/  SEL R34, R6, R25, P0 ;  /* 0x0000001906227207 */ /* 0x001fe20000000000 */
[----:B------:R-:W-:Y:S01]  /*8710*/  SHFL.IDX PT, R33, R33, R28, 0x1c1f ;  /* 0x001c1f1c21217589 */ /* 0x000fe200000e0000 */
[----:B------:R-:W-:Y:S02]  /*8720*/  SEL R11, R44, R37, P0 ;  /* 0x000000252c0b7207 */ /* 0x000fe40000000000 */
[----:B------:R-:W0:Y:S01]  /*8730*/  LDC R37, c[0x0][0xbe8] ;  /* 0x0002fa00ff257b82 */ /* 0x000e220000000800 */
[----:B------:R-:W1:Y:S01]  /*8740*/  SHFL.IDX PT, R20, R20, R15, 0x1c1f ;  /* 0x001c1f0f14147589 */ /* 0x000e6200000e0000 */
[----:B--2---:R-:W-:Y:S02]  /*8750*/  SEL R12, R35, R36, P0 ;  /* 0x00000024230c7207 */ /* 0x004fe40000000000 */
[----:B------:R-:W-:Y:S01]  /*8760*/  SEL R14, R36, R35, P0 ;  /* 0x00000023240e7207 */ /* 0x000fe20000000000 */
[----:B------:R-:W-:Y:S04]  /*8770*/  SHFL.IDX PT, R21, R21, R28, 0x1c1f ;  /* 0x001c1f1c15157589 */ /* 0x000fe800000e0000 */
[----:B------:R2:W1:Y:S01]  /*8780*/  SHFL.IDX PT, R40, R32, R15, 0x1c1f ;  /* 0x001c1f0f20287589 */ /* 0x00046200000e0000 */
[----:B---3--:R-:W-:-:S03]  /*8790*/  SEL R13, R39, R30, P0 ;  /* 0x0000001e270d7207 */ /* 0x008fc60000000000 */
[----:B------:R3:W-:Y:S01]  /*87a0*/  STSM.16.M88.4 [R43], R8 ;  /* 0x000000082b007844 */ /* 0x0007e20000000200 */
[----:B--2---:R-:W-:Y:S02]  /*87b0*/  SEL R32, R25, R6, P0 ;  /* 0x0000000619207207 */ /* 0x004fe40000000000 */
[----:B------:R-:W-:Y:S02]  /*87c0*/  SEL R15, R30, R39, P0 ;  /* 0x000000271e0f7207 */ /* 0x000fe40000000000 */
[----:B----4-:R-:W-:Y:S02]  /*87d0*/  SEL R25, R27, R38, P0 ;  /* 0x000000261b197207 */ /* 0x010fe40000000000 */
[----:B-1----:R-:W-:Y:S01]  /*87e0*/  SEL R24, R33, R20, P0 ;  /* 0x0000001421187207 */ /* 0x002fe20000000000 */
[----:B------:R-:W-:Y:S01]  /*87f0*/  STSM.16.M88.4 [R42], R12 ;  /* 0x0000000c2a007844 */ /* 0x000fe20000000200 */
[----:B------:R-:W-:Y:S01]  /*8800*/  SEL R26, R20, R33, P0 ;  /* 0x00000021141a7207 */ /* 0x000fe20000000000 */
[----:B------:R-:W-:Y:S01]  /*8810*/  IMAD.U32 R20, RZ, RZ, UR6 ;  /* 0x00000006ff147e24 */ /* 0x000fe2000f8e00ff */
[----:B------:R-:W-:-:S02]  /*8820*/  SEL R27, R38, R27, P0 ;  /* 0x0000001b261b7207 */ /* 0x000fc40000000000 */
[----:B------:R-:W-:-:S03]  /*8830*/  SEL R33, R21, R40, P0 ;  /* 0x0000002815217207 */ /* 0x000fc60000000000 */
[----:B------:R-:W-:Y:S01]  /*8840*/  STSM.16.M88.4 [R41], R24 ;  /* 0x0000001829007844 */ /* 0x000fe20000000200 */
[----:B------:R-:W-:Y:S01]  /*8850*/  SEL R35, R40, R21, P0 ;  /* 0x0000001528237207 */ /* 0x000fe20000000000 */
[----:B------:R-:W-:-:S04]  /*8860*/  IMAD.U32 R21, RZ, RZ, UR7 ;  /* 0x00000007ff157e24 */ /* 0x000fc8000f8e00ff */
[----:B------:R1:W-:Y:S01]  /*8870*/  STSM.16.M88.4 [R7], R32 ;  /* 0x0000002007007844 */ /* 0x0003e20000000200 */
[----:B------:R-:W-:Y:S06]  /*8880*/  BAR.SYNC.DEFER_BLOCKING 0x1, 0x180 ;  /* 0x0046000000007b1d */ /* 0x000fec0000010000 */
[----:B------:R-:W2:Y:S01]  /*8890*/  @P2 LDG.E R6, desc[UR50][R20.64] ;  /* 0x0000003214062981 */ /* 0x000ea2000c1e1900 */
[----:B0-----:R-:W-:Y:S01]  /*88a0*/  ISETP.NE.AND P1, PT, R37, 0x1, PT ;  /* 0x000000012500780c */ /* 0x001fe20003f25270 */
[----:B------:R-:W-:Y:S02]  /*88b0*/  UIMAD UR6, UR17, UR8, URZ ;  /* 0x00000008110672a4 */ /* 0x000fe4000f8e023f */
[----:B------:R-:W-:-:S02]  /*88c0*/  USEL UR16, UR47, URZ, !UP0 ;  /* 0x0000003f2f107287 */ /* 0x000fc4000c000000 */
[----:B------:R-:W-:Y:S02]  /*88d0*/  UIMAD UR9, UR49, UR9, UR6 ;  /* 0x00000009310972a4 */ /* 0x000fe4000f8e0206 */
[----:B------:R-:W-:-:S06]  /*88e0*/  UISETP.NE.U32.AND UP1, UPT, UR12, URZ, UPT ;  /* 0x0000003f0c00728c */ /* 0x000fcc000bf25070 */
[----:B------:R-:W1:Y:S08]  /*88f0*/  @P1 LDC R28, c[0x0][0xbec] ;  /* 0x0002fb00ff1c1b82 */ /* 0x000e700000000800 */
[----:B---3--:R-:W0:Y:S01]  /*8900*/  @P1 LDC R8, c[0x0][0xbf0] ;  /* 0x0002fc00ff081b82 */ /* 0x008e220000000800 */
[----:B--2---:R-:W-:Y:S01]  /*8910*/  @P2 R2UR UR4, R6 ;  /* 0x00000000060422ca */ /* 0x004fe200000e0000 */
[----:B------:R-:W-:-:S04]  /*8920*/  IMAD.U32 R6, RZ, RZ, UR48 ;  /* 0x00000030ff067e24 */ /* 0x000fc8000f8e00ff */
[----:B------:R-:W-:-:S04]  /*8930*/  IMAD R9, R6, 0xc0, R157 ;  /* 0x000000c006097824 */ /* 0x000fc800078e029d */
[----:B-1----:R-:W-:-:S04]  /*8940*/  @P1 IMAD.HI.U32 R7, R9, R28, RZ ;  /* 0x0000001c09071227 */ /* 0x002fc800078e00ff */
[----:B------:R-:W-:Y:S01]  /*8950*/  USHF.R.S32.HI UR7, URZ, 0x1f, UR4 ;  /* 0x0000001f3f077899 */ /* 0x000fe20008011404 */
[----:B------:R-:W-:Y:S01]  /*8960*/  IMAD.MOV.U32 R6, RZ, RZ, R9 ;  /* 0x000000ffff067224 */ /* 0x000fe200078e0009 */
[----:B------:R-:W-:Y:S01]  /*8970*/  UMOV UR6, UR4 ;  /* 0x0000000400067c82 */ /* 0x000fe20008000000 */
[----:B0-----:R-:W-:Y:S01]  /*8980*/  @P1 SHF.R.U32.HI R6, RZ, R8, R7 ;  /* 0x00000008ff061219 */ /* 0x001fe20000011607 */
[----:B------:R-:W-:Y:S02]  /*8990*/  UIMAD.WIDE.U32 UR10, UR49, UR8, UR6 ;  /* 0x00000008310a72a5 */ /* 0x000fe4000f8e0006 */
[----:B------:R-:W-:Y:S01]  /*89a0*/  USEL UR8, UR46, URZ, !UP0 ;  /* 0x0000003f2e087287 */ /* 0x000fe2000c000000 */
[----:B------:R-:W-:Y:S01]  /*89b0*/  IADD3 R8, -R6, RZ, RZ ;  /* 0x000000ff06087210 */ /* 0x000fe20007ffe1ff */
[----:B------:R-:W-:Y:S02]  /*89c0*/  UIADD3 UR11, UR11, UR9, URZ ;  /* 0x000000090b0b7290 */ /* 0x000fe4000fffe03f */
[----:B------:R-:W-:-:S02]  /*89d0*/  UIMAD UR9, UR16, UR14, URZ ;  /* 0x0000000e100972a4 */ /* 0x000fc4000f8e023f */
[----:B------:R-:W-:Y:S01]  /*89e0*/  UISETP.NE.AND.EX UP0, UPT, UR13, URZ, UPT, UP1 ;  /* 0x0000003f0d00728c */ /* 0x000fe2000bf05310 */
[----:B------:R-:W-:Y:S01]  /*89f0*/  IMAD R9, R37, R8, R9 ;  /* 0x0000000825097224 */ /* 0x000fe200078e0209 */
[----:B------:R-:W-:Y:S01]  /*8a00*/  UIMAD UR9, UR8, UR15, UR9 ;  /* 0x0000000f080972a4 */ /* 0x000fe2000f8e0209 */
[----:B------:R-:W-:Y:S01]  /*8a10*/  SHF.R.S32.HI R8, RZ, 0x1f, R6 ;  /* 0x0000001fff087819 */ /* 0x000fe20000011406 */
[----:B------:R-:W-:Y:S02]  /*8a20*/  UIMAD.WIDE.U32 UR10, UR8, UR14, UR10 ;  /* 0x0000000e080a72a5 */ /* 0x000fe4000f8e000a */
[----:B------:R-:W-:Y:S01]  /*8a30*/  SHF.R.S32.HI R7, RZ, 0x1f, R9 ;  /* 0x0000001fff077819 */ /* 0x000fe20000011409 */
[----:B------:R-:W-:Y:S01]  /*8a40*/  ULDC.64 UR14, c[0x0][0xb88] ;  /* 0x0002e200000e7ab9 */ /* 0x000fe20000000a00 */
[----:B------:R-:W-:Y:S01]  /*8a50*/  IMAD.U32 R11, RZ, RZ, UR9 ;  /* 0x00000009ff0b7e24 */ /* 0x000fe2000f8e00ff */
[----:B------:R-:W-:Y:S01]  /*8a60*/  PLOP3.LUT P3, PT, PT, PT, UP0, 0x80, 0x0 ;  /* 0x000000000000781c */ /* 0x000fe20003f6f008 */
[----:B------:R-:W-:Y:S01]  /*8a70*/  ULDC UR9, c[0x0][0xa88] ;  /* 0x0002a20000097ab9 */ /* 0x000fe20000000800 */
[----:B------:R-:W-:Y:S01]  /*8a80*/  IADD3 R6, P0, R6, UR10, RZ ;  /* 0x0000000a06067c10 */ /* 0x000fe2000ff1e0ff */
[----:B------:R-:W-:Y:S01]  /*8a90*/  @UP0 ULEA UR10, UP1, UR46, UR12, 0x2 ;  /* 0x0000000c2e0a0291 */ /* 0x000fe2000f82103f */
[----:B------:R-:W-:-:S02]  /*8aa0*/  IMAD R10, R7, UR14, RZ ;  /* 0x0000000e070a7c24 */ /* 0x000fc4000f8e02ff */
[----:B------:R-:W-:Y:S01]  /*8ab0*/  IADD3.X R7, R8, UR11, R11, P0, !PT ;  /* 0x0000000b08077c10 */ /* 0x000fe200087fe40b */
[----:B------:R-:W-:Y:S01]  /*8ac0*/  @UP0 ULEA.HI.X UR11, UR46, UR13, UR47, 0x2, UP1 ;  /* 0x0000000d2e0b0291 */ /* 0x000fe200088f142f */
[----:B------:R-:W-:Y:S02]  /*8ad0*/  IMAD.U32 R8, RZ, RZ, UR9 ;  /* 0x00000009ff087e24 */ /* 0x000fe4000f8e00ff */
[----:B------:R-:W-:Y:S01]  /*8ae0*/  IMAD.U32 R12, RZ, RZ, UR10 ;  /* 0x0000000aff0c7e24 */ /* 0x000fe2000f8e00ff */
[----:B------:R-:W-:Y:S01]  /*8af0*/  ULDC.64 UR12, c[0x0][0xb50] ;  /* 0x0002d400000c7ab9 */ /* 0x000fe20000000a00 */
[C---:B------:R-:W-:Y:S02]  /*8b00*/  IMAD R11, R9.reuse, UR15, R10 ;  /* 0x0000000f090b7c24 */ /* 0x040fe4000f8e020a */
[----:B------:R-:W-:Y:S02]  /*8b10*/  IMAD.U32 R13, RZ, RZ, UR11 ;  /* 0x0000000bff0d7e24 */ /* 0x000fe4000f8e00ff */
[----:B------:R-:W-:-:S03]  /*8b20*/  IMAD.WIDE.U32 R6, R9, UR14, R6 ;  /* 0x0000000e09067c25 */ /* 0x000fc6000f8e0006 */
[----:B------:R0:W5:Y:S01]  /*8b30*/  @P3 LDG.E R8, desc[UR50][R12.64] ;  /* 0x000000320c083981 */ /* 0x000162000c1e1900 */
[----:B------:R-:W-:Y:S01]  /*8b40*/  IMAD.IADD R7, R7, 0x1, R11 ;  /* 0x0000000107077824 */ /* 0x000fe200078e020b */
[----:B------:R-:W-:-:S04]  /*8b50*/  LEA R10, P0, R6, UR12, 0x2 ;  /* 0x0000000c060a7c11 */ /* 0x000fc8000f8010ff */
[----:B------:R-:W-:Y:S01]  /*8b60*/  LEA.HI.X R7, R6, UR13, R7, 0x2, P0 ;  /* 0x0000000d06077c11 */ /* 0x000fe200080f1407 */
[----:B------:R-:W-:Y:S01]  /*8b70*/  IMAD.U32 R6, RZ, RZ, UR48 ;  /* 0x00000030ff067e24 */ /* 0x000fe2000f8e00ff */
[----:B------:R-:W-:Y:S07]  /*8b80*/  @P3 BRA `(.L_x_10915) ;  /* 0x0000000000103947 */ /* 0x000fee0003800000 */
[----:B------:R-:W-:Y:S05]  /*8b90*/  @!P2 BRA `(.L_x_10915) ;  /* 0x00000000000ca947 */ /* 0x000fea0003800000 */
[----:B------:R-:W2:Y:S04]  /*8ba0*/  LDG.E R9, desc[UR50][R20.64] ;  /* 0x0000003214097981 */ /* 0x000ea8000c1e1900 */
[----:B-----5:R-:W2:Y:S02]  /*8bb0*/  LDG.E R8, desc[UR50][R20.64+0x4] ;  /* 0x0000043214087981 */ /* 0x020ea4000c1e1900 */
[----:B--2---:R-:W-:-:S07]  /*8bc0*/  IMAD.IADD R8, R8, 0x1, -R9 ;  /* 0x0000000108087824 */ /* 0x004fce00078e0a09 */
.L_x_10915:
[----:B0-----:R-:W-:Y:S01]  /*8bd0*/  LEA R13, R18, R17, 0x6 ;  /* 0x00000011120d7211 */ /* 0x001fe200078e30ff */
[----:B------:R-:W-:Y:S01]  /*8be0*/  SHFL.IDX PT, R14, R10, RZ, 0x1c1f ;  /* 0x001c1fff0a0e7589 */ /* 0x000fe200000e0000 */
[----:B------:R-:W-:Y:S01]  /*8bf0*/  IMAD R6, R6, 0xc0, R23 ;  /* 0x000000c006067824 */ /* 0x000fe200078e0217 */
[----:B------:R-:W-:Y:S01]  /*8c00*/  LOP3.LUT P0, RZ, R19, 0x3, RZ, 0xc0, !PT ;  /* 0x0000000313ff7812 */ /* 0x000fe2000780c0ff */
[----:B-----5:R-:W-:Y:S01]  /*8c10*/  IMAD R39, R8, R37, RZ ;  /* 0x0000002508277224 */ /* 0x020fe200078e02ff */
[----:B------:R-:W0:Y:S01]  /*8c20*/  SHFL.IDX PT, R15, R7, RZ, 0x1c1f ;  /* 0x001c1fff070f7589 */ /* 0x000e2200000e0000 */
[----:B------:R-:W-:Y:S01]  /*8c30*/  IMAD.WIDE R12, R13, 0x2, R4 ;  /* 0x000000020d0c7825 */ /* 0x000fe200078e0204 */
[----:B------:R-:W1:Y:S01]  /*8c40*/  @P1 LDC R33, c[0x0][0xbf0] ;  /* 0x0002fc00ff211b82 */ /* 0x000e620000000800 */
[----:B------:R-:W-:Y:S01]  /*8c50*/  ULDC.64 UR10, c[0x0][0xaa0] ;  /* 0x0002a800000a7ab9 */ /* 0x000fe20000000a00 */
[----:B------:R-:W-:Y:S01]  /*8c60*/  SHFL.IDX PT, R20, R10, 0x1, 0x1c1f ;  /* 0x003c1f000a147f89 */ /* 0x000fe200000e0000 */
[----:B------:R-:W-:Y:S01]  /*8c70*/  VIADD R4, R6, 0x8 ;  /* 0x0000000806047836 */ /* 0x000fe20000000000 */
[----:B------:R-:W-:-:S02]  /*8c80*/  IADD3 R9, P3, R12, 0x1800, RZ ;  /* 0x000018000c097810 */ /* 0x000fc40007f7e0ff */
[----:B------:R-:W2:Y:S01]  /*8c90*/  SHFL.IDX PT, R21, R7, 0x1, 0x1c1f ;  /* 0x003c1f0007157f89 */ /* 0x000ea200000e0000 */
[----:B------:R-:W-:Y:S02]  /*8ca0*/  IADD3 R25, P4, R12, 0x3000, RZ ;  /* 0x000030000c197810 */ /* 0x000fe40007f9e0ff */
[-C--:B------:R-:W-:Y:S02]  /*8cb0*/  ISETP.GE.OR P2, PT, R6, R39.reuse, P0 ;  /* 0x000000270600720c */ /* 0x080fe40000746670 */
[----:B------:R-:W-:Y:S02]  /*8cc0*/  LOP3.LUT R5, R12, 0x380, RZ, 0xc0, !PT ;  /* 0x000003800c057812 */ /* 0x000fe400078ec0ff */
[----:B------:R-:W-:Y:S02]  /*8cd0*/  LOP3.LUT R8, R9, 0x380, RZ, 0xc0, !PT ;  /* 0x0000038009087812 */ /* 0x000fe400078ec0ff */
[----:B------:R-:W-:Y:S02]  /*8ce0*/  ISETP.GE.OR P0, PT, R4, R39, P0 ;  /* 0x000000270400720c */ /* 0x000fe40000706670 */
[----:B------:R-:W-:-:S02]  /*8cf0*/  LOP3.LUT R24, R25, 0x380, RZ, 0xc0, !PT ;  /* 0x0000038019187812 */ /* 0x000fc400078ec0ff */
[----:B------:R-:W-:Y:S02]  /*8d00*/  SHF.R.U64 R5, R5, 0x3, RZ ;  /* 0x0000000305057819 */ /* 0x000fe400000012ff */
[----:B------:R-:W-:Y:S01]  /*8d10*/  SHF.R.U64 R8, R8, 0x3, RZ ;  /* 0x0000000308087819 */ /* 0x000fe200000012ff */
[----:B0-----:R-:W-:Y:S01]  /*8d20*/  @!P2 ST.E desc[UR50][R14.64], R2 ;  /* 0x000000020e00a985 */ /* 0x001fe2000c101932 */
[----:B------:R-:W-:Y:S02]  /*8d30*/  SHF.R.U64 R24, R24, 0x3, RZ ;  /* 0x0000000318187819 */ /* 0x000fe400000012ff */
[----:B------:R-:W-:Y:S01]  /*8d40*/  LOP3.LUT R4, R5, R12, RZ, 0x3c, !PT ;  /* 0x0000000c05047212 */ /* 0x000fe200078e3cff */
[--C-:B------:R-:W-:Y:S01]  /*8d50*/  IMAD.MOV.U32 R5, RZ, RZ, R13.reuse ;  /* 0x000000ffff057224 */ /* 0x100fe200078e000d */
[----:B------:R-:W-:Y:S01]  /*8d60*/  LOP3.LUT R8, R8, R9, RZ, 0x3c, !PT ;  /* 0x0000000908087212 */ /* 0x000fe200078e3cff */
[--C-:B------:R-:W-:Y:S01]  /*8d70*/  IMAD.X R9, RZ, RZ, R13.reuse, P3 ;  /* 0x000000ffff097224 */ /* 0x100fe200018e060d */
[----:B------:R-:W-:Y:S01]  /*8d80*/  LOP3.LUT R24, R24, R25, RZ, 0x3c, !PT ;  /* 0x0000001918187212 */ /* 0x000fe200078e3cff */
[----:B------:R-:W-:Y:S01]  /*8d90*/  IMAD.X R25, RZ, RZ, R13, P4 ;  /* 0x000000ffff197224 */ /* 0x000fe200020e060d */
[----:B--2---:R0:W-:Y:S04]  /*8da0*/  @!P0 ST.E desc[UR50][R20.64], R0 ;  /* 0x0000000014008985 */ /* 0x0041e8000c101932 */
[----:B------:R-:W2:Y:S04]  /*8db0*/  LD.E.128 R4, desc[UR50][R4.64] ;  /* 0x0000003204047980 */ /* 0x000ea8000c101d00 */
[----:B------:R-:W3:Y:S04]  /*8dc0*/  LD.E.128 R8, desc[UR50][R8.64] ;  /* 0x0000003208087980 */ /* 0x000ee8000c101d00 */
[----:B------:R-:W4:Y:S01]  /*8dd0*/  LD.E.128 R24, desc[UR50][R24.64] ;  /* 0x0000003218187980 */ /* 0x000f22000c101d00 */
[----:B0-----:R-:W0:Y:S01]  /*8de0*/  @P1 LDC R21, c[0x0][0xbec] ;  /* 0x0002fb00ff151b82 */ /* 0x001e220000000800 */
[----:B------:R-:W-:Y:S01]  /*8df0*/  IADD3 R29, P0, R12, 0x4800, RZ ;  /* 0x000048000c1d7810 */ /* 0x000fe20007f1e0ff */
[----:B------:R-:W-:-:S03]  /*8e00*/  UIMAD UR9, UR7, UR10, URZ ;  /* 0x0000000a070972a4 */ /* 0x000fc6000f8e023f */
[----:B------:R-:W-:Y:S01]  /*8e10*/  LOP3.LUT R12, R29, 0x380, RZ, 0xc0, !PT ;  /* 0x000003801d0c7812 */ /* 0x000fe200078ec0ff */
[----:B------:R-:W-:Y:S01]  /*8e20*/  UIMAD.WIDE.U32 UR6, UR4, UR10, URZ ;  /* 0x0000000a040672a5 */ /* 0x000fe2000f8e003f */
[----:B------:R-:W-:Y:S01]  /*8e30*/  IMAD R0, R16, 0x30, R18 ;  /* 0x0000003010007824 */ /* 0x000fe200078e0212 */
[----:B------:R-:W-:Y:S01]  /*8e40*/  UIMAD UR9, UR4, UR11, UR9 ;  /* 0x0000000b040972a4 */ /* 0x000fe2000f8e0209 */
[----:B------:R-:W-:Y:S01]  /*8e50*/  SHF.R.U64 R2, R12, 0x3, RZ ;  /* 0x000000030c027819 */ /* 0x000fe200000012ff */
[----:B------:R-:W-:Y:S01]  /*8e60*/  IMAD.X R13, RZ, RZ, R13, P0 ;  /* 0x000000ffff0d7224 */ /* 0x000fe200000e060d */
[----:B------:R-:W-:Y:S01]  /*8e70*/  ULDC.64 UR10, c[0x0][0xae8] ;  /* 0x0002ba00000a7ab9 */ /* 0x000fe20000000a00 */
[----:B------:R-:W-:Y:S01]  /*8e80*/  UIADD3 UR7, UR7, UR9, URZ ;  /* 0x0000000907077290 */ /* 0x000fe2000fffe03f */
[----:B------:R-:W-:Y:S01]  /*8e90*/  LOP3.LUT R12, R2, R29, RZ, 0x3c, !PT ;  /* 0x0000001d020c7212 */ /* 0x000fe200078e3cff */
[----:B------:R-:W-:Y:S01]  /*8ea0*/  UIMAD UR4, UR17, UR10, URZ ;  /* 0x0000000a110472a4 */ /* 0x000fe2000f8e023f */
[----:B------:R-:W-:Y:S01]  /*8eb0*/  IMAD.U32 R29, RZ, RZ, UR48 ;  /* 0x00000030ff1d7e24 */ /* 0x000fe2000f8e00ff */
[----:B------:R-:W-:-:S02]  /*8ec0*/  UIMAD.WIDE.U32 UR6, UR49, UR10, UR6 ;  /* 0x0000000a310672a5 */ /* 0x000fc4000f8e0006 */
[----:B------:R-:W-:Y:S01]  /*8ed0*/  UIMAD UR4, UR49, UR11, UR4 ;  /* 0x0000000b310472a4 */ /* 0x000fe2000f8e0204 */
[----:B------:R-:W-:Y:S01]  /*8ee0*/  IMAD R28, R29, 0xc0, R0 ;  /* 0x000000c01d1c7824 */ /* 0x000fe200078e0200 */
[----:B------:R-:W5:Y:S01]  /*8ef0*/  LD.E.128 R12, desc[UR50][R12.64] ;  /* 0x000000320c0c7980 */ /* 0x000f62000c101d00 */
[----:B------:R-:W-:Y:S01]  /*8f00*/  ULDC.64 UR10, c[0x0][0xaf0] ;  /* 0x0002bc00000a7ab9 */ /* 0x000fe20000000a00 */
[----:B------:R-:W-:Y:S01]  /*8f10*/  UIADD3 UR7, UR7, UR4, URZ ;  /* 0x0000000407077290 */ /* 0x000fe2000fffe03f */
[----:B------:R-:W-:Y:S01]  /*8f20*/  IMAD.MOV.U32 R29, RZ, RZ, R28 ;  /* 0x000000ffff1d7224 */ /* 0x000fe200078e001c */
[----:B------:R-:W-:Y:S01]  /*8f30*/  UIMAD UR4, UR16, UR10, URZ ;  /* 0x0000000a100472a4 */ /* 0x000fe2000f8e023f */
[----:B0-----:R-:W-:Y:S01]  /*8f40*/  @P1 IMAD.HI.U32 R0, R28, R21, RZ ;  /* 0x000000151c001227 */ /* 0x001fe200078e00ff */
[----:B------:R-:W-:Y:S01]  /*8f50*/  @!PT LDS RZ, [RZ] ;  /* 0x00000000fffff984 */ /* 0x000fe20000000800 */
[----:B------:R-:W-:Y:S01]  /*8f60*/  @!PT LDS RZ, [RZ] ;  /* 0x00000000fffff984 */ /* 0x000fe20000000800 */
[----:B------:R-:W-:Y:S01]  /*8f70*/  @!PT LDS RZ, [RZ] ;  /* 0x00000000fffff984 */ /* 0x000fe20000000800 */
[----:B------:R-:W-:Y:S01]  /*8f80*/  @!PT LDS RZ, [RZ] ;  /* 0x00000000fffff984 */ /* 0x000fe20000000800 */
[----:B------:R0:W-:Y:S06]  /*8f90*/  MEMBAR.ALL.CTA ;  /* 0x0000000000007992 */ /* 0x0001ec0000008000 */
[----:B0-----:R-:W0:Y:S01]  /*8fa0*/  FENCE.VIEW.ASYNC.S ;  /* 0x00000000000073c6 */ /* 0x001e220000000000 */
[----:B------:R-:W-:Y:S01]  /*8fb0*/  SHF.R.S32.HI R41, RZ, 0x1f, R17 ;  /* 0x0000001fff297819 */ /* 0x000fe20000011411 */
[----:B------:R-:W-:Y:S01]  /*8fc0*/  UIMAD UR4, UR8, UR11, UR4 ;  /* 0x0000000b080472a4 */ /* 0x000fe2000f8e0204 */
[----:B------:R-:W-:Y:S01]  /*8fd0*/  VIADD R3, R3, 0x13220 ;  /* 0x0001322003037836 */ /* 0x000fe20000000000 */
[----:B-1----:R-:W-:Y:S01]  /*8fe0*/  @P1 SHF.R.U32.HI R29, RZ, R33, R0 ;  /* 0x00000021ff1d1219 */ /* 0x002fe20000011600 */
[----:B------:R-:W-:-:S03]  /*8ff0*/  UIMAD.WIDE.U32 UR8, UR8, UR10, UR6 ;  /* 0x0000000a080872a5 */ /* 0x000fc6000f8e0006 */
[----:B------:R-:W-:Y:S01]  /*9000*/  SHF.R.S32.HI R0, RZ, 0x1f, R29 ;  /* 0x0000001fff007819 */ /* 0x000fe2000001141d */
[----:B------:R-:W-:Y:S01]  /*9010*/  UIADD3 UR4, UR9, UR4, URZ ;  /* 0x0000000409047290 */ /* 0x000fe2000fffe03f */
[----:B------:R-:W-:Y:S01]  /*9020*/  IADD3 R2, -R29, RZ, RZ ;  /* 0x000000ff1d027210 */ /* 0x000fe20007ffe1ff */
[----:B------:R-:W-:Y:S01]  /*9030*/  ULDC.64 UR6, c[0x0][0xae0] ;  /* 0x0002b80000067ab9 */ /* 0x000fe20000000a00 */
[----:B------:R-:W-:Y:S02]  /*9040*/  IMAD.U32 R21, RZ, RZ, UR9 ;  /* 0x00000009ff157e24 */ /* 0x000fe4000f8e00ff */
[----:B------:R-:W-:Y:S02]  /*9050*/  IMAD R0, R0, UR6, RZ ;  /* 0x0000000600007c24 */ /* 0x000fe4000f8e02ff */
[----:B------:R-:W-:Y:S02]  /*9060*/  IMAD R33, R37, R2, R28 ;  /* 0x0000000225217224 */ /* 0x000fe400078e021c */
[----:B------:R-:W-:-:S02]  /*9070*/  IMAD.U32 R20, RZ, RZ, UR8 ;  /* 0x00000008ff147e24 */ /* 0x000fc4000f8e00ff */
        /* <DEDUP_REMOVED lines=8> */
[----:B------:R-:W-:-:S04]  /*9100*/  IMAD.WIDE.U32 R20, R33, UR6, R20 ;  /* 0x0000000621147c25 */ /* 0x000fc8000f8e0014 */
[----:B------:R-:W-:Y:S01]  /*9110*/  IMAD R29, R33, UR7, R0 ;  /* 0x00000007211d7c24 */ /* 0x000fe2000f8e0200 */
[----:B------:R-:W-:Y:S02]  /*9120*/  ULDC.64 UR6, c[0x0][0xa80] ;  /* 0x0002a00000067ab9 */ /* 0x000fe40000000a00 */
[C---:B------:R-:W-:Y:S01]  /*9130*/  LEA R30, P0, R20.reuse, UR6, 0x1 ;  /* 0x00000006141e7c11 */ /* 0x040fe2000f8008ff */
[----:B------:R-:W-:Y:S02]  /*9140*/  IMAD.IADD R21, R21, 0x1, R29 ;  /* 0x0000000115157824 */ /* 0x000fe400078e021d */
[----:B------:R-:W-:Y:S02]  /*9150*/  IMAD.U32 R29, RZ, RZ, UR48 ;  /* 0x00000030ff1d7e24 */ /* 0x000fe4000f8e00ff */
[----:B0-----:R-:W-:Y:S01]  /*9160*/  SHFL.IDX PT, R28, R30, 0x1, 0x181f ;  /* 0x00381f001e1c7f89 */ /* 0x001fe200000e0000 */
[----:B------:R-:W-:Y:S01]  /*9170*/  LEA.HI.X R32, R20, UR7, R21, 0x1, P0 ;  /* 0x0000000714207c11 */ /* 0x000fe200080f0c15 */
[----:B------:R-:W-:Y:S01]  /*9180*/  IMAD R36, R29, 0xc0, R18 ;  /* 0x000000c01d247824 */ /* 0x000fe200078e0212 */
[----:B------:R-:W-:Y:S01]  /*9190*/  ISETP.GE.AND P0, PT, R17, UR4, PT ;  /* 0x0000000411007c0c */ /* 0x000fe2000bf06270 */
[----:B------:R-:W0:Y:S02]  /*91a0*/  SHFL.IDX PT, R20, R30, RZ, 0x181f ;  /* 0x00181fff1e147589 */ /* 0x000e2400000e0000 */
[C---:B------:R-:W-:Y:S01]  /*91b0*/  VIADD R0, R36.reuse, 0x30 ;  /* 0x0000003024007836 */ /* 0x040fe20000000000 */
[C---:B------:R-:W-:Y:S01]  /*91c0*/  IADD3 R2, R36.reuse, 0x60, RZ ;  /* 0x0000006024027810 */ /* 0x040fe20007ffe0ff */
[----:B------:R-:W1:Y:S01]  /*91d0*/  SHFL.IDX PT, R42, R30, 0x2, 0x181f ;  /* 0x00581f001e2a7f89 */ /* 0x000e6200000e0000 */
[----:B------:R-:W-:-:S02]  /*91e0*/  ISETP.GE.OR P1, PT, R36, R39, P0 ;  /* 0x000000272400720c */ /* 0x000fc40000726670 */
[-C--:B------:R-:W-:Y:S01]  /*91f0*/  ISETP.GE.OR P2, PT, R0, R39.reuse, P0 ;  /* 0x000000270000720c */ /* 0x080fe20000746670 */
[----:B------:R-:W1:Y:S01]  /*9200*/  SHFL.IDX PT, R34, R32, RZ, 0x181f ;  /* 0x00181fff20227589 */ /* 0x000e6200000e0000 */
[----:B------:R-:W-:Y:S02]  /*9210*/  ISETP.GE.OR P3, PT, R2, R39, P0 ;  /* 0x000000270200720c */ /* 0x000fe40000766670 */
[----:B------:R-:W-:Y:S01]  /*9220*/  PRMT R0, RZ, 0x654, R3 ;  /* 0x00000654ff007816 */ /* 0x000fe20000000003 */
[----:B------:R-:W1:Y:S03]  /*9230*/  SHFL.IDX PT, R38, R32, 0x1, 0x181f ;  /* 0x00381f0020267f89 */ /* 0x000e6600000e0000 */
[----:B------:R0:W-:Y:S01]  /*9240*/  SYNCS.ARRIVE.TRANS64.RED.A1T0 RZ, [R0+URZ], RZ ;  /* 0x000000ff00ff79a7 */ /* 0x0001e2000810043f */
[----:B------:R-:W1:Y:S04]  /*9250*/  SHFL.IDX PT, R40, R32, 0x2, 0x181f ;  /* 0x00581f0020287f89 */ /* 0x000e6800000e0000 */
[----:B------:R-:W2:Y:S01]  /*9260*/  SHFL.IDX PT, R30, R30, 0x3, 0x181f ;  /* 0x00781f001e1e7f89 */ /* 0x000ea200000e0000 */
[----:B0-----:R-:W-:Y:S01]  /*9270*/  VIADD R0, R36, 0x90 ;  /* 0x0000009024007836 */ /* 0x001fe20000000000 */
[----:B------:R-:W-:-:S02]  /*9280*/  @!P1 LEA R2, P4, R17, R20, 0x1 ;  /* 0x0000001411029211 */ /* 0x000fc400078808ff */
[----:B------:R-:W0:Y:S01]  /*9290*/  SHFL.IDX PT, R32, R32, 0x3, 0x181f ;  /* 0x00781f0020207f89 */ /* 0x000e2200000e0000 */
[C---:B------:R-:W-:Y:S02]  /*92a0*/  @!P2 LEA R20, P5, R17.reuse, R28, 0x1 ;  /* 0x0000001c1114a211 */ /* 0x040fe400078a08ff */
[C---:B-1----:R-:W-:Y:S02]  /*92b0*/  @!P3 LEA R28, P6, R17.reuse, R42, 0x1 ;  /* 0x0000002a111cb211 */ /* 0x042fe400078c08ff */
[----:B------:R-:W-:Y:S02]  /*92c0*/  ISETP.GE.OR P0, PT, R0, R39, P0 ;  /* 0x000000270000720c */ /* 0x000fe40000706670 */
[C-C-:B------:R-:W-:Y:S02]  /*92d0*/  @!P1 LEA.HI.X R3, R17.reuse, R34, R41.reuse, 0x1, P4 ;  /* 0x0000002211039211 */ /* 0x140fe400020f0c29 */
[C-C-:B------:R-:W-:Y:S02]  /*92e0*/  @!P2 LEA.HI.X R21, R17.reuse, R38, R41.reuse, 0x1, P5 ;  /* 0x000000261115a211 */ /* 0x140fe400028f0c29 */
[----:B------:R-:W-:Y:S01]  /*92f0*/  @!P3 LEA.HI.X R29, R17, R40, R41, 0x1, P6 ;  /* 0x00000028111db211 */ /* 0x000fe200030f0c29 */
[----:B--2---:R1:W-:Y:S04]  /*9300*/  @!P1 ST.E.128 desc[UR50][R2.64], R4 ;  /* 0x0000000402009985 */ /* 0x0043e8000c101d32 */
[----:B---3--:R1:W-:Y:S04]  /*9310*/  @!P2 ST.E.128 desc[UR50][R20.64], R8 ;  /* 0x000000081400a985 */ /* 0x0083e8000c101d32 */
[----:B----4-:R1:W-:Y:S01]  /*9320*/  @!P3 ST.E.128 desc[UR50][R28.64], R24 ;  /* 0x000000181c00b985 */ /* 0x0103e2000c101d32 */
[----:B0-----:R-:W-:Y:S05]  /*9330*/  @P0 BRA `(.L_x_10916) ;  /* 0x0000000800840947 */ /* 0x001fea0003800000 */
[----:B-1----:R-:W-:-:S04]  /*9340*/  LEA R2, P0, R17, R30, 0x1 ;  /* 0x0000001e11027211 */ /* 0x002fc800078008ff */
[----:B------:R-:W-:-:S05]  /*9350*/  LEA.HI.X R3, R17, R32, R41, 0x1, P0 ;  /* 0x0000002011037211 */ /* 0x000fca00000f0c29 */
[----:B-----5:R0:W-:Y:S01]  /*9360*/  ST.E.128 desc[UR50][R2.64], R12 ;  /* 0x0000000c02007985 */ /* 0x0201e2000c101d32 */
[----:B------:R-:W-:Y:S05]  /*9370*/  BRA `(.L_x_10916) ;  /* 0x0000000800747947 */ /* 0x000fea0003800000 */
.L_x_10914:
        /* <DEDUP_REMOVED lines=11> */
[----:B------:R-:W-:-:S03]  /*9430*/  UISETP.NE.U32.AND UP1, UPT, UR6, URZ, UPT ;  /* 0x0000003f0600728c */ /* 0x000fc6000bf25070 */
[----:B------:R-:W2:Y:S01]  /*9440*/  @P2 LDG.E R6, desc[UR50][R2.64] ;  /* 0x0000003202062981 */ /* 0x000ea2000c1e1900 */
[----:B------:R-:W-:Y:S01]  /*9450*/  UISETP.NE.AND.EX UP1, UPT, UR7, URZ, UPT, UP1 ;  /* 0x0000003f0700728c */ /* 0x000fe2000bf25310 */
[----:B------:R-:W-:-:S05]  /*9460*/  IMAD.U32 R0, RZ, RZ, UR4 ;  /* 0x00000004ff007e24 */ /* 0x000fca000f8e00ff */
[----:B------:R-:W-:-:S05]  /*9470*/  PLOP3.LUT P3, PT, PT, PT, UP1, 0x80, 0x0 ;  /* 0x000000000000781c */ /* 0x000fca0003f6f018 */
[----:B------:R-:W-:-:S04]  /*9480*/  @UP1 ULEA UR6, UP2, UR46, UR6, 0x2 ;  /* 0x000000062e061291 */ /* 0x000fc8000f84103f */
[----:B------:R-:W-:Y:S02]  /*9490*/  @UP1 ULEA.HI.X UR7, UR46, UR7, UR47, 0x2, UP2 ;  /* 0x000000072e071291 */ /* 0x000fe400090f142f */
[----:B------:R-:W-:-:S04]  /*94a0*/  IMAD.U32 R4, RZ, RZ, UR6 ;  /* 0x00000006ff047e24 */ /* 0x000fc8000f8e00ff */
[----:B------:R-:W-:-:S05]  /*94b0*/  IMAD.U32 R5, RZ, RZ, UR7 ;  /* 0x00000007ff057e24 */ /* 0x000fca000f8e00ff */
[----:B------:R1:W5:Y:S01]  /*94c0*/  @P3 LDG.E R0, desc[UR50][R4.64] ;  /* 0x0000003204003981 */ /* 0x000362000c1e1900 */
[----:B0-----:R-:W-:Y:S01]  /*94d0*/  ISETP.NE.AND P0, PT, R11, 0x1, PT ;  /* 0x000000010b00780c */ /* 0x001fe20003f05270 */
[----:B------:R-:W-:Y:S01]  /*94e0*/  UMOV UR4, URZ ;  /* 0x0000003f00047c82 */ /* 0x000fe20008000000 */
[----:B------:R-:W-:Y:S01]  /*94f0*/  USHF.R.S32.HI UR10, URZ, 0x1f, UR49 ;  /* 0x0000001f3f0a7899 */ /* 0x000fe20008011431 */
[----:B------:R-:W0:Y:S10]  /*9500*/  S2R R7, SR_TID.X ;  /* 0x0000000000077919 */ /* 0x000e340000002100 */
[----:B------:R-:W3:Y:S01]  /*9510*/  @P0 LDC R9, c[0x0][0xbec] ;  /* 0x0002fb00ff090b82 */ /* 0x000ee20000000800 */
[----:B0-----:R-:W-:-:S04]  /*9520*/  IADD3 R7, R7, -0x80, RZ ;  /* 0xffffff8007077810 */ /* 0x001fc80007ffe0ff */
        /* <DEDUP_REMOVED lines=8> */
.L_x_10917:
        /* <DEDUP_REMOVED lines=43> */
[----:B------:R-:W-:Y:S02]  /*9860*/  LEA.HI.X R5, R2, UR7, R3, 0x2, P1 ;  /* 0x0000000702057c11 */ /* 0x000fe400088f1403 */
[----:B------:R-:W-:-:S05]  /*9870*/  MOV R3, 0xff800000 ;  /* 0xff80000000037802 */ /* 0x000fca0000000f00 */
[----:B------:R0:W-:Y:S02]  /*9880*/  STG.E desc[UR50][R4.64], R3 ;  /* 0x0000000304007986 */ /* 0x0001e4000c101932 */
.L_x_10919:
[----:B------:R-:W-:Y:S05]  /*9890*/  BSYNC B1 ;  /* 0x0000000000017941 */ /* 0x000fea0003800000 */
.L_x_10918:
[----:B0-----:R-:W0:Y:S01]  /*98a0*/  @P0 LDC R3, c[0x0][0xbf0] ;  /* 0x0002fc00ff030b82 */ /* 0x001e220000000800 */
[----:B------:R-:W-:Y:S01]  /*98b0*/  ULDC.64 UR12, c[0x0][0xaa0] ;  /* 0x0002a800000c7ab9 */ /* 0x000fe20000000a00 */
[----:B------:R-:W-:Y:S01]  /*98c0*/  IMAD.U32 R5, RZ, RZ, UR48 ;  /* 0x00000030ff057e24 */ /* 0x000fe2000f8e00ff */
[----:B------:R-:W-:Y:S01]  /*98d0*/  UIMAD UR8, UR9, UR12, URZ ;  /* 0x0000000c090872a4 */ /* 0x000fe2000f8e023f */
[----:B------:R-:W-:Y:S01]  /*98e0*/  IMAD R2, R16, 0x30, R18 ;  /* 0x0000003010027824 */ /* 0x000fe200078e0212 */
[----:B------:R-:W-:Y:S01]  /*98f0*/  UIMAD.WIDE.U32 UR6, UR4, UR12, URZ ;  /* 0x0000000c040672a5 */ /* 0x000fe2000f8e003f */
[----:B------:R-:W-:Y:S01]  /*9900*/  SHF.R.S32.HI R13, RZ, 0x1f, R17 ;  /* 0x0000001fff0d7819 */ /* 0x000fe20000011411 */
        /* <DEDUP_REMOVED lines=26> */
[C---:B------:R-:W-:Y:S01]  /*9ab0*/  IMAD R9, R5.reuse, UR9, R6 ;  /* 0x0000000905097c24 */ /* 0x040fe2000f8e0206 */
[----:B------:R-:W-:Y:S01]  /*9ac0*/  ULDC UR4, c[0x0][0xac8] ;  /* 0x0002b20000047ab9 */ /* 0x000fe20000000800 */
[----:B------:R-:W-:-:S04]  /*9ad0*/  IMAD.WIDE.U32 R2, R5, UR8, R2 ;  /* 0x0000000805027c25 */ /* 0x000fc8000f8e0002 */
[----:B------:R-:W-:Y:S02]  /*9ae0*/  IMAD R4, R4, UR6, RZ ;  /* 0x0000000604047c24 */ /* 0x000fe4000f8e02ff */
[----:B------:R-:W-:Y:S01]  /*9af0*/  IMAD.IADD R3, R3, 0x1, R9 ;  /* 0x0000000103037824 */ /* 0x000fe200078e0209 */
[----:B------:R-:W-:Y:S01]  /*9b00*/  MOV R9, UR48 ;  /* 0x0000003000097c02 */ /* 0x000fe20008000f00 */
[C---:B------:R-:W-:Y:S02]  /*9b10*/  IMAD R5, R7.reuse, UR7, R4 ;  /* 0x0000000707057c24 */ /* 0x040fe4000f8e0204 */
[----:B------:R-:W-:Y:S01]  /*9b20*/  IMAD.WIDE.U32 R2, R7, UR6, R2 ;  /* 0x0000000607027c25 */ /* 0x000fe2000f8e0002 */
[----:B------:R-:W-:-:S03]  /*9b30*/  ULDC.64 UR6, c[0x0][0xa80] ;  /* 0x0002a00000067ab9 */ /* 0x000fc60000000a00 */
[----:B------:R-:W-:Y:S01]  /*9b40*/  IMAD.IADD R3, R3, 0x1, R5 ;  /* 0x0000000103037824 */ /* 0x000fe200078e0205 */
[----:B------:R-:W-:Y:S01]  /*9b50*/  LEA R4, P0, R2, UR6, 0x1 ;  /* 0x0000000602047c11 */ /* 0x000fe2000f8008ff */
[----:B------:R-:W-:Y:S02]  /*9b60*/  IMAD R30, R9, 0xc0, R18 ;  /* 0x000000c0091e7824 */ /* 0x000fe400078e0212 */
[----:B-----5:R-:W-:Y:S01]  /*9b70*/  IMAD R11, R0, R11, RZ ;  /* 0x0000000b000b7224 */ /* 0x020fe200078e02ff */
[----:B------:R-:W-:Y:S01]  /*9b80*/  LEA.HI.X R8, R2, UR7, R3, 0x1, P0 ;  /* 0x0000000702087c11 */ /* 0x000fe200080f0c03 */
[----:B------:R-:W0:Y:S01]  /*9b90*/  SHFL.IDX PT, R6, R4, RZ, 0x181f ;  /* 0x00181fff04067589 */ /* 0x000e2200000e0000 */
[----:B------:R-:W-:Y:S01]  /*9ba0*/  ISETP.GE.AND P0, PT, R17, UR4, PT ;  /* 0x0000000411007c0c */ /* 0x000fe2000bf06270 */
[C---:B------:R-:W-:Y:S02]  /*9bb0*/  VIADD R0, R30.reuse, 0x30 ;  /* 0x000000301e007836 */ /* 0x040fe40000000000 */
[----:B------:R-:W1:Y:S01]  /*9bc0*/  SHFL.IDX PT, R14, R4, 0x1, 0x181f ;  /* 0x00381f00040e7f89 */ /* 0x000e6200000e0000 */
[C---:B------:R-:W-:Y:S01]  /*9bd0*/  VIADD R2, R30.reuse, 0x60 ;  /* 0x000000601e027836 */ /* 0x040fe20000000000 */
[CC--:B------:R-:W-:Y:S01]  /*9be0*/  ISETP.GE.OR P3, PT, R30.reuse, R11.reuse, P0 ;  /* 0x0000000b1e00720c */ /* 0x0c0fe20000766670 */
[----:B------:R-:W-:Y:S01]  /*9bf0*/  VIADD R3, R30, 0x90 ;  /* 0x000000901e037836 */ /* 0x000fe20000000000 */
[----:B------:R-:W2:Y:S01]  /*9c00*/  SHFL.IDX PT, R24, R4, 0x2, 0x181f ;  /* 0x00581f0004187f89 */ /* 0x000ea200000e0000 */
[----:B------:R-:W-:-:S02]  /*9c10*/  ISETP.GE.OR P2, PT, R0, R11, P0 ;  /* 0x0000000b0000720c */ /* 0x000fc40000746670 */
[-C--:B------:R-:W-:Y:S01]  /*9c20*/  ISETP.GE.OR P1, PT, R2, R11.reuse, P0 ;  /* 0x0000000b0200720c */ /* 0x080fe20000726670 */
[----:B------:R-:W3:Y:S01]  /*9c30*/  SHFL.IDX PT, R10, R8, RZ, 0x181f ;  /* 0x00181fff080a7589 */ /* 0x000ee200000e0000 */
[----:B------:R-:W-:-:S03]  /*9c40*/  ISETP.GE.OR P0, PT, R3, R11, P0 ;  /* 0x0000000b0300720c */ /* 0x000fc60000706670 */
[----:B------:R1:W4:Y:S04]  /*9c50*/  SHFL.IDX PT, R28, R4, 0x3, 0x181f ;  /* 0x00781f00041c7f89 */ /* 0x00032800000e0000 */
[----:B------:R-:W4:Y:S04]  /*9c60*/  SHFL.IDX PT, R12, R8, 0x1, 0x181f ;  /* 0x00381f00080c7f89 */ /* 0x000f2800000e0000 */
[----:B------:R-:W4:Y:S01]  /*9c70*/  SHFL.IDX PT, R20, R8, 0x2, 0x181f ;  /* 0x00581f0008147f89 */ /* 0x000f2200000e0000 */
[----:B0-----:R-:W-:-:S03]  /*9c80*/  @!P3 LEA R2, P6, R17, R6, 0x1 ;  /* 0x000000061102b211 */ /* 0x001fc600078c08ff */
[----:B------:R4:W0:Y:S01]  /*9c90*/  SHFL.IDX PT, R26, R8, 0x3, 0x181f ;  /* 0x00781f00081a7f89 */ /* 0x00082200000e0000 */
[C---:B-1----:R-:W-:Y:S02]  /*9ca0*/  @!P2 LEA R4, P5, R17.reuse, R14, 0x1 ;  /* 0x0000000e1104a211 */ /* 0x042fe400078a08ff */
[C---:B--2---:R-:W-:Y:S02]  /*9cb0*/  @!P1 LEA R6, P4, R17.reuse, R24, 0x1 ;  /* 0x0000001811069211 */ /* 0x044fe400078808ff */
[C---:B---3--:R-:W-:Y:S02]  /*9cc0*/  @!P3 LEA.HI.X R3, R17.reuse, R10, R13, 0x1, P6 ;  /* 0x0000000a1103b211 */ /* 0x048fe400030f0c0d */
[----:B----4-:R-:W-:-:S03]  /*9cd0*/  @!P0 LEA R8, P6, R17, R28, 0x1 ;  /* 0x0000001c11088211 */ /* 0x010fc600078c08ff */
[----:B------:R2:W-:Y:S01]  /*9ce0*/  @!P3 ST.E.128 desc[UR50][R2.64], RZ ;  /* 0x000000ff0200b985 */ /* 0x0005e2000c101d32 */
[C-C-:B------:R-:W-:Y:S02]  /*9cf0*/  @!P2 LEA.HI.X R5, R17.reuse, R12, R13.reuse, 0x1, P5 ;  /* 0x0000000c1105a211 */ /* 0x140fe400028f0c0d */
[----:B------:R-:W-:-:S03]  /*9d00*/  @!P1 LEA.HI.X R7, R17, R20, R13, 0x1, P4 ;  /* 0x0000001411079211 */ /* 0x000fc600020f0c0d */
[----:B------:R2:W-:Y:S01]  /*9d10*/  @!P2 ST.E.128 desc[UR50][R4.64], RZ ;  /* 0x000000ff0400a985 */ /* 0x0005e2000c101d32 */
[----:B0-----:R-:W-:-:S03]  /*9d20*/  @!P0 LEA.HI.X R9, R17, R26, R13, 0x1, P6 ;  /* 0x0000001a11098211 */ /* 0x001fc600030f0c0d */
[----:B------:R2:W-:Y:S04]  /*9d30*/  @!P1 ST.E.128 desc[UR50][R6.64], RZ ;  /* 0x000000ff06009985 */ /* 0x0005e8000c101d32 */
[----:B------:R2:W-:Y:S02]  /*9d40*/  @!P0 ST.E.128 desc[UR50][R8.64], RZ ;  /* 0x000000ff08008985 */ /* 0x0005e4000c101d32 */
.L_x_10916:
[----:B------:R-:W-:Y:S05]  /*9d50*/  BSYNC B0 ;  /* 0x0000000000007941 */ /* 0x000fea0003800000 */
.L_x_10913:
[----:B------:R-:W-:Y:S02]  /*9d60*/  ULDC UR4, c[0x0][0xc3c] ;  /* 0x00030f0000047ab9 */ /* 0x000fe40000000800 */
[----:B------:R-:W-:-:S13]  /*9d70*/  ISETP.GE.AND P0, PT, R31, UR4, PT ;  /* 0x000000041f007c0c */ /* 0x000fda000bf06270 */
[----:B------:R-:W-:Y:S05]  /*9d80*/  @!P0 BRA `(.L_x_10920) ;  /* 0xffffff7000148947 */ /* 0x000fea000383ffff */
[----:B------:R-:W-:Y:S05]  /*9d90*/  EXIT ;  /* 0x000000000000794d */ /* 0x000fea0003800000 */
.L_x_10887:
[----:B------:R-:W-:-:S08]  /*9da0*/  NOP ;  /* 0x0000000000007918 */ /* 0x000fd00000000000 */
[----:B------:R-:W0:-:S00]  /*9db0*/  USETMAXREG.DEALLOC.CTAPOOL 0x20 ;  /* 0x00000020000079c8 */ /* 0x000e0000080e0500 */
[----:B0-----:R-:W-:Y:S02]  /*9dc0*/  LOP3.LUT R0, R0, 0x3, RZ, 0xc0, !PT ;  /* 0x0000000300007812 */ /* 0x001fe400078ec0ff */
[----:B------:R-:W-:-:S04]  /*9dd0*/  LOP3.LUT R23, R23, 0xfffffffd, RZ, 0xc0, !PT ;  /* 0xfffffffd17177812 */ /* 0x000fc800078ec0ff */
[----:B------:R-:W0:Y:S02]  /*9de0*/  SHFL.IDX PT, R0, R0, RZ, 0x1f ;  /* 0x00001fff00007589 */ /* 0x000e2400000e0000 */
[----:B0-----:R-:W-:Y:S01]  /*9df0*/  ISETP.NE.AND P0, PT, R0, RZ, PT ;  /* 0x000000ff0000720c */ /* 0x001fe20003f05270 */
[----:B------:R-:W-:-:S12]  /*9e00*/  IMAD.MOV.U32 R0, RZ, RZ, RZ ;  /* 0x000000ffff007224 */ /* 0x000fd800078e00ff */
[----:B------:R-:W-:Y:S01]  /*9e10*/  @P0 LOP3.LUT R23, R23, 0x2, RZ, 0xfc, !PT ;  /* 0x0000000217170812 */ /* 0x000fe200078efcff */
[----:B------:R-:W-:Y:S06]  /*9e20*/  @!P0 BRA `(.L_x_10921) ;  /* 0x0000000000248947 */ /* 0x000fec0003800000 */
[----:B------:R-:W0:Y:S08]  /*9e30*/  S2UR UR5, SR_CgaCtaId ;  /* 0x00000000000579c3 */ /* 0x000e300000008800 */
[----:B------:R-:W-:Y:S06]  /*9e40*/  BAR.SYNC.DEFER_BLOCKING 0x5, 0x200 ;  /* 0x0148000000007b1d */ /* 0x000fec0000010000 */
[----:B------:R-:W-:-:S02]  /*9e50*/  UMOV UR4, 0x400 ;  /* 0x0000040000047882 */ /* 0x000fc40000000000 */
[----:B0-----:R-:W-:-:S09]  /*9e60*/  ULEA UR4, UR5, UR4, 0x18 ;  /* 0x0000000405047291 */ /* 0x001fd2000f8ec03f */
[----:B------:R-:W0:Y:S02]  /*9e70*/  LDS.128 R24, [UR4+0x132d0] ;  /* 0x0132d004ff187984 */ /* 0x000e240008000c00 */
[----:B0-----:R-:W-:Y:S02]  /*9e80*/  R2UR UR45, R27 ;  /* 0x000000001b2d72ca */ /* 0x001fe400000e0000 */
[----:B------:R-:W-:Y:S01]  /*9e90*/  R2UR UR36, R26 ;  /* 0x000000001a2472ca */ /* 0x000fe200000e0000 */
[----:B------:R-:W-:Y:S06]  /*9ea0*/  BAR.ARV 0x4, 0x200 ;  /* 0x0108000000007b1d */ /* 0x000fec0000002000 */
[----:B------:R-:W-:Y:S08]  /*9eb0*/  BRA `(.L_x_10922) ;  /* 0x0000000800187947 */ /* 0x000ff00003800000 */
.L_x_10921:
[----:B------:R-:W0:Y:S01]  /*9ec0*/  S2R R2, SR_TID.X ;  /* 0x0000000000027919 */ /* 0x000e220000002100 */
        /* <DEDUP_REMOVED lines=29> */
[----:B------:R-:W-:Y:S02]  /*a0a0*/  IMAD.IADD R6, R2, 0x1, R7 ;  /* 0x0000000102067824 */ /* 0x000fe400078e0207 */
[----:B------:R-:W0:Y:S03]  /*a0b0*/  S2R R7, SR_CTAID.X ;  /* 0x0000000000077919 */ /* 0x000e260000002500 */
        /* <DEDUP_REMOVED lines=9> */
.L_x_10927:
        /* <DEDUP_REMOVED lines=14> */
.L_x_10926:
[----:B------:R-:W-:Y:S05]  /*a230*/  BSYNC B0 ;  /* 0x0000000000007941 */ /* 0x000fea0003800000 */
.L_x_10925:
        /* <DEDUP_REMOVED lines=21> */
.L_x_10923:
        /* <DEDUP_REMOVED lines=11> */
[----:B0-----:R-:W-:-:S06]  /*a440*/  IADD3 R2, R8, 0xffffffe, RZ ;  /* 0x0ffffffe08027810 */ /* 0x001fcc0007ffe0ff */
[----:B------:R0:W1:Y:S01]  /*a450*/  F2I.FTZ.U32.TRUNC.NTZ R3, R2 ;  /* 0x0000000200037305 */ /* 0x000062000021f000 */
[----:B------:R-:W-:Y:S05]  /*a460*/  @!P0 BRA `(.L_x_10928) ;  /* 0x00000000000c8947 */ /* 0x000fea0003800000 */
[----:B------:R-:W-:-:S06]  /*a470*/  UIADD3 UR5, UR4, -0x1, URZ ;  /* 0xffffffff04057890 */ /* 0x000fcc000fffe03f */
[----:B------:R-:W-:-:S05]  /*a480*/  IMAD.U32 R13, RZ, RZ, UR5 ;  /* 0x00000005ff0d7e24 */ /* 0x000fca000f8e00ff */
[----:B------:R2:W3:Y:S02]  /*a490*/  SHFL.IDX PT, R24, R6, R13, 0x1f ;  /* 0x00001f0d06187589 */ /* 0x0004e400000e0000 */
.L_x_10928:
[----:B01----:R-:W-:Y:S01]  /*a4a0*/  IMAD.MOV R2, RZ, RZ, -R3 ;  /* 0x000000ffff027224 */ /* 0x003fe200078e0a03 */
[----:B------:R-:W-:Y:S01]  /*a4b0*/  UIADD3 UR45, UR4, UR45, URZ ;  /* 0x0000002d042d7290 */ /* 0x000fe2000fffe03f */
[----:B---3--:R-:W-:Y:S02]  /*a4c0*/  IMAD R24, R24, R11, R9 ;  /* 0x0000000b18187224 */ /* 0x008fe400078e0209 */
[----:B------:R-:W-:Y:S01]  /*a4d0*/  IMAD.MOV.U32 R11, RZ, RZ, R2 ;  /* 0x000000ffff0b7224 */ /* 0x000fe200078e0002 */
[----:B------:R-:W-:Y:S01]  /*a4e0*/  IABS R2, R0 ;  /* 0x0000000000027213 */ /* 0x000fe20000000000 */
[----:B------:R-:W-:Y:S02]  /*a4f0*/  IMAD.IADD R9, R7, 0x1, -R24 ;  /* 0x0000000107097824 */ /* 0x000fe400078e0a18 */
[----:B------:R-:W-:Y:S02]  /*a500*/  IMAD R7, R11, R4, RZ ;  /* 0x000000040b077224 */ /* 0x000fe400078e02ff */
[----:B------:R-:W-:Y:S01]  /*a510*/  IMAD.MOV R8, RZ, RZ, -R2 ;  /* 0x000000ffff087224 */ /* 0x000fe200078e0a02 */
[----:B--2---:R-:W-:Y:S01]  /*a520*/  IABS R6, R9 ;  /* 0x0000000900067213 */ /* 0x004fe20000000000 */
[----:B------:R-:W-:-:S04]  /*a530*/  IMAD.MOV.U32 R2, RZ, RZ, RZ ;  /* 0x000000ffff027224 */ /* 0x000fc800078e00ff */
[----:B------:R-:W-:-:S04]  /*a540*/  IMAD.HI.U32 R2, R3, R7, R2 ;  /* 0x0000000703027227 */ /* 0x000fc800078e0002 */
[----:B------:R-:W-:Y:S01]  /*a550*/  IMAD.MOV.U32 R3, RZ, RZ, R6 ;  /* 0x000000ffff037224 */ /* 0x000fe200078e0006 */
        /* <DEDUP_REMOVED lines=15> */
[----:B------:R-:W-:Y:S01]  /*a650*/  IMAD R25, R0, R25, R9 ;  /* 0x0000001900197224 */ /* 0x000fe200078e0209 */
[----:B------:R-:W-:Y:S09]  /*a660*/  BRA `(.L_x_10929) ;  /* 0x00000000000c7947 */ /* 0x000ff20003800000 */
.L_x_10924:
[----:B------:R-:W-:Y:S01]  /*a670*/  IMAD.MOV.U32 R24, RZ, RZ, R7 ;  /* 0x000000ffff187224 */ /* 0x000fe200078e0007 */
[----:B------:R-:W-:Y:S01]  /*a680*/  UMOV UR36, URZ ;  /* 0x0000003f00247c82 */ /* 0x000fe20008000000 */
[----:B------:R-:W-:-:S07]  /*a690*/  IMAD.MOV.U32 R25, RZ, RZ, RZ ;  /* 0x000000ffff197224 */ /* 0x000fce00078e00ff */
.L_x_10929:
[----:B------:R-:W-:Y:S01]  /*a6a0*/  ISETP.NE.AND P0, PT, R5, RZ, PT ;  /* 0x000000ff0500720c */ /* 0x000fe20003f05270 */
[----:B------:R-:W-:Y:S01]  /*a6b0*/  IMAD.U32 R27, RZ, RZ, UR45 ;  /* 0x0000002dff1b7e24 */ /* 0x000fe2000f8e00ff */
[----:B------:R-:W-:-:S11]  /*a6c0*/  MOV R26, UR36 ;  /* 0x00000024001a7c02 */ /* 0x000fd60008000f00 */
[----:B------:R-:W0:Y:S01]  /*a6d0*/  @!P0 S2R R3, SR_CgaCtaId ;  /* 0x0000000000038919 */ /* 0x000e220000008800 */
[----:B------:R-:W-:-:S04]  /*a6e0*/  @!P0 MOV R0, 0x400 ;  /* 0x0000040000008802 */ /* 0x000fc80000000f00 */
[----:B0-----:R-:W-:-:S05]  /*a6f0*/  @!P0 LEA R0, R3, R0, 0x18 ;  /* 0x0000000003008211 */ /* 0x001fca00078ec0ff */
[----:B------:R0:W-:Y:S01]  /*a700*/  @!P0 STS.128 [R0+0x132d0], R24 ;  /* 0x0132d01800008388 */ /* 0x0001e20000000c00 */
[----:B------:R-:W-:Y:S06]  /*a710*/  BAR.ARV 0x5, 0x200 ;  /* 0x0148000000007b1d */ /* 0x000fec0000002000 */
.L_x_10922:
[----:B------:R-:W-:Y:S01]  /*a720*/  ULDC UR4, c[0x0][0xc3c] ;  /* 0x00030f0000047ab9 */ /* 0x000fe20000000800 */
[----:B------:R1:W-:Y:S01]  /*a730*/  STL [R1+0x4], RZ ;  /* 0x000004ff01007387 */ /* 0x0003e20000100800 */
[----:B------:R-:W-:Y:S01]  /*a740*/  UISETP.GE.AND UP0, UPT, UR45, UR4, UPT ;  /* 0x000000042d00728c */ /* 0x000fe2000bf06270 */
[----:B------:R-:W-:Y:S02]  /*a750*/  IMAD.MOV.U32 R19, RZ, RZ, 0x1 ;  /* 0x00000001ff137424 */ /* 0x000fe400078e00ff */
[----:B------:R-:W-:-:S03]  /*a760*/  IMAD.MOV.U32 R18, RZ, RZ, RZ ;  /* 0x000000ffff127224 */ /* 0x000fc600078e00ff */
[----:B------:R-:W-:-:S13]  /*a770*/  PLOP3.LUT P0, PT, PT, PT, UP0, 0x80, 0x0 ;  /* 0x000000000000781c */ /* 0x000fda0003f0f008 */
[----:B-1----:R-:W-:Y:S05]  /*a780*/  @P0 BRA `(.L_x_10930) ;  /* 0x0000003800dc0947 */ /* 0x002fea0003800000 */
[----:B------:R-:W1:Y:S01]  /*a790*/  S2R R11, SR_TID.X ;  /* 0x00000000000b7919 */ /* 0x000e620000002100 */
[----:B------:R-:W2:Y:S01]  /*a7a0*/  S2UR UR5, SR_CgaCtaId ;  /* 0x00000000000579c3 */ /* 0x000ea20000008800 */
[----:B------:R-:W-:Y:S01]  /*a7b0*/  UMOV UR4, 0x400 ;  /* 0x0000040000047882 */ /* 0x000fe20000000000 */
[----:B------:R-:W-:Y:S01]  /*a7c0*/  IMAD.MOV.U32 R19, RZ, RZ, 0x1 ;  /* 0x00000001ff137424 */ /* 0x000fe200078e00ff */
[----:B------:R3:W-:Y:S01]  /*a7d0*/  STL [R1+0x4], RZ ;  /* 0x000004ff01007387 */ /* 0x0007e20000100800 */
[----:B------:R-:W-:Y:S01]  /*a7e0*/  IMAD.MOV.U32 R18, RZ, RZ, RZ ;  /* 0x000000ffff127224 */ /* 0x000fe200078e00ff */
[----:B------:R-:W-:Y:S02]  /*a7f0*/  ULOP3.LUT UR38, UR40, 0x1, URZ, 0xfc, !UPT ;  /* 0x0000000128267892 */ /* 0x000fe4000f8efc3f */
[----:B------:R-:W-:Y:S01]  /*a800*/  ULOP3.LUT UR44, UR40, 0x2, URZ, 0xfc, !UPT ;  /* 0x00000002282c7892 */ /* 0x000fe2000f8efc3f */
[----:B------:R-:W-:Y:S01]  /*a810*/  ULDC UR43, c[0x0][0xc] ;  /* 0x00000300002b7ab9 */ /* 0x000fe20000000800 */
[----:B------:R-:W-:Y:S01]  /*a820*/  ULDC.64 UR52, c[0x0][0x198] ;  /* 0x0000660000347ab9 */ /* 0x000fe20000000a00 */
[----:B--2---:R-:W-:-:S06]  /*a830*/  ULEA UR4, UR5, UR4, 0x18 ;  /* 0x0000000405047291 */ /* 0x004fcc000f8ec03f */
[----:B------:R-:W-:Y:S01]  /*a840*/  IMAD.U32 R16, RZ, RZ, UR4 ;  /* 0x00000004ff107e24 */ /* 0x000fe2000f8e00ff */
[C---:B-1----:R-:W-:Y:S01]  /*a850*/  LOP3.LUT R10, R11.reuse, 0x7f, RZ, 0xc0, !PT ;  /* 0x0000007f0b0a7812 */ /* 0x042fe200078ec0ff */
[C---:B------:R-:W-:Y:S01]  /*a860*/  IMAD.SHL.U32 R29, R11.reuse, 0x40, RZ ;  /* 0x000000400b1d7824 */ /* 0x040fe200078e00ff */
[----:B------:R-:W-:Y:S01]  /*a870*/  SHF.R.U32.HI R3, RZ, 0x1, R11 ;  /* 0x00000001ff037819 */ /* 0x000fe2000001160b */
[C---:B------:R-:W-:Y:S01]  /*a880*/  IMAD.SHL.U32 R2, R11.reuse, 0x10, RZ ;  /* 0x000000100b027824 */ /* 0x040fe200078e00ff */
[----:B------:R-:W-:Y:S01]  /*a890*/  SHF.L.U32 R6, R10, 0x4, RZ ;  /* 0x000000040a067819 */ /* 0x000fe200000006ff */
[----:B------:R-:W-:Y:S01]  /*a8a0*/  IMAD.SHL.U32 R8, R11, 0x2, RZ ;  /* 0x000000020b087824 */ /* 0x000fe200078e00ff */
[----:B------:R-:W-:Y:S01]  /*a8b0*/  LOP3.LUT R4, R29, 0x180, RZ, 0xc0, !PT ;  /* 0x000001801d047812 */ /* 0x000fe200078ec0ff */
[----:B0-----:R-:W-:Y:S01]  /*a8c0*/  IMAD.SHL.U32 R0, R11, 0x20, RZ ;  /* 0x000000200b007824 */ /* 0x001fe200078e00ff */
[----:B------:R-:W-:Y:S02]  /*a8d0*/  LOP3.LUT R5, R2, 0x1b0, RZ, 0xc0, !PT ;  /* 0x000001b002057812 */ /* 0x000fe400078ec0ff */
[----:B------:R-:W-:-:S02]  /*a8e0*/  LOP3.LUT R7, R6, 0x600, RZ, 0xc0, !PT ;  /* 0x0000060006077812 */ /* 0x000fc400078ec0ff */
[----:B------:R-:W-:Y:S01]  /*a8f0*/  LOP3.LUT R3, R4, 0x30, R3, 0xf8, !PT ;  /* 0x0000003004037812 */ /* 0x000fe200078ef803 */
[----:B------:R-:W-:Y:S01]  /*a900*/  IMAD.SHL.U32 R4, R11, 0x8, RZ ;  /* 0x000000080b047824 */ /* 0x000fe200078e00ff */
[----:B------:R-:W-:Y:S01]  /*a910*/  LOP3.LUT R9, R5, 0x30, R8, 0x78, !PT ;  /* 0x0000003005097812 */ /* 0x000fe200078e7808 */
[----:B------:R-:W-:Y:S01]  /*a920*/  IMAD.SHL.U32 R8, R11, 0x4, RZ ;  /* 0x000000040b087824 */ /* 0x000fe200078e00ff */
[----:B------:R-:W-:Y:S02]  /*a930*/  LOP3.LUT R6, R7, 0x40, R2, 0xf8, !PT ;  /* 0x0000004007067812 */ /* 0x000fe400078ef802 */
[----:B------:R-:W-:Y:S02]  /*a940*/  LOP3.LUT R4, R3, 0x30, R4, 0x78, !PT ;  /* 0x0000003003047812 */ /* 0x000fe400078e7804 */
[----:B------:R-:W-:Y:S02]  /*a950*/  LOP3.LUT R7, R7, 0x60, R0, 0xf8, !PT ;  /* 0x0000006007077812 */ /* 0x000fe400078ef800 */
[----:B------:R-:W-:-:S02]  /*a960*/  LOP3.LUT R9, R6, R9, RZ, 0xfc, !PT ;  /* 0x0000000906097212 */ /* 0x000fc400078efcff */
[----:B------:R-:W-:Y:S02]  /*a970*/  SHF.R.U32.HI R3, RZ, 0x2, R10 ;  /* 0x00000002ff037819 */ /* 0x000fe4000001160a */
[----:B------:R-:W-:Y:S02]  /*a980*/  LOP3.LUT R5, R0, 0x80, RZ, 0xc0, !PT ;  /* 0x0000008000057812 */ /* 0x000fe400078ec0ff */
[--C-:B------:R-:W-:Y:S02]  /*a990*/  LOP3.LUT R28, R7, 0x100, R0.reuse, 0xf8, !PT ;  /* 0x00000100071c7812 */ /* 0x100fe400078ef800 */
[----:B------:R-:W-:Y:S01]  /*a9a0*/  LOP3.LUT R2, R3, 0x60, R0, 0xf8, !PT ;  /* 0x0000006003027812 */ /* 0x000fe200078ef800 */
[----:B------:R-:W-:Y:S01]  /*a9b0*/  IMAD.IADD R0, R16, 0x1, R9 ;  /* 0x0000000110007824 */ /* 0x000fe200078e0209 */
[----:B------:R-:W-:Y:S02]  /*a9c0*/  LOP3.LUT R5, R5, 0x10, R11, 0xf8, !PT ;  /* 0x0000001005057812 */ /* 0x000fe400078ef80b */
[----:B------:R-:W-:-:S02]  /*a9d0*/  LOP3.LUT R29, R4, 0x640, R29, 0xf8, !PT ;  /* 0x00000640041d7812 */ /* 0x000fc400078ef81d */
[----:B------:R3:W-:Y:S01]  /*a9e0*/  STL [R1], R0 ;  /* 0x0000000001007387 */ /* 0x0007e20000100800 */
[----:B------:R-:W-:-:S04]  /*a9f0*/  LOP3.LUT R5, R5, 0x10, R8, 0x78, !PT ;  /* 0x0000001005057812 */ /* 0x000fc800078e7808 */
[----:B------:R-:W-:-:S07]  /*aa00*/  LOP3.LUT R28, R28, R5, RZ, 0xfc, !PT ;  /* 0x000000051c1c7212 */ /* 0x000fce00078efcff */
.L_x_10997:
[----:B------:R-:W-:Y:S01]  /*aa10*/  ULDC.64 UR4, c[0x0][0xc88] ;  /* 0x0003220000047ab9 */ /* 0x000fe20000000a00 */
[----:B------:R-:W-:Y:S01]  /*aa20*/  ULDC.64 UR8, c[0x0][0xa00] ;  /* 0x0002800000087ab9 */ /* 0x000fe20000000a00 */
[----:B------:R-:W-:Y:S01]  /*aa30*/  UIMAD.WIDE UR4, UR45, 0x4, UR4 ;  /* 0x000000042d0478a5 */ /* 0x000fe2000f8e0204 */
[----:B------:R-:W-:-:S05]  /*aa40*/  ULDC.64 UR10, c[0x0][0xa08] ;  /* 0x00028200000a7ab9 */ /* 0x000fca0000000a00 */
[----:B-1----:R-:W-:Y:S01]  /*aa50*/  IMAD.U32 R2, RZ, RZ, UR4 ;  /* 0x00000004ff027e24 */ /* 0x002fe2000f8e00ff */
[----:B0-----:R-:W-:Y:S01]  /*aa60*/  MOV R3, UR5 ;  /* 0x0000000500037c02 */ /* 0x001fe20008000f00 */
[----:B------:R-:W-:-:S04]  /*aa70*/  ULDC.64 UR4, c[0x0][0xa28] ;  /* 0x00028a0000047ab9 */ /* 0x000fc80000000a00 */
[----:B--2---:R-:W2:Y:S01]  /*aa80*/  LDG.E R2, desc[UR50][R2.64] ;  /* 0x0000003202027981 */ /* 0x004ea2000c1e1900 */
[----:B------:R-:W-:Y:S01]  /*aa90*/  UISETP.NE.U32.AND UP0, UPT, UR4, URZ, UPT ;  /* 0x0000003f0400728c */ /* 0x000fe2000bf05070 */
[----:B------:R-:W-:Y:S02]  /*aaa0*/  ISETP.NE.U32.AND P0, PT, RZ, UR8, PT ;  /* 0x00000008ff007c0c */ /* 0x000fe4000bf05070 */
[----:B------:R-:W-:Y:S01]  /*aab0*/  ISETP.NE.U32.AND P1, PT, RZ, UR10, PT ;  /* 0x0000000aff007c0c */ /* 0x000fe2000bf25070 */
[----:B------:R-:W-:Y:S01]  /*aac0*/  UISETP.NE.AND.EX UP0, UPT, UR5, URZ, UPT, UP0 ;  /* 0x0000003f0500728c */ /* 0x000fe2000bf05300 */
[----:B------:R-:W-:Y:S02]  /*aad0*/  ISETP.NE.AND.EX P0, PT, RZ, UR9, PT, P0 ;  /* 0x00000009ff007c0c */ /* 0x000fe4000bf05300 */
[----:B------:R-:W-:-:S03]  /*aae0*/  ISETP.NE.AND.EX P1, PT, RZ, UR11, PT, P1 ;  /* 0x0000000bff007c0c */ /* 0x000fc6000bf25310 */
[----:B------:R-:W-:Y:S02]  /*aaf0*/  PLOP3.LUT P2, PT, PT, PT, UP0, 0x80, 0x0 ;  /* 0x000000000000781c */ /* 0x000fe40003f4f008 */
[----:B--2---:R-:W-:-:S13]  /*ab00*/  R2UR UR46, R2 ;  /* 0x00000000022e72ca */ /* 0x004fda00000e0000 */
[----:B------:R-:W-:Y:S02]  /*ab10*/  USHF.R.S32.HI UR47, URZ, 0x1f, UR46 ;  /* 0x0000001f3f2f7899 */ /* 0x000fe4000801142e */
[----:B------:R-:W-:Y:S02]  /*ab20*/  @UP0 ULEA UR4, UP1, UR46, UR4, 0x2 ;  /* 0x000000042e040291 */ /* 0x000fe4000f82103f */
[----:B------:R-:W-:Y:S02]  /*ab30*/  USHF.L.U32 UR48, UR46, 0x2, URZ ;  /* 0x000000022e307899 */ /* 0x000fe4000800063f */
[----:B------:R-:W-:Y:S02]  /*ab40*/  @UP0 ULEA.HI.X UR5, UR46, UR5, UR47, 0x2, UP1 ;  /* 0x000000052e050291 */ /* 0x000fe400088f142f */
[----:B------:R-:W-:Y:S01]  /*ab50*/  USHF.L.U64.HI UR49, UR46, 0x2, UR47 ;  /* 0x000000022e317899 */ /* 0x000fe2000801022f */
[----:B------:R-:W-:Y:S01]  /*ab60*/  IMAD.U32 R2, RZ, RZ, UR4 ;  /* 0x00000004ff027e24 */ /* 0x000fe2000f8e00ff */
[----:B------:R-:W-:-:S02]  /*ab70*/  UIADD3 UR6, UP0, UR48, UR8, URZ ;  /* 0x0000000830067290 */ /* 0x000fc4000ff1e03f */
[----:B------:R-:W-:Y:S01]  /*ab80*/  UIADD3 UR7, UP1, UR48, UR10, URZ ;  /* 0x0000000a30077290 */ /* 0x000fe2000ff3e03f */
[----:B------:R-:W-:Y:S01]  /*ab90*/  IMAD.U32 R3, RZ, RZ, UR5 ;  /* 0x00000005ff037e24 */ /* 0x000fe2000f8e00ff */
[----:B------:R-:W-:Y:S02]  /*aba0*/  UIADD3.X UR4, UR49, UR9, URZ, UP0, !UPT ;  /* 0x0000000931047290 */ /* 0x000fe400087fe43f */
[----:B------:R-:W-:Y:S01]  /*abb0*/  UIADD3.X UR5, UR49, UR11, URZ, UP1, !UPT ;  /* 0x0000000b31057290 */ /* 0x000fe20008ffe43f */
[----:B------:R-:W-:Y:S01]  /*abc0*/  ULDC.64 UR8, c[0x0][0xa18] ;  /* 0x0002860000087ab9 */ /* 0x000fe20000000a00 */
[----:B---3--:R0:W5:Y:S01]  /*abd0*/  @P2 LDG.E R0, desc[UR50][R2.64] ;  /* 0x0000003202002981 */ /* 0x008162000c1e1900 */
[----:B------:R-:W-:Y:S01]  /*abe0*/  UISETP.NE.U32.AND UP0, UPT, UR8, URZ, UPT ;  /* 0x0000003f0800728c */ /* 0x000fe2000bf05070 */
[----:B------:R-:W-:Y:S02]  /*abf0*/  IMAD.U32 R4, RZ, RZ, UR7 ;  /* 0x00000007ff047e24 */ /* 0x000fe4000f8e00ff */
[----:B------:R-:W-:Y:S01]  /*ac00*/  IMAD.U32 R5, RZ, RZ, UR5 ;  /* 0x00000005ff057e24 */ /* 0x000fe2000f8e00ff */
[----:B------:R-:W-:-:S04]  /*ac10*/  UISETP.NE.AND.EX UP0, UPT, UR9, URZ, UPT, UP0 ;  /* 0x0000003f0900728c */ /* 0x000fc8000bf05300 */
[----:B------:R1:W5:Y:S01]  /*ac20*/  @P1 LDG.E R9, desc[UR50][R4.64] ;  /* 0x0000003204091981 */ /* 0x000362000c1e1900 */
[----:B0-----:R-:W-:Y:S01]  /*ac30*/  IMAD.U32 R3, RZ, RZ, UR4 ;  /* 0x00000004ff037e24 */ /* 0x001fe2000f8e00ff */
[----:B------:R-:W-:Y:S01]  /*ac40*/  PLOP3.LUT P3, PT, PT, PT, UP0, 0x80, 0x0 ;  /* 0x000000000000781c */ /* 0x000fe20003f6f008 */
[----:B------:R-:W-:-:S04]  /*ac50*/  IMAD.U32 R2, RZ, RZ, UR6 ;  /* 0x00000006ff027e24 */ /* 0x000fc8000f8e00ff */
[----:B------:R-:W-:Y:S01]  /*ac60*/  @UP0 UIADD3 UR4, UP1, UR48, UR8, URZ ;  /* 0x0000000830040290 */ /* 0x000fe2000ff3e03f */
[----:B------:R1:W5:Y:S03]  /*ac70*/  @P0 LDG.E R8, desc[UR50][R2.64] ;  /* 0x0000003202080981 */ /* 0x000366000c1e1900 */
[----:B------:R-:W-:Y:S01]  /*ac80*/  @UP0 UIADD3.X UR5, UR49, UR9, URZ, UP1, !UPT ;  /* 0x0000000931050290 */ /* 0x000fe20008ffe43f */
[----:B------:R-:W-:Y:S01]  /*ac90*/  ULDC UR6, c[0x0][0x288] ;  /* 0x0000a20000067ab9 */ /* 0x000fe20000000800 */
[----:B------:R-:W-:Y:S01]  /*aca0*/  MOV R6, UR4 ;  /* 0x0000000400067c02 */ /* 0x000fe20008000f00 */
[----:B------:R-:W-:-:S03]  /*acb0*/  IMAD.U32 R27, RZ, RZ, UR6 ;  /* 0x00000006ff1b7e24 */ /* 0x000fc6000f8e00ff */
[----:B------:R-:W-:-:S05]  /*acc0*/  IMAD.U32 R7, RZ, RZ, UR5 ;  /* 0x00000005ff077e24 */ /* 0x000fca000f8e00ff */
[----:B------:R1:W5:Y:S01]  /*acd0*/  @P3 LDG.E R27, desc[UR50][R6.64] ;  /* 0x00000032061b3981 */ /* 0x000362000c1e1900 */
[----:B------:R-:W-:Y:S05]  /*ace0*/  @P3 BRA `(.L_x_10931) ;  /* 0x0000000000103947 */ /* 0x000fea0003800000 */
[----:B------:R-:W-:Y:S05]  /*acf0*/  @!P0 BRA `(.L_x_10931) ;  /* 0x00000000000c8947 */ /* 0x000fea0003800000 */
[----:B-1----:R-:W2:Y:S04]  /*ad00*/  LDG.E R6, desc[UR50][R2.64] ;  /* 0x0000003202067981 */ /* 0x002ea8000c1e1900 */
[----:B-----5:R-:W2:Y:S02]  /*ad10*/  LDG.E R27, desc[UR50][R2.64+0x4] ;  /* 0x00000432021b7981 */ /* 0x020ea4000c1e1900 */
[----:B--2---:R-:W-:-:S07]  /*ad20*/  IMAD.IADD R27, R27, 0x1, -R6 ;  /* 0x000000011b1b7824 */ /* 0x004fce00078e0a06 */
.L_x_10931:
[----:B------:R-:W-:Y:S01]  /*ad30*/  UMOV UR54, URZ ;  /* 0x0000003f00367c82 */ /* 0x000fe20008000000 */
[----:B------:R-:W-:Y:S01]  /*ad40*/  ULDC.64 UR6, c[0x0][0xa20] ;  /* 0x0002880000067ab9 */ /* 0x000fe20000000a00 */
[----:B-----5:R-:W-:Y:S01]  /*ad50*/  @P0 R2UR UR54, R8 ;  /* 0x00000000083602ca */ /* 0x020fe200000e0000 */
[----:B------:R-:W-:Y:S01]  /*ad60*/  UMOV UR41, URZ ;  /* 0x0000003f00297c82 */ /* 0x000fe20008000000 */
[----:B------:R-:W-:Y:S01]  /*ad70*/  ISETP.NE.U32.AND P0, PT, RZ, UR6, PT ;  /* 0x00000006ff007c0c */ /* 0x000fe2000bf05070 */
[----:B------:R-:W-:Y:S01]  /*ad80*/  UMOV UR42, URZ ;  /* 0x0000003f002a7c82 */ /* 0x000fe20008000000 */
[----:B------:R-:W-:Y:S01]  /*ad90*/  ULDC.64 UR4, c[0x0][0x418] ;  /* 0x0001060000047ab9 */ /* 0x000fe20000000a00 */
[----:B------:R-:W-:Y:S01]  /*ada0*/  @P2 R2UR UR41, R0 ;  /* 0x00000000002922ca */ /* 0x000fe200000e0000 */
[----:B------:R-:W-:Y:S01]  /*adb0*/  UISETP.NE.U32.AND UP0, UPT, UR4, URZ, UPT ;  /* 0x0000003f0400728c */ /* 0x000fe2000bf05070 */
[----:B------:R-:W-:Y:S01]  /*adc0*/  @P1 R2UR UR42, R9 ;  /* 0x00000000092a12ca */ /* 0x000fe200000e0000 */
[----:B------:R-:W-:Y:S01]  /*add0*/  IMAD.U32 R22, RZ, RZ, UR46 ;  /* 0x0000002eff167e24 */ /* 0x000fe2000f8e00ff */
[----:B------:R-:W-:Y:S01]  /*ade0*/  ISETP.NE.AND.EX P0, PT, RZ, UR7, PT, P0 ;  /* 0x00000007ff007c0c */ /* 0x000fe2000bf05300 */
[----:B------:R-:W-:Y:S01]  /*adf0*/  UISETP.NE.AND.EX UP0, UPT, UR5, URZ, UPT, UP0 ;  /* 0x0000003f0500728c */ /* 0x000fe2000bf05300 */
[----:B------:R-:W-:-:S02]  /*ae00*/  ULDC UR4, c[0x0][0x424] ;  /* 0x0001090000047ab9 */ /* 0x000fc40000000800 */
[----:B------:R-:W-:Y:S01]  /*ae10*/  ULDC UR5, c[0x0][0x2f0] ;  /* 0x0000bc0000057ab9 */ /* 0x000fe20000000800 */
[----:B------:R-:W-:-:S04]  /*ae20*/  USEL UR4, UR4, 0x1, UP0 ;  /* 0x0000000104047887 */ /* 0x000fc80008000000 */
[----:B------:R-:W-:Y:S02]  /*ae30*/  UIMAD UR4, UR4, UR5, URZ ;  /* 0x00000005040472a4 */ /* 0x000fe4000f8e023f */
[----:B------:R-:W-:Y:S02]  /*ae40*/  UIADD3 UR42, UR42, UR41, URZ ;  /* 0x000000292a2a7290 */ /* 0x000fe4000fffe03f */
[----:B------:R-:W-:Y:S10]  /*ae50*/  @!P0 BRA `(.L_x_10932) ;  /* 0x00000000001c8947 */ /* 0x000ff40003800000 */
[----:B------:R-:W-:-:S04]  /*ae60*/  UIADD3 UR4, UP0, UR48, UR6, URZ ;  /* 0x0000000630047290 */ /* 0x000fc8000ff1e03f */
[----:B------:R-:W-:Y:S02]  /*ae70*/  UIADD3.X UR5, UR49, UR7, URZ, UP0, !UPT ;  /* 0x0000000731057290 */ /* 0x000fe400087fe43f */
[----:B-1----:R-:W-:-:S04]  /*ae80*/  IMAD.U32 R2, RZ, RZ, UR4 ;  /* 0x00000004ff027e24 */ /* 0x002fc8000f8e00ff */
[----:B------:R-:W-:-:S05]  /*ae90*/  IMAD.U32 R3, RZ, RZ, UR5 ;  /* 0x00000005ff037e24 */ /* 0x000fca000f8e00ff */
[----:B------:R-:W2:Y:S02]  /*aea0*/  LDG.E R2, desc[UR50][R2.64] ;  /* 0x0000003202027981 */ /* 0x000ea4000c1e1900 */
[----:B--2---:R-:W-:Y:S01]  /*aeb0*/  R2UR UR4, R2 ;  /* 0x00000000020472ca */ /* 0x004fe200000e0000 */
[----:B------:R-:W-:-:S14]  /*aec0*/  BRA `(.L_x_10933) ;  /* 0x0000000000187947 */ /* 0x000fdc0003800000 */
.L_x_10932:
[----:B------:R-:W-:Y:S05]  /*aed0*/  @!P1 BRA `(.L_x_10933) ;  /* 0x0000000000149947 */ /* 0x000fea0003800000 */
[----:B-1----:R-:W2:Y:S04]  /*aee0*/  LDG.E R2, desc[UR50][R4.64] ;  /* 0x0000003204027981 */ /* 0x002ea8000c1e1900 */
[----:B------:R-:W3:Y:S01]  /*aef0*/  LDG.E R0, desc[UR50][R4.64+0x4] ;  /* 0x0000043204007981 */ /* 0x000ee2000c1e1900 */
[----:B--2---:R-:W-:Y:S02]  /*af00*/  R2UR UR5, R2 ;  /* 0x00000000020572ca */ /* 0x004fe400000e0000 */
[----:B---3--:R-:W-:-:S13]  /*af10*/  R2UR UR4, R0 ;  /* 0x00000000000472ca */ /* 0x008fda00000e0000 */
[----:B------:R-:W-:-:S12]  /*af20*/  UIADD3 UR4, -UR5, UR4, URZ ;  /* 0x0000000405047290 */ /* 0x000fd8000fffe13f */
.L_x_10933:
        /* <DEDUP_REMOVED lines=8> */
[----:B------:R-:W0:Y:S02]  /*afb0*/  S2R R0, SR_TID.X ;  /* 0x0000000000007919 */ /* 0x000e240000002100 */
[----:B0-----:R-:W-:-:S04]  /*afc0*/  LOP3.LUT R0, R0, 0x7f, RZ, 0xc0, !PT ;  /* 0x0000007f00007812 */ /* 0x001fc800078ec0ff */
[----:B------:R-:W-:-:S13]  /*afd0*/  ISETP.NE.AND P0, PT, R0, RZ, PT ;  /* 0x000000ff0000720c */ /* 0x000fda0003f05270 */
[----:B------:R-:W-:Y:S05]  /*afe0*/  @P0 BRA `(.L_x_10936) ;  /* 0x00000028005c0947 */ /* 0x000fea0003800000 */
[----:B-1----:R-:W0:Y:S01]  /*aff0*/  S2R R5, SR_LANEID ;  /* 0x0000000000057919 */ /* 0x002e220000000000 */
        /* <DEDUP_REMOVED lines=10> */
[----:B0-----:R-:W-:Y:S01]  /*b0a0*/  IADD3 R24, R0, UR43, R7 ;  /* 0x0000002b00187c10 */ /* 0x001fe2000fffe007 */
[----:B------:R-:W-:Y:S06]  /*b0b0*/  BRA `(.L_x_10936) ;  /* 0x0000002800287947 */ /* 0x000fec0003800000 */
.L_x_10935:
[----:B------:R-:W-:Y:S01]  /*b0c0*/  VIADD R0, R16, 0xe000 ;  /* 0x0000e00010007836 */ /* 0x000fe20000000000 */
[----:B------:R-:W-:Y:S04]  /*b0d0*/  BSSY B6, `(.L_x_10937) ;  /* 0x0000013000067945 */ /* 0x000fe80003800000 */
        /* <DEDUP_REMOVED lines=18> */
.L_x_10938:
[----:B------:R-:W-:Y:S05]  /*b200*/  BSYNC B6 ;  /* 0x0000000000067941 */ /* 0x000fea0003800000 */
.L_x_10937:
[----:B------:R-:W-:Y:S01]  /*b210*/  IADD3 R0, R16, 0x6000, RZ ;  /* 0x0000600010007810 */ /* 0x000fe20007ffe0ff */
[----:B------:R-:W-:Y:S01]  /*b220*/  BSSY B6, `(.L_x_10939) ;  /* 0x0000015000067945 */ /* 0x000fe20003800000 */
[----:B------:R-:W-:Y:S02]  /*b230*/  LOP3.LUT R23, R23, 0xfffffffe, RZ, 0xc0, !PT ;  /* 0xfffffffe17177812 */ /* 0x000fe400078ec0ff */
[----:B------:R-:W-:-:S13]  /*b240*/  LOP3.LUT P0, RZ, R0, 0x1bf, RZ, 0xc0, !PT ;  /* 0x000001bf00ff7812 */ /* 0x000fda000780c0ff */
[----:B------:R-:W-:Y:S01]  /*b250*/  @P0 LOP3.LUT R23, R23, 0x1, RZ, 0xfc, !PT ;  /* 0x0000000117170812 */ /* 0x000fe200078efcff */
[----:B------:R-:W-:Y:S06]  /*b260*/  @!P0 BRA `(.L_x_10940) ;  /* 0x0000000000408947 */ /* 0x000fec0003800000 */
[----:B-1----:R-:W-:Y:S01]  /*b270*/  MOV R2, 0x0 ;  /* 0x0000000000027802 */ /* 0x002fe20000000f00 */
        /* <DEDUP_REMOVED lines=8> */
[----:B------:R-:W-:-:S02]  /*b300*/  IMAD.U32 R7, RZ, RZ, UR9 ;  /* 0x00000009ff077e24 */ /* 0x000fc4000f8e00ff */
[----:B------:R-:W-:Y:S02]  /*b310*/  IMAD.U32 R10, RZ, RZ, UR4 ;  /* 0x00000004ff0a7e24 */ /* 0x000fe4000f8e00ff */
[----:B------:R-:W-:Y:S02]  /*b320*/  IMAD.U32 R11, RZ, RZ, UR5 ;  /* 0x00000005ff0b7e24 */ /* 0x000fe4000f8e00ff */
[----:B------:R-:W-:Y:S02]  /*b330*/  IMAD.MOV.U32 R8, RZ, RZ, 0x70 ;  /* 0x00000070ff087424 */ /* 0x000fe400078e00ff */
[----:B------:R-:W-:-:S07]  /*b340*/  IMAD.MOV.U32 R13, RZ, RZ, RZ ;  /* 0x000000ffff0d7224 */ /* 0x000fce00078e00ff */
[----:B------:R-:W-:-:S07]  /*b350*/  LEPC R20, `(.L_x_10940) ;  /* 0x000000001014794e */ /* 0x000fce0000000000 */
[----:B0-----:R-:W-:Y:S05]  /*b360*/  CALL.ABS.NOINC R2 ;  /* 0x0000000002007343 */ /* 0x001fea0003c00000 */
.L_x_10940:
[----:B------:R-:W-:Y:S05]  /*b370*/  BSYNC B6 ;  /* 0x0000000000067941 */ /* 0x000fea0003800000 */
.L_x_10939:
        /* <DEDUP_REMOVED lines=20> */
.L_x_10942:
[----:B------:R-:W-:Y:S05]  /*b4c0*/  BSYNC B6 ;  /* 0x0000000000067941 */ /* 0x000fea0003800000 */
.L_x_10941:
[----:B------:R-:W-:Y:S01]  /*b4d0*/  LOP3.LUT P6, RZ, R23, 0x1, RZ, 0xc0, !PT ;  /* 0x0000000117ff7812 */ /* 0x000fe200078cc0ff */
[----:B------:R-:W-:-:S12]  /*b4e0*/  BSSY B6, `(.L_x_10943) ;  /* 0x0000012000067945 */ /* 0x000fd80003800000 */
        /* <DEDUP_REMOVED lines=17> */
.L_x_10944:
[----:B------:R-:W-:Y:S05]  /*b600*/  BSYNC B6 ;  /* 0x0000000000067941 */ /* 0x000fea0003800000 */
.L_x_10943:
[----:B------:R-:W-:Y:S02]  /*b610*/  ULDC.64 UR4, c[0x0][0x9f8] ;  /* 0x00027e0000047ab9 */ /* 0x000fe40000000a00 */
[----:B------:R-:W-:-:S04]  /*b620*/  UISETP.NE.U32.AND UP0, UPT, UR4, URZ, UPT ;  /* 0x0000003f0400728c */ /* 0x000fc8000bf05070 */
[----:B------:R-:W-:-:S06]  /*b630*/  UISETP.NE.AND.EX UP0, UPT, UR5, URZ, UPT, UP0 ;  /* 0x0000003f0500728c */ /* 0x000fcc000bf05300 */
[----:B------:R-:W-:-:S05]  /*b640*/  PLOP3.LUT P0, PT, PT, PT, UP0, 0x80, 0x0 ;  /* 0x000000000000781c */ /* 0x000fca0003f0f008 */
[----:B------:R-:W-:-:S04]  /*b650*/  @UP0 UIADD3 UR4, UP1, UR48, UR4, URZ ;  /* 0x0000000430040290 */ /* 0x000fc8000ff3e03f */
[----:B------:R-:W-:Y:S02]  /*b660*/  @UP0 UIADD3.X UR5, UR49, UR5, URZ, UP1, !UPT ;  /* 0x0000000531050290 */ /* 0x000fe40008ffe43f */
[----:B-1----:R-:W-:-:S04]  /*b670*/  IMAD.U32 R2, RZ, RZ, UR4 ;  /* 0x00000004ff027e24 */ /* 0x002fc8000f8e00ff */
        /* <DEDUP_REMOVED lines=14> */
.L_x_11016:
        /* <DEDUP_REMOVED lines=10> */
.L_x_11019:
[----:B------:R-:W-:Y:S05]  /*b800*/  @!P6 BRA `(.L_x_10946) ;  /* 0x000000040038e947 */ /* 0x000fea0003800000 */
[----:B------:R-:W-:-:S04]  /*b810*/  ISETP.NE.U32.AND P0, PT, R2, RZ, PT ;  /* 0x000000ff0200720c */ /* 0x000fc80003f05070 */
[----:B------:R-:W-:-:S13]  /*b820*/  ISETP.NE.AND.EX P0, PT, R3, RZ, PT, P0 ;  /* 0x000000ff0300720c */ /* 0x000fda0003f05300 */
[----:B------:R-:W-:Y:S05]  /*b830*/  @!P0 BRA `(.L_x_10948) ;  /* 0x0000000000488947 */ /* 0x000fea0003800000 */
[----:B------:R-:W1:Y:S01]  /*b840*/  LDC R7, c[0x0][0x43c] ;  /* 0x00010f00ff077b82 */ /* 0x000e620000000800 */
[----:B------:R-:W-:Y:S01]  /*b850*/  MOV R6, R0 ;  /* 0x0000000000067202 */ /* 0x000fe20000000f00 */
[----:B------:R-:W-:Y:S02]  /*b860*/  ULDC.64 UR4, c[0x0][0x428] ;  /* 0x00010a0000047ab9 */ /* 0x000fe40000000a00 */
[----:B------:R-:W-:-:S04]  /*b870*/  IMAD R9, R26, UR4, RZ ;  /* 0x000000041a097c24 */ /* 0x000fc8000f8e02ff */
[----:B------:R-:W-:Y:S01]  /*b880*/  IMAD R9, R22, UR5, R9 ;  /* 0x0000000516097c24 */ /* 0x000fe2000f8e0209 */
[----:B-1----:R-:W-:-:S13]  /*b890*/  ISETP.NE.AND P0, PT, R7, 0x1, PT ;  /* 0x000000010700780c */ /* 0x002fda0003f05270 */
[----:B------:R-:W1:Y:S02]  /*b8a0*/  @P0 LDC.64 R4, c[0x0][0x440] ;  /* 0x00011000ff040b82 */ /* 0x000e640000000a00 */
[----:B-1----:R-:W-:-:S05]  /*b8b0*/  @P0 IMAD.HI.U32 R4, R0, R4, RZ ;  /* 0x0000000400040227 */ /* 0x002fca00078e00ff */
[----:B------:R-:W-:-:S04]  /*b8c0*/  @P0 SHF.R.U32.HI R6, RZ, R5, R4 ;  /* 0x00000005ff060219 */ /* 0x000fc80000011604 */
[--C-:B------:R-:W-:Y:S01]  /*b8d0*/  SHF.R.S32.HI R5, RZ, 0x1f, R6.reuse ;  /* 0x0000001fff057819 */ /* 0x100fe20000011406 */
[----:B------:R-:W-:-:S04]  /*b8e0*/  IMAD.MOV.U32 R4, RZ, RZ, R6 ;  /* 0x000000ffff047224 */ /* 0x000fc800078e0006 */
[----:B------:R-:W-:-:S04]  /*b8f0*/  IMAD.WIDE.U32 R4, R22, UR4, R4 ;  /* 0x0000000416047c25 */ /* 0x000fc8000f8e0004 */
[----:B------:R-:W-:Y:S01]  /*b900*/  IMAD.IADD R5, R5, 0x1, R9 ;  /* 0x0000000105057824 */ /* 0x000fe200078e0209 */
[----:B------:R-:W-:-:S04]  /*b910*/  LEA R2, P0, R4, R2, 0x2 ;  /* 0x0000000204027211 */ /* 0x000fc800078010ff */
[----:B------:R-:W-:-:S05]  /*b920*/  LEA.HI.X R3, R4, R3, R5, 0x2, P0 ;  /* 0x0000000304037211 */ /* 0x000fca00000f1405 */
[----:B------:R1:W5:Y:S01]  /*b930*/  LDG.E R17, desc[UR50][R2.64] ;  /* 0x0000003202117981 */ /* 0x000362000c1e1900 */
[----:B------:R-:W-:-:S04]  /*b940*/  IMAD.MOV R4, RZ, RZ, -R6 ;  /* 0x000000ffff047224 */ /* 0x000fc800078e0a06 */
[----:B------:R-:W-:-:S07]  /*b950*/  IMAD R0, R7, R4, R0 ;  /* 0x0000000407007224 */ /* 0x000fce00078e0200 */
.L_x_10948:
[----:B-1----:R-:W1:Y:S01]  /*b960*/  S2R R2, SR_TID.X ;  /* 0x0000000000027919 */ /* 0x002e620000002100 */
[----:B------:R-:W-:Y:S01]  /*b970*/  IMAD R5, R18, 0x8, R16 ;  /* 0x0000000812057824 */ /* 0x000fe200078e0210 */
[----:B-1----:R-:W-:Y:S02]  /*b980*/  LOP3.LUT R3, R2, 0x7f, RZ, 0xc0, !PT ;  /* 0x0000007f02037812 */ /* 0x002fe400078ec0ff */
[----:B------:R-:W-:Y:S02]  /*b990*/  SHF.L.U32 R2, R19, 0x1f, RZ ;  /* 0x0000001f13027819 */ /* 0x000fe400000006ff */
[----:B------:R-:W-:Y:S02]  /*b9a0*/  ISETP.NE.AND P1, PT, R3, RZ, PT ;  /* 0x000000ff0300720c */ /* 0x000fe40003f25270 */
[----:B------:R-:W1:Y:S02]  /*b9b0*/  SYNCS.PHASECHK.TRANS64.TRYWAIT P0, [R5+URZ+0x13280], R2 ;  /* 0x01328002050075a7 */ /* 0x000e64000800017f */
[----:B-1----:R-:W-:Y:S09]  /*b9c0*/  @!P0 BRA `(.L_x_10949) ;  /* 0x0000002c00f88947 */ /* 0x002ff20003800000 */
.L_x_11020:
        /* <DEDUP_REMOVED lines=8> */
.L_x_10950:
[----:B------:R-:W-:Y:S01]  /*ba50*/  IMAD R4, R18, 0x2800, R16 ;  /* 0x0000280012047824 */ /* 0x000fe200078e0210 */
[----:B------:R-:W-:Y:S01]  /*ba60*/  R2UR UR33, R5 ;  /* 0x00000000052172ca */ /* 0x000fe200000e0000 */
[----:B------:R-:W-:Y:S01]  /*ba70*/  IMAD.MOV.U32 R3, RZ, RZ, 0xa0 ;  /* 0x000000a0ff037424 */ /* 0x000fe200078e00ff */
[----:B-----5:R-:W-:Y:S01]  /*ba80*/  R2UR UR37, R17 ;  /* 0x00000000112572ca */ /* 0x020fe200000e0000 */
[----:B------:R-:W-:Y:S01]  /*ba90*/  UIADD3 UR4, UP0, UR52, 0x470, URZ ;  /* 0x0000047034047890 */ /* 0x000fe2000ff1e03f */
[----:B------:R-:W-:Y:S01]  /*baa0*/  R2UR UR32, R4 ;  /* 0x00000000042072ca */ /* 0x000fe200000e0000 */
[----:B------:R-:W-:Y:S01]  /*bab0*/  IMAD R0, R0, R3, UR42 ;  /* 0x0000002a00007e24 */ /* 0x000fe2000f8e0203 */
[----:B------:R-:W-:Y:S01]  /*bac0*/  UMOV UR6, 0x0 ;  /* 0x0000000000067882 */ /* 0x000fe20000000000 */
[----:B------:R-:W-:Y:S01]  /*bad0*/  UIADD3.X UR5, URZ, UR53, URZ, UP0, !UPT ;  /* 0x000000353f057290 */ /* 0x000fe200087fe43f */
[----:B------:R-:W-:Y:S02]  /*bae0*/  UMOV UR7, 0x14f00000 ;  /* 0x14f0000000077882 */ /* 0x000fe40000000000 */
[----:B------:R-:W-:Y:S01]  /*baf0*/  R2UR UR35, R0 ;  /* 0x00000000002372ca */ /* 0x000fe200000e0000 */
[----:B------:R-:W-:-:S02]  /*bb00*/  UMOV UR34, URZ ;  /* 0x0000003f00227c82 */ /* 0x000fc40008000000 */
[----:B------:R-:W-:-:S04]  /*bb10*/  UIADD3 UR33, UR33, 0x13270, URZ ;  /* 0x0001327021217890 */ /* 0x000fc8000fffe03f */
[----:B------:R-:W-:-:S09]  /*bb20*/  UIADD3 UR32, UR32, 0x6000, URZ ;  /* 0x0000600020207890 */ /* 0x000fd2000fffe03f */
[----:B------:R2:W-:Y:S01]  /*bb30*/  UTMALDG.4D [UR32], [UR4], desc[UR6] ;  /* 0x00000620040075b4 */ /* 0x0005e20008019000 */
[----:B------:R-:W3:Y:S02]  /*bb40*/  SYNCS.PHASECHK.TRANS64.TRYWAIT P0, [R5+URZ+0x13240], R2 ;  /* 0x01324002050075a7 */ /* 0x000ee4000800017f */
[----:B--23--:R-:W-:Y:S05]  /*bb50*/  @!P0 BRA `(.L_x_10951) ;  /* 0x0000002c00a88947 */ /* 0x00cfea0003800000 */
.L_x_11021:
        /* <DEDUP_REMOVED lines=8> */
.L_x_10952:
        /* <DEDUP_REMOVED lines=16> */
[----:B---3--:R-:W-:-:S04]  /*bce0*/  NOP ;  /* 0x0000000000007918 */ /* 0x008fc80000000000 */
.L_x_10946:
[----:B------:R-:W-:Y:S05]  /*bcf0*/  WARPSYNC.ALL ;  /* 0x0000000000007948 */ /* 0x000fea0003800000 */
[----:B------:R-:W-:Y:S01]  /*bd00*/  IADD3 R0, R16, 0xb000, RZ ;  /* 0x0000b00010007810 */ /* 0x000fe20007ffe0ff */
[----:B------:R-:W-:Y:S01]  /*bd10*/  USHF.R.S32.HI UR4, URZ, 0x1f, UR54 ;  /* 0x0000001f3f047899 */ /* 0x000fe20008011436 */
[----:B------:R-:W-:Y:S01]  /*bd20*/  BAR.SYNC.DEFER_BLOCKING 0x8, 0x200 ;  /* 0x0208000000007b1d */ /* 0x000fe20000010000 */
[----:B------:R-:W-:Y:S01]  /*bd30*/  USHF.R.S32.HI UR37, URZ, 0x1f, UR36 ;  /* 0x0000001f3f257899 */ /* 0x000fe20008011424 */
[----:B------:R-:W-:-:S04]  /*bd40*/  LOP3.LUT P0, RZ, R0, 0x1bf, RZ, 0xc0, !PT ;  /* 0x000001bf00ff7812 */ /* 0x000fc8000780c0ff */
        /* <DEDUP_REMOVED lines=12> */
[----:B-12---:R-:W-:Y:S01]  /*be10*/  MOV R2, 0x0 ;  /* 0x0000000000027802 */ /* 0x006fe20000000f00 */
[----:B------:R-:W-:Y:S01]  /*be20*/  ULDC.64 UR6, c[0x4][0x1c8] ;  /* 0x0100720000067ab9 */ /* 0x000fe20000000a00 */
[----:B------:R-:W-:Y:S01]  /*be30*/  ULDC.64 UR8, c[0x4][0x1d0] ;  /* 0x0100740000087ab9 */ /* 0x000fe20000000a00 */
[----:B------:R-:W-:Y:S01]  /*be40*/  ULDC.64 UR4, c[0x4][0x28] ;  /* 0x01000a0000047ab9 */ /* 0x000fe20000000a00 */
[----:B------:R-:W-:Y:S01]  /*be50*/  IMAD.U32 R4, RZ, RZ, UR6 ;  /* 0x00000006ff047e24 */ /* 0x000fe2000f8e00ff */
[----:B------:R-:W-:Y:S01]  /*be60*/  MOV R12, 0x1 ;  /* 0x00000001000c7802 */ /* 0x000fe20000000f00 */
[----:B------:R-:W1:Y:S01]  /*be70*/  LDC.64 R2, c[0x4][R2] ;  /* 0x0100000002027b82 */ /* 0x000e620000000a00 */
[----:B------:R-:W-:Y:S02]  /*be80*/  IMAD.U32 R5, RZ, RZ, UR7 ;  /* 0x00000007ff057e24 */ /* 0x000fe4000f8e00ff */
[----:B------:R-:W-:Y:S02]  /*be90*/  IMAD.U32 R6, RZ, RZ, UR8 ;  /* 0x00000008ff067e24 */ /* 0x000fe4000f8e00ff */
[----:B------:R-:W-:-:S02]  /*bea0*/  IMAD.U32 R7, RZ, RZ, UR9 ;  /* 0x00000009ff077e24 */ /* 0x000fc4000f8e00ff */
[----:B------:R-:W-:Y:S02]  /*beb0*/  IMAD.U32 R10, RZ, RZ, UR4 ;  /* 0x00000004ff0a7e24 */ /* 0x000fe4000f8e00ff */
[----:B------:R-:W-:Y:S02]  /*bec0*/  IMAD.U32 R11, RZ, RZ, UR5 ;  /* 0x00000005ff0b7e24 */ /* 0x000fe4000f8e00ff */
[----:B------:R-:W-:Y:S02]  /*bed0*/  IMAD.MOV.U32 R8, RZ, RZ, 0x70 ;  /* 0x00000070ff087424 */ /* 0x000fe400078e00ff */
[----:B------:R-:W-:-:S07]  /*bee0*/  IMAD.MOV.U32 R13, RZ, RZ, RZ ;  /* 0x000000ffff0d7224 */ /* 0x000fce00078e00ff */
[----:B0-----:R-:W-:-:S07]  /*bef0*/  LEPC R20, `(.L_x_10954) ;  /* 0x000000001014794e */ /* 0x001fce0000000000 */
[----:B-1----:R-:W-:Y:S05]  /*bf00*/  CALL.ABS.NOINC R2 ;  /* 0x0000000002007343 */ /* 0x002fea0003c00000 */
.L_x_10954:
[----:B------:R-:W-:Y:S05]  /*bf10*/  BSYNC B6 ;  /* 0x0000000000067941 */ /* 0x000fea0003800000 */
.L_x_10953:
[----:B------:R3:W5:Y:S01]  /*bf20*/  LDL R10, [R1] ;  /* 0x00000000010a7983 */ /* 0x0007620000100800 */
[----:B------:R-:W4:Y:S01]  /*bf30*/  LDC R7, c[0x0][0x448] ;  /* 0x00011200ff077b82 */ /* 0x000f220000000800 */
[----:B------:R-:W-:Y:S01]  /*bf40*/  ULDC.64 UR8, c[0x0][0x2d8] ;  /* 0x0000b60000087ab9 */ /* 0x000fe20000000a00 */
[----:B-12---:R-:W0:Y:S01]  /*bf50*/  S2R R2, SR_TID.X ;  /* 0x0000000000027919 */ /* 0x006e220000002100 */
[----:B------:R-:W-:Y:S01]  /*bf60*/  UMOV UR48, UR56 ;  /* 0x0000003800307c82 */ /* 0x000fe20008000000 */
[----:B------:R-:W-:Y:S01]  /*bf70*/  ULDC.64 UR10, c[0x0][0x280] ;  /* 0x0000a000000a7ab9 */ /* 0x000fe20000000a00 */
[----:B----4-:R-:W-:Y:S01]  /*bf80*/  ISETP.NE.AND P0, PT, R7, 0x1, PT ;  /* 0x000000010700780c */ /* 0x010fe20003f05270 */
[----:B------:R-:W-:Y:S01]  /*bf90*/  UIMAD UR6, UR37, UR8, URZ ;  /* 0x00000008250672a4 */ /* 0x000fe2000f8e023f */
[C---:B0-----:R-:W-:Y:S01]  /*bfa0*/  LOP3.LUT R20, R2.reuse, 0x7f, RZ, 0xc0, !PT ;  /* 0x0000007f02147812 */ /* 0x041fe200078ec0ff */
[----:B------:R-:W-:-:S10]  /*bfb0*/  IMAD.SHL.U32 R2, R2, 0x20, RZ ;  /* 0x0000002002027824 */ /* 0x000fd400078e00ff */
[----:B------:R-:W0:Y:S01]  /*bfc0*/  @P0 LDC R3, c[0x0][0x44c] ;  /* 0x00011300ff030b82 */ /* 0x000e220000000800 */
[----:B------:R-:W-:-:S04]  /*bfd0*/  SHF.R.U32.HI R20, RZ, 0x2, R20 ;  /* 0x00000002ff147819 */ /* 0x000fc80000011614 */
[----:B------:R-:W-:-:S03]  /*bfe0*/  LOP3.LUT R2, R20, 0x60, R2, 0xf8, !PT ;  /* 0x0000006014027812 */ /* 0x000fc600078ef802 */
[----:B------:R-:W1:Y:S01]  /*bff0*/  @P0 LDC R5, c[0x0][0x450] ;  /* 0x00011400ff050b82 */ /* 0x000e620000000800 */
[----:B------:R-:W-:Y:S01]  /*c000*/  UIMAD.WIDE.U32 UR4, UR36, UR8, UR48 ;  /* 0x00000008240472a5 */ /* 0x000fe2000f8e0030 */
[----:B------:R-:W-:Y:S01]  /*c010*/  IMAD R6, R25, 0xc0, R2 ;  /* 0x000000c019067824 */ /* 0x000fe200078e0202 */
[----:B------:R-:W-:-:S03]  /*c020*/  UIMAD UR6, UR36, UR9, UR6 ;  /* 0x00000009240672a4 */ /* 0x000fc6000f8e0206 */
[----:B------:R-:W-:Y:S01]  /*c030*/  ULDC.64 UR8, c[0x0][0x2e0] ;  /* 0x0000b80000087ab9 */ /* 0x000fe20000000a00 */
[----:B------:R-:W-:Y:S01]  /*c040*/  UIADD3 UR5, UR5, UR6, URZ ;  /* 0x0000000605057290 */ /* 0x000fe2000fffe03f */
[----:B------:R-:W2:Y:S01]  /*c050*/  @P0 LDC R9, c[0x0][0x44c] ;  /* 0x00011300ff090b82 */ /* 0x000ea20000000800 */
[----:B------:R-:W-:Y:S01]  /*c060*/  UIMAD UR6, UR47, UR8, URZ ;  /* 0x000000082f0672a4 */ /* 0x000fe2000f8e023f */
[----:B0-----:R-:W-:-:S03]  /*c070*/  @P0 IMAD.HI.U32 R0, R6, R3, RZ ;  /* 0x0000000306000227 */ /* 0x001fc600078e00ff */
[----:B------:R-:W-:Y:S01]  /*c080*/  UIMAD UR6, UR46, UR9, UR6 ;  /* 0x000000092e0672a4 */ /* 0x000fe2000f8e0206 */
[----:B------:R-:W-:Y:S01]  /*c090*/  IMAD.MOV.U32 R3, RZ, RZ, R6 ;  /* 0x000000ffff037224 */ /* 0x000fe200078e0006 */
[----:B------:R-:W-:Y:S01]  /*c0a0*/  UIMAD.WIDE.U32 UR4, UR46, UR8, UR4 ;  /* 0x000000082e0472a5 */ /* 0x000fe2000f8e0004 */
[----:B-1----:R-:W-:-:S03]  /*c0b0*/  @P0 SHF.R.U32.HI R3, RZ, R5, R0 ;  /* 0x00000005ff030219 */ /* 0x002fc60000011600 */
[----:B------:R-:W-:Y:S01]  /*c0c0*/  UIADD3 UR5, UR5, UR6, URZ ;  /* 0x0000000605057290 */ /* 0x000fe2000fffe03f */
[----:B------:R-:W-:Y:S01]  /*c0d0*/  ULDC.64 UR8, c[0x0][0x2c8] ;  /* 0x0000b20000087ab9 */ /* 0x000fe20000000a00 */
[----:B------:R-:W-:Y:S01]  /*c0e0*/  SHF.R.S32.HI R0, RZ, 0x1f, R3 ;  /* 0x0000001fff007819 */ /* 0x000fe20000011403 */
[----:B------:R-:W-:-:S04]  /*c0f0*/  ULDC.64 UR6, c[0x0][0x2d0] ;  /* 0x0000b40000067ab9 */ /* 0x000fc80000000a00 */
[----:B------:R-:W-:Y:S02]  /*c100*/  IMAD R0, R0, UR6, RZ ;  /* 0x0000000600007c24 */ /* 0x000fe4000f8e02ff */
[----:B------:R-:W-:Y:S02]  /*c110*/  IMAD.U32 R4, RZ, RZ, UR6 ;  /* 0x00000006ff047e24 */ /* 0x000fe4000f8e00ff */
[C---:B------:R-:W-:Y:S02]  /*c120*/  IMAD R5, R3.reuse, UR7, R0 ;  /* 0x0000000703057c24 */ /* 0x040fe4000f8e0200 */
[----:B------:R-:W-:Y:S02]  /*c130*/  IMAD.MOV R0, RZ, RZ, -R3 ;  /* 0x000000ffff007224 */ /* 0x000fe400078e0a03 */
[----:B------:R-:W-:-:S04]  /*c140*/  IMAD.WIDE.U32 R2, R3, R4, UR4 ;  /* 0x0000000403027e25 */ /* 0x000fc8000f8e0004 */
[----:B------:R-:W-:Y:S02]  /*c150*/  IMAD R0, R7, R0, R6 ;  /* 0x0000000007007224 */ /* 0x000fe400078e0206 */
[----:B------:R-:W-:-:S03]  /*c160*/  IMAD.IADD R3, R3, 0x1, R5 ;  /* 0x0000000103037824 */ /* 0x000fc600078e0205 */
[----:B------:R-:W-:Y:S01]  /*c170*/  SHF.R.S32.HI R5, RZ, 0x1f, R0 ;  /* 0x0000001fff057819 */ /* 0x000fe20000011400 */
[----:B------:R-:W-:-:S04]  /*c180*/  IMAD.WIDE.U32 R2, R0, UR8, R2 ;  /* 0x0000000800027c25 */ /* 0x000fc8000f8e0002 */
[----:B------:R-:W-:-:S04]  /*c190*/  IMAD R5, R5, UR8, RZ ;  /* 0x0000000805057c24 */ /* 0x000fc8000f8e02ff */
[----:B------:R-:W-:Y:S01]  /*c1a0*/  IMAD R5, R0, UR9, R5 ;  /* 0x0000000900057c24 */ /* 0x000fe2000f8e0205 */
[----:B------:R-:W-:Y:S02]  /*c1b0*/  IADD3 R0, P1, R2, UR10, RZ ;  /* 0x0000000a02007c10 */ /* 0x000fe4000ff3e0ff */
[----:B------:R-:W0:Y:S01]  /*c1c0*/  @P0 LDC R2, c[0x0][0x450] ;  /* 0x00011400ff020b82 */ /* 0x000e220000000800 */
[----:B------:R-:W-:Y:S01]  /*c1d0*/  VIADD R6, R6, 0x80 ;  /* 0x0000008006067836 */ /* 0x000fe20000000000 */
[----:B------:R-:W1:Y:S03]  /*c1e0*/  S2R R21, SR_TID.X ;  /* 0x0000000000157919 */ /* 0x000e660000002100 */
[----:B--2---:R-:W-:Y:S01]  /*c1f0*/  @P0 IMAD.HI.U32 R9, R6, R9, RZ ;  /* 0x0000000906090227 */ /* 0x004fe200078e00ff */
[----:B------:R-:W-:Y:S02]  /*c200*/  IADD3.X R5, R3, UR11, R5, P1, !PT ;  /* 0x0000000b03057c10 */ /* 0x000fe40008ffe405 */
[----:B------:R-:W-:-:S02]  /*c210*/  MOV R3, R6 ;  /* 0x0000000600037202 */ /* 0x000fc40000000f00 */
[----:B0-----:R-:W-:-:S05]  /*c220*/  @P0 SHF.R.U32.HI R3, RZ, R2, R9 ;  /* 0x00000002ff030219 */ /* 0x001fca0000011609 */
        /* <DEDUP_REMOVED lines=11> */
[----:B-1----:R-:W-:Y:S01]  /*c2e0*/  IMAD.SHL.U32 R20, R21, 0x10, RZ ;  /* 0x0000001015147824 */ /* 0x002fe200078e00ff */
[----:B------:R-:W-:Y:S01]  /*c2f0*/  IADD3 R4, P0, R2, UR10, RZ ;  /* 0x0000000a02047c10 */ /* 0x000fe2000ff1e0ff */
[----:B------:R-:W-:-:S03]  /*c300*/  IMAD R9, R6, UR9, R9 ;  /* 0x0000000906097c24 */ /* 0x000fc6000f8e0209 */
[----:B------:R-:W-:Y:S02]  /*c310*/  LOP3.LUT R20, R20, 0x30, RZ, 0xc0, !PT ;  /* 0x0000003014147812 */ /* 0x000fe400078ec0ff */
[----:B------:R-:W-:Y:S02]  /*c320*/  IADD3.X R6, R3, UR11, R9, P0, !PT ;  /* 0x0000000b03067c10 */ /* 0x000fe400087fe409 */
[----:B------:R-:W-:Y:S01]  /*c330*/  ISETP.GE.AND P0, PT, R20, UR4, PT ;  /* 0x0000000414007c0c */ /* 0x000fe2000bf06270 */
[----:B------:R-:W-:Y:S01]  /*c340*/  UMOV UR4, 0xffffffff ;  /* 0xffffffff00047882 */ /* 0x000fe20000000000 */
[----:B------:R-:W-:-:S04]  /*c350*/  LOP3.LUT R21, R21, 0x7f, RZ, 0xc0, !PT ;  /* 0x0000007f15157812 */ /* 0x000fc800078ec0ff */
[----:B------:R-:W-:Y:S01]  /*c360*/  SHF.R.U32.HI R21, RZ, 0x2, R21 ;  /* 0x00000002ff157819 */ /* 0x000fe20000011615 */
[----:B---3--:R-:W-:Y:S06]  /*c370*/  BRA.DIV UR4, `(.L_x_10955) ;  /* 0x0000002604b47947 */ /* 0x008fec000b800000 */
[----:B------:R-:W0:Y:S01]  /*c380*/  SHFL.IDX PT, R14, R0, RZ, 0x1c1f ;  /* 0x001c1fff000e7589 */ /* 0x000e2200000e0000 */
[----:B------:R-:W-:Y:S02]  /*c390*/  IMAD R27, R27, R7, RZ ;  /* 0x000000071b1b7224 */ /* 0x000fe400078e02ff */
[----:B------:R-:W-:Y:S01]  /*c3a0*/  IMAD R25, R25, 0xc0, R21 ;  /* 0x000000c019197824 */ /* 0x000fe200078e0215 */
[----:B------:R-:W1:Y:S03]  /*c3b0*/  SHFL.IDX PT, R2, R5, RZ, 0x1c1f ;  /* 0x001c1fff05027589 */ /* 0x000e6600000e0000 */
[C---:B------:R-:W-:Y:S01]  /*c3c0*/  VIADD R8, R25.reuse, 0x20 ;  /* 0x0000002019087836 */ /* 0x040fe20000000000 */
[----:B------:R-:W-:Y:S01]  /*c3d0*/  ISETP.GE.AND P1, PT, R25, R27, PT ;  /* 0x0000001b1900720c */ /* 0x000fe20003f26270 */
[----:B------:R-:W-:-:S12]  /*c3e0*/  SHFL.IDX PT, R7, R0, 0x3, 0x1c1f ;  /* 0x007c1f0000077f89 */ /* 0x000fd800000e0000 */
[----:B0-----:R-:W-:-:S05]  /*c3f0*/  @!P1 IADD3 R14, P2, R20, R14, RZ ;  /* 0x0000000e140e9210 */ /* 0x001fca0007f5e0ff */
[----:B-1----:R-:W-:Y:S02]  /*c400*/  @!P1 IMAD.X R3, RZ, RZ, R2, P2 ;  /* 0x000000ffff039224 */ /* 0x002fe400010e0602 */
[----:B------:R-:W-:Y:S02]  /*c410*/  @!P1 IMAD.MOV.U32 R2, RZ, RZ, R14 ;  /* 0x000000ffff029224 */ /* 0x000fe400078e000e */
[----:B------:R-:W0:Y:S04]  /*c420*/  SHFL.IDX PT, R14, R0, 0x1, 0x1c1f ;  /* 0x003c1f00000e7f89 */ /* 0x000e2800000e0000 */
[----:B-----5:R1:W-:Y:S01]  /*c430*/  @!P1 LDGSTS.E.BYPASS.LTC128B.128 [R10+0xb000], desc[UR50][R2.64], !P0 ;  /* 0x0b000000020a9fae */ /* 0x0203e2000c101d72 */
[----:B------:R-:W-:Y:S01]  /*c440*/  ISETP.GE.AND P1, PT, R8, R27, PT ;  /* 0x0000001b0800720c */ /* 0x000fe20003f26270 */
[----:B------:R-:W-:-:S02]  /*c450*/  VIADD R8, R25, 0x40 ;  /* 0x0000004019087836 */ /* 0x000fc40000000000 */
[----:B-1----:R-:W1:Y:S10]  /*c460*/  SHFL.IDX PT, R2, R5, 0x1, 0x1c1f ;  /* 0x003c1f0005027f89 */ /* 0x002e7400000e0000 */
[----:B0-----:R-:W-:-:S05]  /*c470*/  @!P1 IADD3 R14, P2, R20, R14, RZ ;  /* 0x0000000e140e9210 */ /* 0x001fca0007f5e0ff */
[----:B-1----:R-:W-:Y:S01]  /*c480*/  @!P1 IMAD.X R3, RZ, RZ, R2, P2 ;  /* 0x000000ffff039224 */ /* 0x002fe200010e0602 */
[----:B------:R-:W-:Y:S02]  /*c490*/  @!P1 MOV R2, R14 ;  /* 0x0000000e00029202 */ /* 0x000fe40000000f00 */
[----:B------:R-:W0:Y:S04]  /*c4a0*/  SHFL.IDX PT, R14, R0, 0x2, 0x1c1f ;  /* 0x005c1f00000e7f89 */ /* 0x000e2800000e0000 */
[----:B------:R1:W-:Y:S01]  /*c4b0*/  @!P1 LDGSTS.E.BYPASS.LTC128B.128 [R10+0xb800], desc[UR50][R2.64], !P0 ;  /* 0x0b800000020a9fae */ /* 0x0003e2000c101d72 */
[----:B------:R-:W-:Y:S01]  /*c4c0*/  ISETP.GE.AND P1, PT, R8, R27, PT ;  /* 0x0000001b0800720c */ /* 0x000fe20003f26270 */
[----:B------:R-:W-:Y:S02]  /*c4d0*/  VIADD R8, R25, 0x80 ;  /* 0x0000008019087836 */ /* 0x000fe40000000000 */
[----:B------:R-:W-:Y:S04]  /*c4e0*/  SHFL.IDX PT, R0, R6, RZ, 0x1c1f ;  /* 0x001c1fff06007589 */ /* 0x000fe800000e0000 */
[----:B-1----:R-:W1:Y:S04]  /*c4f0*/  SHFL.IDX PT, R2, R5, 0x2, 0x1c1f ;  /* 0x005c1f0005027f89 */ /* 0x002e6800000e0000 */
[----:B------:R-:W2:Y:S02]  /*c500*/  SHFL.IDX PT, R5, R5, 0x3, 0x1c1f ;  /* 0x007c1f0005057f89 */ /* 0x000ea400000e0000 */
[----:B0-----:R-:W-:-:S05]  /*c510*/  @!P1 IADD3 R14, P2, R20, R14, RZ ;  /* 0x0000000e140e9210 */ /* 0x001fca0007f5e0ff */
[----:B-1----:R-:W-:Y:S01]  /*c520*/  @!P1 IMAD.X R3, RZ, RZ, R2, P2 ;  /* 0x000000ffff039224 */ /* 0x002fe200010e0602 */
[-C--:B------:R-:W-:Y:S01]  /*c530*/  ISETP.GE.AND P2, PT, R8, R27.reuse, PT ;  /* 0x0000001b0800720c */ /* 0x080fe20003f46270 */
[----:B------:R-:W-:Y:S02]  /*c540*/  @!P1 IMAD.MOV.U32 R2, RZ, RZ, R14 ;  /* 0x000000ffff029224 */ /* 0x000fe400078e000e */
[----:B------:R-:W-:Y:S01]  /*c550*/  VIADD R8, R25, 0x60 ;  /* 0x0000006019087836 */ /* 0x000fe20000000000 */
[----:B------:R-:W0:Y:S04]  /*c560*/  SHFL.IDX PT, R14, R4, RZ, 0x1c1f ;  /* 0x001c1fff040e7589 */ /* 0x000e2800000e0000 */
[----:B------:R1:W-:Y:S01]  /*c570*/  @!P1 LDGSTS.E.BYPASS.LTC128B.128 [R10+0xc000], desc[UR50][R2.64], !P0 ;  /* 0x0c000000020a9fae */ /* 0x0003e2000c101d72 */
[----:B------:R-:W-:-:S13]  /*c580*/  ISETP.GE.AND P1, PT, R8, R27, PT ;  /* 0x0000001b0800720c */ /* 0x000fda0003f26270 */
[----:B-1----:R-:W-:-:S05]  /*c590*/  @!P1 IADD3 R2, P3, R20, R7, RZ ;  /* 0x0000000714029210 */ /* 0x002fca0007f7e0ff */
[----:B--2---:R-:W-:-:S05]  /*c5a0*/  @!P1 IMAD.X R3, RZ, RZ, R5, P3 ;  /* 0x000000ffff039224 */ /* 0x004fca00018e0605 */
[----:B------:R0:W-:Y:S02]  /*c5b0*/  @!P1 LDGSTS.E.BYPASS.LTC128B.128 [R10+0xc800], desc[UR50][R2.64], !P0 ;  /* 0x0c800000020a9fae */ /* 0x0001e4000c101d72 */
[----:B0-----:R-:W-:Y:S02]  /*c5c0*/  @!P2 IADD3 R2, P1, R20, R14, RZ ;  /* 0x0000000e1402a210 */ /* 0x001fe40007f3e0ff */
[----:B------:R0:W1:Y:S03]  /*c5d0*/  SHFL.IDX PT, R14, R4, 0x1, 0x1c1f ;  /* 0x003c1f00040e7f89 */ /* 0x00006600000e0000 */
[----:B------:R-:W-:Y:S02]  /*c5e0*/  @!P2 IMAD.X R3, RZ, RZ, R0, P1 ;  /* 0x000000ffff03a224 */ /* 0x000fe400008e0600 */
[----:B------:R0:W2:Y:S04]  /*c5f0*/  SHFL.IDX PT, R0, R6, 0x1, 0x1c1f ;  /* 0x003c1f0006007f89 */ /* 0x0000a800000e0000 */
[----:B------:R0:W-:Y:S02]  /*c600*/  @!P2 LDGSTS.E.BYPASS.LTC128B.128 [R10+0xd000], desc[UR50][R2.64], !P0 ;  /* 0x0d000000020aafae */ /* 0x0001e4000c101d72 */
.L_x_11034:
[----:B0-----:R-:W-:-:S04]  /*c610*/  IADD3 R2, R25, 0xa0, RZ ;  /* 0x000000a019027810 */ /* 0x001fc80007ffe0ff */
[----:B------:R-:W-:-:S13]  /*c620*/  ISETP.GE.AND P1, PT, R2, R27, PT ;  /* 0x0000001b0200720c */ /* 0x000fda0003f26270 */
[----:B-1----:R-:W-:-:S05]  /*c630*/  @!P1 IADD3 R2, P2, R20, R14, RZ ;  /* 0x0000000e14029210 */ /* 0x002fca0007f5e0ff */
[----:B--2---:R-:W-:-:S05]  /*c640*/  @!P1 IMAD.X R3, RZ, RZ, R0, P2 ;  /* 0x000000ffff039224 */ /* 0x004fca00010e0600 */
[----:B------:R-:W-:Y:S01]  /*c650*/  @!PT LDS RZ, [RZ] ;  /* 0x00000000fffff984 */ /* 0x000fe20000000800 */
[----:B------:R-:W-:Y:S01]  /*c660*/  @!PT LDS RZ, [RZ] ;  /* 0x00000000fffff984 */ /* 0x000fe20000000800 */
[----:B------:R-:W-:Y:S01]  /*c670*/  @!PT LDS RZ, [RZ] ;  /* 0x00000000fffff984 */ /* 0x000fe20000000800 */
[----:B------:R0:W-:Y:S01]  /*c680*/  @!P1 LDGSTS.E.BYPASS.LTC128B.128 [R10+0xd800], desc[UR50][R2.64], !P0 ;  /* 0x0d800000020a9fae */ /* 0x0001e2000c101d72 */
[----:B------:R-:W-:Y:S01]  /*c690*/  PLOP3.LUT P0, PT, PT, PT, PT, 0x80, 0x0 ;  /* 0x000000000000781c */ /* 0x000fe20003f0f070 */
[----:B------:R-:W-:-:S12]  /*c6a0*/  NOP ;  /* 0x0000000000007918 */ /* 0x000fd80000000000 */
.L_x_10956:
        /* <DEDUP_REMOVED lines=18> */
.L_x_11035:
[----:B------:R-:W-:Y:S05]  /*c7d0*/  BSYNC B0 ;  /* 0x0000000000007941 */ /* 0x000fea0003800000 */
.L_x_10957:
[----:B------:R-:W-:-:S06]  /*c7e0*/  UISETP.GE.AND UP0, UPT, UR41, 0xa1, UPT ;  /* 0x000000a12900788c */ /* 0x000fcc000bf06270 */
[----:B------:R-:W-:-:S13]  /*c7f0*/  PLOP3.LUT P0, PT, PT, PT, UP0, 0x80, 0x0 ;  /* 0x000000000000781c */ /* 0x000fda0003f0f008 */
[----:B------:R-:W-:Y:S05]  /*c800*/  @!P0 BRA `(.L_x_10959) ;  /* 0x0000000800ec8947 */ /* 0x000fea0003800000 */
[----:B------:R-:W-:Y:S01]  /*c810*/  UIADD3 UR4, UR39, -0x2, URZ ;  /* 0xfffffffe27047890 */ /* 0x000fe2000fffe03f */
[----:B------:R-:W-:Y:S02]  /*c820*/  IMAD.MOV.U32 R6, RZ, RZ, R19 ;  /* 0x000000ffff067224 */ /* 0x000fe400078e0013 */
[----:B------:R-:W-:-:S03]  /*c830*/  IMAD.MOV.U32 R7, RZ, RZ, R18 ;  /* 0x000000ffff077224 */ /* 0x000fc600078e0012 */
[----:B------:R-:W-:-:S07]  /*c840*/  IMAD.U32 R0, RZ, RZ, UR4 ;  /* 0x00000004ff007e24 */ /* 0x000fce000f8e00ff */
.L_x_10979:
        /* <DEDUP_REMOVED lines=8> */
[----:B0-----:R-:W-:Y:S06]  /*c8d0*/  @!P1 BRA `(.L_x_10961) ;  /* 0x0000000400889947 */ /* 0x001fec0003800000 */
[----:B------:R-:W-:Y:S01]  /*c8e0*/  ULDC.64 UR4, c[0x0][0x418] ;  /* 0x0001060000047ab9 */ /* 0x000fe20000000a00 */
[----:B------:R-:W-:Y:S02]  /*c8f0*/  MOV R8, R0 ;  /* 0x0000000000087202 */ /* 0x000fe40000000f00 */
[----:B------:R-:W-:-:S04]  /*c900*/  ISETP.NE.U32.AND P0, PT, RZ, UR4, PT ;  /* 0x00000004ff007c0c */ /* 0x000fc8000bf05070 */
[----:B------:R-:W-:-:S13]  /*c910*/  ISETP.NE.AND.EX P0, PT, RZ, UR5, PT, P0 ;  /* 0x00000005ff007c0c */ /* 0x000fda000bf05300 */
[----:B------:R-:W-:Y:S05]  /*c920*/  @!P0 BRA `(.L_x_10962) ;  /* 0x0000000000488947 */ /* 0x000fea0003800000 */
[----:B------:R-:W1:Y:S01]  /*c930*/  LDC R8, c[0x0][0x43c] ;  /* 0x00010f00ff087b82 */ /* 0x000e620000000800 */
[----:B------:R-:W-:Y:S01]  /*c940*/  IMAD.MOV.U32 R9, RZ, RZ, R0 ;  /* 0x000000ffff097224 */ /* 0x000fe200078e0000 */
[----:B------:R-:W-:Y:S02]  /*c950*/  ULDC.64 UR6, c[0x0][0x428] ;  /* 0x00010a0000067ab9 */ /* 0x000fe40000000a00 */
[----:B------:R-:W-:-:S04]  /*c960*/  IMAD R5, R26, UR6, RZ ;  /* 0x000000061a057c24 */ /* 0x000fc8000f8e02ff */
[----:B------:R-:W-:Y:S01]  /*c970*/  IMAD R5, R22, UR7, R5 ;  /* 0x0000000716057c24 */ /* 0x000fe2000f8e0205 */
[----:B-1----:R-:W-:-:S13]  /*c980*/  ISETP.NE.AND P0, PT, R8, 0x1, PT ;  /* 0x000000010800780c */ /* 0x002fda0003f05270 */
[----:B0-----:R-:W0:Y:S02]  /*c990*/  @P0 LDC.64 R2, c[0x0][0x440] ;  /* 0x00011000ff020b82 */ /* 0x001e240000000a00 */
[----:B0-----:R-:W-:-:S05]  /*c9a0*/  @P0 IMAD.HI.U32 R2, R0, R2, RZ ;  /* 0x0000000200020227 */ /* 0x001fca00078e00ff */
[----:B------:R-:W-:-:S04]  /*c9b0*/  @P0 SHF.R.U32.HI R9, RZ, R3, R2 ;  /* 0x00000003ff090219 */ /* 0x000fc80000011602 */
[--C-:B------:R-:W-:Y:S01]  /*c9c0*/  SHF.R.S32.HI R3, RZ, 0x1f, R9.reuse ;  /* 0x0000001fff037819 */ /* 0x100fe20000011409 */
[----:B------:R-:W-:-:S04]  /*c9d0*/  IMAD.MOV.U32 R2, RZ, RZ, R9 ;  /* 0x000000ffff027224 */ /* 0x000fc800078e0009 */
[----:B------:R-:W-:-:S04]  /*c9e0*/  IMAD.WIDE.U32 R2, R22, UR6, R2 ;  /* 0x0000000616027c25 */ /* 0x000fc8000f8e0002 */
[----:B------:R-:W-:Y:S01]  /*c9f0*/  IMAD.IADD R3, R5, 0x1, R3 ;  /* 0x0000000105037824 */ /* 0x000fe200078e0203 */
[----:B------:R-:W-:-:S04]  /*ca00*/  LEA R4, P0, R2, UR4, 0x2 ;  /* 0x0000000402047c11 */ /* 0x000fc8000f8010ff */
[----:B------:R-:W-:-:S05]  /*ca10*/  LEA.HI.X R5, R2, UR5, R3, 0x2, P0 ;  /* 0x0000000502057c11 */ /* 0x000fca00080f1403 */
[----:B------:R1:W5:Y:S01]  /*ca20*/  LDG.E R17, desc[UR50][R4.64] ;  /* 0x0000003204117981 */ /* 0x000362000c1e1900 */
[----:B------:R-:W-:-:S04]  /*ca30*/  IMAD.MOV R3, RZ, RZ, -R9 ;  /* 0x000000ffff037224 */ /* 0x000fc800078e0a09 */
[----:B------:R-:W-:-:S07]  /*ca40*/  IMAD R8, R8, R3, R0 ;  /* 0x0000000308087224 */ /* 0x000fce00078e0200 */
.L_x_10962:
        /* <DEDUP_REMOVED lines=8> */
.L_x_11036:
[----:B------:R-:W-:Y:S05]  /*cad0*/  BSYNC B1 ;  /* 0x0000000000017941 */ /* 0x000fea0003800000 */
.L_x_10963:
[----:B------:R-:W-:Y:S04]  /*cae0*/  BSSY B1, `(.L_x_10965) ;  /* 0x0000009000017945 */ /* 0x000fe80003800000 */
[----:B------:R-:W-:Y:S05]  /*caf0*/  @P1 BRA `(.L_x_10966) ;  /* 0x00000000001c1947 */ /* 0x000fea0003800000 */
[----:B------:R-:W1:Y:S01]  /*cb00*/  S2R R2, SR_TID.X ;  /* 0x0000000000027919 */ /* 0x000e620000002100 */
[----:B------:R-:W-:-:S04]  /*cb10*/  IMAD.MOV.U32 R5, RZ, RZ, 0x2800 ;  /* 0x00002800ff057424 */ /* 0x000fc800078e00ff */
[----:B------:R2:W-:Y:S01]  /*cb20*/  SYNCS.ARRIVE.TRANS64 RZ, [R4+URZ+0x13270], R5 ;  /* 0x0132700504ff79a7 */ /* 0x0005e2000800003f */
[----:B-1----:R-:W-:-:S04]  /*cb30*/  LOP3.LUT R2, R2, 0x1f, RZ, 0xc0, !PT ;  /* 0x0000001f02027812 */ /* 0x002fc800078ec0ff */
[----:B------:R-:W-:-:S13]  /*cb40*/  ISETP.NE.AND P0, PT, R2, RZ, PT ;  /* 0x000000ff0200720c */ /* 0x000fda0003f05270 */
[----:B--2---:R-:W-:Y:S05]  /*cb50*/  @!P0 BRA `(.L_x_10966) ;  /* 0x0000000000048947 */ /* 0x004fea0003800000 */
[----:B------:R-:W-:Y:S01]  /*cb60*/  BPT.TRAP 0x1 ;  /* 0x000000040000795c */ /* 0x000fe20000300000 */
.L_x_10966:
[----:B------:R-:W-:Y:S05]  /*cb70*/  BSYNC B1 ;  /* 0x0000000000017941 */ /* 0x000fea0003800000 */
.L_x_10965:
[----:B------:R-:W-:Y:S01]  /*cb80*/  MOV R10, RZ ;  /* 0x000000ff000a7202 */ /* 0x000fe20000000f00 */
[----:B------:R-:W-:Y:S01]  /*cb90*/  IMAD.MOV.U32 R5, RZ, RZ, 0xa0 ;  /* 0x000000a0ff057424 */ /* 0x000fe200078e00ff */
[----:B------:R-:W-:Y:S01]  /*cba0*/  UIADD3 UR4, UP0, UR52, 0x470, URZ ;  /* 0x0000047034047890 */ /* 0x000fe2000ff1e03f */
[----:B------:R-:W-:Y:S01]  /*cbb0*/  PLOP3.LUT P0, PT, PT, PT, PT, 0x80, 0x0 ;  /* 0x000000000000781c */ /* 0x000fe20003f0f070 */
[----:B------:R-:W-:Y:S01]  /*cbc0*/  VIADD R9, R4, 0x13270 ;  /* 0x0001327004097836 */ /* 0x000fe20000000000 */
[----:B------:R-:W-:Y:S01]  /*cbd0*/  R2UR UR10, R10 ;  /* 0x000000000a0a72ca */ /* 0x000fe200000e0000 */
[----:B------:R-:W-:Y:S01]  /*cbe0*/  IMAD R5, R8, R5, UR42 ;  /* 0x0000002a08057e24 */ /* 0x000fe2000f8e0205 */
[----:B------:R-:W-:Y:S01]  /*cbf0*/  UIADD3.X UR5, URZ, UR53, URZ, UP0, !UPT ;  /* 0x000000353f057290 */ /* 0x000fe200087fe43f */
[----:B------:R-:W-:Y:S01]  /*cc00*/  IMAD R8, R18, 0x2800, R16 ;  /* 0x0000280012087824 */ /* 0x000fe200078e0210 */
[----:B------:R-:W-:Y:S01]  /*cc10*/  UMOV UR6, 0x0 ;  /* 0x0000000000067882 */ /* 0x000fe20000000000 */
[----:B------:R-:W-:-:S02]  /*cc20*/  UMOV UR7, 0x14f00000 ;  /* 0x14f0000000077882 */ /* 0x000fc40000000000 */
[----:B------:R-:W-:-:S08]  /*cc30*/  VIADD R2, R8, 0x6000 ;  /* 0x0000600008027836 */ /* 0x000fd00000000000 */
.L_x_10967:
        /* <DEDUP_REMOVED lines=13> */
.L_x_11037:
[----:B------:R-:W-:Y:S05]  /*cd10*/  BSYNC B1 ;  /* 0x0000000000017941 */ /* 0x000fea0003800000 */
.L_x_10968:
[----:B------:R-:W-:Y:S01]  /*cd20*/  BSSY B1, `(.L_x_10970) ;  /* 0x000000b000017945 */ /* 0x000fe20003800000 */
[----:B------:R-:W-:Y:S02]  /*cd30*/  IMAD.MOV.U32 R2, RZ, RZ, 0x0 ;  /* 0x00000000ff027424 */ /* 0x000fe400078e00ff */
[----:B01----:R-:W-:Y:S01]  /*cd40*/  IMAD.MOV.U32 R3, RZ, RZ, 0x14f00000 ;  /* 0x14f00000ff037424 */ /* 0x003fe200078e00ff */
        /* <DEDUP_REMOVED lines=8> */
.L_x_10971:
[----:B------:R-:W-:Y:S05]  /*cdd0*/  BSYNC B1 ;  /* 0x0000000000017941 */ /* 0x000fea0003800000 */
.L_x_10970:
        /* <DEDUP_REMOVED lines=8> */
.L_x_10972:
        /* <DEDUP_REMOVED lines=10> */
.L_x_10961:
[----:B------:R-:W-:Y:S05]  /*cf00*/  BSYNC B0 ;  /* 0x0000000000007941 */ /* 0x000fea0003800000 */
.L_x_10960:
[----:B------:R-:W-:-:S06]  /*cf10*/  UISETP.NE.AND UP0, UPT, UR38, 0x3, UPT ;  /* 0x000000032600788c */ /* 0x000fcc000bf05270 */
[----:B------:R-:W-:-:S13]  /*cf20*/  PLOP3.LUT P0, PT, PT, PT, UP0, 0x80, 0x0 ;  /* 0x000000000000781c */ /* 0x000fda0003f0f008 */
[----:B------:R-:W-:Y:S05]  /*cf30*/  @!P0 BRA `(.L_x_10973) ;  /* 0x0000000000048947 */ /* 0x000fea0003800000 */
[----:B------:R-:W-:Y:S01]  /*cf40*/  BPT.TRAP 0x1 ;  /* 0x000000040000795c */ /* 0x000fe20000300000 */
.L_x_10973:
[----:B------:R-:W-:Y:S01]  /*cf50*/  LOP3.LUT R2, R6, 0x1, RZ, 0x3c, !PT ;  /* 0x0000000106027812 */ /* 0x000fe200078e3cff */
[----:B------:R-:W-:Y:S01]  /*cf60*/  IMAD.U32 R4, RZ, RZ, UR44 ;  /* 0x0000002cff047e24 */ /* 0x000fe2000f8e00ff */
[----:B0-----:R-:W-:Y:S01]  /*cf70*/  LEA R3, R7, R16, 0x3 ;  /* 0x0000001007037211 */ /* 0x001fe200078e18ff */
[----:B------:R-:W-:Y:S01]  /*cf80*/  BSSY B0, `(.L_x_10974) ;  /* 0x0000005000007945 */ /* 0x000fe20003800000 */
[----:B------:R-:W-:Y:S02]  /*cf90*/  SHF.L.U32 R2, R2, 0x1f, RZ ;  /* 0x0000001f02027819 */ /* 0x000fe400000006ff */
[----:B------:R-:W-:Y:S02]  /*cfa0*/  ISETP.NE.AND P1, PT, R4, 0x3, PT ;  /* 0x000000030400780c */ /* 0x000fe40003f25270 */
[----:B------:R-:W0:Y:S02]  /*cfb0*/  SYNCS.PHASECHK.TRANS64.TRYWAIT P0, [R3+URZ+0x13270], R2 ;  /* 0x01327002030075a7 */ /* 0x000e24000800017f */
[----:B0-----:R-:W-:Y:S09]  /*cfc0*/  @!P0 BRA `(.L_x_10975) ;  /* 0x00000020008c8947 */ /* 0x001ff20003800000 */
.L_x_11038:
[----:B------:R-:W-:Y:S05]  /*cfd0*/  BSYNC B0 ;  /* 0x0000000000007941 */ /* 0x000fea0003800000 */
.L_x_10974:
[----:B------:R-:W-:Y:S05]  /*cfe0*/  @!P1 BRA `(.L_x_10976) ;  /* 0x0000000000049947 */ /* 0x000fea0003800000 */
[----:B------:R-:W-:Y:S01]  /*cff0*/  BPT.TRAP 0x1 ;  /* 0x000000040000795c */ /* 0x000fe20000300000 */
.L_x_10976:
[----:B0-----:R-:W-:Y:S01]  /*d000*/  SHF.L.U32 R2, R6, 0x1f, RZ ;  /* 0x0000001f06027819 */ /* 0x001fe200000006ff */
[----:B------:R-:W-:-:S03]  /*d010*/  IMAD R10, R7, 0x2800, RZ ;  /* 0x00002800070a7824 */ /* 0x000fc600078e02ff */
[----:B------:R-:W0:Y:S02]  /*d020*/  SYNCS.PHASECHK.TRANS64.TRYWAIT P0, [R3+URZ+0x13260], R2 ;  /* 0x01326002030075a7 */ /* 0x000e24000800017f */
[----:B0-----:R-:W-:Y:S05]  /*d030*/  @!P0 BRA `(.L_x_10977) ;  /* 0x0000002000848947 */ /* 0x001fea0003800000 */
.L_x_11039:
[----:B------:R-:W-:Y:S01]  /*d040*/  LOP3.LUT R5, R10, R29, RZ, 0xfc, !PT ;  /* 0x0000001d0a057212 */ /* 0x000fe200078efcff */
[----:B------:R-:W-:Y:S05]  /*d050*/  WARPSYNC.ALL ;  /* 0x0000000000007948 */ /* 0x000fea0003800000 */
[----:B0-----:R-:W-:-:S05]  /*d060*/  IMAD.IADD R2, R16, 0x1, R5 ;  /* 0x0000000110027824 */ /* 0x001fca00078e0205 */
[----:B------:R-:W0:Y:S02]  /*d070*/  LDSM.16.MT88.4 R4, [R2+0x6000] ;  /* 0x006000000204783b */ /* 0x000e240000004200 */
[C-C-:B0-----:R-:W-:Y:S02]  /*d080*/  PRMT R8, R4.reuse, 0x6420, R5.reuse ;  /* 0x0000642004087816 */ /* 0x141fe40000000005 */
[----:B------:R-:W-:Y:S02]  /*d090*/  PRMT R9, R4, 0x7531, R5 ;  /* 0x0000753104097816 */ /* 0x000fe40000000005 */
[----:B------:R-:W-:Y:S02]  /*d0a0*/  LOP3.LUT R5, R10, R28, RZ, 0xfc, !PT ;  /* 0x0000001c0a057212 */ /* 0x000fe400078efcff */
[C-C-:B------:R-:W-:Y:S02]  /*d0b0*/  PRMT R10, R6.reuse, 0x6420, R7.reuse ;  /* 0x00006420060a7816 */ /* 0x140fe40000000007 */
[----:B------:R-:W-:Y:S01]  /*d0c0*/  PRMT R11, R6, 0x7531, R7 ;  /* 0x00007531060b7816 */ /* 0x000fe20000000007 */
[----:B------:R-:W-:-:S05]  /*d0d0*/  IMAD.IADD R12, R16, 0x1, R5 ;  /* 0x00000001100c7824 */ /* 0x000fca00078e0205 */
[----:B------:R-:W-:Y:S04]  /*d0e0*/  STSM.16.M88.4 [R12+0x1000], R8 ;  /* 0x001000080c007844 */ /* 0x000fe80000000200 */
[----:B------:R-:W0:Y:S02]  /*d0f0*/  LDSM.16.MT88.4 R4, [R2+0x6800] ;  /* 0x006800000204783b */ /* 0x000e240000004200 */
        /* <DEDUP_REMOVED lines=31> */
.L_x_10978:
[----:B------:R-:W2:Y:S01]  /*d2f0*/  S2R R2, SR_TID.X ;  /* 0x0000000000027919 */ /* 0x000ea20000002100 */
[----:B-1----:R1:W-:Y:S01]  /*d300*/  SYNCS.ARRIVE.TRANS64.A1T0 RZ, [R3+URZ+0x13250], RZ ;  /* 0x013250ff03ff79a7 */ /* 0x0023e2000810003f */
[----:B------:R-:W-:Y:S02]  /*d310*/  IMAD.MOV.U32 R6, RZ, RZ, R19 ;  /* 0x000000ffff067224 */ /* 0x000fe400078e0013 */
[----:B------:R-:W-:Y:S01]  /*d320*/  IMAD.MOV.U32 R7, RZ, RZ, R18 ;  /* 0x000000ffff077224 */ /* 0x000fe200078e0012 */
[----:B--2---:R-:W-:Y:S01]  /*d330*/  LOP3.LUT R2, R2, 0x7f, RZ, 0xc0, !PT ;  /* 0x0000007f02027812 */ /* 0x004fe200078ec0ff */
[----:B------:R-:W-:Y:S03]  /*d340*/  BAR.SYNC.DEFER_BLOCKING 0x2, 0x80 ;  /* 0x0082000000007b1d */ /* 0x000fe60000010000 */
[----:B------:R-:W-:-:S13]  /*d350*/  ISETP.NE.AND P0, PT, R2, RZ, PT ;  /* 0x000000ff0200720c */ /* 0x000fda0003f05270 */
[----:B------:R-:W-:-:S05]  /*d360*/  @!P0 VIADD R2, R3, 0x13280 ;  /* 0x0001328003028836 */ /* 0x000fca0000000000 */
[----:B------:R-:W-:-:S04]  /*d370*/  @!P0 PRMT R2, RZ, 0x654, R2 ;  /* 0x00000654ff028816 */ /* 0x000fc80000000002 */
[----:B------:R1:W-:Y:S01]  /*d380*/  @!P0 SYNCS.ARRIVE.TRANS64.RED.A1T0 RZ, [R2+URZ], RZ ;  /* 0x000000ff02ff89a7 */ /* 0x0003e2000810043f */
[C---:B------:R-:W-:Y:S01]  /*d390*/  ISETP.GT.AND P0, PT, R0.reuse, RZ, PT ;  /* 0x000000ff0000720c */ /* 0x040fe20003f04270 */
[----:B------:R-:W-:-:S12]  /*d3a0*/  VIADD R0, R0, 0xffffffff ;  /* 0xffffffff00007836 */ /* 0x000fd80000000000 */
[----:B-1----:R-:W-:Y:S05]  /*d3b0*/  @P0 BRA `(.L_x_10979) ;  /* 0xfffffff400240947 */ /* 0x002fea000383ffff */
.L_x_10959:
[----:B------:R-:W1:Y:S01]  /*d3c0*/  S2R R2, SR_TID.X ;  /* 0x0000000000027919 */ /* 0x000e620000002100 */
[----:B------:R-:W-:Y:S01]  /*d3d0*/  BSSY B0, `(.L_x_10980) ;  /* 0x0000010000007945 */ /* 0x000fe20003800000 */
[----:B-1----:R-:W-:-:S04]  /*d3e0*/  LOP3.LUT R2, R2, 0x7f, RZ, 0xc0, !PT ;  /* 0x0000007f02027812 */ /* 0x002fc800078ec0ff */
[----:B------:R-:W-:-:S13]  /*d3f0*/  ISETP.NE.AND P0, PT, R2, RZ, PT ;  /* 0x000000ff0200720c */ /* 0x000fda0003f05270 */
[----:B------:R-:W-:Y:S05]  /*d400*/  @P0 BRA `(.L_x_10981) ;  /* 0x0000000000300947 */ /* 0x000fea0003800000 */
[----:B------:R-:W1:Y:S01]  /*d410*/  S2R R5, SR_LANEID ;  /* 0x0000000000057919 */ /* 0x000e620000000000 */
[----:B------:R-:W-:Y:S01]  /*d420*/  VOTEU.ANY UR4, UPT, PT ;  /* 0x0000000000047886 */ /* 0x000fe200038e0100 */
[----:B0-----:R-:W0:Y:S01]  /*d430*/  LDC.64 R2, c[0x0][0xc60] ;  /* 0x00031800ff027b82 */ /* 0x001e220000000a00 */
[----:B------:R-:W1:Y:S02]  /*d440*/  FLO.U32 R0, UR4 ;  /* 0x0000000400007d00 */ /* 0x000e6400080e0000 */
[----:B-1----:R-:W-:-:S06]  /*d450*/  ISETP.EQ.U32.AND P1, PT, R0, R5, PT ;  /* 0x000000050000720c */ /* 0x002fcc0003f22070 */
[----:B------:R-:W0:Y:S07]  /*d460*/  POPC R5, UR4 ;  /* 0x0000000400057d09 */ /* 0x000e2e0008000000 */
[----:B0-----:R-:W2:Y:S01]  /*d470*/  @P1 ATOMG.E.ADD.STRONG.GPU PT, R3, desc[UR50][R2.64], R5 ;  /* 0x00000005020319a8 */ /* 0x001ea200081ee1f2 */
[----:B------:R-:W0:Y:S02]  /*d480*/  S2R R4, SR_LTMASK ;  /* 0x0000000000047919 */ /* 0x000e240000003900 */
[----:B0-----:R-:W-:-:S04]  /*d490*/  LOP3.LUT R4, R4, UR4, RZ, 0xc0, !PT ;  /* 0x0000000404047c12 */ /* 0x001fc8000f8ec0ff */
[----:B------:R-:W0:Y:S01]  /*d4a0*/  POPC R7, R4 ;  /* 0x0000000400077309 */ /* 0x000e220000000000 */
[----:B--2---:R-:W0:Y:S02]  /*d4b0*/  SHFL.IDX PT, R0, R3, R0, 0x1f ;  /* 0x00001f0003007589 */ /* 0x004e2400000e0000 */
[----:B0-----:R-:W-:-:S07]  /*d4c0*/  IADD3 R24, R0, UR43, R7 ;  /* 0x0000002b00187c10 */ /* 0x001fce000fffe007 */
.L_x_10981:
[----:B------:R-:W-:Y:S05]  /*d4d0*/  BSYNC B0 ;  /* 0x0000000000007941 */ /* 0x000fea0003800000 */
.L_x_10980:
[----:B------:R-:W-:-:S06]  /*d4e0*/  UISETP.NE.AND UP0, UPT, UR38, 0x3, UPT ;  /* 0x000000032600788c */ /* 0x000fcc000bf05270 */
[----:B------:R-:W-:-:S13]  /*d4f0*/  PLOP3.LUT P1, PT, PT, PT, UP0, 0x80, 0x0 ;  /* 0x000000000000781c */ /* 0x000fda0003f2f008 */
[----:B------:R-:W-:Y:S05]  /*d500*/  @!P1 BRA `(.L_x_10982) ;  /* 0x0000000000049947 */ /* 0x000fea0003800000 */
[----:B------:R-:W-:Y:S01]  /*d510*/  BPT.TRAP 0x1 ;  /* 0x000000040000795c */ /* 0x000fe20000300000 */
.L_x_10982:
[----:B0-----:R-:W-:Y:S01]  /*d520*/  LOP3.LUT R3, R19, 0x1, RZ, 0x3c, !PT ;  /* 0x0000000113037812 */ /* 0x001fe200078e3cff */
[----:B------:R-:W-:Y:S01]  /*d530*/  IMAD.U32 R0, RZ, RZ, UR44 ;  /* 0x0000002cff007e24 */ /* 0x000fe2000f8e00ff */
[----:B------:R-:W-:Y:S01]  /*d540*/  LEA R2, R18, R16, 0x3 ;  /* 0x0000001012027211 */ /* 0x000fe200078e18ff */
[----:B------:R-:W-:Y:S01]  /*d550*/  BSSY B0, `(.L_x_10983) ;  /* 0x0000005000007945 */ /* 0x000fe20003800000 */
[----:B------:R-:W-:Y:S02]  /*d560*/  SHF.L.U32 R3, R3, 0x1f, RZ ;  /* 0x0000001f03037819 */ /* 0x000fe400000006ff */
[----:B------:R-:W-:Y:S02]  /*d570*/  ISETP.NE.AND P2, PT, R0, 0x3, PT ;  /* 0x000000030000780c */ /* 0x000fe40003f45270 */
[----:B------:R-:W0:Y:S02]  /*d580*/  SYNCS.PHASECHK.TRANS64.TRYWAIT P1, [R2+URZ+0x13270], R3 ;  /* 0x01327003020075a7 */ /* 0x000e24000802017f */
[----:B0-----:R-:W-:Y:S09]  /*d590*/  @!P1 BRA `(.L_x_10984) ;  /* 0x0000001c00409947 */ /* 0x001ff20003800000 */
.L_x_11040:
[----:B------:R-:W-:Y:S05]  /*d5a0*/  BSYNC B0 ;  /* 0x0000000000007941 */ /* 0x000fea0003800000 */
.L_x_10983:
[----:B------:R-:W-:Y:S05]  /*d5b0*/  @!P2 BRA `(.L_x_10985) ;  /* 0x000000000004a947 */ /* 0x000fea0003800000 */
[----:B------:R-:W-:Y:S01]  /*d5c0*/  BPT.TRAP 0x1 ;  /* 0x000000040000795c */ /* 0x000fe20000300000 */
.L_x_10985:
[----:B------:R-:W-:Y:S01]  /*d5d0*/  SHF.L.U32 R5, R19, 0x1f, RZ ;  /* 0x0000001f13057819 */ /* 0x000fe200000006ff */
[----:B0-----:R-:W-:-:S03]  /*d5e0*/  IMAD R3, R18, 0x2800, RZ ;  /* 0x0000280012037824 */ /* 0x001fc600078e02ff */
[----:B------:R-:W0:Y:S02]  /*d5f0*/  SYNCS.PHASECHK.TRANS64.TRYWAIT P1, [R2+URZ+0x13260], R5 ;  /* 0x01326005020075a7 */ /* 0x000e24000802017f */
[----:B0-----:R-:W-:Y:S05]  /*d600*/  @!P1 BRA `(.L_x_10986) ;  /* 0x0000001c00389947 */ /* 0x001fea0003800000 */
.L_x_11041:
[C---:B0-----:R-:W-:Y:S01]  /*d610*/  LOP3.LUT R5, R3.reuse, R29, RZ, 0xfc, !PT ;  /* 0x0000001d03057212 */ /* 0x041fe200078efcff */
[----:B------:R-:W-:Y:S05]  /*d620*/  WARPSYNC.ALL ;  /* 0x0000000000007948 */ /* 0x000fea0003800000 */
[----:B------:R-:W-:Y:S01]  /*d630*/  IMAD.IADD R0, R16, 0x1, R5 ;  /* 0x0000000110007824 */ /* 0x000fe200078e0205 */
[----:B------:R-:W-:-:S04]  /*d640*/  LOP3.LUT R3, R3, R28, RZ, 0xfc, !PT ;  /* 0x0000001c03037212 */ /* 0x000fc800078efcff */
[----:B------:R-:W0:Y:S01]  /*d650*/  LDSM.16.MT88.4 R4, [R0+0x6000] ;  /* 0x006000000004783b */ /* 0x000e220000004200 */
        /* <DEDUP_REMOVED lines=38> */
.L_x_10987:
[----:B-1----:R-:W-:Y:S01]  /*d8c0*/  SYNCS.ARRIVE.TRANS64.A1T0 RZ, [R2+URZ+0x13250], RZ ;  /* 0x013250ff02ff79a7 */ /* 0x002fe2000810003f */
[----:B------:R-:W-:Y:S02]  /*d8d0*/  @!P0 VIADD R0, R2, 0x13280 ;  /* 0x0001328002008836 */ /* 0x000fe40000000000 */
[----:B------:R-:W-:-:S03]  /*d8e0*/  VIADD R18, R18, 0x1 ;  /* 0x0000000112127836 */ /* 0x000fc60000000000 */
[----:B------:R-:W-:Y:S01]  /*d8f0*/  @!P0 PRMT R0, RZ, 0x654, R0 ;  /* 0x00000654ff008816 */ /* 0x000fe20000000000 */
[----:B------:R-:W-:Y:S06]  /*d900*/  BAR.SYNC.DEFER_BLOCKING 0x2, 0x80 ;  /* 0x0082000000007b1d */ /* 0x000fec0000010000 */
[----:B------:R1:W-:Y:S01]  /*d910*/  @!P0 SYNCS.ARRIVE.TRANS64.RED.A1T0 RZ, [R0+URZ], RZ ;  /* 0x000000ff00ff89a7 */ /* 0x0003e2000810043f */
[----:B------:R-:W-:-:S04]  /*d920*/  ISETP.NE.AND P0, PT, R18, 0x2, PT ;  /* 0x000000021200780c */ /* 0x000fc80003f05270 */
[----:B------:R-:W-:Y:S02]  /*d930*/  SEL R18, R18, RZ, P0 ;  /* 0x000000ff12127207 */ /* 0x000fe40000000000 */
[----:B-1----:R-:W-:-:S04]  /*d940*/  SEL R0, RZ, 0x1, P0 ;  /* 0x00000001ff007807 */ /* 0x002fc80000000000 */
[----:B------:R-:W-:-:S07]  /*d950*/  LOP3.LUT R19, R19, R0, RZ, 0x3c, !PT ;  /* 0x0000000013137212 */ /* 0x000fce00078e3cff */
.L_x_10936:
[----:B------:R-:W-:Y:S05]  /*d960*/  BSYNC B7 ;  /* 0x0000000000077941 */ /* 0x000fea0003800000 */
.L_x_10934:
[----:B------:R-:W-:-:S13]  /*d970*/  LOP3.LUT P0, RZ, R23, 0x2, RZ, 0xc0, !PT ;  /* 0x0000000217ff7812 */ /* 0x000fda000780c0ff */
[----:B------:R-:W-:Y:S05]  /*d980*/  @!P0 BRA `(.L_x_10988) ;  /* 0x0000000000288947 */ /* 0x000fea0003800000 */
[----:B------:R-:W2:Y:S08]  /*d990*/  S2UR UR5, SR_CgaCtaId ;  /* 0x00000000000579c3 */ /* 0x000eb00000008800 */
[----:B------:R-:W-:Y:S06]  /*d9a0*/  BAR.SYNC.DEFER_BLOCKING 0x5, 0x200 ;  /* 0x0148000000007b1d */ /* 0x000fec0000010000 */
[----:B------:R-:W-:-:S02]  /*d9b0*/  UMOV UR4, 0x400 ;  /* 0x0000040000047882 */ /* 0x000fc40000000000 */
[----:B--2---:R-:W-:-:S06]  /*d9c0*/  ULEA UR4, UR5, UR4, 0x18 ;  /* 0x0000000405047291 */ /* 0x004fcc000f8ec03f */
[----:B------:R-:W-:-:S05]  /*d9d0*/  IMAD.U32 R16, RZ, RZ, UR4 ;  /* 0x00000004ff107e24 */ /* 0x000fca000f8e00ff */
[----:B------:R-:W2:Y:S02]  /*d9e0*/  LDS.128 R24, [R16+0x132d0] ;  /* 0x0132d00010187984 */ /* 0x000ea40000000c00 */
[----:B--2---:R-:W-:Y:S02]  /*d9f0*/  R2UR UR45, R27 ;  /* 0x000000001b2d72ca */ /* 0x004fe400000e0000 */
[----:B------:R-:W-:Y:S01]  /*da00*/  R2UR UR36, R26 ;  /* 0x000000001a2472ca */ /* 0x000fe200000e0000 */
[----:B------:R-:W-:Y:S06]  /*da10*/  BAR.ARV 0x4, 0x200 ;  /* 0x0108000000007b1d */ /* 0x000fec0000002000 */
[----:B------:R-:W-:Y:S08]  /*da20*/  BRA `(.L_x_10989) ;  /* 0x0000000800247947 */ /* 0x000ff00003800000 */
.L_x_10988:
[----:B------:R-:W0:Y:S01]  /*da30*/  S2R R0, SR_TID.X ;  /* 0x0000000000007919 */ /* 0x000e220000002100 */
[----:B------:R-:W-:Y:S01]  /*da40*/  ULDC UR4, c[0x0][0xc3c] ;  /* 0x00030f0000047ab9 */ /* 0x000fe20000000800 */
[----:B0-----:R-:W-:Y:S02]  /*da50*/  LOP3.LUT R8, R0, 0x1f, RZ, 0xc0, !PT ;  /* 0x0000001f00087812 */ /* 0x001fe400078ec0ff */
[----:B------:R-:W-:Y:S02]  /*da60*/  MOV R0, RZ ;  /* 0x000000ff00007202 */ /* 0x000fe40000000f00 */
[C---:B------:R-:W-:Y:S01]  /*da70*/  ISETP.NE.AND P0, PT, R8.reuse, 0x1f, PT ;  /* 0x0000001f0800780c */ /* 0x040fe20003f05270 */
[----:B-1----:R-:W-:-:S05]  /*da80*/  VIADD R5, R8, UR45 ;  /* 0x0000002d08057c36 */ /* 0x002fca0008000000 */
[----:B------:R-:W-:Y:S01]  /*da90*/  ISETP.GE.OR P1, PT, R5, UR4, !P0 ;  /* 0x0000000405007c0c */ /* 0x000fe2000c726670 */
[----:B------:R-:W-:-:S12]  /*daa0*/  ULDC UR4, c[0x0][0xc3c] ;  /* 0x00030f0000047ab9 */ /* 0x000fd80000000800 */
[----:B------:R-:W0:Y:S02]  /*dab0*/  @!P1 LDC.64 R2, c[0x0][0xc80] ;  /* 0x00032000ff029b82 */ /* 0x000e240000000a00 */
[----:B0-----:R-:W-:-:S05]  /*dac0*/  @!P1 IMAD.WIDE R2, R5, 0x4, R2 ;  /* 0x0000000405029825 */ /* 0x001fca00078e0202 */
[----:B------:R-:W2:Y:S01]  /*dad0*/  @!P1 LDG.E R0, desc[UR50][R2.64] ;  /* 0x0000003202009981 */ /* 0x000ea2000c1e1900 */
[C---:B------:R-:W-:Y:S02]  /*dae0*/  ISETP.NE.AND P1, PT, R8.reuse, RZ, PT ;  /* 0x000000ff0800720c */ /* 0x040fe40003f25270 */
        /* <DEDUP_REMOVED lines=9> */
[----:B------:R-:W-:Y:S02]  /*db80*/  IMAD.IADD R4, R5, 0x1, R4 ;  /* 0x0000000105047824 */ /* 0x000fe400078e0204 */
[----:B------:R-:W-:Y:S04]  /*db90*/  SHFL.IDX PT, R5, R24, RZ, 0x1f ;  /* 0x00001fff18057589 */ /* 0x000fe800000e0000 */
[----:B------:R-:W0:Y:S02]  /*dba0*/  SHFL.UP PT, R6, R4, 0x4, RZ ;  /* 0x0480000004067989 */ /* 0x000e2400000e00ff */
[----:B0-----:R-:W-:-:S05]  /*dbb0*/  SEL R3, R6, RZ, P3 ;  /* 0x000000ff06037207 */ /* 0x001fca0001800000 */
[----:B------:R-:W-:Y:S02]  /*dbc0*/  IMAD.IADD R6, R4, 0x1, R3 ;  /* 0x0000000104067824 */ /* 0x000fe400078e0203 */
[----:B------:R-:W-:Y:S04]  /*dbd0*/  SHFL.IDX PT, R4, R24, 0x1, 0x1f ;  /* 0x00201f0018047f89 */ /* 0x000fe800000e0000 */
        /* <DEDUP_REMOVED lines=11> */
[----:B------:R-:W-:Y:S05]  /*dc90*/  @P6 BRA `(.L_x_10990) ;  /* 0x0000000000906947 */ /* 0x000fea0003800000 */
.L_x_10994:
[----:B------:R-:W-:-:S04]  /*dca0*/  UIADD3 UR45, UR45, 0x1f, URZ ;  /* 0x0000001f2d2d7890 */ /* 0x000fc8000fffe03f */
[----:B------:R-:W-:-:S06]  /*dcb0*/  UISETP.GE.AND UP0, UPT, UR45, UR4, UPT ;  /* 0x000000042d00728c */ /* 0x000fcc000bf06270 */
[----:B------:R-:W-:-:S13]  /*dcc0*/  PLOP3.LUT P6, PT, PT, PT, UP0, 0x40, 0x0 ;  /* 0x000000000000781c */ /* 0x000fda0003fce808 */
[----:B------:R-:W-:Y:S05]  /*dcd0*/  @!P6 BRA `(.L_x_10991) ;  /* 0x000000040034e947 */ /* 0x000fea0003800000 */
[----:B------:R-:W0:Y:S01]  /*dce0*/  S2R R0, SR_TID.X ;  /* 0x0000000000007919 */ /* 0x000e220000002100 */
[----:B------:R-:W-:Y:S01]  /*dcf0*/  BSSY B0, `(.L_x_10992) ;  /* 0x0000009000007945 */ /* 0x000fe20003800000 */
[----:B0-----:R-:W-:-:S05]  /*dd00*/  LOP3.LUT R0, R0, 0x1f, RZ, 0xc0, !PT ;  /* 0x0000001f00007812 */ /* 0x001fca00078ec0ff */
[----:B------:R-:W-:Y:S01]  /*dd10*/  VIADD R7, R0, UR45 ;  /* 0x0000002d00077c36 */ /* 0x000fe20008000000 */
[----:B------:R-:W-:-:S04]  /*dd20*/  MOV R0, RZ ;  /* 0x000000ff00007202 */ /* 0x000fc80000000f00 */
[----:B------:R-:W-:-:S13]  /*dd30*/  ISETP.GE.OR P6, PT, R7, UR4, !P0 ;  /* 0x0000000407007c0c */ /* 0x000fda000c7c6670 */
[----:B------:R-:W-:Y:S05]  /*dd40*/  @P6 BRA `(.L_x_10993) ;  /* 0x00000000000c6947 */ /* 0x000fea0003800000 */
[----:B------:R-:W0:Y:S02]  /*dd50*/  LDC.64 R2, c[0x0][0xc80] ;  /* 0x00032000ff027b82 */ /* 0x000e240000000a00 */
[----:B0-----:R-:W-:-:S05]  /*dd60*/  IMAD.WIDE R2, R7, 0x4, R2 ;  /* 0x0000000407027825 */ /* 0x001fca00078e0202 */
[----:B------:R0:W5:Y:S02]  /*dd70*/  LDG.E R0, desc[UR50][R2.64] ;  /* 0x0000003202007981 */ /* 0x000164000c1e1900 */
.L_x_10993:
[----:B------:R-:W-:Y:S05]  /*dd80*/  BSYNC B0 ;  /* 0x0000000000007941 */ /* 0x000fea0003800000 */
.L_x_10992:
        /* <DEDUP_REMOVED lines=21> */
.L_x_10990:
[----:B------:R-:W-:Y:S02]  /*dee0*/  IMAD.IADD R7, R4, 0x1, -R9 ;  /* 0x0000000104077824 */ /* 0x000fe400078e0a09 */
[----:B------:R-:W-:Y:S02]  /*def0*/  IMAD.MOV.U32 R24, RZ, RZ, RZ ;  /* 0x000000ffff187224 */ /* 0x000fe400078e00ff */
[----:B------:R-:W-:-:S05]  /*df00*/  IMAD R4, R3, R2, R7 ;  /* 0x0000000203047224 */ /* 0x000fca00078e0207 */
[----:B------:R-:W-:-:S13]  /*df10*/  ISETP.GT.AND P0, PT, R4, R5, PT ;  /* 0x000000050400720c */ /* 0x000fda0003f04270 */
[----:B------:R-:W-:Y:S02]  /*df20*/  VOTEU.ANY UR5, UPT, !P0 ;  /* 0x0000000000057886 */ /* 0x000fe400040e0100 */
[----:B------:R-:W-:Y:S02]  /*df30*/  UPOPC UR4, UR5 ;  /* 0x00000005000472bf */ /* 0x000fe40008000000 */
[----:B------:R-:W-:-:S04]  /*df40*/  ISETP.NE.AND P0, PT, RZ, UR5, PT ;  /* 0x00000005ff007c0c */ /* 0x000fc8000bf05270 */
[----:B------:R-:W-:-:S05]  /*df50*/  MOV R11, UR4 ;  /* 0x00000004000b7c02 */ /* 0x000fca0008000f00 */
[----:B------:R-:W0:Y:S02]  /*df60*/  SHFL.IDX PT, R0, R0, R11, 0x1f ;  /* 0x00001f0b00007589 */ /* 0x000e2400000e0000 */
[----:B0-----:R-:W-:-:S04]  /*df70*/  IABS R4, R0 ;  /* 0x0000000000047213 */ /* 0x001fc80000000000 */
[----:B------:R-:W0:Y:S08]  /*df80*/  I2F.RP R6, R4 ;  /* 0x0000000400067306 */ /* 0x000e300000209400 */
[----:B0-----:R-:W0:Y:S02]  /*df90*/  MUFU.RCP R6, R6 ;  /* 0x0000000600067308 */ /* 0x001e240000001000 */
[----:B0-----:R-:W-:-:S06]  /*dfa0*/  VIADD R8, R6, 0xffffffe ;  /* 0x0ffffffe06087836 */ /* 0x001fcc0000000000 */
[----:B------:R0:W1:Y:S01]  /*dfb0*/  F2I.FTZ.U32.TRUNC.NTZ R9, R8 ;  /* 0x0000000800097305 */ /* 0x000062000021f000 */
[----:B------:R-:W-:Y:S05]  /*dfc0*/  @!P0 BRA `(.L_x_10995) ;  /* 0x00000000000c8947 */ /* 0x000fea0003800000 */
[----:B------:R-:W-:-:S06]  /*dfd0*/  UIADD3 UR5, UR4, -0x1, URZ ;  /* 0xffffffff04057890 */ /* 0x000fcc000fffe03f */
[----:B------:R-:W-:-:S06]  /*dfe0*/  IMAD.U32 R24, RZ, RZ, UR5 ;  /* 0x00000005ff187e24 */ /* 0x000fcc000f8e00ff */
[----:B------:R2:W3:Y:S02]  /*dff0*/  SHFL.IDX PT, R24, R3, R24, 0x1f ;  /* 0x00001f1803187589 */ /* 0x0004e400000e0000 */
.L_x_10995:
[----:B-12---:R-:W-:Y:S01]  /*e000*/  IMAD.MOV R3, RZ, RZ, -R9 ;  /* 0x000000ffff037224 */ /* 0x006fe200078e0a09 */
[----:B------:R-:W-:Y:S01]  /*e010*/  UIADD3 UR45, UR4, UR45, URZ ;  /* 0x0000002d042d7290 */ /* 0x000fe2000fffe03f */
[----:B---3--:R-:W-:Y:S02]  /*e020*/  IMAD R24, R24, R2, R7 ;  /* 0x0000000218187224 */ /* 0x008fe400078e0207 */
[----:B------:R-:W-:Y:S02]  /*e030*/  IMAD R6, R3, R4, RZ ;  /* 0x0000000403067224 */ /* 0x000fe400078e02ff */
[----:B------:R-:W-:Y:S02]  /*e040*/  IMAD.MOV.U32 R2, RZ, RZ, RZ ;  /* 0x000000ffff027224 */ /* 0x000fe400078e00ff */
[----:B------:R-:W-:Y:S02]  /*e050*/  IMAD.MOV.U32 R3, RZ, RZ, R9 ;  /* 0x000000ffff037224 */ /* 0x000fe400078e0009 */
[----:B------:R-:W-:-:S02]  /*e060*/  IMAD.IADD R25, R5, 0x1, -R24 ;  /* 0x0000000105197824 */ /* 0x000fc400078e0a18 */
[----:B------:R-:W-:Y:S01]  /*e070*/  IMAD.HI.U32 R9, R9, R6, R2 ;  /* 0x0000000609097227 */ /* 0x000fe200078e0002 */
[----:B------:R-:W-:Y:S02]  /*e080*/  IABS R3, R0 ;  /* 0x0000000000037213 */ /* 0x000fe40000000000 */
[----:B------:R-:W-:Y:S02]  /*e090*/  IABS R2, R25 ;  /* 0x0000001900027213 */ /* 0x000fe40000000000 */
[----:B------:R-:W-:-:S03]  /*e0a0*/  IADD3 R3, RZ, -R3, RZ ;  /* 0x80000003ff037210 */ /* 0x000fc60007ffe0ff */
        /* <DEDUP_REMOVED lines=14> */
[----:B------:R-:W-:Y:S01]  /*e190*/  IMAD R25, R0, R9, R25 ;  /* 0x0000000900197224 */ /* 0x000fe200078e0219 */
[----:B------:R-:W-:Y:S09]  /*e1a0*/  BRA `(.L_x_10996) ;  /* 0x0000000000107947 */ /* 0x000ff20003800000 */
.L_x_10991:
[----:B------:R-:W-:Y:S01]  /*e1b0*/  IMAD.MOV.U32 R24, RZ, RZ, R5 ;  /* 0x000000ffff187224 */ /* 0x000fe200078e0005 */
[----:B------:R-:W-:Y:S01]  /*e1c0*/  ULDC UR45, c[0x0][0xc3c] ;  /* 0x00030f00002d7ab9 */ /* 0x000fe20000000800 */
[----:B------:R-:W-:Y:S01]  /*e1d0*/  IMAD.MOV.U32 R25, RZ, RZ, RZ ;  /* 0x000000ffff197224 */ /* 0x000fe200078e00ff */
[----:B------:R-:W-:-:S06]  /*e1e0*/  UMOV UR36, URZ ;  /* 0x0000003f00247c82 */ /* 0x000fcc0008000000 */
.L_x_10996:
[----:B------:R-:W1:Y:S01]  /*e1f0*/  S2R R0, SR_TID.X ;  /* 0x0000000000007919 */ /* 0x000e620000002100 */
[----:B------:R-:W-:Y:S01]  /*e200*/  MOV R6, UR36 ;  /* 0x0000002400067c02 */ /* 0x000fe20008000f00 */
[----:B------:R-:W-:Y:S01]  /*e210*/  IMAD.U32 R7, RZ, RZ, UR45 ;  /* 0x0000002dff077e24 */ /* 0x000fe2000f8e00ff */
[----:B------:R-:W-:Y:S01]  /*e220*/  BAR.SYNC.DEFER_BLOCKING 0x4, 0x200 ;  /* 0x0108000000007b1d */ /* 0x000fe20000010000 */
[----:B------:R-:W-:Y:S02]  /*e230*/  IMAD.MOV.U32 R4, RZ, RZ, R24 ;  /* 0x000000ffff047224 */ /* 0x000fe400078e0018 */
[----:B------:R-:W-:Y:S01]  /*e240*/  IMAD.MOV.U32 R5, RZ, RZ, R25 ;  /* 0x000000ffff057224 */ /* 0x000fe200078e0019 */
[----:B-1----:R-:W-:-:S04]  /*e250*/  LOP3.LUT R0, R0, 0x1f, RZ, 0xc0, !PT ;  /* 0x0000001f00007812 */ /* 0x002fc800078ec0ff */
[----:B------:R-:W-:-:S13]  /*e260*/  ISETP.NE.AND P0, PT, R0, RZ, PT ;  /* 0x000000ff0000720c */ /* 0x000fda0003f05270 */
[----:B------:R-:W1:Y:S01]  /*e270*/  @!P0 S2R R3, SR_CgaCtaId ;  /* 0x0000000000038919 */ /* 0x000e620000008800 */
[----:B------:R-:W-:-:S04]  /*e280*/  @!P0 MOV R0, 0x400 ;  /* 0x0000040000008802 */ /* 0x000fc80000000f00 */
[----:B-1----:R-:W-:-:S05]  /*e290*/  @!P0 LEA R16, R3, R0, 0x18 ;  /* 0x0000000003108211 */ /* 0x002fca00078ec0ff */
[----:B------:R2:W-:Y:S01]  /*e2a0*/  @!P0 STS.128 [R16+0x132d0], R4 ;  /* 0x0132d00410008388 */ /* 0x0005e20000000c00 */
[----:B------:R-:W-:Y:S06]  /*e2b0*/  BAR.ARV 0x5, 0x200 ;  /* 0x0148000000007b1d */ /* 0x000fec0000002000 */
.L_x_10989:
[----:B------:R-:W-:Y:S02]  /*e2c0*/  ULDC UR4, c[0x0][0xc3c] ;  /* 0x00030f0000047ab9 */ /* 0x000fe40000000800 */
[----:B------:R-:W-:-:S06]  /*e2d0*/  UISETP.GE.AND UP0, UPT, UR45, UR4, UPT ;  /* 0x000000042d00728c */ /* 0x000fcc000bf06270 */
[----:B------:R-:W-:-:S13]  /*e2e0*/  PLOP3.LUT P0, PT, PT, PT, UP0, 0x80, 0x0 ;  /* 0x000000000000781c */ /* 0x000fda0003f0f008 */
[----:B------:R-:W-:Y:S05]  /*e2f0*/  @!P0 BRA `(.L_x_10997) ;  /* 0xffffffc400c48947 */ /* 0x000fea000383ffff */
.L_x_10930:
[----:B0-----:R-:W3:Y:S01]  /*e300*/  LDL.LU R0, [R1+0x4] ;  /* 0x0000040001007983 */ /* 0x001ee20000300800 */
[----:B------:R-:W-:Y:S01]  /*e310*/  BSSY B0, `(.L_x_10998) ;  /* 0x000000b000007945 */ /* 0x000fe20003800000 */
[----:B-12---:R-:W0:Y:S01]  /*e320*/  S2R R5, SR_CgaCtaId ;  /* 0x0000000000057919 */ /* 0x006e220000008800 */
        /* <DEDUP_REMOVED lines=9> */
.L_x_11042:
[----:B------:R-:W-:Y:S05]  /*e3c0*/  BSYNC B0 ;  /* 0x0000000000007941 */ /* 0x000fea0003800000 */
.L_x_10998:
[----:B------:R-:W-:-:S03]  /*e3d0*/  UMOV UR4, 0xffffffff ;  /* 0xffffffff00047882 */ /* 0x000fc60000000000 */
[----:B------:R-:W-:Y:S05]  /*e3e0*/  BRA.DIV UR4, `(.L_x_11000) ;  /* 0x0000000e04e87947 */ /* 0x000fea000b800000 */
[----:B0-----:R-:W0:Y:S02]  /*e3f0*/  S2R R0, SR_TID.X ;  /* 0x0000000000007919 */ /* 0x001e240000002100 */
[----:B0-----:R-:W-:-:S04]  /*e400*/  SHF.R.U32.HI R0, RZ, 0x5, R0 ;  /* 0x00000005ff007819 */ /* 0x001fc80000011600 */
[----:B------:R-:W-:-:S05]  /*e410*/  LOP3.LUT R0, R0, 0x3, RZ, 0xc0, !PT ;  /* 0x0000000300007812 */ /* 0x000fca00078ec0ff */
[----:B------:R0:W1:Y:S02]  /*e420*/  SHFL.IDX PT, R14, R0, RZ, 0x1f ;  /* 0x00001fff000e7589 */ /* 0x00006400000e0000 */
.L_x_11045:
[----:B-1----:R-:W-:Y:S01]  /*e430*/  ISETP.NE.AND P0, PT, R14, RZ, PT ;  /* 0x000000ff0e00720c */ /* 0x002fe20003f05270 */
[----:B------:R-:W-:-:S12]  /*e440*/  BSSY B0, `(.L_x_11001) ;  /* 0x000002b000007945 */ /* 0x000fd80003800000 */
[----:B------:R-:W-:Y:S05]  /*e450*/  @P0 BRA `(.L_x_11002) ;  /* 0x0000000000a40947 */ /* 0x000fea0003800000 */
[----:B------:R-:W-:-:S03]  /*e460*/  UMOV UR4, 0xffffffff ;  /* 0xffffffff00047882 */ /* 0x000fc60000000000 */
[----:B------:R-:W-:Y:S05]  /*e470*/  BRA.DIV UR4, `(.L_x_11003) ;  /* 0x0000000e04f87947 */ /* 0x000fea000b800000 */
[----:B------:R-:W-:-:S13]  /*e480*/  ELECT P6, URZ, PT ;  /* 0x00000000003f782f */ /* 0x000fda00038c0000 */
.L_x_11048:
[----:B------:R-:W-:Y:S05]  /*e490*/  @!P6 BRA `(.L_x_11002) ;  /* 0x000000000094e947 */ /* 0x000fea0003800000 */
[----:B------:R-:W-:-:S06]  /*e4a0*/  ULOP3.LUT UR4, UR40, 0x2, URZ, 0xfc, !UPT ;  /* 0x0000000228047892 */ /* 0x000fcc000f8efc3f */
[----:B0-----:R-:W-:-:S05]  /*e4b0*/  IMAD.U32 R0, RZ, RZ, UR4 ;  /* 0x00000004ff007e24 */ /* 0x001fca000f8e00ff */
[----:B------:R-:W-:-:S13]  /*e4c0*/  ISETP.NE.AND P0, PT, R0, 0x3, PT ;  /* 0x000000030000780c */ /* 0x000fda0003f05270 */
[----:B------:R-:W-:Y:S05]  /*e4d0*/  @!P0 BRA `(.L_x_11004) ;  /* 0x0000000000048947 */ /* 0x000fea0003800000 */
[----:B------:R-:W-:Y:S01]  /*e4e0*/  BPT.TRAP 0x1 ;  /* 0x000000040000795c */ /* 0x000fe20000300000 */
.L_x_11004:
[----:B------:R-:W-:Y:S01]  /*e4f0*/  VIADD R3, R7, 0x13240 ;  /* 0x0001324007037836 */ /* 0x000fe20000000000 */
[----:B------:R-:W-:Y:S01]  /*e500*/  SHF.L.U32 R4, R19, 0x1f, RZ ;  /* 0x0000001f13047819 */ /* 0x000fe200000006ff */
[----:B------:R-:W-:-:S03]  /*e510*/  VIADD R0, R18, 0x1 ;  /* 0x0000000112007836 */ /* 0x000fc60000000000 */
[----:B------:R-:W-:Y:S02]  /*e520*/  LEA R5, R18, R3, 0x3 ;  /* 0x0000000312057211 */ /* 0x000fe400078e18ff */
[C---:B------:R-:W-:Y:S02]  /*e530*/  ISETP.NE.AND P2, PT, R0.reuse, 0x2, PT ;  /* 0x000000020000780c */ /* 0x040fe40003f45270 */
[----:B------:R-:W0:Y:S02]  /*e540*/  SYNCS.PHASECHK.TRANS64.TRYWAIT P1, [R5+URZ], R4 ;  /* 0x00000004050075a7 */ /* 0x000e24000802017f */
[----:B------:R-:W-:Y:S02]  /*e550*/  SEL R2, RZ, 0x1, P2 ;  /* 0x00000001ff027807 */ /* 0x000fe40001000000 */
[----:B------:R-:W-:Y:S02]  /*e560*/  SEL R6, R0, RZ, P2 ;  /* 0x000000ff00067207 */ /* 0x000fe40001000000 */
[----:B------:R-:W-:-:S03]  /*e570*/  LOP3.LUT R0, R19, R2, RZ, 0x3c, !PT ;  /* 0x0000000213007212 */ /* 0x000fc600078e3cff */
[----:B------:R-:W-:Y:S01]  /*e580*/  IMAD R3, R6, 0x8, R3 ;  /* 0x0000000806037824 */ /* 0x000fe200078e0203 */
[----:B------:R-:W-:Y:S01]  /*e590*/  SHF.L.U32 R0, R0, 0x1f, RZ ;  /* 0x0000001f00007819 */ /* 0x000fe200000006ff */
[----:B0-----:R-:W-:Y:S06]  /*e5a0*/  @!P1 BRA `(.L_x_11005) ;  /* 0x0000000c00cc9947 */ /* 0x001fec0003800000 */
.L_x_11049:
[----:B------:R-:W1:Y:S02]  /*e5b0*/  SYNCS.PHASECHK.TRANS64.TRYWAIT P1, [R3+URZ], R0 ;  /* 0x00000000030075a7 */ /* 0x000e64000802017f */
[----:B-1----:R-:W-:Y:S05]  /*e5c0*/  @!P1 BRA `(.L_x_11006) ;  /* 0x0000000c00d89947 */ /* 0x002fea0003800000 */
.L_x_11050:
[----:B------:R-:W-:Y:S05]  /*e5d0*/  @!P0 BRA `(.L_x_11007) ;  /* 0x0000000000048947 */ /* 0x000fea0003800000 */
[----:B------:R-:W-:Y:S01]  /*e5e0*/  BPT.TRAP 0x1 ;  /* 0x000000040000795c */ /* 0x000fe20000300000 */
.L_x_11007:
[----:B-1----:R-:W-:-:S04]  /*e5f0*/  IMAD R3, R18, 0x8, R7 ;  /* 0x0000000812037824 */ /* 0x002fc800078e0207 */
[----:B------:R-:W1:Y:S02]  /*e600*/  SYNCS.PHASECHK.TRANS64.TRYWAIT P1, [R3+URZ+0x13260], R4 ;  /* 0x01326004030075a7 */ /* 0x000e64000802017f */
[----:B-1----:R-:W-:Y:S05]  /*e610*/  @!P1 BRA `(.L_x_11008) ;  /* 0x0000000c00d89947 */ /* 0x002fea0003800000 */
.L_x_11051:
[----:B------:R-:W-:Y:S05]  /*e620*/  @!P0 BRA `(.L_x_11009) ;  /* 0x0000000000048947 */ /* 0x000fea0003800000 */
[----:B------:R-:W-:Y:S01]  /*e630*/  BPT.TRAP 0x1 ;  /* 0x000000040000795c */ /* 0x000fe20000300000 */
.L_x_11009:
[----:B0-----:R-:W-:-:S04]  /*e640*/  IMAD R5, R6, 0x8, R7 ;  /* 0x0000000806057824 */ /* 0x001fc800078e0207 */
[----:B------:R-:W0:Y:S02]  /*e650*/  SYNCS.PHASECHK.TRANS64.TRYWAIT P1, [R5+URZ+0x13260], R0 ;  /* 0x01326000050075a7 */ /* 0x000e24000802017f */
[----:B0-----:R-:W-:Y:S05]  /*e660*/  @!P1 BRA `(.L_x_11010) ;  /* 0x0000000c00d89947 */ /* 0x001fea0003800000 */
.L_x_11052:
[----:B------:R-:W-:Y:S05]  /*e670*/  @!P0 BRA `(.L_x_11011) ;  /* 0x0000000000048947 */ /* 0x000fea0003800000 */
[----:B------:R-:W-:Y:S01]  /*e680*/  BPT.TRAP 0x1 ;  /* 0x000000040000795c */ /* 0x000fe20000300000 */
.L_x_11011:
[----:B------:R-:W2:Y:S02]  /*e690*/  SYNCS.PHASECHK.TRANS64.TRYWAIT P0, [R3+URZ+0x13280], R4 ;  /* 0x01328004030075a7 */ /* 0x000ea4000800017f */
[----:B--2---:R-:W-:Y:S05]  /*e6a0*/  @!P0 BRA `(.L_x_11012) ;  /* 0x0000000c00dc8947 */ /* 0x004fea0003800000 */
.L_x_11013:
[----:B---3--:R3:W4:Y:S02]  /*e6b0*/  SYNCS.PHASECHK.TRANS64.TRYWAIT P0, [R5+URZ+0x13280], R0 ;  /* 0x01328000050075a7 */ /* 0x008724000800017f */
[----:B----4-:R-:W-:Y:S05]  /*e6c0*/  @!P0 NANOSLEEP.SYNCS 0x989680 ;  /* 0x009896800000895d */ /* 0x010fea0003900000 */
[----:B------:R-:W4:Y:S02]  /*e6d0*/  @!P0 SYNCS.PHASECHK.TRANS64 P0, [R5+URZ+0x13280], R0 ;  /* 0x01328000050085a7 */ /* 0x000f24000800007f */
[----:B----4-:R-:W-:Y:S05]  /*e6e0*/  @!P0 BRA `(.L_x_11013) ;  /* 0xfffffffc00f08947 */ /* 0x010fea000383ffff */
.L_x_11002:
[----:B------:R-:W-:Y:S05]  /*e6f0*/  BSYNC B0 ;  /* 0x0000000000007941 */ /* 0x000fea0003800000 */
.L_x_11001:
[----:B------:R-:W-:Y:S05]  /*e700*/  EXIT ;  /* 0x000000000000794d */ /* 0x000fea0003800000 */
.L_x_10892:
[----:B0-----:R0:W1:Y:S02]  /*e710*/  SYNCS.PHASECHK.TRANS64.TRYWAIT P1, [R2+URZ+0x13200], R11 ;  /* 0x0132000b020075a7 */ /* 0x001064000802017f */
[----:B-1----:R-:W-:Y:S05]  /*e720*/  @!P1 NANOSLEEP.SYNCS 0x989680 ;  /* 0x009896800000995d */ /* 0x002fea0003900000 */
[----:B------:R-:W1:Y:S02]  /*e730*/  @!P1 SYNCS.PHASECHK.TRANS64 P1, [R2+URZ+0x13200], R11 ;  /* 0x0132000b020095a7 */ /* 0x000e64000802007f */
[----:B-1----:R-:W-:Y:S05]  /*e740*/  @!P1 BRA `(.L_x_10892) ;  /* 0xfffffffc00f09947 */ /* 0x002fea000383ffff */
[----:B------:R-:W-:Y:S05]  /*e750*/  BRA `(.L_x_11014) ;  /* 0xffffff3000407947 */ /* 0x000fea000383ffff */
.L_x_10896:
[----:B--2---:R2:W3:Y:S02]  /*e760*/  SYNCS.PHASECHK.TRANS64.TRYWAIT P1, [R5+URZ+0x13230], R6 ;  /* 0x01323006050075a7 */ /* 0x0044e4000802017f */
[----:B---3--:R-:W-:Y:S05]  /*e770*/  @!P1 NANOSLEEP.SYNCS 0x989680 ;  /* 0x009896800000995d */ /* 0x008fea0003900000 */
[----:B------:R-:W3:Y:S02]  /*e780*/  @!P1 SYNCS.PHASECHK.TRANS64 P1, [R5+URZ+0x13230], R6 ;  /* 0x01323006050095a7 */ /* 0x000ee4000802007f */
[----:B---3--:R-:W-:Y:S05]  /*e790*/  @!P1 BRA `(.L_x_10896) ;  /* 0xfffffffc00f09947 */ /* 0x008fea000383ffff */
[----:B------:R-:W-:Y:S05]  /*e7a0*/  BRA `(.L_x_10895) ;  /* 0xffffff3000707947 */ /* 0x000fea000383ffff */
.L_x_10901:
[----:B-1----:R1:W2:Y:S02]  /*e7b0*/  SYNCS.PHASECHK.TRANS64.TRYWAIT P1, [R7+URZ+0x13230], R10 ;  /* 0x0132300a070075a7 */ /* 0x0022a4000802017f */
[----:B--2---:R-:W-:Y:S05]  /*e7c0*/  @!P1 NANOSLEEP.SYNCS 0x989680 ;  /* 0x009896800000995d */ /* 0x004fea0003900000 */
[----:B------:R-:W2:Y:S02]  /*e7d0*/  @!P1 SYNCS.PHASECHK.TRANS64 P1, [R7+URZ+0x13230], R10 ;  /* 0x0132300a070095a7 */ /* 0x000ea4000802007f */
[----:B--2---:R-:W-:Y:S05]  /*e7e0*/  @!P1 BRA `(.L_x_10901) ;  /* 0xfffffffc00f09947 */ /* 0x004fea000383ffff */
[----:B------:R-:W-:Y:S05]  /*e7f0*/  BRA `(.L_x_10900) ;  /* 0xffffff6000e07947 */ /* 0x000fea000383ffff */
.L_x_10905:
[----:B-1----:R-:W-:-:S04]  /*e800*/  IMAD.U32 R11, RZ, RZ, UR9 ;  /* 0x00000009ff0b7e24 */ /* 0x002fc8000f8e00ff */
[----:B------:R1:W2:Y:S03]  /*e810*/  SYNCS.PHASECHK.TRANS64.TRYWAIT P1, [R11+URZ+0x13250], R10 ;  /* 0x0132500a0b0075a7 */ /* 0x0002a6000802017f */
[----:B--2---:R-:W-:Y:S05]  /*e820*/  @!P1 NANOSLEEP.SYNCS 0x989680 ;  /* 0x009896800000995d */ /* 0x004fea0003900000 */
[----:B------:R-:W2:Y:S02]  /*e830*/  @!P1 SYNCS.PHASECHK.TRANS64 P1, [R11+URZ+0x13250], R10 ;  /* 0x0132500a0b0095a7 */ /* 0x000ea4000802007f */
[----:B--2---:R-:W-:Y:S05]  /*e840*/  @!P1 BRA `(.L_x_10905) ;  /* 0xfffffffc00ec9947 */ /* 0x004fea000383ffff */
[----:B------:R-:W-:Y:S05]  /*e850*/  BRA `(.L_x_10904) ;  /* 0xffffff6400f07947 */ /* 0x000fea000383ffff */
.L_x_10911:
[----:B-1----:R1:W2:Y:S02]  /*e860*/  SYNCS.PHASECHK.TRANS64.TRYWAIT P1, [R15+URZ+0x13250], R0 ;  /* 0x013250000f0075a7 */ /* 0x0022a4000802017f */
[----:B--2---:R-:W-:Y:S05]  /*e870*/  @!P1 NANOSLEEP.SYNCS 0x989680 ;  /* 0x009896800000995d */ /* 0x004fea0003900000 */
[----:B------:R-:W2:Y:S02]  /*e880*/  @!P1 SYNCS.PHASECHK.TRANS64 P1, [R15+URZ+0x13250], R0 ;  /* 0x013250000f0095a7 */ /* 0x000ea4000802007f */
[----:B--2---:R-:W-:Y:S05]  /*e890*/  @!P1 BRA `(.L_x_10911) ;  /* 0xfffffffc00f09947 */ /* 0x004fea000383ffff */
[----:B------:R-:W-:Y:S05]  /*e8a0*/  BRA `(.L_x_10910) ;  /* 0xffffff8c00c47947 */ /* 0x000fea000383ffff */
.L_x_10945:
[----:B------:R-:W-:Y:S01]  /*e8b0*/  IMAD.MOV.U32 R13, RZ, RZ, R20 ;  /* 0x000000ffff0d7224 */ /* 0x000fe200078e0014 */
[----:B------:R-:W-:Y:S01]  /*e8c0*/  MOV R11, 0x1f ;  /* 0x0000001f000b7802 */ /* 0x000fe20000000f00 */
[----:B------:R-:W-:Y:S02]  /*e8d0*/  IMAD.MOV.U32 R12, RZ, RZ, RZ ;  /* 0x000000ffff0c7224 */ /* 0x000fe400078e00ff */
[----:B------:R-:W-:-:S07]  /*e8e0*/  IMAD.MOV.U32 R15, RZ, RZ, -0x1 ;  /* 0xffffffffff0f7424 */ /* 0x000fce00078e00ff */
[----:B------:R-:W-:Y:S05]  /*e8f0*/  WARPSYNC.COLLECTIVE R15, `(.L_x_11015) ;  /* 0x000000000f087348 */ /* 0x000fea0003c00000 */
[----:B------:R0:W1:Y:S02]  /*e900*/  SHFL.IDX P6, R14, R13, R12, R11 ;  /* 0x0000000c0d0e7389 */ /* 0x00006400000c000b */
[----:B01----:R-:W-:Y:S01]  /*e910*/  ENDCOLLECTIVE ;  /* 0x000000000000791b */ /* 0x003fe20003800000 */
.L_x_11015:
[----:B------:R-:W-:Y:S05]  /*e920*/  BRA `(.L_x_11016) ;  /* 0xffffffcc008c7947 */ /* 0x000fea000383ffff */
.L_x_10947:
[----:B------:R-:W-:Y:S01]  /*e930*/  BSSY B0, `(.L_x_11017) ;  /* 0x0000006000007945 */ /* 0x000fe20003800000 */
[----:B------:R-:W-:-:S07]  /*e940*/  IMAD.MOV.U32 R15, RZ, RZ, -0x1 ;  /* 0xffffffffff0f7424 */ /* 0x000fce00078e00ff */
[----:B0-----:R-:W-:Y:S05]  /*e950*/  WARPSYNC.COLLECTIVE R15, `(.L_x_11018) ;  /* 0x000000000f0c7348 */ /* 0x001fea0003c00000 */
[----:B------:R-:W-:Y:S02]  /*e960*/  ELECT P6, UR62, PT ;  /* 0x00000000003e782f */ /* 0x000fe400038c0000 */
[----:B------:R-:W-:Y:S01]  /*e970*/  MOV R14, UR62 ;  /* 0x0000003e000e7c02 */ /* 0x000fe20008000f00 */
[----:B0-----:R-:W-:Y:S10]  /*e980*/  ENDCOLLECTIVE ;  /* 0x000000000000791b */ /* 0x001ff40003800000 */
.L_x_11018:
[----:B------:R-:W-:Y:S05]  /*e990*/  BSYNC B0 ;  /* 0x0000000000007941 */ /* 0x000fea0003800000 */
.L_x_11017:
[----:B------:R-:W-:Y:S05]  /*e9a0*/  BRA `(.L_x_11019) ;  /* 0xffffffcc00947947 */ /* 0x000fea000383ffff */
.L_x_10949:
[----:B-1----:R1:W2:Y:S02]  /*e9b0*/  SYNCS.PHASECHK.TRANS64.TRYWAIT P0, [R5+URZ+0x13280], R2 ;  /* 0x01328002050075a7 */ /* 0x0022a4000800017f */
[----:B--2---:R-:W-:Y:S05]  /*e9c0*/  @!P0 NANOSLEEP.SYNCS 0x989680 ;  /* 0x009896800000895d */ /* 0x004fea0003900000 */
[----:B------:R-:W2:Y:S02]  /*e9d0*/  @!P0 SYNCS.PHASECHK.TRANS64 P0, [R5+URZ+0x13280], R2 ;  /* 0x01328002050085a7 */ /* 0x000ea4000800007f */
[----:B--2---:R-:W-:Y:S05]  /*e9e0*/  @!P0 BRA `(.L_x_10949) ;  /* 0xfffffffc00f08947 */ /* 0x004fea000383ffff */
[----:B------:R-:W-:Y:S05]  /*e9f0*/  BRA `(.L_x_11020) ;  /* 0xffffffcc00f47947 */ /* 0x000fea000383ffff */
.L_x_10951:
[----:B--2---:R2:W3:Y:S02]  /*ea00*/  SYNCS.PHASECHK.TRANS64.TRYWAIT P0, [R5+URZ+0x13240], R2 ;  /* 0x01324002050075a7 */ /* 0x0044e4000800017f */
[----:B---3--:R-:W-:Y:S05]  /*ea10*/  @!P0 NANOSLEEP.SYNCS 0x989680 ;  /* 0x009896800000895d */ /* 0x008fea0003900000 */
[----:B------:R-:W3:Y:S02]  /*ea20*/  @!P0 SYNCS.PHASECHK.TRANS64 P0, [R5+URZ+0x13240], R2 ;  /* 0x01324002050085a7 */ /* 0x000ee4000800007f */
[----:B---3--:R-:W-:Y:S05]  /*ea30*/  @!P0 BRA `(.L_x_10951) ;  /* 0xfffffffc00f08947 */ /* 0x008fea000383ffff */
[----:B------:R-:W-:Y:S05]  /*ea40*/  BRA `(.L_x_11021) ;  /* 0xffffffd000447947 */ /* 0x000fea000383ffff */
.L_x_10955:
[----:B------:R-:W-:Y:S02]  /*ea50*/  IMAD.MOV.U32 R13, RZ, RZ, R5 ;  /* 0x000000ffff0d7224 */ /* 0x000fe400078e0005 */
[----:B------:R-:W-:Y:S02]  /*ea60*/  IMAD.MOV.U32 R12, RZ, RZ, RZ ;  /* 0x000000ffff0c7224 */ /* 0x000fe400078e00ff */
[----:B------:R-:W-:Y:S02]  /*ea70*/  IMAD.MOV.U32 R11, RZ, RZ, 0x1c1f ;  /* 0x00001c1fff0b7424 */ /* 0x000fe400078e00ff */
[----:B------:R-:W-:Y:S02]  /*ea80*/  IMAD.MOV.U32 R15, RZ, RZ, -0x1 ;  /* 0xffffffffff0f7424 */ /* 0x000fe400078e00ff */
[----:B------:R-:W-:Y:S02]  /*ea90*/  IMAD R27, R27, R7, RZ ;  /* 0x000000071b1b7224 */ /* 0x000fe400078e02ff */
[----:B------:R-:W-:-:S07]  /*eaa0*/  IMAD R25, R25, 0xc0, R21 ;  /* 0x000000c019197824 */ /* 0x000fce00078e0215 */
[----:B-----5:R-:W-:Y:S05]  /*eab0*/  WARPSYNC.COLLECTIVE R15, `(.L_x_11022) ;  /* 0x000000000f087348 */ /* 0x020fea0003c00000 */
[----:B------:R0:W1:Y:S02]  /*eac0*/  SHFL.IDX P6, R14, R13, R12, R11 ;  /* 0x0000000c0d0e7389 */ /* 0x00006400000c000b */
[----:B01---5:R-:W-:Y:S01]  /*ead0*/  ENDCOLLECTIVE ;  /* 0x000000000000791b */ /* 0x023fe20003800000 */
.L_x_11022:
[C---:B------:R-:W-:Y:S01]  /*eae0*/  VIADD R8, R25.reuse, 0x20 ;  /* 0x0000002019087836 */ /* 0x040fe20000000000 */
[----:B------:R-:W-:Y:S02]  /*eaf0*/  ISETP.GE.AND P1, PT, R25, R27, PT ;  /* 0x0000001b1900720c */ /* 0x000fe40003f26270 */
[----:B------:R-:W-:Y:S01]  /*eb00*/  MOV R13, R0 ;  /* 0x00000000000d7202 */ /* 0x000fe20000000f00 */
[----:B------:R-:W-:-:S10]  /*eb10*/  IMAD.MOV.U32 R2, RZ, RZ, R14 ;  /* 0x000000ffff027224 */ /* 0x000fd400078e000e */
[----:B------:R-:W-:Y:S05]  /*eb20*/  WARPSYNC.COLLECTIVE R15, `(.L_x_11023) ;  /* 0x000000000f087348 */ /* 0x000fea0003c00000 */
[----:B------:R0:W1:Y:S02]  /*eb30*/  SHFL.IDX P6, R14, R13, R12, R11 ;  /* 0x0000000c0d0e7389 */ /* 0x00006400000c000b */
[----:B01----:R-:W-:Y:S01]  /*eb40*/  ENDCOLLECTIVE ;  /* 0x000000000000791b */ /* 0x003fe20003800000 */
.L_x_11023:
[----:B------:R-:W-:Y:S02]  /*eb50*/  IMAD.MOV.U32 R13, RZ, RZ, R5 ;  /* 0x000000ffff0d7224 */ /* 0x000fe400078e0005 */
[----:B------:R-:W-:Y:S01]  /*eb60*/  IMAD.MOV.U32 R12, RZ, RZ, 0x1 ;  /* 0x00000001ff0c7424 */ /* 0x000fe200078e00ff */
[----:B------:R-:W-:-:S05]  /*eb70*/  @!P1 IADD3 R14, P2, R20, R14, RZ ;  /* 0x0000000e140e9210 */ /* 0x000fca0007f5e0ff */
[----:B------:R-:W-:Y:S02]  /*eb80*/  @!P1 IMAD.X R3, RZ, RZ, R2, P2 ;  /* 0x000000ffff039224 */ /* 0x000fe400010e0602 */
[----:B------:R-:W-:-:S07]  /*eb90*/  @!P1 IMAD.MOV.U32 R2, RZ, RZ, R14 ;  /* 0x000000ffff029224 */ /* 0x000fce00078e000e */
[----:B------:R-:W-:Y:S05]  /*eba0*/  WARPSYNC.COLLECTIVE R15, `(.L_x_11024) ;  /* 0x000000000f087348 */ /* 0x000fea0003c00000 */
[----:B------:R0:W1:Y:S02]  /*ebb0*/  SHFL.IDX P6, R14, R13, R12, R11 ;  /* 0x0000000c0d0e7389 */ /* 0x00006400000c000b */
[----:B01----:R-:W-:Y:S01]  /*ebc0*/  ENDCOLLECTIVE ;  /* 0x000000000000791b */ /* 0x003fe20003800000 */
.L_x_11024:
[----:B------:R-:W-:Y:S01]  /*ebd0*/  @!PT LDS RZ, [RZ] ;  /* 0x00000000fffff984 */ /* 0x000fe20000000800 */
[----:B------:R-:W-:Y:S01]  /*ebe0*/  @!PT LDS RZ, [RZ] ;  /* 0x00000000fffff984 */ /* 0x000fe20000000800 */
[----:B------:R-:W-:Y:S01]  /*ebf0*/  @!PT LDS RZ, [RZ] ;  /* 0x00000000fffff984 */ /* 0x000fe20000000800 */
[----:B------:R0:W-:Y:S01]  /*ec00*/  @!P1 LDGSTS.E.BYPASS.LTC128B.128 [R10+0xb000], desc[UR50][R2.64], !P0 ;  /* 0x0b000000020a9fae */ /* 0x0001e2000c101d72 */
[----:B------:R-:W-:Y:S01]  /*ec10*/  ISETP.GE.AND P1, PT, R8, R27, PT ;  /* 0x0000001b0800720c */ /* 0x000fe20003f26270 */
[----:B------:R-:W-:Y:S02]  /*ec20*/  VIADD R8, R25, 0x40 ;  /* 0x0000004019087836 */ /* 0x000fe40000000000 */
[----:B------:R-:W-:Y:S02]  /*ec30*/  IMAD.MOV.U32 R13, RZ, RZ, R0 ;  /* 0x000000ffff0d7224 */ /* 0x000fe400078e0000 */
[----:B0-----:R-:W-:-:S08]  /*ec40*/  IMAD.MOV.U32 R2, RZ, RZ, R14 ;  /* 0x000000ffff027224 */ /* 0x001fd000078e000e */
[----:B------:R-:W-:Y:S05]  /*ec50*/  WARPSYNC.COLLECTIVE R15, `(.L_x_11025) ;  /* 0x000000000f087348 */ /* 0x000fea0003c00000 */
[----:B------:R0:W1:Y:S02]  /*ec60*/  SHFL.IDX P6, R14, R13, R12, R11 ;  /* 0x0000000c0d0e7389 */ /* 0x00006400000c000b */
[----:B01----:R-:W-:Y:S01]  /*ec70*/  ENDCOLLECTIVE ;  /* 0x000000000000791b */ /* 0x003fe20003800000 */
.L_x_11025:
[----:B------:R-:W-:Y:S02]  /*ec80*/  IMAD.MOV.U32 R13, RZ, RZ, R5 ;  /* 0x000000ffff0d7224 */ /* 0x000fe400078e0005 */
[----:B------:R-:W-:Y:S01]  /*ec90*/  IMAD.MOV.U32 R12, RZ, RZ, 0x2 ;  /* 0x00000002ff0c7424 */ /* 0x000fe200078e00ff */
[----:B------:R-:W-:-:S04]  /*eca0*/  @!P1 IADD3 R14, P2, R20, R14, RZ ;  /* 0x0000000e140e9210 */ /* 0x000fc80007f5e0ff */
[----:B------:R-:W-:Y:S01]  /*ecb0*/  @!P1 IADD3.X R3, RZ, R2, RZ, P2, !PT ;  /* 0x00000002ff039210 */ /* 0x000fe200017fe4ff */
[----:B------:R-:W-:-:S08]  /*ecc0*/  @!P1 IMAD.MOV.U32 R2, RZ, RZ, R14 ;  /* 0x000000ffff029224 */ /* 0x000fd000078e000e */
[----:B------:R-:W-:Y:S05]  /*ecd0*/  WARPSYNC.COLLECTIVE R15, `(.L_x_11026) ;  /* 0x000000000f087348 */ /* 0x000fea0003c00000 */
[----:B------:R0:W1:Y:S02]  /*ece0*/  SHFL.IDX P6, R14, R13, R12, R11 ;  /* 0x0000000c0d0e7389 */ /* 0x00006400000c000b */
[----:B01----:R-:W-:Y:S01]  /*ecf0*/  ENDCOLLECTIVE ;  /* 0x000000000000791b */ /* 0x003fe20003800000 */
.L_x_11026:
[----:B------:R-:W-:Y:S01]  /*ed00*/  @!PT LDS RZ, [RZ] ;  /* 0x00000000fffff984 */ /* 0x000fe20000000800 */
[----:B------:R-:W-:Y:S01]  /*ed10*/  @!PT LDS RZ, [RZ] ;  /* 0x00000000fffff984 */ /* 0x000fe20000000800 */
[----:B------:R-:W-:Y:S01]  /*ed20*/  @!PT LDS RZ, [RZ] ;  /* 0x00000000fffff984 */ /* 0x000fe20000000800 */
[----:B------:R0:W-:Y:S01]  /*ed30*/  @!P1 LDGSTS.E.BYPASS.LTC128B.128 [R10+0xb800], desc[UR50][R2.64], !P0 ;  /* 0x0b800000020a9fae */ /* 0x0001e2000c101d72 */
[----:B------:R-:W-:Y:S01]  /*ed40*/  ISETP.GE.AND P1, PT, R8, R27, PT ;  /* 0x0000001b0800720c */ /* 0x000fe20003f26270 */
[----:B------:R-:W-:Y:S02]  /*ed50*/  IMAD.MOV.U32 R13, RZ, RZ, R0 ;  /* 0x000000ffff0d7224 */ /* 0x000fe400078e0000 */
[----:B0-----:R-:W-:-:S10]  /*ed60*/  IMAD.MOV.U32 R2, RZ, RZ, R14 ;  /* 0x000000ffff027224 */ /* 0x001fd400078e000e */
[----:B------:R-:W-:Y:S05]  /*ed70*/  WARPSYNC.COLLECTIVE R15, `(.L_x_11027) ;  /* 0x000000000f087348 */ /* 0x000fea0003c00000 */
[----:B------:R0:W1:Y:S02]  /*ed80*/  SHFL.IDX P6, R14, R13, R12, R11 ;  /* 0x0000000c0d0e7389 */ /* 0x00006400000c000b */
[----:B01----:R-:W-:Y:S01]  /*ed90*/  ENDCOLLECTIVE ;  /* 0x000000000000791b */ /* 0x003fe20003800000 */
.L_x_11027:
[----:B------:R-:W-:Y:S02]  /*eda0*/  IMAD.MOV.U32 R13, RZ, RZ, R5 ;  /* 0x000000ffff0d7224 */ /* 0x000fe400078e0005 */
[----:B------:R-:W-:Y:S01]  /*edb0*/  IMAD.MOV.U32 R12, RZ, RZ, 0x3 ;  /* 0x00000003ff0c7424 */ /* 0x000fe200078e00ff */
[----:B------:R-:W-:-:S05]  /*edc0*/  @!P1 IADD3 R14, P2, R20, R14, RZ ;  /* 0x0000000e140e9210 */ /* 0x000fca0007f5e0ff */
[----:B------:R-:W-:Y:S01]  /*edd0*/  @!P1 IMAD.X R3, RZ, RZ, R2, P2 ;  /* 0x000000ffff039224 */ /* 0x000fe200010e0602 */
[----:B------:R-:W-:-:S07]  /*ede0*/  @!P1 MOV R2, R14 ;  /* 0x0000000e00029202 */ /* 0x000fce0000000f00 */
[----:B------:R-:W-:Y:S05]  /*edf0*/  WARPSYNC.COLLECTIVE R15, `(.L_x_11028) ;  /* 0x000000000f087348 */ /* 0x000fea0003c00000 */
[----:B------:R0:W1:Y:S02]  /*ee00*/  SHFL.IDX P6, R14, R13, R12, R11 ;  /* 0x0000000c0d0e7389 */ /* 0x00006400000c000b */
[----:B01----:R-:W-:Y:S01]  /*ee10*/  ENDCOLLECTIVE ;  /* 0x000000000000791b */ /* 0x003fe20003800000 */
.L_x_11028:
[----:B------:R-:W-:Y:S01]  /*ee20*/  @!PT LDS RZ, [RZ] ;  /* 0x00000000fffff984 */ /* 0x000fe20000000800 */
[----:B------:R-:W-:Y:S01]  /*ee30*/  @!PT LDS RZ, [RZ] ;  /* 0x00000000fffff984 */ /* 0x000fe20000000800 */
[----:B------:R-:W-:Y:S01]  /*ee40*/  @!PT LDS RZ, [RZ] ;  /* 0x00000000fffff984 */ /* 0x000fe20000000800 */
[----:B------:R0:W-:Y:S01]  /*ee50*/  @!P1 LDGSTS.E.BYPASS.LTC128B.128 [R10+0xc000], desc[UR50][R2.64], !P0 ;  /* 0x0c000000020a9fae */ /* 0x0001e2000c101d72 */
[----:B------:R-:W-:Y:S02]  /*ee60*/  IMAD.MOV.U32 R13, RZ, RZ, R0 ;  /* 0x000000ffff0d7224 */ /* 0x000fe400078e0000 */
[----:B------:R-:W-:-:S05]  /*ee70*/  VIADD R0, R25, 0x60 ;  /* 0x0000006019007836 */ /* 0x000fca0000000000 */
[----:B------:R-:W-:Y:S01]  /*ee80*/  ISETP.GE.AND P1, PT, R0, R27, PT ;  /* 0x0000001b0000720c */ /* 0x000fe20003f26270 */
[----:B------:R-:W-:-:S12]  /*ee90*/  IMAD.MOV.U32 R5, RZ, RZ, R14 ;  /* 0x000000ffff057224 */ /* 0x000fd800078e000e */
[----:B0-----:R-:W-:Y:S05]  /*eea0*/  WARPSYNC.COLLECTIVE R15, `(.L_x_11029) ;  /* 0x000000000f087348 */ /* 0x001fea0003c00000 */
[----:B------:R1:W2:Y:S02]  /*eeb0*/  SHFL.IDX P6, R14, R13, R12, R11 ;  /* 0x0000000c0d0e7389 */ /* 0x0002a400000c000b */
[----:B012---:R-:W-:Y:S01]  /*eec0*/  ENDCOLLECTIVE ;  /* 0x000000000000791b */ /* 0x007fe20003800000 */
.L_x_11029:
[----:B------:R-:W-:Y:S01]  /*eed0*/  MOV R13, R6 ;  /* 0x00000006000d7202 */ /* 0x000fe20000000f00 */
[----:B------:R-:W-:Y:S02]  /*eee0*/  IMAD.MOV.U32 R12, RZ, RZ, RZ ;  /* 0x000000ffff0c7224 */ /* 0x000fe400078e00ff */
[----:B------:R-:W-:-:S07]  /*eef0*/  IMAD.MOV.U32 R7, RZ, RZ, R14 ;  /* 0x000000ffff077224 */ /* 0x000fce00078e000e */
[----:B------:R-:W-:Y:S05]  /*ef00*/  WARPSYNC.COLLECTIVE R15, `(.L_x_11030) ;  /* 0x000000000f087348 */ /* 0x000fea0003c00000 */
[----:B------:R0:W1:Y:S02]  /*ef10*/  SHFL.IDX P6, R14, R13, R12, R11 ;  /* 0x0000000c0d0e7389 */ /* 0x00006400000c000b */
[----:B01----:R-:W-:Y:S01]  /*ef20*/  ENDCOLLECTIVE ;  /* 0x000000000000791b */ /* 0x003fe20003800000 */
.L_x_11030:
        /* <DEDUP_REMOVED lines=11> */
.L_x_11031:
[----:B------:R-:W-:-:S05]  /*efe0*/  VIADD R2, R25, 0x80 ;  /* 0x0000008019027836 */ /* 0x000fca0000000000 */
[----:B------:R-:W-:Y:S01]  /*eff0*/  ISETP.GE.AND P2, PT, R2, R27, PT ;  /* 0x0000001b0200720c */ /* 0x000fe20003f46270 */
[----:B------:R-:W-:Y:S02]  /*f000*/  IMAD.MOV.U32 R13, RZ, RZ, R6 ;  /* 0x000000ffff0d7224 */ /* 0x000fe400078e0006 */
[----:B------:R-:W-:-:S10]  /*f010*/  IMAD.MOV.U32 R12, RZ, RZ, 0x1 ;  /* 0x00000001ff0c7424 */ /* 0x000fd400078e00ff */
[----:B------:R-:W-:-:S13]  /*f020*/  @!P2 IADD3 R2, P1, R20, R14, RZ ;  /* 0x0000000e1402a210 */ /* 0x000fda0007f3e0ff */
[----:B------:R-:W-:Y:S05]  /*f030*/  WARPSYNC.COLLECTIVE R15, `(.L_x_11032) ;  /* 0x000000000f087348 */ /* 0x000fea0003c00000 */
[----:B------:R0:W1:Y:S02]  /*f040*/  SHFL.IDX P6, R14, R13, R12, R11 ;  /* 0x0000000c0d0e7389 */ /* 0x00006400000c000b */
[----:B01----:R-:W-:Y:S01]  /*f050*/  ENDCOLLECTIVE ;  /* 0x000000000000791b */ /* 0x003fe20003800000 */
.L_x_11032:
        /* <DEDUP_REMOVED lines=10> */
.L_x_11033:
[----:B------:R-:W-:Y:S05]  /*f100*/  BRA `(.L_x_11034) ;  /* 0xffffffd400407947 */ /* 0x000fea000383ffff */
.L_x_10958:
[----:B0-----:R0:W1:Y:S02]  /*f110*/  SYNCS.PHASECHK.TRANS64.TRYWAIT P0, [R16+URZ+0x13220], R3 ;  /* 0x01322003100075a7 */ /* 0x001064000800017f */
[----:B-1----:R-:W-:Y:S05]  /*f120*/  @!P0 NANOSLEEP.SYNCS 0x989680 ;  /* 0x009896800000895d */ /* 0x002fea0003900000 */
[----:B------:R-:W1:Y:S02]  /*f130*/  @!P0 SYNCS.PHASECHK.TRANS64 P0, [R16+URZ+0x13220], R3 ;  /* 0x01322003100085a7 */ /* 0x000e64000800007f */
[----:B-1----:R-:W-:Y:S05]  /*f140*/  @!P0 BRA `(.L_x_10958) ;  /* 0xfffffffc00f08947 */ /* 0x002fea000383ffff */
[----:B------:R-:W-:Y:S05]  /*f150*/  BRA `(.L_x_11035) ;  /* 0xffffffd4009c7947 */ /* 0x000fea000383ffff */
.L_x_10964:
[----:B0-----:R0:W1:Y:S02]  /*f160*/  SYNCS.PHASECHK.TRANS64.TRYWAIT P0, [R4+URZ+0x13280], R3 ;  /* 0x01328003040075a7 */ /* 0x001064000800017f */
[----:B-1----:R-:W-:Y:S05]  /*f170*/  @!P0 NANOSLEEP.SYNCS 0x989680 ;  /* 0x009896800000895d */ /* 0x002fea0003900000 */
[----:B------:R-:W1:Y:S02]  /*f180*/  @!P0 SYNCS.PHASECHK.TRANS64 P0, [R4+URZ+0x13280], R3 ;  /* 0x01328003040085a7 */ /* 0x000e64000800007f */
[----:B-1----:R-:W-:Y:S05]  /*f190*/  @!P0 BRA `(.L_x_10964) ;  /* 0xfffffffc00f08947 */ /* 0x002fea000383ffff */
[----:B------:R-:W-:Y:S05]  /*f1a0*/  BRA `(.L_x_11036) ;  /* 0xffffffd800487947 */ /* 0x000fea000383ffff */
.L_x_10969:
[----:B-1----:R1:W2:Y:S02]  /*f1b0*/  SYNCS.PHASECHK.TRANS64.TRYWAIT P0, [R4+URZ+0x13240], R3 ;  /* 0x01324003040075a7 */ /* 0x0022a4000800017f */
[----:B--2---:R-:W-:Y:S05]  /*f1c0*/  @!P0 NANOSLEEP.SYNCS 0x989680 ;  /* 0x009896800000895d */ /* 0x004fea0003900000 */
[----:B------:R-:W2:Y:S02]  /*f1d0*/  @!P0 SYNCS.PHASECHK.TRANS64 P0, [R4+URZ+0x13240], R3 ;  /* 0x01324003040085a7 */ /* 0x000ea4000800007f */
[----:B--2---:R-:W-:Y:S05]  /*f1e0*/  @!P0 BRA `(.L_x_10969) ;  /* 0xfffffffc00f08947 */ /* 0x004fea000383ffff */
[----:B------:R-:W-:Y:S05]  /*f1f0*/  BRA `(.L_x_11037) ;  /* 0xffffffd800c47947 */ /* 0x000fea000383ffff */
.L_x_10975:
[----:B0-----:R0:W1:Y:S02]  /*f200*/  SYNCS.PHASECHK.TRANS64.TRYWAIT P0, [R3+URZ+0x13270], R2 ;  /* 0x01327002030075a7 */ /* 0x001064000800017f */
[----:B-1----:R-:W-:Y:S05]  /*f210*/  @!P0 NANOSLEEP.SYNCS 0x989680 ;  /* 0x009896800000895d */ /* 0x002fea0003900000 */
[----:B------:R-:W1:Y:S02]  /*f220*/  @!P0 SYNCS.PHASECHK.TRANS64 P0, [R3+URZ+0x13270], R2 ;  /* 0x01327002030085a7 */ /* 0x000e64000800007f */
[----:B-1----:R-:W-:Y:S05]  /*f230*/  @!P0 BRA `(.L_x_10975) ;  /* 0xfffffffc00f08947 */ /* 0x002fea000383ffff */
[----:B------:R-:W-:Y:S05]  /*f240*/  BRA `(.L_x_11038) ;  /* 0xffffffdc00607947 */ /* 0x000fea000383ffff */
.L_x_10977:
[----:B0-----:R0:W1:Y:S02]  /*f250*/  SYNCS.PHASECHK.TRANS64.TRYWAIT P0, [R3+URZ+0x13260], R2 ;  /* 0x01326002030075a7 */ /* 0x001064000800017f */
[----:B-1----:R-:W-:Y:S05]  /*f260*/  @!P0 NANOSLEEP.SYNCS 0x989680 ;  /* 0x009896800000895d */ /* 0x002fea0003900000 */
[----:B------:R-:W1:Y:S02]  /*f270*/  @!P0 SYNCS.PHASECHK.TRANS64 P0, [R3+URZ+0x13260], R2 ;  /* 0x01326002030085a7 */ /* 0x000e64000800007f */
[----:B-1----:R-:W-:Y:S05]  /*f280*/  @!P0 BRA `(.L_x_10977) ;  /* 0xfffffffc00f08947 */ /* 0x002fea000383ffff */
[----:B------:R-:W-:Y:S05]  /*f290*/  BRA `(.L_x_11039) ;  /* 0xffffffdc00687947 */ /* 0x000fea000383ffff */
.L_x_10984:
[----:B0-----:R0:W1:Y:S02]  /*f2a0*/  SYNCS.PHASECHK.TRANS64.TRYWAIT P1, [R2+URZ+0x13270], R3 ;  /* 0x01327003020075a7 */ /* 0x001064000802017f */
[----:B-1----:R-:W-:Y:S05]  /*f2b0*/  @!P1 NANOSLEEP.SYNCS 0x989680 ;  /* 0x009896800000995d */ /* 0x002fea0003900000 */
[----:B------:R-:W1:Y:S02]  /*f2c0*/  @!P1 SYNCS.PHASECHK.TRANS64 P1, [R2+URZ+0x13270], R3 ;  /* 0x01327003020095a7 */ /* 0x000e64000802007f */
[----:B-1----:R-:W-:Y:S05]  /*f2d0*/  @!P1 BRA `(.L_x_10984) ;  /* 0xfffffffc00f09947 */ /* 0x002fea000383ffff */
[----:B------:R-:W-:Y:S05]  /*f2e0*/  BRA `(.L_x_11040) ;  /* 0xffffffe000ac7947 */ /* 0x000fea000383ffff */
.L_x_10986:
[----:B0-----:R0:W1:Y:S02]  /*f2f0*/  SYNCS.PHASECHK.TRANS64.TRYWAIT P1, [R2+URZ+0x13260], R5 ;  /* 0x01326005020075a7 */ /* 0x001064000802017f */
[----:B-1----:R-:W-:Y:S05]  /*f300*/  @!P1 NANOSLEEP.SYNCS 0x989680 ;  /* 0x009896800000995d */ /* 0x002fea0003900000 */
[----:B------:R-:W1:Y:S02]  /*f310*/  @!P1 SYNCS.PHASECHK.TRANS64 P1, [R2+URZ+0x13260], R5 ;  /* 0x01326005020095a7 */ /* 0x000e64000802007f */
[----:B-1----:R-:W-:Y:S05]  /*f320*/  @!P1 BRA `(.L_x_10986) ;  /* 0xfffffffc00f09947 */ /* 0x002fea000383ffff */
[----:B------:R-:W-:Y:S05]  /*f330*/  BRA `(.L_x_11041) ;  /* 0xffffffe000b47947 */ /* 0x000fea000383ffff */
.L_x_10999:
[----:B0-----:R0:W1:Y:S02]  /*f340*/  SYNCS.PHASECHK.TRANS64.TRYWAIT P0, [R7+URZ+0x13220], R0 ;  /* 0x01322000070075a7 */ /* 0x001064000800017f */
[----:B-1----:R-:W-:Y:S05]  /*f350*/  @!P0 NANOSLEEP.SYNCS 0x989680 ;  /* 0x009896800000895d */ /* 0x002fea0003900000 */
[----:B------:R-:W1:Y:S02]  /*f360*/  @!P0 SYNCS.PHASECHK.TRANS64 P0, [R7+URZ+0x13220], R0 ;  /* 0x01322000070085a7 */ /* 0x000e64000800007f */
[----:B-1----:R-:W-:Y:S05]  /*f370*/  @!P0 BRA `(.L_x_10999) ;  /* 0xfffffffc00f08947 */ /* 0x002fea000383ffff */
[----:B------:R-:W-:Y:S05]  /*f380*/  BRA `(.L_x_11042) ;  /* 0xfffffff0000c7947 */ /* 0x000fea000383ffff */
.L_x_11000:
        /* <DEDUP_REMOVED lines=11> */
.L_x_11044:
[----:B------:R-:W-:Y:S05]  /*f440*/  BSYNC B0 ;  /* 0x0000000000007941 */ /* 0x000fea0003800000 */
.L_x_11043:
[----:B------:R-:W-:Y:S05]  /*f450*/  BRA `(.L_x_11045) ;  /* 0xffffffec00f47947 */ /* 0x000fea000383ffff */
.L_x_11003:
[----:B------:R-:W-:Y:S01]  /*f460*/  BSSY B1, `(.L_x_11046) ;  /* 0x0000006000017945 */ /* 0x000fe20003800000 */
[----:B------:R-:W-:-:S07]  /*f470*/  IMAD.MOV.U32 R15, RZ, RZ, -0x1 ;  /* 0xffffffffff0f7424 */ /* 0x000fce00078e00ff */
[----:B0-----:R-:W-:Y:S05]  /*f480*/  WARPSYNC.COLLECTIVE R15, `(.L_x_11047) ;  /* 0x000000000f0c7348 */ /* 0x001fea0003c00000 */
[----:B------:R-:W-:Y:S02]  /*f490*/  ELECT P6, UR62, PT ;  /* 0x00000000003e782f */ /* 0x000fe400038c0000 */
[----:B------:R-:W-:Y:S01]  /*f4a0*/  MOV R14, UR62 ;  /* 0x0000003e000e7c02 */ /* 0x000fe20008000f00 */
[----:B0-----:R-:W-:Y:S10]  /*f4b0*/  ENDCOLLECTIVE ;  /* 0x000000000000791b */ /* 0x001ff40003800000 */
.L_x_11047:
[----:B------:R-:W-:Y:S05]  /*f4c0*/  BSYNC B1 ;  /* 0x0000000000017941 */ /* 0x000fea0003800000 */
.L_x_11046:
[----:B------:R-:W-:Y:S05]  /*f4d0*/  BRA `(.L_x_11048) ;  /* 0xffffffec00ec7947 */ /* 0x000fea000383ffff */
.L_x_11005:
[----:B0-----:R0:W1:Y:S02]  /*f4e0*/  SYNCS.PHASECHK.TRANS64.TRYWAIT P1, [R5+URZ], R4 ;  /* 0x00000004050075a7 */ /* 0x001064000802017f */
[----:B-1----:R-:W-:Y:S05]  /*f4f0*/  @!P1 NANOSLEEP.SYNCS 0x989680 ;  /* 0x009896800000995d */ /* 0x002fea0003900000 */
[----:B------:R-:W1:Y:S02]  /*f500*/  @!P1 SYNCS.PHASECHK.TRANS64 P1, [R5+URZ], R4 ;  /* 0x00000004050095a7 */ /* 0x000e64000802007f */
[----:B-1----:R-:W-:Y:S05]  /*f510*/  @!P1 BRA `(.L_x_11005) ;  /* 0xfffffffc00f09947 */ /* 0x002fea000383ffff */
[----:B------:R-:W-:Y:S05]  /*f520*/  BRA `(.L_x_11049) ;  /* 0xfffffff000207947 */ /* 0x000fea000383ffff */
.L_x_11006:
[----:B-1----:R1:W2:Y:S02]  /*f530*/  SYNCS.PHASECHK.TRANS64.TRYWAIT P1, [R3+URZ], R0 ;  /* 0x00000000030075a7 */ /* 0x0022a4000802017f */
[----:B--2---:R-:W-:Y:S05]  /*f540*/  @!P1 NANOSLEEP.SYNCS 0x989680 ;  /* 0x009896800000995d */ /* 0x004fea0003900000 */
[----:B------:R-:W2:Y:S02]  /*f550*/  @!P1 SYNCS.PHASECHK.TRANS64 P1, [R3+URZ], R0 ;  /* 0x00000000030095a7 */ /* 0x000ea4000802007f */
[----:B--2---:R-:W-:Y:S05]  /*f560*/  @!P1 BRA `(.L_x_11006) ;  /* 0xfffffffc00f09947 */ /* 0x004fea000383ffff */
[----:B------:R-:W-:Y:S05]  /*f570*/  BRA `(.L_x_11050) ;  /* 0xfffffff000147947 */ /* 0x000fea000383ffff */
.L_x_11008:
[----:B-1----:R1:W2:Y:S02]  /*f580*/  SYNCS.PHASECHK.TRANS64.TRYWAIT P1, [R3+URZ+0x13260], R4 ;  /* 0x01326004030075a7 */ /* 0x0022a4000802017f */
[----:B--2---:R-:W-:Y:S05]  /*f590*/  @!P1 NANOSLEEP.SYNCS 0x989680 ;  /* 0x009896800000995d */ /* 0x004fea0003900000 */
[----:B------:R-:W2:Y:S02]  /*f5a0*/  @!P1 SYNCS.PHASECHK.TRANS64 P1, [R3+URZ+0x13260], R4 ;  /* 0x01326004030095a7 */ /* 0x000ea4000802007f */
[----:B--2---:R-:W-:Y:S05]  /*f5b0*/  @!P1 BRA `(.L_x_11008) ;  /* 0xfffffffc00f09947 */ /* 0x004fea000383ffff */
[----:B------:R-:W-:Y:S05]  /*f5c0*/  BRA `(.L_x_11051) ;  /* 0xfffffff000147947 */ /* 0x000fea000383ffff */
.L_x_11010:
[----:B0-----:R0:W2:Y:S02]  /*f5d0*/  SYNCS.PHASECHK.TRANS64.TRYWAIT P1, [R5+URZ+0x13260], R0 ;  /* 0x01326000050075a7 */ /* 0x0010a4000802017f */
[----:B--2---:R-:W-:Y:S05]  /*f5e0*/  @!P1 NANOSLEEP.SYNCS 0x989680 ;  /* 0x009896800000995d */ /* 0x004fea0003900000 */
[----:B------:R-:W2:Y:S02]  /*f5f0*/  @!P1 SYNCS.PHASECHK.TRANS64 P1, [R5+URZ+0x13260], R0 ;  /* 0x01326000050095a7 */ /* 0x000ea4000802007f */
[----:B--2---:R-:W-:Y:S05]  /*f600*/  @!P1 BRA `(.L_x_11010) ;  /* 0xfffffffc00f09947 */ /* 0x004fea000383ffff */
[----:B------:R-:W-:Y:S05]  /*f610*/  BRA `(.L_x_11052) ;  /* 0xfffffff000147947 */ /* 0x000fea000383ffff */
.L_x_11012:
[----:B--2---:R2:W3:Y:S02]  /*f620*/  SYNCS.PHASECHK.TRANS64.TRYWAIT P0, [R3+URZ+0x13280], R4 ;  /* 0x01328004030075a7 */ /* 0x0044e4000800017f */
[----:B---3--:R-:W-:Y:S05]  /*f630*/  @!P0 NANOSLEEP.SYNCS 0x989680 ;  /* 0x009896800000895d */ /* 0x008fea0003900000 */
[----:B------:R-:W3:Y:S02]  /*f640*/  @!P0 SYNCS.PHASECHK.TRANS64 P0, [R3+URZ+0x13280], R4 ;  /* 0x01328004030085a7 */ /* 0x000ee4000800007f */
[----:B---3--:R-:W-:Y:S05]  /*f650*/  @!P0 BRA `(.L_x_11012) ;  /* 0xfffffffc00f08947 */ /* 0x008fea000383ffff */
[----:B------:R-:W-:Y:S05]  /*f660*/  BRA `(.L_x_11013) ;  /* 0xfffffff000107947 */ /* 0x000fea000383ffff */
.L_x_11053:
        /* <DEDUP_REMOVED lines=9> */
.L_x_12991:


//--------------------- .text._ZN7cutlass13device_kernelIN5flash11enable_sm90INS1_16FlashAttnFwdSm90INS1_25CollectiveMainloopFwdSm90ILi2EN4cute5tupleIJNS5_1CILi1EEES8_S8_EEENS6_IJNS7_ILi192EEENS7_ILi160EEENS7_ILi64EEEEEELi64ENS_12float_e4m3_tEfNS_4arch4Sm90ELb0ELb0ELb1ELb1ELb0ELb1ELb0ELb1ELb1ELb1ELb0ELb0EEENS1_21CollectiveEpilogueFwdINS6_IJSA_SC_SB_EEES9_NS_10bfloat16_tESG_Li384ELb1ELb1ELb0ELb1EEENS1_36VarlenDynamicPersistentTileSchedulerILi192ELi160ELi384ELi128ELb0ELb1ELb1ELb0ELb1ELb1EEEEEEEEEvNT_6ParamsE --------------------------
	.section	.text._ZN7cutlass13device_kernelIN5flash11enable_sm90INS1_16FlashAttnFwdSm90INS1_25CollectiveMainloopFwdSm90ILi2EN4cute5tupleIJNS5_1CILi1EEES8_S8_EEENS6_IJNS7_ILi192EEENS7_ILi160EEENS7_ILi64EEEEEELi64ENS_12float_e4m3_tEfNS_4arch4Sm90ELb0ELb0ELb1ELb1ELb0ELb1ELb0ELb1ELb1ELb1ELb0ELb0EEENS1_21CollectiveEpilogueFwdINS6_IJSA_SC_SB_EEES9_NS_10bfloat16_tESG_Li384ELb1ELb1ELb0ELb1EEENS1_36VarlenDynamicPersistentTileSchedulerILi192ELi160ELi384ELi128ELb0ELb1ELb1ELb0ELb1ELb1EEEEEEEEEvNT_6ParamsE,"ax",@progbits
	.align	128
.text._ZN7cutlass13device_kernelIN5flash11enable_sm90INS1_16FlashAttnFwdSm90INS1_25CollectiveMainloopFwdSm90ILi2EN4cute5tupleIJNS5_1CILi1EEES8_S8_EEENS6_IJNS7_ILi192EEENS7_ILi160EEENS7_ILi64EEEEEELi64ENS_12float_e4m3_tEfNS_4arch4Sm90ELb0ELb0ELb1ELb1ELb0ELb1ELb0ELb1ELb1ELb1ELb0ELb0EEENS1_21CollectiveEpilogueFwdINS6_IJSA_SC_SB_EEES9_NS_10bfloat16_tESG_Li384ELb1ELb1ELb0ELb1EEENS1_36VarlenDynamicPersistentTileSchedulerILi192ELi160ELi384ELi128ELb0ELb1ELb1ELb0ELb1ELb1EEEEEEEEEvNT_6ParamsE:
        .type           _ZN7cutlass13device_kernelIN5flash11enable_sm90INS1_16FlashAttnFwdSm90INS1_25CollectiveMainloopFwdSm90ILi2EN4cute5tupleIJNS5_1CILi1EEES8_S8_EEENS6_IJNS7_ILi192EEENS7_ILi160EEENS7_ILi64EEEEEELi64ENS_12float_e4m3_tEfNS_4arch4Sm90ELb0ELb0ELb1ELb1ELb0ELb1ELb0ELb1ELb1ELb1ELb0ELb0EEENS1_21CollectiveEpilogueFwdINS6_IJSA_SC_SB_EEES9_NS_10bfloat16_tESG_Li384ELb1ELb1ELb0ELb1EEENS1_36VarlenDynamicPersistentTileSchedulerILi192ELi160ELi384ELi128ELb0ELb1ELb1ELb0ELb1ELb1EEEEEEEEEvNT_6ParamsE,@function
        .size           _ZN7cutlass13device_kernelIN5flash11enable_sm90INS1_16FlashAttnFwdSm90INS1_25CollectiveMainloopFwdSm90ILi2EN4cute5tupleIJNS5_1CILi1EEES8_S8_EEENS6_IJNS7_ILi192EEENS7_ILi160EEENS7_ILi64EEEEEELi64ENS_12float_e4m3_tEfNS_4arch4Sm90ELb0ELb0ELb1ELb1ELb0ELb1ELb0ELb1ELb1ELb1ELb0ELb0EEENS1_21CollectiveEpilogueFwdINS6_IJSA_SC_SB_EEES9_NS_10bfloat16_tESG_Li384ELb1ELb1ELb0ELb1EEENS1_36VarlenDynamicPersistentTileSchedulerILi192ELi160ELi384ELi128ELb0ELb1ELb1ELb0ELb1ELb1EEEEEEEEEvNT_6ParamsE,(.L_x_12992 - _ZN7cutlass13device_kernelIN5flash11enable_sm90INS1_16FlashAttnFwdSm90INS1_25CollectiveMainloopFwdSm90ILi2EN4cute5tupleIJNS5_1CILi1EEES8_S8_EEENS6_IJNS7_ILi192EEENS7_ILi160EEENS7_ILi64EEEEEELi64ENS_12float_e4m3_tEfNS_4arch4Sm90ELb0ELb0ELb1ELb1ELb0ELb1ELb0ELb1ELb1ELb1ELb0ELb0EEENS1_21CollectiveEpilogueFwdINS6_IJSA_SC_SB_EEES9_NS_10bfloat16_tESG_Li384ELb1ELb1ELb0ELb1EEENS1_36VarlenDynamicPersistentTileSchedulerILi192ELi160ELi384ELi128ELb0ELb1ELb1ELb0ELb1ELb1EEEEEEEEEvNT_6ParamsE)
        .other          _ZN7cutlass13device_kernelIN5flash11enable_sm90INS1_16FlashAttnFwdSm90INS1_25CollectiveMainloopFwdSm90ILi2EN4cute5tupleIJNS5_1CILi1EEES8_S8_EEENS6_IJNS7_ILi192EEENS7_ILi160EEENS7_ILi64EEEEEELi64ENS_12float_e4m3_tEfNS_4arch4Sm90ELb0ELb0ELb1ELb1ELb0ELb1ELb0ELb1ELb1ELb1ELb0ELb0EEENS1_21CollectiveEpilogueFwdINS6_IJSA_SC_SB_EEES9_NS_10bfloat16_tESG_Li384ELb1ELb1ELb0ELb1EEENS1_36VarlenDynamicPersistentTileSchedulerILi192ELi160ELi384ELi128ELb0ELb1ELb1ELb0ELb1ELb1EEEEEEEEEvNT_6ParamsE,@"STO_CUDA_ENTRY STV_DEFAULT"
_ZN7cutlass13device_kernelIN5flash11enable_sm90INS1_16FlashAttnFwdSm90INS1_25CollectiveMainloopFwdSm90ILi2EN4cute5tupleIJNS5_1CILi1EEES8_S8_EEENS6_IJNS7_ILi192EEENS7_ILi160EEENS7_ILi64EEEEEELi64ENS_12float_e4m3_tEfNS_4arch4Sm90ELb0ELb0ELb1ELb1ELb0ELb1ELb0ELb1ELb1ELb1ELb0ELb0EEENS1_21CollectiveEpilogueFwdINS6_IJSA_SC_SB_EEES9_NS_10bfloat16_tESG_Li384ELb1ELb1ELb0ELb1EEENS1_36VarlenDynamicPersistentTileSchedulerILi192ELi160ELi384ELi128ELb0ELb1ELb1ELb0ELb1ELb1EEEEEEEEEvNT_6ParamsE:
[----:B------:R-:W0:Y:S02]  /*0000*/  LDC R1, c[0x0][0x28] ;  /* 0x00000a00ff017b82 */ /* 0x000e240000000800 */
[----:B0-----:R-:W-:Y:S01]  /*0010*/  VIADD R1, R1, 0xffffff80 ;  /* 0xffffff8001017836 */ /* 0x001fe20000000000 */
[----:B------:R-:W0:Y:S01]  /*0020*/  S2R R3, SR_TID.X ;  /* 0x0000000000037919 */ /* 0x000e220000002100 */
[----:B------:R-:W-:Y:S01]  /*0030*/  ELECT P0, URZ, PT ;  /* 0x00000000003f782f */ /* 0x000fe20003800000 */
[----:B------:R-:W-:Y:S01]  /*0040*/  BSSY B0, `(.L_x_11054) ;  /* 0x0000013000007945 */ /* 0x000fe20003800000 */
[----:B0-----:R-:W-:-:S05]  /*0050*/  SHF.R.U32.HI R0, RZ, 0x5, R3 ;  /* 0x00000005ff007819 */ /* 0x001fca0000011603 */
        /* <DEDUP_REMOVED lines=17> */
.L_x_11055:
[----:B------:R-:W-:Y:S05]  /*0170*/  BSYNC B0 ;  /* 0x0000000000007941 */ /* 0x000fea0003800000 */
.L_x_11054:
[----:B------:R-:W-:Y:S01]  /*0180*/  VOTEU.ANY UP0, P0 ;  /* 0x00000000003f7886 */ /* 0x000fe20000000100 */
[----:B------:R-:W0:Y:S01]  /*0190*/  SHFL.IDX PT, R2, R0, RZ, 0x1f ;  /* 0x00001fff00027589 */ /* 0x000e2200000e0000 */
[----:B------:R-:W-:Y:S01]  /*01a0*/  UMOV UR4, 0x80 ;  /* 0x0000008000047882 */ /* 0x000fe20000000000 */
[----:B------:R-:W-:Y:S01]  /*01b0*/  UMOV UR7, 0x180 ;  /* 0x0000018000077882 */ /* 0x000fe20000000000 */
[----:B------:R-:W-:Y:S01]  /*01c0*/  SHF.R.U32.HI R3, RZ, 0x7, R3 ;  /* 0x00000007ff037819 */ /* 0x000fe20000011603 */
[----:B------:R-:W1:Y:S01]  /*01d0*/  @UP0 S2UR UR8, SR_CgaCtaId ;  /* 0x00000000000809c3 */ /* 0x000e620000008800 */
[----:B------:R-:W-:Y:S01]  /*01e0*/  @UP0 UMOV UR6, 0x400 ;  /* 0x0000040000060882 */ /* 0x000fe20000000000 */
[----:B------:R-:W-:-:S04]  /*01f0*/  @UP0 UIADD3 UR4, -UR4, 0x100000, URZ ;  /* 0x0010000004040890 */ /* 0x000fc8000fffe13f */
[----:B------:R-:W-:Y:S02]  /*0200*/  @UP0 USHF.L.U32 UR5, UR4, 0xb, URZ ;  /* 0x0000000b04050899 */ /* 0x000fe4000800063f */
[----:B------:R-:W-:Y:S01]  /*0210*/  @UP0 USHF.L.U32 UR4, UR4, 0x1, URZ ;  /* 0x0000000104040899 */ /* 0x000fe2000800063f */
[----:B------:R-:W-:Y:S01]  /*0220*/  VOTEU.ANY UP1, P0 ;  /* 0x00000000003f7886 */ /* 0x000fe20000020100 */
[----:B0-----:R-:W-:Y:S02]  /*0230*/  ISETP.NE.AND P1, PT, R2, RZ, PT ;  /* 0x000000ff0200720c */ /* 0x001fe40003f25270 */
[----:B------:R0:W2:Y:S01]  /*0240*/  SHFL.IDX PT, R2, R3, RZ, 0x1f ;  /* 0x00001fff03027589 */ /* 0x0000a200000e0000 */
[----:B-1----:R-:W-:Y:S02]  /*0250*/  @UP0 ULEA UR8, UR8, UR6, 0x18 ;  /* 0x0000000608080291 */ /* 0x002fe4000f8ec03f */
[----:B------:R-:W-:-:S04]  /*0260*/  @UP0 UIADD3 UR6, -UR7, 0x100000, URZ ;  /* 0x0010000007060890 */ /* 0x000fc8000fffe13f */
[----:B------:R-:W-:Y:S02]  /*0270*/  @UP0 USHF.L.U32 UR7, UR6, 0xb, URZ ;  /* 0x0000000b06070899 */ /* 0x000fe4000800063f */
[----:B------:R-:W-:Y:S01]  /*0280*/  @UP0 USHF.L.U32 UR6, UR6, 0x1, URZ ;  /* 0x0000000106060899 */ /* 0x000fe2000800063f */
[----:B------:R-:W-:Y:S01]  /*0290*/  VOTEU.ANY UP0, P0 ;  /* 0x00000000003f7886 */ /* 0x000fe20000000100 */
[----:B------:R-:W1:Y:S04]  /*02a0*/  FENCE.VIEW.ASYNC.S ;  /* 0x00000000000073c6 */ /* 0x000e680000000000 */
[----:B-1----:R0:W1:Y:S06]  /*02b0*/  @UP0 SYNCS.EXCH.64 URZ, [UR8+0x13200], UR4 ;  /* 0x01320004083f05b2 */ /* 0x00206c0008000100 */
[----:B------:R0:W3:Y:S02]  /*02c0*/  @UP1 SYNCS.EXCH.64 URZ, [UR8+0x13220], UR6 ;  /* 0x01322006083f15b2 */ /* 0x0000e40008000100 */
[----:B0-----:R-:W-:Y:S05]  /*02d0*/  @P1 BRA `(.L_x_11056) ;  /* 0x0000000000481947 */ /* 0x001fea0003800000 */
        /* <DEDUP_REMOVED lines=16> */
[----:B------:R0:W0:Y:S01]  /*03e0*/  SYNCS.EXCH.64 URZ, [UR8+0x13248], UR6 ;  /* 0x01324806083f75b2 */ /* 0x0000220008000100 */
[----:B------:R-:W-:Y:S01]  /*03f0*/  NOP ;  /* 0x0000000000007918 */ /* 0x000fe20000000000 */
.L_x_11056:
[----:B------:R-:W5:Y:S01]  /*0400*/  SHFL.IDX PT, R3, R0, RZ, 0x1f ;  /* 0x00001fff00037589 */ /* 0x000f6200000e0000 */
[----:B------:R-:W-:Y:S01]  /*0410*/  NOP ;  /* 0x0000000000007918 */ /* 0x000fe20000000000 */
[----:B-----5:R-:W-:-:S13]  /*0420*/  ISETP.NE.AND P0, PT, R3, RZ, PT ;  /* 0x000000ff0300720c */ /* 0x020fda0003f05270 */
        /* <DEDUP_REMOVED lines=19> */
.L_x_11057:
[----:B------:R-:W5:Y:S01]  /*0560*/  SHFL.IDX PT, R3, R0, RZ, 0x1f ;  /* 0x00001fff00037589 */ /* 0x000f6200000e0000 */
[----:B------:R-:W-:Y:S01]  /*0570*/  NOP ;  /* 0x0000000000007918 */ /* 0x000fe20000000000 */
[----:B-----5:R-:W-:-:S13]  /*0580*/  ISETP.NE.AND P0, PT, R3, RZ, PT ;  /* 0x000000ff0300720c */ /* 0x020fda0003f05270 */
        /* <DEDUP_REMOVED lines=13> */
[----:B------:R0:W0:Y:S01]  /*0660*/  SYNCS.EXCH.64 URZ, [UR6+0x13288], UR4 ;  /* 0x01328804063f75b2 */ /* 0x0000220008000100 */
[----:B------:R-:W-:Y:S01]  /*0670*/  NOP ;  /* 0x0000000000007918 */ /* 0x000fe20000000000 */
.L_x_11058:
        /* <DEDUP_REMOVED lines=22> */
.L_x_11059:
        /* <DEDUP_REMOVED lines=22> */
.L_x_11060:
[----:B--2---:R-:W-:Y:S01]  /*0940*/  ISETP.NE.AND P0, PT, R2, RZ, PT ;  /* 0x000000ff0200720c */ /* 0x004fe20003f05270 */
[----:B------:R-:W-:Y:S01]  /*0950*/  IMAD.MOV.U32 R2, RZ, RZ, 0x1 ;  /* 0x00000001ff027424 */ /* 0x000fe200078e00ff */
[----:B------:R-:W-:Y:S01]  /*0960*/  NOP ;  /* 0x0000000000007918 */ /* 0x000fe20000000000 */
[----:B------:R-:W-:Y:S01]  /*0970*/  ULDC.64 UR40, c[0x0][0x208] ;  /* 0x0000820000287ab9 */ /* 0x000fe20000000a00 */
[----:B------:R-:W-:Y:S02]  /*0980*/  BSSY B8, `(.L_x_11061) ;  /* 0x00015a7000087945 */ /* 0x000fe40003800000 */
[----:B------:R-:W-:-:S05]  /*0990*/  SEL R2, R2, 0x2, !P0 ;  /* 0x0000000202027807 */ /* 0x000fca0004000000 */
[----:B------:R2:W-:Y:S01]  /*09a0*/  STL [R1+0x38], R2 ;  /* 0x0000380201007387 */ /* 0x0005e20000100800 */
[----:B01-34-:R-:W-:Y:S06]  /*09b0*/  BAR.SYNC.DEFER_BLOCKING 0x0 ;  /* 0x0000000000007b1d */ /* 0x01bfec0000010000 */
[----:B------:R-:W-:Y:S05]  /*09c0*/  @!P0 BRA `(.L_x_11062) ;  /* 0x000000fc008c8947 */ /* 0x000fea0003800000 */
.L_x_11063:
        /* <DEDUP_REMOVED lines=16> */
[----:B------:R-:W3:Y:S01]  /*0ad0*/  LDL.LU R23, [R1+0x38] ;  /* 0x0000380001177983 */ /* 0x000ee20000300800 */
[----:B------:R-:W0:Y:S02]  /*0ae0*/  S2R R0, SR_TID.X ;  /* 0x0000000000007919 */ /* 0x000e240000002100 */
[----:B0-----:R-:W-:-:S05]  /*0af0*/  VIADD R20, R0, 0xffffff80 ;  /* 0xffffff8000147836 */ /* 0x001fca0000000000 */
[----:B------:R-:W-:-:S04]  /*0b00*/  SHF.R.S32.HI R0, RZ, 0x1f, R20 ;  /* 0x0000001fff007819 */ /* 0x000fc80000011414 */
[CC--:B--2---:R-:W-:Y:S02]  /*0b10*/  LEA.HI R2, R0.reuse, R20.reuse, RZ, 0x5 ;  /* 0x0000001400027211 */ /* 0x0c4fe400078f28ff */
[----:B------:R-:W-:-:S03]  /*0b20*/  LEA.HI R7, R0, R20, RZ, 0x4 ;  /* 0x0000001400077211 */ /* 0x000fc600078f20ff */
[----:B------:R-:W-:Y:S01]  /*0b30*/  IMAD.SHL.U32 R4, R2, 0x20, RZ ;  /* 0x0000002002047824 */ /* 0x000fe200078e00ff */
[----:B------:R-:W-:Y:S02]  /*0b40*/  LOP3.LUT R3, R7, 0x3fffff0, RZ, 0xc0, !PT ;  /* 0x03fffff007037812 */ /* 0x000fe400078ec0ff */
[----:B------:R-:W-:Y:S02]  /*0b50*/  LEA.HI R2, R0, R20, RZ, 0x7 ;  /* 0x0000001400027211 */ /* 0x000fe400078f38ff */
[----:B------:R-:W-:Y:S01]  /*0b60*/  LOP3.LUT R5, R4, 0xfffffc00, RZ, 0xc0, !PT ;  /* 0xfffffc0004057812 */ /* 0x000fe200078ec0ff */
[----:B------:R-:W-:Y:S01]  /*0b70*/  IMAD.IADD R4, R20, 0x1, -R3 ;  /* 0x0000000114047824 */ /* 0x000fe200078e0a03 */
[----:B------:R-:W-:-:S04]  /*0b80*/  LOP3.LUT R6, R2, 0xffffff80, RZ, 0xc0, !PT ;  /* 0xffffff8002067812 */ /* 0x000fc800078ec0ff */
[----:B------:R-:W-:Y:S01]  /*0b90*/  LEA R10, R4, R5, 0x6 ;  /* 0x00000005040a7211 */ /* 0x000fe200078e30ff */
[----:B------:R-:W-:Y:S01]  /*0ba0*/  IMAD.IADD R25, R20, 0x1, -R6 ;  /* 0x0000000114197824 */ /* 0x000fe200078e0a06 */
[----:B------:R-:W-:Y:S02]  /*0bb0*/  LEA.HI R4, R0, R20, RZ, 0x2 ;  /* 0x0000001400047211 */ /* 0x000fe400078f10ff */
[----:B------:R-:W-:Y:S02]  /*0bc0*/  SHF.R.S32.HI R24, RZ, 0x7, R2 ;  /* 0x00000007ff187819 */ /* 0x000fe40000011402 */
[----:B------:R-:W-:Y:S02]  /*0bd0*/  SHF.R.S32.HI R11, RZ, 0x1f, R25 ;  /* 0x0000001fff0b7819 */ /* 0x000fe40000011419 */
[--C-:B------:R-:W-:Y:S02]  /*0be0*/  SHF.R.S32.HI R2, RZ, 0x2, R4.reuse ;  /* 0x00000002ff027819 */ /* 0x100fe40000011404 */
[----:B------:R-:W-:-:S02]  /*0bf0*/  SHF.R.S32.HI R5, RZ, 0x1f, R4 ;  /* 0x0000001fff057819 */ /* 0x000fc40000011404 */
[----:B------:R-:W-:Y:S02]  /*0c00*/  LEA.HI R3, R20, R20, RZ, 0x1 ;  /* 0x0000001414037211 */ /* 0x000fe400078f08ff */
[----:B------:R-:W-:Y:S02]  /*0c10*/  LEA.HI R12, R11, R25, RZ, 0x2 ;  /* 0x000000190b0c7211 */ /* 0x000fe400078f10ff */
[----:B------:R-:W-:Y:S02]  /*0c20*/  LOP3.LUT R19, R4, 0xfffffffc, RZ, 0xc0, !PT ;  /* 0xfffffffc04137812 */ /* 0x000fe400078ec0ff */
[----:B------:R-:W-:Y:S02]  /*0c30*/  LEA.HI R5, R5, R2, RZ, 0x2 ;  /* 0x0000000205057211 */ /* 0x000fe400078f10ff */
[----:B------:R-:W-:Y:S02]  /*0c40*/  SHF.R.S32.HI R22, RZ, 0x1, R3 ;  /* 0x00000001ff167819 */ /* 0x000fe40000011403 */
[----:B------:R-:W-:-:S02]  /*0c50*/  SHF.R.S32.HI R8, RZ, 0x4, R7 ;  /* 0x00000004ff087819 */ /* 0x000fc40000011407 */
[--C-:B------:R-:W-:Y:S02]  /*0c60*/  SHF.R.S32.HI R17, RZ, 0x2, R12.reuse ;  /* 0x00000002ff117819 */ /* 0x100fe4000001140c */
[----:B------:R-:W-:Y:S01]  /*0c70*/  SHF.R.S32.HI R18, RZ, 0x1f, R12 ;  /* 0x0000001fff127819 */ /* 0x000fe2000001140c */
[----:B------:R-:W-:Y:S01]  /*0c80*/  IMAD.IADD R19, R20, 0x1, -R19 ;  /* 0x0000000114137824 */ /* 0x000fe200078e0a13 */
[----:B------:R-:W-:Y:S02]  /*0c90*/  LOP3.LUT R5, R5, 0xfffffffc, RZ, 0xc0, !PT ;  /* 0xfffffffc05057812 */ /* 0x000fe400078ec0ff */
[----:B------:R-:W-:Y:S02]  /*0ca0*/  LEA.HI R6, R3, R22, RZ, 0x1 ;  /* 0x0000001603067211 */ /* 0x000fe400078f08ff */
[----:B------:R-:W-:Y:S02]  /*0cb0*/  LEA.HI R4, R7, R8, RZ, 0x1 ;  /* 0x0000000807047211 */ /* 0x000fe400078f08ff */
[----:B------:R-:W-:Y:S01]  /*0cc0*/  LEA.HI R18, R18, R17, RZ, 0x3 ;  /* 0x0000001112127211 */ /* 0x000fe200078f18ff */
[----:B------:R-:W-:Y:S01]  /*0cd0*/  IMAD.IADD R21, R2, 0x1, -R5 ;  /* 0x0000000102157824 */ /* 0x000fe200078e0a05 */
[----:B------:R-:W-:Y:S01]  /*0ce0*/  LOP3.LUT R7, R6, 0x3fffffe, RZ, 0xc0, !PT ;  /* 0x03fffffe06077812 */ /* 0x000fe200078ec0ff */
[----:B------:R-:W-:Y:S01]  /*0cf0*/  IMAD.HI R6, R24, 0x55555556, RZ ;  /* 0x5555555618067827 */ /* 0x000fe200078e02ff */
[----:B------:R-:W-:-:S02]  /*0d00*/  LOP3.LUT R9, R4, 0x1ffffffe, RZ, 0xc0, !PT ;  /* 0x1ffffffe04097812 */ /* 0x000fc400078ec0ff */
[----:B------:R-:W-:Y:S02]  /*0d10*/  LEA.HI R2, R19, R19, RZ, 0x1 ;  /* 0x0000001313027211 */ /* 0x000fe400078f08ff */
[----:B------:R-:W-:Y:S02]  /*0d20*/  LOP3.LUT R18, R18, 0xfffffff8, RZ, 0xc0, !PT ;  /* 0xfffffff812127812 */ /* 0x000fe400078ec0ff */
[----:B------:R-:W-:Y:S02]  /*0d30*/  LEA.HI R11, R11, R25, RZ, 0x5 ;  /* 0x000000190b0b7211 */ /* 0x000fe400078f28ff */
[----:B------:R-:W-:Y:S01]  /*0d40*/  LOP3.LUT R12, R12, 0x7ffffffc, RZ, 0xc0, !PT ;  /* 0x7ffffffc0c0c7812 */ /* 0x000fe200078ec0ff */
[----:B------:R-:W-:Y:S01]  /*0d50*/  IMAD.IADD R9, R8, 0x1, -R9 ;  /* 0x0000000108097824 */ /* 0x000fe200078e0a09 */
[----:B------:R-:W-:Y:S01]  /*0d60*/  LOP3.LUT R2, R2, 0x1ffffffe, RZ, 0xc0, !PT ;  /* 0x1ffffffe02027812 */ /* 0x000fe200078ec0ff */
[----:B------:R-:W-:Y:S01]  /*0d70*/  IMAD.MOV.U32 R5, RZ, RZ, -0x2 ;  /* 0xfffffffeff057424 */ /* 0x000fe200078e00ff */
[----:B------:R-:W-:Y:S01]  /*0d80*/  IADD3 R18, R17, -R18, RZ ;  /* 0x8000001211127210 */ /* 0x000fe20007ffe0ff */
[----:B------:R-:W-:Y:S01]  /*0d90*/  IMAD.IADD R12, R25, 0x1, -R12 ;  /* 0x00000001190c7824 */ /* 0x000fe200078e0a0c */
[----:B------:R-:W-:-:S02]  /*0da0*/  LEA.HI R6, R6, R6, RZ, 0x1 ;  /* 0x0000000606067211 */ /* 0x000fc400078f08ff */
[----:B------:R-:W-:Y:S01]  /*0db0*/  SHF.R.S32.HI R11, RZ, 0x5, R11 ;  /* 0x00000005ff0b7819 */ /* 0x000fe2000001140b */
[----:B------:R-:W-:Y:S02]  /*0dc0*/  IMAD R4, R9, 0x8, R10 ;  /* 0x0000000809047824 */ /* 0x000fe400078e020a */
[----:B------:R-:W-:Y:S02]  /*0dd0*/  IMAD.IADD R19, R19, 0x1, -R2 ;  /* 0x0000000113137824 */ /* 0x000fe400078e0a02 */
[----:B------:R-:W-:Y:S02]  /*0de0*/  IMAD R6, R6, -0x3, R24 ;  /* 0xfffffffd06067824 */ /* 0x000fe400078e0218 */
[----:B------:R-:W-:Y:S02]  /*0df0*/  IMAD R11, R11, 0x10, R18 ;  /* 0x000000100b0b7824 */ /* 0x000fe400078e0212 */
[----:B------:R-:W-:Y:S01]  /*0e00*/  IMAD R2, R12, R5, 0xa0 ;  /* 0x000000a00c027424 */ /* 0x000fe200078e0205 */
[----:B------:R-:W-:Y:S01]  /*0e10*/  STL [R1+0x5c], R21 ;  /* 0x00005c1501007387 */ /* 0x000fe20000100800 */
[----:B------:R-:W-:-:S03]  /*0e20*/  IMAD R6, R6, 0x40, R11 ;  /* 0x0000004006067824 */ /* 0x000fc600078e020b */
[----:B------:R0:W-:Y:S01]  /*0e30*/  STL [R1+0x74], R4 ;  /* 0x0000740401007387 */ /* 0x0001e20000100800 */
[----:B------:R-:W-:-:S03]  /*0e40*/  LEA.HI R0, R0, R20, RZ, 0x3 ;  /* 0x0000001400007211 */ /* 0x000fc600078f18ff */
[----:B------:R3:W-:Y:S04]  /*0e50*/  STL [R1+0x70], R2 ;  /* 0x0000700201007387 */ /* 0x0007e80000100800 */
[----:B------:R-:W-:Y:S01]  /*0e60*/  STL [R1+0x14], R13 ;  /* 0x0000140d01007387 */ /* 0x000fe20000100800 */
[----:B------:R-:W-:-:S03]  /*0e70*/  LOP3.LUT R3, R3, 0xfffffffe, RZ, 0xc0, !PT ;  /* 0xfffffffe03037812 */ /* 0x000fc600078ec0ff */
[----:B------:R-:W-:Y:S04]  /*0e80*/  STL [R1+0x18], R14 ;  /* 0x0000180e01007387 */ /* 0x000fe80000100800 */
[----:B------:R-:W-:Y:S04]  /*0e90*/  STL [R1+0x1c], R15 ;  /* 0x00001c0f01007387 */ /* 0x000fe80000100800 */
[----:B------:R-:W-:Y:S04]  /*0ea0*/  STL [R1+0x68], R6 ;  /* 0x0000680601007387 */ /* 0x000fe80000100800 */
[----:B------:R-:W-:Y:S01]  /*0eb0*/  STL [R1+0x4c], RZ ;  /* 0x00004cff01007387 */ /* 0x000fe20000100800 */
[----:B0-----:R-:W-:-:S02]  /*0ec0*/  IMAD.SHL.U32 R4, R21, 0x80, RZ ;  /* 0x0000008015047824 */ /* 0x001fc400078e00ff */
[----:B------:R-:W-:Y:S02]  /*0ed0*/  IMAD.IADD R3, R20, 0x1, -R3 ;  /* 0x0000000114037824 */ /* 0x000fe400078e0a03 */
[----:B------:R-:W-:Y:S01]  /*0ee0*/  IMAD.IADD R7, R22, 0x1, -R7 ;  /* 0x0000000116077824 */ /* 0x000fe200078e0a07 */
[----:B------:R-:W-:Y:S01]  /*0ef0*/  LOP3.LUT R4, R4, 0x180, RZ, 0xc0, !PT ;  /* 0x0000018004047812 */ /* 0x000fe200078ec0ff */
[C---:B------:R-:W-:Y:S02]  /*0f00*/  IMAD.SHL.U32 R18, R3.reuse, 0x10, RZ ;  /* 0x0000001003127824 */ /* 0x040fe400078e00ff */
[----:B------:R-:W-:Y:S02]  /*0f10*/  IMAD R7, R8, 0x8, R7 ;  /* 0x0000000808077824 */ /* 0x000fe400078e0207 */
[----:B------:R-:W-:Y:S01]  /*0f20*/  IMAD.SHL.U32 R156, R3, 0x8, RZ ;  /* 0x00000008039c7824 */ /* 0x000fe200078e00ff */
[----:B------:R-:W-:-:S03]  /*0f30*/  SHF.R.U32.HI R3, RZ, 0x3, R4 ;  /* 0x00000003ff037819 */ /* 0x000fc60000011604 */
[----:B------:R-:W-:Y:S01]  /*0f40*/  VIADD R5, R156, 0x10 ;  /* 0x000000109c057836 */ /* 0x000fe20000000000 */
[----:B------:R-:W-:Y:S02]  /*0f50*/  MOV R17, RZ ;  /* 0x000000ff00117202 */ /* 0x000fe40000000f00 */
[----:B---3--:R-:W-:-:S05]  /*0f60*/  LOP3.LUT R2, R23, 0x1, RZ, 0xfc, !PT ;  /* 0x0000000117027812 */ /* 0x008fca00078efcff */
[----:B------:R0:W-:Y:S02]  /*0f70*/  STL [R1+0x8], R2 ;  /* 0x0000080201007387 */ /* 0x0001e40000100800 */
[----:B0-----:R-:W-:-:S05]  /*0f80*/  LOP3.LUT R2, R0, 0xfffffff8, RZ, 0xc0, !PT ;  /* 0xfffffff800027812 */ /* 0x001fca00078ec0ff */
[----:B------:R-:W-:Y:S01]  /*0f90*/  IMAD.IADD R2, R20, 0x1, -R2 ;  /* 0x0000000114027824 */ /* 0x000fe200078e0a02 */
[----:B------:R-:W-:Y:S01]  /*0fa0*/  SHF.R.S32.HI R0, RZ, 0x3, R0 ;  /* 0x00000003ff007819 */ /* 0x000fe20000011400 */
[----:B------:R-:W-:Y:S01]  /*0fb0*/  STL [R1+0xc], RZ ;  /* 0x00000cff01007387 */ /* 0x000fe20000100800 */
[----:B------:R-:W-:Y:S02]  /*0fc0*/  SHF.R.S32.HI R0, RZ, 0x1f, R22 ;  /* 0x0000001fff007819 */ /* 0x000fe40000011416 */
[----:B------:R-:W-:Y:S01]  /*0fd0*/  SHF.L.U32 R8, R2, 0x3, RZ ;  /* 0x0000000302087819 */ /* 0x000fe200000006ff */
[----:B------:R-:W-:Y:S01]  /*0fe0*/  STL [R1+0x4], RZ ;  /* 0x000004ff01007387 */ /* 0x000fe20000100800 */
[C-C-:B------:R-:W-:Y:S02]  /*0ff0*/  LOP3.LUT R0, R4.reuse, 0x10, R18.reuse, 0xf8, !PT ;  /* 0x0000001004007812 */ /* 0x140fe400078ef812 */
[----:B------:R-:W-:Y:S01]  /*1000*/  LOP3.LUT R2, R4, 0x30, R18, 0xf8, !PT ;  /* 0x0000003004027812 */ /* 0x000fe200078ef812 */
[----:B------:R0:W-:Y:S01]  /*1010*/  STL [R1+0x2c], R4 ;  /* 0x00002c0401007387 */ /* 0x0001e20000100800 */
[----:B------:R-:W-:-:S03]  /*1020*/  LOP3.LUT R0, R0, R3, RZ, 0x3c, !PT ;  /* 0x0000000300007212 */ /* 0x000fc600078e3cff */
[----:B------:R-:W-:Y:S04]  /*1030*/  STL [R1+0x58], R8 ;  /* 0x0000580801007387 */ /* 0x000fe80000100800 */
[----:B------:R1:W-:Y:S01]  /*1040*/  STL [R1+0x30], R3 ;  /* 0x0000300301007387 */ /* 0x0003e20000100800 */
[----:B0-----:R-:W-:Y:S01]  /*1050*/  IMAD.SHL.U32 R4, R7, 0x40, RZ ;  /* 0x0000004007047824 */ /* 0x001fe200078e00ff */
[----:B------:R-:W-:Y:S02]  /*1060*/  SHF.R.S32.HI R7, RZ, 0x1f, R5 ;  /* 0x0000001fff077819 */ /* 0x000fe40000011405 */
[----:B------:R0:W-:Y:S01]  /*1070*/  STL [R1+0x20], R5 ;  /* 0x0000200501007387 */ /* 0x0001e20000100800 */
[----:B-1----:R-:W-:Y:S02]  /*1080*/  LOP3.LUT R3, R2, R3, RZ, 0x3c, !PT ;  /* 0x0000000302037212 */ /* 0x002fe400078e3cff */
[----:B------:R-:W-:Y:S01]  /*1090*/  SHF.R.S32.HI R2, RZ, 0x1f, R8 ;  /* 0x0000001fff027819 */ /* 0x000fe20000011408 */
[----:B------:R-:W-:Y:S01]  /*10a0*/  STL [R1+0x34], R4 ;  /* 0x0000340401007387 */ /* 0x000fe20000100800 */
[----:B0-----:R-:W-:-:S02]  /*10b0*/  IMAD.IADD R5, R4, 0x1, R0 ;  /* 0x0000000104057824 */ /* 0x001fc400078e0200 */
[----:B------:R-:W-:Y:S01]  /*10c0*/  IMAD R0, R19, 0x8, R6 ;  /* 0x0000000813007824 */ /* 0x000fe200078e0206 */
[----:B------:R0:W-:Y:S04]  /*10d0*/  STL [R1+0x78], R2 ;  /* 0x0000780201007387 */ /* 0x0001e80000100800 */
[----:B------:R1:W-:Y:S01]  /*10e0*/  STL [R1+0x60], R7 ;  /* 0x0000600701007387 */ /* 0x0003e20000100800 */
[----:B0-----:R-:W-:-:S03]  /*10f0*/  IADD3 R2, R16, R4, R3 ;  /* 0x0000000410027210 */ /* 0x001fc60007ffe003 */
[----:B------:R1:W-:Y:S04]  /*1100*/  STL [R1+0x24], R5 ;  /* 0x0000240501007387 */ /* 0x0003e80000100800 */
[----:B------:R1:W-:Y:S04]  /*1110*/  STL [R1+0x6c], R0 ;  /* 0x00006c0001007387 */ /* 0x0003e80000100800 */
[----:B------:R1:W-:Y:S01]  /*1120*/  STL [R1+0x64], R2 ;  /* 0x0000640201007387 */ /* 0x0003e20000100800 */
[----:B------:R-:W-:-:S07]  /*1130*/  IMAD.MOV.U32 R23, RZ, RZ, RZ ;  /* 0x000000ffff177224 */ /* 0x000fce00078e00ff */
.L_x_11161:
[----:B-12---:R-:W2:Y:S01]  /*1140*/  LDL.LU R0, [R1+0x1c] ;  /* 0x00001c0001007983 */ /* 0x006ea20000300800 */
[----:B0-----:R-:W2:Y:S01]  /*1150*/  LDC.64 R2, c[0x0][0xc88] ;  /* 0x00032200ff027b82 */ /* 0x001ea20000000a00 */
        /* <DEDUP_REMOVED lines=9> */
[----:B------:R-:W-:Y:S02]  /*11f0*/  ISETP.NE.U32.AND P1, PT, RZ, UR8, PT ;  /* 0x00000008ff007c0c */ /* 0x000fe4000bf25070 */
[----:B------:R-:W-:Y:S02]  /*1200*/  ISETP.NE.U32.AND P0, PT, RZ, UR6, PT ;  /* 0x00000006ff007c0c */ /* 0x000fe4000bf05070 */
[----:B------:R-:W-:Y:S02]  /*1210*/  ISETP.NE.AND.EX P1, PT, RZ, UR9, PT, P1 ;  /* 0x00000009ff007c0c */ /* 0x000fe4000bf25310 */
[----:B------:R-:W-:Y:S02]  /*1220*/  ISETP.NE.AND.EX P0, PT, RZ, UR7, PT, P0 ;  /* 0x00000007ff007c0c */ /* 0x000fe4000bf05300 */
[----:B------:R-:W-:Y:S02]  /*1230*/  MOV R27, RZ ;  /* 0x000000ff001b7202 */ /* 0x000fe40000000f00 */
[----:B--2--5:R-:W-:Y:S01]  /*1240*/  SHF.R.S32.HI R4, RZ, 0x1f, R0 ;  /* 0x0000001fff047819 */ /* 0x024fe20000011400 */
        /* <DEDUP_REMOVED lines=11> */
[----:B------:R1:W5:Y:S01]  /*1300*/  @P2 LDG.E R9, desc[UR40][R2.64] ;  /* 0x0000002802092981 */ /* 0x000362000c1e1900 */
        /* <DEDUP_REMOVED lines=29> */
[----:B--2---:R-:W-:-:S07]  /*14e0*/  IMAD.IADD R29, R0, 0x1, -R29 ;  /* 0x00000001001d7824 */ /* 0x004fce00078e0a1d */
.L_x_11065:
[----:B------:R-:W-:Y:S02]  /*14f0*/  IMAD.U32 R31, RZ, RZ, UR5 ;  /* 0x00000005ff1f7e24 */ /* 0x000fe4000f8e00ff */
[----:B------:R-:W-:Y:S01]  /*1500*/  IMAD.U32 R24, RZ, RZ, UR4 ;  /* 0x00000004ff187e24 */ /* 0x000fe2000f8e00ff */
[----:B------:R-:W-:Y:S06]  /*1510*/  @!P2 BRA `(.L_x_11066) ;  /* 0x000000000010a947 */ /* 0x000fec0003800000 */
[----:B-1----:R-:W-:-:S04]  /*1520*/  IADD3 R2, P0, R33, UR8, RZ ;  /* 0x0000000821027c10 */ /* 0x002fc8000ff1e0ff */
[----:B------:R-:W-:-:S05]  /*1530*/  IADD3.X R3, R32, UR9, RZ, P0, !PT ;  /* 0x0000000920037c10 */ /* 0x000fca00087fe4ff */
[----:B------:R0:W5:Y:S01]  /*1540*/  LDG.E R24, desc[UR40][R2.64] ;  /* 0x0000002802187981 */ /* 0x000162000c1e1900 */
[----:B------:R-:W-:Y:S05]  /*1550*/  BRA `(.L_x_11067) ;  /* 0x0000000000107947 */ /* 0x000fea0003800000 */
.L_x_11066:
[----:B------:R-:W-:Y:S05]  /*1560*/  @!P0 BRA `(.L_x_11067) ;  /* 0x00000000000c8947 */ /* 0x000fea0003800000 */
[----:B-1----:R-:W2:Y:S04]  /*1570*/  LDG.E R3, desc[UR40][R6.64] ;  /* 0x0000002806037981 */ /* 0x002ea8000c1e1900 */
[----:B------:R-:W2:Y:S02]  /*1580*/  LDG.E R24, desc[UR40][R6.64+0x4] ;  /* 0x0000042806187981 */ /* 0x000ea4000c1e1900 */
[----:B--2---:R-:W-:-:S07]  /*1590*/  IMAD.IADD R24, R24, 0x1, -R3 ;  /* 0x0000000118187824 */ /* 0x004fce00078e0a03 */
.L_x_11067:
[----:B------:R-:W-:Y:S02]  /*15a0*/  ULDC.64 UR4, c[0x0][0xa10] ;  /* 0x0002840000047ab9 */ /* 0x000fe40000000a00 */
[----:B------:R-:W-:-:S04]  /*15b0*/  ISETP.NE.U32.AND P0, PT, RZ, UR4, PT ;  /* 0x00000004ff007c0c */ /* 0x000fc8000bf05070 */
[----:B------:R-:W-:Y:S01]  /*15c0*/  ISETP.NE.AND.EX P0, PT, RZ, UR5, PT, P0 ;  /* 0x00000005ff007c0c */ /* 0x000fe2000bf05300 */
[----:B-----5:R-:W-:Y:S01]  /*15d0*/  IMAD.IADD R9, R24, 0x1, -R9 ;  /* 0x0000000118097824 */ /* 0x020fe200078e0a09 */
[----:B------:R-:W-:-:S11]  /*15e0*/  ULDC.64 UR4, c[0x0][0xa30] ;  /* 0x00028c0000047ab9 */ /* 0x000fd60000000a00 */
[----:B01----:R-:W0:Y:S02]  /*15f0*/  @P0 LDC.64 R2, c[0x0][0xa10] ;  /* 0x00028400ff020b82 */ /* 0x003e240000000a00 */
[----:B0-----:R-:W-:-:S05]  /*1600*/  @P0 IMAD.WIDE R2, R25, 0x4, R2 ;  /* 0x0000000419020825 */ /* 0x001fca00078e0202 */
[----:B------:R-:W2:Y:S04]  /*1610*/  @P0 LDG.E R0, desc[UR40][R2.64] ;  /* 0x0000002802000981 */ /* 0x000ea8000c1e1900 */
[----:B------:R0:W2:Y:S01]  /*1620*/  @P0 LDG.E R7, desc[UR40][R2.64+0x4] ;  /* 0x0000042802070981 */ /* 0x0000a2000c1e1900 */
[----:B------:R-:W-:Y:S02]  /*1630*/  ISETP.NE.U32.AND P1, PT, RZ, UR4, PT ;  /* 0x00000004ff007c0c */ /* 0x000fe4000bf25070 */
[----:B------:R-:W-:Y:S02]  /*1640*/  MOV R28, R24 ;  /* 0x00000018001c7202 */ /* 0x000fe40000000f00 */
[----:B------:R-:W-:Y:S01]  /*1650*/  ISETP.NE.AND.EX P1, PT, RZ, UR5, PT, P1 ;  /* 0x00000005ff007c0c */ /* 0x000fe2000bf25310 */
[----:B0-----:R-:W-:-:S12]  /*1660*/  IMAD.MOV R2, RZ, RZ, -R9 ;  /* 0x000000ffff027224 */ /* 0x001fd800078e0a09 */
[----:B------:R-:W-:-:S04]  /*1670*/  @P1 IADD3 R4, P2, R33, UR4, RZ ;  /* 0x0000000421041c10 */ /* 0x000fc8000ff5e0ff */
[----:B------:R-:W-:Y:S02]  /*1680*/  @P1 IADD3.X R5, R32, UR5, RZ, P2, !PT ;  /* 0x0000000520051c10 */ /* 0x000fe400097fe4ff */
[----:B------:R-:W-:-:S03]  /*1690*/  VIMNMX R2, RZ, R2, !PT ;  /* 0x00000002ff027248 */ /* 0x000fc60007fe0100 */
        /* <DEDUP_REMOVED lines=8> */
[----:B0-----:R-:W-:-:S04]  /*1720*/  VIMNMX R5, R0, R31, PT ;  /* 0x0000001f00057248 */ /* 0x001fc80003fe0100 */
[----:B------:R-:W-:Y:S01]  /*1730*/  ISETP.GT.AND P0, PT, R5, R2, PT ;  /* 0x000000020500720c */ /* 0x000fe20003f04270 */
[----:B------:R-:W-:-:S05]  /*1740*/  IMAD.WIDE.U32 R2, R2, -0x33333333, RZ ;  /* 0xcccccccd02027825 */ /* 0x000fca00078e00ff */
[----:B------:R-:W-:-:S04]  /*1750*/  SHF.R.U32.HI R30, RZ, 0x7, R3 ;  /* 0x00000007ff1e7819 */ /* 0x000fc80000011603 */
[----:B------:R-:W-:-:S03]  /*1760*/  MOV R2, R30 ;  /* 0x0000001e00027202 */ /* 0x000fc60000000f00 */
        /* <DEDUP_REMOVED lines=27> */
.L_x_11070:
[----:B------:R-:W-:Y:S05]  /*1920*/  BSYNC B6 ;  /* 0x0000000000067941 */ /* 0x000fea0003800000 */
.L_x_11069:
        /* <DEDUP_REMOVED lines=20> */
.L_x_11072:
[----:B------:R-:W-:Y:S05]  /*1a70*/  BSYNC B6 ;  /* 0x0000000000067941 */ /* 0x000fea0003800000 */
.L_x_11071:
[----:B------:R-:W-:Y:S01]  /*1a80*/  ULDC.64 UR4, c[0x0][0x9f8] ;  /* 0x00027e0000047ab9 */ /* 0x000fe20000000a00 */
[----:B------:R-:W2:Y:S01]  /*1a90*/  LDL.LU R10, [R1] ;  /* 0x00000000010a7983 */ /* 0x000ea20000300800 */
[----:B------:R-:W-:Y:S01]  /*1aa0*/  ISETP.NE.U32.AND P0, PT, RZ, UR4, PT ;  /* 0x00000004ff007c0c */ /* 0x000fe2000bf05070 */
[----:B------:R-:W0:Y:S01]  /*1ab0*/  LDC.64 R46, c[0x0][0x300] ;  /* 0x0000c000ff2e7b82 */ /* 0x000e220000000a00 */
[----:B------:R-:W-:Y:S01]  /*1ac0*/  IADD3 R27, R27, R24, RZ ;  /* 0x000000181b1b7210 */ /* 0x000fe20007ffe0ff */
[----:B------:R-:W-:Y:S01]  /*1ad0*/  ULDC.64 UR6, c[0x0][0x330] ;  /* 0x0000cc0000067ab9 */ /* 0x000fe20000000a00 */
[----:B------:R-:W-:Y:S01]  /*1ae0*/  ISETP.NE.AND.EX P0, PT, RZ, UR5, PT, P0 ;  /* 0x00000005ff007c0c */ /* 0x000fe2000bf05300 */
[----:B------:R-:W3:Y:S04]  /*1af0*/  LDL R12, [R1+0x2c] ;  /* 0x00002c00010c7983 */ /* 0x000ee80000100800 */
[----:B------:R-:W1:Y:S01]  /*1b00*/  LDC R15, c[0x0][0x3f4] ;  /* 0x0000fd00ff0f7b82 */ /* 0x000e620000000800 */
[----:B------:R-:W-:Y:S01]  /*1b10*/  SHF.R.S32.HI R19, RZ, 0x1f, R18 ;  /* 0x0000001fff137819 */ /* 0x000fe20000011412 */
[----:B------:R-:W4:Y:S06]  /*1b20*/  LDL R24, [R1+0x5c] ;  /* 0x00005c0001187983 */ /* 0x000f2c0000100800 */
[----:B------:R-:W-:Y:S01]  /*1b30*/  @P0 IADD3 R4, P1, R33, UR4, RZ ;  /* 0x0000000421040c10 */ /* 0x000fe2000ff3e0ff */
[----:B------:R-:W2:Y:S03]  /*1b40*/  LDC.64 R40, c[0x0][0x3f8] ;  /* 0x0000fe00ff287b82 */ /* 0x000ea60000000a00 */
[----:B------:R-:W-:Y:S01]  /*1b50*/  @P0 IADD3.X R5, R32, UR5, RZ, P1, !PT ;  /* 0x0000000520050c10 */ /* 0x000fe20008ffe4ff */
[----:B------:R-:W-:-:S04]  /*1b60*/  ULDC.64 UR4, c[0x0][0xa08] ;  /* 0x0002820000047ab9 */ /* 0x000fc80000000a00 */
[----:B------:R1:W3:Y:S01]  /*1b70*/  @P0 LDG.E R25, desc[UR40][R4.64] ;  /* 0x0000002804190981 */ /* 0x0002e2000c1e1900 */
[----:B------:R-:W-:Y:S01]  /*1b80*/  SHF.R.S32.HI R11, RZ, 0x1f, R27 ;  /* 0x0000001fff0b7819 */ /* 0x000fe2000001141b */
[-C--:B0-----:R-:W-:Y:S01]  /*1b90*/  IMAD.WIDE.U32 R6, R27, R46.reuse, RZ ;  /* 0x0000002e1b067225 */ /* 0x081fe200078e00ff */
[----:B------:R-:W-:Y:S01]  /*1ba0*/  ISETP.NE.U32.AND P0, PT, RZ, UR4, PT ;  /* 0x00000004ff007c0c */ /* 0x000fe2000bf05070 */
[----:B------:R-:W0:Y:S02]  /*1bb0*/  LDC.64 R34, c[0x0][0x408] ;  /* 0x00010200ff227b82 */ /* 0x000e240000000a00 */
[----:B------:R-:W-:Y:S01]  /*1bc0*/  IMAD R0, R11, R46, RZ ;  /* 0x0000002e0b007224 */ /* 0x000fe200078e02ff */
[----:B-1----:R-:W-:Y:S01]  /*1bd0*/  ISETP.GE.AND P2, PT, R18, R15, PT ;  /* 0x0000000f1200720c */ /* 0x002fe20003f46270 */
[----:B------:R-:W-:Y:S01]  /*1be0*/  IMAD.WIDE.U32 R8, R26, UR6, R18 ;  /* 0x000000061a087c25 */ /* 0x000fe2000f8e0012 */
[----:B------:R-:W-:Y:S01]  /*1bf0*/  ISETP.NE.AND.EX P0, PT, RZ, UR5, PT, P0 ;  /* 0x00000005ff007c0c */ /* 0x000fe2000bf05300 */
[----:B------:R-:W-:-:S02]  /*1c00*/  ULDC.64 UR4, c[0x0][0x308] ;  /* 0x0000c20000047ab9 */ /* 0x000fc40000000a00 */
[----:B------:R-:W-:Y:S01]  /*1c10*/  IMAD R3, R27, R47, R0 ;  /* 0x0000002f1b037224 */ /* 0x000fe200078e0200 */
[----:B------:R-:W-:-:S03]  /*1c20*/  SHF.R.S32.HI R0, RZ, 0x1f, R26 ;  /* 0x0000001fff007819 */ /* 0x000fc6000001141a */
[----:B------:R-:W-:Y:S02]  /*1c30*/  IMAD.IADD R7, R7, 0x1, R3 ;  /* 0x0000000107077824 */ /* 0x000fe400078e0203 */
[C---:B------:R-:W-:Y:S02]  /*1c40*/  IMAD R3, R0.reuse, UR6, RZ ;  /* 0x0000000600037c24 */ /* 0x040fe4000f8e02ff */
[----:B------:R-:W-:Y:S02]  /*1c50*/  IMAD R0, R0, UR4, RZ ;  /* 0x0000000400007c24 */ /* 0x000fe4000f8e02ff */
[C---:B------:R-:W-:Y:S01]  /*1c60*/  IMAD R13, R26.reuse, UR7, R3 ;  /* 0x000000071a0d7c24 */ /* 0x040fe2000f8e0203 */
[----:B------:R-:W-:Y:S01]  /*1c70*/  ULDC.64 UR6, c[0x0][0x338] ;  /* 0x0000ce0000067ab9 */ /* 0x000fe20000000a00 */
[C---:B------:R-:W-:Y:S02]  /*1c80*/  IMAD R3, R26.reuse, UR5, R0 ;  /* 0x000000051a037c24 */ /* 0x040fe4000f8e0200 */
[----:B------:R-:W-:Y:S01]  /*1c90*/  IMAD.WIDE.U32 R4, R26, UR4, R6 ;  /* 0x000000041a047c25 */ /* 0x000fe2000f8e0006 */
[----:B------:R-:W-:-:S03]  /*1ca0*/  ULDC.64 UR4, c[0x0][0x310] ;  /* 0x0000c40000047ab9 */ /* 0x000fc60000000a00 */
[----:B------:R-:W-:Y:S02]  /*1cb0*/  IMAD.IADD R5, R5, 0x1, R3 ;  /* 0x0000000105057824 */ /* 0x000fe400078e0203 */
[----:B------:R-:W-:Y:S01]  /*1cc0*/  IMAD.IADD R9, R9, 0x1, R13 ;  /* 0x0000000109097824 */ /* 0x000fe200078e020d */
[----:B--2---:R-:W-:-:S04]  /*1cd0*/  LOP3.LUT R10, R10, 0xfffffffb, RZ, 0xc0, !PT ;  /* 0xfffffffb0a0a7812 */ /* 0x004fc800078ec0ff */
[----:B------:R-:W-:-:S05]  /*1ce0*/  @P2 LOP3.LUT R10, R10, 0x4, RZ, 0xfc, !PT ;  /* 0x000000040a0a2812 */ /* 0x000fca00078efcff */
[----:B------:R1:W-:Y:S04]  /*1cf0*/  STL [R1], R10 ;  /* 0x0000000a01007387 */ /* 0x0003e80000100800 */
[----:B-1----:R-:W2:Y:S01]  /*1d00*/  LDL R10, [R1+0x30] ;  /* 0x00003000010a7983 */ /* 0x002ea20000100800 */
[----:B---3--:R-:W-:Y:S02]  /*1d10*/  SEL R3, R25, RZ, !P0 ;  /* 0x000000ff19037207 */ /* 0x008fe40004000000 */
[----:B------:R-:W-:-:S03]  /*1d20*/  SHF.R.S32.HI R0, RZ, 0x1f, R25 ;  /* 0x0000001fff007819 */ /* 0x000fc60000011419 */
[C---:B------:R-:W-:Y:S02]  /*1d30*/  IMAD.WIDE.U32 R48, R3.reuse, UR6, R8 ;  /* 0x0000000603307c25 */ /* 0x040fe4000f8e0008 */
[----:B------:R-:W3:Y:S01]  /*1d40*/  LDL R8, [R1+0x34] ;  /* 0x0000340001087983 */ /* 0x000ee20000100800 */
[----:B------:R-:W-:Y:S02]  /*1d50*/  SEL R0, R0, RZ, !P0 ;  /* 0x000000ff00007207 */ /* 0x000fe40004000000 */
[----:B------:R-:W-:Y:S01]  /*1d60*/  SHF.R.S32.HI R14, RZ, 0x1f, R22 ;  /* 0x0000001fff0e7819 */ /* 0x000fe20000011416 */
[C---:B------:R-:W-:Y:S01]  /*1d70*/  IMAD.WIDE.U32 R50, R3.reuse, UR4, R4 ;  /* 0x0000000403327c25 */ /* 0x040fe2000f8e0004 */
[----:B------:R-:W1:Y:S03]  /*1d80*/  S2R R26, SR_TID.X ;  /* 0x00000000001a7919 */ /* 0x000e660000002100 */
[C---:B------:R-:W-:Y:S01]  /*1d90*/  IMAD R6, R0.reuse, UR4, RZ ;  /* 0x0000000400067c24 */ /* 0x040fe2000f8e02ff */
[----:B------:R-:W-:Y:S01]  /*1da0*/  SHF.R.S32.HI R157, RZ, 0x1f, R156 ;  /* 0x0000001fff9d7819 */ /* 0x000fe2000001149c */
[----:B------:R-:W-:Y:S01]  /*1db0*/  IMAD R4, R0, UR6, RZ ;  /* 0x0000000600047c24 */ /* 0x000fe2000f8e02ff */
[----:B------:R-:W-:Y:S01]  /*1dc0*/  ULDC UR4, c[0x0][0x2f4] ;  /* 0x0000bd0000047ab9 */ /* 0x000fe20000000800 */
[----:B------:R-:W-:-:S02]  /*1dd0*/  IMAD R7, R3, UR5, R6 ;  /* 0x0000000503077c24 */ /* 0x000fc4000f8e0206 */
[-C--:B------:R-:W-:Y:S02]  /*1de0*/  IMAD R0, R14, R46.reuse, RZ ;  /* 0x0000002e0e007224 */ /* 0x080fe400078e02ff */
[----:B------:R-:W-:-:S04]  /*1df0*/  IMAD.WIDE.U32 R20, R22, R46, R18 ;  /* 0x0000002e16147225 */ /* 0x000fc800078e0012 */
[----:B------:R-:W-:Y:S02]  /*1e00*/  IMAD R71, R3, UR7, R4 ;  /* 0x0000000703477c24 */ /* 0x000fe4000f8e0204 */
[----:B------:R-:W-:Y:S01]  /*1e10*/  IMAD R5, R22, R47, R0 ;  /* 0x0000002f16057224 */ /* 0x000fe200078e0200 */
[----:B------:R-:W-:Y:S01]  /*1e20*/  IADD3 R0, P0, R50, R20, RZ ;  /* 0x0000001432007210 */ /* 0x000fe20007f1e0ff */
[----:B------:R-:W-:Y:S02]  /*1e30*/  IMAD.IADD R3, R51, 0x1, R7 ;  /* 0x0000000133037824 */ /* 0x000fe400078e0207 */
[----:B------:R-:W-:-:S03]  /*1e40*/  IMAD R4, R14, R40, RZ ;  /* 0x000000280e047224 */ /* 0x000fc600078e02ff */
[----:B------:R-:W-:Y:S02]  /*1e50*/  IADD3.X R20, R3, R21, R5, P0, !PT ;  /* 0x0000001503147210 */ /* 0x000fe400007fe405 */
[----:B------:R-:W-:Y:S01]  /*1e60*/  SEL R5, R15, RZ, P2 ;  /* 0x000000ff0f057207 */ /* 0x000fe20001000000 */
[----:B------:R-:W-:Y:S02]  /*1e70*/  IMAD R7, R22, R41, R4 ;  /* 0x0000002916077224 */ /* 0x000fe400078e0204 */
[----:B0-----:R-:W-:Y:S02]  /*1e80*/  IMAD R4, R14, R34, RZ ;  /* 0x000000220e047224 */ /* 0x001fe400078e02ff */
[----:B------:R-:W-:Y:S02]  /*1e90*/  IMAD.IADD R5, R18, 0x1, R5 ;  /* 0x0000000112057824 */ /* 0x000fe400078e0205 */
[----:B------:R-:W-:-:S04]  /*1ea0*/  IMAD.WIDE.U32 R44, R22, R40, R156 ;  /* 0x00000028162c7225 */ /* 0x000fc800078e009c */
[----:B------:R-:W-:-:S04]  /*1eb0*/  IMAD.WIDE.U32 R42, R22, R40, R18 ;  /* 0x00000028162a7225 */ /* 0x000fc800078e0012 */
[C---:B------:R-:W-:Y:S01]  /*1ec0*/  IMAD R9, R22.reuse, R35, R4 ;  /* 0x0000002316097224 */ /* 0x040fe200078e0204 */
[----:B------:R-:W-:Y:S01]  /*1ed0*/  SHF.R.S32.HI R4, RZ, 0x1f, R5 ;  /* 0x0000001fff047819 */ /* 0x000fe20000011405 */
[----:B------:R-:W-:Y:S02]  /*1ee0*/  IMAD.IADD R45, R45, 0x1, R7 ;  /* 0x000000012d2d7824 */ /* 0x000fe400078e0207 */
[----:B------:R-:W-:Y:S01]  /*1ef0*/  IMAD.IADD R43, R7, 0x1, R43 ;  /* 0x00000001072b7824 */ /* 0x000fe200078e022b */
[----:B-----5:R-:W-:Y:S01]  /*1f00*/  SHF.R.S32.HI R7, RZ, 0x1f, R28 ;  /* 0x0000001fff077819 */ /* 0x020fe2000001141c */
[----:B------:R-:W-:Y:S01]  /*1f10*/  IMAD.WIDE.U32 R38, R22, R34, R156 ;  /* 0x0000002216267225 */ /* 0x000fe200078e009c */
[----:B------:R-:W-:-:S03]  /*1f20*/  LEA.HI R21, R4, R5, RZ, 0x4 ;  /* 0x0000000504157211 */ /* 0x000fc600078f20ff */
[----:B------:R-:W-:Y:S01]  /*1f30*/  IMAD.WIDE.U32 R36, R22, R34, R18 ;  /* 0x0000002216247225 */ /* 0x000fe200078e0012 */
[----:B------:R-:W-:-:S03]  /*1f40*/  IADD3 R39, R39, R9, RZ ;  /* 0x0000000927277210 */ /* 0x000fc60007ffe0ff */
[----:B------:R-:W-:Y:S01]  /*1f50*/  IMAD R6, R7, R40, RZ ;  /* 0x0000002807067224 */ /* 0x000fe200078e02ff */
[----:B------:R-:W-:Y:S01]  /*1f60*/  LOP3.LUT R4, R12, 0x30, R21, 0xf8, !PT ;  /* 0x000000300c047812 */ /* 0x000fe200078ef815 */
[----:B------:R-:W-:Y:S02]  /*1f70*/  IMAD.IADD R37, R9, 0x1, R37 ;  /* 0x0000000109257824 */ /* 0x000fe400078e0225 */
[----:B------:R-:W-:Y:S01]  /*1f80*/  IMAD R7, R7, R34, RZ ;  /* 0x0000002207077224 */ /* 0x000fe200078e02ff */
[----:B-1----:R-:W-:Y:S01]  /*1f90*/  SHF.R.U32.HI R13, RZ, 0x7, R26 ;  /* 0x00000007ff0d7819 */ /* 0x002fe2000001161a */
[----:B------:R-:W-:Y:S01]  /*1fa0*/  IMAD R55, R47, 0xa0, RZ ;  /* 0x000000a02f377824 */ /* 0x000fe200078e02ff */
[----:B------:R-:W-:Y:S01]  /*1fb0*/  IADD3 R52, P0, R22, R27, RZ ;  /* 0x0000001b16347210 */ /* 0x000fe20007f1e0ff */
[----:B------:R-:W-:Y:S01]  /*1fc0*/  IMAD.WIDE.U32 R46, R46, 0xa0, RZ ;  /* 0x000000a02e2e7825 */ /* 0x000fe200078e00ff */
[----:B------:R-:W-:-:S03]  /*1fd0*/  LOP3.LUT R60, R21, 0xfffffff0, RZ, 0xc0, !PT ;  /* 0xfffffff0153c7812 */ /* 0x000fc600078ec0ff */
[C---:B------:R-:W-:Y:S02]  /*1fe0*/  IMAD R59, R28.reuse, R41, R6 ;  /* 0x000000291c3b7224 */ /* 0x040fe400078e0206 */
[----:B------:R-:W-:Y:S02]  /*1ff0*/  IMAD R5, R41, 0xa0, RZ ;  /* 0x000000a029057824 */ /* 0x000fe400078e02ff */
[----:B------:R-:W-:-:S04]  /*2000*/  IMAD.WIDE.U32 R44, R28, R40, R44 ;  /* 0x000000281c2c7225 */ /* 0x000fc800078e002c */
[----:B------:R-:W-:-:S04]  /*2010*/  IMAD.WIDE.U32 R42, R28, R40, R42 ;  /* 0x000000281c2a7225 */ /* 0x000fc800078e002a */
[C---:B------:R-:W-:Y:S02]  /*2020*/  IMAD R7, R28.reuse, R35, R7 ;  /* 0x000000231c077224 */ /* 0x040fe400078e0207 */
[----:B------:R-:W-:Y:S02]  /*2030*/  IMAD R57, R35, 0xa0, RZ ;  /* 0x000000a023397824 */ /* 0x000fe400078e02ff */
[----:B------:R-:W-:-:S04]  /*2040*/  IMAD.WIDE.U32 R38, R28, R34, R38 ;  /* 0x000000221c267225 */ /* 0x000fc800078e0026 */
[----:B------:R-:W-:-:S04]  /*2050*/  IMAD.WIDE.U32 R36, R28, R34, R36 ;  /* 0x000000221c247225 */ /* 0x000fc800078e0024 */
[----:B------:R-:W-:Y:S02]  /*2060*/  VIADD R32, R18, 0x20 ;  /* 0x0000002012207836 */ /* 0x000fe40000000000 */
[----:B------:R-:W-:-:S04]  /*2070*/  IMAD.WIDE.U32 R40, R40, 0xa0, RZ ;  /* 0x000000a028287825 */ /* 0x000fc800078e00ff */
[----:B------:R-:W-:Y:S01]  /*2080*/  IMAD.WIDE.U32 R34, R34, 0xa0, RZ ;  /* 0x000000a022227825 */ /* 0x000fe200078e00ff */
[----:B----4-:R-:W-:Y:S02]  /*2090*/  LOP3.LUT P4, RZ, R24, 0x2, RZ, 0xc0, !PT ;  /* 0x0000000218ff7812 */ /* 0x010fe4000788c0ff */
[----:B------:R-:W-:Y:S01]  /*20a0*/  ISETP.GE.AND P3, PT, R18, UR4, PT ;  /* 0x0000000412007c0c */ /* 0x000fe2000bf66270 */
[----:B------:R-:W-:Y:S01]  /*20b0*/  IMAD.IADD R58, R45, 0x1, R59 ;  /* 0x000000012d3a7824 */ /* 0x000fe200078e023b */
[----:B------:R-:W-:Y:S01]  /*20c0*/  ISETP.GE.AND P2, PT, R32, UR4, PT ;  /* 0x0000000420007c0c */ /* 0x000fe2000bf46270 */
[----:B------:R-:W-:Y:S01]  /*20d0*/  VIADD R33, R13, 0x8 ;  /* 0x000000080d217836 */ /* 0x000fe20000000000 */
[----:B------:R-:W-:Y:S01]  /*20e0*/  IADD3 R55, R47, R55, RZ ;  /* 0x000000372f377210 */ /* 0x000fe20007ffe0ff */
[----:B------:R-:W-:Y:S01]  /*20f0*/  IMAD.SHL.U32 R54, R15, 0x2, RZ ;  /* 0x000000020f367824 */ /* 0x000fe200078e00ff */
[----:B------:R-:W-:Y:S01]  /*2100*/  SHF.R.S32.HI R69, RZ, 0x1f, R60 ;  /* 0x0000001fff457819 */ /* 0x000fe2000001143c */
[----:B------:R-:W-:-:S02]  /*2110*/  IMAD.X R53, R14, 0x1, R11, P0 ;  /* 0x000000010e357824 */ /* 0x000fc400000e060b */
[----:B------:R-:W-:Y:S02]  /*2120*/  IMAD.IADD R56, R41, 0x1, R5 ;  /* 0x0000000129387824 */ /* 0x000fe400078e0205 */
[----:B------:R-:W-:Y:S02]  /*2130*/  IMAD.IADD R57, R35, 0x1, R57 ;  /* 0x0000000123397824 */ /* 0x000fe400078e0239 */
[----:B------:R-:W-:Y:S02]  /*2140*/  IMAD.IADD R59, R59, 0x1, R43 ;  /* 0x000000013b3b7824 */ /* 0x000fe400078e022b */
[----:B------:R-:W-:Y:S02]  /*2150*/  IMAD.IADD R61, R39, 0x1, R7 ;  /* 0x00000001273d7824 */ /* 0x000fe400078e0207 */
[----:B------:R-:W-:Y:S02]  /*2160*/  IMAD.IADD R68, R7, 0x1, R37 ;  /* 0x0000000107447824 */ /* 0x000fe400078e0225 */
[----:B------:R-:W-:Y:S01]  /*2170*/  IMAD.IADD R71, R49, 0x1, R71 ;  /* 0x0000000131477824 */ /* 0x000fe200078e0247 */
[----:B--2---:R-:W-:-:S04]  /*2180*/  LOP3.LUT R4, R4, R10, RZ, 0x3c, !PT ;  /* 0x0000000a04047212 */ /* 0x004fc800078e3cff */
[----:B---3--:R-:W-:-:S07]  /*2190*/  IADD3 R70, R8, R4, RZ ;  /* 0x0000000408467210 */ /* 0x008fce0007ffe0ff */
.L_x_11102:
[----:B--2---:R-:W2:Y:S01]  /*21a0*/  LDL R6, [R1+0x24] ;  /* 0x0000240001067983 */ /* 0x004ea20000100800 */
[----:B----4-:R-:W0:Y:S03]  /*21b0*/  LDC.64 R62, c[0x0][0x2e8] ;  /* 0x0000ba00ff3e7b82 */ /* 0x010e260000000a00 */
[----:B---3--:R-:W3:Y:S01]  /*21c0*/  LDL.LU R4, [R1] ;  /* 0x0000000001047983 */ /* 0x008ee20000300800 */
[----:B------:R-:W-:Y:S01]  /*21d0*/  VIADD R2, R2, 0xffffffff ;  /* 0xffffffff02027836 */ /* 0x000fe20000000000 */
[----:B------:R-:W-:Y:S05]  /*21e0*/  YIELD ;  /* 0x0000000000007946 */ /* 0x000fea0003800000 */
[----:B------:R-:W1:Y:S01]  /*21f0*/  LDC R27, c[0x0][0x3f4] ;  /* 0x0000fd00ff1b7b82 */ /* 0x000e620000000800 */
[----:B------:R-:W-:Y:S01]  /*2200*/  ISETP.GT.AND P5, PT, R2, R30, PT ;  /* 0x0000001e0200720c */ /* 0x000fe20003fa4270 */
[-C--:B------:R-:W-:Y:S01]  /*2210*/  IMAD R5, R55, R2.reuse, RZ ;  /* 0x0000000237057224 */ /* 0x080fe200078e02ff */
[----:B------:R-:W-:Y:S01]  /*2220*/  SHF.R.S32.HI R65, RZ, 0x1f, R2 ;  /* 0x0000001fff417819 */ /* 0x000fe20000011402 */
[----:B------:R-:W-:Y:S01]  /*2230*/  IMAD.WIDE.U32 R14, R46, R2, RZ ;  /* 0x000000022e0e7225 */ /* 0x000fe200078e00ff */
[----:B------:R-:W-:Y:S03]  /*2240*/  BSSY B0, `(.L_x_11073) ;  /* 0x000026d000007945 */ /* 0x000fe60003800000 */
[----:B------:R-:W-:-:S04]  /*2250*/  IMAD R7, R65, R46, R5 ;  /* 0x0000002e41077224 */ /* 0x000fc800078e0205 */
[----:B------:R-:W-:Y:S01]  /*2260*/  IMAD.IADD R67, R15, 0x1, R7 ;  /* 0x000000010f437824 */ /* 0x000fe200078e0207 */
[----:B0-----:R-:W-:-:S04]  /*2270*/  IADD3 R12, P0, P1, R14, R62, R0 ;  /* 0x0000003e0e0c7210 */ /* 0x001fc8000791e000 */
[----:B------:R-:W-:Y:S02]  /*2280*/  IADD3.X R13, R67, R63, R20, P0, P1 ;  /* 0x0000003f430d7210 */ /* 0x000fe400007e2414 */
[----:B-1----:R-:W-:Y:S01]  /*2290*/  ISETP.GE.AND P0, PT, R27, 0x1, PT ;  /* 0x000000011b00780c */ /* 0x002fe20003f06270 */
[----:B--2---:R-:W-:Y:S01]  /*22a0*/  IMAD R73, R17, 0x2800, R6 ;  /* 0x0000280011497824 */ /* 0x004fe200078e0206 */
[----:B---3--:R-:W-:-:S03]  /*22b0*/  LOP3.LUT R4, R4, 0xfffffffd, RZ, 0xc0, !PT ;  /* 0xfffffffd04047812 */ /* 0x008fc600078ec0ff */
[C---:B------:R-:W-:Y:S02]  /*22c0*/  VIADD R5, R73.reuse, 0x20 ;  /* 0x0000002049057836 */ /* 0x040fe40000000000 */
[----:B------:R-:W-:Y:S01]  /*22d0*/  @P4 VIADD R5, R73, 0xffffffe0 ;  /* 0xffffffe049054836 */ /* 0x000fe20000000000 */
[----:B------:R-:W-:Y:S01]  /*22e0*/  @P5 LOP3.LUT R4, R4, 0x2, RZ, 0xfc, !PT ;  /* 0x0000000204045812 */ /* 0x000fe200078efcff */
[----:B------:R-:W-:-:S03]  /*22f0*/  IMAD.IADD R73, R16, 0x1, R73 ;  /* 0x0000000110497824 */ /* 0x000fc600078e0249 */
[----:B------:R-:W-:Y:S01]  /*2300*/  IADD3 R72, R16, R5, RZ ;  /* 0x0000000510487210 */ /* 0x000fe20007ffe0ff */
[----:B------:R0:W-:Y:S01]  /*2310*/  STL [R1], R4 ;  /* 0x0000000401007387 */ /* 0x0001e20000100800 */
[----:B------:R-:W-:Y:S05]  /*2320*/  @!P0 BRA `(.L_x_11074) ;  /* 0x0000002400308947 */ /* 0x000fea0003800000 */
[----:B------:R-:W-:Y:S01]  /*2330*/  ULDC.U8 UR4, c[0x0][0x410] ;  /* 0x0001040000047ab9 */ /* 0x000fe20000000000 */
[-C--:B------:R-:W-:Y:S01]  /*2340*/  IMAD R7, R56, R2.reuse, RZ ;  /* 0x0000000238077224 */ /* 0x080fe200078e02ff */
[----:B------:R-:W-:Y:S01]  /*2350*/  ISETP.NE.AND P0, PT, RZ, UR4, PT ;  /* 0x00000004ff007c0c */ /* 0x000fe2000bf05270 */
[----:B0-----:R-:W-:-:S04]  /*2360*/  IMAD.WIDE.U32 R4, R40, R2, RZ ;  /* 0x0000000228047225 */ /* 0x001fc800078e00ff */
[----:B------:R-:W-:-:S04]  /*2370*/  IMAD R7, R65, R40, R7 ;  /* 0x0000002841077224 */ /* 0x000fc800078e0207 */
[----:B------:R-:W-:-:S04]  /*2380*/  IMAD.IADD R26, R5, 0x1, R7 ;  /* 0x00000001051a7824 */ /* 0x000fc800078e0207 */
[----:B------:R-:W-:Y:S05]  /*2390*/  @!P0 BRA `(.L_x_11075) ;  /* 0x0000001000648947 */ /* 0x000fea0003800000 */
[----:B------:R-:W-:Y:S01]  /*23a0*/  IMAD R6, R2, -0xa0, R31 ;  /* 0xffffff6002067824 */ /* 0x000fe200078e021f */
[----:B------:R-:W-:Y:S01]  /*23b0*/  BSSY B1, `(.L_x_11076) ;  /* 0x000001c000017945 */ /* 0x000fe20003800000 */
[----:B------:R-:W-:Y:S02]  /*23c0*/  CS2R R8, SRZ ;  /* 0x0000000000087805 */ /* 0x000fe4000001ff00 */
[----:B------:R-:W-:Y:S02]  /*23d0*/  CS2R R14, SRZ ;  /* 0x00000000000e7805 */ /* 0x000fe4000001ff00 */
[----:B------:R-:W-:Y:S02]  /*23e0*/  CS2R R10, SRZ ;  /* 0x00000000000a7805 */ /* 0x000fe4000001ff00 */
[----:B------:R-:W-:Y:S02]  /*23f0*/  VIMNMX R7, R6, 0xa0, PT ;  /* 0x000000a006077848 */ /* 0x000fe40003fe0100 */
[----:B------:R-:W-:-:S02]  /*2400*/  CS2R R24, SRZ ;  /* 0x0000000000187805 */ /* 0x000fc4000001ff00 */
[----:B------:R-:W-:-:S13]  /*2410*/  ISETP.GE.AND P1, PT, R22, R7, PT ;  /* 0x000000071600720c */ /* 0x000fda0003f26270 */
[----:B------:R-:W-:Y:S05]  /*2420*/  @P1 BRA `(.L_x_11077) ;  /* 0x0000000000501947 */ /* 0x000fea0003800000 */
[----:B------:R-:W2:Y:S01]  /*2430*/  LDL R64, [R1+0x20] ;  /* 0x0000200001407983 */ /* 0x000ea20000100800 */
[----:B------:R-:W-:Y:S01]  /*2440*/  ULDC.64 UR4, c[0x0][0x3e8] ;  /* 0x0000fa0000047ab9 */ /* 0x000fe20000000a00 */
[----:B------:R-:W-:Y:S01]  /*2450*/  IMAD.MOV.U32 R6, RZ, RZ, R38 ;  /* 0x000000ffff067224 */ /* 0x000fe200078e0026 */
[----:B------:R-:W-:Y:S01]  /*2460*/  IADD3 R4, P0, P5, R44, UR4, R4 ;  /* 0x000000042c047c10 */ /* 0x000fe2000fd1e004 */
[----:B------:R-:W-:Y:S02]  /*2470*/  IMAD.MOV.U32 R7, RZ, RZ, R61 ;  /* 0x000000ffff077224 */ /* 0x000fe400078e003d */
[----:B------:R-:W-:Y:S01]  /*2480*/  IMAD R9, R57, R2, RZ ;  /* 0x0000000239097224 */ /* 0x000fe200078e02ff */
[----:B------:R-:W-:Y:S01]  /*2490*/  IADD3.X R5, R58, UR5, R26, P0, P5 ;  /* 0x000000053a057c10 */ /* 0x000fe200087ea41a */
[----:B------:R-:W-:Y:S01]  /*24a0*/  IMAD.WIDE.U32 R6, R2, R34, R6 ;  /* 0x0000002202067225 */ /* 0x000fe200078e0006 */
[----:B------:R-:W-:-:S03]  /*24b0*/  ULDC.64 UR4, c[0x0][0x400] ;  /* 0x0001000000047ab9 */ /* 0x000fc60000000a00 */
[----:B------:R-:W-:Y:S01]  /*24c0*/  IMAD R9, R65, R34, R9 ;  /* 0x0000002241097224 */ /* 0x000fe200078e0209 */
[----:B------:R-:W-:-:S04]  /*24d0*/  IADD3 R6, P0, R6, UR4, RZ ;  /* 0x0000000406067c10 */ /* 0x000fc8000ff1e0ff */
[----:B------:R-:W-:Y:S02]  /*24e0*/  IADD3.X R7, R7, UR5, R9, P0, !PT ;  /* 0x0000000507077c10 */ /* 0x000fe400087fe409 */
[----:B------:R-:W-:Y:S02]  /*24f0*/  ISETP.GE.AND P0, PT, R156, R27, PT ;  /* 0x0000001b9c00720c */ /* 0x000fe40003f06270 */
[----:B------:R-:W-:Y:S02]  /*2500*/  CS2R R8, SRZ ;  /* 0x0000000000087805 */ /* 0x000fe4000001ff00 */
[----:B------:R-:W-:-:S09]  /*2510*/  CS2R R10, SRZ ;  /* 0x00000000000a7805 */ /* 0x000fd2000001ff00 */
[----:B------:R0:W5:Y:S04]  /*2520*/  @!P0 LDG.E.64 R14, desc[UR40][R4.64] ;  /* 0x00000028040e8981 */ /* 0x000168000c1e1b00 */
[----:B------:R0:W5:Y:S01]  /*2530*/  @!P0 LDG.E.64 R24, desc[UR40][R6.64] ;  /* 0x0000002806188981 */ /* 0x000162000c1e1b00 */
[----:B--2---:R-:W-:-:S13]  /*2540*/  ISETP.GE.AND P0, PT, R64, R27, PT ;  /* 0x0000001b4000720c */ /* 0x004fda0003f06270 */
[----:B------:R0:W5:Y:S04]  /*2550*/  @!P0 LDG.E.64 R8, desc[UR40][R4.64+0x10] ;  /* 0x0000102804088981 */ /* 0x000168000c1e1b00 */
[----:B------:R0:W5:Y:S02]  /*2560*/  @!P0 LDG.E.64 R10, desc[UR40][R6.64+0x10] ;  /* 0x00001028060a8981 */ /* 0x000164000c1e1b00 */
.L_x_11077:
[----:B------:R-:W-:Y:S05]  /*2570*/  BSYNC B1 ;  /* 0x0000000000017941 */ /* 0x000fea0003800000 */
.L_x_11076:
[----:B0-----:R-:W2:Y:S01]  /*2580*/  LDL R4, [R1+0x8] ;  /* 0x0000080001047983 */ /* 0x001ea20000100800 */
[----:B-----5:R-:W-:Y:S01]  /*2590*/  IMAD.MOV.U32 R26, RZ, RZ, R8 ;  /* 0x000000ffff1a7224 */ /* 0x020fe200078e0008 */
[----:B------:R-:W-:Y:S01]  /*25a0*/  MOV R81, R24 ;  /* 0x0000001800517202 */ /* 0x000fe20000000f00 */
[----:B------:R-:W-:Y:S02]  /*25b0*/  IMAD.MOV.U32 R63, RZ, RZ, R14 ;  /* 0x000000ffff3f7224 */ /* 0x000fe400078e000e */
[----:B------:R-:W-:Y:S01]  /*25c0*/  IMAD.MOV.U32 R62, RZ, RZ, R10 ;  /* 0x000000ffff3e7224 */ /* 0x000fe200078e000a */
[----:B--2---:R-:W-:-:S13]  /*25d0*/  ISETP.NE.AND P0, PT, R4, 0x3, PT ;  /* 0x000000030400780c */ /* 0x004fda0003f05270 */
[----:B------:R-:W-:Y:S05]  /*25e0*/  @!P0 BRA `(.L_x_11078) ;  /* 0x0000000000048947 */ /* 0x000fea0003800000 */
[----:B------:R-:W-:Y:S01]  /*25f0*/  BPT.TRAP 0x1 ;  /* 0x000000040000795c */ /* 0x000fe20000300000 */
.L_x_11078:
[----:B------:R-:W-:Y:S01]  /*2600*/  IMAD R74, R17, 0x8, R16 ;  /* 0x00000008114a7824 */ /* 0x000fe200078e0210 */
[----:B------:R-:W-:Y:S01]  /*2610*/  SHF.L.U32 R75, R23, 0x1f, RZ ;  /* 0x0000001f174b7819 */ /* 0x000fe200000006ff */
[----:B------:R-:W-:Y:S03]  /*2620*/  BSSY B1, `(.L_x_11079) ;  /* 0x0000003000017945 */ /* 0x000fe60003800000 */
[----:B------:R-:W0:Y:S02]  /*2630*/  SYNCS.PHASECHK.TRANS64.TRYWAIT P5, [R74+URZ+0x13290], R75 ;  /* 0x0132904b4a0075a7 */ /* 0x000e2400080a017f */
[----:B0-----:R-:W-:Y:S05]  /*2640*/  @!P5 BRA `(.L_x_11080) ;  /* 0x0000013c0070d947 */ /* 0x001fea0003800000 */
.L_x_11288:
[----:B------:R-:W-:Y:S05]  /*2650*/  BSYNC B1 ;  /* 0x0000000000017941 */ /* 0x000fea0003800000 */
.L_x_11079:
[----:B------:R-:W-:Y:S05]  /*2660*/  @P1 BRA `(.L_x_11081) ;  /* 0x0000002000a81947 */ /* 0x000fea0003800000 */
[----:B------:R-:W-:Y:S04]  /*2670*/  BSSY B1, `(.L_x_11082) ;  /* 0x0000073000017945 */ /* 0x000fe80003800000 */
[----:B------:R-:W-:Y:S05]  /*2680*/  @P3 BRA `(.L_x_11083) ;  /* 0x0000000400c43947 */ /* 0x000fea0003800000 */
[----:B------:R1:W2:Y:S01]  /*2690*/  LDS.128 R4, [R73+0xe000] ;  /* 0x00e0000049047984 */ /* 0x0002a20000000c00 */
        /* <DEDUP_REMOVED lines=15> */
[----:B------:R-:W-:Y:S01]  /*2790*/  F2FP.F16.E4M3.UNPACK_B R64, R81.H1 ;  /* 0x00000051ff40723e */ /* 0x000fe200030006ff */
[----:B--2---:R-:W-:Y:S01]  /*27a0*/  IMAD.MOV.U32 R15, RZ, RZ, R4 ;  /* 0x000000ffff0f7224 */ /* 0x004fe200078e0004 */
[----:B------:R-:W-:Y:S01]  /*27b0*/  LOP3.LUT R25, R25, 0xff00, R14, 0xf8, !PT ;  /* 0x0000ff0019197812 */ /* 0x000fe200078ef80e */
[----:B------:R-:W-:Y:S01]  /*27c0*/  IMAD.U32 R14, R76, 0x10000, RZ ;  /* 0x000100004c0e7824 */ /* 0x000fe200078e00ff */
[----:B------:R-:W-:Y:S01]  /*27d0*/  F2FP.F16.E4M3.UNPACK_B R4, R5 ;  /* 0x00000005ff04723e */ /* 0x000fe200020006ff */
[----:B------:R-:W-:Y:S01]  /*27e0*/  HADD2.F32 R76, -RZ, R64.H0_H0 ;  /* 0x20000040ff4c7230 */ /* 0x000fe20000004100 */
[----:B------:R-:W-:Y:S01]  /*27f0*/  LOP3.LUT R65, R65, 0xff00, R24, 0xf8, !PT ;  /* 0x0000ff0041417812 */ /* 0x000fe200078ef818 */
[----:B------:R-:W-:Y:S01]  /*2800*/  IMAD.U32 R24, R66, 0x10000, RZ ;  /* 0x0001000042187824 */ /* 0x000fe200078e00ff */
[----:B------:R-:W-:Y:S01]  /*2810*/  LOP3.LUT R14, R25, 0xff0000, R14, 0xf8, !PT ;  /* 0x00ff0000190e7812 */ /* 0x000fe200078ef80e */
[--C-:B------:R-:W-:Y:S01]  /*2820*/  HADD2.F32 R25, -RZ, R4.reuse.H1_H1 ;  /* 0x30000004ff197230 */ /* 0x100fe20000004100 */
[----:B------:R-:W-:Y:S01]  /*2830*/  F2FP.F16.E4M3.UNPACK_B R66, R63.H1 ;  /* 0x0000003fff42723e */ /* 0x000fe200030006ff */
[----:B------:R-:W-:Y:S01]  /*2840*/  HADD2.F32 R4, -RZ, R4.H0_H0 ;  /* 0x20000004ff047230 */ /* 0x000fe20000004100 */
[----:B------:R-:W-:Y:S01]  /*2850*/  F2FP.F16.E4M3.UNPACK_B R5, R5.H1 ;  /* 0x00000005ff05723e */ /* 0x000fe200030006ff */
[----:B------:R-:W-:Y:S01]  /*2860*/  HADD2.F32 R77, -RZ, R64.H1_H1 ;  /* 0x30000040ff4d7230 */ /* 0x000fe20000004100 */
[----:B------:R-:W-:Y:S01]  /*2870*/  LOP3.LUT R24, R65, 0xff0000, R24, 0xf8, !PT ;  /* 0x00ff000041187812 */ /* 0x000fe200078ef818 */
[----:B------:R-:W-:-:S02]  /*2880*/  HADD2.F32 R67, -RZ, R66.H0_H0 ;  /* 0x20000042ff437230 */ /* 0x000fc40000004100 */
[-C--:B------:R-:W-:Y:S01]  /*2890*/  FMUL.FTZ R79, R25, R76.reuse ;  /* 0x0000004c194f7220 */ /* 0x080fe20000410000 */
[--C-:B------:R-:W-:Y:S02]  /*28a0*/  HADD2.F32 R65, -RZ, R5.reuse.H1_H1 ;  /* 0x30000005ff417230 */ /* 0x100fe40000004100 */
        /* <DEDUP_REMOVED lines=8> */
[-C--:B------:R-:W-:Y:S01]  /*2930*/  FFMA.FTZ R79, R64, R66.reuse, -R79 ;  /* 0x00000042404f7223 */ /* 0x080fe2000001084f */
[-C--:B------:R-:W-:Y:S01]  /*2940*/  F2FP.F16.E4M3.UNPACK_B R25, R15.reuse.H1 ;  /* 0x0000000fff19723e */ /* 0x080fe200030006ff */
[----:B------:R-:W-:Y:S01]  /*2950*/  FFMA.FTZ R84, R65, R66, R80 ;  /* 0x0000004241547223 */ /* 0x000fe20000010050 */
[----:B------:R-:W-:Y:S01]  /*2960*/  F2FP.F16.E4M3.UNPACK_B R15, R15 ;  /* 0x0000000fff0f723e */ /* 0x000fe200020006ff */
[--C-:B------:R-:W-:Y:S01]  /*2970*/  HADD2.F32 R78, -RZ, R76.reuse.H1_H1 ;  /* 0x3000004cff4e7230 */ /* 0x100fe20000004100 */
[----:B------:R-:W-:Y:S01]  /*2980*/  F2FP.F16.E4M3.UNPACK_B R66, R63 ;  /* 0x0000003fff42723e */ /* 0x000fe200020006ff */
[--C-:B------:R-:W-:Y:S01]  /*2990*/  HADD2.F32 R63, -RZ, R25.reuse.H0_H0 ;  /* 0x20000019ff3f7230 */ /* 0x100fe20000004100 */
[----:B------:R-:W-:Y:S01]  /*29a0*/  F2FP.F16.E4M3.UNPACK_B R77, R24 ;  /* 0x00000018ff4d723e */ /* 0x000fe200020006ff */
[----:B------:R-:W-:Y:S01]  /*29b0*/  HADD2.F32 R65, -RZ, R25.H1_H1 ;  /* 0x30000019ff417230 */ /* 0x000fe20000004100 */
[----:B------:R-:W-:Y:S01]  /*29c0*/  F2FP.SATFINITE.E4M3.F32.PACK_AB_MERGE_C R84, R84, R79, RZ ;  /* 0x0000004f5454723e */ /* 0x000fe200048070ff */
[----:B------:R-:W-:-:S02]  /*29d0*/  HADD2.F32 R67, -RZ, R76.H0_H0 ;  /* 0x2000004cff437230 */ /* 0x000fc40000004100 */
[-C--:B------:R-:W-:Y:S01]  /*29e0*/  FMUL.FTZ R82, R63, R78.reuse ;  /* 0x0000004e3f527220 */ /* 0x080fe20000410000 */
[--C-:B------:R-:W-:Y:S02]  /*29f0*/  HADD2.F32 R64, -RZ, R15.reuse.H1_H1 ;  /* 0x3000000fff407230 */ /* 0x100fe40000004100 */
[----:B------:R-:W-:Y:S01]  /*2a00*/  FMUL.FTZ R80, R65, R78 ;  /* 0x0000004e41507220 */ /* 0x000fe20000410000 */
[--C-:B------:R-:W-:Y:S01]  /*2a10*/  HADD2.F32 R76, -RZ, R66.reuse.H1_H1 ;  /* 0x30000042ff4c7230 */ /* 0x100fe20000004100 */
[----:B------:R-:W-:Y:S01]  /*2a20*/  F2FP.SATFINITE.E4M3.F32.PACK_AB_MERGE_C R5, R5, R4, R84 ;  /* 0x000000040505723e */ /* 0x000fe20004807054 */
[----:B------:R-:W-:Y:S02]  /*2a30*/  HADD2.F32 R25, -RZ, R15.H0_H0 ;  /* 0x2000000fff197230 */ /* 0x000fe40000004100 */
[CC--:B------:R-:W-:Y:S01]  /*2a40*/  FMUL.FTZ R78, R64.reuse, R67.reuse ;  /* 0x00000043404e7220 */ /* 0x0c0fe20000410000 */
[----:B------:R-:W-:Y:S02]  /*2a50*/  HADD2.F32 R66, -RZ, R66.H0_H0 ;  /* 0x20000042ff427230 */ /* 0x000fe40000004100 */
[-C--:B------:R-:W-:Y:S01]  /*2a60*/  FFMA.FTZ R80, R63, R76.reuse, -R80 ;  /* 0x0000004c3f507223 */ /* 0x080fe20000010850 */
[----:B------:R-:W-:Y:S01]  /*2a70*/  FFMA.FTZ R65, R65, R76, R82 ;  /* 0x0000004c41417223 */ /* 0x000fe20000010052 */
[C---:B------:R-:W-:Y:S01]  /*2a80*/  FMUL.FTZ R67, R25.reuse, R67 ;  /* 0x0000004319437220 */ /* 0x040fe20000410000 */
[-C--:B------:R-:W-:Y:S01]  /*2a90*/  F2FP.F16.E4M3.UNPACK_B R63, R7.reuse.H1 ;  /* 0x00000007ff3f723e */ /* 0x080fe200030006ff */
[----:B------:R-:W-:Y:S01]  /*2aa0*/  FFMA.FTZ R15, R25, R66, -R78 ;  /* 0x00000042190f7223 */ /* 0x000fe2000001084e */
[----:B------:R-:W-:Y:S01]  /*2ab0*/  F2FP.F16.E4M3.UNPACK_B R78, R24.H1 ;  /* 0x00000018ff4e723e */ /* 0x000fe200030006ff */
[----:B------:R-:W-:Y:S01]  /*2ac0*/  FFMA.FTZ R64, R64, R66, R67 ;  /* 0x0000004240407223 */ /* 0x000fe20000010043 */
[----:B------:R-:W-:Y:S01]  /*2ad0*/  F2FP.SATFINITE.E4M3.F32.PACK_AB_MERGE_C R81, R65, R80, RZ ;  /* 0x000000504151723e */ /* 0x000fe200048070ff */
[--C-:B------:R-:W-:Y:S01]  /*2ae0*/  HADD2.F32 R65, -RZ, R63.reuse.H0_H0 ;  /* 0x2000003fff417230 */ /* 0x100fe20000004100 */
[----:B------:R-:W-:Y:S01]  /*2af0*/  F2FP.F16.E4M3.UNPACK_B R67, R14.H1 ;  /* 0x0000000eff43723e */ /* 0x000fe200030006ff */
        /* <DEDUP_REMOVED lines=36> */
[----:B------:R-:W-:Y:S01]  /*2d40*/  FFMA.FTZ R77, R6, R66, R77 ;  /* 0x00000042064d7223 */ /* 0x000fe2000001004d */
[----:B------:R-:W-:-:S04]  /*2d50*/  F2FP.SATFINITE.E4M3.F32.PACK_AB_MERGE_C R65, R82, R65, RZ ;  /* 0x000000415241723e */ /* 0x000fc800048070ff */
[----:B------:R-:W-:Y:S02]  /*2d60*/  F2FP.SATFINITE.E4M3.F32.PACK_AB_MERGE_C R6, R77, R76, R79 ;  /* 0x0000004c4d06723e */ /* 0x000fe4000480704f */
[----:B------:R-:W-:-:S07]  /*2d70*/  F2FP.SATFINITE.E4M3.F32.PACK_AB_MERGE_C R7, R24, R63, R65 ;  /* 0x0000003f1807723e */ /* 0x000fce0004807041 */
.L_x_11085:
[----:B------:R-:W-:Y:S05]  /*2d80*/  BSYNC B2 ;  /* 0x0000000000027941 */ /* 0x000fea0003800000 */
.L_x_11084:
[----:B--2---:R1:W-:Y:S02]  /*2d90*/  STG.E.128 desc[UR40][R12.64], R4 ;  /* 0x000000040c007986 */ /* 0x0043e4000c101d28 */
.L_x_11083:
[----:B------:R-:W-:Y:S05]  /*2da0*/  BSYNC B1 ;  /* 0x0000000000017941 */ /* 0x000fea0003800000 */
.L_x_11082:
[----:B------:R-:W-:Y:S05]  /*2db0*/  @P2 BRA `(.L_x_11081) ;  /* 0x0000001800d42947 */ /* 0x000fea0003800000 */
[----:B-1----:R-:W2:Y:S04]  /*2dc0*/  LDL R6, [R1+0x24] ;  /* 0x0000240001067983 */ /* 0x002ea80000100800 */
[----:B------:R-:W3:Y:S01]  /*2dd0*/  LDL R14, [R1+0x20] ;  /* 0x00002000010e7983 */ /* 0x000ee20000100800 */
[----:B------:R-:W-:Y:S01]  /*2de0*/  MOV R5, 0x20 ;  /* 0x0000002000057802 */ /* 0x000fe20000000f00 */
[----:B------:R-:W-:Y:S01]  /*2df0*/  IMAD R4, R17, 0x2800, RZ ;  /* 0x0000280011047824 */ /* 0x000fe200078e02ff */
[----:B------:R-:W-:Y:S02]  /*2e00*/  BSSY B1, `(.L_x_11086) ;  /* 0x0000070000017945 */ /* 0x000fe40003800000 */
[----:B------:R-:W-:-:S04]  /*2e10*/  SEL R5, R5, 0xffffffe0, !P4 ;  /* 0xffffffe005057807 */ /* 0x000fc80006000000 */
[----:B--2---:R-:W-:Y:S02]  /*2e20*/  IADD3 R5, R5, R6, R4 ;  /* 0x0000000605057210 */ /* 0x004fe40007ffe004 */
[----:B---3--:R-:W-:-:S03]  /*2e30*/  ISETP.GE.AND P5, PT, R14, R27, PT ;  /* 0x0000001b0e00720c */ /* 0x008fc60003fa6270 */
[----:B------:R-:W-:-:S06]  /*2e40*/  IMAD.IADD R4, R16, 0x1, R5 ;  /* 0x0000000110047824 */ /* 0x000fcc00078e0205 */
[----:B------:R-:W1:Y:S04]  /*2e50*/  LDS.128 R4, [R4+0xe000] ;  /* 0x00e0000004047984 */ /* 0x000e680000000c00 */
[----:B------:R-:W-:Y:S05]  /*2e60*/  @P5 BRA `(.L_x_11087) ;  /* 0x0000000400a45947 */ /* 0x000fea0003800000 */
[--C-:B------:R-:W-:Y:S02]  /*2e70*/  SHF.R.U32.HI R10, RZ, 0x8, R9.reuse ;  /* 0x00000008ff0a7819 */ /* 0x100fe40000011609 */
[----:B------:R-:W-:Y:S02]  /*2e80*/  SHF.R.U32.HI R27, RZ, 0x18, R9 ;  /* 0x00000018ff1b7819 */ /* 0x000fe40000011609 */
[----:B------:R-:W-:Y:S01]  /*2e90*/  LOP3.LUT R8, R9, 0xff, RZ, 0xc0, !PT ;  /* 0x000000ff09087812 */ /* 0x000fe200078ec0ff */
[----:B------:R-:W-:Y:S01]  /*2ea0*/  IMAD.SHL.U32 R10, R10, 0x100, RZ ;  /* 0x000001000a0a7824 */ /* 0x000fe200078e00ff */
[----:B------:R-:W-:Y:S02]  /*2eb0*/  SHF.R.U32.HI R24, RZ, 0x8, R11 ;  /* 0x00000008ff187819 */ /* 0x000fe4000001160b */
[----:B------:R-:W-:Y:S02]  /*2ec0*/  SHF.R.U32.HI R25, RZ, 0x10, R9 ;  /* 0x00000010ff197819 */ /* 0x000fe40000011609 */
[----:B------:R-:W-:-:S02]  /*2ed0*/  LOP3.LUT R14, R11, 0xff0000ff, RZ, 0xc0, !PT ;  /* 0xff0000ff0b0e7812 */ /* 0x000fc400078ec0ff */
[----:B------:R-:W-:Y:S01]  /*2ee0*/  SHF.R.U32.HI R15, RZ, 0x10, R11 ;  /* 0x00000010ff0f7819 */ /* 0x000fe2000001160b */
[----:B------:R-:W-:Y:S01]  /*2ef0*/  IMAD.SHL.U32 R11, R24, 0x100, RZ ;  /* 0x00000100180b7824 */ /* 0x000fe200078e00ff */
[----:B------:R-:W-:Y:S01]  /*2f00*/  PRMT R9, R27, 0x654, R8 ;  /* 0x000006541b097816 */ /* 0x000fe20000000008 */
[----:B-1----:R-:W-:Y:S01]  /*2f10*/  IMAD.MOV.U32 R8, RZ, RZ, R4 ;  /* 0x000000ffff087224 */ /* 0x002fe200078e0004 */
[----:B------:R-:W-:Y:S01]  /*2f20*/  F2FP.F16.E4M3.UNPACK_B R4, R5 ;  /* 0x00000005ff04723e */ /* 0x000fe200020006ff */
[----:B------:R-:W-:Y:S01]  /*2f30*/  IMAD.U32 R15, R15, 0x10000, RZ ;  /* 0x000100000f0f7824 */ /* 0x000fe200078e00ff */
[----:B------:R-:W-:Y:S01]  /*2f40*/  LOP3.LUT R9, R9, 0xff00, R10, 0xf8, !PT ;  /* 0x0000ff0009097812 */ /* 0x000fe200078ef80a */
[----:B------:R-:W-:Y:S01]  /*2f50*/  IMAD.U32 R10, R25, 0x10000, RZ ;  /* 0x00010000190a7824 */ /* 0x000fe200078e00ff */
[----:B------:R-:W-:Y:S02]  /*2f60*/  LOP3.LUT R14, R14, 0xff00, R11, 0xf8, !PT ;  /* 0x0000ff000e0e7812 */ /* 0x000fe400078ef80b */
[----:B------:R-:W-:-:S02]  /*2f70*/  F2FP.F16.E4M3.UNPACK_B R11, R62.H1 ;  /* 0x0000003eff0b723e */ /* 0x000fc400030006ff */
        /* <DEDUP_REMOVED lines=88> */
.L_x_11087:
[----:B------:R-:W-:Y:S05]  /*3500*/  BSYNC B1 ;  /* 0x0000000000017941 */ /* 0x000fea0003800000 */
.L_x_11086:
[----:B-1----:R1:W-:Y:S01]  /*3510*/  STG.E.128 desc[UR40][R12.64+0x20], R4 ;  /* 0x000020040c007986 */ /* 0x0023e2000c101d28 */
[----:B------:R-:W-:Y:S05]  /*3520*/  BRA `(.L_x_11081) ;  /* 0x0000001000f87947 */ /* 0x000fea0003800000 */
.L_x_11075:
[----:B------:R-:W-:Y:S01]  /*3530*/  IMAD R5, R2, -0xa0, R31 ;  /* 0xffffff6002057824 */ /* 0x000fe200078e021f */
[----:B------:R-:W2:Y:S04]  /*3540*/  LDL.LU R66, [R1] ;  /* 0x0000000001427983 */ /* 0x000ea80000300800 */
[----:B------:R-:W-:Y:S01]  /*3550*/  VIMNMX R5, R5, 0xa0, PT ;  /* 0x000000a005057848 */ /* 0x000fe20003fe0100 */
[----:B------:R-:W3:Y:S01]  /*3560*/  LDL R64, [R1+0x8] ;  /* 0x0000080001407983 */ /* 0x000ee20000100800 */
[----:B------:R-:W-:Y:S02]  /*3570*/  CS2R R8, SRZ ;  /* 0x0000000000087805 */ /* 0x000fe4000001ff00 */
[----:B------:R-:W-:Y:S02]  /*3580*/  CS2R R10, SRZ ;  /* 0x00000000000a7805 */ /* 0x000fe4000001ff00 */
[----:B------:R-:W-:-:S04]  /*3590*/  ISETP.GE.AND P1, PT, R22, R5, PT ;  /* 0x000000051600720c */ /* 0x000fc80003f26270 */
[----:B------:R-:W-:-:S13]  /*35a0*/  ISETP.GE.OR P0, PT, R18, R27, P1 ;  /* 0x0000001b1200720c */ /* 0x000fda0000f06670 */
[----:B------:R-:W0:Y:S01]  /*35b0*/  @!P0 LDC.64 R12, c[0x0][0x3e8] ;  /* 0x0000fa00ff0c8b82 */ /* 0x000e220000000a00 */
[----:B------:R-:W-:Y:S02]  /*35c0*/  @!P0 IMAD.MOV.U32 R5, RZ, RZ, R68 ;  /* 0x000000ffff058224 */ /* 0x000fe400078e0044 */
[----:B------:R-:W-:-:S04]  /*35d0*/  @!P0 IMAD R6, R57, R2, RZ ;  /* 0x0000000239068224 */ /* 0x000fc800078e02ff */
[----:B------:R-:W-:Y:S01]  /*35e0*/  @!P0 IMAD R6, R65, R34, R6 ;  /* 0x0000002241068224 */ /* 0x000fe200078e0206 */
[----:B------:R-:W1:Y:S01]  /*35f0*/  @!P0 LDC.64 R24, c[0x0][0x400] ;  /* 0x00010000ff188b82 */ /* 0x000e620000000a00 */
[----:B0-----:R-:W-:Y:S02]  /*3600*/  @!P0 IADD3 R12, P5, P6, R42, R12, R4 ;  /* 0x0000000c2a0c8210 */ /* 0x001fe40007ebe004 */
[----:B------:R-:W-:Y:S02]  /*3610*/  @!P0 MOV R4, R36 ;  /* 0x0000002400048202 */ /* 0x000fe40000000f00 */
[----:B------:R-:W-:-:S03]  /*3620*/  @!P0 IADD3.X R13, R59, R13, R26, P5, P6 ;  /* 0x0000000d3b0d8210 */ /* 0x000fc60002fec41a */
[----:B------:R-:W-:-:S03]  /*3630*/  @!P0 IMAD.WIDE.U32 R4, R2, R34, R4 ;  /* 0x0000002202048225 */ /* 0x000fc600078e0004 */
[----:B-1----:R-:W-:-:S04]  /*3640*/  @!P0 IADD3 R24, P5, R4, R24, RZ ;  /* 0x0000001804188210 */ /* 0x002fc80007fbe0ff */
[----:B------:R-:W-:Y:S02]  /*3650*/  @!P0 IADD3.X R25, R25, R6, R5, P5, !PT ;  /* 0x0000000619198210 */ /* 0x000fe40002ffe405 */
[----:B------:R-:W-:Y:S02]  /*3660*/  CS2R R4, SRZ ;  /* 0x0000000000047805 */ /* 0x000fe4000001ff00 */
[----:B------:R-:W-:Y:S01]  /*3670*/  CS2R R6, SRZ ;  /* 0x0000000000067805 */ /* 0x000fe2000001ff00 */
[----:B------:R-:W4:Y:S05]  /*3680*/  @!P0 LDG.E.128 R8, desc[UR40][R24.64] ;  /* 0x0000002818088981 */ /* 0x000f2a000c1e1d00 */
[----:B------:R-:W5:Y:S01]  /*3690*/  @!P0 LDG.E.128 R4, desc[UR40][R12.64] ;  /* 0x000000280c048981 */ /* 0x000f62000c1e1d00 */
[----:B------:R-:W-:-:S02]  /*36a0*/  ISETP.GE.AND P0, PT, R18, R27, PT ;  /* 0x0000001b1200720c */ /* 0x000fc40003f06270 */
[----:B--2---:R-:W-:-:S11]  /*36b0*/  LOP3.LUT R66, R66, 0xfffffffe, RZ, 0xc0, !PT ;  /* 0xfffffffe42427812 */ /* 0x004fd600078ec0ff */
[----:B------:R-:W-:-:S05]  /*36c0*/  @P0 LOP3.LUT R66, R66, 0x1, RZ, 0xfc, !PT ;  /* 0x0000000142420812 */ /* 0x000fca00078efcff */
[----:B------:R0:W-:Y:S01]  /*36d0*/  STL [R1], R66 ;  /* 0x0000004201007387 */ /* 0x0001e20000100800 */
[----:B---3--:R-:W-:Y:S01]  /*36e0*/  ISETP.NE.AND P0, PT, R64, 0x3, PT ;  /* 0x000000034000780c */ /* 0x008fe20003f05270 */
[----:B----4-:R-:W-:Y:S02]  /*36f0*/  IMAD.MOV.U32 R82, RZ, RZ, R8 ;  /* 0x000000ffff527224 */ /* 0x010fe400078e0008 */
[----:B------:R-:W-:Y:S02]  /*3700*/  IMAD.MOV.U32 R80, RZ, RZ, R10 ;  /* 0x000000ffff507224 */ /* 0x000fe400078e000a */
[----:B-----5:R-:W-:Y:S02]  /*3710*/  IMAD.MOV.U32 R81, RZ, RZ, R4 ;  /* 0x000000ffff517224 */ /* 0x020fe400078e0004 */
[----:B------:R-:W-:-:S06]  /*3720*/  IMAD.MOV.U32 R78, RZ, RZ, R6 ;  /* 0x000000ffff4e7224 */ /* 0x000fcc00078e0006 */
[----:B0-----:R-:W-:Y:S05]  /*3730*/  @!P0 BRA `(.L_x_11088) ;  /* 0x0000000000048947 */ /* 0x001fea0003800000 */
[----:B------:R-:W-:Y:S01]  /*3740*/  BPT.TRAP 0x1 ;  /* 0x000000040000795c */ /* 0x000fe20000300000 */
.L_x_11088:
[----:B------:R-:W-:Y:S01]  /*3750*/  IMAD R74, R17, 0x8, R16 ;  /* 0x00000008114a7824 */ /* 0x000fe200078e0210 */
[----:B------:R-:W-:Y:S01]  /*3760*/  SHF.L.U32 R75, R23, 0x1f, RZ ;  /* 0x0000001f174b7819 */ /* 0x000fe200000006ff */
[----:B------:R-:W0:Y:S01]  /*3770*/  LDC R77, c[0x0][0x2f4] ;  /* 0x0000bd00ff4d7b82 */ /* 0x000e220000000800 */
[----:B------:R-:W-:Y:S02]  /*3780*/  BSSY B1, `(.L_x_11089) ;  /* 0x0000003000017945 */ /* 0x000fe40003800000 */
[----:B------:R-:W1:Y:S02]  /*3790*/  SYNCS.PHASECHK.TRANS64.TRYWAIT P5, [R74+URZ+0x13290], R75 ;  /* 0x0132904b4a0075a7 */ /* 0x000e6400080a017f */
[----:B-1----:R-:W-:Y:S05]  /*37a0*/  @!P5 BRA `(.L_x_11090) ;  /* 0x0000012c002cd947 */ /* 0x002fea0003800000 */
.L_x_11289:
[----:B------:R-:W-:Y:S05]  /*37b0*/  BSYNC B1 ;  /* 0x0000000000017941 */ /* 0x000fea0003800000 */
.L_x_11089:
[----:B0-----:R-:W-:Y:S01]  /*37c0*/  ISETP.GE.OR P5, PT, R18, R77, P1 ;  /* 0x0000004d1200720c */ /* 0x001fe20000fa6670 */
[----:B------:R-:W-:Y:S01]  /*37d0*/  ULDC.64 UR4, c[0x0][0x300] ;  /* 0x0000c00000047ab9 */ /* 0x000fe20000000a00 */
[----:B------:R-:W-:Y:S01]  /*37e0*/  SHF.R.S32.HI R12, RZ, 0x1f, R22 ;  /* 0x0000001fff0c7819 */ /* 0x000fe20000011416 */
[----:B------:R-:W-:Y:S01]  /*37f0*/  IMAD.MOV.U32 R65, RZ, RZ, R67 ;  /* 0x000000ffff417224 */ /* 0x000fe200078e0043 */
[----:B------:R-:W-:-:S03]  /*3800*/  MOV R64, R14 ;  /* 0x0000000e00407202 */ /* 0x000fc60000000f00 */
[----:B------:R-:W-:Y:S02]  /*3810*/  IMAD R13, R12, UR4, RZ ;  /* 0x000000040c0d7c24 */ /* 0x000fe4000f8e02ff */
[----:B------:R-:W-:-:S04]  /*3820*/  IMAD.WIDE.U32 R64, R22, UR4, R64 ;  /* 0x0000000416407c25 */ /* 0x000fc8000f8e0040 */
[----:B------:R-:W-:Y:S01]  /*3830*/  IMAD R13, R22, UR5, R13 ;  /* 0x00000005160d7c24 */ /* 0x000fe2000f8e020d */
[----:B------:R-:W-:Y:S06]  /*3840*/  @P5 BRA `(.L_x_11081) ;  /* 0x0000001000305947 */ /* 0x000fec0003800000 */
[----:B------:R-:W2:Y:S04]  /*3850*/  LDL R27, [R1] ;  /* 0x00000000011b7983 */ /* 0x000ea80000100800 */
[----:B------:R-:W3:Y:S04]  /*3860*/  LDL R26, [R1+0x2c] ;  /* 0x00002c00011a7983 */ /* 0x000ee80000100800 */
[----:B------:R-:W4:Y:S04]  /*3870*/  LDL R25, [R1+0x30] ;  /* 0x0000300001197983 */ /* 0x000f280000100800 */
[----:B------:R-:W5:Y:S01]  /*3880*/  LDL R24, [R1+0x34] ;  /* 0x0000340001187983 */ /* 0x000f620000100800 */
[----:B------:R-:W-:Y:S01]  /*3890*/  IMAD.IADD R76, R13, 0x1, R65 ;  /* 0x000000010d4c7824 */ /* 0x000fe200078e0241 */
[----:B------:R-:W-:Y:S01]  /*38a0*/  IADD3 R67, P5, P6, R50, R64, R60 ;  /* 0x0000004032437210 */ /* 0x000fe20007ebe03c */
[----:B------:R-:W-:Y:S01]  /*38b0*/  IMAD.IADD R13, R77, 0x1, -R54 ;  /* 0x000000014d0d7824 */ /* 0x000fe200078e0a36 */
[----:B------:R-:W-:Y:S02]  /*38c0*/  BSSY B1, `(.L_x_11091) ;  /* 0x00000e8000017945 */ /* 0x000fe40003800000 */
[----:B------:R-:W-:-:S02]  /*38d0*/  IADD3.X R12, R3, R76, R69, P5, P6 ;  /* 0x0000004c030c7210 */ /* 0x000fc40002fec445 */
[----:B------:R-:W-:-:S05]  /*38e0*/  IADD3 R66, P5, R67, R62, RZ ;  /* 0x0000003e43427210 */ /* 0x000fca0007fbe0ff */
[----:B------:R-:W-:Y:S01]  /*38f0*/  IMAD.X R67, R12, 0x1, R63, P5 ;  /* 0x000000010c437824 */ /* 0x000fe200028e063f */
[C---:B--2---:R-:W-:Y:S02]  /*3900*/  LOP3.LUT P5, RZ, R27.reuse, 0x4, RZ, 0xc0, !PT ;  /* 0x000000041bff7812 */ /* 0x044fe400078ac0ff */
[----:B------:R-:W-:Y:S02]  /*3910*/  LOP3.LUT P6, RZ, R27, 0x1, RZ, 0xc0, !PT ;  /* 0x000000011bff7812 */ /* 0x000fe400078cc0ff */
[----:B------:R-:W-:-:S04]  /*3920*/  SEL R13, R54, R13, !P5 ;  /* 0x0000000d360d7207 */ /* 0x000fc80006800000 */
[----:B------:R-:W-:-:S04]  /*3930*/  SHF.R.S32.HI R12, RZ, 0x1f, R13 ;  /* 0x0000001fff0c7819 */ /* 0x000fc8000001140d */
[----:B------:R-:W-:Y:S01]  /*3940*/  LEA.HI R12, R12, R13, RZ, 0x5 ;  /* 0x0000000d0c0c7211 */ /* 0x000fe200078f28ff */
[----:B------:R-:W-:-:S03]  /*3950*/  IMAD R13, R17, 0x2800, R70 ;  /* 0x00002800110d7824 */ /* 0x000fc600078e0246 */
[----:B------:R-:W-:Y:S02]  /*3960*/  SHF.R.S32.HI R12, RZ, 0x5, R12 ;  /* 0x00000005ff0c7819 */ /* 0x000fe4000001140c */
[----:B------:R-:W-:Y:S02]  /*3970*/  IADD3 R13, R16, R13, RZ ;  /* 0x0000000d100d7210 */ /* 0x000fe40007ffe0ff */
[----:B------:R-:W-:-:S05]  /*3980*/  LEA.HI.SX32 R12, R21, R12, 0x1c ;  /* 0x0000000c150c7211 */ /* 0x000fca00078fe2ff */
[----:B------:R-:W-:-:S05]  /*3990*/  IMAD.SHL.U32 R79, R12, 0x10, RZ ;  /* 0x000000100c4f7824 */ /* 0x000fca00078e00ff */
[----:B---3--:R-:W-:-:S04]  /*39a0*/  LOP3.LUT R12, R26, 0x30, R79, 0xf8, !PT ;  /* 0x000000301a0c7812 */ /* 0x008fc800078ef84f */
[----:B----4-:R-:W-:-:S05]  /*39b0*/  LOP3.LUT R12, R12, R25, RZ, 0x3c, !PT ;  /* 0x000000190c0c7212 */ /* 0x010fca00078e3cff */
[----:B-----5:R-:W-:-:S04]  /*39c0*/  IMAD.IADD R12, R24, 0x1, R12 ;  /* 0x00000001180c7824 */ /* 0x020fc800078e020c */
[----:B------:R-:W-:-:S04]  /*39d0*/  IMAD R15, R17, 0x2800, R12 ;  /* 0x00002800110f7824 */ /* 0x000fc800078e020c */
[----:B------:R-:W-:Y:S02]  /*39e0*/  IMAD.IADD R24, R16, 0x1, R15 ;  /* 0x0000000110187824 */ /* 0x000fe400078e020f */
[----:B------:R-:W0:Y:S04]  /*39f0*/  LDS.128 R12, [R13+0xe000] ;  /* 0x00e000000d0c7984 */ /* 0x000e280000000c00 */
[----:B------:R-:W2:Y:S01]  /*3a00*/  LDS.128 R24, [R24+0xe000] ;  /* 0x00e0000018187984 */ /* 0x000ea20000000c00 */
        /* <DEDUP_REMOVED lines=10> */
[--C-:B------:R-:W-:Y:S01]  /*3ab0*/  SHF.R.U32.HI R88, RZ, 0x8, R7.reuse ;  /* 0x00000008ff587819 */ /* 0x100fe20000011607 */
[----:B------:R-:W-:Y:S01]  /*3ac0*/  IMAD.SHL.U32 R83, R83, 0x100, RZ ;  /* 0x0000010053537824 */ /* 0x000fe200078e00ff */
[----:B------:R-:W-:Y:S02]  /*3ad0*/  PRMT R4, R91, 0x654, R4 ;  /* 0x000006545b047816 */ /* 0x000fe40000000004 */
[----:B------:R-:W-:Y:S02]  /*3ae0*/  SHF.R.U32.HI R89, RZ, 0x18, R7 ;  /* 0x00000018ff597819 */ /* 0x000fe40000011607 */
[----:B------:R-:W-:-:S02]  /*3af0*/  LOP3.LUT R6, R7, 0xff, RZ, 0xc0, !PT ;  /* 0x000000ff07067812 */ /* 0x000fc400078ec0ff */
[----:B------:R-:W-:Y:S02]  /*3b00*/  SHF.R.U32.HI R86, RZ, 0x10, R7 ;  /* 0x00000010ff567819 */ /* 0x000fe40000011607 */
[--C-:B------:R-:W-:Y:S02]  /*3b10*/  SHF.R.U32.HI R85, RZ, 0x8, R11.reuse ;  /* 0x00000008ff557819 */ /* 0x100fe4000001160b */
[----:B------:R-:W-:Y:S02]  /*3b20*/  LOP3.LUT R84, R11, 0xff0000ff, RZ, 0xc0, !PT ;  /* 0xff0000ff0b547812 */ /* 0x000fe400078ec0ff */
[----:B------:R-:W-:Y:S01]  /*3b30*/  SHF.R.U32.HI R7, RZ, 0x10, R11 ;  /* 0x00000010ff077819 */ /* 0x000fe2000001160b */
[----:B------:R-:W-:Y:S01]  /*3b40*/  IMAD.SHL.U32 R11, R88, 0x100, RZ ;  /* 0x00000100580b7824 */ /* 0x000fe200078e00ff */
[----:B------:R-:W-:Y:S01]  /*3b50*/  LOP3.LUT R4, R4, 0xff00, R9, 0xf8, !PT ;  /* 0x0000ff0004047812 */ /* 0x000fe200078ef809 */
[----:B------:R-:W-:Y:S01]  /*3b60*/  IMAD.U32 R9, R90, 0x10000, RZ ;  /* 0x000100005a097824 */ /* 0x000fe200078e00ff */
[----:B------:R-:W-:Y:S01]  /*3b70*/  PRMT R6, R89, 0x654, R6 ;  /* 0x0000065459067816 */ /* 0x000fe20000000006 */
[----:B------:R-:W-:Y:S01]  /*3b80*/  IMAD.SHL.U32 R85, R85, 0x100, RZ ;  /* 0x0000010055557824 */ /* 0x000fe200078e00ff */
[----:B------:R-:W-:Y:S01]  /*3b90*/  PRMT R10, R87, 0x654, R8 ;  /* 0x00000654570a7816 */ /* 0x000fe20000000008 */
[----:B------:R-:W-:Y:S01]  /*3ba0*/  IMAD.U32 R88, R5, 0x10000, RZ ;  /* 0x0001000005587824 */ /* 0x000fe200078e00ff */
[----:B------:R-:W-:Y:S01]  /*3bb0*/  LOP3.LUT R8, R6, 0xff00, R11, 0xf8, !PT ;  /* 0x0000ff0006087812 */ /* 0x000fe200078ef80b */
[----:B------:R-:W-:Y:S01]  /*3bc0*/  IMAD.U32 R90, R7, 0x10000, RZ ;  /* 0x00010000075a7824 */ /* 0x000fe200078e00ff */
[----:B------:R-:W-:-:S02]  /*3bd0*/  LOP3.LUT R6, R4, 0xff0000, R9, 0xf8, !PT ;  /* 0x00ff000004067812 */ /* 0x000fc400078ef809 */
[----:B------:R-:W-:Y:S02]  /*3be0*/  LOP3.LUT R87, R10, 0xff00, R83, 0xf8, !PT ;  /* 0x0000ff000a577812 */ /* 0x000fe400078ef853 */
[----:B------:R-:W-:Y:S02]  /*3bf0*/  SHF.L.U32 R9, R86, 0x10, RZ ;  /* 0x0000001056097819 */ /* 0x000fe400000006ff */
[----:B------:R-:W-:Y:S02]  /*3c00*/  F2FP.F16.E4M3.UNPACK_B R86, R82.H1 ;  /* 0x00000052ff56723e */ /* 0x000fe400030006ff */
[----:B--2---:R-:W-:Y:S02]  /*3c10*/  F2FP.F16.E4M3.UNPACK_B R11, R24.H1 ;  /* 0x00000018ff0b723e */ /* 0x004fe400030006ff */
[----:B0-----:R-:W-:Y:S02]  /*3c20*/  F2FP.F16.E4M3.UNPACK_B R10, R12.H1 ;  /* 0x0000000cff0a723e */ /* 0x001fe400030006ff */
[----:B------:R-:W-:Y:S01]  /*3c30*/  LOP3.LUT R89, R84, 0xff00, R85, 0xf8, !PT ;  /* 0x0000ff0054597812 */ /* 0x000fe200078ef855 */
[----:B------:R-:W-:Y:S01]  /*3c40*/  HADD2.F32 R85, -RZ, R86.H0_H0 ;  /* 0x20000056ff557230 */ /* 0x000fe20000004100 */
[----:B------:R-:W-:Y:S01]  /*3c50*/  LOP3.LUT R4, R8, 0xff0000, R9, 0xf8, !PT ;  /* 0x00ff000008047812 */ /* 0x000fe200078ef809 */
[----:B------:R-:W-:Y:S01]  /*3c60*/  HADD2.F32 R9, -RZ, R11.H0_H0 ;  /* 0x2000000bff097230 */ /* 0x000fe20000004100 */
[----:B------:R-:W-:Y:S01]  /*3c70*/  F2FP.F16.E4M3.UNPACK_B R83, R81.H1 ;  /* 0x00000051ff53723e */ /* 0x000fe200030006ff */
[----:B------:R-:W-:Y:S01]  /*3c80*/  HADD2.F32 R8, -RZ, R10.H0_H0 ;  /* 0x2000000aff087230 */ /* 0x000fe20000004100 */
[----:B------:R-:W-:Y:S01]  /*3c90*/  LOP3.LUT R7, R87, 0xff0000, R88, 0xf8, !PT ;  /* 0x00ff000057077812 */ /* 0x000fe200078ef858 */
        /* <DEDUP_REMOVED lines=11> */
[----:B------:R-:W-:Y:S01]  /*3d50*/  FMUL.FTZ R11, R83, R88 ;  /* 0x00000058530b7220 */ /* 0x000fe20000410000 */
[----:B------:R-:W-:Y:S01]  /*3d60*/  F2FP.F16.E4M3.UNPACK_B R24, R24 ;  /* 0x00000018ff18723e */ /* 0x000fe200020006ff */
[----:B------:R-:W-:Y:S01]  /*3d70*/  HADD2.F32 R87, -RZ, R86.H0_H0 ;  /* 0x20000056ff577230 */ /* 0x000fe20000004100 */
[----:B------:R-:W-:Y:S01]  /*3d80*/  F2FP.F16.E4M3.UNPACK_B R81, R12 ;  /* 0x0000000cff51723e */ /* 0x000fe200020006ff */
[C---:B------:R-:W-:Y:S01]  /*3d90*/  FMUL.FTZ R88, R10.reuse, R88 ;  /* 0x000000580a587220 */ /* 0x040fe20000410000 */
[----:B------:R-:W-:Y:S01]  /*3da0*/  FFMA.FTZ R11, R10, R85, -R11 ;  /* 0x000000550a0b7223 */ /* 0x000fe2000001080b */
[----:B------:R-:W-:Y:S01]  /*3db0*/  HADD2.F32 R82, -RZ, R24.H0_H0 ;  /* 0x20000018ff527230 */ /* 0x000fe20000004100 */
[----:B------:R-:W-:Y:S01]  /*3dc0*/  LOP3.LUT R5, R89, 0xff0000, R90, 0xf8, !PT ;  /* 0x00ff000059057812 */ /* 0x000fe200078ef85a */
        /* <DEDUP_REMOVED lines=23> */
[--C-:B------:R-:W-:Y:S02]  /*3f40*/  HADD2.F32 R84, -RZ, R82.reuse.H0_H0 ;  /* 0x20000052ff547230 */ /* 0x100fe40000004100 */
[----:B------:R-:W-:Y:S01]  /*3f50*/  FMUL.FTZ R93, R86, R91 ;  /* 0x0000005b565d7220 */ /* 0x000fe20000410000 */
[----:B------:R-:W-:Y:S01]  /*3f60*/  HADD2.F32 R90, -RZ, R87.H1_H1 ;  /* 0x30000057ff5a7230 */ /* 0x000fe20000004100 */
[----:B------:R-:W-:Y:S01]  /*3f70*/  F2FP.SATFINITE.E4M3.F32.PACK_AB_MERGE_C R9, R10, R9, RZ ;  /* 0x000000090a09723e */ /* 0x000fe200048070ff */
[----:B------:R-:W-:Y:S02]  /*3f80*/  HADD2.F32 R87, -RZ, R85.H1_H1 ;  /* 0x30000055ff577230 */ /* 0x000fe40000004100 */
[----:B------:R-:W-:Y:S01]  /*3f90*/  FMUL.FTZ R91, R84, R91 ;  /* 0x0000005b545b7220 */ /* 0x000fe20000410000 */
[----:B------:R-:W-:-:S02]  /*3fa0*/  HADD2.F32 R85, -RZ, R82.H1_H1 ;  /* 0x30000052ff557230 */ /* 0x000fc40000004100 */
[-C--:B------:R-:W-:Y:S01]  /*3fb0*/  FFMA.FTZ R82, R84, R89.reuse, -R93 ;  /* 0x0000005954527223 */ /* 0x080fe2000001085d */
[----:B------:R-:W-:Y:S01]  /*3fc0*/  F2FP.F16.E4M3.UNPACK_B R84, R80 ;  /* 0x00000050ff54723e */ /* 0x000fe200020006ff */
[----:B------:R-:W-:Y:S01]  /*3fd0*/  FFMA.FTZ R86, R86, R89, R91 ;  /* 0x0000005956567223 */ /* 0x000fe2000001005b */
[----:B------:R-:W-:Y:S01]  /*3fe0*/  F2FP.F16.E4M3.UNPACK_B R80, R26 ;  /* 0x0000001aff50723e */ /* 0x000fe200020006ff */
[----:B------:R-:W-:Y:S02]  /*3ff0*/  HADD2.F32 R88, -RZ, R88.H1_H1 ;  /* 0x30000058ff587230 */ /* 0x000fe40000004100 */
[-C--:B------:R-:W-:Y:S01]  /*4000*/  FMUL.FTZ R92, R87, R90.reuse ;  /* 0x0000005a575c7220 */ /* 0x080fe20000410000 */
[--C-:B------:R-:W-:Y:S02]  /*4010*/  HADD2.F32 R89, -RZ, R84.reuse.H0_H0 ;  /* 0x20000054ff597230 */ /* 0x100fe40000004100 */
[----:B------:R-:W-:Y:S01]  /*4020*/  FMUL.FTZ R90, R85, R90 ;  /* 0x0000005a555a7220 */ /* 0x000fe20000410000 */
[----:B------:R-:W-:Y:S01]  /*4030*/  HADD2.F32 R91, -RZ, R84.H1_H1 ;  /* 0x30000054ff5b7230 */ /* 0x000fe20000004100 */
[----:B------:R-:W-:Y:S01]  /*4040*/  F2FP.F16.E4M3.UNPACK_B R84, R78 ;  /* 0x0000004eff54723e */ /* 0x000fe200020006ff */
[----:B------:R-:W-:-:S02]  /*4050*/  HADD2.F32 R78, -RZ, R80.H0_H0 ;  /* 0x20000050ff4e7230 */ /* 0x000fc40000004100 */
[-C--:B------:R-:W-:Y:S01]  /*4060*/  FFMA.FTZ R97, R85, R88.reuse, -R92 ;  /* 0x0000005855617223 */ /* 0x080fe2000001085c */
[----:B------:R-:W-:Y:S02]  /*4070*/  HADD2.F32 R26, -RZ, R14.H0_H0 ;  /* 0x2000000eff1a7230 */ /* 0x000fe40000004100 */
[----:B------:R-:W-:Y:S01]  /*4080*/  FFMA.FTZ R99, R87, R88, R90 ;  /* 0x0000005857637223 */ /* 0x000fe2000001005a */
        /* <DEDUP_REMOVED lines=8> */
[----:B------:R-:W-:Y:S01]  /*4110*/  FMUL.FTZ R91, R14, R91 ;  /* 0x0000005b0e5b7220 */ /* 0x000fe20000410000 */
[----:B------:R-:W-:Y:S01]  /*4120*/  F2FP.F16.E4M3.UNPACK_B R10, R25 ;  /* 0x00000019ff0a723e */ /* 0x000fe200020006ff */
[----:B------:R-:W-:Y:S01]  /*4130*/  FFMA.FTZ R93, R26, R85, -R93 ;  /* 0x000000551a5d7223 */ /* 0x000fe2000001085d */
[----:B------:R-:W-:Y:S01]  /*4140*/  F2FP.F16.E4M3.UNPACK_B R11, R7 ;  /* 0x00000007ff0b723e */ /* 0x000fe200020006ff */
[----:B------:R-:W-:Y:S01]  /*4150*/  FFMA.FTZ R26, R78, R85, R89 ;  /* 0x000000554e1a7223 */ /* 0x000fe20000010059 */
[----:B------:R-:W-:Y:S01]  /*4160*/  F2FP.SATFINITE.E4M3.F32.PACK_AB_MERGE_C R24, R83, R24, R9 ;  /* 0x000000185318723e */ /* 0x000fe20004807009 */
[----:B------:R-:W-:Y:S01]  /*4170*/  FFMA.FTZ R91, R80, R87, R91 ;  /* 0x00000057505b7223 */ /* 0x000fe2000001005b */
[----:B------:R-:W-:Y:S01]  /*4180*/  F2FP.F16.E4M3.UNPACK_B R9, R13 ;  /* 0x0000000dff09723e */ /* 0x000fe200020006ff */
[----:B------:R-:W-:Y:S01]  /*4190*/  FFMA.FTZ R14, R14, R87, -R95 ;  /* 0x000000570e0e7223 */ /* 0x000fe2000001085f */
[----:B------:R-:W-:Y:S01]  /*41a0*/  F2FP.SATFINITE.E4M3.F32.PACK_AB_MERGE_C R12, R81, R12, R8 ;  /* 0x0000000c510c723e */ /* 0x000fe20004807008 */
        /* <DEDUP_REMOVED lines=27> */
[-C--:B------:R-:W-:Y:S01]  /*4360*/  F2FP.F16.E4M3.UNPACK_B R88, R5.reuse.H1 ;  /* 0x00000005ff58723e */ /* 0x080fe200030006ff */
[----:B------:R-:W-:Y:S02]  /*4370*/  HADD2.F32 R80, -RZ, R25.H1_H1 ;  /* 0x30000019ff507230 */ /* 0x000fe40000004100 */
[-C--:B------:R-:W-:Y:S01]  /*4380*/  FMUL.FTZ R84, R78, R82.reuse ;  /* 0x000000524e547220 */ /* 0x080fe20000410000 */
[--C-:B------:R-:W-:Y:S02]  /*4390*/  HADD2.F32 R25, -RZ, R6.reuse.H0_H0 ;  /* 0x20000006ff197230 */ /* 0x100fe40000004100 */
[----:B------:R-:W-:Y:S01]  /*43a0*/  FMUL.FTZ R83, R7, R82 ;  /* 0x0000005207537220 */ /* 0x000fe20000410000 */
[----:B------:R-:W-:Y:S01]  /*43b0*/  HADD2.F32 R13, -RZ, R13.H1_H1 ;  /* 0x3000000dff0d7230 */ /* 0x000fe20000004100 */
[----:B------:R-:W-:Y:S01]  /*43c0*/  F2FP.SATFINITE.E4M3.F32.PACK_AB_MERGE_C R26, R91, R26, R86 ;  /* 0x0000001a5b1a723e */ /* 0x000fe20004807056 */
        /* <DEDUP_REMOVED lines=26> */
[C---:B------:R-:W-:Y:S01]  /*4570*/  FMUL.FTZ R89, R80.reuse, R89 ;  /* 0x0000005950597220 */ /* 0x040fe20000410000 */
[----:B------:R-:W-:Y:S02]  /*4580*/  HADD2.F32 R82, -RZ, R82.H1_H1 ;  /* 0x30000052ff527230 */ /* 0x000fe40000004100 */
[-C--:B------:R-:W-:Y:S01]  /*4590*/  FMUL.FTZ R92, R83, R90.reuse ;  /* 0x0000005a535c7220 */ /* 0x080fe20000410000 */
[----:B------:R-:W-:Y:S02]  /*45a0*/  HADD2.F32 R15, -RZ, R15.H1_H1 ;  /* 0x3000000fff0f7230 */ /* 0x000fe40000004100 */
[-C--:B------:R-:W-:Y:S01]  /*45b0*/  FFMA.FTZ R91, R80, R85.reuse, -R91 ;  /* 0x00000055505b7223 */ /* 0x080fe2000001085b */
[----:B------:R-:W-:Y:S02]  /*45c0*/  HADD2.F32 R86, -RZ, R5.H0_H0 ;  /* 0x20000005ff567230 */ /* 0x000fe40000004100 */
[----:B------:R-:W-:Y:S01]  /*45d0*/  FMUL.FTZ R90, R27, R90 ;  /* 0x0000005a1b5a7220 */ /* 0x000fe20000410000 */
[----:B------:R-:W-:Y:S01]  /*45e0*/  FFMA.FTZ R89, R4, R85, R89 ;  /* 0x0000005504597223 */ /* 0x000fe20000010059 */
[----:B------:R-:W-:-:S02]  /*45f0*/  HADD2.F32 R81, -RZ, R81.H1_H1 ;  /* 0x30000051ff517230 */ /* 0x000fc40000004100 */
[----:B------:R-:W-:Y:S01]  /*4600*/  FMUL.FTZ R94, R82, R88 ;  /* 0x00000058525e7220 */ /* 0x000fe20000410000 */
[----:B------:R-:W-:Y:S02]  /*4610*/  HADD2.F32 R80, -RZ, R87.H1_H1 ;  /* 0x30000057ff507230 */ /* 0x000fe40000004100 */
[-C--:B------:R-:W-:Y:S01]  /*4620*/  FFMA.FTZ R92, R27, R86.reuse, -R92 ;  /* 0x000000561b5c7223 */ /* 0x080fe2000001085c */
[----:B------:R-:W-:Y:S02]  /*4630*/  HADD2.F32 R84, -RZ, R84.H1_H1 ;  /* 0x30000054ff547230 */ /* 0x000fe40000004100 */
[----:B------:R-:W-:Y:S01]  /*4640*/  FFMA.FTZ R90, R83, R86, R90 ;  /* 0x00000056535a7223 */ /* 0x000fe2000001005a */
[----:B------:R-:W-:Y:S02]  /*4650*/  HADD2.F32 R25, -RZ, R25.H1_H1 ;  /* 0x30000019ff197230 */ /* 0x000fe40000004100 */
[----:B------:R-:W-:Y:S01]  /*4660*/  FMUL.FTZ R86, R81, R80 ;  /* 0x0000005051567220 */ /* 0x000fe20000410000 */
[----:B------:R-:W-:-:S02]  /*4670*/  HADD2.F32 R4, -RZ, R5.H1_H1 ;  /* 0x30000005ff047230 */ /* 0x000fc40000004100 */
[C---:B------:R-:W-:Y:S01]  /*4680*/  FMUL.FTZ R5, R15.reuse, R88 ;  /* 0x000000580f057220 */ /* 0x040fe20000410000 */
[----:B------:R-:W-:Y:S01]  /*4690*/  FFMA.FTZ R94, R15, R84, -R94 ;  /* 0x000000540f5e7223 */ /* 0x000fe2000001085e */
[----:B------:R-:W-:Y:S01]  /*46a0*/  FMUL.FTZ R80, R25, R80 ;  /* 0x0000005019507220 */ /* 0x000fe20000410000 */
[----:B------:R-:W-:Y:S01]  /*46b0*/  F2FP.SATFINITE.E4M3.F32.PACK_AB_MERGE_C R13, R11, R8, R6 ;  /* 0x000000080b0d723e */ /* 0x000fe20004807006 */
[----:B------:R-:W-:Y:S01]  /*46c0*/  FFMA.FTZ R82, R82, R84, R5 ;  /* 0x0000005452527223 */ /* 0x000fe20000010005 */
[-C--:B------:R-:W-:Y:S01]  /*46d0*/  FFMA.FTZ R25, R25, R4.reuse, -R86 ;  /* 0x0000000419197223 */ /* 0x080fe20000010856 */
[----:B------:R-:W-:Y:S01]  /*46e0*/  FFMA.FTZ R81, R81, R4, R80 ;  /* 0x0000000451517223 */ /* 0x000fe20000010050 */
[----:B------:R-:W-:Y:S02]  /*46f0*/  F2FP.SATFINITE.E4M3.F32.PACK_AB_MERGE_C R91, R94, R91, RZ ;  /* 0x0000005b5e5b723e */ /* 0x000fe400048070ff */
[----:B------:R-:W-:Y:S02]  /*4700*/  F2FP.SATFINITE.E4M3.F32.PACK_AB_MERGE_C R82, R82, R89, RZ ;  /* 0x000000595252723e */ /* 0x000fe400048070ff */
[----:B------:R-:W-:-:S02]  /*4710*/  F2FP.SATFINITE.E4M3.F32.PACK_AB_MERGE_C R15, R25, R92, R91 ;  /* 0x0000005c190f723e */ /* 0x000fc4000480705b */
[----:B------:R-:W-:Y:S02]  /*4720*/  F2FP.SATFINITE.E4M3.F32.PACK_AB_MERGE_C R25, R10, R9, R7 ;  /* 0x000000090a19723e */ /* 0x000fe40004807007 */
[----:B------:R-:W-:-:S07]  /*4730*/  F2FP.SATFINITE.E4M3.F32.PACK_AB_MERGE_C R27, R81, R90, R82 ;  /* 0x0000005a511b723e */ /* 0x000fce0004807052 */
.L_x_11092:
[----:B------:R-:W-:Y:S05]  /*4740*/  BSYNC B1 ;  /* 0x0000000000017941 */ /* 0x000fea0003800000 */
.L_x_11091:
        /* <DEDUP_REMOVED lines=10> */
.L_x_11074:
[----:B0-----:R-:W2:Y:S02]  /*47f0*/  LDL R4, [R1+0x8] ;  /* 0x0000080001047983 */ /* 0x001ea40000100800 */
[----:B--2---:R-:W-:-:S13]  /*4800*/  ISETP.NE.AND P0, PT, R4, 0x3, PT ;  /* 0x000000030400780c */ /* 0x004fda0003f05270 */
[----:B------:R-:W-:Y:S05]  /*4810*/  @!P0 BRA `(.L_x_11093) ;  /* 0x0000000000048947 */ /* 0x000fea0003800000 */
[----:B------:R-:W-:Y:S01]  /*4820*/  BPT.TRAP 0x1 ;  /* 0x000000040000795c */ /* 0x000fe20000300000 */
.L_x_11093:
[----:B------:R-:W-:Y:S01]  /*4830*/  IMAD R74, R17, 0x8, R16 ;  /* 0x00000008114a7824 */ /* 0x000fe200078e0210 */
[----:B------:R-:W-:Y:S01]  /*4840*/  SHF.L.U32 R75, R23, 0x1f, RZ ;  /* 0x0000001f174b7819 */ /* 0x000fe200000006ff */
[----:B------:R-:W-:Y:S01]  /*4850*/  IMAD R4, R2, -0xa0, R31 ;  /* 0xffffff6002047824 */ /* 0x000fe200078e021f */
[----:B------:R-:W-:Y:S02]  /*4860*/  BSSY B1, `(.L_x_11094) ;  /* 0x0000004000017945 */ /* 0x000fe40003800000 */
[----:B------:R-:W0:Y:S02]  /*4870*/  SYNCS.PHASECHK.TRANS64.TRYWAIT P1, [R74+URZ+0x13290], R75 ;  /* 0x0132904b4a0075a7 */ /* 0x000e24000802017f */
[----:B------:R-:W-:Y:S01]  /*4880*/  VIMNMX R5, R4, 0xa0, PT ;  /* 0x000000a004057848 */ /* 0x000fe20003fe0100 */
[----:B0-----:R-:W-:Y:S06]  /*4890*/  @!P1 BRA `(.L_x_11095) ;  /* 0x0000011c00049947 */ /* 0x001fec0003800000 */
.L_x_11290:
[----:B------:R-:W-:Y:S05]  /*48a0*/  BSYNC B1 ;  /* 0x0000000000017941 */ /* 0x000fea0003800000 */
.L_x_11094:
[----:B------:R-:W-:-:S13]  /*48b0*/  ISETP.GE.AND P1, PT, R22, R5, PT ;  /* 0x000000051600720c */ /* 0x000fda0003f26270 */
[----:B------:R-:W-:Y:S05]  /*48c0*/  @P1 BRA `(.L_x_11081) ;  /* 0x0000000000101947 */ /* 0x000fea0003800000 */
[----:B------:R-:W1:Y:S04]  /*48d0*/  @!P3 LDS.128 R4, [R73+0xe000] ;  /* 0x00e000004904b984 */ /* 0x000e680000000c00 */
[----:B------:R-:W2:Y:S04]  /*48e0*/  @!P2 LDS.128 R8, [R72+0xe000] ;  /* 0x00e000004808a984 */ /* 0x000ea80000000c00 */
[----:B-1----:R1:W-:Y:S04]  /*48f0*/  @!P3 STG.E.128 desc[UR40][R12.64], R4 ;  /* 0x000000040c00b986 */ /* 0x0023e8000c101d28 */
[----:B--2---:R1:W-:Y:S02]  /*4900*/  @!P2 STG.E.128 desc[UR40][R12.64+0x20], R8 ;  /* 0x000020080c00a986 */ /* 0x0043e4000c101d28 */
.L_x_11081:
[----:B------:R-:W-:Y:S05]  /*4910*/  BSYNC B0 ;  /* 0x0000000000007941 */ /* 0x000fea0003800000 */
.L_x_11073:
[----:B-1----:R-:W1:Y:S01]  /*4920*/  S2R R4, SR_TID.X ;  /* 0x0000000000047919 */ /* 0x002e620000002100 */
[----:B------:R-:W-:Y:S01]  /*4930*/  @!PT LDS RZ, [RZ] ;  /* 0x00000000fffff984 */ /* 0x000fe20000000800 */
[----:B------:R-:W-:Y:S01]  /*4940*/  @!PT LDS RZ, [RZ] ;  /* 0x00000000fffff984 */ /* 0x000fe20000000800 */
[----:B------:R-:W-:Y:S01]  /*4950*/  @!PT LDS RZ, [RZ] ;  /* 0x00000000fffff984 */ /* 0x000fe20000000800 */
[----:B------:R-:W-:Y:S01]  /*4960*/  @!PT LDS RZ, [RZ] ;  /* 0x00000000fffff984 */ /* 0x000fe20000000800 */
[----:B------:R5:W-:Y:S06]  /*4970*/  MEMBAR.ALL.CTA ;  /* 0x0000000000007992 */ /* 0x000bec0000008000 */
[----:B-----5:R-:W5:Y:S01]  /*4980*/  FENCE.VIEW.ASYNC.S ;  /* 0x00000000000073c6 */ /* 0x020f620000000000 */
[----:B------:R-:W-:Y:S05]  /*4990*/  WARPSYNC.ALL ;  /* 0x0000000000007948 */ /* 0x000fea0003800000 */
[----:B------:R-:W-:Y:S01]  /*49a0*/  BSSY B0, `(.L_x_11096) ;  /* 0x0000009000007945 */ /* 0x000fe20003800000 */
[----:B-1----:R-:W-:Y:S01]  /*49b0*/  LOP3.LUT R4, R4, 0x7f, RZ, 0xc0, !PT ;  /* 0x0000007f04047812 */ /* 0x002fe200078ec0ff */
[----:B-----5:R1:W-:Y:S03]  /*49c0*/  BAR.SYNC.DEFER_BLOCKING R33, 0x80 ;  /* 0x000200210000751d */ /* 0x0203e60000010000 */
[----:B------:R-:W-:-:S13]  /*49d0*/  ISETP.NE.AND P5, PT, R4, RZ, PT ;  /* 0x000000ff0400720c */ /* 0x000fda0003fa5270 */
[----:B------:R-:W-:-:S05]  /*49e0*/  @!P5 VIADD R4, R74, 0x132a0 ;  /* 0x000132a04a04d836 */ /* 0x000fca0000000000 */
[----:B------:R-:W-:-:S04]  /*49f0*/  @!P5 PRMT R4, RZ, 0x654, R4 ;  /* 0x00000654ff04d816 */ /* 0x000fc80000000004 */
[----:B------:R1:W-:Y:S01]  /*4a00*/  @!P5 SYNCS.ARRIVE.TRANS64.RED.A1T0 RZ, [R4+URZ], RZ ;  /* 0x000000ff04ffd9a7 */ /* 0x0003e2000810043f */
[----:B------:R-:W-:Y:S05]  /*4a10*/  @!P0 BRA `(.L_x_11097) ;  /* 0x0000000000048947 */ /* 0x000fea0003800000 */
[----:B------:R-:W-:Y:S01]  /*4a20*/  BPT.TRAP 0x1 ;  /* 0x000000040000795c */ /* 0x000fe20000300000 */
.L_x_11097:
[----:B------:R-:W-:Y:S05]  /*4a30*/  BSYNC B0 ;  /* 0x0000000000007941 */ /* 0x000fea0003800000 */
.L_x_11096:
[----:B------:R-:W5:Y:S01]  /*4a40*/  SYNCS.PHASECHK.TRANS64.TRYWAIT P0, [R74+URZ+0x132b0], R75 ;  /* 0x0132b04b4a0075a7 */ /* 0x000f62000800017f */
[----:B------:R-:W-:Y:S04]  /*4a50*/  BSSY B0, `(.L_x_11098) ;  /* 0x0000002000007945 */ /* 0x000fe80003800000 */
[----:B-----5:R-:W-:Y:S05]  /*4a60*/  @!P0 BRA `(.L_x_11099) ;  /* 0x0000011800a48947 */ /* 0x020fea0003800000 */
.L_x_11291:
[----:B------:R-:W-:Y:S05]  /*4a70*/  BSYNC B0 ;  /* 0x0000000000007941 */ /* 0x000fea0003800000 */
.L_x_11098:
[----:B------:R-:W-:Y:S04]  /*4a80*/  BSSY B0, `(.L_x_11100) ;  /* 0x0000013000007945 */ /* 0x000fe80003800000 */
[----:B------:R-:W-:Y:S05]  /*4a90*/  @P1 BRA `(.L_x_11101) ;  /* 0x0000000000441947 */ /* 0x000fea0003800000 */
[----:B-1----:R-:W-:Y:S01]  /*4aa0*/  IMAD.WIDE R4, R2, 0xa0, R52 ;  /* 0x000000a002047825 */ /* 0x002fe200078e0234 */
[----:B------:R-:W-:Y:S01]  /*4ab0*/  MOV R7, R71 ;  /* 0x0000004700077202 */ /* 0x000fe20000000f00 */
[----:B------:R-:W-:Y:S01]  /*4ac0*/  ULDC.64 UR4, c[0x0][0x328] ;  /* 0x0000ca0000047ab9 */ /* 0x000fe20000000a00 */
[----:B------:R-:W-:Y:S01]  /*4ad0*/  ULDC.64 UR6, c[0x0][0x318] ;  /* 0x0000c60000067ab9 */ /* 0x000fe20000000a00 */
[----:B------:R-:W-:Y:S02]  /*4ae0*/  IMAD.MOV.U32 R6, RZ, RZ, R48 ;  /* 0x000000ffff067224 */ /* 0x000fe400078e0030 */
[----:B------:R-:W-:Y:S02]  /*4af0*/  IMAD R5, R5, UR4, RZ ;  /* 0x0000000405057c24 */ /* 0x000fe4000f8e02ff */
[----:B------:R-:W-:Y:S01]  /*4b00*/  IMAD.WIDE.U32 R6, R4, UR4, R6 ;  /* 0x0000000404067c25 */ /* 0x000fe2000f8e0006 */
[----:B------:R-:W-:-:S03]  /*4b10*/  ULDC UR4, c[0x0][0x2f4] ;  /* 0x0000bd0000047ab9 */ /* 0x000fc60000000800 */
[----:B------:R-:W-:Y:S01]  /*4b20*/  IMAD R5, R4, UR5, R5 ;  /* 0x0000000504057c24 */ /* 0x000fe2000f8e0205 */
[----:B------:R-:W-:-:S04]  /*4b30*/  IADD3 R8, P0, R6, UR6, RZ ;  /* 0x0000000606087c10 */ /* 0x000fc8000ff1e0ff */
[----:B------:R-:W-:Y:S02]  /*4b40*/  IADD3.X R9, R7, UR7, R5, P0, !PT ;  /* 0x0000000707097c10 */ /* 0x000fe400087fe405 */
[----:B------:R-:W-:-:S13]  /*4b50*/  ISETP.GE.AND P0, PT, R18, UR4, PT ;  /* 0x0000000412007c0c */ /* 0x000fda000bf06270 */
[----:B------:R-:W1:Y:S04]  /*4b60*/  @!P0 LDS.128 R4, [R73+0x6000] ;  /* 0x0060000049048984 */ /* 0x000e680000000c00 */
[----:B-1----:R-:W-:Y:S01]  /*4b70*/  @!P0 STG.E.128 desc[UR40][R8.64], R4 ;  /* 0x0000000408008986 */ /* 0x002fe2000c101d28 */
[----:B------:R-:W-:-:S13]  /*4b80*/  ISETP.GE.AND P0, PT, R32, UR4, PT ;  /* 0x0000000420007c0c */ /* 0x000fda000bf06270 */
[----:B------:R-:W1:Y:S04]  /*4b90*/  @!P0 LDS.128 R4, [R72+0x6000] ;  /* 0x0060000048048984 */ /* 0x000e680000000c00 */
[----:B-1----:R1:W-:Y:S02]  /*4ba0*/  @!P0 STG.E.128 desc[UR40][R8.64+0x20], R4 ;  /* 0x0000200408008986 */ /* 0x0023e4000c101d28 */
.L_x_11101:
[----:B------:R-:W-:Y:S05]  /*4bb0*/  BSYNC B0 ;  /* 0x0000000000007941 */ /* 0x000fea0003800000 */
.L_x_11100:
[----:B-1----:R-:W5:Y:S01]  /*4bc0*/  LDL R4, [R1] ;  /* 0x0000000001047983 */ /* 0x002f620000100800 */
[----:B------:R-:W-:Y:S01]  /*4bd0*/  VIADD R17, R17, 0x1 ;  /* 0x0000000111117836 */ /* 0x000fe20000000000 */
[----:B------:R-:W-:Y:S01]  /*4be0*/  PLOP3.LUT P0, PT, PT, PT, PT, 0x8, 0x0 ;  /* 0x000000000000781c */ /* 0x000fe20003f0e170 */
[----:B0-----:R-:W-:Y:S01]  /*4bf0*/  @!P5 VIADD R74, R74, 0x132c0 ;  /* 0x000132c04a4ad836 */ /* 0x001fe20000000000 */
[----:B------:R-:W-:Y:S01]  /*4c00*/  @!PT LDS RZ, [RZ] ;  /* 0x00000000fffff984 */ /* 0x000fe20000000800 */
[----:B------:R-:W-:Y:S01]  /*4c10*/  @!PT LDS RZ, [RZ] ;  /* 0x00000000fffff984 */ /* 0x000fe20000000800 */
[----:B------:R-:W-:Y:S01]  /*4c20*/  @!PT LDS RZ, [RZ] ;  /* 0x00000000fffff984 */ /* 0x000fe20000000800 */
[----:B------:R-:W-:Y:S01]  /*4c30*/  @!PT LDS RZ, [RZ] ;  /* 0x00000000fffff984 */ /* 0x000fe20000000800 */
[----:B------:R0:W-:Y:S06]  /*4c40*/  MEMBAR.ALL.CTA ;  /* 0x0000000000007992 */ /* 0x0001ec0000008000 */
[----:B0-----:R-:W0:Y:S02]  /*4c50*/  FENCE.VIEW.ASYNC.S ;  /* 0x00000000000073c6 */ /* 0x001e240000000000 */
[----:B0-----:R0:W-:Y:S01]  /*4c60*/  BAR.SYNC.DEFER_BLOCKING R33, 0x80 ;  /* 0x000200210000751d */ /* 0x0011e20000010000 */
[----:B------:R-:W-:-:S02]  /*4c70*/  ISETP.NE.AND P1, PT, R17, 0x2, PT ;  /* 0x000000021100780c */ /* 0x000fc40003f25270 */
[----:B------:R-:W-:Y:S02]  /*4c80*/  @!P5 PRMT R74, RZ, 0x654, R74 ;  /* 0x00000654ff4ad816 */ /* 0x000fe4000000004a */
[----:B------:R-:W-:Y:S02]  /*4c90*/  SEL R17, R17, RZ, P1 ;  /* 0x000000ff11117207 */ /* 0x000fe40000800000 */
[----:B------:R0:W-:Y:S01]  /*4ca0*/  @!P5 SYNCS.ARRIVE.TRANS64.RED.A1T0 RZ, [R74+URZ], RZ ;  /* 0x000000ff4affd9a7 */ /* 0x0001e2000810043f */
[----:B-----5:R-:W-:Y:S02]  /*4cb0*/  LOP3.LUT P6, RZ, R4, 0x2, RZ, 0xc0, !PT ;  /* 0x0000000204ff7812 */ /* 0x020fe400078cc0ff */
[----:B------:R-:W-:-:S04]  /*4cc0*/  SEL R4, RZ, 0x1, P1 ;  /* 0x00000001ff047807 */ /* 0x000fc80000800000 */
[----:B------:R-:W-:-:S07]  /*4cd0*/  LOP3.LUT R23, R23, R4, RZ, 0x3c, !PT ;  /* 0x0000000417177212 */ /* 0x000fce00078e3cff */
[----:B0-----:R-:W-:Y:S05]  /*4ce0*/  @P6 BRA `(.L_x_11102) ;  /* 0xffffffd4002c6947 */ /* 0x001fea000383ffff */
.L_x_11068:
[----:B------:R-:W-:Y:S01]  /*4cf0*/  BSSY B0, `(.L_x_11103) ;  /* 0x0000018000007945 */ /* 0x000fe20003800000 */
[----:B------:R-:W-:Y:S01]  /*4d00*/  ISETP.GE.AND P2, PT, R105, 0x1, PT ;  /* 0x000000016900780c */ /* 0x000fe20003f46270 */
[----:B------:R-:W-:Y:S01]  /*4d10*/  IMAD.MOV.U32 R0, RZ, RZ, RZ ;  /* 0x000000ffff007224 */ /* 0x000fe200078e00ff */
[----:B------:R-:W-:Y:S02]  /*4d20*/  PLOP3.LUT P1, PT, PT, PT, PT, 0x80, 0x0 ;  /* 0x000000000000781c */ /* 0x000fe40003f2f070 */
[----:B------:R-:W-:Y:S01]  /*4d30*/  CS2R R2, SRZ ;  /* 0x0000000000027805 */ /* 0x000fe2000001ff00 */
[----:B------:R-:W-:Y:S01]  /*4d40*/  IMAD.MOV.U32 R55, RZ, RZ, RZ ;  /* 0x000000ffff377224 */ /* 0x000fe200078e00ff */
[----:B------:R-:W-:Y:S02]  /*4d50*/  CS2R R6, SRZ ;  /* 0x0000000000067805 */ /* 0x000fe4000001ff00 */
[----:B------:R-:W-:Y:S02]  /*4d60*/  CS2R R8, SRZ ;  /* 0x0000000000087805 */ /* 0x000fe4000001ff00 */
[----:B------:R-:W-:-:S02]  /*4d70*/  CS2R R10, SRZ ;  /* 0x00000000000a7805 */ /* 0x000fc4000001ff00 */
[----:B---3--:R-:W-:Y:S02]  /*4d80*/  CS2R R12, SRZ ;  /* 0x00000000000c7805 */ /* 0x008fe4000001ff00 */
[----:B------:R-:W-:Y:S02]  /*4d90*/  CS2R R14, SRZ ;  /* 0x00000000000e7805 */ /* 0x000fe4000001ff00 */
[----:B------:R-:W-:Y:S02]  /*4da0*/  CS2R R20, SRZ ;  /* 0x0000000000147805 */ /* 0x000fe4000001ff00 */
[----:B--2-4-:R-:W-:Y:S02]  /*4db0*/  CS2R R24, SRZ ;  /* 0x0000000000187805 */ /* 0x014fe4000001ff00 */
        /* <DEDUP_REMOVED lines=8> */
[----:B------:R-:W-:Y:S06]  /*4e40*/  @P0 BRA `(.L_x_11104) ;  /* 0x0000000000080947 */ /* 0x000fec0003800000 */
[----:B------:R-:W0:Y:S02]  /*4e50*/  FENCE.VIEW.ASYNC.G ;  /* 0x00000000000073c6 */ /* 0x000e240000000100 */
[----:B0-----:R-:W-:Y:S06]  /*4e60*/  BAR.ARV 0xc, 0x200 ;  /* 0x0308000000007b1d */ /* 0x001fec0000002000 */
.L_x_11104:
[----:B------:R-:W-:Y:S05]  /*4e70*/  BSYNC B0 ;  /* 0x0000000000007941 */ /* 0x000fea0003800000 */
.L_x_11103:
[----:B------:R-:W-:Y:S01]  /*4e80*/  CS2R R60, SRZ ;  /* 0x00000000003c7805 */ /* 0x000fe2000001ff00 */
[----:B------:R-:W-:Y:S06]  /*4e90*/  @!P2 BRA `(.L_x_11105) ;  /* 0x0000009800d4a947 */ /* 0x000fec0003800000 */
[----:B------:R-:W0:Y:S01]  /*4ea0*/  S2R R4, SR_TID.X ;  /* 0x0000000000047919 */ /* 0x000e220000002100 */
[----:B------:R-:W-:Y:S01]  /*4eb0*/  VIADD R30, R16, 0xb000 ;  /* 0x0000b000101e7836 */ /* 0x000fe20000000000 */
[----:B------:R-:W-:Y:S04]  /*4ec0*/  BSSY B6, `(.L_x_11106) ;  /* 0x000001e000067945 */ /* 0x000fe80003800000 */
[----:B------:R-:W-:Y:S02]  /*4ed0*/  LOP3.LUT P0, RZ, R30, 0x9f, RZ, 0xc0, !PT ;  /* 0x0000009f1eff7812 */ /* 0x000fe4000780c0ff */
[----:B0-----:R-:W-:-:S04]  /*4ee0*/  IADD3 R5, R4, -0x80, RZ ;  /* 0xffffff8004057810 */ /* 0x001fc80007ffe0ff */
        /* <DEDUP_REMOVED lines=27> */
.L_x_11107:
[----:B------:R-:W-:Y:S05]  /*50a0*/  BSYNC B6 ;  /* 0x0000000000067941 */ /* 0x000fea0003800000 */
.L_x_11106:
        /* <DEDUP_REMOVED lines=55> */
.L_x_11111:
[----:B-1----:R1:W2:Y:S02]  /*5420*/  SYNCS.PHASECHK.TRANS64.TRYWAIT P0, [R16+URZ+0x13200], R3 ;  /* 0x01320003100075a7 */ /* 0x0022a4000800017f */
[----:B--2---:R-:W-:Y:S05]  /*5430*/  @!P0 NANOSLEEP.SYNCS 0x989680 ;  /* 0x009896800000895d */ /* 0x004fea0003900000 */
[----:B------:R-:W2:Y:S02]  /*5440*/  @!P0 SYNCS.PHASECHK.TRANS64 P0, [R16+URZ+0x13200], R3 ;  /* 0x01320003100085a7 */ /* 0x000ea4000800007f */
[----:B--2---:R-:W-:Y:S05]  /*5450*/  @!P0 BRA `(.L_x_11111) ;  /* 0xfffffffc00f08947 */ /* 0x004fea000383ffff */
.L_x_11110:
[----:B------:R-:W-:Y:S05]  /*5460*/  BSYNC B0 ;  /* 0x0000000000007941 */ /* 0x000fea0003800000 */
.L_x_11109:
[----:B------:R-:W-:Y:S05]  /*5470*/  BRA `(.L_x_11112) ;  /* 0x0000002800287947 */ /* 0x000fea0003800000 */
.L_x_11108:
        /* <DEDUP_REMOVED lines=32> */
.L_x_11114:
[----:B------:R-:W-:Y:S05]  /*5680*/  BSYNC B6 ;  /* 0x0000000000067941 */ /* 0x000fea0003800000 */
.L_x_11113:
        /* <DEDUP_REMOVED lines=12> */
.L_x_11297:
        /* <DEDUP_REMOVED lines=9> */
[----:B-----5:R-:W-:-:S04]  /*57e0*/  LEA.HI R5, R6, R6, RZ, 0x1 ;  /* 0x0000000606057211 */ /* 0x020fc800078f08ff */
[----:B------:R-:W-:-:S05]  /*57f0*/  LOP3.LUT R5, R5, 0xfffffffe, RZ, 0xc0, !PT ;  /* 0xfffffffe05057812 */ /* 0x000fca00078ec0ff */
[----:B------:R-:W-:-:S05]  /*5800*/  IMAD.IADD R5, R6, 0x1, -R5 ;  /* 0x0000000106057824 */ /* 0x000fca00078e0a05 */
[----:B------:R-:W-:Y:S01]  /*5810*/  SHF.L.U32 R25, R5, 0x1f, RZ ;  /* 0x0000001f05197819 */ /* 0x000fe200000006ff */
[----:B------:R-:W-:Y:S06]  /*5820*/  @P0 BRA `(.L_x_11119) ;  /* 0x0000000000580947 */ /* 0x000fec0003800000 */
[----:B------:R-:W4:Y:S01]  /*5830*/  LDL R15, [R1+0x20] ;  /* 0x00002000010f7983 */ /* 0x000f220000100800 */
[----:B------:R-:W-:-:S03]  /*5840*/  ULDC UR4, c[0x0][0x3f4] ;  /* 0x0000fd0000047ab9 */ /* 0x000fc60000000800 */
[----:B0-----:R-:W4:Y:S01]  /*5850*/  LDL R24, [R1+0x60] ;  /* 0x0000600001187983 */ /* 0x001f220000100800 */
[----:B------:R-:W-:Y:S02]  /*5860*/  ISETP.GE.AND P4, PT, R156, UR4, PT ;  /* 0x000000049c007c0c */ /* 0x000fe4000bf86270 */
[----:B------:R-:W-:Y:S02]  /*5870*/  CS2R R10, SRZ ;  /* 0x00000000000a7805 */ /* 0x000fe4000001ff00 */
[----:B------:R-:W-:Y:S02]  /*5880*/  CS2R R8, SRZ ;  /* 0x0000000000087805 */ /* 0x000fe4000001ff00 */
[----:B------:R-:W-:-:S07]  /*5890*/  CS2R R20, SRZ ;  /* 0x0000000000147805 */ /* 0x000fce000001ff00 */
[C---:B-1----:R-:W-:Y:S02]  /*58a0*/  @!P4 IADD3 R4, P0, R156.reuse, R27, RZ ;  /* 0x0000001b9c04c210 */ /* 0x042fe40007f1e0ff */
[----:B------:R-:W-:Y:S02]  /*58b0*/  @!P4 SHF.R.S32.HI R12, RZ, 0x1f, R156 ;  /* 0x0000001fff0cc819 */ /* 0x000fe4000001149c */
[----:B--2---:R-:W-:-:S03]  /*58c0*/  @!P4 IADD3 R26, P1, R156, R14, RZ ;  /* 0x0000000e9c1ac210 */ /* 0x004fc60007f3e0ff */
[----:B---3--:R-:W-:-:S05]  /*58d0*/  @!P4 IMAD.X R5, R0, 0x1, R12, P0 ;  /* 0x000000010005c824 */ /* 0x008fca00000e060c */
[----:B------:R0:W5:Y:S01]  /*58e0*/  @!P4 LD.E.64 R20, desc[UR40][R4.64] ;  /* 0x000000280414c980 */ /* 0x000162000c101b00 */
[----:B----4-:R-:W-:-:S13]  /*58f0*/  ISETP.GE.AND P5, PT, R15, UR4, PT ;  /* 0x000000040f007c0c */ /* 0x010fda000bfa6270 */
[----:B------:R-:W-:Y:S01]  /*5900*/  @!P5 IADD3 R6, P2, R15, R27, RZ ;  /* 0x0000001b0f06d210 */ /* 0x000fe20007f5e0ff */
[----:B------:R-:W-:Y:S01]  /*5910*/  @!P4 IMAD.X R27, R3, 0x1, R12, P1 ;  /* 0x00000001031bc824 */ /* 0x000fe200008e060c */
[----:B------:R-:W-:Y:S02]  /*5920*/  @!P5 IADD3 R14, P3, R15, R14, RZ ;  /* 0x0000000e0f0ed210 */ /* 0x000fe40007f7e0ff */
[----:B------:R-:W-:Y:S01]  /*5930*/  CS2R R12, SRZ ;  /* 0x00000000000c7805 */ /* 0x000fe2000001ff00 */
[--C-:B------:R-:W-:Y:S02]  /*5940*/  @!P5 IMAD.X R7, R0, 0x1, R24.reuse, P2 ;  /* 0x000000010007d824 */ /* 0x100fe400010e0618 */
[----:B------:R-:W-:-:S03]  /*5950*/  @!P5 IMAD.X R15, R3, 0x1, R24, P3 ;  /* 0x00000001030fd824 */ /* 0x000fc600018e0618 */
[----:B------:R0:W5:Y:S04]  /*5960*/  @!P4 LD.E.64 R12, desc[UR40][R26.64] ;  /* 0x000000281a0cc980 */ /* 0x000168000c101b00 */
[----:B------:R0:W5:Y:S04]  /*5970*/  @!P5 LD.E.64 R10, desc[UR40][R6.64] ;  /* 0x00000028060ad980 */ /* 0x000168000c101b00 */
[----:B------:R0:W5:Y:S02]  /*5980*/  @!P5 LD.E.64 R8, desc[UR40][R14.64] ;  /* 0x000000280e08d980 */ /* 0x000164000c101b00 */
.L_x_11119:
[----:B------:R-:W-:Y:S05]  /*5990*/  BSYNC B1 ;  /* 0x0000000000017941 */ /* 0x000fea0003800000 */
.L_x_11118:
[----:B------:R-:W1:Y:S01]  /*59a0*/  SYNCS.PHASECHK.TRANS64.TRYWAIT P0, [R16+URZ+0x13200], R25 ;  /* 0x01320019100075a7 */ /* 0x000e62000800017f */
[----:B---3--:R-:W-:Y:S01]  /*59b0*/  IMAD R0, R32, -0xc0, R29 ;  /* 0xffffff4020007824 */ /* 0x008fe200078e021d */
[----:B------:R-:W-:Y:S04]  /*59c0*/  BSSY B1, `(.L_x_11120) ;  /* 0x0000004000017945 */ /* 0x000fe80003800000 */
[----:B----4-:R-:W-:-:S04]  /*59d0*/  VIMNMX R3, R0, 0xc0, PT ;  /* 0x000000c000037848 */ /* 0x010fc80003fe0100 */
[----:B------:R-:W-:Y:S01]  /*59e0*/  ISETP.GE.AND P1, PT, R22, R3, PT ;  /* 0x000000031600720c */ /* 0x000fe20003f26270 */
[----:B-1----:R-:W-:-:S12]  /*59f0*/  @!P0 BRA `(.L_x_11121) ;  /* 0x0000010c00448947 */ /* 0x002fd80003800000 */
.L_x_11298:
[----:B------:R-:W-:Y:S05]  /*5a00*/  BSYNC B1 ;  /* 0x0000000000017941 */ /* 0x000fea0003800000 */
.L_x_11120:
[----:B------:R-:W-:Y:S05]  /*5a10*/  @P1 BRA `(.L_x_11122) ;  /* 0x00000020009c1947 */ /* 0x000fea0003800000 */
[----:B------:R-:W3:Y:S01]  /*5a20*/  LDL R0, [R1+0x20] ;  /* 0x0000200001007983 */ /* 0x000ee20000100800 */
[----:B------:R-:W4:Y:S03]  /*5a30*/  LDC R3, c[0x0][0x3f4] ;  /* 0x0000fd00ff037b82 */ /* 0x000f260000000800 */
[----:B------:R0:W5:Y:S01]  /*5a40*/  LDL R36, [R1+0x24] ;  /* 0x0000240001247983 */ /* 0x0001620000100800 */
[----:B------:R-:W-:Y:S01]  /*5a50*/  BSSY B1, `(.L_x_11123) ;  /* 0x000007b000017945 */ /* 0x000fe20003800000 */
[-C--:B----4-:R-:W-:Y:S02]  /*5a60*/  ISETP.GE.AND P0, PT, R156, R3.reuse, PT ;  /* 0x000000039c00720c */ /* 0x090fe40003f06270 */
[----:B---3--:R-:W-:-:S11]  /*5a70*/  ISETP.GE.AND P1, PT, R0, R3, PT ;  /* 0x000000030000720c */ /* 0x008fd60003f26270 */
[----:B0-----:R-:W-:Y:S05]  /*5a80*/  @P0 BRA `(.L_x_11124) ;  /* 0x0000000400dc0947 */ /* 0x001fea0003800000 */
[----:B-----5:R-:W-:Y:S02]  /*5a90*/  IADD3 R0, R16, R36, RZ ;  /* 0x0000002410007210 */ /* 0x020fe40007ffe0ff */
[----:B--2---:R-:W-:Y:S02]  /*5aa0*/  SHF.R.U32.HI R14, RZ, 0x8, R20 ;  /* 0x00000008ff0e7819 */ /* 0x004fe40000011614 */
[----:B------:R-:W-:Y:S01]  /*5ab0*/  LOP3.LUT R3, R20, 0xff, RZ, 0xc0, !PT ;  /* 0x000000ff14037812 */ /* 0x000fe200078ec0ff */
[----:B------:R-:W0:Y:S01]  /*5ac0*/  LDS.128 R4, [R0+0xb000] ;  /* 0x00b0000000047984 */ /* 0x000e220000000c00 */
[----:B------:R-:W-:Y:S02]  /*5ad0*/  LOP3.LUT R14, R14, 0xff, RZ, 0xc0, !PT ;  /* 0x000000ff0e0e7812 */ /* 0x000fe400078ec0ff */
[----:B------:R-:W-:Y:S02]  /*5ae0*/  SHF.R.U32.HI R24, RZ, 0x8, R21 ;  /* 0x00000008ff187819 */ /* 0x000fe40000011615 */
[----:B------:R-:W-:-:S02]  /*5af0*/  SHF.R.U32.HI R27, RZ, 0x8, R13 ;  /* 0x00000008ff1b7819 */ /* 0x000fc4000001160d */
[----:B------:R-:W-:Y:S02]  /*5b00*/  PRMT R3, R14, 0x7604, R3 ;  /* 0x000076040e037816 */ /* 0x000fe40000000003 */
[----:B------:R-:W-:Y:S02]  /*5b10*/  LOP3.LUT R15, R21, 0xff, RZ, 0xc0, !PT ;  /* 0x000000ff150f7812 */ /* 0x000fe400078ec0ff */
[----:B------:R-:W-:Y:S02]  /*5b20*/  LOP3.LUT R24, R24, 0xff, RZ, 0xc0, !PT ;  /* 0x000000ff18187812 */ /* 0x000fe400078ec0ff */
[----:B------:R-:W-:Y:S02]  /*5b30*/  SHF.R.U32.HI R28, RZ, 0x10, R21 ;  /* 0x00000010ff1c7819 */ /* 0x000fe40000011615 */
[----:B------:R-:W-:Y:S02]  /*5b40*/  SHF.R.U32.HI R14, RZ, 0x8, R12 ;  /* 0x00000008ff0e7819 */ /* 0x000fe4000001160c */
[----:B------:R-:W-:-:S02]  /*5b50*/  SHF.R.U32.HI R29, RZ, 0x10, R13 ;  /* 0x00000010ff1d7819 */ /* 0x000fc4000001160d */
[----:B------:R-:W-:Y:S02]  /*5b60*/  LOP3.LUT R26, R13, 0xff, RZ, 0xc0, !PT ;  /* 0x000000ff0d1a7812 */ /* 0x000fe400078ec0ff */
[----:B------:R-:W-:Y:S01]  /*5b70*/  LOP3.LUT R27, R27, 0xff, RZ, 0xc0, !PT ;  /* 0x000000ff1b1b7812 */ /* 0x000fe200078ec0ff */
[----:B------:R-:W-:Y:S01]  /*5b80*/  IMAD.U32 R29, R29, 0x10000, RZ ;  /* 0x000100001d1d7824 */ /* 0x000fe200078e00ff */
[----:B------:R-:W-:Y:S02]  /*5b90*/  PRMT R15, R24, 0x7604, R15 ;  /* 0x00007604180f7816 */ /* 0x000fe4000000000f */
[----:B-1----:R-:W-:Y:S01]  /*5ba0*/  LOP3.LUT R25, R14, 0xff, RZ, 0xc0, !PT ;  /* 0x000000ff0e197812 */ /* 0x002fe200078ec0ff */
[----:B------:R-:W-:Y:S01]  /*5bb0*/  IMAD.U32 R14, R28, 0x10000, RZ ;  /* 0x000100001c0e7824 */ /* 0x000fe200078e00ff */
[----:B------:R-:W-:Y:S02]  /*5bc0*/  LOP3.LUT R24, R12, 0xff, RZ, 0xc0, !PT ;  /* 0x000000ff0c187812 */ /* 0x000fe400078ec0ff */
[----:B------:R-:W-:-:S02]  /*5bd0*/  PRMT R26, R27, 0x7604, R26 ;  /* 0x000076041b1a7816 */ /* 0x000fc4000000001a */
[----:B------:R-:W-:Y:S02]  /*5be0*/  PRMT R27, R25, 0x7604, R24 ;  /* 0x00007604191b7816 */ /* 0x000fe40000000018 */
[----:B------:R-:W-:Y:S02]  /*5bf0*/  LOP3.LUT R25, R15, 0xff0000, R14, 0xf8, !PT ;  /* 0x00ff00000f197812 */ /* 0x000fe400078ef80e */
[----:B------:R-:W-:Y:S02]  /*5c00*/  LOP3.LUT R29, R26, 0xff0000, R29, 0xf8, !PT ;  /* 0x00ff00001a1d7812 */ /* 0x000fe400078ef81d */
        /* <DEDUP_REMOVED lines=11> */
[--C-:B------:R-:W-:Y:S01]  /*5cc0*/  HADD2.F32 R28, -RZ, R26.reuse.H1_H1 ;  /* 0x3000001aff1c7230 */ /* 0x100fe20000004100 */
[----:B------:R-:W-:Y:S01]  /*5cd0*/  LOP3.LUT R20, R15, 0xff000000, R20, 0xf8, !PT ;  /* 0xff0000000f147812 */ /* 0x000fe200078ef814 */
[--C-:B------:R-:W-:Y:S01]  /*5ce0*/  HADD2.F32 R24, -RZ, R21.reuse.H1_H1 ;  /* 0x30000015ff187230 */ /* 0x100fe20000004100 */
        /* <DEDUP_REMOVED lines=81> */
.L_x_11124:
[----:B------:R-:W-:Y:S05]  /*6200*/  BSYNC B1 ;  /* 0x0000000000017941 */ /* 0x000fea0003800000 */
.L_x_11123:
[----:B------:R-:W-:Y:S05]  /*6210*/  @P1 BRA `(.L_x_11122) ;  /* 0x00000018009c1947 */ /* 0x000fea0003800000 */
[----:B0-----:R-:W3:Y:S01]  /*6220*/  LDL R0, [R1+0x5c] ;  /* 0x00005c0001007983 */ /* 0x001ee20000100800 */
[----:B-----5:R-:W-:Y:S01]  /*6230*/  IMAD.IADD R3, R16, 0x1, R36 ;  /* 0x0000000110037824 */ /* 0x020fe200078e0224 */
[----:B------:R-:W-:Y:S02]  /*6240*/  SHF.R.U32.HI R13, RZ, 0x8, R11 ;  /* 0x00000008ff0d7819 */ /* 0x000fe4000001160b */
[----:B------:R-:W-:Y:S02]  /*6250*/  SHF.R.U32.HI R24, RZ, 0x8, R9 ;  /* 0x00000008ff187819 */ /* 0x000fe40000011609 */
[----:B------:R-:W-:Y:S02]  /*6260*/  SHF.R.U32.HI R15, RZ, 0x8, R8 ;  /* 0x00000008ff0f7819 */ /* 0x000fe40000011608 */
[----:B--2---:R-:W-:Y:S02]  /*6270*/  LOP3.LUT R14, R11, 0xff, RZ, 0xc0, !PT ;  /* 0x000000ff0b0e7812 */ /* 0x004fe400078ec0ff */
[----:B-1----:R-:W-:-:S02]  /*6280*/  LOP3.LUT R25, R9, 0xff, RZ, 0xc0, !PT ;  /* 0x000000ff09197812 */ /* 0x002fc400078ec0ff */
        /* <DEDUP_REMOVED lines=11> */
[----:B------:R-:W-:-:S02]  /*6340*/  SHF.R.U32.HI R13, RZ, 0x10, R8 ;  /* 0x00000010ff0d7819 */ /* 0x000fc40000011608 */
[----:B------:R-:W-:Y:S02]  /*6350*/  PRMT R15, R14, 0x7054, R15 ;  /* 0x000070540e0f7816 */ /* 0x000fe4000000000f */
[----:B------:R-:W-:Y:S02]  /*6360*/  PRMT R25, R24, 0x7054, R25 ;  /* 0x0000705418197816 */ /* 0x000fe40000000019 */
[----:B------:R-:W-:Y:S02]  /*6370*/  PRMT R21, R20, 0x7604, R21 ;  /* 0x0000760414157816 */ /* 0x000fe40000000015 */
[----:B------:R-:W-:Y:S02]  /*6380*/  LOP3.LUT R20, R13, 0xff, RZ, 0xc0, !PT ;  /* 0x000000ff0d147812 */ /* 0x000fe400078ec0ff */
[----:B------:R-:W-:Y:S02]  /*6390*/  LOP3.LUT R25, R25, 0xff000000, R9, 0xf8, !PT ;  /* 0xff00000019197812 */ /* 0x000fe400078ef809 */
[----:B------:R-:W-:-:S02]  /*63a0*/  LOP3.LUT R15, R15, 0xff000000, R11, 0xf8, !PT ;  /* 0xff0000000f0f7812 */ /* 0x000fc400078ef80b */
[----:B------:R-:W-:Y:S02]  /*63b0*/  PRMT R21, R20, 0x7054, R21 ;  /* 0x0000705414157816 */ /* 0x000fe40000000015 */
[-C--:B------:R-:W-:Y:S02]  /*63c0*/  F2FP.F16.E4M3.UNPACK_B R20, R25.reuse ;  /* 0x00000019ff14723e */ /* 0x080fe400020006ff */
[----:B------:R-:W-:Y:S02]  /*63d0*/  LOP3.LUT R21, R21, 0xff000000, R8, 0xf8, !PT ;  /* 0xff00000015157812 */ /* 0x000fe400078ef808 */
[----:B------:R-:W-:Y:S01]  /*63e0*/  F2FP.F16.E4M3.UNPACK_B R25, R25.H1 ;  /* 0x00000019ff19723e */ /* 0x000fe200030006ff */
[--C-:B------:R-:W-:Y:S02]  /*63f0*/  HADD2.F32 R24, -RZ, R20.reuse.H1_H1 ;  /* 0x30000014ff187230 */ /* 0x100fe40000004100 */
[----:B------:R-:W-:Y:S01]  /*6400*/  HADD2.F32 R20, -RZ, R20.H0_H0 ;  /* 0x20000014ff147230 */ /* 0x000fe20000004100 */
[----:B---3--:R-:W-:Y:S01]  /*6410*/  LOP3.LUT P0, RZ, R0, 0x2, RZ, 0xc0, !PT ;  /* 0x0000000200ff7812 */ /* 0x008fe2000780c0ff */
[----:B------:R-:W-:-:S12]  /*6420*/  VIADD R0, R3, 0x20 ;  /* 0x0000002003007836 */ /* 0x000fd80000000000 */
[----:B------:R-:W-:Y:S01]  /*6430*/  @P0 VIADD R0, R3, 0xffffffe0 ;  /* 0xffffffe003000836 */ /* 0x000fe20000000000 */
[----:B------:R-:W-:-:S04]  /*6440*/  SHF.R.U32.HI R3, RZ, 0x8, R10 ;  /* 0x00000008ff037819 */ /* 0x000fc8000001160a */
[----:B------:R-:W0:Y:S01]  /*6450*/  LDS.128 R4, [R0+0xb000] ;  /* 0x00b0000000047984 */ /* 0x000e220000000c00 */
[----:B------:R-:W-:-:S04]  /*6460*/  LOP3.LUT R3, R3, 0xff, RZ, 0xc0, !PT ;  /* 0x000000ff03037812 */ /* 0x000fc800078ec0ff */
[----:B------:R-:W-:Y:S02]  /*6470*/  PRMT R12, R3, 0x7604, R12 ;  /* 0x00007604030c7816 */ /* 0x000fe4000000000c */
[----:B------:R-:W-:-:S04]  /*6480*/  SHF.R.U32.HI R3, RZ, 0x10, R10 ;  /* 0x00000010ff037819 */ /* 0x000fc8000001160a */
[----:B------:R-:W-:-:S04]  /*6490*/  LOP3.LUT R3, R3, 0xff, RZ, 0xc0, !PT ;  /* 0x000000ff03037812 */ /* 0x000fc800078ec0ff */
[----:B------:R-:W-:Y:S02]  /*64a0*/  PRMT R13, R3, 0x7054, R12 ;  /* 0x00007054030d7816 */ /* 0x000fe4000000000c */
[-C--:B------:R-:W-:Y:S02]  /*64b0*/  F2FP.F16.E4M3.UNPACK_B R12, R15.reuse ;  /* 0x0000000fff0c723e */ /* 0x080fe400020006ff */
[----:B------:R-:W-:Y:S02]  /*64c0*/  LOP3.LUT R13, R13, 0xff000000, R10, 0xf8, !PT ;  /* 0xff0000000d0d7812 */ /* 0x000fe400078ef80a */
[----:B------:R-:W-:Y:S01]  /*64d0*/  F2FP.F16.E4M3.UNPACK_B R15, R15.H1 ;  /* 0x0000000fff0f723e */ /* 0x000fe200030006ff */
[--C-:B------:R-:W-:Y:S02]  /*64e0*/  HADD2.F32 R14, -RZ, R12.reuse.H1_H1 ;  /* 0x3000000cff0e7230 */ /* 0x100fe40000004100 */
[----:B------:R-:W-:Y:S01]  /*64f0*/  HADD2.F32 R12, -RZ, R12.H0_H0 ;  /* 0x2000000cff0c7230 */ /* 0x000fe20000004100 */
[----:B0-----:R-:W-:-:S02]  /*6500*/  F2FP.F16.E4M3.UNPACK_B R3, R6.H1 ;  /* 0x00000006ff03723e */ /* 0x001fc400030006ff */
[----:B------:R-:W-:Y:S02]  /*6510*/  F2FP.F16.E4M3.UNPACK_B R6, R6 ;  /* 0x00000006ff06723e */ /* 0x000fe400020006ff */
[-C--:B------:R-:W-:Y:S01]  /*6520*/  F2FP.F16.E4M3.UNPACK_B R10, R7.reuse ;  /* 0x00000007ff0a723e */ /* 0x080fe200020006ff */
[--C-:B------:R-:W-:Y:S01]  /*6530*/  HADD2.F32 R8, -RZ, R3.reuse.H1_H1 ;  /* 0x30000003ff087230 */ /* 0x100fe20000004100 */
[----:B------:R-:W-:Y:S01]  /*6540*/  F2FP.F16.E4M3.UNPACK_B R11, R7.H1 ;  /* 0x00000007ff0b723e */ /* 0x000fe200030006ff */
[----:B------:R-:W-:Y:S01]  /*6550*/  HADD2.F32 R9, -RZ, R3.H0_H0 ;  /* 0x20000003ff097230 */ /* 0x000fe20000004100 */
[-C--:B------:R-:W-:Y:S02]  /*6560*/  F2FP.F16.E4M3.UNPACK_B R7, R5.reuse ;  /* 0x00000005ff07723e */ /* 0x080fe400020006ff */
[C---:B------:R-:W-:Y:S01]  /*6570*/  FMUL.FTZ R26, R8.reuse, R24 ;  /* 0x00000018081a7220 */ /* 0x040fe20000410000 */
[----:B------:R-:W-:Y:S01]  /*6580*/  FMUL.FTZ R27, R8, R14 ;  /* 0x0000000e081b7220 */ /* 0x000fe20000410000 */
[----:B------:R-:W-:Y:S01]  /*6590*/  F2FP.F16.E4M3.UNPACK_B R8, R5.H1 ;  /* 0x00000005ff08723e */ /* 0x000fe200030006ff */
[----:B------:R-:W-:-:S02]  /*65a0*/  HADD2.F32 R5, -RZ, R6.H1_H1 ;  /* 0x30000006ff057230 */ /* 0x000fc40000004100 */
[C---:B------:R-:W-:Y:S01]  /*65b0*/  FFMA.FTZ R26, R9.reuse, R14, -R26 ;  /* 0x0000000e091a7223 */ /* 0x040fe2000001081a */
[----:B------:R-:W-:Y:S01]  /*65c0*/  FFMA.FTZ R29, R9, R24, R27 ;  /* 0x00000018091d7223 */ /* 0x000fe2000001001b */
[----:B------:R-:W-:Y:S01]  /*65d0*/  HADD2.F32 R6, -RZ, R6.H0_H0 ;  /* 0x20000006ff067230 */ /* 0x000fe20000004100 */
[----:B------:R-:W-:Y:S01]  /*65e0*/  F2FP.F16.E4M3.UNPACK_B R3, R4 ;  /* 0x00000004ff03723e */ /* 0x000fe200020006ff */
[C---:B------:R-:W-:Y:S01]  /*65f0*/  FMUL.FTZ R9, R5.reuse, R20 ;  /* 0x0000001405097220 */ /* 0x040fe20000410000 */
[----:B------:R-:W-:Y:S01]  /*6600*/  FMUL.FTZ R27, R5, R12 ;  /* 0x0000000c051b7220 */ /* 0x000fe20000410000 */
[----:B------:R-:W-:Y:S01]  /*6610*/  HADD2.F32 R5, -RZ, R10.H1_H1 ;  /* 0x3000000aff057230 */ /* 0x000fe20000004100 */
[----:B------:R-:W-:Y:S01]  /*6620*/  F2FP.F16.E4M3.UNPACK_B R4, R4.H1 ;  /* 0x00000004ff04723e */ /* 0x000fe200030006ff */
[----:B------:R-:W-:Y:S02]  /*6630*/  HADD2.F32 R14, -RZ, R25.H0_H0 ;  /* 0x20000019ff0e7230 */ /* 0x000fe40000004100 */
[----:B------:R-:W-:Y:S01]  /*6640*/  FFMA.FTZ R24, R6, R12, -R9 ;  /* 0x0000000c06187223 */ /* 0x000fe20000010809 */
[----:B------:R-:W-:-:S02]  /*6650*/  HADD2.F32 R9, -RZ, R15.H0_H0 ;  /* 0x2000000fff097230 */ /* 0x000fc40000004100 */
[----:B------:R-:W-:Y:S01]  /*6660*/  FFMA.FTZ R27, R6, R20, R27 ;  /* 0x00000014061b7223 */ /* 0x000fe2000001001b */
        /* <DEDUP_REMOVED lines=11> */
[----:B------:R-:W-:Y:S01]  /*6720*/  FMUL.FTZ R10, R6, R15 ;  /* 0x0000000f060a7220 */ /* 0x000fe20000410000 */
[----:B------:R-:W-:Y:S01]  /*6730*/  F2FP.F16.E4M3.UNPACK_B R9, R13 ;  /* 0x0000000dff09723e */ /* 0x000fe200020006ff */
[C---:B------:R-:W-:Y:S01]  /*6740*/  FFMA.FTZ R30, R11.reuse, R15, -R12 ;  /* 0x0000000f0b1e7223 */ /* 0x040fe2000001080c */
[----:B------:R-:W-:Y:S02]  /*6750*/  HADD2.F32 R6, -RZ, R4.H1_H1 ;  /* 0x30000004ff067230 */ /* 0x000fe40000004100 */
[----:B------:R-:W-:Y:S01]  /*6760*/  FFMA.FTZ R25, R11, R25, R10 ;  /* 0x000000190b197223 */ /* 0x000fe2000001000a */
[--C-:B------:R-:W-:Y:S01]  /*6770*/  HADD2.F32 R12, -RZ, R5.reuse.H1_H1 ;  /* 0x30000005ff0c7230 */ /* 0x100fe20000004100 */
[----:B------:R-:W-:Y:S01]  /*6780*/  F2FP.F16.E4M3.UNPACK_B R13, R13.H1 ;  /* 0x0000000dff0d723e */ /* 0x000fe200030006ff */
[----:B------:R-:W-:Y:S01]  /*6790*/  HADD2.F32 R11, -RZ, R5.H0_H0 ;  /* 0x20000005ff0b7230 */ /* 0x000fe20000004100 */
[----:B------:R-:W-:Y:S01]  /*67a0*/  F2FP.F16.E4M3.UNPACK_B R21, R21.H1 ;  /* 0x00000015ff15723e */ /* 0x000fe200030006ff */
[----:B------:R-:W-:-:S02]  /*67b0*/  HADD2.F32 R10, -RZ, R9.H1_H1 ;  /* 0x30000009ff0a7230 */ /* 0x000fc40000004100 */
[C---:B------:R-:W-:Y:S01]  /*67c0*/  FMUL.FTZ R14, R6.reuse, R12 ;  /* 0x0000000c060e7220 */ /* 0x040fe20000410000 */
[----:B------:R-:W-:Y:S02]  /*67d0*/  HADD2.F32 R5, -RZ, R4.H0_H0 ;  /* 0x20000004ff057230 */ /* 0x000fe40000004100 */
        /* <DEDUP_REMOVED lines=10> */
[--C-:B------:R-:W-:Y:S02]  /*6880*/  HADD2.F32 R9, -RZ, R21.reuse.H1_H1 ;  /* 0x30000015ff097230 */ /* 0x100fe40000004100 */
[----:B------:R-:W-:Y:S01]  /*6890*/  FFMA.FTZ R11, R3, R11, R4 ;  /* 0x0000000b030b7223 */ /* 0x000fe20000010004 */
[----:B------:R-:W-:Y:S02]  /*68a0*/  HADD2.F32 R4, -RZ, R8.H1_H1 ;  /* 0x30000008ff047230 */ /* 0x000fe40000004100 */
[----:B------:R-:W-:Y:S02]  /*68b0*/  HADD2.F32 R10, -RZ, R21.H0_H0 ;  /* 0x20000015ff0a7230 */ /* 0x000fe40000004100 */
        /* <DEDUP_REMOVED lines=22> */
.L_x_11116:
[----:B------:R-:W-:-:S03]  /*6a20*/  UMOV UR4, 0xffffffff ;  /* 0xffffffff00047882 */ /* 0x000fc60000000000 */
[----:B------:R-:W-:Y:S05]  /*6a30*/  BRA.DIV UR4, `(.L_x_11125) ;  /* 0x000000fe04487947 */ /* 0x000fea000b800000 */
[----:B------:R0:W1:Y:S04]  /*6a40*/  SHFL.IDX PT, R27, R26, RZ, 0x1e1f ;  /* 0x001e1fff1a1b7589 */ /* 0x00006800000e0000 */
[----:B------:R0:W2:Y:S04]  /*6a50*/  SHFL.IDX PT, R14, R24, RZ, 0x1e1f ;  /* 0x001e1fff180e7589 */ /* 0x0000a800000e0000 */
[----:B------:R0:W3:Y:S04]  /*6a60*/  SHFL.IDX PT, R0, R28, RZ, 0x1e1f ;  /* 0x001e1fff1c007589 */ /* 0x0000e800000e0000 */
[----:B------:R0:W4:Y:S02]  /*6a70*/  SHFL.IDX PT, R3, R30, RZ, 0x1e1f ;  /* 0x001e1fff1e037589 */ /* 0x00012400000e0000 */
.L_x_11304:
[----:B------:R-:W5:Y:S01]  /*6a80*/  LDL R6, [R1+0x4c] ;  /* 0x00004c0001067983 */ /* 0x000f620000100800 */
[----:B------:R-:W-:Y:S01]  /*6a90*/  ULDC UR4, c[0x0][0x448] ;  /* 0x0001120000047ab9 */ /* 0x000fe20000000800 */
[----:B------:R-:W0:Y:S01]  /*6aa0*/  LDC R37, c[0x0][0x3f4] ;  /* 0x0000fd00ff257b82 */ /* 0x000e220000000800 */
[----:B------:R-:W-:Y:S01]  /*6ab0*/  IMAD R29, R29, UR4, RZ ;  /* 0x000000041d1d7c24 */ /* 0x000fe2000f8e02ff */
[----:B------:R-:W-:Y:S01]  /*6ac0*/  BSSY B1, `(.L_x_11126) ;  /* 0x0000016000017945 */ /* 0x000fe20003800000 */
[----:B------:R-:W-:Y:S02]  /*6ad0*/  CS2R R8, SRZ ;  /* 0x0000000000087805 */ /* 0x000fe4000001ff00 */
[----:B------:R-:W-:Y:S02]  /*6ae0*/  CS2R R10, SRZ ;  /* 0x00000000000a7805 */ /* 0x000fe4000001ff00 */
[----:B------:R-:W-:Y:S02]  /*6af0*/  ISETP.GE.AND P0, PT, R4, R29, PT ;  /* 0x0000001d0400720c */ /* 0x000fe40003f06270 */
[----:B-----5:R-:W-:-:S04]  /*6b00*/  LEA.HI R5, R6, R6, RZ, 0x1 ;  /* 0x0000000606057211 */ /* 0x020fc800078f08ff */
[----:B------:R-:W-:-:S05]  /*6b10*/  LOP3.LUT R5, R5, 0xfffffffe, RZ, 0xc0, !PT ;  /* 0xfffffffe05057812 */ /* 0x000fca00078ec0ff */
[----:B------:R-:W-:Y:S01]  /*6b20*/  IMAD.IADD R21, R6, 0x1, -R5 ;  /* 0x0000000106157824 */ /* 0x000fe200078e0a05 */
[----:B------:R-:W-:Y:S02]  /*6b30*/  CS2R R4, SRZ ;  /* 0x0000000000047805 */ /* 0x000fe4000001ff00 */
[----:B------:R-:W-:Y:S02]  /*6b40*/  CS2R R6, SRZ ;  /* 0x0000000000067805 */ /* 0x000fe4000001ff00 */
[----:B------:R-:W-:Y:S01]  /*6b50*/  SHF.L.U32 R21, R21, 0x1f, RZ ;  /* 0x0000001f15157819 */ /* 0x000fe200000006ff */
[----:B0-----:R-:W-:Y:S06]  /*6b60*/  @P0 BRA `(.L_x_11127) ;  /* 0x00000000002c0947 */ /* 0x001fec0003800000 */
[----:B------:R-:W-:Y:S01]  /*6b70*/  ULDC UR4, c[0x0][0x3f4] ;  /* 0x0000fd0000047ab9 */ /* 0x000fe20000000800 */
[----:B------:R-:W-:Y:S02]  /*6b80*/  SHF.R.S32.HI R4, RZ, 0x1f, R18 ;  /* 0x0000001fff047819 */ /* 0x000fe40000011412 */
[C---:B------:R-:W-:Y:S02]  /*6b90*/  ISETP.GE.AND P2, PT, R18.reuse, UR4, PT ;  /* 0x0000000412007c0c */ /* 0x040fe4000bf46270 */
[C---:B--2---:R-:W-:Y:S02]  /*6ba0*/  IADD3 R14, P1, R18.reuse, R14, RZ ;  /* 0x0000000e120e7210 */ /* 0x044fe40007f3e0ff */
[----:B-1----:R-:W-:-:S03]  /*6bb0*/  IADD3 R12, P0, R18, R27, RZ ;  /* 0x0000001b120c7210 */ /* 0x002fc60007f1e0ff */
[----:B----4-:R-:W-:Y:S01]  /*6bc0*/  IMAD.X R15, R3, 0x1, R4, P1 ;  /* 0x00000001030f7824 */ /* 0x010fe200008e0604 */
[----:B---3--:R-:W-:Y:S02]  /*6bd0*/  IADD3.X R13, R0, R4, RZ, P0, !PT ;  /* 0x00000004000d7210 */ /* 0x008fe400007fe4ff */
[----:B------:R-:W-:-:S03]  /*6be0*/  CS2R R4, SRZ ;  /* 0x0000000000047805 */ /* 0x000fc6000001ff00 */
[----:B------:R-:W-:Y:S05]  /*6bf0*/  @P2 BRA `(.L_x_11127) ;  /* 0x0000000000082947 */ /* 0x000fea0003800000 */
[----:B------:R0:W5:Y:S04]  /*6c00*/  LD.E.128 R4, desc[UR40][R12.64] ;  /* 0x000000280c047980 */ /* 0x000168000c101d00 */
[----:B------:R0:W5:Y:S02]  /*6c10*/  LD.E.128 R8, desc[UR40][R14.64] ;  /* 0x000000280e087980 */ /* 0x000164000c101d00 */
.L_x_11127:
[----:B------:R-:W-:Y:S05]  /*6c20*/  BSYNC B1 ;  /* 0x0000000000017941 */ /* 0x000fea0003800000 */
.L_x_11126:
[----:B---3--:R-:W3:Y:S01]  /*6c30*/  LDL.LU R0, [R1+0x14] ;  /* 0x0000140001007983 */ /* 0x008ee20000300800 */
[----:B------:R-:W1:Y:S01]  /*6c40*/  SYNCS.PHASECHK.TRANS64.TRYWAIT P1, [R16+URZ+0x13200], R21 ;  /* 0x01320015100075a7 */ /* 0x000e62000802017f */
[----:B------:R-:W-:Y:S01]  /*6c50*/  ISETP.GE.AND P0, PT, R18, R37, PT ;  /* 0x000000251200720c */ /* 0x000fe20003f06270 */
[----:B------:R-:W-:Y:S01]  /*6c60*/  BSSY B1, `(.L_x_11128) ;  /* 0x0000005000017945 */ /* 0x000fe20003800000 */
[----:B---3--:R-:W-:-:S05]  /*6c70*/  IMAD R0, R0, -0xc0, R29 ;  /* 0xffffff4000007824 */ /* 0x008fca00078e021d */
[----:B----4-:R-:W-:-:S04]  /*6c80*/  VIMNMX R3, R0, 0xc0, PT ;  /* 0x000000c000037848 */ /* 0x010fc80003fe0100 */
[----:B------:R-:W-:Y:S01]  /*6c90*/  ISETP.GE.OR P0, PT, R22, R3, P0 ;  /* 0x000000031600720c */ /* 0x000fe20000706670 */
[----:B-1----:R-:W-:-:S12]  /*6ca0*/  @!P1 BRA `(.L_x_11129) ;  /* 0x000000fc001c9947 */ /* 0x002fd80003800000 */
.L_x_11305:
[----:B------:R-:W-:Y:S05]  /*6cb0*/  BSYNC B1 ;  /* 0x0000000000017941 */ /* 0x000fea0003800000 */
.L_x_11128:
[----:B------:R-:W-:Y:S05]  /*6cc0*/  @P0 BRA `(.L_x_11122) ;  /* 0x0000000c00f00947 */ /* 0x000fea0003800000 */
[----:B------:R-:W3:Y:S04]  /*6cd0*/  LDL R36, [R1+0x2c] ;  /* 0x00002c0001247983 */ /* 0x000ee80000100800 */
[----:B------:R-:W4:Y:S04]  /*6ce0*/  LDL R34, [R1+0x30] ;  /* 0x0000300001227983 */ /* 0x000f280000100800 */
[----:B------:R-:W4:Y:S04]  /*6cf0*/  LDL R29, [R1+0x34] ;  /* 0x00003400011d7983 */ /* 0x000f280000100800 */
[----:B------:R-:W4:Y:S01]  /*6d00*/  LDL R50, [R1+0x64] ;  /* 0x0000640001327983 */ /* 0x000f220000100800 */
[----:B-----5:R-:W-:-:S02]  /*6d10*/  SHF.R.U32.HI R0, RZ, 0x8, R4 ;  /* 0x00000008ff007819 */ /* 0x020fc40000011604 */
[----:B------:R-:W-:Y:S02]  /*6d20*/  LOP3.LUT R3, R4, 0xff, RZ, 0xc0, !PT ;  /* 0x000000ff04037812 */ /* 0x000fe400078ec0ff */
[----:B------:R-:W-:Y:S02]  /*6d30*/  LOP3.LUT R0, R0, 0xff, RZ, 0xc0, !PT ;  /* 0x000000ff00007812 */ /* 0x000fe400078ec0ff */
[----:B------:R-:W-:Y:S02]  /*6d40*/  SHF.R.U32.HI R25, RZ, 0x8, R5 ;  /* 0x00000008ff197819 */ /* 0x000fe40000011605 */
[----:B------:R-:W-:Y:S02]  /*6d50*/  PRMT R20, R0, 0x7604, R3 ;  /* 0x0000760400147816 */ /* 0x000fe40000000003 */
[----:B0-----:R-:W-:Y:S02]  /*6d60*/  LOP3.LUT R13, R5, 0xff, RZ, 0xc0, !PT ;  /* 0x000000ff050d7812 */ /* 0x001fe400078ec0ff */
[----:B------:R-:W-:-:S02]  /*6d70*/  SHF.R.U32.HI R3, RZ, 0x8, R6 ;  /* 0x00000008ff037819 */ /* 0x000fc40000011606 */
[----:B------:R-:W-:Y:S02]  /*6d80*/  LOP3.LUT R0, R25, 0xff, RZ, 0xc0, !PT ;  /* 0x000000ff19007812 */ /* 0x000fe400078ec0ff */
[----:B------:R-:W-:Y:S02]  /*6d90*/  LOP3.LUT R12, R6, 0xff, RZ, 0xc0, !PT ;  /* 0x000000ff060c7812 */ /* 0x000fe400078ec0ff */
[----:B------:R-:W-:Y:S02]  /*6da0*/  LOP3.LUT R3, R3, 0xff, RZ, 0xc0, !PT ;  /* 0x000000ff03037812 */ /* 0x000fe400078ec0ff */
[----:B------:R-:W-:Y:S01]  /*6db0*/  PRMT R28, R0, 0x7604, R13 ;  /* 0x00007604001c7816 */ /* 0x000fe2000000000d */
[----:B------:R-:W-:Y:S01]  /*6dc0*/  IMAD.IADD R0, R18, 0x1, R37 ;  /* 0x0000000112007824 */ /* 0x000fe200078e0225 */
[----:B-1----:R-:W-:Y:S02]  /*6dd0*/  SHF.R.U32.HI R21, RZ, 0x8, R8 ;  /* 0x00000008ff157819 */ /* 0x002fe40000011608 */
[----:B------:R-:W-:-:S02]  /*6de0*/  PRMT R30, R3, 0x7604, R12 ;  /* 0x00007604031e7816 */ /* 0x000fc4000000000c */
[----:B------:R-:W-:Y:S02]  /*6df0*/  LOP3.LUT R24, R8, 0xff, RZ, 0xc0, !PT ;  /* 0x000000ff08187812 */ /* 0x000fe400078ec0ff */
[----:B------:R-:W-:Y:S02]  /*6e00*/  LOP3.LUT R21, R21, 0xff, RZ, 0xc0, !PT ;  /* 0x000000ff15157812 */ /* 0x000fe400078ec0ff */
[----:B------:R-:W-:Y:S02]  /*6e10*/  SHF.R.U32.HI R3, RZ, 0x8, R10 ;  /* 0x00000008ff037819 */ /* 0x000fe4000001160a */
[----:B------:R-:W-:Y:S02]  /*6e20*/  PRMT R35, R21, 0x7604, R24 ;  /* 0x0000760415237816 */ /* 0x000fe40000000018 */
[----:B------:R-:W-:Y:S02]  /*6e30*/  SHF.R.U32.HI R27, RZ, 0x8, R11 ;  /* 0x00000008ff1b7819 */ /* 0x000fe4000001160b */
[----:B------:R-:W-:-:S02]  /*6e40*/  LOP3.LUT R25, R3, 0xff, RZ, 0xc0, !PT ;  /* 0x000000ff03197812 */ /* 0x000fc400078ec0ff */
[----:B------:R-:W-:Y:S02]  /*6e50*/  SHF.R.U32.HI R21, RZ, 0x8, R9 ;  /* 0x00000008ff157819 */ /* 0x000fe40000011609 */
[----:B--2---:R-:W-:Y:S02]  /*6e60*/  SHF.R.U32.HI R14, RZ, 0x8, R7 ;  /* 0x00000008ff0e7819 */ /* 0x004fe40000011607 */
        /* <DEDUP_REMOVED lines=17> */
[----:B------:R-:W-:Y:S02]  /*6f80*/  PRMT R33, R32, 0x7054, R33 ;  /* 0x0000705420217816 */ /* 0x000fe40000000021 */
[----:B------:R-:W-:Y:S02]  /*6f90*/  SHF.R.U32.HI R32, RZ, 0x10, R11 ;  /* 0x00000010ff207819 */ /* 0x000fe4000001160b */
[----:B------:R-:W-:Y:S02]  /*6fa0*/  LOP3.LUT R28, R28, 0xff, RZ, 0xc0, !PT ;  /* 0x000000ff1c1c7812 */ /* 0x000fe400078ec0ff */
[----:B------:R-:W-:Y:S02]  /*6fb0*/  LOP3.LUT R32, R32, 0xff, RZ, 0xc0, !PT ;  /* 0x000000ff20207812 */ /* 0x000fe400078ec0ff */
[----:B------:R-:W-:-:S02]  /*6fc0*/  PRMT R37, R28, 0x7054, R37 ;  /* 0x000070541c257816 */ /* 0x000fc40000000025 */
[----:B------:R-:W-:-:S04]  /*6fd0*/  PRMT R43, R32, 0x7054, R43 ;  /* 0x00007054202b7816 */ /* 0x000fc8000000002b */
[----:B------:R-:W-:Y:S02]  /*6fe0*/  LOP3.LUT R43, R43, 0xff000000, R11, 0xf8, !PT ;  /* 0xff0000002b2b7812 */ /* 0x000fe400078ef80b */
[----:B---3--:R-:W-:Y:S02]  /*6ff0*/  LOP3.LUT R0, R36, 0x30, R0, 0xf8, !PT ;  /* 0x0000003024007812 */ /* 0x008fe400078ef800 */
[----:B------:R-:W-:Y:S02]  /*7000*/  LOP3.LUT R36, R33, 0xff000000, R7, 0xf8, !PT ;  /* 0xff00000021247812 */ /* 0x000fe400078ef807 */
[----:B----4-:R-:W-:Y:S02]  /*7010*/  LOP3.LUT R3, R0, R34, RZ, 0x3c, !PT ;  /* 0x0000002200037212 */ /* 0x010fe400078e3cff */
[----:B------:R-:W-:Y:S02]  /*7020*/  LOP3.LUT R34, R21, 0xff000000, R5, 0xf8, !PT ;  /* 0xff00000015227812 */ /* 0x000fe400078ef805 */
[----:B------:R-:W-:-:S02]  /*7030*/  IADD3 R0, R16, R29, R3 ;  /* 0x0000001d10007210 */ /* 0x000fc40007ffe003 */
[----:B------:R-:W-:Y:S01]  /*7040*/  SHF.R.U32.HI R29, RZ, 0x10, R6 ;  /* 0x00000010ff1d7819 */ /* 0x000fe20000011606 */
[----:B------:R-:W0:Y:S01]  /*7050*/  LDS.128 R12, [R50+0xb000] ;  /* 0x00b00000320c7984 */ /* 0x000e220000000c00 */
[----:B------:R-:W-:Y:S02]  /*7060*/  SHF.R.U32.HI R3, RZ, 0x10, R4 ;  /* 0x00000010ff037819 */ /* 0x000fe40000011604 */
[----:B------:R-:W-:Y:S01]  /*7070*/  LOP3.LUT R29, R29, 0xff, RZ, 0xc0, !PT ;  /* 0x000000ff1d1d7812 */ /* 0x000fe200078ec0ff */
[----:B------:R-:W1:Y:S01]  /*7080*/  LDS.128 R24, [R0+0xb000] ;  /* 0x00b0000000187984 */ /* 0x000e620000000c00 */
        /* <DEDUP_REMOVED lines=9> */
[----:B------:R-:W-:Y:S02]  /*7120*/  PRMT R35, R20, 0x7054, R35 ;  /* 0x0000705414237816 */ /* 0x000fe40000000023 */
[----:B------:R-:W-:Y:S02]  /*7130*/  LOP3.LUT R20, R3, 0xff000000, R4, 0xf8, !PT ;  /* 0xff00000003147812 */ /* 0x000fe400078ef804 */
[----:B------:R-:W-:Y:S02]  /*7140*/  LOP3.LUT R4, R41, 0xff000000, R10, 0xf8, !PT ;  /* 0xff00000029047812 */ /* 0x000fe400078ef80a */
[----:B------:R-:W-:Y:S02]  /*7150*/  F2FP.F16.E4M3.UNPACK_B R40, R39 ;  /* 0x00000027ff28723e */ /* 0x000fe400020006ff */
[----:B------:R-:W-:Y:S02]  /*7160*/  F2FP.F16.E4M3.UNPACK_B R11, R34 ;  /* 0x00000022ff0b723e */ /* 0x000fe400020006ff */
[----:B------:R-:W-:-:S02]  /*7170*/  LOP3.LUT R3, R29, 0xff000000, R6, 0xf8, !PT ;  /* 0xff0000001d037812 */ /* 0x000fc400078ef806 */
[----:B------:R-:W-:Y:S02]  /*7180*/  LOP3.LUT R28, R35, 0xff000000, R8, 0xf8, !PT ;  /* 0xff000000231c7812 */ /* 0x000fe400078ef808 */
[----:B------:R-:W-:Y:S02]  /*7190*/  F2FP.F16.E4M3.UNPACK_B R39, R39.H1 ;  /* 0x00000027ff27723e */ /* 0x000fe400030006ff */
[----:B------:R-:W-:Y:S02]  /*71a0*/  F2FP.F16.E4M3.UNPACK_B R34, R34.H1 ;  /* 0x00000022ff22723e */ /* 0x000fe400030006ff */
[-C--:B0-----:R-:W-:Y:S02]  /*71b0*/  F2FP.F16.E4M3.UNPACK_B R8, R13.reuse ;  /* 0x0000000dff08723e */ /* 0x081fe400020006ff */
[----:B------:R-:W-:Y:S02]  /*71c0*/  F2FP.F16.E4M3.UNPACK_B R29, R13.H1 ;  /* 0x0000000dff1d723e */ /* 0x000fe400030006ff */
[----:B-1----:R-:W-:Y:S01]  /*71d0*/  F2FP.F16.E4M3.UNPACK_B R10, R25 ;  /* 0x00000019ff0a723e */ /* 0x002fe200020006ff */
[--C-:B------:R-:W-:Y:S01]  /*71e0*/  HADD2.F32 R9, -RZ, R8.reuse.H0_H0 ;  /* 0x20000008ff097230 */ /* 0x100fe20000004100 */
[-C--:B------:R-:W-:Y:S01]  /*71f0*/  F2FP.F16.E4M3.UNPACK_B R30, R15.reuse ;  /* 0x0000000fff1e723e */ /* 0x080fe200020006ff */
[----:B------:R-:W-:Y:S01]  /*7200*/  HADD2.F32 R8, -RZ, R8.H1_H1 ;  /* 0x30000008ff087230 */ /* 0x000fe20000004100 */
[----:B------:R-:W-:Y:S01]  /*7210*/  F2FP.F16.E4M3.UNPACK_B R35, R15.H1 ;  /* 0x0000000fff23723e */ /* 0x000fe200030006ff */
[----:B------:R-:W-:Y:S01]  /*7220*/  HADD2.F32 R15, -RZ, R40.H0_H0 ;  /* 0x20000028ff0f7230 */ /* 0x000fe20000004100 */
[-C--:B------:R-:W-:Y:S01]  /*7230*/  F2FP.F16.E4M3.UNPACK_B R13, R12.reuse ;  /* 0x0000000cff0d723e */ /* 0x080fe200020006ff */
[--C-:B------:R-:W-:Y:S01]  /*7240*/  HADD2.F32 R6, -RZ, R10.reuse.H0_H0 ;  /* 0x2000000aff067230 */ /* 0x100fe20000004100 */
[----:B------:R-:W-:Y:S01]  /*7250*/  F2FP.F16.E4M3.UNPACK_B R32, R12.H1 ;  /* 0x0000000cff20723e */ /* 0x000fe200030006ff */
[----:B------:R-:W-:Y:S01]  /*7260*/  HADD2.F32 R12, -RZ, R11.H0_H0 ;  /* 0x2000000bff0c7230 */ /* 0x000fe20000004100 */
[-C--:B------:R-:W-:Y:S01]  /*7270*/  F2FP.F16.E4M3.UNPACK_B R21, R24.reuse ;  /* 0x00000018ff15723e */ /* 0x080fe200020006ff */
[----:B------:R-:W-:Y:S01]  /*7280*/  HADD2.F32 R10, -RZ, R10.H1_H1 ;  /* 0x3000000aff0a7230 */ /* 0x000fe20000004100 */
[----:B------:R-:W-:Y:S01]  /*7290*/  F2FP.F16.E4M3.UNPACK_B R37, R24.H1 ;  /* 0x00000018ff25723e */ /* 0x000fe200030006ff */
[C---:B------:R-:W-:Y:S01]  /*72a0*/  FMUL.FTZ R24, R6.reuse, R15 ;  /* 0x0000000f06187220 */ /* 0x040fe20000410000 */
[----:B------:R-:W-:Y:S01]  /*72b0*/  FMUL.FTZ R42, R6, R12 ;  /* 0x0000000c062a7220 */ /* 0x000fe20000410000 */
[----:B------:R-:W-:-:S02]  /*72c0*/  F2FP.F16.E4M3.UNPACK_B R25, R25.H1 ;  /* 0x00000019ff19723e */ /* 0x000fc400030006ff */
[-C--:B------:R-:W-:Y:S01]  /*72d0*/  F2FP.F16.E4M3.UNPACK_B R33, R27.reuse ;  /* 0x0000001bff21723e */ /* 0x080fe200020006ff */
[C---:B------:R-:W-:Y:S01]  /*72e0*/  FFMA.FTZ R6, R9.reuse, R12, -R24 ;  /* 0x0000000c09067223 */ /* 0x040fe20000010818 */
[----:B------:R-:W-:Y:S01]  /*72f0*/  F2FP.F16.E4M3.UNPACK_B R38, R27.H1 ;  /* 0x0000001bff26723e */ /* 0x000fe200030006ff */
[----:B------:R-:W-:Y:S02]  /*7300*/  HADD2.F32 R27, -RZ, R40.H1_H1 ;  /* 0x30000028ff1b7230 */ /* 0x000fe40000004100 */
[----:B------:R-:W-:Y:S01]  /*7310*/  FFMA.FTZ R9, R9, R15, R42 ;  /* 0x0000000f09097223 */ /* 0x000fe2000001002a */
[----:B------:R-:W-:Y:S01]  /*7320*/  HADD2.F32 R15, -RZ, R11.H1_H1 ;  /* 0x3000000bff0f7230 */ /* 0x000fe20000004100 */
[----:B------:R-:W-:Y:S01]  /*7330*/  F2FP.F16.E4M3.UNPACK_B R7, R26 ;  /* 0x0000001aff07723e */ /* 0x000fe200020006ff */
[----:B------:R-:W-:Y:S02]  /*7340*/  HADD2.F32 R40, -RZ, R39.H0_H0 ;  /* 0x20000027ff287230 */ /* 0x000fe40000004100 */
[----:B------:R-:W-:Y:S01]  /*7350*/  FMUL.FTZ R41, R10, R27 ;  /* 0x0000001b0a297220 */ /* 0x000fe20000410000 */
[----:B------:R-:W-:-:S02]  /*7360*/  HADD2.F32 R11, -RZ, R25.H0_H0 ;  /* 0x20000019ff0b7230 */ /* 0x000fc40000004100 */
[-C--:B------:R-:W-:Y:S01]  /*7370*/  FMUL.FTZ R10, R10, R15.reuse ;  /* 0x0000000f0a0a7220 */ /* 0x080fe20000410000 */
[--C-:B------:R-:W-:Y:S01]  /*7380*/  HADD2.F32 R24, -RZ, R34.reuse.H0_H0 ;  /* 0x20000022ff187230 */ /* 0x100fe20000004100 */
[----:B------:R-:W-:Y:S01]  /*7390*/  F2FP.F16.E4M3.UNPACK_B R26, R26.H1 ;  /* 0x0000001aff1a723e */ /* 0x000fe200030006ff */
[----:B------:R-:W-:Y:S02]  /*73a0*/  HADD2.F32 R12, -RZ, R29.H0_H0 ;  /* 0x2000001dff0c7230 */ /* 0x000fe40000004100 */
[C---:B------:R-:W-:Y:S01]  /*73b0*/  FMUL.FTZ R45, R11.reuse, R40 ;  /* 0x000000280b2d7220 */ /* 0x040fe20000410000 */
[----:B------:R-:W-:Y:S02]  /*73c0*/  HADD2.F32 R42, -RZ, R39.H1_H1 ;  /* 0x30000027ff2a7230 */ /* 0x000fe40000004100 */
[----:B------:R-:W-:Y:S01]  /*73d0*/  FMUL.FTZ R47, R11, R24 ;  /* 0x000000180b2f7220 */ /* 0x000fe20000410000 */
[C---:B------:R-:W-:Y:S01]  /*73e0*/  FFMA.FTZ R11, R8.reuse, R15, -R41 ;  /* 0x0000000f080b7223 */ /* 0x040fe20000010829 */
[----:B------:R-:W-:Y:S01]  /*73f0*/  F2FP.F16.E4M3.UNPACK_B R41, R43 ;  /* 0x0000002bff29723e */ /* 0x000fe200020006ff */
[----:B------:R-:W-:Y:S01]  /*7400*/  FFMA.FTZ R8, R8, R27, R10 ;  /* 0x0000001b08087223 */ /* 0x000fe2000001000a */
[----:B------:R-:W-:Y:S01]  /*7410*/  F2FP.F16.E4M3.UNPACK_B R39, R36 ;  /* 0x00000024ff27723e */ /* 0x000fe200020006ff */
[----:B------:R-:W-:Y:S01]  /*7420*/  FFMA.FTZ R10, R12, R24, -R45 ;  /* 0x000000180c0a7223 */ /* 0x000fe2000001082d */
[----:B------:R-:W-:-:S02]  /*7430*/  HADD2.F32 R34, -RZ, R34.H1_H1 ;  /* 0x30000022ff227230 */ /* 0x000fc40000004100 */
[----:B------:R-:W-:Y:S01]  /*7440*/  FFMA.FTZ R12, R12, R40, R47 ;  /* 0x000000280c0c7223 */ /* 0x000fe2000001002f */
[----:B------:R-:W-:Y:S01]  /*7450*/  HADD2.F32 R25, -RZ, R25.H1_H1 ;  /* 0x30000019ff197230 */ /* 0x000fe20000004100 */
[----:B------:R-:W-:Y:S01]  /*7460*/  F2FP.F16.E4M3.UNPACK_B R36, R36.H1 ;  /* 0x00000024ff24723e */ /* 0x000fe200030006ff */
        /* <DEDUP_REMOVED lines=14> */
[----:B------:R-:W-:Y:S01]  /*7550*/  F2FP.F16.E4M3.UNPACK_B R44, R43.H1 ;  /* 0x0000002bff2c723e */ /* 0x000fe200030006ff */
[C---:B------:R-:W-:Y:S01]  /*7560*/  FFMA.FTZ R27, R29.reuse, R42, R27 ;  /* 0x0000002a1d1b7223 */ /* 0x040fe2000001001b */
[----:B------:R-:W-:Y:S01]  /*7570*/  FFMA.FTZ R15, R29, R34, -R46 ;  /* 0x000000221d0f7223 */ /* 0x000fe2000001082e */
[----:B------:R-:W-:Y:S01]  /*7580*/  HADD2.F32 R42, -RZ, R41.H1_H1 ;  /* 0x30000029ff2a7230 */ /* 0x000fe20000004100 */
[----:B------:R-:W-:Y:S01]  /*7590*/  F2FP.F16.E4M3.UNPACK_B R14, R14.H1 ;  /* 0x0000000eff0e723e */ /* 0x000fe200030006ff */
[----:B------:R-:W-:Y:S01]  /*75a0*/  HADD2.F32 R29, -RZ, R30.H1_H1 ;  /* 0x3000001eff1d7230 */ /* 0x000fe20000004100 */
[----:B------:R-:W-:Y:S01]  /*75b0*/  F2FP.SATFINITE.E4M3.F32.PACK_AB_MERGE_C R12, R27, R12, RZ ;  /* 0x0000000c1b0c723e */ /* 0x000fe200048070ff */
[----:B------:R-:W-:-:S02]  /*75c0*/  HADD2.F32 R41, -RZ, R44.H0_H0 ;  /* 0x2000002cff297230 */ /* 0x000fc40000004100 */
[C---:B------:R-:W-:Y:S01]  /*75d0*/  FMUL.FTZ R46, R33.reuse, R42 ;  /* 0x0000002a212e7220 */ /* 0x040fe20000410000 */
[----:B------:R-:W-:Y:S02]  /*75e0*/  HADD2.F32 R30, -RZ, R38.H0_H0 ;  /* 0x20000026ff1e7230 */ /* 0x000fe40000004100 */
[-C--:B------:R-:W-:Y:S01]  /*75f0*/  FMUL.FTZ R33, R33, R40.reuse ;  /* 0x0000002821217220 */ /* 0x080fe20000410000 */
[----:B------:R-:W-:Y:S01]  /*7600*/  HADD2.F32 R39, -RZ, R36.H0_H0 ;  /* 0x20000024ff277230 */ /* 0x000fe20000004100 */
[----:B------:R-:W-:Y:S01]  /*7610*/  F2FP.SATFINITE.E4M3.F32.PACK_AB_MERGE_C R9, R8, R9, R12 ;  /* 0x000000090809723e */ /* 0x000fe2000480700c */
[----:B------:R-:W-:Y:S02]  /*7620*/  HADD2.F32 R34, -RZ, R35.H0_H0 ;  /* 0x20000023ff227230 */ /* 0x000fe40000004100 */
[C---:B------:R-:W-:Y:S01]  /*7630*/  FMUL.FTZ R43, R30.reuse, R41 ;  /* 0x000000291e2b7220 */ /* 0x040fe20000410000 */
[----:B------:R-:W-:Y:S02]  /*7640*/  HADD2.F32 R45, -RZ, R44.H1_H1 ;  /* 0x3000002cff2d7230 */ /* 0x000fe40000004100 */
[-C--:B------:R-:W-:Y:S01]  /*7650*/  FMUL.FTZ R48, R30, R39.reuse ;  /* 0x000000271e307220 */ /* 0x080fe20000410000 */
[C---:B------:R-:W-:Y:S01]  /*7660*/  FFMA.FTZ R30, R29.reuse, R40, -R46 ;  /* 0x000000281d1e7223 */ /* 0x040fe2000001082e */
[----:B------:R-:W-:Y:S01]  /*7670*/  FFMA.FTZ R29, R29, R42, R33 ;  /* 0x0000002a1d1d7223 */ /* 0x000fe20000010021 */
[C---:B------:R-:W-:Y:S01]  /*7680*/  FFMA.FTZ R33, R34.reuse, R39, -R43 ;  /* 0x0000002722217223 */ /* 0x040fe2000001082b */
[----:B------:R-:W-:Y:S01]  /*7690*/  F2FP.F16.E4M3.UNPACK_B R43, R28.H1 ;  /* 0x0000001cff2b723e */ /* 0x000fe200030006ff */
[----:B------:R-:W-:Y:S01]  /*76a0*/  FFMA.FTZ R34, R34, R41, R48 ;  /* 0x0000002922227223 */ /* 0x000fe20000010030 */
[----:B------:R-:W-:Y:S01]  /*76b0*/  F2FP.F16.E4M3.UNPACK_B R40, R20.H1 ;  /* 0x00000014ff28723e */ /* 0x000fe200030006ff */
[----:B------:R-:W-:-:S02]  /*76c0*/  HADD2.F32 R42, -RZ, R36.H1_H1 ;  /* 0x30000024ff2a7230 */ /* 0x000fc40000004100 */
[----:B------:R-:W-:Y:S02]  /*76d0*/  HADD2.F32 R39, -RZ, R38.H1_H1 ;  /* 0x30000026ff277230 */ /* 0x000fe40000004100 */
[----:B------:R-:W-:Y:S02]  /*76e0*/  HADD2.F32 R44, -RZ, R43.H0_H0 ;  /* 0x2000002bff2c7230 */ /* 0x000fe40000004100 */
        /* <DEDUP_REMOVED lines=9> */
[C---:B------:R-:W-:Y:S01]  /*7780*/  FFMA.FTZ R42, R36.reuse, R42, -R47 ;  /* 0x0000002a242a7223 */ /* 0x040fe2000001082f */
[----:B------:R-:W-:Y:S01]  /*7790*/  FFMA.FTZ R49, R36, R45, R48 ;  /* 0x0000002d24317223 */ /* 0x000fe20000010030 */
[C---:B------:R-:W-:Y:S01]  /*77a0*/  FFMA.FTZ R46, R35.reuse, R41, -R46 ;  /* 0x00000029232e7223 */ /* 0x040fe2000001082e */
[----:B------:R-:W-:Y:S01]  /*77b0*/  FFMA.FTZ R44, R35, R44, R39 ;  /* 0x0000002c232c7223 */ /* 0x000fe20000010027 */
[----:B------:R-:W-:Y:S01]  /*77c0*/  HADD2.F32 R37, -RZ, R37.H1_H1 ;  /* 0x30000025ff257230 */ /* 0x000fe20000004100 */
[----:B------:R-:W-:Y:S01]  /*77d0*/  F2FP.F16.E4M3.UNPACK_B R36, R28 ;  /* 0x0000001cff24723e */ /* 0x000fe200020006ff */
[----:B------:R-:W-:Y:S01]  /*77e0*/  HADD2.F32 R40, -RZ, R40.H1_H1 ;  /* 0x30000028ff287230 */ /* 0x000fe20000004100 */
[----:B------:R-:W-:Y:S01]  /*77f0*/  F2FP.F16.E4M3.UNPACK_B R35, R20 ;  /* 0x00000014ff23723e */ /* 0x000fe200020006ff */
[----:B------:R-:W-:-:S02]  /*7800*/  HADD2.F32 R32, -RZ, R32.H1_H1 ;  /* 0x30000020ff207230 */ /* 0x000fc40000004100 */
[CC--:B------:R-:W-:Y:S01]  /*7810*/  FMUL.FTZ R41, R37.reuse, R43.reuse ;  /* 0x0000002b25297220 */ /* 0x0c0fe20000410000 */
        /* <DEDUP_REMOVED lines=9> */
[-C--:B------:R-:W-:Y:S01]  /*78b0*/  FMUL.FTZ R43, R28, R37.reuse ;  /* 0x000000251c2b7220 */ /* 0x080fe20000410000 */
[----:B------:R-:W-:Y:S02]  /*78c0*/  HADD2.F32 R21, -RZ, R21.H1_H1 ;  /* 0x30000015ff157230 */ /* 0x000fe40000004100 */
[C---:B------:R-:W-:Y:S01]  /*78d0*/  FFMA.FTZ R41, R20.reuse, R37, -R41 ;  /* 0x0000002514297223 */ /* 0x040fe20000010829 */
[----:B------:R-:W-:Y:S01]  /*78e0*/  HADD2.F32 R28, -RZ, R35.H1_H1 ;  /* 0x30000023ff1c7230 */ /* 0x000fe20000004100 */
[----:B------:R-:W-:Y:S01]  /*78f0*/  F2FP.F16.E4M3.UNPACK_B R37, R4.H1 ;  /* 0x00000004ff25723e */ /* 0x000fe200030006ff */
[----:B------:R-:W-:Y:S02]  /*7900*/  HADD2.F32 R13, -RZ, R13.H1_H1 ;  /* 0x3000000dff0d7230 */ /* 0x000fe40000004100 */
[C---:B------:R-:W-:Y:S01]  /*7910*/  FMUL.FTZ R38, R21.reuse, R36 ;  /* 0x0000002415267220 */ /* 0x040fe20000410000 */
[----:B------:R-:W-:Y:S01]  /*7920*/  F2FP.F16.E4M3.UNPACK_B R32, R3.H1 ;  /* 0x00000003ff20723e */ /* 0x000fe200030006ff */
[-C--:B------:R-:W-:Y:S01]  /*7930*/  FMUL.FTZ R21, R21, R28.reuse ;  /* 0x0000001c15157220 */ /* 0x080fe20000410000 */
[----:B------:R-:W-:Y:S01]  /*7940*/  FFMA.FTZ R43, R20, R39, R43 ;  /* 0x00000027142b7223 */ /* 0x000fe2000001002b */
[----:B------:R-:W-:Y:S01]  /*7950*/  FFMA.FTZ R38, R13, R28, -R38 ;  /* 0x0000001c0d267223 */ /* 0x000fe20000010826 */
[----:B------:R-:W-:-:S02]  /*7960*/  HADD2.F32 R28, -RZ, R37.H0_H0 ;  /* 0x20000025ff1c7230 */ /* 0x000fc40000004100 */
[----:B------:R-:W-:Y:S01]  /*7970*/  FFMA.FTZ R36, R13, R36, R21 ;  /* 0x000000240d247223 */ /* 0x000fe20000010015 */
[----:B------:R-:W-:Y:S01]  /*7980*/  HADD2.F32 R20, -RZ, R26.H0_H0 ;  /* 0x2000001aff147230 */ /* 0x000fe20000004100 */
[----:B------:R-:W-:Y:S01]  /*7990*/  F2FP.F16.E4M3.UNPACK_B R3, R3 ;  /* 0x00000003ff03723e */ /* 0x000fe200020006ff */
[--C-:B------:R-:W-:Y:S01]  /*79a0*/  HADD2.F32 R21, -RZ, R32.reuse.H0_H0 ;  /* 0x20000020ff157230 */ /* 0x100fe20000004100 */
[----:B------:R-:W-:Y:S01]  /*79b0*/  F2FP.SATFINITE.E4M3.F32.PACK_AB_MERGE_C R34, R49, R34, RZ ;  /* 0x000000223122723e */ /* 0x000fe200048070ff */
        /* <DEDUP_REMOVED lines=8> */
[----:B------:R-:W-:Y:S02]  /*7a40*/  HADD2.F32 R14, -RZ, R14.H1_H1 ;  /* 0x3000000eff0e7230 */ /* 0x000fe40000004100 */
[----:B------:R-:W-:Y:S01]  /*7a50*/  FFMA.FTZ R39, R13, R28, R20 ;  /* 0x0000001c0d277223 */ /* 0x000fe20000010014 */
[----:B------:R-:W-:Y:S01]  /*7a60*/  F2FP.F16.E4M3.UNPACK_B R20, R4 ;  /* 0x00000004ff14723e */ /* 0x000fe200020006ff */
[C---:B------:R-:W-:Y:S01]  /*7a70*/  FMUL.FTZ R21, R26.reuse, R37 ;  /* 0x000000251a157220 */ /* 0x040fe20000410000 */
[----:B------:R-:W-:Y:S01]  /*7a80*/  FMUL.FTZ R26, R26, R35 ;  /* 0x000000231a1a7220 */ /* 0x000fe20000410000 */
[----:B------:R-:W-:Y:S01]  /*7a90*/  HADD2.F32 R4, -RZ, R7.H0_H0 ;  /* 0x20000007ff047230 */ /* 0x000fe20000004100 */
[----:B------:R-:W-:Y:S01]  /*7aa0*/  F2FP.SATFINITE.E4M3.F32.PACK_AB_MERGE_C R8, R36, R43, R44 ;  /* 0x0000002b2408723e */ /* 0x000fe2000480702c */
[----:B------:R-:W-:Y:S01]  /*7ab0*/  FFMA.FTZ R35, R14, R35, -R21 ;  /* 0x000000230e237223 */ /* 0x000fe20000010815 */
[----:B------:R-:W-:-:S02]  /*7ac0*/  HADD2.F32 R21, -RZ, R20.H0_H0 ;  /* 0x20000014ff157230 */ /* 0x000fc40000004100 */
[----:B------:R-:W-:Y:S01]  /*7ad0*/  FFMA.FTZ R40, R14, R37, R26 ;  /* 0x000000250e287223 */ /* 0x000fe2000001001a */
[----:B------:R-:W-:Y:S02]  /*7ae0*/  HADD2.F32 R20, -RZ, R20.H1_H1 ;  /* 0x30000014ff147230 */ /* 0x000fe40000004100 */
[----:B------:R-:W-:Y:S02]  /*7af0*/  HADD2.F32 R7, -RZ, R7.H1_H1 ;  /* 0x30000007ff077230 */ /* 0x000fe40000004100 */
[----:B------:R-:W-:Y:S01]  /*7b00*/  FMUL.FTZ R26, R4, R21 ;  /* 0x00000015041a7220 */ /* 0x000fe20000410000 */
[--C-:B------:R-:W-:Y:S01]  /*7b10*/  HADD2.F32 R14, -RZ, R3.reuse.H1_H1 ;  /* 0x30000003ff0e7230 */ /* 0x100fe20000004100 */
[----:B------:R-:W-:Y:S01]  /*7b20*/  F2FP.SATFINITE.E4M3.F32.PACK_AB_MERGE_C R32, R35, R32, RZ ;  /* 0x000000202320723e */ /* 0x000fe200048070ff */
[----:B------:R-:W-:Y:S02]  /*7b30*/  HADD2.F32 R13, -RZ, R3.H0_H0 ;  /* 0x20000003ff0d7230 */ /* 0x000fe40000004100 */
[----:B------:R-:W-:Y:S01]  /*7b40*/  FMUL.FTZ R28, R7, R20 ;  /* 0x00000014071c7220 */ /* 0x000fe20000410000 */
[----:B------:R-:W-:-:S02]  /*7b50*/  HADD2.F32 R3, -RZ, R5.H0_H0 ;  /* 0x20000005ff037230 */ /* 0x000fc40000004100 */
[-C--:B------:R-:W-:Y:S01]  /*7b60*/  FMUL.FTZ R7, R7, R14.reuse ;  /* 0x0000000e07077220 */ /* 0x080fe20000410000 */
[----:B------:R-:W-:Y:S02]  /*7b70*/  HADD2.F32 R5, -RZ, R5.H1_H1 ;  /* 0x30000005ff057230 */ /* 0x000fe40000004100 */
[-C--:B------:R-:W-:Y:S01]  /*7b80*/  FMUL.FTZ R4, R4, R13.reuse ;  /* 0x0000000d04047220 */ /* 0x080fe20000410000 */
[----:B------:R-:W-:Y:S02]  /*7b90*/  FFMA.FTZ R26, R3, R13, -R26 ;  /* 0x0000000d031a7223 */ /* 0x000fe4000001081a */
[C---:B------:R-:W-:Y:S01]  /*7ba0*/  FFMA.FTZ R13, R5.reuse, R14, -R28 ;  /* 0x0000000e050d7223 */ /* 0x040fe2000001081c */
[----:B------:R-:W-:Y:S01]  /*7bb0*/  FFMA.FTZ R20, R5, R20, R7 ;  /* 0x0000001405147223 */ /* 0x000fe20000010007 */
        /* <DEDUP_REMOVED lines=13> */
.L_x_11122:
[----:B------:R-:W-:Y:S05]  /*7c90*/  BSYNC B0 ;  /* 0x0000000000007941 */ /* 0x000fea0003800000 */
.L_x_11115:
        /* <DEDUP_REMOVED lines=8> */
.L_x_11112:
[----:B---34-:R-:W3:Y:S02]  /*7d20*/  LDL R0, [R1+0x8] ;  /* 0x0000080001007983 */ /* 0x018ee40000100800 */
[----:B---3--:R-:W-:-:S13]  /*7d30*/  ISETP.NE.AND P0, PT, R0, 0x3, PT ;  /* 0x000000030000780c */ /* 0x008fda0003f05270 */
[----:B------:R-:W-:Y:S05]  /*7d40*/  @!P0 BRA `(.L_x_11130) ;  /* 0x0000000000048947 */ /* 0x000fea0003800000 */
[----:B------:R-:W-:Y:S01]  /*7d50*/  BPT.TRAP 0x1 ;  /* 0x000000040000795c */ /* 0x000fe20000300000 */
.L_x_11130:
[----:B------:R-:W3:Y:S04]  /*7d60*/  LDL R0, [R1+0x4] ;  /* 0x0000040001007983 */ /* 0x000ee80000100800 */
[----:B01----:R-:W4:Y:S01]  /*7d70*/  LDL R3, [R1+0xc] ;  /* 0x00000c0001037983 */ /* 0x003f220000100800 */
[----:B---3--:R-:W-:Y:S01]  /*7d80*/  IMAD R0, R0, 0x8, R16 ;  /* 0x0000000800007824 */ /* 0x008fe200078e0210 */
[----:B----45:R-:W-:-:S04]  /*7d90*/  SHF.L.U32 R7, R3, 0x1f, RZ ;  /* 0x0000001f03077819 */ /* 0x030fc800000006ff */
[----:B------:R0:W1:Y:S01]  /*7da0*/  SYNCS.PHASECHK.TRANS64.TRYWAIT P1, [R0+URZ+0x13230], R7 ;  /* 0x01323007000075a7 */ /* 0x000062000802017f */
[----:B------:R-:W-:Y:S05]  /*7db0*/  @!P0 BRA `(.L_x_11131) ;  /* 0x0000000000048947 */ /* 0x000fea0003800000 */
[----:B------:R-:W-:Y:S01]  /*7dc0*/  BPT.TRAP 0x1 ;  /* 0x000000040000795c */ /* 0x000fe20000300000 */
.L_x_11131:
[----:B------:R-:W-:Y:S01]  /*7dd0*/  VIADD R3, R16, 0xe000 ;  /* 0x0000e00010037836 */ /* 0x000fe20000000000 */
[----:B------:R-:W-:Y:S01]  /*7de0*/  LOP3.LUT R4, R31, 0x10000, RZ, 0xfc, !PT ;  /* 0x000100001f047812 */ /* 0x000fe200078efcff */
[----:B------:R-:W-:-:S03]  /*7df0*/  IMAD.MOV.U32 R5, RZ, RZ, -0x7fffffe0 ;  /* 0x80000020ff057424 */ /* 0x000fc600078e00ff */
[----:B------:R-:W-:-:S04]  /*7e00*/  SHF.R.U32.HI R3, RZ, 0x4, R3 ;  /* 0x00000004ff037819 */ /* 0x000fc80000011603 */
[----:B------:R-:W-:-:S04]  /*7e10*/  LOP3.LUT R3, R3, 0x3fff, RZ, 0xc0, !PT ;  /* 0x00003fff03037812 */ /* 0x000fc800078ec0ff */
[----:B------:R-:W-:-:S05]  /*7e20*/  LOP3.LUT R3, R3, 0x10000, RZ, 0xfc, !PT ;  /* 0x0001000003037812 */ /* 0x000fca00078efcff */
[----:B------:R3:W-:Y:S01]  /*7e30*/  STL [R1+0x10], R3 ;  /* 0x0000100301007387 */ /* 0x0007e20000100800 */
[----:B-1----:R-:W-:Y:S05]  /*7e40*/  @P1 BRA `(.L_x_11132) ;  /* 0x0000000000081947 */ /* 0x002fea0003800000 */
[----:B------:R-:W1:Y:S02]  /*7e50*/  SYNCS.PHASECHK.TRANS64.TRYWAIT P1, [R0+URZ+0x13230], R7 ;  /* 0x01323007000075a7 */ /* 0x000e64000802017f */
[----:B-1----:R-:W-:Y:S05]  /*7e60*/  @!P1 BRA `(.L_x_11133) ;  /* 0x000000e800c09947 */ /* 0x002fea0003800000 */
.L_x_11132:
[----:B---3--:R-:W3:Y:S04]  /*7e70*/  LDL R3, [R1+0x10] ;  /* 0x0000100001037983 */ /* 0x008ee80000100800 */
[----:B------:R-:W3:Y:S01]  /*7e80*/  LDL R108, [R1+0x4] ;  /* 0x00000400016c7983 */ /* 0x000ee20000100800 */
[----:B------:R-:W-:Y:S01]  /*7e90*/  IMAD.MOV.U32 R9, RZ, RZ, -0x7fffffe0 ;  /* 0x80000020ff097424 */ /* 0x000fe200078e00ff */
[----:B------:R-:W-:Y:S05]  /*7ea0*/  WARPSYNC.ALL ;  /* 0x0000000000007948 */ /* 0x000fea0003800000 */
[----:B------:R-:W-:Y:S01]  /*7eb0*/  R2UR UR4, R4 ;  /* 0x00000000040472ca */ /* 0x000fe200000e0000 */
[----:B------:R-:W4:Y:S01]  /*7ec0*/  LDL R107, [R1+0x70] ;  /* 0x00007000016b7983 */ /* 0x000f220000100800 */
[----:B------:R-:W-:-:S02]  /*7ed0*/  R2UR UR5, R5 ;  /* 0x00000000050572ca */ /* 0x000fc400000e0000 */
[----:B------:R-:W-:Y:S01]  /*7ee0*/  R2UR UR7, R9 ;  /* 0x00000000090772ca */ /* 0x000fe200000e0000 */
[----:B------:R-:W-:Y:S01]  /*7ef0*/  WARPGROUP.ARRIVE ;  /* 0x00000000000079c5 */ /* 0x000fe20000000000 */
[----:B01----:R-:W-:Y:S01]  /*7f00*/  IMAD.MOV.U32 R7, RZ, RZ, -0x7fffffe0 ;  /* 0x80000020ff077424 */ /* 0x003fe200078e00ff */
[----:B------:R-:W-:Y:S01]  /*7f10*/  P2R R106, PR, RZ, 0x1 ;  /* 0x00000001ff6a7803 */ /* 0x000fe20000000000 */
[----:B------:R-:W-:Y:S01]  /*7f20*/  IMAD.MOV.U32 R11, RZ, RZ, -0x7fffffe0 ;  /* 0x80000020ff0b7424 */ /* 0x000fe200078e00ff */
[C---:B------:R-:W-:Y:S02]  /*7f30*/  R2UR UR8, R4.reuse ;  /* 0x00000000040872ca */ /* 0x040fe400000e0000 */
[----:B------:R-:W-:Y:S02]  /*7f40*/  R2UR UR9, R5 ;  /* 0x00000000050972ca */ /* 0x000fe400000e0000 */
[----:B------:R-:W-:Y:S02]  /*7f50*/  R2UR UR11, R11 ;  /* 0x000000000b0b72ca */ /* 0x000fe400000e0000 */
[----:B------:R-:W-:-:S02]  /*7f60*/  R2UR UR12, R4 ;  /* 0x00000000040c72ca */ /* 0x000fc400000e0000 */
[----:B------:R-:W-:Y:S01]  /*7f70*/  R2UR UR13, R5 ;  /* 0x00000000050d72ca */ /* 0x000fe200000e0000 */
[----:B------:R-:W-:Y:S01]  /*7f80*/  IMAD.MOV.U32 R11, RZ, RZ, -0x7fffffe0 ;  /* 0x80000020ff0b7424 */ /* 0x000fe200078e00ff */
        /* <DEDUP_REMOVED lines=17> */
[----:B------:R-:W-:Y:S01]  /*80a0*/  VIADD R6, R8, 0x180 ;  /* 0x0000018008067836 */ /* 0x000fe20000000000 */
[----:B------:R-:W-:-:S04]  /*80b0*/  MOV R7, 0x80000020 ;  /* 0x8000002000077802 */ /* 0x000fc80000000f00 */
[----:B------:R-:W-:Y:S02]  /*80c0*/  R2UR UR14, R6 ;  /* 0x00000000060e72ca */ /* 0x000fe400000e0000 */
[----:B------:R-:W-:Y:S01]  /*80d0*/  R2UR UR15, R7 ;  /* 0x00000000070f72ca */ /* 0x000fe200000e0000 */
[----:B------:R-:W-:Y:S02]  /*80e0*/  WARPGROUP.DEPBAR.LE gsb0, 0x0 ;  /* 0x00008000000079c5 */ /* 0x000fe40000010000 */
[----:B------:R-:W-:-:S10]  /*80f0*/  WARPGROUP.ARRIVE ;  /* 0x00000000000079c5 */ /* 0x000fd40000000000 */
[----:B------:R-:W-:Y:S01]  /*8100*/  QGMMA.64x32x32.F32.E4M3.E4M3 R40, gdesc[UR12], RZ, !UPT, gsb0 ;  /* 0x006000000c2879f3 */ /* 0x000fe2000c0008ff */
[----:B------:R-:W-:Y:S01]  /*8110*/  VIADD R10, R8, 0x200 ;  /* 0x00000200080a7836 */ /* 0x000fe20000000000 */
[----:B------:R-:W-:Y:S02]  /*8120*/  R2UR UR19, R11 ;  /* 0x000000000b1372ca */ /* 0x000fe400000e0000 */
[----:B------:R-:W-:Y:S02]  /*8130*/  R2UR UR17, R5 ;  /* 0x00000000051172ca */ /* 0x000fe400000e0000 */
[----:B------:R-:W-:Y:S01]  /*8140*/  R2UR UR18, R10 ;  /* 0x000000000a1272ca */ /* 0x000fe200000e0000 */
[----:B------:R-:W-:Y:S02]  /*8150*/  WARPGROUP.DEPBAR.LE gsb0, 0x0 ;  /* 0x00008000000079c5 */ /* 0x000fe40000010000 */
[----:B------:R-:W-:-:S10]  /*8160*/  WARPGROUP.ARRIVE ;  /* 0x00000000000079c5 */ /* 0x000fd40000000000 */
[----:B------:R-:W-:Y:S01]  /*8170*/  QGMMA.64x32x32.F32.E4M3.E4M3 R24, gdesc[UR16], RZ, !UPT, gsb0 ;  /* 0x00600000101879f3 */ /* 0x000fe2000c0008ff */
[----:B------:R-:W-:Y:S02]  /*8180*/  VIADD R12, R8, 0x2 ;  /* 0x00000002080c7836 */ /* 0x000fe40000000000 */
[----:B------:R-:W-:Y:S02]  /*8190*/  VIADD R6, R4, 0x2 ;  /* 0x0000000204067836 */ /* 0x000fe40000000000 */
[----:B------:R-:W-:Y:S02]  /*81a0*/  IMAD.MOV.U32 R13, RZ, RZ, -0x7fffffe0 ;  /* 0x80000020ff0d7424 */ /* 0x000fe400078e00ff */
[----:B------:R-:W-:Y:S01]  /*81b0*/  IMAD.MOV.U32 R7, RZ, RZ, -0x7fffffe0 ;  /* 0x80000020ff077424 */ /* 0x000fe200078e00ff */
[----:B------:R-:W-:Y:S02]  /*81c0*/  R2UR UR22, R12 ;  /* 0x000000000c1672ca */ /* 0x000fe400000e0000 */
[----:B------:R-:W-:-:S02]  /*81d0*/  R2UR UR23, R13 ;  /* 0x000000000d1772ca */ /* 0x000fc400000e0000 */
[----:B------:R-:W-:Y:S02]  /*81e0*/  R2UR UR20, R6 ;  /* 0x00000000061472ca */ /* 0x000fe400000e0000 */
[----:B------:R-:W-:Y:S01]  /*81f0*/  R2UR UR21, R7 ;  /* 0x00000000071572ca */ /* 0x000fe200000e0000 */
[----:B------:R-:W-:Y:S02]  /*8200*/  WARPGROUP.DEPBAR.LE gsb0, 0x0 ;  /* 0x00008000000079c5 */ /* 0x000fe40000010000 */
[----:B------:R-:W-:-:S10]  /*8210*/  WARPGROUP.ARRIVE ;  /* 0x00000000000079c5 */ /* 0x000fd40000000000 */
[----:B------:R-:W-:Y:S01]  /*8220*/  QGMMA.64x32x32.F32.E4M3.E4M3 R88, gdesc[UR20], R88, gsb0 ;  /* 0x00600000145879f3 */ /* 0x000fe20008000858 */
[----:B------:R-:W-:Y:S02]  /*8230*/  VIADD R10, R8, 0x82 ;  /* 0x00000082080a7836 */ /* 0x000fe40000000000 */
[----:B------:R-:W-:Y:S01]  /*8240*/  IMAD.MOV.U32 R11, RZ, RZ, -0x7fffffe0 ;  /* 0x80000020ff0b7424 */ /* 0x000fe200078e00ff */
[----:B------:R-:W-:Y:S02]  /*8250*/  R2UR UR4, R6 ;  /* 0x00000000060472ca */ /* 0x000fe400000e0000 */
[----:B------:R-:W-:Y:S02]  /*8260*/  R2UR UR6, R10 ;  /* 0x000000000a0672ca */ /* 0x000fe400000e0000 */
[----:B------:R-:W-:Y:S02]  /*8270*/  R2UR UR7, R11 ;  /* 0x000000000b0772ca */ /* 0x000fe400000e0000 */
[----:B------:R-:W-:Y:S01]  /*8280*/  R2UR UR5, R7 ;  /* 0x00000000070572ca */ /* 0x000fe200000e0000 */
[----:B------:R-:W-:-:S02]  /*8290*/  WARPGROUP.DEPBAR.LE gsb0, 0x0 ;  /* 0x00008000000079c5 */ /* 0x000fc40000010000 */
[----:B------:R-:W-:-:S10]  /*82a0*/  WARPGROUP.ARRIVE ;  /* 0x00000000000079c5 */ /* 0x000fd40000000000 */
[----:B------:R-:W-:Y:S01]  /*82b0*/  QGMMA.64x32x32.F32.E4M3.E4M3 R72, gdesc[UR4], R72, gsb0 ;  /* 0x00600000044879f3 */ /* 0x000fe20008000848 */
[----:B------:R-:W-:Y:S01]  /*82c0*/  IMAD.MOV.U32 R11, RZ, RZ, -0x7fffffe0 ;  /* 0x80000020ff0b7424 */ /* 0x000fe200078e00ff */
        /* <DEDUP_REMOVED lines=14> */
[C---:B------:R-:W-:Y:S01]  /*83b0*/  FMUL.FTZ R3, R2.reuse, R88 ;  /* 0x0000005802037220 */ /* 0x040fe20000410000 */
[----:B------:R-:W-:Y:S01]  /*83c0*/  FMUL.FTZ R12, R2, R89 ;  /* 0x00000059020c7220 */ /* 0x000fe20000410000 */
[----:B------:R-:W-:-:S02]  /*83d0*/  WARPGROUP.DEPBAR.LE gsb0, 0x0 ;  /* 0x00008000000079c5 */ /* 0x000fc40000010000 */
[----:B------:R-:W-:-:S08]  /*83e0*/  WARPGROUP.ARRIVE ;  /* 0x00000000000079c5 */ /* 0x000fd00000000000 */
[----:B------:R-:W-:Y:S01]  /*83f0*/  QGMMA.64x32x32.F32.E4M3.E4M3 R40, gdesc[UR4], R40, gsb0 ;  /* 0x00600000042879f3 */ /* 0x000fe20008000828 */
[C---:B------:R-:W-:Y:S01]  /*8400*/  FMUL.FTZ R20, R2.reuse, R93 ;  /* 0x0000005d02147220 */ /* 0x040fe20000410000 */
[C---:B------:R-:W-:Y:S01]  /*8410*/  FMUL.FTZ R15, R2.reuse, R92 ;  /* 0x0000005c020f7220 */ /* 0x040fe20000410000 */
[----:B------:R-:W0:Y:S01]  /*8420*/  MUFU.TANH R3, R3 ;  /* 0x0000000300037308 */ /* 0x000e220000002400 */
[C---:B------:R-:W-:Y:S01]  /*8430*/  FMUL.FTZ R10, R2.reuse, R58 ;  /* 0x0000003a020a7220 */ /* 0x040fe20000410000 */
[C---:B------:R-:W-:Y:S01]  /*8440*/  FMUL.FTZ R58, R2.reuse, R60 ;  /* 0x0000003c023a7220 */ /* 0x040fe20000410000 */
[C---:B------:R-:W-:Y:S01]  /*8450*/  FMUL.FTZ R60, R2.reuse, R62 ;  /* 0x0000003e023c7220 */ /* 0x040fe20000410000 */
[----:B------:R-:W-:-:S04]  /*8460*/  FMUL.FTZ R62, R2, R64 ;  /* 0x00000040023e7220 */ /* 0x000fc80000410000 */
[----:B------:R-:W1:Y:S01]  /*8470*/  MUFU.TANH R12, R12 ;  /* 0x0000000c000c7308 */ /* 0x000e620000002400 */
[----:B----4-:R-:W-:Y:S02]  /*8480*/  IMAD.IADD R9, R107, 0x1, R105 ;  /* 0x000000016b097824 */ /* 0x010fe400078e0269 */
[C---:B------:R-:W-:Y:S01]  /*8490*/  FMUL.FTZ R64, R2.reuse, R66 ;  /* 0x0000004202407220 */ /* 0x040fe20000410000 */
[C---:B------:R-:W-:Y:S01]  /*84a0*/  FMUL.FTZ R89, R2.reuse, R96 ;  /* 0x0000006002597220 */ /* 0x040fe20000410000 */
[----:B------:R-:W-:-:S03]  /*84b0*/  FMUL.FTZ R66, R2, R68 ;  /* 0x0000004402427220 */ /* 0x000fc60000410000 */
[----:B------:R-:W3:Y:S01]  /*84c0*/  MUFU.TANH R20, R20 ;  /* 0x0000001400147308 */ /* 0x000ee20000002400 */
[----:B------:R-:W-:Y:S01]  /*84d0*/  FMUL.FTZ R68, R2, R70 ;  /* 0x0000004602447220 */ /* 0x000fe20000410000 */
[----:B------:R-:W-:Y:S02]  /*84e0*/  IMAD R70, R104, -0xa0, R9 ;  /* 0xffffff6068467824 */ /* 0x000fe400078e0209 */
[----:B------:R-:W-:-:S04]  /*84f0*/  FMUL.FTZ R13, R2, R90 ;  /* 0x0000005a020d7220 */ /* 0x000fc80000410000 */
[----:B------:R-:W4:Y:S01]  /*8500*/  MUFU.TANH R15, R15 ;  /* 0x0000000f000f7308 */ /* 0x000f220000002400 */
[C---:B------:R-:W-:Y:S01]  /*8510*/  FMUL.FTZ R90, R2.reuse, R97 ;  /* 0x00000061025a7220 */ /* 0x040fe20000410000 */
[C---:B------:R-:W-:Y:S01]  /*8520*/  FMUL.FTZ R11, R2.reuse, R59 ;  /* 0x0000003b020b7220 */ /* 0x040fe20000410000 */
[C---:B------:R-:W-:Y:S01]  /*8530*/  FMUL.FTZ R59, R2.reuse, R61 ;  /* 0x0000003d023b7220 */ /* 0x040fe20000410000 */
[C---:B------:R-:W-:Y:S01]  /*8540*/  FMUL.FTZ R61, R2.reuse, R63 ;  /* 0x0000003f023d7220 */ /* 0x040fe20000410000 */
[C---:B--2---:R-:W-:Y:S01]  /*8550*/  FMUL.FTZ R14, R2.reuse, R91 ;  /* 0x0000005b020e7220 */ /* 0x044fe20000410000 */
[----:B------:R-:W-:Y:S01]  /*8560*/  FMUL.FTZ R63, R2, R65 ;  /* 0x00000041023f7220 */ /* 0x000fe20000410000 */
[C---:B------:R-:W-:Y:S01]  /*8570*/  ISETP.GT.AND P4, PT, R70.reuse, RZ, PT ;  /* 0x000000ff4600720c */ /* 0x040fe20003f84270 */
[----:B------:R-:W2:Y:S01]  /*8580*/  MUFU.TANH R89, R89 ;  /* 0x0000005900597308 */ /* 0x000ea20000002400 */
[----:B------:R-:W-:Y:S01]  /*8590*/  ISETP.GT.AND P3, PT, R70, 0x1, PT ;  /* 0x000000014600780c */ /* 0x000fe20003f64270 */
[C---:B------:R-:W-:Y:S01]  /*85a0*/  FMUL.FTZ R93, R2.reuse, R100 ;  /* 0x00000064025d7220 */ /* 0x040fe20000410000 */
[----:B------:R-:W-:Y:S01]  /*85b0*/  FMUL.FTZ R65, R2, R67 ;  /* 0x0000004302417220 */ /* 0x000fe20000410000 */
[----:B------:R-:W-:-:S02]  /*85c0*/  VIADD R8, R8, 0x202 ;  /* 0x0000020208087836 */ /* 0x000fc40000000000 */
[----:B------:R-:W-:Y:S01]  /*85d0*/  FMUL.FTZ R67, R2, R69 ;  /* 0x0000004502437220 */ /* 0x000fe20000410000 */
[----:B------:R-:W-:Y:S01]  /*85e0*/  ISETP.GT.AND P2, PT, R70, 0x9, PT ;  /* 0x000000094600780c */ /* 0x000fe20003f44270 */
[C---:B------:R-:W-:Y:S01]  /*85f0*/  FMUL.FTZ R69, R2.reuse, R71 ;  /* 0x0000004702457220 */ /* 0x040fe20000410000 */
[----:B------:R-:W5:Y:S01]  /*8600*/  MUFU.TANH R13, R13 ;  /* 0x0000000d000d7308 */ /* 0x000f620000002400 */
[----:B------:R-:W-:Y:S01]  /*8610*/  FMUL.FTZ R21, R2, R94 ;  /* 0x0000005e02157220 */ /* 0x000fe20000410000 */
[----:B------:R-:W-:Y:S01]  /*8620*/  ISETP.GT.AND P1, PT, R70, 0x8, PT ;  /* 0x000000084600780c */ /* 0x000fe20003f24270 */
[----:B------:R-:W-:Y:S01]  /*8630*/  FMUL.FTZ R94, R2, R101 ;  /* 0x00000065025e7220 */ /* 0x000fe20000410000 */
[----:B0-----:R-:W-:Y:S02]  /*8640*/  FSEL R3, R3, -INF , P4 ;  /* 0xff80000003037808 */ /* 0x001fe40002000000 */
[----:B-1----:R-:W-:Y:S02]  /*8650*/  FSEL R12, R12, -INF , P3 ;  /* 0xff8000000c0c7808 */ /* 0x002fe40001800000 */
[----:B------:R-:W0:Y:S01]  /*8660*/  MUFU.TANH R90, R90 ;  /* 0x0000005a005a7308 */ /* 0x000e220000002400 */
[----:B------:R-:W-:Y:S01]  /*8670*/  R2UR UR6, R8 ;  /* 0x00000000080672ca */ /* 0x000fe200000e0000 */
[----:B------:R-:W-:Y:S01]  /*8680*/  FMUL.FTZ R88, R2, R95 ;  /* 0x0000005f02587220 */ /* 0x000fe20000410000 */
[----:B------:R-:W-:-:S02]  /*8690*/  WARPGROUP.DEPBAR.LE gsb0, 0x0 ;  /* 0x00008000000079c5 */ /* 0x000fc40000010000 */
[C---:B------:R-:W-:Y:S01]  /*86a0*/  FMUL.FTZ R45, R2.reuse, R45 ;  /* 0x0000002d022d7220 */ /* 0x040fe20000410000 */
[C---:B------:R-:W-:Y:S01]  /*86b0*/  FMUL.FTZ R48, R2.reuse, R48 ;  /* 0x0000003002307220 */ /* 0x040fe20000410000 */
[C---:B------:R-:W-:Y:S01]  /*86c0*/  FMUL.FTZ R71, R2.reuse, R46 ;  /* 0x0000002e02477220 */ /* 0x040fe20000410000 */
[----:B------:R-:W-:Y:S01]  /*86d0*/  FMUL.FTZ R46, R2, R47 ;  /* 0x0000002f022e7220 */ /* 0x000fe20000410000 */
[----:B------:R-:W1:Y:S01]  /*86e0*/  MUFU.TANH R14, R14 ;  /* 0x0000000e000e7308 */ /* 0x000e620000002400 */
[----:B---3--:R-:W-:Y:S01]  /*86f0*/  FSEL R47, R20, -INF , P2 ;  /* 0xff800000142f7808 */ /* 0x008fe20001000000 */
[C---:B------:R-:W-:Y:S01]  /*8700*/  FMUL.FTZ R72, R2.reuse, R72 ;  /* 0x0000004802487220 */ /* 0x040fe20000410000 */
[----:B------:R-:W-:-:S05]  /*8710*/  FMUL.FTZ R91, R2, R98 ;  /* 0x00000062025b7220 */ /* 0x000fca0000410000 */
[----:B------:R-:W3:Y:S01]  /*8720*/  MUFU.TANH R93, R93 ;  /* 0x0000005d005d7308 */ /* 0x000ee20000002400 */
[----:B------:R-:W-:Y:S01]  /*8730*/  ISETP.GT.AND P6, PT, R70, 0x10, PT ;  /* 0x000000104600780c */ /* 0x000fe20003fc4270 */
[----:B------:R-:W-:-:S06]  /*8740*/  FMUL.FTZ R73, R2, R73 ;  /* 0x0000004902497220 */ /* 0x000fcc0000410000 */
[----:B------:R4:W-:Y:S08]  /*8750*/  MUFU.TANH R8, R45 ;  /* 0x0000002d00087308 */ /* 0x0009f00000002400 */
[----:B------:R2:W-:Y:S01]  /*8760*/  MUFU.TANH R20, R48 ;  /* 0x0000003000147308 */ /* 0x0005e20000002400 */
[----:B----4-:R-:W-:Y:S02]  /*8770*/  FSEL R45, R15, -INF , P1 ;  /* 0xff8000000f2d7808 */ /* 0x010fe40000800000 */
[----:B--2---:R-:W-:-:S05]  /*8780*/  FMNMX.FTZ R48, R3, R12, !PT ;  /* 0x0000000c03307209 */ /* 0x004fca0007810000 */
[----:B------:R-:W2:Y:S01]  /*8790*/  MUFU.TANH R21, R21 ;  /* 0x0000001500157308 */ /* 0x000ea20000002400 */
[----:B------:R-:W-:-:S07]  /*87a0*/  FMNMX.FTZ R48, R45, R48, !PT ;  /* 0x000000302d307209 */ /* 0x000fce0007810000 */
[----:B------:R-:W4:Y:S01]  /*87b0*/  MUFU.TANH R94, R94 ;  /* 0x0000005e005e7308 */ /* 0x000f220000002400 */
[----:B------:R-:W-:Y:S01]  /*87c0*/  FMUL.FTZ R92, R2, R99 ;  /* 0x00000063025c7220 */ /* 0x000fe20000410000 */
[----:B------:R-:W-:Y:S01]  /*87d0*/  ISETP.GT.AND P5, PT, R70, 0x11, PT ;  /* 0x000000114600780c */ /* 0x000fe20003fa4270 */
[C---:B------:R-:W-:Y:S01]  /*87e0*/  FMUL.FTZ R76, R2.reuse, R76 ;  /* 0x0000004c024c7220 */ /* 0x040fe20000410000 */
[----:B------:R-:W-:Y:S02]  /*87f0*/  FSEL R89, R89, -INF , P6 ;  /* 0xff80000059597808 */ /* 0x000fe40003000000 */
[----:B------:R-:W-:Y:S02]  /*8800*/  FMNMX.FTZ R48, R47, R48, !PT ;  /* 0x000000302f307209 */ /* 0x000fe40007810000 */
[----:B------:R-:W4:Y:S01]  /*8810*/  MUFU.TANH R88, R88 ;  /* 0x0000005800587308 */ /* 0x000f220000002400 */
[----:B------:R-:W-:Y:S01]  /*8820*/  IMAD.MOV.U32 R9, RZ, RZ, -0x7fffffe0 ;  /* 0x80000020ff097424 */ /* 0x000fe200078e00ff */
[----:B-----5:R-:W-:Y:S01]  /*8830*/  FSEL R13, R13, -INF , P4 ;  /* 0xff8000000d0d7808 */ /* 0x020fe20002000000 */
[----:B------:R-:W-:-:S05]  /*8840*/  FMUL.FTZ R95, R2, R102 ;  /* 0x00000066025f7220 */ /* 0x000fca0000410000 */
[----:B------:R-:W5:Y:S01]  /*8850*/  MUFU.TANH R72, R72 ;  /* 0x0000004800487308 */ /* 0x000f620000002400 */
[----:B------:R-:W-:Y:S01]  /*8860*/  ISETP.GT.AND P4, PT, R70, 0x18, PT ;  /* 0x000000184600780c */ /* 0x000fe20003f84270 */
[----:B------:R-:W-:Y:S01]  /*8870*/  FMUL.FTZ R77, R2, R77 ;  /* 0x0000004d024d7220 */ /* 0x000fe20000410000 */
[----:B0-----:R-:W-:Y:S02]  /*8880*/  FSEL R97, R90, -INF , P5 ;  /* 0xff8000005a617808 */ /* 0x001fe40002800000 */
[----:B------:R-:W-:-:S03]  /*8890*/  FMNMX.FTZ R48, R89, R48, !PT ;  /* 0x0000003059307209 */ /* 0x000fc60007810000 */
[----:B------:R-:W0:Y:S01]  /*88a0*/  MUFU.TANH R91, R91 ;  /* 0x0000005b005b7308 */ /* 0x000e220000002400 */
[----:B-1----:R-:W-:Y:S01]  /*88b0*/  FSEL R14, R14, -INF , P3 ;  /* 0xff8000000e0e7808 */ /* 0x002fe20001800000 */
[----:B------:R-:W-:Y:S01]  /*88c0*/  FMUL.FTZ R96, R2, R103 ;  /* 0x0000006702607220 */ /* 0x000fe20000410000 */
[----:B------:R-:W-:-:S05]  /*88d0*/  R2UR UR7, R9 ;  /* 0x00000000090772ca */ /* 0x000fca00000e0000 */
[----:B------:R-:W1:Y:S01]  /*88e0*/  MUFU.TANH R73, R73 ;  /* 0x0000004900497308 */ /* 0x000e620000002400 */
[----:B------:R-:W-:Y:S01]  /*88f0*/  ISETP.GT.AND P3, PT, R70, 0x19, PT ;  /* 0x000000194600780c */ /* 0x000fe20003f64270 */
[----:B------:R-:W-:Y:S01]  /*8900*/  FMUL.FTZ R80, R2, R80 ;  /* 0x0000005002507220 */ /* 0x000fe20000410000 */
[----:B------:R-:W-:Y:S02]  /*8910*/  R2UR UR4, R6 ;  /* 0x00000000060472ca */ /* 0x000fe400000e0000 */
[----:B------:R-:W-:-:S03]  /*8920*/  R2UR UR5, R7 ;  /* 0x00000000070572ca */ /* 0x000fc600000e0000 */
[----:B------:R-:W-:Y:S01]  /*8930*/  MUFU.TANH R92, R92 ;  /* 0x0000005c005c7308 */ /* 0x000fe20000002400 */
[----:B---3--:R-:W-:Y:S02]  /*8940*/  FSEL R99, R93, -INF , P4 ;  /* 0xff8000005d637808 */ /* 0x008fe40002000000 */
[----:B------:R-:W-:-:S05]  /*8950*/  FMNMX.FTZ R48, R97, R48, !PT ;  /* 0x0000003061307209 */ /* 0x000fca0007810000 */
[----:B------:R-:W3:Y:S01]  /*8960*/  MUFU.TANH R76, R76 ;  /* 0x0000004c004c7308 */ /* 0x000ee20000002400 */
[----:B--2---:R-:W-:Y:S01]  /*8970*/  FSEL R21, R21, -INF , P1 ;  /* 0xff80000015157808 */ /* 0x004fe20000800000 */
[----:B------:R-:W-:Y:S01]  /*8980*/  FMUL.FTZ R74, R2, R74 ;  /* 0x0000004a024a7220 */ /* 0x000fe20000410000 */
[----:B------:R-:W-:Y:S01]  /*8990*/  ISETP.GT.AND P1, PT, R70, 0x20, PT ;  /* 0x000000204600780c */ /* 0x000fe20003f24270 */
[----:B------:R-:W-:Y:S01]  /*89a0*/  FMUL.FTZ R81, R2, R81 ;  /* 0x0000005102517220 */ /* 0x000fe20000410000 */
[----:B----4-:R-:W-:-:S03]  /*89b0*/  FSEL R101, R94, -INF , P3 ;  /* 0xff8000005e657808 */ /* 0x010fc60001800000 */
[----:B------:R-:W2:Y:S01]  /*89c0*/  MUFU.TANH R95, R95 ;  /* 0x0000005f005f7308 */ /* 0x000ea20000002400 */
[----:B------:R-:W-:Y:S01]  /*89d0*/  FMNMX.FTZ R48, R99, R48, !PT ;  /* 0x0000003063307209 */ /* 0x000fe20007810000 */
[----:B------:R-:W-:Y:S01]  /*89e0*/  WARPGROUP.ARRIVE ;  /* 0x00000000000079c5 */ /* 0x000fe20000000000 */
[----:B------:R-:W-:-:S05]  /*89f0*/  FSEL R15, R88, -INF , P2 ;  /* 0xff800000580f7808 */ /* 0x000fca0001000000 */
[----:B------:R-:W4:Y:S01]  /*8a00*/  MUFU.TANH R77, R77 ;  /* 0x0000004d004d7308 */ /* 0x000f220000002400 */
[----:B------:R-:W-:Y:S01]  /*8a10*/  FMUL.FTZ R75, R2, R75 ;  /* 0x0000004b024b7220 */ /* 0x000fe20000410000 */
[----:B------:R-:W-:Y:S01]  /*8a20*/  ISETP.GT.AND P2, PT, R70, 0x21, PT ;  /* 0x000000214600780c */ /* 0x000fe20003f44270 */
[----:B------:R-:W-:Y:S01]  /*8a30*/  FMUL.FTZ R84, R2, R84 ;  /* 0x0000005402547220 */ /* 0x000fe20000410000 */
[----:B-----5:R-:W-:Y:S01]  /*8a40*/  FSEL R107, R72, -INF , P1 ;  /* 0xff800000486b7808 */ /* 0x020fe20000800000 */
[C---:B------:R-:W-:Y:S01]  /*8a50*/  FMUL.FTZ R78, R2.reuse, R78 ;  /* 0x0000004e024e7220 */ /* 0x040fe20000410000 */
[----:B------:R-:W-:Y:S01]  /*8a60*/  FMNMX.FTZ R48, R101, R48, !PT ;  /* 0x0000003065307209 */ /* 0x000fe20007810000 */
[----:B------:R-:W-:Y:S01]  /*8a70*/  FMUL.FTZ R85, R2, R85 ;  /* 0x0000005502557220 */ /* 0x000fe20000410000 */
[----:B------:R-:W5:Y:S01]  /*8a80*/  MUFU.TANH R96, R96 ;  /* 0x0000006000607308 */ /* 0x000f620000002400 */
[----:B0-----:R-:W-:Y:S01]  /*8a90*/  FSEL R91, R91, -INF , P6 ;  /* 0xff8000005b5b7808 */ /* 0x001fe20003000000 */
[----:B------:R-:W-:Y:S01]  /*8aa0*/  QGMMA.64x32x32.F32.E4M3.E4M3 R24, gdesc[UR4], R24, gsb0 ;  /* 0x00600000041879f3 */ /* 0x000fe20008000818 */
[----:B------:R-:W-:Y:S01]  /*8ab0*/  ISETP.GT.AND P6, PT, R70, 0x28, PT ;  /* 0x000000284600780c */ /* 0x000fe20003fc4270 */
[----:B------:R-:W-:-:S04]  /*8ac0*/  FMUL.FTZ R79, R2, R79 ;  /* 0x0000004f024f7220 */ /* 0x000fc80000410000 */
[----:B------:R-:W0:Y:S01]  /*8ad0*/  MUFU.TANH R80, R80 ;  /* 0x0000005000507308 */ /* 0x000e220000002400 */
[----:B-1----:R-:W-:Y:S01]  /*8ae0*/  FSEL R109, R73, -INF , P2 ;  /* 0xff800000496d7808 */ /* 0x002fe20001000000 */
[C---:B------:R-:W-:Y:S01]  /*8af0*/  FMUL.FTZ R56, R2.reuse, R56 ;  /* 0x0000003802387220 */ /* 0x040fe20000410000 */
[----:B------:R-:W-:Y:S01]  /*8b00*/  FMNMX.FTZ R48, R107, R48, !PT ;  /* 0x000000306b307209 */ /* 0x000fe20007810000 */
[----:B------:R-:W-:-:S04]  /*8b10*/  FMUL.FTZ R82, R2, R82 ;  /* 0x0000005202527220 */ /* 0x000fc80000410000 */
[----:B------:R-:W1:Y:S01]  /*8b20*/  MUFU.TANH R74, R74 ;  /* 0x0000004a004a7308 */ /* 0x000e620000002400 */
[----:B---3--:R-:W-:Y:S01]  /*8b30*/  FSEL R111, R76, -INF , P6 ;  /* 0xff8000004c6f7808 */ /* 0x008fe20003000000 */
[C---:B------:R-:W-:Y:S01]  /*8b40*/  FMUL.FTZ R57, R2.reuse, R57 ;  /* 0x0000003902397220 */ /* 0x040fe20000410000 */
[----:B------:R-:W-:Y:S01]  /*8b50*/  FMNMX.FTZ R48, R109, R48, !PT ;  /* 0x000000306d307209 */ /* 0x000fe20007810000 */
[----:B------:R-:W-:-:S04]  /*8b60*/  FMUL.FTZ R83, R2, R83 ;  /* 0x0000005302537220 */ /* 0x000fc80000410000 */
[----:B------:R-:W3:Y:S01]  /*8b70*/  MUFU.TANH R81, R81 ;  /* 0x0000005100517308 */ /* 0x000ee20000002400 */
[----:B--2---:R-:W-:Y:S01]  /*8b80*/  FSEL R95, R95, -INF , P4 ;  /* 0xff8000005f5f7808 */ /* 0x004fe20002000000 */
[----:B------:R-:W-:-:S06]  /*8b90*/  FMUL.FTZ R86, R2, R86 ;  /* 0x0000005602567220 */ /* 0x000fcc0000410000 */
[----:B------:R-:W2:Y:S01]  /*8ba0*/  MUFU.TANH R75, R75 ;  /* 0x0000004b004b7308 */ /* 0x000ea20000002400 */
[----:B------:R-:W-:Y:S01]  /*8bb0*/  ISETP.GT.AND P4, PT, R70, 0x30, PT ;  /* 0x000000304600780c */ /* 0x000fe20003f84270 */
[----:B------:R-:W-:-:S06]  /*8bc0*/  FMUL.FTZ R87, R2, R87 ;  /* 0x0000005702577220 */ /* 0x000fcc0000410000 */
[----:B------:R4:W-:Y:S01]  /*8bd0*/  MUFU.TANH R9, R71 ;  /* 0x0000004700097308 */ /* 0x0009e20000002400 */
[----:B------:R-:W-:-:S07]  /*8be0*/  FMNMX.FTZ R48, R111, R48, !PT ;  /* 0x000000306f307209 */ /* 0x000fce0007810000 */
[----:B------:R-:W-:Y:S01]  /*8bf0*/  MUFU.TANH R58, R58 ;  /* 0x0000003a003a7308 */ /* 0x000fe20000002400 */
[----:B----4-:R-:W-:-:S07]  /*8c00*/  FSEL R71, R92, -INF , P5 ;  /* 0xff8000005c477808 */ /* 0x010fce0002800000 */
[----:B------:R-:W-:Y:S01]  /*8c10*/  MUFU.TANH R59, R59 ;  /* 0x0000003b003b7308 */ /* 0x000fe20000002400 */
[----:B------:R-:W-:-:S07]  /*8c20*/  ISETP.GT.AND P5, PT, R70, 0x29, PT ;  /* 0x000000294600780c */ /* 0x000fce0003fa4270 */
[----:B------:R-:W-:Y:S01]  /*8c30*/  MUFU.TANH R62, R62 ;  /* 0x0000003e003e7308 */ /* 0x000fe20000002400 */
[----:B------:R-:W-:-:S07]  /*8c40*/  FSEL R113, R77, -INF , P5 ;  /* 0xff8000004d717808 */ /* 0x000fce0002800000 */
[----:B------:R-:W-:Y:S08]  /*8c50*/  MUFU.TANH R10, R10 ;  /* 0x0000000a000a7308 */ /* 0x000ff00000002400 */
[----:B------:R-:W4:Y:S01]  /*8c60*/  MUFU.TANH R84, R84 ;  /* 0x0000005400547308 */ /* 0x000f220000002400 */
[----:B-----5:R-:W-:Y:S01]  /*8c70*/  FSEL R93, R96, -INF , P3 ;  /* 0xff800000605d7808 */ /* 0x020fe20001800000 */
[----:B------:R-:W-:-:S06]  /*8c80*/  FMUL.FTZ R40, R2, R40 ;  /* 0x0000002802287220 */ /* 0x000fcc0000410000 */
[----:B------:R-:W5:Y:S01]  /*8c90*/  MUFU.TANH R78, R78 ;  /* 0x0000004e004e7308 */ /* 0x000f620000002400 */
[----:B------:R-:W-:-:S07]  /*8ca0*/  ISETP.GT.AND P3, PT, R70, 0x31, PT ;  /* 0x000000314600780c */ /* 0x000fce0003f64270 */
[----:B------:R-:W-:Y:S01]  /*8cb0*/  MUFU.TANH R63, R63 ;  /* 0x0000003f003f7308 */ /* 0x000fe20000002400 */
[----:B0-----:R-:W-:-:S07]  /*8cc0*/  FSEL R115, R80, -INF , P4 ;  /* 0xff80000050737808 */ /* 0x001fce0002000000 */
[----:B------:R-:W-:Y:S01]  /*8cd0*/  MUFU.TANH R11, R11 ;  /* 0x0000000b000b7308 */ /* 0x000fe20000002400 */
[----:B------:R-:W-:Y:S01]  /*8ce0*/  FMNMX.FTZ R48, R113, R48, !PT ;  /* 0x0000003071307209 */ /* 0x000fe20007810000 */
[----:B------:R-:W-:-:S06]  /*8cf0*/  FMUL.FTZ R41, R2, R41 ;  /* 0x0000002902297220 */ /* 0x000fcc0000410000 */
[----:B------:R-:W0:Y:S01]  /*8d00*/  MUFU.TANH R85, R85 ;  /* 0x0000005500557308 */ /* 0x000e220000002400 */
[----:B-1----:R-:W-:-:S07]  /*8d10*/  FSEL R103, R74, -INF , P1 ;  /* 0xff8000004a677808 */ /* 0x002fce0000800000 */
[----:B------:R-:W-:Y:S01]  /*8d20*/  MUFU.TANH R66, R66 ;  /* 0x0000004200427308 */ /* 0x000fe20000002400 */
[----:B------:R-:W-:-:S07]  /*8d30*/  ISETP.GT.AND P1, PT, R70, 0x38, PT ;  /* 0x000000384600780c */ /* 0x000fce0003f24270 */
[----:B------:R-:W-:Y:S01]  /*8d40*/  MUFU.TANH R60, R60 ;  /* 0x0000003c003c7308 */ /* 0x000fe20000002400 */
[----:B---3--:R-:W-:Y:S01]  /*8d50*/  FSEL R117, R81, -INF , P3 ;  /* 0xff80000051757808 */ /* 0x008fe20001800000 */
[----:B------:R-:W-:-:S06]  /*8d60*/  FMUL.FTZ R44, R2, R44 ;  /* 0x0000002c022c7220 */ /* 0x000fcc0000410000 */
[----:B------:R-:W-:Y:S01]  /*8d70*/  MUFU.TANH R67, R67 ;  /* 0x0000004300437308 */ /* 0x000fe20000002400 */
[----:B------:R-:W-:-:S07]  /*8d80*/  FMNMX.FTZ R48, R115, R48, !PT ;  /* 0x0000003073307209 */ /* 0x000fce0007810000 */
[----:B------:R-:W-:Y:S08]  /*8d90*/  MUFU.TANH R61, R61 ;  /* 0x0000003d003d7308 */ /* 0x000ff00000002400 */
[----:B------:R-:W-:Y:S01]  /*8da0*/  MUFU.TANH R64, R64 ;  /* 0x0000004000407308 */ /* 0x000fe20000002400 */
[----:B------:R-:W-:-:S07]  /*8db0*/  FMUL.FTZ R42, R2, R42 ;  /* 0x0000002a022a7220 */ /* 0x000fce0000410000 */
[----:B------:R-:W-:Y:S01]  /*8dc0*/  MUFU.TANH R65, R65 ;  /* 0x0000004100417308 */ /* 0x000fe20000002400 */
[C---:B------:R-:W-:Y:S01]  /*8dd0*/  FMUL.FTZ R49, R2.reuse, R49 ;  /* 0x0000003102317220 */ /* 0x040fe20000410000 */
[----:B------:R-:W-:-:S06]  /*8de0*/  FMUL.FTZ R43, R2, R43 ;  /* 0x0000002b022b7220 */ /* 0x000fcc0000410000 */
[----:B------:R-:W-:Y:S01]  /*8df0*/  MUFU.TANH R68, R68 ;  /* 0x0000004400447308 */ /* 0x000fe20000002400 */
[----:B------:R-:W-:-:S07]  /*8e00*/  FMUL.FTZ R52, R2, R52 ;  /* 0x0000003402347220 */ /* 0x000fce0000410000 */
[----:B------:R-:W-:Y:S01]  /*8e10*/  MUFU.TANH R69, R69 ;  /* 0x0000004500457308 */ /* 0x000fe20000002400 */
[C---:B------:R-:W-:Y:S01]  /*8e20*/  FMUL.FTZ R53, R2.reuse, R53 ;  /* 0x0000003502357220 */ /* 0x040fe20000410000 */
[C---:B------:R-:W-:Y:S01]  /*8e30*/  FMUL.FTZ R50, R2.reuse, R50 ;  /* 0x0000003202327220 */ /* 0x040fe20000410000 */
[C---:B------:R-:W-:Y:S01]  /*8e40*/  FMUL.FTZ R51, R2.reuse, R51 ;  /* 0x0000003302337220 */ /* 0x040fe20000410000 */
[C---:B------:R-:W-:Y:S01]  /*8e50*/  FMUL.FTZ R54, R2.reuse, R54 ;  /* 0x0000003602367220 */ /* 0x040fe20000410000 */
[----:B------:R-:W-:Y:S01]  /*8e60*/  FMUL.FTZ R55, R2, R55 ;  /* 0x0000003702377220 */ /* 0x000fe20000410000 */
[----:B------:R-:W-:Y:S02]  /*8e70*/  ULDC UR4, c[0x0][0x988] ;  /* 0x0002620000047ab9 */ /* 0x000fe40000000800 */
[----:B------:R-:W1:Y:S08]  /*8e80*/  MUFU.TANH R79, R79 ;  /* 0x0000004f004f7308 */ /* 0x000e700000002400 */
[----:B------:R-:W3:Y:S01]  /*8e90*/  MUFU.TANH R56, R56 ;  /* 0x0000003800387308 */ /* 0x000ee20000002400 */
[----:B--2---:R-:W-:-:S07]  /*8ea0*/  FSEL R75, R75, -INF , P2 ;  /* 0xff8000004b4b7808 */ /* 0x004fce0001000000 */
[----:B------:R-:W2:Y:S01]  /*8eb0*/  MUFU.TANH R82, R82 ;  /* 0x0000005200527308 */ /* 0x000ea20000002400 */
[----:B------:R-:W-:Y:S02]  /*8ec0*/  ISETP.GT.AND P2, PT, R70, 0x39, PT ;  /* 0x000000394600780c */ /* 0x000fe40003f44270 */
[----:B----4-:R-:W-:-:S05]  /*8ed0*/  FSEL R119, R84, -INF , P1 ;  /* 0xff80000054777808 */ /* 0x010fca0000800000 */
[----:B------:R-:W4:Y:S01]  /*8ee0*/  MUFU.TANH R57, R57 ;  /* 0x0000003900397308 */ /* 0x000f220000002400 */
[----:B------:R-:W-:Y:S02]  /*8ef0*/  FMNMX.FTZ R48, R117, R48, !PT ;  /* 0x0000003075307209 */ /* 0x000fe40007810000 */
[----:B-----5:R-:W-:-:S05]  /*8f00*/  FSEL R73, R78, -INF , P6 ;  /* 0xff8000004e497808 */ /* 0x020fca0003000000 */
[----:B------:R-:W5:Y:S01]  /*8f10*/  MUFU.TANH R83, R83 ;  /* 0x0000005300537308 */ /* 0x000f620000002400 */
[----:B------:R-:W-:Y:S02]  /*8f20*/  ISETP.GT.AND P6, PT, R70, 0x40, PT ;  /* 0x000000404600780c */ /* 0x000fe40003fc4270 */
[----:B0-----:R-:W-:Y:S02]  /*8f30*/  FSEL R85, R85, -INF , P2 ;  /* 0xff80000055557808 */ /* 0x001fe40001000000 */
[----:B------:R-:W-:-:S03]  /*8f40*/  FMNMX.FTZ R48, R119, R48, !PT ;  /* 0x0000003077307209 */ /* 0x000fc60007810000 */
[----:B------:R-:W0:Y:S01]  /*8f50*/  MUFU.TANH R86, R86 ;  /* 0x0000005600567308 */ /* 0x000e220000002400 */
[----:B-1----:R-:W-:Y:S02]  /*8f60*/  FSEL R79, R79, -INF , P5 ;  /* 0xff8000004f4f7808 */ /* 0x002fe40002800000 */
[----:B------:R-:W-:Y:S02]  /*8f70*/  ISETP.GT.AND P5, PT, R70, 0x41, PT ;  /* 0x000000414600780c */ /* 0x000fe40003fa4270 */
[----:B---3--:R-:W-:-:S03]  /*8f80*/  FSEL R123, R56, -INF , P6 ;  /* 0xff800000387b7808 */ /* 0x008fc60003000000 */
[----:B------:R-:W1:Y:S01]  /*8f90*/  MUFU.TANH R87, R87 ;  /* 0x0000005700577308 */ /* 0x000e620000002400 */
[----:B------:R-:W-:Y:S02]  /*8fa0*/  FMNMX.FTZ R48, R85, R48, !PT ;  /* 0x0000003055307209 */ /* 0x000fe40007810000 */
[----:B--2---:R-:W-:Y:S02]  /*8fb0*/  FSEL R77, R82, -INF , P4 ;  /* 0xff800000524d7808 */ /* 0x004fe40002000000 */
[----:B------:R-:W-:Y:S02]  /*8fc0*/  ISETP.GT.AND P4, PT, R70, 0x48, PT ;  /* 0x000000484600780c */ /* 0x000fe40003f84270 */
[----:B----4-:R-:W-:Y:S02]  /*8fd0*/  FSEL R57, R57, -INF , P5 ;  /* 0xff80000039397808 */ /* 0x010fe40002800000 */
[----:B------:R-:W-:Y:S02]  /*8fe0*/  FMNMX.FTZ R48, R123, R48, !PT ;  /* 0x000000307b307209 */ /* 0x000fe40007810000 */
[----:B-----5:R-:W-:-:S02]  /*8ff0*/  FSEL R83, R83, -INF , P3 ;  /* 0xff80000053537808 */ /* 0x020fc40001800000 */
[----:B------:R-:W-:Y:S02]  /*9000*/  ISETP.GT.AND P3, PT, R70, 0x49, PT ;  /* 0x000000494600780c */ /* 0x000fe40003f64270 */
[----:B------:R-:W-:Y:S02]  /*9010*/  FSEL R127, R58, -INF , P4 ;  /* 0xff8000003a7f7808 */ /* 0x000fe40002000000 */
[----:B------:R-:W-:Y:S02]  /*9020*/  FMNMX.FTZ R48, R57, R48, !PT ;  /* 0x0000003039307209 */ /* 0x000fe40007810000 */
[----:B0-----:R-:W-:Y:S02]  /*9030*/  FSEL R81, R86, -INF , P1 ;  /* 0xff80000056517808 */ /* 0x001fe40000800000 */
[----:B------:R-:W-:Y:S02]  /*9040*/  ISETP.GT.AND P1, PT, R70, 0x50, PT ;  /* 0x000000504600780c */ /* 0x000fe40003f24270 */
[----:B------:R-:W-:-:S02]  /*9050*/  FSEL R129, R59, -INF , P3 ;  /* 0xff8000003b817808 */ /* 0x000fc40001800000 */
[----:B------:R-:W-:Y:S01]  /*9060*/  FMNMX.FTZ R48, R127, R48, !PT ;  /* 0x000000307f307209 */ /* 0x000fe20007810000 */
[----:B------:R-:W0:Y:S01]  /*9070*/  MUFU.TANH R40, R40 ;  /* 0x0000002800287308 */ /* 0x000e220000002400 */
[----:B-1----:R-:W-:Y:S02]  /*9080*/  FSEL R87, R87, -INF , P2 ;  /* 0xff80000057577808 */ /* 0x002fe40001000000 */
[----:B------:R-:W-:Y:S02]  /*9090*/  ISETP.GT.AND P2, PT, R70, 0x51, PT ;  /* 0x000000514600780c */ /* 0x000fe40003f44270 */
[----:B------:R-:W-:Y:S02]  /*90a0*/  FSEL R131, R62, -INF , P1 ;  /* 0xff8000003e837808 */ /* 0x000fe40000800000 */
[----:B------:R-:W-:Y:S01]  /*90b0*/  FMNMX.FTZ R56, R129, R48, !PT ;  /* 0x0000003081387209 */ /* 0x000fe20007810000 */
[----:B------:R-:W1:Y:S01]  /*90c0*/  MUFU.TANH R41, R41 ;  /* 0x0000002900297308 */ /* 0x000e620000002400 */
[----:B------:R-:W-:-:S02]  /*90d0*/  FSEL R121, R10, -INF , P6 ;  /* 0xff8000000a797808 */ /* 0x000fc40003000000 */
[C---:B------:R-:W-:Y:S02]  /*90e0*/  ISETP.GT.AND P6, PT, R70.reuse, 0x58, PT ;  /* 0x000000584600780c */ /* 0x040fe40003fc4270 */
[----:B------:R-:W-:Y:S02]  /*90f0*/  FSEL R133, R63, -INF , P2 ;  /* 0xff8000003f857808 */ /* 0x000fe40001000000 */
[----:B------:R-:W-:Y:S01]  /*9100*/  FMNMX.FTZ R56, R131, R56, !PT ;  /* 0x0000003883387209 */ /* 0x000fe20007810000 */
[----:B------:R-:W2:Y:S01]  /*9110*/  MUFU.TANH R44, R44 ;  /* 0x0000002c002c7308 */ /* 0x000ea20000002400 */
[----:B------:R-:W-:Y:S02]  /*9120*/  FSEL R11, R11, -INF , P5 ;  /* 0xff8000000b0b7808 */ /* 0x000fe40002800000 */
[----:B------:R-:W-:Y:S02]  /*9130*/  ISETP.GT.AND P5, PT, R70, 0x59, PT ;  /* 0x000000594600780c */ /* 0x000fe40003fa4270 */
[----:B------:R-:W-:-:S02]  /*9140*/  FSEL R135, R66, -INF , P6 ;  /* 0xff80000042877808 */ /* 0x000fc40003000000 */
[----:B------:R-:W-:Y:S02]  /*9150*/  FMNMX.FTZ R56, R133, R56, !PT ;  /* 0x0000003885387209 */ /* 0x000fe40007810000 */
[----:B------:R-:W-:Y:S02]  /*9160*/  FSEL R125, R60, -INF , P4 ;  /* 0xff8000003c7d7808 */ /* 0x000fe40002000000 */
[C---:B------:R-:W-:Y:S02]  /*9170*/  ISETP.GT.AND P4, PT, R70.reuse, 0x60, PT ;  /* 0x000000604600780c */ /* 0x040fe40003f84270 */
[----:B------:R-:W-:Y:S02]  /*9180*/  FSEL R67, R67, -INF , P5 ;  /* 0xff80000043437808 */ /* 0x000fe40002800000 */
[----:B------:R-:W-:Y:S02]  /*9190*/  FMNMX.FTZ R56, R135, R56, !PT ;  /* 0x0000003887387209 */ /* 0x000fe40007810000 */
[----:B------:R-:W-:Y:S01]  /*91a0*/  FSEL R61, R61, -INF , P3 ;  /* 0xff8000003d3d7808 */ /* 0x000fe20001800000 */
[----:B------:R-:W3:Y:S01]  /*91b0*/  MUFU.TANH R42, R42 ;  /* 0x0000002a002a7308 */ /* 0x000ee20000002400 */
[----:B------:R-:W-:Y:S01]  /*91c0*/  ISETP.GT.AND P3, PT, R70, 0x61, PT ;  /* 0x000000614600780c */ /* 0x000fe20003f64270 */
[----:B------:R-:W-:-:S02]  /*91d0*/  WARPGROUP.DEPBAR.LE gsb0, 0x0 ;  /* 0x00008000000079c5 */ /* 0x000fc40000010000 */
[----:B0-----:R-:W-:Y:S01]  /*91e0*/  FSEL R137, R40, -INF , P4 ;  /* 0xff80000028897808 */ /* 0x001fe20002000000 */
[C---:B------:R-:W-:Y:S01]  /*91f0*/  FMUL.FTZ R10, R2.reuse, R24 ;  /* 0x00000018020a7220 */ /* 0x040fe20000410000 */
[----:B------:R-:W-:Y:S01]  /*9200*/  FMNMX.FTZ R56, R67, R56, !PT ;  /* 0x0000003843387209 */ /* 0x000fe20007810000 */
[----:B------:R-:W-:Y:S01]  /*9210*/  FMUL.FTZ R24, R2, R25 ;  /* 0x0000001902187220 */ /* 0x000fe20000410000 */
[----:B------:R-:W0:Y:S01]  /*9220*/  MUFU.TANH R49, R49 ;  /* 0x0000003100317308 */ /* 0x000e220000002400 */
[----:B------:R-:W-:Y:S02]  /*9230*/  FSEL R25, R64, -INF , P1 ;  /* 0xff80000040197808 */ /* 0x000fe40000800000 */
[----:B------:R-:W-:Y:S02]  /*9240*/  ISETP.GT.AND P1, PT, R70, 0x68, PT ;  /* 0x000000684600780c */ /* 0x000fe40003f24270 */
[----:B-1----:R-:W-:Y:S02]  /*9250*/  FSEL R41, R41, -INF , P3 ;  /* 0xff80000029297808 */ /* 0x002fe40001800000 */
[----:B------:R-:W-:Y:S01]  /*9260*/  FMNMX.FTZ R56, R137, R56, !PT ;  /* 0x0000003889387209 */ /* 0x000fe20007810000 */
[----:B------:R-:W1:Y:S01]  /*9270*/  MUFU.TANH R43, R43 ;  /* 0x0000002b002b7308 */ /* 0x000e620000002400 */
[----:B------:R-:W-:-:S02]  /*9280*/  FSEL R65, R65, -INF , P2 ;  /* 0xff80000041417808 */ /* 0x000fc40001000000 */
[----:B------:R-:W-:Y:S02]  /*9290*/  ISETP.GT.AND P2, PT, R70, 0x69, PT ;  /* 0x000000694600780c */ /* 0x000fe40003f44270 */
[----:B--2---:R-:W-:Y:S02]  /*92a0*/  FSEL R139, R44, -INF , P1 ;  /* 0xff8000002c8b7808 */ /* 0x004fe40000800000 */
[----:B------:R-:W-:Y:S01]  /*92b0*/  FMNMX.FTZ R56, R41, R56, !PT ;  /* 0x0000003829387209 */ /* 0x000fe20007810000 */
[----:B------:R-:W2:Y:S01]  /*92c0*/  MUFU.TANH R52, R52 ;  /* 0x0000003400347308 */ /* 0x000ea20000002400 */
[----:B------:R-:W-:Y:S02]  /*92d0*/  FSEL R63, R68, -INF , P6 ;  /* 0xff800000443f7808 */ /* 0x000fe40003000000 */
[----:B------:R-:W-:Y:S02]  /*92e0*/  ISETP.GT.AND P6, PT, R70, 0x70, PT ;  /* 0x000000704600780c */ /* 0x000fe40003fc4270 */
[----:B------:R-:W-:-:S03]  /*92f0*/  FSEL R141, R8, -INF , P2 ;  /* 0xff800000088d7808 */ /* 0x000fc60001000000 */
[----:B------:R-:W4:Y:S01]  /*9300*/  MUFU.TANH R46, R46 ;  /* 0x0000002e002e7308 */ /* 0x000f220000002400 */
[----:B------:R-:W-:Y:S02]  /*9310*/  FMNMX.FTZ R56, R139, R56, !PT ;  /* 0x000000388b387209 */ /* 0x000fe40007810000 */
[----:B------:R-:W-:-:S05]  /*9320*/  FSEL R69, R69, -INF , P5 ;  /* 0xff80000045457808 */ /* 0x000fca0002800000 */
[----:B------:R-:W5:Y:S01]  /*9330*/  MUFU.TANH R53, R53 ;  /* 0x0000003500357308 */ /* 0x000f620000002400 */
[----:B------:R-:W-:Y:S01]  /*9340*/  ISETP.GT.AND P5, PT, R70, 0x71, PT ;  /* 0x000000714600780c */ /* 0x000fe20003fa4270 */
[----:B------:R-:W-:Y:S01]  /*9350*/  FMUL.FTZ R48, R2, R27 ;  /* 0x0000001b02307220 */ /* 0x000fe20000410000 */
[----:B------:R-:W-:Y:S01]  /*9360*/  FSEL R143, R20, -INF , P6 ;  /* 0xff800000148f7808 */ /* 0x000fe20003000000 */
[----:B------:R-:W-:Y:S01]  /*9370*/  FMUL.FTZ R153, R2, R28 ;  /* 0x0000001c02997220 */ /* 0x000fe20000410000 */
[----:B------:R-:W-:-:S03]  /*9380*/  FMNMX.FTZ R56, R141, R56, !PT ;  /* 0x000000388d387209 */ /* 0x000fc60007810000 */
[----:B------:R-:W5:Y:S01]  /*9390*/  MUFU.TANH R10, R10 ;  /* 0x0000000a000a7308 */ /* 0x000f620000002400 */
[----:B---3--:R-:W-:Y:S02]  /*93a0*/  FSEL R27, R42, -INF , P4 ;  /* 0xff8000002a1b7808 */ /* 0x008fe40002000000 */
[----:B------:R-:W-:Y:S01]  /*93b0*/  FMNMX.FTZ R42, R13, R14, !PT ;  /* 0x0000000e0d2a7209 */ /* 0x000fe20007810000 */
[----:B------:R-:W-:Y:S01]  /*93c0*/  FMUL.FTZ R151, R2, R29 ;  /* 0x0000001d02977220 */ /* 0x000fe20000410000 */
[----:B------:R-:W-:-:S03]  /*93d0*/  ISETP.GT.AND P4, PT, R70, 0x78, PT ;  /* 0x000000784600780c */ /* 0x000fc60003f84270 */
[----:B------:R-:W3:Y:S01]  /*93e0*/  MUFU.TANH R50, R50 ;  /* 0x0000003200327308 */ /* 0x000ee20000002400 */
[----:B0-----:R-:W-:Y:S02]  /*93f0*/  FSEL R49, R49, -INF , P5 ;  /* 0xff80000031317808 */ /* 0x001fe40002800000 */
[----:B------:R-:W-:-:S05]  /*9400*/  FMNMX.FTZ R56, R143, R56, !PT ;  /* 0x000000388f387209 */ /* 0x000fca0007810000 */
[----:B------:R-:W0:Y:S01]  /*9410*/  MUFU.TANH R24, R24 ;  /* 0x0000001800187308 */ /* 0x000e220000002400 */
[----:B-1----:R-:W-:Y:S02]  /*9420*/  FSEL R43, R43, -INF , P3 ;  /* 0xff8000002b2b7808 */ /* 0x002fe40001800000 */
[----:B------:R-:W-:Y:S01]  /*9430*/  FMNMX.FTZ R42, R21, R42, !PT ;  /* 0x0000002a152a7209 */ /* 0x000fe20007810000 */
[----:B------:R-:W-:Y:S01]  /*9440*/  FMUL.FTZ R155, R2, R32 ;  /* 0x00000020029b7220 */ /* 0x000fe20000410000 */
[----:B------:R-:W-:-:S03]  /*9450*/  ISETP.GT.AND P3, PT, R70, 0x79, PT ;  /* 0x000000794600780c */ /* 0x000fc60003f64270 */
[----:B------:R-:W1:Y:S01]  /*9460*/  MUFU.TANH R51, R51 ;  /* 0x0000003300337308 */ /* 0x000e620000002400 */
[----:B--2---:R-:W-:Y:S02]  /*9470*/  FSEL R145, R52, -INF , P4 ;  /* 0xff80000034917808 */ /* 0x004fe40002000000 */
[----:B------:R-:W-:-:S05]  /*9480*/  FMNMX.FTZ R56, R49, R56, !PT ;  /* 0x0000003831387209 */ /* 0x000fca0007810000 */
[----:B------:R-:W2:Y:S01]  /*9490*/  MUFU.TANH R153, R153 ;  /* 0x0000009900997308 */ /* 0x000ea20000002400 */
[----:B----4-:R-:W-:Y:S01]  /*94a0*/  FSEL R29, R46, -INF , P2 ;  /* 0xff8000002e1d7808 */ /* 0x010fe20001000000 */
[C---:B------:R-:W-:Y:S01]  /*94b0*/  FMUL.FTZ R26, R2.reuse, R26 ;  /* 0x0000001a021a7220 */ /* 0x040fe20000410000 */
[----:B------:R-:W-:Y:S01]  /*94c0*/  FMNMX.FTZ R44, R15, R42, !PT ;  /* 0x0000002a0f2c7209 */ /* 0x000fe20007810000 */
[----:B------:R-:W-:Y:S01]  /*94d0*/  FMUL.FTZ R8, R2, R33 ;  /* 0x0000002102087220 */ /* 0x000fe20000410000 */
[----:B------:R-:W-:-:S03]  /*94e0*/  ISETP.GT.AND P2, PT, R70, 0x80, PT ;  /* 0x000000804600780c */ /* 0x000fc60003f44270 */
[----:B------:R-:W4:Y:S01]  /*94f0*/  MUFU.TANH R54, R54 ;  /* 0x0000003600367308 */ /* 0x000f220000002400 */
[----:B-----5:R-:W-:Y:S02]  /*9500*/  FSEL R53, R53, -INF , P3 ;  /* 0xff80000035357808 */ /* 0x020fe40001800000 */
[----:B------:R-:W-:-:S05]  /*9510*/  FMNMX.FTZ R56, R145, R56, !PT ;  /* 0x0000003891387209 */ /* 0x000fca0007810000 */
[----:B------:R-:W5:Y:S01]  /*9520*/  MUFU.TANH R151, R151 ;  /* 0x0000009700977308 */ /* 0x000f620000002400 */
[----:B------:R-:W-:Y:S02]  /*9530*/  FSEL R9, R9, -INF , P1 ;  /* 0xff80000009097808 */ /* 0x000fe40000800000 */
[----:B------:R-:W-:Y:S02]  /*9540*/  FMNMX.FTZ R44, R91, R44, !PT ;  /* 0x0000002c5b2c7209 */ /* 0x000fe40007810000 */
[----:B------:R-:W-:-:S03]  /*9550*/  ISETP.GT.AND P1, PT, R70, 0x81, PT ;  /* 0x000000814600780c */ /* 0x000fc60003f24270 */
[----:B------:R-:W5:Y:S01]  /*9560*/  MUFU.TANH R55, R55 ;  /* 0x0000003700377308 */ /* 0x000f620000002400 */
[----:B------:R-:W-:Y:S02]  /*9570*/  FSEL R147, R10, -INF , P2 ;  /* 0xff8000000a937808 */ /* 0x000fe40001000000 */
[----:B------:R-:W-:Y:S01]  /*9580*/  FMNMX.FTZ R56, R53, R56, !PT ;  /* 0x0000003835387209 */ /* 0x000fe20007810000 */
[----:B------:R-:W-:-:S04]  /*9590*/  FMUL.FTZ R36, R2, R36 ;  /* 0x0000002402247220 */ /* 0x000fc80000410000 */
        /* <DEDUP_REMOVED lines=10> */
[----:B------:R-:W-:Y:S02]  /*9640*/  FMNMX.FTZ R44, R95, R44, !PT ;  /* 0x0000002c5f2c7209 */ /* 0x000fe40007810000 */
[----:B------:R-:W-:-:S03]  /*9650*/  ISETP.GT.AND P5, PT, R70, 0x89, PT ;  /* 0x000000894600780c */ /* 0x000fc60003fa4270 */
[----:B------:R-:W1:Y:S01]  /*9660*/  MUFU.TANH R48, R48 ;  /* 0x0000003000307308 */ /* 0x000e620000002400 */
[----:B--2---:R-:W-:Y:S02]  /*9670*/  FSEL R153, R153, -INF , P6 ;  /* 0xff80000099997808 */ /* 0x004fe40003000000 */
[----:B------:R-:W-:-:S05]  /*9680*/  FMNMX.FTZ R56, R149, R56, !PT ;  /* 0x0000003895387209 */ /* 0x000fca0007810000 */
[----:B------:R-:W2:Y:S01]  /*9690*/  MUFU.TANH R20, R36 ;  /* 0x0000002400147308 */ /* 0x000ea20000002400 */
[----:B----4-:R-:W-:Y:S02]  /*96a0*/  FSEL R37, R54, -INF , P4 ;  /* 0xff80000036257808 */ /* 0x010fe40002000000 */
[----:B------:R-:W-:Y:S02]  /*96b0*/  FMNMX.FTZ R46, R93, R44, !PT ;  /* 0x0000002c5d2e7209 */ /* 0x000fe40007810000 */
[----:B------:R-:W-:Y:S02]  /*96c0*/  ISETP.GT.AND P4, PT, R70, 0x90, PT ;  /* 0x000000904600780c */ /* 0x000fe40003f84270 */
[----:B-----5:R-:W-:Y:S01]  /*96d0*/  FSEL R151, R151, -INF , P5 ;  /* 0xff80000097977808 */ /* 0x020fe20002800000 */
[----:B------:R-:W4:Y:S01]  /*96e0*/  MUFU.TANH R10, R10 ;  /* 0x0000000a000a7308 */ /* 0x000f220000002400 */
[----:B------:R-:W-:Y:S02]  /*96f0*/  FMNMX.FTZ R56, R153, R56, !PT ;  /* 0x0000003899387209 */ /* 0x000fe40007810000 */
[----:B------:R-:W-:-:S02]  /*9700*/  FSEL R55, R55, -INF , P3 ;  /* 0xff80000037377808 */ /* 0x000fc40001800000 */
[----:B------:R-:W-:Y:S02]  /*9710*/  FMNMX.FTZ R46, R103, R46, !PT ;  /* 0x0000002e672e7209 */ /* 0x000fe40007810000 */
[----:B------:R-:W-:Y:S02]  /*9720*/  ISETP.GT.AND P3, PT, R70, 0x91, PT ;  /* 0x000000914600780c */ /* 0x000fe40003f64270 */
[----:B------:R-:W-:Y:S02]  /*9730*/  FSEL R155, R155, -INF , P4 ;  /* 0xff8000009b9b7808 */ /* 0x000fe40002000000 */
[----:B------:R-:W-:Y:S02]  /*9740*/  FMNMX.FTZ R56, R151, R56, !PT ;  /* 0x0000003897387209 */ /* 0x000fe40007810000 */
[----:B---3--:R-:W-:Y:S02]  /*9750*/  FSEL R26, R26, -INF , P2 ;  /* 0xff8000001a1a7808 */ /* 0x008fe40001000000 */
[----:B------:R-:W-:-:S02]  /*9760*/  FMNMX.FTZ R46, R75, R46, !PT ;  /* 0x0000002e4b2e7209 */ /* 0x000fc40007810000 */
[----:B------:R-:W-:Y:S02]  /*9770*/  ISETP.GT.AND P2, PT, R70, 0x98, PT ;  /* 0x000000984600780c */ /* 0x000fe40003f44270 */
[----:B0-----:R-:W-:Y:S02]  /*9780*/  FSEL R8, R8, -INF , P3 ;  /* 0xff80000008087808 */ /* 0x001fe40001800000 */
[----:B------:R-:W-:Y:S02]  /*9790*/  FMNMX.FTZ R59, R155, R56, !PT ;  /* 0x000000389b3b7209 */ /* 0x000fe40007810000 */
[----:B-1----:R-:W-:Y:S02]  /*97a0*/  FSEL R48, R48, -INF , P1 ;  /* 0xff80000030307808 */ /* 0x002fe40000800000 */
[----:B------:R-:W-:Y:S02]  /*97b0*/  FMNMX.FTZ R46, R73, R46, !PT ;  /* 0x0000002e492e7209 */ /* 0x000fe40007810000 */
[----:B------:R-:W-:-:S02]  /*97c0*/  ISETP.GT.AND P1, PT, R70, 0x99, PT ;  /* 0x000000994600780c */ /* 0x000fc40003f24270 */
[----:B--2---:R-:W-:Y:S02]  /*97d0*/  FSEL R20, R20, -INF , P2 ;  /* 0xff80000014147808 */ /* 0x004fe40001000000 */
[----:B------:R-:W-:Y:S02]  /*97e0*/  FMNMX.FTZ R59, R8, R59, !PT ;  /* 0x0000003b083b7209 */ /* 0x000fe40007810000 */
[----:B------:R-:W-:Y:S02]  /*97f0*/  FMNMX.FTZ R50, R79, R46, !PT ;  /* 0x0000002e4f327209 */ /* 0x000fe40007810000 */
[----:B----4-:R-:W-:Y:S02]  /*9800*/  FSEL R24, R10, -INF , P1 ;  /* 0xff8000000a187808 */ /* 0x010fe40000800000 */
[----:B------:R-:W-:Y:S02]  /*9810*/  FMNMX.FTZ R59, R20, R59, !PT ;  /* 0x0000003b143b7209 */ /* 0x000fe40007810000 */
[----:B------:R-:W-:-:S02]  /*9820*/  FMNMX.FTZ R50, R77, R50, !PT ;  /* 0x000000324d327209 */ /* 0x000fc40007810000 */
[----:B------:R-:W-:Y:S02]  /*9830*/  FMNMX.FTZ R32, R24, R59, !PT ;  /* 0x0000003b18207209 */ /* 0x000fe40007810000 */
        /* <DEDUP_REMOVED lines=9> */
[----:B------:R-:W-:-:S03]  /*98d0*/  FMNMX.FTZ R54, R25, R54, !PT ;  /* 0x0000003619367209 */ /* 0x000fc60007810000 */
[----:B------:R-:W0:Y:S01]  /*98e0*/  SHFL.BFLY PT, R59, R36, 0x1, 0x1f ;  /* 0x0c201f00243b7f89 */ /* 0x000e2200000e0000 */
[----:B------:R-:W-:-:S04]  /*98f0*/  FMNMX.FTZ R54, R65, R54, !PT ;  /* 0x0000003641367209 */ /* 0x000fc80007810000 */
[----:B------:R-:W-:-:S04]  /*9900*/  FMNMX.FTZ R54, R63, R54, !PT ;  /* 0x000000363f367209 */ /* 0x000fc80007810000 */
[----:B------:R-:W-:-:S04]  /*9910*/  FMNMX.FTZ R56, R69, R54, !PT ;  /* 0x0000003645387209 */ /* 0x000fc80007810000 */
[----:B------:R-:W-:-:S04]  /*9920*/  FMNMX.FTZ R56, R27, R56, !PT ;  /* 0x000000381b387209 */ /* 0x000fc80007810000 */
[----:B------:R-:W-:-:S04]  /*9930*/  FMNMX.FTZ R56, R43, R56, !PT ;  /* 0x000000382b387209 */ /* 0x000fc80007810000 */
[----:B------:R-:W-:Y:S01]  /*9940*/  FMNMX.FTZ R56, R9, R56, !PT ;  /* 0x0000003809387209 */ /* 0x000fe20007810000 */
[----:B------:R-:W-:Y:S01]  /*9950*/  FMUL.FTZ R28, R2, R30 ;  /* 0x0000001e021c7220 */ /* 0x000fe20000410000 */
[----:B------:R-:W-:Y:S02]  /*9960*/  MOV R58, UR4 ;  /* 0x00000004003a7c02 */ /* 0x000fe40008000f00 */
[----:B0-----:R-:W-:Y:S02]  /*9970*/  FMNMX.FTZ R59, R36, R59, !PT ;  /* 0x0000003b243b7209 */ /* 0x001fe40007810000 */
        /* <DEDUP_REMOVED lines=8> */
[----:B------:R-:W-:Y:S01]  /*9a00*/  FSEL R10, R10, RZ, P0 ;  /* 0x000000ff0a0a7208 */ /* 0x000fe20000000000 */
[C---:B------:R-:W-:Y:S01]  /*9a10*/  FMUL.FTZ R32, R2.reuse, R35 ;  /* 0x0000002302207220 */ /* 0x040fe20000410000 */
[----:B------:R-:W-:Y:S01]  /*9a20*/  FMNMX.FTZ R60, R37, R60, !PT ;  /* 0x0000003c253c7209 */ /* 0x000fe20007810000 */
[----:B------:R-:W1:Y:S01]  /*9a30*/  MUFU.TANH R30, R30 ;  /* 0x0000001e001e7308 */ /* 0x000e620000002400 */
[----:B------:R-:W-:Y:S01]  /*9a40*/  FMUL.FTZ R34, R2, R38 ;  /* 0x0000002602227220 */ /* 0x000fe20000410000 */
[-CC-:B------:R-:W-:Y:S01]  /*9a50*/  FFMA.FTZ R38, R89, R58.reuse, -R10.reuse ;  /* 0x0000003a59267223 */ /* 0x180fe2000001080a */
[----:B------:R-:W-:-:S01]  /*9a60*/  FFMA.FTZ R89, R109, R58, -R10 ;  /* 0x0000003a6d597223 */ /* 0x000fc2000001080a */
[----:B------:R-:W-:Y:S01]  /*9a70*/  FFMA.FTZ R111, R111, R58, -R10 ;  /* 0x0000003a6f6f7223 */ /* 0x000fe2000001080a */
[----:B------:R-:W-:-:S03]  /*9a80*/  FMNMX.FTZ R109, R55, R60, !PT ;  /* 0x0000003c376d7209 */ /* 0x000fc60007810000 */
[----:B------:R-:W2:Y:S01]  /*9a90*/  MUFU.TANH R31, R31 ;  /* 0x0000001f001f7308 */ /* 0x000ea20000002400 */
[----:B------:R-:W-:-:S07]  /*9aa0*/  FMUL.FTZ R35, R2, R39 ;  /* 0x0000002702237220 */ /* 0x000fce0000410000 */
[----:B------:R-:W3:Y:S08]  /*9ab0*/  MUFU.TANH R32, R32 ;  /* 0x0000002000207308 */ /* 0x000ef00000002400 */
[----:B------:R4:W-:Y:S01]  /*9ac0*/  MUFU.EX2 R44, R111 ;  /* 0x0000006f002c7308 */ /* 0x0009e20000000800 */
[----:B------:R-:W-:-:S01]  /*9ad0*/  FFMA.FTZ R60, R67, R58, -R10 ;  /* 0x0000003a433c7223 */ /* 0x000fc2000001080a */
[----:B----4-:R-:W-:-:S06]  /*9ae0*/  FMNMX.FTZ R111, R26, R109, !PT ;  /* 0x0000006d1a6f7209 */ /* 0x010fcc0007810000 */
[----:B------:R-:W4:Y:S01]  /*9af0*/  MUFU.TANH R34, R34 ;  /* 0x0000002200227308 */ /* 0x000f220000002400 */
[----:B0-----:R-:W-:Y:S02]  /*9b00*/  FSEL R109, R28, -INF , P6 ;  /* 0xff8000001c6d7808 */ /* 0x001fe40003000000 */
[----:B------:R-:W-:Y:S02]  /*9b10*/  FMNMX.FTZ R28, R48, R111, !PT ;  /* 0x0000006f301c7209 */ /* 0x000fe40007810000 */
[----:B-1----:R-:W-:Y:S02]  /*9b20*/  FSEL R67, R30, -INF , P5 ;  /* 0xff8000001e437808 */ /* 0x002fe40002800000 */
[----:B------:R-:W-:Y:S01]  /*9b30*/  FMNMX.FTZ R28, R109, R28, !PT ;  /* 0x0000001c6d1c7209 */ /* 0x000fe20007810000 */
[----:B------:R-:W0:Y:S01]  /*9b40*/  MUFU.TANH R35, R35 ;  /* 0x0000002300237308 */ /* 0x000e220000002400 */
[----:B--2---:R-:W-:Y:S01]  /*9b50*/  FSEL R31, R31, -INF , P4 ;  /* 0xff8000001f1f7808 */ /* 0x004fe20002000000 */
[--C-:B------:R-:W-:Y:S01]  /*9b60*/  FFMA.FTZ R36, R45, R58, -R10.reuse ;  /* 0x0000003a2d247223 */ /* 0x100fe2000001080a */
[----:B------:R-:W-:Y:S01]  /*9b70*/  FMNMX.FTZ R30, R67, R28, !PT ;  /* 0x0000001c431e7209 */ /* 0x000fe20007810000 */
[-CC-:B------:R-:W-:Y:S01]  /*9b80*/  FFMA.FTZ R45, R97, R58.reuse, -R10.reuse ;  /* 0x0000003a612d7223 */ /* 0x180fe2000001080a */
[----:B------:R-:W-:-:S01]  /*9b90*/  FFMA.FTZ R97, R113, R58, -R10 ;  /* 0x0000003a71617223 */ /* 0x000fc2000001080a */
[----:B------:R-:W-:Y:S01]  /*9ba0*/  FFMA.FTZ R115, R115, R58, -R10 ;  /* 0x0000003a73737223 */ /* 0x000fe2000001080a */
[----:B---3--:R-:W-:-:S02]  /*9bb0*/  FSEL R113, R32, -INF , P3 ;  /* 0xff80000020717808 */ /* 0x008fc40001800000 */
[----:B------:R-:W-:Y:S01]  /*9bc0*/  FMNMX.FTZ R30, R31, R30, !PT ;  /* 0x0000001e1f1e7209 */ /* 0x000fe20007810000 */
[----:B------:R4:W-:Y:S03]  /*9bd0*/  MUFU.EX2 R46, R115 ;  /* 0x00000073002e7308 */ /* 0x0009e60000000800 */
[----:B------:R-:W-:Y:S02]  /*9be0*/  FMNMX.FTZ R30, R113, R30, !PT ;  /* 0x0000001e711e7209 */ /* 0x000fe40007810000 */
[----:B----4-:R-:W-:Y:S01]  /*9bf0*/  FSEL R115, R34, -INF , P2 ;  /* 0xff80000022737808 */ /* 0x010fe20001000000 */
[----:B------:R-:W-:-:S01]  /*9c00*/  FFMA.FTZ R34, R41, R58, -R10 ;  /* 0x0000003a29227223 */ /* 0x000fc2000001080a */
[----:B0-----:R-:W-:Y:S02]  /*9c10*/  FSEL R41, R35, -INF , P1 ;  /* 0xff80000023297808 */ /* 0x001fe40000800000 */
[----:B------:R-:W-:Y:S01]  /*9c20*/  FMNMX.FTZ R30, R115, R30, !PT ;  /* 0x0000001e731e7209 */ /* 0x000fe20007810000 */
[----:B------:R-:W-:Y:S01]  /*9c30*/  FFMA.FTZ R119, R119, R58, -R10 ;  /* 0x0000003a77777223 */ /* 0x000fe2000001080a */
[----:B------:R0:W-:Y:S02]  /*9c40*/  MUFU.EX2 R111, R60 ;  /* 0x0000003c006f7308 */ /* 0x0001e40000000800 */
[----:B0-----:R-:W-:-:S06]  /*9c50*/  FMNMX.FTZ R60, R41, R30, !PT ;  /* 0x0000001e293c7209 */ /* 0x001fcc0007810000 */
[----:B------:R0:W-:Y:S02]  /*9c60*/  MUFU.EX2 R50, R119 ;  /* 0x0000007700327308 */ /* 0x0001e40000000800 */
[----:B0-----:R-:W0:Y:S01]  /*9c70*/  SHFL.BFLY PT, R119, R60, 0x2, 0x1f ;  /* 0x0c401f003c777f89 */ /* 0x001e2200000e0000 */
[----:B------:R-:W-:-:S05]  /*9c80*/  FFMA.FTZ R127, R127, R58, -R10 ;  /* 0x0000003a7f7f7223 */ /* 0x000fca000001080a */
[----:B------:R1:W-:Y:S01]  /*9c90*/  MUFU.EX2 R54, R127 ;  /* 0x0000007f00367308 */ /* 0x0003e20000000800 */
[----:B0-----:R-:W-:-:S05]  /*9ca0*/  FMNMX.FTZ R70, R60, R119, !PT ;  /* 0x000000773c467209 */ /* 0x001fca0007810000 */
[----:B-1----:R-:W0:Y:S01]  /*9cb0*/  SHFL.BFLY PT, R127, R70, 0x1, 0x1f ;  /* 0x0c201f00467f7f89 */ /* 0x002e2200000e0000 */
[----:B------:R-:W-:-:S01]  /*9cc0*/  FFMA.FTZ R72, R8, R58, -R10 ;  /* 0x0000003a08487223 */ /* 0x000fc2000001080a */
[-CC-:B------:R-:W-:Y:S01]  /*9cd0*/  FFMA.FTZ R107, R107, R58.reuse, -R10.reuse ;  /* 0x0000003a6b6b7223 */ /* 0x180fe2000001080a */
[----:B------:R-:W-:-:S01]  /*9ce0*/  FFMA.FTZ R123, R123, R58, -R10 ;  /* 0x0000003a7b7b7223 */ /* 0x000fc2000001080a */
[-CC-:B------:R-:W-:Y:S01]  /*9cf0*/  FFMA.FTZ R8, R20, R58.reuse, -R10.reuse ;  /* 0x0000003a14087223 */ /* 0x180fe2000001080a */
[----:B------:R-:W1:Y:S01]  /*9d00*/  S2R R110, SR_TID.X ;  /* 0x00000000006e7919 */ /* 0x000e620000002100 */
[----:B------:R-:W-:-:S01]  /*9d10*/  FFMA.FTZ R39, R47, R58, -R10 ;  /* 0x0000003a2f277223 */ /* 0x000fc2000001080a */
[-CC-:B------:R-:W-:Y:S01]  /*9d20*/  FFMA.FTZ R40, R99, R58.reuse, -R10.reuse ;  /* 0x0000003a63287223 */ /* 0x180fe2000001080a */
        /* <DEDUP_REMOVED lines=8> */
[----:B0-----:R-:W-:Y:S01]  /*9db0*/  FMNMX.FTZ R60, R70, R127, !PT ;  /* 0x0000007f463c7209 */ /* 0x001fe20007810000 */
[----:B------:R-:W-:Y:S03]  /*9dc0*/  MUFU.EX2 R52, R123 ;  /* 0x0000007b00347308 */ /* 0x000fe60000000800 */
[C---:B------:R-:W-:Y:S01]  /*9dd0*/  FSETP.NEU.FTZ.AND P1, PT, R60.reuse, -INF , PT ;  /* 0xff8000003c00780b */ /* 0x040fe20003f3d000 */
[-C--:B------:R-:W-:Y:S01]  /*9de0*/  FFMA.FTZ R20, R60, R58.reuse, -8 ;  /* 0xc10000003c147423 */ /* 0x080fe2000001003a */
[----:B------:R-:W-:-:S01]  /*9df0*/  FFMA.FTZ R131, R131, R58, -R10 ;  /* 0x0000003a83837223 */ /* 0x000fc2000001080a */
[-CC-:B--2---:R-:W-:Y:S01]  /*9e00*/  FFMA.FTZ R107, R133, R58.reuse, -R10.reuse ;  /* 0x0000003a856b7223 */ /* 0x184fe2000001080a */
        /* <DEDUP_REMOVED lines=10> */
[----:B0-----:R-:W-:-:S01]  /*9eb0*/  FFMA.FTZ R34, R145, R58, -R10 ;  /* 0x0000003a91227223 */ /* 0x001fc2000001080a */
[-CC-:B------:R-:W-:Y:S01]  /*9ec0*/  FFMA.FTZ R66, R153, R58.reuse, -R10.reuse ;  /* 0x0000003a99427223 */ /* 0x180fe2000001080a */
[----:B------:R-:W-:-:S01]  /*9ed0*/  FFMA.FTZ R123, R151, R58, -R10 ;  /* 0x0000003a977b7223 */ /* 0x000fc2000001080a */
[-CC-:B------:R-:W-:Y:S01]  /*9ee0*/  FFMA.FTZ R68, R155, R58.reuse, -R10.reuse ;  /* 0x0000003a9b447223 */ /* 0x180fe2000001080a */
[----:B------:R-:W-:-:S01]  /*9ef0*/  FFMA.FTZ R129, R24, R58, -R10 ;  /* 0x0000003a18817223 */ /* 0x000fc2000001080a */
[----:B------:R-:W-:-:S05]  /*9f00*/  FSEL R10, R20, RZ, P1 ;  /* 0x000000ff140a7208 */ /* 0x000fca0000800000 */
[-CC-:B------:R-:W-:Y:S01]  /*9f10*/  FFMA.FTZ R13, R13, R58.reuse, -R10.reuse ;  /* 0x0000003a0d0d7223 */ /* 0x180fe2000001080a */
[----:B------:R-:W-:-:S01]  /*9f20*/  FFMA.FTZ R14, R14, R58, -R10 ;  /* 0x0000003a0e0e7223 */ /* 0x000fc2000001080a */
[-CC-:B------:R-:W-:Y:S01]  /*9f30*/  FFMA.FTZ R20, R21, R58.reuse, -R10.reuse ;  /* 0x0000003a15147223 */ /* 0x180fe2000001080a */
[----:B------:R-:W-:Y:S01]  /*9f40*/  MUFU.EX2 R3, R3 ;  /* 0x0000000300037308 */ /* 0x000fe20000000800 */
[----:B------:R-:W-:-:S07]  /*9f50*/  FFMA.FTZ R15, R15, R58, -R10 ;  /* 0x0000003a0f0f7223 */ /* 0x000fce000001080a */
[----:B------:R-:W0:Y:S01]  /*9f60*/  MUFU.EX2 R12, R12 ;  /* 0x0000000c000c7308 */ /* 0x000e220000000800 */
[----:B------:R-:W-:-:S07]  /*9f70*/  FFMA.FTZ R21, R91, R58, -R10 ;  /* 0x0000003a5b157223 */ /* 0x000fce000001080a */
[----:B------:R-:W-:Y:S08]  /*9f80*/  MUFU.EX2 R13, R13 ;  /* 0x0000000d000d7308 */ /* 0x000ff00000000800 */
[----:B------:R-:W2:Y:S01]  /*9f90*/  MUFU.EX2 R14, R14 ;  /* 0x0000000e000e7308 */ /* 0x000ea20000000800 */
[----:B------:R-:W-:-:S07]  /*9fa0*/  FFMA.FTZ R24, R71, R58, -R10 ;  /* 0x0000003a47187223 */ /* 0x000fce000001080a */
[----:B------:R-:W3:Y:S08]  /*9fb0*/  MUFU.EX2 R36, R36 ;  /* 0x0000002400247308 */ /* 0x000ef00000000800 */
[----:B------:R-:W4:Y:S01]  /*9fc0*/  MUFU.EX2 R20, R20 ;  /* 0x0000001400147308 */ /* 0x000f220000000800 */
[----:B------:R-:W-:-:S07]  /*9fd0*/  FFMA.FTZ R70, R95, R58, -R10 ;  /* 0x0000003a5f467223 */ /* 0x000fce000001080a */
[----:B------:R-:W5:Y:S01]  /*9fe0*/  MUFU.EX2 R39, R39 ;  /* 0x0000002700277308 */ /* 0x000f620000000800 */
[----:B------:R-:W-:-:S07]  /*9ff0*/  FFMA.FTZ R78, R11, R58, -R10 ;  /* 0x0000003a0b4e7223 */ /* 0x000fce000001080a */
[----:B------:R-:W5:Y:S01]  /*a000*/  MUFU.EX2 R15, R15 ;  /* 0x0000000f000f7308 */ /* 0x000f620000000800 */
[----:B------:R-:W-:-:S01]  /*a010*/  FFMA.FTZ R84, R61, R58, -R10 ;  /* 0x0000003a3d547223 */ /* 0x000fc2000001080a */
[----:B------:R-:W-:Y:S01]  /*a020*/  FFMA.FTZ R11, R25, R58, -R10 ;  /* 0x0000003a190b7223 */ /* 0x000fe2000001080a */
[----:B-1----:R-:W-:-:S05]  /*a030*/  LOP3.LUT R98, R110, 0x7f, RZ, 0xc0, !PT ;  /* 0x0000007f6e627812 */ /* 0x002fca00078ec0ff */
[----:B------:R-:W1:Y:S01]  /*a040*/  MUFU.EX2 R38, R38 ;  /* 0x0000002600267308 */ /* 0x000e620000000800 */
[----:B------:R-:W-:-:S01]  /*a050*/  FFMA.FTZ R25, R63, R58, -R10 ;  /* 0x0000003a3f197223 */ /* 0x000fc2000001080a */
[----:B0-----:R-:W-:Y:S01]  /*a060*/  FADD.FTZ R61, R3, R12 ;  /* 0x0000000c033d7221 */ /* 0x001fe20000010000 */
[----:B--2---:R-:W-:-:S05]  /*a070*/  FADD.FTZ R63, R13, R14 ;  /* 0x0000000e0d3f7221 */ /* 0x004fca0000010000 */
[----:B------:R-:W0:Y:S01]  /*a080*/  MUFU.EX2 R21, R21 ;  /* 0x0000001500157308 */ /* 0x000e220000000800 */
[----:B------:R-:W-:-:S01]  /*a090*/  FFMA.FTZ R91, R93, R58, -R10 ;  /* 0x0000003a5d5b7223 */ /* 0x000fc2000001080a */
[----:B------:R-:W-:Y:S01]  /*a0a0*/  ISETP.NE.AND P2, PT, R98, RZ, PT ;  /* 0x000000ff6200720c */ /* 0x000fe20003f45270 */
[----:B---3--:R-:W-:-:S05]  /*a0b0*/  FADD.FTZ R88, R36, R61 ;  /* 0x0000003d24587221 */ /* 0x008fca0000010000 */
[----:B------:R-:W2:Y:S01]  /*a0c0*/  MUFU.EX2 R45, R45 ;  /* 0x0000002d002d7308 */ /* 0x000ea20000000800 */
[----:B----4-:R-:W-:-:S01]  /*a0d0*/  FADD.FTZ R90, R20, R63 ;  /* 0x0000003f145a7221 */ /* 0x010fc20000010000 */
[----:B------:R-:W-:-:S06]  /*a0e0*/  FFMA.FTZ R71, R103, R58, -R10 ;  /* 0x0000003a67477223 */ /* 0x000fcc000001080a */
[----:B------:R-:W3:Y:S01]  /*a0f0*/  MUFU.EX2 R24, R24 ;  /* 0x0000001800187308 */ /* 0x000ee20000000800 */
[----:B-----5:R-:W-:-:S01]  /*a100*/  FADD.FTZ R63, R39, R88 ;  /* 0x00000058273f7221 */ /* 0x020fc20000010000 */
[----:B------:R-:W-:-:S06]  /*a110*/  FADD.FTZ R90, R15, R90 ;  /* 0x0000005a0f5a7221 */ /* 0x000fcc0000010000 */
[----:B------:R-:W4:Y:S08]  /*a120*/  MUFU.EX2 R40, R40 ;  /* 0x0000002800287308 */ /* 0x000f300000000800 */
[----:B------:R-:W5:Y:S01]  /*a130*/  MUFU.EX2 R70, R70 ;  /* 0x0000004600467308 */ /* 0x000f620000000800 */
[----:B-1----:R-:W-:-:S01]  /*a140*/  FADD.FTZ R88, R38, R63 ;  /* 0x0000003f26587221 */ /* 0x002fc20000010000 */
[----:B0-----:R-:W-:-:S06]  /*a150*/  FADD.FTZ R63, R21, R90 ;  /* 0x0000005a153f7221 */ /* 0x001fcc0000010000 */
[----:B------:R-:W0:Y:S01]  /*a160*/  MUFU.EX2 R47, R47 ;  /* 0x0000002f002f7308 */ /* 0x000e220000000800 */
[----:B------:R-:W-:-:S07]  /*a170*/  FFMA.FTZ R73, R73, R58, -R10 ;  /* 0x0000003a49497223 */ /* 0x000fce000001080a */
[----:B------:R-:W1:Y:S01]  /*a180*/  MUFU.EX2 R91, R91 ;  /* 0x0000005b005b7308 */ /* 0x000e620000000800 */
[----:B------:R-:W-:-:S07]  /*a190*/  FFMA.FTZ R80, R65, R58, -R10 ;  /* 0x0000003a41507223 */ /* 0x000fce000001080a */
[----:B------:R3:W-:Y:S01]  /*a1a0*/  MUFU.EX2 R127, R72 ;  /* 0x00000048007f7308 */ /* 0x0007e20000000800 */
[----:B------:R-:W-:-:S01]  /*a1b0*/  FFMA.FTZ R86, R69, R58, -R10 ;  /* 0x0000003a45567223 */ /* 0x000fc2000001080a */
[----:B--2---:R-:W-:Y:S01]  /*a1c0*/  FADD.FTZ R65, R45, R88 ;  /* 0x000000582d417221 */ /* 0x004fe20000010000 */
[----:B---3--:R-:W-:-:S05]  /*a1d0*/  FFMA.FTZ R72, R75, R58, -R10 ;  /* 0x0000003a4b487223 */ /* 0x008fca000001080a */
[----:B------:R-:W2:Y:S01]  /*a1e0*/  MUFU.EX2 R71, R71 ;  /* 0x0000004700477308 */ /* 0x000ea20000000800 */
[----:B------:R-:W-:Y:S02]  /*a1f0*/  @!P2 VIADD R0, R0, 0x13240 ;  /* 0x000132400000a836 */ /* 0x000fe40000000000 */
[----:B------:R-:W-:Y:S01]  /*a200*/  FADD.FTZ R69, R24, R63 ;  /* 0x0000003f18457221 */ /* 0x000fe20000010000 */
[----:B------:R-:W-:-:S04]  /*a210*/  FFMA.FTZ R76, R79, R58, -R10 ;  /* 0x0000003a4f4c7223 */ /* 0x000fc8000001080a */
[----:B------:R-:W3:Y:S01]  /*a220*/  MUFU.EX2 R89, R89 ;  /* 0x0000005900597308 */ /* 0x000ee20000000800 */
[----:B----4-:R-:W-:-:S01]  /*a230*/  FADD.FTZ R88, R40, R65 ;  /* 0x0000004128587221 */ /* 0x010fc20000010000 */
[----:B------:R-:W-:Y:S01]  /*a240*/  FFMA.FTZ R61, R27, R58, -R10 ;  /* 0x0000003a1b3d7223 */ /* 0x000fe2000001080a */
[----:B-----5:R-:W-:-:S05]  /*a250*/  FADD.FTZ R90, R70, R69 ;  /* 0x00000045465a7221 */ /* 0x020fca0000010000 */
[----:B------:R-:W4:Y:S01]  /*a260*/  MUFU.EX2 R72, R72 ;  /* 0x0000004800487308 */ /* 0x000f220000000800 */
[----:B------:R-:W-:-:S01]  /*a270*/  FFMA.FTZ R74, R77, R58, -R10 ;  /* 0x0000003a4d4a7223 */ /* 0x000fc2000001080a */
[----:B------:R-:W-:Y:S01]  /*a280*/  @!P2 PRMT R27, RZ, 0x654, R0 ;  /* 0x00000654ff1ba816 */ /* 0x000fe20000000000 */
[----:B------:R-:W-:-:S01]  /*a290*/  FFMA.FTZ R63, R29, R58, -R10 ;  /* 0x0000003a1d3f7223 */ /* 0x000fc2000001080a */
[----:B------:R-:W-:-:S04]  /*a2a0*/  FFMA.FTZ R29, R33, R58, -R10 ;  /* 0x0000003a211d7223 */ /* 0x000fc8000001080a */
[----:B------:R-:W5:Y:S01]  /*a2b0*/  MUFU.EX2 R73, R73 ;  /* 0x0000004900497308 */ /* 0x000f620000000800 */
[----:B------:R-:W-:-:S01]  /*a2c0*/  FFMA.FTZ R43, R43, R58, -R10 ;  /* 0x0000003a2b2b7223 */ /* 0x000fc2000001080a */
[----:B0-----:R-:W-:Y:S01]  /*a2d0*/  FADD.FTZ R33, R47, R88 ;  /* 0x000000582f217221 */ /* 0x001fe20000010000 */
[----:B-1----:R-:W-:-:S01]  /*a2e0*/  FADD.FTZ R90, R91, R90 ;  /* 0x0000005a5b5a7221 */ /* 0x002fc20000010000 */
[----:B------:R-:W-:Y:S01]  /*a2f0*/  FFMA.FTZ R75, R83, R58, -R10 ;  /* 0x0000003a534b7223 */ /* 0x000fe2000001080a */
[----:B------:R0:W-:Y:S03]  /*a300*/  @!P2 SYNCS.ARRIVE.TRANS64.RED.A1T0 RZ, [R27+URZ], RZ ;  /* 0x000000ff1bffa9a7 */ /* 0x0001e6000810043f */
[----:B------:R-:W1:Y:S01]  /*a310*/  MUFU.EX2 R97, R97 ;  /* 0x0000006100617308 */ /* 0x000e620000000800 */
[----:B------:R-:W-:-:S01]  /*a320*/  FADD.FTZ R88, R42, R33 ;  /* 0x000000212a587221 */ /* 0x000fc20000010000 */
[-CC-:B------:R-:W-:Y:S01]  /*a330*/  FFMA.FTZ R79, R81, R58.reuse, -R10.reuse ;  /* 0x0000003a514f7223 */ /* 0x180fe2000001080a */
[----:B0-----:R-:W-:-:S05]  /*a340*/  FFMA.FTZ R27, R9, R58, -R10 ;  /* 0x0000003a091b7223 */ /* 0x001fca000001080a */
[----:B------:R-:W0:Y:S01]  /*a350*/  MUFU.EX2 R76, R76 ;  /* 0x0000004c004c7308 */ /* 0x000e220000000800 */
[----:B------:R-:W-:-:S07]  /*a360*/  FFMA.FTZ R82, R87, R58, -R10 ;  /* 0x0000003a57527223 */ /* 0x000fce000001080a */
[----:B------:R-:W0:Y:S08]  /*a370*/  MUFU.EX2 R74, R74 ;  /* 0x0000004a004a7308 */ /* 0x000e300000000800 */
[----:B------:R2:W-:Y:S02]  /*a380*/  MUFU.EX2 R9, R43 ;  /* 0x0000002b00097308 */ /* 0x0005e40000000800 */
[----:B--2---:R-:W-:-:S06]  /*a390*/  FADD.FTZ R43, R71, R90 ;  /* 0x0000005a472b7221 */ /* 0x004fcc0000010000 */
[----:B------:R-:W2:Y:S01]  /*a3a0*/  MUFU.EX2 R99, R99 ;  /* 0x0000006300637308 */ /* 0x000ea20000000800 */
[----:B------:R-:W-:-:S07]  /*a3b0*/  FFMA.FTZ R77, R121, R58, -R10 ;  /* 0x0000003a794d7223 */ /* 0x000fce000001080a */
[----:B------:R3:W-:Y:S08]  /*a3c0*/  MUFU.EX2 R0, R61 ;  /* 0x0000003d00007308 */ /* 0x0007f00000000800 */
[----:B------:R-:W2:Y:S01]  /*a3d0*/  MUFU.EX2 R75, R75 ;  /* 0x0000004b004b7308 */ /* 0x000ea20000000800 */
[----:B---3--:R-:W-:-:S01]  /*a3e0*/  FADD.FTZ R61, R89, R88 ;  /* 0x00000058593d7221 */ /* 0x008fc20000010000 */
[----:B----4-:R-:W-:-:S03]  /*a3f0*/  FADD.FTZ R88, R72, R43 ;  /* 0x0000002b48587221 */ /* 0x010fc60000010000 */
[----:B------:R-:W-:Y:S01]  /*a400*/  FADD.FTZ R90, R44, R61 ;  /* 0x0000003d2c5a7221 */ /* 0x000fe20000010000 */
[----:B-----5:R-:W-:-:S02]  /*a410*/  FADD.FTZ R61, R73, R88 ;  /* 0x00000058493d7221 */ /* 0x020fc40000010000 */
[----:B------:R-:W3:Y:S01]  /*a420*/  MUFU.EX2 R79, R79 ;  /* 0x0000004f004f7308 */ /* 0x000ee20000000800 */
[----:B-1----:R-:W-:-:S01]  /*a430*/  FADD.FTZ R65, R97, R90 ;  /* 0x0000005a61417221 */ /* 0x002fc20000010000 */
[----:B0-----:R-:W-:Y:S01]  /*a440*/  FADD.FTZ R61, R76, R61 ;  /* 0x0000003d4c3d7221 */ /* 0x001fe20000010000 */
[----:B------:R-:W-:-:S05]  /*a450*/  FFMA.FTZ R43, R48, R58, -R10 ;  /* 0x0000003a302b7223 */ /* 0x000fca000001080a */
[----:B------:R-:W0:Y:S01]  /*a460*/  MUFU.EX2 R85, R85 ;  /* 0x0000005500557308 */ /* 0x000e220000000800 */
[----:B------:R-:W-:-:S01]  /*a470*/  FADD.FTZ R48, R46, R65 ;  /* 0x000000412e307221 */ /* 0x000fc20000010000 */
[----:B------:R-:W-:-:S06]  /*a480*/  FADD.FTZ R88, R74, R61 ;  /* 0x0000003d4a587221 */ /* 0x000fcc0000010000 */
[----:B------:R-:W1:Y:S01]  /*a490*/  MUFU.EX2 R82, R82 ;  /* 0x0000005200527308 */ /* 0x000e620000000800 */
[----:B------:R-:W-:-:S01]  /*a4a0*/  FFMA.FTZ R81, R125, R58, -R10 ;  /* 0x0000003a7d517223 */ /* 0x000fc2000001080a */
[----:B--2---:R-:W-:Y:S01]  /*a4b0*/  FADD.FTZ R61, R99, R48 ;  /* 0x00000030633d7221 */ /* 0x004fe20000010000 */
[----:B------:R-:W-:-:S05]  /*a4c0*/  FADD.FTZ R88, R75, R88 ;  /* 0x000000584b587221 */ /* 0x000fca0000010000 */
[----:B------:R-:W2:Y:S01]  /*a4d0*/  MUFU.EX2 R77, R77 ;  /* 0x0000004d004d7308 */ /* 0x000ea20000000800 */
[----:B------:R-:W-:-:S01]  /*a4e0*/  FFMA.FTZ R33, R37, R58, -R10 ;  /* 0x0000003a25217223 */ /* 0x000fc2000001080a */
[-CC-:B------:R-:W-:Y:S01]  /*a4f0*/  FFMA.FTZ R51, R51, R58.reuse, -R10.reuse ;  /* 0x0000003a33337223 */ /* 0x180fe2000001080a */
[----:B------:R-:W-:-:S01]  /*a500*/  FFMA.FTZ R55, R55, R58, -R10 ;  /* 0x0000003a37377223 */ /* 0x000fc2000001080a */
[----:B------:R-:W-:-:S04]  /*a510*/  FFMA.FTZ R37, R26, R58, -R10 ;  /* 0x0000003a1a257223 */ /* 0x000fc8000001080a */
[----:B------:R-:W4:Y:S01]  /*a520*/  MUFU.EX2 R57, R57 ;  /* 0x0000003900397308 */ /* 0x000f220000000800 */
[----:B------:R-:W-:-:S01]  /*a530*/  FFMA.FTZ R109, R109, R58, -R10 ;  /* 0x0000003a6d6d7223 */ /* 0x000fc2000001080a */
[-CC-:B------:R-:W-:Y:S01]  /*a540*/  FFMA.FTZ R67, R67, R58.reuse, -R10.reuse ;  /* 0x0000003a43437223 */ /* 0x180fe2000001080a */
[----:B------:R-:W-:-:S01]  /*a550*/  FFMA.FTZ R31, R31, R58, -R10 ;  /* 0x0000003a1f1f7223 */ /* 0x000fc2000001080a */
[-CC-:B------:R-:W-:Y:S01]  /*a560*/  FFMA.FTZ R113, R113, R58.reuse, -R10.reuse ;  /* 0x0000003a71717223 */ /* 0x180fe2000001080a */
[----:B------:R-:W-:-:S03]  /*a570*/  FFMA.FTZ R115, R115, R58, -R10 ;  /* 0x0000003a73737223 */ /* 0x000fc6000001080a */
[----:B------:R-:W5:Y:S01]  /*a580*/  MUFU.EX2 R78, R78 ;  /* 0x0000004e004e7308 */ /* 0x000f620000000800 */
[----:B------:R-:W-:-:S01]  /*a590*/  FADD.FTZ R90, R50, R61 ;  /* 0x0000003d325a7221 */ /* 0x000fc20000010000 */
[----:B------:R-:W-:Y:S01]  /*a5a0*/  FFMA.FTZ R10, R41, R58, -R10 ;  /* 0x0000003a290a7223 */ /* 0x000fe2000001080a */
[----:B---3--:R-:W-:-:S01]  /*a5b0*/  FADD.FTZ R41, R79, R88 ;  /* 0x000000584f297221 */ /* 0x008fc20000010000 */
[----:B------:R-:W-:-:S04]  /*a5c0*/  F2FP.SATFINITE.E4M3.F32.PACK_AB_MERGE_C R152, R39, R36, RZ ;  /* 0x000000242798723e */ /* 0x000fc800048070ff */
[----:B------:R-:W3:Y:S01]  /*a5d0*/  MUFU.EX2 R81, R81 ;  /* 0x0000005100517308 */ /* 0x000ee20000000800 */
[----:B0-----:R-:W-:-:S01]  /*a5e0*/  FADD.FTZ R39, R85, R90 ;  /* 0x0000005a55277221 */ /* 0x001fc20000010000 */
[----:B-1----:R-:W-:Y:S01]  /*a5f0*/  FADD.FTZ R36, R82, R41 ;  /* 0x0000002952247221 */ /* 0x002fe20000010000 */
[----:B------:R-:W-:-:S05]  /*a600*/  F2FP.SATFINITE.E4M3.F32.PACK_AB_MERGE_C R154, R47, R40, RZ ;  /* 0x000000282f9a723e */ /* 0x000fca00048070ff */
[----:B------:R-:W0:Y:S01]  /*a610*/  MUFU.EX2 R101, R101 ;  /* 0x0000006500657308 */ /* 0x000e220000000800 */
[----:B------:R-:W-:-:S01]  /*a620*/  FADD.FTZ R40, R52, R39 ;  /* 0x0000002734287221 */ /* 0x000fc20000010000 */
[----:B--2---:R-:W-:-:S06]  /*a630*/  FADD.FTZ R39, R77, R36 ;  /* 0x000000244d277221 */ /* 0x004fcc0000010000 */
[----:B------:R-:W1:Y:S01]  /*a640*/  MUFU.EX2 R84, R84 ;  /* 0x0000005400547308 */ /* 0x000e620000000800 */
[----:B----4-:R-:W-:-:S01]  /*a650*/  FADD.FTZ R41, R57, R40 ;  /* 0x0000002839297221 */ /* 0x010fc20000010000 */
[----:B-----5:R-:W-:-:S06]  /*a660*/  FADD.FTZ R36, R78, R39 ;  /* 0x000000274e247221 */ /* 0x020fcc0000010000 */
[----:B------:R-:W2:Y:S08]  /*a670*/  MUFU.EX2 R56, R131 ;  /* 0x0000008300387308 */ /* 0x000eb00000000800 */
[----:B------:R-:W4:Y:S01]  /*a680*/  MUFU.EX2 R11, R11 ;  /* 0x0000000b000b7308 */ /* 0x000f220000000800 */
[----:B------:R-:W-:-:S01]  /*a690*/  FADD.FTZ R40, R54, R41 ;  /* 0x0000002936287221 */ /* 0x000fc20000010000 */
[----:B---3--:R-:W-:-:S06]  /*a6a0*/  FADD.FTZ R39, R81, R36 ;  /* 0x0000002451277221 */ /* 0x008fcc0000010000 */
[----:B------:R-:W3:Y:S01]  /*a6b0*/  MUFU.EX2 R107, R107 ;  /* 0x0000006b006b7308 */ /* 0x000ee20000000800 */
[----:B0-----:R-:W-:-:S07]  /*a6c0*/  F2FP.SATFINITE.E4M3.F32.PACK_AB_MERGE_C R136, R101, R54, RZ ;  /* 0x000000366588723e */ /* 0x001fce00048070ff */
[----:B------:R-:W0:Y:S01]  /*a6d0*/  MUFU.EX2 R80, R80 ;  /* 0x0000005000507308 */ /* 0x000e220000000800 */
[----:B------:R-:W-:-:S01]  /*a6e0*/  FADD.FTZ R101, R101, R40 ;  /* 0x0000002865657221 */ /* 0x000fc20000010000 */
[----:B-1----:R-:W-:-:S06]  /*a6f0*/  FADD.FTZ R36, R84, R39 ;  /* 0x0000002754247221 */ /* 0x002fcc0000010000 */
[----:B------:R-:W1:Y:S08]  /*a700*/  MUFU.EX2 R62, R62 ;  /* 0x0000003e003e7308 */ /* 0x000e700000000800 */
[----:B------:R-:W5:Y:S01]  /*a710*/  MUFU.EX2 R25, R25 ;  /* 0x0000001900197308 */ /* 0x000f620000000800 */
[----:B--2---:R-:W-:-:S01]  /*a720*/  FADD.FTZ R40, R56, R101 ;  /* 0x0000006538287221 */ /* 0x004fc20000010000 */
[----:B----4-:R-:W-:-:S06]  /*a730*/  FADD.FTZ R39, R11, R36 ;  /* 0x000000240b277221 */ /* 0x010fcc0000010000 */
[----:B------:R-:W2:Y:S01]  /*a740*/  MUFU.EX2 R86, R86 ;  /* 0x0000005600567308 */ /* 0x000ea20000000800 */
[----:B---3--:R-:W-:-:S01]  /*a750*/  FADD.FTZ R41, R107, R40 ;  /* 0x000000286b297221 */ /* 0x008fc20000010000 */
[----:B0-----:R-:W-:-:S06]  /*a760*/  FADD.FTZ R36, R80, R39 ;  /* 0x0000002750247221 */ /* 0x001fcc0000010000 */
[----:B------:R-:W0:Y:S01]  /*a770*/  MUFU.EX2 R28, R137 ;  /* 0x00000089001c7308 */ /* 0x000e220000000800 */
[----:B------:R-:W-:Y:S01]  /*a780*/  F2FP.SATFINITE.E4M3.F32.PACK_AB_MERGE_C R152, R12, R3, R152 ;  /* 0x000000030c98723e */ /* 0x000fe20004807098 */
[----:B-1----:R-:W-:Y:S01]  /*a790*/  FADD.FTZ R40, R62, R41 ;  /* 0x000000293e287221 */ /* 0x002fe20000010000 */
[----:B-----5:R-:W-:-:S01]  /*a7a0*/  FADD.FTZ R3, R25, R36 ;  /* 0x0000002419037221 */ /* 0x020fc20000010000 */
[----:B------:R-:W-:-:S04]  /*a7b0*/  F2FP.SATFINITE.E4M3.F32.PACK_AB_MERGE_C R138, R111, R62, RZ ;  /* 0x0000003e6f8a723e */ /* 0x000fc800048070ff */
[----:B------:R-:W1:Y:S01]  /*a7c0*/  MUFU.EX2 R30, R139 ;  /* 0x0000008b001e7308 */ /* 0x000e620000000800 */
[----:B------:R-:W-:-:S01]  /*a7d0*/  FADD.FTZ R111, R111, R40 ;  /* 0x000000286f6f7221 */ /* 0x000fc20000010000 */
[----:B--2---:R-:W-:-:S06]  /*a7e0*/  FADD.FTZ R3, R86, R3 ;  /* 0x0000000356037221 */ /* 0x004fcc0000010000 */
[----:B------:R-:W2:Y:S01]  /*a7f0*/  MUFU.EX2 R27, R27 ;  /* 0x0000001b001b7308 */ /* 0x000ea20000000800 */
[----:B------:R-:W-:Y:S01]  /*a800*/  F2FP.SATFINITE.E4M3.F32.PACK_AB_MERGE_C R154, R45, R38, R154 ;  /* 0x000000262d9a723e */ /* 0x000fe2000480709a */
[----:B0-----:R-:W-:-:S06]  /*a810*/  FADD.FTZ R36, R28, R111 ;  /* 0x0000006f1c247221 */ /* 0x001fcc0000010000 */
[----:B------:R-:W0:Y:S01]  /*a820*/  MUFU.EX2 R117, R117 ;  /* 0x0000007500757308 */ /* 0x000e220000000800 */
[----:B------:R-:W-:-:S07]  /*a830*/  FADD.FTZ R38, R0, R3 ;  /* 0x0000000300267221 */ /* 0x000fce0000010000 */
[----:B------:R-:W3:Y:S01]  /*a840*/  MUFU.EX2 R26, R63 ;  /* 0x0000003f001a7308 */ /* 0x000ee20000000800 */
[----:B------:R-:W-:-:S07]  /*a850*/  FADD.FTZ R3, R35, R36 ;  /* 0x0000002423037221 */ /* 0x000fce0000010000 */
[----:B------:R-:W-:Y:S01]  /*a860*/  MUFU.EX2 R34, R34 ;  /* 0x0000002200227308 */ /* 0x000fe20000000800 */
[----:B------:R-:W-:-:S07]  /*a870*/  FADD.FTZ R38, R9, R38 ;  /* 0x0000002609267221 */ /* 0x000fce0000010000 */
[----:B------:R-:W4:Y:S08]  /*a880*/  MUFU.EX2 R53, R53 ;  /* 0x0000003500357308 */ /* 0x000f300000000800 */
[----:B------:R-:W5:Y:S08]  /*a890*/  MUFU.EX2 R32, R32 ;  /* 0x0000002000207308 */ /* 0x000f700000000800 */
[----:B------:R-:W5:Y:S01]  /*a8a0*/  MUFU.EX2 R29, R29 ;  /* 0x0000001d001d7308 */ /* 0x000f620000000800 */
[----:B-1----:R-:W-:-:S07]  /*a8b0*/  FADD.FTZ R40, R30, R3 ;  /* 0x000000031e287221 */ /* 0x002fce0000010000 */
[----:B------:R-:W1:Y:S01]  /*a8c0*/  MUFU.EX2 R49, R49 ;  /* 0x0000003100317308 */ /* 0x000e620000000800 */
[----:B--2---:R-:W-:-:S01]  /*a8d0*/  FADD.FTZ R3, R27, R38 ;  /* 0x000000261b037221 */ /* 0x004fc20000010000 */
[----:B------:R-:W-:-:S06]  /*a8e0*/  F2FP.SATFINITE.E4M3.F32.PACK_AB_MERGE_C R15, R15, R20, RZ ;  /* 0x000000140f0f723e */ /* 0x000fcc00048070ff */
[----:B------:R-:W2:Y:S01]  /*a8f0*/  MUFU.EX2 R48, R51 ;  /* 0x0000003300307308 */ /* 0x000ea20000000800 */
[C---:B0-----:R-:W-:Y:S01]  /*a900*/  F2FP.SATFINITE.E4M3.F32.PACK_AB_MERGE_C R140, R117.reuse, R30, RZ ;  /* 0x0000001e758c723e */ /* 0x041fe200048070ff */
[----:B------:R-:W-:Y:S01]  /*a910*/  FADD.FTZ R117, R117, R40 ;  /* 0x0000002875757221 */ /* 0x000fe20000010000 */
[----:B---3--:R-:W-:-:S05]  /*a920*/  F2FP.SATFINITE.E4M3.F32.PACK_AB_MERGE_C R27, R26, R27, RZ ;  /* 0x0000001b1a1b723e */ /* 0x008fca00048070ff */
[----:B------:R-:W0:Y:S01]  /*a930*/  MUFU.EX2 R33, R33 ;  /* 0x0000002100217308 */ /* 0x000e220000000800 */
[----:B------:R-:W-:-:S01]  /*a940*/  FADD.FTZ R26, R26, R3 ;  /* 0x000000031a1a7221 */ /* 0x000fc20000010000 */
[----:B----4-:R-:W-:Y:S01]  /*a950*/  F2FP.SATFINITE.E4M3.F32.PACK_AB_MERGE_C R142, R53, R34, RZ ;  /* 0x00000022358e723e */ /* 0x010fe200048070ff */
[----:B-----5:R-:W-:-:S05]  /*a960*/  FADD.FTZ R30, R32, R117 ;  /* 0x00000075201e7221 */ /* 0x020fca0000010000 */
[----:B------:R-:W3:Y:S01]  /*a970*/  MUFU.EX2 R20, R55 ;  /* 0x0000003700147308 */ /* 0x000ee20000000800 */
[----:B------:R-:W-:-:S01]  /*a980*/  FADD.FTZ R3, R29, R26 ;  /* 0x0000001a1d037221 */ /* 0x000fc20000010000 */
[C---:B-1----:R-:W-:Y:S01]  /*a990*/  F2FP.SATFINITE.E4M3.F32.PACK_AB_MERGE_C R142, R49.reuse, R32, R142 ;  /* 0x00000020318e723e */ /* 0x042fe2000480708e */
[----:B------:R-:W-:-:S05]  /*a9a0*/  FADD.FTZ R49, R49, R30 ;  /* 0x0000001e31317221 */ /* 0x000fca0000010000 */
[----:B------:R-:W1:Y:S01]  /*a9b0*/  MUFU.EX2 R64, R64 ;  /* 0x0000004000407308 */ /* 0x000e620000000800 */
[----:B--2---:R-:W-:-:S07]  /*a9c0*/  FADD.FTZ R26, R48, R3 ;  /* 0x00000003301a7221 */ /* 0x004fce0000010000 */
[----:B------:R-:W2:Y:S01]  /*a9d0*/  MUFU.EX2 R37, R37 ;  /* 0x0000002500257308 */ /* 0x000ea20000000800 */
[----:B------:R-:W-:-:S01]  /*a9e0*/  FADD.FTZ R34, R34, R49 ;  /* 0x0000003122227221 */ /* 0x000fc20000010000 */
[----:B0-----:R-:W-:-:S06]  /*a9f0*/  FADD.FTZ R3, R33, R26 ;  /* 0x0000001a21037221 */ /* 0x001fcc0000010000 */
[----:B------:R-:W0:Y:S01]  /*aa00*/  MUFU.EX2 R119, R119 ;  /* 0x0000007700777308 */ /* 0x000e220000000800 */
[----:B------:R-:W-:-:S07]  /*aa10*/  F2FP.SATFINITE.E4M3.F32.PACK_AB_MERGE_C R70, R91, R70, RZ ;  /* 0x000000465b46723e */ /* 0x000fce00048070ff */
[----:B------:R-:W4:Y:S01]  /*aa20*/  MUFU.EX2 R12, R43 ;  /* 0x0000002b000c7308 */ /* 0x000f220000000800 */
[----:B------:R-:W-:-:S01]  /*aa30*/  FADD.FTZ R53, R53, R34 ;  /* 0x0000002235357221 */ /* 0x000fc20000010000 */
[----:B---3--:R-:W-:-:S06]  /*aa40*/  F2FP.SATFINITE.E4M3.F32.PACK_AB_MERGE_C R33, R20, R33, RZ ;  /* 0x000000211421723e */ /* 0x008fcc00048070ff */
[----:B------:R-:W3:Y:S01]  /*aa50*/  MUFU.EX2 R66, R66 ;  /* 0x0000004200427308 */ /* 0x000ee20000000800 */
[----:B------:R-:W-:-:S07]  /*aa60*/  FADD.FTZ R20, R20, R3 ;  /* 0x0000000314147221 */ /* 0x000fce0000010000 */
[----:B------:R-:W5:Y:S01]  /*aa70*/  MUFU.EX2 R109, R109 ;  /* 0x0000006d006d7308 */ /* 0x000f620000000800 */
[----:B------:R-:W-:Y:S01]  /*aa80*/  F2FP.SATFINITE.E4M3.F32.PACK_AB_MERGE_C R155, R24, R21, R70 ;  /* 0x00000015189b723e */ /* 0x000fe20004807046 */
[----:B-1----:R-:W-:-:S06]  /*aa90*/  FADD.FTZ R24, R64, R53 ;  /* 0x0000003540187221 */ /* 0x002fcc0000010000 */
[----:B------:R-:W1:Y:S01]  /*aaa0*/  MUFU.EX2 R123, R123 ;  /* 0x0000007b007b7308 */ /* 0x000e620000000800 */
[----:B--2---:R-:W-:-:S07]  /*aab0*/  FADD.FTZ R3, R37, R20 ;  /* 0x0000001425037221 */ /* 0x004fce0000010000 */
[----:B------:R-:W2:Y:S01]  /*aac0*/  MUFU.EX2 R36, R67 ;  /* 0x0000004300247308 */ /* 0x000ea20000000800 */
[----:B------:R-:W-:Y:S01]  /*aad0*/  F2FP.SATFINITE.E4M3.F32.PACK_AB_MERGE_C R153, R14, R13, R15 ;  /* 0x0000000d0e99723e */ /* 0x000fe2000480700f */
[----:B0-----:R-:W-:-:S06]  /*aae0*/  FADD.FTZ R13, R119, R24 ;  /* 0x00000018770d7221 */ /* 0x001fcc0000010000 */
[----:B------:R-:W0:Y:S01]  /*aaf0*/  MUFU.EX2 R68, R68 ;  /* 0x0000004400447308 */ /* 0x000e220000000800 */
[----:B----4-:R-:W-:-:S07]  /*ab00*/  FADD.FTZ R20, R12, R3 ;  /* 0x000000030c147221 */ /* 0x010fce0000010000 */
[----:B------:R-:W4:Y:S01]  /*ab10*/  MUFU.EX2 R31, R31 ;  /* 0x0000001f001f7308 */ /* 0x000f220000000800 */
[----:B---3--:R-:W-:-:S01]  /*ab20*/  FADD.FTZ R24, R66, R13 ;  /* 0x0000000d42187221 */ /* 0x008fc20000010000 */
[----:B-----5:R-:W-:-:S06]  /*ab30*/  FADD.FTZ R3, R109, R20 ;  /* 0x000000146d037221 */ /* 0x020fcc0000010000 */
[----:B------:R-:W3:Y:S01]  /*ab40*/  MUFU.EX2 R14, R113 ;  /* 0x00000071000e7308 */ /* 0x000ee20000000800 */
[C---:B-1----:R-:W-:Y:S01]  /*ab50*/  F2FP.SATFINITE.E4M3.F32.PACK_AB_MERGE_C R66, R123.reuse, R66, RZ ;  /* 0x000000427b42723e */ /* 0x042fe200048070ff */
[----:B------:R-:W-:Y:S01]  /*ab60*/  FADD.FTZ R123, R123, R24 ;  /* 0x000000187b7b7221 */ /* 0x000fe20000010000 */
[----:B--2---:R-:W-:-:S05]  /*ab70*/  F2FP.SATFINITE.E4M3.F32.PACK_AB_MERGE_C R109, R36, R109, RZ ;  /* 0x0000006d246d723e */ /* 0x004fca00048070ff */
[----:B------:R-:W-:Y:S01]  /*ab80*/  MUFU.EX2 R8, R8 ;  /* 0x0000000800087308 */ /* 0x000fe20000000800 */
[----:B------:R-:W-:-:S07]  /*ab90*/  FADD.FTZ R36, R36, R3 ;  /* 0x0000000324247221 */ /* 0x000fce0000010000 */
[----:B------:R-:W-:Y:S01]  /*aba0*/  MUFU.EX2 R129, R129 ;  /* 0x0000008100817308 */ /* 0x000fe20000000800 */
[----:B------:R-:W-:-:S07]  /*abb0*/  ISETP.GE.AND P1, PT, R105, 0xa1, PT ;  /* 0x000000a16900780c */ /* 0x000fce0003f26270 */
[----:B------:R-:W1:Y:S08]  /*abc0*/  MUFU.EX2 R115, R115 ;  /* 0x0000007300737308 */ /* 0x000e700000000800 */
[----:B------:R-:W2:Y:S01]  /*abd0*/  MUFU.EX2 R10, R10 ;  /* 0x0000000a000a7308 */ /* 0x000ea20000000800 */
[----:B------:R-:W-:Y:S01]  /*abe0*/  F2FP.SATFINITE.E4M3.F32.PACK_AB_MERGE_C R141, R9, R0, R27 ;  /* 0x00000000098d723e */ /* 0x000fe2000480701b */
[----:B0-----:R-:W-:Y:S01]  /*abf0*/  FADD.FTZ R0, R68, R123 ;  /* 0x0000007b44007221 */ /* 0x001fe20000010000 */
[----:B----4-:R-:W-:-:S01]  /*ac00*/  FADD.FTZ R3, R31, R36 ;  /* 0x000000241f037221 */ /* 0x010fc20000010000 */
[----:B------:R-:W-:-:S02]  /*ac10*/  F2FP.SATFINITE.E4M3.F32.PACK_AB_MERGE_C R25, R86, R25, RZ ;  /* 0x000000195619723e */ /* 0x000fc400048070ff */
[----:B------:R-:W-:-:S01]  /*ac20*/  FADD.FTZ R9, R127, R0 ;  /* 0x000000007f097221 */ /* 0x000fc20000010000 */
[----:B---3--:R-:W-:Y:S01]  /*ac30*/  FADD.FTZ R0, R14, R3 ;  /* 0x000000030e007221 */ /* 0x008fe20000010000 */
[----:B------:R-:W-:Y:S01]  /*ac40*/  F2FP.SATFINITE.E4M3.F32.PACK_AB_MERGE_C R139, R80, R11, R25 ;  /* 0x0000000b508b723e */ /* 0x000fe20004807019 */
[----:B------:R-:W-:Y:S01]  /*ac50*/  IMAD.MOV.U32 R55, RZ, RZ, RZ ;  /* 0x000000ffff377224 */ /* 0x000fe200078e00ff */
[----:B------:R-:W-:Y:S01]  /*ac60*/  F2FP.SATFINITE.E4M3.F32.PACK_AB_MERGE_C R148, R97, R44, RZ ;  /* 0x0000002c6194723e */ /* 0x000fe200048070ff */
[----:B-1----:R-:W-:Y:S01]  /*ac70*/  FADD.FTZ R15, R115, R0 ;  /* 0x00000000730f7221 */ /* 0x002fe20000010000 */
[----:B------:R-:W-:Y:S02]  /*ac80*/  F2FP.SATFINITE.E4M3.F32.PACK_AB_MERGE_C R150, R85, R50, RZ ;  /* 0x000000325596723e */ /* 0x000fe400048070ff */
[----:B------:R-:W-:Y:S01]  /*ac90*/  F2FP.SATFINITE.E4M3.F32.PACK_AB_MERGE_C R11, R129, R8, RZ ;  /* 0x00000008810b723e */ /* 0x000fe200048070ff */
[----:B------:R-:W-:-:S01]  /*aca0*/  FADD.FTZ R8, R8, R9 ;  /* 0x0000000908087221 */ /* 0x000fc20000010000 */
[----:B------:R-:W-:-:S02]  /*acb0*/  F2FP.SATFINITE.E4M3.F32.PACK_AB_MERGE_C R73, R76, R73, RZ ;  /* 0x000000494c49723e */ /* 0x000fc400048070ff */
[----:B--2---:R-:W-:Y:S01]  /*acc0*/  F2FP.SATFINITE.E4M3.F32.PACK_AB_MERGE_C R3, R10, R115, RZ ;  /* 0x000000730a03723e */ /* 0x004fe200048070ff */
[----:B------:R-:W-:Y:S01]  /*acd0*/  BSSY B0, `(.L_x_11134) ;  /* 0x0000335000007945 */ /* 0x000fe20003800000 */
[----:B------:R-:W-:Y:S02]  /*ace0*/  F2FP.SATFINITE.E4M3.F32.PACK_AB_MERGE_C R79, R82, R79, RZ ;  /* 0x0000004f524f723e */ /* 0x000fe400048070ff */
[----:B------:R-:W-:Y:S01]  /*acf0*/  F2FP.SATFINITE.E4M3.F32.PACK_AB_MERGE_C R81, R84, R81, RZ ;  /* 0x000000515451723e */ /* 0x000fe200048070ff */
[----:B------:R-:W-:-:S01]  /*ad00*/  FADD.FTZ R20, R129, R8 ;  /* 0x0000000881147221 */ /* 0x000fc20000010000 */
[----:B------:R-:W-:Y:S01]  /*ad10*/  F2FP.SATFINITE.E4M3.F32.PACK_AB_MERGE_C R148, R89, R42, R148 ;  /* 0x0000002a5994723e */ /* 0x000fe20004807094 */
[----:B------:R-:W-:-:S01]  /*ad20*/  FADD.FTZ R15, R10, R15 ;  /* 0x0000000f0a0f7221 */ /* 0x000fc20000010000 */
        /* <DEDUP_REMOVED lines=12> */
[----:B------:R-:W-:Y:S01]  /*adf0*/  ISETP.NE.AND P0, PT, R106, RZ, PT ;  /* 0x000000ff6a00720c */ /* 0x000fe20003f05270 */
        /* <DEDUP_REMOVED lines=31> */
[----:B------:R-:W-:Y:S06]  /*aff0*/  @!P1 BRA `(.L_x_11135) ;  /* 0x0000003000089947 */ /* 0x000fec0003800000 */
[----:B------:R0:W5:Y:S01]  /*b000*/  LDL.LU R9, [R1+0xc] ;  /* 0x00000c0001097983 */ /* 0x0001620000300800 */
[----:B------:R-:W-:Y:S01]  /*b010*/  VIADD R0, R104, 0xfffffffe ;  /* 0xfffffffe68007836 */ /* 0x000fe20000000000 */
        /* <DEDUP_REMOVED lines=18> */
[----:B0-----:R-:W-:-:S07]  /*b140*/  CS2R R24, SRZ ;  /* 0x0000000000187805 */ /* 0x001fce000001ff00 */
.L_x_11147:
[----:B-----5:R-:W-:-:S04]  /*b150*/  ISETP.NE.AND P1, PT, R8, 0x1, PT ;  /* 0x000000010800780c */ /* 0x020fc80003f25270 */
[----:B------:R-:W-:-:S04]  /*b160*/  SEL R10, RZ, 0x1, P1 ;  /* 0x00000001ff0a7807 */ /* 0x000fc80000800000 */
[----:B-----5:R-:W-:-:S05]  /*b170*/  LOP3.LUT R13, R9, R10, RZ, 0x3c, !PT ;  /* 0x0000000a090d7212 */ /* 0x020fca00078e3cff */
[----:B0-----:R0:W-:Y:S01]  /*b180*/  STL [R1+0xc], R13 ;  /* 0x00000c0d01007387 */ /* 0x0011e20000100800 */
[----:B------:R-:W-:Y:S05]  /*b190*/  @!P0 BRA `(.L_x_11136) ;  /* 0x0000000000048947 */ /* 0x000fea0003800000 */
[----:B------:R-:W-:Y:S01]  /*b1a0*/  BPT.TRAP 0x1 ;  /* 0x000000040000795c */ /* 0x000fe20000300000 */
.L_x_11136:
[----:B------:R-:W-:-:S05]  /*b1b0*/  VIADD R10, R8, 0x1 ;  /* 0x00000001080a7836 */ /* 0x000fca0000000000 */
[----:B------:R-:W-:-:S04]  /*b1c0*/  ISETP.NE.AND P1, PT, R10, 0x2, PT ;  /* 0x000000020a00780c */ /* 0x000fc80003f25270 */
[----:B------:R-:W-:Y:S02]  /*b1d0*/  SEL R11, R10, RZ, P1 ;  /* 0x000000ff0a0b7207 */ /* 0x000fe40000800000 */
[----:B------:R-:W-:-:S03]  /*b1e0*/  SHF.L.U32 R10, R13, 0x1f, RZ ;  /* 0x0000001f0d0a7819 */ /* 0x000fc600000006ff */
[----:B------:R1:W-:Y:S01]  /*b1f0*/  STL [R1+0x4], R11 ;  /* 0x0000040b01007387 */ /* 0x0003e20000100800 */
[----:B0-----:R-:W-:-:S04]  /*b200*/  IMAD R13, R11, 0x8, R16 ;  /* 0x000000080b0d7824 */ /* 0x001fc800078e0210 */
[----:B------:R1:W0:Y:S01]  /*b210*/  SYNCS.PHASECHK.TRANS64.TRYWAIT P1, [R13+URZ+0x13230], R10 ;  /* 0x0132300a0d0075a7 */ /* 0x000222000802017f */
[----:B------:R-:W-:Y:S05]  /*b220*/  @!P0 BRA `(.L_x_11137) ;  /* 0x0000000000048947 */ /* 0x000fea0003800000 */
[----:B------:R-:W-:Y:S01]  /*b230*/  BPT.TRAP 0x1 ;  /* 0x000000040000795c */ /* 0x000fe20000300000 */
.L_x_11137:
[----:B------:R-:W2:Y:S01]  /*b240*/  LDL R14, [R1+0x10] ;  /* 0x00001000010e7983 */ /* 0x000ea20000100800 */
[----:B------:R-:W-:Y:S01]  /*b250*/  BSSY B1, `(.L_x_11138) ;  /* 0x0000007000017945 */ /* 0x000fe20003800000 */
[----:B--2---:R-:W-:-:S04]  /*b260*/  IMAD R14, R11, 0x280, R14 ;  /* 0x000002800b0e7824 */ /* 0x004fc800078e020e */
[C---:B------:R-:W-:Y:S02]  /*b270*/  VIADD R56, R14.reuse, 0x80 ;  /* 0x000000800e387836 */ /* 0x040fe40000000000 */
[----:B------:R-:W-:Y:S01]  /*b280*/  VIADD R21, R14, 0x100 ;  /* 0x000001000e157836 */ /* 0x000fe20000000000 */
[----:B0-----:R-:W-:Y:S06]  /*b290*/  @P1 BRA `(.L_x_11139) ;  /* 0x0000000000081947 */ /* 0x001fec0003800000 */
[----:B------:R-:W0:Y:S02]  /*b2a0*/  SYNCS.PHASECHK.TRANS64.TRYWAIT P1, [R13+URZ+0x13230], R10 ;  /* 0x0132300a0d0075a7 */ /* 0x000e24000802017f */
[----:B0-----:R-:W-:Y:S05]  /*b2b0*/  @!P1 BRA `(.L_x_11140) ;  /* 0x000000b400c09947 */ /* 0x001fea0003800000 */
.L_x_11139:
[----:B------:R-:W-:Y:S05]  /*b2c0*/  BSYNC B1 ;  /* 0x0000000000017941 */ /* 0x000fea0003800000 */
.L_x_11138:
[----:B-1----:R-:W-:Y:S01]  /*b2d0*/  IMAD.MOV.U32 R11, RZ, RZ, -0x7fffffe0 ;  /* 0x80000020ff0b7424 */ /* 0x002fe200078e00ff */
[----:B0-----:R-:W-:Y:S01]  /*b2e0*/  MOV R10, R14 ;  /* 0x0000000e000a7202 */ /* 0x001fe20000000f00 */
[----:B------:R-:W-:Y:S01]  /*b2f0*/  WARPGROUP.ARRIVE ;  /* 0x00000000000079c5 */ /* 0x000fe20000000000 */
[----:B------:R-:W-:Y:S01]  /*b300*/  R2UR UR4, R4 ;  /* 0x00000000040472ca */ /* 0x000fe200000e0000 */
[----:B------:R-:W-:Y:S01]  /*b310*/  IMAD.MOV.U32 R57, RZ, RZ, -0x7fffffe0 ;  /* 0x80000020ff397424 */ /* 0x000fe200078e00ff */
[----:B------:R-:W-:Y:S01]  /*b320*/  R2UR UR6, R10 ;  /* 0x000000000a0672ca */ /* 0x000fe200000e0000 */
[----:B------:R-:W-:Y:S01]  /*b330*/  IMAD.MOV.U32 R10, RZ, RZ, R21 ;  /* 0x000000ffff0a7224 */ /* 0x000fe200078e0015 */
[----:B------:R-:W-:Y:S01]  /*b340*/  R2UR UR7, R11 ;  /* 0x000000000b0772ca */ /* 0x000fe200000e0000 */
[----:B------:R-:W-:Y:S01]  /*b350*/  VIADD R58, R14, 0x182 ;  /* 0x000001820e3a7836 */ /* 0x000fe20000000000 */
[----:B------:R-:W-:Y:S01]  /*b360*/  R2UR UR5, R5 ;  /* 0x00000000050572ca */ /* 0x000fe200000e0000 */
[----:B------:R-:W-:Y:S01]  /*b370*/  IMAD.MOV.U32 R59, RZ, RZ, -0x7fffffe0 ;  /* 0x80000020ff3b7424 */ /* 0x000fe200078e00ff */
[----:B------:R-:W-:Y:S01]  /*b380*/  R2UR UR10, R56 ;  /* 0x00000000380a72ca */ /* 0x000fe200000e0000 */
[----:B------:R-:W-:Y:S01]  /*b390*/  VIADD R56, R14, 0x180 ;  /* 0x000001800e387836 */ /* 0x000fe20000000000 */
[----:B------:R-:W-:-:S02]  /*b3a0*/  R2UR UR11, R57 ;  /* 0x00000000390b72ca */ /* 0x000fc400000e0000 */
[----:B------:R-:W-:Y:S02]  /*b3b0*/  R2UR UR8, R4 ;  /* 0x00000000040872ca */ /* 0x000fe400000e0000 */
[----:B------:R-:W-:Y:S02]  /*b3c0*/  R2UR UR9, R5 ;  /* 0x00000000050972ca */ /* 0x000fe400000e0000 */
[----:B------:R-:W-:Y:S01]  /*b3d0*/  R2UR UR14, R10 ;  /* 0x000000000a0e72ca */ /* 0x000fe200000e0000 */
[----:B------:R-:W-:Y:S01]  /*b3e0*/  VIADD R10, R14, 0x200 ;  /* 0x000002000e0a7836 */ /* 0x000fe20000000000 */
[----:B------:R-:W-:Y:S01]  /*b3f0*/  R2UR UR15, R11 ;  /* 0x000000000b0f72ca */ /* 0x000fe200000e0000 */
[----:B------:R-:W-:Y:S01]  /*b400*/  QGMMA.64x32x32.F32.E4M3.E4M3 R120, gdesc[UR4], RZ, !UPT, gsb0 ;  /* 0x00600000047879f3 */ /* 0x000fe2000c0008ff */
[----:B------:R-:W-:Y:S02]  /*b410*/  R2UR UR12, R4 ;  /* 0x00000000040c72ca */ /* 0x000fe400000e0000 */
[----:B------:R-:W-:-:S02]  /*b420*/  R2UR UR13, R5 ;  /* 0x00000000050d72ca */ /* 0x000fc400000e0000 */
[----:B------:R-:W-:Y:S01]  /*b430*/  R2UR UR18, R56 ;  /* 0x00000000381272ca */ /* 0x000fe200000e0000 */
[----:B------:R-:W-:Y:S01]  /*b440*/  VIADD R56, R14, 0x2 ;  /* 0x000000020e387836 */ /* 0x000fe20000000000 */
[----:B------:R-:W-:Y:S02]  /*b450*/  R2UR UR19, R57 ;  /* 0x00000000391372ca */ /* 0x000fe400000e0000 */
[----:B------:R-:W-:Y:S02]  /*b460*/  R2UR UR16, R4 ;  /* 0x00000000041072ca */ /* 0x000fe400000e0000 */
[----:B------:R-:W-:Y:S02]  /*b470*/  R2UR UR17, R5 ;  /* 0x00000000051172ca */ /* 0x000fe400000e0000 */
[----:B------:R-:W-:Y:S02]  /*b480*/  R2UR UR22, R10 ;  /* 0x000000000a1672ca */ /* 0x000fe400000e0000 */
[----:B------:R-:W-:Y:S01]  /*b490*/  R2UR UR23, R11 ;  /* 0x000000000b1772ca */ /* 0x000fe200000e0000 */
[----:B------:R-:W-:Y:S01]  /*b4a0*/  IMAD.MOV.U32 R11, RZ, RZ, -0x7fffffe0 ;  /* 0x80000020ff0b7424 */ /* 0x000fe200078e00ff */
[----:B------:R-:W-:Y:S01]  /*b4b0*/  R2UR UR26, R56 ;  /* 0x00000000381a72ca */ /* 0x000fe200000e0000 */
[----:B------:R-:W-:Y:S01]  /*b4c0*/  VIADD R56, R14, 0x102 ;  /* 0x000001020e387836 */ /* 0x000fe20000000000 */
[----:B------:R-:W-:Y:S01]  /*b4d0*/  R2UR UR27, R57 ;  /* 0x00000000391b72ca */ /* 0x000fe200000e0000 */
[----:B------:R-:W-:Y:S01]  /*b4e0*/  IMAD.MOV.U32 R57, RZ, RZ, -0x7fffffe0 ;  /* 0x80000020ff397424 */ /* 0x000fe200078e00ff */
[----:B------:R-:W-:-:S02]  /*b4f0*/  R2UR UR20, R4 ;  /* 0x00000000041472ca */ /* 0x000fc400000e0000 */
[----:B------:R-:W-:Y:S02]  /*b500*/  R2UR UR21, R5 ;  /* 0x00000000051572ca */ /* 0x000fe400000e0000 */
[----:B------:R-:W-:Y:S02]  /*b510*/  R2UR UR24, R6 ;  /* 0x00000000061872ca */ /* 0x000fe400000e0000 */
[----:B------:R-:W-:Y:S02]  /*b520*/  R2UR UR25, R7 ;  /* 0x00000000071972ca */ /* 0x000fe400000e0000 */
[----:B------:R-:W-:Y:S02]  /*b530*/  IADD3 R10, R14, 0x82, RZ ;  /* 0x000000820e0a7810 */ /* 0x000fe40007ffe0ff */
[----:B------:R-:W-:Y:S02]  /*b540*/  R2UR UR7, R11 ;  /* 0x000000000b0772ca */ /* 0x000fe400000e0000 */
[----:B------:R-:W-:Y:S01]  /*b550*/  R2UR UR6, R10 ;  /* 0x000000000a0672ca */ /* 0x000fe200000e0000 */
[----:B------:R-:W-:Y:S01]  /*b560*/  VIADD R10, R14, 0x202 ;  /* 0x000002020e0a7836 */ /* 0x000fe20000000000 */
[----:B------:R-:W-:-:S02]  /*b570*/  R2UR UR4, R6 ;  /* 0x00000000060472ca */ /* 0x000fc400000e0000 */
[----:B------:R-:W-:Y:S02]  /*b580*/  R2UR UR5, R7 ;  /* 0x00000000070572ca */ /* 0x000fe400000e0000 */
[----:B------:R-:W-:Y:S01]  /*b590*/  MOV R11, 0x80000020 ;  /* 0x80000020000b7802 */ /* 0x000fe20000000f00 */
[----:B------:R-:W-:Y:S02]  /*b5a0*/  WARPGROUP.DEPBAR.LE gsb0, 0x0 ;  /* 0x00008000000079c5 */ /* 0x000fe40000010000 */
[----:B------:R-:W-:-:S06]  /*b5b0*/  WARPGROUP.ARRIVE ;  /* 0x00000000000079c5 */ /* 0x000fcc0000000000 */
[----:B------:R-:W-:Y:S01]  /*b5c0*/  QGMMA.64x32x32.F32.E4M3.E4M3 R104, gdesc[UR8], RZ, !UPT, gsb0 ;  /* 0x00600000086879f3 */ /* 0x000fe2000c0008ff */
[----:B------:R-:W-:Y:S02]  /*b5d0*/  R2UR UR10, R56 ;  /* 0x00000000380a72ca */ /* 0x000fe400000e0000 */
[----:B------:R-:W-:Y:S02]  /*b5e0*/  R2UR UR11, R57 ;  /* 0x00000000390b72ca */ /* 0x000fe400000e0000 */
[----:B------:R-:W-:Y:S02]  /*b5f0*/  R2UR UR8, R6 ;  /* 0x00000000060872ca */ /* 0x000fe400000e0000 */
[----:B------:R-:W-:Y:S01]  /*b600*/  R2UR UR9, R7 ;  /* 0x00000000070972ca */ /* 0x000fe200000e0000 */
        /* <DEDUP_REMOVED lines=16> */
[----:B------:R-:W-:Y:S03]  /*b710*/  QGMMA.64x32x32.F32.E4M3.E4M3 R56, gdesc[UR20], RZ, !UPT, gsb0 ;  /* 0x00600000143879f3 */ /* 0x000fe6000c0008ff */
        /* <DEDUP_REMOVED lines=16> */
[----:B------:R-:W-:Y:S05]  /*b820*/  @!P0 BRA `(.L_x_11141) ;  /* 0x0000000000048947 */ /* 0x000fea0003800000 */
[----:B------:R-:W-:Y:S01]  /*b830*/  BPT.TRAP 0x1 ;  /* 0x000000040000795c */ /* 0x000fe20000300000 */
.L_x_11141:
[----:B------:R-:W-:Y:S01]  /*b840*/  SHF.L.U32 R9, R9, 0x1f, RZ ;  /* 0x0000001f09097819 */ /* 0x000fe200000006ff */
[----:B------:R-:W-:-:S04]  /*b850*/  IMAD R14, R8, 0x8, R16 ;  /* 0x00000008080e7824 */ /* 0x000fc800078e0210 */
[----:B------:R0:W1:Y:S01]  /*b860*/  SYNCS.PHASECHK.TRANS64.TRYWAIT P1, [R14+URZ+0x13250], R9 ;  /* 0x013250090e0075a7 */ /* 0x000062000802017f */
[----:B------:R-:W-:Y:S05]  /*b870*/  @!P0 BRA `(.L_x_11142) ;  /* 0x0000000000048947 */ /* 0x000fea0003800000 */
[----:B------:R-:W-:Y:S01]  /*b880*/  BPT.TRAP 0x1 ;  /* 0x000000040000795c */ /* 0x000fe20000300000 */
.L_x_11142:
[----:B------:R-:W-:Y:S04]  /*b890*/  BSSY B1, `(.L_x_11143) ;  /* 0x0000004000017945 */ /* 0x000fe80003800000 */
[----:B-1----:R-:W-:Y:S05]  /*b8a0*/  @P1 BRA `(.L_x_11144) ;  /* 0x0000000000081947 */ /* 0x002fea0003800000 */
[----:B------:R-:W1:Y:S02]  /*b8b0*/  SYNCS.PHASECHK.TRANS64.TRYWAIT P1, [R14+URZ+0x13250], R9 ;  /* 0x013250090e0075a7 */ /* 0x000e64000802017f */
[----:B-1----:R-:W-:Y:S05]  /*b8c0*/  @!P1 BRA `(.L_x_11145) ;  /* 0x000000b000509947 */ /* 0x002fea0003800000 */
.L_x_11144:
[----:B------:R-:W-:Y:S05]  /*b8d0*/  BSYNC B1 ;  /* 0x0000000000017941 */ /* 0x000fea0003800000 */
.L_x_11143:
[----:B01----:R-:W-:Y:S01]  /*b8e0*/  VIADD R9, R16, 0x1000 ;  /* 0x0000100010097836 */ /* 0x003fe20000000000 */
[----:B------:R-:W-:Y:S01]  /*b8f0*/  WARPGROUP.ARRIVE ;  /* 0x00000000000079c5 */ /* 0x000fe20000000000 */
[----:B------:R-:W-:Y:S02]  /*b900*/  IMAD.MOV.U32 R11, RZ, RZ, -0x3ffffff0 ;  /* 0xc0000010ff0b7424 */ /* 0x000fe400078e00ff */
        /* <DEDUP_REMOVED lines=16> */
[----:B------:R-:W-:Y:S01]  /*ba10*/  MUFU.TANH R123, R123 ;  /* 0x0000007b007b7308 */ /* 0x000fe20000002400 */
[----:B------:R-:W-:-:S02]  /*ba20*/  IMAD.MOV.U32 R9, RZ, RZ, -0x3ffffff0 ;  /* 0xc0000010ff097424 */ /* 0x000fc400078e00ff */
[----:B------:R-:W-:Y:S01]  /*ba30*/  FMUL.FTZ R112, R2, R112 ;  /* 0x0000007002707220 */ /* 0x000fe20000410000 */
[C---:B------:R-:W-:Y:S01]  /*ba40*/  VIADD R10, R8.reuse, 0x80 ;  /* 0x00000080080a7836 */ /* 0x040fe20000000000 */
[----:B------:R-:W-:Y:S01]  /*ba50*/  R2UR UR6, R8 ;  /* 0x00000000080672ca */ /* 0x000fe200000e0000 */
[C---:B------:R-:W-:Y:S01]  /*ba60*/  FMUL.FTZ R111, R2.reuse, R111 ;  /* 0x0000006f026f7220 */ /* 0x040fe20000410000 */
        /* <DEDUP_REMOVED lines=13> */
[----:B------:R-:W-:Y:S01]  /*bb40*/  QGMMA.64x64x32.F32.E4M3.E4M3 R24, R152, gdesc[UR4], R24, gsb0 ;  /* 0x00e0000498187df3 */ /* 0x000fe20008000818 */
[----:B------:R-:W-:Y:S01]  /*bb50*/  R2UR UR6, R10 ;  /* 0x000000000a0672ca */ /* 0x000fe200000e0000 */
[----:B------:R-:W-:Y:S01]  /*bb60*/  VIADD R10, R8, 0x100 ;  /* 0x00000100080a7836 */ /* 0x000fe20000000000 */
[----:B------:R-:W-:Y:S01]  /*bb70*/  R2UR UR7, R11 ;  /* 0x000000000b0772ca */ /* 0x000fe200000e0000 */
[----:B------:R-:W0:Y:S01]  /*bb80*/  MUFU.TANH R9, R9 ;  /* 0x0000000900097308 */ /* 0x000e220000002400 */
[----:B------:R-:W-:Y:S01]  /*bb90*/  MOV R11, 0xc0000010 ;  /* 0xc0000010000b7802 */ /* 0x000fe20000000f00 */
        /* <DEDUP_REMOVED lines=51> */
[----:B------:R-:W-:-:S03]  /*bed0*/  ULDC UR4, c[0x0][0x988] ;  /* 0x0002620000047ab9 */ /* 0x000fc60000000800 */
[----:B------:R-:W-:Y:S08]  /*bee0*/  MUFU.TANH R106, R106 ;  /* 0x0000006a006a7308 */ /* 0x000ff00000002400 */
[----:B------:R-:W-:Y:S08]  /*bef0*/  MUFU.TANH R108, R108 ;  /* 0x0000006c006c7308 */ /* 0x000ff00000002400 */
[----:B------:R-:W-:Y:S01]  /*bf00*/  MUFU.TANH R107, R107 ;  /* 0x0000006b006b7308 */ /* 0x000fe20000002400 */
[----:B------:R-:W-:-:S02]  /*bf10*/  WARPGROUP.DEPBAR.LE gsb0, 0x0 ;  /* 0x00008000000079c5 */ /* 0x000fc40000010000 */
[----:B------:R-:W-:-:S06]  /*bf20*/  WARPGROUP.ARRIVE ;  /* 0x00000000000079c5 */ /* 0x000fcc0000000000 */
[----:B------:R-:W1:Y:S01]  /*bf30*/  S2R R155, SR_TID.X ;  /* 0x00000000009b7919 */ /* 0x000e620000002100 */
[----:B------:R-:W-:Y:S01]  /*bf40*/  MUFU.TANH R109, R109 ;  /* 0x0000006d006d7308 */ /* 0x000fe20000002400 */
[----:B------:R-:W-:Y:S01]  /*bf50*/  QGMMA.64x64x32.F32.E4M3.E4M3 R24, R148, gdesc[UR4], R24, gsb0 ;  /* 0x00e0000494187df3 */ /* 0x000fe20008000818 */
        /* <DEDUP_REMOVED lines=8> */
[C---:B------:R-:W-:Y:S01]  /*bfe0*/  FMUL.FTZ R129, R2.reuse, R133 ;  /* 0x0000008502817220 */ /* 0x040fe20000410000 */
[C---:B------:R-:W-:Y:S01]  /*bff0*/  FMUL.FTZ R126, R2.reuse, R130 ;  /* 0x00000082027e7220 */ /* 0x040fe20000410000 */
[----:B0-----:R-:W-:Y:S01]  /*c000*/  FMNMX.FTZ R133, R9, R12, !PT ;  /* 0x0000000c09857209 */ /* 0x001fe20007810000 */
[----:B------:R-:W-:-:S04]  /*c010*/  FMUL.FTZ R130, R2, R134 ;  /* 0x0000008602827220 */ /* 0x000fc80000410000 */
[----:B------:R-:W0:Y:S08]  /*c020*/  MUFU.TANH R11, R11 ;  /* 0x0000000b000b7308 */ /* 0x000e300000002400 */
[----:B------:R-:W3:Y:S01]  /*c030*/  MUFU.TANH R121, R121 ;  /* 0x0000007900797308 */ /* 0x000ee20000002400 */
[----:B--2---:R-:W-:Y:S02]  /*c040*/  FMNMX.FTZ R133, R10, R133, !PT ;  /* 0x000000850a857209 */ /* 0x004fe40007810000 */
[----:B-1----:R-:W-:-:S02]  /*c050*/  LOP3.LUT R155, R155, 0x7f, RZ, 0xc0, !PT ;  /* 0x0000007f9b9b7812 */ /* 0x002fc400078ec0ff */
[----:B------:R-:W-:Y:S02]  /*c060*/  FMNMX.FTZ R133, R120, R133, !PT ;  /* 0x0000008578857209 */ /* 0x000fe40007810000 */
[----:B------:R-:W-:Y:S01]  /*c070*/  ISETP.NE.AND P1, PT, R155, RZ, PT ;  /* 0x000000ff9b00720c */ /* 0x000fe20003f25270 */
[----:B------:R-:W1:Y:S01]  /*c080*/  MUFU.TANH R122, R122 ;  /* 0x0000007a007a7308 */ /* 0x000e620000002400 */
[----:B0-----:R-:W-:-:S04]  /*c090*/  FMNMX.FTZ R134, R11, R3, !PT ;  /* 0x000000030b867209 */ /* 0x001fc80007810000 */
[----:B------:R-:W-:-:S03]  /*c0a0*/  FMNMX.FTZ R134, R21, R134, !PT ;  /* 0x0000008615867209 */ /* 0x000fc60007810000 */
[----:B------:R-:W0:Y:S01]  /*c0b0*/  MUFU.TANH R125, R125 ;  /* 0x0000007d007d7308 */ /* 0x000e220000002400 */
[----:B---3--:R-:W-:-:S03]  /*c0c0*/  FMNMX.FTZ R133, R121, R133, !PT ;  /* 0x0000008579857209 */ /* 0x008fc60007810000 */
[----:B------:R-:W-:Y:S01]  /*c0d0*/  @!P1 VIADD R13, R13, 0x13240 ;  /* 0x000132400d0d9836 */ /* 0x000fe20000000000 */
[----:B------:R-:W-:-:S03]  /*c0e0*/  FMNMX.FTZ R133, R124, R133, !PT ;  /* 0x000000857c857209 */ /* 0x000fc60007810000 */
[----:B------:R-:W2:Y:S01]  /*c0f0*/  MUFU.TANH R126, R126 ;  /* 0x0000007e007e7308 */ /* 0x000ea20000002400 */
[----:B-1----:R-:W-:Y:S02]  /*c100*/  FMNMX.FTZ R134, R122, R134, !PT ;  /* 0x000000867a867209 */ /* 0x002fe40007810000 */
[----:B------:R-:W-:Y:S02]  /*c110*/  @!P1 PRMT R13, RZ, 0x654, R13 ;  /* 0x00000654ff0d9816 */ /* 0x000fe4000000000d */
[----:B------:R-:W-:-:S03]  /*c120*/  FMNMX.FTZ R134, R123, R134, !PT ;  /* 0x000000867b867209 */ /* 0x000fc60007810000 */
[----:B------:R-:W1:Y:S01]  /*c130*/  MUFU.TANH R129, R129 ;  /* 0x0000008100817308 */ /* 0x000e620000002400 */
[----:B0-----:R-:W-:-:S04]  /*c140*/  FMNMX.FTZ R133, R125, R133, !PT ;  /* 0x000000857d857209 */ /* 0x001fc80007810000 */
[----:B------:R-:W-:-:S03]  /*c150*/  FMNMX.FTZ R133, R128, R133, !PT ;  /* 0x0000008580857209 */ /* 0x000fc60007810000 */
[----:B------:R-:W0:Y:S01]  /*c160*/  MUFU.TANH R130, R130 ;  /* 0x0000008200827308 */ /* 0x000e220000002400 */
[----:B--2---:R-:W-:Y:S01]  /*c170*/  FMNMX.FTZ R56, R126, R134, !PT ;  /* 0x000000867e387209 */ /* 0x004fe20007810000 */
[----:B------:R-:W-:-:S03]  /*c180*/  FMUL.FTZ R134, R2, R57 ;  /* 0x0000003902867220 */ /* 0x000fc60000410000 */
[----:B------:R-:W-:-:S03]  /*c190*/  FMNMX.FTZ R56, R127, R56, !PT ;  /* 0x000000387f387209 */ /* 0x000fc60007810000 */
[----:B------:R-:W2:Y:S01]  /*c1a0*/  MUFU.TANH R110, R110 ;  /* 0x0000006e006e7308 */ /* 0x000ea20000002400 */
[----:B-1----:R-:W-:-:S04]  /*c1b0*/  FMNMX.FTZ R133, R129, R133, !PT ;  /* 0x0000008581857209 */ /* 0x002fc80007810000 */
[----:B------:R-:W-:Y:S01]  /*c1c0*/  FMNMX.FTZ R57, R104, R133, !PT ;  /* 0x0000008568397209 */ /* 0x000fe20007810000 */
[----:B------:R-:W-:Y:S02]  /*c1d0*/  WARPGROUP.DEPBAR.LE gsb0, 0x0 ;  /* 0x00008000000079c5 */ /* 0x000fe40000010000 */
[----:B------:R-:W1:Y:S01]  /*c1e0*/  MUFU.TANH R112, R112 ;  /* 0x0000007000707308 */ /* 0x000e620000002400 */
[----:B0-----:R-:W-:Y:S01]  /*c1f0*/  FMNMX.FTZ R56, R130, R56, !PT ;  /* 0x0000003882387209 */ /* 0x001fe20007810000 */
[----:B------:R-:W-:Y:S01]  /*c200*/  WARPGROUP.ARRIVE ;  /* 0x00000000000079c5 */ /* 0x000fe20000000000 */
[----:B------:R-:W-:Y:S02]  /*c210*/  FMNMX.FTZ R57, R105, R57, !PT ;  /* 0x0000003969397209 */ /* 0x000fe40007810000 */
[----:B------:R-:W-:Y:S02]  /*c220*/  FMNMX.FTZ R56, R131, R56, !PT ;  /* 0x0000003883387209 */ /* 0x000fe40007810000 */
[----:B------:R-:W-:Y:S01]  /*c230*/  FMNMX.FTZ R57, R108, R57, !PT ;  /* 0x000000396c397209 */ /* 0x000fe20007810000 */
[----:B------:R-:W0:Y:S01]  /*c240*/  MUFU.TANH R111, R111 ;  /* 0x0000006f006f7308 */ /* 0x000e220000002400 */
[----:B------:R-:W-:Y:S01]  /*c250*/  FMNMX.FTZ R56, R106, R56, !PT ;  /* 0x000000386a387209 */ /* 0x000fe20007810000 */
[----:B------:R-:W-:Y:S01]  /*c260*/  QGMMA.64x64x32.F32.E4M3.E4M3 R24, R136, gdesc[UR4], R24, gsb0 ;  /* 0x00e0000488187df3 */ /* 0x000fe20008000818 */
[----:B------:R-:W-:-:S02]  /*c270*/  FMNMX.FTZ R57, R109, R57, !PT ;  /* 0x000000396d397209 */ /* 0x000fc40007810000 */
[----:B------:R-:W-:-:S03]  /*c280*/  FMNMX.FTZ R56, R107, R56, !PT ;  /* 0x000000386b387209 */ /* 0x000fc60007810000 */
[----:B------:R-:W3:Y:S01]  /*c290*/  MUFU.TANH R113, R113 ;  /* 0x0000007100717308 */ /* 0x000ee20000002400 */
[----:B--2---:R-:W-:Y:S02]  /*c2a0*/  FMNMX.FTZ R56, R110, R56, !PT ;  /* 0x000000386e387209 */ /* 0x004fe40007810000 */
[----:B-1----:R-:W-:-:S05]  /*c2b0*/  FMNMX.FTZ R57, R112, R57, !PT ;  /* 0x0000003970397209 */ /* 0x002fca0007810000 */
        /* <DEDUP_REMOVED lines=19> */
[----:B------:R-:W-:Y:S01]  /*c3f0*/  FMUL.FTZ R136, R2, R60 ;  /* 0x0000003c02887220 */ /* 0x000fe20000410000 */
[----:B------:R-:W-:-:S03]  /*c400*/  WARPGROUP.ARRIVE ;  /* 0x00000000000079c5 */ /* 0x000fc60000000000 */
        /* <DEDUP_REMOVED lines=58> */
[----:B------:R2:W3:Y:S01]  /*c7b0*/  MUFU.TANH R133, R134 ;  /* 0x0000008600857308 */ /* 0x0004e20000002400 */
[----:B-1----:R-:W-:-:S07]  /*c7c0*/  FMNMX.FTZ R56, R86, R56, !PT ;  /* 0x0000003856387209 */ /* 0x002fce0007810000 */
[----:B------:R-:W1:Y:S01]  /*c7d0*/  MUFU.TANH R87, R87 ;  /* 0x0000005700577308 */ /* 0x000e620000002400 */
[----:B--2---:R-:W-:Y:S01]  /*c7e0*/  FMUL.FTZ R134, R2, R58 ;  /* 0x0000003a02867220 */ /* 0x004fe20000410000 */
[----:B0-----:R-:W-:-:S06]  /*c7f0*/  FMNMX.FTZ R57, R132, R57, !PT ;  /* 0x0000003984397209 */ /* 0x001fcc0007810000 */
        /* <DEDUP_REMOVED lines=28> */
[----:B------:R-:W-:-:S05]  /*c9c0*/  IMAD.MOV.U32 R57, RZ, RZ, -0x3ffffff0 ;  /* 0xc0000010ff397424 */ /* 0x000fca00078e00ff */
[----:B------:R-:W-:Y:S02]  /*c9d0*/  R2UR UR7, R57 ;  /* 0x00000000390772ca */ /* 0x000fe400000e0000 */
[----:B0-----:R-:W-:Y:S02]  /*c9e0*/  FMNMX.FTZ R58, R70, R56, !PT ;  /* 0x00000038463a7209 */ /* 0x001fe40007810000 */
[----:B------:R-:W0:Y:S02]  /*c9f0*/  SHFL.BFLY PT, R56, R59, 0x2, 0x1f ;  /* 0x0c401f003b387f89 */ /* 0x000e2400000e0000 */
[----:B--2---:R-:W-:-:S05]  /*ca00*/  FMNMX.FTZ R58, R71, R58, !PT ;  /* 0x0000003a473a7209 */ /* 0x004fca0007810000 */
[----:B------:R-:W1:Y:S01]  /*ca10*/  SHFL.BFLY PT, R60, R58, 0x2, 0x1f ;  /* 0x0c401f003a3c7f89 */ /* 0x000e6200000e0000 */
[----:B0-----:R-:W-:Y:S01]  /*ca20*/  FMNMX.FTZ R59, R59, R56, !PT ;  /* 0x000000383b3b7209 */ /* 0x001fe20007810000 */
[----:B------:R-:W-:-:S04]  /*ca30*/  VIADD R56, R8, 0x180 ;  /* 0x0000018008387836 */ /* 0x000fc80000000000 */
[----:B------:R-:W0:Y:S01]  /*ca40*/  SHFL.BFLY PT, R57, R59, 0x1, 0x1f ;  /* 0x0c201f003b397f89 */ /* 0x000e2200000e0000 */
[----:B------:R-:W-:Y:S02]  /*ca50*/  R2UR UR6, R56 ;  /* 0x00000000380672ca */ /* 0x000fe400000e0000 */
[----:B-1----:R-:W-:Y:S01]  /*ca60*/  FMNMX.FTZ R60, R58, R60, !PT ;  /* 0x0000003c3a3c7209 */ /* 0x002fe20007810000 */
[----:B------:R-:W-:-:S04]  /*ca70*/  IMAD.U32 R58, RZ, RZ, UR4 ;  /* 0x00000004ff3a7e24 */ /* 0x000fc8000f8e00ff */
[----:B------:R-:W1:Y:S06]  /*ca80*/  SHFL.BFLY PT, R56, R60, 0x1, 0x1f ;  /* 0x0c201f003c387f89 */ /* 0x000e6c00000e0000 */
[----:B------:R-:W-:Y:S01]  /*ca90*/  QGMMA.64x64x32.F32.E4M3.E4M3 R24, R140, gdesc[UR4], R24, gsb0 ;  /* 0x00e000048c187df3 */ /* 0x000fe20008000818 */
[----:B0-----:R-:W-:Y:S01]  /*caa0*/  FMNMX.FTZ R59, R59, R57, !PT ;  /* 0x000000393b3b7209 */ /* 0x001fe20007810000 */
[----:B------:R-:W-:-:S04]  /*cab0*/  IMAD.MOV.U32 R57, RZ, RZ, -0x3ffffff0 ;  /* 0xc0000010ff397424 */ /* 0x000fc800078e00ff */
[----:B------:R-:W-:Y:S01]  /*cac0*/  FADD.FTZ R12, -R59, R12 ;  /* 0x0000000c3b0c7221 */ /* 0x000fe20000010100 */
[----:B------:R-:W-:Y:S01]  /*cad0*/  R2UR UR7, R57 ;  /* 0x00000000390772ca */ /* 0x000fe200000e0000 */
[-C--:B------:R-:W-:Y:S02]  /*cae0*/  FFMA.FTZ R57, R59, R58.reuse, -8 ;  /* 0xc10000003b397423 */ /* 0x080fe4000001003a */
[----:B------:R-:W-:Y:S01]  /*caf0*/  FMUL.FTZ R12, R12, R58 ;  /* 0x0000003a0c0c7220 */ /* 0x000fe20000410000 */
[----:B-1----:R-:W-:Y:S01]  /*cb00*/  FMNMX.FTZ R60, R60, R56, !PT ;  /* 0x000000383c3c7209 */ /* 0x002fe20007810000 */
[----:B------:R-:W-:Y:S02]  /*cb10*/  VIADD R56, R8, 0x200 ;  /* 0x0000020008387836 */ /* 0x000fe40000000000 */
[-CC-:B------:R-:W-:Y:S01]  /*cb20*/  FFMA.FTZ R8, R9, R58.reuse, -R57.reuse ;  /* 0x0000003a09087223 */ /* 0x180fe20000010839 */
[----:B------:R-:W-:-:S01]  /*cb30*/  FFMA.FTZ R9, R10, R58, -R57 ;  /* 0x0000003a0a097223 */ /* 0x000fc20000010839 */
[-CC-:B------:R-:W-:Y:S01]  /*cb40*/  FFMA.FTZ R10, R120, R58.reuse, -R57.reuse ;  /* 0x0000003a780a7223 */ /* 0x180fe20000010839 */
[----:B------:R-:W-:-:S01]  /*cb50*/  FFMA.FTZ R120, R124, R58, -R57 ;  /* 0x0000003a7c787223 */ /* 0x000fc20000010839 */
[----:B------:R-:W-:Y:S01]  /*cb60*/  R2UR UR6, R56 ;  /* 0x00000000380672ca */ /* 0x000fe200000e0000 */
        /* <DEDUP_REMOVED lines=36> */
[----:B------:R-:W-:-:S01]  /*cdb0*/  FADD.FTZ R3, -R60, R3 ;  /* 0x000000033c037221 */ /* 0x000fc20000010100 */
[-C--:B------:R-:W-:Y:S01]  /*cdc0*/  FFMA.FTZ R69, R60, R58.reuse, -8 ;  /* 0xc10000003c457423 */ /* 0x080fe2000001003a */
[----:B------:R-:W-:Y:S02]  /*cdd0*/  MUFU.EX2 R12, R12 ;  /* 0x0000000c000c7308 */ /* 0x000fe40000000800 */
[-C--:B------:R-:W-:Y:S01]  /*cde0*/  FMUL.FTZ R3, R3, R58.reuse ;  /* 0x0000003a03037220 */ /* 0x080fe20000410000 */
        /* <DEDUP_REMOVED lines=31> */
[----:B------:R-:W-:-:S02]  /*cfe0*/  WARPGROUP.DEPBAR.LE gsb0, 0x0 ;  /* 0x00008000000079c5 */ /* 0x000fc40000010000 */
[----:B------:R-:W-:Y:S01]  /*cff0*/  WARPGROUP.ARRIVE ;  /* 0x00000000000079c5 */ /* 0x000fe20000000000 */
[-CC-:B------:R-:W-:Y:S01]  /*d000*/  FFMA.FTZ R78, R78, R58.reuse, -R69.reuse ;  /* 0x0000003a4e4e7223 */ /* 0x180fe20000010845 */
[----:B------:R-:W-:-:S01]  /*d010*/  FFMA.FTZ R79, R79, R58, -R69 ;  /* 0x0000003a4f4f7223 */ /* 0x000fc20000010845 */
[----:B------:R-:W-:Y:S01]  /*d020*/  FFMA.FTZ R82, R82, R58, -R69 ;  /* 0x0000003a52527223 */ /* 0x000fe20000010845 */
[----:B------:R-:W0:Y:S01]  /*d030*/  MUFU.EX2 R21, R21 ;  /* 0x0000001500157308 */ /* 0x000e220000000800 */
[----:B-1----:R-:W-:-:S01]  /*d040*/  FFMA.FTZ R15, R3, R15, R11 ;  /* 0x0000000f030f7223 */ /* 0x002fc2000001000b */
[----:B------:R-:W-:Y:S01]  /*d050*/  QGMMA.64x64x32.F32.E4M3.E4M3 R24, R144, gdesc[UR4], R24, gsb0 ;  /* 0x00e0000490187df3 */ /* 0x000fe20008000818 */
        /* <DEDUP_REMOVED lines=32> */
[----:B------:R2:W-:Y:S04]  /*d260*/  @!P1 SYNCS.ARRIVE.TRANS64.RED.A1T0 RZ, [R13+URZ], RZ ;  /* 0x000000ff0dff99a7 */ /* 0x0005e8000810043f */
        /* <DEDUP_REMOVED lines=136> */
.L_x_11146:
[----:B------:R-:W2:Y:S01]  /*daf0*/  LDL R13, [R1+0x28] ;  /* 0x00002800010d7983 */ /* 0x000ea20000100800 */
[----:B------:R-:W-:Y:S01]  /*db00*/  F2FP.SATFINITE.E4M3.F32.PACK_AB_MERGE_C R10, R56, R10, RZ ;  /* 0x0000000a380a723e */ /* 0x000fe200048070ff */
[-C--:B------:R-:W-:Y:S01]  /*db10*/  FMUL.FTZ R24, R24, R12.reuse ;  /* 0x0000000c18187220 */ /* 0x080fe20000410000 */
[----:B------:R-:W-:Y:S01]  /*db20*/  ISETP.GT.AND P1, PT, R0, RZ, PT ;  /* 0x000000ff0000720c */ /* 0x000fe20003f24270 */
[----:B------:R-:W-:Y:S01]  /*db30*/  FMUL.FTZ R25, R25, R12 ;  /* 0x0000000c19197220 */ /* 0x000fe20000410000 */
[----:B------:R-:W-:Y:S01]  /*db40*/  F2FP.SATFINITE.E4M3.F32.PACK_AB_MERGE_C R152, R9, R8, R10 ;  /* 0x000000080998723e */ /* 0x000fe2000480700a */
[-C--:B------:R-:W-:Y:S01]  /*db50*/  FMUL.FTZ R28, R28, R12.reuse ;  /* 0x0000000c1c1c7220 */ /* 0x080fe20000410000 */
[----:B------:R0:W5:Y:S01]  /*db60*/  LDL R9, [R1+0xc] ;  /* 0x00000c0001097983 */ /* 0x0001620000100800 */
[----:B------:R-:W-:Y:S01]  /*db70*/  IADD3 R14, R14, 0x13260, RZ ;  /* 0x000132600e0e7810 */ /* 0x000fe20007ffe0ff */
[----:B------:R-:W-:Y:S01]  /*db80*/  FMUL.FTZ R29, R29, R12 ;  /* 0x0000000c1d1d7220 */ /* 0x000fe20000410000 */
[----:B------:R-:W-:Y:S01]  /*db90*/  F2FP.SATFINITE.E4M3.F32.PACK_AB_MERGE_C R122, R123, R122, RZ ;  /* 0x0000007a7b7a723e */ /* 0x000fe200048070ff */
[----:B------:R0:W5:Y:S01]  /*dba0*/  LDL R8, [R1+0x4] ;  /* 0x0000040001087983 */ /* 0x0001620000100800 */
        /* <DEDUP_REMOVED lines=68> */
[----:B--2---:R-:W-:-:S04]  /*dff0*/  PRMT R14, R13, 0x654, R14 ;  /* 0x000006540d0e7816 */ /* 0x004fc8000000000e */
[----:B------:R0:W-:Y:S01]  /*e000*/  SYNCS.ARRIVE.TRANS64.RED.A1T0 RZ, [R14+URZ], RZ ;  /* 0x000000ff0eff79a7 */ /* 0x0001e2000810043f */
[----:B------:R-:W-:Y:S05]  /*e010*/  @P1 BRA `(.L_x_11147) ;  /* 0xffffffd0004c1947 */ /* 0x000fea000383ffff */
.L_x_11135:
[----:B------:R-:W-:Y:S05]  /*e020*/  BSYNC B0 ;  /* 0x0000000000007941 */ /* 0x000fea0003800000 */
.L_x_11134:
[----:B------:R-:W-:Y:S06]  /*e030*/  BAR.ARV 0x8, 0x200 ;  /* 0x0208000000007b1d */ /* 0x000fec0000002000 */
[----:B------:R-:W-:Y:S05]  /*e040*/  @!P0 BRA `(.L_x_11148) ;  /* 0x0000000000048947 */ /* 0x000fea0003800000 */
[----:B------:R-:W-:Y:S01]  /*e050*/  BPT.TRAP 0x1 ;  /* 0x000000040000795c */ /* 0x000fe20000300000 */
.L_x_11148:
[----:B------:R-:W2:Y:S04]  /*e060*/  LDL R0, [R1+0xc] ;  /* 0x00000c0001007983 */ /* 0x000ea80000100800 */
[----:B------:R-:W3:Y:S01]  /*e070*/  LDL R2, [R1+0x4] ;  /* 0x0000040001027983 */ /* 0x000ee20000100800 */
[----:B--2---:R-:W-:Y:S01]  /*e080*/  SHF.L.U32 R3, R0, 0x1f, RZ ;  /* 0x0000001f00037819 */ /* 0x004fe200000006ff */
[----:B---3-5:R-:W-:-:S04]  /*e090*/  IMAD R8, R2, 0x8, R16 ;  /* 0x0000000802087824 */ /* 0x028fc800078e0210 */
[----:B------:R1:W2:Y:S01]  /*e0a0*/  SYNCS.PHASECHK.TRANS64.TRYWAIT P1, [R8+URZ+0x13250], R3 ;  /* 0x01325003080075a7 */ /* 0x0002a2000802017f */
[----:B------:R-:W-:Y:S05]  /*e0b0*/  @!P0 BRA `(.L_x_11149) ;  /* 0x0000000000048947 */ /* 0x000fea0003800000 */
[----:B------:R-:W-:Y:S01]  /*e0c0*/  BPT.TRAP 0x1 ;  /* 0x000000040000795c */ /* 0x000fe20000300000 */
.L_x_11149:
[----:B------:R-:W-:Y:S04]  /*e0d0*/  BSSY B0, `(.L_x_11150) ;  /* 0x0000004000007945 */ /* 0x000fe80003800000 */
[----:B--2---:R-:W-:Y:S05]  /*e0e0*/  @P1 BRA `(.L_x_11151) ;  /* 0x0000000000081947 */ /* 0x004fea0003800000 */
[----:B------:R-:W2:Y:S02]  /*e0f0*/  SYNCS.PHASECHK.TRANS64.TRYWAIT P1, [R8+URZ+0x13250], R3 ;  /* 0x01325003080075a7 */ /* 0x000ea4000802017f */
[----:B--2---:R-:W-:Y:S05]  /*e100*/  @!P1 BRA `(.L_x_11152) ;  /* 0x0000008800549947 */ /* 0x004fea0003800000 */
.L_x_11151:
[----:B------:R-:W-:Y:S05]  /*e110*/  BSYNC B0 ;  /* 0x0000000000007941 */ /* 0x000fea0003800000 */
.L_x_11150:
[----:B------:R-:W3:Y:S04]  /*e120*/  LDL R0, [R1+0x54] ;  /* 0x0000540001007983 */ /* 0x000ee80000100800 */
[----:B------:R-:W4:Y:S01]  /*e130*/  LDL R11, [R1+0x38] ;  /* 0x00003800010b7983 */ /* 0x000f220000100800 */
[----:B------:R-:W-:-:S03]  /*e140*/  ULDC.64 UR4, c[0x0][0x9a0] ;  /* 0x0002680000047ab9 */ /* 0x000fc60000000a00 */
[----:B------:R-:W5:Y:S04]  /*e150*/  LDL.LU R10, [R1+0x18] ;  /* 0x00001800010a7983 */ /* 0x000f680000300800 */
[----:B0-----:R-:W5:Y:S01]  /*e160*/  LDL R14, [R1+0x4] ;  /* 0x00000400010e7983 */ /* 0x001f620000100800 */
[----:B------:R-:W-:Y:S01]  /*e170*/  VIADD R16, R16, 0x1000 ;  /* 0x0000100010107836 */ /* 0x000fe20000000000 */
[----:B------:R-:W-:Y:S01]  /*e180*/  ISETP.NE.U32.AND P1, PT, RZ, UR4, PT ;  /* 0x00000004ff007c0c */ /* 0x000fe2000bf25070 */
[----:B-12---:R-:W-:Y:S01]  /*e190*/  IMAD.MOV.U32 R3, RZ, RZ, -0x3ffffff0 ;  /* 0xc0000010ff037424 */ /* 0x006fe200078e00ff */
[----:B------:R-:W-:Y:S02]  /*e1a0*/  WARPGROUP.ARRIVE ;  /* 0x00000000000079c5 */ /* 0x000fe40000000000 */
[----:B------:R-:W-:-:S02]  /*e1b0*/  SHF.R.U32.HI R16, RZ, 0x4, R16 ;  /* 0x00000004ff107819 */ /* 0x000fc40000011610 */
[----:B------:R-:W-:Y:S02]  /*e1c0*/  R2UR UR7, R3 ;  /* 0x00000000030772ca */ /* 0x000fe400000e0000 */
[----:B------:R-:W-:Y:S02]  /*e1d0*/  LOP3.LUT R16, R16, 0x3fff, RZ, 0xc0, !PT ;  /* 0x00003fff10107812 */ /* 0x000fe400078ec0ff */
[----:B------:R-:W-:Y:S02]  /*e1e0*/  ISETP.NE.AND.EX P1, PT, RZ, UR5, PT, P1 ;  /* 0x00000005ff007c0c */ /* 0x000fe4000bf25310 */
[----:B------:R-:W-:-:S11]  /*e1f0*/  LOP3.LUT R16, R16, 0x10000, RZ, 0xfc, !PT ;  /* 0x0001000010107812 */ /* 0x000fd600078efcff */
[----:B------:R-:W3:Y:S08]  /*e200*/  @P1 LDC.64 R6, c[0x0][0x9c8] ;  /* 0x00027200ff061b82 */ /* 0x000ef00000000a00 */
[----:B------:R-:W0:Y:S01]  /*e210*/  @P1 LDC.64 R4, c[0x0][0x9d0] ;  /* 0x00027400ff041b82 */ /* 0x000e220000000a00 */
[----:B---3--:R-:W-:-:S04]  /*e220*/  @P1 IMAD R0, R0, R6, RZ ;  /* 0x0000000600001224 */ /* 0x008fc800078e02ff */
[C---:B----4-:R-:W-:Y:S02]  /*e230*/  @P1 IMAD R3, R11.reuse, R7, R0 ;  /* 0x000000070b031224 */ /* 0x050fe400078e0200 */
[----:B------:R-:W-:Y:S01]  /*e240*/  @P1 IMAD.WIDE.U32 R6, R11, R6, RZ ;  /* 0x000000060b061225 */ /* 0x000fe200078e00ff */
[----:B-----5:R-:W-:-:S04]  /*e250*/  @P1 SHF.R.S32.HI R9, RZ, 0x1f, R10 ;  /* 0x0000001fff091819 */ /* 0x020fc8000001140a */
[----:B------:R-:W-:Y:S01]  /*e260*/  @P1 IADD3 R7, R7, R3, RZ ;  /* 0x0000000307071210 */ /* 0x000fe20007ffe0ff */
[----:B------:R-:W-:Y:S02]  /*e270*/  IMAD R2, R14, 0x280, R16 ;  /* 0x000002800e027824 */ /* 0x000fe400078e0210 */
[-C--:B0-----:R-:W-:Y:S02]  /*e280*/  @P1 IMAD R0, R9, R4.reuse, RZ ;  /* 0x0000000409001224 */ /* 0x081fe400078e02ff */
[----:B------:R-:W-:Y:S01]  /*e290*/  IMAD.MOV.U32 R9, RZ, RZ, 0x3f800000 ;  /* 0x3f800000ff097424 */ /* 0x000fe200078e00ff */
[----:B------:R-:W-:Y:S01]  /*e2a0*/  R2UR UR6, R2 ;  /* 0x00000000020672ca */ /* 0x000fe200000e0000 */
[C---:B------:R-:W-:Y:S02]  /*e2b0*/  @P1 IMAD R3, R10.reuse, R5, R0 ;  /* 0x000000050a031224 */ /* 0x040fe400078e0200 */
[----:B------:R-:W-:-:S04]  /*e2c0*/  @P1 IMAD.WIDE.U32 R4, R10, R4, R6 ;  /* 0x000000040a041225 */ /* 0x000fc800078e0006 */
[----:B------:R-:W-:Y:S01]  /*e2d0*/  @P1 IMAD.IADD R3, R5, 0x1, R3 ;  /* 0x0000000105031824 */ /* 0x000fe200078e0203 */
[----:B------:R-:W-:-:S05]  /*e2e0*/  @P1 LEA R6, P2, R4, UR4, 0x2 ;  /* 0x0000000404061c11 */ /* 0x000fca000f8410ff */
[----:B------:R-:W-:Y:S01]  /*e2f0*/  QGMMA.64x64x32.F32.E4M3.E4M3 R24, R152, gdesc[UR4], R24, gsb0 ;  /* 0x00e0000498187df3 */ /* 0x000fe20008000818 */
[----:B------:R-:W-:Y:S01]  /*e300*/  @P1 LEA.HI.X R7, R4, UR5, R3, 0x2, P2 ;  /* 0x0000000504071c11 */ /* 0x000fe200090f1403 */
[----:B------:R-:W-:Y:S02]  /*e310*/  VIADD R4, R2, 0x80 ;  /* 0x0000008002047836 */ /* 0x000fe40000000000 */
[----:B------:R-:W-:Y:S02]  /*e320*/  IMAD.MOV.U32 R5, RZ, RZ, -0x3ffffff0 ;  /* 0xc0000010ff057424 */ /* 0x000fe400078e00ff */
[----:B------:R0:W2:Y:S01]  /*e330*/  @P1 LDG.E R9, desc[UR40][R6.64] ;  /* 0x0000002806091981 */ /* 0x0000a2000c1e1900 */
[----:B------:R-:W-:Y:S02]  /*e340*/  R2UR UR6, R4 ;  /* 0x00000000040672ca */ /* 0x000fe400000e0000 */
[----:B------:R-:W-:Y:S01]  /*e350*/  R2UR UR7, R5 ;  /* 0x00000000050772ca */ /* 0x000fe200000e0000 */
[----:B------:R-:W-:-:S02]  /*e360*/  VIADD R4, R2, 0x100 ;  /* 0x0000010002047836 */ /* 0x000fc40000000000 */
[----:B------:R-:W-:Y:S01]  /*e370*/  IMAD.MOV.U32 R5, RZ, RZ, -0x3ffffff0 ;  /* 0xc0000010ff057424 */ /* 0x000fe200078e00ff */
[----:B------:R-:W-:Y:S02]  /*e380*/  WARPGROUP.DEPBAR.LE gsb0, 0x0 ;  /* 0x00008000000079c5 */ /* 0x000fe40000010000 */
[----:B------:R-:W-:-:S07]  /*e390*/  WARPGROUP.ARRIVE ;  /* 0x00000000000079c5 */ /* 0x000fce0000000000 */
[----:B------:R-:W-:Y:S01]  /*e3a0*/  QGMMA.64x64x32.F32.E4M3.E4M3 R24, R148, gdesc[UR4], R24, gsb0 ;  /* 0x00e0000494187df3 */ /* 0x000fe20008000818 */
[----:B------:R-:W-:Y:S02]  /*e3b0*/  R2UR UR6, R4 ;  /* 0x00000000040672ca */ /* 0x000fe400000e0000 */
[----:B------:R-:W-:Y:S01]  /*e3c0*/  R2UR UR7, R5 ;  /* 0x00000000050772ca */ /* 0x000fe200000e0000 */
[----:B------:R-:W-:Y:S01]  /*e3d0*/  IMAD.MOV.U32 R5, RZ, RZ, -0x3ffffff0 ;  /* 0xc0000010ff057424 */ /* 0x000fe200078e00ff */
[----:B------:R-:W-:Y:S01]  /*e3e0*/  IADD3 R4, R2, 0x180, RZ ;  /* 0x0000018002047810 */ /* 0x000fe20007ffe0ff */
[----:B------:R-:W-:Y:S02]  /*e3f0*/  WARPGROUP.DEPBAR.LE gsb0, 0x0 ;  /* 0x00008000000079c5 */ /* 0x000fe40000010000 */
[----:B------:R-:W-:-:S08]  /*e400*/  WARPGROUP.ARRIVE ;  /* 0x00000000000079c5 */ /* 0x000fd00000000000 */
[----:B------:R-:W-:Y:S01]  /*e410*/  QGMMA.64x64x32.F32.E4M3.E4M3 R24, R136, gdesc[UR4], R24, gsb0 ;  /* 0x00e0000488187df3 */ /* 0x000fe20008000818 */
[----:B------:R-:W-:Y:S02]  /*e420*/  R2UR UR6, R4 ;  /* 0x00000000040672ca */ /* 0x000fe400000e0000 */
[----:B------:R-:W-:Y:S01]  /*e430*/  R2UR UR7, R5 ;  /* 0x00000000050772ca */ /* 0x000fe200000e0000 */
[----:B------:R-:W1:Y:S04]  /*e440*/  SHFL.BFLY PT, R3, R20, 0x2, 0x1f ;  /* 0x0c401f0014037f89 */ /* 0x000e6800000e0000 */
[----:B------:R-:W3:Y:S01]  /*e450*/  SHFL.BFLY PT, R4, R15, 0x2, 0x1f ;  /* 0x0c401f000f047f89 */ /* 0x000ee200000e0000 */
[----:B------:R-:W-:Y:S01]  /*e460*/  VIADD R2, R2, 0x200 ;  /* 0x0000020002027836 */ /* 0x000fe20000000000 */
[----:B------:R-:W-:-:S02]  /*e470*/  WARPGROUP.DEPBAR.LE gsb0, 0x0 ;  /* 0x00008000000079c5 */ /* 0x000fc40000010000 */
[----:B------:R-:W-:-:S06]  /*e480*/  WARPGROUP.ARRIVE ;  /* 0x00000000000079c5 */ /* 0x000fcc0000000000 */
[----:B------:R-:W-:Y:S01]  /*e490*/  QGMMA.64x64x32.F32.E4M3.E4M3 R24, R140, gdesc[UR4], R24, gsb0 ;  /* 0x00e000048c187df3 */ /* 0x000fe20008000818 */
[----:B-1----:R-:W-:-:S01]  /*e4a0*/  FADD.FTZ R0, R3, R20 ;  /* 0x0000001403007221 */ /* 0x002fc20000010000 */
[----:B------:R-:W-:Y:S01]  /*e4b0*/  IMAD.MOV.U32 R3, RZ, RZ, -0x3ffffff0 ;  /* 0xc0000010ff037424 */ /* 0x000fe200078e00ff */
[----:B------:R-:W-:-:S04]  /*e4c0*/  R2UR UR6, R2 ;  /* 0x00000000020672ca */ /* 0x000fc800000e0000 */
[----:B------:R-:W-:Y:S01]  /*e4d0*/  R2UR UR7, R3 ;  /* 0x00000000030772ca */ /* 0x000fe200000e0000 */
[----:B------:R-:W1:Y:S01]  /*e4e0*/  SHFL.BFLY PT, R5, R0, 0x1, 0x1f ;  /* 0x0c201f0000057f89 */ /* 0x000e6200000e0000 */
[----:B---3--:R-:W-:-:S05]  /*e4f0*/  FADD.FTZ R4, R4, R15 ;  /* 0x0000000f04047221 */ /* 0x008fca0000010000 */
[----:B------:R-:W3:Y:S01]  /*e500*/  SHFL.BFLY PT, R3, R4, 0x1, 0x1f ;  /* 0x0c201f0004037f89 */ /* 0x000ee200000e0000 */
[----:B0-----:R-:W-:Y:S02]  /*e510*/  IMAD.MOV.U32 R6, RZ, RZ, RZ ;  /* 0x000000ffff067224 */ /* 0x001fe400078e00ff */
[----:B-1----:R-:W-:-:S05]  /*e520*/  FADD.FTZ R7, R0, R5 ;  /* 0x0000000500077221 */ /* 0x002fca0000010000 */
[----:B------:R-:W-:Y:S01]  /*e530*/  FSETP.NE.FTZ.AND P1, PT, R7, RZ, PT ;  /* 0x000000ff0700720b */ /* 0x000fe20003f35000 */
[----:B---3--:R-:W-:-:S01]  /*e540*/  FADD.FTZ R11, R4, R3 ;  /* 0x00000003040b7221 */ /* 0x008fc20000010000 */
[----:B------:R-:W-:Y:S01]  /*e550*/  FMUL.FTZ R12, R7, 0.00390625 ;  /* 0x3b800000070c7820 */ /* 0x000fe20000410000 */
[----:B------:R-:W-:Y:S02]  /*e560*/  WARPGROUP.DEPBAR.LE gsb0, 0x0 ;  /* 0x00008000000079c5 */ /* 0x000fe40000010000 */
[----:B------:R-:W-:-:S06]  /*e570*/  WARPGROUP.ARRIVE ;  /* 0x00000000000079c5 */ /* 0x000fcc0000000000 */
[----:B------:R-:W-:Y:S01]  /*e580*/  QGMMA.64x64x32.F32.E4M3.E4M3 R24, R144, gdesc[UR4], R24, gsb0 ;  /* 0x00e0000490187df3 */ /* 0x000fe20008000818 */
[----:B------:R-:W-:Y:S01]  /*e590*/  FMUL.FTZ R13, R11, 0.00390625 ;  /* 0x3b8000000b0d7820 */ /* 0x000fe20000410000 */
[----:B------:R-:W-:Y:S01]  /*e5a0*/  FSETP.NE.FTZ.AND P2, PT, R12, RZ, PT ;  /* 0x000000ff0c00720b */ /* 0x000fe20003f55000 */
[----:B------:R-:W-:Y:S03]  /*e5b0*/  @P1 MUFU.RCP R6, R7 ;  /* 0x0000000700061308 */ /* 0x000fe60000001000 */
[----:B------:R-:W-:Y:S02]  /*e5c0*/  FSETP.NE.FTZ.AND P3, PT, R13, RZ, PT ;  /* 0x000000ff0d00720b */ /* 0x000fe40003f75000 */
[----:B------:R-:W-:Y:S01]  /*e5d0*/  FSETP.NE.FTZ.AND P1, PT, R11, RZ, PT ;  /* 0x000000ff0b00720b */ /* 0x000fe20003f35000 */
[----:B------:R-:W-:-:S06]  /*e5e0*/  IMAD.MOV.U32 R10, RZ, RZ, RZ ;  /* 0x000000ffff0a7224 */ /* 0x000fcc00078e00ff */
[----:B------:R-:W0:Y:S08]  /*e5f0*/  @P2 MUFU.LG2 R3, R12 ;  /* 0x0000000c00032308 */ /* 0x000e300000000c00 */
[----:B------:R-:W1:Y:S08]  /*e600*/  @P3 MUFU.LG2 R5, R13 ;  /* 0x0000000d00053308 */ /* 0x000e700000000c00 */
[----:B------:R-:W3:Y:S01]  /*e610*/  @P1 MUFU.RCP R10, R11 ;  /* 0x0000000b000a1308 */ /* 0x000ee20000001000 */
[C---:B------:R-:W-:Y:S01]  /*e620*/  @P2 FMUL.FTZ R4, R58.reuse, 0.69314718246459960938 ;  /* 0x3f3172183a042820 */ /* 0x040fe20000410000 */
[----:B------:R-:W-:Y:S01]  /*e630*/  @P3 FMUL.FTZ R58, R58, 0.69314718246459960938 ;  /* 0x3f3172183a3a3820 */ /* 0x000fe20000410000 */
[----:B0-----:R-:W-:Y:S01]  /*e640*/  @P2 FMUL.FTZ R3, R3, 0.69314718246459960938 ;  /* 0x3f31721803032820 */ /* 0x001fe20000410000 */
[----:B------:R-:W-:Y:S01]  /*e650*/  IMAD.MOV.U32 R2, RZ, RZ, -0x800000 ;  /* 0xff800000ff027424 */ /* 0x000fe200078e00ff */
[----:B------:R-:W-:Y:S01]  /*e660*/  MOV R0, 0xff800000 ;  /* 0xff80000000007802 */ /* 0x000fe20000000f00 */
[----:B-1----:R-:W-:Y:S01]  /*e670*/  @P3 FMUL.FTZ R5, R5, 0.69314718246459960938 ;  /* 0x3f31721805053820 */ /* 0x002fe20000410000 */
[----:B------:R-:W-:-:S01]  /*e680*/  @P2 FFMA.FTZ R2, R4, R59, R3 ;  /* 0x0000003b04022223 */ /* 0x000fc20000010003 */
[----:B--2---:R-:W-:-:S02]  /*e690*/  FMUL.FTZ R6, R6, R9 ;  /* 0x0000000906067220 */ /* 0x004fc40000410000 */
[----:B------:R-:W-:-:S01]  /*e6a0*/  @P3 FFMA.FTZ R0, R58, R60, R5 ;  /* 0x0000003c3a003223 */ /* 0x000fc20000010005 */
[----:B---3--:R-:W-:Y:S01]  /*e6b0*/  FMUL.FTZ R16, R10, R9 ;  /* 0x000000090a107220 */ /* 0x008fe20000410000 */
[----:B------:R-:W-:Y:S02]  /*e6c0*/  WARPGROUP.DEPBAR.LE gsb0, 0x0 ;  /* 0x00008000000079c5 */ /* 0x000fe40000010000 */
[----:B------:R-:W-:Y:S05]  /*e6d0*/  @!P0 BRA `(.L_x_11153) ;  /* 0x0000000000048947 */ /* 0x000fea0003800000 */
[----:B------:R-:W-:Y:S01]  /*e6e0*/  BPT.TRAP 0x1 ;  /* 0x000000040000795c */ /* 0x000fe20000300000 */
.L_x_11153:
[----:B------:R-:W2:Y:S01]  /*e6f0*/  LDL.LU R3, [R1+0x28] ;  /* 0x0000280001037983 */ /* 0x000ea20000300800 */
[----:B------:R-:W-:Y:S02]  /*e700*/  VIADD R8, R8, 0x13260 ;  /* 0x0001326008087836 */ /* 0x000fe40000000000 */
[-C--:B------:R-:W-:Y:S01]  /*e710*/  FMUL.FTZ R61, R24, R6.reuse ;  /* 0x00000006183d7220 */ /* 0x080fe20000410000 */
[-C--:B------:R-:W-:Y:S01]  /*e720*/  FMUL.FTZ R59, R25, R6.reuse ;  /* 0x00000006193b7220 */ /* 0x080fe20000410000 */
[----:B------:R-:W3:Y:S04]  /*e730*/  LDL.LU R63, [R1+0xc] ;  /* 0x00000c00013f7983 */ /* 0x000ee80000300800 */
[----:B------:R-:W4:Y:S01]  /*e740*/  LDL.LU R62, [R1+0x4c] ;  /* 0x00004c00013e7983 */ /* 0x000f220000300800 */
        /* <DEDUP_REMOVED lines=26> */
[----:B------:R-:W-:Y:S01]  /*e8f0*/  FMUL.FTZ R55, R55, R16 ;  /* 0x0000001037377220 */ /* 0x000fe20000410000 */
[----:B--2---:R-:W-:-:S04]  /*e900*/  PRMT R4, R3, 0x654, R8 ;  /* 0x0000065403047816 */ /* 0x004fc80000000008 */
[----:B------:R0:W-:Y:S02]  /*e910*/  SYNCS.ARRIVE.TRANS64.RED.A1T0 RZ, [R4+URZ], RZ ;  /* 0x000000ff04ff79a7 */ /* 0x0001e4000810043f */
[----:B0-----:R-:W-:-:S05]  /*e920*/  VIADD R4, R14, 0x1 ;  /* 0x000000010e047836 */ /* 0x001fca0000000000 */
[----:B------:R-:W-:-:S04]  /*e930*/  ISETP.NE.AND P0, PT, R4, 0x2, PT ;  /* 0x000000020400780c */ /* 0x000fc80003f05270 */
[----:B------:R-:W-:Y:S02]  /*e940*/  SEL R5, RZ, 0x1, P0 ;  /* 0x00000001ff057807 */ /* 0x000fe40000000000 */
[----:B------:R-:W-:Y:S01]  /*e950*/  SEL R4, R4, RZ, P0 ;  /* 0x000000ff04047207 */ /* 0x000fe20000000000 */
[----:B----4-:R-:W-:Y:S01]  /*e960*/  VIADD R62, R62, 0x1 ;  /* 0x000000013e3e7836 */ /* 0x010fe20000000000 */
[----:B---3--:R-:W-:-:S03]  /*e970*/  LOP3.LUT R63, R63, R5, RZ, 0x3c, !PT ;  /* 0x000000053f3f7212 */ /* 0x008fc600078e3cff */
[----:B------:R0:W-:Y:S04]  /*e980*/  STL [R1+0x4], R4 ;  /* 0x0000040401007387 */ /* 0x0001e80000100800 */
[----:B------:R0:W-:Y:S04]  /*e990*/  STL [R1+0xc], R63 ;  /* 0x00000c3f01007387 */ /* 0x0001e80000100800 */
[----:B------:R0:W-:Y:S01]  /*e9a0*/  STL [R1+0x4c], R62 ;  /* 0x00004c3e01007387 */ /* 0x0001e20000100800 */
[-C--:B------:R-:W-:Y:S01]  /*e9b0*/  FMUL.FTZ R8, R49, R6.reuse ;  /* 0x0000000631087220 */ /* 0x080fe20000410000 */
[----:B------:R-:W-:Y:S01]  /*e9c0*/  FMUL.FTZ R3, R53, R6 ;  /* 0x0000000635037220 */ /* 0x000fe20000410000 */
[-C--:B------:R-:W-:Y:S01]  /*e9d0*/  FMUL.FTZ R14, R43, R16.reuse ;  /* 0x000000102b0e7220 */ /* 0x080fe20000410000 */
[----:B------:R-:W-:-:S07]  /*e9e0*/  FMUL.FTZ R6, R51, R16 ;  /* 0x0000001033067220 */ /* 0x000fce0000410000 */
.L_x_11105:
        /* <DEDUP_REMOVED lines=12> */
[----:B------:R-:W2:Y:S01]  /*eab0*/  LDL.LU R5, [R1+0x54] ;  /* 0x0000540001057983 */ /* 0x000ea20000300800 */
[----:B------:R-:W-:Y:S01]  /*eac0*/  ULDC.64 UR4, c[0x4][0x38] ;  /* 0x01000e0000047ab9 */ /* 0x000fe20000000a00 */
[----:B------:R-:W1:Y:S01]  /*ead0*/  S2R R29, SR_TID.X ;  /* 0x00000000001d7919 */ /* 0x000e620000002100 */
[----:B------:R-:W3:Y:S01]  /*eae0*/  S2R R35, SR_SWINHI ;  /* 0x0000000000237919 */ /* 0x000ee20000002f00 */
[----:B------:R-:W-:Y:S01]  /*eaf0*/  F2FP.BF16.F32.PACK_AB R21, R21, R32 ;  /* 0x000000201515723e */ /* 0x000fe200000010ff */
[----:B------:R-:W-:Y:S01]  /*eb00*/  ULDC.64 UR6, c[0x0][0xb98] ;  /* 0x0002e60000067ab9 */ /* 0x000fe20000000a00 */
[----:B------:R-:W4:Y:S04]  /*eb10*/  LDL.LU R4, [R1+0x38] ;  /* 0x0000380001047983 */ /* 0x000f280000300800 */
[----:B------:R-:W3:Y:S04]  /*eb20*/  LDL R39, [R1+0x74] ;  /* 0x0000740001277983 */ /* 0x000ee80000100800 */
[----:B0-----:R-:W3:Y:S04]  /*eb30*/  LDL R49, [R1+0x6c] ;  /* 0x00006c0001317983 */ /* 0x001ee80000100800 */
[----:B------:R-:W3:Y:S04]  /*eb40*/  LDL.LU R45, [R1+0x40] ;  /* 0x00004000012d7983 */ /* 0x000ee80000300800 */
[----:B------:R-:W3:Y:S01]  /*eb50*/  LDL.LU R46, [R1+0x44] ;  /* 0x00004400012e7983 */ /* 0x000ee20000300800 */
[----:B------:R-:W-:-:S02]  /*eb60*/  F2FP.BF16.F32.PACK_AB R20, R13, R20 ;  /* 0x000000140d14723e */ /* 0x000fc400000010ff */
[----:B------:R-:W-:Y:S01]  /*eb70*/  F2FP.BF16.F32.PACK_AB R9, R9, R12 ;  /* 0x0000000c0909723e */ /* 0x000fe200000010ff */
[----:B------:R-:W3:Y:S01]  /*eb80*/  LDL R42, [R1+0x50] ;  /* 0x00005000012a7983 */ /* 0x000ee20000100800 */
[----:B------:R-:W-:Y:S02]  /*eb90*/  F2FP.BF16.F32.PACK_AB R36, R36, R57 ;  /* 0x000000392424723e */ /* 0x000fe400000010ff */
[----:B------:R-:W-:Y:S02]  /*eba0*/  F2FP.BF16.F32.PACK_AB R33, R33, R56 ;  /* 0x000000382121723e */ /* 0x000fe400000010ff */
[----:B------:R-:W-:Y:S02]  /*ebb0*/  F2FP.BF16.F32.PACK_AB R10, R7, R10 ;  /* 0x0000000a070a723e */ /* 0x000fe400000010ff */
[----:B------:R-:W-:Y:S02]  /*ebc0*/  F2FP.BF16.F32.PACK_AB R55, R55, R6 ;  /* 0x000000063737723e */ /* 0x000fe400000010ff */
[----:B------:R-:W-:-:S02]  /*ebd0*/  F2FP.BF16.F32.PACK_AB R60, R60, R61 ;  /* 0x0000003d3c3c723e */ /* 0x000fc400000010ff */
[----:B------:R-:W-:Y:S02]  /*ebe0*/  F2FP.BF16.F32.PACK_AB R37, R37, R44 ;  /* 0x0000002c2525723e */ /* 0x000fe400000010ff */
[----:B------:R-:W-:Y:S01]  /*ebf0*/  F2FP.BF16.F32.PACK_AB R59, R58, R59 ;  /* 0x0000003b3a3b723e */ /* 0x000fe200000010ff */
[----:B------:R-:W3:Y:S01]  /*ec00*/  LDL R44, [R1+0x3c] ;  /* 0x00003c00012c7983 */ /* 0x000ee20000100800 */
[----:B------:R-:W-:Y:S02]  /*ec10*/  F2FP.BF16.F32.PACK_AB R40, R31, R40 ;  /* 0x000000281f28723e */ /* 0x000fe400000010ff */
[----:B------:R-:W-:Y:S02]  /*ec20*/  F2FP.BF16.F32.PACK_AB R26, R25, R26 ;  /* 0x0000001a191a723e */ /* 0x000fe400000010ff */
[----:B------:R-:W-:Y:S02]  /*ec30*/  F2FP.BF16.F32.PACK_AB R8, R3, R8 ;  /* 0x000000080308723e */ /* 0x000fe400000010ff */
[----:B------:R-:W-:-:S02]  /*ec40*/  F2FP.BF16.F32.PACK_AB R27, R27, R30 ;  /* 0x0000001e1b1b723e */ /* 0x000fc400000010ff */
[----:B------:R-:W-:Y:S02]  /*ec50*/  F2FP.BF16.F32.PACK_AB R15, R15, R24 ;  /* 0x000000180f0f723e */ /* 0x000fe400000010ff */
[----:B------:R-:W-:Y:S01]  /*ec60*/  F2FP.BF16.F32.PACK_AB R14, R11, R14 ;  /* 0x0000000e0b0e723e */ /* 0x000fe200000010ff */
[----:B------:R-:W-:Y:S01]  /*ec70*/  BAR.SYNC.DEFER_BLOCKING 0x1, 0x180 ;  /* 0x0046000000007b1d */ /* 0x000fe20000010000 */
[----:B--2---:R-:W-:Y:S02]  /*ec80*/  IMAD.MOV.U32 R34, RZ, RZ, R5 ;  /* 0x000000ffff227224 */ /* 0x004fe400078e0005 */
[----:B----4-:R-:W-:Y:S01]  /*ec90*/  IMAD.MOV.U32 R38, RZ, RZ, R4 ;  /* 0x000000ffff267224 */ /* 0x010fe200078e0004 */
[----:B-1----:R-:W-:-:S04]  /*eca0*/  SHF.L.U32 R4, R29, 0x2, RZ ;  /* 0x000000021d047819 */ /* 0x002fc800000006ff */
[----:B------:R-:W-:-:S04]  /*ecb0*/  LOP3.LUT R4, R4, 0xc, RZ, 0xc0, !PT ;  /* 0x0000000c04047812 */ /* 0x000fc800078ec0ff */
[----:B------:R-:W-:-:S05]  /*ecc0*/  IADD3 R4, P0, R4, UR4, RZ ;  /* 0x0000000404047c10 */ /* 0x000fca000ff1e0ff */
[----:B------:R-:W-:Y:S01]  /*ecd0*/  IMAD.X R5, RZ, RZ, UR5, P0 ;  /* 0x00000005ff057e24 */ /* 0x000fe200080e06ff */
[----:B------:R-:W-:-:S04]  /*ece0*/  ULDC.64 UR4, c[0x0][0xc00] ;  /* 0x0003000000047ab9 */ /* 0x000fc80000000a00 */
[----:B-----5:R0:W2:Y:S02]  /*ecf0*/  LDG.E.CONSTANT R28, desc[UR40][R4.64] ;  /* 0x00000028041c7981 */ /* 0x0200a4000c1e9900 */
[----:B0-----:R-:W-:-:S04]  /*ed00*/  LOP3.LUT P1, R4, R29, 0x3, RZ, 0xc0, !PT ;  /* 0x000000031d047812 */ /* 0x001fc8000782c0ff */
[----:B------:R-:W-:-:S04]  /*ed10*/  ISETP.EQ.OR P1, PT, R4, 0x3, !P1 ;  /* 0x000000030400780c */ /* 0x000fc80004f22670 */
[----:B------:R-:W-:Y:S02]  /*ed20*/  SEL R29, R21, R20, P1 ;  /* 0x00000014151d7207 */ /* 0x000fe40000800000 */
[----:B------:R-:W-:Y:S02]  /*ed30*/  SEL R12, R20, R21, P1 ;  /* 0x00000015140c7207 */ /* 0x000fe40000800000 */
[----:B------:R-:W-:Y:S02]  /*ed40*/  MOV R20, R16 ;  /* 0x0000001000147202 */ /* 0x000fe40000000f00 */
[----:B---3--:R-:W-:Y:S02]  /*ed50*/  MOV R21, R35 ;  /* 0x0000002300157202 */ /* 0x008fe40000000f00 */
[----:B------:R-:W-:Y:S01]  /*ed60*/  SEL R25, R36, R33, P1 ;  /* 0x0000002124197207 */ /* 0x000fe20000800000 */
[----:B------:R-:W-:Y:S01]  /*ed70*/  IMAD.WIDE R6, R39, 0x2, R20 ;  /* 0x0000000227067825 */ /* 0x000fe200078e0214 */
[----:B------:R-:W-:-:S02]  /*ed80*/  SEL R36, R33, R36, P1 ;  /* 0x0000002421247207 */ /* 0x000fc40000800000 */
[----:B------:R-:W-:Y:S02]  /*ed90*/  SEL R13, R60, R59, P1 ;  /* 0x0000003b3c0d7207 */ /* 0x000fe40000800000 */
[----:B------:R-:W-:Y:S02]  /*eda0*/  SEL R33, R37, R40, P1 ;  /* 0x0000002825217207 */ /* 0x000fe40000800000 */
[C---:B------:R-:W-:Y:S02]  /*edb0*/  IADD3 R43, P0, R6.reuse, 0x60, RZ ;  /* 0x00000060062b7810 */ /* 0x040fe40007f1e0ff */
[----:B------:R-:W-:Y:S02]  /*edc0*/  IADD3 R41, P2, R6, 0x40, RZ ;  /* 0x0000004006297810 */ /* 0x000fe40007f5e0ff */
[----:B------:R-:W-:Y:S02]  /*edd0*/  SEL R60, R59, R60, P1 ;  /* 0x0000003c3b3c7207 */ /* 0x000fe40000800000 */
        /* <DEDUP_REMOVED lines=9> */
[----:B------:R-:W-:Y:S02]  /*ee70*/  SEL R15, R10, R55, P1 ;  /* 0x000000370a0f7207 */ /* 0x000fe40000800000 */
[----:B------:R-:W-:Y:S02]  /*ee80*/  SEL R32, R55, R10, P1 ;  /* 0x0000000a37207207 */ /* 0x000fe40000800000 */
[----:B------:R-:W-:Y:S02]  /*ee90*/  SHF.R.U64 R8, R8, 0x3, RZ ;  /* 0x0000000308087819 */ /* 0x000fe400000012ff */
[----:B------:R-:W-:-:S02]  /*eea0*/  SHF.R.U64 R30, R30, 0x3, RZ ;  /* 0x000000031e1e7819 */ /* 0x000fc400000012ff */
[----:B------:R-:W-:Y:S02]  /*eeb0*/  LOP3.LUT R10, R8, R41, RZ, 0x3c, !PT ;  /* 0x00000029080a7212 */ /* 0x000fe400078e3cff */
[----:B------:R-:W-:Y:S02]  /*eec0*/  LOP3.LUT R8, R30, R43, RZ, 0x3c, !PT ;  /* 0x0000002b1e087212 */ /* 0x000fe400078e3cff */
[C---:B------:R-:W-:Y:S02]  /*eed0*/  IADD3 R39, P3, R6.reuse, 0x20, RZ ;  /* 0x0000002006277810 */ /* 0x040fe40007f7e0ff */
[----:B------:R-:W-:Y:S02]  /*eee0*/  LOP3.LUT R37, R6, 0x380, RZ, 0xc0, !PT ;  /* 0x0000038006257812 */ /* 0x000fe400078ec0ff */
[----:B------:R-:W-:Y:S02]  /*eef0*/  LOP3.LUT R4, R39, 0x380, RZ, 0xc0, !PT ;  /* 0x0000038027047812 */ /* 0x000fe400078ec0ff */
[----:B------:R-:W-:-:S02]  /*ef00*/  SHF.R.U64 R37, R37, 0x3, RZ ;  /* 0x0000000325257819 */ /* 0x000fc400000012ff */
[----:B------:R-:W-:Y:S01]  /*ef10*/  SHF.R.U64 R4, R4, 0x3, RZ ;  /* 0x0000000304047819 */ /* 0x000fe200000012ff */
[--C-:B------:R-:W-:Y:S01]  /*ef20*/  IMAD.X R5, RZ, RZ, R7.reuse, P3 ;  /* 0x000000ffff057224 */ /* 0x100fe200018e0607 */
[----:B------:R-:W-:Y:S02]  /*ef30*/  LOP3.LUT R6, R37, R6, RZ, 0x3c, !PT ;  /* 0x0000000625067212 */ /* 0x000fe400078e3cff */
[----:B------:R-:W-:Y:S01]  /*ef40*/  LOP3.LUT R4, R4, R39, RZ, 0x3c, !PT ;  /* 0x0000002704047212 */ /* 0x000fe200078e3cff */
[----:B------:R-:W-:Y:S01]  /*ef50*/  IMAD.MOV.U32 R47, RZ, RZ, R38 ;  /* 0x000000ffff2f7224 */ /* 0x000fe200078e0026 */
[----:B------:R-:W-:Y:S01]  /*ef60*/  MOV R38, R6 ;  /* 0x0000000600267202 */ /* 0x000fe20000000f00 */
[--C-:B------:R-:W-:Y:S01]  /*ef70*/  IMAD.X R9, RZ, RZ, R7.reuse, P0 ;  /* 0x000000ffff097224 */ /* 0x100fe200000e0607 */
[----:B------:R-:W-:Y:S01]  /*ef80*/  MOV R37, R4 ;  /* 0x0000000400257202 */ /* 0x000fe20000000f00 */
[----:B------:R-:W-:Y:S02]  /*ef90*/  IMAD.X R11, RZ, RZ, R7, P2 ;  /* 0x000000ffff0b7224 */ /* 0x000fe400010e0607 */
[----:B------:R-:W-:-:S03]  /*efa0*/  IMAD.MOV.U32 R48, RZ, RZ, R34 ;  /* 0x000000ffff307224 */ /* 0x000fc600078e0022 */
[----:B------:R-:W-:Y:S02]  /*efb0*/  MOV R34, R10 ;  /* 0x0000000a00227202 */ /* 0x000fe40000000f00 */
[----:B------:R-:W-:-:S04]  /*efc0*/  ISETP.NE.U32.AND P0, PT, RZ, UR4, PT ;  /* 0x00000004ff007c0c */ /* 0x000fc8000bf05070 */
[----:B------:R-:W-:Y:S02]  /*efd0*/  ISETP.NE.AND.EX P0, PT, RZ, UR5, PT, P0 ;  /* 0x00000005ff007c0c */ /* 0x000fe4000bf05300 */
        /* <DEDUP_REMOVED lines=8> */
[----:B------:R-:W-:Y:S04]  /*f060*/  SHFL.IDX PT, R26, R26, R3, 0x1c1f ;  /* 0x001c1f031a1a7589 */ /* 0x000fe800000e0000 */
[----:B------:R-:W-:Y:S04]  /*f070*/  SHFL.IDX PT, R29, R29, R28, 0x1c1f ;  /* 0x001c1f1c1d1d7589 */ /* 0x000fe800000e0000 */
[----:B------:R-:W2:Y:S04]  /*f080*/  SHFL.IDX PT, R12, R12, R3, 0x1c1f ;  /* 0x001c1f030c0c7589 */ /* 0x000ea800000e0000 */
[----:B------:R-:W-:Y:S04]  /*f090*/  SHFL.IDX PT, R27, R27, R28, 0x1c1f ;  /* 0x001c1f1c1b1b7589 */ /* 0x000fe800000e0000 */
[----:B------:R-:W-:Y:S04]  /*f0a0*/  SHFL.IDX PT, R15, R15, R28, 0x1c1f ;  /* 0x001c1f1c0f0f7589 */ /* 0x000fe800000e0000 */
[----:B------:R-:W3:Y:S04]  /*f0b0*/  SHFL.IDX PT, R30, R14, R3, 0x1c1f ;  /* 0x001c1f030e1e7589 */ /* 0x000ee800000e0000 */
[----:B------:R-:W4:Y:S04]  /*f0c0*/  SHFL.IDX PT, R32, R32, R3, 0x1c1f ;  /* 0x001c1f0320207589 */ /* 0x000f2800000e0000 */
[----:B------:R-:W-:Y:S04]  /*f0d0*/  SHFL.IDX PT, R31, R31, R28, 0x1c1f ;  /* 0x001c1f1c1f1f7589 */ /* 0x000fe800000e0000 */
[----:B------:R2:W4:Y:S01]  /*f0e0*/  SHFL.IDX PT, R24, R24, R3, 0x1c1f ;  /* 0x001c1f0318187589 */ /* 0x00052200000e0000 */
[----:B0-----:R-:W-:-:S02]  /*f0f0*/  SEL R4, R13, R60, P1 ;  /* 0x0000003c0d047207 */ /* 0x001fc40000800000 */
[----:B------:R-:W-:Y:S02]  /*f100*/  SEL R6, R60, R13, P1 ;  /* 0x0000000d3c067207 */ /* 0x000fe40000800000 */
[----:B-1----:R-:W-:Y:S02]  /*f110*/  SEL R5, R33, R40, P1 ;  /* 0x0000002821057207 */ /* 0x002fe40000800000 */
[----:B------:R-:W-:Y:S02]  /*f120*/  SEL R7, R40, R33, P1 ;  /* 0x0000002128077207 */ /* 0x000fe40000800000 */
[----:B------:R-:W-:Y:S01]  /*f130*/  MOV R33, R8 ;  /* 0x0000000800217202 */ /* 0x000fe20000000f00 */
[----:B--2---:R-:W0:Y:S02]  /*f140*/  LDC R3, c[0x0][0xbe8] ;  /* 0x0002fa00ff037b82 */ /* 0x004e240000000800 */
[----:B------:R1:W-:Y:S01]  /*f150*/  STSM.16.M88.4 [R38], R4 ;  /* 0x0000000426007844 */ /* 0x0003e20000000200 */
[----:B------:R-:W-:-:S02]  /*f160*/  SEL R8, R29, R12, P1 ;  /* 0x0000000c1d087207 */ /* 0x000fc40000800000 */
[----:B------:R-:W-:Y:S02]  /*f170*/  SEL R10, R12, R29, P1 ;  /* 0x0000001d0c0a7207 */ /* 0x000fe40000800000 */
[----:B---3--:R-:W-:Y:S02]  /*f180*/  SEL R9, R27, R30, P1 ;  /* 0x0000001e1b097207 */ /* 0x008fe40000800000 */
[----:B------:R-:W-:Y:S02]  /*f190*/  SEL R11, R30, R27, P1 ;  /* 0x0000001b1e0b7207 */ /* 0x000fe40000800000 */
[----:B----4-:R-:W-:Y:S02]  /*f1a0*/  SEL R13, R15, R32, P1 ;  /* 0x000000200f0d7207 */ /* 0x010fe40000800000 */
[----:B------:R-:W-:Y:S02]  /*f1b0*/  SEL R15, R32, R15, P1 ;  /* 0x0000000f200f7207 */ /* 0x000fe40000800000 */
[----:B------:R-:W-:-:S02]  /*f1c0*/  SEL R12, R31, R24, P1 ;  /* 0x000000181f0c7207 */ /* 0x000fc40000800000 */
[----:B-1----:R-:W-:Y:S02]  /*f1d0*/  SEL R4, R25, R36, P1 ;  /* 0x0000002419047207 */ /* 0x002fe40000800000 */
[----:B------:R-:W-:Y:S02]  /*f1e0*/  SEL R6, R36, R25, P1 ;  /* 0x0000001924067207 */ /* 0x000fe40000800000 */
[----:B------:R-:W-:Y:S02]  /*f1f0*/  SEL R5, R35, R26, P1 ;  /* 0x0000001a23057207 */ /* 0x000fe40000800000 */
[----:B------:R-:W-:Y:S02]  /*f200*/  SEL R7, R26, R35, P1 ;  /* 0x000000231a077207 */ /* 0x000fe40000800000 */
[----:B------:R-:W-:-:S03]  /*f210*/  SEL R14, R24, R31, P1 ;  /* 0x0000001f180e7207 */ /* 0x000fc60000800000 */
[----:B------:R-:W-:Y:S04]  /*f220*/  STSM.16.M88.4 [R37], R4 ;  /* 0x0000000425007844 */ /* 0x000fe80000000200 */
[----:B------:R1:W-:Y:S04]  /*f230*/  STSM.16.M88.4 [R34], R8 ;  /* 0x0000000822007844 */ /* 0x0003e80000000200 */
[----:B------:R2:W-:Y:S01]  /*f240*/  STSM.16.M88.4 [R33], R12 ;  /* 0x0000000c21007844 */ /* 0x0005e20000000200 */
[----:B------:R-:W-:Y:S02]  /*f250*/  IADD3 R24, P2, R45, UR4, RZ ;  /* 0x000000042d187c10 */ /* 0x000fe4000ff5e0ff */
[----:B------:R-:W-:-:S02]  /*f260*/  MOV R28, RZ ;  /* 0x000000ff001c7202 */ /* 0x000fc40000000f00 */
[----:B------:R-:W-:Y:S01]  /*f270*/  IADD3.X R25, R46, UR5, RZ, P2, !PT ;  /* 0x000000052e197c10 */ /* 0x000fe200097fe4ff */
[----:B------:R-:W-:Y:S01]  /*f280*/  BAR.SYNC.DEFER_BLOCKING 0x1, 0x180 ;  /* 0x0046000000007b1d */ /* 0x000fe20000010000 */
[----:B------:R-:W-:Y:S01]  /*f290*/  IMAD R31, R42, 0xc0, R49 ;  /* 0x000000c02a1f7824 */ /* 0x000fe200078e0231 */
[----:B------:R-:W-:-:S04]  /*f2a0*/  SHF.R.S32.HI R32, RZ, 0x1f, R44 ;  /* 0x0000001fff207819 */ /* 0x000fc8000001142c */
[----:B------:R-:W-:Y:S01]  /*f2b0*/  ULDC.64 UR4, c[0x0][0xb90] ;  /* 0x0002e40000047ab9 */ /* 0x000fe20000000a00 */
[----:B------:R-:W-:Y:S01]  /*f2c0*/  SEL R30, R48, RZ, !P0 ;  /* 0x000000ff301e7207 */ /* 0x000fe20004000000 */
[----:B------:R-:W-:Y:S01]  /*f2d0*/  ULDC UR8, c[0x0][0xa88] ;  /* 0x0002a20000087ab9 */ /* 0x000fe20000000800 */
[----:B-1----:R-:W3:Y:S04]  /*f2e0*/  LDL R34, [R1+0x58] ;  /* 0x0000580001227983 */ /* 0x002ee80000100800 */
[----:B------:R-:W4:Y:S01]  /*f2f0*/  @P0 LDG.E R28, desc[UR40][R24.64] ;  /* 0x00000028181c0981 */ /* 0x000f22000c1e1900 */
[----:B0-----:R-:W-:-:S13]  /*f300*/  ISETP.NE.AND P2, PT, R3, 0x1, PT ;  /* 0x000000010300780c */ /* 0x001fda0003f45270 */
[----:B------:R-:W0:Y:S08]  /*f310*/  @P2 LDC R26, c[0x0][0xbec] ;  /* 0x0002fb00ff1a2b82 */ /* 0x000e300000000800 */
[----:B------:R-:W1:Y:S01]  /*f320*/  @P2 LDC R27, c[0x0][0xbf0] ;  /* 0x0002fc00ff1b2b82 */ /* 0x000e620000000800 */
[----:B------:R-:W-:Y:S02]  /*f330*/  IMAD R5, R32, UR4, RZ ;  /* 0x0000000420057c24 */ /* 0x000fe4000f8e02ff */
[----:B------:R-:W-:-:S02]  /*f340*/  IMAD.MOV.U32 R7, RZ, RZ, R31 ;  /* 0x000000ffff077224 */ /* 0x000fc400078e001f */
[----:B------:R-:W-:Y:S01]  /*f350*/  IMAD R11, R44, UR5, R5 ;  /* 0x000000052c0b7c24 */ /* 0x000fe2000f8e0205 */
[----:B--2---:R-:W-:Y:S01]  /*f360*/  SEL R33, R47, RZ, !P0 ;  /* 0x000000ff2f217207 */ /* 0x004fe20004000000 */
[----:B0-----:R-:W-:-:S05]  /*f370*/  @P2 IMAD.HI.U32 R4, R31, R26, RZ ;  /* 0x0000001a1f042227 */ /* 0x001fca00078e00ff */
[----:B-1----:R-:W-:-:S05]  /*f380*/  @P2 SHF.R.U32.HI R7, RZ, R27, R4 ;  /* 0x0000001bff072219 */ /* 0x002fca0000011604 */
[----:B------:R-:W-:-:S04]  /*f390*/  IMAD.MOV R6, RZ, RZ, -R7 ;  /* 0x000000ffff067224 */ /* 0x000fc800078e0a07 */
[----:B------:R-:W-:Y:S02]  /*f3a0*/  IMAD R9, R3, R6, R31 ;  /* 0x0000000603097224 */ /* 0x000fe400078e021f */
[----:B------:R-:W-:-:S03]  /*f3b0*/  IMAD R6, R30, UR6, RZ ;  /* 0x000000061e067c24 */ /* 0x000fc6000f8e02ff */
[----:B------:R-:W-:Y:S01]  /*f3c0*/  SHF.R.S32.HI R8, RZ, 0x1f, R9 ;  /* 0x0000001fff087819 */ /* 0x000fe20000011409 */
[----:B------:R-:W-:Y:S01]  /*f3d0*/  IMAD R10, R33, UR7, R6 ;  /* 0x00000007210a7c24 */ /* 0x000fe2000f8e0206 */
[----:B----4-:R-:W-:-:S03]  /*f3e0*/  SHF.R.S32.HI R29, RZ, 0x1f, R28 ;  /* 0x0000001fff1d7819 */ /* 0x010fc6000001141c */
[----:B------:R-:W-:Y:S01]  /*f3f0*/  IMAD.WIDE.U32 R4, R44, UR4, R28 ;  /* 0x000000042c047c25 */ /* 0x000fe2000f8e001c */
[----:B------:R-:W-:-:S03]  /*f400*/  ULDC.64 UR4, c[0x0][0xc08] ;  /* 0x0003020000047ab9 */ /* 0x000fc60000000a00 */
[----:B------:R-:W-:Y:S01]  /*f410*/  IMAD.IADD R5, R5, 0x1, R11 ;  /* 0x0000000105057824 */ /* 0x000fe200078e020b */
[----:B------:R-:W-:Y:S01]  /*f420*/  ISETP.NE.U32.AND P1, PT, RZ, UR4, PT ;  /* 0x00000004ff007c0c */ /* 0x000fe2000bf25070 */
[----:B------:R-:W-:-:S03]  /*f430*/  IMAD.WIDE.U32 R4, R33, UR6, R4 ;  /* 0x0000000621047c25 */ /* 0x000fc6000f8e0004 */
[----:B------:R-:W-:Y:S01]  /*f440*/  ISETP.NE.AND.EX P1, PT, RZ, UR5, PT, P1 ;  /* 0x00000005ff007c0c */ /* 0x000fe2000bf25310 */
[----:B------:R-:W-:Y:S01]  /*f450*/  ULDC.64 UR6, c[0x0][0xb88] ;  /* 0x0002e20000067ab9 */ /* 0x000fe20000000a00 */
[----:B------:R-:W-:Y:S02]  /*f460*/  SHF.R.S32.HI R11, RZ, 0x1f, R7 ;  /* 0x0000001fff0b7819 */ /* 0x000fe40000011407 */
[----:B------:R-:W-:Y:S01]  /*f470*/  IADD3 R6, P3, R7, R4, RZ ;  /* 0x0000000407067210 */ /* 0x000fe20007f7e0ff */
[----:B------:R-:W-:-:S03]  /*f480*/  IMAD R8, R8, UR6, RZ ;  /* 0x0000000608087c24 */ /* 0x000fc6000f8e02ff */
[----:B------:R-:W-:Y:S01]  /*f490*/  IADD3.X R7, R11, R5, R10, P3, !PT ;  /* 0x000000050b077210 */ /* 0x000fe20001ffe40a */
[C---:B------:R-:W-:Y:S02]  /*f4a0*/  IMAD R5, R9.reuse, UR7, R8 ;  /* 0x0000000709057c24 */ /* 0x040fe4000f8e0208 */
[----:B------:R-:W-:Y:S02]  /*f4b0*/  IMAD.WIDE.U32 R6, R9, UR6, R6 ;  /* 0x0000000609067c25 */ /* 0x000fe4000f8e0006 */
[----:B------:R-:W-:Y:S01]  /*f4c0*/  @P1 IADD3 R4, P3, R45, UR4, RZ ;  /* 0x000000042d041c10 */ /* 0x000fe2000ff7e0ff */
[----:B------:R-:W0:Y:S01]  /*f4d0*/  S2R R13, SR_TID.X ;  /* 0x00000000000d7919 */ /* 0x000e220000002100 */
[----:B------:R-:W-:Y:S01]  /*f4e0*/  ULDC.64 UR6, c[0x0][0xb50] ;  /* 0x0002d40000067ab9 */ /* 0x000fe20000000a00 */
[----:B------:R-:W-:Y:S01]  /*f4f0*/  IMAD.IADD R7, R7, 0x1, R5 ;  /* 0x0000000107077824 */ /* 0x000fe200078e0205 */
[----:B------:R-:W-:Y:S01]  /*f500*/  @P1 IADD3.X R5, R46, UR5, RZ, P3, !PT ;  /* 0x000000052e051c10 */ /* 0x000fe20009ffe4ff */
[----:B------:R-:W-:-:S06]  /*f510*/  IMAD.U32 R8, RZ, RZ, UR8 ;  /* 0x00000008ff087e24 */ /* 0x000fcc000f8e00ff */
[----:B------:R1:W5:Y:S01]  /*f520*/  @P1 LDG.E R8, desc[UR40][R4.64] ;  /* 0x0000002804081981 */ /* 0x000362000c1e1900 */
[----:B------:R-:W-:-:S04]  /*f530*/  LEA R10, P4, R6, UR6, 0x2 ;  /* 0x00000006060a7c11 */ /* 0x000fc8000f8810ff */
[----:B------:R-:W-:Y:S01]  /*f540*/  LEA.HI.X R11, R6, UR7, R7, 0x2, P4 ;  /* 0x00000007060b7c11 */ /* 0x000fe2000a0f1407 */
[----:B0-----:R-:W-:-:S05]  /*f550*/  VIADD R45, R13, 0xffffff80 ;  /* 0xffffff800d2d7836 */ /* 0x001fca0000000000 */
[----:B------:R-:W-:-:S04]  /*f560*/  SHF.R.S32.HI R38, RZ, 0x1f, R45 ;  /* 0x0000001fff267819 */ /* 0x000fc8000001142d */
[----:B------:R-:W-:-:S04]  /*f570*/  LEA.HI R38, R38, R45, RZ, 0x3 ;  /* 0x0000002d26267211 */ /* 0x000fc800078f18ff */
[----:B------:R-:W-:-:S04]  /*f580*/  SHF.R.S32.HI R38, RZ, 0x3, R38 ;  /* 0x00000003ff267819 */ /* 0x000fc80000011426 */
[----:B---3--:R-:W-:Y:S01]  /*f590*/  LEA R9, R38, R34, 0x6 ;  /* 0x0000002226097211 */ /* 0x008fe200078e30ff */
[----:B-1----:R-:W-:Y:S06]  /*f5a0*/  @P1 BRA `(.L_x_11156) ;  /* 0x0000000000101947 */ /* 0x002fec0003800000 */
[----:B------:R-:W-:Y:S05]  /*f5b0*/  @!P0 BRA `(.L_x_11156) ;  /* 0x00000000000c8947 */ /* 0x000fea0003800000 */
[----:B------:R-:W2:Y:S04]  /*f5c0*/  LDG.E R5, desc[UR40][R24.64] ;  /* 0x0000002818057981 */ /* 0x000ea8000c1e1900 */
[----:B-----5:R-:W2:Y:S02]  /*f5d0*/  LDG.E R8, desc[UR40][R24.64+0x4] ;  /* 0x0000042818087981 */ /* 0x020ea4000c1e1900 */
[----:B--2---:R-:W-:-:S07]  /*f5e0*/  IMAD.IADD R8, R8, 0x1, -R5 ;  /* 0x0000000108087824 */ /* 0x004fce00078e0a05 */
.L_x_11156:
[----:B------:R-:W2:Y:S01]  /*f5f0*/  LDL R12, [R1+0x68] ;  /* 0x00006800010c7983 */ /* 0x000ea20000100800 */
[----:B------:R-:W-:Y:S01]  /*f600*/  VIADD R14, R13, 0xffffff80 ;  /* 0xffffff800d0e7836 */ /* 0x000fe20000000000 */
[----:B------:R-:W0:Y:S01]  /*f610*/  @P2 LDC R37, c[0x0][0xbf0] ;  /* 0x0002fc00ff252b82 */ /* 0x000e220000000800 */
[----:B-----5:R-:W-:Y:S01]  /*f620*/  IMAD R35, R8, R3, RZ ;  /* 0x0000000308237224 */ /* 0x020fe200078e02ff */
[----:B------:R-:W-:Y:S01]  /*f630*/  SHFL.IDX PT, R4, R10, RZ, 0x1c1f ;  /* 0x001c1fff0a047589 */ /* 0x000fe200000e0000 */
[----:B------:R-:W-:Y:S01]  /*f640*/  IMAD.WIDE R20, R9, 0x2, R20 ;  /* 0x0000000209147825 */ /* 0x000fe200078e0214 */
[----:B------:R-:W-:Y:S01]  /*f650*/  SHF.R.S32.HI R13, RZ, 0x1f, R14 ;  /* 0x0000001fff0d7819 */ /* 0x000fe2000001140e */
[----:B------:R-:W-:Y:S01]  /*f660*/  ULDC.64 UR4, c[0x0][0xaa0] ;  /* 0x0002a80000047ab9 */ /* 0x000fe20000000a00 */
[----:B------:R-:W1:Y:S02]  /*f670*/  SHFL.IDX PT, R5, R11, RZ, 0x1c1f ;  /* 0x001c1fff0b057589 */ /* 0x000e6400000e0000 */
[----:B------:R-:W-:-:S02]  /*f680*/  LEA.HI R13, R13, R14, RZ, 0x7 ;  /* 0x0000000e0d0d7211 */ /* 0x000fc400078f38ff */
[----:B------:R-:W-:Y:S04]  /*f690*/  SHFL.IDX PT, R6, R10, 0x1, 0x1c1f ;  /* 0x003c1f000a067f89 */ /* 0x000fe800000e0000 */
[----:B------:R-:W3:Y:S01]  /*f6a0*/  SHFL.IDX PT, R7, R11, 0x1, 0x1c1f ;  /* 0x003c1f000b077f89 */ /* 0x000ee200000e0000 */
[----:B------:R-:W-:Y:S02]  /*f6b0*/  LOP3.LUT R13, R13, 0xffffff80, RZ, 0xc0, !PT ;  /* 0xffffff800d0d7812 */ /* 0x000fe400078ec0ff */
[----:B------:R-:W-:Y:S02]  /*f6c0*/  SHF.R.S32.HI R36, RZ, 0x1f, R45 ;  /* 0x0000001fff247819 */ /* 0x000fe4000001142d */
[----:B------:R-:W-:Y:S01]  /*f6d0*/  IADD3 R25, P4, R20, 0x3000, RZ ;  /* 0x0000300014197810 */ /* 0x000fe20007f9e0ff */
[----:B------:R-:W-:Y:S01]  /*f6e0*/  IMAD.IADD R13, R14, 0x1, -R13 ;  /* 0x000000010e0d7824 */ /* 0x000fe200078e0a0d */
[----:B------:R-:W-:-:S02]  /*f6f0*/  LEA.HI R36, R36, R45, RZ, 0x3 ;  /* 0x0000002d24247211 */ /* 0x000fc400078f18ff */
[C---:B------:R-:W-:Y:S02]  /*f700*/  LOP3.LUT R9, R20.reuse, 0x380, RZ, 0xc0, !PT ;  /* 0x0000038014097812 */ /* 0x040fe400078ec0ff */
[----:B------:R-:W-:Y:S02]  /*f710*/  LOP3.LUT P0, RZ, R13, 0x3, RZ, 0xc0, !PT ;  /* 0x000000030dff7812 */ /* 0x000fe4000780c0ff */
[----:B------:R-:W-:Y:S02]  /*f720*/  IADD3 R13, P3, R20, 0x1800, RZ ;  /* 0x00001800140d7810 */ /* 0x000fe40007f7e0ff */
[----:B------:R-:W-:Y:S02]  /*f730*/  LOP3.LUT R36, R36, 0xfffffff8, RZ, 0xc0, !PT ;  /* 0xfffffff824247812 */ /* 0x000fe400078ec0ff */
[----:B------:R-:W-:Y:S02]  /*f740*/  LOP3.LUT R24, R25, 0x380, RZ, 0xc0, !PT ;  /* 0x0000038019187812 */ /* 0x000fe400078ec0ff */
[----:B------:R-:W-:Y:S01]  /*f750*/  SHF.R.U64 R9, R9, 0x3, RZ ;  /* 0x0000000309097819 */ /* 0x000fe200000012ff */
[----:B------:R-:W-:Y:S01]  /*f760*/  IMAD.IADD R36, R45, 0x1, -R36 ;  /* 0x000000012d247824 */ /* 0x000fe200078e0a24 */
[----:B------:R-:W-:-:S04]  /*f770*/  SHF.R.U64 R24, R24, 0x3, RZ ;  /* 0x0000000318187819 */ /* 0x000fc800000012ff */
[----:B------:R-:W-:Y:S01]  /*f780*/  LOP3.LUT R24, R24, R25, RZ, 0x3c, !PT ;  /* 0x0000001918187212 */ /* 0x000fe200078e3cff */
[----:B------:R-:W-:Y:S02]  /*f790*/  IMAD.X R25, RZ, RZ, R21, P4 ;  /* 0x000000ffff197224 */ /* 0x000fe400020e0615 */
[----:B--2---:R-:W-:-:S04]  /*f7a0*/  IMAD R12, R42, 0xc0, R12 ;  /* 0x000000c02a0c7824 */ /* 0x004fc800078e020c */
[C---:B------:R-:W-:Y:S01]  /*f7b0*/  VIADD R8, R12.reuse, 0x8 ;  /* 0x000000080c087836 */ /* 0x040fe20000000000 */
[-C--:B------:R-:W-:Y:S02]  /*f7c0*/  ISETP.GE.OR P1, PT, R12, R35.reuse, P0 ;  /* 0x000000230c00720c */ /* 0x080fe40000726670 */
[----:B------:R-:W-:Y:S02]  /*f7d0*/  LOP3.LUT R12, R13, 0x380, RZ, 0xc0, !PT ;  /* 0x000003800d0c7812 */ /* 0x000fe400078ec0ff */
[----:B------:R-:W-:Y:S02]  /*f7e0*/  ISETP.GE.OR P0, PT, R8, R35, P0 ;  /* 0x000000230800720c */ /* 0x000fe40000706670 */
[----:B------:R-:W-:Y:S02]  /*f7f0*/  SHF.R.U64 R12, R12, 0x3, RZ ;  /* 0x000000030c0c7819 */ /* 0x000fe400000012ff */
[----:B------:R-:W-:Y:S02]  /*f800*/  LOP3.LUT R8, R9, R20, RZ, 0x3c, !PT ;  /* 0x0000001409087212 */ /* 0x000fe400078e3cff */
[----:B------:R-:W-:Y:S01]  /*f810*/  LOP3.LUT R12, R12, R13, RZ, 0x3c, !PT ;  /* 0x0000000d0c0c7212 */ /* 0x000fe200078e3cff */
[----:B------:R-:W-:Y:S01]  /*f820*/  IMAD.X R13, RZ, RZ, R21, P3 ;  /* 0x000000ffff0d7224 */ /* 0x000fe200018e0615 */
[----:B------:R-:W-:Y:S01]  /*f830*/  MOV R9, R21 ;  /* 0x0000001500097202 */ /* 0x000fe20000000f00 */
[----:B-1----:R-:W-:Y:S04]  /*f840*/  @!P1 ST.E desc[UR40][R4.64], R2 ;  /* 0x0000000204009985 */ /* 0x002fe8000c101928 */
[----:B---3--:R1:W-:Y:S04]  /*f850*/  @!P0 ST.E desc[UR40][R6.64], R0 ;  /* 0x0000000006008985 */ /* 0x0083e8000c101928 */
[----:B------:R-:W2:Y:S04]  /*f860*/  LD.E.128 R8, desc[UR40][R8.64] ;  /* 0x0000002808087980 */ /* 0x000ea8000c101d00 */
[----:B------:R-:W3:Y:S01]  /*f870*/  LD.E.128 R12, desc[UR40][R12.64] ;  /* 0x000000280c0c7980 */ /* 0x000ee2000c101d00 */
[----:B-1----:R-:W-:-:S03]  /*f880*/  IMAD R0, R36, 0x30, R38 ;  /* 0x0000003024007824 */ /* 0x002fc600078e0226 */
[----:B------:R-:W4:Y:S01]  /*f890*/  LD.E.128 R24, desc[UR40][R24.64] ;  /* 0x0000002818187980 */ /* 0x000f22000c101d00 */
[----:B------:R-:W-:-:S03]  /*f8a0*/  IADD3 R31, P0, R20, 0x4800, RZ ;  /* 0x00004800141f7810 */ /* 0x000fc60007f1e0ff */
[----:B------:R-:W2:Y:S01]  /*f8b0*/  LDL R36, [R1+0x78] ;  /* 0x0000780001247983 */ /* 0x000ea20000100800 */
[----:B------:R-:W-:Y:S01]  /*f8c0*/  LOP3.LUT R20, R31, 0x380, RZ, 0xc0, !PT ;  /* 0x000003801f147812 */ /* 0x000fe200078ec0ff */
[----:B------:R-:W-:-:S03]  /*f8d0*/  IMAD.X R5, RZ, RZ, R21, P0 ;  /* 0x000000ffff057224 */ /* 0x000fc600000e0615 */
[----:B------:R-:W-:-:S04]  /*f8e0*/  SHF.R.U64 R2, R20, 0x3, RZ ;  /* 0x0000000314027819 */ /* 0x000fc800000012ff */
[----:B------:R-:W-:Y:S02]  /*f8f0*/  LOP3.LUT R4, R2, R31, RZ, 0x3c, !PT ;  /* 0x0000001f02047212 */ /* 0x000fe400078e3cff */
[----:B------:R-:W1:Y:S01]  /*f900*/  @P2 LDC R31, c[0x0][0xbec] ;  /* 0x0002fb00ff1f2b82 */ /* 0x000e620000000800 */
[----:B------:R-:W-:-:S03]  /*f910*/  IMAD R21, R29, UR4, RZ ;  /* 0x000000041d157c24 */ /* 0x000fc6000f8e02ff */
[----:B------:R-:W5:Y:S01]  /*f920*/  LD.E.128 R4, desc[UR40][R4.64] ;  /* 0x0000002804047980 */ /* 0x000f62000c101d00 */
[C---:B------:R-:W-:Y:S02]  /*f930*/  IMAD R29, R28.reuse, UR5, R21 ;  /* 0x000000051c1d7c24 */ /* 0x040fe4000f8e0215 */
[----:B------:R-:W-:Y:S01]  /*f940*/  IMAD.WIDE.U32 R20, R28, UR4, RZ ;  /* 0x000000041c147c25 */ /* 0x000fe2000f8e00ff */
        /* <DEDUP_REMOVED lines=12> */
[----:B------:R-:W-:-:S03]  /*fa10*/  ULDC.64 UR4, c[0x0][0xaf0] ;  /* 0x0002bc0000047ab9 */ /* 0x000fc60000000a00 */
[----:B-1----:R-:W-:-:S04]  /*fa20*/  @P2 IMAD.HI.U32 R0, R28, R31, RZ ;  /* 0x0000001f1c002227 */ /* 0x002fc800078e00ff */
[----:B------:R-:W-:Y:S02]  /*fa30*/  IMAD.IADD R21, R21, 0x1, R29 ;  /* 0x0000000115157824 */ /* 0x000fe400078e021d */
[----:B------:R-:W-:Y:S01]  /*fa40*/  IMAD.MOV.U32 R29, RZ, RZ, R28 ;  /* 0x000000ffff1d7224 */ /* 0x000fe200078e001c */
[----:B------:R-:W-:Y:S01]  /*fa50*/  @P2 SHF.R.U32.HI R29, RZ, R37, R0 ;  /* 0x00000025ff1d2219 */ /* 0x000fe20000011600 */
[----:B------:R-:W-:Y:S02]  /*fa60*/  IMAD R2, R30, UR4, RZ ;  /* 0x000000041e027c24 */ /* 0x000fe4000f8e02ff */
[----:B------:R-:W-:Y:S01]  /*fa70*/  IMAD.WIDE.U32 R20, R33, UR4, R20 ;  /* 0x0000000421147c25 */ /* 0x000fe2000f8e0014 */
[----:B------:R-:W-:-:S03]  /*fa80*/  SHF.R.S32.HI R0, RZ, 0x1f, R29 ;  /* 0x0000001fff007819 */ /* 0x000fc6000001141d */
[----:B------:R-:W-:Y:S01]  /*fa90*/  IMAD R31, R33, UR5, R2 ;  /* 0x00000005211f7c24 */ /* 0x000fe2000f8e0202 */
[----:B------:R-:W-:Y:S01]  /*faa0*/  ULDC.64 UR4, c[0x0][0xae0] ;  /* 0x0002b80000047ab9 */ /* 0x000fe20000000a00 */
[----:B------:R-:W-:Y:S02]  /*fab0*/  IMAD.MOV R2, RZ, RZ, -R29 ;  /* 0x000000ffff027224 */ /* 0x000fe400078e0a1d */
[----:B------:R-:W-:Y:S01]  /*fac0*/  IMAD R0, R0, UR4, RZ ;  /* 0x0000000400007c24 */ /* 0x000fe2000f8e02ff */
[----:B------:R-:W-:Y:S01]  /*fad0*/  IADD3 R21, R21, R31, RZ ;  /* 0x0000001f15157210 */ /* 0x000fe20007ffe0ff */
        /* <DEDUP_REMOVED lines=12> */
[----:B------:R-:W-:-:S03]  /*fba0*/  ULDC UR4, c[0x0][0xac8] ;  /* 0x0002b20000047ab9 */ /* 0x000fc60000000800 */
[----:B0-----:R-:W0:Y:S01]  /*fbb0*/  SHFL.IDX PT, R20, R30, RZ, 0x181f ;  /* 0x00181fff1e147589 */ /* 0x001e2200000e0000 */
[----:B------:R-:W-:Y:S01]  /*fbc0*/  LEA.HI.X R31, R2, UR5, R3, 0x1, P0 ;  /* 0x00000005021f7c11 */ /* 0x000fe200080f0c03 */
[----:B------:R-:W-:Y:S02]  /*fbd0*/  IMAD R32, R42, 0xc0, R38 ;  /* 0x000000c02a207824 */ /* 0x000fe400078e0226 */
[----:B------:R-:W1:Y:S04]  /*fbe0*/  SHFL.IDX PT, R28, R30, 0x1, 0x181f ;  /* 0x00381f001e1c7f89 */ /* 0x000e6800000e0000 */
[----:B------:R-:W1:Y:S01]  /*fbf0*/  SHFL.IDX PT, R33, R30, 0x2, 0x181f ;  /* 0x00581f001e217f89 */ /* 0x000e6200000e0000 */
[----:B------:R-:W-:-:S03]  /*fc00*/  ISETP.GE.AND P0, PT, R34, UR4, PT ;  /* 0x0000000422007c0c */ /* 0x000fc6000bf06270 */
[----:B------:R-:W2:Y:S01]  /*fc10*/  SHFL.IDX PT, R3, R31, RZ, 0x181f ;  /* 0x00181fff1f037589 */ /* 0x000ea200000e0000 */
[----:B------:R-:W-:-:S03]  /*fc20*/  VIADD R0, R32, 0x30 ;  /* 0x0000003020007836 */ /* 0x000fc60000000000 */
[----:B------:R-:W2:Y:S01]  /*fc30*/  SHFL.IDX PT, R21, R31, 0x1, 0x181f ;  /* 0x00381f001f157f89 */ /* 0x000ea200000e0000 */
[----:B------:R-:W-:-:S03]  /*fc40*/  VIADD R2, R32, 0x60 ;  /* 0x0000006020027836 */ /* 0x000fc60000000000 */
[----:B------:R-:W2:Y:S01]  /*fc50*/  SHFL.IDX PT, R29, R31, 0x2, 0x181f ;  /* 0x00581f001f1d7f89 */ /* 0x000ea200000e0000 */
[-C--:B------:R-:W-:Y:S02]  /*fc60*/  ISETP.GE.OR P1, PT, R32, R35.reuse, P0 ;  /* 0x000000232000720c */ /* 0x080fe40000726670 */
[-C--:B------:R-:W-:Y:S02]  /*fc70*/  ISETP.GE.OR P2, PT, R0, R35.reuse, P0 ;  /* 0x000000230000720c */ /* 0x080fe40000746670 */
[----:B------:R-:W-:Y:S01]  /*fc80*/  ISETP.GE.OR P3, PT, R2, R35, P0 ;  /* 0x000000230200720c */ /* 0x000fe20000766670 */
[----:B------:R-:W-:-:S08]  /*fc90*/  VIADD R0, R16, 0x13220 ;  /* 0x0001322010007836 */ /* 0x000fd00000000000 */
[C---:B0-----:R-:W-:Y:S02]  /*fca0*/  @!P1 LEA R2, P4, R34.reuse, R20, 0x1 ;  /* 0x0000001422029211 */ /* 0x041fe400078808ff */
[C---:B-1----:R-:W-:Y:S02]  /*fcb0*/  @!P2 LEA R20, P5, R34.reuse, R28, 0x1 ;  /* 0x0000001c2214a211 */ /* 0x042fe400078a08ff */
[----:B------:R-:W-:Y:S02]  /*fcc0*/  @!P3 LEA R28, P6, R34, R33, 0x1 ;  /* 0x00000021221cb211 */ /* 0x000fe400078c08ff */
[----:B------:R-:W-:-:S04]  /*fcd0*/  PRMT R0, RZ, 0x654, R0 ;  /* 0x00000654ff007816 */ /* 0x000fc80000000000 */
[----:B------:R0:W-:Y:S02]  /*fce0*/  SYNCS.ARRIVE.TRANS64.RED.A1T0 RZ, [R0+URZ], RZ ;  /* 0x000000ff00ff79a7 */ /* 0x0001e4000810043f */
[----:B0-----:R-:W-:-:S05]  /*fcf0*/  VIADD R0, R32, 0x90 ;  /* 0x0000009020007836 */ /* 0x001fca0000000000 */
[----:B------:R-:W-:Y:S01]  /*fd00*/  ISETP.GE.OR P0, PT, R0, R35, P0 ;  /* 0x000000230000720c */ /* 0x000fe20000706670 */
[----:B------:R-:W0:Y:S04]  /*fd10*/  SHFL.IDX PT, R30, R30, 0x3, 0x181f ;  /* 0x00781f001e1e7f89 */ /* 0x000e2800000e0000 */
[----:B------:R-:W1:Y:S01]  /*fd20*/  SHFL.IDX PT, R31, R31, 0x3, 0x181f ;  /* 0x00781f001f1f7f89 */ /* 0x000e6200000e0000 */
[C-C-:B--2---:R-:W-:Y:S02]  /*fd30*/  @!P1 LEA.HI.X R3, R34.reuse, R3, R36.reuse, 0x1, P4 ;  /* 0x0000000322039211 */ /* 0x144fe400020f0c24 */
[C-C-:B------:R-:W-:Y:S02]  /*fd40*/  @!P2 LEA.HI.X R21, R34.reuse, R21, R36.reuse, 0x1, P5 ;  /* 0x000000152215a211 */ /* 0x140fe400028f0c24 */
[----:B------:R-:W-:Y:S01]  /*fd50*/  @!P3 LEA.HI.X R29, R34, R29, R36, 0x1, P6 ;  /* 0x0000001d221db211 */ /* 0x000fe200030f0c24 */
[----:B------:R2:W-:Y:S04]  /*fd60*/  @!P1 ST.E.128 desc[UR40][R2.64], R8 ;  /* 0x0000000802009985 */ /* 0x0005e8000c101d28 */
[----:B---3--:R2:W-:Y:S04]  /*fd70*/  @!P2 ST.E.128 desc[UR40][R20.64], R12 ;  /* 0x0000000c1400a985 */ /* 0x0085e8000c101d28 */
[----:B----4-:R2:W-:Y:S01]  /*fd80*/  @!P3 ST.E.128 desc[UR40][R28.64], R24 ;  /* 0x000000181c00b985 */ /* 0x0105e2000c101d28 */
[----:B01----:R-:W-:Y:S05]  /*fd90*/  @P0 BRA `(.L_x_11157) ;  /* 0x0000000800800947 */ /* 0x003fea0003800000 */
[----:B--2---:R-:W-:-:S04]  /*fda0*/  LEA R2, P0, R34, R30, 0x1 ;  /* 0x0000001e22027211 */ /* 0x004fc800078008ff */
[----:B------:R-:W-:-:S05]  /*fdb0*/  LEA.HI.X R3, R34, R31, R36, 0x1, P0 ;  /* 0x0000001f22037211 */ /* 0x000fca00000f0c24 */
[----:B-----5:R0:W-:Y:S01]  /*fdc0*/  ST.E.128 desc[UR40][R2.64], R4 ;  /* 0x0000000402007985 */ /* 0x0201e2000c101d28 */
[----:B------:R-:W-:Y:S05]  /*fdd0*/  BRA `(.L_x_11157) ;  /* 0x0000000800707947 */ /* 0x000fea0003800000 */
.L_x_11155:
[----:B------:R-:W2:Y:S01]  /*fde0*/  LDL.LU R4, [R1+0x40] ;  /* 0x0000400001047983 */ /* 0x000ea20000300800 */
[----:B------:R-:W-:Y:S01]  /*fdf0*/  ULDC.64 UR4, c[0x0][0xc00] ;  /* 0x0003000000047ab9 */ /* 0x000fe20000000a00 */
[----:B------:R-:W-:Y:S01]  /*fe00*/  MOV R6, RZ ;  /* 0x000000ff00067202 */ /* 0x000fe20000000f00 */
        /* <DEDUP_REMOVED lines=25> */
.L_x_11158:
        /* <DEDUP_REMOVED lines=49> */
.L_x_11160:
[----:B------:R-:W-:Y:S05]  /*102b0*/  BSYNC B1 ;  /* 0x0000000000017941 */ /* 0x000fea0003800000 */
.L_x_11159:
[----:B------:R-:W2:Y:S04]  /*102c0*/  LDL R15, [R1+0x58] ;  /* 0x00005800010f7983 */ /* 0x000ea80000100800 */
[----:B------:R-:W3:Y:S01]  /*102d0*/  LDL R20, [R1+0x78] ;  /* 0x0000780001147983 */ /* 0x000ee20000100800 */
[--C-:B0-----:R-:W-:Y:S01]  /*102e0*/  SHF.R.S32.HI R4, RZ, 0x1f, R26.reuse ;  /* 0x0000001fff047819 */ /* 0x101fe2000001141a */
[----:B------:R-:W0:Y:S01]  /*102f0*/  @P2 LDC R9, c[0x0][0xbf0] ;  /* 0x0002fc00ff092b82 */ /* 0x000e220000000800 */
[----:B------:R-:W-:Y:S01]  /*10300*/  SHF.R.S32.HI R21, RZ, 0x1f, R26 ;  /* 0x0000001fff157819 */ /* 0x000fe2000001141a */
[----:B------:R-:W-:Y:S01]  /*10310*/  ULDC.64 UR4, c[0x0][0xaa0] ;  /* 0x0002a80000047ab9 */ /* 0x000fe20000000a00 */
[-C--:B------:R-:W-:Y:S01]  /*10320*/  LEA.HI R4, R4, R26.reuse, RZ, 0x3 ;  /* 0x0000001a04047211 */ /* 0x080fe200078f18ff */
[----:B------:R-:W-:Y:S01]  /*10330*/  IMAD R3, R11, UR4, RZ ;  /* 0x000000040b037c24 */ /* 0x000fe2000f8e02ff */
[----:B------:R-:W-:-:S02]  /*10340*/  LEA.HI R21, R21, R26, RZ, 0x3 ;  /* 0x0000001a15157211 */ /* 0x000fc400078f18ff */
        /* <DEDUP_REMOVED lines=14> */
[----:B0-----:R-:W-:Y:S01]  /*10430*/  @P2 SHF.R.U32.HI R5, RZ, R9, R4 ;  /* 0x00000009ff052219 */ /* 0x001fe20000011604 */
[----:B------:R-:W-:Y:S02]  /*10440*/  ULDC.64 UR4, c[0x0][0xaf0] ;  /* 0x0002bc0000047ab9 */ /* 0x000fe40000000a00 */
[----:B------:R-:W-:Y:S01]  /*10450*/  IMAD.IADD R3, R3, 0x1, R7 ;  /* 0x0000000103037824 */ /* 0x000fe200078e0207 */
[--C-:B------:R-:W-:Y:S01]  /*10460*/  SHF.R.S32.HI R4, RZ, 0x1f, R5.reuse ;  /* 0x0000001fff047819 */ /* 0x100fe20000011405 */
[----:B------:R-:W-:Y:S02]  /*10470*/  IMAD R6, R12, UR4, RZ ;  /* 0x000000040c067c24 */ /* 0x000fe4000f8e02ff */
[----:B------:R-:W-:Y:S02]  /*10480*/  IMAD.MOV R7, RZ, RZ, -R5 ;  /* 0x000000ffff077224 */ /* 0x000fe400078e0a05 */
[----:B------:R-:W-:-:S02]  /*10490*/  IMAD R9, R13, UR5, R6 ;  /* 0x000000050d097c24 */ /* 0x000fc4000f8e0206 */
        /* <DEDUP_REMOVED lines=13> */
[----:B------:R-:W-:-:S03]  /*10570*/  ULDC.64 UR4, c[0x0][0xa80] ;  /* 0x0002a00000047ab9 */ /* 0x000fc60000000a00 */
[----:B------:R-:W-:Y:S01]  /*10580*/  IMAD.IADD R3, R3, 0x1, R5 ;  /* 0x0000000103037824 */ /* 0x000fe200078e0205 */
[----:B------:R-:W-:Y:S01]  /*10590*/  LEA R4, P0, R2, UR4, 0x1 ;  /* 0x0000000402047c11 */ /* 0x000fe2000f8008ff */
[----:B------:R-:W-:Y:S01]  /*105a0*/  IMAD R14, R14, 0xc0, R21 ;  /* 0x000000c00e0e7824 */ /* 0x000fe200078e0215 */
[----:B------:R-:W-:Y:S01]  /*105b0*/  ULDC UR4, c[0x0][0xac8] ;  /* 0x0002b20000047ab9 */ /* 0x000fe20000000800 */
[----:B------:R-:W-:Y:S01]  /*105c0*/  IMAD R25, R0, R25, RZ ;  /* 0x0000001900197224 */ /* 0x000fe200078e02ff */
[----:B------:R-:W-:Y:S01]  /*105d0*/  LEA.HI.X R8, R2, UR5, R3, 0x1, P0 ;  /* 0x0000000502087c11 */ /* 0x000fe200080f0c03 */
[----:B------:R-:W0:Y:S01]  /*105e0*/  SHFL.IDX PT, R6, R4, RZ, 0x181f ;  /* 0x00181fff04067589 */ /* 0x000e2200000e0000 */
[C---:B------:R-:W-:Y:S01]  /*105f0*/  VIADD R0, R14.reuse, 0x30 ;  /* 0x000000300e007836 */ /* 0x040fe20000000000 */
[C---:B------:R-:W-:Y:S01]  /*10600*/  IADD3 R2, R14.reuse, 0x60, RZ ;  /* 0x000000600e027810 */ /* 0x040fe20007ffe0ff */
[----:B------:R-:W-:Y:S01]  /*10610*/  VIADD R3, R14, 0x90 ;  /* 0x000000900e037836 */ /* 0x000fe20000000000 */
[----:B------:R-:W1:Y:S04]  /*10620*/  SHFL.IDX PT, R9, R4, 0x1, 0x181f ;  /* 0x00381f0004097f89 */ /* 0x000e6800000e0000 */
[----:B------:R-:W4:Y:S04]  /*10630*/  SHFL.IDX PT, R11, R4, 0x2, 0x181f ;  /* 0x00581f00040b7f89 */ /* 0x000f2800000e0000 */
[----:B------:R-:W3:Y:S04]  /*10640*/  SHFL.IDX PT, R5, R8, RZ, 0x181f ;  /* 0x00181fff08057589 */ /* 0x000ee800000e0000 */
[----:B------:R1:W5:Y:S04]  /*10650*/  SHFL.IDX PT, R13, R4, 0x3, 0x181f ;  /* 0x00781f00040d7f89 */ /* 0x00036800000e0000 */
[----:B------:R-:W5:Y:S04]  /*10660*/  SHFL.IDX PT, R7, R8, 0x1, 0x181f ;  /* 0x00381f0008077f89 */ /* 0x000f6800000e0000 */
[----:B------:R-:W5:Y:S04]  /*10670*/  SHFL.IDX PT, R10, R8, 0x2, 0x181f ;  /* 0x00581f00080a7f89 */ /* 0x000f6800000e0000 */
[----:B------:R5:W5:Y:S01]  /*10680*/  SHFL.IDX PT, R12, R8, 0x3, 0x181f ;  /* 0x00781f00080c7f89 */ /* 0x000b6200000e0000 */
[----:B--2---:R-:W-:-:S04]  /*10690*/  ISETP.GE.AND P0, PT, R15, UR4, PT ;  /* 0x000000040f007c0c */ /* 0x004fc8000bf06270 */
[-C--:B------:R-:W-:Y:S02]  /*106a0*/  ISETP.GE.OR P3, PT, R14, R25.reuse, P0 ;  /* 0x000000190e00720c */ /* 0x080fe40000766670 */
[-C--:B------:R-:W-:Y:S02]  /*106b0*/  ISETP.GE.OR P2, PT, R0, R25.reuse, P0 ;  /* 0x000000190000720c */ /* 0x080fe40000746670 */
[-C--:B------:R-:W-:Y:S02]  /*106c0*/  ISETP.GE.OR P1, PT, R2, R25.reuse, P0 ;  /* 0x000000190200720c */ /* 0x080fe40000726670 */
[----:B------:R-:W-:-:S07]  /*106d0*/  ISETP.GE.OR P0, PT, R3, R25, P0 ;  /* 0x000000190300720c */ /* 0x000fce0000706670 */
[C---:B0-----:R-:W-:Y:S02]  /*106e0*/  @!P3 LEA R2, P6, R15.reuse, R6, 0x1 ;  /* 0x000000060f02b211 */ /* 0x041fe400078c08ff */
[C---:B-1----:R-:W-:Y:S02]  /*106f0*/  @!P2 LEA R4, P5, R15.reuse, R9, 0x1 ;  /* 0x000000090f04a211 */ /* 0x042fe400078a08ff */
[C---:B----4-:R-:W-:Y:S02]  /*10700*/  @!P1 LEA R6, P4, R15.reuse, R11, 0x1 ;  /* 0x0000000b0f069211 */ /* 0x050fe400078808ff */
[C-C-:B---3--:R-:W-:Y:S02]  /*10710*/  @!P3 LEA.HI.X R3, R15.reuse, R5, R20.reuse, 0x1, P6 ;  /* 0x000000050f03b211 */ /* 0x148fe400030f0c14 */
[C---:B-----5:R-:W-:Y:S02]  /*10720*/  @!P0 LEA R8, P6, R15.reuse, R13, 0x1 ;  /* 0x0000000d0f088211 */ /* 0x060fe400078c08ff */
[C-C-:B------:R-:W-:Y:S01]  /*10730*/  @!P2 LEA.HI.X R5, R15.reuse, R7, R20.reuse, 0x1, P5 ;  /* 0x000000070f05a211 */ /* 0x140fe200028f0c14 */
[----:B------:R1:W-:Y:S01]  /*10740*/  @!P3 ST.E.128 desc[UR40][R2.64], RZ ;  /* 0x000000ff0200b985 */ /* 0x0003e2000c101d28 */
[----:B------:R-:W-:-:S02]  /*10750*/  @!P1 LEA.HI.X R7, R15, R10, R20, 0x1, P4 ;  /* 0x0000000a0f079211 */ /* 0x000fc400020f0c14 */
[----:B------:R-:W-:Y:S01]  /*10760*/  @!P0 LEA.HI.X R9, R15, R12, R20, 0x1, P6 ;  /* 0x0000000c0f098211 */ /* 0x000fe200030f0c14 */
[----:B------:R1:W-:Y:S04]  /*10770*/  @!P2 ST.E.128 desc[UR40][R4.64], RZ ;  /* 0x000000ff0400a985 */ /* 0x0003e8000c101d28 */
[----:B------:R1:W-:Y:S04]  /*10780*/  @!P1 ST.E.128 desc[UR40][R6.64], RZ ;  /* 0x000000ff06009985 */ /* 0x0003e8000c101d28 */
[----:B------:R1:W-:Y:S02]  /*10790*/  @!P0 ST.E.128 desc[UR40][R8.64], RZ ;  /* 0x000000ff08008985 */ /* 0x0003e4000c101d28 */
.L_x_11157:
[----:B------:R-:W-:Y:S05]  /*107a0*/  BSYNC B0 ;  /* 0x0000000000007941 */ /* 0x000fea0003800000 */
.L_x_11154:
[----:B------:R-:W3:Y:S01]  /*107b0*/  LDL R0, [R1+0x1c] ;  /* 0x00001c0001007983 */ /* 0x000ee20000100800 */
[----:B------:R-:W-:Y:S02]  /*107c0*/  ULDC UR4, c[0x0][0xc3c] ;  /* 0x00030f0000047ab9 */ /* 0x000fe40000000800 */
[----:B---3--:R-:W-:-:S13]  /*107d0*/  ISETP.GE.AND P0, PT, R0, UR4, PT ;  /* 0x0000000400007c0c */ /* 0x008fda000bf06270 */
[----:B------:R-:W-:Y:S05]  /*107e0*/  @!P0 BRA `(.L_x_11161) ;  /* 0xffffff0800548947 */ /* 0x000fea000383ffff */
[----:B------:R-:W-:Y:S05]  /*107f0*/  BRA `(.L_x_11064) ;  /* 0x0000005800fc7947 */ /* 0x000fea0003800000 */
.L_x_11062:
[----:B------:R-:W-:-:S08]  /*10800*/  NOP ;  /* 0x0000000000007918 */ /* 0x000fd00000000000 */
[----:B--2---:R-:W0:-:S00]  /*10810*/  USETMAXREG.DEALLOC.CTAPOOL 0x20 ;  /* 0x00000020000079c8 */ /* 0x004e0000080e0500 */
[----:B0-----:R-:W2:Y:S01]  /*10820*/  LDL.LU R2, [R1] ;  /* 0x0000000001027983 */ /* 0x001ea20000300800 */
[----:B------:R-:W-:-:S06]  /*10830*/  LOP3.LUT R0, R0, 0x3, RZ, 0xc0, !PT ;  /* 0x0000000300007812 */ /* 0x000fcc00078ec0ff */
[----:B------:R-:W0:Y:S02]  /*10840*/  SHFL.IDX PT, R0, R0, RZ, 0x1f ;  /* 0x00001fff00007589 */ /* 0x000e2400000e0000 */
[----:B0-----:R-:W-:Y:S01]  /*10850*/  ISETP.NE.AND P0, PT, R0, RZ, PT ;  /* 0x000000ff0000720c */ /* 0x001fe20003f05270 */
[----:B------:R-:W-:Y:S01]  /*10860*/  IMAD.MOV.U32 R0, RZ, RZ, RZ ;  /* 0x000000ffff007224 */ /* 0x000fe200078e00ff */
        /* <DEDUP_REMOVED lines=11> */
.L_x_11162:
        /* <DEDUP_REMOVED lines=42> */
.L_x_11168:
        /* <DEDUP_REMOVED lines=12> */
.L_x_11167:
[----:B------:R-:W-:Y:S05]  /*10c80*/  BSYNC B0 ;  /* 0x0000000000007941 */ /* 0x000fea0003800000 */
.L_x_11166:
        /* <DEDUP_REMOVED lines=21> */
.L_x_11164:
        /* <DEDUP_REMOVED lines=15> */
.L_x_11169:
[----:B---3--:R-:W-:Y:S01]  /*10ed0*/  IMAD R16, R16, UR5, R9 ;  /* 0x0000000510107c24 */ /* 0x008fe2000f8e0209 */
[----:B0-----:R-:W-:Y:S01]  /*10ee0*/  IABS R2, R0 ;  /* 0x0000000000027213 */ /* 0x001fe20000000000 */
[----:B-12---:R-:W-:Y:S02]  /*10ef0*/  IMAD.MOV R7, RZ, RZ, -R3 ;  /* 0x000000ffff077224 */ /* 0x006fe400078e0a03 */
[----:B------:R-:W-:Y:S01]  /*10f00*/  VIADD R19, R19, UR4 ;  /* 0x0000000413137c36 */ /* 0x000fe20008000000 */
[----:B------:R-:W-:Y:S01]  /*10f10*/  IADD3 R9, -R16, UR6, RZ ;  /* 0x0000000610097c10 */ /* 0x000fe2000fffe1ff */
[----:B------:R-:W-:Y:S02]  /*10f20*/  IMAD.MOV R8, RZ, RZ, -R2 ;  /* 0x000000ffff087224 */ /* 0x000fe400078e0a02 */
[----:B------:R-:W-:Y:S01]  /*10f30*/  IMAD R7, R7, R4, RZ ;  /* 0x0000000407077224 */ /* 0x000fe200078e02ff */
[----:B------:R-:W-:Y:S01]  /*10f40*/  IABS R6, R9 ;  /* 0x0000000900067213 */ /* 0x000fe20000000000 */
        /* <DEDUP_REMOVED lines=20> */
.L_x_11165:
[----:B------:R-:W-:Y:S02]  /*11090*/  IMAD.MOV.U32 R17, RZ, RZ, RZ ;  /* 0x000000ffff117224 */ /* 0x000fe400078e00ff */
[----:B------:R-:W-:Y:S02]  /*110a0*/  IMAD.U32 R16, RZ, RZ, UR6 ;  /* 0x00000006ff107e24 */ /* 0x000fe4000f8e00ff */
[----:B------:R-:W-:-:S07]  /*110b0*/  IMAD.MOV.U32 R18, RZ, RZ, RZ ;  /* 0x000000ffff127224 */ /* 0x000fce00078e00ff */
.L_x_11170:
[----:B------:R-:W-:-:S13]  /*110c0*/  ISETP.NE.AND P0, PT, R5, RZ, PT ;  /* 0x000000ff0500720c */ /* 0x000fda0003f05270 */
[----:B------:R-:W0:Y:S01]  /*110d0*/  @!P0 S2R R3, SR_CgaCtaId ;  /* 0x0000000000038919 */ /* 0x000e220000008800 */
[----:B------:R-:W-:-:S04]  /*110e0*/  @!P0 MOV R0, 0x400 ;  /* 0x0000040000008802 */ /* 0x000fc80000000f00 */
[----:B0-----:R-:W-:-:S05]  /*110f0*/  @!P0 LEA R0, R3, R0, 0x18 ;  /* 0x0000000003008211 */ /* 0x001fca00078ec0ff */
[----:B------:R2:W-:Y:S01]  /*11100*/  @!P0 STS.128 [R0+0x132d0], R16 ;  /* 0x0132d01000008388 */ /* 0x0005e20000000c00 */
[----:B------:R-:W-:Y:S06]  /*11110*/  BAR.ARV 0x5, 0x200 ;  /* 0x0148000000007b1d */ /* 0x000fec0000002000 */
.L_x_11163:
[----:B------:R3:W-:Y:S01]  /*11120*/  STL [R1+0x44], RZ ;  /* 0x000044ff01007387 */ /* 0x0007e20000100800 */
[----:B------:R-:W-:Y:S01]  /*11130*/  ULDC UR4, c[0x0][0xc3c] ;  /* 0x00030f0000047ab9 */ /* 0x000fe20000000800 */
[----:B------:R-:W-:Y:S01]  /*11140*/  IMAD.MOV.U32 R29, RZ, RZ, 0x1 ;  /* 0x00000001ff1d7424 */ /* 0x000fe200078e00ff */
[----:B-1----:R-:W-:Y:S01]  /*11150*/  ISETP.GE.AND P0, PT, R19, UR4, PT ;  /* 0x0000000413007c0c */ /* 0x002fe2000bf06270 */
[----:B------:R-:W-:-:S12]  /*11160*/  IMAD.MOV.U32 R27, RZ, RZ, RZ ;  /* 0x000000ffff1b7224 */ /* 0x000fd800078e00ff */
[----:B---3--:R-:W-:Y:S05]  /*11170*/  @P0 BRA `(.L_x_11171) ;  /* 0x0000004c00a40947 */ /* 0x008fea0003800000 */
[----:B------:R-:W3:Y:S01]  /*11180*/  LDL R10, [R1+0x38] ;  /* 0x00003800010a7983 */ /* 0x000ee20000100800 */
[----:B------:R-:W1:Y:S01]  /*11190*/  S2R R9, SR_TID.X ;  /* 0x0000000000097919 */ /* 0x000e620000002100 */
[----:B------:R-:W4:Y:S01]  /*111a0*/  S2UR UR5, SR_CgaCtaId ;  /* 0x00000000000579c3 */ /* 0x000f220000008800 */
[----:B------:R-:W-:Y:S01]  /*111b0*/  UMOV UR4, 0x400 ;  /* 0x0000040000047882 */ /* 0x000fe20000000000 */
[C---:B-1----:R-:W-:Y:S01]  /*111c0*/  IMAD.SHL.U32 R26, R9.reuse, 0x40, RZ ;  /* 0x00000040091a7824 */ /* 0x042fe200078e00ff */
[C---:B------:R-:W-:Y:S02]  /*111d0*/  LOP3.LUT R11, R9.reuse, 0x7f, RZ, 0xc0, !PT ;  /* 0x0000007f090b7812 */ /* 0x040fe400078ec0ff */
[C---:B0-----:R-:W-:Y:S01]  /*111e0*/  SHF.L.U32 R2, R9.reuse, 0x4, RZ ;  /* 0x0000000409027819 */ /* 0x041fe200000006ff */
[C---:B--2---:R-:W-:Y:S01]  /*111f0*/  IMAD.SHL.U32 R0, R9.reuse, 0x20, RZ ;  /* 0x0000002009007824 */ /* 0x044fe200078e00ff */
[----:B------:R-:W-:Y:S01]  /*11200*/  SHF.R.U32.HI R3, RZ, 0x1, R9 ;  /* 0x00000001ff037819 */ /* 0x000fe20000011609 */
[----:B------:R-:W-:Y:S01]  /*11210*/  IMAD.SHL.U32 R8, R9, 0x2, RZ ;  /* 0x0000000209087824 */ /* 0x000fe200078e00ff */
[----:B------:R-:W-:Y:S01]  /*11220*/  LOP3.LUT R4, R26, 0x180, RZ, 0xc0, !PT ;  /* 0x000001801a047812 */ /* 0x000fe200078ec0ff */
[----:B------:R-:W-:Y:S01]  /*11230*/  IMAD.SHL.U32 R6, R11, 0x10, RZ ;  /* 0x000000100b067824 */ /* 0x000fe200078e00ff */
[----:B------:R-:W-:-:S02]  /*11240*/  LOP3.LUT R7, R2, 0x1b0, RZ, 0xc0, !PT ;  /* 0x000001b002077812 */ /* 0x000fc400078ec0ff */
[----:B------:R-:W-:Y:S01]  /*11250*/  LOP3.LUT R3, R4, 0x30, R3, 0xf8, !PT ;  /* 0x0000003004037812 */ /* 0x000fe200078ef803 */
[----:B------:R-:W-:Y:S01]  /*11260*/  IMAD.SHL.U32 R4, R9, 0x8, RZ ;  /* 0x0000000809047824 */ /* 0x000fe200078e00ff */
[----:B------:R-:W-:Y:S02]  /*11270*/  LOP3.LUT R5, R0, 0x80, RZ, 0xc0, !PT ;  /* 0x0000008000057812 */ /* 0x000fe400078ec0ff */
[----:B------:R-:W-:Y:S02]  /*11280*/  LOP3.LUT R8, R7, 0x30, R8, 0x78, !PT ;  /* 0x0000003007087812 */ /* 0x000fe400078e7808 */
[----:B------:R-:W-:Y:S01]  /*11290*/  LOP3.LUT R7, R6, 0x600, RZ, 0xc0, !PT ;  /* 0x0000060006077812 */ /* 0x000fe200078ec0ff */
[----:B----4-:R-:W-:Y:S01]  /*112a0*/  ULEA UR4, UR5, UR4, 0x18 ;  /* 0x0000000405047291 */ /* 0x010fe2000f8ec03f */
[----:B------:R-:W-:Y:S01]  /*112b0*/  LOP3.LUT R5, R5, 0x10, R9, 0xf8, !PT ;  /* 0x0000001005057812 */ /* 0x000fe200078ef809 */
[----:B------:R-:W-:Y:S01]  /*112c0*/  IMAD.SHL.U32 R6, R9, 0x4, RZ ;  /* 0x0000000409067824 */ /* 0x000fe200078e00ff */
[----:B------:R-:W-:-:S02]  /*112d0*/  LOP3.LUT R3, R3, 0x30, R4, 0x78, !PT ;  /* 0x0000003003037812 */ /* 0x000fc400078e7804 */
[C---:B------:R-:W-:Y:S02]  /*112e0*/  LOP3.LUT R9, R7.reuse, 0x60, R0, 0xf8, !PT ;  /* 0x0000006007097812 */ /* 0x040fe400078ef800 */
[----:B------:R-:W-:Y:S01]  /*112f0*/  LOP3.LUT R7, R7, 0x40, R2, 0xf8, !PT ;  /* 0x0000004007077812 */ /* 0x000fe200078ef802 */
[----:B------:R-:W-:Y:S01]  /*11300*/  IMAD.U32 R22, RZ, RZ, UR4 ;  /* 0x00000004ff167e24 */ /* 0x000fe2000f8e00ff */
[----:B------:R-:W-:Y:S02]  /*11310*/  LOP3.LUT R26, R3, 0x640, R26, 0xf8, !PT ;  /* 0x00000640031a7812 */ /* 0x000fe400078ef81a */
[----:B------:R-:W-:Y:S02]  /*11320*/  SHF.R.U32.HI R3, RZ, 0x2, R11 ;  /* 0x00000002ff037819 */ /* 0x000fe4000001160b */
[----:B------:R-:W-:Y:S02]  /*11330*/  LOP3.LUT R7, R7, R8, RZ, 0xfc, !PT ;  /* 0x0000000807077212 */ /* 0x000fe400078efcff */
[----:B------:R-:W-:-:S02]  /*11340*/  LOP3.LUT R4, R9, 0x100, R0, 0xf8, !PT ;  /* 0x0000010009047812 */ /* 0x000fc400078ef800 */
[----:B------:R-:W-:Y:S02]  /*11350*/  LOP3.LUT R0, R3, 0x60, R0, 0xf8, !PT ;  /* 0x0000006003007812 */ /* 0x000fe400078ef800 */
[----:B------:R-:W-:Y:S01]  /*11360*/  IADD3 R3, R22, R7, RZ ;  /* 0x0000000716037210 */ /* 0x000fe20007ffe0ff */
[----:B------:R-:W-:Y:S01]  /*11370*/  IMAD.MOV.U32 R0, RZ, RZ, 0x1 ;  /* 0x00000001ff007424 */ /* 0x000fe200078e00ff */
[----:B------:R-:W-:Y:S01]  /*11380*/  LOP3.LUT R5, R5, 0x10, R6, 0x78, !PT ;  /* 0x0000001005057812 */ /* 0x000fe200078e7806 */
[----:B------:R-:W-:Y:S01]  /*11390*/  BSSY B7, `(.L_x_11171) ;  /* 0x00004c7000077945 */ /* 0x000fe20003800000 */
[----:B------:R-:W-:Y:S02]  /*113a0*/  IMAD.MOV.U32 R28, RZ, RZ, RZ ;  /* 0x000000ffff1c7224 */ /* 0x000fe400078e00ff */
[----:B------:R-:W-:Y:S01]  /*113b0*/  LOP3.LUT R25, R4, R5, RZ, 0xfc, !PT ;  /* 0x0000000504197212 */ /* 0x000fe200078efcff */
[----:B------:R-:W-:Y:S02]  /*113c0*/  IMAD.MOV.U32 R27, RZ, RZ, RZ ;  /* 0x000000ffff1b7224 */ /* 0x000fe400078e00ff */
[----:B------:R-:W-:Y:S01]  /*113d0*/  IMAD.MOV.U32 R29, RZ, RZ, 0x1 ;  /* 0x00000001ff1d7424 */ /* 0x000fe200078e00ff */
[----:B------:R-:W-:Y:S01]  /*113e0*/  ULDC.64 UR38, c[0x0][0x198] ;  /* 0x0000660000267ab9 */ /* 0x000fe20000000a00 */
[----:B------:R-:W-:Y:S01]  /*113f0*/  ULDC UR36, c[0x0][0xc] ;  /* 0x0000030000247ab9 */ /* 0x000fe20000000800 */
[----:B---3--:R-:W-:-:S05]  /*11400*/  LOP3.LUT R2, R10, 0x1, RZ, 0xfc, !PT ;  /* 0x000000010a027812 */ /* 0x008fca00078efcff */
[----:B------:R0:W-:Y:S04]  /*11410*/  STL [R1+0x4c], R2 ;  /* 0x00004c0201007387 */ /* 0x0001e80000100800 */
[----:B------:R1:W-:Y:S01]  /*11420*/  STL [R1+0x30], R3 ;  /* 0x0000300301007387 */ /* 0x0003e20000100800 */
[----:B0-----:R-:W-:-:S05]  /*11430*/  LOP3.LUT R2, R10, 0x2, RZ, 0xfc, !PT ;  /* 0x000000020a027812 */ /* 0x001fca00078efcff */
[----:B------:R1:W-:Y:S04]  /*11440*/  STL [R1+0x1c], R2 ;  /* 0x00001c0201007387 */ /* 0x0003e80000100800 */
[----:B------:R1:W-:Y:S04]  /*11450*/  STL [R1+0x44], RZ ;  /* 0x000044ff01007387 */ /* 0x0003e80000100800 */
[----:B------:R1:W-:Y:S02]  /*11460*/  STL [R1+0x4], R0 ;  /* 0x0000040001007387 */ /* 0x0003e40000100800 */
.L_x_11273:
[----:B01----:R-:W0:Y:S02]  /*11470*/  LDC.64 R2, c[0x0][0xc88] ;  /* 0x00032200ff027b82 */ /* 0x003e240000000a00 */
[----:B0-----:R-:W-:-:S05]  /*11480*/  IMAD.WIDE R2, R19, 0x4, R2 ;  /* 0x0000000413027825 */ /* 0x001fca00078e0202 */
[----:B--2---:R-:W2:Y:S01]  /*11490*/  LDG.E R14, desc[UR40][R2.64] ;  /* 0x00000028020e7981 */ /* 0x004ea2000c1e1900 */
[----:B------:R-:W-:Y:S05]  /*114a0*/  YIELD ;  /* 0x0000000000007946 */ /* 0x000fea0003800000 */
[----:B------:R-:W-:Y:S01]  /*114b0*/  ULDC.64 UR4, c[0x0][0xa28] ;  /* 0x00028a0000047ab9 */ /* 0x000fe20000000a00 */
[----:B------:R-:W-:Y:S01]  /*114c0*/  ULDC.64 UR6, c[0x0][0xa00] ;  /* 0x0002800000067ab9 */ /* 0x000fe20000000a00 */
[----:B------:R-:W-:Y:S02]  /*114d0*/  ISETP.NE.U32.AND P0, PT, RZ, UR4, PT ;  /* 0x00000004ff007c0c */ /* 0x000fe4000bf05070 */
[----:B------:R-:W-:Y:S01]  /*114e0*/  CS2R R8, SRZ ;  /* 0x0000000000087805 */ /* 0x000fe2000001ff00 */
[----:B------:R-:W-:Y:S01]  /*114f0*/  ULDC.64 UR8, c[0x0][0xa18] ;  /* 0x0002860000087ab9 */ /* 0x000fe20000000a00 */
[----:B------:R-:W-:-:S02]  /*11500*/  ISETP.NE.AND.EX P1, PT, RZ, UR5, PT, P0 ;  /* 0x00000005ff007c0c */ /* 0x000fc4000bf25300 */
        /* <DEDUP_REMOVED lines=11> */
[----:B------:R-:W-:Y:S01]  /*115c0*/  IADD3.X R3, R13, UR7, RZ, P2, !PT ;  /* 0x000000070d037c10 */ /* 0x000fe200097fe4ff */
[----:B------:R-:W-:Y:S01]  /*115d0*/  ULDC.64 UR6, c[0x0][0xa10] ;  /* 0x0002840000067ab9 */ /* 0x000fe20000000a00 */
[----:B------:R-:W-:Y:S01]  /*115e0*/  ISETP.NE.U32.AND P3, PT, RZ, UR8, PT ;  /* 0x00000008ff007c0c */ /* 0x000fe2000bf65070 */
[----:B------:R1:W5:Y:S04]  /*115f0*/  @P1 LDG.E R8, desc[UR40][R4.64] ;  /* 0x0000002804081981 */ /* 0x000368000c1e1900 */
[----:B------:R-:W2:Y:S01]  /*11600*/  @P0 LDG.E R9, desc[UR40][R2.64] ;  /* 0x0000002802090981 */ /* 0x000ea2000c1e1900 */
[----:B------:R-:W-:-:S02]  /*11610*/  ISETP.NE.AND.EX P3, PT, RZ, UR9, PT, P3 ;  /* 0x00000009ff007c0c */ /* 0x000fc4000bf65330 */
[----:B------:R-:W-:Y:S01]  /*11620*/  IADD3 R6, P4, R23, UR4, RZ ;  /* 0x0000000417067c10 */ /* 0x000fe2000ff9e0ff */
[----:B------:R-:W-:Y:S03]  /*11630*/  STL [R1+0xc], R13 ;  /* 0x00000c0d01007387 */ /* 0x000fe60000100800 */
[----:B------:R-:W-:Y:S02]  /*11640*/  IADD3.X R7, R13, UR5, RZ, P4, !PT ;  /* 0x000000050d077c10 */ /* 0x000fe4000a7fe4ff */
[----:B-1----:R-:W-:Y:S02]  /*11650*/  IADD3 R4, P4, R23, UR6, RZ ;  /* 0x0000000617047c10 */ /* 0x002fe4000ff9e0ff */
[----:B------:R-:W-:Y:S02]  /*11660*/  ISETP.NE.U32.AND P1, PT, RZ, UR4, PT ;  /* 0x00000004ff007c0c */ /* 0x000fe4000bf25070 */
[----:B------:R-:W-:Y:S01]  /*11670*/  IADD3.X R5, R13, UR7, RZ, P4, !PT ;  /* 0x000000070d057c10 */ /* 0x000fe2000a7fe4ff */
[----:B------:R-:W-:Y:S01]  /*11680*/  ULDC UR4, c[0x0][0x288] ;  /* 0x0000a20000047ab9 */ /* 0x000fe20000000800 */
[----:B------:R-:W-:-:S02]  /*11690*/  ISETP.NE.U32.AND P2, PT, RZ, UR6, PT ;  /* 0x00000006ff007c0c */ /* 0x000fc4000bf45070 */
[----:B------:R-:W-:Y:S02]  /*116a0*/  @P3 IADD3 R10, P4, R23, UR8, RZ ;  /* 0x00000008170a3c10 */ /* 0x000fe4000ff9e0ff */
[----:B------:R-:W-:Y:S02]  /*116b0*/  ISETP.NE.AND.EX P1, PT, RZ, UR5, PT, P1 ;  /* 0x00000005ff007c0c */ /* 0x000fe4000bf25310 */
[----:B------:R-:W-:Y:S02]  /*116c0*/  ISETP.NE.AND.EX P2, PT, RZ, UR7, PT, P2 ;  /* 0x00000007ff007c0c */ /* 0x000fe4000bf45320 */
[----:B------:R-:W-:Y:S01]  /*116d0*/  @P3 IADD3.X R11, R13, UR9, RZ, P4, !PT ;  /* 0x000000090d0b3c10 */ /* 0x000fe2000a7fe4ff */
[----:B------:R-:W-:Y:S01]  /*116e0*/  IMAD.MOV.U32 R12, RZ, RZ, RZ ;  /* 0x000000ffff0c7224 */ /* 0x000fe200078e00ff */
[----:B0-----:R-:W-:-:S07]  /*116f0*/  MOV R0, RZ ;  /* 0x000000ff00007202 */ /* 0x001fce0000000f00 */
        /* <DEDUP_REMOVED lines=16> */
[----:B----4-:R-:W-:Y:S06]  /*11800*/  @P3 BRA `(.L_x_11172) ;  /* 0x0000000000143947 */ /* 0x010fec0003800000 */
[----:B------:R-:W-:Y:S05]  /*11810*/  @!P0 BRA `(.L_x_11172) ;  /* 0x0000000000108947 */ /* 0x000fea0003800000 */
[----:B------:R-:W2:Y:S04]  /*11820*/  LDG.E R11, desc[UR40][R2.64] ;  /* 0x00000028020b7981 */ /* 0x000ea8000c1e1900 */
[----:B------:R-:W2:Y:S02]  /*11830*/  LDG.E R2, desc[UR40][R2.64+0x4] ;  /* 0x0000042802027981 */ /* 0x000ea4000c1e1900 */
[----:B--2---:R-:W-:-:S05]  /*11840*/  IMAD.IADD R2, R2, 0x1, -R11 ;  /* 0x0000000102027824 */ /* 0x004fca00078e0a0b */
[----:B------:R0:W-:Y:S02]  /*11850*/  STL [R1+0x3c], R2 ;  /* 0x00003c0201007387 */ /* 0x0001e40000100800 */
.L_x_11172:
        /* <DEDUP_REMOVED lines=12> */
.L_x_11173:
[----:B------:R-:W-:Y:S05]  /*11920*/  @!P1 BRA `(.L_x_11174) ;  /* 0x00000000000c9947 */ /* 0x000fea0003800000 */
[----:B------:R-:W2:Y:S04]  /*11930*/  LDG.E R10, desc[UR40][R6.64] ;  /* 0x00000028060a7981 */ /* 0x000ea8000c1e1900 */
[----:B------:R-:W2:Y:S02]  /*11940*/  LDG.E R6, desc[UR40][R6.64+0x4] ;  /* 0x0000042806067981 */ /* 0x000ea4000c1e1900 */
[----:B--2---:R-:W-:-:S07]  /*11950*/  IADD3 R10, -R10, R6, RZ ;  /* 0x000000060a0a7210 */ /* 0x004fce0007ffe1ff */
.L_x_11174:
        /* <DEDUP_REMOVED lines=11> */
[----:B------:R0:W-:Y:S01]  /*11a10*/  STL [R1+0x40], R4 ;  /* 0x0000400401007387 */ /* 0x0001e20000100800 */
[--C-:B------:R-:W-:Y:S02]  /*11a20*/  IMAD R2, R4, 0xa0, -R10.reuse ;  /* 0x000000a004027824 */ /* 0x100fe400078e0a0a */
[----:B0-----:R-:W-:-:S03]  /*11a30*/  IMAD.MOV R4, RZ, RZ, -R10 ;  /* 0x000000ffff047224 */ /* 0x001fc600078e0a0a */
[----:B------:R-:W-:Y:S02]  /*11a40*/  VIMNMX R2, R2, R9, PT ;  /* 0x0000000902027248 */ /* 0x000fe40003fe0100 */
[----:B------:R-:W-:-:S04]  /*11a50*/  VIMNMX R4, RZ, R4, !PT ;  /* 0x00000004ff047248 */ /* 0x000fc80007fe0100 */
[----:B------:R-:W-:Y:S01]  /*11a60*/  ISETP.GT.AND P0, PT, R2, R4, PT ;  /* 0x000000040200720c */ /* 0x000fe20003f04270 */
[----:B------:R-:W-:-:S12]  /*11a70*/  IMAD.WIDE.U32 R4, R4, -0x33333333, RZ ;  /* 0xcccccccd04047825 */ /* 0x000fd800078e00ff */
[----:B------:R-:W-:-:S04]  /*11a80*/  @P0 VIADD R2, R2, 0x9f ;  /* 0x0000009f02020836 */ /* 0x000fc80000000000 */
[----:B------:R-:W-:Y:S01]  /*11a90*/  @P0 IMAD.HI R2, R2, 0x66666667, RZ ;  /* 0x6666666702020827 */ /* 0x000fe200078e02ff */
[----:B------:R-:W-:-:S04]  /*11aa0*/  SHF.R.U32.HI R4, RZ, 0x7, R5 ;  /* 0x00000007ff047819 */ /* 0x000fc80000011605 */
[----:B------:R-:W-:Y:S02]  /*11ab0*/  @P0 SHF.R.U32.HI R5, RZ, 0x1f, R2 ;  /* 0x0000001fff050819 */ /* 0x000fe40000011602 */
[----:B------:R-:W-:Y:S02]  /*11ac0*/  MOV R3, R4 ;  /* 0x0000000400037202 */ /* 0x000fe40000000f00 */
        /* <DEDUP_REMOVED lines=11> */
.L_x_11308:
[----:B-1----:R-:W-:Y:S02]  /*11b80*/  ISETP.NE.AND P0, PT, R14, RZ, PT ;  /* 0x000000ff0e00720c */ /* 0x002fe40003f05270 */
[----:B------:R-:W-:-:S11]  /*11b90*/  PLOP3.LUT P6, PT, PT, PT, PT, 0x8, 0x0 ;  /* 0x000000000000781c */ /* 0x000fd60003fce170 */
[----:B------:R-:W-:Y:S05]  /*11ba0*/  @P0 BRA `(.L_x_11178) ;  /* 0x00000000000c0947 */ /* 0x000fea0003800000 */
[----:B------:R-:W-:-:S03]  /*11bb0*/  UMOV UR4, 0xffffffff ;  /* 0xffffffff00047882 */ /* 0x000fc60000000000 */
[----:B------:R-:W-:Y:S05]  /*11bc0*/  BRA.DIV UR4, `(.L_x_11179) ;  /* 0x0000004e04ec7947 */ /* 0x000fea000b800000 */
[----:B------:R-:W-:-:S13]  /*11bd0*/  ELECT P6, URZ, PT ;  /* 0x00000000003f782f */ /* 0x000fda00038c0000 */
.L_x_11178:
        /* <DEDUP_REMOVED lines=9> */
.L_x_11311:
[----:B------:R-:W-:Y:S05]  /*11c70*/  BSYNC B1 ;  /* 0x0000000000017941 */ /* 0x000fea0003800000 */
.L_x_11180:
[----:B------:R-:W-:Y:S04]  /*11c80*/  BSSY B1, `(.L_x_11182) ;  /* 0x000004e000017945 */ /* 0x000fe80003800000 */
[----:B------:R-:W-:Y:S05]  /*11c90*/  @!P6 BRA `(.L_x_11183) ;  /* 0x000000040030e947 */ /* 0x000fea0003800000 */
[----:B------:R-:W2:Y:S01]  /*11ca0*/  LDL R6, [R1+0x4] ;  /* 0x0000040001067983 */ /* 0x000ea20000100800 */
[----:B0-----:R-:W-:Y:S01]  /*11cb0*/  IMAD R5, R28, 0x8, R22 ;  /* 0x000000081c057824 */ /* 0x001fe200078e0216 */
[----:B------:R-:W0:Y:S01]  /*11cc0*/  S2R R7, SR_TID.X ;  /* 0x0000000000077919 */ /* 0x000e220000002100 */
[----:B------:R-:W-:Y:S01]  /*11cd0*/  BSSY B2, `(.L_x_11184) ;  /* 0x0000006000027945 */ /* 0x000fe20003800000 */
[----:B0-----:R-:W-:-:S04]  /*11ce0*/  LOP3.LUT R7, R7, 0x7f, RZ, 0xc0, !PT ;  /* 0x0000007f07077812 */ /* 0x001fc800078ec0ff */
[----:B------:R-:W-:Y:S02]  /*11cf0*/  ISETP.NE.AND P1, PT, R7, RZ, PT ;  /* 0x000000ff0700720c */ /* 0x000fe40003f25270 */
[----:B--2---:R-:W-:-:S04]  /*11d00*/  SHF.L.U32 R6, R6, 0x1f, RZ ;  /* 0x0000001f06067819 */ /* 0x004fc800000006ff */
[----:B------:R-:W0:Y:S02]  /*11d10*/  SYNCS.PHASECHK.TRANS64.TRYWAIT P0, [R5+URZ+0x132a0], R6 ;  /* 0x0132a006050075a7 */ /* 0x000e24000800017f */
[----:B0-----:R-:W-:Y:S05]  /*11d20*/  @!P0 BRA `(.L_x_11185) ;  /* 0x0000004c00c88947 */ /* 0x001fea0003800000 */
.L_x_11312:
[----:B------:R-:W-:Y:S05]  /*11d30*/  BSYNC B2 ;  /* 0x0000000000027941 */ /* 0x000fea0003800000 */
.L_x_11184:
        /* <DEDUP_REMOVED lines=9> */
.L_x_11187:
[----:B------:R-:W-:Y:S05]  /*11dd0*/  BSYNC B2 ;  /* 0x0000000000027941 */ /* 0x000fea0003800000 */
.L_x_11186:
[----:B------:R-:W-:Y:S01]  /*11de0*/  IMAD.MOV.U32 R11, RZ, RZ, RZ ;  /* 0x000000ffff0b7224 */ /* 0x000fe200078e00ff */
[----:B------:R-:W-:Y:S01]  /*11df0*/  UIADD3 UR4, UP0, UR38, 0x570, URZ ;  /* 0x0000057026047890 */ /* 0x000fe2000ff1e03f */
[----:B------:R-:W-:Y:S01]  /*11e00*/  IMAD R8, R3, 0xa0, R0 ;  /* 0x000000a003087824 */ /* 0x000fe200078e0200 */
[----:B------:R-:W-:Y:S01]  /*11e10*/  PLOP3.LUT P0, PT, PT, PT, PT, 0x80, 0x0 ;  /* 0x000000000000781c */ /* 0x000fe20003f0f070 */
[----:B------:R-:W-:Y:S01]  /*11e20*/  IMAD R7, R28, 0x2800, R22 ;  /* 0x000028001c077824 */ /* 0x000fe200078e0216 */
[----:B------:R-:W-:Y:S01]  /*11e30*/  R2UR UR10, R11 ;  /* 0x000000000b0a72ca */ /* 0x000fe200000e0000 */
[----:B------:R-:W-:Y:S01]  /*11e40*/  VIADD R8, R8, 0xffffff60 ;  /* 0xffffff6008087836 */ /* 0x000fe20000000000 */
[----:B------:R-:W-:Y:S01]  /*11e50*/  IADD3 R9, R5, 0x13290, RZ ;  /* 0x0001329005097810 */ /* 0x000fe20007ffe0ff */
[----:B------:R-:W-:Y:S01]  /*11e60*/  VIADD R10, R7, 0xe000 ;  /* 0x0000e000070a7836 */ /* 0x000fe20000000000 */
[----:B------:R-:W-:Y:S01]  /*11e70*/  UIADD3.X UR5, URZ, UR39, URZ, UP0, !UPT ;  /* 0x000000273f057290 */ /* 0x000fe200087fe43f */
[----:B------:R-:W-:Y:S01]  /*11e80*/  UMOV UR6, 0x0 ;  /* 0x0000000000067882 */ /* 0x000fe20000000000 */
[----:B------:R-:W-:-:S10]  /*11e90*/  UMOV UR7, 0x12f00000 ;  /* 0x12f0000000077882 */ /* 0x000fd40000000000 */
.L_x_11188:
        /* <DEDUP_REMOVED lines=13> */
.L_x_11313:
[----:B------:R-:W-:Y:S05]  /*11f70*/  BSYNC B2 ;  /* 0x0000000000027941 */ /* 0x000fea0003800000 */
.L_x_11189:
        /* <DEDUP_REMOVED lines=11> */
.L_x_11192:
[----:B------:R-:W-:Y:S05]  /*12030*/  BSYNC B2 ;  /* 0x0000000000027941 */ /* 0x000fea0003800000 */
.L_x_11191:
        /* <DEDUP_REMOVED lines=8> */
.L_x_11193:
        /* <DEDUP_REMOVED lines=10> */
.L_x_11183:
[----:B------:R-:W-:Y:S05]  /*12160*/  BSYNC B1 ;  /* 0x0000000000017941 */ /* 0x000fea0003800000 */
.L_x_11182:
[----:B------:R-:W2:Y:S01]  /*12170*/  LDL.LU R6, [R1+0x4] ;  /* 0x0000040001067983 */ /* 0x000ea20000300800 */
[----:B------:R-:W-:Y:S01]  /*12180*/  IADD3 R28, R28, 0x1, RZ ;  /* 0x000000011c1c7810 */ /* 0x000fe20007ffe0ff */
[----:B------:R-:W-:Y:S01]  /*12190*/  VIADD R3, R3, 0xfffffffe ;  /* 0xfffffffe03037836 */ /* 0x000fe20000000000 */
[----:B------:R-:W-:Y:S02]  /*121a0*/  PLOP3.LUT P0, PT, PT, PT, PT, 0x8, 0x0 ;  /* 0x000000000000781c */ /* 0x000fe40003f0e170 */
[C---:B------:R-:W-:Y:S02]  /*121b0*/  ISETP.NE.AND P1, PT, R28.reuse, 0x2, PT ;  /* 0x000000021c00780c */ /* 0x040fe40003f25270 */
[----:B------:R-:W-:Y:S02]  /*121c0*/  ISETP.GE.AND P2, PT, R3, R4, PT ;  /* 0x000000040300720c */ /* 0x000fe40003f46270 */
[----:B0-----:R-:W-:Y:S02]  /*121d0*/  SEL R5, RZ, 0x1, P1 ;  /* 0x00000001ff057807 */ /* 0x001fe40000800000 */
[----:B------:R-:W-:-:S02]  /*121e0*/  SEL R28, R28, RZ, P1 ;  /* 0x000000ff1c1c7207 */ /* 0x000fc40000800000 */
[----:B--2---:R-:W-:-:S05]  /*121f0*/  LOP3.LUT R6, R6, R5, RZ, 0x3c, !PT ;  /* 0x0000000506067212 */ /* 0x004fca00078e3cff */
[----:B------:R0:W-:Y:S02]  /*12200*/  STL [R1+0x4], R6 ;  /* 0x0000040601007387 */ /* 0x0001e40000100800 */
[----:B------:R-:W-:Y:S05]  /*12210*/  @!P2 BRA `(.L_x_11176) ;  /* 0x000000040064a947 */ /* 0x000fea0003800000 */
.L_x_11206:
[----:B------:R-:W-:Y:S05]  /*12220*/  YIELD ;  /* 0x0000000000007946 */ /* 0x000fea0003800000 */
[----:B------:R-:W-:Y:S04]  /*12230*/  BSSY B1, `(.L_x_11194) ;  /* 0x000004d000017945 */ /* 0x000fe80003800000 */
[----:B-1----:R-:W-:Y:S05]  /*12240*/  @!P6 BRA `(.L_x_11195) ;  /* 0x00000004002ce947 */ /* 0x002fea0003800000 */
[----:B0-----:R-:W2:Y:S01]  /*12250*/  LDL R6, [R1+0x4] ;  /* 0x0000040001067983 */ /* 0x001ea20000100800 */
[----:B------:R-:W0:Y:S02]  /*12260*/  S2R R5, SR_TID.X ;  /* 0x0000000000057919 */ /* 0x000e240000002100 */
[----:B0-----:R-:W-:Y:S01]  /*12270*/  LOP3.LUT R7, R5, 0x7f, RZ, 0xc0, !PT ;  /* 0x0000007f05077812 */ /* 0x001fe200078ec0ff */
[----:B------:R-:W-:Y:S01]  /*12280*/  IMAD R5, R28, 0x8, R22 ;  /* 0x000000081c057824 */ /* 0x000fe200078e0216 */
[----:B------:R-:W-:Y:S02]  /*12290*/  BSSY B2, `(.L_x_11196) ;  /* 0x0000005000027945 */ /* 0x000fe40003800000 */
[----:B------:R-:W-:Y:S02]  /*122a0*/  ISETP.NE.AND P2, PT, R7, RZ, PT ;  /* 0x000000ff0700720c */ /* 0x000fe40003f45270 */
[----:B--2---:R-:W-:-:S04]  /*122b0*/  SHF.L.U32 R6, R6, 0x1f, RZ ;  /* 0x0000001f06067819 */ /* 0x004fc800000006ff */
[----:B------:R-:W0:Y:S02]  /*122c0*/  SYNCS.PHASECHK.TRANS64.TRYWAIT P1, [R5+URZ+0x132a0], R6 ;  /* 0x0132a006050075a7 */ /* 0x000e24000802017f */
[----:B0-----:R-:W-:Y:S05]  /*122d0*/  @!P1 BRA `(.L_x_11197) ;  /* 0x0000004800849947 */ /* 0x001fea0003800000 */
.L_x_11314:
[----:B------:R-:W-:Y:S05]  /*122e0*/  BSYNC B2 ;  /* 0x0000000000027941 */ /* 0x000fea0003800000 */
.L_x_11196:
        /* <DEDUP_REMOVED lines=9> */
.L_x_11199:
[----:B------:R-:W-:Y:S05]  /*12380*/  BSYNC B2 ;  /* 0x0000000000027941 */ /* 0x000fea0003800000 */
.L_x_11198:
        /* <DEDUP_REMOVED lines=11> */
.L_x_11200:
        /* <DEDUP_REMOVED lines=13> */
.L_x_11315:
[----:B------:R-:W-:Y:S05]  /*12510*/  BSYNC B2 ;  /* 0x0000000000027941 */ /* 0x000fea0003800000 */
.L_x_11201:
[----:B------:R-:W-:Y:S01]  /*12520*/  BSSY B2, `(.L_x_11203) ;  /* 0x000000b000027945 */ /* 0x000fe20003800000 */
[----:B------:R-:W-:Y:S01]  /*12530*/  MOV R12, 0x0 ;  /* 0x00000000000c7802 */ /* 0x000fe20000000f00 */
[----:B------:R-:W-:Y:S02]  /*12540*/  IMAD.MOV.U32 R13, RZ, RZ, 0x12f00000 ;  /* 0x12f00000ff0d7424 */ /* 0x000fe400078e00ff */
        /* <DEDUP_REMOVED lines=8> */
.L_x_11204:
[----:B------:R-:W-:Y:S05]  /*125d0*/  BSYNC B2 ;  /* 0x0000000000027941 */ /* 0x000fea0003800000 */
.L_x_11203:
        /* <DEDUP_REMOVED lines=8> */
.L_x_11205:
        /* <DEDUP_REMOVED lines=10> */
.L_x_11195:
[----:B------:R-:W-:Y:S05]  /*12700*/  BSYNC B1 ;  /* 0x0000000000017941 */ /* 0x000fea0003800000 */
.L_x_11194:
[----:B0-----:R-:W2:Y:S01]  /*12710*/  LDL.LU R6, [R1+0x4] ;  /* 0x0000040001067983 */ /* 0x001ea20000300800 */
[----:B------:R-:W-:Y:S01]  /*12720*/  VIADD R28, R28, 0x1 ;  /* 0x000000011c1c7836 */ /* 0x000fe20000000000 */
[C---:B------:R-:W-:Y:S01]  /*12730*/  ISETP.GT.AND P2, PT, R3.reuse, R4, PT ;  /* 0x000000040300720c */ /* 0x040fe20003f44270 */
[----:B------:R-:W-:-:S03]  /*12740*/  VIADD R3, R3, 0xffffffff ;  /* 0xffffffff03037836 */ /* 0x000fc60000000000 */
[----:B------:R-:W-:-:S04]  /*12750*/  ISETP.NE.AND P1, PT, R28, 0x2, PT ;  /* 0x000000021c00780c */ /* 0x000fc80003f25270 */
[----:B------:R-:W-:Y:S02]  /*12760*/  SEL R5, RZ, 0x1, P1 ;  /* 0x00000001ff057807 */ /* 0x000fe40000800000 */
[----:B------:R-:W-:Y:S02]  /*12770*/  SEL R28, R28, RZ, P1 ;  /* 0x000000ff1c1c7207 */ /* 0x000fe40000800000 */
[----:B--2---:R-:W-:-:S05]  /*12780*/  LOP3.LUT R6, R6, R5, RZ, 0x3c, !PT ;  /* 0x0000000506067212 */ /* 0x004fca00078e3cff */
[----:B------:R1:W-:Y:S01]  /*12790*/  STL [R1+0x4], R6 ;  /* 0x0000040601007387 */ /* 0x0003e20000100800 */
[----:B------:R-:W-:Y:S05]  /*127a0*/  @P2 BRA `(.L_x_11206) ;  /* 0xfffffff8009c2947 */ /* 0x000fea000383ffff */
.L_x_11176:
[----:B------:R-:W-:Y:S05]  /*127b0*/  BSYNC B0 ;  /* 0x0000000000007941 */ /* 0x000fea0003800000 */
.L_x_11175:
[----:B------:R-:W2:Y:S01]  /*127c0*/  LDL R5, [R1+0x34] ;  /* 0x0000340001057983 */ /* 0x000ea20000100800 */
[----:B------:R-:W-:Y:S05]  /*127d0*/  @!P0 WARPSYNC.ALL ;  /* 0x0000000000008948 */ /* 0x000fea0003800000 */
[----:B------:R-:W-:Y:S01]  /*127e0*/  @!P0 BAR.SYNC.DEFER_BLOCKING 0xc, 0x200 ;  /* 0x0308000000008b1d */ /* 0x000fe20000010000 */
[----:B--2---:R-:W-:-:S13]  /*127f0*/  ISETP.GT.AND P0, PT, R5, RZ, PT ;  /* 0x000000ff0500720c */ /* 0x004fda0003f04270 */
[----:B------:R-:W-:Y:S05]  /*12800*/  @P0 BRA `(.L_x_11207) ;  /* 0x0000000000440947 */ /* 0x000fea0003800000 */
[----:B------:R-:W2:Y:S02]  /*12810*/  S2R R5, SR_TID.X ;  /* 0x0000000000057919 */ /* 0x000ea40000002100 */
[----:B--2---:R-:W-:-:S04]  /*12820*/  LOP3.LUT R5, R5, 0x7f, RZ, 0xc0, !PT ;  /* 0x0000007f05057812 */ /* 0x004fc800078ec0ff */
[----:B------:R-:W-:-:S13]  /*12830*/  ISETP.NE.AND P0, PT, R5, RZ, PT ;  /* 0x000000ff0500720c */ /* 0x000fda0003f05270 */
[----:B------:R-:W-:Y:S05]  /*12840*/  @P0 BRA `(.L_x_11208) ;  /* 0x0000002c00700947 */ /* 0x000fea0003800000 */
[----:B------:R-:W2:Y:S01]  /*12850*/  S2R R5, SR_LANEID ;  /* 0x0000000000057919 */ /* 0x000ea20000000000 */
[----:B------:R-:W-:Y:S01]  /*12860*/  VOTEU.ANY UR4, UPT, PT ;  /* 0x0000000000047886 */ /* 0x000fe200038e0100 */
[----:B------:R-:W3:Y:S01]  /*12870*/  LDC.64 R2, c[0x0][0xc60] ;  /* 0x00031800ff027b82 */ /* 0x000ee20000000a00 */
[----:B------:R-:W2:Y:S02]  /*12880*/  FLO.U32 R0, UR4 ;  /* 0x0000000400007d00 */ /* 0x000ea400080e0000 */
[----:B--2---:R-:W-:-:S06]  /*12890*/  ISETP.EQ.U32.AND P0, PT, R0, R5, PT ;  /* 0x000000050000720c */ /* 0x004fcc0003f02070 */
[----:B------:R-:W3:Y:S07]  /*128a0*/  POPC R5, UR4 ;  /* 0x0000000400057d09 */ /* 0x000eee0008000000 */
[----:B---3--:R-:W2:Y:S01]  /*128b0*/  @P0 ATOMG.E.ADD.STRONG.GPU PT, R3, desc[UR40][R2.64], R5 ;  /* 0x00000005020309a8 */ /* 0x008ea200081ee1e8 */
[----:B------:R-:W3:Y:S02]  /*128c0*/  S2R R4, SR_LTMASK ;  /* 0x0000000000047919 */ /* 0x000ee40000003900 */
[----:B---3--:R-:W-:-:S04]  /*128d0*/  LOP3.LUT R4, R4, UR4, RZ, 0xc0, !PT ;  /* 0x0000000404047c12 */ /* 0x008fc8000f8ec0ff */
[----:B------:R-:W3:Y:S01]  /*128e0*/  POPC R7, R4 ;  /* 0x0000000400077309 */ /* 0x000ee20000000000 */
[----:B--2---:R-:W3:Y:S02]  /*128f0*/  SHFL.IDX PT, R0, R3, R0, 0x1f ;  /* 0x00001f0003007589 */ /* 0x004ee400000e0000 */
[----:B---3--:R-:W-:Y:S01]  /*12900*/  IADD3 R16, R0, UR36, R7 ;  /* 0x0000002400107c10 */ /* 0x008fe2000fffe007 */
[----:B------:R-:W-:Y:S06]  /*12910*/  BRA `(.L_x_11208) ;  /* 0x0000002c003c7947 */ /* 0x000fec0003800000 */
.L_x_11207:
[----:B------:R-:W-:Y:S01]  /*12920*/  IADD3 R0, R22, 0xe000, RZ ;  /* 0x0000e00016007810 */ /* 0x000fe20007ffe0ff */
[----:B------:R-:W-:Y:S03]  /*12930*/  BSSY B6, `(.L_x_11209) ;  /* 0x0000013000067945 */ /* 0x000fe60003800000 */
[----:B------:R-:W-:-:S13]  /*12940*/  LOP3.LUT P0, RZ, R0, 0x1bf, RZ, 0xc0, !PT ;  /* 0x000001bf00ff7812 */ /* 0x000fda000780c0ff */
[----:B------:R-:W-:Y:S05]  /*12950*/  @!P0 BRA `(.L_x_11210) ;  /* 0x0000000000408947 */ /* 0x000fea0003800000 */
[----:B------:R-:W-:Y:S01]  /*12960*/  MOV R2, 0x0 ;  /* 0x0000000000027802 */ /* 0x000fe20000000f00 */
[----:B------:R-:W-:Y:S01]  /*12970*/  ULDC.64 UR6, c[0x4][0x1c8] ;  /* 0x0100720000067ab9 */ /* 0x000fe20000000a00 */
[----:B------:R-:W-:Y:S01]  /*12980*/  ULDC.64 UR8, c[0x4][0x1d0] ;  /* 0x0100740000087ab9 */ /* 0x000fe20000000a00 */
[----:B------:R-:W-:Y:S01]  /*12990*/  ULDC.64 UR4, c[0x4][0x8] ;  /* 0x0100020000047ab9 */ /* 0x000fe20000000a00 */
[----:B------:R-:W-:Y:S01]  /*129a0*/  IMAD.U32 R4, RZ, RZ, UR6 ;  /* 0x00000006ff047e24 */ /* 0x000fe2000f8e00ff */
[----:B------:R-:W-:Y:S01]  /*129b0*/  MOV R8, 0x70 ;  /* 0x0000007000087802 */ /* 0x000fe20000000f00 */
[----:B------:R-:W2:Y:S01]  /*129c0*/  LDC.64 R2, c[0x4][R2] ;  /* 0x0100000002027b82 */ /* 0x000ea20000000a00 */
[----:B------:R-:W-:Y:S02]  /*129d0*/  IMAD.U32 R5, RZ, RZ, UR7 ;  /* 0x00000007ff057e24 */ /* 0x000fe4000f8e00ff */
[----:B01----:R-:W-:Y:S02]  /*129e0*/  IMAD.U32 R6, RZ, RZ, UR8 ;  /* 0x00000008ff067e24 */ /* 0x003fe4000f8e00ff */
[----:B------:R-:W-:-:S02]  /*129f0*/  IMAD.U32 R7, RZ, RZ, UR9 ;  /* 0x00000009ff077e24 */ /* 0x000fc4000f8e00ff */
[----:B------:R-:W-:Y:S02]  /*12a00*/  IMAD.U32 R10, RZ, RZ, UR4 ;  /* 0x00000004ff0a7e24 */ /* 0x000fe4000f8e00ff */
[----:B------:R-:W-:Y:S02]  /*12a10*/  IMAD.U32 R11, RZ, RZ, UR5 ;  /* 0x00000005ff0b7e24 */ /* 0x000fe4000f8e00ff */
[----:B------:R-:W-:Y:S02]  /*12a20*/  IMAD.MOV.U32 R12, RZ, RZ, 0x1 ;  /* 0x00000001ff0c7424 */ /* 0x000fe400078e00ff */
[----:B------:R-:W-:-:S07]  /*12a30*/  IMAD.MOV.U32 R13, RZ, RZ, RZ ;  /* 0x000000ffff0d7224 */ /* 0x000fce00078e00ff */
[----:B------:R-:W-:-:S07]  /*12a40*/  LEPC R20, `(.L_x_11210) ;  /* 0x000000001014794e */ /* 0x000fce0000000000 */
[----:B--2---:R-:W-:Y:S05]  /*12a50*/  CALL.ABS.NOINC R2 ;  /* 0x0000000002007343 */ /* 0x004fea0003c00000 */
.L_x_11210:
[----:B------:R-:W-:Y:S05]  /*12a60*/  BSYNC B6 ;  /* 0x0000000000067941 */ /* 0x000fea0003800000 */
.L_x_11209:
[----:B------:R-:W2:Y:S01]  /*12a70*/  LDL.LU R2, [R1] ;  /* 0x0000000001027983 */ /* 0x000ea20000300800 */
[----:B------:R-:W-:Y:S01]  /*12a80*/  VIADD R0, R22, 0x6000 ;  /* 0x0000600016007836 */ /* 0x000fe20000000000 */
[----:B------:R-:W-:Y:S04]  /*12a90*/  BSSY B6, `(.L_x_11211) ;  /* 0x0000016000067945 */ /* 0x000fe80003800000 */
[----:B------:R-:W-:Y:S02]  /*12aa0*/  LOP3.LUT P0, RZ, R0, 0x1bf, RZ, 0xc0, !PT ;  /* 0x000001bf00ff7812 */ /* 0x000fe4000780c0ff */
[----:B--2---:R-:W-:-:S11]  /*12ab0*/  LOP3.LUT R2, R2, 0xfffffffe, RZ, 0xc0, !PT ;  /* 0xfffffffe02027812 */ /* 0x004fd600078ec0ff */
[----:B------:R-:W-:-:S05]  /*12ac0*/  @P0 LOP3.LUT R2, R2, 0x1, RZ, 0xfc, !PT ;  /* 0x0000000102020812 */ /* 0x000fca00078efcff */
[----:B------:R2:W-:Y:S01]  /*12ad0*/  STL [R1], R2 ;  /* 0x0000000201007387 */ /* 0x0005e20000100800 */
[----:B------:R-:W-:Y:S05]  /*12ae0*/  @!P0 BRA `(.L_x_11212) ;  /* 0x0000000000408947 */ /* 0x000fea0003800000 */
[----:B--2---:R-:W-:Y:S01]  /*12af0*/  MOV R2, 0x0 ;  /* 0x0000000000027802 */ /* 0x004fe20000000f00 */
[----:B------:R-:W-:Y:S01]  /*12b00*/  ULDC.64 UR6, c[0x4][0x1c8] ;  /* 0x0100720000067ab9 */ /* 0x000fe20000000a00 */
[----:B------:R-:W-:Y:S01]  /*12b10*/  ULDC.64 UR8, c[0x4][0x1d0] ;  /* 0x0100740000087ab9 */ /* 0x000fe20000000a00 */
[----:B------:R-:W-:Y:S01]  /*12b20*/  ULDC.64 UR4, c[0x4][0x10] ;  /* 0x0100040000047ab9 */ /* 0x000fe20000000a00 */
[----:B------:R-:W-:Y:S01]  /*12b30*/  IMAD.U32 R4, RZ, RZ, UR6 ;  /* 0x00000006ff047e24 */ /* 0x000fe2000f8e00ff */
[----:B------:R-:W-:Y:S01]  /*12b40*/  MOV R7, UR9 ;  /* 0x0000000900077c02 */ /* 0x000fe20008000f00 */
[----:B------:R-:W2:Y:S01]  /*12b50*/  LDC.64 R2, c[0x4][R2] ;  /* 0x0100000002027b82 */ /* 0x000ea20000000a00 */
[----:B------:R-:W-:Y:S02]  /*12b60*/  IMAD.U32 R5, RZ, RZ, UR7 ;  /* 0x00000007ff057e24 */ /* 0x000fe4000f8e00ff */
[----:B01----:R-:W-:Y:S02]  /*12b70*/  IMAD.U32 R6, RZ, RZ, UR8 ;  /* 0x00000008ff067e24 */ /* 0x003fe4000f8e00ff */
[----:B------:R-:W-:-:S02]  /*12b80*/  IMAD.U32 R10, RZ, RZ, UR4 ;  /* 0x00000004ff0a7e24 */ /* 0x000fc4000f8e00ff */
[----:B------:R-:W-:Y:S02]  /*12b90*/  IMAD.U32 R11, RZ, RZ, UR5 ;  /* 0x00000005ff0b7e24 */ /* 0x000fe4000f8e00ff */
[----:B------:R-:W-:Y:S02]  /*12ba0*/  IMAD.MOV.U32 R8, RZ, RZ, 0x70 ;  /* 0x00000070ff087424 */ /* 0x000fe400078e00ff */
[----:B------:R-:W-:Y:S02]  /*12bb0*/  IMAD.MOV.U32 R12, RZ, RZ, 0x1 ;  /* 0x00000001ff0c7424 */ /* 0x000fe400078e00ff */
[----:B------:R-:W-:-:S07]  /*12bc0*/  IMAD.MOV.U32 R13, RZ, RZ, RZ ;  /* 0x000000ffff0d7224 */ /* 0x000fce00078e00ff */
[----:B------:R-:W-:-:S07]  /*12bd0*/  LEPC R20, `(.L_x_11212) ;  /* 0x000000001014794e */ /* 0x000fce0000000000 */
[----:B--2---:R-:W-:Y:S05]  /*12be0*/  CALL.ABS.NOINC R2 ;  /* 0x0000000002007343 */ /* 0x004fea0003c00000 */
.L_x_11212:
[----:B------:R-:W-:Y:S05]  /*12bf0*/  BSYNC B6 ;  /* 0x0000000000067941 */ /* 0x000fea0003800000 */
.L_x_11211:
[----:B------:R-:W-:Y:S01]  /*12c00*/  VIADD R24, R22, 0x1000 ;  /* 0x0000100016187836 */ /* 0x000fe20000000000 */
[----:B------:R-:W-:Y:S04]  /*12c10*/  BSSY B6, `(.L_x_11213) ;  /* 0x0000013000067945 */ /* 0x000fe80003800000 */
[----:B------:R-:W-:-:S13]  /*12c20*/  LOP3.LUT P0, RZ, R24, 0x9f, RZ, 0xc0, !PT ;  /* 0x0000009f18ff7812 */ /* 0x000fda000780c0ff */
[----:B------:R-:W-:Y:S05]  /*12c30*/  @!P0 BRA `(.L_x_11214) ;  /* 0x0000000000408947 */ /* 0x000fea0003800000 */
[----:B--2---:R-:W-:Y:S01]  /*12c40*/  MOV R2, 0x0 ;  /* 0x0000000000027802 */ /* 0x004fe20000000f00 */
[----:B------:R-:W-:Y:S01]  /*12c50*/  ULDC.64 UR6, c[0x4][0x1c8] ;  /* 0x0100720000067ab9 */ /* 0x000fe20000000a00 */
[----:B------:R-:W-:Y:S01]  /*12c60*/  ULDC.64 UR8, c[0x4][0x1d0] ;  /* 0x0100740000087ab9 */ /* 0x000fe20000000a00 */
[----:B------:R-:W-:Y:S01]  /*12c70*/  ULDC.64 UR4, c[0x4][0x18] ;  /* 0x0100060000047ab9 */ /* 0x000fe20000000a00 */
[----:B------:R-:W-:Y:S01]  /*12c80*/  MOV R4, UR6 ;  /* 0x0000000600047c02 */ /* 0x000fe20008000f00 */
[----:B------:R-:W-:Y:S01]  /*12c90*/  IMAD.U32 R5, RZ, RZ, UR7 ;  /* 0x00000007ff057e24 */ /* 0x000fe2000f8e00ff */
[----:B------:R-:W2:Y:S01]  /*12ca0*/  LDC.64 R2, c[0x4][R2] ;  /* 0x0100000002027b82 */ /* 0x000ea20000000a00 */
[----:B01----:R-:W-:Y:S01]  /*12cb0*/  IMAD.U32 R6, RZ, RZ, UR8 ;  /* 0x00000008ff067e24 */ /* 0x003fe2000f8e00ff */
[----:B------:R-:W-:Y:S01]  /*12cc0*/  MOV R12, 0x1 ;  /* 0x00000001000c7802 */ /* 0x000fe20000000f00 */
[----:B------:R-:W-:Y:S02]  /*12cd0*/  IMAD.U32 R7, RZ, RZ, UR9 ;  /* 0x00000009ff077e24 */ /* 0x000fe4000f8e00ff */
[----:B------:R-:W-:-:S02]  /*12ce0*/  IMAD.U32 R10, RZ, RZ, UR4 ;  /* 0x00000004ff0a7e24 */ /* 0x000fc4000f8e00ff */
[----:B------:R-:W-:Y:S02]  /*12cf0*/  IMAD.U32 R11, RZ, RZ, UR5 ;  /* 0x00000005ff0b7e24 */ /* 0x000fe4000f8e00ff */
[----:B------:R-:W-:Y:S02]  /*12d00*/  IMAD.MOV.U32 R8, RZ, RZ, 0x70 ;  /* 0x00000070ff087424 */ /* 0x000fe400078e00ff */
[----:B------:R-:W-:-:S07]  /*12d10*/  IMAD.MOV.U32 R13, RZ, RZ, RZ ;  /* 0x000000ffff0d7224 */ /* 0x000fce00078e00ff */
[----:B------:R-:W-:-:S07]  /*12d20*/  LEPC R20, `(.L_x_11214) ;  /* 0x000000001014794e */ /* 0x000fce0000000000 */
[----:B--2---:R-:W-:Y:S05]  /*12d30*/  CALL.ABS.NOINC R2 ;  /* 0x0000000002007343 */ /* 0x004fea0003c00000 */
.L_x_11214:
[----:B------:R-:W-:Y:S05]  /*12d40*/  BSYNC B6 ;  /* 0x0000000000067941 */ /* 0x000fea0003800000 */
.L_x_11213:
[----:B--2---:R-:W2:Y:S01]  /*12d50*/  LDL R2, [R1] ;  /* 0x0000000001027983 */ /* 0x004ea20000100800 */
        /* <DEDUP_REMOVED lines=19> */
.L_x_11216:
[----:B------:R-:W-:Y:S05]  /*12e90*/  BSYNC B6 ;  /* 0x0000000000067941 */ /* 0x000fea0003800000 */
.L_x_11215:
[----:B------:R-:W2:Y:S01]  /*12ea0*/  LDL.LU R21, [R1+0xc] ;  /* 0x00000c0001157983 */ /* 0x000ea20000300800 */
[----:B------:R-:W-:-:S03]  /*12eb0*/  ULDC.64 UR4, c[0x0][0x9f8] ;  /* 0x00027e0000047ab9 */ /* 0x000fc60000000a00 */
[----:B------:R-:W3:Y:S01]  /*12ec0*/  LDL R20, [R1+0x8] ;  /* 0x0000080001147983 */ /* 0x000ee20000100800 */
[----:B------:R-:W-:-:S04]  /*12ed0*/  ISETP.NE.U32.AND P0, PT, RZ, UR4, PT ;  /* 0x00000004ff007c0c */ /* 0x000fc8000bf05070 */
[----:B------:R-:W-:-:S13]  /*12ee0*/  ISETP.NE.AND.EX P0, PT, RZ, UR5, PT, P0 ;  /* 0x00000005ff007c0c */ /* 0x000fda000bf05300 */
[----:B------:R-:W-:-:S04]  /*12ef0*/  @P0 IADD3 R2, P1, R23, UR4, RZ ;  /* 0x0000000417020c10 */ /* 0x000fc8000ff3e0ff */
[----:B--2---:R-:W-:Y:S01]  /*12f00*/  @P0 IADD3.X R3, R21, UR5, RZ, P1, !PT ;  /* 0x0000000515030c10 */ /* 0x004fe20008ffe4ff */
[----:B------:R-:W-:-:S04]  /*12f10*/  ULDC.64 UR4, c[0x0][0xa08] ;  /* 0x0002820000047ab9 */ /* 0x000fc80000000a00 */
[----:B---3--:R2:W3:Y:S02]  /*12f20*/  @P0 LDG.E R20, desc[UR40][R2.64] ;  /* 0x0000002802140981 */ /* 0x0084e4000c1e1900 */
[----:B--2---:R-:W2:Y:S01]  /*12f30*/  LDC.64 R2, c[0x0][0x418] ;  /* 0x00010600ff027b82 */ /* 0x004ea20000000a00 */
[----:B---3--:R-:W-:Y:S01]  /*12f40*/  SHF.R.S32.HI R8, RZ, 0x1f, R20 ;  /* 0x0000001fff087819 */ /* 0x008fe20000011414 */
[----:B------:R3:W-:Y:S01]  /*12f50*/  @P0 STL [R1+0x8], R20 ;  /* 0x0000081401000387 */ /* 0x0007e20000100800 */
[----:B--2---:R-:W-:Y:S01]  /*12f60*/  LOP3.LUT P0, RZ, R2, UR4, RZ, 0xfc, !PT ;  /* 0x0000000402ff7c12 */ /* 0x004fe2000f80fcff */
[----:B------:R-:W-:Y:S02]  /*12f70*/  UMOV UR4, 0xffffffff ;  /* 0xffffffff00047882 */ /* 0x000fe40000000000 */
[----:B------:R3:W-:Y:S01]  /*12f80*/  STL [R1+0xc], R8 ;  /* 0x00000c0801007387 */ /* 0x0007e20000100800 */
[----:B------:R-:W-:-:S04]  /*12f90*/  LOP3.LUT P0, RZ, R3, UR5, RZ, 0xfc, P0 ;  /* 0x0000000503ff7c12 */ /* 0x000fc8000800fcff */
[----:B------:R-:W-:Y:S01]  /*12fa0*/  SEL R23, R20, RZ, !P0 ;  /* 0x000000ff14177207 */ /* 0x000fe20004000000 */
[----:B------:R-:W-:Y:S08]  /*12fb0*/  BRA.DIV UR4, `(.L_x_11217) ;  /* 0x0000003e04747947 */ /* 0x000ff0000b800000 */
[----:B------:R-:W2:Y:S02]  /*12fc0*/  S2R R0, SR_TID.X ;  /* 0x0000000000007919 */ /* 0x000ea40000002100 */
[----:B--2---:R-:W-:-:S04]  /*12fd0*/  SHF.R.U32.HI R0, RZ, 0x5, R0 ;  /* 0x00000005ff007819 */ /* 0x004fc80000011600 */
[----:B------:R-:W-:-:S05]  /*12fe0*/  LOP3.LUT R0, R0, 0x3, RZ, 0xc0, !PT ;  /* 0x0000000300007812 */ /* 0x000fca00078ec0ff */
[----:B------:R2:W4:Y:S02]  /*12ff0*/  SHFL.IDX PT, R14, R0, RZ, 0x1f ;  /* 0x00001fff000e7589 */ /* 0x00052400000e0000 */
.L_x_11318:
[----:B--2---:R-:W2:Y:S01]  /*13000*/  LDL.LU R0, [R1] ;  /* 0x0000000001007983 */ /* 0x004ea20000300800 */
[----:B------:R-:W-:Y:S02]  /*13010*/  PLOP3.LUT P1, PT, PT, PT, PT, 0x8, 0x0 ;  /* 0x000000000000781c */ /* 0x000fe40003f2e170 */
[----:B----4-:R-:W-:Y:S02]  /*13020*/  ISETP.NE.AND P0, PT, R14, RZ, PT ;  /* 0x000000ff0e00720c */ /* 0x010fe40003f05270 */
[----:B--2---:R-:W-:-:S09]  /*13030*/  LOP3.LUT R0, R0, 0xfffffffe, RZ, 0xc0, !PT ;  /* 0xfffffffe00007812 */ /* 0x004fd200078ec0ff */
[----:B------:R-:W-:-:S05]  /*13040*/  @P1 LOP3.LUT R0, R0, 0x1, RZ, 0xfc, !PT ;  /* 0x0000000100001812 */ /* 0x000fca00078efcff */
[----:B------:R2:W-:Y:S01]  /*13050*/  STL [R1], R0 ;  /* 0x0000000001007387 */ /* 0x0005e20000100800 */
[----:B------:R-:W-:Y:S05]  /*13060*/  @P0 BRA `(.L_x_11218) ;  /* 0x0000000400580947 */ /* 0x000fea0003800000 */
[----:B------:R-:W-:-:S03]  /*13070*/  UMOV UR4, 0xffffffff ;  /* 0xffffffff00047882 */ /* 0x000fc60000000000 */
[----:B------:R-:W-:Y:S05]  /*13080*/  BRA.DIV UR4, `(.L_x_11219) ;  /* 0x0000003e04747947 */ /* 0x000fea000b800000 */
[----:B------:R-:W-:-:S13]  /*13090*/  ELECT P6, URZ, PT ;  /* 0x00000000003f782f */ /* 0x000fda00038c0000 */
.L_x_11321:
[----:B------:R-:W-:Y:S05]  /*130a0*/  @!P6 BRA `(.L_x_11218) ;  /* 0x000000040048e947 */ /* 0x000fea0003800000 */
[----:B--2---:R-:W2:Y:S01]  /*130b0*/  LDL R0, [R1+0x40] ;  /* 0x0000400001007983 */ /* 0x004ea20000100800 */
[----:B------:R-:W-:-:S04]  /*130c0*/  ISETP.NE.U32.AND P0, PT, R2, RZ, PT ;  /* 0x000000ff0200720c */ /* 0x000fc80003f05070 */
[----:B------:R-:W-:Y:S01]  /*130d0*/  ISETP.NE.AND.EX P0, PT, R3, RZ, PT, P0 ;  /* 0x000000ff0300720c */ /* 0x000fe20003f05300 */
[----:B--2---:R-:W-:-:S12]  /*130e0*/  VIADD R0, R0, 0xffffffff ;  /* 0xffffffff00007836 */ /* 0x004fd80000000000 */
[----:B------:R-:W-:Y:S05]  /*130f0*/  @!P0 BRA `(.L_x_11220) ;  /* 0x0000000000448947 */ /* 0x000fea0003800000 */
[----:B------:R-:W2:Y:S01]  /*13100*/  LDC R7, c[0x0][0x43c] ;  /* 0x00010f00ff077b82 */ /* 0x000ea20000000800 */
[----:B------:R-:W-:Y:S01]  /*13110*/  ULDC.64 UR4, c[0x0][0x428] ;  /* 0x00010a0000047ab9 */ /* 0x000fe20000000a00 */
[----:B--2---:R-:W-:-:S13]  /*13120*/  ISETP.NE.AND P0, PT, R7, 0x1, PT ;  /* 0x000000010700780c */ /* 0x004fda0003f05270 */
[----:B------:R-:W0:Y:S02]  /*13130*/  @P0 LDC.64 R4, c[0x0][0x440] ;  /* 0x00011000ff040b82 */ /* 0x000e240000000a00 */
[----:B01----:R-:W-:-:S04]  /*13140*/  @P0 IMAD.HI.U32 R6, R0, R4, RZ ;  /* 0x0000000400060227 */ /* 0x003fc800078e00ff */
        /* <DEDUP_REMOVED lines=11> */
[----:B------:R2:W5:Y:S02]  /*13200*/  LDG.E R23, desc[UR40][R2.64] ;  /* 0x0000002802177981 */ /* 0x000564000c1e1900 */
.L_x_11220:
[----:B------:R-:W-:Y:S01]  /*13210*/  IMAD R4, R27, 0x8, R22 ;  /* 0x000000081b047824 */ /* 0x000fe200078e0216 */
[----:B--2---:R-:W-:Y:S01]  /*13220*/  SHF.L.U32 R3, R29, 0x1f, RZ ;  /* 0x0000001f1d037819 */ /* 0x004fe200000006ff */
[----:B------:R-:W2:Y:S03]  /*13230*/  S2R R2, SR_TID.X ;  /* 0x0000000000027919 */ /* 0x000ea60000002100 */
[----:B------:R-:W4:Y:S01]  /*13240*/  SYNCS.PHASECHK.TRANS64.TRYWAIT P0, [R4+URZ+0x13280], R3 ;  /* 0x01328003040075a7 */ /* 0x000f22000800017f */
[----:B--2---:R-:W-:-:S04]  /*13250*/  LOP3.LUT R2, R2, 0x7f, RZ, 0xc0, !PT ;  /* 0x0000007f02027812 */ /* 0x004fc800078ec0ff */
[----:B------:R-:W-:Y:S01]  /*13260*/  ISETP.NE.AND P1, PT, R2, RZ, PT ;  /* 0x000000ff0200720c */ /* 0x000fe20003f25270 */
[----:B----4-:R-:W-:-:S12]  /*13270*/  @!P0 BRA `(.L_x_11221) ;  /* 0x0000003c00188947 */ /* 0x010fd80003800000 */
.L_x_11322:
        /* <DEDUP_REMOVED lines=8> */
.L_x_11222:
[----:B------:R-:W4:Y:S01]  /*13300*/  LDL R5, [R1+0x10] ;  /* 0x0000100001057983 */ /* 0x000f220000100800 */
[----:B------:R-:W-:Y:S01]  /*13310*/  IMAD R2, R27, 0x2800, R22 ;  /* 0x000028001b027824 */ /* 0x000fe200078e0216 */
[----:B------:R-:W-:Y:S01]  /*13320*/  R2UR UR9, R4 ;  /* 0x00000000040972ca */ /* 0x000fe200000e0000 */
[----:B------:R-:W-:Y:S01]  /*13330*/  UIADD3 UR4, UP0, UR38, 0x470, URZ ;  /* 0x0000047026047890 */ /* 0x000fe2000ff1e03f */
[----:B------:R-:W-:Y:S01]  /*13340*/  R2UR UR12, R18 ;  /* 0x00000000120c72ca */ /* 0x000fe200000e0000 */
[----:B------:R-:W-:Y:S01]  /*13350*/  UMOV UR6, 0x0 ;  /* 0x0000000000067882 */ /* 0x000fe20000000000 */
[----:B------:R-:W-:Y:S01]  /*13360*/  R2UR UR8, R2 ;  /* 0x00000000020872ca */ /* 0x000fe200000e0000 */
[----:B------:R-:W-:Y:S01]  /*13370*/  UIADD3.X UR5, URZ, UR39, URZ, UP0, !UPT ;  /* 0x000000273f057290 */ /* 0x000fe200087fe43f */
[----:B-----5:R-:W-:Y:S01]  /*13380*/  R2UR UR13, R23 ;  /* 0x00000000170d72ca */ /* 0x020fe200000e0000 */
[----:B------:R-:W-:Y:S01]  /*13390*/  UMOV UR7, 0x14f00000 ;  /* 0x14f0000000077882 */ /* 0x000fe20000000000 */
[----:B------:R-:W-:-:S05]  /*133a0*/  UMOV UR10, URZ ;  /* 0x0000003f000a7c82 */ /* 0x000fca0008000000 */
[----:B------:R-:W-:-:S04]  /*133b0*/  UIADD3 UR9, UR9, 0x13270, URZ ;  /* 0x0001327009097890 */ /* 0x000fc8000fffe03f */
[----:B------:R-:W-:Y:S01]  /*133c0*/  UIADD3 UR8, UR8, 0x6000, URZ ;  /* 0x0000600008087890 */ /* 0x000fe2000fffe03f */
[----:B----4-:R-:W-:-:S05]  /*133d0*/  IMAD R0, R0, 0xa0, R5 ;  /* 0x000000a000007824 */ /* 0x010fca00078e0205 */
[----:B------:R-:W-:-:S13]  /*133e0*/  R2UR UR11, R0 ;  /* 0x00000000000b72ca */ /* 0x000fda00000e0000 */
[----:B------:R4:W-:Y:S01]  /*133f0*/  UTMALDG.4D [UR8], [UR4], desc[UR6] ;  /* 0x00000608040075b4 */ /* 0x0009e20008019000 */
[----:B------:R-:W0:Y:S02]  /*13400*/  SYNCS.PHASECHK.TRANS64.TRYWAIT P0, [R4+URZ+0x13240], R3 ;  /* 0x01324003040075a7 */ /* 0x000e24000800017f */
[----:B0---4-:R-:W-:Y:S05]  /*13410*/  @!P0 BRA `(.L_x_11223) ;  /* 0x0000003800c48947 */ /* 0x011fea0003800000 */
.L_x_11323:
        /* <DEDUP_REMOVED lines=8> */
.L_x_11224:
[----:B0-2---:R-:W2:Y:S01]  /*134a0*/  LDL.LU R3, [R1] ;  /* 0x0000000001037983 */ /* 0x005ea20000300800 */
        /* <DEDUP_REMOVED lines=18> */
.L_x_11218:
[----:B------:R-:W5:Y:S04]  /*135d0*/  LDL.LU R4, [R1+0x18] ;  /* 0x0000180001047983 */ /* 0x000f680000300800 */
[----:B01----:R-:W3:Y:S04]  /*135e0*/  LDL.LU R6, [R1+0x14] ;  /* 0x0000140001067983 */ /* 0x003ee80000300800 */
[----:B----4-:R-:W4:Y:S01]  /*135f0*/  LDL.LU R3, [R1+0x24] ;  /* 0x0000240001037983 */ /* 0x010f220000300800 */
[----:B------:R-:W-:Y:S05]  /*13600*/  WARPSYNC.ALL ;  /* 0x0000000000007948 */ /* 0x000fea0003800000 */
[----:B------:R-:W-:Y:S01]  /*13610*/  ULDC.64 UR6, c[0x0][0xa00] ;  /* 0x0002800000067ab9 */ /* 0x000fe20000000a00 */
[----:B------:R-:W-:Y:S01]  /*13620*/  ULDC.64 UR4, c[0x0][0x298] ;  /* 0x0000a60000047ab9 */ /* 0x000fe20000000a00 */
[----:B------:R-:W-:Y:S01]  /*13630*/  BAR.SYNC.DEFER_BLOCKING 0x8, 0x200 ;  /* 0x0208000000007b1d */ /* 0x000fe20000010000 */
[----:B------:R-:W-:Y:S01]  /*13640*/  ISETP.NE.U32.AND P0, PT, RZ, UR6, PT ;  /* 0x00000006ff007c0c */ /* 0x000fe2000bf05070 */
[----:B--2---:R-:W-:-:S03]  /*13650*/  VIADD R0, R22, 0xb000 ;  /* 0x0000b00016007836 */ /* 0x004fc60000000000 */
[----:B------:R-:W-:Y:S01]  /*13660*/  ISETP.NE.AND.EX P0, PT, RZ, UR7, PT, P0 ;  /* 0x00000007ff007c0c */ /* 0x000fe2000bf05300 */
[----:B------:R-:W-:Y:S01]  /*13670*/  BSSY B6, `(.L_x_11225) ;  /* 0x0000020000067945 */ /* 0x000fe20003800000 */
[----:B------:R-:W-:Y:S02]  /*13680*/  LOP3.LUT P1, RZ, R0, 0x1bf, RZ, 0xc0, !PT ;  /* 0x000001bf00ff7812 */ /* 0x000fe4000782c0ff */
[----:B-----5:R-:W-:-:S05]  /*13690*/  SHF.R.S32.HI R2, RZ, 0x1f, R4 ;  /* 0x0000001fff027819 */ /* 0x020fca0000011404 */
[----:B------:R-:W-:Y:S01]  /*136a0*/  IMAD R2, R2, UR4, RZ ;  /* 0x0000000402027c24 */ /* 0x000fe2000f8e02ff */
[----:B----4-:R-:W-:-:S03]  /*136b0*/  SEL R3, R3, RZ, !P0 ;  /* 0x000000ff03037207 */ /* 0x010fc60004000000 */
[----:B------:R-:W-:Y:S01]  /*136c0*/  IMAD R0, R4, UR5, R2 ;  /* 0x0000000504007c24 */ /* 0x000fe2000f8e0202 */
[----:B---3--:R-:W-:Y:S01]  /*136d0*/  SEL R2, R6, RZ, !P0 ;  /* 0x000000ff06027207 */ /* 0x008fe20004000000 */
        /* <DEDUP_REMOVED lines=25> */
.L_x_11226:
[----:B------:R-:W-:Y:S05]  /*13870*/  BSYNC B6 ;  /* 0x0000000000067941 */ /* 0x000fea0003800000 */
.L_x_11225:
[----:B-1----:R-:W2:Y:S01]  /*13880*/  LDL.LU R0, [R1+0x18] ;  /* 0x0000180001007983 */ /* 0x002ea20000300800 */
[----:B------:R-:W0:Y:S01]  /*13890*/  LDC R9, c[0x0][0x448] ;  /* 0x00011200ff097b82 */ /* 0x000e220000000800 */
[----:B------:R-:W-:Y:S01]  /*138a0*/  ULDC.64 UR4, c[0x0][0x2d8] ;  /* 0x0000b60000047ab9 */ /* 0x000fe20000000a00 */
[----:B------:R-:W-:Y:S01]  /*138b0*/  ULDC.64 UR6, c[0x0][0x2c8] ;  /* 0x0000b20000067ab9 */ /* 0x000fe20000000a00 */
[----:B------:R-:W2:Y:S01]  /*138c0*/  LDL.LU.64 R2, [R1+0x28] ;  /* 0x0000280001027983 */ /* 0x000ea20000300a00 */
[----:B------:R-:W-:-:S03]  /*138d0*/  ULDC.64 UR8, c[0x0][0x280] ;  /* 0x0000a00000087ab9 */ /* 0x000fc60000000a00 */
[----:B------:R-:W3:Y:S04]  /*138e0*/  LDL.LU R20, [R1+0x24] ;  /* 0x0000240001147983 */ /* 0x000ee80000300800 */
[----:B------:R-:W4:Y:S04]  /*138f0*/  LDL.LU R21, [R1+0x48] ;  /* 0x0000480001157983 */ /* 0x000f280000300800 */
[----:B------:R-:W4:Y:S04]  /*13900*/  LDL.LU R4, [R1+0x14] ;  /* 0x0000140001047983 */ /* 0x000f280000300800 */
[----:B------:R1:W5:Y:S01]  /*13910*/  LDL R10, [R1+0x30] ;  /* 0x00003000010a7983 */ /* 0x0003620000100800 */
[----:B0-----:R-:W-:-:S13]  /*13920*/  ISETP.NE.AND P0, PT, R9, 0x1, PT ;  /* 0x000000010900780c */ /* 0x001fda0003f05270 */
[----:B------:R-:W0:Y:S08]  /*13930*/  @P0 LDC R5, c[0x0][0x450] ;  /* 0x00011400ff050b82 */ /* 0x000e300000000800 */
[----:B------:R-:W1:Y:S01]  /*13940*/  @P0 LDC R8, c[0x0][0x450] ;  /* 0x00011400ff080b82 */ /* 0x000e620000000800 */
[----:B--2---:R-:W-:Y:S02]  /*13950*/  IMAD.MOV.U32 R3, RZ, RZ, R0 ;  /* 0x000000ffff037224 */ /* 0x004fe400078e0000 */
[----:B---3--:R-:W-:-:S02]  /*13960*/  IMAD R0, R20, UR4, RZ ;  /* 0x0000000414007c24 */ /* 0x008fc4000f8e02ff */
        /* <DEDUP_REMOVED lines=9> */
[----:B------:R-:W-:Y:S01]  /*13a00*/  ULDC.64 UR4, c[0x0][0x2d0] ;  /* 0x0000b40000047ab9 */ /* 0x000fe20000000a00 */
[----:B------:R-:W4:Y:S02]  /*13a10*/  @P0 LDC R4, c[0x0][0x44c] ;  /* 0x00011300ff040b82 */ /* 0x000f240000000800 */
[----:B------:R-:W-:Y:S01]  /*13a20*/  IMAD.IADD R3, R3, 0x1, R0 ;  /* 0x0000000103037824 */ /* 0x000fe200078e0200 */
[----:B--2---:R-:W-:-:S04]  /*13a30*/  LOP3.LUT R20, R20, 0x7f, RZ, 0xc0, !PT ;  /* 0x0000007f14147812 */ /* 0x004fc800078ec0ff */
[----:B------:R-:W-:Y:S01]  /*13a40*/  SHF.R.U32.HI R20, RZ, 0x2, R20 ;  /* 0x00000002ff147819 */ /* 0x000fe20000011614 */
[----:B---3--:R-:W-:-:S05]  /*13a50*/  IMAD.SHL.U32 R6, R21, 0x20, RZ ;  /* 0x0000002015067824 */ /* 0x008fca00078e00ff */
[----:B------:R-:W-:-:S05]  /*13a60*/  LOP3.LUT R6, R20, 0x60, R6, 0xf8, !PT ;  /* 0x0000006014067812 */ /* 0x000fca00078ef806 */
[----:B------:R-:W-:-:S04]  /*13a70*/  IMAD R6, R17, 0xc0, R6 ;  /* 0x000000c011067824 */ /* 0x000fc800078e0206 */
[----:B----4-:R-:W-:-:S04]  /*13a80*/  @P0 IMAD.HI.U32 R0, R6, R4, RZ ;  /* 0x0000000406000227 */ /* 0x010fc800078e00ff */
[----:B------:R-:W-:Y:S01]  /*13a90*/  IMAD.MOV.U32 R4, RZ, RZ, R6 ;  /* 0x000000ffff047224 */ /* 0x000fe200078e0006 */
[----:B0-----:R-:W-:-:S04]  /*13aa0*/  @P0 SHF.R.U32.HI R4, RZ, R5, R0 ;  /* 0x00000005ff040219 */ /* 0x001fc80000011600 */
[--C-:B------:R-:W-:Y:S01]  /*13ab0*/  SHF.R.S32.HI R0, RZ, 0x1f, R4.reuse ;  /* 0x0000001fff007819 */ /* 0x100fe20000011404 */
[----:B------:R-:W-:-:S04]  /*13ac0*/  IMAD.MOV R7, RZ, RZ, -R4 ;  /* 0x000000ffff077224 */ /* 0x000fc800078e0a04 */
[----:B------:R-:W-:-:S04]  /*13ad0*/  IMAD R0, R0, UR4, RZ ;  /* 0x0000000400007c24 */ /* 0x000fc8000f8e02ff */
[C---:B------:R-:W-:Y:S02]  /*13ae0*/  IMAD R0, R4.reuse, UR5, R0 ;  /* 0x0000000504007c24 */ /* 0x040fe4000f8e0200 */
[----:B------:R-:W-:-:S05]  /*13af0*/  IMAD.WIDE.U32 R4, R4, UR4, R2 ;  /* 0x0000000404047c25 */ /* 0x000fca000f8e0002 */
[----:B------:R-:W-:Y:S01]  /*13b00*/  IADD3 R5, R5, R0, RZ ;  /* 0x0000000005057210 */ /* 0x000fe20007ffe0ff */
        /* <DEDUP_REMOVED lines=11> */
[----:B-1----:R-:W-:-:S05]  /*13bc0*/  @P0 SHF.R.U32.HI R6, RZ, R8, R7 ;  /* 0x00000008ff060219 */ /* 0x002fca0000011607 */
[----:B------:R-:W-:-:S04]  /*13bd0*/  IMAD.MOV R7, RZ, RZ, -R6 ;  /* 0x000000ffff077224 */ /* 0x000fc800078e0a06 */
[----:B------:R-:W-:Y:S01]  /*13be0*/  IMAD R5, R9, R7, R5 ;  /* 0x0000000709057224 */ /* 0x000fe200078e0205 */
[----:B------:R-:W-:Y:S01]  /*13bf0*/  SHF.R.S32.HI R7, RZ, 0x1f, R6 ;  /* 0x0000001fff077819 */ /* 0x000fe20000011406 */
[----:B------:R-:W-:-:S04]  /*13c00*/  IMAD.WIDE.U32 R2, R6, UR4, R2 ;  /* 0x0000000406027c25 */ /* 0x000fc8000f8e0002 */
[----:B------:R-:W-:Y:S01]  /*13c10*/  IMAD R7, R7, UR4, RZ ;  /* 0x0000000407077c24 */ /* 0x000fe2000f8e02ff */
[----:B------:R-:W-:-:S03]  /*13c20*/  ULDC UR4, c[0x0][0x2b8] ;  /* 0x0000ae0000047ab9 */ /* 0x000fc60000000800 */
[----:B------:R-:W-:Y:S01]  /*13c30*/  IMAD R7, R6, UR5, R7 ;  /* 0x0000000506077c24 */ /* 0x000fe2000f8e0207 */
[----:B------:R-:W-:Y:S01]  /*13c40*/  SHF.R.S32.HI R6, RZ, 0x1f, R5 ;  /* 0x0000001fff067819 */ /* 0x000fe20000011405 */
[----:B------:R-:W-:Y:S02]  /*13c50*/  IMAD.SHL.U32 R20, R21, 0x10, RZ ;  /* 0x0000001015147824 */ /* 0x000fe400078e00ff */
[----:B------:R-:W-:Y:S02]  /*13c60*/  IMAD.IADD R3, R3, 0x1, R7 ;  /* 0x0000000103037824 */ /* 0x000fe400078e0207 */
[----:B------:R-:W-:Y:S02]  /*13c70*/  IMAD R6, R6, UR6, RZ ;  /* 0x0000000606067c24 */ /* 0x000fe4000f8e02ff */
[----:B------:R-:W-:Y:S01]  /*13c80*/  IMAD.WIDE.U32 R2, R5, UR6, R2 ;  /* 0x0000000605027c25 */ /* 0x000fe2000f8e0002 */
[----:B------:R-:W-:-:S03]  /*13c90*/  LOP3.LUT R20, R20, 0x30, RZ, 0xc0, !PT ;  /* 0x0000003014147812 */ /* 0x000fc600078ec0ff */
[----:B------:R-:W-:Y:S01]  /*13ca0*/  IMAD R6, R5, UR7, R6 ;  /* 0x0000000705067c24 */ /* 0x000fe2000f8e0206 */
[----:B------:R-:W-:Y:S02]  /*13cb0*/  IADD3 R2, P1, R2, UR8, RZ ;  /* 0x0000000802027c10 */ /* 0x000fe4000ff3e0ff */
[----:B------:R-:W-:Y:S01]  /*13cc0*/  ISETP.GE.AND P0, PT, R20, UR4, PT ;  /* 0x0000000414007c0c */ /* 0x000fe2000bf06270 */
[----:B------:R-:W-:Y:S01]  /*13cd0*/  UMOV UR4, 0xffffffff ;  /* 0xffffffff00047882 */ /* 0x000fe20000000000 */
[----:B------:R-:W-:Y:S02]  /*13ce0*/  LOP3.LUT R21, R21, 0x7f, RZ, 0xc0, !PT ;  /* 0x0000007f15157812 */ /* 0x000fe400078ec0ff */
[----:B------:R-:W-:Y:S02]  /*13cf0*/  IADD3.X R3, R3, UR9, R6, P1, !PT ;  /* 0x0000000903037c10 */ /* 0x000fe40008ffe406 */
[----:B------:R-:W-:Y:S01]  /*13d00*/  SHF.R.U32.HI R21, RZ, 0x2, R21 ;  /* 0x00000002ff157819 */ /* 0x000fe20000011615 */
[----:B------:R-:W-:Y:S06]  /*13d10*/  BRA.DIV UR4, `(.L_x_11227) ;  /* 0x0000003204987947 */ /* 0x000fec000b800000 */
[----:B------:R-:W2:Y:S01]  /*13d20*/  LDL.LU R6, [R1+0x3c] ;  /* 0x00003c0001067983 */ /* 0x000ea20000300800 */
[----:B------:R-:W-:-:S03]  /*13d30*/  IMAD R17, R17, 0xc0, R21 ;  /* 0x000000c011117824 */ /* 0x000fc600078e0215 */
[----:B------:R-:W-:Y:S04]  /*13d40*/  SHFL.IDX PT, R7, R4, RZ, 0x1c1f ;  /* 0x001c1fff04077589 */ /* 0x000fe800000e0000 */
[----:B------:R-:W-:Y:S04]  /*13d50*/  SHFL.IDX PT, R8, R3, RZ, 0x1c1f ;  /* 0x001c1fff03087589 */ /* 0x000fe800000e0000 */
[----:B------:R-:W-:Y:S01]  /*13d60*/  SHFL.IDX PT, R3, R3, 0x1, 0x1c1f ;  /* 0x003c1f0003037f89 */ /* 0x000fe200000e0000 */
[----:B--2---:R-:W-:-:S03]  /*13d70*/  IMAD R5, R6, R9, RZ ;  /* 0x0000000906057224 */ /* 0x004fc600078e02ff */
[----:B------:R-:W0:Y:S02]  /*13d80*/  SHFL.IDX PT, R6, R0, RZ, 0x1c1f ;  /* 0x001c1fff00067589 */ /* 0x000e2400000e0000 */
[----:B------:R-:W-:-:S13]  /*13d90*/  ISETP.GE.AND P1, PT, R17, R5, PT ;  /* 0x000000051100720c */ /* 0x000fda0003f26270 */
[----:B0-----:R-:W-:-:S05]  /*13da0*/  @!P1 IADD3 R6, P2, R20, R6, RZ ;  /* 0x0000000614069210 */ /* 0x001fca0007f5e0ff */
[----:B------:R-:W-:-:S05]  /*13db0*/  @!P1 IMAD.X R7, RZ, RZ, R7, P2 ;  /* 0x000000ffff079224 */ /* 0x000fca00010e0607 */
[----:B-----5:R0:W-:Y:S02]  /*13dc0*/  @!P1 LDGSTS.E.BYPASS.LTC128B.128 [R10+0xb000], desc[UR40][R6.64], !P0 ;  /* 0x0b000000060a9fae */ /* 0x0201e4000c101d68 */
[----:B0-----:R-:W-:Y:S02]  /*13dd0*/  IADD3 R6, R17, 0x20, RZ ;  /* 0x0000002011067810 */ /* 0x001fe40007ffe0ff */
[----:B------:R-:W0:Y:S02]  /*13de0*/  SHFL.IDX PT, R7, R0, 0x1, 0x1c1f ;  /* 0x003c1f0000077f89 */ /* 0x000e2400000e0000 */
[----:B------:R-:W-:Y:S02]  /*13df0*/  ISETP.GE.AND P1, PT, R6, R5, PT ;  /* 0x000000050600720c */ /* 0x000fe40003f26270 */
[----:B------:R-:W1:Y:S11]  /*13e00*/  SHFL.IDX PT, R6, R4, 0x1, 0x1c1f ;  /* 0x003c1f0004067f89 */ /* 0x000e7600000e0000 */
[----:B0-----:R-:W-:-:S05]  /*13e10*/  @!P1 IADD3 R7, P2, R20, R7, RZ ;  /* 0x0000000714079210 */ /* 0x001fca0007f5e0ff */
[----:B-1----:R-:W-:-:S05]  /*13e20*/  @!P1 IMAD.X R6, RZ, RZ, R6, P2 ;  /* 0x000000ffff069224 */ /* 0x002fca00010e0606 */
[----:B------:R-:W-:-:S04]  /*13e30*/  @!P1 LOP3.LUT R7, R7, R6, RZ, 0x3c, !PT ;  /* 0x0000000607079212 */ /* 0x000fc800078e3cff */
[----:B------:R-:W-:-:S04]  /*13e40*/  @!P1 LOP3.LUT R6, R7, R6, RZ, 0x3c, !PT ;  /* 0x0000000607069212 */ /* 0x000fc800078e3cff */
[----:B------:R-:W-:-:S05]  /*13e50*/  @!P1 LOP3.LUT R7, R7, R6, RZ, 0x3c, !PT ;  /* 0x0000000607079212 */ /* 0x000fca00078e3cff */
[----:B------:R0:W-:Y:S02]  /*13e60*/  @!P1 LDGSTS.E.BYPASS.LTC128B.128 [R10+0xb800], desc[UR40][R6.64], !P0 ;  /* 0x0b800000060a9fae */ /* 0x0001e4000c101d68 */
[----:B0-----:R-:W-:Y:S02]  /*13e70*/  VIADD R6, R17, 0x40 ;  /* 0x0000004011067836 */ /* 0x001fe40000000000 */
[----:B------:R-:W0:Y:S03]  /*13e80*/  SHFL.IDX PT, R7, R0, 0x2, 0x1c1f ;  /* 0x005c1f0000077f89 */ /* 0x000e2600000e0000 */
[----:B------:R-:W-:Y:S02]  /*13e90*/  ISETP.GE.AND P1, PT, R6, R5, PT ;  /* 0x000000050600720c */ /* 0x000fe40003f26270 */
[----:B------:R-:W1:Y:S04]  /*13ea0*/  SHFL.IDX PT, R6, R4, 0x2, 0x1c1f ;  /* 0x005c1f0004067f89 */ /* 0x000e6800000e0000 */
[----:B------:R-:W-:Y:S07]  /*13eb0*/  SHFL.IDX PT, R4, R4, 0x3, 0x1c1f ;  /* 0x007c1f0004047f89 */ /* 0x000fee00000e0000 */
[----:B0-----:R-:W-:-:S05]  /*13ec0*/  @!P1 IADD3 R7, P2, R20, R7, RZ ;  /* 0x0000000714079210 */ /* 0x001fca0007f5e0ff */
[----:B-1----:R-:W-:-:S05]  /*13ed0*/  @!P1 IMAD.X R6, RZ, RZ, R6, P2 ;  /* 0x000000ffff069224 */ /* 0x002fca00010e0606 */
[----:B------:R-:W-:-:S04]  /*13ee0*/  @!P1 LOP3.LUT R7, R7, R6, RZ, 0x3c, !PT ;  /* 0x0000000607079212 */ /* 0x000fc800078e3cff */
[----:B------:R-:W-:-:S04]  /*13ef0*/  @!P1 LOP3.LUT R6, R7, R6, RZ, 0x3c, !PT ;  /* 0x0000000607069212 */ /* 0x000fc800078e3cff */
[----:B------:R-:W-:-:S05]  /*13f00*/  @!P1 LOP3.LUT R7, R7, R6, RZ, 0x3c, !PT ;  /* 0x0000000607079212 */ /* 0x000fca00078e3cff */
[----:B------:R0:W-:Y:S04]  /*13f10*/  @!P1 LDGSTS.E.BYPASS.LTC128B.128 [R10+0xc000], desc[UR40][R6.64], !P0 ;  /* 0x0c000000060a9fae */ /* 0x0001e8000c101d68 */
[----:B0-----:R0:W1:Y:S02]  /*13f20*/  SHFL.IDX PT, R6, R0, 0x3, 0x1c1f ;  /* 0x007c1f0000067f89 */ /* 0x00106400000e0000 */
[----:B0-----:R-:W-:-:S05]  /*13f30*/  VIADD R0, R17, 0x80 ;  /* 0x0000008011007836 */ /* 0x001fca0000000000 */
[----:B------:R-:W-:Y:S01]  /*13f40*/  ISETP.GE.AND P2, PT, R0, R5, PT ;  /* 0x000000050000720c */ /* 0x000fe20003f46270 */
[----:B------:R-:W-:-:S05]  /*13f50*/  VIADD R0, R17, 0x60 ;  /* 0x0000006011007836 */ /* 0x000fca0000000000 */
[----:B------:R-:W-:Y:S02]  /*13f60*/  ISETP.GE.AND P1, PT, R0, R5, PT ;  /* 0x000000050000720c */ /* 0x000fe40003f26270 */
[----:B------:R-:W0:Y:S04]  /*13f70*/  SHFL.IDX PT, R0, R2, RZ, 0x1c1f ;  /* 0x001c1fff02007589 */ /* 0x000e2800000e0000 */
[----:B------:R-:W2:Y:S07]  /*13f80*/  SHFL.IDX PT, R2, R2, 0x1, 0x1c1f ;  /* 0x003c1f0002027f89 */ /* 0x000eae00000e0000 */
[----:B-1----:R-:W-:-:S05]  /*13f90*/  @!P1 IADD3 R6, P3, R20, R6, RZ ;  /* 0x0000000614069210 */ /* 0x002fca0007f7e0ff */
[----:B------:R-:W-:-:S05]  /*13fa0*/  @!P1 IMAD.X R4, RZ, RZ, R4, P3 ;  /* 0x000000ffff049224 */ /* 0x000fca00018e0604 */
[----:B------:R-:W-:-:S05]  /*13fb0*/  @!P1 MOV R7, R4 ;  /* 0x0000000400079202 */ /* 0x000fca0000000f00 */
[----:B------:R1:W-:Y:S01]  /*13fc0*/  @!P1 LDGSTS.E.BYPASS.LTC128B.128 [R10+0xc800], desc[UR40][R6.64], !P0 ;  /* 0x0c800000060a9fae */ /* 0x0003e2000c101d68 */
[----:B0-----:R-:W-:-:S05]  /*13fd0*/  @!P2 IADD3 R0, P1, R20, R0, RZ ;  /* 0x000000001400a210 */ /* 0x001fca0007f3e0ff */
[----:B-1----:R-:W-:-:S04]  /*13fe0*/  @!P2 IMAD.X R6, RZ, RZ, R8, P1 ;  /* 0x000000ffff06a224 */ /* 0x002fc800008e0608 */
[----:B------:R-:W-:Y:S02]  /*13ff0*/  @!P2 IMAD.MOV.U32 R7, RZ, RZ, R6 ;  /* 0x000000ffff07a224 */ /* 0x000fe400078e0006 */
[----:B------:R-:W-:-:S05]  /*14000*/  @!P2 IMAD.MOV.U32 R6, RZ, RZ, R0 ;  /* 0x000000ffff06a224 */ /* 0x000fca00078e0000 */
[----:B--2---:R0:W-:Y:S02]  /*14010*/  @!P2 LDGSTS.E.BYPASS.LTC128B.128 [R10+0xd000], desc[UR40][R6.64], !P0 ;  /* 0x0d000000060aafae */ /* 0x0041e4000c101d68 */
.L_x_11336:
        /* <DEDUP_REMOVED lines=10> */
.L_x_11228:
        /* <DEDUP_REMOVED lines=16> */
[----:B------:R-:W2:Y:S03]  /*141c0*/  SYNCS.PHASECHK.TRANS64.TRYWAIT P0, [R22+URZ+0x13220], R0 ;  /* 0x01322000160075a7 */ /* 0x000ea6000800017f */
[----:B-12---:R-:W-:Y:S05]  /*141d0*/  @!P0 BRA `(.L_x_11230) ;  /* 0x0000003400488947 */ /* 0x006fea0003800000 */
.L_x_11337:
[----:B------:R-:W-:Y:S05]  /*141e0*/  BSYNC B0 ;  /* 0x0000000000007941 */ /* 0x000fea0003800000 */
.L_x_11229:
[----:B------:R-:W2:Y:S02]  /*141f0*/  LDL.LU R2, [R1+0x34] ;  /* 0x0000340001027983 */ /* 0x000ea40000300800 */
[----:B--2---:R-:W-:-:S13]  /*14200*/  ISETP.GE.AND P0, PT, R2, 0xa1, PT ;  /* 0x000000a10200780c */ /* 0x004fda0003f06270 */
[----:B------:R-:W-:Y:S05]  /*14210*/  @!P0 BRA `(.L_x_11231) ;  /* 0x0000000c00448947 */ /* 0x000fea0003800000 */
[----:B------:R-:W2:Y:S01]  /*14220*/  LDL.LU R2, [R1+0x40] ;  /* 0x0000400001027983 */ /* 0x000ea20000300800 */
[----:B-1----:R-:W-:Y:S02]  /*14230*/  IMAD.MOV.U32 R0, RZ, RZ, R27 ;  /* 0x000000ffff007224 */ /* 0x002fe400078e001b */
[----:B------:R-:W-:Y:S02]  /*14240*/  IMAD.MOV.U32 R8, RZ, RZ, R29 ;  /* 0x000000ffff087224 */ /* 0x000fe400078e001d */
[----:B--2---:R-:W-:-:S07]  /*14250*/  VIADD R2, R2, 0xfffffffe ;  /* 0xfffffffe02027836 */ /* 0x004fce0000000000 */
.L_x_11251:
[----:B------:R-:W2:Y:S01]  /*14260*/  LDL R3, [R1] ;  /* 0x0000000001037983 */ /* 0x000ea20000100800 */
        /* <DEDUP_REMOVED lines=33> */
.L_x_11234:
[----:B01----:R-:W-:Y:S01]  /*14480*/  IMAD R6, R27, 0x8, R22 ;  /* 0x000000081b067824 */ /* 0x003fe200078e0216 */
[----:B------:R-:W-:Y:S01]  /*14490*/  SHF.L.U32 R5, R29, 0x1f, RZ ;  /* 0x0000001f1d057819 */ /* 0x000fe200000006ff */
[----:B------:R-:W0:Y:S01]  /*144a0*/  S2R R4, SR_TID.X ;  /* 0x0000000000047919 */ /* 0x000e220000002100 */
[----:B------:R-:W-:Y:S02]  /*144b0*/  BSSY B1, `(.L_x_11235) ;  /* 0x0000005000017945 */ /* 0x000fe40003800000 */
[----:B------:R-:W1:Y:S01]  /*144c0*/  SYNCS.PHASECHK.TRANS64.TRYWAIT P0, [R6+URZ+0x13280], R5 ;  /* 0x01328005060075a7 */ /* 0x000e62000800017f */
[----:B0-----:R-:W-:-:S04]  /*144d0*/  LOP3.LUT R4, R4, 0x7f, RZ, 0xc0, !PT ;  /* 0x0000007f04047812 */ /* 0x001fc800078ec0ff */
[----:B------:R-:W-:Y:S01]  /*144e0*/  ISETP.NE.AND P1, PT, R4, RZ, PT ;  /* 0x000000ff0400720c */ /* 0x000fe20003f25270 */
[----:B-1----:R-:W-:-:S12]  /*144f0*/  @!P0 BRA `(.L_x_11236) ;  /* 0x0000003000948947 */ /* 0x002fd80003800000 */
.L_x_11338:
[----:B------:R-:W-:Y:S05]  /*14500*/  BSYNC B1 ;  /* 0x0000000000017941 */ /* 0x000fea0003800000 */
.L_x_11235:
        /* <DEDUP_REMOVED lines=9> */
.L_x_11238:
[----:B------:R-:W-:Y:S05]  /*145a0*/  BSYNC B1 ;  /* 0x0000000000017941 */ /* 0x000fea0003800000 */
.L_x_11237:
        /* <DEDUP_REMOVED lines=12> */
.L_x_11239:
        /* <DEDUP_REMOVED lines=13> */
.L_x_11339:
[----:B------:R-:W-:Y:S05]  /*14740*/  BSYNC B1 ;  /* 0x0000000000017941 */ /* 0x000fea0003800000 */
.L_x_11240:
        /* <DEDUP_REMOVED lines=11> */
.L_x_11243:
[----:B------:R-:W-:Y:S05]  /*14800*/  BSYNC B1 ;  /* 0x0000000000017941 */ /* 0x000fea0003800000 */
.L_x_11242:
        /* <DEDUP_REMOVED lines=8> */
.L_x_11244:
        /* <DEDUP_REMOVED lines=10> */
.L_x_11233:
[----:B------:R-:W-:Y:S05]  /*14930*/  BSYNC B0 ;  /* 0x0000000000007941 */ /* 0x000fea0003800000 */
.L_x_11232:
[----:B------:R-:W2:Y:S02]  /*14940*/  LDL R5, [R1+0x4c] ;  /* 0x00004c0001057983 */ /* 0x000ea40000100800 */
[----:B--2---:R-:W-:-:S13]  /*14950*/  ISETP.NE.AND P0, PT, R5, 0x3, PT ;  /* 0x000000030500780c */ /* 0x004fda0003f05270 */
[----:B------:R-:W-:Y:S05]  /*14960*/  @!P0 BRA `(.L_x_11245) ;  /* 0x0000000000048947 */ /* 0x000fea0003800000 */
[----:B------:R-:W-:Y:S01]  /*14970*/  BPT.TRAP 0x1 ;  /* 0x000000040000795c */ /* 0x000fe20000300000 */
.L_x_11245:
[----:B------:R-:W2:Y:S01]  /*14980*/  LDL R5, [R1+0x1c] ;  /* 0x00001c0001057983 */ /* 0x000ea20000100800 */
[----:B------:R-:W-:Y:S01]  /*14990*/  LOP3.LUT R4, R8, 0x1, RZ, 0x3c, !PT ;  /* 0x0000000108047812 */ /* 0x000fe200078e3cff */
[----:B------:R-:W-:Y:S01]  /*149a0*/  IMAD R3, R0, 0x8, R22 ;  /* 0x0000000800037824 */ /* 0x000fe200078e0216 */
[----:B------:R-:W-:Y:S02]  /*149b0*/  BSSY B0, `(.L_x_11246) ;  /* 0x0000005000007945 */ /* 0x000fe40003800000 */
[----:B------:R-:W-:-:S04]  /*149c0*/  SHF.L.U32 R4, R4, 0x1f, RZ ;  /* 0x0000001f04047819 */ /* 0x000fc800000006ff */
[----:B------:R-:W1:Y:S01]  /*149d0*/  SYNCS.PHASECHK.TRANS64.TRYWAIT P0, [R3+URZ+0x13270], R4 ;  /* 0x01327004030075a7 */ /* 0x000e62000800017f */
[----:B--2---:R-:W-:Y:S01]  /*149e0*/  ISETP.NE.AND P1, PT, R5, 0x3, PT ;  /* 0x000000030500780c */ /* 0x004fe20003f25270 */
[----:B-1----:R-:W-:-:S12]  /*149f0*/  @!P0 BRA `(.L_x_11247) ;  /* 0x0000002c007c8947 */ /* 0x002fd80003800000 */
.L_x_11340:
[----:B------:R-:W-:Y:S05]  /*14a00*/  BSYNC B0 ;  /* 0x0000000000007941 */ /* 0x000fea0003800000 */
.L_x_11246:
[----:B------:R-:W-:Y:S05]  /*14a10*/  @!P1 BRA `(.L_x_11248) ;  /* 0x0000000000049947 */ /* 0x000fea0003800000 */
[----:B------:R-:W-:Y:S01]  /*14a20*/  BPT.TRAP 0x1 ;  /* 0x000000040000795c */ /* 0x000fe20000300000 */
.L_x_11248:
[----:B-1----:R-:W-:Y:S01]  /*14a30*/  SHF.L.U32 R4, R8, 0x1f, RZ ;  /* 0x0000001f08047819 */ /* 0x002fe200000006ff */
[----:B------:R-:W-:-:S03]  /*14a40*/  IMAD R0, R0, 0x2800, RZ ;  /* 0x0000280000007824 */ /* 0x000fc600078e02ff */
[----:B------:R-:W1:Y:S02]  /*14a50*/  SYNCS.PHASECHK.TRANS64.TRYWAIT P0, [R3+URZ+0x13260], R4 ;  /* 0x01326004030075a7 */ /* 0x000e64000800017f */
[----:B-1----:R-:W-:Y:S05]  /*14a60*/  @!P0 BRA `(.L_x_11249) ;  /* 0x0000002c00748947 */ /* 0x002fea0003800000 */
.L_x_11341:
[----:B-1----:R-:W-:Y:S01]  /*14a70*/  LOP3.LUT R4, R0, R26, RZ, 0xfc, !PT ;  /* 0x0000001a00047212 */ /* 0x002fe200078efcff */
[----:B------:R-:W-:Y:S05]  /*14a80*/  WARPSYNC.ALL ;  /* 0x0000000000007948 */ /* 0x000fea0003800000 */
[----:B------:R-:W-:-:S06]  /*14a90*/  IMAD.IADD R4, R22, 0x1, R4 ;  /* 0x0000000116047824 */ /* 0x000fcc00078e0204 */
[----:B0-----:R-:W0:Y:S02]  /*14aa0*/  LDSM.16.MT88.4 R4, [R4+0x6000] ;  /* 0x006000000404783b */ /* 0x001e240000004200 */
[C-C-:B0-----:R-:W-:Y:S02]  /*14ab0*/  PRMT R8, R4.reuse, 0x6420, R5.reuse ;  /* 0x0000642004087816 */ /* 0x141fe40000000005 */
[----:B------:R-:W-:Y:S02]  /*14ac0*/  PRMT R9, R4, 0x7531, R5 ;  /* 0x0000753104097816 */ /* 0x000fe40000000005 */
[----:B------:R-:W-:Y:S02]  /*14ad0*/  LOP3.LUT R4, R0, R25, RZ, 0xfc, !PT ;  /* 0x0000001900047212 */ /* 0x000fe400078efcff */
[C-C-:B------:R-:W-:Y:S02]  /*14ae0*/  PRMT R10, R6.reuse, 0x6420, R7.reuse ;  /* 0x00006420060a7816 */ /* 0x140fe40000000007 */
[----:B------:R-:W-:-:S02]  /*14af0*/  PRMT R11, R6, 0x7531, R7 ;  /* 0x00007531060b7816 */ /* 0x000fc40000000007 */
[----:B------:R-:W-:-:S05]  /*14b00*/  IADD3 R4, R24, R4, RZ ;  /* 0x0000000418047210 */ /* 0x000fca0007ffe0ff */
        /* <DEDUP_REMOVED lines=23> */
[C---:B0-----:R-:W-:Y:S01]  /*14c80*/  IADD3 R10, R0.reuse, 0x1800, RZ ;  /* 0x00001800000a7810 */ /* 0x041fe20007ffe0ff */
        /* <DEDUP_REMOVED lines=29> */
.L_x_11250:
[----:B0-----:R-:W0:Y:S01]  /*14e60*/  S2R R0, SR_TID.X ;  /* 0x0000000000007919 */ /* 0x001e220000002100 */
[----:B-1----:R1:W-:Y:S01]  /*14e70*/  SYNCS.ARRIVE.TRANS64.A1T0 RZ, [R3+URZ+0x13250], RZ ;  /* 0x013250ff03ff79a7 */ /* 0x0023e2000810003f */
[----:B------:R-:W-:Y:S01]  /*14e80*/  IMAD.MOV.U32 R8, RZ, RZ, R29 ;  /* 0x000000ffff087224 */ /* 0x000fe200078e001d */
[----:B0-----:R-:W-:Y:S01]  /*14e90*/  LOP3.LUT R0, R0, 0x7f, RZ, 0xc0, !PT ;  /* 0x0000007f00007812 */ /* 0x001fe200078ec0ff */
[----:B------:R-:W-:Y:S03]  /*14ea0*/  BAR.SYNC.DEFER_BLOCKING 0x2, 0x80 ;  /* 0x0082000000007b1d */ /* 0x000fe60000010000 */
[----:B------:R-:W-:Y:S01]  /*14eb0*/  ISETP.NE.AND P0, PT, R0, RZ, PT ;  /* 0x000000ff0000720c */ /* 0x000fe20003f05270 */
[----:B------:R-:W-:-:S12]  /*14ec0*/  IMAD.MOV.U32 R0, RZ, RZ, R27 ;  /* 0x000000ffff007224 */ /* 0x000fd800078e001b */
[----:B-1----:R-:W-:-:S05]  /*14ed0*/  @!P0 VIADD R3, R3, 0x13280 ;  /* 0x0001328003038836 */ /* 0x002fca0000000000 */
[----:B------:R-:W-:-:S04]  /*14ee0*/  @!P0 PRMT R3, RZ, 0x654, R3 ;  /* 0x00000654ff038816 */ /* 0x000fc80000000003 */
[----:B------:R2:W-:Y:S01]  /*14ef0*/  @!P0 SYNCS.ARRIVE.TRANS64.RED.A1T0 RZ, [R3+URZ], RZ ;  /* 0x000000ff03ff89a7 */ /* 0x0005e2000810043f */
[C---:B------:R-:W-:Y:S02]  /*14f00*/  ISETP.GT.AND P0, PT, R2.reuse, RZ, PT ;  /* 0x000000ff0200720c */ /* 0x040fe40003f04270 */
[----:B------:R-:W-:-:S11]  /*14f10*/  IADD3 R2, R2, -0x1, RZ ;  /* 0xffffffff02027810 */ /* 0x000fd60007ffe0ff */
[----:B--2---:R-:W-:Y:S05]  /*14f20*/  @P0 BRA `(.L_x_11251) ;  /* 0xfffffff000cc0947 */ /* 0x004fea000383ffff */
.L_x_11231:
[----:B------:R-:W2:Y:S02]  /*14f30*/  S2R R3, SR_TID.X ;  /* 0x0000000000037919 */ /* 0x000ea40000002100 */
[----:B--2---:R-:W-:Y:S02]  /*14f40*/  LOP3.LUT R4, R3, 0x7f, RZ, 0xc0, !PT ;  /* 0x0000007f03047812 */ /* 0x004fe400078ec0ff */
[----:B------:R-:W2:Y:S01]  /*14f50*/  LDL R3, [R1+0x4c] ;  /* 0x00004c0001037983 */ /* 0x000ea20000100800 */
[----:B------:R-:W-:Y:S01]  /*14f60*/  BSSY B0, `(.L_x_11252) ;  /* 0x0000010000007945 */ /* 0x000fe20003800000 */
[----:B------:R-:W-:Y:S02]  /*14f70*/  ISETP.NE.AND P0, PT, R4, RZ, PT ;  /* 0x000000ff0400720c */ /* 0x000fe40003f05270 */
[----:B--2---:R-:W-:-:S11]  /*14f80*/  ISETP.NE.AND P2, PT, R3, 0x3, PT ;  /* 0x000000030300780c */ /* 0x004fd60003f45270 */
[----:B------:R-:W-:Y:S05]  /*14f90*/  @P0 BRA `(.L_x_11253) ;  /* 0x0000000000300947 */ /* 0x000fea0003800000 */
[----:B------:R-:W2:Y:S01]  /*14fa0*/  S2R R5, SR_LANEID ;  /* 0x0000000000057919 */ /* 0x000ea20000000000 */
[----:B------:R-:W-:Y:S01]  /*14fb0*/  VOTEU.ANY UR4, UPT, PT ;  /* 0x0000000000047886 */ /* 0x000fe200038e0100 */
[----:B------:R-:W3:Y:S01]  /*14fc0*/  LDC.64 R2, c[0x0][0xc60] ;  /* 0x00031800ff027b82 */ /* 0x000ee20000000a00 */
[----:B-1----:R-:W2:Y:S02]  /*14fd0*/  FLO.U32 R0, UR4 ;  /* 0x0000000400007d00 */ /* 0x002ea400080e0000 */
[----:B--2---:R-:W-:-:S06]  /*14fe0*/  ISETP.EQ.U32.AND P1, PT, R0, R5, PT ;  /* 0x000000050000720c */ /* 0x004fcc0003f22070 */
[----:B------:R-:W3:Y:S07]  /*14ff0*/  POPC R5, UR4 ;  /* 0x0000000400057d09 */ /* 0x000eee0008000000 */
[----:B---3--:R-:W2:Y:S01]  /*15000*/  @P1 ATOMG.E.ADD.STRONG.GPU PT, R3, desc[UR40][R2.64], R5 ;  /* 0x00000005020319a8 */ /* 0x008ea200081ee1e8 */
[----:B------:R-:W1:Y:S02]  /*15010*/  S2R R4, SR_LTMASK ;  /* 0x0000000000047919 */ /* 0x000e640000003900 */
[----:B-1----:R-:W-:-:S04]  /*15020*/  LOP3.LUT R4, R4, UR4, RZ, 0xc0, !PT ;  /* 0x0000000404047c12 */ /* 0x002fc8000f8ec0ff */
[----:B0-----:R-:W0:Y:S01]  /*15030*/  POPC R7, R4 ;  /* 0x0000000400077309 */ /* 0x001e220000000000 */
[----:B--2---:R-:W0:Y:S02]  /*15040*/  SHFL.IDX PT, R0, R3, R0, 0x1f ;  /* 0x00001f0003007589 */ /* 0x004e2400000e0000 */
[----:B0-----:R-:W-:-:S07]  /*15050*/  IADD3 R16, R0, UR36, R7 ;  /* 0x0000002400107c10 */ /* 0x001fce000fffe007 */
.L_x_11253:
[----:B------:R-:W-:Y:S05]  /*15060*/  BSYNC B0 ;  /* 0x0000000000007941 */ /* 0x000fea0003800000 */
.L_x_11252:
[----:B------:R-:W-:Y:S05]  /*15070*/  @!P2 BRA `(.L_x_11254) ;  /* 0x000000000004a947 */ /* 0x000fea0003800000 */
[----:B------:R-:W-:Y:S01]  /*15080*/  BPT.TRAP 0x1 ;  /* 0x000000040000795c */ /* 0x000fe20000300000 */
.L_x_11254:
[----:B------:R-:W2:Y:S01]  /*15090*/  LDL R2, [R1+0x1c] ;  /* 0x00001c0001027983 */ /* 0x000ea20000100800 */
[----:B------:R-:W-:Y:S01]  /*150a0*/  LOP3.LUT R3, R29, 0x1, RZ, 0x3c, !PT ;  /* 0x000000011d037812 */ /* 0x000fe200078e3cff */
[----:B-1----:R-:W-:Y:S01]  /*150b0*/  IMAD R0, R27, 0x8, R22 ;  /* 0x000000081b007824 */ /* 0x002fe200078e0216 */
[----:B------:R-:W-:Y:S02]  /*150c0*/  BSSY B0, `(.L_x_11255) ;  /* 0x0000005000007945 */ /* 0x000fe40003800000 */
[----:B------:R-:W-:-:S04]  /*150d0*/  SHF.L.U32 R3, R3, 0x1f, RZ ;  /* 0x0000001f03037819 */ /* 0x000fc800000006ff */
[----:B------:R-:W1:Y:S01]  /*150e0*/  SYNCS.PHASECHK.TRANS64.TRYWAIT P1, [R0+URZ+0x13270], R3 ;  /* 0x01327003000075a7 */ /* 0x000e62000802017f */
[----:B--2---:R-:W-:Y:S01]  /*150f0*/  ISETP.NE.AND P2, PT, R2, 0x3, PT ;  /* 0x000000030200780c */ /* 0x004fe20003f45270 */
[----:B-1----:R-:W-:-:S12]  /*15100*/  @!P1 BRA `(.L_x_11256) ;  /* 0x0000002400e09947 */ /* 0x002fd80003800000 */
.L_x_11342:
[----:B------:R-:W-:Y:S05]  /*15110*/  BSYNC B0 ;  /* 0x0000000000007941 */ /* 0x000fea0003800000 */
.L_x_11255:
[----:B------:R-:W-:Y:S05]  /*15120*/  @!P2 BRA `(.L_x_11257) ;  /* 0x000000000004a947 */ /* 0x000fea0003800000 */
[----:B------:R-:W-:Y:S01]  /*15130*/  BPT.TRAP 0x1 ;  /* 0x000000040000795c */ /* 0x000fe20000300000 */
.L_x_11257:
[----:B-1----:R-:W-:-:S04]  /*15140*/  SHF.L.U32 R3, R29, 0x1f, RZ ;  /* 0x0000001f1d037819 */ /* 0x002fc800000006ff */
[----:B------:R-:W1:Y:S02]  /*15150*/  SYNCS.PHASECHK.TRANS64.TRYWAIT P1, [R0+URZ+0x13260], R3 ;  /* 0x01326003000075a7 */ /* 0x000e64000802017f */
[----:B-1----:R-:W-:Y:S05]  /*15160*/  @!P1 BRA `(.L_x_11258) ;  /* 0x0000002400dc9947 */ /* 0x002fea0003800000 */
.L_x_11343:
[----:B------:R-:W-:Y:S01]  /*15170*/  IMAD R2, R27, 0x2800, RZ ;  /* 0x000028001b027824 */ /* 0x000fe200078e02ff */
[----:B------:R-:W-:Y:S05]  /*15180*/  WARPSYNC.ALL ;  /* 0x0000000000007948 */ /* 0x000fea0003800000 */
[----:B-1----:R-:W-:-:S05]  /*15190*/  LOP3.LUT R3, R2, R26, RZ, 0xfc, !PT ;  /* 0x0000001a02037212 */ /* 0x002fca00078efcff */
[----:B------:R-:W-:Y:S01]  /*151a0*/  IMAD.IADD R4, R22, 0x1, R3 ;  /* 0x0000000116047824 */ /* 0x000fe200078e0203 */
[----:B------:R-:W-:-:S05]  /*151b0*/  LOP3.LUT R3, R2, R25, RZ, 0xfc, !PT ;  /* 0x0000001902037212 */ /* 0x000fca00078efcff */
[----:B0-----:R-:W0:Y:S01]  /*151c0*/  LDSM.16.MT88.4 R4, [R4+0x6000] ;  /* 0x006000000404783b */ /* 0x001e220000004200 */
[----:B------:R-:W-:Y:S02]  /*151d0*/  IMAD.IADD R12, R24, 0x1, R3 ;  /* 0x00000001180c7824 */ /* 0x000fe400078e0203 */
[----:B------:R-:W-:Y:S01]  /*151e0*/  VIADD R3, R2, 0x800 ;  /* 0x0000080002037836 */ /* 0x000fe20000000000 */
[C-C-:B0-----:R-:W-:Y:S02]  /*151f0*/  PRMT R8, R4.reuse, 0x6420, R5.reuse ;  /* 0x0000642004087816 */ /* 0x141fe40000000005 */
[----:B------:R-:W-:Y:S02]  /*15200*/  PRMT R9, R4, 0x7531, R5 ;  /* 0x0000753104097816 */ /* 0x000fe40000000005 */
[----:B------:R-:W-:Y:S02]  /*15210*/  LOP3.LUT R5, R3, R26, RZ, 0xfc, !PT ;  /* 0x0000001a03057212 */ /* 0x000fe400078efcff */
[----:B------:R-:W-:-:S02]  /*15220*/  PRMT R10, R6, 0x6420, R7 ;  /* 0x00006420060a7816 */ /* 0x000fc40000000007 */
[----:B------:R-:W-:Y:S02]  /*15230*/  PRMT R11, R6, 0x7531, R7 ;  /* 0x00007531060b7816 */ /* 0x000fe40000000007 */
[----:B------:R-:W-:Y:S02]  /*15240*/  IADD3 R6, R22, R5, RZ ;  /* 0x0000000516067210 */ /* 0x000fe40007ffe0ff */
[----:B------:R-:W-:Y:S01]  /*15250*/  LOP3.LUT R3, R3, R25, RZ, 0xfc, !PT ;  /* 0x0000001903037212 */ /* 0x000fe200078efcff */
[----:B------:R-:W-:Y:S04]  /*15260*/  STSM.16.M88.4 [R12], R8 ;  /* 0x000000080c007844 */ /* 0x000fe80000000200 */
[----:B------:R-:W0:Y:S01]  /*15270*/  LDSM.16.MT88.4 R4, [R6+0x6000] ;  /* 0x006000000604783b */ /* 0x000e220000004200 */
[----:B------:R-:W-:-:S02]  /*15280*/  IMAD.IADD R13, R24, 0x1, R3 ;  /* 0x00000001180d7824 */ /* 0x000fc400078e0203 */
[----:B------:R-:W-:Y:S01]  /*15290*/  VIADD R3, R2, 0x1000 ;  /* 0x0000100002037836 */ /* 0x000fe20000000000 */
[C-C-:B0-----:R-:W-:Y:S02]  /*152a0*/  PRMT R8, R4.reuse, 0x6420, R5.reuse ;  /* 0x0000642004087816 */ /* 0x141fe40000000005 */
[----:B------:R-:W-:Y:S02]  /*152b0*/  PRMT R9, R4, 0x7531, R5 ;  /* 0x0000753104097816 */ /* 0x000fe40000000005 */
[C---:B------:R-:W-:Y:S02]  /*152c0*/  LOP3.LUT R5, R3.reuse, R26, RZ, 0xfc, !PT ;  /* 0x0000001a03057212 */ /* 0x040fe400078efcff */
[C-C-:B------:R-:W-:Y:S02]  /*152d0*/  PRMT R10, R6.reuse, 0x6420, R7.reuse ;  /* 0x00006420060a7816 */ /* 0x140fe40000000007 */
[----:B------:R-:W-:Y:S01]  /*152e0*/  PRMT R11, R6, 0x7531, R7 ;  /* 0x00007531060b7816 */ /* 0x000fe20000000007 */
[----:B------:R-:W-:Y:S01]  /*152f0*/  IMAD.IADD R4, R22, 0x1, R5 ;  /* 0x0000000116047824 */ /* 0x000fe200078e0205 */
[----:B------:R-:W-:-:S03]  /*15300*/  LOP3.LUT R3, R3, R25, RZ, 0xfc, !PT ;  /* 0x0000001903037212 */ /* 0x000fc600078efcff */
[----:B------:R-:W-:Y:S02]  /*15310*/  STSM.16.M88.4 [R13], R8 ;  /* 0x000000080d007844 */ /* 0x000fe40000000200 */
[----:B------:R-:W-:Y:S02]  /*15320*/  IMAD.IADD R12, R24, 0x1, R3 ;  /* 0x00000001180c7824 */ /* 0x000fe400078e0203 */
[----:B------:R-:W0:Y:S01]  /*15330*/  LDSM.16.MT88.4 R4, [R4+0x6000] ;  /* 0x006000000404783b */ /* 0x000e220000004200 */
[C---:B------:R-:W-:Y:S02]  /*15340*/  VIADD R3, R2.reuse, 0x1800 ;  /* 0x0000180002037836 */ /* 0x040fe40000000000 */
[----:B------:R-:W-:Y:S01]  /*15350*/  VIADD R2, R2, 0x2000 ;  /* 0x0000200002027836 */ /* 0x000fe20000000000 */
[C-C-:B0-----:R-:W-:Y:S02]  /*15360*/  PRMT R8, R4.reuse, 0x6420, R5.reuse ;  /* 0x0000642004087816 */ /* 0x141fe40000000005 */
[----:B------:R-:W-:-:S02]  /*15370*/  PRMT R9, R4, 0x7531, R5 ;  /* 0x0000753104097816 */ /* 0x000fc40000000005 */
[C---:B------:R-:W-:Y:S02]  /*15380*/  LOP3.LUT R5, R3.reuse, R26, RZ, 0xfc, !PT ;  /* 0x0000001a03057212 */ /* 0x040fe400078efcff */
[C-C-:B------:R-:W-:Y:S02]  /*15390*/  PRMT R10, R6.reuse, 0x6420, R7.reuse ;  /* 0x00006420060a7816 */ /* 0x140fe40000000007 */
[----:B------:R-:W-:Y:S01]  /*153a0*/  PRMT R11, R6, 0x7531, R7 ;  /* 0x00007531060b7816 */ /* 0x000fe20000000007 */
[----:B------:R-:W-:Y:S01]  /*153b0*/  IMAD.IADD R6, R22, 0x1, R5 ;  /* 0x0000000116067824 */ /* 0x000fe200078e0205 */
[----:B------:R-:W-:-:S03]  /*153c0*/  LOP3.LUT R3, R3, R25, RZ, 0xfc, !PT ;  /* 0x0000001903037212 */ /* 0x000fc600078efcff */
[----:B------:R-:W-:Y:S01]  /*153d0*/  STSM.16.M88.4 [R12], R8 ;  /* 0x000000080c007844 */ /* 0x000fe20000000200 */
[----:B------:R-:W-:-:S03]  /*153e0*/  IADD3 R3, R24, R3, RZ ;  /* 0x0000000318037210 */ /* 0x000fc60007ffe0ff */
        /* <DEDUP_REMOVED lines=24> */
.L_x_11259:
        /* <DEDUP_REMOVED lines=10> */
.L_x_11208:
[----:B------:R-:W2:Y:S02]  /*15610*/  LDL R0, [R1] ;  /* 0x0000000001007983 */ /* 0x000ea40000100800 */
        /* <DEDUP_REMOVED lines=11> */
.L_x_11260:
        /* <DEDUP_REMOVED lines=23> */
[----:B------:R-:W1:Y:S02]  /*15840*/  SHFL.UP PT, R14, R5, 0x2, RZ ;  /* 0x04400000050e7989 */ /* 0x000e6400000e00ff */
[----:B-1----:R-:W-:-:S05]  /*15850*/  SEL R6, R14, RZ, P2 ;  /* 0x000000ff0e067207 */ /* 0x002fca0001000000 */
        /* <DEDUP_REMOVED lines=11> */
.L_x_11353:
[----:B------:R-:W-:Y:S02]  /*15910*/  ULDC UR4, c[0x0][0xc38] ;  /* 0x00030e0000047ab9 */ /* 0x000fe40000000800 */
[----:B------:R-:W-:-:S04]  /*15920*/  IMAD.U32 R16, RZ, RZ, UR4 ;  /* 0x00000004ff107e24 */ /* 0x000fc8000f8e00ff */
[----:B-1----:R-:W-:-:S04]  /*15930*/  IMAD R5, R14, R16, RZ ;  /* 0x000000100e057224 */ /* 0x002fc800078e02ff */
[----:B------:R-:W-:-:S05]  /*15940*/  IMAD.IADD R4, R4, 0x1, R5 ;  /* 0x0000000104047824 */ /* 0x000fca00078e0205 */
[----:B------:R-:W-:-:S13]  /*15950*/  ISETP.GT.AND P6, PT, R4, R0, PT ;  /* 0x000000000400720c */ /* 0x000fda0003fc4270 */
[----:B------:R-:W-:Y:S05]  /*15960*/  @P6 BRA `(.L_x_11263) ;  /* 0x00000000009c6947 */ /* 0x000fea0003800000 */
.L_x_11268:
[----:B------:R-:W1:Y:S01]  /*15970*/  LDC R6, c[0x0][0xc3c] ;  /* 0x00030f00ff067b82 */ /* 0x000e620000000800 */
[----:B------:R-:W-:-:S05]  /*15980*/  VIADD R19, R19, 0x1f ;  /* 0x0000001f13137836 */ /* 0x000fca0000000000 */
[----:B-1----:R-:W-:-:S13]  /*15990*/  ISETP.GE.AND P6, PT, R19, R6, PT ;  /* 0x000000061300720c */ /* 0x002fda0003fc6270 */
[----:B------:R-:W-:Y:S05]  /*159a0*/  @P6 BRA `(.L_x_11264) ;  /* 0x0000000400446947 */ /* 0x000fea0003800000 */
[----:B------:R-:W1:Y:S01]  /*159b0*/  S2R R2, SR_TID.X ;  /* 0x0000000000027919 */ /* 0x000e620000002100 */
[----:B------:R-:W-:Y:S01]  /*159c0*/  BSSY B0, `(.L_x_11265) ;  /* 0x0000009000007945 */ /* 0x000fe20003800000 */
[----:B-1----:R-:W-:-:S05]  /*159d0*/  LOP3.LUT R2, R2, 0x1f, RZ, 0xc0, !PT ;  /* 0x0000001f02027812 */ /* 0x002fca00078ec0ff */
[----:B------:R-:W-:Y:S02]  /*159e0*/  IMAD.IADD R5, R19, 0x1, R2 ;  /* 0x0000000113057824 */ /* 0x000fe400078e0202 */
[----:B------:R-:W-:-:S03]  /*159f0*/  IMAD.MOV.U32 R2, RZ, RZ, RZ ;  /* 0x000000ffff027224 */ /* 0x000fc600078e00ff */
[----:B------:R-:W-:-:S13]  /*15a00*/  ISETP.GE.OR P6, PT, R5, R6, !P0 ;  /* 0x000000060500720c */ /* 0x000fda00047c6670 */
[----:B------:R-:W-:Y:S05]  /*15a10*/  @P6 BRA `(.L_x_11266) ;  /* 0x00000000000c6947 */ /* 0x000fea0003800000 */
[----:B0-----:R-:W0:Y:S02]  /*15a20*/  LDC.64 R2, c[0x0][0xc80] ;  /* 0x00032000ff027b82 */ /* 0x001e240000000a00 */
[----:B0-----:R-:W-:-:S06]  /*15a30*/  IMAD.WIDE R2, R5, 0x4, R2 ;  /* 0x0000000405027825 */ /* 0x001fcc00078e0202 */
[----:B------:R1:W5:Y:S02]  /*15a40*/  LDG.E R2, desc[UR40][R2.64] ;  /* 0x0000002802027981 */ /* 0x000364000c1e1900 */
.L_x_11266:
[----:B------:R-:W-:Y:S05]  /*15a50*/  BSYNC B0 ;  /* 0x0000000000007941 */ /* 0x000fea0003800000 */
.L_x_11265:
[----:B------:R-:W-:-:S03]  /*15a60*/  UMOV UR4, 0xffffffff ;  /* 0xffffffff00047882 */ /* 0x000fc60000000000 */
[----:B------:R-:W-:Y:S05]  /*15a70*/  BRA.DIV UR4, `(.L_x_11267) ;  /* 0x0000002204d07947 */ /* 0x000fea000b800000 */
[----:B-----5:R-:W2:Y:S02]  /*15a80*/  SHFL.UP PT, R14, R2, 0x1, RZ ;  /* 0x04200000020e7989 */ /* 0x020ea400000e00ff */
[----:B--2---:R-:W-:-:S05]  /*15a90*/  SEL R13, R14, RZ, P1 ;  /* 0x000000ff0e0d7207 */ /* 0x004fca0000800000 */
[----:B------:R-:W-:-:S05]  /*15aa0*/  IMAD.IADD R13, R2, 0x1, R13 ;  /* 0x00000001020d7824 */ /* 0x000fca00078e020d */
[----:B------:R-:W2:Y:S02]  /*15ab0*/  SHFL.UP PT, R14, R13, 0x2, RZ ;  /* 0x044000000d0e7989 */ /* 0x000ea400000e00ff */
[----:B--2---:R-:W-:-:S04]  /*15ac0*/  SEL R14, R14, RZ, P2 ;  /* 0x000000ff0e0e7207 */ /* 0x004fc80001000000 */
[----:B------:R-:W-:-:S05]  /*15ad0*/  IADD3 R5, R13, R14, RZ ;  /* 0x0000000e0d057210 */ /* 0x000fca0007ffe0ff */
        /* <DEDUP_REMOVED lines=8> */
[----:B01----:R-:W-:-:S05]  /*15b60*/  IMAD.IADD R3, R7, 0x1, R14 ;  /* 0x0000000107037824 */ /* 0x003fca00078e020e */
[----:B------:R0:W1:Y:S02]  /*15b70*/  SHFL.IDX PT, R14, R3, 0x1f, 0x1f ;  /* 0x03e01f00030e7f89 */ /* 0x00006400000e0000 */
.L_x_11361:
[----:B------:R-:W-:Y:S02]  /*15b80*/  ULDC UR4, c[0x0][0xc38] ;  /* 0x00030e0000047ab9 */ /* 0x000fe40000000800 */
[----:B------:R-:W-:-:S04]  /*15b90*/  IMAD.U32 R16, RZ, RZ, UR4 ;  /* 0x00000004ff107e24 */ /* 0x000fc8000f8e00ff */
[----:B-1----:R-:W-:-:S04]  /*15ba0*/  IMAD R5, R14, R16, RZ ;  /* 0x000000100e057224 */ /* 0x002fc800078e02ff */
[----:B------:R-:W-:-:S05]  /*15bb0*/  IMAD.IADD R4, R5, 0x1, R4 ;  /* 0x0000000105047824 */ /* 0x000fca00078e0204 */
[----:B------:R-:W-:-:S13]  /*15bc0*/  ISETP.GT.AND P6, PT, R4, R0, PT ;  /* 0x000000000400720c */ /* 0x000fda0003fc4270 */
[----:B------:R-:W-:Y:S05]  /*15bd0*/  @!P6 BRA `(.L_x_11268) ;  /* 0xfffffffc0064e947 */ /* 0x000fea000383ffff */
.L_x_11263:
        /* <DEDUP_REMOVED lines=8> */
.L_x_11365:
[----:B------:R-:W-:Y:S02]  /*15c60*/  ISETP.NE.AND P0, PT, R5, RZ, PT ;  /* 0x000000ff0500720c */ /* 0x000fe40003f05270 */
[----:B------:R-:W-:-:S11]  /*15c70*/  MOV R14, RZ ;  /* 0x000000ff000e7202 */ /* 0x000fd60000000f00 */
[----:B------:R-:W-:Y:S05]  /*15c80*/  @!P0 BRA `(.L_x_11270) ;  /* 0x0000000000108947 */ /* 0x000fea0003800000 */
[----:B------:R-:W-:Y:S01]  /*15c90*/  UMOV UR4, 0xffffffff ;  /* 0xffffffff00047882 */ /* 0x000fe20000000000 */
[----:B------:R-:W-:Y:S02]  /*15ca0*/  VIADD R12, R4, 0xffffffff ;  /* 0xffffffff040c7836 */ /* 0x000fe40000000000 */
[----:B------:R-:W-:Y:S05]  /*15cb0*/  BRA.DIV UR4, `(.L_x_11271) ;  /* 0x0000002604447947 */ /* 0x000fea000b800000 */
[----:B------:R3:W4:Y:S02]  /*15cc0*/  SHFL.IDX PT, R14, R3, R12, 0x1f ;  /* 0x00001f0c030e7589 */ /* 0x00072400000e0000 */
.L_x_11270:
[-C--:B--2---:R-:W-:Y:S01]  /*15cd0*/  IABS R5, R17.reuse ;  /* 0x0000001100057213 */ /* 0x084fe20000000000 */
[----:B----4-:R-:W-:Y:S01]  /*15ce0*/  IMAD R16, R14, R16, R6 ;  /* 0x000000100e107224 */ /* 0x010fe200078e0206 */
[----:B------:R-:W-:Y:S01]  /*15cf0*/  IABS R8, R17 ;  /* 0x0000001100087213 */ /* 0x000fe20000000000 */
[----:B------:R-:W-:Y:S01]  /*15d00*/  IMAD.IADD R19, R4, 0x1, R19 ;  /* 0x0000000104137824 */ /* 0x000fe200078e0213 */
[----:B------:R-:W2:Y:S01]  /*15d10*/  I2F.RP R6, R5 ;  /* 0x0000000500067306 */ /* 0x000ea20000209400 */
[----:B------:R-:W-:-:S07]  /*15d20*/  IMAD.IADD R0, R0, 0x1, -R16 ;  /* 0x0000000100007824 */ /* 0x000fce00078e0a10 */
[----:B--2---:R-:W2:Y:S02]  /*15d30*/  MUFU.RCP R6, R6 ;  /* 0x0000000600067308 */ /* 0x004ea40000001000 */
[----:B--2---:R-:W-:Y:S02]  /*15d40*/  VIADD R7, R6, 0xffffffe ;  /* 0x0ffffffe06077836 */ /* 0x004fe40000000000 */
[----:B------:R-:W-:-:S04]  /*15d50*/  IMAD.MOV R6, RZ, RZ, -R8 ;  /* 0x000000ffff067224 */ /* 0x000fc800078e0a08 */
[----:B0--3--:R-:W1:Y:S02]  /*15d60*/  F2I.FTZ.U32.TRUNC.NTZ R3, R7 ;  /* 0x0000000700037305 */ /* 0x009e64000021f000 */
[----:B-1----:R-:W-:-:S04]  /*15d70*/  IMAD.MOV R2, RZ, RZ, -R3 ;  /* 0x000000ffff027224 */ /* 0x002fc800078e0a03 */
[----:B------:R-:W-:Y:S02]  /*15d80*/  IMAD R9, R2, R5, RZ ;  /* 0x0000000502097224 */ /* 0x000fe400078e02ff */
[----:B------:R-:W-:-:S04]  /*15d90*/  IMAD.MOV.U32 R2, RZ, RZ, RZ ;  /* 0x000000ffff027224 */ /* 0x000fc800078e00ff */
[----:B------:R-:W-:Y:S01]  /*15da0*/  IMAD.HI.U32 R2, R3, R9, R2 ;  /* 0x0000000903027227 */ /* 0x000fe200078e0002 */
[----:B------:R-:W-:-:S05]  /*15db0*/  IABS R3, R0 ;  /* 0x0000000000037213 */ /* 0x000fca0000000000 */
[----:B------:R-:W-:-:S04]  /*15dc0*/  IMAD.HI.U32 R2, R2, R3, RZ ;  /* 0x0000000302027227 */ /* 0x000fc800078e00ff */
[----:B------:R-:W-:Y:S01]  /*15dd0*/  IMAD R6, R2, R6, R3 ;  /* 0x0000000602067224 */ /* 0x000fe200078e0203 */
[----:B------:R-:W-:-:S04]  /*15de0*/  LOP3.LUT R3, R0, R17, RZ, 0x3c, !PT ;  /* 0x0000001100037212 */ /* 0x000fc800078e3cff */
[----:B------:R-:W-:Y:S02]  /*15df0*/  ISETP.GT.U32.AND P1, PT, R5, R6, PT ;  /* 0x000000060500720c */ /* 0x000fe40003f24070 */
[----:B------:R-:W-:-:S11]  /*15e00*/  ISETP.GE.AND P2, PT, R3, RZ, PT ;  /* 0x000000ff0300720c */ /* 0x000fd60003f46270 */
[-C--:B------:R-:W-:Y:S01]  /*15e10*/  @!P1 IADD3 R6, R6, -R5.reuse, RZ ;  /* 0x8000000506069210 */ /* 0x080fe20007ffe0ff */
[----:B------:R-:W-:Y:S01]  /*15e20*/  @!P1 VIADD R2, R2, 0x1 ;  /* 0x0000000102029836 */ /* 0x000fe20000000000 */
[----:B------:R-:W-:Y:S02]  /*15e30*/  ISETP.NE.AND P1, PT, R17, RZ, PT ;  /* 0x000000ff1100720c */ /* 0x000fe40003f25270 */
[----:B------:R-:W-:-:S13]  /*15e40*/  ISETP.GE.U32.AND P0, PT, R6, R5, PT ;  /* 0x000000050600720c */ /* 0x000fda0003f06070 */
[----:B------:R-:W-:-:S04]  /*15e50*/  @P0 VIADD R2, R2, 0x1 ;  /* 0x0000000102020836 */ /* 0x000fc80000000000 */
[----:B------:R-:W-:Y:S01]  /*15e60*/  @!P2 IMAD.MOV R2, RZ, RZ, -R2 ;  /* 0x000000ffff02a224 */ /* 0x000fe200078e0a02 */
[----:B------:R-:W-:-:S05]  /*15e70*/  @!P1 LOP3.LUT R2, RZ, R17, RZ, 0x33, !PT ;  /* 0x00000011ff029212 */ /* 0x000fca00078e33ff */
[--C-:B------:R-:W-:Y:S02]  /*15e80*/  IMAD.MOV R3, RZ, RZ, -R2.reuse ;  /* 0x000000ffff037224 */ /* 0x100fe400078e0a02 */
[----:B------:R-:W-:Y:S02]  /*15e90*/  IMAD.MOV.U32 R18, RZ, RZ, R2 ;  /* 0x000000ffff127224 */ /* 0x000fe400078e0002 */
[----:B------:R-:W-:Y:S01]  /*15ea0*/  IMAD R17, R17, R3, R0 ;  /* 0x0000000311117224 */ /* 0x000fe200078e0200 */
[----:B------:R-:W-:Y:S06]  /*15eb0*/  BRA `(.L_x_11272) ;  /* 0x00000000001c7947 */ /* 0x000fec0003800000 */
.L_x_11264:
[----:B------:R-:W-:Y:S01]  /*15ec0*/  UMOV UR4, URZ ;  /* 0x0000003f00047c82 */ /* 0x000fe20008000000 */
[----:B------:R-:W-:Y:S01]  /*15ed0*/  UMOV UR5, URZ ;  /* 0x0000003f00057c82 */ /* 0x000fe20008000000 */
[----:B------:R-:W-:Y:S01]  /*15ee0*/  ULDC UR6, c[0x0][0xc3c] ;  /* 0x00030f0000067ab9 */ /* 0x000fe20000000800 */
[----:B------:R-:W-:Y:S01]  /*15ef0*/  MOV R16, R0 ;  /* 0x0000000000107202 */ /* 0x000fe20000000f00 */
[----:B------:R-:W-:Y:S02]  /*15f00*/  IMAD.U32 R17, RZ, RZ, UR4 ;  /* 0x00000004ff117e24 */ /* 0x000fe4000f8e00ff */
[----:B------:R-:W-:Y:S02]  /*15f10*/  IMAD.U32 R18, RZ, RZ, UR5 ;  /* 0x00000005ff127e24 */ /* 0x000fe4000f8e00ff */
[----:B------:R-:W-:-:S07]  /*15f20*/  IMAD.U32 R19, RZ, RZ, UR6 ;  /* 0x00000006ff137e24 */ /* 0x000fce000f8e00ff */
.L_x_11272:
[----:B------:R-:W1:Y:S01]  /*15f30*/  S2R R0, SR_TID.X ;  /* 0x0000000000007919 */ /* 0x000e620000002100 */
[----:B------:R-:W-:Y:S05]  /*15f40*/  WARPSYNC.ALL ;  /* 0x0000000000007948 */ /* 0x000fea0003800000 */
[----:B------:R-:W-:Y:S01]  /*15f50*/  BAR.SYNC.DEFER_BLOCKING 0x4, 0x200 ;  /* 0x0108000000007b1d */ /* 0x000fe20000010000 */
[----:B-1----:R-:W-:-:S04]  /*15f60*/  LOP3.LUT R0, R0, 0x1f, RZ, 0xc0, !PT ;  /* 0x0000001f00007812 */ /* 0x002fc800078ec0ff */
[----:B------:R-:W-:-:S13]  /*15f70*/  ISETP.NE.AND P0, PT, R0, RZ, PT ;  /* 0x000000ff0000720c */ /* 0x000fda0003f05270 */
[----:B0-----:R-:W0:Y:S01]  /*15f80*/  @!P0 S2R R3, SR_CgaCtaId ;  /* 0x0000000000038919 */ /* 0x001e220000008800 */
[----:B------:R-:W-:-:S04]  /*15f90*/  @!P0 MOV R0, 0x400 ;  /* 0x0000040000008802 */ /* 0x000fc80000000f00 */
[----:B0-----:R-:W-:-:S05]  /*15fa0*/  @!P0 LEA R22, R3, R0, 0x18 ;  /* 0x0000000003168211 */ /* 0x001fca00078ec0ff */
[----:B------:R4:W-:Y:S01]  /*15fb0*/  @!P0 STS.128 [R22+0x132d0], R16 ;  /* 0x0132d01016008388 */ /* 0x0009e20000000c00 */
[----:B------:R-:W-:Y:S06]  /*15fc0*/  BAR.ARV 0x5, 0x200 ;  /* 0x0148000000007b1d */ /* 0x000fec0000002000 */
.L_x_11261:
[----:B------:R-:W-:Y:S02]  /*15fd0*/  ULDC UR4, c[0x0][0xc3c] ;  /* 0x00030f0000047ab9 */ /* 0x000fe40000000800 */
[----:B---3--:R-:W-:-:S13]  /*15fe0*/  ISETP.GE.AND P0, PT, R19, UR4, PT ;  /* 0x0000000413007c0c */ /* 0x008fda000bf06270 */
[----:B------:R-:W-:Y:S05]  /*15ff0*/  @!P0 BRA `(.L_x_11273) ;  /* 0xffffffb4001c8947 */ /* 0x000fea000383ffff */
[----:B------:R-:W-:Y:S05]  /*16000*/  BSYNC B7 ;  /* 0x0000000000077941 */ /* 0x000fea0003800000 */
.L_x_11171:
[----:B--2---:R-:W2:Y:S01]  /*16010*/  LDL.LU R0, [R1+0x44] ;  /* 0x0000440001007983 */ /* 0x004ea20000300800 */
[----:B------:R-:W-:Y:S01]  /*16020*/  BSSY B0, `(.L_x_11274) ;  /* 0x000000b000007945 */ /* 0x000fe20003800000 */
[----:B------:R-:W3:Y:S01]  /*16030*/  S2R R5, SR_CgaCtaId ;  /* 0x0000000000057919 */ /* 0x000ee20000008800 */
[----:B--2---:R-:W-:-:S05]  /*16040*/  VIADD R0, R0, 0x1 ;  /* 0x0000000100007836 */ /* 0x004fca0000000000 */
[----:B0-----:R-:W-:-:S04]  /*16050*/  LEA.HI R2, R0, R0, RZ, 0x1 ;  /* 0x0000000000027211 */ /* 0x001fc800078f08ff */
[----:B------:R-:W-:Y:S02]  /*16060*/  LOP3.LUT R3, R2, 0xfffffffe, RZ, 0xc0, !PT ;  /* 0xfffffffe02037812 */ /* 0x000fe400078ec0ff */
[----:B------:R-:W-:-:S03]  /*16070*/  MOV R2, 0x400 ;  /* 0x0000040000027802 */ /* 0x000fc60000000f00 */
[----:B------:R-:W-:Y:S01]  /*16080*/  IMAD.IADD R0, R0, 0x1, -R3 ;  /* 0x0000000100007824 */ /* 0x000fe200078e0a03 */
[----:B---3--:R-:W-:-:S04]  /*16090*/  LEA R8, R5, R2, 0x18 ;  /* 0x0000000205087211 */ /* 0x008fc800078ec0ff */
[----:B------:R-:W-:-:S04]  /*160a0*/  SHF.L.U32 R0, R0, 0x1f, RZ ;  /* 0x0000001f00007819 */ /* 0x000fc800000006ff */
[----:B------:R-:W0:Y:S02]  /*160b0*/  SYNCS.PHASECHK.TRANS64.TRYWAIT P0, [R8+URZ+0x13220], R0 ;  /* 0x01322000080075a7 */ /* 0x000e24000800017f */
[----:B0-----:R-:W-:Y:S05]  /*160c0*/  @!P0 BRA `(.L_x_11275) ;  /* 0x0000002000648947 */ /* 0x001fea0003800000 */
.L_x_11368:
[----:B------:R-:W-:Y:S05]  /*160d0*/  BSYNC B0 ;  /* 0x0000000000007941 */ /* 0x000fea0003800000 */
.L_x_11274:
[----:B------:R-:W-:-:S03]  /*160e0*/  UMOV UR4, 0xffffffff ;  /* 0xffffffff00047882 */ /* 0x000fc60000000000 */
[----:B------:R-:W-:Y:S05]  /*160f0*/  BRA.DIV UR4, `(.L_x_11276) ;  /* 0x00000022046c7947 */ /* 0x000fea000b800000 */
[----:B0-----:R-:W0:Y:S02]  /*16100*/  S2R R0, SR_TID.X ;  /* 0x0000000000007919 */ /* 0x001e240000002100 */
[----:B0-----:R-:W-:-:S04]  /*16110*/  SHF.R.U32.HI R0, RZ, 0x5, R0 ;  /* 0x00000005ff007819 */ /* 0x001fc80000011600 */
[----:B------:R-:W-:-:S05]  /*16120*/  LOP3.LUT R0, R0, 0x3, RZ, 0xc0, !PT ;  /* 0x0000000300007812 */ /* 0x000fca00078ec0ff */
[----:B------:R0:W2:Y:S02]  /*16130*/  SHFL.IDX PT, R14, R0, RZ, 0x1f ;  /* 0x00001fff000e7589 */ /* 0x0000a400000e0000 */
.L_x_11371:
[----:B--2---:R-:W-:-:S13]  /*16140*/  ISETP.NE.AND P0, PT, R14, RZ, PT ;  /* 0x000000ff0e00720c */ /* 0x004fda0003f05270 */
[----:B------:R-:W-:Y:S05]  /*16150*/  @P0 BRA `(.L_x_11064) ;  /* 0x0000000000a40947 */ /* 0x000fea0003800000 */
[----:B------:R-:W-:-:S03]  /*16160*/  UMOV UR4, 0xffffffff ;  /* 0xffffffff00047882 */ /* 0x000fc60000000000 */
[----:B------:R-:W-:Y:S05]  /*16170*/  BRA.DIV UR4, `(.L_x_11277) ;  /* 0x0000002204807947 */ /* 0x000fea000b800000 */
[----:B------:R-:W-:-:S13]  /*16180*/  ELECT P6, URZ, PT ;  /* 0x00000000003f782f */ /* 0x000fda00038c0000 */
.L_x_11374:
[----:B------:R-:W-:Y:S05]  /*16190*/  @!P6 BRA `(.L_x_11064) ;  /* 0x000000000094e947 */ /* 0x000fea0003800000 */
[----:B0-----:R-:W2:Y:S02]  /*161a0*/  LDL.LU R0, [R1+0x38] ;  /* 0x0000380001007983 */ /* 0x001ea40000300800 */
[----:B--2---:R-:W-:-:S04]  /*161b0*/  LOP3.LUT R0, R0, 0x2, RZ, 0xfc, !PT ;  /* 0x0000000200007812 */ /* 0x004fc800078efcff */
[----:B------:R-:W-:-:S13]  /*161c0*/  ISETP.NE.AND P0, PT, R0, 0x3, PT ;  /* 0x000000030000780c */ /* 0x000fda0003f05270 */
[----:B------:R-:W-:Y:S05]  /*161d0*/  @!P0 BRA `(.L_x_11278) ;  /* 0x0000000000048947 */ /* 0x000fea0003800000 */
[----:B------:R-:W-:Y:S01]  /*161e0*/  BPT.TRAP 0x1 ;  /* 0x000000040000795c */ /* 0x000fe20000300000 */
.L_x_11278:
[----:B------:R-:W-:Y:S01]  /*161f0*/  VIADD R0, R8, 0x13240 ;  /* 0x0001324008007836 */ /* 0x000fe20000000000 */
[----:B------:R-:W-:Y:S01]  /*16200*/  SHF.L.U32 R3, R29, 0x1f, RZ ;  /* 0x0000001f1d037819 */ /* 0x000fe200000006ff */
[----:B------:R-:W-:-:S03]  /*16210*/  VIADD R2, R27, 0x1 ;  /* 0x000000011b027836 */ /* 0x000fc60000000000 */
[----:B-1----:R-:W-:Y:S02]  /*16220*/  LEA R6, R27, R0, 0x3 ;  /* 0x000000001b067211 */ /* 0x002fe400078e18ff */
        /* <DEDUP_REMOVED lines=8> */
.L_x_11375:
[----:B------:R-:W1:Y:S02]  /*162b0*/  SYNCS.PHASECHK.TRANS64.TRYWAIT P1, [R7+URZ], R0 ;  /* 0x00000000070075a7 */ /* 0x000e64000802017f */
[----:B-1----:R-:W-:Y:S05]  /*162c0*/  @!P1 BRA `(.L_x_11280) ;  /* 0x0000002000609947 */ /* 0x002fea0003800000 */
.L_x_11376:
[----:B------:R-:W-:Y:S05]  /*162d0*/  @!P0 BRA `(.L_x_11281) ;  /* 0x0000000000048947 */ /* 0x000fea0003800000 */
[----:B------:R-:W-:Y:S01]  /*162e0*/  BPT.TRAP 0x1 ;  /* 0x000000040000795c */ /* 0x000fe20000300000 */
.L_x_11281:
[----:B------:R-:W-:-:S04]  /*162f0*/  IMAD R2, R27, 0x8, R8 ;  /* 0x000000081b027824 */ /* 0x000fc800078e0208 */
[----:B------:R-:W2:Y:S02]  /*16300*/  SYNCS.PHASECHK.TRANS64.TRYWAIT P1, [R2+URZ+0x13260], R3 ;  /* 0x01326003020075a7 */ /* 0x000ea4000802017f */
[----:B--2---:R-:W-:Y:S05]  /*16310*/  @!P1 BRA `(.L_x_11282) ;  /* 0x0000002000609947 */ /* 0x004fea0003800000 */
.L_x_11377:
[----:B------:R-:W-:Y:S05]  /*16320*/  @!P0 BRA `(.L_x_11283) ;  /* 0x0000000000048947 */ /* 0x000fea0003800000 */
[----:B------:R-:W-:Y:S01]  /*16330*/  BPT.TRAP 0x1 ;  /* 0x000000040000795c */ /* 0x000fe20000300000 */
.L_x_11283:
[----:B------:R-:W-:-:S04]  /*16340*/  IMAD R5, R5, 0x8, R8 ;  /* 0x0000000805057824 */ /* 0x000fc800078e0208 */
[----:B------:R-:W3:Y:S02]  /*16350*/  SYNCS.PHASECHK.TRANS64.TRYWAIT P1, [R5+URZ+0x13260], R0 ;  /* 0x01326000050075a7 */ /* 0x000ee4000802017f */
[----:B---3--:R-:W-:Y:S05]  /*16360*/  @!P1 BRA `(.L_x_11284) ;  /* 0x0000002000609947 */ /* 0x008fea0003800000 */
.L_x_11378:
[----:B------:R-:W-:Y:S05]  /*16370*/  @!P0 BRA `(.L_x_11285) ;  /* 0x0000000000048947 */ /* 0x000fea0003800000 */
[----:B------:R-:W-:Y:S01]  /*16380*/  BPT.TRAP 0x1 ;  /* 0x000000040000795c */ /* 0x000fe20000300000 */
.L_x_11285:
[----:B------:R-:W5:Y:S02]  /*16390*/  SYNCS.PHASECHK.TRANS64.TRYWAIT P0, [R2+URZ+0x13280], R3 ;  /* 0x01328003020075a7 */ /* 0x000f64000800017f */
[----:B-----5:R-:W-:Y:S05]  /*163a0*/  @!P0 BRA `(.L_x_11286) ;  /* 0x0000002000648947 */ /* 0x020fea0003800000 */
.L_x_11287:
[----:B------:R0:W0:Y:S02]  /*163b0*/  SYNCS.PHASECHK.TRANS64.TRYWAIT P0, [R5+URZ+0x13280], R0 ;  /* 0x01328000050075a7 */ /* 0x000024000800017f */
[----:B0-----:R-:W-:Y:S05]  /*163c0*/  @!P0 NANOSLEEP.SYNCS 0x989680 ;  /* 0x009896800000895d */ /* 0x001fea0003900000 */
[----:B------:R-:W0:Y:S02]  /*163d0*/  @!P0 SYNCS.PHASECHK.TRANS64 P0, [R5+URZ+0x13280], R0 ;  /* 0x01328000050085a7 */ /* 0x000e24000800007f */
[----:B0-----:R-:W-:Y:S05]  /*163e0*/  @!P0 BRA `(.L_x_11287) ;  /* 0xfffffffc00f08947 */ /* 0x001fea000383ffff */
.L_x_11064:
[----:B------:R-:W-:Y:S05]  /*163f0*/  BSYNC B8 ;  /* 0x0000000000087941 */ /* 0x000fea0003800000 */
.L_x_11061:
[----:B------:R-:W-:Y:S05]  /*16400*/  EXIT ;  /* 0x000000000000794d */ /* 0x000fea0003800000 */
.L_x_11080:
[----:B0-----:R0:W1:Y:S02]  /*16410*/  SYNCS.PHASECHK.TRANS64.TRYWAIT P5, [R74+URZ+0x13290], R75 ;  /* 0x0132904b4a0075a7 */ /* 0x00106400080a017f */
[----:B-1----:R-:W-:Y:S05]  /*16420*/  @!P5 NANOSLEEP.SYNCS 0x989680 ;  /* 0x009896800000d95d */ /* 0x002fea0003900000 */
[----:B------:R-:W1:Y:S02]  /*16430*/  @!P5 SYNCS.PHASECHK.TRANS64 P5, [R74+URZ+0x13290], R75 ;  /* 0x0132904b4a00d5a7 */ /* 0x000e6400080a007f */
[----:B-1----:R-:W-:Y:S05]  /*16440*/  @!P5 BRA `(.L_x_11080) ;  /* 0xfffffffc00f0d947 */ /* 0x002fea000383ffff */
[----:B------:R-:W-:Y:S05]  /*16450*/  BRA `(.L_x_11288) ;  /* 0xfffffec0007c7947 */ /* 0x000fea000383ffff */
.L_x_11090:
[----:B-1----:R1:W2:Y:S02]  /*16460*/  SYNCS.PHASECHK.TRANS64.TRYWAIT P5, [R74+URZ+0x13290], R75 ;  /* 0x0132904b4a0075a7 */ /* 0x0022a400080a017f */
[----:B--2---:R-:W-:Y:S05]  /*16470*/  @!P5 NANOSLEEP.SYNCS 0x989680 ;  /* 0x009896800000d95d */ /* 0x004fea0003900000 */
[----:B------:R-:W2:Y:S02]  /*16480*/  @!P5 SYNCS.PHASECHK.TRANS64 P5, [R74+URZ+0x13290], R75 ;  /* 0x0132904b4a00d5a7 */ /* 0x000ea400080a007f */
[----:B--2---:R-:W-:Y:S05]  /*16490*/  @!P5 BRA `(.L_x_11090) ;  /* 0xfffffffc00f0d947 */ /* 0x004fea000383ffff */
[----:B------:R-:W-:Y:S05]  /*164a0*/  BRA `(.L_x_11289) ;  /* 0xfffffed000c07947 */ /* 0x000fea000383ffff */
.L_x_11095:
[----:B0-----:R0:W1:Y:S02]  /*164b0*/  SYNCS.PHASECHK.TRANS64.TRYWAIT P1, [R74+URZ+0x13290], R75 ;  /* 0x0132904b4a0075a7 */ /* 0x001064000802017f */
[----:B-1----:R-:W-:Y:S05]  /*164c0*/  @!P1 NANOSLEEP.SYNCS 0x989680 ;  /* 0x009896800000995d */ /* 0x002fea0003900000 */
[----:B------:R-:W1:Y:S02]  /*164d0*/  @!P1 SYNCS.PHASECHK.TRANS64 P1, [R74+URZ+0x13290], R75 ;  /* 0x0132904b4a0095a7 */ /* 0x000e64000802007f */
[----:B-1----:R-:W-:Y:S05]  /*164e0*/  @!P1 BRA `(.L_x_11095) ;  /* 0xfffffffc00f09947 */ /* 0x002fea000383ffff */
[----:B------:R-:W-:Y:S05]  /*164f0*/  BRA `(.L_x_11290) ;  /* 0xfffffee000e87947 */ /* 0x000fea000383ffff */
.L_x_11099:
[----:B------:R0:W0:Y:S02]  /*16500*/  SYNCS.PHASECHK.TRANS64.TRYWAIT P0, [R74+URZ+0x132b0], R75 ;  /* 0x0132b04b4a0075a7 */ /* 0x000024000800017f */
[----:B0-----:R-:W-:Y:S05]  /*16510*/  @!P0 NANOSLEEP.SYNCS 0x989680 ;  /* 0x009896800000895d */ /* 0x001fea0003900000 */
[----:B------:R-:W0:Y:S02]  /*16520*/  @!P0 SYNCS.PHASECHK.TRANS64 P0, [R74+URZ+0x132b0], R75 ;  /* 0x0132b04b4a0085a7 */ /* 0x000e24000800007f */
[----:B0-----:R-:W-:Y:S05]  /*16530*/  @!P0 BRA `(.L_x_11099) ;  /* 0xfffffffc00f08947 */ /* 0x001fea000383ffff */
[----:B------:R-:W-:Y:S05]  /*16540*/  BRA `(.L_x_11291) ;  /* 0xfffffee400487947 */ /* 0x000fea000383ffff */
.L_x_11117:
        /* <DEDUP_REMOVED lines=8> */
.L_x_11293:
[----:B------:R-:W-:Y:S05]  /*165d0*/  BSYNC B1 ;  /* 0x0000000000017941 */ /* 0x000fea0003800000 */
.L_x_11292:
        /* <DEDUP_REMOVED lines=8> */
.L_x_11294:
[----:B------:R-:W-:Y:S01]  /*16660*/  IMAD.MOV.U32 R13, RZ, RZ, R30 ;  /* 0x000000ffff0d7224 */ /* 0x000fe200078e001e */
[----:B------:R-:W-:-:S07]  /*16670*/  MOV R27, R14 ;  /* 0x0000000e001b7202 */ /* 0x000fce0000000f00 */
[----:B------:R-:W-:Y:S05]  /*16680*/  WARPSYNC.COLLECTIVE R15, `(.L_x_11295) ;  /* 0x000000000f087348 */ /* 0x000fea0003c00000 */
[----:B------:R0:W1:Y:S02]  /*16690*/  SHFL.IDX P6, R14, R13, R12, R11 ;  /* 0x0000000c0d0e7389 */ /* 0x00006400000c000b */
[----:B01----:R-:W-:Y:S01]  /*166a0*/  ENDCOLLECTIVE ;  /* 0x000000000000791b */ /* 0x003fe20003800000 */
.L_x_11295:
[----:B------:R-:W-:Y:S02]  /*166b0*/  IMAD.MOV.U32 R13, RZ, RZ, R24 ;  /* 0x000000ffff0d7224 */ /* 0x000fe400078e0018 */
[----:B------:R-:W-:-:S07]  /*166c0*/  IMAD.MOV.U32 R3, RZ, RZ, R14 ;  /* 0x000000ffff037224 */ /* 0x000fce00078e000e */
[----:B------:R-:W-:Y:S05]  /*166d0*/  WARPSYNC.COLLECTIVE R15, `(.L_x_11296) ;  /* 0x000000000f087348 */ /* 0x000fea0003c00000 */
[----:B------:R0:W1:Y:S02]  /*166e0*/  SHFL.IDX P6, R14, R13, R12, R11 ;  /* 0x0000000c0d0e7389 */ /* 0x00006400000c000b */
[----:B01----:R-:W-:Y:S01]  /*166f0*/  ENDCOLLECTIVE ;  /* 0x000000000000791b */ /* 0x003fe20003800000 */
.L_x_11296:
[----:B------:R-:W-:Y:S05]  /*16700*/  BRA `(.L_x_11297) ;  /* 0xfffffef000107947 */ /* 0x000fea000383ffff */
.L_x_11121:
[----:B-1----:R1:W3:Y:S02]  /*16710*/  SYNCS.PHASECHK.TRANS64.TRYWAIT P0, [R16+URZ+0x13200], R25 ;  /* 0x01320019100075a7 */ /* 0x0022e4000800017f */
[----:B---3--:R-:W-:Y:S05]  /*16720*/  @!P0 NANOSLEEP.SYNCS 0x989680 ;  /* 0x009896800000895d */ /* 0x008fea0003900000 */
[----:B------:R-:W3:Y:S02]  /*16730*/  @!P0 SYNCS.PHASECHK.TRANS64 P0, [R16+URZ+0x13200], R25 ;  /* 0x01320019100085a7 */ /* 0x000ee4000800007f */
[----:B---3--:R-:W-:Y:S05]  /*16740*/  @!P0 BRA `(.L_x_11121) ;  /* 0xfffffffc00f08947 */ /* 0x008fea000383ffff */
[----:B------:R-:W-:Y:S05]  /*16750*/  BRA `(.L_x_11298) ;  /* 0xfffffef000a87947 */ /* 0x000fea000383ffff */
.L_x_11125:
[----:B------:R-:W-:Y:S01]  /*16760*/  BSSY B1, `(.L_x_11299) ;  /* 0x0000008000017945 */ /* 0x000fe20003800000 */
[----:B------:R-:W-:Y:S01]  /*16770*/  IMAD.MOV.U32 R13, RZ, RZ, R28 ;  /* 0x000000ffff0d7224 */ /* 0x000fe200078e001c */
[----:B------:R-:W-:Y:S01]  /*16780*/  MOV R15, 0xffffffff ;  /* 0xffffffff000f7802 */ /* 0x000fe20000000f00 */
[----:B------:R-:W-:Y:S02]  /*16790*/  IMAD.MOV.U32 R12, RZ, RZ, RZ ;  /* 0x000000ffff0c7224 */ /* 0x000fe400078e00ff */
[----:B------:R-:W-:-:S07]  /*167a0*/  IMAD.MOV.U32 R11, RZ, RZ, 0x1e1f ;  /* 0x00001e1fff0b7424 */ /* 0x000fce00078e00ff */
[----:B------:R-:W-:Y:S05]  /*167b0*/  WARPSYNC.COLLECTIVE R15, `(.L_x_11300) ;  /* 0x000000000f087348 */ /* 0x000fea0003c00000 */
[----:B------:R0:W1:Y:S02]  /*167c0*/  SHFL.IDX P6, R14, R13, R12, R11 ;  /* 0x0000000c0d0e7389 */ /* 0x00006400000c000b */
[----:B01----:R-:W-:Y:S01]  /*167d0*/  ENDCOLLECTIVE ;  /* 0x000000000000791b */ /* 0x003fe20003800000 */
.L_x_11300:
[----:B------:R-:W-:Y:S05]  /*167e0*/  BSYNC B1 ;  /* 0x0000000000017941 */ /* 0x000fea0003800000 */
.L_x_11299:
        /* <DEDUP_REMOVED lines=8> */
.L_x_11301:
[----:B------:R-:W-:Y:S01]  /*16870*/  MOV R13, R30 ;  /* 0x0000001e000d7202 */ /* 0x000fe20000000f00 */
[----:B------:R-:W-:-:S07]  /*16880*/  IMAD.MOV.U32 R27, RZ, RZ, R14 ;  /* 0x000000ffff1b7224 */ /* 0x000fce00078e000e */
[----:B------:R-:W-:Y:S05]  /*16890*/  WARPSYNC.COLLECTIVE R15, `(.L_x_11302) ;  /* 0x000000000f087348 */ /* 0x000fea0003c00000 */
[----:B------:R0:W1:Y:S02]  /*168a0*/  SHFL.IDX P6, R14, R13, R12, R11 ;  /* 0x0000000c0d0e7389 */ /* 0x00006400000c000b */
[----:B01----:R-:W-:Y:S01]  /*168b0*/  ENDCOLLECTIVE ;  /* 0x000000000000791b */ /* 0x003fe20003800000 */
.L_x_11302:
[----:B------:R-:W-:Y:S02]  /*168c0*/  IMAD.MOV.U32 R13, RZ, RZ, R24 ;  /* 0x000000ffff0d7224 */ /* 0x000fe400078e0018 */
[----:B------:R-:W-:-:S07]  /*168d0*/  IMAD.MOV.U32 R3, RZ, RZ, R14 ;  /* 0x000000ffff037224 */ /* 0x000fce00078e000e */
[----:B------:R-:W-:Y:S05]  /*168e0*/  WARPSYNC.COLLECTIVE R15, `(.L_x_11303) ;  /* 0x000000000f087348 */ /* 0x000fea0003c00000 */
[----:B------:R0:W1:Y:S02]  /*168f0*/  SHFL.IDX P6, R14, R13, R12, R11 ;  /* 0x0000000c0d0e7389 */ /* 0x00006400000c000b */
[----:B01----:R-:W-:Y:S01]  /*16900*/  ENDCOLLECTIVE ;  /* 0x000000000000791b */ /* 0x003fe20003800000 */
.L_x_11303:
[----:B------:R-:W-:Y:S05]  /*16910*/  BRA `(.L_x_11304) ;  /* 0xffffff0000587947 */ /* 0x000fea000383ffff */
.L_x_11129:
[----:B-1----:R1:W3:Y:S02]  /*16920*/  SYNCS.PHASECHK.TRANS64.TRYWAIT P1, [R16+URZ+0x13200], R21 ;  /* 0x01320015100075a7 */ /* 0x0022e4000802017f */
[----:B---3--:R-:W-:Y:S05]  /*16930*/  @!P1 NANOSLEEP.SYNCS 0x989680 ;  /* 0x009896800000995d */ /* 0x008fea0003900000 */
[----:B------:R-:W3:Y:S02]  /*16940*/  @!P1 SYNCS.PHASECHK.TRANS64 P1, [R16+URZ+0x13200], R21 ;  /* 0x01320015100095a7 */ /* 0x000ee4000802007f */
[----:B---3--:R-:W-:Y:S05]  /*16950*/  @!P1 BRA `(.L_x_11129) ;  /* 0xfffffffc00f09947 */ /* 0x008fea000383ffff */
[----:B------:R-:W-:Y:S05]  /*16960*/  BRA `(.L_x_11305) ;  /* 0xffffff0000d07947 */ /* 0x000fea000383ffff */
.L_x_11133:
[----:B-1----:R1:W4:Y:S02]  /*16970*/  SYNCS.PHASECHK.TRANS64.TRYWAIT P1, [R0+URZ+0x13230], R7 ;  /* 0x01323007000075a7 */ /* 0x002324000802017f */
[----:B----4-:R-:W-:Y:S05]  /*16980*/  @!P1 NANOSLEEP.SYNCS 0x989680 ;  /* 0x009896800000995d */ /* 0x010fea0003900000 */
[----:B------:R-:W4:Y:S02]  /*16990*/  @!P1 SYNCS.PHASECHK.TRANS64 P1, [R0+URZ+0x13230], R7 ;  /* 0x01323007000095a7 */ /* 0x000f24000802007f */
[----:B----4-:R-:W-:Y:S05]  /*169a0*/  @!P1 BRA `(.L_x_11133) ;  /* 0xfffffffc00f09947 */ /* 0x010fea000383ffff */
[----:B------:R-:W-:Y:S05]  /*169b0*/  BRA `(.L_x_11132) ;  /* 0xffffff14002c7947 */ /* 0x000fea000383ffff */
.L_x_11140:
[----:B0-----:R0:W2:Y:S02]  /*169c0*/  SYNCS.PHASECHK.TRANS64.TRYWAIT P1, [R13+URZ+0x13230], R10 ;  /* 0x0132300a0d0075a7 */ /* 0x0010a4000802017f */
[----:B--2---:R-:W-:Y:S05]  /*169d0*/  @!P1 NANOSLEEP.SYNCS 0x989680 ;  /* 0x009896800000995d */ /* 0x004fea0003900000 */
[----:B------:R-:W2:Y:S02]  /*169e0*/  @!P1 SYNCS.PHASECHK.TRANS64 P1, [R13+URZ+0x13230], R10 ;  /* 0x0132300a0d0095a7 */ /* 0x000ea4000802007f */
[----:B--2---:R-:W-:Y:S05]  /*169f0*/  @!P1 BRA `(.L_x_11140) ;  /* 0xfffffffc00f09947 */ /* 0x004fea000383ffff */
[----:B------:R-:W-:Y:S05]  /*16a00*/  BRA `(.L_x_11139) ;  /* 0xffffff48002c7947 */ /* 0x000fea000383ffff */
.L_x_11145:
[----:B-1----:R1:W2:Y:S02]  /*16a10*/  SYNCS.PHASECHK.TRANS64.TRYWAIT P1, [R14+URZ+0x13250], R9 ;  /* 0x013250090e0075a7 */ /* 0x0022a4000802017f */
[----:B--2---:R-:W-:Y:S05]  /*16a20*/  @!P1 NANOSLEEP.SYNCS 0x989680 ;  /* 0x009896800000995d */ /* 0x004fea0003900000 */
[----:B------:R-:W2:Y:S02]  /*16a30*/  @!P1 SYNCS.PHASECHK.TRANS64 P1, [R14+URZ+0x13250], R9 ;  /* 0x013250090e0095a7 */ /* 0x000ea4000802007f */
[----:B--2---:R-:W-:Y:S05]  /*16a40*/  @!P1 BRA `(.L_x_11145) ;  /* 0xfffffffc00f09947 */ /* 0x004fea000383ffff */
[----:B------:R-:W-:Y:S05]  /*16a50*/  BRA `(.L_x_11144) ;  /* 0xffffff4c009c7947 */ /* 0x000fea000383ffff */
.L_x_11152:
[----:B--2---:R2:W3:Y:S02]  /*16a60*/  SYNCS.PHASECHK.TRANS64.TRYWAIT P1, [R8+URZ+0x13250], R3 ;  /* 0x01325003080075a7 */ /* 0x0044e4000802017f */
[----:B---3--:R-:W-:Y:S05]  /*16a70*/  @!P1 NANOSLEEP.SYNCS 0x989680 ;  /* 0x009896800000995d */ /* 0x008fea0003900000 */
[----:B------:R-:W3:Y:S02]  /*16a80*/  @!P1 SYNCS.PHASECHK.TRANS64 P1, [R8+URZ+0x13250], R3 ;  /* 0x01325003080095a7 */ /* 0x000ee4000802007f */
[----:B---3--:R-:W-:Y:S05]  /*16a90*/  @!P1 BRA `(.L_x_11152) ;  /* 0xfffffffc00f09947 */ /* 0x008fea000383ffff */
[----:B------:R-:W-:Y:S05]  /*16aa0*/  BRA `(.L_x_11151) ;  /* 0xffffff7400987947 */ /* 0x000fea000383ffff */
.L_x_11177:
        /* <DEDUP_REMOVED lines=11> */
.L_x_11307:
[----:B------:R-:W-:Y:S05]  /*16b60*/  BSYNC B1 ;  /* 0x0000000000017941 */ /* 0x000fea0003800000 */
.L_x_11306:
[----:B------:R-:W-:Y:S05]  /*16b70*/  BRA `(.L_x_11308) ;  /* 0xffffffb000007947 */ /* 0x000fea000383ffff */
.L_x_11179:
[----:B------:R-:W-:Y:S01]  /*16b80*/  BSSY B1, `(.L_x_11309) ;  /* 0x0000006000017945 */ /* 0x000fe20003800000 */
[----:B------:R-:W-:-:S07]  /*16b90*/  MOV R15, 0xffffffff ;  /* 0xffffffff000f7802 */ /* 0x000fce0000000f00 */
[----:B0-----:R-:W-:Y:S05]  /*16ba0*/  WARPSYNC.COLLECTIVE R15, `(.L_x_11310) ;  /* 0x000000000f0c7348 */ /* 0x001fea0003c00000 */
[----:B------:R-:W-:Y:S02]  /*16bb0*/  ELECT P6, UR62, PT ;  /* 0x00000000003e782f */ /* 0x000fe400038c0000 */
[----:B------:R-:W-:Y:S01]  /*16bc0*/  MOV R14, UR62 ;  /* 0x0000003e000e7c02 */ /* 0x000fe20008000f00 */
[----:B0-----:R-:W-:Y:S10]  /*16bd0*/  ENDCOLLECTIVE ;  /* 0x000000000000791b */ /* 0x001ff40003800000 */
.L_x_11310:
[----:B------:R-:W-:Y:S05]  /*16be0*/  BSYNC B1 ;  /* 0x0000000000017941 */ /* 0x000fea0003800000 */
.L_x_11309:
[----:B------:R-:W-:Y:S05]  /*16bf0*/  BRA `(.L_x_11178) ;  /* 0xffffffac00f87947 */ /* 0x000fea000383ffff */
.L_x_11181:
[----:B0-----:R0:W1:Y:S02]  /*16c00*/  SYNCS.PHASECHK.TRANS64.TRYWAIT P0, [R22+URZ+0x13220], R5 ;  /* 0x01322005160075a7 */ /* 0x001064000800017f */
[----:B-1----:R-:W-:Y:S05]  /*16c10*/  @!P0 NANOSLEEP.SYNCS 0x989680 ;  /* 0x009896800000895d */ /* 0x002fea0003900000 */
[----:B------:R-:W1:Y:S02]  /*16c20*/  @!P0 SYNCS.PHASECHK.TRANS64 P0, [R22+URZ+0x13220], R5 ;  /* 0x01322005160085a7 */ /* 0x000e64000800007f */
[----:B-1----:R-:W-:Y:S05]  /*16c30*/  @!P0 BRA `(.L_x_11181) ;  /* 0xfffffffc00f08947 */ /* 0x002fea000383ffff */
[----:B------:R-:W-:Y:S05]  /*16c40*/  BRA `(.L_x_11311) ;  /* 0xffffffb000087947 */ /* 0x000fea000383ffff */
.L_x_11185:
[----:B0-----:R0:W1:Y:S02]  /*16c50*/  SYNCS.PHASECHK.TRANS64.TRYWAIT P0, [R5+URZ+0x132a0], R6 ;  /* 0x0132a006050075a7 */ /* 0x001064000800017f */
[----:B-1----:R-:W-:Y:S05]  /*16c60*/  @!P0 NANOSLEEP.SYNCS 0x989680 ;  /* 0x009896800000895d */ /* 0x002fea0003900000 */
[----:B------:R-:W1:Y:S02]  /*16c70*/  @!P0 SYNCS.PHASECHK.TRANS64 P0, [R5+URZ+0x132a0], R6 ;  /* 0x0132a006050085a7 */ /* 0x000e64000800007f */
[----:B-1----:R-:W-:Y:S05]  /*16c80*/  @!P0 BRA `(.L_x_11185) ;  /* 0xfffffffc00f08947 */ /* 0x002fea000383ffff */
[----:B------:R-:W-:Y:S05]  /*16c90*/  BRA `(.L_x_11312) ;  /* 0xffffffb000247947 */ /* 0x000fea000383ffff */
.L_x_11190:
[----:B-1----:R1:W2:Y:S02]  /*16ca0*/  SYNCS.PHASECHK.TRANS64.TRYWAIT P0, [R5+URZ+0x132c0], R6 ;  /* 0x0132c006050075a7 */ /* 0x0022a4000800017f */
[----:B--2---:R-:W-:Y:S05]  /*16cb0*/  @!P0 NANOSLEEP.SYNCS 0x989680 ;  /* 0x009896800000895d */ /* 0x004fea0003900000 */
[----:B------:R-:W2:Y:S02]  /*16cc0*/  @!P0 SYNCS.PHASECHK.TRANS64 P0, [R5+URZ+0x132c0], R6 ;  /* 0x0132c006050085a7 */ /* 0x000ea4000800007f */
[----:B--2---:R-:W-:Y:S05]  /*16cd0*/  @!P0 BRA `(.L_x_11190) ;  /* 0xfffffffc00f08947 */ /* 0x004fea000383ffff */
[----:B------:R-:W-:Y:S05]  /*16ce0*/  BRA `(.L_x_11313) ;  /* 0xffffffb000a07947 */ /* 0x000fea000383ffff */
.L_x_11197:
[----:B0-----:R0:W1:Y:S02]  /*16cf0*/  SYNCS.PHASECHK.TRANS64.TRYWAIT P1, [R5+URZ+0x132a0], R6 ;  /* 0x0132a006050075a7 */ /* 0x001064000802017f */
[----:B-1----:R-:W-:Y:S05]  /*16d00*/  @!P1 NANOSLEEP.SYNCS 0x989680 ;  /* 0x009896800000995d */ /* 0x002fea0003900000 */
[----:B------:R-:W1:Y:S02]  /*16d10*/  @!P1 SYNCS.PHASECHK.TRANS64 P1, [R5+URZ+0x132a0], R6 ;  /* 0x0132a006050095a7 */ /* 0x000e64000802007f */
[----:B-1----:R-:W-:Y:S05]  /*16d20*/  @!P1 BRA `(.L_x_11197) ;  /* 0xfffffffc00f09947 */ /* 0x002fea000383ffff */
[----:B------:R-:W-:Y:S05]  /*16d30*/  BRA `(.L_x_11314) ;  /* 0xffffffb400687947 */ /* 0x000fea000383ffff */
.L_x_11202:
[----:B-1----:R1:W2:Y:S02]  /*16d40*/  SYNCS.PHASECHK.TRANS64.TRYWAIT P1, [R5+URZ+0x132c0], R6 ;  /* 0x0132c006050075a7 */ /* 0x0022a4000802017f */
[----:B--2---:R-:W-:Y:S05]  /*16d50*/  @!P1 NANOSLEEP.SYNCS 0x989680 ;  /* 0x009896800000995d */ /* 0x004fea0003900000 */
[----:B------:R-:W2:Y:S02]  /*16d60*/  @!P1 SYNCS.PHASECHK.TRANS64 P1, [R5+URZ+0x132c0], R6 ;  /* 0x0132c006050095a7 */ /* 0x000ea4000802007f */
[----:B--2---:R-:W-:Y:S05]  /*16d70*/  @!P1 BRA `(.L_x_11202) ;  /* 0xfffffffc00f09947 */ /* 0x004fea000383ffff */
[----:B------:R-:W-:Y:S05]  /*16d80*/  BRA `(.L_x_11315) ;  /* 0xffffffb400e07947 */ /* 0x000fea000383ffff */
.L_x_11217:
[----:B------:R-:W2:Y:S01]  /*16d90*/  S2R R21, SR_TID.X ;  /* 0x0000000000157919 */ /* 0x000ea20000002100 */
[----:B------:R-:W-:Y:S01]  /*16da0*/  BSSY B0, `(.L_x_11316) ;  /* 0x000000a000007945 */ /* 0x000fe20003800000 */
[----:B------:R-:W-:Y:S02]  /*16db0*/  IMAD.MOV.U32 R12, RZ, RZ, RZ ;  /* 0x000000ffff0c7224 */ /* 0x000fe400078e00ff */
[----:B------:R-:W-:Y:S02]  /*16dc0*/  IMAD.MOV.U32 R11, RZ, RZ, 0x1f ;  /* 0x0000001fff0b7424 */ /* 0x000fe400078e00ff */
[----:B------:R-:W-:Y:S01]  /*16dd0*/  IMAD.MOV.U32 R15, RZ, RZ, -0x1 ;  /* 0xffffffffff0f7424 */ /* 0x000fe200078e00ff */
[----:B--2---:R-:W-:-:S04]  /*16de0*/  SHF.R.U32.HI R21, RZ, 0x5, R21 ;  /* 0x00000005ff157819 */ /* 0x004fc80000011615 */
[----:B------:R-:W-:-:S05]  /*16df0*/  LOP3.LUT R21, R21, 0x3, RZ, 0xc0, !PT ;  /* 0x0000000315157812 */ /* 0x000fca00078ec0ff */
[----:B------:R-:W-:-:S07]  /*16e00*/  IMAD.MOV.U32 R13, RZ, RZ, R21 ;  /* 0x000000ffff0d7224 */ /* 0x000fce00078e0015 */
[----:B01-3--:R-:W-:Y:S05]  /*16e10*/  WARPSYNC.COLLECTIVE R15, `(.L_x_11317) ;  /* 0x000000000f087348 */ /* 0x00bfea0003c00000 */
[----:B------:R2:W4:Y:S02]  /*16e20*/  SHFL.IDX P6, R14, R13, R12, R11 ;  /* 0x0000000c0d0e7389 */ /* 0x00052400000c000b */
[----:B01234-:R-:W-:Y:S01]  /*16e30*/  ENDCOLLECTIVE ;  /* 0x000000000000791b */ /* 0x01ffe20003800000 */
.L_x_11317:
[----:B------:R-:W-:Y:S05]  /*16e40*/  BSYNC B0 ;  /* 0x0000000000007941 */ /* 0x000fea0003800000 */
.L_x_11316:
[----:B------:R-:W-:Y:S05]  /*16e50*/  BRA `(.L_x_11318) ;  /* 0xffffffc000687947 */ /* 0x000fea000383ffff */
.L_x_11219:
[----:B------:R-:W-:Y:S01]  /*16e60*/  BSSY B0, `(.L_x_11319) ;  /* 0x0000006000007945 */ /* 0x000fe20003800000 */
[----:B------:R-:W-:-:S07]  /*16e70*/  IMAD.MOV.U32 R15, RZ, RZ, -0x1 ;  /* 0xffffffffff0f7424 */ /* 0x000fce00078e00ff */
[----:B0123--:R-:W-:Y:S05]  /*16e80*/  WARPSYNC.COLLECTIVE R15, `(.L_x_11320) ;  /* 0x000000000f0c7348 */ /* 0x00ffea0003c00000 */
[----:B------:R-:W-:Y:S02]  /*16e90*/  ELECT P6, UR62, PT ;  /* 0x00000000003e782f */ /* 0x000fe400038c0000 */
[----:B------:R-:W-:Y:S01]  /*16ea0*/  MOV R14, UR62 ;  /* 0x0000003e000e7c02 */ /* 0x000fe20008000f00 */
[----:B0123--:R-:W-:Y:S10]  /*16eb0*/  ENDCOLLECTIVE ;  /* 0x000000000000791b */ /* 0x00fff40003800000 */
.L_x_11320:
[----:B------:R-:W-:Y:S05]  /*16ec0*/  BSYNC B0 ;  /* 0x0000000000007941 */ /* 0x000fea0003800000 */
.L_x_11319:
[----:B------:R-:W-:Y:S05]  /*16ed0*/  BRA `(.L_x_11321) ;  /* 0xffffffc000707947 */ /* 0x000fea000383ffff */
.L_x_11221:
[----:B--2---:R2:W4:Y:S02]  /*16ee0*/  SYNCS.PHASECHK.TRANS64.TRYWAIT P0, [R4+URZ+0x13280], R3 ;  /* 0x01328003040075a7 */ /* 0x004524000800017f */
[----:B----4-:R-:W-:Y:S05]  /*16ef0*/  @!P0 NANOSLEEP.SYNCS 0x989680 ;  /* 0x009896800000895d */ /* 0x010fea0003900000 */
[----:B------:R-:W4:Y:S02]  /*16f00*/  @!P0 SYNCS.PHASECHK.TRANS64 P0, [R4+URZ+0x13280], R3 ;  /* 0x01328003040085a7 */ /* 0x000f24000800007f */
[----:B----4-:R-:W-:Y:S05]  /*16f10*/  @!P0 BRA `(.L_x_11221) ;  /* 0xfffffffc00f08947 */ /* 0x010fea000383ffff */
[----:B------:R-:W-:Y:S05]  /*16f20*/  BRA `(.L_x_11322) ;  /* 0xffffffc000d47947 */ /* 0x000fea000383ffff */
.L_x_11223:
[----:B0-----:R0:W4:Y:S02]  /*16f30*/  SYNCS.PHASECHK.TRANS64.TRYWAIT P0, [R4+URZ+0x13240], R3 ;  /* 0x01324003040075a7 */ /* 0x001124000800017f */
[----:B----4-:R-:W-:Y:S05]  /*16f40*/  @!P0 NANOSLEEP.SYNCS 0x989680 ;  /* 0x009896800000895d */ /* 0x010fea0003900000 */
[----:B------:R-:W4:Y:S02]  /*16f50*/  @!P0 SYNCS.PHASECHK.TRANS64 P0, [R4+URZ+0x13240], R3 ;  /* 0x01324003040085a7 */ /* 0x000f24000800007f */
[----:B----4-:R-:W-:Y:S05]  /*16f60*/  @!P0 BRA `(.L_x_11223) ;  /* 0xfffffffc00f08947 */ /* 0x010fea000383ffff */
[----:B------:R-:W-:Y:S05]  /*16f70*/  BRA `(.L_x_11323) ;  /* 0xffffffc400287947 */ /* 0x000fea000383ffff */
.L_x_11227:
[----:B------:R-:W2:Y:S01]  /*16f80*/  LDL.LU R11, [R1+0x3c] ;  /* 0x00003c00010b7983 */ /* 0x000ea20000300800 */
[----:B------:R-:W-:Y:S01]  /*16f90*/  IMAD.MOV.U32 R13, RZ, RZ, R4 ;  /* 0x000000ffff0d7224 */ /* 0x000fe200078e0004 */
[----:B------:R-:W-:Y:S01]  /*16fa0*/  MOV R12, RZ ;  /* 0x000000ff000c7202 */ /* 0x000fe20000000f00 */
[----:B------:R-:W-:Y:S02]  /*16fb0*/  IMAD.MOV.U32 R15, RZ, RZ, -0x1 ;  /* 0xffffffffff0f7424 */ /* 0x000fe400078e00ff */
[----:B------:R-:W-:-:S05]  /*16fc0*/  IMAD R17, R17, 0xc0, R21 ;  /* 0x000000c011117824 */ /* 0x000fca00078e0215 */
[----:B------:R-:W-:Y:S01]  /*16fd0*/  IADD3 R8, R17, 0x20, RZ ;  /* 0x0000002011087810 */ /* 0x000fe20007ffe0ff */
[----:B--2---:R-:W-:Y:S02]  /*16fe0*/  IMAD R5, R11, R9, RZ ;  /* 0x000000090b057224 */ /* 0x004fe400078e02ff */
[----:B------:R-:W-:-:S03]  /*16ff0*/  IMAD.MOV.U32 R11, RZ, RZ, 0x1c1f ;  /* 0x00001c1fff0b7424 */ /* 0x000fc600078e00ff */
[----:B------:R-:W-:-:S13]  /*17000*/  ISETP.GE.AND P1, PT, R17, R5, PT ;  /* 0x000000051100720c */ /* 0x000fda0003f26270 */
[----:B-----5:R-:W-:Y:S05]  /*17010*/  WARPSYNC.COLLECTIVE R15, `(.L_x_11324) ;  /* 0x000000000f087348 */ /* 0x020fea0003c00000 */
[----:B------:R0:W1:Y:S02]  /*17020*/  SHFL.IDX P6, R14, R13, R12, R11 ;  /* 0x0000000c0d0e7389 */ /* 0x00006400000c000b */
[----:B01---5:R-:W-:Y:S01]  /*17030*/  ENDCOLLECTIVE ;  /* 0x000000000000791b */ /* 0x023fe20003800000 */
.L_x_11324:
[----:B------:R-:W-:Y:S02]  /*17040*/  IMAD.MOV.U32 R13, RZ, RZ, R0 ;  /* 0x000000ffff0d7224 */ /* 0x000fe400078e0000 */
[----:B------:R-:W-:-:S07]  /*17050*/  IMAD.MOV.U32 R7, RZ, RZ, R14 ;  /* 0x000000ffff077224 */ /* 0x000fce00078e000e */
[----:B------:R-:W-:Y:S05]  /*17060*/  WARPSYNC.COLLECTIVE R15, `(.L_x_11325) ;  /* 0x000000000f087348 */ /* 0x000fea0003c00000 */
[----:B------:R0:W1:Y:S02]  /*17070*/  SHFL.IDX P6, R14, R13, R12, R11 ;  /* 0x0000000c0d0e7389 */ /* 0x00006400000c000b */
[----:B01----:R-:W-:Y:S01]  /*17080*/  ENDCOLLECTIVE ;  /* 0x000000000000791b */ /* 0x003fe20003800000 */
.L_x_11325:
[----:B------:R-:W-:Y:S02]  /*17090*/  IMAD.MOV.U32 R13, RZ, RZ, R4 ;  /* 0x000000ffff0d7224 */ /* 0x000fe400078e0004 */
[----:B------:R-:W-:Y:S02]  /*170a0*/  IMAD.MOV.U32 R12, RZ, RZ, 0x1 ;  /* 0x00000001ff0c7424 */ /* 0x000fe400078e00ff */
[----:B------:R-:W-:-:S07]  /*170b0*/  IMAD.MOV.U32 R6, RZ, RZ, R14 ;  /* 0x000000ffff067224 */ /* 0x000fce00078e000e */
[----:B------:R-:W-:Y:S05]  /*170c0*/  WARPSYNC.COLLECTIVE R15, `(.L_x_11326) ;  /* 0x000000000f087348 */ /* 0x000fea0003c00000 */
[----:B------:R0:W1:Y:S02]  /*170d0*/  SHFL.IDX P6, R14, R13, R12, R11 ;  /* 0x0000000c0d0e7389 */ /* 0x00006400000c000b */
[----:B01----:R-:W-:Y:S01]  /*170e0*/  ENDCOLLECTIVE ;  /* 0x000000000000791b */ /* 0x003fe20003800000 */
.L_x_11326:
[----:B------:R-:W-:-:S05]  /*170f0*/  @!P1 IADD3 R6, P2, R20, R6, RZ ;  /* 0x0000000614069210 */ /* 0x000fca0007f5e0ff */
[----:B------:R-:W-:-:S05]  /*17100*/  @!P1 IMAD.X R7, RZ, RZ, R7, P2 ;  /* 0x000000ffff079224 */ /* 0x000fca00010e0607 */
[----:B------:R-:W-:Y:S01]  /*17110*/  @!PT LDS RZ, [RZ] ;  /* 0x00000000fffff984 */ /* 0x000fe20000000800 */
[----:B------:R-:W-:Y:S01]  /*17120*/  @!PT LDS RZ, [RZ] ;  /* 0x00000000fffff984 */ /* 0x000fe20000000800 */
[----:B------:R-:W-:Y:S01]  /*17130*/  @!PT LDS RZ, [RZ] ;  /* 0x00000000fffff984 */ /* 0x000fe20000000800 */
[----:B------:R0:W-:Y:S01]  /*17140*/  @!P1 LDGSTS.E.BYPASS.LTC128B.128 [R10+0xb000], desc[UR40][R6.64], !P0 ;  /* 0x0b000000060a9fae */ /* 0x0001e2000c101d68 */
[----:B------:R-:W-:Y:S01]  /*17150*/  IMAD.MOV.U32 R13, RZ, RZ, R0 ;  /* 0x000000ffff0d7224 */ /* 0x000fe200078e0000 */
[----:B------:R-:W-:Y:S01]  /*17160*/  ISETP.GE.AND P1, PT, R8, R5, PT ;  /* 0x000000050800720c */ /* 0x000fe20003f26270 */
[----:B0-----:R-:W-:-:S12]  /*17170*/  IMAD.MOV.U32 R6, RZ, RZ, R14 ;  /* 0x000000ffff067224 */ /* 0x001fd800078e000e */
[----:B------:R-:W-:Y:S05]  /*17180*/  WARPSYNC.COLLECTIVE R15, `(.L_x_11327) ;  /* 0x000000000f087348 */ /* 0x000fea0003c00000 */
[----:B------:R0:W1:Y:S02]  /*17190*/  SHFL.IDX P6, R14, R13, R12, R11 ;  /* 0x0000000c0d0e7389 */ /* 0x00006400000c000b */
[----:B01----:R-:W-:Y:S01]  /*171a0*/  ENDCOLLECTIVE ;  /* 0x000000000000791b */ /* 0x003fe20003800000 */
.L_x_11327:
[----:B------:R-:W-:Y:S02]  /*171b0*/  IMAD.MOV.U32 R13, RZ, RZ, R4 ;  /* 0x000000ffff0d7224 */ /* 0x000fe400078e0004 */
[----:B------:R-:W-:Y:S02]  /*171c0*/  IMAD.MOV.U32 R12, RZ, RZ, 0x2 ;  /* 0x00000002ff0c7424 */ /* 0x000fe400078e00ff */
[----:B------:R-:W-:-:S07]  /*171d0*/  IMAD.MOV.U32 R7, RZ, RZ, R14 ;  /* 0x000000ffff077224 */ /* 0x000fce00078e000e */
[----:B------:R-:W-:Y:S05]  /*171e0*/  WARPSYNC.COLLECTIVE R15, `(.L_x_11328) ;  /* 0x000000000f087348 */ /* 0x000fea0003c00000 */
[----:B------:R0:W1:Y:S02]  /*171f0*/  SHFL.IDX P6, R14, R13, R12, R11 ;  /* 0x0000000c0d0e7389 */ /* 0x00006400000c000b */
[----:B01----:R-:W-:Y:S01]  /*17200*/  ENDCOLLECTIVE ;  /* 0x000000000000791b */ /* 0x003fe20003800000 */
.L_x_11328:
        /* <DEDUP_REMOVED lines=10> */
[----:B0-----:R-:W-:-:S04]  /*172b0*/  IADD3 R6, R17, 0x40, RZ ;  /* 0x0000004011067810 */ /* 0x001fc80007ffe0ff */
[----:B------:R-:W-:Y:S01]  /*172c0*/  ISETP.GE.AND P1, PT, R6, R5, PT ;  /* 0x000000050600720c */ /* 0x000fe20003f26270 */
[----:B------:R-:W-:-:S12]  /*172d0*/  IMAD.MOV.U32 R6, RZ, RZ, R14 ;  /* 0x000000ffff067224 */ /* 0x000fd800078e000e */
[----:B------:R-:W-:Y:S05]  /*172e0*/  WARPSYNC.COLLECTIVE R15, `(.L_x_11329) ;  /* 0x000000000f087348 */ /* 0x000fea0003c00000 */
[----:B------:R0:W1:Y:S02]  /*172f0*/  SHFL.IDX P6, R14, R13, R12, R11 ;  /* 0x0000000c0d0e7389 */ /* 0x00006400000c000b */
[----:B01----:R-:W-:Y:S01]  /*17300*/  ENDCOLLECTIVE ;  /* 0x000000000000791b */ /* 0x003fe20003800000 */
.L_x_11329:
[----:B------:R-:W-:Y:S01]  /*17310*/  MOV R13, R4 ;  /* 0x00000004000d7202 */ /* 0x000fe20000000f00 */
[----:B------:R-:W-:Y:S02]  /*17320*/  IMAD.MOV.U32 R12, RZ, RZ, 0x3 ;  /* 0x00000003ff0c7424 */ /* 0x000fe400078e00ff */
[----:B------:R-:W-:-:S07]  /*17330*/  IMAD.MOV.U32 R7, RZ, RZ, R14 ;  /* 0x000000ffff077224 */ /* 0x000fce00078e000e */
[----:B------:R-:W-:Y:S05]  /*17340*/  WARPSYNC.COLLECTIVE R15, `(.L_x_11330) ;  /* 0x000000000f087348 */ /* 0x000fea0003c00000 */
[----:B------:R0:W1:Y:S02]  /*17350*/  SHFL.IDX P6, R14, R13, R12, R11 ;  /* 0x0000000c0d0e7389 */ /* 0x00006400000c000b */
[----:B01----:R-:W-:Y:S01]  /*17360*/  ENDCOLLECTIVE ;  /* 0x000000000000791b */ /* 0x003fe20003800000 */
.L_x_11330:
[----:B------:R-:W-:-:S05]  /*17370*/  @!P1 IADD3 R7, P2, R20, R7, RZ ;  /* 0x0000000714079210 */ /* 0x000fca0007f5e0ff */
[----:B------:R-:W-:-:S05]  /*17380*/  @!P1 IMAD.X R6, RZ, RZ, R6, P2 ;  /* 0x000000ffff069224 */ /* 0x000fca00010e0606 */
[-C--:B------:R-:W-:Y:S01]  /*17390*/  @!P1 LOP3.LUT R7, R7, R6.reuse, RZ, 0x3c, !PT ;  /* 0x0000000607079212 */ /* 0x080fe200078e3cff */
[----:B------:R-:W-:Y:S02]  /*173a0*/  IMAD.MOV.U32 R13, RZ, RZ, R0 ;  /* 0x000000ffff0d7224 */ /* 0x000fe400078e0000 */
[----:B------:R-:W-:Y:S01]  /*173b0*/  VIADD R0, R17, 0x60 ;  /* 0x0000006011007836 */ /* 0x000fe20000000000 */
[----:B------:R-:W-:-:S04]  /*173c0*/  @!P1 LOP3.LUT R6, R7, R6, RZ, 0x3c, !PT ;  /* 0x0000000607069212 */ /* 0x000fc800078e3cff */
[----:B------:R-:W-:Y:S01]  /*173d0*/  @!P1 LOP3.LUT R7, R7, R6, RZ, 0x3c, !PT ;  /* 0x0000000607079212 */ /* 0x000fe200078e3cff */
[----:B------:R-:W-:-:S07]  /*173e0*/  IMAD.MOV.U32 R4, RZ, RZ, R14 ;  /* 0x000000ffff047224 */ /* 0x000fce00078e000e */
[----:B------:R-:W-:Y:S05]  /*173f0*/  WARPSYNC.COLLECTIVE R15, `(.L_x_11331) ;  /* 0x000000000f087348 */ /* 0x000fea0003c00000 */
[----:B------:R0:W1:Y:S02]  /*17400*/  SHFL.IDX P6, R14, R13, R12, R11 ;  /* 0x0000000c0d0e7389 */ /* 0x00006400000c000b */
[----:B01----:R-:W-:Y:S01]  /*17410*/  ENDCOLLECTIVE ;  /* 0x000000000000791b */ /* 0x003fe20003800000 */
.L_x_11331:
[----:B------:R-:W-:Y:S01]  /*17420*/  @!PT LDS RZ, [RZ] ;  /* 0x00000000fffff984 */ /* 0x000fe20000000800 */
[----:B------:R-:W-:Y:S01]  /*17430*/  @!PT LDS RZ, [RZ] ;  /* 0x00000000fffff984 */ /* 0x000fe20000000800 */
[----:B------:R-:W-:Y:S01]  /*17440*/  @!PT LDS RZ, [RZ] ;  /* 0x00000000fffff984 */ /* 0x000fe20000000800 */
[----:B------:R0:W-:Y:S01]  /*17450*/  @!P1 LDGSTS.E.BYPASS.LTC128B.128 [R10+0xc000], desc[UR40][R6.64], !P0 ;  /* 0x0c000000060a9fae */ /* 0x0001e2000c101d68 */
[----:B------:R-:W-:Y:S01]  /*17460*/  ISETP.GE.AND P1, PT, R0, R5, PT ;  /* 0x000000050000720c */ /* 0x000fe20003f26270 */
[----:B------:R-:W-:Y:S02]  /*17470*/  IMAD.MOV.U32 R13, RZ, RZ, R3 ;  /* 0x000000ffff0d7224 */ /* 0x000fe400078e0003 */
[----:B------:R-:W-:Y:S02]  /*17480*/  IMAD.MOV.U32 R12, RZ, RZ, RZ ;  /* 0x000000ffff0c7224 */ /* 0x000fe400078e00ff */
[----:B0-----:R-:W-:-:S08]  /*17490*/  IMAD.MOV.U32 R6, RZ, RZ, R14 ;  /* 0x000000ffff067224 */ /* 0x001fd000078e000e */
[----:B------:R-:W-:Y:S05]  /*174a0*/  WARPSYNC.COLLECTIVE R15, `(.L_x_11332) ;  /* 0x000000000f087348 */ /* 0x000fea0003c00000 */
[----:B------:R0:W1:Y:S02]  /*174b0*/  SHFL.IDX P6, R14, R13, R12, R11 ;  /* 0x0000000c0d0e7389 */ /* 0x00006400000c000b */
[----:B01----:R-:W-:Y:S01]  /*174c0*/  ENDCOLLECTIVE ;  /* 0x000000000000791b */ /* 0x003fe20003800000 */
.L_x_11332:
[----:B------:R-:W-:-:S05]  /*174d0*/  @!P1 IADD3 R6, P3, R20, R6, RZ ;  /* 0x0000000614069210 */ /* 0x000fca0007f7e0ff */
[----:B------:R-:W-:-:S05]  /*174e0*/  @!P1 IMAD.X R4, RZ, RZ, R4, P3 ;  /* 0x000000ffff049224 */ /* 0x000fca00018e0604 */
[----:B------:R-:W-:Y:S01]  /*174f0*/  @!P1 MOV R7, R4 ;  /* 0x0000000400079202 */ /* 0x000fe20000000f00 */
[----:B------:R-:W-:Y:S02]  /*17500*/  IMAD.MOV.U32 R13, RZ, RZ, R2 ;  /* 0x000000ffff0d7224 */ /* 0x000fe400078e0002 */
[----:B------:R-:W-:Y:S02]  /*17510*/  VIADD R4, R17, 0x80 ;  /* 0x0000008011047836 */ /* 0x000fe40000000000 */
[----:B------:R-:W-:Y:S01]  /*17520*/  @!PT LDS RZ, [RZ] ;  /* 0x00000000fffff984 */ /* 0x000fe20000000800 */
[----:B------:R-:W-:Y:S01]  /*17530*/  @!PT LDS RZ, [RZ] ;  /* 0x00000000fffff984 */ /* 0x000fe20000000800 */
[----:B------:R-:W-:Y:S01]  /*17540*/  @!PT LDS RZ, [RZ] ;  /* 0x00000000fffff984 */ /* 0x000fe20000000800 */
[----:B------:R0:W-:Y:S03]  /*17550*/  @!P1 LDGSTS.E.BYPASS.LTC128B.128 [R10+0xc800], desc[UR40][R6.64], !P0 ;  /* 0x0c800000060a9fae */ /* 0x0001e6000c101d68 */
[----:B------:R-:W-:Y:S01]  /*17560*/  ISETP.GE.AND P2, PT, R4, R5, PT ;  /* 0x000000050400720c */ /* 0x000fe20003f46270 */
[----:B------:R-:W-:-:S12]  /*17570*/  IMAD.MOV.U32 R8, RZ, RZ, R14 ;  /* 0x000000ffff087224 */ /* 0x000fd800078e000e */
[----:B0-----:R-:W-:Y:S05]  /*17580*/  WARPSYNC.COLLECTIVE R15, `(.L_x_11333) ;  /* 0x000000000f087348 */ /* 0x001fea0003c00000 */
[----:B------:R1:W2:Y:S02]  /*17590*/  SHFL.IDX P6, R14, R13, R12, R11 ;  /* 0x0000000c0d0e7389 */ /* 0x0002a400000c000b */
[----:B012---:R-:W-:Y:S01]  /*175a0*/  ENDCOLLECTIVE ;  /* 0x000000000000791b */ /* 0x007fe20003800000 */
.L_x_11333:
[----:B------:R-:W-:Y:S02]  /*175b0*/  IMAD.MOV.U32 R13, RZ, RZ, R3 ;  /* 0x000000ffff0d7224 */ /* 0x000fe400078e0003 */
[----:B------:R-:W-:Y:S02]  /*175c0*/  IMAD.MOV.U32 R12, RZ, RZ, 0x1 ;  /* 0x00000001ff0c7424 */ /* 0x000fe400078e00ff */
[----:B------:R-:W-:-:S07]  /*175d0*/  IMAD.MOV.U32 R0, RZ, RZ, R14 ;  /* 0x000000ffff007224 */ /* 0x000fce00078e000e */
[----:B------:R-:W-:Y:S05]  /*175e0*/  WARPSYNC.COLLECTIVE R15, `(.L_x_11334) ;  /* 0x000000000f087348 */ /* 0x000fea0003c00000 */
[----:B------:R0:W1:Y:S02]  /*175f0*/  SHFL.IDX P6, R14, R13, R12, R11 ;  /* 0x0000000c0d0e7389 */ /* 0x00006400000c000b */
[----:B01----:R-:W-:Y:S01]  /*17600*/  ENDCOLLECTIVE ;  /* 0x000000000000791b */ /* 0x003fe20003800000 */
.L_x_11334:
        /* <DEDUP_REMOVED lines=13> */
.L_x_11335:
[----:B------:R-:W-:Y:S01]  /*176e0*/  MOV R2, R14 ;  /* 0x0000000e00027202 */ /* 0x000fe20000000f00 */
[----:B------:R-:W-:Y:S06]  /*176f0*/  BRA `(.L_x_11336) ;  /* 0xffffffc800487947 */ /* 0x000fec000383ffff */
.L_x_11230:
[----:B-1----:R1:W2:Y:S02]  /*17700*/  SYNCS.PHASECHK.TRANS64.TRYWAIT P0, [R22+URZ+0x13220], R0 ;  /* 0x01322000160075a7 */ /* 0x0022a4000800017f */
[----:B--2---:R-:W-:Y:S05]  /*17710*/  @!P0 NANOSLEEP.SYNCS 0x989680 ;  /* 0x009896800000895d */ /* 0x004fea0003900000 */
[----:B------:R-:W2:Y:S02]  /*17720*/  @!P0 SYNCS.PHASECHK.TRANS64 P0, [R22+URZ+0x13220], R0 ;  /* 0x01322000160085a7 */ /* 0x000ea4000800007f */
[----:B--2---:R-:W-:Y:S05]  /*17730*/  @!P0 BRA `(.L_x_11230) ;  /* 0xfffffffc00f08947 */ /* 0x004fea000383ffff */
[----:B------:R-:W-:Y:S05]  /*17740*/  BRA `(.L_x_11337) ;  /* 0xffffffc800a47947 */ /* 0x000fea000383ffff */
.L_x_11236:
[----:B0-----:R0:W1:Y:S02]  /*17750*/  SYNCS.PHASECHK.TRANS64.TRYWAIT P0, [R6+URZ+0x13280], R5 ;  /* 0x01328005060075a7 */ /* 0x001064000800017f */
[----:B-1----:R-:W-:Y:S05]  /*17760*/  @!P0 NANOSLEEP.SYNCS 0x989680 ;  /* 0x009896800000895d */ /* 0x002fea0003900000 */
[----:B------:R-:W1:Y:S02]  /*17770*/  @!P0 SYNCS.PHASECHK.TRANS64 P0, [R6+URZ+0x13280], R5 ;  /* 0x01328005060085a7 */ /* 0x000e64000800007f */
[----:B-1----:R-:W-:Y:S05]  /*17780*/  @!P0 BRA `(.L_x_11236) ;  /* 0xfffffffc00f08947 */ /* 0x002fea000383ffff */
[----:B------:R-:W-:Y:S05]  /*17790*/  BRA `(.L_x_11338) ;  /* 0xffffffcc00587947 */ /* 0x000fea000383ffff */
.L_x_11241:
[----:B-1----:R1:W2:Y:S02]  /*177a0*/  SYNCS.PHASECHK.TRANS64.TRYWAIT P0, [R6+URZ+0x13240], R5 ;  /* 0x01324005060075a7 */ /* 0x0022a4000800017f */
[----:B--2---:R-:W-:Y:S05]  /*177b0*/  @!P0 NANOSLEEP.SYNCS 0x989680 ;  /* 0x009896800000895d */ /* 0x004fea0003900000 */
[----:B------:R-:W2:Y:S02]  /*177c0*/  @!P0 SYNCS.PHASECHK.TRANS64 P0, [R6+URZ+0x13240], R5 ;  /* 0x01324005060085a7 */ /* 0x000ea4000800007f */
[----:B--2---:R-:W-:Y:S05]  /*177d0*/  @!P0 BRA `(.L_x_11241) ;  /* 0xfffffffc00f08947 */ /* 0x004fea000383ffff */
[----:B------:R-:W-:Y:S05]  /*177e0*/  BRA `(.L_x_11339) ;  /* 0xffffffcc00d47947 */ /* 0x000fea000383ffff */
.L_x_11247:
[----:B-1----:R1:W2:Y:S02]  /*177f0*/  SYNCS.PHASECHK.TRANS64.TRYWAIT P0, [R3+URZ+0x13270], R4 ;  /* 0x01327004030075a7 */ /* 0x0022a4000800017f */
[----:B--2---:R-:W-:Y:S05]  /*17800*/  @!P0 NANOSLEEP.SYNCS 0x989680 ;  /* 0x009896800000895d */ /* 0x004fea0003900000 */
[----:B------:R-:W2:Y:S02]  /*17810*/  @!P0 SYNCS.PHASECHK.TRANS64 P0, [R3+URZ+0x13270], R4 ;  /* 0x01327004030085a7 */ /* 0x000ea4000800007f */
[----:B--2---:R-:W-:Y:S05]  /*17820*/  @!P0 BRA `(.L_x_11247) ;  /* 0xfffffffc00f08947 */ /* 0x004fea000383ffff */
[----:B------:R-:W-:Y:S05]  /*17830*/  BRA `(.L_x_11340) ;  /* 0xffffffd000707947 */ /* 0x000fea000383ffff */
.L_x_11249:
[----:B-1----:R1:W2:Y:S02]  /*17840*/  SYNCS.PHASECHK.TRANS64.TRYWAIT P0, [R3+URZ+0x13260], R4 ;  /* 0x01326004030075a7 */ /* 0x0022a4000800017f */
[----:B--2---:R-:W-:Y:S05]  /*17850*/  @!P0 NANOSLEEP.SYNCS 0x989680 ;  /* 0x009896800000895d */ /* 0x004fea0003900000 */
[----:B------:R-:W2:Y:S02]  /*17860*/  @!P0 SYNCS.PHASECHK.TRANS64 P0, [R3+URZ+0x13260], R4 ;  /* 0x01326004030085a7 */ /* 0x000ea4000800007f */
[----:B--2---:R-:W-:Y:S05]  /*17870*/  @!P0 BRA `(.L_x_11249) ;  /* 0xfffffffc00f08947 */ /* 0x004fea000383ffff */
[----:B------:R-:W-:Y:S05]  /*17880*/  BRA `(.L_x_11341) ;  /* 0xffffffd000787947 */ /* 0x000fea000383ffff */
.L_x_11256:
[----:B-1----:R1:W2:Y:S02]  /*17890*/  SYNCS.PHASECHK.TRANS64.TRYWAIT P1, [R0+URZ+0x13270], R3 ;  /* 0x01327003000075a7 */ /* 0x0022a4000802017f */
[----:B--2---:R-:W-:Y:S05]  /*178a0*/  @!P1 NANOSLEEP.SYNCS 0x989680 ;  /* 0x009896800000995d */ /* 0x004fea0003900000 */
[----:B------:R-:W2:Y:S02]  /*178b0*/  @!P1 SYNCS.PHASECHK.TRANS64 P1, [R0+URZ+0x13270], R3 ;  /* 0x01327003000095a7 */ /* 0x000ea4000802007f */
[----:B--2---:R-:W-:Y:S05]  /*178c0*/  @!P1 BRA `(.L_x_11256) ;  /* 0xfffffffc00f09947 */ /* 0x004fea000383ffff */
[----:B------:R-:W-:Y:S05]  /*178d0*/  BRA `(.L_x_11342) ;  /* 0xffffffd8000c7947 */ /* 0x000fea000383ffff */
.L_x_11258:
[----:B-1----:R1:W2:Y:S02]  /*178e0*/  SYNCS.PHASECHK.TRANS64.TRYWAIT P1, [R0+URZ+0x13260], R3 ;  /* 0x01326003000075a7 */ /* 0x0022a4000802017f */
[----:B--2---:R-:W-:Y:S05]  /*178f0*/  @!P1 NANOSLEEP.SYNCS 0x989680 ;  /* 0x009896800000995d */ /* 0x004fea0003900000 */
[----:B------:R-:W2:Y:S02]  /*17900*/  @!P1 SYNCS.PHASECHK.TRANS64 P1, [R0+URZ+0x13260], R3 ;  /* 0x01326003000095a7 */ /* 0x000ea4000802007f */
[----:B--2---:R-:W-:Y:S05]  /*17910*/  @!P1 BRA `(.L_x_11258) ;  /* 0xfffffffc00f09947 */ /* 0x004fea000383ffff */
[----:B------:R-:W-:Y:S05]  /*17920*/  BRA `(.L_x_11343) ;  /* 0xffffffd800107947 */ /* 0x000fea000383ffff */
.L_x_11262:
        /* <DEDUP_REMOVED lines=8> */
.L_x_11345:
[----:B------:R-:W-:Y:S05]  /*179b0*/  BSYNC B0 ;  /* 0x0000000000007941 */ /* 0x000fea0003800000 */
.L_x_11344:
        /* <DEDUP_REMOVED lines=9> */
.L_x_11346:
        /* <DEDUP_REMOVED lines=18> */
.L_x_11347:
[----:B------:R-:W-:Y:S01]  /*17b70*/  IMAD.MOV.U32 R12, RZ, RZ, 0x2 ;  /* 0x00000002ff0c7424 */ /* 0x000fe200078e00ff */
[----:B------:R-:W-:-:S05]  /*17b80*/  SEL R5, R14, RZ, P1 ;  /* 0x000000ff0e057207 */ /* 0x000fca0000800000 */
[----:B------:R-:W-:-:S04]  /*17b90*/  IMAD.IADD R5, R2, 0x1, R5 ;  /* 0x0000000102057824 */ /* 0x000fc800078e0205 */
[----:B------:R-:W-:-:S07]  /*17ba0*/  IMAD.MOV.U32 R13, RZ, RZ, R5 ;  /* 0x000000ffff0d7224 */ /* 0x000fce00078e0005 */
[----:B------:R-:W-:Y:S05]  /*17bb0*/  WARPSYNC.COLLECTIVE R15, `(.L_x_11348) ;  /* 0x000000000f087348 */ /* 0x000fea0003c00000 */
[----:B------:R0:W1:Y:S02]  /*17bc0*/  SHFL.UP P6, R14, R13, R12, R11 ;  /* 0x0400000c0d0e7389 */ /* 0x00006400000c000b */
[----:B01----:R-:W-:Y:S01]  /*17bd0*/  ENDCOLLECTIVE ;  /* 0x000000000000791b */ /* 0x003fe20003800000 */
.L_x_11348:
[----:B------:R-:W-:Y:S02]  /*17be0*/  MOV R12, 0x4 ;  /* 0x00000004000c7802 */ /* 0x000fe40000000f00 */
[----:B------:R-:W-:-:S05]  /*17bf0*/  SEL R6, R14, RZ, P2 ;  /* 0x000000ff0e067207 */ /* 0x000fca0001000000 */
[----:B------:R-:W-:-:S04]  /*17c00*/  IMAD.IADD R6, R5, 0x1, R6 ;  /* 0x0000000105067824 */ /* 0x000fc800078e0206 */
[----:B------:R-:W-:-:S07]  /*17c10*/  IMAD.MOV.U32 R13, RZ, RZ, R6 ;  /* 0x000000ffff0d7224 */ /* 0x000fce00078e0006 */
[----:B------:R-:W-:Y:S05]  /*17c20*/  WARPSYNC.COLLECTIVE R15, `(.L_x_11349) ;  /* 0x000000000f087348 */ /* 0x000fea0003c00000 */
[----:B------:R0:W1:Y:S02]  /*17c30*/  SHFL.UP P6, R14, R13, R12, R11 ;  /* 0x0400000c0d0e7389 */ /* 0x00006400000c000b */
[----:B01----:R-:W-:Y:S01]  /*17c40*/  ENDCOLLECTIVE ;  /* 0x000000000000791b */ /* 0x003fe20003800000 */
.L_x_11349:
[----:B------:R-:W-:Y:S01]  /*17c50*/  IMAD.MOV.U32 R12, RZ, RZ, 0x8 ;  /* 0x00000008ff0c7424 */ /* 0x000fe200078e00ff */
[----:B------:R-:W-:-:S05]  /*17c60*/  SEL R7, R14, RZ, P3 ;  /* 0x000000ff0e077207 */ /* 0x000fca0001800000 */
[----:B------:R-:W-:-:S04]  /*17c70*/  IMAD.IADD R7, R6, 0x1, R7 ;  /* 0x0000000106077824 */ /* 0x000fc800078e0207 */
[----:B------:R-:W-:-:S07]  /*17c80*/  IMAD.MOV.U32 R13, RZ, RZ, R7 ;  /* 0x000000ffff0d7224 */ /* 0x000fce00078e0007 */
[----:B------:R-:W-:Y:S05]  /*17c90*/  WARPSYNC.COLLECTIVE R15, `(.L_x_11350) ;  /* 0x000000000f087348 */ /* 0x000fea0003c00000 */
[----:B------:R0:W1:Y:S02]  /*17ca0*/  SHFL.UP P6, R14, R13, R12, R11 ;  /* 0x0400000c0d0e7389 */ /* 0x00006400000c000b */
[----:B01----:R-:W-:Y:S01]  /*17cb0*/  ENDCOLLECTIVE ;  /* 0x000000000000791b */ /* 0x003fe20003800000 */
.L_x_11350:
[----:B------:R-:W-:Y:S02]  /*17cc0*/  MOV R12, 0x10 ;  /* 0x00000010000c7802 */ /* 0x000fe40000000f00 */
[----:B------:R-:W-:-:S05]  /*17cd0*/  SEL R14, R14, RZ, P4 ;  /* 0x000000ff0e0e7207 */ /* 0x000fca0002000000 */
[----:B------:R-:W-:-:S04]  /*17ce0*/  IMAD.IADD R5, R7, 0x1, R14 ;  /* 0x0000000107057824 */ /* 0x000fc800078e020e */
[----:B------:R-:W-:-:S07]  /*17cf0*/  IMAD.MOV.U32 R13, RZ, RZ, R5 ;  /* 0x000000ffff0d7224 */ /* 0x000fce00078e0005 */
[----:B------:R-:W-:Y:S05]  /*17d00*/  WARPSYNC.COLLECTIVE R15, `(.L_x_11351) ;  /* 0x000000000f087348 */ /* 0x000fea0003c00000 */
[----:B------:R0:W1:Y:S02]  /*17d10*/  SHFL.UP P6, R14, R13, R12, R11 ;  /* 0x0400000c0d0e7389 */ /* 0x00006400000c000b */
[----:B01----:R-:W-:Y:S01]  /*17d20*/  ENDCOLLECTIVE ;  /* 0x000000000000791b */ /* 0x003fe20003800000 */
.L_x_11351:
        /* <DEDUP_REMOVED lines=8> */
.L_x_11352:
[----:B------:R-:W-:Y:S05]  /*17db0*/  BRA `(.L_x_11353) ;  /* 0xffffffd800d47947 */ /* 0x000fea000383ffff */
.L_x_11267:
        /* <DEDUP_REMOVED lines=8> */
.L_x_11355:
[----:B------:R-:W-:Y:S05]  /*17e40*/  BSYNC B0 ;  /* 0x0000000000007941 */ /* 0x000fea0003800000 */
.L_x_11354:
[----:B------:R-:W-:Y:S01]  /*17e50*/  SEL R13, R14, RZ, P1 ;  /* 0x000000ff0e0d7207 */ /* 0x000fe20000800000 */
[----:B------:R-:W-:Y:S01]  /*17e60*/  IMAD.MOV.U32 R12, RZ, RZ, 0x2 ;  /* 0x00000002ff0c7424 */ /* 0x000fe200078e00ff */
[----:B------:R-:W-:Y:S01]  /*17e70*/  MOV R15, 0xffffffff ;  /* 0xffffffff000f7802 */ /* 0x000fe20000000f00 */
[----:B------:R-:W-:Y:S02]  /*17e80*/  IMAD.MOV.U32 R11, RZ, RZ, RZ ;  /* 0x000000ffff0b7224 */ /* 0x000fe400078e00ff */
[----:B------:R-:W-:-:S07]  /*17e90*/  IMAD.IADD R13, R2, 0x1, R13 ;  /* 0x00000001020d7824 */ /* 0x000fce00078e020d */
[----:B------:R-:W-:Y:S05]  /*17ea0*/  WARPSYNC.COLLECTIVE R15, `(.L_x_11356) ;  /* 0x000000000f087348 */ /* 0x000fea0003c00000 */
[----:B------:R0:W1:Y:S02]  /*17eb0*/  SHFL.UP P6, R14, R13, R12, R11 ;  /* 0x0400000c0d0e7389 */ /* 0x00006400000c000b */
[----:B01----:R-:W-:Y:S01]  /*17ec0*/  ENDCOLLECTIVE ;  /* 0x000000000000791b */ /* 0x003fe20003800000 */
.L_x_11356:
[----:B------:R-:W-:Y:S01]  /*17ed0*/  IMAD.MOV.U32 R12, RZ, RZ, 0x4 ;  /* 0x00000004ff0c7424 */ /* 0x000fe200078e00ff */
[----:B------:R-:W-:-:S05]  /*17ee0*/  SEL R14, R14, RZ, P2 ;  /* 0x000000ff0e0e7207 */ /* 0x000fca0001000000 */
[----:B------:R-:W-:-:S04]  /*17ef0*/  IMAD.IADD R5, R13, 0x1, R14 ;  /* 0x000000010d057824 */ /* 0x000fc800078e020e */
[----:B------:R-:W-:-:S07]  /*17f00*/  IMAD.MOV.U32 R13, RZ, RZ, R5 ;  /* 0x000000ffff0d7224 */ /* 0x000fce00078e0005 */
[----:B------:R-:W-:Y:S05]  /*17f10*/  WARPSYNC.COLLECTIVE R15, `(.L_x_11357) ;  /* 0x000000000f087348 */ /* 0x000fea0003c00000 */
[----:B------:R0:W1:Y:S02]  /*17f20*/  SHFL.UP P6, R14, R13, R12, R11 ;  /* 0x0400000c0d0e7389 */ /* 0x00006400000c000b */
[----:B01----:R-:W-:Y:S01]  /*17f30*/  ENDCOLLECTIVE ;  /* 0x000000000000791b */ /* 0x003fe20003800000 */
.L_x_11357:
[----:B------:R-:W-:Y:S02]  /*17f40*/  MOV R12, 0x8 ;  /* 0x00000008000c7802 */ /* 0x000fe40000000f00 */
[----:B------:R-:W-:-:S05]  /*17f50*/  SEL R6, R14, RZ, P3 ;  /* 0x000000ff0e067207 */ /* 0x000fca0001800000 */
[----:B------:R-:W-:-:S04]  /*17f60*/  IMAD.IADD R6, R5, 0x1, R6 ;  /* 0x0000000105067824 */ /* 0x000fc800078e0206 */
[----:B------:R-:W-:-:S07]  /*17f70*/  IMAD.MOV.U32 R13, RZ, RZ, R6 ;  /* 0x000000ffff0d7224 */ /* 0x000fce00078e0006 */
[----:B------:R-:W-:Y:S05]  /*17f80*/  WARPSYNC.COLLECTIVE R15, `(.L_x_11358) ;  /* 0x000000000f087348 */ /* 0x000fea0003c00000 */
[----:B------:R0:W1:Y:S02]  /*17f90*/  SHFL.UP P6, R14, R13, R12, R11 ;  /* 0x0400000c0d0e7389 */ /* 0x00006400000c000b */
[----:B01----:R-:W-:Y:S01]  /*17fa0*/  ENDCOLLECTIVE ;  /* 0x000000000000791b */ /* 0x003fe20003800000 */
.L_x_11358:
[----:B------:R-:W-:Y:S01]  /*17fb0*/  IMAD.MOV.U32 R12, RZ, RZ, 0x10 ;  /* 0x00000010ff0c7424 */ /* 0x000fe200078e00ff */
[----:B------:R-:W-:-:S05]  /*17fc0*/  SEL R7, R14, RZ, P4 ;  /* 0x000000ff0e077207 */ /* 0x000fca0002000000 */
[----:B------:R-:W-:-:S04]  /*17fd0*/  IMAD.IADD R7, R6, 0x1, R7 ;  /* 0x0000000106077824 */ /* 0x000fc800078e0207 */
[----:B------:R-:W-:-:S07]  /*17fe0*/  IMAD.MOV.U32 R13, RZ, RZ, R7 ;  /* 0x000000ffff0d7224 */ /* 0x000fce00078e0007 */
[----:B------:R-:W-:Y:S05]  /*17ff0*/  WARPSYNC.COLLECTIVE R15, `(.L_x_11359) ;  /* 0x000000000f087348 */ /* 0x000fea0003c00000 */
[----:B------:R0:W1:Y:S02]  /*18000*/  SHFL.UP P6, R14, R13, R12, R11 ;  /* 0x0400000c0d0e7389 */ /* 0x00006400000c000b */
[----:B01----:R-:W-:Y:S01]  /*18010*/  ENDCOLLECTIVE ;  /* 0x000000000000791b */ /* 0x003fe20003800000 */
.L_x_11359:
[----:B------:R-:W-:Y:S01]  /*18020*/  MOV R12, 0x1f ;  /* 0x0000001f000c7802 */ /* 0x000fe20000000f00 */
[----:B------:R-:W-:Y:S01]  /*18030*/  IMAD.MOV.U32 R11, RZ, RZ, 0x1f ;  /* 0x0000001fff0b7424 */ /* 0x000fe200078e00ff */
[----:B------:R-:W-:-:S05]  /*18040*/  SEL R14, R14, RZ, P5 ;  /* 0x000000ff0e0e7207 */ /* 0x000fca0002800000 */
[----:B------:R-:W-:-:S04]  /*18050*/  IMAD.IADD R3, R7, 0x1, R14 ;  /* 0x0000000107037824 */ /* 0x000fc800078e020e */
[----:B------:R-:W-:-:S07]  /*18060*/  IMAD.MOV.U32 R13, RZ, RZ, R3 ;  /* 0x000000ffff0d7224 */ /* 0x000fce00078e0003 */
[----:B------:R-:W-:Y:S05]  /*18070*/  WARPSYNC.COLLECTIVE R15, `(.L_x_11360) ;  /* 0x000000000f087348 */ /* 0x000fea0003c00000 */
[----:B------:R0:W1:Y:S02]  /*18080*/  SHFL.IDX P6, R14, R13, R12, R11 ;  /* 0x0000000c0d0e7389 */ /* 0x00006400000c000b */
[----:B01----:R-:W-:Y:S01]  /*18090*/  ENDCOLLECTIVE ;  /* 0x000000000000791b */ /* 0x003fe20003800000 */
.L_x_11360:
[----:B------:R-:W-:Y:S05]  /*180a0*/  BRA `(.L_x_11361) ;  /* 0xffffffd800b47947 */ /* 0x000fea000383ffff */
.L_x_11269:
[----:B------:R-:W-:Y:S01]  /*180b0*/  BSSY B0, `(.L_x_11362) ;  /* 0x0000006000007945 */ /* 0x000fe20003800000 */
[----:B------:R-:W-:Y:S01]  /*180c0*/  PLOP3.LUT P6, PT, P6, PT, PT, 0x8, 0x0 ;  /* 0x000000000000781c */ /* 0x000fe200037ce170 */
[----:B------:R-:W-:-:S12]  /*180d0*/  IMAD.MOV.U32 R15, RZ, RZ, -0x1 ;  /* 0xffffffffff0f7424 */ /* 0x000fd800078e00ff */
[----:B0-----:R-:W-:Y:S05]  /*180e0*/  WARPSYNC.COLLECTIVE R15, `(.L_x_11363) ;  /* 0x000000000f087348 */ /* 0x001fea0003c00000 */
[----:B------:R-:W-:Y:S01]  /*180f0*/  VOTE.ANY R14, PT, P6 ;  /* 0x00000000000e7806 */ /* 0x000fe200030e0100 */
[----:B0-----:R-:W-:Y:S06]  /*18100*/  ENDCOLLECTIVE ;  /* 0x000000000000791b */ /* 0x001fec0003800000 */
.L_x_11363:
[----:B------:R-:W-:Y:S05]  /*18110*/  BSYNC B0 ;  /* 0x0000000000007941 */ /* 0x000fea0003800000 */
.L_x_11362:
        /* <DEDUP_REMOVED lines=9> */
.L_x_11364:
[----:B------:R-:W-:Y:S01]  /*181b0*/  IMAD.MOV.U32 R17, RZ, RZ, R14 ;  /* 0x000000ffff117224 */ /* 0x000fe200078e000e */
[----:B------:R-:W-:Y:S06]  /*181c0*/  BRA `(.L_x_11365) ;  /* 0xffffffd800a47947 */ /* 0x000fec000383ffff */
.L_x_11271:
[----:B------:R-:W-:Y:S01]  /*181d0*/  BSSY B0, `(.L_x_11366) ;  /* 0x0000007000007945 */ /* 0x000fe20003800000 */
[----:B------:R-:W-:Y:S02]  /*181e0*/  IMAD.MOV.U32 R13, RZ, RZ, R3 ;  /* 0x000000ffff0d7224 */ /* 0x000fe400078e0003 */
[----:B------:R-:W-:Y:S02]  /*181f0*/  IMAD.MOV.U32 R11, RZ, RZ, 0x1f ;  /* 0x0000001fff0b7424 */ /* 0x000fe400078e00ff */
[----:B------:R-:W-:-:S07]  /*18200*/  IMAD.MOV.U32 R15, RZ, RZ, -0x1 ;  /* 0xffffffffff0f7424 */ /* 0x000fce00078e00ff */
[----:B012---:R-:W-:Y:S05]  /*18210*/  WARPSYNC.COLLECTIVE R15, `(.L_x_11367) ;  /* 0x000000000f087348 */ /* 0x007fea0003c00000 */
[----:B------:R3:W4:Y:S02]  /*18220*/  SHFL.IDX P6, R14, R13, R12, R11 ;  /* 0x0000000c0d0e7389 */ /* 0x00072400000c000b */
[----:B01234-:R-:W-:Y:S01]  /*18230*/  ENDCOLLECTIVE ;  /* 0x000000000000791b */ /* 0x01ffe20003800000 */
.L_x_11367:
[----:B------:R-:W-:Y:S05]  /*18240*/  BSYNC B0 ;  /* 0x0000000000007941 */ /* 0x000fea0003800000 */
.L_x_11366:
[----:B------:R-:W-:Y:S05]  /*18250*/  BRA `(.L_x_11270) ;  /* 0xffffffd8009c7947 */ /* 0x000fea000383ffff */
.L_x_11275:
[----:B0-----:R0:W2:Y:S02]  /*18260*/  SYNCS.PHASECHK.TRANS64.TRYWAIT P0, [R8+URZ+0x13220], R0 ;  /* 0x01322000080075a7 */ /* 0x0010a4000800017f */
[----:B--2---:R-:W-:Y:S05]  /*18270*/  @!P0 NANOSLEEP.SYNCS 0x989680 ;  /* 0x009896800000895d */ /* 0x004fea0003900000 */
[----:B------:R-:W2:Y:S02]  /*18280*/  @!P0 SYNCS.PHASECHK.TRANS64 P0, [R8+URZ+0x13220], R0 ;  /* 0x01322000080085a7 */ /* 0x000ea4000800007f */
[----:B--2---:R-:W-:Y:S05]  /*18290*/  @!P0 BRA `(.L_x_11275) ;  /* 0xfffffffc00f08947 */ /* 0x004fea000383ffff */
[----:B------:R-:W-:Y:S05]  /*182a0*/  BRA `(.L_x_11368) ;  /* 0xffffffdc00887947 */ /* 0x000fea000383ffff */
.L_x_11276:
        /* <DEDUP_REMOVED lines=8> */
[----:B01--4-:R-:W-:Y:S05]  /*18330*/  WARPSYNC.COLLECTIVE R15, `(.L_x_11370) ;  /* 0x000000000f087348 */ /* 0x013fea0003c00000 */
[----:B------:R2:W3:Y:S02]  /*18340*/  SHFL.IDX P6, R14, R13, R12, R11 ;  /* 0x0000000c0d0e7389 */ /* 0x0004e400000c000b */
[----:B01234-:R-:W-:Y:S01]  /*18350*/  ENDCOLLECTIVE ;  /* 0x000000000000791b */ /* 0x01ffe20003800000 */
.L_x_11370:
[----:B------:R-:W-:Y:S05]  /*18360*/  BSYNC B0 ;  /* 0x0000000000007941 */ /* 0x000fea0003800000 */
.L_x_11369:
[----:B------:R-:W-:Y:S05]  /*18370*/  BRA `(.L_x_11371) ;  /* 0xffffffdc00707947 */ /* 0x000fea000383ffff */
.L_x_11277:
[----:B------:R-:W-:Y:S01]  /*18380*/  BSSY B0, `(.L_x_11372) ;  /* 0x0000006000007945 */ /* 0x000fe20003800000 */
[----:B------:R-:W-:-:S07]  /*18390*/  IMAD.MOV.U32 R15, RZ, RZ, -0x1 ;  /* 0xffffffffff0f7424 */ /* 0x000fce00078e00ff */
[----:B01--4-:R-:W-:Y:S05]  /*183a0*/  WARPSYNC.COLLECTIVE R15, `(.L_x_11373) ;  /* 0x000000000f0c7348 */ /* 0x013fea0003c00000 */
[----:B------:R-:W-:Y:S02]  /*183b0*/  ELECT P6, UR62, PT ;  /* 0x00000000003e782f */ /* 0x000fe400038c0000 */
[----:B------:R-:W-:Y:S01]  /*183c0*/  MOV R14, UR62 ;  /* 0x0000003e000e7c02 */ /* 0x000fe20008000f00 */
[----:B01--4-:R-:W-:Y:S10]  /*183d0*/  ENDCOLLECTIVE ;  /* 0x000000000000791b */ /* 0x013ff40003800000 */
.L_x_11373:
[----:B------:R-:W-:Y:S05]  /*183e0*/  BSYNC B0 ;  /* 0x0000000000007941 */ /* 0x000fea0003800000 */
.L_x_11372:
[----:B------:R-:W-:Y:S05]  /*183f0*/  BRA `(.L_x_11374) ;  /* 0xffffffdc00647947 */ /* 0x000fea000383ffff */
.L_x_11279:
[----:B0-----:R0:W1:Y:S02]  /*18400*/  SYNCS.PHASECHK.TRANS64.TRYWAIT P1, [R6+URZ], R3 ;  /* 0x00000003060075a7 */ /* 0x001064000802017f */
[----:B-1----:R-:W-:Y:S05]  /*18410*/  @!P1 NANOSLEEP.SYNCS 0x989680 ;  /* 0x009896800000995d */ /* 0x002fea0003900000 */
[----:B------:R-:W1:Y:S02]  /*18420*/  @!P1 SYNCS.PHASECHK.TRANS64 P1, [R6+URZ], R3 ;  /* 0x00000003060095a7 */ /* 0x000e64000802007f */
[----:B-1----:R-:W-:Y:S05]  /*18430*/  @!P1 BRA `(.L_x_11279) ;  /* 0xfffffffc00f09947 */ /* 0x002fea000383ffff */
[----:B------:R-:W-:Y:S05]  /*18440*/  BRA `(.L_x_11375) ;  /* 0xffffffdc00987947 */ /* 0x000fea000383ffff */
.L_x_11280:
[----:B-1----:R1:W2:Y:S02]  /*18450*/  SYNCS.PHASECHK.TRANS64.TRYWAIT P1, [R7+URZ], R0 ;  /* 0x00000000070075a7 */ /* 0x0022a4000802017f */
[----:B--2---:R-:W-:Y:S05]  /*18460*/  @!P1 NANOSLEEP.SYNCS 0x989680 ;  /* 0x009896800000995d */ /* 0x004fea0003900000 */
[----:B------:R-:W2:Y:S02]  /*18470*/  @!P1 SYNCS.PHASECHK.TRANS64 P1, [R7+URZ], R0 ;  /* 0x00000000070095a7 */ /* 0x000ea4000802007f */
[----:B--2---:R-:W-:Y:S05]  /*18480*/  @!P1 BRA `(.L_x_11280) ;  /* 0xfffffffc00f09947 */ /* 0x004fea000383ffff */
[----:B------:R-:W-:Y:S05]  /*18490*/  BRA `(.L_x_11376) ;  /* 0xffffffdc008c7947 */ /* 0x000fea000383ffff */
.L_x_11282:
[----:B--2---:R2:W3:Y:S02]  /*184a0*/  SYNCS.PHASECHK.TRANS64.TRYWAIT P1, [R2+URZ+0x13260], R3 ;  /* 0x01326003020075a7 */ /* 0x0044e4000802017f */
[----:B---3--:R-:W-:Y:S05]  /*184b0*/  @!P1 NANOSLEEP.SYNCS 0x989680 ;  /* 0x009896800000995d */ /* 0x008fea0003900000 */
[----:B------:R-:W3:Y:S02]  /*184c0*/  @!P1 SYNCS.PHASECHK.TRANS64 P1, [R2+URZ+0x13260], R3 ;  /* 0x01326003020095a7 */ /* 0x000ee4000802007f */
[----:B---3--:R-:W-:Y:S05]  /*184d0*/  @!P1 BRA `(.L_x_11282) ;  /* 0xfffffffc00f09947 */ /* 0x008fea000383ffff */
[----:B------:R-:W-:Y:S05]  /*184e0*/  BRA `(.L_x_11377) ;  /* 0xffffffdc008c7947 */ /* 0x000fea000383ffff */
.L_x_11284:
[----:B---3--:R3:W0:Y:S02]  /*184f0*/  SYNCS.PHASECHK.TRANS64.TRYWAIT P1, [R5+URZ+0x13260], R0 ;  /* 0x01326000050075a7 */ /* 0x008624000802017f */
[----:B0-----:R-:W-:Y:S05]  /*18500*/  @!P1 NANOSLEEP.SYNCS 0x989680 ;  /* 0x009896800000995d */ /* 0x001fea0003900000 */
[----:B------:R-:W0:Y:S02]  /*18510*/  @!P1 SYNCS.PHASECHK.TRANS64 P1, [R5+URZ+0x13260], R0 ;  /* 0x01326000050095a7 */ /* 0x000e24000802007f */
[----:B0-----:R-:W-:Y:S05]  /*18520*/  @!P1 BRA `(.L_x_11284) ;  /* 0xfffffffc00f09947 */ /* 0x001fea000383ffff */
[----:B------:R-:W-:Y:S05]  /*18530*/  BRA `(.L_x_11378) ;  /* 0xffffffdc008c7947 */ /* 0x000fea000383ffff */
.L_x_11286:
[----:B------:R0:W0:Y:S02]  /*18540*/  SYNCS.PHASECHK.TRANS64.TRYWAIT P0, [R2+URZ+0x13280], R3 ;  /* 0x01328003020075a7 */ /* 0x000024000800017f */
[----:B0-----:R-:W-:Y:S05]  /*18550*/  @!P0 NANOSLEEP.SYNCS 0x989680 ;  /* 0x009896800000895d */ /* 0x001fea0003900000 */
[----:B------:R-:W0:Y:S02]  /*18560*/  @!P0 SYNCS.PHASECHK.TRANS64 P0, [R2+URZ+0x13280], R3 ;  /* 0x01328003020085a7 */ /* 0x000e24000800007f */
[----:B0-----:R-:W-:Y:S05]  /*18570*/  @!P0 BRA `(.L_x_11286) ;  /* 0xfffffffc00f08947 */ /* 0x001fea000383ffff */
[----:B------:R-:W-:Y:S05]  /*18580*/  BRA `(.L_x_11287) ;  /* 0xffffffdc00887947 */ /* 0x000fea000383ffff */
.L_x_11379:
        /* <DEDUP_REMOVED lines=15> */
.L_x_12992:


//--------------------- .text._ZN7cutlass13device_kernelIN5flash11enable_sm90INS1_16FlashAttnFwdSm90INS1_25CollectiveMainloopFwdSm90ILi2EN4cute5tupleIJNS5_1CILi1EEES8_S8_EEENS6_IJNS7_ILi192EEENS7_ILi160EEENS7_ILi64EEEEEELi64ENS_12float_e4m3_tEfNS_4arch4Sm90ELb0ELb1ELb1ELb0ELb0ELb0ELb0ELb1ELb1ELb1ELb0ELb0EEENS1_21CollectiveEpilogueFwdINS6_IJSA_SC_SB_EEES9_NS_10bfloat16_tESG_Li384ELb0ELb1ELb0ELb1EEENS1_30DynamicPersistentTileSchedulerILi384ELi128ELb0ELb1ELb1EEEEEEEEEvNT_6ParamsE --------------------------
	.section	.text._ZN7cutlass13device_kernelIN5flash11enable_sm90INS1_16FlashAttnFwdSm90INS1_25CollectiveMainloopFwdSm90ILi2EN4cute5tupleIJNS5_1CILi1EEES8_S8_EEENS6_IJNS7_ILi192EEENS7_ILi160EEENS7_ILi64EEEEEELi64ENS_12float_e4m3_tEfNS_4arch4Sm90ELb0ELb1ELb1ELb0ELb0ELb0ELb0ELb1ELb1ELb1ELb0ELb0EEENS1_21CollectiveEpilogueFwdINS6_IJSA_SC_SB_EEES9_NS_10bfloat16_tESG_Li384ELb0ELb1ELb0ELb1EEENS1_30DynamicPersistentTileSchedulerILi384ELi128ELb0ELb1ELb1EEEEEEEEEvNT_6ParamsE,"ax",@progbits
	.align	128
.text._ZN7cutlass13device_kernelIN5flash11enable_sm90INS1_16FlashAttnFwdSm90INS1_25CollectiveMainloopFwdSm90ILi2EN4cute5tupleIJNS5_1CILi1EEES8_S8_EEENS6_IJNS7_ILi192EEENS7_ILi160EEENS7_ILi64EEEEEELi64ENS_12float_e4m3_tEfNS_4arch4Sm90ELb0ELb1ELb1ELb0ELb0ELb0ELb0ELb1ELb1ELb1ELb0ELb0EEENS1_21CollectiveEpilogueFwdINS6_IJSA_SC_SB_EEES9_NS_10bfloat16_tESG_Li384ELb0ELb1ELb0ELb1EEENS1_30DynamicPersistentTileSchedulerILi384ELi128ELb0ELb1ELb1EEEEEEEEEvNT_6ParamsE:
        .type           _ZN7cutlass13device_kernelIN5flash11enable_sm90INS1_16FlashAttnFwdSm90INS1_25CollectiveMainloopFwdSm90ILi2EN4cute5tupleIJNS5_1CILi1EEES8_S8_EEENS6_IJNS7_ILi192EEENS7_ILi160EEENS7_ILi64EEEEEELi64ENS_12float_e4m3_tEfNS_4arch4Sm90ELb0ELb1ELb1ELb0ELb0ELb0ELb0ELb1ELb1ELb1ELb0ELb0EEENS1_21CollectiveEpilogueFwdINS6_IJSA_SC_SB_EEES9_NS_10bfloat16_tESG_Li384ELb0ELb1ELb0ELb1EEENS1_30DynamicPersistentTileSchedulerILi384ELi128ELb0ELb1ELb1EEEEEEEEEvNT_6ParamsE,@function
        .size           _ZN7cutlass13device_kernelIN5flash11enable_sm90INS1_16FlashAttnFwdSm90INS1_25CollectiveMainloopFwdSm90ILi2EN4cute5tupleIJNS5_1CILi1EEES8_S8_EEENS6_IJNS7_ILi192EEENS7_ILi160EEENS7_ILi64EEEEEELi64ENS_12float_e4m3_tEfNS_4arch4Sm90ELb0ELb1ELb1ELb0ELb0ELb0ELb0ELb1ELb1ELb1ELb0ELb0EEENS1_21CollectiveEpilogueFwdINS6_IJSA_SC_SB_EEES9_NS_10bfloat16_tESG_Li384ELb0ELb1ELb0ELb1EEENS1_30DynamicPersistentTileSchedulerILi384ELi128ELb0ELb1ELb1EEEEEEEEEvNT_6ParamsE,(.L_x_12993 - _ZN7cutlass13device_kernelIN5flash11enable_sm90INS1_16FlashAttnFwdSm90INS1_25CollectiveMainloopFwdSm90ILi2EN4cute5tupleIJNS5_1CILi1EEES8_S8_EEENS6_IJNS7_ILi192EEENS7_ILi160EEENS7_ILi64EEEEEELi64ENS_12float_e4m3_tEfNS_4arch4Sm90ELb0ELb1ELb1ELb0ELb0ELb0ELb0ELb1ELb1ELb1ELb0ELb0EEENS1_21CollectiveEpilogueFwdINS6_IJSA_SC_SB_EEES9_NS_10bfloat16_tESG_Li384ELb0ELb1ELb0ELb1EEENS1_30DynamicPersistentTileSchedulerILi384ELi128ELb0ELb1ELb1EEEEEEEEEvNT_6ParamsE)
        .other          _ZN7cutlass13device_kernelIN5flash11enable_sm90INS1_16FlashAttnFwdSm90INS1_25CollectiveMainloopFwdSm90ILi2EN4cute5tupleIJNS5_1CILi1EEES8_S8_EEENS6_IJNS7_ILi192EEENS7_ILi160EEENS7_ILi64EEEEEELi64ENS_12float_e4m3_tEfNS_4arch4Sm90ELb0ELb1ELb1ELb0ELb0ELb0ELb0ELb1ELb1ELb1ELb0ELb0EEENS1_21CollectiveEpilogueFwdINS6_IJSA_SC_SB_EEES9_NS_10bfloat16_tESG_Li384ELb0ELb1ELb0ELb1EEENS1_30DynamicPersistentTileSchedulerILi384ELi128ELb0ELb1ELb1EEEEEEEEEvNT_6ParamsE,@"STO_CUDA_ENTRY STV_DEFAULT"
_ZN7cutlass13device_kernelIN5flash11enable_sm90INS1_16FlashAttnFwdSm90INS1_25CollectiveMainloopFwdSm90ILi2EN4cute5tupleIJNS5_1CILi1EEES8_S8_EEENS6_IJNS7_ILi192EEENS7_ILi160EEENS7_ILi64EEEEEELi64ENS_12float_e4m3_tEfNS_4arch4Sm90ELb0ELb1ELb1ELb0ELb0ELb0ELb0ELb1ELb1ELb1ELb0ELb0EEENS1_21CollectiveEpilogueFwdINS6_IJSA_SC_SB_EEES9_NS_10bfloat16_tESG_Li384ELb0ELb1ELb0ELb1EEENS1_30DynamicPersistentTileSchedulerILi384ELi128ELb0ELb1ELb1EEEEEEEEEvNT_6ParamsE:
        /* <DEDUP_REMOVED lines=17> */
.L_x_11381:
[----:B------:R-:W-:Y:S05]  /*0110*/  BSYNC B0 ;  /* 0x0000000000007941 */ /* 0x000fea0003800000 */
.L_x_11380:
        /* <DEDUP_REMOVED lines=41> */
.L_x_11382:
        /* <DEDUP_REMOVED lines=22> */
.L_x_11383:
        /* <DEDUP_REMOVED lines=18> */
.L_x_11384:
        /* <DEDUP_REMOVED lines=22> */
.L_x_11385:
        /* <DEDUP_REMOVED lines=22> */
.L_x_11386:
[----:B------:R-:W-:Y:S01]  /*08f0*/  PLOP3.LUT P0, PT, PT, PT, UP0, 0x80, 0x0 ;  /* 0x000000000000781c */ /* 0x000fe20003f0f008 */
[----:B------:R-:W-:Y:S01]  /*0900*/  UMOV UR38, 0x1 ;  /* 0x0000000100267882 */ /* 0x000fe20000000000 */
[----:B------:R-:W-:Y:S01]  /*0910*/  NOP ;  /* 0x0000000000007918 */ /* 0x000fe20000000000 */
[----:B------:R-:W-:Y:S01]  /*0920*/  USEL UR38, UR38, 0x2, !UP0 ;  /* 0x0000000226267887 */ /* 0x000fe2000c000000 */
[----:B------:R-:W-:Y:S01]  /*0930*/  ULDC.64 UR48, c[0x0][0x208] ;  /* 0x0000820000307ab9 */ /* 0x000fe20000000a00 */
[----:B012-4-:R-:W-:Y:S08]  /*0940*/  BAR.SYNC.DEFER_BLOCKING 0x0 ;  /* 0x0000000000007b1d */ /* 0x017ff00000010000 */
[----:B------:R-:W-:Y:S05]  /*0950*/  @!P0 BRA `(.L_x_11387) ;  /* 0x0000013c00248947 */ /* 0x000fea0003800000 */
.L_x_11388:
        /* <DEDUP_REMOVED lines=19> */
[----:B------:R-:W-:Y:S01]  /*0a90*/  SHF.R.S32.HI R2, RZ, 0x7, R2 ;  /* 0x00000007ff027819 */ /* 0x000fe20000011402 */
[----:B------:R-:W-:Y:S02]  /*0aa0*/  IMAD.SHL.U32 R6, R4, 0x20, RZ ;  /* 0x0000002004067824 */ /* 0x000fe400078e00ff */
[----:B------:R-:W-:Y:S01]  /*0ab0*/  IMAD.IADD R18, R0, 0x1, -R5 ;  /* 0x0000000100127824 */ /* 0x000fe200078e0a05 */
[CC--:B------:R-:W-:Y:S01]  /*0ac0*/  LEA.HI R5, R3.reuse, R0.reuse, RZ, 0x2 ;  /* 0x0000000003057211 */ /* 0x0c0fe200078f10ff */
[----:B------:R-:W-:Y:S01]  /*0ad0*/  IMAD.HI R7, R2, 0x55555556, RZ ;  /* 0x5555555602077827 */ /* 0x000fe200078e02ff */
[----:B------:R-:W-:-:S02]  /*0ae0*/  LEA.HI R3, R3, R0, RZ, 0x4 ;  /* 0x0000000003037211 */ /* 0x000fc400078f20ff */
[----:B------:R-:W-:Y:S02]  /*0af0*/  SHF.R.S32.HI R9, RZ, 0x1f, R18 ;  /* 0x0000001fff097819 */ /* 0x000fe40000011412 */
[----:B------:R-:W-:Y:S02]  /*0b00*/  LOP3.LUT R13, R5, 0xfffffffc, RZ, 0xc0, !PT ;  /* 0xfffffffc050d7812 */ /* 0x000fe400078ec0ff */
[----:B------:R-:W-:Y:S02]  /*0b10*/  LEA.HI R8, R9, R18, RZ, 0x2 ;  /* 0x0000001209087211 */ /* 0x000fe400078f10ff */
[----:B------:R-:W-:Y:S01]  /*0b20*/  SHF.R.S32.HI R4, RZ, 0x4, R3 ;  /* 0x00000004ff047819 */ /* 0x000fe20000011403 */
[----:B------:R-:W-:Y:S01]  /*0b30*/  IMAD.IADD R13, R0, 0x1, -R13 ;  /* 0x00000001000d7824 */ /* 0x000fe200078e0a0d */
[--C-:B------:R-:W-:Y:S02]  /*0b40*/  SHF.R.S32.HI R10, RZ, 0x2, R8.reuse ;  /* 0x00000002ff0a7819 */ /* 0x100fe40000011408 */
[----:B------:R-:W-:-:S02]  /*0b50*/  SHF.R.S32.HI R11, RZ, 0x1f, R8 ;  /* 0x0000001fff0b7819 */ /* 0x000fc40000011408 */
[----:B------:R-:W-:Y:S02]  /*0b60*/  LOP3.LUT R5, R3, 0x3fffff0, RZ, 0xc0, !PT ;  /* 0x03fffff003057812 */ /* 0x000fe400078ec0ff */
[----:B------:R-:W-:Y:S02]  /*0b70*/  LEA.HI R11, R11, R10, RZ, 0x3 ;  /* 0x0000000a0b0b7211 */ /* 0x000fe400078f18ff */
[----:B------:R-:W-:Y:S01]  /*0b80*/  LEA.HI R3, R3, R4, RZ, 0x1 ;  /* 0x0000000403037211 */ /* 0x000fe200078f08ff */
[----:B------:R-:W-:Y:S01]  /*0b90*/  IMAD.IADD R5, R0, 0x1, -R5 ;  /* 0x0000000100057824 */ /* 0x000fe200078e0a05 */
[----:B------:R-:W-:Y:S02]  /*0ba0*/  LOP3.LUT R11, R11, 0xfffffff8, RZ, 0xc0, !PT ;  /* 0xfffffff80b0b7812 */ /* 0x000fe400078ec0ff */
[----:B------:R-:W-:Y:S02]  /*0bb0*/  LEA.HI R9, R9, R18, RZ, 0x5 ;  /* 0x0000001209097211 */ /* 0x000fe400078f28ff */
[----:B------:R-:W-:Y:S01]  /*0bc0*/  LOP3.LUT R6, R6, 0xfffffc00, RZ, 0xc0, !PT ;  /* 0xfffffc0006067812 */ /* 0x000fe200078ec0ff */
[----:B------:R-:W-:Y:S01]  /*0bd0*/  IMAD.IADD R10, R10, 0x1, -R11 ;  /* 0x000000010a0a7824 */ /* 0x000fe200078e0a0b */
[----:B------:R-:W-:-:S02]  /*0be0*/  LOP3.LUT R3, R3, 0x1ffffffe, RZ, 0xc0, !PT ;  /* 0x1ffffffe03037812 */ /* 0x000fc400078ec0ff */
[----:B------:R-:W-:Y:S01]  /*0bf0*/  LEA.HI R7, R7, R7, RZ, 0x1 ;  /* 0x0000000707077211 */ /* 0x000fe200078f08ff */
[----:B------:R-:W-:Y:S01]  /*0c00*/  IMAD R6, R5, 0x40, R6 ;  /* 0x0000004005067824 */ /* 0x000fe200078e0206 */
[----:B------:R-:W-:Y:S01]  /*0c10*/  LEA.HI R0, R13, R13, RZ, 0x1 ;  /* 0x0000000d0d007211 */ /* 0x000fe200078f08ff */
[----:B------:R-:W-:Y:S01]  /*0c20*/  IMAD.IADD R3, R4, 0x1, -R3 ;  /* 0x0000000104037824 */ /* 0x000fe200078e0a03 */
[----:B------:R-:W-:Y:S01]  /*0c30*/  SHF.R.S32.HI R9, RZ, 0x5, R9 ;  /* 0x00000005ff097819 */ /* 0x000fe20000011409 */
[----:B------:R-:W-:Y:S01]  /*0c40*/  IMAD R7, R7, -0x3, R2 ;  /* 0xfffffffd07077824 */ /* 0x000fe200078e0202 */
[----:B------:R-:W-:Y:S01]  /*0c50*/  LOP3.LUT R0, R0, 0x1ffffffe, RZ, 0xc0, !PT ;  /* 0x1ffffffe00007812 */ /* 0x000fe200078ec0ff */
[----:B------:R-:W-:Y:S01]  /*0c60*/  IMAD R156, R3, 0x8, R6 ;  /* 0x00000008039c7824 */ /* 0x000fe200078e0206 */
[----:B------:R-:W-:Y:S01]  /*0c70*/  LOP3.LUT R3, R8, 0x7ffffffc, RZ, 0xc0, !PT ;  /* 0x7ffffffc08037812 */ /* 0x000fe200078ec0ff */
[----:B------:R-:W-:Y:S02]  /*0c80*/  IMAD R10, R9, 0x10, R10 ;  /* 0x00000010090a7824 */ /* 0x000fe400078e020a */
[----:B------:R-:W-:-:S02]  /*0c90*/  IMAD.IADD R19, R13, 0x1, -R0 ;  /* 0x000000010d137824 */ /* 0x000fc400078e0a00 */
[----:B------:R-:W-:Y:S02]  /*0ca0*/  IMAD R22, R7, 0x40, R10 ;  /* 0x0000004007167824 */ /* 0x000fe400078e020a */
[----:B------:R-:W-:Y:S02]  /*0cb0*/  IMAD.IADD R18, R18, 0x1, -R3 ;  /* 0x0000000112127824 */ /* 0x000fe400078e0a03 */
[----:B------:R-:W-:-:S07]  /*0cc0*/  IMAD R19, R19, 0x8, R22 ;  /* 0x0000000813137824 */ /* 0x000fce00078e0216 */
.L_x_11477:
        /* <DEDUP_REMOVED lines=12> */
[----:B012--5:R-:W-:Y:S05]  /*0d90*/  @!P0 BRA `(.L_x_11389) ;  /* 0x0000000000208947 */ /* 0x027fea0003800000 */
        /* <DEDUP_REMOVED lines=8> */
.L_x_11389:
[----:B------:R-:W-:Y:S01]  /*0e20*/  ULDC UR7, c[0x0][0xc54] ;  /* 0x0003150000077ab9 */ /* 0x000fe20000000800 */
[----:B------:R-:W-:Y:S01]  /*0e30*/  UMOV UR6, UR9 ;  /* 0x0000000900067c82 */ /* 0x000fe20008000000 */
[----:B------:R-:W-:-:S11]  /*0e40*/  UISETP.NE.AND UP0, UPT, UR7, 0x1, UPT ;  /* 0x000000010700788c */ /* 0x000fd6000bf05270 */
[----:B------:R-:W-:Y:S02]  /*0e50*/  @UP0 ULDC.64 UR10, c[0x0][0xc58] ;  /* 0x00031600000a0ab9 */ /* 0x000fe40000000a00 */
[----:B------:R-:W-:-:S04]  /*0e60*/  UIMAD.WIDE.U32 UR4, UR9, UR10, URZ ;  /* 0x0000000a090472a5 */ /* 0x000fc8000f8e003f */
[----:B------:R-:W-:-:S04]  /*0e70*/  @UP0 USHF.R.U32.HI UR6, URZ, UR11, UR5 ;  /* 0x0000000b3f060299 */ /* 0x000fc80008011605 */
[----:B------:R-:W-:-:S12]  /*0e80*/  UIMAD UR4, UR6, UR7, URZ ;  /* 0x00000007060472a4 */ /* 0x000fd8000f8e023f */
.L_x_11390:
        /* <DEDUP_REMOVED lines=8> */
[----:B------:R-:W-:Y:S01]  /*0f10*/  UIMAD UR40, UR6, 0xc0, URZ ;  /* 0x000000c0062878a4 */ /* 0x000fe2000f8e023f */
        /* <DEDUP_REMOVED lines=40> */
.L_x_11392:
[----:B------:R-:W-:-:S13]  /*11a0*/  ISETP.NE.AND P0, PT, R11, 0x1, PT ;  /* 0x000000010b00780c */ /* 0x000fda0003f05270 */
[----:B------:R-:W0:Y:S02]  /*11b0*/  @P0 LDC.64 R8, c[0x0][0x9e8] ;  /* 0x00027a00ff080b82 */ /* 0x000e240000000a00 */
[----:B0-----:R-:W-:-:S05]  /*11c0*/  @P0 IMAD.HI.U32 R6, R4, R8, RZ ;  /* 0x0000000804060227 */ /* 0x001fca00078e00ff */
[----:B------:R-:W-:-:S07]  /*11d0*/  @P0 SHF.R.U32.HI R4, RZ, R9, R6 ;  /* 0x00000009ff040219 */ /* 0x000fce0000011606 */
.L_x_11393:
[----:B------:R-:W-:-:S05]  /*11e0*/  IMAD R4, R4, R11, R11 ;  /* 0x0000000b04047224 */ /* 0x000fca00078e020b */
[----:B------:R-:W-:-:S07]  /*11f0*/  VIMNMX R3, R3, R4, PT ;  /* 0x0000000403037248 */ /* 0x000fce0003fe0100 */
.L_x_11391:
        /* <DEDUP_REMOVED lines=29> */
.L_x_11395:
[----:B------:R-:W-:-:S13]  /*13d0*/  ISETP.NE.AND P0, PT, R11, 0x1, PT ;  /* 0x000000010b00780c */ /* 0x000fda0003f05270 */
[----:B------:R-:W0:Y:S02]  /*13e0*/  @P0 LDC.64 R4, c[0x0][0x9e8] ;  /* 0x00027a00ff040b82 */ /* 0x000e240000000a00 */
[----:B0-----:R-:W-:-:S05]  /*13f0*/  @P0 IMAD.HI.U32 R0, R6, R4, RZ ;  /* 0x0000000406000227 */ /* 0x001fca00078e00ff */
[----:B------:R-:W-:-:S07]  /*1400*/  @P0 SHF.R.U32.HI R6, RZ, R5, R0 ;  /* 0x00000005ff060219 */ /* 0x000fce0000011600 */
.L_x_11396:
[----:B------:R-:W-:-:S05]  /*1410*/  IMAD R6, R6, R11, RZ ;  /* 0x0000000b06067224 */ /* 0x000fca00078e02ff */
[----:B------:R-:W-:-:S13]  /*1420*/  R2UR UR5, R6 ;  /* 0x00000000060572ca */ /* 0x000fda00000e0000 */
[----:B------:R-:W-:-:S04]  /*1430*/  UISETP.LT.AND UP0, UPT, UR4, UR5, UPT ;  /* 0x000000050400728c */ /* 0x000fc8000bf01270 */
[----:B------:R-:W-:-:S12]  /*1440*/  USEL UR4, UR4, UR5, !UP0 ;  /* 0x0000000504047287 */ /* 0x000fd8000c000000 */
.L_x_11394:
        /* <DEDUP_REMOVED lines=17> */
[----:B------:R-:W-:Y:S01]  /*1560*/  CS2R R38, SRZ ;  /* 0x0000000000267805 */ /* 0x000fe2000001ff00 */
[----:B------:R-:W-:Y:S01]  /*1570*/  IMAD.MOV.U32 R26, RZ, RZ, RZ ;  /* 0x000000ffff1a7224 */ /* 0x000fe200078e00ff */
[----:B------:R-:W-:Y:S02]  /*1580*/  CS2R R36, SRZ ;  /* 0x0000000000247805 */ /* 0x000fe4000001ff00 */
[----:B------:R-:W-:Y:S02]  /*1590*/  CS2R R28, SRZ ;  /* 0x00000000001c7805 */ /* 0x000fe4000001ff00 */
[----:B------:R-:W-:-:S02]  /*15a0*/  CS2R R30, SRZ ;  /* 0x00000000001e7805 */ /* 0x000fc4000001ff00 */
[----:B------:R-:W-:Y:S02]  /*15b0*/  ISETP.GT.AND P1, PT, R104, UR43, PT ;  /* 0x0000002b68007c0c */ /* 0x000fe4000bf24270 */
[----:B------:R-:W-:Y:S02]  /*15c0*/  CS2R R32, SRZ ;  /* 0x0000000000207805 */ /* 0x000fe4000001ff00 */
[----:B------:R-:W-:Y:S02]  /*15d0*/  CS2R R56, SRZ ;  /* 0x0000000000387805 */ /* 0x000fe4000001ff00 */
[----:B------:R-:W-:-:S07]  /*15e0*/  CS2R R58, SRZ ;  /* 0x00000000003a7805 */ /* 0x000fce000001ff00 */
[----:B------:R-:W-:Y:S05]  /*15f0*/  @!P1 BRA `(.L_x_11397) ;  /* 0x0000011400c89947 */ /* 0x000fea0003800000 */
[----:B------:R-:W-:Y:S01]  /*1600*/  VIADD R0, R23, 0xffffff80 ;  /* 0xffffff8017007836 */ /* 0x000fe20000000000 */
[----:B------:R-:W0:Y:S01]  /*1610*/  S2UR UR44, SR_CgaCtaId ;  /* 0x00000000002c79c3 */ /* 0x000e220000008800 */
[----:B------:R-:W-:-:S03]  /*1620*/  UMOV UR45, 0x400 ;  /* 0x00000400002d7882 */ /* 0x000fc60000000000 */
[----:B------:R-:W-:-:S04]  /*1630*/  SHF.R.S32.HI R3, RZ, 0x1f, R0 ;  /* 0x0000001fff037819 */ /* 0x000fc80000011400 */
[----:B------:R-:W-:-:S04]  /*1640*/  LEA.HI R3, R3, R0, RZ, 0x7 ;  /* 0x0000000003037211 */ /* 0x000fc800078f38ff */
[----:B------:R-:W-:-:S06]  /*1650*/  SHF.R.S32.HI R3, RZ, 0x7, R3 ;  /* 0x00000007ff037819 */ /* 0x000fcc0000011403 */
[----:B------:R-:W1:Y:S01]  /*1660*/  SHFL.IDX PT, R3, R3, RZ, 0x1f ;  /* 0x00001fff03037589 */ /* 0x000e6200000e0000 */
[----:B0-----:R-:W-:Y:S01]  /*1670*/  ULEA UR45, UR44, UR45, 0x18 ;  /* 0x0000002d2c2d7291 */ /* 0x001fe2000f8ec03f */
[----:B-1----:R-:W-:-:S13]  /*1680*/  R2UR UR6, R3 ;  /* 0x00000000030672ca */ /* 0x002fda00000e0000 */
        /* <DEDUP_REMOVED lines=26> */
.L_x_11398:
        /* <DEDUP_REMOVED lines=56> */
.L_x_11560:
[----:B------:R-:W-:Y:S05]  /*1bb0*/  @!P0 BRA `(.L_x_11400) ;  /* 0x0000000000048947 */ /* 0x000fea0003800000 */
[----:B------:R-:W-:Y:S01]  /*1bc0*/  BPT.TRAP 0x1 ;  /* 0x000000040000795c */ /* 0x000fe20000300000 */
.L_x_11400:
[----:B------:R-:W-:Y:S02]  /*1bd0*/  IMAD.U32 R106, RZ, RZ, UR39 ;  /* 0x00000027ff6a7e24 */ /* 0x000fe4000f8e00ff */
[----:B0-----:R-:W-:-:S03]  /*1be0*/  IMAD.U32 R3, RZ, RZ, UR37 ;  /* 0x00000025ff037e24 */ /* 0x001fc6000f8e00ff */
[----:B------:R-:W-:Y:S02]  /*1bf0*/  LEA R106, R106, UR45, 0x3 ;  /* 0x0000002d6a6a7c11 */ /* 0x000fe4000f8e18ff */
[----:B------:R-:W-:-:S04]  /*1c00*/  SHF.L.U32 R3, R3, 0x1f, RZ ;  /* 0x0000001f03037819 */ /* 0x000fc800000006ff */
[----:B------:R0:W1:Y:S01]  /*1c10*/  SYNCS.PHASECHK.TRANS64.TRYWAIT P1, [R106+URZ+0x13230], R3 ;  /* 0x013230036a0075a7 */ /* 0x000062000802017f */
[----:B------:R-:W-:Y:S05]  /*1c20*/  @!P0 BRA `(.L_x_11401) ;  /* 0x0000000000048947 */ /* 0x000fea0003800000 */
[----:B------:R-:W-:Y:S01]  /*1c30*/  BPT.TRAP 0x1 ;  /* 0x000000040000795c */ /* 0x000fe20000300000 */
.L_x_11401:
[----:B-1----:R-:W-:Y:S05]  /*1c40*/  @P1 BRA `(.L_x_11402) ;  /* 0x0000000000081947 */ /* 0x002fea0003800000 */
[----:B------:R-:W1:Y:S02]  /*1c50*/  SYNCS.PHASECHK.TRANS64.TRYWAIT P1, [R106+URZ+0x13230], R3 ;  /* 0x013230036a0075a7 */ /* 0x000e64000802017f */
[----:B-1----:R-:W-:Y:S05]  /*1c60*/  @!P1 BRA `(.L_x_11403) ;  /* 0x0000016000fc9947 */ /* 0x002fea0003800000 */
.L_x_11402:
[----:B------:R-:W-:Y:S01]  /*1c70*/  UIADD3 UR4, UR45, 0xe000, URZ ;  /* 0x0000e0002d047890 */ /* 0x000fe2000fffe03f */
[----:B------:R-:W-:Y:S02]  /*1c80*/  LOP3.LUT P3, RZ, R23, 0x7f, RZ, 0xc0, !PT ;  /* 0x0000007f17ff7812 */ /* 0x000fe4000786c0ff */
[----:B------:R-:W-:Y:S01]  /*1c90*/  LOP3.LUT R2, R2, 0xfffffff7, RZ, 0xc0, !PT ;  /* 0xfffffff702027812 */ /* 0x000fe200078ec0ff */
[----:B------:R-:W-:-:S04]  /*1ca0*/  USHF.R.U32.HI UR4, URZ, 0x4, UR4 ;  /* 0x000000043f047899 */ /* 0x000fc80008011604 */
[----:B------:R-:W-:-:S06]  /*1cb0*/  ULOP3.LUT UR4, UR4, 0x3fff, URZ, 0xc0, !UPT ;  /* 0x00003fff04047892 */ /* 0x000fcc000f8ec03f */
[----:B------:R-:W-:Y:S01]  /*1cc0*/  IMAD.U32 R6, RZ, RZ, UR4 ;  /* 0x00000004ff067e24 */ /* 0x000fe2000f8e00ff */
[----:B------:R-:W-:Y:S05]  /*1cd0*/  WARPSYNC.ALL ;  /* 0x0000000000007948 */ /* 0x000fea0003800000 */
[----:B------:R-:W-:Y:S02]  /*1ce0*/  LOP3.LUT R6, R6, 0x10000, RZ, 0xfc, !PT ;  /* 0x0001000006067812 */ /* 0x000fe400078efcff */
[----:B------:R-:W-:Y:S02]  /*1cf0*/  @P3 LOP3.LUT R2, R2, 0x8, RZ, 0xfc, !PT ;  /* 0x0000000802023812 */ /* 0x000fe400078efcff */
[----:B------:R-:W-:Y:S01]  /*1d00*/  R2UR UR12, R6 ;  /* 0x00000000060c72ca */ /* 0x000fe200000e0000 */
[----:B------:R-:W-:Y:S01]  /*1d10*/  ULOP3.LUT UR8, UR47, 0x10000, URZ, 0xfc, !UPT ;  /* 0x000100002f087892 */ /* 0x000fe2000f8efc3f */
[----:B------:R-:W-:Y:S01]  /*1d20*/  WARPGROUP.ARRIVE ;  /* 0x00000000000079c5 */ /* 0x000fe20000000000 */
[----:B------:R-:W-:Y:S01]  /*1d30*/  UMOV UR9, 0x80000020 ;  /* 0x8000002000097882 */ /* 0x000fe20000000000 */
[----:B------:R-:W-:Y:S01]  /*1d40*/  UMOV UR11, 0x80000020 ;  /* 0x80000020000b7882 */ /* 0x000fe20000000000 */
[----:B------:R-:W-:Y:S01]  /*1d50*/  UIADD3 UR7, UR8, 0x2, URZ ;  /* 0x0000000208077890 */ /* 0x000fe2000fffe03f */
[----:B------:R-:W-:Y:S01]  /*1d60*/  VIADD R108, R19, UR40 ;  /* 0x00000028136c7c36 */ /* 0x000fe20008000000 */
[----:B------:R-:W-:Y:S01]  /*1d70*/  ULDC UR20, c[0x0][0x9dc] ;  /* 0x0002770000147ab9 */ /* 0x000fe20000000800 */
[----:B01----:R-:W-:Y:S01]  /*1d80*/  @!P3 VIADD R106, R106, 0x13240 ;  /* 0x000132406a6ab836 */ /* 0x003fe20000000000 */
[----:B------:R-:W-:-:S04]  /*1d90*/  ULOP3.LUT UR20, URZ, UR20, URZ, 0x33, !UPT ;  /* 0x000000143f147292 */ /* 0x000fc8000f8e333f */
[----:B------:R-:W-:Y:S01]  /*1da0*/  UIMAD UR12, UR39, 0x280, UR12 ;  /* 0x00000280270c78a4 */ /* 0x000fe2000f8e020c */
[----:B------:R-:W-:-:S03]  /*1db0*/  @!P3 PRMT R106, RZ, 0x654, R106 ;  /* 0x00000654ff6ab816 */ /* 0x000fc6000000006a */
[----:B------:R-:W-:Y:S02]  /*1dc0*/  UIADD3 UR4, UR12, 0x100, URZ ;  /* 0x000001000c047890 */ /* 0x000fe4000fffe03f */
[----:B------:R-:W-:Y:S02]  /*1dd0*/  UIADD3 UR5, UR12, 0x180, URZ ;  /* 0x000001800c057890 */ /* 0x000fe4000fffe03f */
[----:B------:R-:W-:Y:S01]  /*1de0*/  UMOV UR10, UR12 ;  /* 0x0000000c000a7c82 */ /* 0x000fe20008000000 */
[----:B------:R-:W-:Y:S01]  /*1df0*/  UIADD3 UR6, UR12, 0x200, URZ ;  /* 0x000002000c067890 */ /* 0x000fe2000fffe03f */
[----:B------:R-:W-:Y:S01]  /*1e00*/  QGMMA.64x32x32.F32.E4M3.E4M3 R88, gdesc[UR8], RZ, !UPT, gsb0 ;  /* 0x00600000085879f3 */ /* 0x000fe2000c0008ff */
[----:B------:R-:W-:Y:S01]  /*1e10*/  UIADD3 UR10, UR12, 0x80, URZ ;  /* 0x000000800c0a7890 */ /* 0x000fe2000fffe03f */
[----:B------:R-:W-:Y:S01]  /*1e20*/  UMOV UR11, 0x80000020 ;  /* 0x80000020000b7882 */ /* 0x000fe20000000000 */
[----:B------:R-:W-:Y:S01]  /*1e30*/  UIADD3 UR13, UR12, 0x2, URZ ;  /* 0x000000020c0d7890 */ /* 0x000fe2000fffe03f */
[----:B------:R-:W-:-:S02]  /*1e40*/  WARPGROUP.DEPBAR.LE gsb0, 0x0 ;  /* 0x00008000000079c5 */ /* 0x000fc40000010000 */
        /* <DEDUP_REMOVED lines=15> */
[----:B------:R-:W-:Y:S01]  /*1f40*/  UMOV UR10, UR6 ;  /* 0x00000006000a7c82 */ /* 0x000fe20008000000 */
[----:B------:R-:W-:Y:S01]  /*1f50*/  UMOV UR11, 0x80000020 ;  /* 0x80000020000b7882 */ /* 0x000fe20000000000 */
[----:B------:R-:W-:Y:S01]  /*1f60*/  UMOV UR6, UR13 ;  /* 0x0000000d00067c82 */ /* 0x000fe20008000000 */
        /* <DEDUP_REMOVED lines=67> */
[----:B------:R-:W5:Y:S01]  /*23a0*/  LDC R58, c[0x0][0x288] ;  /* 0x0000a200ff3a7b82 */ /* 0x000f620000000800 */
        /* <DEDUP_REMOVED lines=30> */
[----:B------:R-:W-:Y:S01]  /*2590*/  ULDC UR6, c[0x0][0x448] ;  /* 0x0001120000067ab9 */ /* 0x000fe20000000800 */
[C---:B------:R-:W-:Y:S01]  /*25a0*/  FMUL.FTZ R41, R0.reuse, R43 ;  /* 0x0000002b00297220 */ /* 0x040fe20000410000 */
[----:B------:R-:W-:Y:S01]  /*25b0*/  UISETP.NE.AND UP0, UPT, UR6, 0x1, UPT ;  /* 0x000000010600788c */ /* 0x000fe2000bf05270 */
[C---:B------:R-:W-:Y:S01]  /*25c0*/  FMUL.FTZ R70, R0.reuse, R44 ;  /* 0x0000002c00467220 */ /* 0x040fe20000410000 */
[C---:B------:R-:W-:Y:S01]  /*25d0*/  FMUL.FTZ R71, R0.reuse, R45 ;  /* 0x0000002d00477220 */ /* 0x040fe20000410000 */
[C---:B------:R-:W-:Y:S01]  /*25e0*/  FMUL.FTZ R42, R0.reuse, R46 ;  /* 0x0000002e002a7220 */ /* 0x040fe20000410000 */
[C---:B------:R-:W-:Y:S01]  /*25f0*/  FMUL.FTZ R43, R0.reuse, R47 ;  /* 0x0000002f002b7220 */ /* 0x040fe20000410000 */
[C---:B------:R-:W-:Y:S01]  /*2600*/  FMUL.FTZ R44, R0.reuse, R50 ;  /* 0x00000032002c7220 */ /* 0x040fe20000410000 */
[----:B------:R-:W-:Y:S01]  /*2610*/  PLOP3.LUT P1, PT, PT, PT, UP0, 0x80, 0x0 ;  /* 0x000000000000781c */ /* 0x000fe20003f2f008 */
[C---:B------:R-:W-:Y:S01]  /*2620*/  FMUL.FTZ R45, R0.reuse, R51 ;  /* 0x00000033002d7220 */ /* 0x040fe20000410000 */
[----:B------:R-:W-:Y:S01]  /*2630*/  PLOP3.LUT P2, PT, PT, PT, UP0, 0x80, 0x0 ;  /* 0x000000000000781c */ /* 0x000fe20003f4f008 */
[C---:B------:R-:W-:Y:S01]  /*2640*/  FMUL.FTZ R97, R0.reuse, R52 ;  /* 0x0000003400617220 */ /* 0x040fe20000410000 */
[C---:B------:R-:W-:Y:S01]  /*2650*/  FMUL.FTZ R98, R0.reuse, R53 ;  /* 0x0000003500627220 */ /* 0x040fe20000410000 */
[----:B------:R-:W-:Y:S01]  /*2660*/  @UP0 ULDC UR6, c[0x0][0x44c] ;  /* 0x0001130000060ab9 */ /* 0x000fe20000000800 */
        /* <DEDUP_REMOVED lines=9> */
[----:B------:R-:W-:Y:S01]  /*2700*/  FMUL.FTZ R49, R0, R27 ;  /* 0x0000001b00317220 */ /* 0x000fe20000410000 */
[----:B------:R-:W-:Y:S01]  /*2710*/  @P1 IMAD.HI.U32 R27, R108, UR6, RZ ;  /* 0x000000066c1b1c27 */ /* 0x000fe2000f8e00ff */
[----:B------:R-:W-:-:S03]  /*2720*/  @UP0 ULDC UR6, c[0x0][0x450] ;  /* 0x0001140000060ab9 */ /* 0x000fc60000000800 */
[C---:B------:R-:W-:Y:S01]  /*2730*/  FMUL.FTZ R48, R0.reuse, R26 ;  /* 0x0000001a00307220 */ /* 0x040fe20000410000 */
[C---:B------:R-:W-:Y:S01]  /*2740*/  FMUL.FTZ R26, R0.reuse, R35 ;  /* 0x00000023001a7220 */ /* 0x040fe20000410000 */
[C---:B------:R-:W-:Y:S01]  /*2750*/  FMUL.FTZ R107, R0.reuse, R33 ;  /* 0x00000021006b7220 */ /* 0x040fe20000410000 */
[----:B------:R-:W-:Y:S01]  /*2760*/  @P2 SHF.R.U32.HI R108, RZ, UR6, R27 ;  /* 0x00000006ff6c2c19 */ /* 0x000fe2000801161b */
[----:B------:R-:W-:Y:S01]  /*2770*/  IMAD.MOV.U32 R33, RZ, RZ, -0xa0 ;  /* 0xffffff60ff217424 */ /* 0x000fe200078e00ff */
[----:B------:R-:W-:Y:S01]  /*2780*/  ULDC.64 UR6, c[0x0][0x9e0] ;  /* 0x0002780000067ab9 */ /* 0x000fe20000000a00 */
[C---:B------:R-:W-:Y:S01]  /*2790*/  FMUL.FTZ R99, R0.reuse, R24 ;  /* 0x0000001800637220 */ /* 0x040fe20000410000 */
[----:B------:R-:W-:Y:S01]  /*27a0*/  UISETP.GE.AND UP1, UPT, UR7, 0x1, UPT ;  /* 0x000000010700788c */ /* 0x000fe2000bf26270 */
        /* <DEDUP_REMOVED lines=15> */
[----:B------:R-:W-:Y:S01]  /*28a0*/  IMAD R32, R18, -0x2, R33 ;  /* 0xfffffffe12207824 */ /* 0x000fe200078e0221 */
[----:B------:R-:W0:Y:S01]  /*28b0*/  MUFU.TANH R78, R78 ;  /* 0x0000004e004e7308 */ /* 0x000e220000002400 */
[----:B------:R-:W-:Y:S01]  /*28c0*/  VIADD R31, R30, 0xa0 ;  /* 0x000000a01e1f7836 */ /* 0x000fe20000000000 */
[----:B------:R1:W-:Y:S01]  /*28d0*/  @!P3 SYNCS.ARRIVE.TRANS64.RED.A1T0 RZ, [R106+URZ], RZ ;  /* 0x000000ff6affb9a7 */ /* 0x0003e2000810043f */
[----:B------:R-:W-:Y:S01]  /*28e0*/  VIADD R115, R33, 0xffffffff ;  /* 0xffffffff21737836 */ /* 0x000fe20000000000 */
[----:B-----5:R-:W-:Y:S01]  /*28f0*/  IADD3 R30, R32, -R58, R17 ;  /* 0x8000003a201e7210 */ /* 0x020fe20007ffe011 */
[----:B------:R-:W-:-:S02]  /*2900*/  IMAD R112, R18, -0x2, R31 ;  /* 0xfffffffe12707824 */ /* 0x000fc400078e021f */
[----:B------:R-:W-:Y:S01]  /*2910*/  VIADD R117, R32, 0xffffffff ;  /* 0xffffffff20757836 */ /* 0x000fe20000000000 */
[----:B------:R-:W0:Y:S01]  /*2920*/  MUFU.TANH R77, R77 ;  /* 0x0000004d004d7308 */ /* 0x000e220000002400 */
[C---:B------:R-:W-:Y:S02]  /*2930*/  VIADD R113, R30.reuse, UR6 ;  /* 0x000000061e717c36 */ /* 0x040fe40008000000 */
[----:B------:R-:W-:-:S03]  /*2940*/  VIADD R114, R30, UR20 ;  /* 0x000000141e727c36 */ /* 0x000fc60008000000 */
[----:B-1----:R-:W-:Y:S01]  /*2950*/  VIADDMNMX R106, R35, R113, R112, PT ;  /* 0x00000071236a7246 */ /* 0x002fe20003800170 */
[----:B------:R-:W-:Y:S01]  /*2960*/  IMAD.IADD R110, R114, 0x1, R35 ;  /* 0x00000001726e7824 */ /* 0x000fe200078e0223 */
        /* <DEDUP_REMOVED lines=67> */
.L_x_11406:
[----:B------:R-:W-:-:S06]  /*2da0*/  UISETP.NE.AND UP2, UPT, UR7, 0x1, UPT ;  /* 0x000000010700788c */ /* 0x000fcc000bf45270 */
[----:B------:R-:W-:-:S05]  /*2db0*/  PLOP3.LUT P1, PT, PT, PT, UP2, 0x80, 0x0 ;  /* 0x000000000000781c */ /* 0x000fca0003f2f028 */
[----:B------:R-:W-:-:S08]  /*2dc0*/  @UP2 ULDC.64 UR10, c[0x0][0x9e8] ;  /* 0x00027a00000a2ab9 */ /* 0x000fd00000000a00 */
[----:B------:R-:W-:-:S05]  /*2dd0*/  @P1 IMAD.HI.U32 R31, R30, UR10, RZ ;  /* 0x0000000a1e1f1c27 */ /* 0x000fca000f8e00ff */
[----:B------:R-:W-:-:S07]  /*2de0*/  @P1 SHF.R.U32.HI R30, RZ, UR11, R31 ;  /* 0x0000000bff1e1c19 */ /* 0x000fce000801161f */
.L_x_11407:
[----:B------:R-:W-:Y:S05]  /*2df0*/  BSYNC B0 ;  /* 0x0000000000007941 */ /* 0x000fea0003800000 */
.L_x_11405:
[----:B------:R-:W-:-:S05]  /*2e00*/  IMAD R31, R30, UR7, R117 ;  /* 0x000000071e1f7c24 */ /* 0x000fca000f8e0275 */
[----:B------:R-:W-:Y:S02]  /*2e10*/  VIMNMX R110, R110, R31, !PT ;  /* 0x0000001f6e6e7248 */ /* 0x000fe40007fe0100 */
[----:B------:R-:W-:-:S07]  /*2e20*/  VIADDMNMX R106, R31, UR7, R106, PT ;  /* 0x000000071f6a7c46 */ /* 0x000fce000b80016a */
.L_x_11404:
[C---:B------:R-:W-:Y:S02]  /*2e30*/  ISETP.GE.AND P5, PT, R115.reuse, 0x9, PT ;  /* 0x000000097300780c */ /* 0x040fe40003fa6270 */
[C---:B------:R-:W-:Y:S02]  /*2e40*/  ISETP.GE.AND P1, PT, R115.reuse, 0x2, PT ;  /* 0x000000027300780c */ /* 0x040fe40003f26270 */
[----:B------:R-:W-:Y:S02]  /*2e50*/  ISETP.GE.AND P4, PT, R115, 0xa, PT ;  /* 0x0000000a7300780c */ /* 0x000fe40003f86270 */
[----:B------:R-:W-:Y:S02]  /*2e60*/  ISETP.GT.AND P2, PT, R110, 0x1, !P1 ;  /* 0x000000016e00780c */ /* 0x000fe40004f44270 */
[----:B------:R-:W-:Y:S02]  /*2e70*/  LOP3.LUT R16, R16, 0xfffffffd, RZ, 0xc0, !PT ;  /* 0xfffffffd10107812 */ /* 0x000fe400078ec0ff */
[----:B------:R-:W-:-:S02]  /*2e80*/  ISETP.LT.OR P3, PT, R106, 0x2, P2 ;  /* 0x000000026a00780c */ /* 0x000fc40001761670 */
[----:B------:R-:W-:Y:S02]  /*2e90*/  ISETP.GT.AND P2, PT, R110, 0x8, !P5 ;  /* 0x000000086e00780c */ /* 0x000fe40006f44270 */
[----:B------:R-:W-:Y:S02]  /*2ea0*/  @P5 LOP3.LUT R16, R16, 0x2, RZ, 0xfc, !PT ;  /* 0x0000000210105812 */ /* 0x000fe400078efcff */
[----:B------:R-:W-:Y:S02]  /*2eb0*/  FSEL R88, R88, -INF , !P3 ;  /* 0xff80000058587808 */ /* 0x000fe40005800000 */
[----:B------:R-:W-:Y:S02]  /*2ec0*/  LOP3.LUT R16, R16, 0xfffffffb, RZ, 0xc0, !PT ;  /* 0xfffffffb10107812 */ /* 0x000fe400078ec0ff */
[----:B------:R-:W-:Y:S02]  /*2ed0*/  ISETP.GT.AND P3, PT, R110, 0x9, !P4 ;  /* 0x000000096e00780c */ /* 0x000fe40006764270 */
[----:B------:R-:W-:-:S02]  /*2ee0*/  ISETP.LT.OR P2, PT, R106, 0x9, P2 ;  /* 0x000000096a00780c */ /* 0x000fc40001741670 */
[----:B------:R-:W-:Y:S02]  /*2ef0*/  @P4 LOP3.LUT R16, R16, 0x4, RZ, 0xfc, !PT ;  /* 0x0000000410104812 */ /* 0x000fe400078efcff */
[----:B------:R-:W-:Y:S02]  /*2f00*/  ISETP.LT.OR P3, PT, R106, 0xa, P3 ;  /* 0x0000000a6a00780c */ /* 0x000fe40001f61670 */
[----:B------:R-:W-:Y:S02]  /*2f10*/  FSEL R90, R90, -INF , !P2 ;  /* 0xff8000005a5a7808 */ /* 0x000fe40005000000 */
[C---:B------:R-:W-:Y:S02]  /*2f20*/  ISETP.GE.AND P2, PT, R115.reuse, 0x11, PT ;  /* 0x000000117300780c */ /* 0x040fe40003f46270 */
[----:B------:R-:W-:Y:S02]  /*2f30*/  ISETP.GE.AND P4, PT, R115, 0x12, PT ;  /* 0x000000127300780c */ /* 0x000fe40003f86270 */
[----:B0-----:R-:W-:-:S02]  /*2f40*/  FSEL R89, R89, -INF , !P3 ;  /* 0xff80000059597808 */ /* 0x001fc40005800000 */
[----:B------:R-:W-:Y:S02]  /*2f50*/  ISETP.GT.AND P3, PT, R110, 0x10, !P2 ;  /* 0x000000106e00780c */ /* 0x000fe40005764270 */
[----:B------:R-:W-:Y:S02]  /*2f60*/  LOP3.LUT R2, R2, 0xfffffffe, RZ, 0xc0, !PT ;  /* 0xfffffffe02027812 */ /* 0x000fe400078ec0ff */
[----:B------:R-:W-:Y:S02]  /*2f70*/  ISETP.LT.OR P3, PT, R106, 0x11, P3 ;  /* 0x000000116a00780c */ /* 0x000fe40001f61670 */
[----:B------:R-:W-:Y:S02]  /*2f80*/  LOP3.LUT R16, R16, 0x7fffffff, RZ, 0xc0, !PT ;  /* 0x7fffffff10107812 */ /* 0x000fe400078ec0ff */
[----:B------:R-:W-:Y:S02]  /*2f90*/  FSEL R92, R92, -INF , !P3 ;  /* 0xff8000005c5c7808 */ /* 0x000fe40005800000 */
[----:B------:R-:W-:-:S02]  /*2fa0*/  @P4 LOP3.LUT R2, R2, 0x1, RZ, 0xfc, !PT ;  /* 0x0000000102024812 */ /* 0x000fc400078efcff */
[----:B------:R-:W-:Y:S02]  /*2fb0*/  ISETP.GT.AND P3, PT, R110, 0x11, !P4 ;  /* 0x000000116e00780c */ /* 0x000fe40006764270 */
[----:B------:R-:W-:Y:S02]  /*2fc0*/  ISETP.GE.AND P4, PT, R115, 0x19, PT ;  /* 0x000000197300780c */ /* 0x000fe40003f86270 */
[----:B------:R-:W-:Y:S02]  /*2fd0*/  ISETP.LT.OR P3, PT, R106, 0x12, P3 ;  /* 0x000000126a00780c */ /* 0x000fe40001f61670 */
[----:B------:R-:W-:Y:S02]  /*2fe0*/  LOP3.LUT R2, R2, 0xfffffffd, RZ, 0xc0, !PT ;  /* 0xfffffffd02027812 */ /* 0x000fe400078ec0ff */
        /* <DEDUP_REMOVED lines=145> */
[----:B------:R-:W-:Y:S01]  /*3900*/  ISETP.GT.AND P3, PT, R110, 0x78, !P4 ;  /* 0x000000786e00780c */ /* 0x000fe20006764270 */
[----:B------:R-:W0:Y:S03]  /*3910*/  SHFL.IDX PT, R87, R108, 0x1, 0x1c1f ;  /* 0x003c1f006c577f89 */ /* 0x000e2600000e0000 */
        /* <DEDUP_REMOVED lines=8> */
[----:B------:R-:W-:Y:S01]  /*39a0*/  ISETP.GE.AND P4, PT, R115, 0x81, PT ;  /* 0x000000817300780c */ /* 0x000fe20003f86270 */
[----:B0-----:R-:W-:Y:S01]  /*39b0*/  IMAD.IADD R94, R114, 0x1, R87 ;  /* 0x00000001725e7824 */ /* 0x001fe200078e0257 */
[----:B------:R-:W-:Y:S02]  /*39c0*/  LOP3.LUT R16, R16, 0xffffffdf, RZ, 0xc0, !PT ;  /* 0xffffffdf10107812 */ /* 0x000fe400078ec0ff */
[----:B------:R-:W-:Y:S02]  /*39d0*/  FSEL R77, R98, -INF , !P3 ;  /* 0xff800000624d7808 */ /* 0x000fe40005800000 */
[----:B------:R-:W-:Y:S02]  /*39e0*/  ISETP.GT.AND P3, PT, R110, 0x80, !P4 ;  /* 0x000000806e00780c */ /* 0x000fe40006764270 */
[----:B------:R-:W-:-:S02]  /*39f0*/  VIADDMNMX R85, R87, R113, R112, PT ;  /* 0x0000007157557246 */ /* 0x000fc40003800170 */
        /* <DEDUP_REMOVED lines=59> */
.L_x_11410:
[----:B------:R-:W-:-:S06]  /*3db0*/  UISETP.NE.AND UP2, UPT, UR7, 0x1, UPT ;  /* 0x000000010700788c */ /* 0x000fcc000bf45270 */
[----:B------:R-:W-:-:S05]  /*3dc0*/  PLOP3.LUT P6, PT, PT, PT, UP2, 0x80, 0x0 ;  /* 0x000000000000781c */ /* 0x000fca0003fcf028 */
[----:B------:R-:W-:-:S08]  /*3dd0*/  @UP2 ULDC.64 UR10, c[0x0][0x9e8] ;  /* 0x00027a00000a2ab9 */ /* 0x000fd00000000a00 */
[----:B------:R-:W-:Y:S01]  /*3de0*/  @P6 IMAD.HI.U32 R87, R86, UR10, RZ ;  /* 0x0000000a56576c27 */ /* 0x000fe2000f8e00ff */
[----:B------:R-:W-:-:S13]  /*3df0*/  PLOP3.LUT P6, PT, PT, PT, UP2, 0x80, 0x0 ;  /* 0x000000000000781c */ /* 0x000fda0003fcf028 */
[----:B------:R-:W-:-:S07]  /*3e00*/  @P6 SHF.R.U32.HI R86, RZ, UR11, R87 ;  /* 0x0000000bff566c19 */ /* 0x000fce0008011657 */
.L_x_11411:
[----:B------:R-:W-:Y:S05]  /*3e10*/  BSYNC B0 ;  /* 0x0000000000007941 */ /* 0x000fea0003800000 */
.L_x_11409:
[----:B------:R-:W-:-:S05]  /*3e20*/  IMAD R86, R86, UR7, R117 ;  /* 0x0000000756567c24 */ /* 0x000fca000f8e0275 */
[----:B------:R-:W-:Y:S02]  /*3e30*/  VIMNMX R94, R94, R86, !PT ;  /* 0x000000565e5e7248 */ /* 0x000fe40007fe0100 */
[----:B------:R-:W-:-:S07]  /*3e40*/  VIADDMNMX R85, R86, UR7, R85, PT ;  /* 0x0000000756557c46 */ /* 0x000fce000b800155 */
.L_x_11408:
        /* <DEDUP_REMOVED lines=10> */
[----:B------:R-:W-:Y:S01]  /*3ef0*/  LOP3.LUT P1, RZ, R16, 0x2, RZ, 0xc0, !PT ;  /* 0x0000000210ff7812 */ /* 0x000fe2000782c0ff */
[----:B------:R-:W-:Y:S01]  /*3f00*/  UMOV UR12, UR40 ;  /* 0x00000028000c7c82 */ /* 0x000fe20008000000 */
[----:B------:R-:W-:Y:S01]  /*3f10*/  FSEL R86, R9, -INF , !P2 ;  /* 0xff80000009567808 */ /* 0x000fe20005000000 */
[----:B------:R-:W-:Y:S01]  /*3f20*/  @UP0 USHF.R.U32.HI UR12, URZ, UR14, UR11 ;  /* 0x0000000e3f0c0299 */ /* 0x000fe2000801160b */
[----:B------:R-:W-:-:S02]  /*3f30*/  ISETP.GT.AND P1, PT, R94, 0x8, !P1 ;  /* 0x000000085e00780c */ /* 0x000fc40004f24270 */
[C---:B------:R-:W-:Y:S02]  /*3f40*/  LOP3.LUT P2, RZ, R16.reuse, 0x4000000, RZ, 0xc0, !PT ;  /* 0x0400000010ff7812 */ /* 0x040fe4000784c0ff */
[----:B------:R-:W-:Y:S02]  /*3f50*/  ISETP.LT.OR P1, PT, R85, 0x9, P1 ;  /* 0x000000095500780c */ /* 0x000fe40000f21670 */
[C---:B------:R-:W-:Y:S02]  /*3f60*/  LOP3.LUT P6, RZ, R16.reuse, 0x2000000, RZ, 0xc0, !PT ;  /* 0x0200000010ff7812 */ /* 0x040fe400078cc0ff */
[----:B------:R-:W-:Y:S02]  /*3f70*/  FSEL R7, R7, -INF , !P1 ;  /* 0xff80000007077808 */ /* 0x000fe40004800000 */
[----:B------:R-:W-:Y:S02]  /*3f80*/  LOP3.LUT P1, RZ, R16, 0x4, RZ, 0xc0, !PT ;  /* 0x0000000410ff7812 */ /* 0x000fe4000782c0ff */
[----:B------:R-:W-:-:S02]  /*3f90*/  FMNMX.FTZ R9, R93, R88, !PT ;  /* 0x000000585d097209 */ /* 0x000fc40007810000 */
[C---:B------:R-:W-:Y:S02]  /*3fa0*/  ISETP.GT.AND P1, PT, R94.reuse, 0x9, !P1 ;  /* 0x000000095e00780c */ /* 0x040fe40004f24270 */
[C---:B------:R-:W-:Y:S02]  /*3fb0*/  ISETP.GT.AND P3, PT, R94.reuse, 0x90, !P3 ;  /* 0x000000905e00780c */ /* 0x040fe40005f64270 */
[----:B------:R-:W-:Y:S02]  /*3fc0*/  ISETP.LT.OR P1, PT, R85, 0xa, P1 ;  /* 0x0000000a5500780c */ /* 0x000fe40000f21670 */
[----:B------:R-:W-:Y:S02]  /*3fd0*/  ISETP.GT.AND P4, PT, R94, 0x91, !P4 ;  /* 0x000000915e00780c */ /* 0x000fe40006784270 */
[----:B------:R-:W-:Y:S02]  /*3fe0*/  FSEL R8, R8, -INF , !P1 ;  /* 0xff80000008087808 */ /* 0x000fe40004800000 */
[----:B------:R-:W-:-:S02]  /*3ff0*/  LOP3.LUT P1, RZ, R2, 0x1, RZ, 0xc0, !PT ;  /* 0x0000000102ff7812 */ /* 0x000fc4000782c0ff */
[C---:B------:R-:W-:Y:S02]  /*4000*/  ISETP.LT.OR P3, PT, R85.reuse, 0x91, P3 ;  /* 0x000000915500780c */ /* 0x040fe40001f61670 */
[C---:B------:R-:W-:Y:S02]  /*4010*/  ISETP.GT.AND P1, PT, R94.reuse, 0x11, !P1 ;  /* 0x000000115e00780c */ /* 0x040fe40004f24270 */
[----:B------:R-:W-:Y:S02]  /*4020*/  ISETP.GT.AND P5, PT, R94, 0x98, !P5 ;  /* 0x000000985e00780c */ /* 0x000fe40006fa4270 */
[C---:B------:R-:W-:Y:S02]  /*4030*/  ISETP.LT.OR P1, PT, R85.reuse, 0x12, P1 ;  /* 0x000000125500780c */ /* 0x040fe40000f21670 */
[----:B------:R-:W-:Y:S02]  /*4040*/  ISETP.LT.OR P4, PT, R85, 0x92, P4 ;  /* 0x000000925500780c */ /* 0x000fe40002781670 */
        /* <DEDUP_REMOVED lines=36> */
[----:B------:R-:W-:-:S02]  /*4290*/  ISETP.GT.AND P1, PT, R94, 0x29, !P2 ;  /* 0x000000295e00780c */ /* 0x000fc40005724270 */
[----:B------:R-:W-:Y:S02]  /*42a0*/  LOP3.LUT P2, RZ, R16, 0x8000, RZ, 0xc0, !PT ;  /* 0x0000800010ff7812 */ /* 0x000fe4000784c0ff */
[----:B------:R-:W-:Y:S02]  /*42b0*/  ISETP.LT.OR P1, PT, R85, 0x2a, P1 ;  /* 0x0000002a5500780c */ /* 0x000fe40000f21670 */
[----:B------:R-:W-:Y:S02]  /*42c0*/  FMNMX.FTZ R9, R51, R10, !PT ;  /* 0x0000000a33097209 */ /* 0x000fe40007810000 */
[----:B------:R-:W-:Y:S02]  /*42d0*/  FSEL R20, R20, -INF , !P1 ;  /* 0xff80000014147808 */ /* 0x000fe40004800000 */
[----:B------:R-:W-:Y:S02]  /*42e0*/  ISETP.GT.AND P1, PT, R94, 0x30, !P6 ;  /* 0x000000305e00780c */ /* 0x000fe40007724270 */
[----:B------:R-:W-:-:S02]  /*42f0*/  LOP3.LUT P6, RZ, R16, 0x4000, RZ, 0xc0, !PT ;  /* 0x0000400010ff7812 */ /* 0x000fc400078cc0ff */
        /* <DEDUP_REMOVED lines=52> */
[----:B------:R-:W-:Y:S01]  /*4640*/  LOP3.LUT P1, RZ, R16, 0x20000, RZ, 0xc0, !PT ;  /* 0x0002000010ff7812 */ /* 0x000fe2000782c0ff */
[----:B------:R-:W0:Y:S01]  /*4650*/  SHFL.BFLY PT, R10, R9, 0x2, 0x1f ;  /* 0x0c401f00090a7f89 */ /* 0x000e2200000e0000 */
[----:B------:R-:W-:-:S02]  /*4660*/  FSEL R25, R25, -INF , !P3 ;  /* 0xff80000019197808 */ /* 0x000fc40005800000 */
[----:B------:R-:W-:Y:S02]  /*4670*/  ISETP.GT.AND P1, PT, R94, 0x50, !P1 ;  /* 0x000000505e00780c */ /* 0x000fe40004f24270 */
[C---:B------:R-:W-:Y:S02]  /*4680*/  ISETP.LT.OR P5, PT, R85.reuse, 0x99, P5 ;  /* 0x000000995500780c */ /* 0x040fe40002fa1670 */
[----:B------:R-:W-:Y:S02]  /*4690*/  ISETP.LT.OR P1, PT, R85, 0x51, P1 ;  /* 0x000000515500780c */ /* 0x000fe40000f21670 */
[----:B------:R-:W-:Y:S02]  /*46a0*/  FSEL R26, R26, -INF , !P4 ;  /* 0xff8000001a1a7808 */ /* 0x000fe40006000000 */
[----:B------:R-:W-:Y:S02]  /*46b0*/  FSEL R61, R61, -INF , !P1 ;  /* 0xff8000003d3d7808 */ /* 0x000fe40004800000 */
[----:B------:R-:W-:-:S02]  /*46c0*/  LOP3.LUT P1, RZ, R16, 0x10000, RZ, 0xc0, !PT ;  /* 0x0001000010ff7812 */ /* 0x000fc4000782c0ff */
[----:B------:R-:W-:Y:S02]  /*46d0*/  FSEL R28, R28, -INF , !P5 ;  /* 0xff8000001c1c7808 */ /* 0x000fe40006800000 */
[----:B------:R-:W-:Y:S02]  /*46e0*/  ISETP.GT.AND P1, PT, R94, 0x51, !P1 ;  /* 0x000000515e00780c */ /* 0x000fe40004f24270 */
[----:B------:R-:W-:Y:S02]  /*46f0*/  R2UR UR13, R105 ;  /* 0x00000000690d72ca */ /* 0x000fe400000e0000 */
[----:B------:R-:W-:Y:S02]  /*4700*/  ISETP.LT.OR P1, PT, R85, 0x52, P1 ;  /* 0x000000525500780c */ /* 0x000fe40000f21670 */
[----:B0-----:R-:W-:Y:S02]  /*4710*/  FMNMX.FTZ R95, R9, R10, !PT ;  /* 0x0000000a095f7209 */ /* 0x001fe40007810000 */
[----:B------:R-:W-:-:S02]  /*4720*/  FSEL R62, R62, -INF , !P1 ;  /* 0xff8000003e3e7808 */ /* 0x000fc40004800000 */
[----:B------:R-:W-:Y:S01]  /*4730*/  ISETP.GT.AND P1, PT, R94, 0x58, !P2 ;  /* 0x000000585e00780c */ /* 0x000fe20005724270 */
[----:B------:R-:W0:Y:S01]  /*4740*/  SHFL.BFLY PT, R10, R95, 0x1, 0x1f ;  /* 0x0c201f005f0a7f89 */ /* 0x000e2200000e0000 */
[----:B------:R-:W-:Y:S02]  /*4750*/  LOP3.LUT P2, RZ, R16, 0x10, RZ, 0xc0, !PT ;  /* 0x0000001010ff7812 */ /* 0x000fe4000784c0ff */
[----:B------:R-:W-:Y:S01]  /*4760*/  ISETP.LT.OR P1, PT, R85, 0x59, P1 ;  /* 0x000000595500780c */ /* 0x000fe20000f21670 */
[----:B------:R-:W-:-:S03]  /*4770*/  UIADD3 UR10, UR13, UR12, URZ ;  /* 0x0000000c0d0a7290 */ /* 0x000fc6000fffe03f */
[----:B------:R-:W-:Y:S01]  /*4780*/  FSEL R63, R63, -INF , !P1 ;  /* 0xff8000003f3f7808 */ /* 0x000fe20004800000 */
[----:B------:R-:W-:Y:S01]  /*4790*/  UIADD3 UR6, UR10, UR6, URZ ;  /* 0x000000060a067290 */ /* 0x000fe2000fffe03f */
[----:B------:R-:W-:Y:S02]  /*47a0*/  ISETP.GT.AND P1, PT, R94, 0x59, !P6 ;  /* 0x000000595e00780c */ /* 0x000fe40007724270 */
[----:B------:R-:W-:Y:S02]  /*47b0*/  LOP3.LUT P6, RZ, R16, 0x8, RZ, 0xc0, !PT ;  /* 0x0000000810ff7812 */ /* 0x000fe400078cc0ff */
[----:B------:R-:W-:-:S04]  /*47c0*/  ISETP.LT.OR P1, PT, R85, 0x5a, P1 ;  /* 0x0000005a5500780c */ /* 0x000fc80000f21670 */
[----:B------:R-:W-:Y:S02]  /*47d0*/  FSEL R64, R64, -INF , !P1 ;  /* 0xff80000040407808 */ /* 0x000fe40004800000 */
[----:B------:R-:W-:-:S04]  /*47e0*/  LOP3.LUT P1, RZ, R16, 0x2000, RZ, 0xc0, !PT ;  /* 0x0000200010ff7812 */ /* 0x000fc8000782c0ff */
[----:B------:R-:W-:Y:S02]  /*47f0*/  ISETP.GT.AND P1, PT, R94, 0x60, !P1 ;  /* 0x000000605e00780c */ /* 0x000fe40004f24270 */
[----:B0-----:R-:W-:Y:S02]  /*4800*/  FMNMX.FTZ R10, R95, R10, !PT ;  /* 0x0000000a5f0a7209 */ /* 0x001fe40007810000 */
[----:B------:R-:W-:-:S03]  /*4810*/  ISETP.LT.OR P1, PT, R85, 0x61, P1 ;  /* 0x000000615500780c */ /* 0x000fc60000f21670 */
[----:B------:R-:W-:Y:S01]  /*4820*/  FFMA.FTZ R98, R10, R97, -8 ;  /* 0xc10000000a627423 */ /* 0x000fe20000010061 */
        /* <DEDUP_REMOVED lines=48> */
[--C-:B------:R-:W-:Y:S01]  /*4b30*/  FFMA.FTZ R97, R51, UR21, -R98.reuse ;  /* 0x0000001533617c23 */ /* 0x100fe20008010862 */
[----:B------:R-:W-:-:S01]  /*4b40*/  FFMA.FTZ R51, R53, UR21, -R98 ;  /* 0x0000001535337c23 */ /* 0x000fc20008010862 */
[----:B------:R-:W-:Y:S01]  /*4b50*/  FSEL R96, R4, -INF , !P1 ;  /* 0xff80000004607808 */ /* 0x000fe20004800000 */
[----:B------:R-:W-:-:S01]  /*4b60*/  FFMA.FTZ R4, R93, UR21, -R98 ;  /* 0x000000155d047c23 */ /* 0x000fc20008010862 */
[--C-:B------:R-:W-:Y:S01]  /*4b70*/  FFMA.FTZ R93, R88, UR21, -R98.reuse ;  /* 0x00000015585d7c23 */ /* 0x100fe20008010862 */
[----:B------:R-:W-:-:S01]  /*4b80*/  FFMA.FTZ R88, R90, UR21, -R98 ;  /* 0x000000155a587c23 */ /* 0x000fc20008010862 */
[--C-:B------:R-:W-:Y:S01]  /*4b90*/  FFMA.FTZ R90, R92, UR21, -R98.reuse ;  /* 0x000000155c5a7c23 */ /* 0x100fe20008010862 */
[----:B------:R-:W-:Y:S01]  /*4ba0*/  FMNMX.FTZ R92, R96, R5, !PT ;  /* 0x00000005605c7209 */ /* 0x000fe20007810000 */
[--C-:B------:R-:W-:Y:S01]  /*4bb0*/  FFMA.FTZ R53, R54, UR21, -R98.reuse ;  /* 0x0000001536357c23 */ /* 0x100fe20008010862 */
        /* <DEDUP_REMOVED lines=17> */
[----:B------:R-:W-:Y:S01]  /*4cd0*/  MUFU.EX2 R88, R88 ;  /* 0x0000005800587308 */ /* 0x000fe20000000800 */
[----:B------:R-:W-:Y:S01]  /*4ce0*/  FMNMX.FTZ R9, R11, R92, !PT ;  /* 0x0000005c0b097209 */ /* 0x000fe20007810000 */
[--C-:B------:R-:W-:Y:S01]  /*4cf0*/  FFMA.FTZ R34, R34, UR21, -R98.reuse ;  /* 0x0000001522227c23 */ /* 0x100fe20008010862 */
[----:B------:R-:W-:Y:S01]  /*4d00*/  FSEL R27, R27, -INF , !P2 ;  /* 0xff8000001b1b7808 */ /* 0x000fe20005000000 */
        /* <DEDUP_REMOVED lines=37> */
[----:B------:R-:W0:Y:S01]  /*4f60*/  MUFU.EX2 R35, R35 ;  /* 0x0000002300237308 */ /* 0x000e220000000800 */
[----:B------:R-:W-:-:S04]  /*4f70*/  FMNMX.FTZ R9, R63, R92, !PT ;  /* 0x0000005c3f097209 */ /* 0x000fc80007810000 */
[----:B------:R-:W-:-:S03]  /*4f80*/  FMNMX.FTZ R9, R64, R9, !PT ;  /* 0x0000000940097209 */ /* 0x000fc60007810000 */
[----:B------:R-:W1:Y:S01]  /*4f90*/  MUFU.EX2 R33, R33 ;  /* 0x0000002100217308 */ /* 0x000e620000000800 */
        /* <DEDUP_REMOVED lines=18> */
[----:B------:R-:W-:Y:S01]  /*50c0*/  MUFU.EX2 R37, R37 ;  /* 0x0000002500257308 */ /* 0x000fe20000000800 */
[----:B-1----:R-:W-:-:S02]  /*50d0*/  F2FP.SATFINITE.E4M3.F32.PACK_AB_MERGE_C R148, R33, R32, R148 ;  /* 0x000000202194723e */ /* 0x002fc40004807094 */
        /* <DEDUP_REMOVED lines=13> */
[----:B------:R-:W-:Y:S01]  /*51b0*/  FMNMX.FTZ R9, R27, R92, !PT ;  /* 0x0000005c1b097209 */ /* 0x000fe20007810000 */
[----:B------:R-:W-:-:S01]  /*51c0*/  FFMA.FTZ R92, R75, UR21, -R98 ;  /* 0x000000154b5c7c23 */ /* 0x000fc20008010862 */
[--C-:B------:R-:W-:Y:S01]  /*51d0*/  FFMA.FTZ R75, R78, UR21, -R98.reuse ;  /* 0x000000154e4b7c23 */ /* 0x100fe20008010862 */
[----:B------:R-:W-:-:S01]  /*51e0*/  FFMA.FTZ R78, R79, UR21, -R98 ;  /* 0x000000154f4e7c23 */ /* 0x000fc20008010862 */
[----:B------:R-:W-:Y:S01]  /*51f0*/  FFMA.FTZ R79, R83, UR21, -R98 ;  /* 0x00000015534f7c23 */ /* 0x000fe20008010862 */
[----:B------:R-:W0:Y:S01]  /*5200*/  SHFL.BFLY PT, R94, R9, 0x2, 0x1f ;  /* 0x0c401f00095e7f89 */ /* 0x000e2200000e0000 */
        /* <DEDUP_REMOVED lines=34> */
[----:B------:R-:W-:Y:S01]  /*5430*/  FADD.FTZ R73, R4, R93 ;  /* 0x0000005d04497221 */ /* 0x000fe20000010000 */
[----:B------:R-:W-:-:S01]  /*5440*/  FFMA.FTZ R74, R60, UR21, -R3 ;  /* 0x000000153c4a7c23 */ /* 0x000fc20008010803 */
        /* <DEDUP_REMOVED lines=26> */
[----:B------:R-:W-:Y:S01]  /*55f0*/  FFMA.FTZ R48, R48, UR21, -R3 ;  /* 0x0000001530307c23 */ /* 0x000fe20008010803 */
[----:B------:R-:W-:-:S01]  /*5600*/  FADD.FTZ R98, R32, R87 ;  /* 0x0000005720627221 */ /* 0x000fc20000010000 */
[----:B------:R-:W0:Y:S01]  /*5610*/  MUFU.EX2 R7, R7 ;  /* 0x0000000700077308 */ /* 0x000e220000000800 */
[----:B-1----:R-:W-:-:S01]  /*5620*/  FADD.FTZ R73, R5, R64 ;  /* 0x0000004005497221 */ /* 0x002fc20000010000 */
[----:B------:R-:W-:Y:S01]  /*5630*/  FFMA.FTZ R49, R49, UR21, -R3 ;  /* 0x0000001531317c23 */ /* 0x000fe20008010803 */
[----:B------:R-:W-:-:S01]  /*5640*/  FADD.FTZ R87, R33, R98 ;  /* 0x0000006221577221 */ /* 0x000fc20000010000 */
[--C-:B------:R-:W-:Y:S01]  /*5650*/  FFMA.FTZ R29, R29, UR21, -R3.reuse ;  /* 0x000000151d1d7c23 */ /* 0x100fe20008010803 */
[----:B------:R-:W-:-:S01]  /*5660*/  FFMA.FTZ R24, R24, UR21, -R3 ;  /* 0x0000001518187c23 */ /* 0x000fc20008010803 */
[----:B------:R-:W-:Y:S01]  /*5670*/  FFMA.FTZ R25, R25, UR21, -R3 ;  /* 0x0000001519197c23 */ /* 0x000fe20008010803 */
[----:B------:R-:W-:-:S01]  /*5680*/  FADD.FTZ R88, R34, R87 ;  /* 0x0000005722587221 */ /* 0x000fc20000010000 */
[----:B------:R-:W1:Y:S01]  /*5690*/  MUFU.EX2 R86, R86 ;  /* 0x0000005600567308 */ /* 0x000e620000000800 */
[----:B--2---:R-:W-:-:S01]  /*56a0*/  FADD.FTZ R64, R8, R73 ;  /* 0x0000004908407221 */ /* 0x004fc20000010000 */
[--C-:B------:R-:W-:Y:S01]  /*56b0*/  FFMA.FTZ R26, R26, UR21, -R3.reuse ;  /* 0x000000151a1a7c23 */ /* 0x100fe20008010803 */
[----:B------:R-:W-:-:S05]  /*56c0*/  FFMA.FTZ R28, R28, UR21, -R3 ;  /* 0x000000151c1c7c23 */ /* 0x000fca0008010803 */
        /* <DEDUP_REMOVED lines=14> */
[----:B------:R-:W-:-:S04]  /*57b0*/  F2FP.SATFINITE.E4M3.F32.PACK_AB_MERGE_C R11, R96, R11, RZ ;  /* 0x0000000b600b723e */ /* 0x000fc800048070ff */
[----:B------:R-:W-:Y:S01]  /*57c0*/  F2FP.SATFINITE.E4M3.F32.PACK_AB_MERGE_C R155, R86, R7, R11 ;  /* 0x00000007569b723e */ /* 0x000fe2000480700b */
[----:B------:R-:W0:Y:S01]  /*57d0*/  MUFU.EX2 R14, R14 ;  /* 0x0000000e000e7308 */ /* 0x000e220000000800 */
[----:B-1----:R-:W-:-:S07]  /*57e0*/  FADD.FTZ R4, R12, R31 ;  /* 0x0000001f0c047221 */ /* 0x002fce0000010000 */
[----:B------:R-:W1:Y:S01]  /*57f0*/  MUFU.EX2 R85, R85 ;  /* 0x0000005500557308 */ /* 0x000e620000000800 */
[----:B--2---:R-:W-:-:S01]  /*5800*/  FADD.FTZ R31, R13, R4 ;  /* 0x000000040d1f7221 */ /* 0x004fc20000010000 */
[----:B------:R-:W-:-:S06]  /*5810*/  FFMA.FTZ R4, R44, UR21, -R3 ;  /* 0x000000152c047c23 */ /* 0x000fcc0008010803 */
[----:B------:R-:W2:Y:S01]  /*5820*/  MUFU.EX2 R15, R15 ;  /* 0x0000000f000f7308 */ /* 0x000ea20000000800 */
[----:B0-----:R-:W-:-:S01]  /*5830*/  FADD.FTZ R32, R14, R31 ;  /* 0x0000001f0e207221 */ /* 0x001fc20000010000 */
[----:B------:R-:W-:-:S04]  /*5840*/  FADD.FTZ R31, R39, R34 ;  /* 0x00000022271f7221 */ /* 0x000fc80000010000 */
[----:B------:R-:W-:Y:S01]  /*5850*/  FADD.FTZ R37, R50, R31 ;  /* 0x0000001f32257221 */ /* 0x000fe20000010000 */
[----:B------:R-:W-:-:S01]  /*5860*/  FFMA.FTZ R31, R45, UR21, -R3 ;  /* 0x000000152d1f7c23 */ /* 0x000fc20008010803 */
[----:B------:R-:W0:Y:S01]  /*5870*/  MUFU.EX2 R20, R20 ;  /* 0x0000001400147308 */ /* 0x000e220000000800 */
[----:B-1----:R-:W-:-:S01]  /*5880*/  FADD.FTZ R32, R85, R32 ;  /* 0x0000002055207221 */ /* 0x002fc20000010000 */
[----:B------:R-:W-:Y:S01]  /*5890*/  FADD.FTZ R52, R52, R37 ;  /* 0x0000002534347221 */ /* 0x000fe20000010000 */
[----:B------:R-:W-:-:S01]  /*58a0*/  FFMA.FTZ R3, R27, UR21, -R3 ;  /* 0x000000151b037c23 */ /* 0x000fc20008010803 */
[----:B------:R-:W-:Y:S02]  /*58b0*/  F2FP.SATFINITE.E4M3.F32.PACK_AB_MERGE_C R27, R8, R5, RZ ;  /* 0x00000005081b723e */ /* 0x000fe400048070ff */
[----:B------:R-:W-:-:S01]  /*58c0*/  FADD.FTZ R52, R51, R52 ;  /* 0x0000003433347221 */ /* 0x000fc20000010000 */
[----:B------:R-:W-:Y:S01]  /*58d0*/  F2FP.SATFINITE.E4M3.F32.PACK_AB_MERGE_C R5, R70, R67, RZ ;  /* 0x000000434605723e */ /* 0x000fe200048070ff */
[----:B------:R-:W1:Y:S01]  /*58e0*/  MUFU.EX2 R21, R21 ;  /* 0x0000001500157308 */ /* 0x000e620000000800 */
[----:B--2---:R-:W-:-:S01]  /*58f0*/  FADD.FTZ R33, R15, R32 ;  /* 0x000000200f217221 */ /* 0x004fc20000010000 */
[----:B------:R-:W-:Y:S01]  /*5900*/  FADD.FTZ R37, R53, R52 ;  /* 0x0000003435257221 */ /* 0x000fe20000010000 */
[----:B------:R-:W-:-:S02]  /*5910*/  F2FP.SATFINITE.E4M3.F32.PACK_AB_MERGE_C R140, R68, R65, R5 ;  /* 0x00000041448c723e */ /* 0x000fc40004807005 */
[----:B------:R-:W-:Y:S02]  /*5920*/  F2FP.SATFINITE.E4M3.F32.PACK_AB_MERGE_C R14, R85, R14, RZ ;  /* 0x0000000e550e723e */ /* 0x000fe400048070ff */
[----:B------:R-:W-:Y:S01]  /*5930*/  F2FP.SATFINITE.E4M3.F32.PACK_AB_MERGE_C R153, R94, R83, R27 ;  /* 0x000000535e99723e */ /* 0x000fe2000480701b */
[----:B------:R-:W2:Y:S01]  /*5940*/  MUFU.EX2 R72, R72 ;  /* 0x0000004800487308 */ /* 0x000ea20000000800 */
[----:B0-----:R-:W-:-:S01]  /*5950*/  FADD.FTZ R32, R20, R33 ;  /* 0x0000002114207221 */ /* 0x001fc20000010000 */
[----:B------:R-:W-:-:S06]  /*5960*/  F2FP.SATFINITE.E4M3.F32.PACK_AB_MERGE_C R149, R13, R12, R14 ;  /* 0x0000000c0d95723e */ /* 0x000fcc000480700e */
        /* <DEDUP_REMOVED lines=36> */
[----:B0-----:R-:W-:-:S07]  /*5bb0*/  FADD.FTZ R8, R40, R5 ;  /* 0x0000000528087221 */ /* 0x001fce0000010000 */
[----:B------:R-:W0:Y:S01]  /*5bc0*/  MUFU.EX2 R35, R35 ;  /* 0x0000002300237308 */ /* 0x000e220000000800 */
[----:B-1----:R-:W-:-:S07]  /*5bd0*/  FADD.FTZ R5, R41, R8 ;  /* 0x0000000829057221 */ /* 0x002fce0000010000 */
[----:B------:R-:W-:Y:S01]  /*5be0*/  MUFU.EX2 R71, R71 ;  /* 0x0000004700477308 */ /* 0x000fe20000000800 */
[----:B--2---:R-:W-:-:S07]  /*5bf0*/  FADD.FTZ R8, R30, R5 ;  /* 0x000000051e087221 */ /* 0x004fce0000010000 */
[----:B------:R-:W1:Y:S01]  /*5c00*/  MUFU.EX2 R76, R76 ;  /* 0x0000004c004c7308 */ /* 0x000e620000000800 */
[C---:B0-----:R-:W-:Y:S01]  /*5c10*/  F2FP.SATFINITE.E4M3.F32.PACK_AB_MERGE_C R30, R35.reuse, R30, RZ ;  /* 0x0000001e231e723e */ /* 0x041fe200048070ff */
[----:B------:R-:W-:-:S03]  /*5c20*/  FADD.FTZ R35, R35, R8 ;  /* 0x0000000823237221 */ /* 0x000fc60000010000 */
[----:B------:R-:W-:-:S03]  /*5c30*/  F2FP.SATFINITE.E4M3.F32.PACK_AB_MERGE_C R141, R41, R40, R30 ;  /* 0x00000028298d723e */ /* 0x000fc6000480701e */
[----:B------:R-:W-:Y:S08]  /*5c40*/  MUFU.EX2 R77, R77 ;  /* 0x0000004d004d7308 */ /* 0x000ff00000000800 */
[----:B------:R-:W0:Y:S01]  /*5c50*/  MUFU.EX2 R84, R84 ;  /* 0x0000005400547308 */ /* 0x000e220000000800 */
[----:B-1----:R-:W-:-:S07]  /*5c60*/  F2FP.SATFINITE.E4M3.F32.PACK_AB_MERGE_C R32, R76, R71, RZ ;  /* 0x000000474c20723e */ /* 0x002fce00048070ff */
[----:B------:R-:W-:Y:S08]  /*5c70*/  MUFU.EX2 R69, R69 ;  /* 0x0000004500457308 */ /* 0x000ff00000000800 */
[----:B------:R-:W1:Y:S01]  /*5c80*/  MUFU.EX2 R92, R92 ;  /* 0x0000005c005c7308 */ /* 0x000e620000000800 */
[----:B0-----:R-:W-:-:S07]  /*5c90*/  F2FP.SATFINITE.E4M3.F32.PACK_AB_MERGE_C R5, R84, R77, RZ ;  /* 0x0000004d5405723e */ /* 0x001fce00048070ff */
[----:B------:R-:W0:Y:S08]  /*5ca0*/  MUFU.EX2 R4, R4 ;  /* 0x0000000400047308 */ /* 0x000e300000000800 */
[----:B------:R-:W-:Y:S01]  /*5cb0*/  MUFU.EX2 R75, R75 ;  /* 0x0000004b004b7308 */ /* 0x000fe20000000800 */
[----:B-1----:R-:W-:Y:S01]  /*5cc0*/  F2FP.SATFINITE.E4M3.F32.PACK_AB_MERGE_C R142, R92, R69, R32 ;  /* 0x000000455c8e723e */ /* 0x002fe20004807020 */
[----:B------:R-:W-:-:S04]  /*5cd0*/  FADD.FTZ R69, R69, R70 ;  /* 0x0000004645457221 */ /* 0x000fc80000010000 */
[----:B------:R-:W-:Y:S02]  /*5ce0*/  FADD.FTZ R92, R92, R69 ;  /* 0x000000455c5c7221 */ /* 0x000fe40000010000 */
[----:B------:R-:W1:Y:S01]  /*5cf0*/  MUFU.EX2 R78, R78 ;  /* 0x0000004e004e7308 */ /* 0x000e620000000800 */
[----:B0-----:R-:W-:-:S01]  /*5d00*/  FADD.FTZ R8, R4, R35 ;  /* 0x0000002304087221 */ /* 0x001fc20000010000 */
[----:B------:R-:W-:-:S04]  /*5d10*/  FADD.FTZ R71, R71, R92 ;  /* 0x0000005c47477221 */ /* 0x000fc80000010000 */
[----:B------:R-:W-:Y:S02]  /*5d20*/  FADD.FTZ R76, R76, R71 ;  /* 0x000000474c4c7221 */ /* 0x000fe40000010000 */
        /* <DEDUP_REMOVED lines=11> */
[----:B------:R-:W-:Y:S01]  /*5de0*/  MUFU.EX2 R80, R80 ;  /* 0x0000005000507308 */ /* 0x000fe20000000800 */
[C---:B-1----:R-:W-:Y:S01]  /*5df0*/  F2FP.SATFINITE.E4M3.F32.PACK_AB_MERGE_C R46, R47.reuse, R46, RZ ;  /* 0x0000002e2f2e723e */ /* 0x042fe200048070ff */
[----:B------:R-:W-:-:S03]  /*5e00*/  FADD.FTZ R47, R47, R8 ;  /* 0x000000082f2f7221 */ /* 0x000fc60000010000 */
[----:B------:R-:W-:-:S03]  /*5e10*/  F2FP.SATFINITE.E4M3.F32.PACK_AB_MERGE_C R143, R31, R4, R46 ;  /* 0x000000041f8f723e */ /* 0x000fc6000480702e */
        /* <DEDUP_REMOVED lines=16> */
[C---:B--2---:R-:W-:Y:S01]  /*5f20*/  F2FP.SATFINITE.E4M3.F32.PACK_AB_MERGE_C R29, R24.reuse, R29, RZ ;  /* 0x0000001d181d723e */ /* 0x044fe200048070ff */
[----:B------:R-:W-:-:S03]  /*5f30*/  FADD.FTZ R24, R24, R5 ;  /* 0x0000000518187221 */ /* 0x000fc60000010000 */
[----:B------:R-:W-:-:S03]  /*5f40*/  F2FP.SATFINITE.E4M3.F32.PACK_AB_MERGE_C R137, R49, R48, R29 ;  /* 0x000000303189723e */ /* 0x000fc6000480701d */
[----:B------:R-:W2:Y:S01]  /*5f50*/  MUFU.EX2 R28, R28 ;  /* 0x0000001c001c7308 */ /* 0x000ea20000000800 */
[----:B-1----:R-:W-:-:S07]  /*5f60*/  FADD.FTZ R5, R25, R24 ;  /* 0x0000001819057221 */ /* 0x002fce0000010000 */
[----:B------:R-:W1:Y:S01]  /*5f70*/  MUFU.EX2 R3, R3 ;  /* 0x0000000300037308 */ /* 0x000e620000000800 */
[----:B0-----:R-:W-:-:S04]  /*5f80*/  FADD.FTZ R5, R26, R5 ;  /* 0x000000051a057221 */ /* 0x001fc80000010000 */
[----:B--2---:R-:W-:Y:S01]  /*5f90*/  FADD.FTZ R4, R28, R5 ;  /* 0x000000051c047221 */ /* 0x004fe20000010000 */
[----:B------:R-:W-:-:S01]  /*5fa0*/  FADD.FTZ R5, R81, R80 ;  /* 0x0000005051057221 */ /* 0x000fc20000010000 */
[C---:B-1----:R-:W-:Y:S02]  /*5fb0*/  F2FP.SATFINITE.E4M3.F32.PACK_AB_MERGE_C R7, R3.reuse, R28, RZ ;  /* 0x0000001c0307723e */ /* 0x042fe400048070ff */
[----:B------:R-:W-:-:S01]  /*5fc0*/  FADD.FTZ R4, R3, R4 ;  /* 0x0000000403047221 */ /* 0x000fc20000010000 */
[----:B------:R-:W-:Y:S01]  /*5fd0*/  VIADD R3, R104, 0xfffffffe ;  /* 0xfffffffe68037836 */ /* 0x000fe20000000000 */
        /* <DEDUP_REMOVED lines=12> */
.L_x_11413:
[----:B------:R-:W-:-:S11]  /*60a0*/  UISETP.NE.AND UP2, UPT, UR7, 0x1, UPT ;  /* 0x000000010700788c */ /* 0x000fd6000bf45270 */
[----:B------:R-:W-:Y:S02]  /*60b0*/  @UP2 ULDC.64 UR14, c[0x0][0x9e8] ;  /* 0x00027a00000e2ab9 */ /* 0x000fe40000000a00 */
[----:B------:R-:W-:-:S04]  /*60c0*/  UIMAD.WIDE.U32 UR10, UR12, UR14, URZ ;  /* 0x0000000e0c0a72a5 */ /* 0x000fc8000f8e003f */
[----:B------:R-:W-:-:S12]  /*60d0*/  @UP2 USHF.R.U32.HI UR12, URZ, UR15, UR11 ;  /* 0x0000000f3f0c2299 */ /* 0x000fd8000801160b */
.L_x_11414:
[----:B------:R-:W-:-:S04]  /*60e0*/  UIMAD UR7, UR12, UR7, UR7 ;  /* 0x000000070c0772a4 */ /* 0x000fc8000f8e0207 */
[----:B------:R-:W-:-:S04]  /*60f0*/  UISETP.LT.AND UP2, UPT, UR6, UR7, UPT ;  /* 0x000000070600728c */ /* 0x000fc8000bf41270 */
[----:B------:R-:W-:-:S12]  /*6100*/  USEL UR6, UR6, UR7, UP2 ;  /* 0x0000000706067287 */ /* 0x000fd80009000000 */
.L_x_11412:
        /* <DEDUP_REMOVED lines=21> */
[----:B------:R-:W-:-:S13]  /*6260*/  ISETP.GE.AND P1, PT, R3, UR26, PT ;  /* 0x0000001a03007c0c */ /* 0x000fda000bf26270 */
[----:B------:R-:W-:Y:S05]  /*6270*/  @!P1 BRA `(.L_x_11415) ;  /* 0x0000004800549947 */ /* 0x000fea0003800000 */
[----:B------:R-:W-:Y:S01]  /*6280*/  IMAD.MOV.U32 R55, RZ, RZ, RZ ;  /* 0x000000ffff377224 */ /* 0x000fe200078e00ff */
[----:B------:R-:W-:Y:S01]  /*6290*/  ULDC UR22, c[0x0][0x9e4] ;  /* 0x0002790000167ab9 */ /* 0x000fe20000000800 */
[----:B------:R-:W-:Y:S01]  /*62a0*/  ULDC UR21, c[0x0][0x988] ;  /* 0x0002620000157ab9 */ /* 0x000fe20000000800 */
[----:B------:R-:W-:-:S05]  /*62b0*/  ULDC UR23, c[0x0][0x9e0] ;  /* 0x0002780000177ab9 */ /* 0x000fca0000000800 */
.L_x_11433:
[----:B------:R-:W-:-:S04]  /*62c0*/  UIADD3 UR25, UR39, 0x1, URZ ;  /* 0x0000000127197890 */ /* 0x000fc8000fffe03f */
[----:B------:R-:W-:-:S04]  /*62d0*/  UISETP.NE.AND UP2, UPT, UR25, 0x2, UPT ;  /* 0x000000021900788c */ /* 0x000fc8000bf45270 */
[----:B------:R-:W-:Y:S02]  /*62e0*/  USEL UR24, URZ, 0x1, UP2 ;  /* 0x000000013f187887 */ /* 0x000fe40009000000 */
[----:B------:R-:W-:Y:S02]  /*62f0*/  USEL UR25, UR25, URZ, UP2 ;  /* 0x0000003f19197287 */ /* 0x000fe40009000000 */
[----:B------:R-:W-:Y:S01]  /*6300*/  ULOP3.LUT UR24, UR37, UR24, URZ, 0x3c, !UPT ;  /* 0x0000001825187292 */ /* 0x000fe2000f8e3c3f */
[----:B------:R-:W-:Y:S11]  /*6310*/  @!P0 BRA `(.L_x_11416) ;  /* 0x0000000000048947 */ /* 0x000ff60003800000 */
[----:B------:R-:W-:Y:S01]  /*6320*/  BPT.TRAP 0x1 ;  /* 0x000000040000795c */ /* 0x000fe20000300000 */
.L_x_11416:
[----:B------:R-:W-:Y:S01]  /*6330*/  ULEA UR6, UR25, UR45, 0x3 ;  /* 0x0000002d19067291 */ /* 0x000fe2000f8e183f */
[----:B------:R-:W-:-:S05]  /*6340*/  IMAD.U32 R7, RZ, RZ, UR24 ;  /* 0x00000018ff077e24 */ /* 0x000fca000f8e00ff */
[----:B------:R-:W-:-:S04]  /*6350*/  SHF.L.U32 R7, R7, 0x1f, RZ ;  /* 0x0000001f07077819 */ /* 0x000fc800000006ff */
[----:B------:R0:W1:Y:S01]  /*6360*/  SYNCS.PHASECHK.TRANS64.TRYWAIT P1, [UR6+0x13230], R7 ;  /* 0x01323007ff0075a7 */ /* 0x0000620008020146 */
[----:B------:R-:W-:Y:S05]  /*6370*/  @!P0 BRA `(.L_x_11417) ;  /* 0x0000000000048947 */ /* 0x000fea0003800000 */
[----:B------:R-:W-:Y:S01]  /*6380*/  BPT.TRAP 0x1 ;  /* 0x000000040000795c */ /* 0x000fe20000300000 */
.L_x_11417:
[----:B-1----:R-:W-:Y:S05]  /*6390*/  @P1 BRA `(.L_x_11418) ;  /* 0x0000000000081947 */ /* 0x002fea0003800000 */
[----:B------:R-:W1:Y:S02]  /*63a0*/  SYNCS.PHASECHK.TRANS64.TRYWAIT P1, [UR6+0x13230], R7 ;  /* 0x01323007ff0075a7 */ /* 0x000e640008020146 */
[----:B-1----:R-:W-:Y:S05]  /*63b0*/  @!P1 BRA `(.L_x_11419) ;  /* 0x0000011c003c9947 */ /* 0x002fea0003800000 */
.L_x_11418:
        /* <DEDUP_REMOVED lines=64> */
.L_x_11420:
[----:B------:R-:W-:Y:S01]  /*67c0*/  ULEA UR11, UR39, UR45, 0x3 ;  /* 0x0000002d270b7291 */ /* 0x000fe2000f8e183f */
[----:B01----:R-:W-:-:S05]  /*67d0*/  IMAD.U32 R7, RZ, RZ, UR37 ;  /* 0x00000025ff077e24 */ /* 0x003fca000f8e00ff */
[----:B------:R-:W-:-:S04]  /*67e0*/  SHF.L.U32 R7, R7, 0x1f, RZ ;  /* 0x0000001f07077819 */ /* 0x000fc800000006ff */
[----:B------:R0:W1:Y:S01]  /*67f0*/  SYNCS.PHASECHK.TRANS64.TRYWAIT P1, [UR11+0x13250], R7 ;  /* 0x01325007ff0075a7 */ /* 0x000062000802014b */
[----:B------:R-:W-:Y:S05]  /*6800*/  @!P0 BRA `(.L_x_11421) ;  /* 0x0000000000048947 */ /* 0x000fea0003800000 */
[----:B------:R-:W-:Y:S01]  /*6810*/  BPT.TRAP 0x1 ;  /* 0x000000040000795c */ /* 0x000fe20000300000 */
.L_x_11421:
        /* <DEDUP_REMOVED lines=20> */
[----:B------:R-:W-:-:S07]  /*6960*/  FMUL.FTZ R128, R0, R107 ;  /* 0x0000006b00807220 */ /* 0x000fce0000410000 */
        /* <DEDUP_REMOVED lines=19> */
[----:B------:R-:W1:Y:S02]  /*6aa0*/  SYNCS.PHASECHK.TRANS64.TRYWAIT P1, [UR11+0x13250], R7 ;  /* 0x01325007ff0075a7 */ /* 0x000e64000802014b */
[----:B-1----:R-:W-:Y:S05]  /*6ab0*/  @!P1 BRA `(.L_x_11423) ;  /* 0x0000011400949947 */ /* 0x002fea0003800000 */
.L_x_11422:
        /* <DEDUP_REMOVED lines=18> */
[----:B------:R-:W-:Y:S01]  /*6be0*/  PLOP3.LUT P2, PT, PT, PT, UP0, 0x80, 0x0 ;  /* 0x000000000000781c */ /* 0x000fe20003f4f008 */
[C---:B------:R-:W-:Y:S01]  /*6bf0*/  FMUL.FTZ R117, R0.reuse, R118 ;  /* 0x0000007600757220 */ /* 0x040fe20000410000 */
[C---:B------:R-:W-:Y:S01]  /*6c00*/  FMUL.FTZ R118, R0.reuse, R119 ;  /* 0x0000007700767220 */ /* 0x040fe20000410000 */
[----:B01----:R0:W1:Y:S01]  /*6c10*/  MUFU.TANH R7, R128 ;  /* 0x0000008000077308 */ /* 0x0030620000002400 */
[C---:B------:R-:W-:Y:S01]  /*6c20*/  FMUL.FTZ R119, R0.reuse, R80 ;  /* 0x0000005000777220 */ /* 0x040fe20000410000 */
[----:B------:R-:W-:Y:S01]  /*6c30*/  UMOV UR6, UR10 ;  /* 0x0000000a00067c82 */ /* 0x000fe20008000000 */
[C---:B------:R-:W-:Y:S01]  /*6c40*/  FMUL.FTZ R80, R0.reuse, R82 ;  /* 0x0000005200507220 */ /* 0x040fe20000410000 */
[----:B------:R-:W-:Y:S01]  /*6c50*/  QGMMA.64x64x32.F32.E4M3.E4M3 R24, R152, gdesc[UR4], R24, gsb0 ;  /* 0x00e0000498187df3 */ /* 0x000fe20008000818 */
[----:B------:R-:W-:Y:S01]  /*6c60*/  UIADD3 UR6, UR10, 0x80, URZ ;  /* 0x000000800a067890 */ /* 0x000fe2000fffe03f */
[----:B------:R-:W-:Y:S01]  /*6c70*/  VIADD R133, R19, UR40 ;  /* 0x0000002813857c36 */ /* 0x000fe20008000000 */
[----:B------:R-:W-:Y:S01]  /*6c80*/  UMOV UR7, 0xc0000010 ;  /* 0xc000001000077882 */ /* 0x000fe20000000000 */
[C---:B------:R-:W-:Y:S01]  /*6c90*/  FMUL.FTZ R82, R0.reuse, R84 ;  /* 0x0000005400527220 */ /* 0x040fe20000410000 */
[C---:B0-----:R-:W-:Y:S01]  /*6ca0*/  FMUL.FTZ R128, R0.reuse, R81 ;  /* 0x0000005100807220 */ /* 0x041fe20000410000 */
[C---:B------:R-:W-:Y:S01]  /*6cb0*/  FMUL.FTZ R81, R0.reuse, R83 ;  /* 0x0000005300517220 */ /* 0x040fe20000410000 */
[C---:B------:R-:W-:Y:S01]  /*6cc0*/  FMUL.FTZ R83, R0.reuse, R86 ;  /* 0x0000005600537220 */ /* 0x040fe20000410000 */
[C---:B------:R-:W-:Y:S01]  /*6cd0*/  FMUL.FTZ R84, R0.reuse, R87 ;  /* 0x0000005700547220 */ /* 0x040fe20000410000 */
[C---:B------:R-:W-:Y:S01]  /*6ce0*/  FMUL.FTZ R87, R0.reuse, R56 ;  /* 0x0000003800577220 */ /* 0x040fe20000410000 */
[C---:B------:R-:W-:Y:S01]  /*6cf0*/  FMUL.FTZ R86, R0.reuse, R58 ;  /* 0x0000003a00567220 */ /* 0x040fe20000410000 */
[----:B------:R-:W-:Y:S01]  /*6d00*/  LOP3.LUT P3, RZ, R23, 0x7f, RZ, 0xc0, !PT ;  /* 0x0000007f17ff7812 */ /* 0x000fe2000786c0ff */
[----:B------:R-:W0:Y:S01]  /*6d10*/  LDC R58, c[0x0][0x288] ;  /* 0x0000a200ff3a7b82 */ /* 0x000e220000000800 */
[----:B------:R-:W-:Y:S01]  /*6d20*/  FMUL.FTZ R129, R0, R57 ;  /* 0x0000003900817220 */ /* 0x000fe20000410000 */
[----:B------:R-:W-:-:S02]  /*6d30*/  IMAD.U32 R57, RZ, RZ, UR25 ;  /* 0x00000019ff397e24 */ /* 0x000fc4000f8e00ff */
[C---:B------:R-:W-:Y:S01]  /*6d40*/  FMUL.FTZ R134, R0.reuse, R69 ;  /* 0x0000004500867220 */ /* 0x040fe20000410000 */
[----:B------:R-:W-:Y:S02]  /*6d50*/  IMAD R69, R3, -0xa0, RZ ;  /* 0xffffff6003457824 */ /* 0x000fe400078e02ff */
        /* <DEDUP_REMOVED lines=37> */
[----:B------:R-:W2:Y:S08]  /*6fb0*/  MUFU.TANH R107, R107 ;  /* 0x0000006b006b7308 */ /* 0x000eb00000002400 */
[----:B------:R-:W3:Y:S08]  /*6fc0*/  MUFU.TANH R108, R108 ;  /* 0x0000006c006c7308 */ /* 0x000ef00000002400 */
[----:B------:R-:W4:Y:S01]  /*6fd0*/  MUFU.TANH R109, R109 ;  /* 0x0000006d006d7308 */ /* 0x000f220000002400 */
[----:B------:R-:W-:-:S02]  /*6fe0*/  WARPGROUP.DEPBAR.LE gsb0, 0x0 ;  /* 0x00008000000079c5 */ /* 0x000fc40000010000 */
[----:B------:R-:W-:-:S05]  /*6ff0*/  WARPGROUP.ARRIVE ;  /* 0x00000000000079c5 */ /* 0x000fca0000000000 */
[----:B------:R-:W0:Y:S01]  /*7000*/  MUFU.TANH R110, R110 ;  /* 0x0000006e006e7308 */ /* 0x000e220000002400 */
[----:B------:R-:W-:Y:S01]  /*7010*/  QGMMA.64x64x32.F32.E4M3.E4M3 R24, R148, gdesc[UR4], R24, gsb0 ;  /* 0x00e0000494187df3 */ /* 0x000fe20008000818 */
        /* <DEDUP_REMOVED lines=47> */
[----:B------:R-:W-:Y:S02]  /*7310*/  @UP0 ULDC UR6, c[0x0][0x44c] ;  /* 0x0001130000060ab9 */ /* 0x000fe40000000800 */
[----:B------:R-:W-:Y:S01]  /*7320*/  @P1 IMAD.HI.U32 R56, R133, UR6, RZ ;  /* 0x0000000685381c27 */ /* 0x000fe2000f8e00ff */
[----:B------:R-:W-:Y:S01]  /*7330*/  @UP0 ULDC UR6, c[0x0][0x450] ;  /* 0x0001140000060ab9 */ /* 0x000fe20000000800 */
[----:B------:R-:W-:Y:S02]  /*7340*/  PLOP3.LUT P1, PT, PT, PT, UP1, 0x40, 0x0 ;  /* 0x000000000000781c */ /* 0x000fe40003f2e818 */
[----:B------:R-:W1:Y:S01]  /*7350*/  MUFU.TANH R119, R119 ;  /* 0x0000007700777308 */ /* 0x000e620000002400 */
[----:B------:R-:W-:Y:S02]  /*7360*/  @P2 SHF.R.U32.HI R133, RZ, UR6, R56 ;  /* 0x00000006ff852c19 */ /* 0x000fe40008011638 */
[----:B------:R-:W-:Y:S01]  /*7370*/  @!P3 LEA R56, R57, UR45, 0x3 ;  /* 0x0000002d3938bc11 */ /* 0x000fe2000f8e18ff */
[----:B------:R-:W-:-:S04]  /*7380*/  VIADD R57, R69, 0x1 ;  /* 0x0000000145397836 */ /* 0x000fc80000000000 */
[----:B------:R-:W1:Y:S01]  /*7390*/  MUFU.TANH R128, R128 ;  /* 0x0000008000807308 */ /* 0x000e620000002400 */
[----:B------:R-:W-:Y:S02]  /*73a0*/  IMAD R57, R18, -0x2, R57 ;  /* 0xfffffffe12397824 */ /* 0x000fe400078e0239 */
[----:B------:R-:W-:Y:S02]  /*73b0*/  @!P3 VIADD R56, R56, 0x13240 ;  /* 0x000132403838b836 */ /* 0x000fe40000000000 */
[C---:B------:R-:W-:Y:S01]  /*73c0*/  VIADD R67, R57.reuse, 0xffffffff ;  /* 0xffffffff39437836 */ /* 0x040fe20000000000 */
[----:B0-----:R-:W-:Y:S02]  /*73d0*/  IADD3 R135, R57, -R58, R17 ;  /* 0x8000003a39877210 */ /* 0x001fe40007ffe011 */
[----:B------:R-:W0:Y:S01]  /*73e0*/  MUFU.TANH R80, R80 ;  /* 0x0000005000507308 */ /* 0x000e220000002400 */
[----:B------:R-:W-:-:S07]  /*73f0*/  @!P3 PRMT R56, RZ, 0x654, R56 ;  /* 0x00000654ff38b816 */ /* 0x000fce0000000038 */
[----:B------:R-:W0:Y:S08]  /*7400*/  MUFU.TANH R81, R81 ;  /* 0x0000005100517308 */ /* 0x000e300000002400 */
[----:B------:R-:W0:Y:S08]  /*7410*/  MUFU.TANH R82, R82 ;  /* 0x0000005200527308 */ /* 0x000e300000002400 */
[----:B------:R-:W0:Y:S08]  /*7420*/  MUFU.TANH R85, R85 ;  /* 0x0000005500557308 */ /* 0x000e300000002400 */
[----:B------:R-:W0:Y:S08]  /*7430*/  MUFU.TANH R83, R83 ;  /* 0x0000005300537308 */ /* 0x000e300000002400 */
[----:B------:R-:W0:Y:S08]  /*7440*/  MUFU.TANH R84, R84 ;  /* 0x0000005400547308 */ /* 0x000e300000002400 */
[----:B------:R-:W0:Y:S01]  /*7450*/  MUFU.TANH R87, R87 ;  /* 0x0000005700577308 */ /* 0x000e220000002400 */
[----:B------:R-:W-:-:S02]  /*7460*/  WARPGROUP.DEPBAR.LE gsb0, 0x0 ;  /* 0x00008000000079c5 */ /* 0x000fc40000010000 */
[----:B------:R-:W5:Y:S05]  /*7470*/  SHFL.IDX PT, R137, R133, RZ, 0x1c1f ;  /* 0x001c1fff85897589 */ /* 0x000f6a00000e0000 */
[----:B------:R-:W0:Y:S01]  /*7480*/  MUFU.TANH R129, R129 ;  /* 0x0000008100817308 */ /* 0x000e220000002400 */
[C---:B------:R-:W-:Y:S01]  /*7490*/  VIADD R136, R135.reuse, UR23 ;  /* 0x0000001787887c36 */ /* 0x040fe20008000000 */
[----:B------:R0:W-:Y:S01]  /*74a0*/  @!P3 SYNCS.ARRIVE.TRANS64.RED.A1T0 RZ, [R56+URZ], RZ ;  /* 0x000000ff38ffb9a7 */ /* 0x0001e2000810043f */
[----:B------:R-:W-:-:S05]  /*74b0*/  VIADD R135, R135, UR20 ;  /* 0x0000001487877c36 */ /* 0x000fca0008000000 */
[----:B------:R-:W0:Y:S08]  /*74c0*/  MUFU.TANH R86, R86 ;  /* 0x0000005600567308 */ /* 0x000e300000002400 */
[----:B------:R-:W0:Y:S01]  /*74d0*/  MUFU.TANH R59, R59 ;  /* 0x0000003b003b7308 */ /* 0x000e220000002400 */
[----:B-----5:R-:W-:-:S07]  /*74e0*/  IMAD.IADD R71, R136, 0x1, R137 ;  /* 0x0000000188477824 */ /* 0x020fce00078e0289 */
[----:B------:R-:W0:Y:S01]  /*74f0*/  MUFU.TANH R130, R130 ;  /* 0x0000008200827308 */ /* 0x000e220000002400 */
        /* <DEDUP_REMOVED lines=25> */
.L_x_11426:
[----:B------:R-:W-:-:S05]  /*7690*/  IMAD.U32 R138, RZ, RZ, UR22 ;  /* 0x00000016ff8a7e24 */ /* 0x000fca000f8e00ff */
[----:B------:R-:W-:-:S13]  /*76a0*/  ISETP.NE.AND P1, PT, R138, 0x1, PT ;  /* 0x000000018a00780c */ /* 0x000fda0003f25270 */
[----:B0-----:R-:W0:Y:S02]  /*76b0*/  @P1 LDC.64 R56, c[0x0][0x9e8] ;  /* 0x00027a00ff381b82 */ /* 0x001e240000000a00 */
[----:B0-----:R-:W-:-:S05]  /*76c0*/  @P1 IMAD.HI.U32 R56, R137, R56, RZ ;  /* 0x0000003889381227 */ /* 0x001fca00078e00ff */
[----:B------:R-:W-:-:S07]  /*76d0*/  @P1 SHF.R.U32.HI R137, RZ, R57, R56 ;  /* 0x00000039ff891219 */ /* 0x000fce0000011638 */
.L_x_11427:
[----:B------:R-:W-:Y:S05]  /*76e0*/  BSYNC B0 ;  /* 0x0000000000007941 */ /* 0x000fea0003800000 */
.L_x_11425:
[----:B------:R-:W-:-:S05]  /*76f0*/  IMAD R137, R137, R138, R67 ;  /* 0x0000008a89897224 */ /* 0x000fca00078e0243 */
[----:B------:R-:W-:Y:S02]  /*7700*/  VIADDMNMX R71, R137, R138, R71, PT ;  /* 0x0000008a89477246 */ /* 0x000fe40003800147 */
[----:B------:R-:W-:-:S07]  /*7710*/  VIMNMX R70, R70, R137, !PT ;  /* 0x0000008946467248 */ /* 0x000fce0007fe0100 */
.L_x_11424:
[C---:B------:R-:W-:Y:S02]  /*7720*/  ISETP.GE.AND P3, PT, R69.reuse, 0x9, PT ;  /* 0x000000094500780c */ /* 0x040fe40003f66270 */
        /* <DEDUP_REMOVED lines=224> */
[----:B------:R-:W-:Y:S01]  /*8530*/  ISETP.GE.AND P6, PT, R69, 0x9a, PT ;  /* 0x0000009a4500780c */ /* 0x000fe20003fc6270 */
[----:B------:R-:W0:-:S12]  /*8540*/  SHFL.IDX PT, R8, R133, 0x1, 0x1c1f ;  /* 0x003c1f0085087f89 */ /* 0x000e1800000e0000 */
[----:B------:R-:W-:Y:S02]  /*8550*/  @P6 LOP3.LUT R2, R2, 0x4, RZ, 0xfc, !PT ;  /* 0x0000000402026812 */ /* 0x000fe400078efcff */
[----:B------:R-:W-:-:S04]  /*8560*/  ISETP.GT.AND P6, PT, R70, 0x99, !P6 ;  /* 0x000000994600780c */ /* 0x000fc800077c4270 */
[----:B------:R-:W-:-:S04]  /*8570*/  ISETP.LT.OR P6, PT, R71, 0x9a, P6 ;  /* 0x0000009a4700780c */ /* 0x000fc800037c1670 */
[----:B------:R-:W-:Y:S02]  /*8580*/  FSEL R134, R134, -INF , !P6 ;  /* 0xff80000086867808 */ /* 0x000fe40007000000 */
[----:B------:R-:W-:Y:S01]  /*8590*/  PLOP3.LUT P6, PT, PT, PT, UP1, 0x40, 0x0 ;  /* 0x000000000000781c */ /* 0x000fe20003fce818 */
[--C-:B0-----:R-:W-:Y:S02]  /*85a0*/  IMAD.IADD R136, R136, 0x1, R8.reuse ;  /* 0x0000000188887824 */ /* 0x101fe400078e0208 */
[----:B------:R-:W-:-:S10]  /*85b0*/  IMAD.IADD R135, R135, 0x1, R8 ;  /* 0x0000000187877824 */ /* 0x000fd400078e0208 */
        /* <DEDUP_REMOVED lines=13> */
.L_x_11430:
[----:B------:R-:W-:-:S05]  /*8690*/  IMAD.U32 R71, RZ, RZ, UR22 ;  /* 0x00000016ff477e24 */ /* 0x000fca000f8e00ff */
[----:B------:R-:W-:-:S13]  /*86a0*/  ISETP.NE.AND P6, PT, R71, 0x1, PT ;  /* 0x000000014700780c */ /* 0x000fda0003fc5270 */
[----:B------:R-:W0:Y:S02]  /*86b0*/  @P6 LDC.64 R14, c[0x0][0x9e8] ;  /* 0x00027a00ff0e6b82 */ /* 0x000e240000000a00 */
[----:B0-----:R-:W-:-:S05]  /*86c0*/  @P6 IMAD.HI.U32 R14, R8, R14, RZ ;  /* 0x0000000e080e6227 */ /* 0x001fca00078e00ff */
[----:B------:R-:W-:-:S07]  /*86d0*/  @P6 SHF.R.U32.HI R8, RZ, R15, R14 ;  /* 0x0000000fff086219 */ /* 0x000fce000001160e */
.L_x_11431:
[----:B------:R-:W-:Y:S05]  /*86e0*/  BSYNC B0 ;  /* 0x0000000000007941 */ /* 0x000fea0003800000 */
.L_x_11429:
[----:B------:R-:W-:-:S05]  /*86f0*/  IMAD R8, R8, R71, R67 ;  /* 0x0000004708087224 */ /* 0x000fca00078e0243 */
[----:B------:R-:W-:Y:S02]  /*8700*/  VIADDMNMX R136, R8, R71, R136, PT ;  /* 0x0000004708887246 */ /* 0x000fe40003800188 */
[----:B------:R-:W-:-:S07]  /*8710*/  VIMNMX R135, R135, R8, !PT ;  /* 0x0000000887877248 */ /* 0x000fce0007fe0100 */
.L_x_11428:
        /* <DEDUP_REMOVED lines=75> */
[----:B------:R-:W-:Y:S02]  /*8bd0*/  ISETP.GT.AND P1, PT, R135, 0x30, !P6 ;  /* 0x000000308700780c */ /* 0x000fe40007724270 */
[----:B------:R-:W-:Y:S02]  /*8be0*/  LOP3.LUT P6, RZ, R16, 0x10000, RZ, 0xc0, !PT ;  /* 0x0001000010ff7812 */ /* 0x000fe400078cc0ff */
        /* <DEDUP_REMOVED lines=19> */
[C---:B------:R-:W-:Y:S02]  /*8d20*/  ISETP.GT.AND P1, PT, R135.reuse, 0x39, !P1 ;  /* 0x000000398700780c */ /* 0x040fe40004f24270 */
[----:B------:R-:W-:Y:S02]  /*8d30*/  FMNMX.FTZ R15, R134, R15, !PT ;  /* 0x0000000f860f7209 */ /* 0x000fe40007810000 */
[----:B------:R-:W-:Y:S02]  /*8d40*/  ISETP.LT.OR P1, PT, R136, 0x3a, P1 ;  /* 0x0000003a8800780c */ /* 0x000fe40000f21670 */
[----:B------:R-:W-:Y:S01]  /*8d50*/  ISETP.GT.AND P2, PT, R135, 0x89, !P2 ;  /* 0x000000898700780c */ /* 0x000fe20005744270 */
[----:B------:R-:W0:Y:S01]  /*8d60*/  SHFL.BFLY PT, R8, R15, 0x2, 0x1f ;  /* 0x0c401f000f087f89 */ /* 0x000e2200000e0000 */
[----:B------:R-:W-:Y:S02]  /*8d70*/  FSEL R118, R118, -INF , !P1 ;  /* 0xff80000076767808 */ /* 0x000fe40004800000 */
[----:B------:R-:W-:-:S02]  /*8d80*/  LOP3.LUT P1, RZ, R16, 0x800000, RZ, 0xc0, !PT ;  /* 0x0080000010ff7812 */ /* 0x000fc4000782c0ff */
[C---:B------:R-:W-:Y:S02]  /*8d90*/  ISETP.LT.OR P2, PT, R136.reuse, 0x8a, P2 ;  /* 0x0000008a8800780c */ /* 0x040fe40001741670 */
[C---:B------:R-:W-:Y:S02]  /*8da0*/  ISETP.GT.AND P1, PT, R135.reuse, 0x40, !P1 ;  /* 0x000000408700780c */ /* 0x040fe40004f24270 */
[----:B------:R-:W-:Y:S02]  /*8db0*/  ISETP.GT.AND P3, PT, R135, 0x90, !P3 ;  /* 0x000000908700780c */ /* 0x000fe40005f64270 */
[----:B------:R-:W-:Y:S02]  /*8dc0*/  ISETP.LT.OR P1, PT, R136, 0x41, P1 ;  /* 0x000000418800780c */ /* 0x000fe40000f21670 */
[----:B------:R-:W-:Y:S02]  /*8dd0*/  FSEL R61, R61, -INF , !P2 ;  /* 0xff8000003d3d7808 */ /* 0x000fe40005000000 */
[----:B------:R-:W-:-:S02]  /*8de0*/  FSEL R90, R90, -INF , !P1 ;  /* 0xff8000005a5a7808 */ /* 0x000fc40004800000 */
[----:B------:R-:W-:Y:S02]  /*8df0*/  LOP3.LUT P1, RZ, R16, 0x400000, RZ, 0xc0, !PT ;  /* 0x0040000010ff7812 */ /* 0x000fe4000782c0ff */
[C---:B------:R-:W-:Y:S02]  /*8e00*/  ISETP.GT.AND P4, PT, R135.reuse, 0x91, !P4 ;  /* 0x000000918700780c */ /* 0x040fe40006784270 */
[----:B------:R-:W-:Y:S02]  /*8e10*/  ISETP.GT.AND P1, PT, R135, 0x41, !P1 ;  /* 0x000000418700780c */ /* 0x000fe40004f24270 */
[C---:B------:R-:W-:Y:S02]  /*8e20*/  ISETP.LT.OR P3, PT, R136.reuse, 0x91, P3 ;  /* 0x000000918800780c */ /* 0x040fe40001f61670 */
[----:B------:R-:W-:Y:S02]  /*8e30*/  ISETP.LT.OR P1, PT, R136, 0x42, P1 ;  /* 0x000000428800780c */ /* 0x000fe40000f21670 */
[----:B0-----:R-:W-:-:S02]  /*8e40*/  FMNMX.FTZ R14, R15, R8, !PT ;  /* 0x000000080f0e7209 */ /* 0x001fc40007810000 */
[----:B------:R-:W-:Y:S02]  /*8e50*/  FSEL R91, R91, -INF , !P1 ;  /* 0xff8000005b5b7808 */ /* 0x000fe40004800000 */
[----:B------:R-:W-:Y:S01]  /*8e60*/  LOP3.LUT P1, RZ, R16, 0x200000, RZ, 0xc0, !PT ;  /* 0x0020000010ff7812 */ /* 0x000fe2000782c0ff */
[----:B------:R-:W0:Y:S01]  /*8e70*/  SHFL.BFLY PT, R67, R14, 0x1, 0x1f ;  /* 0x0c201f000e437f89 */ /* 0x000e2200000e0000 */
[C---:B------:R-:W-:Y:S02]  /*8e80*/  ISETP.GT.AND P5, PT, R135.reuse, 0x98, !P5 ;  /* 0x000000988700780c */ /* 0x040fe40006fa4270 */
[----:B------:R-:W-:Y:S02]  /*8e90*/  ISETP.GT.AND P1, PT, R135, 0x48, !P1 ;  /* 0x000000488700780c */ /* 0x000fe40004f24270 */
[C---:B------:R-:W-:Y:S02]  /*8ea0*/  ISETP.LT.OR P4, PT, R136.reuse, 0x92, P4 ;  /* 0x000000928800780c */ /* 0x040fe40002781670 */
[----:B------:R-:W-:-:S02]  /*8eb0*/  ISETP.LT.OR P1, PT, R136, 0x49, P1 ;  /* 0x000000498800780c */ /* 0x000fc40000f21670 */
[----:B------:R-:W-:Y:S02]  /*8ec0*/  FSEL R63, R63, -INF , !P3 ;  /* 0xff8000003f3f7808 */ /* 0x000fe40005800000 */
[----:B------:R-:W-:Y:S02]  /*8ed0*/  FSEL R94, R94, -INF , !P1 ;  /* 0xff8000005e5e7808 */ /* 0x000fe40004800000 */
[----:B------:R-:W-:Y:S02]  /*8ee0*/  LOP3.LUT P1, RZ, R16, 0x100000, RZ, 0xc0, !PT ;  /* 0x0010000010ff7812 */ /* 0x000fe4000782c0ff */
[----:B------:R-:W-:Y:S02]  /*8ef0*/  ISETP.LT.OR P5, PT, R136, 0x99, P5 ;  /* 0x000000998800780c */ /* 0x000fe40002fa1670 */
[----:B------:R-:W-:Y:S02]  /*8f00*/  ISETP.GT.AND P1, PT, R135, 0x49, !P1 ;  /* 0x000000498700780c */ /* 0x000fe40004f24270 */
[----:B------:R-:W-:-:S02]  /*8f10*/  FSEL R66, R66, -INF , !P5 ;  /* 0xff80000042427808 */ /* 0x000fc40006800000 */
        /* <DEDUP_REMOVED lines=94> */
[----:B0-----:R-:W-:-:S01]  /*9500*/  FFMA.FTZ R121, R76, UR21, -R70 ;  /* 0x000000154c797c23 */ /* 0x001fc20008010846 */
[----:B------:R-:W-:Y:S01]  /*9510*/  FMNMX.FTZ R105, R123, R138, !PT ;  /* 0x0000008a7b697209 */ /* 0x000fe20007810000 */
[----:B------:R-:W-:-:S01]  /*9520*/  FFMA.FTZ R137, R137, UR21, -R70 ;  /* 0x0000001589897c23 */ /* 0x000fc20008010846 */
[----:B------:R-:W-:Y:S01]  /*9530*/  FSEL R76, R64, -INF , !P4 ;  /* 0xff800000404c7808 */ /* 0x000fe20006000000 */
[----:B------:R-:W-:-:S01]  /*9540*/  FADD.FTZ R125, -R125, R10 ;  /* 0x0000000a7d7d7221 */ /* 0x000fc20000010100 */
        /* <DEDUP_REMOVED lines=68> */
[----:B0-----:R-:W-:Y:S02]  /*9990*/  FMNMX.FTZ R115, R68, R111, !PT ;  /* 0x0000006f44737209 */ /* 0x001fe40007810000 */
[----:B------:R0:W-:Y:S03]  /*99a0*/  MUFU.EX2 R111, R119 ;  /* 0x00000077006f7308 */ /* 0x0001e60000000800 */
[----:B------:R-:W1:Y:S05]  /*99b0*/  SHFL.BFLY PT, R138, R115, 0x2, 0x1f ;  /* 0x0c401f00738a7f89 */ /* 0x000e6a00000e0000 */
        /* <DEDUP_REMOVED lines=9> */
[----:B------:R-:W0:Y:S01]  /*9a50*/  SHFL.BFLY PT, R140, R121, 0x1, 0x1f ;  /* 0x0c201f00798c7f89 */ /* 0x000e2200000e0000 */
[----:B------:R-:W-:-:S01]  /*9a60*/  FFMA.FTZ R70, R134, UR21, -R70 ;  /* 0x0000001586467c23 */ /* 0x000fc20008010846 */
[----:B------:R-:W-:Y:S08]  /*9a70*/  MUFU.EX2 R92, R92 ;  /* 0x0000005c005c7308 */ /* 0x000ff00000000800 */
[----:B------:R1:W-:Y:S08]  /*9a80*/  MUFU.EX2 R10, R70 ;  /* 0x00000046000a7308 */ /* 0x0003f00000000800 */
[----:B------:R-:W-:Y:S01]  /*9a90*/  MUFU.EX2 R93, R93 ;  /* 0x0000005d005d7308 */ /* 0x000fe20000000800 */
[----:B0-----:R-:W-:Y:S01]  /*9aa0*/  FMNMX.FTZ R62, R121, R140, !PT ;  /* 0x0000008c793e7209 */ /* 0x001fe20007810000 */
[----:B------:R-:W-:-:S06]  /*9ab0*/  FMUL.FTZ R121, R125, UR21 ;  /* 0x000000157d797c20 */ /* 0x000fcc0008410000 */
[----:B------:R-:W-:Y:S01]  /*9ac0*/  MUFU.EX2 R96, R96 ;  /* 0x0000006000607308 */ /* 0x000fe20000000800 */
[C---:B------:R-:W-:Y:S01]  /*9ad0*/  FSETP.NEU.FTZ.AND P1, PT, R62.reuse, -INF , PT ;  /* 0xff8000003e00780b */ /* 0x040fe20003f3d000 */
[----:B------:R-:W-:-:S05]  /*9ae0*/  FFMA.FTZ R129, R62, R129, -8 ;  /* 0xc10000003e817423 */ /* 0x000fca0000010081 */
[----:B------:R-:W-:Y:S01]  /*9af0*/  FSEL R125, R129, RZ, P1 ;  /* 0x000000ff817d7208 */ /* 0x000fe20000800000 */
[----:B------:R-:W0:Y:S04]  /*9b00*/  MUFU.EX2 R121, R121 ;  /* 0x0000007900797308 */ /* 0x000e280000000800 */
[----:B------:R-:W-:-:S01]  /*9b10*/  FFMA.FTZ R129, R12, UR21, -R125 ;  /* 0x000000150c817c23 */ /* 0x000fc2000801087d */
[--C-:B------:R-:W-:Y:S01]  /*9b20*/  FFMA.FTZ R12, R13, UR21, -R125.reuse ;  /* 0x000000150d0c7c23 */ /* 0x100fe2000801087d */
[----:B------:R-:W-:-:S01]  /*9b30*/  FFMA.FTZ R13, R20, UR21, -R125 ;  /* 0x00000015140d7c23 */ /* 0x000fc2000801087d */
        /* <DEDUP_REMOVED lines=18> */
[----:B0-----:R-:W-:-:S01]  /*9c60*/  FFMA.FTZ R102, R121, R5, R14 ;  /* 0x0000000579667223 */ /* 0x001fc2000001000e */
        /* <DEDUP_REMOVED lines=30> */
[----:B------:R-:W-:Y:S01]  /*9e50*/  FADD.FTZ R4, R56, R5 ;  /* 0x0000000538047221 */ /* 0x000fe20000010000 */
[----:B------:R-:W-:-:S01]  /*9e60*/  FFMA.FTZ R76, R76, UR21, -R125 ;  /* 0x000000154c4c7c23 */ /* 0x000fc2000801087d */
[----:B------:R-:W-:-:S02]  /*9e70*/  FFMA.FTZ R66, R66, UR21, -R125 ;  /* 0x0000001542427c23 */ /* 0x000fc4000801087d */
[----:B------:R-:W-:-:S02]  /*9e80*/  FADD.FTZ R5, R57, R4 ;  /* 0x0000000439057221 */ /* 0x000fc40000010000 */
        /* <DEDUP_REMOVED lines=126> */
.L_x_11432:
        /* <DEDUP_REMOVED lines=42> */
[----:B------:R-:W-:Y:S01]  /*a910*/  VIADD R3, R3, 0xffffffff ;  /* 0xffffffff03037836 */ /* 0x000fe20000000000 */
        /* <DEDUP_REMOVED lines=33> */
[----:B------:R-:W-:Y:S01]  /*ab30*/  IMAD.MOV.U32 R9, RZ, RZ, R62 ;  /* 0x000000ffff097224 */ /* 0x000fe200078e003e */
[----:B------:R-:W-:Y:S01]  /*ab40*/  F2FP.SATFINITE.E4M3.F32.PACK_AB_MERGE_C R136, R136, R87, R115 ;  /* 0x000000578888723e */ /* 0x000fe20004807073 */
[----:B------:R-:W-:Y:S01]  /*ab50*/  IMAD.MOV.U32 R10, RZ, RZ, R8 ;  /* 0x000000ffff0a7224 */ /* 0x000fe200078e0008 */
[----:B------:R-:W-:-:S02]  /*ab60*/  F2FP.SATFINITE.E4M3.F32.PACK_AB_MERGE_C R137, R59, R86, R60 ;  /* 0x000000563b89723e */ /* 0x000fc4000480703c */
[----:B------:R-:W-:Y:S01]  /*ab70*/  F2FP.SATFINITE.E4M3.F32.PACK_AB_MERGE_C R139, R76, R63, R66 ;  /* 0x0000003f4c8b723e */ /* 0x000fe20004807042 */
[----:B------:R-:W-:Y:S06]  /*ab80*/  @P1 BRA `(.L_x_11433) ;  /* 0xffffffb400cc1947 */ /* 0x000fec000383ffff */
[----:B------:R-:W-:Y:S01]  /*ab90*/  IMAD.MOV.U32 R9, RZ, RZ, R62 ;  /* 0x000000ffff097224 */ /* 0x000fe200078e003e */
[----:B------:R-:W-:Y:S01]  /*aba0*/  UMOV UR39, UR25 ;  /* 0x0000001900277c82 */ /* 0x000fe20008000000 */
[----:B------:R-:W-:Y:S01]  /*abb0*/  IMAD.MOV.U32 R10, RZ, RZ, R8 ;  /* 0x000000ffff0a7224 */ /* 0x000fe200078e0008 */
[----:B------:R-:W-:-:S06]  /*abc0*/  UMOV UR37, UR24 ;  /* 0x0000001800257c82 */ /* 0x000fcc0008000000 */
.L_x_11415:
        /* <DEDUP_REMOVED lines=26> */
.L_x_11435:
[----:B------:R-:W-:-:S11]  /*ad70*/  UISETP.NE.AND UP2, UPT, UR12, 0x1, UPT ;  /* 0x000000010c00788c */ /* 0x000fd6000bf45270 */
[----:B------:R-:W-:Y:S02]  /*ad80*/  @UP2 ULDC.64 UR14, c[0x0][0x9e8] ;  /* 0x00027a00000e2ab9 */ /* 0x000fe40000000a00 */
[----:B------:R-:W-:-:S04]  /*ad90*/  UIMAD.WIDE.U32 UR6, UR10, UR14, URZ ;  /* 0x0000000e0a0672a5 */ /* 0x000fc8000f8e003f */
[----:B------:R-:W-:-:S12]  /*ada0*/  @UP2 USHF.R.U32.HI UR10, URZ, UR15, UR7 ;  /* 0x0000000f3f0a2299 */ /* 0x000fd80008011607 */
.L_x_11436:
[----:B------:R-:W-:-:S04]  /*adb0*/  UIMAD UR10, UR10, UR12, URZ ;  /* 0x0000000c0a0a72a4 */ /* 0x000fc8000f8e023f */
[----:B------:R-:W-:-:S04]  /*adc0*/  UISETP.LT.AND UP2, UPT, UR11, UR10, UPT ;  /* 0x0000000a0b00728c */ /* 0x000fc8000bf41270 */
[----:B------:R-:W-:-:S12]  /*add0*/  USEL UR11, UR11, UR10, !UP2 ;  /* 0x0000000a0b0b7287 */ /* 0x000fd8000d000000 */
.L_x_11434:
        /* <DEDUP_REMOVED lines=13> */
.L_x_11447:
[----:B------:R-:W-:-:S04]  /*aeb0*/  UISETP.NE.AND UP2, UPT, UR24, 0x1, UPT ;  /* 0x000000011800788c */ /* 0x000fc8000bf45270 */
[----:B------:R-:W-:-:S04]  /*aec0*/  USEL UR37, URZ, 0x1, UP2 ;  /* 0x000000013f257887 */ /* 0x000fc80009000000 */
[----:B------:R-:W-:Y:S01]  /*aed0*/  ULOP3.LUT UR37, UR25, UR37, URZ, 0x3c, !UPT ;  /* 0x0000002519257292 */ /* 0x000fe2000f8e3c3f */
[----:B------:R-:W-:Y:S11]  /*aee0*/  @!P0 BRA `(.L_x_11438) ;  /* 0x0000000000048947 */ /* 0x000ff60003800000 */
[----:B------:R-:W-:Y:S01]  /*aef0*/  BPT.TRAP 0x1 ;  /* 0x000000040000795c */ /* 0x000fe20000300000 */
.L_x_11438:
        /* <DEDUP_REMOVED lines=9> */
.L_x_11439:
[----:B-1----:R-:W-:Y:S05]  /*af90*/  @P1 BRA `(.L_x_11440) ;  /* 0x0000000000081947 */ /* 0x002fea0003800000 */
[----:B------:R-:W1:Y:S02]  /*afa0*/  SYNCS.PHASECHK.TRANS64.TRYWAIT P1, [UR22+0x13230], R9 ;  /* 0x01323009ff0075a7 */ /* 0x000e640008020156 */
[----:B-1----:R-:W-:Y:S05]  /*afb0*/  @!P1 BRA `(.L_x_11441) ;  /* 0x000000d0006c9947 */ /* 0x002fea0003800000 */
.L_x_11440:
        /* <DEDUP_REMOVED lines=64> */
.L_x_11442:
[----:B------:R-:W-:Y:S01]  /*b3c0*/  ULEA UR11, UR24, UR45, 0x3 ;  /* 0x0000002d180b7291 */ /* 0x000fe2000f8e183f */
[----:B01----:R-:W-:-:S05]  /*b3d0*/  IMAD.U32 R9, RZ, RZ, UR25 ;  /* 0x00000019ff097e24 */ /* 0x003fca000f8e00ff */
[----:B------:R-:W-:-:S04]  /*b3e0*/  SHF.L.U32 R9, R9, 0x1f, RZ ;  /* 0x0000001f09097819 */ /* 0x000fc800000006ff */
[----:B------:R0:W1:Y:S01]  /*b3f0*/  SYNCS.PHASECHK.TRANS64.TRYWAIT P1, [UR11+0x13250], R9 ;  /* 0x01325009ff0075a7 */ /* 0x000062000802014b */
[----:B------:R-:W-:Y:S05]  /*b400*/  @!P0 BRA `(.L_x_11443) ;  /* 0x0000000000048947 */ /* 0x000fea0003800000 */
[----:B------:R-:W-:Y:S01]  /*b410*/  BPT.TRAP 0x1 ;  /* 0x000000040000795c */ /* 0x000fe20000300000 */
.L_x_11443:
        /* <DEDUP_REMOVED lines=126> */
.L_x_11444:
[----:B-1----:R-:W-:Y:S01]  /*bc00*/  FMNMX.FTZ R10, R12, R7, !PT ;  /* 0x000000070c0a7209 */ /* 0x002fe20007810000 */
[----:B------:R-:W-:Y:S01]  /*bc10*/  UIADD3 UR6, UR45, 0x1000, URZ ;  /* 0x000010002d067890 */ /* 0x000fe2000fffe03f */
[----:B0-----:R-:W-:Y:S01]  /*bc20*/  FMNMX.FTZ R9, R13, R8, !PT ;  /* 0x000000080d097209 */ /* 0x001fe20007810000 */
[----:B------:R-:W-:Y:S01]  /*bc30*/  WARPGROUP.ARRIVE ;  /* 0x00000000000079c5 */ /* 0x000fe20000000000 */
[----:B------:R-:W-:Y:S01]  /*bc40*/  FMNMX.FTZ R10, R11, R10, !PT ;  /* 0x0000000a0b0a7209 */ /* 0x000fe20007810000 */
[----:B------:R-:W-:Y:S01]  /*bc50*/  USHF.R.U32.HI UR6, URZ, 0x4, UR6 ;  /* 0x000000043f067899 */ /* 0x000fe20008011606 */
[----:B------:R-:W-:Y:S01]  /*bc60*/  FMNMX.FTZ R130, R14, R9, !PT ;  /* 0x000000090e827209 */ /* 0x000fe20007810000 */
[----:B------:R-:W-:Y:S01]  /*bc70*/  UMOV UR7, 0xc0000010 ;  /* 0xc000001000077882 */ /* 0x000fe20000000000 */
[----:B------:R-:W-:Y:S01]  /*bc80*/  FMNMX.FTZ R9, R15, R10, !PT ;  /* 0x0000000a0f097209 */ /* 0x000fe20007810000 */
[----:B------:R-:W-:Y:S01]  /*bc90*/  ULOP3.LUT UR6, UR6, 0x3fff, URZ, 0xc0, !UPT ;  /* 0x00003fff06067892 */ /* 0x000fe2000f8ec03f */
[----:B------:R-:W-:Y:S01]  /*bca0*/  FMNMX.FTZ R129, R21, R130, !PT ;  /* 0x0000008215817209 */ /* 0x000fe20007810000 */
[----:B------:R-:W-:Y:S01]  /*bcb0*/  FMUL.FTZ R86, R0, R86 ;  /* 0x0000005600567220 */ /* 0x000fe20000410000 */
[----:B------:R-:W-:Y:S01]  /*bcc0*/  FMNMX.FTZ R10, R20, R9, !PT ;  /* 0x00000009140a7209 */ /* 0x000fe20007810000 */
[----:B------:R-:W-:Y:S01]  /*bcd0*/  ULOP3.LUT UR6, UR6, 0x10000, URZ, 0xfc, !UPT ;  /* 0x0001000006067892 */ /* 0x000fe2000f8efc3f */
[----:B------:R-:W-:Y:S01]  /*bce0*/  FMNMX.FTZ R130, R120, R129, !PT ;  /* 0x0000008178827209 */ /* 0x000fe20007810000 */
[----:B------:R-:W-:Y:S01]  /*bcf0*/  FMUL.FTZ R56, R0, R56 ;  /* 0x0000003800387220 */ /* 0x000fe20000410000 */
[----:B------:R-:W-:Y:S01]  /*bd00*/  FMNMX.FTZ R9, R121, R10, !PT ;  /* 0x0000000a79097209 */ /* 0x000fe20007810000 */
[----:B------:R-:W-:Y:S01]  /*bd10*/  UIMAD UR10, UR24, 0x280, UR6 ;  /* 0x00000280180a78a4 */ /* 0x000fe2000f8e0206 */
[----:B------:R-:W-:Y:S01]  /*bd20*/  FMNMX.FTZ R129, R123, R130, !PT ;  /* 0x000000827b817209 */ /* 0x000fe20007810000 */
[----:B------:R-:W0:Y:S01]  /*bd30*/  MUFU.TANH R85, R85 ;  /* 0x0000005500557308 */ /* 0x000e220000002400 */
[----:B------:R-:W-:Y:S01]  /*bd40*/  FMNMX.FTZ R10, R122, R9, !PT ;  /* 0x000000097a0a7209 */ /* 0x000fe20007810000 */
[----:B------:R-:W-:Y:S01]  /*bd50*/  FMUL.FTZ R87, R0, R87 ;  /* 0x0000005700577220 */ /* 0x000fe20000410000 */
[----:B------:R-:W-:Y:S01]  /*bd60*/  FMNMX.FTZ R130, R124, R129, !PT ;  /* 0x000000817c827209 */ /* 0x000fe20007810000 */
[----:B------:R-:W-:Y:S01]  /*bd70*/  FMUL.FTZ R57, R0, R57 ;  /* 0x0000003900397220 */ /* 0x000fe20000410000 */
[----:B------:R-:W-:Y:S01]  /*bd80*/  FMNMX.FTZ R9, R125, R10, !PT ;  /* 0x0000000a7d097209 */ /* 0x000fe20007810000 */
[----:B------:R-:W-:Y:S01]  /*bd90*/  UMOV UR6, UR10 ;  /* 0x0000000a00067c82 */ /* 0x000fe20008000000 */
[----:B------:R-:W-:Y:S01]  /*bda0*/  FMNMX.FTZ R129, R127, R130, !PT ;  /* 0x000000827f817209 */ /* 0x000fe20007810000 */
[----:B------:R-:W-:Y:S01]  /*bdb0*/  QGMMA.64x64x32.F32.E4M3.E4M3 R24, R152, gdesc[UR4], R24, gsb0 ;  /* 0x00e0000498187df3 */ /* 0x000fe20008000818 */
[----:B------:R-:W-:Y:S01]  /*bdc0*/  FMNMX.FTZ R9, R126, R9, !PT ;  /* 0x000000097e097209 */ /* 0x000fe20007810000 */
[----:B------:R-:W-:Y:S01]  /*bdd0*/  UIADD3 UR6, UR10, 0x80, URZ ;  /* 0x000000800a067890 */ /* 0x000fe2000fffe03f */
[----:B------:R-:W-:Y:S01]  /*bde0*/  FMNMX.FTZ R129, R128, R129, !PT ;  /* 0x0000008180817209 */ /* 0x000fe20007810000 */
[----:B------:R-:W1:Y:S01]  /*bdf0*/  MUFU.TANH R86, R86 ;  /* 0x0000005600567308 */ /* 0x000e620000002400 */
[----:B------:R-:W-:Y:S01]  /*be00*/  FMNMX.FTZ R10, R104, R9, !PT ;  /* 0x00000009680a7209 */ /* 0x000fe20007810000 */
[----:B------:R-:W-:Y:S01]  /*be10*/  FMUL.FTZ R58, R0, R58 ;  /* 0x0000003a003a7220 */ /* 0x000fe20000410000 */
[----:B------:R-:W-:Y:S01]  /*be20*/  FMNMX.FTZ R130, R106, R129, !PT ;  /* 0x000000816a827209 */ /* 0x000fe20007810000 */
[----:B------:R-:W-:Y:S01]  /*be30*/  FMUL.FTZ R60, R0, R60 ;  /* 0x0000003c003c7220 */ /* 0x000fe20000410000 */
[----:B------:R-:W-:Y:S01]  /*be40*/  FMNMX.FTZ R9, R105, R10, !PT ;  /* 0x0000000a69097209 */ /* 0x000fe20007810000 */
[----:B------:R-:W-:Y:S01]  /*be50*/  UMOV UR7, 0xc0000010 ;  /* 0xc000001000077882 */ /* 0x000fe20000000000 */
[----:B------:R-:W-:Y:S01]  /*be60*/  FMNMX.FTZ R129, R107, R130, !PT ;  /* 0x000000826b817209 */ /* 0x000fe20007810000 */
[----:B------:R-:W2:Y:S01]  /*be70*/  MUFU.TANH R56, R56 ;  /* 0x0000003800387308 */ /* 0x000ea20000002400 */
[----:B------:R-:W-:Y:S01]  /*be80*/  FMNMX.FTZ R10, R108, R9, !PT ;  /* 0x000000096c0a7209 */ /* 0x000fe20007810000 */
[----:B------:R-:W-:Y:S01]  /*be90*/  FMUL.FTZ R59, R0, R59 ;  /* 0x0000003b003b7220 */ /* 0x000fe20000410000 */
[----:B------:R-:W-:Y:S01]  /*bea0*/  FMNMX.FTZ R130, R110, R129, !PT ;  /* 0x000000816e827209 */ /* 0x000fe20007810000 */
[C---:B------:R-:W-:Y:S01]  /*beb0*/  FMUL.FTZ R61, R0.reuse, R61 ;  /* 0x0000003d003d7220 */ /* 0x040fe20000410000 */
[----:B------:R-:W-:Y:S01]  /*bec0*/  FMNMX.FTZ R9, R109, R10, !PT ;  /* 0x0000000a6d097209 */ /* 0x000fe20007810000 */
[----:B------:R-:W-:Y:S01]  /*bed0*/  FMUL.FTZ R62, R0, R62 ;  /* 0x0000003e003e7220 */ /* 0x000fe20000410000 */
[----:B------:R-:W-:Y:S01]  /*bee0*/  FMNMX.FTZ R129, R111, R130, !PT ;  /* 0x000000826f817209 */ /* 0x000fe20007810000 */
[----:B------:R-:W3:Y:S01]  /*bef0*/  MUFU.TANH R87, R87 ;  /* 0x0000005700577308 */ /* 0x000ee20000002400 */
[----:B------:R-:W-:Y:S01]  /*bf00*/  FMNMX.FTZ R10, R112, R9, !PT ;  /* 0x00000009700a7209 */ /* 0x000fe20007810000 */
[----:B------:R-:W-:Y:S01]  /*bf10*/  FMUL.FTZ R64, R0, R64 ;  /* 0x0000004000407220 */ /* 0x000fe20000410000 */
[----:B------:R-:W-:Y:S01]  /*bf20*/  FMNMX.FTZ R130, R114, R129, !PT ;  /* 0x0000008172827209 */ /* 0x000fe20007810000 */
[C---:B------:R-:W-:Y:S01]  /*bf30*/  FMUL.FTZ R63, R0.reuse, R63 ;  /* 0x0000003f003f7220 */ /* 0x040fe20000410000 */
[----:B------:R-:W-:Y:S01]  /*bf40*/  FMNMX.FTZ R9, R113, R10, !PT ;  /* 0x0000000a71097209 */ /* 0x000fe20007810000 */
[----:B------:R-:W-:Y:S01]  /*bf50*/  FMUL.FTZ R65, R0, R65 ;  /* 0x0000004100417220 */ /* 0x000fe20000410000 */
[----:B------:R-:W-:Y:S01]  /*bf60*/  FMNMX.FTZ R129, R115, R130, !PT ;  /* 0x0000008273817209 */ /* 0x000fe20007810000 */
[----:B------:R-:W4:Y:S01]  /*bf70*/  MUFU.TANH R57, R57 ;  /* 0x0000003900397308 */ /* 0x000f220000002400 */
[----:B------:R-:W-:Y:S01]  /*bf80*/  FMNMX.FTZ R10, R116, R9, !PT ;  /* 0x00000009740a7209 */ /* 0x000fe20007810000 */
[----:B------:R-:W-:Y:S01]  /*bf90*/  FMUL.FTZ R66, R0, R66 ;  /* 0x0000004200427220 */ /* 0x000fe20000410000 */
[----:B------:R-:W-:Y:S01]  /*bfa0*/  FMNMX.FTZ R130, R118, R129, !PT ;  /* 0x0000008176827209 */ /* 0x000fe20007810000 */
[C---:B------:R-:W-:Y:S01]  /*bfb0*/  FMUL.FTZ R68, R0.reuse, R68 ;  /* 0x0000004400447220 */ /* 0x040fe20000410000 */
[----:B------:R-:W-:Y:S01]  /*bfc0*/  FMNMX.FTZ R9, R117, R10, !PT ;  /* 0x0000000a75097209 */ /* 0x000fe20007810000 */
[----:B------:R-:W-:Y:S01]  /*bfd0*/  FMUL.FTZ R67, R0, R67 ;  /* 0x0000004300437220 */ /* 0x000fe20000410000 */
[----:B------:R-:W-:Y:S01]  /*bfe0*/  FMNMX.FTZ R129, R119, R130, !PT ;  /* 0x0000008277817209 */ /* 0x000fe20007810000 */
[----:B------:R-:W5:Y:S01]  /*bff0*/  MUFU.TANH R58, R58 ;  /* 0x0000003a003a7308 */ /* 0x000f620000002400 */
        /* <DEDUP_REMOVED lines=28> */
[----:B------:R-:W-:Y:S01]  /*c1c0*/  FMNMX.FTZ R10, R76, R9, !PT ;  /* 0x000000094c0a7209 */ /* 0x000fe20007810000 */
[----:B------:R-:W-:Y:S02]  /*c1d0*/  WARPGROUP.DEPBAR.LE gsb0, 0x0 ;  /* 0x00008000000079c5 */ /* 0x000fe40000010000 */
[----:B------:R-:W-:Y:S01]  /*c1e0*/  WARPGROUP.ARRIVE ;  /* 0x00000000000079c5 */ /* 0x000fe20000000000 */
[----:B------:R-:W-:-:S02]  /*c1f0*/  FMNMX.FTZ R9, R77, R10, !PT ;  /* 0x0000000a4d097209 */ /* 0x000fc40007810000 */
[----:B------:R-:W-:Y:S01]  /*c200*/  FMNMX.FTZ R130, R78, R129, !PT ;  /* 0x000000814e827209 */ /* 0x000fe20007810000 */
[----:B------:R-:W5:Y:S01]  /*c210*/  MUFU.TANH R63, R63 ;  /* 0x0000003f003f7308 */ /* 0x000f620000002400 */
[----:B------:R-:W-:Y:S01]  /*c220*/  FMNMX.FTZ R10, R80, R9, !PT ;  /* 0x00000009500a7209 */ /* 0x000fe20007810000 */
[----:B------:R-:W-:Y:S01]  /*c230*/  QGMMA.64x64x32.F32.E4M3.E4M3 R24, R148, gdesc[UR4], R24, gsb0 ;  /* 0x00e0000494187df3 */ /* 0x000fe20008000818 */
[----:B------:R-:W-:Y:S01]  /*c240*/  FMNMX.FTZ R129, R79, R130, !PT ;  /* 0x000000824f817209 */ /* 0x000fe20007810000 */
[----:B------:R-:W-:Y:S01]  /*c250*/  UIADD3 UR6, UR10, 0x100, URZ ;  /* 0x000001000a067890 */ /* 0x000fe2000fffe03f */
[----:B------:R-:W-:Y:S01]  /*c260*/  FMNMX.FTZ R9, R81, R10, !PT ;  /* 0x0000000a51097209 */ /* 0x000fe20007810000 */
[----:B------:R-:W-:Y:S01]  /*c270*/  UMOV UR7, 0xc0000010 ;  /* 0xc000001000077882 */ /* 0x000fe20000000000 */
[----:B------:R-:W-:Y:S01]  /*c280*/  FMNMX.FTZ R130, R82, R129, !PT ;  /* 0x0000008152827209 */ /* 0x000fe20007810000 */
[----:B------:R-:W5:Y:S01]  /*c290*/  MUFU.TANH R65, R65 ;  /* 0x0000004100417308 */ /* 0x000f620000002400 */
[----:B------:R-:W-:-:S02]  /*c2a0*/  FMNMX.FTZ R10, R84, R9, !PT ;  /* 0x00000009540a7209 */ /* 0x000fc40007810000 */
[----:B------:R-:W-:Y:S02]  /*c2b0*/  FMNMX.FTZ R129, R83, R130, !PT ;  /* 0x0000008253817209 */ /* 0x000fe40007810000 */
[----:B0-----:R-:W-:Y:S02]  /*c2c0*/  FMNMX.FTZ R9, R85, R10, !PT ;  /* 0x0000000a55097209 */ /* 0x001fe40007810000 */
[----:B-1----:R-:W-:Y:S01]  /*c2d0*/  FMNMX.FTZ R130, R86, R129, !PT ;  /* 0x0000008156827209 */ /* 0x002fe20007810000 */
[----:B------:R-:W0:Y:S01]  /*c2e0*/  MUFU.TANH R66, R66 ;  /* 0x0000004200427308 */ /* 0x000e220000002400 */
[----:B--2---:R-:W-:Y:S02]  /*c2f0*/  FMNMX.FTZ R10, R56, R9, !PT ;  /* 0x00000009380a7209 */ /* 0x004fe40007810000 */
[----:B---3--:R-:W-:Y:S02]  /*c300*/  FMNMX.FTZ R129, R87, R130, !PT ;  /* 0x0000008257817209 */ /* 0x008fe40007810000 */
[----:B----4-:R-:W-:-:S02]  /*c310*/  FMNMX.FTZ R9, R57, R10, !PT ;  /* 0x0000000a39097209 */ /* 0x010fc40007810000 */
[----:B-----5:R-:W-:Y:S01]  /*c320*/  FMNMX.FTZ R130, R58, R129, !PT ;  /* 0x000000813a827209 */ /* 0x020fe20007810000 */
[----:B------:R-:W1:Y:S01]  /*c330*/  MUFU.TANH R68, R68 ;  /* 0x0000004400447308 */ /* 0x000e620000002400 */
        /* <DEDUP_REMOVED lines=8> */
[----:B0-----:R-:W-:Y:S01]  /*c3c0*/  FMNMX.FTZ R130, R66, R129, !PT ;  /* 0x0000008142827209 */ /* 0x001fe20007810000 */
[----:B------:R-:W0:Y:S01]  /*c3d0*/  MUFU.TANH R69, R69 ;  /* 0x0000004500457308 */ /* 0x000e220000002400 */
[----:B-1----:R-:W-:Y:S02]  /*c3e0*/  FMNMX.FTZ R10, R68, R9, !PT ;  /* 0x00000009440a7209 */ /* 0x002fe40007810000 */
[----:B------:R-:W-:-:S05]  /*c3f0*/  LOP3.LUT P1, RZ, R23, 0x7f, RZ, 0xc0, !PT ;  /* 0x0000007f17ff7812 */ /* 0x000fca000782c0ff */
        /* <DEDUP_REMOVED lines=8> */
[----:B------:R-:W-:Y:S02]  /*c480*/  WARPGROUP.DEPBAR.LE gsb0, 0x0 ;  /* 0x00008000000079c5 */ /* 0x000fe40000010000 */
[----:B------:R-:W-:Y:S01]  /*c490*/  WARPGROUP.ARRIVE ;  /* 0x00000000000079c5 */ /* 0x000fe20000000000 */
[----:B0-----:R-:W-:-:S05]  /*c4a0*/  FMNMX.FTZ R129, R10, R9, !PT ;  /* 0x000000090a817209 */ /* 0x001fca0007810000 */
[----:B------:R-:W-:Y:S01]  /*c4b0*/  QGMMA.64x64x32.F32.E4M3.E4M3 R24, R144, gdesc[UR4], R24, gsb0 ;  /* 0x00e0000490187df3 */ /* 0x000fe20008000818 */
[----:B------:R-:W-:Y:S01]  /*c4c0*/  UIADD3 UR6, UR10, 0x180, URZ ;  /* 0x000001800a067890 */ /* 0x000fe2000fffe03f */
[----:B------:R-:W0:Y:S01]  /*c4d0*/  SHFL.BFLY PT, R132, R129, 0x1, 0x1f ;  /* 0x0c201f0081847f89 */ /* 0x000e2200000e0000 */
[----:B------:R-:W-:Y:S01]  /*c4e0*/  UMOV UR7, 0xc0000010 ;  /* 0xc000001000077882 */ /* 0x000fe20000000000 */
[----:B-1----:R-:W-:-:S05]  /*c4f0*/  FMNMX.FTZ R131, R130, R131, !PT ;  /* 0x0000008382837209 */ /* 0x002fca0007810000 */
[----:B------:R-:W1:Y:S01]  /*c500*/  SHFL.BFLY PT, R134, R131, 0x1, 0x1f ;  /* 0x0c201f0083867f89 */ /* 0x000e6200000e0000 */
[----:B0-----:R-:W-:Y:S01]  /*c510*/  FMNMX.FTZ R10, R129, R132, !PT ;  /* 0x00000084810a7209 */ /* 0x001fe20007810000 */
        /* <DEDUP_REMOVED lines=10> */
[----:B-1----:R-:W-:Y:S01]  /*c5c0*/  FMNMX.FTZ R9, R131, R134, !PT ;  /* 0x0000008683097209 */ /* 0x002fe20007810000 */
        /* <DEDUP_REMOVED lines=34> */
[----:B------:R-:W-:-:S02]  /*c7f0*/  WARPGROUP.DEPBAR.LE gsb0, 0x0 ;  /* 0x00008000000079c5 */ /* 0x000fc40000010000 */
[----:B------:R-:W-:Y:S01]  /*c800*/  WARPGROUP.ARRIVE ;  /* 0x00000000000079c5 */ /* 0x000fe20000000000 */
[--C-:B------:R-:W-:Y:S01]  /*c810*/  FFMA.FTZ R101, R101, UR21, -R129.reuse ;  /* 0x0000001565657c23 */ /* 0x100fe20008010881 */
[----:B------:R-:W1:Y:S01]  /*c820*/  MUFU.EX2 R12, R12 ;  /* 0x0000000c000c7308 */ /* 0x000e620000000800 */
[----:B------:R-:W-:-:S01]  /*c830*/  FFMA.FTZ R72, R72, UR21, -R129 ;  /* 0x0000001548487c23 */ /* 0x000fc20008010881 */
[--C-:B------:R-:W-:Y:S01]  /*c840*/  FFMA.FTZ R73, R73, UR21, -R129.reuse ;  /* 0x0000001549497c23 */ /* 0x100fe20008010881 */
[----:B------:R-:W-:-:S01]  /*c850*/  FFMA.FTZ R76, R76, UR21, -R129 ;  /* 0x000000154c4c7c23 */ /* 0x000fc20008010881 */
[----:B------:R-:W-:Y:S01]  /*c860*/  QGMMA.64x64x32.F32.E4M3.E4M3 R24, R140, gdesc[UR4], R24, gsb0 ;  /* 0x00e000048c187df3 */ /* 0x000fe20008000818 */
        /* <DEDUP_REMOVED lines=38> */
[----:B------:R-:W-:Y:S01]  /*cad0*/  UIADD3 UR6, UR10, 0x200, URZ ;  /* 0x000002000a067890 */ /* 0x000fe2000fffe03f */
[--C-:B------:R-:W-:Y:S01]  /*cae0*/  FFMA.FTZ R103, R103, UR21, -R125.reuse ;  /* 0x0000001567677c23 */ /* 0x100fe2000801087d */
[----:B------:R-:W-:-:S01]  /*caf0*/  FFMA.FTZ R74, R74, UR21, -R125 ;  /* 0x000000154a4a7c23 */ /* 0x000fc2000801087d */
[----:B------:R-:W-:Y:S01]  /*cb00*/  UMOV UR7, 0xc0000010 ;  /* 0xc000001000077882 */ /* 0x000fe20000000000 */
        /* <DEDUP_REMOVED lines=20> */
[----:B------:R-:W-:-:S05]  /*cc50*/  FFMA.FTZ R71, R71, UR21, -R125 ;  /* 0x0000001547477c23 */ /* 0x000fca000801087d */
        /* <DEDUP_REMOVED lines=8> */
[----:B------:R-:W-:Y:S06]  /*cce0*/  QGMMA.64x64x32.F32.E4M3.E4M3 R24, R136, gdesc[UR4], R24, gsb0 ;  /* 0x00e0000488187df3 */ /* 0x000fec0008000818 */
        /* <DEDUP_REMOVED lines=141> */
.L_x_11446:
        /* <DEDUP_REMOVED lines=81> */
[----:B------:R-:W-:Y:S06]  /*dad0*/  @P1 BRA `(.L_x_11447) ;  /* 0xffffffd000f41947 */ /* 0x000fec000383ffff */
.L_x_11437:
        /* <DEDUP_REMOVED lines=10> */
.L_x_11466:
[----:B------:R-:W-:-:S04]  /*db80*/  UIADD3 UR39, UR25, 0x1, URZ ;  /* 0x0000000119277890 */ /* 0x000fc8000fffe03f */
[----:B------:R-:W-:-:S04]  /*db90*/  UISETP.NE.AND UP2, UPT, UR39, 0x2, UPT ;  /* 0x000000022700788c */ /* 0x000fc8000bf45270 */
[----:B------:R-:W-:Y:S02]  /*dba0*/  USEL UR37, URZ, 0x1, UP2 ;  /* 0x000000013f257887 */ /* 0x000fe40009000000 */
[----:B------:R-:W-:Y:S02]  /*dbb0*/  USEL UR39, UR39, URZ, UP2 ;  /* 0x0000003f27277287 */ /* 0x000fe40009000000 */
[----:B------:R-:W-:Y:S01]  /*dbc0*/  ULOP3.LUT UR37, UR26, UR37, URZ, 0x3c, !UPT ;  /* 0x000000251a257292 */ /* 0x000fe2000f8e3c3f */
[----:B------:R-:W-:Y:S11]  /*dbd0*/  @!P0 BRA `(.L_x_11449) ;  /* 0x0000000000048947 */ /* 0x000ff60003800000 */
[----:B------:R-:W-:Y:S01]  /*dbe0*/  BPT.TRAP 0x1 ;  /* 0x000000040000795c */ /* 0x000fe20000300000 */
.L_x_11449:
[----:B------:R-:W-:Y:S01]  /*dbf0*/  ULEA UR6, UR39, UR45, 0x3 ;  /* 0x0000002d27067291 */ /* 0x000fe2000f8e183f */
[----:B------:R-:W-:-:S05]  /*dc00*/  IMAD.U32 R9, RZ, RZ, UR37 ;  /* 0x00000025ff097e24 */ /* 0x000fca000f8e00ff */
[----:B------:R-:W-:-:S04]  /*dc10*/  SHF.L.U32 R9, R9, 0x1f, RZ ;  /* 0x0000001f09097819 */ /* 0x000fc800000006ff */
[----:B------:R0:W1:Y:S01]  /*dc20*/  SYNCS.PHASECHK.TRANS64.TRYWAIT P1, [UR6+0x13230], R9 ;  /* 0x01323009ff0075a7 */ /* 0x0000620008020146 */
[----:B------:R-:W-:Y:S05]  /*dc30*/  @!P0 BRA `(.L_x_11450) ;  /* 0x0000000000048947 */ /* 0x000fea0003800000 */
[----:B------:R-:W-:Y:S01]  /*dc40*/  BPT.TRAP 0x1 ;  /* 0x000000040000795c */ /* 0x000fe20000300000 */
.L_x_11450:
[----:B-1----:R-:W-:Y:S05]  /*dc50*/  @P1 BRA `(.L_x_11451) ;  /* 0x0000000000081947 */ /* 0x002fea0003800000 */
[----:B------:R-:W1:Y:S02]  /*dc60*/  SYNCS.PHASECHK.TRANS64.TRYWAIT P1, [UR6+0x13230], R9 ;  /* 0x01323009ff0075a7 */ /* 0x000e640008020146 */
[----:B-1----:R-:W-:Y:S05]  /*dc70*/  @!P1 BRA `(.L_x_11452) ;  /* 0x000000a4006c9947 */ /* 0x002fea0003800000 */
.L_x_11451:
        /* <DEDUP_REMOVED lines=64> */
.L_x_11453:
[----:B------:R-:W-:Y:S01]  /*e080*/  ULEA UR11, UR25, UR45, 0x3 ;  /* 0x0000002d190b7291 */ /* 0x000fe2000f8e183f */
[----:B01----:R-:W-:-:S05]  /*e090*/  IMAD.U32 R9, RZ, RZ, UR26 ;  /* 0x0000001aff097e24 */ /* 0x003fca000f8e00ff */
[----:B------:R-:W-:-:S04]  /*e0a0*/  SHF.L.U32 R9, R9, 0x1f, RZ ;  /* 0x0000001f09097819 */ /* 0x000fc800000006ff */
[----:B------:R0:W1:Y:S01]  /*e0b0*/  SYNCS.PHASECHK.TRANS64.TRYWAIT P1, [UR11+0x13250], R9 ;  /* 0x01325009ff0075a7 */ /* 0x000062000802014b */
[----:B------:R-:W-:Y:S05]  /*e0c0*/  @!P0 BRA `(.L_x_11454) ;  /* 0x0000000000048947 */ /* 0x000fea0003800000 */
[----:B------:R-:W-:Y:S01]  /*e0d0*/  BPT.TRAP 0x1 ;  /* 0x000000040000795c */ /* 0x000fe20000300000 */
.L_x_11454:
        /* <DEDUP_REMOVED lines=42> */
.L_x_11455:
        /* <DEDUP_REMOVED lines=10> */
[C---:B------:R-:W-:Y:S01]  /*e420*/  FMUL.FTZ R112, R0.reuse, R113 ;  /* 0x0000007100707220 */ /* 0x040fe20000410000 */
[----:B------:R-:W-:Y:S01]  /*e430*/  PLOP3.LUT P1, PT, PT, PT, UP0, 0x80, 0x0 ;  /* 0x000000000000781c */ /* 0x000fe20003f2f008 */
        /* <DEDUP_REMOVED lines=9> */
[----:B------:R-:W-:Y:S01]  /*e4d0*/  LOP3.LUT P3, RZ, R23, 0x7f, RZ, 0xc0, !PT ;  /* 0x0000007f17ff7812 */ /* 0x000fe2000786c0ff */
[C---:B------:R-:W-:Y:S01]  /*e4e0*/  FMUL.FTZ R119, R0.reuse, R77 ;  /* 0x0000004d00777220 */ /* 0x040fe20000410000 */
[----:B------:R-:W-:Y:S01]  /*e4f0*/  UMOV UR6, UR10 ;  /* 0x0000000a00067c82 */ /* 0x000fe20008000000 */
[----:B01----:R0:W1:Y:S01]  /*e500*/  MUFU.TANH R9, R128 ;  /* 0x0000008000097308 */ /* 0x0030620000002400 */
[----:B------:R-:W-:Y:S01]  /*e510*/  QGMMA.64x64x32.F32.E4M3.E4M3 R24, R152, gdesc[UR4], R24, gsb0 ;  /* 0x00e0000498187df3 */ /* 0x000fe20008000818 */
[----:B------:R-:W-:Y:S01]  /*e520*/  UIADD3 UR6, UR10, 0x80, URZ ;  /* 0x000000800a067890 */ /* 0x000fe2000fffe03f */
[C---:B------:R-:W-:Y:S01]  /*e530*/  FMUL.FTZ R77, R0.reuse, R78 ;  /* 0x0000004e004d7220 */ /* 0x040fe20000410000 */
[----:B------:R-:W-:Y:S01]  /*e540*/  UMOV UR7, 0xc0000010 ;  /* 0xc000001000077882 */ /* 0x000fe20000000000 */
[----:B------:R-:W-:Y:S01]  /*e550*/  FMUL.FTZ R78, R0, R79 ;  /* 0x0000004f004e7220 */ /* 0x000fe20000410000 */
[----:B------:R-:W-:-:S02]  /*e560*/  VIADD R132, R19, UR40 ;  /* 0x0000002813847c36 */ /* 0x000fc40008000000 */
        /* <DEDUP_REMOVED lines=8> */
[----:B------:R-:W-:Y:S02]  /*e5f0*/  IMAD.U32 R57, RZ, RZ, UR39 ;  /* 0x00000027ff397e24 */ /* 0x000fe4000f8e00ff */
        /* <DEDUP_REMOVED lines=96> */
[----:B------:R-:W0:Y:S01]  /*ec00*/  MUFU.TANH R128, R128 ;  /* 0x0000008000807308 */ /* 0x000e220000002400 */
[----:B------:R-:W-:Y:S02]  /*ec10*/  @P2 SHF.R.U32.HI R132, RZ, UR6, R56 ;  /* 0x00000006ff842c19 */ /* 0x000fe40008011638 */
[----:B------:R-:W-:Y:S01]  /*ec20*/  @!P3 LEA R56, R57, UR45, 0x3 ;  /* 0x0000002d3938bc11 */ /* 0x000fe2000f8e18ff */
[----:B------:R-:W-:-:S04]  /*ec30*/  VIADD R57, R69, 0x1 ;  /* 0x0000000145397836 */ /* 0x000fc80000000000 */
[----:B------:R-:W0:Y:S01]  /*ec40*/  MUFU.TANH R81, R81 ;  /* 0x0000005100517308 */ /* 0x000e220000002400 */
[----:B------:R-:W-:-:S05]  /*ec50*/  @!P3 VIADD R56, R56, 0x13240 ;  /* 0x000132403838b836 */ /* 0x000fca0000000000 */
[----:B------:R-:W-:Y:S02]  /*ec60*/  @!P3 PRMT R56, RZ, 0x654, R56 ;  /* 0x00000654ff38b816 */ /* 0x000fe40000000038 */
        /* <DEDUP_REMOVED lines=10> */
[----:B------:R-:W0:Y:S01]  /*ed10*/  MUFU.TANH R87, R87 ;  /* 0x0000005700577308 */ /* 0x000e220000002400 */
[----:B-1----:R-:W-:-:S07]  /*ed20*/  IMAD R56, R18, -0x2, R57 ;  /* 0xfffffffe12387824 */ /* 0x002fce00078e0239 */
[----:B------:R-:W1:Y:S01]  /*ed30*/  MUFU.TANH R58, R58 ;  /* 0x0000003a003a7308 */ /* 0x000e620000002400 */
[C---:B------:R-:W-:Y:S01]  /*ed40*/  VIADD R67, R56.reuse, 0xffffffff ;  /* 0xffffffff38437836 */ /* 0x040fe20000000000 */
[----:B------:R-:W-:-:S06]  /*ed50*/  IADD3 R134, R56, -UR24, R17 ;  /* 0x8000001838867c10 */ /* 0x000fcc000fffe011 */
[----:B------:R-:W0:Y:S01]  /*ed60*/  MUFU.TANH R59, R59 ;  /* 0x0000003b003b7308 */ /* 0x000e220000002400 */
[C---:B------:R-:W-:Y:S02]  /*ed70*/  VIADD R135, R134.reuse, UR23 ;  /* 0x0000001786877c36 */ /* 0x040fe40008000000 */
[----:B------:R-:W-:Y:S02]  /*ed80*/  VIADD R134, R134, UR20 ;  /* 0x0000001486867c36 */ /* 0x000fe40008000000 */
[----:B-----5:R-:W-:-:S03]  /*ed90*/  IMAD.IADD R71, R135, 0x1, R136 ;  /* 0x0000000187477824 */ /* 0x020fc600078e0288 */
        /* <DEDUP_REMOVED lines=14> */
[----:B------:R-:W-:Y:S01]  /*ee80*/  IADD3 R136, R17, -UR24, R136 ;  /* 0x8000001811887c10 */ /* 0x000fe2000fffe088 */
        /* <DEDUP_REMOVED lines=11> */
.L_x_11459:
[----:B------:R-:W-:-:S05]  /*ef40*/  IMAD.U32 R138, RZ, RZ, UR22 ;  /* 0x00000016ff8a7e24 */ /* 0x000fca000f8e00ff */
[----:B------:R-:W-:-:S13]  /*ef50*/  ISETP.NE.AND P1, PT, R138, 0x1, PT ;  /* 0x000000018a00780c */ /* 0x000fda0003f25270 */
[----:B------:R-:W1:Y:S02]  /*ef60*/  @P1 LDC.64 R56, c[0x0][0x9e8] ;  /* 0x00027a00ff381b82 */ /* 0x000e640000000a00 */
[----:B-1----:R-:W-:-:S05]  /*ef70*/  @P1 IMAD.HI.U32 R56, R136, R56, RZ ;  /* 0x0000003888381227 */ /* 0x002fca00078e00ff */
[----:B------:R-:W-:-:S07]  /*ef80*/  @P1 SHF.R.U32.HI R136, RZ, R57, R56 ;  /* 0x00000039ff881219 */ /* 0x000fce0000011638 */
.L_x_11460:
[----:B------:R-:W-:Y:S05]  /*ef90*/  BSYNC B0 ;  /* 0x0000000000007941 */ /* 0x000fea0003800000 */
.L_x_11458:
[----:B------:R-:W-:-:S05]  /*efa0*/  IMAD R136, R136, R138, R67 ;  /* 0x0000008a88887224 */ /* 0x000fca00078e0243 */
[----:B------:R-:W-:Y:S02]  /*efb0*/  VIADDMNMX R71, R136, R138, R71, PT ;  /* 0x0000008a88477246 */ /* 0x000fe40003800147 */
[----:B------:R-:W-:-:S07]  /*efc0*/  VIMNMX R70, R70, R136, !PT ;  /* 0x0000008846467248 */ /* 0x000fce0007fe0100 */
.L_x_11457:
        /* <DEDUP_REMOVED lines=57> */
[----:B0-----:R-:W-:Y:S02]  /*f360*/  FSEL R107, R107, -INF , !P2 ;  /* 0xff8000006b6b7808 */ /* 0x001fe40005000000 */
        /* <DEDUP_REMOVED lines=189> */
.L_x_11463:
[----:B------:R-:W-:-:S05]  /*ff40*/  IMAD.U32 R70, RZ, RZ, UR22 ;  /* 0x00000016ff467e24 */ /* 0x000fca000f8e00ff */
[----:B------:R-:W-:-:S13]  /*ff50*/  ISETP.NE.AND P6, PT, R70, 0x1, PT ;  /* 0x000000014600780c */ /* 0x000fda0003fc5270 */
[----:B------:R-:W0:Y:S02]  /*ff60*/  @P6 LDC.64 R14, c[0x0][0x9e8] ;  /* 0x00027a00ff0e6b82 */ /* 0x000e240000000a00 */
[----:B0-----:R-:W-:-:S05]  /*ff70*/  @P6 IMAD.HI.U32 R14, R10, R14, RZ ;  /* 0x0000000e0a0e6227 */ /* 0x001fca00078e00ff */
[----:B------:R-:W-:-:S07]  /*ff80*/  @P6 SHF.R.U32.HI R10, RZ, R15, R14 ;  /* 0x0000000fff0a6219 */ /* 0x000fce000001160e */
.L_x_11464:
[----:B------:R-:W-:Y:S05]  /*ff90*/  BSYNC B0 ;  /* 0x0000000000007941 */ /* 0x000fea0003800000 */
.L_x_11462:
[----:B------:R-:W-:-:S05]  /*ffa0*/  IMAD R10, R10, R70, R67 ;  /* 0x000000460a0a7224 */ /* 0x000fca00078e0243 */
[----:B------:R-:W-:Y:S02]  /*ffb0*/  VIADDMNMX R135, R10, R70, R135, PT ;  /* 0x000000460a877246 */ /* 0x000fe40003800187 */
[----:B------:R-:W-:-:S07]  /*ffc0*/  VIMNMX R134, R134, R10, !PT ;  /* 0x0000000a86867248 */ /* 0x000fce0007fe0100 */
.L_x_11461:
[----:B------:R-:W-:Y:S01]  /*ffd0*/  ISETP.GT.AND P1, PT, R134, 0x1, !P1 ;  /* 0x000000018600780c */ /* 0x000fe20004f24270 */
[----:B------:R-:W-:Y:S01]  /*ffe0*/  IMAD.U32 R67, RZ, RZ, UR21 ;  /* 0x00000015ff437e24 */ /* 0x000fe2000f8e00ff */
[----:B------:R-:W-:Y:S02]  /*fff0*/  LOP3.LUT P6, RZ, R16, 0x8000000, RZ, 0xc0, !PT ;  /* 0x0800000010ff7812 */ /* 0x000fe400078cc0ff */
[----:B------:R-:W-:Y:S02]  /*10000*/  ISETP.LT.OR P1, PT, R135, 0x2, P1 ;  /* 0x000000028700780c */ /* 0x000fe40000f21670 */
[----:B------:R-:W-:Y:S02]  /*10010*/  ISETP.GT.AND P2, PT, R134, 0x89, !P2 ;  /* 0x000000898600780c */ /* 0x000fe40005744270 */
        /* <DEDUP_REMOVED lines=10> */
[C---:B------:R-:W-:Y:S02]  /*100c0*/  ISETP.GT.AND P1, PT, R134.reuse, 0x9, !P1 ;  /* 0x000000098600780c */ /* 0x040fe40004f24270 */
[C---:B------:R-:W-:Y:S02]  /*100d0*/  ISETP.LT.OR P3, PT, R135.reuse, 0x91, P3 ;  /* 0x000000918700780c */ /* 0x040fe40001f61670 */
[----:B------:R-:W-:Y:S02]  /*100e0*/  ISETP.LT.OR P1, PT, R135, 0xa, P1 ;  /* 0x0000000a8700780c */ /* 0x000fe40000f21670 */
[----:B------:R-:W-:-:S02]  /*100f0*/  ISETP.GT.AND P5, PT, R134, 0x98, !P5 ;  /* 0x000000988600780c */ /* 0x000fc40006fa4270 */
[----:B------:R-:W-:Y:S02]  /*10100*/  FSEL R21, R21, -INF , !P1 ;  /* 0xff80000015157808 */ /* 0x000fe40004800000 */
[----:B------:R-:W-:Y:S02]  /*10110*/  LOP3.LUT P1, RZ, R16, 0x8, RZ, 0xc0, !PT ;  /* 0x0000000810ff7812 */ /* 0x000fe4000782c0ff */
[----:B------:R-:W-:Y:S02]  /*10120*/  ISETP.LT.OR P4, PT, R135, 0x92, P4 ;  /* 0x000000928700780c */ /* 0x000fe40002781670 */
[----:B------:R-:W-:Y:S02]  /*10130*/  ISETP.GT.AND P1, PT, R134, 0x10, !P1 ;  /* 0x000000108600780c */ /* 0x000fe40004f24270 */
[----:B------:R-:W-:Y:S02]  /*10140*/  FSEL R63, R63, -INF , !P3 ;  /* 0xff8000003f3f7808 */ /* 0x000fe40005800000 */
[----:B------:R-:W-:-:S02]  /*10150*/  ISETP.LT.OR P1, PT, R135, 0x11, P1 ;  /* 0x000000118700780c */ /* 0x000fc40000f21670 */
[----:B------:R-:W-:Y:S02]  /*10160*/  ISETP.LT.OR P5, PT, R135, 0x99, P5 ;  /* 0x000000998700780c */ /* 0x000fe40002fa1670 */
[----:B------:R-:W-:Y:S02]  /*10170*/  FSEL R122, R122, -INF , !P1 ;  /* 0xff8000007a7a7808 */ /* 0x000fe40004800000 */
[----:B------:R-:W-:Y:S02]  /*10180*/  LOP3.LUT P1, RZ, R16, 0x10, RZ, 0xc0, !PT ;  /* 0x0000001010ff7812 */ /* 0x000fe4000782c0ff */
[----:B------:R-:W-:Y:S02]  /*10190*/  FSEL R65, R65, -INF , !P5 ;  /* 0xff80000041417808 */ /* 0x000fe40006800000 */
        /* <DEDUP_REMOVED lines=116> */
[----:B------:R-:W-:Y:S01]  /*108e0*/  LOP3.LUT P6, RZ, R16, 0x20, RZ, 0xc0, !PT ;  /* 0x0000002010ff7812 */ /* 0x000fe200078cc0ff */
[----:B------:R-:W0:Y:S01]  /*108f0*/  SHFL.BFLY PT, R10, R9, 0x2, 0x1f ;  /* 0x0c401f00090a7f89 */ /* 0x000e2200000e0000 */
[----:B------:R-:W-:-:S04]  /*10900*/  ISETP.LT.OR P1, PT, R135, 0x61, P1 ;  /* 0x000000618700780c */ /* 0x000fc80000f21670 */
[----:B------:R-:W-:Y:S02]  /*10910*/  FSEL R74, R74, -INF , !P1 ;  /* 0xff8000004a4a7808 */ /* 0x000fe40004800000 */
[----:B------:R-:W-:-:S04]  /*10920*/  LOP3.LUT P1, RZ, R16, 0x4000, RZ, 0xc0, !PT ;  /* 0x0000400010ff7812 */ /* 0x000fc8000782c0ff */
[----:B------:R-:W-:-:S04]  /*10930*/  ISETP.GT.AND P1, PT, R134, 0x61, !P1 ;  /* 0x000000618600780c */ /* 0x000fc80004f24270 */
[----:B------:R-:W-:-:S04]  /*10940*/  ISETP.LT.OR P1, PT, R135, 0x62, P1 ;  /* 0x000000628700780c */ /* 0x000fc80000f21670 */
[----:B------:R-:W-:Y:S02]  /*10950*/  FSEL R75, R75, -INF , !P1 ;  /* 0xff8000004b4b7808 */ /* 0x000fe40004800000 */
[----:B------:R-:W-:Y:S02]  /*10960*/  LOP3.LUT P1, RZ, R16, 0x2000, RZ, 0xc0, !PT ;  /* 0x0000200010ff7812 */ /* 0x000fe4000782c0ff */
[----:B0-----:R-:W-:Y:S02]  /*10970*/  FMNMX.FTZ R15, R9, R10, !PT ;  /* 0x0000000a090f7209 */ /* 0x001fe40007810000 */
[----:B------:R-:W-:-:S03]  /*10980*/  ISETP.GT.AND P1, PT, R134, 0x68, !P1 ;  /* 0x000000688600780c */ /* 0x000fc60004f24270 */
        /* <DEDUP_REMOVED lines=10> */
[----:B------:R-:W-:Y:S01]  /*10a30*/  FFMA.FTZ R67, R10, R67, -8 ;  /* 0xc10000000a437423 */ /* 0x000fe20000010043 */
        /* <DEDUP_REMOVED lines=50> */
[----:B------:R-:W-:Y:S01]  /*10d60*/  FSEL R76, R64, -INF , !P4 ;  /* 0xff800000404c7808 */ /* 0x000fe20006000000 */
[----:B0-----:R-:W-:-:S01]  /*10d70*/  FFMA.FTZ R121, R115, UR21, -R9 ;  /* 0x0000001573797c23 */ /* 0x001fc20008010809 */
[----:B------:R-:W-:Y:S01]  /*10d80*/  FMNMX.FTZ R124, R122, R107, !PT ;  /* 0x0000006b7a7c7209 */ /* 0x000fe20007810000 */
[----:B------:R-:W-:-:S01]  /*10d90*/  FFMA.FTZ R132, R119, UR21, -R9 ;  /* 0x0000001577847c23 */ /* 0x000fc20008010809 */
[--C-:B------:R-:W-:Y:S01]  /*10da0*/  FFMA.FTZ R134, R128, UR21, -R9.reuse ;  /* 0x0000001580867c23 */ /* 0x100fe20008010809 */
        /* <DEDUP_REMOVED lines=27> */
[----:B------:R0:W-:Y:S02]  /*10f60*/  MUFU.EX2 R111, R121 ;  /* 0x00000079006f7308 */ /* 0x0001e40000000800 */
        /* <DEDUP_REMOVED lines=47> */
[----:B------:R-:W-:Y:S01]  /*11260*/  MUFU.EX2 R112, R112 ;  /* 0x0000007000707308 */ /* 0x000fe20000000800 */
[----:B------:R-:W0:Y:S07]  /*11270*/  SHFL.BFLY PT, R128, R121, 0x2, 0x1f ;  /* 0x0c401f0079807f89 */ /* 0x000e2e00000e0000 */
[----:B------:R-:W-:Y:S08]  /*11280*/  MUFU.EX2 R116, R116 ;  /* 0x0000007400747308 */ /* 0x000ff00000000800 */
[----:B------:R-:W-:Y:S08]  /*11290*/  MUFU.EX2 R88, R88 ;  /* 0x0000005800587308 */ /* 0x000ff00000000800 */
[----:B------:R-:W-:Y:S01]  /*112a0*/  MUFU.EX2 R89, R89 ;  /* 0x0000005900597308 */ /* 0x000fe20000000800 */
[----:B0-----:R-:W-:Y:S01]  /*112b0*/  FMNMX.FTZ R125, R121, R128, !PT ;  /* 0x00000080797d7209 */ /* 0x001fe20007810000 */
[--C-:B------:R-:W-:Y:S01]  /*112c0*/  FFMA.FTZ R128, R130, UR21, -R9.reuse ;  /* 0x0000001582807c23 */ /* 0x100fe20008010809 */
[----:B------:R-:W-:-:S01]  /*112d0*/  FFMA.FTZ R121, R131, UR21, -R9 ;  /* 0x0000001583797c23 */ /* 0x000fc20008010809 */
[----:B------:R-:W-:-:S02]  /*112e0*/  FSEL R130, R10, RZ, P1 ;  /* 0x000000ff0a827208 */ /* 0x000fc40000800000 */
[----:B-1----:R-:W0:Y:S02]  /*112f0*/  SHFL.BFLY PT, R132, R125, 0x1, 0x1f ;  /* 0x0c201f007d847f89 */ /* 0x002e2400000e0000 */
        /* <DEDUP_REMOVED lines=33> */
[----:B------:R-:W-:-:S01]  /*11510*/  FADD.FTZ R131, R15, R132 ;  /* 0x000000840f837221 */ /* 0x000fc20000010000 */
        /* <DEDUP_REMOVED lines=32> */
[----:B------:R-:W1:Y:S01]  /*11720*/  MUFU.EX2 R122, R122 ;  /* 0x0000007a007a7308 */ /* 0x000e620000000800 */
[----:B--2---:R-:W-:-:S07]  /*11730*/  FADD.FTZ R4, R20, R5 ;  /* 0x0000000514047221 */ /* 0x004fce0000010000 */
[----:B------:R2:W-:Y:S01]  /*11740*/  MUFU.EX2 R8, R118 ;  /* 0x0000007600087308 */ /* 0x0005e20000000800 */
[----:B0-----:R-:W-:-:S07]  /*11750*/  FADD.FTZ R5, R21, R4 ;  /* 0x0000000415057221 */ /* 0x001fce0000010000 */
[----:B------:R-:W0:Y:S01]  /*11760*/  MUFU.EX2 R123, R123 ;  /* 0x0000007b007b7308 */ /* 0x000e220000000800 */
[----:B--2---:R-:W-:-:S01]  /*11770*/  FADD.FTZ R118, R12, R131 ;  /* 0x000000830c767221 */ /* 0x004fc20000010000 */
[----:B-1----:R-:W-:-:S03]  /*11780*/  FADD.FTZ R4, R122, R5 ;  /* 0x000000057a047221 */ /* 0x002fc60000010000 */
[----:B------:R-:W-:-:S03]  /*11790*/  FADD.FTZ R131, R57, R118 ;  /* 0x0000007639837221 */ /* 0x000fc60000010000 */
[----:B------:R-:W1:Y:S01]  /*117a0*/  MUFU.EX2 R126, R126 ;  /* 0x0000007e007e7308 */ /* 0x000e620000000800 */
[----:B------:R-:W-:-:S04]  /*117b0*/  FADD.FTZ R118, R56, R131 ;  /* 0x0000008338767221 */ /* 0x000fc80000010000 */
[----:B------:R-:W-:-:S03]  /*117c0*/  FADD.FTZ R118, R67, R118 ;  /* 0x0000007643767221 */ /* 0x000fc60000010000 */
[----:B------:R-:W2:Y:S01]  /*117d0*/  MUFU.EX2 R106, R106 ;  /* 0x0000006a006a7308 */ /* 0x000ea20000000800 */
[----:B------:R-:W-:-:S01]  /*117e0*/  FADD.FTZ R5, R69, R118 ;  /* 0x0000007645057221 */ /* 0x000fc20000010000 */
[----:B0-----:R-:W-:-:S03]  /*117f0*/  FADD.FTZ R131, R123, R4 ;  /* 0x000000047b837221 */ /* 0x001fc60000010000 */
[----:B------:R-:W-:-:S03]  /*11800*/  FADD.FTZ R4, R120, R5 ;  /* 0x0000000578047221 */ /* 0x000fc60000010000 */
        /* <DEDUP_REMOVED lines=113> */
.L_x_11465:
        /* <DEDUP_REMOVED lines=42> */
[----:B------:R-:W-:Y:S01]  /*121c0*/  VIADD R3, R3, 0xffffffff ;  /* 0xffffffff03037836 */ /* 0x000fe20000000000 */
        /* <DEDUP_REMOVED lines=39> */
.L_x_11448:
[----:B------:R-:W-:Y:S06]  /*12440*/  BAR.ARV 0x8, 0x200 ;  /* 0x0208000000007b1d */ /* 0x000fec0000002000 */
[----:B------:R-:W-:Y:S05]  /*12450*/  @!P0 BRA `(.L_x_11467) ;  /* 0x0000000000048947 */ /* 0x000fea0003800000 */
[----:B------:R-:W-:Y:S01]  /*12460*/  BPT.TRAP 0x1 ;  /* 0x000000040000795c */ /* 0x000fe20000300000 */
.L_x_11467:
[----:B------:R-:W-:Y:S01]  /*12470*/  ULEA UR14, UR39, UR45, 0x3 ;  /* 0x0000002d270e7291 */ /* 0x000fe2000f8e183f */
[----:B------:R-:W-:-:S05]  /*12480*/  IMAD.U32 R0, RZ, RZ, UR37 ;  /* 0x00000025ff007e24 */ /* 0x000fca000f8e00ff */
[----:B------:R-:W-:-:S04]  /*12490*/  SHF.L.U32 R0, R0, 0x1f, RZ ;  /* 0x0000001f00007819 */ /* 0x000fc800000006ff */
[----:B------:R0:W1:Y:S01]  /*124a0*/  SYNCS.PHASECHK.TRANS64.TRYWAIT P1, [UR14+0x13250], R0 ;  /* 0x01325000ff0075a7 */ /* 0x000062000802014e */
[----:B------:R-:W-:Y:S05]  /*124b0*/  @!P0 BRA `(.L_x_11468) ;  /* 0x0000000000048947 */ /* 0x000fea0003800000 */
[----:B------:R-:W-:Y:S01]  /*124c0*/  BPT.TRAP 0x1 ;  /* 0x000000040000795c */ /* 0x000fe20000300000 */
.L_x_11468:
[----:B-1----:R-:W-:Y:S05]  /*124d0*/  @P1 BRA `(.L_x_11469) ;  /* 0x0000000000081947 */ /* 0x002fea0003800000 */
[----:B------:R-:W1:Y:S02]  /*124e0*/  SYNCS.PHASECHK.TRANS64.TRYWAIT P1, [UR14+0x13250], R0 ;  /* 0x01325000ff0075a7 */ /* 0x000e64000802014e */
[----:B-1----:R-:W-:Y:S05]  /*124f0*/  @!P1 BRA `(.L_x_11470) ;  /* 0x0000005c007c9947 */ /* 0x002fea0003800000 */
.L_x_11469:
[----:B------:R-:W-:Y:S01]  /*12500*/  ULDC.64 UR4, c[0x0][0x9a0] ;  /* 0x0002680000047ab9 */ /* 0x000fe20000000a00 */
[----:B------:R-:W-:Y:S01]  /*12510*/  UIADD3 UR45, UR45, 0x1000, URZ ;  /* 0x000010002d2d7890 */ /* 0x000fe2000fffe03f */
[----:B------:R-:W-:Y:S01]  /*12520*/  WARPGROUP.ARRIVE ;  /* 0x00000000000079c5 */ /* 0x000fe20000000000 */
[----:B------:R-:W-:Y:S01]  /*12530*/  UISETP.NE.U32.AND UP0, UPT, UR4, URZ, UPT ;  /* 0x0000003f0400728c */ /* 0x000fe2000bf05070 */
[----:B01----:R-:W-:Y:S01]  /*12540*/  IMAD.MOV.U32 R0, RZ, RZ, 0x3f800000 ;  /* 0x3f800000ff007424 */ /* 0x003fe200078e00ff */
        /* <DEDUP_REMOVED lines=10> */
[----:B------:R-:W-:Y:S02]  /*125f0*/  UIMAD UR10, UR39, 0x280, UR45 ;  /* 0x00000280270a78a4 */ /* 0x000fe4000f8e022d */
[----:B------:R-:W-:Y:S01]  /*12600*/  @UP0 UIMAD UR8, UR41, UR11, UR8 ;  /* 0x0000000b290802a4 */ /* 0x000fe2000f8e0208 */
[----:B------:R-:W-:-:S02]  /*12610*/  @UP0 ULDC.64 UR12, c[0x0][0x9d0] ;  /* 0x00027400000c0ab9 */ /* 0x000fc40000000a00 */
[----:B------:R-:W-:Y:S01]  /*12620*/  UMOV UR11, 0xc0000010 ;  /* 0xc0000010000b7882 */ /* 0x000fe20000000000 */
[----:B------:R-:W-:Y:S02]  /*12630*/  @UP0 UIMAD UR9, UR9, UR12, URZ ;  /* 0x0000000c090902a4 */ /* 0x000fe4000f8e023f */
[----:B------:R-:W-:-:S07]  /*12640*/  @UP0 UIADD3 UR7, UR7, UR8, URZ ;  /* 0x0000000807070290 */ /* 0x000fce000fffe03f */
[----:B------:R-:W-:Y:S01]  /*12650*/  QGMMA.64x64x32.F32.E4M3.E4M3 R24, R152, gdesc[UR8], R24, gsb0 ;  /* 0x00e0000898187df3 */ /* 0x000fe20008000818 */
[----:B------:R-:W-:Y:S02]  /*12660*/  @UP0 UIMAD UR9, UR42, UR13, UR9 ;  /* 0x0000000d2a0902a4 */ /* 0x000fe4000f8e0209 */
[----:B------:R-:W-:-:S04]  /*12670*/  @UP0 UIMAD.WIDE.U32 UR6, UR42, UR12, UR6 ;  /* 0x0000000c2a0602a5 */ /* 0x000fc8000f8e0006 */
[----:B------:R-:W-:Y:S02]  /*12680*/  @UP0 UIADD3 UR7, UR7, UR9, URZ ;  /* 0x0000000907070290 */ /* 0x000fe4000fffe03f */
[----:B------:R-:W-:-:S04]  /*12690*/  @UP0 ULEA UR4, UP1, UR6, UR4, 0x2 ;  /* 0x0000000406040291 */ /* 0x000fc8000f82103f */
[----:B------:R-:W-:Y:S02]  /*126a0*/  @UP0 ULEA.HI.X UR5, UR6, UR5, UR7, 0x2, UP1 ;  /* 0x0000000506050291 */ /* 0x000fe400088f1407 */
[----:B------:R-:W-:-:S04]  /*126b0*/  IMAD.U32 R6, RZ, RZ, UR4 ;  /* 0x00000004ff067e24 */ /* 0x000fc8000f8e00ff */
[----:B------:R-:W-:Y:S01]  /*126c0*/  IMAD.U32 R7, RZ, RZ, UR5 ;  /* 0x00000005ff077e24 */ /* 0x000fe2000f8e00ff */
[----:B------:R-:W-:-:S04]  /*126d0*/  UIADD3 UR4, UR10, 0x80, URZ ;  /* 0x000000800a047890 */ /* 0x000fc8000fffe03f */
[----:B------:R0:W2:Y:S01]  /*126e0*/  @P1 LDG.E R0, desc[UR48][R6.64] ;  /* 0x0000003006001981 */ /* 0x0000a2000c1e1900 */
[----:B------:R-:W-:Y:S02]  /*126f0*/  UMOV UR7, 0xc0000010 ;  /* 0xc000001000077882 */ /* 0x000fe40000000000 */
[----:B------:R-:W-:Y:S01]  /*12700*/  UMOV UR6, UR4 ;  /* 0x0000000400067c82 */ /* 0x000fe20008000000 */
[----:B------:R-:W-:Y:S02]  /*12710*/  WARPGROUP.DEPBAR.LE gsb0, 0x0 ;  /* 0x00008000000079c5 */ /* 0x000fe40000010000 */
[----:B------:R-:W-:-:S06]  /*12720*/  WARPGROUP.ARRIVE ;  /* 0x00000000000079c5 */ /* 0x000fcc0000000000 */
[----:B------:R-:W-:Y:S01]  /*12730*/  QGMMA.64x64x32.F32.E4M3.E4M3 R24, R148, gdesc[UR4], R24, gsb0 ;  /* 0x00e0000494187df3 */ /* 0x000fe20008000818 */
[----:B------:R-:W-:Y:S01]  /*12740*/  UIADD3 UR4, UR10, 0x100, URZ ;  /* 0x000001000a047890 */ /* 0x000fe2000fffe03f */
[----:B------:R-:W-:-:S06]  /*12750*/  UMOV UR7, 0xc0000010 ;  /* 0xc000001000077882 */ /* 0x000fcc0000000000 */
[----:B------:R-:W-:Y:S01]  /*12760*/  UMOV UR6, UR4 ;  /* 0x0000000400067c82 */ /* 0x000fe20008000000 */
[----:B------:R-:W-:Y:S02]  /*12770*/  WARPGROUP.DEPBAR.LE gsb0, 0x0 ;  /* 0x00008000000079c5 */ /* 0x000fe40000010000 */
[----:B------:R-:W-:-:S06]  /*12780*/  WARPGROUP.ARRIVE ;  /* 0x00000000000079c5 */ /* 0x000fcc0000000000 */
[----:B------:R-:W-:Y:S01]  /*12790*/  QGMMA.64x64x32.F32.E4M3.E4M3 R24, R144, gdesc[UR4], R24, gsb0 ;  /* 0x00e0000490187df3 */ /* 0x000fe20008000818 */
[----:B------:R-:W-:Y:S01]  /*127a0*/  UIADD3 UR4, UR10, 0x180, URZ ;  /* 0x000001800a047890 */ /* 0x000fe2000fffe03f */
[----:B------:R-:W-:-:S06]  /*127b0*/  UMOV UR7, 0xc0000010 ;  /* 0xc000001000077882 */ /* 0x000fcc0000000000 */
[----:B------:R-:W-:Y:S01]  /*127c0*/  UMOV UR6, UR4 ;  /* 0x0000000400067c82 */ /* 0x000fe20008000000 */
[----:B------:R-:W1:Y:S04]  /*127d0*/  SHFL.BFLY PT, R8, R5, 0x2, 0x1f ;  /* 0x0c401f0005087f89 */ /* 0x000e6800000e0000 */
[----:B0-----:R-:W0:Y:S01]  /*127e0*/  SHFL.BFLY PT, R7, R4, 0x2, 0x1f ;  /* 0x0c401f0004077f89 */ /* 0x001e2200000e0000 */
[----:B------:R-:W-:Y:S02]  /*127f0*/  WARPGROUP.DEPBAR.LE gsb0, 0x0 ;  /* 0x00008000000079c5 */ /* 0x000fe40000010000 */
[----:B------:R-:W-:-:S06]  /*12800*/  WARPGROUP.ARRIVE ;  /* 0x00000000000079c5 */ /* 0x000fcc0000000000 */
[----:B------:R-:W-:Y:S01]  /*12810*/  QGMMA.64x64x32.F32.E4M3.E4M3 R24, R140, gdesc[UR4], R24, gsb0 ;  /* 0x00e000048c187df3 */ /* 0x000fe20008000818 */
[----:B-1----:R-:W-:-:S01]  /*12820*/  FADD.FTZ R8, R8, R5 ;  /* 0x0000000508087221 */ /* 0x002fc20000010000 */
[----:B------:R-:W-:Y:S01]  /*12830*/  UIADD3 UR10, UR10, 0x200, URZ ;  /* 0x000002000a0a7890 */ /* 0x000fe2000fffe03f */
[----:B0-----:R-:W-:-:S01]  /*12840*/  FADD.FTZ R7, R7, R4 ;  /* 0x0000000407077221 */ /* 0x001fc20000010000 */
[----:B------:R-:W-:Y:S02]  /*12850*/  UMOV UR11, 0xc0000010 ;  /* 0xc0000010000b7882 */ /* 0x000fe40000000000 */
[----:B------:R-:W0:Y:S04]  /*12860*/  SHFL.BFLY PT, R3, R8, 0x1, 0x1f ;  /* 0x0c201f0008037f89 */ /* 0x000e2800000e0000 */
        /* <DEDUP_REMOVED lines=12> */
[----:B------:R0:W-:Y:S01]  /*12930*/  @P1 MUFU.RCP R3, R13 ;  /* 0x0000000d00031308 */ /* 0x0001e20000001000 */
[----:B------:R-:W-:Y:S01]  /*12940*/  FSETP.NE.FTZ.AND P1, PT, R14, RZ, PT ;  /* 0x000000ff0e00720b */ /* 0x000fe20003f35000 */
[----:B------:R-:W-:-:S08]  /*12950*/  IMAD.MOV.U32 R11, RZ, RZ, RZ ;  /* 0x000000ffff0b7224 */ /* 0x000fd000078e00ff */
[----:B------:R-:W1:Y:S08]  /*12960*/  @P2 MUFU.LG2 R7, R15 ;  /* 0x0000000f00072308 */ /* 0x000e700000000c00 */
[----:B------:R-:W3:Y:S08]  /*12970*/  @P3 MUFU.LG2 R12, R17 ;  /* 0x00000011000c3308 */ /* 0x000ef00000000c00 */
[----:B------:R-:W4:Y:S01]  /*12980*/  @P1 MUFU.RCP R11, R14 ;  /* 0x0000000e000b1308 */ /* 0x000f220000001000 */
[----:B------:R-:W-:-:S02]  /*12990*/  IMAD.U32 R8, RZ, RZ, UR21 ;  /* 0x00000015ff087e24 */ /* 0x000fc4000f8e00ff */
[----:B------:R-:W-:Y:S02]  /*129a0*/  IMAD.U32 R5, RZ, RZ, UR21 ;  /* 0x00000015ff057e24 */ /* 0x000fe4000f8e00ff */
[----:B0-----:R-:W-:Y:S01]  /*129b0*/  @P3 FMUL.FTZ R13, R8, 0.69314718246459960938 ;  /* 0x3f317218080d3820 */ /* 0x001fe20000410000 */
[----:B-1----:R-:W-:Y:S01]  /*129c0*/  @P2 FMUL.FTZ R8, R7, 0.69314718246459960938 ;  /* 0x3f31721807082820 */ /* 0x002fe20000410000 */
[----:B------:R-:W-:Y:S01]  /*129d0*/  @P2 FMUL.FTZ R5, R5, 0.69314718246459960938 ;  /* 0x3f31721805052820 */ /* 0x000fe20000410000 */
[----:B---3--:R-:W-:Y:S01]  /*129e0*/  @P3 FMUL.FTZ R12, R12, 0.69314718246459960938 ;  /* 0x3f3172180c0c3820 */ /* 0x008fe20000410000 */
[----:B------:R-:W-:Y:S02]  /*129f0*/  IMAD.MOV.U32 R6, RZ, RZ, -0x800000 ;  /* 0xff800000ff067424 */ /* 0x000fe400078e00ff */
[----:B------:R-:W-:Y:S01]  /*12a00*/  @P2 FFMA.FTZ R6, R5, R10, R8 ;  /* 0x0000000a05062223 */ /* 0x000fe20000010008 */
[----:B------:R-:W-:Y:S02]  /*12a10*/  IMAD.MOV.U32 R4, RZ, RZ, -0x800000 ;  /* 0xff800000ff047424 */ /* 0x000fe400078e00ff */
[----:B------:R-:W-:Y:S01]  /*12a20*/  @P3 FFMA.FTZ R4, R13, R9, R12 ;  /* 0x000000090d043223 */ /* 0x000fe2000001000c */
[-C--:B--2---:R-:W-:Y:S01]  /*12a30*/  FMUL.FTZ R3, R3, R0.reuse ;  /* 0x0000000003037220 */ /* 0x084fe20000410000 */
[----:B----4-:R-:W-:Y:S01]  /*12a40*/  FMUL.FTZ R11, R11, R0 ;  /* 0x000000000b0b7220 */ /* 0x010fe20000410000 */
[----:B------:R-:W-:-:S02]  /*12a50*/  WARPGROUP.DEPBAR.LE gsb0, 0x0 ;  /* 0x00008000000079c5 */ /* 0x000fc40000010000 */
[----:B------:R-:W-:Y:S05]  /*12a60*/  @!P0 BRA `(.L_x_11471) ;  /* 0x0000000000048947 */ /* 0x000fea0003800000 */
[----:B------:R-:W-:Y:S01]  /*12a70*/  BPT.TRAP 0x1 ;  /* 0x000000040000795c */ /* 0x000fe20000300000 */
.L_x_11471:
        /* <DEDUP_REMOVED lines=9> */
[----:B------:R-:W-:Y:S01]  /*12b10*/  FMUL.FTZ R29, R32, R3 ;  /* 0x00000003201d7220 */ /* 0x000fe20000410000 */
[----:B------:R-:W-:Y:S01]  /*12b20*/  FMUL.FTZ R33, R26, R11 ;  /* 0x0000000b1a217220 */ /* 0x000fe20000410000 */
        /* <DEDUP_REMOVED lines=31> */
.L_x_11397:
[----:B------:R-:W0:Y:S01]  /*12d20*/  S2R R0, SR_CgaCtaId ;  /* 0x0000000000007919 */ /* 0x000e220000008800 */
[----:B------:R-:W-:Y:S01]  /*12d30*/  MOV R7, 0x400 ;  /* 0x0000040000077802 */ /* 0x000fe20000000f00 */
[----:B------:R-:W-:Y:S01]  /*12d40*/  VIADD R27, R23, 0xffffff80 ;  /* 0xffffff80171b7836 */ /* 0x000fe20000000000 */
[----:B------:R-:W-:Y:S01]  /*12d50*/  BSSY B0, `(.L_x_11472) ;  /* 0x0000184000007945 */ /* 0x000fe20003800000 */
[----:B------:R-:W-:Y:S03]  /*12d60*/  BAR.SYNC.DEFER_BLOCKING 0x5, 0x200 ;  /* 0x0148000000007b1d */ /* 0x000fe60000010000 */
[----:B------:R-:W-:-:S04]  /*12d70*/  SHF.R.S32.HI R34, RZ, 0x1f, R27 ;  /* 0x0000001fff227819 */ /* 0x000fc8000001141b */
[----:B------:R-:W-:-:S04]  /*12d80*/  LEA.HI R5, R34, R27, RZ, 0x3 ;  /* 0x0000001b22057211 */ /* 0x000fc800078f18ff */
[----:B------:R-:W-:Y:S02]  /*12d90*/  LOP3.LUT R8, R5, 0xfffffff8, RZ, 0xc0, !PT ;  /* 0xfffffff805087812 */ /* 0x000fe400078ec0ff */
[----:B------:R-:W-:-:S03]  /*12da0*/  SHF.R.S32.HI R5, RZ, 0x3, R5 ;  /* 0x00000003ff057819 */ /* 0x000fc60000011405 */
[----:B------:R-:W-:Y:S01]  /*12db0*/  IMAD.IADD R8, R27, 0x1, -R8 ;  /* 0x000000011b087824 */ /* 0x000fe200078e0a08 */
[----:B0-----:R-:W-:-:S05]  /*12dc0*/  LEA R7, R0, R7, 0x18 ;  /* 0x0000000700077211 */ /* 0x001fca00078ec0ff */
[----:B------:R-:W0:Y:S02]  /*12dd0*/  LDS R0, [R7+0x132d0] ;  /* 0x0132d00007007984 */ /* 0x000e240000000800 */
[----:B0-----:R-:W-:Y:S01]  /*12de0*/  R2UR UR4, R0 ;  /* 0x00000000000472ca */ /* 0x001fe200000e0000 */
[----:B------:R-:W-:-:S05]  /*12df0*/  IMAD.SHL.U32 R0, R8, 0x8, RZ ;  /* 0x0000000808007824 */ /* 0x000fca00078e00ff */
[----:B------:R-:W-:Y:S01]  /*12e00*/  SHF.R.S32.HI R3, RZ, 0x1f, R0 ;  /* 0x0000001fff037819 */ /* 0x000fe20000011400 */
[----:B------:R-:W-:Y:S06]  /*12e10*/  BAR.ARV 0x4, 0x200 ;  /* 0x0108000000007b1d */ /* 0x000fec0000002000 */
[----:B------:R-:W-:Y:S05]  /*12e20*/  @P0 BRA `(.L_x_11473) ;  /* 0x0000001000080947 */ /* 0x000fea0003800000 */
[----:B------:R-:W-:Y:S01]  /*12e30*/  IMAD.SHL.U32 R10, R23, 0x4, RZ ;  /* 0x00000004170a7824 */ /* 0x000fe200078e00ff */
[----:B------:R-:W-:Y:S01]  /*12e40*/  ULDC.64 UR6, c[0x4][0x38] ;  /* 0x01000e0000067ab9 */ /* 0x000fe20000000a00 */
[----:B------:R-:W0:Y:S01]  /*12e50*/  S2R R48, SR_SWINHI ;  /* 0x0000000000307919 */ /* 0x000e220000002f00 */
[----:B------:R-:W-:Y:S02]  /*12e60*/  F2FP.BF16.F32.PACK_AB R54, R54, R9 ;  /* 0x000000093636723e */ /* 0x000fe400000010ff */
[----:B------:R-:W-:Y:S01]  /*12e70*/  F2FP.BF16.F32.PACK_AB R15, R46, R15 ;  /* 0x0000000f2e0f723e */ /* 0x000fe200000010ff */
[----:B------:R-:W1:Y:S01]  /*12e80*/  LDC R9, c[0x0][0xbe8] ;  /* 0x0002fa00ff097b82 */ /* 0x000e620000000800 */
[----:B------:R-:W-:Y:S02]  /*12e90*/  LOP3.LUT R10, R10, 0xc, RZ, 0xc0, !PT ;  /* 0x0000000c0a0a7812 */ /* 0x000fe400078ec0ff */
        /* <DEDUP_REMOVED lines=9> */
[----:B------:R-:W-:Y:S02]  /*12f30*/  LEA.HI R34, R34, R27, RZ, 0x7 ;  /* 0x0000001b22227211 */ /* 0x000fe400078f38ff */
[----:B------:R-:W-:Y:S02]  /*12f40*/  F2FP.BF16.F32.PACK_AB R29, R36, R29 ;  /* 0x0000001d241d723e */ /* 0x000fe400000010ff */
[----:B------:R-:W-:Y:S02]  /*12f50*/  F2FP.BF16.F32.PACK_AB R28, R37, R28 ;  /* 0x0000001c251c723e */ /* 0x000fe400000010ff */
[----:B------:R-:W-:Y:S02]  /*12f60*/  F2FP.BF16.F32.PACK_AB R26, R39, R26 ;  /* 0x0000001a271a723e */ /* 0x000fe400000010ff */
[----:B------:R-:W-:Y:S01]  /*12f70*/  F2FP.BF16.F32.PACK_AB R55, R55, R12 ;  /* 0x0000000c3737723e */ /* 0x000fe200000010ff */
[----:B------:R-:W-:Y:S01]  /*12f80*/  USHF.R.S32.HI UR12, URZ, 0x1f, UR42 ;  /* 0x0000001f3f0c7899 */ /* 0x000fe2000801142a */
[----:B------:R-:W-:Y:S01]  /*12f90*/  IADD3 R10, P0, R10, UR6, RZ ;  /* 0x000000060a0a7c10 */ /* 0x000fe2000ff1e0ff */
[----:B------:R-:W-:Y:S01]  /*12fa0*/  ULDC.64 UR8, c[0x0][0xb90] ;  /* 0x0002e40000087ab9 */ /* 0x000fe20000000a00 */
[----:B------:R-:W-:Y:S01]  /*12fb0*/  USHF.R.S32.HI UR13, URZ, 0x1f, UR41 ;  /* 0x0000001f3f0d7899 */ /* 0x000fe20008011429 */
[----:B------:R-:W-:Y:S01]  /*12fc0*/  F2FP.BF16.F32.PACK_AB R58, R58, R59 ;  /* 0x0000003b3a3a723e */ /* 0x000fe200000010ff */
[----:B------:R-:W-:Y:S01]  /*12fd0*/  ULDC.64 UR10, c[0x0][0xb98] ;  /* 0x0002e600000a7ab9 */ /* 0x000fe20000000a00 */
[----:B------:R-:W-:-:S05]  /*12fe0*/  IMAD.X R11, RZ, RZ, UR7, P0 ;  /* 0x00000007ff0b7e24 */ /* 0x000fca00080e06ff */
[----:B------:R2:W3:Y:S01]  /*12ff0*/  LDG.E.CONSTANT R17, desc[UR48][R10.64] ;  /* 0x000000300a117981 */ /* 0x0004e2000c1e9900 */
[----:B------:R-:W-:Y:S01]  /*13000*/  BAR.SYNC.DEFER_BLOCKING 0x1, 0x180 ;  /* 0x0046000000007b1d */ /* 0x000fe20000010000 */
[----:B-1----:R-:W-:Y:S01]  /*13010*/  ISETP.NE.AND P2, PT, R9, 0x1, PT ;  /* 0x000000010900780c */ /* 0x002fe20003f45270 */
[----:B------:R-:W-:Y:S01]  /*13020*/  VIADD R64, R19, UR40 ;  /* 0x0000002813407c36 */ /* 0x000fe20008000000 */
[----:B------:R-:W-:Y:S01]  /*13030*/  LOP3.LUT R34, R34, 0xffffff80, RZ, 0xc0, !PT ;  /* 0xffffff8022227812 */ /* 0x000fe200078ec0ff */
[----:B------:R-:W-:Y:S01]  /*13040*/  UIMAD UR5, UR12, UR8, URZ ;  /* 0x000000080c0572a4 */ /* 0x000fe2000f8e023f */
[----:B--2---:R-:W-:Y:S01]  /*13050*/  LOP3.LUT P0, R10, R23, 0x3, RZ, 0xc0, !PT ;  /* 0x00000003170a7812 */ /* 0x004fe2000780c0ff */
[----:B------:R-:W-:Y:S02]  /*13060*/  UIMAD.WIDE.U32 UR6, UR42, UR8, URZ ;  /* 0x000000082a0672a5 */ /* 0x000fe4000f8e003f */
[----:B------:R-:W-:Y:S01]  /*13070*/  IMAD.IADD R27, R27, 0x1, -R34 ;  /* 0x000000011b1b7824 */ /* 0x000fe200078e0a22 */
[----:B------:R-:W-:Y:S01]  /*13080*/  UIMAD UR5, UR42, UR9, UR5 ;  /* 0x000000092a0572a4 */ /* 0x000fe2000f8e0205 */
[----:B------:R-:W-:Y:S01]  /*13090*/  ISETP.EQ.OR P0, PT, R10, 0x3, !P0 ;  /* 0x000000030a00780c */ /* 0x000fe20004702670 */
[----:B------:R-:W-:Y:S01]  /*130a0*/  UIMAD UR8, UR13, UR10, URZ ;  /* 0x0000000a0d0872a4 */ /* 0x000fe2000f8e023f */
[----:B------:R-:W-:-:S02]  /*130b0*/  MOV R10, R7 ;  /* 0x00000007000a7202 */ /* 0x000fc40000000f00 */
[----:B0-----:R-:W-:Y:S01]  /*130c0*/  MOV R11, R48 ;  /* 0x00000030000b7202 */ /* 0x001fe20000000f00 */
[----:B------:R-:W-:Y:S01]  /*130d0*/  UIADD3 UR7, UR7, UR5, URZ ;  /* 0x0000000507077290 */ /* 0x000fe2000fffe03f */
[----:B------:R-:W-:Y:S01]  /*130e0*/  SEL R42, R13, R14, P0 ;  /* 0x0000000e0d2a7207 */ /* 0x000fe20000000000 */
[----:B------:R-:W0:Y:S01]  /*130f0*/  @P2 LDC R62, c[0x0][0xbf0] ;  /* 0x0002fc00ff3e2b82 */ /* 0x000e220000000800 */
[----:B------:R-:W-:Y:S01]  /*13100*/  SEL R44, R14, R13, P0 ;  /* 0x0000000d0e2c7207 */ /* 0x000fe20000000000 */
[----:B------:R-:W-:Y:S01]  /*13110*/  IMAD R13, R5, 0x40, R0 ;  /* 0x00000040050d7824 */ /* 0x000fe200078e0200 */
[----:B------:R-:W-:Y:S01]  /*13120*/  SEL R52, R15, R20, P0 ;  /* 0x000000140f347207 */ /* 0x000fe20000000000 */
[----:B------:R-:W-:Y:S01]  /*13130*/  UIMAD UR8, UR41, UR11, UR8 ;  /* 0x0000000b290872a4 */ /* 0x000fe2000f8e0208 */
[----:B------:R-:W-:Y:S01]  /*13140*/  SEL R56, R20, R15, P0 ;  /* 0x0000000f14387207 */ /* 0x000fe20000000000 */
[--C-:B------:R-:W-:Y:S01]  /*13150*/  IMAD.WIDE R14, R156, 0x2, R10.reuse ;  /* 0x000000029c0e7825 */ /* 0x100fe200078e020a */
[----:B------:R-:W-:Y:S01]  /*13160*/  SEL R46, R30, R31, P0 ;  /* 0x0000001f1e2e7207 */ /* 0x000fe20000000000 */
[----:B------:R-:W-:Y:S01]  /*13170*/  UIMAD.WIDE.U32 UR6, UR41, UR10, UR6 ;  /* 0x0000000a290672a5 */ /* 0x000fe2000f8e0006 */
[----:B------:R-:W-:Y:S01]  /*13180*/  SEL R30, R31, R30, P0 ;  /* 0x0000001e1f1e7207 */ /* 0x000fe20000000000 */
[----:B------:R-:W-:Y:S01]  /*13190*/  IMAD.WIDE R10, R13, 0x2, R10 ;  /* 0x000000020d0a7825 */ /* 0x000fe200078e020a */
[----:B------:R-:W-:Y:S01]  /*131a0*/  IADD3 R31, P3, R14, 0x60, RZ ;  /* 0x000000600e1f7810 */ /* 0x000fe20007f7e0ff */
[----:B------:R-:W-:Y:S01]  /*131b0*/  ULDC UR5, c[0x0][0xa88] ;  /* 0x0002a20000057ab9 */ /* 0x000fe20000000800 */
[----:B------:R-:W-:Y:S01]  /*131c0*/  SEL R38, R21, R24, P0 ;  /* 0x0000001815267207 */ /* 0x000fe20000000000 */
[----:B------:R-:W-:Y:S01]  /*131d0*/  IMAD R47, R9, UR5, RZ ;  /* 0x00000005092f7c24 */ /* 0x000fe2000f8e02ff */
[----:B------:R-:W-:Y:S01]  /*131e0*/  SEL R40, R24, R21, P0 ;  /* 0x0000001518287207 */ /* 0x000fe20000000000 */
[----:B------:R-:W-:Y:S01]  /*131f0*/  IMAD R8, R8, 0x30, R5 ;  /* 0x0000003008087824 */ /* 0x000fe200078e0205 */
[----:B------:R-:W-:Y:S01]  /*13200*/  LOP3.LUT R24, R31, 0x380, RZ, 0xc0, !PT ;  /* 0x000003801f187812 */ /* 0x000fe200078ec0ff */
[----:B------:R-:W-:Y:S01]  /*13210*/  ULDC.64 UR10, c[0x0][0xaf0] ;  /* 0x0002bc00000a7ab9 */ /* 0x000fe20000000a00 */
[----:B------:R-:W-:-:S02]  /*13220*/  IADD3 R21, P4, R14, 0x40, RZ ;  /* 0x000000400e157810 */ /* 0x000fc40007f9e0ff */
[----:B------:R-:W-:Y:S02]  /*13230*/  SHF.R.U64 R24, R24, 0x3, RZ ;  /* 0x0000000318187819 */ /* 0x000fe400000012ff */
[----:B------:R-:W-:Y:S02]  /*13240*/  LOP3.LUT R13, R14, 0x380, RZ, 0xc0, !PT ;  /* 0x000003800e0d7812 */ /* 0x000fe400078ec0ff */
[----:B------:R-:W-:Y:S02]  /*13250*/  LOP3.LUT R24, R24, R31, RZ, 0x3c, !PT ;  /* 0x0000001f18187212 */ /* 0x000fe400078e3cff */
[----:B------:R-:W1:Y:S01]  /*13260*/  @P2 LDC R31, c[0x0][0xbec] ;  /* 0x0002fb00ff1f2b82 */ /* 0x000e620000000800 */
[----:B------:R-:W-:Y:S02]  /*13270*/  LOP3.LUT R20, R21, 0x380, RZ, 0xc0, !PT ;  /* 0x0000038015147812 */ /* 0x000fe400078ec0ff */
[----:B------:R-:W-:Y:S02]  /*13280*/  SHF.R.U64 R13, R13, 0x3, RZ ;  /* 0x000000030d0d7819 */ /* 0x000fe400000012ff */
[----:B------:R-:W-:-:S02]  /*13290*/  SHF.R.U64 R20, R20, 0x3, RZ ;  /* 0x0000000314147819 */ /* 0x000fc400000012ff */
[----:B------:R-:W-:Y:S02]  /*132a0*/  SEL R36, R29, R28, P0 ;  /* 0x0000001c1d247207 */ /* 0x000fe40000000000 */
[----:B------:R-:W-:Y:S02]  /*132b0*/  SEL R28, R28, R29, P0 ;  /* 0x0000001d1c1c7207 */ /* 0x000fe40000000000 */
[----:B------:R-:W-:Y:S02]  /*132c0*/  SEL R48, R25, R26, P0 ;  /* 0x0000001a19307207 */ /* 0x000fe40000000000 */
[----:B------:R-:W-:Y:S01]  /*132d0*/  SEL R50, R26, R25, P0 ;  /* 0x000000191a327207 */ /* 0x000fe20000000000 */
[----:B------:R-:W-:Y:S01]  /*132e0*/  IMAD.X R25, RZ, RZ, R15, P3 ;  /* 0x000000ffff197224 */ /* 0x000fe200018e060f */
[----:B------:R-:W-:Y:S02]  /*132f0*/  IADD3 R29, P5, R14, 0x20, RZ ;  /* 0x000000200e1d7810 */ /* 0x000fe40007fbe0ff */
[----:B------:R-:W-:-:S02]  /*13300*/  LOP3.LUT R14, R13, R14, RZ, 0x3c, !PT ;  /* 0x0000000e0d0e7212 */ /* 0x000fc400078e3cff */
[----:B------:R-:W-:Y:S01]  /*13310*/  LOP3.LUT R26, R20, R21, RZ, 0x3c, !PT ;  /* 0x00000015141a7212 */ /* 0x000fe200078e3cff */
[--C-:B------:R-:W-:Y:S01]  /*13320*/  IMAD.X R13, RZ, RZ, R15.reuse, P5 ;  /* 0x000000ffff0d7224 */ /* 0x100fe200028e060f */
[----:B------:R-:W-:Y:S02]  /*13330*/  IADD3 R21, P3, R10, 0x3000, RZ ;  /* 0x000030000a157810 */ /* 0x000fe40007f7e0ff */
[----:B------:R-:W-:Y:S02]  /*13340*/  SEL R60, R54, R55, P0 ;  /* 0x00000037363c7207 */ /* 0x000fe40000000000 */
[----:B------:R-:W-:Y:S02]  /*13350*/  SEL R54, R55, R54, P0 ;  /* 0x0000003637367207 */ /* 0x000fe40000000000 */
[----:B------:R-:W-:Y:S01]  /*13360*/  LOP3.LUT P1, RZ, R27, 0x3, RZ, 0xc0, !PT ;  /* 0x000000031bff7812 */ /* 0x000fe2000782c0ff */
[----:B------:R-:W-:Y:S01]  /*13370*/  IMAD.X R27, RZ, RZ, R15, P4 ;  /* 0x000000ffff1b7224 */ /* 0x000fe200020e060f */
[----:B------:R-:W-:Y:S01]  /*13380*/  MOV R55, R14 ;  /* 0x0000000e00377202 */ /* 0x000fe20000000f00 */
[----:B-1----:R-:W-:Y:S01]  /*13390*/  @P2 IMAD.HI.U32 R15, R64, R31, RZ ;  /* 0x0000001f400f2227 */ /* 0x002fe200078e00ff */
[----:B------:R-:W-:-:S02]  /*133a0*/  LOP3.LUT R20, R21, 0x380, RZ, 0xc0, !PT ;  /* 0x0000038015147812 */ /* 0x000fc400078ec0ff */
[----:B------:R-:W-:Y:S01]  /*133b0*/  IADD3 R33, P4, R10, 0x1800, RZ ;  /* 0x000018000a217810 */ /* 0x000fe20007f9e0ff */
[----:B------:R-:W-:Y:S01]  /*133c0*/  IMAD.MOV.U32 R14, RZ, RZ, R64 ;  /* 0x000000ffff0e7224 */ /* 0x000fe200078e0040 */
[----:B------:R-:W-:Y:S02]  /*133d0*/  SHF.R.U64 R20, R20, 0x3, RZ ;  /* 0x0000000314147819 */ /* 0x000fe400000012ff */
[----:B------:R-:W-:Y:S02]  /*133e0*/  LOP3.LUT R12, R29, 0x380, RZ, 0xc0, !PT ;  /* 0x000003801d0c7812 */ /* 0x000fe400078ec0ff */
[----:B------:R-:W-:Y:S02]  /*133f0*/  LOP3.LUT R32, R33, 0x380, RZ, 0xc0, !PT ;  /* 0x0000038021207812 */ /* 0x000fe400078ec0ff */
[----:B0-----:R-:W-:Y:S02]  /*13400*/  @P2 SHF.R.U32.HI R14, RZ, R62, R15 ;  /* 0x0000003eff0e2219 */ /* 0x001fe4000001160f */
[----:B------:R-:W-:-:S02]  /*13410*/  SEL R34, R58, R57, P0 ;  /* 0x000000393a227207 */ /* 0x000fc40000000000 */
[----:B------:R-:W-:Y:S02]  /*13420*/  LOP3.LUT R20, R20, R21, RZ, 0x3c, !PT ;  /* 0x0000001514147212 */ /* 0x000fe400078e3cff */
[----:B------:R-:W-:Y:S02]  /*13430*/  SEL R58, R57, R58, P0 ;  /* 0x0000003a393a7207 */ /* 0x000fe40000000000 */
[----:B------:R-:W-:Y:S02]  /*13440*/  SHF.R.U64 R12, R12, 0x3, RZ ;  /* 0x000000030c0c7819 */ /* 0x000fe400000012ff */
[----:B------:R-:W-:Y:S02]  /*13450*/  SHF.R.U64 R32, R32, 0x3, RZ ;  /* 0x0000000320207819 */ /* 0x000fe400000012ff */
[----:B------:R-:W-:Y:S01]  /*13460*/  MOV R49, R24 ;  /* 0x0000001800317202 */ /* 0x000fe20000000f00 */
[----:B------:R-:W-:Y:S01]  /*13470*/  IMAD.MOV R24, RZ, RZ, -R14 ;  /* 0x000000ffff187224 */ /* 0x000fe200078e0a0e */
[----:B------:R-:W-:-:S02]  /*13480*/  LOP3.LUT R12, R12, R29, RZ, 0x3c, !PT ;  /* 0x0000001d0c0c7212 */ /* 0x000fc400078e3cff */
[----:B------:R-:W-:Y:S01]  /*13490*/  LOP3.LUT R32, R32, R33, RZ, 0x3c, !PT ;  /* 0x0000002120207212 */ /* 0x000fe200078e3cff */
[----:B------:R-:W-:Y:S01]  /*134a0*/  IMAD R37, R9, R24, R64 ;  /* 0x0000001809257224 */ /* 0x000fe200078e0240 */
[----:B------:R-:W-:Y:S01]  /*134b0*/  MOV R51, R26 ;  /* 0x0000001a00337202 */ /* 0x000fe20000000f00 */
[----:B------:R-:W-:Y:S01]  /*134c0*/  IMAD.U32 R26, RZ, RZ, UR8 ;  /* 0x00000008ff1a7e24 */ /* 0x000fe2000f8e00ff */
[----:B------:R-:W-:Y:S01]  /*134d0*/  SHF.R.S32.HI R15, RZ, 0x1f, R14 ;  /* 0x0000001fff0f7819 */ /* 0x000fe2000001140e */
[----:B------:R-:W-:Y:S01]  /*134e0*/  ULDC.64 UR8, c[0x0][0xae8] ;  /* 0x0002ba0000087ab9 */ /* 0x000fe20000000a00 */
[----:B------:R-:W-:Y:S02]  /*134f0*/  IADD3 R14, P5, R14, UR6, RZ ;  /* 0x000000060e0e7c10 */ /* 0x000fe4000ffbe0ff */
[----:B------:R-:W-:Y:S02]  /*13500*/  SHF.R.S32.HI R24, RZ, 0x1f, R37 ;  /* 0x0000001fff187819 */ /* 0x000fe40000011425 */
[----:B------:R-:W-:Y:S01]  /*13510*/  IADD3.X R15, R15, UR7, R26, P5, !PT ;  /* 0x000000070f0f7c10 */ /* 0x000fe2000affe41a */
[----:B------:R-:W-:Y:S01]  /*13520*/  ULDC.64 UR6, c[0x0][0xb88] ;  /* 0x0002e20000067ab9 */ /* 0x000fe20000000a00 */
[----:B------:R-:W-:Y:S01]  /*13530*/  VIADD R26, R22, UR40 ;  /* 0x00000028161a7c36 */ /* 0x000fe20008000000 */
[----:B------:R-:W-:Y:S01]  /*13540*/  MOV R53, R12 ;  /* 0x0000000c00357202 */ /* 0x000fe20000000f00 */
[----:B------:R-:W-:Y:S01]  /*13550*/  IMAD R24, R24, UR6, RZ ;  /* 0x0000000618187c24 */ /* 0x000fe2000f8e02ff */
[----:B------:R-:W-:Y:S01]  /*13560*/  LOP3.LUT R41, R10, 0x380, RZ, 0xc0, !PT ;  /* 0x000003800a297812 */ /* 0x000fe200078ec0ff */
[----:B------:R-:W-:Y:S01]  /*13570*/  IMAD.WIDE.U32 R14, R37, UR6, R14 ;  /* 0x00000006250e7c25 */ /* 0x000fe2000f8e000e */
[----:B------:R-:W-:-:S02]  /*13580*/  ISETP.GE.OR P5, PT, R26, R47, P1 ;  /* 0x0000002f1a00720c */ /* 0x000fc40000fa6670 */
[----:B------:R-:W-:Y:S01]  /*13590*/  SHF.R.U64 R41, R41, 0x3, RZ ;  /* 0x0000000329297819 */ /* 0x000fe200000012ff */
[----:B------:R-:W-:Y:S01]  /*135a0*/  IMAD R37, R37, UR7, R24 ;  /* 0x0000000725257c24 */ /* 0x000fe2000f8e0218 */
[----:B------:R-:W-:Y:S01]  /*135b0*/  ULDC.64 UR6, c[0x0][0xb50] ;  /* 0x0002d40000067ab9 */ /* 0x000fe20000000a00 */
[----:B------:R-:W-:Y:S02]  /*135c0*/  VIADD R24, R26, 0x8 ;  /* 0x000000081a187836 */ /* 0x000fe40000000000 */
[----:B------:R-:W-:Y:S01]  /*135d0*/  IMAD.IADD R15, R15, 0x1, R37 ;  /* 0x000000010f0f7824 */ /* 0x000fe200078e0225 */
[----:B------:R-:W-:Y:S02]  /*135e0*/  LEA R37, P6, R14, UR6, 0x2 ;  /* 0x000000060e257c11 */ /* 0x000fe4000f8c10ff */
[----:B------:R-:W-:Y:S02]  /*135f0*/  ISETP.GE.OR P1, PT, R24, R47, P1 ;  /* 0x0000002f1800720c */ /* 0x000fe40000f26670 */
[----:B---3--:R-:W-:Y:S01]  /*13600*/  LOP3.LUT R21, R17, 0x2, RZ, 0x3c, !PT ;  /* 0x0000000211157812 */ /* 0x008fe200078e3cff */
        /* <DEDUP_REMOVED lines=8> */
[----:B------:R4:W4:Y:S04]  /*13690*/  SHFL.IDX PT, R48, R30, R21, 0x1c1f ;  /* 0x001c1f151e307589 */ /* 0x00092800000e0000 */
[----:B------:R-:W-:Y:S01]  /*136a0*/  SHFL.IDX PT, R31, R42, R17, 0x1c1f ;  /* 0x001c1f112a1f7589 */ /* 0x000fe200000e0000 */
[----:B--2---:R-:W-:Y:S01]  /*136b0*/  LOP3.LUT R40, R41, R10, RZ, 0x3c, !PT ;  /* 0x0000000a29287212 */ /* 0x004fe200078e3cff */
[----:B------:R-:W-:-:S02]  /*136c0*/  IMAD.MOV.U32 R41, RZ, RZ, R11 ;  /* 0x000000ffff297224 */ /* 0x000fc400078e000b */
[----:B------:R-:W-:Y:S04]  /*136d0*/  SHFL.IDX PT, R52, R52, R17, 0x1c1f ;  /* 0x001c1f1134347589 */ /* 0x000fe800000e0000 */
[----:B------:R-:W-:Y:S01]  /*136e0*/  SHFL.IDX PT, R60, R60, R17, 0x1c1f ;  /* 0x001c1f113c3c7589 */ /* 0x000fe200000e0000 */
[----:B0-----:R-:W-:-:S03]  /*136f0*/  SEL R12, R34, R25, P0 ;  /* 0x00000019220c7207 */ /* 0x001fc60000000000 */
[----:B------:R-:W0:Y:S01]  /*13700*/  SHFL.IDX PT, R46, R44, R21, 0x1c1f ;  /* 0x001c1f152c2e7589 */ /* 0x000e2200000e0000 */
[----:B-1----:R-:W-:Y:S02]  /*13710*/  SEL R24, R36, R27, P0 ;  /* 0x0000001b24187207 */ /* 0x002fe40000000000 */
[----:B------:R-:W-:Y:S01]  /*13720*/  SEL R26, R27, R36, P0 ;  /* 0x000000241b1a7207 */ /* 0x000fe20000000000 */
[----:B------:R-:W1:Y:S01]  /*13730*/  SHFL.IDX PT, R50, R50, R21, 0x1c1f ;  /* 0x001c1f1532327589 */ /* 0x000e6200000e0000 */
[----:B---3--:R-:W-:Y:S02]  /*13740*/  SEL R28, R38, R29, P0 ;  /* 0x0000001d261c7207 */ /* 0x008fe40000000000 */
[----:B----4-:R-:W-:Y:S01]  /*13750*/  SEL R30, R29, R38, P0 ;  /* 0x000000261d1e7207 */ /* 0x010fe20000000000 */
[----:B------:R-:W2:Y:S01]  /*13760*/  SHFL.IDX PT, R17, R56, R21, 0x1c1f ;  /* 0x001c1f1538117589 */ /* 0x000ea200000e0000 */
[----:B------:R-:W-:-:S03]  /*13770*/  SEL R13, R33, R48, P0 ;  /* 0x00000030210d7207 */ /* 0x000fc60000000000 */
[----:B------:R3:W4:Y:S04]  /*13780*/  SHFL.IDX PT, R39, R54, R21, 0x1c1f ;  /* 0x001c1f1536277589 */ /* 0x00072800000e0000 */
[----:B------:R-:W-:Y:S04]  /*13790*/  SHFL.IDX PT, R42, R37, RZ, 0x1c1f ;  /* 0x001c1fff252a7589 */ /* 0x000fe800000e0000 */
[----:B------:R4:W-:Y:S01]  /*137a0*/  SHFL.IDX PT, R44, R37, 0x1, 0x1c1f ;  /* 0x003c1f00252c7f89 */ /* 0x0009e200000e0000 */
[----:B---3--:R-:W-:Y:S02]  /*137b0*/  LEA.HI.X R21, R14, UR7, R15, 0x2, P6 ;  /* 0x000000070e157c11 */ /* 0x008fe4000b0f140f */
[----:B------:R-:W-:-:S02]  /*137c0*/  SEL R14, R25, R34, P0 ;  /* 0x00000022190e7207 */ /* 0x000fc40000000000 */
[----:B------:R-:W-:Y:S01]  /*137d0*/  SEL R15, R48, R33, P0 ;  /* 0x00000021300f7207 */ /* 0x000fe20000000000 */
[----:B------:R-:W3:Y:S01]  /*137e0*/  SHFL.IDX PT, R43, R21, RZ, 0x1c1f ;  /* 0x001c1fff152b7589 */ /* 0x000ee200000e0000 */
[----:B0-----:R-:W-:Y:S01]  /*137f0*/  SEL R36, R31, R46, P0 ;  /* 0x0000002e1f247207 */ /* 0x001fe20000000000 */
[----:B------:R-:W-:Y:S01]  /*13800*/  IMAD.X R33, RZ, RZ, R11, P4 ;  /* 0x000000ffff217224 */ /* 0x000fe200020e060b */
[----:B------:R-:W-:Y:S01]  /*13810*/  SEL R38, R46, R31, P0 ;  /* 0x0000001f2e267207 */ /* 0x000fe20000000000 */
[----:B------:R-:W-:Y:S01]  /*13820*/  STSM.16.M88.4 [R55], R12 ;  /* 0x0000000c37007844 */ /* 0x000fe20000000200 */
[----:B-1----:R-:W-:Y:S02]  /*13830*/  SEL R25, R35, R50, P0 ;  /* 0x0000003223197207 */ /* 0x002fe40000000000 */
[----:B------:R-:W-:Y:S01]  /*13840*/  SEL R27, R50, R35, P0 ;  /* 0x00000023321b7207 */ /* 0x000fe20000000000 */
[----:B------:R0:W1:Y:S01]  /*13850*/  SHFL.IDX PT, R45, R21, 0x1, 0x1c1f ;  /* 0x003c1f00152d7f89 */ /* 0x00006200000e0000 */
[----:B--2---:R-:W-:-:S02]  /*13860*/  SEL R29, R52, R17, P0 ;  /* 0x00000011341d7207 */ /* 0x004fc40000000000 */
[----:B------:R-:W-:Y:S01]  /*13870*/  SEL R31, R17, R52, P0 ;  /* 0x00000034111f7207 */ /* 0x000fe20000000000 */
[----:B------:R-:W-:Y:S01]  /*13880*/  STSM.16.M88.4 [R53], R24 ;  /* 0x0000001835007844 */ /* 0x000fe20000000200 */
[----:B----4-:R-:W-:Y:S02]  /*13890*/  SEL R37, R60, R39, P0 ;  /* 0x000000273c257207 */ /* 0x010fe40000000000 */
[----:B------:R-:W-:Y:S01]  /*138a0*/  SEL R39, R39, R60, P0 ;  /* 0x0000003c27277207 */ /* 0x000fe20000000000 */
[----:B------:R-:W-:Y:S01]  /*138b0*/  STSM.16.M88.4 [R51], R28 ;  /* 0x0000001c33007844 */ /* 0x000fe20000000200 */
[----:B0-----:R-:W-:-:S03]  /*138c0*/  IMAD.X R21, RZ, RZ, R11, P3 ;  /* 0x000000ffff157224 */ /* 0x001fc600018e060b */
[----:B------:R0:W-:Y:S01]  /*138d0*/  STSM.16.M88.4 [R49], R36 ;  /* 0x0000002431007844 */ /* 0x0001e20000000200 */
[----:B------:R-:W-:Y:S01]  /*138e0*/  BAR.SYNC.DEFER_BLOCKING 0x1, 0x180 ;  /* 0x0046000000007b1d */ /* 0x000fe20000010000 */
[----:B------:R-:W-:-:S07]  /*138f0*/  IADD3 R17, P0, R10, 0x4800, RZ ;  /* 0x000048000a117810 */ /* 0x000fce0007f1e0ff */
[----:B0-----:R-:W0:Y:S01]  /*13900*/  @P2 LDC R37, c[0x0][0xbf0] ;  /* 0x0002fc00ff252b82 */ /* 0x001e220000000800 */
[----:B---3--:R2:W-:Y:S04]  /*13910*/  @!P5 ST.E desc[UR48][R42.64], R6 ;  /* 0x000000062a00d985 */ /* 0x0085e8000c101930 */
[----:B-1----:R1:W-:Y:S04]  /*13920*/  @!P1 ST.E desc[UR48][R44.64], R4 ;  /* 0x000000042c009985 */ /* 0x0023e8000c101930 */
[----:B------:R-:W3:Y:S04]  /*13930*/  LD.E.128 R12, desc[UR48][R40.64] ;  /* 0x00000030280c7980 */ /* 0x000ee8000c101d00 */
[----:B------:R-:W4:Y:S04]  /*13940*/  LD.E.128 R32, desc[UR48][R32.64] ;  /* 0x0000003020207980 */ /* 0x000f28000c101d00 */
[----:B------:R0:W4:Y:S01]  /*13950*/  LD.E.128 R28, desc[UR48][R20.64] ;  /* 0x00000030141c7980 */ /* 0x000122000c101d00 */
[----:B------:R-:W-:Y:S01]  /*13960*/  IMAD.X R25, RZ, RZ, R11, P0 ;  /* 0x000000ffff197224 */ /* 0x000fe200000e060b */
[----:B------:R-:W-:Y:S01]  /*13970*/  UIMAD UR5, UR12, UR8, URZ ;  /* 0x000000080c0572a4 */ /* 0x000fe2000f8e023f */
[----:B------:R-:W1:Y:S01]  /*13980*/  @P2 LDC R11, c[0x0][0xbec] ;  /* 0x0002fb00ff0b2b82 */ /* 0x000e620000000800 */
[----:B------:R-:W-:Y:S01]  /*13990*/  LOP3.LUT R10, R17, 0x380, RZ, 0xc0, !PT ;  /* 0x00000380110a7812 */ /* 0x000fe200078ec0ff */
[----:B------:R-:W-:Y:S01]  /*139a0*/  VIADD R8, R8, UR40 ;  /* 0x0000002808087c36 */ /* 0x000fe20008000000 */
[----:B------:R-:W-:-:S02]  /*139b0*/  UIMAD.WIDE.U32 UR6, UR42, UR8, URZ ;  /* 0x000000082a0672a5 */ /* 0x000fc4000f8e003f */
[----:B------:R-:W-:Y:S01]  /*139c0*/  UIMAD UR5, UR42, UR9, UR5 ;  /* 0x000000092a0572a4 */ /* 0x000fe2000f8e0205 */
[----:B--2---:R-:W-:Y:S01]  /*139d0*/  SHF.R.U64 R6, R10, 0x3, RZ ;  /* 0x000000030a067819 */ /* 0x004fe200000012ff */
[----:B------:R-:W-:Y:S02]  /*139e0*/  UIMAD UR8, UR13, UR10, URZ ;  /* 0x0000000a0d0872a4 */ /* 0x000fe4000f8e023f */
[----:B------:R-:W-:Y:S01]  /*139f0*/  UIADD3 UR7, UR7, UR5, URZ ;  /* 0x0000000507077290 */ /* 0x000fe2000fffe03f */
[----:B------:R-:W-:Y:S01]  /*13a00*/  LOP3.LUT R24, R6, R17, RZ, 0x3c, !PT ;  /* 0x0000001106187212 */ /* 0x000fe200078e3cff */
[----:B------:R-:W-:Y:S01]  /*13a10*/  IMAD.MOV.U32 R17, RZ, RZ, R8 ;  /* 0x000000ffff117224 */ /* 0x000fe200078e0008 */
[----:B------:R-:W-:Y:S02]  /*13a20*/  UIMAD UR5, UR41, UR11, UR8 ;  /* 0x0000000b290572a4 */ /* 0x000fe4000f8e0208 */
[----:B------:R-:W-:Y:S01]  /*13a30*/  UIMAD.WIDE.U32 UR6, UR41, UR10, UR6 ;  /* 0x0000000a290672a5 */ /* 0x000fe2000f8e0006 */
[----:B------:R-:W-:Y:S01]  /*13a40*/  ULDC.64 UR8, c[0x0][0xae0] ;  /* 0x0002b80000087ab9 */ /* 0x000fe20000000a00 */
[----:B------:R-:W5:Y:S02]  /*13a50*/  LD.E.128 R24, desc[UR48][R24.64] ;  /* 0x0000003018187980 */ /* 0x000f64000c101d00 */
[----:B------:R-:W-:Y:S01]  /*13a60*/  UIADD3 UR5, UR7, UR5, URZ ;  /* 0x0000000507057290 */ /* 0x000fe2000fffe03f */
[----:B------:R-:W-:-:S02]  /*13a70*/  VIADD R7, R7, 0x13220 ;  /* 0x0001322007077836 */ /* 0x000fc40000000000 */
[----:B------:R-:W-:Y:S01]  /*13a80*/  IMAD.U32 R10, RZ, RZ, UR6 ;  /* 0x00000006ff0a7e24 */ /* 0x000fe2000f8e00ff */
[----:B------:R-:W-:Y:S01]  /*13a90*/  @!PT LDS RZ, [RZ] ;  /* 0x00000000fffff984 */ /* 0x000fe20000000800 */
[----:B------:R-:W-:Y:S01]  /*13aa0*/  @!PT LDS RZ, [RZ] ;  /* 0x00000000fffff984 */ /* 0x000fe20000000800 */
[----:B------:R-:W-:Y:S01]  /*13ab0*/  @!PT LDS RZ, [RZ] ;  /* 0x00000000fffff984 */ /* 0x000fe20000000800 */
[----:B------:R-:W-:Y:S01]  /*13ac0*/  @!PT LDS RZ, [RZ] ;  /* 0x00000000fffff984 */ /* 0x000fe20000000800 */
[----:B------:R2:W-:Y:S06]  /*13ad0*/  MEMBAR.ALL.CTA ;  /* 0x0000000000007992 */ /* 0x0005ec0000008000 */
[----:B--2---:R-:W2:Y:S01]  /*13ae0*/  FENCE.VIEW.ASYNC.S ;  /* 0x00000000000073c6 */ /* 0x004ea20000000000 */
[----:B-1----:R-:W-:Y:S01]  /*13af0*/  @P2 IMAD.HI.U32 R4, R8, R11, RZ ;  /* 0x0000000b08042227 */ /* 0x002fe200078e00ff */
[----:B------:R-:W-:-:S03]  /*13b00*/  PRMT R7, RZ, 0x654, R7 ;  /* 0x00000654ff077816 */ /* 0x000fc60000000007 */
[----:B------:R-:W-:Y:S01]  /*13b10*/  IMAD.U32 R11, RZ, RZ, UR7 ;  /* 0x00000007ff0b7e24 */ /* 0x000fe2000f8e00ff */
[----:B0-----:R-:W-:Y:S01]  /*13b20*/  @P2 SHF.R.U32.HI R17, RZ, R37, R4 ;  /* 0x00000025ff112219 */ /* 0x001fe20000011604 */
[----:B------:R-:W-:Y:S01]  /*13b30*/  IMAD.U32 R11, RZ, RZ, UR5 ;  /* 0x00000005ff0b7e24 */ /* 0x000fe2000f8e00ff */
[----:B------:R-:W-:Y:S01]  /*13b40*/  ULDC.64 UR6, c[0x0][0xad8] ;  /* 0x0002b60000067ab9 */ /* 0x000fe20000000a00 */
[----:B------:R-:W-:Y:S01]  /*13b50*/  ULDC UR5, c[0x0][0xac8] ;  /* 0x0002b20000057ab9 */ /* 0x000fe20000000800 */
[--C-:B------:R-:W-:Y:S01]  /*13b60*/  SHF.R.S32.HI R4, RZ, 0x1f, R17.reuse ;  /* 0x0000001fff047819 */ /* 0x100fe20000011411 */
[----:B------:R-:W-:-:S04]  /*13b70*/  IMAD.MOV R6, RZ, RZ, -R17 ;  /* 0x000000ffff067224 */ /* 0x000fc800078e0a11 */
[----:B------:R-:W-:Y:S02]  /*13b80*/  IMAD R4, R4, UR8, RZ ;  /* 0x0000000804047c24 */ /* 0x000fe4000f8e02ff */
[----:B------:R-:W-:Y:S02]  /*13b90*/  IMAD R21, R9, R6, R8 ;  /* 0x0000000609157224 */ /* 0x000fe400078e0208 */
[C---:B------:R-:W-:Y:S02]  /*13ba0*/  IMAD R37, R17.reuse, UR9, R4 ;  /* 0x0000000911257c24 */ /* 0x040fe4000f8e0204 */
[----:B------:R-:W-:Y:S01]  /*13bb0*/  IMAD.WIDE.U32 R8, R17, UR8, R10 ;  /* 0x0000000811087c25 */ /* 0x000fe2000f8e000a */
[----:B------:R-:W-:Y:S01]  /*13bc0*/  SHF.R.S32.HI R4, RZ, 0x1f, R21 ;  /* 0x0000001fff047819 */ /* 0x000fe20000011415 */
[----:B--2---:R0:W-:Y:S02]  /*13bd0*/  SYNCS.ARRIVE.TRANS64.RED.A1T0 RZ, [R7+URZ], RZ ;  /* 0x000000ff07ff79a7 */ /* 0x0041e4000810043f */
[----:B------:R-:W-:-:S02]  /*13be0*/  IMAD.IADD R9, R9, 0x1, R37 ;  /* 0x0000000109097824 */ /* 0x000fc400078e0225 */
[----:B------:R-:W-:Y:S02]  /*13bf0*/  IMAD R4, R4, UR6, RZ ;  /* 0x0000000604047c24 */ /* 0x000fe4000f8e02ff */
[----:B------:R-:W-:-:S04]  /*13c00*/  IMAD.WIDE.U32 R8, R21, UR6, R8 ;  /* 0x0000000615087c25 */ /* 0x000fc8000f8e0008 */
[----:B------:R-:W-:Y:S01]  /*13c10*/  IMAD R11, R21, UR7, R4 ;  /* 0x00000007150b7c24 */ /* 0x000fe2000f8e0204 */
[----:B------:R-:W-:Y:S01]  /*13c20*/  ULDC.64 UR6, c[0x0][0xa80] ;  /* 0x0002a00000067ab9 */ /* 0x000fe20000000a00 */
[----:B------:R-:W-:Y:S02]  /*13c30*/  VIADD R10, R5, UR40 ;  /* 0x00000028050a7c36 */ /* 0x000fe40008000000 */
[----:B------:R-:W-:Y:S01]  /*13c40*/  IMAD.IADD R9, R9, 0x1, R11 ;  /* 0x0000000109097824 */ /* 0x000fe200078e020b */
[----:B------:R-:W-:Y:S01]  /*13c50*/  LEA R11, P0, R8, UR6, 0x1 ;  /* 0x00000006080b7c11 */ /* 0x000fe2000f8008ff */
[C---:B------:R-:W-:Y:S02]  /*13c60*/  VIADD R4, R10.reuse, 0x30 ;  /* 0x000000300a047836 */ /* 0x040fe40000000000 */
[----:B------:R-:W-:Y:S01]  /*13c70*/  VIADD R6, R10, 0x60 ;  /* 0x000000600a067836 */ /* 0x000fe20000000000 */
[----:B------:R-:W-:Y:S01]  /*13c80*/  LEA.HI.X R17, R8, UR7, R9, 0x1, P0 ;  /* 0x0000000708117c11 */ /* 0x000fe200080f0c09 */
[----:B------:R-:W1:Y:S01]  /*13c90*/  SHFL.IDX PT, R21, R11, RZ, 0x181f ;  /* 0x00181fff0b157589 */ /* 0x000e6200000e0000 */
[----:B------:R-:W-:-:S03]  /*13ca0*/  ISETP.GE.AND P0, PT, R0, UR5, PT ;  /* 0x0000000500007c0c */ /* 0x000fc6000bf06270 */
[----:B------:R-:W2:Y:S01]  /*13cb0*/  SHFL.IDX PT, R37, R11, 0x1, 0x181f ;  /* 0x00381f000b257f89 */ /* 0x000ea200000e0000 */
[CC--:B------:R-:W-:Y:S01]  /*13cc0*/  ISETP.GE.OR P1, PT, R10.reuse, R47.reuse, P0 ;  /* 0x0000002f0a00720c */ /* 0x0c0fe20000726670 */
[----:B------:R-:W-:Y:S01]  /*13cd0*/  VIADD R10, R10, 0x90 ;  /* 0x000000900a0a7836 */ /* 0x000fe20000000000 */
[-C--:B------:R-:W-:Y:S01]  /*13ce0*/  ISETP.GE.OR P2, PT, R4, R47.reuse, P0 ;  /* 0x0000002f0400720c */ /* 0x080fe20000746670 */
[----:B------:R-:W0:Y:S01]  /*13cf0*/  SHFL.IDX PT, R39, R11, 0x2, 0x181f ;  /* 0x00581f000b277f89 */ /* 0x000e2200000e0000 */
[-C--:B------:R-:W-:Y:S02]  /*13d00*/  ISETP.GE.OR P3, PT, R6, R47.reuse, P0 ;  /* 0x0000002f0600720c */ /* 0x080fe40000766670 */
[----:B------:R-:W-:Y:S01]  /*13d10*/  ISETP.GE.OR P0, PT, R10, R47, P0 ;  /* 0x0000002f0a00720c */ /* 0x000fe20000706670 */
[----:B------:R-:W0:Y:S04]  /*13d20*/  SHFL.IDX PT, R9, R17, RZ, 0x181f ;  /* 0x00181fff11097589 */ /* 0x000e2800000e0000 */
[----:B------:R-:W0:Y:S04]  /*13d30*/  SHFL.IDX PT, R20, R17, 0x1, 0x181f ;  /* 0x00381f0011147f89 */ /* 0x000e2800000e0000 */
[----:B------:R-:W0:Y:S01]  /*13d40*/  SHFL.IDX PT, R36, R17, 0x2, 0x181f ;  /* 0x00581f0011247f89 */ /* 0x000e2200000e0000 */
[----:B-1----:R-:W-:-:S03]  /*13d50*/  @!P1 LEA R4, P4, R0, R21, 0x1 ;  /* 0x0000001500049211 */ /* 0x002fc600078808ff */
[----:B------:R-:W1:Y:S01]  /*13d60*/  SHFL.IDX PT, R11, R11, 0x3, 0x181f ;  /* 0x00781f000b0b7f89 */ /* 0x000e6200000e0000 */
[----:B--2---:R-:W-:-:S03]  /*13d70*/  @!P2 LEA R6, P5, R0, R37, 0x1 ;  /* 0x000000250006a211 */ /* 0x004fc600078a08ff */
[----:B------:R-:W2:Y:S01]  /*13d80*/  SHFL.IDX PT, R17, R17, 0x3, 0x181f ;  /* 0x00781f0011117f89 */ /* 0x000ea200000e0000 */
[C---:B0-----:R-:W-:Y:S02]  /*13d90*/  @!P3 LEA R8, P6, R0.reuse, R39, 0x1 ;  /* 0x000000270008b211 */ /* 0x041fe400078c08ff */
[C-C-:B------:R-:W-:Y:S02]  /*13da0*/  @!P1 LEA.HI.X R5, R0.reuse, R9, R3.reuse, 0x1, P4 ;  /* 0x0000000900059211 */ /* 0x140fe400020f0c03 */
[C-C-:B------:R-:W-:Y:S02]  /*13db0*/  @!P2 LEA.HI.X R7, R0.reuse, R20, R3.reuse, 0x1, P5 ;  /* 0x000000140007a211 */ /* 0x140fe400028f0c03 */
[----:B------:R-:W-:Y:S01]  /*13dc0*/  @!P3 LEA.HI.X R9, R0, R36, R3, 0x1, P6 ;  /* 0x000000240009b211 */ /* 0x000fe200030f0c03 */
[----:B---3--:R0:W-:Y:S04]  /*13dd0*/  @!P1 ST.E.128 desc[UR48][R4.64], R12 ;  /* 0x0000000c04009985 */ /* 0x0081e8000c101d30 */
[----:B----4-:R0:W-:Y:S04]  /*13de0*/  @!P2 ST.E.128 desc[UR48][R6.64], R32 ;  /* 0x000000200600a985 */ /* 0x0101e8000c101d30 */
[----:B------:R0:W-:Y:S01]  /*13df0*/  @!P3 ST.E.128 desc[UR48][R8.64], R28 ;  /* 0x0000001c0800b985 */ /* 0x0001e2000c101d30 */
[----:B-12---:R-:W-:Y:S05]  /*13e00*/  @P0 BRA `(.L_x_11474) ;  /* 0x0000000400e00947 */ /* 0x006fea0003800000 */
[----:B0-----:R-:W-:-:S04]  /*13e10*/  LEA R4, P0, R0, R11, 0x1 ;  /* 0x0000000b00047211 */ /* 0x001fc800078008ff */
[----:B------:R-:W-:-:S05]  /*13e20*/  LEA.HI.X R5, R0, R17, R3, 0x1, P0 ;  /* 0x0000001100057211 */ /* 0x000fca00000f0c03 */
[----:B-----5:R2:W-:Y:S01]  /*13e30*/  ST.E.128 desc[UR48][R4.64], R24 ;  /* 0x0000001804007985 */ /* 0x0205e2000c101d30 */
[----:B------:R-:W-:Y:S05]  /*13e40*/  BRA `(.L_x_11474) ;  /* 0x0000000400d07947 */ /* 0x000fea0003800000 */
.L_x_11473:
        /* <DEDUP_REMOVED lines=10> */
[----:B------:R-:W2:Y:S01]  /*13ef0*/  LDC R7, c[0x0][0xbe8] ;  /* 0x0002fa00ff077b82 */ /* 0x000ea20000000800 */
[----:B------:R-:W-:Y:S01]  /*13f00*/  IMAD.U32 R8, RZ, RZ, UR40 ;  /* 0x00000028ff087e24 */ /* 0x000fe2000f8e00ff */
[----:B------:R-:W-:-:S04]  /*13f10*/  ULDC UR5, c[0x0][0xa88] ;  /* 0x0002a20000057ab9 */ /* 0x000fc80000000800 */
[----:B------:R-:W-:Y:S01]  /*13f20*/  IADD3 R8, R8, -0x80, R23 ;  /* 0xffffff8008087810 */ /* 0x000fe20007ffe017 */
[----:B--2---:R-:W-:-:S05]  /*13f30*/  IMAD R9, R7, UR5, RZ ;  /* 0x0000000507097c24 */ /* 0x004fca000f8e02ff */
        /* <DEDUP_REMOVED lines=34> */
.L_x_11476:
[----:B------:R-:W-:Y:S05]  /*14160*/  BSYNC B1 ;  /* 0x0000000000017941 */ /* 0x000fea0003800000 */
.L_x_11475:
[----:B------:R-:W-:Y:S01]  /*14170*/  ULDC.64 UR10, c[0x0][0xae8] ;  /* 0x0002ba00000a7ab9 */ /* 0x000fe20000000a00 */
[----:B------:R-:W-:Y:S01]  /*14180*/  VIADD R10, R10, UR40 ;  /* 0x000000280a0a7c36 */ /* 0x000fe20008000000 */
[----:B------:R-:W-:Y:S01]  /*14190*/  UIMAD UR5, UR8, UR10, URZ ;  /* 0x0000000a080572a4 */ /* 0x000fe2000f8e023f */
[----:B--2---:R-:W-:Y:S01]  /*141a0*/  VIADD R8, R5, UR40 ;  /* 0x0000002805087c36 */ /* 0x004fe20008000000 */
[----:B------:R-:W-:Y:S01]  /*141b0*/  UIMAD.WIDE.U32 UR6, UR42, UR10, URZ ;  /* 0x0000000a2a0672a5 */ /* 0x000fe2000f8e003f */
[----:B0-----:R-:W-:Y:S01]  /*141c0*/  @P1 IMAD.HI.U32 R4, R10, R13, RZ ;  /* 0x0000000d0a041227 */ /* 0x001fe200078e00ff */
[----:B------:R-:W-:-:S03]  /*141d0*/  UIMAD UR5, UR42, UR11, UR5 ;  /* 0x0000000b2a0572a4 */ /* 0x000fc6000f8e0205 */
[----:B------:R-:W-:Y:S01]  /*141e0*/  ULDC.64 UR10, c[0x0][0xaf0] ;  /* 0x0002bc00000a7ab9 */ /* 0x000fe20000000a00 */
[----:B------:R-:W-:Y:S01]  /*141f0*/  UIADD3 UR7, UR7, UR5, URZ ;  /* 0x0000000507077290 */ /* 0x000fe2000fffe03f */
[----:B------:R-:W-:Y:S01]  /*14200*/  IMAD.MOV.U32 R9, RZ, RZ, R10 ;  /* 0x000000ffff097224 */ /* 0x000fe200078e000a */
        /* <DEDUP_REMOVED lines=28> */
[----:B------:R-:W0:Y:S01]  /*143d0*/  SHFL.IDX PT, R11, R7, RZ, 0x181f ;  /* 0x00181fff070b7589 */ /* 0x000e2200000e0000 */
[----:B------:R-:W-:Y:S01]  /*143e0*/  IMAD R25, R12, UR6, RZ ;  /* 0x000000060c197c24 */ /* 0x000fe2000f8e02ff */
[----:B------:R-:W-:Y:S01]  /*143f0*/  ISETP.GE.AND P0, PT, R0, UR5, PT ;  /* 0x0000000500007c0c */ /* 0x000fe2000bf06270 */
[C---:B------:R-:W-:Y:S01]  /*14400*/  VIADD R5, R8.reuse, 0x60 ;  /* 0x0000006008057836 */ /* 0x040fe20000000000 */
[----:B------:R-:W1:Y:S01]  /*14410*/  SHFL.IDX PT, R13, R7, 0x1, 0x181f ;  /* 0x00381f00070d7f89 */ /* 0x000e6200000e0000 */
[C---:B------:R-:W-:Y:S01]  /*14420*/  VIADD R6, R8.reuse, 0x90 ;  /* 0x0000009008067836 */ /* 0x040fe20000000000 */
[----:B------:R-:W-:-:S02]  /*14430*/  ISETP.GE.OR P3, PT, R8, R25, P0 ;  /* 0x000000190800720c */ /* 0x000fc40000766670 */
[----:B------:R-:W2:Y:S01]  /*14440*/  SHFL.IDX PT, R15, R7, 0x2, 0x181f ;  /* 0x00581f00070f7f89 */ /* 0x000ea200000e0000 */
[-C--:B------:R-:W-:Y:S02]  /*14450*/  ISETP.GE.OR P2, PT, R4, R25.reuse, P0 ;  /* 0x000000190400720c */ /* 0x080fe40000746670 */
[-C--:B------:R-:W-:Y:S01]  /*14460*/  ISETP.GE.OR P1, PT, R5, R25.reuse, P0 ;  /* 0x000000190500720c */ /* 0x080fe20000726670 */
[----:B------:R-:W3:Y:S01]  /*14470*/  SHFL.IDX PT, R9, R10, RZ, 0x181f ;  /* 0x00181fff0a097589 */ /* 0x000ee200000e0000 */
[----:B------:R-:W-:-:S03]  /*14480*/  ISETP.GE.OR P0, PT, R6, R25, P0 ;  /* 0x000000190600720c */ /* 0x000fc60000706670 */
[----:B------:R-:W4:Y:S04]  /*14490*/  SHFL.IDX PT, R21, R7, 0x3, 0x181f ;  /* 0x00781f0007157f89 */ /* 0x000f2800000e0000 */
[----:B------:R-:W5:Y:S04]  /*144a0*/  SHFL.IDX PT, R12, R10, 0x1, 0x181f ;  /* 0x00381f000a0c7f89 */ /* 0x000f6800000e0000 */
[----:B------:R-:W5:Y:S01]  /*144b0*/  SHFL.IDX PT, R14, R10, 0x2, 0x181f ;  /* 0x00581f000a0e7f89 */ /* 0x000f6200000e0000 */
[----:B0-----:R-:W-:-:S03]  /*144c0*/  @!P3 LEA R4, P6, R0, R11, 0x1 ;  /* 0x0000000b0004b211 */ /* 0x001fc600078c08ff */
[----:B------:R4:W0:Y:S01]  /*144d0*/  SHFL.IDX PT, R17, R10, 0x3, 0x181f ;  /* 0x00781f000a117f89 */ /* 0x00082200000e0000 */
[C---:B-1----:R-:W-:Y:S02]  /*144e0*/  @!P2 LEA R6, P5, R0.reuse, R13, 0x1 ;  /* 0x0000000d0006a211 */ /* 0x042fe400078a08ff */
[C---:B--2---:R-:W-:Y:S02]  /*144f0*/  @!P1 LEA R8, P4, R0.reuse, R15, 0x1 ;  /* 0x0000000f00089211 */ /* 0x044fe400078808ff */
[C---:B---3--:R-:W-:Y:S02]  /*14500*/  @!P3 LEA.HI.X R5, R0.reuse, R9, R3, 0x1, P6 ;  /* 0x000000090005b211 */ /* 0x048fe400030f0c03 */
[----:B----4-:R-:W-:-:S03]  /*14510*/  @!P0 LEA R10, P6, R0, R21, 0x1 ;  /* 0x00000015000a8211 */ /* 0x010fc600078c08ff */
[----:B------:R1:W-:Y:S01]  /*14520*/  @!P3 ST.E.128 desc[UR48][R4.64], RZ ;  /* 0x000000ff0400b985 */ /* 0x0003e2000c101d30 */
[C-C-:B-----5:R-:W-:Y:S02]  /*14530*/  @!P2 LEA.HI.X R7, R0.reuse, R12, R3.reuse, 0x1, P5 ;  /* 0x0000000c0007a211 */ /* 0x160fe400028f0c03 */
[----:B------:R-:W-:-:S03]  /*14540*/  @!P1 LEA.HI.X R9, R0, R14, R3, 0x1, P4 ;  /* 0x0000000e00099211 */ /* 0x000fc600020f0c03 */
[----:B------:R1:W-:Y:S01]  /*14550*/  @!P2 ST.E.128 desc[UR48][R6.64], RZ ;  /* 0x000000ff0600a985 */ /* 0x0003e2000c101d30 */
[----:B0-----:R-:W-:-:S03]  /*14560*/  @!P0 LEA.HI.X R11, R0, R17, R3, 0x1, P6 ;  /* 0x00000011000b8211 */ /* 0x001fc600030f0c03 */
[----:B------:R1:W-:Y:S04]  /*14570*/  @!P1 ST.E.128 desc[UR48][R8.64], RZ ;  /* 0x000000ff08009985 */ /* 0x0003e8000c101d30 */
[----:B------:R1:W-:Y:S02]  /*14580*/  @!P0 ST.E.128 desc[UR48][R10.64], RZ ;  /* 0x000000ff0a008985 */ /* 0x0003e4000c101d30 */
.L_x_11474:
[----:B------:R-:W-:Y:S05]  /*14590*/  BSYNC B0 ;  /* 0x0000000000007941 */ /* 0x000fea0003800000 */
.L_x_11472:
[----:B------:R-:W-:Y:S02]  /*145a0*/  ULDC UR5, c[0x0][0xc38] ;  /* 0x00030e0000057ab9 */ /* 0x000fe40000000800 */
[----:B------:R-:W-:-:S06]  /*145b0*/  UISETP.GE.AND UP0, UPT, UR4, UR5, UPT ;  /* 0x000000050400728c */ /* 0x000fcc000bf06270 */
[----:B------:R-:W-:-:S13]  /*145c0*/  PLOP3.LUT P0, PT, PT, PT, UP0, 0x80, 0x0 ;  /* 0x000000000000781c */ /* 0x000fda0003f0f008 */
[----:B------:R-:W-:Y:S05]  /*145d0*/  @!P0 BRA `(.L_x_11477) ;  /* 0xfffffec400bc8947 */ /* 0x000fea000383ffff */
[----:B------:R-:W-:Y:S05]  /*145e0*/  EXIT ;  /* 0x000000000000794d */ /* 0x000fea0003800000 */
.L_x_11387:
[----:B------:R-:W-:-:S08]  /*145f0*/  NOP ;  /* 0x0000000000007918 */ /* 0x000fd00000000000 */
[----:B------:R-:W0:-:S00]  /*14600*/  USETMAXREG.DEALLOC.CTAPOOL 0x20 ;  /* 0x00000020000079c8 */ /* 0x000e0000080e0500 */
[----:B0-----:R-:W-:-:S06]  /*14610*/  LOP3.LUT R0, R0, 0x3, RZ, 0xc0, !PT ;  /* 0x0000000300007812 */ /* 0x001fcc00078ec0ff */
[----:B------:R-:W0:Y:S01]  /*14620*/  S2UR UR6, SR_CTAID.X ;  /* 0x00000000000679c3 */ /* 0x000e220000002500 */
[----:B------:R-:W-:Y:S01]  /*14630*/  LOP3.LUT R16, R16, 0xfffffffb, RZ, 0xc0, !PT ;  /* 0xfffffffb10107812 */ /* 0x000fe200078ec0ff */
[----:B------:R-:W-:Y:S01]  /*14640*/  IMAD.MOV.U32 R19, RZ, RZ, RZ ;  /* 0x000000ffff137224 */ /* 0x000fe200078e00ff */
[----:B------:R1:W2:Y:S01]  /*14650*/  SHFL.IDX PT, R2, R0, RZ, 0x1f ;  /* 0x00001fff00027589 */ /* 0x0002a200000e0000 */
[----:B------:R-:W-:Y:S02]  /*14660*/  IMAD.MOV.U32 R22, RZ, RZ, 0x1 ;  /* 0x00000001ff167424 */ /* 0x000fe400078e00ff */
[----:B------:R-:W-:Y:S02]  /*14670*/  IMAD.MOV.U32 R29, RZ, RZ, RZ ;  /* 0x000000ffff1d7224 */ /* 0x000fe400078e00ff */
[----:B-1----:R-:W0:Y:S01]  /*14680*/  LDC R0, c[0x0][0xc38] ;  /* 0x00030e00ff007b82 */ /* 0x002e220000000800 */
[----:B--2---:R-:W-:-:S13]  /*14690*/  ISETP.NE.AND P0, PT, R2, RZ, PT ;  /* 0x000000ff0200720c */ /* 0x004fda0003f05270 */
[----:B------:R-:W-:Y:S01]  /*146a0*/  @P0 LOP3.LUT R16, R16, 0x4, RZ, 0xfc, !PT ;  /* 0x0000000410100812 */ /* 0x000fe200078efcff */
[----:B------:R-:W-:Y:S06]  /*146b0*/  @P0 BAR.ARV 0x4, 0x200 ;  /* 0x0108000000000b1d */ /* 0x000fec0000002000 */
[----:B0-----:R-:W-:-:S13]  /*146c0*/  ISETP.LE.AND P0, PT, R0, UR6, PT ;  /* 0x0000000600007c0c */ /* 0x001fda000bf03270 */
[----:B------:R-:W-:Y:S05]  /*146d0*/  @P0 BRA `(.L_x_11478) ;  /* 0x0000003400480947 */ /* 0x000fea0003800000 */
[----:B------:R-:W0:Y:S01]  /*146e0*/  S2UR UR5, SR_CgaCtaId ;  /* 0x00000000000579c3 */ /* 0x000e220000008800 */
[C---:B------:R-:W-:Y:S01]  /*146f0*/  LOP3.LUT R10, R23.reuse, 0x7f, RZ, 0xc0, !PT ;  /* 0x0000007f170a7812 */ /* 0x040fe200078ec0ff */
[C---:B------:R-:W-:Y:S01]  /*14700*/  IMAD.SHL.U32 R26, R23.reuse, 0x40, RZ ;  /* 0x00000040171a7824 */ /* 0x040fe200078e00ff */
[----:B------:R-:W-:Y:S01]  /*14710*/  SHF.R.U32.HI R3, RZ, 0x1, R23 ;  /* 0x00000001ff037819 */ /* 0x000fe20000011617 */
[C---:B------:R-:W-:Y:S01]  /*14720*/  IMAD.SHL.U32 R2, R23.reuse, 0x10, RZ ;  /* 0x0000001017027824 */ /* 0x040fe200078e00ff */
[----:B------:R-:W-:Y:S01]  /*14730*/  UMOV UR4, 0x400 ;  /* 0x0000040000047882 */ /* 0x000fe20000000000 */
[----:B------:R-:W-:Y:S01]  /*14740*/  IMAD.SHL.U32 R5, R10, 0x10, RZ ;  /* 0x000000100a057824 */ /* 0x000fe200078e00ff */
[----:B------:R-:W-:Y:S01]  /*14750*/  LOP3.LUT R4, R26, 0x180, RZ, 0xc0, !PT ;  /* 0x000001801a047812 */ /* 0x000fe200078ec0ff */
[C---:B------:R-:W-:Y:S01]  /*14760*/  IMAD.SHL.U32 R7, R23.reuse, 0x2, RZ ;  /* 0x0000000217077824 */ /* 0x040fe200078e00ff */
[----:B------:R-:W-:Y:S01]  /*14770*/  LOP3.LUT R6, R2, 0x1b0, RZ, 0xc0, !PT ;  /* 0x000001b002067812 */ /* 0x000fe200078ec0ff */
[C---:B------:R-:W-:Y:S01]  /*14780*/  IMAD.SHL.U32 R0, R23.reuse, 0x20, RZ ;  /* 0x0000002017007824 */ /* 0x040fe200078e00ff */
[----:B------:R-:W-:Y:S01]  /*14790*/  LOP3.LUT R3, R4, 0x30, R3, 0xf8, !PT ;  /* 0x0000003004037812 */ /* 0x000fe200078ef803 */
[----:B------:R-:W-:Y:S01]  /*147a0*/  IMAD.SHL.U32 R4, R23, 0x8, RZ ;  /* 0x0000000817047824 */ /* 0x000fe200078e00ff */
[----:B------:R-:W-:Y:S01]  /*147b0*/  LOP3.LUT R5, R5, 0x600, RZ, 0xc0, !PT ;  /* 0x0000060005057812 */ /* 0x000fe200078ec0ff */
[----:B------:R-:W-:Y:S01]  /*147c0*/  IMAD.SHL.U32 R9, R23, 0x4, RZ ;  /* 0x0000000417097824 */ /* 0x000fe200078e00ff */
[----:B------:R-:W-:Y:S01]  /*147d0*/  LOP3.LUT R8, R6, 0x30, R7, 0x78, !PT ;  /* 0x0000003006087812 */ /* 0x000fe200078e7807 */
[----:B------:R-:W-:Y:S01]  /*147e0*/  IMAD.U32 R27, RZ, RZ, UR6 ;  /* 0x00000006ff1b7e24 */ /* 0x000fe2000f8e00ff */
[----:B------:R-:W-:Y:S01]  /*147f0*/  LOP3.LUT R6, R0, 0x80, RZ, 0xc0, !PT ;  /* 0x0000008000067812 */ /* 0x000fe200078ec0ff */
[----:B------:R-:W-:Y:S01]  /*14800*/  IMAD.MOV.U32 R22, RZ, RZ, 0x1 ;  /* 0x00000001ff167424 */ /* 0x000fe200078e00ff */
[C---:B------:R-:W-:Y:S01]  /*14810*/  LOP3.LUT R7, R5.reuse, 0x60, R0, 0xf8, !PT ;  /* 0x0000006005077812 */ /* 0x040fe200078ef800 */
[----:B------:R-:W-:Y:S01]  /*14820*/  IMAD.MOV.U32 R29, RZ, RZ, RZ ;  /* 0x000000ffff1d7224 */ /* 0x000fe200078e00ff */
[----:B------:R-:W-:Y:S01]  /*14830*/  LOP3.LUT R5, R5, 0x40, R2, 0xf8, !PT ;  /* 0x0000004005057812 */ /* 0x000fe200078ef802 */
[----:B------:R-:W-:Y:S01]  /*14840*/  IMAD.MOV.U32 R19, RZ, RZ, RZ ;  /* 0x000000ffff137224 */ /* 0x000fe200078e00ff */
[----:B------:R-:W-:Y:S01]  /*14850*/  LOP3.LUT R3, R3, 0x30, R4, 0x78, !PT ;  /* 0x0000003003037812 */ /* 0x000fe200078e7804 */
[----:B0-----:R-:W-:Y:S01]  /*14860*/  ULEA UR4, UR5, UR4, 0x18 ;  /* 0x0000000405047291 */ /* 0x001fe2000f8ec03f */
[----:B------:R-:W-:Y:S01]  /*14870*/  LOP3.LUT R6, R6, 0x10, R23, 0xf8, !PT ;  /* 0x0000001006067812 */ /* 0x000fe200078ef817 */
[----:B------:R-:W-:Y:S01]  /*14880*/  ULOP3.LUT UR39, UR38, 0x1, URZ, 0xfc, !UPT ;  /* 0x0000000126277892 */ /* 0x000fe2000f8efc3f */
[----:B------:R-:W-:Y:S01]  /*14890*/  LOP3.LUT R5, R5, R8, RZ, 0xfc, !PT ;  /* 0x0000000805057212 */ /* 0x000fe200078efcff */
[----:B------:R-:W-:Y:S01]  /*148a0*/  ULOP3.LUT UR45, UR38, 0x2, URZ, 0xfc, !UPT ;  /* 0x00000002262d7892 */ /* 0x000fe2000f8efc3f */
[----:B------:R-:W-:Y:S01]  /*148b0*/  LOP3.LUT R26, R3, 0x640, R26, 0xf8, !PT ;  /* 0x00000640031a7812 */ /* 0x000fe200078ef81a */
[----:B------:R-:W-:Y:S01]  /*148c0*/  IMAD.U32 R18, RZ, RZ, UR4 ;  /* 0x00000004ff127e24 */ /* 0x000fe2000f8e00ff */
[----:B------:R-:W-:Y:S01]  /*148d0*/  LOP3.LUT R6, R6, 0x10, R9, 0x78, !PT ;  /* 0x0000001006067812 */ /* 0x000fe200078e7809 */
[----:B------:R-:W-:Y:S01]  /*148e0*/  ULDC UR43, c[0x0][0xc] ;  /* 0x00000300002b7ab9 */ /* 0x000fe20000000800 */
[----:B------:R-:W-:Y:S01]  /*148f0*/  LOP3.LUT R7, R7, 0x100, R0, 0xf8, !PT ;  /* 0x0000010007077812 */ /* 0x000fe200078ef800 */
[----:B------:R-:W-:Y:S01]  /*14900*/  IMAD.IADD R28, R18, 0x1, R5 ;  /* 0x00000001121c7824 */ /* 0x000fe200078e0205 */
[----:B------:R-:W-:Y:S01]  /*14910*/  SHF.R.U32.HI R3, RZ, 0x2, R10 ;  /* 0x00000002ff037819 */ /* 0x000fe2000001160a */
[----:B------:R-:W-:Y:S01]  /*14920*/  ULDC.64 UR50, c[0x0][0x198] ;  /* 0x0000660000327ab9 */ /* 0x000fe20000000a00 */
[----:B------:R-:W-:-:S02]  /*14930*/  LOP3.LUT R25, R7, R6, RZ, 0xfc, !PT ;  /* 0x0000000607197212 */ /* 0x000fc400078efcff */
[----:B------:R-:W-:-:S07]  /*14940*/  LOP3.LUT R0, R3, 0x60, R0, 0xf8, !PT ;  /* 0x0000006003007812 */ /* 0x000fce00078ef800 */
.L_x_11543:
[----:B------:R-:W-:Y:S01]  /*14950*/  ULDC UR8, c[0x0][0xc60] ;  /* 0x0003180000087ab9 */ /* 0x000fe20000000800 */
[C---:B------:R-:W-:Y:S01]  /*14960*/  R2UR UR7, R27.reuse ;  /* 0x000000001b0772ca */ /* 0x040fe200000e0000 */
[----:B------:R-:W-:Y:S01]  /*14970*/  UISETP.NE.AND UP0, UPT, UR8, 0x1, UPT ;  /* 0x000000010800788c */ /* 0x000fe2000bf05270 */
[----:B------:R-:W-:-:S10]  /*14980*/  R2UR UR6, R27 ;  /* 0x000000001b0672ca */ /* 0x000fd400000e0000 */
        /* <DEDUP_REMOVED lines=18> */
.L_x_11479:
[----:B------:R-:W-:Y:S01]  /*14ab0*/  ULDC UR9, c[0x0][0xc54] ;  /* 0x0003150000097ab9 */ /* 0x000fe20000000800 */
[----:B------:R-:W-:Y:S01]  /*14ac0*/  UMOV UR6, UR8 ;  /* 0x0000000800067c82 */ /* 0x000fe20008000000 */
[----:B------:R-:W-:-:S11]  /*14ad0*/  UISETP.NE.AND UP0, UPT, UR9, 0x1, UPT ;  /* 0x000000010900788c */ /* 0x000fd6000bf05270 */
[----:B------:R-:W-:Y:S02]  /*14ae0*/  @UP0 ULDC.64 UR10, c[0x0][0xc58] ;  /* 0x00031600000a0ab9 */ /* 0x000fe40000000a00 */
[----:B------:R-:W-:-:S04]  /*14af0*/  UIMAD.WIDE.U32 UR4, UR8, UR10, URZ ;  /* 0x0000000a080472a5 */ /* 0x000fc8000f8e003f */
[----:B------:R-:W-:-:S04]  /*14b00*/  @UP0 USHF.R.U32.HI UR6, URZ, UR11, UR5 ;  /* 0x0000000b3f060299 */ /* 0x000fc80008011605 */
[----:B------:R-:W-:-:S12]  /*14b10*/  UIMAD UR4, UR6, UR9, URZ ;  /* 0x00000009060472a4 */ /* 0x000fd8000f8e023f */
.L_x_11480:
        /* <DEDUP_REMOVED lines=48> */
.L_x_11482:
[----:B------:R-:W-:-:S11]  /*14e20*/  UISETP.NE.AND UP0, UPT, UR5, 0x1, UPT ;  /* 0x000000010500788c */ /* 0x000fd6000bf05270 */
[----:B------:R-:W-:Y:S02]  /*14e30*/  @UP0 ULDC.64 UR12, c[0x0][0x9e8] ;  /* 0x00027a00000c0ab9 */ /* 0x000fe40000000a00 */
[----:B------:R-:W-:-:S04]  /*14e40*/  UIMAD.WIDE.U32 UR8, UR10, UR12, URZ ;  /* 0x0000000c0a0872a5 */ /* 0x000fc8000f8e003f */
[----:B------:R-:W-:-:S12]  /*14e50*/  @UP0 USHF.R.U32.HI UR10, URZ, UR13, UR9 ;  /* 0x0000000d3f0a0299 */ /* 0x000fd80008011609 */
.L_x_11483:
[----:B------:R-:W-:-:S04]  /*14e60*/  UIMAD UR10, UR10, UR5, UR5 ;  /* 0x000000050a0a72a4 */ /* 0x000fc8000f8e0205 */
[----:B------:R-:W-:-:S04]  /*14e70*/  UISETP.LT.AND UP0, UPT, UR4, UR10, UPT ;  /* 0x0000000a0400728c */ /* 0x000fc8000bf01270 */
[----:B------:R-:W-:-:S12]  /*14e80*/  USEL UR4, UR4, UR10, UP0 ;  /* 0x0000000a04047287 */ /* 0x000fd80008000000 */
.L_x_11481:
        /* <DEDUP_REMOVED lines=31> */
.L_x_11485:
[----:B------:R-:W-:-:S11]  /*15080*/  UISETP.NE.AND UP0, UPT, UR5, 0x1, UPT ;  /* 0x000000010500788c */ /* 0x000fd6000bf05270 */
[----:B------:R-:W-:Y:S02]  /*15090*/  @UP0 ULDC.64 UR10, c[0x0][0x9e8] ;  /* 0x00027a00000a0ab9 */ /* 0x000fe40000000a00 */
[----:B------:R-:W-:-:S04]  /*150a0*/  UIMAD.WIDE.U32 UR6, UR4, UR10, URZ ;  /* 0x0000000a040672a5 */ /* 0x000fc8000f8e003f */
[----:B------:R-:W-:-:S12]  /*150b0*/  @UP0 USHF.R.U32.HI UR4, URZ, UR11, UR7 ;  /* 0x0000000b3f040299 */ /* 0x000fd80008011607 */
.L_x_11486:
[----:B------:R-:W-:-:S04]  /*150c0*/  UIMAD UR4, UR4, UR5, URZ ;  /* 0x00000005040472a4 */ /* 0x000fc8000f8e023f */
[----:B------:R-:W-:-:S04]  /*150d0*/  UISETP.LT.AND UP0, UPT, UR8, UR4, UPT ;  /* 0x000000040800728c */ /* 0x000fc8000bf01270 */
[----:B------:R-:W-:-:S12]  /*150e0*/  USEL UR8, UR8, UR4, !UP0 ;  /* 0x0000000408087287 */ /* 0x000fd8000c000000 */
.L_x_11484:
        /* <DEDUP_REMOVED lines=26> */
.L_x_11488:
        /* <DEDUP_REMOVED lines=20> */
.L_x_11491:
[----:B------:R-:W-:Y:S05]  /*153d0*/  BSYNC B6 ;  /* 0x0000000000067941 */ /* 0x000fea0003800000 */
.L_x_11490:
        /* <DEDUP_REMOVED lines=22> */
.L_x_11493:
[----:B------:R-:W-:Y:S05]  /*15540*/  BSYNC B6 ;  /* 0x0000000000067941 */ /* 0x000fea0003800000 */
.L_x_11492:
        /* <DEDUP_REMOVED lines=20> */
.L_x_11495:
[----:B------:R-:W-:Y:S05]  /*15690*/  BSYNC B6 ;  /* 0x0000000000067941 */ /* 0x000fea0003800000 */
.L_x_11494:
        /* <DEDUP_REMOVED lines=19> */
.L_x_11497:
[----:B------:R-:W-:Y:S05]  /*157d0*/  BSYNC B6 ;  /* 0x0000000000067941 */ /* 0x000fea0003800000 */
.L_x_11496:
        /* <DEDUP_REMOVED lines=23> */
.L_x_11562:
        /* <DEDUP_REMOVED lines=10> */
.L_x_11565:
        /* <DEDUP_REMOVED lines=21> */
.L_x_11501:
[----:B------:R-:W-:Y:S01]  /*15b40*/  IMAD R5, R19, 0x8, R18 ;  /* 0x0000000813057824 */ /* 0x000fe200078e0212 */
[----:B-1----:R-:W-:Y:S01]  /*15b50*/  SHF.L.U32 R2, R22, 0x1f, RZ ;  /* 0x0000001f16027819 */ /* 0x002fe200000006ff */
[----:B------:R-:W1:Y:S03]  /*15b60*/  S2R R3, SR_TID.X ;  /* 0x0000000000037919 */ /* 0x000e660000002100 */
[----:B------:R-:W2:Y:S01]  /*15b70*/  SYNCS.PHASECHK.TRANS64.TRYWAIT P1, [R5+URZ+0x13280], R2 ;  /* 0x01328002050075a7 */ /* 0x000ea2000802017f */
[----:B-1----:R-:W-:-:S04]  /*15b80*/  LOP3.LUT R3, R3, 0x7f, RZ, 0xc0, !PT ;  /* 0x0000007f03037812 */ /* 0x002fc800078ec0ff */
[----:B------:R-:W-:Y:S01]  /*15b90*/  ISETP.NE.AND P0, PT, R3, RZ, PT ;  /* 0x000000ff0300720c */ /* 0x000fe20003f05270 */
[----:B--2---:R-:W-:-:S12]  /*15ba0*/  @!P1 BRA `(.L_x_11502) ;  /* 0x0000002800289947 */ /* 0x004fd80003800000 */
.L_x_11566:
[----:B------:R-:W-:Y:S05]  /*15bb0*/  @P0 BRA `(.L_x_11503) ;  /* 0x00000000001c0947 */ /* 0x000fea0003800000 */
[----:B------:R-:W2:Y:S01]  /*15bc0*/  S2R R4, SR_TID.X ;  /* 0x0000000000047919 */ /* 0x000ea20000002100 */
[----:B------:R-:W-:-:S04]  /*15bd0*/  IMAD.MOV.U32 R3, RZ, RZ, 0x2800 ;  /* 0x00002800ff037424 */ /* 0x000fc800078e00ff */
[----:B------:R3:W-:Y:S01]  /*15be0*/  SYNCS.ARRIVE.TRANS64 RZ, [R5+URZ+0x13270], R3 ;  /* 0x0132700305ff79a7 */ /* 0x0007e2000800003f */
[----:B--2---:R-:W-:-:S04]  /*15bf0*/  LOP3.LUT R4, R4, 0x1f, RZ, 0xc0, !PT ;  /* 0x0000001f04047812 */ /* 0x004fc800078ec0ff */
[----:B------:R-:W-:-:S13]  /*15c00*/  ISETP.NE.AND P1, PT, R4, RZ, PT ;  /* 0x000000ff0400720c */ /* 0x000fda0003f25270 */
[----:B---3--:R-:W-:Y:S05]  /*15c10*/  @!P1 BRA `(.L_x_11503) ;  /* 0x0000000000049947 */ /* 0x008fea0003800000 */
[----:B------:R-:W-:Y:S01]  /*15c20*/  BPT.TRAP 0x1 ;  /* 0x000000040000795c */ /* 0x000fe20000300000 */
.L_x_11503:
[----:B------:R-:W-:Y:S01]  /*15c30*/  IMAD R3, R19, 0x2800, R18 ;  /* 0x0000280013037824 */ /* 0x000fe200078e0212 */
[----:B------:R-:W-:Y:S01]  /*15c40*/  R2UR UR33, R5 ;  /* 0x00000000052172ca */ /* 0x000fe200000e0000 */
[----:B------:R-:W-:Y:S01]  /*15c50*/  IMAD R0, R0, 0xa0, RZ ;  /* 0x000000a000007824 */ /* 0x000fe200078e02ff */
[----:B-----5:R-:W-:Y:S01]  /*15c60*/  R2UR UR37, R17 ;  /* 0x00000000112572ca */ /* 0x020fe200000e0000 */
[----:B------:R-:W-:Y:S01]  /*15c70*/  UIADD3 UR4, UP0, UR50, 0x470, URZ ;  /* 0x0000047032047890 */ /* 0x000fe2000ff1e03f */
[----:B------:R-:W-:Y:S01]  /*15c80*/  R2UR UR32, R3 ;  /* 0x00000000032072ca */ /* 0x000fe200000e0000 */
[----:B------:R-:W-:Y:S01]  /*15c90*/  UMOV UR6, 0x0 ;  /* 0x0000000000067882 */ /* 0x000fe20000000000 */
[----:B------:R-:W-:Y:S01]  /*15ca0*/  R2UR UR35, R0 ;  /* 0x00000000002372ca */ /* 0x000fe200000e0000 */
[----:B------:R-:W-:Y:S01]  /*15cb0*/  UIADD3.X UR5, URZ, UR51, URZ, UP0, !UPT ;  /* 0x000000333f057290 */ /* 0x000fe200087fe43f */
[----:B------:R-:W-:Y:S01]  /*15cc0*/  UMOV UR7, 0x14f00000 ;  /* 0x14f0000000077882 */ /* 0x000fe20000000000 */
[----:B------:R-:W-:-:S04]  /*15cd0*/  UMOV UR34, URZ ;  /* 0x0000003f00227c82 */ /* 0x000fc80008000000 */
[----:B------:R-:W-:-:S04]  /*15ce0*/  UIADD3 UR33, UR33, 0x13270, URZ ;  /* 0x0001327021217890 */ /* 0x000fc8000fffe03f */
[----:B------:R-:W-:-:S09]  /*15cf0*/  UIADD3 UR32, UR32, 0x6000, URZ ;  /* 0x0000600020207890 */ /* 0x000fd2000fffe03f */
[----:B------:R2:W-:Y:S01]  /*15d00*/  UTMALDG.4D [UR32], [UR4], desc[UR6] ;  /* 0x00000620040075b4 */ /* 0x0005e20008019000 */
[----:B------:R-:W3:Y:S02]  /*15d10*/  SYNCS.PHASECHK.TRANS64.TRYWAIT P1, [R5+URZ+0x13240], R2 ;  /* 0x01324002050075a7 */ /* 0x000ee4000802017f */
[----:B--23--:R-:W-:Y:S05]  /*15d20*/  @!P1 BRA `(.L_x_11504) ;  /* 0x0000002400dc9947 */ /* 0x00cfea0003800000 */
.L_x_11567:
        /* <DEDUP_REMOVED lines=8> */
.L_x_11505:
        /* <DEDUP_REMOVED lines=17> */
.L_x_11499:
        /* <DEDUP_REMOVED lines=29> */
.L_x_11507:
[----:B------:R-:W-:Y:S05]  /*16090*/  BSYNC B6 ;  /* 0x0000000000067941 */ /* 0x000fea0003800000 */
.L_x_11506:
[----:B0-----:R-:W0:Y:S01]  /*160a0*/  S2R R20, SR_TID.X ;  /* 0x0000000000147919 */ /* 0x001e220000002100 */
[----:B------:R-:W3:Y:S01]  /*160b0*/  LDC R7, c[0x0][0x448] ;  /* 0x00011200ff077b82 */ /* 0x000ee20000000800 */
[----:B------:R-:W-:Y:S01]  /*160c0*/  ULDC.64 UR8, c[0x0][0x2e0] ;  /* 0x0000b80000087ab9 */ /* 0x000fe20000000a00 */
[----:B------:R-:W-:Y:S01]  /*160d0*/  UMOV UR46, UR52 ;  /* 0x00000034002e7c82 */ /* 0x000fe20008000000 */
[----:B------:R-:W-:Y:S02]  /*160e0*/  UIMAD UR6, UR37, UR8, URZ ;  /* 0x00000008250672a4 */ /* 0x000fe4000f8e023f */
[----:B------:R-:W-:Y:S02]  /*160f0*/  UIMAD.WIDE.U32 UR4, UR44, UR8, UR46 ;  /* 0x000000082c0472a5 */ /* 0x000fe4000f8e002e */
[----:B------:R-:W-:-:S03]  /*16100*/  UIMAD UR6, UR44, UR9, UR6 ;  /* 0x000000092c0672a4 */ /* 0x000fc6000f8e0206 */
[----:B------:R-:W-:Y:S01]  /*16110*/  ULDC.64 UR8, c[0x0][0x2d0] ;  /* 0x0000b40000087ab9 */ /* 0x000fe20000000a00 */
[----:B------:R-:W-:Y:S01]  /*16120*/  UIADD3 UR6, UR5, UR6, URZ ;  /* 0x0000000605067290 */ /* 0x000fe2000fffe03f */
[----:B------:R-:W-:-:S04]  /*16130*/  IMAD.U32 R4, RZ, RZ, UR4 ;  /* 0x00000004ff047e24 */ /* 0x000fc8000f8e00ff */
[----:B-12---:R-:W-:Y:S01]  /*16140*/  IMAD.MOV.U32 R2, RZ, RZ, R4 ;  /* 0x000000ffff027224 */ /* 0x006fe200078e0004 */
[----:B---3--:R-:W-:Y:S02]  /*16150*/  ISETP.NE.AND P1, PT, R7, 0x1, PT ;  /* 0x000000010700780c */ /* 0x008fe40003f25270 */
[----:B0-----:R-:W-:-:S04]  /*16160*/  LOP3.LUT R20, R20, 0x7f, RZ, 0xc0, !PT ;  /* 0x0000007f14147812 */ /* 0x001fc800078ec0ff */
[----:B------:R-:W-:Y:S02]  /*16170*/  SHF.R.U32.HI R21, RZ, 0x2, R20 ;  /* 0x00000002ff157819 */ /* 0x000fe40000011614 */
[----:B------:R-:W0:Y:S05]  /*16180*/  S2R R20, SR_TID.X ;  /* 0x0000000000147919 */ /* 0x000e2a0000002100 */
[----:B------:R-:W1:Y:S08]  /*16190*/  @P1 LDC R3, c[0x0][0x44c] ;  /* 0x00011300ff031b82 */ /* 0x000e700000000800 */
[----:B------:R-:W2:Y:S01]  /*161a0*/  @P1 LDC R5, c[0x0][0x450] ;  /* 0x00011400ff051b82 */ /* 0x000ea20000000800 */
[----:B0-----:R-:W-:-:S05]  /*161b0*/  IMAD.SHL.U32 R20, R20, 0x20, RZ ;  /* 0x0000002014147824 */ /* 0x001fca00078e00ff */
[----:B------:R-:W-:Y:S02]  /*161c0*/  LOP3.LUT R20, R21, 0x60, R20, 0xf8, !PT ;  /* 0x0000006015147812 */ /* 0x000fe400078ef814 */
[----:B------:R-:W0:Y:S03]  /*161d0*/  S2R R21, SR_TID.X ;  /* 0x0000000000157919 */ /* 0x000e260000002100 */
[----:B------:R-:W-:Y:S02]  /*161e0*/  VIADD R6, R20, UR42 ;  /* 0x0000002a14067c36 */ /* 0x000fe40008000000 */
[----:B------:R-:W3:Y:S02]  /*161f0*/  S2R R20, SR_TID.X ;  /* 0x0000000000147919 */ /* 0x000ee40000002100 */
[----:B-1----:R-:W-:-:S04]  /*16200*/  @P1 IMAD.HI.U32 R0, R6, R3, RZ ;  /* 0x0000000306001227 */ /* 0x002fc800078e00ff */
[----:B------:R-:W-:Y:S01]  /*16210*/  IMAD.MOV.U32 R9, RZ, RZ, R6 ;  /* 0x000000ffff097224 */ /* 0x000fe200078e0006 */
[----:B--2---:R-:W-:Y:S01]  /*16220*/  @P1 SHF.R.U32.HI R9, RZ, R5, R0 ;  /* 0x00000005ff091219 */ /* 0x004fe20000011600 */
[----:B------:R-:W-:Y:S01]  /*16230*/  IMAD.U32 R3, RZ, RZ, UR6 ;  /* 0x00000006ff037e24 */ /* 0x000fe2000f8e00ff */
[----:B------:R-:W-:Y:S01]  /*16240*/  ULDC.64 UR6, c[0x0][0x280] ;  /* 0x0000a00000067ab9 */ /* 0x000fe20000000a00 */
[----:B------:R-:W-:Y:S01]  /*16250*/  IMAD.U32 R5, RZ, RZ, UR5 ;  /* 0x00000005ff057e24 */ /* 0x000fe2000f8e00ff */
[----:B------:R-:W-:Y:S01]  /*16260*/  SHF.R.S32.HI R0, RZ, 0x1f, R9 ;  /* 0x0000001fff007819 */ /* 0x000fe20000011409 */
[----:B------:R-:W-:Y:S01]  /*16270*/  IMAD.WIDE.U32 R4, R9, UR8, R2 ;  /* 0x0000000809047c25 */ /* 0x000fe2000f8e0002 */
[----:B------:R-:W-:-:S03]  /*16280*/  ULDC.64 UR4, c[0x0][0x2c8] ;  /* 0x0000b20000047ab9 */ /* 0x000fc60000000a00 */
[----:B------:R-:W-:-:S04]  /*16290*/  IMAD R0, R0, UR8, RZ ;  /* 0x0000000800007c24 */ /* 0x000fc8000f8e02ff */
[----:B------:R-:W-:Y:S02]  /*162a0*/  IMAD R11, R9, UR9, R0 ;  /* 0x00000009090b7c24 */ /* 0x000fe4000f8e0200 */
[----:B------:R-:W-:Y:S02]  /*162b0*/  IMAD.MOV R0, RZ, RZ, -R9 ;  /* 0x000000ffff007224 */ /* 0x000fe400078e0a09 */
[----:B------:R-:W-:Y:S02]  /*162c0*/  IMAD.IADD R5, R5, 0x1, R11 ;  /* 0x0000000105057824 */ /* 0x000fe400078e020b */
[----:B------:R-:W-:Y:S01]  /*162d0*/  IMAD R9, R7, R0, R6 ;  /* 0x0000000007097224 */ /* 0x000fe200078e0206 */
[----:B0-----:R-:W-:Y:S01]  /*162e0*/  LOP3.LUT R21, R21, 0x7f, RZ, 0xc0, !PT ;  /* 0x0000007f15157812 */ /* 0x001fe200078ec0ff */
[----:B------:R-:W-:Y:S02]  /*162f0*/  VIADD R6, R6, 0x80 ;  /* 0x0000008006067836 */ /* 0x000fe40000000000 */
[----:B------:R-:W-:Y:S01]  /*16300*/  IMAD.WIDE.U32 R4, R9, UR4, R4 ;  /* 0x0000000409047c25 */ /* 0x000fe2000f8e0004 */
[----:B------:R-:W-:-:S02]  /*16310*/  SHF.R.S32.HI R0, RZ, 0x1f, R9 ;  /* 0x0000001fff007819 */ /* 0x000fc40000011409 */
[----:B------:R-:W-:Y:S01]  /*16320*/  SHF.R.U32.HI R21, RZ, 0x2, R21 ;  /* 0x00000002ff157819 */ /* 0x000fe20000011615 */
[----:B---3--:R-:W-:Y:S02]  /*16330*/  IMAD.SHL.U32 R20, R20, 0x10, RZ ;  /* 0x0000001014147824 */ /* 0x008fe400078e00ff */
[----:B------:R-:W-:-:S03]  /*16340*/  IMAD R0, R0, UR4, RZ ;  /* 0x0000000400007c24 */ /* 0x000fc6000f8e02ff */
[----:B------:R-:W-:Y:S01]  /*16350*/  LOP3.LUT R20, R20, 0x30, RZ, 0xc0, !PT ;  /* 0x0000003014147812 */ /* 0x000fe200078ec0ff */
[----:B------:R-:W-:Y:S01]  /*16360*/  IMAD R9, R9, UR5, R0 ;  /* 0x0000000509097c24 */ /* 0x000fe2000f8e0200 */
[----:B------:R-:W-:-:S04]  /*16370*/  IADD3 R0, P0, R4, UR6, RZ ;  /* 0x0000000604007c10 */ /* 0x000fc8000ff1e0ff */
[----:B------:R-:W-:Y:S02]  /*16380*/  IADD3.X R4, R5, UR7, R9, P0, !PT ;  /* 0x0000000705047c10 */ /* 0x000fe400087fe409 */
[----:B------:R-:W0:Y:S08]  /*16390*/  @P1 LDC R5, c[0x0][0x44c] ;  /* 0x00011300ff051b82 */ /* 0x000e300000000800 */
[----:B------:R-:W1:Y:S01]  /*163a0*/  @P1 LDC R9, c[0x0][0x450] ;  /* 0x00011400ff091b82 */ /* 0x000e620000000800 */
[----:B0-----:R-:W-:-:S04]  /*163b0*/  @P1 IMAD.HI.U32 R8, R6, R5, RZ ;  /* 0x0000000506081227 */ /* 0x001fc800078e00ff */
[----:B------:R-:W-:Y:S01]  /*163c0*/  IMAD.MOV.U32 R5, RZ, RZ, R6 ;  /* 0x000000ffff057224 */ /* 0x000fe200078e0006 */
[----:B-1----:R-:W-:-:S04]  /*163d0*/  @P1 SHF.R.U32.HI R5, RZ, R9, R8 ;  /* 0x00000009ff051219 */ /* 0x002fc80000011608 */
[----:B------:R-:W-:Y:S01]  /*163e0*/  SHF.R.S32.HI R8, RZ, 0x1f, R5 ;  /* 0x0000001fff087819 */ /* 0x000fe20000011405 */
[----:B------:R-:W-:-:S04]  /*163f0*/  IMAD.WIDE.U32 R2, R5, UR8, R2 ;  /* 0x0000000805027c25 */ /* 0x000fc8000f8e0002 */
[----:B------:R-:W-:-:S04]  /*16400*/  IMAD R8, R8, UR8, RZ ;  /* 0x0000000808087c24 */ /* 0x000fc8000f8e02ff */
[----:B------:R-:W-:Y:S02]  /*16410*/  IMAD R9, R5, UR9, R8 ;  /* 0x0000000905097c24 */ /* 0x000fe4000f8e0208 */
[----:B------:R-:W-:Y:S02]  /*16420*/  IMAD.MOV R5, RZ, RZ, -R5 ;  /* 0x000000ffff057224 */ /* 0x000fe400078e0a05 */
[----:B------:R-:W-:Y:S02]  /*16430*/  IMAD.IADD R3, R3, 0x1, R9 ;  /* 0x0000000103037824 */ /* 0x000fe400078e0209 */
[----:B------:R-:W-:-:S04]  /*16440*/  IMAD R5, R7, R5, R6 ;  /* 0x0000000507057224 */ /* 0x000fc800078e0206 */
[----:B------:R-:W-:Y:S01]  /*16450*/  IMAD.WIDE.U32 R2, R5, UR4, R2 ;  /* 0x0000000405027c25 */ /* 0x000fe2000f8e0002 */
[----:B------:R-:W-:-:S05]  /*16460*/  SHF.R.S32.HI R6, RZ, 0x1f, R5 ;  /* 0x0000001fff067819 */ /* 0x000fca0000011405 */
[----:B------:R-:W-:Y:S01]  /*16470*/  IMAD R6, R6, UR4, RZ ;  /* 0x0000000406067c24 */ /* 0x000fe2000f8e02ff */
[----:B------:R-:W-:-:S03]  /*16480*/  ULDC UR4, c[0x0][0x2b8] ;  /* 0x0000ae0000047ab9 */ /* 0x000fc60000000800 */
        /* <DEDUP_REMOVED lines=8> */
[----:B------:R-:W-:Y:S02]  /*16510*/  VIADD R6, R21, UR42 ;  /* 0x0000002a15067c36 */ /* 0x000fe40008000000 */
[----:B------:R-:W1:Y:S01]  /*16520*/  SHFL.IDX PT, R2, R4, RZ, 0x1c1f ;  /* 0x001c1fff04027589 */ /* 0x000e6200000e0000 */
[----:B------:R-:W-:Y:S02]  /*16530*/  IMAD R7, R7, UR4, RZ ;  /* 0x0000000407077c24 */ /* 0x000fe4000f8e02ff */
[C---:B------:R-:W-:Y:S01]  /*16540*/  VIADD R10, R6.reuse, 0x20 ;  /* 0x00000020060a7836 */ /* 0x040fe20000000000 */
[----:B------:R-:W-:Y:S02]  /*16550*/  SHFL.IDX PT, R9, R0, 0x3, 0x1c1f ;  /* 0x007c1f0000097f89 */ /* 0x000fe400000e0000 */
[----:B------:R-:W-:-:S13]  /*16560*/  ISETP.GE.AND P1, PT, R6, R7, PT ;  /* 0x000000070600720c */ /* 0x000fda0003f26270 */
[----:B0-----:R-:W-:-:S05]  /*16570*/  @!P1 IADD3 R14, P2, R20, R14, RZ ;  /* 0x0000000e140e9210 */ /* 0x001fca0007f5e0ff */
[----:B-1----:R-:W-:Y:S02]  /*16580*/  @!P1 IMAD.X R3, RZ, RZ, R2, P2 ;  /* 0x000000ffff039224 */ /* 0x002fe400010e0602 */
[----:B------:R-:W-:Y:S02]  /*16590*/  @!P1 IMAD.MOV.U32 R2, RZ, RZ, R14 ;  /* 0x000000ffff029224 */ /* 0x000fe400078e000e */
[----:B------:R-:W0:Y:S04]  /*165a0*/  SHFL.IDX PT, R14, R0, 0x1, 0x1c1f ;  /* 0x003c1f00000e7f89 */ /* 0x000e2800000e0000 */
[----:B------:R1:W-:Y:S01]  /*165b0*/  @!P1 LDGSTS.E.BYPASS.LTC128B.128 [R28+0xb000], desc[UR48][R2.64], !P0 ;  /* 0x0b000000021c9fae */ /* 0x0003e2000c101d70 */
[----:B------:R-:W-:Y:S01]  /*165c0*/  ISETP.GE.AND P1, PT, R10, R7, PT ;  /* 0x000000070a00720c */ /* 0x000fe20003f26270 */
[----:B------:R-:W-:-:S02]  /*165d0*/  VIADD R10, R6, 0x40 ;  /* 0x00000040060a7836 */ /* 0x000fc40000000000 */
[----:B-1----:R-:W1:Y:S10]  /*165e0*/  SHFL.IDX PT, R2, R4, 0x1, 0x1c1f ;  /* 0x003c1f0004027f89 */ /* 0x002e7400000e0000 */
[----:B0-----:R-:W-:-:S05]  /*165f0*/  @!P1 IADD3 R14, P2, R20, R14, RZ ;  /* 0x0000000e140e9210 */ /* 0x001fca0007f5e0ff */
[----:B-1----:R-:W-:Y:S02]  /*16600*/  @!P1 IMAD.X R3, RZ, RZ, R2, P2 ;  /* 0x000000ffff039224 */ /* 0x002fe400010e0602 */
[----:B------:R-:W-:Y:S02]  /*16610*/  @!P1 IMAD.MOV.U32 R2, RZ, RZ, R14 ;  /* 0x000000ffff029224 */ /* 0x000fe400078e000e */
[----:B------:R-:W0:Y:S04]  /*16620*/  SHFL.IDX PT, R14, R0, 0x2, 0x1c1f ;  /* 0x005c1f00000e7f89 */ /* 0x000e2800000e0000 */
[----:B------:R1:W-:Y:S01]  /*16630*/  @!P1 LDGSTS.E.BYPASS.LTC128B.128 [R28+0xb800], desc[UR48][R2.64], !P0 ;  /* 0x0b800000021c9fae */ /* 0x0003e2000c101d70 */
[----:B------:R-:W-:Y:S01]  /*16640*/  ISETP.GE.AND P1, PT, R10, R7, PT ;  /* 0x000000070a00720c */ /* 0x000fe20003f26270 */
[----:B------:R-:W-:-:S02]  /*16650*/  VIADD R10, R6, 0x80 ;  /* 0x00000080060a7836 */ /* 0x000fc40000000000 */
[----:B------:R-:W-:Y:S04]  /*16660*/  SHFL.IDX PT, R0, R8, RZ, 0x1c1f ;  /* 0x001c1fff08007589 */ /* 0x000fe800000e0000 */
[----:B-1----:R-:W1:Y:S04]  /*16670*/  SHFL.IDX PT, R2, R4, 0x2, 0x1c1f ;  /* 0x005c1f0004027f89 */ /* 0x002e6800000e0000 */
[----:B------:R-:W2:Y:S02]  /*16680*/  SHFL.IDX PT, R4, R4, 0x3, 0x1c1f ;  /* 0x007c1f0004047f89 */ /* 0x000ea400000e0000 */
[----:B0-----:R-:W-:-:S05]  /*16690*/  @!P1 IADD3 R14, P2, R20, R14, RZ ;  /* 0x0000000e140e9210 */ /* 0x001fca0007f5e0ff */
[----:B-1----:R-:W-:Y:S02]  /*166a0*/  @!P1 IMAD.X R3, RZ, RZ, R2, P2 ;  /* 0x000000ffff039224 */ /* 0x002fe400010e0602 */
[----:B------:R-:W-:Y:S02]  /*166b0*/  @!P1 IMAD.MOV.U32 R2, RZ, RZ, R14 ;  /* 0x000000ffff029224 */ /* 0x000fe400078e000e */
[----:B------:R-:W0:Y:S04]  /*166c0*/  SHFL.IDX PT, R14, R5, RZ, 0x1c1f ;  /* 0x001c1fff050e7589 */ /* 0x000e2800000e0000 */
[----:B------:R1:W-:Y:S01]  /*166d0*/  @!P1 LDGSTS.E.BYPASS.LTC128B.128 [R28+0xc000], desc[UR48][R2.64], !P0 ;  /* 0x0c000000021c9fae */ /* 0x0003e2000c101d70 */
[----:B------:R-:W-:Y:S01]  /*166e0*/  ISETP.GE.AND P1, PT, R10, R7, PT ;  /* 0x000000070a00720c */ /* 0x000fe20003f26270 */
[----:B------:R-:W-:-:S05]  /*166f0*/  VIADD R10, R6, 0x60 ;  /* 0x00000060060a7836 */ /* 0x000fca0000000000 */
        /* <DEDUP_REMOVED lines=9> */
.L_x_11580:
[----:B------:R-:W-:-:S05]  /*16790*/  VIADD R6, R6, 0xa0 ;  /* 0x000000a006067836 */ /* 0x000fca0000000000 */
[----:B------:R-:W-:-:S13]  /*167a0*/  ISETP.GE.AND P1, PT, R6, R7, PT ;  /* 0x000000070600720c */ /* 0x000fda0003f26270 */
[----:B01----:R-:W-:-:S05]  /*167b0*/  @!P1 IADD3 R2, P2, R20, R14, RZ ;  /* 0x0000000e14029210 */ /* 0x003fca0007f5e0ff */
[----:B--2---:R-:W-:-:S05]  /*167c0*/  @!P1 IMAD.X R3, RZ, RZ, R0, P2 ;  /* 0x000000ffff039224 */ /* 0x004fca00010e0600 */
[----:B------:R-:W-:Y:S01]  /*167d0*/  @!PT LDS RZ, [RZ] ;  /* 0x00000000fffff984 */ /* 0x000fe20000000800 */
[----:B------:R-:W-:Y:S01]  /*167e0*/  @!PT LDS RZ, [RZ] ;  /* 0x00000000fffff984 */ /* 0x000fe20000000800 */
[----:B------:R-:W-:Y:S01]  /*167f0*/  @!PT LDS RZ, [RZ] ;  /* 0x00000000fffff984 */ /* 0x000fe20000000800 */
[----:B------:R0:W-:Y:S01]  /*16800*/  @!P1 LDGSTS.E.BYPASS.LTC128B.128 [R28+0xd800], desc[UR48][R2.64], !P0 ;  /* 0x0d800000021c9fae */ /* 0x0001e2000c101d70 */
[----:B------:R-:W-:Y:S01]  /*16810*/  PLOP3.LUT P0, PT, PT, PT, PT, 0x80, 0x0 ;  /* 0x000000000000781c */ /* 0x000fe20003f0f070 */
[----:B------:R-:W-:-:S12]  /*16820*/  NOP ;  /* 0x0000000000007918 */ /* 0x000fd80000000000 */
.L_x_11509:
[----:B------:R-:W-:Y:S02]  /*16830*/  PLOP3.LUT P1, PT, P1, P0, PT, 0xa2, 0x0 ;  /* 0x000000000000781c */ /* 0x000fe40000f21472 */
[----:B------:R-:W-:-:S08]  /*16840*/  @P0 R2UR P1, UR4, R18 ;  /* 0x00000000120402ca */ /* 0x000fd00000020000 */
[----:B------:R-:W-:-:S05]  /*16850*/  @P0 PLOP3.LUT P0, PT, P1, PT, PT, 0x80, 0x0 ;  /* 0x000000000000081c */ /* 0x000fca0000f0f070 */
[----:B------:R-:W-:Y:S01]  /*16860*/  @!P1 SYNCS.ARRIVE.TRANS64.RED.A0T1 RZ, [UR4+0x13200], RZ ;  /* 0x013200ffffff99a7 */ /* 0x000fe20008200404 */
[----:B------:R-:W-:Y:S07]  /*16870*/  @!P1 ARRIVES.LDGSTSBAR.64.TRANSCNT [UR4+0x13200] ;  /* 0x01320000ff0099b0 */ /* 0x000fee0008000a84 */
[----:B------:R-:W-:Y:S05]  /*16880*/  @P0 BRA.U.ANY `(.L_x_11509) ;  /* 0xfffffffd00e80947 */ /* 0x000fea000393ffff */
[----:B------:R-:W-:-:S05]  /*16890*/  VIADD R29, R29, 0x1 ;  /* 0x000000011d1d7836 */ /* 0x000fca0000000000 */
[----:B------:R-:W-:-:S04]  /*168a0*/  LEA.HI R0, R29, R29, RZ, 0x1 ;  /* 0x0000001d1d007211 */ /* 0x000fc800078f08ff */
[----:B------:R-:W-:-:S05]  /*168b0*/  LOP3.LUT R0, R0, 0xfffffffe, RZ, 0xc0, !PT ;  /* 0xfffffffe00007812 */ /* 0x000fca00078ec0ff */
[----:B------:R-:W-:-:S05]  /*168c0*/  IMAD.IADD R0, R29, 0x1, -R0 ;  /* 0x000000011d007824 */ /* 0x000fca00078e0a00 */
[----:B0-----:R-:W-:Y:S01]  /*168d0*/  SHF.L.U32 R3, R0, 0x1f, RZ ;  /* 0x0000001f00037819 */ /* 0x001fe200000006ff */
[----:B------:R-:W-:Y:S01]  /*168e0*/  NOP ;  /* 0x0000000000007918 */ /* 0x000fe20000000000 */
[----:B------:R0:W-:Y:S01]  /*168f0*/  SYNCS.ARRIVE.TRANS64.A1T0 RZ, [R18+URZ+0x13200], RZ ;  /* 0x013200ff12ff79a7 */ /* 0x0001e2000810003f */
[----:B------:R-:W-:Y:S01]  /*16900*/  BSSY B0, `(.L_x_11510) ;  /* 0x0000003000007945 */ /* 0x000fe20003800000 */
[----:B------:R-:W1:Y:S03]  /*16910*/  SYNCS.PHASECHK.TRANS64.TRYWAIT P0, [R18+URZ+0x13220], R3 ;  /* 0x01322003120075a7 */ /* 0x000e66000800017f */
[----:B01----:R-:W-:Y:S05]  /*16920*/  @!P0 BRA `(.L_x_11511) ;  /* 0x0000002000a48947 */ /* 0x003fea0003800000 */
.L_x_11581:
[----:B------:R-:W-:Y:S05]  /*16930*/  BSYNC B0 ;  /* 0x0000000000007941 */ /* 0x000fea0003800000 */
.L_x_11510:
[----:B------:R-:W-:-:S04]  /*16940*/  UIADD3 UR4, UR41, -0x2, URZ ;  /* 0xfffffffe29047890 */ /* 0x000fc8000fffe03f */
[----:B------:R-:W-:-:S06]  /*16950*/  UISETP.GE.AND UP0, UPT, UR4, UR40, UPT ;  /* 0x000000280400728c */ /* 0x000fcc000bf06270 */
[----:B------:R-:W-:-:S13]  /*16960*/  PLOP3.LUT P0, PT, PT, PT, UP0, 0x80, 0x0 ;  /* 0x000000000000781c */ /* 0x000fda0003f0f008 */
[----:B------:R-:W-:Y:S05]  /*16970*/  @!P0 BRA `(.L_x_11512) ;  /* 0x0000000800e08947 */ /* 0x000fea0003800000 */
[----:B------:R-:W-:Y:S02]  /*16980*/  IMAD.MOV.U32 R6, RZ, RZ, R19 ;  /* 0x000000ffff067224 */ /* 0x000fe400078e0013 */
[----:B------:R-:W-:Y:S02]  /*16990*/  IMAD.MOV.U32 R7, RZ, RZ, R22 ;  /* 0x000000ffff077224 */ /* 0x000fe400078e0016 */
[----:B------:R-:W-:-:S07]  /*169a0*/  IMAD.U32 R0, RZ, RZ, UR4 ;  /* 0x00000004ff007e24 */ /* 0x000fce000f8e00ff */
.L_x_11532:
        /* <DEDUP_REMOVED lines=9> */
[----:B------:R-:W-:Y:S01]  /*16a40*/  LOP3.LUT P1, RZ, R16, 0x1, RZ, 0xc0, !PT ;  /* 0x0000000110ff7812 */ /* 0x000fe2000782c0ff */
[----:B------:R-:W-:-:S12]  /*16a50*/  IMAD.MOV.U32 R8, RZ, RZ, R0 ;  /* 0x000000ffff087224 */ /* 0x000fd800078e0000 */
[----:B------:R-:W-:Y:S05]  /*16a60*/  @!P1 BRA `(.L_x_11515) ;  /* 0x00000000004c9947 */ /* 0x000fea0003800000 */
[----:B------:R-:W1:Y:S01]  /*16a70*/  LDC R8, c[0x0][0x43c] ;  /* 0x00010f00ff087b82 */ /* 0x000e620000000800 */
[----:B------:R-:W-:Y:S01]  /*16a80*/  IMAD.MOV.U32 R9, RZ, RZ, R0 ;  /* 0x000000ffff097224 */ /* 0x000fe200078e0000 */
[----:B------:R-:W-:Y:S01]  /*16a90*/  ULDC.64 UR4, c[0x0][0x428] ;  /* 0x00010a0000047ab9 */ /* 0x000fe20000000a00 */
[----:B-1----:R-:W-:-:S13]  /*16aa0*/  ISETP.NE.AND P0, PT, R8, 0x1, PT ;  /* 0x000000010800780c */ /* 0x002fda0003f05270 */
[----:B0-----:R-:W0:Y:S02]  /*16ab0*/  @P0 LDC.64 R2, c[0x0][0x440] ;  /* 0x00011000ff020b82 */ /* 0x001e240000000a00 */
[----:B0-----:R-:W-:-:S05]  /*16ac0*/  @P0 IMAD.HI.U32 R2, R0, R2, RZ ;  /* 0x0000000200020227 */ /* 0x001fca00078e00ff */
[----:B------:R-:W-:Y:S01]  /*16ad0*/  @P0 SHF.R.U32.HI R9, RZ, R3, R2 ;  /* 0x00000003ff090219 */ /* 0x000fe20000011602 */
[----:B------:R-:W-:-:S03]  /*16ae0*/  IMAD R2, R24, UR4, RZ ;  /* 0x0000000418027c24 */ /* 0x000fc6000f8e02ff */
[--C-:B------:R-:W-:Y:S01]  /*16af0*/  SHF.R.S32.HI R3, RZ, 0x1f, R9.reuse ;  /* 0x0000001fff037819 */ /* 0x100fe20000011409 */
[----:B------:R-:W-:Y:S02]  /*16b00*/  IMAD R5, R23, UR5, R2 ;  /* 0x0000000517057c24 */ /* 0x000fe4000f8e0202 */
[----:B------:R-:W-:-:S04]  /*16b10*/  IMAD.MOV.U32 R2, RZ, RZ, R9 ;  /* 0x000000ffff027224 */ /* 0x000fc800078e0009 */
        /* <DEDUP_REMOVED lines=8> */
.L_x_11515:
        /* <DEDUP_REMOVED lines=8> */
.L_x_11582:
[----:B------:R-:W-:Y:S05]  /*16c20*/  BSYNC B1 ;  /* 0x0000000000017941 */ /* 0x000fea0003800000 */
.L_x_11516:
        /* <DEDUP_REMOVED lines=9> */
.L_x_11519:
[----:B------:R-:W-:Y:S05]  /*16cc0*/  BSYNC B1 ;  /* 0x0000000000017941 */ /* 0x000fea0003800000 */
.L_x_11518:
[----:B------:R-:W-:Y:S01]  /*16cd0*/  IMAD.MOV.U32 R9, RZ, RZ, RZ ;  /* 0x000000ffff097224 */ /* 0x000fe200078e00ff */
[----:B------:R-:W-:Y:S01]  /*16ce0*/  UIADD3 UR4, UP0, UR50, 0x470, URZ ;  /* 0x0000047032047890 */ /* 0x000fe2000ff1e03f */
[----:B------:R-:W-:Y:S01]  /*16cf0*/  IMAD R5, R19, 0x2800, R18 ;  /* 0x0000280013057824 */ /* 0x000fe200078e0212 */
[----:B------:R-:W-:Y:S01]  /*16d00*/  PLOP3.LUT P0, PT, PT, PT, PT, 0x80, 0x0 ;  /* 0x000000000000781c */ /* 0x000fe20003f0f070 */
[----:B------:R-:W-:Y:S01]  /*16d10*/  IMAD R8, R8, 0xa0, RZ ;  /* 0x000000a008087824 */ /* 0x000fe200078e02ff */
[----:B------:R-:W-:Y:S01]  /*16d20*/  R2UR UR10, R9 ;  /* 0x00000000090a72ca */ /* 0x000fe200000e0000 */
[----:B------:R-:W-:Y:S01]  /*16d30*/  VIADD R10, R4, 0x13270 ;  /* 0x00013270040a7836 */ /* 0x000fe20000000000 */
[----:B------:R-:W-:Y:S01]  /*16d40*/  UIADD3.X UR5, URZ, UR51, URZ, UP0, !UPT ;  /* 0x000000333f057290 */ /* 0x000fe200087fe43f */
[----:B------:R-:W-:Y:S01]  /*16d50*/  VIADD R2, R5, 0x6000 ;  /* 0x0000600005027836 */ /* 0x000fe20000000000 */
[----:B------:R-:W-:Y:S01]  /*16d60*/  UMOV UR6, 0x0 ;  /* 0x0000000000067882 */ /* 0x000fe20000000000 */
[----:B------:R-:W-:-:S10]  /*16d70*/  UMOV UR7, 0x14f00000 ;  /* 0x14f0000000077882 */ /* 0x000fd40000000000 */
.L_x_11520:
        /* <DEDUP_REMOVED lines=13> */
.L_x_11583:
[----:B------:R-:W-:Y:S05]  /*16e50*/  BSYNC B1 ;  /* 0x0000000000017941 */ /* 0x000fea0003800000 */
.L_x_11521:
[----:B------:R-:W-:Y:S01]  /*16e60*/  BSSY B1, `(.L_x_11523) ;  /* 0x000000b000017945 */ /* 0x000fe20003800000 */
[----:B------:R-:W-:Y:S02]  /*16e70*/  IMAD.MOV.U32 R2, RZ, RZ, 0x0 ;  /* 0x00000000ff027424 */ /* 0x000fe400078e00ff */
[----:B01----:R-:W-:Y:S01]  /*16e80*/  IMAD.MOV.U32 R3, RZ, RZ, 0x14f00000 ;  /* 0x14f00000ff037424 */ /* 0x003fe200078e00ff */
[----:B------:R-:W-:Y:S06]  /*16e90*/  @P1 BRA `(.L_x_11524) ;  /* 0x00000000001c1947 */ /* 0x000fec0003800000 */
[----:B------:R-:W0:Y:S01]  /*16ea0*/  S2R R10, SR_TID.X ;  /* 0x00000000000a7919 */ /* 0x000e220000002100 */
[----:B------:R-:W-:-:S04]  /*16eb0*/  IMAD.MOV.U32 R11, RZ, RZ, 0x2800 ;  /* 0x00002800ff0b7424 */ /* 0x000fc800078e00ff */
[----:B------:R1:W-:Y:S01]  /*16ec0*/  SYNCS.ARRIVE.TRANS64 RZ, [R4+URZ+0x13230], R11 ;  /* 0x0132300b04ff79a7 */ /* 0x0003e2000800003f */
[----:B0-----:R-:W-:-:S04]  /*16ed0*/  LOP3.LUT R10, R10, 0x1f, RZ, 0xc0, !PT ;  /* 0x0000001f0a0a7812 */ /* 0x001fc800078ec0ff */
[----:B------:R-:W-:-:S13]  /*16ee0*/  ISETP.NE.AND P0, PT, R10, RZ, PT ;  /* 0x000000ff0a00720c */ /* 0x000fda0003f05270 */
[----:B-1----:R-:W-:Y:S05]  /*16ef0*/  @!P0 BRA `(.L_x_11524) ;  /* 0x0000000000048947 */ /* 0x002fea0003800000 */
[----:B------:R-:W-:Y:S01]  /*16f00*/  BPT.TRAP 0x1 ;  /* 0x000000040000795c */ /* 0x000fe20000300000 */
.L_x_11524:
[----:B------:R-:W-:Y:S05]  /*16f10*/  BSYNC B1 ;  /* 0x0000000000017941 */ /* 0x000fea0003800000 */
.L_x_11523:
        /* <DEDUP_REMOVED lines=8> */
.L_x_11525:
        /* <DEDUP_REMOVED lines=10> */
.L_x_11514:
[----:B------:R-:W-:Y:S05]  /*17040*/  BSYNC B0 ;  /* 0x0000000000007941 */ /* 0x000fea0003800000 */
.L_x_11513:
[----:B------:R-:W-:-:S06]  /*17050*/  UISETP.NE.AND UP0, UPT, UR39, 0x3, UPT ;  /* 0x000000032700788c */ /* 0x000fcc000bf05270 */
[----:B------:R-:W-:-:S13]  /*17060*/  PLOP3.LUT P0, PT, PT, PT, UP0, 0x80, 0x0 ;  /* 0x000000000000781c */ /* 0x000fda0003f0f008 */
[----:B------:R-:W-:Y:S05]  /*17070*/  @!P0 BRA `(.L_x_11526) ;  /* 0x0000000000048947 */ /* 0x000fea0003800000 */
[----:B------:R-:W-:Y:S01]  /*17080*/  BPT.TRAP 0x1 ;  /* 0x000000040000795c */ /* 0x000fe20000300000 */
.L_x_11526:
        /* <DEDUP_REMOVED lines=8> */
.L_x_11584:
[----:B------:R-:W-:Y:S05]  /*17110*/  BSYNC B0 ;  /* 0x0000000000007941 */ /* 0x000fea0003800000 */
.L_x_11527:
[----:B------:R-:W-:Y:S05]  /*17120*/  @!P0 BRA `(.L_x_11529) ;  /* 0x0000000000048947 */ /* 0x000fea0003800000 */
[----:B------:R-:W-:Y:S01]  /*17130*/  BPT.TRAP 0x1 ;  /* 0x000000040000795c */ /* 0x000fe20000300000 */
.L_x_11529:
[----:B0-----:R-:W-:Y:S01]  /*17140*/  SHF.L.U32 R2, R7, 0x1f, RZ ;  /* 0x0000001f07027819 */ /* 0x001fe200000006ff */
[----:B------:R-:W-:-:S03]  /*17150*/  IMAD R10, R6, 0x2800, RZ ;  /* 0x00002800060a7824 */ /* 0x000fc600078e02ff */
[----:B------:R-:W0:Y:S02]  /*17160*/  SYNCS.PHASECHK.TRANS64.TRYWAIT P1, [R3+URZ+0x13260], R2 ;  /* 0x01326002030075a7 */ /* 0x000e24000802017f */
[----:B0-----:R-:W-:Y:S05]  /*17170*/  @!P1 BRA `(.L_x_11530) ;  /* 0x0000001800e09947 */ /* 0x001fea0003800000 */
.L_x_11585:
        /* <DEDUP_REMOVED lines=43> */
.L_x_11531:
        /* <DEDUP_REMOVED lines=10> */
[C---:B------:R-:W-:Y:S01]  /*174d0*/  ISETP.GT.AND P0, PT, R0.reuse, UR40, PT ;  /* 0x0000002800007c0c */ /* 0x040fe2000bf04270 */
[----:B------:R-:W-:-:S12]  /*174e0*/  VIADD R0, R0, 0xffffffff ;  /* 0xffffffff00007836 */ /* 0x000fd80000000000 */
[----:B-1----:R-:W-:Y:S05]  /*174f0*/  @P0 BRA `(.L_x_11532) ;  /* 0xfffffff4002c0947 */ /* 0x002fea000383ffff */
.L_x_11512:
        /* <DEDUP_REMOVED lines=17> */
.L_x_11534:
[----:B------:R-:W-:Y:S05]  /*17610*/  BSYNC B0 ;  /* 0x0000000000007941 */ /* 0x000fea0003800000 */
.L_x_11533:
[----:B------:R-:W-:-:S06]  /*17620*/  UISETP.NE.AND UP0, UPT, UR39, 0x3, UPT ;  /* 0x000000032700788c */ /* 0x000fcc000bf05270 */
[----:B------:R-:W-:-:S13]  /*17630*/  PLOP3.LUT P1, PT, PT, PT, UP0, 0x80, 0x0 ;  /* 0x000000000000781c */ /* 0x000fda0003f2f008 */
[----:B------:R-:W-:Y:S05]  /*17640*/  @!P1 BRA `(.L_x_11535) ;  /* 0x0000000000049947 */ /* 0x000fea0003800000 */
[----:B------:R-:W-:Y:S01]  /*17650*/  BPT.TRAP 0x1 ;  /* 0x000000040000795c */ /* 0x000fe20000300000 */
.L_x_11535:
[----:B0-----:R-:W-:Y:S01]  /*17660*/  LOP3.LUT R3, R22, 0x1, RZ, 0x3c, !PT ;  /* 0x0000000116037812 */ /* 0x001fe200078e3cff */
[----:B------:R-:W-:Y:S01]  /*17670*/  IMAD R2, R19, 0x8, R18 ;  /* 0x0000000813027824 */ /* 0x000fe200078e0212 */
[----:B------:R-:W-:Y:S01]  /*17680*/  BSSY B0, `(.L_x_11536) ;  /* 0x0000006000007945 */ /* 0x000fe20003800000 */
[----:B------:R-:W-:Y:S01]  /*17690*/  IMAD.U32 R0, RZ, RZ, UR45 ;  /* 0x0000002dff007e24 */ /* 0x000fe2000f8e00ff */
[----:B------:R-:W-:-:S04]  /*176a0*/  SHF.L.U32 R3, R3, 0x1f, RZ ;  /* 0x0000001f03037819 */ /* 0x000fc800000006ff */
[----:B------:R-:W0:Y:S01]  /*176b0*/  SYNCS.PHASECHK.TRANS64.TRYWAIT P1, [R2+URZ+0x13270], R3 ;  /* 0x01327003020075a7 */ /* 0x000e22000802017f */
[----:B------:R-:W-:Y:S01]  /*176c0*/  ISETP.NE.AND P2, PT, R0, 0x3, PT ;  /* 0x000000030000780c */ /* 0x000fe20003f45270 */
[----:B0-----:R-:W-:-:S12]  /*176d0*/  @!P1 BRA `(.L_x_11537) ;  /* 0x00000014009c9947 */ /* 0x001fd80003800000 */
.L_x_11586:
[----:B------:R-:W-:Y:S05]  /*176e0*/  BSYNC B0 ;  /* 0x0000000000007941 */ /* 0x000fea0003800000 */
.L_x_11536:
[----:B------:R-:W-:Y:S05]  /*176f0*/  @!P2 BRA `(.L_x_11538) ;  /* 0x000000000004a947 */ /* 0x000fea0003800000 */
[----:B------:R-:W-:Y:S01]  /*17700*/  BPT.TRAP 0x1 ;  /* 0x000000040000795c */ /* 0x000fe20000300000 */
.L_x_11538:
[----:B------:R-:W-:Y:S01]  /*17710*/  SHF.L.U32 R5, R22, 0x1f, RZ ;  /* 0x0000001f16057819 */ /* 0x000fe200000006ff */
[----:B0-----:R-:W-:-:S03]  /*17720*/  IMAD R3, R19, 0x2800, RZ ;  /* 0x0000280013037824 */ /* 0x001fc600078e02ff */
[----:B------:R-:W0:Y:S02]  /*17730*/  SYNCS.PHASECHK.TRANS64.TRYWAIT P1, [R2+URZ+0x13260], R5 ;  /* 0x01326005020075a7 */ /* 0x000e24000802017f */
[----:B0-----:R-:W-:Y:S05]  /*17740*/  @!P1 BRA `(.L_x_11539) ;  /* 0x0000001400949947 */ /* 0x001fea0003800000 */
.L_x_11587:
        /* <DEDUP_REMOVED lines=43> */
.L_x_11540:
[----:B-1----:R1:W-:Y:S01]  /*17a00*/  SYNCS.ARRIVE.TRANS64.A1T0 RZ, [R2+URZ+0x13250], RZ ;  /* 0x013250ff02ff79a7 */ /* 0x0023e2000810003f */
[----:B------:R-:W-:Y:S02]  /*17a10*/  @!P0 VIADD R0, R2, 0x13280 ;  /* 0x0001328002008836 */ /* 0x000fe40000000000 */
[----:B------:R-:W-:-:S03]  /*17a20*/  VIADD R19, R19, 0x1 ;  /* 0x0000000113137836 */ /* 0x000fc60000000000 */
[----:B------:R-:W-:Y:S01]  /*17a30*/  @!P0 PRMT R0, RZ, 0x654, R0 ;  /* 0x00000654ff008816 */ /* 0x000fe20000000000 */
[----:B------:R-:W-:Y:S01]  /*17a40*/  BAR.SYNC.DEFER_BLOCKING 0x2, 0x80 ;  /* 0x0082000000007b1d */ /* 0x000fe20000010000 */
[----:B------:R-:W-:-:S04]  /*17a50*/  ISETP.NE.AND P1, PT, R19, 0x2, PT ;  /* 0x000000021300780c */ /* 0x000fc80003f25270 */
[----:B0-----:R-:W-:Y:S02]  /*17a60*/  SEL R3, RZ, 0x1, P1 ;  /* 0x00000001ff037807 */ /* 0x001fe40000800000 */
[----:B------:R-:W-:Y:S02]  /*17a70*/  SEL R19, R19, RZ, P1 ;  /* 0x000000ff13137207 */ /* 0x000fe40000800000 */
[----:B------:R-:W-:Y:S01]  /*17a80*/  LOP3.LUT R22, R22, R3, RZ, 0x3c, !PT ;  /* 0x0000000316167212 */ /* 0x000fe200078e3cff */
[----:B------:R1:W-:Y:S06]  /*17a90*/  @!P0 SYNCS.ARRIVE.TRANS64.RED.A1T0 RZ, [R0+URZ], RZ ;  /* 0x000000ff00ff89a7 */ /* 0x0003ec000810043f */
.L_x_11489:
[----:B------:R-:W-:Y:S05]  /*17aa0*/  BSYNC B7 ;  /* 0x0000000000077941 */ /* 0x000fea0003800000 */
.L_x_11487:
[----:B------:R-:W-:-:S13]  /*17ab0*/  LOP3.LUT P1, RZ, R16, 0x4, RZ, 0xc0, !PT ;  /* 0x0000000410ff7812 */ /* 0x000fda000782c0ff */
[----:B------:R-:W-:Y:S05]  /*17ac0*/  @!P1 BRA `(.L_x_11541) ;  /* 0x0000000000209947 */ /* 0x000fea0003800000 */
[----:B------:R-:W0:Y:S08]  /*17ad0*/  S2UR UR5, SR_CgaCtaId ;  /* 0x00000000000579c3 */ /* 0x000e300000008800 */
[----:B------:R-:W-:Y:S06]  /*17ae0*/  BAR.SYNC.DEFER_BLOCKING 0x5, 0x200 ;  /* 0x0148000000007b1d */ /* 0x000fec0000010000 */
[----:B------:R-:W-:-:S02]  /*17af0*/  UMOV UR4, 0x400 ;  /* 0x0000040000047882 */ /* 0x000fc40000000000 */
[----:B0-----:R-:W-:-:S06]  /*17b00*/  ULEA UR4, UR5, UR4, 0x18 ;  /* 0x0000000405047291 */ /* 0x001fcc000f8ec03f */
[----:B------:R-:W-:-:S05]  /*17b10*/  IMAD.U32 R18, RZ, RZ, UR4 ;  /* 0x00000004ff127e24 */ /* 0x000fca000f8e00ff */
[----:B------:R0:W2:Y:S01]  /*17b20*/  LDS R27, [R18+0x132d0] ;  /* 0x0132d000121b7984 */ /* 0x0000a20000000800 */
[----:B------:R-:W-:Y:S06]  /*17b30*/  BAR.ARV 0x4, 0x200 ;  /* 0x0108000000007b1d */ /* 0x000fec0000002000 */
[----:B------:R-:W-:Y:S05]  /*17b40*/  BRA `(.L_x_11542) ;  /* 0x0000000000207947 */ /* 0x000fea0003800000 */
.L_x_11541:
[----:B------:R-:W0:Y:S01]  /*17b50*/  @!P0 S2R R3, SR_CgaCtaId ;  /* 0x0000000000038919 */ /* 0x000e220000008800 */
[----:B-1----:R-:W-:Y:S01]  /*17b60*/  @!P0 MOV R0, 0x400 ;  /* 0x0000040000008802 */ /* 0x002fe20000000f00 */
[----:B------:R-:W-:Y:S03]  /*17b70*/  BAR.SYNC.DEFER_BLOCKING 0x4, 0x200 ;  /* 0x0108000000007b1d */ /* 0x000fe60000010000 */
[----:B0-----:R-:W-:-:S03]  /*17b80*/  @!P0 LEA R18, R3, R0, 0x18 ;  /* 0x0000000003128211 */ /* 0x001fc600078ec0ff */
[----:B------:R-:W0:Y:S04]  /*17b90*/  SHFL.IDX PT, R0, R27, RZ, 0x1f ;  /* 0x00001fff1b007589 */ /* 0x000e2800000e0000 */
[----:B------:R0:W-:Y:S02]  /*17ba0*/  @!P0 STS [R18+0x132d0], R27 ;  /* 0x0132d01b12008388 */ /* 0x0001e40000000800 */
[----:B0-----:R-:W-:Y:S01]  /*17bb0*/  IMAD.MOV.U32 R27, RZ, RZ, R0 ;  /* 0x000000ffff1b7224 */ /* 0x001fe200078e0000 */
[----:B------:R-:W-:Y:S06]  /*17bc0*/  BAR.ARV 0x5, 0x200 ;  /* 0x0148000000007b1d */ /* 0x000fec0000002000 */
.L_x_11542:
[----:B------:R-:W-:Y:S02]  /*17bd0*/  ULDC UR4, c[0x0][0xc38] ;  /* 0x00030e0000047ab9 */ /* 0x000fe40000000800 */
[----:B--2---:R-:W-:-:S13]  /*17be0*/  ISETP.GE.AND P0, PT, R27, UR4, PT ;  /* 0x000000041b007c0c */ /* 0x004fda000bf06270 */
[----:B------:R-:W-:Y:S05]  /*17bf0*/  @!P0 BRA `(.L_x_11543) ;  /* 0xffffffcc00548947 */ /* 0x000fea000383ffff */
.L_x_11478:
[----:B------:R-:W2:Y:S01]  /*17c00*/  S2R R3, SR_CgaCtaId ;  /* 0x0000000000037919 */ /* 0x000ea20000008800 */
[----:B------:R-:W-:Y:S01]  /*17c10*/  VIADD R29, R29, 0x1 ;  /* 0x000000011d1d7836 */ /* 0x000fe20000000000 */
[----:B-1----:R-:W-:Y:S01]  /*17c20*/  MOV R2, 0x400 ;  /* 0x0000040000027802 */ /* 0x002fe20000000f00 */
[----:B------:R-:W-:Y:S03]  /*17c30*/  BSSY B0, `(.L_x_11544) ;  /* 0x0000008000007945 */ /* 0x000fe60003800000 */
[----:B------:R-:W-:-:S04]  /*17c40*/  LEA.HI R0, R29, R29, RZ, 0x1 ;  /* 0x0000001d1d007211 */ /* 0x000fc800078f08ff */
[----:B------:R-:W-:-:S05]  /*17c50*/  LOP3.LUT R0, R0, 0xfffffffe, RZ, 0xc0, !PT ;  /* 0xfffffffe00007812 */ /* 0x000fca00078ec0ff */
[----:B------:R-:W-:-:S05]  /*17c60*/  IMAD.IADD R0, R29, 0x1, -R0 ;  /* 0x000000011d007824 */ /* 0x000fca00078e0a00 */
[----:B------:R-:W-:Y:S02]  /*17c70*/  SHF.L.U32 R0, R0, 0x1f, RZ ;  /* 0x0000001f00007819 */ /* 0x000fe400000006ff */
[----:B--2---:R-:W-:-:S04]  /*17c80*/  LEA R6, R3, R2, 0x18 ;  /* 0x0000000203067211 */ /* 0x004fc800078ec0ff */
[----:B------:R-:W1:Y:S02]  /*17c90*/  SYNCS.PHASECHK.TRANS64.TRYWAIT P0, [R6+URZ+0x13220], R0 ;  /* 0x01322000060075a7 */ /* 0x000e64000800017f */
[----:B-1----:R-:W-:Y:S05]  /*17ca0*/  @!P0 BRA `(.L_x_11545) ;  /* 0x0000001000508947 */ /* 0x002fea0003800000 */
.L_x_11588:
[----:B------:R-:W-:Y:S05]  /*17cb0*/  BSYNC B0 ;  /* 0x0000000000007941 */ /* 0x000fea0003800000 */
.L_x_11544:
[----:B------:R-:W-:-:S03]  /*17cc0*/  UMOV UR4, 0xffffffff ;  /* 0xffffffff00047882 */ /* 0x000fc60000000000 */
[----:B------:R-:W-:Y:S05]  /*17cd0*/  BRA.DIV UR4, `(.L_x_11546) ;  /* 0x0000001204587947 */ /* 0x000fea000b800000 */
[----:B-1----:R-:W1:Y:S02]  /*17ce0*/  S2R R0, SR_TID.X ;  /* 0x0000000000007919 */ /* 0x002e640000002100 */
[----:B-1----:R-:W-:-:S04]  /*17cf0*/  SHF.R.U32.HI R0, RZ, 0x5, R0 ;  /* 0x00000005ff007819 */ /* 0x002fc80000011600 */
[----:B------:R-:W-:-:S05]  /*17d00*/  LOP3.LUT R0, R0, 0x3, RZ, 0xc0, !PT ;  /* 0x0000000300007812 */ /* 0x000fca00078ec0ff */
[----:B------:R1:W2:Y:S02]  /*17d10*/  SHFL.IDX PT, R14, R0, RZ, 0x1f ;  /* 0x00001fff000e7589 */ /* 0x0002a400000e0000 */
.L_x_11591:
[----:B--2---:R-:W-:Y:S01]  /*17d20*/  ISETP.NE.AND P0, PT, R14, RZ, PT ;  /* 0x000000ff0e00720c */ /* 0x004fe20003f05270 */
[----:B------:R-:W-:-:S12]  /*17d30*/  BSSY B0, `(.L_x_11547) ;  /* 0x000002b000007945 */ /* 0x000fd80003800000 */
[----:B------:R-:W-:Y:S05]  /*17d40*/  @P0 BRA `(.L_x_11548) ;  /* 0x0000000000a40947 */ /* 0x000fea0003800000 */
[----:B------:R-:W-:-:S03]  /*17d50*/  UMOV UR4, 0xffffffff ;  /* 0xffffffff00047882 */ /* 0x000fc60000000000 */
[----:B------:R-:W-:Y:S05]  /*17d60*/  BRA.DIV UR4, `(.L_x_11549) ;  /* 0x0000001204687947 */ /* 0x000fea000b800000 */
[----:B------:R-:W-:-:S13]  /*17d70*/  ELECT P6, URZ, PT ;  /* 0x00000000003f782f */ /* 0x000fda00038c0000 */
.L_x_11594:
[----:B------:R-:W-:Y:S05]  /*17d80*/  @!P6 BRA `(.L_x_11548) ;  /* 0x000000000094e947 */ /* 0x000fea0003800000 */
[----:B------:R-:W-:-:S06]  /*17d90*/  ULOP3.LUT UR4, UR38, 0x2, URZ, 0xfc, !UPT ;  /* 0x0000000226047892 */ /* 0x000fcc000f8efc3f */
[----:B-1----:R-:W-:-:S05]  /*17da0*/  IMAD.U32 R0, RZ, RZ, UR4 ;  /* 0x00000004ff007e24 */ /* 0x002fca000f8e00ff */
[----:B------:R-:W-:-:S13]  /*17db0*/  ISETP.NE.AND P0, PT, R0, 0x3, PT ;  /* 0x000000030000780c */ /* 0x000fda0003f05270 */
[----:B------:R-:W-:Y:S05]  /*17dc0*/  @!P0 BRA `(.L_x_11550) ;  /* 0x0000000000048947 */ /* 0x000fea0003800000 */
[----:B------:R-:W-:Y:S01]  /*17dd0*/  BPT.TRAP 0x1 ;  /* 0x000000040000795c */ /* 0x000fe20000300000 */
.L_x_11550:
        /* <DEDUP_REMOVED lines=12> */
.L_x_11595:
[----:B------:R-:W2:Y:S02]  /*17ea0*/  SYNCS.PHASECHK.TRANS64.TRYWAIT P1, [R9+URZ], R0 ;  /* 0x00000000090075a7 */ /* 0x000ea4000802017f */
[----:B--2---:R-:W-:Y:S05]  /*17eb0*/  @!P1 BRA `(.L_x_11552) ;  /* 0x0000001000489947 */ /* 0x004fea0003800000 */
.L_x_11596:
[----:B------:R-:W-:Y:S05]  /*17ec0*/  @!P0 BRA `(.L_x_11553) ;  /* 0x0000000000048947 */ /* 0x000fea0003800000 */
[----:B------:R-:W-:Y:S01]  /*17ed0*/  BPT.TRAP 0x1 ;  /* 0x000000040000795c */ /* 0x000fe20000300000 */
.L_x_11553:
[----:B------:R-:W-:-:S04]  /*17ee0*/  IMAD R19, R19, 0x8, R6 ;  /* 0x0000000813137824 */ /* 0x000fc800078e0206 */
[----:B------:R-:W3:Y:S02]  /*17ef0*/  SYNCS.PHASECHK.TRANS64.TRYWAIT P1, [R19+URZ+0x13260], R4 ;  /* 0x01326004130075a7 */ /* 0x000ee4000802017f */
[----:B---3--:R-:W-:Y:S05]  /*17f00*/  @!P1 BRA `(.L_x_11554) ;  /* 0x0000001000489947 */ /* 0x008fea0003800000 */
.L_x_11597:
[----:B------:R-:W-:Y:S05]  /*17f10*/  @!P0 BRA `(.L_x_11555) ;  /* 0x0000000000048947 */ /* 0x000fea0003800000 */
[----:B------:R-:W-:Y:S01]  /*17f20*/  BPT.TRAP 0x1 ;  /* 0x000000040000795c */ /* 0x000fe20000300000 */
.L_x_11555:
[----:B------:R-:W-:-:S04]  /*17f30*/  IMAD R7, R7, 0x8, R6 ;  /* 0x0000000807077824 */ /* 0x000fc800078e0206 */
[----:B------:R-:W4:Y:S02]  /*17f40*/  SYNCS.PHASECHK.TRANS64.TRYWAIT P1, [R7+URZ+0x13260], R0 ;  /* 0x01326000070075a7 */ /* 0x000f24000802017f */
[----:B----4-:R-:W-:Y:S05]  /*17f50*/  @!P1 BRA `(.L_x_11556) ;  /* 0x0000001000489947 */ /* 0x010fea0003800000 */
.L_x_11598:
[----:B------:R-:W-:Y:S05]  /*17f60*/  @!P0 BRA `(.L_x_11557) ;  /* 0x0000000000048947 */ /* 0x000fea0003800000 */
[----:B------:R-:W-:Y:S01]  /*17f70*/  BPT.TRAP 0x1 ;  /* 0x000000040000795c */ /* 0x000fe20000300000 */
.L_x_11557:
[----:B------:R-:W5:Y:S02]  /*17f80*/  SYNCS.PHASECHK.TRANS64.TRYWAIT P0, [R19+URZ+0x13280], R4 ;  /* 0x01328004130075a7 */ /* 0x000f64000800017f */
[----:B-----5:R-:W-:Y:S05]  /*17f90*/  @!P0 BRA `(.L_x_11558) ;  /* 0x00000010004c8947 */ /* 0x020fea0003800000 */
.L_x_11559:
[----:B------:R0:W0:Y:S02]  /*17fa0*/  SYNCS.PHASECHK.TRANS64.TRYWAIT P0, [R7+URZ+0x13280], R0 ;  /* 0x01328000070075a7 */ /* 0x000024000800017f */
[----:B0-----:R-:W-:Y:S05]  /*17fb0*/  @!P0 NANOSLEEP.SYNCS 0x989680 ;  /* 0x009896800000895d */ /* 0x001fea0003900000 */
[----:B------:R-:W0:Y:S02]  /*17fc0*/  @!P0 SYNCS.PHASECHK.TRANS64 P0, [R7+URZ+0x13280], R0 ;  /* 0x01328000070085a7 */ /* 0x000e24000800007f */
[----:B0-----:R-:W-:Y:S05]  /*17fd0*/  @!P0 BRA `(.L_x_11559) ;  /* 0xfffffffc00f08947 */ /* 0x001fea000383ffff */
.L_x_11548:
[----:B------:R-:W-:Y:S05]  /*17fe0*/  BSYNC B0 ;  /* 0x0000000000007941 */ /* 0x000fea0003800000 */
.L_x_11547:
[----:B------:R-:W-:Y:S05]  /*17ff0*/  EXIT ;  /* 0x000000000000794d */ /* 0x000fea0003800000 */
.L_x_11399:
[----:B0-----:R-:W-:-:S04]  /*18000*/  IMAD.U32 R3, RZ, RZ, UR45 ;  /* 0x0000002dff037e24 */ /* 0x001fc8000f8e00ff */
[----:B------:R0:W1:Y:S03]  /*18010*/  SYNCS.PHASECHK.TRANS64.TRYWAIT P1, [R3+URZ+0x13200], R8 ;  /* 0x01320008030075a7 */ /* 0x000066000802017f */
[----:B-1----:R-:W-:Y:S05]  /*18020*/  @!P1 NANOSLEEP.SYNCS 0x989680 ;  /* 0x009896800000995d */ /* 0x002fea0003900000 */
[----:B------:R-:W1:Y:S02]  /*18030*/  @!P1 SYNCS.PHASECHK.TRANS64 P1, [R3+URZ+0x13200], R8 ;  /* 0x01320008030095a7 */ /* 0x000e64000802007f */
[----:B-1----:R-:W-:Y:S05]  /*18040*/  @!P1 BRA `(.L_x_11399) ;  /* 0xfffffffc00ec9947 */ /* 0x002fea000383ffff */
[----:B------:R-:W-:Y:S05]  /*18050*/  BRA `(.L_x_11560) ;  /* 0xfffffe9800d47947 */ /* 0x000fea000383ffff */
.L_x_11403:
[----:B-1----:R1:W2:Y:S02]  /*18060*/  SYNCS.PHASECHK.TRANS64.TRYWAIT P1, [R106+URZ+0x13230], R3 ;  /* 0x013230036a0075a7 */ /* 0x0022a4000802017f */
[----:B--2---:R-:W-:Y:S05]  /*18070*/  @!P1 NANOSLEEP.SYNCS 0x989680 ;  /* 0x009896800000995d */ /* 0x004fea0003900000 */
[----:B------:R-:W2:Y:S02]  /*18080*/  @!P1 SYNCS.PHASECHK.TRANS64 P1, [R106+URZ+0x13230], R3 ;  /* 0x013230036a0095a7 */ /* 0x000ea4000802007f */
[----:B--2---:R-:W-:Y:S05]  /*18090*/  @!P1 BRA `(.L_x_11403) ;  /* 0xfffffffc00f09947 */ /* 0x004fea000383ffff */
[----:B------:R-:W-:Y:S05]  /*180a0*/  BRA `(.L_x_11402) ;  /* 0xfffffe9800f07947 */ /* 0x000fea000383ffff */
.L_x_11419:
[----:B-1----:R-:W-:-:S04]  /*180b0*/  IMAD.U32 R8, RZ, RZ, UR6 ;  /* 0x00000006ff087e24 */ /* 0x002fc8000f8e00ff */
[----:B------:R1:W2:Y:S03]  /*180c0*/  SYNCS.PHASECHK.TRANS64.TRYWAIT P1, [R8+URZ+0x13230], R7 ;  /* 0x01323007080075a7 */ /* 0x0002a6000802017f */
[----:B--2---:R-:W-:Y:S05]  /*180d0*/  @!P1 NANOSLEEP.SYNCS 0x989680 ;  /* 0x009896800000995d */ /* 0x004fea0003900000 */
[----:B------:R-:W2:Y:S02]  /*180e0*/  @!P1 SYNCS.PHASECHK.TRANS64 P1, [R8+URZ+0x13230], R7 ;  /* 0x01323007080095a7 */ /* 0x000ea4000802007f */
[----:B--2---:R-:W-:Y:S05]  /*180f0*/  @!P1 BRA `(.L_x_11419) ;  /* 0xfffffffc00ec9947 */ /* 0x004fea000383ffff */
[----:B------:R-:W-:Y:S05]  /*18100*/  BRA `(.L_x_11418) ;  /* 0xfffffee000ac7947 */ /* 0x000fea000383ffff */
.L_x_11423:
[----:B-1----:R-:W-:-:S04]  /*18110*/  IMAD.U32 R130, RZ, RZ, UR11 ;  /* 0x0000000bff827e24 */ /* 0x002fc8000f8e00ff */
[----:B------:R1:W2:Y:S03]  /*18120*/  SYNCS.PHASECHK.TRANS64.TRYWAIT P1, [R130+URZ+0x13250], R7 ;  /* 0x01325007820075a7 */ /* 0x0002a6000802017f */
[----:B--2---:R-:W-:Y:S05]  /*18130*/  @!P1 NANOSLEEP.SYNCS 0x989680 ;  /* 0x009896800000995d */ /* 0x004fea0003900000 */
[----:B------:R-:W2:Y:S02]  /*18140*/  @!P1 SYNCS.PHASECHK.TRANS64 P1, [R130+URZ+0x13250], R7 ;  /* 0x01325007820095a7 */ /* 0x000ea4000802007f */
[----:B--2---:R-:W-:Y:S05]  /*18150*/  @!P1 BRA `(.L_x_11423) ;  /* 0xfffffffc00ec9947 */ /* 0x004fea000383ffff */
[----:B------:R-:W-:Y:S05]  /*18160*/  BRA `(.L_x_11422) ;  /* 0xfffffee800547947 */ /* 0x000fea000383ffff */
.L_x_11441:
[----:B-1----:R-:W-:-:S04]  /*18170*/  IMAD.U32 R10, RZ, RZ, UR22 ;  /* 0x00000016ff0a7e24 */ /* 0x002fc8000f8e00ff */
[----:B------:R1:W2:Y:S03]  /*18180*/  SYNCS.PHASECHK.TRANS64.TRYWAIT P1, [R10+URZ+0x13230], R9 ;  /* 0x013230090a0075a7 */ /* 0x0002a6000802017f */
[----:B--2---:R-:W-:Y:S05]  /*18190*/  @!P1 NANOSLEEP.SYNCS 0x989680 ;  /* 0x009896800000995d */ /* 0x004fea0003900000 */
[----:B------:R-:W2:Y:S02]  /*181a0*/  @!P1 SYNCS.PHASECHK.TRANS64 P1, [R10+URZ+0x13230], R9 ;  /* 0x013230090a0095a7 */ /* 0x000ea4000802007f */
[----:B--2---:R-:W-:Y:S05]  /*181b0*/  @!P1 BRA `(.L_x_11441) ;  /* 0xfffffffc00ec9947 */ /* 0x004fea000383ffff */
[----:B------:R-:W-:Y:S05]  /*181c0*/  BRA `(.L_x_11440) ;  /* 0xffffff2c007c7947 */ /* 0x000fea000383ffff */
.L_x_11445:
[----:B-1----:R-:W-:-:S04]  /*181d0*/  IMAD.U32 R10, RZ, RZ, UR11 ;  /* 0x0000000bff0a7e24 */ /* 0x002fc8000f8e00ff */
[----:B------:R1:W2:Y:S03]  /*181e0*/  SYNCS.PHASECHK.TRANS64.TRYWAIT P1, [R10+URZ+0x13250], R9 ;  /* 0x013250090a0075a7 */ /* 0x0002a6000802017f */
[----:B--2---:R-:W-:Y:S05]  /*181f0*/  @!P1 NANOSLEEP.SYNCS 0x989680 ;  /* 0x009896800000995d */ /* 0x004fea0003900000 */
[----:B------:R-:W2:Y:S02]  /*18200*/  @!P1 SYNCS.PHASECHK.TRANS64 P1, [R10+URZ+0x13250], R9 ;  /* 0x013250090a0095a7 */ /* 0x000ea4000802007f */
[----:B--2---:R-:W-:Y:S05]  /*18210*/  @!P1 BRA `(.L_x_11445) ;  /* 0xfffffffc00ec9947 */ /* 0x004fea000383ffff */
[----:B------:R-:W-:Y:S05]  /*18220*/  BRA `(.L_x_11444) ;  /* 0xffffff3800747947 */ /* 0x000fea000383ffff */
.L_x_11452:
[----:B-1----:R-:W-:-:S04]  /*18230*/  IMAD.U32 R10, RZ, RZ, UR6 ;  /* 0x00000006ff0a7e24 */ /* 0x002fc8000f8e00ff */
[----:B------:R1:W2:Y:S03]  /*18240*/  SYNCS.PHASECHK.TRANS64.TRYWAIT P1, [R10+URZ+0x13230], R9 ;  /* 0x013230090a0075a7 */ /* 0x0002a6000802017f */
[----:B--2---:R-:W-:Y:S05]  /*18250*/  @!P1 NANOSLEEP.SYNCS 0x989680 ;  /* 0x009896800000995d */ /* 0x004fea0003900000 */
[----:B------:R-:W2:Y:S02]  /*18260*/  @!P1 SYNCS.PHASECHK.TRANS64 P1, [R10+URZ+0x13230], R9 ;  /* 0x013230090a0095a7 */ /* 0x000ea4000802007f */
[----:B--2---:R-:W-:Y:S05]  /*18270*/  @!P1 BRA `(.L_x_11452) ;  /* 0xfffffffc00ec9947 */ /* 0x004fea000383ffff */
[----:B------:R-:W-:Y:S05]  /*18280*/  BRA `(.L_x_11451) ;  /* 0xffffff58007c7947 */ /* 0x000fea000383ffff */
.L_x_11456:
[----:B-1----:R-:W-:-:S04]  /*18290*/  IMAD.U32 R130, RZ, RZ, UR11 ;  /* 0x0000000bff827e24 */ /* 0x002fc8000f8e00ff */
[----:B------:R1:W2:Y:S03]  /*182a0*/  SYNCS.PHASECHK.TRANS64.TRYWAIT P1, [R130+URZ+0x13250], R9 ;  /* 0x01325009820075a7 */ /* 0x0002a6000802017f */
[----:B--2---:R-:W-:Y:S05]  /*182b0*/  @!P1 NANOSLEEP.SYNCS 0x989680 ;  /* 0x009896800000995d */ /* 0x004fea0003900000 */
[----:B------:R-:W2:Y:S02]  /*182c0*/  @!P1 SYNCS.PHASECHK.TRANS64 P1, [R130+URZ+0x13250], R9 ;  /* 0x01325009820095a7 */ /* 0x000ea4000802007f */
[----:B--2---:R-:W-:Y:S05]  /*182d0*/  @!P1 BRA `(.L_x_11456) ;  /* 0xfffffffc00ec9947 */ /* 0x004fea000383ffff */
[----:B------:R-:W-:Y:S05]  /*182e0*/  BRA `(.L_x_11455) ;  /* 0xffffff6000247947 */ /* 0x000fea000383ffff */
.L_x_11470:
[----:B-1----:R-:W-:-:S04]  /*182f0*/  IMAD.U32 R3, RZ, RZ, UR14 ;  /* 0x0000000eff037e24 */ /* 0x002fc8000f8e00ff */
[----:B------:R1:W2:Y:S03]  /*18300*/  SYNCS.PHASECHK.TRANS64.TRYWAIT P1, [R3+URZ+0x13250], R0 ;  /* 0x01325000030075a7 */ /* 0x0002a6000802017f */
[----:B--2---:R-:W-:Y:S05]  /*18310*/  @!P1 NANOSLEEP.SYNCS 0x989680 ;  /* 0x009896800000995d */ /* 0x004fea0003900000 */
[----:B------:R-:W2:Y:S02]  /*18320*/  @!P1 SYNCS.PHASECHK.TRANS64 P1, [R3+URZ+0x13250], R0 ;  /* 0x01325000030095a7 */ /* 0x000ea4000802007f */
[----:B--2---:R-:W-:Y:S05]  /*18330*/  @!P1 BRA `(.L_x_11470) ;  /* 0xfffffffc00ec9947 */ /* 0x004fea000383ffff */
[----:B------:R-:W-:Y:S05]  /*18340*/  BRA `(.L_x_11469) ;  /* 0xffffffa0006c7947 */ /* 0x000fea000383ffff */
.L_x_11498:
[----:B------:R-:W-:Y:S02]  /*18350*/  IMAD.MOV.U32 R13, RZ, RZ, R20 ;  /* 0x000000ffff0d7224 */ /* 0x000fe400078e0014 */
[----:B------:R-:W-:Y:S02]  /*18360*/  IMAD.MOV.U32 R12, RZ, RZ, RZ ;  /* 0x000000ffff0c7224 */ /* 0x000fe400078e00ff */
[----:B------:R-:W-:Y:S02]  /*18370*/  IMAD.MOV.U32 R11, RZ, RZ, 0x1f ;  /* 0x0000001fff0b7424 */ /* 0x000fe400078e00ff */
[----:B------:R-:W-:-:S07]  /*18380*/  IMAD.MOV.U32 R15, RZ, RZ, -0x1 ;  /* 0xffffffffff0f7424 */ /* 0x000fce00078e00ff */
[----:B------:R-:W-:Y:S05]  /*18390*/  WARPSYNC.COLLECTIVE R15, `(.L_x_11561) ;  /* 0x000000000f087348 */ /* 0x000fea0003c00000 */
[----:B------:R0:W1:Y:S02]  /*183a0*/  SHFL.IDX P6, R14, R13, R12, R11 ;  /* 0x0000000c0d0e7389 */ /* 0x00006400000c000b */
[----:B01----:R-:W-:Y:S01]  /*183b0*/  ENDCOLLECTIVE ;  /* 0x000000000000791b */ /* 0x003fe20003800000 */
.L_x_11561:
[----:B------:R-:W-:Y:S05]  /*183c0*/  BRA `(.L_x_11562) ;  /* 0xffffffd400607947 */ /* 0x000fea000383ffff */
.L_x_11500:
[----:B------:R-:W-:Y:S01]  /*183d0*/  BSSY B0, `(.L_x_11563) ;  /* 0x0000006000007945 */ /* 0x000fe20003800000 */
[----:B------:R-:W-:-:S07]  /*183e0*/  IMAD.MOV.U32 R15, RZ, RZ, -0x1 ;  /* 0xffffffffff0f7424 */ /* 0x000fce00078e00ff */
[----:B0-----:R-:W-:Y:S05]  /*183f0*/  WARPSYNC.COLLECTIVE R15, `(.L_x_11564) ;  /* 0x000000000f0c7348 */ /* 0x001fea0003c00000 */
[----:B------:R-:W-:Y:S02]  /*18400*/  ELECT P6, UR62, PT ;  /* 0x00000000003e782f */ /* 0x000fe400038c0000 */
[----:B------:R-:W-:Y:S01]  /*18410*/  MOV R14, UR62 ;  /* 0x0000003e000e7c02 */ /* 0x000fe20008000f00 */
[----:B0-----:R-:W-:Y:S10]  /*18420*/  ENDCOLLECTIVE ;  /* 0x000000000000791b */ /* 0x001ff40003800000 */
.L_x_11564:
[----:B------:R-:W-:Y:S05]  /*18430*/  BSYNC B0 ;  /* 0x0000000000007941 */ /* 0x000fea0003800000 */
.L_x_11563:
[----:B------:R-:W-:Y:S05]  /*18440*/  BRA `(.L_x_11565) ;  /* 0xffffffd400687947 */ /* 0x000fea000383ffff */
.L_x_11502:
[----:B-1----:R1:W2:Y:S02]  /*18450*/  SYNCS.PHASECHK.TRANS64.TRYWAIT P1, [R5+URZ+0x13280], R2 ;  /* 0x01328002050075a7 */ /* 0x0022a4000802017f */
[----:B--2---:R-:W-:Y:S05]  /*18460*/  @!P1 NANOSLEEP.SYNCS 0x989680 ;  /* 0x009896800000995d */ /* 0x004fea0003900000 */
[----:B------:R-:W2:Y:S02]  /*18470*/  @!P1 SYNCS.PHASECHK.TRANS64 P1, [R5+URZ+0x13280], R2 ;  /* 0x01328002050095a7 */ /* 0x000ea4000802007f */
[----:B--2---:R-:W-:Y:S05]  /*18480*/  @!P1 BRA `(.L_x_11502) ;  /* 0xfffffffc00f09947 */ /* 0x004fea000383ffff */
[----:B------:R-:W-:Y:S05]  /*18490*/  BRA `(.L_x_11566) ;  /* 0xffffffd400c47947 */ /* 0x000fea000383ffff */
.L_x_11504:
[----:B--2---:R2:W3:Y:S02]  /*184a0*/  SYNCS.PHASECHK.TRANS64.TRYWAIT P1, [R5+URZ+0x13240], R2 ;  /* 0x01324002050075a7 */ /* 0x0044e4000802017f */
[----:B---3--:R-:W-:Y:S05]  /*184b0*/  @!P1 NANOSLEEP.SYNCS 0x989680 ;  /* 0x009896800000995d */ /* 0x008fea0003900000 */
[----:B------:R-:W3:Y:S02]  /*184c0*/  @!P1 SYNCS.PHASECHK.TRANS64 P1, [R5+URZ+0x13240], R2 ;  /* 0x01324002050095a7 */ /* 0x000ee4000802007f */
[----:B---3--:R-:W-:Y:S05]  /*184d0*/  @!P1 BRA `(.L_x_11504) ;  /* 0xfffffffc00f09947 */ /* 0x008fea000383ffff */
[----:B------:R-:W-:Y:S05]  /*184e0*/  BRA `(.L_x_11567) ;  /* 0xffffffd800107947 */ /* 0x000fea000383ffff */
.L_x_11508:
[----:B------:R-:W-:Y:S02]  /*184f0*/  IMAD.MOV.U32 R13, RZ, RZ, R4 ;  /* 0x000000ffff0d7224 */ /* 0x000fe400078e0004 */
[----:B------:R-:W-:Y:S02]  /*18500*/  IMAD.MOV.U32 R12, RZ, RZ, RZ ;  /* 0x000000ffff0c7224 */ /* 0x000fe400078e00ff */
[----:B------:R-:W-:Y:S02]  /*18510*/  IMAD.MOV.U32 R11, RZ, RZ, 0x1c1f ;  /* 0x00001c1fff0b7424 */ /* 0x000fe400078e00ff */
[----:B------:R-:W-:Y:S02]  /*18520*/  IMAD.MOV.U32 R15, RZ, RZ, -0x1 ;  /* 0xffffffffff0f7424 */ /* 0x000fe400078e00ff */
[----:B------:R-:W-:-:S07]  /*18530*/  VIADD R6, R21, UR42 ;  /* 0x0000002a15067c36 */ /* 0x000fce0008000000 */
[----:B------:R-:W-:Y:S05]  /*18540*/  WARPSYNC.COLLECTIVE R15, `(.L_x_11568) ;  /* 0x000000000f087348 */ /* 0x000fea0003c00000 */
[----:B------:R0:W1:Y:S02]  /*18550*/  SHFL.IDX P6, R14, R13, R12, R11 ;  /* 0x0000000c0d0e7389 */ /* 0x00006400000c000b */
[----:B01----:R-:W-:Y:S01]  /*18560*/  ENDCOLLECTIVE ;  /* 0x000000000000791b */ /* 0x003fe20003800000 */
.L_x_11568:
[----:B------:R-:W-:Y:S02]  /*18570*/  VIADD R10, R6, 0x20 ;  /* 0x00000020060a7836 */ /* 0x000fe40000000000 */
[----:B------:R-:W-:Y:S02]  /*18580*/  IMAD.MOV.U32 R13, RZ, RZ, R0 ;  /* 0x000000ffff0d7224 */ /* 0x000fe400078e0000 */
[----:B------:R-:W-:-:S07]  /*18590*/  IMAD.MOV.U32 R2, RZ, RZ, R14 ;  /* 0x000000ffff027224 */ /* 0x000fce00078e000e */
[----:B------:R-:W-:Y:S05]  /*185a0*/  WARPSYNC.COLLECTIVE R15, `(.L_x_11569) ;  /* 0x000000000f087348 */ /* 0x000fea0003c00000 */
[----:B------:R0:W1:Y:S02]  /*185b0*/  SHFL.IDX P6, R14, R13, R12, R11 ;  /* 0x0000000c0d0e7389 */ /* 0x00006400000c000b */
[----:B01----:R-:W-:Y:S01]  /*185c0*/  ENDCOLLECTIVE ;  /* 0x000000000000791b */ /* 0x003fe20003800000 */
.L_x_11569:
[----:B------:R-:W-:Y:S02]  /*185d0*/  ULDC UR4, c[0x0][0x288] ;  /* 0x0000a20000047ab9 */ /* 0x000fe40000000800 */
[----:B------:R-:W-:-:S05]  /*185e0*/  IMAD R7, R7, UR4, RZ ;  /* 0x0000000407077c24 */ /* 0x000fca000f8e02ff */
        /* <DEDUP_REMOVED lines=9> */
.L_x_11570:
        /* <DEDUP_REMOVED lines=11> */
.L_x_11571:
        /* <DEDUP_REMOVED lines=8> */
.L_x_11572:
        /* <DEDUP_REMOVED lines=10> */
.L_x_11573:
        /* <DEDUP_REMOVED lines=8> */
.L_x_11574:
        /* <DEDUP_REMOVED lines=11> */
.L_x_11575:
[----:B------:R-:W-:Y:S02]  /*18980*/  IMAD.MOV.U32 R13, RZ, RZ, R8 ;  /* 0x000000ffff0d7224 */ /* 0x000fe400078e0008 */
[----:B------:R-:W-:Y:S02]  /*18990*/  IMAD.MOV.U32 R12, RZ, RZ, RZ ;  /* 0x000000ffff0c7224 */ /* 0x000fe400078e00ff */
[----:B------:R-:W-:-:S07]  /*189a0*/  IMAD.MOV.U32 R9, RZ, RZ, R14 ;  /* 0x000000ffff097224 */ /* 0x000fce00078e000e */
[----:B------:R-:W-:Y:S05]  /*189b0*/  WARPSYNC.COLLECTIVE R15, `(.L_x_11576) ;  /* 0x000000000f087348 */ /* 0x000fea0003c00000 */
[----:B------:R0:W1:Y:S02]  /*189c0*/  SHFL.IDX P6, R14, R13, R12, R11 ;  /* 0x0000000c0d0e7389 */ /* 0x00006400000c000b */
[----:B01----:R-:W-:Y:S01]  /*189d0*/  ENDCOLLECTIVE ;  /* 0x000000000000791b */ /* 0x003fe20003800000 */
.L_x_11576:
        /* <DEDUP_REMOVED lines=11> */
.L_x_11577:
        /* <DEDUP_REMOVED lines=8> */
.L_x_11578:
        /* <DEDUP_REMOVED lines=10> */
.L_x_11579:
[----:B------:R-:W-:Y:S05]  /*18bb0*/  BRA `(.L_x_11580) ;  /* 0xffffffd800f47947 */ /* 0x000fea000383ffff */
.L_x_11511:
[----:B0-----:R0:W1:Y:S02]  /*18bc0*/  SYNCS.PHASECHK.TRANS64.TRYWAIT P0, [R18+URZ+0x13220], R3 ;  /* 0x01322003120075a7 */ /* 0x001064000800017f */
[----:B-1----:R-:W-:Y:S05]  /*18bd0*/  @!P0 NANOSLEEP.SYNCS 0x989680 ;  /* 0x009896800000895d */ /* 0x002fea0003900000 */
[----:B------:R-:W1:Y:S02]  /*18be0*/  @!P0 SYNCS.PHASECHK.TRANS64 P0, [R18+URZ+0x13220], R3 ;  /* 0x01322003120085a7 */ /* 0x000e64000800007f */
[----:B-1----:R-:W-:Y:S05]  /*18bf0*/  @!P0 BRA `(.L_x_11511) ;  /* 0xfffffffc00f08947 */ /* 0x002fea000383ffff */
[----:B------:R-:W-:Y:S05]  /*18c00*/  BRA `(.L_x_11581) ;  /* 0xffffffdc00487947 */ /* 0x000fea000383ffff */
.L_x_11517:
[----:B0-----:R0:W1:Y:S02]  /*18c10*/  SYNCS.PHASECHK.TRANS64.TRYWAIT P0, [R4+URZ+0x13280], R3 ;  /* 0x01328003040075a7 */ /* 0x001064000800017f */
[----:B-1----:R-:W-:Y:S05]  /*18c20*/  @!P0 NANOSLEEP.SYNCS 0x989680 ;  /* 0x009896800000895d */ /* 0x002fea0003900000 */
[----:B------:R-:W1:Y:S02]  /*18c30*/  @!P0 SYNCS.PHASECHK.TRANS64 P0, [R4+URZ+0x13280], R3 ;  /* 0x01328003040085a7 */ /* 0x000e64000800007f */
[----:B-1----:R-:W-:Y:S05]  /*18c40*/  @!P0 BRA `(.L_x_11517) ;  /* 0xfffffffc00f08947 */ /* 0x002fea000383ffff */
[----:B------:R-:W-:Y:S05]  /*18c50*/  BRA `(.L_x_11582) ;  /* 0xffffffdc00f07947 */ /* 0x000fea000383ffff */
.L_x_11522:
[----:B-1----:R1:W2:Y:S02]  /*18c60*/  SYNCS.PHASECHK.TRANS64.TRYWAIT P0, [R4+URZ+0x13240], R3 ;  /* 0x01324003040075a7 */ /* 0x0022a4000800017f */
[----:B--2---:R-:W-:Y:S05]  /*18c70*/  @!P0 NANOSLEEP.SYNCS 0x989680 ;  /* 0x009896800000895d */ /* 0x004fea0003900000 */
[----:B------:R-:W2:Y:S02]  /*18c80*/  @!P0 SYNCS.PHASECHK.TRANS64 P0, [R4+URZ+0x13240], R3 ;  /* 0x01324003040085a7 */ /* 0x000ea4000800007f */
[----:B--2---:R-:W-:Y:S05]  /*18c90*/  @!P0 BRA `(.L_x_11522) ;  /* 0xfffffffc00f08947 */ /* 0x004fea000383ffff */
[----:B------:R-:W-:Y:S05]  /*18ca0*/  BRA `(.L_x_11583) ;  /* 0xffffffe000687947 */ /* 0x000fea000383ffff */
.L_x_11528:
[----:B0-----:R0:W1:Y:S02]  /*18cb0*/  SYNCS.PHASECHK.TRANS64.TRYWAIT P1, [R3+URZ+0x13270], R2 ;  /* 0x01327002030075a7 */ /* 0x001064000802017f */
[----:B-1----:R-:W-:Y:S05]  /*18cc0*/  @!P1 NANOSLEEP.SYNCS 0x989680 ;  /* 0x009896800000995d */ /* 0x002fea0003900000 */
[----:B------:R-:W1:Y:S02]  /*18cd0*/  @!P1 SYNCS.PHASECHK.TRANS64 P1, [R3+URZ+0x13270], R2 ;  /* 0x01327002030095a7 */ /* 0x000e64000802007f */
[----:B-1----:R-:W-:Y:S05]  /*18ce0*/  @!P1 BRA `(.L_x_11528) ;  /* 0xfffffffc00f09947 */ /* 0x002fea000383ffff */
[----:B------:R-:W-:Y:S05]  /*18cf0*/  BRA `(.L_x_11584) ;  /* 0xffffffe400047947 */ /* 0x000fea000383ffff */
.L_x_11530:
[----:B0-----:R0:W1:Y:S02]  /*18d00*/  SYNCS.PHASECHK.TRANS64.TRYWAIT P1, [R3+URZ+0x13260], R2 ;  /* 0x01326002030075a7 */ /* 0x001064000802017f */
[----:B-1----:R-:W-:Y:S05]  /*18d10*/  @!P1 NANOSLEEP.SYNCS 0x989680 ;  /* 0x009896800000995d */ /* 0x002fea0003900000 */
[----:B------:R-:W1:Y:S02]  /*18d20*/  @!P1 SYNCS.PHASECHK.TRANS64 P1, [R3+URZ+0x13260], R2 ;  /* 0x01326002030095a7 */ /* 0x000e64000802007f */
[----:B-1----:R-:W-:Y:S05]  /*18d30*/  @!P1 BRA `(.L_x_11530) ;  /* 0xfffffffc00f09947 */ /* 0x002fea000383ffff */
[----:B------:R-:W-:Y:S05]  /*18d40*/  BRA `(.L_x_11585) ;  /* 0xffffffe4000c7947 */ /* 0x000fea000383ffff */
.L_x_11537:
[----:B0-----:R0:W1:Y:S02]  /*18d50*/  SYNCS.PHASECHK.TRANS64.TRYWAIT P1, [R2+URZ+0x13270], R3 ;  /* 0x01327003020075a7 */ /* 0x001064000802017f */
[----:B-1----:R-:W-:Y:S05]  /*18d60*/  @!P1 NANOSLEEP.SYNCS 0x989680 ;  /* 0x009896800000995d */ /* 0x002fea0003900000 */
[----:B------:R-:W1:Y:S02]  /*18d70*/  @!P1 SYNCS.PHASECHK.TRANS64 P1, [R2+URZ+0x13270], R3 ;  /* 0x01327003020095a7 */ /* 0x000e64000802007f */
[----:B-1----:R-:W-:Y:S05]  /*18d80*/  @!P1 BRA `(.L_x_11537) ;  /* 0xfffffffc00f09947 */ /* 0x002fea000383ffff */
[----:B------:R-:W-:Y:S05]  /*18d90*/  BRA `(.L_x_11586) ;  /* 0xffffffe800507947 */ /* 0x000fea000383ffff */
.L_x_11539:
[----:B0-----:R0:W1:Y:S02]  /*18da0*/  SYNCS.PHASECHK.TRANS64.TRYWAIT P1, [R2+URZ+0x13260], R5 ;  /* 0x01326005020075a7 */ /* 0x001064000802017f */
[----:B-1----:R-:W-:Y:S05]  /*18db0*/  @!P1 NANOSLEEP.SYNCS 0x989680 ;  /* 0x009896800000995d */ /* 0x002fea0003900000 */
[----:B------:R-:W1:Y:S02]  /*18dc0*/  @!P1 SYNCS.PHASECHK.TRANS64 P1, [R2+URZ+0x13260], R5 ;  /* 0x01326005020095a7 */ /* 0x000e64000802007f */
[----:B-1----:R-:W-:Y:S05]  /*18dd0*/  @!P1 BRA `(.L_x_11539) ;  /* 0xfffffffc00f09947 */ /* 0x002fea000383ffff */
[----:B------:R-:W-:Y:S05]  /*18de0*/  BRA `(.L_x_11587) ;  /* 0xffffffe800587947 */ /* 0x000fea000383ffff */
.L_x_11545:
[----:B-1----:R1:W2:Y:S02]  /*18df0*/  SYNCS.PHASECHK.TRANS64.TRYWAIT P0, [R6+URZ+0x13220], R0 ;  /* 0x01322000060075a7 */ /* 0x0022a4000800017f */
[----:B--2---:R-:W-:Y:S05]  /*18e00*/  @!P0 NANOSLEEP.SYNCS 0x989680 ;  /* 0x009896800000895d */ /* 0x004fea0003900000 */
[----:B------:R-:W2:Y:S02]  /*18e10*/  @!P0 SYNCS.PHASECHK.TRANS64 P0, [R6+URZ+0x13220], R0 ;  /* 0x01322000060085a7 */ /* 0x000ea4000800007f */
[----:B--2---:R-:W-:Y:S05]  /*18e20*/  @!P0 BRA `(.L_x_11545) ;  /* 0xfffffffc00f08947 */ /* 0x004fea000383ffff */
[----:B------:R-:W-:Y:S05]  /*18e30*/  BRA `(.L_x_11588) ;  /* 0xffffffec009c7947 */ /* 0x000fea000383ffff */
.L_x_11546:
        /* <DEDUP_REMOVED lines=11> */
.L_x_11590:
[----:B------:R-:W-:Y:S05]  /*18ef0*/  BSYNC B0 ;  /* 0x0000000000007941 */ /* 0x000fea0003800000 */
.L_x_11589:
[----:B------:R-:W-:Y:S05]  /*18f00*/  BRA `(.L_x_11591) ;  /* 0xffffffec00847947 */ /* 0x000fea000383ffff */
.L_x_11549:
[----:B------:R-:W-:Y:S01]  /*18f10*/  BSSY B1, `(.L_x_11592) ;  /* 0x0000006000017945 */ /* 0x000fe20003800000 */
[----:B------:R-:W-:-:S07]  /*18f20*/  IMAD.MOV.U32 R15, RZ, RZ, -0x1 ;  /* 0xffffffffff0f7424 */ /* 0x000fce00078e00ff */
[----:B01----:R-:W-:Y:S05]  /*18f30*/  WARPSYNC.COLLECTIVE R15, `(.L_x_11593) ;  /* 0x000000000f0c7348 */ /* 0x003fea0003c00000 */
[----:B------:R-:W-:Y:S02]  /*18f40*/  ELECT P6, UR62, PT ;  /* 0x00000000003e782f */ /* 0x000fe400038c0000 */
[----:B------:R-:W-:Y:S01]  /*18f50*/  MOV R14, UR62 ;  /* 0x0000003e000e7c02 */ /* 0x000fe20008000f00 */
[----:B01----:R-:W-:Y:S10]  /*18f60*/  ENDCOLLECTIVE ;  /* 0x000000000000791b */ /* 0x003ff40003800000 */
.L_x_11593:
[----:B------:R-:W-:Y:S05]  /*18f70*/  BSYNC B1 ;  /* 0x0000000000017941 */ /* 0x000fea0003800000 */
.L_x_11592:
[----:B------:R-:W-:Y:S05]  /*18f80*/  BRA `(.L_x_11594) ;  /* 0xffffffec007c7947 */ /* 0x000fea000383ffff */
.L_x_11551:
[----:B-1----:R1:W2:Y:S02]  /*18f90*/  SYNCS.PHASECHK.TRANS64.TRYWAIT P1, [R5+URZ], R4 ;  /* 0x00000004050075a7 */ /* 0x0022a4000802017f */
[----:B--2---:R-:W-:Y:S05]  /*18fa0*/  @!P1 NANOSLEEP.SYNCS 0x989680 ;  /* 0x009896800000995d */ /* 0x004fea0003900000 */
[----:B------:R-:W2:Y:S02]  /*18fb0*/  @!P1 SYNCS.PHASECHK.TRANS64 P1, [R5+URZ], R4 ;  /* 0x00000004050095a7 */ /* 0x000ea4000802007f */
[----:B--2---:R-:W-:Y:S05]  /*18fc0*/  @!P1 BRA `(.L_x_11551) ;  /* 0xfffffffc00f09947 */ /* 0x004fea000383ffff */
[----:B------:R-:W-:Y:S05]  /*18fd0*/  BRA `(.L_x_11595) ;  /* 0xffffffec00b07947 */ /* 0x000fea000383ffff */
.L_x_11552:
[----:B--2---:R2:W3:Y:S02]  /*18fe0*/  SYNCS.PHASECHK.TRANS64.TRYWAIT P1, [R9+URZ], R0 ;  /* 0x00000000090075a7 */ /* 0x0044e4000802017f */
[----:B---3--:R-:W-:Y:S05]  /*18ff0*/  @!P1 NANOSLEEP.SYNCS 0x989680 ;  /* 0x009896800000995d */ /* 0x008fea0003900000 */
[----:B------:R-:W3:Y:S02]  /*19000*/  @!P1 SYNCS.PHASECHK.TRANS64 P1, [R9+URZ], R0 ;  /* 0x00000000090095a7 */ /* 0x000ee4000802007f */
[----:B---3--:R-:W-:Y:S05]  /*19010*/  @!P1 BRA `(.L_x_11552) ;  /* 0xfffffffc00f09947 */ /* 0x008fea000383ffff */
[----:B------:R-:W-:Y:S05]  /*19020*/  BRA `(.L_x_11596) ;  /* 0xffffffec00a47947 */ /* 0x000fea000383ffff */
.L_x_11554:
[----:B---3--:R3:W4:Y:S02]  /*19030*/  SYNCS.PHASECHK.TRANS64.TRYWAIT P1, [R19+URZ+0x13260], R4 ;  /* 0x01326004130075a7 */ /* 0x008724000802017f */
[----:B----4-:R-:W-:Y:S05]  /*19040*/  @!P1 NANOSLEEP.SYNCS 0x989680 ;  /* 0x009896800000995d */ /* 0x010fea0003900000 */
[----:B------:R-:W4:Y:S02]  /*19050*/  @!P1 SYNCS.PHASECHK.TRANS64 P1, [R19+URZ+0x13260], R4 ;  /* 0x01326004130095a7 */ /* 0x000f24000802007f */
[----:B----4-:R-:W-:Y:S05]  /*19060*/  @!P1 BRA `(.L_x_11554) ;  /* 0xfffffffc00f09947 */ /* 0x010fea000383ffff */
[----:B------:R-:W-:Y:S05]  /*19070*/  BRA `(.L_x_11597) ;  /* 0xffffffec00a47947 */ /* 0x000fea000383ffff */
.L_x_11556:
[----:B----4-:R4:W0:Y:S02]  /*19080*/  SYNCS.PHASECHK.TRANS64.TRYWAIT P1, [R7+URZ+0x13260], R0 ;  /* 0x01326000070075a7 */ /* 0x010824000802017f */
[----:B0-----:R-:W-:Y:S05]  /*19090*/  @!P1 NANOSLEEP.SYNCS 0x989680 ;  /* 0x009896800000995d */ /* 0x001fea0003900000 */
[----:B------:R-:W0:Y:S02]  /*190a0*/  @!P1 SYNCS.PHASECHK.TRANS64 P1, [R7+URZ+0x13260], R0 ;  /* 0x01326000070095a7 */ /* 0x000e24000802007f */
[----:B0-----:R-:W-:Y:S05]  /*190b0*/  @!P1 BRA `(.L_x_11556) ;  /* 0xfffffffc00f09947 */ /* 0x001fea000383ffff */
[----:B------:R-:W-:Y:S05]  /*190c0*/  BRA `(.L_x_11598) ;  /* 0xffffffec00a47947 */ /* 0x000fea000383ffff */
.L_x_11558:
[----:B------:R0:W0:Y:S02]  /*190d0*/  SYNCS.PHASECHK.TRANS64.TRYWAIT P0, [R19+URZ+0x13280], R4 ;  /* 0x01328004130075a7 */ /* 0x000024000800017f */
[----:B0-----:R-:W-:Y:S05]  /*190e0*/  @!P0 NANOSLEEP.SYNCS 0x989680 ;  /* 0x009896800000895d */ /* 0x001fea0003900000 */
[----:B------:R-:W0:Y:S02]  /*190f0*/  @!P0 SYNCS.PHASECHK.TRANS64 P0, [R19+URZ+0x13280], R4 ;  /* 0x01328004130085a7 */ /* 0x000e24000800007f */
[----:B0-----:R-:W-:Y:S05]  /*19100*/  @!P0 BRA `(.L_x_11558) ;  /* 0xfffffffc00f08947 */ /* 0x001fea000383ffff */
[----:B------:R-:W-:Y:S05]  /*19110*/  BRA `(.L_x_11559) ;  /* 0xffffffec00a07947 */ /* 0x000fea000383ffff */
.L_x_11599:
        /* <DEDUP_REMOVED lines=14> */
.L_x_12993:


//--------------------- .text._ZN7cutlass13device_kernelIN5flash11enable_sm90INS1_16FlashAttnFwdSm90INS1_25CollectiveMainloopFwdSm90ILi2EN4cute5tupleIJNS5_1CILi1EEES8_S8_EEENS6_IJNS7_ILi192EEENS7_ILi160EEENS7_ILi64EEEEEELi64ENS_12float_e4m3_tEfNS_4arch4Sm90ELb0ELb1ELb1ELb1ELb0ELb0ELb0ELb1ELb1ELb1ELb0ELb0EEENS1_21CollectiveEpilogueFwdINS6_IJSA_SC_SB_EEES9_NS_10bfloat16_tESG_Li384ELb1ELb1ELb0ELb1EEENS1_36VarlenDynamicPersistentTileSchedulerILi192ELi160ELi384ELi128ELb0ELb1ELb1ELb1ELb0ELb1EEEEEEEEEvNT_6ParamsE --------------------------
	.section	.text._ZN7cutlass13device_kernelIN5flash11enable_sm90INS1_16FlashAttnFwdSm90INS1_25CollectiveMainloopFwdSm90ILi2EN4cute5tupleIJNS5_1CILi1EEES8_S8_EEENS6_IJNS7_ILi192EEENS7_ILi160EEENS7_ILi64EEEEEELi64ENS_12float_e4m3_tEfNS_4arch4Sm90ELb0ELb1ELb1ELb1ELb0ELb0ELb0ELb1ELb1ELb1ELb0ELb0EEENS1_21CollectiveEpilogueFwdINS6_IJSA_SC_SB_EEES9_NS_10bfloat16_tESG_Li384ELb1ELb1ELb0ELb1EEENS1_36VarlenDynamicPersistentTileSchedulerILi192ELi160ELi384ELi128ELb0ELb1ELb1ELb1ELb0ELb1EEEEEEEEEvNT_6ParamsE,"ax",@progbits
	.align	128
.text._ZN7cutlass13device_kernelIN5flash11enable_sm90INS1_16FlashAttnFwdSm90INS1_25CollectiveMainloopFwdSm90ILi2EN4cute5tupleIJNS5_1CILi1EEES8_S8_EEENS6_IJNS7_ILi192EEENS7_ILi160EEENS7_ILi64EEEEEELi64ENS_12float_e4m3_tEfNS_4arch4Sm90ELb0ELb1ELb1ELb1ELb0ELb0ELb0ELb1ELb1ELb1ELb0ELb0EEENS1_21CollectiveEpilogueFwdINS6_IJSA_SC_SB_EEES9_NS_10bfloat16_tESG_Li384ELb1ELb1ELb0ELb1EEENS1_36VarlenDynamicPersistentTileSchedulerILi192ELi160ELi384ELi128ELb0ELb1ELb1ELb1ELb0ELb1EEEEEEEEEvNT_6ParamsE:
        .type           _ZN7cutlass13device_kernelIN5flash11enable_sm90INS1_16FlashAttnFwdSm90INS1_25CollectiveMainloopFwdSm90ILi2EN4cute5tupleIJNS5_1CILi1EEES8_S8_EEENS6_IJNS7_ILi192EEENS7_ILi160EEENS7_ILi64EEEEEELi64ENS_12float_e4m3_tEfNS_4arch4Sm90ELb0ELb1ELb1ELb1ELb0ELb0ELb0ELb1ELb1ELb1ELb0ELb0EEENS1_21CollectiveEpilogueFwdINS6_IJSA_SC_SB_EEES9_NS_10bfloat16_tESG_Li384ELb1ELb1ELb0ELb1EEENS1_36VarlenDynamicPersistentTileSchedulerILi192ELi160ELi384ELi128ELb0ELb1ELb1ELb1ELb0ELb1EEEEEEEEEvNT_6ParamsE,@function
        .size           _ZN7cutlass13device_kernelIN5flash11enable_sm90INS1_16FlashAttnFwdSm90INS1_25CollectiveMainloopFwdSm90ILi2EN4cute5tupleIJNS5_1CILi1EEES8_S8_EEENS6_IJNS7_ILi192EEENS7_ILi160EEENS7_ILi64EEEEEELi64ENS_12float_e4m3_tEfNS_4arch4Sm90ELb0ELb1ELb1ELb1ELb0ELb0ELb0ELb1ELb1ELb1ELb0ELb0EEENS1_21CollectiveEpilogueFwdINS6_IJSA_SC_SB_EEES9_NS_10bfloat16_tESG_Li384ELb1ELb1ELb0ELb1EEENS1_36VarlenDynamicPersistentTileSchedulerILi192ELi160ELi384ELi128ELb0ELb1ELb1ELb1ELb0ELb1EEEEEEEEEvNT_6ParamsE,(.L_x_12994 - _ZN7cutlass13device_kernelIN5flash11enable_sm90INS1_16FlashAttnFwdSm90INS1_25CollectiveMainloopFwdSm90ILi2EN4cute5tupleIJNS5_1CILi1EEES8_S8_EEENS6_IJNS7_ILi192EEENS7_ILi160EEENS7_ILi64EEEEEELi64ENS_12float_e4m3_tEfNS_4arch4Sm90ELb0ELb1ELb1ELb1ELb0ELb0ELb0ELb1ELb1ELb1ELb0ELb0EEENS1_21CollectiveEpilogueFwdINS6_IJSA_SC_SB_EEES9_NS_10bfloat16_tESG_Li384ELb1ELb1ELb0ELb1EEENS1_36VarlenDynamicPersistentTileSchedulerILi192ELi160ELi384ELi128ELb0ELb1ELb1ELb1ELb0ELb1EEEEEEEEEvNT_6ParamsE)
        .other          _ZN7cutlass13device_kernelIN5flash11enable_sm90INS1_16FlashAttnFwdSm90INS1_25CollectiveMainloopFwdSm90ILi2EN4cute5tupleIJNS5_1CILi1EEES8_S8_EEENS6_IJNS7_ILi192EEENS7_ILi160EEENS7_ILi64EEEEEELi64ENS_12float_e4m3_tEfNS_4arch4Sm90ELb0ELb1ELb1ELb1ELb0ELb0ELb0ELb1ELb1ELb1ELb0ELb0EEENS1_21CollectiveEpilogueFwdINS6_IJSA_SC_SB_EEES9_NS_10bfloat16_tESG_Li384ELb1ELb1ELb0ELb1EEENS1_36VarlenDynamicPersistentTileSchedulerILi192ELi160ELi384ELi128ELb0ELb1ELb1ELb1ELb0ELb1EEEEEEEEEvNT_6ParamsE,@"STO_CUDA_ENTRY STV_DEFAULT"
_ZN7cutlass13device_kernelIN5flash11enable_sm90INS1_16FlashAttnFwdSm90INS1_25CollectiveMainloopFwdSm90ILi2EN4cute5tupleIJNS5_1CILi1EEES8_S8_EEENS6_IJNS7_ILi192EEENS7_ILi160EEENS7_ILi64EEEEEELi64ENS_12float_e4m3_tEfNS_4arch4Sm90ELb0ELb1ELb1ELb1ELb0ELb0ELb0ELb1ELb1ELb1ELb0ELb0EEENS1_21CollectiveEpilogueFwdINS6_IJSA_SC_SB_EEES9_NS_10bfloat16_tESG_Li384ELb1ELb1ELb0ELb1EEENS1_36VarlenDynamicPersistentTileSchedulerILi192ELi160ELi384ELi128ELb0ELb1ELb1ELb1ELb0ELb1EEEEEEEEEvNT_6ParamsE:
        /* <DEDUP_REMOVED lines=18> */
.L_x_11601:
[----:B------:R-:W-:Y:S05]  /*0120*/  BSYNC B0 ;  /* 0x0000000000007941 */ /* 0x000fea0003800000 */
.L_x_11600:
        /* <DEDUP_REMOVED lines=41> */
.L_x_11602:
        /* <DEDUP_REMOVED lines=22> */
.L_x_11603:
        /* <DEDUP_REMOVED lines=18> */
.L_x_11604:
        /* <DEDUP_REMOVED lines=22> */
.L_x_11605:
        /* <DEDUP_REMOVED lines=22> */
.L_x_11606:
[----:B------:R-:W-:Y:S01]  /*0900*/  PLOP3.LUT P0, PT, PT, PT, UP0, 0x80, 0x0 ;  /* 0x000000000000781c */ /* 0x000fe20003f0f008 */
[----:B------:R-:W-:Y:S01]  /*0910*/  UMOV UR38, 0x1 ;  /* 0x0000000100267882 */ /* 0x000fe20000000000 */
[----:B------:R-:W-:Y:S01]  /*0920*/  NOP ;  /* 0x0000000000007918 */ /* 0x000fe20000000000 */
[----:B------:R-:W-:Y:S01]  /*0930*/  USEL UR38, UR38, 0x2, !UP0 ;  /* 0x0000000226267887 */ /* 0x000fe2000c000000 */
[----:B------:R-:W-:Y:S01]  /*0940*/  ULDC.64 UR50, c[0x0][0x208] ;  /* 0x0000820000327ab9 */ /* 0x000fe20000000a00 */
[----:B012-4-:R-:W-:Y:S08]  /*0950*/  BAR.SYNC.DEFER_BLOCKING 0x0 ;  /* 0x0000000000007b1d */ /* 0x017ff00000010000 */
[----:B------:R-:W-:Y:S05]  /*0960*/  @!P0 BRA `(.L_x_11607) ;  /* 0x0000014000848947 */ /* 0x000fea0003800000 */
.L_x_11608:
        /* <DEDUP_REMOVED lines=29> */
[CC--:B------:R-:W-:Y:S02]  /*0b40*/  LEA.HI R5, R3.reuse, R0.reuse, RZ, 0x2 ;  /* 0x0000000003057211 */ /* 0x0c0fe400078f10ff */
[----:B------:R-:W-:Y:S02]  /*0b50*/  LEA.HI R3, R3, R0, RZ, 0x4 ;  /* 0x0000000003037211 */ /* 0x000fe400078f20ff */
[----:B------:R-:W-:-:S02]  /*0b60*/  SHF.R.S32.HI R8, RZ, 0x1f, R19 ;  /* 0x0000001fff087819 */ /* 0x000fc40000011413 */
[----:B------:R-:W-:Y:S02]  /*0b70*/  LOP3.LUT R11, R5, 0xfffffffc, RZ, 0xc0, !PT ;  /* 0xfffffffc050b7812 */ /* 0x000fe400078ec0ff */
[----:B------:R-:W-:Y:S02]  /*0b80*/  LEA.HI R7, R8, R19, RZ, 0x2 ;  /* 0x0000001308077211 */ /* 0x000fe400078f10ff */
[----:B------:R-:W-:Y:S01]  /*0b90*/  LOP3.LUT R5, R3, 0x3fffff0, RZ, 0xc0, !PT ;  /* 0x03fffff003057812 */ /* 0x000fe200078ec0ff */
[C---:B------:R-:W-:Y:S01]  /*0ba0*/  IMAD.IADD R11, R0.reuse, 0x1, -R11 ;  /* 0x00000001000b7824 */ /* 0x040fe200078e0a0b */
[--C-:B------:R-:W-:Y:S02]  /*0bb0*/  SHF.R.S32.HI R9, RZ, 0x2, R7.reuse ;  /* 0x00000002ff097819 */ /* 0x100fe40000011407 */
[----:B------:R-:W-:Y:S01]  /*0bc0*/  SHF.R.S32.HI R10, RZ, 0x1f, R7 ;  /* 0x0000001fff0a7819 */ /* 0x000fe20000011407 */
[----:B------:R-:W-:Y:S01]  /*0bd0*/  IMAD.IADD R5, R0, 0x1, -R5 ;  /* 0x0000000100057824 */ /* 0x000fe200078e0a05 */
[----:B------:R-:W-:Y:S01]  /*0be0*/  LOP3.LUT R6, R6, 0xfffffc00, RZ, 0xc0, !PT ;  /* 0xfffffc0006067812 */ /* 0x000fe200078ec0ff */
[----:B------:R-:W-:Y:S01]  /*0bf0*/  IMAD.HI R0, R2, 0x55555556, RZ ;  /* 0x5555555602007827 */ /* 0x000fe200078e02ff */
[----:B------:R-:W-:-:S02]  /*0c00*/  LEA.HI R10, R10, R9, RZ, 0x3 ;  /* 0x000000090a0a7211 */ /* 0x000fc400078f18ff */
[----:B------:R-:W-:Y:S01]  /*0c10*/  SHF.R.S32.HI R4, RZ, 0x4, R3 ;  /* 0x00000004ff047819 */ /* 0x000fe20000011403 */
[----:B------:R-:W-:Y:S01]  /*0c20*/  IMAD R6, R5, 0x40, R6 ;  /* 0x0000004005067824 */ /* 0x000fe200078e0206 */
[----:B------:R-:W-:Y:S02]  /*0c30*/  LOP3.LUT R10, R10, 0xfffffff8, RZ, 0xc0, !PT ;  /* 0xfffffff80a0a7812 */ /* 0x000fe400078ec0ff */
[----:B------:R-:W-:Y:S02]  /*0c40*/  LEA.HI R8, R8, R19, RZ, 0x5 ;  /* 0x0000001308087211 */ /* 0x000fe400078f28ff */
[----:B------:R-:W-:Y:S01]  /*0c50*/  LEA.HI R3, R3, R4, RZ, 0x1 ;  /* 0x0000000403037211 */ /* 0x000fe200078f08ff */
[----:B------:R-:W-:Y:S01]  /*0c60*/  IMAD.IADD R9, R9, 0x1, -R10 ;  /* 0x0000000109097824 */ /* 0x000fe200078e0a0a */
[----:B------:R-:W-:Y:S02]  /*0c70*/  LEA.HI R12, R11, R11, RZ, 0x1 ;  /* 0x0000000b0b0c7211 */ /* 0x000fe400078f08ff */
[----:B------:R-:W-:-:S02]  /*0c80*/  LEA.HI R5, R0, R0, RZ, 0x1 ;  /* 0x0000000000057211 */ /* 0x000fc400078f08ff */
[----:B------:R-:W-:Y:S02]  /*0c90*/  SHF.R.S32.HI R8, RZ, 0x5, R8 ;  /* 0x00000005ff087819 */ /* 0x000fe40000011408 */
[----:B------:R-:W-:Y:S01]  /*0ca0*/  LOP3.LUT R3, R3, 0x1ffffffe, RZ, 0xc0, !PT ;  /* 0x1ffffffe03037812 */ /* 0x000fe200078ec0ff */
[----:B------:R-:W-:Y:S01]  /*0cb0*/  IMAD R5, R5, -0x3, R2 ;  /* 0xfffffffd05057824 */ /* 0x000fe200078e0202 */
[----:B------:R-:W-:Y:S01]  /*0cc0*/  LOP3.LUT R12, R12, 0x1ffffffe, RZ, 0xc0, !PT ;  /* 0x1ffffffe0c0c7812 */ /* 0x000fe200078ec0ff */
[----:B------:R-:W-:Y:S01]  /*0cd0*/  IMAD R8, R8, 0x10, R9 ;  /* 0x0000001008087824 */ /* 0x000fe200078e0209 */
[----:B------:R-:W-:Y:S01]  /*0ce0*/  LOP3.LUT R0, R7, 0x7ffffffc, RZ, 0xc0, !PT ;  /* 0x7ffffffc07007812 */ /* 0x000fe200078ec0ff */
[----:B------:R-:W-:Y:S02]  /*0cf0*/  IMAD.IADD R3, R4, 0x1, -R3 ;  /* 0x0000000104037824 */ /* 0x000fe400078e0a03 */
[----:B------:R-:W-:Y:S02]  /*0d00*/  IMAD.IADD R11, R11, 0x1, -R12 ;  /* 0x000000010b0b7824 */ /* 0x000fe400078e0a0c */
[----:B------:R-:W-:-:S02]  /*0d10*/  IMAD R156, R5, 0x40, R8 ;  /* 0x00000040059c7824 */ /* 0x000fc400078e0208 */
[----:B------:R-:W-:Y:S02]  /*0d20*/  IMAD R157, R3, 0x8, R6 ;  /* 0x00000008039d7824 */ /* 0x000fe400078e0206 */
[----:B------:R-:W-:Y:S02]  /*0d30*/  IMAD.IADD R19, R19, 0x1, -R0 ;  /* 0x0000000113137824 */ /* 0x000fe400078e0a00 */
[----:B------:R-:W-:-:S07]  /*0d40*/  IMAD R22, R11, 0x8, R156 ;  /* 0x000000080b167824 */ /* 0x000fce00078e029c */
.L_x_11700:
        /* <DEDUP_REMOVED lines=12> */
[----:B012---:R-:W-:Y:S02]  /*0e10*/  IMAD.U32 R4, RZ, RZ, UR6 ;  /* 0x00000006ff047e24 */ /* 0x007fe4000f8e00ff */
[----:B------:R-:W-:Y:S01]  /*0e20*/  IMAD.U32 R5, RZ, RZ, UR7 ;  /* 0x00000007ff057e24 */ /* 0x000fe2000f8e00ff */
[----:B------:R-:W-:Y:S01]  /*0e30*/  @UP1 UIMAD.WIDE UR6, UR47, 0x4, UR8 ;  /* 0x000000042f0618a5 */ /* 0x000fe2000f8e0208 */
[----:B------:R-:W-:Y:S02]  /*0e40*/  ULDC UR4, c[0x0][0x288] ;  /* 0x0000a20000047ab9 */ /* 0x000fe40000000800 */
[----:B------:R-:W-:Y:S01]  /*0e50*/  IMAD.U32 R18, RZ, RZ, UR4 ;  /* 0x00000004ff127e24 */ /* 0x000fe2000f8e00ff */
[----:B-----5:R0:W5:Y:S02]  /*0e60*/  @P0 LDG.E R0, desc[UR50][R4.64] ;  /* 0x0000003204000981 */ /* 0x020164000c1e1900 */
[----:B------:R-:W-:Y:S01]  /*0e70*/  IMAD.U32 R6, RZ, RZ, UR6 ;  /* 0x00000006ff067e24 */ /* 0x000fe2000f8e00ff */
        /* <DEDUP_REMOVED lines=24> */
.L_x_11609:
        /* <DEDUP_REMOVED lines=10> */
.L_x_11610:
        /* <DEDUP_REMOVED lines=11> */
.L_x_11611:
[----:B------:R-:W1:Y:S01]  /*1150*/  LDC R3, c[0x0][0x448] ;  /* 0x00011200ff037b82 */ /* 0x000e620000000800 */
[----:B------:R-:W-:Y:S01]  /*1160*/  UIMAD UR42, UR5, 0xc0, URZ ;  /* 0x000000c0052a78a4 */ /* 0x000fe2000f8e023f */
        /* <DEDUP_REMOVED lines=24> */
.L_x_11613:
[----:B------:R-:W-:-:S13]  /*12f0*/  ISETP.NE.AND P0, PT, R7, 0x1, PT ;  /* 0x000000010700780c */ /* 0x000fda0003f05270 */
[----:B------:R-:W0:Y:S02]  /*1300*/  @P0 LDC.64 R4, c[0x0][0x9e8] ;  /* 0x00027a00ff040b82 */ /* 0x000e240000000a00 */
[----:B0-----:R-:W-:-:S05]  /*1310*/  @P0 IMAD.HI.U32 R4, R3, R4, RZ ;  /* 0x0000000403040227 */ /* 0x001fca00078e00ff */
[----:B------:R-:W-:-:S07]  /*1320*/  @P0 SHF.R.U32.HI R3, RZ, R5, R4 ;  /* 0x00000005ff030219 */ /* 0x000fce0000011604 */
.L_x_11614:
[----:B------:R-:W-:-:S05]  /*1330*/  IMAD R3, R3, R7, R7 ;  /* 0x0000000703037224 */ /* 0x000fca00078e0207 */
[----:B------:R-:W-:-:S07]  /*1340*/  VIMNMX R0, R0, R3, PT ;  /* 0x0000000300007248 */ /* 0x000fce0003fe0100 */
.L_x_11612:
        /* <DEDUP_REMOVED lines=29> */
.L_x_11616:
[----:B------:R-:W-:-:S13]  /*1520*/  ISETP.NE.AND P0, PT, R7, 0x1, PT ;  /* 0x000000010700780c */ /* 0x000fda0003f05270 */
[----:B------:R-:W0:Y:S02]  /*1530*/  @P0 LDC.64 R4, c[0x0][0x9e8] ;  /* 0x00027a00ff040b82 */ /* 0x000e240000000a00 */
[----:B0-----:R-:W-:-:S05]  /*1540*/  @P0 IMAD.HI.U32 R0, R6, R4, RZ ;  /* 0x0000000406000227 */ /* 0x001fca00078e00ff */
[----:B------:R-:W-:-:S07]  /*1550*/  @P0 SHF.R.U32.HI R6, RZ, R5, R0 ;  /* 0x00000005ff060219 */ /* 0x000fce0000011600 */
.L_x_11617:
[----:B------:R-:W-:-:S05]  /*1560*/  IMAD R6, R6, R7, RZ ;  /* 0x0000000706067224 */ /* 0x000fca00078e02ff */
[----:B------:R-:W-:-:S13]  /*1570*/  R2UR UR5, R6 ;  /* 0x00000000060572ca */ /* 0x000fda00000e0000 */
[----:B------:R-:W-:-:S04]  /*1580*/  UISETP.LT.AND UP0, UPT, UR4, UR5, UPT ;  /* 0x000000050400728c */ /* 0x000fc8000bf01270 */
[----:B------:R-:W-:-:S12]  /*1590*/  USEL UR4, UR4, UR5, !UP0 ;  /* 0x0000000504047287 */ /* 0x000fd8000c000000 */
.L_x_11615:
        /* <DEDUP_REMOVED lines=24> */
[----:B------:R-:W-:-:S09]  /*1720*/  CS2R R58, SRZ ;  /* 0x00000000003a7805 */ /* 0x000fd2000001ff00 */
        /* <DEDUP_REMOVED lines=36> */
.L_x_11619:
        /* <DEDUP_REMOVED lines=56> */
.L_x_11800:
[----:B------:R-:W-:Y:S05]  /*1cf0*/  @!P0 BRA `(.L_x_11621) ;  /* 0x0000000000048947 */ /* 0x000fea0003800000 */
[----:B------:R-:W-:Y:S01]  /*1d00*/  BPT.TRAP 0x1 ;  /* 0x000000040000795c */ /* 0x000fe20000300000 */
.L_x_11621:
[----:B------:R-:W-:Y:S02]  /*1d10*/  IMAD.U32 R106, RZ, RZ, UR39 ;  /* 0x00000027ff6a7e24 */ /* 0x000fe4000f8e00ff */
[----:B0-----:R-:W-:-:S03]  /*1d20*/  IMAD.U32 R3, RZ, RZ, UR37 ;  /* 0x00000025ff037e24 */ /* 0x001fc6000f8e00ff */
[----:B------:R-:W-:Y:S02]  /*1d30*/  LEA R106, R106, UR45, 0x3 ;  /* 0x0000002d6a6a7c11 */ /* 0x000fe4000f8e18ff */
[----:B------:R-:W-:-:S04]  /*1d40*/  SHF.L.U32 R3, R3, 0x1f, RZ ;  /* 0x0000001f03037819 */ /* 0x000fc800000006ff */
[----:B------:R0:W1:Y:S01]  /*1d50*/  SYNCS.PHASECHK.TRANS64.TRYWAIT P1, [R106+URZ+0x13230], R3 ;  /* 0x013230036a0075a7 */ /* 0x000062000802017f */
[----:B------:R-:W-:Y:S05]  /*1d60*/  @!P0 BRA `(.L_x_11622) ;  /* 0x0000000000048947 */ /* 0x000fea0003800000 */
[----:B------:R-:W-:Y:S01]  /*1d70*/  BPT.TRAP 0x1 ;  /* 0x000000040000795c */ /* 0x000fe20000300000 */
.L_x_11622:
[----:B-1----:R-:W-:Y:S05]  /*1d80*/  @P1 BRA `(.L_x_11623) ;  /* 0x0000000000081947 */ /* 0x002fea0003800000 */
[----:B------:R-:W1:Y:S02]  /*1d90*/  SYNCS.PHASECHK.TRANS64.TRYWAIT P1, [R106+URZ+0x13230], R3 ;  /* 0x013230036a0075a7 */ /* 0x000e64000802017f */
[----:B-1----:R-:W-:Y:S05]  /*1da0*/  @!P1 BRA `(.L_x_11624) ;  /* 0x0000018000389947 */ /* 0x002fea0003800000 */
.L_x_11623:
        /* <DEDUP_REMOVED lines=176> */
[----:B------:R-:W-:Y:S01]  /*28b0*/  IMAD.MOV.U32 R31, RZ, RZ, -0xa0 ;  /* 0xffffff60ff1f7424 */ /* 0x000fe200078e00ff */
[----:B------:R-:W-:Y:S01]  /*28c0*/  ULDC.64 UR6, c[0x0][0x9e0] ;  /* 0x0002780000067ab9 */ /* 0x000fe20000000a00 */
[C---:B------:R-:W-:Y:S01]  /*28d0*/  FMUL.FTZ R102, R0.reuse, R32 ;  /* 0x0000002000667220 */ /* 0x040fe20000410000 */
[----:B------:R-:W5:Y:S01]  /*28e0*/  SHFL.IDX PT, R34, R107, RZ, 0x1c1f ;  /* 0x001c1fff6b227589 */ /* 0x000f6200000e0000 */
[----:B------:R-:W-:Y:S01]  /*28f0*/  UISETP.GE.AND UP1, UPT, UR7, 0x1, UPT ;  /* 0x000000010700788c */ /* 0x000fe2000bf26270 */
        /* <DEDUP_REMOVED lines=14> */
[----:B------:R-:W0:Y:S01]  /*29e0*/  MUFU.TANH R78, R78 ;  /* 0x0000004e004e7308 */ /* 0x000e220000002400 */
[----:B------:R5:W-:Y:S01]  /*29f0*/  @!P3 SYNCS.ARRIVE.TRANS64.RED.A1T0 RZ, [R106+URZ], RZ ;  /* 0x000000ff6affb9a7 */ /* 0x000be2000810043f */
[----:B------:R-:W-:Y:S01]  /*2a00*/  IADD3 R33, -R18, R31, R17 ;  /* 0x0000001f12217210 */ /* 0x000fe20007ffe111 */
[----:B------:R-:W-:-:S02]  /*2a10*/  VIADD R30, R30, 0xa0 ;  /* 0x000000a01e1e7836 */ /* 0x000fc40000000000 */
[----:B------:R-:W-:Y:S02]  /*2a20*/  VIADD R114, R32, 0xffffffff ;  /* 0xffffffff20727836 */ /* 0x000fe40000000000 */
[----:B------:R-:W-:Y:S01]  /*2a30*/  IMAD R111, R19, -0x2, R30 ;  /* 0xfffffffe136f7824 */ /* 0x000fe200078e021e */
[----:B------:R-:W0:Y:S01]  /*2a40*/  MUFU.TANH R77, R77 ;  /* 0x0000004d004d7308 */ /* 0x000e220000002400 */
[C---:B------:R-:W-:Y:S02]  /*2a50*/  VIADD R112, R33.reuse, UR6 ;  /* 0x0000000621707c36 */ /* 0x040fe40008000000 */
[----:B------:R-:W-:Y:S02]  /*2a60*/  VIADD R113, R33, UR20 ;  /* 0x0000001421717c36 */ /* 0x000fe40008000000 */
[----:B------:R-:W-:Y:S01]  /*2a70*/  VIADD R115, R31, 0xffffffff ;  /* 0xffffffff1f737836 */ /* 0x000fe20000000000 */
[----:B-----5:R-:W-:Y:S01]  /*2a80*/  VIADDMNMX R106, R34, R112, R111, PT ;  /* 0x00000070226a7246 */ /* 0x020fe2000380016f */
        /* <DEDUP_REMOVED lines=68> */
.L_x_11627:
[----:B------:R-:W-:-:S06]  /*2ed0*/  UISETP.NE.AND UP2, UPT, UR7, 0x1, UPT ;  /* 0x000000010700788c */ /* 0x000fcc000bf45270 */
[----:B------:R-:W-:-:S05]  /*2ee0*/  PLOP3.LUT P1, PT, PT, PT, UP2, 0x80, 0x0 ;  /* 0x000000000000781c */ /* 0x000fca0003f2f028 */
[----:B------:R-:W-:-:S08]  /*2ef0*/  @UP2 ULDC.64 UR10, c[0x0][0x9e8] ;  /* 0x00027a00000a2ab9 */ /* 0x000fd00000000a00 */
[----:B------:R-:W-:-:S05]  /*2f00*/  @P1 IMAD.HI.U32 R31, R30, UR10, RZ ;  /* 0x0000000a1e1f1c27 */ /* 0x000fca000f8e00ff */
[----:B------:R-:W-:-:S07]  /*2f10*/  @P1 SHF.R.U32.HI R30, RZ, UR11, R31 ;  /* 0x0000000bff1e1c19 */ /* 0x000fce000801161f */
.L_x_11628:
[----:B------:R-:W-:Y:S05]  /*2f20*/  BSYNC B0 ;  /* 0x0000000000007941 */ /* 0x000fea0003800000 */
.L_x_11626:
[----:B------:R-:W-:-:S05]  /*2f30*/  IMAD R30, R30, UR7, R115 ;  /* 0x000000071e1e7c24 */ /* 0x000fca000f8e0273 */
[----:B------:R-:W-:Y:S02]  /*2f40*/  VIMNMX R109, R109, R30, !PT ;  /* 0x0000001e6d6d7248 */ /* 0x000fe40007fe0100 */
[----:B------:R-:W-:-:S07]  /*2f50*/  VIADDMNMX R106, R30, UR7, R106, PT ;  /* 0x000000071e6a7c46 */ /* 0x000fce000b80016a */
.L_x_11625:
[C---:B------:R-:W-:Y:S02]  /*2f60*/  ISETP.GE.AND P5, PT, R114.reuse, 0x9, PT ;  /* 0x000000097200780c */ /* 0x040fe40003fa6270 */
[C---:B------:R-:W-:Y:S02]  /*2f70*/  ISETP.GE.AND P1, PT, R114.reuse, 0x2, PT ;  /* 0x000000027200780c */ /* 0x040fe40003f26270 */
[----:B------:R-:W-:Y:S02]  /*2f80*/  ISETP.GE.AND P4, PT, R114, 0xa, PT ;  /* 0x0000000a7200780c */ /* 0x000fe40003f86270 */
[----:B------:R-:W-:Y:S02]  /*2f90*/  ISETP.GT.AND P2, PT, R109, 0x1, !P1 ;  /* 0x000000016d00780c */ /* 0x000fe40004f44270 */
[----:B------:R-:W-:Y:S02]  /*2fa0*/  LOP3.LUT R16, R16, 0xfffffffd, RZ, 0xc0, !PT ;  /* 0xfffffffd10107812 */ /* 0x000fe400078ec0ff */
[----:B------:R-:W-:-:S02]  /*2fb0*/  ISETP.LT.OR P3, PT, R106, 0x2, P2 ;  /* 0x000000026a00780c */ /* 0x000fc40001761670 */
[C---:B------:R-:W-:Y:S02]  /*2fc0*/  ISETP.GT.AND P2, PT, R109.reuse, 0x8, !P5 ;  /* 0x000000086d00780c */ /* 0x040fe40006f44270 */
        /* <DEDUP_REMOVED lines=241> */
.L_x_11631:
[----:B------:R-:W-:-:S06]  /*3ee0*/  UISETP.NE.AND UP2, UPT, UR7, 0x1, UPT ;  /* 0x000000010700788c */ /* 0x000fcc000bf45270 */
[----:B------:R-:W-:-:S05]  /*3ef0*/  PLOP3.LUT P6, PT, PT, PT, UP2, 0x80, 0x0 ;  /* 0x000000000000781c */ /* 0x000fca0003fcf028 */
[----:B------:R-:W-:-:S08]  /*3f00*/  @UP2 ULDC.64 UR10, c[0x0][0x9e8] ;  /* 0x00027a00000a2ab9 */ /* 0x000fd00000000a00 */
[----:B------:R-:W-:Y:S01]  /*3f10*/  @P6 IMAD.HI.U32 R86, R85, UR10, RZ ;  /* 0x0000000a55566c27 */ /* 0x000fe2000f8e00ff */
[----:B------:R-:W-:-:S13]  /*3f20*/  PLOP3.LUT P6, PT, PT, PT, UP2, 0x80, 0x0 ;  /* 0x000000000000781c */ /* 0x000fda0003fcf028 */
[----:B------:R-:W-:-:S07]  /*3f30*/  @P6 SHF.R.U32.HI R85, RZ, UR11, R86 ;  /* 0x0000000bff556c19 */ /* 0x000fce0008011656 */
.L_x_11632:
[----:B------:R-:W-:Y:S05]  /*3f40*/  BSYNC B0 ;  /* 0x0000000000007941 */ /* 0x000fea0003800000 */
.L_x_11630:
[----:B------:R-:W-:-:S05]  /*3f50*/  IMAD R85, R85, UR7, R115 ;  /* 0x0000000755557c24 */ /* 0x000fca000f8e0273 */
[----:B------:R-:W-:Y:S02]  /*3f60*/  VIMNMX R94, R94, R85, !PT ;  /* 0x000000555e5e7248 */ /* 0x000fe40007fe0100 */
[----:B------:R-:W-:-:S07]  /*3f70*/  VIADDMNMX R84, R85, UR7, R84, PT ;  /* 0x0000000755547c46 */ /* 0x000fce000b800154 */
.L_x_11629:
        /* <DEDUP_REMOVED lines=15> */
[----:B------:R-:W-:Y:S02]  /*4070*/  LOP3.LUT P2, RZ, R16, 0x4000000, RZ, 0xc0, !PT ;  /* 0x0400000010ff7812 */ /* 0x000fe4000784c0ff */
[----:B------:R-:W-:Y:S02]  /*4080*/  ISETP.LT.OR P1, PT, R84, 0x9, P1 ;  /* 0x000000095400780c */ /* 0x000fe40000f21670 */
[C---:B------:R-:W-:Y:S02]  /*4090*/  LOP3.LUT P6, RZ, R16.reuse, 0x2000000, RZ, 0xc0, !PT ;  /* 0x0200000010ff7812 */ /* 0x040fe400078cc0ff */
[----:B------:R-:W-:Y:S02]  /*40a0*/  FSEL R7, R7, -INF , !P1 ;  /* 0xff80000007077808 */ /* 0x000fe40004800000 */
[----:B------:R-:W-:Y:S02]  /*40b0*/  LOP3.LUT P1, RZ, R16, 0x4, RZ, 0xc0, !PT ;  /* 0x0000000410ff7812 */ /* 0x000fe4000782c0ff */
[----:B------:R-:W-:-:S02]  /*40c0*/  FMNMX.FTZ R9, R87, R88, !PT ;  /* 0x0000005857097209 */ /* 0x000fc40007810000 */
[C---:B------:R-:W-:Y:S02]  /*40d0*/  ISETP.GT.AND P1, PT, R94.reuse, 0x9, !P1 ;  /* 0x000000095e00780c */ /* 0x040fe40004f24270 */
[----:B------:R-:W-:Y:S02]  /*40e0*/  ISETP.GT.AND P3, PT, R94, 0x90, !P3 ;  /* 0x000000905e00780c */ /* 0x000fe40005f64270 */
[----:B------:R-:W-:Y:S02]  /*40f0*/  ISETP.LT.OR P1, PT, R84, 0xa, P1 ;  /* 0x0000000a5400780c */ /* 0x000fe40000f21670 */
[----:B------:R-:W-:Y:S02]  /*4100*/  ISETP.GT.AND P4, PT, R94, 0x91, !P4 ;  /* 0x000000915e00780c */ /* 0x000fe40006784270 */
[----:B------:R-:W-:Y:S02]  /*4110*/  FSEL R8, R8, -INF , !P1 ;  /* 0xff80000008087808 */ /* 0x000fe40004800000 */
[----:B------:R-:W-:-:S02]  /*4120*/  LOP3.LUT P1, RZ, R2, 0x1, RZ, 0xc0, !PT ;  /* 0x0000000102ff7812 */ /* 0x000fc4000782c0ff */
[----:B------:R-:W-:Y:S02]  /*4130*/  ISETP.LT.OR P3, PT, R84, 0x91, P3 ;  /* 0x000000915400780c */ /* 0x000fe40001f61670 */
        /* <DEDUP_REMOVED lines=199> */
[----:B------:R-:W-:Y:S01]  /*4db0*/  ISETP.GT.AND P2, PT, R94, 0x99, !P6 ;  /* 0x000000995e00780c */ /* 0x000fe20007744270 */
[--C-:B------:R-:W-:Y:S01]  /*4dc0*/  FFMA.FTZ R33, R33, UR21, -R98.reuse ;  /* 0x0000001521217c23 */ /* 0x100fe20008010862 */
[----:B------:R-:W-:Y:S01]  /*4dd0*/  FMNMX.FTZ R92, R86, R9, !PT ;  /* 0x00000009565c7209 */ /* 0x000fe20007810000 */
[----:B------:R-:W0:Y:S01]  /*4de0*/  MUFU.EX2 R87, R87 ;  /* 0x0000005700577308 */ /* 0x000e220000000800 */
        /* <DEDUP_REMOVED lines=16> */
[----:B0-----:R-:W-:-:S01]  /*4ef0*/  FADD.FTZ R95, R4, R87 ;  /* 0x00000057045f7221 */ /* 0x001fc20000010000 */
[----:B------:R-:W-:Y:S01]  /*4f00*/  FFMA.FTZ R81, R81, UR21, -R98 ;  /* 0x0000001551517c23 */ /* 0x000fe20008010862 */
[----:B------:R-:W-:-:S04]  /*4f10*/  FMNMX.FTZ R9, R15, R92, !PT ;  /* 0x0000005c0f097209 */ /* 0x000fc80007810000 */
[----:B------:R-:W-:Y:S01]  /*4f20*/  FMNMX.FTZ R92, R20, R9, !PT ;  /* 0x00000009145c7209 */ /* 0x000fe20007810000 */
        /* <DEDUP_REMOVED lines=18> */
[----:B------:R-:W-:Y:S01]  /*5050*/  MUFU.EX2 R34, R34 ;  /* 0x0000002200227308 */ /* 0x000fe20000000800 */
[----:B0-----:R-:W-:Y:S02]  /*5060*/  F2FP.SATFINITE.E4M3.F32.PACK_AB_MERGE_C R154, R31, R30, RZ ;  /* 0x0000001e1f9a723e */ /* 0x001fe400048070ff */
[----:B------:R-:W-:Y:S02]  /*5070*/  FMNMX.FTZ R9, R61, R92, !PT ;  /* 0x0000005c3d097209 */ /* 0x000fe40007810000 */
[----:B------:R-:W-:-:S02]  /*5080*/  F2FP.SATFINITE.E4M3.F32.PACK_AB_MERGE_C R154, R91, R90, R154 ;  /* 0x0000005a5b9a723e */ /* 0x000fc4000480709a */
        /* <DEDUP_REMOVED lines=8> */
[----:B0-----:R-:W-:Y:S02]  /*5110*/  F2FP.SATFINITE.E4M3.F32.PACK_AB_MERGE_C R148, R35, R34, RZ ;  /* 0x000000222394723e */ /* 0x001fe400048070ff */
[----:B------:R-:W-:Y:S01]  /*5120*/  FMNMX.FTZ R9, R43, R54, !PT ;  /* 0x000000362b097209 */ /* 0x000fe20007810000 */
[----:B------:R-:W-:-:S01]  /*5130*/  FFMA.FTZ R54, R55, UR21, -R98 ;  /* 0x0000001537367c23 */ /* 0x000fc20008010862 */
[----:B------:R-:W-:Y:S02]  /*5140*/  FFMA.FTZ R55, R64, UR21, -R98 ;  /* 0x0000001540377c23 */ /* 0x000fe40008010862 */
[----:B------:R-:W-:Y:S01]  /*5150*/  FMNMX.FTZ R92, R44, R9, !PT ;  /* 0x000000092c5c7209 */ /* 0x000fe20007810000 */
[----:B------:R-:W-:Y:S01]  /*5160*/  MUFU.EX2 R37, R37 ;  /* 0x0000002500257308 */ /* 0x000fe20000000800 */
[----:B-1----:R-:W-:-:S02]  /*5170*/  F2FP.SATFINITE.E4M3.F32.PACK_AB_MERGE_C R148, R33, R32, R148 ;  /* 0x000000202194723e */ /* 0x002fc40004807094 */
[----:B------:R-:W-:-:S04]  /*5180*/  FMNMX.FTZ R9, R45, R92, !PT ;  /* 0x0000005c2d097209 */ /* 0x000fc80007810000 */
[----:B------:R-:W-:Y:S01]  /*5190*/  FMNMX.FTZ R64, R46, R9, !PT ;  /* 0x000000092e407209 */ /* 0x000fe20007810000 */
[----:B------:R-:W-:Y:S03]  /*51a0*/  MUFU.EX2 R38, R38 ;  /* 0x0000002600267308 */ /* 0x000fe60000000800 */
[----:B------:R-:W-:Y:S01]  /*51b0*/  FMNMX.FTZ R9, R47, R64, !PT ;  /* 0x000000402f097209 */ /* 0x000fe20007810000 */
[--C-:B------:R-:W-:Y:S01]  /*51c0*/  FFMA.FTZ R64, R65, UR21, -R98.reuse ;  /* 0x0000001541407c23 */ /* 0x100fe20008010862 */
[----:B------:R-:W-:-:S02]  /*51d0*/  FFMA.FTZ R65, R66, UR21, -R98 ;  /* 0x0000001542417c23 */ /* 0x000fc40008010862 */
[----:B------:R-:W-:Y:S01]  /*51e0*/  FMNMX.FTZ R92, R48, R9, !PT ;  /* 0x00000009305c7209 */ /* 0x000fe20007810000 */
[----:B------:R-:W0:Y:S03]  /*51f0*/  MUFU.EX2 R93, R93 ;  /* 0x0000005d005d7308 */ /* 0x000e260000000800 */
[----:B------:R-:W-:-:S04]  /*5200*/  FMNMX.FTZ R92, R49, R92, !PT ;  /* 0x0000005c315c7209 */ /* 0x000fc80007810000 */
[----:B------:R-:W-:Y:S01]  /*5210*/  FMNMX.FTZ R9, R29, R92, !PT ;  /* 0x0000005c1d097209 */ /* 0x000fe20007810000 */
[----:B------:R-:W-:-:S01]  /*5220*/  FFMA.FTZ R92, R67, UR21, -R98 ;  /* 0x00000015435c7c23 */ /* 0x000fc20008010862 */
[----:B------:R-:W-:Y:S01]  /*5230*/  FFMA.FTZ R67, R68, UR21, -R98 ;  /* 0x0000001544437c23 */ /* 0x000fe20008010862 */
[----:B------:R-:W-:Y:S01]  /*5240*/  MUFU.EX2 R39, R39 ;  /* 0x0000002700277308 */ /* 0x000fe20000000800 */
[----:B------:R-:W-:-:S04]  /*5250*/  FMNMX.FTZ R66, R24, R9, !PT ;  /* 0x0000000918427209 */ /* 0x000fc80007810000 */
[----:B------:R-:W-:Y:S02]  /*5260*/  FMNMX.FTZ R9, R25, R66, !PT ;  /* 0x0000004219097209 */ /* 0x000fe40007810000 */
[----:B0-----:R-:W-:Y:S01]  /*5270*/  F2FP.SATFINITE.E4M3.F32.PACK_AB_MERGE_C R150, R93, R38, RZ ;  /* 0x000000265d96723e */ /* 0x001fe200048070ff */
[----:B------:R-:W-:Y:S01]  /*5280*/  MUFU.EX2 R66, R92 ;  /* 0x0000005c00427308 */ /* 0x000fe20000000800 */
[----:B------:R-:W-:Y:S02]  /*5290*/  FMNMX.FTZ R9, R26, R9, !PT ;  /* 0x000000091a097209 */ /* 0x000fe40007810000 */
[----:B------:R-:W-:Y:S02]  /*52a0*/  F2FP.SATFINITE.E4M3.F32.PACK_AB_MERGE_C R150, R37, R36, R150 ;  /* 0x000000242596723e */ /* 0x000fe40004807096 */
[----:B------:R-:W-:-:S03]  /*52b0*/  FMNMX.FTZ R68, R28, R9, !PT ;  /* 0x000000091c447209 */ /* 0x000fc60007810000 */
        /* <DEDUP_REMOVED lines=10> */
[----:B------:R-:W-:Y:S08]  /*5360*/  MUFU.EX2 R52, R52 ;  /* 0x0000003400347308 */ /* 0x000ff00000000800 */
        /* <DEDUP_REMOVED lines=8> */
[----:B------:R-:W1:Y:S08]  /*53f0*/  MUFU.EX2 R64, R64 ;  /* 0x0000004000407308 */ /* 0x000e700000000800 */
[----:B------:R-:W-:Y:S01]  /*5400*/  MUFU.EX2 R53, R53 ;  /* 0x0000003500357308 */ /* 0x000fe20000000800 */
[----:B0-----:R-:W-:Y:S01]  /*5410*/  FMNMX.FTZ R9, R84, R9, !PT ;  /* 0x0000000954097209 */ /* 0x001fe20007810000 */
[----:B------:R-:W-:-:S03]  /*5420*/  IMAD.U32 R84, RZ, RZ, UR21 ;  /* 0x00000015ff547e24 */ /* 0x000fc6000f8e00ff */
[C---:B------:R-:W-:Y:S01]  /*5430*/  FSETP.NEU.FTZ.AND P1, PT, R9.reuse, -INF , PT ;  /* 0xff8000000900780b */ /* 0x040fe20003f3d000 */
[----:B------:R-:W-:-:S01]  /*5440*/  FFMA.FTZ R83, R9, R84, -8 ;  /* 0xc100000009537423 */ /* 0x000fc20000010054 */
[----:B------:R-:W-:Y:S01]  /*5450*/  FFMA.FTZ R84, R3, UR21, -R98 ;  /* 0x0000001503547c23 */ /* 0x000fe20008010862 */
[----:B------:R-:W-:Y:S01]  /*5460*/  MUFU.EX2 R65, R65 ;  /* 0x0000004100417308 */ /* 0x000fe20000000800 */
[----:B-1----:R-:W-:Y:S02]  /*5470*/  F2FP.SATFINITE.E4M3.F32.PACK_AB_MERGE_C R146, R64, R55, RZ ;  /* 0x000000374092723e */ /* 0x002fe400048070ff */
        /* <DEDUP_REMOVED lines=50> */
[----:B------:R-:W-:Y:S01]  /*57a0*/  FFMA.FTZ R29, R29, UR21, -R3 ;  /* 0x000000151d1d7c23 */ /* 0x000fe20008010803 */
[----:B------:R-:W-:-:S01]  /*57b0*/  FADD.FTZ R88, R34, R95 ;  /* 0x0000005f22587221 */ /* 0x000fc20000010000 */
[--C-:B------:R-:W-:Y:S01]  /*57c0*/  FFMA.FTZ R24, R24, UR21, -R3.reuse ;  /* 0x0000001518187c23 */ /* 0x100fe20008010803 */
[----:B------:R-:W-:-:S01]  /*57d0*/  FFMA.FTZ R25, R25, UR21, -R3 ;  /* 0x0000001519197c23 */ /* 0x000fc20008010803 */
[--C-:B------:R-:W-:Y:S01]  /*57e0*/  FFMA.FTZ R26, R26, UR21, -R3.reuse ;  /* 0x000000151a1a7c23 */ /* 0x100fe20008010803 */
[----:B------:R-:W-:-:S01]  /*57f0*/  FFMA.FTZ R28, R28, UR21, -R3 ;  /* 0x000000151c1c7c23 */ /* 0x000fc20008010803 */
        /* <DEDUP_REMOVED lines=157> */
.L_x_11634:
[----:B------:R-:W-:-:S11]  /*61d0*/  UISETP.NE.AND UP2, UPT, UR7, 0x1, UPT ;  /* 0x000000010700788c */ /* 0x000fd6000bf45270 */
[----:B------:R-:W-:Y:S02]  /*61e0*/  @UP2 ULDC.64 UR14, c[0x0][0x9e8] ;  /* 0x00027a00000e2ab9 */ /* 0x000fe40000000a00 */
[----:B------:R-:W-:-:S04]  /*61f0*/  UIMAD.WIDE.U32 UR10, UR12, UR14, URZ ;  /* 0x0000000e0c0a72a5 */ /* 0x000fc8000f8e003f */
[----:B------:R-:W-:-:S12]  /*6200*/  @UP2 USHF.R.U32.HI UR12, URZ, UR15, UR11 ;  /* 0x0000000f3f0c2299 */ /* 0x000fd8000801160b */
.L_x_11635:
[----:B------:R-:W-:-:S04]  /*6210*/  UIMAD UR7, UR12, UR7, UR7 ;  /* 0x000000070c0772a4 */ /* 0x000fc8000f8e0207 */
[----:B------:R-:W-:-:S04]  /*6220*/  UISETP.LT.AND UP2, UPT, UR6, UR7, UPT ;  /* 0x000000070600728c */ /* 0x000fc8000bf41270 */
[----:B------:R-:W-:-:S12]  /*6230*/  USEL UR6, UR6, UR7, UP2 ;  /* 0x0000000706067287 */ /* 0x000fd80009000000 */
.L_x_11633:
        /* <DEDUP_REMOVED lines=27> */
.L_x_11654:
[----:B------:R-:W-:-:S04]  /*63f0*/  UIADD3 UR26, UR39, 0x1, URZ ;  /* 0x00000001271a7890 */ /* 0x000fc8000fffe03f */
[----:B------:R-:W-:-:S04]  /*6400*/  UISETP.NE.AND UP2, UPT, UR26, 0x2, UPT ;  /* 0x000000021a00788c */ /* 0x000fc8000bf45270 */
[----:B------:R-:W-:Y:S02]  /*6410*/  USEL UR25, URZ, 0x1, UP2 ;  /* 0x000000013f197887 */ /* 0x000fe40009000000 */
[----:B------:R-:W-:Y:S02]  /*6420*/  USEL UR26, UR26, URZ, UP2 ;  /* 0x0000003f1a1a7287 */ /* 0x000fe40009000000 */
[----:B------:R-:W-:Y:S01]  /*6430*/  ULOP3.LUT UR25, UR37, UR25, URZ, 0x3c, !UPT ;  /* 0x0000001925197292 */ /* 0x000fe2000f8e3c3f */
[----:B------:R-:W-:Y:S11]  /*6440*/  @!P0 BRA `(.L_x_11637) ;  /* 0x0000000000048947 */ /* 0x000ff60003800000 */
[----:B------:R-:W-:Y:S01]  /*6450*/  BPT.TRAP 0x1 ;  /* 0x000000040000795c */ /* 0x000fe20000300000 */
.L_x_11637:
[----:B------:R-:W-:Y:S01]  /*6460*/  ULEA UR24, UR26, UR45, 0x3 ;  /* 0x0000002d1a187291 */ /* 0x000fe2000f8e183f */
[----:B------:R-:W-:-:S05]  /*6470*/  IMAD.U32 R7, RZ, RZ, UR25 ;  /* 0x00000019ff077e24 */ /* 0x000fca000f8e00ff */
[----:B------:R-:W-:-:S04]  /*6480*/  SHF.L.U32 R7, R7, 0x1f, RZ ;  /* 0x0000001f07077819 */ /* 0x000fc800000006ff */
[----:B------:R0:W1:Y:S01]  /*6490*/  SYNCS.PHASECHK.TRANS64.TRYWAIT P1, [UR24+0x13230], R7 ;  /* 0x01323007ff0075a7 */ /* 0x0000620008020158 */
[----:B------:R-:W-:Y:S05]  /*64a0*/  @!P0 BRA `(.L_x_11638) ;  /* 0x0000000000048947 */ /* 0x000fea0003800000 */
[----:B------:R-:W-:Y:S01]  /*64b0*/  BPT.TRAP 0x1 ;  /* 0x000000040000795c */ /* 0x000fe20000300000 */
.L_x_11638:
[----:B-1----:R-:W-:Y:S05]  /*64c0*/  @P1 BRA `(.L_x_11639) ;  /* 0x0000000000081947 */ /* 0x002fea0003800000 */
[----:B------:R-:W1:Y:S02]  /*64d0*/  SYNCS.PHASECHK.TRANS64.TRYWAIT P1, [UR24+0x13230], R7 ;  /* 0x01323007ff0075a7 */ /* 0x000e640008020158 */
[----:B-1----:R-:W-:Y:S05]  /*64e0*/  @!P1 BRA `(.L_x_11640) ;  /* 0x00000138007c9947 */ /* 0x002fea0003800000 */
.L_x_11639:
        /* <DEDUP_REMOVED lines=64> */
.L_x_11641:
[----:B------:R-:W-:Y:S01]  /*68f0*/  ULEA UR11, UR39, UR45, 0x3 ;  /* 0x0000002d270b7291 */ /* 0x000fe2000f8e183f */
[----:B01----:R-:W-:-:S05]  /*6900*/  IMAD.U32 R7, RZ, RZ, UR37 ;  /* 0x00000025ff077e24 */ /* 0x003fca000f8e00ff */
[----:B------:R-:W-:-:S04]  /*6910*/  SHF.L.U32 R7, R7, 0x1f, RZ ;  /* 0x0000001f07077819 */ /* 0x000fc800000006ff */
[----:B------:R0:W1:Y:S01]  /*6920*/  SYNCS.PHASECHK.TRANS64.TRYWAIT P1, [UR11+0x13250], R7 ;  /* 0x01325007ff0075a7 */ /* 0x000062000802014b */
[----:B------:R-:W-:Y:S05]  /*6930*/  @!P0 BRA `(.L_x_11642) ;  /* 0x0000000000048947 */ /* 0x000fea0003800000 */
[----:B------:R-:W-:Y:S01]  /*6940*/  BPT.TRAP 0x1 ;  /* 0x000000040000795c */ /* 0x000fe20000300000 */
.L_x_11642:
[----:B-1----:R-:W-:Y:S05]  /*6950*/  @P1 BRA `(.L_x_11643) ;  /* 0x0000000000081947 */ /* 0x002fea0003800000 */
[----:B------:R-:W1:Y:S02]  /*6960*/  SYNCS.PHASECHK.TRANS64.TRYWAIT P1, [UR11+0x13250], R7 ;  /* 0x01325007ff0075a7 */ /* 0x000e64000802014b */
[----:B-1----:R-:W-:Y:S05]  /*6970*/  @!P1 BRA `(.L_x_11644) ;  /* 0x0000013400709947 */ /* 0x002fea0003800000 */
.L_x_11643:
        /* <DEDUP_REMOVED lines=10> */
[----:B------:R-:W-:Y:S01]  /*6a20*/  FMUL.FTZ R128, R0, R81 ;  /* 0x0000005100807220 */ /* 0x000fe20000410000 */
[----:B------:R-:W-:Y:S01]  /*6a30*/  VIADD R132, R22, UR42 ;  /* 0x0000002a16847c36 */ /* 0x000fe20008000000 */
[----:B------:R-:W-:Y:S01]  /*6a40*/  ULOP3.LUT UR6, UR6, 0x10000, URZ, 0xfc, !UPT ;  /* 0x0001000006067892 */ /* 0x000fe2000f8efc3f */
[C---:B------:R-:W-:Y:S01]  /*6a50*/  FMUL.FTZ R81, R0.reuse, R83 ;  /* 0x0000005300517220 */ /* 0x040fe20000410000 */
[C---:B------:R-:W-:Y:S01]  /*6a60*/  FMUL.FTZ R83, R0.reuse, R86 ;  /* 0x0000005600537220 */ /* 0x040fe20000410000 */
[C---:B------:R-:W-:Y:S01]  /*6a70*/  FMUL.FTZ R86, R0.reuse, R56 ;  /* 0x0000003800567220 */ /* 0x040fe20000410000 */
[----:B------:R-:W-:Y:S01]  /*6a80*/  UIMAD UR10, UR39, 0x280, UR6 ;  /* 0x00000280270a78a4 */ /* 0x000fe2000f8e0206 */
[C---:B------:R-:W-:Y:S01]  /*6a90*/  FMUL.FTZ R13, R0.reuse, R124 ;  /* 0x0000007c000d7220 */ /* 0x040fe20000410000 */
[C---:B-1----:R-:W-:Y:S01]  /*6aa0*/  FMUL.FTZ R8, R0.reuse, R121 ;  /* 0x0000007900087220 */ /* 0x042fe20000410000 */
[C---:B------:R-:W-:Y:S01]  /*6ab0*/  FMUL.FTZ R124, R0.reuse, R133 ;  /* 0x00000085007c7220 */ /* 0x040fe20000410000 */
[----:B------:R-:W-:Y:S01]  /*6ac0*/  LOP3.LUT P3, RZ, R23, 0x7f, RZ, 0xc0, !PT ;  /* 0x0000007f17ff7812 */ /* 0x000fe2000786c0ff */
[C---:B------:R-:W-:Y:S01]  /*6ad0*/  FMUL.FTZ R121, R0.reuse, R130 ;  /* 0x0000008200797220 */ /* 0x040fe20000410000 */
[C---:B------:R-:W-:Y:S01]  /*6ae0*/  FMUL.FTZ R133, R0.reuse, R69 ;  /* 0x0000004500857220 */ /* 0x040fe20000410000 */
[----:B------:R-:W-:Y:S01]  /*6af0*/  UMOV UR6, UR10 ;  /* 0x0000000a00067c82 */ /* 0x000fe20008000000 */
[C---:B0-----:R-:W-:Y:S01]  /*6b00*/  FMUL.FTZ R7, R0.reuse, R120 ;  /* 0x0000007800077220 */ /* 0x041fe20000410000 */
[----:B------:R-:W-:Y:S01]  /*6b10*/  QGMMA.64x64x32.F32.E4M3.E4M3 R24, R152, gdesc[UR4], R24, gsb0 ;  /* 0x00e0000498187df3 */ /* 0x000fe20008000818 */
[----:B------:R-:W-:Y:S01]  /*6b20*/  UIADD3 UR6, UR10, 0x80, URZ ;  /* 0x000000800a067890 */ /* 0x000fe2000fffe03f */
[C---:B------:R-:W-:Y:S01]  /*6b30*/  FMUL.FTZ R20, R0.reuse, R127 ;  /* 0x0000007f00147220 */ /* 0x040fe20000410000 */
[----:B------:R-:W-:Y:S01]  /*6b40*/  UMOV UR7, 0xc0000010 ;  /* 0xc000001000077882 */ /* 0x000fe20000000000 */
        /* <DEDUP_REMOVED lines=69> */
[----:B------:R-:W0:Y:S03]  /*6fa0*/  MUFU.TANH R7, R7 ;  /* 0x0000000700077308 */ /* 0x000e260000002400 */
[----:B------:R-:W-:Y:S01]  /*6fb0*/  VIADD R67, R70, 0xffffffff ;  /* 0xffffffff46437836 */ /* 0x000fe20000000000 */
[----:B------:R-:W-:Y:S01]  /*6fc0*/  IADD3 R134, -R18, R70, R17 ;  /* 0x0000004612867210 */ /* 0x000fe20007ffe111 */
[----:B------:R-:W-:-:S02]  /*6fd0*/  WARPGROUP.DEPBAR.LE gsb0, 0x0 ;  /* 0x00008000000079c5 */ /* 0x000fc40000010000 */
[----:B------:R-:W-:Y:S01]  /*6fe0*/  WARPGROUP.ARRIVE ;  /* 0x00000000000079c5 */ /* 0x000fe20000000000 */
[----:B------:R-:W1:Y:S01]  /*6ff0*/  MUFU.TANH R8, R8 ;  /* 0x0000000800087308 */ /* 0x000e620000002400 */
[C---:B------:R-:W-:Y:S02]  /*7000*/  VIADD R135, R134.reuse, UR23 ;  /* 0x0000001786877c36 */ /* 0x040fe40008000000 */
[----:B------:R-:W-:Y:S02]  /*7010*/  VIADD R134, R134, UR20 ;  /* 0x0000001486867c36 */ /* 0x000fe40008000000 */
[----:B------:R-:W-:Y:S01]  /*7020*/  QGMMA.64x64x32.F32.E4M3.E4M3 R24, R148, gdesc[UR4], R24, gsb0 ;  /* 0x00e0000494187df3 */ /* 0x000fe20008000818 */
[----:B------:R-:W-:Y:S01]  /*7030*/  UIADD3 UR6, UR10, 0x100, URZ ;  /* 0x000001000a067890 */ /* 0x000fe2000fffe03f */
[----:B------:R-:W-:Y:S01]  /*7040*/  UMOV UR7, 0xc0000010 ;  /* 0xc000001000077882 */ /* 0x000fe20000000000 */
        /* <DEDUP_REMOVED lines=50> */
[----:B------:R-:W-:Y:S01]  /*7370*/  @P2 SHF.R.U32.HI R132, RZ, UR6, R56 ;  /* 0x00000006ff842c19 */ /* 0x000fe20008011638 */
[----:B------:R-:W-:-:S04]  /*7380*/  IMAD.U32 R56, RZ, RZ, UR24 ;  /* 0x00000018ff387e24 */ /* 0x000fc8000f8e00ff */
[----:B------:R-:W-:Y:S02]  /*7390*/  @!P3 VIADD R56, R56, 0x13240 ;  /* 0x000132403838b836 */ /* 0x000fe40000000000 */
        /* <DEDUP_REMOVED lines=12> */
[----:B------:R0:W-:Y:S07]  /*7460*/  @!P3 SYNCS.ARRIVE.TRANS64.RED.A1T0 RZ, [R56+URZ], RZ ;  /* 0x000000ff38ffb9a7 */ /* 0x0001ee000810043f */
        /* <DEDUP_REMOVED lines=51> */
.L_x_11647:
[----:B------:R-:W-:-:S05]  /*77a0*/  IMAD.U32 R138, RZ, RZ, UR22 ;  /* 0x00000016ff8a7e24 */ /* 0x000fca000f8e00ff */
[----:B------:R-:W-:-:S13]  /*77b0*/  ISETP.NE.AND P1, PT, R138, 0x1, PT ;  /* 0x000000018a00780c */ /* 0x000fda0003f25270 */
[----:B0-----:R-:W0:Y:S02]  /*77c0*/  @P1 LDC.64 R56, c[0x0][0x9e8] ;  /* 0x00027a00ff381b82 */ /* 0x001e240000000a00 */
[----:B0-----:R-:W-:-:S05]  /*77d0*/  @P1 IMAD.HI.U32 R56, R136, R56, RZ ;  /* 0x0000003888381227 */ /* 0x001fca00078e00ff */
[----:B------:R-:W-:-:S07]  /*77e0*/  @P1 SHF.R.U32.HI R136, RZ, R57, R56 ;  /* 0x00000039ff881219 */ /* 0x000fce0000011638 */
.L_x_11648:
[----:B------:R-:W-:Y:S05]  /*77f0*/  BSYNC B0 ;  /* 0x0000000000007941 */ /* 0x000fea0003800000 */
.L_x_11646:
[----:B------:R-:W-:-:S05]  /*7800*/  IMAD R136, R136, R138, R67 ;  /* 0x0000008a88887224 */ /* 0x000fca00078e0243 */
[----:B------:R-:W-:Y:S02]  /*7810*/  VIADDMNMX R71, R136, R138, R71, PT ;  /* 0x0000008a88477246 */ /* 0x000fe40003800147 */
[----:B------:R-:W-:-:S07]  /*7820*/  VIMNMX R70, R70, R136, !PT ;  /* 0x0000008846467248 */ /* 0x000fce0007fe0100 */
.L_x_11645:
        /* <DEDUP_REMOVED lines=19> */
[----:B0-----:R-:W-:Y:S02]  /*7960*/  FSEL R14, R14, -INF , !P2 ;  /* 0xff8000000e0e7808 */ /* 0x001fe40005000000 */
        /* <DEDUP_REMOVED lines=205> */
[----:B------:R-:W-:Y:S02]  /*8640*/  ISETP.GE.AND P6, PT, R69, 0x9a, PT ;  /* 0x0000009a4500780c */ /* 0x000fe40003fc6270 */
[----:B------:R-:W0:Y:S11]  /*8650*/  SHFL.IDX PT, R69, R132, 0x1, 0x1c1f ;  /* 0x003c1f0084457f89 */ /* 0x000e3600000e0000 */
[----:B------:R-:W-:-:S02]  /*8660*/  @P6 LOP3.LUT R2, R2, 0x4, RZ, 0xfc, !PT ;  /* 0x0000000402026812 */ /* 0x000fc400078efcff */
[----:B------:R-:W-:-:S04]  /*8670*/  ISETP.GT.AND P6, PT, R70, 0x99, !P6 ;  /* 0x000000994600780c */ /* 0x000fc800077c4270 */
[----:B------:R-:W-:-:S04]  /*8680*/  ISETP.LT.OR P6, PT, R71, 0x9a, P6 ;  /* 0x0000009a4700780c */ /* 0x000fc800037c1670 */
[----:B------:R-:W-:Y:S02]  /*8690*/  FSEL R133, R133, -INF , !P6 ;  /* 0xff80000085857808 */ /* 0x000fe40007000000 */
[----:B------:R-:W-:Y:S01]  /*86a0*/  PLOP3.LUT P6, PT, PT, PT, UP1, 0x40, 0x0 ;  /* 0x000000000000781c */ /* 0x000fe20003fce818 */
[--C-:B0-----:R-:W-:Y:S02]  /*86b0*/  IMAD.IADD R135, R135, 0x1, R69.reuse ;  /* 0x0000000187877824 */ /* 0x101fe400078e0245 */
[----:B------:R-:W-:-:S10]  /*86c0*/  IMAD.IADD R134, R134, 0x1, R69 ;  /* 0x0000000186867824 */ /* 0x000fd400078e0245 */
        /* <DEDUP_REMOVED lines=13> */
.L_x_11651:
[----:B------:R-:W-:-:S05]  /*87a0*/  IMAD.U32 R70, RZ, RZ, UR22 ;  /* 0x00000016ff467e24 */ /* 0x000fca000f8e00ff */
[----:B------:R-:W-:-:S13]  /*87b0*/  ISETP.NE.AND P6, PT, R70, 0x1, PT ;  /* 0x000000014600780c */ /* 0x000fda0003fc5270 */
[----:B------:R-:W0:Y:S02]  /*87c0*/  @P6 LDC.64 R56, c[0x0][0x9e8] ;  /* 0x00027a00ff386b82 */ /* 0x000e240000000a00 */
[----:B0-----:R-:W-:-:S05]  /*87d0*/  @P6 IMAD.HI.U32 R56, R69, R56, RZ ;  /* 0x0000003845386227 */ /* 0x001fca00078e00ff */
[----:B------:R-:W-:-:S07]  /*87e0*/  @P6 SHF.R.U32.HI R69, RZ, R57, R56 ;  /* 0x00000039ff456219 */ /* 0x000fce0000011638 */
.L_x_11652:
[----:B------:R-:W-:Y:S05]  /*87f0*/  BSYNC B0 ;  /* 0x0000000000007941 */ /* 0x000fea0003800000 */
.L_x_11650:
[----:B------:R-:W-:-:S05]  /*8800*/  IMAD R67, R69, R70, R67 ;  /* 0x0000004645437224 */ /* 0x000fca00078e0243 */
[----:B------:R-:W-:Y:S02]  /*8810*/  VIADDMNMX R135, R67, R70, R135, PT ;  /* 0x0000004643877246 */ /* 0x000fe40003800187 */
[----:B------:R-:W-:-:S07]  /*8820*/  VIMNMX R134, R134, R67, !PT ;  /* 0x0000004386867248 */ /* 0x000fce0007fe0100 */
.L_x_11649:
        /* <DEDUP_REMOVED lines=199> */
[----:B------:R-:W-:Y:S02]  /*94a0*/  FMNMX.FTZ R67, R70, R9, !PT ;  /* 0x0000000946437209 */ /* 0x000fe40007810000 */
[----:B------:R-:W-:Y:S02]  /*94b0*/  FSEL R136, R136, RZ, P1 ;  /* 0x000000ff88887208 */ /* 0x000fe40000800000 */
[----:B------:R-:W-:-:S03]  /*94c0*/  ISETP.LT.OR P2, PT, R135, 0x9a, P2 ;  /* 0x0000009a8700780c */ /* 0x000fc60001741670 */
        /* <DEDUP_REMOVED lines=9> */
[----:B------:R-:W-:Y:S01]  /*9560*/  FSEL R68, R68, -INF , !P2 ;  /* 0xff80000044447808 */ /* 0x000fe20005000000 */
        /* <DEDUP_REMOVED lines=15> */
[----:B------:R-:W-:Y:S01]  /*9660*/  FSEL R123, R56, RZ, P1 ;  /* 0x000000ff387b7208 */ /* 0x000fe20000800000 */
[--C-:B------:R-:W-:Y:S01]  /*9670*/  FFMA.FTZ R88, R88, UR21, -R136.reuse ;  /* 0x0000001558587c23 */ /* 0x100fe20008010888 */
[----:B------:R-:W-:Y:S01]  /*9680*/  FMNMX.FTZ R71, R126, R69, !PT ;  /* 0x000000457e477209 */ /* 0x000fe20007810000 */
[--C-:B------:R-:W-:Y:S01]  /*9690*/  FFMA.FTZ R89, R89, UR21, -R136.reuse ;  /* 0x0000001559597c23 */ /* 0x100fe20008010888 */
[----:B------:R-:W-:-:S01]  /*96a0*/  FFMA.FTZ R92, R92, UR21, -R136 ;  /* 0x000000155c5c7c23 */ /* 0x000fc20008010888 */
[----:B------:R-:W-:Y:S01]  /*96b0*/  FADD.FTZ R123, -R123, R10 ;  /* 0x0000000a7b7b7221 */ /* 0x000fe20000010100 */
        /* <DEDUP_REMOVED lines=12> */
[----:B0-----:R-:W-:Y:S01]  /*9780*/  FMNMX.FTZ R105, R111, R124, !PT ;  /* 0x0000007c6f697209 */ /* 0x001fe20007810000 */
[----:B------:R-:W-:-:S01]  /*9790*/  FFMA.FTZ R73, R73, UR21, -R136 ;  /* 0x0000001549497c23 */ /* 0x000fc20008010888 */
[--C-:B------:R-:W-:Y:S01]  /*97a0*/  FFMA.FTZ R77, R77, UR21, -R136.reuse ;  /* 0x000000154d4d7c23 */ /* 0x100fe20008010888 */
[----:B------:R-:W-:-:S01]  /*97b0*/  FFMA.FTZ R82, R82, UR21, -R136 ;  /* 0x0000001552527c23 */ /* 0x000fc20008010888 */
[----:B------:R-:W-:Y:S01]  /*97c0*/  FMNMX.FTZ R116, R114, R105, !PT ;  /* 0x0000006972747209 */ /* 0x000fe20007810000 */
[----:B------:R-:W-:-:S01]  /*97d0*/  FFMA.FTZ R85, R85, UR21, -R136 ;  /* 0x0000001555557c23 */ /* 0x000fc20008010888 */
[----:B------:R-:W-:Y:S01]  /*97e0*/  MUFU.EX2 R7, R7 ;  /* 0x0000000700077308 */ /* 0x000fe20000000800 */
[----:B-1----:R-:W-:-:S01]  /*97f0*/  FFMA.FTZ R113, R76, UR21, -R136 ;  /* 0x000000154c717c23 */ /* 0x002fc20008010888 */
[----:B------:R-:W-:Y:S01]  /*9800*/  FMNMX.FTZ R105, R115, R116, !PT ;  /* 0x0000007473697209 */ /* 0x000fe20007810000 */
[----:B------:R-:W-:-:S01]  /*9810*/  FFMA.FTZ R86, R86, UR21, -R136 ;  /* 0x0000001556567c23 */ /* 0x000fc20008010888 */
[----:B------:R-:W-:Y:S01]  /*9820*/  FSEL R76, R64, -INF , !P4 ;  /* 0xff800000404c7808 */ /* 0x000fe20006000000 */
[----:B------:R-:W-:-:S01]  /*9830*/  FFMA.FTZ R87, R87, UR21, -R136 ;  /* 0x0000001557577c23 */ /* 0x000fc20008010888 */
[----:B------:R-:W-:Y:S01]  /*9840*/  FMNMX.FTZ R124, R118, R105, !PT ;  /* 0x00000069767c7209 */ /* 0x000fe20007810000 */
[----:B------:R-:W-:-:S01]  /*9850*/  FFMA.FTZ R133, R133, UR21, -R136 ;  /* 0x0000001585857c23 */ /* 0x000fc20008010888 */
        /* <DEDUP_REMOVED lines=39> */
[----:B------:R-:W-:-:S05]  /*9ad0*/  FMNMX.FTZ R109, R68, R105, !PT ;  /* 0x00000069446d7209 */ /* 0x000fca0007810000 */
[----:B------:R-:W0:Y:S01]  /*9ae0*/  SHFL.BFLY PT, R128, R109, 0x2, 0x1f ;  /* 0x0c401f006d807f89 */ /* 0x000e2200000e0000 */
[----:B------:R1:W-:Y:S08]  /*9af0*/  MUFU.EX2 R105, R127 ;  /* 0x0000007f00697308 */ /* 0x0003f00000000800 */
[----:B------:R-:W-:Y:S01]  /*9b00*/  MUFU.EX2 R89, R89 ;  /* 0x0000005900597308 */ /* 0x000fe20000000800 */
[----:B-1----:R-:W-:-:S07]  /*9b10*/  IMAD.U32 R127, RZ, RZ, UR21 ;  /* 0x00000015ff7f7e24 */ /* 0x002fce000f8e00ff */
[----:B------:R-:W-:Y:S01]  /*9b20*/  MUFU.EX2 R92, R92 ;  /* 0x0000005c005c7308 */ /* 0x000fe20000000800 */
[----:B0-----:R-:W-:Y:S01]  /*9b30*/  FMNMX.FTZ R117, R109, R128, !PT ;  /* 0x000000806d757209 */ /* 0x001fe20007810000 */
[----:B------:R-:W-:-:S06]  /*9b40*/  FFMA.FTZ R109, R129, UR21, -R136 ;  /* 0x00000015816d7c23 */ /* 0x000fcc0008010888 */
[----:B------:R-:W-:Y:S01]  /*9b50*/  MUFU.EX2 R93, R93 ;  /* 0x0000005d005d7308 */ /* 0x000fe20000000800 */
[----:B------:R-:W-:-:S01]  /*9b60*/  FFMA.FTZ R128, R130, UR21, -R136 ;  /* 0x0000001582807c23 */ /* 0x000fc20008010888 */
[--C-:B------:R-:W-:Y:S01]  /*9b70*/  FFMA.FTZ R130, R65, UR21, -R136.reuse ;  /* 0x0000001541827c23 */ /* 0x100fe20008010888 */
[----:B------:R-:W0:Y:S01]  /*9b80*/  SHFL.BFLY PT, R134, R117, 0x1, 0x1f ;  /* 0x0c201f0075867f89 */ /* 0x000e2200000e0000 */
[----:B------:R-:W-:-:S04]  /*9b90*/  FFMA.FTZ R65, R131, UR21, -R136 ;  /* 0x0000001583417c23 */ /* 0x000fc80008010888 */
[----:B------:R-:W-:Y:S08]  /*9ba0*/  MUFU.EX2 R96, R96 ;  /* 0x0000006000607308 */ /* 0x000ff00000000800 */
[----:B------:R-:W-:Y:S08]  /*9bb0*/  MUFU.EX2 R97, R97 ;  /* 0x0000006100617308 */ /* 0x000ff00000000800 */
[----:B------:R-:W-:Y:S01]  /*9bc0*/  MUFU.EX2 R100, R100 ;  /* 0x0000006400647308 */ /* 0x000fe20000000800 */
[----:B0-----:R-:W-:Y:S01]  /*9bd0*/  FMNMX.FTZ R62, R117, R134, !PT ;  /* 0x00000086753e7209 */ /* 0x001fe20007810000 */
[----:B------:R-:W-:-:S03]  /*9be0*/  FMUL.FTZ R117, R123, UR21 ;  /* 0x000000157b757c20 */ /* 0x000fc60008410000 */
[C---:B------:R-:W-:Y:S01]  /*9bf0*/  FSETP.NEU.FTZ.AND P1, PT, R62.reuse, -INF , PT ;  /* 0xff8000003e00780b */ /* 0x040fe20003f3d000 */
[----:B------:R-:W-:-:S02]  /*9c00*/  FFMA.FTZ R127, R62, R127, -8 ;  /* 0xc10000003e7f7423 */ /* 0x000fc4000001007f */
[----:B------:R-:W-:Y:S03]  /*9c10*/  MUFU.EX2 R101, R101 ;  /* 0x0000006500657308 */ /* 0x000fe60000000800 */
[----:B------:R-:W-:-:S05]  /*9c20*/  FSEL R123, R127, RZ, P1 ;  /* 0x000000ff7f7b7208 */ /* 0x000fca0000800000 */
[----:B------:R-:W0:Y:S01]  /*9c30*/  MUFU.EX2 R117, R117 ;  /* 0x0000007500757308 */ /* 0x000e220000000800 */
        /* <DEDUP_REMOVED lines=8> */
[----:B------:R-:W-:Y:S01]  /*9cc0*/  MUFU.EX2 R127, R127 ;  /* 0x0000007f007f7308 */ /* 0x000fe20000000800 */
        /* <DEDUP_REMOVED lines=9> */
[--C-:B------:R-:W-:Y:S01]  /*9d60*/  FFMA.FTZ R98, R99, UR21, -R123.reuse ;  /* 0x0000001563627c23 */ /* 0x100fe2000801087b */
[----:B------:R-:W-:-:S01]  /*9d70*/  FFMA.FTZ R99, R102, UR21, -R123 ;  /* 0x0000001566637c23 */ /* 0x000fc2000801087b */
[----:B0-----:R-:W-:Y:S01]  /*9d80*/  FFMA.FTZ R102, R117, R5, R132 ;  /* 0x0000000575667223 */ /* 0x001fe20000010084 */
        /* <DEDUP_REMOVED lines=28> */
[----:B-1----:R-:W-:-:S01]  /*9f50*/  FADD.FTZ R5, R15, R4 ;  /* 0x000000040f057221 */ /* 0x002fc20000010000 */
[----:B------:R-:W-:-:S06]  /*9f60*/  FFMA.FTZ R66, R66, UR21, -R123 ;  /* 0x0000001542427c23 */ /* 0x000fcc000801087b */
[----:B------:R1:W-:Y:S01]  /*9f70*/  MUFU.EX2 R9, R129 ;  /* 0x0000008100097308 */ /* 0x0003e20000000800 */
[----:B--2---:R-:W-:-:S07]  /*9f80*/  FADD.FTZ R5, R20, R5 ;  /* 0x0000000514057221 */ /* 0x004fce0000010000 */
[----:B------:R-:W2:Y:S01]  /*9f90*/  MUFU.EX2 R121, R121 ;  /* 0x0000007900797308 */ /* 0x000ea20000000800 */
[----:B-1----:R-:W-:-:S01]  /*9fa0*/  FADD.FTZ R129, R7, R102 ;  /* 0x0000006607817221 */ /* 0x002fc20000010000 */
[----:B------:R-:W-:Y:S01]  /*9fb0*/  FFMA.FTZ R102, R103, UR21, -R123 ;  /* 0x0000001567667c23 */ /* 0x000fe2000801087b */
[----:B0-----:R-:W-:-:S02]  /*9fc0*/  FADD.FTZ R4, R70, R5 ;  /* 0x0000000546047221 */ /* 0x001fc40000010000 */
[----:B------:R-:W-:-:S03]  /*9fd0*/  FADD.FTZ R134, R8, R129 ;  /* 0x0000008108867221 */ /* 0x000fc60000010000 */
[----:B------:R-:W0:Y:S01]  /*9fe0*/  MUFU.EX2 R122, R122 ;  /* 0x0000007a007a7308 */ /* 0x000e220000000800 */
[----:B------:R-:W-:-:S04]  /*9ff0*/  FADD.FTZ R134, R11, R134 ;  /* 0x000000860b867221 */ /* 0x000fc80000010000 */
[----:B------:R-:W-:-:S03]  /*a000*/  FADD.FTZ R103, R13, R134 ;  /* 0x000000860d677221 */ /* 0x000fc60000010000 */
[----:B------:R-:W1:Y:S01]  /*a010*/  MUFU.EX2 R125, R125 ;  /* 0x0000007d007d7308 */ /* 0x000e620000000800 */
[----:B------:R-:W-:-:S01]  /*a020*/  FADD.FTZ R134, R14, R103 ;  /* 0x000000670e867221 */ /* 0x000fc20000010000 */
[----:B--2---:R-:W-:-:S03]  /*a030*/  FADD.FTZ R5, R121, R4 ;  /* 0x0000000479057221 */ /* 0x004fc60000010000 */
        /* <DEDUP_REMOVED lines=116> */
.L_x_11653:
        /* <DEDUP_REMOVED lines=86> */
.L_x_11636:
        /* <DEDUP_REMOVED lines=26> */
.L_x_11656:
[----:B------:R-:W-:-:S11]  /*ae80*/  UISETP.NE.AND UP2, UPT, UR12, 0x1, UPT ;  /* 0x000000010c00788c */ /* 0x000fd6000bf45270 */
[----:B------:R-:W-:Y:S02]  /*ae90*/  @UP2 ULDC.64 UR14, c[0x0][0x9e8] ;  /* 0x00027a00000e2ab9 */ /* 0x000fe40000000a00 */
[----:B------:R-:W-:-:S04]  /*aea0*/  UIMAD.WIDE.U32 UR6, UR10, UR14, URZ ;  /* 0x0000000e0a0672a5 */ /* 0x000fc8000f8e003f */
[----:B------:R-:W-:-:S12]  /*aeb0*/  @UP2 USHF.R.U32.HI UR10, URZ, UR15, UR7 ;  /* 0x0000000f3f0a2299 */ /* 0x000fd80008011607 */
.L_x_11657:
[----:B------:R-:W-:-:S04]  /*aec0*/  UIMAD UR10, UR10, UR12, URZ ;  /* 0x0000000c0a0a72a4 */ /* 0x000fc8000f8e023f */
[----:B------:R-:W-:-:S04]  /*aed0*/  UISETP.LT.AND UP2, UPT, UR11, UR10, UPT ;  /* 0x0000000a0b00728c */ /* 0x000fc8000bf41270 */
[----:B------:R-:W-:-:S12]  /*aee0*/  USEL UR11, UR11, UR10, !UP2 ;  /* 0x0000000a0b0b7287 */ /* 0x000fd8000d000000 */
.L_x_11655:
        /* <DEDUP_REMOVED lines=13> */
.L_x_11668:
[----:B------:R-:W-:-:S04]  /*afc0*/  UISETP.NE.AND UP2, UPT, UR24, 0x1, UPT ;  /* 0x000000011800788c */ /* 0x000fc8000bf45270 */
[----:B------:R-:W-:-:S04]  /*afd0*/  USEL UR37, URZ, 0x1, UP2 ;  /* 0x000000013f257887 */ /* 0x000fc80009000000 */
[----:B------:R-:W-:Y:S01]  /*afe0*/  ULOP3.LUT UR37, UR25, UR37, URZ, 0x3c, !UPT ;  /* 0x0000002519257292 */ /* 0x000fe2000f8e3c3f */
[----:B------:R-:W-:Y:S11]  /*aff0*/  @!P0 BRA `(.L_x_11659) ;  /* 0x0000000000048947 */ /* 0x000ff60003800000 */
[----:B------:R-:W-:Y:S01]  /*b000*/  BPT.TRAP 0x1 ;  /* 0x000000040000795c */ /* 0x000fe20000300000 */
.L_x_11659:
        /* <DEDUP_REMOVED lines=9> */
.L_x_11660:
[----:B-1----:R-:W-:Y:S05]  /*b0a0*/  @P1 BRA `(.L_x_11661) ;  /* 0x0000000000081947 */ /* 0x002fea0003800000 */
[----:B------:R-:W1:Y:S02]  /*b0b0*/  SYNCS.PHASECHK.TRANS64.TRYWAIT P1, [UR22+0x13230], R9 ;  /* 0x01323009ff0075a7 */ /* 0x000e640008020156 */
[----:B-1----:R-:W-:Y:S05]  /*b0c0*/  @!P1 BRA `(.L_x_11662) ;  /* 0x000000ec00b49947 */ /* 0x002fea0003800000 */
.L_x_11661:
        /* <DEDUP_REMOVED lines=64> */
.L_x_11663:
[----:B------:R-:W-:Y:S01]  /*b4d0*/  ULEA UR11, UR24, UR45, 0x3 ;  /* 0x0000002d180b7291 */ /* 0x000fe2000f8e183f */
[----:B01----:R-:W-:-:S05]  /*b4e0*/  IMAD.U32 R9, RZ, RZ, UR25 ;  /* 0x00000019ff097e24 */ /* 0x003fca000f8e00ff */
[----:B------:R-:W-:-:S04]  /*b4f0*/  SHF.L.U32 R9, R9, 0x1f, RZ ;  /* 0x0000001f09097819 */ /* 0x000fc800000006ff */
[----:B------:R0:W1:Y:S01]  /*b500*/  SYNCS.PHASECHK.TRANS64.TRYWAIT P1, [UR11+0x13250], R9 ;  /* 0x01325009ff0075a7 */ /* 0x000062000802014b */
[----:B------:R-:W-:Y:S05]  /*b510*/  @!P0 BRA `(.L_x_11664) ;  /* 0x0000000000048947 */ /* 0x000fea0003800000 */
[----:B------:R-:W-:Y:S01]  /*b520*/  BPT.TRAP 0x1 ;  /* 0x000000040000795c */ /* 0x000fe20000300000 */
.L_x_11664:
        /* <DEDUP_REMOVED lines=126> */
.L_x_11665:
        /* <DEDUP_REMOVED lines=412> */
.L_x_11667:
        /* <DEDUP_REMOVED lines=82> */
.L_x_11658:
        /* <DEDUP_REMOVED lines=9> */
.L_x_11687:
[----:B------:R-:W-:-:S04]  /*dc80*/  UIADD3 UR39, UR24, 0x1, URZ ;  /* 0x0000000118277890 */ /* 0x000fc8000fffe03f */
[----:B------:R-:W-:-:S04]  /*dc90*/  UISETP.NE.AND UP2, UPT, UR39, 0x2, UPT ;  /* 0x000000022700788c */ /* 0x000fc8000bf45270 */
[----:B------:R-:W-:Y:S02]  /*dca0*/  USEL UR37, URZ, 0x1, UP2 ;  /* 0x000000013f257887 */ /* 0x000fe40009000000 */
[----:B------:R-:W-:Y:S02]  /*dcb0*/  USEL UR39, UR39, URZ, UP2 ;  /* 0x0000003f27277287 */ /* 0x000fe40009000000 */
[----:B------:R-:W-:Y:S01]  /*dcc0*/  ULOP3.LUT UR37, UR25, UR37, URZ, 0x3c, !UPT ;  /* 0x0000002519257292 */ /* 0x000fe2000f8e3c3f */
[----:B------:R-:W-:Y:S11]  /*dcd0*/  @!P0 BRA `(.L_x_11670) ;  /* 0x0000000000048947 */ /* 0x000ff60003800000 */
[----:B------:R-:W-:Y:S01]  /*dce0*/  BPT.TRAP 0x1 ;  /* 0x000000040000795c */ /* 0x000fe20000300000 */
.L_x_11670:
[----:B------:R-:W-:Y:S01]  /*dcf0*/  ULEA UR6, UR39, UR45, 0x3 ;  /* 0x0000002d27067291 */ /* 0x000fe2000f8e183f */
[----:B------:R-:W-:-:S05]  /*dd00*/  IMAD.U32 R9, RZ, RZ, UR37 ;  /* 0x00000025ff097e24 */ /* 0x000fca000f8e00ff */
[----:B------:R-:W-:-:S04]  /*dd10*/  SHF.L.U32 R9, R9, 0x1f, RZ ;  /* 0x0000001f09097819 */ /* 0x000fc800000006ff */
[----:B------:R0:W1:Y:S01]  /*dd20*/  SYNCS.PHASECHK.TRANS64.TRYWAIT P1, [UR6+0x13230], R9 ;  /* 0x01323009ff0075a7 */ /* 0x0000620008020146 */
[----:B------:R-:W-:Y:S05]  /*dd30*/  @!P0 BRA `(.L_x_11671) ;  /* 0x0000000000048947 */ /* 0x000fea0003800000 */
[----:B------:R-:W-:Y:S01]  /*dd40*/  BPT.TRAP 0x1 ;  /* 0x000000040000795c */ /* 0x000fe20000300000 */
.L_x_11671:
[----:B-1----:R-:W-:Y:S05]  /*dd50*/  @P1 BRA `(.L_x_11672) ;  /* 0x0000000000081947 */ /* 0x002fea0003800000 */
[----:B------:R-:W1:Y:S02]  /*dd60*/  SYNCS.PHASECHK.TRANS64.TRYWAIT P1, [UR6+0x13230], R9 ;  /* 0x01323009ff0075a7 */ /* 0x000e640008020146 */
[----:B-1----:R-:W-:Y:S05]  /*dd70*/  @!P1 BRA `(.L_x_11673) ;  /* 0x000000c000b89947 */ /* 0x002fea0003800000 */
.L_x_11672:
        /* <DEDUP_REMOVED lines=64> */
.L_x_11674:
[----:B------:R-:W-:Y:S01]  /*e180*/  ULEA UR11, UR24, UR45, 0x3 ;  /* 0x0000002d180b7291 */ /* 0x000fe2000f8e183f */
[----:B01----:R-:W-:-:S05]  /*e190*/  IMAD.U32 R9, RZ, RZ, UR25 ;  /* 0x00000019ff097e24 */ /* 0x003fca000f8e00ff */
[----:B------:R-:W-:-:S04]  /*e1a0*/  SHF.L.U32 R9, R9, 0x1f, RZ ;  /* 0x0000001f09097819 */ /* 0x000fc800000006ff */
[----:B------:R0:W1:Y:S01]  /*e1b0*/  SYNCS.PHASECHK.TRANS64.TRYWAIT P1, [UR11+0x13250], R9 ;  /* 0x01325009ff0075a7 */ /* 0x000062000802014b */
[----:B------:R-:W-:Y:S05]  /*e1c0*/  @!P0 BRA `(.L_x_11675) ;  /* 0x0000000000048947 */ /* 0x000fea0003800000 */
[----:B------:R-:W-:Y:S01]  /*e1d0*/  BPT.TRAP 0x1 ;  /* 0x000000040000795c */ /* 0x000fe20000300000 */
.L_x_11675:
[----:B-1----:R-:W-:Y:S05]  /*e1e0*/  @P1 BRA `(.L_x_11676) ;  /* 0x0000000000081947 */ /* 0x002fea0003800000 */
[----:B------:R-:W1:Y:S02]  /*e1f0*/  SYNCS.PHASECHK.TRANS64.TRYWAIT P1, [UR11+0x13250], R9 ;  /* 0x01325009ff0075a7 */ /* 0x000e64000802014b */
[----:B-1----:R-:W-:Y:S05]  /*e200*/  @!P1 BRA `(.L_x_11677) ;  /* 0x000000bc00ac9947 */ /* 0x002fea0003800000 */
.L_x_11676:
        /* <DEDUP_REMOVED lines=13> */
[----:B------:R-:W-:Y:S01]  /*e2e0*/  LOP3.LUT P3, RZ, R23, 0x7f, RZ, 0xc0, !PT ;  /* 0x0000007f17ff7812 */ /* 0x000fe2000786c0ff */
        /* <DEDUP_REMOVED lines=11> */
[----:B------:R-:W-:Y:S01]  /*e3a0*/  QGMMA.64x64x32.F32.E4M3.E4M3 R24, R152, gdesc[UR4], R24, gsb0 ;  /* 0x00e0000498187df3 */ /* 0x000fe20008000818 */
[----:B------:R-:W-:Y:S01]  /*e3b0*/  UIADD3 UR6, UR10, 0x80, URZ ;  /* 0x000000800a067890 */ /* 0x000fe2000fffe03f */
[----:B------:R-:W-:Y:S01]  /*e3c0*/  IMAD.U32 R57, RZ, RZ, UR39 ;  /* 0x00000027ff397e24 */ /* 0x000fe2000f8e00ff */
[----:B------:R-:W-:Y:S01]  /*e3d0*/  UMOV UR7, 0xc0000010 ;  /* 0xc000001000077882 */ /* 0x000fe20000000000 */
[C---:B------:R-:W-:Y:S01]  /*e3e0*/  FMUL.FTZ R13, R0.reuse, R124 ;  /* 0x0000007c000d7220 */ /* 0x040fe20000410000 */
[C---:B------:R-:W-:Y:S01]  /*e3f0*/  FMUL.FTZ R124, R0.reuse, R133 ;  /* 0x00000085007c7220 */ /* 0x040fe20000410000 */
[C---:B------:R-:W-:Y:S01]  /*e400*/  FMUL.FTZ R133, R0.reuse, R69 ;  /* 0x0000004500857220 */ /* 0x040fe20000410000 */
[C---:B01----:R-:W-:Y:S01]  /*e410*/  FMUL.FTZ R9, R0.reuse, R120 ;  /* 0x0000007800097220 */ /* 0x043fe20000410000 */
        /* <DEDUP_REMOVED lines=68> */
[----:B------:R-:W-:-:S02]  /*e860*/  WARPGROUP.DEPBAR.LE gsb0, 0x0 ;  /* 0x00008000000079c5 */ /* 0x000fc40000010000 */
[----:B------:R-:W-:Y:S01]  /*e870*/  WARPGROUP.ARRIVE ;  /* 0x00000000000079c5 */ /* 0x000fe20000000000 */
[----:B------:R-:W-:Y:S01]  /*e880*/  IADD3 R135, -R18, R70, R17 ;  /* 0x0000004612877210 */ /* 0x000fe20007ffe111 */
[----:B------:R-:W1:Y:S04]  /*e890*/  MUFU.TANH R10, R10 ;  /* 0x0000000a000a7308 */ /* 0x000e680000002400 */
[----:B------:R-:W-:Y:S01]  /*e8a0*/  QGMMA.64x64x32.F32.E4M3.E4M3 R24, R148, gdesc[UR4], R24, gsb0 ;  /* 0x00e0000494187df3 */ /* 0x000fe20008000818 */
[----:B------:R-:W-:Y:S01]  /*e8b0*/  UIADD3 UR6, UR10, 0x100, URZ ;  /* 0x000001000a067890 */ /* 0x000fe2000fffe03f */
[----:B------:R-:W-:Y:S02]  /*e8c0*/  UMOV UR7, 0xc0000010 ;  /* 0xc000001000077882 */ /* 0x000fe40000000000 */
        /* <DEDUP_REMOVED lines=51> */
[----:B------:R-:W-:-:S03]  /*ec00*/  @!P3 LEA R56, R57, UR45, 0x3 ;  /* 0x0000002d3938bc11 */ /* 0x000fc6000f8e18ff */
[----:B------:R-:W5:Y:S02]  /*ec10*/  SHFL.IDX PT, R57, R132, RZ, 0x1c1f ;  /* 0x001c1fff84397589 */ /* 0x000f6400000e0000 */
        /* <DEDUP_REMOVED lines=12> */
[C---:B------:R-:W-:Y:S01]  /*ece0*/  VIADD R136, R135.reuse, UR23 ;  /* 0x0000001787887c36 */ /* 0x040fe20008000000 */
[----:B------:R0:W-:Y:S01]  /*ecf0*/  @!P3 SYNCS.ARRIVE.TRANS64.RED.A1T0 RZ, [R56+URZ], RZ ;  /* 0x000000ff38ffb9a7 */ /* 0x0001e2000810043f */
[----:B------:R-:W-:Y:S02]  /*ed00*/  VIADD R135, R135, UR20 ;  /* 0x0000001487877c36 */ /* 0x000fe40008000000 */
[--C-:B-----5:R-:W-:Y:S01]  /*ed10*/  IMAD.IADD R134, R136, 0x1, R57.reuse ;  /* 0x0000000188867824 */ /* 0x120fe200078e0239 */
        /* <DEDUP_REMOVED lines=50> */
.L_x_11680:
[----:B------:R-:W-:-:S05]  /*f040*/  IMAD.U32 R139, RZ, RZ, UR22 ;  /* 0x00000016ff8b7e24 */ /* 0x000fca000f8e00ff */
[----:B------:R-:W-:-:S13]  /*f050*/  ISETP.NE.AND P1, PT, R139, 0x1, PT ;  /* 0x000000018b00780c */ /* 0x000fda0003f25270 */
[----:B0-----:R-:W0:Y:S02]  /*f060*/  @P1 LDC.64 R56, c[0x0][0x9e8] ;  /* 0x00027a00ff381b82 */ /* 0x001e240000000a00 */
[----:B0-----:R-:W-:-:S05]  /*f070*/  @P1 IMAD.HI.U32 R56, R70, R56, RZ ;  /* 0x0000003846381227 */ /* 0x001fca00078e00ff */
[----:B------:R-:W-:-:S07]  /*f080*/  @P1 SHF.R.U32.HI R70, RZ, R57, R56 ;  /* 0x00000039ff461219 */ /* 0x000fce0000011638 */
.L_x_11681:
[----:B------:R-:W-:Y:S05]  /*f090*/  BSYNC B0 ;  /* 0x0000000000007941 */ /* 0x000fea0003800000 */
.L_x_11679:
[----:B------:R-:W-:-:S05]  /*f0a0*/  IMAD R70, R70, R139, R67 ;  /* 0x0000008b46467224 */ /* 0x000fca00078e0243 */
[----:B------:R-:W-:Y:S02]  /*f0b0*/  VIADDMNMX R134, R70, R139, R134, PT ;  /* 0x0000008b46867246 */ /* 0x000fe40003800186 */
[----:B------:R-:W-:-:S07]  /*f0c0*/  VIMNMX R71, R71, R70, !PT ;  /* 0x0000004647477248 */ /* 0x000fce0007fe0100 */
.L_x_11678:
        /* <DEDUP_REMOVED lines=247> */
.L_x_11684:
[----:B------:R-:W-:-:S05]  /*10040*/  IMAD.U32 R10, RZ, RZ, UR22 ;  /* 0x00000016ff0a7e24 */ /* 0x000fca000f8e00ff */
[----:B------:R-:W-:-:S13]  /*10050*/  ISETP.NE.AND P6, PT, R10, 0x1, PT ;  /* 0x000000010a00780c */ /* 0x000fda0003fc5270 */
[----:B------:R-:W0:Y:S02]  /*10060*/  @P6 LDC.64 R56, c[0x0][0x9e8] ;  /* 0x00027a00ff386b82 */ /* 0x000e240000000a00 */
[----:B0-----:R-:W-:-:S05]  /*10070*/  @P6 IMAD.HI.U32 R56, R9, R56, RZ ;  /* 0x0000003809386227 */ /* 0x001fca00078e00ff */
[----:B------:R-:W-:-:S07]  /*10080*/  @P6 SHF.R.U32.HI R9, RZ, R57, R56 ;  /* 0x00000039ff096219 */ /* 0x000fce0000011638 */
.L_x_11685:
[----:B------:R-:W-:Y:S05]  /*10090*/  BSYNC B0 ;  /* 0x0000000000007941 */ /* 0x000fea0003800000 */
.L_x_11683:
[----:B------:R-:W-:-:S05]  /*100a0*/  IMAD R9, R9, R10, R67 ;  /* 0x0000000a09097224 */ /* 0x000fca00078e0243 */
[----:B------:R-:W-:Y:S02]  /*100b0*/  VIADDMNMX R136, R9, R10, R136, PT ;  /* 0x0000000a09887246 */ /* 0x000fe40003800188 */
[----:B------:R-:W-:-:S07]  /*100c0*/  VIMNMX R135, R135, R9, !PT ;  /* 0x0000000987877248 */ /* 0x000fce0007fe0100 */
.L_x_11682:
        /* <DEDUP_REMOVED lines=225> */
[----:B------:R-:W-:Y:S01]  /*10ee0*/  FSEL R76, R64, -INF , !P4 ;  /* 0xff800000404c7808 */ /* 0x000fe20006000000 */
[----:B------:R-:W-:-:S01]  /*10ef0*/  FFMA.FTZ R21, R21, UR21, -R9 ;  /* 0x0000001515157c23 */ /* 0x000fc20008010809 */
        /* <DEDUP_REMOVED lines=67> */
[----:B------:R-:W-:Y:S01]  /*11330*/  FMNMX.FTZ R113, R65, R124, !PT ;  /* 0x0000007c41717209 */ /* 0x000fe20007810000 */
[----:B------:R-:W-:-:S03]  /*11340*/  FFMA.FTZ R124, R128, UR21, -R9 ;  /* 0x00000015807c7c23 */ /* 0x000fc60008010809 */
[----:B0-----:R-:W-:Y:S02]  /*11350*/  FMNMX.FTZ R117, R66, R113, !PT ;  /* 0x0000007142757209 */ /* 0x001fe40007810000 */
[----:B------:R0:W-:Y:S03]  /*11360*/  MUFU.EX2 R113, R127 ;  /* 0x0000007f00717308 */ /* 0x0001e60000000800 */
[----:B------:R-:W0:Y:S05]  /*11370*/  SHFL.BFLY PT, R128, R117, 0x2, 0x1f ;  /* 0x0c401f0075807f89 */ /* 0x000e2a00000e0000 */
[----:B------:R-:W-:Y:S08]  /*11380*/  MUFU.EX2 R109, R109 ;  /* 0x0000006d006d7308 */ /* 0x000ff00000000800 */
[----:B------:R-:W-:Y:S08]  /*11390*/  MUFU.EX2 R88, R88 ;  /* 0x0000005800587308 */ /* 0x000ff00000000800 */
[----:B------:R-:W-:Y:S01]  /*113a0*/  MUFU.EX2 R89, R89 ;  /* 0x0000005900597308 */ /* 0x000fe20000000800 */
[----:B0-----:R-:W-:Y:S01]  /*113b0*/  FMNMX.FTZ R127, R117, R128, !PT ;  /* 0x00000080757f7209 */ /* 0x001fe20007810000 */
[--C-:B------:R-:W-:Y:S01]  /*113c0*/  FFMA.FTZ R117, R129, UR21, -R9.reuse ;  /* 0x0000001581757c23 */ /* 0x100fe20008010809 */
[----:B------:R-:W-:-:S01]  /*113d0*/  FFMA.FTZ R128, R130, UR21, -R9 ;  /* 0x0000001582807c23 */ /* 0x000fc20008010809 */
[----:B------:R-:W-:-:S02]  /*113e0*/  FSEL R130, R10, RZ, P1 ;  /* 0x000000ff0a827208 */ /* 0x000fc40000800000 */
        /* <DEDUP_REMOVED lines=22> */
[--C-:B------:R-:W-:Y:S01]  /*11550*/  FFMA.FTZ R121, R121, UR21, -R129.reuse ;  /* 0x0000001579797c23 */ /* 0x100fe20008010881 */
        /* <DEDUP_REMOVED lines=44> */
[--C-:B------:R-:W-:Y:S01]  /*11820*/  FFMA.FTZ R65, R65, UR21, -R129.reuse ;  /* 0x0000001541417c23 */ /* 0x100fe20008010881 */
[----:B------:R-:W-:-:S01]  /*11830*/  FFMA.FTZ R66, R66, UR21, -R129 ;  /* 0x0000001542427c23 */ /* 0x000fc20008010881 */
[----:B------:R-:W-:-:S02]  /*11840*/  FADD.FTZ R5, R21, R4 ;  /* 0x0000000415057221 */ /* 0x000fc40000010000 */
[----:B------:R-:W2:Y:S02]  /*11850*/  MUFU.EX2 R122, R122 ;  /* 0x0000007a007a7308 */ /* 0x000ea40000000800 */
[----:B------:R-:W-:-:S04]  /*11860*/  FADD.FTZ R4, R70, R5 ;  /* 0x0000000546047221 */ /* 0x000fc80000010000 */
[----:B------:R-:W-:Y:S02]  /*11870*/  FADD.FTZ R5, R67, R4 ;  /* 0x0000000443057221 */ /* 0x000fe40000010000 */
[----:B------:R-:W3:Y:S02]  /*11880*/  MUFU.EX2 R125, R125 ;  /* 0x0000007d007d7308 */ /* 0x000ee40000000800 */
[----:B------:R-:W-:-:S04]  /*11890*/  FADD.FTZ R4, R120, R5 ;  /* 0x0000000578047221 */ /* 0x000fc80000010000 */
[----:B------:R-:W-:Y:S02]  /*118a0*/  FADD.FTZ R5, R69, R4 ;  /* 0x0000000445057221 */ /* 0x000fe40000010000 */
[----:B------:R-:W4:Y:S08]  /*118b0*/  MUFU.EX2 R126, R126 ;  /* 0x0000007e007e7308 */ /* 0x000f300000000800 */
[----:B------:R0:W-:Y:S08]  /*118c0*/  MUFU.EX2 R8, R130 ;  /* 0x0000008200087308 */ /* 0x0001f00000000800 */
[----:B------:R-:W5:Y:S01]  /*118d0*/  MUFU.EX2 R106, R106 ;  /* 0x0000006a006a7308 */ /* 0x000f620000000800 */
[----:B0-----:R-:W-:-:S04]  /*118e0*/  FADD.FTZ R130, R20, R131 ;  /* 0x0000008314827221 */ /* 0x001fc80000010000 */
[----:B-1----:R-:W-:-:S03]  /*118f0*/  FADD.FTZ R131, R121, R130 ;  /* 0x0000008279837221 */ /* 0x002fc60000010000 */
[----:B------:R-:W0:Y:S01]  /*11900*/  MUFU.EX2 R107, R107 ;  /* 0x0000006b006b7308 */ /* 0x000e220000000800 */
[----:B--2---:R-:W-:-:S04]  /*11910*/  FADD.FTZ R130, R122, R131 ;  /* 0x000000837a827221 */ /* 0x004fc80000010000 */
[----:B---3--:R-:W-:Y:S01]  /*11920*/  FADD.FTZ R131, R125, R130 ;  /* 0x000000827d837221 */ /* 0x008fe20000010000 */
[----:B------:R-:W-:-:S02]  /*11930*/  FADD.FTZ R130, R104, R5 ;  /* 0x0000000568827221 */ /* 0x000fc40000010000 */
[----:B------:R-:W1:Y:S01]  /*11940*/  MUFU.EX2 R110, R110 ;  /* 0x0000006e006e7308 */ /* 0x000e620000000800 */
[----:B----4-:R-:W-:-:S04]  /*11950*/  FADD.FTZ R131, R126, R131 ;  /* 0x000000837e837221 */ /* 0x010fc80000010000 */
        /* <DEDUP_REMOVED lines=108> */
.L_x_11686:
        /* <DEDUP_REMOVED lines=82> */
.L_x_11669:
[----:B------:R-:W-:Y:S06]  /*12540*/  BAR.ARV 0x8, 0x200 ;  /* 0x0208000000007b1d */ /* 0x000fec0000002000 */
[----:B------:R-:W-:Y:S05]  /*12550*/  @!P0 BRA `(.L_x_11688) ;  /* 0x0000000000048947 */ /* 0x000fea0003800000 */
[----:B------:R-:W-:Y:S01]  /*12560*/  BPT.TRAP 0x1 ;  /* 0x000000040000795c */ /* 0x000fe20000300000 */
.L_x_11688:
[----:B------:R-:W-:Y:S01]  /*12570*/  ULEA UR14, UR39, UR45, 0x3 ;  /* 0x0000002d270e7291 */ /* 0x000fe2000f8e183f */
[----:B------:R-:W-:-:S05]  /*12580*/  IMAD.U32 R0, RZ, RZ, UR37 ;  /* 0x00000025ff007e24 */ /* 0x000fca000f8e00ff */
[----:B------:R-:W-:-:S04]  /*12590*/  SHF.L.U32 R0, R0, 0x1f, RZ ;  /* 0x0000001f00007819 */ /* 0x000fc800000006ff */
[----:B------:R0:W1:Y:S01]  /*125a0*/  SYNCS.PHASECHK.TRANS64.TRYWAIT P1, [UR14+0x13250], R0 ;  /* 0x01325000ff0075a7 */ /* 0x000062000802014e */
[----:B------:R-:W-:Y:S05]  /*125b0*/  @!P0 BRA `(.L_x_11689) ;  /* 0x0000000000048947 */ /* 0x000fea0003800000 */
[----:B------:R-:W-:Y:S01]  /*125c0*/  BPT.TRAP 0x1 ;  /* 0x000000040000795c */ /* 0x000fe20000300000 */
.L_x_11689:
[----:B-1----:R-:W-:Y:S05]  /*125d0*/  @P1 BRA `(.L_x_11690) ;  /* 0x0000000000081947 */ /* 0x002fea0003800000 */
[----:B------:R-:W1:Y:S02]  /*125e0*/  SYNCS.PHASECHK.TRANS64.TRYWAIT P1, [UR14+0x13250], R0 ;  /* 0x01325000ff0075a7 */ /* 0x000e64000802014e */
[----:B-1----:R-:W-:Y:S05]  /*125f0*/  @!P1 BRA `(.L_x_11691) ;  /* 0x0000007800c89947 */ /* 0x002fea0003800000 */
.L_x_11690:
        /* <DEDUP_REMOVED lines=13> */
[----:B------:R-:W-:Y:S01]  /*126d0*/  @UP0 UIMAD UR6, UR6, UR10, URZ ;  /* 0x0000000a060602a4 */ /* 0x000fe2000f8e023f */
[----:B------:R-:W-:Y:S01]  /*126e0*/  @UP0 ULDC.64 UR12, c[0x0][0x9d0] ;  /* 0x00027400000c0ab9 */ /* 0x000fe20000000a00 */
[----:B------:R-:W-:Y:S02]  /*126f0*/  @UP0 UIMAD.WIDE.U32 UR8, UR47, UR10, URZ ;  /* 0x0000000a2f0802a5 */ /* 0x000fe4000f8e003f */
[----:B------:R-:W-:Y:S02]  /*12700*/  @UP0 UIMAD UR6, UR47, UR11, UR6 ;  /* 0x0000000b2f0602a4 */ /* 0x000fe4000f8e0206 */
[----:B------:R-:W-:-:S02]  /*12710*/  UIMAD UR10, UR39, 0x280, UR45 ;  /* 0x00000280270a78a4 */ /* 0x000fc4000f8e022d */
[----:B------:R-:W-:Y:S02]  /*12720*/  @UP0 UIMAD UR7, UR7, UR12, URZ ;  /* 0x0000000c070702a4 */ /* 0x000fe4000f8e023f */
[----:B------:R-:W-:Y:S02]  /*12730*/  @UP0 UIADD3 UR9, UR9, UR6, URZ ;  /* 0x0000000609090290 */ /* 0x000fe4000fffe03f */
[----:B------:R-:W-:Y:S01]  /*12740*/  @UP0 UIMAD UR11, UR48, UR13, UR7 ;  /* 0x0000000d300b02a4 */ /* 0x000fe2000f8e0207 */
[----:B------:R-:W-:Y:S02]  /*12750*/  UMOV UR6, UR10 ;  /* 0x0000000a00067c82 */ /* 0x000fe40008000000 */
[----:B------:R-:W-:Y:S02]  /*12760*/  UMOV UR7, 0xc0000010 ;  /* 0xc000001000077882 */ /* 0x000fe40000000000 */
[----:B------:R-:W-:Y:S01]  /*12770*/  QGMMA.64x64x32.F32.E4M3.E4M3 R24, R152, gdesc[UR4], R24, gsb0 ;  /* 0x00e0000498187df3 */ /* 0x000fe20008000818 */
        /* <DEDUP_REMOVED lines=65> */
.L_x_11692:
        /* <DEDUP_REMOVED lines=10> */
[-C--:B------:R-:W-:Y:S01]  /*12c30*/  FMUL.FTZ R33, R26, R7.reuse ;  /* 0x000000071a217220 */ /* 0x080fe20000410000 */
[----:B------:R-:W-:Y:S01]  /*12c40*/  FMUL.FTZ R32, R27, R7 ;  /* 0x000000071b207220 */ /* 0x000fe20000410000 */
        /* <DEDUP_REMOVED lines=30> */
.L_x_11618:
        /* <DEDUP_REMOVED lines=8> */
[----:B0-----:R-:W-:-:S05]  /*12eb0*/  LEA R9, R0, R9, 0x18 ;  /* 0x0000000900097211 */ /* 0x001fca00078ec0ff */
[----:B------:R-:W0:Y:S02]  /*12ec0*/  LDS.128 R4, [R9+0x132d0] ;  /* 0x0132d00009047984 */ /* 0x000e240000000c00 */
[----:B0-----:R-:W-:Y:S01]  /*12ed0*/  IMAD.IADD R4, R10, 0x1, -R35 ;  /* 0x000000010a047824 */ /* 0x001fe200078e0a23 */
[----:B------:R-:W-:Y:S02]  /*12ee0*/  R2UR UR5, R5 ;  /* 0x00000000050572ca */ /* 0x000fe400000e0000 */
[----:B------:R-:W-:Y:S01]  /*12ef0*/  R2UR UR48, R6 ;  /* 0x00000000063072ca */ /* 0x000fe200000e0000 */
[----:B------:R-:W-:Y:S01]  /*12f00*/  IMAD.SHL.U32 R0, R4, 0x8, RZ ;  /* 0x0000000804007824 */ /* 0x000fe200078e00ff */
[----:B------:R-:W-:Y:S02]  /*12f10*/  R2UR UR47, R7 ;  /* 0x00000000072f72ca */ /* 0x000fe400000e0000 */
[----:B------:R-:W-:Y:S02]  /*12f20*/  SHF.R.S32.HI R5, RZ, 0x3, R3 ;  /* 0x00000003ff057819 */ /* 0x000fe40000011403 */
[----:B------:R-:W-:Y:S01]  /*12f30*/  SHF.R.S32.HI R3, RZ, 0x1f, R0 ;  /* 0x0000001fff037819 */ /* 0x000fe20000011400 */
[----:B------:R-:W-:Y:S06]  /*12f40*/  BAR.ARV 0x4, 0x200 ;  /* 0x0108000000007b1d */ /* 0x000fec0000002000 */
[----:B------:R-:W-:Y:S05]  /*12f50*/  @P0 BRA `(.L_x_11694) ;  /* 0x0000001000940947 */ /* 0x000fea0003800000 */
[----:B------:R-:W-:Y:S01]  /*12f60*/  IMAD.SHL.U32 R6, R23, 0x4, RZ ;  /* 0x0000000417067824 */ /* 0x000fe200078e00ff */
[----:B------:R-:W-:Y:S01]  /*12f70*/  ULDC.64 UR6, c[0x4][0x38] ;  /* 0x01000e0000067ab9 */ /* 0x000fe20000000a00 */
[----:B------:R-:W0:Y:S01]  /*12f80*/  S2R R40, SR_SWINHI ;  /* 0x0000000000287919 */ /* 0x000e220000002f00 */
        /* <DEDUP_REMOVED lines=16> */
[----:B------:R-:W-:Y:S01]  /*13090*/  BAR.SYNC.DEFER_BLOCKING 0x1, 0x180 ;  /* 0x0046000000007b1d */ /* 0x000fe20000010000 */
[----:B------:R-:W-:-:S04]  /*130a0*/  LOP3.LUT R6, R6, 0xc, RZ, 0xc0, !PT ;  /* 0x0000000c06067812 */ /* 0x000fc800078ec0ff */
[----:B------:R-:W-:Y:S01]  /*130b0*/  IADD3 R6, P0, R6, UR6, RZ ;  /* 0x0000000606067c10 */ /* 0x000fe2000ff1e0ff */
[----:B------:R-:W-:Y:S01]  /*130c0*/  UMOV UR4, URZ ;  /* 0x0000003f00047c82 */ /* 0x000fe20008000000 */
[----:B------:R-:W-:Y:S01]  /*130d0*/  USHF.R.S32.HI UR16, URZ, 0x1f, UR40 ;  /* 0x0000001f3f107899 */ /* 0x000fe20008011428 */
[----:B------:R-:W-:Y:S02]  /*130e0*/  ULDC.64 UR10, c[0x0][0xb90] ;  /* 0x0002e400000a7ab9 */ /* 0x000fe40000000a00 */
[----:B------:R-:W-:Y:S01]  /*130f0*/  IMAD.X R7, RZ, RZ, UR7, P0 ;  /* 0x00000007ff077e24 */ /* 0x000fe200080e06ff */
[----:B------:R-:W-:Y:S01]  /*13100*/  ULDC.64 UR6, c[0x0][0xc00] ;  /* 0x0003000000067ab9 */ /* 0x000fe20000000a00 */
[----:B------:R-:W-:Y:S01]  /*13110*/  USHF.R.S32.HI UR9, URZ, 0x1f, UR41 ;  /* 0x0000001f3f097899 */ /* 0x000fe20008011429 */
[----:B------:R-:W-:Y:S02]  /*13120*/  ULDC.64 UR14, c[0x0][0xb98] ;  /* 0x0002e600000e7ab9 */ /* 0x000fe40000000a00 */
[----:B------:R1:W2:Y:S01]  /*13130*/  LDG.E.CONSTANT R18, desc[UR50][R6.64] ;  /* 0x0000003206127981 */ /* 0x0002a2000c1e9900 */
[----:B------:R-:W-:Y:S01]  /*13140*/  UISETP.NE.U32.AND UP0, UPT, UR6, URZ, UPT ;  /* 0x0000003f0600728c */ /* 0x000fe2000bf05070 */
[----:B------:R-:W-:-:S03]  /*13150*/  ULDC.64 UR18, c[0x0][0xc08] ;  /* 0x0003020000127ab9 */ /* 0x000fc60000000a00 */
[----:B------:R-:W-:-:S03]  /*13160*/  UISETP.NE.AND.EX UP0, UPT, UR7, URZ, UPT, UP0 ;  /* 0x0000003f0700728c */ /* 0x000fc6000bf05300 */
[----:B------:R-:W-:Y:S01]  /*13170*/  ULDC.64 UR6, c[0x0][0xc00] ;  /* 0x0003000000067ab9 */ /* 0x000fe20000000a00 */
[----:B-1----:R-:W-:Y:S01]  /*13180*/  LOP3.LUT P0, R6, R23, 0x3, RZ, 0xc0, !PT ;  /* 0x0000000317067812 */ /* 0x002fe2000780c0ff */
[----:B------:R-:W-:-:S03]  /*13190*/  UIMAD.WIDE UR6, UR41, 0x4, UR6 ;  /* 0x00000004290678a5 */ /* 0x000fc6000f8e0206 */
[----:B------:R-:W-:Y:S02]  /*131a0*/  ISETP.EQ.OR P0, PT, R6, 0x3, !P0 ;  /* 0x000000030600780c */ /* 0x000fe40004702670 */
[----:B------:R-:W-:Y:S02]  /*131b0*/  MOV R6, R9 ;  /* 0x0000000900067202 */ /* 0x000fe40000000f00 */
[----:B0-----:R-:W-:Y:S02]  /*131c0*/  MOV R7, R40 ;  /* 0x0000002800077202 */ /* 0x001fe40000000f00 */
[----:B------:R-:W-:Y:S02]  /*131d0*/  SEL R39, R30, R31, P0 ;  /* 0x0000001f1e277207 */ /* 0x000fe40000000000 */
[----:B------:R-:W-:Y:S01]  /*131e0*/  SEL R30, R31, R30, P0 ;  /* 0x0000001e1f1e7207 */ /* 0x000fe20000000000 */
[----:B------:R-:W-:Y:S01]  /*131f0*/  IMAD.WIDE R12, R157, 0x2, R6 ;  /* 0x000000029d0c7825 */ /* 0x000fe200078e0206 */
[----:B------:R-:W-:-:S02]  /*13200*/  SEL R31, R27, R26, P0 ;  /* 0x0000001a1b1f7207 */ /* 0x000fc40000000000 */
[----:B------:R-:W-:Y:S02]  /*13210*/  SEL R26, R26, R27, P0 ;  /* 0x0000001b1a1a7207 */ /* 0x000fe40000000000 */
[----:B------:R-:W-:Y:S02]  /*13220*/  IADD3 R27, P3, R12, 0x20, RZ ;  /* 0x000000200c1b7810 */ /* 0x000fe40007f7e0ff */
[----:B------:R-:W-:Y:S02]  /*13230*/  SEL R37, R15, R14, P0 ;  /* 0x0000000e0f257207 */ /* 0x000fe40000000000 */
[----:B------:R-:W-:Y:S02]  /*13240*/  SEL R34, R14, R15, P0 ;  /* 0x0000000f0e227207 */ /* 0x000fe40000000000 */
[----:B------:R-:W-:Y:S02]  /*13250*/  IADD3 R47, P1, R12, 0x60, RZ ;  /* 0x000000600c2f7810 */ /* 0x000fe40007f3e0ff */
[----:B------:R-:W-:-:S02]  /*13260*/  LOP3.LUT R14, R27, 0x380, RZ, 0xc0, !PT ;  /* 0x000003801b0e7812 */ /* 0x000fc400078ec0ff */
[----:B------:R-:W-:Y:S01]  /*13270*/  LOP3.LUT R36, R47, 0x380, RZ, 0xc0, !PT ;  /* 0x000003802f247812 */ /* 0x000fe200078ec0ff */
[----:B------:R-:W-:Y:S01]  /*13280*/  IMAD.X R15, RZ, RZ, R13, P1 ;  /* 0x000000ffff0f7224 */ /* 0x000fe200008e060d */
[----:B------:R-:W-:Y:S02]  /*13290*/  SHF.R.U64 R14, R14, 0x3, RZ ;  /* 0x000000030e0e7819 */ /* 0x000fe400000012ff */
[----:B------:R-:W-:Y:S02]  /*132a0*/  SEL R35, R29, R28, P0 ;  /* 0x0000001c1d237207 */ /* 0x000fe40000000000 */
[----:B------:R-:W-:Y:S02]  /*132b0*/  SEL R28, R28, R29, P0 ;  /* 0x0000001d1c1c7207 */ /* 0x000fe40000000000 */
[----:B------:R-:W-:Y:S02]  /*132c0*/  SEL R33, R58, R57, P0 ;  /* 0x000000393a217207 */ /* 0x000fe40000000000 */
[----:B------:R-:W-:-:S02]  /*132d0*/  SEL R29, R25, R24, P0 ;  /* 0x00000018191d7207 */ /* 0x000fc40000000000 */
[----:B------:R-:W-:Y:S02]  /*132e0*/  SEL R32, R24, R25, P0 ;  /* 0x0000001918207207 */ /* 0x000fe40000000000 */
[----:B------:R-:W-:Y:S02]  /*132f0*/  SEL R58, R57, R58, P0 ;  /* 0x0000003a393a7207 */ /* 0x000fe40000000000 */
[----:B------:R-:W-:Y:S02]  /*13300*/  SHF.R.U64 R36, R36, 0x3, RZ ;  /* 0x0000000324247819 */ /* 0x000fe400000012ff */
[----:B------:R-:W-:Y:S02]  /*13310*/  LOP3.LUT R24, R14, R27, RZ, 0x3c, !PT ;  /* 0x0000001b0e187212 */ /* 0x000fe400078e3cff */
[----:B------:R-:W-:Y:S02]  /*13320*/  SEL R41, R21, R20, P0 ;  /* 0x0000001415297207 */ /* 0x000fe40000000000 */
[----:B------:R-:W-:-:S02]  /*13330*/  SEL R40, R20, R21, P0 ;  /* 0x0000001514287207 */ /* 0x000fc40000000000 */
[----:B------:R-:W-:Y:S02]  /*13340*/  SEL R43, R54, R55, P0 ;  /* 0x00000037362b7207 */ /* 0x000fe40000000000 */
[----:B------:R-:W-:Y:S02]  /*13350*/  SEL R54, R55, R54, P0 ;  /* 0x0000003637367207 */ /* 0x000fe40000000000 */
[----:B------:R-:W-:Y:S02]  /*13360*/  LOP3.LUT R14, R36, R47, RZ, 0x3c, !PT ;  /* 0x0000002f240e7212 */ /* 0x000fe400078e3cff */
[C---:B------:R-:W-:Y:S02]  /*13370*/  LOP3.LUT R25, R12.reuse, 0x380, RZ, 0xc0, !PT ;  /* 0x000003800c197812 */ /* 0x040fe400078ec0ff */
[----:B------:R-:W-:Y:S02]  /*13380*/  IADD3 R45, P2, R12, 0x40, RZ ;  /* 0x000000400c2d7810 */ /* 0x000fe40007f5e0ff */
[----:B------:R-:W-:-:S02]  /*13390*/  SHF.R.U64 R25, R25, 0x3, RZ ;  /* 0x0000000319197819 */ /* 0x000fc400000012ff */
[----:B------:R-:W-:Y:S01]  /*133a0*/  LOP3.LUT R20, R45, 0x380, RZ, 0xc0, !PT ;  /* 0x000003802d147812 */ /* 0x000fe200078ec0ff */
[--C-:B------:R-:W-:Y:S01]  /*133b0*/  IMAD.X R21, RZ, RZ, R13.reuse, P2 ;  /* 0x000000ffff157224 */ /* 0x100fe200010e060d */
[----:B------:R-:W-:Y:S01]  /*133c0*/  LOP3.LUT R12, R25, R12, RZ, 0x3c, !PT ;  /* 0x0000000c190c7212 */ /* 0x000fe200078e3cff */
[----:B------:R-:W-:Y:S01]  /*133d0*/  IMAD.X R25, RZ, RZ, R13, P3 ;  /* 0x000000ffff197224 */ /* 0x000fe200018e060d */
[----:B------:R-:W-:Y:S02]  /*133e0*/  SHF.R.U64 R20, R20, 0x3, RZ ;  /* 0x0000000314147819 */ /* 0x000fe400000012ff */
[----:B------:R-:W-:Y:S02]  /*133f0*/  MOV R46, R12 ;  /* 0x0000000c002e7202 */ /* 0x000fe40000000f00 */
[----:B------:R-:W-:Y:S02]  /*13400*/  LOP3.LUT R20, R20, R45, RZ, 0x3c, !PT ;  /* 0x0000002d14147212 */ /* 0x000fe400078e3cff */
[----:B------:R-:W-:-:S02]  /*13410*/  MOV R45, R24 ;  /* 0x00000018002d7202 */ /* 0x000fc40000000f00 */
[----:B------:R-:W-:Y:S02]  /*13420*/  MOV R42, R14 ;  /* 0x0000000e002a7202 */ /* 0x000fe40000000f00 */
[----:B------:R-:W-:Y:S01]  /*13430*/  MOV R44, R20 ;  /* 0x00000014002c7202 */ /* 0x000fe20000000f00 */
[----:B------:R-:W-:Y:S01]  /*13440*/  IMAD.U32 R20, RZ, RZ, UR6 ;  /* 0x00000006ff147e24 */ /* 0x000fe2000f8e00ff */
[----:B------:R-:W-:Y:S01]  /*13450*/  PLOP3.LUT P2, PT, PT, PT, UP0, 0x80, 0x0 ;  /* 0x000000000000781c */ /* 0x000fe20003f4f008 */
[----:B------:R-:W-:Y:S01]  /*13460*/  IMAD.U32 R21, RZ, RZ, UR7 ;  /* 0x00000007ff157e24 */ /* 0x000fe2000f8e00ff */
        /* <DEDUP_REMOVED lines=12> */
[----:B------:R0:W4:Y:S01]  /*13530*/  SHFL.IDX PT, R38, R26, R27, 0x1c1f ;  /* 0x001c1f1b1a267589 */ /* 0x00012200000e0000 */
[----:B-1----:R-:W-:-:S03]  /*13540*/  SEL R24, R35, R28, P0 ;  /* 0x0000001c23187207 */ /* 0x002fc60000000000 */
[----:B------:R-:W-:Y:S04]  /*13550*/  SHFL.IDX PT, R37, R37, R18, 0x1c1f ;  /* 0x001c1f1225257589 */ /* 0x000fe800000e0000 */
[----:B------:R-:W1:Y:S01]  /*13560*/  SHFL.IDX PT, R34, R34, R27, 0x1c1f ;  /* 0x001c1f1b22227589 */ /* 0x000e6200000e0000 */
[----:B--2---:R-:W-:Y:S02]  /*13570*/  SEL R13, R39, R36, P0 ;  /* 0x00000024270d7207 */ /* 0x004fe40000000000 */
[----:B0-----:R-:W-:Y:S01]  /*13580*/  SEL R26, R28, R35, P0 ;  /* 0x000000231c1a7207 */ /* 0x001fe20000000000 */
[----:B------:R-:W-:Y:S01]  /*13590*/  SHFL.IDX PT, R41, R41, R18, 0x1c1f ;  /* 0x001c1f1229297589 */ /* 0x000fe200000e0000 */
[----:B------:R-:W-:-:S03]  /*135a0*/  SEL R15, R36, R39, P0 ;  /* 0x00000027240f7207 */ /* 0x000fc60000000000 */
[----:B------:R-:W0:Y:S01]  /*135b0*/  SHFL.IDX PT, R40, R40, R27, 0x1c1f ;  /* 0x001c1f1b28287589 */ /* 0x000e2200000e0000 */
[----:B---3--:R-:W-:Y:S02]  /*135c0*/  SEL R28, R29, R32, P0 ;  /* 0x000000201d1c7207 */ /* 0x008fe40000000000 */
[----:B------:R-:W-:Y:S01]  /*135d0*/  SEL R30, R32, R29, P0 ;  /* 0x0000001d201e7207 */ /* 0x000fe20000000000 */
[----:B------:R-:W-:Y:S04]  /*135e0*/  SHFL.IDX PT, R43, R43, R18, 0x1c1f ;  /* 0x001c1f122b2b7589 */ /* 0x000fe800000e0000 */
[----:B------:R2:W3:Y:S01]  /*135f0*/  SHFL.IDX PT, R54, R54, R27, 0x1c1f ;  /* 0x001c1f1b36367589 */ /* 0x0004e200000e0000 */
[----:B----4-:R-:W-:-:S03]  /*13600*/  SEL R25, R31, R38, P0 ;  /* 0x000000261f197207 */ /* 0x010fc60000000000 */
[----:B------:R4:W-:Y:S01]  /*13610*/  STSM.16.M88.4 [R46], R12 ;  /* 0x0000000c2e007844 */ /* 0x0009e20000000200 */
[----:B-1----:R-:W-:Y:S02]  /*13620*/  SEL R32, R37, R34, P0 ;  /* 0x0000002225207207 */ /* 0x002fe40000000000 */
[----:B--2---:R-:W-:Y:S02]  /*13630*/  SEL R27, R38, R31, P0 ;  /* 0x0000001f261b7207 */ /* 0x004fe40000000000 */
[----:B------:R-:W-:Y:S02]  /*13640*/  SEL R34, R34, R37, P0 ;  /* 0x0000002522227207 */ /* 0x000fe40000000000 */
[----:B------:R-:W1:Y:S01]  /*13650*/  LDC R37, c[0x0][0xbe8] ;  /* 0x0002fa00ff257b82 */ /* 0x000e620000000800 */
[----:B------:R2:W-:Y:S01]  /*13660*/  STSM.16.M88.4 [R45], R24 ;  /* 0x000000182d007844 */ /* 0x0005e20000000200 */
[----:B0-----:R-:W-:Y:S02]  /*13670*/  SEL R29, R41, R40, P0 ;  /* 0x00000028291d7207 */ /* 0x001fe40000000000 */
[----:B------:R-:W-:-:S05]  /*13680*/  SEL R31, R40, R41, P0 ;  /* 0x00000029281f7207 */ /* 0x000fca0000000000 */
[----:B------:R0:W-:Y:S01]  /*13690*/  STSM.16.M88.4 [R44], R28 ;  /* 0x0000001c2c007844 */ /* 0x0001e20000000200 */
[----:B---3--:R-:W-:Y:S02]  /*136a0*/  SEL R33, R43, R54, P0 ;  /* 0x000000362b217207 */ /* 0x008fe40000000000 */
[----:B------:R-:W-:-:S05]  /*136b0*/  SEL R35, R54, R43, P0 ;  /* 0x0000002b36237207 */ /* 0x000fca0000000000 */
[----:B------:R0:W-:Y:S01]  /*136c0*/  STSM.16.M88.4 [R42], R32 ;  /* 0x000000202a007844 */ /* 0x0001e20000000200 */
[----:B------:R-:W-:Y:S06]  /*136d0*/  BAR.SYNC.DEFER_BLOCKING 0x1, 0x180 ;  /* 0x0046000000007b1d */ /* 0x000fec0000010000 */
[----:B------:R-:W3:Y:S01]  /*136e0*/  @P2 LDG.E R18, desc[UR50][R20.64] ;  /* 0x0000003214122981 */ /* 0x000ee2000c1e1900 */
[----:B-1----:R-:W-:Y:S01]  /*136f0*/  ISETP.NE.AND P1, PT, R37, 0x1, PT ;  /* 0x000000012500780c */ /* 0x002fe20003f25270 */
[----:B----4-:R-:W-:Y:S01]  /*13700*/  VIADD R15, R22, UR42 ;  /* 0x0000002a160f7c36 */ /* 0x010fe20008000000 */
[----:B------:R-:W-:Y:S01]  /*13710*/  UIMAD UR6, UR16, UR10, URZ ;  /* 0x0000000a100672a4 */ /* 0x000fe2000f8e023f */
[----:B------:R-:W-:Y:S01]  /*13720*/  LEA.HI R17, R17, R10, RZ, 0x7 ;  /* 0x0000000a11117211 */ /* 0x000fe200078f38ff */
[----:B------:R-:W-:Y:S01]  /*13730*/  USEL UR9, UR9, URZ, !UP0 ;  /* 0x0000003f09097287 */ /* 0x000fe2000c000000 */
[----:B------:R-:W-:Y:S01]  /*13740*/  IMAD.MOV.U32 R12, RZ, RZ, R15 ;  /* 0x000000ffff0c7224 */ /* 0x000fe200078e000f */
[----:B------:R-:W-:Y:S01]  /*13750*/  UIMAD UR12, UR40, UR11, UR6 ;  /* 0x0000000b280c72a4 */ /* 0x000fe2000f8e0206 */
[----:B------:R-:W-:Y:S01]  /*13760*/  LOP3.LUT R17, R17, 0xffffff80, RZ, 0xc0, !PT ;  /* 0xffffff8011117812 */ /* 0x000fe200078ec0ff */
[----:B------:R-:W-:-:S02]  /*13770*/  USEL UR8, UR41, URZ, !UP0 ;  /* 0x0000003f29087287 */ /* 0x000fc4000c000000 */
[----:B------:R-:W-:-:S03]  /*13780*/  UISETP.NE.U32.AND UP0, UPT, UR18, URZ, UPT ;  /* 0x0000003f1200728c */ /* 0x000fc6000bf05070 */
[----:B------:R-:W1:Y:S01]  /*13790*/  @P1 LDC R36, c[0x0][0xbec] ;  /* 0x0002fb00ff241b82 */ /* 0x000e620000000800 */
[----:B------:R-:W-:-:S06]  /*137a0*/  UISETP.NE.AND.EX UP0, UPT, UR19, URZ, UPT, UP0 ;  /* 0x0000003f1300728c */ /* 0x000fcc000bf05300 */
[----:B------:R-:W-:Y:S01]  /*137b0*/  PLOP3.LUT P3, PT, PT, PT, UP0, 0x80, 0x0 ;  /* 0x000000000000781c */ /* 0x000fe20003f6f008 */
[----:B------:R-:W4:Y:S01]  /*137c0*/  @P1 LDC R38, c[0x0][0xbf0] ;  /* 0x0002fc00ff261b82 */ /* 0x000f220000000800 */
[----:B-1----:R-:W-:-:S05]  /*137d0*/  @P1 IMAD.HI.U32 R13, R15, R36, RZ ;  /* 0x000000240f0d1227 */ /* 0x002fca00078e00ff */
[----:B----4-:R-:W-:-:S05]  /*137e0*/  @P1 SHF.R.U32.HI R12, RZ, R38, R13 ;  /* 0x00000026ff0c1219 */ /* 0x010fca000001160d */
[----:B------:R-:W-:-:S04]  /*137f0*/  IMAD.MOV R14, RZ, RZ, -R12 ;  /* 0x000000ffff0e7224 */ /* 0x000fc800078e0a0c */
[----:B------:R-:W-:Y:S01]  /*13800*/  IMAD R15, R37, R14, R15 ;  /* 0x0000000e250f7224 */ /* 0x000fe200078e020f */
[----:B------:R-:W-:-:S04]  /*13810*/  SHF.R.S32.HI R14, RZ, 0x1f, R12 ;  /* 0x0000001fff0e7819 */ /* 0x000fc8000001140c */
[----:B------:R-:W-:Y:S02]  /*13820*/  SHF.R.S32.HI R13, RZ, 0x1f, R15 ;  /* 0x0000001fff0d7819 */ /* 0x000fe4000001140f */
[----:B---3--:R-:W-:-:S13]  /*13830*/  @P2 R2UR UR4, R18 ;  /* 0x00000000120422ca */ /* 0x008fda00000e0000 */
[----:B------:R-:W-:Y:S02]  /*13840*/  USHF.R.S32.HI UR7, URZ, 0x1f, UR4 ;  /* 0x0000001f3f077899 */ /* 0x000fe40008011404 */
[----:B------:R-:W-:Y:S02]  /*13850*/  UMOV UR6, UR4 ;  /* 0x0000000400067c82 */ /* 0x000fe40008000000 */
[----:B------:R-:W-:-:S04]  /*13860*/  UIMAD.WIDE.U32 UR10, UR40, UR10, UR6 ;  /* 0x0000000a280a72a5 */ /* 0x000fc8000f8e0006 */
[----:B------:R-:W-:Y:S02]  /*13870*/  UIADD3 UR11, UR11, UR12, URZ ;  /* 0x0000000c0b0b7290 */ /* 0x000fe4000fffe03f */
[----:B------:R-:W-:Y:S02]  /*13880*/  UIMAD UR12, UR9, UR14, URZ ;  /* 0x0000000e090c72a4 */ /* 0x000fe4000f8e023f */
[----:B------:R-:W-:Y:S02]  /*13890*/  UIMAD.WIDE.U32 UR10, UR8, UR14, UR10 ;  /* 0x0000000e080a72a5 */ /* 0x000fe4000f8e000a */
[----:B------:R-:W-:Y:S01]  /*138a0*/  UIMAD UR12, UR8, UR15, UR12 ;  /* 0x0000000f080c72a4 */ /* 0x000fe2000f8e020c */
[----:B------:R-:W-:-:S03]  /*138b0*/  ULDC UR14, c[0x0][0xa88] ;  /* 0x0002a200000e7ab9 */ /* 0x000fc60000000800 */
[----:B------:R-:W-:Y:S02]  /*138c0*/  IADD3 R12, P0, R12, UR10, RZ ;  /* 0x0000000a0c0c7c10 */ /* 0x000fe4000ff1e0ff */
[----:B--2---:R-:W-:Y:S01]  /*138d0*/  IMAD.U32 R25, RZ, RZ, UR12 ;  /* 0x0000000cff197e24 */ /* 0x004fe2000f8e00ff */
[----:B------:R-:W-:Y:S02]  /*138e0*/  ULDC.64 UR12, c[0x0][0xb88] ;  /* 0x0002e200000c7ab9 */ /* 0x000fe40000000a00 */
[----:B------:R-:W-:Y:S02]  /*138f0*/  IMAD R18, R13, UR12, RZ ;  /* 0x0000000c0d127c24 */ /* 0x000fe4000f8e02ff */
[----:B------:R-:W-:Y:S01]  /*13900*/  IADD3.X R13, R14, UR11, R25, P0, !PT ;  /* 0x0000000b0e0d7c10 */ /* 0x000fe200087fe419 */
[----:B------:R-:W-:Y:S01]  /*13910*/  @UP0 ULDC.64 UR10, c[0x0][0xc08] ;  /* 0x00030200000a0ab9 */ /* 0x000fe20000000a00 */
[----:B------:R-:W-:Y:S01]  /*13920*/  IMAD R25, R15, UR13, R18 ;  /* 0x0000000d0f197c24 */ /* 0x000fe2000f8e0212 */
[----:B------:R-:W-:Y:S01]  /*13930*/  @UP0 UIMAD.WIDE UR10, UR41, 0x4, UR10 ;  /* 0x00000004290a08a5 */ /* 0x000fe2000f8e020a */
[----:B------:R-:W-:-:S02]  /*13940*/  IMAD.U32 R14, RZ, RZ, UR14 ;  /* 0x0000000eff0e7e24 */ /* 0x000fc4000f8e00ff */
[----:B------:R-:W-:Y:S01]  /*13950*/  IMAD.WIDE.U32 R12, R15, UR12, R12 ;  /* 0x0000000c0f0c7c25 */ /* 0x000fe2000f8e000c */
[----:B------:R-:W-:-:S03]  /*13960*/  ULDC.64 UR12, c[0x0][0xb50] ;  /* 0x0002d400000c7ab9 */ /* 0x000fc60000000a00 */
[----:B------:R-:W-:Y:S01]  /*13970*/  IMAD.IADD R13, R13, 0x1, R25 ;  /* 0x000000010d0d7824 */ /* 0x000fe200078e0219 */
[C---:B------:R-:W-:Y:S01]  /*13980*/  LEA R15, P0, R12.reuse, UR12, 0x2 ;  /* 0x0000000c0c0f7c11 */ /* 0x040fe2000f8010ff */
[----:B------:R-:W-:Y:S02]  /*13990*/  IMAD.U32 R24, RZ, RZ, UR10 ;  /* 0x0000000aff187e24 */ /* 0x000fe4000f8e00ff */
[----:B------:R-:W-:Y:S01]  /*139a0*/  IMAD.U32 R25, RZ, RZ, UR11 ;  /* 0x0000000bff197e24 */ /* 0x000fe2000f8e00ff */
[----:B------:R-:W-:-:S04]  /*139b0*/  LEA.HI.X R12, R12, UR13, R13, 0x2, P0 ;  /* 0x0000000d0c0c7c11 */ /* 0x000fc800080f140d */
[----:B------:R0:W5:Y:S01]  /*139c0*/  @P3 LDG.E R14, desc[UR50][R24.64] ;  /* 0x00000032180e3981 */ /* 0x000162000c1e1900 */
[----:B------:R-:W-:Y:S05]  /*139d0*/  @P3 BRA `(.L_x_11695) ;  /* 0x0000000000103947 */ /* 0x000fea0003800000 */
[----:B------:R-:W-:Y:S05]  /*139e0*/  @!P2 BRA `(.L_x_11695) ;  /* 0x00000000000ca947 */ /* 0x000fea0003800000 */
[----:B------:R-:W2:Y:S04]  /*139f0*/  LDG.E R13, desc[UR50][R20.64] ;  /* 0x00000032140d7981 */ /* 0x000ea8000c1e1900 */
[----:B-----5:R-:W2:Y:S02]  /*13a00*/  LDG.E R14, desc[UR50][R20.64+0x4] ;  /* 0x00000432140e7981 */ /* 0x020ea4000c1e1900 */
[----:B--2---:R-:W-:-:S07]  /*13a10*/  IMAD.IADD R14, R14, 0x1, -R13 ;  /* 0x000000010e0e7824 */ /* 0x004fce00078e0a0d */
.L_x_11695:
[----:B------:R-:W-:Y:S01]  /*13a20*/  IMAD R13, R5, 0x40, R0 ;  /* 0x00000040050d7824 */ /* 0x000fe200078e0200 */
[----:B------:R-:W-:Y:S01]  /*13a30*/  SHFL.IDX PT, R20, R15, RZ, 0x1c1f ;  /* 0x001c1fff0f147589 */ /* 0x000fe200000e0000 */
[----:B------:R-:W-:Y:S01]  /*13a40*/  IMAD.IADD R17, R10, 0x1, -R17 ;  /* 0x000000010a117824 */ /* 0x000fe200078e0a11 */
[----:B------:R-:W-:Y:S01]  /*13a50*/  ULDC.64 UR12, c[0x0][0xaa0] ;  /* 0x0002a800000c7ab9 */ /* 0x000fe20000000a00 */
[----:B------:R-:W-:Y:S01]  /*13a60*/  IMAD.WIDE R6, R13, 0x2, R6 ;  /* 0x000000020d067825 */ /* 0x000fe200078e0206 */
[----:B------:R-:W1:Y:S02]  /*13a70*/  SHFL.IDX PT, R21, R12, RZ, 0x1c1f ;  /* 0x001c1fff0c157589 */ /* 0x000e6400000e0000 */
[----:B------:R-:W-:Y:S01]  /*13a80*/  LOP3.LUT P0, RZ, R17, 0x3, RZ, 0xc0, !PT ;  /* 0x0000000311ff7812 */ /* 0x000fe2000780c0ff */
[----:B------:R-:W-:Y:S01]  /*13a90*/  VIADD R18, R156, UR42 ;  /* 0x0000002a9c127c36 */ /* 0x000fe20008000000 */
[----:B0-----:R-:W-:Y:S01]  /*13aa0*/  SHFL.IDX PT, R34, R15, 0x1, 0x1c1f ;  /* 0x003c1f000f227f89 */ /* 0x001fe200000e0000 */
[----:B-----5:R-:W-:Y:S01]  /*13ab0*/  IMAD R39, R14, R37, RZ ;  /* 0x000000250e277224 */ /* 0x020fe200078e02ff */
[----:B------:R-:W-:Y:S01]  /*13ac0*/  IADD3 R25, P3, R6, 0x1800, RZ ;  /* 0x0000180006197810 */ /* 0x000fe20007f7e0ff */
[----:B------:R-:W-:Y:S01]  /*13ad0*/  VIADD R10, R18, 0x8 ;  /* 0x00000008120a7836 */ /* 0x000fe20000000000 */
[----:B------:R0:W2:Y:S01]  /*13ae0*/  SHFL.IDX PT, R35, R12, 0x1, 0x1c1f ;  /* 0x003c1f000c237f89 */ /* 0x0000a200000e0000 */
[----:B------:R-:W-:-:S02]  /*13af0*/  IADD3 R29, P4, R6, 0x3000, RZ ;  /* 0x00003000061d7810 */ /* 0x000fc40007f9e0ff */
[-C--:B------:R-:W-:Y:S02]  /*13b00*/  ISETP.GE.OR P2, PT, R18, R39.reuse, P0 ;  /* 0x000000271200720c */ /* 0x080fe40000746670 */
[----:B------:R-:W-:Y:S02]  /*13b10*/  LOP3.LUT R13, R6, 0x380, RZ, 0xc0, !PT ;  /* 0x00000380060d7812 */ /* 0x000fe400078ec0ff */
[----:B------:R-:W-:Y:S02]  /*13b20*/  LOP3.LUT R24, R25, 0x380, RZ, 0xc0, !PT ;  /* 0x0000038019187812 */ /* 0x000fe400078ec0ff */
[----:B------:R-:W-:Y:S02]  /*13b30*/  ISETP.GE.OR P0, PT, R10, R39, P0 ;  /* 0x000000270a00720c */ /* 0x000fe40000706670 */
[----:B------:R-:W-:Y:S02]  /*13b40*/  LOP3.LUT R28, R29, 0x380, RZ, 0xc0, !PT ;  /* 0x000003801d1c7812 */ /* 0x000fe400078ec0ff */
[----:B------:R-:W-:-:S02]  /*13b50*/  SHF.R.U64 R13, R13, 0x3, RZ ;  /* 0x000000030d0d7819 */ /* 0x000fc400000012ff */
[----:B------:R-:W-:Y:S01]  /*13b60*/  SHF.R.U64 R24, R24, 0x3, RZ ;  /* 0x0000000318187819 */ /* 0x000fe200000012ff */
[----:B-1----:R-:W-:Y:S01]  /*13b70*/  @!P2 ST.E desc[UR50][R20.64], R11 ;  /* 0x0000000b1400a985 */ /* 0x002fe2000c101932 */
[----:B------:R-:W-:Y:S02]  /*13b80*/  SHF.R.U64 R28, R28, 0x3, RZ ;  /* 0x000000031c1c7819 */ /* 0x000fe400000012ff */
[----:B0-----:R-:W-:Y:S01]  /*13b90*/  LOP3.LUT R12, R13, R6, RZ, 0x3c, !PT ;  /* 0x000000060d0c7212 */ /* 0x001fe200078e3cff */
        /* <DEDUP_REMOVED lines=9> */
[----:B------:R-:W-:-:S04]  /*13c30*/  IADD3 R17, P0, R6, 0x4800, RZ ;  /* 0x0000480006117810 */ /* 0x000fc80007f1e0ff */
[----:B------:R-:W-:Y:S01]  /*13c40*/  LOP3.LUT R6, R17, 0x380, RZ, 0xc0, !PT ;  /* 0x0000038011067812 */ /* 0x000fe200078ec0ff */
[----:B------:R-:W-:Y:S02]  /*13c50*/  IMAD.X R33, RZ, RZ, R7, P0 ;  /* 0x000000ffff217224 */ /* 0x000fe400000e0607 */
[----:B------:R-:W1:Y:S01]  /*13c60*/  @P1 LDC R7, c[0x0][0xbec] ;  /* 0x0002fb00ff071b82 */ /* 0x000e620000000800 */
[----:B------:R-:W-:-:S04]  /*13c70*/  SHF.R.U64 R6, R6, 0x3, RZ ;  /* 0x0000000306067819 */ /* 0x000fc800000012ff */
[----:B------:R-:W-:-:S03]  /*13c80*/  LOP3.LUT R32, R6, R17, RZ, 0x3c, !PT ;  /* 0x0000001106207212 */ /* 0x000fc600078e3cff */
[----:B------:R-:W1:Y:S01]  /*13c90*/  @P1 LDC R17, c[0x0][0xbf0] ;  /* 0x0002fc00ff111b82 */ /* 0x000e620000000800 */
[----:B------:R-:W-:Y:S02]  /*13ca0*/  UIMAD UR10, UR7, UR12, URZ ;  /* 0x0000000c070a72a4 */ /* 0x000fe4000f8e023f */
[----:B------:R-:W-:Y:S01]  /*13cb0*/  UIMAD.WIDE.U32 UR6, UR4, UR12, URZ ;  /* 0x0000000c040672a5 */ /* 0x000fe2000f8e003f */
[----:B------:R-:W-:Y:S01]  /*13cc0*/  IMAD R4, R4, 0x30, R5 ;  /* 0x0000003004047824 */ /* 0x000fe200078e0205 */
[----:B------:R-:W-:Y:S01]  /*13cd0*/  UIMAD UR10, UR4, UR13, UR10 ;  /* 0x0000000d040a72a4 */ /* 0x000fe2000f8e020a */
[----:B0-----:R-:W5:Y:S01]  /*13ce0*/  LD.E.128 R32, desc[UR50][R32.64] ;  /* 0x0000003220207980 */ /* 0x001f62000c101d00 */
[----:B------:R-:W-:Y:S01]  /*13cf0*/  VIADD R9, R9, 0x13220 ;  /* 0x0001322009097836 */ /* 0x000fe20000000000 */
[----:B------:R-:W-:Y:S01]  /*13d00*/  ULDC.64 UR12, c[0x0][0xae8] ;  /* 0x0002ba00000c7ab9 */ /* 0x000fe20000000a00 */
[----:B------:R-:W-:Y:S01]  /*13d10*/  UIADD3 UR7, UR7, UR10, URZ ;  /* 0x0000000a07077290 */ /* 0x000fe2000fffe03f */
[----:B------:R-:W-:Y:S01]  /*13d20*/  VIADD R10, R4, UR42 ;  /* 0x0000002a040a7c36 */ /* 0x000fe20008000000 */
[----:B------:R-:W-:Y:S01]  /*13d30*/  UIMAD UR4, UR16, UR12, URZ ;  /* 0x0000000c100472a4 */ /* 0x000fe2000f8e023f */
[----:B------:R-:W-:Y:S01]  /*13d40*/  @!PT LDS RZ, [RZ] ;  /* 0x00000000fffff984 */ /* 0x000fe20000000800 */
[----:B------:R-:W-:Y:S01]  /*13d50*/  @!PT LDS RZ, [RZ] ;  /* 0x00000000fffff984 */ /* 0x000fe20000000800 */
[----:B------:R-:W-:Y:S01]  /*13d60*/  @!PT LDS RZ, [RZ] ;  /* 0x00000000fffff984 */ /* 0x000fe20000000800 */
[----:B------:R-:W-:Y:S01]  /*13d70*/  @!PT LDS RZ, [RZ] ;  /* 0x00000000fffff984 */ /* 0x000fe20000000800 */
[----:B------:R0:W-:Y:S06]  /*13d80*/  MEMBAR.ALL.CTA ;  /* 0x0000000000007992 */ /* 0x0001ec0000008000 */
[----:B0-----:R-:W0:Y:S01]  /*13d90*/  FENCE.VIEW.ASYNC.S ;  /* 0x00000000000073c6 */ /* 0x001e220000000000 */
[----:B------:R-:W-:Y:S01]  /*13da0*/  UIMAD.WIDE.U32 UR6, UR40, UR12, UR6 ;  /* 0x0000000c280672a5 */ /* 0x000fe2000f8e0006 */
[----:B------:R-:W-:Y:S01]  /*13db0*/  IMAD.MOV.U32 R11, RZ, RZ, R10 ;  /* 0x000000ffff0b7224 */ /* 0x000fe200078e000a */
[----:B------:R-:W-:Y:S01]  /*13dc0*/  UIMAD UR4, UR40, UR13, UR4 ;  /* 0x0000000d280472a4 */ /* 0x000fe2000f8e0204 */
[----:B-1----:R-:W-:Y:S01]  /*13dd0*/  @P1 IMAD.HI.U32 R4, R10, R7, RZ ;  /* 0x000000070a041227 */ /* 0x002fe200078e00ff */
[----:B------:R-:W-:Y:S01]  /*13de0*/  ULDC.64 UR10, c[0x0][0xaf0] ;  /* 0x0002bc00000a7ab9 */ /* 0x000fe20000000a00 */
[----:B------:R-:W-:Y:S01]  /*13df0*/  PRMT R9, RZ, 0x654, R9 ;  /* 0x00000654ff097816 */ /* 0x000fe20000000009 */
[----:B------:R-:W-:-:S02]  /*13e00*/  UIMAD UR9, UR9, UR10, URZ ;  /* 0x0000000a090972a4 */ /* 0x000fc4000f8e023f */
[----:B------:R-:W-:Y:S02]  /*13e10*/  UIADD3 UR7, UR7, UR4, URZ ;  /* 0x0000000407077290 */ /* 0x000fe4000fffe03f */
[----:B------:R-:W-:Y:S01]  /*13e20*/  UIMAD UR4, UR8, UR11, UR9 ;  /* 0x0000000b080472a4 */ /* 0x000fe2000f8e0209 */
[----:B------:R-:W-:Y:S01]  /*13e30*/  @P1 SHF.R.U32.HI R11, RZ, R17, R4 ;  /* 0x00000011ff0b1219 */ /* 0x000fe20000011604 */
[----:B------:R-:W-:-:S03]  /*13e40*/  UIMAD.WIDE.U32 UR8, UR8, UR10, UR6 ;  /* 0x0000000a080872a5 */ /* 0x000fc6000f8e0006 */
[--C-:B------:R-:W-:Y:S01]  /*13e50*/  SHF.R.S32.HI R4, RZ, 0x1f, R11.reuse ;  /* 0x0000001fff047819 */ /* 0x100fe2000001140b */
[----:B------:R-:W-:Y:S01]  /*13e60*/  UIADD3 UR4, UR9, UR4, URZ ;  /* 0x0000000409047290 */ /* 0x000fe2000fffe03f */
[----:B------:R-:W-:Y:S01]  /*13e70*/  IMAD.MOV R8, RZ, RZ, -R11 ;  /* 0x000000ffff087224 */ /* 0x000fe200078e0a0b */
[----:B------:R-:W-:Y:S01]  /*13e80*/  ULDC.64 UR6, c[0x0][0xae0] ;  /* 0x0002b80000067ab9 */ /* 0x000fe20000000a00 */
[----:B------:R-:W-:Y:S02]  /*13e90*/  IMAD.U32 R7, RZ, RZ, UR9 ;  /* 0x00000009ff077e24 */ /* 0x000fe4000f8e00ff */
[----:B------:R-:W-:Y:S02]  /*13ea0*/  IMAD R4, R4, UR6, RZ ;  /* 0x0000000604047c24 */ /* 0x000fe4000f8e02ff */
[----:B------:R-:W-:Y:S01]  /*13eb0*/  IMAD R17, R37, R8, R10 ;  /* 0x0000000825117224 */ /* 0x000fe200078e020a */
[----:B0-----:R0:W-:Y:S01]  /*13ec0*/  SYNCS.ARRIVE.TRANS64.RED.A1T0 RZ, [R9+URZ], RZ ;  /* 0x000000ff09ff79a7 */ /* 0x0011e2000810043f */
        /* <DEDUP_REMOVED lines=20> */
[----:B------:R-:W0:Y:S01]  /*14010*/  SHFL.IDX PT, R37, R11, 0x1, 0x181f ;  /* 0x00381f000b257f89 */ /* 0x000e2200000e0000 */
        /* <DEDUP_REMOVED lines=11> */
[----:B0-----:R-:W-:-:S03]  /*140d0*/  @!P2 LEA R6, P5, R0, R37, 0x1 ;  /* 0x000000250006a211 */ /* 0x001fc600078a08ff */
[----:B------:R-:W0:Y:S01]  /*140e0*/  SHFL.IDX PT, R17, R17, 0x3, 0x181f ;  /* 0x00781f0011117f89 */ /* 0x000e2200000e0000 */
[C---:B------:R-:W-:Y:S02]  /*140f0*/  @!P3 LEA R8, P6, R0.reuse, R41, 0x1 ;  /* 0x000000290008b211 */ /* 0x040fe400078c08ff */
[C-C-:B------:R-:W-:Y:S02]  /*14100*/  @!P1 LEA.HI.X R5, R0.reuse, R7, R3.reuse, 0x1, P4 ;  /* 0x0000000700059211 */ /* 0x140fe400020f0c03 */
[C-C-:B------:R-:W-:Y:S02]  /*14110*/  @!P2 LEA.HI.X R7, R0.reuse, R18, R3.reuse, 0x1, P5 ;  /* 0x000000120007a211 */ /* 0x140fe400028f0c03 */
[----:B------:R-:W-:Y:S01]  /*14120*/  @!P3 LEA.HI.X R9, R0, R20, R3, 0x1, P6 ;  /* 0x000000140009b211 */ /* 0x000fe200030f0c03 */
[----:B--2---:R2:W-:Y:S04]  /*14130*/  @!P1 ST.E.128 desc[UR50][R4.64], R12 ;  /* 0x0000000c04009985 */ /* 0x0045e8000c101d32 */
[----:B---3--:R2:W-:Y:S04]  /*14140*/  @!P2 ST.E.128 desc[UR50][R6.64], R24 ;  /* 0x000000180600a985 */ /* 0x0085e8000c101d32 */
[----:B----4-:R2:W-:Y:S01]  /*14150*/  @!P3 ST.E.128 desc[UR50][R8.64], R28 ;  /* 0x0000001c0800b985 */ /* 0x0105e2000c101d32 */
[----:B01----:R-:W-:Y:S05]  /*14160*/  @P0 BRA `(.L_x_11696) ;  /* 0x00000008006c0947 */ /* 0x003fea0003800000 */
[----:B--2---:R-:W-:-:S04]  /*14170*/  LEA R4, P0, R0, R11, 0x1 ;  /* 0x0000000b00047211 */ /* 0x004fc800078008ff */
[----:B------:R-:W-:-:S05]  /*14180*/  LEA.HI.X R5, R0, R17, R3, 0x1, P0 ;  /* 0x0000001100057211 */ /* 0x000fca00000f0c03 */
[----:B-----5:R0:W-:Y:S01]  /*14190*/  ST.E.128 desc[UR50][R4.64], R32 ;  /* 0x0000002004007985 */ /* 0x0201e2000c101d32 */
[----:B------:R-:W-:Y:S05]  /*141a0*/  BRA `(.L_x_11696) ;  /* 0x00000008005c7947 */ /* 0x000fea0003800000 */
.L_x_11694:
        /* <DEDUP_REMOVED lines=32> */
.L_x_11697:
[----:B------:R-:W-:Y:S01]  /*143b0*/  USHF.R.S32.HI UR6, URZ, 0x1f, UR41 ;  /* 0x0000001f3f067899 */ /* 0x000fe20008011429 */
[----:B------:R-:W-:Y:S01]  /*143c0*/  BSSY B1, `(.L_x_11698) ;  /* 0x000002d000017945 */ /* 0x000fe20003800000 */
[----:B------:R-:W-:Y:S02]  /*143d0*/  USHF.R.S32.HI UR9, URZ, 0x1f, UR4 ;  /* 0x0000001f3f097899 */ /* 0x000fe40008011404 */
[----:B------:R-:W-:Y:S02]  /*143e0*/  USEL UR11, UR41, URZ, !UP0 ;  /* 0x0000003f290b7287 */ /* 0x000fe4000c000000 */
[----:B------:R-:W-:Y:S01]  /*143f0*/  USEL UR12, UR6, URZ, !UP0 ;  /* 0x0000003f060c7287 */ /* 0x000fe2000c000000 */
[----:B------:R-:W-:Y:S11]  /*14400*/  @P1 BRA `(.L_x_11699) ;  /* 0x0000000000a01947 */ /* 0x000ff60003800000 */
[----:B------:R-:W0:Y:S01]  /*14410*/  LDC R10, c[0x0][0xbe8] ;  /* 0x0002fa00ff0a7b82 */ /* 0x000e220000000800 */
[----:B------:R-:W-:-:S05]  /*14420*/  IMAD.U32 R8, RZ, RZ, UR42 ;  /* 0x0000002aff087e24 */ /* 0x000fca000f8e00ff */
[----:B------:R-:W-:Y:S01]  /*14430*/  IADD3 R8, R8, -0x80, R23 ;  /* 0xffffff8008087810 */ /* 0x000fe20007ffe017 */
[----:B0----5:R-:W-:-:S05]  /*14440*/  IMAD R6, R11, R10, RZ ;  /* 0x0000000a0b067224 */ /* 0x021fca00078e02ff */
        /* <DEDUP_REMOVED lines=19> */
[----:B-1----:R-:W-:-:S04]  /*14580*/  @P1 SHF.R.U32.HI R6, RZ, R12, R7 ;  /* 0x0000000cff061219 */ /* 0x002fc80000011607 */
[--C-:B------:R-:W-:Y:S01]  /*14590*/  SHF.R.S32.HI R7, RZ, 0x1f, R6.reuse ;  /* 0x0000001fff077819 */ /* 0x100fe20000011406 */
[----:B------:R-:W-:Y:S01]  /*145a0*/  IMAD.MOV R9, RZ, RZ, -R6 ;  /* 0x000000ffff097224 */ /* 0x000fe200078e0a06 */
[----:B------:R-:W-:-:S03]  /*145b0*/  IADD3 R6, P1, R6, UR6, RZ ;  /* 0x0000000606067c10 */ /* 0x000fc6000ff3e0ff */
[----:B------:R-:W-:Y:S02]  /*145c0*/  IMAD R9, R10, R9, R8 ;  /* 0x000000090a097224 */ /* 0x000fe400078e0208 */
[----:B------:R-:W-:-:S03]  /*145d0*/  IMAD.U32 R10, RZ, RZ, UR8 ;  /* 0x00000008ff0a7e24 */ /* 0x000fc6000f8e00ff */
[----:B------:R-:W-:Y:S02]  /*145e0*/  SHF.R.S32.HI R8, RZ, 0x1f, R9 ;  /* 0x0000001fff087819 */ /* 0x000fe40000011409 */
[----:B------:R-:W-:Y:S01]  /*145f0*/  IADD3.X R7, R7, UR7, R10, P1, !PT ;  /* 0x0000000707077c10 */ /* 0x000fe20008ffe40a */
[----:B------:R-:W-:Y:S02]  /*14600*/  ULDC.64 UR6, c[0x0][0xb50] ;  /* 0x0002d40000067ab9 */ /* 0x000fe40000000a00 */
[----:B------:R-:W-:Y:S02]  /*14610*/  IMAD R8, R8, UR14, RZ ;  /* 0x0000000e08087c24 */ /* 0x000fe4000f8e02ff */
[----:B------:R-:W-:-:S04]  /*14620*/  IMAD.WIDE.U32 R6, R9, UR14, R6 ;  /* 0x0000000e09067c25 */ /* 0x000fc8000f8e0006 */
[----:B------:R-:W-:Y:S01]  /*14630*/  IMAD R13, R9, UR15, R8 ;  /* 0x0000000f090d7c24 */ /* 0x000fe2000f8e0208 */
[----:B------:R-:W-:-:S03]  /*14640*/  LEA R8, P1, R6, UR6, 0x2 ;  /* 0x0000000606087c11 */ /* 0x000fc6000f8210ff */
[----:B------:R-:W-:-:S05]  /*14650*/  IMAD.IADD R7, R7, 0x1, R13 ;  /* 0x0000000107077824 */ /* 0x000fca00078e020d */
[----:B------:R-:W-:Y:S01]  /*14660*/  LEA.HI.X R9, R6, UR7, R7, 0x2, P1 ;  /* 0x0000000706097c11 */ /* 0x000fe200088f1407 */
[----:B------:R-:W-:-:S05]  /*14670*/  IMAD.MOV.U32 R7, RZ, RZ, -0x800000 ;  /* 0xff800000ff077424 */ /* 0x000fca00078e00ff */
[----:B------:R0:W-:Y:S02]  /*14680*/  STG.E desc[UR50][R8.64], R7 ;  /* 0x0000000708007986 */ /* 0x0001e4000c101932 */
.L_x_11699:
[----:B------:R-:W-:Y:S05]  /*14690*/  BSYNC B1 ;  /* 0x0000000000017941 */ /* 0x000fea0003800000 */
.L_x_11698:
[----:B0-----:R-:W0:Y:S01]  /*146a0*/  @P0 LDC R7, c[0x0][0xbf0] ;  /* 0x0002fc00ff070b82 */ /* 0x001e220000000800 */
[----:B------:R-:W-:Y:S01]  /*146b0*/  ULDC.64 UR14, c[0x0][0xaa0] ;  /* 0x0002a800000e7ab9 */ /* 0x000fe20000000a00 */
[----:B------:R-:W-:Y:S01]  /*146c0*/  IMAD R4, R4, 0x30, R5 ;  /* 0x0000003004047824 */ /* 0x000fe200078e0205 */
[----:B------:R-:W-:Y:S01]  /*146d0*/  UIMAD UR8, UR9, UR14, URZ ;  /* 0x0000000e090872a4 */ /* 0x000fe2000f8e023f */
[----:B-----5:R-:W-:Y:S01]  /*146e0*/  IMAD R25, R11, R14, RZ ;  /* 0x0000000e0b197224 */ /* 0x020fe200078e02ff */
        /* <DEDUP_REMOVED lines=31> */
[----:B------:R-:W-:Y:S02]  /*148e0*/  IMAD.IADD R7, R7, 0x1, R15 ;  /* 0x0000000107077824 */ /* 0x000fe400078e020f */
[C---:B------:R-:W-:Y:S02]  /*148f0*/  IMAD R9, R13.reuse, UR7, R4 ;  /* 0x000000070d097c24 */ /* 0x040fe4000f8e0204 */
[----:B------:R-:W-:Y:S01]  /*14900*/  IMAD.WIDE.U32 R6, R13, UR6, R6 ;  /* 0x000000060d067c25 */ /* 0x000fe2000f8e0006 */
[----:B------:R-:W-:-:S03]  /*14910*/  ULDC.64 UR6, c[0x0][0xa80] ;  /* 0x0002a00000067ab9 */ /* 0x000fc60000000a00 */
[----:B------:R-:W-:Y:S02]  /*14920*/  VIADD R8, R5, UR42 ;  /* 0x0000002a05087c36 */ /* 0x000fe40008000000 */
[----:B------:R-:W-:Y:S01]  /*14930*/  IMAD.IADD R5, R7, 0x1, R9 ;  /* 0x0000000107057824 */ /* 0x000fe200078e0209 */
[----:B------:R-:W-:Y:S01]  /*14940*/  LEA R7, P0, R6, UR6, 0x1 ;  /* 0x0000000606077c11 */ /* 0x000fe2000f8008ff */
[----:B------:R-:W-:-:S03]  /*14950*/  VIADD R4, R8, 0x30 ;  /* 0x0000003008047836 */ /* 0x000fc60000000000 */
[----:B------:R-:W-:Y:S01]  /*14960*/  LEA.HI.X R10, R6, UR7, R5, 0x1, P0 ;  /* 0x00000007060a7c11 */ /* 0x000fe200080f0c05 */
[----:B------:R-:W0:Y:S01]  /*14970*/  SHFL.IDX PT, R11, R7, RZ, 0x181f ;  /* 0x00181fff070b7589 */ /* 0x000e2200000e0000 */
[----:B------:R-:W-:Y:S01]  /*14980*/  ISETP.GE.AND P0, PT, R0, UR4, PT ;  /* 0x0000000400007c0c */ /* 0x000fe2000bf06270 */
[C---:B------:R-:W-:Y:S02]  /*14990*/  VIADD R5, R8.reuse, 0x60 ;  /* 0x0000006008057836 */ /* 0x040fe40000000000 */
[----:B------:R-:W1:Y:S01]  /*149a0*/  SHFL.IDX PT, R13, R7, 0x1, 0x181f ;  /* 0x00381f00070d7f89 */ /* 0x000e6200000e0000 */
[CC--:B------:R-:W-:Y:S01]  /*149b0*/  ISETP.GE.OR P3, PT, R8.reuse, R25.reuse, P0 ;  /* 0x000000190800720c */ /* 0x0c0fe20000766670 */
[----:B------:R-:W-:Y:S01]  /*149c0*/  VIADD R6, R8, 0x90 ;  /* 0x0000009008067836 */ /* 0x000fe20000000000 */
[-C--:B------:R-:W-:Y:S01]  /*149d0*/  ISETP.GE.OR P2, PT, R4, R25.reuse, P0 ;  /* 0x000000190400720c */ /* 0x080fe20000746670 */
[----:B------:R-:W2:Y:S01]  /*149e0*/  SHFL.IDX PT, R15, R7, 0x2, 0x181f ;  /* 0x00581f00070f7f89 */ /* 0x000ea200000e0000 */
[----:B------:R-:W-:-:S02]  /*149f0*/  ISETP.GE.OR P1, PT, R5, R25, P0 ;  /* 0x000000190500720c */ /* 0x000fc40000726670 */
[----:B------:R-:W-:Y:S01]  /*14a00*/  ISETP.GE.OR P0, PT, R6, R25, P0 ;  /* 0x000000190600720c */ /* 0x000fe20000706670 */
[----:B------:R-:W3:Y:S04]  /*14a10*/  SHFL.IDX PT, R9, R10, RZ, 0x181f ;  /* 0x00181fff0a097589 */ /* 0x000ee800000e0000 */
[----:B------:R-:W4:Y:S04]  /*14a20*/  SHFL.IDX PT, R21, R7, 0x3, 0x181f ;  /* 0x00781f0007157f89 */ /* 0x000f2800000e0000 */
        /* <DEDUP_REMOVED lines=15> */
.L_x_11696:
[----:B------:R-:W-:Y:S05]  /*14b20*/  BSYNC B0 ;  /* 0x0000000000007941 */ /* 0x000fea0003800000 */
.L_x_11693:
[----:B------:R-:W-:Y:S02]  /*14b30*/  ULDC UR4, c[0x0][0xc3c] ;  /* 0x00030f0000047ab9 */ /* 0x000fe40000000800 */
[----:B------:R-:W-:-:S06]  /*14b40*/  UISETP.GE.AND UP0, UPT, UR47, UR4, UPT ;  /* 0x000000042f00728c */ /* 0x000fcc000bf06270 */
[----:B------:R-:W-:-:S13]  /*14b50*/  PLOP3.LUT P0, PT, PT, PT, UP0, 0x80, 0x0 ;  /* 0x000000000000781c */ /* 0x000fda0003f0f008 */
[----:B------:R-:W-:Y:S05]  /*14b60*/  @!P0 BRA `(.L_x_11700) ;  /* 0xfffffec000788947 */ /* 0x000fea000383ffff */
[----:B------:R-:W-:Y:S05]  /*14b70*/  EXIT ;  /* 0x000000000000794d */ /* 0x000fea0003800000 */
.L_x_11607:
        /* <DEDUP_REMOVED lines=18> */
.L_x_11701:
[----:B------:R-:W-:Y:S01]  /*14ca0*/  LOP3.LUT R5, R23, 0x1f, RZ, 0xc0, !PT ;  /* 0x0000001f17057812 */ /* 0x000fe200078ec0ff */
[----:B------:R-:W-:Y:S01]  /*14cb0*/  ULDC UR4, c[0x0][0xc3c] ;  /* 0x00030f0000047ab9 */ /* 0x000fe20000000800 */
[----:B------:R-:W0:Y:S02]  /*14cc0*/  LDC R9, c[0x0][0xc38] ;  /* 0x00030e00ff097b82 */ /* 0x000e240000000800 */
[----:B------:R-:W-:-:S04]  /*14cd0*/  ISETP.NE.AND P0, PT, R5, 0x1f, PT ;  /* 0x0000001f0500780c */ /* 0x000fc80003f05270 */
[----:B------:R-:W-:-:S13]  /*14ce0*/  ISETP.GE.OR P1, PT, R5, UR4, !P0 ;  /* 0x0000000405007c0c */ /* 0x000fda000c726670 */
[----:B------:R-:W1:Y:S02]  /*14cf0*/  @!P1 LDC.64 R2, c[0x0][0xc80] ;  /* 0x00032000ff029b82 */ /* 0x000e640000000a00 */
[----:B-1----:R-:W-:-:S05]  /*14d00*/  @!P1 IMAD.WIDE.U32 R2, R5, 0x4, R2 ;  /* 0x0000000405029825 */ /* 0x002fca00078e0002 */
        /* <DEDUP_REMOVED lines=23> */
[----:B------:R-:W1:Y:S03]  /*14e80*/  S2R R7, SR_CTAID.X ;  /* 0x0000000000077919 */ /* 0x000e660000002500 */
        /* <DEDUP_REMOVED lines=9> */
.L_x_11707:
        /* <DEDUP_REMOVED lines=14> */
.L_x_11706:
[----:B------:R-:W-:Y:S05]  /*15000*/  BSYNC B0 ;  /* 0x0000000000007941 */ /* 0x000fea0003800000 */
.L_x_11705:
        /* <DEDUP_REMOVED lines=21> */
.L_x_11703:
        /* <DEDUP_REMOVED lines=25> */
.L_x_11708:
[----:B-1----:R-:W-:Y:S01]  /*152f0*/  IMAD R24, R24, R9, R13 ;  /* 0x0000000918187224 */ /* 0x002fe200078e020d */
[----:B------:R-:W-:Y:S01]  /*15300*/  IABS R12, R4 ;  /* 0x00000004000c7213 */ /* 0x000fe20000000000 */
[----:B0-----:R-:W-:Y:S02]  /*15310*/  IMAD.MOV.U32 R11, RZ, RZ, R14 ;  /* 0x000000ffff0b7224 */ /* 0x001fe400078e000e */
[----:B------:R-:W-:Y:S02]  /*15320*/  IMAD.IADD R7, R7, 0x1, -R24 ;  /* 0x0000000107077824 */ /* 0x000fe400078e0a18 */
[----:B------:R-:W-:Y:S02]  /*15330*/  IMAD R11, R11, R10, RZ ;  /* 0x0000000a0b0b7224 */ /* 0x000fe400078e02ff */
[----:B------:R-:W-:Y:S01]  /*15340*/  IMAD.MOV.U32 R2, RZ, RZ, RZ ;  /* 0x000000ffff027224 */ /* 0x000fe200078e00ff */
[----:B------:R-:W-:Y:S01]  /*15350*/  IABS R8, R7 ;  /* 0x0000000700087213 */ /* 0x000fe20000000000 */
[----:B------:R-:W-:-:S02]  /*15360*/  IMAD.MOV R12, RZ, RZ, -R12 ;  /* 0x000000ffff0c7224 */ /* 0x000fc400078e0a0c */
        /* <DEDUP_REMOVED lines=28> */
[----:B------:R-:W-:Y:S01]  /*15530*/  IMAD.MOV.U32 R2, RZ, RZ, R11 ;  /* 0x000000ffff027224 */ /* 0x000fe200078e000b */
[----:B------:R-:W-:-:S03]  /*15540*/  IABS R11, R13 ;  /* 0x0000000d000b7213 */ /* 0x000fc60000000000 */
[----:B------:R-:W-:Y:S02]  /*15550*/  IMAD R7, R2, R9, RZ ;  /* 0x0000000902077224 */ /* 0x000fe400078e02ff */
[----:B------:R-:W-:-:S04]  /*15560*/  IMAD.MOV.U32 R2, RZ, RZ, RZ ;  /* 0x000000ffff027224 */ /* 0x000fc800078e00ff */
[----:B------:R-:W-:Y:S01]  /*15570*/  IMAD.HI.U32 R2, R3, R7, R2 ;  /* 0x0000000703027227 */ /* 0x000fe200078e0002 */
[----:B------:R-:W-:-:S04]  /*15580*/  LOP3.LUT R3, R13, R6, RZ, 0x3c, !PT ;  /* 0x000000060d037212 */ /* 0x000fc800078e3cff */
[----:B------:R-:W-:Y:S01]  /*15590*/  ISETP.GE.AND P2, PT, R3, RZ, PT ;  /* 0x000000ff0300720c */ /* 0x000fe20003f46270 */
[----:B------:R-:W-:-:S04]  /*155a0*/  IMAD.HI.U32 R2, R2, R11, RZ ;  /* 0x0000000b02027227 */ /* 0x000fc800078e00ff */
[----:B------:R-:W-:Y:S02]  /*155b0*/  IMAD R4, R2, R4, R11 ;  /* 0x0000000402047224 */ /* 0x000fe400078e020b */
[----:B------:R-:W-:-:S03]  /*155c0*/  IMAD.IADD R3, R13, 0x1, R8 ;  /* 0x000000010d037824 */ /* 0x000fc600078e0208 */
[----:B------:R-:W-:-:S13]  /*155d0*/  ISETP.GT.U32.AND P1, PT, R9, R4, PT ;  /* 0x000000040900720c */ /* 0x000fda0003f24070 */
[----:B------:R-:W-:Y:S02]  /*155e0*/  @!P1 IMAD.IADD R4, R4, 0x1, -R9 ;  /* 0x0000000104049824 */ /* 0x000fe400078e0a09 */
[----:B------:R-:W-:Y:S01]  /*155f0*/  @!P1 VIADD R2, R2, 0x1 ;  /* 0x0000000102029836 */ /* 0x000fe20000000000 */
[----:B------:R-:W-:Y:S02]  /*15600*/  ISETP.NE.AND P1, PT, R6, RZ, PT ;  /* 0x000000ff0600720c */ /* 0x000fe40003f25270 */
[----:B------:R-:W-:Y:S01]  /*15610*/  ISETP.GE.U32.AND P0, PT, R4, R9, PT ;  /* 0x000000090400720c */ /* 0x000fe20003f06070 */
[----:B------:R-:W-:-:S12]  /*15620*/  IMAD.MOV R4, RZ, RZ, -R6 ;  /* 0x000000ffff047224 */ /* 0x000fd800078e0a06 */
[----:B------:R-:W-:-:S04]  /*15630*/  @P0 VIADD R2, R2, 0x1 ;  /* 0x0000000102020836 */ /* 0x000fc80000000000 */
[----:B------:R-:W-:Y:S01]  /*15640*/  @!P2 IMAD.MOV R2, RZ, RZ, -R2 ;  /* 0x000000ffff02a224 */ /* 0x000fe200078e0a02 */
[----:B------:R-:W-:-:S04]  /*15650*/  @!P1 LOP3.LUT R2, RZ, R6, RZ, 0x33, !PT ;  /* 0x00000006ff029212 */ /* 0x000fc800078e33ff */
[----:B------:R-:W-:Y:S01]  /*15660*/  LOP3.LUT R25, RZ, R2, RZ, 0x33, !PT ;  /* 0x00000002ff197212 */ /* 0x000fe200078e33ff */
[----:B------:R-:W-:-:S04]  /*15670*/  IMAD R3, R2, R4, R3 ;  /* 0x0000000402037224 */ /* 0x000fc800078e0203 */
[----:B------:R-:W-:Y:S01]  /*15680*/  IMAD.IADD R25, R0, 0x1, R25 ;  /* 0x0000000100197824 */ /* 0x000fe200078e0219 */
[----:B------:R-:W-:Y:S01]  /*15690*/  R2UR UR36, R3 ;  /* 0x00000000032472ca */ /* 0x000fe200000e0000 */
[----:B------:R-:W-:-:S14]  /*156a0*/  BRA `(.L_x_11709) ;  /* 0x00000000000c7947 */ /* 0x000fdc0003800000 */
.L_x_11704:
[----:B------:R-:W-:Y:S01]  /*156b0*/  IMAD.MOV.U32 R24, RZ, RZ, R7 ;  /* 0x000000ffff187224 */ /* 0x000fe200078e0007 */
[----:B------:R-:W-:Y:S01]  /*156c0*/  UMOV UR36, URZ ;  /* 0x0000003f00247c82 */ /* 0x000fe20008000000 */
[----:B------:R-:W-:-:S07]  /*156d0*/  IMAD.MOV.U32 R25, RZ, RZ, RZ ;  /* 0x000000ffff197224 */ /* 0x000fce00078e00ff */
.L_x_11709:
[----:B------:R-:W-:Y:S01]  /*156e0*/  ISETP.NE.AND P0, PT, R5, RZ, PT ;  /* 0x000000ff0500720c */ /* 0x000fe20003f05270 */
[----:B------:R-:W-:Y:S02]  /*156f0*/  IMAD.U32 R26, RZ, RZ, UR36 ;  /* 0x00000024ff1a7e24 */ /* 0x000fe4000f8e00ff */
[----:B------:R-:W-:-:S10]  /*15700*/  IMAD.U32 R27, RZ, RZ, UR44 ;  /* 0x0000002cff1b7e24 */ /* 0x000fd4000f8e00ff */
[----:B------:R-:W0:Y:S01]  /*15710*/  @!P0 S2R R3, SR_CgaCtaId ;  /* 0x0000000000038919 */ /* 0x000e220000008800 */
[----:B------:R-:W-:-:S04]  /*15720*/  @!P0 MOV R0, 0x400 ;  /* 0x0000040000008802 */ /* 0x000fc80000000f00 */
[----:B0-----:R-:W-:-:S05]  /*15730*/  @!P0 LEA R0, R3, R0, 0x18 ;  /* 0x0000000003008211 */ /* 0x001fca00078ec0ff */
[----:B------:R0:W-:Y:S01]  /*15740*/  @!P0 STS.128 [R0+0x132d0], R24 ;  /* 0x0132d01800008388 */ /* 0x0001e20000000c00 */
[----:B------:R-:W-:Y:S06]  /*15750*/  BAR.ARV 0x5, 0x200 ;  /* 0x0148000000007b1d */ /* 0x000fec0000002000 */
.L_x_11702:
[----:B------:R-:W-:Y:S01]  /*15760*/  ULDC UR4, c[0x0][0xc3c] ;  /* 0x00030f0000047ab9 */ /* 0x000fe20000000800 */
[----:B------:R1:W-:Y:S01]  /*15770*/  STL [R1+0x8], RZ ;  /* 0x000008ff01007387 */ /* 0x0003e20000100800 */
[----:B------:R-:W-:Y:S01]  /*15780*/  UISETP.GE.AND UP0, UPT, UR44, UR4, UPT ;  /* 0x000000042c00728c */ /* 0x000fe2000bf06270 */
[----:B------:R-:W-:Y:S02]  /*15790*/  IMAD.MOV.U32 R22, RZ, RZ, 0x1 ;  /* 0x00000001ff167424 */ /* 0x000fe400078e00ff */
[----:B------:R-:W-:-:S03]  /*157a0*/  IMAD.MOV.U32 R19, RZ, RZ, RZ ;  /* 0x000000ffff137224 */ /* 0x000fc600078e00ff */
[----:B------:R-:W-:-:S13]  /*157b0*/  PLOP3.LUT P0, PT, PT, PT, UP0, 0x80, 0x0 ;  /* 0x000000000000781c */ /* 0x000fda0003f0f008 */
[----:B-1----:R-:W-:Y:S05]  /*157c0*/  @P0 BRA `(.L_x_11710) ;  /* 0x0000004000940947 */ /* 0x002fea0003800000 */
[----:B------:R-:W1:Y:S01]  /*157d0*/  S2UR UR5, SR_CgaCtaId ;  /* 0x00000000000579c3 */ /* 0x000e620000008800 */
[C---:B------:R-:W-:Y:S01]  /*157e0*/  LOP3.LUT R10, R23.reuse, 0x7f, RZ, 0xc0, !PT ;  /* 0x0000007f170a7812 */ /* 0x040fe200078ec0ff */
[C---:B------:R-:W-:Y:S01]  /*157f0*/  IMAD.SHL.U32 R29, R23.reuse, 0x40, RZ ;  /* 0x00000040171d7824 */ /* 0x040fe200078e00ff */
[----:B------:R-:W-:Y:S01]  /*15800*/  SHF.R.U32.HI R3, RZ, 0x1, R23 ;  /* 0x00000001ff037819 */ /* 0x000fe20000011617 */
[----:B------:R-:W-:Y:S01]  /*15810*/  IMAD.SHL.U32 R2, R23, 0x10, RZ ;  /* 0x0000001017027824 */ /* 0x000fe200078e00ff */
[----:B------:R-:W-:Y:S01]  /*15820*/  UMOV UR4, 0x400 ;  /* 0x0000040000047882 */ /* 0x000fe20000000000 */
[----:B------:R-:W-:Y:S01]  /*15830*/  IMAD.SHL.U32 R5, R10, 0x10, RZ ;  /* 0x000000100a057824 */ /* 0x000fe200078e00ff */
[----:B------:R-:W-:Y:S01]  /*15840*/  LOP3.LUT R4, R29, 0x180, RZ, 0xc0, !PT ;  /* 0x000001801d047812 */ /* 0x000fe200078ec0ff */
[C---:B------:R-:W-:Y:S01]  /*15850*/  IMAD.SHL.U32 R7, R23.reuse, 0x2, RZ ;  /* 0x0000000217077824 */ /* 0x040fe200078e00ff */
[----:B------:R-:W-:Y:S01]  /*15860*/  LOP3.LUT R6, R2, 0x1b0, RZ, 0xc0, !PT ;  /* 0x000001b002067812 */ /* 0x000fe200078ec0ff */
[----:B0-----:R-:W-:Y:S01]  /*15870*/  IMAD.SHL.U32 R0, R23, 0x20, RZ ;  /* 0x0000002017007824 */ /* 0x001fe200078e00ff */
[----:B------:R-:W-:Y:S01]  /*15880*/  LOP3.LUT R5, R5, 0x600, RZ, 0xc0, !PT ;  /* 0x0000060005057812 */ /* 0x000fe200078ec0ff */
[----:B------:R0:W-:Y:S01]  /*15890*/  STL [R1+0x8], RZ ;  /* 0x000008ff01007387 */ /* 0x0001e20000100800 */
[----:B------:R-:W-:Y:S01]  /*158a0*/  LOP3.LUT R3, R4, 0x30, R3, 0xf8, !PT ;  /* 0x0000003004037812 */ /* 0x000fe200078ef803 */
[C---:B------:R-:W-:Y:S01]  /*158b0*/  IMAD.SHL.U32 R4, R23.reuse, 0x8, RZ ;  /* 0x0000000817047824 */ /* 0x040fe200078e00ff */
[----:B------:R-:W-:Y:S01]  /*158c0*/  LOP3.LUT R8, R6, 0x30, R7, 0x78, !PT ;  /* 0x0000003006087812 */ /* 0x000fe200078e7807 */
[----:B------:R-:W-:Y:S01]  /*158d0*/  IMAD.SHL.U32 R9, R23, 0x4, RZ ;  /* 0x0000000417097824 */ /* 0x000fe200078e00ff */
[----:B------:R-:W-:Y:S01]  /*158e0*/  LOP3.LUT R7, R5, 0x40, R2, 0xf8, !PT ;  /* 0x0000004005077812 */ /* 0x000fe200078ef802 */
[----:B------:R-:W-:Y:S01]  /*158f0*/  IMAD.MOV.U32 R22, RZ, RZ, 0x1 ;  /* 0x00000001ff167424 */ /* 0x000fe200078e00ff */
[----:B------:R-:W-:Y:S01]  /*15900*/  LOP3.LUT R4, R3, 0x30, R4, 0x78, !PT ;  /* 0x0000003003047812 */ /* 0x000fe200078e7804 */
[----:B------:R-:W-:Y:S01]  /*15910*/  IMAD.MOV.U32 R19, RZ, RZ, RZ ;  /* 0x000000ffff137224 */ /* 0x000fe200078e00ff */
[----:B------:R-:W-:Y:S01]  /*15920*/  LOP3.LUT R5, R5, 0x60, R0, 0xf8, !PT ;  /* 0x0000006005057812 */ /* 0x000fe200078ef800 */
[----:B------:R-:W-:Y:S01]  /*15930*/  ULOP3.LUT UR39, UR38, 0x1, URZ, 0xfc, !UPT ;  /* 0x0000000126277892 */ /* 0x000fe2000f8efc3f */
[----:B------:R-:W-:Y:S01]  /*15940*/  LOP3.LUT R7, R7, R8, RZ, 0xfc, !PT ;  /* 0x0000000807077212 */ /* 0x000fe200078efcff */
[----:B-1----:R-:W-:Y:S01]  /*15950*/  ULEA UR4, UR5, UR4, 0x18 ;  /* 0x0000000405047291 */ /* 0x002fe2000f8ec03f */
[----:B------:R-:W-:Y:S01]  /*15960*/  SHF.R.U32.HI R3, RZ, 0x2, R10 ;  /* 0x00000002ff037819 */ /* 0x000fe2000001160a */
[----:B------:R-:W-:Y:S01]  /*15970*/  ULOP3.LUT UR43, UR38, 0x2, URZ, 0xfc, !UPT ;  /* 0x00000002262b7892 */ /* 0x000fe2000f8efc3f */
[----:B------:R-:W-:Y:S01]  /*15980*/  LOP3.LUT R6, R0, 0x80, RZ, 0xc0, !PT ;  /* 0x0000008000067812 */ /* 0x000fe200078ec0ff */
[----:B------:R-:W-:Y:S01]  /*15990*/  ULDC UR41, c[0x0][0xc] ;  /* 0x0000030000297ab9 */ /* 0x000fe20000000800 */
[--C-:B------:R-:W-:Y:S01]  /*159a0*/  LOP3.LUT R5, R5, 0x100, R0.reuse, 0xf8, !PT ;  /* 0x0000010005057812 */ /* 0x100fe200078ef800 */
[----:B------:R-:W-:Y:S01]  /*159b0*/  IMAD.U32 R18, RZ, RZ, UR4 ;  /* 0x00000004ff127e24 */ /* 0x000fe2000f8e00ff */
[----:B------:R-:W-:Y:S01]  /*159c0*/  LOP3.LUT R2, R3, 0x60, R0, 0xf8, !PT ;  /* 0x0000006003027812 */ /* 0x000fe200078ef800 */
[----:B------:R-:W-:Y:S01]  /*159d0*/  ULDC.64 UR48, c[0x0][0x198] ;  /* 0x0000660000307ab9 */ /* 0x000fe20000000a00 */
[----:B------:R-:W-:Y:S01]  /*159e0*/  LOP3.LUT R6, R6, 0x10, R23, 0xf8, !PT ;  /* 0x0000001006067812 */ /* 0x000fe200078ef817 */
[----:B------:R-:W-:Y:S01]  /*159f0*/  IMAD.IADD R0, R18, 0x1, R7 ;  /* 0x0000000112007824 */ /* 0x000fe200078e0207 */
[----:B------:R-:W-:-:S02]  /*15a00*/  LOP3.LUT R29, R4, 0x640, R29, 0xf8, !PT ;  /* 0x00000640041d7812 */ /* 0x000fc400078ef81d */
[----:B------:R-:W-:Y:S02]  /*15a10*/  LOP3.LUT R6, R6, 0x10, R9, 0x78, !PT ;  /* 0x0000001006067812 */ /* 0x000fe400078e7809 */
[----:B------:R0:W-:Y:S02]  /*15a20*/  STL [R1+0x4], R0 ;  /* 0x0000040001007387 */ /* 0x0001e40000100800 */
[----:B------:R-:W-:-:S07]  /*15a30*/  LOP3.LUT R28, R5, R6, RZ, 0xfc, !PT ;  /* 0x00000006051c7212 */ /* 0x000fce00078efcff */
.L_x_11783:
[----:B------:R-:W-:Y:S01]  /*15a40*/  ULDC.64 UR6, c[0x0][0xa18] ;  /* 0x0002860000067ab9 */ /* 0x000fe20000000a00 */
[----:B------:R-:W-:Y:S01]  /*15a50*/  ULDC.64 UR4, c[0x0][0xa08] ;  /* 0x0002820000047ab9 */ /* 0x000fe20000000a00 */
[----:B------:R-:W-:Y:S01]  /*15a60*/  UISETP.NE.U32.AND UP0, UPT, UR6, URZ, UPT ;  /* 0x0000003f0600728c */ /* 0x000fe2000bf05070 */
[----:B------:R-:W-:Y:S01]  /*15a70*/  ISETP.NE.U32.AND P0, PT, RZ, UR4, PT ;  /* 0x00000004ff007c0c */ /* 0x000fe2000bf05070 */
[----:B------:R-:W-:Y:S01]  /*15a80*/  ULDC.64 UR10, c[0x0][0xa08] ;  /* 0x00028200000a7ab9 */ /* 0x000fe20000000a00 */
[----:B------:R-:W-:Y:S01]  /*15a90*/  ULDC.64 UR8, c[0x0][0xa00] ;  /* 0x0002800000087ab9 */ /* 0x000fe20000000a00 */
[----:B------:R-:W-:Y:S01]  /*15aa0*/  UISETP.NE.AND.EX UP1, UPT, UR7, URZ, UPT, UP0 ;  /* 0x0000003f0700728c */ /* 0x000fe2000bf25300 */
[----:B------:R-:W-:Y:S01]  /*15ab0*/  ISETP.NE.AND.EX P0, PT, RZ, UR5, PT, P0 ;  /* 0x00000005ff007c0c */ /* 0x000fe2000bf05300 */
[----:B------:R-:W-:Y:S01]  /*15ac0*/  UIMAD.WIDE UR10, UR44, 0x4, UR10 ;  /* 0x000000042c0a78a5 */ /* 0x000fe2000f8e020a */
[----:B------:R-:W-:Y:S01]  /*15ad0*/  IMAD.MOV.U32 R27, RZ, RZ, RZ ;  /* 0x000000ffff1b7224 */ /* 0x000fe200078e00ff */
[----:B------:R-:W-:Y:S01]  /*15ae0*/  ULDC.64 UR6, c[0x0][0xa00] ;  /* 0x0002800000067ab9 */ /* 0x000fe20000000a00 */
[----:B------:R-:W-:Y:S01]  /*15af0*/  UIMAD.WIDE UR8, UR44, 0x4, UR8 ;  /* 0x000000042c0878a5 */ /* 0x000fe2000f8e0208 */
[----:B------:R-:W-:Y:S01]  /*15b00*/  ISETP.NE.U32.AND P1, PT, RZ, UR6, PT ;  /* 0x00000006ff007c0c */ /* 0x000fe2000bf25070 */
[----:B------:R-:W-:Y:S01]  /*15b10*/  ULDC.64 UR4, c[0x0][0xa28] ;  /* 0x00028a0000047ab9 */ /* 0x000fe20000000a00 */
[----:B------:R-:W-:Y:S01]  /*15b20*/  IMAD.U32 R2, RZ, RZ, UR10 ;  /* 0x0000000aff027e24 */ /* 0x000fe2000f8e00ff */
[----:B------:R-:W-:Y:S01]  /*15b30*/  PLOP3.LUT P3, PT, PT, PT, UP1, 0x80, 0x0 ;  /* 0x000000000000781c */ /* 0x000fe20003f6f018 */
[----:B------:R-:W-:Y:S01]  /*15b40*/  IMAD.U32 R3, RZ, RZ, UR11 ;  /* 0x0000000bff037e24 */ /* 0x000fe2000f8e00ff */
[----:B------:R-:W-:Y:S01]  /*15b50*/  ISETP.NE.AND.EX P1, PT, RZ, UR7, PT, P1 ;  /* 0x00000007ff007c0c */ /* 0x000fe2000bf25310 */
[----:B------:R-:W-:Y:S01]  /*15b60*/  @UP1 ULDC.64 UR6, c[0x0][0xa18] ;  /* 0x0002860000061ab9 */ /* 0x000fe20000000a00 */
[----:B------:R-:W-:-:S02]  /*15b70*/  UISETP.NE.U32.AND UP0, UPT, UR4, URZ, UPT ;  /* 0x0000003f0400728c */ /* 0x000fc4000bf05070 */
[----:B------:R1:W5:Y:S01]  /*15b80*/  @P0 LDG.E R27, desc[UR50][R2.64] ;  /* 0x00000032021b0981 */ /* 0x000362000c1e1900 */
[----:B------:R-:W-:Y:S02]  /*15b90*/  @UP1 UIMAD.WIDE UR6, UR44, 0x4, UR6 ;  /* 0x000000042c0618a5 */ /* 0x000fe4000f8e0206 */
[----:B------:R-:W-:Y:S01]  /*15ba0*/  UISETP.NE.AND.EX UP0, UPT, UR5, URZ, UPT, UP0 ;  /* 0x0000003f0500728c */ /* 0x000fe2000bf05300 */
[----:B-1----:R-:W-:Y:S02]  /*15bb0*/  IMAD.U32 R2, RZ, RZ, UR8 ;  /* 0x00000008ff027e24 */ /* 0x002fe4000f8e00ff */
[----:B------:R-:W-:-:S08]  /*15bc0*/  IMAD.U32 R3, RZ, RZ, UR9 ;  /* 0x00000009ff037e24 */ /* 0x000fd0000f8e00ff */
[----:B------:R-:W-:Y:S01]  /*15bd0*/  @UP0 ULDC.64 UR4, c[0x0][0xa28] ;  /* 0x00028a0000040ab9 */ /* 0x000fe20000000a00 */
[----:B0-----:R1:W2:Y:S01]  /*15be0*/  @P1 LDG.E R4, desc[UR50][R2.64] ;  /* 0x0000003202041981 */ /* 0x0012a2000c1e1900 */
[----:B------:R-:W-:Y:S01]  /*15bf0*/  @UP0 UIMAD.WIDE UR4, UR44, 0x4, UR4 ;  /* 0x000000042c0408a5 */ /* 0x000fe2000f8e0204 */
[----:B------:R-:W-:Y:S01]  /*15c00*/  PLOP3.LUT P2, PT, PT, PT, UP0, 0x80, 0x0 ;  /* 0x000000000000781c */ /* 0x000fe20003f4f008 */
[----:B-1----:R-:W-:Y:S02]  /*15c10*/  IMAD.U32 R2, RZ, RZ, UR6 ;  /* 0x00000006ff027e24 */ /* 0x002fe4000f8e00ff */
[----:B------:R-:W-:Y:S01]  /*15c20*/  IMAD.U32 R3, RZ, RZ, UR7 ;  /* 0x00000007ff037e24 */ /* 0x000fe2000f8e00ff */
[----:B------:R-:W-:-:S04]  /*15c30*/  ULDC.64 UR6, c[0x0][0xa20] ;  /* 0x0002880000067ab9 */ /* 0x000fc80000000a00 */
[----:B------:R1:W3:Y:S01]  /*15c40*/  @P3 LDG.E R5, desc[UR50][R2.64] ;  /* 0x0000003202053981 */ /* 0x0002e2000c1e1900 */
[----:B0-----:R-:W-:Y:S02]  /*15c50*/  IMAD.MOV.U32 R0, RZ, RZ, RZ ;  /* 0x000000ffff007224 */ /* 0x001fe400078e00ff */
[----:B-1----:R-:W-:Y:S02]  /*15c60*/  IMAD.U32 R2, RZ, RZ, UR4 ;  /* 0x00000004ff027e24 */ /* 0x002fe4000f8e00ff */
[----:B------:R-:W-:Y:S01]  /*15c70*/  IMAD.U32 R3, RZ, RZ, UR5 ;  /* 0x00000005ff037e24 */ /* 0x000fe2000f8e00ff */
[----:B------:R-:W-:Y:S02]  /*15c80*/  ULDC.64 UR4, c[0x0][0x418] ;  /* 0x0001060000047ab9 */ /* 0x000fe40000000a00 */
[----:B------:R-:W-:Y:S02]  /*15c90*/  UISETP.NE.U32.AND UP0, UPT, UR4, URZ, UPT ;  /* 0x0000003f0400728c */ /* 0x000fe4000bf05070 */
[----:B------:R0:W5:Y:S01]  /*15ca0*/  @P2 LDG.E R0, desc[UR50][R2.64] ;  /* 0x0000003202002981 */ /* 0x000162000c1e1900 */
[----:B------:R-:W-:Y:S01]  /*15cb0*/  ULDC UR4, c[0x0][0x424] ;  /* 0x0001090000047ab9 */ /* 0x000fe20000000800 */
[----:B------:R-:W-:Y:S01]  /*15cc0*/  UISETP.NE.AND.EX UP0, UPT, UR5, URZ, UPT, UP0 ;  /* 0x0000003f0500728c */ /* 0x000fe2000bf05300 */
[----:B------:R-:W-:Y:S01]  /*15cd0*/  ISETP.NE.U32.AND P2, PT, RZ, UR6, PT ;  /* 0x00000006ff007c0c */ /* 0x000fe2000bf45070 */
[----:B------:R-:W-:Y:S01]  /*15ce0*/  UMOV UR45, URZ ;  /* 0x0000003f002d7c82 */ /* 0x000fe20008000000 */
[----:B------:R-:W-:Y:S01]  /*15cf0*/  ULDC UR5, c[0x0][0x2f0] ;  /* 0x0000bc0000057ab9 */ /* 0x000fe20000000800 */
[----:B------:R-:W-:Y:S01]  /*15d00*/  USEL UR4, UR4, 0x1, UP0 ;  /* 0x0000000104047887 */ /* 0x000fe20008000000 */
[----:B------:R-:W-:Y:S01]  /*15d10*/  ISETP.NE.AND.EX P2, PT, RZ, UR7, PT, P2 ;  /* 0x00000007ff007c0c */ /* 0x000fe2000bf45320 */
[----:B------:R-:W-:-:S02]  /*15d20*/  ULDC UR42, c[0x0][0x288] ;  /* 0x0000a200002a7ab9 */ /* 0x000fc40000000800 */
[----:B------:R-:W-:Y:S01]  /*15d30*/  UIMAD UR4, UR4, UR5, URZ ;  /* 0x00000005040472a4 */ /* 0x000fe2000f8e023f */
[----:B--2---:R-:W-:Y:S02]  /*15d40*/  @P1 R2UR UR45, R4 ;  /* 0x00000000042d12ca */ /* 0x004fe400000e0000 */
[----:B---3--:R-:W-:Y:S01]  /*15d50*/  @P3 R2UR UR42, R5 ;  /* 0x00000000052a32ca */ /* 0x008fe200000e0000 */
[----:B0-----:R-:W-:-:S14]  /*15d60*/  @P3 BRA `(.L_x_11711) ;  /* 0x0000000000203947 */ /* 0x001fdc0003800000 */
        /* <DEDUP_REMOVED lines=8> */
.L_x_11711:
        /* <DEDUP_REMOVED lines=9> */
.L_x_11712:
        /* <DEDUP_REMOVED lines=8> */
.L_x_11713:
[----:B------:R-:W-:Y:S01]  /*15f00*/  ULDC UR5, c[0x0][0x448] ;  /* 0x0001120000057ab9 */ /* 0x000fe20000000800 */
[----:B------:R-:W-:Y:S01]  /*15f10*/  IMAD R3, R25, 0xc0, RZ ;  /* 0x000000c019037824 */ /* 0x000fe200078e02ff */
[----:B------:R-:W-:Y:S01]  /*15f20*/  UISETP.NE.AND UP0, UPT, UR5, 0x1, UPT ;  /* 0x000000010500788c */ /* 0x000fe2000bf05270 */
[----:B------:R-:W-:Y:S02]  /*15f30*/  R2UR UR13, R0 ;  /* 0x00000000000d72ca */ /* 0x000fe400000e0000 */
[----:B------:R-:W-:Y:S01]  /*15f40*/  VIADD R2, R3, 0xbf ;  /* 0x000000bf03027836 */ /* 0x000fe20000000000 */
[----:B------:R0:W-:Y:S02]  /*15f50*/  STL [R1], R3 ;  /* 0x0000000301007387 */ /* 0x0001e40000100800 */
[----:B------:R-:W-:Y:S02]  /*15f60*/  PLOP3.LUT P0, PT, PT, PT, UP0, 0x80, 0x0 ;  /* 0x000000000000781c */ /* 0x000fe40003f0f008 */
[----:B------:R-:W-:-:S02]  /*15f70*/  PLOP3.LUT P1, PT, PT, PT, UP0, 0x80, 0x0 ;  /* 0x000000000000781c */ /* 0x000fc40003f2f008 */
[----:B------:R-:W-:Y:S01]  /*15f80*/  R2UR UR6, R2 ;  /* 0x00000000020672ca */ /* 0x000fe200000e0000 */
[----:B------:R-:W-:-:S03]  /*15f90*/  @UP0 ULDC UR5, c[0x0][0x44c] ;  /* 0x0001130000050ab9 */ /* 0x000fc60000000800 */
[----:B------:R-:W-:-:S04]  /*15fa0*/  UIADD3 UR13, -UR13, UR4, URZ ;  /* 0x000000040d0d7290 */ /* 0x000fc8000fffe13f */
[----:B------:R-:W-:Y:S01]  /*15fb0*/  UIADD3 UR7, UR13, 0x1, -UR42 ;  /* 0x000000010d077890 */ /* 0x000fe2000fffe82a */
        /* <DEDUP_REMOVED lines=20> */
.L_x_11715:
[----:B------:R-:W-:-:S11]  /*16100*/  UISETP.NE.AND UP1, UPT, UR5, 0x1, UPT ;  /* 0x000000010500788c */ /* 0x000fd6000bf25270 */
[----:B------:R-:W-:Y:S02]  /*16110*/  @UP1 ULDC.64 UR10, c[0x0][0x9e8] ;  /* 0x00027a00000a1ab9 */ /* 0x000fe40000000a00 */
[----:B------:R-:W-:-:S04]  /*16120*/  UIMAD.WIDE.U32 UR6, UR8, UR10, URZ ;  /* 0x0000000a080672a5 */ /* 0x000fc8000f8e003f */
[----:B------:R-:W-:-:S12]  /*16130*/  @UP1 USHF.R.U32.HI UR8, URZ, UR11, UR7 ;  /* 0x0000000b3f081299 */ /* 0x000fd80008011607 */
.L_x_11716:
[----:B------:R-:W-:-:S04]  /*16140*/  UIMAD UR8, UR8, UR5, UR5 ;  /* 0x00000005080872a4 */ /* 0x000fc8000f8e0205 */
[----:B------:R-:W-:-:S04]  /*16150*/  UISETP.LT.AND UP1, UPT, UR4, UR8, UPT ;  /* 0x000000080400728c */ /* 0x000fc8000bf21270 */
[----:B------:R-:W-:-:S12]  /*16160*/  USEL UR4, UR4, UR8, UP1 ;  /* 0x0000000804047287 */ /* 0x000fd80008800000 */
.L_x_11714:
        /* <DEDUP_REMOVED lines=30> */
.L_x_11718:
[----:B------:R-:W-:-:S11]  /*16350*/  UISETP.NE.AND UP0, UPT, UR5, 0x1, UPT ;  /* 0x000000010500788c */ /* 0x000fd6000bf05270 */
[----:B------:R-:W-:Y:S02]  /*16360*/  @UP0 ULDC.64 UR8, c[0x0][0x9e8] ;  /* 0x00027a0000080ab9 */ /* 0x000fe40000000a00 */
[----:B------:R-:W-:-:S04]  /*16370*/  UIMAD.WIDE.U32 UR6, UR12, UR8, URZ ;  /* 0x000000080c0672a5 */ /* 0x000fc8000f8e003f */
[----:B------:R-:W-:-:S12]  /*16380*/  @UP0 USHF.R.U32.HI UR12, URZ, UR9, UR7 ;  /* 0x000000093f0c0299 */ /* 0x000fd80008011607 */
.L_x_11719:
[----:B------:R-:W-:-:S06]  /*16390*/  UIMAD UR5, UR12, UR5, URZ ;  /* 0x000000050c0572a4 */ /* 0x000fcc000f8e023f */
[----:B------:R-:W-:-:S07]  /*163a0*/  VIMNMX R0, R0, UR5, !PT ;  /* 0x0000000500007c48 */ /* 0x000fce000ffe0100 */
.L_x_11717:
[----:B------:R-:W-:Y:S01]  /*163b0*/  IMAD.HI R0, R0, 0x66666667, RZ ;  /* 0x6666666700007827 */ /* 0x000fe200078e02ff */
[----:B------:R-:W-:Y:S04]  /*163c0*/  BSSY B7, `(.L_x_11720) ;  /* 0x00002a6000077945 */ /* 0x000fe80003800000 */
[----:B------:R-:W-:-:S04]  /*163d0*/  SHF.R.U32.HI R3, RZ, 0x1f, R0 ;  /* 0x0000001fff037819 */ /* 0x000fc80000011600 */
[----:B------:R-:W-:-:S04]  /*163e0*/  LEA.HI.SX32 R3, R0, R3, 0x1a ;  /* 0x0000000300037211 */ /* 0x000fc800078fd2ff */
        /* <DEDUP_REMOVED lines=20> */
.L_x_11721:
        /* <DEDUP_REMOVED lines=20> */
.L_x_11724:
[----:B------:R-:W-:Y:S05]  /*16670*/  BSYNC B6 ;  /* 0x0000000000067941 */ /* 0x000fea0003800000 */
.L_x_11723:
        /* <DEDUP_REMOVED lines=22> */
.L_x_11726:
[----:B------:R-:W-:Y:S05]  /*167e0*/  BSYNC B6 ;  /* 0x0000000000067941 */ /* 0x000fea0003800000 */
.L_x_11725:
        /* <DEDUP_REMOVED lines=20> */
.L_x_11728:
[----:B------:R-:W-:Y:S05]  /*16930*/  BSYNC B6 ;  /* 0x0000000000067941 */ /* 0x000fea0003800000 */
.L_x_11727:
        /* <DEDUP_REMOVED lines=19> */
.L_x_11730:
[----:B------:R-:W-:Y:S05]  /*16a70*/  BSYNC B6 ;  /* 0x0000000000067941 */ /* 0x000fea0003800000 */
.L_x_11729:
        /* <DEDUP_REMOVED lines=22> */
.L_x_11802:
        /* <DEDUP_REMOVED lines=10> */
.L_x_11805:
        /* <DEDUP_REMOVED lines=12> */
[----:B------:R-:W-:-:S04]  /*16d40*/  IMAD.MOV R5, RZ, RZ, -R4 ;  /* 0x000000ffff057224 */ /* 0x000fc800078e0a04 */
        /* <DEDUP_REMOVED lines=8> */
.L_x_11734:
[----:B------:R-:W-:Y:S01]  /*16dd0*/  IMAD R5, R19, 0x8, R18 ;  /* 0x0000000813057824 */ /* 0x000fe200078e0212 */
[----:B-1----:R-:W-:Y:S01]  /*16de0*/  SHF.L.U32 R2, R22, 0x1f, RZ ;  /* 0x0000001f16027819 */ /* 0x002fe200000006ff */
[----:B------:R-:W1:Y:S03]  /*16df0*/  S2R R3, SR_TID.X ;  /* 0x0000000000037919 */ /* 0x000e660000002100 */
[----:B------:R-:W2:Y:S01]  /*16e00*/  SYNCS.PHASECHK.TRANS64.TRYWAIT P0, [R5+URZ+0x13280], R2 ;  /* 0x01328002050075a7 */ /* 0x000ea2000800017f */
[----:B-1----:R-:W-:-:S04]  /*16e10*/  LOP3.LUT R3, R3, 0x7f, RZ, 0xc0, !PT ;  /* 0x0000007f03037812 */ /* 0x002fc800078ec0ff */
[----:B------:R-:W-:Y:S01]  /*16e20*/  ISETP.NE.AND P1, PT, R3, RZ, PT ;  /* 0x000000ff0300720c */ /* 0x000fe20003f25270 */
[----:B--2---:R-:W-:-:S12]  /*16e30*/  @!P0 BRA `(.L_x_11735) ;  /* 0x0000003400108947 */ /* 0x004fd80003800000 */
.L_x_11806:
        /* <DEDUP_REMOVED lines=8> */
.L_x_11736:
        /* <DEDUP_REMOVED lines=16> */
.L_x_11807:
        /* <DEDUP_REMOVED lines=8> */
.L_x_11738:
        /* <DEDUP_REMOVED lines=17> */
.L_x_11732:
        /* <DEDUP_REMOVED lines=35> */
.L_x_11740:
[----:B------:R-:W-:Y:S05]  /*17380*/  BSYNC B6 ;  /* 0x0000000000067941 */ /* 0x000fea0003800000 */
.L_x_11739:
[----:B------:R-:W3:Y:S01]  /*17390*/  LDL R10, [R1] ;  /* 0x00000000010a7983 */ /* 0x000ee20000100800 */
[----:B------:R-:W4:Y:S01]  /*173a0*/  LDC R7, c[0x0][0x448] ;  /* 0x00011200ff077b82 */ /* 0x000f220000000800 */
[----:B------:R-:W-:Y:S01]  /*173b0*/  ULDC.64 UR8, c[0x0][0x2d8] ;  /* 0x0000b60000087ab9 */ /* 0x000fe20000000a00 */
[----:B------:R-:W-:Y:S01]  /*173c0*/  UMOV UR4, UR52 ;  /* 0x0000003400047c82 */ /* 0x000fe20008000000 */
[----:B0-----:R-:W0:Y:S01]  /*173d0*/  S2R R20, SR_TID.X ;  /* 0x0000000000147919 */ /* 0x001e220000002100 */
[----:B------:R-:W-:Y:S01]  /*173e0*/  UIMAD UR6, UR37, UR8, URZ ;  /* 0x00000008250672a4 */ /* 0x000fe2000f8e023f */
[----:B------:R-:W-:Y:S02]  /*173f0*/  UMOV UR5, UR45 ;  /* 0x0000002d00057c82 */ /* 0x000fe40008000000 */
[----:B------:R-:W-:Y:S02]  /*17400*/  UIMAD.WIDE.U32 UR4, UR36, UR8, UR4 ;  /* 0x00000008240472a5 */ /* 0x000fe4000f8e0004 */
[----:B------:R-:W-:-:S03]  /*17410*/  UIMAD UR6, UR36, UR9, UR6 ;  /* 0x00000009240672a4 */ /* 0x000fc6000f8e0206 */
[----:B------:R-:W-:Y:S01]  /*17420*/  ULDC.64 UR8, c[0x0][0x2e0] ;  /* 0x0000b80000087ab9 */ /* 0x000fe20000000a00 */
[----:B------:R-:W-:Y:S02]  /*17430*/  UIADD3 UR5, UR5, UR6, URZ ;  /* 0x0000000605057290 */ /* 0x000fe4000fffe03f */
[----:B------:R-:W-:Y:S01]  /*17440*/  UIMAD UR6, UR47, UR8, URZ ;  /* 0x000000082f0672a4 */ /* 0x000fe2000f8e023f */
[----:B----4-:R-:W-:Y:S02]  /*17450*/  ISETP.NE.AND P1, PT, R7, 0x1, PT ;  /* 0x000000010700780c */ /* 0x010fe40003f25270 */
[----:B0-----:R-:W-:Y:S01]  /*17460*/  LOP3.LUT R20, R20, 0x7f, RZ, 0xc0, !PT ;  /* 0x0000007f14147812 */ /* 0x001fe200078ec0ff */
[----:B------:R-:W-:-:S10]  /*17470*/  UIMAD.WIDE.U32 UR4, UR46, UR8, UR4 ;  /* 0x000000082e0472a5 */ /* 0x000fd4000f8e0004 */
[----:B------:R-:W0:Y:S01]  /*17480*/  @P1 LDC R3, c[0x0][0x44c] ;  /* 0x00011300ff031b82 */ /* 0x000e220000000800 */
[----:B------:R-:W-:Y:S01]  /*17490*/  UIMAD UR6, UR46, UR9, UR6 ;  /* 0x000000092e0672a4 */ /* 0x000fe2000f8e0206 */
[----:B------:R-:W-:Y:S02]  /*174a0*/  SHF.R.U32.HI R21, RZ, 0x2, R20 ;  /* 0x00000002ff157819 */ /* 0x000fe40000011614 */
[----:B------:R-:W4:Y:S04]  /*174b0*/  S2R R20, SR_TID.X ;  /* 0x0000000000147919 */ /* 0x000f280000002100 */
[----:B-12---:R-:W1:Y:S01]  /*174c0*/  @P1 LDC R5, c[0x0][0x450] ;  /* 0x00011400ff051b82 */ /* 0x006e620000000800 */
[----:B------:R-:W-:Y:S01]  /*174d0*/  IMAD.U32 R4, RZ, RZ, UR4 ;  /* 0x00000004ff047e24 */ /* 0x000fe2000f8e00ff */
[----:B------:R-:W-:Y:S01]  /*174e0*/  ULDC.64 UR8, c[0x0][0x280] ;  /* 0x0000a00000087ab9 */ /* 0x000fe20000000a00 */
[----:B----4-:R-:W-:-:S05]  /*174f0*/  IMAD.SHL.U32 R20, R20, 0x20, RZ ;  /* 0x0000002014147824 */ /* 0x010fca00078e00ff */
[----:B------:R-:W-:Y:S01]  /*17500*/  LOP3.LUT R20, R21, 0x60, R20, 0xf8, !PT ;  /* 0x0000006015147812 */ /* 0x000fe200078ef814 */
[----:B------:R-:W-:Y:S01]  /*17510*/  UIADD3 UR6, UR5, UR6, URZ ;  /* 0x0000000605067290 */ /* 0x000fe2000fffe03f */
[----:B------:R-:W-:-:S03]  /*17520*/  IMAD.MOV.U32 R2, RZ, RZ, R4 ;  /* 0x000000ffff027224 */ /* 0x000fc600078e0004 */
[----:B---3--:R-:W-:Y:S02]  /*17530*/  IMAD.IADD R6, R20, 0x1, R10 ;  /* 0x0000000114067824 */ /* 0x008fe400078e020a */
[----:B------:R2:W5:Y:S02]  /*17540*/  LDL R20, [R1+0x4] ;  /* 0x0000040001147983 */ /* 0x0005640000100800 */
[----:B0-----:R-:W-:Y:S01]  /*17550*/  @P1 IMAD.HI.U32 R0, R6, R3, RZ ;  /* 0x0000000306001227 */ /* 0x001fe200078e00ff */
[----:B------:R-:W0:Y:S03]  /*17560*/  S2R R21, SR_TID.X ;  /* 0x0000000000157919 */ /* 0x000e260000002100 */
[----:B------:R-:W-:Y:S01]  /*17570*/  IMAD.MOV.U32 R8, RZ, RZ, R6 ;  /* 0x000000ffff087224 */ /* 0x000fe200078e0006 */
[----:B-1----:R-:W-:Y:S01]  /*17580*/  @P1 SHF.R.U32.HI R8, RZ, R5, R0 ;  /* 0x00000005ff081219 */ /* 0x002fe20000011600 */
[----:B------:R-:W-:Y:S01]  /*17590*/  IMAD.U32 R5, RZ, RZ, UR5 ;  /* 0x00000005ff057e24 */ /* 0x000fe2000f8e00ff */
[----:B------:R-:W-:Y:S01]  /*175a0*/  ULDC.64 UR4, c[0x0][0x2d0] ;  /* 0x0000b40000047ab9 */ /* 0x000fe20000000a00 */
[----:B------:R-:W-:Y:S01]  /*175b0*/  IMAD.U32 R3, RZ, RZ, UR6 ;  /* 0x00000006ff037e24 */ /* 0x000fe2000f8e00ff */
[----:B------:R-:W-:Y:S01]  /*175c0*/  SHF.R.S32.HI R0, RZ, 0x1f, R8 ;  /* 0x0000001fff007819 */ /* 0x000fe20000011408 */
[----:B------:R-:W-:Y:S01]  /*175d0*/  ULDC.64 UR6, c[0x0][0x2c8] ;  /* 0x0000b20000067ab9 */ /* 0x000fe20000000a00 */
[----:B------:R-:W-:-:S04]  /*175e0*/  IMAD.WIDE.U32 R4, R8, UR4, R2 ;  /* 0x0000000408047c25 */ /* 0x000fc8000f8e0002 */
[----:B------:R-:W-:Y:S02]  /*175f0*/  IMAD R9, R0, UR4, RZ ;  /* 0x0000000400097c24 */ /* 0x000fe4000f8e02ff */
[----:B------:R-:W-:Y:S02]  /*17600*/  IMAD.MOV R0, RZ, RZ, -R8 ;  /* 0x000000ffff007224 */ /* 0x000fe400078e0a08 */
[----:B------:R-:W-:Y:S02]  /*17610*/  IMAD R9, R8, UR5, R9 ;  /* 0x0000000508097c24 */ /* 0x000fe4000f8e0209 */
[----:B------:R-:W-:Y:S02]  /*17620*/  IMAD R0, R7, R0, R6 ;  /* 0x0000000007007224 */ /* 0x000fe400078e0206 */
[----:B------:R-:W-:-:S03]  /*17630*/  IMAD.IADD R5, R5, 0x1, R9 ;  /* 0x0000000105057824 */ /* 0x000fc600078e0209 */
[----:B------:R-:W-:Y:S01]  /*17640*/  SHF.R.S32.HI R8, RZ, 0x1f, R0 ;  /* 0x0000001fff087819 */ /* 0x000fe20000011400 */
[----:B------:R-:W-:-:S04]  /*17650*/  IMAD.WIDE.U32 R4, R0, UR6, R4 ;  /* 0x0000000600047c25 */ /* 0x000fc8000f8e0004 */
[----:B------:R-:W-:Y:S02]  /*17660*/  IMAD R8, R8, UR6, RZ ;  /* 0x0000000608087c24 */ /* 0x000fe4000f8e02ff */
[----:B0-----:R-:W-:Y:S02]  /*17670*/  IMAD.SHL.U32 R21, R21, 0x10, RZ ;  /* 0x0000001015157824 */ /* 0x001fe400078e00ff */
[----:B------:R-:W-:Y:S01]  /*17680*/  IMAD R9, R0, UR7, R8 ;  /* 0x0000000700097c24 */ /* 0x000fe2000f8e0208 */
[----:B------:R-:W-:Y:S01]  /*17690*/  IADD3 R0, P0, R4, UR8, RZ ;  /* 0x0000000804007c10 */ /* 0x000fe2000ff1e0ff */
[----:B------:R-:W-:Y:S01]  /*176a0*/  VIADD R8, R6, 0x80 ;  /* 0x0000008006087836 */ /* 0x000fe20000000000 */
[----:B------:R-:W-:Y:S02]  /*176b0*/  LOP3.LUT R21, R21, 0x30, RZ, 0xc0, !PT ;  /* 0x0000003015157812 */ /* 0x000fe400078ec0ff */
[----:B------:R-:W-:Y:S01]  /*176c0*/  IADD3.X R4, R5, UR9, R9, P0, !PT ;  /* 0x0000000905047c10 */ /* 0x000fe200087fe409 */
[----:B------:R-:W-:Y:S01]  /*176d0*/  IMAD.MOV.U32 R6, RZ, RZ, R8 ;  /* 0x000000ffff067224 */ /* 0x000fe200078e0008 */
[----:B------:R-:W0:Y:S08]  /*176e0*/  @P1 LDC R9, c[0x0][0x44c] ;  /* 0x00011300ff091b82 */ /* 0x000e300000000800 */
[----:B------:R-:W1:Y:S01]  /*176f0*/  @P1 LDC R5, c[0x0][0x450] ;  /* 0x00011400ff051b82 */ /* 0x000e620000000800 */
[----:B0-----:R-:W-:-:S05]  /*17700*/  @P1 IMAD.HI.U32 R9, R8, R9, RZ ;  /* 0x0000000908091227 */ /* 0x001fca00078e00ff */
[----:B-1----:R-:W-:-:S05]  /*17710*/  @P1 SHF.R.U32.HI R6, RZ, R5, R9 ;  /* 0x00000005ff061219 */ /* 0x002fca0000011609 */
[----:B------:R-:W-:Y:S02]  /*17720*/  IMAD.MOV R5, RZ, RZ, -R6 ;  /* 0x000000ffff057224 */ /* 0x000fe400078e0a06 */
[----:B------:R-:W-:-:S04]  /*17730*/  IMAD.WIDE.U32 R2, R6, UR4, R2 ;  /* 0x0000000406027c25 */ /* 0x000fc8000f8e0002 */
[----:B------:R-:W-:Y:S01]  /*17740*/  IMAD R5, R7, R5, R8 ;  /* 0x0000000507057224 */ /* 0x000fe200078e0208 */
[----:B------:R-:W-:-:S05]  /*17750*/  SHF.R.S32.HI R8, RZ, 0x1f, R6 ;  /* 0x0000001fff087819 */ /* 0x000fca0000011406 */
[----:B------:R-:W-:Y:S01]  /*17760*/  IMAD R8, R8, UR4, RZ ;  /* 0x0000000408087c24 */ /* 0x000fe2000f8e02ff */
[----:B------:R-:W-:-:S03]  /*17770*/  ULDC UR4, c[0x0][0x2b8] ;  /* 0x0000ae0000047ab9 */ /* 0x000fc60000000800 */
[----:B------:R-:W-:Y:S01]  /*17780*/  IMAD R9, R6, UR5, R8 ;  /* 0x0000000506097c24 */ /* 0x000fe2000f8e0208 */
[----:B------:R-:W-:-:S03]  /*17790*/  SHF.R.S32.HI R6, RZ, 0x1f, R5 ;  /* 0x0000001fff067819 */ /* 0x000fc60000011405 */
[----:B------:R-:W-:Y:S02]  /*177a0*/  IMAD.IADD R3, R3, 0x1, R9 ;  /* 0x0000000103037824 */ /* 0x000fe400078e0209 */
[----:B------:R-:W-:Y:S02]  /*177b0*/  IMAD R6, R6, UR6, RZ ;  /* 0x0000000606067c24 */ /* 0x000fe4000f8e02ff */
[----:B------:R-:W-:-:S04]  /*177c0*/  IMAD.WIDE.U32 R2, R5, UR6, R2 ;  /* 0x0000000605027c25 */ /* 0x000fc8000f8e0002 */
[----:B------:R-:W-:Y:S01]  /*177d0*/  IMAD R9, R5, UR7, R6 ;  /* 0x0000000705097c24 */ /* 0x000fe2000f8e0206 */
[----:B------:R-:W-:-:S04]  /*177e0*/  IADD3 R5, P0, R2, UR8, RZ ;  /* 0x0000000802057c10 */ /* 0x000fc8000ff1e0ff */
[----:B------:R-:W-:Y:S02]  /*177f0*/  IADD3.X R8, R3, UR9, R9, P0, !PT ;  /* 0x0000000903087c10 */ /* 0x000fe400087fe409 */
[----:B------:R-:W-:Y:S01]  /*17800*/  ISETP.GE.AND P0, PT, R21, UR4, PT ;  /* 0x0000000415007c0c */ /* 0x000fe2000bf06270 */
[----:B------:R-:W-:-:S03]  /*17810*/  UMOV UR4, 0xffffffff ;  /* 0xffffffff00047882 */ /* 0x000fc60000000000 */
[----:B--2---:R-:W-:Y:S09]  /*17820*/  BRA.DIV UR4, `(.L_x_11741) ;  /* 0x0000002a04bc7947 */ /* 0x004ff2000b800000 */
[----:B------:R-:W2:Y:S01]  /*17830*/  LDL.LU R10, [R1] ;  /* 0x00000000010a7983 */ /* 0x000ea20000300800 */
[----:B------:R-:W0:Y:S03]  /*17840*/  S2R R2, SR_TID.X ;  /* 0x0000000000027919 */ /* 0x000e260000002100 */
[----:B------:R-:W1:Y:S01]  /*17850*/  SHFL.IDX PT, R3, R0, RZ, 0x1c1f ;  /* 0x001c1fff00037589 */ /* 0x000e6200000e0000 */
[----:B------:R-:W-:Y:S01]  /*17860*/  IMAD R7, R7, UR42, RZ ;  /* 0x0000002a07077c24 */ /* 0x000fe2000f8e02ff */
[----:B0-----:R-:W-:-:S04]  /*17870*/  LOP3.LUT R2, R2, 0x7f, RZ, 0xc0, !PT ;  /* 0x0000007f02027812 */ /* 0x001fc800078ec0ff */
[----:B------:R-:W-:Y:S02]  /*17880*/  SHF.R.U32.HI R9, RZ, 0x2, R2 ;  /* 0x00000002ff097819 */ /* 0x000fe40000011602 */
[----:B------:R-:W0:Y:S04]  /*17890*/  SHFL.IDX PT, R2, R4, RZ, 0x1c1f ;  /* 0x001c1fff04027589 */ /* 0x000e2800000e0000 */
[----:B------:R-:W3:Y:S01]  /*178a0*/  SHFL.IDX PT, R14, R0, 0x1, 0x1c1f ;  /* 0x003c1f00000e7f89 */ /* 0x000ee200000e0000 */
[----:B--2---:R-:W-:-:S05]  /*178b0*/  IMAD.IADD R6, R9, 0x1, R10 ;  /* 0x0000000109067824 */ /* 0x004fca00078e020a */
[----:B------:R-:W-:-:S13]  /*178c0*/  ISETP.GE.AND P1, PT, R6, R7, PT ;  /* 0x000000070600720c */ /* 0x000fda0003f26270 */
[----:B-1----:R-:W-:-:S05]  /*178d0*/  @!P1 IADD3 R9, P2, R21, R3, RZ ;  /* 0x0000000315099210 */ /* 0x002fca0007f5e0ff */
[----:B0-----:R-:W-:Y:S02]  /*178e0*/  @!P1 IMAD.X R3, RZ, RZ, R2, P2 ;  /* 0x000000ffff039224 */ /* 0x001fe400010e0602 */
[----:B------:R-:W-:Y:S02]  /*178f0*/  @!P1 IMAD.MOV.U32 R2, RZ, RZ, R9 ;  /* 0x000000ffff029224 */ /* 0x000fe400078e0009 */
[----:B------:R-:W-:-:S03]  /*17900*/  VIADD R10, R6, 0x20 ;  /* 0x00000020060a7836 */ /* 0x000fc60000000000 */
[----:B-----5:R0:W-:Y:S02]  /*17910*/  @!P1 LDGSTS.E.BYPASS.LTC128B.128 [R20+0xb000], desc[UR50][R2.64], !P0 ;  /* 0x0b00000002149fae */ /* 0x0201e4000c101d72 */
[----:B------:R-:W-:Y:S02]  /*17920*/  ISETP.GE.AND P1, PT, R10, R7, PT ;  /* 0x000000070a00720c */ /* 0x000fe40003f26270 */
[----:B0-----:R-:W0:Y:S11]  /*17930*/  SHFL.IDX PT, R2, R4, 0x1, 0x1c1f ;  /* 0x003c1f0004027f89 */ /* 0x001e3600000e0000 */
[----:B---3--:R-:W-:Y:S01]  /*17940*/  @!P1 IADD3 R14, P2, R21, R14, RZ ;  /* 0x0000000e150e9210 */ /* 0x008fe20007f5e0ff */
[----:B------:R-:W-:-:S04]  /*17950*/  VIADD R10, R6, 0x40 ;  /* 0x00000040060a7836 */ /* 0x000fc80000000000 */
[----:B0-----:R-:W-:Y:S02]  /*17960*/  @!P1 IMAD.X R3, RZ, RZ, R2, P2 ;  /* 0x000000ffff039224 */ /* 0x001fe400010e0602 */
[----:B------:R-:W-:Y:S02]  /*17970*/  @!P1 IMAD.MOV.U32 R2, RZ, RZ, R14 ;  /* 0x000000ffff029224 */ /* 0x000fe400078e000e */
[----:B------:R-:W0:Y:S04]  /*17980*/  SHFL.IDX PT, R14, R0, 0x2, 0x1c1f ;  /* 0x005c1f00000e7f89 */ /* 0x000e2800000e0000 */
[----:B------:R1:W-:Y:S01]  /*17990*/  @!P1 LDGSTS.E.BYPASS.LTC128B.128 [R20+0xb800], desc[UR50][R2.64], !P0 ;  /* 0x0b80000002149fae */ /* 0x0003e2000c101d72 */
[----:B------:R-:W-:-:S03]  /*179a0*/  ISETP.GE.AND P1, PT, R10, R7, PT ;  /* 0x000000070a00720c */ /* 0x000fc60003f26270 */
[----:B-1----:R-:W1:Y:S01]  /*179b0*/  SHFL.IDX PT, R2, R4, 0x2, 0x1c1f ;  /* 0x005c1f0004027f89 */ /* 0x002e6200000e0000 */
[----:B------:R-:W-:-:S03]  /*179c0*/  VIADD R10, R6, 0x80 ;  /* 0x00000080060a7836 */ /* 0x000fc60000000000 */
[----:B------:R-:W2:Y:S06]  /*179d0*/  SHFL.IDX PT, R9, R0, 0x3, 0x1c1f ;  /* 0x007c1f0000097f89 */ /* 0x000eac00000e0000 */
[----:B0-----:R-:W-:Y:S01]  /*179e0*/  @!P1 IADD3 R14, P2, R21, R14, RZ ;  /* 0x0000000e150e9210 */ /* 0x001fe20007f5e0ff */
[----:B------:R-:W0:Y:S04]  /*179f0*/  SHFL.IDX PT, R4, R4, 0x3, 0x1c1f ;  /* 0x007c1f0004047f89 */ /* 0x000e2800000e0000 */
[----:B-1----:R-:W-:Y:S01]  /*17a00*/  @!P1 IMAD.X R3, RZ, RZ, R2, P2 ;  /* 0x000000ffff039224 */ /* 0x002fe200010e0602 */
[----:B------:R-:W-:Y:S01]  /*17a10*/  ISETP.GE.AND P2, PT, R10, R7, PT ;  /* 0x000000070a00720c */ /* 0x000fe20003f46270 */
[----:B------:R-:W-:-:S02]  /*17a20*/  @!P1 IMAD.MOV.U32 R2, RZ, RZ, R14 ;  /* 0x000000ffff029224 */ /* 0x000fc400078e000e */
[----:B------:R-:W-:Y:S01]  /*17a30*/  VIADD R10, R6, 0x60 ;  /* 0x00000060060a7836 */ /* 0x000fe20000000000 */
[----:B------:R-:W1:Y:S04]  /*17a40*/  SHFL.IDX PT, R14, R5, RZ, 0x1c1f ;  /* 0x001c1fff050e7589 */ /* 0x000e6800000e0000 */
[----:B------:R2:W-:Y:S01]  /*17a50*/  @!P1 LDGSTS.E.BYPASS.LTC128B.128 [R20+0xc000], desc[UR50][R2.64], !P0 ;  /* 0x0c00000002149fae */ /* 0x0005e2000c101d72 */
[----:B------:R-:W-:-:S03]  /*17a60*/  ISETP.GE.AND P1, PT, R10, R7, PT ;  /* 0x000000070a00720c */ /* 0x000fc60003f26270 */
[----:B------:R-:W3:Y:S10]  /*17a70*/  SHFL.IDX PT, R0, R8, RZ, 0x1c1f ;  /* 0x001c1fff08007589 */ /* 0x000ef400000e0000 */
[----:B--2---:R-:W-:-:S05]  /*17a80*/  @!P1 IADD3 R2, P3, R21, R9, RZ ;  /* 0x0000000915029210 */ /* 0x004fca0007f7e0ff */
[----:B0-----:R-:W-:-:S05]  /*17a90*/  @!P1 IMAD.X R3, RZ, RZ, R4, P3 ;  /* 0x000000ffff039224 */ /* 0x001fca00018e0604 */
[----:B------:R1:W-:Y:S02]  /*17aa0*/  @!P1 LDGSTS.E.BYPASS.LTC128B.128 [R20+0xc800], desc[UR50][R2.64], !P0 ;  /* 0x0c80000002149fae */ /* 0x0003e4000c101d72 */
[----:B-1----:R-:W-:-:S05]  /*17ab0*/  @!P2 IADD3 R2, P1, R21, R14, RZ ;  /* 0x0000000e1502a210 */ /* 0x002fca0007f3e0ff */
[----:B---3--:R-:W-:Y:S01]  /*17ac0*/  @!P2 IMAD.X R3, RZ, RZ, R0, P1 ;  /* 0x000000ffff03a224 */ /* 0x008fe200008e0600 */
[----:B------:R-:W0:Y:S04]  /*17ad0*/  SHFL.IDX PT, R8, R8, 0x1, 0x1c1f ;  /* 0x003c1f0008087f89 */ /* 0x000e2800000e0000 */
[----:B------:R1:W-:Y:S04]  /*17ae0*/  @!P2 LDGSTS.E.BYPASS.LTC128B.128 [R20+0xd000], desc[UR50][R2.64], !P0 ;  /* 0x0d0000000214afae */ /* 0x0003e8000c101d72 */
[----:B------:R1:W2:Y:S02]  /*17af0*/  SHFL.IDX PT, R14, R5, 0x1, 0x1c1f ;  /* 0x003c1f00050e7f89 */ /* 0x0002a400000e0000 */
.L_x_11820:
[----:B------:R-:W-:-:S05]  /*17b00*/  VIADD R6, R6, 0xa0 ;  /* 0x000000a006067836 */ /* 0x000fca0000000000 */
[----:B------:R-:W-:-:S13]  /*17b10*/  ISETP.GE.AND P1, PT, R6, R7, PT ;  /* 0x000000070600720c */ /* 0x000fda0003f26270 */
[----:B-12---:R-:W-:-:S05]  /*17b20*/  @!P1 IADD3 R2, P2, R21, R14, RZ ;  /* 0x0000000e15029210 */ /* 0x006fca0007f5e0ff */
[----:B0-----:R-:W-:-:S05]  /*17b30*/  @!P1 IMAD.X R3, RZ, RZ, R8, P2 ;  /* 0x000000ffff039224 */ /* 0x001fca00010e0608 */
[----:B------:R-:W-:Y:S01]  /*17b40*/  @!PT LDS RZ, [RZ] ;  /* 0x00000000fffff984 */ /* 0x000fe20000000800 */
[----:B------:R-:W-:Y:S01]  /*17b50*/  @!PT LDS RZ, [RZ] ;  /* 0x00000000fffff984 */ /* 0x000fe20000000800 */
[----:B------:R-:W-:Y:S01]  /*17b60*/  @!PT LDS RZ, [RZ] ;  /* 0x00000000fffff984 */ /* 0x000fe20000000800 */
[----:B------:R0:W-:Y:S01]  /*17b70*/  @!P1 LDGSTS.E.BYPASS.LTC128B.128 [R20+0xd800], desc[UR50][R2.64], !P0 ;  /* 0x0d80000002149fae */ /* 0x0001e2000c101d72 */
[----:B------:R-:W-:Y:S01]  /*17b80*/  PLOP3.LUT P0, PT, PT, PT, PT, 0x80, 0x0 ;  /* 0x000000000000781c */ /* 0x000fe20003f0f070 */
[----:B------:R-:W-:-:S12]  /*17b90*/  NOP ;  /* 0x0000000000007918 */ /* 0x000fd80000000000 */
.L_x_11742:
        /* <DEDUP_REMOVED lines=18> */
.L_x_11821:
[----:B------:R-:W-:Y:S05]  /*17cc0*/  BSYNC B0 ;  /* 0x0000000000007941 */ /* 0x000fea0003800000 */
.L_x_11743:
[----:B------:R-:W-:-:S06]  /*17cd0*/  UIADD3 UR4, UR40, -0x2, URZ ;  /* 0xfffffffe28047890 */ /* 0x000fcc000fffe03f */
[----:B------:R-:W-:-:S13]  /*17ce0*/  ISETP.LE.AND P0, PT, R26, UR4, PT ;  /* 0x000000041a007c0c */ /* 0x000fda000bf03270 */
[----:B------:R-:W-:Y:S05]  /*17cf0*/  @!P0 BRA `(.L_x_11745) ;  /* 0x0000000800e08947 */ /* 0x000fea0003800000 */
[----:B------:R-:W-:Y:S02]  /*17d00*/  IMAD.MOV.U32 R7, RZ, RZ, R19 ;  /* 0x000000ffff077224 */ /* 0x000fe400078e0013 */
[----:B------:R-:W-:Y:S02]  /*17d10*/  IMAD.MOV.U32 R6, RZ, RZ, R22 ;  /* 0x000000ffff067224 */ /* 0x000fe400078e0016 */
[----:B------:R-:W-:-:S07]  /*17d20*/  IMAD.U32 R0, RZ, RZ, UR4 ;  /* 0x00000004ff007e24 */ /* 0x000fce000f8e00ff */
.L_x_11765:
        /* <DEDUP_REMOVED lines=21> */
[----:B------:R-:W-:-:S03]  /*17e80*/  IMAD R4, R25, UR6, RZ ;  /* 0x0000000619047c24 */ /* 0x000fc6000f8e02ff */
[--C-:B------:R-:W-:Y:S01]  /*17e90*/  SHF.R.S32.HI R3, RZ, 0x1f, R2.reuse ;  /* 0x0000001fff037819 */ /* 0x100fe20000011402 */
[----:B------:R-:W-:Y:S02]  /*17ea0*/  IMAD.MOV R8, RZ, RZ, -R2 ;  /* 0x000000ffff087224 */ /* 0x000fe400078e0a02 */
[C---:B------:R-:W-:Y:S02]  /*17eb0*/  IMAD R9, R23.reuse, UR7, R4 ;  /* 0x0000000717097c24 */ /* 0x040fe4000f8e0204 */
[----:B------:R-:W-:-:S04]  /*17ec0*/  IMAD.WIDE.U32 R2, R23, UR6, R2 ;  /* 0x0000000617027c25 */ /* 0x000fc8000f8e0002 */
[----:B------:R-:W-:Y:S01]  /*17ed0*/  IMAD.IADD R9, R9, 0x1, R3 ;  /* 0x0000000109097824 */ /* 0x000fe200078e0203 */
[----:B------:R-:W-:Y:S01]  /*17ee0*/  LEA R4, P0, R2, UR4, 0x2 ;  /* 0x0000000402047c11 */ /* 0x000fe2000f8010ff */
[----:B------:R-:W-:-:S03]  /*17ef0*/  IMAD R8, R5, R8, R0 ;  /* 0x0000000805087224 */ /* 0x000fc600078e0200 */
[----:B------:R-:W-:-:S05]  /*17f00*/  LEA.HI.X R5, R2, UR5, R9, 0x2, P0 ;  /* 0x0000000502057c11 */ /* 0x000fca00080f1409 */
[----:B------:R0:W5:Y:S04]  /*17f10*/  LDG.E R17, desc[UR50][R4.64] ;  /* 0x0000003204117981 */ /* 0x000168000c1e1900 */
.L_x_11748:
        /* <DEDUP_REMOVED lines=8> */
.L_x_11822:
[----:B------:R-:W-:Y:S05]  /*17fa0*/  BSYNC B1 ;  /* 0x0000000000017941 */ /* 0x000fea0003800000 */
.L_x_11749:
        /* <DEDUP_REMOVED lines=9> */
.L_x_11752:
[----:B------:R-:W-:Y:S05]  /*18040*/  BSYNC B1 ;  /* 0x0000000000017941 */ /* 0x000fea0003800000 */
.L_x_11751:
        /* <DEDUP_REMOVED lines=11> */
.L_x_11753:
        /* <DEDUP_REMOVED lines=13> */
.L_x_11823:
[----:B------:R-:W-:Y:S05]  /*181d0*/  BSYNC B1 ;  /* 0x0000000000017941 */ /* 0x000fea0003800000 */
.L_x_11754:
[----:B------:R-:W-:Y:S01]  /*181e0*/  BSSY B1, `(.L_x_11756) ;  /* 0x000000b000017945 */ /* 0x000fe20003800000 */
[----:B01----:R-:W-:Y:S02]  /*181f0*/  IMAD.MOV.U32 R2, RZ, RZ, 0x0 ;  /* 0x00000000ff027424 */ /* 0x003fe400078e00ff */
[----:B------:R-:W-:Y:S01]  /*18200*/  IMAD.MOV.U32 R3, RZ, RZ, 0x14f00000 ;  /* 0x14f00000ff037424 */ /* 0x000fe200078e00ff */
        /* <DEDUP_REMOVED lines=8> */
.L_x_11757:
[----:B------:R-:W-:Y:S05]  /*18290*/  BSYNC B1 ;  /* 0x0000000000017941 */ /* 0x000fea0003800000 */
.L_x_11756:
        /* <DEDUP_REMOVED lines=8> */
.L_x_11758:
        /* <DEDUP_REMOVED lines=10> */
.L_x_11747:
[----:B------:R-:W-:Y:S05]  /*183c0*/  BSYNC B0 ;  /* 0x0000000000007941 */ /* 0x000fea0003800000 */
.L_x_11746:
[----:B------:R-:W-:-:S06]  /*183d0*/  UISETP.NE.AND UP0, UPT, UR39, 0x3, UPT ;  /* 0x000000032700788c */ /* 0x000fcc000bf05270 */
[----:B------:R-:W-:-:S13]  /*183e0*/  PLOP3.LUT P0, PT, PT, PT, UP0, 0x80, 0x0 ;  /* 0x000000000000781c */ /* 0x000fda0003f0f008 */
[----:B------:R-:W-:Y:S05]  /*183f0*/  @!P0 BRA `(.L_x_11759) ;  /* 0x0000000000048947 */ /* 0x000fea0003800000 */
[----:B------:R-:W-:Y:S01]  /*18400*/  BPT.TRAP 0x1 ;  /* 0x000000040000795c */ /* 0x000fe20000300000 */
.L_x_11759:
[----:B------:R-:W-:Y:S01]  /*18410*/  LOP3.LUT R2, R6, 0x1, RZ, 0x3c, !PT ;  /* 0x0000000106027812 */ /* 0x000fe200078e3cff */
[----:B------:R-:W-:Y:S01]  /*18420*/  IMAD R3, R7, 0x8, R18 ;  /* 0x0000000807037824 */ /* 0x000fe200078e0212 */
[----:B------:R-:W-:Y:S01]  /*18430*/  BSSY B0, `(.L_x_11760) ;  /* 0x0000006000007945 */ /* 0x000fe20003800000 */
[----:B------:R-:W-:Y:S01]  /*18440*/  IMAD.U32 R4, RZ, RZ, UR43 ;  /* 0x0000002bff047e24 */ /* 0x000fe2000f8e00ff */
[----:B------:R-:W-:-:S04]  /*18450*/  SHF.L.U32 R2, R2, 0x1f, RZ ;  /* 0x0000001f02027819 */ /* 0x000fc800000006ff */
[----:B------:R-:W0:Y:S01]  /*18460*/  SYNCS.PHASECHK.TRANS64.TRYWAIT P0, [R3+URZ+0x13270], R2 ;  /* 0x01327002030075a7 */ /* 0x000e22000800017f */
[----:B------:R-:W-:Y:S01]  /*18470*/  ISETP.NE.AND P1, PT, R4, 0x3, PT ;  /* 0x000000030400780c */ /* 0x000fe20003f25270 */
[----:B0-----:R-:W-:-:S12]  /*18480*/  @!P0 BRA `(.L_x_11761) ;  /* 0x0000002400a48947 */ /* 0x001fd80003800000 */
.L_x_11824:
[----:B------:R-:W-:Y:S05]  /*18490*/  BSYNC B0 ;  /* 0x0000000000007941 */ /* 0x000fea0003800000 */
.L_x_11760:
[----:B------:R-:W-:Y:S05]  /*184a0*/  @!P1 BRA `(.L_x_11762) ;  /* 0x0000000000049947 */ /* 0x000fea0003800000 */
[----:B------:R-:W-:Y:S01]  /*184b0*/  BPT.TRAP 0x1 ;  /* 0x000000040000795c */ /* 0x000fe20000300000 */
.L_x_11762:
[----:B0-----:R-:W-:Y:S01]  /*184c0*/  SHF.L.U32 R2, R6, 0x1f, RZ ;  /* 0x0000001f06027819 */ /* 0x001fe200000006ff */
[----:B------:R-:W-:-:S03]  /*184d0*/  IMAD R10, R7, 0x2800, RZ ;  /* 0x00002800070a7824 */ /* 0x000fc600078e02ff */
[----:B------:R-:W0:Y:S02]  /*184e0*/  SYNCS.PHASECHK.TRANS64.TRYWAIT P0, [R3+URZ+0x13260], R2 ;  /* 0x01326002030075a7 */ /* 0x000e24000800017f */
[----:B0-----:R-:W-:Y:S05]  /*184f0*/  @!P0 BRA `(.L_x_11763) ;  /* 0x00000024009c8947 */ /* 0x001fea0003800000 */
.L_x_11825:
[----:B------:R-:W-:Y:S01]  /*18500*/  LOP3.LUT R5, R10, R29, RZ, 0xfc, !PT ;  /* 0x0000001d0a057212 */ /* 0x000fe200078efcff */
[----:B------:R-:W-:Y:S05]  /*18510*/  WARPSYNC.ALL ;  /* 0x0000000000007948 */ /* 0x000fea0003800000 */
[----:B0-----:R-:W-:Y:S01]  /*18520*/  IMAD.IADD R2, R18, 0x1, R5 ;  /* 0x0000000112027824 */ /* 0x001fe200078e0205 */
        /* <DEDUP_REMOVED lines=40> */
.L_x_11764:
        /* <DEDUP_REMOVED lines=10> */
[C---:B------:R-:W-:Y:S01]  /*18850*/  ISETP.GT.AND P0, PT, R0.reuse, R26, PT ;  /* 0x0000001a0000720c */ /* 0x040fe20003f04270 */
[----:B------:R-:W-:-:S12]  /*18860*/  VIADD R0, R0, 0xffffffff ;  /* 0xffffffff00007836 */ /* 0x000fd80000000000 */
[----:B-1----:R-:W-:Y:S05]  /*18870*/  @P0 BRA `(.L_x_11765) ;  /* 0xfffffff4002c0947 */ /* 0x002fea000383ffff */
.L_x_11745:
        /* <DEDUP_REMOVED lines=17> */
.L_x_11767:
[----:B------:R-:W-:Y:S05]  /*18990*/  BSYNC B0 ;  /* 0x0000000000007941 */ /* 0x000fea0003800000 */
.L_x_11766:
[----:B------:R-:W-:-:S06]  /*189a0*/  UISETP.NE.AND UP0, UPT, UR39, 0x3, UPT ;  /* 0x000000032700788c */ /* 0x000fcc000bf05270 */
[----:B------:R-:W-:-:S13]  /*189b0*/  PLOP3.LUT P1, PT, PT, PT, UP0, 0x80, 0x0 ;  /* 0x000000000000781c */ /* 0x000fda0003f2f008 */
[----:B------:R-:W-:Y:S05]  /*189c0*/  @!P1 BRA `(.L_x_11768) ;  /* 0x0000000000049947 */ /* 0x000fea0003800000 */
[----:B------:R-:W-:Y:S01]  /*189d0*/  BPT.TRAP 0x1 ;  /* 0x000000040000795c */ /* 0x000fe20000300000 */
.L_x_11768:
        /* <DEDUP_REMOVED lines=8> */
.L_x_11826:
[----:B------:R-:W-:Y:S05]  /*18a60*/  BSYNC B0 ;  /* 0x0000000000007941 */ /* 0x000fea0003800000 */
.L_x_11769:
[----:B------:R-:W-:Y:S05]  /*18a70*/  @!P2 BRA `(.L_x_11771) ;  /* 0x000000000004a947 */ /* 0x000fea0003800000 */
[----:B------:R-:W-:Y:S01]  /*18a80*/  BPT.TRAP 0x1 ;  /* 0x000000040000795c */ /* 0x000fe20000300000 */
.L_x_11771:
[----:B------:R-:W-:Y:S01]  /*18a90*/  SHF.L.U32 R5, R22, 0x1f, RZ ;  /* 0x0000001f16057819 */ /* 0x000fe200000006ff */
[----:B0-----:R-:W-:-:S03]  /*18aa0*/  IMAD R3, R19, 0x2800, RZ ;  /* 0x0000280013037824 */ /* 0x001fc600078e02ff */
[----:B------:R-:W0:Y:S02]  /*18ab0*/  SYNCS.PHASECHK.TRANS64.TRYWAIT P1, [R2+URZ+0x13260], R5 ;  /* 0x01326005020075a7 */ /* 0x000e24000802017f */
[----:B0-----:R-:W-:Y:S05]  /*18ac0*/  @!P1 BRA `(.L_x_11772) ;  /* 0x0000002000509947 */ /* 0x001fea0003800000 */
.L_x_11827:
        /* <DEDUP_REMOVED lines=43> */
.L_x_11773:
[----:B-1----:R1:W-:Y:S01]  /*18d80*/  SYNCS.ARRIVE.TRANS64.A1T0 RZ, [R2+URZ+0x13250], RZ ;  /* 0x013250ff02ff79a7 */ /* 0x0023e2000810003f */
[----:B------:R-:W-:Y:S02]  /*18d90*/  @!P0 VIADD R0, R2, 0x13280 ;  /* 0x0001328002008836 */ /* 0x000fe40000000000 */
[----:B------:R-:W-:-:S03]  /*18da0*/  VIADD R19, R19, 0x1 ;  /* 0x0000000113137836 */ /* 0x000fc60000000000 */
[----:B------:R-:W-:Y:S01]  /*18db0*/  @!P0 PRMT R0, RZ, 0x654, R0 ;  /* 0x00000654ff008816 */ /* 0x000fe20000000000 */
[----:B------:R-:W-:Y:S06]  /*18dc0*/  BAR.SYNC.DEFER_BLOCKING 0x2, 0x80 ;  /* 0x0082000000007b1d */ /* 0x000fec0000010000 */
[----:B------:R1:W-:Y:S01]  /*18dd0*/  @!P0 SYNCS.ARRIVE.TRANS64.RED.A1T0 RZ, [R0+URZ], RZ ;  /* 0x000000ff00ff89a7 */ /* 0x0003e2000810043f */
[----:B------:R-:W-:-:S04]  /*18de0*/  ISETP.NE.AND P0, PT, R19, 0x2, PT ;  /* 0x000000021300780c */ /* 0x000fc80003f05270 */
[----:B0-----:R-:W-:Y:S02]  /*18df0*/  SEL R3, RZ, 0x1, P0 ;  /* 0x00000001ff037807 */ /* 0x001fe40000000000 */
[----:B------:R-:W-:Y:S02]  /*18e00*/  SEL R19, R19, RZ, P0 ;  /* 0x000000ff13137207 */ /* 0x000fe40000000000 */
[----:B-1----:R-:W-:-:S07]  /*18e10*/  LOP3.LUT R22, R22, R3, RZ, 0x3c, !PT ;  /* 0x0000000316167212 */ /* 0x002fce00078e3cff */
.L_x_11722:
[----:B------:R-:W-:Y:S05]  /*18e20*/  BSYNC B7 ;  /* 0x0000000000077941 */ /* 0x000fea0003800000 */
.L_x_11720:
[----:B------:R-:W-:-:S13]  /*18e30*/  LOP3.LUT P0, RZ, R16, 0x2, RZ, 0xc0, !PT ;  /* 0x0000000210ff7812 */ /* 0x000fda000780c0ff */
[----:B------:R-:W-:Y:S05]  /*18e40*/  @!P0 BRA `(.L_x_11774) ;  /* 0x0000000000288947 */ /* 0x000fea0003800000 */
[----:B------:R-:W0:Y:S08]  /*18e50*/  S2UR UR5, SR_CgaCtaId ;  /* 0x00000000000579c3 */ /* 0x000e300000008800 */
[----:B------:R-:W-:Y:S06]  /*18e60*/  BAR.SYNC.DEFER_BLOCKING 0x5, 0x200 ;  /* 0x0148000000007b1d */ /* 0x000fec0000010000 */
[----:B------:R-:W-:-:S02]  /*18e70*/  UMOV UR4, 0x400 ;  /* 0x0000040000047882 */ /* 0x000fc40000000000 */
[----:B0-----:R-:W-:-:S06]  /*18e80*/  ULEA UR4, UR5, UR4, 0x18 ;  /* 0x0000000405047291 */ /* 0x001fcc000f8ec03f */
[----:B------:R-:W-:-:S05]  /*18e90*/  IMAD.U32 R18, RZ, RZ, UR4 ;  /* 0x00000004ff127e24 */ /* 0x000fca000f8e00ff */
[----:B------:R-:W0:Y:S02]  /*18ea0*/  LDS.128 R24, [R18+0x132d0] ;  /* 0x0132d00012187984 */ /* 0x000e240000000c00 */
[----:B0-----:R-:W-:Y:S02]  /*18eb0*/  R2UR UR44, R27 ;  /* 0x000000001b2c72ca */ /* 0x001fe400000e0000 */
[----:B------:R-:W-:Y:S01]  /*18ec0*/  R2UR UR36, R26 ;  /* 0x000000001a2472ca */ /* 0x000fe200000e0000 */
[----:B------:R-:W-:Y:S06]  /*18ed0*/  BAR.ARV 0x4, 0x200 ;  /* 0x0108000000007b1d */ /* 0x000fec0000002000 */
[----:B------:R-:W-:Y:S08]  /*18ee0*/  BRA `(.L_x_11775) ;  /* 0x0000000800bc7947 */ /* 0x000ff00003800000 */
.L_x_11774:
[----:B------:R-:W0:Y:S01]  /*18ef0*/  S2R R6, SR_TID.X ;  /* 0x0000000000067919 */ /* 0x000e220000002100 */
[----:B------:R-:W-:Y:S01]  /*18f00*/  ULDC UR4, c[0x0][0xc3c] ;  /* 0x00030f0000047ab9 */ /* 0x000fe20000000800 */
        /* <DEDUP_REMOVED lines=23> */
[----:B------:R-:W-:Y:S04]  /*19080*/  SHFL.IDX PT, R5, R24, RZ, 0x1f ;  /* 0x00001fff18057589 */ /* 0x000fe800000e0000 */
[----:B------:R-:W0:Y:S02]  /*19090*/  SHFL.UP PT, R2, R4, 0x8, RZ ;  /* 0x0500000004027989 */ /* 0x000e2400000e00ff */
[----:B0-----:R-:W-:Y:S02]  /*190a0*/  SEL R3, R2, RZ, P4 ;  /* 0x000000ff02037207 */ /* 0x001fe40002000000 */
[----:B------:R-:W-:Y:S03]  /*190b0*/  SHFL.IDX PT, R2, R24, 0x1, 0x1f ;  /* 0x00201f0018027f89 */ /* 0x000fe600000e0000 */
        /* <DEDUP_REMOVED lines=10> */
.L_x_11780:
        /* <DEDUP_REMOVED lines=14> */
.L_x_11779:
[----:B------:R-:W-:Y:S05]  /*19240*/  BSYNC B0 ;  /* 0x0000000000007941 */ /* 0x000fea0003800000 */
.L_x_11778:
[----:B-----5:R-:W1:Y:S02]  /*19250*/  SHFL.UP PT, R0, R25, 0x1, RZ ;  /* 0x0420000019007989 */ /* 0x020e6400000e00ff */
[----:B-1----:R-:W-:-:S05]  /*19260*/  SEL R0, R0, RZ, P1 ;  /* 0x000000ff00007207 */ /* 0x002fca0000800000 */
[----:B------:R-:W-:-:S05]  /*19270*/  IMAD.IADD R0, R25, 0x1, R0 ;  /* 0x0000000119007824 */ /* 0x000fca00078e0200 */
[----:B0-----:R-:W0:Y:S02]  /*19280*/  SHFL.UP PT, R2, R0, 0x2, RZ ;  /* 0x0440000000027989 */ /* 0x001e2400000e00ff */
        /* <DEDUP_REMOVED lines=17> */
[----:B------:R-:W-:-:S07]  /*193a0*/  IMAD.MOV.U32 R7, RZ, RZ, R6 ;  /* 0x000000ffff077224 */ /* 0x000fce00078e0006 */
.L_x_11776:
        /* <DEDUP_REMOVED lines=24> */
[----:B------:R-:W-:-:S06]  /*19530*/  IMAD.U32 R24, RZ, RZ, UR4 ;  /* 0x00000004ff187e24 */ /* 0x000fcc000f8e00ff */
[----:B------:R0:W1:Y:S02]  /*19540*/  SHFL.IDX PT, R24, R7, R24, 0x1f ;  /* 0x00001f1807187589 */ /* 0x00006400000e0000 */
.L_x_11781:
[----:B-1----:R-:W-:Y:S02]  /*19550*/  IMAD R24, R24, R0, R9 ;  /* 0x0000000018187224 */ /* 0x002fe400078e0209 */
[----:B0-----:R-:W-:Y:S02]  /*19560*/  IMAD R7, R13, R8, RZ ;  /* 0x000000080d077224 */ /* 0x001fe400078e02ff */
[----:B------:R-:W-:Y:S02]  /*19570*/  IMAD.MOV.U32 R2, RZ, RZ, RZ ;  /* 0x000000ffff027224 */ /* 0x000fe400078e00ff */
[----:B------:R-:W-:Y:S02]  /*19580*/  IMAD.IADD R5, R5, 0x1, -R24 ;  /* 0x0000000105057824 */ /* 0x000fe400078e0a18 */
        /* <DEDUP_REMOVED lines=24> */
[----:B0-----:R-:W-:Y:S01]  /*19710*/  VIADD R2, R8, 0xffffffe ;  /* 0x0ffffffe08027836 */ /* 0x001fe20000000000 */
[----:B------:R-:W-:-:S05]  /*19720*/  IABS R8, R4 ;  /* 0x0000000400087213 */ /* 0x000fca0000000000 */
[----:B------:R0:W1:Y:S02]  /*19730*/  F2I.FTZ.U32.TRUNC.NTZ R3, R2 ;  /* 0x0000000200037305 */ /* 0x000064000021f000 */
[----:B0-----:R-:W-:Y:S02]  /*19740*/  IMAD.MOV.U32 R2, RZ, RZ, RZ ;  /* 0x000000ffff027224 */ /* 0x001fe400078e00ff */
[----:B-1----:R-:W-:-:S04]  /*19750*/  IMAD.MOV R5, RZ, RZ, -R3 ;  /* 0x000000ffff057224 */ /* 0x002fc800078e0a03 */
[----:B------:R-:W-:-:S04]  /*19760*/  IMAD R5, R5, R6, RZ ;  /* 0x0000000605057224 */ /* 0x000fc800078e02ff */
[----:B------:R-:W-:Y:S01]  /*19770*/  IMAD.HI.U32 R3, R3, R5, R2 ;  /* 0x0000000503037227 */ /* 0x000fe200078e0002 */
[-C--:B------:R-:W-:Y:S02]  /*19780*/  IABS R5, R0.reuse ;  /* 0x0000000000057213 */ /* 0x080fe40000000000 */
[C---:B------:R-:W-:Y:S01]  /*19790*/  LOP3.LUT R2, R4.reuse, R0, RZ, 0x3c, !PT ;  /* 0x0000000004027212 */ /* 0x040fe200078e3cff */
[----:B------:R-:W-:Y:S02]  /*197a0*/  IMAD.IADD R4, R4, 0x1, R7 ;  /* 0x0000000104047824 */ /* 0x000fe400078e0207 */
        /* <DEDUP_REMOVED lines=12> */
[----:B------:R-:W-:-:S04]  /*19870*/  IMAD.MOV R0, RZ, RZ, -R0 ;  /* 0x000000ffff007224 */ /* 0x000fc800078e0a00 */
[----:B------:R-:W-:-:S05]  /*19880*/  IMAD R0, R3, R0, R4 ;  /* 0x0000000003007224 */ /* 0x000fca00078e0204 */
[----:B------:R-:W-:Y:S02]  /*19890*/  R2UR UR36, R0 ;  /* 0x00000000002472ca */ /* 0x000fe400000e0000 */
[----:B------:R-:W-:-:S05]  /*198a0*/  LOP3.LUT R0, RZ, R3, RZ, 0x33, !PT ;  /* 0x00000003ff007212 */ /* 0x000fca00078e33ff */
[----:B------:R-:W-:Y:S01]  /*198b0*/  IMAD.IADD R25, R25, 0x1, R0 ;  /* 0x0000000119197824 */ /* 0x000fe200078e0200 */
[----:B------:R-:W-:Y:S07]  /*198c0*/  BRA `(.L_x_11782) ;  /* 0x0000000000107947 */ /* 0x000fee0003800000 */
.L_x_11777:
[----:B------:R-:W-:Y:S01]  /*198d0*/  IMAD.MOV.U32 R24, RZ, RZ, R5 ;  /* 0x000000ffff187224 */ /* 0x000fe200078e0005 */
[----:B------:R-:W-:Y:S01]  /*198e0*/  ULDC UR44, c[0x0][0xc3c] ;  /* 0x00030f00002c7ab9 */ /* 0x000fe20000000800 */
[----:B------:R-:W-:Y:S01]  /*198f0*/  IMAD.MOV.U32 R25, RZ, RZ, RZ ;  /* 0x000000ffff197224 */ /* 0x000fe200078e00ff */
[----:B------:R-:W-:-:S06]  /*19900*/  UMOV UR36, URZ ;  /* 0x0000003f00247c82 */ /* 0x000fcc0008000000 */
.L_x_11782:
[----:B------:R-:W0:Y:S01]  /*19910*/  S2R R0, SR_TID.X ;  /* 0x0000000000007919 */ /* 0x000e220000002100 */
[----:B------:R-:W-:Y:S02]  /*19920*/  IMAD.U32 R6, RZ, RZ, UR36 ;  /* 0x00000024ff067e24 */ /* 0x000fe4000f8e00ff */
[----:B------:R-:W-:Y:S01]  /*19930*/  IMAD.U32 R7, RZ, RZ, UR44 ;  /* 0x0000002cff077e24 */ /* 0x000fe2000f8e00ff */
[----:B------:R-:W-:Y:S01]  /*19940*/  BAR.SYNC.DEFER_BLOCKING 0x4, 0x200 ;  /* 0x0108000000007b1d */ /* 0x000fe20000010000 */
[----:B------:R-:W-:Y:S02]  /*19950*/  IMAD.MOV.U32 R4, RZ, RZ, R24 ;  /* 0x000000ffff047224 */ /* 0x000fe400078e0018 */
[----:B------:R-:W-:Y:S01]  /*19960*/  IMAD.MOV.U32 R5, RZ, RZ, R25 ;  /* 0x000000ffff057224 */ /* 0x000fe200078e0019 */
[----:B0-----:R-:W-:-:S04]  /*19970*/  LOP3.LUT R0, R0, 0x1f, RZ, 0xc0, !PT ;  /* 0x0000001f00007812 */ /* 0x001fc800078ec0ff */
[----:B------:R-:W-:-:S13]  /*19980*/  ISETP.NE.AND P0, PT, R0, RZ, PT ;  /* 0x000000ff0000720c */ /* 0x000fda0003f05270 */
[----:B------:R-:W0:Y:S01]  /*19990*/  @!P0 S2R R3, SR_CgaCtaId ;  /* 0x0000000000038919 */ /* 0x000e220000008800 */
[----:B------:R-:W-:-:S04]  /*199a0*/  @!P0 MOV R0, 0x400 ;  /* 0x0000040000008802 */ /* 0x000fc80000000f00 */
[----:B0-----:R-:W-:-:S05]  /*199b0*/  @!P0 LEA R18, R3, R0, 0x18 ;  /* 0x0000000003128211 */ /* 0x001fca00078ec0ff */
[----:B------:R0:W-:Y:S01]  /*199c0*/  @!P0 STS.128 [R18+0x132d0], R4 ;  /* 0x0132d00412008388 */ /* 0x0001e20000000c00 */
[----:B------:R-:W-:Y:S06]  /*199d0*/  BAR.ARV 0x5, 0x200 ;  /* 0x0148000000007b1d */ /* 0x000fec0000002000 */
.L_x_11775:
[----:B------:R-:W-:Y:S02]  /*199e0*/  ULDC UR4, c[0x0][0xc3c] ;  /* 0x00030f0000047ab9 */ /* 0x000fe40000000800 */
[----:B------:R-:W-:-:S06]  /*199f0*/  UISETP.GE.AND UP0, UPT, UR44, UR4, UPT ;  /* 0x000000042c00728c */ /* 0x000fcc000bf06270 */
[----:B------:R-:W-:-:S13]  /*19a00*/  PLOP3.LUT P0, PT, PT, PT, UP0, 0x80, 0x0 ;  /* 0x000000000000781c */ /* 0x000fda0003f0f008 */
[----:B------:R-:W-:Y:S05]  /*19a10*/  @!P0 BRA `(.L_x_11783) ;  /* 0xffffffc000088947 */ /* 0x000fea000383ffff */
.L_x_11710:
[----:B0-----:R-:W2:Y:S01]  /*19a20*/  LDL.LU R0, [R1+0x8] ;  /* 0x0000080001007983 */ /* 0x001ea20000300800 */
[----:B------:R-:W-:Y:S01]  /*19a30*/  BSSY B0, `(.L_x_11784) ;  /* 0x000000b000007945 */ /* 0x000fe20003800000 */
[----:B------:R-:W0:Y:S01]  /*19a40*/  S2R R5, SR_CgaCtaId ;  /* 0x0000000000057919 */ /* 0x000e220000008800 */
[----:B--2---:R-:W-:-:S05]  /*19a50*/  VIADD R0, R0, 0x1 ;  /* 0x0000000100007836 */ /* 0x004fca0000000000 */
        /* <DEDUP_REMOVED lines=8> */
.L_x_11828:
[----:B------:R-:W-:Y:S05]  /*19ae0*/  BSYNC B0 ;  /* 0x0000000000007941 */ /* 0x000fea0003800000 */
.L_x_11784:
[----:B------:R-:W-:-:S03]  /*19af0*/  UMOV UR4, 0xffffffff ;  /* 0xffffffff00047882 */ /* 0x000fc60000000000 */
[----:B------:R-:W-:Y:S05]  /*19b00*/  BRA.DIV UR4, `(.L_x_11786) ;  /* 0x0000001204687947 */ /* 0x000fea000b800000 */
[----:B0-----:R-:W0:Y:S02]  /*19b10*/  S2R R0, SR_TID.X ;  /* 0x0000000000007919 */ /* 0x001e240000002100 */
[----:B0-----:R-:W-:-:S04]  /*19b20*/  SHF.R.U32.HI R0, RZ, 0x5, R0 ;  /* 0x00000005ff007819 */ /* 0x001fc80000011600 */
[----:B------:R-:W-:-:S05]  /*19b30*/  LOP3.LUT R0, R0, 0x3, RZ, 0xc0, !PT ;  /* 0x0000000300007812 */ /* 0x000fca00078ec0ff */
[----:B------:R0:W1:Y:S02]  /*19b40*/  SHFL.IDX PT, R14, R0, RZ, 0x1f ;  /* 0x00001fff000e7589 */ /* 0x00006400000e0000 */
.L_x_11831:
[----:B-1----:R-:W-:Y:S01]  /*19b50*/  ISETP.NE.AND P0, PT, R14, RZ, PT ;  /* 0x000000ff0e00720c */ /* 0x002fe20003f05270 */
[----:B------:R-:W-:-:S12]  /*19b60*/  BSSY B0, `(.L_x_11787) ;  /* 0x000002b000007945 */ /* 0x000fd80003800000 */
[----:B------:R-:W-:Y:S05]  /*19b70*/  @P0 BRA `(.L_x_11788) ;  /* 0x0000000000a40947 */ /* 0x000fea0003800000 */
[----:B------:R-:W-:-:S03]  /*19b80*/  UMOV UR4, 0xffffffff ;  /* 0xffffffff00047882 */ /* 0x000fc60000000000 */
[----:B------:R-:W-:Y:S05]  /*19b90*/  BRA.DIV UR4, `(.L_x_11789) ;  /* 0x0000001204787947 */ /* 0x000fea000b800000 */
[----:B------:R-:W-:-:S13]  /*19ba0*/  ELECT P6, URZ, PT ;  /* 0x00000000003f782f */ /* 0x000fda00038c0000 */
.L_x_11834:
[----:B------:R-:W-:Y:S05]  /*19bb0*/  @!P6 BRA `(.L_x_11788) ;  /* 0x000000000094e947 */ /* 0x000fea0003800000 */
[----:B------:R-:W-:-:S06]  /*19bc0*/  ULOP3.LUT UR4, UR38, 0x2, URZ, 0xfc, !UPT ;  /* 0x0000000226047892 */ /* 0x000fcc000f8efc3f */
[----:B0-----:R-:W-:-:S05]  /*19bd0*/  IMAD.U32 R0, RZ, RZ, UR4 ;  /* 0x00000004ff007e24 */ /* 0x001fca000f8e00ff */
[----:B------:R-:W-:-:S13]  /*19be0*/  ISETP.NE.AND P0, PT, R0, 0x3, PT ;  /* 0x000000030000780c */ /* 0x000fda0003f05270 */
[----:B------:R-:W-:Y:S05]  /*19bf0*/  @!P0 BRA `(.L_x_11790) ;  /* 0x0000000000048947 */ /* 0x000fea0003800000 */
[----:B------:R-:W-:Y:S01]  /*19c00*/  BPT.TRAP 0x1 ;  /* 0x000000040000795c */ /* 0x000fe20000300000 */
.L_x_11790:
        /* <DEDUP_REMOVED lines=12> */
.L_x_11835:
[----:B------:R-:W1:Y:S02]  /*19cd0*/  SYNCS.PHASECHK.TRANS64.TRYWAIT P1, [R9+URZ], R0 ;  /* 0x00000000090075a7 */ /* 0x000e64000802017f */
[----:B-1----:R-:W-:Y:S05]  /*19ce0*/  @!P1 BRA `(.L_x_11792) ;  /* 0x0000001000589947 */ /* 0x002fea0003800000 */
.L_x_11836:
[----:B------:R-:W-:Y:S05]  /*19cf0*/  @!P0 BRA `(.L_x_11793) ;  /* 0x0000000000048947 */ /* 0x000fea0003800000 */
[----:B------:R-:W-:Y:S01]  /*19d00*/  BPT.TRAP 0x1 ;  /* 0x000000040000795c */ /* 0x000fe20000300000 */
.L_x_11793:
[----:B------:R-:W-:-:S04]  /*19d10*/  IMAD R19, R19, 0x8, R6 ;  /* 0x0000000813137824 */ /* 0x000fc800078e0206 */
[----:B------:R-:W2:Y:S02]  /*19d20*/  SYNCS.PHASECHK.TRANS64.TRYWAIT P1, [R19+URZ+0x13260], R4 ;  /* 0x01326004130075a7 */ /* 0x000ea4000802017f */
[----:B--2---:R-:W-:Y:S05]  /*19d30*/  @!P1 BRA `(.L_x_11794) ;  /* 0x0000001000589947 */ /* 0x004fea0003800000 */
.L_x_11837:
[----:B------:R-:W-:Y:S05]  /*19d40*/  @!P0 BRA `(.L_x_11795) ;  /* 0x0000000000048947 */ /* 0x000fea0003800000 */
[----:B------:R-:W-:Y:S01]  /*19d50*/  BPT.TRAP 0x1 ;  /* 0x000000040000795c */ /* 0x000fe20000300000 */
.L_x_11795:
[----:B------:R-:W-:-:S04]  /*19d60*/  IMAD R7, R7, 0x8, R6 ;  /* 0x0000000807077824 */ /* 0x000fc800078e0206 */
[----:B------:R-:W3:Y:S02]  /*19d70*/  SYNCS.PHASECHK.TRANS64.TRYWAIT P1, [R7+URZ+0x13260], R0 ;  /* 0x01326000070075a7 */ /* 0x000ee4000802017f */
[----:B---3--:R-:W-:Y:S05]  /*19d80*/  @!P1 BRA `(.L_x_11796) ;  /* 0x0000001000589947 */ /* 0x008fea0003800000 */
.L_x_11838:
[----:B------:R-:W-:Y:S05]  /*19d90*/  @!P0 BRA `(.L_x_11797) ;  /* 0x0000000000048947 */ /* 0x000fea0003800000 */
[----:B------:R-:W-:Y:S01]  /*19da0*/  BPT.TRAP 0x1 ;  /* 0x000000040000795c */ /* 0x000fe20000300000 */
.L_x_11797:
[----:B------:R-:W4:Y:S02]  /*19db0*/  SYNCS.PHASECHK.TRANS64.TRYWAIT P0, [R19+URZ+0x13280], R4 ;  /* 0x01328004130075a7 */ /* 0x000f24000800017f */
[----:B----4-:R-:W-:Y:S05]  /*19dc0*/  @!P0 BRA `(.L_x_11798) ;  /* 0x00000010005c8947 */ /* 0x010fea0003800000 */
.L_x_11799:
[----:B------:R0:W0:Y:S02]  /*19dd0*/  SYNCS.PHASECHK.TRANS64.TRYWAIT P0, [R7+URZ+0x13280], R0 ;  /* 0x01328000070075a7 */ /* 0x000024000800017f */
[----:B0-----:R-:W-:Y:S05]  /*19de0*/  @!P0 NANOSLEEP.SYNCS 0x989680 ;  /* 0x009896800000895d */ /* 0x001fea0003900000 */
[----:B------:R-:W0:Y:S02]  /*19df0*/  @!P0 SYNCS.PHASECHK.TRANS64 P0, [R7+URZ+0x13280], R0 ;  /* 0x01328000070085a7 */ /* 0x000e24000800007f */
[----:B0-----:R-:W-:Y:S05]  /*19e00*/  @!P0 BRA `(.L_x_11799) ;  /* 0xfffffffc00f08947 */ /* 0x001fea000383ffff */
.L_x_11788:
[----:B------:R-:W-:Y:S05]  /*19e10*/  BSYNC B0 ;  /* 0x0000000000007941 */ /* 0x000fea0003800000 */
.L_x_11787:
[----:B------:R-:W-:Y:S05]  /*19e20*/  EXIT ;  /* 0x000000000000794d */ /* 0x000fea0003800000 */
.L_x_11620:
[----:B0-----:R-:W-:-:S04]  /*19e30*/  IMAD.U32 R3, RZ, RZ, UR45 ;  /* 0x0000002dff037e24 */ /* 0x001fc8000f8e00ff */
[----:B------:R0:W1:Y:S03]  /*19e40*/  SYNCS.PHASECHK.TRANS64.TRYWAIT P1, [R3+URZ+0x13200], R8 ;  /* 0x01320008030075a7 */ /* 0x000066000802017f */
[----:B-1----:R-:W-:Y:S05]  /*19e50*/  @!P1 NANOSLEEP.SYNCS 0x989680 ;  /* 0x009896800000995d */ /* 0x002fea0003900000 */
[----:B------:R-:W1:Y:S02]  /*19e60*/  @!P1 SYNCS.PHASECHK.TRANS64 P1, [R3+URZ+0x13200], R8 ;  /* 0x01320008030095a7 */ /* 0x000e64000802007f */
[----:B-1----:R-:W-:Y:S05]  /*19e70*/  @!P1 BRA `(.L_x_11620) ;  /* 0xfffffffc00ec9947 */ /* 0x002fea000383ffff */
[----:B------:R-:W-:Y:S05]  /*19e80*/  BRA `(.L_x_11800) ;  /* 0xfffffe7c00987947 */ /* 0x000fea000383ffff */
.L_x_11624:
[----:B-1----:R1:W2:Y:S02]  /*19e90*/  SYNCS.PHASECHK.TRANS64.TRYWAIT P1, [R106+URZ+0x13230], R3 ;  /* 0x013230036a0075a7 */ /* 0x0022a4000802017f */
[----:B--2---:R-:W-:Y:S05]  /*19ea0*/  @!P1 NANOSLEEP.SYNCS 0x989680 ;  /* 0x009896800000995d */ /* 0x004fea0003900000 */
[----:B------:R-:W2:Y:S02]  /*19eb0*/  @!P1 SYNCS.PHASECHK.TRANS64 P1, [R106+URZ+0x13230], R3 ;  /* 0x013230036a0095a7 */ /* 0x000ea4000802007f */
[----:B--2---:R-:W-:Y:S05]  /*19ec0*/  @!P1 BRA `(.L_x_11624) ;  /* 0xfffffffc00f09947 */ /* 0x004fea000383ffff */
[----:B------:R-:W-:Y:S05]  /*19ed0*/  BRA `(.L_x_11623) ;  /* 0xfffffe7c00b47947 */ /* 0x000fea000383ffff */
.L_x_11640:
[----:B-1----:R-:W-:-:S04]  /*19ee0*/  IMAD.U32 R8, RZ, RZ, UR24 ;  /* 0x00000018ff087e24 */ /* 0x002fc8000f8e00ff */
[----:B------:R1:W2:Y:S03]  /*19ef0*/  SYNCS.PHASECHK.TRANS64.TRYWAIT P1, [R8+URZ+0x13230], R7 ;  /* 0x01323007080075a7 */ /* 0x0002a6000802017f */
[----:B--2---:R-:W-:Y:S05]  /*19f00*/  @!P1 NANOSLEEP.SYNCS 0x989680 ;  /* 0x009896800000995d */ /* 0x004fea0003900000 */
[----:B------:R-:W2:Y:S02]  /*19f10*/  @!P1 SYNCS.PHASECHK.TRANS64 P1, [R8+URZ+0x13230], R7 ;  /* 0x01323007080095a7 */ /* 0x000ea4000802007f */
[----:B--2---:R-:W-:Y:S05]  /*19f20*/  @!P1 BRA `(.L_x_11640) ;  /* 0xfffffffc00ec9947 */ /* 0x004fea000383ffff */
[----:B------:R-:W-:Y:S05]  /*19f30*/  BRA `(.L_x_11639) ;  /* 0xfffffec4006c7947 */ /* 0x000fea000383ffff */
.L_x_11644:
[----:B-1----:R-:W-:-:S04]  /*19f40*/  IMAD.U32 R8, RZ, RZ, UR11 ;  /* 0x0000000bff087e24 */ /* 0x002fc8000f8e00ff */
[----:B------:R1:W2:Y:S03]  /*19f50*/  SYNCS.PHASECHK.TRANS64.TRYWAIT P1, [R8+URZ+0x13250], R7 ;  /* 0x01325007080075a7 */ /* 0x0002a6000802017f */
[----:B--2---:R-:W-:Y:S05]  /*19f60*/  @!P1 NANOSLEEP.SYNCS 0x989680 ;  /* 0x009896800000995d */ /* 0x004fea0003900000 */
[----:B------:R-:W2:Y:S02]  /*19f70*/  @!P1 SYNCS.PHASECHK.TRANS64 P1, [R8+URZ+0x13250], R7 ;  /* 0x01325007080095a7 */ /* 0x000ea4000802007f */
[----:B--2---:R-:W-:Y:S05]  /*19f80*/  @!P1 BRA `(.L_x_11644) ;  /* 0xfffffffc00ec9947 */ /* 0x004fea000383ffff */
[----:B------:R-:W-:Y:S05]  /*19f90*/  BRA `(.L_x_11643) ;  /* 0xfffffec800787947 */ /* 0x000fea000383ffff */
.L_x_11662:
[----:B-1----:R-:W-:-:S04]  /*19fa0*/  IMAD.U32 R10, RZ, RZ, UR22 ;  /* 0x00000016ff0a7e24 */ /* 0x002fc8000f8e00ff */
[----:B------:R1:W2:Y:S03]  /*19fb0*/  SYNCS.PHASECHK.TRANS64.TRYWAIT P1, [R10+URZ+0x13230], R9 ;  /* 0x013230090a0075a7 */ /* 0x0002a6000802017f */
[----:B--2---:R-:W-:Y:S05]  /*19fc0*/  @!P1 NANOSLEEP.SYNCS 0x989680 ;  /* 0x009896800000995d */ /* 0x004fea0003900000 */
[----:B------:R-:W2:Y:S02]  /*19fd0*/  @!P1 SYNCS.PHASECHK.TRANS64 P1, [R10+URZ+0x13230], R9 ;  /* 0x013230090a0095a7 */ /* 0x000ea4000802007f */
[----:B--2---:R-:W-:Y:S05]  /*19fe0*/  @!P1 BRA `(.L_x_11662) ;  /* 0xfffffffc00ec9947 */ /* 0x004fea000383ffff */
[----:B------:R-:W-:Y:S05]  /*19ff0*/  BRA `(.L_x_11661) ;  /* 0xffffff1000347947 */ /* 0x000fea000383ffff */
.L_x_11666:
[----:B-1----:R-:W-:-:S04]  /*1a000*/  IMAD.U32 R10, RZ, RZ, UR11 ;  /* 0x0000000bff0a7e24 */ /* 0x002fc8000f8e00ff */
[----:B------:R1:W2:Y:S03]  /*1a010*/  SYNCS.PHASECHK.TRANS64.TRYWAIT P1, [R10+URZ+0x13250], R9 ;  /* 0x013250090a0075a7 */ /* 0x0002a6000802017f */
[----:B--2---:R-:W-:Y:S05]  /*1a020*/  @!P1 NANOSLEEP.SYNCS 0x989680 ;  /* 0x009896800000995d */ /* 0x004fea0003900000 */
[----:B------:R-:W2:Y:S02]  /*1a030*/  @!P1 SYNCS.PHASECHK.TRANS64 P1, [R10+URZ+0x13250], R9 ;  /* 0x013250090a0095a7 */ /* 0x000ea4000802007f */
[----:B--2---:R-:W-:Y:S05]  /*1a040*/  @!P1 BRA `(.L_x_11666) ;  /* 0xfffffffc00ec9947 */ /* 0x004fea000383ffff */
[----:B------:R-:W-:Y:S05]  /*1a050*/  BRA `(.L_x_11665) ;  /* 0xffffff1c002c7947 */ /* 0x000fea000383ffff */
.L_x_11673:
[----:B-1----:R-:W-:-:S04]  /*1a060*/  IMAD.U32 R10, RZ, RZ, UR6 ;  /* 0x00000006ff0a7e24 */ /* 0x002fc8000f8e00ff */
[----:B------:R1:W2:Y:S03]  /*1a070*/  SYNCS.PHASECHK.TRANS64.TRYWAIT P1, [R10+URZ+0x13230], R9 ;  /* 0x013230090a0075a7 */ /* 0x0002a6000802017f */
[----:B--2---:R-:W-:Y:S05]  /*1a080*/  @!P1 NANOSLEEP.SYNCS 0x989680 ;  /* 0x009896800000995d */ /* 0x004fea0003900000 */
[----:B------:R-:W2:Y:S02]  /*1a090*/  @!P1 SYNCS.PHASECHK.TRANS64 P1, [R10+URZ+0x13230], R9 ;  /* 0x013230090a0095a7 */ /* 0x000ea4000802007f */
[----:B--2---:R-:W-:Y:S05]  /*1a0a0*/  @!P1 BRA `(.L_x_11673) ;  /* 0xfffffffc00ec9947 */ /* 0x004fea000383ffff */
[----:B------:R-:W-:Y:S05]  /*1a0b0*/  BRA `(.L_x_11672) ;  /* 0xffffff3c00307947 */ /* 0x000fea000383ffff */
.L_x_11677:
[----:B-1----:R-:W-:-:S04]  /*1a0c0*/  IMAD.U32 R10, RZ, RZ, UR11 ;  /* 0x0000000bff0a7e24 */ /* 0x002fc8000f8e00ff */
[----:B------:R1:W2:Y:S03]  /*1a0d0*/  SYNCS.PHASECHK.TRANS64.TRYWAIT P1, [R10+URZ+0x13250], R9 ;  /* 0x013250090a0075a7 */ /* 0x0002a6000802017f */
[----:B--2---:R-:W-:Y:S05]  /*1a0e0*/  @!P1 NANOSLEEP.SYNCS 0x989680 ;  /* 0x009896800000995d */ /* 0x004fea0003900000 */
[----:B------:R-:W2:Y:S02]  /*1a0f0*/  @!P1 SYNCS.PHASECHK.TRANS64 P1, [R10+URZ+0x13250], R9 ;  /* 0x013250090a0095a7 */ /* 0x000ea4000802007f */
[----:B--2---:R-:W-:Y:S05]  /*1a100*/  @!P1 BRA `(.L_x_11677) ;  /* 0xfffffffc00ec9947 */ /* 0x004fea000383ffff */
[----:B------:R-:W-:Y:S05]  /*1a110*/  BRA `(.L_x_11676) ;  /* 0xffffff40003c7947 */ /* 0x000fea000383ffff */
.L_x_11691:
[----:B-1----:R-:W-:-:S04]  /*1a120*/  IMAD.U32 R3, RZ, RZ, UR14 ;  /* 0x0000000eff037e24 */ /* 0x002fc8000f8e00ff */
[----:B------:R1:W2:Y:S03]  /*1a130*/  SYNCS.PHASECHK.TRANS64.TRYWAIT P1, [R3+URZ+0x13250], R0 ;  /* 0x01325000030075a7 */ /* 0x0002a6000802017f */
[----:B--2---:R-:W-:Y:S05]  /*1a140*/  @!P1 NANOSLEEP.SYNCS 0x989680 ;  /* 0x009896800000995d */ /* 0x004fea0003900000 */
[----:B------:R-:W2:Y:S02]  /*1a150*/  @!P1 SYNCS.PHASECHK.TRANS64 P1, [R3+URZ+0x13250], R0 ;  /* 0x01325000030095a7 */ /* 0x000ea4000802007f */
[----:B--2---:R-:W-:Y:S05]  /*1a160*/  @!P1 BRA `(.L_x_11691) ;  /* 0xfffffffc00ec9947 */ /* 0x004fea000383ffff */
[----:B------:R-:W-:Y:S05]  /*1a170*/  BRA `(.L_x_11690) ;  /* 0xffffff8400207947 */ /* 0x000fea000383ffff */
.L_x_11731:
[----:B------:R-:W-:Y:S02]  /*1a180*/  IMAD.MOV.U32 R13, RZ, RZ, R20 ;  /* 0x000000ffff0d7224 */ /* 0x000fe400078e0014 */
[----:B------:R-:W-:Y:S02]  /*1a190*/  IMAD.MOV.U32 R12, RZ, RZ, RZ ;  /* 0x000000ffff0c7224 */ /* 0x000fe400078e00ff */
[----:B------:R-:W-:Y:S02]  /*1a1a0*/  IMAD.MOV.U32 R11, RZ, RZ, 0x1f ;  /* 0x0000001fff0b7424 */ /* 0x000fe400078e00ff */
[----:B------:R-:W-:-:S07]  /*1a1b0*/  IMAD.MOV.U32 R15, RZ, RZ, -0x1 ;  /* 0xffffffffff0f7424 */ /* 0x000fce00078e00ff */
[----:B------:R-:W-:Y:S05]  /*1a1c0*/  WARPSYNC.COLLECTIVE R15, `(.L_x_11801) ;  /* 0x000000000f087348 */ /* 0x000fea0003c00000 */
[----:B------:R0:W1:Y:S02]  /*1a1d0*/  SHFL.IDX P6, R14, R13, R12, R11 ;  /* 0x0000000c0d0e7389 */ /* 0x00006400000c000b */
[----:B01----:R-:W-:Y:S01]  /*1a1e0*/  ENDCOLLECTIVE ;  /* 0x000000000000791b */ /* 0x003fe20003800000 */
.L_x_11801:
[----:B------:R-:W-:Y:S05]  /*1a1f0*/  BRA `(.L_x_11802) ;  /* 0xffffffc800787947 */ /* 0x000fea000383ffff */
.L_x_11733:
[----:B------:R-:W-:Y:S01]  /*1a200*/  BSSY B0, `(.L_x_11803) ;  /* 0x0000006000007945 */ /* 0x000fe20003800000 */
[----:B------:R-:W-:-:S07]  /*1a210*/  IMAD.MOV.U32 R15, RZ, RZ, -0x1 ;  /* 0xffffffffff0f7424 */ /* 0x000fce00078e00ff */
[----:B0-----:R-:W-:Y:S05]  /*1a220*/  WARPSYNC.COLLECTIVE R15, `(.L_x_11804) ;  /* 0x000000000f0c7348 */ /* 0x001fea0003c00000 */
[----:B------:R-:W-:Y:S02]  /*1a230*/  ELECT P6, UR62, PT ;  /* 0x00000000003e782f */ /* 0x000fe400038c0000 */
[----:B------:R-:W-:Y:S01]  /*1a240*/  MOV R14, UR62 ;  /* 0x0000003e000e7c02 */ /* 0x000fe20008000f00 */
[----:B0-----:R-:W-:Y:S10]  /*1a250*/  ENDCOLLECTIVE ;  /* 0x000000000000791b */ /* 0x001ff40003800000 */
.L_x_11804:
[----:B------:R-:W-:Y:S05]  /*1a260*/  BSYNC B0 ;  /* 0x0000000000007941 */ /* 0x000fea0003800000 */
.L_x_11803:
[----:B------:R-:W-:Y:S05]  /*1a270*/  BRA `(.L_x_11805) ;  /* 0xffffffc800807947 */ /* 0x000fea000383ffff */
.L_x_11735:
[----:B-1----:R1:W2:Y:S02]  /*1a280*/  SYNCS.PHASECHK.TRANS64.TRYWAIT P0, [R5+URZ+0x13280], R2 ;  /* 0x01328002050075a7 */ /* 0x0022a4000800017f */
[----:B--2---:R-:W-:Y:S05]  /*1a290*/  @!P0 NANOSLEEP.SYNCS 0x989680 ;  /* 0x009896800000895d */ /* 0x004fea0003900000 */
[----:B------:R-:W2:Y:S02]  /*1a2a0*/  @!P0 SYNCS.PHASECHK.TRANS64 P0, [R5+URZ+0x13280], R2 ;  /* 0x01328002050085a7 */ /* 0x000ea4000800007f */
[----:B--2---:R-:W-:Y:S05]  /*1a2b0*/  @!P0 BRA `(.L_x_11735) ;  /* 0xfffffffc00f08947 */ /* 0x004fea000383ffff */
[----:B------:R-:W-:Y:S05]  /*1a2c0*/  BRA `(.L_x_11806) ;  /* 0xffffffc800dc7947 */ /* 0x000fea000383ffff */
.L_x_11737:
[----:B--2---:R2:W3:Y:S02]  /*1a2d0*/  SYNCS.PHASECHK.TRANS64.TRYWAIT P0, [R5+URZ+0x13240], R2 ;  /* 0x01324002050075a7 */ /* 0x0044e4000800017f */
[----:B---3--:R-:W-:Y:S05]  /*1a2e0*/  @!P0 NANOSLEEP.SYNCS 0x989680 ;  /* 0x009896800000895d */ /* 0x008fea0003900000 */
[----:B------:R-:W3:Y:S02]  /*1a2f0*/  @!P0 SYNCS.PHASECHK.TRANS64 P0, [R5+URZ+0x13240], R2 ;  /* 0x01324002050085a7 */ /* 0x000ee4000800007f */
[----:B---3--:R-:W-:Y:S05]  /*1a300*/  @!P0 BRA `(.L_x_11737) ;  /* 0xfffffffc00f08947 */ /* 0x008fea000383ffff */
[----:B------:R-:W-:Y:S05]  /*1a310*/  BRA `(.L_x_11807) ;  /* 0xffffffcc00287947 */ /* 0x000fea000383ffff */
.L_x_11741:
[----:B------:R-:W-:Y:S02]  /*1a320*/  IMAD.MOV.U32 R13, RZ, RZ, R4 ;  /* 0x000000ffff0d7224 */ /* 0x000fe400078e0004 */
[----:B------:R-:W-:Y:S02]  /*1a330*/  IMAD.MOV.U32 R12, RZ, RZ, RZ ;  /* 0x000000ffff0c7224 */ /* 0x000fe400078e00ff */
[----:B------:R-:W-:Y:S02]  /*1a340*/  IMAD.MOV.U32 R11, RZ, RZ, 0x1c1f ;  /* 0x00001c1fff0b7424 */ /* 0x000fe400078e00ff */
[----:B------:R-:W-:Y:S02]  /*1a350*/  IMAD.MOV.U32 R15, RZ, RZ, -0x1 ;  /* 0xffffffffff0f7424 */ /* 0x000fe400078e00ff */
[----:B------:R-:W-:Y:S02]  /*1a360*/  IMAD.MOV.U32 R6, RZ, RZ, R10 ;  /* 0x000000ffff067224 */ /* 0x000fe400078e000a */
[----:B------:R-:W0:Y:S01]  /*1a370*/  S2R R10, SR_TID.X ;  /* 0x00000000000a7919 */ /* 0x000e220000002100 */
[----:B------:R-:W-:-:S07]  /*1a380*/  IMAD R7, R7, UR42, RZ ;  /* 0x0000002a07077c24 */ /* 0x000fce000f8e02ff */
[----:B0----5:R-:W-:Y:S05]  /*1a390*/  WARPSYNC.COLLECTIVE R15, `(.L_x_11808) ;  /* 0x000000000f087348 */ /* 0x021fea0003c00000 */
[----:B------:R1:W2:Y:S02]  /*1a3a0*/  SHFL.IDX P6, R14, R13, R12, R11 ;  /* 0x0000000c0d0e7389 */ /* 0x0002a400000c000b */
[----:B012--5:R-:W-:Y:S01]  /*1a3b0*/  ENDCOLLECTIVE ;  /* 0x000000000000791b */ /* 0x027fe20003800000 */
.L_x_11808:
[----:B------:R-:W-:Y:S02]  /*1a3c0*/  IMAD.MOV.U32 R13, RZ, RZ, R0 ;  /* 0x000000ffff0d7224 */ /* 0x000fe400078e0000 */
[----:B------:R-:W-:-:S07]  /*1a3d0*/  IMAD.MOV.U32 R2, RZ, RZ, R14 ;  /* 0x000000ffff027224 */ /* 0x000fce00078e000e */
[----:B------:R-:W-:Y:S05]  /*1a3e0*/  WARPSYNC.COLLECTIVE R15, `(.L_x_11809) ;  /* 0x000000000f087348 */ /* 0x000fea0003c00000 */
[----:B------:R0:W1:Y:S02]  /*1a3f0*/  SHFL.IDX P6, R14, R13, R12, R11 ;  /* 0x0000000c0d0e7389 */ /* 0x00006400000c000b */
[----:B01----:R-:W-:Y:S01]  /*1a400*/  ENDCOLLECTIVE ;  /* 0x000000000000791b */ /* 0x003fe20003800000 */
.L_x_11809:
[----:B------:R-:W-:-:S04]  /*1a410*/  LOP3.LUT R10, R10, 0x7f, RZ, 0xc0, !PT ;  /* 0x0000007f0a0a7812 */ /* 0x000fc800078ec0ff */
[----:B------:R-:W-:-:S05]  /*1a420*/  SHF.R.U32.HI R10, RZ, 0x2, R10 ;  /* 0x00000002ff0a7819 */ /* 0x000fca000001160a */
[----:B------:R-:W-:Y:S02]  /*1a430*/  IMAD.IADD R6, R10, 0x1, R6 ;  /* 0x000000010a067824 */ /* 0x000fe400078e0206 */
[----:B------:R-:W-:Y:S02]  /*1a440*/  IMAD.MOV.U32 R13, RZ, RZ, R4 ;  /* 0x000000ffff0d7224 */ /* 0x000fe400078e0004 */
[----:B------:R-:W-:Y:S01]  /*1a450*/  IMAD.MOV.U32 R12, RZ, RZ, 0x1 ;  /* 0x00000001ff0c7424 */ /* 0x000fe200078e00ff */
[C---:B------:R-:W-:Y:S01]  /*1a460*/  ISETP.GE.AND P1, PT, R6.reuse, R7, PT ;  /* 0x000000070600720c */ /* 0x040fe20003f26270 */
[----:B------:R-:W-:Y:S02]  /*1a470*/  VIADD R10, R6, 0x20 ;  /* 0x00000020060a7836 */ /* 0x000fe40000000000 */
[----:B------:R-:W-:-:S10]  /*1a480*/  IMAD.MOV.U32 R3, RZ, RZ, R14 ;  /* 0x000000ffff037224 */ /* 0x000fd400078e000e */
[----:B------:R-:W-:Y:S05]  /*1a490*/  WARPSYNC.COLLECTIVE R15, `(.L_x_11810) ;  /* 0x000000000f087348 */ /* 0x000fea0003c00000 */
[----:B------:R0:W1:Y:S02]  /*1a4a0*/  SHFL.IDX P6, R14, R13, R12, R11 ;  /* 0x0000000c0d0e7389 */ /* 0x00006400000c000b */
[----:B01----:R-:W-:Y:S01]  /*1a4b0*/  ENDCOLLECTIVE ;  /* 0x000000000000791b */ /* 0x003fe20003800000 */
.L_x_11810:
[----:B------:R-:W-:-:S05]  /*1a4c0*/  @!P1 IADD3 R9, P2, R21, R3, RZ ;  /* 0x0000000315099210 */ /* 0x000fca0007f5e0ff */
[----:B------:R-:W-:Y:S02]  /*1a4d0*/  @!P1 IMAD.X R3, RZ, RZ, R2, P2 ;  /* 0x000000ffff039224 */ /* 0x000fe400010e0602 */
[----:B------:R-:W-:Y:S02]  /*1a4e0*/  @!P1 IMAD.MOV.U32 R2, RZ, RZ, R9 ;  /* 0x000000ffff029224 */ /* 0x000fe400078e0009 */
[----:B------:R-:W-:-:S03]  /*1a4f0*/  IMAD.MOV.U32 R13, RZ, RZ, R0 ;  /* 0x000000ffff0d7224 */ /* 0x000fc600078e0000 */
        /* <DEDUP_REMOVED lines=10> */
.L_x_11811:
        /* <DEDUP_REMOVED lines=8> */
.L_x_11812:
        /* <DEDUP_REMOVED lines=10> */
.L_x_11813:
        /* <DEDUP_REMOVED lines=8> */
.L_x_11814:
        /* <DEDUP_REMOVED lines=11> */
.L_x_11815:
[----:B------:R-:W-:Y:S02]  /*1a7f0*/  IMAD.MOV.U32 R13, RZ, RZ, R8 ;  /* 0x000000ffff0d7224 */ /* 0x000fe400078e0008 */
[----:B------:R-:W-:Y:S02]  /*1a800*/  IMAD.MOV.U32 R12, RZ, RZ, RZ ;  /* 0x000000ffff0c7224 */ /* 0x000fe400078e00ff */
[----:B------:R-:W-:-:S07]  /*1a810*/  IMAD.MOV.U32 R9, RZ, RZ, R14 ;  /* 0x000000ffff097224 */ /* 0x000fce00078e000e */
[----:B------:R-:W-:Y:S05]  /*1a820*/  WARPSYNC.COLLECTIVE R15, `(.L_x_11816) ;  /* 0x000000000f087348 */ /* 0x000fea0003c00000 */
[----:B------:R0:W1:Y:S02]  /*1a830*/  SHFL.IDX P6, R14, R13, R12, R11 ;  /* 0x0000000c0d0e7389 */ /* 0x00006400000c000b */
[----:B01----:R-:W-:Y:S01]  /*1a840*/  ENDCOLLECTIVE ;  /* 0x000000000000791b */ /* 0x003fe20003800000 */
.L_x_11816:
        /* <DEDUP_REMOVED lines=11> */
.L_x_11817:
        /* <DEDUP_REMOVED lines=8> */
.L_x_11818:
        /* <DEDUP_REMOVED lines=10> */
.L_x_11819:
[----:B------:R-:W-:Y:S05]  /*1aa20*/  BRA `(.L_x_11820) ;  /* 0xffffffd000347947 */ /* 0x000fea000383ffff */
.L_x_11744:
[----:B0-----:R0:W1:Y:S02]  /*1aa30*/  SYNCS.PHASECHK.TRANS64.TRYWAIT P0, [R18+URZ+0x13220], R3 ;  /* 0x01322003120075a7 */ /* 0x001064000800017f */
[----:B-1----:R-:W-:Y:S05]  /*1aa40*/  @!P0 NANOSLEEP.SYNCS 0x989680 ;  /* 0x009896800000895d */ /* 0x002fea0003900000 */
[----:B------:R-:W1:Y:S02]  /*1aa50*/  @!P0 SYNCS.PHASECHK.TRANS64 P0, [R18+URZ+0x13220], R3 ;  /* 0x01322003120085a7 */ /* 0x000e64000800007f */
[----:B-1----:R-:W-:Y:S05]  /*1aa60*/  @!P0 BRA `(.L_x_11744) ;  /* 0xfffffffc00f08947 */ /* 0x002fea000383ffff */
[----:B------:R-:W-:Y:S05]  /*1aa70*/  BRA `(.L_x_11821) ;  /* 0xffffffd000907947 */ /* 0x000fea000383ffff */
.L_x_11750:
[----:B0-----:R0:W1:Y:S02]  /*1aa80*/  SYNCS.PHASECHK.TRANS64.TRYWAIT P0, [R4+URZ+0x13280], R2 ;  /* 0x01328002040075a7 */ /* 0x001064000800017f */
[----:B-1----:R-:W-:Y:S05]  /*1aa90*/  @!P0 NANOSLEEP.SYNCS 0x989680 ;  /* 0x009896800000895d */ /* 0x002fea0003900000 */
[----:B------:R-:W1:Y:S02]  /*1aaa0*/  @!P0 SYNCS.PHASECHK.TRANS64 P0, [R4+URZ+0x13280], R2 ;  /* 0x01328002040085a7 */ /* 0x000e64000800007f */
[----:B-1----:R-:W-:Y:S05]  /*1aab0*/  @!P0 BRA `(.L_x_11750) ;  /* 0xfffffffc00f08947 */ /* 0x002fea000383ffff */
[----:B------:R-:W-:Y:S05]  /*1aac0*/  BRA `(.L_x_11822) ;  /* 0xffffffd400347947 */ /* 0x000fea000383ffff */
.L_x_11755:
[----:B-1----:R1:W2:Y:S02]  /*1aad0*/  SYNCS.PHASECHK.TRANS64.TRYWAIT P0, [R4+URZ+0x13240], R2 ;  /* 0x01324002040075a7 */ /* 0x0022a4000800017f */
[----:B--2---:R-:W-:Y:S05]  /*1aae0*/  @!P0 NANOSLEEP.SYNCS 0x989680 ;  /* 0x009896800000895d */ /* 0x004fea0003900000 */
[----:B------:R-:W2:Y:S02]  /*1aaf0*/  @!P0 SYNCS.PHASECHK.TRANS64 P0, [R4+URZ+0x13240], R2 ;  /* 0x01324002040085a7 */ /* 0x000ea4000800007f */
[----:B--2---:R-:W-:Y:S05]  /*1ab00*/  @!P0 BRA `(.L_x_11755) ;  /* 0xfffffffc00f08947 */ /* 0x004fea000383ffff */
[----:B------:R-:W-:Y:S05]  /*1ab10*/  BRA `(.L_x_11823) ;  /* 0xffffffd400ac7947 */ /* 0x000fea000383ffff */
.L_x_11761:
[----:B0-----:R0:W1:Y:S02]  /*1ab20*/  SYNCS.PHASECHK.TRANS64.TRYWAIT P0, [R3+URZ+0x13270], R2 ;  /* 0x01327002030075a7 */ /* 0x001064000800017f */
[----:B-1----:R-:W-:Y:S05]  /*1ab30*/  @!P0 NANOSLEEP.SYNCS 0x989680 ;  /* 0x009896800000895d */ /* 0x002fea0003900000 */
[----:B------:R-:W1:Y:S02]  /*1ab40*/  @!P0 SYNCS.PHASECHK.TRANS64 P0, [R3+URZ+0x13270], R2 ;  /* 0x01327002030085a7 */ /* 0x000e64000800007f */
[----:B-1----:R-:W-:Y:S05]  /*1ab50*/  @!P0 BRA `(.L_x_11761) ;  /* 0xfffffffc00f08947 */ /* 0x002fea000383ffff */
[----:B------:R-:W-:Y:S05]  /*1ab60*/  BRA `(.L_x_11824) ;  /* 0xffffffd800487947 */ /* 0x000fea000383ffff */
.L_x_11763:
[----:B0-----:R0:W1:Y:S02]  /*1ab70*/  SYNCS.PHASECHK.TRANS64.TRYWAIT P0, [R3+URZ+0x13260], R2 ;  /* 0x01326002030075a7 */ /* 0x001064000800017f */
[----:B-1----:R-:W-:Y:S05]  /*1ab80*/  @!P0 NANOSLEEP.SYNCS 0x989680 ;  /* 0x009896800000895d */ /* 0x002fea0003900000 */
[----:B------:R-:W1:Y:S02]  /*1ab90*/  @!P0 SYNCS.PHASECHK.TRANS64 P0, [R3+URZ+0x13260], R2 ;  /* 0x01326002030085a7 */ /* 0x000e64000800007f */
[----:B-1----:R-:W-:Y:S05]  /*1aba0*/  @!P0 BRA `(.L_x_11763) ;  /* 0xfffffffc00f08947 */ /* 0x002fea000383ffff */
[----:B------:R-:W-:Y:S05]  /*1abb0*/  BRA `(.L_x_11825) ;  /* 0xffffffd800507947 */ /* 0x000fea000383ffff */
.L_x_11770:
[----:B0-----:R0:W1:Y:S02]  /*1abc0*/  SYNCS.PHASECHK.TRANS64.TRYWAIT P1, [R2+URZ+0x13270], R3 ;  /* 0x01327003020075a7 */ /* 0x001064000802017f */
[----:B-1----:R-:W-:Y:S05]  /*1abd0*/  @!P1 NANOSLEEP.SYNCS 0x989680 ;  /* 0x009896800000995d */ /* 0x002fea0003900000 */
[----:B------:R-:W1:Y:S02]  /*1abe0*/  @!P1 SYNCS.PHASECHK.TRANS64 P1, [R2+URZ+0x13270], R3 ;  /* 0x01327003020095a7 */ /* 0x000e64000802007f */
[----:B-1----:R-:W-:Y:S05]  /*1abf0*/  @!P1 BRA `(.L_x_11770) ;  /* 0xfffffffc00f09947 */ /* 0x002fea000383ffff */
[----:B------:R-:W-:Y:S05]  /*1ac00*/  BRA `(.L_x_11826) ;  /* 0xffffffdc00947947 */ /* 0x000fea000383ffff */
.L_x_11772:
[----:B0-----:R0:W1:Y:S02]  /*1ac10*/  SYNCS.PHASECHK.TRANS64.TRYWAIT P1, [R2+URZ+0x13260], R5 ;  /* 0x01326005020075a7 */ /* 0x001064000802017f */
[----:B-1----:R-:W-:Y:S05]  /*1ac20*/  @!P1 NANOSLEEP.SYNCS 0x989680 ;  /* 0x009896800000995d */ /* 0x002fea0003900000 */
[----:B------:R-:W1:Y:S02]  /*1ac30*/  @!P1 SYNCS.PHASECHK.TRANS64 P1, [R2+URZ+0x13260], R5 ;  /* 0x01326005020095a7 */ /* 0x000e64000802007f */
[----:B-1----:R-:W-:Y:S05]  /*1ac40*/  @!P1 BRA `(.L_x_11772) ;  /* 0xfffffffc00f09947 */ /* 0x002fea000383ffff */
[----:B------:R-:W-:Y:S05]  /*1ac50*/  BRA `(.L_x_11827) ;  /* 0xffffffdc009c7947 */ /* 0x000fea000383ffff */
.L_x_11785:
[----:B0-----:R0:W1:Y:S02]  /*1ac60*/  SYNCS.PHASECHK.TRANS64.TRYWAIT P0, [R6+URZ+0x13220], R0 ;  /* 0x01322000060075a7 */ /* 0x001064000800017f */
[----:B-1----:R-:W-:Y:S05]  /*1ac70*/  @!P0 NANOSLEEP.SYNCS 0x989680 ;  /* 0x009896800000895d */ /* 0x002fea0003900000 */
[----:B------:R-:W1:Y:S02]  /*1ac80*/  @!P0 SYNCS.PHASECHK.TRANS64 P0, [R6+URZ+0x13220], R0 ;  /* 0x01322000060085a7 */ /* 0x000e64000800007f */
[----:B-1----:R-:W-:Y:S05]  /*1ac90*/  @!P0 BRA `(.L_x_11785) ;  /* 0xfffffffc00f08947 */ /* 0x002fea000383ffff */
[----:B------:R-:W-:Y:S05]  /*1aca0*/  BRA `(.L_x_11828) ;  /* 0xffffffec008c7947 */ /* 0x000fea000383ffff */
.L_x_11786:
        /* <DEDUP_REMOVED lines=11> */
.L_x_11830:
[----:B------:R-:W-:Y:S05]  /*1ad60*/  BSYNC B0 ;  /* 0x0000000000007941 */ /* 0x000fea0003800000 */
.L_x_11829:
[----:B------:R-:W-:Y:S05]  /*1ad70*/  BRA `(.L_x_11831) ;  /* 0xffffffec00747947 */ /* 0x000fea000383ffff */
.L_x_11789:
[----:B------:R-:W-:Y:S01]  /*1ad80*/  BSSY B1, `(.L_x_11832) ;  /* 0x0000006000017945 */ /* 0x000fe20003800000 */
[----:B------:R-:W-:-:S07]  /*1ad90*/  IMAD.MOV.U32 R15, RZ, RZ, -0x1 ;  /* 0xffffffffff0f7424 */ /* 0x000fce00078e00ff */
[----:B0-----:R-:W-:Y:S05]  /*1ada0*/  WARPSYNC.COLLECTIVE R15, `(.L_x_11833) ;  /* 0x000000000f0c7348 */ /* 0x001fea0003c00000 */
[----:B------:R-:W-:Y:S02]  /*1adb0*/  ELECT P6, UR62, PT ;  /* 0x00000000003e782f */ /* 0x000fe400038c0000 */
[----:B------:R-:W-:Y:S01]  /*1adc0*/  MOV R14, UR62 ;  /* 0x0000003e000e7c02 */ /* 0x000fe20008000f00 */
[----:B0-----:R-:W-:Y:S10]  /*1add0*/  ENDCOLLECTIVE ;  /* 0x000000000000791b */ /* 0x001ff40003800000 */
.L_x_11833:
[----:B------:R-:W-:Y:S05]  /*1ade0*/  BSYNC B1 ;  /* 0x0000000000017941 */ /* 0x000fea0003800000 */
.L_x_11832:
[----:B------:R-:W-:Y:S05]  /*1adf0*/  BRA `(.L_x_11834) ;  /* 0xffffffec006c7947 */ /* 0x000fea000383ffff */
.L_x_11791:
[----:B0-----:R0:W1:Y:S02]  /*1ae00*/  SYNCS.PHASECHK.TRANS64.TRYWAIT P1, [R5+URZ], R4 ;  /* 0x00000004050075a7 */ /* 0x001064000802017f */
[----:B-1----:R-:W-:Y:S05]  /*1ae10*/  @!P1 NANOSLEEP.SYNCS 0x989680 ;  /* 0x009896800000995d */ /* 0x002fea0003900000 */
[----:B------:R-:W1:Y:S02]  /*1ae20*/  @!P1 SYNCS.PHASECHK.TRANS64 P1, [R5+URZ], R4 ;  /* 0x00000004050095a7 */ /* 0x000e64000802007f */
[----:B-1----:R-:W-:Y:S05]  /*1ae30*/  @!P1 BRA `(.L_x_11791) ;  /* 0xfffffffc00f09947 */ /* 0x002fea000383ffff */
[----:B------:R-:W-:Y:S05]  /*1ae40*/  BRA `(.L_x_11835) ;  /* 0xffffffec00a07947 */ /* 0x000fea000383ffff */
.L_x_11792:
[----:B-1----:R1:W2:Y:S02]  /*1ae50*/  SYNCS.PHASECHK.TRANS64.TRYWAIT P1, [R9+URZ], R0 ;  /* 0x00000000090075a7 */ /* 0x0022a4000802017f */
[----:B--2---:R-:W-:Y:S05]  /*1ae60*/  @!P1 NANOSLEEP.SYNCS 0x989680 ;  /* 0x009896800000995d */ /* 0x004fea0003900000 */
[----:B------:R-:W2:Y:S02]  /*1ae70*/  @!P1 SYNCS.PHASECHK.TRANS64 P1, [R9+URZ], R0 ;  /* 0x00000000090095a7 */ /* 0x000ea4000802007f */
[----:B--2---:R-:W-:Y:S05]  /*1ae80*/  @!P1 BRA `(.L_x_11792) ;  /* 0xfffffffc00f09947 */ /* 0x004fea000383ffff */
[----:B------:R-:W-:Y:S05]  /*1ae90*/  BRA `(.L_x_11836) ;  /* 0xffffffec00947947 */ /* 0x000fea000383ffff */
.L_x_11794:
[----:B--2---:R2:W3:Y:S02]  /*1aea0*/  SYNCS.PHASECHK.TRANS64.TRYWAIT P1, [R19+URZ+0x13260], R4 ;  /* 0x01326004130075a7 */ /* 0x0044e4000802017f */
[----:B---3--:R-:W-:Y:S05]  /*1aeb0*/  @!P1 NANOSLEEP.SYNCS 0x989680 ;  /* 0x009896800000995d */ /* 0x008fea0003900000 */
[----:B------:R-:W3:Y:S02]  /*1aec0*/  @!P1 SYNCS.PHASECHK.TRANS64 P1, [R19+URZ+0x13260], R4 ;  /* 0x01326004130095a7 */ /* 0x000ee4000802007f */
[----:B---3--:R-:W-:Y:S05]  /*1aed0*/  @!P1 BRA `(.L_x_11794) ;  /* 0xfffffffc00f09947 */ /* 0x008fea000383ffff */
[----:B------:R-:W-:Y:S05]  /*1aee0*/  BRA `(.L_x_11837) ;  /* 0xffffffec00947947 */ /* 0x000fea000383ffff */
.L_x_11796:
[----:B---3--:R3:W4:Y:S02]  /*1aef0*/  SYNCS.PHASECHK.TRANS64.TRYWAIT P1, [R7+URZ+0x13260], R0 ;  /* 0x01326000070075a7 */ /* 0x008724000802017f */
[----:B----4-:R-:W-:Y:S05]  /*1af00*/  @!P1 NANOSLEEP.SYNCS 0x989680 ;  /* 0x009896800000995d */ /* 0x010fea0003900000 */
[----:B------:R-:W4:Y:S02]  /*1af10*/  @!P1 SYNCS.PHASECHK.TRANS64 P1, [R7+URZ+0x13260], R0 ;  /* 0x01326000070095a7 */ /* 0x000f24000802007f */
[----:B----4-:R-:W-:Y:S05]  /*1af20*/  @!P1 BRA `(.L_x_11796) ;  /* 0xfffffffc00f09947 */ /* 0x010fea000383ffff */
[----:B------:R-:W-:Y:S05]  /*1af30*/  BRA `(.L_x_11838) ;  /* 0xffffffec00947947 */ /* 0x000fea000383ffff */
.L_x_11798:
[----:B----4-:R4:W0:Y:S02]  /*1af40*/  SYNCS.PHASECHK.TRANS64.TRYWAIT P0, [R19+URZ+0x13280], R4 ;  /* 0x01328004130075a7 */ /* 0x010824000800017f */
[----:B0-----:R-:W-:Y:S05]  /*1af50*/  @!P0 NANOSLEEP.SYNCS 0x989680 ;  /* 0x009896800000895d */ /* 0x001fea0003900000 */
[----:B------:R-:W0:Y:S02]  /*1af60*/  @!P0 SYNCS.PHASECHK.TRANS64 P0, [R19+URZ+0x13280], R4 ;  /* 0x01328004130085a7 */ /* 0x000e24000800007f */
[----:B0-----:R-:W-:Y:S05]  /*1af70*/  @!P0 BRA `(.L_x_11798) ;  /* 0xfffffffc00f08947 */ /* 0x001fea000383ffff */
[----:B------:R-:W-:Y:S05]  /*1af80*/  BRA `(.L_x_11799) ;  /* 0xffffffec00907947 */ /* 0x000fea000383ffff */
.L_x_11839:
        /* <DEDUP_REMOVED lines=15> */
.L_x_12994:


//--------------------- .text._ZN7cutlass13device_kernelIN5flash11enable_sm90INS1_16FlashAttnFwdSm90INS1_25CollectiveMainloopFwdSm90ILi2EN4cute5tupleIJNS5_1CILi1EEES8_S8_EEENS6_IJNS7_ILi192EEENS7_ILi160EEENS7_ILi64EEEEEELi64ENS_12float_e4m3_tEfNS_4arch4Sm90ELb0ELb1ELb1ELb1ELb0ELb1ELb0ELb1ELb1ELb1ELb0ELb0EEENS1_21CollectiveEpilogueFwdINS6_IJSA_SC_SB_EEES9_NS_10bfloat16_tESG_Li384ELb1ELb1ELb0ELb1EEENS1_36VarlenDynamicPersistentTileSchedulerILi192ELi160ELi384ELi128ELb0ELb1ELb1ELb1ELb0ELb1EEEEEEEEEvNT_6ParamsE --------------------------
	.section	.text._ZN7cutlass13device_kernelIN5flash11enable_sm90INS1_16FlashAttnFwdSm90INS1_25CollectiveMainloopFwdSm90ILi2EN4cute5tupleIJNS5_1CILi1EEES8_S8_EEENS6_IJNS7_ILi192EEENS7_ILi160EEENS7_ILi64EEEEEELi64ENS_12float_e4m3_tEfNS_4arch4Sm90ELb0ELb1ELb1ELb1ELb0ELb1ELb0ELb1ELb1ELb1ELb0ELb0EEENS1_21CollectiveEpilogueFwdINS6_IJSA_SC_SB_EEES9_NS_10bfloat16_tESG_Li384ELb1ELb1ELb0ELb1EEENS1_36VarlenDynamicPersistentTileSchedulerILi192ELi160ELi384ELi128ELb0ELb1ELb1ELb1ELb0ELb1EEEEEEEEEvNT_6ParamsE,"ax",@progbits
	.align	128
.text._ZN7cutlass13device_kernelIN5flash11enable_sm90INS1_16FlashAttnFwdSm90INS1_25CollectiveMainloopFwdSm90ILi2EN4cute5tupleIJNS5_1CILi1EEES8_S8_EEENS6_IJNS7_ILi192EEENS7_ILi160EEENS7_ILi64EEEEEELi64ENS_12float_e4m3_tEfNS_4arch4Sm90ELb0ELb1ELb1ELb1ELb0ELb1ELb0ELb1ELb1ELb1ELb0ELb0EEENS1_21CollectiveEpilogueFwdINS6_IJSA_SC_SB_EEES9_NS_10bfloat16_tESG_Li384ELb1ELb1ELb0ELb1EEENS1_36VarlenDynamicPersistentTileSchedulerILi192ELi160ELi384ELi128ELb0ELb1ELb1ELb1ELb0ELb1EEEEEEEEEvNT_6ParamsE:
        .type           _ZN7cutlass13device_kernelIN5flash11enable_sm90INS1_16FlashAttnFwdSm90INS1_25CollectiveMainloopFwdSm90ILi2EN4cute5tupleIJNS5_1CILi1EEES8_S8_EEENS6_IJNS7_ILi192EEENS7_ILi160EEENS7_ILi64EEEEEELi64ENS_12float_e4m3_tEfNS_4arch4Sm90ELb0ELb1ELb1ELb1ELb0ELb1ELb0ELb1ELb1ELb1ELb0ELb0EEENS1_21CollectiveEpilogueFwdINS6_IJSA_SC_SB_EEES9_NS_10bfloat16_tESG_Li384ELb1ELb1ELb0ELb1EEENS1_36VarlenDynamicPersistentTileSchedulerILi192ELi160ELi384ELi128ELb0ELb1ELb1ELb1ELb0ELb1EEEEEEEEEvNT_6ParamsE,@function
        .size           _ZN7cutlass13device_kernelIN5flash11enable_sm90INS1_16FlashAttnFwdSm90INS1_25CollectiveMainloopFwdSm90ILi2EN4cute5tupleIJNS5_1CILi1EEES8_S8_EEENS6_IJNS7_ILi192EEENS7_ILi160EEENS7_ILi64EEEEEELi64ENS_12float_e4m3_tEfNS_4arch4Sm90ELb0ELb1ELb1ELb1ELb0ELb1ELb0ELb1ELb1ELb1ELb0ELb0EEENS1_21CollectiveEpilogueFwdINS6_IJSA_SC_SB_EEES9_NS_10bfloat16_tESG_Li384ELb1ELb1ELb0ELb1EEENS1_36VarlenDynamicPersistentTileSchedulerILi192ELi160ELi384ELi128ELb0ELb1ELb1ELb1ELb0ELb1EEEEEEEEEvNT_6ParamsE,(.L_x_12995 - _ZN7cutlass13device_kernelIN5flash11enable_sm90INS1_16FlashAttnFwdSm90INS1_25CollectiveMainloopFwdSm90ILi2EN4cute5tupleIJNS5_1CILi1EEES8_S8_EEENS6_IJNS7_ILi192EEENS7_ILi160EEENS7_ILi64EEEEEELi64ENS_12float_e4m3_tEfNS_4arch4Sm90ELb0ELb1ELb1ELb1ELb0ELb1ELb0ELb1ELb1ELb1ELb0ELb0EEENS1_21CollectiveEpilogueFwdINS6_IJSA_SC_SB_EEES9_NS_10bfloat16_tESG_Li384ELb1ELb1ELb0ELb1EEENS1_36VarlenDynamicPersistentTileSchedulerILi192ELi160ELi384ELi128ELb0ELb1ELb1ELb1ELb0ELb1EEEEEEEEEvNT_6ParamsE)
        .other          _ZN7cutlass13device_kernelIN5flash11enable_sm90INS1_16FlashAttnFwdSm90INS1_25CollectiveMainloopFwdSm90ILi2EN4cute5tupleIJNS5_1CILi1EEES8_S8_EEENS6_IJNS7_ILi192EEENS7_ILi160EEENS7_ILi64EEEEEELi64ENS_12float_e4m3_tEfNS_4arch4Sm90ELb0ELb1ELb1ELb1ELb0ELb1ELb0ELb1ELb1ELb1ELb0ELb0EEENS1_21CollectiveEpilogueFwdINS6_IJSA_SC_SB_EEES9_NS_10bfloat16_tESG_Li384ELb1ELb1ELb0ELb1EEENS1_36VarlenDynamicPersistentTileSchedulerILi192ELi160ELi384ELi128ELb0ELb1ELb1ELb1ELb0ELb1EEEEEEEEEvNT_6ParamsE,@"STO_CUDA_ENTRY STV_DEFAULT"
_ZN7cutlass13device_kernelIN5flash11enable_sm90INS1_16FlashAttnFwdSm90INS1_25CollectiveMainloopFwdSm90ILi2EN4cute5tupleIJNS5_1CILi1EEES8_S8_EEENS6_IJNS7_ILi192EEENS7_ILi160EEENS7_ILi64EEEEEELi64ENS_12float_e4m3_tEfNS_4arch4Sm90ELb0ELb1ELb1ELb1ELb0ELb1ELb0ELb1ELb1ELb1ELb0ELb0EEENS1_21CollectiveEpilogueFwdINS6_IJSA_SC_SB_EEES9_NS_10bfloat16_tESG_Li384ELb1ELb1ELb0ELb1EEENS1_36VarlenDynamicPersistentTileSchedulerILi192ELi160ELi384ELi128ELb0ELb1ELb1ELb1ELb0ELb1EEEEEEEEEvNT_6ParamsE:
        /* <DEDUP_REMOVED lines=23> */
.L_x_11841:
[----:B------:R-:W-:Y:S05]  /*0170*/  BSYNC B0 ;  /* 0x0000000000007941 */ /* 0x000fea0003800000 */
.L_x_11840:
[----:B------:R-:W-:Y:S01]  /*0180*/  VOTEU.ANY UP0, P0 ;  /* 0x00000000003f7886 */ /* 0x000fe20000000100 */
[----:B------:R-:W0:Y:S01]  /*0190*/  SHFL.IDX PT, R2, R0, RZ, 0x1f ;  /* 0x00001fff00027589 */ /* 0x000e2200000e0000 */
[----:B------:R-:W-:Y:S01]  /*01a0*/  UMOV UR4, 0x80 ;  /* 0x0000008000047882 */ /* 0x000fe20000000000 */
[----:B------:R-:W-:Y:S01]  /*01b0*/  UMOV UR7, 0x180 ;  /* 0x0000018000077882 */ /* 0x000fe20000000000 */
[----:B------:R-:W-:Y:S01]  /*01c0*/  VOTEU.ANY UP1, P0 ;  /* 0x00000000003f7886 */ /* 0x000fe20000020100 */
[----:B------:R-:W1:Y:S01]  /*01d0*/  @UP0 S2UR UR8, SR_CgaCtaId ;  /* 0x00000000000809c3 */ /* 0x000e620000008800 */
[----:B------:R-:W-:Y:S01]  /*01e0*/  @UP0 UMOV UR6, 0x400 ;  /* 0x0000040000060882 */ /* 0x000fe20000000000 */
[----:B------:R-:W-:-:S04]  /*01f0*/  @UP0 UIADD3 UR4, -UR4, 0x100000, URZ ;  /* 0x0010000004040890 */ /* 0x000fc8000fffe13f */
[----:B------:R-:W-:Y:S02]  /*0200*/  @UP0 USHF.L.U32 UR5, UR4, 0xb, URZ ;  /* 0x0000000b04050899 */ /* 0x000fe4000800063f */
[----:B------:R-:W-:Y:S01]  /*0210*/  @UP0 USHF.L.U32 UR4, UR4, 0x1, URZ ;  /* 0x0000000104040899 */ /* 0x000fe2000800063f */
[----:B0-----:R-:W-:Y:S02]  /*0220*/  ISETP.NE.AND P1, PT, R2, RZ, PT ;  /* 0x000000ff0200720c */ /* 0x001fe40003f25270 */
[----:B------:R-:W-:Y:S01]  /*0230*/  SHF.R.U32.HI R2, RZ, 0x7, R3 ;  /* 0x00000007ff027819 */ /* 0x000fe20000011603 */
[----:B-1----:R-:W-:Y:S02]  /*0240*/  @UP0 ULEA UR8, UR8, UR6, 0x18 ;  /* 0x0000000608080291 */ /* 0x002fe4000f8ec03f */
[----:B------:R-:W-:-:S04]  /*0250*/  @UP0 UIADD3 UR6, -UR7, 0x100000, URZ ;  /* 0x0010000007060890 */ /* 0x000fc8000fffe13f */
[----:B------:R-:W-:Y:S02]  /*0260*/  @UP0 USHF.L.U32 UR7, UR6, 0xb, URZ ;  /* 0x0000000b06070899 */ /* 0x000fe4000800063f */
[----:B------:R-:W-:Y:S01]  /*0270*/  @UP0 USHF.L.U32 UR6, UR6, 0x1, URZ ;  /* 0x0000000106060899 */ /* 0x000fe2000800063f */
[----:B------:R-:W-:Y:S01]  /*0280*/  VOTEU.ANY UP0, P0 ;  /* 0x00000000003f7886 */ /* 0x000fe20000000100 */
[----:B------:R-:W0:Y:S04]  /*0290*/  SHFL.IDX PT, R2, R2, RZ, 0x1f ;  /* 0x00001fff02027589 */ /* 0x000e2800000e0000 */
[----:B------:R-:W1:Y:S02]  /*02a0*/  FENCE.VIEW.ASYNC.S ;  /* 0x00000000000073c6 */ /* 0x000e640000000000 */
[----:B-1----:R1:W2:Y:S04]  /*02b0*/  @UP0 SYNCS.EXCH.64 URZ, [UR8+0x13200], UR4 ;  /* 0x01320004083f05b2 */ /* 0x0022a80008000100 */
[----:B------:R1:W3:Y:S01]  /*02c0*/  @UP1 SYNCS.EXCH.64 URZ, [UR8+0x13220], UR6 ;  /* 0x01322006083f15b2 */ /* 0x0002e20008000100 */
[----:B------:R-:W-:Y:S05]  /*02d0*/  @P1 BRA `(.L_x_11842) ;  /* 0x0000000000481947 */ /* 0x000fea0003800000 */
[----:B-1----:R-:W1:Y:S01]  /*02e0*/  S2UR UR5, SR_CgaCtaId ;  /* 0x00000000000579c3 */ /* 0x002e620000008800 */
[----:B------:R-:W-:Y:S01]  /*02f0*/  UMOV UR4, 0x400 ;  /* 0x0000040000047882 */ /* 0x000fe20000000000 */
[----:B------:R-:W-:Y:S01]  /*0300*/  UMOV UR6, 0x1 ;  /* 0x0000000100067882 */ /* 0x000fe20000000000 */
[----:B------:R-:W-:Y:S01]  /*0310*/  UMOV UR7, 0x3 ;  /* 0x0000000300077882 */ /* 0x000fe20000000000 */
[----:B------:R-:W-:Y:S01]  /*0320*/  ELECT P0, URZ, PT ;  /* 0x00000000003f782f */ /* 0x000fe20003800000 */
[----:B-1----:R-:W-:Y:S02]  /*0330*/  ULEA UR8, UR5, UR4, 0x18 ;  /* 0x0000000405087291 */ /* 0x002fe4000f8ec03f */
[----:B------:R-:W-:-:S04]  /*0340*/  UIADD3 UR4, -UR6, 0x100000, URZ ;  /* 0x0010000006047890 */ /* 0x000fc8000fffe13f */
[----:B------:R-:W-:Y:S02]  /*0350*/  USHF.L.U32 UR5, UR4, 0xb, URZ ;  /* 0x0000000b04057899 */ /* 0x000fe4000800063f */
[----:B------:R-:W-:Y:S02]  /*0360*/  USHF.L.U32 UR4, UR4, 0x1, URZ ;  /* 0x0000000104047899 */ /* 0x000fe4000800063f */
[----:B------:R-:W-:-:S04]  /*0370*/  UIADD3 UR6, -UR7, 0x100000, URZ ;  /* 0x0010000007067890 */ /* 0x000fc8000fffe13f */
[----:B------:R-:W-:Y:S02]  /*0380*/  USHF.L.U32 UR7, UR6, 0xb, URZ ;  /* 0x0000000b06077899 */ /* 0x000fe4000800063f */
[----:B------:R-:W-:Y:S01]  /*0390*/  USHF.L.U32 UR6, UR6, 0x1, URZ ;  /* 0x0000000106067899 */ /* 0x000fe2000800063f */
[----:B------:R-:W1:Y:S03]  /*03a0*/  FENCE.VIEW.ASYNC.S ;  /* 0x00000000000073c6 */ /* 0x000e660000000000 */
[----:B-1----:R4:W1:Y:S08]  /*03b0*/  SYNCS.EXCH.64 URZ, [UR8+0x13230], UR4 ;  /* 0x01323004083f75b2 */ /* 0x0028700008000100 */
[----:B------:R4:W0:Y:S01]  /*03c0*/  SYNCS.EXCH.64 URZ, [UR8+0x13240], UR6 ;  /* 0x01324006083f75b2 */ /* 0x0008220008000100 */
[----:B------:R4:W0:Y:S01]  /*03d0*/  SYNCS.EXCH.64 URZ, [UR8+0x13238], UR4 ;  /* 0x01323804083f75b2 */ /* 0x0008220008000100 */
[----:B------:R4:W0:Y:S02]  /*03e0*/  SYNCS.EXCH.64 URZ, [UR8+0x13248], UR6 ;  /* 0x01324806083f75b2 */ /* 0x0008240008000100 */
[----:B----4-:R-:W-:Y:S01]  /*03f0*/  NOP ;  /* 0x0000000000007918 */ /* 0x010fe20000000000 */
.L_x_11842:
[----:B------:R-:W4:Y:S01]  /*0400*/  SHFL.IDX PT, R3, R0, RZ, 0x1f ;  /* 0x00001fff00037589 */ /* 0x000f2200000e0000 */
[----:B------:R-:W-:Y:S01]  /*0410*/  NOP ;  /* 0x0000000000007918 */ /* 0x000fe20000000000 */
[----:B----4-:R-:W-:-:S13]  /*0420*/  ISETP.NE.AND P0, PT, R3, RZ, PT ;  /* 0x000000ff0300720c */ /* 0x010fda0003f05270 */
        /* <DEDUP_REMOVED lines=19> */
.L_x_11843:
[----:B------:R-:W4:Y:S01]  /*0560*/  SHFL.IDX PT, R3, R0, RZ, 0x1f ;  /* 0x00001fff00037589 */ /* 0x000f2200000e0000 */
[----:B------:R-:W-:Y:S01]  /*0570*/  NOP ;  /* 0x0000000000007918 */ /* 0x000fe20000000000 */
[----:B----4-:R-:W-:-:S13]  /*0580*/  ISETP.NE.AND P0, PT, R3, RZ, PT ;  /* 0x000000ff0300720c */ /* 0x010fda0003f05270 */
[----:B------:R-:W-:Y:S05]  /*0590*/  @P0 BRA `(.L_x_11844) ;  /* 0x0000000000380947 */ /* 0x000fea0003800000 */
[----:B-1----:R-:W1:Y:S01]  /*05a0*/  S2UR UR5, SR_CgaCtaId ;  /* 0x00000000000579c3 */ /* 0x002e620000008800 */
[----:B------:R-:W-:Y:S01]  /*05b0*/  UMOV UR4, 0x400 ;  /* 0x0000040000047882 */ /* 0x000fe20000000000 */
[----:B------:R-:W-:Y:S01]  /*05c0*/  UMOV UR7, 0x1 ;  /* 0x0000000100077882 */ /* 0x000fe20000000000 */
[----:B------:R-:W-:Y:S01]  /*05d0*/  ELECT P0, URZ, PT ;  /* 0x00000000003f782f */ /* 0x000fe20003800000 */
[----:B-1----:R-:W-:Y:S02]  /*05e0*/  ULEA UR6, UR5, UR4, 0x18 ;  /* 0x0000000405067291 */ /* 0x002fe4000f8ec03f */
[----:B------:R-:W-:-:S04]  /*05f0*/  UIADD3 UR4, -UR7, 0x100000, URZ ;  /* 0x0010000007047890 */ /* 0x000fc8000fffe13f */
[----:B------:R-:W-:Y:S02]  /*0600*/  USHF.L.U32 UR5, UR4, 0xb, URZ ;  /* 0x0000000b04057899 */ /* 0x000fe4000800063f */
[----:B------:R-:W-:Y:S01]  /*0610*/  USHF.L.U32 UR4, UR4, 0x1, URZ ;  /* 0x0000000104047899 */ /* 0x000fe2000800063f */
[----:B------:R-:W1:Y:S11]  /*0620*/  FENCE.VIEW.ASYNC.S ;  /* 0x00000000000073c6 */ /* 0x000e760000000000 */
[----:B-1----:R4:W1:Y:S01]  /*0630*/  SYNCS.EXCH.64 URZ, [UR6+0x13270], UR4 ;  /* 0x01327004063f75b2 */ /* 0x0028620008000100 */
[----:B------:R4:W0:Y:S01]  /*0640*/  SYNCS.EXCH.64 URZ, [UR6+0x13280], UR4 ;  /* 0x01328004063f75b2 */ /* 0x0008220008000100 */
[----:B------:R4:W0:Y:S01]  /*0650*/  SYNCS.EXCH.64 URZ, [UR6+0x13278], UR4 ;  /* 0x01327804063f75b2 */ /* 0x0008220008000100 */
[----:B------:R4:W0:Y:S02]  /*0660*/  SYNCS.EXCH.64 URZ, [UR6+0x13288], UR4 ;  /* 0x01328804063f75b2 */ /* 0x0008240008000100 */
[----:B----4-:R-:W-:Y:S01]  /*0670*/  NOP ;  /* 0x0000000000007918 */ /* 0x010fe20000000000 */
.L_x_11844:
        /* <DEDUP_REMOVED lines=22> */
.L_x_11845:
        /* <DEDUP_REMOVED lines=22> */
.L_x_11846:
[----:B0-----:R-:W-:Y:S01]  /*0940*/  ISETP.NE.AND P0, PT, R2, RZ, PT ;  /* 0x000000ff0200720c */ /* 0x001fe20003f05270 */
[----:B------:R-:W-:Y:S01]  /*0950*/  IMAD.MOV.U32 R2, RZ, RZ, 0x1 ;  /* 0x00000001ff027424 */ /* 0x000fe200078e00ff */
[----:B------:R-:W-:Y:S01]  /*0960*/  NOP ;  /* 0x0000000000007918 */ /* 0x000fe20000000000 */
[----:B------:R-:W-:Y:S01]  /*0970*/  ULDC.64 UR44, c[0x0][0x208] ;  /* 0x00008200002c7ab9 */ /* 0x000fe20000000a00 */
[----:B------:R-:W-:Y:S02]  /*0980*/  BSSY B8, `(.L_x_11847) ;  /* 0x0002247000087945 */ /* 0x000fe40003800000 */
[----:B------:R-:W-:-:S05]  /*0990*/  SEL R2, R2, 0x2, !P0 ;  /* 0x0000000202027807 */ /* 0x000fca0004000000 */
[----:B------:R0:W-:Y:S01]  /*09a0*/  STL [R1+0x38], R2 ;  /* 0x0000380201007387 */ /* 0x0001e20000100800 */
[----:B-123--:R-:W-:Y:S06]  /*09b0*/  BAR.SYNC.DEFER_BLOCKING 0x0 ;  /* 0x0000000000007b1d */ /* 0x00efec0000010000 */
[----:B------:R-:W-:Y:S05]  /*09c0*/  @!P0 BRA `(.L_x_11848) ;  /* 0x000001bc00148947 */ /* 0x000fea0003800000 */
.L_x_11849:
[----:B------:R-:W-:-:S08]  /*09d0*/  NOP ;  /* 0x0000000000007918 */ /* 0x000fd00000000000 */
[----:B------:R-:W1:Y:S02]  /*09e0*/  USETMAXREG.TRY_ALLOC.CTAPOOL UP0, 0xa0 ;  /* 0x000000a0000079c8 */ /* 0x000e640008000600 */
[----:B-1----:R-:W-:-:S13]  /*09f0*/  PLOP3.LUT P0, PT, PT, PT, UP0, 0x80, 0x0 ;  /* 0x000000000000781c */ /* 0x002fda0003f0f008 */
[----:B------:R-:W-:Y:S05]  /*0a00*/  @!P0 BRA `(.L_x_11849) ;  /* 0xfffffffc00f08947 */ /* 0x000fea000383ffff */
[----:B------:R-:W1:Y:S08]  /*0a10*/  S2UR UR4, SR_CgaCtaId ;  /* 0x00000000000479c3 */ /* 0x000e700000008800 */
[----:B------:R-:W-:Y:S06]  /*0a20*/  BAR.ARV 0x8, 0x200 ;  /* 0x0208000000007b1d */ /* 0x000fec0000002000 */
[----:B------:R-:W-:-:S02]  /*0a30*/  MOV R17, 0x400 ;  /* 0x0000040000117802 */ /* 0x000fc40000000f00 */
[----:B------:R-:W-:Y:S01]  /*0a40*/  BAR.SYNC.DEFER_BLOCKING 0x5, 0x200 ;  /* 0x0148000000007b1d */ /* 0x000fe20000010000 */
[----:B-1----:R-:W-:-:S05]  /*0a50*/  IMAD.U32 R0, RZ, RZ, UR4 ;  /* 0x00000004ff007e24 */ /* 0x002fca000f8e00ff */
[----:B------:R-:W-:Y:S01]  /*0a60*/  ULDC UR4, c[0x0][0xc3c] ;  /* 0x00030f0000047ab9 */ /* 0x000fe20000000800 */
[----:B------:R-:W-:Y:S01]  /*0a70*/  LEA R17, R0, R17, 0x18 ;  /* 0x0000001100117211 */ /* 0x000fe200078ec0ff */
[----:B------:R-:W-:Y:S04]  /*0a80*/  STL [R1+0x24], R0 ;  /* 0x0000240001007387 */ /* 0x000fe80000100800 */
[----:B------:R-:W1:Y:S01]  /*0a90*/  LDS.128 R12, [R17+0x132d0] ;  /* 0x0132d000110c7984 */ /* 0x000e620000000c00 */
[----:B------:R-:W-:Y:S06]  /*0aa0*/  BAR.ARV 0x4, 0x200 ;  /* 0x0108000000007b1d */ /* 0x000fec0000002000 */
[----:B-1----:R-:W-:-:S13]  /*0ab0*/  ISETP.GE.AND P0, PT, R15, UR4, PT ;  /* 0x000000040f007c0c */ /* 0x002fda000bf06270 */
[----:B------:R-:W-:Y:S05]  /*0ac0*/  @P0 BRA `(.L_x_11850) ;  /* 0x0000022000c80947 */ /* 0x000fea0003800000 */
[----:B------:R-:W2:Y:S01]  /*0ad0*/  LDL.LU R18, [R1+0x38] ;  /* 0x0000380001127983 */ /* 0x000ea20000300800 */
[----:B------:R-:W1:Y:S02]  /*0ae0*/  S2R R0, SR_TID.X ;  /* 0x0000000000007919 */ /* 0x000e640000002100 */
[----:B-1----:R-:W-:-:S05]  /*0af0*/  VIADD R0, R0, 0xffffff80 ;  /* 0xffffff8000007836 */ /* 0x002fca0000000000 */
[----:B------:R-:W-:-:S04]  /*0b00*/  SHF.R.S32.HI R3, RZ, 0x1f, R0 ;  /* 0x0000001fff037819 */ /* 0x000fc80000011400 */
[CC--:B0-----:R-:W-:Y:S02]  /*0b10*/  LEA.HI R2, R3.reuse, R0.reuse, RZ, 0x7 ;  /* 0x0000000003027211 */ /* 0x0c1fe400078f38ff */
[-C--:B------:R-:W-:Y:S02]  /*0b20*/  LEA.HI R4, R0, R0.reuse, RZ, 0x1 ;  /* 0x0000000000047211 */ /* 0x080fe400078f08ff */
[----:B------:R-:W-:Y:S02]  /*0b30*/  LOP3.LUT R9, R2, 0xffffff80, RZ, 0xc0, !PT ;  /* 0xffffff8002097812 */ /* 0x000fe400078ec0ff */
[----:B------:R-:W-:Y:S02]  /*0b40*/  LEA.HI R6, R3, R0, RZ, 0x2 ;  /* 0x0000000003067211 */ /* 0x000fe400078f10ff */
[----:B------:R-:W-:Y:S01]  /*0b50*/  LOP3.LUT R5, R4, 0xfffffffe, RZ, 0xc0, !PT ;  /* 0xfffffffe04057812 */ /* 0x000fe200078ec0ff */
[----:B------:R-:W-:Y:S01]  /*0b60*/  IMAD.IADD R9, R0, 0x1, -R9 ;  /* 0x0000000100097824 */ /* 0x000fe200078e0a09 */
[----:B------:R-:W-:-:S02]  /*0b70*/  LOP3.LUT R11, R6, 0xfffffffc, RZ, 0xc0, !PT ;  /* 0xfffffffc060b7812 */ /* 0x000fc400078ec0ff */
[----:B------:R-:W-:Y:S01]  /*0b80*/  LEA.HI R7, R3, R0, RZ, 0x4 ;  /* 0x0000000003077211 */ /* 0x000fe200078f20ff */
[C---:B------:R-:W-:Y:S01]  /*0b90*/  IMAD.IADD R5, R0.reuse, 0x1, -R5 ;  /* 0x0000000100057824 */ /* 0x040fe200078e0a05 */
[----:B------:R-:W-:Y:S01]  /*0ba0*/  SHF.R.S32.HI R8, RZ, 0x1f, R9 ;  /* 0x0000001fff087819 */ /* 0x000fe20000011409 */
[----:B------:R-:W-:Y:S01]  /*0bb0*/  IMAD.IADD R16, R0, 0x1, -R11 ;  /* 0x0000000100107824 */ /* 0x000fe200078e0a0b */
[--C-:B------:R-:W-:Y:S02]  /*0bc0*/  SHF.R.S32.HI R0, RZ, 0x2, R6.reuse ;  /* 0x00000002ff007819 */ /* 0x100fe40000011406 */
[----:B------:R-:W-:Y:S02]  /*0bd0*/  SHF.R.S32.HI R3, RZ, 0x1f, R6 ;  /* 0x0000001fff037819 */ /* 0x000fe40000011406 */
[----:B------:R-:W-:Y:S02]  /*0be0*/  LEA.HI R10, R8, R9, RZ, 0x2 ;  /* 0x00000009080a7211 */ /* 0x000fe400078f10ff */
[----:B------:R-:W-:-:S02]  /*0bf0*/  SHF.R.S32.HI R20, RZ, 0x1, R4 ;  /* 0x00000001ff147819 */ /* 0x000fc40000011404 */
[----:B------:R-:W-:Y:S02]  /*0c00*/  LEA.HI R3, R3, R0, RZ, 0x2 ;  /* 0x0000000003037211 */ /* 0x000fe400078f10ff */
[--C-:B------:R-:W-:Y:S02]  /*0c10*/  SHF.R.S32.HI R12, RZ, 0x2, R10.reuse ;  /* 0x00000002ff0c7819 */ /* 0x100fe4000001140a */
[----:B------:R-:W-:Y:S02]  /*0c20*/  SHF.R.S32.HI R19, RZ, 0x1f, R10 ;  /* 0x0000001fff137819 */ /* 0x000fe4000001140a */
[----:B------:R-:W-:Y:S02]  /*0c30*/  SHF.R.S32.HI R2, RZ, 0x7, R2 ;  /* 0x00000007ff027819 */ /* 0x000fe40000011402 */
[----:B------:R-:W-:Y:S02]  /*0c40*/  LEA.HI R4, R4, R20, RZ, 0x1 ;  /* 0x0000001404047211 */ /* 0x000fe400078f08ff */
[----:B------:R-:W-:-:S02]  /*0c50*/  LOP3.LUT R3, R3, 0xfffffffc, RZ, 0xc0, !PT ;  /* 0xfffffffc03037812 */ /* 0x000fc400078ec0ff */
[----:B------:R-:W-:Y:S01]  /*0c60*/  LEA.HI R19, R19, R12, RZ, 0x3 ;  /* 0x0000000c13137211 */ /* 0x000fe200078f18ff */
[----:B------:R-:W-:Y:S01]  /*0c70*/  IMAD.HI R6, R2, 0x55555556, RZ ;  /* 0x5555555602067827 */ /* 0x000fe200078e02ff */
[----:B------:R-:W-:Y:S02]  /*0c80*/  LOP3.LUT R4, R4, 0x3fffffe, RZ, 0xc0, !PT ;  /* 0x03fffffe04047812 */ /* 0x000fe400078ec0ff */
[----:B------:R-:W-:Y:S01]  /*0c90*/  LOP3.LUT R19, R19, 0xfffffff8, RZ, 0xc0, !PT ;  /* 0xfffffff813137812 */ /* 0x000fe200078ec0ff */
[----:B------:R-:W-:Y:S01]  /*0ca0*/  IMAD.IADD R3, R0, 0x1, -R3 ;  /* 0x0000000100037824 */ /* 0x000fe200078e0a03 */
[----:B------:R-:W-:Y:S01]  /*0cb0*/  LEA.HI R8, R8, R9, RZ, 0x5 ;  /* 0x0000000908087211 */ /* 0x000fe200078f28ff */
[----:B------:R-:W-:Y:S01]  /*0cc0*/  IMAD.IADD R4, R20, 0x1, -R4 ;  /* 0x0000000114047824 */ /* 0x000fe200078e0a04 */
[----:B------:R-:W-:Y:S01]  /*0cd0*/  SHF.R.S32.HI R7, RZ, 0x4, R7 ;  /* 0x00000004ff077819 */ /* 0x000fe20000011407 */
[----:B------:R-:W-:Y:S01]  /*0ce0*/  IMAD.SHL.U32 R3, R3, 0x80, RZ ;  /* 0x0000008003037824 */ /* 0x000fe200078e00ff */
[----:B------:R-:W-:Y:S01]  /*0cf0*/  LEA.HI R11, R6, R6, RZ, 0x1 ;  /* 0x00000006060b7211 */ /* 0x000fe200078f08ff */
[----:B------:R-:W-:Y:S01]  /*0d00*/  IMAD.IADD R19, R12, 0x1, -R19 ;  /* 0x000000010c137824 */ /* 0x000fe200078e0a13 */
[----:B------:R-:W-:-:S02]  /*0d10*/  LEA.HI R0, R16, R16, RZ, 0x1 ;  /* 0x0000001010007211 */ /* 0x000fc400078f08ff */
[----:B------:R-:W-:Y:S01]  /*0d20*/  SHF.R.S32.HI R8, RZ, 0x5, R8 ;  /* 0x00000005ff087819 */ /* 0x000fe20000011408 */
[----:B------:R-:W-:Y:S01]  /*0d30*/  IMAD R4, R7, 0x8, R4 ;  /* 0x0000000807047824 */ /* 0x000fe200078e0204 */
[----:B------:R-:W-:Y:S01]  /*0d40*/  LOP3.LUT R7, R0, 0x1ffffffe, RZ, 0xc0, !PT ;  /* 0x1ffffffe00077812 */ /* 0x000fe200078ec0ff */
[----:B------:R-:W-:Y:S01]  /*0d50*/  IMAD.SHL.U32 R156, R5, 0x10, RZ ;  /* 0x00000010059c7824 */ /* 0x000fe200078e00ff */
[----:B------:R-:W-:Y:S01]  /*0d60*/  LOP3.LUT R6, R3, 0x180, RZ, 0xc0, !PT ;  /* 0x0000018003067812 */ /* 0x000fe200078ec0ff */
[----:B------:R-:W-:Y:S01]  /*0d70*/  IMAD R11, R11, -0x3, R2 ;  /* 0xfffffffd0b0b7824 */ /* 0x000fe200078e0202 */
[----:B------:R-:W-:Y:S01]  /*0d80*/  LOP3.LUT R10, R10, 0x7ffffffc, RZ, 0xc0, !PT ;  /* 0x7ffffffc0a0a7812 */ /* 0x000fe200078ec0ff */
[----:B------:R-:W-:Y:S01]  /*0d90*/  IMAD R8, R8, 0x10, R19 ;  /* 0x0000001008087824 */ /* 0x000fe200078e0213 */
[----:B------:R-:W-:Y:S01]  /*0da0*/  LOP3.LUT R0, R6, 0x10, R156, 0xf8, !PT ;  /* 0x0000001006007812 */ /* 0x000fe200078ef89c */
[----:B------:R-:W-:Y:S01]  /*0db0*/  IMAD.IADD R7, R16, 0x1, -R7 ;  /* 0x0000000110077824 */ /* 0x000fe200078e0a07 */
[----:B------:R-:W-:Y:S01]  /*0dc0*/  SHF.R.U32.HI R3, RZ, 0x3, R6 ;  /* 0x00000003ff037819 */ /* 0x000fe20000011606 */
[----:B------:R-:W-:Y:S01]  /*0dd0*/  IMAD R8, R11, 0x40, R8 ;  /* 0x000000400b087824 */ /* 0x000fe200078e0208 */
[----:B------:R-:W-:Y:S01]  /*0de0*/  LOP3.LUT R2, R6, 0x30, R156, 0xf8, !PT ;  /* 0x0000003006027812 */ /* 0x000fe200078ef89c */
[----:B------:R0:W-:Y:S01]  /*0df0*/  STL [R1+0x3c], R6 ;  /* 0x00003c0601007387 */ /* 0x0001e20000100800 */
[----:B------:R-:W-:-:S02]  /*0e00*/  LOP3.LUT R0, R0, R3, RZ, 0x3c, !PT ;  /* 0x0000000300007212 */ /* 0x000fc400078e3cff */
[----:B------:R-:W-:Y:S01]  /*0e10*/  LOP3.LUT R2, R2, R3, RZ, 0x3c, !PT ;  /* 0x0000000302027212 */ /* 0x000fe200078e3cff */
[----:B------:R-:W-:Y:S02]  /*0e20*/  IMAD R3, R7, 0x8, R8 ;  /* 0x0000000807037824 */ /* 0x000fe400078e0208 */
[----:B0-----:R-:W-:-:S05]  /*0e30*/  IMAD.IADD R6, R9, 0x1, -R10 ;  /* 0x0000000109067824 */ /* 0x001fca00078e0a0a */
[----:B------:R0:W-:Y:S04]  /*0e40*/  STL [R1+0x30], R6 ;  /* 0x0000300601007387 */ /* 0x0001e80000100800 */
[----:B------:R-:W-:Y:S04]  /*0e50*/  STL [R1+0x44], R13 ;  /* 0x0000440d01007387 */ /* 0x000fe80000100800 */
[----:B------:R2:W-:Y:S04]  /*0e60*/  STL [R1+0x34], R3 ;  /* 0x0000340301007387 */ /* 0x0005e80000100800 */
[----:B------:R-:W-:Y:S04]  /*0e70*/  STL [R1+0x48], R14 ;  /* 0x0000480e01007387 */ /* 0x000fe80000100800 */
[----:B------:R-:W-:Y:S04]  /*0e80*/  STL [R1+0x4c], R15 ;  /* 0x00004c0f01007387 */ /* 0x000fe80000100800 */
[----:B------:R-:W-:Y:S01]  /*0e90*/  STL [R1+0x5c], RZ ;  /* 0x00005cff01007387 */ /* 0x000fe20000100800 */
[----:B0-----:R-:W-:-:S02]  /*0ea0*/  IMAD.SHL.U32 R6, R5, 0x8, RZ ;  /* 0x0000000805067824 */ /* 0x001fc400078e00ff */
[----:B------:R-:W-:Y:S01]  /*0eb0*/  IMAD.MOV.U32 R23, RZ, RZ, RZ ;  /* 0x000000ffff177224 */ /* 0x000fe200078e00ff */
[----:B--2---:R-:W-:-:S05]  /*0ec0*/  LOP3.LUT R3, R18, 0x1, RZ, 0xfc, !PT ;  /* 0x0000000112037812 */ /* 0x004fca00078efcff */
[----:B------:R0:W-:Y:S02]  /*0ed0*/  STL [R1+0x10], R3 ;  /* 0x0000100301007387 */ /* 0x0001e40000100800 */
[----:B0-----:R-:W-:Y:S02]  /*0ee0*/  IMAD.SHL.U32 R3, R4, 0x40, RZ ;  /* 0x0000004004037824 */ /* 0x001fe400078e00ff */
[----:B------:R0:W-:Y:S02]  /*0ef0*/  STL [R1+0x18], RZ ;  /* 0x000018ff01007387 */ /* 0x0001e40000100800 */
[----:B------:R-:W-:Y:S01]  /*0f00*/  IMAD.IADD R4, R3, 0x1, R0 ;  /* 0x0000000103047824 */ /* 0x000fe200078e0200 */
[----:B------:R-:W-:Y:S01]  /*0f10*/  IADD3 R0, R17, R3, R2 ;  /* 0x0000000311007210 */ /* 0x000fe20007ffe002 */
[----:B------:R0:W-:Y:S04]  /*0f20*/  STL [R1+0x50], R3 ;  /* 0x0000500301007387 */ /* 0x0001e80000100800 */
[----:B------:R0:W-:Y:S04]  /*0f30*/  STL [R1], R6 ;  /* 0x0000000601007387 */ /* 0x0001e80000100800 */
[----:B------:R0:W-:Y:S04]  /*0f40*/  STL [R1+0x60], R0 ;  /* 0x0000600001007387 */ /* 0x0001e80000100800 */
[----:B------:R0:W-:Y:S01]  /*0f50*/  STL [R1+0x2c], R4 ;  /* 0x00002c0401007387 */ /* 0x0001e20000100800 */
[----:B------:R-:W-:-:S07]  /*0f60*/  CS2R R18, SRZ ;  /* 0x0000000000127805 */ /* 0x000fce000001ff00 */
.L_x_12024:
[----:B0-2--5:R-:W2:Y:S01]  /*0f70*/  LDL R27, [R1+0x4c] ;  /* 0x00004c00011b7983 */ /* 0x025ea20000100800 */
[----:B------:R-:W-:Y:S01]  /*0f80*/  ULDC.64 UR4, c[0x0][0xa28] ;  /* 0x00028a0000047ab9 */ /* 0x000fe20000000a00 */
[----:B0--3--:R-:W2:Y:S01]  /*0f90*/  LDC.64 R4, c[0x0][0xa08] ;  /* 0x00028200ff047b82 */ /* 0x009ea20000000a00 */
        /* <DEDUP_REMOVED lines=11> */
[----:B------:R-:W0:Y:S08]  /*1050*/  @P0 LDC.64 R2, c[0x0][0xa28] ;  /* 0x00028a00ff020b82 */ /* 0x000e300000000a00 */
[----:B------:R-:W1:Y:S01]  /*1060*/  @P1 LDC.64 R6, c[0x0][0xa18] ;  /* 0x00028600ff061b82 */ /* 0x000e620000000a00 */
[----:B------:R-:W-:Y:S01]  /*1070*/  ULDC UR4, c[0x0][0x288] ;  /* 0x0000a20000047ab9 */ /* 0x000fe20000000800 */
[----:B------:R-:W-:Y:S01]  /*1080*/  ISETP.NE.AND.EX P3, PT, RZ, UR5, PT, P3 ;  /* 0x00000005ff007c0c */ /* 0x000fe2000bf65330 */
[----:B------:R-:W-:Y:S01]  /*1090*/  IMAD.U32 R10, RZ, RZ, UR4 ;  /* 0x00000004ff0a7e24 */ /* 0x000fe2000f8e00ff */
[----:B------:R-:W-:Y:S01]  /*10a0*/  ULDC.64 UR4, c[0x0][0x418] ;  /* 0x0001060000047ab9 */ /* 0x000fe20000000a00 */
[----:B--2---:R-:W-:-:S04]  /*10b0*/  IMAD.WIDE R8, R27, 0x4, R4 ;  /* 0x000000041b087825 */ /* 0x004fc800078e0204 */
[----:B-1----:R-:W-:-:S06]  /*10c0*/  @P1 IMAD.WIDE R4, R27, 0x4, R6 ;  /* 0x000000041b041825 */ /* 0x002fcc00078e0206 */
[----:B------:R1:W5:Y:S01]  /*10d0*/  @P3 LDG.E R24, desc[UR44][R8.64] ;  /* 0x0000002c08183981 */ /* 0x000362000c1e1900 */
[----:B0-----:R-:W-:-:S03]  /*10e0*/  @P0 IMAD.WIDE R2, R27, 0x4, R2 ;  /* 0x000000041b020825 */ /* 0x001fc600078e0202 */
[----:B------:R-:W2:Y:S04]  /*10f0*/  @P1 LDG.E R10, desc[UR44][R4.64] ;  /* 0x0000002c040a1981 */ /* 0x000ea8000c1e1900 */
[----:B------:R1:W5:Y:S01]  /*1100*/  @P0 LDG.E R0, desc[UR44][R2.64] ;  /* 0x0000002c02000981 */ /* 0x000362000c1e1900 */
[----:B------:R-:W-:-:S03]  /*1110*/  UISETP.NE.U32.AND UP0, UPT, UR4, URZ, UPT ;  /* 0x0000003f0400728c */ /* 0x000fc6000bf05070 */
[----:B------:R-:W-:Y:S01]  /*1120*/  ULDC UR4, c[0x0][0x424] ;  /* 0x0001090000047ab9 */ /* 0x000fe20000000800 */
[----:B------:R-:W-:Y:S01]  /*1130*/  UISETP.NE.AND.EX UP0, UPT, UR5, URZ, UPT, UP0 ;  /* 0x0000003f0500728c */ /* 0x000fe2000bf05300 */
[----:B------:R-:W-:Y:S02]  /*1140*/  ISETP.NE.U32.AND P2, PT, RZ, UR6, PT ;  /* 0x00000006ff007c0c */ /* 0x000fe4000bf45070 */
[----:B------:R-:W-:Y:S01]  /*1150*/  ULDC UR5, c[0x0][0x2f0] ;  /* 0x0000bc0000057ab9 */ /* 0x000fe20000000800 */
[----:B------:R-:W-:Y:S01]  /*1160*/  USEL UR4, UR4, 0x1, UP0 ;  /* 0x0000000104047887 */ /* 0x000fe20008000000 */
[----:B------:R-:W-:-:S03]  /*1170*/  ISETP.NE.AND.EX P2, PT, RZ, UR7, PT, P2 ;  /* 0x00000007ff007c0c */ /* 0x000fc6000bf45320 */
[----:B------:R-:W-:-:S03]  /*1180*/  UIMAD UR4, UR4, UR5, URZ ;  /* 0x00000005040472a4 */ /* 0x000fc6000f8e023f */
[----:B------:R-:W-:Y:S01]  /*1190*/  ULDC UR5, c[0x0][0x348] ;  /* 0x0000d20000057ab9 */ /* 0x000fe20000000800 */
[----:B--2---:R1:W-:Y:S04]  /*11a0*/  STL [R1+0x8], R10 ;  /* 0x0000080a01007387 */ /* 0x0043e80000100800 */
[----:B---3--:R1:W-:Y:S04]  /*11b0*/  STL [R1+0x54], R26 ;  /* 0x0000541a01007387 */ /* 0x0083e80000100800 */
[----:B------:R1:W-:Y:S01]  /*11c0*/  STL [R1+0x58], R27 ;  /* 0x0000581b01007387 */ /* 0x0003e20000100800 */
[----:B------:R-:W-:Y:S01]  /*11d0*/  IMAD.MOV.U32 R13, RZ, RZ, R10 ;  /* 0x000000ffff0d7224 */ /* 0x000fe200078e000a */
[----:B------:R-:W-:Y:S06]  /*11e0*/  @P1 BRA `(.L_x_11851) ;  /* 0x0000000000281947 */ /* 0x000fec0003800000 */
        /* <DEDUP_REMOVED lines=10> */
.L_x_11851:
[----:B------:R-:W-:Y:S02]  /*1290*/  IMAD.U32 R48, RZ, RZ, UR5 ;  /* 0x00000005ff307e24 */ /* 0x000fe4000f8e00ff */
[----:B------:R-:W-:Y:S01]  /*12a0*/  IMAD.U32 R25, RZ, RZ, UR4 ;  /* 0x00000004ff197e24 */ /* 0x000fe2000f8e00ff */
[----:B------:R-:W-:Y:S06]  /*12b0*/  @!P2 BRA `(.L_x_11852) ;  /* 0x000000000010a947 */ /* 0x000fec0003800000 */
[----:B-1----:R-:W1:Y:S02]  /*12c0*/  LDC.64 R2, c[0x0][0xa20] ;  /* 0x00028800ff027b82 */ /* 0x002e640000000a00 */
[----:B-1----:R-:W-:-:S05]  /*12d0*/  IMAD.WIDE R2, R27, 0x4, R2 ;  /* 0x000000041b027825 */ /* 0x002fca00078e0202 */
[----:B------:R2:W5:Y:S01]  /*12e0*/  LDG.E R25, desc[UR44][R2.64] ;  /* 0x0000002c02197981 */ /* 0x000562000c1e1900 */
[----:B------:R-:W-:Y:S05]  /*12f0*/  BRA `(.L_x_11853) ;  /* 0x0000000000107947 */ /* 0x000fea0003800000 */
.L_x_11852:
[----:B------:R-:W-:Y:S05]  /*1300*/  @!P3 BRA `(.L_x_11853) ;  /* 0x00000000000cb947 */ /* 0x000fea0003800000 */
[----:B-1----:R-:W2:Y:S04]  /*1310*/  LDG.E R2, desc[UR44][R8.64] ;  /* 0x0000002c08027981 */ /* 0x002ea8000c1e1900 */
[----:B------:R-:W2:Y:S02]  /*1320*/  LDG.E R25, desc[UR44][R8.64+0x4] ;  /* 0x0000042c08197981 */ /* 0x000ea4000c1e1900 */
[----:B--2---:R-:W-:-:S07]  /*1330*/  IMAD.IADD R25, R25, 0x1, -R2 ;  /* 0x0000000119197824 */ /* 0x004fce00078e0a02 */
.L_x_11853:
[----:B------:R-:W-:Y:S01]  /*1340*/  ULDC.64 UR4, c[0x0][0xa10] ;  /* 0x0002840000047ab9 */ /* 0x000fe20000000a00 */
[----:B------:R-:W3:Y:S01]  /*1350*/  LDL R12, [R1+0x44] ;  /* 0x00004400010c7983 */ /* 0x000ee20000100800 */
[----:B------:R-:W-:Y:S01]  /*1360*/  ISETP.NE.U32.AND P0, PT, RZ, UR4, PT ;  /* 0x00000004ff007c0c */ /* 0x000fe2000bf05070 */
[----:B-1----:R-:W1:Y:S03]  /*1370*/  LDC R8, c[0x0][0x448] ;  /* 0x00011200ff087b82 */ /* 0x002e660000000800 */
[----:B------:R-:W-:Y:S01]  /*1380*/  ISETP.NE.AND.EX P0, PT, RZ, UR5, PT, P0 ;  /* 0x00000005ff007c0c */ /* 0x000fe2000bf05300 */
[----:B------:R-:W-:Y:S02]  /*1390*/  ULDC.64 UR4, c[0x0][0xa30] ;  /* 0x00028c0000047ab9 */ /* 0x000fe40000000a00 */
[----:B------:R-:W-:Y:S01]  /*13a0*/  ISETP.NE.U32.AND P1, PT, RZ, UR4, PT ;  /* 0x00000004ff007c0c */ /* 0x000fe2000bf25070 */
[----:B-----5:R-:W-:Y:S01]  /*13b0*/  IMAD.MOV.U32 R45, RZ, RZ, R25 ;  /* 0x000000ffff2d7224 */ /* 0x020fe200078e0019 */
[----:B------:R-:W4:Y:S02]  /*13c0*/  LDC.64 R10, c[0x0][0x9e0] ;  /* 0x00027800ff0a7b82 */ /* 0x000f240000000a00 */
[----:B------:R-:W-:-:S06]  /*13d0*/  ISETP.NE.AND.EX P1, PT, RZ, UR5, PT, P1 ;  /* 0x00000005ff007c0c */ /* 0x000fcc000bf25310 */
[----:B--2---:R-:W2:Y:S08]  /*13e0*/  @P0 LDC.64 R2, c[0x0][0xa10] ;  /* 0x00028400ff020b82 */ /* 0x004eb00000000a00 */
[----:B------:R-:W0:Y:S01]  /*13f0*/  @P1 LDC.64 R4, c[0x0][0xa30] ;  /* 0x00028c00ff041b82 */ /* 0x000e220000000a00 */
[----:B--2---:R-:W-:-:S05]  /*1400*/  @P0 IMAD.WIDE R2, R27, 0x4, R2 ;  /* 0x000000041b020825 */ /* 0x004fca00078e0202 */
[----:B------:R-:W2:Y:S04]  /*1410*/  @P0 LDG.E R6, desc[UR44][R2.64] ;  /* 0x0000002c02060981 */ /* 0x000ea8000c1e1900 */
[----:B------:R3:W2:Y:S01]  /*1420*/  @P0 LDG.E R7, desc[UR44][R2.64+0x4] ;  /* 0x0000042c02070981 */ /* 0x0006a2000c1e1900 */
[----:B0-----:R-:W-:-:S05]  /*1430*/  @P1 IMAD.WIDE R4, R27, 0x4, R4 ;  /* 0x000000041b041825 */ /* 0x001fca00078e0204 */
[----:B------:R0:W5:Y:S01]  /*1440*/  @P1 LDG.E R45, desc[UR44][R4.64] ;  /* 0x0000002c042d1981 */ /* 0x000162000c1e1900 */
[----:B-1----:R-:W-:Y:S02]  /*1450*/  ISETP.NE.AND P1, PT, R8, 0x1, PT ;  /* 0x000000010800780c */ /* 0x002fe40003f25270 */
[----:B----4-:R-:W-:-:S11]  /*1460*/  ISETP.GE.AND P2, PT, R11, 0x1, PT ;  /* 0x000000010b00780c */ /* 0x010fd60003f46270 */
[----:B------:R-:W1:Y:S08]  /*1470*/  @P1 LDC R9, c[0x0][0x44c] ;  /* 0x00011300ff091b82 */ /* 0x000e700000000800 */
[----:B------:R-:W4:Y:S01]  /*1480*/  @P1 LDC R8, c[0x0][0x450] ;  /* 0x00011400ff081b82 */ /* 0x000f220000000800 */
[----:B---3--:R-:W-:-:S04]  /*1490*/  IMAD R14, R12, 0xc0, RZ ;  /* 0x000000c00c0e7824 */ /* 0x008fc800078e02ff */
[----:B------:R-:W-:Y:S01]  /*14a0*/  VIADD R2, R14, 0xbf ;  /* 0x000000bf0e027836 */ /* 0x000fe20000000000 */
[----:B------:R0:W-:Y:S03]  /*14b0*/  STL [R1+0x1c], R14 ;  /* 0x00001c0e01007387 */ /* 0x0001e60000100800 */
[----:B-1----:R-:W-:-:S05]  /*14c0*/  @P1 IMAD.HI.U32 R3, R2, R9, RZ ;  /* 0x0000000902031227 */ /* 0x002fca00078e00ff */
[----:B----4-:R-:W-:Y:S01]  /*14d0*/  @P1 SHF.R.U32.HI R2, RZ, R8, R3 ;  /* 0x00000008ff021219 */ /* 0x010fe20000011603 */
[----:B--2---:R-:W-:Y:S02]  /*14e0*/  @P0 IMAD.IADD R48, R7, 0x1, -R6 ;  /* 0x0000000107300824 */ /* 0x004fe400078e0a06 */
[----:B------:R-:W-:-:S04]  /*14f0*/  IMAD.IADD R7, R25, 0x1, -R0 ;  /* 0x0000000119077824 */ /* 0x000fc800078e0a00 */
[----:B------:R-:W-:-:S04]  /*1500*/  IMAD.IADD R12, R7, 0x1, R48 ;  /* 0x00000001070c7824 */ /* 0x000fc800078e0230 */
[C---:B------:R-:W-:Y:S01]  /*1510*/  VIADD R0, R12.reuse, 0x9f ;  /* 0x0000009f0c007836 */ /* 0x040fe20000000000 */
[----:B------:R0:W-:Y:S01]  /*1520*/  STL [R1+0xc], R12 ;  /* 0x00000c0c01007387 */ /* 0x0001e20000100800 */
[----:B------:R-:W-:Y:S02]  /*1530*/  IADD3 R46, R12, 0x1, -R13 ;  /* 0x000000010c2e7810 */ /* 0x000fe40007ffe80d */
[----:B------:R-:W-:-:S04]  /*1540*/  IMAD.HI R0, R0, 0x66666667, RZ ;  /* 0x6666666700007827 */ /* 0x000fc800078e02ff */
[----:B------:R-:W-:Y:S01]  /*1550*/  IMAD.IADD R3, R46, 0x1, R2 ;  /* 0x000000012e037824 */ /* 0x000fe200078e0202 */
[----:B------:R-:W-:-:S04]  /*1560*/  SHF.R.U32.HI R105, RZ, 0x1f, R0 ;  /* 0x0000001fff697819 */ /* 0x000fc80000011600 */
[----:B------:R-:W-:Y:S01]  /*1570*/  LEA.HI.SX32 R105, R0, R105, 0x1a ;  /* 0x0000006900697211 */ /* 0x000fe200078fd2ff */
[----:B------:R-:W-:Y:S01]  /*1580*/  IMAD.IADD R0, R3, 0x1, R10 ;  /* 0x0000000103007824 */ /* 0x000fe200078e020a */
        /* <DEDUP_REMOVED lines=12> */
.L_x_11856:
[----:B------:R-:W-:-:S13]  /*1650*/  ISETP.NE.AND P0, PT, R11, 0x1, PT ;  /* 0x000000010b00780c */ /* 0x000fda0003f05270 */
[----:B------:R-:W0:Y:S02]  /*1660*/  @P0 LDC.64 R4, c[0x0][0x9e8] ;  /* 0x00027a00ff040b82 */ /* 0x000e240000000a00 */
[----:B0-----:R-:W-:-:S05]  /*1670*/  @P0 IMAD.HI.U32 R4, R2, R4, RZ ;  /* 0x0000000402040227 */ /* 0x001fca00078e00ff */
[----:B------:R-:W-:-:S07]  /*1680*/  @P0 SHF.R.U32.HI R2, RZ, R5, R4 ;  /* 0x00000005ff020219 */ /* 0x000fce0000011604 */
.L_x_11857:
[----:B------:R-:W-:Y:S05]  /*1690*/  BSYNC B0 ;  /* 0x0000000000007941 */ /* 0x000fea0003800000 */
.L_x_11855:
[----:B------:R-:W-:-:S05]  /*16a0*/  IMAD R3, R2, R11, R11 ;  /* 0x0000000b02037224 */ /* 0x000fca00078e020b */
[----:B------:R-:W-:-:S07]  /*16b0*/  VIMNMX R0, R0, R3, PT ;  /* 0x0000000300007248 */ /* 0x000fce0003fe0100 */
.L_x_11854:
        /* <DEDUP_REMOVED lines=20> */
.L_x_11860:
[----:B------:R-:W-:-:S13]  /*1800*/  ISETP.NE.AND P0, PT, R11, 0x1, PT ;  /* 0x000000010b00780c */ /* 0x000fda0003f05270 */
[----:B------:R-:W0:Y:S02]  /*1810*/  @P0 LDC.64 R4, c[0x0][0x9e8] ;  /* 0x00027a00ff040b82 */ /* 0x000e240000000a00 */
[----:B0-----:R-:W-:-:S05]  /*1820*/  @P0 IMAD.HI.U32 R4, R2, R4, RZ ;  /* 0x0000000402040227 */ /* 0x001fca00078e00ff */
[----:B------:R-:W-:-:S07]  /*1830*/  @P0 SHF.R.U32.HI R2, RZ, R5, R4 ;  /* 0x00000005ff020219 */ /* 0x000fce0000011604 */
.L_x_11861:
[----:B------:R-:W-:Y:S05]  /*1840*/  BSYNC B0 ;  /* 0x0000000000007941 */ /* 0x000fea0003800000 */
.L_x_11859:
[----:B------:R-:W-:-:S05]  /*1850*/  IMAD R2, R2, R11, RZ ;  /* 0x0000000b02027224 */ /* 0x000fca00078e02ff */
[----:B------:R-:W-:-:S07]  /*1860*/  VIMNMX R3, R3, R2, !PT ;  /* 0x0000000203037248 */ /* 0x000fce0007fe0100 */
.L_x_11858:
        /* <DEDUP_REMOVED lines=44> */
.L_x_11864:
[----:B------:R-:W-:Y:S05]  /*1b30*/  BSYNC B6 ;  /* 0x0000000000067941 */ /* 0x000fea0003800000 */
.L_x_11863:
        /* <DEDUP_REMOVED lines=20> */
.L_x_11866:
[----:B------:R-:W-:Y:S05]  /*1c80*/  BSYNC B6 ;  /* 0x0000000000067941 */ /* 0x000fea0003800000 */
.L_x_11865:
[----:B------:R-:W-:Y:S01]  /*1c90*/  ULDC.64 UR4, c[0x0][0x9f8] ;  /* 0x00027e0000047ab9 */ /* 0x000fe20000000a00 */
[----:B------:R-:W0:Y:S01]  /*1ca0*/  S2R R50, SR_TID.X ;  /* 0x0000000000327919 */ /* 0x000e220000002100 */
[----:B------:R-:W-:Y:S01]  /*1cb0*/  ISETP.NE.U32.AND P0, PT, RZ, UR4, PT ;  /* 0x00000004ff007c0c */ /* 0x000fe2000bf05070 */
[----:B------:R-:W1:Y:S01]  /*1cc0*/  LDC.64 R28, c[0x0][0x300] ;  /* 0x0000c000ff1c7b82 */ /* 0x000e620000000a00 */
[----:B------:R-:W-:Y:S01]  /*1cd0*/  IMAD.IADD R24, R24, 0x1, R25 ;  /* 0x0000000118187824 */ /* 0x000fe200078e0219 */
[----:B------:R-:W-:Y:S01]  /*1ce0*/  ULDC.64 UR6, c[0x0][0x330] ;  /* 0x0000cc0000067ab9 */ /* 0x000fe20000000a00 */
[----:B------:R-:W-:Y:S01]  /*1cf0*/  ISETP.NE.AND.EX P0, PT, RZ, UR5, PT, P0 ;  /* 0x00000005ff007c0c */ /* 0x000fe2000bf05300 */
[----:B------:R-:W-:Y:S01]  /*1d00*/  IMAD.MOV.U32 R0, RZ, RZ, R27 ;  /* 0x000000ffff007224 */ /* 0x000fe200078e001b */
[----:B------:R-:W-:Y:S01]  /*1d10*/  ULDC.64 UR4, c[0x0][0x308] ;  /* 0x0000c20000047ab9 */ /* 0x000fe20000000a00 */
[----:B------:R-:W-:Y:S01]  /*1d20*/  SHF.R.S32.HI R157, RZ, 0x1f, R156 ;  /* 0x0000001fff9d7819 */ /* 0x000fe2000001149c */
[----:B------:R-:W2:Y:S01]  /*1d30*/  LDL.64 R14, [R1] ;  /* 0x00000000010e7983 */ /* 0x000ea20000100a00 */
[----:B------:R-:W3:Y:S08]  /*1d40*/  LDC.64 R34, c[0x0][0x3f8] ;  /* 0x0000fe00ff227b82 */ /* 0x000ef00000000a00 */
[----:B------:R-:W4:Y:S01]  /*1d50*/  @P0 LDC.64 R2, c[0x0][0x9f8] ;  /* 0x00027e00ff020b82 */ /* 0x000f220000000a00 */
[----:B------:R-:W-:-:S07]  /*1d60*/  SHF.R.S32.HI R12, RZ, 0x1f, R24 ;  /* 0x0000001fff0c7819 */ /* 0x000fce0000011418 */
[----:B------:R-:W3:Y:S01]  /*1d70*/  LDC.64 R40, c[0x0][0x408] ;  /* 0x00010200ff287b82 */ /* 0x000ee20000000a00 */
[----:B0-----:R-:W-:-:S07]  /*1d80*/  VIADD R4, R50, 0xffffff80 ;  /* 0xffffff8032047836 */ /* 0x001fce0000000000 */
[----:B------:R-:W0:Y:S01]  /*1d90*/  LDC R61, c[0x0][0x3f4] ;  /* 0x0000fd00ff3d7b82 */ /* 0x000e220000000800 */
[----:B------:R-:W-:Y:S01]  /*1da0*/  SHF.R.S32.HI R5, RZ, 0x1f, R4 ;  /* 0x0000001fff057819 */ /* 0x000fe20000011404 */
[----:B----4-:R-:W-:-:S03]  /*1db0*/  @P0 IMAD.WIDE R2, R27, 0x4, R2 ;  /* 0x000000041b020825 */ /* 0x010fc600078e0202 */
[----:B------:R-:W-:Y:S02]  /*1dc0*/  LEA.HI R8, R5, R4, RZ, 0x2 ;  /* 0x0000000405087211 */ /* 0x000fe400078f10ff */
[----:B------:R4:W3:Y:S01]  /*1dd0*/  @P0 LDG.E R0, desc[UR44][R2.64] ;  /* 0x0000002c02000981 */ /* 0x0008e2000c1e1900 */
[----:B-1----:R-:W-:Y:S01]  /*1de0*/  IMAD R5, R12, R28, RZ ;  /* 0x0000001c0c057224 */ /* 0x002fe200078e02ff */
[----:B------:R-:W-:Y:S01]  /*1df0*/  SHF.R.S32.HI R4, RZ, 0x1f, R26 ;  /* 0x0000001fff047819 */ /* 0x000fe2000001141a */
[----:B------:R-:W-:Y:S01]  /*1e00*/  VIADD R43, R50, 0xffffff80 ;  /* 0xffffff80322b7836 */ /* 0x000fe20000000000 */
[--C-:B------:R-:W-:Y:S01]  /*1e10*/  SHF.R.S32.HI R10, RZ, 0x2, R8.reuse ;  /* 0x00000002ff0a7819 */ /* 0x100fe20000011408 */
[----:B------:R-:W-:Y:S01]  /*1e20*/  IMAD R5, R24, R29, R5 ;  /* 0x0000001d18057224 */ /* 0x000fe200078e0205 */
[----:B------:R-:W-:Y:S01]  /*1e30*/  SHF.R.S32.HI R11, RZ, 0x1f, R8 ;  /* 0x0000001fff0b7819 */ /* 0x000fe20000011408 */
[C---:B------:R-:W-:Y:S02]  /*1e40*/  IMAD R7, R4.reuse, UR6, RZ ;  /* 0x0000000604077c24 */ /* 0x040fe4000f8e02ff */
[----:B------:R-:W-:Y:S01]  /*1e50*/  IMAD R6, R4, UR4, RZ ;  /* 0x0000000404067c24 */ /* 0x000fe2000f8e02ff */
[----:B------:R-:W-:Y:S01]  /*1e60*/  LEA.HI R11, R11, R10, RZ, 0x2 ;  /* 0x0000000a0b0b7211 */ /* 0x000fe200078f10ff */
[----:B----4-:R-:W-:-:S04]  /*1e70*/  IMAD.WIDE.U32 R2, R24, R28, RZ ;  /* 0x0000001c18027225 */ /* 0x010fc800078e00ff */
[----:B------:R-:W-:Y:S02]  /*1e80*/  IMAD.IADD R3, R3, 0x1, R5 ;  /* 0x0000000103037824 */ /* 0x000fe400078e0205 */
[C---:B------:R-:W-:Y:S02]  /*1e90*/  IMAD R9, R26.reuse, UR7, R7 ;  /* 0x000000071a097c24 */ /* 0x040fe4000f8e0207 */
[----:B------:R-:W-:Y:S01]  /*1ea0*/  IMAD.WIDE.U32 R4, R26, UR6, R156 ;  /* 0x000000061a047c25 */ /* 0x000fe2000f8e009c */
[----:B------:R-:W-:-:S03]  /*1eb0*/  ULDC.64 UR6, c[0x0][0x338] ;  /* 0x0000ce0000067ab9 */ /* 0x000fc60000000a00 */
[C---:B------:R-:W-:Y:S02]  /*1ec0*/  IMAD R7, R26.reuse, UR5, R6 ;  /* 0x000000051a077c24 */ /* 0x040fe4000f8e0206 */
[----:B------:R-:W-:Y:S01]  /*1ed0*/  IMAD.WIDE.U32 R2, R26, UR4, R2 ;  /* 0x000000041a027c25 */ /* 0x000fe2000f8e0002 */
[----:B------:R-:W-:Y:S01]  /*1ee0*/  ULDC.64 UR4, c[0x0][0xa08] ;  /* 0x0002820000047ab9 */ /* 0x000fe20000000a00 */
[----:B------:R1:W2:Y:S01]  /*1ef0*/  LDL.64 R26, [R1] ;  /* 0x00000000011a7983 */ /* 0x0002a20000100a00 */
[----:B------:R-:W-:Y:S01]  /*1f00*/  ISETP.NE.U32.AND P0, PT, RZ, UR4, PT ;  /* 0x00000004ff007c0c */ /* 0x000fe2000bf05070 */
[----:B------:R-:W-:-:S03]  /*1f10*/  VIADD R42, R50, 0xffffff80 ;  /* 0xffffff80322a7836 */ /* 0x000fc60000000000 */
[----:B------:R-:W-:Y:S01]  /*1f20*/  ISETP.NE.AND.EX P0, PT, RZ, UR5, PT, P0 ;  /* 0x00000005ff007c0c */ /* 0x000fe2000bf05300 */
[----:B------:R-:W-:Y:S01]  /*1f30*/  IMAD.IADD R3, R3, 0x1, R7 ;  /* 0x0000000103037824 */ /* 0x000fe200078e0207 */
[----:B------:R-:W-:Y:S01]  /*1f40*/  LEA.HI R42, R42, R43, RZ, 0x1 ;  /* 0x0000002b2a2a7211 */ /* 0x000fe200078f08ff */
[----:B------:R-:W-:-:S03]  /*1f50*/  ULDC.64 UR4, c[0x0][0x310] ;  /* 0x0000c40000047ab9 */ /* 0x000fc60000000a00 */
[----:B------:R-:W-:Y:S01]  /*1f60*/  SHF.R.S32.HI R42, RZ, 0x1, R42 ;  /* 0x00000001ff2a7819 */ /* 0x000fe2000001142a */
[----:B------:R-:W-:-:S03]  /*1f70*/  IMAD.IADD R5, R5, 0x1, R9 ;  /* 0x0000000105057824 */ /* 0x000fc600078e0209 */
[----:B------:R-:W-:Y:S02]  /*1f80*/  SHF.R.S32.HI R49, RZ, 0x1f, R42 ;  /* 0x0000001fff317819 */ /* 0x000fe4000001142a */
[----:B---3--:R-:W-:-:S04]  /*1f90*/  SHF.R.S32.HI R6, RZ, 0x1f, R0 ;  /* 0x0000001fff067819 */ /* 0x008fc80000011400 */
[----:B------:R-:W-:Y:S02]  /*1fa0*/  SEL R6, R6, RZ, !P0 ;  /* 0x000000ff06067207 */ /* 0x000fe40004000000 */
[----:B------:R-:W-:-:S03]  /*1fb0*/  SEL R7, R0, RZ, !P0 ;  /* 0x000000ff00077207 */ /* 0x000fc60004000000 */
[C---:B------:R-:W-:Y:S02]  /*1fc0*/  IMAD R0, R6.reuse, UR6, RZ ;  /* 0x0000000606007c24 */ /* 0x040fe4000f8e02ff */
[----:B------:R-:W-:Y:S02]  /*1fd0*/  IMAD R6, R6, UR4, RZ ;  /* 0x0000000406067c24 */ /* 0x000fe4000f8e02ff */
[----:B------:R-:W-:-:S04]  /*1fe0*/  IMAD.WIDE.U32 R20, R7, UR6, R4 ;  /* 0x0000000607147c25 */ /* 0x000fc8000f8e0004 */
[C---:B------:R-:W-:Y:S02]  /*1ff0*/  IMAD R75, R7.reuse, UR7, R0 ;  /* 0x00000007074b7c24 */ /* 0x040fe4000f8e0200 */
[C---:B------:R-:W-:Y:S02]  /*2000*/  IMAD R5, R7.reuse, UR5, R6 ;  /* 0x0000000507057c24 */ /* 0x040fe4000f8e0206 */
[----:B------:R-:W-:Y:S01]  /*2010*/  IMAD.WIDE.U32 R2, R7, UR4, R2 ;  /* 0x0000000407027c25 */ /* 0x000fe2000f8e0002 */
[----:B0-----:R-:W-:Y:S01]  /*2020*/  ISETP.GE.AND P1, PT, R156, R61, PT ;  /* 0x0000003d9c00720c */ /* 0x001fe20003f26270 */
[----:B------:R-:W-:Y:S02]  /*2030*/  ULDC UR4, c[0x0][0x2f4] ;  /* 0x0000bd0000047ab9 */ /* 0x000fe40000000800 */
[-C--:B------:R-:W-:Y:S02]  /*2040*/  IMAD R0, R49, R28.reuse, RZ ;  /* 0x0000001c31007224 */ /* 0x080fe400078e02ff */
[----:B------:R-:W-:-:S04]  /*2050*/  IMAD.WIDE.U32 R6, R42, R28, R156 ;  /* 0x0000001c2a067225 */ /* 0x000fc800078e009c */
[----:B--2---:R-:W-:Y:S01]  /*2060*/  IMAD.MOV.U32 R26, RZ, RZ, R14 ;  /* 0x000000ffff1a7224 */ /* 0x004fe200078e000e */
[----:B------:R-:W-:Y:S01]  /*2070*/  IADD3 R57, P0, R2, R6, RZ ;  /* 0x0000000602397210 */ /* 0x000fe20007f1e0ff */
[----:B------:R-:W-:Y:S02]  /*2080*/  IMAD R9, R42, R29, R0 ;  /* 0x0000001d2a097224 */ /* 0x000fe400078e0200 */
[----:B------:R-:W-:Y:S01]  /*2090*/  IMAD.IADD R0, R3, 0x1, R5 ;  /* 0x0000000103007824 */ /* 0x000fe200078e0205 */
[----:B------:R-:W-:Y:S01]  /*20a0*/  SHF.R.S32.HI R27, RZ, 0x1f, R26 ;  /* 0x0000001fff1b7819 */ /* 0x000fe2000001141a */
[C---:B------:R-:W-:Y:S02]  /*20b0*/  IMAD R4, R49.reuse, R34, RZ ;  /* 0x0000002231047224 */ /* 0x040fe400078e02ff */
[----:B------:R-:W-:Y:S01]  /*20c0*/  IMAD R6, R49, R40, RZ ;  /* 0x0000002831067224 */ /* 0x000fe200078e02ff */
[----:B------:R-:W-:Y:S01]  /*20d0*/  IADD3.X R56, R0, R7, R9, P0, !PT ;  /* 0x0000000700387210 */ /* 0x000fe200007fe409 */
[C---:B------:R-:W-:Y:S01]  /*20e0*/  IMAD R15, R42.reuse, R35, R4 ;  /* 0x000000232a0f7224 */ /* 0x040fe200078e0204 */
[----:B------:R0:W-:Y:S01]  /*20f0*/  STL [R1+0x4], R27 ;  /* 0x0000041b01007387 */ /* 0x0001e20000100800 */
[----:B------:R-:W-:-:S02]  /*2100*/  IMAD R25, R42, R41, R6 ;  /* 0x000000292a197224 */ /* 0x000fc400078e0206 */
[----:B------:R-:W-:-:S04]  /*2110*/  IMAD.WIDE.U32 R4, R42, R34, R26 ;  /* 0x000000222a047225 */ /* 0x000fc800078e001a */
[C---:B------:R-:W-:Y:S02]  /*2120*/  IMAD.WIDE.U32 R6, R42.reuse, R40, R26 ;  /* 0x000000282a067225 */ /* 0x040fe400078e001a */
[----:B------:R-:W2:Y:S04]  /*2130*/  LDL R26, [R1+0x50] ;  /* 0x00005000011a7983 */ /* 0x000ea80000100800 */
[----:B0-----:R-:W3:Y:S01]  /*2140*/  LDL R27, [R1+0x3c] ;  /* 0x00003c00011b7983 */ /* 0x001ee20000100800 */
[----:B------:R-:W-:Y:S02]  /*2150*/  SEL R13, R61, RZ, P1 ;  /* 0x000000ff3d0d7207 */ /* 0x000fe40000800000 */
[----:B------:R-:W-:Y:S01]  /*2160*/  LOP3.LUT R11, R11, 0xfffffffc, RZ, 0xc0, !PT ;  /* 0xfffffffc0b0b7812 */ /* 0x000fe200078ec0ff */
[----:B------:R-:W-:-:S04]  /*2170*/  IMAD.WIDE.U32 R8, R42, R34, R156 ;  /* 0x000000222a087225 */ /* 0x000fc800078e009c */
[----:B------:R-:W-:Y:S02]  /*2180*/  IMAD.IADD R13, R156, 0x1, R13 ;  /* 0x000000019c0d7824 */ /* 0x000fe400078e020d */
[----:B------:R-:W-:Y:S02]  /*2190*/  IMAD.IADD R11, R10, 0x1, -R11 ;  /* 0x000000010a0b7824 */ /* 0x000fe400078e0a0b */
[----:B------:R-:W-:Y:S02]  /*21a0*/  IMAD.IADD R5, R5, 0x1, R15 ;  /* 0x0000000105057824 */ /* 0x000fe400078e020f */
[----:B------:R-:W-:Y:S01]  /*21b0*/  IMAD.IADD R9, R15, 0x1, R9 ;  /* 0x000000010f097824 */ /* 0x000fe200078e0209 */
[----:B-----5:R-:W-:Y:S02]  /*21c0*/  SHF.R.S32.HI R15, RZ, 0x1f, R45 ;  /* 0x0000001fff0f7819 */ /* 0x020fe4000001142d */
[----:B------:R-:W-:Y:S02]  /*21d0*/  SHF.R.S32.HI R58, RZ, 0x1f, R13 ;  /* 0x0000001fff3a7819 */ /* 0x000fe4000001140d */
[----:B------:R-:W-:Y:S01]  /*21e0*/  LOP3.LUT P4, RZ, R11, 0x2, RZ, 0xc0, !PT ;  /* 0x000000020bff7812 */ /* 0x000fe2000788c0ff */
[----:B------:R-:W-:Y:S01]  /*21f0*/  IMAD.WIDE.U32 R10, R42, R40, R156 ;  /* 0x000000282a0a7225 */ /* 0x000fe200078e009c */
[----:B------:R-:W-:-:S03]  /*2200*/  LEA.HI R58, R58, R13, RZ, 0x4 ;  /* 0x0000000d3a3a7211 */ /* 0x000fc600078f20ff */
[-C--:B------:R-:W-:Y:S02]  /*2210*/  IMAD R14, R15, R34.reuse, RZ ;  /* 0x000000220f0e7224 */ /* 0x080fe400078e02ff */
[----:B------:R-:W-:Y:S02]  /*2220*/  IMAD.IADD R7, R7, 0x1, R25 ;  /* 0x0000000107077824 */ /* 0x000fe400078e0219 */
[----:B------:R-:W-:Y:S02]  /*2230*/  IMAD.IADD R11, R25, 0x1, R11 ;  /* 0x00000001190b7824 */ /* 0x000fe400078e020b */
[C---:B------:R-:W-:Y:S02]  /*2240*/  IMAD R25, R45.reuse, R35, R14 ;  /* 0x000000232d197224 */ /* 0x040fe400078e020e */
[----:B------:R-:W-:-:S04]  /*2250*/  IMAD.WIDE.U32 R30, R45, R34, R4 ;  /* 0x000000222d1e7225 */ /* 0x000fc800078e0004 */
[----:B------:R-:W-:Y:S01]  /*2260*/  IMAD R14, R15, R40, RZ ;  /* 0x000000280f0e7224 */ /* 0x000fe200078e02ff */
[----:B------:R-:W-:Y:S01]  /*2270*/  SHF.R.U32.HI R60, RZ, 0x7, R50 ;  /* 0x00000007ff3c7819 */ /* 0x000fe20000011632 */
[----:B------:R-:W-:Y:S01]  /*2280*/  IMAD R13, R29, 0xa0, RZ ;  /* 0x000000a01d0d7824 */ /* 0x000fe200078e02ff */
[----:B------:R-:W-:Y:S01]  /*2290*/  IADD3 R42, P0, R42, R24, RZ ;  /* 0x000000182a2a7210 */ /* 0x000fe20007f1e0ff */
[----:B------:R-:W-:Y:S01]  /*22a0*/  IMAD R63, R35, 0xa0, RZ ;  /* 0x000000a0233f7824 */ /* 0x000fe200078e02ff */
[----:B------:R-:W-:Y:S01]  /*22b0*/  LOP3.LUT R22, R22, 0xfffffffb, RZ, 0xc0, !PT ;  /* 0xfffffffb16167812 */ /* 0x000fe200078ec0ff */
[----:B------:R-:W-:Y:S01]  /*22c0*/  IMAD.WIDE.U32 R32, R45, R34, R8 ;  /* 0x000000222d207225 */ /* 0x000fe200078e0008 */
[----:B------:R-:W-:-:S03]  /*22d0*/  LOP3.LUT R67, R58, 0xfffffff0, RZ, 0xc0, !PT ;  /* 0xfffffff03a437812 */ /* 0x000fc600078ec0ff */
[----:B------:R-:W-:Y:S02]  /*22e0*/  IMAD R71, R45, R41, R14 ;  /* 0x000000292d477224 */ /* 0x000fe400078e020e */
[----:B------:R-:W-:Y:S02]  /*22f0*/  IMAD R5, R41, 0xa0, RZ ;  /* 0x000000a029057824 */ /* 0x000fe400078e02ff */
[----:B------:R-:W-:-:S04]  /*2300*/  IMAD.WIDE.U32 R36, R45, R40, R6 ;  /* 0x000000282d247225 */ /* 0x000fc800078e0006 */
[----:B------:R-:W-:-:S04]  /*2310*/  IMAD.WIDE.U32 R38, R45, R40, R10 ;  /* 0x000000282d267225 */ /* 0x000fc800078e000a */
[----:B------:R-:W-:Y:S02]  /*2320*/  VIADD R76, R156, 0x20 ;  /* 0x000000209c4c7836 */ /* 0x000fe40000000000 */
[----:B------:R-:W-:-:S04]  /*2330*/  IMAD.WIDE.U32 R28, R28, 0xa0, RZ ;  /* 0x000000a01c1c7825 */ /* 0x000fc800078e00ff */
[----:B------:R-:W-:-:S04]  /*2340*/  IMAD.WIDE.U32 R34, R34, 0xa0, RZ ;  /* 0x000000a022227825 */ /* 0x000fc800078e00ff */
[----:B------:R-:W-:Y:S01]  /*2350*/  IMAD.WIDE.U32 R40, R40, 0xa0, RZ ;  /* 0x000000a028287825 */ /* 0x000fe200078e00ff */
[----:B------:R-:W-:Y:S02]  /*2360*/  @P1 LOP3.LUT R22, R22, 0x4, RZ, 0xfc, !PT ;  /* 0x0000000416161812 */ /* 0x000fe400078efcff */
[----:B------:R-:W-:Y:S01]  /*2370*/  ISETP.GE.AND P3, PT, R156, UR4, PT ;  /* 0x000000049c007c0c */ /* 0x000fe2000bf66270 */
[----:B------:R-:W-:Y:S01]  /*2380*/  IMAD.IADD R69, R37, 0x1, R71 ;  /* 0x0000000125457824 */ /* 0x000fe200078e0247 */
[----:B------:R-:W-:Y:S01]  /*2390*/  ISETP.GE.AND P2, PT, R76, UR4, PT ;  /* 0x000000044c007c0c */ /* 0x000fe2000bf46270 */
[----:B------:R-:W-:Y:S01]  /*23a0*/  VIADD R60, R60, 0x8 ;  /* 0x000000083c3c7836 */ /* 0x000fe20000000000 */
[----:B------:R-:W-:Y:S01]  /*23b0*/  SHF.R.S32.HI R73, RZ, 0x1f, R67 ;  /* 0x0000001fff497819 */ /* 0x000fe20000011443 */
[----:B------:R-:W-:Y:S02]  /*23c0*/  IMAD.SHL.U32 R61, R61, 0x2, RZ ;  /* 0x000000023d3d7824 */ /* 0x000fe400078e00ff */
[----:B------:R-:W-:-:S02]  /*23d0*/  IMAD.X R43, R49, 0x1, R12, P0 ;  /* 0x00000001312b7824 */ /* 0x000fc400000e060c */
[----:B------:R-:W-:Y:S02]  /*23e0*/  IMAD.IADD R62, R29, 0x1, R13 ;  /* 0x000000011d3e7824 */ /* 0x000fe400078e020d */
[----:B------:R-:W-:Y:S02]  /*23f0*/  IMAD.IADD R63, R35, 0x1, R63 ;  /* 0x00000001233f7824 */ /* 0x000fe400078e023f */
[----:B------:R-:W-:Y:S02]  /*2400*/  IMAD.IADD R64, R41, 0x1, R5 ;  /* 0x0000000129407824 */ /* 0x000fe400078e0205 */
[----:B------:R-:W-:Y:S02]  /*2410*/  IMAD.IADD R65, R31, 0x1, R25 ;  /* 0x000000011f417824 */ /* 0x000fe400078e0219 */
[----:B------:R-:W-:Y:S02]  /*2420*/  IMAD.IADD R66, R25, 0x1, R33 ;  /* 0x0000000119427824 */ /* 0x000fe400078e0221 */
[----:B------:R-:W-:-:S02]  /*2430*/  IMAD.IADD R71, R71, 0x1, R39 ;  /* 0x0000000147477824 */ /* 0x000fc400078e0227 */
[----:B------:R-:W-:Y:S01]  /*2440*/  IMAD.IADD R75, R21, 0x1, R75 ;  /* 0x00000001154b7824 */ /* 0x000fe200078e024b */
[----:B---3--:R-:W-:Y:S02]  /*2450*/  SHF.R.U32.HI R59, RZ, 0x3, R27 ;  /* 0x00000003ff3b7819 */ /* 0x008fe4000001161b */
[----:B------:R-:W-:-:S04]  /*2460*/  LOP3.LUT R4, R27, 0x30, R58, 0xf8, !PT ;  /* 0x000000301b047812 */ /* 0x000fc800078ef83a */
[----:B------:R-:W-:-:S05]  /*2470*/  LOP3.LUT R4, R4, R59, RZ, 0x3c, !PT ;  /* 0x0000003b04047212 */ /* 0x000fca00078e3cff */
[----:B-12---:R-:W-:-:S07]  /*2480*/  IMAD.IADD R68, R26, 0x1, R4 ;  /* 0x000000011a447824 */ /* 0x006fce00078e0204 */
.L_x_11896:
[----:B------:R-:W2:Y:S01]  /*2490*/  LDL R4, [R1+0x2c] ;  /* 0x00002c0001047983 */ /* 0x000ea20000100800 */
[----:B0---4-:R-:W0:Y:S01]  /*24a0*/  LDC.64 R50, c[0x0][0x2e8] ;  /* 0x0000ba00ff327b82 */ /* 0x011e220000000a00 */
[----:B------:R-:W-:Y:S01]  /*24b0*/  VIADD R47, R47, 0xffffffff ;  /* 0xffffffff2f2f7836 */ /* 0x000fe20000000000 */
[----:B------:R-:W-:Y:S01]  /*24c0*/  LOP3.LUT R22, R22, 0xfffffffd, RZ, 0xc0, !PT ;  /* 0xfffffffd16167812 */ /* 0x000fe200078ec0ff */
[----:B------:R-:W-:Y:S05]  /*24d0*/  YIELD ;  /* 0x0000000000007946 */ /* 0x000fea0003800000 */
[----:B------:R-:W1:Y:S01]  /*24e0*/  LDC R27, c[0x0][0x3f4] ;  /* 0x0000fd00ff1b7b82 */ /* 0x000e620000000800 */
[----:B------:R-:W-:Y:S01]  /*24f0*/  SHF.R.S32.HI R53, RZ, 0x1f, R47 ;  /* 0x0000001fff357819 */ /* 0x000fe2000001142f */
[-C--:B------:R-:W-:Y:S01]  /*2500*/  IMAD R5, R62, R47.reuse, RZ ;  /* 0x0000002f3e057224 */ /* 0x080fe200078e02ff */
[----:B------:R-:W-:Y:S01]  /*2510*/  ISETP.GT.AND P5, PT, R47, R44, PT ;  /* 0x0000002c2f00720c */ /* 0x000fe20003fa4270 */
[----:B---3--:R-:W-:Y:S01]  /*2520*/  IMAD.WIDE.U32 R14, R28, R47, RZ ;  /* 0x0000002f1c0e7225 */ /* 0x008fe200078e00ff */
[----:B------:R-:W-:Y:S03]  /*2530*/  BSSY B0, `(.L_x_11867) ;  /* 0x000027d000007945 */ /* 0x000fe60003800000 */
[----:B------:R-:W-:-:S04]  /*2540*/  IMAD R5, R53, R28, R5 ;  /* 0x0000001c35057224 */ /* 0x000fc800078e0205 */
[----:B------:R-:W-:Y:S01]  /*2550*/  IMAD.IADD R55, R15, 0x1, R5 ;  /* 0x000000010f377824 */ /* 0x000fe200078e0205 */
[----:B0-----:R-:W-:-:S03]  /*2560*/  IADD3 R12, P0, P1, R14, R50, R57 ;  /* 0x000000320e0c7210 */ /* 0x001fc6000791e039 */
[----:B------:R-:W-:Y:S02]  /*2570*/  @P5 LOP3.LUT R22, R22, 0x2, RZ, 0xfc, !PT ;  /* 0x0000000216165812 */ /* 0x000fe400078efcff */
[----:B------:R-:W-:Y:S02]  /*2580*/  IADD3.X R13, R55, R51, R56, P0, P1 ;  /* 0x00000033370d7210 */ /* 0x000fe400007e2438 */
[----:B-1----:R-:W-:Y:S01]  /*2590*/  ISETP.GE.AND P0, PT, R27, 0x1, PT ;  /* 0x000000011b00780c */ /* 0x002fe20003f06270 */
[----:B--2---:R-:W-:-:S04]  /*25a0*/  IMAD R74, R23, 0x2800, R4 ;  /* 0x00002800174a7824 */ /* 0x004fc800078e0204 */
[C---:B------:R-:W-:Y:S02]  /*25b0*/  VIADD R72, R74.reuse, 0x20 ;  /* 0x000000204a487836 */ /* 0x040fe40000000000 */
[----:B------:R-:W-:Y:S02]  /*25c0*/  @P4 VIADD R72, R74, 0xffffffe0 ;  /* 0xffffffe04a484836 */ /* 0x000fe40000000000 */
[C---:B------:R-:W-:Y:S02]  /*25d0*/  IMAD.IADD R74, R17.reuse, 0x1, R74 ;  /* 0x00000001114a7824 */ /* 0x040fe400078e024a */
[----:B------:R-:W-:Y:S02]  /*25e0*/  IMAD.IADD R72, R17, 0x1, R72 ;  /* 0x0000000111487824 */ /* 0x000fe400078e0248 */
[----:B------:R-:W-:Y:S05]  /*25f0*/  @!P0 BRA `(.L_x_11868) ;  /* 0x0000002400608947 */ /* 0x000fea0003800000 */
[----:B------:R-:W-:Y:S01]  /*2600*/  ULDC.U8 UR4, c[0x0][0x410] ;  /* 0x0001040000047ab9 */ /* 0x000fe20000000000 */
[-C--:B------:R-:W-:Y:S01]  /*2610*/  IMAD R7, R63, R47.reuse, RZ ;  /* 0x0000002f3f077224 */ /* 0x080fe200078e02ff */
[----:B------:R-:W-:Y:S01]  /*2620*/  ISETP.NE.AND P0, PT, RZ, UR4, PT ;  /* 0x00000004ff007c0c */ /* 0x000fe2000bf05270 */
[----:B------:R-:W-:-:S04]  /*2630*/  IMAD.WIDE.U32 R4, R34, R47, RZ ;  /* 0x0000002f22047225 */ /* 0x000fc800078e00ff */
[----:B------:R-:W-:-:S04]  /*2640*/  IMAD R7, R53, R34, R7 ;  /* 0x0000002235077224 */ /* 0x000fc800078e0207 */
[----:B------:R-:W-:-:S04]  /*2650*/  IMAD.IADD R52, R5, 0x1, R7 ;  /* 0x0000000105347824 */ /* 0x000fc800078e0207 */
[----:B------:R-:W-:Y:S05]  /*2660*/  @!P0 BRA `(.L_x_11869) ;  /* 0x0000001000808947 */ /* 0x000fea0003800000 */
[----:B------:R-:W2:Y:S01]  /*2670*/  LDL.64 R78, [R1] ;  /* 0x00000000014e7983 */ /* 0x000ea20000100a00 */
[----:B------:R-:W0:Y:S01]  /*2680*/  S2R R6, SR_TID.X ;  /* 0x0000000000067919 */ /* 0x000e220000002100 */
[----:B------:R-:W-:Y:S01]  /*2690*/  BSSY B1, `(.L_x_11870) ;  /* 0x0000021000017945 */ /* 0x000fe20003800000 */
[----:B------:R-:W-:Y:S02]  /*26a0*/  CS2R R24, SRZ ;  /* 0x0000000000187805 */ /* 0x000fe4000001ff00 */
[----:B------:R-:W-:Y:S02]  /*26b0*/  CS2R R10, SRZ ;  /* 0x00000000000a7805 */ /* 0x000fe4000001ff00 */
[----:B------:R-:W-:Y:S01]  /*26c0*/  CS2R R14, SRZ ;  /* 0x00000000000e7805 */ /* 0x000fe2000001ff00 */
[C---:B0-----:R-:W-:Y:S02]  /*26d0*/  VIADD R9, R6.reuse, 0xffffff80 ;  /* 0xffffff8006097836 */ /* 0x041fe40000000000 */
[----:B------:R-:W-:-:S02]  /*26e0*/  VIADD R8, R6, 0xffffff80 ;  /* 0xffffff8006087836 */ /* 0x000fc40000000000 */
[----:B------:R-:W-:-:S03]  /*26f0*/  IMAD R6, R47, -0xa0, R48 ;  /* 0xffffff602f067824 */ /* 0x000fc600078e0230 */
[----:B------:R-:W-:Y:S02]  /*2700*/  LEA.HI R8, R8, R9, RZ, 0x1 ;  /* 0x0000000908087211 */ /* 0x000fe400078f08ff */
[----:B------:R-:W-:Y:S02]  /*2710*/  VIMNMX R6, R6, 0xa0, PT ;  /* 0x000000a006067848 */ /* 0x000fe40003fe0100 */
[----:B------:R-:W-:-:S04]  /*2720*/  SHF.R.S32.HI R8, RZ, 0x1, R8 ;  /* 0x00000001ff087819 */ /* 0x000fc80000011408 */
[----:B------:R-:W-:Y:S02]  /*2730*/  ISETP.GE.AND P1, PT, R8, R6, PT ;  /* 0x000000060800720c */ /* 0x000fe40003f26270 */
[----:B------:R-:W-:Y:S01]  /*2740*/  CS2R R8, SRZ ;  /* 0x0000000000087805 */ /* 0x000fe2000001ff00 */
[----:B--2---:R-:W-:-:S10]  /*2750*/  VIADD R26, R78, 0x10 ;  /* 0x000000104e1a7836 */ /* 0x004fd40000000000 */
[----:B------:R-:W-:Y:S05]  /*2760*/  @P1 BRA `(.L_x_11871) ;  /* 0x00000000004c1947 */ /* 0x000fea0003800000 */
        /* <DEDUP_REMOVED lines=19> */
.L_x_11871:
[----:B------:R-:W-:Y:S05]  /*28a0*/  BSYNC B1 ;  /* 0x0000000000017941 */ /* 0x000fea0003800000 */
.L_x_11870:
[----:B0-----:R-:W2:Y:S01]  /*28b0*/  LDL R4, [R1+0x10] ;  /* 0x0000100001047983 */ /* 0x001ea20000100800 */
[----:B-----5:R-:W-:Y:S02]  /*28c0*/  IMAD.MOV.U32 R50, RZ, RZ, R8 ;  /* 0x000000ffff327224 */ /* 0x020fe400078e0008 */
[----:B------:R-:W-:Y:S02]  /*28d0*/  IMAD.MOV.U32 R82, RZ, RZ, R24 ;  /* 0x000000ffff527224 */ /* 0x000fe400078e0018 */
[----:B------:R-:W-:Y:S02]  /*28e0*/  IMAD.MOV.U32 R51, RZ, RZ, R10 ;  /* 0x000000ffff337224 */ /* 0x000fe400078e000a */
[----:B------:R-:W-:Y:S01]  /*28f0*/  IMAD.MOV.U32 R83, RZ, RZ, R14 ;  /* 0x000000ffff537224 */ /* 0x000fe200078e000e */
[----:B--2---:R-:W-:-:S13]  /*2900*/  ISETP.NE.AND P0, PT, R4, 0x3, PT ;  /* 0x000000030400780c */ /* 0x004fda0003f05270 */
[----:B------:R-:W-:Y:S05]  /*2910*/  @!P0 BRA `(.L_x_11872) ;  /* 0x0000000000048947 */ /* 0x000fea0003800000 */
[----:B------:R-:W-:Y:S01]  /*2920*/  BPT.TRAP 0x1 ;  /* 0x000000040000795c */ /* 0x000fe20000300000 */
.L_x_11872:
[----:B------:R-:W2:Y:S01]  /*2930*/  LDL R4, [R1+0x18] ;  /* 0x0000180001047983 */ /* 0x000ea20000100800 */
[----:B------:R-:W-:Y:S01]  /*2940*/  IMAD R70, R23, 0x8, R17 ;  /* 0x0000000817467824 */ /* 0x000fe200078e0211 */
[----:B------:R-:W-:Y:S01]  /*2950*/  BSSY B1, `(.L_x_11873) ;  /* 0x0000004000017945 */ /* 0x000fe20003800000 */
[----:B--2---:R-:W-:-:S04]  /*2960*/  SHF.L.U32 R77, R4, 0x1f, RZ ;  /* 0x0000001f044d7819 */ /* 0x004fc800000006ff */
[----:B------:R-:W0:Y:S02]  /*2970*/  SYNCS.PHASECHK.TRANS64.TRYWAIT P5, [R70+URZ+0x13290], R77 ;  /* 0x0132904d460075a7 */ /* 0x000e2400080a017f */
[----:B0-----:R-:W-:Y:S05]  /*2980*/  @!P5 BRA `(.L_x_11874) ;  /* 0x000002040020d947 */ /* 0x001fea0003800000 */
.L_x_12167:
[----:B------:R-:W-:Y:S05]  /*2990*/  BSYNC B1 ;  /* 0x0000000000017941 */ /* 0x000fea0003800000 */
.L_x_11873:
[----:B------:R-:W-:Y:S05]  /*29a0*/  @P1 BRA `(.L_x_11875) ;  /* 0x0000002000d41947 */ /* 0x000fea0003800000 */
[----:B------:R-:W-:Y:S04]  /*29b0*/  BSSY B1, `(.L_x_11876) ;  /* 0x0000074000017945 */ /* 0x000fe80003800000 */
[----:B------:R-:W-:Y:S05]  /*29c0*/  @P3 BRA `(.L_x_11877) ;  /* 0x0000000400c83947 */ /* 0x000fea0003800000 */
[----:B------:R-:W2:Y:S01]  /*29d0*/  LDL.64 R52, [R1] ;  /* 0x0000000001347983 */ /* 0x000ea20000100a00 */
        /* <DEDUP_REMOVED lines=16> */
[----:B------:R-:W-:Y:S01]  /*2ae0*/  IMAD.MOV.U32 R14, RZ, RZ, R4 ;  /* 0x000000ffff0e7224 */ /* 0x000fe200078e0004 */
[----:B------:R-:W-:Y:S02]  /*2af0*/  F2FP.F16.E4M3.UNPACK_B R4, R5 ;  /* 0x00000005ff04723e */ /* 0x000fe400020006ff */
[----:B------:R-:W-:Y:S01]  /*2b00*/  LOP3.LUT R53, R52, 0xff00, R25, 0xf8, !PT ;  /* 0x0000ff0034357812 */ /* 0x000fe200078ef819 */
[----:B------:R-:W-:Y:S01]  /*2b10*/  IMAD.U32 R52, R54, 0x10000, RZ ;  /* 0x0001000036347824 */ /* 0x000fe200078e00ff */
[----:B------:R-:W-:Y:S01]  /*2b20*/  LOP3.LUT R24, R24, 0xff00, R15, 0xf8, !PT ;  /* 0x0000ff0018187812 */ /* 0x000fe200078ef80f */
[----:B------:R-:W-:Y:S01]  /*2b30*/  IMAD.U32 R15, R79, 0x10000, RZ ;  /* 0x000100004f0f7824 */ /* 0x000fe200078e00ff */
[----:B------:R-:W-:-:S02]  /*2b40*/  F2FP.F16.E4M3.UNPACK_B R25, R83.H1 ;  /* 0x00000053ff19723e */ /* 0x000fc400030006ff */
[----:B------:R-:W-:Y:S02]  /*2b50*/  LOP3.LUT R79, R53, 0xff0000, R52, 0xf8, !PT ;  /* 0x00ff0000354f7812 */ /* 0x000fe400078ef834 */
[----:B------:R-:W-:Y:S01]  /*2b60*/  LOP3.LUT R54, R24, 0xff0000, R15, 0xf8, !PT ;  /* 0x00ff000018367812 */ /* 0x000fe200078ef80f */
[--C-:B------:R-:W-:Y:S01]  /*2b70*/  HADD2.F32 R55, -RZ, R25.reuse.H0_H0 ;  /* 0x20000019ff377230 */ /* 0x100fe20000004100 */
[----:B------:R-:W-:Y:S01]  /*2b80*/  F2FP.F16.E4M3.UNPACK_B R52, R82.H1 ;  /* 0x00000052ff34723e */ /* 0x000fe200030006ff */
[--C-:B------:R-:W-:Y:S01]  /*2b90*/  HADD2.F32 R15, -RZ, R4.reuse.H1_H1 ;  /* 0x30000004ff0f7230 */ /* 0x100fe20000004100 */
[----:B------:R-:W-:Y:S01]  /*2ba0*/  F2FP.F16.E4M3.UNPACK_B R5, R5.H1 ;  /* 0x00000005ff05723e */ /* 0x000fe200030006ff */
[----:B------:R-:W-:Y:S02]  /*2bb0*/  HADD2.F32 R4, -RZ, R4.H0_H0 ;  /* 0x20000004ff047230 */ /* 0x000fe40000004100 */
        /* <DEDUP_REMOVED lines=9> */
[-C--:B------:R-:W-:Y:S01]  /*2c50*/  FMUL.FTZ R81, R25, R78.reuse ;  /* 0x0000004e19517220 */ /* 0x080fe20000410000 */
[----:B------:R-:W-:Y:S01]  /*2c60*/  FFMA.FTZ R5, R15, R53, R80 ;  /* 0x000000350f057223 */ /* 0x000fe20000010050 */
[C---:B------:R-:W-:Y:S01]  /*2c70*/  FMUL.FTZ R78, R24.reuse, R78 ;  /* 0x0000004e184e7220 */ /* 0x040fe20000410000 */
[----:B------:R-:W-:Y:S01]  /*2c80*/  F2FP.F16.E4M3.UNPACK_B R15, R14.H1 ;  /* 0x0000000eff0f723e */ /* 0x000fe200030006ff */
[----:B------:R-:W-:Y:S01]  /*2c90*/  FFMA.FTZ R83, R24, R52, -R81 ;  /* 0x0000003418537223 */ /* 0x000fe20000010851 */
[----:B------:R-:W-:Y:S01]  /*2ca0*/  F2FP.F16.E4M3.UNPACK_B R14, R14 ;  /* 0x0000000eff0e723e */ /* 0x000fe200020006ff */
[----:B------:R-:W-:Y:S01]  /*2cb0*/  FFMA.FTZ R84, R25, R52, R78 ;  /* 0x0000003419547223 */ /* 0x000fe2000001004e */
[----:B------:R-:W-:Y:S01]  /*2cc0*/  HADD2.F32 R78, -RZ, R55.H1_H1 ;  /* 0x30000037ff4e7230 */ /* 0x000fe20000004100 */
[----:B------:R-:W-:Y:S01]  /*2cd0*/  F2FP.F16.E4M3.UNPACK_B R52, R82 ;  /* 0x00000052ff34723e */ /* 0x000fe200020006ff */
[----:B------:R-:W-:-:S02]  /*2ce0*/  HADD2.F32 R24, -RZ, R15.H0_H0 ;  /* 0x2000000fff187230 */ /* 0x000fc40000004100 */
[----:B------:R-:W-:Y:S01]  /*2cf0*/  HADD2.F32 R25, -RZ, R15.H1_H1 ;  /* 0x3000000fff197230 */ /* 0x000fe20000004100 */
[----:B------:R-:W-:Y:S01]  /*2d00*/  F2FP.SATFINITE.E4M3.F32.PACK_AB_MERGE_C R86, R84, R83, RZ ;  /* 0x000000535456723e */ /* 0x000fe200048070ff */
[--C-:B------:R-:W-:Y:S02]  /*2d10*/  HADD2.F32 R15, -RZ, R14.reuse.H0_H0 ;  /* 0x2000000eff0f7230 */ /* 0x100fe40000004100 */
[-C--:B------:R-:W-:Y:S01]  /*2d20*/  FMUL.FTZ R80, R24, R78.reuse ;  /* 0x0000004e18507220 */ /* 0x080fe20000410000 */
[----:B------:R-:W-:Y:S02]  /*2d30*/  HADD2.F32 R55, -RZ, R55.H0_H0 ;  /* 0x20000037ff377230 */ /* 0x000fe40000004100 */
[----:B------:R-:W-:Y:S01]  /*2d40*/  FMUL.FTZ R81, R25, R78 ;  /* 0x0000004e19517220 */ /* 0x000fe20000410000 */
[----:B------:R-:W-:Y:S01]  /*2d50*/  HADD2.F32 R14, -RZ, R14.H1_H1 ;  /* 0x3000000eff0e7230 */ /* 0x000fe20000004100 */
[----:B------:R-:W-:Y:S01]  /*2d60*/  F2FP.SATFINITE.E4M3.F32.PACK_AB_MERGE_C R5, R5, R4, R86 ;  /* 0x000000040505723e */ /* 0x000fe20004807056 */
[----:B------:R-:W-:-:S02]  /*2d70*/  HADD2.F32 R53, -RZ, R52.H1_H1 ;  /* 0x30000034ff357230 */ /* 0x000fc40000004100 */
[----:B------:R-:W-:Y:S02]  /*2d80*/  HADD2.F32 R52, -RZ, R52.H0_H0 ;  /* 0x20000034ff347230 */ /* 0x000fe40000004100 */
[-C--:B------:R-:W-:Y:S01]  /*2d90*/  FMUL.FTZ R78, R14, R55.reuse ;  /* 0x000000370e4e7220 */ /* 0x080fe20000410000 */
        /* <DEDUP_REMOVED lines=8> */
[----:B------:R-:W-:Y:S01]  /*2e20*/  HADD2.F32 R25, -RZ, R15.H1_H1 ;  /* 0x3000000fff197230 */ /* 0x000fe20000004100 */
[----:B------:R-:W-:Y:S01]  /*2e30*/  F2FP.F16.E4M3.UNPACK_B R52, R54.H1 ;  /* 0x00000036ff34723e */ /* 0x000fe200030006ff */
        /* <DEDUP_REMOVED lines=26> */
[----:B------:R-:W-:Y:S01]  /*2fe0*/  HADD2.F32 R6, -RZ, R6.H1_H1 ;  /* 0x30000006ff067230 */ /* 0x000fe20000004100 */
[----:B------:R-:W-:Y:S01]  /*2ff0*/  F2FP.SATFINITE.E4M3.F32.PACK_AB_MERGE_C R53, R53, R84, RZ ;  /* 0x000000543535723e */ /* 0x000fe200048070ff */
[----:B------:R-:W-:-:S02]  /*3000*/  HADD2.F32 R55, -RZ, R55.H0_H0 ;  /* 0x20000037ff377230 */ /* 0x000fc40000004100 */
[----:B------:R-:W-:Y:S02]  /*3010*/  HADD2.F32 R52, -RZ, R52.H0_H0 ;  /* 0x20000034ff347230 */ /* 0x000fe40000004100 */
        /* <DEDUP_REMOVED lines=11> */
.L_x_11879:
[----:B------:R-:W-:Y:S05]  /*30d0*/  BSYNC B2 ;  /* 0x0000000000027941 */ /* 0x000fea0003800000 */
.L_x_11878:
[----:B------:R1:W-:Y:S02]  /*30e0*/  STG.E.128 desc[UR44][R12.64], R4 ;  /* 0x000000040c007986 */ /* 0x0003e4000c101d2c */
.L_x_11877:
[----:B------:R-:W-:Y:S05]  /*30f0*/  BSYNC B1 ;  /* 0x0000000000017941 */ /* 0x000fea0003800000 */
.L_x_11876:
[----:B------:R-:W-:Y:S05]  /*3100*/  @P2 BRA `(.L_x_11875) ;  /* 0x0000001800fc2947 */ /* 0x000fea0003800000 */
[----:B-1----:R-:W2:Y:S01]  /*3110*/  LDL R6, [R1+0x2c] ;  /* 0x00002c0001067983 */ /* 0x002ea20000100800 */
[----:B------:R-:W-:Y:S01]  /*3120*/  IMAD.MOV.U32 R5, RZ, RZ, 0x20 ;  /* 0x00000020ff057424 */ /* 0x000fe200078e00ff */
[----:B------:R-:W-:Y:S01]  /*3130*/  ISETP.GE.AND P5, PT, R26, R27, PT ;  /* 0x0000001b1a00720c */ /* 0x000fe20003fa6270 */
[----:B------:R-:W-:Y:S01]  /*3140*/  IMAD R4, R23, 0x2800, RZ ;  /* 0x0000280017047824 */ /* 0x000fe200078e02ff */
[----:B------:R-:W-:Y:S02]  /*3150*/  BSSY B1, `(.L_x_11880) ;  /* 0x000006f000017945 */ /* 0x000fe40003800000 */
[----:B------:R-:W-:-:S04]  /*3160*/  SEL R5, R5, 0xffffffe0, !P4 ;  /* 0xffffffe005057807 */ /* 0x000fc80006000000 */
[----:B--2---:R-:W-:-:S05]  /*3170*/  IADD3 R4, R5, R6, R4 ;  /* 0x0000000605047210 */ /* 0x004fca0007ffe004 */
[----:B------:R-:W-:-:S06]  /*3180*/  IMAD.IADD R4, R17, 0x1, R4 ;  /* 0x0000000111047824 */ /* 0x000fcc00078e0204 */
[----:B------:R-:W1:Y:S01]  /*3190*/  LDS.128 R4, [R4+0xe000] ;  /* 0x00e0000004047984 */ /* 0x000e620000000c00 */
        /* <DEDUP_REMOVED lines=38> */
[----:B------:R-:W-:Y:S01]  /*3400*/  F2FP.F16.E4M3.UNPACK_B R50, R50 ;  /* 0x00000032ff32723e */ /* 0x000fe200020006ff */
[-C--:B------:R-:W-:Y:S01]  /*3410*/  FFMA.FTZ R53, R10, R14.reuse, -R25 ;  /* 0x0000000e0a357223 */ /* 0x080fe20000010819 */
[----:B------:R-:W-:Y:S01]  /*3420*/  FFMA.FTZ R54, R11, R14, R26 ;  /* 0x0000000e0b367223 */ /* 0x000fe2000001001a */
[----:B------:R-:W-:Y:S01]  /*3430*/  HADD2.F32 R15, -RZ, R51.H1_H1 ;  /* 0x30000033ff0f7230 */ /* 0x000fe20000004100 */
[----:B------:R-:W-:Y:S01]  /*3440*/  F2FP.F16.E4M3.UNPACK_B R8, R8 ;  /* 0x00000008ff08723e */ /* 0x000fe200020006ff */
[----:B------:R-:W-:-:S02]  /*3450*/  HADD2.F32 R11, -RZ, R9.H1_H1 ;  /* 0x30000009ff0b7230 */ /* 0x000fc40000004100 */
[----:B------:R-:W-:Y:S01]  /*3460*/  HADD2.F32 R10, -RZ, R9.H0_H0 ;  /* 0x20000009ff0a7230 */ /* 0x000fe20000004100 */
[----:B------:R-:W-:Y:S01]  /*3470*/  F2FP.SATFINITE.E4M3.F32.PACK_AB_MERGE_C R78, R54, R53, RZ ;  /* 0x00000035364e723e */ /* 0x000fe200048070ff */
[----:B------:R-:W-:Y:S02]  /*3480*/  HADD2.F32 R14, -RZ, R50.H1_H1 ;  /* 0x30000032ff0e7230 */ /* 0x000fe40000004100 */
[-C--:B------:R-:W-:Y:S01]  /*3490*/  FMUL.FTZ R25, R11, R15.reuse ;  /* 0x0000000f0b197220 */ /* 0x080fe20000410000 */
[--C-:B------:R-:W-:Y:S02]  /*34a0*/  HADD2.F32 R9, -RZ, R8.reuse.H0_H0 ;  /* 0x20000008ff097230 */ /* 0x100fe40000004100 */
[C---:B------:R-:W-:Y:S01]  /*34b0*/  FMUL.FTZ R52, R10.reuse, R15 ;  /* 0x0000000f0a347220 */ /* 0x040fe20000410000 */
[----:B------:R-:W-:Y:S02]  /*34c0*/  HADD2.F32 R51, -RZ, R51.H0_H0 ;  /* 0x20000033ff337230 */ /* 0x000fe40000004100 */
[----:B------:R-:W-:Y:S01]  /*34d0*/  FFMA.FTZ R25, R10, R14, -R25 ;  /* 0x0000000e0a197223 */ /* 0x000fe20000010819 */
[----:B------:R-:W-:-:S02]  /*34e0*/  HADD2.F32 R8, -RZ, R8.H1_H1 ;  /* 0x30000008ff087230 */ /* 0x000fc40000004100 */
[----:B------:R-:W-:Y:S01]  /*34f0*/  FFMA.FTZ R14, R11, R14, R52 ;  /* 0x0000000e0b0e7223 */ /* 0x000fe20000010034 */
[----:B------:R-:W-:Y:S02]  /*3500*/  HADD2.F32 R50, -RZ, R50.H0_H0 ;  /* 0x20000032ff327230 */ /* 0x000fe40000004100 */
[-C--:B------:R-:W-:Y:S01]  /*3510*/  FMUL.FTZ R15, R9, R51.reuse ;  /* 0x00000033090f7220 */ /* 0x080fe20000410000 */
[----:B------:R-:W-:Y:S01]  /*3520*/  F2FP.SATFINITE.E4M3.F32.PACK_AB_MERGE_C R5, R5, R4, R78 ;  /* 0x000000040505723e */ /* 0x000fe2000480704e */
[----:B------:R-:W-:Y:S01]  /*3530*/  FMUL.FTZ R26, R8, R51 ;  /* 0x00000033081a7220 */ /* 0x000fe20000410000 */
[----:B------:R-:W-:Y:S01]  /*3540*/  F2FP.SATFINITE.E4M3.F32.PACK_AB_MERGE_C R55, R14, R25, RZ ;  /* 0x000000190e37723e */ /* 0x000fe200048070ff */
[-C--:B------:R-:W-:Y:S01]  /*3550*/  FFMA.FTZ R52, R8, R50.reuse, R15 ;  /* 0x0000003208347223 */ /* 0x080fe2000001000f */
[----:B------:R-:W-:Y:S01]  /*3560*/  F2FP.F16.E4M3.UNPACK_B R25, R27.H1 ;  /* 0x0000001bff19723e */ /* 0x000fe200030006ff */
[----:B------:R-:W-:Y:S01]  /*3570*/  FFMA.FTZ R51, R9, R50, -R26 ;  /* 0x0000003209337223 */ /* 0x000fe2000001081a */
[----:B------:R-:W-:-:S02]  /*3580*/  F2FP.F16.E4M3.UNPACK_B R9, R7.H1 ;  /* 0x00000007ff09723e */ /* 0x000fc400030006ff */
[----:B------:R-:W-:Y:S01]  /*3590*/  F2FP.F16.E4M3.UNPACK_B R14, R24.H1 ;  /* 0x00000018ff0e723e */ /* 0x000fe200030006ff */
[----:B------:R-:W-:Y:S01]  /*35a0*/  HADD2.F32 R50, -RZ, R25.H1_H1 ;  /* 0x30000019ff327230 */ /* 0x000fe20000004100 */
[----:B------:R-:W-:Y:S01]  /*35b0*/  F2FP.F16.E4M3.UNPACK_B R8, R6.H1 ;  /* 0x00000006ff08723e */ /* 0x000fe200030006ff */
[--C-:B------:R-:W-:Y:S01]  /*35c0*/  HADD2.F32 R11, -RZ, R9.reuse.H1_H1 ;  /* 0x30000009ff0b7230 */ /* 0x100fe20000004100 */
[----:B------:R-:W-:Y:S01]  /*35d0*/  F2FP.F16.E4M3.UNPACK_B R27, R27 ;  /* 0x0000001bff1b723e */ /* 0x000fe200020006ff */
[----:B------:R-:W-:Y:S01]  /*35e0*/  HADD2.F32 R10, -RZ, R9.H0_H0 ;  /* 0x20000009ff0a7230 */ /* 0x000fe20000004100 */
[----:B------:R-:W-:Y:S01]  /*35f0*/  F2FP.F16.E4M3.UNPACK_B R24, R24 ;  /* 0x00000018ff18723e */ /* 0x000fe200020006ff */
[----:B------:R-:W-:Y:S02]  /*3600*/  HADD2.F32 R15, -RZ, R14.H1_H1 ;  /* 0x3000000eff0f7230 */ /* 0x000fe40000004100 */
[----:B------:R-:W-:Y:S01]  /*3610*/  FMUL.FTZ R53, R11, R50 ;  /* 0x000000320b357220 */ /* 0x000fe20000410000 */
[----:B------:R-:W-:-:S02]  /*3620*/  HADD2.F32 R9, -RZ, R8.H1_H1 ;  /* 0x30000008ff097230 */ /* 0x000fc40000004100 */
[C---:B------:R-:W-:Y:S01]  /*3630*/  FMUL.FTZ R50, R10.reuse, R50 ;  /* 0x000000320a327220 */ /* 0x040fe20000410000 */
[--C-:B------:R-:W-:Y:S02]  /*3640*/  HADD2.F32 R26, -RZ, R27.reuse.H1_H1 ;  /* 0x3000001bff1a7230 */ /* 0x100fe40000004100 */
        /* <DEDUP_REMOVED lines=31> */
.L_x_11881:
[----:B------:R-:W-:Y:S05]  /*3840*/  BSYNC B1 ;  /* 0x0000000000017941 */ /* 0x000fea0003800000 */
.L_x_11880:
[----:B-1----:R2:W-:Y:S01]  /*3850*/  STG.E.128 desc[UR44][R12.64+0x20], R4 ;  /* 0x000020040c007986 */ /* 0x0025e2000c101d2c */
[----:B------:R-:W-:Y:S05]  /*3860*/  BRA `(.L_x_11875) ;  /* 0x0000001400247947 */ /* 0x000fea0003800000 */
.L_x_11869:
[----:B------:R-:W0:Y:S01]  /*3870*/  S2R R5, SR_TID.X ;  /* 0x0000000000057919 */ /* 0x000e220000002100 */
[----:B------:R-:W2:Y:S01]  /*3880*/  LDL R26, [R1+0x10] ;  /* 0x00001000011a7983 */ /* 0x000ea20000100800 */
[C---:B0-----:R-:W-:Y:S02]  /*3890*/  VIADD R7, R5.reuse, 0xffffff80 ;  /* 0xffffff8005077836 */ /* 0x041fe40000000000 */
[----:B------:R-:W-:Y:S02]  /*38a0*/  VIADD R6, R5, 0xffffff80 ;  /* 0xffffff8005067836 */ /* 0x000fe40000000000 */
[----:B------:R-:W-:-:S03]  /*38b0*/  IMAD R5, R47, -0xa0, R48 ;  /* 0xffffff602f057824 */ /* 0x000fc600078e0230 */
[----:B------:R-:W-:Y:S02]  /*38c0*/  LEA.HI R6, R6, R7, RZ, 0x1 ;  /* 0x0000000706067211 */ /* 0x000fe400078f08ff */
[----:B------:R-:W-:Y:S02]  /*38d0*/  VIMNMX R5, R5, 0xa0, PT ;  /* 0x000000a005057848 */ /* 0x000fe40003fe0100 */
[----:B------:R-:W-:-:S04]  /*38e0*/  SHF.R.S32.HI R6, RZ, 0x1, R6 ;  /* 0x00000001ff067819 */ /* 0x000fc80000011406 */
[----:B------:R-:W-:-:S04]  /*38f0*/  ISETP.GE.AND P1, PT, R6, R5, PT ;  /* 0x000000050600720c */ /* 0x000fc80003f26270 */
[----:B------:R-:W-:-:S13]  /*3900*/  ISETP.GE.OR P0, PT, R156, R27, P1 ;  /* 0x0000001b9c00720c */ /* 0x000fda0000f06670 */
[----:B------:R-:W0:Y:S01]  /*3910*/  @!P0 LDC.64 R12, c[0x0][0x3e8] ;  /* 0x0000fa00ff0c8b82 */ /* 0x000e220000000a00 */
[----:B------:R-:W-:Y:S02]  /*3920*/  @!P0 IMAD.MOV.U32 R70, RZ, RZ, R38 ;  /* 0x000000ffff468224 */ /* 0x000fe400078e0026 */
[----:B------:R-:W-:Y:S01]  /*3930*/  @!P0 IMAD R8, R64, R47, RZ ;  /* 0x0000002f40088224 */ /* 0x000fe200078e02ff */
[----:B0-----:R-:W-:-:S04]  /*3940*/  @!P0 IADD3 R12, P5, P6, R32, R12, R4 ;  /* 0x0000000c200c8210 */ /* 0x001fc80007ebe004 */
[----:B------:R-:W0:Y:S01]  /*3950*/  @!P0 LDC.64 R4, c[0x0][0x400] ;  /* 0x00010000ff048b82 */ /* 0x000e220000000a00 */
[----:B------:R-:W-:Y:S01]  /*3960*/  @!P0 IMAD.WIDE.U32 R6, R47, R40, R70 ;  /* 0x000000282f068225 */ /* 0x000fe200078e0046 */
[----:B------:R-:W-:-:S03]  /*3970*/  @!P0 IADD3.X R13, R66, R13, R52, P5, P6 ;  /* 0x0000000d420d8210 */ /* 0x000fc60002fec434 */
[----:B------:R-:W-:Y:S01]  /*3980*/  @!P0 IMAD R8, R53, R40, R8 ;  /* 0x0000002835088224 */ /* 0x000fe200078e0208 */
[----:B------:R-:W-:Y:S02]  /*3990*/  CS2R R10, SRZ ;  /* 0x00000000000a7805 */ /* 0x000fe4000001ff00 */
[----:B0-----:R-:W-:-:S04]  /*39a0*/  @!P0 IADD3 R24, P5, R6, R4, RZ ;  /* 0x0000000406188210 */ /* 0x001fc80007fbe0ff */
[----:B------:R-:W-:Y:S02]  /*39b0*/  @!P0 IADD3.X R25, R5, R8, R7, P5, !PT ;  /* 0x0000000805198210 */ /* 0x000fe40002ffe407 */
[----:B------:R-:W-:Y:S02]  /*39c0*/  CS2R R4, SRZ ;  /* 0x0000000000047805 */ /* 0x000fe4000001ff00 */
[----:B------:R-:W-:Y:S02]  /*39d0*/  CS2R R6, SRZ ;  /* 0x0000000000067805 */ /* 0x000fe4000001ff00 */
[----:B------:R-:W-:-:S04]  /*39e0*/  CS2R R8, SRZ ;  /* 0x0000000000087805 */ /* 0x000fc8000001ff00 */
[----:B------:R-:W3:Y:S04]  /*39f0*/  @!P0 LDG.E.128 R4, desc[UR44][R12.64] ;  /* 0x0000002c0c048981 */ /* 0x000ee8000c1e1d00 */
[----:B------:R-:W4:Y:S01]  /*3a00*/  @!P0 LDG.E.128 R8, desc[UR44][R24.64] ;  /* 0x0000002c18088981 */ /* 0x000f22000c1e1d00 */
[----:B------:R-:W-:Y:S02]  /*3a10*/  ISETP.GE.AND P0, PT, R156, R27, PT ;  /* 0x0000001b9c00720c */ /* 0x000fe40003f06270 */
[----:B------:R-:W-:-:S11]  /*3a20*/  LOP3.LUT R22, R22, 0xfffffffe, RZ, 0xc0, !PT ;  /* 0xfffffffe16167812 */ /* 0x000fd600078ec0ff */
[----:B------:R-:W-:Y:S02]  /*3a30*/  @P0 LOP3.LUT R22, R22, 0x1, RZ, 0xfc, !PT ;  /* 0x0000000116160812 */ /* 0x000fe400078efcff */
[----:B--2---:R-:W-:Y:S01]  /*3a40*/  ISETP.NE.AND P0, PT, R26, 0x3, PT ;  /* 0x000000031a00780c */ /* 0x004fe20003f05270 */
[----:B---3--:R-:W-:Y:S02]  /*3a50*/  IMAD.MOV.U32 R83, RZ, RZ, R4 ;  /* 0x000000ffff537224 */ /* 0x008fe400078e0004 */
[----:B------:R-:W-:Y:S02]  /*3a60*/  IMAD.MOV.U32 R80, RZ, RZ, R6 ;  /* 0x000000ffff507224 */ /* 0x000fe400078e0006 */
[----:B----4-:R-:W-:Y:S02]  /*3a70*/  IMAD.MOV.U32 R84, RZ, RZ, R8 ;  /* 0x000000ffff547224 */ /* 0x010fe400078e0008 */
[----:B------:R-:W-:-:S06]  /*3a80*/  IMAD.MOV.U32 R82, RZ, RZ, R10 ;  /* 0x000000ffff527224 */ /* 0x000fcc00078e000a */
[----:B------:R-:W-:Y:S05]  /*3a90*/  @!P0 BRA `(.L_x_11882) ;  /* 0x0000000000048947 */ /* 0x000fea0003800000 */
[----:B------:R-:W-:Y:S01]  /*3aa0*/  BPT.TRAP 0x1 ;  /* 0x000000040000795c */ /* 0x000fe20000300000 */
.L_x_11882:
[----:B------:R-:W2:Y:S01]  /*3ab0*/  LDL R12, [R1+0x18] ;  /* 0x00001800010c7983 */ /* 0x000ea20000100800 */
[----:B------:R-:W-:Y:S01]  /*3ac0*/  IMAD R70, R23, 0x8, R17 ;  /* 0x0000000817467824 */ /* 0x000fe200078e0211 */
[----:B------:R-:W0:Y:S01]  /*3ad0*/  LDC R78, c[0x0][0x2f4] ;  /* 0x0000bd00ff4e7b82 */ /* 0x000e220000000800 */
[----:B------:R-:W-:Y:S01]  /*3ae0*/  BSSY B1, `(.L_x_11883) ;  /* 0x0000004000017945 */ /* 0x000fe20003800000 */
[----:B--2---:R-:W-:-:S04]  /*3af0*/  SHF.L.U32 R77, R12, 0x1f, RZ ;  /* 0x0000001f0c4d7819 */ /* 0x004fc800000006ff */
[----:B------:R-:W1:Y:S02]  /*3b00*/  SYNCS.PHASECHK.TRANS64.TRYWAIT P5, [R70+URZ+0x13290], R77 ;  /* 0x0132904d460075a7 */ /* 0x000e6400080a017f */
[----:B01----:R-:W-:Y:S05]  /*3b10*/  @!P5 BRA `(.L_x_11884) ;  /* 0x000001f000d0d947 */ /* 0x003fea0003800000 */
.L_x_12168:
[----:B------:R-:W-:Y:S05]  /*3b20*/  BSYNC B1 ;  /* 0x0000000000017941 */ /* 0x000fea0003800000 */
.L_x_11883:
[----:B------:R-:W1:Y:S01]  /*3b30*/  S2R R12, SR_TID.X ;  /* 0x00000000000c7919 */ /* 0x000e620000002100 */
[----:B------:R-:W-:Y:S01]  /*3b40*/  ISETP.GE.OR P5, PT, R156, R78, P1 ;  /* 0x0000004e9c00720c */ /* 0x000fe20000fa6670 */
[----:B------:R-:W-:Y:S01]  /*3b50*/  ULDC.64 UR4, c[0x0][0x300] ;  /* 0x0000c00000047ab9 */ /* 0x000fe20000000a00 */
[----:B------:R-:W-:Y:S02]  /*3b60*/  IMAD.MOV.U32 R52, RZ, RZ, R14 ;  /* 0x000000ffff347224 */ /* 0x000fe400078e000e */
[----:B------:R-:W-:Y:S02]  /*3b70*/  IMAD.MOV.U32 R53, RZ, RZ, R55 ;  /* 0x000000ffff357224 */ /* 0x000fe400078e0037 */
[C---:B-1----:R-:W-:Y:S02]  /*3b80*/  VIADD R24, R12.reuse, 0xffffff80 ;  /* 0xffffff800c187836 */ /* 0x042fe40000000000 */
[----:B------:R-:W-:Y:S02]  /*3b90*/  VIADD R13, R12, 0xffffff80 ;  /* 0xffffff800c0d7836 */ /* 0x000fe40000000000 */
[----:B------:R-:W-:-:S03]  /*3ba0*/  IMAD R12, R49, UR4, RZ ;  /* 0x00000004310c7c24 */ /* 0x000fc6000f8e02ff */
[----:B------:R-:W-:-:S04]  /*3bb0*/  LEA.HI R13, R13, R24, RZ, 0x1 ;  /* 0x000000180d0d7211 */ /* 0x000fc800078f08ff */
[----:B------:R-:W-:-:S05]  /*3bc0*/  SHF.R.S32.HI R13, RZ, 0x1, R13 ;  /* 0x00000001ff0d7819 */ /* 0x000fca000001140d */
[----:B------:R-:W-:-:S04]  /*3bd0*/  IMAD.WIDE.U32 R52, R13, UR4, R52 ;  /* 0x000000040d347c25 */ /* 0x000fc8000f8e0034 */
[----:B------:R-:W-:Y:S01]  /*3be0*/  IMAD R79, R13, UR5, R12 ;  /* 0x000000050d4f7c24 */ /* 0x000fe2000f8e020c */
[----:B------:R-:W-:Y:S06]  /*3bf0*/  @P5 BRA `(.L_x_11875) ;  /* 0x0000001000405947 */ /* 0x000fec0003800000 */
[----:B------:R-:W2:Y:S04]  /*3c00*/  LDL R25, [R1+0x3c] ;  /* 0x00003c0001197983 */ /* 0x000ea80000100800 */
[----:B------:R-:W3:Y:S01]  /*3c10*/  LDL R24, [R1+0x50] ;  /* 0x0000500001187983 */ /* 0x000ee20000100800 */
[----:B------:R-:W-:Y:S01]  /*3c20*/  IMAD.IADD R79, R79, 0x1, R53 ;  /* 0x000000014f4f7824 */ /* 0x000fe200078e0235 */
[----:B------:R-:W-:Y:S01]  /*3c30*/  IADD3 R55, P5, P6, R2, R52, R67 ;  /* 0x0000003402377210 */ /* 0x000fe20007ebe043 */
[----:B------:R-:W-:Y:S03]  /*3c40*/  BSSY B1, `(.L_x_11885) ;  /* 0x00000e9000017945 */ /* 0x000fe60003800000 */
[----:B------:R-:W-:-:S02]  /*3c50*/  IADD3.X R12, R0, R79, R73, P5, P6 ;  /* 0x0000004f000c7210 */ /* 0x000fc40002fec449 */
[----:B------:R-:W-:Y:S02]  /*3c60*/  IADD3 R54, P5, R55, R50, RZ ;  /* 0x0000003237367210 */ /* 0x000fe40007fbe0ff */
[----:B------:R-:W-:-:S03]  /*3c70*/  LOP3.LUT P6, RZ, R22, 0x1, RZ, 0xc0, !PT ;  /* 0x0000000116ff7812 */ /* 0x000fc600078cc0ff */
[----:B------:R-:W-:Y:S01]  /*3c80*/  IMAD.X R55, R12, 0x1, R51, P5 ;  /* 0x000000010c377824 */ /* 0x000fe200028e0633 */
[----:B------:R-:W-:Y:S01]  /*3c90*/  LOP3.LUT P5, RZ, R22, 0x4, RZ, 0xc0, !PT ;  /* 0x0000000416ff7812 */ /* 0x000fe200078ac0ff */
[----:B------:R-:W-:-:S05]  /*3ca0*/  IMAD.IADD R12, R78, 0x1, -R61 ;  /* 0x000000014e0c7824 */ /* 0x000fca00078e0a3d */
[----:B------:R-:W-:-:S04]  /*3cb0*/  SEL R12, R61, R12, !P5 ;  /* 0x0000000c3d0c7207 */ /* 0x000fc80006800000 */
[----:B------:R-:W-:-:S04]  /*3cc0*/  SHF.R.S32.HI R13, RZ, 0x1f, R12 ;  /* 0x0000001fff0d7819 */ /* 0x000fc8000001140c */
[----:B------:R-:W-:-:S04]  /*3cd0*/  LEA.HI R13, R13, R12, RZ, 0x5 ;  /* 0x0000000c0d0d7211 */ /* 0x000fc800078f28ff */
[----:B------:R-:W-:-:S04]  /*3ce0*/  SHF.R.S32.HI R13, RZ, 0x5, R13 ;  /* 0x00000005ff0d7819 */ /* 0x000fc8000001140d */
[----:B------:R-:W-:-:S05]  /*3cf0*/  LEA.HI.SX32 R13, R58, R13, 0x1c ;  /* 0x0000000d3a0d7211 */ /* 0x000fca00078fe2ff */
[----:B------:R-:W-:-:S05]  /*3d00*/  IMAD.SHL.U32 R81, R13, 0x10, RZ ;  /* 0x000000100d517824 */ /* 0x000fca00078e00ff */
[----:B--2---:R-:W-:-:S04]  /*3d10*/  LOP3.LUT R12, R25, 0x30, R81, 0xf8, !PT ;  /* 0x00000030190c7812 */ /* 0x004fc800078ef851 */
[----:B------:R-:W-:-:S05]  /*3d20*/  LOP3.LUT R12, R12, R59, RZ, 0x3c, !PT ;  /* 0x0000003b0c0c7212 */ /* 0x000fca00078e3cff */
[----:B---3--:R-:W-:Y:S02]  /*3d30*/  IMAD.IADD R14, R24, 0x1, R12 ;  /* 0x00000001180e7824 */ /* 0x008fe400078e020c */
        /* <DEDUP_REMOVED lines=20> */
[----:B------:R-:W-:Y:S01]  /*3e80*/  PRMT R8, R8, 0x654, R7 ;  /* 0x0000065408087816 */ /* 0x000fe20000000007 */
[----:B------:R-:W-:Y:S01]  /*3e90*/  IMAD.SHL.U32 R7, R87, 0x100, RZ ;  /* 0x0000010057077824 */ /* 0x000fe200078e00ff */
[----:B------:R-:W-:Y:S01]  /*3ea0*/  LOP3.LUT R4, R4, 0xff00, R5, 0xf8, !PT ;  /* 0x0000ff0004047812 */ /* 0x000fe200078ef805 */
[----:B------:R-:W-:Y:S01]  /*3eb0*/  IMAD.U32 R5, R91, 0x10000, RZ ;  /* 0x000100005b057824 */ /* 0x000fe200078e00ff */
[----:B------:R-:W-:Y:S02]  /*3ec0*/  LOP3.LUT R10, R11, 0xff0000ff, RZ, 0xc0, !PT ;  /* 0xff0000ff0b0a7812 */ /* 0x000fe400078ec0ff */
[----:B------:R-:W-:Y:S01]  /*3ed0*/  SHF.R.U32.HI R92, RZ, 0x10, R11 ;  /* 0x00000010ff5c7819 */ /* 0x000fe2000001160b */
[----:B------:R-:W-:Y:S01]  /*3ee0*/  IMAD.SHL.U32 R11, R85, 0x100, RZ ;  /* 0x00000100550b7824 */ /* 0x000fe200078e00ff */
[----:B------:R-:W-:Y:S02]  /*3ef0*/  PRMT R6, R89, 0x654, R6 ;  /* 0x0000065459067816 */ /* 0x000fe40000000006 */
[----:B------:R-:W-:Y:S01]  /*3f00*/  SHF.R.U32.HI R86, RZ, 0x8, R9 ;  /* 0x00000008ff567819 */ /* 0x000fe20000011609 */
[----:B------:R-:W-:Y:S01]  /*3f10*/  IMAD.U32 R92, R92, 0x10000, RZ ;  /* 0x000100005c5c7824 */ /* 0x000fe200078e00ff */
[----:B------:R-:W-:-:S02]  /*3f20*/  LOP3.LUT R7, R6, 0xff00, R7, 0xf8, !PT ;  /* 0x0000ff0006077812 */ /* 0x000fc400078ef807 */
[----:B------:R-:W-:Y:S01]  /*3f30*/  SHF.R.U32.HI R90, RZ, 0x10, R9 ;  /* 0x00000010ff5a7819 */ /* 0x000fe20000011609 */
[----:B------:R-:W-:Y:S01]  /*3f40*/  IMAD.SHL.U32 R9, R86, 0x100, RZ ;  /* 0x0000010056097824 */ /* 0x000fe200078e00ff */
[----:B------:R-:W-:Y:S01]  /*3f50*/  LOP3.LUT R6, R4, 0xff0000, R5, 0xf8, !PT ;  /* 0x00ff000004067812 */ /* 0x000fe200078ef805 */
[----:B------:R-:W-:Y:S01]  /*3f60*/  IMAD.U32 R4, R88, 0x10000, RZ ;  /* 0x0001000058047824 */ /* 0x000fe200078e00ff */
[----:B------:R-:W-:Y:S01]  /*3f70*/  LOP3.LUT R89, R10, 0xff00, R11, 0xf8, !PT ;  /* 0x0000ff000a597812 */ /* 0x000fe200078ef80b */
[----:B------:R-:W-:Y:S01]  /*3f80*/  IMAD.U32 R90, R90, 0x10000, RZ ;  /* 0x000100005a5a7824 */ /* 0x000fe200078e00ff */
        /* <DEDUP_REMOVED lines=24> */
[----:B------:R-:W-:Y:S01]  /*4110*/  LOP3.LUT R5, R89, 0xff0000, R92, 0xf8, !PT ;  /* 0x00ff000059057812 */ /* 0x000fe200078ef85c */
[CC--:B------:R-:W-:Y:S01]  /*4120*/  FMUL.FTZ R11, R85.reuse, R90.reuse ;  /* 0x0000005a550b7220 */ /* 0x0c0fe20000410000 */
[--C-:B------:R-:W-:Y:S02]  /*4130*/  HADD2.F32 R89, -RZ, R88.reuse.H0_H0 ;  /* 0x20000058ff597230 */ /* 0x100fe40000004100 */
[C---:B------:R-:W-:Y:S01]  /*4140*/  FMUL.FTZ R90, R10.reuse, R90 ;  /* 0x0000005a0a5a7220 */ /* 0x040fe20000410000 */
[----:B------:R-:W-:Y:S02]  /*4150*/  HADD2.F32 R12, -RZ, R83.H0_H0 ;  /* 0x20000053ff0c7230 */ /* 0x000fe40000004100 */
[-C--:B------:R-:W-:Y:S01]  /*4160*/  FFMA.FTZ R11, R10, R87.reuse, -R11 ;  /* 0x000000570a0b7223 */ /* 0x080fe2000001080b */
[----:B------:R-:W-:Y:S02]  /*4170*/  HADD2.F32 R88, -RZ, R88.H1_H1 ;  /* 0x30000058ff587230 */ /* 0x000fe40000004100 */
[----:B------:R-:W-:Y:S01]  /*4180*/  FFMA.FTZ R10, R85, R87, R90 ;  /* 0x00000057550a7223 */ /* 0x000fe2000001005a */
        /* <DEDUP_REMOVED lines=8> */
[----:B------:R-:W-:Y:S01]  /*4210*/  FFMA.FTZ R12, R12, R87, -R91 ;  /* 0x000000570c0c7223 */ /* 0x000fe2000001085b */
[----:B------:R-:W-:Y:S01]  /*4220*/  FMUL.FTZ R84, R85, R88 ;  /* 0x0000005855547220 */ /* 0x000fe20000410000 */
        /* <DEDUP_REMOVED lines=17> */
[----:B------:R-:W-:Y:S01]  /*4340*/  HADD2.F32 R84, -RZ, R84.H1_H1 ;  /* 0x30000054ff547230 */ /* 0x000fe20000004100 */
[----:B------:R-:W-:Y:S01]  /*4350*/  F2FP.F16.E4M3.UNPACK_B R86, R82 ;  /* 0x00000052ff56723e */ /* 0x000fe200020006ff */
[----:B------:R-:W-:Y:S02]  /*4360*/  HADD2.F32 R89, -RZ, R89.H1_H1 ;  /* 0x30000059ff597230 */ /* 0x000fe40000004100 */
[----:B------:R-:W-:Y:S01]  /*4370*/  FMUL.FTZ R95, R87, R90 ;  /* 0x0000005a575f7220 */ /* 0x000fe20000410000 */
[----:B------:R-:W-:Y:S01]  /*4380*/  F2FP.F16.E4M3.UNPACK_B R82, R26 ;  /* 0x0000001aff52723e */ /* 0x000fe200020006ff */
[----:B------:R-:W-:Y:S01]  /*4390*/  FMUL.FTZ R90, R84, R90 ;  /* 0x0000005a545a7220 */ /* 0x000fe20000410000 */
[----:B------:R-:W-:Y:S01]  /*43a0*/  FFMA.FTZ R88, R88, R91, R93 ;  /* 0x0000005b58587223 */ /* 0x000fe2000001005d */
[----:B------:R-:W-:Y:S01]  /*43b0*/  FFMA.FTZ R99, R84, R89, -R95 ;  /* 0x0000005954637223 */ /* 0x000fe2000001085f */
[----:B------:R-:W-:Y:S01]  /*43c0*/  F2FP.F16.E4M3.UNPACK_B R84, R80 ;  /* 0x00000050ff54723e */ /* 0x000fe200020006ff */
[----:B------:R-:W-:-:S02]  /*43d0*/  HADD2.F32 R80, -RZ, R82.H0_H0 ;  /* 0x20000052ff507230 */ /* 0x000fc40000004100 */
[----:B------:R-:W-:Y:S01]  /*43e0*/  FFMA.FTZ R101, R87, R89, R90 ;  /* 0x0000005957657223 */ /* 0x000fe2000001005a */
[--C-:B------:R-:W-:Y:S01]  /*43f0*/  HADD2.F32 R91, -RZ, R86.reuse.H0_H0 ;  /* 0x20000056ff5b7230 */ /* 0x100fe20000004100 */
[----:B------:R-:W-:Y:S01]  /*4400*/  F2FP.SATFINITE.E4M3.F32.PACK_AB_MERGE_C R8, R11, R8, RZ ;  /* 0x000000080b08723e */ /* 0x000fe200048070ff */
[----:B------:R-:W-:Y:S01]  /*4410*/  HADD2.F32 R93, -RZ, R86.H1_H1 ;  /* 0x30000056ff5d7230 */ /* 0x000fe20000004100 */
[----:B------:R-:W-:Y:S01]  /*4420*/  F2FP.F16.E4M3.UNPACK_B R10, R25 ;  /* 0x00000019ff0a723e */ /* 0x000fe200020006ff */
[----:B------:R-:W-:Y:S02]  /*4430*/  HADD2.F32 R26, -RZ, R14.H0_H0 ;  /* 0x2000000eff1a7230 */ /* 0x000fe40000004100 */
        /* <DEDUP_REMOVED lines=32> */
[----:B------:R-:W-:Y:S01]  /*4640*/  FMUL.FTZ R85, R11, R84 ;  /* 0x000000540b557220 */ /* 0x000fe20000410000 */
[----:B------:R-:W-:Y:S01]  /*4650*/  F2FP.SATFINITE.E4M3.F32.PACK_AB_MERGE_C R88, R101, R88, RZ ;  /* 0x000000586558723e */ /* 0x000fe200048070ff */
[----:B------:R-:W-:Y:S01]  /*4660*/  FFMA.FTZ R11, R11, R82, -R80 ;  /* 0x000000520b0b7223 */ /* 0x000fe20000010850 */
[----:B------:R-:W-:Y:S01]  /*4670*/  HADD2.F32 R7, -RZ, R13.H0_H0 ;  /* 0x2000000dff077230 */ /* 0x000fe20000004100 */
[----:B------:R-:W-:Y:S01]  /*4680*/  F2FP.F16.E4M3.UNPACK_B R6, R6.H1 ;  /* 0x00000006ff06723e */ /* 0x000fe200030006ff */
[----:B------:R-:W-:Y:S01]  /*4690*/  HADD2.F32 R80, -RZ, R25.H0_H0 ;  /* 0x20000019ff507230 */ /* 0x000fe20000004100 */
[----:B------:R-:W-:Y:S01]  /*46a0*/  F2FP.SATFINITE.E4M3.F32.PACK_AB_MERGE_C R26, R93, R26, R88 ;  /* 0x0000001a5d1a723e */ /* 0x000fe20004807058 */
[----:B------:R-:W-:Y:S02]  /*46b0*/  HADD2.F32 R84, -RZ, R83.H0_H0 ;  /* 0x20000053ff547230 */ /* 0x000fe40000004100 */
[----:B------:R-:W-:Y:S01]  /*46c0*/  FFMA.FTZ R10, R10, R82, R85 ;  /* 0x000000520a0a7223 */ /* 0x000fe20000010055 */
[----:B------:R-:W-:-:S02]  /*46d0*/  HADD2.F32 R25, -RZ, R25.H1_H1 ;  /* 0x30000019ff197230 */ /* 0x000fc40000004100 */
[----:B------:R-:W-:Y:S01]  /*46e0*/  FFMA.FTZ R14, R14, R89, -R97 ;  /* 0x000000590e0e7223 */ /* 0x000fe20000010861 */
[----:B------:R-:W-:Y:S02]  /*46f0*/  HADD2.F32 R86, -RZ, R83.H1_H1 ;  /* 0x30000053ff567230 */ /* 0x000fe40000004100 */
[-C--:B------:R-:W-:Y:S01]  /*4700*/  FMUL.FTZ R88, R80, R84.reuse ;  /* 0x0000005450587220 */ /* 0x080fe20000410000 */
[----:B------:R-:W-:Y:S02]  /*4710*/  HADD2.F32 R13, -RZ, R13.H1_H1 ;  /* 0x3000000dff0d7230 */ /* 0x000fe40000004100 */
[----:B------:R-:W-:Y:S01]  /*4720*/  FMUL.FTZ R83, R7, R84 ;  /* 0x0000005407537220 */ /* 0x000fe20000410000 */
[--C-:B------:R-:W-:Y:S01]  /*4730*/  HADD2.F32 R82, -RZ, R6.reuse.H0_H0 ;  /* 0x20000006ff527230 */ /* 0x100fe20000004100 */
[----:B------:R-:W-:Y:S01]  /*4740*/  F2FP.SATFINITE.E4M3.F32.PACK_AB_MERGE_C R92, R99, R92, RZ ;  /* 0x0000005c635c723e */ /* 0x000fe200048070ff */
[----:B------:R-:W-:Y:S02]  /*4750*/  HADD2.F32 R84, -RZ, R6.H1_H1 ;  /* 0x30000006ff547230 */ /* 0x000fe40000004100 */
[-C--:B------:R-:W-:Y:S01]  /*4760*/  FMUL.FTZ R6, R25, R86.reuse ;  /* 0x0000005619067220 */ /* 0x080fe20000410000 */
[C---:B------:R-:W-:Y:S01]  /*4770*/  FMUL.FTZ R86, R13.reuse, R86 ;  /* 0x000000560d567220 */ /* 0x040fe20000410000 */
[----:B------:R-:W-:Y:S01]  /*4780*/  F2FP.SATFINITE.E4M3.F32.PACK_AB_MERGE_C R14, R14, R95, R92 ;  /* 0x0000005f0e0e723e */ /* 0x000fe2000480705c */
[----:B------:R-:W-:Y:S01]  /*4790*/  FFMA.FTZ R90, R80, R82, R83 ;  /* 0x00000052505a7223 */ /* 0x000fe20000010053 */
[-C--:B------:R-:W-:Y:S01]  /*47a0*/  FFMA.FTZ R92, R13, R84.reuse, -R6 ;  /* 0x000000540d5c7223 */ /* 0x080fe20000010806 */
[----:B------:R-:W-:Y:S01]  /*47b0*/  F2FP.F16.E4M3.UNPACK_B R80, R27 ;  /* 0x0000001bff50723e */ /* 0x000fe200020006ff */
        /* <DEDUP_REMOVED lines=36> */
[----:B------:R-:W-:Y:S01]  /*4a00*/  FFMA.FTZ R96, R13, R83, -R96 ;  /* 0x000000530d607223 */ /* 0x000fe20000010860 */
[C---:B------:R-:W-:Y:S01]  /*4a10*/  FMUL.FTZ R85, R6.reuse, R85 ;  /* 0x0000005506557220 */ /* 0x040fe20000410000 */
[-C--:B------:R-:W-:Y:S01]  /*4a20*/  FFMA.FTZ R15, R15, R82.reuse, -R4 ;  /* 0x000000520f0f7223 */ /* 0x080fe20000010804 */
[----:B------:R-:W-:Y:S01]  /*4a30*/  FFMA.FTZ R86, R27, R82, R86 ;  /* 0x000000521b567223 */ /* 0x000fe20000010056 */
[----:B------:R-:W-:Y:S01]  /*4a40*/  FFMA.FTZ R88, R25, R84, R88 ;  /* 0x0000005419587223 */ /* 0x000fe20000010058 */
[-C--:B------:R-:W-:Y:S01]  /*4a50*/  FFMA.FTZ R7, R6, R5.reuse, -R7 ;  /* 0x0000000506077223 */ /* 0x080fe20000010807 */
[----:B------:R-:W-:Y:S01]  /*4a60*/  FFMA.FTZ R85, R80, R5, R85 ;  /* 0x0000000550557223 */ /* 0x000fe20000010055 */
[----:B------:R-:W-:Y:S02]  /*4a70*/  F2FP.SATFINITE.E4M3.F32.PACK_AB_MERGE_C R15, R15, R96, RZ ;  /* 0x000000600f0f723e */ /* 0x000fe400048070ff */
[----:B------:R-:W-:Y:S02]  /*4a80*/  F2FP.SATFINITE.E4M3.F32.PACK_AB_MERGE_C R86, R86, R87, RZ ;  /* 0x000000575656723e */ /* 0x000fe400048070ff */
[----:B------:R-:W-:-:S02]  /*4a90*/  F2FP.SATFINITE.E4M3.F32.PACK_AB_MERGE_C R13, R11, R8, R89 ;  /* 0x000000080b0d723e */ /* 0x000fc40004807059 */
[----:B------:R-:W-:Y:S02]  /*4aa0*/  F2FP.SATFINITE.E4M3.F32.PACK_AB_MERGE_C R15, R7, R94, R15 ;  /* 0x0000005e070f723e */ /* 0x000fe4000480700f */
[----:B------:R-:W-:Y:S02]  /*4ab0*/  F2FP.SATFINITE.E4M3.F32.PACK_AB_MERGE_C R25, R10, R9, R90 ;  /* 0x000000090a19723e */ /* 0x000fe4000480705a */
[----:B------:R-:W-:-:S07]  /*4ac0*/  F2FP.SATFINITE.E4M3.F32.PACK_AB_MERGE_C R27, R85, R88, R86 ;  /* 0x00000058551b723e */ /* 0x000fce0004807056 */
.L_x_11886:
[----:B------:R-:W-:Y:S05]  /*4ad0*/  BSYNC B1 ;  /* 0x0000000000017941 */ /* 0x000fea0003800000 */
.L_x_11885:
[----:B-1----:R3:W-:Y:S01]  /*4ae0*/  STG.E.128 desc[UR44][R54.64], R12 ;  /* 0x0000000c36007986 */ /* 0x0027e2000c101d2c */
        /* <DEDUP_REMOVED lines=9> */
.L_x_11868:
[----:B------:R-:W2:Y:S02]  /*4b80*/  LDL R4, [R1+0x10] ;  /* 0x0000100001047983 */ /* 0x000ea40000100800 */
[----:B--2---:R-:W-:-:S13]  /*4b90*/  ISETP.NE.AND P0, PT, R4, 0x3, PT ;  /* 0x000000030400780c */ /* 0x004fda0003f05270 */
[----:B------:R-:W-:Y:S05]  /*4ba0*/  @!P0 BRA `(.L_x_11887) ;  /* 0x0000000000048947 */ /* 0x000fea0003800000 */
[----:B------:R-:W-:Y:S01]  /*4bb0*/  BPT.TRAP 0x1 ;  /* 0x000000040000795c */ /* 0x000fe20000300000 */
.L_x_11887:
[----:B------:R-:W2:Y:S01]  /*4bc0*/  LDL R4, [R1+0x18] ;  /* 0x0000180001047983 */ /* 0x000ea20000100800 */
[----:B------:R-:W-:Y:S01]  /*4bd0*/  IMAD R70, R23, 0x8, R17 ;  /* 0x0000000817467824 */ /* 0x000fe200078e0211 */
[----:B------:R-:W-:Y:S01]  /*4be0*/  BSSY B1, `(.L_x_11888) ;  /* 0x0000006000017945 */ /* 0x000fe20003800000 */
[----:B--2---:R-:W-:Y:S01]  /*4bf0*/  SHF.L.U32 R77, R4, 0x1f, RZ ;  /* 0x0000001f044d7819 */ /* 0x004fe200000006ff */
[----:B------:R-:W-:-:S03]  /*4c00*/  IMAD R4, R47, -0xa0, R48 ;  /* 0xffffff602f047824 */ /* 0x000fc600078e0230 */
[----:B------:R-:W0:Y:S02]  /*4c10*/  SYNCS.PHASECHK.TRANS64.TRYWAIT P1, [R70+URZ+0x13290], R77 ;  /* 0x0132904d460075a7 */ /* 0x000e24000802017f */
[----:B------:R-:W-:Y:S01]  /*4c20*/  VIMNMX R4, R4, 0xa0, PT ;  /* 0x000000a004047848 */ /* 0x000fe20003fe0100 */
[----:B0-----:R-:W-:Y:S06]  /*4c30*/  @!P1 BRA `(.L_x_11889) ;  /* 0x000001e0009c9947 */ /* 0x001fec0003800000 */
.L_x_12169:
[----:B------:R-:W-:Y:S05]  /*4c40*/  BSYNC B1 ;  /* 0x0000000000017941 */ /* 0x000fea0003800000 */
.L_x_11888:
[----:B------:R-:W1:Y:S02]  /*4c50*/  S2R R5, SR_TID.X ;  /* 0x0000000000057919 */ /* 0x000e640000002100 */
[C---:B-1----:R-:W-:Y:S02]  /*4c60*/  VIADD R6, R5.reuse, 0xffffff80 ;  /* 0xffffff8005067836 */ /* 0x042fe40000000000 */
[----:B------:R-:W-:-:S05]  /*4c70*/  VIADD R5, R5, 0xffffff80 ;  /* 0xffffff8005057836 */ /* 0x000fca0000000000 */
[----:B------:R-:W-:-:S04]  /*4c80*/  LEA.HI R5, R5, R6, RZ, 0x1 ;  /* 0x0000000605057211 */ /* 0x000fc800078f08ff */
[----:B------:R-:W-:-:S04]  /*4c90*/  SHF.R.S32.HI R5, RZ, 0x1, R5 ;  /* 0x00000001ff057819 */ /* 0x000fc80000011405 */
[----:B------:R-:W-:-:S13]  /*4ca0*/  ISETP.GE.AND P1, PT, R5, R4, PT ;  /* 0x000000040500720c */ /* 0x000fda0003f26270 */
[----:B------:R-:W-:Y:S05]  /*4cb0*/  @P1 BRA `(.L_x_11875) ;  /* 0x0000000000101947 */ /* 0x000fea0003800000 */
[----:B------:R-:W1:Y:S04]  /*4cc0*/  @!P3 LDS.128 R4, [R74+0xe000] ;  /* 0x00e000004a04b984 */ /* 0x000e680000000c00 */
[----:B------:R-:W2:Y:S04]  /*4cd0*/  @!P2 LDS.128 R8, [R72+0xe000] ;  /* 0x00e000004808a984 */ /* 0x000ea80000000c00 */
[----:B-1----:R1:W-:Y:S04]  /*4ce0*/  @!P3 STG.E.128 desc[UR44][R12.64], R4 ;  /* 0x000000040c00b986 */ /* 0x0023e8000c101d2c */
[----:B--2---:R1:W-:Y:S02]  /*4cf0*/  @!P2 STG.E.128 desc[UR44][R12.64+0x20], R8 ;  /* 0x000020080c00a986 */ /* 0x0043e4000c101d2c */
.L_x_11875:
[----:B------:R-:W-:Y:S05]  /*4d00*/  BSYNC B0 ;  /* 0x0000000000007941 */ /* 0x000fea0003800000 */
.L_x_11867:
[----:B-12---:R-:W1:Y:S01]  /*4d10*/  S2R R4, SR_TID.X ;  /* 0x0000000000047919 */ /* 0x006e620000002100 */
        /* <DEDUP_REMOVED lines=16> */
.L_x_11891:
[----:B------:R-:W-:Y:S05]  /*4e20*/  BSYNC B0 ;  /* 0x0000000000007941 */ /* 0x000fea0003800000 */
.L_x_11890:
[----:B------:R-:W2:Y:S01]  /*4e30*/  SYNCS.PHASECHK.TRANS64.TRYWAIT P0, [R70+URZ+0x132b0], R77 ;  /* 0x0132b04d460075a7 */ /* 0x000ea2000800017f */
[----:B------:R-:W-:Y:S04]  /*4e40*/  BSSY B0, `(.L_x_11892) ;  /* 0x0000002000007945 */ /* 0x000fe80003800000 */
[----:B--2---:R-:W-:Y:S05]  /*4e50*/  @!P0 BRA `(.L_x_11893) ;  /* 0x000001e000288947 */ /* 0x004fea0003800000 */
.L_x_12170:
[----:B------:R-:W-:Y:S05]  /*4e60*/  BSYNC B0 ;  /* 0x0000000000007941 */ /* 0x000fea0003800000 */
.L_x_11892:
[----:B------:R-:W-:Y:S04]  /*4e70*/  BSSY B0, `(.L_x_11894) ;  /* 0x0000013000007945 */ /* 0x000fe80003800000 */
        /* <DEDUP_REMOVED lines=10> */
[----:B---3--:R-:W-:-:S04]  /*4f20*/  IADD3 R12, P0, R6, UR6, RZ ;  /* 0x00000006060c7c10 */ /* 0x008fc8000ff1e0ff */
[----:B------:R-:W-:Y:S02]  /*4f30*/  IADD3.X R13, R7, UR7, R5, P0, !PT ;  /* 0x00000007070d7c10 */ /* 0x000fe400087fe405 */
[----:B------:R-:W-:-:S13]  /*4f40*/  ISETP.GE.AND P0, PT, R156, UR4, PT ;  /* 0x000000049c007c0c */ /* 0x000fda000bf06270 */
[----:B------:R-:W1:Y:S04]  /*4f50*/  @!P0 LDS.128 R4, [R74+0x6000] ;  /* 0x006000004a048984 */ /* 0x000e680000000c00 */
[----:B-1----:R-:W-:Y:S01]  /*4f60*/  @!P0 STG.E.128 desc[UR44][R12.64], R4 ;  /* 0x000000040c008986 */ /* 0x002fe2000c101d2c */
[----:B------:R-:W-:-:S13]  /*4f70*/  ISETP.GE.AND P0, PT, R76, UR4, PT ;  /* 0x000000044c007c0c */ /* 0x000fda000bf06270 */
[----:B------:R-:W1:Y:S04]  /*4f80*/  @!P0 LDS.128 R8, [R72+0x6000] ;  /* 0x0060000048088984 */ /* 0x000e680000000c00 */
[----:B-1----:R1:W-:Y:S02]  /*4f90*/  @!P0 STG.E.128 desc[UR44][R12.64+0x20], R8 ;  /* 0x000020080c008986 */ /* 0x0023e4000c101d2c */
.L_x_11895:
[----:B------:R-:W-:Y:S05]  /*4fa0*/  BSYNC B0 ;  /* 0x0000000000007941 */ /* 0x000fea0003800000 */
.L_x_11894:
[----:B------:R-:W5:Y:S01]  /*4fb0*/  LDL.LU R5, [R1+0x18] ;  /* 0x0000180001057983 */ /* 0x000f620000300800 */
[----:B------:R-:W-:Y:S01]  /*4fc0*/  VIADD R23, R23, 0x1 ;  /* 0x0000000117177836 */ /* 0x000fe20000000000 */
[----:B------:R-:W-:Y:S01]  /*4fd0*/  LOP3.LUT P6, RZ, R22, 0x2, RZ, 0xc0, !PT ;  /* 0x0000000216ff7812 */ /* 0x000fe200078cc0ff */
[----:B0-2---:R-:W-:Y:S01]  /*4fe0*/  @!P5 VIADD R70, R70, 0x132c0 ;  /* 0x000132c04646d836 */ /* 0x005fe20000000000 */
        /* <DEDUP_REMOVED lines=9> */
[----:B-1----:R-:W-:Y:S02]  /*5080*/  SEL R4, RZ, 0x1, P1 ;  /* 0x00000001ff047807 */ /* 0x002fe40000800000 */
[----:B------:R-:W-:Y:S02]  /*5090*/  PLOP3.LUT P0, PT, PT, PT, PT, 0x8, 0x0 ;  /* 0x000000000000781c */ /* 0x000fe40003f0e170 */
[----:B------:R-:W-:Y:S01]  /*50a0*/  SEL R23, R23, RZ, P1 ;  /* 0x000000ff17177207 */ /* 0x000fe20000800000 */
[----:B------:R0:W-:Y:S01]  /*50b0*/  @!P5 SYNCS.ARRIVE.TRANS64.RED.A1T0 RZ, [R70+URZ], RZ ;  /* 0x000000ff46ffd9a7 */ /* 0x0001e2000810043f */
[----:B-----5:R-:W-:-:S05]  /*50c0*/  LOP3.LUT R5, R5, R4, RZ, 0x3c, !PT ;  /* 0x0000000405057212 */ /* 0x020fca00078e3cff */
[----:B------:R0:W-:Y:S01]  /*50d0*/  STL [R1+0x18], R5 ;  /* 0x0000180501007387 */ /* 0x0001e20000100800 */
[----:B------:R-:W-:Y:S05]  /*50e0*/  @P6 BRA `(.L_x_11896) ;  /* 0xffffffd000e86947 */ /* 0x000fea000383ffff */
.L_x_11862:
[----:B------:R-:W2:Y:S01]  /*50f0*/  LDL R8, [R1+0x1c] ;  /* 0x00001c0001087983 */ /* 0x000ea20000100800 */
[----:B------:R-:W1:Y:S01]  /*5100*/  LDC R0, c[0x0][0x448] ;  /* 0x00011200ff007b82 */ /* 0x000e620000000800 */
[----:B------:R-:W-:Y:S07]  /*5110*/  BSSY B0, `(.L_x_11897) ;  /* 0x000000d000007945 */ /* 0x000fee0003800000 */
[----:B------:R-:W3:Y:S01]  /*5120*/  LDC.64 R6, c[0x0][0x9e0] ;  /* 0x00027800ff067b82 */ /* 0x000ee20000000a00 */
[----:B-1----:R-:W-:-:S02]  /*5130*/  ISETP.NE.AND P1, PT, R0, 0x1, PT ;  /* 0x000000010000780c */ /* 0x002fc40003f25270 */
[----:B---3--:R-:W-:-:S11]  /*5140*/  ISETP.GE.AND P2, PT, R7, 0x1, PT ;  /* 0x000000010700780c */ /* 0x008fd60003f46270 */
[----:B------:R-:W1:Y:S08]  /*5150*/  @P1 LDC R0, c[0x0][0x44c] ;  /* 0x00011300ff001b82 */ /* 0x000e700000000800 */
[----:B0-----:R-:W0:Y:S01]  /*5160*/  @P1 LDC R5, c[0x0][0x450] ;  /* 0x00011400ff051b82 */ /* 0x001e220000000800 */
[----:B--2---:R-:W-:-:S04]  /*5170*/  VIADD R3, R8, 0xbf ;  /* 0x000000bf08037836 */ /* 0x004fc80000000000 */
[----:B-1----:R-:W-:-:S05]  /*5180*/  @P1 IMAD.HI.U32 R0, R3, R0, RZ ;  /* 0x0000000003001227 */ /* 0x002fca00078e00ff */
[----:B0-----:R-:W-:-:S05]  /*5190*/  @P1 SHF.R.U32.HI R3, RZ, R5, R0 ;  /* 0x00000005ff031219 */ /* 0x001fca0000011600 */
[----:B------:R-:W-:Y:S01]  /*51a0*/  IMAD.IADD R3, R46, 0x1, R3 ;  /* 0x000000012e037824 */ /* 0x000fe200078e0203 */
[----:B------:R-:W-:Y:S06]  /*51b0*/  @P0 BRA `(.L_x_11898) ;  /* 0x0000000000080947 */ /* 0x000fec0003800000 */
[----:B------:R-:W0:Y:S02]  /*51c0*/  FENCE.VIEW.ASYNC.G ;  /* 0x00000000000073c6 */ /* 0x000e240000000100 */
[----:B0-----:R-:W-:Y:S06]  /*51d0*/  BAR.ARV 0xc, 0x200 ;  /* 0x0308000000007b1d */ /* 0x001fec0000002000 */
.L_x_11898:
[----:B------:R-:W-:Y:S05]  /*51e0*/  BSYNC B0 ;  /* 0x0000000000007941 */ /* 0x000fea0003800000 */
.L_x_11897:
        /* <DEDUP_REMOVED lines=13> */
.L_x_11901:
[----:B------:R-:W-:-:S13]  /*52c0*/  ISETP.NE.AND P0, PT, R7, 0x1, PT ;  /* 0x000000010700780c */ /* 0x000fda0003f05270 */
[----:B------:R-:W0:Y:S02]  /*52d0*/  @P0 LDC.64 R4, c[0x0][0x9e8] ;  /* 0x00027a00ff040b82 */ /* 0x000e240000000a00 */
[----:B0-----:R-:W-:-:S05]  /*52e0*/  @P0 IMAD.HI.U32 R4, R2, R4, RZ ;  /* 0x0000000402040227 */ /* 0x001fca00078e00ff */
[----:B------:R-:W-:-:S07]  /*52f0*/  @P0 SHF.R.U32.HI R2, RZ, R5, R4 ;  /* 0x00000005ff020219 */ /* 0x000fce0000011604 */
.L_x_11902:
[----:B------:R-:W-:Y:S05]  /*5300*/  BSYNC B0 ;  /* 0x0000000000007941 */ /* 0x000fea0003800000 */
.L_x_11900:
[----:B------:R-:W-:-:S05]  /*5310*/  IMAD R3, R2, R7, R7 ;  /* 0x0000000702037224 */ /* 0x000fca00078e0207 */
[----:B------:R-:W-:-:S07]  /*5320*/  VIMNMX R0, R0, R3, PT ;  /* 0x0000000300007248 */ /* 0x000fce0003fe0100 */
.L_x_11899:
        /* <DEDUP_REMOVED lines=24> */
.L_x_11905:
[----:B------:R-:W-:-:S13]  /*54b0*/  ISETP.NE.AND P0, PT, R7, 0x1, PT ;  /* 0x000000010700780c */ /* 0x000fda0003f05270 */
[----:B------:R-:W0:Y:S02]  /*54c0*/  @P0 LDC.64 R4, c[0x0][0x9e8] ;  /* 0x00027a00ff040b82 */ /* 0x000e240000000a00 */
[----:B0-----:R-:W-:-:S05]  /*54d0*/  @P0 IMAD.HI.U32 R4, R2, R4, RZ ;  /* 0x0000000402040227 */ /* 0x001fca00078e00ff */
[----:B------:R-:W-:-:S07]  /*54e0*/  @P0 SHF.R.U32.HI R2, RZ, R5, R4 ;  /* 0x00000005ff020219 */ /* 0x000fce0000011604 */
.L_x_11906:
[----:B------:R-:W-:Y:S05]  /*54f0*/  BSYNC B0 ;  /* 0x0000000000007941 */ /* 0x000fea0003800000 */
.L_x_11904:
[----:B------:R-:W-:-:S05]  /*5500*/  IMAD R3, R2, R7, RZ ;  /* 0x0000000702037224 */ /* 0x000fca00078e02ff */
[----:B------:R-:W-:-:S07]  /*5510*/  VIMNMX R0, R0, R3, !PT ;  /* 0x0000000300007248 */ /* 0x000fce0007fe0100 */
.L_x_11903:
[----:B------:R-:W-:Y:S01]  /*5520*/  IMAD.HI R0, R0, 0x66666667, RZ ;  /* 0x6666666700007827 */ /* 0x000fe200078e02ff */
[----:B------:R-:W-:Y:S02]  /*5530*/  PLOP3.LUT P0, PT, PT, PT, PT, 0x80, 0x0 ;  /* 0x000000000000781c */ /* 0x000fe40003f0f070 */
[----:B------:R-:W-:Y:S02]  /*5540*/  CS2R R56, SRZ ;  /* 0x0000000000387805 */ /* 0x000fe4000001ff00 */
[----:B------:R-:W-:Y:S01]  /*5550*/  CS2R R54, SRZ ;  /* 0x0000000000367805 */ /* 0x000fe2000001ff00 */
[----:B------:R-:W-:Y:S01]  /*5560*/  IMAD.MOV.U32 R20, RZ, RZ, RZ ;  /* 0x000000ffff147224 */ /* 0x000fe200078e00ff */
[----:B------:R-:W-:Y:S02]  /*5570*/  SHF.R.U32.HI R3, RZ, 0x1f, R0 ;  /* 0x0000001fff037819 */ /* 0x000fe40000011600 */
[----:B------:R-:W-:Y:S02]  /*5580*/  CS2R R6, SRZ ;  /* 0x0000000000067805 */ /* 0x000fe4000001ff00 */
[----:B------:R-:W-:-:S02]  /*5590*/  CS2R R52, SRZ ;  /* 0x0000000000347805 */ /* 0x000fc4000001ff00 */
[----:B------:R-:W-:Y:S02]  /*55a0*/  CS2R R8, SRZ ;  /* 0x0000000000087805 */ /* 0x000fe4000001ff00 */
[----:B------:R-:W-:Y:S02]  /*55b0*/  LEA.HI.SX32 R3, R0, R3, 0x1a ;  /* 0x0000000300037211 */ /* 0x000fe400078fd2ff */
[----:B------:R-:W-:Y:S02]  /*55c0*/  CS2R R46, SRZ ;  /* 0x00000000002e7805 */ /* 0x000fe4000001ff00 */
[----:B------:R-:W-:Y:S02]  /*55d0*/  CS2R R10, SRZ ;  /* 0x00000000000a7805 */ /* 0x000fe4000001ff00 */
[----:B------:R-:W-:Y:S02]  /*55e0*/  CS2R R12, SRZ ;  /* 0x00000000000c7805 */ /* 0x000fe4000001ff00 */
[----:B------:R-:W-:Y:S01]  /*55f0*/  VIMNMX R2, RZ, R3, !PT ;  /* 0x00000003ff027248 */ /* 0x000fe20007fe0100 */
[----:B------:R-:W-:Y:S01]  /*5600*/  IMAD.MOV.U32 R44, RZ, RZ, RZ ;  /* 0x000000ffff2c7224 */ /* 0x000fe200078e00ff */
[----:B------:R-:W-:-:S02]  /*5610*/  CS2R R14, SRZ ;  /* 0x00000000000e7805 */ /* 0x000fc4000001ff00 */
[----:B------:R-:W-:Y:S02]  /*5620*/  CS2R R38, SRZ ;  /* 0x0000000000267805 */ /* 0x000fe4000001ff00 */
[----:B------:R-:W-:Y:S01]  /*5630*/  ISETP.GT.AND P1, PT, R105, R2, PT ;  /* 0x000000026900720c */ /* 0x000fe20003f24270 */
[----:B------:R0:W-:Y:S01]  /*5640*/  STL [R1+0x38], R2 ;  /* 0x0000380201007387 */ /* 0x0001e20000100800 */
[----:B------:R-:W-:Y:S02]  /*5650*/  CS2R R36, SRZ ;  /* 0x0000000000247805 */ /* 0x000fe4000001ff00 */
[----:B----4-:R-:W-:Y:S02]  /*5660*/  CS2R R24, SRZ ;  /* 0x0000000000187805 */ /* 0x010fe4000001ff00 */
[----:B------:R-:W-:Y:S02]  /*5670*/  CS2R R28, SRZ ;  /* 0x00000000001c7805 */ /* 0x000fe4000001ff00 */
[----:B------:R-:W-:-:S02]  /*5680*/  CS2R R26, SRZ ;  /* 0x00000000001a7805 */ /* 0x000fc4000001ff00 */
[----:B------:R-:W-:Y:S02]  /*5690*/  CS2R R32, SRZ ;  /* 0x0000000000207805 */ /* 0x000fe4000001ff00 */
[----:B------:R-:W-:Y:S01]  /*56a0*/  CS2R R58, SRZ ;  /* 0x00000000003a7805 */ /* 0x000fe2000001ff00 */
[----:B0-----:R-:W-:Y:S06]  /*56b0*/  @!P1 BRA `(.L_x_11907) ;  /* 0x0000015000549947 */ /* 0x001fec0003800000 */
[----:B------:R-:W0:Y:S01]  /*56c0*/  S2R R2, SR_TID.X ;  /* 0x0000000000027919 */ /* 0x000e220000002100 */
[----:B------:R-:W-:Y:S01]  /*56d0*/  VIADD R26, R17, 0xb000 ;  /* 0x0000b000111a7836 */ /* 0x000fe20000000000 */
[----:B------:R-:W-:Y:S04]  /*56e0*/  BSSY B6, `(.L_x_11908) ;  /* 0x000001e000067945 */ /* 0x000fe80003800000 */
[----:B------:R-:W-:Y:S01]  /*56f0*/  LOP3.LUT P0, RZ, R26, 0x9f, RZ, 0xc0, !PT ;  /* 0x0000009f1aff7812 */ /* 0x000fe2000780c0ff */
[----:B0-----:R-:W-:-:S05]  /*5700*/  VIADD R24, R2, 0xffffff80 ;  /* 0xffffff8002187836 */ /* 0x001fca0000000000 */
[----:B------:R-:W-:-:S04]  /*5710*/  SHF.R.S32.HI R25, RZ, 0x1f, R24 ;  /* 0x0000001fff197819 */ /* 0x000fc80000011418 */
[----:B------:R-:W-:-:S04]  /*5720*/  LEA.HI R0, R25, R24, RZ, 0x7 ;  /* 0x0000001819007211 */ /* 0x000fc800078f38ff */
[----:B------:R-:W-:-:S06]  /*5730*/  SHF.R.S32.HI R0, RZ, 0x7, R0 ;  /* 0x00000007ff007819 */ /* 0x000fcc0000011400 */
        /* <DEDUP_REMOVED lines=24> */
.L_x_11909:
[----:B------:R-:W-:Y:S05]  /*58c0*/  BSYNC B6 ;  /* 0x0000000000067941 */ /* 0x000fea0003800000 */
.L_x_11908:
        /* <DEDUP_REMOVED lines=56> */
.L_x_11913:
[----:B-1----:R1:W2:Y:S02]  /*5c50*/  SYNCS.PHASECHK.TRANS64.TRYWAIT P0, [R17+URZ+0x13200], R0 ;  /* 0x01320000110075a7 */ /* 0x0022a4000800017f */
[----:B--2---:R-:W-:Y:S05]  /*5c60*/  @!P0 NANOSLEEP.SYNCS 0x989680 ;  /* 0x009896800000895d */ /* 0x004fea0003900000 */
[----:B------:R-:W2:Y:S02]  /*5c70*/  @!P0 SYNCS.PHASECHK.TRANS64 P0, [R17+URZ+0x13200], R0 ;  /* 0x01320000110085a7 */ /* 0x000ea4000800007f */
[----:B--2---:R-:W-:Y:S05]  /*5c80*/  @!P0 BRA `(.L_x_11913) ;  /* 0xfffffffc00f08947 */ /* 0x004fea000383ffff */
.L_x_11912:
[----:B------:R-:W-:Y:S05]  /*5c90*/  BSYNC B0 ;  /* 0x0000000000007941 */ /* 0x000fea0003800000 */
.L_x_11911:
[----:B------:R-:W-:Y:S05]  /*5ca0*/  BRA `(.L_x_11914) ;  /* 0x0000002c00347947 */ /* 0x000fea0003800000 */
.L_x_11910:
        /* <DEDUP_REMOVED lines=30> */
.L_x_11916:
[----:B------:R-:W-:Y:S05]  /*5e90*/  BSYNC B6 ;  /* 0x0000000000067941 */ /* 0x000fea0003800000 */
.L_x_11915:
[----:B------:R-:W2:Y:S01]  /*5ea0*/  LDL R20, [R1+0x1c] ;  /* 0x00001c0001147983 */ /* 0x000ea20000100800 */
[----:B------:R-:W-:Y:S01]  /*5eb0*/  ULDC.U8 UR4, c[0x0][0x410] ;  /* 0x0001040000047ab9 */ /* 0x000fe20000000000 */
[----:B------:R-:W0:Y:S01]  /*5ec0*/  S2R R21, SR_TID.X ;  /* 0x0000000000157919 */ /* 0x000e220000002100 */
[----:B------:R-:W-:Y:S01]  /*5ed0*/  ISETP.NE.AND P0, PT, RZ, UR4, PT ;  /* 0x00000004ff007c0c */ /* 0x000fe2000bf05270 */
[----:B------:R-:W-:Y:S01]  /*5ee0*/  BSSY B0, `(.L_x_11917) ;  /* 0x00002a1000007945 */ /* 0x000fe20003800000 */
[C---:B0-----:R-:W-:Y:S02]  /*5ef0*/  VIADD R35, R21.reuse, 0xffffff80 ;  /* 0xffffff8015237836 */ /* 0x041fe40000000000 */
[----:B------:R-:W-:-:S05]  /*5f00*/  VIADD R34, R21, 0xffffff80 ;  /* 0xffffff8015227836 */ /* 0x000fca0000000000 */
[----:B------:R-:W-:-:S04]  /*5f10*/  LEA.HI R34, R34, R35, RZ, 0x1 ;  /* 0x0000002322227211 */ /* 0x000fc800078f08ff */
[----:B------:R-:W-:-:S05]  /*5f20*/  SHF.R.S32.HI R34, RZ, 0x1, R34 ;  /* 0x00000001ff227819 */ /* 0x000fca0000011422 */
[----:B--2---:R-:W-:Y:S01]  /*5f30*/  IMAD.IADD R10, R34, 0x1, R20 ;  /* 0x00000001220a7824 */ /* 0x004fe200078e0214 */
[----:B------:R-:W-:Y:S06]  /*5f40*/  @!P0 BRA `(.L_x_11918) ;  /* 0x0000001400508947 */ /* 0x000fec0003800000 */
[----:B------:R-:W2:Y:S01]  /*5f50*/  LDL.64 R36, [R1] ;  /* 0x0000000001247983 */ /* 0x000ea20000100a00 */
        /* <DEDUP_REMOVED lines=27> */
[----:B--2---:R-:W-:Y:S01]  /*6110*/  VIADD R29, R36, 0x10 ;  /* 0x00000010241d7836 */ /* 0x004fe20000000000 */
[----:B------:R-:W-:Y:S07]  /*6120*/  BRA.DIV UR4, `(.L_x_11919) ;  /* 0x000001ce04887947 */ /* 0x000fee000b800000 */
[----:B------:R0:W1:Y:S04]  /*6130*/  SHFL.IDX PT, R0, R13, RZ, 0x1e1f ;  /* 0x001e1fff0d007589 */ /* 0x00006800000e0000 */
[----:B------:R-:W2:Y:S04]  /*6140*/  SHFL.IDX PT, R3, R3, RZ, 0x1e1f ;  /* 0x001e1fff03037589 */ /* 0x000ea800000e0000 */
[----:B------:R-:W3:Y:S04]  /*6150*/  SHFL.IDX PT, R4, R4, RZ, 0x1e1f ;  /* 0x001e1fff04047589 */ /* 0x000ee800000e0000 */
[----:B------:R0:W4:Y:S02]  /*6160*/  SHFL.IDX PT, R14, R5, RZ, 0x1e1f ;  /* 0x001e1fff050e7589 */ /* 0x00012400000e0000 */
.L_x_12176:
[----:B0-----:R-:W5:Y:S04]  /*6170*/  LDL R5, [R1+0x8] ;  /* 0x0000080001057983 */ /* 0x001f680000100800 */
[----:B------:R-:W2:Y:S01]  /*6180*/  LDL R7, [R1+0x5c] ;  /* 0x00005c0001077983 */ /* 0x000ea20000100800 */
[----:B------:R-:W-:Y:S01]  /*6190*/  BSSY B1, `(.L_x_11920) ;  /* 0x0000021000017945 */ /* 0x000fe20003800000 */
[----:B------:R-:W-:Y:S02]  /*61a0*/  CS2R R12, SRZ ;  /* 0x00000000000c7805 */ /* 0x000fe4000001ff00 */
[----:B------:R-:W-:Y:S01]  /*61b0*/  CS2R R8, SRZ ;  /* 0x0000000000087805 */ /* 0x000fe2000001ff00 */
[----:B-----5:R-:W-:Y:S01]  /*61c0*/  IMAD R5, R5, R20, RZ ;  /* 0x0000001405057224 */ /* 0x020fe200078e02ff */
[----:B------:R-:W-:-:S02]  /*61d0*/  CS2R R20, SRZ ;  /* 0x0000000000147805 */ /* 0x000fc4000001ff00 */
[----:B--2---:R-:W-:Y:S02]  /*61e0*/  LEA.HI R6, R7, R7, RZ, 0x1 ;  /* 0x0000000707067211 */ /* 0x004fe400078f08ff */
[----:B------:R-:W-:Y:S02]  /*61f0*/  ISETP.GE.AND P0, PT, R10, R5, PT ;  /* 0x000000050a00720c */ /* 0x000fe40003f06270 */
[----:B------:R-:W-:Y:S02]  /*6200*/  CS2R R10, SRZ ;  /* 0x00000000000a7805 */ /* 0x000fe4000001ff00 */
[----:B------:R-:W-:-:S05]  /*6210*/  LOP3.LUT R6, R6, 0xfffffffe, RZ, 0xc0, !PT ;  /* 0xfffffffe06067812 */ /* 0x000fca00078ec0ff */
[----:B------:R-:W-:-:S05]  /*6220*/  IMAD.IADD R6, R7, 0x1, -R6 ;  /* 0x0000000107067824 */ /* 0x000fca00078e0a06 */
[----:B------:R-:W-:Y:S01]  /*6230*/  SHF.L.U32 R30, R6, 0x1f, RZ ;  /* 0x0000001f061e7819 */ /* 0x000fe200000006ff */
[----:B------:R-:W-:Y:S06]  /*6240*/  @P0 BRA `(.L_x_11921) ;  /* 0x0000000000540947 */ /* 0x000fec0003800000 */
[----:B------:R-:W-:Y:S01]  /*6250*/  ULDC UR4, c[0x0][0x3f4] ;  /* 0x0000fd0000047ab9 */ /* 0x000fe20000000800 */
[----:B------:R-:W-:Y:S02]  /*6260*/  SHF.R.S32.HI R9, RZ, 0x1f, R29 ;  /* 0x0000001fff097819 */ /* 0x000fe4000001141d */
[----:B------:R-:W-:Y:S02]  /*6270*/  CS2R R10, SRZ ;  /* 0x00000000000a7805 */ /* 0x000fe4000001ff00 */
[----:B------:R-:W-:Y:S02]  /*6280*/  ISETP.GE.AND P4, PT, R36, UR4, PT ;  /* 0x0000000424007c0c */ /* 0x000fe4000bf86270 */
[----:B------:R-:W-:Y:S02]  /*6290*/  ISETP.GE.AND P5, PT, R29, UR4, PT ;  /* 0x000000041d007c0c */ /* 0x000fe4000bfa6270 */
[----:B------:R-:W-:Y:S02]  /*62a0*/  CS2R R20, SRZ ;  /* 0x0000000000147805 */ /* 0x000fe4000001ff00 */
[----:B------:R-:W-:-:S07]  /*62b0*/  CS2R R12, SRZ ;  /* 0x00000000000c7805 */ /* 0x000fce000001ff00 */
[CC--:B----4-:R-:W-:Y:S02]  /*62c0*/  @!P4 IADD3 R32, P1, R36.reuse, R14.reuse, RZ ;  /* 0x0000000e2420c210 */ /* 0x0d0fe40007f3e0ff */
[CC--:B------:R-:W-:Y:S02]  /*62d0*/  @!P5 IADD3 R26, P2, R29.reuse, R3.reuse, RZ ;  /* 0x000000031d1ad210 */ /* 0x0c0fe40007f5e0ff */
[----:B------:R-:W-:Y:S02]  /*62e0*/  @!P5 IADD3 R14, P3, R29, R14, RZ ;  /* 0x0000000e1d0ed210 */ /* 0x000fe40007f7e0ff */
[----:B------:R-:W-:Y:S01]  /*62f0*/  @!P4 IADD3 R6, P0, R36, R3, RZ ;  /* 0x000000032406c210 */ /* 0x000fe20007f1e0ff */
[--C-:B-1----:R-:W-:Y:S01]  /*6300*/  @!P5 IMAD.X R27, R0, 0x1, R9.reuse, P2 ;  /* 0x00000001001bd824 */ /* 0x102fe200010e0609 */
[----:B------:R-:W-:Y:S01]  /*6310*/  @!P4 SHF.R.S32.HI R3, RZ, 0x1f, R36 ;  /* 0x0000001fff03c819 */ /* 0x000fe20000011424 */
[----:B---3--:R-:W-:Y:S01]  /*6320*/  @!P5 IMAD.X R15, R4, 0x1, R9, P3 ;  /* 0x00000001040fd824 */ /* 0x008fe200018e0609 */
[----:B------:R-:W-:-:S02]  /*6330*/  CS2R R8, SRZ ;  /* 0x0000000000087805 */ /* 0x000fc4000001ff00 */
[----:B------:R0:W5:Y:S01]  /*6340*/  @!P5 LD.E.64 R10, desc[UR44][R26.64] ;  /* 0x0000002c1a0ad980 */ /* 0x000162000c101b00 */
[--C-:B------:R-:W-:Y:S02]  /*6350*/  @!P4 IMAD.X R7, R0, 0x1, R3.reuse, P0 ;  /* 0x000000010007c824 */ /* 0x100fe400000e0603 */
[----:B------:R-:W-:Y:S01]  /*6360*/  @!P4 IMAD.X R33, R4, 0x1, R3, P1 ;  /* 0x000000010421c824 */ /* 0x000fe200008e0603 */
[----:B------:R0:W5:Y:S04]  /*6370*/  @!P5 LD.E.64 R8, desc[UR44][R14.64] ;  /* 0x0000002c0e08d980 */ /* 0x000168000c101b00 */
[----:B------:R0:W5:Y:S04]  /*6380*/  @!P4 LD.E.64 R20, desc[UR44][R6.64] ;  /* 0x0000002c0614c980 */ /* 0x000168000c101b00 */
[----:B------:R0:W5:Y:S02]  /*6390*/  @!P4 LD.E.64 R12, desc[UR44][R32.64] ;  /* 0x0000002c200cc980 */ /* 0x000164000c101b00 */
.L_x_11921:
[----:B------:R-:W-:Y:S05]  /*63a0*/  BSYNC B1 ;  /* 0x0000000000017941 */ /* 0x000fea0003800000 */
.L_x_11920:
[----:B-1----:R-:W2:Y:S01]  /*63b0*/  LDL.LU R0, [R1+0x44] ;  /* 0x0000440001007983 */ /* 0x002ea20000300800 */
[----:B------:R-:W1:Y:S01]  /*63c0*/  SYNCS.PHASECHK.TRANS64.TRYWAIT P0, [R17+URZ+0x13200], R30 ;  /* 0x0132001e110075a7 */ /* 0x000e62000800017f */
[----:B------:R-:W-:Y:S01]  /*63d0*/  BSSY B1, `(.L_x_11922) ;  /* 0x0000005000017945 */ /* 0x000fe20003800000 */
[----:B--2---:R-:W-:-:S05]  /*63e0*/  IMAD R0, R0, -0xc0, R5 ;  /* 0xffffff4000007824 */ /* 0x004fca00078e0205 */
[----:B------:R-:W-:-:S04]  /*63f0*/  VIMNMX R0, R0, 0xc0, PT ;  /* 0x000000c000007848 */ /* 0x000fc80003fe0100 */
[----:B------:R-:W-:Y:S01]  /*6400*/  ISETP.GE.AND P1, PT, R34, R0, PT ;  /* 0x000000002200720c */ /* 0x000fe20003f26270 */
[----:B-1----:R-:W-:-:S12]  /*6410*/  @!P0 BRA `(.L_x_11923) ;  /* 0x000001cc00388947 */ /* 0x002fd80003800000 */
.L_x_12177:
[----:B------:R-:W-:Y:S05]  /*6420*/  BSYNC B1 ;  /* 0x0000000000017941 */ /* 0x000fea0003800000 */
.L_x_11922:
[----:B------:R-:W-:Y:S05]  /*6430*/  @P1 BRA `(.L_x_11924) ;  /* 0x00000024002c1947 */ /* 0x000fea0003800000 */
[----:B---3--:R-:W2:Y:S01]  /*6440*/  LDL.64 R4, [R1] ;  /* 0x0000000001047983 */ /* 0x008ea20000100a00 */
[----:B------:R-:W3:Y:S03]  /*6450*/  LDC R0, c[0x0][0x3f4] ;  /* 0x0000fd00ff007b82 */ /* 0x000ee60000000800 */
[----:B------:R0:W5:Y:S01]  /*6460*/  LDL R39, [R1+0x2c] ;  /* 0x00002c0001277983 */ /* 0x0001620000100800 */
[----:B------:R-:W-:Y:S01]  /*6470*/  BSSY B1, `(.L_x_11925) ;  /* 0x000007b000017945 */ /* 0x000fe20003800000 */
[-C--:B---3--:R-:W-:Y:S02]  /*6480*/  ISETP.GE.AND P1, PT, R29, R0.reuse, PT ;  /* 0x000000001d00720c */ /* 0x088fe40003f26270 */
[----:B--2---:R-:W-:-:S13]  /*6490*/  ISETP.GE.AND P0, PT, R4, R0, PT ;  /* 0x000000000400720c */ /* 0x004fda0003f06270 */
[----:B0-----:R-:W-:Y:S05]  /*64a0*/  @P0 BRA `(.L_x_11926) ;  /* 0x0000000400dc0947 */ /* 0x001fea0003800000 */
[----:B-----5:R-:W-:Y:S01]  /*64b0*/  IMAD.IADD R0, R17, 0x1, R39 ;  /* 0x0000000111007824 */ /* 0x020fe200078e0227 */
[----:B----4-:R-:W-:Y:S02]  /*64c0*/  SHF.R.U32.HI R14, RZ, 0x8, R20 ;  /* 0x00000008ff0e7819 */ /* 0x010fe40000011614 */
[----:B------:R-:W-:Y:S02]  /*64d0*/  LOP3.LUT R3, R20, 0xff, RZ, 0xc0, !PT ;  /* 0x000000ff14037812 */ /* 0x000fe400078ec0ff */
[----:B------:R-:W0:Y:S01]  /*64e0*/  LDS.128 R4, [R0+0xb000] ;  /* 0x00b0000000047984 */ /* 0x000e220000000c00 */
[----:B------:R-:W-:Y:S02]  /*64f0*/  LOP3.LUT R14, R14, 0xff, RZ, 0xc0, !PT ;  /* 0x000000ff0e0e7812 */ /* 0x000fe400078ec0ff */
[----:B------:R-:W-:Y:S02]  /*6500*/  SHF.R.U32.HI R26, RZ, 0x8, R21 ;  /* 0x00000008ff1a7819 */ /* 0x000fe40000011615 */
[----:B-1----:R-:W-:-:S02]  /*6510*/  SHF.R.U32.HI R30, RZ, 0x8, R13 ;  /* 0x00000008ff1e7819 */ /* 0x002fc4000001160d */
        /* <DEDUP_REMOVED lines=10> */
[----:B------:R-:W-:Y:S01]  /*65c0*/  LOP3.LUT R27, R14, 0xff, RZ, 0xc0, !PT ;  /* 0x000000ff0e1b7812 */ /* 0x000fe200078ec0ff */
        /* <DEDUP_REMOVED lines=101> */
.L_x_11926:
[----:B------:R-:W-:Y:S05]  /*6c20*/  BSYNC B1 ;  /* 0x0000000000017941 */ /* 0x000fea0003800000 */
.L_x_11925:
[----:B------:R-:W-:Y:S05]  /*6c30*/  @P1 BRA `(.L_x_11924) ;  /* 0x0000001c002c1947 */ /* 0x000fea0003800000 */
[----:B------:R-:W-:Y:S02]  /*6c40*/  LEA.HI R24, R25, R24, RZ, 0x2 ;  /* 0x0000001819187211 */ /* 0x000fe400078f10ff */
[----:B-----5:R-:W-:Y:S02]  /*6c50*/  SHF.R.U32.HI R13, RZ, 0x8, R11 ;  /* 0x00000008ff0d7819 */ /* 0x020fe4000001160b */
[--C-:B0-----:R-:W-:Y:S02]  /*6c60*/  SHF.R.S32.HI R0, RZ, 0x2, R24.reuse ;  /* 0x00000002ff007819 */ /* 0x101fe40000011418 */
[----:B------:R-:W-:Y:S02]  /*6c70*/  SHF.R.S32.HI R3, RZ, 0x1f, R24 ;  /* 0x0000001fff037819 */ /* 0x000fe40000011418 */
[----:B------:R-:W-:Y:S02]  /*6c80*/  SHF.R.U32.HI R24, RZ, 0x8, R9 ;  /* 0x00000008ff187819 */ /* 0x000fe40000011609 */
[----:B------:R-:W-:-:S02]  /*6c90*/  LEA.HI R3, R3, R0, RZ, 0x2 ;  /* 0x0000000003037211 */ /* 0x000fc400078f10ff */
[----:B------:R-:W-:Y:S02]  /*6ca0*/  SHF.R.U32.HI R15, RZ, 0x8, R8 ;  /* 0x00000008ff0f7819 */ /* 0x000fe40000011608 */
[----:B------:R-:W-:Y:S02]  /*6cb0*/  LOP3.LUT R3, R3, 0xfffffffc, RZ, 0xc0, !PT ;  /* 0xfffffffc03037812 */ /* 0x000fe400078ec0ff */
[----:B----4-:R-:W-:Y:S02]  /*6cc0*/  LOP3.LUT R14, R11, 0xff, RZ, 0xc0, !PT ;  /* 0x000000ff0b0e7812 */ /* 0x010fe400078ec0ff */
[----:B------:R-:W-:Y:S01]  /*6cd0*/  LOP3.LUT R25, R9, 0xff, RZ, 0xc0, !PT ;  /* 0x000000ff09197812 */ /* 0x000fe200078ec0ff */
[----:B------:R-:W-:Y:S01]  /*6ce0*/  IMAD.IADD R3, R0, 0x1, -R3 ;  /* 0x0000000100037824 */ /* 0x000fe200078e0a03 */
[----:B------:R-:W-:Y:S02]  /*6cf0*/  LOP3.LUT R13, R13, 0xff, RZ, 0xc0, !PT ;  /* 0x000000ff0d0d7812 */ /* 0x000fe400078ec0ff */
[----:B------:R-:W-:-:S02]  /*6d00*/  LOP3.LUT R24, R24, 0xff, RZ, 0xc0, !PT ;  /* 0x000000ff18187812 */ /* 0x000fc400078ec0ff */
[----:B------:R-:W-:Y:S01]  /*6d10*/  LOP3.LUT P0, RZ, R3, 0x2, RZ, 0xc0, !PT ;  /* 0x0000000203ff7812 */ /* 0x000fe2000780c0ff */
[----:B------:R-:W-:Y:S01]  /*6d20*/  IMAD.IADD R3, R17, 0x1, R39 ;  /* 0x0000000111037824 */ /* 0x000fe200078e0227 */
[----:B------:R-:W-:Y:S02]  /*6d30*/  LOP3.LUT R20, R8, 0xff, RZ, 0xc0, !PT ;  /* 0x000000ff08147812 */ /* 0x000fe400078ec0ff */
[----:B------:R-:W-:Y:S01]  /*6d40*/  LOP3.LUT R15, R15, 0xff, RZ, 0xc0, !PT ;  /* 0x000000ff0f0f7812 */ /* 0x000fe200078ec0ff */
[----:B------:R-:W-:Y:S01]  /*6d50*/  VIADD R0, R3, 0x20 ;  /* 0x0000002003007836 */ /* 0x000fe20000000000 */
[----:B------:R-:W-:Y:S02]  /*6d60*/  PRMT R14, R13, 0x7604, R14 ;  /* 0x000076040d0e7816 */ /* 0x000fe4000000000e */
[----:B------:R-:W-:Y:S02]  /*6d70*/  PRMT R25, R24, 0x7604, R25 ;  /* 0x0000760418197816 */ /* 0x000fe40000000019 */
[----:B------:R-:W-:-:S02]  /*6d80*/  SHF.R.U32.HI R13, RZ, 0x10, R11 ;  /* 0x00000010ff0d7819 */ /* 0x000fc4000001160b */
[----:B------:R-:W-:Y:S01]  /*6d90*/  SHF.R.U32.HI R24, RZ, 0x10, R9 ;  /* 0x00000010ff187819 */ /* 0x000fe20000011609 */
[----:B------:R-:W-:Y:S01]  /*6da0*/  @P0 VIADD R0, R3, 0xffffffe0 ;  /* 0xffffffe003000836 */ /* 0x000fe20000000000 */
[----:B------:R-:W-:Y:S02]  /*6db0*/  SHF.R.U32.HI R3, RZ, 0x8, R10 ;  /* 0x00000008ff037819 */ /* 0x000fe4000001160a */
[----:B------:R-:W-:Y:S02]  /*6dc0*/  LOP3.LUT R12, R10, 0xff, RZ, 0xc0, !PT ;  /* 0x000000ff0a0c7812 */ /* 0x000fe400078ec0ff */
[----:B------:R-:W0:Y:S01]  /*6dd0*/  LDS.128 R4, [R0+0xb000] ;  /* 0x00b0000000047984 */ /* 0x000e220000000c00 */
        /* <DEDUP_REMOVED lines=11> */
[----:B------:R-:W-:Y:S02]  /*6e90*/  LOP3.LUT R15, R15, 0xff000000, R11, 0xf8, !PT ;  /* 0xff0000000f0f7812 */ /* 0x000fe400078ef80b */
[----:B------:R-:W-:Y:S02]  /*6ea0*/  LOP3.LUT R25, R25, 0xff000000, R9, 0xf8, !PT ;  /* 0xff00000019197812 */ /* 0x000fe400078ef809 */
[----:B------:R-:W-:Y:S02]  /*6eb0*/  PRMT R13, R3, 0x7054, R12 ;  /* 0x00007054030d7816 */ /* 0x000fe4000000000c */
[----:B------:R-:W-:-:S02]  /*6ec0*/  PRMT R21, R20, 0x7054, R21 ;  /* 0x0000705414157816 */ /* 0x000fc40000000015 */
[----:B------:R-:W-:Y:S02]  /*6ed0*/  F2FP.F16.E4M3.UNPACK_B R12, R15 ;  /* 0x0000000fff0c723e */ /* 0x000fe400020006ff */
[-C--:B------:R-:W-:Y:S02]  /*6ee0*/  F2FP.F16.E4M3.UNPACK_B R20, R25.reuse ;  /* 0x00000019ff14723e */ /* 0x080fe400020006ff */
[----:B------:R-:W-:Y:S01]  /*6ef0*/  LOP3.LUT R21, R21, 0xff000000, R8, 0xf8, !PT ;  /* 0xff00000015157812 */ /* 0x000fe200078ef808 */
[----:B------:R-:W-:Y:S01]  /*6f00*/  HADD2.F32 R14, -RZ, R12.H1_H1 ;  /* 0x3000000cff0e7230 */ /* 0x000fe20000004100 */
[----:B------:R-:W-:Y:S01]  /*6f10*/  LOP3.LUT R13, R13, 0xff000000, R10, 0xf8, !PT ;  /* 0xff0000000d0d7812 */ /* 0x000fe200078ef80a */
[--C-:B------:R-:W-:Y:S01]  /*6f20*/  HADD2.F32 R24, -RZ, R20.reuse.H1_H1 ;  /* 0x30000014ff187230 */ /* 0x100fe20000004100 */
[----:B------:R-:W-:Y:S01]  /*6f30*/  F2FP.F16.E4M3.UNPACK_B R25, R25.H1 ;  /* 0x00000019ff19723e */ /* 0x000fe200030006ff */
[----:B------:R-:W-:Y:S01]  /*6f40*/  HADD2.F32 R20, -RZ, R20.H0_H0 ;  /* 0x20000014ff147230 */ /* 0x000fe20000004100 */
[-C--:B0-----:R-:W-:Y:S01]  /*6f50*/  F2FP.F16.E4M3.UNPACK_B R3, R6.reuse.H1 ;  /* 0x00000006ff03723e */ /* 0x081fe200030006ff */
[----:B------:R-:W-:Y:S01]  /*6f60*/  HADD2.F32 R12, -RZ, R12.H0_H0 ;  /* 0x2000000cff0c7230 */ /* 0x000fe20000004100 */
[----:B------:R-:W-:-:S02]  /*6f70*/  F2FP.F16.E4M3.UNPACK_B R6, R6 ;  /* 0x00000006ff06723e */ /* 0x000fc400020006ff */
[-C--:B------:R-:W-:Y:S01]  /*6f80*/  F2FP.F16.E4M3.UNPACK_B R10, R7.reuse ;  /* 0x00000007ff0a723e */ /* 0x080fe200020006ff */
[--C-:B------:R-:W-:Y:S01]  /*6f90*/  HADD2.F32 R8, -RZ, R3.reuse.H1_H1 ;  /* 0x30000003ff087230 */ /* 0x100fe20000004100 */
[----:B------:R-:W-:Y:S01]  /*6fa0*/  F2FP.F16.E4M3.UNPACK_B R11, R7.H1 ;  /* 0x00000007ff0b723e */ /* 0x000fe200030006ff */
[----:B------:R-:W-:Y:S01]  /*6fb0*/  HADD2.F32 R9, -RZ, R3.H0_H0 ;  /* 0x20000003ff097230 */ /* 0x000fe20000004100 */
[-C--:B------:R-:W-:Y:S02]  /*6fc0*/  F2FP.F16.E4M3.UNPACK_B R7, R5.reuse ;  /* 0x00000005ff07723e */ /* 0x080fe400020006ff */
[C---:B------:R-:W-:Y:S01]  /*6fd0*/  FMUL.FTZ R26, R8.reuse, R24 ;  /* 0x00000018081a7220 */ /* 0x040fe20000410000 */
[-C--:B------:R-:W-:Y:S01]  /*6fe0*/  FMUL.FTZ R27, R8, R14.reuse ;  /* 0x0000000e081b7220 */ /* 0x080fe20000410000 */
[----:B------:R-:W-:Y:S01]  /*6ff0*/  F2FP.F16.E4M3.UNPACK_B R8, R5.H1 ;  /* 0x00000005ff08723e */ /* 0x000fe200030006ff */
[--C-:B------:R-:W-:Y:S02]  /*7000*/  HADD2.F32 R5, -RZ, R6.reuse.H1_H1 ;  /* 0x30000006ff057230 */ /* 0x100fe40000004100 */
[C---:B------:R-:W-:Y:S01]  /*7010*/  FFMA.FTZ R29, R9.reuse, R14, -R26 ;  /* 0x0000000e091d7223 */ /* 0x040fe2000001081a */
[----:B-1----:R-:W-:Y:S01]  /*7020*/  FFMA.FTZ R30, R9, R24, R27 ;  /* 0x00000018091e7223 */ /* 0x002fe2000001001b */
[----:B------:R-:W-:Y:S01]  /*7030*/  HADD2.F32 R6, -RZ, R6.H0_H0 ;  /* 0x20000006ff067230 */ /* 0x000fe20000004100 */
[----:B------:R-:W-:Y:S01]  /*7040*/  F2FP.F16.E4M3.UNPACK_B R15, R15.H1 ;  /* 0x0000000fff0f723e */ /* 0x000fe200030006ff */
[C---:B------:R-:W-:Y:S01]  /*7050*/  FMUL.FTZ R9, R5.reuse, R20 ;  /* 0x0000001405097220 */ /* 0x040fe20000410000 */
[----:B------:R-:W-:Y:S01]  /*7060*/  FMUL.FTZ R27, R5, R12 ;  /* 0x0000000c051b7220 */ /* 0x000fe20000410000 */
[----:B------:R-:W-:Y:S01]  /*7070*/  HADD2.F32 R14, -RZ, R25.H0_H0 ;  /* 0x20000019ff0e7230 */ /* 0x000fe20000004100 */
[----:B------:R-:W-:Y:S01]  /*7080*/  F2FP.F16.E4M3.UNPACK_B R3, R4 ;  /* 0x00000004ff03723e */ /* 0x000fe200020006ff */
[----:B------:R-:W-:-:S02]  /*7090*/  HADD2.F32 R5, -RZ, R10.H1_H1 ;  /* 0x3000000aff057230 */ /* 0x000fc40000004100 */
        /* <DEDUP_REMOVED lines=11> */
[----:B------:R-:W-:Y:S01]  /*7150*/  HADD2.F32 R11, -RZ, R11.H0_H0 ;  /* 0x2000000bff0b7230 */ /* 0x000fe20000004100 */
[----:B------:R-:W-:Y:S01]  /*7160*/  F2FP.F16.E4M3.UNPACK_B R5, R13 ;  /* 0x0000000dff05723e */ /* 0x000fe200020006ff */
[C---:B------:R-:W-:Y:S01]  /*7170*/  FMUL.FTZ R10, R6.reuse, R15 ;  /* 0x0000000f060a7220 */ /* 0x040fe20000410000 */
[----:B------:R-:W-:Y:S01]  /*7180*/  F2FP.F16.E4M3.UNPACK_B R4, R4.H1 ;  /* 0x00000004ff04723e */ /* 0x000fe200030006ff */
[----:B------:R-:W-:Y:S01]  /*7190*/  FMUL.FTZ R20, R6, R25 ;  /* 0x0000001906147220 */ /* 0x000fe20000410000 */
[----:B------:R-:W-:Y:S01]  /*71a0*/  F2FP.F16.E4M3.UNPACK_B R12, R21 ;  /* 0x00000015ff0c723e */ /* 0x000fe200020006ff */
[----:B------:R-:W-:Y:S01]  /*71b0*/  FFMA.FTZ R34, R11, R25, R10 ;  /* 0x000000190b227223 */ /* 0x000fe2000001000a */
[----:B------:R-:W-:-:S02]  /*71c0*/  HADD2.F32 R10, -RZ, R5.H1_H1 ;  /* 0x30000005ff0a7230 */ /* 0x000fc40000004100 */
[----:B------:R-:W-:Y:S01]  /*71d0*/  FFMA.FTZ R33, R11, R15, -R20 ;  /* 0x0000000f0b217223 */ /* 0x000fe20000010814 */
[----:B------:R-:W-:Y:S01]  /*71e0*/  HADD2.F32 R9, -RZ, R5.H0_H0 ;  /* 0x20000005ff097230 */ /* 0x000fe20000004100 */
[----:B------:R-:W-:Y:S01]  /*71f0*/  F2FP.F16.E4M3.UNPACK_B R13, R13.H1 ;  /* 0x0000000dff0d723e */ /* 0x000fe200030006ff */
[----:B------:R-:W-:Y:S01]  /*7200*/  HADD2.F32 R14, -RZ, R12.H1_H1 ;  /* 0x3000000cff0e7230 */ /* 0x000fe20000004100 */
[----:B------:R-:W-:Y:S01]  /*7210*/  F2FP.F16.E4M3.UNPACK_B R21, R21.H1 ;  /* 0x00000015ff15723e */ /* 0x000fe200030006ff */
[--C-:B------:R-:W-:Y:S02]  /*7220*/  HADD2.F32 R6, -RZ, R4.reuse.H1_H1 ;  /* 0x30000004ff067230 */ /* 0x100fe40000004100 */
[----:B------:R-:W-:Y:S02]  /*7230*/  HADD2.F32 R5, -RZ, R4.H0_H0 ;  /* 0x20000004ff057230 */ /* 0x000fe40000004100 */
[----:B------:R-:W-:Y:S02]  /*7240*/  HADD2.F32 R12, -RZ, R12.H0_H0 ;  /* 0x2000000cff0c7230 */ /* 0x000fe40000004100 */
[----:B------:R-:W-:Y:S01]  /*7250*/  FMUL.FTZ R20, R6, R14 ;  /* 0x0000000e06147220 */ /* 0x000fe20000410000 */
[----:B------:R-:W-:-:S02]  /*7260*/  HADD2.F32 R4, -RZ, R3.H1_H1 ;  /* 0x30000003ff047230 */ /* 0x000fc40000004100 */
[-C--:B------:R-:W-:Y:S01]  /*7270*/  FMUL.FTZ R24, R6, R10.reuse ;  /* 0x0000000a06187220 */ /* 0x080fe20000410000 */
[----:B------:R-:W-:Y:S02]  /*7280*/  HADD2.F32 R3, -RZ, R3.H0_H0 ;  /* 0x20000003ff037230 */ /* 0x000fe40000004100 */
[C---:B------:R-:W-:Y:S01]  /*7290*/  FFMA.FTZ R20, R5.reuse, R10, -R20 ;  /* 0x0000000a05147223 */ /* 0x040fe20000010814 */
[----:B------:R-:W-:Y:S02]  /*72a0*/  HADD2.F32 R10, -RZ, R21.H0_H0 ;  /* 0x20000015ff0a7230 */ /* 0x000fe40000004100 */
[C---:B------:R-:W-:Y:S01]  /*72b0*/  FMUL.FTZ R6, R4.reuse, R12 ;  /* 0x0000000c04067220 */ /* 0x040fe20000410000 */
[-C--:B------:R-:W-:Y:S01]  /*72c0*/  FMUL.FTZ R15, R4, R9.reuse ;  /* 0x00000009040f7220 */ /* 0x080fe20000410000 */
[----:B------:R-:W-:Y:S01]  /*72d0*/  FFMA.FTZ R25, R5, R14, R24 ;  /* 0x0000000e05197223 */ /* 0x000fe20000010018 */
[----:B------:R-:W-:Y:S02]  /*72e0*/  HADD2.F32 R5, -RZ, R13.H1_H1 ;  /* 0x3000000dff057230 */ /* 0x000fe40000004100 */
[----:B------:R-:W-:Y:S01]  /*72f0*/  FFMA.FTZ R11, R3, R9, -R6 ;  /* 0x00000009030b7223 */ /* 0x000fe20000010806 */
[----:B------:R-:W-:-:S02]  /*7300*/  HADD2.F32 R9, -RZ, R21.H1_H1 ;  /* 0x30000015ff097230 */ /* 0x000fc40000004100 */
[----:B------:R-:W-:Y:S01]  /*7310*/  FFMA.FTZ R12, R3, R12, R15 ;  /* 0x0000000c030c7223 */ /* 0x000fe2000001000f */
[--C-:B------:R-:W-:Y:S02]  /*7320*/  HADD2.F32 R4, -RZ, R8.reuse.H1_H1 ;  /* 0x30000008ff047230 */ /* 0x100fe40000004100 */
[----:B------:R-:W-:Y:S02]  /*7330*/  HADD2.F32 R3, -RZ, R7.H1_H1 ;  /* 0x30000007ff037230 */ /* 0x000fe40000004100 */
[----:B------:R-:W-:Y:S02]  /*7340*/  HADD2.F32 R6, -RZ, R13.H0_H0 ;  /* 0x2000000dff067230 */ /* 0x000fe40000004100 */
[C---:B------:R-:W-:Y:S01]  /*7350*/  FMUL.FTZ R13, R4.reuse, R9 ;  /* 0x00000009040d7220 */ /* 0x040fe20000410000 */
[----:B------:R-:W-:Y:S02]  /*7360*/  HADD2.F32 R8, -RZ, R8.H0_H0 ;  /* 0x20000008ff087230 */ /* 0x000fe40000004100 */
[----:B------:R-:W-:Y:S01]  /*7370*/  FMUL.FTZ R14, R4, R5 ;  /* 0x00000005040e7220 */ /* 0x000fe20000410000 */
[----:B------:R-:W-:-:S02]  /*7380*/  HADD2.F32 R7, -RZ, R7.H0_H0 ;  /* 0x20000007ff077230 */ /* 0x000fc40000004100 */
        /* <DEDUP_REMOVED lines=13> */
[----:B------:R-:W-:-:S05]  /*7460*/  F2FP.SATFINITE.E4M3.F32.PACK_AB_MERGE_C R5, R10, R5, R13 ;  /* 0x000000050a05723e */ /* 0x000fca000480700d */
[----:B------:R2:W-:Y:S01]  /*7470*/  STS.128 [R0+0xb000], R4 ;  /* 0x00b0000400007388 */ /* 0x0005e20000000c00 */
[----:B------:R-:W-:Y:S05]  /*7480*/  BRA `(.L_x_11924) ;  /* 0x0000001400187947 */ /* 0x000fea0003800000 */
.L_x_11918:
        /* <DEDUP_REMOVED lines=32> */
.L_x_12183:
[----:B0-----:R-:W5:Y:S01]  /*7690*/  LDL R5, [R1+0x8] ;  /* 0x0000080001057983 */ /* 0x001f620000100800 */
[----:B------:R-:W0:Y:S03]  /*76a0*/  LDC R13, c[0x0][0x3f4] ;  /* 0x0000fd00ff0d7b82 */ /* 0x000e260000000800 */
[----:B------:R-:W2:Y:S01]  /*76b0*/  LDL R7, [R1+0x5c] ;  /* 0x00005c0001077983 */ /* 0x000ea20000100800 */
[----:B------:R-:W-:Y:S01]  /*76c0*/  BSSY B1, `(.L_x_11928) ;  /* 0x0000017000017945 */ /* 0x000fe20003800000 */
[----:B------:R-:W-:Y:S02]  /*76d0*/  CS2R R24, SRZ ;  /* 0x0000000000187805 */ /* 0x000fe4000001ff00 */
        /* <DEDUP_REMOVED lines=9> */
[----:B0-----:R-:W-:Y:S06]  /*7770*/  @P0 BRA `(.L_x_11929) ;  /* 0x00000000002c0947 */ /* 0x001fec0003800000 */
[----:B------:R-:W-:Y:S01]  /*7780*/  ULDC UR4, c[0x0][0x3f4] ;  /* 0x0000fd0000047ab9 */ /* 0x000fe20000000800 */
[C---:B------:R-:W-:Y:S02]  /*7790*/  IADD3 R6, P0, R156.reuse, R3, RZ ;  /* 0x000000039c067210 */ /* 0x040fe40007f1e0ff */
[----:B------:R-:W-:Y:S02]  /*77a0*/  CS2R R24, SRZ ;  /* 0x0000000000187805 */ /* 0x000fe4000001ff00 */
[C---:B------:R-:W-:Y:S02]  /*77b0*/  ISETP.GE.AND P2, PT, R156.reuse, UR4, PT ;  /* 0x000000049c007c0c */ /* 0x040fe4000bf46270 */
[----:B------:R-:W-:Y:S02]  /*77c0*/  SHF.R.S32.HI R3, RZ, 0x1f, R156 ;  /* 0x0000001fff037819 */ /* 0x000fe4000001149c */
[----:B----4-:R-:W-:-:S03]  /*77d0*/  IADD3 R14, P1, R156, R14, RZ ;  /* 0x0000000e9c0e7210 */ /* 0x010fc60007f3e0ff */
[--C-:B-1----:R-:W-:Y:S02]  /*77e0*/  IMAD.X R7, R0, 0x1, R3.reuse, P0 ;  /* 0x0000000100077824 */ /* 0x102fe400000e0603 */
[----:B---3--:R-:W-:-:S04]  /*77f0*/  IMAD.X R15, R4, 0x1, R3, P1 ;  /* 0x00000001040f7824 */ /* 0x008fc800008e0603 */
[----:B------:R-:W-:Y:S05]  /*7800*/  @P2 BRA `(.L_x_11929) ;  /* 0x0000000000082947 */ /* 0x000fea0003800000 */
[----:B------:R0:W5:Y:S04]  /*7810*/  LD.E.128 R24, desc[UR44][R6.64] ;  /* 0x0000002c06187980 */ /* 0x000168000c101d00 */
[----:B------:R0:W5:Y:S02]  /*7820*/  LD.E.128 R8, desc[UR44][R14.64] ;  /* 0x0000002c0e087980 */ /* 0x000164000c101d00 */
.L_x_11929:
[----:B------:R-:W-:Y:S05]  /*7830*/  BSYNC B1 ;  /* 0x0000000000017941 */ /* 0x000fea0003800000 */
.L_x_11928:
[----:B-1----:R-:W2:Y:S01]  /*7840*/  LDL.LU R0, [R1+0x44] ;  /* 0x0000440001007983 */ /* 0x002ea20000300800 */
[----:B------:R-:W1:Y:S01]  /*7850*/  SYNCS.PHASECHK.TRANS64.TRYWAIT P1, [R17+URZ+0x13200], R12 ;  /* 0x0132000c110075a7 */ /* 0x000e62000802017f */
[----:B------:R-:W3:Y:S01]  /*7860*/  S2R R3, SR_TID.X ;  /* 0x0000000000037919 */ /* 0x000ee20000002100 */
[----:B------:R-:W-:Y:S01]  /*7870*/  ISETP.GE.AND P0, PT, R156, R13, PT ;  /* 0x0000000d9c00720c */ /* 0x000fe20003f06270 */
[----:B------:R-:W-:Y:S01]  /*7880*/  BSSY B1, `(.L_x_11930) ;  /* 0x0000009000017945 */ /* 0x000fe20003800000 */
[C---:B---3--:R-:W-:Y:S02]  /*7890*/  VIADD R4, R3.reuse, 0xffffff80 ;  /* 0xffffff8003047836 */ /* 0x048fe40000000000 */
[----:B------:R-:W-:-:S05]  /*78a0*/  VIADD R3, R3, 0xffffff80 ;  /* 0xffffff8003037836 */ /* 0x000fca0000000000 */
[----:B------:R-:W-:-:S04]  /*78b0*/  LEA.HI R3, R3, R4, RZ, 0x1 ;  /* 0x0000000403037211 */ /* 0x000fc800078f08ff */
[----:B------:R-:W-:Y:S01]  /*78c0*/  SHF.R.S32.HI R3, RZ, 0x1, R3 ;  /* 0x00000001ff037819 */ /* 0x000fe20000011403 */
[----:B--2---:R-:W-:-:S05]  /*78d0*/  IMAD R0, R0, -0xc0, R5 ;  /* 0xffffff4000007824 */ /* 0x004fca00078e0205 */
[----:B------:R-:W-:-:S04]  /*78e0*/  VIMNMX R0, R0, 0xc0, PT ;  /* 0x000000c000007848 */ /* 0x000fc80003fe0100 */
[----:B------:R-:W-:Y:S01]  /*78f0*/  ISETP.GE.OR P0, PT, R3, R0, P0 ;  /* 0x000000000300720c */ /* 0x000fe20000706670 */
[----:B-1----:R-:W-:-:S12]  /*7900*/  @!P1 BRA `(.L_x_11931) ;  /* 0x000001b8007c9947 */ /* 0x002fd80003800000 */
.L_x_12184:
[----:B------:R-:W-:Y:S05]  /*7910*/  BSYNC B1 ;  /* 0x0000000000017941 */ /* 0x000fea0003800000 */
.L_x_11930:
[----:B------:R-:W-:Y:S05]  /*7920*/  @P0 BRA `(.L_x_11924) ;  /* 0x0000000c00f00947 */ /* 0x000fea0003800000 */
[----:B0---4-:R-:W2:Y:S04]  /*7930*/  LDL R14, [R1+0x3c] ;  /* 0x00003c00010e7983 */ /* 0x011ea80000100800 */
[----:B------:R-:W3:Y:S04]  /*7940*/  LDL R21, [R1+0x50] ;  /* 0x0000500001157983 */ /* 0x000ee80000100800 */
[----:B------:R-:W4:Y:S01]  /*7950*/  LDL R51, [R1+0x60] ;  /* 0x0000600001337983 */ /* 0x000f220000100800 */
[----:B-----5:R-:W-:Y:S02]  /*7960*/  SHF.R.U32.HI R0, RZ, 0x8, R24 ;  /* 0x00000008ff007819 */ /* 0x020fe40000011618 */
[----:B------:R-:W-:-:S02]  /*7970*/  LOP3.LUT R3, R24, 0xff, RZ, 0xc0, !PT ;  /* 0x000000ff18037812 */ /* 0x000fc400078ec0ff */
[----:B------:R-:W-:Y:S02]  /*7980*/  LOP3.LUT R0, R0, 0xff, RZ, 0xc0, !PT ;  /* 0x000000ff00007812 */ /* 0x000fe400078ec0ff */
[----:B------:R-:W-:Y:S02]  /*7990*/  SHF.R.U32.HI R4, RZ, 0x8, R25 ;  /* 0x00000008ff047819 */ /* 0x000fe40000011619 */
[----:B------:R-:W-:Y:S01]  /*79a0*/  PRMT R20, R0, 0x7604, R3 ;  /* 0x0000760400147816 */ /* 0x000fe20000000003 */
[----:B------:R-:W-:Y:S01]  /*79b0*/  IMAD.IADD R0, R156, 0x1, R13 ;  /* 0x000000019c007824 */ /* 0x000fe200078e020d */
[----:B------:R-:W-:Y:S02]  /*79c0*/  LOP3.LUT R5, R25, 0xff, RZ, 0xc0, !PT ;  /* 0x000000ff19057812 */ /* 0x000fe400078ec0ff */
[----:B------:R-:W-:Y:S02]  /*79d0*/  LOP3.LUT R4, R4, 0xff, RZ, 0xc0, !PT ;  /* 0x000000ff04047812 */ /* 0x000fe400078ec0ff */
[----:B------:R-:W-:-:S02]  /*79e0*/  SHF.R.U32.HI R3, RZ, 0x8, R26 ;  /* 0x00000008ff037819 */ /* 0x000fc4000001161a */
[----:B------:R-:W-:Y:S02]  /*79f0*/  PRMT R30, R4, 0x7604, R5 ;  /* 0x00007604041e7816 */ /* 0x000fe40000000005 */
[----:B------:R-:W-:Y:S02]  /*7a00*/  SHF.R.U32.HI R7, RZ, 0x8, R8 ;  /* 0x00000008ff077819 */ /* 0x000fe40000011608 */
[----:B------:R-:W-:Y:S02]  /*7a10*/  LOP3.LUT R4, R26, 0xff, RZ, 0xc0, !PT ;  /* 0x000000ff1a047812 */ /* 0x000fe400078ec0ff */
[----:B------:R-:W-:Y:S02]  /*7a20*/  LOP3.LUT R3, R3, 0xff, RZ, 0xc0, !PT ;  /* 0x000000ff03037812 */ /* 0x000fe400078ec0ff */
[----:B-1----:R-:W-:Y:S02]  /*7a30*/  LOP3.LUT R12, R8, 0xff, RZ, 0xc0, !PT ;  /* 0x000000ff080c7812 */ /* 0x002fe400078ec0ff */
[----:B------:R-:W-:-:S02]  /*7a40*/  LOP3.LUT R7, R7, 0xff, RZ, 0xc0, !PT ;  /* 0x000000ff07077812 */ /* 0x000fc400078ec0ff */
        /* <DEDUP_REMOVED lines=18> */
[----:B------:R-:W-:Y:S02]  /*7b70*/  LOP3.LUT R3, R3, 0xff, RZ, 0xc0, !PT ;  /* 0x000000ff03037812 */ /* 0x000fe400078ec0ff */
[----:B------:R-:W-:Y:S02]  /*7b80*/  LOP3.LUT R29, R29, 0xff, RZ, 0xc0, !PT ;  /* 0x000000ff1d1d7812 */ /* 0x000fe400078ec0ff */
[----:B------:R-:W-:Y:S02]  /*7b90*/  PRMT R31, R31, 0x7054, R34 ;  /* 0x000070541f1f7816 */ /* 0x000fe40000000022 */
        /* <DEDUP_REMOVED lines=9> */
[----:B------:R-:W-:Y:S02]  /*7c30*/  PRMT R33, R20, 0x7054, R33 ;  /* 0x0000705414217816 */ /* 0x000fe40000000021 */
[----:B------:R-:W-:Y:S02]  /*7c40*/  LOP3.LUT R43, R43, 0xff000000, R11, 0xf8, !PT ;  /* 0xff0000002b2b7812 */ /* 0x000fe400078ef80b */
[----:B------:R-:W-:Y:S02]  /*7c50*/  LOP3.LUT R20, R3, 0xff000000, R24, 0xf8, !PT ;  /* 0xff00000003147812 */ /* 0x000fe400078ef818 */
[----:B------:R-:W-:Y:S02]  /*7c60*/  LOP3.LUT R3, R29, 0xff000000, R26, 0xf8, !PT ;  /* 0xff0000001d037812 */ /* 0x000fe400078ef81a */
[----:B------:R-:W-:Y:S02]  /*7c70*/  LOP3.LUT R29, R33, 0xff000000, R8, 0xf8, !PT ;  /* 0xff000000211d7812 */ /* 0x000fe400078ef808 */
[----:B--2---:R-:W-:-:S02]  /*7c80*/  SHF.R.U32.HI R13, RZ, 0x3, R14 ;  /* 0x00000003ff0d7819 */ /* 0x004fc4000001160e */
[----:B------:R-:W-:Y:S02]  /*7c90*/  LOP3.LUT R0, R14, 0x30, R0, 0xf8, !PT ;  /* 0x000000300e007812 */ /* 0x000fe400078ef800 */
[----:B------:R-:W-:Y:S02]  /*7ca0*/  LOP3.LUT R14, R10, 0xff, RZ, 0xc0, !PT ;  /* 0x000000ff0a0e7812 */ /* 0x000fe400078ec0ff */
[----:B------:R-:W-:Y:S02]  /*7cb0*/  LOP3.LUT R0, R0, R13, RZ, 0x3c, !PT ;  /* 0x0000000d00007212 */ /* 0x000fe400078e3cff */
[----:B------:R-:W-:Y:S01]  /*7cc0*/  SHF.R.U32.HI R13, RZ, 0x8, R10 ;  /* 0x00000008ff0d7819 */ /* 0x000fe2000001160a */
[----:B----4-:R-:W0:Y:S01]  /*7cd0*/  LDS.128 R4, [R51+0xb000] ;  /* 0x00b0000033047984 */ /* 0x010e220000000c00 */
[----:B---3--:R-:W-:Y:S02]  /*7ce0*/  IADD3 R0, R17, R21, R0 ;  /* 0x0000001511007210 */ /* 0x008fe40007ffe000 */
[----:B------:R-:W-:-:S02]  /*7cf0*/  LOP3.LUT R13, R13, 0xff, RZ, 0xc0, !PT ;  /* 0x000000ff0d0d7812 */ /* 0x000fc400078ec0ff */
[----:B------:R-:W-:Y:S02]  /*7d00*/  SHF.R.U32.HI R21, RZ, 0x10, R25 ;  /* 0x00000010ff157819 */ /* 0x000fe40000011619 */
[----:B------:R-:W-:Y:S02]  /*7d10*/  PRMT R37, R13, 0x7604, R14 ;  /* 0x000076040d257816 */ /* 0x000fe4000000000e */
[----:B------:R-:W1:Y:S01]  /*7d20*/  LDS.128 R12, [R0+0xb000] ;  /* 0x00b00000000c7984 */ /* 0x000e620000000c00 */
[----:B------:R-:W-:Y:S02]  /*7d30*/  LOP3.LUT R21, R21, 0xff, RZ, 0xc0, !PT ;  /* 0x000000ff15157812 */ /* 0x000fe400078ec0ff */
[----:B------:R-:W-:Y:S02]  /*7d40*/  PRMT R41, R32, 0x7054, R37 ;  /* 0x0000705420297816 */ /* 0x000fe40000000025 */
[----:B------:R-:W-:Y:S02]  /*7d50*/  PRMT R21, R21, 0x7054, R30 ;  /* 0x0000705415157816 */ /* 0x000fe4000000001e */
[----:B------:R-:W-:-:S02]  /*7d60*/  SHF.R.U32.HI R30, RZ, 0x10, R9 ;  /* 0x00000010ff1e7819 */ /* 0x000fc40000011609 */
[----:B------:R-:W-:Y:S02]  /*7d70*/  LOP3.LUT R32, R21, 0xff000000, R25, 0xf8, !PT ;  /* 0xff00000015207812 */ /* 0x000fe400078ef819 */
[----:B------:R-:W-:Y:S02]  /*7d80*/  LOP3.LUT R30, R30, 0xff, RZ, 0xc0, !PT ;  /* 0x000000ff1e1e7812 */ /* 0x000fe400078ec0ff */
[----:B------:R-:W-:Y:S02]  /*7d90*/  LOP3.LUT R8, R41, 0xff000000, R10, 0xf8, !PT ;  /* 0xff00000029087812 */ /* 0x000fe400078ef80a */
[----:B------:R-:W-:Y:S02]  /*7da0*/  PRMT R35, R30, 0x7054, R35 ;  /* 0x000070541e237816 */ /* 0x000fe40000000023 */
[----:B------:R-:W-:Y:S02]  /*7db0*/  F2FP.F16.E4M3.UNPACK_B R26, R32 ;  /* 0x00000020ff1a723e */ /* 0x000fe400020006ff */
[----:B------:R-:W-:-:S02]  /*7dc0*/  LOP3.LUT R39, R35, 0xff000000, R9, 0xf8, !PT ;  /* 0xff00000023277812 */ /* 0x000fc400078ef809 */
[----:B------:R-:W-:Y:S01]  /*7dd0*/  LOP3.LUT R37, R31, 0xff000000, R27, 0xf8, !PT ;  /* 0xff0000001f257812 */ /* 0x000fe200078ef81b */
[--C-:B------:R-:W-:Y:S01]  /*7de0*/  HADD2.F32 R38, -RZ, R26.reuse.H0_H0 ;  /* 0x2000001aff267230 */ /* 0x100fe20000004100 */
[-C--:B------:R-:W-:Y:S01]  /*7df0*/  F2FP.F16.E4M3.UNPACK_B R40, R39.reuse ;  /* 0x00000027ff28723e */ /* 0x080fe200020006ff */
[----:B------:R-:W-:Y:S01]  /*7e00*/  HADD2.F32 R26, -RZ, R26.H1_H1 ;  /* 0x3000001aff1a7230 */ /* 0x000fe20000004100 */
[----:B------:R-:W-:Y:S02]  /*7e10*/  F2FP.F16.E4M3.UNPACK_B R39, R39.H1 ;  /* 0x00000027ff27723e */ /* 0x000fe400030006ff */
[----:B------:R-:W-:Y:S01]  /*7e20*/  F2FP.F16.E4M3.UNPACK_B R32, R32.H1 ;  /* 0x00000020ff20723e */ /* 0x000fe200030006ff */
[--C-:B------:R-:W-:Y:S02]  /*7e30*/  HADD2.F32 R42, -RZ, R40.reuse.H0_H0 ;  /* 0x20000028ff2a7230 */ /* 0x100fe40000004100 */
[----:B------:R-:W-:Y:S01]  /*7e40*/  HADD2.F32 R40, -RZ, R40.H1_H1 ;  /* 0x30000028ff287230 */ /* 0x000fe20000004100 */
[----:B0-----:R-:W-:-:S02]  /*7e50*/  F2FP.F16.E4M3.UNPACK_B R10, R5 ;  /* 0x00000005ff0a723e */ /* 0x001fc400020006ff */
[----:B------:R-:W-:Y:S02]  /*7e60*/  F2FP.F16.E4M3.UNPACK_B R24, R5.H1 ;  /* 0x00000005ff18723e */ /* 0x000fe400030006ff */
[-C--:B------:R-:W-:Y:S01]  /*7e70*/  F2FP.F16.E4M3.UNPACK_B R30, R7.reuse ;  /* 0x00000007ff1e723e */ /* 0x080fe200020006ff */
[----:B------:R-:W-:Y:S01]  /*7e80*/  HADD2.F32 R9, -RZ, R10.H0_H0 ;  /* 0x2000000aff097230 */ /* 0x000fe20000004100 */
[----:B------:R-:W-:Y:S02]  /*7e90*/  F2FP.F16.E4M3.UNPACK_B R33, R7.H1 ;  /* 0x00000007ff21723e */ /* 0x000fe400030006ff */
[----:B------:R-:W-:Y:S02]  /*7ea0*/  F2FP.F16.E4M3.UNPACK_B R31, R4.H1 ;  /* 0x00000004ff1f723e */ /* 0x000fe400030006ff */
[----:B-1----:R-:W-:Y:S02]  /*7eb0*/  F2FP.F16.E4M3.UNPACK_B R11, R13 ;  /* 0x0000000dff0b723e */ /* 0x002fe400020006ff */
[----:B------:R-:W-:-:S02]  /*7ec0*/  F2FP.F16.E4M3.UNPACK_B R27, R12 ;  /* 0x0000000cff1b723e */ /* 0x000fc400020006ff */
[----:B------:R-:W-:Y:S01]  /*7ed0*/  F2FP.F16.E4M3.UNPACK_B R35, R12.H1 ;  /* 0x0000000cff23723e */ /* 0x000fe200030006ff */
[--C-:B------:R-:W-:Y:S01]  /*7ee0*/  HADD2.F32 R5, -RZ, R11.reuse.H0_H0 ;  /* 0x2000000bff057230 */ /* 0x100fe20000004100 */
[----:B------:R-:W-:Y:S01]  /*7ef0*/  F2FP.F16.E4M3.UNPACK_B R25, R13.H1 ;  /* 0x0000000dff19723e */ /* 0x000fe200030006ff */
[----:B------:R-:W-:Y:S01]  /*7f00*/  HADD2.F32 R11, -RZ, R11.H1_H1 ;  /* 0x3000000bff0b7230 */ /* 0x000fe20000004100 */
[-C--:B------:R-:W-:Y:S02]  /*7f10*/  F2FP.F16.E4M3.UNPACK_B R34, R15.reuse ;  /* 0x0000000fff22723e */ /* 0x080fe400020006ff */
[C---:B------:R-:W-:Y:S01]  /*7f20*/  FMUL.FTZ R12, R5.reuse, R42 ;  /* 0x0000002a050c7220 */ /* 0x040fe20000410000 */
[-C--:B------:R-:W-:Y:S01]  /*7f30*/  FMUL.FTZ R13, R5, R38.reuse ;  /* 0x00000026050d7220 */ /* 0x080fe20000410000 */
[----:B------:R-:W-:Y:S01]  /*7f40*/  F2FP.F16.E4M3.UNPACK_B R36, R15.H1 ;  /* 0x0000000fff24723e */ /* 0x000fe200030006ff */
[----:B------:R-:W-:Y:S02]  /*7f50*/  HADD2.F32 R15, -RZ, R32.H0_H0 ;  /* 0x20000020ff0f7230 */ /* 0x000fe40000004100 */
[----:B------:R-:W-:Y:S01]  /*7f60*/  FFMA.FTZ R5, R9, R38, -R12 ;  /* 0x0000002609057223 */ /* 0x000fe2000001080c */
[----:B------:R-:W-:-:S02]  /*7f70*/  HADD2.F32 R12, -RZ, R10.H1_H1 ;  /* 0x3000000aff0c7230 */ /* 0x000fc40000004100 */
[----:B------:R-:W-:Y:S01]  /*7f80*/  FFMA.FTZ R9, R9, R42, R13 ;  /* 0x0000002a09097223 */ /* 0x000fe2000001000d */
[----:B------:R-:W-:Y:S02]  /*7f90*/  HADD2.F32 R38, -RZ, R39.H0_H0 ;  /* 0x20000027ff267230 */ /* 0x000fe40000004100 */
[C---:B------:R-:W-:Y:S01]  /*7fa0*/  FMUL.FTZ R41, R11.reuse, R40 ;  /* 0x000000280b297220 */ /* 0x040fe20000410000 */
[----:B------:R-:W-:Y:S02]  /*7fb0*/  HADD2.F32 R10, -RZ, R25.H0_H0 ;  /* 0x20000019ff0a7230 */ /* 0x000fe40000004100 */
[----:B------:R-:W-:Y:S01]  /*7fc0*/  FMUL.FTZ R11, R11, R26 ;  /* 0x0000001a0b0b7220 */ /* 0x000fe20000410000 */
[----:B------:R-:W-:Y:S01]  /*7fd0*/  HADD2.F32 R13, -RZ, R24.H0_H0 ;  /* 0x20000018ff0d7230 */ /* 0x000fe20000004100 */
[----:B------:R-:W-:Y:S01]  /*7fe0*/  F2FP.F16.E4M3.UNPACK_B R21, R4 ;  /* 0x00000004ff15723e */ /* 0x000fe200020006ff */
[----:B------:R-:W-:Y:S02]  /*7ff0*/  HADD2.F32 R32, -RZ, R32.H1_H1 ;  /* 0x30000020ff207230 */ /* 0x000fe40000004100 */
[C---:B------:R-:W-:Y:S01]  /*8000*/  FMUL.FTZ R42, R10.reuse, R38 ;  /* 0x000000260a2a7220 */ /* 0x040fe20000410000 */
[-C--:B------:R-:W-:Y:S01]  /*8010*/  FMUL.FTZ R45, R10, R15.reuse ;  /* 0x0000000f0a2d7220 */ /* 0x080fe20000410000 */
[C---:B------:R-:W-:Y:S01]  /*8020*/  FFMA.FTZ R10, R12.reuse, R26, -R41 ;  /* 0x0000001a0c0a7223 */ /* 0x040fe20000010829 */
[----:B------:R-:W-:Y:S01]  /*8030*/  FFMA.FTZ R12, R12, R40, R11 ;  /* 0x000000280c0c7223 */ /* 0x000fe2000001000b */
[C---:B------:R-:W-:Y:S01]  /*8040*/  FFMA.FTZ R11, R13.reuse, R15, -R42 ;  /* 0x0000000f0d0b7223 */ /* 0x040fe2000001082a */
        /* <DEDUP_REMOVED lines=20> */
[----:B------:R-:W-:Y:S01]  /*8190*/  FFMA.FTZ R15, R25, R39, -R44 ;  /* 0x00000027190f7223 */ /* 0x000fe2000001082c */
[----:B------:R-:W-:-:S02]  /*81a0*/  HADD2.F32 R39, -RZ, R38.H1_H1 ;  /* 0x30000026ff277230 */ /* 0x000fc40000004100 */
[----:B------:R-:W-:Y:S01]  /*81b0*/  FFMA.FTZ R25, R25, R42, R47 ;  /* 0x0000002a19197223 */ /* 0x000fe2000001002f */
[----:B------:R-:W-:Y:S01]  /*81c0*/  F2FP.F16.E4M3.UNPACK_B R38, R37.H1 ;  /* 0x00000025ff26723e */ /* 0x000fe200030006ff */
[----:B------:R-:W-:Y:S01]  /*81d0*/  HADD2.F32 R32, -RZ, R30.H1_H1 ;  /* 0x3000001eff207230 */ /* 0x000fe20000004100 */
[-C--:B------:R-:W-:Y:S01]  /*81e0*/  F2FP.F16.E4M3.UNPACK_B R6, R14.reuse ;  /* 0x0000000eff06723e */ /* 0x080fe200020006ff */
[----:B------:R-:W-:Y:S01]  /*81f0*/  HADD2.F32 R30, -RZ, R34.H1_H1 ;  /* 0x30000022ff1e7230 */ /* 0x000fe20000004100 */
[----:B------:R-:W-:Y:S01]  /*8200*/  F2FP.F16.E4M3.UNPACK_B R14, R14.H1 ;  /* 0x0000000eff0e723e */ /* 0x000fe200030006ff */
[----:B------:R-:W-:Y:S01]  /*8210*/  HADD2.F32 R42, -RZ, R43.H0_H0 ;  /* 0x2000002bff2a7230 */ /* 0x000fe20000004100 */
[----:B------:R-:W-:Y:S01]  /*8220*/  F2FP.SATFINITE.E4M3.F32.PACK_AB_MERGE_C R11, R24, R11, RZ ;  /* 0x0000000b180b723e */ /* 0x000fe200048070ff */
[----:B------:R-:W-:Y:S02]  /*8230*/  HADD2.F32 R37, -RZ, R36.H0_H0 ;  /* 0x20000024ff257230 */ /* 0x000fe40000004100 */
[----:B------:R-:W-:Y:S01]  /*8240*/  FMUL.FTZ R45, R30, R41 ;  /* 0x000000291e2d7220 */ /* 0x000fe20000410000 */
[----:B------:R-:W-:-:S02]  /*8250*/  HADD2.F32 R40, -RZ, R38.H0_H0 ;  /* 0x20000026ff287230 */ /* 0x000fc40000004100 */
[-C--:B------:R-:W-:Y:S01]  /*8260*/  FMUL.FTZ R44, R30, R39.reuse ;  /* 0x000000271e2c7220 */ /* 0x080fe20000410000 */
[----:B------:R-:W-:Y:S02]  /*8270*/  HADD2.F32 R34, -RZ, R33.H0_H0 ;  /* 0x20000021ff227230 */ /* 0x000fe40000004100 */
[C---:B------:R-:W-:Y:S01]  /*8280*/  FMUL.FTZ R47, R37.reuse, R42 ;  /* 0x0000002a252f7220 */ /* 0x040fe20000410000 */
[C---:B------:R-:W-:Y:S01]  /*8290*/  FFMA.FTZ R30, R32.reuse, R39, -R45 ;  /* 0x00000027201e7223 */ /* 0x040fe2000001082d */
[-C--:B------:R-:W-:Y:S01]  /*82a0*/  FMUL.FTZ R37, R37, R40.reuse ;  /* 0x0000002825257220 */ /* 0x080fe20000410000 */
[----:B------:R-:W-:Y:S01]  /*82b0*/  FFMA.FTZ R32, R32, R41, R44 ;  /* 0x0000002920207223 */ /* 0x000fe2000001002c */
[C---:B------:R-:W-:Y:S01]  /*82c0*/  FFMA.FTZ R47, R34.reuse, R40, -R47 ;  /* 0x00000028222f7223 */ /* 0x040fe2000001082f */
[----:B------:R-:W-:Y:S01]  /*82d0*/  HADD2.F32 R40, -RZ, R38.H1_H1 ;  /* 0x30000026ff287230 */ /* 0x000fe20000004100 */
[----:B------:R-:W-:Y:S01]  /*82e0*/  F2FP.F16.E4M3.UNPACK_B R41, R29.H1 ;  /* 0x0000001dff29723e */ /* 0x000fe200030006ff */
[----:B------:R-:W-:Y:S01]  /*82f0*/  FFMA.FTZ R45, R34, R42, R37 ;  /* 0x0000002a222d7223 */ /* 0x000fe20000010025 */
[----:B------:R-:W-:Y:S01]  /*8300*/  F2FP.F16.E4M3.UNPACK_B R38, R20.H1 ;  /* 0x00000014ff26723e */ /* 0x000fe200030006ff */
[----:B------:R-:W-:Y:S01]  /*8310*/  HADD2.F32 R43, -RZ, R43.H1_H1 ;  /* 0x3000002bff2b7230 */ /* 0x000fe20000004100 */
[----:B------:R-:W-:Y:S01]  /*8320*/  F2FP.SATFINITE.E4M3.F32.PACK_AB_MERGE_C R13, R26, R13, RZ ;  /* 0x0000000d1a0d723e */ /* 0x000fe200048070ff */
[----:B------:R-:W-:Y:S01]  /*8330*/  HADD2.F32 R37, -RZ, R36.H1_H1 ;  /* 0x30000024ff257230 */ /* 0x000fe20000004100 */
[----:B------:R-:W-:Y:S01]  /*8340*/  F2FP.SATFINITE.E4M3.F32.PACK_AB_MERGE_C R5, R10, R5, R11 ;  /* 0x000000050a05723e */ /* 0x000fe2000480700b */
        /* <DEDUP_REMOVED lines=17> */
[----:B------:R-:W-:Y:S01]  /*8460*/  F2FP.F16.E4M3.UNPACK_B R34, R29 ;  /* 0x0000001dff22723e */ /* 0x000fe200020006ff */
[----:B------:R-:W-:Y:S01]  /*8470*/  HADD2.F32 R31, -RZ, R31.H1_H1 ;  /* 0x3000001fff1f7230 */ /* 0x000fe20000004100 */
[----:B------:R-:W-:Y:S01]  /*8480*/  F2FP.F16.E4M3.UNPACK_B R33, R20 ;  /* 0x00000014ff21723e */ /* 0x000fe200020006ff */
        /* <DEDUP_REMOVED lines=8> */
[----:B------:R-:W-:Y:S01]  /*8510*/  F2FP.SATFINITE.E4M3.F32.PACK_AB_MERGE_C R11, R32, R25, R45 ;  /* 0x00000019200b723e */ /* 0x000fe2000480702d */
        /* <DEDUP_REMOVED lines=9> */
[----:B------:R-:W-:Y:S01]  /*85b0*/  FFMA.FTZ R35, R20, R35, R29 ;  /* 0x0000002314237223 */ /* 0x000fe2000001001d */
[-C--:B------:R-:W-:Y:S01]  /*85c0*/  F2FP.F16.E4M3.UNPACK_B R20, R3.reuse.H1 ;  /* 0x00000003ff14723e */ /* 0x080fe200030006ff */
[C---:B------:R-:W-:Y:S01]  /*85d0*/  FMUL.FTZ R29, R27.reuse, R34 ;  /* 0x000000221b1d7220 */ /* 0x040fe20000410000 */
[----:B------:R-:W-:Y:S01]  /*85e0*/  FMUL.FTZ R38, R27, R36 ;  /* 0x000000241b267220 */ /* 0x000fe20000410000 */
[----:B------:R-:W-:Y:S01]  /*85f0*/  HADD2.F32 R33, -RZ, R31.H0_H0 ;  /* 0x2000001fff217230 */ /* 0x000fe20000004100 */
[----:B------:R-:W-:Y:S01]  /*8600*/  F2FP.F16.E4M3.UNPACK_B R3, R3 ;  /* 0x00000003ff03723e */ /* 0x000fe200020006ff */
[----:B------:R-:W-:-:S02]  /*8610*/  HADD2.F32 R27, -RZ, R14.H0_H0 ;  /* 0x2000000eff1b7230 */ /* 0x000fc40000004100 */
[C---:B------:R-:W-:Y:S01]  /*8620*/  FFMA.FTZ R36, R21.reuse, R36, R29 ;  /* 0x0000002415247223 */ /* 0x040fe2000001001d */
[----:B------:R-:W-:Y:S01]  /*8630*/  FFMA.FTZ R38, R21, R34, -R38 ;  /* 0x0000002215267223 */ /* 0x000fe20000010826 */
[----:B------:R-:W-:Y:S02]  /*8640*/  HADD2.F32 R29, -RZ, R20.H1_H1 ;  /* 0x30000014ff1d7230 */ /* 0x000fe40000004100 */
[----:B------:R-:W-:Y:S02]  /*8650*/  HADD2.F32 R31, -RZ, R31.H1_H1 ;  /* 0x3000001fff1f7230 */ /* 0x000fe40000004100 */
[----:B------:R-:W-:Y:S01]  /*8660*/  FMUL.FTZ R43, R27, R33 ;  /* 0x000000211b2b7220 */ /* 0x000fe20000410000 */
[----:B------:R-:W-:Y:S02]  /*8670*/  HADD2.F32 R14, -RZ, R14.H1_H1 ;  /* 0x3000000eff0e7230 */ /* 0x000fe40000004100 */
[----:B------:R-:W-:Y:S02]  /*8680*/  HADD2.F32 R21, -RZ, R20.H0_H0 ;  /* 0x20000014ff157230 */ /* 0x000fe40000004100 */
[----:B------:R-:W-:-:S02]  /*8690*/  HADD2.F32 R20, -RZ, R7.H0_H0 ;  /* 0x20000007ff147230 */ /* 0x000fc40000004100 */
[C---:B------:R-:W-:Y:S01]  /*86a0*/  FMUL.FTZ R34, R14.reuse, R31 ;  /* 0x0000001f0e227220 */ /* 0x040fe20000410000 */
[----:B------:R-:W-:Y:S02]  /*86b0*/  HADD2.F32 R7, -RZ, R7.H1_H1 ;  /* 0x30000007ff077230 */ /* 0x000fe40000004100 */
[----:B------:R-:W-:Y:S01]  /*86c0*/  FMUL.FTZ R46, R14, R29 ;  /* 0x0000001d0e2e7220 */ /* 0x000fe20000410000 */
[-C--:B------:R-:W-:Y:S01]  /*86d0*/  FMUL.FTZ R27, R27, R21.reuse ;  /* 0x000000151b1b7220 */ /* 0x080fe20000410000 */
[----:B------:R-:W-:Y:S01]  /*86e0*/  F2FP.F16.E4M3.UNPACK_B R14, R8 ;  /* 0x00000008ff0e723e */ /* 0x000fe200020006ff */
[C---:B------:R-:W-:Y:S01]  /*86f0*/  FFMA.FTZ R43, R20.reuse, R21, -R43 ;  /* 0x00000015142b7223 */ /* 0x040fe2000001082b */
[C---:B------:R-:W-:Y:S01]  /*8700*/  FFMA.FTZ R40, R7.reuse, R29, -R34 ;  /* 0x0000001d07287223 */ /* 0x040fe20000010822 */
[----:B------:R-:W-:Y:S01]  /*8710*/  FFMA.FTZ R33, R20, R33, R27 ;  /* 0x0000002114217223 */ /* 0x000fe2000001001b */
[----:B------:R-:W-:Y:S01]  /*8720*/  FFMA.FTZ R46, R7, R31, R46 ;  /* 0x0000001f072e7223 */ /* 0x000fe2000001002e */
        /* <DEDUP_REMOVED lines=26> */
[----:B------:R0:W-:Y:S04]  /*88d0*/  STS.128 [R51+0xb000], R4 ;  /* 0x00b0000433007388 */ /* 0x0001e80000000c00 */
[----:B------:R0:W-:Y:S02]  /*88e0*/  STS.128 [R0+0xb000], R8 ;  /* 0x00b0000800007388 */ /* 0x0001e40000000c00 */
.L_x_11924:
[----:B------:R-:W-:Y:S05]  /*88f0*/  BSYNC B0 ;  /* 0x0000000000007941 */ /* 0x000fea0003800000 */
.L_x_11917:
        /* <DEDUP_REMOVED lines=8> */
.L_x_11914:
[----:B012---:R-:W2:Y:S02]  /*8980*/  LDL R0, [R1+0x10] ;  /* 0x0000100001007983 */ /* 0x007ea40000100800 */
[----:B--2---:R-:W-:-:S13]  /*8990*/  ISETP.NE.AND P0, PT, R0, 0x3, PT ;  /* 0x000000030000780c */ /* 0x004fda0003f05270 */
[----:B------:R-:W-:Y:S05]  /*89a0*/  @!P0 BRA `(.L_x_11932) ;  /* 0x0000000000048947 */ /* 0x000fea0003800000 */
[----:B------:R-:W-:Y:S01]  /*89b0*/  BPT.TRAP 0x1 ;  /* 0x000000040000795c */ /* 0x000fe20000300000 */
.L_x_11932:
[----:B-----5:R-:W-:Y:S01]  /*89c0*/  IMAD R12, R18, 0x8, R17 ;  /* 0x00000008120c7824 */ /* 0x020fe200078e0211 */
[----:B------:R-:W-:-:S04]  /*89d0*/  SHF.L.U32 R3, R19, 0x1f, RZ ;  /* 0x0000001f13037819 */ /* 0x000fc800000006ff */
[----:B------:R0:W1:Y:S01]  /*89e0*/  SYNCS.PHASECHK.TRANS64.TRYWAIT P1, [R12+URZ+0x13230], R3 ;  /* 0x013230030c0075a7 */ /* 0x000062000802017f */
[----:B------:R-:W-:Y:S05]  /*89f0*/  @!P0 BRA `(.L_x_11933) ;  /* 0x0000000000048947 */ /* 0x000fea0003800000 */
[----:B------:R-:W-:Y:S01]  /*8a00*/  BPT.TRAP 0x1 ;  /* 0x000000040000795c */ /* 0x000fe20000300000 */
.L_x_11933:
[----:B------:R-:W2:Y:S01]  /*8a10*/  S2R R0, SR_TID.X ;  /* 0x0000000000007919 */ /* 0x000ea20000002100 */
[----:B------:R-:W-:Y:S02]  /*8a20*/  LOP3.LUT R16, R16, 0xfffffffb, RZ, 0xc0, !PT ;  /* 0xfffffffb10107812 */ /* 0x000fe400078ec0ff */
[----:B--2---:R-:W-:-:S04]  /*8a30*/  LOP3.LUT R0, R0, 0x7f, RZ, 0xc0, !PT ;  /* 0x0000007f00007812 */ /* 0x004fc800078ec0ff */
[----:B------:R-:W-:Y:S01]  /*8a40*/  ISETP.NE.AND P2, PT, R0, RZ, PT ;  /* 0x000000ff0000720c */ /* 0x000fe20003f45270 */
[----:B------:R-:W-:-:S05]  /*8a50*/  VIADD R0, R17, 0xe000 ;  /* 0x0000e00011007836 */ /* 0x000fca0000000000 */
[----:B------:R-:W-:-:S07]  /*8a60*/  SHF.R.U32.HI R0, RZ, 0x4, R0 ;  /* 0x00000004ff007819 */ /* 0x000fce0000011600 */
[----:B------:R-:W-:Y:S01]  /*8a70*/  @P2 LOP3.LUT R16, R16, 0x4, RZ, 0xfc, !PT ;  /* 0x0000000410102812 */ /* 0x000fe200078efcff */
[----:B-1----:R-:W-:Y:S06]  /*8a80*/  @P1 BRA `(.L_x_11934) ;  /* 0x0000000000081947 */ /* 0x002fec0003800000 */
[----:B------:R-:W1:Y:S02]  /*8a90*/  SYNCS.PHASECHK.TRANS64.TRYWAIT P1, [R12+URZ+0x13230], R3 ;  /* 0x013230030c0075a7 */ /* 0x000e64000802017f */
[----:B-1----:R-:W-:Y:S05]  /*8aa0*/  @!P1 BRA `(.L_x_11935) ;  /* 0x000001a800289947 */ /* 0x002fea0003800000 */
.L_x_11934:
[----:B------:R-:W-:Y:S01]  /*8ab0*/  LOP3.LUT R0, R0, 0x3fff, RZ, 0xc0, !PT ;  /* 0x00003fff00007812 */ /* 0x000fe200078ec0ff */
[----:B------:R-:W-:Y:S05]  /*8ac0*/  WARPSYNC.ALL ;  /* 0x0000000000007948 */ /* 0x000fea0003800000 */
[----:B01----:R-:W-:-:S05]  /*8ad0*/  LOP3.LUT R3, R0, 0x10000, RZ, 0xfc, !PT ;  /* 0x0001000000037812 */ /* 0x003fca00078efcff */
[----:B------:R0:W-:Y:S01]  /*8ae0*/  STL [R1+0x20], R3 ;  /* 0x0000200301007387 */ /* 0x0001e20000100800 */
[----:B------:R-:W-:Y:S01]  /*8af0*/  IMAD R8, R18, 0x280, R3 ;  /* 0x0000028012087824 */ /* 0x000fe200078e0203 */
[----:B---3--:R-:W-:Y:S01]  /*8b00*/  LOP3.LUT R4, R28, 0x10000, RZ, 0xfc, !PT ;  /* 0x000100001c047812 */ /* 0x008fe200078efcff */
[----:B------:R-:W-:Y:S01]  /*8b10*/  IMAD.MOV.U32 R9, RZ, RZ, -0x7fffffe0 ;  /* 0x80000020ff097424 */ /* 0x000fe200078e00ff */
[----:B------:R-:W2:Y:S01]  /*8b20*/  LDL R109, [R1+0x34] ;  /* 0x00003400016d7983 */ /* 0x000ea20000100800 */
[----:B------:R-:W-:Y:S01]  /*8b30*/  IMAD.MOV.U32 R5, RZ, RZ, -0x7fffffe0 ;  /* 0x80000020ff057424 */ /* 0x000fe200078e00ff */
[----:B------:R-:W-:Y:S01]  /*8b40*/  R2UR UR6, R8 ;  /* 0x00000000080672ca */ /* 0x000fe200000e0000 */
[----:B------:R-:W-:Y:S01]  /*8b50*/  WARPGROUP.ARRIVE ;  /* 0x00000000000079c5 */ /* 0x000fe20000000000 */
[----:B------:R-:W-:Y:S01]  /*8b60*/  R2UR UR7, R9 ;  /* 0x00000000090772ca */ /* 0x000fe200000e0000 */
[----:B------:R-:W-:Y:S01]  /*8b70*/  IMAD.MOV.U32 R7, RZ, RZ, -0x7fffffe0 ;  /* 0x80000020ff077424 */ /* 0x000fe200078e00ff */
[----:B------:R-:W-:Y:S01]  /*8b80*/  R2UR UR4, R4 ;  /* 0x00000000040472ca */ /* 0x000fe200000e0000 */
[----:B------:R-:W-:Y:S01]  /*8b90*/  IMAD.MOV.U32 R11, RZ, RZ, -0x7fffffe0 ;  /* 0x80000020ff0b7424 */ /* 0x000fe200078e00ff */
[----:B------:R-:W-:Y:S01]  /*8ba0*/  R2UR UR5, R5 ;  /* 0x00000000050572ca */ /* 0x000fe200000e0000 */
[----:B------:R-:W-:Y:S01]  /*8bb0*/  IMAD.MOV.U32 R15, RZ, RZ, -0x7fffffe0 ;  /* 0x80000020ff0f7424 */ /* 0x000fe200078e00ff */
[----:B------:R-:W2:Y:S01]  /*8bc0*/  LDL R108, [R1+0x1c] ;  /* 0x00001c00016c7983 */ /* 0x000ea20000100800 */
[----:B------:R-:W1:Y:S01]  /*8bd0*/  LDC R110, c[0x0][0x448] ;  /* 0x00011200ff6e7b82 */ /* 0x000e620000000800 */
[----:B------:R-:W-:-:S02]  /*8be0*/  ULDC UR43, c[0x0][0x9dc] ;  /* 0x00027700002b7ab9 */ /* 0x000fc40000000800 */
[----:B------:R-:W3:Y:S04]  /*8bf0*/  LDL R106, [R1+0x30] ;  /* 0x00003000016a7983 */ /* 0x000ee80000100800 */
[----:B------:R-:W5:Y:S03]  /*8c00*/  LDL R114, [R1+0xc] ;  /* 0x00000c0001727983 */ /* 0x000f660000100800 */
[----:B------:R-:W-:Y:S01]  /*8c10*/  QGMMA.64x32x32.F32.E4M3.E4M3 R88, gdesc[UR4], RZ, !UPT, gsb0 ;  /* 0x00600000045879f3 */ /* 0x000fe2000c0008ff */
[----:B------:R-:W-:Y:S01]  /*8c20*/  VIADD R6, R8, 0x80 ;  /* 0x0000008008067836 */ /* 0x000fe20000000000 */
[----:B------:R-:W-:Y:S01]  /*8c30*/  R2UR UR7, R7 ;  /* 0x00000000070772ca */ /* 0x000fe200000e0000 */
[----:B------:R-:W5:Y:S01]  /*8c40*/  LDL R112, [R1+0x8] ;  /* 0x0000080001707983 */ /* 0x000f620000100800 */
[----:B------:R-:W-:-:S02]  /*8c50*/  R2UR UR4, R4 ;  /* 0x00000000040472ca */ /* 0x000fc400000e0000 */
        /* <DEDUP_REMOVED lines=31> */
[----:B----4-:R-:W-:Y:S02]  /*8e50*/  VIADD R14, R8, 0x2 ;  /* 0x00000002080e7836 */ /* 0x010fe40000000000 */
[----:B------:R-:W-:Y:S02]  /*8e60*/  VIADD R6, R4, 0x2 ;  /* 0x0000000204067836 */ /* 0x000fe40000000000 */
[----:B------:R-:W-:Y:S01]  /*8e70*/  IMAD.MOV.U32 R7, RZ, RZ, -0x7fffffe0 ;  /* 0x80000020ff077424 */ /* 0x000fe200078e00ff */
        /* <DEDUP_REMOVED lines=43> */
[----:B-1----:R-:W-:Y:S01]  /*9130*/  ISETP.NE.AND P2, PT, R110, 0x1, PT ;  /* 0x000000016e00780c */ /* 0x002fe20003f45270 */
[C---:B------:R-:W-:Y:S01]  /*9140*/  FMUL.FTZ R0, R2.reuse, R88 ;  /* 0x0000005802007220 */ /* 0x040fe20000410000 */
[C---:B------:R-:W-:Y:S01]  /*9150*/  FMUL.FTZ R88, R2.reuse, R96 ;  /* 0x0000006002587220 */ /* 0x040fe20000410000 */
[C---:B------:R-:W-:Y:S01]  /*9160*/  FMUL.FTZ R96, R2.reuse, R85 ;  /* 0x0000005502607220 */ /* 0x040fe20000410000 */
[C---:B------:R-:W-:Y:S01]  /*9170*/  FMUL.FTZ R85, R2.reuse, R86 ;  /* 0x0000005602557220 */ /* 0x040fe20000410000 */
[C---:B------:R-:W-:Y:S01]  /*9180*/  FMUL.FTZ R86, R2.reuse, R87 ;  /* 0x0000005702567220 */ /* 0x040fe20000410000 */
[C---:B------:R-:W-:Y:S01]  /*9190*/  FMUL.FTZ R87, R2.reuse, R56 ;  /* 0x0000003802577220 */ /* 0x040fe20000410000 */
[C---:B------:R-:W-:Y:S01]  /*91a0*/  FMUL.FTZ R56, R2.reuse, R58 ;  /* 0x0000003a02387220 */ /* 0x040fe20000410000 */
[----:B------:R-:W1:Y:S01]  /*91b0*/  S2R R107, SR_TID.X ;  /* 0x00000000006b7919 */ /* 0x000e620000002100 */
        /* <DEDUP_REMOVED lines=10> */
[----:B------:R-:W-:Y:S01]  /*9260*/  FMUL.FTZ R92, R2, R100 ;  /* 0x00000064025c7220 */ /* 0x000fe20000410000 */
[----:B--2---:R-:W-:-:S02]  /*9270*/  IMAD.IADD R100, R109, 0x1, R108 ;  /* 0x000000016d647824 */ /* 0x004fc400078e026c */
[C---:B0-----:R-:W-:Y:S01]  /*9280*/  FMUL.FTZ R3, R2.reuse, R89 ;  /* 0x0000005902037220 */ /* 0x041fe20000410000 */
[----:B------:R-:W-:Y:S01]  /*9290*/  FMUL.FTZ R8, R2, R42 ;  /* 0x0000002a02087220 */ /* 0x000fe20000410000 */
[----:B----4-:R-:W-:Y:S01]  /*92a0*/  @P2 IMAD.HI.U32 R10, R100, R11, RZ ;  /* 0x0000000b640a2227 */ /* 0x010fe200078e00ff */
[----:B------:R-:W-:-:S03]  /*92b0*/  WARPGROUP.DEPBAR.LE gsb0, 0x0 ;  /* 0x00008000000079c5 */ /* 0x000fc60000010000 */
[----:B------:R-:W-:Y:S02]  /*92c0*/  FMUL.FTZ R55, R2, R25 ;  /* 0x0000001902377220 */ /* 0x000fe40000410000 */
[----:B------:R-:W0:Y:S01]  /*92d0*/  @P2 LDC R25, c[0x0][0x450] ;  /* 0x00011400ff192b82 */ /* 0x000e220000000800 */
[----:B-1----:R-:W-:-:S04]  /*92e0*/  LOP3.LUT R107, R107, 0x7f, RZ, 0xc0, !PT ;  /* 0x0000007f6b6b7812 */ /* 0x002fc800078ec0ff */
[----:B------:R-:W-:Y:S01]  /*92f0*/  ISETP.NE.AND P1, PT, R107, RZ, PT ;  /* 0x000000ff6b00720c */ /* 0x000fe20003f25270 */
[C---:B------:R-:W-:Y:S01]  /*9300*/  FMUL.FTZ R89, R2.reuse, R97 ;  /* 0x0000006102597220 */ /* 0x040fe20000410000 */
[C---:B------:R-:W-:Y:S01]  /*9310*/  FMUL.FTZ R42, R2.reuse, R46 ;  /* 0x0000002e022a7220 */ /* 0x040fe20000410000 */
[C---:B------:R-:W-:Y:S01]  /*9320*/  FMUL.FTZ R97, R2.reuse, R57 ;  /* 0x0000003902617220 */ /* 0x040fe20000410000 */
[C---:B------:R-:W-:Y:S01]  /*9330*/  FMUL.FTZ R46, R2.reuse, R50 ;  /* 0x00000032022e7220 */ /* 0x040fe20000410000 */
[C---:B------:R-:W-:Y:S01]  /*9340*/  FMUL.FTZ R21, R2.reuse, R95 ;  /* 0x0000005f02157220 */ /* 0x040fe20000410000 */
[----:B0-----:R-:W-:Y:S02]  /*9350*/  @P2 SHF.R.U32.HI R100, RZ, R25, R10 ;  /* 0x00000019ff642219 */ /* 0x001fe4000001160a */
[----:B------:R-:W0:Y:S01]  /*9360*/  LDC.64 R10, c[0x0][0x9e0] ;  /* 0x00027800ff0a7b82 */ /* 0x000e220000000a00 */
[C---:B------:R-:W-:Y:S01]  /*9370*/  FMUL.FTZ R57, R2.reuse, R59 ;  /* 0x0000003b02397220 */ /* 0x040fe20000410000 */
[C---:B------:R-:W-:Y:S01]  /*9380*/  FMUL.FTZ R50, R2.reuse, R54 ;  /* 0x0000003602327220 */ /* 0x040fe20000410000 */
[C---:B------:R-:W-:Y:S01]  /*9390*/  FMUL.FTZ R95, R2.reuse, R103 ;  /* 0x00000067025f7220 */ /* 0x040fe20000410000 */
[C---:B------:R-:W-:Y:S01]  /*93a0*/  FMUL.FTZ R59, R2.reuse, R63 ;  /* 0x0000003f023b7220 */ /* 0x040fe20000410000 */
[----:B------:R-:W-:Y:S01]  /*93b0*/  FMUL.FTZ R54, R2, R24 ;  /* 0x0000001802367220 */ /* 0x000fe20000410000 */
[----:B------:R-:W-:-:S02]  /*93c0*/  @!P1 VIADD R12, R12, 0x13240 ;  /* 0x000132400c0c9836 */ /* 0x000fc40000000000 */
[C---:B------:R-:W-:Y:S01]  /*93d0*/  FMUL.FTZ R63, R2.reuse, R67 ;  /* 0x00000043023f7220 */ /* 0x040fe20000410000 */
[----:B------:R-:W-:Y:S01]  /*93e0*/  IMAD.MOV.U32 R24, RZ, RZ, -0xa0 ;  /* 0xffffff60ff187424 */ /* 0x000fe200078e00ff */
        /* <DEDUP_REMOVED lines=11> */
[----:B------:R-:W-:Y:S01]  /*94a0*/  @!P1 PRMT R12, RZ, 0x654, R12 ;  /* 0x00000654ff0c9816 */ /* 0x000fe2000000000c */
        /* <DEDUP_REMOVED lines=40> */
[----:B------:R2:W-:Y:S01]  /*9730*/  @!P1 SYNCS.ARRIVE.TRANS64.RED.A1T0 RZ, [R12+URZ], RZ ;  /* 0x000000ff0cff99a7 */ /* 0x0005e2000810043f */
[----:B---3--:R-:W-:Y:S01]  /*9740*/  IMAD R25, R106, -0x2, R24 ;  /* 0xfffffffe6a197824 */ /* 0x008fe200078e0218 */
[----:B0-----:R-:W-:Y:S01]  /*9750*/  ISETP.GE.AND P1, PT, R11, 0x1, PT ;  /* 0x000000010b00780c */ /* 0x001fe20003f26270 */
[----:B------:R-:W0:Y:S01]  /*9760*/  MUFU.TANH R0, R0 ;  /* 0x0000000000007308 */ /* 0x000e220000002400 */
[----:B------:R-:W-:Y:S01]  /*9770*/  LOP3.LUT R16, R16, 0xffffffdf, RZ, 0xc0, !PT ;  /* 0xffffffdf10107812 */ /* 0x000fe200078ec0ff */
[----:B------:R-:W-:Y:S01]  /*9780*/  ULOP3.LUT UR43, URZ, UR43, URZ, 0x33, !UPT ;  /* 0x0000002b3f2b7292 */ /* 0x000fe2000f8e333f */
[--C-:B-----5:R-:W-:Y:S01]  /*9790*/  IADD3 R101, -R112, R25, R114.reuse ;  /* 0x0000001970657210 */ /* 0x120fe20007ffe172 */
[----:B--2---:R-:W-:-:S04]  /*97a0*/  IMAD R12, R105, -0xa0, R114 ;  /* 0xffffff60690c7824 */ /* 0x004fc800078e0272 */
[----:B------:R-:W2:Y:S01]  /*97b0*/  MUFU.TANH R3, R3 ;  /* 0x0000000300037308 */ /* 0x000ea20000002400 */
[----:B------:R-:W-:Y:S01]  /*97c0*/  VIADD R12, R12, 0xa0 ;  /* 0x000000a00c0c7836 */ /* 0x000fe20000000000 */
[----:B------:R-:W-:-:S06]  /*97d0*/  @P2 LOP3.LUT R16, R16, 0x20, RZ, 0xfc, !PT ;  /* 0x0000002010102812 */ /* 0x000fcc00078efcff */
[----:B------:R-:W3:Y:S01]  /*97e0*/  MUFU.TANH R9, R9 ;  /* 0x0000000900097308 */ /* 0x000ee20000002400 */
[----:B------:R-:W-:-:S07]  /*97f0*/  VIADD R102, R101, UR43 ;  /* 0x0000002b65667c36 */ /* 0x000fce0008000000 */
[----:B------:R-:W4:Y:S01]  /*9800*/  MUFU.TANH R13, R13 ;  /* 0x0000000d000d7308 */ /* 0x000f220000002400 */
[----:B------:R-:W-:-:S07]  /*9810*/  IMAD R106, R106, -0x2, R12 ;  /* 0xfffffffe6a6a7824 */ /* 0x000fce00078e020c */
        /* <DEDUP_REMOVED lines=77> */
[----:B------:R-:W-:Y:S01]  /*9cf0*/  LOP3.LUT R16, R16, 0xffffffef, RZ, 0xc0, !PT ;  /* 0xffffffef10107812 */ /* 0x000fe200078ec0ff */
[----:B------:R-:W-:Y:S01]  /*9d00*/  VIADD R39, R24, 0xffffffff ;  /* 0xffffffff18277836 */ /* 0x000fe20000000000 */
[----:B-1----:R-:W-:Y:S01]  /*9d10*/  VIADDMNMX R38, R103, R101, R106, PT ;  /* 0x0000006567267246 */ /* 0x002fe2000380016a */
[----:B------:R-:W-:Y:S01]  /*9d20*/  VIADD R12, R25, 0xffffffff ;  /* 0xffffffff190c7836 */ /* 0x000fe20000000000 */
[----:B------:R-:W-:Y:S01]  /*9d30*/  @P1 LOP3.LUT R16, R16, 0x10, RZ, 0xfc, !PT ;  /* 0x0000001010101812 */ /* 0x000fe200078efcff */
[----:B------:R-:W-:Y:S01]  /*9d40*/  IMAD.IADD R37, R102, 0x1, R103 ;  /* 0x0000000166257824 */ /* 0x000fe200078e0267 */
        /* <DEDUP_REMOVED lines=12> */
.L_x_11938:
[----:B------:R-:W-:-:S13]  /*9e10*/  ISETP.NE.AND P1, PT, R11, 0x1, PT ;  /* 0x000000010b00780c */ /* 0x000fda0003f25270 */
[----:B------:R-:W1:Y:S02]  /*9e20*/  @P1 LDC.64 R24, c[0x0][0x9e8] ;  /* 0x00027a00ff181b82 */ /* 0x000e640000000a00 */
[----:B-1----:R-:W-:-:S05]  /*9e30*/  @P1 IMAD.HI.U32 R24, R103, R24, RZ ;  /* 0x0000001867181227 */ /* 0x002fca00078e00ff */
[----:B------:R-:W-:-:S07]  /*9e40*/  @P1 SHF.R.U32.HI R103, RZ, R25, R24 ;  /* 0x00000019ff671219 */ /* 0x000fce0000011618 */
.L_x_11939:
[----:B------:R-:W-:Y:S05]  /*9e50*/  BSYNC B0 ;  /* 0x0000000000007941 */ /* 0x000fea0003800000 */
.L_x_11937:
[----:B------:R-:W-:-:S05]  /*9e60*/  IMAD R24, R103, R11, R12 ;  /* 0x0000000b67187224 */ /* 0x000fca00078e020c */
[----:B------:R-:W-:Y:S02]  /*9e70*/  VIMNMX R37, R37, R24, !PT ;  /* 0x0000001825257248 */ /* 0x000fe40007fe0100 */
[----:B------:R-:W-:-:S07]  /*9e80*/  VIADDMNMX R38, R24, R11, R38, PT ;  /* 0x0000000b18267246 */ /* 0x000fce0003800126 */
.L_x_11936:
[C---:B------:R-:W-:Y:S02]  /*9e90*/  ISETP.GE.AND P1, PT, R39.reuse, 0x2, PT ;  /* 0x000000022700780c */ /* 0x040fe40003f26270 */
[----:B------:R-:W-:Y:S02]  /*9ea0*/  ISETP.GE.AND P4, PT, R39, 0xa, PT ;  /* 0x0000000a2700780c */ /* 0x000fe40003f86270 */
[----:B------:R-:W-:Y:S02]  /*9eb0*/  ISETP.GT.AND P2, PT, R37, 0x1, !P1 ;  /* 0x000000012500780c */ /* 0x000fe40004f44270 */
[----:B------:R-:W-:Y:S02]  /*9ec0*/  LOP3.LUT R16, R16, 0xfffffffe, RZ, 0xc0, !PT ;  /* 0xfffffffe10107812 */ /* 0x000fe400078ec0ff */
[----:B------:R-:W-:Y:S02]  /*9ed0*/  ISETP.LT.OR P3, PT, R38, 0x2, P2 ;  /* 0x000000022600780c */ /* 0x000fe40001761670 */
[----:B------:R-:W-:-:S02]  /*9ee0*/  ISETP.GE.AND P2, PT, R39, 0x9, PT ;  /* 0x000000092700780c */ /* 0x000fc40003f46270 */
[----:B------:R-:W-:Y:S02]  /*9ef0*/  FSEL R3, R3, -INF , !P3 ;  /* 0xff80000003037808 */ /* 0x000fe40005800000 */
[----:B------:R-:W-:Y:S02]  /*9f00*/  ISETP.GT.AND P3, PT, R37, 0x8, !P2 ;  /* 0x000000082500780c */ /* 0x000fe40005764270 */
[----:B------:R-:W-:Y:S02]  /*9f10*/  @P4 LOP3.LUT R16, R16, 0x1, RZ, 0xfc, !PT ;  /* 0x0000000110104812 */ /* 0x000fe400078efcff */
[----:B------:R-:W-:Y:S02]  /*9f20*/  ISETP.LT.OR P3, PT, R38, 0x9, P3 ;  /* 0x000000092600780c */ /* 0x000fe40001f61670 */
[----:B------:R-:W-:Y:S02]  /*9f30*/  LOP3.LUT R22, R22, 0x7fffffff, RZ, 0xc0, !PT ;  /* 0x7fffffff16167812 */ /* 0x000fe400078ec0ff */
[----:B0-----:R-:W-:-:S02]  /*9f40*/  FSEL R25, R14, -INF , !P3 ;  /* 0xff8000000e197808 */ /* 0x001fc40005800000 */
[----:B------:R-:W-:Y:S02]  /*9f50*/  ISETP.GT.AND P3, PT, R37, 0x9, !P4 ;  /* 0x000000092500780c */ /* 0x000fe40006764270 */
[C---:B------:R-:W-:Y:S02]  /*9f60*/  ISETP.GE.AND P4, PT, R39.reuse, 0x11, PT ;  /* 0x000000112700780c */ /* 0x040fe40003f86270 */
[----:B------:R-:W-:Y:S02]  /*9f70*/  ISETP.LT.OR P3, PT, R38, 0xa, P3 ;  /* 0x0000000a2600780c */ /* 0x000fe40001f61670 */
[----:B------:R-:W-:Y:S02]  /*9f80*/  ISETP.GE.AND P6, PT, R39, 0x91, PT ;  /* 0x000000912700780c */ /* 0x000fe40003fc6270 */
[----:B------:R-:W-:Y:S02]  /*9f90*/  FSEL R103, R15, -INF , !P3 ;  /* 0xff8000000f677808 */ /* 0x000fe40005800000 */
[----:B------:R-:W-:-:S02]  /*9fa0*/  ISETP.GT.AND P3, PT, R37, 0x10, !P4 ;  /* 0x000000102500780c */ /* 0x000fc40006764270 */
[----:B------:R-:W-:Y:S02]  /*9fb0*/  LOP3.LUT R16, R16, 0xfffffffd, RZ, 0xc0, !PT ;  /* 0xfffffffd10107812 */ /* 0x000fe400078ec0ff */
[----:B------:R-:W-:Y:S02]  /*9fc0*/  ISETP.LT.OR P3, PT, R38, 0x11, P3 ;  /* 0x000000112600780c */ /* 0x000fe40001f61670 */
[----:B------:R-:W-:Y:S02]  /*9fd0*/  @P4 LOP3.LUT R22, R22, 0x80000000, RZ, 0xfc, !PT ;  /* 0x8000000016164812 */ /* 0x000fe400078efcff */
[----:B------:R-:W-:Y:S02]  /*9fe0*/  ISETP.GE.AND P4, PT, R39, 0x12, PT ;  /* 0x000000122700780c */ /* 0x000fe40003f86270 */
[----:B------:R-:W-:Y:S02]  /*9ff0*/  LOP3.LUT R22, R22, 0xbfffffff, RZ, 0xc0, !PT ;  /* 0xbfffffff16167812 */ /* 0x000fe400078ec0ff */
[----:B------:R-:W-:-:S02]  /*a000*/  FSEL R107, R88, -INF , !P3 ;  /* 0xff800000586b7808 */ /* 0x000fc40005800000 */
        /* <DEDUP_REMOVED lines=207> */
[----:B------:R-:W-:Y:S01]  /*ad00*/  ISETP.GE.AND P5, PT, R11, 0x1, PT ;  /* 0x000000010b00780c */ /* 0x000fe20003fa6270 */
[----:B0-----:R-:W-:Y:S01]  /*ad10*/  IMAD.IADD R102, R102, 0x1, R39 ;  /* 0x0000000166667824 */ /* 0x001fe200078e0227 */
[----:B------:R-:W-:-:S11]  /*ad20*/  VIADDMNMX R106, R39, R101, R106, PT ;  /* 0x00000065276a7246 */ /* 0x000fd6000380016a */
        /* <DEDUP_REMOVED lines=12> */
.L_x_11942:
[----:B------:R-:W-:-:S13]  /*adf0*/  ISETP.NE.AND P5, PT, R11, 0x1, PT ;  /* 0x000000010b00780c */ /* 0x000fda0003fa5270 */
[----:B------:R-:W0:Y:S02]  /*ae00*/  @P5 LDC.64 R14, c[0x0][0x9e8] ;  /* 0x00027a00ff0e5b82 */ /* 0x000e240000000a00 */
[----:B0-----:R-:W-:-:S05]  /*ae10*/  @P5 IMAD.HI.U32 R14, R39, R14, RZ ;  /* 0x0000000e270e5227 */ /* 0x001fca00078e00ff */
[----:B------:R-:W-:-:S07]  /*ae20*/  @P5 SHF.R.U32.HI R39, RZ, R15, R14 ;  /* 0x0000000fff275219 */ /* 0x000fce000001160e */
.L_x_11943:
[----:B------:R-:W-:Y:S05]  /*ae30*/  BSYNC B0 ;  /* 0x0000000000007941 */ /* 0x000fea0003800000 */
.L_x_11941:
[----:B------:R-:W-:-:S05]  /*ae40*/  IMAD R39, R39, R11, R12 ;  /* 0x0000000b27277224 */ /* 0x000fca00078e020c */
[----:B------:R-:W-:Y:S02]  /*ae50*/  VIMNMX R102, R102, R39, !PT ;  /* 0x0000002766667248 */ /* 0x000fe40007fe0100 */
[----:B------:R-:W-:-:S07]  /*ae60*/  VIADDMNMX R106, R39, R11, R106, PT ;  /* 0x0000000b276a7246 */ /* 0x000fce000380016a */
.L_x_11940:
[C---:B------:R-:W-:Y:S01]  /*ae70*/  ISETP.GT.AND P1, PT, R102.reuse, 0x1, !P1 ;  /* 0x000000016600780c */ /* 0x040fe20004f24270 */
[----:B------:R-:W-:Y:S01]  /*ae80*/  ULDC UR4, c[0x0][0x988] ;  /* 0x0002620000047ab9 */ /* 0x000fe20000000800 */
[----:B------:R-:W-:Y:S02]  /*ae90*/  ISETP.GT.AND P2, PT, R102, 0x8, !P2 ;  /* 0x000000086600780c */ /* 0x000fe40005744270 */
        /* <DEDUP_REMOVED lines=79> */
[----:B------:R-:W-:Y:S02]  /*b390*/  LOP3.LUT P2, RZ, R22, 0x1000, RZ, 0xc0, !PT ;  /* 0x0000100016ff7812 */ /* 0x000fe4000784c0ff */
[----:B------:R-:W-:Y:S02]  /*b3a0*/  ISETP.LT.OR P1, PT, R106, 0x39, P1 ;  /* 0x000000396a00780c */ /* 0x000fe40000f21670 */
[----:B------:R-:W-:-:S02]  /*b3b0*/  FMNMX.FTZ R12, R135, R12, !PT ;  /* 0x0000000c870c7209 */ /* 0x000fc40007810000 */
[----:B------:R-:W-:Y:S02]  /*b3c0*/  FSEL R85, R85, -INF , !P1 ;  /* 0xff80000055557808 */ /* 0x000fe40004800000 */
[----:B------:R-:W-:Y:S02]  /*b3d0*/  LOP3.LUT P1, RZ, R22, 0x100000, RZ, 0xc0, !PT ;  /* 0x0010000016ff7812 */ /* 0x000fe4000782c0ff */
[----:B------:R-:W-:Y:S02]  /*b3e0*/  FMNMX.FTZ R12, R53, R12, !PT ;  /* 0x0000000c350c7209 */ /* 0x000fe40007810000 */
        /* <DEDUP_REMOVED lines=22> */
[----:B------:R-:W-:Y:S01]  /*b550*/  ISETP.GT.AND P4, PT, R102, RZ, !P4 ;  /* 0x000000ff6600720c */ /* 0x000fe20006784270 */
[----:B------:R-:W0:Y:S01]  /*b560*/  SHFL.BFLY PT, R12, R20, 0x2, 0x1f ;  /* 0x0c401f00140c7f89 */ /* 0x000e2200000e0000 */
[C---:B------:R-:W-:Y:S02]  /*b570*/  ISETP.LT.OR P1, PT, R106.reuse, 0x49, P1 ;  /* 0x000000496a00780c */ /* 0x040fe40000f21670 */
[----:B------:R-:W-:Y:S02]  /*b580*/  ISETP.LT.OR P4, PT, R106, 0x1, P4 ;  /* 0x000000016a00780c */ /* 0x000fe40002781670 */
[----:B------:R-:W-:Y:S01]  /*b590*/  FSEL R153, R58, -INF , !P1 ;  /* 0xff8000003a997808 */ /* 0x000fe20004800000 */
[----:B------:R-:W-:Y:S01]  /*b5a0*/  IMAD.U32 R58, RZ, RZ, UR4 ;  /* 0x00000004ff3a7e24 */ /* 0x000fe2000f8e00ff */
[----:B------:R-:W-:-:S02]  /*b5b0*/  LOP3.LUT P1, RZ, R22, 0x10000, RZ, 0xc0, !PT ;  /* 0x0001000016ff7812 */ /* 0x000fc4000782c0ff */
[C---:B------:R-:W-:Y:S02]  /*b5c0*/  ISETP.GT.AND P6, PT, R102.reuse, 0x90, !P6 ;  /* 0x000000906600780c */ /* 0x040fe400077c4270 */
[----:B------:R-:W-:Y:S02]  /*b5d0*/  ISETP.GT.AND P1, PT, R102, 0x49, !P1 ;  /* 0x000000496600780c */ /* 0x000fe40004f24270 */
[C---:B------:R-:W-:Y:S02]  /*b5e0*/  ISETP.LT.OR P6, PT, R106.reuse, 0x91, P6 ;  /* 0x000000916a00780c */ /* 0x040fe400037c1670 */
[----:B------:R-:W-:Y:S02]  /*b5f0*/  ISETP.LT.OR P1, PT, R106, 0x4a, P1 ;  /* 0x0000004a6a00780c */ /* 0x000fe40000f21670 */
[----:B------:R-:W-:Y:S02]  /*b600*/  FSEL R31, R31, -INF , !P6 ;  /* 0xff8000001f1f7808 */ /* 0x000fe40007000000 */
[----:B------:R-:W-:-:S02]  /*b610*/  FSEL R59, R59, -INF , !P1 ;  /* 0xff8000003b3b7808 */ /* 0x000fc40004800000 */
[----:B------:R-:W-:Y:S02]  /*b620*/  LOP3.LUT P1, RZ, R22, 0x8000, RZ, 0xc0, !PT ;  /* 0x0000800016ff7812 */ /* 0x000fe4000782c0ff */
[C---:B------:R-:W-:Y:S02]  /*b630*/  ISETP.GT.AND P3, PT, R102.reuse, 0x98, !P3 ;  /* 0x000000986600780c */ /* 0x040fe40005f64270 */
[----:B------:R-:W-:Y:S02]  /*b640*/  ISETP.GT.AND P1, PT, R102, 0x50, !P1 ;  /* 0x000000506600780c */ /* 0x000fe40004f24270 */
[----:B0-----:R-:W-:Y:S02]  /*b650*/  FMNMX.FTZ R24, R20, R12, !PT ;  /* 0x0000000c14187209 */ /* 0x001fe40007810000 */
[----:B------:R-:W-:Y:S02]  /*b660*/  ISETP.LT.OR P1, PT, R106, 0x51, P1 ;  /* 0x000000516a00780c */ /* 0x000fe40000f21670 */
[----:B------:R-:W-:Y:S01]  /*b670*/  FSEL R20, R9, -INF , !P4 ;  /* 0xff80000009147808 */ /* 0x000fe20006000000 */
[----:B------:R-:W0:Y:S01]  /*b680*/  SHFL.BFLY PT, R12, R24, 0x1, 0x1f ;  /* 0x0c201f00180c7f89 */ /* 0x000e2200000e0000 */
        /* <DEDUP_REMOVED lines=39> */
[C---:B------:R-:W-:Y:S02]  /*b900*/  LOP3.LUT P1, RZ, R22.reuse, 0x100, RZ, 0xc0, !PT ;  /* 0x0000010016ff7812 */ /* 0x040fe4000782c0ff */
[----:B------:R-:W-:Y:S02]  /*b910*/  LOP3.LUT P2, RZ, R22, 0x2, RZ, 0xc0, !PT ;  /* 0x0000000216ff7812 */ /* 0x000fe4000784c0ff */
        /* <DEDUP_REMOVED lines=8> */
[----:B------:R-:W-:Y:S02]  /*b9a0*/  LOP3.LUT P5, RZ, R22, 0x1, RZ, 0xc0, !PT ;  /* 0x0000000116ff7812 */ /* 0x000fe400078ac0ff */
[----:B------:R-:W-:Y:S02]  /*b9b0*/  ISETP.LT.OR P1, PT, R106, 0x71, P1 ;  /* 0x000000716a00780c */ /* 0x000fe40000f21670 */
[----:B------:R-:W-:Y:S02]  /*b9c0*/  FMNMX.FTZ R54, R155, R54, !PT ;  /* 0x000000369b367209 */ /* 0x000fe40007810000 */
[----:B------:R-:W-:Y:S02]  /*b9d0*/  FSEL R46, R46, -INF , !P1 ;  /* 0xff8000002e2e7808 */ /* 0x000fe40004800000 */
[----:B------:R-:W-:Y:S02]  /*b9e0*/  LOP3.LUT P1, RZ, R22, 0x40, RZ, 0xc0, !PT ;  /* 0x0000004016ff7812 */ /* 0x000fe4000782c0ff */
[----:B0-----:R-:W-:-:S02]  /*b9f0*/  FMNMX.FTZ R12, R24, R12, !PT ;  /* 0x0000000c180c7209 */ /* 0x001fc40007810000 */
[----:B------:R-:W-:Y:S02]  /*ba00*/  ISETP.GT.AND P1, PT, R102, 0x71, !P1 ;  /* 0x000000716600780c */ /* 0x000fe40004f24270 */
[----:B------:R-:W-:Y:S01]  /*ba10*/  FMNMX.FTZ R9, R63, R54, !PT ;  /* 0x000000363f097209 */ /* 0x000fe20007810000 */
[----:B------:R-:W-:-:S01]  /*ba20*/  FFMA.FTZ R14, R12, R58, -8 ;  /* 0xc10000000c0e7423 */ /* 0x000fc2000001003a */
        /* <DEDUP_REMOVED lines=11> */
[----:B------:R-:W-:Y:S02]  /*bae0*/  ISETP.LT.OR P3, PT, R106, 0x99, P3 ;  /* 0x000000996a00780c */ /* 0x000fe40001f61670 */
        /* <DEDUP_REMOVED lines=22> */
[C---:B------:R-:W-:Y:S02]  /*bc50*/  ISETP.GT.AND P1, PT, R102.reuse, 0x91, !P2 ;  /* 0x000000916600780c */ /* 0x040fe40005724270 */
[----:B------:R-:W-:Y:S01]  /*bc60*/  ISETP.GT.AND P2, PT, R102, 0x99, !P5 ;  /* 0x000000996600780c */ /* 0x000fe20006f44270 */
[----:B------:R-:W-:-:S01]  /*bc70*/  FFMA.FTZ R60, R87, R58, -R14 ;  /* 0x0000003a573c7223 */ /* 0x000fc2000001080e */
[----:B------:R-:W-:Y:S01]  /*bc80*/  ISETP.LT.OR P1, PT, R106, 0x92, P1 ;  /* 0x000000926a00780c */ /* 0x000fe20000f21670 */
[----:B------:R-:W-:-:S01]  /*bc90*/  FFMA.FTZ R87, R97, R58, -R14 ;  /* 0x0000003a61577223 */ /* 0x000fc2000001080e */
[----:B------:R-:W-:Y:S01]  /*bca0*/  ISETP.LT.OR P2, PT, R106, 0x9a, P2 ;  /* 0x0000009a6a00780c */ /* 0x000fe20001741670 */
[----:B------:R0:W-:Y:S01]  /*bcb0*/  MUFU.EX2 R52, R60 ;  /* 0x0000003c00347308 */ /* 0x0001e20000000800 */
[----:B------:R-:W-:Y:S01]  /*bcc0*/  FSEL R97, R30, -INF , !P1 ;  /* 0xff8000001e617808 */ /* 0x000fe20004800000 */
[-CC-:B------:R-:W-:Y:S01]  /*bcd0*/  FFMA.FTZ R36, R109, R58.reuse, -R14.reuse ;  /* 0x0000003a6d247223 */ /* 0x180fe2000001080e */
[----:B------:R-:W-:Y:S01]  /*bce0*/  FSEL R109, R34, -INF , !P2 ;  /* 0xff800000226d7808 */ /* 0x000fe20005000000 */
[-CC-:B------:R-:W-:Y:S01]  /*bcf0*/  FFMA.FTZ R0, R0, R58.reuse, -R14.reuse ;  /* 0x0000003a00007223 */ /* 0x180fe2000001080e */
[----:B------:R-:W-:-:S01]  /*bd00*/  FFMA.FTZ R3, R3, R58, -R14 ;  /* 0x0000003a03037223 */ /* 0x000fc2000001080e */
[-CC-:B------:R-:W-:Y:S01]  /*bd10*/  FFMA.FTZ R24, R25, R58.reuse, -R14.reuse ;  /* 0x0000003a19187223 */ /* 0x180fe2000001080e */
[----:B------:R-:W-:-:S01]  /*bd20*/  FFMA.FTZ R25, R103, R58, -R14 ;  /* 0x0000003a67197223 */ /* 0x000fc2000001080e */
[-CC-:B------:R-:W-:Y:S01]  /*bd30*/  FFMA.FTZ R32, R107, R58.reuse, -R14.reuse ;  /* 0x0000003a6b207223 */ /* 0x180fe2000001080e */
[----:B0-----:R-:W-:Y:S01]  /*bd40*/  FMNMX.FTZ R60, R42, R9, !PT ;  /* 0x000000092a3c7209 */ /* 0x001fe20007810000 */
[----:B------:R-:W-:Y:S01]  /*bd50*/  MUFU.EX2 R0, R0 ;  /* 0x0000000000007308 */ /* 0x000fe20000000800 */
[----:B------:R-:W-:-:S01]  /*bd60*/  FFMA.FTZ R70, R71, R58, -R14 ;  /* 0x0000003a47467223 */ /* 0x000fc2000001080e */
[--C-:B------:R-:W-:Y:S01]  /*bd70*/  FFMA.FTZ R89, R89, R58, -R14.reuse ;  /* 0x0000003a59597223 */ /* 0x100fe2000001080e */
[----:B------:R-:W-:Y:S01]  /*bd80*/  FMNMX.FTZ R9, R43, R60, !PT ;  /* 0x0000003c2b097209 */ /* 0x000fe20007810000 */
[-CC-:B------:R-:W-:Y:S01]  /*bd90*/  FFMA.FTZ R93, R93, R58.reuse, -R14.reuse ;  /* 0x0000003a5d5d7223 */ /* 0x180fe2000001080e */
[----:B------:R-:W-:-:S01]  /*bda0*/  FFMA.FTZ R111, R111, R58, -R14 ;  /* 0x0000003a6f6f7223 */ /* 0x000fc2000001080e */
[-CC-:B------:R-:W-:Y:S01]  /*bdb0*/  FFMA.FTZ R73, R73, R58.reuse, -R14.reuse ;  /* 0x0000003a49497223 */ /* 0x180fe2000001080e */
[----:B------:R-:W-:Y:S01]  /*bdc0*/  FMNMX.FTZ R60, R46, R9, !PT ;  /* 0x000000092e3c7209 */ /* 0x000fe20007810000 */
        /* <DEDUP_REMOVED lines=16> */
[-CC-:B------:R-:W-:Y:S01]  /*bed0*/  FFMA.FTZ R60, R125, R58.reuse, -R14.reuse ;  /* 0x0000003a7d3c7223 */ /* 0x180fe2000001080e */
        /* <DEDUP_REMOVED lines=13> */
[--C-:B------:R-:W-:Y:S01]  /*bfb0*/  FFMA.FTZ R71, R139, R58, -R14.reuse ;  /* 0x0000003a8b477223 */ /* 0x100fe2000001080e */
[----:B------:R-:W-:Y:S01]  /*bfc0*/  FMNMX.FTZ R64, R31, R64, !PT ;  /* 0x000000401f407209 */ /* 0x000fe20007810000 */
[-CC-:B------:R-:W-:Y:S01]  /*bfd0*/  FFMA.FTZ R72, R141, R58.reuse, -R14.reuse ;  /* 0x0000003a8d487223 */ /* 0x180fe2000001080e */
[----:B------:R-:W-:-:S01]  /*bfe0*/  FFMA.FTZ R99, R99, R58, -R14 ;  /* 0x0000003a63637223 */ /* 0x000fc2000001080e */
[----:B------:R-:W-:Y:S01]  /*bff0*/  FFMA.FTZ R35, R35, R58, -R14 ;  /* 0x0000003a23237223 */ /* 0x000fe2000001080e */
[----:B------:R-:W-:Y:S01]  /*c000*/  FMNMX.FTZ R64, R97, R64, !PT ;  /* 0x0000004061407209 */ /* 0x000fe20007810000 */
[----:B------:R-:W0:Y:S01]  /*c010*/  MUFU.EX2 R25, R25 ;  /* 0x0000001900197308 */ /* 0x000e220000000800 */
[----:B------:R-:W-:-:S02]  /*c020*/  ISETP.NE.AND P5, PT, R110, 0x1, PT ;  /* 0x000000016e00780c */ /* 0x000fc40003fa5270 */
[----:B------:R-:W-:-:S04]  /*c030*/  FMNMX.FTZ R64, R33, R64, !PT ;  /* 0x0000004021407209 */ /* 0x000fc80007810000 */
[----:B------:R-:W-:Y:S01]  /*c040*/  FMNMX.FTZ R9, R109, R64, !PT ;  /* 0x000000406d097209 */ /* 0x000fe20007810000 */
[----:B------:R-:W-:-:S01]  /*c050*/  FFMA.FTZ R64, R135, R58, -R14 ;  /* 0x0000003a87407223 */ /* 0x000fc2000001080e */
[----:B------:R-:W-:Y:S03]  /*c060*/  MUFU.EX2 R32, R32 ;  /* 0x0000002000207308 */ /* 0x000fe60000000800 */
[----:B------:R-:W1:Y:S05]  /*c070*/  SHFL.BFLY PT, R68, R9, 0x2, 0x1f ;  /* 0x0c401f0009447f89 */ /* 0x000e6a00000e0000 */
[----:B------:R-:W-:Y:S01]  /*c080*/  MUFU.EX2 R89, R89 ;  /* 0x0000005900597308 */ /* 0x000fe20000000800 */
[----:B0-----:R-:W-:-:S04]  /*c090*/  F2FP.SATFINITE.E4M3.F32.PACK_AB_MERGE_C R152, R25, R24, RZ ;  /* 0x000000181998723e */ /* 0x001fc800048070ff */
[----:B------:R-:W-:-:S03]  /*c0a0*/  F2FP.SATFINITE.E4M3.F32.PACK_AB_MERGE_C R152, R3, R0, R152 ;  /* 0x000000000398723e */ /* 0x000fc60004807098 */
[----:B------:R-:W-:Y:S08]  /*c0b0*/  MUFU.EX2 R36, R36 ;  /* 0x0000002400247308 */ /* 0x000ff00000000800 */
[----:B------:R-:W0:Y:S01]  /*c0c0*/  MUFU.EX2 R93, R93 ;  /* 0x0000005d005d7308 */ /* 0x000e220000000800 */
[----:B-1----:R-:W-:-:S05]  /*c0d0*/  FMNMX.FTZ R74, R9, R68, !PT ;  /* 0x00000044094a7209 */ /* 0x002fca0007810000 */
[----:B------:R-:W1:Y:S02]  /*c0e0*/  SHFL.BFLY PT, R9, R74, 0x1, 0x1f ;  /* 0x0c201f004a097f89 */ /* 0x000e6400000e0000 */
[----:B------:R-:W-:Y:S08]  /*c0f0*/  MUFU.EX2 R38, R111 ;  /* 0x0000006f00267308 */ /* 0x000ff00000000800 */
[----:B------:R-:W-:Y:S01]  /*c100*/  MUFU.EX2 R73, R73 ;  /* 0x0000004900497308 */ /* 0x000fe20000000800 */
[----:B0-----:R-:W-:-:S04]  /*c110*/  F2FP.SATFINITE.E4M3.F32.PACK_AB_MERGE_C R154, R93, R36, RZ ;  /* 0x000000245d9a723e */ /* 0x001fc800048070ff */
[----:B------:R-:W-:-:S03]  /*c120*/  F2FP.SATFINITE.E4M3.F32.PACK_AB_MERGE_C R154, R89, R32, R154 ;  /* 0x00000020599a723e */ /* 0x000fc6000480709a */
[----:B------:R-:W-:Y:S01]  /*c130*/  MUFU.EX2 R40, R113 ;  /* 0x0000007100287308 */ /* 0x000fe20000000800 */
[----:B-1----:R-:W-:Y:S01]  /*c140*/  FMNMX.FTZ R9, R74, R9, !PT ;  /* 0x000000094a097209 */ /* 0x002fe20007810000 */
[----:B------:R-:W-:-:S06]  /*c150*/  FFMA.FTZ R74, R37, R58, -R14 ;  /* 0x0000003a254a7223 */ /* 0x000fcc000001080e */
[----:B------:R-:W0:Y:S01]  /*c160*/  MUFU.EX2 R77, R77 ;  /* 0x0000004d004d7308 */ /* 0x000e220000000800 */
[C---:B------:R-:W-:Y:S01]  /*c170*/  FSETP.NEU.FTZ.AND P1, PT, R9.reuse, -INF , PT ;  /* 0xff8000000900780b */ /* 0x040fe20003f3d000 */
[----:B------:R-:W-:-:S05]  /*c180*/  FFMA.FTZ R76, R9, R58, -8 ;  /* 0xc1000000094c7423 */ /* 0x000fca000001003a */
[----:B------:R-:W-:Y:S01]  /*c190*/  FSEL R14, R76, RZ, P1 ;  /* 0x000000ff4c0e7208 */ /* 0x000fe20000800000 */
[----:B------:R-:W-:Y:S04]  /*c1a0*/  MUFU.EX2 R44, R115 ;  /* 0x00000073002c7308 */ /* 0x000fe80000000800 */
[----:B------:R-:W-:-:S01]  /*c1b0*/  FFMA.FTZ R20, R20, R58, -R14 ;  /* 0x0000003a14147223 */ /* 0x000fc2000001080e */
[-CC-:B------:R-:W-:Y:S01]  /*c1c0*/  FFMA.FTZ R13, R13, R58.reuse, -R14.reuse ;  /* 0x0000003a0d0d7223 */ /* 0x180fe2000001080e */
[----:B------:R-:W-:-:S01]  /*c1d0*/  FFMA.FTZ R15, R15, R58, -R14 ;  /* 0x0000003a0f0f7223 */ /* 0x000fc2000001080e */
[----:B------:R-:W-:Y:S01]  /*c1e0*/  FFMA.FTZ R94, R63, R58, -R14 ;  /* 0x0000003a3f5e7223 */ /* 0x000fe2000001080e */
[----:B------:R-:W-:-:S01]  /*c1f0*/  FADD.FTZ R63, R0, R3 ;  /* 0x00000003003f7221 */ /* 0x000fc20000010000 */
[-CC-:B------:R-:W-:Y:S01]  /*c200*/  FFMA.FTZ R76, R21, R58.reuse, -R14.reuse ;  /* 0x0000003a154c7223 */ /* 0x180fe2000001080e */
[----:B------:R-:W-:Y:S01]  /*c210*/  MUFU.EX2 R20, R20 ;  /* 0x0000001400147308 */ /* 0x000fe20000000800 */
[----:B------:R-:W-:-:S01]  /*c220*/  FFMA.FTZ R21, R39, R58, -R14 ;  /* 0x0000003a27157223 */ /* 0x000fc2000001080e */
[----:B------:R-:W-:Y:S01]  /*c230*/  FADD.FTZ R96, R24, R63 ;  /* 0x0000003f18607221 */ /* 0x000fe20000010000 */
[----:B------:R-:W-:-:S01]  /*c240*/  FFMA.FTZ R78, R91, R58, -R14 ;  /* 0x0000003a5b4e7223 */ /* 0x000fc2000001080e */
[-CC-:B------:R-:W-:Y:S01]  /*c250*/  FFMA.FTZ R37, R101, R58.reuse, -R14.reuse ;  /* 0x0000003a65257223 */ /* 0x180fe2000001080e */
[----:B------:R-:W-:-:S01]  /*c260*/  FFMA.FTZ R63, R66, R58, -R14 ;  /* 0x0000003a423f7223 */ /* 0x000fc2000001080e */
[----:B------:R-:W-:Y:S01]  /*c270*/  FADD.FTZ R91, R25, R96 ;  /* 0x00000060195b7221 */ /* 0x000fe20000010000 */
[----:B------:R-:W-:-:S01]  /*c280*/  FFMA.FTZ R66, R67, R58, -R14 ;  /* 0x0000003a43427223 */ /* 0x000fc2000001080e */
[----:B------:R-:W1:Y:S01]  /*c290*/  MUFU.EX2 R13, R13 ;  /* 0x0000000d000d7308 */ /* 0x000e620000000800 */
[----:B------:R-:W-:-:S01]  /*c2a0*/  FFMA.FTZ R80, R95, R58, -R14 ;  /* 0x0000003a5f507223 */ /* 0x000fc2000001080e */
[----:B------:R-:W-:Y:S01]  /*c2b0*/  FADD.FTZ R96, R32, R91 ;  /* 0x0000005b20607221 */ /* 0x000fe20000010000 */
[----:B------:R-:W-:-:S01]  /*c2c0*/  FFMA.FTZ R39, R143, R58, -R14 ;  /* 0x0000003a8f277223 */ /* 0x000fc2000001080e */
[-CC-:B------:R-:W-:Y:S01]  /*c2d0*/  FFMA.FTZ R82, R75, R58.reuse, -R14.reuse ;  /* 0x0000003a4b527223 */ /* 0x180fe2000001080e */
[----:B------:R-:W-:-:S01]  /*c2e0*/  FFMA.FTZ R75, R145, R58, -R14 ;  /* 0x0000003a914b7223 */ /* 0x000fc2000001080e */
[----:B------:R-:W-:Y:S01]  /*c2f0*/  FADD.FTZ R67, R89, R96 ;  /* 0x0000006059437221 */ /* 0x000fe20000010000 */
[----:B------:R-:W-:-:S01]  /*c300*/  FFMA.FTZ R84, R79, R58, -R14 ;  /* 0x0000003a4f547223 */ /* 0x000fc2000001080e */
[----:B------:R-:W2:Y:S01]  /*c310*/  MUFU.EX2 R15, R15 ;  /* 0x0000000f000f7308 */ /* 0x000ea20000000800 */
[----:B------:R-:W-:-:S01]  /*c320*/  FFMA.FTZ R79, R147, R58, -R14 ;  /* 0x0000003a934f7223 */ /* 0x000fc2000001080e */
[----:B------:R-:W-:Y:S01]  /*c330*/  FADD.FTZ R98, R36, R67 ;  /* 0x0000004324627221 */ /* 0x000fe20000010000 */
[----:B------:R-:W-:-:S01]  /*c340*/  FFMA.FTZ R41, R41, R58, -R14 ;  /* 0x0000003a29297223 */ /* 0x000fc2000001080e */
[----:B------:R-:W-:Y:S01]  /*c350*/  FFMA.FTZ R86, R83, R58, -R14 ;  /* 0x0000003a53567223 */ /* 0x000fe2000001080e */
[----:B0-----:R-:W-:Y:S01]  /*c360*/  F2FP.SATFINITE.E4M3.F32.PACK_AB_MERGE_C R148, R77, R40, RZ ;  /* 0x000000284d94723e */ /* 0x001fe200048070ff */
[----:B------:R-:W-:Y:S01]  /*c370*/  FADD.FTZ R91, R93, R98 ;  /* 0x000000625d5b7221 */ /* 0x000fe20000010000 */
        /* <DEDUP_REMOVED lines=11> */
[-CC-:B------:R-:W-:Y:S01]  /*c430*/  FFMA.FTZ R57, R153, R58.reuse, -R14.reuse ;  /* 0x0000003a99397223 */ /* 0x180fe2000001080e */
[----:B------:R-:W-:-:S01]  /*c440*/  FFMA.FTZ R92, R59, R58, -R14 ;  /* 0x0000003a3b5c7223 */ /* 0x000fc2000001080e */
[-CC-:B------:R-:W-:Y:S01]  /*c450*/  FFMA.FTZ R59, R155, R58.reuse, -R14.reuse ;  /* 0x0000003a9b3b7223 */ /* 0x180fe2000001080e */
[----:B------:R-:W-:-:S01]  /*c460*/  FFMA.FTZ R8, R8, R58, -R14 ;  /* 0x0000003a08087223 */ /* 0x000fc2000001080e */
[----:B------:R-:W-:Y:S01]  /*c470*/  F2FP.SATFINITE.E4M3.F32.PACK_AB_MERGE_C R148, R73, R38, R148 ;  /* 0x000000264994723e */ /* 0x000fe20004807094 */
[----:B------:R-:W-:-:S01]  /*c480*/  FFMA.FTZ R27, R27, R58, -R14 ;  /* 0x0000003a1b1b7223 */ /* 0x000fc2000001080e */
[----:B------:R-:W2:Y:S01]  /*c490*/  MUFU.EX2 R78, R78 ;  /* 0x0000004e004e7308 */ /* 0x000ea20000000800 */
[----:B0-----:R-:W-:-:S01]  /*c4a0*/  FADD.FTZ R96, R76, R67 ;  /* 0x000000434c607221 */ /* 0x001fc20000010000 */
[----:B------:R-:W-:Y:S01]  /*c4b0*/  F2FP.SATFINITE.E4M3.F32.PACK_AB_MERGE_C R76, R76, R15, RZ ;  /* 0x0000000f4c4c723e */ /* 0x000fe200048070ff */
[----:B------:R-:W-:-:S01]  /*c4c0*/  FFMA.FTZ R26, R26, R58, -R14 ;  /* 0x0000003a1a1a7223 */ /* 0x000fc2000001080e */
[-CC-:B------:R-:W-:Y:S01]  /*c4d0*/  FFMA.FTZ R28, R28, R58.reuse, -R14.reuse ;  /* 0x0000003a1c1c7223 */ /* 0x180fe2000001080e */
[----:B------:R-:W-:-:S01]  /*c4e0*/  FFMA.FTZ R29, R29, R58, -R14 ;  /* 0x0000003a1d1d7223 */ /* 0x000fc2000001080e */
[----:B------:R-:W-:Y:S01]  /*c4f0*/  F2FP.SATFINITE.E4M3.F32.PACK_AB_MERGE_C R153, R13, R20, R76 ;  /* 0x000000140d99723e */ /* 0x000fe2000480704c */
[----:B------:R-:W-:-:S01]  /*c500*/  FFMA.FTZ R31, R31, R58, -R14 ;  /* 0x0000003a1f1f7223 */ /* 0x000fc2000001080e */
[----:B------:R-:W0:Y:S01]  /*c510*/  MUFU.EX2 R37, R37 ;  /* 0x0000002500257308 */ /* 0x000e220000000800 */
[----:B-1----:R-:W-:-:S01]  /*c520*/  FADD.FTZ R67, R21, R96 ;  /* 0x0000006015437221 */ /* 0x002fc20000010000 */
[----:B------:R-:W-:Y:S01]  /*c530*/  FADD.FTZ R96, R40, R91 ;  /* 0x0000005b28607221 */ /* 0x000fe20000010000 */
[----:B------:R-:W1:Y:S01]  /*c540*/  @P5 LDC R13, c[0x0][0x44c] ;  /* 0x00011300ff0d5b82 */ /* 0x000e620000000800 */
[----:B------:R-:W-:-:S01]  /*c550*/  FFMA.FTZ R97, R97, R58, -R14 ;  /* 0x0000003a61617223 */ /* 0x000fc2000001080e */
[----:B------:R-:W-:Y:S01]  /*c560*/  FFMA.FTZ R33, R33, R58, -R14 ;  /* 0x0000003a21217223 */ /* 0x000fe2000001080e */
[----:B------:R-:W-:-:S02]  /*c570*/  FADD.FTZ R91, R77, R96 ;  /* 0x000000604d5b7221 */ /* 0x000fc40000010000 */
[----:B------:R-:W3:Y:S01]  /*c580*/  MUFU.EX2 R80, R80 ;  /* 0x0000005000507308 */ /* 0x000ee20000000800 */
[----:B--2---:R-:W-:-:S01]  /*c590*/  FADD.FTZ R24, R78, R67 ;  /* 0x000000434e187221 */ /* 0x004fc20000010000 */
[----:B------:R-:W-:-:S06]  /*c5a0*/  FADD.FTZ R40, R44, R91 ;  /* 0x0000005b2c287221 */ /* 0x000fcc0000010000 */
[----:B------:R-:W-:Y:S01]  /*c5b0*/  MUFU.EX2 R39, R39 ;  /* 0x0000002700277308 */ /* 0x000fe20000000800 */
[----:B0-----:R-:W-:-:S01]  /*c5c0*/  FADD.FTZ R67, R37, R24 ;  /* 0x0000001825437221 */ /* 0x001fc20000010000 */
[----:B------:R-:W-:-:S06]  /*c5d0*/  FFMA.FTZ R24, R42, R58, -R14 ;  /* 0x0000003a2a187223 */ /* 0x000fcc000001080e */
[----:B------:R-:W0:Y:S01]  /*c5e0*/  MUFU.EX2 R81, R81 ;  /* 0x0000005100517308 */ /* 0x000e220000000800 */
[----:B---3--:R-:W-:-:S01]  /*c5f0*/  FADD.FTZ R36, R80, R67 ;  /* 0x0000004350247221 */ /* 0x008fc20000010000 */
[----:B------:R-:W-:-:S04]  /*c600*/  F2FP.SATFINITE.E4M3.F32.PACK_AB_MERGE_C R80, R80, R37, RZ ;  /* 0x000000255050723e */ /* 0x000fc800048070ff */
[----:B------:R-:W-:Y:S02]  /*c610*/  F2FP.SATFINITE.E4M3.F32.PACK_AB_MERGE_C R155, R78, R21, R80 ;  /* 0x000000154e9b723e */ /* 0x000fe40004807050 */
[----:B------:R-:W-:Y:S01]  /*c620*/  MUFU.EX2 R82, R82 ;  /* 0x0000005200527308 */ /* 0x000fe20000000800 */
[----:B------:R-:W2:Y:S07]  /*c630*/  @P5 LDC R21, c[0x0][0x450] ;  /* 0x00011400ff155b82 */ /* 0x000eae0000000800 */
[----:B------:R-:W3:Y:S01]  /*c640*/  MUFU.EX2 R48, R117 ;  /* 0x0000007500307308 */ /* 0x000ee20000000800 */
[----:B0-----:R-:W-:-:S07]  /*c650*/  FADD.FTZ R43, R81, R40 ;  /* 0x00000028512b7221 */ /* 0x001fce0000010000 */
[----:B------:R-:W-:Y:S08]  /*c660*/  MUFU.EX2 R75, R75 ;  /* 0x0000004b004b7308 */ /* 0x000ff00000000800 */
[----:B------:R-:W0:Y:S01]  /*c670*/  MUFU.EX2 R103, R103 ;  /* 0x0000006700677308 */ /* 0x000e220000000800 */
[----:B---3--:R-:W-:-:S07]  /*c680*/  FADD.FTZ R32, R48, R43 ;  /* 0x0000002b30207221 */ /* 0x008fce0000010000 */
[----:B------:R-:W3:Y:S08]  /*c690*/  MUFU.EX2 R84, R84 ;  /* 0x0000005400547308 */ /* 0x000ef00000000800 */
[----:B------:R-:W4:Y:S01]  /*c6a0*/  MUFU.EX2 R79, R79 ;  /* 0x0000004f004f7308 */ /* 0x000f220000000800 */
[C---:B0-----:R-:W-:Y:S01]  /*c6b0*/  F2FP.SATFINITE.E4M3.F32.PACK_AB_MERGE_C R150, R103.reuse, R48, RZ ;  /* 0x000000306796723e */ /* 0x041fe200048070ff */
[----:B------:R-:W-:-:S03]  /*c6c0*/  FADD.FTZ R103, R103, R32 ;  /* 0x0000002067677221 */ /* 0x000fc60000010000 */
[----:B------:R-:W-:-:S03]  /*c6d0*/  F2FP.SATFINITE.E4M3.F32.PACK_AB_MERGE_C R150, R81, R44, R150 ;  /* 0x0000002c5196723e */ /* 0x000fc60004807096 */
[----:B------:R0:W-:Y:S08]  /*c6e0*/  MUFU.EX2 R25, R41 ;  /* 0x0000002900197308 */ /* 0x0001f00000000800 */
[----:B------:R-:W5:Y:S01]  /*c6f0*/  MUFU.EX2 R86, R86 ;  /* 0x0000005600567308 */ /* 0x000f620000000800 */
[----:B0-----:R-:W-:-:S01]  /*c700*/  FADD.FTZ R41, R39, R36 ;  /* 0x0000002427297221 */ /* 0x001fc20000010000 */
[----:B------:R-:W-:-:S03]  /*c710*/  FADD.FTZ R36, R52, R103 ;  /* 0x0000006734247221 */ /* 0x000fc60000010000 */
[----:B------:R-:W-:-:S03]  /*c720*/  FADD.FTZ R0, R82, R41 ;  /* 0x0000002952007221 */ /* 0x000fc60000010000 */
[----:B------:R-:W0:Y:S01]  /*c730*/  MUFU.EX2 R83, R83 ;  /* 0x0000005300537308 */ /* 0x000e220000000800 */
[----:B------:R-:W-:-:S01]  /*c740*/  FADD.FTZ R41, R75, R0 ;  /* 0x000000004b297221 */ /* 0x000fc20000010000 */
[-CC-:B------:R-:W-:Y:S01]  /*c750*/  FFMA.FTZ R0, R46, R58.reuse, -R14.reuse ;  /* 0x0000003a2e007223 */ /* 0x180fe2000001080e */
[C---:B---3--:R-:W-:Y:S02]  /*c760*/  F2FP.SATFINITE.E4M3.F32.PACK_AB_MERGE_C R75, R84.reuse, R75, RZ ;  /* 0x0000004b544b723e */ /* 0x048fe400048070ff */
[----:B------:R-:W-:Y:S01]  /*c770*/  FADD.FTZ R32, R84, R41 ;  /* 0x0000002954207221 */ /* 0x000fe20000010000 */
[----:B------:R-:W-:-:S01]  /*c780*/  FFMA.FTZ R41, R47, R58, -R14 ;  /* 0x0000003a2f297223 */ /* 0x000fc2000001080e */
[----:B------:R-:W-:Y:S01]  /*c790*/  F2FP.SATFINITE.E4M3.F32.PACK_AB_MERGE_C R149, R82, R39, R75 ;  /* 0x000000275295723e */ /* 0x000fe2000480704b */
[----:B------:R-:W3:Y:S01]  /*c7a0*/  MUFU.EX2 R87, R87 ;  /* 0x0000005700577308 */ /* 0x000ee20000000800 */
[----:B----4-:R-:W-:-:S04]  /*c7b0*/  FADD.FTZ R43, R79, R32 ;  /* 0x000000204f2b7221 */ /* 0x010fc80000010000 */
[----:B-----5:R-:W-:-:S03]  /*c7c0*/  FADD.FTZ R32, R86, R43 ;  /* 0x0000002b56207221 */ /* 0x020fc60000010000 */
[----:B------:R-:W4:Y:S01]  /*c7d0*/  MUFU.EX2 R88, R88 ;  /* 0x0000005800587308 */ /* 0x000f220000000800 */
[----:B0-----:R-:W-:-:S01]  /*c7e0*/  FADD.FTZ R43, R83, R32 ;  /* 0x00000020532b7221 */ /* 0x001fc20000010000 */
[----:B------:R-:W-:-:S06]  /*c7f0*/  FFMA.FTZ R32, R50, R58, -R14 ;  /* 0x0000003a32207223 */ /* 0x000fcc000001080e */
[----:B------:R-:W-:Y:S01]  /*c800*/  MUFU.EX2 R54, R54 ;  /* 0x0000003600367308 */ /* 0x000fe20000000800 */
[----:B---3--:R-:W-:-:S07]  /*c810*/  FADD.FTZ R47, R87, R36 ;  /* 0x00000024572f7221 */ /* 0x008fce0000010000 */
[----:B------:R-:W0:Y:S01]  /*c820*/  MUFU.EX2 R61, R61 ;  /* 0x0000003d003d7308 */ /* 0x000e220000000800 */
[----:B----4-:R-:W-:-:S01]  /*c830*/  FADD.FTZ R36, R88, R43 ;  /* 0x0000002b58247221 */ /* 0x010fc20000010000 */
[-CC-:B------:R-:W-:Y:S01]  /*c840*/  FFMA.FTZ R43, R51, R58.reuse, -R14.reuse ;  /* 0x0000003a332b7223 */ /* 0x180fe2000001080e */
[----:B------:R-:W-:-:S01]  /*c850*/  FFMA.FTZ R14, R109, R58, -R14 ;  /* 0x0000003a6d0e7223 */ /* 0x000fc2000001080e */
[----:B------:R-:W-:-:S04]  /*c860*/  F2FP.SATFINITE.E4M3.F32.PACK_AB_MERGE_C R83, R88, R83, RZ ;  /* 0x000000535853723e */ /* 0x000fc800048070ff */
[----:B------:R-:W3:Y:S01]  /*c870*/  MUFU.EX2 R85, R85 ;  /* 0x0000005500557308 */ /* 0x000ee20000000800 */
[----:B------:R-:W-:-:S07]  /*c880*/  F2FP.SATFINITE.E4M3.F32.PACK_AB_MERGE_C R151, R86, R79, R83 ;  /* 0x0000004f5697723e */ /* 0x000fce0004807053 */
[----:B------:R-:W4:Y:S01]  /*c890*/  MUFU.EX2 R90, R90 ;  /* 0x0000005a005a7308 */ /* 0x000f220000000800 */
[----:B0-----:R-:W-:Y:S01]  /*c8a0*/  F2FP.SATFINITE.E4M3.F32.PACK_AB_MERGE_C R144, R61, R54, RZ ;  /* 0x000000363d90723e */ /* 0x001fe200048070ff */
[----:B------:R-:W-:-:S03]  /*c8b0*/  FADD.FTZ R54, R54, R47 ;  /* 0x0000002f36367221 */ /* 0x000fc60000010000 */
[----:B------:R-:W-:Y:S01]  /*c8c0*/  F2FP.SATFINITE.E4M3.F32.PACK_AB_MERGE_C R144, R87, R52, R144 ;  /* 0x000000345790723e */ /* 0x000fe20004807090 */
[----:B------:R-:W-:-:S02]  /*c8d0*/  FADD.FTZ R61, R61, R54 ;  /* 0x000000363d3d7221 */ /* 0x000fc40000010000 */
[----:B------:R-:W0:Y:S01]  /*c8e0*/  MUFU.EX2 R57, R57 ;  /* 0x0000003900397308 */ /* 0x000e220000000800 */
[----:B---3--:R-:W-:-:S07]  /*c8f0*/  FADD.FTZ R47, R85, R36 ;  /* 0x00000024552f7221 */ /* 0x008fce0000010000 */
[----:B------:R-:W-:Y:S01]  /*c900*/  MUFU.EX2 R60, R60 ;  /* 0x0000003c003c7308 */ /* 0x000fe20000000800 */
[----:B----4-:R-:W-:-:S07]  /*c910*/  FADD.FTZ R36, R90, R47 ;  /* 0x0000002f5a247221 */ /* 0x010fce0000010000 */
[----:B------:R-:W3:Y:S01]  /*c920*/  MUFU.EX2 R69, R69 ;  /* 0x0000004500457308 */ /* 0x000ee20000000800 */
[----:B0-----:R-:W-:-:S07]  /*c930*/  FADD.FTZ R47, R57, R36 ;  /* 0x00000024392f7221 */ /* 0x001fce0000010000 */
[----:B------:R-:W0:Y:S08]  /*c940*/  MUFU.EX2 R56, R56 ;  /* 0x0000003800387308 */ /* 0x000e300000000800 */
[----:B------:R-:W4:Y:S01]  /*c950*/  MUFU.EX2 R92, R92 ;  /* 0x0000005c005c7308 */ /* 0x000f220000000800 */
[----:B---3--:R-:W-:-:S07]  /*c960*/  F2FP.SATFINITE.E4M3.F32.PACK_AB_MERGE_C R146, R69, R60, RZ ;  /* 0x0000003c4592723e */ /* 0x008fce00048070ff */
[----:B------:R-:W3:Y:S01]  /*c970*/  MUFU.EX2 R65, R65 ;  /* 0x0000004100417308 */ /* 0x000ee20000000800 */
[----:B0-----:R-:W-:-:S07]  /*c980*/  FADD.FTZ R38, R56, R61 ;  /* 0x0000003d38267221 */ /* 0x001fce0000010000 */
[----:B------:R-:W0:Y:S01]  /*c990*/  MUFU.EX2 R59, R59 ;  /* 0x0000003b003b7308 */ /* 0x000e220000000800 */
[----:B----4-:R-:W-:-:S01]  /*c9a0*/  FADD.FTZ R36, R92, R47 ;  /* 0x0000002f5c247221 */ /* 0x010fc20000010000 */
[----:B------:R-:W-:-:S04]  /*c9b0*/  F2FP.SATFINITE.E4M3.F32.PACK_AB_MERGE_C R57, R92, R57, RZ ;  /* 0x000000395c39723e */ /* 0x000fc800048070ff */
[----:B------:R-:W-:Y:S02]  /*c9c0*/  F2FP.SATFINITE.E4M3.F32.PACK_AB_MERGE_C R145, R90, R85, R57 ;  /* 0x000000555a91723e */ /* 0x000fe40004807039 */
[----:B------:R-:W4:Y:S01]  /*c9d0*/  MUFU.EX2 R94, R94 ;  /* 0x0000005e005e7308 */ /* 0x000f220000000800 */
[C---:B---3--:R-:W-:Y:S01]  /*c9e0*/  F2FP.SATFINITE.E4M3.F32.PACK_AB_MERGE_C R146, R65.reuse, R56, R146 ;  /* 0x000000384192723e */ /* 0x048fe20004807092 */
[----:B------:R-:W-:-:S04]  /*c9f0*/  FADD.FTZ R65, R65, R38 ;  /* 0x0000002641417221 */ /* 0x000fc80000010000 */
[----:B------:R-:W-:Y:S02]  /*ca00*/  FADD.FTZ R60, R60, R65 ;  /* 0x000000413c3c7221 */ /* 0x000fe40000010000 */
[----:B------:R-:W-:Y:S01]  /*ca10*/  MUFU.EX2 R30, R30 ;  /* 0x0000001e001e7308 */ /* 0x000fe20000000800 */
[----:B0-----:R-:W-:-:S01]  /*ca20*/  FADD.FTZ R47, R59, R36 ;  /* 0x000000243b2f7221 */ /* 0x001fc20000010000 */
[----:B------:R-:W-:-:S06]  /*ca30*/  FADD.FTZ R69, R69, R60 ;  /* 0x0000003c45457221 */ /* 0x000fcc0000010000 */
[----:B------:R-:W0:Y:S01]  /*ca40*/  MUFU.EX2 R45, R45 ;  /* 0x0000002d002d7308 */ /* 0x000e220000000800 */
[----:B----4-:R-:W-:-:S07]  /*ca50*/  FADD.FTZ R36, R94, R47 ;  /* 0x0000002f5e247221 */ /* 0x010fce0000010000 */
[----:B------:R-:W3:Y:S08]  /*ca60*/  MUFU.EX2 R63, R63 ;  /* 0x0000003f003f7308 */ /* 0x000ef00000000800 */
[----:B------:R-:W-:Y:S01]  /*ca70*/  MUFU.EX2 R62, R62 ;  /* 0x0000003e003e7308 */ /* 0x000fe20000000800 */
[----:B0-----:R-:W-:-:S07]  /*ca80*/  F2FP.SATFINITE.E4M3.F32.PACK_AB_MERGE_C R140, R45, R30, RZ ;  /* 0x0000001e2d8c723e */ /* 0x001fce00048070ff */
[----:B------:R-:W0:Y:S01]  /*ca90*/  MUFU.EX2 R107, R107 ;  /* 0x0000006b006b7308 */ /* 0x000e220000000800 */
[----:B---3--:R-:W-:-:S07]  /*caa0*/  FADD.FTZ R37, R63, R36 ;  /* 0x000000243f257221 */ /* 0x008fce0000010000 */
[----:B------:R-:W3:Y:S08]  /*cab0*/  MUFU.EX2 R66, R66 ;  /* 0x0000004200427308 */ /* 0x000ef00000000800 */
[----:B------:R-:W4:Y:S01]  /*cac0*/  MUFU.EX2 R8, R8 ;  /* 0x0000000800087308 */ /* 0x000f220000000800 */
[----:B0-----:R-:W-:Y:S01]  /*cad0*/  F2FP.SATFINITE.E4M3.F32.PACK_AB_MERGE_C R140, R107, R62, R140 ;  /* 0x0000003e6b8c723e */ /* 0x001fe2000480708c */
[----:B------:R-:W-:-:S04]  /*cae0*/  FADD.FTZ R62, R62, R69 ;  /* 0x000000453e3e7221 */ /* 0x000fc80000010000 */
[----:B------:R-:W-:Y:S02]  /*caf0*/  FADD.FTZ R107, R107, R62 ;  /* 0x0000003e6b6b7221 */ /* 0x000fe40000010000 */
[----:B------:R-:W-:Y:S01]  /*cb00*/  MUFU.EX2 R24, R24 ;  /* 0x0000001800187308 */ /* 0x000fe20000000800 */
[----:B---3--:R-:W-:-:S01]  /*cb10*/  FADD.FTZ R37, R66, R37 ;  /* 0x0000002542257221 */ /* 0x008fc20000010000 */
[----:B------:R-:W-:Y:S01]  /*cb20*/  FADD.FTZ R30, R30, R107 ;  /* 0x0000006b1e1e7221 */ /* 0x000fe20000010000 */
[----:B------:R-:W-:-:S03]  /*cb30*/  F2FP.SATFINITE.E4M3.F32.PACK_AB_MERGE_C R63, R66, R63, RZ ;  /* 0x0000003f423f723e */ /* 0x000fc600048070ff */
[----:B------:R-:W-:Y:S01]  /*cb40*/  FADD.FTZ R45, R45, R30 ;  /* 0x0000001e2d2d7221 */ /* 0x000fe20000010000 */
[----:B------:R-:W-:Y:S01]  /*cb50*/  F2FP.SATFINITE.E4M3.F32.PACK_AB_MERGE_C R147, R94, R59, R63 ;  /* 0x0000003b5e93723e */ /* 0x000fe2000480703f */
[----:B------:R-:W-:Y:S01]  /*cb60*/  MUFU.EX2 R64, R64 ;  /* 0x0000004000407308 */ /* 0x000fe20000000800 */
[----:B----4-:R-:W-:-:S07]  /*cb70*/  FADD.FTZ R36, R8, R37 ;  /* 0x0000002508247221 */ /* 0x010fce0000010000 */
[----:B------:R-:W0:Y:S08]  /*cb80*/  MUFU.EX2 R53, R53 ;  /* 0x0000003500357308 */ /* 0x000e300000000800 */
[----:B------:R-:W-:Y:S08]  /*cb90*/  MUFU.EX2 R3, R3 ;  /* 0x0000000300037308 */ /* 0x000ff00000000800 */
[----:B------:R-:W-:Y:S01]  /*cba0*/  MUFU.EX2 R34, R34 ;  /* 0x0000002200227308 */ /* 0x000fe20000000800 */
[----:B0-----:R-:W-:-:S07]  /*cbb0*/  F2FP.SATFINITE.E4M3.F32.PACK_AB_MERGE_C R142, R53, R64, RZ ;  /* 0x00000040358e723e */ /* 0x001fce00048070ff */
[----:B------:R-:W0:Y:S08]  /*cbc0*/  MUFU.EX2 R49, R49 ;  /* 0x0000003100317308 */ /* 0x000e300000000800 */
[----:B------:R-:W3:Y:S08]  /*cbd0*/  MUFU.EX2 R0, R0 ;  /* 0x0000000000007308 */ /* 0x000ef00000000800 */
[----:B------:R-:W4:Y:S01]  /*cbe0*/  MUFU.EX2 R41, R41 ;  /* 0x0000002900297308 */ /* 0x000f220000000800 */
[----:B0-----:R-:W-:Y:S01]  /*cbf0*/  F2FP.SATFINITE.E4M3.F32.PACK_AB_MERGE_C R142, R49, R34, R142 ;  /* 0x00000022318e723e */ /* 0x001fe2000480708e */
[----:B------:R-:W-:-:S04]  /*cc00*/  FADD.FTZ R34, R34, R45 ;  /* 0x0000002d22227221 */ /* 0x000fc80000010000 */
[----:B------:R-:W-:Y:S02]  /*cc10*/  FADD.FTZ R49, R49, R34 ;  /* 0x0000002231317221 */ /* 0x000fe40000010000 */
[----:B------:R0:W-:Y:S02]  /*cc20*/  MUFU.EX2 R15, R27 ;  /* 0x0000001b000f7308 */ /* 0x0001e40000000800 */
[----:B------:R-:W-:-:S04]  /*cc30*/  FADD.FTZ R64, R64, R49 ;  /* 0x0000003140407221 */ /* 0x000fc80000010000 */
[----:B------:R-:W-:Y:S02]  /*cc40*/  FADD.FTZ R53, R53, R64 ;  /* 0x0000004035357221 */ /* 0x000fe40000010000 */
[----:B------:R-:W5:Y:S01]  /*cc50*/  MUFU.EX2 R32, R32 ;  /* 0x0000002000207308 */ /* 0x000f620000000800 */
[----:B0-----:R-:W-:-:S04]  /*cc60*/  FADD.FTZ R27, R25, R36 ;  /* 0x00000024191b7221 */ /* 0x001fc80000010000 */
[----:B------:R-:W-:Y:S01]  /*cc70*/  FADD.FTZ R30, R24, R27 ;  /* 0x0000001b181e7221 */ /* 0x000fe20000010000 */
[C---:B------:R-:W-:Y:S02]  /*cc80*/  F2FP.SATFINITE.E4M3.F32.PACK_AB_MERGE_C R27, R3.reuse, R24, RZ ;  /* 0x00000018031b723e */ /* 0x040fe400048070ff */
[----:B------:R-:W-:Y:S01]  /*cc90*/  MUFU.EX2 R70, R70 ;  /* 0x0000004600467308 */ /* 0x000fe20000000800 */
[----:B------:R-:W-:-:S01]  /*cca0*/  FADD.FTZ R3, R3, R30 ;  /* 0x0000001e03037221 */ /* 0x000fc20000010000 */
[----:B------:R-:W-:Y:S01]  /*ccb0*/  F2FP.SATFINITE.E4M3.F32.PACK_AB_MERGE_C R141, R25, R8, R27 ;  /* 0x00000008198d723e */ /* 0x000fe2000480701b */
[----:B-1----:R-:W-:-:S04]  /*ccc0*/  @P5 IMAD.HI.U32 R8, R108, R13, RZ ;  /* 0x0000000d6c085227 */ /* 0x002fc800078e00ff */
[----:B---3--:R-:W-:Y:S01]  /*ccd0*/  FADD.FTZ R20, R0, R3 ;  /* 0x0000000300147221 */ /* 0x008fe20000010000 */
[----:B------:R-:W-:Y:S01]  /*cce0*/  IMAD.MOV.U32 R13, RZ, RZ, R108 ;  /* 0x000000ffff0d7224 */ /* 0x000fe200078e006c */
[----:B------:R-:W0:Y:S02]  /*ccf0*/  MUFU.EX2 R71, R71 ;  /* 0x0000004700477308 */ /* 0x000e240000000800 */
[----:B----4-:R-:W-:-:S01]  /*cd00*/  FADD.FTZ R3, R41, R20 ;  /* 0x0000001429037221 */ /* 0x010fc20000010000 */
[----:B--2---:R-:W-:Y:S02]  /*cd10*/  @P5 SHF.R.U32.HI R13, RZ, R21, R8 ;  /* 0x00000015ff0d5219 */ /* 0x004fe40000011608 */
[----:B------:R-:W-:Y:S01]  /*cd20*/  ISETP.GE.AND P5, PT, R11, 0x1, PT ;  /* 0x000000010b00780c */ /* 0x000fe20003fa6270 */
[----:B-----5:R-:W-:Y:S02]  /*cd30*/  FADD.FTZ R24, R32, R3 ;  /* 0x0000000320187221 */ /* 0x020fe40000010000 */
[----:B------:R-:W-:Y:S01]  /*cd40*/  IMAD.IADD R13, R104, 0x1, R13 ;  /* 0x00000001680d7824 */ /* 0x000fe200078e020d */
[----:B------:R-:W1:Y:S03]  /*cd50*/  MUFU.EX2 R43, R43 ;  /* 0x0000002b002b7308 */ /* 0x000e660000000800 */
[----:B------:R-:W-:-:S05]  /*cd60*/  IMAD.IADD R10, R13, 0x1, R10 ;  /* 0x000000010d0a7824 */ /* 0x000fca00078e020a */
        /* <DEDUP_REMOVED lines=11> */
[----:B------:R-:W-:Y:S01]  /*ce20*/  MUFU.EX2 R35, R35 ;  /* 0x0000002300237308 */ /* 0x000fe20000000800 */
[----:B-1----:R-:W-:-:S01]  /*ce30*/  FADD.FTZ R24, R26, R43 ;  /* 0x0000002b1a187221 */ /* 0x002fc20000010000 */
[----:B------:R-:W-:-:S03]  /*ce40*/  FADD.FTZ R70, R70, R55 ;  /* 0x0000003746467221 */ /* 0x000fc60000010000 */
[----:B------:R-:W-:Y:S01]  /*ce50*/  FADD.FTZ R3, R15, R24 ;  /* 0x000000180f037221 */ /* 0x000fe20000010000 */
[----:B------:R-:W-:-:S02]  /*ce60*/  FADD.FTZ R71, R71, R70 ;  /* 0x0000004647477221 */ /* 0x000fc40000010000 */
[----:B------:R-:W0:Y:S01]  /*ce70*/  MUFU.EX2 R74, R74 ;  /* 0x0000004a004a7308 */ /* 0x000e220000000800 */
[----:B--2---:R-:W-:-:S07]  /*ce80*/  FADD.FTZ R0, R28, R3 ;  /* 0x000000031c007221 */ /* 0x004fce0000010000 */
[----:B------:R-:W1:Y:S08]  /*ce90*/  MUFU.EX2 R29, R29 ;  /* 0x0000001d001d7308 */ /* 0x000e700000000800 */
[----:B------:R-:W-:Y:S01]  /*cea0*/  MUFU.EX2 R72, R72 ;  /* 0x0000004800487308 */ /* 0x000fe20000000800 */
[----:B0-----:R-:W-:-:S07]  /*ceb0*/  F2FP.SATFINITE.E4M3.F32.PACK_AB_MERGE_C R3, R74, R35, RZ ;  /* 0x000000234a03723e */ /* 0x001fce00048070ff */
[----:B------:R-:W0:Y:S01]  /*cec0*/  MUFU.EX2 R99, R99 ;  /* 0x0000006300637308 */ /* 0x000e220000000800 */
[----:B-1----:R-:W-:-:S01]  /*ced0*/  FADD.FTZ R0, R29, R0 ;  /* 0x000000001d007221 */ /* 0x002fc20000010000 */
[----:B------:R-:W-:-:S04]  /*cee0*/  F2FP.SATFINITE.E4M3.F32.PACK_AB_MERGE_C R28, R29, R28, RZ ;  /* 0x0000001c1d1c723e */ /* 0x000fc800048070ff */
[----:B------:R-:W-:Y:S02]  /*cef0*/  F2FP.SATFINITE.E4M3.F32.PACK_AB_MERGE_C R137, R15, R26, R28 ;  /* 0x0000001a0f89723e */ /* 0x000fe4000480701c */
[----:B------:R-:W1:Y:S08]  /*cf00*/  MUFU.EX2 R31, R31 ;  /* 0x0000001f001f7308 */ /* 0x000e700000000800 */
        /* <DEDUP_REMOVED lines=27> */
.L_x_11946:
[----:B------:R-:W-:-:S13]  /*d0c0*/  ISETP.NE.AND P1, PT, R11, 0x1, PT ;  /* 0x000000010b00780c */ /* 0x000fda0003f25270 */
[----:B------:R-:W0:Y:S02]  /*d0d0*/  @P1 LDC.64 R14, c[0x0][0x9e8] ;  /* 0x00027a00ff0e1b82 */ /* 0x000e240000000a00 */
[----:B0-----:R-:W-:-:S05]  /*d0e0*/  @P1 IMAD.HI.U32 R8, R3, R14, RZ ;  /* 0x0000000e03081227 */ /* 0x001fca00078e00ff */
[----:B------:R-:W-:-:S07]  /*d0f0*/  @P1 SHF.R.U32.HI R3, RZ, R15, R8 ;  /* 0x0000000fff031219 */ /* 0x000fce0000011608 */
.L_x_11947:
[----:B------:R-:W-:Y:S05]  /*d100*/  BSYNC B0 ;  /* 0x0000000000007941 */ /* 0x000fea0003800000 */
.L_x_11945:
[----:B------:R-:W-:-:S05]  /*d110*/  IMAD R3, R3, R11, R11 ;  /* 0x0000000b03037224 */ /* 0x000fca00078e020b */
[----:B------:R-:W-:-:S07]  /*d120*/  VIMNMX R10, R10, R3, PT ;  /* 0x000000030a0a7248 */ /* 0x000fce0003fe0100 */
.L_x_11944:
[----:B------:R-:W2:Y:S01]  /*d130*/  LDL R8, [R1+0x38] ;  /* 0x0000380001087983 */ /* 0x000ea20000100800 */
        /* <DEDUP_REMOVED lines=9> */
[----:B------:R-:W-:Y:S01]  /*d1d0*/  LEA.HI.SX32 R3, R10, R3, 0x1a ;  /* 0x000000030a037211 */ /* 0x000fe200078fd2ff */
        /* <DEDUP_REMOVED lines=23> */
.L_x_11970:
[----:B------:R-:W-:-:S05]  /*d350*/  VIADD R13, R18, 0x1 ;  /* 0x00000001120d7836 */ /* 0x000fca0000000000 */
[----:B------:R-:W-:-:S04]  /*d360*/  ISETP.NE.AND P1, PT, R13, 0x2, PT ;  /* 0x000000020d00780c */ /* 0x000fc80003f25270 */
[----:B------:R-:W-:Y:S02]  /*d370*/  SEL R8, RZ, 0x1, P1 ;  /* 0x00000001ff087807 */ /* 0x000fe40000800000 */
[----:B------:R-:W-:Y:S02]  /*d380*/  SEL R13, R13, RZ, P1 ;  /* 0x000000ff0d0d7207 */ /* 0x000fe40000800000 */
[----:B------:R-:W-:Y:S01]  /*d390*/  LOP3.LUT R8, R19, R8, RZ, 0x3c, !PT ;  /* 0x0000000813087212 */ /* 0x000fe200078e3cff */
[----:B------:R-:W-:Y:S06]  /*d3a0*/  @!P0 BRA `(.L_x_11951) ;  /* 0x0000000000048947 */ /* 0x000fec0003800000 */
[----:B------:R-:W-:Y:S01]  /*d3b0*/  BPT.TRAP 0x1 ;  /* 0x000000040000795c */ /* 0x000fe20000300000 */
.L_x_11951:
[----:B------:R-:W-:Y:S01]  /*d3c0*/  IMAD R3, R13, 0x8, R17 ;  /* 0x000000080d037824 */ /* 0x000fe200078e0211 */
[----:B------:R-:W-:-:S04]  /*d3d0*/  SHF.L.U32 R10, R8, 0x1f, RZ ;  /* 0x0000001f080a7819 */ /* 0x000fc800000006ff */
[----:B------:R0:W1:Y:S01]  /*d3e0*/  SYNCS.PHASECHK.TRANS64.TRYWAIT P1, [R3+URZ+0x13230], R10 ;  /* 0x0132300a030075a7 */ /* 0x000062000802017f */
[----:B------:R-:W-:Y:S05]  /*d3f0*/  @!P0 BRA `(.L_x_11952) ;  /* 0x0000000000048947 */ /* 0x000fea0003800000 */
[----:B------:R-:W-:Y:S01]  /*d400*/  BPT.TRAP 0x1 ;  /* 0x000000040000795c */ /* 0x000fe20000300000 */
.L_x_11952:
[----:B------:R-:W2:Y:S01]  /*d410*/  LDL R11, [R1+0x20] ;  /* 0x00002000010b7983 */ /* 0x000ea20000100800 */
[----:B------:R-:W-:Y:S01]  /*d420*/  BSSY B2, `(.L_x_11953) ;  /* 0x0000007000027945 */ /* 0x000fe20003800000 */
[----:B--2---:R-:W-:-:S04]  /*d430*/  IMAD R57, R13, 0x280, R11 ;  /* 0x000002800d397824 */ /* 0x004fc800078e020b */
[C---:B------:R-:W-:Y:S02]  /*d440*/  VIADD R14, R57.reuse, 0x80 ;  /* 0x00000080390e7836 */ /* 0x040fe40000000000 */
[----:B------:R-:W-:Y:S01]  /*d450*/  VIADD R56, R57, 0x100 ;  /* 0x0000010039387836 */ /* 0x000fe20000000000 */
[----:B-1----:R-:W-:Y:S06]  /*d460*/  @P1 BRA `(.L_x_11954) ;  /* 0x0000000000081947 */ /* 0x002fec0003800000 */
[----:B------:R-:W1:Y:S02]  /*d470*/  SYNCS.PHASECHK.TRANS64.TRYWAIT P1, [R3+URZ+0x13230], R10 ;  /* 0x0132300a030075a7 */ /* 0x000e64000802017f */
[----:B-1----:R-:W-:Y:S05]  /*d480*/  @!P1 BRA `(.L_x_11955) ;  /* 0x0000015c00c49947 */ /* 0x002fea0003800000 */
.L_x_11954:
[----:B------:R-:W-:Y:S05]  /*d490*/  BSYNC B2 ;  /* 0x0000000000027941 */ /* 0x000fea0003800000 */
.L_x_11953:
[----:B01----:R-:W-:Y:S01]  /*d4a0*/  IMAD.MOV.U32 R10, RZ, RZ, R57 ;  /* 0x000000ffff0a7224 */ /* 0x003fe200078e0039 */
[----:B------:R-:W-:Y:S01]  /*d4b0*/  R2UR UR12, R4 ;  /* 0x00000000040c72ca */ /* 0x000fe200000e0000 */
[----:B------:R-:W-:Y:S01]  /*d4c0*/  IMAD.MOV.U32 R11, RZ, RZ, -0x7fffffe0 ;  /* 0x80000020ff0b7424 */ /* 0x000fe200078e00ff */
[----:B------:R-:W-:Y:S01]  /*d4d0*/  R2UR UR13, R5 ;  /* 0x00000000050d72ca */ /* 0x000fe200000e0000 */
        /* <DEDUP_REMOVED lines=8> */
[----:B------:R-:W-:Y:S01]  /*d560*/  VIADD R56, R57, 0x182 ;  /* 0x0000018239387836 */ /* 0x000fe20000000000 */
[----:B------:R-:W-:-:S02]  /*d570*/  R2UR UR20, R4 ;  /* 0x00000000041472ca */ /* 0x000fc400000e0000 */
[----:B------:R-:W-:Y:S02]  /*d580*/  R2UR UR21, R5 ;  /* 0x00000000051572ca */ /* 0x000fe400000e0000 */
[----:B------:R-:W-:Y:S01]  /*d590*/  R2UR UR26, R10 ;  /* 0x000000000a1a72ca */ /* 0x000fe200000e0000 */
[----:B------:R-:W-:Y:S01]  /*d5a0*/  VIADD R10, R57, 0x200 ;  /* 0x00000200390a7836 */ /* 0x000fe20000000000 */
[----:B------:R-:W-:Y:S01]  /*d5b0*/  R2UR UR27, R11 ;  /* 0x000000000b1b72ca */ /* 0x000fe200000e0000 */
[----:B------:R-:W-:Y:S01]  /*d5c0*/  QGMMA.64x32x32.F32.E4M3.E4M3 R120, gdesc[UR12], RZ, !UPT, gsb0 ;  /* 0x006000000c7879f3 */ /* 0x000fe2000c0008ff */
[----:B------:R-:W-:Y:S02]  /*d5d0*/  R2UR UR24, R4 ;  /* 0x00000000041872ca */ /* 0x000fe400000e0000 */
[----:B------:R-:W-:Y:S02]  /*d5e0*/  R2UR UR25, R5 ;  /* 0x00000000051972ca */ /* 0x000fe400000e0000 */
[----:B------:R-:W-:Y:S01]  /*d5f0*/  R2UR UR10, R14 ;  /* 0x000000000e0a72ca */ /* 0x000fe200000e0000 */
[----:B------:R-:W-:Y:S01]  /*d600*/  VIADD R14, R57, 0x2 ;  /* 0x00000002390e7836 */ /* 0x000fe20000000000 */
[----:B------:R-:W-:-:S02]  /*d610*/  R2UR UR11, R15 ;  /* 0x000000000f0b72ca */ /* 0x000fc400000e0000 */
[----:B------:R-:W-:Y:S02]  /*d620*/  R2UR UR8, R4 ;  /* 0x00000000040872ca */ /* 0x000fe400000e0000 */
[----:B------:R-:W-:Y:S02]  /*d630*/  R2UR UR9, R5 ;  /* 0x00000000050972ca */ /* 0x000fe400000e0000 */
[----:B------:R-:W-:Y:S01]  /*d640*/  R2UR UR6, R10 ;  /* 0x000000000a0672ca */ /* 0x000fe200000e0000 */
[C---:B------:R-:W-:Y:S01]  /*d650*/  VIADD R10, R57.reuse, 0x82 ;  /* 0x00000082390a7836 */ /* 0x040fe20000000000 */
[----:B------:R-:W-:Y:S01]  /*d660*/  R2UR UR18, R14 ;  /* 0x000000000e1272ca */ /* 0x000fe200000e0000 */
[----:B------:R-:W-:Y:S01]  /*d670*/  VIADD R14, R57, 0x102 ;  /* 0x00000102390e7836 */ /* 0x000fe20000000000 */
[----:B------:R-:W-:Y:S01]  /*d680*/  R2UR UR7, R11 ;  /* 0x000000000b0772ca */ /* 0x000fe200000e0000 */
[----:B------:R-:W-:Y:S01]  /*d690*/  IMAD.MOV.U32 R11, RZ, RZ, -0x7fffffe0 ;  /* 0x80000020ff0b7424 */ /* 0x000fe200078e00ff */
[----:B------:R-:W-:Y:S01]  /*d6a0*/  R2UR UR14, R10 ;  /* 0x000000000a0e72ca */ /* 0x000fe200000e0000 */
[----:B------:R-:W-:Y:S01]  /*d6b0*/  VIADD R10, R57, 0x202 ;  /* 0x00000202390a7836 */ /* 0x000fe20000000000 */
[----:B------:R-:W-:Y:S01]  /*d6c0*/  R2UR UR4, R4 ;  /* 0x00000000040472ca */ /* 0x000fe200000e0000 */
[----:B------:R-:W-:Y:S01]  /*d6d0*/  IMAD.MOV.U32 R57, RZ, RZ, -0x7fffffe0 ;  /* 0x80000020ff397424 */ /* 0x000fe200078e00ff */
[----:B------:R-:W-:-:S02]  /*d6e0*/  R2UR UR5, R5 ;  /* 0x00000000050572ca */ /* 0x000fc400000e0000 */
[----:B------:R-:W-:Y:S01]  /*d6f0*/  R2UR UR19, R15 ;  /* 0x000000000f1372ca */ /* 0x000fe200000e0000 */
[----:B------:R-:W-:Y:S01]  /*d700*/  IMAD.MOV.U32 R15, RZ, RZ, -0x7fffffe0 ;  /* 0x80000020ff0f7424 */ /* 0x000fe200078e00ff */
[C---:B------:R-:W-:Y:S02]  /*d710*/  R2UR UR16, R6.reuse ;  /* 0x00000000061072ca */ /* 0x040fe400000e0000 */
[----:B------:R-:W-:Y:S02]  /*d720*/  R2UR UR17, R7 ;  /* 0x00000000071172ca */ /* 0x000fe400000e0000 */
[----:B------:R-:W-:Y:S01]  /*d730*/  R2UR UR15, R11 ;  /* 0x000000000b0f72ca */ /* 0x000fe200000e0000 */
[----:B------:R-:W-:Y:S01]  /*d740*/  IMAD.MOV.U32 R11, RZ, RZ, -0x7fffffe0 ;  /* 0x80000020ff0b7424 */ /* 0x000fe200078e00ff */
[----:B------:R-:W-:Y:S02]  /*d750*/  R2UR UR12, R6 ;  /* 0x00000000060c72ca */ /* 0x000fe400000e0000 */
[----:B------:R-:W-:Y:S01]  /*d760*/  R2UR UR13, R7 ;  /* 0x00000000070d72ca */ /* 0x000fe200000e0000 */
[----:B------:R-:W-:-:S02]  /*d770*/  WARPGROUP.DEPBAR.LE gsb0, 0x0 ;  /* 0x00008000000079c5 */ /* 0x000fc40000010000 */
        /* <DEDUP_REMOVED lines=41> */
.L_x_11956:
[----:B------:R-:W-:Y:S01]  /*da10*/  SHF.L.U32 R10, R19, 0x1f, RZ ;  /* 0x0000001f130a7819 */ /* 0x000fe200000006ff */
[----:B------:R-:W-:-:S04]  /*da20*/  IMAD R19, R18, 0x8, R17 ;  /* 0x0000000812137824 */ /* 0x000fc800078e0211 */
[----:B------:R0:W1:Y:S01]  /*da30*/  SYNCS.PHASECHK.TRANS64.TRYWAIT P1, [R19+URZ+0x13250], R10 ;  /* 0x0132500a130075a7 */ /* 0x000062000802017f */
[----:B------:R-:W-:Y:S05]  /*da40*/  @!P0 BRA `(.L_x_11957) ;  /* 0x0000000000048947 */ /* 0x000fea0003800000 */
[----:B------:R-:W-:Y:S01]  /*da50*/  BPT.TRAP 0x1 ;  /* 0x000000040000795c */ /* 0x000fe20000300000 */
.L_x_11957:
[----:B------:R-:W-:Y:S04]  /*da60*/  BSSY B2, `(.L_x_11958) ;  /* 0x0000004000027945 */ /* 0x000fe80003800000 */
[----:B-1----:R-:W-:Y:S05]  /*da70*/  @P1 BRA `(.L_x_11959) ;  /* 0x0000000000081947 */ /* 0x002fea0003800000 */
[----:B------:R-:W1:Y:S02]  /*da80*/  SYNCS.PHASECHK.TRANS64.TRYWAIT P1, [R19+URZ+0x13250], R10 ;  /* 0x0132500a130075a7 */ /* 0x000e64000802017f */
[----:B-1----:R-:W-:Y:S05]  /*da90*/  @!P1 BRA `(.L_x_11960) ;  /* 0x0000015800549947 */ /* 0x002fea0003800000 */
.L_x_11959:
[----:B------:R-:W-:Y:S05]  /*daa0*/  BSYNC B2 ;  /* 0x0000000000027941 */ /* 0x000fea0003800000 */
.L_x_11958:
[----:B01----:R-:W-:Y:S01]  /*dab0*/  VIADD R10, R17, 0x1000 ;  /* 0x00001000110a7836 */ /* 0x003fe20000000000 */
[----:B------:R-:W-:Y:S01]  /*dac0*/  WARPGROUP.ARRIVE ;  /* 0x00000000000079c5 */ /* 0x000fe20000000000 */
[----:B------:R-:W-:Y:S01]  /*dad0*/  IMAD.MOV.U32 R11, RZ, RZ, -0x3ffffff0 ;  /* 0xc0000010ff0b7424 */ /* 0x000fe200078e00ff */
[----:B------:R-:W-:Y:S02]  /*dae0*/  LOP3.LUT P1, RZ, R16, 0x10, RZ, 0xc0, !PT ;  /* 0x0000001010ff7812 */ /* 0x000fe4000782c0ff */
[----:B------:R-:W-:Y:S02]  /*daf0*/  SHF.R.U32.HI R10, RZ, 0x4, R10 ;  /* 0x00000004ff0a7819 */ /* 0x000fe4000001160a */
[----:B------:R-:W-:Y:S02]  /*db00*/  R2UR UR7, R11 ;  /* 0x000000000b0772ca */ /* 0x000fe400000e0000 */
[----:B------:R-:W-:-:S04]  /*db10*/  LOP3.LUT R10, R10, 0x3fff, RZ, 0xc0, !PT ;  /* 0x00003fff0a0a7812 */ /* 0x000fc800078ec0ff */
[----:B------:R-:W-:-:S05]  /*db20*/  LOP3.LUT R10, R10, 0x10000, RZ, 0xfc, !PT ;  /* 0x000100000a0a7812 */ /* 0x000fca00078efcff */
[----:B------:R-:W-:-:S05]  /*db30*/  IMAD R10, R18, 0x280, R10 ;  /* 0x00000280120a7824 */ /* 0x000fca00078e020a */
[----:B------:R-:W-:-:S13]  /*db40*/  R2UR UR6, R10 ;  /* 0x000000000a0672ca */ /* 0x000fda00000e0000 */
        /* <DEDUP_REMOVED lines=8> */
[----:B------:R-:W-:Y:S01]  /*dbd0*/  WARPGROUP.ARRIVE ;  /* 0x00000000000079c5 */ /* 0x000fe20000000000 */
[----:B------:R-:W2:Y:S01]  /*dbe0*/  LDL R153, [R1+0x1c] ;  /* 0x00001c0001997983 */ /* 0x000ea20000100800 */
[----:B------:R-:W-:Y:S01]  /*dbf0*/  FMUL.FTZ R11, R2, R120 ;  /* 0x00000078020b7220 */ /* 0x000fe20000410000 */
[----:B------:R-:W0:Y:S02]  /*dc00*/  LDC R155, c[0x0][0x448] ;  /* 0x00011200ff9b7b82 */ /* 0x000e240000000800 */
[----:B------:R-:W2:Y:S02]  /*dc10*/  LDL R154, [R1+0x34] ;  /* 0x00003400019a7983 */ /* 0x000ea40000100800 */
[----:B------:R-:W-:Y:S01]  /*dc20*/  QGMMA.64x64x32.F32.E4M3.E4M3 R24, R148, gdesc[UR4], R24, gsb0 ;  /* 0x00e0000494187df3 */ /* 0x000fe20008000818 */
[----:B------:R-:W-:Y:S01]  /*dc30*/  R2UR UR6, R14 ;  /* 0x000000000e0672ca */ /* 0x000fe200000e0000 */
[----:B------:R-:W-:Y:S01]  /*dc40*/  VIADD R14, R10, 0x180 ;  /* 0x000001800a0e7836 */ /* 0x000fe20000000000 */
[----:B------:R-:W-:Y:S01]  /*dc50*/  R2UR UR7, R15 ;  /* 0x000000000f0772ca */ /* 0x000fe200000e0000 */
[----:B------:R-:W-:-:S02]  /*dc60*/  IMAD.MOV.U32 R15, RZ, RZ, -0x3ffffff0 ;  /* 0xc0000010ff0f7424 */ /* 0x000fc400078e00ff */
[C---:B------:R-:W-:Y:S01]  /*dc70*/  FMUL.FTZ R120, R2.reuse, R124 ;  /* 0x0000007c02787220 */ /* 0x040fe20000410000 */
[C---:B------:R-:W-:Y:S01]  /*dc80*/  FMUL.FTZ R124, R2.reuse, R128 ;  /* 0x00000080027c7220 */ /* 0x040fe20000410000 */
[C---:B------:R-:W-:Y:S01]  /*dc90*/  FMUL.FTZ R128, R2.reuse, R132 ;  /* 0x0000008402807220 */ /* 0x040fe20000410000 */
        /* <DEDUP_REMOVED lines=10> */
[----:B------:R1:W3:Y:S01]  /*dd40*/  MUFU.TANH R10, R61 ;  /* 0x0000003d000a7308 */ /* 0x0002e20000002400 */
        /* <DEDUP_REMOVED lines=52> */
[----:B------:R-:W-:-:S02]  /*e090*/  WARPGROUP.DEPBAR.LE gsb0, 0x0 ;  /* 0x00008000000079c5 */ /* 0x000fc40000010000 */
[----:B------:R-:W-:-:S06]  /*e0a0*/  WARPGROUP.ARRIVE ;  /* 0x00000000000079c5 */ /* 0x000fcc0000000000 */
[----:B------:R-:W4:Y:S01]  /*e0b0*/  S2R R155, SR_TID.X ;  /* 0x00000000009b7919 */ /* 0x000f220000002100 */
[----:B-1----:R-:W-:Y:S01]  /*e0c0*/  FMUL.FTZ R61, R2, R62 ;  /* 0x0000003e023d7220 */ /* 0x002fe20000410000 */
[----:B------:R-:W1:Y:S01]  /*e0d0*/  MUFU.TANH R18, R18 ;  /* 0x0000001200127308 */ /* 0x000e620000002400 */
        /* <DEDUP_REMOVED lines=13> */
[----:B------:R-:W0:Y:S08]  /*e1b0*/  MUFU.TANH R120, R120 ;  /* 0x0000007800787308 */ /* 0x000e300000002400 */
[----:B------:R-:W0:Y:S01]  /*e1c0*/  MUFU.TANH R123, R123 ;  /* 0x0000007b007b7308 */ /* 0x000e220000002400 */
[----:B----4-:R-:W-:Y:S01]  /*e1d0*/  LOP3.LUT R155, R155, 0x7f, RZ, 0xc0, !PT ;  /* 0x0000007f9b9b7812 */ /* 0x010fe200078ec0ff */
[----:B------:R-:W-:-:S06]  /*e1e0*/  FMUL.FTZ R62, R2, R63 ;  /* 0x0000003f023e7220 */ /* 0x000fcc0000410000 */
[----:B------:R-:W4:Y:S08]  /*e1f0*/  MUFU.TANH R124, R124 ;  /* 0x0000007c007c7308 */ /* 0x000f300000002400 */
        /* <DEDUP_REMOVED lines=8> */
[----:B------:R-:W-:-:S04]  /*e280*/  FMUL.FTZ R134, R2, R64 ;  /* 0x0000004002867220 */ /* 0x000fc80000410000 */
[----:B------:R-:W0:Y:S01]  /*e290*/  MUFU.TANH R15, R15 ;  /* 0x0000000f000f7308 */ /* 0x000e220000002400 */
[----:B------:R-:W-:Y:S01]  /*e2a0*/  QGMMA.64x64x32.F32.E4M3.E4M3 R24, R140, gdesc[UR4], R24, gsb0 ;  /* 0x00e000048c187df3 */ /* 0x000fe20008000818 */
[----:B------:R-:W-:Y:S02]  /*e2b0*/  R2UR UR6, R56 ;  /* 0x00000000380672ca */ /* 0x000fe400000e0000 */
[----:B------:R-:W-:Y:S01]  /*e2c0*/  R2UR UR7, R57 ;  /* 0x00000000390772ca */ /* 0x000fe200000e0000 */
[----:B------:R-:W5:Y:S03]  /*e2d0*/  @P3 LDC R56, c[0x0][0x44c] ;  /* 0x00011300ff383b82 */ /* 0x000f660000000800 */
[----:B------:R-:W0:Y:S05]  /*e2e0*/  MUFU.TANH R14, R14 ;  /* 0x0000000e000e7308 */ /* 0x000e2a0000002400 */
[----:B------:R-:W3:Y:S03]  /*e2f0*/  @P3 LDC R57, c[0x0][0x450] ;  /* 0x00011400ff393b82 */ /* 0x000ee60000000800 */
        /* <DEDUP_REMOVED lines=9> */
[----:B------:R-:W4:Y:S05]  /*e390*/  LDL R140, [R1+0x30] ;  /* 0x00003000018c7983 */ /* 0x000f2a0000100800 */
[----:B------:R-:W0:Y:S01]  /*e3a0*/  MUFU.TANH R109, R109 ;  /* 0x0000006d006d7308 */ /* 0x000e220000002400 */
[----:B------:R-:W4:Y:S04]  /*e3b0*/  LDL R142, [R1+0xc] ;  /* 0x00000c00018e7983 */ /* 0x000f280000100800 */
[----:B------:R-:W4:Y:S01]  /*e3c0*/  LDL R141, [R1+0x8] ;  /* 0x00000800018d7983 */ /* 0x000f220000100800 */
[----:B------:R-:W-:-:S02]  /*e3d0*/  WARPGROUP.ARRIVE ;  /* 0x00000000000079c5 */ /* 0x000fc40000000000 */
[----:B------:R-:W0:Y:S04]  /*e3e0*/  MUFU.TANH R110, R110 ;  /* 0x0000006e006e7308 */ /* 0x000e280000002400 */
[----:B------:R-:W-:Y:S01]  /*e3f0*/  QGMMA.64x64x32.F32.E4M3.E4M3 R24, R136, gdesc[UR4], R24, gsb0 ;  /* 0x00e0000488187df3 */ /* 0x000fe20008000818 */
[----:B------:R-:W-:Y:S01]  /*e400*/  ISETP.NE.AND P2, PT, R155, RZ, PT ;  /* 0x000000ff9b00720c */ /* 0x000fe20003f45270 */
[C---:B------:R-:W-:Y:S01]  /*e410*/  FMUL.FTZ R64, R2.reuse, R67 ;  /* 0x0000004302407220 */ /* 0x040fe20000410000 */
[C---:B------:R-:W-:Y:S01]  /*e420*/  FMUL.FTZ R63, R2.reuse, R66 ;  /* 0x00000042023f7220 */ /* 0x040fe20000410000 */
[----:B------:R-:W-:Y:S01]  /*e430*/  FMUL.FTZ R66, R2, R71 ;  /* 0x0000004702427220 */ /* 0x000fe20000410000 */
[----:B------:R-:W0:Y:S08]  /*e440*/  MUFU.TANH R111, R111 ;  /* 0x0000006f006f7308 */ /* 0x000e300000002400 */
[----:B------:R-:W0:Y:S08]  /*e450*/  MUFU.TANH R112, R112 ;  /* 0x0000007000707308 */ /* 0x000e300000002400 */
[----:B------:R-:W0:Y:S08]  /*e460*/  MUFU.TANH R113, R113 ;  /* 0x0000007100717308 */ /* 0x000e300000002400 */
[----:B------:R-:W0:Y:S01]  /*e470*/  MUFU.TANH R114, R114 ;  /* 0x0000007200727308 */ /* 0x000e220000002400 */
[----:B--2---:R-:W-:-:S04]  /*e480*/  IMAD.IADD R135, R154, 0x1, R153 ;  /* 0x000000019a877824 */ /* 0x004fc800078e0299 */
[----:B-----5:R-:W-:-:S03]  /*e490*/  @P3 IMAD.HI.U32 R56, R135, R56, RZ ;  /* 0x0000003887383227 */ /* 0x020fc600078e00ff */
[----:B------:R-:W2:Y:S02]  /*e4a0*/  MUFU.TANH R115, R115 ;  /* 0x0000007300737308 */ /* 0x000ea40000002400 */
[----:B---3--:R-:W-:Y:S01]  /*e4b0*/  @P3 SHF.R.U32.HI R135, RZ, R57, R56 ;  /* 0x00000039ff873219 */ /* 0x008fe20000011638 */
[----:B------:R-:W-:Y:S02]  /*e4c0*/  @!P2 VIADD R56, R3, 0x13240 ;  /* 0x000132400338a836 */ /* 0x000fe40000000000 */
[----:B------:R-:W-:-:S03]  /*e4d0*/  FMUL.FTZ R3, R2, R70 ;  /* 0x0000004602037220 */ /* 0x000fc60000410000 */
[----:B------:R-:W3:Y:S01]  /*e4e0*/  MUFU.TANH R116, R116 ;  /* 0x0000007400747308 */ /* 0x000ee20000002400 */
[----:B------:R-:W-:-:S07]  /*e4f0*/  @!P2 PRMT R56, RZ, 0x654, R56 ;  /* 0x00000654ff38a816 */ /* 0x000fce0000000038 */
[----:B------:R-:W0:Y:S08]  /*e500*/  MUFU.TANH R117, R117 ;  /* 0x0000007500757308 */ /* 0x000e300000002400 */
[----:B------:R-:W0:Y:S08]  /*e510*/  MUFU.TANH R118, R118 ;  /* 0x0000007600767308 */ /* 0x000e300000002400 */
[----:B------:R-:W0:Y:S08]  /*e520*/  MUFU.TANH R119, R119 ;  /* 0x0000007700777308 */ /* 0x000e300000002400 */
[----:B------:R-:W0:Y:S01]  /*e530*/  MUFU.TANH R88, R88 ;  /* 0x0000005800587308 */ /* 0x000e220000002400 */
[----:B------:R-:W-:-:S02]  /*e540*/  WARPGROUP.DEPBAR.LE gsb0, 0x0 ;  /* 0x00008000000079c5 */ /* 0x000fc40000010000 */
[----:B------:R-:W-:Y:S01]  /*e550*/  FMUL.FTZ R136, R2, R69 ;  /* 0x0000004502887220 */ /* 0x000fe20000410000 */
[----:B------:R-:W5:Y:S01]  /*e560*/  SHFL.IDX PT, R139, R135, RZ, 0x1c1f ;  /* 0x001c1fff878b7589 */ /* 0x000f6200000e0000 */
[----:B------:R-:W-:Y:S01]  /*e570*/  IMAD R69, R0, -0xa0, RZ ;  /* 0xffffff6000457824 */ /* 0x000fe200078e02ff */
[----:B------:R0:W-:Y:S02]  /*e580*/  @!P2 SYNCS.ARRIVE.TRANS64.RED.A1T0 RZ, [R56+URZ], RZ ;  /* 0x000000ff38ffa9a7 */ /* 0x0001e4000810043f */
[----:B------:R-:W0:Y:S01]  /*e590*/  MUFU.TANH R89, R89 ;  /* 0x0000005900597308 */ /* 0x000e220000002400 */
[----:B------:R-:W-:-:S07]  /*e5a0*/  VIADD R67, R69, 0x1 ;  /* 0x0000000145437836 */ /* 0x000fce0000000000 */
        /* <DEDUP_REMOVED lines=24> */
[----:B----4-:R-:W-:-:S07]  /*e730*/  IMAD R67, R140, -0x2, R67 ;  /* 0xfffffffe8c437824 */ /* 0x010fce00078e0243 */
[----:B------:R-:W4:Y:S08]  /*e740*/  MUFU.TANH R82, R82 ;  /* 0x0000005200527308 */ /* 0x000f300000002400 */
[----:B------:R-:W0:Y:S01]  /*e750*/  MUFU.TANH R83, R83 ;  /* 0x0000005300537308 */ /* 0x000e220000002400 */
[----:B------:R-:W-:-:S07]  /*e760*/  IADD3 R71, -R141, R67, R142 ;  /* 0x000000438d477210 */ /* 0x000fce0007ffe18e */
        /* <DEDUP_REMOVED lines=21> */
[----:B------:R-:W-:Y:S02]  /*e8c0*/  VIADD R67, R67, 0xffffffff ;  /* 0xffffffff43437836 */ /* 0x000fe40000000000 */
[--C-:B-----5:R-:W-:Y:S02]  /*e8d0*/  IMAD.IADD R137, R70, 0x1, R139.reuse ;  /* 0x0000000146897824 */ /* 0x120fe400078e028b */
[----:B------:R-:W-:Y:S01]  /*e8e0*/  IMAD.IADD R138, R71, 0x1, R139 ;  /* 0x00000001478a7824 */ /* 0x000fe200078e028b */
[----:B-1234-:R-:W-:Y:S06]  /*e8f0*/  @!P1 BRA `(.L_x_11961) ;  /* 0x0000000000549947 */ /* 0x01efec0003800000 */
        /* <DEDUP_REMOVED lines=12> */
.L_x_11963:
[----:B------:R-:W-:-:S05]  /*e9c0*/  IMAD.U32 R140, RZ, RZ, UR40 ;  /* 0x00000028ff8c7e24 */ /* 0x000fca000f8e00ff */
[----:B------:R-:W-:-:S13]  /*e9d0*/  ISETP.NE.AND P1, PT, R140, 0x1, PT ;  /* 0x000000018c00780c */ /* 0x000fda0003f25270 */
[----:B0-----:R-:W0:Y:S02]  /*e9e0*/  @P1 LDC.64 R56, c[0x0][0x9e8] ;  /* 0x00027a00ff381b82 */ /* 0x001e240000000a00 */
[----:B0-----:R-:W-:-:S05]  /*e9f0*/  @P1 IMAD.HI.U32 R56, R139, R56, RZ ;  /* 0x000000388b381227 */ /* 0x001fca00078e00ff */
[----:B------:R-:W-:-:S07]  /*ea00*/  @P1 SHF.R.U32.HI R139, RZ, R57, R56 ;  /* 0x00000039ff8b1219 */ /* 0x000fce0000011638 */
.L_x_11964:
[----:B------:R-:W-:Y:S05]  /*ea10*/  BSYNC B2 ;  /* 0x0000000000027941 */ /* 0x000fea0003800000 */
.L_x_11962:
[----:B------:R-:W-:-:S05]  /*ea20*/  IMAD R139, R139, R140, R67 ;  /* 0x0000008c8b8b7224 */ /* 0x000fca00078e0243 */
[----:B------:R-:W-:Y:S02]  /*ea30*/  VIMNMX R138, R138, R139, !PT ;  /* 0x0000008b8a8a7248 */ /* 0x000fe40007fe0100 */
[----:B------:R-:W-:-:S07]  /*ea40*/  VIADDMNMX R137, R139, R140, R137, PT ;  /* 0x0000008c8b897246 */ /* 0x000fce0003800189 */
.L_x_11961:
[----:B------:R-:W-:Y:S02]  /*ea50*/  ISETP.GE.AND P1, PT, R69, 0x2, PT ;  /* 0x000000024500780c */ /* 0x000fe40003f26270 */
[----:B------:R-:W-:Y:S02]  /*ea60*/  LOP3.LUT R16, R16, 0xfffffffd, RZ, 0xc0, !PT ;  /* 0xfffffffd10107812 */ /* 0x000fe400078ec0ff */
[----:B------:R-:W-:Y:S02]  /*ea70*/  ISETP.GT.AND P2, PT, R138, 0x1, !P1 ;  /* 0x000000018a00780c */ /* 0x000fe40004f44270 */
[----:B------:R-:W-:Y:S02]  /*ea80*/  LOP3.LUT R22, R22, 0x7fffffff, RZ, 0xc0, !PT ;  /* 0x7fffffff16167812 */ /* 0x000fe400078ec0ff */
[----:B------:R-:W-:Y:S02]  /*ea90*/  ISETP.LT.OR P3, PT, R137, 0x2, P2 ;  /* 0x000000028900780c */ /* 0x000fe40001761670 */
[----:B------:R-:W-:-:S02]  /*eaa0*/  ISETP.GE.AND P2, PT, R69, 0x9, PT ;  /* 0x000000094500780c */ /* 0x000fc40003f46270 */
[----:B0-----:R-:W-:Y:S02]  /*eab0*/  FSEL R15, R15, -INF , !P3 ;  /* 0xff8000000f0f7808 */ /* 0x001fe40005800000 */
        /* <DEDUP_REMOVED lines=17> */
[----:B------:R-:W-:Y:S02]  /*ebd0*/  ISETP.GT.AND P6, PT, R138, 0x18, !P6 ;  /* 0x000000188a00780c */ /* 0x000fe400077c4270 */
[----:B------:R-:W-:Y:S02]  /*ebe0*/  LOP3.LUT R16, R16, 0xfffffffe, RZ, 0xc0, !PT ;  /* 0xfffffffe10107812 */ /* 0x000fe400078ec0ff */
        /* <DEDUP_REMOVED lines=205> */
[----:B------:R-:W-:Y:S01]  /*f8c0*/  LOP3.LUT P6, RZ, R16, 0x10, RZ, 0xc0, !PT ;  /* 0x0000001010ff7812 */ /* 0x000fe200078cc0ff */
[--C-:B0-----:R-:W-:Y:S02]  /*f8d0*/  IMAD.IADD R70, R70, 0x1, R69.reuse ;  /* 0x0000000146467824 */ /* 0x101fe400078e0245 */
[----:B------:R-:W-:-:S10]  /*f8e0*/  IMAD.IADD R71, R71, 0x1, R69 ;  /* 0x0000000147477824 */ /* 0x000fd400078e0245 */
[----:B------:R-:W-:Y:S05]  /*f8f0*/  @!P6 BRA `(.L_x_11965) ;  /* 0x000000000054e947 */ /* 0x000fea0003800000 */
        /* <DEDUP_REMOVED lines=12> */
.L_x_11967:
[----:B------:R-:W-:-:S05]  /*f9c0*/  IMAD.U32 R135, RZ, RZ, UR40 ;  /* 0x00000028ff877e24 */ /* 0x000fca000f8e00ff */
[----:B------:R-:W-:-:S13]  /*f9d0*/  ISETP.NE.AND P6, PT, R135, 0x1, PT ;  /* 0x000000018700780c */ /* 0x000fda0003fc5270 */
[----:B------:R-:W0:Y:S02]  /*f9e0*/  @P6 LDC.64 R10, c[0x0][0x9e8] ;  /* 0x00027a00ff0a6b82 */ /* 0x000e240000000a00 */
[----:B0-----:R-:W-:-:S05]  /*f9f0*/  @P6 IMAD.HI.U32 R10, R69, R10, RZ ;  /* 0x0000000a450a6227 */ /* 0x001fca00078e00ff */
[----:B------:R-:W-:-:S07]  /*fa00*/  @P6 SHF.R.U32.HI R69, RZ, R11, R10 ;  /* 0x0000000bff456219 */ /* 0x000fce000001160a */
.L_x_11968:
[----:B------:R-:W-:Y:S05]  /*fa10*/  BSYNC B2 ;  /* 0x0000000000027941 */ /* 0x000fea0003800000 */
.L_x_11966:
[----:B------:R-:W-:-:S05]  /*fa20*/  IMAD R67, R69, R135, R67 ;  /* 0x0000008745437224 */ /* 0x000fca00078e0243 */
[----:B------:R-:W-:Y:S02]  /*fa30*/  VIMNMX R71, R71, R67, !PT ;  /* 0x0000004347477248 */ /* 0x000fe40007fe0100 */
[----:B------:R-:W-:-:S07]  /*fa40*/  VIADDMNMX R70, R67, R135, R70, PT ;  /* 0x0000008743467246 */ /* 0x000fce0003800146 */
.L_x_11965:
[----:B------:R-:W-:Y:S02]  /*fa50*/  ISETP.GT.AND P1, PT, R71, 0x1, !P1 ;  /* 0x000000014700780c */ /* 0x000fe40004f24270 */
[----:B------:R-:W-:Y:S02]  /*fa60*/  LOP3.LUT R16, R16, 0xffffffbf, RZ, 0xc0, !PT ;  /* 0xffffffbf10107812 */ /* 0x000fe400078ec0ff */
[----:B------:R-:W-:Y:S02]  /*fa70*/  ISETP.LT.OR P1, PT, R70, 0x2, P1 ;  /* 0x000000024600780c */ /* 0x000fe40000f21670 */
[----:B------:R-:W-:Y:S02]  /*fa80*/  @P0 LOP3.LUT R16, R16, 0x40, RZ, 0xfc, !PT ;  /* 0x0000004010100812 */ /* 0x000fe400078efcff */
[----:B------:R-:W-:Y:S02]  /*fa90*/  FSEL R18, R18, -INF , !P1 ;  /* 0xff80000012127808 */ /* 0x000fe40004800000 */
        /* <DEDUP_REMOVED lines=10> */
[----:B------:R-:W-:Y:S02]  /*fb40*/  LOP3.LUT P5, RZ, R22, 0x40000000, RZ, 0xc0, !PT ;  /* 0x4000000016ff7812 */ /* 0x000fe400078ac0ff */
[C---:B------:R-:W-:Y:S02]  /*fb50*/  ISETP.LT.OR P1, PT, R70.reuse, 0x1a, P1 ;  /* 0x0000001a4600780c */ /* 0x040fe40000f21670 */
[----:B------:R-:W-:-:S02]  /*fb60*/  ISETP.LT.OR P4, PT, R70, 0x11, P4 ;  /* 0x000000114600780c */ /* 0x000fc40002781670 */
[----:B------:R-:W-:Y:S02]  /*fb70*/  FSEL R131, R131, -INF , !P1 ;  /* 0xff80000083837808 */ /* 0x000fe40004800000 */
[----:B------:R-:W-:Y:S02]  /*fb80*/  LOP3.LUT P1, RZ, R22, 0x80000000, RZ, 0xc0, !PT ;  /* 0x8000000016ff7812 */ /* 0x000fe4000782c0ff */
[----:B------:R-:W-:Y:S02]  /*fb90*/  FSEL R126, R126, -INF , !P4 ;  /* 0xff8000007e7e7808 */ /* 0x000fe40006000000 */
[C---:B------:R-:W-:Y:S02]  /*fba0*/  ISETP.GT.AND P1, PT, R71.reuse, 0x20, !P1 ;  /* 0x000000204700780c */ /* 0x040fe40004f24270 */
[----:B------:R-:W-:Y:S02]  /*fbb0*/  ISETP.GT.AND P3, PT, R71, 0x9, !P3 ;  /* 0x000000094700780c */ /* 0x000fe40005f64270 */
[----:B------:R-:W-:-:S02]  /*fbc0*/  ISETP.LT.OR P1, PT, R70, 0x21, P1 ;  /* 0x000000214600780c */ /* 0x000fc40000f21670 */
[----:B------:R-:W-:Y:S02]  /*fbd0*/  LOP3.LUT P4, RZ, R22, 0x20000000, RZ, 0xc0, !PT ;  /* 0x2000000016ff7812 */ /* 0x000fe4000788c0ff */
[----:B------:R-:W-:Y:S02]  /*fbe0*/  FSEL R106, R106, -INF , !P1 ;  /* 0xff8000006a6a7808 */ /* 0x000fe40004800000 */
[----:B------:R-:W-:Y:S02]  /*fbf0*/  ISETP.GT.AND P1, PT, R71, 0x21, !P5 ;  /* 0x000000214700780c */ /* 0x000fe40006f24270 */
[C---:B------:R-:W-:Y:S02]  /*fc00*/  ISETP.LT.OR P3, PT, R70.reuse, 0xa, P3 ;  /* 0x0000000a4600780c */ /* 0x040fe40001f61670 */
[----:B------:R-:W-:Y:S02]  /*fc10*/  ISETP.LT.OR P1, PT, R70, 0x22, P1 ;  /* 0x000000224600780c */ /* 0x000fe40000f21670 */
[----:B------:R-:W-:-:S02]  /*fc20*/  FSEL R123, R123, -INF , !P3 ;  /* 0xff8000007b7b7808 */ /* 0x000fc40005800000 */
[----:B------:R-:W-:Y:S02]  /*fc30*/  FSEL R107, R107, -INF , !P1 ;  /* 0xff8000006b6b7808 */ /* 0x000fe40004800000 */
[C---:B------:R-:W-:Y:S02]  /*fc40*/  ISETP.GT.AND P1, PT, R71.reuse, 0x28, !P4 ;  /* 0x000000284700780c */ /* 0x040fe40006724270 */
[----:B------:R-:W-:Y:S02]  /*fc50*/  ISETP.GT.AND P2, PT, R71, 0x8, !P2 ;  /* 0x000000084700780c */ /* 0x000fe40005744270 */
[----:B------:R-:W-:Y:S02]  /*fc60*/  ISETP.LT.OR P1, PT, R70, 0x29, P1 ;  /* 0x000000294600780c */ /* 0x000fe40000f21670 */
[----:B------:R-:W-:Y:S02]  /*fc70*/  LOP3.LUT P3, RZ, R22, 0x10000000, RZ, 0xc0, !PT ;  /* 0x1000000016ff7812 */ /* 0x000fe4000786c0ff */
[----:B------:R-:W-:-:S02]  /*fc80*/  FSEL R110, R110, -INF , !P1 ;  /* 0xff8000006e6e7808 */ /* 0x000fc40004800000 */
[----:B------:R-:W-:Y:S02]  /*fc90*/  ISETP.LT.OR P2, PT, R70, 0x9, P2 ;  /* 0x000000094600780c */ /* 0x000fe40001741670 */
[----:B------:R-:W-:Y:S02]  /*fca0*/  ISETP.GT.AND P1, PT, R71, 0x29, !P3 ;  /* 0x000000294700780c */ /* 0x000fe40005f24270 */
[----:B------:R-:W-:Y:S02]  /*fcb0*/  FSEL R122, R122, -INF , !P2 ;  /* 0xff8000007a7a7808 */ /* 0x000fe40005000000 */
[----:B------:R-:W-:Y:S02]  /*fcc0*/  ISETP.LT.OR P1, PT, R70, 0x2a, P1 ;  /* 0x0000002a4600780c */ /* 0x000fe40000f21670 */
[----:B------:R-:W-:Y:S02]  /*fcd0*/  LOP3.LUT P2, RZ, R22, 0x8000000, RZ, 0xc0, !PT ;  /* 0x0800000016ff7812 */ /* 0x000fe4000784c0ff */
[----:B------:R-:W-:-:S02]  /*fce0*/  FSEL R111, R111, -INF , !P1 ;  /* 0xff8000006f6f7808 */ /* 0x000fc40004800000 */
[C---:B------:R-:W-:Y:S02]  /*fcf0*/  ISETP.GT.AND P1, PT, R71.reuse, 0x30, !P2 ;  /* 0x000000304700780c */ /* 0x040fe40005724270 */
[----:B------:R-:W-:Y:S02]  /*fd00*/  LOP3.LUT P0, RZ, R22, 0x4000000, RZ, 0xc0, !PT ;  /* 0x0400000016ff7812 */ /* 0x000fe4000780c0ff */
[----:B------:R-:W-:Y:S02]  /*fd10*/  ISETP.LT.OR P1, PT, R70, 0x31, P1 ;  /* 0x000000314600780c */ /* 0x000fe40000f21670 */
[----:B------:R-:W-:Y:S02]  /*fd20*/  LOP3.LUT P6, RZ, R22, 0x2000000, RZ, 0xc0, !PT ;  /* 0x0200000016ff7812 */ /* 0x000fe400078cc0ff */
[----:B------:R-:W-:Y:S02]  /*fd30*/  FSEL R114, R114, -INF , !P1 ;  /* 0xff80000072727808 */ /* 0x000fe40004800000 */
[----:B------:R-:W-:-:S02]  /*fd40*/  ISETP.GT.AND P1, PT, R71, 0x31, !P0 ;  /* 0x000000314700780c */ /* 0x000fc40004724270 */
[----:B------:R-:W-:Y:S02]  /*fd50*/  LOP3.LUT P5, RZ, R22, 0x80000, RZ, 0xc0, !PT ;  /* 0x0008000016ff7812 */ /* 0x000fe400078ac0ff */
[----:B------:R-:W-:Y:S02]  /*fd60*/  ISETP.LT.OR P1, PT, R70, 0x32, P1 ;  /* 0x000000324600780c */ /* 0x000fe40000f21670 */
[C---:B------:R-:W-:Y:S02]  /*fd70*/  LOP3.LUT P4, RZ, R22.reuse, 0x40000, RZ, 0xc0, !PT ;  /* 0x0004000016ff7812 */ /* 0x040fe4000788c0ff */
[----:B------:R-:W-:Y:S02]  /*fd80*/  FSEL R115, R115, -INF , !P1 ;  /* 0xff80000073737808 */ /* 0x000fe40004800000 */
[----:B------:R-:W-:Y:S02]  /*fd90*/  ISETP.GT.AND P1, PT, R71, 0x38, !P6 ;  /* 0x000000384700780c */ /* 0x000fe40007724270 */
[----:B------:R-:W-:-:S02]  /*fda0*/  LOP3.LUT P3, RZ, R22, 0x20000, RZ, 0xc0, !PT ;  /* 0x0002000016ff7812 */ /* 0x000fc4000786c0ff */
[----:B------:R-:W-:Y:S02]  /*fdb0*/  ISETP.LT.OR P1, PT, R70, 0x39, P1 ;  /* 0x000000394600780c */ /* 0x000fe40000f21670 */
[----:B------:R-:W-:Y:S02]  /*fdc0*/  LOP3.LUT P2, RZ, R22, 0x10000, RZ, 0xc0, !PT ;  /* 0x0001000016ff7812 */ /* 0x000fe4000784c0ff */
[----:B------:R-:W-:Y:S02]  /*fdd0*/  FSEL R118, R118, -INF , !P1 ;  /* 0xff80000076767808 */ /* 0x000fe40004800000 */
[C---:B------:R-:W-:Y:S02]  /*fde0*/  LOP3.LUT P1, RZ, R22.reuse, 0x1000000, RZ, 0xc0, !PT ;  /* 0x0100000016ff7812 */ /* 0x040fe4000782c0ff */
[----:B------:R-:W-:Y:S02]  /*fdf0*/  LOP3.LUT P0, RZ, R22, 0x8000, RZ, 0xc0, !PT ;  /* 0x0000800016ff7812 */ /* 0x000fe4000780c0ff */
[----:B------:R-:W-:-:S02]  /*fe00*/  ISETP.GT.AND P1, PT, R71, 0x39, !P1 ;  /* 0x000000394700780c */ /* 0x000fc40004f24270 */
[----:B------:R-:W-:Y:S02]  /*fe10*/  LOP3.LUT P6, RZ, R22, 0x4000, RZ, 0xc0, !PT ;  /* 0x0000400016ff7812 */ /* 0x000fe400078cc0ff */
        /* <DEDUP_REMOVED lines=49> */
[C---:B------:R-:W-:Y:S02]  /*10130*/  LOP3.LUT P3, RZ, R22.reuse, 0x20, RZ, 0xc0, !PT ;  /* 0x0000002016ff7812 */ /* 0x040fe4000786c0ff */
[----:B------:R-:W-:Y:S02]  /*10140*/  FSEL R103, R103, -INF , !P1 ;  /* 0xff80000067677808 */ /* 0x000fe40004800000 */
[----:B------:R-:W-:Y:S02]  /*10150*/  ISETP.GT.AND P1, PT, R71, 0x60, !P0 ;  /* 0x000000604700780c */ /* 0x000fe40004724270 */
[----:B------:R-:W-:-:S02]  /*10160*/  LOP3.LUT P0, RZ, R22, 0x1, RZ, 0xc0, !PT ;  /* 0x0000000116ff7812 */ /* 0x000fc4000780c0ff */
[----:B------:R-:W-:Y:S02]  /*10170*/  ISETP.LT.OR P1, PT, R70, 0x61, P1 ;  /* 0x000000614600780c */ /* 0x000fe40000f21670 */
[C---:B------:R-:W-:Y:S02]  /*10180*/  ISETP.GT.AND P0, PT, R71.reuse, RZ, !P0 ;  /* 0x000000ff4700720c */ /* 0x040fe40004704270 */
[----:B------:R-:W-:Y:S02]  /*10190*/  FSEL R74, R74, -INF , !P1 ;  /* 0xff8000004a4a7808 */ /* 0x000fe40004800000 */
[----:B------:R-:W-:Y:S02]  /*101a0*/  ISETP.GT.AND P1, PT, R71, 0x61, !P6 ;  /* 0x000000614700780c */ /* 0x000fe40007724270 */
[----:B------:R-:W-:Y:S02]  /*101b0*/  FMNMX.FTZ R10, R96, R10, !PT ;  /* 0x0000000a600a7209 */ /* 0x000fe40007810000 */
[----:B------:R-:W-:-:S02]  /*101c0*/  ISETP.LT.OR P1, PT, R70, 0x62, P1 ;  /* 0x000000624600780c */ /* 0x000fc40000f21670 */
[C---:B------:R-:W-:Y:S02]  /*101d0*/  LOP3.LUT P5, RZ, R22.reuse, 0x8, RZ, 0xc0, !PT ;  /* 0x0000000816ff7812 */ /* 0x040fe400078ac0ff */
[----:B------:R-:W-:Y:S02]  /*101e0*/  FSEL R75, R75, -INF , !P1 ;  /* 0xff8000004b4b7808 */ /* 0x000fe40004800000 */
[C---:B------:R-:W-:Y:S02]  /*101f0*/  LOP3.LUT P1, RZ, R22.reuse, 0x2000, RZ, 0xc0, !PT ;  /* 0x0000200016ff7812 */ /* 0x040fe4000782c0ff */
[C---:B------:R-:W-:Y:S02]  /*10200*/  LOP3.LUT P4, RZ, R22.reuse, 0x4, RZ, 0xc0, !PT ;  /* 0x0000000416ff7812 */ /* 0x040fe4000788c0ff */
[----:B------:R-:W-:Y:S02]  /*10210*/  ISETP.GT.AND P1, PT, R71, 0x68, !P1 ;  /* 0x000000684700780c */ /* 0x000fe40004f24270 */
[----:B------:R-:W-:-:S02]  /*10220*/  LOP3.LUT P2, RZ, R22, 0x2, RZ, 0xc0, !PT ;  /* 0x0000000216ff7812 */ /* 0x000fc4000784c0ff */
[----:B------:R-:W-:Y:S02]  /*10230*/  ISETP.LT.OR P1, PT, R70, 0x69, P1 ;  /* 0x000000694600780c */ /* 0x000fe40000f21670 */
[----:B------:R-:W-:Y:S02]  /*10240*/  ISETP.GT.AND P3, PT, R71, 0x88, !P3 ;  /* 0x000000884700780c */ /* 0x000fe40005f64270 */
        /* <DEDUP_REMOVED lines=46> */
[C---:B------:R-:W-:Y:S01]  /*10530*/  ISETP.GT.AND P5, PT, R71.reuse, 0x90, !P5 ;  /* 0x000000904700780c */ /* 0x040fe20006fa4270 */
[----:B------:R-:W0:Y:S01]  /*10540*/  SHFL.BFLY PT, R58, R10, 0x2, 0x1f ;  /* 0x0c401f000a3a7f89 */ /* 0x000e2200000e0000 */
[----:B------:R-:W-:Y:S02]  /*10550*/  ISETP.LT.OR P1, PT, R70, 0x82, P1 ;  /* 0x000000824600780c */ /* 0x000fe40000f21670 */
[----:B------:R-:W-:Y:S02]  /*10560*/  ISETP.GT.AND P4, PT, R71, 0x91, !P4 ;  /* 0x000000914700780c */ /* 0x000fe40006784270 */
[----:B------:R-:W-:Y:S02]  /*10570*/  FSEL R59, R59, -INF , !P1 ;  /* 0xff8000003b3b7808 */ /* 0x000fe40004800000 */
[C---:B------:R-:W-:Y:S02]  /*10580*/  LOP3.LUT P1, RZ, R22.reuse, 0x10, RZ, 0xc0, !PT ;  /* 0x0000001016ff7812 */ /* 0x040fe4000782c0ff */
[----:B------:R-:W-:-:S02]  /*10590*/  LOP3.LUT R22, R22, 0xfffffffe, RZ, 0xc0, !PT ;  /* 0xfffffffe16167812 */ /* 0x000fc400078ec0ff */
[----:B------:R-:W-:Y:S02]  /*105a0*/  ISETP.GT.AND P1, PT, R71, 0x89, !P1 ;  /* 0x000000894700780c */ /* 0x000fe40004f24270 */
[----:B------:R-:W-:Y:S02]  /*105b0*/  @P0 LOP3.LUT R22, R22, 0x1, RZ, 0xfc, !PT ;  /* 0x0000000116160812 */ /* 0x000fe400078efcff */
[----:B------:R-:W-:Y:S02]  /*105c0*/  ISETP.LT.OR P0, PT, R70, 0x89, P3 ;  /* 0x000000894600780c */ /* 0x000fe40001f01670 */
[C---:B------:R-:W-:Y:S02]  /*105d0*/  LOP3.LUT P3, RZ, R22.reuse, 0x1, RZ, 0xc0, !PT ;  /* 0x0000000116ff7812 */ /* 0x040fe4000786c0ff */
[----:B------:R-:W-:Y:S02]  /*105e0*/  LOP3.LUT R22, R22, 0xfffffffb, RZ, 0xc0, !PT ;  /* 0xfffffffb16167812 */ /* 0x000fe400078ec0ff */
[----:B------:R-:W-:-:S02]  /*105f0*/  ISETP.LT.OR P5, PT, R70, 0x91, P5 ;  /* 0x000000914600780c */ /* 0x000fc40002fa1670 */
[----:B------:R-:W-:Y:S02]  /*10600*/  LOP3.LUT P6, RZ, R16, 0x8, RZ, 0xc0, !PT ;  /* 0x0000000810ff7812 */ /* 0x000fe400078cc0ff */
[----:B0-----:R-:W-:Y:S02]  /*10610*/  FMNMX.FTZ R10, R10, R58, !PT ;  /* 0x0000003a0a0a7209 */ /* 0x001fe40007810000 */
[----:B------:R-:W-:Y:S02]  /*10620*/  ISETP.GT.AND P2, PT, R71, 0x98, !P2 ;  /* 0x000000984700780c */ /* 0x000fe40005744270 */
[----:B------:R-:W-:Y:S01]  /*10630*/  @P0 LOP3.LUT R22, R22, 0x4, RZ, 0xfc, !PT ;  /* 0x0000000416160812 */ /* 0x000fe200078efcff */
[----:B------:R-:W0:Y:S01]  /*10640*/  SHFL.BFLY PT, R58, R10, 0x1, 0x1f ;  /* 0x0c201f000a3a7f89 */ /* 0x000e2200000e0000 */
[C---:B------:R-:W-:Y:S02]  /*10650*/  ISETP.LT.OR P0, PT, R70.reuse, 0x8a, P1 ;  /* 0x0000008a4600780c */ /* 0x040fe40000f01670 */
[----:B------:R-:W-:-:S02]  /*10660*/  ISETP.LT.OR P1, PT, R70, 0x1, P3 ;  /* 0x000000014600780c */ /* 0x000fc40001f21670 */
[----:B------:R-:W-:Y:S02]  /*10670*/  FSEL R62, R62, -INF , !P0 ;  /* 0xff8000003e3e7808 */ /* 0x000fe40004000000 */
[----:B------:R-:W-:Y:S02]  /*10680*/  FSEL R14, R14, -INF , !P1 ;  /* 0xff8000000e0e7808 */ /* 0x000fe40004800000 */
[----:B------:R-:W-:Y:S02]  /*10690*/  ISETP.LT.OR P4, PT, R70, 0x92, P4 ;  /* 0x000000924600780c */ /* 0x000fe40002781670 */
[----:B------:R-:W-:Y:S02]  /*106a0*/  FMNMX.FTZ R69, R14, R9, !PT ;  /* 0x000000090e457209 */ /* 0x000fe40007810000 */
[----:B------:R-:W-:Y:S02]  /*106b0*/  FSEL R63, R63, -INF , !P5 ;  /* 0xff8000003f3f7808 */ /* 0x000fe40006800000 */
[----:B------:R-:W-:-:S02]  /*106c0*/  FMNMX.FTZ R69, R18, R69, !PT ;  /* 0x0000004512457209 */ /* 0x000fc40007810000 */
[----:B------:R-:W-:Y:S02]  /*106d0*/  ISETP.GT.AND P6, PT, R71, 0x99, !P6 ;  /* 0x000000994700780c */ /* 0x000fe400077c4270 */
[----:B------:R-:W-:Y:S02]  /*106e0*/  FMNMX.FTZ R69, R122, R69, !PT ;  /* 0x000000457a457209 */ /* 0x000fe40007810000 */
[----:B------:R-:W-:Y:S02]  /*106f0*/  ISETP.LT.OR P2, PT, R70, 0x99, P2 ;  /* 0x000000994600780c */ /* 0x000fe40001741670 */
[----:B------:R-:W-:Y:S02]  /*10700*/  FMNMX.FTZ R69, R123, R69, !PT ;  /* 0x000000457b457209 */ /* 0x000fe40007810000 */
[----:B0-----:R-:W-:Y:S02]  /*10710*/  FMNMX.FTZ R10, R10, R58, !PT ;  /* 0x0000003a0a0a7209 */ /* 0x001fe40007810000 */
[----:B------:R-:W-:-:S02]  /*10720*/  FMNMX.FTZ R69, R126, R69, !PT ;  /* 0x000000457e457209 */ /* 0x000fc40007810000 */
[C---:B------:R-:W-:Y:S02]  /*10730*/  FSETP.NEU.FTZ.AND P3, PT, R10.reuse, -INF , PT ;  /* 0xff8000000a00780b */ /* 0x040fe40003f7d000 */
[----:B------:R-:W-:Y:S02]  /*10740*/  FMNMX.FTZ R69, R127, R69, !PT ;  /* 0x000000457f457209 */ /* 0x000fe40007810000 */
[----:B------:R-:W-:Y:S02]  /*10750*/  FSEL R58, R10, RZ, P3 ;  /* 0x000000ff0a3a7208 */ /* 0x000fe40001800000 */
[----:B------:R-:W-:Y:S02]  /*10760*/  FMNMX.FTZ R69, R130, R69, !PT ;  /* 0x0000004582457209 */ /* 0x000fe40007810000 */
[----:B------:R-:W-:Y:S01]  /*10770*/  FSEL R64, R64, -INF , !P4 ;  /* 0xff80000040407808 */ /* 0x000fe20006000000 */
[----:B------:R-:W-:-:S01]  /*10780*/  FADD.FTZ R12, -R58, R12 ;  /* 0x0000000c3a0c7221 */ /* 0x000fc20000010100 */
[----:B------:R-:W-:Y:S01]  /*10790*/  FMNMX.FTZ R69, R131, R69, !PT ;  /* 0x0000004583457209 */ /* 0x000fe20007810000 */
[----:B------:R-:W-:Y:S01]  /*107a0*/  IMAD.U32 R58, RZ, RZ, UR39 ;  /* 0x00000027ff3a7e24 */ /* 0x000fe2000f8e00ff */
[----:B------:R-:W-:-:S02]  /*107b0*/  ISETP.LT.OR P6, PT, R70, 0x9a, P6 ;  /* 0x0000009a4600780c */ /* 0x000fc400037c1670 */
[----:B------:R-:W-:Y:S01]  /*107c0*/  FMNMX.FTZ R69, R106, R69, !PT ;  /* 0x000000456a457209 */ /* 0x000fe20007810000 */
[-C--:B------:R-:W-:Y:S01]  /*107d0*/  FFMA.FTZ R67, R10, R58.reuse, -8 ;  /* 0xc10000000a437423 */ /* 0x080fe2000001003a */
[----:B------:R-:W-:Y:S01]  /*107e0*/  FSEL R3, R3, -INF , !P2 ;  /* 0xff80000003037808 */ /* 0x000fe20005000000 */
[-C--:B------:R-:W-:Y:S01]  /*107f0*/  FMUL.FTZ R12, R12, R58.reuse ;  /* 0x0000003a0c0c7220 */ /* 0x080fe20000410000 */
[----:B------:R-:W-:Y:S02]  /*10800*/  FMNMX.FTZ R69, R107, R69, !PT ;  /* 0x000000456b457209 */ /* 0x000fe40007810000 */
[----:B------:R-:W-:Y:S02]  /*10810*/  FSEL R67, R67, RZ, P3 ;  /* 0x000000ff43437208 */ /* 0x000fe40001800000 */
[----:B------:R-:W-:Y:S01]  /*10820*/  FMNMX.FTZ R69, R110, R69, !PT ;  /* 0x000000456e457209 */ /* 0x000fe20007810000 */
[----:B------:R-:W-:Y:S01]  /*10830*/  MUFU.EX2 R12, R12 ;  /* 0x0000000c000c7308 */ /* 0x000fe20000000800 */
[----:B------:R-:W-:Y:S01]  /*10840*/  LOP3.LUT P3, RZ, R22, 0x4, RZ, 0xc0, !PT ;  /* 0x0000000416ff7812 */ /* 0x000fe2000786c0ff */
[-CC-:B------:R-:W-:Y:S01]  /*10850*/  FFMA.FTZ R56, R56, R58.reuse, -R67.reuse ;  /* 0x0000003a38387223 */ /* 0x180fe20000010843 */
[----:B------:R-:W-:Y:S01]  /*10860*/  FMNMX.FTZ R69, R111, R69, !PT ;  /* 0x000000456f457209 */ /* 0x000fe20007810000 */
[-CC-:B------:R-:W-:Y:S01]  /*10870*/  FFMA.FTZ R57, R57, R58.reuse, -R67.reuse ;  /* 0x0000003a39397223 */ /* 0x180fe20000010843 */
[----:B------:R-:W-:Y:S01]  /*10880*/  FSEL R61, R61, -INF , !P3 ;  /* 0xff8000003d3d7808 */ /* 0x000fe20005800000 */
[-CC-:B------:R-:W-:Y:S01]  /*10890*/  FFMA.FTZ R15, R15, R58.reuse, -R67.reuse ;  /* 0x0000003a0f0f7223 */ /* 0x180fe20000010843 */
[----:B------:R-:W-:Y:S01]  /*108a0*/  FMNMX.FTZ R69, R114, R69, !PT ;  /* 0x0000004572457209 */ /* 0x000fe20007810000 */
[----:B------:R-:W-:Y:S01]  /*108b0*/  MUFU.EX2 R71, R56 ;  /* 0x0000003800477308 */ /* 0x000fe20000000800 */
[----:B------:R-:W-:Y:S01]  /*108c0*/  FSEL R66, R66, -INF , !P6 ;  /* 0xff80000042427808 */ /* 0x000fe20007000000 */
[-CC-:B------:R-:W-:Y:S01]  /*108d0*/  FFMA.FTZ R120, R120, R58.reuse, -R67.reuse ;  /* 0x0000003a78787223 */ /* 0x180fe20000010843 */
[----:B------:R-:W-:Y:S01]  /*108e0*/  FMNMX.FTZ R69, R115, R69, !PT ;  /* 0x0000004573457209 */ /* 0x000fe20007810000 */
[-CC-:B------:R-:W-:Y:S01]  /*108f0*/  FFMA.FTZ R121, R121, R58.reuse, -R67.reuse ;  /* 0x0000003a79797223 */ /* 0x180fe20000010843 */
[----:B------:R-:W-:-:S01]  /*10900*/  FFMA.FTZ R124, R124, R58, -R67 ;  /* 0x0000003a7c7c7223 */ /* 0x000fc20000010843 */
[-CC-:B------:R-:W-:Y:S01]  /*10910*/  FFMA.FTZ R125, R125, R58.reuse, -R67.reuse ;  /* 0x0000003a7d7d7223 */ /* 0x180fe20000010843 */
[----:B------:R-:W-:Y:S01]  /*10920*/  FMNMX.FTZ R69, R118, R69, !PT ;  /* 0x0000004576457209 */ /* 0x000fe20007810000 */
[----:B------:R-:W0:Y:S01]  /*10930*/  MUFU.EX2 R57, R57 ;  /* 0x0000003900397308 */ /* 0x000e220000000800 */
[----:B------:R-:W-:-:S01]  /*10940*/  FFMA.FTZ R128, R128, R58, -R67 ;  /* 0x0000003a80807223 */ /* 0x000fc20000010843 */
[-CC-:B------:R-:W-:Y:S01]  /*10950*/  FFMA.FTZ R129, R129, R58.reuse, -R67.reuse ;  /* 0x0000003a81817223 */ /* 0x180fe20000010843 */
[----:B------:R-:W-:Y:S01]  /*10960*/  FMNMX.FTZ R69, R119, R69, !PT ;  /* 0x0000004577457209 */ /* 0x000fe20007810000 */
[-CC-:B------:R-:W-:Y:S01]  /*10970*/  FFMA.FTZ R104, R104, R58.reuse, -R67.reuse ;  /* 0x0000003a68687223 */ /* 0x180fe20000010843 */
[----:B------:R-:W-:-:S01]  /*10980*/  FFMA.FTZ R105, R105, R58, -R67 ;  /* 0x0000003a69697223 */ /* 0x000fc20000010843 */
[-CC-:B------:R-:W-:Y:S01]  /*10990*/  FFMA.FTZ R108, R108, R58.reuse, -R67.reuse ;  /* 0x0000003a6c6c7223 */ /* 0x180fe20000010843 */
[----:B------:R-:W-:Y:S01]  /*109a0*/  FMNMX.FTZ R69, R90, R69, !PT ;  /* 0x000000455a457209 */ /* 0x000fe20007810000 */
[----:B------:R-:W1:Y:S01]  /*109b0*/  MUFU.EX2 R15, R15 ;  /* 0x0000000f000f7308 */ /* 0x000e620000000800 */
[----:B------:R-:W-:-:S01]  /*109c0*/  FFMA.FTZ R109, R109, R58, -R67 ;  /* 0x0000003a6d6d7223 */ /* 0x000fc20000010843 */
[-CC-:B------:R-:W-:Y:S01]  /*109d0*/  FFMA.FTZ R112, R112, R58.reuse, -R67.reuse ;  /* 0x0000003a70707223 */ /* 0x180fe20000010843 */
[----:B------:R-:W-:Y:S01]  /*109e0*/  FMNMX.FTZ R69, R91, R69, !PT ;  /* 0x000000455b457209 */ /* 0x000fe20007810000 */
[-CC-:B------:R-:W-:Y:S01]  /*109f0*/  FFMA.FTZ R113, R113, R58.reuse, -R67.reuse ;  /* 0x0000003a71717223 */ /* 0x180fe20000010843 */
[----:B------:R-:W-:-:S01]  /*10a00*/  FFMA.FTZ R116, R116, R58, -R67 ;  /* 0x0000003a74747223 */ /* 0x000fc20000010843 */
[----:B------:R-:W-:Y:S01]  /*10a10*/  FFMA.FTZ R117, R117, R58, -R67 ;  /* 0x0000003a75757223 */ /* 0x000fe20000010843 */
[----:B------:R-:W-:Y:S01]  /*10a20*/  FMNMX.FTZ R69, R94, R69, !PT ;  /* 0x000000455e457209 */ /* 0x000fe20007810000 */
[----:B------:R-:W-:Y:S01]  /*10a30*/  MUFU.EX2 R120, R120 ;  /* 0x0000007800787308 */ /* 0x000fe20000000800 */
[----:B0-----:R-:W-:-:S01]  /*10a40*/  FFMA.FTZ R21, R12, R21, R57 ;  /* 0x000000150c157223 */ /* 0x001fc20000010039 */
[-CC-:B------:R-:W-:Y:S01]  /*10a50*/  FFMA.FTZ R88, R88, R58.reuse, -R67.reuse ;  /* 0x0000003a58587223 */ /* 0x180fe20000010843 */
[----:B------:R-:W-:Y:S01]  /*10a60*/  FMNMX.FTZ R69, R95, R69, !PT ;  /* 0x000000455f457209 */ /* 0x000fe20007810000 */
[-CC-:B------:R-:W-:Y:S01]  /*10a70*/  FFMA.FTZ R89, R89, R58.reuse, -R67.reuse ;  /* 0x0000003a59597223 */ /* 0x180fe20000010843 */
[----:B------:R-:W-:-:S01]  /*10a80*/  FFMA.FTZ R92, R92, R58, -R67 ;  /* 0x0000003a5c5c7223 */ /* 0x000fc20000010843 */
[----:B------:R-:W-:Y:S01]  /*10a90*/  FFMA.FTZ R93, R93, R58, -R67 ;  /* 0x0000003a5d5d7223 */ /* 0x000fe20000010843 */
[----:B------:R-:W-:Y:S01]  /*10aa0*/  FMNMX.FTZ R69, R98, R69, !PT ;  /* 0x0000004562457209 */ /* 0x000fe20007810000 */
[----:B------:R-:W-:Y:S01]  /*10ab0*/  MUFU.EX2 R121, R121 ;  /* 0x0000007900797308 */ /* 0x000fe20000000800 */
[----:B-1----:R-:W-:-:S01]  /*10ac0*/  FADD.FTZ R21, R15, R21 ;  /* 0x000000150f157221 */ /* 0x002fc20000010000 */
[-CC-:B------:R-:W-:Y:S01]  /*10ad0*/  FFMA.FTZ R96, R96, R58.reuse, -R67.reuse ;  /* 0x0000003a60607223 */ /* 0x180fe20000010843 */
[----:B------:R-:W-:Y:S01]  /*10ae0*/  FMNMX.FTZ R69, R99, R69, !PT ;  /* 0x0000004563457209 */ /* 0x000fe20007810000 */
[-CC-:B------:R-:W-:Y:S01]  /*10af0*/  FFMA.FTZ R97, R97, R58.reuse, -R67.reuse ;  /* 0x0000003a61617223 */ /* 0x180fe20000010843 */
[----:B------:R-:W-:-:S01]  /*10b00*/  FFMA.FTZ R100, R100, R58, -R67 ;  /* 0x0000003a64647223 */ /* 0x000fc20000010843 */
[-CC-:B------:R-:W-:Y:S01]  /*10b10*/  FFMA.FTZ R101, R101, R58.reuse, -R67.reuse ;  /* 0x0000003a65657223 */ /* 0x180fe20000010843 */
[----:B------:R-:W-:Y:S01]  /*10b20*/  FMNMX.FTZ R69, R102, R69, !PT ;  /* 0x0000004566457209 */ /* 0x000fe20007810000 */
[----:B------:R-:W-:Y:S01]  /*10b30*/  MUFU.EX2 R124, R124 ;  /* 0x0000007c007c7308 */ /* 0x000fe20000000800 */
[----:B------:R-:W-:-:S01]  /*10b40*/  FFMA.FTZ R72, R72, R58, -R67 ;  /* 0x0000003a48487223 */ /* 0x000fc20000010843 */
        /* <DEDUP_REMOVED lines=23> */
[----:B------:R-:W-:-:S02]  /*10cc0*/  LOP3.LUT P0, RZ, R16, 0x40, RZ, 0xc0, !PT ;  /* 0x0000004010ff7812 */ /* 0x000fc4000780c0ff */
        /* <DEDUP_REMOVED lines=81> */
[----:B------:R-:W-:Y:S01]  /*111e0*/  FFMA.FTZ R66, R66, R58, -R69 ;  /* 0x0000003a42427223 */ /* 0x000fe20000010845 */
[----:B-1----:R-:W-:-:S01]  /*111f0*/  FADD.FTZ R69, R18, R20 ;  /* 0x0000001412457221 */ /* 0x002fc20000010000 */
[----:B------:R-:W1:Y:S01]  /*11200*/  MUFU.EX2 R127, R127 ;  /* 0x0000007f007f7308 */ /* 0x000e620000000800 */
[----:B------:R-:W-:-:S02]  /*11210*/  FADD.FTZ R20, R120, R21 ;  /* 0x0000001578147221 */ /* 0x000fc40000010000 */
[----:B--2---:R-:W-:Y:S02]  /*11220*/  FADD.FTZ R21, R122, R69 ;  /* 0x000000457a157221 */ /* 0x004fe40000010000 */
[----:B------:R-:W-:-:S02]  /*11230*/  FADD.FTZ R20, R121, R20 ;  /* 0x0000001479147221 */ /* 0x000fc40000010000 */
[----:B0-----:R-:W-:Y:S01]  /*11240*/  FADD.FTZ R21, R123, R21 ;  /* 0x000000157b157221 */ /* 0x001fe20000010000 */
[----:B------:R-:W0:Y:S01]  /*11250*/  MUFU.EX2 R130, R130 ;  /* 0x0000008200827308 */ /* 0x000e220000000800 */
[----:B------:R-:W-:-:S02]  /*11260*/  FADD.FTZ R20, R124, R20 ;  /* 0x000000147c147221 */ /* 0x000fc40000010000 */
[----:B---3--:R-:W-:Y:S02]  /*11270*/  FADD.FTZ R21, R126, R21 ;  /* 0x000000157e157221 */ /* 0x008fe40000010000 */
[----:B------:R-:W-:-:S03]  /*11280*/  FADD.FTZ R20, R125, R20 ;  /* 0x000000147d147221 */ /* 0x000fc60000010000 */
        /* <DEDUP_REMOVED lines=121> */
.L_x_11969:
[----:B------:R-:W-:Y:S01]  /*11a20*/  F2FP.SATFINITE.E4M3.F32.PACK_AB_MERGE_C R122, R123, R122, RZ ;  /* 0x0000007a7b7a723e */ /* 0x000fe200048070ff */
[----:B------:R-:W2:Y:S01]  /*11a30*/  LDL R69, [R1+0x24] ;  /* 0x0000240001457983 */ /* 0x000ea20000100800 */
[----:B------:R-:W-:Y:S01]  /*11a40*/  VIADD R19, R19, 0x13260 ;  /* 0x0001326013137836 */ /* 0x000fe20000000000 */
[----:B------:R-:W-:Y:S02]  /*11a50*/  F2FP.SATFINITE.E4M3.F32.PACK_AB_MERGE_C R120, R121, R120, RZ ;  /* 0x000000787978723e */ /* 0x000fe400048070ff */
[----:B------:R-:W-:Y:S02]  /*11a60*/  F2FP.SATFINITE.E4M3.F32.PACK_AB_MERGE_C R153, R18, R14, R122 ;  /* 0x0000000e1299723e */ /* 0x000fe4000480707a */
[----:B------:R-:W3:Y:S01]  /*11a70*/  LDL R14, [R1+0x28] ;  /* 0x00002800010e7983 */ /* 0x000ee20000100800 */
        /* <DEDUP_REMOVED lines=74> */
[C---:B---3--:R-:W-:Y:S01]  /*11f20*/  ISETP.GT.AND P1, PT, R0.reuse, R14, PT ;  /* 0x0000000e0000720c */ /* 0x048fe20003f24270 */
[----:B------:R-:W-:Y:S02]  /*11f30*/  VIADD R0, R0, 0xffffffff ;  /* 0xffffffff00007836 */ /* 0x000fe40000000000 */
[----:B0-----:R-:W-:-:S10]  /*11f40*/  IMAD.MOV.U32 R19, RZ, RZ, R8 ;  /* 0x000000ffff137224 */ /* 0x001fd400078e0008 */
[----:B------:R-:W-:Y:S05]  /*11f50*/  @P1 BRA `(.L_x_11970) ;  /* 0xffffffb000fc1947 */ /* 0x000fea000383ffff */
[----:B------:R-:W-:Y:S05]  /*11f60*/  BSYNC B0 ;  /* 0x0000000000007941 */ /* 0x000fea0003800000 */
.L_x_11950:
[----:B------:R-:W-:Y:S02]  /*11f70*/  IMAD.MOV.U32 R9, RZ, RZ, R56 ;  /* 0x000000ffff097224 */ /* 0x000fe400078e0038 */
[----:B------:R-:W-:Y:S02]  /*11f80*/  IMAD.MOV.U32 R12, RZ, RZ, R10 ;  /* 0x000000ffff0c7224 */ /* 0x000fe400078e000a */
[----:B------:R-:W-:Y:S02]  /*11f90*/  IMAD.MOV.U32 R18, RZ, RZ, R13 ;  /* 0x000000ffff127224 */ /* 0x000fe400078e000d */
[----:B------:R-:W-:-:S07]  /*11fa0*/  IMAD.MOV.U32 R19, RZ, RZ, R8 ;  /* 0x000000ffff137224 */ /* 0x000fce00078e0008 */
.L_x_11949:
[----:B------:R-:W-:Y:S05]  /*11fb0*/  BSYNC B1 ;  /* 0x0000000000017941 */ /* 0x000fea0003800000 */
.L_x_11948:
[----:B------:R-:W2:Y:S01]  /*11fc0*/  LDL R3, [R1+0x1c] ;  /* 0x00001c0001037983 */ /* 0x000ea20000100800 */
[----:B------:R-:W0:Y:S03]  /*11fd0*/  LDC R8, c[0x0][0x448] ;  /* 0x00011200ff087b82 */ /* 0x000e260000000800 */
[----:B------:R-:W3:Y:S04]  /*11fe0*/  LDL R14, [R1+0x8] ;  /* 0x00000800010e7983 */ /* 0x000ee80000100800 */
[----:B------:R-:W3:Y:S01]  /*11ff0*/  LDL R10, [R1+0xc] ;  /* 0x00000c00010a7983 */ /* 0x000ee20000100800 */
[----:B------:R-:W1:Y:S01]  /*12000*/  LDC R13, c[0x0][0x9e4] ;  /* 0x00027900ff0d7b82 */ /* 0x000e620000000800 */
[----:B------:R-:W-:Y:S01]  /*12010*/  LOP3.LUT R16, R16, 0xffffffef, RZ, 0xc0, !PT ;  /* 0xffffffef10107812 */ /* 0x000fe200078ec0ff */
[----:B------:R-:W-:Y:S01]  /*12020*/  ULDC UR4, c[0x0][0x9dc] ;  /* 0x0002770000047ab9 */ /* 0x000fe20000000800 */
[----:B0-----:R-:W-:-:S13]  /*12030*/  ISETP.NE.AND P1, PT, R8, 0x1, PT ;  /* 0x000000010800780c */ /* 0x001fda0003f25270 */
[----:B------:R-:W0:Y:S01]  /*12040*/  @P1 LDC R8, c[0x0][0x44c] ;  /* 0x00011300ff081b82 */ /* 0x000e220000000800 */
[----:B------:R-:W-:-:S04]  /*12050*/  @P1 LOP3.LUT R16, R16, 0x10, RZ, 0xfc, !PT ;  /* 0x0000001010101812 */ /* 0x000fc800078efcff */
[----:B------:R-:W-:-:S03]  /*12060*/  LOP3.LUT R16, R16, 0xffffffdf, RZ, 0xc0, !PT ;  /* 0xffffffdf10107812 */ /* 0x000fc600078ec0ff */
[----:B------:R-:W4:Y:S01]  /*12070*/  @P1 LDC R11, c[0x0][0x450] ;  /* 0x00011400ff0b1b82 */ /* 0x000f220000000800 */
[----:B--2---:R-:W-:-:S04]  /*12080*/  VIADD R3, R3, 0xbf ;  /* 0x000000bf03037836 */ /* 0x004fc80000000000 */
[----:B0-----:R-:W-:Y:S01]  /*12090*/  @P1 IMAD.HI.U32 R8, R3, R8, RZ ;  /* 0x0000000803081227 */ /* 0x001fe200078e00ff */
[----:B---3--:R-:W-:-:S04]  /*120a0*/  IADD3 R10, R10, 0x1, -R14 ;  /* 0x000000010a0a7810 */ /* 0x008fc80007ffe80e */
[----:B----4-:R-:W-:Y:S02]  /*120b0*/  @P1 SHF.R.U32.HI R3, RZ, R11, R8 ;  /* 0x0000000bff031219 */ /* 0x010fe40000011608 */
        /* <DEDUP_REMOVED lines=15> */
.L_x_11973:
[----:B------:R-:W-:-:S13]  /*121b0*/  ISETP.NE.AND P1, PT, R13, 0x1, PT ;  /* 0x000000010d00780c */ /* 0x000fda0003f25270 */
[----:B------:R-:W0:Y:S02]  /*121c0*/  @P1 LDC.64 R10, c[0x0][0x9e8] ;  /* 0x00027a00ff0a1b82 */ /* 0x000e240000000a00 */
[----:B0-----:R-:W-:-:S05]  /*121d0*/  @P1 IMAD.HI.U32 R10, R3, R10, RZ ;  /* 0x0000000a030a1227 */ /* 0x001fca00078e00ff */
[----:B------:R-:W-:-:S07]  /*121e0*/  @P1 SHF.R.U32.HI R3, RZ, R11, R10 ;  /* 0x0000000bff031219 */ /* 0x000fce000001160a */
.L_x_11974:
[----:B------:R-:W-:Y:S05]  /*121f0*/  BSYNC B0 ;  /* 0x0000000000007941 */ /* 0x000fea0003800000 */
.L_x_11972:
[----:B------:R-:W-:-:S05]  /*12200*/  IMAD R3, R3, R13, RZ ;  /* 0x0000000d03037224 */ /* 0x000fca00078e02ff */
[----:B------:R-:W-:-:S07]  /*12210*/  VIMNMX R8, R8, R3, !PT ;  /* 0x0000000308087248 */ /* 0x000fce0007fe0100 */
.L_x_11971:
[----:B------:R-:W2:Y:S01]  /*12220*/  LDL R10, [R1+0x38] ;  /* 0x00003800010a7983 */ /* 0x000ea20000100800 */
[----:B------:R-:W-:Y:S01]  /*12230*/  VIADD R8, R8, 0x9f ;  /* 0x0000009f08087836 */ /* 0x000fe20000000000 */
[----:B------:R-:W-:Y:S03]  /*12240*/  BSSY B0, `(.L_x_11975) ;  /* 0x00002f9000007945 */ /* 0x000fe60003800000 */
[----:B------:R-:W-:-:S05]  /*12250*/  IMAD.HI R8, R8, 0x66666667, RZ ;  /* 0x6666666708087827 */ /* 0x000fca00078e02ff */
[----:B------:R-:W-:-:S04]  /*12260*/  SHF.R.U32.HI R3, RZ, 0x1f, R8 ;  /* 0x0000001fff037819 */ /* 0x000fc80000011608 */
[----:B------:R-:W-:-:S04]  /*12270*/  LEA.HI.SX32 R3, R8, R3, 0x1a ;  /* 0x0000000308037211 */ /* 0x000fc800078fd2ff */
[----:B--2---:R-:W-:-:S04]  /*12280*/  VIMNMX R10, R10, R3, !PT ;  /* 0x000000030a0a7248 */ /* 0x004fc80007fe0100 */
[----:B------:R-:W-:Y:S01]  /*12290*/  ISETP.GE.AND P1, PT, R0, R10, PT ;  /* 0x0000000a0000720c */ /* 0x000fe20003f26270 */
[----:B------:R0:W-:-:S12]  /*122a0*/  STL [R1+0x28], R10 ;  /* 0x0000280a01007387 */ /* 0x0001d80000100800 */
[----:B0-----:R-:W-:Y:S05]  /*122b0*/  @!P1 BRA `(.L_x_11976) ;  /* 0x0000002c00c49947 */ /* 0x001fea0003800000 */
[----:B------:R-:W-:Y:S01]  /*122c0*/  BSSY B1, `(.L_x_11976) ;  /* 0x00002f0000017945 */ /* 0x000fe20003800000 */
[----:B------:R-:W-:Y:S02]  /*122d0*/  IMAD.MOV.U32 R3, RZ, RZ, R9 ;  /* 0x000000ffff037224 */ /* 0x000fe400078e0009 */
[----:B------:R-:W-:Y:S02]  /*122e0*/  IMAD.MOV.U32 R10, RZ, RZ, R12 ;  /* 0x000000ffff0a7224 */ /* 0x000fe400078e000c */
[----:B------:R-:W-:Y:S02]  /*122f0*/  IMAD.MOV.U32 R13, RZ, RZ, R19 ;  /* 0x000000ffff0d7224 */ /* 0x000fe400078e0013 */
[----:B------:R-:W-:-:S07]  /*12300*/  IMAD.MOV.U32 R8, RZ, RZ, R18 ;  /* 0x000000ffff087224 */ /* 0x000fce00078e0012 */
.L_x_11988:
[----:B------:R-:W-:-:S04]  /*12310*/  ISETP.NE.AND P1, PT, R8, 0x1, PT ;  /* 0x000000010800780c */ /* 0x000fc80003f25270 */
[----:B------:R-:W-:-:S04]  /*12320*/  SEL R12, RZ, 0x1, P1 ;  /* 0x00000001ff0c7807 */ /* 0x000fc80000800000 */
[----:B------:R-:W-:Y:S01]  /*12330*/  LOP3.LUT R19, R13, R12, RZ, 0x3c, !PT ;  /* 0x0000000c0d137212 */ /* 0x000fe200078e3cff */
[----:B------:R-:W-:Y:S06]  /*12340*/  @!P0 BRA `(.L_x_11977) ;  /* 0x0000000000048947 */ /* 0x000fec0003800000 */
[----:B------:R-:W-:Y:S01]  /*12350*/  BPT.TRAP 0x1 ;  /* 0x000000040000795c */ /* 0x000fe20000300000 */
.L_x_11977:
        /* <DEDUP_REMOVED lines=8> */
.L_x_11978:
        /* <DEDUP_REMOVED lines=8> */
.L_x_11980:
[----:B------:R-:W-:Y:S05]  /*12460*/  BSYNC B2 ;  /* 0x0000000000027941 */ /* 0x000fea0003800000 */
.L_x_11979:
[----:B------:R-:W-:Y:S01]  /*12470*/  IMAD.MOV.U32 R14, RZ, RZ, R9 ;  /* 0x000000ffff0e7224 */ /* 0x000fe200078e0009 */
        /* <DEDUP_REMOVED lines=12> */
[----:B------:R-:W-:Y:S01]  /*12540*/  R2UR UR20, R4 ;  /* 0x00000000041472ca */ /* 0x000fe200000e0000 */
[----:B------:R-:W-:Y:S01]  /*12550*/  IMAD.MOV.U32 R59, RZ, RZ, -0x7fffffe0 ;  /* 0x80000020ff3b7424 */ /* 0x000fe200078e00ff */
[----:B------:R-:W-:-:S02]  /*12560*/  R2UR UR21, R5 ;  /* 0x00000000051572ca */ /* 0x000fc400000e0000 */
        /* <DEDUP_REMOVED lines=23> */
[----:B------:R-:W-:Y:S01]  /*126e0*/  R2UR UR14, R14 ;  /* 0x000000000e0e72ca */ /* 0x000fe200000e0000 */
[----:B------:R-:W-:Y:S01]  /*126f0*/  VIADD R14, R9, 0x202 ;  /* 0x00000202090e7836 */ /* 0x000fe20000000000 */
[----:B------:R-:W-:Y:S01]  /*12700*/  R2UR UR15, R15 ;  /* 0x000000000f0f72ca */ /* 0x000fe200000e0000 */
[----:B------:R-:W-:Y:S01]  /*12710*/  IMAD.MOV.U32 R15, RZ, RZ, -0x7fffffe0 ;  /* 0x80000020ff0f7424 */ /* 0x000fe200078e00ff */
[----:B------:R-:W-:-:S02]  /*12720*/  R2UR UR12, R6 ;  /* 0x00000000060c72ca */ /* 0x000fc400000e0000 */
        /* <DEDUP_REMOVED lines=43> */
.L_x_11982:
[----:B------:R-:W-:Y:S01]  /*129e0*/  SHF.L.U32 R9, R13, 0x1f, RZ ;  /* 0x0000001f0d097819 */ /* 0x000fe200000006ff */
[----:B------:R-:W-:-:S04]  /*129f0*/  IMAD R14, R8, 0x8, R17 ;  /* 0x00000008080e7824 */ /* 0x000fc800078e0211 */
[----:B------:R2:W3:Y:S01]  /*12a00*/  SYNCS.PHASECHK.TRANS64.TRYWAIT P1, [R14+URZ+0x13250], R9 ;  /* 0x013250090e0075a7 */ /* 0x0004e2000802017f */
[----:B------:R-:W-:Y:S05]  /*12a10*/  @!P0 BRA `(.L_x_11983) ;  /* 0x0000000000048947 */ /* 0x000fea0003800000 */
[----:B------:R-:W-:Y:S01]  /*12a20*/  BPT.TRAP 0x1 ;  /* 0x000000040000795c */ /* 0x000fe20000300000 */
.L_x_11983:
[----:B------:R-:W-:Y:S04]  /*12a30*/  BSSY B2, `(.L_x_11984) ;  /* 0x0000004000027945 */ /* 0x000fe80003800000 */
[----:B---3--:R-:W-:Y:S05]  /*12a40*/  @P1 BRA `(.L_x_11985) ;  /* 0x0000000000081947 */ /* 0x008fea0003800000 */
[----:B------:R-:W3:Y:S02]  /*12a50*/  SYNCS.PHASECHK.TRANS64.TRYWAIT P1, [R14+URZ+0x13250], R9 ;  /* 0x013250090e0075a7 */ /* 0x000ee4000802017f */
[----:B---3--:R-:W-:Y:S05]  /*12a60*/  @!P1 BRA `(.L_x_11986) ;  /* 0x0000010800889947 */ /* 0x008fea0003800000 */
.L_x_11985:
[----:B------:R-:W-:Y:S05]  /*12a70*/  BSYNC B2 ;  /* 0x0000000000027941 */ /* 0x000fea0003800000 */
.L_x_11984:
[----:B--23--:R-:W-:Y:S01]  /*12a80*/  VIADD R9, R17, 0x1000 ;  /* 0x0000100011097836 */ /* 0x00cfe20000000000 */
        /* <DEDUP_REMOVED lines=9> */
[----:B------:R-:W2:Y:S01]  /*12b20*/  MUFU.TANH R15, R15 ;  /* 0x0000000f000f7308 */ /* 0x000ea20000002400 */
        /* <DEDUP_REMOVED lines=11> */
[C---:B01----:R-:W-:Y:S01]  /*12be0*/  VIADD R12, R8.reuse, 0x80 ;  /* 0x00000080080c7836 */ /* 0x043fe20000000000 */
[----:B------:R-:W-:Y:S01]  /*12bf0*/  R2UR UR6, R8 ;  /* 0x00000000080672ca */ /* 0x000fe200000e0000 */
[C---:B------:R-:W-:Y:S01]  /*12c00*/  FMUL.FTZ R111, R2.reuse, R111 ;  /* 0x0000006f026f7220 */ /* 0x040fe20000410000 */
[----:B------:R-:W-:Y:S01]  /*12c10*/  R2UR UR7, R9 ;  /* 0x00000000090772ca */ /* 0x000fe200000e0000 */
[C---:B------:R-:W-:Y:S01]  /*12c20*/  FMUL.FTZ R112, R2.reuse, R112 ;  /* 0x0000007002707220 */ /* 0x040fe20000410000 */
        /* <DEDUP_REMOVED lines=11> */
[----:B------:R-:W-:Y:S01]  /*12ce0*/  QGMMA.64x64x32.F32.E4M3.E4M3 R24, R152, gdesc[UR4], R24, gsb0 ;  /* 0x00e0000498187df3 */ /* 0x000fe20008000818 */
        /* <DEDUP_REMOVED lines=56> */
[----:B------:R-:W-:-:S04]  /*13070*/  IMAD.MOV.U32 R57, RZ, RZ, -0x3ffffff0 ;  /* 0xc0000010ff397424 */ /* 0x000fc800078e00ff */
[----:B------:R-:W-:Y:S08]  /*13080*/  MUFU.TANH R110, R110 ;  /* 0x0000006e006e7308 */ /* 0x000ff00000002400 */
[----:B------:R-:W-:Y:S08]  /*13090*/  MUFU.TANH R111, R111 ;  /* 0x0000006f006f7308 */ /* 0x000ff00000002400 */
[----:B------:R-:W-:Y:S01]  /*130a0*/  MUFU.TANH R112, R112 ;  /* 0x0000007000707308 */ /* 0x000fe20000002400 */
[----:B------:R-:W-:-:S02]  /*130b0*/  WARPGROUP.DEPBAR.LE gsb0, 0x0 ;  /* 0x00008000000079c5 */ /* 0x000fc40000010000 */
[----:B------:R-:W-:-:S06]  /*130c0*/  WARPGROUP.ARRIVE ;  /* 0x00000000000079c5 */ /* 0x000fcc0000000000 */
[----:B------:R-:W0:Y:S01]  /*130d0*/  S2R R155, SR_TID.X ;  /* 0x00000000009b7919 */ /* 0x000e220000002100 */
[----:B------:R-:W-:Y:S01]  /*130e0*/  MUFU.TANH R113, R113 ;  /* 0x0000007100717308 */ /* 0x000fe20000002400 */
[----:B------:R-:W-:Y:S01]  /*130f0*/  QGMMA.64x64x32.F32.E4M3.E4M3 R24, R148, gdesc[UR4], R24, gsb0 ;  /* 0x00e0000494187df3 */ /* 0x000fe20008000818 */
[----:B------:R-:W-:Y:S02]  /*13100*/  R2UR UR6, R12 ;  /* 0x000000000c0672ca */ /* 0x000fe400000e0000 */
[----:B------:R-:W-:Y:S01]  /*13110*/  R2UR UR7, R13 ;  /* 0x000000000d0772ca */ /* 0x000fe200000e0000 */
        /* <DEDUP_REMOVED lines=8> */
[----:B------:R-:W-:Y:S01]  /*131a0*/  MUFU.TANH R121, R121 ;  /* 0x0000007900797308 */ /* 0x000fe20000002400 */
[----:B0-----:R-:W-:-:S04]  /*131b0*/  LOP3.LUT R155, R155, 0x7f, RZ, 0xc0, !PT ;  /* 0x0000007f9b9b7812 */ /* 0x001fc800078ec0ff */
[----:B------:R-:W-:-:S03]  /*131c0*/  ISETP.NE.AND P1, PT, R155, RZ, PT ;  /* 0x000000ff9b00720c */ /* 0x000fc60003f25270 */
[----:B------:R-:W-:Y:S08]  /*131d0*/  MUFU.TANH R124, R124 ;  /* 0x0000007c007c7308 */ /* 0x000ff00000002400 */
[----:B------:R-:W-:Y:S02]  /*131e0*/  MUFU.TANH R127, R127 ;  /* 0x0000007f007f7308 */ /* 0x000fe40000002400 */
[----:B------:R-:W-:-:S06]  /*131f0*/  @!P1 VIADD R11, R11, 0x13240 ;  /* 0x000132400b0b9836 */ /* 0x000fcc0000000000 */
[----:B------:R-:W-:Y:S01]  /*13200*/  MUFU.TANH R130, R130 ;  /* 0x0000008200827308 */ /* 0x000fe20000002400 */
[----:B------:R-:W-:-:S07]  /*13210*/  @!P1 PRMT R11, RZ, 0x654, R11 ;  /* 0x00000654ff0b9816 */ /* 0x000fce000000000b */
[----:B------:R-:W-:Y:S08]  /*13220*/  MUFU.TANH R115, R115 ;  /* 0x0000007300737308 */ /* 0x000ff00000002400 */
[----:B------:R-:W-:Y:S08]  /*13230*/  MUFU.TANH R116, R116 ;  /* 0x0000007400747308 */ /* 0x000ff00000002400 */
[----:B------:R-:W-:Y:S01]  /*13240*/  MUFU.TANH R117, R117 ;  /* 0x0000007500757308 */ /* 0x000fe20000002400 */
[----:B------:R-:W-:-:S02]  /*13250*/  WARPGROUP.DEPBAR.LE gsb0, 0x0 ;  /* 0x00008000000079c5 */ /* 0x000fc40000010000 */
[----:B------:R-:W-:-:S05]  /*13260*/  WARPGROUP.ARRIVE ;  /* 0x00000000000079c5 */ /* 0x000fca0000000000 */
[----:B------:R-:W-:Y:S01]  /*13270*/  MUFU.TANH R118, R118 ;  /* 0x0000007600767308 */ /* 0x000fe20000002400 */
[----:B------:R-:W-:Y:S01]  /*13280*/  QGMMA.64x64x32.F32.E4M3.E4M3 R24, R144, gdesc[UR4], R24, gsb0 ;  /* 0x00e0000490187df3 */ /* 0x000fe20008000818 */
[----:B------:R-:W-:-:S06]  /*13290*/  R2UR UR7, R57 ;  /* 0x00000000390772ca */ /* 0x000fcc00000e0000 */
        /* <DEDUP_REMOVED lines=11> */
[C---:B------:R-:W-:Y:S01]  /*13350*/  FMUL.FTZ R144, R2.reuse, R120 ;  /* 0x0000007802907220 */ /* 0x040fe20000410000 */
[C---:B------:R-:W-:Y:S01]  /*13360*/  FMUL.FTZ R120, R2.reuse, R123 ;  /* 0x0000007b02787220 */ /* 0x040fe20000410000 */
[C---:B------:R-:W-:Y:S01]  /*13370*/  FMUL.FTZ R123, R2.reuse, R126 ;  /* 0x0000007e027b7220 */ /* 0x040fe20000410000 */
[C---:B------:R-:W-:Y:S01]  /*13380*/  FMUL.FTZ R126, R2.reuse, R129 ;  /* 0x00000081027e7220 */ /* 0x040fe20000410000 */
[C---:B------:R-:W-:Y:S01]  /*13390*/  FMUL.FTZ R129, R2.reuse, R132 ;  /* 0x0000008402817220 */ /* 0x040fe20000410000 */
[C---:B------:R-:W-:Y:S01]  /*133a0*/  FMUL.FTZ R132, R2.reuse, R135 ;  /* 0x0000008702847220 */ /* 0x040fe20000410000 */
[----:B------:R-:W0:Y:S01]  /*133b0*/  MUFU.TANH R144, R144 ;  /* 0x0000009000907308 */ /* 0x000e220000002400 */
[----:B------:R-:W-:Y:S01]  /*133c0*/  FMUL.FTZ R135, R2, R58 ;  /* 0x0000003a02877220 */ /* 0x000fe20000410000 */
[----:B------:R-:W-:-:S06]  /*133d0*/  WARPGROUP.ARRIVE ;  /* 0x00000000000079c5 */ /* 0x000fcc0000000000 */
[----:B------:R-:W1:Y:S08]  /*133e0*/  MUFU.TANH R120, R120 ;  /* 0x0000007800787308 */ /* 0x000e700000002400 */
[----:B------:R-:W2:Y:S01]  /*133f0*/  MUFU.TANH R123, R123 ;  /* 0x0000007b007b7308 */ /* 0x000ea20000002400 */
[----:B0-----:R-:W-:-:S04]  /*13400*/  FMNMX.FTZ R12, R144, R10, !PT ;  /* 0x0000000a900c7209 */ /* 0x001fc80007810000 */
[----:B------:R-:W-:-:S03]  /*13410*/  FMNMX.FTZ R12, R13, R12, !PT ;  /* 0x0000000c0d0c7209 */ /* 0x000fc60007810000 */
[----:B------:R-:W0:Y:S01]  /*13420*/  MUFU.TANH R126, R126 ;  /* 0x0000007e007e7308 */ /* 0x000e220000002400 */
[----:B------:R-:W-:Y:S02]  /*13430*/  FMNMX.FTZ R12, R121, R12, !PT ;  /* 0x0000000c790c7209 */ /* 0x000fe40007810000 */
[----:B-1----:R-:W-:Y:S02]  /*13440*/  FMNMX.FTZ R9, R120, R9, !PT ;  /* 0x0000000978097209 */ /* 0x002fe40007810000 */
[----:B------:R-:W-:-:S03]  /*13450*/  FMNMX.FTZ R12, R122, R12, !PT ;  /* 0x0000000c7a0c7209 */ /* 0x000fc60007810000 */
[----:B------:R-:W1:Y:S01]  /*13460*/  MUFU.TANH R129, R129 ;  /* 0x0000008100817308 */ /* 0x000e620000002400 */
[----:B--2---:R-:W-:Y:S02]  /*13470*/  FMNMX.FTZ R9, R123, R9, !PT ;  /* 0x000000097b097209 */ /* 0x004fe40007810000 */
[----:B------:R-:W-:Y:S02]  /*13480*/  FMNMX.FTZ R12, R125, R12, !PT ;  /* 0x0000000c7d0c7209 */ /* 0x000fe40007810000 */
[----:B------:R-:W-:-:S03]  /*13490*/  FMNMX.FTZ R9, R124, R9, !PT ;  /* 0x000000097c097209 */ /* 0x000fc60007810000 */
[----:B------:R-:W2:Y:S01]  /*134a0*/  MUFU.TANH R132, R132 ;  /* 0x0000008400847308 */ /* 0x000ea20000002400 */
[----:B0-----:R-:W-:Y:S02]  /*134b0*/  FMNMX.FTZ R12, R126, R12, !PT ;  /* 0x0000000c7e0c7209 */ /* 0x001fe40007810000 */
[----:B------:R-:W-:-:S04]  /*134c0*/  FMNMX.FTZ R9, R127, R9, !PT ;  /* 0x000000097f097209 */ /* 0x000fc80007810000 */
[----:B------:R-:W-:Y:S01]  /*134d0*/  FMNMX.FTZ R9, R128, R9, !PT ;  /* 0x0000000980097209 */ /* 0x000fe20007810000 */
[----:B------:R-:W0:Y:S01]  /*134e0*/  MUFU.TANH R97, R97 ;  /* 0x0000006100617308 */ /* 0x000e220000002400 */
[----:B-1----:R-:W-:Y:S02]  /*134f0*/  FMNMX.FTZ R12, R129, R12, !PT ;  /* 0x0000000c810c7209 */ /* 0x002fe40007810000 */
[----:B------:R-:W-:Y:S02]  /*13500*/  FMNMX.FTZ R9, R131, R9, !PT ;  /* 0x0000000983097209 */ /* 0x000fe40007810000 */
[----:B------:R-:W-:-:S03]  /*13510*/  FMNMX.FTZ R12, R130, R12, !PT ;  /* 0x0000000c820c7209 */ /* 0x000fc60007810000 */
[----:B------:R-:W1:Y:S01]  /*13520*/  MUFU.TANH R98, R98 ;  /* 0x0000006200627308 */ /* 0x000e620000002400 */
[----:B------:R-:W-:Y:S02]  /*13530*/  FMNMX.FTZ R12, R104, R12, !PT ;  /* 0x0000000c680c7209 */ /* 0x000fe40007810000 */
[----:B--2---:R-:W-:Y:S02]  /*13540*/  FMNMX.FTZ R9, R132, R9, !PT ;  /* 0x0000000984097209 */ /* 0x004fe40007810000 */
[----:B------:R-:W-:Y:S02]  /*13550*/  FMNMX.FTZ R12, R105, R12, !PT ;  /* 0x0000000c690c7209 */ /* 0x000fe40007810000 */
[----:B------:R-:W-:Y:S01]  /*13560*/  FMNMX.FTZ R9, R106, R9, !PT ;  /* 0x000000096a097209 */ /* 0x000fe20007810000 */
[----:B------:R-:W-:Y:S01]  /*13570*/  MUFU.TANH R99, R99 ;  /* 0x0000006300637308 */ /* 0x000fe20000002400 */
[----:B------:R-:W-:Y:S02]  /*13580*/  FMNMX.FTZ R12, R108, R12, !PT ;  /* 0x0000000c6c0c7209 */ /* 0x000fe40007810000 */
[----:B------:R-:W-:-:S02]  /*13590*/  FMNMX.FTZ R9, R107, R9, !PT ;  /* 0x000000096b097209 */ /* 0x000fc40007810000 */
[----:B------:R-:W-:Y:S02]  /*135a0*/  FMNMX.FTZ R12, R109, R12, !PT ;  /* 0x0000000c6d0c7209 */ /* 0x000fe40007810000 */
[----:B------:R-:W-:Y:S01]  /*135b0*/  FMNMX.FTZ R9, R110, R9, !PT ;  /* 0x000000096e097209 */ /* 0x000fe20007810000 */
[----:B------:R-:W2:Y:S01]  /*135c0*/  MUFU.TANH R100, R100 ;  /* 0x0000006400647308 */ /* 0x000ea20000002400 */
        /* <DEDUP_REMOVED lines=26> */
[----:B------:R-:W-:Y:S02]  /*13770*/  FMNMX.FTZ R9, R99, R9, !PT ;  /* 0x0000000963097209 */ /* 0x000fe40007810000 */
[----:B---3--:R-:W-:-:S02]  /*13780*/  FMNMX.FTZ R12, R101, R12, !PT ;  /* 0x0000000c650c7209 */ /* 0x008fc40007810000 */
[----:B----4-:R-:W-:Y:S01]  /*13790*/  FMNMX.FTZ R9, R102, R9, !PT ;  /* 0x0000000966097209 */ /* 0x010fe20007810000 */
[----:B------:R-:W1:Y:S01]  /*137a0*/  MUFU.TANH R74, R74 ;  /* 0x0000004a004a7308 */ /* 0x000e620000002400 */
[----:B-----5:R-:W-:Y:S02]  /*137b0*/  FMNMX.FTZ R12, R72, R12, !PT ;  /* 0x0000000c480c7209 */ /* 0x020fe40007810000 */
[----:B------:R-:W-:-:S05]  /*137c0*/  FMNMX.FTZ R9, R103, R9, !PT ;  /* 0x0000000967097209 */ /* 0x000fca0007810000 */
        /* <DEDUP_REMOVED lines=57> */
[----:B-1----:R-:W-:-:S05]  /*13b60*/  FMNMX.FTZ R12, R69, R12, !PT ;  /* 0x0000000c450c7209 */ /* 0x002fca0007810000 */
[----:B------:R-:W1:Y:S01]  /*13b70*/  SHFL.BFLY PT, R56, R12, 0x2, 0x1f ;  /* 0x0c401f000c387f89 */ /* 0x000e6200000e0000 */
[----:B--2---:R-:W-:-:S04]  /*13b80*/  FMNMX.FTZ R9, R70, R9, !PT ;  /* 0x0000000946097209 */ /* 0x004fc80007810000 */
[----:B0-----:R-:W-:-:S05]  /*13b90*/  FMNMX.FTZ R9, R71, R9, !PT ;  /* 0x0000000947097209 */ /* 0x001fca0007810000 */
[----:B------:R-:W0:Y:S01]  /*13ba0*/  SHFL.BFLY PT, R58, R9, 0x2, 0x1f ;  /* 0x0c401f00093a7f89 */ /* 0x000e2200000e0000 */
[----:B-1----:R-:W-:Y:S01]  /*13bb0*/  FMNMX.FTZ R12, R12, R56, !PT ;  /* 0x000000380c0c7209 */ /* 0x002fe20007810000 */
[----:B------:R-:W-:-:S04]  /*13bc0*/  VIADD R56, R8, 0x180 ;  /* 0x0000018008387836 */ /* 0x000fc80000000000 */
[----:B------:R-:W1:Y:S01]  /*13bd0*/  SHFL.BFLY PT, R57, R12, 0x1, 0x1f ;  /* 0x0c201f000c397f89 */ /* 0x000e6200000e0000 */
[----:B------:R-:W-:Y:S02]  /*13be0*/  R2UR UR6, R56 ;  /* 0x00000000380672ca */ /* 0x000fe400000e0000 */
[----:B0-----:R-:W-:Y:S01]  /*13bf0*/  FMNMX.FTZ R9, R9, R58, !PT ;  /* 0x0000003a09097209 */ /* 0x001fe20007810000 */
[----:B------:R-:W-:-:S10]  /*13c00*/  IMAD.U32 R58, RZ, RZ, UR38 ;  /* 0x00000026ff3a7e24 */ /* 0x000fd4000f8e00ff */
[----:B------:R-:W-:Y:S01]  /*13c10*/  QGMMA.64x64x32.F32.E4M3.E4M3 R24, R140, gdesc[UR4], R24, gsb0 ;  /* 0x00e000048c187df3 */ /* 0x000fe20008000818 */
[----:B------:R-:W0:Y:S01]  /*13c20*/  SHFL.BFLY PT, R56, R9, 0x1, 0x1f ;  /* 0x0c201f0009387f89 */ /* 0x000e2200000e0000 */
[----:B-1----:R-:W-:Y:S01]  /*13c30*/  FMNMX.FTZ R12, R12, R57, !PT ;  /* 0x000000390c0c7209 */ /* 0x002fe20007810000 */
[----:B------:R-:W-:-:S04]  /*13c40*/  IMAD.MOV.U32 R57, RZ, RZ, -0x3ffffff0 ;  /* 0xc0000010ff397424 */ /* 0x000fc800078e00ff */
[C---:B------:R-:W-:Y:S01]  /*13c50*/  FADD.FTZ R10, -R12.reuse, R10 ;  /* 0x0000000a0c0a7221 */ /* 0x040fe20000010100 */
[----:B------:R-:W-:Y:S01]  /*13c60*/  R2UR UR7, R57 ;  /* 0x00000000390772ca */ /* 0x000fe200000e0000 */
[-C--:B------:R-:W-:Y:S02]  /*13c70*/  FFMA.FTZ R57, R12, R58.reuse, -8 ;  /* 0xc10000000c397423 */ /* 0x080fe4000001003a */
[-C--:B------:R-:W-:Y:S02]  /*13c80*/  FMUL.FTZ R10, R10, R58.reuse ;  /* 0x0000003a0a0a7220 */ /* 0x080fe40000410000 */
[-CC-:B------:R-:W-:Y:S01]  /*13c90*/  FFMA.FTZ R13, R13, R58.reuse, -R57.reuse ;  /* 0x0000003a0d0d7223 */ /* 0x180fe20000010839 */
[----:B------:R-:W-:-:S01]  /*13ca0*/  FFMA.FTZ R104, R104, R58, -R57 ;  /* 0x0000003a68687223 */ /* 0x000fc20000010839 */
[-CC-:B------:R-:W-:Y:S01]  /*13cb0*/  FFMA.FTZ R105, R105, R58.reuse, -R57.reuse ;  /* 0x0000003a69697223 */ /* 0x180fe20000010839 */
[----:B------:R-:W-:-:S01]  /*13cc0*/  FFMA.FTZ R108, R108, R58, -R57 ;  /* 0x0000003a6c6c7223 */ /* 0x000fc20000010839 */
[----:B------:R-:W-:Y:S01]  /*13cd0*/  FFMA.FTZ R109, R109, R58, -R57 ;  /* 0x0000003a6d6d7223 */ /* 0x000fe20000010839 */
[----:B0-----:R-:W-:Y:S01]  /*13ce0*/  FMNMX.FTZ R9, R9, R56, !PT ;  /* 0x0000003809097209 */ /* 0x001fe20007810000 */
[----:B------:R-:W-:-:S02]  /*13cf0*/  VIADD R56, R8, 0x200 ;  /* 0x0000020008387836 */ /* 0x000fc40000000000 */
[----:B------:R-:W-:-:S01]  /*13d00*/  FFMA.FTZ R8, R144, R58, -R57 ;  /* 0x0000003a90087223 */ /* 0x000fc20000010839 */
[-CC-:B------:R-:W-:Y:S01]  /*13d10*/  FFMA.FTZ R112, R112, R58.reuse, -R57.reuse ;  /* 0x0000003a70707223 */ /* 0x180fe20000010839 */
[----:B------:R-:W-:-:S01]  /*13d20*/  FFMA.FTZ R113, R113, R58, -R57 ;  /* 0x0000003a71717223 */ /* 0x000fc20000010839 */
[-CC-:B------:R-:W-:Y:S01]  /*13d30*/  FFMA.FTZ R116, R116, R58.reuse, -R57.reuse ;  /* 0x0000003a74747223 */ /* 0x180fe20000010839 */
[----:B------:R-:W-:Y:S01]  /*13d40*/  R2UR UR6, R56 ;  /* 0x00000000380672ca */ /* 0x000fe200000e0000 */
        /* <DEDUP_REMOVED lines=243> */
.L_x_11987:
        /* <DEDUP_REMOVED lines=82> */
[----:B------:R-:W-:-:S10]  /*151a0*/  IMAD.MOV.U32 R8, RZ, RZ, R18 ;  /* 0x000000ffff087224 */ /* 0x000fd400078e0012 */
[----:B0-----:R-:W-:Y:S05]  /*151b0*/  @P1 BRA `(.L_x_11988) ;  /* 0xffffffd000541947 */ /* 0x001fea000383ffff */
[----:B------:R-:W-:Y:S05]  /*151c0*/  BSYNC B1 ;  /* 0x0000000000017941 */ /* 0x000fea0003800000 */
.L_x_11976:
[----:B------:R-:W-:Y:S05]  /*151d0*/  BSYNC B0 ;  /* 0x0000000000007941 */ /* 0x000fea0003800000 */
.L_x_11975:
        /* <DEDUP_REMOVED lines=8> */
.L_x_12010:
[----:B------:R-:W-:-:S05]  /*15260*/  VIADD R12, R8, 0x1 ;  /* 0x00000001080c7836 */ /* 0x000fca0000000000 */
[----:B------:R-:W-:-:S04]  /*15270*/  ISETP.NE.AND P1, PT, R12, 0x2, PT ;  /* 0x000000020c00780c */ /* 0x000fc80003f25270 */
[----:B------:R-:W-:Y:S02]  /*15280*/  SEL R12, R12, RZ, P1 ;  /* 0x000000ff0c0c7207 */ /* 0x000fe40000800000 */
[----:B------:R-:W-:-:S03]  /*15290*/  SEL R19, RZ, 0x1, P1 ;  /* 0x00000001ff137807 */ /* 0x000fc60000800000 */
[----:B------:R-:W-:Y:S01]  /*152a0*/  IMAD.MOV.U32 R18, RZ, RZ, R12 ;  /* 0x000000ffff127224 */ /* 0x000fe200078e000c */
[----:B------:R-:W-:Y:S01]  /*152b0*/  LOP3.LUT R19, R10, R19, RZ, 0x3c, !PT ;  /* 0x000000130a137212 */ /* 0x000fe200078e3cff */
[----:B------:R-:W-:Y:S06]  /*152c0*/  @!P0 BRA `(.L_x_11991) ;  /* 0x0000000000048947 */ /* 0x000fec0003800000 */
[----:B------:R-:W-:Y:S01]  /*152d0*/  BPT.TRAP 0x1 ;  /* 0x000000040000795c */ /* 0x000fe20000300000 */
.L_x_11991:
[----:B------:R-:W-:Y:S01]  /*152e0*/  IMAD R9, R18, 0x8, R17 ;  /* 0x0000000812097824 */ /* 0x000fe200078e0211 */
[----:B------:R-:W-:-:S04]  /*152f0*/  SHF.L.U32 R14, R19, 0x1f, RZ ;  /* 0x0000001f130e7819 */ /* 0x000fc800000006ff */
[----:B------:R0:W1:Y:S01]  /*15300*/  SYNCS.PHASECHK.TRANS64.TRYWAIT P1, [R9+URZ+0x13230], R14 ;  /* 0x0132300e090075a7 */ /* 0x000062000802017f */
[----:B------:R-:W-:Y:S05]  /*15310*/  @!P0 BRA `(.L_x_11992) ;  /* 0x0000000000048947 */ /* 0x000fea0003800000 */
[----:B------:R-:W-:Y:S01]  /*15320*/  BPT.TRAP 0x1 ;  /* 0x000000040000795c */ /* 0x000fe20000300000 */
.L_x_11992:
        /* <DEDUP_REMOVED lines=8> */
.L_x_11994:
[----:B------:R-:W-:Y:S05]  /*153b0*/  BSYNC B1 ;  /* 0x0000000000017941 */ /* 0x000fea0003800000 */
.L_x_11993:
        /* <DEDUP_REMOVED lines=87> */
.L_x_11996:
[----:B------:R-:W-:Y:S01]  /*15930*/  SHF.L.U32 R9, R10, 0x1f, RZ ;  /* 0x0000001f0a097819 */ /* 0x000fe200000006ff */
[----:B------:R-:W-:-:S04]  /*15940*/  IMAD R14, R8, 0x8, R17 ;  /* 0x00000008080e7824 */ /* 0x000fc800078e0211 */
[----:B------:R0:W1:Y:S01]  /*15950*/  SYNCS.PHASECHK.TRANS64.TRYWAIT P1, [R14+URZ+0x13250], R9 ;  /* 0x013250090e0075a7 */ /* 0x000062000802017f */
[----:B------:R-:W-:Y:S05]  /*15960*/  @!P0 BRA `(.L_x_11997) ;  /* 0x0000000000048947 */ /* 0x000fea0003800000 */
[----:B------:R-:W-:Y:S01]  /*15970*/  BPT.TRAP 0x1 ;  /* 0x000000040000795c */ /* 0x000fe20000300000 */
.L_x_11997:
[----:B------:R-:W-:Y:S04]  /*15980*/  BSSY B1, `(.L_x_11998) ;  /* 0x0000004000017945 */ /* 0x000fe80003800000 */
[----:B-1----:R-:W-:Y:S05]  /*15990*/  @P1 BRA `(.L_x_11999) ;  /* 0x0000000000081947 */ /* 0x002fea0003800000 */
[----:B------:R-:W1:Y:S02]  /*159a0*/  SYNCS.PHASECHK.TRANS64.TRYWAIT P1, [R14+URZ+0x13250], R9 ;  /* 0x013250090e0075a7 */ /* 0x000e64000802017f */
[----:B-1----:R-:W-:Y:S05]  /*159b0*/  @!P1 BRA `(.L_x_12000) ;  /* 0x000000d800dc9947 */ /* 0x002fea0003800000 */
.L_x_11999:
[----:B------:R-:W-:Y:S05]  /*159c0*/  BSYNC B1 ;  /* 0x0000000000017941 */ /* 0x000fea0003800000 */
.L_x_11998:
[----:B01----:R-:W-:Y:S01]  /*159d0*/  VIADD R9, R17, 0x1000 ;  /* 0x0000100011097836 */ /* 0x003fe20000000000 */
[----:B------:R-:W-:-:S04]  /*159e0*/  WARPGROUP.ARRIVE ;  /* 0x00000000000079c5 */ /* 0x000fc80000000000 */
[----:B------:R-:W-:-:S04]  /*159f0*/  SHF.R.U32.HI R9, RZ, 0x4, R9 ;  /* 0x00000004ff097819 */ /* 0x000fc80000011609 */
[----:B------:R-:W-:-:S04]  /*15a00*/  LOP3.LUT R9, R9, 0x3fff, RZ, 0xc0, !PT ;  /* 0x00003fff09097812 */ /* 0x000fc800078ec0ff */
[----:B------:R-:W-:-:S05]  /*15a10*/  LOP3.LUT R9, R9, 0x10000, RZ, 0xfc, !PT ;  /* 0x0001000009097812 */ /* 0x000fca00078efcff */
[----:B------:R-:W-:Y:S02]  /*15a20*/  IMAD R8, R8, 0x280, R9 ;  /* 0x0000028008087824 */ /* 0x000fe400078e0209 */
[----:B------:R-:W-:-:S03]  /*15a30*/  IMAD.MOV.U32 R9, RZ, RZ, -0x3ffffff0 ;  /* 0xc0000010ff097424 */ /* 0x000fc600078e00ff */
[----:B------:R-:W-:Y:S02]  /*15a40*/  R2UR UR6, R8 ;  /* 0x00000000080672ca */ /* 0x000fe400000e0000 */
        /* <DEDUP_REMOVED lines=11> */
[----:B------:R-:W0:Y:S03]  /*15b00*/  LDC R155, c[0x0][0x448] ;  /* 0x00011200ff9b7b82 */ /* 0x000e260000000800 */
        /* <DEDUP_REMOVED lines=68> */
[----:B------:R-:W-:-:S06]  /*15f50*/  WARPGROUP.ARRIVE ;  /* 0x00000000000079c5 */ /* 0x000fcc0000000000 */
[----:B------:R-:W0:Y:S01]  /*15f60*/  S2R R155, SR_TID.X ;  /* 0x00000000009b7919 */ /* 0x000e220000002100 */
[C---:B------:R-:W-:Y:S01]  /*15f70*/  FMUL.FTZ R61, R2.reuse, R63 ;  /* 0x0000003f023d7220 */ /* 0x040fe20000410000 */
[C---:B------:R-:W-:Y:S01]  /*15f80*/  FMUL.FTZ R64, R2.reuse, R64 ;  /* 0x0000004002407220 */ /* 0x040fe20000410000 */
[C---:B------:R-:W-:Y:S01]  /*15f90*/  FMUL.FTZ R65, R2.reuse, R65 ;  /* 0x0000004102417220 */ /* 0x040fe20000410000 */
[----:B------:R-:W-:Y:S01]  /*15fa0*/  FMUL.FTZ R68, R2, R68 ;  /* 0x0000004402447220 */ /* 0x000fe20000410000 */
        /* <DEDUP_REMOVED lines=14> */
[----:B------:R-:W-:Y:S01]  /*16090*/  FMUL.FTZ R8, R2, R62 ;  /* 0x0000003e02087220 */ /* 0x000fe20000410000 */
[----:B------:R-:W-:Y:S01]  /*160a0*/  IMAD.MOV.U32 R57, RZ, RZ, -0x3ffffff0 ;  /* 0xc0000010ff397424 */ /* 0x000fe200078e00ff */
[----:B------:R-:W1:Y:S08]  /*160b0*/  MUFU.TANH R9, R9 ;  /* 0x0000000900097308 */ /* 0x000e700000002400 */
[----:B------:R-:W3:Y:S08]  /*160c0*/  MUFU.TANH R15, R15 ;  /* 0x0000000f000f7308 */ /* 0x000ef00000002400 */
[----:B------:R-:W4:Y:S08]  /*160d0*/  MUFU.TANH R122, R122 ;  /* 0x0000007a007a7308 */ /* 0x000f300000002400 */
[----:B------:R-:W0:Y:S08]  /*160e0*/  MUFU.TANH R123, R123 ;  /* 0x0000007b007b7308 */ /* 0x000e300000002400 */
[----:B------:R-:W0:Y:S08]  /*160f0*/  MUFU.TANH R126, R126 ;  /* 0x0000007e007e7308 */ /* 0x000e300000002400 */
[----:B------:R-:W0:Y:S08]  /*16100*/  MUFU.TANH R127, R127 ;  /* 0x0000007f007f7308 */ /* 0x000e300000002400 */
[----:B------:R-:W1:Y:S08]  /*16110*/  MUFU.TANH R130, R130 ;  /* 0x0000008200827308 */ /* 0x000e700000002400 */
[----:B------:R-:W1:Y:S01]  /*16120*/  MUFU.TANH R131, R131 ;  /* 0x0000008300837308 */ /* 0x000e620000002400 */
[----:B------:R-:W-:-:S02]  /*16130*/  WARPGROUP.DEPBAR.LE gsb0, 0x0 ;  /* 0x00008000000079c5 */ /* 0x000fc40000010000 */
[----:B------:R-:W-:Y:S01]  /*16140*/  WARPGROUP.ARRIVE ;  /* 0x00000000000079c5 */ /* 0x000fe20000000000 */
[----:B0-----:R-:W-:Y:S01]  /*16150*/  LOP3.LUT R155, R155, 0x7f, RZ, 0xc0, !PT ;  /* 0x0000007f9b9b7812 */ /* 0x001fe200078ec0ff */
[C---:B------:R-:W-:Y:S01]  /*16160*/  FMUL.FTZ R62, R2.reuse, R66 ;  /* 0x00000042023e7220 */ /* 0x040fe20000410000 */
[----:B------:R-:W-:Y:S02]  /*16170*/  FMUL.FTZ R63, R2, R67 ;  /* 0x00000043023f7220 */ /* 0x000fe40000410000 */
        /* <DEDUP_REMOVED lines=20> */
[----:B------:R-:W-:Y:S01]  /*162c0*/  WARPGROUP.ARRIVE ;  /* 0x00000000000079c5 */ /* 0x000fe20000000000 */
[----:B------:R-:W-:Y:S01]  /*162d0*/  ISETP.NE.AND P1, PT, R155, RZ, PT ;  /* 0x000000ff9b00720c */ /* 0x000fe20003f25270 */
[----:B------:R-:W1:Y:S01]  /*162e0*/  LDC R143, c[0x0][0x9e4] ;  /* 0x00027900ff8f7b82 */ /* 0x000e620000000800 */
[----:B------:R-:W0:Y:S03]  /*162f0*/  MUFU.TANH R107, R107 ;  /* 0x0000006b006b7308 */ /* 0x000e260000002400 */
[----:B------:R-:W-:Y:S05]  /*16300*/  QGMMA.64x64x32.F32.E4M3.E4M3 R24, R136, gdesc[UR4], R24, gsb0 ;  /* 0x00e0000488187df3 */ /* 0x000fea0008000818 */
[----:B------:R-:W0:Y:S03]  /*16310*/  MUFU.TANH R108, R108 ;  /* 0x0000006c006c7308 */ /* 0x000e260000002400 */
[----:B------:R-:W-:-:S04]  /*16320*/  @!P1 IMAD R12, R12, 0x8, R17 ;  /* 0x000000080c0c9824 */ /* 0x000fc800078e0211 */
[----:B------:R-:W-:Y:S02]  /*16330*/  @!P1 VIADD R12, R12, 0x13240 ;  /* 0x000132400c0c9836 */ /* 0x000fe40000000000 */
[----:B--2---:R-:W-:Y:S01]  /*16340*/  IMAD.IADD R135, R154, 0x1, R153 ;  /* 0x000000019a877824 */ /* 0x004fe200078e0299 */
[----:B------:R-:W2:Y:S03]  /*16350*/  MUFU.TANH R109, R109 ;  /* 0x0000006d006d7308 */ /* 0x000ea60000002400 */
[----:B-----5:R-:W-:-:S05]  /*16360*/  @P2 IMAD.HI.U32 R56, R135, R56, RZ ;  /* 0x0000003887382227 */ /* 0x020fca00078e00ff */
[----:B---3--:R-:W-:Y:S01]  /*16370*/  @P2 SHF.R.U32.HI R135, RZ, R57, R56 ;  /* 0x00000039ff872219 */ /* 0x008fe20000011638 */
[----:B------:R-:W3:Y:S01]  /*16380*/  MUFU.TANH R110, R110 ;  /* 0x0000006e006e7308 */ /* 0x000ee20000002400 */
[----:B------:R-:W-:Y:S01]  /*16390*/  @!P1 PRMT R12, RZ, 0x654, R12 ;  /* 0x00000654ff0c9816 */ /* 0x000fe2000000000c */
[C---:B------:R-:W-:Y:S01]  /*163a0*/  FMUL.FTZ R66, R2.reuse, R70 ;  /* 0x0000004602427220 */ /* 0x040fe20000410000 */
[----:B------:R-:W-:-:S05]  /*163b0*/  FMUL.FTZ R67, R2, R71 ;  /* 0x0000004702437220 */ /* 0x000fca0000410000 */
        /* <DEDUP_REMOVED lines=10> */
[----:B------:R-:W-:Y:S01]  /*16460*/  VIADD R56, R69, 0x1 ;  /* 0x0000000145387836 */ /* 0x000fe20000000000 */
[----:B-1----:R-:W-:-:S06]  /*16470*/  ISETP.GE.AND P1, PT, R143, 0x1, PT ;  /* 0x000000018f00780c */ /* 0x002fcc0003f26270 */
        /* <DEDUP_REMOVED lines=26> */
[----:B------:R-:W4:Y:S01]  /*16620*/  MUFU.TANH R77, R77 ;  /* 0x0000004d004d7308 */ /* 0x000f220000002400 */
        /* <DEDUP_REMOVED lines=45> */
.L_x_12003:
[----:B------:R-:W-:-:S05]  /*16900*/  IMAD.U32 R140, RZ, RZ, UR37 ;  /* 0x00000025ff8c7e24 */ /* 0x000fca000f8e00ff */
[----:B------:R-:W-:-:S13]  /*16910*/  ISETP.NE.AND P1, PT, R140, 0x1, PT ;  /* 0x000000018c00780c */ /* 0x000fda0003f25270 */
[----:B------:R-:W1:Y:S02]  /*16920*/  @P1 LDC.64 R56, c[0x0][0x9e8] ;  /* 0x00027a00ff381b82 */ /* 0x000e640000000a00 */
[----:B-1----:R-:W-:-:S05]  /*16930*/  @P1 IMAD.HI.U32 R56, R139, R56, RZ ;  /* 0x000000388b381227 */ /* 0x002fca00078e00ff */
[----:B------:R-:W-:-:S07]  /*16940*/  @P1 SHF.R.U32.HI R139, RZ, R57, R56 ;  /* 0x00000039ff8b1219 */ /* 0x000fce0000011638 */
.L_x_12004:
[----:B------:R-:W-:Y:S05]  /*16950*/  BSYNC B1 ;  /* 0x0000000000017941 */ /* 0x000fea0003800000 */
.L_x_12002:
[----:B------:R-:W-:-:S05]  /*16960*/  IMAD R139, R139, R140, R12 ;  /* 0x0000008c8b8b7224 */ /* 0x000fca00078e020c */
[----:B------:R-:W-:Y:S02]  /*16970*/  VIMNMX R70, R70, R139, !PT ;  /* 0x0000008b46467248 */ /* 0x000fe40007fe0100 */
[----:B------:R-:W-:-:S07]  /*16980*/  VIADDMNMX R71, R139, R140, R71, PT ;  /* 0x0000008c8b477246 */ /* 0x000fce0003800147 */
.L_x_12001:
        /* <DEDUP_REMOVED lines=247> */
.L_x_12007:
[----:B------:R-:W-:-:S05]  /*17900*/  IMAD.U32 R70, RZ, RZ, UR37 ;  /* 0x00000025ff467e24 */ /* 0x000fca000f8e00ff */
[----:B------:R-:W-:-:S13]  /*17910*/  ISETP.NE.AND P6, PT, R70, 0x1, PT ;  /* 0x000000014600780c */ /* 0x000fda0003fc5270 */
[----:B------:R-:W0:Y:S02]  /*17920*/  @P6 LDC.64 R10, c[0x0][0x9e8] ;  /* 0x00027a00ff0a6b82 */ /* 0x000e240000000a00 */
[----:B0-----:R-:W-:-:S05]  /*17930*/  @P6 IMAD.HI.U32 R10, R69, R10, RZ ;  /* 0x0000000a450a6227 */ /* 0x001fca00078e00ff */
[----:B------:R-:W-:-:S07]  /*17940*/  @P6 SHF.R.U32.HI R69, RZ, R11, R10 ;  /* 0x0000000bff456219 */ /* 0x000fce000001160a */
.L_x_12008:
[----:B------:R-:W-:Y:S05]  /*17950*/  BSYNC B1 ;  /* 0x0000000000017941 */ /* 0x000fea0003800000 */
.L_x_12006:
[----:B------:R-:W-:-:S05]  /*17960*/  IMAD R12, R69, R70, R12 ;  /* 0x00000046450c7224 */ /* 0x000fca00078e020c */
[----:B------:R-:W-:Y:S02]  /*17970*/  VIADDMNMX R138, R12, R70, R138, PT ;  /* 0x000000460c8a7246 */ /* 0x000fe4000380018a */
[----:B------:R-:W-:-:S07]  /*17980*/  VIMNMX R137, R137, R12, !PT ;  /* 0x0000000c89897248 */ /* 0x000fce0007fe0100 */
.L_x_12005:
        /* <DEDUP_REMOVED lines=11> */
[----:B------:R-:W-:-:S02]  /*17a40*/  ISETP.GT.AND P4, PT, R137, 0x10, !P4 ;  /* 0x000000108900780c */ /* 0x000fc40006784270 */
[----:B------:R-:W-:Y:S02]  /*17a50*/  LOP3.LUT P5, RZ, R16, 0x1, RZ, 0xc0, !PT ;  /* 0x0000000110ff7812 */ /* 0x000fe400078ac0ff */
[----:B------:R-:W-:Y:S02]  /*17a60*/  FSEL R130, R130, -INF , !P1 ;  /* 0xff80000082827808 */ /* 0x000fe40004800000 */
[----:B------:R-:W-:Y:S02]  /*17a70*/  ISETP.LT.OR P4, PT, R138, 0x11, P4 ;  /* 0x000000118a00780c */ /* 0x000fe40002781670 */
[----:B------:R-:W-:Y:S02]  /*17a80*/  ISETP.GT.AND P1, PT, R137, 0x19, !P5 ;  /* 0x000000198900780c */ /* 0x000fe40006f24270 */
[----:B------:R-:W-:Y:S02]  /*17a90*/  FSEL R126, R126, -INF , !P4 ;  /* 0xff8000007e7e7808 */ /* 0x000fe40006000000 */
[----:B------:R-:W-:-:S02]  /*17aa0*/  ISETP.LT.OR P1, PT, R138, 0x1a, P1 ;  /* 0x0000001a8a00780c */ /* 0x000fc40000f21670 */
[----:B------:R-:W-:Y:S02]  /*17ab0*/  ISETP.GT.AND P3, PT, R137, 0x9, !P3 ;  /* 0x000000098900780c */ /* 0x000fe40005f64270 */
[----:B------:R-:W-:Y:S02]  /*17ac0*/  LOP3.LUT P4, RZ, R22, 0x80000000, RZ, 0xc0, !PT ;  /* 0x8000000016ff7812 */ /* 0x000fe4000788c0ff */
[----:B------:R-:W-:Y:S02]  /*17ad0*/  FSEL R131, R131, -INF , !P1 ;  /* 0xff80000083837808 */ /* 0x000fe40004800000 */
[----:B------:R-:W-:Y:S02]  /*17ae0*/  ISETP.LT.OR P3, PT, R138, 0xa, P3 ;  /* 0x0000000a8a00780c */ /* 0x000fe40001f61670 */
[----:B------:R-:W-:Y:S02]  /*17af0*/  ISETP.GT.AND P1, PT, R137, 0x20, !P4 ;  /* 0x000000208900780c */ /* 0x000fe40006724270 */
[----:B------:R-:W-:-:S02]  /*17b00*/  FSEL R123, R123, -INF , !P3 ;  /* 0xff8000007b7b7808 */ /* 0x000fc40005800000 */
[----:B------:R-:W-:Y:S02]  /*17b10*/  ISETP.LT.OR P1, PT, R138, 0x21, P1 ;  /* 0x000000218a00780c */ /* 0x000fe40000f21670 */
[C---:B------:R-:W-:Y:S02]  /*17b20*/  ISETP.GT.AND P2, PT, R137.reuse, 0x8, !P2 ;  /* 0x000000088900780c */ /* 0x040fe40005744270 */
[----:B------:R-:W-:Y:S02]  /*17b30*/  LOP3.LUT P3, RZ, R22, 0x40000000, RZ, 0xc0, !PT ;  /* 0x4000000016ff7812 */ /* 0x000fe4000786c0ff */
[----:B------:R-:W-:Y:S02]  /*17b40*/  FSEL R106, R106, -INF , !P1 ;  /* 0xff8000006a6a7808 */ /* 0x000fe40004800000 */
[----:B------:R-:W-:Y:S02]  /*17b50*/  ISETP.LT.OR P2, PT, R138, 0x9, P2 ;  /* 0x000000098a00780c */ /* 0x000fe40001741670 */
[----:B------:R-:W-:-:S02]  /*17b60*/  ISETP.GT.AND P1, PT, R137, 0x21, !P3 ;  /* 0x000000218900780c */ /* 0x000fc40005f24270 */
[----:B------:R-:W-:Y:S02]  /*17b70*/  FSEL R122, R122, -INF , !P2 ;  /* 0xff8000007a7a7808 */ /* 0x000fe40005000000 */
        /* <DEDUP_REMOVED lines=61> */
[----:B------:R-:W-:Y:S02]  /*17f50*/  ISETP.GT.AND P1, PT, R137, 0x50, !P2 ;  /* 0x000000508900780c */ /* 0x000fe40005724270 */
[----:B------:R-:W-:Y:S02]  /*17f60*/  LOP3.LUT P2, RZ, R22, 0x100, RZ, 0xc0, !PT ;  /* 0x0000010016ff7812 */ /* 0x000fe4000784c0ff */
[----:B------:R-:W-:Y:S02]  /*17f70*/  ISETP.LT.OR P1, PT, R138, 0x51, P1 ;  /* 0x000000518a00780c */ /* 0x000fe40000f21670 */
[----:B------:R-:W-:-:S02]  /*17f80*/  FMNMX.FTZ R11, R113, R11, !PT ;  /* 0x0000000b710b7209 */ /* 0x000fc40007810000 */
[----:B------:R-:W-:Y:S02]  /*17f90*/  FSEL R98, R98, -INF , !P1 ;  /* 0xff80000062627808 */ /* 0x000fe40004800000 */
[----:B------:R-:W-:Y:S02]  /*17fa0*/  ISETP.GT.AND P1, PT, R137, 0x51, !P0 ;  /* 0x000000518900780c */ /* 0x000fe40004724270 */
[----:B------:R-:W-:Y:S02]  /*17fb0*/  LOP3.LUT P0, RZ, R22, 0x80, RZ, 0xc0, !PT ;  /* 0x0000008016ff7812 */ /* 0x000fe4000780c0ff */
[----:B------:R-:W-:Y:S02]  /*17fc0*/  ISETP.LT.OR P1, PT, R138, 0x52, P1 ;  /* 0x000000528a00780c */ /* 0x000fe40000f21670 */
[----:B------:R-:W-:Y:S02]  /*17fd0*/  FMNMX.FTZ R11, R116, R11, !PT ;  /* 0x0000000b740b7209 */ /* 0x000fe40007810000 */
[----:B------:R-:W-:-:S02]  /*17fe0*/  FSEL R99, R99, -INF , !P1 ;  /* 0xff80000063637808 */ /* 0x000fc40004800000 */
[----:B------:R-:W-:Y:S02]  /*17ff0*/  ISETP.GT.AND P1, PT, R137, 0x58, !P6 ;  /* 0x000000588900780c */ /* 0x000fe40007724270 */
[----:B------:R-:W-:Y:S02]  /*18000*/  FMNMX.FTZ R11, R117, R11, !PT ;  /* 0x0000000b750b7209 */ /* 0x000fe40007810000 */
[----:B------:R-:W-:Y:S02]  /*18010*/  ISETP.LT.OR P1, PT, R138, 0x59, P1 ;  /* 0x000000598a00780c */ /* 0x000fe40000f21670 */
[----:B------:R-:W-:Y:S02]  /*18020*/  LOP3.LUT P6, RZ, R22, 0x40, RZ, 0xc0, !PT ;  /* 0x0000004016ff7812 */ /* 0x000fe400078cc0ff */
        /* <DEDUP_REMOVED lines=46> */
[C---:B------:R-:W-:Y:S02]  /*18310*/  ISETP.GT.AND P1, PT, R137.reuse, 0x78, !P3 ;  /* 0x000000788900780c */ /* 0x040fe40005f24270 */
[----:B------:R-:W-:Y:S02]  /*18320*/  LOP3.LUT P3, RZ, R22, 0x20, RZ, 0xc0, !PT ;  /* 0x0000002016ff7812 */ /* 0x000fe4000786c0ff */
[----:B------:R-:W-:Y:S02]  /*18330*/  ISETP.LT.OR P1, PT, R138, 0x79, P1 ;  /* 0x000000798a00780c */ /* 0x000fe40000f21670 */
[----:B------:R-:W-:-:S02]  /*18340*/  ISETP.GT.AND P3, PT, R137, 0x88, !P3 ;  /* 0x000000888900780c */ /* 0x000fc40005f64270 */
[----:B------:R-:W-:Y:S02]  /*18350*/  FSEL R86, R86, -INF , !P1 ;  /* 0xff80000056567808 */ /* 0x000fe40004800000 */
[----:B------:R-:W-:Y:S02]  /*18360*/  ISETP.GT.AND P1, PT, R137, 0x79, !P2 ;  /* 0x000000798900780c */ /* 0x000fe40005724270 */
[----:B------:R-:W-:Y:S02]  /*18370*/  LOP3.LUT P2, RZ, R22, 0x2, RZ, 0xc0, !PT ;  /* 0x0000000216ff7812 */ /* 0x000fe4000784c0ff */
[----:B------:R-:W-:Y:S02]  /*18380*/  ISETP.LT.OR P1, PT, R138, 0x7a, P1 ;  /* 0x0000007a8a00780c */ /* 0x000fe40000f21670 */
[----:B------:R-:W-:Y:S02]  /*18390*/  FMNMX.FTZ R11, R133, R11, !PT ;  /* 0x0000000b850b7209 */ /* 0x000fe40007810000 */
[----:B------:R-:W-:-:S02]  /*183a0*/  FSEL R87, R87, -INF , !P1 ;  /* 0xff80000057577808 */ /* 0x000fc40004800000 */
[C---:B------:R-:W-:Y:S02]  /*183b0*/  ISETP.GT.AND P1, PT, R137.reuse, 0x80, !P0 ;  /* 0x000000808900780c */ /* 0x040fe40004724270 */
[----:B------:R-:W-:Y:S02]  /*183c0*/  LOP3.LUT P0, RZ, R22, 0x1, RZ, 0xc0, !PT ;  /* 0x0000000116ff7812 */ /* 0x000fe4000780c0ff */
[----:B------:R-:W-:Y:S02]  /*183d0*/  ISETP.LT.OR P1, PT, R138, 0x81, P1 ;  /* 0x000000818a00780c */ /* 0x000fe40000f21670 */
[C---:B------:R-:W-:Y:S02]  /*183e0*/  ISETP.GT.AND P0, PT, R137.reuse, RZ, !P0 ;  /* 0x000000ff8900720c */ /* 0x040fe40004704270 */
[----:B------:R-:W-:Y:S01]  /*183f0*/  FSEL R10, R58, -INF , !P1 ;  /* 0xff8000003a0a7808 */ /* 0x000fe20004800000 */
[----:B------:R-:W-:Y:S01]  /*18400*/  IMAD.U32 R58, RZ, RZ, UR36 ;  /* 0x00000024ff3a7e24 */ /* 0x000fe2000f8e00ff */
[----:B------:R-:W-:-:S02]  /*18410*/  ISETP.GT.AND P1, PT, R137, 0x81, !P6 ;  /* 0x000000818900780c */ /* 0x000fc40007724270 */
[----:B------:R-:W-:Y:S02]  /*18420*/  FMNMX.FTZ R11, R60, R11, !PT ;  /* 0x0000000b3c0b7209 */ /* 0x000fe40007810000 */
[----:B------:R-:W-:Y:S02]  /*18430*/  ISETP.LT.OR P1, PT, R138, 0x82, P1 ;  /* 0x000000828a00780c */ /* 0x000fe40000f21670 */
[----:B------:R-:W-:Y:S02]  /*18440*/  FMNMX.FTZ R11, R134, R11, !PT ;  /* 0x0000000b860b7209 */ /* 0x000fe40007810000 */
        /* <DEDUP_REMOVED lines=8> */
[----:B------:R-:W-:-:S02]  /*184d0*/  FMNMX.FTZ R11, R64, R11, !PT ;  /* 0x0000000b400b7209 */ /* 0x000fc40007810000 */
[----:B------:R-:W-:Y:S02]  /*184e0*/  ISETP.GT.AND P5, PT, R137, 0x90, !P5 ;  /* 0x000000908900780c */ /* 0x000fe40006fa4270 */
[----:B------:R-:W-:Y:S02]  /*184f0*/  FMNMX.FTZ R11, R65, R11, !PT ;  /* 0x0000000b410b7209 */ /* 0x000fe40007810000 */
[----:B------:R-:W-:Y:S02]  /*18500*/  ISETP.GT.AND P4, PT, R137, 0x91, !P4 ;  /* 0x000000918900780c */ /* 0x000fe40006784270 */
[----:B------:R-:W-:Y:S02]  /*18510*/  @P0 LOP3.LUT R22, R22, 0x4, RZ, 0xfc, !PT ;  /* 0x0000000416160812 */ /* 0x000fe400078efcff */
[C---:B------:R-:W-:Y:S02]  /*18520*/  ISETP.LT.OR P0, PT, R138.reuse, 0x8a, P1 ;  /* 0x0000008a8a00780c */ /* 0x040fe40000f01670 */
[----:B------:R-:W-:-:S02]  /*18530*/  ISETP.LT.OR P1, PT, R138, 0x1, P3 ;  /* 0x000000018a00780c */ /* 0x000fc40001f21670 */
[----:B------:R-:W-:Y:S02]  /*18540*/  FMNMX.FTZ R11, R68, R11, !PT ;  /* 0x0000000b440b7209 */ /* 0x000fe40007810000 */
[----:B------:R-:W-:Y:S02]  /*18550*/  FSEL R69, R9, -INF , !P1 ;  /* 0xff80000009457808 */ /* 0x000fe40004800000 */
[----:B------:R-:W-:Y:S02]  /*18560*/  FMNMX.FTZ R11, R136, R11, !PT ;  /* 0x0000000b880b7209 */ /* 0x000fe40007810000 */
[----:B------:R-:W-:Y:S02]  /*18570*/  FMNMX.FTZ R9, R69, R3, !PT ;  /* 0x0000000345097209 */ /* 0x000fe40007810000 */
[----:B------:R-:W-:Y:S01]  /*18580*/  ISETP.LT.OR P5, PT, R138, 0x91, P5 ;  /* 0x000000918a00780c */ /* 0x000fe20002fa1670 */
[----:B------:R-:W0:Y:S01]  /*18590*/  SHFL.BFLY PT, R12, R11, 0x2, 0x1f ;  /* 0x0c401f000b0c7f89 */ /* 0x000e2200000e0000 */
[----:B------:R-:W-:-:S02]  /*185a0*/  FMNMX.FTZ R9, R15, R9, !PT ;  /* 0x000000090f097209 */ /* 0x000fc40007810000 */
[----:B------:R-:W-:Y:S02]  /*185b0*/  FSEL R61, R61, -INF , !P0 ;  /* 0xff8000003d3d7808 */ /* 0x000fe40004000000 */
[----:B------:R-:W-:Y:S02]  /*185c0*/  FMNMX.FTZ R9, R122, R9, !PT ;  /* 0x000000097a097209 */ /* 0x000fe40007810000 */
[----:B------:R-:W-:Y:S02]  /*185d0*/  LOP3.LUT P6, RZ, R16, 0x8, RZ, 0xc0, !PT ;  /* 0x0000000810ff7812 */ /* 0x000fe400078cc0ff */
[----:B------:R-:W-:Y:S02]  /*185e0*/  FMNMX.FTZ R9, R123, R9, !PT ;  /* 0x000000097b097209 */ /* 0x000fe40007810000 */
[----:B------:R-:W-:Y:S02]  /*185f0*/  ISETP.GT.AND P2, PT, R137, 0x98, !P2 ;  /* 0x000000988900780c */ /* 0x000fe40005744270 */
[----:B------:R-:W-:-:S02]  /*18600*/  FMNMX.FTZ R9, R126, R9, !PT ;  /* 0x000000097e097209 */ /* 0x000fc40007810000 */
[----:B------:R-:W-:Y:S02]  /*18610*/  ISETP.LT.OR P4, PT, R138, 0x92, P4 ;  /* 0x000000928a00780c */ /* 0x000fe40002781670 */
[----:B------:R-:W-:Y:S02]  /*18620*/  FMNMX.FTZ R9, R127, R9, !PT ;  /* 0x000000097f097209 */ /* 0x000fe40007810000 */
[----:B------:R-:W-:Y:S02]  /*18630*/  FSEL R62, R62, -INF , !P5 ;  /* 0xff8000003e3e7808 */ /* 0x000fe40006800000 */
[----:B------:R-:W-:Y:S02]  /*18640*/  FMNMX.FTZ R9, R130, R9, !PT ;  /* 0x0000000982097209 */ /* 0x000fe40007810000 */
[----:B------:R-:W-:Y:S02]  /*18650*/  ISETP.GT.AND P6, PT, R137, 0x99, !P6 ;  /* 0x000000998900780c */ /* 0x000fe400077c4270 */
[----:B------:R-:W-:-:S02]  /*18660*/  FMNMX.FTZ R9, R131, R9, !PT ;  /* 0x0000000983097209 */ /* 0x000fc40007810000 */
[----:B0-----:R-:W-:Y:S02]  /*18670*/  FMNMX.FTZ R12, R11, R12, !PT ;  /* 0x0000000c0b0c7209 */ /* 0x001fe40007810000 */
[----:B------:R-:W-:Y:S02]  /*18680*/  FMNMX.FTZ R9, R106, R9, !PT ;  /* 0x000000096a097209 */ /* 0x000fe40007810000 */
[----:B------:R-:W-:Y:S01]  /*18690*/  ISETP.LT.OR P2, PT, R138, 0x99, P2 ;  /* 0x000000998a00780c */ /* 0x000fe20001741670 */
[----:B------:R-:W0:Y:S01]  /*186a0*/  SHFL.BFLY PT, R11, R12, 0x1, 0x1f ;  /* 0x0c201f000c0b7f89 */ /* 0x000e2200000e0000 */
[----:B------:R-:W-:Y:S02]  /*186b0*/  FMNMX.FTZ R9, R107, R9, !PT ;  /* 0x000000096b097209 */ /* 0x000fe40007810000 */
[----:B------:R-:W-:Y:S02]  /*186c0*/  FSEL R63, R63, -INF , !P4 ;  /* 0xff8000003f3f7808 */ /* 0x000fe40006000000 */
[----:B------:R-:W-:-:S02]  /*186d0*/  FMNMX.FTZ R9, R110, R9, !PT ;  /* 0x000000096e097209 */ /* 0x000fc40007810000 */
[----:B------:R-:W-:Y:S02]  /*186e0*/  ISETP.LT.OR P6, PT, R138, 0x9a, P6 ;  /* 0x0000009a8a00780c */ /* 0x000fe400037c1670 */
[----:B------:R-:W-:Y:S02]  /*186f0*/  FMNMX.FTZ R9, R111, R9, !PT ;  /* 0x000000096f097209 */ /* 0x000fe40007810000 */
[----:B------:R-:W-:Y:S02]  /*18700*/  FSEL R66, R66, -INF , !P2 ;  /* 0xff80000042427808 */ /* 0x000fe40005000000 */
[----:B------:R-:W-:Y:S02]  /*18710*/  FMNMX.FTZ R9, R114, R9, !PT ;  /* 0x0000000972097209 */ /* 0x000fe40007810000 */
[----:B------:R-:W-:Y:S02]  /*18720*/  FSEL R67, R67, -INF , !P6 ;  /* 0xff80000043437808 */ /* 0x000fe40007000000 */
[----:B------:R-:W-:-:S02]  /*18730*/  FMNMX.FTZ R9, R115, R9, !PT ;  /* 0x0000000973097209 */ /* 0x000fc40007810000 */
[----:B------:R-:W-:Y:S02]  /*18740*/  LOP3.LUT P0, RZ, R16, 0x40, RZ, 0xc0, !PT ;  /* 0x0000004010ff7812 */ /* 0x000fe4000780c0ff */
[----:B------:R-:W-:Y:S02]  /*18750*/  FMNMX.FTZ R9, R118, R9, !PT ;  /* 0x0000000976097209 */ /* 0x000fe40007810000 */
[----:B0-----:R-:W-:Y:S02]  /*18760*/  FMNMX.FTZ R12, R12, R11, !PT ;  /* 0x0000000b0c0c7209 */ /* 0x001fe40007810000 */
[----:B------:R-:W-:Y:S02]  /*18770*/  FMNMX.FTZ R9, R119, R9, !PT ;  /* 0x0000000977097209 */ /* 0x000fe40007810000 */
[----:B------:R-:W-:Y:S02]  /*18780*/  FSETP.NEU.FTZ.AND P3, PT, R12, -INF , PT ;  /* 0xff8000000c00780b */ /* 0x000fe40003f7d000 */
[----:B------:R-:W-:-:S02]  /*18790*/  FMNMX.FTZ R9, R90, R9, !PT ;  /* 0x000000095a097209 */ /* 0x000fc40007810000 */
[----:B------:R-:W-:Y:S02]  /*187a0*/  FSEL R11, R12, RZ, P3 ;  /* 0x000000ff0c0b7208 */ /* 0x000fe40001800000 */
[----:B------:R-:W-:-:S03]  /*187b0*/  FMNMX.FTZ R9, R91, R9, !PT ;  /* 0x000000095b097209 */ /* 0x000fc60007810000 */
[----:B------:R-:W-:Y:S01]  /*187c0*/  FADD.FTZ R11, -R11, R13 ;  /* 0x0000000d0b0b7221 */ /* 0x000fe20000010100 */
[----:B------:R-:W-:Y:S01]  /*187d0*/  FMNMX.FTZ R9, R94, R9, !PT ;  /* 0x000000095e097209 */ /* 0x000fe20007810000 */
[-C--:B------:R-:W-:Y:S02]  /*187e0*/  FFMA.FTZ R13, R12, R58.reuse, -8 ;  /* 0xc10000000c0d7423 */ /* 0x080fe4000001003a */
        /* <DEDUP_REMOVED lines=73> */
[----:B------:R-:W-:-:S02]  /*18c80*/  FFMA.FTZ R13, R136, R58, -R13 ;  /* 0x0000003a880d7223 */ /* 0x000fc4000001080d */
        /* <DEDUP_REMOVED lines=68> */
[----:B------:R-:W-:Y:S01]  /*190d0*/  FADD.FTZ R20, R125, R20 ;  /* 0x000000147d147221 */ /* 0x000fe20000010000 */
[----:B------:R-:W-:-:S01]  /*190e0*/  FFMA.FTZ R8, R8, R58, -R71 ;  /* 0x0000003a08087223 */ /* 0x000fc20000010847 */
[----:B------:R-:W2:Y:S01]  /*190f0*/  MUFU.EX2 R127, R127 ;  /* 0x0000007f007f7308 */ /* 0x000ea20000000800 */
[----:B0-----:R-:W-:-:S01]  /*19100*/  FADD.FTZ R21, R123, R21 ;  /* 0x000000157b157221 */ /* 0x001fc20000010000 */
[----:B------:R-:W-:Y:S01]  /*19110*/  FADD.FTZ R20, R128, R20 ;  /* 0x0000001480147221 */ /* 0x000fe20000010000 */
[----:B------:R-:W-:-:S01]  /*19120*/  FFMA.FTZ R61, R61, R58, -R71 ;  /* 0x0000003a3d3d7223 */ /* 0x000fc20000010847 */
[-CC-:B------:R-:W-:Y:S01]  /*19130*/  FFMA.FTZ R62, R62, R58.reuse, -R71.reuse ;  /* 0x0000003a3e3e7223 */ /* 0x180fe20000010847 */
[----:B------:R-:W-:-:S01]  /*19140*/  FFMA.FTZ R63, R63, R58, -R71 ;  /* 0x0000003a3f3f7223 */ /* 0x000fc20000010847 */
[----:B------:R-:W-:Y:S01]  /*19150*/  FADD.FTZ R20, R129, R20 ;  /* 0x0000001481147221 */ /* 0x000fe20000010000 */
[----:B------:R-:W-:-:S01]  /*19160*/  FFMA.FTZ R66, R66, R58, -R71 ;  /* 0x0000003a42427223 */ /* 0x000fc20000010847 */
[----:B------:R-:W0:Y:S01]  /*19170*/  MUFU.EX2 R130, R130 ;  /* 0x0000008200827308 */ /* 0x000e220000000800 */
[----:B-1----:R-:W-:-:S01]  /*19180*/  FADD.FTZ R21, R126, R21 ;  /* 0x000000157e157221 */ /* 0x002fc20000010000 */
[----:B------:R-:W-:Y:S01]  /*19190*/  FADD.FTZ R20, R104, R20 ;  /* 0x0000001468147221 */ /* 0x000fe20000010000 */
[----:B------:R-:W-:-:S03]  /*191a0*/  FFMA.FTZ R67, R67, R58, -R71 ;  /* 0x0000003a43437223 */ /* 0x000fc60000010847 */
        /* <DEDUP_REMOVED lines=123> */
.L_x_12009:
        /* <DEDUP_REMOVED lines=75> */
[----:B------:R-:W-:-:S02]  /*19e10*/  IMAD.MOV.U32 R3, RZ, RZ, R9 ;  /* 0x000000ffff037224 */ /* 0x000fc400078e0009 */
[----:B------:R-:W-:Y:S02]  /*19e20*/  IMAD.MOV.U32 R13, RZ, RZ, R12 ;  /* 0x000000ffff0d7224 */ /* 0x000fe400078e000c */
[----:B------:R-:W-:Y:S02]  /*19e30*/  IMAD.MOV.U32 R10, RZ, RZ, R19 ;  /* 0x000000ffff0a7224 */ /* 0x000fe400078e0013 */
[----:B------:R-:W-:Y:S01]  /*19e40*/  IMAD.MOV.U32 R8, RZ, RZ, R18 ;  /* 0x000000ffff087224 */ /* 0x000fe200078e0012 */
[----:B--2---:R-:W-:-:S04]  /*19e50*/  PRMT R14, R70, 0x654, R14 ;  /* 0x00000654460e7816 */ /* 0x004fc8000000000e */
[----:B------:R0:W-:Y:S01]  /*19e60*/  SYNCS.ARRIVE.TRANS64.RED.A1T0 RZ, [R14+URZ], RZ ;  /* 0x000000ff0eff79a7 */ /* 0x0001e2000810043f */
[C---:B---3--:R-:W-:Y:S01]  /*19e70*/  ISETP.GT.AND P1, PT, R0.reuse, R15, PT ;  /* 0x0000000f0000720c */ /* 0x048fe20003f24270 */
[----:B------:R-:W-:-:S12]  /*19e80*/  VIADD R0, R0, 0xffffffff ;  /* 0xffffffff00007836 */ /* 0x000fd80000000000 */
[----:B0-----:R-:W-:Y:S05]  /*19e90*/  @P1 BRA `(.L_x_12010) ;  /* 0xffffffb000f01947 */ /* 0x001fea000383ffff */
.L_x_11990:
[----:B------:R-:W-:Y:S05]  /*19ea0*/  BSYNC B0 ;  /* 0x0000000000007941 */ /* 0x000fea0003800000 */
.L_x_11989:
[----:B------:R-:W-:Y:S06]  /*19eb0*/  BAR.ARV 0x8, 0x200 ;  /* 0x0208000000007b1d */ /* 0x000fec0000002000 */
[----:B------:R-:W-:Y:S05]  /*19ec0*/  @!P0 BRA `(.L_x_12011) ;  /* 0x0000000000048947 */ /* 0x000fea0003800000 */
[----:B------:R-:W-:Y:S01]  /*19ed0*/  BPT.TRAP 0x1 ;  /* 0x000000040000795c */ /* 0x000fe20000300000 */
.L_x_12011:
[----:B------:R-:W-:Y:S01]  /*19ee0*/  IMAD R11, R18, 0x8, R17 ;  /* 0x00000008120b7824 */ /* 0x000fe200078e0211 */
[----:B------:R-:W-:-:S04]  /*19ef0*/  SHF.L.U32 R0, R19, 0x1f, RZ ;  /* 0x0000001f13007819 */ /* 0x000fc800000006ff */
[----:B------:R0:W1:Y:S01]  /*19f00*/  SYNCS.PHASECHK.TRANS64.TRYWAIT P1, [R11+URZ+0x13250], R0 ;  /* 0x013250000b0075a7 */ /* 0x000062000802017f */
[----:B------:R-:W-:Y:S05]  /*19f10*/  @!P0 BRA `(.L_x_12012) ;  /* 0x0000000000048947 */ /* 0x000fea0003800000 */
[----:B------:R-:W-:Y:S01]  /*19f20*/  BPT.TRAP 0x1 ;  /* 0x000000040000795c */ /* 0x000fe20000300000 */
.L_x_12012:
[----:B------:R-:W-:Y:S04]  /*19f30*/  BSSY B0, `(.L_x_12013) ;  /* 0x0000004000007945 */ /* 0x000fe80003800000 */
[----:B-1----:R-:W-:Y:S05]  /*19f40*/  @P1 BRA `(.L_x_12014) ;  /* 0x0000000000081947 */ /* 0x002fea0003800000 */
[----:B------:R-:W1:Y:S02]  /*19f50*/  SYNCS.PHASECHK.TRANS64.TRYWAIT P1, [R11+URZ+0x13250], R0 ;  /* 0x013250000b0075a7 */ /* 0x000e64000802017f */
[----:B-1----:R-:W-:Y:S05]  /*19f60*/  @!P1 BRA `(.L_x_12015) ;  /* 0x0000009400849947 */ /* 0x002fea0003800000 */
.L_x_12014:
[----:B------:R-:W-:Y:S05]  /*19f70*/  BSYNC B0 ;  /* 0x0000000000007941 */ /* 0x000fea0003800000 */
.L_x_12013:
[----:B------:R-:W2:Y:S01]  /*19f80*/  LDL.LU R10, [R1+0x4c] ;  /* 0x00004c00010a7983 */ /* 0x000ea20000300800 */
[----:B------:R-:W-:-:S03]  /*19f90*/  ULDC.64 UR4, c[0x0][0x9a0] ;  /* 0x0002680000047ab9 */ /* 0x000fc60000000a00 */
[----:B------:R-:W3:Y:S01]  /*19fa0*/  LDL.LU R8, [R1+0x48] ;  /* 0x0000480001087983 */ /* 0x000ee20000300800 */
[----:B------:R-:W-:Y:S01]  /*19fb0*/  VIADD R17, R17, 0x1000 ;  /* 0x0000100011117836 */ /* 0x000fe20000000000 */
[----:B------:R-:W-:Y:S01]  /*19fc0*/  ISETP.NE.U32.AND P1, PT, RZ, UR4, PT ;  /* 0x00000004ff007c0c */ /* 0x000fe2000bf25070 */
[----:B------:R-:W-:Y:S01]  /*19fd0*/  IMAD.MOV.U32 R3, RZ, RZ, -0x3ffffff0 ;  /* 0xc0000010ff037424 */ /* 0x000fe200078e00ff */
        /* <DEDUP_REMOVED lines=8> */
[----:B------:R-:W0:Y:S08]  /*1a060*/  @P1 LDC.64 R4, c[0x0][0x9c8] ;  /* 0x00027200ff041b82 */ /* 0x000e300000000a00 */
[----:B------:R-:W4:Y:S04]  /*1a070*/  @P1 LDC.64 R6, c[0x0][0x9d0] ;  /* 0x00027400ff061b82 */ /* 0x000f280000000a00 */
[----:B------:R-:W-:Y:S03]  /*1a080*/  QGMMA.64x64x32.F32.E4M3.E4M3 R24, R152, gdesc[UR4], R24, gsb0 ;  /* 0x00e0000498187df3 */ /* 0x000fe60008000818 */
[----:B------:R-:W-:-:S02]  /*1a090*/  WARPGROUP.DEPBAR.LE gsb0, 0x0 ;  /* 0x00008000000079c5 */ /* 0x000fc40000010000 */
[----:B------:R-:W-:Y:S01]  /*1a0a0*/  WARPGROUP.ARRIVE ;  /* 0x00000000000079c5 */ /* 0x000fe20000000000 */
[----:B--2---:R-:W-:-:S05]  /*1a0b0*/  @P1 SHF.R.S32.HI R13, RZ, 0x1f, R10 ;  /* 0x0000001fff0d1819 */ /* 0x004fca000001140a */
[----:B01----:R-:W-:Y:S01]  /*1a0c0*/  @P1 IMAD R0, R13, R4, RZ ;  /* 0x000000040d001224 */ /* 0x003fe200078e02ff */
[----:B---3--:R-:W-:-:S03]  /*1a0d0*/  @P1 SHF.R.S32.HI R13, RZ, 0x1f, R8 ;  /* 0x0000001fff0d1819 */ /* 0x008fc60000011408 */
[C---:B------:R-:W-:Y:S02]  /*1a0e0*/  @P1 IMAD R3, R10.reuse, R5, R0 ;  /* 0x000000050a031224 */ /* 0x040fe400078e0200 */
[----:B------:R-:W-:-:S04]  /*1a0f0*/  @P1 IMAD.WIDE.U32 R4, R10, R4, RZ ;  /* 0x000000040a041225 */ /* 0x000fc800078e00ff */
[-C--:B----4-:R-:W-:Y:S02]  /*1a100*/  @P1 IMAD R0, R13, R6.reuse, RZ ;  /* 0x000000060d001224 */ /* 0x090fe400078e02ff */
[----:B------:R-:W-:Y:S02]  /*1a110*/  @P1 IMAD.IADD R5, R5, 0x1, R3 ;  /* 0x0000000105051824 */ /* 0x000fe400078e0203 */
[C---:B------:R-:W-:Y:S02]  /*1a120*/  @P1 IMAD R3, R8.reuse, R7, R0 ;  /* 0x0000000708031224 */ /* 0x040fe400078e0200 */
[----:B------:R-:W-:-:S04]  /*1a130*/  @P1 IMAD.WIDE.U32 R4, R8, R6, R4 ;  /* 0x0000000608041225 */ /* 0x000fc800078e0004 */
[----:B------:R-:W-:Y:S01]  /*1a140*/  @P1 IMAD.IADD R3, R5, 0x1, R3 ;  /* 0x0000000105031824 */ /* 0x000fe200078e0203 */
[C---:B------:R-:W-:Y:S01]  /*1a150*/  @P1 LEA R6, P2, R4.reuse, UR4, 0x2 ;  /* 0x0000000404061c11 */ /* 0x040fe2000f8410ff */
[----:B------:R-:W-:Y:S02]  /*1a160*/  IMAD.MOV.U32 R0, RZ, RZ, 0x3f800000 ;  /* 0x3f800000ff007424 */ /* 0x000fe400078e00ff */
[----:B------:R-:W-:Y:S01]  /*1a170*/  IMAD.MOV.U32 R5, RZ, RZ, -0x3ffffff0 ;  /* 0xc0000010ff057424 */ /* 0x000fe200078e00ff */
[----:B------:R-:W-:Y:S01]  /*1a180*/  @P1 LEA.HI.X R7, R4, UR5, R3, 0x2, P2 ;  /* 0x0000000504071c11 */ /* 0x000fe200090f1403 */
[----:B------:R-:W-:-:S03]  /*1a190*/  VIADD R4, R2, 0x80 ;  /* 0x0000008002047836 */ /* 0x000fc60000000000 */
[----:B------:R-:W-:Y:S01]  /*1a1a0*/  R2UR UR7, R5 ;  /* 0x00000000050772ca */ /* 0x000fe200000e0000 */
[----:B------:R0:W2:Y:S01]  /*1a1b0*/  @P1 LDG.E R0, desc[UR44][R6.64] ;  /* 0x0000002c06001981 */ /* 0x0000a2000c1e1900 */
[----:B------:R-:W-:Y:S01]  /*1a1c0*/  R2UR UR6, R4 ;  /* 0x00000000040672ca */ /* 0x000fe200000e0000 */
[----:B------:R-:W-:Y:S02]  /*1a1d0*/  VIADD R4, R2, 0x100 ;  /* 0x0000010002047836 */ /* 0x000fe40000000000 */
[----:B------:R-:W-:Y:S01]  /*1a1e0*/  IMAD.MOV.U32 R5, RZ, RZ, -0x3ffffff0 ;  /* 0xc0000010ff057424 */ /* 0x000fe200078e00ff */
[----:B------:R-:W1:Y:S01]  /*1a1f0*/  SHFL.BFLY PT, R3, R20, 0x2, 0x1f ;  /* 0x0c401f0014037f89 */ /* 0x000e6200000e0000 */
[----:B------:R-:W-:Y:S02]  /*1a200*/  IMAD.MOV.U32 R56, RZ, RZ, -0x800000 ;  /* 0xff800000ff387424 */ /* 0x000fe400078e00ff */
[----:B0-----:R-:W-:-:S06]  /*1a210*/  IMAD.MOV.U32 R7, RZ, RZ, RZ ;  /* 0x000000ffff077224 */ /* 0x001fcc00078e00ff */
[----:B------:R-:W-:Y:S01]  /*1a220*/  QGMMA.64x64x32.F32.E4M3.E4M3 R24, R148, gdesc[UR4], R24, gsb0 ;  /* 0x00e0000494187df3 */ /* 0x000fe20008000818 */
[----:B------:R-:W-:Y:S01]  /*1a230*/  R2UR UR6, R4 ;  /* 0x00000000040672ca */ /* 0x000fe200000e0000 */
[C---:B------:R-:W-:Y:S01]  /*1a240*/  VIADD R4, R2.reuse, 0x180 ;  /* 0x0000018002047836 */ /* 0x040fe20000000000 */
[----:B------:R-:W-:Y:S01]  /*1a250*/  R2UR UR7, R5 ;  /* 0x00000000050772ca */ /* 0x000fe200000e0000 */
[----:B------:R-:W-:Y:S02]  /*1a260*/  IMAD.MOV.U32 R5, RZ, RZ, -0x3ffffff0 ;  /* 0xc0000010ff057424 */ /* 0x000fe400078e00ff */
[----:B------:R-:W-:Y:S02]  /*1a270*/  VIADD R2, R2, 0x200 ;  /* 0x0000020002027836 */ /* 0x000fe40000000000 */
[----:B-1----:R-:W-:-:S01]  /*1a280*/  FADD.FTZ R6, R3, R20 ;  /* 0x0000001403067221 */ /* 0x002fc20000010000 */
[----:B------:R-:W-:Y:S02]  /*1a290*/  IMAD.MOV.U32 R3, RZ, RZ, -0x3ffffff0 ;  /* 0xc0000010ff037424 */ /* 0x000fe400078e00ff */
[----:B------:R-:W-:Y:S01]  /*1a2a0*/  IMAD.MOV.U32 R20, RZ, RZ, -0x800000 ;  /* 0xff800000ff147424 */ /* 0x000fe200078e00ff */
[----:B------:R-:W-:-:S02]  /*1a2b0*/  WARPGROUP.DEPBAR.LE gsb0, 0x0 ;  /* 0x00008000000079c5 */ /* 0x000fc40000010000 */
[----:B------:R-:W-:-:S06]  /*1a2c0*/  WARPGROUP.ARRIVE ;  /* 0x00000000000079c5 */ /* 0x000fcc0000000000 */
[----:B------:R-:W-:Y:S01]  /*1a2d0*/  QGMMA.64x64x32.F32.E4M3.E4M3 R24, R144, gdesc[UR4], R24, gsb0 ;  /* 0x00e0000490187df3 */ /* 0x000fe20008000818 */
[----:B------:R-:W-:Y:S02]  /*1a2e0*/  R2UR UR6, R4 ;  /* 0x00000000040672ca */ /* 0x000fe400000e0000 */
[----:B------:R-:W-:Y:S01]  /*1a2f0*/  R2UR UR7, R5 ;  /* 0x00000000050772ca */ /* 0x000fe200000e0000 */
[----:B------:R-:W0:Y:S02]  /*1a300*/  SHFL.BFLY PT, R4, R21, 0x2, 0x1f ;  /* 0x0c401f0015047f89 */ /* 0x000e2400000e0000 */
[----:B0-----:R-:W-:-:S05]  /*1a310*/  FADD.FTZ R4, R4, R21 ;  /* 0x0000001504047221 */ /* 0x001fca0000010000 */
[----:B------:R-:W0:Y:S02]  /*1a320*/  SHFL.BFLY PT, R5, R4, 0x1, 0x1f ;  /* 0x0c201f0004057f89 */ /* 0x000e2400000e0000 */
[----:B0-----:R-:W-:-:S04]  /*1a330*/  FADD.FTZ R8, R4, R5 ;  /* 0x0000000504087221 */ /* 0x001fc80000010000 */
[C---:B------:R-:W-:Y:S01]  /*1a340*/  FMUL.FTZ R13, R8.reuse, 0.00390625 ;  /* 0x3b800000080d7820 */ /* 0x040fe20000410000 */
[----:B------:R-:W-:-:S04]  /*1a350*/  FSETP.NE.FTZ.AND P1, PT, R8, RZ, PT ;  /* 0x000000ff0800720b */ /* 0x000fc80003f35000 */
[----:B------:R-:W-:Y:S01]  /*1a360*/  FSETP.NE.FTZ.AND P2, PT, R13, RZ, PT ;  /* 0x000000ff0d00720b */ /* 0x000fe20003f55000 */
[----:B------:R-:W-:Y:S02]  /*1a370*/  WARPGROUP.DEPBAR.LE gsb0, 0x0 ;  /* 0x00008000000079c5 */ /* 0x000fe40000010000 */
[----:B------:R-:W-:-:S10]  /*1a380*/  WARPGROUP.ARRIVE ;  /* 0x00000000000079c5 */ /* 0x000fd40000000000 */
[----:B------:R-:W-:Y:S01]  /*1a390*/  @P2 FMUL.FTZ R5, R58, 0.69314718246459960938 ;  /* 0x3f3172183a052820 */ /* 0x000fe20000410000 */
[----:B------:R-:W-:Y:S01]  /*1a3a0*/  QGMMA.64x64x32.F32.E4M3.E4M3 R24, R140, gdesc[UR4], R24, gsb0 ;  /* 0x00e000048c187df3 */ /* 0x000fe20008000818 */
[----:B------:R-:W-:Y:S02]  /*1a3b0*/  R2UR UR6, R2 ;  /* 0x00000000020672ca */ /* 0x000fe400000e0000 */
[----:B------:R-:W-:Y:S01]  /*1a3c0*/  R2UR UR7, R3 ;  /* 0x00000000030772ca */ /* 0x000fe200000e0000 */
[----:B------:R-:W0:Y:S01]  /*1a3d0*/  @P2 MUFU.LG2 R2, R13 ;  /* 0x0000000d00022308 */ /* 0x000e220000000c00 */
[----:B------:R-:W1:Y:S01]  /*1a3e0*/  SHFL.BFLY PT, R3, R6, 0x1, 0x1f ;  /* 0x0c201f0006037f89 */ /* 0x000e6200000e0000 */
[----:B0-----:R-:W-:-:S04]  /*1a3f0*/  @P2 FMUL.FTZ R2, R2, 0.69314718246459960938 ;  /* 0x3f31721802022820 */ /* 0x001fc80000410000 */
[----:B------:R-:W-:Y:S01]  /*1a400*/  @P2 FFMA.FTZ R56, R5, R12, R2 ;  /* 0x0000000c05382223 */ /* 0x000fe20000010002 */
[----:B-1----:R-:W-:-:S01]  /*1a410*/  FADD.FTZ R10, R6, R3 ;  /* 0x00000003060a7221 */ /* 0x002fc20000010000 */
[----:B------:R-:W-:-:S03]  /*1a420*/  IMAD.MOV.U32 R3, RZ, RZ, RZ ;  /* 0x000000ffff037224 */ /* 0x000fc600078e00ff */
[----:B------:R-:W-:-:S03]  /*1a430*/  FMUL.FTZ R14, R10, 0.00390625 ;  /* 0x3b8000000a0e7820 */ /* 0x000fc60000410000 */
[----:B------:R-:W-:Y:S01]  /*1a440*/  @P1 MUFU.RCP R3, R8 ;  /* 0x0000000800031308 */ /* 0x000fe20000001000 */
[----:B------:R-:W-:Y:S02]  /*1a450*/  FSETP.NE.FTZ.AND P1, PT, R10, RZ, PT ;  /* 0x000000ff0a00720b */ /* 0x000fe40003f35000 */
[----:B------:R-:W-:-:S11]  /*1a460*/  FSETP.NE.FTZ.AND P3, PT, R14, RZ, PT ;  /* 0x000000ff0e00720b */ /* 0x000fd60003f75000 */
[----:B------:R-:W-:Y:S02]  /*1a470*/  @P1 MUFU.RCP R7, R10 ;  /* 0x0000000a00071308 */ /* 0x000fe40000001000 */
[----:B------:R-:W-:-:S06]  /*1a480*/  @P3 FMUL.FTZ R15, R58, 0.69314718246459960938 ;  /* 0x3f3172183a0f3820 */ /* 0x000fcc0000410000 */
[----:B------:R-:W0:Y:S02]  /*1a490*/  @P3 MUFU.LG2 R4, R14 ;  /* 0x0000000e00043308 */ /* 0x000e240000000c00 */
[----:B0-----:R-:W-:Y:S01]  /*1a4a0*/  @P3 FMUL.FTZ R4, R4, 0.69314718246459960938 ;  /* 0x3f31721804043820 */ /* 0x001fe20000410000 */
[----:B------:R-:W-:Y:S02]  /*1a4b0*/  WARPGROUP.DEPBAR.LE gsb0, 0x0 ;  /* 0x00008000000079c5 */ /* 0x000fe40000010000 */
[----:B------:R-:W-:Y:S01]  /*1a4c0*/  WARPGROUP.ARRIVE ;  /* 0x00000000000079c5 */ /* 0x000fe20000000000 */
[----:B------:R-:W-:-:S05]  /*1a4d0*/  @P3 FFMA.FTZ R20, R15, R9, R4 ;  /* 0x000000090f143223 */ /* 0x000fca0000010004 */
[----:B------:R-:W-:Y:S01]  /*1a4e0*/  QGMMA.64x64x32.F32.E4M3.E4M3 R24, R136, gdesc[UR4], R24, gsb0 ;  /* 0x00e0000488187df3 */ /* 0x000fe20008000818 */
[-C--:B--2---:R-:W-:Y:S01]  /*1a4f0*/  FMUL.FTZ R3, R3, R0.reuse ;  /* 0x0000000003037220 */ /* 0x084fe20000410000 */
[----:B------:R-:W-:Y:S01]  /*1a500*/  FMUL.FTZ R2, R7, R0 ;  /* 0x0000000007027220 */ /* 0x000fe20000410000 */
[----:B------:R-:W-:Y:S02]  /*1a510*/  WARPGROUP.DEPBAR.LE gsb0, 0x0 ;  /* 0x00008000000079c5 */ /* 0x000fe40000010000 */
[----:B------:R-:W-:Y:S05]  /*1a520*/  @!P0 BRA `(.L_x_12016) ;  /* 0x0000000000048947 */ /* 0x000fea0003800000 */
[----:B------:R-:W-:Y:S01]  /*1a530*/  BPT.TRAP 0x1 ;  /* 0x000000040000795c */ /* 0x000fe20000300000 */
.L_x_12016:
[----:B------:R-:W2:Y:S01]  /*1a540*/  LDL.LU R4, [R1+0x24] ;  /* 0x0000240001047983 */ /* 0x000ea20000300800 */
[----:B------:R-:W-:Y:S02]  /*1a550*/  VIADD R0, R11, 0x13260 ;  /* 0x000132600b007836 */ /* 0x000fe40000000000 */
[-C--:B------:R-:W-:Y:S01]  /*1a560*/  FMUL.FTZ R59, R24, R3.reuse ;  /* 0x00000003183b7220 */ /* 0x080fe20000410000 */
[-C--:B------:R-:W-:Y:S02]  /*1a570*/  FMUL.FTZ R57, R25, R3.reuse ;  /* 0x0000000319397220 */ /* 0x080fe40000410000 */
[----:B--2---:R-:W-:Y:S02]  /*1a580*/  PRMT R0, R4, 0x654, R0 ;  /* 0x0000065404007816 */ /* 0x004fe40000000000 */
[----:B------:R-:W2:Y:S01]  /*1a590*/  LDL.LU R4, [R1+0x5c] ;  /* 0x00005c0001047983 */ /* 0x000ea20000300800 */
[----:B------:R-:W-:Y:S01]  /*1a5a0*/  VIADD R18, R18, 0x1 ;  /* 0x0000000112127836 */ /* 0x000fe20000000000 */
[----:B------:R0:W-:Y:S01]  /*1a5b0*/  SYNCS.ARRIVE.TRANS64.RED.A1T0 RZ, [R0+URZ], RZ ;  /* 0x000000ff00ff79a7 */ /* 0x0001e2000810043f */
[-C--:B------:R-:W-:Y:S01]  /*1a5c0*/  FMUL.FTZ R58, R28, R3.reuse ;  /* 0x000000031c3a7220 */ /* 0x080fe20000410000 */
[-C--:B------:R-:W-:Y:S01]  /*1a5d0*/  FMUL.FTZ R28, R29, R3.reuse ;  /* 0x000000031d1c7220 */ /* 0x080fe20000410000 */
[-C--:B------:R-:W-:Y:S01]  /*1a5e0*/  FMUL.FTZ R24, R33, R3.reuse ;  /* 0x0000000321187220 */ /* 0x080fe20000410000 */
[----:B------:R-:W-:Y:S01]  /*1a5f0*/  ISETP.NE.AND P1, PT, R18, 0x2, PT ;  /* 0x000000021200780c */ /* 0x000fe20003f25270 */
[-C--:B------:R-:W-:Y:S01]  /*1a600*/  FMUL.FTZ R29, R32, R3.reuse ;  /* 0x00000003201d7220 */ /* 0x080fe20000410000 */
[-C--:B------:R-:W-:Y:S01]  /*1a610*/  FMUL.FTZ R33, R26, R2.reuse ;  /* 0x000000021a217220 */ /* 0x080fe20000410000 */
[-C--:B------:R-:W-:Y:S01]  /*1a620*/  FMUL.FTZ R36, R36, R3.reuse ;  /* 0x0000000324247220 */ /* 0x080fe20000410000 */
[----:B0-----:R-:W-:Y:S01]  /*1a630*/  SEL R0, RZ, 0x1, P1 ;  /* 0x00000001ff007807 */ /* 0x001fe20000800000 */
        /* <DEDUP_REMOVED lines=26> */
[----:B------:R-:W-:Y:S01]  /*1a7e0*/  SEL R18, R18, RZ, P1 ;  /* 0x000000ff12127207 */ /* 0x000fe20000800000 */
[----:B--2---:R-:W-:-:S05]  /*1a7f0*/  VIADD R4, R4, 0x1 ;  /* 0x0000000104047836 */ /* 0x004fca0000000000 */
[----:B------:R0:W-:Y:S02]  /*1a800*/  STL [R1+0x5c], R4 ;  /* 0x00005c0401007387 */ /* 0x0001e40000100800 */
.L_x_11907:
[----:B------:R-:W1:Y:S08]  /*1a810*/  S2UR UR4, SR_CgaCtaId ;  /* 0x00000000000479c3 */ /* 0x000e700000008800 */
[----:B------:R-:W-:Y:S01]  /*1a820*/  BAR.SYNC.DEFER_BLOCKING 0x5, 0x200 ;  /* 0x0148000000007b1d */ /* 0x000fe20000010000 */
[----:B------:R-:W-:-:S05]  /*1a830*/  MOV R17, 0x400 ;  /* 0x0000040000117802 */ /* 0x000fca0000000f00 */
[----:B------:R-:W-:Y:S01]  /*1a840*/  BSSY B0, `(.L_x_12017) ;  /* 0x00001d8000007945 */ /* 0x000fe20003800000 */
[----:B------:R-:W2:Y:S01]  /*1a850*/  S2R R50, SR_TID.X ;  /* 0x0000000000327919 */ /* 0x000ea20000002100 */
[----:B-1----:R-:W-:-:S05]  /*1a860*/  IMAD.U32 R0, RZ, RZ, UR4 ;  /* 0x00000004ff007e24 */ /* 0x002fca000f8e00ff */
[----:B------:R-:W-:Y:S01]  /*1a870*/  LEA R17, R0, R17, 0x18 ;  /* 0x0000001100117211 */ /* 0x000fe200078ec0ff */
[----:B------:R1:W-:Y:S04]  /*1a880*/  STL [R1+0x24], R0 ;  /* 0x0000240001007387 */ /* 0x0003e80000100800 */
[----:B------:R-:W3:Y:S01]  /*1a890*/  LDS.128 R40, [R17+0x132d0] ;  /* 0x0132d00011287984 */ /* 0x000ee20000000c00 */
[----:B--2---:R-:W-:-:S05]  /*1a8a0*/  VIADD R30, R50, 0xffffff80 ;  /* 0xffffff80321e7836 */ /* 0x004fca0000000000 */
[----:B------:R-:W-:-:S04]  /*1a8b0*/  SHF.R.S32.HI R31, RZ, 0x1f, R30 ;  /* 0x0000001fff1f7819 */ /* 0x000fc8000001141e */
[----:B------:R-:W-:-:S04]  /*1a8c0*/  LEA.HI R2, R31, R30, RZ, 0x3 ;  /* 0x0000001e1f027211 */ /* 0x000fc800078f18ff */
[----:B------:R-:W-:Y:S02]  /*1a8d0*/  LOP3.LUT R21, R2, 0xfffffff8, RZ, 0xc0, !PT ;  /* 0xfffffff802157812 */ /* 0x000fe400078ec0ff */
[----:B------:R-:W-:-:S03]  /*1a8e0*/  SHF.R.S32.HI R2, RZ, 0x3, R2 ;  /* 0x00000003ff027819 */ /* 0x000fc60000011402 */
[----:B------:R-:W-:-:S04]  /*1a8f0*/  IMAD.IADD R21, R30, 0x1, -R21 ;  /* 0x000000011e157824 */ /* 0x000fc800078e0a15 */
[----:B------:R-:W-:-:S05]  /*1a900*/  IMAD.SHL.U32 R3, R21, 0x8, RZ ;  /* 0x0000000815037824 */ /* 0x000fca00078e00ff */
[----:B-1----:R-:W-:Y:S01]  /*1a910*/  SHF.R.S32.HI R0, RZ, 0x1f, R3 ;  /* 0x0000001fff007819 */ /* 0x002fe20000011403 */
[----:B---3--:R1:W-:Y:S04]  /*1a920*/  STL.64 [R1+0x40], R40 ;  /* 0x0000402801007387 */ /* 0x0083e80000100a00 */
[----:B------:R1:W-:Y:S01]  /*1a930*/  STL.64 [R1+0x48], R42 ;  /* 0x0000482a01007387 */ /* 0x0003e20000100a00 */
[----:B------:R-:W-:Y:S06]  /*1a940*/  BAR.ARV 0x4, 0x200 ;  /* 0x0108000000007b1d */ /* 0x000fec0000002000 */
[----:B------:R-:W-:Y:S05]  /*1a950*/  @P0 BRA `(.L_x_12018) ;  /* 0x0000001000e00947 */ /* 0x000fea0003800000 */
[----:B0-----:R-:W-:Y:S01]  /*1a960*/  IMAD.SHL.U32 R4, R50, 0x4, RZ ;  /* 0x0000000432047824 */ /* 0x001fe200078e00ff */
[----:B------:R-:W-:Y:S01]  /*1a970*/  ULDC.64 UR4, c[0x4][0x38] ;  /* 0x01000e0000047ab9 */ /* 0x000fe20000000a00 */
[----:B------:R-:W2:Y:S01]  /*1a980*/  LDL R64, [R1+0x34] ;  /* 0x0000340001407983 */ /* 0x000ea20000100800 */
[----:B------:R-:W-:Y:S01]  /*1a990*/  F2FP.BF16.F32.PACK_AB R27, R26, R27 ;  /* 0x0000001b1a1b723e */ /* 0x000fe200000010ff */
[----:B------:R-:W-:Y:S01]  /*1a9a0*/  ULDC.64 UR6, c[0x0][0xb90] ;  /* 0x0002e40000067ab9 */ /* 0x000fe20000000a00 */
[----:B------:R-:W-:Y:S01]  /*1a9b0*/  LOP3.LUT R4, R4, 0xc, RZ, 0xc0, !PT ;  /* 0x0000000c04047812 */ /* 0x000fe200078ec0ff */
[----:B------:R-:W3:Y:S03]  /*1a9c0*/  LDL.LU R63, [R1+0x58] ;  /* 0x00005800013f7983 */ /* 0x000ee60000300800 */
[----:B------:R-:W-:Y:S01]  /*1a9d0*/  IADD3 R4, P0, R4, UR4, RZ ;  /* 0x0000000404047c10 */ /* 0x000fe2000ff1e0ff */
[----:B------:R-:W0:Y:S04]  /*1a9e0*/  S2R R26, SR_SWINHI ;  /* 0x00000000001a7919 */ /* 0x000e280000002f00 */
[----:B------:R-:W-:Y:S01]  /*1a9f0*/  IMAD.X R5, RZ, RZ, UR5, P0 ;  /* 0x00000005ff057e24 */ /* 0x000fe200080e06ff */
[----:B------:R-:W-:Y:S01]  /*1aa00*/  F2FP.BF16.F32.PACK_AB R12, R11, R12 ;  /* 0x0000000c0b0c723e */ /* 0x000fe200000010ff */
[----:B------:R-:W-:Y:S01]  /*1aa10*/  ULDC.64 UR4, c[0x0][0xc00] ;  /* 0x0003000000047ab9 */ /* 0x000fe20000000a00 */
[----:B------:R-:W-:Y:S01]  /*1aa20*/  F2FP.BF16.F32.PACK_AB R57, R28, R57 ;  /* 0x000000391c39723e */ /* 0x000fe200000010ff */
[----:B------:R-:W4:Y:S04]  /*1aa30*/  LDL R62, [R1+0x54] ;  /* 0x00005400013e7983 */ /* 0x000f280000100800 */
[----:B-1----:R1:W2:Y:S01]  /*1aa40*/  LDG.E.CONSTANT R40, desc[UR44][R4.64] ;  /* 0x0000002c04287981 */ /* 0x0022a2000c1e9900 */
[----:B------:R-:W-:-:S02]  /*1aa50*/  LEA.HI R11, R31, R30, RZ, 0x5 ;  /* 0x0000001e1f0b7211 */ /* 0x000fc400078f28ff */
[----:B------:R-:W-:Y:S01]  /*1aa60*/  F2FP.BF16.F32.PACK_AB R32, R32, R33 ;  /* 0x000000212020723e */ /* 0x000fe200000010ff */
[----:B------:R-:W4:Y:S01]  /*1aa70*/  LDL R60, [R1+0x1c] ;  /* 0x00001c00013c7983 */ /* 0x000f220000100800 */
[----:B-1----:R-:W-:Y:S01]  /*1aa80*/  LEA.HI R4, R31, R30, RZ, 0x4 ;  /* 0x0000001e1f047211 */ /* 0x002fe200078f20ff */
[----:B------:R-:W-:-:S03]  /*1aa90*/  IMAD.SHL.U32 R28, R11, 0x20, RZ ;  /* 0x000000200b1c7824 */ /* 0x000fc600078e00ff */
[----:B------:R-:W-:Y:S02]  /*1aaa0*/  SHF.R.S32.HI R5, RZ, 0x4, R4 ;  /* 0x00000004ff057819 */ /* 0x000fe40000011404 */
[C---:B------:R-:W-:Y:S02]  /*1aab0*/  LOP3.LUT R11, R4.reuse, 0x3fffff0, RZ, 0xc0, !PT ;  /* 0x03fffff0040b7812 */ /* 0x040fe400078ec0ff */
[----:B------:R-:W-:Y:S02]  /*1aac0*/  LEA.HI R4, R4, R5, RZ, 0x1 ;  /* 0x0000000504047211 */ /* 0x000fe400078f08ff */
[----:B------:R-:W-:Y:S01]  /*1aad0*/  LOP3.LUT P0, R33, R50, 0x3, RZ, 0xc0, !PT ;  /* 0x0000000332217812 */ /* 0x000fe2000780c0ff */
[----:B------:R-:W-:Y:S01]  /*1aae0*/  IMAD.IADD R11, R30, 0x1, -R11 ;  /* 0x000000011e0b7824 */ /* 0x000fe200078e0a0b */
[----:B------:R-:W-:Y:S02]  /*1aaf0*/  LOP3.LUT R28, R28, 0xfffffc00, RZ, 0xc0, !PT ;  /* 0xfffffc001c1c7812 */ /* 0x000fe400078ec0ff */
[----:B------:R-:W-:-:S02]  /*1ab00*/  LOP3.LUT R4, R4, 0x1ffffffe, RZ, 0xc0, !PT ;  /* 0x1ffffffe04047812 */ /* 0x000fc400078ec0ff */
[----:B------:R-:W-:Y:S02]  /*1ab10*/  F2FP.BF16.F32.PACK_AB R29, R36, R29 ;  /* 0x0000001d241d723e */ /* 0x000fe400000010ff */
[----:B------:R-:W-:Y:S02]  /*1ab20*/  F2FP.BF16.F32.PACK_AB R24, R37, R24 ;  /* 0x000000182518723e */ /* 0x000fe400000010ff */
[----:B------:R-:W-:Y:S01]  /*1ab30*/  ISETP.EQ.OR P0, PT, R33, 0x3, !P0 ;  /* 0x000000032100780c */ /* 0x000fe20004702670 */
[----:B------:R-:W-:Y:S02]  /*1ab40*/  IMAD R11, R11, 0x40, R28 ;  /* 0x000000400b0b7824 */ /* 0x000fe400078e021c */
[----:B------:R-:W-:Y:S01]  /*1ab50*/  IMAD.IADD R4, R5, 0x1, -R4 ;  /* 0x0000000105047824 */ /* 0x000fe200078e0a04 */
[----:B------:R-:W-:Y:S02]  /*1ab60*/  SEL R35, R29, R24, P0 ;  /* 0x000000181d237207 */ /* 0x000fe40000000000 */
[----:B------:R-:W-:Y:S01]  /*1ab70*/  SEL R37, R24, R29, P0 ;  /* 0x0000001d18257207 */ /* 0x000fe20000000000 */
[----:B------:R-:W-:Y:S01]  /*1ab80*/  IMAD R11, R4, 0x8, R11 ;  /* 0x00000008040b7824 */ /* 0x000fe200078e020b */
[----:B------:R-:W-:-:S02]  /*1ab90*/  F2FP.BF16.F32.PACK_AB R9, R52, R9 ;  /* 0x000000093409723e */ /* 0x000fc400000010ff */
[----:B------:R-:W-:Y:S02]  /*1aba0*/  F2FP.BF16.F32.PACK_AB R8, R53, R8 ;  /* 0x000000083508723e */ /* 0x000fe400000010ff */
[----:B------:R-:W-:Y:S02]  /*1abb0*/  MOV R28, R17 ;  /* 0x00000011001c7202 */ /* 0x000fe40000000f00 */
[----:B0-----:R-:W-:Y:S02]  /*1abc0*/  MOV R29, R26 ;  /* 0x0000001a001d7202 */ /* 0x001fe40000000f00 */
[----:B------:R-:W-:Y:S02]  /*1abd0*/  SEL R41, R9, R8, P0 ;  /* 0x0000000809297207 */ /* 0x000fe40000000000 */
[----:B------:R-:W-:Y:S01]  /*1abe0*/  SEL R43, R8, R9, P0 ;  /* 0x00000009082b7207 */ /* 0x000fe20000000000 */
[----:B------:R-:W-:Y:S01]  /*1abf0*/  IMAD.WIDE R8, R11, 0x2, R28 ;  /* 0x000000020b087825 */ /* 0x000fe200078e021c */
[----:B------:R-:W-:-:S02]  /*1ac00*/  F2FP.BF16.F32.PACK_AB R25, R38, R25 ;  /* 0x000000192619723e */ /* 0x000fc400000010ff */
[----:B------:R-:W-:Y:S02]  /*1ac10*/  F2FP.BF16.F32.PACK_AB R14, R39, R14 ;  /* 0x0000000e270e723e */ /* 0x000fe400000010ff */
[----:B------:R-:W-:Y:S02]  /*1ac20*/  F2FP.BF16.F32.PACK_AB R10, R47, R10 ;  /* 0x0000000a2f0a723e */ /* 0x000fe400000010ff */
[----:B------:R-:W-:Y:S02]  /*1ac30*/  SEL R47, R25, R14, P0 ;  /* 0x0000000e192f7207 */ /* 0x000fe40000000000 */
[----:B------:R-:W-:Y:S02]  /*1ac40*/  SEL R49, R14, R25, P0 ;  /* 0x000000190e317207 */ /* 0x000fe40000000000 */
[----:B------:R-:W-:Y:S02]  /*1ac50*/  IADD3 R25, P3, R8, 0x20, RZ ;  /* 0x0000002008197810 */ /* 0x000fe40007f7e0ff */
[----:B------:R-:W-:-:S02]  /*1ac60*/  F2FP.BF16.F32.PACK_AB R13, R46, R13 ;  /* 0x0000000d2e0d723e */ /* 0x000fc400000010ff */
[----:B------:R-:W-:Y:S02]  /*1ac70*/  LOP3.LUT R4, R25, 0x380, RZ, 0xc0, !PT ;  /* 0x0000038019047812 */ /* 0x000fe400078ec0ff */
[----:B------:R-:W-:Y:S02]  /*1ac80*/  F2FP.BF16.F32.PACK_AB R15, R44, R15 ;  /* 0x0000000f2c0f723e */ /* 0x000fe400000010ff */
[----:B------:R-:W-:Y:S02]  /*1ac90*/  LOP3.LUT R5, R8, 0x380, RZ, 0xc0, !PT ;  /* 0x0000038008057812 */ /* 0x000fe400078ec0ff */
[----:B------:R-:W-:Y:S02]  /*1aca0*/  F2FP.BF16.F32.PACK_AB R58, R58, R59 ;  /* 0x0000003b3a3a723e */ /* 0x000fe400000010ff */
[----:B------:R-:W-:Y:S02]  /*1acb0*/  SHF.R.U64 R4, R4, 0x3, RZ ;  /* 0x0000000304047819 */ /* 0x000fe400000012ff */
[----:B------:R-:W-:-:S02]  /*1acc0*/  IADD3 R61, P1, R8, 0x60, RZ ;  /* 0x00000060083d7810 */ /* 0x000fc40007f3e0ff */
[----:B------:R-:W-:Y:S02]  /*1acd0*/  IADD3 R59, P2, R8, 0x40, RZ ;  /* 0x00000040083b7810 */ /* 0x000fe40007f5e0ff */
[----:B------:R-:W-:Y:S02]  /*1ace0*/  SEL R51, R13, R10, P0 ;  /* 0x0000000a0d337207 */ /* 0x000fe40000000000 */
[----:B------:R-:W-:Y:S02]  /*1acf0*/  SEL R39, R15, R12, P0 ;  /* 0x0000000c0f277207 */ /* 0x000fe40000000000 */
[----:B------:R-:W-:Y:S02]  /*1ad00*/  SEL R13, R10, R13, P0 ;  /* 0x0000000d0a0d7207 */ /* 0x000fe40000000000 */
[----:B------:R-:W-:Y:S02]  /*1ad10*/  SHF.R.U64 R5, R5, 0x3, RZ ;  /* 0x0000000305057819 */ /* 0x000fe400000012ff */
[----:B------:R-:W-:-:S02]  /*1ad20*/  SEL R33, R58, R57, P0 ;  /* 0x000000393a217207 */ /* 0x000fc40000000000 */
[----:B------:R-:W-:Y:S02]  /*1ad30*/  SEL R15, R12, R15, P0 ;  /* 0x0000000f0c0f7207 */ /* 0x000fe40000000000 */
[----:B------:R-:W-:Y:S02]  /*1ad40*/  LOP3.LUT R10, R4, R25, RZ, 0x3c, !PT ;  /* 0x00000019040a7212 */ /* 0x000fe400078e3cff */
[----:B------:R-:W-:Y:S02]  /*1ad50*/  SEL R57, R57, R58, P0 ;  /* 0x0000003a39397207 */ /* 0x000fe40000000000 */
[----:B------:R-:W-:Y:S02]  /*1ad60*/  LOP3.LUT R4, R59, 0x380, RZ, 0xc0, !PT ;  /* 0x000003803b047812 */ /* 0x000fe400078ec0ff */
[----:B------:R-:W-:Y:S02]  /*1ad70*/  LOP3.LUT R14, R61, 0x380, RZ, 0xc0, !PT ;  /* 0x000003803d0e7812 */ /* 0x000fe400078ec0ff */
[----:B------:R-:W-:-:S02]  /*1ad80*/  F2FP.BF16.F32.PACK_AB R7, R54, R7 ;  /* 0x000000073607723e */ /* 0x000fc400000010ff */
[----:B------:R-:W-:Y:S01]  /*1ad90*/  F2FP.BF16.F32.PACK_AB R6, R55, R6 ;  /* 0x000000063706723e */ /* 0x000fe200000010ff */
[----:B------:R-:W-:Y:S01]  /*1ada0*/  IMAD.X R11, RZ, RZ, R9, P3 ;  /* 0x000000ffff0b7224 */ /* 0x000fe200018e0609 */
[----:B-----5:R-:W-:Y:S02]  /*1adb0*/  SEL R45, R32, R27, P0 ;  /* 0x0000001b202d7207 */ /* 0x020fe40000000000 */
[----:B------:R-:W-:Y:S02]  /*1adc0*/  LOP3.LUT R8, R5, R8, RZ, 0x3c, !PT ;  /* 0x0000000805087212 */ /* 0x000fe400078e3cff */
[----:B------:R-:W-:Y:S02]  /*1add0*/  SEL R27, R27, R32, P0 ;  /* 0x000000201b1b7207 */ /* 0x000fe40000000000 */
[----:B------:R-:W-:Y:S02]  /*1ade0*/  SHF.R.U64 R4, R4, 0x3, RZ ;  /* 0x0000000304047819 */ /* 0x000fe400000012ff */
[----:B------:R-:W-:-:S02]  /*1adf0*/  SHF.R.U64 R14, R14, 0x3, RZ ;  /* 0x000000030e0e7819 */ /* 0x000fc400000012ff */
[----:B------:R-:W-:Y:S02]  /*1ae00*/  SEL R53, R7, R6, P0 ;  /* 0x0000000607357207 */ /* 0x000fe40000000000 */
[----:B------:R-:W-:Y:S02]  /*1ae10*/  SEL R55, R6, R7, P0 ;  /* 0x0000000706377207 */ /* 0x000fe40000000000 */
[----:B------:R-:W-:Y:S02]  /*1ae20*/  MOV R48, R8 ;  /* 0x0000000800307202 */ /* 0x000fe40000000f00 */
[----:B------:R-:W-:Y:S02]  /*1ae30*/  LOP3.LUT R6, R4, R59, RZ, 0x3c, !PT ;  /* 0x0000003b04067212 */ /* 0x000fe400078e3cff */
[----:B------:R-:W-:Y:S02]  /*1ae40*/  MOV R46, R10 ;  /* 0x0000000a002e7202 */ /* 0x000fe40000000f00 */
[----:B------:R-:W-:Y:S01]  /*1ae50*/  LOP3.LUT R4, R14, R61, RZ, 0x3c, !PT ;  /* 0x0000003d0e047212 */ /* 0x000fe200078e3cff */
[----:B------:R-:W-:-:S02]  /*1ae60*/  IMAD.X R5, RZ, RZ, R9, P1 ;  /* 0x000000ffff057224 */ /* 0x000fc400008e0609 */
[----:B------:R-:W-:-:S05]  /*1ae70*/  IMAD.X R7, RZ, RZ, R9, P2 ;  /* 0x000000ffff077224 */ /* 0x000fca00010e0609 */
[----:B------:R-:W-:Y:S02]  /*1ae80*/  MOV R44, R6 ;  /* 0x00000006002c7202 */ /* 0x000fe40000000f00 */
[----:B------:R-:W-:-:S04]  /*1ae90*/  ISETP.NE.U32.AND P1, PT, RZ, UR4, PT ;  /* 0x00000004ff007c0c */ /* 0x000fc8000bf25070 */
[----:B------:R-:W-:Y:S01]  /*1aea0*/  ISETP.NE.AND.EX P1, PT, RZ, UR5, PT, P1 ;  /* 0x00000005ff007c0c */ /* 0x000fe2000bf25310 */
[----:B------:R-:W-:Y:S01]  /*1aeb0*/  ULDC.64 UR4, c[0x0][0xc08] ;  /* 0x0003020000047ab9 */ /* 0x000fe20000000a00 */
[----:B--2---:R-:W-:Y:S01]  /*1aec0*/  LOP3.LUT R12, R40, 0x2, RZ, 0x3c, !PT ;  /* 0x00000002280c7812 */ /* 0x004fe200078e3cff */
[----:B------:R-:W-:Y:S04]  /*1aed0*/  SHFL.IDX PT, R33, R33, R40, 0x1c1f ;  /* 0x001c1f2821217589 */ /* 0x000fe800000e0000 */
[----:B------:R-:W0:Y:S04]  /*1aee0*/  SHFL.IDX PT, R26, R57, R12, 0x1c1f ;  /* 0x001c1f0c391a7589 */ /* 0x000e2800000e0000 */
[----:B------:R-:W-:Y:S04]  /*1aef0*/  SHFL.IDX PT, R45, R45, R40, 0x1c1f ;  /* 0x001c1f282d2d7589 */ /* 0x000fe800000e0000 */
[----:B------:R-:W1:Y:S04]  /*1af00*/  SHFL.IDX PT, R32, R27, R12, 0x1c1f ;  /* 0x001c1f0c1b207589 */ /* 0x000e6800000e0000 */
[----:B------:R2:W-:Y:S04]  /*1af10*/  SHFL.IDX PT, R8, R35, R40, 0x1c1f ;  /* 0x001c1f2823087589 */ /* 0x0005e800000e0000 */
[----:B------:R-:W3:Y:S04]  /*1af20*/  SHFL.IDX PT, R37, R37, R12, 0x1c1f ;  /* 0x001c1f0c25257589 */ /* 0x000ee800000e0000 */
[----:B------:R-:W-:Y:S01]  /*1af30*/  SHFL.IDX PT, R39, R39, R40, 0x1c1f ;  /* 0x001c1f2827277589 */ /* 0x000fe200000e0000 */
[----:B--2---:R-:W2:Y:S03]  /*1af40*/  LDC.64 R34, c[0x0][0xc00] ;  /* 0x00030000ff227b82 */ /* 0x004ea60000000a00 */
[----:B------:R-:W4:Y:S04]  /*1af50*/  SHFL.IDX PT, R10, R15, R12, 0x1c1f ;  /* 0x001c1f0c0f0a7589 */ /* 0x000f2800000e0000 */
[----:B------:R-:W-:Y:S04]  /*1af60*/  SHFL.IDX PT, R47, R47, R40, 0x1c1f ;  /* 0x001c1f282f2f7589 */ /* 0x000fe800000e0000 */
[----:B------:R-:W4:Y:S04]  /*1af70*/  SHFL.IDX PT, R36, R49, R12, 0x1c1f ;  /* 0x001c1f0c31247589 */ /* 0x000f2800000e0000 */
[----:B------:R-:W-:Y:S04]  /*1af80*/  SHFL.IDX PT, R41, R41, R40, 0x1c1f ;  /* 0x001c1f2829297589 */ /* 0x000fe800000e0000 */
[----:B------:R-:W2:Y:S04]  /*1af90*/  SHFL.IDX PT, R14, R43, R12, 0x1c1f ;  /* 0x001c1f0c2b0e7589 */ /* 0x000ea800000e0000 */
[----:B------:R-:W-:Y:S04]  /*1afa0*/  SHFL.IDX PT, R51, R51, R40, 0x1c1f ;  /* 0x001c1f2833337589 */ /* 0x000fe800000e0000 */
[----:B------:R-:W2:Y:S04]  /*1afb0*/  SHFL.IDX PT, R38, R13, R12, 0x1c1f ;  /* 0x001c1f0c0d267589 */ /* 0x000ea800000e0000 */
[----:B------:R-:W-:Y:S04]  /*1afc0*/  SHFL.IDX PT, R53, R53, R40, 0x1c1f ;  /* 0x001c1f2835357589 */ /* 0x000fe800000e0000 */
[----:B------:R2:W2:Y:S01]  /*1afd0*/  SHFL.IDX PT, R42, R55, R12, 0x1c1f ;  /* 0x001c1f0c372a7589 */ /* 0x0004a200000e0000 */
[----:B0-----:R-:W-:-:S02]  /*1afe0*/  SEL R24, R33, R26, P0 ;  /* 0x0000001a21187207 */ /* 0x001fc40000000000 */
[----:B------:R-:W-:Y:S02]  /*1aff0*/  SEL R26, R26, R33, P0 ;  /* 0x000000211a1a7207 */ /* 0x000fe40000000000 */
[----:B------:R-:W-:Y:S02]  /*1b000*/  MOV R33, R4 ;  /* 0x0000000400217202 */ /* 0x000fe40000000f00 */
[----:B-1----:R-:W-:Y:S02]  /*1b010*/  SEL R25, R45, R32, P0 ;  /* 0x000000202d197207 */ /* 0x002fe40000000000 */
[----:B------:R-:W-:Y:S01]  /*1b020*/  SEL R27, R32, R45, P0 ;  /* 0x0000002d201b7207 */ /* 0x000fe20000000000 */
[----:B------:R-:W-:Y:S01]  /*1b030*/  BAR.SYNC.DEFER_BLOCKING 0x1, 0x180 ;  /* 0x0046000000007b1d */ /* 0x000fe20000010000 */
[----:B---3--:R-:W-:Y:S02]  /*1b040*/  SEL R4, R8, R37, P0 ;  /* 0x0000002508047207 */ /* 0x008fe40000000000 */
[----:B------:R-:W-:-:S02]  /*1b050*/  SEL R6, R37, R8, P0 ;  /* 0x0000000825067207 */ /* 0x000fc40000000000 */
[----:B----4-:R-:W-:Y:S02]  /*1b060*/  SEL R8, R39, R10, P0 ;  /* 0x0000000a27087207 */ /* 0x010fe40000000000 */
[----:B------:R-:W-:Y:S02]  /*1b070*/  SEL R5, R47, R36, P0 ;  /* 0x000000242f057207 */ /* 0x000fe40000000000 */
[----:B------:R-:W-:Y:S02]  /*1b080*/  SEL R7, R36, R47, P0 ;  /* 0x0000002f24077207 */ /* 0x000fe40000000000 */
[----:B------:R-:W-:Y:S02]  /*1b090*/  SEL R10, R10, R39, P0 ;  /* 0x000000270a0a7207 */ /* 0x000fe40000000000 */
[----:B--2---:R-:W-:Y:S02]  /*1b0a0*/  SEL R12, R41, R14, P0 ;  /* 0x0000000e290c7207 */ /* 0x004fe40000000000 */
[----:B------:R-:W-:-:S02]  /*1b0b0*/  SEL R9, R51, R38, P0 ;  /* 0x0000002633097207 */ /* 0x000fc40000000000 */
[----:B------:R-:W-:Y:S02]  /*1b0c0*/  SEL R11, R38, R51, P0 ;  /* 0x00000033260b7207 */ /* 0x000fe40000000000 */
[----:B------:R-:W-:Y:S02]  /*1b0d0*/  SEL R14, R14, R41, P0 ;  /* 0x000000290e0e7207 */ /* 0x000fe40000000000 */
[----:B------:R-:W-:Y:S02]  /*1b0e0*/  SEL R13, R53, R42, P0 ;  /* 0x0000002a350d7207 */ /* 0x000fe40000000000 */
[----:B------:R-:W-:Y:S01]  /*1b0f0*/  SEL R15, R42, R53, P0 ;  /* 0x000000352a0f7207 */ /* 0x000fe20000000000 */
[----:B------:R0:W-:Y:S04]  /*1b100*/  STSM.16.M88.4 [R48], R24 ;  /* 0x0000001830007844 */ /* 0x0001e80000000200 */
[----:B------:R-:W-:Y:S04]  /*1b110*/  STSM.16.M88.4 [R46], R4 ;  /* 0x000000042e007844 */ /* 0x000fe80000000200 */
[----:B------:R-:W-:Y:S04]  /*1b120*/  STSM.16.M88.4 [R44], R8 ;  /* 0x000000082c007844 */ /* 0x000fe80000000200 */
[----:B------:R1:W-:Y:S01]  /*1b130*/  STSM.16.M88.4 [R33], R12 ;  /* 0x0000000c21007844 */ /* 0x0003e20000000200 */
[----:B------:R-:W-:-:S02]  /*1b140*/  IMAD.MOV.U32 R32, RZ, RZ, RZ ;  /* 0x000000ffff207224 */ /* 0x000fc400078e00ff */
[----:B0-----:R-:W-:Y:S01]  /*1b150*/  IMAD.WIDE R24, R63, 0x4, R34 ;  /* 0x000000043f187825 */ /* 0x001fe200078e0222 */
[----:B------:R-:W-:Y:S08]  /*1b160*/  BAR.SYNC.DEFER_BLOCKING 0x1, 0x180 ;  /* 0x0046000000007b1d */ /* 0x000ff00000010000 */
[----:B------:R-:W0:Y:S01]  /*1b170*/  LDC R34, c[0x0][0xbe8] ;  /* 0x0002fa00ff227b82 */ /* 0x000e220000000800 */
[----:B------:R-:W2:Y:S01]  /*1b180*/  @P1 LDG.E R32, desc[UR44][R24.64] ;  /* 0x0000002c18201981 */ /* 0x000ea2000c1e1900 */
[----:B0-----:R-:W-:-:S02]  /*1b190*/  ISETP.NE.AND P2, PT, R34, 0x1, PT ;  /* 0x000000012200780c */ /* 0x001fc40003f45270 */
[----:B------:R-:W-:-:S04]  /*1b1a0*/  ISETP.NE.U32.AND P0, PT, RZ, UR4, PT ;  /* 0x00000004ff007c0c */ /* 0x000fc8000bf05070 */
[----:B------:R-:W-:Y:S02]  /*1b1b0*/  ISETP.NE.AND.EX P0, PT, RZ, UR5, PT, P0 ;  /* 0x00000005ff007c0c */ /* 0x000fe4000bf05300 */
[----:B------:R-:W-:Y:S02]  /*1b1c0*/  LEA.HI R31, R31, R30, RZ, 0x7 ;  /* 0x0000001e1f1f7211 */ /* 0x000fe400078f38ff */
[----:B------:R-:W-:Y:S01]  /*1b1d0*/  SHF.R.S32.HI R38, RZ, 0x1f, R62 ;  /* 0x0000001fff267819 */ /* 0x000fe2000001143e */
[----:B-1----:R-:W-:Y:S02]  /*1b1e0*/  IMAD.IADD R13, R64, 0x1, R60 ;  /* 0x00000001400d7824 */ /* 0x002fe400078e023c */
[----:B------:R-:W0:Y:S08]  /*1b1f0*/  @P2 LDC R26, c[0x0][0xbec] ;  /* 0x0002fb00ff1a2b82 */ /* 0x000e300000000800 */
[----:B------:R-:W1:Y:S01]  /*1b200*/  @P2 LDC R27, c[0x0][0xbf0] ;  /* 0x0002fc00ff1b2b82 */ /* 0x000e620000000800 */
[----:B------:R-:W-:Y:S01]  /*1b210*/  LOP3.LUT R9, R31, 0xffffff80, RZ, 0xc0, !PT ;  /* 0xffffff801f097812 */ /* 0x000fe200078ec0ff */
[----:B------:R-:W-:Y:S01]  /*1b220*/  IMAD R4, R38, UR6, RZ ;  /* 0x0000000626047c24 */ /* 0x000fe2000f8e02ff */
[----:B------:R-:W-:Y:S01]  /*1b230*/  SHF.R.S32.HI R36, RZ, 0x1f, R63 ;  /* 0x0000001fff247819 */ /* 0x000fe2000001143f */
[----:B------:R-:W-:-:S02]  /*1b240*/  ULDC.64 UR4, c[0x0][0xb98] ;  /* 0x0002e60000047ab9 */ /* 0x000fc40000000a00 */
[----:B------:R-:W-:Y:S02]  /*1b250*/  IMAD.IADD R30, R30, 0x1, -R9 ;  /* 0x000000011e1e7824 */ /* 0x000fe400078e0a09 */
[----:B------:R-:W3:Y:S01]  /*1b260*/  @P0 LDC.64 R8, c[0x0][0xc08] ;  /* 0x00030200ff080b82 */ /* 0x000ee20000000a00 */
[----:B------:R-:W-:Y:S01]  /*1b270*/  IMAD R7, R62, UR7, R4 ;  /* 0x000000073e077c24 */ /* 0x000fe2000f8e0204 */
[----:B------:R-:W-:Y:S01]  /*1b280*/  SEL R36, R36, RZ, !P1 ;  /* 0x000000ff24247207 */ /* 0x000fe20004800000 */
[----:B0-----:R-:W-:Y:S01]  /*1b290*/  @P2 IMAD.HI.U32 R6, R13, R26, RZ ;  /* 0x0000001a0d062227 */ /* 0x001fe200078e00ff */
[----:B------:R-:W-:Y:S02]  /*1b2a0*/  SEL R35, R63, RZ, !P1 ;  /* 0x000000ff3f237207 */ /* 0x000fe40004800000 */
[----:B--2---:R-:W-:-:S03]  /*1b2b0*/  SHF.R.S32.HI R33, RZ, 0x1f, R32 ;  /* 0x0000001fff217819 */ /* 0x004fc60000011420 */
[----:B------:R-:W-:-:S04]  /*1b2c0*/  IMAD.WIDE.U32 R4, R62, UR6, R32 ;  /* 0x000000063e047c25 */ /* 0x000fc8000f8e0020 */
[----:B------:R-:W-:Y:S02]  /*1b2d0*/  IMAD.IADD R5, R5, 0x1, R7 ;  /* 0x0000000105057824 */ /* 0x000fe400078e0207 */
[----:B------:R-:W-:Y:S01]  /*1b2e0*/  IMAD.MOV.U32 R7, RZ, RZ, R13 ;  /* 0x000000ffff077224 */ /* 0x000fe200078e000d */
[----:B-1----:R-:W-:Y:S01]  /*1b2f0*/  @P2 SHF.R.U32.HI R7, RZ, R27, R6 ;  /* 0x0000001bff072219 */ /* 0x002fe20000011606 */
[----:B------:R-:W-:Y:S02]  /*1b300*/  IMAD R6, R36, UR4, RZ ;  /* 0x0000000424067c24 */ /* 0x000fe4000f8e02ff */
[----:B------:R-:W-:-:S04]  /*1b310*/  IMAD.WIDE.U32 R4, R35, UR4, R4 ;  /* 0x0000000423047c25 */ /* 0x000fc8000f8e0004 */
[----:B------:R-:W-:Y:S02]  /*1b320*/  IMAD.MOV R11, RZ, RZ, -R7 ;  /* 0x000000ffff0b7224 */ /* 0x000fe400078e0a07 */
[----:B------:R-:W-:Y:S01]  /*1b330*/  IMAD R12, R35, UR5, R6 ;  /* 0x00000005230c7c24 */ /* 0x000fe2000f8e0206 */
[----:B------:R-:W-:Y:S01]  /*1b340*/  IADD3 R6, P3, R7, R4, RZ ;  /* 0x0000000407067210 */ /* 0x000fe20007f7e0ff */
[----:B------:R-:W-:Y:S01]  /*1b350*/  IMAD R11, R34, R11, R13 ;  /* 0x0000000b220b7224 */ /* 0x000fe200078e020d */
[----:B------:R-:W-:Y:S01]  /*1b360*/  SHF.R.S32.HI R13, RZ, 0x1f, R7 ;  /* 0x0000001fff0d7819 */ /* 0x000fe20000011407 */
[----:B------:R-:W-:Y:S01]  /*1b370*/  ULDC UR6, c[0x0][0xa88] ;  /* 0x0002a20000067ab9 */ /* 0x000fe20000000800 */
[----:B------:R-:W-:Y:S01]  /*1b380*/  SHF.R.S32.HI R15, RZ, 0x1f, R30 ;  /* 0x0000001fff0f7819 */ /* 0x000fe2000001141e */
[----:B------:R-:W-:Y:S01]  /*1b390*/  ULDC.64 UR4, c[0x0][0xb88] ;  /* 0x0002e20000047ab9 */ /* 0x000fe20000000a00 */
[----:B------:R-:W-:Y:S01]  /*1b3a0*/  IADD3.X R7, R13, R5, R12, P3, !PT ;  /* 0x000000050d077210 */ /* 0x000fe20001ffe40c */
[----:B---3--:R-:W-:-:S04]  /*1b3b0*/  @P0 IMAD.WIDE R4, R63, 0x4, R8 ;  /* 0x000000043f040825 */ /* 0x008fc800078e0208 */
[----:B------:R-:W-:-:S06]  /*1b3c0*/  IMAD.U32 R9, RZ, RZ, UR6 ;  /* 0x00000006ff097e24 */ /* 0x000fcc000f8e00ff */
[----:B------:R0:W5:Y:S01]  /*1b3d0*/  @P0 LDG.E R9, desc[UR44][R4.64] ;  /* 0x0000002c04090981 */ /* 0x000162000c1e1900 */
[----:B------:R-:W-:-:S04]  /*1b3e0*/  LEA.HI R10, R15, R30, RZ, 0x2 ;  /* 0x0000001e0f0a7211 */ /* 0x000fc800078f10ff */
[--C-:B------:R-:W-:Y:S02]  /*1b3f0*/  SHF.R.S32.HI R14, RZ, 0x2, R10.reuse ;  /* 0x00000002ff0e7819 */ /* 0x100fe4000001140a */
[----:B------:R-:W-:Y:S02]  /*1b400*/  SHF.R.S32.HI R27, RZ, 0x1f, R10 ;  /* 0x0000001fff1b7819 */ /* 0x000fe4000001140a */
[----:B------:R-:W-:Y:S02]  /*1b410*/  SHF.R.S32.HI R10, RZ, 0x1f, R11 ;  /* 0x0000001fff0a7819 */ /* 0x000fe4000001140b */
[----:B------:R-:W-:-:S03]  /*1b420*/  SHF.R.S32.HI R31, RZ, 0x7, R31 ;  /* 0x00000007ff1f7819 */ /* 0x000fc6000001141f */
[----:B------:R-:W-:Y:S01]  /*1b430*/  IMAD R10, R10, UR4, RZ ;  /* 0x000000040a0a7c24 */ /* 0x000fe2000f8e02ff */
[----:B------:R-:W-:Y:S01]  /*1b440*/  LEA.HI R27, R27, R14, RZ, 0x3 ;  /* 0x0000000e1b1b7211 */ /* 0x000fe200078f18ff */
[----:B------:R-:W-:Y:S01]  /*1b450*/  IMAD.WIDE.U32 R6, R11, UR4, R6 ;  /* 0x000000040b067c25 */ /* 0x000fe2000f8e0006 */
[----:B------:R-:W-:-:S03]  /*1b460*/  LEA.HI R15, R15, R30, RZ, 0x5 ;  /* 0x0000001e0f0f7211 */ /* 0x000fc600078f28ff */
[----:B------:R-:W-:Y:S01]  /*1b470*/  IMAD R13, R11, UR5, R10 ;  /* 0x000000050b0d7c24 */ /* 0x000fe2000f8e020a */
[----:B------:R-:W-:Y:S01]  /*1b480*/  LOP3.LUT R27, R27, 0xfffffff8, RZ, 0xc0, !PT ;  /* 0xfffffff81b1b7812 */ /* 0x000fe200078ec0ff */
[----:B------:R-:W-:Y:S01]  /*1b490*/  IMAD.HI R8, R31, 0x55555556, RZ ;  /* 0x555555561f087827 */ /* 0x000fe200078e02ff */
[----:B------:R-:W-:Y:S02]  /*1b4a0*/  ULDC.64 UR4, c[0x0][0xb50] ;  /* 0x0002d40000047ab9 */ /* 0x000fe40000000a00 */
[----:B------:R-:W-:Y:S01]  /*1b4b0*/  LEA R10, P3, R6, UR4, 0x2 ;  /* 0x00000004060a7c11 */ /* 0x000fe2000f8610ff */
[----:B------:R-:W-:Y:S01]  /*1b4c0*/  IMAD.IADD R7, R7, 0x1, R13 ;  /* 0x0000000107077824 */ /* 0x000fe200078e020d */
[----:B------:R-:W-:Y:S01]  /*1b4d0*/  LEA.HI R8, R8, R8, RZ, 0x1 ;  /* 0x0000000808087211 */ /* 0x000fe200078f08ff */
[----:B------:R-:W-:Y:S01]  /*1b4e0*/  IMAD.IADD R14, R14, 0x1, -R27 ;  /* 0x000000010e0e7824 */ /* 0x000fe200078e0a1b */
[----:B------:R-:W-:Y:S02]  /*1b4f0*/  SHF.R.S32.HI R15, RZ, 0x5, R15 ;  /* 0x00000005ff0f7819 */ /* 0x000fe4000001140f */
[----:B------:R-:W-:Y:S01]  /*1b500*/  LEA.HI.X R7, R6, UR5, R7, 0x2, P3 ;  /* 0x0000000506077c11 */ /* 0x000fe200098f1407 */
[----:B------:R-:W-:-:S02]  /*1b510*/  IMAD R8, R8, -0x3, R31 ;  /* 0xfffffffd08087824 */ /* 0x000fc400078e021f */
[----:B------:R-:W-:Y:S01]  /*1b520*/  IMAD R15, R15, 0x10, R14 ;  /* 0x000000100f0f7824 */ /* 0x000fe200078e020e */
[----:B0-----:R-:W-:Y:S06]  /*1b530*/  @P0 BRA `(.L_x_12019) ;  /* 0x0000000000100947 */ /* 0x001fec0003800000 */
[----:B------:R-:W-:Y:S05]  /*1b540*/  @!P1 BRA `(.L_x_12019) ;  /* 0x00000000000c9947 */ /* 0x000fea0003800000 */
[----:B------:R-:W2:Y:S04]  /*1b550*/  LDG.E R4, desc[UR44][R24.64] ;  /* 0x0000002c18047981 */ /* 0x000ea8000c1e1900 */
[----:B-----5:R-:W2:Y:S02]  /*1b560*/  LDG.E R9, desc[UR44][R24.64+0x4] ;  /* 0x0000042c18097981 */ /* 0x020ea4000c1e1900 */
[----:B--2---:R-:W-:-:S07]  /*1b570*/  IMAD.IADD R9, R9, 0x1, -R4 ;  /* 0x0000000109097824 */ /* 0x004fce00078e0a04 */
.L_x_12019:
[----:B------:R-:W-:Y:S01]  /*1b580*/  IMAD R5, R2, 0x40, R3 ;  /* 0x0000004002057824 */ /* 0x000fe200078e0203 */
[----:B------:R-:W-:Y:S01]  /*1b590*/  SHFL.IDX PT, R24, R10, RZ, 0x1c1f ;  /* 0x001c1fff0a187589 */ /* 0x000fe200000e0000 */
[----:B------:R-:W-:Y:S01]  /*1b5a0*/  IMAD R6, R8, 0x40, R15 ;  /* 0x0000004008067824 */ /* 0x000fe200078e020f */
[----:B------:R-:W-:Y:S01]  /*1b5b0*/  LOP3.LUT P0, RZ, R30, 0x3, RZ, 0xc0, !PT ;  /* 0x000000031eff7812 */ /* 0x000fe2000780c0ff */
[----:B------:R-:W-:Y:S01]  /*1b5c0*/  IMAD.WIDE R28, R5, 0x2, R28 ;  /* 0x00000002051c7825 */ /* 0x000fe200078e021c */
[----:B------:R-:W0:Y:S01]  /*1b5d0*/  SHFL.IDX PT, R25, R7, RZ, 0x1c1f ;  /* 0x001c1fff07197589 */ /* 0x000e2200000e0000 */
[----:B------:R-:W1:Y:S01]  /*1b5e0*/  @P2 LDC R39, c[0x0][0xbec] ;  /* 0x0002fb00ff272b82 */ /* 0x000e620000000800 */
[----:B------:R-:W-:Y:S01]  /*1b5f0*/  ULDC.64 UR4, c[0x0][0xaa0] ;  /* 0x0002a80000047ab9 */ /* 0x000fe20000000a00 */
[----:B------:R-:W-:Y:S01]  /*1b600*/  IMAD.IADD R6, R6, 0x1, R60 ;  /* 0x0000000106067824 */ /* 0x000fe200078e023c */
[----:B------:R-:W-:Y:S01]  /*1b610*/  SHFL.IDX PT, R26, R10, 0x1, 0x1c1f ;  /* 0x003c1f000a1a7f89 */ /* 0x000fe200000e0000 */
[----:B-----5:R-:W-:Y:S01]  /*1b620*/  IMAD R37, R9, R34, RZ ;  /* 0x0000002209257224 */ /* 0x020fe200078e02ff */
[----:B------:R-:W-:Y:S01]  /*1b630*/  IADD3 R9, P3, R28, 0x1800, RZ ;  /* 0x000018001c097810 */ /* 0x000fe20007f7e0ff */
[----:B------:R-:W-:Y:S01]  /*1b640*/  VIADD R4, R6, 0x8 ;  /* 0x0000000806047836 */ /* 0x000fe20000000000 */
[----:B------:R-:W2:Y:S01]  /*1b650*/  SHFL.IDX PT, R27, R7, 0x1, 0x1c1f ;  /* 0x003c1f00071b7f89 */ /* 0x000ea200000e0000 */
        /* <DEDUP_REMOVED lines=8> */
[----:B0-----:R0:W-:Y:S01]  /*1b6e0*/  @!P1 ST.E desc[UR44][R24.64], R56 ;  /* 0x0000003818009985 */ /* 0x0011e2000c10192c */
        /* <DEDUP_REMOVED lines=8> */
[----:B------:R-:W3:Y:S04]  /*1b770*/  LD.E.128 R4, desc[UR44][R4.64] ;  /* 0x0000002c04047980 */ /* 0x000ee8000c101d00 */
[----:B------:R-:W4:Y:S04]  /*1b780*/  LD.E.128 R8, desc[UR44][R8.64] ;  /* 0x0000002c08087980 */ /* 0x000f28000c101d00 */
[----:B------:R-:W4:Y:S01]  /*1b790*/  LD.E.128 R12, desc[UR44][R12.64] ;  /* 0x0000002c0c0c7980 */ /* 0x000f22000c101d00 */
[----:B------:R-:W-:-:S04]  /*1b7a0*/  IADD3 R31, P0, R28, 0x4800, RZ ;  /* 0x000048001c1f7810 */ /* 0x000fc80007f1e0ff */
[----:B------:R-:W-:Y:S01]  /*1b7b0*/  LOP3.LUT R28, R31, 0x380, RZ, 0xc0, !PT ;  /* 0x000003801f1c7812 */ /* 0x000fe200078ec0ff */
[----:B0-----:R-:W-:Y:S02]  /*1b7c0*/  IMAD.X R25, RZ, RZ, R29, P0 ;  /* 0x000000ffff197224 */ /* 0x001fe400000e061d */
[----:B------:R-:W-:Y:S01]  /*1b7d0*/  IMAD R29, R33, UR4, RZ ;  /* 0x00000004211d7c24 */ /* 0x000fe2000f8e02ff */
[----:B------:R-:W-:Y:S01]  /*1b7e0*/  SHF.R.U64 R24, R28, 0x3, RZ ;  /* 0x000000031c187819 */ /* 0x000fe200000012ff */
[----:B------:R-:W0:Y:S03]  /*1b7f0*/  @P2 LDC R33, c[0x0][0xbf0] ;  /* 0x0002fc00ff212b82 */ /* 0x000e260000000800 */
[----:B------:R-:W-:Y:S01]  /*1b800*/  LOP3.LUT R24, R24, R31, RZ, 0x3c, !PT ;  /* 0x0000001f18187212 */ /* 0x000fe200078e3cff */
[C---:B------:R-:W-:Y:S02]  /*1b810*/  IMAD R31, R32.reuse, UR5, R29 ;  /* 0x00000005201f7c24 */ /* 0x040fe4000f8e021d */
[----:B------:R-:W-:Y:S01]  /*1b820*/  IMAD.WIDE.U32 R28, R32, UR4, RZ ;  /* 0x00000004201c7c25 */ /* 0x000fe2000f8e00ff */
[----:B------:R-:W-:-:S02]  /*1b830*/  ULDC.64 UR4, c[0x0][0xae8] ;  /* 0x0002ba0000047ab9 */ /* 0x000fc40000000a00 */
[----:B--2---:R-:W5:Y:S01]  /*1b840*/  LD.E.128 R24, desc[UR44][R24.64] ;  /* 0x0000002c18187980 */ /* 0x004f62000c101d00 */
[----:B------:R-:W-:Y:S02]  /*1b850*/  IMAD R30, R21, 0x30, R2 ;  /* 0x00000030151e7824 */ /* 0x000fe400078e0202 */
[----:B------:R-:W-:Y:S01]  /*1b860*/  IMAD R20, R38, UR4, RZ ;  /* 0x0000000426147c24 */ /* 0x000fe2000f8e02ff */
[----:B------:R-:W-:Y:S01]  /*1b870*/  @!PT LDS RZ, [RZ] ;  /* 0x00000000fffff984 */ /* 0x000fe20000000800 */
[----:B------:R-:W-:Y:S01]  /*1b880*/  @!PT LDS RZ, [RZ] ;  /* 0x00000000fffff984 */ /* 0x000fe20000000800 */
[----:B------:R-:W-:Y:S01]  /*1b890*/  @!PT LDS RZ, [RZ] ;  /* 0x00000000fffff984 */ /* 0x000fe20000000800 */
[----:B------:R-:W-:Y:S01]  /*1b8a0*/  @!PT LDS RZ, [RZ] ;  /* 0x00000000fffff984 */ /* 0x000fe20000000800 */
[----:B------:R2:W-:Y:S06]  /*1b8b0*/  MEMBAR.ALL.CTA ;  /* 0x0000000000007992 */ /* 0x0005ec0000008000 */
[----:B--2---:R-:W2:Y:S01]  /*1b8c0*/  FENCE.VIEW.ASYNC.S ;  /* 0x00000000000073c6 */ /* 0x004ea20000000000 */
[----:B------:R-:W-:-:S02]  /*1b8d0*/  IMAD.IADD R29, R29, 0x1, R31 ;  /* 0x000000011d1d7824 */ /* 0x000fc400078e021f */
[----:B------:R-:W-:Y:S02]  /*1b8e0*/  IMAD.IADD R32, R60, 0x1, R30 ;  /* 0x000000013c207824 */ /* 0x000fe400078e021e */
[C---:B------:R-:W-:Y:S02]  /*1b8f0*/  IMAD R31, R62.reuse, UR5, R20 ;  /* 0x000000053e1f7c24 */ /* 0x040fe4000f8e0214 */
[----:B------:R-:W-:Y:S01]  /*1b900*/  IMAD.WIDE.U32 R20, R62, UR4, R28 ;  /* 0x000000043e147c25 */ /* 0x000fe2000f8e001c */
[----:B------:R-:W-:-:S03]  /*1b910*/  ULDC.64 UR4, c[0x0][0xaf0] ;  /* 0x0002bc0000047ab9 */ /* 0x000fc60000000a00 */
[----:B-1----:R-:W-:-:S04]  /*1b920*/  @P2 IMAD.HI.U32 R28, R32, R39, RZ ;  /* 0x00000027201c2227 */ /* 0x002fc800078e00ff */
[----:B------:R-:W-:Y:S01]  /*1b930*/  IMAD.MOV.U32 R29, RZ, RZ, R32 ;  /* 0x000000ffff1d7224 */ /* 0x000fe200078e0020 */
[----:B0-----:R-:W-:Y:S01]  /*1b940*/  @P2 SHF.R.U32.HI R29, RZ, R33, R28 ;  /* 0x00000021ff1d2219 */ /* 0x001fe2000001161c */
[----:B------:R-:W-:Y:S02]  /*1b950*/  IMAD.IADD R21, R21, 0x1, R31 ;  /* 0x0000000115157824 */ /* 0x000fe400078e021f */
[----:B------:R-:W-:Y:S01]  /*1b960*/  IMAD R30, R36, UR4, RZ ;  /* 0x00000004241e7c24 */ /* 0x000fe2000f8e02ff */
[----:B------:R-:W-:Y:S01]  /*1b970*/  SHF.R.S32.HI R28, RZ, 0x1f, R29 ;  /* 0x0000001fff1c7819 */ /* 0x000fe2000001141d */
[----:B------:R-:W-:-:S04]  /*1b980*/  IMAD.WIDE.U32 R20, R35, UR4, R20 ;  /* 0x0000000423147c25 */ /* 0x000fc8000f8e0014 */
[----:B------:R-:W-:Y:S01]  /*1b990*/  IMAD R31, R35, UR5, R30 ;  /* 0x00000005231f7c24 */ /* 0x000fe2000f8e021e */
[----:B------:R-:W-:Y:S01]  /*1b9a0*/  ULDC.64 UR4, c[0x0][0xae0] ;  /* 0x0002b80000047ab9 */ /* 0x000fe20000000a00 */
[----:B------:R-:W-:Y:S02]  /*1b9b0*/  IMAD.MOV R33, RZ, RZ, -R29 ;  /* 0x000000ffff217224 */ /* 0x000fe400078e0a1d */
[----:B------:R-:W-:Y:S02]  /*1b9c0*/  IMAD.IADD R21, R21, 0x1, R31 ;  /* 0x0000000115157824 */ /* 0x000fe400078e021f */
[----:B------:R-:W-:Y:S02]  /*1b9d0*/  IMAD R28, R28, UR4, RZ ;  /* 0x000000041c1c7c24 */ /* 0x000fe4000f8e02ff */
[----:B------:R-:W-:Y:S02]  /*1b9e0*/  IMAD R31, R34, R33, R32 ;  /* 0x00000021221f7224 */ /* 0x000fe400078e0220 */
[----:B------:R-:W-:-:S02]  /*1b9f0*/  IMAD R33, R29, UR5, R28 ;  /* 0x000000051d217c24 */ /* 0x000fc4000f8e021c */
[----:B------:R-:W-:Y:S01]  /*1ba00*/  IMAD.WIDE.U32 R20, R29, UR4, R20 ;  /* 0x000000041d147c25 */ /* 0x000fe2000f8e0014 */
[----:B------:R-:W-:Y:S01]  /*1ba10*/  SHF.R.S32.HI R28, RZ, 0x1f, R31 ;  /* 0x0000001fff1c7819 */ /* 0x000fe2000001141f */
[----:B------:R-:W-:Y:S02]  /*1ba20*/  ULDC.64 UR4, c[0x0][0xad8] ;  /* 0x0002b60000047ab9 */ /* 0x000fe40000000a00 */
        /* <DEDUP_REMOVED lines=8> */
[----:B------:R-:W-:Y:S01]  /*1bab0*/  ULDC UR4, c[0x0][0xac8] ;  /* 0x0002b20000047ab9 */ /* 0x000fe20000000800 */
[----:B------:R-:W-:Y:S02]  /*1bac0*/  VIADD R2, R34, 0x30 ;  /* 0x0000003022027836 */ /* 0x000fe40000000000 */
[----:B--2---:R-:W0:Y:S01]  /*1bad0*/  SHFL.IDX PT, R28, R32, RZ, 0x181f ;  /* 0x00181fff201c7589 */ /* 0x004e2200000e0000 */
[----:B------:R-:W-:Y:S01]  /*1bae0*/  LEA.HI.X R33, R20, UR5, R21, 0x1, P0 ;  /* 0x0000000514217c11 */ /* 0x000fe200080f0c15 */
[C---:B------:R-:W-:Y:S01]  /*1baf0*/  VIADD R20, R34.reuse, 0x60 ;  /* 0x0000006022147836 */ /* 0x040fe20000000000 */
[----:B------:R-:W-:Y:S01]  /*1bb00*/  ISETP.GE.AND P0, PT, R3, UR4, PT ;  /* 0x0000000403007c0c */ /* 0x000fe2000bf06270 */
[----:B------:R-:W1:Y:S03]  /*1bb10*/  SHFL.IDX PT, R30, R32, 0x1, 0x181f ;  /* 0x00381f00201e7f89 */ /* 0x000e6600000e0000 */
[-C--:B------:R-:W-:Y:S01]  /*1bb20*/  ISETP.GE.OR P1, PT, R34, R37.reuse, P0 ;  /* 0x000000252200720c */ /* 0x080fe20000726670 */
[----:B------:R-:W2:Y:S01]  /*1bb30*/  SHFL.IDX PT, R36, R32, 0x2, 0x181f ;  /* 0x00581f0020247f89 */ /* 0x000ea200000e0000 */
[-C--:B------:R-:W-:Y:S01]  /*1bb40*/  ISETP.GE.OR P2, PT, R2, R37.reuse, P0 ;  /* 0x000000250200720c */ /* 0x080fe20000746670 */
[----:B------:R-:W-:Y:S01]  /*1bb50*/  VIADD R2, R17, 0x13220 ;  /* 0x0001322011027836 */ /* 0x000fe20000000000 */
[----:B------:R-:W-:Y:S01]  /*1bb60*/  ISETP.GE.OR P3, PT, R20, R37, P0 ;  /* 0x000000251400720c */ /* 0x000fe20000766670 */
[----:B------:R-:W2:Y:S03]  /*1bb70*/  SHFL.IDX PT, R21, R33, RZ, 0x181f ;  /* 0x00181fff21157589 */ /* 0x000ea600000e0000 */
[----:B------:R-:W-:Y:S01]  /*1bb80*/  PRMT R2, RZ, 0x654, R2 ;  /* 0x00000654ff027816 */ /* 0x000fe20000000002 */
[----:B------:R-:W2:Y:S03]  /*1bb90*/  SHFL.IDX PT, R29, R33, 0x1, 0x181f ;  /* 0x00381f00211d7f89 */ /* 0x000ea600000e0000 */
[----:B------:R1:W-:Y:S01]  /*1bba0*/  SYNCS.ARRIVE.TRANS64.RED.A1T0 RZ, [R2+URZ], RZ ;  /* 0x000000ff02ff79a7 */ /* 0x0003e2000810043f */
[----:B------:R-:W2:Y:S01]  /*1bbb0*/  SHFL.IDX PT, R31, R33, 0x2, 0x181f ;  /* 0x00581f00211f7f89 */ /* 0x000ea200000e0000 */
[----:B0-----:R-:W-:-:S03]  /*1bbc0*/  @!P1 LEA R20, P4, R3, R28, 0x1 ;  /* 0x0000001c03149211 */ /* 0x001fc600078808ff */
[----:B------:R-:W0:Y:S01]  /*1bbd0*/  SHFL.IDX PT, R32, R32, 0x3, 0x181f ;  /* 0x00781f0020207f89 */ /* 0x000e2200000e0000 */
[----:B-1----:R-:W-:Y:S01]  /*1bbe0*/  VIADD R2, R34, 0x90 ;  /* 0x0000009022027836 */ /* 0x002fe20000000000 */
[C---:B------:R-:W-:Y:S02]  /*1bbf0*/  @!P2 LEA R28, P5, R3.reuse, R30, 0x1 ;  /* 0x0000001e031ca211 */ /* 0x040fe400078a08ff */
[----:B------:R-:W1:Y:S01]  /*1bc00*/  SHFL.IDX PT, R33, R33, 0x3, 0x181f ;  /* 0x00781f0021217f89 */ /* 0x000e6200000e0000 */
[C---:B--2---:R-:W-:Y:S02]  /*1bc10*/  @!P3 LEA R30, P6, R3.reuse, R36, 0x1 ;  /* 0x00000024031eb211 */ /* 0x044fe400078c08ff */
[----:B------:R-:W-:Y:S02]  /*1bc20*/  ISETP.GE.OR P0, PT, R2, R37, P0 ;  /* 0x000000250200720c */ /* 0x000fe40000706670 */
[C-C-:B------:R-:W-:Y:S02]  /*1bc30*/  @!P1 LEA.HI.X R21, R3.reuse, R21, R0.reuse, 0x1, P4 ;  /* 0x0000001503159211 */ /* 0x140fe400020f0c00 */
[----:B------:R-:W-:-:S02]  /*1bc40*/  @!P2 LEA.HI.X R29, R3, R29, R0, 0x1, P5 ;  /* 0x0000001d031da211 */ /* 0x000fc400028f0c00 */
[----:B------:R-:W-:Y:S01]  /*1bc50*/  @!P3 LEA.HI.X R31, R3, R31, R0, 0x1, P6 ;  /* 0x0000001f031fb211 */ /* 0x000fe200030f0c00 */
[----:B---3--:R3:W-:Y:S04]  /*1bc60*/  @!P1 ST.E.128 desc[UR44][R20.64], R4 ;  /* 0x0000000414009985 */ /* 0x0087e8000c101d2c */
[----:B----4-:R3:W-:Y:S04]  /*1bc70*/  @!P2 ST.E.128 desc[UR44][R28.64], R8 ;  /* 0x000000081c00a985 */ /* 0x0107e8000c101d2c */
[----:B------:R3:W-:Y:S01]  /*1bc80*/  @!P3 ST.E.128 desc[UR44][R30.64], R12 ;  /* 0x0000000c1e00b985 */ /* 0x0007e2000c101d2c */
[----:B01----:R-:W-:Y:S05]  /*1bc90*/  @P0 BRA `(.L_x_12020) ;  /* 0x0000000800480947 */ /* 0x003fea0003800000 */
[----:B------:R-:W-:-:S04]  /*1bca0*/  LEA R2, P0, R3, R32, 0x1 ;  /* 0x0000002003027211 */ /* 0x000fc800078008ff */
[----:B------:R-:W-:-:S05]  /*1bcb0*/  LEA.HI.X R3, R3, R33, R0, 0x1, P0 ;  /* 0x0000002103037211 */ /* 0x000fca00000f0c00 */
[----:B-----5:R0:W-:Y:S01]  /*1bcc0*/  ST.E.128 desc[UR44][R2.64], R24 ;  /* 0x0000001802007985 */ /* 0x0201e2000c101d2c */
[----:B------:R-:W-:Y:S05]  /*1bcd0*/  BRA `(.L_x_12020) ;  /* 0x0000000800387947 */ /* 0x000fea0003800000 */
.L_x_12018:
[----:B------:R-:W2:Y:S01]  /*1bce0*/  LDL R11, [R1+0x58] ;  /* 0x00005800010b7983 */ /* 0x000ea20000100800 */
[----:B------:R-:W-:Y:S01]  /*1bcf0*/  ULDC.64 UR4, c[0x0][0xc00] ;  /* 0x0003000000047ab9 */ /* 0x000fe20000000a00 */
[----:B0-----:R-:W2:Y:S01]  /*1bd00*/  LDC.64 R4, c[0x0][0xc00] ;  /* 0x00030000ff047b82 */ /* 0x001ea20000000a00 */
[----:B------:R-:W-:Y:S01]  /*1bd10*/  ISETP.NE.U32.AND P0, PT, RZ, UR4, PT ;  /* 0x00000004ff007c0c */ /* 0x000fe2000bf05070 */
[----:B------:R-:W-:-:S03]  /*1bd20*/  IMAD.MOV.U32 R9, RZ, RZ, RZ ;  /* 0x000000ffff097224 */ /* 0x000fc600078e00ff */
[----:B------:R-:W-:Y:S01]  /*1bd30*/  ISETP.NE.AND.EX P0, PT, RZ, UR5, PT, P0 ;  /* 0x00000005ff007c0c */ /* 0x000fe2000bf05300 */
[----:B------:R-:W-:Y:S02]  /*1bd40*/  ULDC.64 UR4, c[0x0][0xc08] ;  /* 0x0003020000047ab9 */ /* 0x000fe40000000a00 */
[----:B------:R-:W-:Y:S01]  /*1bd50*/  ISETP.NE.U32.AND P1, PT, RZ, UR4, PT ;  /* 0x00000004ff007c0c */ /* 0x000fe2000bf25070 */
[----:B------:R-:W0:Y:S03]  /*1bd60*/  LDC R27, c[0x0][0xbe8] ;  /* 0x0002fa00ff1b7b82 */ /* 0x000e260000000800 */
[----:B------:R-:W-:-:S13]  /*1bd70*/  ISETP.NE.AND.EX P1, PT, RZ, UR5, PT, P1 ;  /* 0x00000005ff007c0c */ /* 0x000fda000bf25310 */
[----:B------:R-:W3:Y:S01]  /*1bd80*/  @P1 LDC.64 R6, c[0x0][0xc08] ;  /* 0x00030200ff061b82 */ /* 0x000ee20000000a00 */
[----:B------:R-:W-:Y:S02]  /*1bd90*/  ULDC UR4, c[0x0][0xa88] ;  /* 0x0002a20000047ab9 */ /* 0x000fe40000000800 */
[----:B------:R-:W-:Y:S02]  /*1bda0*/  IMAD.U32 R8, RZ, RZ, UR4 ;  /* 0x00000004ff087e24 */ /* 0x000fe4000f8e00ff */
[----:B--2---:R-:W-:-:S04]  /*1bdb0*/  IMAD.WIDE R4, R11, 0x4, R4 ;  /* 0x000000040b047825 */ /* 0x004fc800078e0204 */
[----:B---3--:R-:W-:Y:S01]  /*1bdc0*/  @P1 IMAD.WIDE R6, R11, 0x4, R6 ;  /* 0x000000040b061825 */ /* 0x008fe200078e0206 */
[----:B------:R2:W5:Y:S04]  /*1bdd0*/  @P0 LDG.E R9, desc[UR44][R4.64] ;  /* 0x0000002c04090981 */ /* 0x000568000c1e1900 */
[----:B------:R2:W5:Y:S01]  /*1bde0*/  @P1 LDG.E R8, desc[UR44][R6.64] ;  /* 0x0000002c06081981 */ /* 0x000562000c1e1900 */
[----:B0-----:R-:W-:Y:S02]  /*1bdf0*/  ISETP.NE.AND P2, PT, R27, 0x1, PT ;  /* 0x000000011b00780c */ /* 0x001fe40003f45270 */
[----:B------:R-:W-:Y:S02]  /*1be00*/  ISETP.GE.AND P3, PT, R30, 0xc0, PT ;  /* 0x000000c01e00780c */ /* 0x000fe40003f66270 */
[----:B------:R-:W-:-:S09]  /*1be10*/  SHF.R.S32.HI R10, RZ, 0x1f, R11 ;  /* 0x0000001fff0a7819 */ /* 0x000fd2000001140b */
[----:B------:R-:W0:Y:S01]  /*1be20*/  @P2 LDC R26, c[0x0][0xbec] ;  /* 0x0002fb00ff1a2b82 */ /* 0x000e220000000800 */
[----:B--2---:R-:W-:Y:S05]  /*1be30*/  @P1 BRA `(.L_x_12021) ;  /* 0x0000000000101947 */ /* 0x004fea0003800000 */
[----:B------:R-:W-:Y:S05]  /*1be40*/  @!P0 BRA `(.L_x_12021) ;  /* 0x00000000000c8947 */ /* 0x000fea0003800000 */
[----:B------:R-:W2:Y:S04]  /*1be50*/  LDG.E R7, desc[UR44][R4.64] ;  /* 0x0000002c04077981 */ /* 0x000ea8000c1e1900 */
[----:B-----5:R-:W2:Y:S02]  /*1be60*/  LDG.E R8, desc[UR44][R4.64+0x4] ;  /* 0x0000042c04087981 */ /* 0x020ea4000c1e1900 */
[----:B--2---:R-:W-:-:S07]  /*1be70*/  IMAD.IADD R8, R8, 0x1, -R7 ;  /* 0x0000000108087824 */ /* 0x004fce00078e0a07 */
.L_x_12021:
        /* <DEDUP_REMOVED lines=9> */
[----:B------:R-:W-:Y:S01]  /*1bf10*/  IADD3 R13, R28, -0x80, R50 ;  /* 0xffffff801c0d7810 */ /* 0x000fe20007ffe032 */
        /* <DEDUP_REMOVED lines=36> */
.L_x_12023:
[----:B------:R-:W-:Y:S05]  /*1c160*/  BSYNC B1 ;  /* 0x0000000000017941 */ /* 0x000fea0003800000 */
.L_x_12022:
[----:B------:R-:W3:Y:S01]  /*1c170*/  @P2 LDC R11, c[0x0][0xbf0] ;  /* 0x0002fc00ff0b2b82 */ /* 0x000ee20000000800 */
[----:B------:R-:W-:Y:S01]  /*1c180*/  ULDC.64 UR4, c[0x0][0xaa0] ;  /* 0x0002a80000047ab9 */ /* 0x000fe20000000a00 */
[----:B------:R-:W-:Y:S02]  /*1c190*/  IMAD R21, R21, 0x30, R2 ;  /* 0x0000003015157824 */ /* 0x000fe400078e0202 */
[----:B------:R-:W-:Y:S02]  /*1c1a0*/  IMAD R4, R12, UR4, RZ ;  /* 0x000000040c047c24 */ /* 0x000fe4000f8e02ff */
[----:B------:R-:W-:Y:S02]  /*1c1b0*/  IMAD.IADD R21, R28, 0x1, R21 ;  /* 0x000000011c157824 */ /* 0x000fe400078e0215 */
[C---:B--2---:R-:W-:Y:S02]  /*1c1c0*/  IMAD R7, R9.reuse, UR5, R4 ;  /* 0x0000000509077c24 */ /* 0x044fe4000f8e0204 */
[----:B------:R-:W-:Y:S01]  /*1c1d0*/  IMAD.WIDE.U32 R4, R9, UR4, RZ ;  /* 0x0000000409047c25 */ /* 0x000fe2000f8e00ff */
[----:B------:R-:W-:-:S03]  /*1c1e0*/  ULDC.64 UR4, c[0x0][0xae8] ;  /* 0x0002ba0000047ab9 */ /* 0x000fc60000000a00 */
[----:B------:R-:W-:Y:S02]  /*1c1f0*/  IMAD R6, R14, UR4, RZ ;  /* 0x000000040e067c24 */ /* 0x000fe4000f8e02ff */
[----:B------:R-:W-:Y:S02]  /*1c200*/  IMAD.IADD R5, R5, 0x1, R7 ;  /* 0x0000000105057824 */ /* 0x000fe400078e0207 */
[----:B------:R-:W-:Y:S02]  /*1c210*/  IMAD R9, R29, UR5, R6 ;  /* 0x000000051d097c24 */ /* 0x000fe4000f8e0206 */
[----:B0-----:R-:W-:-:S04]  /*1c220*/  @P2 IMAD.HI.U32 R6, R21, R26, RZ ;  /* 0x0000001a15062227 */ /* 0x001fc800078e00ff */
[----:B------:R-:W-:Y:S01]  /*1c230*/  IMAD.WIDE.U32 R4, R29, UR4, R4 ;  /* 0x000000041d047c25 */ /* 0x000fe2000f8e0004 */
[----:B------:R-:W-:-:S03]  /*1c240*/  ULDC.64 UR4, c[0x0][0xaf0] ;  /* 0x0002bc0000047ab9 */ /* 0x000fc60000000a00 */
[----:B------:R-:W-:Y:S01]  /*1c250*/  IMAD.MOV.U32 R7, RZ, RZ, R21 ;  /* 0x000000ffff077224 */ /* 0x000fe200078e0015 */
[----:B---3--:R-:W-:Y:S01]  /*1c260*/  @P2 SHF.R.U32.HI R7, RZ, R11, R6 ;  /* 0x0000000bff072219 */ /* 0x008fe20000011606 */
        /* <DEDUP_REMOVED lines=21> */
[----:B------:R-:W-:Y:S01]  /*1c3c0*/  IMAD R27, R8, R27, RZ ;  /* 0x0000001b081b7224 */ /* 0x000fe200078e02ff */
[----:B------:R-:W-:Y:S01]  /*1c3d0*/  ULDC UR4, c[0x0][0xac8] ;  /* 0x0002b20000047ab9 */ /* 0x000fe20000000800 */
[----:B------:R-:W-:Y:S01]  /*1c3e0*/  IMAD.IADD R24, R2, 0x1, R28 ;  /* 0x0000000102187824 */ /* 0x000fe200078e021c */
[----:B------:R-:W-:Y:S01]  /*1c3f0*/  LEA.HI.X R10, R4, UR5, R5, 0x1, P0 ;  /* 0x00000005040a7c11 */ /* 0x000fe200080f0c05 */
[----:B------:R-:W0:Y:S01]  /*1c400*/  SHFL.IDX PT, R8, R6, RZ, 0x181f ;  /* 0x00181fff06087589 */ /* 0x000e2200000e0000 */
[----:B------:R-:W-:Y:S01]  /*1c410*/  ISETP.GE.AND P0, PT, R3, UR4, PT ;  /* 0x0000000403007c0c */ /* 0x000fe2000bf06270 */
[C---:B------:R-:W-:Y:S02]  /*1c420*/  VIADD R2, R24.reuse, 0x30 ;  /* 0x0000003018027836 */ /* 0x040fe40000000000 */
[----:B------:R-:W2:Y:S01]  /*1c430*/  SHFL.IDX PT, R12, R6, 0x1, 0x181f ;  /* 0x00381f00060c7f89 */ /* 0x000ea200000e0000 */
[C---:B------:R-:W-:Y:S01]  /*1c440*/  VIADD R4, R24.reuse, 0x60 ;  /* 0x0000006018047836 */ /* 0x040fe20000000000 */
[CC--:B------:R-:W-:Y:S01]  /*1c450*/  ISETP.GE.OR P3, PT, R24.reuse, R27.reuse, P0 ;  /* 0x0000001b1800720c */ /* 0x0c0fe20000766670 */
[----:B------:R-:W-:Y:S01]  /*1c460*/  VIADD R5, R24, 0x90 ;  /* 0x0000009018057836 */ /* 0x000fe20000000000 */
[----:B------:R-:W3:Y:S01]  /*1c470*/  SHFL.IDX PT, R14, R6, 0x2, 0x181f ;  /* 0x00581f00060e7f89 */ /* 0x000ee200000e0000 */
[----:B------:R-:W-:-:S02]  /*1c480*/  ISETP.GE.OR P2, PT, R2, R27, P0 ;  /* 0x0000001b0200720c */ /* 0x000fc40000746670 */
[-C--:B------:R-:W-:Y:S01]  /*1c490*/  ISETP.GE.OR P1, PT, R4, R27.reuse, P0 ;  /* 0x0000001b0400720c */ /* 0x080fe20000726670 */
[----:B------:R-:W4:Y:S01]  /*1c4a0*/  SHFL.IDX PT, R7, R10, RZ, 0x181f ;  /* 0x00181fff0a077589 */ /* 0x000f2200000e0000 */
[----:B------:R-:W-:-:S03]  /*1c4b0*/  ISETP.GE.OR P0, PT, R5, R27, P0 ;  /* 0x0000001b0500720c */ /* 0x000fc60000706670 */
[----:B------:R2:W5:Y:S04]  /*1c4c0*/  SHFL.IDX PT, R20, R6, 0x3, 0x181f ;  /* 0x00781f0006147f89 */ /* 0x00056800000e0000 */
[----:B------:R-:W1:Y:S04]  /*1c4d0*/  SHFL.IDX PT, R9, R10, 0x1, 0x181f ;  /* 0x00381f000a097f89 */ /* 0x000e6800000e0000 */
[----:B------:R-:W1:Y:S01]  /*1c4e0*/  SHFL.IDX PT, R11, R10, 0x2, 0x181f ;  /* 0x00581f000a0b7f89 */ /* 0x000e6200000e0000 */
[----:B0-----:R-:W-:-:S03]  /*1c4f0*/  @!P3 LEA R4, P6, R3, R8, 0x1 ;  /* 0x000000080304b211 */ /* 0x001fc600078c08ff */
[----:B------:R-:W0:Y:S01]  /*1c500*/  SHFL.IDX PT, R13, R10, 0x3, 0x181f ;  /* 0x00781f000a0d7f89 */ /* 0x000e2200000e0000 */
[C---:B--2---:R-:W-:Y:S02]  /*1c510*/  @!P2 LEA R6, P5, R3.reuse, R12, 0x1 ;  /* 0x0000000c0306a211 */ /* 0x044fe400078a08ff */
[C---:B---3--:R-:W-:Y:S02]  /*1c520*/  @!P1 LEA R8, P4, R3.reuse, R14, 0x1 ;  /* 0x0000000e03089211 */ /* 0x048fe400078808ff */
[C---:B----4-:R-:W-:Y:S02]  /*1c530*/  @!P3 LEA.HI.X R5, R3.reuse, R7, R0, 0x1, P6 ;  /* 0x000000070305b211 */ /* 0x050fe400030f0c00 */
[----:B-----5:R-:W-:-:S03]  /*1c540*/  @!P0 LEA R2, P6, R3, R20, 0x1 ;  /* 0x0000001403028211 */ /* 0x020fc600078c08ff */
[----:B------:R2:W-:Y:S01]  /*1c550*/  @!P3 ST.E.128 desc[UR44][R4.64], RZ ;  /* 0x000000ff0400b985 */ /* 0x0005e2000c101d2c */
[C-C-:B-1----:R-:W-:Y:S02]  /*1c560*/  @!P2 LEA.HI.X R7, R3.reuse, R9, R0.reuse, 0x1, P5 ;  /* 0x000000090307a211 */ /* 0x142fe400028f0c00 */
[----:B------:R-:W-:-:S03]  /*1c570*/  @!P1 LEA.HI.X R9, R3, R11, R0, 0x1, P4 ;  /* 0x0000000b03099211 */ /* 0x000fc600020f0c00 */
[----:B------:R2:W-:Y:S01]  /*1c580*/  @!P2 ST.E.128 desc[UR44][R6.64], RZ ;  /* 0x000000ff0600a985 */ /* 0x0005e2000c101d2c */
[----:B0-----:R-:W-:-:S03]  /*1c590*/  @!P0 LEA.HI.X R3, R3, R13, R0, 0x1, P6 ;  /* 0x0000000d03038211 */ /* 0x001fc600030f0c00 */
[----:B------:R2:W-:Y:S04]  /*1c5a0*/  @!P1 ST.E.128 desc[UR44][R8.64], RZ ;  /* 0x000000ff08009985 */ /* 0x0005e8000c101d2c */
[----:B------:R2:W-:Y:S02]  /*1c5b0*/  @!P0 ST.E.128 desc[UR44][R2.64], RZ ;  /* 0x000000ff02008985 */ /* 0x0005e4000c101d2c */
.L_x_12020:
[----:B------:R-:W-:Y:S05]  /*1c5c0*/  BSYNC B0 ;  /* 0x0000000000007941 */ /* 0x000fea0003800000 */
.L_x_12017:
[----:B------:R-:W4:Y:S01]  /*1c5d0*/  LDL R0, [R1+0x4c] ;  /* 0x00004c0001007983 */ /* 0x000f220000100800 */
[----:B------:R-:W-:Y:S02]  /*1c5e0*/  ULDC UR4, c[0x0][0xc3c] ;  /* 0x00030f0000047ab9 */ /* 0x000fe40000000800 */
[----:B----4-:R-:W-:-:S13]  /*1c5f0*/  ISETP.GE.AND P0, PT, R0, UR4, PT ;  /* 0x0000000400007c0c */ /* 0x010fda000bf06270 */
[----:B------:R-:W-:Y:S05]  /*1c600*/  @!P0 BRA `(.L_x_12024) ;  /* 0xfffffe4800588947 */ /* 0x000fea000383ffff */
[----:B------:R-:W-:Y:S05]  /*1c610*/  BRA `(.L_x_11850) ;  /* 0x0000006400f47947 */ /* 0x000fea0003800000 */
.L_x_11848:
[----:B------:R-:W-:-:S08]  /*1c620*/  NOP ;  /* 0x0000000000007918 */ /* 0x000fd00000000000 */
[----:B0-----:R-:W0:-:S00]  /*1c630*/  USETMAXREG.DEALLOC.CTAPOOL 0x20 ;  /* 0x00000020000079c8 */ /* 0x001e0000080e0500 */
        /* <DEDUP_REMOVED lines=11> */
[----:B------:R-:W1:Y:S01]  /*1c6f0*/  LDS.128 R16, [UR4+0x132d0] ;  /* 0x0132d004ff107984 */ /* 0x000e620008000c00 */
[----:B------:R-:W-:Y:S06]  /*1c700*/  BAR.ARV 0x4, 0x200 ;  /* 0x0108000000007b1d */ /* 0x000fec0000002000 */
[----:B------:R-:W-:Y:S05]  /*1c710*/  BRA `(.L_x_12026) ;  /* 0x0000000800887947 */ /* 0x000fea0003800000 */
.L_x_12025:
        /* <DEDUP_REMOVED lines=42> */
.L_x_12031:
        /* <DEDUP_REMOVED lines=12> */
.L_x_12030:
[----:B------:R-:W-:Y:S05]  /*1ca80*/  BSYNC B0 ;  /* 0x0000000000007941 */ /* 0x000fea0003800000 */
.L_x_12029:
        /* <DEDUP_REMOVED lines=20> */
[----:B------:R-:W-:Y:S02]  /*1cbd0*/  IMAD.MOV.U32 R6, RZ, RZ, R9 ;  /* 0x000000ffff067224 */ /* 0x000fe400078e0009 */
[----:B------:R-:W-:-:S07]  /*1cbe0*/  IMAD.MOV.U32 R9, RZ, RZ, R3 ;  /* 0x000000ffff097224 */ /* 0x000fce00078e0003 */
.L_x_12027:
        /* <DEDUP_REMOVED lines=21> */
.L_x_12032:
[----:B-1----:R-:W-:Y:S01]  /*1cd40*/  IMAD R16, R16, UR5, R9 ;  /* 0x0000000510107c24 */ /* 0x002fe2000f8e0209 */
[----:B0-----:R-:W-:Y:S01]  /*1cd50*/  IABS R6, R4 ;  /* 0x0000000400067213 */ /* 0x001fe20000000000 */
[----:B------:R-:W-:Y:S02]  /*1cd60*/  IMAD R11, R15, R8, RZ ;  /* 0x000000080f0b7224 */ /* 0x000fe400078e02ff */
[----:B------:R-:W-:Y:S01]  /*1cd70*/  IMAD.MOV.U32 R2, RZ, RZ, RZ ;  /* 0x000000ffff027224 */ /* 0x000fe200078e00ff */
[----:B------:R-:W-:Y:S01]  /*1cd80*/  IADD3 R9, -R16, UR6, RZ ;  /* 0x0000000610097c10 */ /* 0x000fe2000fffe1ff */
        /* <DEDUP_REMOVED lines=50> */
.L_x_12028:
[----:B------:R-:W-:Y:S02]  /*1d0b0*/  IMAD.MOV.U32 R17, RZ, RZ, RZ ;  /* 0x000000ffff117224 */ /* 0x000fe400078e00ff */
[----:B------:R-:W-:Y:S02]  /*1d0c0*/  IMAD.U32 R16, RZ, RZ, UR6 ;  /* 0x00000006ff107e24 */ /* 0x000fe4000f8e00ff */
[----:B------:R-:W-:-:S07]  /*1d0d0*/  IMAD.MOV.U32 R18, RZ, RZ, RZ ;  /* 0x000000ffff127224 */ /* 0x000fce00078e00ff */
.L_x_12033:
[----:B------:R-:W-:-:S13]  /*1d0e0*/  ISETP.NE.AND P0, PT, R5, RZ, PT ;  /* 0x000000ff0500720c */ /* 0x000fda0003f05270 */
[----:B------:R-:W0:Y:S01]  /*1d0f0*/  @!P0 S2R R3, SR_CgaCtaId ;  /* 0x0000000000038919 */ /* 0x000e220000008800 */
[----:B------:R-:W-:-:S04]  /*1d100*/  @!P0 MOV R0, 0x400 ;  /* 0x0000040000008802 */ /* 0x000fc80000000f00 */
[----:B0-----:R-:W-:-:S05]  /*1d110*/  @!P0 LEA R0, R3, R0, 0x18 ;  /* 0x0000000003008211 */ /* 0x001fca00078ec0ff */
[----:B------:R0:W-:Y:S01]  /*1d120*/  @!P0 STS.128 [R0+0x132d0], R16 ;  /* 0x0132d01000008388 */ /* 0x0001e20000000c00 */
[----:B------:R-:W-:Y:S06]  /*1d130*/  BAR.ARV 0x5, 0x200 ;  /* 0x0148000000007b1d */ /* 0x000fec0000002000 */
.L_x_12026:
[----:B------:R2:W-:Y:S01]  /*1d140*/  STL [R1+0x48], RZ ;  /* 0x000048ff01007387 */ /* 0x0005e20000100800 */
[----:B------:R-:W-:Y:S01]  /*1d150*/  ULDC UR4, c[0x0][0xc3c] ;  /* 0x00030f0000047ab9 */ /* 0x000fe20000000800 */
[----:B------:R-:W-:Y:S01]  /*1d160*/  IMAD.MOV.U32 R29, RZ, RZ, 0x1 ;  /* 0x00000001ff1d7424 */ /* 0x000fe200078e00ff */
[----:B-1----:R-:W-:Y:S01]  /*1d170*/  ISETP.GE.AND P0, PT, R19, UR4, PT ;  /* 0x0000000413007c0c */ /* 0x002fe2000bf06270 */
[----:B------:R-:W-:-:S12]  /*1d180*/  IMAD.MOV.U32 R27, RZ, RZ, RZ ;  /* 0x000000ffff1b7224 */ /* 0x000fd800078e00ff */
[----:B--2---:R-:W-:Y:S05]  /*1d190*/  @P0 BRA `(.L_x_12034) ;  /* 0x00000058001c0947 */ /* 0x004fea0003800000 */
[----:B------:R-:W2:Y:S01]  /*1d1a0*/  LDL R10, [R1+0x38] ;  /* 0x00003800010a7983 */ /* 0x000ea20000100800 */
[----:B------:R-:W1:Y:S01]  /*1d1b0*/  S2R R9, SR_TID.X ;  /* 0x0000000000097919 */ /* 0x000e620000002100 */
[----:B------:R-:W3:Y:S01]  /*1d1c0*/  S2UR UR5, SR_CgaCtaId ;  /* 0x00000000000579c3 */ /* 0x000ee20000008800 */
[----:B------:R-:W-:Y:S01]  /*1d1d0*/  UMOV UR4, 0x400 ;  /* 0x0000040000047882 */ /* 0x000fe20000000000 */
[C---:B-1----:R-:W-:Y:S01]  /*1d1e0*/  IMAD.SHL.U32 R26, R9.reuse, 0x40, RZ ;  /* 0x00000040091a7824 */ /* 0x042fe200078e00ff */
[C---:B------:R-:W-:Y:S01]  /*1d1f0*/  LOP3.LUT R11, R9.reuse, 0x7f, RZ, 0xc0, !PT ;  /* 0x0000007f090b7812 */ /* 0x040fe200078ec0ff */
[C---:B------:R-:W-:Y:S01]  /*1d200*/  IMAD.SHL.U32 R2, R9.reuse, 0x10, RZ ;  /* 0x0000001009027824 */ /* 0x040fe200078e00ff */
[----:B------:R-:W-:Y:S01]  /*1d210*/  SHF.R.U32.HI R3, RZ, 0x1, R9 ;  /* 0x00000001ff037819 */ /* 0x000fe20000011609 */
[C---:B0-----:R-:W-:Y:S01]  /*1d220*/  IMAD.SHL.U32 R0, R9.reuse, 0x20, RZ ;  /* 0x0000002009007824 */ /* 0x041fe200078e00ff */
[----:B------:R-:W-:Y:S01]  /*1d230*/  LOP3.LUT R4, R26, 0x180, RZ, 0xc0, !PT ;  /* 0x000001801a047812 */ /* 0x000fe200078ec0ff */
[----:B------:R-:W-:Y:S01]  /*1d240*/  IMAD.SHL.U32 R8, R9, 0x2, RZ ;  /* 0x0000000209087824 */ /* 0x000fe200078e00ff */
[----:B------:R-:W-:Y:S01]  /*1d250*/  LOP3.LUT R7, R2, 0x1b0, RZ, 0xc0, !PT ;  /* 0x000001b002077812 */ /* 0x000fe200078ec0ff */
[----:B------:R-:W-:Y:S01]  /*1d260*/  IMAD.SHL.U32 R6, R11, 0x10, RZ ;  /* 0x000000100b067824 */ /* 0x000fe200078e00ff */
[----:B------:R-:W-:Y:S01]  /*1d270*/  LOP3.LUT R3, R4, 0x30, R3, 0xf8, !PT ;  /* 0x0000003004037812 */ /* 0x000fe200078ef803 */
[----:B------:R-:W-:Y:S01]  /*1d280*/  IMAD.SHL.U32 R4, R9, 0x8, RZ ;  /* 0x0000000809047824 */ /* 0x000fe200078e00ff */
[----:B------:R-:W-:-:S02]  /*1d290*/  LOP3.LUT R5, R0, 0x80, RZ, 0xc0, !PT ;  /* 0x0000008000057812 */ /* 0x000fc400078ec0ff */
[----:B------:R-:W-:Y:S02]  /*1d2a0*/  LOP3.LUT R8, R7, 0x30, R8, 0x78, !PT ;  /* 0x0000003007087812 */ /* 0x000fe400078e7808 */
[----:B------:R-:W-:Y:S01]  /*1d2b0*/  LOP3.LUT R7, R6, 0x600, RZ, 0xc0, !PT ;  /* 0x0000060006077812 */ /* 0x000fe200078ec0ff */
[----:B------:R-:W-:Y:S01]  /*1d2c0*/  IMAD.SHL.U32 R6, R9, 0x4, RZ ;  /* 0x0000000409067824 */ /* 0x000fe200078e00ff */
[----:B------:R-:W-:Y:S01]  /*1d2d0*/  LOP3.LUT R5, R5, 0x10, R9, 0xf8, !PT ;  /* 0x0000001005057812 */ /* 0x000fe200078ef809 */
[----:B---3--:R-:W-:Y:S01]  /*1d2e0*/  ULEA UR4, UR5, UR4, 0x18 ;  /* 0x0000000405047291 */ /* 0x008fe2000f8ec03f */
[----:B------:R-:W-:Y:S02]  /*1d2f0*/  LOP3.LUT R3, R3, 0x30, R4, 0x78, !PT ;  /* 0x0000003003037812 */ /* 0x000fe400078e7804 */
[C---:B------:R-:W-:Y:S02]  /*1d300*/  LOP3.LUT R9, R7.reuse, 0x60, R0, 0xf8, !PT ;  /* 0x0000006007097812 */ /* 0x040fe400078ef800 */
[----:B------:R-:W-:-:S02]  /*1d310*/  LOP3.LUT R7, R7, 0x40, R2, 0xf8, !PT ;  /* 0x0000004007077812 */ /* 0x000fc400078ef802 */
[----:B------:R-:W-:Y:S01]  /*1d320*/  LOP3.LUT R26, R3, 0x640, R26, 0xf8, !PT ;  /* 0x00000640031a7812 */ /* 0x000fe200078ef81a */
[----:B------:R-:W-:Y:S01]  /*1d330*/  IMAD.U32 R23, RZ, RZ, UR4 ;  /* 0x00000004ff177e24 */ /* 0x000fe2000f8e00ff */
[----:B------:R-:W-:Y:S02]  /*1d340*/  LOP3.LUT R8, R7, R8, RZ, 0xfc, !PT ;  /* 0x0000000807087212 */ /* 0x000fe400078efcff */
[----:B------:R-:W-:Y:S02]  /*1d350*/  SHF.R.U32.HI R3, RZ, 0x2, R11 ;  /* 0x00000002ff037819 */ /* 0x000fe4000001160b */
[--C-:B------:R-:W-:Y:S02]  /*1d360*/  LOP3.LUT R4, R9, 0x100, R0.reuse, 0xf8, !PT ;  /* 0x0000010009047812 */ /* 0x100fe400078ef800 */
[----:B------:R-:W-:Y:S01]  /*1d370*/  LOP3.LUT R0, R3, 0x60, R0, 0xf8, !PT ;  /* 0x0000006003007812 */ /* 0x000fe200078ef800 */
[----:B------:R-:W-:Y:S02]  /*1d380*/  IMAD.IADD R3, R23, 0x1, R8 ;  /* 0x0000000117037824 */ /* 0x000fe400078e0208 */
[----:B------:R-:W-:Y:S01]  /*1d390*/  IMAD.MOV.U32 R0, RZ, RZ, 0x1 ;  /* 0x00000001ff007424 */ /* 0x000fe200078e00ff */
[----:B------:R-:W-:Y:S01]  /*1d3a0*/  LOP3.LUT R5, R5, 0x10, R6, 0x78, !PT ;  /* 0x0000001005057812 */ /* 0x000fe200078e7806 */
[----:B------:R-:W-:Y:S01]  /*1d3b0*/  BSSY B7, `(.L_x_12034) ;  /* 0x0000565000077945 */ /* 0x000fe20003800000 */
[----:B------:R-:W-:-:S02]  /*1d3c0*/  IMAD.MOV.U32 R28, RZ, RZ, RZ ;  /* 0x000000ffff1c7224 */ /* 0x000fc400078e00ff */
[----:B------:R-:W-:Y:S01]  /*1d3d0*/  LOP3.LUT R25, R4, R5, RZ, 0xfc, !PT ;  /* 0x0000000504197212 */ /* 0x000fe200078efcff */
[----:B------:R-:W-:Y:S02]  /*1d3e0*/  IMAD.MOV.U32 R27, RZ, RZ, RZ ;  /* 0x000000ffff1b7224 */ /* 0x000fe400078e00ff */
[----:B------:R-:W-:Y:S01]  /*1d3f0*/  IMAD.MOV.U32 R29, RZ, RZ, 0x1 ;  /* 0x00000001ff1d7424 */ /* 0x000fe200078e00ff */
[----:B------:R-:W-:Y:S01]  /*1d400*/  ULDC.64 UR38, c[0x0][0x198] ;  /* 0x0000660000267ab9 */ /* 0x000fe20000000a00 */
[----:B------:R-:W-:Y:S01]  /*1d410*/  ULDC UR36, c[0x0][0xc] ;  /* 0x0000030000247ab9 */ /* 0x000fe20000000800 */
[----:B--2---:R-:W-:-:S05]  /*1d420*/  LOP3.LUT R2, R10, 0x1, RZ, 0xfc, !PT ;  /* 0x000000010a027812 */ /* 0x004fca00078efcff */
[----:B------:R0:W-:Y:S04]  /*1d430*/  STL [R1+0x4c], R2 ;  /* 0x00004c0201007387 */ /* 0x0001e80000100800 */
[----:B------:R1:W-:Y:S01]  /*1d440*/  STL [R1+0x34], R3 ;  /* 0x0000340301007387 */ /* 0x0003e20000100800 */
[----:B0-----:R-:W-:-:S05]  /*1d450*/  LOP3.LUT R2, R10, 0x2, RZ, 0xfc, !PT ;  /* 0x000000020a027812 */ /* 0x001fca00078efcff */
[----:B------:R1:W-:Y:S04]  /*1d460*/  STL [R1+0x20], R2 ;  /* 0x0000200201007387 */ /* 0x0003e80000100800 */
[----:B------:R1:W-:Y:S04]  /*1d470*/  STL [R1+0x48], RZ ;  /* 0x000048ff01007387 */ /* 0x0003e80000100800 */
[----:B------:R1:W-:Y:S02]  /*1d480*/  STL [R1], R0 ;  /* 0x0000000001007387 */ /* 0x0003e40000100800 */
.L_x_12152:
        /* <DEDUP_REMOVED lines=30> */
[----:B---3--:R3:W5:Y:S01]  /*1d670*/  @P1 LDG.E R11, desc[UR44][R4.64] ;  /* 0x0000002c040b1981 */ /* 0x008762000c1e1900 */
        /* <DEDUP_REMOVED lines=24> */
.L_x_12035:
        /* <DEDUP_REMOVED lines=10> */
.L_x_12036:
[----:B------:R-:W-:Y:S05]  /*1d8a0*/  @!P1 BRA `(.L_x_12037) ;  /* 0x00000000000c9947 */ /* 0x000fea0003800000 */
[----:B------:R-:W2:Y:S04]  /*1d8b0*/  LDG.E R10, desc[UR44][R4.64] ;  /* 0x0000002c040a7981 */ /* 0x000ea8000c1e1900 */
[----:B------:R-:W2:Y:S02]  /*1d8c0*/  LDG.E R4, desc[UR44][R4.64+0x4] ;  /* 0x0000042c04047981 */ /* 0x000ea4000c1e1900 */
[----:B--2---:R-:W-:-:S07]  /*1d8d0*/  IMAD.IADD R10, R4, 0x1, -R10 ;  /* 0x00000001040a7824 */ /* 0x004fce00078e0a0a */
.L_x_12037:
[----:B------:R-:W2:Y:S04]  /*1d8e0*/  @P2 LDG.E R4, desc[UR44][R2.64] ;  /* 0x0000002c02042981 */ /* 0x000ea8000c1e1900 */
[----:B------:R3:W2:Y:S01]  /*1d8f0*/  @P2 LDG.E R5, desc[UR44][R2.64+0x4] ;  /* 0x0000042c02052981 */ /* 0x0006a2000c1e1900 */
[----:B-----5:R-:W-:Y:S02]  /*1d900*/  IMAD.IADD R7, R10, 0x1, -R7 ;  /* 0x000000010a077824 */ /* 0x020fe400078e0a07 */
[----:B-1----:R-:W-:-:S04]  /*1d910*/  IMAD R11, R17, 0xc0, RZ ;  /* 0x000000c0110b7824 */ /* 0x002fc800078e02ff */
[----:B------:R-:W-:Y:S01]  /*1d920*/  VIADD R9, R11, 0xbf ;  /* 0x000000bf0b097836 */ /* 0x000fe20000000000 */
        /* <DEDUP_REMOVED lines=10> */
[----:B------:R-:W-:-:S03]  /*1d9d0*/  IADD3 R8, R17, 0x1, -R13 ;  /* 0x0000000111087810 */ /* 0x000fc60007ffe80d */
[----:B------:R-:W-:-:S04]  /*1d9e0*/  IMAD.HI R20, R20, 0x66666667, RZ ;  /* 0x6666666714147827 */ /* 0x000fc800078e02ff */
[----:B------:R-:W-:Y:S01]  /*1d9f0*/  IMAD.IADD R9, R8, 0x1, R9 ;  /* 0x0000000108097824 */ /* 0x000fe200078e0209 */
[----:B------:R-:W-:-:S04]  /*1da00*/  SHF.R.U32.HI R2, RZ, 0x1f, R20 ;  /* 0x0000001fff027819 */ /* 0x000fc80000011614 */
[----:B------:R-:W-:Y:S02]  /*1da10*/  LEA.HI.SX32 R20, R20, R2, 0x1a ;  /* 0x0000000214147211 */ /* 0x000fe400078fd2ff */
[----:B------:R-:W2:Y:S02]  /*1da20*/  LDC.64 R2, c[0x0][0x9e0] ;  /* 0x00027800ff027b82 */ /* 0x000ea40000000a00 */
        /* <DEDUP_REMOVED lines=14> */
.L_x_12040:
[----:B------:R-:W-:-:S13]  /*1db10*/  ISETP.NE.AND P0, PT, R3, 0x1, PT ;  /* 0x000000010300780c */ /* 0x000fda0003f05270 */
[----:B------:R-:W1:Y:S02]  /*1db20*/  @P0 LDC.64 R4, c[0x0][0x9e8] ;  /* 0x00027a00ff040b82 */ /* 0x000e640000000a00 */
[----:B-1----:R-:W-:-:S05]  /*1db30*/  @P0 IMAD.HI.U32 R4, R10, R4, RZ ;  /* 0x000000040a040227 */ /* 0x002fca00078e00ff */
[----:B------:R-:W-:-:S07]  /*1db40*/  @P0 SHF.R.U32.HI R10, RZ, R5, R4 ;  /* 0x00000005ff0a0219 */ /* 0x000fce0000011604 */
.L_x_12041:
[----:B------:R-:W-:Y:S05]  /*1db50*/  BSYNC B0 ;  /* 0x0000000000007941 */ /* 0x000fea0003800000 */
.L_x_12039:
[----:B------:R-:W-:-:S05]  /*1db60*/  IMAD R10, R10, R3, R3 ;  /* 0x000000030a0a7224 */ /* 0x000fca00078e0203 */
[----:B------:R-:W-:-:S07]  /*1db70*/  VIMNMX R2, R2, R10, PT ;  /* 0x0000000a02027248 */ /* 0x000fce0003fe0100 */
.L_x_12038:
        /* <DEDUP_REMOVED lines=20> */
.L_x_12044:
[----:B------:R-:W-:-:S13]  /*1dcc0*/  ISETP.NE.AND P0, PT, R3, 0x1, PT ;  /* 0x000000010300780c */ /* 0x000fda0003f05270 */
[----:B------:R-:W1:Y:S02]  /*1dcd0*/  @P0 LDC.64 R4, c[0x0][0x9e8] ;  /* 0x00027a00ff040b82 */ /* 0x000e640000000a00 */
[----:B-1----:R-:W-:-:S05]  /*1dce0*/  @P0 IMAD.HI.U32 R4, R10, R4, RZ ;  /* 0x000000040a040227 */ /* 0x002fca00078e00ff */
[----:B------:R-:W-:-:S07]  /*1dcf0*/  @P0 SHF.R.U32.HI R10, RZ, R5, R4 ;  /* 0x00000005ff0a0219 */ /* 0x000fce0000011604 */
.L_x_12045:
[----:B------:R-:W-:Y:S05]  /*1dd00*/  BSYNC B0 ;  /* 0x0000000000007941 */ /* 0x000fea0003800000 */
.L_x_12043:
[----:B------:R-:W-:-:S05]  /*1dd10*/  IMAD R3, R10, R3, RZ ;  /* 0x000000030a037224 */ /* 0x000fca00078e02ff */
[----:B------:R-:W-:-:S07]  /*1dd20*/  VIMNMX R9, R9, R3, !PT ;  /* 0x0000000309097248 */ /* 0x000fce0007fe0100 */
.L_x_12042:
[----:B------:R-:W-:Y:S01]  /*1dd30*/  VIADD R2, R2, 0x9f ;  /* 0x0000009f02027836 */ /* 0x000fe20000000000 */
[----:B------:R-:W-:Y:S01]  /*1dd40*/  BSSY B0, `(.L_x_12046) ;  /* 0x00000e2000007945 */ /* 0x000fe20003800000 */
[----:B------:R-:W-:-:S04]  /*1dd50*/  IMAD.HI R9, R9, 0x66666667, RZ ;  /* 0x6666666709097827 */ /* 0x000fc800078e02ff */
[----:B------:R-:W-:-:S05]  /*1dd60*/  IMAD.HI R2, R2, 0x66666667, RZ ;  /* 0x6666666702027827 */ /* 0x000fca00078e02ff */
[----:B------:R-:W-:-:S04]  /*1dd70*/  SHF.R.U32.HI R3, RZ, 0x1f, R2 ;  /* 0x0000001fff037819 */ /* 0x000fc80000011602 */
[----:B------:R-:W-:Y:S02]  /*1dd80*/  LEA.HI.SX32 R3, R2, R3, 0x1a ;  /* 0x0000000302037211 */ /* 0x000fe400078fd2ff */
[----:B------:R-:W-:Y:S02]  /*1dd90*/  SHF.R.U32.HI R2, RZ, 0x1f, R9 ;  /* 0x0000001fff027819 */ /* 0x000fe40000011609 */
[----:B------:R-:W-:Y:S02]  /*1dda0*/  VIMNMX R3, R20, R3, PT ;  /* 0x0000000314037248 */ /* 0x000fe40003fe0100 */
[----:B------:R-:W-:-:S03]  /*1ddb0*/  LEA.HI.SX32 R2, R9, R2, 0x1a ;  /* 0x0000000209027211 */ /* 0x000fc600078fd2ff */
[----:B------:R-:W-:Y:S01]  /*1ddc0*/  IMAD R3, R3, 0xa0, -R7 ;  /* 0x000000a003037824 */ /* 0x000fe200078e0a07 */
[----:B------:R-:W-:-:S04]  /*1ddd0*/  VIMNMX R2, RZ, R2, !PT ;  /* 0x00000002ff027248 */ /* 0x000fc80007fe0100 */
[----:B------:R-:W-:Y:S01]  /*1dde0*/  VIMNMX R6, R3, R6, PT ;  /* 0x0000000603067248 */ /* 0x000fe20003fe0100 */
[----:B------:R-:W-:-:S05]  /*1ddf0*/  IMAD R2, R2, 0xa0, -R7 ;  /* 0x000000a002027824 */ /* 0x000fca00078e0a07 */
[----:B------:R-:W-:-:S04]  /*1de00*/  VIMNMX R2, RZ, R2, !PT ;  /* 0x00000002ff027248 */ /* 0x000fc80007fe0100 */
        /* <DEDUP_REMOVED lines=18> */
.L_x_12187:
[----:B--2---:R-:W-:Y:S02]  /*1df30*/  ISETP.NE.AND P0, PT, R14, RZ, PT ;  /* 0x000000ff0e00720c */ /* 0x004fe40003f05270 */
[----:B------:R-:W-:-:S11]  /*1df40*/  PLOP3.LUT P6, PT, PT, PT, PT, 0x8, 0x0 ;  /* 0x000000000000781c */ /* 0x000fd60003fce170 */
[----:B------:R-:W-:Y:S05]  /*1df50*/  @P0 BRA `(.L_x_12049) ;  /* 0x00000000000c0947 */ /* 0x000fea0003800000 */
[----:B------:R-:W-:-:S03]  /*1df60*/  UMOV UR4, 0xffffffff ;  /* 0xffffffff00047882 */ /* 0x000fc60000000000 */
[----:B------:R-:W-:Y:S05]  /*1df70*/  BRA.DIV UR4, `(.L_x_12050) ;  /* 0x0000005604c87947 */ /* 0x000fea000b800000 */
[----:B------:R-:W-:-:S13]  /*1df80*/  ELECT P6, URZ, PT ;  /* 0x00000000003f782f */ /* 0x000fda00038c0000 */
.L_x_12049:
        /* <DEDUP_REMOVED lines=9> */
.L_x_12190:
[----:B------:R-:W-:Y:S05]  /*1e020*/  BSYNC B1 ;  /* 0x0000000000017941 */ /* 0x000fea0003800000 */
.L_x_12051:
[----:B------:R-:W-:Y:S04]  /*1e030*/  BSSY B1, `(.L_x_12053) ;  /* 0x000004e000017945 */ /* 0x000fe80003800000 */
[----:B------:R-:W-:Y:S05]  /*1e040*/  @!P6 BRA `(.L_x_12054) ;  /* 0x000000040030e947 */ /* 0x000fea0003800000 */
[----:B------:R-:W2:Y:S01]  /*1e050*/  LDL R6, [R1] ;  /* 0x0000000001067983 */ /* 0x000ea20000100800 */
[----:B-1----:R-:W-:Y:S01]  /*1e060*/  IMAD R5, R28, 0x8, R23 ;  /* 0x000000081c057824 */ /* 0x002fe200078e0217 */
[----:B------:R-:W1:Y:S01]  /*1e070*/  S2R R7, SR_TID.X ;  /* 0x0000000000077919 */ /* 0x000e620000002100 */
[----:B------:R-:W-:Y:S01]  /*1e080*/  BSSY B2, `(.L_x_12055) ;  /* 0x0000006000027945 */ /* 0x000fe20003800000 */
[----:B-1----:R-:W-:-:S04]  /*1e090*/  LOP3.LUT R7, R7, 0x7f, RZ, 0xc0, !PT ;  /* 0x0000007f07077812 */ /* 0x002fc800078ec0ff */
[----:B------:R-:W-:Y:S02]  /*1e0a0*/  ISETP.NE.AND P1, PT, R7, RZ, PT ;  /* 0x000000ff0700720c */ /* 0x000fe40003f25270 */
[----:B--2---:R-:W-:-:S04]  /*1e0b0*/  SHF.L.U32 R6, R6, 0x1f, RZ ;  /* 0x0000001f06067819 */ /* 0x004fc800000006ff */
[----:B------:R-:W1:Y:S02]  /*1e0c0*/  SYNCS.PHASECHK.TRANS64.TRYWAIT P0, [R5+URZ+0x132a0], R6 ;  /* 0x0132a006050075a7 */ /* 0x000e64000800017f */
[----:B-1----:R-:W-:Y:S05]  /*1e0d0*/  @!P0 BRA `(.L_x_12056) ;  /* 0x0000005400a48947 */ /* 0x002fea0003800000 */
.L_x_12191:
[----:B------:R-:W-:Y:S05]  /*1e0e0*/  BSYNC B2 ;  /* 0x0000000000027941 */ /* 0x000fea0003800000 */
.L_x_12055:
        /* <DEDUP_REMOVED lines=9> */
.L_x_12058:
[----:B------:R-:W-:Y:S05]  /*1e180*/  BSYNC B2 ;  /* 0x0000000000027941 */ /* 0x000fea0003800000 */
.L_x_12057:
        /* <DEDUP_REMOVED lines=10> */
[----:B------:R-:W-:Y:S01]  /*1e230*/  VIADD R11, R7, 0xe000 ;  /* 0x0000e000070b7836 */ /* 0x000fe20000000000 */
[----:B------:R-:W-:-:S09]  /*1e240*/  UMOV UR7, 0x12f00000 ;  /* 0x12f0000000077882 */ /* 0x000fd20000000000 */
.L_x_12059:
        /* <DEDUP_REMOVED lines=13> */
.L_x_12192:
[----:B------:R-:W-:Y:S05]  /*1e320*/  BSYNC B2 ;  /* 0x0000000000027941 */ /* 0x000fea0003800000 */
.L_x_12060:
[----:B------:R-:W-:Y:S01]  /*1e330*/  BSSY B2, `(.L_x_12062) ;  /* 0x000000b000027945 */ /* 0x000fe20003800000 */
[----:B------:R-:W-:Y:S02]  /*1e340*/  IMAD.MOV.U32 R10, RZ, RZ, 0x0 ;  /* 0x00000000ff0a7424 */ /* 0x000fe400078e00ff */
[----:B------:R-:W-:Y:S01]  /*1e350*/  IMAD.MOV.U32 R11, RZ, RZ, 0x12f00000 ;  /* 0x12f00000ff0b7424 */ /* 0x000fe200078e00ff */
[----:B------:R-:W-:Y:S06]  /*1e360*/  @P1 BRA `(.L_x_12063) ;  /* 0x00000000001c1947 */ /* 0x000fec0003800000 */
[----:B0-----:R-:W0:Y:S01]  /*1e370*/  S2R R13, SR_TID.X ;  /* 0x00000000000d7919 */ /* 0x001e220000002100 */
[----:B-12---:R-:W-:-:S04]  /*1e380*/  IMAD.MOV.U32 R6, RZ, RZ, 0x2800 ;  /* 0x00002800ff067424 */ /* 0x006fc800078e00ff */
[----:B------:R3:W-:Y:S01]  /*1e390*/  SYNCS.ARRIVE.TRANS64 RZ, [R5+URZ+0x132b0], R6 ;  /* 0x0132b00605ff79a7 */ /* 0x0007e2000800003f */
[----:B0-----:R-:W-:-:S04]  /*1e3a0*/  LOP3.LUT R13, R13, 0x1f, RZ, 0xc0, !PT ;  /* 0x0000001f0d0d7812 */ /* 0x001fc800078ec0ff */
[----:B------:R-:W-:-:S13]  /*1e3b0*/  ISETP.NE.AND P0, PT, R13, RZ, PT ;  /* 0x000000ff0d00720c */ /* 0x000fda0003f05270 */
[----:B---3--:R-:W-:Y:S05]  /*1e3c0*/  @!P0 BRA `(.L_x_12063) ;  /* 0x0000000000048947 */ /* 0x008fea0003800000 */
[----:B------:R-:W-:Y:S01]  /*1e3d0*/  BPT.TRAP 0x1 ;  /* 0x000000040000795c */ /* 0x000fe20000300000 */
.L_x_12063:
[----:B------:R-:W-:Y:S05]  /*1e3e0*/  BSYNC B2 ;  /* 0x0000000000027941 */ /* 0x000fea0003800000 */
.L_x_12062:
        /* <DEDUP_REMOVED lines=8> */
.L_x_12064:
        /* <DEDUP_REMOVED lines=10> */
.L_x_12054:
[----:B------:R-:W-:Y:S05]  /*1e510*/  BSYNC B1 ;  /* 0x0000000000017941 */ /* 0x000fea0003800000 */
.L_x_12053:
[----:B------:R-:W2:Y:S01]  /*1e520*/  LDL.LU R6, [R1] ;  /* 0x0000000001067983 */ /* 0x000ea20000300800 */
[----:B------:R-:W-:Y:S01]  /*1e530*/  VIADD R28, R28, 0x1 ;  /* 0x000000011c1c7836 */ /* 0x000fe20000000000 */
[----:B------:R-:W-:Y:S01]  /*1e540*/  PLOP3.LUT P0, PT, PT, PT, PT, 0x8, 0x0 ;  /* 0x000000000000781c */ /* 0x000fe20003f0e170 */
[----:B------:R-:W-:-:S03]  /*1e550*/  VIADD R3, R3, 0xfffffffe ;  /* 0xfffffffe03037836 */ /* 0x000fc60000000000 */
[C---:B------:R-:W-:Y:S02]  /*1e560*/  ISETP.NE.AND P1, PT, R28.reuse, 0x2, PT ;  /* 0x000000021c00780c */ /* 0x040fe40003f25270 */
[----:B------:R-:W-:Y:S02]  /*1e570*/  ISETP.GE.AND P2, PT, R3, R4, PT ;  /* 0x000000040300720c */ /* 0x000fe40003f46270 */
[----:B-1----:R-:W-:Y:S02]  /*1e580*/  SEL R5, RZ, 0x1, P1 ;  /* 0x00000001ff057807 */ /* 0x002fe40000800000 */
[----:B------:R-:W-:Y:S02]  /*1e590*/  SEL R28, R28, RZ, P1 ;  /* 0x000000ff1c1c7207 */ /* 0x000fe40000800000 */
[----:B--2---:R-:W-:-:S05]  /*1e5a0*/  LOP3.LUT R6, R6, R5, RZ, 0x3c, !PT ;  /* 0x0000000506067212 */ /* 0x004fca00078e3cff */
[----:B------:R1:W-:Y:S02]  /*1e5b0*/  STL [R1], R6 ;  /* 0x0000000601007387 */ /* 0x0003e40000100800 */
[----:B------:R-:W-:Y:S05]  /*1e5c0*/  @!P2 BRA `(.L_x_12047) ;  /* 0x000000040064a947 */ /* 0x000fea0003800000 */
.L_x_12077:
[----:B------:R-:W-:Y:S05]  /*1e5d0*/  YIELD ;  /* 0x0000000000007946 */ /* 0x000fea0003800000 */
[----:B------:R-:W-:Y:S04]  /*1e5e0*/  BSSY B1, `(.L_x_12065) ;  /* 0x000004d000017945 */ /* 0x000fe80003800000 */
[----:B--2---:R-:W-:Y:S05]  /*1e5f0*/  @!P6 BRA `(.L_x_12066) ;  /* 0x00000004002ce947 */ /* 0x004fea0003800000 */
[----:B-1----:R-:W2:Y:S01]  /*1e600*/  LDL R6, [R1] ;  /* 0x0000000001067983 */ /* 0x002ea20000100800 */
[----:B------:R-:W1:Y:S02]  /*1e610*/  S2R R5, SR_TID.X ;  /* 0x0000000000057919 */ /* 0x000e640000002100 */
[----:B-1----:R-:W-:Y:S01]  /*1e620*/  LOP3.LUT R7, R5, 0x7f, RZ, 0xc0, !PT ;  /* 0x0000007f05077812 */ /* 0x002fe200078ec0ff */
[----:B------:R-:W-:Y:S01]  /*1e630*/  IMAD R5, R28, 0x8, R23 ;  /* 0x000000081c057824 */ /* 0x000fe200078e0217 */
[----:B------:R-:W-:Y:S02]  /*1e640*/  BSSY B2, `(.L_x_12067) ;  /* 0x0000005000027945 */ /* 0x000fe40003800000 */
[----:B------:R-:W-:Y:S02]  /*1e650*/  ISETP.NE.AND P2, PT, R7, RZ, PT ;  /* 0x000000ff0700720c */ /* 0x000fe40003f45270 */
[----:B--2---:R-:W-:-:S04]  /*1e660*/  SHF.L.U32 R6, R6, 0x1f, RZ ;  /* 0x0000001f06067819 */ /* 0x004fc800000006ff */
[----:B------:R-:W1:Y:S02]  /*1e670*/  SYNCS.PHASECHK.TRANS64.TRYWAIT P1, [R5+URZ+0x132a0], R6 ;  /* 0x0132a006050075a7 */ /* 0x000e64000802017f */
[----:B-1----:R-:W-:Y:S05]  /*1e680*/  @!P1 BRA `(.L_x_12068) ;  /* 0x0000005000609947 */ /* 0x002fea0003800000 */
.L_x_12193:
[----:B------:R-:W-:Y:S05]  /*1e690*/  BSYNC B2 ;  /* 0x0000000000027941 */ /* 0x000fea0003800000 */
.L_x_12067:
        /* <DEDUP_REMOVED lines=9> */
.L_x_12070:
[----:B------:R-:W-:Y:S05]  /*1e730*/  BSYNC B2 ;  /* 0x0000000000027941 */ /* 0x000fea0003800000 */
.L_x_12069:
        /* <DEDUP_REMOVED lines=11> */
.L_x_12071:
        /* <DEDUP_REMOVED lines=13> */
.L_x_12194:
[----:B------:R-:W-:Y:S05]  /*1e8c0*/  BSYNC B2 ;  /* 0x0000000000027941 */ /* 0x000fea0003800000 */
.L_x_12072:
        /* <DEDUP_REMOVED lines=11> */
.L_x_12075:
[----:B------:R-:W-:Y:S05]  /*1e980*/  BSYNC B2 ;  /* 0x0000000000027941 */ /* 0x000fea0003800000 */
.L_x_12074:
        /* <DEDUP_REMOVED lines=8> */
.L_x_12076:
        /* <DEDUP_REMOVED lines=10> */
.L_x_12066:
[----:B------:R-:W-:Y:S05]  /*1eab0*/  BSYNC B1 ;  /* 0x0000000000017941 */ /* 0x000fea0003800000 */
.L_x_12065:
[----:B-1----:R-:W2:Y:S01]  /*1eac0*/  LDL.LU R6, [R1] ;  /* 0x0000000001067983 */ /* 0x002ea20000300800 */
        /* <DEDUP_REMOVED lines=9> */
.L_x_12047:
[----:B------:R-:W-:Y:S05]  /*1eb60*/  BSYNC B0 ;  /* 0x0000000000007941 */ /* 0x000fea0003800000 */
.L_x_12046:
        /* <DEDUP_REMOVED lines=9> */
[----:B-----5:R-:W-:-:S05]  /*1ec00*/  @P1 SHF.R.U32.HI R2, RZ, R0, R3 ;  /* 0x00000000ff021219 */ /* 0x020fca0000011603 */
[----:B------:R-:W-:Y:S02]  /*1ec10*/  IMAD.IADD R8, R8, 0x1, R2 ;  /* 0x0000000108087824 */ /* 0x000fe400078e0202 */
[----:B------:R-:W3:Y:S02]  /*1ec20*/  LDC.64 R2, c[0x0][0x9e0] ;  /* 0x00027800ff027b82 */ /* 0x000ee40000000a00 */
[----:B---3--:R-:W-:Y:S01]  /*1ec30*/  ISETP.GE.AND P2, PT, R3, 0x1, PT ;  /* 0x000000010300780c */ /* 0x008fe20003f46270 */
        /* <DEDUP_REMOVED lines=8> */
[----:B------:R-:W3:Y:S02]  /*1ecc0*/  @P0 LDC.64 R4, c[0x0][0x9e8] ;  /* 0x00027a00ff040b82 */ /* 0x000ee40000000a00 */
[----:B---3--:R-:W-:-:S05]  /*1ecd0*/  @P0 IMAD.HI.U32 R4, R0, R4, RZ ;  /* 0x0000000400040227 */ /* 0x008fca00078e00ff */
[----:B------:R-:W-:-:S04]  /*1ece0*/  @P0 SHF.R.U32.HI R0, RZ, R5, R4 ;  /* 0x00000005ff000219 */ /* 0x000fc80000011604 */
[----:B------:R-:W-:Y:S01]  /*1ecf0*/  LOP3.LUT R0, RZ, R0, RZ, 0x33, !PT ;  /* 0x00000000ff007212 */ /* 0x000fe200078e33ff */
[----:B------:R-:W-:Y:S06]  /*1ed00*/  BRA `(.L_x_12081) ;  /* 0x0000000000107947 */ /* 0x000fec0003800000 */
.L_x_12080:
[----:B------:R-:W-:-:S13]  /*1ed10*/  ISETP.NE.AND P0, PT, R3, 0x1, PT ;  /* 0x000000010300780c */ /* 0x000fda0003f05270 */
[----:B------:R-:W3:Y:S02]  /*1ed20*/  @P0 LDC.64 R4, c[0x0][0x9e8] ;  /* 0x00027a00ff040b82 */ /* 0x000ee40000000a00 */
[----:B---3--:R-:W-:-:S05]  /*1ed30*/  @P0 IMAD.HI.U32 R4, R0, R4, RZ ;  /* 0x0000000400040227 */ /* 0x008fca00078e00ff */
[----:B------:R-:W-:-:S07]  /*1ed40*/  @P0 SHF.R.U32.HI R0, RZ, R5, R4 ;  /* 0x00000005ff000219 */ /* 0x000fce0000011604 */
.L_x_12081:
[----:B------:R-:W-:Y:S05]  /*1ed50*/  BSYNC B0 ;  /* 0x0000000000007941 */ /* 0x000fea0003800000 */
.L_x_12079:
[----:B------:R-:W-:-:S05]  /*1ed60*/  IMAD R0, R0, R3, R3 ;  /* 0x0000000300007224 */ /* 0x000fca00078e0203 */
[----:B------:R-:W-:-:S07]  /*1ed70*/  VIMNMX R2, R2, R0, PT ;  /* 0x0000000002027248 */ /* 0x000fce0003fe0100 */
.L_x_12078:
[----:B------:R-:W-:Y:S01]  /*1ed80*/  VIADD R0, R2, 0x9f ;  /* 0x0000009f02007836 */ /* 0x000fe20000000000 */
[----:B------:R-:W-:Y:S01]  /*1ed90*/  ULDC UR4, c[0x0][0x9dc] ;  /* 0x0002770000047ab9 */ /* 0x000fe20000000800 */
[----:B------:R-:W-:Y:S02]  /*1eda0*/  IMAD.MOV.U32 R4, RZ, RZ, R7 ;  /* 0x000000ffff047224 */ /* 0x000fe400078e0007 */
[----:B------:R-:W-:-:S05]  /*1edb0*/  IMAD.HI R0, R0, 0x66666667, RZ ;  /* 0x6666666700007827 */ /* 0x000fca00078e02ff */
[----:B------:R-:W-:-:S04]  /*1edc0*/  SHF.R.U32.HI R2, RZ, 0x1f, R0 ;  /* 0x0000001fff027819 */ /* 0x000fc80000011600 */
[----:B------:R-:W-:Y:S02]  /*1edd0*/  LEA.HI.SX32 R2, R0, R2, 0x1a ;  /* 0x0000000200027211 */ /* 0x000fe400078fd2ff */
[----:B------:R-:W3:Y:S02]  /*1ede0*/  @P1 LDC R0, c[0x0][0x450] ;  /* 0x00011400ff001b82 */ /* 0x000ee40000000800 */
[----:B-12---:R-:W-:-:S05]  /*1edf0*/  VIMNMX R6, R20, R2, PT ;  /* 0x0000000214067248 */ /* 0x006fca0003fe0100 */
[----:B------:R1:W-:Y:S01]  /*1ee00*/  STL [R1+0x30], R6 ;  /* 0x0000300601007387 */ /* 0x0003e20000100800 */
[----:B------:R-:W2:Y:S02]  /*1ee10*/  @P1 LDC R2, c[0x0][0x44c] ;  /* 0x00011300ff021b82 */ /* 0x000ea40000000800 */
[----:B--2---:R-:W-:-:S05]  /*1ee20*/  @P1 IMAD.HI.U32 R2, R7, R2, RZ ;  /* 0x0000000207021227 */ /* 0x004fca00078e00ff */
[----:B---3--:R-:W-:-:S05]  /*1ee30*/  @P1 SHF.R.U32.HI R4, RZ, R0, R2 ;  /* 0x00000000ff041219 */ /* 0x008fca0000011602 */
        /* <DEDUP_REMOVED lines=13> */
.L_x_12084:
[----:B------:R-:W-:-:S13]  /*1ef10*/  ISETP.NE.AND P0, PT, R3, 0x1, PT ;  /* 0x000000010300780c */ /* 0x000fda0003f05270 */
[----:B------:R-:W1:Y:S02]  /*1ef20*/  @P0 LDC.64 R4, c[0x0][0x9e8] ;  /* 0x00027a00ff040b82 */ /* 0x000e640000000a00 */
[----:B-1----:R-:W-:-:S05]  /*1ef30*/  @P0 IMAD.HI.U32 R4, R2, R4, RZ ;  /* 0x0000000402040227 */ /* 0x002fca00078e00ff */
[----:B------:R-:W-:-:S07]  /*1ef40*/  @P0 SHF.R.U32.HI R2, RZ, R5, R4 ;  /* 0x00000005ff020219 */ /* 0x000fce0000011604 */
.L_x_12085:
[----:B------:R-:W-:Y:S05]  /*1ef50*/  BSYNC B0 ;  /* 0x0000000000007941 */ /* 0x000fea0003800000 */
.L_x_12083:
[----:B------:R-:W-:-:S05]  /*1ef60*/  IMAD R3, R2, R3, RZ ;  /* 0x0000000302037224 */ /* 0x000fca00078e02ff */
[----:B------:R-:W-:-:S07]  /*1ef70*/  VIMNMX R0, R0, R3, !PT ;  /* 0x0000000300007248 */ /* 0x000fce0007fe0100 */
.L_x_12082:
        /* <DEDUP_REMOVED lines=24> */
.L_x_12086:
        /* <DEDUP_REMOVED lines=19> */
[----:B-1----:R-:W-:Y:S05]  /*1f230*/  CALL.ABS.NOINC R2 ;  /* 0x0000000002007343 */ /* 0x002fea0003c00000 */
.L_x_12089:
[----:B------:R-:W-:Y:S05]  /*1f240*/  BSYNC B6 ;  /* 0x0000000000067941 */ /* 0x000fea0003800000 */
.L_x_12088:
        /* <DEDUP_REMOVED lines=22> */
.L_x_12091:
[----:B------:R-:W-:Y:S05]  /*1f3b0*/  BSYNC B6 ;  /* 0x0000000000067941 */ /* 0x000fea0003800000 */
.L_x_12090:
        /* <DEDUP_REMOVED lines=20> */
.L_x_12093:
[----:B------:R-:W-:Y:S05]  /*1f500*/  BSYNC B6 ;  /* 0x0000000000067941 */ /* 0x000fea0003800000 */
.L_x_12092:
        /* <DEDUP_REMOVED lines=19> */
.L_x_12095:
[----:B------:R-:W-:Y:S05]  /*1f640*/  BSYNC B6 ;  /* 0x0000000000067941 */ /* 0x000fea0003800000 */
.L_x_12094:
[----:B------:R-:W-:Y:S01]  /*1f650*/  ULDC.64 UR4, c[0x0][0x9f8] ;  /* 0x00027e0000047ab9 */ /* 0x000fe20000000a00 */
[----:B------:R-:W-:Y:S01]  /*1f660*/  IMAD.MOV.U32 R8, RZ, RZ, R19 ;  /* 0x000000ffff087224 */ /* 0x000fe200078e0013 */
[----:B------:R-:W-:-:S04]  /*1f670*/  ISETP.NE.U32.AND P0, PT, RZ, UR4, PT ;  /* 0x00000004ff007c0c */ /* 0x000fc8000bf05070 */
[----:B------:R-:W-:Y:S01]  /*1f680*/  ISETP.NE.AND.EX P0, PT, RZ, UR5, PT, P0 ;  /* 0x00000005ff007c0c */ /* 0x000fe2000bf05300 */
[----:B------:R-:W-:-:S12]  /*1f690*/  ULDC.64 UR4, c[0x0][0xa08] ;  /* 0x0002820000047ab9 */ /* 0x000fd80000000a00 */
[----:B------:R-:W1:Y:S02]  /*1f6a0*/  @P0 LDC.64 R2, c[0x0][0x9f8] ;  /* 0x00027e00ff020b82 */ /* 0x000e640000000a00 */
[----:B-1----:R-:W-:-:S05]  /*1f6b0*/  @P0 IMAD.WIDE R2, R19, 0x4, R2 ;  /* 0x0000000413020825 */ /* 0x002fca00078e0202 */
[----:B------:R1:W2:Y:S02]  /*1f6c0*/  @P0 LDG.E R8, desc[UR44][R2.64] ;  /* 0x0000002c02080981 */ /* 0x0002a4000c1e1900 */
[----:B-1----:R-:W1:Y:S02]  /*1f6d0*/  LDC.64 R2, c[0x0][0x418] ;  /* 0x00010600ff027b82 */ /* 0x002e640000000a00 */
        /* <DEDUP_REMOVED lines=8> */
[----:B------:R-:W2:Y:S02]  /*1f760*/  S2R R0, SR_TID.X ;  /* 0x0000000000007919 */ /* 0x000ea40000002100 */
[----:B--2---:R-:W-:-:S04]  /*1f770*/  SHF.R.U32.HI R0, RZ, 0x5, R0 ;  /* 0x00000005ff007819 */ /* 0x004fc80000011600 */
[----:B------:R-:W-:-:S05]  /*1f780*/  LOP3.LUT R0, R0, 0x3, RZ, 0xc0, !PT ;  /* 0x0000000300007812 */ /* 0x000fca00078ec0ff */
[----:B------:R2:W3:Y:S02]  /*1f790*/  SHFL.IDX PT, R14, R0, RZ, 0x1f ;  /* 0x00001fff000e7589 */ /* 0x0004e400000e0000 */
.L_x_12197:
[----:B---3--:R-:W-:Y:S02]  /*1f7a0*/  ISETP.NE.AND P0, PT, R14, RZ, PT ;  /* 0x000000ff0e00720c */ /* 0x008fe40003f05270 */
[----:B------:R-:W-:Y:S02]  /*1f7b0*/  PLOP3.LUT P1, PT, PT, PT, PT, 0x8, 0x0 ;  /* 0x000000000000781c */ /* 0x000fe40003f2e170 */
[----:B------:R-:W-:-:S11]  /*1f7c0*/  LOP3.LUT R22, R22, 0xfffffffe, RZ, 0xc0, !PT ;  /* 0xfffffffe16167812 */ /* 0x000fd600078ec0ff */
[----:B------:R-:W-:Y:S01]  /*1f7d0*/  @P1 LOP3.LUT R22, R22, 0x1, RZ, 0xfc, !PT ;  /* 0x0000000116161812 */ /* 0x000fe200078efcff */
[----:B------:R-:W-:Y:S06]  /*1f7e0*/  @P0 BRA `(.L_x_12097) ;  /* 0x0000000400500947 */ /* 0x000fec0003800000 */
[----:B------:R-:W-:-:S03]  /*1f7f0*/  UMOV UR4, 0xffffffff ;  /* 0xffffffff00047882 */ /* 0x000fc60000000000 */
[----:B------:R-:W-:Y:S05]  /*1f800*/  BRA.DIV UR4, `(.L_x_12098) ;  /* 0x00000042045c7947 */ /* 0x000fea000b800000 */
[----:B------:R-:W-:-:S13]  /*1f810*/  ELECT P6, URZ, PT ;  /* 0x00000000003f782f */ /* 0x000fda00038c0000 */
.L_x_12200:
        /* <DEDUP_REMOVED lines=23> */
.L_x_12099:
[----:B------:R-:W-:Y:S01]  /*1f990*/  IMAD R4, R27, 0x8, R23 ;  /* 0x000000081b047824 */ /* 0x000fe200078e0217 */
[----:B--2---:R-:W-:Y:S01]  /*1f9a0*/  SHF.L.U32 R3, R29, 0x1f, RZ ;  /* 0x0000001f1d037819 */ /* 0x004fe200000006ff */
[----:B------:R-:W2:Y:S03]  /*1f9b0*/  S2R R2, SR_TID.X ;  /* 0x0000000000027919 */ /* 0x000ea60000002100 */
[----:B------:R-:W3:Y:S01]  /*1f9c0*/  SYNCS.PHASECHK.TRANS64.TRYWAIT P0, [R4+URZ+0x13280], R3 ;  /* 0x01328003040075a7 */ /* 0x000ee2000800017f */
[----:B--2---:R-:W-:-:S04]  /*1f9d0*/  LOP3.LUT R2, R2, 0x7f, RZ, 0xc0, !PT ;  /* 0x0000007f02027812 */ /* 0x004fc800078ec0ff */
[----:B------:R-:W-:Y:S01]  /*1f9e0*/  ISETP.NE.AND P1, PT, R2, RZ, PT ;  /* 0x000000ff0200720c */ /* 0x000fe20003f25270 */
[----:B---3--:R-:W-:-:S12]  /*1f9f0*/  @!P0 BRA `(.L_x_12100) ;  /* 0x0000004000008947 */ /* 0x008fd80003800000 */
.L_x_12201:
        /* <DEDUP_REMOVED lines=8> */
.L_x_12101:
[----:B------:R-:W3:Y:S01]  /*1fa80*/  LDL R5, [R1+0x10] ;  /* 0x0000100001057983 */ /* 0x000ee20000100800 */
        /* <DEDUP_REMOVED lines=12> */
[----:B---3--:R-:W-:-:S05]  /*1fb50*/  IMAD R0, R0, 0xa0, R5 ;  /* 0x000000a000007824 */ /* 0x008fca00078e0205 */
[----:B------:R-:W-:-:S13]  /*1fb60*/  R2UR UR11, R0 ;  /* 0x00000000000b72ca */ /* 0x000fda00000e0000 */
[----:B------:R3:W-:Y:S01]  /*1fb70*/  UTMALDG.4D [UR8], [UR4], desc[UR6] ;  /* 0x00000608040075b4 */ /* 0x0007e20008019000 */
[----:B------:R-:W4:Y:S02]  /*1fb80*/  SYNCS.PHASECHK.TRANS64.TRYWAIT P0, [R4+URZ+0x13240], R3 ;  /* 0x01324003040075a7 */ /* 0x000f24000800017f */
[----:B---34-:R-:W-:Y:S05]  /*1fb90*/  @!P0 BRA `(.L_x_12102) ;  /* 0x0000003c00ac8947 */ /* 0x018fea0003800000 */
.L_x_12202:
        /* <DEDUP_REMOVED lines=8> */
.L_x_12103:
        /* <DEDUP_REMOVED lines=8> */
[----:B------:R-:W-:Y:S01]  /*1fca0*/  R2UR UR13, R17 ;  /* 0x00000000110d72ca */ /* 0x000fe200000e0000 */
[----:B------:R-:W-:Y:S01]  /*1fcb0*/  UMOV UR10, URZ ;  /* 0x0000003f000a7c82 */ /* 0x000fe20008000000 */
[----:B------:R-:W-:-:S02]  /*1fcc0*/  PLOP3.LUT P0, PT, PT, PT, PT, 0x80, 0x0 ;  /* 0x000000000000781c */ /* 0x000fc40003f0f070 */
[----:B------:R-:W-:Y:S01]  /*1fcd0*/  LOP3.LUT R22, R22, 0xfffffffe, RZ, 0xc0, !PT ;  /* 0xfffffffe16167812 */ /* 0x000fe200078ec0ff */
[----:B------:R-:W-:Y:S02]  /*1fce0*/  UIADD3 UR8, UR8, 0xe000, URZ ;  /* 0x0000e00008087890 */ /* 0x000fe4000fffe03f */
[----:B------:R-:W-:-:S08]  /*1fcf0*/  UIADD3 UR9, UR9, 0x13230, URZ ;  /* 0x0001323009097890 */ /* 0x000fd0000fffe03f */
[----:B------:R-:W-:Y:S01]  /*1fd00*/  @P0 LOP3.LUT R22, R22, 0x1, RZ, 0xfc, !PT ;  /* 0x0000000116160812 */ /* 0x000fe200078efcff */
[----:B------:R4:W-:Y:S02]  /*1fd10*/  UTMALDG.4D [UR8], [UR4], desc[UR6] ;  /* 0x00000608040075b4 */ /* 0x0009e40008019000 */
[----:B----4-:R-:W-:-:S04]  /*1fd20*/  NOP ;  /* 0x0000000000007918 */ /* 0x010fc80000000000 */
.L_x_12097:
[----:B--23--:R-:W2:Y:S01]  /*1fd30*/  LDL.LU R3, [R1+0x1c] ;  /* 0x00001c0001037983 */ /* 0x00cea20000300800 */
        /* <DEDUP_REMOVED lines=9> */
[----:B--2---:R-:W-:Y:S01]  /*1fdd0*/  SHF.R.S32.HI R2, RZ, 0x1f, R3 ;  /* 0x0000001fff027819 */ /* 0x004fe20000011403 */
        /* <DEDUP_REMOVED lines=10> */
[----:B--2---:R-:W-:-:S05]  /*1fe80*/  SEL R0, R19, RZ, !P0 ;  /* 0x000000ff13007207 */ /* 0x004fca0004000000 */
        /* <DEDUP_REMOVED lines=16> */
[----:B0-----:R-:W-:-:S07]  /*1ff90*/  IMAD.MOV.U32 R13, RZ, RZ, RZ ;  /* 0x000000ffff0d7224 */ /* 0x001fce00078e00ff */
[----:B------:R-:W-:-:S07]  /*1ffa0*/  LEPC R20, `(.L_x_12105) ;  /* 0x000000001014794e */ /* 0x000fce0000000000 */
[----:B--2---:R-:W-:Y:S05]  /*1ffb0*/  CALL.ABS.NOINC R2 ;  /* 0x0000000002007343 */ /* 0x004fea0003c00000 */
.L_x_12105:
[----:B------:R-:W-:Y:S05]  /*1ffc0*/  BSYNC B6 ;  /* 0x0000000000067941 */ /* 0x000fea0003800000 */
.L_x_12104:
[----:B---3--:R-:W2:Y:S01]  /*1ffd0*/  LDL.LU R0, [R1+0x3c] ;  /* 0x00003c0001007983 */ /* 0x008ea20000300800 */
[----:B------:R-:W-:Y:S01]  /*1ffe0*/  ULDC.64 UR4, c[0x0][0x2d8] ;  /* 0x0000b60000047ab9 */ /* 0x000fe20000000a00 */
[----:B-1----:R-:W1:Y:S01]  /*1fff0*/  LDC R9, c[0x0][0x448] ;  /* 0x00011200ff097b82 */ /* 0x002e620000000800 */
[----:B------:R-:W-:Y:S01]  /*20000*/  ULDC.64 UR6, c[0x0][0x2c8] ;  /* 0x0000b20000067ab9 */ /* 0x000fe20000000a00 */
[----:B------:R-:W2:Y:S01]  /*20010*/  LDL.LU.64 R2, [R1+0x28] ;  /* 0x0000280001027983 */ /* 0x000ea20000300a00 */
[----:B------:R-:W-:-:S03]  /*20020*/  ULDC.64 UR8, c[0x0][0x280] ;  /* 0x0000a00000087ab9 */ /* 0x000fc60000000a00 */
[----:B------:R-:W3:Y:S04]  /*20030*/  LDL.LU R20, [R1+0x40] ;  /* 0x0000400001147983 */ /* 0x000ee80000300800 */
[----:B------:R-:W4:Y:S04]  /*20040*/  LDL.LU R21, [R1+0x44] ;  /* 0x0000440001157983 */ /* 0x000f280000300800 */
[----:B------:R-:W4:Y:S04]  /*20050*/  LDL.LU R4, [R1+0x1c] ;  /* 0x00001c0001047983 */ /* 0x000f280000300800 */
[----:B------:R-:W4:Y:S01]  /*20060*/  LDL R10, [R1+0x14] ;  /* 0x00001400010a7983 */ /* 0x000f220000100800 */
[----:B-1----:R-:W-:-:S13]  /*20070*/  ISETP.NE.AND P1, PT, R9, 0x1, PT ;  /* 0x000000010900780c */ /* 0x002fda0003f25270 */
[----:B------:R-:W1:Y:S08]  /*20080*/  @P1 LDC R5, c[0x0][0x450] ;  /* 0x00011400ff051b82 */ /* 0x000e700000000800 */
[----:B------:R-:W0:Y:S01]  /*20090*/  @P1 LDC R8, c[0x0][0x450] ;  /* 0x00011400ff081b82 */ /* 0x000e220000000800 */
        /* <DEDUP_REMOVED lines=9> */
[----:B--2---:R-:W-:-:S04]  /*20130*/  LOP3.LUT R20, R20, 0x7f, RZ, 0xc0, !PT ;  /* 0x0000007f14147812 */ /* 0x004fc800078ec0ff */
[----:B------:R-:W-:Y:S01]  /*20140*/  SHF.R.U32.HI R20, RZ, 0x2, R20 ;  /* 0x00000002ff147819 */ /* 0x000fe20000011614 */
[----:B---3--:R-:W-:-:S05]  /*20150*/  IMAD.SHL.U32 R6, R21, 0x20, RZ ;  /* 0x0000002015067824 */ /* 0x008fca00078e00ff */
[----:B------:R-:W-:Y:S02]  /*20160*/  LOP3.LUT R6, R20, 0x60, R6, 0xf8, !PT ;  /* 0x0000006014067812 */ /* 0x000fe400078ef806 */
[----:B------:R2:W5:Y:S01]  /*20170*/  LDL R20, [R1+0x34] ;  /* 0x0000340001147983 */ /* 0x0005620000100800 */
[C---:B------:R-:W-:Y:S02]  /*20180*/  IMAD R0, R4.reuse, UR5, R0 ;  /* 0x0000000504007c24 */ /* 0x040fe4000f8e0200 */
[----:B------:R-:W-:Y:S01]  /*20190*/  IMAD.WIDE.U32 R2, R4, UR4, R2 ;  /* 0x0000000404027c25 */ /* 0x000fe2000f8e0002 */
[----:B------:R-:W-:Y:S01]  /*201a0*/  ULDC.64 UR4, c[0x0][0x2d0] ;  /* 0x0000b40000047ab9 */ /* 0x000fe20000000a00 */
[----:B------:R-:W3:Y:S02]  /*201b0*/  @P1 LDC R4, c[0x0][0x44c] ;  /* 0x00011300ff041b82 */ /* 0x000ee40000000800 */
[----:B------:R-:W-:Y:S02]  /*201c0*/  IMAD.IADD R6, R6, 0x1, R10 ;  /* 0x0000000106067824 */ /* 0x000fe400078e020a */
[----:B------:R-:W-:-:S02]  /*201d0*/  IMAD.IADD R3, R3, 0x1, R0 ;  /* 0x0000000103037824 */ /* 0x000fc400078e0200 */
[----:B---3--:R-:W-:-:S04]  /*201e0*/  @P1 IMAD.HI.U32 R0, R6, R4, RZ ;  /* 0x0000000406001227 */ /* 0x008fc800078e00ff */
        /* <DEDUP_REMOVED lines=15> */
[----:B------:R-:W1:Y:S01]  /*202e0*/  @P1 LDC R7, c[0x0][0x44c] ;  /* 0x00011300ff071b82 */ /* 0x000e620000000800 */
[----:B------:R-:W-:-:S04]  /*202f0*/  VIADD R5, R6, 0x80 ;  /* 0x0000008006057836 */ /* 0x000fc80000000000 */
[----:B------:R-:W-:Y:S02]  /*20300*/  IMAD.MOV.U32 R6, RZ, RZ, R5 ;  /* 0x000000ffff067224 */ /* 0x000fe400078e0005 */
[----:B-1----:R-:W-:-:S05]  /*20310*/  @P1 IMAD.HI.U32 R7, R5, R7, RZ ;  /* 0x0000000705071227 */ /* 0x002fca00078e00ff */
[----:B0-----:R-:W-:-:S05]  /*20320*/  @P1 SHF.R.U32.HI R6, RZ, R8, R7 ;  /* 0x00000008ff061219 */ /* 0x001fca0000011607 */
[----:B------:R-:W-:-:S04]  /*20330*/  IMAD.MOV R7, RZ, RZ, -R6 ;  /* 0x000000ffff077224 */ /* 0x000fc800078e0a06 */
[----:B------:R-:W-:Y:S01]  /*20340*/  IMAD R5, R9, R7, R5 ;  /* 0x0000000709057224 */ /* 0x000fe200078e0205 */
[----:B------:R-:W-:Y:S01]  /*20350*/  SHF.R.S32.HI R7, RZ, 0x1f, R6 ;  /* 0x0000001fff077819 */ /* 0x000fe20000011406 */
[----:B------:R-:W-:-:S04]  /*20360*/  IMAD.WIDE.U32 R2, R6, UR4, R2 ;  /* 0x0000000406027c25 */ /* 0x000fc8000f8e0002 */
[----:B------:R-:W-:Y:S01]  /*20370*/  IMAD R7, R7, UR4, RZ ;  /* 0x0000000407077c24 */ /* 0x000fe2000f8e02ff */
[----:B------:R-:W-:-:S03]  /*20380*/  ULDC UR4, c[0x0][0x2b8] ;  /* 0x0000ae0000047ab9 */ /* 0x000fc60000000800 */
[----:B------:R-:W-:Y:S02]  /*20390*/  IMAD R6, R6, UR5, R7 ;  /* 0x0000000506067c24 */ /* 0x000fe4000f8e0207 */
[----:B------:R-:W0:Y:S02]  /*203a0*/  S2R R7, SR_TID.X ;  /* 0x0000000000077919 */ /* 0x000e240000002100 */
[----:B------:R-:W-:Y:S01]  /*203b0*/  IMAD.IADD R3, R3, 0x1, R6 ;  /* 0x0000000103037824 */ /* 0x000fe200078e0206 */
[----:B------:R-:W-:Y:S01]  /*203c0*/  SHF.R.S32.HI R6, RZ, 0x1f, R5 ;  /* 0x0000001fff067819 */ /* 0x000fe20000011405 */
[----:B------:R-:W-:-:S04]  /*203d0*/  IMAD.WIDE.U32 R2, R5, UR6, R2 ;  /* 0x0000000605027c25 */ /* 0x000fc8000f8e0002 */
[----:B------:R-:W-:Y:S01]  /*203e0*/  IMAD R6, R6, UR6, RZ ;  /* 0x0000000606067c24 */ /* 0x000fe2000f8e02ff */
[----:B------:R-:W-:-:S03]  /*203f0*/  IADD3 R2, P1, R2, UR8, RZ ;  /* 0x0000000802027c10 */ /* 0x000fc6000ff3e0ff */
[----:B------:R-:W-:-:S05]  /*20400*/  IMAD R5, R5, UR7, R6 ;  /* 0x0000000705057c24 */ /* 0x000fca000f8e0206 */
[----:B------:R-:W-:Y:S01]  /*20410*/  IADD3.X R3, R3, UR9, R5, P1, !PT ;  /* 0x0000000903037c10 */ /* 0x000fe20008ffe405 */
[----:B0-----:R-:W-:-:S05]  /*20420*/  IMAD.SHL.U32 R21, R7, 0x10, RZ ;  /* 0x0000001007157824 */ /* 0x001fca00078e00ff */
[----:B------:R-:W-:-:S04]  /*20430*/  LOP3.LUT R21, R21, 0x30, RZ, 0xc0, !PT ;  /* 0x0000003015157812 */ /* 0x000fc800078ec0ff */
[----:B------:R-:W-:Y:S01]  /*20440*/  ISETP.GE.AND P0, PT, R21, UR4, PT ;  /* 0x0000000415007c0c */ /* 0x000fe2000bf06270 */
[----:B------:R-:W-:-:S03]  /*20450*/  UMOV UR4, 0xffffffff ;  /* 0xffffffff00047882 */ /* 0x000fc60000000000 */
[----:B--2---:R-:W-:Y:S09]  /*20460*/  BRA.DIV UR4, `(.L_x_12106) ;  /* 0x00000036048c7947 */ /* 0x004ff2000b800000 */
[----:B------:R-:W2:Y:S04]  /*20470*/  LDL.LU R8, [R1+0x18] ;  /* 0x0000180001087983 */ /* 0x000ea80000300800 */
[----:B------:R-:W3:Y:S01]  /*20480*/  LDL.LU R10, [R1+0x14] ;  /* 0x00001400010a7983 */ /* 0x000ee20000300800 */
[----:B------:R-:W0:Y:S02]  /*20490*/  S2R R7, SR_TID.X ;  /* 0x0000000000077919 */ /* 0x000e240000002100 */
[----:B0-----:R-:W-:-:S04]  /*204a0*/  LOP3.LUT R7, R7, 0x7f, RZ, 0xc0, !PT ;  /* 0x0000007f07077812 */ /* 0x001fc800078ec0ff */
[----:B------:R-:W-:Y:S01]  /*204b0*/  SHF.R.U32.HI R7, RZ, 0x2, R7 ;  /* 0x00000002ff077819 */ /* 0x000fe20000011607 */
[----:B--2---:R-:W-:Y:S02]  /*204c0*/  IMAD R5, R8, R9, RZ ;  /* 0x0000000908057224 */ /* 0x004fe400078e02ff */
[----:B------:R-:W0:Y:S02]  /*204d0*/  SHFL.IDX PT, R9, R0, RZ, 0x1c1f ;  /* 0x001c1fff00097589 */ /* 0x000e2400000e0000 */
[----:B---3--:R-:W-:Y:S02]  /*204e0*/  IMAD.IADD R6, R7, 0x1, R10 ;  /* 0x0000000107067824 */ /* 0x008fe400078e020a */
[----:B------:R-:W1:Y:S03]  /*204f0*/  SHFL.IDX PT, R8, R4, RZ, 0x1c1f ;  /* 0x001c1fff04087589 */ /* 0x000e6600000e0000 */
        /* <DEDUP_REMOVED lines=8> */
[----:B------:R-:W-:-:S03]  /*20580*/  VIADD R7, R6, 0x20 ;  /* 0x0000002006077836 */ /* 0x000fc60000000000 */
[----:B0-----:R-:W0:Y:S04]  /*20590*/  SHFL.IDX PT, R9, R0, 0x1, 0x1c1f ;  /* 0x003c1f0000097f89 */ /* 0x001e2800000e0000 */
[----:B------:R-:W1:Y:S01]  /*205a0*/  SHFL.IDX PT, R8, R4, 0x1, 0x1c1f ;  /* 0x003c1f0004087f89 */ /* 0x000e6200000e0000 */
[----:B------:R-:W-:-:S13]  /*205b0*/  ISETP.GE.AND P1, PT, R7, R5, PT ;  /* 0x000000050700720c */ /* 0x000fda0003f26270 */
[----:B0-----:R-:W-:-:S05]  /*205c0*/  @!P1 IADD3 R9, P2, R21, R9, RZ ;  /* 0x0000000915099210 */ /* 0x001fca0007f5e0ff */
[----:B-1----:R-:W-:-:S05]  /*205d0*/  @!P1 IMAD.X R8, RZ, RZ, R8, P2 ;  /* 0x000000ffff089224 */ /* 0x002fca00010e0608 */
[----:B------:R-:W-:-:S04]  /*205e0*/  @!P1 LOP3.LUT R9, R9, R8, RZ, 0x3c, !PT ;  /* 0x0000000809099212 */ /* 0x000fc800078e3cff */
[----:B------:R-:W-:-:S04]  /*205f0*/  @!P1 LOP3.LUT R8, R9, R8, RZ, 0x3c, !PT ;  /* 0x0000000809089212 */ /* 0x000fc800078e3cff */
[----:B------:R-:W-:-:S05]  /*20600*/  @!P1 LOP3.LUT R9, R9, R8, RZ, 0x3c, !PT ;  /* 0x0000000809099212 */ /* 0x000fca00078e3cff */
[----:B------:R0:W-:Y:S01]  /*20610*/  @!P1 LDGSTS.E.BYPASS.LTC128B.128 [R20+0xb800], desc[UR44][R8.64], !P0 ;  /* 0x0b80000008149fae */ /* 0x0001e2000c101d6c */
[----:B------:R-:W-:-:S03]  /*20620*/  VIADD R7, R6, 0x40 ;  /* 0x0000004006077836 */ /* 0x000fc60000000000 */
[----:B0-----:R-:W0:Y:S04]  /*20630*/  SHFL.IDX PT, R9, R0, 0x2, 0x1c1f ;  /* 0x005c1f0000097f89 */ /* 0x001e2800000e0000 */
[----:B------:R-:W1:Y:S01]  /*20640*/  SHFL.IDX PT, R8, R4, 0x2, 0x1c1f ;  /* 0x005c1f0004087f89 */ /* 0x000e6200000e0000 */
[----:B------:R-:W-:-:S03]  /*20650*/  ISETP.GE.AND P1, PT, R7, R5, PT ;  /* 0x000000050700720c */ /* 0x000fc60003f26270 */
[----:B------:R2:W3:Y:S10]  /*20660*/  SHFL.IDX PT, R7, R0, 0x3, 0x1c1f ;  /* 0x007c1f0000077f89 */ /* 0x0004f400000e0000 */
[----:B0-----:R-:W-:-:S05]  /*20670*/  @!P1 IADD3 R9, P2, R21, R9, RZ ;  /* 0x0000000915099210 */ /* 0x001fca0007f5e0ff */
[----:B-1----:R-:W-:Y:S02]  /*20680*/  @!P1 IMAD.X R8, RZ, RZ, R8, P2 ;  /* 0x000000ffff089224 */ /* 0x002fe400010e0608 */
[----:B--2---:R-:W-:-:S03]  /*20690*/  VIADD R0, R6, 0x80 ;  /* 0x0000008006007836 */ /* 0x004fc60000000000 */
[----:B------:R-:W-:-:S04]  /*206a0*/  @!P1 LOP3.LUT R9, R9, R8, RZ, 0x3c, !PT ;  /* 0x0000000809099212 */ /* 0x000fc800078e3cff */
[C---:B------:R-:W-:Y:S01]  /*206b0*/  @!P1 LOP3.LUT R8, R9.reuse, R8, RZ, 0x3c, !PT ;  /* 0x0000000809089212 */ /* 0x040fe200078e3cff */
[----:B------:R-:W0:Y:S01]  /*206c0*/  SHFL.IDX PT, R4, R4, 0x3, 0x1c1f ;  /* 0x007c1f0004047f89 */ /* 0x000e2200000e0000 */
[----:B------:R-:W-:Y:S01]  /*206d0*/  ISETP.GE.AND P2, PT, R0, R5, PT ;  /* 0x000000050000720c */ /* 0x000fe20003f46270 */
[----:B------:R-:W-:Y:S01]  /*206e0*/  VIADD R0, R6, 0x60 ;  /* 0x0000006006007836 */ /* 0x000fe20000000000 */
[----:B------:R-:W-:-:S05]  /*206f0*/  @!P1 LOP3.LUT R9, R9, R8, RZ, 0x3c, !PT ;  /* 0x0000000809099212 */ /* 0x000fca00078e3cff */
[----:B------:R1:W-:Y:S01]  /*20700*/  @!P1 LDGSTS.E.BYPASS.LTC128B.128 [R20+0xc000], desc[UR44][R8.64], !P0 ;  /* 0x0c00000008149fae */ /* 0x0003e2000c101d6c */
[----:B------:R-:W-:-:S03]  /*20710*/  ISETP.GE.AND P1, PT, R0, R5, PT ;  /* 0x000000050000720c */ /* 0x000fc60003f26270 */
[----:B------:R-:W2:Y:S04]  /*20720*/  SHFL.IDX PT, R0, R2, RZ, 0x1c1f ;  /* 0x001c1fff02007589 */ /* 0x000ea800000e0000 */
[----:B------:R-:W4:Y:S06]  /*20730*/  SHFL.IDX PT, R10, R3, RZ, 0x1c1f ;  /* 0x001c1fff030a7589 */ /* 0x000f2c00000e0000 */
[----:B---3--:R-:W-:-:S05]  /*20740*/  @!P1 IADD3 R7, P3, R21, R7, RZ ;  /* 0x0000000715079210 */ /* 0x008fca0007f7e0ff */
[----:B0-----:R-:W-:Y:S02]  /*20750*/  @!P1 IMAD.X R4, RZ, RZ, R4, P3 ;  /* 0x000000ffff049224 */ /* 0x001fe400018e0604 */
[----:B-1----:R-:W-:Y:S02]  /*20760*/  @!P1 IMAD.MOV.U32 R8, RZ, RZ, R7 ;  /* 0x000000ffff089224 */ /* 0x002fe400078e0007 */
[----:B------:R-:W-:-:S05]  /*20770*/  @!P1 IMAD.MOV.U32 R9, RZ, RZ, R4 ;  /* 0x000000ffff099224 */ /* 0x000fca00078e0004 */
[----:B------:R4:W-:Y:S01]  /*20780*/  @!P1 LDGSTS.E.BYPASS.LTC128B.128 [R20+0xc800], desc[UR44][R8.64], !P0 ;  /* 0x0c80000008149fae */ /* 0x0009e2000c101d6c */
[----:B--2---:R-:W-:-:S05]  /*20790*/  @!P2 IADD3 R0, P1, R21, R0, RZ ;  /* 0x000000001500a210 */ /* 0x004fca0007f3e0ff */
[----:B----4-:R-:W-:-:S04]  /*207a0*/  @!P2 IMAD.X R8, RZ, RZ, R10, P1 ;  /* 0x000000ffff08a224 */ /* 0x010fc800008e060a */
[----:B------:R-:W-:Y:S02]  /*207b0*/  @!P2 IMAD.MOV.U32 R9, RZ, RZ, R8 ;  /* 0x000000ffff09a224 */ /* 0x000fe400078e0008 */
[----:B------:R-:W-:Y:S01]  /*207c0*/  @!P2 IMAD.MOV.U32 R8, RZ, RZ, R0 ;  /* 0x000000ffff08a224 */ /* 0x000fe200078e0000 */
[----:B------:R-:W0:Y:S04]  /*207d0*/  SHFL.IDX PT, R3, R3, 0x1, 0x1c1f ;  /* 0x003c1f0003037f89 */ /* 0x000e2800000e0000 */
[----:B------:R1:W-:Y:S04]  /*207e0*/  @!P2 LDGSTS.E.BYPASS.LTC128B.128 [R20+0xd000], desc[UR44][R8.64], !P0 ;  /* 0x0d0000000814afae */ /* 0x0003e8000c101d6c */
[----:B------:R-:W2:Y:S02]  /*207f0*/  SHFL.IDX PT, R2, R2, 0x1, 0x1c1f ;  /* 0x003c1f0002027f89 */ /* 0x000ea400000e0000 */
.L_x_12215:
[----:B------:R-:W-:-:S05]  /*20800*/  VIADD R6, R6, 0xa0 ;  /* 0x000000a006067836 */ /* 0x000fca0000000000 */
[----:B------:R-:W-:-:S13]  /*20810*/  ISETP.GE.AND P1, PT, R6, R5, PT ;  /* 0x000000050600720c */ /* 0x000fda0003f26270 */
[----:B--2---:R-:W-:-:S05]  /*20820*/  @!P1 IADD3 R2, P2, R21, R2, RZ ;  /* 0x0000000215029210 */ /* 0x004fca0007f5e0ff */
[----:B0-----:R-:W-:-:S05]  /*20830*/  @!P1 IMAD.X R3, RZ, RZ, R3, P2 ;  /* 0x000000ffff039224 */ /* 0x001fca00010e0603 */
[----:B------:R-:W-:Y:S01]  /*20840*/  @!PT LDS RZ, [RZ] ;  /* 0x00000000fffff984 */ /* 0x000fe20000000800 */
[----:B------:R-:W-:Y:S01]  /*20850*/  @!PT LDS RZ, [RZ] ;  /* 0x00000000fffff984 */ /* 0x000fe20000000800 */
[----:B------:R-:W-:Y:S01]  /*20860*/  @!PT LDS RZ, [RZ] ;  /* 0x00000000fffff984 */ /* 0x000fe20000000800 */
[----:B------:R0:W-:Y:S01]  /*20870*/  @!P1 LDGSTS.E.BYPASS.LTC128B.128 [R20+0xd800], desc[UR44][R2.64], !P0 ;  /* 0x0d80000002149fae */ /* 0x0001e2000c101d6c */
[----:B------:R-:W-:Y:S01]  /*20880*/  PLOP3.LUT P0, PT, PT, PT, PT, 0x80, 0x0 ;  /* 0x000000000000781c */ /* 0x000fe20003f0f070 */
[----:B------:R-:W-:-:S12]  /*20890*/  NOP ;  /* 0x0000000000007918 */ /* 0x000fd80000000000 */
.L_x_12107:
        /* <DEDUP_REMOVED lines=17> */
[----:B0-2---:R-:W-:Y:S05]  /*209b0*/  @!P0 BRA `(.L_x_12109) ;  /* 0x0000003800308947 */ /* 0x005fea0003800000 */
.L_x_12216:
[----:B------:R-:W-:Y:S05]  /*209c0*/  BSYNC B0 ;  /* 0x0000000000007941 */ /* 0x000fea0003800000 */
.L_x_12108:
[----:B------:R-:W2:Y:S04]  /*209d0*/  LDL.LU R2, [R1+0x30] ;  /* 0x0000300001027983 */ /* 0x000ea80000300800 */
[----:B------:R-:W3:Y:S01]  /*209e0*/  LDL R3, [R1+0xc] ;  /* 0x00000c0001037983 */ /* 0x000ee20000100800 */
[----:B--2---:R-:W-:-:S05]  /*209f0*/  VIADD R2, R2, 0xfffffffe ;  /* 0xfffffffe02027836 */ /* 0x004fca0000000000 */
[----:B---3--:R-:W-:-:S13]  /*20a00*/  ISETP.GE.AND P0, PT, R2, R3, PT ;  /* 0x000000030200720c */ /* 0x008fda0003f06270 */
[----:B------:R-:W-:Y:S05]  /*20a10*/  @!P0 BRA `(.L_x_12110) ;  /* 0x0000000c003c8947 */ /* 0x000fea0003800000 */
[----:B0-----:R-:W-:Y:S02]  /*20a20*/  IMAD.MOV.U32 R0, RZ, RZ, R27 ;  /* 0x000000ffff007224 */ /* 0x001fe400078e001b */
[----:B-1----:R-:W-:-:S07]  /*20a30*/  IMAD.MOV.U32 R8, RZ, RZ, R29 ;  /* 0x000000ffff087224 */ /* 0x002fce00078e001d */
.L_x_12130:
        /* <DEDUP_REMOVED lines=33> */
.L_x_12113:
        /* <DEDUP_REMOVED lines=8> */
.L_x_12217:
[----:B------:R-:W-:Y:S05]  /*20cd0*/  BSYNC B1 ;  /* 0x0000000000017941 */ /* 0x000fea0003800000 */
.L_x_12114:
        /* <DEDUP_REMOVED lines=9> */
.L_x_12117:
[----:B------:R-:W-:Y:S05]  /*20d70*/  BSYNC B1 ;  /* 0x0000000000017941 */ /* 0x000fea0003800000 */
.L_x_12116:
        /* <DEDUP_REMOVED lines=12> */
.L_x_12118:
        /* <DEDUP_REMOVED lines=13> */
.L_x_12218:
[----:B------:R-:W-:Y:S05]  /*20f10*/  BSYNC B1 ;  /* 0x0000000000017941 */ /* 0x000fea0003800000 */
.L_x_12119:
        /* <DEDUP_REMOVED lines=11> */
.L_x_12122:
[----:B------:R-:W-:Y:S05]  /*20fd0*/  BSYNC B1 ;  /* 0x0000000000017941 */ /* 0x000fea0003800000 */
.L_x_12121:
        /* <DEDUP_REMOVED lines=8> */
.L_x_12123:
        /* <DEDUP_REMOVED lines=10> */
.L_x_12112:
[----:B------:R-:W-:Y:S05]  /*21100*/  BSYNC B0 ;  /* 0x0000000000007941 */ /* 0x000fea0003800000 */
.L_x_12111:
[----:B------:R-:W2:Y:S02]  /*21110*/  LDL R5, [R1+0x4c] ;  /* 0x00004c0001057983 */ /* 0x000ea40000100800 */
[----:B--2---:R-:W-:-:S13]  /*21120*/  ISETP.NE.AND P0, PT, R5, 0x3, PT ;  /* 0x000000030500780c */ /* 0x004fda0003f05270 */
[----:B------:R-:W-:Y:S05]  /*21130*/  @!P0 BRA `(.L_x_12124) ;  /* 0x0000000000048947 */ /* 0x000fea0003800000 */
[----:B------:R-:W-:Y:S01]  /*21140*/  BPT.TRAP 0x1 ;  /* 0x000000040000795c */ /* 0x000fe20000300000 */
.L_x_12124:
[----:B------:R-:W2:Y:S01]  /*21150*/  LDL R5, [R1+0x20] ;  /* 0x0000200001057983 */ /* 0x000ea20000100800 */
[----:B------:R-:W-:Y:S01]  /*21160*/  LOP3.LUT R4, R8, 0x1, RZ, 0x3c, !PT ;  /* 0x0000000108047812 */ /* 0x000fe200078e3cff */
[----:B------:R-:W-:Y:S01]  /*21170*/  IMAD R3, R0, 0x8, R23 ;  /* 0x0000000800037824 */ /* 0x000fe200078e0217 */
[----:B------:R-:W-:Y:S02]  /*21180*/  BSSY B0, `(.L_x_12125) ;  /* 0x0000005000007945 */ /* 0x000fe40003800000 */
[----:B------:R-:W-:-:S04]  /*21190*/  SHF.L.U32 R4, R4, 0x1f, RZ ;  /* 0x0000001f04047819 */ /* 0x000fc800000006ff */
[----:B------:R-:W0:Y:S01]  /*211a0*/  SYNCS.PHASECHK.TRANS64.TRYWAIT P0, [R3+URZ+0x13270], R4 ;  /* 0x01327004030075a7 */ /* 0x000e22000800017f */
[----:B--2---:R-:W-:Y:S01]  /*211b0*/  ISETP.NE.AND P1, PT, R5, 0x3, PT ;  /* 0x000000030500780c */ /* 0x004fe20003f25270 */
[----:B0-----:R-:W-:-:S12]  /*211c0*/  @!P0 BRA `(.L_x_12126) ;  /* 0x0000003000688947 */ /* 0x001fd80003800000 */
.L_x_12219:
[----:B------:R-:W-:Y:S05]  /*211d0*/  BSYNC B0 ;  /* 0x0000000000007941 */ /* 0x000fea0003800000 */
.L_x_12125:
[----:B------:R-:W-:Y:S05]  /*211e0*/  @!P1 BRA `(.L_x_12127) ;  /* 0x0000000000049947 */ /* 0x000fea0003800000 */
[----:B------:R-:W-:Y:S01]  /*211f0*/  BPT.TRAP 0x1 ;  /* 0x000000040000795c */ /* 0x000fe20000300000 */
.L_x_12127:
[----:B0-----:R-:W-:Y:S01]  /*21200*/  SHF.L.U32 R4, R8, 0x1f, RZ ;  /* 0x0000001f08047819 */ /* 0x001fe200000006ff */
[----:B------:R-:W-:-:S03]  /*21210*/  IMAD R0, R0, 0x2800, RZ ;  /* 0x0000280000007824 */ /* 0x000fc600078e02ff */
[----:B------:R-:W0:Y:S02]  /*21220*/  SYNCS.PHASECHK.TRANS64.TRYWAIT P0, [R3+URZ+0x13260], R4 ;  /* 0x01326004030075a7 */ /* 0x000e24000800017f */
[----:B0-----:R-:W-:Y:S05]  /*21230*/  @!P0 BRA `(.L_x_12128) ;  /* 0x0000003000608947 */ /* 0x001fea0003800000 */
.L_x_12220:
[----:B0-----:R-:W-:Y:S01]  /*21240*/  LOP3.LUT R4, R0, R26, RZ, 0xfc, !PT ;  /* 0x0000001a00047212 */ /* 0x001fe200078efcff */
[----:B------:R-:W-:Y:S05]  /*21250*/  WARPSYNC.ALL ;  /* 0x0000000000007948 */ /* 0x000fea0003800000 */
        /* <DEDUP_REMOVED lines=61> */
.L_x_12129:
[----:B0-----:R-:W0:Y:S01]  /*21630*/  S2R R0, SR_TID.X ;  /* 0x0000000000007919 */ /* 0x001e220000002100 */
[----:B-1----:R1:W-:Y:S01]  /*21640*/  SYNCS.ARRIVE.TRANS64.A1T0 RZ, [R3+URZ+0x13250], RZ ;  /* 0x013250ff03ff79a7 */ /* 0x0023e2000810003f */
[----:B0-----:R-:W-:Y:S02]  /*21650*/  LOP3.LUT R4, R0, 0x7f, RZ, 0xc0, !PT ;  /* 0x0000007f00047812 */ /* 0x001fe400078ec0ff */
[----:B------:R-:W2:Y:S01]  /*21660*/  LDL R0, [R1+0xc] ;  /* 0x00000c0001007983 */ /* 0x000ea20000100800 */
[----:B------:R-:W-:Y:S01]  /*21670*/  IMAD.MOV.U32 R8, RZ, RZ, R29 ;  /* 0x000000ffff087224 */ /* 0x000fe200078e001d */
        /* <DEDUP_REMOVED lines=8> */
[----:B---3--:R-:W-:Y:S05]  /*21700*/  @P0 BRA `(.L_x_12130) ;  /* 0xfffffff000cc0947 */ /* 0x008fea000383ffff */
.L_x_12110:
        /* <DEDUP_REMOVED lines=10> */
[----:B0-----:R-:W2:Y:S02]  /*217b0*/  FLO.U32 R0, UR4 ;  /* 0x0000000400007d00 */ /* 0x001ea400080e0000 */
[----:B--2---:R-:W-:-:S06]  /*217c0*/  ISETP.EQ.U32.AND P1, PT, R0, R5, PT ;  /* 0x000000050000720c */ /* 0x004fcc0003f22070 */
[----:B------:R-:W3:Y:S07]  /*217d0*/  POPC R5, UR4 ;  /* 0x0000000400057d09 */ /* 0x000eee0008000000 */
[----:B---3--:R-:W2:Y:S01]  /*217e0*/  @P1 ATOMG.E.ADD.STRONG.GPU PT, R3, desc[UR44][R2.64], R5 ;  /* 0x00000005020319a8 */ /* 0x008ea200081ee1ec */
[----:B------:R-:W0:Y:S02]  /*217f0*/  S2R R4, SR_LTMASK ;  /* 0x0000000000047919 */ /* 0x000e240000003900 */
[----:B0-----:R-:W-:-:S04]  /*21800*/  LOP3.LUT R4, R4, UR4, RZ, 0xc0, !PT ;  /* 0x0000000404047c12 */ /* 0x001fc8000f8ec0ff */
[----:B------:R-:W0:Y:S01]  /*21810*/  POPC R7, R4 ;  /* 0x0000000400077309 */ /* 0x000e220000000000 */
[----:B--2---:R-:W0:Y:S02]  /*21820*/  SHFL.IDX PT, R0, R3, R0, 0x1f ;  /* 0x00001f0003007589 */ /* 0x004e2400000e0000 */
[----:B0-----:R-:W-:-:S07]  /*21830*/  IADD3 R16, R0, UR36, R7 ;  /* 0x0000002400107c10 */ /* 0x001fce000fffe007 */
.L_x_12132:
[----:B------:R-:W-:Y:S05]  /*21840*/  BSYNC B0 ;  /* 0x0000000000007941 */ /* 0x000fea0003800000 */
.L_x_12131:
[----:B------:R-:W-:Y:S05]  /*21850*/  @!P2 BRA `(.L_x_12133) ;  /* 0x000000000004a947 */ /* 0x000fea0003800000 */
[----:B------:R-:W-:Y:S01]  /*21860*/  BPT.TRAP 0x1 ;  /* 0x000000040000795c */ /* 0x000fe20000300000 */
.L_x_12133:
[----:B------:R-:W2:Y:S01]  /*21870*/  LDL R2, [R1+0x20] ;  /* 0x0000200001027983 */ /* 0x000ea20000100800 */
[----:B------:R-:W-:Y:S01]  /*21880*/  LOP3.LUT R3, R29, 0x1, RZ, 0x3c, !PT ;  /* 0x000000011d037812 */ /* 0x000fe200078e3cff */
[----:B0-----:R-:W-:Y:S01]  /*21890*/  IMAD R0, R27, 0x8, R23 ;  /* 0x000000081b007824 */ /* 0x001fe200078e0217 */
[----:B------:R-:W-:Y:S02]  /*218a0*/  BSSY B0, `(.L_x_12134) ;  /* 0x0000005000007945 */ /* 0x000fe40003800000 */
[----:B------:R-:W-:-:S04]  /*218b0*/  SHF.L.U32 R3, R3, 0x1f, RZ ;  /* 0x0000001f03037819 */ /* 0x000fc800000006ff */
[----:B------:R-:W0:Y:S01]  /*218c0*/  SYNCS.PHASECHK.TRANS64.TRYWAIT P1, [R0+URZ+0x13270], R3 ;  /* 0x01327003000075a7 */ /* 0x000e22000802017f */
[----:B--2---:R-:W-:Y:S01]  /*218d0*/  ISETP.NE.AND P2, PT, R2, 0x3, PT ;  /* 0x000000030200780c */ /* 0x004fe20003f45270 */
[----:B0-----:R-:W-:-:S12]  /*218e0*/  @!P1 BRA `(.L_x_12135) ;  /* 0x0000002800c89947 */ /* 0x001fd80003800000 */
.L_x_12221:
[----:B------:R-:W-:Y:S05]  /*218f0*/  BSYNC B0 ;  /* 0x0000000000007941 */ /* 0x000fea0003800000 */
.L_x_12134:
[----:B------:R-:W-:Y:S05]  /*21900*/  @!P2 BRA `(.L_x_12136) ;  /* 0x000000000004a947 */ /* 0x000fea0003800000 */
[----:B------:R-:W-:Y:S01]  /*21910*/  BPT.TRAP 0x1 ;  /* 0x000000040000795c */ /* 0x000fe20000300000 */
.L_x_12136:
[----:B0-----:R-:W-:-:S04]  /*21920*/  SHF.L.U32 R3, R29, 0x1f, RZ ;  /* 0x0000001f1d037819 */ /* 0x001fc800000006ff */
[----:B------:R-:W0:Y:S02]  /*21930*/  SYNCS.PHASECHK.TRANS64.TRYWAIT P1, [R0+URZ+0x13260], R3 ;  /* 0x01326003000075a7 */ /* 0x000e24000802017f */
[----:B0-----:R-:W-:Y:S05]  /*21940*/  @!P1 BRA `(.L_x_12137) ;  /* 0x0000002800c49947 */ /* 0x001fea0003800000 */
.L_x_12222:
[----:B------:R-:W-:Y:S01]  /*21950*/  IMAD R2, R27, 0x2800, RZ ;  /* 0x000028001b027824 */ /* 0x000fe200078e02ff */
[----:B------:R-:W-:Y:S05]  /*21960*/  WARPSYNC.ALL ;  /* 0x0000000000007948 */ /* 0x000fea0003800000 */
[C---:B------:R-:W-:Y:S02]  /*21970*/  LOP3.LUT R4, R2.reuse, R26, RZ, 0xfc, !PT ;  /* 0x0000001a02047212 */ /* 0x040fe400078efcff */
[----:B0-----:R-:W-:-:S03]  /*21980*/  LOP3.LUT R3, R2, R25, RZ, 0xfc, !PT ;  /* 0x0000001902037212 */ /* 0x001fc600078efcff */
[----:B------:R-:W-:Y:S02]  /*21990*/  IMAD.IADD R5, R23, 0x1, R4 ;  /* 0x0000000117057824 */ /* 0x000fe400078e0204 */
[----:B------:R-:W-:Y:S02]  /*219a0*/  IMAD.IADD R12, R24, 0x1, R3 ;  /* 0x00000001180c7824 */ /* 0x000fe400078e0203 */
[----:B------:R-:W-:Y:S02]  /*219b0*/  VIADD R3, R2, 0x800 ;  /* 0x0000080002037836 */ /* 0x000fe40000000000 */
[----:B------:R-:W1:Y:S02]  /*219c0*/  LDSM.16.MT88.4 R4, [R5+0x6000] ;  /* 0x006000000504783b */ /* 0x000e640000004200 */
[C-C-:B-1----:R-:W-:Y:S02]  /*219d0*/  PRMT R8, R4.reuse, 0x6420, R5.reuse ;  /* 0x0000642004087816 */ /* 0x142fe40000000005 */
[----:B------:R-:W-:-:S02]  /*219e0*/  PRMT R9, R4, 0x7531, R5 ;  /* 0x0000753104097816 */ /* 0x000fc40000000005 */
[----:B------:R-:W-:Y:S02]  /*219f0*/  LOP3.LUT R4, R3, R26, RZ, 0xfc, !PT ;  /* 0x0000001a03047212 */ /* 0x000fe400078efcff */
[C-C-:B------:R-:W-:Y:S02]  /*21a00*/  PRMT R10, R6.reuse, 0x6420, R7.reuse ;  /* 0x00006420060a7816 */ /* 0x140fe40000000007 */
        /* <DEDUP_REMOVED lines=52> */
.L_x_12138:
        /* <DEDUP_REMOVED lines=10> */
.L_x_12087:
[----:B------:R-:W-:-:S13]  /*21df0*/  LOP3.LUT P0, RZ, R22, 0x2, RZ, 0xc0, !PT ;  /* 0x0000000216ff7812 */ /* 0x000fda000780c0ff */
[----:B------:R-:W-:Y:S05]  /*21e00*/  @!P0 BRA `(.L_x_12139) ;  /* 0x0000000000248947 */ /* 0x000fea0003800000 */
[----:B------:R-:W-:Y:S05]  /*21e10*/  WARPSYNC.ALL ;  /* 0x0000000000007948 */ /* 0x000fea0003800000 */
[----:B------:R-:W1:Y:S08]  /*21e20*/  S2UR UR5, SR_CgaCtaId ;  /* 0x00000000000579c3 */ /* 0x000e700000008800 */
[----:B------:R-:W-:Y:S06]  /*21e30*/  BAR.SYNC.DEFER_BLOCKING 0x5, 0x200 ;  /* 0x0148000000007b1d */ /* 0x000fec0000010000 */
[----:B------:R-:W-:-:S02]  /*21e40*/  UMOV UR4, 0x400 ;  /* 0x0000040000047882 */ /* 0x000fc40000000000 */
[----:B-1----:R-:W-:-:S06]  /*21e50*/  ULEA UR4, UR5, UR4, 0x18 ;  /* 0x0000000405047291 */ /* 0x002fcc000f8ec03f */
[----:B------:R-:W-:-:S05]  /*21e60*/  IMAD.U32 R23, RZ, RZ, UR4 ;  /* 0x00000004ff177e24 */ /* 0x000fca000f8e00ff */
[----:B------:R1:W2:Y:S01]  /*21e70*/  LDS.128 R16, [R23+0x132d0] ;  /* 0x0132d00017107984 */ /* 0x0002a20000000c00 */
[----:B------:R-:W-:Y:S06]  /*21e80*/  BAR.ARV 0x4, 0x200 ;  /* 0x0108000000007b1d */ /* 0x000fec0000002000 */
[----:B------:R-:W-:Y:S05]  /*21e90*/  BRA `(.L_x_12140) ;  /* 0x0000000800cc7947 */ /* 0x000fea0003800000 */
.L_x_12139:
        /* <DEDUP_REMOVED lines=36> */
.L_x_12232:
[----:B------:R-:W-:Y:S02]  /*220e0*/  ULDC UR4, c[0x0][0xc38] ;  /* 0x00030e0000047ab9 */ /* 0x000fe40000000800 */
[----:B------:R-:W-:-:S04]  /*220f0*/  IMAD.U32 R4, RZ, RZ, UR4 ;  /* 0x00000004ff047e24 */ /* 0x000fc8000f8e00ff */
[----:B--2---:R-:W-:-:S04]  /*22100*/  IMAD R5, R14, R4, RZ ;  /* 0x000000040e057224 */ /* 0x004fc800078e02ff */
[----:B------:R-:W-:-:S05]  /*22110*/  IMAD.IADD R16, R16, 0x1, R5 ;  /* 0x0000000110107824 */ /* 0x000fca00078e0205 */
[----:B------:R-:W-:-:S13]  /*22120*/  ISETP.GT.AND P6, PT, R16, R0, PT ;  /* 0x000000001000720c */ /* 0x000fda0003fc4270 */
[----:B------:R-:W-:Y:S05]  /*22130*/  @P6 BRA `(.L_x_12142) ;  /* 0x00000000009c6947 */ /* 0x000fea0003800000 */
.L_x_12147:
[----:B------:R-:W2:Y:S01]  /*22140*/  LDC R4, c[0x0][0xc3c] ;  /* 0x00030f00ff047b82 */ /* 0x000ea20000000800 */
[----:B------:R-:W-:-:S05]  /*22150*/  VIADD R19, R19, 0x1f ;  /* 0x0000001f13137836 */ /* 0x000fca0000000000 */
[----:B--2---:R-:W-:-:S13]  /*22160*/  ISETP.GE.AND P6, PT, R19, R4, PT ;  /* 0x000000041300720c */ /* 0x004fda0003fc6270 */
[----:B0-----:R-:W-:Y:S05]  /*22170*/  @P6 BRA `(.L_x_12143) ;  /* 0x0000000400d06947 */ /* 0x001fea0003800000 */
        /* <DEDUP_REMOVED lines=10> */
.L_x_12145:
[----:B------:R-:W-:Y:S05]  /*22220*/  BSYNC B0 ;  /* 0x0000000000007941 */ /* 0x000fea0003800000 */
.L_x_12144:
[----:B------:R-:W-:-:S03]  /*22230*/  UMOV UR4, 0xffffffff ;  /* 0xffffffff00047882 */ /* 0x000fc60000000000 */
[----:B------:R-:W-:Y:S05]  /*22240*/  BRA.DIV UR4, `(.L_x_12146) ;  /* 0x0000002604bc7947 */ /* 0x000fea000b800000 */
[----:B-----5:R-:W0:Y:S02]  /*22250*/  SHFL.UP PT, R14, R2, 0x1, RZ ;  /* 0x04200000020e7989 */ /* 0x020e2400000e00ff */
        /* <DEDUP_REMOVED lines=11> */
[----:B------:R-:W1:Y:S02]  /*22310*/  SHFL.UP PT, R14, R6, 0x10, RZ ;  /* 0x06000000060e7989 */ /* 0x000e6400000e00ff */
[----:B-12---:R-:W-:-:S05]  /*22320*/  SEL R3, R14, RZ, P5 ;  /* 0x000000ff0e037207 */ /* 0x006fca0002800000 */
[----:B------:R-:W-:-:S05]  /*22330*/  IMAD.IADD R3, R6, 0x1, R3 ;  /* 0x0000000106037824 */ /* 0x000fca00078e0203 */
[----:B------:R0:W1:Y:S02]  /*22340*/  SHFL.IDX PT, R14, R3, 0x1f, 0x1f ;  /* 0x03e01f00030e7f89 */ /* 0x00006400000e0000 */
.L_x_12240:
[----:B------:R-:W-:Y:S02]  /*22350*/  ULDC UR4, c[0x0][0xc38] ;  /* 0x00030e0000047ab9 */ /* 0x000fe40000000800 */
[----:B------:R-:W-:-:S04]  /*22360*/  IMAD.U32 R4, RZ, RZ, UR4 ;  /* 0x00000004ff047e24 */ /* 0x000fc8000f8e00ff */
[----:B-1----:R-:W-:-:S04]  /*22370*/  IMAD R5, R14, R4, RZ ;  /* 0x000000040e057224 */ /* 0x002fc800078e02ff */
[----:B------:R-:W-:-:S05]  /*22380*/  IMAD.IADD R16, R5, 0x1, R16 ;  /* 0x0000000105107824 */ /* 0x000fca00078e0210 */
[----:B------:R-:W-:-:S13]  /*22390*/  ISETP.GT.AND P6, PT, R16, R0, PT ;  /* 0x000000001000720c */ /* 0x000fda0003fc4270 */
[----:B------:R-:W-:Y:S05]  /*223a0*/  @!P6 BRA `(.L_x_12147) ;  /* 0xfffffffc0064e947 */ /* 0x000fea000383ffff */
.L_x_12142:
        /* <DEDUP_REMOVED lines=8> */
.L_x_12244:
[----:B------:R-:W-:Y:S01]  /*22430*/  ISETP.NE.AND P0, PT, R5, RZ, PT ;  /* 0x000000ff0500720c */ /* 0x000fe20003f05270 */
[----:B------:R-:W-:-:S12]  /*22440*/  IMAD.MOV.U32 R5, RZ, RZ, RZ ;  /* 0x000000ffff057224 */ /* 0x000fd800078e00ff */
[----:B------:R-:W-:Y:S05]  /*22450*/  @!P0 BRA `(.L_x_12149) ;  /* 0x0000000000108947 */ /* 0x000fea0003800000 */
[----:B------:R-:W-:Y:S01]  /*22460*/  UMOV UR4, 0xffffffff ;  /* 0xffffffff00047882 */ /* 0x000fe20000000000 */
[----:B------:R-:W-:Y:S02]  /*22470*/  VIADD R12, R6, 0xffffffff ;  /* 0xffffffff060c7836 */ /* 0x000fe40000000000 */
[----:B------:R-:W-:Y:S05]  /*22480*/  BRA.DIV UR4, `(.L_x_12150) ;  /* 0x0000002a04307947 */ /* 0x000fea000b800000 */
[----:B------:R4:W0:Y:S02]  /*22490*/  SHFL.IDX PT, R5, R3, R12, 0x1f ;  /* 0x00001f0c03057589 */ /* 0x00082400000e0000 */
.L_x_12149:
[----:B012-4-:R-:W0:Y:S01]  /*224a0*/  LDC.64 R2, c[0x0][0xc90] ;  /* 0x00032400ff027b82 */ /* 0x017e220000000a00 */
[----:B------:R-:W-:-:S04]  /*224b0*/  IMAD.IADD R19, R6, 0x1, R19 ;  /* 0x0000000106137824 */ /* 0x000fc800078e0213 */
        /* <DEDUP_REMOVED lines=64> */
.L_x_12143:
[----:B------:R-:W-:Y:S01]  /*228c0*/  UMOV UR4, URZ ;  /* 0x0000003f00047c82 */ /* 0x000fe20008000000 */
[----:B------:R-:W-:Y:S01]  /*228d0*/  UMOV UR5, URZ ;  /* 0x0000003f00057c82 */ /* 0x000fe20008000000 */
[----:B------:R-:W-:Y:S01]  /*228e0*/  ULDC UR6, c[0x0][0xc3c] ;  /* 0x00030f0000067ab9 */ /* 0x000fe20000000800 */
[----:B------:R-:W-:Y:S02]  /*228f0*/  IMAD.MOV.U32 R16, RZ, RZ, R0 ;  /* 0x000000ffff107224 */ /* 0x000fe400078e0000 */
[----:B------:R-:W-:Y:S02]  /*22900*/  IMAD.U32 R17, RZ, RZ, UR4 ;  /* 0x00000004ff117e24 */ /* 0x000fe4000f8e00ff */
[----:B------:R-:W-:Y:S02]  /*22910*/  IMAD.U32 R18, RZ, RZ, UR5 ;  /* 0x00000005ff127e24 */ /* 0x000fe4000f8e00ff */
[----:B------:R-:W-:-:S07]  /*22920*/  IMAD.U32 R19, RZ, RZ, UR6 ;  /* 0x00000006ff137e24 */ /* 0x000fce000f8e00ff */
.L_x_12151:
        /* <DEDUP_REMOVED lines=10> */
.L_x_12140:
[----:B------:R-:W-:Y:S02]  /*229d0*/  ULDC UR4, c[0x0][0xc3c] ;  /* 0x00030f0000047ab9 */ /* 0x000fe40000000800 */
[----:B--2---:R-:W-:-:S13]  /*229e0*/  ISETP.GE.AND P0, PT, R19, UR4, PT ;  /* 0x0000000413007c0c */ /* 0x004fda000bf06270 */
[----:B------:R-:W-:Y:S05]  /*229f0*/  @!P0 BRA `(.L_x_12152) ;  /* 0xffffffa800a48947 */ /* 0x000fea000383ffff */
[----:B------:R-:W-:Y:S05]  /*22a00*/  BSYNC B7 ;  /* 0x0000000000077941 */ /* 0x000fea0003800000 */
.L_x_12034:
        /* <DEDUP_REMOVED lines=12> */
.L_x_12247:
[----:B------:R-:W-:Y:S05]  /*22ad0*/  BSYNC B0 ;  /* 0x0000000000007941 */ /* 0x000fea0003800000 */
.L_x_12153:
[----:B------:R-:W-:-:S03]  /*22ae0*/  UMOV UR4, 0xffffffff ;  /* 0xffffffff00047882 */ /* 0x000fc60000000000 */
[----:B------:R-:W-:Y:S05]  /*22af0*/  BRA.DIV UR4, `(.L_x_12155) ;  /* 0x0000002204d07947 */ /* 0x000fea000b800000 */
[----:B0-----:R-:W0:Y:S02]  /*22b00*/  S2R R0, SR_TID.X ;  /* 0x0000000000007919 */ /* 0x001e240000002100 */
[----:B0-----:R-:W-:-:S04]  /*22b10*/  SHF.R.U32.HI R0, RZ, 0x5, R0 ;  /* 0x00000005ff007819 */ /* 0x001fc80000011600 */
[----:B------:R-:W-:-:S05]  /*22b20*/  LOP3.LUT R0, R0, 0x3, RZ, 0xc0, !PT ;  /* 0x0000000300007812 */ /* 0x000fca00078ec0ff */
[----:B------:R0:W2:Y:S02]  /*22b30*/  SHFL.IDX PT, R14, R0, RZ, 0x1f ;  /* 0x00001fff000e7589 */ /* 0x0000a400000e0000 */
.L_x_12250:
[----:B--2---:R-:W-:-:S13]  /*22b40*/  ISETP.NE.AND P0, PT, R14, RZ, PT ;  /* 0x000000ff0e00720c */ /* 0x004fda0003f05270 */
[----:B------:R-:W-:Y:S05]  /*22b50*/  @P0 BRA `(.L_x_11850) ;  /* 0x0000000000a40947 */ /* 0x000fea0003800000 */
[----:B------:R-:W-:-:S03]  /*22b60*/  UMOV UR4, 0xffffffff ;  /* 0xffffffff00047882 */ /* 0x000fc60000000000 */
[----:B------:R-:W-:Y:S05]  /*22b70*/  BRA.DIV UR4, `(.L_x_12156) ;  /* 0x0000002204e47947 */ /* 0x000fea000b800000 */
[----:B------:R-:W-:-:S13]  /*22b80*/  ELECT P6, URZ, PT ;  /* 0x00000000003f782f */ /* 0x000fda00038c0000 */
.L_x_12253:
[----:B------:R-:W-:Y:S05]  /*22b90*/  @!P6 BRA `(.L_x_11850) ;  /* 0x000000000094e947 */ /* 0x000fea0003800000 */
[----:B0-----:R-:W2:Y:S02]  /*22ba0*/  LDL.LU R0, [R1+0x38] ;  /* 0x0000380001007983 */ /* 0x001ea40000300800 */
[----:B--2---:R-:W-:-:S04]  /*22bb0*/  LOP3.LUT R0, R0, 0x2, RZ, 0xfc, !PT ;  /* 0x0000000200007812 */ /* 0x004fc800078efcff */
[----:B------:R-:W-:-:S13]  /*22bc0*/  ISETP.NE.AND P0, PT, R0, 0x3, PT ;  /* 0x000000030000780c */ /* 0x000fda0003f05270 */
[----:B------:R-:W-:Y:S05]  /*22bd0*/  @!P0 BRA `(.L_x_12157) ;  /* 0x0000000000048947 */ /* 0x000fea0003800000 */
[----:B------:R-:W-:Y:S01]  /*22be0*/  BPT.TRAP 0x1 ;  /* 0x000000040000795c */ /* 0x000fe20000300000 */
.L_x_12157:
        /* <DEDUP_REMOVED lines=12> */
.L_x_12254:
[----:B------:R-:W2:Y:S02]  /*22cb0*/  SYNCS.PHASECHK.TRANS64.TRYWAIT P1, [R7+URZ], R0 ;  /* 0x00000000070075a7 */ /* 0x000ea4000802017f */
[----:B--2---:R-:W-:Y:S05]  /*22cc0*/  @!P1 BRA `(.L_x_12159) ;  /* 0x0000002000c49947 */ /* 0x004fea0003800000 */
.L_x_12255:
[----:B------:R-:W-:Y:S05]  /*22cd0*/  @!P0 BRA `(.L_x_12160) ;  /* 0x0000000000048947 */ /* 0x000fea0003800000 */
[----:B------:R-:W-:Y:S01]  /*22ce0*/  BPT.TRAP 0x1 ;  /* 0x000000040000795c */ /* 0x000fe20000300000 */
.L_x_12160:
[----:B------:R-:W-:-:S04]  /*22cf0*/  IMAD R2, R27, 0x8, R8 ;  /* 0x000000081b027824 */ /* 0x000fc800078e0208 */
[----:B------:R-:W4:Y:S02]  /*22d00*/  SYNCS.PHASECHK.TRANS64.TRYWAIT P1, [R2+URZ+0x13260], R3 ;  /* 0x01326003020075a7 */ /* 0x000f24000802017f */
[----:B----4-:R-:W-:Y:S05]  /*22d10*/  @!P1 BRA `(.L_x_12161) ;  /* 0x0000002000c49947 */ /* 0x010fea0003800000 */
.L_x_12256:
[----:B------:R-:W-:Y:S05]  /*22d20*/  @!P0 BRA `(.L_x_12162) ;  /* 0x0000000000048947 */ /* 0x000fea0003800000 */
[----:B------:R-:W-:Y:S01]  /*22d30*/  BPT.TRAP 0x1 ;  /* 0x000000040000795c */ /* 0x000fe20000300000 */
.L_x_12162:
[----:B------:R-:W-:-:S04]  /*22d40*/  IMAD R5, R5, 0x8, R8 ;  /* 0x0000000805057824 */ /* 0x000fc800078e0208 */
[----:B------:R-:W5:Y:S02]  /*22d50*/  SYNCS.PHASECHK.TRANS64.TRYWAIT P1, [R5+URZ+0x13260], R0 ;  /* 0x01326000050075a7 */ /* 0x000f64000802017f */
[----:B-----5:R-:W-:Y:S05]  /*22d60*/  @!P1 BRA `(.L_x_12163) ;  /* 0x0000002000c49947 */ /* 0x020fea0003800000 */
.L_x_12257:
[----:B------:R-:W-:Y:S05]  /*22d70*/  @!P0 BRA `(.L_x_12164) ;  /* 0x0000000000048947 */ /* 0x000fea0003800000 */
[----:B------:R-:W-:Y:S01]  /*22d80*/  BPT.TRAP 0x1 ;  /* 0x000000040000795c */ /* 0x000fe20000300000 */
.L_x_12164:
[----:B------:R-:W5:Y:S02]  /*22d90*/  SYNCS.PHASECHK.TRANS64.TRYWAIT P0, [R2+URZ+0x13280], R3 ;  /* 0x01328003020075a7 */ /* 0x000f64000800017f */
[----:B-----5:R-:W-:Y:S05]  /*22da0*/  @!P0 BRA `(.L_x_12165) ;  /* 0x0000002000c88947 */ /* 0x020fea0003800000 */
.L_x_12166:
[----:B------:R0:W0:Y:S02]  /*22db0*/  SYNCS.PHASECHK.TRANS64.TRYWAIT P0, [R5+URZ+0x13280], R0 ;  /* 0x01328000050075a7 */ /* 0x000024000800017f */
[----:B0-----:R-:W-:Y:S05]  /*22dc0*/  @!P0 NANOSLEEP.SYNCS 0x989680 ;  /* 0x009896800000895d */ /* 0x001fea0003900000 */
[----:B------:R-:W0:Y:S02]  /*22dd0*/  @!P0 SYNCS.PHASECHK.TRANS64 P0, [R5+URZ+0x13280], R0 ;  /* 0x01328000050085a7 */ /* 0x000e24000800007f */
[----:B0-----:R-:W-:Y:S05]  /*22de0*/  @!P0 BRA `(.L_x_12166) ;  /* 0xfffffffc00f08947 */ /* 0x001fea000383ffff */
.L_x_11850:
[----:B------:R-:W-:Y:S05]  /*22df0*/  BSYNC B8 ;  /* 0x0000000000087941 */ /* 0x000fea0003800000 */
.L_x_11847:
[----:B------:R-:W-:Y:S05]  /*22e00*/  EXIT ;  /* 0x000000000000794d */ /* 0x000fea0003800000 */
.L_x_11874:
[----:B0-----:R0:W1:Y:S02]  /*22e10*/  SYNCS.PHASECHK.TRANS64.TRYWAIT P5, [R70+URZ+0x13290], R77 ;  /* 0x0132904d460075a7 */ /* 0x00106400080a017f */
[----:B-1----:R-:W-:Y:S05]  /*22e20*/  @!P5 NANOSLEEP.SYNCS 0x989680 ;  /* 0x009896800000d95d */ /* 0x002fea0003900000 */
[----:B------:R-:W1:Y:S02]  /*22e30*/  @!P5 SYNCS.PHASECHK.TRANS64 P5, [R70+URZ+0x13290], R77 ;  /* 0x0132904d4600d5a7 */ /* 0x000e6400080a007f */
[----:B-1----:R-:W-:Y:S05]  /*22e40*/  @!P5 BRA `(.L_x_11874) ;  /* 0xfffffffc00f0d947 */ /* 0x002fea000383ffff */
[----:B------:R-:W-:Y:S05]  /*22e50*/  BRA `(.L_x_12167) ;  /* 0xfffffdf800cc7947 */ /* 0x000fea000383ffff */
.L_x_11884:
[----:B0-----:R0:W1:Y:S02]  /*22e60*/  SYNCS.PHASECHK.TRANS64.TRYWAIT P5, [R70+URZ+0x13290], R77 ;  /* 0x0132904d460075a7 */ /* 0x00106400080a017f */
[----:B-1----:R-:W-:Y:S05]  /*22e70*/  @!P5 NANOSLEEP.SYNCS 0x989680 ;  /* 0x009896800000d95d */ /* 0x002fea0003900000 */
[----:B------:R-:W1:Y:S02]  /*22e80*/  @!P5 SYNCS.PHASECHK.TRANS64 P5, [R70+URZ+0x13290], R77 ;  /* 0x0132904d4600d5a7 */ /* 0x000e6400080a007f */
[----:B-1----:R-:W-:Y:S05]  /*22e90*/  @!P5 BRA `(.L_x_11884) ;  /* 0xfffffffc00f0d947 */ /* 0x002fea000383ffff */
[----:B------:R-:W-:Y:S05]  /*22ea0*/  BRA `(.L_x_12168) ;  /* 0xfffffe0c001c7947 */ /* 0x000fea000383ffff */
.L_x_11889:
[----:B0-----:R0:W1:Y:S02]  /*22eb0*/  SYNCS.PHASECHK.TRANS64.TRYWAIT P1, [R70+URZ+0x13290], R77 ;  /* 0x0132904d460075a7 */ /* 0x001064000802017f */
[----:B-1----:R-:W-:Y:S05]  /*22ec0*/  @!P1 NANOSLEEP.SYNCS 0x989680 ;  /* 0x009896800000995d */ /* 0x002fea0003900000 */
[----:B------:R-:W1:Y:S02]  /*22ed0*/  @!P1 SYNCS.PHASECHK.TRANS64 P1, [R70+URZ+0x13290], R77 ;  /* 0x0132904d460095a7 */ /* 0x000e64000802007f */
[----:B-1----:R-:W-:Y:S05]  /*22ee0*/  @!P1 BRA `(.L_x_11889) ;  /* 0xfffffffc00f09947 */ /* 0x002fea000383ffff */
[----:B------:R-:W-:Y:S05]  /*22ef0*/  BRA `(.L_x_12169) ;  /* 0xfffffe1c00507947 */ /* 0x000fea000383ffff */
.L_x_11893:
[----:B--2---:R2:W0:Y:S02]  /*22f00*/  SYNCS.PHASECHK.TRANS64.TRYWAIT P0, [R70+URZ+0x132b0], R77 ;  /* 0x0132b04d460075a7 */ /* 0x004424000800017f */
[----:B0-----:R-:W-:Y:S05]  /*22f10*/  @!P0 NANOSLEEP.SYNCS 0x989680 ;  /* 0x009896800000895d */ /* 0x001fea0003900000 */
[----:B------:R-:W0:Y:S02]  /*22f20*/  @!P0 SYNCS.PHASECHK.TRANS64 P0, [R70+URZ+0x132b0], R77 ;  /* 0x0132b04d460085a7 */ /* 0x000e24000800007f */
[----:B0-----:R-:W-:Y:S05]  /*22f30*/  @!P0 BRA `(.L_x_11893) ;  /* 0xfffffffc00f08947 */ /* 0x001fea000383ffff */
[----:B------:R-:W-:Y:S05]  /*22f40*/  BRA `(.L_x_12170) ;  /* 0xfffffe1c00c47947 */ /* 0x000fea000383ffff */
.L_x_11919:
[----:B------:R-:W-:Y:S01]  /*22f50*/  BSSY B1, `(.L_x_12171) ;  /* 0x0000007000017945 */ /* 0x000fe20003800000 */
[----:B------:R-:W-:Y:S02]  /*22f60*/  IMAD.MOV.U32 R12, RZ, RZ, RZ ;  /* 0x000000ffff0c7224 */ /* 0x000fe400078e00ff */
[----:B------:R-:W-:Y:S02]  /*22f70*/  IMAD.MOV.U32 R11, RZ, RZ, 0x1e1f ;  /* 0x00001e1fff0b7424 */ /* 0x000fe400078e00ff */
[----:B------:R-:W-:-:S07]  /*22f80*/  IMAD.MOV.U32 R15, RZ, RZ, -0x1 ;  /* 0xffffffffff0f7424 */ /* 0x000fce00078e00ff */
[----:B------:R-:W-:Y:S05]  /*22f90*/  WARPSYNC.COLLECTIVE R15, `(.L_x_12172) ;  /* 0x000000000f087348 */ /* 0x000fea0003c00000 */
[----:B------:R0:W1:Y:S02]  /*22fa0*/  SHFL.IDX P6, R14, R13, R12, R11 ;  /* 0x0000000c0d0e7389 */ /* 0x00006400000c000b */
[----:B01----:R-:W-:Y:S01]  /*22fb0*/  ENDCOLLECTIVE ;  /* 0x000000000000791b */ /* 0x003fe20003800000 */
.L_x_12172:
[----:B------:R-:W-:Y:S05]  /*22fc0*/  BSYNC B1 ;  /* 0x0000000000017941 */ /* 0x000fea0003800000 */
.L_x_12171:
        /* <DEDUP_REMOVED lines=8> */
.L_x_12173:
[----:B------:R-:W-:Y:S02]  /*23050*/  IMAD.MOV.U32 R13, RZ, RZ, R4 ;  /* 0x000000ffff0d7224 */ /* 0x000fe400078e0004 */
[----:B------:R-:W-:-:S07]  /*23060*/  IMAD.MOV.U32 R3, RZ, RZ, R14 ;  /* 0x000000ffff037224 */ /* 0x000fce00078e000e */
[----:B------:R-:W-:Y:S05]  /*23070*/  WARPSYNC.COLLECTIVE R15, `(.L_x_12174) ;  /* 0x000000000f087348 */ /* 0x000fea0003c00000 */
[----:B------:R0:W1:Y:S02]  /*23080*/  SHFL.IDX P6, R14, R13, R12, R11 ;  /* 0x0000000c0d0e7389 */ /* 0x00006400000c000b */
[----:B01----:R-:W-:Y:S01]  /*23090*/  ENDCOLLECTIVE ;  /* 0x000000000000791b */ /* 0x003fe20003800000 */
.L_x_12174:
[----:B------:R-:W-:Y:S02]  /*230a0*/  IMAD.MOV.U32 R13, RZ, RZ, R5 ;  /* 0x000000ffff0d7224 */ /* 0x000fe400078e0005 */
[----:B------:R-:W-:-:S07]  /*230b0*/  IMAD.MOV.U32 R4, RZ, RZ, R14 ;  /* 0x000000ffff047224 */ /* 0x000fce00078e000e */
[----:B------:R-:W-:Y:S05]  /*230c0*/  WARPSYNC.COLLECTIVE R15, `(.L_x_12175) ;  /* 0x000000000f087348 */ /* 0x000fea0003c00000 */
[----:B------:R0:W1:Y:S02]  /*230d0*/  SHFL.IDX P6, R14, R13, R12, R11 ;  /* 0x0000000c0d0e7389 */ /* 0x00006400000c000b */
[----:B01----:R-:W-:Y:S01]  /*230e0*/  ENDCOLLECTIVE ;  /* 0x000000000000791b */ /* 0x003fe20003800000 */
.L_x_12175:
[----:B------:R-:W-:Y:S05]  /*230f0*/  BRA `(.L_x_12176) ;  /* 0xfffffe30001c7947 */ /* 0x000fea000383ffff */
.L_x_11923:
[----:B-1----:R1:W2:Y:S02]  /*23100*/  SYNCS.PHASECHK.TRANS64.TRYWAIT P0, [R17+URZ+0x13200], R30 ;  /* 0x0132001e110075a7 */ /* 0x0022a4000800017f */
[----:B--2---:R-:W-:Y:S05]  /*23110*/  @!P0 NANOSLEEP.SYNCS 0x989680 ;  /* 0x009896800000895d */ /* 0x004fea0003900000 */
[----:B------:R-:W2:Y:S02]  /*23120*/  @!P0 SYNCS.PHASECHK.TRANS64 P0, [R17+URZ+0x13200], R30 ;  /* 0x0132001e110085a7 */ /* 0x000ea4000800007f */
[----:B--2---:R-:W-:Y:S05]  /*23130*/  @!P0 BRA `(.L_x_11923) ;  /* 0xfffffffc00f08947 */ /* 0x004fea000383ffff */
[----:B------:R-:W-:Y:S05]  /*23140*/  BRA `(.L_x_12177) ;  /* 0xfffffe3000b47947 */ /* 0x000fea000383ffff */
.L_x_11927:
[----:B------:R-:W-:Y:S01]  /*23150*/  BSSY B1, `(.L_x_12178) ;  /* 0x0000007000017945 */ /* 0x000fe20003800000 */
[----:B------:R-:W-:Y:S02]  /*23160*/  IMAD.MOV.U32 R12, RZ, RZ, RZ ;  /* 0x000000ffff0c7224 */ /* 0x000fe400078e00ff */
[----:B------:R-:W-:Y:S02]  /*23170*/  IMAD.MOV.U32 R11, RZ, RZ, 0x1e1f ;  /* 0x00001e1fff0b7424 */ /* 0x000fe400078e00ff */
[----:B------:R-:W-:-:S07]  /*23180*/  IMAD.MOV.U32 R15, RZ, RZ, -0x1 ;  /* 0xffffffffff0f7424 */ /* 0x000fce00078e00ff */
[----:B------:R-:W-:Y:S05]  /*23190*/  WARPSYNC.COLLECTIVE R15, `(.L_x_12179) ;  /* 0x000000000f087348 */ /* 0x000fea0003c00000 */
[----:B------:R0:W1:Y:S02]  /*231a0*/  SHFL.IDX P6, R14, R13, R12, R11 ;  /* 0x0000000c0d0e7389 */ /* 0x00006400000c000b */
[----:B01----:R-:W-:Y:S01]  /*231b0*/  ENDCOLLECTIVE ;  /* 0x000000000000791b */ /* 0x003fe20003800000 */
.L_x_12179:
[----:B------:R-:W-:Y:S05]  /*231c0*/  BSYNC B1 ;  /* 0x0000000000017941 */ /* 0x000fea0003800000 */
.L_x_12178:
        /* <DEDUP_REMOVED lines=8> */
.L_x_12180:
[----:B------:R-:W-:Y:S02]  /*23250*/  IMAD.MOV.U32 R13, RZ, RZ, R4 ;  /* 0x000000ffff0d7224 */ /* 0x000fe400078e0004 */
[----:B------:R-:W-:-:S07]  /*23260*/  IMAD.MOV.U32 R3, RZ, RZ, R14 ;  /* 0x000000ffff037224 */ /* 0x000fce00078e000e */
[----:B------:R-:W-:Y:S05]  /*23270*/  WARPSYNC.COLLECTIVE R15, `(.L_x_12181) ;  /* 0x000000000f087348 */ /* 0x000fea0003c00000 */
[----:B------:R0:W1:Y:S02]  /*23280*/  SHFL.IDX P6, R14, R13, R12, R11 ;  /* 0x0000000c0d0e7389 */ /* 0x00006400000c000b */
[----:B01----:R-:W-:Y:S01]  /*23290*/  ENDCOLLECTIVE ;  /* 0x000000000000791b */ /* 0x003fe20003800000 */
.L_x_12181:
[----:B------:R-:W-:Y:S02]  /*232a0*/  IMAD.MOV.U32 R13, RZ, RZ, R5 ;  /* 0x000000ffff0d7224 */ /* 0x000fe400078e0005 */
[----:B------:R-:W-:-:S07]  /*232b0*/  IMAD.MOV.U32 R4, RZ, RZ, R14 ;  /* 0x000000ffff047224 */ /* 0x000fce00078e000e */
[----:B------:R-:W-:Y:S05]  /*232c0*/  WARPSYNC.COLLECTIVE R15, `(.L_x_12182) ;  /* 0x000000000f087348 */ /* 0x000fea0003c00000 */
[----:B------:R0:W1:Y:S02]  /*232d0*/  SHFL.IDX P6, R14, R13, R12, R11 ;  /* 0x0000000c0d0e7389 */ /* 0x00006400000c000b */
[----:B01----:R-:W-:Y:S01]  /*232e0*/  ENDCOLLECTIVE ;  /* 0x000000000000791b */ /* 0x003fe20003800000 */
.L_x_12182:
[----:B------:R-:W-:Y:S05]  /*232f0*/  BRA `(.L_x_12183) ;  /* 0xfffffe4000e47947 */ /* 0x000fea000383ffff */
.L_x_11931:
[----:B-1----:R1:W2:Y:S02]  /*23300*/  SYNCS.PHASECHK.TRANS64.TRYWAIT P1, [R17+URZ+0x13200], R12 ;  /* 0x0132000c110075a7 */ /* 0x0022a4000802017f */
[----:B--2---:R-:W-:Y:S05]  /*23310*/  @!P1 NANOSLEEP.SYNCS 0x989680 ;  /* 0x009896800000995d */ /* 0x004fea0003900000 */
[----:B------:R-:W2:Y:S02]  /*23320*/  @!P1 SYNCS.PHASECHK.TRANS64 P1, [R17+URZ+0x13200], R12 ;  /* 0x0132000c110095a7 */ /* 0x000ea4000802007f */
[----:B--2---:R-:W-:Y:S05]  /*23330*/  @!P1 BRA `(.L_x_11931) ;  /* 0xfffffffc00f09947 */ /* 0x004fea000383ffff */
[----:B------:R-:W-:Y:S05]  /*23340*/  BRA `(.L_x_12184) ;  /* 0xfffffe4400707947 */ /* 0x000fea000383ffff */
.L_x_11935:
[----:B-1----:R1:W2:Y:S02]  /*23350*/  SYNCS.PHASECHK.TRANS64.TRYWAIT P1, [R12+URZ+0x13230], R3 ;  /* 0x013230030c0075a7 */ /* 0x0022a4000802017f */
[----:B--2---:R-:W-:Y:S05]  /*23360*/  @!P1 NANOSLEEP.SYNCS 0x989680 ;  /* 0x009896800000995d */ /* 0x004fea0003900000 */
[----:B------:R-:W2:Y:S02]  /*23370*/  @!P1 SYNCS.PHASECHK.TRANS64 P1, [R12+URZ+0x13230], R3 ;  /* 0x013230030c0095a7 */ /* 0x000ea4000802007f */
[----:B--2---:R-:W-:Y:S05]  /*23380*/  @!P1 BRA `(.L_x_11935) ;  /* 0xfffffffc00f09947 */ /* 0x004fea000383ffff */
[----:B------:R-:W-:Y:S05]  /*23390*/  BRA `(.L_x_11934) ;  /* 0xfffffe5400c47947 */ /* 0x000fea000383ffff */
.L_x_11955:
[----:B-1----:R1:W2:Y:S02]  /*233a0*/  SYNCS.PHASECHK.TRANS64.TRYWAIT P1, [R3+URZ+0x13230], R10 ;  /* 0x0132300a030075a7 */ /* 0x0022a4000802017f */
[----:B--2---:R-:W-:Y:S05]  /*233b0*/  @!P1 NANOSLEEP.SYNCS 0x989680 ;  /* 0x009896800000995d */ /* 0x004fea0003900000 */
[----:B------:R-:W2:Y:S02]  /*233c0*/  @!P1 SYNCS.PHASECHK.TRANS64 P1, [R3+URZ+0x13230], R10 ;  /* 0x0132300a030095a7 */ /* 0x000ea4000802007f */
[----:B--2---:R-:W-:Y:S05]  /*233d0*/  @!P1 BRA `(.L_x_11955) ;  /* 0xfffffffc00f09947 */ /* 0x004fea000383ffff */
[----:B------:R-:W-:Y:S05]  /*233e0*/  BRA `(.L_x_11954) ;  /* 0xfffffea000287947 */ /* 0x000fea000383ffff */
.L_x_11960:
[----:B-1----:R1:W2:Y:S02]  /*233f0*/  SYNCS.PHASECHK.TRANS64.TRYWAIT P1, [R19+URZ+0x13250], R10 ;  /* 0x0132500a130075a7 */ /* 0x0022a4000802017f */
[----:B--2---:R-:W-:Y:S05]  /*23400*/  @!P1 NANOSLEEP.SYNCS 0x989680 ;  /* 0x009896800000995d */ /* 0x004fea0003900000 */
[----:B------:R-:W2:Y:S02]  /*23410*/  @!P1 SYNCS.PHASECHK.TRANS64 P1, [R19+URZ+0x13250], R10 ;  /* 0x0132500a130095a7 */ /* 0x000ea4000802007f */
[----:B--2---:R-:W-:Y:S05]  /*23420*/  @!P1 BRA `(.L_x_11960) ;  /* 0xfffffffc00f09947 */ /* 0x004fea000383ffff */
[----:B------:R-:W-:Y:S05]  /*23430*/  BRA `(.L_x_11959) ;  /* 0xfffffea400987947 */ /* 0x000fea000383ffff */
.L_x_11981:
[----:B-1----:R1:W2:Y:S02]  /*23440*/  SYNCS.PHASECHK.TRANS64.TRYWAIT P1, [R11+URZ+0x13230], R12 ;  /* 0x0132300c0b0075a7 */ /* 0x0022a4000802017f */
[----:B--2---:R-:W-:Y:S05]  /*23450*/  @!P1 NANOSLEEP.SYNCS 0x989680 ;  /* 0x009896800000995d */ /* 0x004fea0003900000 */
[----:B------:R-:W2:Y:S02]  /*23460*/  @!P1 SYNCS.PHASECHK.TRANS64 P1, [R11+URZ+0x13230], R12 ;  /* 0x0132300c0b0095a7 */ /* 0x000ea4000802007f */
[----:B--2---:R-:W-:Y:S05]  /*23470*/  @!P1 BRA `(.L_x_11981) ;  /* 0xfffffffc00f09947 */ /* 0x004fea000383ffff */
[----:B------:R-:W-:Y:S05]  /*23480*/  BRA `(.L_x_11980) ;  /* 0xfffffeec00f47947 */ /* 0x000fea000383ffff */
.L_x_11986:
[----:B---3--:R3:W4:Y:S02]  /*23490*/  SYNCS.PHASECHK.TRANS64.TRYWAIT P1, [R14+URZ+0x13250], R9 ;  /* 0x013250090e0075a7 */ /* 0x008724000802017f */
[----:B----4-:R-:W-:Y:S05]  /*234a0*/  @!P1 NANOSLEEP.SYNCS 0x989680 ;  /* 0x009896800000995d */ /* 0x010fea0003900000 */
[----:B------:R-:W4:Y:S02]  /*234b0*/  @!P1 SYNCS.PHASECHK.TRANS64 P1, [R14+URZ+0x13250], R9 ;  /* 0x013250090e0095a7 */ /* 0x000f24000802007f */
[----:B----4-:R-:W-:Y:S05]  /*234c0*/  @!P1 BRA `(.L_x_11986) ;  /* 0xfffffffc00f09947 */ /* 0x010fea000383ffff */
[----:B------:R-:W-:Y:S05]  /*234d0*/  BRA `(.L_x_11985) ;  /* 0xfffffef400647947 */ /* 0x000fea000383ffff */
.L_x_11995:
[----:B-1----:R1:W2:Y:S02]  /*234e0*/  SYNCS.PHASECHK.TRANS64.TRYWAIT P1, [R9+URZ+0x13230], R14 ;  /* 0x0132300e090075a7 */ /* 0x0022a4000802017f */
[----:B--2---:R-:W-:Y:S05]  /*234f0*/  @!P1 NANOSLEEP.SYNCS 0x989680 ;  /* 0x009896800000995d */ /* 0x004fea0003900000 */
[----:B------:R-:W2:Y:S02]  /*23500*/  @!P1 SYNCS.PHASECHK.TRANS64 P1, [R9+URZ+0x13230], R14 ;  /* 0x0132300e090095a7 */ /* 0x000ea4000802007f */
[----:B--2---:R-:W-:Y:S05]  /*23510*/  @!P1 BRA `(.L_x_11995) ;  /* 0xfffffffc00f09947 */ /* 0x004fea000383ffff */
[----:B------:R-:W-:Y:S05]  /*23520*/  BRA `(.L_x_11994) ;  /* 0xffffff1c00a07947 */ /* 0x000fea000383ffff */
.L_x_12000:
[----:B-1----:R1:W2:Y:S02]  /*23530*/  SYNCS.PHASECHK.TRANS64.TRYWAIT P1, [R14+URZ+0x13250], R9 ;  /* 0x013250090e0075a7 */ /* 0x0022a4000802017f */
[----:B--2---:R-:W-:Y:S05]  /*23540*/  @!P1 NANOSLEEP.SYNCS 0x989680 ;  /* 0x009896800000995d */ /* 0x004fea0003900000 */
[----:B------:R-:W2:Y:S02]  /*23550*/  @!P1 SYNCS.PHASECHK.TRANS64 P1, [R14+URZ+0x13250], R9 ;  /* 0x013250090e0095a7 */ /* 0x000ea4000802007f */
[----:B--2---:R-:W-:Y:S05]  /*23560*/  @!P1 BRA `(.L_x_12000) ;  /* 0xfffffffc00f09947 */ /* 0x004fea000383ffff */
[----:B------:R-:W-:Y:S05]  /*23570*/  BRA `(.L_x_11999) ;  /* 0xffffff2400107947 */ /* 0x000fea000383ffff */
.L_x_12015:
[----:B-1----:R1:W2:Y:S02]  /*23580*/  SYNCS.PHASECHK.TRANS64.TRYWAIT P1, [R11+URZ+0x13250], R0 ;  /* 0x013250000b0075a7 */ /* 0x0022a4000802017f */
[----:B--2---:R-:W-:Y:S05]  /*23590*/  @!P1 NANOSLEEP.SYNCS 0x989680 ;  /* 0x009896800000995d */ /* 0x004fea0003900000 */
[----:B------:R-:W2:Y:S02]  /*235a0*/  @!P1 SYNCS.PHASECHK.TRANS64 P1, [R11+URZ+0x13250], R0 ;  /* 0x013250000b0095a7 */ /* 0x000ea4000802007f */
[----:B--2---:R-:W-:Y:S05]  /*235b0*/  @!P1 BRA `(.L_x_12015) ;  /* 0xfffffffc00f09947 */ /* 0x004fea000383ffff */
[----:B------:R-:W-:Y:S05]  /*235c0*/  BRA `(.L_x_12014) ;  /* 0xffffff6800687947 */ /* 0x000fea000383ffff */
.L_x_12048:
        /* <DEDUP_REMOVED lines=11> */
.L_x_12186:
[----:B------:R-:W-:Y:S05]  /*23680*/  BSYNC B1 ;  /* 0x0000000000017941 */ /* 0x000fea0003800000 */
.L_x_12185:
[----:B------:R-:W-:Y:S05]  /*23690*/  BRA `(.L_x_12187) ;  /* 0xffffffa800247947 */ /* 0x000fea000383ffff */
.L_x_12050:
[----:B------:R-:W-:Y:S01]  /*236a0*/  BSSY B1, `(.L_x_12188) ;  /* 0x0000006000017945 */ /* 0x000fe20003800000 */
[----:B------:R-:W-:-:S07]  /*236b0*/  IMAD.MOV.U32 R15, RZ, RZ, -0x1 ;  /* 0xffffffffff0f7424 */ /* 0x000fce00078e00ff */
[----:B01----:R-:W-:Y:S05]  /*236c0*/  WARPSYNC.COLLECTIVE R15, `(.L_x_12189) ;  /* 0x000000000f0c7348 */ /* 0x003fea0003c00000 */
[----:B------:R-:W-:Y:S02]  /*236d0*/  ELECT P6, UR62, PT ;  /* 0x00000000003e782f */ /* 0x000fe400038c0000 */
[----:B------:R-:W-:Y:S01]  /*236e0*/  MOV R14, UR62 ;  /* 0x0000003e000e7c02 */ /* 0x000fe20008000f00 */
[----:B01----:R-:W-:Y:S10]  /*236f0*/  ENDCOLLECTIVE ;  /* 0x000000000000791b */ /* 0x003ff40003800000 */
.L_x_12189:
[----:B------:R-:W-:Y:S05]  /*23700*/  BSYNC B1 ;  /* 0x0000000000017941 */ /* 0x000fea0003800000 */
.L_x_12188:
[----:B------:R-:W-:Y:S05]  /*23710*/  BRA `(.L_x_12049) ;  /* 0xffffffa8001c7947 */ /* 0x000fea000383ffff */
.L_x_12052:
[----:B-1----:R1:W2:Y:S02]  /*23720*/  SYNCS.PHASECHK.TRANS64.TRYWAIT P0, [R23+URZ+0x13220], R5 ;  /* 0x01322005170075a7 */ /* 0x0022a4000800017f */
[----:B--2---:R-:W-:Y:S05]  /*23730*/  @!P0 NANOSLEEP.SYNCS 0x989680 ;  /* 0x009896800000895d */ /* 0x004fea0003900000 */
[----:B------:R-:W2:Y:S02]  /*23740*/  @!P0 SYNCS.PHASECHK.TRANS64 P0, [R23+URZ+0x13220], R5 ;  /* 0x01322005170085a7 */ /* 0x000ea4000800007f */
[----:B--2---:R-:W-:Y:S05]  /*23750*/  @!P0 BRA `(.L_x_12052) ;  /* 0xfffffffc00f08947 */ /* 0x004fea000383ffff */
[----:B------:R-:W-:Y:S05]  /*23760*/  BRA `(.L_x_12190) ;  /* 0xffffffa8002c7947 */ /* 0x000fea000383ffff */
.L_x_12056:
[----:B-1----:R1:W2:Y:S02]  /*23770*/  SYNCS.PHASECHK.TRANS64.TRYWAIT P0, [R5+URZ+0x132a0], R6 ;  /* 0x0132a006050075a7 */ /* 0x0022a4000800017f */
[----:B--2---:R-:W-:Y:S05]  /*23780*/  @!P0 NANOSLEEP.SYNCS 0x989680 ;  /* 0x009896800000895d */ /* 0x004fea0003900000 */
[----:B------:R-:W2:Y:S02]  /*23790*/  @!P0 SYNCS.PHASECHK.TRANS64 P0, [R5+URZ+0x132a0], R6 ;  /* 0x0132a006050085a7 */ /* 0x000ea4000800007f */
[----:B--2---:R-:W-:Y:S05]  /*237a0*/  @!P0 BRA `(.L_x_12056) ;  /* 0xfffffffc00f08947 */ /* 0x004fea000383ffff */
[----:B------:R-:W-:Y:S05]  /*237b0*/  BRA `(.L_x_12191) ;  /* 0xffffffa800487947 */ /* 0x000fea000383ffff */
.L_x_12061:
[----:B--2---:R2:W3:Y:S02]  /*237c0*/  SYNCS.PHASECHK.TRANS64.TRYWAIT P0, [R5+URZ+0x132c0], R6 ;  /* 0x0132c006050075a7 */ /* 0x0044e4000800017f */
[----:B---3--:R-:W-:Y:S05]  /*237d0*/  @!P0 NANOSLEEP.SYNCS 0x989680 ;  /* 0x009896800000895d */ /* 0x008fea0003900000 */
[----:B------:R-:W3:Y:S02]  /*237e0*/  @!P0 SYNCS.PHASECHK.TRANS64 P0, [R5+URZ+0x132c0], R6 ;  /* 0x0132c006050085a7 */ /* 0x000ee4000800007f */
[----:B---3--:R-:W-:Y:S05]  /*237f0*/  @!P0 BRA `(.L_x_12061) ;  /* 0xfffffffc00f08947 */ /* 0x008fea000383ffff */
[----:B------:R-:W-:Y:S05]  /*23800*/  BRA `(.L_x_12192) ;  /* 0xffffffa800c47947 */ /* 0x000fea000383ffff */
.L_x_12068:
[----:B-1----:R1:W2:Y:S02]  /*23810*/  SYNCS.PHASECHK.TRANS64.TRYWAIT P1, [R5+URZ+0x132a0], R6 ;  /* 0x0132a006050075a7 */ /* 0x0022a4000802017f */
[----:B--2---:R-:W-:Y:S05]  /*23820*/  @!P1 NANOSLEEP.SYNCS 0x989680 ;  /* 0x009896800000995d */ /* 0x004fea0003900000 */
[----:B------:R-:W2:Y:S02]  /*23830*/  @!P1 SYNCS.PHASECHK.TRANS64 P1, [R5+URZ+0x132a0], R6 ;  /* 0x0132a006050095a7 */ /* 0x000ea4000802007f */
[----:B--2---:R-:W-:Y:S05]  /*23840*/  @!P1 BRA `(.L_x_12068) ;  /* 0xfffffffc00f09947 */ /* 0x004fea000383ffff */
[----:B------:R-:W-:Y:S05]  /*23850*/  BRA `(.L_x_12193) ;  /* 0xffffffac008c7947 */ /* 0x000fea000383ffff */
.L_x_12073:
[----:B--2---:R2:W3:Y:S02]  /*23860*/  SYNCS.PHASECHK.TRANS64.TRYWAIT P1, [R5+URZ+0x132c0], R6 ;  /* 0x0132c006050075a7 */ /* 0x0044e4000802017f */
[----:B---3--:R-:W-:Y:S05]  /*23870*/  @!P1 NANOSLEEP.SYNCS 0x989680 ;  /* 0x009896800000995d */ /* 0x008fea0003900000 */
[----:B------:R-:W3:Y:S02]  /*23880*/  @!P1 SYNCS.PHASECHK.TRANS64 P1, [R5+URZ+0x132c0], R6 ;  /* 0x0132c006050095a7 */ /* 0x000ee4000802007f */
[----:B---3--:R-:W-:Y:S05]  /*23890*/  @!P1 BRA `(.L_x_12073) ;  /* 0xfffffffc00f09947 */ /* 0x008fea000383ffff */
[----:B------:R-:W-:Y:S05]  /*238a0*/  BRA `(.L_x_12194) ;  /* 0xffffffb000047947 */ /* 0x000fea000383ffff */
.L_x_12096:
[----:B------:R-:W2:Y:S01]  /*238b0*/  S2R R20, SR_TID.X ;  /* 0x0000000000147919 */ /* 0x000ea20000002100 */
[----:B------:R-:W-:Y:S01]  /*238c0*/  BSSY B0, `(.L_x_12195) ;  /* 0x000000a000007945 */ /* 0x000fe20003800000 */
[----:B------:R-:W-:Y:S02]  /*238d0*/  IMAD.MOV.U32 R12, RZ, RZ, RZ ;  /* 0x000000ffff0c7224 */ /* 0x000fe400078e00ff */
[----:B------:R-:W-:Y:S02]  /*238e0*/  IMAD.MOV.U32 R11, RZ, RZ, 0x1f ;  /* 0x0000001fff0b7424 */ /* 0x000fe400078e00ff */
[----:B------:R-:W-:Y:S01]  /*238f0*/  IMAD.MOV.U32 R15, RZ, RZ, -0x1 ;  /* 0xffffffffff0f7424 */ /* 0x000fe200078e00ff */
[----:B--2---:R-:W-:-:S04]  /*23900*/  SHF.R.U32.HI R20, RZ, 0x5, R20 ;  /* 0x00000005ff147819 */ /* 0x004fc80000011614 */
[----:B------:R-:W-:-:S05]  /*23910*/  LOP3.LUT R20, R20, 0x3, RZ, 0xc0, !PT ;  /* 0x0000000314147812 */ /* 0x000fca00078ec0ff */
[----:B0-----:R-:W-:-:S07]  /*23920*/  IMAD.MOV.U32 R13, RZ, RZ, R20 ;  /* 0x000000ffff0d7224 */ /* 0x001fce00078e0014 */
[----:B-1----:R-:W-:Y:S05]  /*23930*/  WARPSYNC.COLLECTIVE R15, `(.L_x_12196) ;  /* 0x000000000f087348 */ /* 0x002fea0003c00000 */
[----:B------:R0:W2:Y:S02]  /*23940*/  SHFL.IDX P6, R14, R13, R12, R11 ;  /* 0x0000000c0d0e7389 */ /* 0x0000a400000c000b */
[----:B012---:R-:W-:Y:S01]  /*23950*/  ENDCOLLECTIVE ;  /* 0x000000000000791b */ /* 0x007fe20003800000 */
.L_x_12196:
[----:B------:R-:W-:Y:S05]  /*23960*/  BSYNC B0 ;  /* 0x0000000000007941 */ /* 0x000fea0003800000 */
.L_x_12195:
[----:B------:R-:W-:Y:S05]  /*23970*/  BRA `(.L_x_12197) ;  /* 0xffffffbc00887947 */ /* 0x000fea000383ffff */
.L_x_12098:
[----:B------:R-:W-:Y:S01]  /*23980*/  BSSY B0, `(.L_x_12198) ;  /* 0x0000006000007945 */ /* 0x000fe20003800000 */
[----:B------:R-:W-:-:S07]  /*23990*/  IMAD.MOV.U32 R15, RZ, RZ, -0x1 ;  /* 0xffffffffff0f7424 */ /* 0x000fce00078e00ff */
[----:B012---:R-:W-:Y:S05]  /*239a0*/  WARPSYNC.COLLECTIVE R15, `(.L_x_12199) ;  /* 0x000000000f0c7348 */ /* 0x007fea0003c00000 */
[----:B------:R-:W-:Y:S02]  /*239b0*/  ELECT P6, UR62, PT ;  /* 0x00000000003e782f */ /* 0x000fe400038c0000 */
[----:B------:R-:W-:Y:S01]  /*239c0*/  MOV R14, UR62 ;  /* 0x0000003e000e7c02 */ /* 0x000fe20008000f00 */
[----:B012---:R-:W-:Y:S10]  /*239d0*/  ENDCOLLECTIVE ;  /* 0x000000000000791b */ /* 0x007ff40003800000 */
.L_x_12199:
[----:B------:R-:W-:Y:S05]  /*239e0*/  BSYNC B0 ;  /* 0x0000000000007941 */ /* 0x000fea0003800000 */
.L_x_12198:
[----:B------:R-:W-:Y:S05]  /*239f0*/  BRA `(.L_x_12200) ;  /* 0xffffffbc00887947 */ /* 0x000fea000383ffff */
.L_x_12100:
[----:B--2---:R2:W3:Y:S02]  /*23a00*/  SYNCS.PHASECHK.TRANS64.TRYWAIT P0, [R4+URZ+0x13280], R3 ;  /* 0x01328003040075a7 */ /* 0x0044e4000800017f */
[----:B---3--:R-:W-:Y:S05]  /*23a10*/  @!P0 NANOSLEEP.SYNCS 0x989680 ;  /* 0x009896800000895d */ /* 0x008fea0003900000 */
[----:B------:R-:W3:Y:S02]  /*23a20*/  @!P0 SYNCS.PHASECHK.TRANS64 P0, [R4+URZ+0x13280], R3 ;  /* 0x01328003040085a7 */ /* 0x000ee4000800007f */
[----:B---3--:R-:W-:Y:S05]  /*23a30*/  @!P0 BRA `(.L_x_12100) ;  /* 0xfffffffc00f08947 */ /* 0x008fea000383ffff */
[----:B------:R-:W-:Y:S05]  /*23a40*/  BRA `(.L_x_12201) ;  /* 0xffffffbc00ec7947 */ /* 0x000fea000383ffff */
.L_x_12102:
[----:B---3--:R3:W4:Y:S02]  /*23a50*/  SYNCS.PHASECHK.TRANS64.TRYWAIT P0, [R4+URZ+0x13240], R3 ;  /* 0x01324003040075a7 */ /* 0x008724000800017f */
[----:B----4-:R-:W-:Y:S05]  /*23a60*/  @!P0 NANOSLEEP.SYNCS 0x989680 ;  /* 0x009896800000895d */ /* 0x010fea0003900000 */
[----:B------:R-:W4:Y:S02]  /*23a70*/  @!P0 SYNCS.PHASECHK.TRANS64 P0, [R4+URZ+0x13240], R3 ;  /* 0x01324003040085a7 */ /* 0x000f24000800007f */
[----:B----4-:R-:W-:Y:S05]  /*23a80*/  @!P0 BRA `(.L_x_12102) ;  /* 0xfffffffc00f08947 */ /* 0x010fea000383ffff */
[----:B------:R-:W-:Y:S05]  /*23a90*/  BRA `(.L_x_12202) ;  /* 0xffffffc000407947 */ /* 0x000fea000383ffff */
.L_x_12106:
[----:B------:R-:W2:Y:S01]  /*23aa0*/  LDL.LU R11, [R1+0x18] ;  /* 0x00001800010b7983 */ /* 0x000ea20000300800 */
[----:B------:R-:W-:Y:S01]  /*23ab0*/  IMAD.MOV.U32 R13, RZ, RZ, R4 ;  /* 0x000000ffff0d7224 */ /* 0x000fe200078e0004 */
[----:B------:R-:W-:Y:S01]  /*23ac0*/  LOP3.LUT R7, R7, 0x7f, RZ, 0xc0, !PT ;  /* 0x0000007f07077812 */ /* 0x000fe200078ec0ff */
[----:B------:R-:W-:Y:S02]  /*23ad0*/  IMAD.MOV.U32 R12, RZ, RZ, RZ ;  /* 0x000000ffff0c7224 */ /* 0x000fe400078e00ff */
[----:B------:R-:W-:Y:S01]  /*23ae0*/  IMAD.MOV.U32 R15, RZ, RZ, -0x1 ;  /* 0xffffffffff0f7424 */ /* 0x000fe200078e00ff */
[----:B------:R-:W-:-:S05]  /*23af0*/  SHF.R.U32.HI R7, RZ, 0x2, R7 ;  /* 0x00000002ff077819 */ /* 0x000fca0000011607 */
[----:B------:R-:W-:-:S04]  /*23b00*/  IMAD.IADD R6, R7, 0x1, R10 ;  /* 0x0000000107067824 */ /* 0x000fc800078e020a */
[C---:B------:R-:W-:Y:S02]  /*23b10*/  VIADD R10, R6.reuse, 0x20 ;  /* 0x00000020060a7836 */ /* 0x040fe40000000000 */
[----:B------:R-:W-:Y:S02]  /*23b20*/  VIADD R7, R6, 0x40 ;  /* 0x0000004006077836 */ /* 0x000fe40000000000 */
[----:B--2---:R-:W-:Y:S02]  /*23b30*/  IMAD R5, R11, R9, RZ ;  /* 0x000000090b057224 */ /* 0x004fe400078e02ff */
[----:B------:R-:W-:-:S03]  /*23b40*/  IMAD.MOV.U32 R11, RZ, RZ, 0x1c1f ;  /* 0x00001c1fff0b7424 */ /* 0x000fc600078e00ff */
[----:B------:R-:W-:-:S13]  /*23b50*/  ISETP.GE.AND P1, PT, R6, R5, PT ;  /* 0x000000050600720c */ /* 0x000fda0003f26270 */
[----:B-----5:R-:W-:Y:S05]  /*23b60*/  WARPSYNC.COLLECTIVE R15, `(.L_x_12203) ;  /* 0x000000000f087348 */ /* 0x020fea0003c00000 */
[----:B------:R0:W1:Y:S02]  /*23b70*/  SHFL.IDX P6, R14, R13, R12, R11 ;  /* 0x0000000c0d0e7389 */ /* 0x00006400000c000b */
[----:B01---5:R-:W-:Y:S01]  /*23b80*/  ENDCOLLECTIVE ;  /* 0x000000000000791b */ /* 0x023fe20003800000 */
.L_x_12203:
[----:B------:R-:W-:Y:S02]  /*23b90*/  IMAD.MOV.U32 R13, RZ, RZ, R0 ;  /* 0x000000ffff0d7224 */ /* 0x000fe400078e0000 */
[----:B------:R-:W-:-:S07]  /*23ba0*/  IMAD.MOV.U32 R8, RZ, RZ, R14 ;  /* 0x000000ffff087224 */ /* 0x000fce00078e000e */
[----:B------:R-:W-:Y:S05]  /*23bb0*/  WARPSYNC.COLLECTIVE R15, `(.L_x_12204) ;  /* 0x000000000f087348 */ /* 0x000fea0003c00000 */
[----:B------:R0:W1:Y:S02]  /*23bc0*/  SHFL.IDX P6, R14, R13, R12, R11 ;  /* 0x0000000c0d0e7389 */ /* 0x00006400000c000b */
[----:B01----:R-:W-:Y:S01]  /*23bd0*/  ENDCOLLECTIVE ;  /* 0x000000000000791b */ /* 0x003fe20003800000 */
.L_x_12204:
[----:B------:R-:W-:Y:S02]  /*23be0*/  IMAD.MOV.U32 R13, RZ, RZ, R4 ;  /* 0x000000ffff0d7224 */ /* 0x000fe400078e0004 */
[----:B------:R-:W-:Y:S02]  /*23bf0*/  IMAD.MOV.U32 R12, RZ, RZ, 0x1 ;  /* 0x00000001ff0c7424 */ /* 0x000fe400078e00ff */
[----:B------:R-:W-:-:S07]  /*23c00*/  IMAD.MOV.U32 R9, RZ, RZ, R14 ;  /* 0x000000ffff097224 */ /* 0x000fce00078e000e */
[----:B------:R-:W-:Y:S05]  /*23c10*/  WARPSYNC.COLLECTIVE R15, `(.L_x_12205) ;  /* 0x000000000f087348 */ /* 0x000fea0003c00000 */
[----:B------:R0:W1:Y:S02]  /*23c20*/  SHFL.IDX P6, R14, R13, R12, R11 ;  /* 0x0000000c0d0e7389 */ /* 0x00006400000c000b */
[----:B01----:R-:W-:Y:S01]  /*23c30*/  ENDCOLLECTIVE ;  /* 0x000000000000791b */ /* 0x003fe20003800000 */
.L_x_12205:
        /* <DEDUP_REMOVED lines=15> */
.L_x_12206:
[----:B------:R-:W-:Y:S02]  /*23d30*/  IMAD.MOV.U32 R13, RZ, RZ, R4 ;  /* 0x000000ffff0d7224 */ /* 0x000fe400078e0004 */
[----:B------:R-:W-:Y:S02]  /*23d40*/  IMAD.MOV.U32 R12, RZ, RZ, 0x2 ;  /* 0x00000002ff0c7424 */ /* 0x000fe400078e00ff */
[----:B------:R-:W-:-:S07]  /*23d50*/  IMAD.MOV.U32 R9, RZ, RZ, R14 ;  /* 0x000000ffff097224 */ /* 0x000fce00078e000e */
[----:B------:R-:W-:Y:S05]  /*23d60*/  WARPSYNC.COLLECTIVE R15, `(.L_x_12207) ;  /* 0x000000000f087348 */ /* 0x000fea0003c00000 */
[----:B------:R0:W1:Y:S02]  /*23d70*/  SHFL.IDX P6, R14, R13, R12, R11 ;  /* 0x0000000c0d0e7389 */ /* 0x00006400000c000b */
[----:B01----:R-:W-:Y:S01]  /*23d80*/  ENDCOLLECTIVE ;  /* 0x000000000000791b */ /* 0x003fe20003800000 */
.L_x_12207:
        /* <DEDUP_REMOVED lines=15> */
.L_x_12208:
[----:B------:R-:W-:Y:S02]  /*23e80*/  IMAD.MOV.U32 R13, RZ, RZ, R4 ;  /* 0x000000ffff0d7224 */ /* 0x000fe400078e0004 */
[----:B------:R-:W-:Y:S02]  /*23e90*/  IMAD.MOV.U32 R12, RZ, RZ, 0x3 ;  /* 0x00000003ff0c7424 */ /* 0x000fe400078e00ff */
[----:B------:R-:W-:-:S07]  /*23ea0*/  IMAD.MOV.U32 R9, RZ, RZ, R14 ;  /* 0x000000ffff097224 */ /* 0x000fce00078e000e */
[----:B------:R-:W-:Y:S05]  /*23eb0*/  WARPSYNC.COLLECTIVE R15, `(.L_x_12209) ;  /* 0x000000000f087348 */ /* 0x000fea0003c00000 */
[----:B------:R0:W1:Y:S02]  /*23ec0*/  SHFL.IDX P6, R14, R13, R12, R11 ;  /* 0x0000000c0d0e7389 */ /* 0x00006400000c000b */
[----:B01----:R-:W-:Y:S01]  /*23ed0*/  ENDCOLLECTIVE ;  /* 0x000000000000791b */ /* 0x003fe20003800000 */
.L_x_12209:
        /* <DEDUP_REMOVED lines=11> */
.L_x_12210:
[----:B------:R-:W-:Y:S01]  /*23f90*/  @!PT LDS RZ, [RZ] ;  /* 0x00000000fffff984 */ /* 0x000fe20000000800 */
[----:B------:R-:W-:Y:S01]  /*23fa0*/  @!PT LDS RZ, [RZ] ;  /* 0x00000000fffff984 */ /* 0x000fe20000000800 */
[----:B------:R-:W-:Y:S01]  /*23fb0*/  @!PT LDS RZ, [RZ] ;  /* 0x00000000fffff984 */ /* 0x000fe20000000800 */
[----:B------:R0:W-:Y:S01]  /*23fc0*/  @!P1 LDGSTS.E.BYPASS.LTC128B.128 [R20+0xc000], desc[UR44][R8.64], !P0 ;  /* 0x0c00000008149fae */ /* 0x0001e2000c101d6c */
[----:B------:R-:W-:Y:S01]  /*23fd0*/  ISETP.GE.AND P1, PT, R0, R5, PT ;  /* 0x000000050000720c */ /* 0x000fe20003f26270 */
[----:B------:R-:W-:Y:S02]  /*23fe0*/  IMAD.MOV.U32 R13, RZ, RZ, R3 ;  /* 0x000000ffff0d7224 */ /* 0x000fe400078e0003 */
[----:B------:R-:W-:Y:S02]  /*23ff0*/  IMAD.MOV.U32 R12, RZ, RZ, RZ ;  /* 0x000000ffff0c7224 */ /* 0x000fe400078e00ff */
[----:B------:R-:W-:-:S08]  /*24000*/  IMAD.MOV.U32 R7, RZ, RZ, R14 ;  /* 0x000000ffff077224 */ /* 0x000fd000078e000e */
[----:B0-----:R-:W-:Y:S05]  /*24010*/  WARPSYNC.COLLECTIVE R15, `(.L_x_12211) ;  /* 0x000000000f087348 */ /* 0x001fea0003c00000 */
[----:B------:R1:W2:Y:S02]  /*24020*/  SHFL.IDX P6, R14, R13, R12, R11 ;  /* 0x0000000c0d0e7389 */ /* 0x0002a400000c000b */
[----:B012---:R-:W-:Y:S01]  /*24030*/  ENDCOLLECTIVE ;  /* 0x000000000000791b */ /* 0x007fe20003800000 */
.L_x_12211:
[----:B------:R-:W-:-:S05]  /*24040*/  @!P1 IADD3 R7, P3, R21, R7, RZ ;  /* 0x0000000715079210 */ /* 0x000fca0007f7e0ff */
[----:B------:R-:W-:Y:S02]  /*24050*/  @!P1 IMAD.X R4, RZ, RZ, R4, P3 ;  /* 0x000000ffff049224 */ /* 0x000fe400018e0604 */
        /* <DEDUP_REMOVED lines=9> */
[----:B------:R-:W-:-:S12]  /*240f0*/  IMAD.MOV.U32 R10, RZ, RZ, R14 ;  /* 0x000000ffff0a7224 */ /* 0x000fd800078e000e */
[----:B0-----:R-:W-:Y:S05]  /*24100*/  WARPSYNC.COLLECTIVE R15, `(.L_x_12212) ;  /* 0x000000000f087348 */ /* 0x001fea0003c00000 */
[----:B------:R1:W2:Y:S02]  /*24110*/  SHFL.IDX P6, R14, R13, R12, R11 ;  /* 0x0000000c0d0e7389 */ /* 0x0002a400000c000b */
[----:B012---:R-:W-:Y:S01]  /*24120*/  ENDCOLLECTIVE ;  /* 0x000000000000791b */ /* 0x007fe20003800000 */
.L_x_12212:
[----:B------:R-:W-:Y:S02]  /*24130*/  IMAD.MOV.U32 R13, RZ, RZ, R3 ;  /* 0x000000ffff0d7224 */ /* 0x000fe400078e0003 */
[----:B------:R-:W-:Y:S02]  /*24140*/  IMAD.MOV.U32 R12, RZ, RZ, 0x1 ;  /* 0x00000001ff0c7424 */ /* 0x000fe400078e00ff */
[----:B------:R-:W-:-:S07]  /*24150*/  IMAD.MOV.U32 R0, RZ, RZ, R14 ;  /* 0x000000ffff007224 */ /* 0x000fce00078e000e */
[----:B------:R-:W-:Y:S05]  /*24160*/  WARPSYNC.COLLECTIVE R15, `(.L_x_12213) ;  /* 0x000000000f087348 */ /* 0x000fea0003c00000 */
[----:B------:R0:W1:Y:S02]  /*24170*/  SHFL.IDX P6, R14, R13, R12, R11 ;  /* 0x0000000c0d0e7389 */ /* 0x00006400000c000b */
[----:B01----:R-:W-:Y:S01]  /*24180*/  ENDCOLLECTIVE ;  /* 0x000000000000791b */ /* 0x003fe20003800000 */
.L_x_12213:
        /* <DEDUP_REMOVED lines=13> */
.L_x_12214:
[----:B------:R-:W-:Y:S01]  /*24260*/  IMAD.MOV.U32 R2, RZ, RZ, R14 ;  /* 0x000000ffff027224 */ /* 0x000fe200078e000e */
[----:B------:R-:W-:Y:S06]  /*24270*/  BRA `(.L_x_12215) ;  /* 0xffffffc400607947 */ /* 0x000fec000383ffff */
.L_x_12109:
[----:B0-----:R0:W2:Y:S02]  /*24280*/  SYNCS.PHASECHK.TRANS64.TRYWAIT P0, [R23+URZ+0x13220], R0 ;  /* 0x01322000170075a7 */ /* 0x0010a4000800017f */
[----:B--2---:R-:W-:Y:S05]  /*24290*/  @!P0 NANOSLEEP.SYNCS 0x989680 ;  /* 0x009896800000895d */ /* 0x004fea0003900000 */
[----:B------:R-:W2:Y:S02]  /*242a0*/  @!P0 SYNCS.PHASECHK.TRANS64 P0, [R23+URZ+0x13220], R0 ;  /* 0x01322000170085a7 */ /* 0x000ea4000800007f */
[----:B--2---:R-:W-:Y:S05]  /*242b0*/  @!P0 BRA `(.L_x_12109) ;  /* 0xfffffffc00f08947 */ /* 0x004fea000383ffff */
[----:B------:R-:W-:Y:S05]  /*242c0*/  BRA `(.L_x_12216) ;  /* 0xffffffc400bc7947 */ /* 0x000fea000383ffff */
.L_x_12115:
[----:B0-----:R0:W1:Y:S02]  /*242d0*/  SYNCS.PHASECHK.TRANS64.TRYWAIT P0, [R6+URZ+0x13280], R5 ;  /* 0x01328005060075a7 */ /* 0x001064000800017f */
[----:B-1----:R-:W-:Y:S05]  /*242e0*/  @!P0 NANOSLEEP.SYNCS 0x989680 ;  /* 0x009896800000895d */ /* 0x002fea0003900000 */
[----:B------:R-:W1:Y:S02]  /*242f0*/  @!P0 SYNCS.PHASECHK.TRANS64 P0, [R6+URZ+0x13280], R5 ;  /* 0x01328005060085a7 */ /* 0x000e64000800007f */
[----:B-1----:R-:W-:Y:S05]  /*24300*/  @!P0 BRA `(.L_x_12115) ;  /* 0xfffffffc00f08947 */ /* 0x002fea000383ffff */
[----:B------:R-:W-:Y:S05]  /*24310*/  BRA `(.L_x_12217) ;  /* 0xffffffc8006c7947 */ /* 0x000fea000383ffff */
.L_x_12120:
[----:B-1----:R1:W2:Y:S02]  /*24320*/  SYNCS.PHASECHK.TRANS64.TRYWAIT P0, [R6+URZ+0x13240], R5 ;  /* 0x01324005060075a7 */ /* 0x0022a4000800017f */
[----:B--2---:R-:W-:Y:S05]  /*24330*/  @!P0 NANOSLEEP.SYNCS 0x989680 ;  /* 0x009896800000895d */ /* 0x004fea0003900000 */
[----:B------:R-:W2:Y:S02]  /*24340*/  @!P0 SYNCS.PHASECHK.TRANS64 P0, [R6+URZ+0x13240], R5 ;  /* 0x01324005060085a7 */ /* 0x000ea4000800007f */
[----:B--2---:R-:W-:Y:S05]  /*24350*/  @!P0 BRA `(.L_x_12120) ;  /* 0xfffffffc00f08947 */ /* 0x004fea000383ffff */
[----:B------:R-:W-:Y:S05]  /*24360*/  BRA `(.L_x_12218) ;  /* 0xffffffc800e87947 */ /* 0x000fea000383ffff */
.L_x_12126:
[----:B0-----:R0:W1:Y:S02]  /*24370*/  SYNCS.PHASECHK.TRANS64.TRYWAIT P0, [R3+URZ+0x13270], R4 ;  /* 0x01327004030075a7 */ /* 0x001064000800017f */
[----:B-1----:R-:W-:Y:S05]  /*24380*/  @!P0 NANOSLEEP.SYNCS 0x989680 ;  /* 0x009896800000895d */ /* 0x002fea0003900000 */
[----:B------:R-:W1:Y:S02]  /*24390*/  @!P0 SYNCS.PHASECHK.TRANS64 P0, [R3+URZ+0x13270], R4 ;  /* 0x01327004030085a7 */ /* 0x000e64000800007f */
[----:B-1----:R-:W-:Y:S05]  /*243a0*/  @!P0 BRA `(.L_x_12126) ;  /* 0xfffffffc00f08947 */ /* 0x002fea000383ffff */
[----:B------:R-:W-:Y:S05]  /*243b0*/  BRA `(.L_x_12219) ;  /* 0xffffffcc00847947 */ /* 0x000fea000383ffff */
.L_x_12128:
[----:B0-----:R0:W1:Y:S02]  /*243c0*/  SYNCS.PHASECHK.TRANS64.TRYWAIT P0, [R3+URZ+0x13260], R4 ;  /* 0x01326004030075a7 */ /* 0x001064000800017f */
[----:B-1----:R-:W-:Y:S05]  /*243d0*/  @!P0 NANOSLEEP.SYNCS 0x989680 ;  /* 0x009896800000895d */ /* 0x002fea0003900000 */
[----:B------:R-:W1:Y:S02]  /*243e0*/  @!P0 SYNCS.PHASECHK.TRANS64 P0, [R3+URZ+0x13260], R4 ;  /* 0x01326004030085a7 */ /* 0x000e64000800007f */
[----:B-1----:R-:W-:Y:S05]  /*243f0*/  @!P0 BRA `(.L_x_12128) ;  /* 0xfffffffc00f08947 */ /* 0x002fea000383ffff */
[----:B------:R-:W-:Y:S05]  /*24400*/  BRA `(.L_x_12220) ;  /* 0xffffffcc008c7947 */ /* 0x000fea000383ffff */
.L_x_12135:
[----:B0-----:R0:W2:Y:S02]  /*24410*/  SYNCS.PHASECHK.TRANS64.TRYWAIT P1, [R0+URZ+0x13270], R3 ;  /* 0x01327003000075a7 */ /* 0x0010a4000802017f */
[----:B--2---:R-:W-:Y:S05]  /*24420*/  @!P1 NANOSLEEP.SYNCS 0x989680 ;  /* 0x009896800000995d */ /* 0x004fea0003900000 */
[----:B------:R-:W2:Y:S02]  /*24430*/  @!P1 SYNCS.PHASECHK.TRANS64 P1, [R0+URZ+0x13270], R3 ;  /* 0x01327003000095a7 */ /* 0x000ea4000802007f */
[----:B--2---:R-:W-:Y:S05]  /*24440*/  @!P1 BRA `(.L_x_12135) ;  /* 0xfffffffc00f09947 */ /* 0x004fea000383ffff */
[----:B------:R-:W-:Y:S05]  /*24450*/  BRA `(.L_x_12221) ;  /* 0xffffffd400247947 */ /* 0x000fea000383ffff */
.L_x_12137:
[----:B0-----:R0:W2:Y:S02]  /*24460*/  SYNCS.PHASECHK.TRANS64.TRYWAIT P1, [R0+URZ+0x13260], R3 ;  /* 0x01326003000075a7 */ /* 0x0010a4000802017f */
[----:B--2---:R-:W-:Y:S05]  /*24470*/  @!P1 NANOSLEEP.SYNCS 0x989680 ;  /* 0x009896800000995d */ /* 0x004fea0003900000 */
[----:B------:R-:W2:Y:S02]  /*24480*/  @!P1 SYNCS.PHASECHK.TRANS64 P1, [R0+URZ+0x13260], R3 ;  /* 0x01326003000095a7 */ /* 0x000ea4000802007f */
[----:B--2---:R-:W-:Y:S05]  /*24490*/  @!P1 BRA `(.L_x_12137) ;  /* 0xfffffffc00f09947 */ /* 0x004fea000383ffff */
[----:B------:R-:W-:Y:S05]  /*244a0*/  BRA `(.L_x_12222) ;  /* 0xffffffd400287947 */ /* 0x000fea000383ffff */
.L_x_12141:
[----:B------:R-:W-:Y:S01]  /*244b0*/  BSSY B0, `(.L_x_12223) ;  /* 0x0000008000007945 */ /* 0x000fe20003800000 */
[----:B0-----:R-:W-:Y:S02]  /*244c0*/  IMAD.MOV.U32 R13, RZ, RZ, R16 ;  /* 0x000000ffff0d7224 */ /* 0x001fe400078e0010 */
[----:B------:R-:W-:Y:S02]  /*244d0*/  IMAD.MOV.U32 R12, RZ, RZ, RZ ;  /* 0x000000ffff0c7224 */ /* 0x000fe400078e00ff */
[----:B------:R-:W-:Y:S02]  /*244e0*/  IMAD.MOV.U32 R11, RZ, RZ, 0x1f ;  /* 0x0000001fff0b7424 */ /* 0x000fe400078e00ff */
[----:B------:R-:W-:-:S07]  /*244f0*/  IMAD.MOV.U32 R15, RZ, RZ, -0x1 ;  /* 0xffffffffff0f7424 */ /* 0x000fce00078e00ff */
[----:B------:R-:W-:Y:S05]  /*24500*/  WARPSYNC.COLLECTIVE R15, `(.L_x_12224) ;  /* 0x000000000f087348 */ /* 0x000fea0003c00000 */
[----:B------:R0:W1:Y:S02]  /*24510*/  SHFL.IDX P6, R14, R13, R12, R11 ;  /* 0x0000000c0d0e7389 */ /* 0x00006400000c000b */
[----:B01----:R-:W-:Y:S01]  /*24520*/  ENDCOLLECTIVE ;  /* 0x000000000000791b */ /* 0x003fe20003800000 */
.L_x_12224:
[----:B------:R-:W-:Y:S05]  /*24530*/  BSYNC B0 ;  /* 0x0000000000007941 */ /* 0x000fea0003800000 */
.L_x_12223:
        /* <DEDUP_REMOVED lines=9> */
.L_x_12225:
        /* <DEDUP_REMOVED lines=18> */
.L_x_12226:
[----:B------:R-:W-:Y:S01]  /*246f0*/  IMAD.MOV.U32 R12, RZ, RZ, 0x2 ;  /* 0x00000002ff0c7424 */ /* 0x000fe200078e00ff */
[----:B------:R-:W-:-:S05]  /*24700*/  SEL R5, R14, RZ, P1 ;  /* 0x000000ff0e057207 */ /* 0x000fca0000800000 */
[----:B------:R-:W-:-:S04]  /*24710*/  IMAD.IADD R4, R2, 0x1, R5 ;  /* 0x0000000102047824 */ /* 0x000fc800078e0205 */
[----:B------:R-:W-:-:S07]  /*24720*/  IMAD.MOV.U32 R13, RZ, RZ, R4 ;  /* 0x000000ffff0d7224 */ /* 0x000fce00078e0004 */
[----:B------:R-:W-:Y:S05]  /*24730*/  WARPSYNC.COLLECTIVE R15, `(.L_x_12227) ;  /* 0x000000000f087348 */ /* 0x000fea0003c00000 */
[----:B------:R0:W1:Y:S02]  /*24740*/  SHFL.UP P6, R14, R13, R12, R11 ;  /* 0x0400000c0d0e7389 */ /* 0x00006400000c000b */
[----:B01----:R-:W-:Y:S01]  /*24750*/  ENDCOLLECTIVE ;  /* 0x000000000000791b */ /* 0x003fe20003800000 */
.L_x_12227:
[----:B------:R-:W-:Y:S01]  /*24760*/  IMAD.MOV.U32 R12, RZ, RZ, 0x4 ;  /* 0x00000004ff0c7424 */ /* 0x000fe200078e00ff */
[----:B------:R-:W-:-:S05]  /*24770*/  SEL R5, R14, RZ, P2 ;  /* 0x000000ff0e057207 */ /* 0x000fca0001000000 */
[----:B------:R-:W-:-:S04]  /*24780*/  IMAD.IADD R5, R4, 0x1, R5 ;  /* 0x0000000104057824 */ /* 0x000fc800078e0205 */
[----:B------:R-:W-:-:S07]  /*24790*/  IMAD.MOV.U32 R13, RZ, RZ, R5 ;  /* 0x000000ffff0d7224 */ /* 0x000fce00078e0005 */
[----:B------:R-:W-:Y:S05]  /*247a0*/  WARPSYNC.COLLECTIVE R15, `(.L_x_12228) ;  /* 0x000000000f087348 */ /* 0x000fea0003c00000 */
[----:B------:R0:W1:Y:S02]  /*247b0*/  SHFL.UP P6, R14, R13, R12, R11 ;  /* 0x0400000c0d0e7389 */ /* 0x00006400000c000b */
[----:B01----:R-:W-:Y:S01]  /*247c0*/  ENDCOLLECTIVE ;  /* 0x000000000000791b */ /* 0x003fe20003800000 */
.L_x_12228:
[----:B------:R-:W-:Y:S01]  /*247d0*/  IMAD.MOV.U32 R12, RZ, RZ, 0x8 ;  /* 0x00000008ff0c7424 */ /* 0x000fe200078e00ff */
[----:B------:R-:W-:-:S05]  /*247e0*/  SEL R6, R14, RZ, P3 ;  /* 0x000000ff0e067207 */ /* 0x000fca0001800000 */
[----:B------:R-:W-:-:S04]  /*247f0*/  IMAD.IADD R6, R5, 0x1, R6 ;  /* 0x0000000105067824 */ /* 0x000fc800078e0206 */
[----:B------:R-:W-:-:S07]  /*24800*/  IMAD.MOV.U32 R13, RZ, RZ, R6 ;  /* 0x000000ffff0d7224 */ /* 0x000fce00078e0006 */
[----:B------:R-:W-:Y:S05]  /*24810*/  WARPSYNC.COLLECTIVE R15, `(.L_x_12229) ;  /* 0x000000000f087348 */ /* 0x000fea0003c00000 */
[----:B------:R0:W1:Y:S02]  /*24820*/  SHFL.UP P6, R14, R13, R12, R11 ;  /* 0x0400000c0d0e7389 */ /* 0x00006400000c000b */
[----:B01----:R-:W-:Y:S01]  /*24830*/  ENDCOLLECTIVE ;  /* 0x000000000000791b */ /* 0x003fe20003800000 */
.L_x_12229:
[----:B------:R-:W-:Y:S01]  /*24840*/  IMAD.MOV.U32 R12, RZ, RZ, 0x10 ;  /* 0x00000010ff0c7424 */ /* 0x000fe200078e00ff */
[----:B------:R-:W-:-:S05]  /*24850*/  SEL R3, R14, RZ, P4 ;  /* 0x000000ff0e037207 */ /* 0x000fca0002000000 */
[----:B------:R-:W-:-:S04]  /*24860*/  IMAD.IADD R4, R6, 0x1, R3 ;  /* 0x0000000106047824 */ /* 0x000fc800078e0203 */
[----:B------:R-:W-:-:S07]  /*24870*/  IMAD.MOV.U32 R13, RZ, RZ, R4 ;  /* 0x000000ffff0d7224 */ /* 0x000fce00078e0004 */
[----:B------:R-:W-:Y:S05]  /*24880*/  WARPSYNC.COLLECTIVE R15, `(.L_x_12230) ;  /* 0x000000000f087348 */ /* 0x000fea0003c00000 */
[----:B------:R0:W1:Y:S02]  /*24890*/  SHFL.UP P6, R14, R13, R12, R11 ;  /* 0x0400000c0d0e7389 */ /* 0x00006400000c000b */
[----:B01----:R-:W-:Y:S01]  /*248a0*/  ENDCOLLECTIVE ;  /* 0x000000000000791b */ /* 0x003fe20003800000 */
.L_x_12230:
        /* <DEDUP_REMOVED lines=8> */
.L_x_12231:
[----:B------:R-:W-:Y:S05]  /*24930*/  BRA `(.L_x_12232) ;  /* 0xffffffd400e87947 */ /* 0x000fea000383ffff */
.L_x_12146:
        /* <DEDUP_REMOVED lines=8> */
.L_x_12234:
[----:B------:R-:W-:Y:S05]  /*249c0*/  BSYNC B0 ;  /* 0x0000000000007941 */ /* 0x000fea0003800000 */
.L_x_12233:
[----:B------:R-:W-:Y:S01]  /*249d0*/  SEL R13, R14, RZ, P1 ;  /* 0x000000ff0e0d7207 */ /* 0x000fe20000800000 */
[----:B------:R-:W-:Y:S02]  /*249e0*/  IMAD.MOV.U32 R12, RZ, RZ, 0x2 ;  /* 0x00000002ff0c7424 */ /* 0x000fe400078e00ff */
[----:B------:R-:W-:Y:S02]  /*249f0*/  IMAD.MOV.U32 R11, RZ, RZ, RZ ;  /* 0x000000ffff0b7224 */ /* 0x000fe400078e00ff */
[----:B------:R-:W-:Y:S02]  /*24a00*/  IMAD.IADD R13, R2, 0x1, R13 ;  /* 0x00000001020d7824 */ /* 0x000fe400078e020d */
[----:B------:R-:W-:-:S07]  /*24a10*/  IMAD.MOV.U32 R15, RZ, RZ, -0x1 ;  /* 0xffffffffff0f7424 */ /* 0x000fce00078e00ff */
[----:B------:R-:W-:Y:S05]  /*24a20*/  WARPSYNC.COLLECTIVE R15, `(.L_x_12235) ;  /* 0x000000000f087348 */ /* 0x000fea0003c00000 */
[----:B------:R0:W1:Y:S02]  /*24a30*/  SHFL.UP P6, R14, R13, R12, R11 ;  /* 0x0400000c0d0e7389 */ /* 0x00006400000c000b */
[----:B01----:R-:W-:Y:S01]  /*24a40*/  ENDCOLLECTIVE ;  /* 0x000000000000791b */ /* 0x003fe20003800000 */
.L_x_12235:
[----:B------:R-:W-:Y:S01]  /*24a50*/  IMAD.MOV.U32 R12, RZ, RZ, 0x4 ;  /* 0x00000004ff0c7424 */ /* 0x000fe200078e00ff */
[----:B------:R-:W-:-:S05]  /*24a60*/  SEL R4, R14, RZ, P2 ;  /* 0x000000ff0e047207 */ /* 0x000fca0001000000 */
[----:B------:R-:W-:-:S04]  /*24a70*/  IMAD.IADD R4, R13, 0x1, R4 ;  /* 0x000000010d047824 */ /* 0x000fc800078e0204 */
[----:B------:R-:W-:-:S07]  /*24a80*/  IMAD.MOV.U32 R13, RZ, RZ, R4 ;  /* 0x000000ffff0d7224 */ /* 0x000fce00078e0004 */
[----:B------:R-:W-:Y:S05]  /*24a90*/  WARPSYNC.COLLECTIVE R15, `(.L_x_12236) ;  /* 0x000000000f087348 */ /* 0x000fea0003c00000 */
[----:B------:R0:W1:Y:S02]  /*24aa0*/  SHFL.UP P6, R14, R13, R12, R11 ;  /* 0x0400000c0d0e7389 */ /* 0x00006400000c000b */
[----:B01----:R-:W-:Y:S01]  /*24ab0*/  ENDCOLLECTIVE ;  /* 0x000000000000791b */ /* 0x003fe20003800000 */
.L_x_12236:
[----:B------:R-:W-:Y:S01]  /*24ac0*/  IMAD.MOV.U32 R12, RZ, RZ, 0x8 ;  /* 0x00000008ff0c7424 */ /* 0x000fe200078e00ff */
[----:B------:R-:W-:-:S05]  /*24ad0*/  SEL R5, R14, RZ, P3 ;  /* 0x000000ff0e057207 */ /* 0x000fca0001800000 */
[----:B------:R-:W-:-:S04]  /*24ae0*/  IMAD.IADD R5, R4, 0x1, R5 ;  /* 0x0000000104057824 */ /* 0x000fc800078e0205 */
[----:B------:R-:W-:-:S07]  /*24af0*/  IMAD.MOV.U32 R13, RZ, RZ, R5 ;  /* 0x000000ffff0d7224 */ /* 0x000fce00078e0005 */
[----:B------:R-:W-:Y:S05]  /*24b00*/  WARPSYNC.COLLECTIVE R15, `(.L_x_12237) ;  /* 0x000000000f087348 */ /* 0x000fea0003c00000 */
[----:B------:R0:W1:Y:S02]  /*24b10*/  SHFL.UP P6, R14, R13, R12, R11 ;  /* 0x0400000c0d0e7389 */ /* 0x00006400000c000b */
[----:B01----:R-:W-:Y:S01]  /*24b20*/  ENDCOLLECTIVE ;  /* 0x000000000000791b */ /* 0x003fe20003800000 */
.L_x_12237:
[----:B------:R-:W-:Y:S01]  /*24b30*/  IMAD.MOV.U32 R12, RZ, RZ, 0x10 ;  /* 0x00000010ff0c7424 */ /* 0x000fe200078e00ff */
[----:B------:R-:W-:-:S05]  /*24b40*/  SEL R6, R14, RZ, P4 ;  /* 0x000000ff0e067207 */ /* 0x000fca0002000000 */
[----:B------:R-:W-:-:S04]  /*24b50*/  IMAD.IADD R6, R5, 0x1, R6 ;  /* 0x0000000105067824 */ /* 0x000fc800078e0206 */
[----:B------:R-:W-:-:S07]  /*24b60*/  IMAD.MOV.U32 R13, RZ, RZ, R6 ;  /* 0x000000ffff0d7224 */ /* 0x000fce00078e0006 */
[----:B------:R-:W-:Y:S05]  /*24b70*/  WARPSYNC.COLLECTIVE R15, `(.L_x_12238) ;  /* 0x000000000f087348 */ /* 0x000fea0003c00000 */
[----:B------:R0:W1:Y:S02]  /*24b80*/  SHFL.UP P6, R14, R13, R12, R11 ;  /* 0x0400000c0d0e7389 */ /* 0x00006400000c000b */
[----:B01----:R-:W-:Y:S01]  /*24b90*/  ENDCOLLECTIVE ;  /* 0x000000000000791b */ /* 0x003fe20003800000 */
.L_x_12238:
        /* <DEDUP_REMOVED lines=8> */
.L_x_12239:
[----:B------:R-:W-:Y:S05]  /*24c20*/  BRA `(.L_x_12240) ;  /* 0xffffffd400c87947 */ /* 0x000fea000383ffff */
.L_x_12148:
[----:B------:R-:W-:Y:S01]  /*24c30*/  BSSY B0, `(.L_x_12241) ;  /* 0x0000006000007945 */ /* 0x000fe20003800000 */
[----:B------:R-:W-:Y:S01]  /*24c40*/  PLOP3.LUT P6, PT, P6, PT, PT, 0x8, 0x0 ;  /* 0x000000000000781c */ /* 0x000fe200037ce170 */
[----:B------:R-:W-:-:S12]  /*24c50*/  IMAD.MOV.U32 R15, RZ, RZ, -0x1 ;  /* 0xffffffffff0f7424 */ /* 0x000fd800078e00ff */
[----:B01----:R-:W-:Y:S05]  /*24c60*/  WARPSYNC.COLLECTIVE R15, `(.L_x_12242) ;  /* 0x000000000f087348 */ /* 0x003fea0003c00000 */
[----:B------:R-:W-:Y:S01]  /*24c70*/  VOTE.ANY R14, PT, P6 ;  /* 0x00000000000e7806 */ /* 0x000fe200030e0100 */
[----:B01----:R-:W-:Y:S06]  /*24c80*/  ENDCOLLECTIVE ;  /* 0x000000000000791b */ /* 0x003fec0003800000 */
.L_x_12242:
[----:B------:R-:W-:Y:S05]  /*24c90*/  BSYNC B0 ;  /* 0x0000000000007941 */ /* 0x000fea0003800000 */
.L_x_12241:
        /* <DEDUP_REMOVED lines=9> */
.L_x_12243:
[----:B------:R-:W-:Y:S01]  /*24d30*/  IMAD.MOV.U32 R17, RZ, RZ, R14 ;  /* 0x000000ffff117224 */ /* 0x000fe200078e000e */
[----:B------:R-:W-:Y:S06]  /*24d40*/  BRA `(.L_x_12244) ;  /* 0xffffffd400b87947 */ /* 0x000fec000383ffff */
.L_x_12150:
[----:B------:R-:W-:Y:S01]  /*24d50*/  BSSY B0, `(.L_x_12245) ;  /* 0x0000007000007945 */ /* 0x000fe20003800000 */
[----:B0-----:R-:W-:Y:S02]  /*24d60*/  IMAD.MOV.U32 R13, RZ, RZ, R3 ;  /* 0x000000ffff0d7224 */ /* 0x001fe400078e0003 */
[----:B------:R-:W-:Y:S02]  /*24d70*/  IMAD.MOV.U32 R11, RZ, RZ, 0x1f ;  /* 0x0000001fff0b7424 */ /* 0x000fe400078e00ff */
[----:B------:R-:W-:-:S07]  /*24d80*/  IMAD.MOV.U32 R15, RZ, RZ, -0x1 ;  /* 0xffffffffff0f7424 */ /* 0x000fce00078e00ff */
[----:B-123--:R-:W-:Y:S05]  /*24d90*/  WARPSYNC.COLLECTIVE R15, `(.L_x_12246) ;  /* 0x000000000f087348 */ /* 0x00efea0003c00000 */
[----:B------:R0:W4:Y:S02]  /*24da0*/  SHFL.IDX P6, R14, R13, R12, R11 ;  /* 0x0000000c0d0e7389 */ /* 0x00012400000c000b */
[----:B01234-:R-:W-:Y:S01]  /*24db0*/  ENDCOLLECTIVE ;  /* 0x000000000000791b */ /* 0x01ffe20003800000 */
.L_x_12246:
[----:B------:R-:W-:Y:S05]  /*24dc0*/  BSYNC B0 ;  /* 0x0000000000007941 */ /* 0x000fea0003800000 */
.L_x_12245:
[----:B------:R-:W-:Y:S01]  /*24dd0*/  IMAD.MOV.U32 R5, RZ, RZ, R14 ;  /* 0x000000ffff057224 */ /* 0x000fe200078e000e */
[----:B------:R-:W-:Y:S06]  /*24de0*/  BRA `(.L_x_12149) ;  /* 0xffffffd400ac7947 */ /* 0x000fec000383ffff */
.L_x_12154:
[----:B0-----:R0:W2:Y:S02]  /*24df0*/  SYNCS.PHASECHK.TRANS64.TRYWAIT P0, [R8+URZ+0x13220], R0 ;  /* 0x01322000080075a7 */ /* 0x0010a4000800017f */
[----:B--2---:R-:W-:Y:S05]  /*24e00*/  @!P0 NANOSLEEP.SYNCS 0x989680 ;  /* 0x009896800000895d */ /* 0x004fea0003900000 */
[----:B------:R-:W2:Y:S02]  /*24e10*/  @!P0 SYNCS.PHASECHK.TRANS64 P0, [R8+URZ+0x13220], R0 ;  /* 0x01322000080085a7 */ /* 0x000ea4000800007f */
[----:B--2---:R-:W-:Y:S05]  /*24e20*/  @!P0 BRA `(.L_x_12154) ;  /* 0xfffffffc00f08947 */ /* 0x004fea000383ffff */
[----:B------:R-:W-:Y:S05]  /*24e30*/  BRA `(.L_x_12247) ;  /* 0xffffffdc00247947 */ /* 0x000fea000383ffff */
.L_x_12155:
        /* <DEDUP_REMOVED lines=11> */
.L_x_12249:
[----:B------:R-:W-:Y:S05]  /*24ef0*/  BSYNC B0 ;  /* 0x0000000000007941 */ /* 0x000fea0003800000 */
.L_x_12248:
[----:B------:R-:W-:Y:S05]  /*24f00*/  BRA `(.L_x_12250) ;  /* 0xffffffdc000c7947 */ /* 0x000fea000383ffff */
.L_x_12156:
[----:B------:R-:W-:Y:S01]  /*24f10*/  BSSY B0, `(.L_x_12251) ;  /* 0x0000006000007945 */ /* 0x000fe20003800000 */
[----:B------:R-:W-:-:S07]  /*24f20*/  IMAD.MOV.U32 R15, RZ, RZ, -0x1 ;  /* 0xffffffffff0f7424 */ /* 0x000fce00078e00ff */
[----:B01-3--:R-:W-:Y:S05]  /*24f30*/  WARPSYNC.COLLECTIVE R15, `(.L_x_12252) ;  /* 0x000000000f0c7348 */ /* 0x00bfea0003c00000 */
[----:B------:R-:W-:Y:S02]  /*24f40*/  ELECT P6, UR62, PT ;  /* 0x00000000003e782f */ /* 0x000fe400038c0000 */
[----:B------:R-:W-:Y:S01]  /*24f50*/  MOV R14, UR62 ;  /* 0x0000003e000e7c02 */ /* 0x000fe20008000f00 */
[----:B01-3--:R-:W-:Y:S10]  /*24f60*/  ENDCOLLECTIVE ;  /* 0x000000000000791b */ /* 0x00bff40003800000 */
.L_x_12252:
[----:B------:R-:W-:Y:S05]  /*24f70*/  BSYNC B0 ;  /* 0x0000000000007941 */ /* 0x000fea0003800000 */
.L_x_12251:
[----:B------:R-:W-:Y:S05]  /*24f80*/  BRA `(.L_x_12253) ;  /* 0xffffffdc00007947 */ /* 0x000fea000383ffff */
.L_x_12158:
[----:B0-----:R0:W2:Y:S02]  /*24f90*/  SYNCS.PHASECHK.TRANS64.TRYWAIT P1, [R6+URZ], R3 ;  /* 0x00000003060075a7 */ /* 0x0010a4000802017f */
[----:B--2---:R-:W-:Y:S05]  /*24fa0*/  @!P1 NANOSLEEP.SYNCS 0x989680 ;  /* 0x009896800000995d */ /* 0x004fea0003900000 */
[----:B------:R-:W2:Y:S02]  /*24fb0*/  @!P1 SYNCS.PHASECHK.TRANS64 P1, [R6+URZ], R3 ;  /* 0x00000003060095a7 */ /* 0x000ea4000802007f */
[----:B--2---:R-:W-:Y:S05]  /*24fc0*/  @!P1 BRA `(.L_x_12158) ;  /* 0xfffffffc00f09947 */ /* 0x004fea000383ffff */
[----:B------:R-:W-:Y:S05]  /*24fd0*/  BRA `(.L_x_12254) ;  /* 0xffffffdc00347947 */ /* 0x000fea000383ffff */
.L_x_12159:
[----:B--2---:R2:W4:Y:S02]  /*24fe0*/  SYNCS.PHASECHK.TRANS64.TRYWAIT P1, [R7+URZ], R0 ;  /* 0x00000000070075a7 */ /* 0x004524000802017f */
[----:B----4-:R-:W-:Y:S05]  /*24ff0*/  @!P1 NANOSLEEP.SYNCS 0x989680 ;  /* 0x009896800000995d */ /* 0x010fea0003900000 */
[----:B------:R-:W4:Y:S02]  /*25000*/  @!P1 SYNCS.PHASECHK.TRANS64 P1, [R7+URZ], R0 ;  /* 0x00000000070095a7 */ /* 0x000f24000802007f */
[----:B----4-:R-:W-:Y:S05]  /*25010*/  @!P1 BRA `(.L_x_12159) ;  /* 0xfffffffc00f09947 */ /* 0x010fea000383ffff */
[----:B------:R-:W-:Y:S05]  /*25020*/  BRA `(.L_x_12255) ;  /* 0xffffffdc00287947 */ /* 0x000fea000383ffff */
.L_x_12161:
[----:B----4-:R4:W0:Y:S02]  /*25030*/  SYNCS.PHASECHK.TRANS64.TRYWAIT P1, [R2+URZ+0x13260], R3 ;  /* 0x01326003020075a7 */ /* 0x010824000802017f */
[----:B0-----:R-:W-:Y:S05]  /*25040*/  @!P1 NANOSLEEP.SYNCS 0x989680 ;  /* 0x009896800000995d */ /* 0x001fea0003900000 */
[----:B------:R-:W0:Y:S02]  /*25050*/  @!P1 SYNCS.PHASECHK.TRANS64 P1, [R2+URZ+0x13260], R3 ;  /* 0x01326003020095a7 */ /* 0x000e24000802007f */
[----:B0-----:R-:W-:Y:S05]  /*25060*/  @!P1 BRA `(.L_x_12161) ;  /* 0xfffffffc00f09947 */ /* 0x001fea000383ffff */
[----:B------:R-:W-:Y:S05]  /*25070*/  BRA `(.L_x_12256) ;  /* 0xffffffdc00287947 */ /* 0x000fea000383ffff */
.L_x_12163:
[----:B------:R0:W0:Y:S02]  /*25080*/  SYNCS.PHASECHK.TRANS64.TRYWAIT P1, [R5+URZ+0x13260], R0 ;  /* 0x01326000050075a7 */ /* 0x000024000802017f */
[----:B0-----:R-:W-:Y:S05]  /*25090*/  @!P1 NANOSLEEP.SYNCS 0x989680 ;  /* 0x009896800000995d */ /* 0x001fea0003900000 */
[----:B------:R-:W0:Y:S02]  /*250a0*/  @!P1 SYNCS.PHASECHK.TRANS64 P1, [R5+URZ+0x13260], R0 ;  /* 0x01326000050095a7 */ /* 0x000e24000802007f */
[----:B0-----:R-:W-:Y:S05]  /*250b0*/  @!P1 BRA `(.L_x_12163) ;  /* 0xfffffffc00f09947 */ /* 0x001fea000383ffff */
[----:B------:R-:W-:Y:S05]  /*250c0*/  BRA `(.L_x_12257) ;  /* 0xffffffdc00287947 */ /* 0x000fea000383ffff */
.L_x_12165:
[----:B------:R0:W0:Y:S02]  /*250d0*/  SYNCS.PHASECHK.TRANS64.TRYWAIT P0, [R2+URZ+0x13280], R3 ;  /* 0x01328003020075a7 */ /* 0x000024000800017f */
[----:B0-----:R-:W-:Y:S05]  /*250e0*/  @!P0 NANOSLEEP.SYNCS 0x989680 ;  /* 0x009896800000895d */ /* 0x001fea0003900000 */
[----:B------:R-:W0:Y:S02]  /*250f0*/  @!P0 SYNCS.PHASECHK.TRANS64 P0, [R2+URZ+0x13280], R3 ;  /* 0x01328003020085a7 */ /* 0x000e24000800007f */
[----:B0-----:R-:W-:Y:S05]  /*25100*/  @!P0 BRA `(.L_x_12165) ;  /* 0xfffffffc00f08947 */ /* 0x001fea000383ffff */
[----:B------:R-:W-:Y:S05]  /*25110*/  BRA `(.L_x_12166) ;  /* 0xffffffdc00247947 */ /* 0x000fea000383ffff */
.L_x_12258:
        /* <DEDUP_REMOVED lines=14> */
.L_x_12995:


//--------------------- .text._ZN7cutlass13device_kernelIN5flash11enable_sm90INS1_16FlashAttnFwdSm90INS1_25CollectiveMainloopFwdSm90ILi2EN4cute5tupleIJNS5_1CILi1EEES8_S8_EEENS6_IJNS7_ILi192EEENS7_ILi160EEENS7_ILi64EEEEEELi64ENS_12float_e4m3_tEfNS_4arch4Sm90ELb1ELb0ELb1ELb0ELb0ELb0ELb0ELb1ELb1ELb1ELb0ELb0EEENS1_21CollectiveEpilogueFwdINS6_IJSA_SC_SB_EEES9_NS_10bfloat16_tESG_Li384ELb0ELb1ELb0ELb1EEENS1_30DynamicPersistentTileSchedulerILi384ELi128ELb0ELb1ELb1EEEEEEEEEvNT_6ParamsE --------------------------
	.section	.text._ZN7cutlass13device_kernelIN5flash11enable_sm90INS1_16FlashAttnFwdSm90INS1_25CollectiveMainloopFwdSm90ILi2EN4cute5tupleIJNS5_1CILi1EEES8_S8_EEENS6_IJNS7_ILi192EEENS7_ILi160EEENS7_ILi64EEEEEELi64ENS_12float_e4m3_tEfNS_4arch4Sm90ELb1ELb0ELb1ELb0ELb0ELb0ELb0ELb1ELb1ELb1ELb0ELb0EEENS1_21CollectiveEpilogueFwdINS6_IJSA_SC_SB_EEES9_NS_10bfloat16_tESG_Li384ELb0ELb1ELb0ELb1EEENS1_30DynamicPersistentTileSchedulerILi384ELi128ELb0ELb1ELb1EEEEEEEEEvNT_6ParamsE,"ax",@progbits
	.align	128
.text._ZN7cutlass13device_kernelIN5flash11enable_sm90INS1_16FlashAttnFwdSm90INS1_25CollectiveMainloopFwdSm90ILi2EN4cute5tupleIJNS5_1CILi1EEES8_S8_EEENS6_IJNS7_ILi192EEENS7_ILi160EEENS7_ILi64EEEEEELi64ENS_12float_e4m3_tEfNS_4arch4Sm90ELb1ELb0ELb1ELb0ELb0ELb0ELb0ELb1ELb1ELb1ELb0ELb0EEENS1_21CollectiveEpilogueFwdINS6_IJSA_SC_SB_EEES9_NS_10bfloat16_tESG_Li384ELb0ELb1ELb0ELb1EEENS1_30DynamicPersistentTileSchedulerILi384ELi128ELb0ELb1ELb1EEEEEEEEEvNT_6ParamsE:
        .type           _ZN7cutlass13device_kernelIN5flash11enable_sm90INS1_16FlashAttnFwdSm90INS1_25CollectiveMainloopFwdSm90ILi2EN4cute5tupleIJNS5_1CILi1EEES8_S8_EEENS6_IJNS7_ILi192EEENS7_ILi160EEENS7_ILi64EEEEEELi64ENS_12float_e4m3_tEfNS_4arch4Sm90ELb1ELb0ELb1ELb0ELb0ELb0ELb0ELb1ELb1ELb1ELb0ELb0EEENS1_21CollectiveEpilogueFwdINS6_IJSA_SC_SB_EEES9_NS_10bfloat16_tESG_Li384ELb0ELb1ELb0ELb1EEENS1_30DynamicPersistentTileSchedulerILi384ELi128ELb0ELb1ELb1EEEEEEEEEvNT_6ParamsE,@function
        .size           _ZN7cutlass13device_kernelIN5flash11enable_sm90INS1_16FlashAttnFwdSm90INS1_25CollectiveMainloopFwdSm90ILi2EN4cute5tupleIJNS5_1CILi1EEES8_S8_EEENS6_IJNS7_ILi192EEENS7_ILi160EEENS7_ILi64EEEEEELi64ENS_12float_e4m3_tEfNS_4arch4Sm90ELb1ELb0ELb1ELb0ELb0ELb0ELb0ELb1ELb1ELb1ELb0ELb0EEENS1_21CollectiveEpilogueFwdINS6_IJSA_SC_SB_EEES9_NS_10bfloat16_tESG_Li384ELb0ELb1ELb0ELb1EEENS1_30DynamicPersistentTileSchedulerILi384ELi128ELb0ELb1ELb1EEEEEEEEEvNT_6ParamsE,(.L_x_12996 - _ZN7cutlass13device_kernelIN5flash11enable_sm90INS1_16FlashAttnFwdSm90INS1_25CollectiveMainloopFwdSm90ILi2EN4cute5tupleIJNS5_1CILi1EEES8_S8_EEENS6_IJNS7_ILi192EEENS7_ILi160EEENS7_ILi64EEEEEELi64ENS_12float_e4m3_tEfNS_4arch4Sm90ELb1ELb0ELb1ELb0ELb0ELb0ELb0ELb1ELb1ELb1ELb0ELb0EEENS1_21CollectiveEpilogueFwdINS6_IJSA_SC_SB_EEES9_NS_10bfloat16_tESG_Li384ELb0ELb1ELb0ELb1EEENS1_30DynamicPersistentTileSchedulerILi384ELi128ELb0ELb1ELb1EEEEEEEEEvNT_6ParamsE)
        .other          _ZN7cutlass13device_kernelIN5flash11enable_sm90INS1_16FlashAttnFwdSm90INS1_25CollectiveMainloopFwdSm90ILi2EN4cute5tupleIJNS5_1CILi1EEES8_S8_EEENS6_IJNS7_ILi192EEENS7_ILi160EEENS7_ILi64EEEEEELi64ENS_12float_e4m3_tEfNS_4arch4Sm90ELb1ELb0ELb1ELb0ELb0ELb0ELb0ELb1ELb1ELb1ELb0ELb0EEENS1_21CollectiveEpilogueFwdINS6_IJSA_SC_SB_EEES9_NS_10bfloat16_tESG_Li384ELb0ELb1ELb0ELb1EEENS1_30DynamicPersistentTileSchedulerILi384ELi128ELb0ELb1ELb1EEEEEEEEEvNT_6ParamsE,@"STO_CUDA_ENTRY STV_DEFAULT"
_ZN7cutlass13device_kernelIN5flash11enable_sm90INS1_16FlashAttnFwdSm90INS1_25CollectiveMainloopFwdSm90ILi2EN4cute5tupleIJNS5_1CILi1EEES8_S8_EEENS6_IJNS7_ILi192EEENS7_ILi160EEENS7_ILi64EEEEEELi64ENS_12float_e4m3_tEfNS_4arch4Sm90ELb1ELb0ELb1ELb0ELb0ELb0ELb0ELb1ELb1ELb1ELb0ELb0EEENS1_21CollectiveEpilogueFwdINS6_IJSA_SC_SB_EEES9_NS_10bfloat16_tESG_Li384ELb0ELb1ELb0ELb1EEENS1_30DynamicPersistentTileSchedulerILi384ELi128ELb0ELb1ELb1EEEEEEEEEvNT_6ParamsE:
        /* <DEDUP_REMOVED lines=18> */
.L_x_12260:
[----:B------:R-:W-:Y:S05]  /*0120*/  BSYNC B0 ;  /* 0x0000000000007941 */ /* 0x000fea0003800000 */
.L_x_12259:
        /* <DEDUP_REMOVED lines=41> */
.L_x_12261:
        /* <DEDUP_REMOVED lines=22> */
.L_x_12262:
        /* <DEDUP_REMOVED lines=18> */
.L_x_12263:
        /* <DEDUP_REMOVED lines=22> */
.L_x_12264:
        /* <DEDUP_REMOVED lines=22> */
.L_x_12265:
[----:B------:R-:W-:Y:S01]  /*0900*/  PLOP3.LUT P0, PT, PT, PT, UP0, 0x80, 0x0 ;  /* 0x000000000000781c */ /* 0x000fe20003f0f008 */
[----:B------:R-:W-:Y:S01]  /*0910*/  UMOV UR38, 0x1 ;  /* 0x0000000100267882 */ /* 0x000fe20000000000 */
[----:B------:R-:W-:Y:S01]  /*0920*/  NOP ;  /* 0x0000000000007918 */ /* 0x000fe20000000000 */
[----:B------:R-:W-:Y:S01]  /*0930*/  USEL UR38, UR38, 0x2, !UP0 ;  /* 0x0000000226267887 */ /* 0x000fe2000c000000 */
[----:B------:R-:W-:Y:S01]  /*0940*/  ULDC.64 UR46, c[0x0][0x208] ;  /* 0x00008200002e7ab9 */ /* 0x000fe20000000a00 */
[----:B012-4-:R-:W-:Y:S08]  /*0950*/  BAR.SYNC.DEFER_BLOCKING 0x0 ;  /* 0x0000000000007b1d */ /* 0x017ff00000010000 */
[----:B------:R-:W-:Y:S05]  /*0960*/  @!P0 BRA `(.L_x_12266) ;  /* 0x000000c800588947 */ /* 0x000fea0003800000 */
.L_x_12267:
        /* <DEDUP_REMOVED lines=19> */
[----:B------:R-:W-:Y:S02]  /*0aa0*/  LEA.HI R3, R0, R10, RZ, 0x5 ;  /* 0x0000000a00037211 */ /* 0x000fe400078f28ff */
[----:B------:R-:W-:Y:S02]  /*0ab0*/  LOP3.LUT R23, R156, 0xffffff80, RZ, 0xc0, !PT ;  /* 0xffffff809c177812 */ /* 0x000fe400078ec0ff */
[----:B------:R-:W-:Y:S01]  /*0ac0*/  SHF.R.S32.HI R5, RZ, 0x4, R2 ;  /* 0x00000004ff057819 */ /* 0x000fe20000011402 */
[----:B------:R-:W-:Y:S01]  /*0ad0*/  IMAD.SHL.U32 R4, R3, 0x20, RZ ;  /* 0x0000002003047824 */ /* 0x000fe200078e00ff */
[----:B------:R-:W-:Y:S01]  /*0ae0*/  LOP3.LUT R3, R2, 0x3fffff0, RZ, 0xc0, !PT ;  /* 0x03fffff002037812 */ /* 0x000fe200078ec0ff */
[----:B------:R-:W-:Y:S01]  /*0af0*/  IMAD.IADD R23, R10, 0x1, -R23 ;  /* 0x000000010a177824 */ /* 0x000fe200078e0a17 */
[----:B------:R-:W-:-:S02]  /*0b00*/  LEA.HI R2, R2, R5, RZ, 0x1 ;  /* 0x0000000502027211 */ /* 0x000fc400078f08ff */
[----:B------:R-:W-:Y:S01]  /*0b10*/  LOP3.LUT R4, R4, 0xfffffc00, RZ, 0xc0, !PT ;  /* 0xfffffc0004047812 */ /* 0x000fe200078ec0ff */
[----:B------:R-:W-:Y:S01]  /*0b20*/  IMAD.IADD R3, R10, 0x1, -R3 ;  /* 0x000000010a037824 */ /* 0x000fe200078e0a03 */
[----:B------:R-:W-:Y:S02]  /*0b30*/  SHF.R.S32.HI R6, RZ, 0x1f, R23 ;  /* 0x0000001fff067819 */ /* 0x000fe40000011417 */
[----:B------:R-:W-:Y:S01]  /*0b40*/  LOP3.LUT R2, R2, 0x1ffffffe, RZ, 0xc0, !PT ;  /* 0x1ffffffe02027812 */ /* 0x000fe200078ec0ff */
[----:B------:R-:W-:Y:S01]  /*0b50*/  IMAD R3, R3, 0x40, R4 ;  /* 0x0000004003037824 */ /* 0x000fe200078e0204 */
[----:B------:R-:W-:Y:S02]  /*0b60*/  LEA.HI R4, R6, R23, RZ, 0x2 ;  /* 0x0000001706047211 */ /* 0x000fe400078f10ff */
[----:B------:R-:W-:Y:S01]  /*0b70*/  LEA.HI R7, R0, R10, RZ, 0x2 ;  /* 0x0000000a00077211 */ /* 0x000fe200078f10ff */
[----:B------:R-:W-:Y:S01]  /*0b80*/  IMAD.IADD R2, R5, 0x1, -R2 ;  /* 0x0000000105027824 */ /* 0x000fe200078e0a02 */
[----:B------:R-:W-:-:S02]  /*0b90*/  SHF.R.S32.HI R5, RZ, 0x2, R4 ;  /* 0x00000002ff057819 */ /* 0x000fc40000011404 */
[----:B------:R-:W-:Y:S01]  /*0ba0*/  SHF.R.S32.HI R8, RZ, 0x1f, R4 ;  /* 0x0000001fff087819 */ /* 0x000fe20000011404 */
[----:B------:R-:W-:Y:S01]  /*0bb0*/  IMAD R2, R2, 0x8, R3 ;  /* 0x0000000802027824 */ /* 0x000fe200078e0203 */
[----:B------:R-:W-:Y:S02]  /*0bc0*/  SHF.R.S32.HI R156, RZ, 0x7, R156 ;  /* 0x00000007ff9c7819 */ /* 0x000fe4000001149c */
[----:B------:R-:W-:Y:S02]  /*0bd0*/  LOP3.LUT R7, R7, 0xfffffffc, RZ, 0xc0, !PT ;  /* 0xfffffffc07077812 */ /* 0x000fe400078ec0ff */
[----:B------:R-:W-:Y:S01]  /*0be0*/  LEA.HI R8, R8, R5, RZ, 0x3 ;  /* 0x0000000508087211 */ /* 0x000fe200078f18ff */
[----:B------:R0:W-:Y:S01]  /*0bf0*/  STL [R1], R2 ;  /* 0x0000000201007387 */ /* 0x0001e20000100800 */
[----:B------:R-:W-:Y:S01]  /*0c00*/  LEA.HI R0, R0, R10, RZ, 0x3 ;  /* 0x0000000a00007211 */ /* 0x000fe200078f18ff */
[----:B------:R-:W-:Y:S01]  /*0c10*/  IMAD.IADD R7, R10, 0x1, -R7 ;  /* 0x000000010a077824 */ /* 0x000fe200078e0a07 */
[----:B------:R-:W-:-:S02]  /*0c20*/  LOP3.LUT R8, R8, 0xfffffff8, RZ, 0xc0, !PT ;  /* 0xfffffff808087812 */ /* 0x000fc400078ec0ff */
[----:B------:R-:W-:Y:S02]  /*0c30*/  LEA.HI R6, R6, R23, RZ, 0x5 ;  /* 0x0000001706067211 */ /* 0x000fe400078f28ff */
[----:B------:R-:W-:Y:S01]  /*0c40*/  LOP3.LUT R18, R0, 0xfffffff8, RZ, 0xc0, !PT ;  /* 0xfffffff800127812 */ /* 0x000fe200078ec0ff */
[----:B------:R-:W-:Y:S01]  /*0c50*/  IMAD.IADD R5, R5, 0x1, -R8 ;  /* 0x0000000105057824 */ /* 0x000fe200078e0a08 */
[----:B------:R-:W-:Y:S01]  /*0c60*/  LEA.HI R9, R7, R7, RZ, 0x1 ;  /* 0x0000000707097211 */ /* 0x000fe200078f08ff */
[----:B0-----:R-:W-:Y:S01]  /*0c70*/  IMAD.HI R2, R156, 0x55555556, RZ ;  /* 0x555555569c027827 */ /* 0x001fe200078e02ff */
[----:B------:R-:W-:Y:S02]  /*0c80*/  SHF.R.S32.HI R6, RZ, 0x5, R6 ;  /* 0x00000005ff067819 */ /* 0x000fe40000011406 */
[----:B------:R-:W-:Y:S01]  /*0c90*/  LOP3.LUT R16, R4, 0x7ffffffc, RZ, 0xc0, !PT ;  /* 0x7ffffffc04107812 */ /* 0x000fe200078ec0ff */
[----:B------:R-:W-:Y:S01]  /*0ca0*/  IMAD.IADD R18, R10, 0x1, -R18 ;  /* 0x000000010a127824 */ /* 0x000fe200078e0a12 */
[----:B------:R-:W-:Y:S01]  /*0cb0*/  LEA.HI R3, R2, R2, RZ, 0x1 ;  /* 0x0000000202037211 */ /* 0x000fe200078f08ff */
[----:B------:R-:W-:Y:S01]  /*0cc0*/  IMAD R6, R6, 0x10, R5 ;  /* 0x0000001006067824 */ /* 0x000fe200078e0205 */
[----:B------:R-:W-:Y:S01]  /*0cd0*/  LOP3.LUT R2, R9, 0x1ffffffe, RZ, 0xc0, !PT ;  /* 0x1ffffffe09027812 */ /* 0x000fe200078ec0ff */
[----:B------:R-:W-:Y:S01]  /*0ce0*/  IMAD.SHL.U32 R19, R18, 0x8, RZ ;  /* 0x0000000812137824 */ /* 0x000fe200078e00ff */
[----:B------:R-:W-:Y:S01]  /*0cf0*/  SHF.R.S32.HI R22, RZ, 0x3, R0 ;  /* 0x00000003ff167819 */ /* 0x000fe20000011400 */
[----:B------:R-:W-:-:S02]  /*0d00*/  IMAD R3, R3, -0x3, R156 ;  /* 0xfffffffd03037824 */ /* 0x000fc400078e029c */
[----:B------:R-:W-:Y:S01]  /*0d10*/  IMAD.IADD R2, R7, 0x1, -R2 ;  /* 0x0000000107027824 */ /* 0x000fe200078e0a02 */
[----:B------:R-:W-:Y:S01]  /*0d20*/  SHF.R.S32.HI R0, RZ, 0x1f, R19 ;  /* 0x0000001fff007819 */ /* 0x000fe20000011413 */
[----:B------:R-:W-:Y:S02]  /*0d30*/  IMAD R157, R3, 0x40, R6 ;  /* 0x00000040039d7824 */ /* 0x000fe400078e0206 */
[----:B------:R-:W-:Y:S02]  /*0d40*/  IMAD.IADD R16, R23, 0x1, -R16 ;  /* 0x0000000117107824 */ /* 0x000fe400078e0a10 */
[----:B------:R-:W-:-:S07]  /*0d50*/  IMAD R17, R2, 0x8, R157 ;  /* 0x0000000802117824 */ /* 0x000fce00078e029d */
.L_x_12309:
        /* <DEDUP_REMOVED lines=21> */
.L_x_12268:
[----:B------:R-:W-:Y:S01]  /*0eb0*/  ULDC UR8, c[0x0][0xc54] ;  /* 0x0003150000087ab9 */ /* 0x000fe20000000800 */
[----:B------:R-:W-:Y:S01]  /*0ec0*/  UMOV UR4, UR9 ;  /* 0x0000000900047c82 */ /* 0x000fe20008000000 */
[----:B------:R-:W-:-:S11]  /*0ed0*/  UISETP.NE.AND UP0, UPT, UR8, 0x1, UPT ;  /* 0x000000010800788c */ /* 0x000fd6000bf05270 */
[----:B------:R-:W-:Y:S02]  /*0ee0*/  @UP0 ULDC.64 UR10, c[0x0][0xc58] ;  /* 0x00031600000a0ab9 */ /* 0x000fe40000000a00 */
[----:B------:R-:W-:-:S04]  /*0ef0*/  UIMAD.WIDE.U32 UR6, UR9, UR10, URZ ;  /* 0x0000000a090672a5 */ /* 0x000fc8000f8e003f */
[----:B------:R-:W-:-:S04]  /*0f00*/  @UP0 USHF.R.U32.HI UR4, URZ, UR11, UR7 ;  /* 0x0000000b3f040299 */ /* 0x000fc80008011607 */
[----:B------:R-:W-:-:S12]  /*0f10*/  UIMAD UR6, UR4, UR8, URZ ;  /* 0x00000008040672a4 */ /* 0x000fd8000f8e023f */
.L_x_12269:
        /* <DEDUP_REMOVED lines=14> */
[----:B------:R-:W-:Y:S01]  /*1000*/  UIMAD UR41, UR4, 0xc0, URZ ;  /* 0x000000c0042978a4 */ /* 0x000fe2000f8e023f */
        /* <DEDUP_REMOVED lines=32> */
[----:B------:R-:W-:-:S02]  /*1210*/  USHF.R.U32.HI UR5, URZ, 0x1f, UR9 ;  /* 0x0000001f3f057899 */ /* 0x000fc40008011609 */
[----:B------:R-:W-:Y:S02]  /*1220*/  ULEA.HI.SX32 UR7, UR7, UR4, 0x1a ;  /* 0x0000000407077291 */ /* 0x000fe4000f8fd23f */
[----:B------:R-:W-:Y:S01]  /*1230*/  ULEA.HI.SX32 UR9, UR9, UR5, 0x1a ;  /* 0x0000000509097291 */ /* 0x000fe2000f8fd23f */
[----:B------:R-:W-:Y:S01]  /*1240*/  ULDC UR43, c[0x0][0xc48] ;  /* 0x00031200002b7ab9 */ /* 0x000fe20000000800 */
[----:B------:R-:W-:Y:S02]  /*1250*/  UMOV UR42, UR11 ;  /* 0x0000000b002a7c82 */ /* 0x000fe40008000000 */
[----:B------:R-:W-:Y:S02]  /*1260*/  UISETP.LT.AND UP0, UPT, UR7, UR9, UPT ;  /* 0x000000090700728c */ /* 0x000fe4000bf01270 */
[----:B------:R-:W-:Y:S02]  /*1270*/  UISETP.NE.AND UP1, UPT, UR43, 0x1, UPT ;  /* 0x000000012b00788c */ /* 0x000fe4000bf25270 */
[----:B------:R-:W-:-:S04]  /*1280*/  USEL UR49, UR7, UR9, UP0 ;  /* 0x0000000907317287 */ /* 0x000fc80008000000 */
[----:B------:R-:W-:-:S05]  /*1290*/  UISETP.GE.AND UP0, UPT, UR49, 0x1, UPT ;  /* 0x000000013100788c */ /* 0x000fca000bf06270 */
[----:B------:R-:W-:Y:S01]  /*12a0*/  @UP1 ULDC UR10, c[0x0][0xc4c] ;  /* 0x00031300000a1ab9 */ /* 0x000fe20000000800 */
        /* <DEDUP_REMOVED lines=38> */
.L_x_12271:
        /* <DEDUP_REMOVED lines=37> */
[----:B------:R-:W-:Y:S01]  /*1760*/  MOV R2, UR6 ;  /* 0x0000000600027c02 */ /* 0x000fe20008000f00 */
        /* <DEDUP_REMOVED lines=18> */
.L_x_12386:
[----:B------:R-:W-:Y:S05]  /*1890*/  @!P0 BRA `(.L_x_12273) ;  /* 0x0000000000048947 */ /* 0x000fea0003800000 */
[----:B------:R-:W-:Y:S01]  /*18a0*/  BPT.TRAP 0x1 ;  /* 0x000000040000795c */ /* 0x000fe20000300000 */
.L_x_12273:
[----:B------:R-:W-:Y:S02]  /*18b0*/  IMAD.U32 R2, RZ, RZ, UR39 ;  /* 0x00000027ff027e24 */ /* 0x000fe4000f8e00ff */
[----:B0-----:R-:W-:-:S03]  /*18c0*/  IMAD.U32 R3, RZ, RZ, UR37 ;  /* 0x00000025ff037e24 */ /* 0x001fc6000f8e00ff */
[----:B------:R-:W-:Y:S02]  /*18d0*/  LEA R2, R2, UR45, 0x3 ;  /* 0x0000002d02027c11 */ /* 0x000fe4000f8e18ff */
[----:B------:R-:W-:-:S04]  /*18e0*/  SHF.L.U32 R3, R3, 0x1f, RZ ;  /* 0x0000001f03037819 */ /* 0x000fc800000006ff */
[----:B------:R0:W1:Y:S01]  /*18f0*/  SYNCS.PHASECHK.TRANS64.TRYWAIT P1, [R2+URZ+0x13230], R3 ;  /* 0x01323003020075a7 */ /* 0x000062000802017f */
[----:B------:R-:W-:Y:S05]  /*1900*/  @!P0 BRA `(.L_x_12274) ;  /* 0x0000000000048947 */ /* 0x000fea0003800000 */
[----:B------:R-:W-:Y:S01]  /*1910*/  BPT.TRAP 0x1 ;  /* 0x000000040000795c */ /* 0x000fe20000300000 */
.L_x_12274:
[----:B-1----:R-:W-:Y:S05]  /*1920*/  @P1 BRA `(.L_x_12275) ;  /* 0x0000000000081947 */ /* 0x002fea0003800000 */
[----:B------:R-:W1:Y:S02]  /*1930*/  SYNCS.PHASECHK.TRANS64.TRYWAIT P1, [R2+URZ+0x13230], R3 ;  /* 0x01323003020075a7 */ /* 0x000e64000802017f */
[----:B-1----:R-:W-:Y:S05]  /*1940*/  @!P1 BRA `(.L_x_12276) ;  /* 0x000000f000209947 */ /* 0x002fea0003800000 */
.L_x_12275:
        /* <DEDUP_REMOVED lines=14> */
[----:B------:R-:W-:Y:S01]  /*1a30*/  ULDC UR20, c[0x0][0x988] ;  /* 0x0002620000147ab9 */ /* 0x000fe20000000800 */
[----:B------:R-:W-:Y:S01]  /*1a40*/  UIADD3 UR24, UR49, -0x2, URZ ;  /* 0xfffffffe31187890 */ /* 0x000fe2000fffe03f */
[----:B------:R-:W-:-:S05]  /*1a50*/  IMAD.U32 R106, RZ, RZ, UR20 ;  /* 0x00000014ff6a7e24 */ /* 0x000fca000f8e00ff */
        /* <DEDUP_REMOVED lines=28> */
[----:B------:R-:W-:Y:S01]  /*1c20*/  ULDC UR13, c[0x0][0x288] ;  /* 0x0000a200000d7ab9 */ /* 0x000fe20000000800 */
[----:B------:R-:W-:Y:S02]  /*1c30*/  WARPGROUP.DEPBAR.LE gsb0, 0x0 ;  /* 0x00008000000079c5 */ /* 0x000fe40000010000 */
[----:B------:R-:W-:-:S06]  /*1c40*/  WARPGROUP.ARRIVE ;  /* 0x00000000000079c5 */ /* 0x000fcc0000000000 */
[----:B------:R-:W-:Y:S01]  /*1c50*/  QGMMA.64x32x32.F32.E4M3.E4M3 R24, gdesc[UR8], RZ, !UPT, gsb0 ;  /* 0x00600000081879f3 */ /* 0x000fe2000c0008ff */
        /* <DEDUP_REMOVED lines=10> */
[C---:B01----:R-:W-:Y:S01]  /*1d00*/  FMUL.FTZ R3, R0.reuse, R88 ;  /* 0x0000005800037220 */ /* 0x043fe20000410000 */
[C---:B------:R-:W-:Y:S01]  /*1d10*/  FMUL.FTZ R5, R0.reuse, R89 ;  /* 0x0000005900057220 */ /* 0x040fe20000410000 */
[C---:B------:R-:W-:Y:S01]  /*1d20*/  FMUL.FTZ R88, R0.reuse, R90 ;  /* 0x0000005a00587220 */ /* 0x040fe20000410000 */
[C---:B------:R-:W-:Y:S01]  /*1d30*/  FMUL.FTZ R89, R0.reuse, R91 ;  /* 0x0000005b00597220 */ /* 0x040fe20000410000 */
[----:B------:R-:W-:Y:S01]  /*1d40*/  QGMMA.64x32x32.F32.E4M3.E4M3 R72, gdesc[UR4], R72, gsb0 ;  /* 0x00600000044879f3 */ /* 0x000fe20008000848 */
[----:B------:R-:W-:Y:S01]  /*1d50*/  UIADD3 UR6, UR12, 0x102, URZ ;  /* 0x000001020c067890 */ /* 0x000fe2000fffe03f */
[C---:B------:R-:W-:Y:S01]  /*1d60*/  FMUL.FTZ R90, R0.reuse, R94 ;  /* 0x0000005e005a7220 */ /* 0x040fe20000410000 */
[----:B------:R-:W-:Y:S01]  /*1d70*/  UMOV UR7, 0x80000020 ;  /* 0x8000002000077882 */ /* 0x000fe20000000000 */
        /* <DEDUP_REMOVED lines=11> */
[----:B------:R-:W-:-:S05]  /*1e30*/  FMUL.FTZ R11, R0, R101 ;  /* 0x00000065000b7220 */ /* 0x000fca0000410000 */
[----:B------:R-:W2:Y:S08]  /*1e40*/  MUFU.TANH R90, R90 ;  /* 0x0000005a005a7308 */ /* 0x000eb00000002400 */
[----:B------:R-:W3:Y:S08]  /*1e50*/  MUFU.TANH R91, R91 ;  /* 0x0000005b005b7308 */ /* 0x000ef00000002400 */
[----:B------:R-:W4:Y:S08]  /*1e60*/  MUFU.TANH R92, R92 ;  /* 0x0000005c005c7308 */ /* 0x000f300000002400 */
[----:B------:R-:W5:Y:S08]  /*1e70*/  MUFU.TANH R93, R93 ;  /* 0x0000005d005d7308 */ /* 0x000f700000002400 */
[----:B------:R-:W5:Y:S01]  /*1e80*/  MUFU.TANH R94, R94 ;  /* 0x0000005e005e7308 */ /* 0x000f620000002400 */
[----:B------:R-:W-:-:S02]  /*1e90*/  WARPGROUP.DEPBAR.LE gsb0, 0x0 ;  /* 0x00008000000079c5 */ /* 0x000fc40000010000 */
[----:B------:R-:W-:Y:S01]  /*1ea0*/  WARPGROUP.ARRIVE ;  /* 0x00000000000079c5 */ /* 0x000fe20000000000 */
[C---:B------:R-:W-:Y:S01]  /*1eb0*/  FMUL.FTZ R21, R0.reuse, R81 ;  /* 0x0000005100157220 */ /* 0x040fe20000410000 */
[----:B------:R-:W-:Y:S02]  /*1ec0*/  VIADD R81, R17, UR41 ;  /* 0x0000002911517c36 */ /* 0x000fe40008000000 */
[C---:B------:R-:W-:Y:S01]  /*1ed0*/  FMUL.FTZ R96, R0.reuse, R74 ;  /* 0x0000004a00607220 */ /* 0x040fe20000410000 */
[C---:B------:R-:W-:Y:S01]  /*1ee0*/  FMUL.FTZ R15, R0.reuse, R77 ;  /* 0x0000004d000f7220 */ /* 0x040fe20000410000 */
[C---:B------:R-:W-:Y:S01]  /*1ef0*/  FMUL.FTZ R77, R0.reuse, R86 ;  /* 0x00000056004d7220 */ /* 0x040fe20000410000 */
[----:B------:R-:W-:Y:S01]  /*1f00*/  QGMMA.64x32x32.F32.E4M3.E4M3 R56, gdesc[UR4], R56, gsb0 ;  /* 0x00600000043879f3 */ /* 0x000fe20008000838 */
[----:B------:R-:W-:Y:S01]  /*1f10*/  ULDC UR7, c[0x0][0x448] ;  /* 0x0001120000077ab9 */ /* 0x000fe20000000800 */
[----:B------:R-:W-:Y:S01]  /*1f20*/  UIADD3 UR6, UR12, 0x182, URZ ;  /* 0x000001820c067890 */ /* 0x000fe2000fffe03f */
[C---:B------:R-:W-:Y:S01]  /*1f30*/  FMUL.FTZ R13, R0.reuse, R73 ;  /* 0x00000049000d7220 */ /* 0x040fe20000410000 */
[----:B------:R-:W-:Y:S01]  /*1f40*/  UISETP.NE.AND UP0, UPT, UR7, 0x1, UPT ;  /* 0x000000010700788c */ /* 0x000fe2000bf05270 */
[C---:B------:R-:W-:Y:S01]  /*1f50*/  FMUL.FTZ R20, R0.reuse, R80 ;  /* 0x0000005000147220 */ /* 0x040fe20000410000 */
[C---:B------:R-:W-:Y:S01]  /*1f60*/  FMUL.FTZ R73, R0.reuse, R85 ;  /* 0x0000005500497220 */ /* 0x040fe20000410000 */
[----:B------:R-:W-:Y:S01]  /*1f70*/  UMOV UR7, 0x80000020 ;  /* 0x8000002000077882 */ /* 0x000fe20000000000 */
[C---:B------:R-:W-:Y:S01]  /*1f80*/  FMUL.FTZ R85, R0.reuse, R75 ;  /* 0x0000004b00557220 */ /* 0x040fe20000410000 */
[C---:B------:R-:W-:Y:S01]  /*1f90*/  FMUL.FTZ R80, R0.reuse, R79 ;  /* 0x0000004f00507220 */ /* 0x040fe20000410000 */
[----:B------:R-:W-:Y:S01]  /*1fa0*/  PLOP3.LUT P2, PT, PT, PT, UP0, 0x80, 0x0 ;  /* 0x000000000000781c */ /* 0x000fe20003f4f008 */
[C---:B------:R-:W-:Y:S01]  /*1fb0*/  FMUL.FTZ R79, R0.reuse, R82 ;  /* 0x00000052004f7220 */ /* 0x040fe20000410000 */
[C---:B------:R-:W-:Y:S01]  /*1fc0*/  FMUL.FTZ R75, R0.reuse, R87 ;  /* 0x00000057004b7220 */ /* 0x040fe20000410000 */
[----:B------:R-:W-:Y:S01]  /*1fd0*/  FMUL.FTZ R12, R0, R72 ;  /* 0x00000048000c7220 */ /* 0x000fe20000410000 */
[----:B------:R-:W-:-:S02]  /*1fe0*/  IMAD.U32 R87, RZ, RZ, UR11 ;  /* 0x0000000bff577e24 */ /* 0x000fc4000f8e00ff */
        /* <DEDUP_REMOVED lines=18> */
[----:B------:R-:W-:Y:S01]  /*2110*/  @UP0 ULDC UR6, c[0x0][0x44c] ;  /* 0x0001130000060ab9 */ /* 0x000fe20000000800 */
[C---:B------:R-:W-:Y:S01]  /*2120*/  FMUL.FTZ R63, R0.reuse, R66 ;  /* 0x00000042003f7220 */ /* 0x040fe20000410000 */
[----:B------:R-:W-:Y:S01]  /*2130*/  @P2 IMAD.HI.U32 R57, R81, UR6, RZ ;  /* 0x0000000651392c27 */ /* 0x000fe2000f8e00ff */
[----:B------:R-:W-:Y:S01]  /*2140*/  @UP0 ULDC UR6, c[0x0][0x450] ;  /* 0x0001140000060ab9 */ /* 0x000fe20000000800 */
[----:B------:R-:W5:Y:S02]  /*2150*/  MUFU.TANH R78, R78 ;  /* 0x0000004e004e7308 */ /* 0x000f640000002400 */
[C---:B------:R-:W-:Y:S01]  /*2160*/  FMUL.FTZ R58, R0.reuse, R58 ;  /* 0x0000003a003a7220 */ /* 0x040fe20000410000 */
[C---:B------:R-:W-:Y:S01]  /*2170*/  FMUL.FTZ R70, R0.reuse, R70 ;  /* 0x0000004600467220 */ /* 0x040fe20000410000 */
[----:B------:R-:W-:Y:S01]  /*2180*/  @P2 SHF.R.U32.HI R81, RZ, UR6, R57 ;  /* 0x00000006ff512c19 */ /* 0x000fe20008011639 */
[----:B------:R-:W-:Y:S01]  /*2190*/  UIMAD UR6, UR49, -0xa0, URZ ;  /* 0xffffff60310678a4 */ /* 0x000fe2000f8e023f */
[C---:B------:R-:W-:Y:S01]  /*21a0*/  FMUL.FTZ R56, R0.reuse, R56 ;  /* 0x0000003800387220 */ /* 0x040fe20000410000 */
[C---:B------:R-:W-:Y:S01]  /*21b0*/  FMUL.FTZ R60, R0.reuse, R60 ;  /* 0x0000003c003c7220 */ /* 0x040fe20000410000 */
[C---:B------:R-:W-:Y:S01]  /*21c0*/  FMUL.FTZ R61, R0.reuse, R61 ;  /* 0x0000003d003d7220 */ /* 0x040fe20000410000 */
[----:B------:R-:W0:Y:S01]  /*21d0*/  SHFL.IDX PT, R57, R81, 0x1, 0x1c1f ;  /* 0x003c1f0051397f89 */ /* 0x000e2200000e0000 */
[----:B------:R-:W-:Y:S01]  /*21e0*/  UIADD3 UR7, UR6, 0xa1, URZ ;  /* 0x000000a106077890 */ /* 0x000fe2000fffe03f */
[----:B------:R-:W5:Y:S01]  /*21f0*/  MUFU.TANH R77, R77 ;  /* 0x0000004d004d7308 */ /* 0x000f620000002400 */
[----:B------:R-:W-:Y:S01]  /*2200*/  UIMAD UR6, UR48, UR11, UR6 ;  /* 0x0000000b300672a4 */ /* 0x000fe2000f8e0206 */
[C---:B------:R-:W-:Y:S01]  /*2210*/  FMUL.FTZ R64, R0.reuse, R64 ;  /* 0x0000004000407220 */ /* 0x040fe20000410000 */
[C---:B------:R-:W-:Y:S01]  /*2220*/  FMUL.FTZ R65, R0.reuse, R65 ;  /* 0x0000004100417220 */ /* 0x040fe20000410000 */
[C---:B------:R-:W-:Y:S01]  /*2230*/  FMUL.FTZ R68, R0.reuse, R68 ;  /* 0x0000004400447220 */ /* 0x040fe20000410000 */
[----:B------:R-:W-:Y:S01]  /*2240*/  IMAD.U32 R67, RZ, RZ, UR7 ;  /* 0x00000007ff437e24 */ /* 0x000fe2000f8e00ff */
[----:B------:R-:W-:Y:S01]  /*2250*/  UIADD3 UR6, UR6, 0xa0, URZ ;  /* 0x000000a006067890 */ /* 0x000fe2000fffe03f */
[----:B------:R-:W-:Y:S01]  /*2260*/  FMUL.FTZ R69, R0, R69 ;  /* 0x0000004500457220 */ /* 0x000fe20000410000 */
[----:B------:R-:W-:Y:S01]  /*2270*/  UMOV UR7, 0x80000020 ;  /* 0x8000002000077882 */ /* 0x000fe20000000000 */
[----:B------:R-:W-:Y:S01]  /*2280*/  IMAD R82, R16, -0x2, R67 ;  /* 0xfffffffe10527824 */ /* 0x000fe200078e0243 */
[----:B------:R-:W5:Y:S01]  /*2290*/  MUFU.TANH R75, R75 ;  /* 0x0000004b004b7308 */ /* 0x000f620000002400 */
[----:B------:R-:W-:Y:S01]  /*22a0*/  UIMAD UR11, UR48, UR11, -UR13 ;  /* 0x0000000b300b72a4 */ /* 0x000fe2000f8e0a0d */
[----:B------:R-:W-:Y:S01]  /*22b0*/  IMAD.U32 R83, RZ, RZ, UR6 ;  /* 0x00000006ff537e24 */ /* 0x000fe2000f8e00ff */
[----:B------:R-:W-:Y:S01]  /*22c0*/  UIADD3 UR6, UR12, 0x202, URZ ;  /* 0x000002020c067890 */ /* 0x000fe2000fffe03f */
[----:B------:R-:W-:-:S02]  /*22d0*/  IMAD R82, R87, UR48, R82 ;  /* 0x0000003057527c24 */ /* 0x000fc4000f8e0252 */
[----:B------:R-:W-:Y:S01]  /*22e0*/  FMUL.FTZ R87, R0, R71 ;  /* 0x0000004700577220 */ /* 0x000fe20000410000 */
[----:B------:R-:W-:Y:S01]  /*22f0*/  IMAD R83, R16, -0x2, R83 ;  /* 0xfffffffe10537824 */ /* 0x000fe200078e0253 */
[----:B------:R-:W-:Y:S01]  /*2300*/  @UP0 ULDC UR12, c[0x0][0x450] ;  /* 0x00011400000c0ab9 */ /* 0x000fe20000000800 */
[----:B------:R-:W5:Y:S01]  /*2310*/  MUFU.TANH R58, R58 ;  /* 0x0000003a003a7308 */ /* 0x000f620000002400 */
[----:B0-----:R-:W-:-:S04]  /*2320*/  IADD3 R66, R57, -UR13, R82 ;  /* 0x8000000d39427c10 */ /* 0x001fc8000fffe052 */
[----:B------:R-:W-:-:S03]  /*2330*/  VIMNMX R57, R83, R66, PT ;  /* 0x0000004253397248 */ /* 0x000fc60003fe0100 */
[----:B------:R-:W0:Y:S01]  /*2340*/  MUFU.TANH R76, R76 ;  /* 0x0000004c004c7308 */ /* 0x000e220000002400 */
[C---:B------:R-:W-:Y:S02]  /*2350*/  ISETP.GT.AND P5, PT, R57.reuse, RZ, PT ;  /* 0x000000ff3900720c */ /* 0x040fe40003fa4270 */
[C---:B------:R-:W-:Y:S02]  /*2360*/  ISETP.GT.AND P6, PT, R57.reuse, 0x1, PT ;  /* 0x000000013900780c */ /* 0x040fe40003fc4270 */
[----:B------:R-:W-:-:S03]  /*2370*/  ISETP.GT.AND P3, PT, R57, 0x8, PT ;  /* 0x000000083900780c */ /* 0x000fc60003f64270 */
[----:B------:R-:W0:Y:S01]  /*2380*/  MUFU.TANH R59, R59 ;  /* 0x0000003b003b7308 */ /* 0x000e220000002400 */
[----:B------:R-:W-:Y:S02]  /*2390*/  FSEL R88, R88, -INF , P5 ;  /* 0xff80000058587808 */ /* 0x000fe40002800000 */
[----:B-1----:R-:W-:Y:S02]  /*23a0*/  FSEL R98, R89, -INF , P6 ;  /* 0xff80000059627808 */ /* 0x002fe40003000000 */
[----:B------:R-:W-:Y:S02]  /*23b0*/  ISETP.GT.AND P4, PT, R57, 0x9, PT ;  /* 0x000000093900780c */ /* 0x000fe40003f84270 */
[----:B--2---:R-:W-:Y:S01]  /*23c0*/  FSEL R90, R90, -INF , P3 ;  /* 0xff8000005a5a7808 */ /* 0x004fe20001800000 */
[----:B------:R-:W1:Y:S01]  /*23d0*/  MUFU.TANH R62, R62 ;  /* 0x0000003e003e7308 */ /* 0x000e620000002400 */
[----:B------:R-:W-:Y:S01]  /*23e0*/  FMNMX.FTZ R67, R88, R98, !PT ;  /* 0x0000006258437209 */ /* 0x000fe20007810000 */
[----:B------:R-:W-:-:S02]  /*23f0*/  WARPGROUP.DEPBAR.LE gsb0, 0x0 ;  /* 0x00008000000079c5 */ /* 0x000fc40000010000 */
[----:B------:R-:W-:Y:S01]  /*2400*/  ISETP.GT.AND P5, PT, R57, 0x10, PT ;  /* 0x000000103900780c */ /* 0x000fe20003fa4270 */
[----:B------:R-:W-:Y:S01]  /*2410*/  WARPGROUP.ARRIVE ;  /* 0x00000000000079c5 */ /* 0x000fe20000000000 */
[----:B---3--:R-:W-:Y:S01]  /*2420*/  FSEL R100, R91, -INF , P4 ;  /* 0xff8000005b647808 */ /* 0x008fe20002000000 */
[----:B------:R-:W-:Y:S01]  /*2430*/  FMUL.FTZ R42, R0, R42 ;  /* 0x0000002a002a7220 */ /* 0x000fe20000410000 */
[----:B------:R-:W-:Y:S01]  /*2440*/  FMNMX.FTZ R67, R90, R67, !PT ;  /* 0x000000435a437209 */ /* 0x000fe20007810000 */
[----:B------:R-:W-:Y:S01]  /*2450*/  FMUL.FTZ R43, R0, R43 ;  /* 0x0000002b002b7220 */ /* 0x000fe20000410000 */
[C---:B------:R-:W-:Y:S01]  /*2460*/  ISETP.GT.AND P3, PT, R57.reuse, 0x11, PT ;  /* 0x000000113900780c */ /* 0x040fe20003f64270 */
[----:B------:R-:W-:Y:S01]  /*2470*/  QGMMA.64x32x32.F32.E4M3.E4M3 R24, gdesc[UR4], R24, gsb0 ;  /* 0x00600000041879f3 */ /* 0x000fe20008000818 */
[----:B----4-:R-:W-:Y:S01]  /*2480*/  FSEL R104, R92, -INF , P5 ;  /* 0xff8000005c687808 */ /* 0x010fe20002800000 */
[----:B------:R2:W-:Y:S01]  /*2490*/  MUFU.TANH R89, R42 ;  /* 0x0000002a00597308 */ /* 0x0005e20000002400 */
[----:B------:R-:W-:Y:S01]  /*24a0*/  FMNMX.FTZ R67, R100, R67, !PT ;  /* 0x0000004364437209 */ /* 0x000fe20007810000 */
[C---:B------:R-:W-:Y:S01]  /*24b0*/  FMUL.FTZ R46, R0.reuse, R46 ;  /* 0x0000002e002e7220 */ /* 0x040fe20000410000 */
[----:B------:R-:W-:Y:S01]  /*24c0*/  ISETP.GT.AND P4, PT, R57, 0x18, PT ;  /* 0x000000183900780c */ /* 0x000fe20003f84270 */
[C---:B------:R-:W-:Y:S01]  /*24d0*/  FMUL.FTZ R50, R0.reuse, R50 ;  /* 0x0000003200327220 */ /* 0x040fe20000410000 */
[----:B-----5:R-:W-:Y:S01]  /*24e0*/  FSEL R102, R93, -INF , P3 ;  /* 0xff8000005d667808 */ /* 0x020fe20001800000 */
[----:B------:R-:W-:Y:S01]  /*24f0*/  FMUL.FTZ R47, R0, R47 ;  /* 0x0000002f002f7220 */ /* 0x000fe20000410000 */
[----:B------:R-:W-:Y:S01]  /*2500*/  FMNMX.FTZ R67, R104, R67, !PT ;  /* 0x0000004368437209 */ /* 0x000fe20007810000 */
[----:B------:R3:W-:Y:S01]  /*2510*/  MUFU.TANH R91, R43 ;  /* 0x0000002b005b7308 */ /* 0x0007e20000002400 */
[C---:B------:R-:W-:Y:S01]  /*2520*/  ISETP.GT.AND P3, PT, R57.reuse, 0x19, PT ;  /* 0x000000193900780c */ /* 0x040fe20003f64270 */
[----:B------:R-:W-:Y:S01]  /*2530*/  FMUL.FTZ R51, R0, R51 ;  /* 0x0000003300337220 */ /* 0x000fe20000410000 */
[----:B------:R-:W-:Y:S01]  /*2540*/  FSEL R92, R94, -INF , P4 ;  /* 0xff8000005e5c7808 */ /* 0x000fe20002000000 */
[----:B------:R-:W-:Y:S01]  /*2550*/  FMUL.FTZ R54, R0, R54 ;  /* 0x0000003600367220 */ /* 0x000fe20000410000 */
[----:B------:R-:W-:Y:S01]  /*2560*/  FMNMX.FTZ R67, R102, R67, !PT ;  /* 0x0000004366437209 */ /* 0x000fe20007810000 */
[C---:B------:R-:W-:Y:S01]  /*2570*/  FMUL.FTZ R40, R0.reuse, R40 ;  /* 0x0000002800287220 */ /* 0x040fe20000410000 */
[----:B------:R-:W-:Y:S01]  /*2580*/  ISETP.GT.AND P4, PT, R57, 0x20, PT ;  /* 0x000000203900780c */ /* 0x000fe20003f84270 */
[----:B------:R-:W-:Y:S01]  /*2590*/  MUFU.TANH R71, R70 ;  /* 0x0000004600477308 */ /* 0x000fe20000002400 */
[----:B------:R-:W-:Y:S01]  /*25a0*/  FSEL R94, R95, -INF , P3 ;  /* 0xff8000005f5e7808 */ /* 0x000fe20001800000 */
[----:B------:R-:W-:Y:S01]  /*25b0*/  FMUL.FTZ R41, R0, R41 ;  /* 0x0000002900297220 */ /* 0x000fe20000410000 */
[----:B------:R-:W-:Y:S01]  /*25c0*/  FMNMX.FTZ R67, R92, R67, !PT ;  /* 0x000000435c437209 */ /* 0x000fe20007810000 */
[----:B------:R-:W-:Y:S01]  /*25d0*/  @UP0 ULDC UR6, c[0x0][0x44c] ;  /* 0x0001130000060ab9 */ /* 0x000fe20000000800 */
[C---:B------:R-:W-:Y:S01]  /*25e0*/  ISETP.GT.AND P3, PT, R57.reuse, 0x21, PT ;  /* 0x000000213900780c */ /* 0x040fe20003f64270 */
[----:B------:R-:W-:Y:S01]  /*25f0*/  UIMAD.WIDE.U32 UR6, UR41, UR6, URZ ;  /* 0x00000006290672a5 */ /* 0x000fe2000f8e003f */
[----:B------:R-:W-:Y:S01]  /*2600*/  FSEL R96, R96, -INF , P4 ;  /* 0xff80000060607808 */ /* 0x000fe20002000000 */
[----:B------:R-:W4:Y:S01]  /*2610*/  MUFU.TANH R63, R63 ;  /* 0x0000003f003f7308 */ /* 0x000f220000002400 */
[----:B------:R-:W-:Y:S01]  /*2620*/  FMNMX.FTZ R67, R94, R67, !PT ;  /* 0x000000435e437209 */ /* 0x000fe20007810000 */
[----:B------:R-:W-:Y:S01]  /*2630*/  @UP0 USHF.R.U32.HI UR10, URZ, UR12, UR7 ;  /* 0x0000000c3f0a0299 */ /* 0x000fe20008011607 */
[----:B------:R-:W-:-:S02]  /*2640*/  ISETP.GT.AND P4, PT, R57, 0x28, PT ;  /* 0x000000283900780c */ /* 0x000fc40003f84270 */
[----:B------:R-:W-:Y:S01]  /*2650*/  FSEL R85, R85, -INF , P3 ;  /* 0xff80000055557808 */ /* 0x000fe20001800000 */
[----:B------:R-:W-:Y:S01]  /*2660*/  UIADD3 UR6, UR11, UR10, URZ ;  /* 0x0000000a0b067290 */ /* 0x000fe2000fffe03f */
[----:B--2---:R-:W-:Y:S01]  /*2670*/  FMNMX.FTZ R42, R96, R67, !PT ;  /* 0x00000043602a7209 */ /* 0x004fe20007810000 */
[----:B------:R-:W2:Y:S01]  /*2680*/  MUFU.TANH R86, R86 ;  /* 0x0000005600567308 */ /* 0x000ea20000002400 */
[----:B------:R-:W-:Y:S01]  /*2690*/  ISETP.GT.AND P3, PT, R57, 0x29, PT ;  /* 0x000000293900780c */ /* 0x000fe20003f64270 */
[----:B------:R-:W-:Y:S01]  /*26a0*/  UIMAD.WIDE UR6, UR6, 0x66666667, URZ ;  /* 0x66666667060678a5 */ /* 0x000fe2000f8e023f */
[----:B------:R-:W-:Y:S02]  /*26b0*/  FSEL R84, R84, -INF , P4 ;  /* 0xff80000054547808 */ /* 0x000fe40002000000 */
[----:B---3--:R-:W-:Y:S01]  /*26c0*/  FMNMX.FTZ R43, R85, R42, !PT ;  /* 0x0000002a552b7209 */ /* 0x008fe20007810000 */
[----:B------:R-:W-:Y:S01]  /*26d0*/  USHF.R.U32.HI UR6, URZ, 0x1f, UR7 ;  /* 0x0000001f3f067899 */ /* 0x000fe20008011607 */
[----:B------:R-:W-:Y:S01]  /*26e0*/  ISETP.GT.AND P4, PT, R57, 0x30, PT ;  /* 0x000000303900780c */ /* 0x000fe20003f84270 */
[----:B------:R3:W-:Y:S01]  /*26f0*/  MUFU.TANH R93, R46 ;  /* 0x0000002e005d7308 */ /* 0x0007e20000002400 */
        /* <DEDUP_REMOVED lines=8> */
[----:B---3--:R-:W-:Y:S01]  /*2780*/  FMUL.FTZ R46, R0, R55 ;  /* 0x00000037002e7220 */ /* 0x008fe20000410000 */
[----:B------:R-:W-:Y:S01]  /*2790*/  ISETP.GT.AND P4, PT, R57, 0x38, PT ;  /* 0x000000383900780c */ /* 0x000fe20003f84270 */
[----:B------:R-:W-:Y:S01]  /*27a0*/  USEL UR23, URZ, UR6, !UP1 ;  /* 0x000000063f177287 */ /* 0x000fe2000c800000 */
[----:B------:R-:W-:Y:S02]  /*27b0*/  FSEL R78, R78, -INF , P3 ;  /* 0xff8000004e4e7808 */ /* 0x000fe40001800000 */
[----:B------:R-:W-:Y:S01]  /*27c0*/  FMNMX.FTZ R43, R79, R42, !PT ;  /* 0x0000002a4f2b7209 */ /* 0x000fe20007810000 */
[----:B------:R-:W3:Y:S01]  /*27d0*/  MUFU.TANH R87, R87 ;  /* 0x0000005700577308 */ /* 0x000ee20000002400 */
[----:B------:R-:W-:Y:S01]  /*27e0*/  ISETP.GT.AND P3, PT, R57, 0x39, PT ;  /* 0x000000393900780c */ /* 0x000fe20003f64270 */
[----:B------:R-:W-:-:S02]  /*27f0*/  WARPGROUP.DEPBAR.LE gsb0, 0x0 ;  /* 0x00008000000079c5 */ /* 0x000fc40000010000 */
[----:B------:R-:W-:Y:S01]  /*2800*/  FSEL R77, R77, -INF , P4 ;  /* 0xff8000004d4d7808 */ /* 0x000fe20002000000 */
[----:B------:R-:W-:Y:S01]  /*2810*/  FMUL.FTZ R24, R0, R24 ;  /* 0x0000001800187220 */ /* 0x000fe20000410000 */
[----:B------:R-:W-:Y:S01]  /*2820*/  FMNMX.FTZ R42, R78, R43, !PT ;  /* 0x0000002b4e2a7209 */ /* 0x000fe20007810000 */
[C---:B------:R-:W-:Y:S01]  /*2830*/  FMUL.FTZ R25, R0.reuse, R25 ;  /* 0x0000001900197220 */ /* 0x040fe20000410000 */
[----:B------:R-:W-:Y:S01]  /*2840*/  ISETP.GT.AND P4, PT, R57, 0x40, PT ;  /* 0x000000403900780c */ /* 0x000fe20003f84270 */
[----:B------:R5:W3:Y:S01]  /*2850*/  MUFU.TANH R95, R47 ;  /* 0x0000002f005f7308 */ /* 0x000ae20000002400 */
[----:B------:R-:W-:Y:S01]  /*2860*/  FSEL R70, R75, -INF , P3 ;  /* 0xff8000004b467808 */ /* 0x000fe20001800000 */
[C---:B------:R-:W-:Y:S01]  /*2870*/  FMUL.FTZ R28, R0.reuse, R28 ;  /* 0x0000001c001c7220 */ /* 0x040fe20000410000 */
[----:B------:R-:W-:Y:S01]  /*2880*/  FMNMX.FTZ R43, R77, R42, !PT ;  /* 0x0000002a4d2b7209 */ /* 0x000fe20007810000 */
[----:B------:R-:W-:Y:S01]  /*2890*/  FMUL.FTZ R29, R0, R29 ;  /* 0x0000001d001d7220 */ /* 0x000fe20000410000 */
[C---:B------:R-:W-:Y:S01]  /*28a0*/  ISETP.GT.AND P3, PT, R57.reuse, 0x41, PT ;  /* 0x000000413900780c */ /* 0x040fe20003f64270 */
[----:B------:R-:W-:Y:S01]  /*28b0*/  UISETP.GE.AND UP1, UPT, UR24, UR23, UPT ;  /* 0x000000171800728c */ /* 0x000fe2000bf26270 */
[----:B------:R-:W-:Y:S01]  /*28c0*/  FSEL R67, R58, -INF , P4 ;  /* 0xff8000003a437808 */ /* 0x000fe20002000000 */
[----:B------:R2:W3:Y:S01]  /*28d0*/  MUFU.TANH R99, R51 ;  /* 0x0000003300637308 */ /* 0x0004e20000002400 */
[----:B------:R-:W-:Y:S01]  /*28e0*/  FMNMX.FTZ R42, R70, R43, !PT ;  /* 0x0000002b462a7209 */ /* 0x000fe20007810000 */
[----:B-----5:R-:W-:Y:S01]  /*28f0*/  FMUL.FTZ R47, R0, R26 ;  /* 0x0000001a002f7220 */ /* 0x020fe20000410000 */
[----:B------:R-:W-:-:S02]  /*2900*/  ISETP.GT.AND P4, PT, R57, 0x48, PT ;  /* 0x000000483900780c */ /* 0x000fc40003f84270 */
[----:B0-----:R-:W-:Y:S02]  /*2910*/  FSEL R66, R76, -INF , P3 ;  /* 0xff8000004c427808 */ /* 0x001fe40001800000 */
[----:B------:R-:W-:Y:S01]  /*2920*/  FMNMX.FTZ R43, R67, R42, !PT ;  /* 0x0000002a432b7209 */ /* 0x000fe20007810000 */
[----:B------:R0:W5:Y:S01]  /*2930*/  MUFU.TANH R75, R54 ;  /* 0x00000036004b7308 */ /* 0x0001620000002400 */
[----:B------:R-:W-:Y:S02]  /*2940*/  ISETP.GT.AND P3, PT, R57, 0x49, PT ;  /* 0x000000493900780c */ /* 0x000fe40003f64270 */
[----:B------:R-:W-:Y:S02]  /*2950*/  FSEL R55, R59, -INF , P4 ;  /* 0xff8000003b377808 */ /* 0x000fe40002000000 */
[----:B------:R-:W-:Y:S02]  /*2960*/  FMNMX.FTZ R50, R66, R43, !PT ;  /* 0x0000002b42327209 */ /* 0x000fe40007810000 */
[----:B------:R-:W-:Y:S01]  /*2970*/  ISETP.GT.AND P4, PT, R57, 0x50, PT ;  /* 0x000000503900780c */ /* 0x000fe20003f84270 */
[----:B------:R3:W5:Y:S01]  /*2980*/  MUFU.TANH R76, R46 ;  /* 0x0000002e004c7308 */ /* 0x0007620000002400 */
[----:B-1----:R-:W-:-:S02]  /*2990*/  FSEL R42, R62, -INF , P3 ;  /* 0xff8000003e2a7808 */ /* 0x002fc40001800000 */
[----:B------:R-:W-:Y:S01]  /*29a0*/  FMNMX.FTZ R43, R55, R50, !PT ;  /* 0x00000032372b7209 */ /* 0x000fe20007810000 */
[----:B------:R-:W-:Y:S01]  /*29b0*/  FMUL.FTZ R50, R0, R27 ;  /* 0x0000001b00327220 */ /* 0x000fe20000410000 */
[----:B------:R-:W-:Y:S02]  /*29c0*/  ISETP.GT.AND P3, PT, R57, 0x51, PT ;  /* 0x000000513900780c */ /* 0x000fe40003f64270 */
[----:B----4-:R-:W-:Y:S01]  /*29d0*/  FSEL R26, R63, -INF , P4 ;  /* 0xff8000003f1a7808 */ /* 0x010fe20002000000 */
[----:B------:R1:W4:Y:S01]  /*29e0*/  MUFU.TANH R101, R47 ;  /* 0x0000002f00657308 */ /* 0x0003220000002400 */
[----:B--2---:R-:W-:Y:S02]  /*29f0*/  FMNMX.FTZ R51, R42, R43, !PT ;  /* 0x0000002b2a337209 */ /* 0x004fe40007810000 */
[----:B------:R-:W-:Y:S02]  /*2a00*/  ISETP.GT.AND P4, PT, R57, 0x58, PT ;  /* 0x000000583900780c */ /* 0x000fe40003f84270 */
[----:B------:R-:W-:-:S02]  /*2a10*/  FSEL R43, R86, -INF , P3 ;  /* 0xff800000562b7808 */ /* 0x000fc40001800000 */
[----:B0-----:R-:W-:Y:S01]  /*2a20*/  FMNMX.FTZ R54, R26, R51, !PT ;  /* 0x000000331a367209 */ /* 0x001fe20007810000 */
[C---:B------:R-:W-:Y:S01]  /*2a30*/  FMUL.FTZ R51, R0.reuse, R30 ;  /* 0x0000001e00337220 */ /* 0x040fe20000410000 */
[----:B------:R-:W-:Y:S01]  /*2a40*/  ISETP.GT.AND P3, PT, R57, 0x59, PT ;  /* 0x000000593900780c */ /* 0x000fe20003f64270 */
[----:B------:R0:W2:Y:S01]  /*2a50*/  MUFU.TANH R86, R50 ;  /* 0x0000003200567308 */ /* 0x0000a20000002400 */
[----:B------:R-:W-:Y:S02]  /*2a60*/  FSEL R27, R71, -INF , P4 ;  /* 0xff800000471b7808 */ /* 0x000fe40002000000 */
[----:B------:R-:W-:Y:S02]  /*2a70*/  FMNMX.FTZ R54, R43, R54, !PT ;  /* 0x000000362b367209 */ /* 0x000fe40007810000 */
[----:B------:R-:W-:Y:S02]  /*2a80*/  ISETP.GT.AND P4, PT, R57, 0x60, PT ;  /* 0x000000603900780c */ /* 0x000fe40003f84270 */
[----:B---3--:R-:W-:Y:S01]  /*2a90*/  FSEL R46, R87, -INF , P3 ;  /* 0xff800000572e7808 */ /* 0x008fe20001800000 */
[----:B------:R-:W-:Y:S01]  /*2aa0*/  MUFU.TANH R3, R3 ;  /* 0x0000000300037308 */ /* 0x000fe20000002400 */
[----:B------:R-:W-:Y:S01]  /*2ab0*/  FMNMX.FTZ R59, R27, R54, !PT ;  /* 0x000000361b3b7209 */ /* 0x000fe20007810000 */
[----:B------:R-:W-:Y:S01]  /*2ac0*/  FMUL.FTZ R54, R0, R31 ;  /* 0x0000001f00367220 */ /* 0x000fe20000410000 */
[----:B------:R-:W-:-:S02]  /*2ad0*/  ISETP.GT.AND P3, PT, R57, 0x61, PT ;  /* 0x000000613900780c */ /* 0x000fc40003f64270 */
[----:B------:R-:W-:Y:S02]  /*2ae0*/  FSEL R30, R89, -INF , P4 ;  /* 0xff800000591e7808 */ /* 0x000fe40002000000 */
[----:B------:R-:W-:Y:S01]  /*2af0*/  FMNMX.FTZ R59, R46, R59, !PT ;  /* 0x0000003b2e3b7209 */ /* 0x000fe20007810000 */
[----:B------:R3:W2:Y:S01]  /*2b00*/  MUFU.TANH R87, R51 ;  /* 0x0000003300577308 */ /* 0x0006a20000002400 */
[----:B------:R-:W-:Y:S02]  /*2b10*/  ISETP.GT.AND P4, PT, R57, 0x68, PT ;  /* 0x000000683900780c */ /* 0x000fe40003f84270 */
[----:B-1----:R-:W-:Y:S02]  /*2b20*/  FSEL R47, R91, -INF , P3 ;  /* 0xff8000005b2f7808 */ /* 0x002fe40001800000 */
[----:B------:R-:W-:Y:S02]  /*2b30*/  FMNMX.FTZ R58, R30, R59, !PT ;  /* 0x0000003b1e3a7209 */ /* 0x000fe40007810000 */
[----:B------:R-:W-:Y:S01]  /*2b40*/  ISETP.GT.AND P3, PT, R57, 0x69, PT ;  /* 0x000000693900780c */ /* 0x000fe20003f64270 */
[----:B------:R5:W1:Y:S01]  /*2b50*/  MUFU.TANH R89, R54 ;  /* 0x0000003600597308 */ /* 0x000a620000002400 */
[----:B------:R-:W-:-:S02]  /*2b60*/  FSEL R31, R93, -INF , P4 ;  /* 0xff8000005d1f7808 */ /* 0x000fc40002000000 */
[----:B------:R-:W-:Y:S02]  /*2b70*/  FMNMX.FTZ R58, R47, R58, !PT ;  /* 0x0000003a2f3a7209 */ /* 0x000fe40007810000 */
[----:B------:R-:W-:Y:S02]  /*2b80*/  ISETP.GT.AND P4, PT, R57, 0x70, PT ;  /* 0x000000703900780c */ /* 0x000fe40003f84270 */
[----:B0-----:R-:W-:Y:S01]  /*2b90*/  FSEL R50, R95, -INF , P3 ;  /* 0xff8000005f327808 */ /* 0x001fe20001800000 */
[----:B------:R-:W-:Y:S01]  /*2ba0*/  MUFU.TANH R5, R5 ;  /* 0x0000000500057308 */ /* 0x000fe20000002400 */
[----:B------:R-:W-:Y:S01]  /*2bb0*/  FMNMX.FTZ R59, R31, R58, !PT ;  /* 0x0000003a1f3b7209 */ /* 0x000fe20007810000 */
[----:B------:R-:W-:Y:S01]  /*2bc0*/  FMUL.FTZ R58, R0, R34 ;  /* 0x00000022003a7220 */ /* 0x000fe20000410000 */
[----:B------:R-:W-:Y:S02]  /*2bd0*/  ISETP.GT.AND P3, PT, R57, 0x71, PT ;  /* 0x000000713900780c */ /* 0x000fe40003f64270 */
[----:B---3--:R-:W-:-:S02]  /*2be0*/  FSEL R51, R97, -INF , P4 ;  /* 0xff80000061337808 */ /* 0x008fc40002000000 */
[----:B------:R-:W-:Y:S01]  /*2bf0*/  FMNMX.FTZ R62, R50, R59, !PT ;  /* 0x0000003b323e7209 */ /* 0x000fe20007810000 */
[----:B------:R-:W-:Y:S01]  /*2c00*/  FMUL.FTZ R59, R0, R35 ;  /* 0x00000023003b7220 */ /* 0x000fe20000410000 */
[----:B------:R-:W-:Y:S01]  /*2c10*/  ISETP.GT.AND P4, PT, R57, 0x78, PT ;  /* 0x000000783900780c */ /* 0x000fe20003f84270 */
[----:B------:R2:W0:Y:S01]  /*2c20*/  MUFU.TANH R91, R58 ;  /* 0x0000003a005b7308 */ /* 0x0004220000002400 */
[----:B------:R-:W-:Y:S02]  /*2c30*/  FSEL R34, R99, -INF , P3 ;  /* 0xff80000063227808 */ /* 0x000fe40001800000 */
[----:B------:R-:W-:Y:S02]  /*2c40*/  FMNMX.FTZ R63, R51, R62, !PT ;  /* 0x0000003e333f7209 */ /* 0x000fe40007810000 */
[----:B------:R-:W-:Y:S02]  /*2c50*/  ISETP.GT.AND P3, PT, R57, 0x79, PT ;  /* 0x000000793900780c */ /* 0x000fe40003f64270 */
[----:B-----5:R-:W-:Y:S01]  /*2c60*/  FSEL R54, R75, -INF , P4 ;  /* 0xff8000004b367808 */ /* 0x020fe20002000000 */
[----:B------:R1:W3:Y:S01]  /*2c70*/  MUFU.TANH R93, R59 ;  /* 0x0000003b005d7308 */ /* 0x0002e20000002400 */
[----:B------:R-:W-:-:S02]  /*2c80*/  FMNMX.FTZ R63, R34, R63, !PT ;  /* 0x0000003f223f7209 */ /* 0x000fc40007810000 */
[C---:B------:R-:W-:Y:S02]  /*2c90*/  ISETP.GT.AND P4, PT, R57.reuse, 0x80, PT ;  /* 0x000000803900780c */ /* 0x040fe40003f84270 */
[----:B------:R-:W-:Y:S01]  /*2ca0*/  FSEL R35, R76, -INF , P3 ;  /* 0xff8000004c237808 */ /* 0x000fe20001800000 */
[----:B------:R-:W-:Y:S01]  /*2cb0*/  FMUL.FTZ R76, R0, R44 ;  /* 0x0000002c004c7220 */ /* 0x000fe20000410000 */
[----:B------:R-:W-:Y:S01]  /*2cc0*/  FMNMX.FTZ R62, R54, R63, !PT ;  /* 0x0000003f363e7209 */ /* 0x000fe20007810000 */
[----:B------:R-:W-:Y:S01]  /*2cd0*/  FMUL.FTZ R63, R0, R38 ;  /* 0x00000026003f7220 */ /* 0x000fe20000410000 */
[----:B------:R-:W-:Y:S01]  /*2ce0*/  ISETP.GT.AND P3, PT, R57, 0x81, PT ;  /* 0x000000813900780c */ /* 0x000fe20003f64270 */
[----:B------:R-:W-:Y:S01]  /*2cf0*/  MUFU.TANH R6, R6 ;  /* 0x0000000600067308 */ /* 0x000fe20000002400 */
[----:B----4-:R-:W-:Y:S02]  /*2d00*/  FSEL R38, R101, -INF , P4 ;  /* 0xff80000065267808 */ /* 0x010fe40002000000 */
[----:B------:R-:W-:-:S02]  /*2d10*/  FMNMX.FTZ R71, R35, R62, !PT ;  /* 0x0000003e23477209 */ /* 0x000fc40007810000 */
[C---:B------:R-:W-:Y:S02]  /*2d20*/  ISETP.GT.AND P4, PT, R57.reuse, 0x88, PT ;  /* 0x000000883900780c */ /* 0x040fe40003f84270 */
[----:B--2---:R-:W-:Y:S01]  /*2d30*/  FSEL R58, R86, -INF , P3 ;  /* 0xff800000563a7808 */ /* 0x004fe20001800000 */
[----:B------:R0:W2:Y:S01]  /*2d40*/  MUFU.TANH R95, R63 ;  /* 0x0000003f005f7308 */ /* 0x0000a20000002400 */
[----:B------:R-:W-:Y:S01]  /*2d50*/  FMNMX.FTZ R75, R38, R71, !PT ;  /* 0x00000047264b7209 */ /* 0x000fe20007810000 */
[----:B------:R-:W-:Y:S01]  /*2d60*/  FMUL.FTZ R71, R0, R39 ;  /* 0x0000002700477220 */ /* 0x000fe20000410000 */
[----:B------:R-:W-:Y:S02]  /*2d70*/  ISETP.GT.AND P3, PT, R57, 0x89, PT ;  /* 0x000000893900780c */ /* 0x000fe40003f64270 */
[----:B------:R-:W-:Y:S02]  /*2d80*/  FSEL R62, R87, -INF , P4 ;  /* 0xff800000573e7808 */ /* 0x000fe40002000000 */
[----:B------:R-:W-:Y:S01]  /*2d90*/  FMNMX.FTZ R75, R58, R75, !PT ;  /* 0x0000004b3a4b7209 */ /* 0x000fe20007810000 */
[----:B------:R4:W5:Y:S01]  /*2da0*/  MUFU.TANH R87, R71 ;  /* 0x0000004700577308 */ /* 0x0009620000002400 */
[----:B------:R-:W-:-:S02]  /*2db0*/  ISETP.GT.AND P4, PT, R57, 0x90, PT ;  /* 0x000000903900780c */ /* 0x000fc40003f84270 */
[----:B-1----:R-:W-:Y:S02]  /*2dc0*/  FSEL R59, R89, -INF , P3 ;  /* 0xff800000593b7808 */ /* 0x002fe40001800000 */
[----:B------:R-:W-:Y:S01]  /*2dd0*/  FMNMX.FTZ R86, R62, R75, !PT ;  /* 0x0000004b3e567209 */ /* 0x000fe20007810000 */
[C---:B------:R-:W-:Y:S01]  /*2de0*/  FMUL.FTZ R75, R0.reuse, R48 ;  /* 0x00000030004b7220 */ /* 0x040fe20000410000 */
[----:B------:R-:W-:Y:S01]  /*2df0*/  ISETP.GT.AND P3, PT, R57, 0x91, PT ;  /* 0x000000913900780c */ /* 0x000fe20003f64270 */
[C---:B------:R-:W-:Y:S01]  /*2e00*/  FMUL.FTZ R48, R0.reuse, R49 ;  /* 0x0000003100307220 */ /* 0x040fe20000410000 */
[----:B0-----:R-:W-:Y:S01]  /*2e10*/  FSEL R63, R91, -INF , P4 ;  /* 0xff8000005b3f7808 */ /* 0x001fe20002000000 */
[C---:B----4-:R-:W-:Y:S01]  /*2e20*/  FMUL.FTZ R71, R0.reuse, R45 ;  /* 0x0000002d00477220 */ /* 0x050fe20000410000 */
[----:B------:R-:W-:Y:S01]  /*2e30*/  FMNMX.FTZ R86, R59, R86, !PT ;  /* 0x000000563b567209 */ /* 0x000fe20007810000 */
[----:B------:R-:W-:Y:S01]  /*2e40*/  SHFL.IDX PT, R91, R81, RZ, 0x1c1f ;  /* 0x001c1fff515b7589 */ /* 0x000fe200000e0000 */
[----:B------:R-:W-:Y:S01]  /*2e50*/  ISETP.GT.AND P4, PT, R57, 0x98, PT ;  /* 0x000000983900780c */ /* 0x000fe20003f84270 */
[C---:B------:R-:W-:Y:S01]  /*2e60*/  FMUL.FTZ R49, R0.reuse, R52 ;  /* 0x0000003400317220 */ /* 0x040fe20000410000 */
[----:B---3--:R-:W-:Y:S01]  /*2e70*/  FSEL R39, R93, -INF , P3 ;  /* 0xff8000005d277808 */ /* 0x008fe20001800000 */
[C---:B------:R-:W-:Y:S01]  /*2e80*/  FMUL.FTZ R52, R0.reuse, R53 ;  /* 0x0000003500347220 */ /* 0x040fe20000410000 */
[----:B------:R-:W-:Y:S01]  /*2e90*/  FMNMX.FTZ R86, R63, R86, !PT ;  /* 0x000000563f567209 */ /* 0x000fe20007810000 */
[C---:B------:R-:W-:Y:S01]  /*2ea0*/  FMUL.FTZ R53, R0.reuse, R32 ;  /* 0x0000002000357220 */ /* 0x040fe20000410000 */
[----:B------:R-:W-:Y:S01]  /*2eb0*/  ISETP.GT.AND P3, PT, R57, 0x99, PT ;  /* 0x000000993900780c */ /* 0x000fe20003f64270 */
[----:B------:R-:W-:Y:S01]  /*2ec0*/  FMUL.FTZ R32, R0, R33 ;  /* 0x0000002100207220 */ /* 0x000fe20000410000 */
[----:B--2---:R-:W-:Y:S01]  /*2ed0*/  FSEL R45, R95, -INF , P4 ;  /* 0xff8000005f2d7808 */ /* 0x004fe20002000000 */
[----:B------:R-:W0:Y:S01]  /*2ee0*/  MUFU.TANH R7, R7 ;  /* 0x0000000700077308 */ /* 0x000e220000002400 */
[----:B------:R-:W-:-:S02]  /*2ef0*/  FMNMX.FTZ R86, R39, R86, !PT ;  /* 0x0000005627567209 */ /* 0x000fc40007810000 */
[----:B-----5:R-:W-:Y:S02]  /*2f00*/  FSEL R44, R87, -INF , P3 ;  /* 0xff800000572c7808 */ /* 0x020fe40001800000 */
[----:B------:R-:W-:-:S03]  /*2f10*/  FMNMX.FTZ R57, R45, R86, !PT ;  /* 0x000000562d397209 */ /* 0x000fc60007810000 */
[----:B------:R-:W1:Y:S01]  /*2f20*/  MUFU.TANH R8, R8 ;  /* 0x0000000800087308 */ /* 0x000e620000002400 */
[----:B------:R-:W-:-:S05]  /*2f30*/  FMNMX.FTZ R57, R44, R57, !PT ;  /* 0x000000392c397209 */ /* 0x000fca0007810000 */
[----:B------:R-:W2:Y:S02]  /*2f40*/  SHFL.BFLY PT, R86, R57, 0x2, 0x1f ;  /* 0x0c401f0039567f89 */ /* 0x000ea400000e0000 */
[----:B------:R-:W3:Y:S08]  /*2f50*/  MUFU.TANH R9, R9 ;  /* 0x0000000900097308 */ /* 0x000ef00000002400 */
[----:B------:R-:W4:Y:S08]  /*2f60*/  MUFU.TANH R10, R10 ;  /* 0x0000000a000a7308 */ /* 0x000f300000002400 */
[----:B------:R-:W5:Y:S01]  /*2f70*/  MUFU.TANH R11, R11 ;  /* 0x0000000b000b7308 */ /* 0x000f620000002400 */
[----:B--2---:R-:W-:-:S07]  /*2f80*/  FMNMX.FTZ R86, R57, R86, !PT ;  /* 0x0000005639567209 */ /* 0x004fce0007810000 */
[----:B------:R-:W2:Y:S01]  /*2f90*/  MUFU.TANH R12, R12 ;  /* 0x0000000c000c7308 */ /* 0x000ea20000002400 */
[----:B------:R-:W0:Y:S07]  /*2fa0*/  SHFL.BFLY PT, R57, R86, 0x1, 0x1f ;  /* 0x0c201f0056397f89 */ /* 0x000e2e00000e0000 */
[----:B------:R-:W2:Y:S08]  /*2fb0*/  MUFU.TANH R13, R13 ;  /* 0x0000000d000d7308 */ /* 0x000eb00000002400 */
[----:B------:R-:W2:Y:S08]  /*2fc0*/  MUFU.TANH R14, R14 ;  /* 0x0000000e000e7308 */ /* 0x000eb00000002400 */
[----:B------:R-:W2:Y:S01]  /*2fd0*/  MUFU.TANH R15, R15 ;  /* 0x0000000f000f7308 */ /* 0x000ea20000002400 */
[----:B0-----:R-:W-:Y:S01]  /*2fe0*/  FMNMX.FTZ R57, R86, R57, !PT ;  /* 0x0000003956397209 */ /* 0x001fe20007810000 */
[C---:B------:R-:W-:Y:S01]  /*2ff0*/  FMUL.FTZ R86, R0.reuse, R36 ;  /* 0x0000002400567220 */ /* 0x040fe20000410000 */
[----:B------:R-:W-:-:S02]  /*3000*/  FMUL.FTZ R36, R0, R37 ;  /* 0x0000002500247220 */ /* 0x000fc40000410000 */
[C---:B------:R-:W-:Y:S01]  /*3010*/  FSETP.NEU.FTZ.AND P3, PT, R57.reuse, -INF , PT ;  /* 0xff8000003900780b */ /* 0x040fe20003f7d000 */
[----:B------:R-:W-:-:S02]  /*3020*/  FFMA.FTZ R33, R57, R106, -8 ;  /* 0xc100000039217423 */ /* 0x000fc4000001006a */
[----:B------:R-:W0:Y:S03]  /*3030*/  MUFU.TANH R20, R20 ;  /* 0x0000001400147308 */ /* 0x000e260000002400 */
[----:B------:R-:W-:-:S05]  /*3040*/  FSEL R33, R33, RZ, P3 ;  /* 0x000000ff21217208 */ /* 0x000fca0001800000 */
[----:B------:R-:W0:Y:S01]  /*3050*/  MUFU.TANH R21, R21 ;  /* 0x0000001500157308 */ /* 0x000e220000002400 */
[----:B------:R-:W-:-:S01]  /*3060*/  FFMA.FTZ R37, R88, UR20, -R33 ;  /* 0x0000001458257c23 */ /* 0x000fc20008010821 */
[--C-:B------:R-:W-:Y:S01]  /*3070*/  FFMA.FTZ R88, R98, UR20, -R33.reuse ;  /* 0x0000001462587c23 */ /* 0x100fe20008010821 */
[----:B------:R-:W-:Y:S02]  /*3080*/  VIADD R98, R82, -UR13 ;  /* 0x8000000d52627c36 */ /* 0x000fe40008000000 */
[--C-:B------:R-:W-:Y:S01]  /*3090*/  FFMA.FTZ R89, R92, UR20, -R33.reuse ;  /* 0x000000145c597c23 */ /* 0x100fe20008010821 */
[----:B------:R-:W-:-:S01]  /*30a0*/  FFMA.FTZ R93, R96, UR20, -R33 ;  /* 0x00000014605d7c23 */ /* 0x000fc20008010821 */
[--C-:B------:R-:W-:Y:S01]  /*30b0*/  FFMA.FTZ R95, R85, UR20, -R33.reuse ;  /* 0x00000014555f7c23 */ /* 0x100fe20008010821 */
[----:B------:R-:W-:-:S01]  /*30c0*/  FFMA.FTZ R97, R84, UR20, -R33 ;  /* 0x0000001454617c23 */ /* 0x000fc20008010821 */
[----:B------:R-:W-:Y:S01]  /*30d0*/  VIADDMNMX R91, R91, R98, R83, PT ;  /* 0x000000625b5b7246 */ /* 0x000fe20003800153 */
[----:B------:R-:W0:Y:S01]  /*30e0*/  MUFU.TANH R72, R72 ;  /* 0x0000004800487308 */ /* 0x000e220000002400 */
[----:B------:R-:W-:-:S01]  /*30f0*/  FFMA.FTZ R87, R90, UR20, -R33 ;  /* 0x000000145a577c23 */ /* 0x000fc20008010821 */
[--C-:B------:R-:W-:Y:S01]  /*3100*/  FFMA.FTZ R90, R100, UR20, -R33.reuse ;  /* 0x00000014645a7c23 */ /* 0x100fe20008010821 */
[C---:B------:R-:W-:Y:S01]  /*3110*/  ISETP.GT.AND P3, PT, R91.reuse, RZ, PT ;  /* 0x000000ff5b00720c */ /* 0x040fe20003f64270 */
[--C-:B------:R-:W-:Y:S01]  /*3120*/  FFMA.FTZ R104, R104, UR20, -R33.reuse ;  /* 0x0000001468687c23 */ /* 0x100fe20008010821 */
[C---:B------:R-:W-:Y:S01]  /*3130*/  ISETP.GT.AND P4, PT, R91.reuse, 0x1, PT ;  /* 0x000000015b00780c */ /* 0x040fe20003f84270 */
        /* <DEDUP_REMOVED lines=10> */
[----:B------:R5:W-:Y:S01]  /*31e0*/  MUFU.EX2 R5, R89 ;  /* 0x0000005900057308 */ /* 0x000be20000000800 */
[----:B------:R-:W-:Y:S01]  /*31f0*/  FMNMX.FTZ R83, R3, R92, !PT ;  /* 0x0000005c03537209 */ /* 0x000fe20007810000 */
        /* <DEDUP_REMOVED lines=9> */
[----:B-1----:R-:W-:Y:S01]  /*3290*/  FSEL R8, R8, -INF , P4 ;  /* 0xff80000008087808 */ /* 0x002fe20002000000 */
[--C-:B------:R-:W-:Y:S01]  /*32a0*/  FFMA.FTZ R42, R42, UR20, -R33.reuse ;  /* 0x000000142a2a7c23 */ /* 0x100fe20008010821 */
[----:B------:R-:W-:Y:S01]  /*32b0*/  FMNMX.FTZ R83, R7, R98, !PT ;  /* 0x0000006207537209 */ /* 0x000fe20007810000 */
[--C-:B------:R-:W-:Y:S01]  /*32c0*/  FFMA.FTZ R26, R26, UR20, -R33.reuse ;  /* 0x000000141a1a7c23 */ /* 0x100fe20008010821 */
[----:B------:R-:W-:Y:S01]  /*32d0*/  ISETP.GT.AND P4, PT, R91, 0x18, PT ;  /* 0x000000185b00780c */ /* 0x000fe20003f84270 */
[----:B------:R-:W1:Y:S01]  /*32e0*/  MUFU.TANH R74, R74 ;  /* 0x0000004a004a7308 */ /* 0x000e620000002400 */
[----:B---3--:R-:W-:Y:S01]  /*32f0*/  FSEL R9, R9, -INF , P3 ;  /* 0xff80000009097808 */ /* 0x008fe20001800000 */
[--C-:B------:R-:W-:Y:S01]  /*3300*/  FFMA.FTZ R43, R43, UR20, -R33.reuse ;  /* 0x000000142b2b7c23 */ /* 0x100fe20008010821 */
[----:B------:R-:W-:Y:S01]  /*3310*/  FMNMX.FTZ R96, R8, R83, !PT ;  /* 0x0000005308607209 */ /* 0x000fe20007810000 */
[--C-:B------:R-:W-:Y:S01]  /*3320*/  FFMA.FTZ R31, R31, UR20, -R33.reuse ;  /* 0x000000141f1f7c23 */ /* 0x100fe20008010821 */
[----:B------:R-:W-:Y:S01]  /*3330*/  ISETP.GT.AND P3, PT, R91, 0x19, PT ;  /* 0x000000195b00780c */ /* 0x000fe20003f64270 */
[--C-:B------:R-:W-:Y:S01]  /*3340*/  FFMA.FTZ R35, R35, UR20, -R33.reuse ;  /* 0x0000001423237c23 */ /* 0x100fe20008010821 */
[----:B----4-:R-:W-:Y:S01]  /*3350*/  FSEL R10, R10, -INF , P4 ;  /* 0xff8000000a0a7808 */ /* 0x010fe20002000000 */
[----:B------:R-:W-:Y:S01]  /*3360*/  MUFU.EX2 R83, R93 ;  /* 0x0000005d00537308 */ /* 0x000fe20000000800 */
[----:B-----5:R-:W-:Y:S01]  /*3370*/  FMNMX.FTZ R89, R9, R96, !PT ;  /* 0x0000006009597209 */ /* 0x020fe20007810000 */
[--C-:B------:R-:W-:Y:S01]  /*3380*/  FFMA.FTZ R38, R38, UR20, -R33.reuse ;  /* 0x0000001426267c23 */ /* 0x100fe20008010821 */
[----:B------:R-:W-:Y:S01]  /*3390*/  ISETP.GT.AND P4, PT, R91, 0x20, PT ;  /* 0x000000205b00780c */ /* 0x000fe20003f84270 */
[--C-:B------:R-:W-:Y:S01]  /*33a0*/  FFMA.FTZ R59, R59, UR20, -R33.reuse ;  /* 0x000000143b3b7c23 */ /* 0x100fe20008010821 */
[----:B------:R-:W-:Y:S01]  /*33b0*/  FSEL R11, R11, -INF , P3 ;  /* 0xff8000000b0b7808 */ /* 0x000fe20001800000 */
[--C-:B------:R-:W-:Y:S01]  /*33c0*/  FFMA.FTZ R39, R39, UR20, -R33.reuse ;  /* 0x0000001427277c23 */ /* 0x100fe20008010821 */
[----:B------:R-:W-:Y:S01]  /*33d0*/  FMNMX.FTZ R96, R10, R89, !PT ;  /* 0x000000590a607209 */ /* 0x000fe20007810000 */
[----:B------:R-:W3:Y:S01]  /*33e0*/  MUFU.TANH R60, R60 ;  /* 0x0000003c003c7308 */ /* 0x000ee20000002400 */
[----:B------:R-:W-:Y:S01]  /*33f0*/  ISETP.GT.AND P3, PT, R91, 0x21, PT ;  /* 0x000000215b00780c */ /* 0x000fe20003f64270 */
[--C-:B------:R-:W-:Y:S01]  /*3400*/  FFMA.FTZ R45, R45, UR20, -R33.reuse ;  /* 0x000000142d2d7c23 */ /* 0x100fe20008010821 */
[----:B--2---:R-:W-:Y:S01]  /*3410*/  FSEL R85, R12, -INF , P4 ;  /* 0xff8000000c557808 */ /* 0x004fe20002000000 */
[----:B------:R-:W-:Y:S01]  /*3420*/  FFMA.FTZ R44, R44, UR20, -R33 ;  /* 0x000000142c2c7c23 */ /* 0x000fe20008010821 */
[----:B------:R-:W-:-:S02]  /*3430*/  FMNMX.FTZ R96, R11, R96, !PT ;  /* 0x000000600b607209 */ /* 0x000fc40007810000 */
[----:B------:R-:W-:Y:S01]  /*3440*/  ISETP.GT.AND P4, PT, R91, 0x28, PT ;  /* 0x000000285b00780c */ /* 0x000fe20003f84270 */
[----:B------:R2:W-:Y:S01]  /*3450*/  MUFU.EX2 R12, R95 ;  /* 0x0000005f000c7308 */ /* 0x0005e20000000800 */
[----:B------:R-:W-:Y:S02]  /*3460*/  FSEL R13, R13, -INF , P3 ;  /* 0xff8000000d0d7808 */ /* 0x000fe40001800000 */
[----:B------:R-:W-:Y:S02]  /*3470*/  FMNMX.FTZ R96, R85, R96, !PT ;  /* 0x0000006055607209 */ /* 0x000fe40007810000 */
[----:B------:R-:W-:Y:S02]  /*3480*/  ISETP.GT.AND P3, PT, R91, 0x29, PT ;  /* 0x000000295b00780c */ /* 0x000fe40003f64270 */
[----:B------:R-:W-:Y:S01]  /*3490*/  FSEL R84, R14, -INF , P4 ;  /* 0xff8000000e547808 */ /* 0x000fe20002000000 */
[----:B------:R-:W4:Y:S01]  /*34a0*/  MUFU.TANH R61, R61 ;  /* 0x0000003d003d7308 */ /* 0x000f220000002400 */
[----:B------:R-:W-:Y:S01]  /*34b0*/  FMNMX.FTZ R89, R13, R96, !PT ;  /* 0x000000600d597209 */ /* 0x000fe20007810000 */
[----:B--2---:R-:W-:Y:S01]  /*34c0*/  FFMA.FTZ R95, R80, UR20, -R33 ;  /* 0x00000014505f7c23 */ /* 0x004fe20008010821 */
[----:B------:R-:W-:-:S02]  /*34d0*/  ISETP.GT.AND P4, PT, R91, 0x30, PT ;  /* 0x000000305b00780c */ /* 0x000fc40003f84270 */
[----:B------:R-:W-:Y:S02]  /*34e0*/  FSEL R15, R15, -INF , P3 ;  /* 0xff8000000f0f7808 */ /* 0x000fe40001800000 */
[----:B------:R-:W-:Y:S01]  /*34f0*/  FMNMX.FTZ R80, R84, R89, !PT ;  /* 0x0000005954507209 */ /* 0x000fe20007810000 */
[----:B------:R-:W2:Y:S01]  /*3500*/  MUFU.TANH R64, R64 ;  /* 0x0000004000407308 */ /* 0x000ea20000002400 */
[----:B------:R-:W-:Y:S02]  /*3510*/  ISETP.GT.AND P3, PT, R91, 0x31, PT ;  /* 0x000000315b00780c */ /* 0x000fe40003f64270 */
[----:B0-----:R-:W-:Y:S02]  /*3520*/  FSEL R20, R20, -INF , P4 ;  /* 0xff80000014147808 */ /* 0x001fe40002000000 */
[----:B------:R-:W-:Y:S02]  /*3530*/  FMNMX.FTZ R93, R15, R80, !PT ;  /* 0x000000500f5d7209 */ /* 0x000fe40007810000 */
[----:B------:R-:W-:Y:S01]  /*3540*/  ISETP.GT.AND P4, PT, R91, 0x38, PT ;  /* 0x000000385b00780c */ /* 0x000fe20003f84270 */
[----:B------:R0:W-:Y:S01]  /*3550*/  MUFU.EX2 R89, R95 ;  /* 0x0000005f00597308 */ /* 0x0001e20000000800 */
[----:B------:R-:W-:-:S02]  /*3560*/  FSEL R21, R21, -INF , P3 ;  /* 0xff80000015157808 */ /* 0x000fc40001800000 */
[----:B------:R-:W-:Y:S02]  /*3570*/  FMNMX.FTZ R80, R20, R93, !PT ;  /* 0x0000005d14507209 */ /* 0x000fe40007810000 */
[----:B------:R-:W-:Y:S02]  /*3580*/  ISETP.GT.AND P3, PT, R91, 0x39, PT ;  /* 0x000000395b00780c */ /* 0x000fe40003f64270 */
[----:B------:R-:W-:Y:S01]  /*3590*/  FSEL R72, R72, -INF , P4 ;  /* 0xff80000048487808 */ /* 0x000fe20002000000 */
[----:B------:R-:W5:Y:S01]  /*35a0*/  MUFU.TANH R65, R65 ;  /* 0x0000004100417308 */ /* 0x000f620000002400 */
[----:B------:R-:W-:Y:S01]  /*35b0*/  FMNMX.FTZ R93, R21, R80, !PT ;  /* 0x00000050155d7209 */ /* 0x000fe20007810000 */
[----:B0-----:R-:W-:Y:S01]  /*35c0*/  FFMA.FTZ R95, R78, UR20, -R33 ;  /* 0x000000144e5f7c23 */ /* 0x001fe20008010821 */
        /* <DEDUP_REMOVED lines=9> */
[----:B-1----:R-:W-:-:S02]  /*3660*/  FSEL R74, R74, -INF , P3 ;  /* 0xff8000004a4a7808 */ /* 0x002fc40001800000 */
[----:B------:R-:W-:Y:S02]  /*3670*/  FMNMX.FTZ R93, R78, R93, !PT ;  /* 0x0000005d4e5d7209 */ /* 0x000fe40007810000 */
[C---:B------:R-:W-:Y:S02]  /*3680*/  ISETP.GT.AND P3, PT, R91.reuse, 0x49, PT ;  /* 0x000000495b00780c */ /* 0x040fe40003f64270 */
[----:B---3--:R-:W-:Y:S01]  /*3690*/  FSEL R60, R60, -INF , P4 ;  /* 0xff8000003c3c7808 */ /* 0x008fe20002000000 */
[----:B------:R-:W1:Y:S01]  /*36a0*/  MUFU.TANH R40, R40 ;  /* 0x0000002800287308 */ /* 0x000e620000002400 */
[----:B------:R-:W-:Y:S02]  /*36b0*/  FMNMX.FTZ R93, R74, R93, !PT ;  /* 0x0000005d4a5d7209 */ /* 0x000fe40007810000 */
[----:B------:R-:W-:Y:S02]  /*36c0*/  ISETP.GT.AND P4, PT, R91, 0x50, PT ;  /* 0x000000505b00780c */ /* 0x000fe40003f84270 */
[----:B----4-:R-:W-:-:S02]  /*36d0*/  FSEL R61, R61, -INF , P3 ;  /* 0xff8000003d3d7808 */ /* 0x010fc40001800000 */
[----:B------:R-:W-:Y:S01]  /*36e0*/  FMNMX.FTZ R80, R60, R93, !PT ;  /* 0x0000005d3c507209 */ /* 0x000fe20007810000 */
[----:B------:R-:W3:Y:S01]  /*36f0*/  MUFU.TANH R41, R41 ;  /* 0x0000002900297308 */ /* 0x000ee20000002400 */
[----:B------:R-:W-:Y:S02]  /*3700*/  ISETP.GT.AND P3, PT, R91, 0x51, PT ;  /* 0x000000515b00780c */ /* 0x000fe40003f64270 */
[----:B--2---:R-:W-:Y:S02]  /*3710*/  FSEL R64, R64, -INF , P4 ;  /* 0xff80000040407808 */ /* 0x004fe40002000000 */
[----:B------:R-:W-:Y:S02]  /*3720*/  FMNMX.FTZ R93, R61, R80, !PT ;  /* 0x000000503d5d7209 */ /* 0x000fe40007810000 */
[----:B------:R-:W-:Y:S01]  /*3730*/  ISETP.GT.AND P4, PT, R91, 0x58, PT ;  /* 0x000000585b00780c */ /* 0x000fe20003f84270 */
[----:B------:R-:W2:Y:S01]  /*3740*/  MUFU.TANH R76, R76 ;  /* 0x0000004c004c7308 */ /* 0x000ea20000002400 */
[----:B-----5:R-:W-:-:S02]  /*3750*/  FSEL R65, R65, -INF , P3 ;  /* 0xff80000041417808 */ /* 0x020fc40001800000 */
[----:B------:R-:W-:Y:S02]  /*3760*/  FMNMX.FTZ R80, R64, R93, !PT ;  /* 0x0000005d40507209 */ /* 0x000fe40007810000 */
[----:B------:R-:W-:Y:S02]  /*3770*/  ISETP.GT.AND P3, PT, R91, 0x59, PT ;  /* 0x000000595b00780c */ /* 0x000fe40003f64270 */
[----:B0-----:R-:W-:Y:S01]  /*3780*/  FSEL R68, R68, -INF , P4 ;  /* 0xff80000044447808 */ /* 0x001fe20002000000 */
[----:B------:R-:W0:Y:S01]  /*3790*/  MUFU.TANH R71, R71 ;  /* 0x0000004700477308 */ /* 0x000e220000002400 */
[----:B------:R-:W-:Y:S02]  /*37a0*/  FMNMX.FTZ R93, R65, R80, !PT ;  /* 0x00000050415d7209 */ /* 0x000fe40007810000 */
[----:B------:R-:W-:Y:S02]  /*37b0*/  ISETP.GT.AND P4, PT, R91, 0x60, PT ;  /* 0x000000605b00780c */ /* 0x000fe40003f84270 */
[----:B------:R-:W-:-:S02]  /*37c0*/  FSEL R69, R69, -INF , P3 ;  /* 0xff80000045457808 */ /* 0x000fc40001800000 */
[----:B------:R-:W-:Y:S01]  /*37d0*/  FMNMX.FTZ R80, R68, R93, !PT ;  /* 0x0000005d44507209 */ /* 0x000fe20007810000 */
[----:B------:R-:W4:Y:S01]  /*37e0*/  MUFU.TANH R75, R75 ;  /* 0x0000004b004b7308 */ /* 0x000f220000002400 */
[----:B------:R-:W-:Y:S02]  /*37f0*/  ISETP.GT.AND P3, PT, R91, 0x61, PT ;  /* 0x000000615b00780c */ /* 0x000fe40003f64270 */
[----:B-1----:R-:W-:Y:S02]  /*3800*/  FSEL R40, R40, -INF , P4 ;  /* 0xff80000028287808 */ /* 0x002fe40002000000 */
[----:B------:R-:W-:Y:S02]  /*3810*/  FMNMX.FTZ R93, R69, R80, !PT ;  /* 0x00000050455d7209 */ /* 0x000fe40007810000 */
[----:B------:R-:W-:Y:S01]  /*3820*/  ISETP.GT.AND P4, PT, R91, 0x68, PT ;  /* 0x000000685b00780c */ /* 0x000fe20003f84270 */
[----:B------:R-:W1:Y:S01]  /*3830*/  MUFU.TANH R48, R48 ;  /* 0x0000003000307308 */ /* 0x000e620000002400 */
[----:B---3--:R-:W-:-:S02]  /*3840*/  FSEL R41, R41, -INF , P3 ;  /* 0xff80000029297808 */ /* 0x008fc40001800000 */
[----:B------:R-:W-:Y:S02]  /*3850*/  FMNMX.FTZ R80, R40, R93, !PT ;  /* 0x0000005d28507209 */ /* 0x000fe40007810000 */
[----:B------:R-:W-:Y:S02]  /*3860*/  ISETP.GT.AND P3, PT, R91, 0x69, PT ;  /* 0x000000695b00780c */ /* 0x000fe40003f64270 */
[----:B--2---:R-:W-:Y:S01]  /*3870*/  FSEL R76, R76, -INF , P4 ;  /* 0xff8000004c4c7808 */ /* 0x004fe20002000000 */
[----:B------:R-:W2:Y:S01]  /*3880*/  MUFU.TANH R49, R49 ;  /* 0x0000003100317308 */ /* 0x000ea20000002400 */
[----:B------:R-:W-:Y:S02]  /*3890*/  FMNMX.FTZ R93, R41, R80, !PT ;  /* 0x00000050295d7209 */ /* 0x000fe40007810000 */
[----:B------:R-:W-:Y:S02]  /*38a0*/  ISETP.GT.AND P4, PT, R91, 0x70, PT ;  /* 0x000000705b00780c */ /* 0x000fe40003f84270 */
[----:B0-----:R-:W-:-:S02]  /*38b0*/  FSEL R71, R71, -INF , P3 ;  /* 0xff80000047477808 */ /* 0x001fc40001800000 */
[----:B------:R-:W-:Y:S01]  /*38c0*/  FMNMX.FTZ R80, R76, R93, !PT ;  /* 0x0000005d4c507209 */ /* 0x000fe20007810000 */
[----:B------:R-:W0:Y:S01]  /*38d0*/  MUFU.TANH R52, R52 ;  /* 0x0000003400347308 */ /* 0x000e220000002400 */
[----:B------:R-:W-:Y:S02]  /*38e0*/  ISETP.GT.AND P3, PT, R91, 0x71, PT ;  /* 0x000000715b00780c */ /* 0x000fe40003f64270 */
[----:B----4-:R-:W-:Y:S02]  /*38f0*/  FSEL R75, R75, -INF , P4 ;  /* 0xff8000004b4b7808 */ /* 0x010fe40002000000 */
[----:B------:R-:W-:Y:S02]  /*3900*/  FMNMX.FTZ R80, R71, R80, !PT ;  /* 0x0000005047507209 */ /* 0x000fe40007810000 */
[----:B------:R-:W-:Y:S01]  /*3910*/  ISETP.GT.AND P4, PT, R91, 0x78, PT ;  /* 0x000000785b00780c */ /* 0x000fe20003f84270 */
[----:B------:R-:W3:Y:S01]  /*3920*/  MUFU.TANH R24, R24 ;  /* 0x0000001800187308 */ /* 0x000ee20000002400 */
[----:B-1----:R-:W-:-:S02]  /*3930*/  FSEL R48, R48, -INF , P3 ;  /* 0xff80000030307808 */ /* 0x002fc40001800000 */
[----:B------:R-:W-:Y:S02]  /*3940*/  FMNMX.FTZ R93, R75, R80, !PT ;  /* 0x000000504b5d7209 */ /* 0x000fe40007810000 */
[----:B------:R-:W-:Y:S02]  /*3950*/  ISETP.GT.AND P3, PT, R91, 0x79, PT ;  /* 0x000000795b00780c */ /* 0x000fe40003f64270 */
[----:B--2---:R-:W-:Y:S01]  /*3960*/  FSEL R49, R49, -INF , P4 ;  /* 0xff80000031317808 */ /* 0x004fe20002000000 */
[----:B------:R-:W-:Y:S01]  /*3970*/  MUFU.TANH R25, R25 ;  /* 0x0000001900197308 */ /* 0x000fe20000002400 */
[----:B------:R-:W-:Y:S02]  /*3980*/  FMNMX.FTZ R80, R48, R93, !PT ;  /* 0x0000005d30507209 */ /* 0x000fe40007810000 */
[----:B------:R-:W-:Y:S02]  /*3990*/  ISETP.GT.AND P4, PT, R91, 0x80, PT ;  /* 0x000000805b00780c */ /* 0x000fe40003f84270 */
[----:B0-----:R-:W-:-:S02]  /*39a0*/  FSEL R52, R52, -INF , P3 ;  /* 0xff80000034347808 */ /* 0x001fc40001800000 */
[----:B------:R-:W-:Y:S01]  /*39b0*/  FMNMX.FTZ R93, R49, R80, !PT ;  /* 0x00000050315d7209 */ /* 0x000fe20007810000 */
[----:B------:R-:W0:Y:S01]  /*39c0*/  MUFU.TANH R28, R28 ;  /* 0x0000001c001c7308 */ /* 0x000e220000002400 */
[----:B------:R-:W-:Y:S02]  /*39d0*/  ISETP.GT.AND P3, PT, R91, 0x81, PT ;  /* 0x000000815b00780c */ /* 0x000fe40003f64270 */
[----:B---3--:R-:W-:Y:S01]  /*39e0*/  FSEL R80, R24, -INF , P4 ;  /* 0xff80000018507808 */ /* 0x008fe20002000000 */
[----:B------:R-:W-:-:S01]  /*39f0*/  FFMA.FTZ R24, R27, UR20, -R33 ;  /* 0x000000141b187c23 */ /* 0x000fc20008010821 */
[----:B------:R-:W-:Y:S01]  /*3a00*/  ISETP.GT.AND P4, PT, R91, 0x88, PT ;  /* 0x000000885b00780c */ /* 0x000fe20003f84270 */
[----:B------:R-:W-:-:S02]  /*3a10*/  FFMA.FTZ R27, R46, UR20, -R33 ;  /* 0x000000142e1b7c23 */ /* 0x000fc40008010821 */
[----:B------:R-:W1:Y:S08]  /*3a20*/  MUFU.TANH R29, R29 ;  /* 0x0000001d001d7308 */ /* 0x000e700000002400 */
[----:B------:R-:W2:Y:S01]  /*3a30*/  MUFU.TANH R53, R53 ;  /* 0x0000003500357308 */ /* 0x000ea20000002400 */
[----:B0-----:R-:W-:-:S02]  /*3a40*/  FSEL R28, R28, -INF , P4 ;  /* 0xff8000001c1c7808 */ /* 0x001fc40002000000 */
[----:B------:R-:W-:-:S05]  /*3a50*/  ISETP.GT.AND P4, PT, R91, 0x90, PT ;  /* 0x000000905b00780c */ /* 0x000fca0003f84270 */
[----:B------:R0:W-:Y:S08]  /*3a60*/  MUFU.EX2 R56, R95 ;  /* 0x0000005f00387308 */ /* 0x0001f00000000800 */
[----:B------:R-:W3:Y:S01]  /*3a70*/  MUFU.TANH R32, R32 ;  /* 0x0000002000207308 */ /* 0x000ee20000002400 */
[----:B0-----:R-:W-:Y:S02]  /*3a80*/  FMNMX.FTZ R95, R52, R93, !PT ;  /* 0x0000005d345f7209 */ /* 0x001fe40007810000 */
[----:B------:R-:W-:-:S02]  /*3a90*/  FSEL R93, R25, -INF , P3 ;  /* 0xff800000195d7808 */ /* 0x000fc40001800000 */
[----:B------:R-:W-:Y:S02]  /*3aa0*/  FMNMX.FTZ R96, R80, R95, !PT ;  /* 0x0000005f50607209 */ /* 0x000fe40007810000 */
[----:B------:R-:W-:Y:S01]  /*3ab0*/  ISETP.GT.AND P3, PT, R91, 0x89, PT ;  /* 0x000000895b00780c */ /* 0x000fe20003f64270 */
[----:B------:R-:W0:Y:S01]  /*3ac0*/  MUFU.TANH R86, R86 ;  /* 0x0000005600567308 */ /* 0x000e220000002400 */
[----:B------:R-:W-:Y:S02]  /*3ad0*/  FMNMX.FTZ R25, R93, R96, !PT ;  /* 0x000000605d197209 */ /* 0x000fe40007810000 */
[----:B-1----:R-:W-:Y:S02]  /*3ae0*/  FSEL R29, R29, -INF , P3 ;  /* 0xff8000001d1d7808 */ /* 0x002fe40001800000 */
[----:B------:R-:W-:Y:S01]  /*3af0*/  FMNMX.FTZ R46, R28, R25, !PT ;  /* 0x000000191c2e7209 */ /* 0x000fe20007810000 */
[--C-:B------:R-:W-:Y:S01]  /*3b00*/  FFMA.FTZ R25, R30, UR20, -R33.reuse ;  /* 0x000000141e197c23 */ /* 0x100fe20008010821 */
[----:B------:R-:W-:Y:S01]  /*3b10*/  ISETP.GT.AND P3, PT, R91, 0x91, PT ;  /* 0x000000915b00780c */ /* 0x000fe20003f64270 */
[----:B------:R-:W1:Y:S01]  /*3b20*/  MUFU.TANH R36, R36 ;  /* 0x0000002400247308 */ /* 0x000e620000002400 */
        /* <DEDUP_REMOVED lines=9> */
[--C-:B------:R-:W-:Y:S01]  /*3bc0*/  FFMA.FTZ R46, R51, UR20, -R33.reuse ;  /* 0x00000014332e7c23 */ /* 0x100fe20008010821 */
[----:B------:R-:W-:Y:S01]  /*3bd0*/  ISETP.GT.AND P3, PT, R91, 0x99, PT ;  /* 0x000000995b00780c */ /* 0x000fe20003f64270 */
[----:B------:R-:W-:Y:S01]  /*3be0*/  FFMA.FTZ R51, R58, UR20, -R33 ;  /* 0x000000143a337c23 */ /* 0x000fe20008010821 */
[----:B0-----:R-:W-:Y:S01]  /*3bf0*/  FSEL R86, R86, -INF , P4 ;  /* 0xff80000056567808 */ /* 0x001fe20002000000 */
[----:B------:R-:W-:Y:S01]  /*3c00*/  IMAD.U32 R63, RZ, RZ, UR20 ;  /* 0x00000014ff3f7e24 */ /* 0x000fe2000f8e00ff */
[----:B------:R-:W-:Y:S01]  /*3c10*/  FMNMX.FTZ R95, R32, R95, !PT ;  /* 0x0000005f205f7209 */ /* 0x000fe20007810000 */
[----:B------:R-:W-:Y:S01]  /*3c20*/  MUFU.EX2 R37, R37 ;  /* 0x0000002500257308 */ /* 0x000fe20000000800 */
[----:B-1----:R-:W-:-:S02]  /*3c30*/  FSEL R91, R36, -INF , P3 ;  /* 0xff800000245b7808 */ /* 0x002fc40001800000 */
[----:B------:R-:W-:-:S04]  /*3c40*/  FMNMX.FTZ R36, R86, R95, !PT ;  /* 0x0000005f56247209 */ /* 0x000fc80007810000 */
[----:B------:R-:W-:Y:S01]  /*3c50*/  FMNMX.FTZ R95, R91, R36, !PT ;  /* 0x000000245b5f7209 */ /* 0x000fe20007810000 */
[----:B------:R-:W-:-:S01]  /*3c60*/  FFMA.FTZ R36, R50, UR20, -R33 ;  /* 0x0000001432247c23 */ /* 0x000fc20008010821 */
[----:B------:R-:W-:Y:S01]  /*3c70*/  FFMA.FTZ R50, R62, UR20, -R33 ;  /* 0x000000143e327c23 */ /* 0x000fe20008010821 */
[----:B------:R-:W-:Y:S02]  /*3c80*/  MUFU.EX2 R88, R88 ;  /* 0x0000005800587308 */ /* 0x000fe40000000800 */
[----:B------:R-:W0:Y:S06]  /*3c90*/  SHFL.BFLY PT, R96, R95, 0x2, 0x1f ;  /* 0x0c401f005f607f89 */ /* 0x000e2c00000e0000 */
[----:B------:R-:W-:Y:S08]  /*3ca0*/  MUFU.EX2 R87, R87 ;  /* 0x0000005700577308 */ /* 0x000ff00000000800 */
[----:B------:R-:W1:Y:S08]  /*3cb0*/  MUFU.EX2 R90, R90 ;  /* 0x0000005a005a7308 */ /* 0x000e700000000800 */
[----:B------:R-:W-:Y:S01]  /*3cc0*/  MUFU.EX2 R82, R104 ;  /* 0x0000006800527308 */ /* 0x000fe20000000800 */
[----:B0-----:R-:W-:-:S05]  /*3cd0*/  FMNMX.FTZ R96, R95, R96, !PT ;  /* 0x000000605f607209 */ /* 0x001fca0007810000 */
[----:B------:R-:W0:Y:S02]  /*3ce0*/  SHFL.BFLY PT, R95, R96, 0x1, 0x1f ;  /* 0x0c201f00605f7f89 */ /* 0x000e2400000e0000 */
[----:B------:R-:W-:Y:S01]  /*3cf0*/  MUFU.EX2 R81, R81 ;  /* 0x0000005100517308 */ /* 0x000fe20000000800 */
[----:B-1----:R-:W-:-:S04]  /*3d00*/  F2FP.SATFINITE.E4M3.F32.PACK_AB_MERGE_C R153, R90, R87, RZ ;  /* 0x000000575a99723e */ /* 0x002fc800048070ff */
[----:B------:R-:W-:-:S03]  /*3d10*/  F2FP.SATFINITE.E4M3.F32.PACK_AB_MERGE_C R153, R88, R37, R153 ;  /* 0x000000255899723e */ /* 0x000fc60004807099 */
[----:B------:R-:W1:Y:S08]  /*3d20*/  MUFU.EX2 R94, R94 ;  /* 0x0000005e005e7308 */ /* 0x000e700000000800 */
[----:B------:R-:W2:Y:S01]  /*3d30*/  MUFU.EX2 R14, R97 ;  /* 0x00000061000e7308 */ /* 0x000ea20000000800 */
[----:B0-----:R-:W-:-:S07]  /*3d40*/  FMNMX.FTZ R58, R96, R95, !PT ;  /* 0x0000005f603a7209 */ /* 0x001fce0007810000 */
[----:B------:R-:W-:Y:S01]  /*3d50*/  MUFU.EX2 R79, R79 ;  /* 0x0000004f004f7308 */ /* 0x000fe20000000800 */
[----:B-1----:R-:W-:Y:S02]  /*3d60*/  F2FP.SATFINITE.E4M3.F32.PACK_AB_MERGE_C R155, R94, R5, RZ ;  /* 0x000000055e9b723e */ /* 0x002fe400048070ff */
[C---:B------:R-:W-:Y:S01]  /*3d70*/  FSETP.NEU.FTZ.AND P3, PT, R58.reuse, -INF , PT ;  /* 0xff8000003a00780b */ /* 0x040fe20003f7d000 */
[----:B------:R-:W-:-:S01]  /*3d80*/  FFMA.FTZ R62, R58, R63, -8 ;  /* 0xc10000003a3e7423 */ /* 0x000fc2000001003f */
[----:B------:R-:W-:-:S03]  /*3d90*/  F2FP.SATFINITE.E4M3.F32.PACK_AB_MERGE_C R155, R81, R82, R155 ;  /* 0x00000052519b723e */ /* 0x000fc6000480709b */
[----:B------:R-:W-:Y:S01]  /*3da0*/  MUFU.EX2 R77, R77 ;  /* 0x0000004d004d7308 */ /* 0x000fe20000000800 */
[----:B------:R-:W-:Y:S02]  /*3db0*/  FSEL R33, R62, RZ, P3 ;  /* 0x000000ff3e217208 */ /* 0x000fe40001800000 */
[----:B--2---:R-:W-:Y:S02]  /*3dc0*/  F2FP.SATFINITE.E4M3.F32.PACK_AB_MERGE_C R149, R89, R14, RZ ;  /* 0x0000000e5995723e */ /* 0x004fe400048070ff */
[----:B------:R-:W-:Y:S01]  /*3dd0*/  PLOP3.LUT P3, PT, PT, PT, UP1, 0x80, 0x0 ;  /* 0x000000000000781c */ /* 0x000fe20003f6f018 */
        /* <DEDUP_REMOVED lines=34> */
[----:B------:R-:W-:Y:S01]  /*4000*/  FFMA.FTZ R75, R75, UR20, -R33 ;  /* 0x000000144b4b7c23 */ /* 0x000fe20008010821 */
[----:B------:R-:W-:Y:S01]  /*4010*/  F2FP.SATFINITE.E4M3.F32.PACK_AB_MERGE_C R149, R12, R83, R149 ;  /* 0x000000530c95723e */ /* 0x000fe20004807095 */
[----:B------:R-:W-:Y:S01]  /*4020*/  FADD.FTZ R98, R82, R85 ;  /* 0x0000005552627221 */ /* 0x000fe20000010000 */
[----:B------:R-:W-:-:S01]  /*4030*/  FFMA.FTZ R52, R52, UR20, -R33 ;  /* 0x0000001434347c23 */ /* 0x000fc20008010821 */
[----:B------:R-:W0:Y:S01]  /*4040*/  MUFU.EX2 R6, R6 ;  /* 0x0000000600067308 */ /* 0x000e220000000800 */
[----:B-1----:R-:W-:-:S01]  /*4050*/  FADD.FTZ R69, R63, R68 ;  /* 0x000000443f457221 */ /* 0x002fc20000010000 */
[----:B------:R-:W-:Y:S01]  /*4060*/  FFMA.FTZ R68, R40, UR20, -R33 ;  /* 0x0000001428447c23 */ /* 0x000fe20008010821 */
[----:B------:R-:W-:-:S02]  /*4070*/  @!P1 VIADD R40, R2, 0x13240 ;  /* 0x0001324002289836 */ /* 0x000fc40000000000 */
[----:B------:R-:W-:Y:S01]  /*4080*/  FADD.FTZ R98, R81, R98 ;  /* 0x0000006251627221 */ /* 0x000fe20000010000 */
[----:B------:R-:W-:-:S01]  /*4090*/  FFMA.FTZ R80, R80, UR20, -R33 ;  /* 0x0000001450507c23 */ /* 0x000fc20008010821 */
[--C-:B------:R-:W-:Y:S01]  /*40a0*/  FFMA.FTZ R93, R93, UR20, -R33.reuse ;  /* 0x000000145d5d7c23 */ /* 0x100fe20008010821 */
[----:B------:R-:W-:-:S01]  /*40b0*/  FFMA.FTZ R53, R53, UR20, -R33 ;  /* 0x0000001435357c23 */ /* 0x000fc20008010821 */
[----:B------:R-:W1:Y:S01]  /*40c0*/  MUFU.EX2 R7, R7 ;  /* 0x0000000700077308 */ /* 0x000e620000000800 */
[----:B--2---:R-:W-:-:S01]  /*40d0*/  FADD.FTZ R69, R92, R69 ;  /* 0x000000455c457221 */ /* 0x004fc20000010000 */
[----:B------:R-:W-:Y:S01]  /*40e0*/  @!P1 PRMT R40, RZ, 0x654, R40 ;  /* 0x00000654ff289816 */ /* 0x000fe20000000028 */
[----:B------:R-:W-:-:S01]  /*40f0*/  FADD.FTZ R85, R5, R98 ;  /* 0x0000006205557221 */ /* 0x000fc20000010000 */
[----:B------:R-:W-:Y:S01]  /*4100*/  F2FP.SATFINITE.E4M3.F32.PACK_AB_MERGE_C R63, R92, R63, RZ ;  /* 0x0000003f5c3f723e */ /* 0x000fe200048070ff */
[----:B------:R-:W-:-:S01]  /*4110*/  FFMA.FTZ R32, R32, UR20, -R33 ;  /* 0x0000001420207c23 */ /* 0x000fc20008010821 */
[----:B------:R2:W-:Y:S01]  /*4120*/  @!P1 SYNCS.ARRIVE.TRANS64.RED.A1T0 RZ, [R40+URZ], RZ ;  /* 0x000000ff28ff99a7 */ /* 0x0005e2000810043f */
[----:B------:R-:W-:-:S01]  /*4130*/  FFMA.FTZ R86, R86, UR20, -R33 ;  /* 0x0000001456567c23 */ /* 0x000fc20008010821 */
[----:B------:R-:W3:Y:S01]  /*4140*/  MUFU.EX2 R10, R10 ;  /* 0x0000000a000a7308 */ /* 0x000ee20000000800 */
[----:B0-----:R-:W-:-:S01]  /*4150*/  FADD.FTZ R78, R6, R69 ;  /* 0x00000045064e7221 */ /* 0x001fc20000010000 */
[----:B------:R-:W-:Y:S01]  /*4160*/  F2FP.SATFINITE.E4M3.F32.PACK_AB_MERGE_C R152, R62, R3, R63 ;  /* 0x000000033e98723e */ /* 0x000fe2000480703f */
[----:B--2---:R-:W-:-:S01]  /*4170*/  FFMA.FTZ R40, R76, UR20, -R33 ;  /* 0x000000144c287c23 */ /* 0x004fc20008010821 */
[----:B------:R-:W-:-:S04]  /*4180*/  FADD.FTZ R76, R94, R85 ;  /* 0x000000555e4c7221 */ /* 0x000fc80000010000 */
[----:B------:R-:W0:Y:S01]  /*4190*/  MUFU.EX2 R95, R95 ;  /* 0x0000005f005f7308 */ /* 0x000e220000000800 */
[----:B-1----:R-:W-:-:S01]  /*41a0*/  FADD.FTZ R69, R7, R78 ;  /* 0x0000004e07457221 */ /* 0x002fc20000010000 */
[----:B------:R-:W-:-:S04]  /*41b0*/  FADD.FTZ R85, R83, R76 ;  /* 0x0000004c53557221 */ /* 0x000fc80000010000 */
[----:B------:R-:W-:Y:S02]  /*41c0*/  FADD.FTZ R85, R12, R85 ;  /* 0x000000550c557221 */ /* 0x000fe40000010000 */
[----:B------:R-:W1:Y:S02]  /*41d0*/  MUFU.EX2 R8, R8 ;  /* 0x0000000800087308 */ /* 0x000e640000000800 */
[----:B------:R-:W-:-:S04]  /*41e0*/  FADD.FTZ R78, R14, R85 ;  /* 0x000000550e4e7221 */ /* 0x000fc80000010000 */
[----:B------:R-:W-:Y:S02]  /*41f0*/  FADD.FTZ R78, R89, R78 ;  /* 0x0000004e594e7221 */ /* 0x000fe40000010000 */
[----:B------:R-:W2:Y:S08]  /*4200*/  MUFU.EX2 R9, R9 ;  /* 0x0000000900097308 */ /* 0x000eb00000000800 */
[----:B------:R-:W4:Y:S08]  /*4210*/  MUFU.EX2 R13, R13 ;  /* 0x0000000d000d7308 */ /* 0x000f300000000800 */
[----:B------:R3:W-:Y:S08]  /*4220*/  MUFU.EX2 R2, R68 ;  /* 0x0000004400027308 */ /* 0x0007f00000000800 */
[----:B------:R-:W5:Y:S01]  /*4230*/  MUFU.EX2 R84, R84 ;  /* 0x0000005400547308 */ /* 0x000f620000000800 */
[----:B---3--:R-:W-:-:S04]  /*4240*/  FADD.FTZ R68, R10, R69 ;  /* 0x000000450a447221 */ /* 0x008fc80000010000 */
[----:B0-----:R-:W-:Y:S01]  /*4250*/  FADD.FTZ R69, R95, R68 ;  /* 0x000000445f457221 */ /* 0x001fe20000010000 */
[----:B------:R-:W-:-:S01]  /*4260*/  FFMA.FTZ R68, R48, UR20, -R33 ;  /* 0x0000001430447c23 */ /* 0x000fc20008010821 */
[----:B------:R-:W-:Y:S01]  /*4270*/  FFMA.FTZ R48, R49, UR20, -R33 ;  /* 0x0000001431307c23 */ /* 0x000fe20008010821 */
[----:B------:R-:W0:Y:S01]  /*4280*/  MUFU.EX2 R11, R11 ;  /* 0x0000000b000b7308 */ /* 0x000e220000000800 */
[----:B-1----:R-:W-:-:S01]  /*4290*/  FADD.FTZ R76, R8, R69 ;  /* 0x00000045084c7221 */ /* 0x002fc20000010000 */
[----:B------:R-:W-:-:S03]  /*42a0*/  F2FP.SATFINITE.E4M3.F32.PACK_AB_MERGE_C R95, R95, R10, RZ ;  /* 0x0000000a5f5f723e */ /* 0x000fc600048070ff */
[----:B--2---:R-:W-:Y:S01]  /*42b0*/  FADD.FTZ R76, R9, R76 ;  /* 0x0000004c094c7221 */ /* 0x004fe20000010000 */
[----:B------:R-:W-:Y:S02]  /*42c0*/  F2FP.SATFINITE.E4M3.F32.PACK_AB_MERGE_C R154, R7, R6, R95 ;  /* 0x00000006079a723e */ /* 0x000fe4000480705f */
[----:B------:R-:W1:Y:S01]  /*42d0*/  MUFU.EX2 R20, R20 ;  /* 0x0000001400147308 */ /* 0x000e620000000800 */
[----:B----4-:R-:W-:-:S01]  /*42e0*/  FADD.FTZ R69, R13, R76 ;  /* 0x0000004c0d457221 */ /* 0x010fc20000010000 */
[----:B------:R-:W-:-:S03]  /*42f0*/  FFMA.FTZ R76, R28, UR20, -R33 ;  /* 0x000000141c4c7c23 */ /* 0x000fc60008010821 */
[----:B-----5:R-:W-:Y:S01]  /*4300*/  FADD.FTZ R98, R84, R69 ;  /* 0x0000004554627221 */ /* 0x020fe20000010000 */
[----:B------:R-:W-:-:S01]  /*4310*/  FADD.FTZ R69, R79, R78 ;  /* 0x0000004e4f457221 */ /* 0x000fc20000010000 */
[----:B------:R-:W-:Y:S01]  /*4320*/  FFMA.FTZ R78, R29, UR20, -R33 ;  /* 0x000000141d4e7c23 */ /* 0x000fe20008010821 */
[----:B------:R-:W2:Y:S01]  /*4330*/  MUFU.EX2 R21, R21 ;  /* 0x0000001500157308 */ /* 0x000ea20000000800 */
[----:B0-----:R-:W-:-:S01]  /*4340*/  FADD.FTZ R29, R11, R98 ;  /* 0x000000620b1d7221 */ /* 0x001fc20000010000 */
[----:B------:R-:W-:Y:S01]  /*4350*/  FADD.FTZ R100, R56, R69 ;  /* 0x0000004538647221 */ /* 0x000fe20000010000 */
[----:B------:R-:W-:Y:S01]  /*4360*/  F2FP.SATFINITE.E4M3.F32.PACK_AB_MERGE_C R84, R84, R13, RZ ;  /* 0x0000000d5454723e */ /* 0x000fe200048070ff */
[----:B------:R-:W-:-:S03]  /*4370*/  FFMA.FTZ R33, R91, UR20, -R33 ;  /* 0x000000145b217c23 */ /* 0x000fc60008010821 */
[----:B------:R-:W-:Y:S01]  /*4380*/  F2FP.SATFINITE.E4M3.F32.PACK_AB_MERGE_C R148, R9, R8, R84 ;  /* 0x000000080994723e */ /* 0x000fe20004807054 */
[----:B------:R-:W0:Y:S01]  /*4390*/  MUFU.EX2 R70, R70 ;  /* 0x0000004600467308 */ /* 0x000e220000000800 */
[----:B-1----:R-:W-:-:S07]  /*43a0*/  FADD.FTZ R98, R20, R29 ;  /* 0x0000001d14627221 */ /* 0x002fce0000010000 */
[----:B------:R-:W1:Y:S01]  /*43b0*/  MUFU.EX2 R96, R96 ;  /* 0x0000006000607308 */ /* 0x000e620000000800 */
[----:B--2---:R-:W-:-:S07]  /*43c0*/  FADD.FTZ R69, R21, R98 ;  /* 0x0000006215457221 */ /* 0x004fce0000010000 */
[----:B------:R-:W-:Y:S01]  /*43d0*/  MUFU.EX2 R67, R67 ;  /* 0x0000004300437308 */ /* 0x000fe20000000800 */
[----:B0-----:R-:W-:-:S04]  /*43e0*/  F2FP.SATFINITE.E4M3.F32.PACK_AB_MERGE_C R151, R70, R77, RZ ;  /* 0x0000004d4697723e */ /* 0x001fc800048070ff */
[----:B------:R-:W-:-:S03]  /*43f0*/  F2FP.SATFINITE.E4M3.F32.PACK_AB_MERGE_C R151, R56, R79, R151 ;  /* 0x0000004f3897723e */ /* 0x000fc60004807097 */
[----:B------:R-:W0:Y:S01]  /*4400*/  MUFU.EX2 R15, R15 ;  /* 0x0000000f000f7308 */ /* 0x000e220000000800 */
[----:B-1----:R-:W-:-:S01]  /*4410*/  FADD.FTZ R90, R96, R69 ;  /* 0x00000045605a7221 */ /* 0x002fc20000010000 */
[----:B------:R-:W-:-:S04]  /*4420*/  F2FP.SATFINITE.E4M3.F32.PACK_AB_MERGE_C R96, R96, R21, RZ ;  /* 0x000000156060723e */ /* 0x000fc800048070ff */
[----:B------:R-:W-:Y:S02]  /*4430*/  F2FP.SATFINITE.E4M3.F32.PACK_AB_MERGE_C R150, R20, R11, R96 ;  /* 0x0000000b1496723e */ /* 0x000fe40004807060 */
[----:B------:R-:W-:Y:S08]  /*4440*/  MUFU.EX2 R66, R66 ;  /* 0x0000004200427308 */ /* 0x000ff00000000800 */
[----:B------:R-:W1:Y:S01]  /*4450*/  MUFU.EX2 R72, R72 ;  /* 0x0000004800487308 */ /* 0x000e620000000800 */
[----:B0-----:R-:W-:-:S07]  /*4460*/  FADD.FTZ R5, R15, R90 ;  /* 0x0000005a0f057221 */ /* 0x001fce0000010000 */
[----:B------:R-:W-:Y:S08]  /*4470*/  MUFU.EX2 R55, R55 ;  /* 0x0000003700377308 */ /* 0x000ff00000000800 */
[----:B------:R0:W-:Y:S01]  /*4480*/  MUFU.EX2 R49, R71 ;  /* 0x0000004700317308 */ /* 0x0001e20000000800 */
[----:B-1----:R-:W-:-:S07]  /*4490*/  FADD.FTZ R14, R72, R5 ;  /* 0x00000005480e7221 */ /* 0x002fce0000010000 */
[----:B------:R-:W1:Y:S01]  /*44a0*/  MUFU.EX2 R73, R73 ;  /* 0x0000004900497308 */ /* 0x000e620000000800 */
[----:B0-----:R-:W-:-:S04]  /*44b0*/  FADD.FTZ R71, R77, R100 ;  /* 0x000000644d477221 */ /* 0x001fc80000010000 */
[----:B------:R-:W-:-:S03]  /*44c0*/  FADD.FTZ R98, R70, R71 ;  /* 0x0000004746627221 */ /* 0x000fc60000010000 */
[----:B------:R-:W0:Y:S01]  /*44d0*/  MUFU.EX2 R42, R42 ;  /* 0x0000002a002a7308 */ /* 0x000e220000000800 */
[----:B------:R-:W-:-:S07]  /*44e0*/  FADD.FTZ R69, R67, R98 ;  /* 0x0000006243457221 */ /* 0x000fce0000010000 */
[----:B------:R-:W2:Y:S01]  /*44f0*/  MUFU.EX2 R74, R74 ;  /* 0x0000004a004a7308 */ /* 0x000ea20000000800 */
[----:B-1----:R-:W-:-:S07]  /*4500*/  FADD.FTZ R5, R73, R14 ;  /* 0x0000000e49057221 */ /* 0x002fce0000010000 */
[----:B------:R-:W-:Y:S01]  /*4510*/  MUFU.EX2 R26, R26 ;  /* 0x0000001a001a7308 */ /* 0x000fe20000000800 */
[----:B0-----:R-:W-:-:S04]  /*4520*/  F2FP.SATFINITE.E4M3.F32.PACK_AB_MERGE_C R145, R42, R55, RZ ;  /* 0x000000372a91723e */ /* 0x001fc800048070ff */
[----:B------:R-:W-:-:S03]  /*4530*/  F2FP.SATFINITE.E4M3.F32.PACK_AB_MERGE_C R145, R66, R67, R145 ;  /* 0x000000434291723e */ /* 0x000fc60004807091 */
[----:B------:R-:W0:Y:S01]  /*4540*/  MUFU.EX2 R60, R60 ;  /* 0x0000003c003c7308 */ /* 0x000e220000000800 */
[----:B--2---:R-:W-:-:S04]  /*4550*/  F2FP.SATFINITE.E4M3.F32.PACK_AB_MERGE_C R73, R74, R73, RZ ;  /* 0x000000494a49723e */ /* 0x004fc800048070ff */
[----:B------:R-:W-:-:S03]  /*4560*/  F2FP.SATFINITE.E4M3.F32.PACK_AB_MERGE_C R144, R72, R15, R73 ;  /* 0x0000000f4890723e */ /* 0x000fc60004807049 */
[----:B------:R-:W1:Y:S08]  /*4570*/  MUFU.EX2 R43, R43 ;  /* 0x0000002b002b7308 */ /* 0x000e700000000800 */
[----:B------:R2:W-:Y:S08]  /*4580*/  MUFU.EX2 R29, R68 ;  /* 0x00000044001d7308 */ /* 0x0005f00000000800 */
[----:B------:R-:W3:Y:S01]  /*4590*/  MUFU.EX2 R61, R61 ;  /* 0x0000003d003d7308 */ /* 0x000ee20000000800 */
[----:B--2---:R-:W-:-:S04]  /*45a0*/  FADD.FTZ R68, R66, R69 ;  /* 0x0000004542447221 */ /* 0x004fc80000010000 */
        /* <DEDUP_REMOVED lines=8> */
[----:B---3--:R-:W-:-:S06]  /*4630*/  FADD.FTZ R13, R61, R10 ;  /* 0x0000000a3d0d7221 */ /* 0x008fcc0000010000 */
        /* <DEDUP_REMOVED lines=9> */
[C---:B--2---:R-:W-:Y:S01]  /*46d0*/  F2FP.SATFINITE.E4M3.F32.PACK_AB_MERGE_C R64, R65.reuse, R64, RZ ;  /* 0x000000404140723e */ /* 0x044fe200048070ff */
[----:B------:R-:W-:-:S03]  /*46e0*/  FADD.FTZ R65, R65, R14 ;  /* 0x0000000e41417221 */ /* 0x000fc60000010000 */
[----:B------:R-:W-:Y:S01]  /*46f0*/  F2FP.SATFINITE.E4M3.F32.PACK_AB_MERGE_C R146, R61, R60, R64 ;  /* 0x0000003c3d92723e */ /* 0x000fe20004807040 */
[----:B------:R-:W-:-:S02]  /*4700*/  FADD.FTZ R14, R2, R65 ;  /* 0x00000041020e7221 */ /* 0x000fc40000010000 */
        /* <DEDUP_REMOVED lines=22> */
[----:B0-----:R-:W-:-:S01]  /*4870*/  FADD.FTZ R14, R46, R27 ;  /* 0x0000001b2e0e7221 */ /* 0x001fc20000010000 */
[----:B------:R-:W-:-:S06]  /*4880*/  CS2R R26, SRZ ;  /* 0x00000000001a7805 */ /* 0x000fcc000001ff00 */
[----:B------:R-:W-:Y:S01]  /*4890*/  MUFU.EX2 R34, R34 ;  /* 0x0000002200227308 */ /* 0x000fe20000000800 */
[----:B-1----:R-:W-:-:S04]  /*48a0*/  FADD.FTZ R12, R28, R49 ;  /* 0x000000311c0c7221 */ /* 0x002fc80000010000 */
[----:B------:R-:W-:-:S03]  /*48b0*/  FADD.FTZ R21, R29, R12 ;  /* 0x0000000c1d157221 */ /* 0x000fc60000010000 */
[----:B------:R-:W0:Y:S01]  /*48c0*/  MUFU.EX2 R35, R35 ;  /* 0x0000002300237308 */ /* 0x000e220000000800 */
[----:B--2---:R-:W-:-:S07]  /*48d0*/  FADD.FTZ R25, R47, R14 ;  /* 0x0000000e2f197221 */ /* 0x004fce0000010000 */
[----:B------:R-:W1:Y:S08]  /*48e0*/  MUFU.EX2 R48, R48 ;  /* 0x0000003000307308 */ /* 0x000e700000000800 */
[----:B------:R-:W2:Y:S01]  /*48f0*/  MUFU.EX2 R69, R52 ;  /* 0x0000003400457308 */ /* 0x000ea20000000800 */
[----:B0-----:R-:W-:Y:S01]  /*4900*/  F2FP.SATFINITE.E4M3.F32.PACK_AB_MERGE_C R14, R35, R34, RZ ;  /* 0x00000022230e723e */ /* 0x001fe200048070ff */
[----:B------:R-:W-:Y:S01]  /*4910*/  FADD.FTZ R34, R34, R25 ;  /* 0x0000001922227221 */ /* 0x000fe20000010000 */
[----:B------:R-:W-:-:S02]  /*4920*/  CS2R R24, SRZ ;  /* 0x0000000000187805 */ /* 0x000fc4000001ff00 */
[----:B------:R-:W-:Y:S01]  /*4930*/  F2FP.SATFINITE.E4M3.F32.PACK_AB_MERGE_C R143, R47, R46, R14 ;  /* 0x0000002e2f8f723e */ /* 0x000fe2000480700e */
[----:B------:R-:W-:-:S01]  /*4940*/  FADD.FTZ R35, R35, R34 ;  /* 0x0000002223237221 */ /* 0x000fc20000010000 */
[----:B------:R-:W-:Y:S01]  /*4950*/  CS2R R46, SRZ ;  /* 0x00000000002e7805 */ /* 0x000fe2000001ff00 */
[----:B------:R-:W-:Y:S01]  /*4960*/  MUFU.EX2 R50, R50 ;  /* 0x0000003200327308 */ /* 0x000fe20000000800 */
[----:B-1----:R-:W-:-:S07]  /*4970*/  FADD.FTZ R12, R48, R21 ;  /* 0x00000015300c7221 */ /* 0x002fce0000010000 */
        /* <DEDUP_REMOVED lines=20> */
[----:B------:R-:W-:Y:S01]  /*4ac0*/  FADD.FTZ R59, R59, R50 ;  /* 0x000000323b3b7221 */ /* 0x000fe20000010000 */
[----:B------:R-:W-:-:S05]  /*4ad0*/  CS2R R50, SRZ ;  /* 0x0000000000327805 */ /* 0x000fca000001ff00 */
        /* <DEDUP_REMOVED lines=19> */
[----:B------:R-:W-:Y:S02]  /*4c10*/  CS2R R54, SRZ ;  /* 0x0000000000367805 */ /* 0x000fe4000001ff00 */
[----:B------:R-:W-:Y:S02]  /*4c20*/  CS2R R38, SRZ ;  /* 0x0000000000267805 */ /* 0x000fe4000001ff00 */
[----:B-1----:R-:W-:Y:S01]  /*4c30*/  F2FP.SATFINITE.E4M3.F32.PACK_AB_MERGE_C R2, R33, R86, RZ ;  /* 0x000000562102723e */ /* 0x002fe200048070ff */
[----:B------:R-:W-:-:S03]  /*4c40*/  FADD.FTZ R86, R86, R3 ;  /* 0x0000000356567221 */ /* 0x000fc60000010000 */
[----:B------:R-:W-:Y:S01]  /*4c50*/  F2FP.SATFINITE.E4M3.F32.PACK_AB_MERGE_C R138, R32, R53, R2 ;  /* 0x00000035208a723e */ /* 0x000fe20004807002 */
[----:B------:R-:W-:-:S01]  /*4c60*/  FADD.FTZ R2, R44, R45 ;  /* 0x0000002d2c027221 */ /* 0x000fc20000010000 */
[----:B------:R-:W-:Y:S01]  /*4c70*/  FADD.FTZ R3, R33, R86 ;  /* 0x0000005621037221 */ /* 0x000fe20000010000 */
        /* <DEDUP_REMOVED lines=11> */
.L_x_12287:
[----:B------:R-:W-:-:S04]  /*4d30*/  UISETP.NE.AND UP1, UPT, UR25, 0x1, UPT ;  /* 0x000000011900788c */ /* 0x000fc8000bf25270 */
[----:B------:R-:W-:-:S04]  /*4d40*/  USEL UR37, URZ, 0x1, UP1 ;  /* 0x000000013f257887 */ /* 0x000fc80008800000 */
[----:B------:R-:W-:Y:S01]  /*4d50*/  ULOP3.LUT UR37, UR26, UR37, URZ, 0x3c, !UPT ;  /* 0x000000251a257292 */ /* 0x000fe2000f8e3c3f */
[----:B------:R-:W-:Y:S11]  /*4d60*/  @!P0 BRA `(.L_x_12278) ;  /* 0x0000000000048947 */ /* 0x000ff60003800000 */
[----:B------:R-:W-:Y:S01]  /*4d70*/  BPT.TRAP 0x1 ;  /* 0x000000040000795c */ /* 0x000fe20000300000 */
.L_x_12278:
        /* <DEDUP_REMOVED lines=9> */
.L_x_12279:
[----:B-1----:R-:W-:Y:S05]  /*4e10*/  @P3 BRA `(.L_x_12280) ;  /* 0x0000000000083947 */ /* 0x002fea0003800000 */
[----:B------:R-:W1:Y:S02]  /*4e20*/  SYNCS.PHASECHK.TRANS64.TRYWAIT P3, [UR22+0x13230], R7 ;  /* 0x01323007ff0075a7 */ /* 0x000e640008060156 */
[----:B-1----:R-:W-:Y:S05]  /*4e30*/  @!P3 BRA `(.L_x_12281) ;  /* 0x000000b800f8b947 */ /* 0x002fea0003800000 */
.L_x_12280:
        /* <DEDUP_REMOVED lines=64> */
.L_x_12282:
[----:B------:R-:W-:Y:S01]  /*5240*/  ULEA UR11, UR25, UR45, 0x3 ;  /* 0x0000002d190b7291 */ /* 0x000fe2000f8e183f */
[----:B01----:R-:W-:-:S05]  /*5250*/  IMAD.U32 R7, RZ, RZ, UR26 ;  /* 0x0000001aff077e24 */ /* 0x003fca000f8e00ff */
[----:B------:R-:W-:-:S04]  /*5260*/  SHF.L.U32 R7, R7, 0x1f, RZ ;  /* 0x0000001f07077819 */ /* 0x000fc800000006ff */
[----:B------:R0:W1:Y:S01]  /*5270*/  SYNCS.PHASECHK.TRANS64.TRYWAIT P3, [UR11+0x13250], R7 ;  /* 0x01325007ff0075a7 */ /* 0x000062000806014b */
[----:B------:R-:W-:Y:S05]  /*5280*/  @!P0 BRA `(.L_x_12283) ;  /* 0x0000000000048947 */ /* 0x000fea0003800000 */
[----:B------:R-:W-:Y:S01]  /*5290*/  BPT.TRAP 0x1 ;  /* 0x000000040000795c */ /* 0x000fe20000300000 */
.L_x_12283:
[----:B-1----:R-:W-:Y:S05]  /*52a0*/  @P3 BRA `(.L_x_12284) ;  /* 0x0000000000083947 */ /* 0x002fea0003800000 */
[----:B------:R-:W1:Y:S02]  /*52b0*/  SYNCS.PHASECHK.TRANS64.TRYWAIT P3, [UR11+0x13250], R7 ;  /* 0x01325007ff0075a7 */ /* 0x000e64000806014b */
[----:B-1----:R-:W-:Y:S05]  /*52c0*/  @!P3 BRA `(.L_x_12285) ;  /* 0x000000b400ecb947 */ /* 0x002fea0003800000 */
.L_x_12284:
[----:B------:R-:W-:Y:S01]  /*52d0*/  UIADD3 UR6, UR45, 0x1000, URZ ;  /* 0x000010002d067890 */ /* 0x000fe2000fffe03f */
[----:B------:R-:W-:Y:S01]  /*52e0*/  WARPGROUP.ARRIVE ;  /* 0x00000000000079c5 */ /* 0x000fe20000000000 */
[----:B------:R-:W-:Y:S01]  /*52f0*/  UMOV UR7, 0xc0000010 ;  /* 0xc000001000077882 */ /* 0x000fe20000000000 */
[C---:B------:R-:W-:Y:S01]  /*5300*/  FMUL.FTZ R13, R0.reuse, R126 ;  /* 0x0000007e000d7220 */ /* 0x040fe20000410000 */
        /* <DEDUP_REMOVED lines=10> */
[C---:B01----:R-:W-:Y:S01]  /*53b0*/  FMUL.FTZ R7, R0.reuse, R120 ;  /* 0x0000007800077220 */ /* 0x043fe20000410000 */
[C---:B------:R-:W-:Y:S01]  /*53c0*/  FMUL.FTZ R8, R0.reuse, R121 ;  /* 0x0000007900087220 */ /* 0x040fe20000410000 */
[----:B------:R-:W-:Y:S01]  /*53d0*/  UIMAD UR10, UR25, 0x280, UR6 ;  /* 0x00000280190a78a4 */ /* 0x000fe2000f8e0206 */
[C---:B------:R-:W-:Y:S01]  /*53e0*/  FMUL.FTZ R11, R0.reuse, R124 ;  /* 0x0000007c000b7220 */ /* 0x040fe20000410000 */
[----:B------:R-:W-:Y:S01]  /*53f0*/  FMUL.FTZ R120, R0, R131 ;  /* 0x0000008300787220 */ /* 0x000fe20000410000 */
[----:B------:R-:W-:-:S02]  /*5400*/  IMAD.MOV.U32 R131, RZ, RZ, -0x2 ;  /* 0xfffffffeff837424 */ /* 0x000fc400078e00ff */
[C---:B------:R-:W-:Y:S01]  /*5410*/  FMUL.FTZ R9, R0.reuse, R122 ;  /* 0x0000007a00097220 */ /* 0x040fe20000410000 */
[C---:B------:R-:W-:Y:S01]  /*5420*/  FMUL.FTZ R15, R0.reuse, R128 ;  /* 0x00000080000f7220 */ /* 0x040fe20000410000 */
[C---:B------:R-:W-:Y:S01]  /*5430*/  FMUL.FTZ R121, R0.reuse, R132 ;  /* 0x0000008400797220 */ /* 0x040fe20000410000 */
[----:B------:R-:W-:Y:S01]  /*5440*/  UMOV UR6, UR10 ;  /* 0x0000000a00067c82 */ /* 0x000fe20008000000 */
[C---:B------:R-:W-:Y:S01]  /*5450*/  FMUL.FTZ R122, R0.reuse, R133 ;  /* 0x00000085007a7220 */ /* 0x040fe20000410000 */
[----:B------:R-:W-:Y:S01]  /*5460*/  QGMMA.64x64x32.F32.E4M3.E4M3 R24, R152, gdesc[UR4], R24, gsb0 ;  /* 0x00e0000498187df3 */ /* 0x000fe20008000818 */
        /* <DEDUP_REMOVED lines=68> */
[----:B------:R-:W5:Y:S01]  /*58b0*/  MUFU.TANH R105, R105 ;  /* 0x0000006900697308 */ /* 0x000f620000002400 */
[----:B------:R-:W-:Y:S02]  /*58c0*/  WARPGROUP.DEPBAR.LE gsb0, 0x0 ;  /* 0x00008000000079c5 */ /* 0x000fe40000010000 */
[----:B------:R-:W-:-:S05]  /*58d0*/  WARPGROUP.ARRIVE ;  /* 0x00000000000079c5 */ /* 0x000fca0000000000 */
[----:B------:R-:W5:Y:S01]  /*58e0*/  MUFU.TANH R108, R108 ;  /* 0x0000006c006c7308 */ /* 0x000f620000002400 */
[----:B------:R-:W-:Y:S01]  /*58f0*/  QGMMA.64x64x32.F32.E4M3.E4M3 R24, R148, gdesc[UR4], R24, gsb0 ;  /* 0x00e0000494187df3 */ /* 0x000fe20008000818 */
[----:B------:R-:W-:Y:S01]  /*5900*/  @UP0 ULDC UR6, c[0x0][0x44c] ;  /* 0x0001130000060ab9 */ /* 0x000fe20000000800 */
[----:B------:R-:W-:Y:S01]  /*5910*/  UMOV UR7, 0xc0000010 ;  /* 0xc000001000077882 */ /* 0x000fe20000000000 */
[----:B------:R-:W-:Y:S01]  /*5920*/  @P2 IMAD.HI.U32 R127, R126, UR6, RZ ;  /* 0x000000067e7f2c27 */ /* 0x000fe2000f8e00ff */
[----:B------:R-:W-:-:S03]  /*5930*/  @UP0 ULDC UR6, c[0x0][0x450] ;  /* 0x0001140000060ab9 */ /* 0x000fc60000000800 */
[----:B------:R-:W5:Y:S01]  /*5940*/  MUFU.TANH R109, R109 ;  /* 0x0000006d006d7308 */ /* 0x000f620000002400 */
[----:B------:R-:W-:Y:S01]  /*5950*/  @P2 SHF.R.U32.HI R84, RZ, UR6, R127 ;  /* 0x00000006ff542c19 */ /* 0x000fe2000801167f */
[----:B------:R-:W-:Y:S02]  /*5960*/  UMOV UR6, 0x1 ;  /* 0x0000000100067882 */ /* 0x000fe40000000000 */
[----:B------:R-:W-:Y:S02]  /*5970*/  UIMAD UR6, UR24, -0xa0, UR6 ;  /* 0xffffff60180678a4 */ /* 0x000fe4000f8e0206 */
[----:B------:R-:W0:Y:S02]  /*5980*/  SHFL.IDX PT, R127, R84, RZ, 0x1c1f ;  /* 0x001c1fff547f7589 */ /* 0x000e2400000e0000 */
[----:B------:R-:W5:Y:S02]  /*5990*/  MUFU.TANH R112, R112 ;  /* 0x0000007000707308 */ /* 0x000f640000002400 */
[----:B------:R-:W-:Y:S01]  /*59a0*/  IMAD R126, R16, R131, UR6 ;  /* 0x00000006107e7e24 */ /* 0x000fe2000f8e0283 */
[----:B------:R-:W-:-:S03]  /*59b0*/  UIADD3 UR6, UR10, 0x100, URZ ;  /* 0x000001000a067890 */ /* 0x000fc6000fffe03f */
[----:B--2---:R-:W-:Y:S02]  /*59c0*/  IMAD R126, R129, UR48, R126 ;  /* 0x00000030817e7c24 */ /* 0x004fe4000f8e027e */
[C---:B------:R-:W-:Y:S01]  /*59d0*/  FMUL.FTZ R129, R0.reuse, R61 ;  /* 0x0000003d00817220 */ /* 0x040fe20000410000 */
[----:B------:R-:W2:Y:S08]  /*59e0*/  MUFU.TANH R113, R113 ;  /* 0x0000007100717308 */ /* 0x000eb00000002400 */
[----:B------:R-:W2:Y:S01]  /*59f0*/  MUFU.TANH R116, R116 ;  /* 0x0000007400747308 */ /* 0x000ea20000002400 */
[----:B0-----:R-:W-:Y:S01]  /*5a00*/  IADD3 R61, R127, -UR21, R126 ;  /* 0x800000157f3d7c10 */ /* 0x001fe2000fffe07e */
[----:B------:R-:W-:-:S06]  /*5a10*/  FMUL.FTZ R127, R0, R115 ;  /* 0x00000073007f7220 */ /* 0x000fcc0000410000 */
[----:B------:R-:W0:Y:S01]  /*5a20*/  MUFU.TANH R117, R117 ;  /* 0x0000007500757308 */ /* 0x000e220000002400 */
[C---:B------:R-:W-:Y:S02]  /*5a30*/  ISETP.GT.AND P5, PT, R61.reuse, RZ, PT ;  /* 0x000000ff3d00720c */ /* 0x040fe40003fa4270 */
[C---:B------:R-:W-:Y:S02]  /*5a40*/  ISETP.GT.AND P6, PT, R61.reuse, 0x1, PT ;  /* 0x000000013d00780c */ /* 0x040fe40003fc4270 */
[C---:B------:R-:W-:Y:S02]  /*5a50*/  ISETP.GT.AND P3, PT, R61.reuse, 0x8, PT ;  /* 0x000000083d00780c */ /* 0x040fe40003f64270 */
[----:B------:R-:W-:Y:S01]  /*5a60*/  ISETP.GT.AND P4, PT, R61, 0x9, PT ;  /* 0x000000093d00780c */ /* 0x000fe20003f84270 */
[----:B------:R-:W0:Y:S01]  /*5a70*/  MUFU.TANH R88, R88 ;  /* 0x0000005800587308 */ /* 0x000e220000002400 */
[----:B------:R-:W-:Y:S01]  /*5a80*/  FSEL R128, R7, -INF , P5 ;  /* 0xff80000007807808 */ /* 0x000fe20002800000 */
[----:B------:R-:W-:Y:S01]  /*5a90*/  FMUL.FTZ R7, R0, R118 ;  /* 0x0000007600077220 */ /* 0x000fe20000410000 */
[----:B-1----:R-:W-:-:S02]  /*5aa0*/  FSEL R8, R8, -INF , P6 ;  /* 0xff80000008087808 */ /* 0x002fc40003000000 */
[----:B---3--:R-:W-:Y:S02]  /*5ab0*/  FSEL R11, R11, -INF , P3 ;  /* 0xff8000000b0b7808 */ /* 0x008fe40001800000 */
[----:B----4-:R-:W-:Y:S01]  /*5ac0*/  FSEL R12, R12, -INF , P4 ;  /* 0xff8000000c0c7808 */ /* 0x010fe20002000000 */
[----:B------:R-:W1:Y:S01]  /*5ad0*/  MUFU.TANH R89, R89 ;  /* 0x0000005900597308 */ /* 0x000e620000002400 */
[C---:B------:R-:W-:Y:S02]  /*5ae0*/  ISETP.GT.AND P5, PT, R61.reuse, 0x10, PT ;  /* 0x000000103d00780c */ /* 0x040fe40003fa4270 */
[C---:B------:R-:W-:Y:S02]  /*5af0*/  ISETP.GT.AND P6, PT, R61.reuse, 0x11, PT ;  /* 0x000000113d00780c */ /* 0x040fe40003fc4270 */
[C---:B------:R-:W-:Y:S02]  /*5b00*/  ISETP.GT.AND P3, PT, R61.reuse, 0x18, PT ;  /* 0x000000183d00780c */ /* 0x040fe40003f64270 */
[----:B------:R-:W-:Y:S01]  /*5b10*/  ISETP.GT.AND P4, PT, R61, 0x19, PT ;  /* 0x000000193d00780c */ /* 0x000fe20003f84270 */
[----:B------:R-:W3:Y:S01]  /*5b20*/  MUFU.TANH R92, R92 ;  /* 0x0000005c005c7308 */ /* 0x000ee20000002400 */
[----:B-----5:R-:W-:-:S02]  /*5b30*/  FSEL R15, R15, -INF , P5 ;  /* 0xff8000000f0f7808 */ /* 0x020fc40002800000 */
[----:B------:R-:W-:Y:S02]  /*5b40*/  FSEL R20, R20, -INF , P6 ;  /* 0xff80000014147808 */ /* 0x000fe40003000000 */
[----:B------:R-:W-:Y:S02]  /*5b50*/  FSEL R121, R121, -INF , P3 ;  /* 0xff80000079797808 */ /* 0x000fe40001800000 */
[----:B------:R-:W-:Y:S01]  /*5b60*/  FSEL R122, R122, -INF , P4 ;  /* 0xff8000007a7a7808 */ /* 0x000fe20002000000 */
[----:B------:R-:W4:Y:S01]  /*5b70*/  MUFU.TANH R93, R93 ;  /* 0x0000005d005d7308 */ /* 0x000f220000002400 */
[C---:B------:R-:W-:Y:S02]  /*5b80*/  ISETP.GT.AND P5, PT, R61.reuse, 0x20, PT ;  /* 0x000000203d00780c */ /* 0x040fe40003fa4270 */
[C---:B------:R-:W-:Y:S02]  /*5b90*/  ISETP.GT.AND P6, PT, R61.reuse, 0x21, PT ;  /* 0x000000213d00780c */ /* 0x040fe40003fc4270 */
[----:B------:R-:W-:Y:S01]  /*5ba0*/  ISETP.GT.AND P3, PT, R61, 0x28, PT ;  /* 0x000000283d00780c */ /* 0x000fe20003f64270 */
[----:B------:R-:W-:-:S02]  /*5bb0*/  WARPGROUP.DEPBAR.LE gsb0, 0x0 ;  /* 0x00008000000079c5 */ /* 0x000fc40000010000 */
[----:B------:R-:W-:Y:S01]  /*5bc0*/  ISETP.GT.AND P4, PT, R61, 0x29, PT ;  /* 0x000000293d00780c */ /* 0x000fe20003f84270 */
[----:B------:R-:W5:Y:S01]  /*5bd0*/  MUFU.TANH R96, R96 ;  /* 0x0000006000607308 */ /* 0x000f620000002400 */
[----:B------:R-:W-:Y:S01]  /*5be0*/  FSEL R104, R104, -INF , P5 ;  /* 0xff80000068687808 */ /* 0x000fe20002800000 */
[----:B------:R-:W-:Y:S01]  /*5bf0*/  WARPGROUP.ARRIVE ;  /* 0x00000000000079c5 */ /* 0x000fe20000000000 */
[----:B------:R-:W-:Y:S02]  /*5c00*/  FSEL R105, R105, -INF , P6 ;  /* 0xff80000069697808 */ /* 0x000fe40003000000 */
[----:B------:R-:W-:Y:S02]  /*5c10*/  FSEL R108, R108, -INF , P3 ;  /* 0xff8000006c6c7808 */ /* 0x000fe40001800000 */
[----:B------:R-:W-:Y:S01]  /*5c20*/  FSEL R109, R109, -INF , P4 ;  /* 0xff8000006d6d7808 */ /* 0x000fe20002000000 */
[----:B------:R-:W5:Y:S01]  /*5c30*/  MUFU.TANH R97, R97 ;  /* 0x0000006100617308 */ /* 0x000f620000002400 */
[C---:B------:R-:W-:Y:S01]  /*5c40*/  ISETP.GT.AND P5, PT, R61.reuse, 0x30, PT ;  /* 0x000000303d00780c */ /* 0x040fe20003fa4270 */
[----:B------:R-:W-:Y:S01]  /*5c50*/  QGMMA.64x64x32.F32.E4M3.E4M3 R24, R144, gdesc[UR4], R24, gsb0 ;  /* 0x00e0000490187df3 */ /* 0x000fe20008000818 */
[C---:B------:R-:W-:Y:S01]  /*5c60*/  ISETP.GT.AND P6, PT, R61.reuse, 0x31, PT ;  /* 0x000000313d00780c */ /* 0x040fe20003fc4270 */
[----:B------:R-:W-:Y:S01]  /*5c70*/  UIADD3 UR6, UR10, 0x180, URZ ;  /* 0x000001800a067890 */ /* 0x000fe2000fffe03f */
[C---:B------:R-:W-:Y:S01]  /*5c80*/  ISETP.GT.AND P3, PT, R61.reuse, 0x38, PT ;  /* 0x000000383d00780c */ /* 0x040fe20003f64270 */
[----:B------:R-:W-:Y:S01]  /*5c90*/  UMOV UR7, 0xc0000010 ;  /* 0xc000001000077882 */ /* 0x000fe20000000000 */
[----:B------:R-:W-:Y:S01]  /*5ca0*/  ISETP.GT.AND P4, PT, R61, 0x39, PT ;  /* 0x000000393d00780c */ /* 0x000fe20003f84270 */
[----:B------:R-:W5:Y:S01]  /*5cb0*/  MUFU.TANH R100, R100 ;  /* 0x0000006400647308 */ /* 0x000f620000002400 */
[----:B------:R-:W-:-:S02]  /*5cc0*/  FSEL R112, R112, -INF , P5 ;  /* 0xff80000070707808 */ /* 0x000fc40002800000 */
[----:B--2---:R-:W-:Y:S02]  /*5cd0*/  FSEL R113, R113, -INF , P6 ;  /* 0xff80000071717808 */ /* 0x004fe40003000000 */
[----:B------:R-:W-:Y:S02]  /*5ce0*/  FSEL R116, R116, -INF , P3 ;  /* 0xff80000074747808 */ /* 0x000fe40001800000 */
[----:B0-----:R-:W-:Y:S01]  /*5cf0*/  FSEL R117, R117, -INF , P4 ;  /* 0xff80000075757808 */ /* 0x001fe20002000000 */
[----:B------:R-:W0:Y:S01]  /*5d00*/  MUFU.TANH R101, R101 ;  /* 0x0000006500657308 */ /* 0x000e220000002400 */
[C---:B------:R-:W-:Y:S02]  /*5d10*/  ISETP.GT.AND P5, PT, R61.reuse, 0x40, PT ;  /* 0x000000403d00780c */ /* 0x040fe40003fa4270 */
[C---:B------:R-:W-:Y:S02]  /*5d20*/  ISETP.GT.AND P6, PT, R61.reuse, 0x41, PT ;  /* 0x000000413d00780c */ /* 0x040fe40003fc4270 */
[----:B------:R-:W-:-:S02]  /*5d30*/  ISETP.GT.AND P3, PT, R61, 0x48, PT ;  /* 0x000000483d00780c */ /* 0x000fc40003f64270 */
[----:B------:R-:W-:Y:S01]  /*5d40*/  ISETP.GT.AND P4, PT, R61, 0x49, PT ;  /* 0x000000493d00780c */ /* 0x000fe20003f84270 */
[----:B------:R-:W2:Y:S01]  /*5d50*/  MUFU.TANH R72, R72 ;  /* 0x0000004800487308 */ /* 0x000ea20000002400 */
[----:B------:R-:W-:Y:S02]  /*5d60*/  FSEL R88, R88, -INF , P5 ;  /* 0xff80000058587808 */ /* 0x000fe40002800000 */
[----:B-1----:R-:W-:Y:S02]  /*5d70*/  FSEL R89, R89, -INF , P6 ;  /* 0xff80000059597808 */ /* 0x002fe40003000000 */
[----:B---3--:R-:W-:Y:S02]  /*5d80*/  FSEL R92, R92, -INF , P3 ;  /* 0xff8000005c5c7808 */ /* 0x008fe40001800000 */
[----:B----4-:R-:W-:Y:S01]  /*5d90*/  FSEL R93, R93, -INF , P4 ;  /* 0xff8000005d5d7808 */ /* 0x010fe20002000000 */
[----:B------:R-:W1:Y:S01]  /*5da0*/  MUFU.TANH R73, R73 ;  /* 0x0000004900497308 */ /* 0x000e620000002400 */
[----:B------:R-:W-:-:S02]  /*5db0*/  ISETP.GT.AND P5, PT, R61, 0x50, PT ;  /* 0x000000503d00780c */ /* 0x000fc40003fa4270 */
[C---:B------:R-:W-:Y:S02]  /*5dc0*/  ISETP.GT.AND P6, PT, R61.reuse, 0x51, PT ;  /* 0x000000513d00780c */ /* 0x040fe40003fc4270 */
[C---:B------:R-:W-:Y:S02]  /*5dd0*/  ISETP.GT.AND P3, PT, R61.reuse, 0x58, PT ;  /* 0x000000583d00780c */ /* 0x040fe40003f64270 */
[----:B------:R-:W-:Y:S01]  /*5de0*/  ISETP.GT.AND P4, PT, R61, 0x59, PT ;  /* 0x000000593d00780c */ /* 0x000fe20003f84270 */
[----:B------:R-:W3:Y:S01]  /*5df0*/  MUFU.TANH R76, R76 ;  /* 0x0000004c004c7308 */ /* 0x000ee20000002400 */
[----:B-----5:R-:W-:Y:S02]  /*5e00*/  FSEL R96, R96, -INF , P5 ;  /* 0xff80000060607808 */ /* 0x020fe40002800000 */
[----:B------:R-:W-:Y:S02]  /*5e10*/  FSEL R97, R97, -INF , P6 ;  /* 0xff80000061617808 */ /* 0x000fe40003000000 */
[----:B------:R-:W-:-:S02]  /*5e20*/  FSEL R100, R100, -INF , P3 ;  /* 0xff80000064647808 */ /* 0x000fc40001800000 */
[----:B0-----:R-:W-:Y:S01]  /*5e30*/  FSEL R101, R101, -INF , P4 ;  /* 0xff80000065657808 */ /* 0x001fe20002000000 */
[----:B------:R-:W0:Y:S01]  /*5e40*/  MUFU.TANH R77, R77 ;  /* 0x0000004d004d7308 */ /* 0x000e220000002400 */
[C---:B------:R-:W-:Y:S02]  /*5e50*/  ISETP.GT.AND P5, PT, R61.reuse, 0x60, PT ;  /* 0x000000603d00780c */ /* 0x040fe40003fa4270 */
[C---:B------:R-:W-:Y:S02]  /*5e60*/  ISETP.GT.AND P6, PT, R61.reuse, 0x61, PT ;  /* 0x000000613d00780c */ /* 0x040fe40003fc4270 */
[C---:B------:R-:W-:Y:S02]  /*5e70*/  ISETP.GT.AND P3, PT, R61.reuse, 0x68, PT ;  /* 0x000000683d00780c */ /* 0x040fe40003f64270 */
[----:B------:R-:W-:Y:S01]  /*5e80*/  ISETP.GT.AND P4, PT, R61, 0x69, PT ;  /* 0x000000693d00780c */ /* 0x000fe20003f84270 */
[----:B------:R-:W4:Y:S01]  /*5e90*/  MUFU.TANH R80, R80 ;  /* 0x0000005000507308 */ /* 0x000f220000002400 */
[----:B--2---:R-:W-:-:S02]  /*5ea0*/  FSEL R72, R72, -INF , P5 ;  /* 0xff80000048487808 */ /* 0x004fc40002800000 */
[----:B-1----:R-:W-:Y:S02]  /*5eb0*/  FSEL R73, R73, -INF , P6 ;  /* 0xff80000049497808 */ /* 0x002fe40003000000 */
[----:B---3--:R-:W-:Y:S02]  /*5ec0*/  FSEL R76, R76, -INF , P3 ;  /* 0xff8000004c4c7808 */ /* 0x008fe40001800000 */
[----:B------:R-:W-:Y:S01]  /*5ed0*/  ISETP.GT.AND P5, PT, R61, 0x70, PT ;  /* 0x000000703d00780c */ /* 0x000fe20003fa4270 */
[----:B------:R-:W1:Y:S01]  /*5ee0*/  MUFU.TANH R81, R81 ;  /* 0x0000005100517308 */ /* 0x000e620000002400 */
[----:B0-----:R-:W-:Y:S02]  /*5ef0*/  FSEL R77, R77, -INF , P4 ;  /* 0xff8000004d4d7808 */ /* 0x001fe40002000000 */
[C---:B------:R-:W-:Y:S02]  /*5f00*/  ISETP.GT.AND P6, PT, R61.reuse, 0x71, PT ;  /* 0x000000713d00780c */ /* 0x040fe40003fc4270 */
[----:B------:R-:W-:-:S02]  /*5f10*/  ISETP.GT.AND P3, PT, R61, 0x78, PT ;  /* 0x000000783d00780c */ /* 0x000fc40003f64270 */
[C---:B------:R-:W-:Y:S01]  /*5f20*/  ISETP.GT.AND P4, PT, R61.reuse, 0x79, PT ;  /* 0x000000793d00780c */ /* 0x040fe20003f84270 */
[----:B------:R-:W0:Y:S01]  /*5f30*/  MUFU.TANH R125, R125 ;  /* 0x0000007d007d7308 */ /* 0x000e220000002400 */
[----:B----4-:R-:W-:Y:S02]  /*5f40*/  FSEL R80, R80, -INF , P5 ;  /* 0xff80000050507808 */ /* 0x010fe40002800000 */
[----:B------:R-:W-:-:S05]  /*5f50*/  ISETP.GT.AND P5, PT, R61, 0x80, PT ;  /* 0x000000803d00780c */ /* 0x000fca0003fa4270 */
[----:B------:R-:W2:Y:S01]  /*5f60*/  MUFU.TANH R85, R85 ;  /* 0x0000005500557308 */ /* 0x000ea20000002400 */
[----:B-1----:R-:W-:Y:S01]  /*5f70*/  FSEL R81, R81, -INF , P6 ;  /* 0xff80000051517808 */ /* 0x002fe20003000000 */
[----:B------:R-:W-:Y:S02]  /*5f80*/  WARPGROUP.DEPBAR.LE gsb0, 0x0 ;  /* 0x00008000000079c5 */ /* 0x000fe40000010000 */
[----:B------:R-:W-:Y:S01]  /*5f90*/  ISETP.GT.AND P6, PT, R61, 0x81, PT ;  /* 0x000000813d00780c */ /* 0x000fe20003fc4270 */
[----:B------:R-:W-:-:S03]  /*5fa0*/  WARPGROUP.ARRIVE ;  /* 0x00000000000079c5 */ /* 0x000fc60000000000 */
[----:B------:R-:W1:Y:S01]  /*5fb0*/  MUFU.TANH R56, R56 ;  /* 0x0000003800387308 */ /* 0x000e620000002400 */
[----:B0-----:R-:W-:Y:S02]  /*5fc0*/  FSEL R125, R125, -INF , P3 ;  /* 0xff8000007d7d7808 */ /* 0x001fe40001800000 */
[----:B------:R-:W-:Y:S01]  /*5fd0*/  ISETP.GT.AND P3, PT, R61, 0x88, PT ;  /* 0x000000883d00780c */ /* 0x000fe20003f64270 */
[----:B------:R-:W-:Y:S01]  /*5fe0*/  QGMMA.64x64x32.F32.E4M3.E4M3 R24, R140, gdesc[UR4], R24, gsb0 ;  /* 0x00e000048c187df3 */ /* 0x000fe20008000818 */
[----:B------:R-:W-:Y:S01]  /*5ff0*/  UIADD3 UR6, UR10, 0x200, URZ ;  /* 0x000002000a067890 */ /* 0x000fe2000fffe03f */
[----:B------:R-:W-:Y:S02]  /*6000*/  UMOV UR7, 0xc0000010 ;  /* 0xc000001000077882 */ /* 0x000fe40000000000 */
[----:B------:R-:W0:Y:S01]  /*6010*/  MUFU.TANH R57, R57 ;  /* 0x0000003900397308 */ /* 0x000e220000002400 */
[----:B--2---:R-:W-:Y:S02]  /*6020*/  FSEL R85, R85, -INF , P4 ;  /* 0xff80000055557808 */ /* 0x004fe40002000000 */
[----:B------:R-:W-:-:S05]  /*6030*/  ISETP.GT.AND P4, PT, R61, 0x89, PT ;  /* 0x000000893d00780c */ /* 0x000fca0003f84270 */
[----:B------:R-:W2:Y:S01]  /*6040*/  MUFU.TANH R60, R60 ;  /* 0x0000003c003c7308 */ /* 0x000ea20000002400 */
[----:B-1----:R-:W-:Y:S02]  /*6050*/  FSEL R56, R56, -INF , P5 ;  /* 0xff80000038387808 */ /* 0x002fe40002800000 */
[----:B------:R-:W-:-:S05]  /*6060*/  ISETP.GT.AND P5, PT, R61, 0x90, PT ;  /* 0x000000903d00780c */ /* 0x000fca0003fa4270 */
[----:B------:R-:W1:Y:S01]  /*6070*/  MUFU.TANH R115, R129 ;  /* 0x0000008100737308 */ /* 0x000e620000002400 */
[----:B0-----:R-:W-:Y:S02]  /*6080*/  FSEL R57, R57, -INF , P6 ;  /* 0xff80000039397808 */ /* 0x001fe40003000000 */
[----:B------:R-:W-:-:S05]  /*6090*/  ISETP.GT.AND P6, PT, R61, 0x91, PT ;  /* 0x000000913d00780c */ /* 0x000fca0003fc4270 */
[----:B------:R-:W-:Y:S01]  /*60a0*/  MUFU.TANH R64, R64 ;  /* 0x0000004000407308 */ /* 0x000fe20000002400 */
[----:B--2---:R-:W-:Y:S02]  /*60b0*/  FSEL R60, R60, -INF , P3 ;  /* 0xff8000003c3c7808 */ /* 0x004fe40001800000 */
[----:B------:R-:W-:-:S05]  /*60c0*/  ISETP.GT.AND P3, PT, R61, 0x98, PT ;  /* 0x000000983d00780c */ /* 0x000fca0003f64270 */
[----:B------:R-:W-:Y:S01]  /*60d0*/  MUFU.TANH R14, R14 ;  /* 0x0000000e000e7308 */ /* 0x000fe20000002400 */
[----:B-1----:R-:W-:Y:S02]  /*60e0*/  FSEL R115, R115, -INF , P4 ;  /* 0xff80000073737808 */ /* 0x002fe40002000000 */
[----:B------:R-:W-:Y:S02]  /*60f0*/  ISETP.GT.AND P4, PT, R61, 0x99, PT ;  /* 0x000000993d00780c */ /* 0x000fe40003f84270 */
[----:B------:R-:W-:-:S03]  /*6100*/  FMNMX.FTZ R61, R128, R5, !PT ;  /* 0x00000005803d7209 */ /* 0x000fc60007810000 */
[----:B------:R-:W-:Y:S01]  /*6110*/  MUFU.TANH R124, R124 ;  /* 0x0000007c007c7308 */ /* 0x000fe20000002400 */
[----:B------:R-:W-:Y:S01]  /*6120*/  FMNMX.FTZ R118, R8, R61, !PT ;  /* 0x0000003d08767209 */ /* 0x000fe20007810000 */
[----:B------:R-:W-:-:S03]  /*6130*/  FMUL.FTZ R61, R0, R119 ;  /* 0x00000077003d7220 */ /* 0x000fc60000410000 */
[----:B------:R-:W-:-:S03]  /*6140*/  FMNMX.FTZ R129, R11, R118, !PT ;  /* 0x000000760b817209 */ /* 0x000fc60007810000 */
[----:B------:R-:W-:Y:S01]  /*6150*/  MUFU.TANH R111, R111 ;  /* 0x0000006f006f7308 */ /* 0x000fe20000002400 */
[----:B------:R-:W-:Y:S01]  /*6160*/  FMNMX.FTZ R118, R12, R129, !PT ;  /* 0x000000810c767209 */ /* 0x000fe20007810000 */
[----:B------:R-:W-:-:S03]  /*6170*/  FMUL.FTZ R129, R0, R68 ;  /* 0x0000004400817220 */ /* 0x000fc60000410000 */
[----:B------:R-:W-:-:S03]  /*6180*/  FMNMX.FTZ R119, R15, R118, !PT ;  /* 0x000000760f777209 */ /* 0x000fc60007810000 */
[----:B------:R-:W0:Y:S01]  /*6190*/  MUFU.TANH R131, R129 ;  /* 0x0000008100837308 */ /* 0x000e220000002400 */
[----:B------:R-:W-:-:S04]  /*61a0*/  FMNMX.FTZ R118, R20, R119, !PT ;  /* 0x0000007714767209 */ /* 0x000fc80007810000 */
[----:B------:R-:W-:-:S03]  /*61b0*/  FMNMX.FTZ R119, R121, R118, !PT ;  /* 0x0000007679777209 */ /* 0x000fc60007810000 */
[----:B------:R-:W-:Y:S01]  /*61c0*/  MUFU.TANH R9, R9 ;  /* 0x0000000900097308 */ /* 0x000fe20000002400 */
[----:B------:R-:W-:-:S04]  /*61d0*/  FMNMX.FTZ R119, R122, R119, !PT ;  /* 0x000000777a777209 */ /* 0x000fc80007810000 */
[----:B------:R-:W-:-:S03]  /*61e0*/  FMNMX.FTZ R118, R104, R119, !PT ;  /* 0x0000007768767209 */ /* 0x000fc60007810000 */
[----:B------:R-:W-:Y:S01]  /*61f0*/  MUFU.TANH R10, R10 ;  /* 0x0000000a000a7308 */ /* 0x000fe20000002400 */
[----:B------:R-:W-:Y:S01]  /*6200*/  FMNMX.FTZ R119, R105, R118, !PT ;  /* 0x0000007669777209 */ /* 0x000fe20007810000 */
[----:B------:R-:W-:Y:S02]  /*6210*/  WARPGROUP.DEPBAR.LE gsb0, 0x0 ;  /* 0x00008000000079c5 */ /* 0x000fe40000010000 */
[----:B------:R-:W-:Y:S01]  /*6220*/  WARPGROUP.ARRIVE ;  /* 0x00000000000079c5 */ /* 0x000fe20000000000 */
[----:B------:R-:W-:-:S03]  /*6230*/  FMNMX.FTZ R118, R108, R119, !PT ;  /* 0x000000776c767209 */ /* 0x000fc60007810000 */
[----:B------:R-:W-:Y:S01]  /*6240*/  MUFU.TANH R13, R13 ;  /* 0x0000000d000d7308 */ /* 0x000fe20000002400 */
[----:B------:R-:W-:Y:S01]  /*6250*/  FMNMX.FTZ R119, R109, R118, !PT ;  /* 0x000000766d777209 */ /* 0x000fe20007810000 */
[----:B------:R-:W-:Y:S03]  /*6260*/  QGMMA.64x64x32.F32.E4M3.E4M3 R24, R136, gdesc[UR4], R24, gsb0 ;  /* 0x00e0000488187df3 */ /* 0x000fe60008000818 */
        /* <DEDUP_REMOVED lines=23> */
[----:B------:R-:W-:Y:S01]  /*63e0*/  FMNMX.FTZ R119, R77, R118, !PT ;  /* 0x000000764d777209 */ /* 0x000fe20007810000 */
[----:B------:R-:W-:-:S03]  /*63f0*/  FMUL.FTZ R118, R0, R65 ;  /* 0x0000004100767220 */ /* 0x000fc60000410000 */
[----:B------:R-:W-:Y:S01]  /*6400*/  FMNMX.FTZ R130, R80, R119, !PT ;  /* 0x0000007750827209 */ /* 0x000fe20007810000 */
[C---:B------:R-:W-:Y:S01]  /*6410*/  FMUL.FTZ R119, R0.reuse, R79 ;  /* 0x0000004f00777220 */ /* 0x040fe20000410000 */
[----:B------:R-:W-:Y:S01]  /*6420*/  FMUL.FTZ R79, R0, R82 ;  /* 0x00000052004f7220 */ /* 0x000fe20000410000 */
[----:B------:R-:W1:Y:S01]  /*6430*/  MUFU.TANH R118, R118 ;  /* 0x0000007600767308 */ /* 0x000e620000002400 */
[----:B------:R-:W-:-:S04]  /*6440*/  FMNMX.FTZ R130, R81, R130, !PT ;  /* 0x0000008251827209 */ /* 0x000fc80007810000 */
[----:B------:R-:W-:-:S03]  /*6450*/  FMNMX.FTZ R130, R125, R130, !PT ;  /* 0x000000827d827209 */ /* 0x000fc60007810000 */
[----:B------:R-:W-:Y:S01]  /*6460*/  MUFU.TANH R7, R7 ;  /* 0x0000000700077308 */ /* 0x000fe20000002400 */
[----:B------:R-:W-:Y:S01]  /*6470*/  FMNMX.FTZ R65, R85, R130, !PT ;  /* 0x0000008255417209 */ /* 0x000fe20007810000 */
[----:B------:R-:W-:Y:S01]  /*6480*/  FMUL.FTZ R130, R0, R69 ;  /* 0x0000004500827220 */ /* 0x000fe20000410000 */
[----:B0-----:R-:W-:Y:S01]  /*6490*/  FSEL R69, R131, -INF , P3 ;  /* 0xff80000083457808 */ /* 0x001fe20001800000 */
[----:B------:R-:W-:Y:S02]  /*64a0*/  WARPGROUP.DEPBAR.LE gsb0, 0x0 ;  /* 0x00008000000079c5 */ /* 0x000fe40000010000 */
[----:B------:R-:W-:Y:S02]  /*64b0*/  FMNMX.FTZ R68, R56, R65, !PT ;  /* 0x0000004138447209 */ /* 0x000fe40007810000 */
[----:B------:R-:W0:Y:S02]  /*64c0*/  MUFU.TANH R130, R130 ;  /* 0x0000008200827308 */ /* 0x000e240000002400 */
[----:B------:R-:W-:-:S04]  /*64d0*/  FMNMX.FTZ R65, R57, R68, !PT ;  /* 0x0000004439417209 */ /* 0x000fc80007810000 */
[----:B------:R-:W-:Y:S02]  /*64e0*/  FMNMX.FTZ R68, R60, R65, !PT ;  /* 0x000000413c447209 */ /* 0x000fe40007810000 */
[----:B------:R-:W-:Y:S01]  /*64f0*/  FSEL R65, R64, -INF , P5 ;  /* 0xff80000040417808 */ /* 0x000fe20002800000 */
[----:B------:R-:W2:Y:S01]  /*6500*/  MUFU.TANH R61, R61 ;  /* 0x0000003d003d7308 */ /* 0x000ea20000002400 */
[----:B------:R-:W-:Y:S02]  /*6510*/  FMNMX.FTZ R132, R115, R68, !PT ;  /* 0x0000004473847209 */ /* 0x000fe40007810000 */
[----:B-1----:R-:W-:Y:S02]  /*6520*/  FSEL R68, R118, -INF , P6 ;  /* 0xff80000076447808 */ /* 0x002fe40003000000 */
[----:B------:R-:W-:Y:S02]  /*6530*/  FMNMX.FTZ R129, R65, R132, !PT ;  /* 0x0000008441817209 */ /* 0x000fe40007810000 */
[----:B0-----:R-:W-:Y:S01]  /*6540*/  FSEL R82, R130, -INF , P4 ;  /* 0xff80000082527808 */ /* 0x001fe20002000000 */
[----:B------:R0:W-:Y:S01]  /*6550*/  MUFU.TANH R64, R119 ;  /* 0x0000007700407308 */ /* 0x0001e20000002400 */
[----:B------:R-:W-:-:S04]  /*6560*/  FMNMX.FTZ R118, R68, R129, !PT ;  /* 0x0000008144767209 */ /* 0x000fc80007810000 */
[----:B------:R-:W-:Y:S01]  /*6570*/  FMNMX.FTZ R129, R69, R118, !PT ;  /* 0x0000007645817209 */ /* 0x000fe20007810000 */
[----:B------:R-:W-:Y:S02]  /*6580*/  FMUL.FTZ R118, R0, R58 ;  /* 0x0000003a00767220 */ /* 0x000fe40000410000 */
[----:B------:R-:W1:Y:S01]  /*6590*/  MUFU.TANH R90, R90 ;  /* 0x0000005a005a7308 */ /* 0x000e620000002400 */
[----:B------:R-:W-:-:S05]  /*65a0*/  FMNMX.FTZ R129, R82, R129, !PT ;  /* 0x0000008152817209 */ /* 0x000fca0007810000 */
[----:B------:R-:W0:Y:S02]  /*65b0*/  SHFL.BFLY PT, R130, R129, 0x2, 0x1f ;  /* 0x0c401f0081827f89 */ /* 0x000e2400000e0000 */
[----:B------:R-:W3:Y:S08]  /*65c0*/  MUFU.TANH R91, R91 ;  /* 0x0000005b005b7308 */ /* 0x000ef00000002400 */
[----:B------:R-:W4:Y:S08]  /*65d0*/  MUFU.TANH R94, R94 ;  /* 0x0000005e005e7308 */ /* 0x000f300000002400 */
[----:B------:R-:W5:Y:S01]  /*65e0*/  MUFU.TANH R95, R95 ;  /* 0x0000005f005f7308 */ /* 0x000f620000002400 */
[----:B0-----:R-:W-:-:S02]  /*65f0*/  FMNMX.FTZ R119, R129, R130, !PT ;  /* 0x0000008281777209 */ /* 0x001fc40007810000 */
[----:B------:R-:W0:Y:S05]  /*6600*/  SHFL.IDX PT, R129, R84, 0x1, 0x1c1f ;  /* 0x003c1f0054817f89 */ /* 0x000e2a00000e0000 */
[----:B------:R-:W5:Y:S01]  /*6610*/  MUFU.TANH R98, R98 ;  /* 0x0000006200627308 */ /* 0x000f620000002400 */
[----:B------:R-:W2:Y:S07]  /*6620*/  SHFL.BFLY PT, R58, R119, 0x1, 0x1f ;  /* 0x0c201f00773a7f89 */ /* 0x000eae00000e0000 */
[----:B------:R-:W5:Y:S08]  /*6630*/  MUFU.TANH R99, R99 ;  /* 0x0000006300637308 */ /* 0x000f700000002400 */
[----:B------:R-:W5:Y:S01]  /*6640*/  MUFU.TANH R102, R102 ;  /* 0x0000006600667308 */ /* 0x000f620000002400 */
[----:B0-----:R-:W-:-:S07]  /*6650*/  IADD3 R126, R129, -UR21, R126 ;  /* 0x80000015817e7c10 */ /* 0x001fce000fffe07e */
[----:B------:R-:W0:Y:S01]  /*6660*/  MUFU.TANH R103, R103 ;  /* 0x0000006700677308 */ /* 0x000e220000002400 */
[----:B------:R-:W-:Y:S02]  /*6670*/  ISETP.GT.AND P3, PT, R126, 0x9, PT ;  /* 0x000000097e00780c */ /* 0x000fe40003f64270 */
[----:B--2---:R-:W-:Y:S01]  /*6680*/  FMNMX.FTZ R58, R119, R58, !PT ;  /* 0x0000003a773a7209 */ /* 0x004fe20007810000 */
[----:B------:R-:W-:Y:S01]  /*6690*/  IMAD.U32 R119, RZ, RZ, UR20 ;  /* 0x00000014ff777e24 */ /* 0x000fe2000f8e00ff */
[----:B------:R-:W-:-:S03]  /*66a0*/  FSEL R14, R14, -INF , P3 ;  /* 0xff8000000e0e7808 */ /* 0x000fc60001800000 */
[----:B------:R-:W2:Y:S01]  /*66b0*/  MUFU.TANH R74, R74 ;  /* 0x0000004a004a7308 */ /* 0x000ea20000002400 */
[----:B------:R-:W-:Y:S01]  /*66c0*/  ISETP.GT.AND P3, PT, R126, 0x19, PT ;  /* 0x000000197e00780c */ /* 0x000fe20003f64270 */
[----:B------:R-:W-:-:S01]  /*66d0*/  FFMA.FTZ R84, R58, R119, -8 ;  /* 0xc10000003a547423 */ /* 0x000fc20000010077 */
[----:B------:R-:W-:Y:S02]  /*66e0*/  ISETP.GT.AND P6, PT, R126, RZ, PT ;  /* 0x000000ff7e00720c */ /* 0x000fe40003fc4270 */
[----:B------:R-:W-:Y:S02]  /*66f0*/  FSEL R124, R124, -INF , P3 ;  /* 0xff8000007c7c7808 */ /* 0x000fe40001800000 */
[C---:B------:R-:W-:Y:S01]  /*6700*/  ISETP.GT.AND P3, PT, R126.reuse, 0x29, PT ;  /* 0x000000297e00780c */ /* 0x040fe20003f64270 */
[----:B------:R-:W2:Y:S01]  /*6710*/  MUFU.TANH R75, R75 ;  /* 0x0000004b004b7308 */ /* 0x000ea20000002400 */
[----:B------:R-:W-:Y:S02]  /*6720*/  ISETP.GT.AND P4, PT, R126, 0x1, PT ;  /* 0x000000017e00780c */ /* 0x000fe40003f84270 */
[----:B------:R-:W-:-:S02]  /*6730*/  FSEL R111, R111, -INF , P3 ;  /* 0xff8000006f6f7808 */ /* 0x000fc40001800000 */
[----:B------:R-:W-:Y:S02]  /*6740*/  FSETP.NEU.FTZ.AND P3, PT, R58, -INF , PT ;  /* 0xff8000003a00780b */ /* 0x000fe40003f7d000 */
[----:B------:R-:W-:Y:S01]  /*6750*/  FSEL R9, R9, -INF , P6 ;  /* 0xff80000009097808 */ /* 0x000fe20003000000 */
[----:B------:R-:W2:Y:S01]  /*6760*/  MUFU.TANH R78, R78 ;  /* 0x0000004e004e7308 */ /* 0x000ea20000002400 */
[----:B------:R-:W-:Y:S02]  /*6770*/  FSEL R84, R84, RZ, P3 ;  /* 0x000000ff54547208 */ /* 0x000fe40001800000 */
[----:B------:R-:W-:Y:S02]  /*6780*/  ISETP.GT.AND P5, PT, R126, 0x8, PT ;  /* 0x000000087e00780c */ /* 0x000fe40003fa4270 */
[----:B------:R-:W-:Y:S01]  /*6790*/  FSEL R10, R10, -INF , P4 ;  /* 0xff8000000a0a7808 */ /* 0x000fe20002000000 */
[--C-:B------:R-:W-:Y:S01]  /*67a0*/  FFMA.FTZ R119, R8, UR20, -R84.reuse ;  /* 0x0000001408777c23 */ /* 0x100fe20008010854 */
[----:B------:R-:W-:-:S01]  /*67b0*/  FFMA.FTZ R8, R11, UR20, -R84 ;  /* 0x000000140b087c23 */ /* 0x000fc20008010854 */
[--C-:B------:R-:W-:Y:S01]  /*67c0*/  FFMA.FTZ R11, R12, UR20, -R84.reuse ;  /* 0x000000140c0b7c23 */ /* 0x100fe20008010854 */
[----:B------:R-:W-:-:S01]  /*67d0*/  FFMA.FTZ R12, R15, UR20, -R84 ;  /* 0x000000140f0c7c23 */ /* 0x000fc20008010854 */
[----:B------:R-:W-:Y:S01]  /*67e0*/  FMNMX.FTZ R129, R9, R6, !PT ;  /* 0x0000000609817209 */ /* 0x000fe20007810000 */
[----:B------:R-:W-:-:S01]  /*67f0*/  FFMA.FTZ R15, R20, UR20, -R84 ;  /* 0x00000014140f7c23 */ /* 0x000fc20008010854 */
[--C-:B------:R-:W-:Y:S01]  /*6800*/  FFMA.FTZ R20, R121, UR20, -R84.reuse ;  /* 0x0000001479147c23 */ /* 0x100fe20008010854 */
[----:B------:R-:W-:-:S01]  /*6810*/  FFMA.FTZ R121, R122, UR20, -R84 ;  /* 0x000000147a797c23 */ /* 0x000fc20008010854 */
[----:B------:R-:W-:Y:S01]  /*6820*/  FSEL R13, R13, -INF , P5 ;  /* 0xff8000000d0d7808 */ /* 0x000fe20002800000 */
[----:B------:R-:W2:Y:S01]  /*6830*/  MUFU.TANH R79, R79 ;  /* 0x0000004f004f7308 */ /* 0x000ea20000002400 */
[----:B------:R-:W-:Y:S01]  /*6840*/  FMNMX.FTZ R122, R10, R129, !PT ;  /* 0x000000810a7a7209 */ /* 0x000fe20007810000 */
[--C-:B------:R-:W-:Y:S01]  /*6850*/  FFMA.FTZ R128, R128, UR20, -R84.reuse ;  /* 0x0000001480807c23 */ /* 0x100fe20008010854 */
[----:B------:R-:W-:Y:S01]  /*6860*/  ISETP.GT.AND P6, PT, R126, 0x10, PT ;  /* 0x000000107e00780c */ /* 0x000fe20003fc4270 */
        /* <DEDUP_REMOVED lines=14> */
[--C-:B------:R-:W-:Y:S01]  /*6950*/  FFMA.FTZ R113, R113, UR20, -R84.reuse ;  /* 0x0000001471717c23 */ /* 0x100fe20008010854 */
[----:B------:R-:W-:Y:S01]  /*6960*/  FSEL R123, R123, -INF , P5 ;  /* 0xff8000007b7b7808 */ /* 0x000fe20002800000 */
[--C-:B------:R-:W-:Y:S01]  /*6970*/  FFMA.FTZ R116, R116, UR20, -R84.reuse ;  /* 0x0000001474747c23 */ /* 0x100fe20008010854 */
[----:B------:R-:W-:Y:S01]  /*6980*/  FMNMX.FTZ R122, R120, R129, !PT ;  /* 0x00000081787a7209 */ /* 0x000fe20007810000 */
[--C-:B------:R-:W-:Y:S01]  /*6990*/  FFMA.FTZ R117, R117, UR20, -R84.reuse ;  /* 0x0000001475757c23 */ /* 0x100fe20008010854 */
[----:B------:R-:W-:Y:S01]  /*69a0*/  ISETP.GT.AND P6, PT, R126, 0x20, PT ;  /* 0x000000207e00780c */ /* 0x000fe20003fc4270 */
[----:B------:R-:W2:Y:S01]  /*69b0*/  MUFU.TANH R87, R87 ;  /* 0x0000005700577308 */ /* 0x000ea20000002400 */
[----:B------:R-:W-:Y:S01]  /*69c0*/  FMNMX.FTZ R129, R123, R122, !PT ;  /* 0x0000007a7b817209 */ /* 0x000fe20007810000 */
[--C-:B------:R-:W-:Y:S01]  /*69d0*/  FFMA.FTZ R88, R88, UR20, -R84.reuse ;  /* 0x0000001458587c23 */ /* 0x100fe20008010854 */
[----:B------:R-:W-:Y:S01]  /*69e0*/  ISETP.GT.AND P4, PT, R126, 0x21, PT ;  /* 0x000000217e00780c */ /* 0x000fe20003f84270 */
[--C-:B------:R-:W-:Y:S01]  /*69f0*/  FFMA.FTZ R89, R89, UR20, -R84.reuse ;  /* 0x0000001459597c23 */ /* 0x100fe20008010854 */
[----:B------:R-:W-:Y:S01]  /*6a00*/  FSEL R106, R106, -INF , P6 ;  /* 0xff8000006a6a7808 */ /* 0x000fe20003000000 */
        /* <DEDUP_REMOVED lines=29> */
[C---:B------:R-:W-:Y:S01]  /*6be0*/  ISETP.GT.AND P6, PT, R126.reuse, 0x39, PT ;  /* 0x000000397e00780c */ /* 0x040fe20003fc4270 */
        /* <DEDUP_REMOVED lines=12> */
[----:B------:R-:W2:Y:S01]  /*6cb0*/  MUFU.TANH R67, R67 ;  /* 0x0000004300437308 */ /* 0x000ea20000002400 */
[----:B-1----:R-:W-:Y:S01]  /*6cc0*/  FSEL R90, R90, -INF , P4 ;  /* 0xff8000005a5a7808 */ /* 0x002fe20002000000 */
[--C-:B------:R-:W-:Y:S01]  /*6cd0*/  FFMA.FTZ R65, R65, UR20, -R84.reuse ;  /* 0x0000001441417c23 */ /* 0x100fe20008010854 */
[----:B------:R-:W-:Y:S01]  /*6ce0*/  FMNMX.FTZ R129, R61, R122, !PT ;  /* 0x0000007a3d817209 */ /* 0x000fe20007810000 */
[--C-:B------:R-:W-:Y:S01]  /*6cf0*/  FFMA.FTZ R68, R68, UR20, -R84.reuse ;  /* 0x0000001444447c23 */ /* 0x100fe20008010854 */
[----:B------:R-:W-:Y:S01]  /*6d00*/  ISETP.GT.AND P6, PT, R126, 0x48, PT ;  /* 0x000000487e00780c */ /* 0x000fe20003fc4270 */
[--C-:B------:R-:W-:Y:S01]  /*6d10*/  FFMA.FTZ R69, R69, UR20, -R84.reuse ;  /* 0x0000001445457c23 */ /* 0x100fe20008010854 */
[----:B---3--:R-:W-:Y:S01]  /*6d20*/  FSEL R91, R91, -INF , P5 ;  /* 0xff8000005b5b7808 */ /* 0x008fe20002800000 */
[----:B------:R-:W1:Y:S01]  /*6d30*/  MUFU.TANH R70, R70 ;  /* 0x0000004600467308 */ /* 0x000e620000002400 */
[----:B------:R-:W-:Y:S01]  /*6d40*/  FMNMX.FTZ R122, R90, R129, !PT ;  /* 0x000000815a7a7209 */ /* 0x000fe20007810000 */
[----:B------:R-:W-:Y:S01]  /*6d50*/  FFMA.FTZ R82, R82, UR20, -R84 ;  /* 0x0000001452527c23 */ /* 0x000fe20008010854 */
[----:B------:R-:W-:-:S02]  /*6d60*/  ISETP.GT.AND P4, PT, R126, 0x49, PT ;  /* 0x000000497e00780c */ /* 0x000fc40003f84270 */
[----:B----4-:R-:W-:Y:S02]  /*6d70*/  FSEL R94, R94, -INF , P6 ;  /* 0xff8000005e5e7808 */ /* 0x010fe40003000000 */
[----:B------:R-:W-:Y:S01]  /*6d80*/  FMNMX.FTZ R129, R91, R122, !PT ;  /* 0x0000007a5b817209 */ /* 0x000fe20007810000 */
[----:B------:R-:W3:Y:S01]  /*6d90*/  MUFU.TANH R71, R71 ;  /* 0x0000004700477308 */ /* 0x000ee20000002400 */
[----:B------:R-:W-:Y:S02]  /*6da0*/  ISETP.GT.AND P5, PT, R126, 0x50, PT ;  /* 0x000000507e00780c */ /* 0x000fe40003fa4270 */
[----:B-----5:R-:W-:Y:S02]  /*6db0*/  FSEL R95, R95, -INF , P4 ;  /* 0xff8000005f5f7808 */ /* 0x020fe40002000000 */
[----:B------:R-:W-:Y:S02]  /*6dc0*/  FMNMX.FTZ R122, R94, R129, !PT ;  /* 0x000000815e7a7209 */ /* 0x000fe40007810000 */
[----:B------:R-:W-:Y:S01]  /*6dd0*/  ISETP.GT.AND P6, PT, R126, 0x51, PT ;  /* 0x000000517e00780c */ /* 0x000fe20003fc4270 */
[----:B------:R-:W-:Y:S01]  /*6de0*/  MUFU.EX2 R128, R128 ;  /* 0x0000008000807308 */ /* 0x000fe20000000800 */
[----:B------:R-:W-:-:S02]  /*6df0*/  FSEL R98, R98, -INF , P5 ;  /* 0xff80000062627808 */ /* 0x000fc40002800000 */
[----:B------:R-:W-:Y:S02]  /*6e00*/  FMNMX.FTZ R129, R95, R122, !PT ;  /* 0x0000007a5f817209 */ /* 0x000fe40007810000 */
[----:B------:R-:W-:Y:S02]  /*6e10*/  ISETP.GT.AND P4, PT, R126, 0x58, PT ;  /* 0x000000587e00780c */ /* 0x000fe40003f84270 */
[----:B------:R-:W-:Y:S01]  /*6e20*/  FSEL R99, R99, -INF , P6 ;  /* 0xff80000063637808 */ /* 0x000fe20003000000 */
[----:B------:R-:W-:Y:S01]  /*6e30*/  MUFU.EX2 R119, R119 ;  /* 0x0000007700777308 */ /* 0x000fe20000000800 */
[----:B------:R-:W-:Y:S02]  /*6e40*/  FMNMX.FTZ R122, R98, R129, !PT ;  /* 0x00000081627a7209 */ /* 0x000fe40007810000 */
[----:B------:R-:W-:Y:S02]  /*6e50*/  ISETP.GT.AND P5, PT, R126, 0x59, PT ;  /* 0x000000597e00780c */ /* 0x000fe40003fa4270 */
[----:B------:R-:W-:-:S02]  /*6e60*/  FSEL R102, R102, -INF , P4 ;  /* 0xff80000066667808 */ /* 0x000fc40002000000 */
[----:B------:R-:W-:Y:S01]  /*6e70*/  FMNMX.FTZ R129, R99, R122, !PT ;  /* 0x0000007a63817209 */ /* 0x000fe20007810000 */
[----:B------:R-:W-:Y:S01]  /*6e80*/  MUFU.EX2 R8, R8 ;  /* 0x0000000800087308 */ /* 0x000fe20000000800 */
[----:B------:R-:W-:Y:S02]  /*6e90*/  ISETP.GT.AND P6, PT, R126, 0x60, PT ;  /* 0x000000607e00780c */ /* 0x000fe40003fc4270 */
[----:B0-----:R-:W-:Y:S02]  /*6ea0*/  FSEL R103, R103, -INF , P5 ;  /* 0xff80000067677808 */ /* 0x001fe40002800000 */
[----:B------:R-:W-:Y:S02]  /*6eb0*/  FMNMX.FTZ R122, R102, R129, !PT ;  /* 0x00000081667a7209 */ /* 0x000fe40007810000 */
[----:B------:R-:W-:Y:S01]  /*6ec0*/  ISETP.GT.AND P4, PT, R126, 0x61, PT ;  /* 0x000000617e00780c */ /* 0x000fe20003f84270 */
[----:B------:R-:W-:Y:S01]  /*6ed0*/  MUFU.EX2 R11, R11 ;  /* 0x0000000b000b7308 */ /* 0x000fe20000000800 */
[----:B--2---:R-:W-:-:S02]  /*6ee0*/  FSEL R74, R74, -INF , P6 ;  /* 0xff8000004a4a7808 */ /* 0x004fc40003000000 */
        /* <DEDUP_REMOVED lines=10> */
[----:B------:R-:W-:Y:S02]  /*6f90*/  FSEL R64, R64, -INF , P6 ;  /* 0xff80000040407808 */ /* 0x000fe40003000000 */
[----:B------:R-:W-:Y:S02]  /*6fa0*/  FMNMX.FTZ R129, R78, R129, !PT ;  /* 0x000000814e817209 */ /* 0x000fe40007810000 */
[----:B------:R-:W-:Y:S01]  /*6fb0*/  ISETP.GT.AND P5, PT, R126, 0x71, PT ;  /* 0x000000717e00780c */ /* 0x000fe20003fa4270 */
[----:B------:R-:W-:Y:S01]  /*6fc0*/  MUFU.EX2 R20, R20 ;  /* 0x0000001400147308 */ /* 0x000fe20000000800 */
[----:B------:R-:W-:-:S02]  /*6fd0*/  FSEL R79, R79, -INF , P4 ;  /* 0xff8000004f4f7808 */ /* 0x000fc40002000000 */
[----:B------:R-:W-:Y:S02]  /*6fe0*/  FMNMX.FTZ R122, R64, R129, !PT ;  /* 0x00000081407a7209 */ /* 0x000fe40007810000 */
[C---:B------:R-:W-:Y:S02]  /*6ff0*/  ISETP.GT.AND P6, PT, R126.reuse, 0x78, PT ;  /* 0x000000787e00780c */ /* 0x040fe40003fc4270 */
        /* <DEDUP_REMOVED lines=34> */
[----:B-1----:R-:W-:-:S02]  /*7220*/  FSEL R70, R70, -INF , P5 ;  /* 0xff80000046467808 */ /* 0x002fc40002800000 */
[----:B------:R-:W-:Y:S01]  /*7230*/  FMNMX.FTZ R129, R67, R122, !PT ;  /* 0x0000007a43817209 */ /* 0x000fe20007810000 */
[----:B------:R-:W-:Y:S01]  /*7240*/  MUFU.EX2 R116, R116 ;  /* 0x0000007400747308 */ /* 0x000fe20000000800 */
[----:B---3--:R-:W-:Y:S02]  /*7250*/  FSEL R71, R71, -INF , P6 ;  /* 0xff80000047477808 */ /* 0x008fe40003000000 */
[----:B------:R-:W-:Y:S02]  /*7260*/  FMNMX.FTZ R122, R70, R129, !PT ;  /* 0x00000081467a7209 */ /* 0x000fe40007810000 */
[----:B------:R-:W-:Y:S02]  /*7270*/  FSEL R130, R58, RZ, P3 ;  /* 0x000000ff3a827208 */ /* 0x000fe40001800000 */
[----:B------:R-:W-:Y:S01]  /*7280*/  FMNMX.FTZ R126, R71, R122, !PT ;  /* 0x0000007a477e7209 */ /* 0x000fe20007810000 */
[----:B------:R-:W-:-:S01]  /*7290*/  FFMA.FTZ R122, R125, UR20, -R84 ;  /* 0x000000147d7a7c23 */ /* 0x000fc20008010854 */
[----:B------:R-:W-:Y:S01]  /*72a0*/  FFMA.FTZ R125, R57, UR20, -R84 ;  /* 0x00000014397d7c23 */ /* 0x000fe20008010854 */
[----:B------:R-:W-:-:S01]  /*72b0*/  FADD.FTZ R130, -R130, R5 ;  /* 0x0000000582827221 */ /* 0x000fc20000010100 */
[----:B------:R-:W-:Y:S01]  /*72c0*/  MUFU.EX2 R117, R117 ;  /* 0x0000007500757308 */ /* 0x000fe20000000800 */
[----:B------:R-:W0:Y:S07]  /*72d0*/  SHFL.BFLY PT, R129, R126, 0x2, 0x1f ;  /* 0x0c401f007e817f89 */ /* 0x000e2e00000e0000 */
[----:B------:R-:W-:Y:S08]  /*72e0*/  MUFU.EX2 R88, R88 ;  /* 0x0000005800587308 */ /* 0x000ff00000000800 */
        /* <DEDUP_REMOVED lines=19> */
[----:B------:R-:W-:Y:S01]  /*7420*/  FMUL.FTZ R91, R130, UR20 ;  /* 0x00000014825b7c20 */ /* 0x000fe20008410000 */
[--C-:B------:R-:W-:Y:S01]  /*7430*/  FFMA.FTZ R9, R9, UR20, -R84.reuse ;  /* 0x0000001409097c23 */ /* 0x100fe20008010854 */
[----:B------:R-:W-:Y:S01]  /*7440*/  FMUL.FTZ R6, R129, UR20 ;  /* 0x0000001481067c20 */ /* 0x000fe20008410000 */
        /* <DEDUP_REMOVED lines=29> */
[----:B------:R-:W-:-:S03]  /*7620*/  FFMA.FTZ R78, R78, UR20, -R84 ;  /* 0x000000144e4e7c23 */ /* 0x000fc60008010854 */
[----:B------:R-:W-:-:S03]  /*7630*/  FADD.FTZ R103, R11, R130 ;  /* 0x000000820b677221 */ /* 0x000fc60000010000 */
[----:B------:R-:W2:Y:S01]  /*7640*/  MUFU.EX2 R13, R13 ;  /* 0x0000000d000d7308 */ /* 0x000ea20000000800 */
[----:B-1----:R-:W-:-:S01]  /*7650*/  FFMA.FTZ R3, R6, R2, R9 ;  /* 0x0000000206037223 */ /* 0x002fc20000010009 */
        /* <DEDUP_REMOVED lines=16> */
[----:B------:R-:W-:Y:S01]  /*7760*/  FADD.FTZ R2, R104, R103 ;  /* 0x0000006768027221 */ /* 0x000fe20000010000 */
[----:B------:R-:W-:-:S05]  /*7770*/  FFMA.FTZ R103, R64, UR20, -R84 ;  /* 0x0000001440677c23 */ /* 0x000fca0008010854 */
[----:B------:R-:W1:Y:S01]  /*7780*/  MUFU.EX2 R107, R107 ;  /* 0x0000006b006b7308 */ /* 0x000e620000000800 */
[----:B0-----:R-:W-:-:S07]  /*7790*/  FADD.FTZ R3, R124, R3 ;  /* 0x000000037c037221 */ /* 0x001fce0000010000 */
        /* <DEDUP_REMOVED lines=14> */
[--C-:B------:R-:W-:Y:S01]  /*7880*/  FFMA.FTZ R64, R79, UR20, -R84.reuse ;  /* 0x000000144f407c23 */ /* 0x100fe20008010854 */
[----:B------:R-:W-:-:S01]  /*7890*/  FFMA.FTZ R79, R83, UR20, -R84 ;  /* 0x00000014534f7c23 */ /* 0x000fc20008010854 */
[----:B------:R-:W-:-:S04]  /*78a0*/  FFMA.FTZ R83, R86, UR20, -R84 ;  /* 0x0000001456537c23 */ /* 0x000fc80008010854 */
[----:B------:R-:W2:Y:S01]  /*78b0*/  MUFU.EX2 R7, R7 ;  /* 0x0000000700077308 */ /* 0x000ea20000000800 */
[----:B-1----:R-:W-:-:S01]  /*78c0*/  FADD.FTZ R130, R114, R129 ;  /* 0x0000008172827221 */ /* 0x002fc20000010000 */
[----:B------:R-:W-:-:S04]  /*78d0*/  FADD.FTZ R129, R117, R2 ;  /* 0x0000000275817221 */ /* 0x000fc80000010000 */
[----:B------:R-:W-:Y:S02]  /*78e0*/  FADD.FTZ R86, R88, R129 ;  /* 0x0000008158567221 */ /* 0x000fe40000010000 */
[----:B------:R-:W1:Y:S01]  /*78f0*/  MUFU.EX2 R126, R126 ;  /* 0x0000007e007e7308 */ /* 0x000e620000000800 */
[----:B0-----:R-:W-:-:S01]  /*7900*/  FADD.FTZ R130, R127, R130 ;  /* 0x000000827f827221 */ /* 0x001fc20000010000 */
[----:B------:R-:W-:Y:S01]  /*7910*/  FADD.FTZ R129, R89, R86 ;  /* 0x0000005659817221 */ /* 0x000fe20000010000 */
[----:B------:R-:W-:-:S01]  /*7920*/  FFMA.FTZ R86, R87, UR20, -R84 ;  /* 0x0000001457567c23 */ /* 0x000fc20008010854 */
[----:B------:R-:W-:-:S04]  /*7930*/  FFMA.FTZ R87, R118, UR20, -R84 ;  /* 0x0000001476577c23 */ /* 0x000fc80008010854 */
[----:B------:R-:W0:Y:S01]  /*7940*/  MUFU.EX2 R61, R61 ;  /* 0x0000003d003d7308 */ /* 0x000e220000000800 */
[----:B--2---:R-:W-:-:S01]  /*7950*/  FADD.FTZ R3, R7, R130 ;  /* 0x0000008207037221 */ /* 0x004fc20000010000 */
[----:B------:R-:W-:-:S04]  /*7960*/  FADD.FTZ R130, R92, R129 ;  /* 0x000000815c827221 */ /* 0x000fc80000010000 */
[----:B------:R-:W-:Y:S02]  /*7970*/  FADD.FTZ R129, R93, R130 ;  /* 0x000000825d817221 */ /* 0x000fe40000010000 */
[----:B------:R-:W2:Y:S01]  /*7980*/  MUFU.EX2 R90, R90 ;  /* 0x0000005a005a7308 */ /* 0x000ea20000000800 */
[----:B-1----:R-:W-:-:S01]  /*7990*/  FADD.FTZ R2, R126, R3 ;  /* 0x000000037e027221 */ /* 0x002fc20000010000 */
[----:B------:R-:W-:-:S04]  /*79a0*/  FADD.FTZ R118, R96, R129 ;  /* 0x0000008160767221 */ /* 0x000fc80000010000 */
[----:B------:R-:W-:Y:S01]  /*79b0*/  FADD.FTZ R129, R97, R118 ;  /* 0x0000007661817221 */ /* 0x000fe20000010000 */
[----:B------:R-:W-:-:S01]  /*79c0*/  FFMA.FTZ R118, R59, UR20, -R84 ;  /* 0x000000143b767c23 */ /* 0x000fc20008010854 */
[----:B------:R-:W1:Y:S01]  /*79d0*/  MUFU.EX2 R5, R5 ;  /* 0x0000000500057308 */ /* 0x000e620000000800 */
[----:B0-----:R-:W-:-:S01]  /*79e0*/  FADD.FTZ R3, R61, R2 ;  /* 0x000000023d037221 */ /* 0x001fc20000010000 */
[----:B------:R-:W-:Y:S01]  /*79f0*/  FADD.FTZ R130, R100, R129 ;  /* 0x0000008164827221 */ /* 0x000fe20000010000 */
[----:B------:R-:W-:-:S03]  /*7a00*/  FFMA.FTZ R59, R62, UR20, -R84 ;  /* 0x000000143e3b7c23 */ /* 0x000fc60008010854 */
        /* <DEDUP_REMOVED lines=48> */
[----:B--2---:R-:W-:-:S01]  /*7d10*/  FADD.FTZ R129, R85, R130 ;  /* 0x0000008255817221 */ /* 0x004fc20000010000 */
[----:B------:R-:W-:-:S06]  /*7d20*/  IMAD.U32 R130, RZ, RZ, UR22 ;  /* 0x00000016ff827e24 */ /* 0x000fcc000f8e00ff */
[----:B------:R-:W2:Y:S01]  /*7d30*/  MUFU.EX2 R87, R87 ;  /* 0x0000005700577308 */ /* 0x000ea20000000800 */
[----:B-1----:R-:W-:-:S07]  /*7d40*/  FADD.FTZ R2, R86, R3 ;  /* 0x0000000356027221 */ /* 0x002fce0000010000 */
[----:B------:R-:W1:Y:S01]  /*7d50*/  MUFU.EX2 R125, R125 ;  /* 0x0000007d007d7308 */ /* 0x000e620000000800 */
[----:B0-----:R-:W-:-:S07]  /*7d60*/  FADD.FTZ R70, R56, R129 ;  /* 0x0000008138467221 */ /* 0x001fce0000010000 */
[----:B------:R-:W0:Y:S01]  /*7d70*/  MUFU.EX2 R118, R118 ;  /* 0x0000007600767308 */ /* 0x000e220000000800 */
[----:B--2---:R-:W-:-:S01]  /*7d80*/  FADD.FTZ R3, R87, R2 ;  /* 0x0000000257037221 */ /* 0x004fc20000010000 */
[----:B------:R-:W-:-:S05]  /*7d90*/  @!P1 VIADD R2, R130, 0x13240 ;  /* 0x0001324082029836 */ /* 0x000fca0000000000 */
[----:B------:R-:W-:Y:S01]  /*7da0*/  @!P1 PRMT R2, RZ, 0x654, R2 ;  /* 0x00000654ff029816 */ /* 0x000fe20000000002 */
[----:B------:R-:W2:Y:S01]  /*7db0*/  MUFU.EX2 R60, R60 ;  /* 0x0000003c003c7308 */ /* 0x000ea20000000800 */
[----:B-1----:R-:W-:-:S01]  /*7dc0*/  FADD.FTZ R129, R125, R70 ;  /* 0x000000467d817221 */ /* 0x002fc20000010000 */
[----:B------:R-:W-:Y:S01]  /*7dd0*/  FFMA.FTZ R70, R71, UR20, -R84 ;  /* 0x0000001447467c23 */ /* 0x000fe20008010854 */
[----:B------:R1:W-:Y:S05]  /*7de0*/  @!P1 SYNCS.ARRIVE.TRANS64.RED.A1T0 RZ, [R2+URZ], RZ ;  /* 0x000000ff02ff99a7 */ /* 0x0003ea000810043f */
        /* <DEDUP_REMOVED lines=26> */
.L_x_12286:
        /* <DEDUP_REMOVED lines=79> */
[----:B------:R-:W-:-:S02]  /*8480*/  F2FP.SATFINITE.E4M3.F32.PACK_AB_MERGE_C R138, R68, R65, R69 ;  /* 0x00000041448a723e */ /* 0x000fc40004807045 */
[----:B------:R-:W-:Y:S02]  /*8490*/  F2FP.SATFINITE.E4M3.F32.PACK_AB_MERGE_C R139, R66, R63, R67 ;  /* 0x0000003f428b723e */ /* 0x000fe40004807043 */
[----:B------:R-:W-:Y:S01]  /*84a0*/  MOV R6, R57 ;  /* 0x0000003900067202 */ /* 0x000fe20000000f00 */
[----:B------:R-:W-:Y:S06]  /*84b0*/  @P3 BRA `(.L_x_12287) ;  /* 0xffffffc8001c3947 */ /* 0x000fec000383ffff */
.L_x_12277:
[----:B------:R-:W-:-:S13]  /*84c0*/  ISETP.LE.AND P2, PT, RZ, UR24, PT ;  /* 0x00000018ff007c0c */ /* 0x000fda000bf43270 */
[----:B------:R-:W-:Y:S05]  /*84d0*/  @!P2 BRA `(.L_x_12288) ;  /* 0x0000002c0020a947 */ /* 0x000fea0003800000 */
[----:B------:R-:W-:Y:S01]  /*84e0*/  IMAD.MOV.U32 R6, RZ, RZ, R57 ;  /* 0x000000ffff067224 */ /* 0x000fe200078e0039 */
[----:B------:R-:W-:Y:S01]  /*84f0*/  UMOV UR23, UR37 ;  /* 0x0000002500177c82 */ /* 0x000fe20008000000 */
[----:B------:R-:W-:Y:S01]  /*8500*/  IMAD.MOV.U32 R5, RZ, RZ, R58 ;  /* 0x000000ffff057224 */ /* 0x000fe200078e003a */
[----:B------:R-:W-:Y:S01]  /*8510*/  UMOV UR22, UR39 ;  /* 0x0000002700167c82 */ /* 0x000fe20008000000 */
[----:B------:R-:W-:-:S05]  /*8520*/  ULDC UR20, c[0x0][0x988] ;  /* 0x0002620000147ab9 */ /* 0x000fca0000000800 */
.L_x_12298:
[----:B------:R-:W-:-:S04]  /*8530*/  UISETP.NE.AND UP0, UPT, UR22, 0x1, UPT ;  /* 0x000000011600788c */ /* 0x000fc8000bf05270 */
[----:B------:R-:W-:-:S04]  /*8540*/  USEL UR37, URZ, 0x1, UP0 ;  /* 0x000000013f257887 */ /* 0x000fc80008000000 */
[----:B------:R-:W-:Y:S01]  /*8550*/  ULOP3.LUT UR37, UR23, UR37, URZ, 0x3c, !UPT ;  /* 0x0000002517257292 */ /* 0x000fe2000f8e3c3f */
[----:B------:R-:W-:Y:S11]  /*8560*/  @!P0 BRA `(.L_x_12289) ;  /* 0x0000000000048947 */ /* 0x000ff60003800000 */
[----:B------:R-:W-:Y:S01]  /*8570*/  BPT.TRAP 0x1 ;  /* 0x000000040000795c */ /* 0x000fe20000300000 */
.L_x_12289:
        /* <DEDUP_REMOVED lines=9> */
.L_x_12290:
[----:B-1----:R-:W-:Y:S05]  /*8610*/  @P2 BRA `(.L_x_12291) ;  /* 0x0000000000082947 */ /* 0x002fea0003800000 */
[----:B------:R-:W1:Y:S02]  /*8620*/  SYNCS.PHASECHK.TRANS64.TRYWAIT P2, [UR21+0x13230], R7 ;  /* 0x01323007ff0075a7 */ /* 0x000e640008040155 */
[----:B-1----:R-:W-:Y:S05]  /*8630*/  @!P2 BRA `(.L_x_12292) ;  /* 0x000000840028a947 */ /* 0x002fea0003800000 */
.L_x_12291:
        /* <DEDUP_REMOVED lines=64> */
.L_x_12293:
[----:B------:R-:W-:Y:S01]  /*8a40*/  ULEA UR11, UR22, UR45, 0x3 ;  /* 0x0000002d160b7291 */ /* 0x000fe2000f8e183f */
[----:B01----:R-:W-:-:S05]  /*8a50*/  IMAD.U32 R7, RZ, RZ, UR23 ;  /* 0x00000017ff077e24 */ /* 0x003fca000f8e00ff */
[----:B------:R-:W-:-:S04]  /*8a60*/  SHF.L.U32 R7, R7, 0x1f, RZ ;  /* 0x0000001f07077819 */ /* 0x000fc800000006ff */
[----:B------:R0:W1:Y:S01]  /*8a70*/  SYNCS.PHASECHK.TRANS64.TRYWAIT P2, [UR11+0x13250], R7 ;  /* 0x01325007ff0075a7 */ /* 0x000062000804014b */
[----:B------:R-:W-:Y:S05]  /*8a80*/  @!P0 BRA `(.L_x_12294) ;  /* 0x0000000000048947 */ /* 0x000fea0003800000 */
[----:B------:R-:W-:Y:S01]  /*8a90*/  BPT.TRAP 0x1 ;  /* 0x000000040000795c */ /* 0x000fe20000300000 */
.L_x_12294:
[----:B-1----:R-:W-:Y:S05]  /*8aa0*/  @P2 BRA `(.L_x_12295) ;  /* 0x0000000000082947 */ /* 0x002fea0003800000 */
[----:B------:R-:W1:Y:S02]  /*8ab0*/  SYNCS.PHASECHK.TRANS64.TRYWAIT P2, [UR11+0x13250], R7 ;  /* 0x01325007ff0075a7 */ /* 0x000e64000804014b */
[----:B-1----:R-:W-:Y:S05]  /*8ac0*/  @!P2 BRA `(.L_x_12296) ;  /* 0x00000080001ca947 */ /* 0x002fea0003800000 */
.L_x_12295:
        /* <DEDUP_REMOVED lines=41> */
[----:B------:R-:W-:Y:S01]  /*8d60*/  WARPGROUP.ARRIVE ;  /* 0x00000000000079c5 */ /* 0x000fe20000000000 */
[C---:B------:R-:W-:Y:S01]  /*8d70*/  FMUL.FTZ R115, R0.reuse, R115 ;  /* 0x0000007300737220 */ /* 0x040fe20000410000 */
[C---:B------:R-:W-:Y:S01]  /*8d80*/  FMUL.FTZ R117, R0.reuse, R117 ;  /* 0x0000007500757220 */ /* 0x040fe20000410000 */
[----:B------:R-:W-:Y:S01]  /*8d90*/  UMOV UR7, 0xc0000010 ;  /* 0xc000001000077882 */ /* 0x000fe20000000000 */
[----:B------:R-:W-:Y:S01]  /*8da0*/  FMUL.FTZ R118, R0, R118 ;  /* 0x0000007600767220 */ /* 0x000fe20000410000 */
[----:B------:R-:W2:Y:S01]  /*8db0*/  MUFU.TANH R13, R13 ;  /* 0x0000000d000d7308 */ /* 0x000ea20000002400 */
[----:B0-----:R-:W-:Y:S01]  /*8dc0*/  FMNMX.FTZ R128, R10, R125, !PT ;  /* 0x0000007d0a807209 */ /* 0x001fe20007810000 */
[----:B------:R-:W-:Y:S01]  /*8dd0*/  UMOV UR6, UR10 ;  /* 0x0000000a00067c82 */ /* 0x000fe20008000000 */
[C---:B------:R-:W-:Y:S01]  /*8de0*/  FMUL.FTZ R88, R0.reuse, R88 ;  /* 0x0000005800587220 */ /* 0x040fe20000410000 */
[----:B------:R-:W-:Y:S01]  /*8df0*/  QGMMA.64x64x32.F32.E4M3.E4M3 R24, R152, gdesc[UR4], R24, gsb0 ;  /* 0x00e0000498187df3 */ /* 0x000fe20008000818 */
        /* <DEDUP_REMOVED lines=42> */
[----:B------:R-:W-:Y:S01]  /*90a0*/  UIADD3 UR6, UR10, 0x80, URZ ;  /* 0x000000800a067890 */ /* 0x000fe2000fffe03f */
[----:B------:R-:W2:Y:S01]  /*90b0*/  MUFU.TANH R120, R120 ;  /* 0x0000007800787308 */ /* 0x000ea20000002400 */
[----:B0-----:R-:W-:Y:S01]  /*90c0*/  FMNMX.FTZ R127, R21, R128, !PT ;  /* 0x00000080157f7209 */ /* 0x001fe20007810000 */
[C---:B------:R-:W-:Y:S01]  /*90d0*/  FMUL.FTZ R87, R0.reuse, R87 ;  /* 0x0000005700577220 */ /* 0x040fe20000410000 */
[C---:B------:R-:W-:Y:S01]  /*90e0*/  FMUL.FTZ R60, R0.reuse, R60 ;  /* 0x0000003c003c7220 */ /* 0x040fe20000410000 */
[----:B------:R-:W-:Y:S01]  /*90f0*/  UMOV UR7, 0xc0000010 ;  /* 0xc000001000077882 */ /* 0x000fe20000000000 */
        /* <DEDUP_REMOVED lines=16> */
[----:B------:R-:W-:-:S03]  /*9200*/  FMUL.FTZ R71, R0, R71 ;  /* 0x0000004700477220 */ /* 0x000fc60000410000 */
[----:B------:R-:W2:Y:S01]  /*9210*/  MUFU.TANH R122, R122 ;  /* 0x0000007a007a7308 */ /* 0x000ea20000002400 */
[----:B0-----:R-:W-:Y:S01]  /*9220*/  FMNMX.FTZ R127, R121, R126, !PT ;  /* 0x0000007e797f7209 */ /* 0x001fe20007810000 */
[----:B------:R-:W-:-:S06]  /*9230*/  FMUL.FTZ R126, R0, R58 ;  /* 0x0000003a007e7220 */ /* 0x000fcc0000410000 */
        /* <DEDUP_REMOVED lines=60> */
[----:B------:R-:W-:Y:S01]  /*9600*/  QGMMA.64x64x32.F32.E4M3.E4M3 R24, R140, gdesc[UR4], R24, gsb0 ;  /* 0x00e000048c187df3 */ /* 0x000fe20008000818 */
        /* <DEDUP_REMOVED lines=26> */
[----:B------:R-:W-:Y:S06]  /*97b0*/  QGMMA.64x64x32.F32.E4M3.E4M3 R24, R136, gdesc[UR4], R24, gsb0 ;  /* 0x00e0000488187df3 */ /* 0x000fec0008000818 */
        /* <DEDUP_REMOVED lines=327> */
.L_x_12297:
        /* <DEDUP_REMOVED lines=83> */
.L_x_12288:
[----:B------:R-:W-:Y:S06]  /*b160*/  BAR.ARV 0x8, 0x200 ;  /* 0x0208000000007b1d */ /* 0x000fec0000002000 */
[----:B------:R-:W-:Y:S05]  /*b170*/  @!P0 BRA `(.L_x_12299) ;  /* 0x0000000000048947 */ /* 0x000fea0003800000 */
[----:B------:R-:W-:Y:S01]  /*b180*/  BPT.TRAP 0x1 ;  /* 0x000000040000795c */ /* 0x000fe20000300000 */
.L_x_12299:
[----:B------:R-:W-:Y:S01]  /*b190*/  ULEA UR14, UR39, UR45, 0x3 ;  /* 0x0000002d270e7291 */ /* 0x000fe2000f8e183f */
[----:B------:R-:W-:-:S05]  /*b1a0*/  IMAD.U32 R0, RZ, RZ, UR37 ;  /* 0x00000025ff007e24 */ /* 0x000fca000f8e00ff */
[----:B------:R-:W-:-:S04]  /*b1b0*/  SHF.L.U32 R0, R0, 0x1f, RZ ;  /* 0x0000001f00007819 */ /* 0x000fc800000006ff */
[----:B------:R0:W1:Y:S01]  /*b1c0*/  SYNCS.PHASECHK.TRANS64.TRYWAIT P1, [UR14+0x13250], R0 ;  /* 0x01325000ff0075a7 */ /* 0x000062000802014e */
[----:B------:R-:W-:Y:S05]  /*b1d0*/  @!P0 BRA `(.L_x_12300) ;  /* 0x0000000000048947 */ /* 0x000fea0003800000 */
[----:B------:R-:W-:Y:S01]  /*b1e0*/  BPT.TRAP 0x1 ;  /* 0x000000040000795c */ /* 0x000fe20000300000 */
.L_x_12300:
[----:B-1----:R-:W-:Y:S05]  /*b1f0*/  @P1 BRA `(.L_x_12301) ;  /* 0x0000000000081947 */ /* 0x002fea0003800000 */
[----:B------:R-:W1:Y:S02]  /*b200*/  SYNCS.PHASECHK.TRANS64.TRYWAIT P1, [UR14+0x13250], R0 ;  /* 0x01325000ff0075a7 */ /* 0x000e64000802014e */
[----:B-1----:R-:W-:Y:S05]  /*b210*/  @!P1 BRA `(.L_x_12302) ;  /* 0x0000005800609947 */ /* 0x002fea0003800000 */
.L_x_12301:
        /* <DEDUP_REMOVED lines=28> */
[----:B-1----:R-:W-:Y:S01]  /*b3e0*/  IMAD.U32 R5, RZ, RZ, UR5 ;  /* 0x00000005ff057e24 */ /* 0x002fe2000f8e00ff */
        /* <DEDUP_REMOVED lines=27> */
[----:B------:R-:W-:-:S02]  /*b5a0*/  IMAD.MOV.U32 R3, RZ, RZ, RZ ;  /* 0x000000ffff037224 */ /* 0x000fc400078e00ff */
[----:B0-----:R-:W-:Y:S01]  /*b5b0*/  FADD.FTZ R5, R0, R5 ;  /* 0x0000000500057221 */ /* 0x001fe20000010000 */
[----:B-1----:R-:W-:-:S04]  /*b5c0*/  FADD.FTZ R9, R7, R4 ;  /* 0x0000000407097221 */ /* 0x002fc80000010000 */
[C---:B------:R-:W-:Y:S01]  /*b5d0*/  FSETP.NE.FTZ.AND P1, PT, R5.reuse, RZ, PT ;  /* 0x000000ff0500720b */ /* 0x040fe20003f35000 */
[----:B------:R-:W-:Y:S01]  /*b5e0*/  FMUL.FTZ R10, R5, 0.00390625 ;  /* 0x3b800000050a7820 */ /* 0x000fe20000410000 */
[----:B------:R-:W-:Y:S01]  /*b5f0*/  FMUL.FTZ R11, R9, 0.00390625 ;  /* 0x3b800000090b7820 */ /* 0x000fe20000410000 */
        /* <DEDUP_REMOVED lines=26> */
.L_x_12303:
        /* <DEDUP_REMOVED lines=42> */
.L_x_12270:
        /* <DEDUP_REMOVED lines=12> */
[----:B------:R-:W2:Y:S01]  /*bb00*/  LDL R40, [R1] ;  /* 0x0000000001287983 */ /* 0x000ea20000100800 */
[----:B------:R-:W3:Y:S01]  /*bb10*/  S2R R34, SR_SWINHI ;  /* 0x0000000000227919 */ /* 0x000ee20000002f00 */
        /* <DEDUP_REMOVED lines=25> */
[----:B------:R0:W4:Y:S01]  /*bcb0*/  LDG.E.CONSTANT R26, desc[UR46][R4.64] ;  /* 0x0000002e041a7981 */ /* 0x000122000c1e9900 */
[----:B-1----:R-:W-:Y:S01]  /*bcc0*/  ISETP.NE.AND P2, PT, R32, 0x1, PT ;  /* 0x000000012000780c */ /* 0x002fe20003f45270 */
[----:B------:R-:W-:Y:S02]  /*bcd0*/  UIMAD UR5, UR12, UR8, URZ ;  /* 0x000000080c0572a4 */ /* 0x000fe4000f8e023f */
[----:B------:R-:W-:Y:S02]  /*bce0*/  UIMAD.WIDE.U32 UR6, UR43, UR8, URZ ;  /* 0x000000082b0672a5 */ /* 0x000fe4000f8e003f */
[----:B------:R-:W-:Y:S02]  /*bcf0*/  UIMAD UR5, UR43, UR9, UR5 ;  /* 0x000000092b0572a4 */ /* 0x000fe4000f8e0205 */
[----:B------:R-:W-:Y:S01]  /*bd00*/  UIMAD UR8, UR13, UR10, URZ ;  /* 0x0000000a0d0872a4 */ /* 0x000fe2000f8e023f */
[----:B0-----:R-:W-:Y:S01]  /*bd10*/  LOP3.LUT P0, R4, R27, 0x3, RZ, 0xc0, !PT ;  /* 0x000000031b047812 */ /* 0x001fe2000780c0ff */
[----:B------:R-:W-:Y:S01]  /*bd20*/  IMAD R5, R22, 0x40, R19 ;  /* 0x0000004016057824 */ /* 0x000fe200078e0213 */
[----:B------:R-:W-:-:S02]  /*bd30*/  UIADD3 UR7, UR7, UR5, URZ ;  /* 0x0000000507077290 */ /* 0x000fc4000fffe03f */
[----:B------:R-:W-:Y:S01]  /*bd40*/  ISETP.EQ.OR P0, PT, R4, 0x3, !P0 ;  /* 0x000000030400780c */ /* 0x000fe20004702670 */
[----:B------:R-:W-:Y:S02]  /*bd50*/  UIMAD UR8, UR42, UR11, UR8 ;  /* 0x0000000b2a0872a4 */ /* 0x000fe4000f8e0208 */
[----:B------:R-:W-:Y:S01]  /*bd60*/  UIMAD.WIDE.U32 UR6, UR42, UR10, UR6 ;  /* 0x0000000a2a0672a5 */ /* 0x000fe2000f8e0006 */
[----:B------:R-:W-:Y:S01]  /*bd70*/  SEL R33, R13, R12, P0 ;  /* 0x0000000c0d217207 */ /* 0x000fe20000000000 */
[----:B------:R-:W-:Y:S01]  /*bd80*/  ULDC UR5, c[0x0][0xa88] ;  /* 0x0002a20000057ab9 */ /* 0x000fe20000000800 */
[----:B------:R-:W-:Y:S01]  /*bd90*/  SEL R35, R12, R13, P0 ;  /* 0x0000000d0c237207 */ /* 0x000fe20000000000 */
[----:B------:R-:W-:Y:S01]  /*bda0*/  IMAD R46, R32, UR5, RZ ;  /* 0x00000005202e7c24 */ /* 0x000fe2000f8e02ff */
[----:B------:R-:W-:Y:S02]  /*bdb0*/  MOV R12, R3 ;  /* 0x00000003000c7202 */ /* 0x000fe40000000f00 */
[----:B---3--:R-:W-:Y:S01]  /*bdc0*/  MOV R13, R34 ;  /* 0x00000022000d7202 */ /* 0x008fe20000000f00 */
[----:B------:R-:W-:Y:S01]  /*bdd0*/  ULDC.64 UR10, c[0x0][0xaf0] ;  /* 0x0002bc00000a7ab9 */ /* 0x000fe20000000a00 */
[----:B------:R-:W-:-:S02]  /*bde0*/  SEL R37, R9, R8, P0 ;  /* 0x0000000809257207 */ /* 0x000fc40000000000 */
[----:B------:R-:W-:Y:S02]  /*bdf0*/  SEL R39, R8, R9, P0 ;  /* 0x0000000908277207 */ /* 0x000fe40000000000 */
[----:B------:R-:W-:Y:S02]  /*be00*/  SEL R41, R25, R24, P0 ;  /* 0x0000001819297207 */ /* 0x000fe40000000000 */
[----:B------:R-:W-:Y:S02]  /*be10*/  SEL R25, R24, R25, P0 ;  /* 0x0000001918197207 */ /* 0x000fe40000000000 */
[----:B------:R-:W-:Y:S01]  /*be20*/  SEL R45, R11, R10, P0 ;  /* 0x0000000a0b2d7207 */ /* 0x000fe20000000000 */
[----:B------:R-:W0:Y:S01]  /*be30*/  @P2 LDC R24, c[0x0][0xbec] ;  /* 0x0002fb00ff182b82 */ /* 0x000e220000000800 */
[----:B------:R-:W-:Y:S02]  /*be40*/  SEL R47, R10, R11, P0 ;  /* 0x0000000b0a2f7207 */ /* 0x000fe40000000000 */
[----:B------:R-:W-:-:S02]  /*be50*/  SEL R27, R28, R29, P0 ;  /* 0x0000001d1c1b7207 */ /* 0x000fc40000000000 */
[----:B------:R-:W-:Y:S02]  /*be60*/  SEL R29, R29, R28, P0 ;  /* 0x0000001c1d1d7207 */ /* 0x000fe40000000000 */
[----:B------:R-:W-:Y:S01]  /*be70*/  SEL R31, R21, R20, P0 ;  /* 0x00000014151f7207 */ /* 0x000fe20000000000 */
[----:B------:R-:W1:Y:S01]  /*be80*/  @P2 LDC R28, c[0x0][0xbf0] ;  /* 0x0002fc00ff1c2b82 */ /* 0x000e620000000800 */
[----:B------:R-:W-:Y:S02]  /*be90*/  SEL R21, R20, R21, P0 ;  /* 0x0000001514157207 */ /* 0x000fe40000000000 */
[----:B------:R-:W-:Y:S02]  /*bea0*/  SEL R43, R15, R14, P0 ;  /* 0x0000000e0f2b7207 */ /* 0x000fe40000000000 */
[----:B------:R-:W-:Y:S02]  /*beb0*/  SEL R15, R14, R15, P0 ;  /* 0x0000000f0e0f7207 */ /* 0x000fe40000000000 */
[----:B------:R-:W-:-:S02]  /*bec0*/  SEL R49, R54, R55, P0 ;  /* 0x0000003736317207 */ /* 0x000fc40000000000 */
[----:B------:R-:W-:Y:S01]  /*bed0*/  SEL R55, R55, R54, P0 ;  /* 0x0000003637377207 */ /* 0x000fe20000000000 */
[----:B--2---:R-:W-:-:S04]  /*bee0*/  IMAD.WIDE R6, R40, 0x2, R12 ;  /* 0x0000000228067825 */ /* 0x004fc800078e020c */
[----:B------:R-:W-:Y:S01]  /*bef0*/  IMAD.WIDE R12, R5, 0x2, R12 ;  /* 0x00000002050c7825 */ /* 0x000fe200078e020c */
[C---:B------:R-:W-:Y:S02]  /*bf00*/  IADD3 R53, P1, R6.reuse, 0x60, RZ ;  /* 0x0000006006357810 */ /* 0x040fe40007f3e0ff */
[C---:B------:R-:W-:Y:S02]  /*bf10*/  LOP3.LUT R5, R6.reuse, 0x380, RZ, 0xc0, !PT ;  /* 0x0000038006057812 */ /* 0x040fe400078ec0ff */
[C---:B------:R-:W-:Y:S01]  /*bf20*/  IADD3 R51, P3, R6.reuse, 0x40, RZ ;  /* 0x0000004006337810 */ /* 0x040fe20007f7e0ff */
[--C-:B------:R-:W-:Y:S01]  /*bf30*/  IMAD.X R9, RZ, RZ, R7.reuse, P1 ;  /* 0x000000ffff097224 */ /* 0x100fe200008e0607 */
[----:B------:R-:W-:Y:S02]  /*bf40*/  LOP3.LUT R8, R53, 0x380, RZ, 0xc0, !PT ;  /* 0x0000038035087812 */ /* 0x000fe400078ec0ff */
[----:B------:R-:W-:Y:S01]  /*bf50*/  SHF.R.U64 R5, R5, 0x3, RZ ;  /* 0x0000000305057819 */ /* 0x000fe200000012ff */
[----:B------:R-:W-:Y:S01]  /*bf60*/  IMAD.X R11, RZ, RZ, R7, P3 ;  /* 0x000000ffff0b7224 */ /* 0x000fe200018e0607 */
[----:B------:R-:W-:-:S02]  /*bf70*/  IADD3 R57, P4, R6, 0x20, RZ ;  /* 0x0000002006397810 */ /* 0x000fc40007f9e0ff */
[----:B------:R-:W-:Y:S02]  /*bf80*/  SHF.R.U64 R8, R8, 0x3, RZ ;  /* 0x0000000308087819 */ /* 0x000fe400000012ff */
[----:B------:R-:W-:Y:S02]  /*bf90*/  LOP3.LUT R10, R51, 0x380, RZ, 0xc0, !PT ;  /* 0x00000380330a7812 */ /* 0x000fe400078ec0ff */
[----:B------:R-:W-:Y:S01]  /*bfa0*/  LOP3.LUT R6, R5, R6, RZ, 0x3c, !PT ;  /* 0x0000000605067212 */ /* 0x000fe200078e3cff */
[----:B------:R-:W-:Y:S01]  /*bfb0*/  IMAD.X R5, RZ, RZ, R7, P4 ;  /* 0x000000ffff057224 */ /* 0x000fe200020e0607 */
[----:B------:R-:W-:Y:S02]  /*bfc0*/  LOP3.LUT R8, R8, R53, RZ, 0x3c, !PT ;  /* 0x0000003508087212 */ /* 0x000fe400078e3cff */
[----:B------:R-:W-:Y:S02]  /*bfd0*/  SHF.R.U64 R10, R10, 0x3, RZ ;  /* 0x000000030a0a7819 */ /* 0x000fe400000012ff */
[----:B------:R-:W-:-:S02]  /*bfe0*/  IADD3 R53, P4, R12, 0x1800, RZ ;  /* 0x000018000c357810 */ /* 0x000fc40007f9e0ff */
[----:B------:R-:W-:Y:S02]  /*bff0*/  LOP3.LUT R10, R10, R51, RZ, 0x3c, !PT ;  /* 0x000000330a0a7212 */ /* 0x000fe400078e3cff */
[----:B------:R-:W-:Y:S02]  /*c000*/  IADD3 R51, P3, R12, 0x3000, RZ ;  /* 0x000030000c337810 */ /* 0x000fe40007f7e0ff */
[----:B------:R-:W-:Y:S02]  /*c010*/  LOP3.LUT R20, R53, 0x380, RZ, 0xc0, !PT ;  /* 0x0000038035147812 */ /* 0x000fe400078ec0ff */
[----:B------:R-:W-:Y:S02]  /*c020*/  LOP3.LUT R14, R51, 0x380, RZ, 0xc0, !PT ;  /* 0x00000380330e7812 */ /* 0x000fe400078ec0ff */
[----:B------:R-:W-:Y:S02]  /*c030*/  SHF.R.U64 R20, R20, 0x3, RZ ;  /* 0x0000000314147819 */ /* 0x000fe400000012ff */
[----:B------:R-:W-:-:S02]  /*c040*/  SHF.R.U64 R14, R14, 0x3, RZ ;  /* 0x000000030e0e7819 */ /* 0x000fc400000012ff */
[----:B------:R-:W-:Y:S02]  /*c050*/  LOP3.LUT R20, R20, R53, RZ, 0x3c, !PT ;  /* 0x0000003514147212 */ /* 0x000fe400078e3cff */
[----:B------:R-:W-:Y:S02]  /*c060*/  IADD3 R53, R17, UR41, RZ ;  /* 0x0000002911357c10 */ /* 0x000fe4000fffe0ff */
[----:B------:R-:W-:Y:S02]  /*c070*/  LOP3.LUT R14, R14, R51, RZ, 0x3c, !PT ;  /* 0x000000330e0e7212 */ /* 0x000fe400078e3cff */
[----:B------:R-:W-:Y:S01]  /*c080*/  MOV R51, R6 ;  /* 0x0000000600337202 */ /* 0x000fe20000000f00 */
[----:B0-----:R-:W-:Y:S01]  /*c090*/  @P2 IMAD.HI.U32 R7, R53, R24, RZ ;  /* 0x0000001835072227 */ /* 0x001fe200078e00ff */
[----:B------:R-:W-:Y:S02]  /*c0a0*/  MOV R50, R10 ;  /* 0x0000000a00327202 */ /* 0x000fe40000000f00 */
[----:B------:R-:W-:Y:S01]  /*c0b0*/  MOV R48, R8 ;  /* 0x0000000800307202 */ /* 0x000fe20000000f00 */
[----:B------:R-:W-:Y:S01]  /*c0c0*/  IMAD.MOV.U32 R6, RZ, RZ, R53 ;  /* 0x000000ffff067224 */ /* 0x000fe200078e0035 */
[----:B-1----:R-:W-:Y:S01]  /*c0d0*/  @P2 SHF.R.U32.HI R6, RZ, R28, R7 ;  /* 0x0000001cff062219 */ /* 0x002fe20000011607 */
[----:B------:R-:W-:Y:S01]  /*c0e0*/  IMAD.U32 R10, RZ, RZ, UR8 ;  /* 0x00000008ff0a7e24 */ /* 0x000fe2000f8e00ff */
[----:B----4-:R-:W-:Y:S01]  /*c0f0*/  LOP3.LUT R8, R26, 0x2, RZ, 0x3c, !PT ;  /* 0x000000021a087812 */ /* 0x010fe200078e3cff */
[----:B------:R-:W-:Y:S01]  /*c100*/  SHFL.IDX PT, R27, R27, R26, 0x1c1f ;  /* 0x001c1f1a1b1b7589 */ /* 0x000fe200000e0000 */
[--C-:B------:R-:W-:Y:S01]  /*c110*/  SHF.R.S32.HI R7, RZ, 0x1f, R6.reuse ;  /* 0x0000001fff077819 */ /* 0x100fe20000011406 */
[----:B------:R-:W-:Y:S01]  /*c120*/  IMAD.MOV R11, RZ, RZ, -R6 ;  /* 0x000000ffff0b7224 */ /* 0x000fe200078e0a06 */
[----:B------:R-:W-:Y:S01]  /*c130*/  IADD3 R6, P1, R6, UR6, RZ ;  /* 0x0000000606067c10 */ /* 0x000fe2000ff3e0ff */
[----:B------:R-:W-:Y:S01]  /*c140*/  SHFL.IDX PT, R31, R31, R26, 0x1c1f ;  /* 0x001c1f1a1f1f7589 */ /* 0x000fe200000e0000 */
[----:B------:R-:W-:Y:S01]  /*c150*/  LOP3.LUT R4, R57, 0x380, RZ, 0xc0, !PT ;  /* 0x0000038039047812 */ /* 0x000fe200078ec0ff */
[----:B------:R-:W-:Y:S01]  /*c160*/  IMAD R11, R32, R11, R53 ;  /* 0x0000000b200b7224 */ /* 0x000fe200078e0235 */
[----:B------:R-:W-:Y:S01]  /*c170*/  IADD3.X R7, R7, UR7, R10, P1, !PT ;  /* 0x0000000707077c10 */ /* 0x000fe20008ffe40a */
[----:B------:R0:W-:Y:S01]  /*c180*/  SHFL.IDX PT, R24, R21, R8, 0x1c1f ;  /* 0x001c1f0815187589 */ /* 0x0001e200000e0000 */
[----:B------:R-:W-:Y:S01]  /*c190*/  ULDC.64 UR6, c[0x0][0xb88] ;  /* 0x0002e20000067ab9 */ /* 0x000fe20000000a00 */
[----:B------:R-:W-:Y:S01]  /*c1a0*/  SHF.R.U64 R4, R4, 0x3, RZ ;  /* 0x0000000304047819 */ /* 0x000fe200000012ff */
[----:B------:R-:W-:Y:S01]  /*c1b0*/  ULDC.64 UR8, c[0x0][0xae8] ;  /* 0x0002ba0000087ab9 */ /* 0x000fe20000000a00 */
[----:B------:R1:W2:Y:S01]  /*c1c0*/  SHFL.IDX PT, R10, R29, R8, 0x1c1f ;  /* 0x001c1f081d0a7589 */ /* 0x0002a200000e0000 */
[----:B------:R-:W-:Y:S01]  /*c1d0*/  SHF.R.S32.HI R36, RZ, 0x1f, R11 ;  /* 0x0000001fff247819 */ /* 0x000fe2000001140b */
[----:B------:R-:W-:Y:S01]  /*c1e0*/  IMAD.WIDE.U32 R6, R11, UR6, R6 ;  /* 0x000000060b067c25 */ /* 0x000fe2000f8e0006 */
[----:B------:R-:W-:Y:S01]  /*c1f0*/  LOP3.LUT P1, RZ, R23, 0x3, RZ, 0xc0, !PT ;  /* 0x0000000317ff7812 */ /* 0x000fe2000782c0ff */
[----:B------:R-:W-:Y:S01]  /*c200*/  SHFL.IDX PT, R33, R33, R26, 0x1c1f ;  /* 0x001c1f1a21217589 */ /* 0x000fe200000e0000 */
[----:B------:R-:W-:Y:S01]  /*c210*/  LOP3.LUT R4, R4, R57, RZ, 0x3c, !PT ;  /* 0x0000003904047212 */ /* 0x000fe200078e3cff */
[----:B------:R-:W-:-:S02]  /*c220*/  IMAD R36, R36, UR6, RZ ;  /* 0x0000000624247c24 */ /* 0x000fc4000f8e02ff */
[----:B------:R3:W4:Y:S01]  /*c230*/  SHFL.IDX PT, R28, R35, R8, 0x1c1f ;  /* 0x001c1f08231c7589 */ /* 0x00072200000e0000 */
[----:B0-----:R-:W-:Y:S02]  /*c240*/  VIADD R21, R157, UR41 ;  /* 0x000000299d157c36 */ /* 0x001fe40008000000 */
[----:B-1----:R-:W-:Y:S01]  /*c250*/  IMAD R29, R11, UR7, R36 ;  /* 0x000000070b1d7c24 */ /* 0x002fe2000f8e0224 */
[----:B------:R-:W-:Y:S01]  /*c260*/  SHFL.IDX PT, R30, R37, R26, 0x1c1f ;  /* 0x001c1f1a251e7589 */ /* 0x000fe200000e0000 */
[----:B------:R-:W-:Y:S01]  /*c270*/  ULDC.64 UR6, c[0x0][0xb50] ;  /* 0x0002d40000067ab9 */ /* 0x000fe20000000a00 */
[C---:B------:R-:W-:Y:S01]  /*c280*/  VIADD R11, R21.reuse, 0x8 ;  /* 0x00000008150b7836 */ /* 0x040fe20000000000 */
[----:B------:R-:W-:Y:S01]  /*c290*/  ISETP.GE.OR P5, PT, R21, R46, P1 ;  /* 0x0000002e1500720c */ /* 0x000fe20000fa6670 */
[----:B------:R-:W0:Y:S01]  /*c2a0*/  SHFL.IDX PT, R9, R39, R8, 0x1c1f ;  /* 0x001c1f0827097589 */ /* 0x000e2200000e0000 */
[----:B------:R-:W-:Y:S01]  /*c2b0*/  IMAD.IADD R7, R7, 0x1, R29 ;  /* 0x0000000107077824 */ /* 0x000fe200078e021d */
[----:B---3--:R-:W-:-:S02]  /*c2c0*/  LOP3.LUT R35, R12, 0x380, RZ, 0xc0, !PT ;  /* 0x000003800c237812 */ /* 0x008fc400078ec0ff */
[----:B------:R-:W-:Y:S01]  /*c2d0*/  SHFL.IDX PT, R41, R41, R26, 0x1c1f ;  /* 0x001c1f1a29297589 */ /* 0x000fe200000e0000 */
[----:B------:R-:W-:Y:S02]  /*c2e0*/  ISETP.GE.OR P1, PT, R11, R46, P1 ;  /* 0x0000002e0b00720c */ /* 0x000fe40000f26670 */
[----:B------:R-:W-:Y:S01]  /*c2f0*/  SHF.R.U64 R35, R35, 0x3, RZ ;  /* 0x0000000323237819 */ /* 0x000fe200000012ff */
[----:B------:R-:W1:Y:S04]  /*c300*/  SHFL.IDX PT, R34, R25, R8, 0x1c1f ;  /* 0x001c1f0819227589 */ /* 0x000e6800000e0000 */
[----:B------:R-:W-:Y:S04]  /*c310*/  SHFL.IDX PT, R43, R43, R26, 0x1c1f ;  /* 0x001c1f1a2b2b7589 */ /* 0x000fe800000e0000 */
[----:B------:R3:W1:Y:S04]  /*c320*/  SHFL.IDX PT, R40, R15, R8, 0x1c1f ;  /* 0x001c1f080f287589 */ /* 0x00066800000e0000 */
[----:B------:R-:W-:Y:S04]  /*c330*/  SHFL.IDX PT, R45, R45, R26, 0x1c1f ;  /* 0x001c1f1a2d2d7589 */ /* 0x000fe800000e0000 */
[----:B------:R4:W1:Y:S01]  /*c340*/  SHFL.IDX PT, R42, R47, R8, 0x1c1f ;  /* 0x001c1f082f2a7589 */ /* 0x00086200000e0000 */
[----:B---3--:R-:W-:-:S03]  /*c350*/  LEA R15, P6, R6, UR6, 0x2 ;  /* 0x00000006060f7c11 */ /* 0x008fc6000f8c10ff */
[----:B------:R3:W-:Y:S01]  /*c360*/  SHFL.IDX PT, R49, R49, R26, 0x1c1f ;  /* 0x001c1f1a31317589 */ /* 0x0007e200000e0000 */
[----:B------:R-:W-:-:S03]  /*c370*/  LEA.HI.X R21, R6, UR7, R7, 0x2, P6 ;  /* 0x0000000706157c11 */ /* 0x000fc6000b0f1407 */
[----:B------:R0:W1:Y:S01]  /*c380*/  SHFL.IDX PT, R44, R55, R8, 0x1c1f ;  /* 0x001c1f08372c7589 */ /* 0x00006200000e0000 */
[----:B--2---:R-:W-:Y:S02]  /*c390*/  SEL R6, R10, R27, P0 ;  /* 0x0000001b0a067207 */ /* 0x004fe40000000000 */
[----:B----4-:R-:W-:Y:S01]  /*c3a0*/  MOV R47, R4 ;  /* 0x00000004002f7202 */ /* 0x010fe20000000f00 */
[----:B------:R-:W-:Y:S01]  /*c3b0*/  SHFL.IDX PT, R36, R15, RZ, 0x1c1f ;  /* 0x001c1fff0f247589 */ /* 0x000fe200000e0000 */
[----:B------:R-:W-:Y:S02]  /*c3c0*/  SEL R4, R27, R10, P0 ;  /* 0x0000000a1b047207 */ /* 0x000fe40000000000 */
[----:B------:R-:W-:Y:S01]  /*c3d0*/  SEL R10, R24, R31, P0 ;  /* 0x0000001f180a7207 */ /* 0x000fe20000000000 */
[----:B------:R-:W2:Y:S01]  /*c3e0*/  SHFL.IDX PT, R37, R21, RZ, 0x1c1f ;  /* 0x001c1fff15257589 */ /* 0x000ea200000e0000 */
[----:B---3--:R-:W-:Y:S02]  /*c3f0*/  SEL R26, R28, R33, P0 ;  /* 0x000000211c1a7207 */ /* 0x008fe40000000000 */
[----:B0-----:R-:W-:Y:S01]  /*c400*/  SEL R8, R31, R24, P0 ;  /* 0x000000181f087207 */ /* 0x001fe20000000000 */
[----:B------:R0:W-:Y:S01]  /*c410*/  SHFL.IDX PT, R38, R15, 0x1, 0x1c1f ;  /* 0x003c1f000f267f89 */ /* 0x0001e200000e0000 */
[----:B------:R-:W-:-:S02]  /*c420*/  SEL R24, R33, R28, P0 ;  /* 0x0000001c21187207 */ /* 0x000fc40000000000 */
[----:B------:R-:W-:Y:S01]  /*c430*/  SEL R28, R30, R9, P0 ;  /* 0x000000091e1c7207 */ /* 0x000fe20000000000 */
[----:B------:R3:W4:Y:S01]  /*c440*/  SHFL.IDX PT, R39, R21, 0x1, 0x1c1f ;  /* 0x003c1f0015277f89 */ /* 0x00072200000e0000 */
[----:B------:R-:W-:Y:S01]  /*c450*/  SEL R30, R9, R30, P0 ;  /* 0x0000001e091e7207 */ /* 0x000fe20000000000 */
[----:B------:R-:W4:Y:S01]  /*c460*/  @P2 LDC R33, c[0x0][0xbf0] ;  /* 0x0002fc00ff212b82 */ /* 0x000f220000000800 */
[----:B-1----:R-:W-:Y:S01]  /*c470*/  SEL R5, R41, R34, P0 ;  /* 0x0000002229057207 */ /* 0x002fe20000000000 */
[--C-:B0-----:R-:W-:Y:S01]  /*c480*/  IMAD.X R15, RZ, RZ, R13.reuse, P3 ;  /* 0x000000ffff0f7224 */ /* 0x101fe200018e060d */
[----:B------:R-:W-:Y:S02]  /*c490*/  SEL R7, R34, R41, P0 ;  /* 0x0000002922077207 */ /* 0x000fe40000000000 */
[----:B------:R-:W-:Y:S01]  /*c4a0*/  SEL R9, R43, R40, P0 ;  /* 0x000000282b097207 */ /* 0x000fe20000000000 */
[----:B---3--:R-:W-:Y:S01]  /*c4b0*/  IMAD.X R21, RZ, RZ, R13, P4 ;  /* 0x000000ffff157224 */ /* 0x008fe200020e060d */
[----:B------:R-:W-:Y:S01]  /*c4c0*/  SEL R11, R40, R43, P0 ;  /* 0x0000002b280b7207 */ /* 0x000fe20000000000 */
[----:B------:R0:W-:Y:S01]  /*c4d0*/  STSM.16.M88.4 [R51], R4 ;  /* 0x0000000433007844 */ /* 0x0001e20000000200 */
[----:B------:R-:W-:-:S02]  /*c4e0*/  SEL R25, R45, R42, P0 ;  /* 0x0000002a2d197207 */ /* 0x000fc40000000000 */
[----:B------:R-:W-:Y:S01]  /*c4f0*/  SEL R27, R42, R45, P0 ;  /* 0x0000002d2a1b7207 */ /* 0x000fe20000000000 */
[----:B------:R1:W-:Y:S01]  /*c500*/  STSM.16.M88.4 [R47], R8 ;  /* 0x000000082f007844 */ /* 0x0003e20000000200 */
[----:B------:R-:W-:Y:S02]  /*c510*/  SEL R29, R49, R44, P0 ;  /* 0x0000002c311d7207 */ /* 0x000fe40000000000 */
[----:B------:R-:W-:Y:S01]  /*c520*/  SEL R31, R44, R49, P0 ;  /* 0x000000312c1f7207 */ /* 0x000fe20000000000 */
[----:B------:R-:W-:Y:S01]  /*c530*/  STSM.16.M88.4 [R50], R24 ;  /* 0x0000001832007844 */ /* 0x000fe20000000200 */
[----:B------:R-:W-:Y:S01]  /*c540*/  LOP3.LUT R34, R35, R12, RZ, 0x3c, !PT ;  /* 0x0000000c23227212 */ /* 0x000fe200078e3cff */
[----:B------:R-:W-:Y:S02]  /*c550*/  IMAD.MOV.U32 R35, RZ, RZ, R13 ;  /* 0x000000ffff237224 */ /* 0x000fe400078e000d */
[----:B------:R3:W-:Y:S01]  /*c560*/  STSM.16.M88.4 [R48], R28 ;  /* 0x0000001c30007844 */ /* 0x0007e20000000200 */
[----:B------:R-:W-:Y:S06]  /*c570*/  BAR.SYNC.DEFER_BLOCKING 0x1, 0x180 ;  /* 0x0046000000007b1d */ /* 0x000fec0000010000 */
[----:B--2---:R2:W-:Y:S04]  /*c580*/  @!P5 ST.E desc[UR46][R36.64], R2 ;  /* 0x000000022400d985 */ /* 0x0045e8000c10192e */
[----:B----4-:R4:W-:Y:S04]  /*c590*/  @!P1 ST.E desc[UR46][R38.64], R0 ;  /* 0x0000000026009985 */ /* 0x0109e8000c10192e */
[----:B0-----:R-:W4:Y:S04]  /*c5a0*/  LD.E.128 R4, desc[UR46][R34.64] ;  /* 0x0000002e22047980 */ /* 0x001f28000c101d00 */
[----:B-1----:R-:W4:Y:S04]  /*c5b0*/  LD.E.128 R8, desc[UR46][R20.64] ;  /* 0x0000002e14087980 */ /* 0x002f28000c101d00 */
[----:B---3--:R0:W3:Y:S01]  /*c5c0*/  LD.E.128 R28, desc[UR46][R14.64] ;  /* 0x0000002e0e1c7980 */ /* 0x0080e2000c101d00 */
[----:B------:R-:W-:-:S04]  /*c5d0*/  IADD3 R27, P0, R12, 0x4800, RZ ;  /* 0x000048000c1b7810 */ /* 0x000fc80007f1e0ff */
[----:B------:R-:W-:Y:S01]  /*c5e0*/  LOP3.LUT R12, R27, 0x380, RZ, 0xc0, !PT ;  /* 0x000003801b0c7812 */ /* 0x000fe200078ec0ff */
[----:B------:R-:W-:Y:S02]  /*c5f0*/  IMAD.X R25, RZ, RZ, R13, P0 ;  /* 0x000000ffff197224 */ /* 0x000fe400000e060d */
[----:B------:R-:W1:Y:S01]  /*c600*/  @P2 LDC R13, c[0x0][0xbec] ;  /* 0x0002fb00ff0d2b82 */ /* 0x000e620000000800 */
[----:B--2---:R-:W-:Y:S01]  /*c610*/  SHF.R.U64 R2, R12, 0x3, RZ ;  /* 0x000000030c027819 */ /* 0x004fe200000012ff */
[----:B----4-:R-:W-:Y:S01]  /*c620*/  IMAD R0, R18, 0x30, R22 ;  /* 0x0000003012007824 */ /* 0x010fe200078e0216 */
[----:B------:R-:W-:Y:S02]  /*c630*/  UIMAD UR5, UR12, UR8, URZ ;  /* 0x000000080c0572a4 */ /* 0x000fe4000f8e023f */
[----:B------:R-:W-:Y:S01]  /*c640*/  LOP3.LUT R24, R2, R27, RZ, 0x3c, !PT ;  /* 0x0000001b02187212 */ /* 0x000fe200078e3cff */
[----:B------:R-:W-:Y:S01]  /*c650*/  VIADD R2, R0, UR41 ;  /* 0x0000002900027c36 */ /* 0x000fe20008000000 */
[----:B------:R-:W-:-:S02]  /*c660*/  UIMAD.WIDE.U32 UR6, UR43, UR8, URZ ;  /* 0x000000082b0672a5 */ /* 0x000fc4000f8e003f */
[----:B------:R-:W-:Y:S02]  /*c670*/  UIMAD UR5, UR43, UR9, UR5 ;  /* 0x000000092b0572a4 */ /* 0x000fe4000f8e0205 */
[----:B------:R-:W-:Y:S01]  /*c680*/  UIMAD UR8, UR13, UR10, URZ ;  /* 0x0000000a0d0872a4 */ /* 0x000fe2000f8e023f */
[----:B------:R-:W5:Y:S01]  /*c690*/  LD.E.128 R24, desc[UR46][R24.64] ;  /* 0x0000002e18187980 */ /* 0x000f62000c101d00 */
[----:B------:R-:W-:Y:S01]  /*c6a0*/  UIADD3 UR7, UR7, UR5, URZ ;  /* 0x0000000507077290 */ /* 0x000fe2000fffe03f */
[----:B0-----:R-:W-:Y:S01]  /*c6b0*/  IMAD.MOV.U32 R15, RZ, RZ, R2 ;  /* 0x000000ffff0f7224 */ /* 0x001fe200078e0002 */
[----:B------:R-:W-:Y:S01]  /*c6c0*/  UIMAD UR5, UR42, UR11, UR8 ;  /* 0x0000000b2a0572a4 */ /* 0x000fe2000f8e0208 */
[----:B------:R-:W-:Y:S01]  /*c6d0*/  @!PT LDS RZ, [RZ] ;  /* 0x00000000fffff984 */ /* 0x000fe20000000800 */
[----:B------:R-:W-:Y:S01]  /*c6e0*/  @!PT LDS RZ, [RZ] ;  /* 0x00000000fffff984 */ /* 0x000fe20000000800 */
[----:B------:R-:W-:Y:S01]  /*c6f0*/  @!PT LDS RZ, [RZ] ;  /* 0x00000000fffff984 */ /* 0x000fe20000000800 */
[----:B------:R-:W-:Y:S01]  /*c700*/  @!PT LDS RZ, [RZ] ;  /* 0x00000000fffff984 */ /* 0x000fe20000000800 */
[----:B------:R0:W-:Y:S06]  /*c710*/  MEMBAR.ALL.CTA ;  /* 0x0000000000007992 */ /* 0x0001ec0000008000 */
[----:B0-----:R-:W0:Y:S01]  /*c720*/  FENCE.VIEW.ASYNC.S ;  /* 0x00000000000073c6 */ /* 0x001e220000000000 */
[----:B------:R-:W-:Y:S01]  /*c730*/  UIMAD.WIDE.U32 UR42, UR42, UR10, UR6 ;  /* 0x0000000a2a2a72a5 */ /* 0x000fe2000f8e0006 */
[----:B------:R-:W-:Y:S01]  /*c740*/  VIADD R3, R3, 0x13220 ;  /* 0x0001322003037836 */ /* 0x000fe20000000000 */
[----:B------:R-:W-:Y:S01]  /*c750*/  SHF.R.S32.HI R52, RZ, 0x1f, R19 ;  /* 0x0000001fff347819 */ /* 0x000fe20000011413 */
[----:B------:R-:W-:Y:S01]  /*c760*/  ULDC.64 UR6, c[0x0][0xae0] ;  /* 0x0002b80000067ab9 */ /* 0x000fe20000000a00 */
[----:B------:R-:W-:-:S02]  /*c770*/  UIADD3 UR5, UR43, UR5, URZ ;  /* 0x000000052b057290 */ /* 0x000fc4000fffe03f */
[----:B------:R-:W-:Y:S02]  /*c780*/  IMAD.U32 R12, RZ, RZ, UR42 ;  /* 0x0000002aff0c7e24 */ /* 0x000fe4000f8e00ff */
[----:B-1----:R-:W-:-:S04]  /*c790*/  @P2 IMAD.HI.U32 R0, R2, R13, RZ ;  /* 0x0000000d02002227 */ /* 0x002fc800078e00ff */
[----:B------:R-:W-:Y:S01]  /*c7a0*/  IMAD.U32 R13, RZ, RZ, UR43 ;  /* 0x0000002bff0d7e24 */ /* 0x000fe2000f8e00ff */
[----:B------:R-:W-:Y:S01]  /*c7b0*/  @P2 SHF.R.U32.HI R15, RZ, R33, R0 ;  /* 0x00000021ff0f2219 */ /* 0x000fe20000011600 */
[----:B------:R-:W-:Y:S01]  /*c7c0*/  IMAD.U32 R13, RZ, RZ, UR5 ;  /* 0x00000005ff0d7e24 */ /* 0x000fe2000f8e00ff */
[----:B------:R-:W-:Y:S02]  /*c7d0*/  ULDC UR5, c[0x0][0xac8] ;  /* 0x0002b20000057ab9 */ /* 0x000fe40000000800 */
[--C-:B------:R-:W-:Y:S01]  /*c7e0*/  SHF.R.S32.HI R0, RZ, 0x1f, R15.reuse ;  /* 0x0000001fff007819 */ /* 0x100fe2000001140f */
[----:B------:R-:W-:Y:S02]  /*c7f0*/  IMAD.MOV R21, RZ, RZ, -R15 ;  /* 0x000000ffff157224 */ /* 0x000fe400078e0a0f */
[----:B------:R-:W-:-:S04]  /*c800*/  IMAD.WIDE.U32 R12, R15, UR6, R12 ;  /* 0x000000060f0c7c25 */ /* 0x000fc8000f8e000c */
[----:B------:R-:W-:Y:S02]  /*c810*/  IMAD R0, R0, UR6, RZ ;  /* 0x0000000600007c24 */ /* 0x000fe4000f8e02ff */
[----:B------:R-:W-:Y:S02]  /*c820*/  IMAD R21, R32, R21, R2 ;  /* 0x0000001520157224 */ /* 0x000fe400078e0202 */
[----:B------:R-:W-:Y:S01]  /*c830*/  IMAD R33, R15, UR7, R0 ;  /* 0x000000070f217c24 */ /* 0x000fe2000f8e0200 */
[----:B------:R-:W-:Y:S02]  /*c840*/  ULDC.64 UR6, c[0x0][0xad8] ;  /* 0x0002b60000067ab9 */ /* 0x000fe40000000a00 */
[----:B------:R-:W-:Y:S01]  /*c850*/  SHF.R.S32.HI R0, RZ, 0x1f, R21 ;  /* 0x0000001fff007819 */ /* 0x000fe20000011415 */
[----:B------:R-:W-:-:S04]  /*c860*/  IMAD.IADD R13, R13, 0x1, R33 ;  /* 0x000000010d0d7824 */ /* 0x000fc800078e0221 */
[----:B------:R-:W-:Y:S02]  /*c870*/  IMAD R0, R0, UR6, RZ ;  /* 0x0000000600007c24 */ /* 0x000fe4000f8e02ff */
[----:B------:R-:W-:-:S04]  /*c880*/  IMAD.WIDE.U32 R12, R21, UR6, R12 ;  /* 0x00000006150c7c25 */ /* 0x000fc8000f8e000c */
[----:B------:R-:W-:Y:S01]  /*c890*/  IMAD R15, R21, UR7, R0 ;  /* 0x00000007150f7c24 */ /* 0x000fe2000f8e0200 */
[----:B------:R-:W-:Y:S01]  /*c8a0*/  ULDC.64 UR6, c[0x0][0xa80] ;  /* 0x0002a00000067ab9 */ /* 0x000fe20000000a00 */
[----:B------:R-:W-:Y:S01]  /*c8b0*/  VIADD R21, R22, UR41 ;  /* 0x0000002916157c36 */ /* 0x000fe20008000000 */
[C---:B------:R-:W-:Y:S01]  /*c8c0*/  LEA R20, P0, R12.reuse, UR6, 0x1 ;  /* 0x000000060c147c11 */ /* 0x040fe2000f8008ff */
[----:B------:R-:W-:Y:S01]  /*c8d0*/  IMAD.IADD R13, R13, 0x1, R15 ;  /* 0x000000010d0d7824 */ /* 0x000fe200078e020f */
[----:B------:R-:W-:Y:S01]  /*c8e0*/  PRMT R0, RZ, 0x654, R3 ;  /* 0x00000654ff007816 */ /* 0x000fe20000000003 */
[C---:B------:R-:W-:Y:S02]  /*c8f0*/  VIADD R15, R21.reuse, 0x60 ;  /* 0x00000060150f7836 */ /* 0x040fe40000000000 */
[----:B0-----:R-:W0:Y:S01]  /*c900*/  SHFL.IDX PT, R2, R20, RZ, 0x181f ;  /* 0x00181fff14027589 */ /* 0x001e2200000e0000 */
[----:B------:R-:W-:Y:S01]  /*c910*/  LEA.HI.X R32, R12, UR7, R13, 0x1, P0 ;  /* 0x000000070c207c11 */ /* 0x000fe200080f0c0d */
[----:B------:R-:W-:Y:S01]  /*c920*/  VIADD R13, R21, 0x30 ;  /* 0x00000030150d7836 */ /* 0x000fe20000000000 */
[----:B------:R-:W-:Y:S01]  /*c930*/  ISETP.GE.AND P0, PT, R19, UR5, PT ;  /* 0x0000000513007c0c */ /* 0x000fe2000bf06270 */
[----:B------:R-:W1:Y:S01]  /*c940*/  SHFL.IDX PT, R12, R20, 0x1, 0x181f ;  /* 0x00381f00140c7f89 */ /* 0x000e6200000e0000 */
[----:B------:R2:W-:Y:S02]  /*c950*/  SYNCS.ARRIVE.TRANS64.RED.A1T0 RZ, [R0+URZ], RZ ;  /* 0x000000ff00ff79a7 */ /* 0x0005e4000810043f */
[-C--:B------:R-:W-:Y:S01]  /*c960*/  ISETP.GE.OR P1, PT, R21, R46.reuse, P0 ;  /* 0x0000002e1500720c */ /* 0x080fe20000726670 */
[----:B------:R-:W4:Y:S01]  /*c970*/  SHFL.IDX PT, R14, R20, 0x2, 0x181f ;  /* 0x00581f00140e7f89 */ /* 0x000f2200000e0000 */
[-C--:B------:R-:W-:Y:S01]  /*c980*/  ISETP.GE.OR P2, PT, R13, R46.reuse, P0 ;  /* 0x0000002e0d00720c */ /* 0x080fe20000746670 */
[----:B------:R-:W-:Y:S01]  /*c990*/  VIADD R21, R21, 0x90 ;  /* 0x0000009015157836 */ /* 0x000fe20000000000 */
[-C--:B------:R-:W-:Y:S01]  /*c9a0*/  ISETP.GE.OR P3, PT, R15, R46.reuse, P0 ;  /* 0x0000002e0f00720c */ /* 0x080fe20000766670 */
[----:B------:R-:W2:Y:S03]  /*c9b0*/  SHFL.IDX PT, R34, R32, RZ, 0x181f ;  /* 0x00181fff20227589 */ /* 0x000ea600000e0000 */
[----:B------:R-:W-:Y:S01]  /*c9c0*/  ISETP.GE.OR P0, PT, R21, R46, P0 ;  /* 0x0000002e1500720c */ /* 0x000fe20000706670 */
[----:B------:R-:W2:Y:S04]  /*c9d0*/  SHFL.IDX PT, R36, R32, 0x1, 0x181f ;  /* 0x00381f0020247f89 */ /* 0x000ea800000e0000 */
[----:B------:R-:W2:Y:S01]  /*c9e0*/  SHFL.IDX PT, R38, R32, 0x2, 0x181f ;  /* 0x00581f0020267f89 */ /* 0x000ea200000e0000 */
[----:B0-----:R-:W-:-:S03]  /*c9f0*/  @!P1 LEA R2, P4, R19, R2, 0x1 ;  /* 0x0000000213029211 */ /* 0x001fc600078808ff */
[----:B------:R-:W0:Y:S01]  /*ca00*/  SHFL.IDX PT, R20, R20, 0x3, 0x181f ;  /* 0x00781f0014147f89 */ /* 0x000e2200000e0000 */
[----:B-1----:R-:W-:-:S03]  /*ca10*/  @!P2 LEA R12, P5, R19, R12, 0x1 ;  /* 0x0000000c130ca211 */ /* 0x002fc600078a08ff */
[----:B------:R-:W1:Y:S01]  /*ca20*/  SHFL.IDX PT, R32, R32, 0x3, 0x181f ;  /* 0x00781f0020207f89 */ /* 0x000e6200000e0000 */
[C---:B----4-:R-:W-:Y:S02]  /*ca30*/  @!P3 LEA R14, P6, R19.reuse, R14, 0x1 ;  /* 0x0000000e130eb211 */ /* 0x050fe400078c08ff */
[C-C-:B--2---:R-:W-:Y:S02]  /*ca40*/  @!P1 LEA.HI.X R3, R19.reuse, R34, R52.reuse, 0x1, P4 ;  /* 0x0000002213039211 */ /* 0x144fe400020f0c34 */
[C-C-:B------:R-:W-:Y:S02]  /*ca50*/  @!P2 LEA.HI.X R13, R19.reuse, R36, R52.reuse, 0x1, P5 ;  /* 0x00000024130da211 */ /* 0x140fe400028f0c34 */
[----:B------:R-:W-:Y:S01]  /*ca60*/  @!P3 LEA.HI.X R15, R19, R38, R52, 0x1, P6 ;  /* 0x00000026130fb211 */ /* 0x000fe200030f0c34 */
[----:B------:R2:W-:Y:S04]  /*ca70*/  @!P1 ST.E.128 desc[UR46][R2.64], R4 ;  /* 0x0000000402009985 */ /* 0x0005e8000c101d2e */
[----:B------:R2:W-:Y:S04]  /*ca80*/  @!P2 ST.E.128 desc[UR46][R12.64], R8 ;  /* 0x000000080c00a985 */ /* 0x0005e8000c101d2e */
[----:B---3--:R2:W-:Y:S01]  /*ca90*/  @!P3 ST.E.128 desc[UR46][R14.64], R28 ;  /* 0x0000001c0e00b985 */ /* 0x0085e2000c101d2e */
[----:B01----:R-:W-:Y:S05]  /*caa0*/  @P0 BRA `(.L_x_12306) ;  /* 0x0000000400f00947 */ /* 0x003fea0003800000 */
[----:B--2---:R-:W-:-:S04]  /*cab0*/  LEA R2, P0, R19, R20, 0x1 ;  /* 0x0000001413027211 */ /* 0x004fc800078008ff */
[----:B------:R-:W-:-:S05]  /*cac0*/  LEA.HI.X R3, R19, R32, R52, 0x1, P0 ;  /* 0x0000002013037211 */ /* 0x000fca00000f0c34 */
[----:B-----5:R0:W-:Y:S01]  /*cad0*/  ST.E.128 desc[UR46][R2.64], R24 ;  /* 0x0000001802007985 */ /* 0x0201e2000c101d2e */
[----:B------:R-:W-:Y:S05]  /*cae0*/  BRA `(.L_x_12306) ;  /* 0x0000000400e07947 */ /* 0x000fea0003800000 */
.L_x_12305:
        /* <DEDUP_REMOVED lines=38> */
[----:B------:R-:W-:Y:S02]  /*cd50*/  SHF.R.S32.HI R3, RZ, 0x1f, R2 ;  /* 0x0000001fff037819 */ /* 0x000fe40000011402 */
[----:B------:R-:W-:Y:S02]  /*cd60*/  MOV R4, UR5 ;  /* 0x0000000500047c02 */ /* 0x000fe40008000f00 */
[----:B------:R-:W-:Y:S02]  /*cd70*/  IADD3 R2, P0, R2, UR6, RZ ;  /* 0x0000000602027c10 */ /* 0x000fe4000ff1e0ff */
[----:B------:R-:W-:Y:S02]  /*cd80*/  SHF.R.S32.HI R0, RZ, 0x1f, R5 ;  /* 0x0000001fff007819 */ /* 0x000fe40000011405 */
[----:B------:R-:W-:Y:S01]  /*cd90*/  IADD3.X R3, R3, UR7, R4, P0, !PT ;  /* 0x0000000703037c10 */ /* 0x000fe200087fe404 */
[----:B------:R-:W-:-:S02]  /*cda0*/  ULDC.64 UR6, c[0x0][0xb50] ;  /* 0x0002d40000067ab9 */ /* 0x000fc40000000a00 */
        /* <DEDUP_REMOVED lines=8> */
.L_x_12308:
[----:B------:R-:W-:Y:S05]  /*ce30*/  BSYNC B1 ;  /* 0x0000000000017941 */ /* 0x000fea0003800000 */
.L_x_12307:
[----:B------:R-:W-:Y:S01]  /*ce40*/  ULDC.64 UR10, c[0x0][0xae8] ;  /* 0x0002ba00000a7ab9 */ /* 0x000fe20000000a00 */
[----:B------:R-:W-:Y:S01]  /*ce50*/  VIADD R6, R6, UR41 ;  /* 0x0000002906067c36 */ /* 0x000fe20008000000 */
[----:B------:R-:W-:Y:S01]  /*ce60*/  UIMAD UR5, UR8, UR10, URZ ;  /* 0x0000000a080572a4 */ /* 0x000fe2000f8e023f */
[----:B------:R-:W-:Y:S01]  /*ce70*/  VIADD R30, R22, UR41 ;  /* 0x00000029161e7c36 */ /* 0x000fe20008000000 */
        /* <DEDUP_REMOVED lines=47> */
[----:B------:R1:W4:Y:S04]  /*d170*/  SHFL.IDX PT, R28, R4, 0x3, 0x181f ;  /* 0x00781f00041c7f89 */ /* 0x00032800000e0000 */
        /* <DEDUP_REMOVED lines=15> */
.L_x_12306:
[----:B------:R-:W-:Y:S05]  /*d270*/  BSYNC B0 ;  /* 0x0000000000007941 */ /* 0x000fea0003800000 */
.L_x_12304:
[----:B------:R-:W-:Y:S02]  /*d280*/  ULDC UR5, c[0x0][0xc38] ;  /* 0x00030e0000057ab9 */ /* 0x000fe40000000800 */
[----:B------:R-:W-:-:S06]  /*d290*/  UISETP.GE.AND UP0, UPT, UR4, UR5, UPT ;  /* 0x000000050400728c */ /* 0x000fcc000bf06270 */
[----:B------:R-:W-:-:S13]  /*d2a0*/  PLOP3.LUT P0, PT, PT, PT, UP0, 0x80, 0x0 ;  /* 0x000000000000781c */ /* 0x000fda0003f0f008 */
[----:B------:R-:W-:Y:S05]  /*d2b0*/  @!P0 BRA `(.L_x_12309) ;  /* 0xffffff3800a88947 */ /* 0x000fea000383ffff */
[----:B------:R-:W-:Y:S05]  /*d2c0*/  EXIT ;  /* 0x000000000000794d */ /* 0x000fea0003800000 */
.L_x_12266:
        /* <DEDUP_REMOVED lines=17> */
[----:B------:R-:W-:Y:S01]  /*d3e0*/  UMOV UR4, 0x400 ;  /* 0x0000040000047882 */ /* 0x000fe20000000000 */
[----:B------:R-:W-:Y:S01]  /*d3f0*/  IMAD.U32 R27, RZ, RZ, UR6 ;  /* 0x00000006ff1b7e24 */ /* 0x000fe2000f8e00ff */
[----:B------:R-:W-:Y:S01]  /*d400*/  ULOP3.LUT UR39, UR38, 0x1, URZ, 0xfc, !UPT ;  /* 0x0000000126277892 */ /* 0x000fe2000f8efc3f */
[----:B------:R-:W-:Y:S01]  /*d410*/  IMAD.MOV.U32 R19, RZ, RZ, 0x1 ;  /* 0x00000001ff137424 */ /* 0x000fe200078e00ff */
[----:B------:R-:W-:Y:S01]  /*d420*/  ULOP3.LUT UR44, UR38, 0x2, URZ, 0xfc, !UPT ;  /* 0x00000002262c7892 */ /* 0x000fe2000f8efc3f */
[----:B------:R-:W-:Y:S01]  /*d430*/  IMAD.MOV.U32 R18, RZ, RZ, RZ ;  /* 0x000000ffff127224 */ /* 0x000fe200078e00ff */
[----:B------:R-:W-:Y:S01]  /*d440*/  ULDC UR42, c[0x0][0xc] ;  /* 0x00000300002a7ab9 */ /* 0x000fe20000000800 */
[----:B------:R-:W-:Y:S01]  /*d450*/  IMAD.MOV.U32 R29, RZ, RZ, RZ ;  /* 0x000000ffff1d7224 */ /* 0x000fe200078e00ff */
[----:B------:R-:W-:Y:S01]  /*d460*/  ULDC.64 UR48, c[0x0][0x198] ;  /* 0x0000660000307ab9 */ /* 0x000fe20000000a00 */
[----:B-1----:R-:W-:-:S06]  /*d470*/  ULEA UR4, UR5, UR4, 0x18 ;  /* 0x0000000405047291 */ /* 0x002fcc000f8ec03f */
[----:B------:R-:W-:Y:S01]  /*d480*/  MOV R16, UR4 ;  /* 0x0000000400107c02 */ /* 0x000fe20008000f00 */
[C---:B0-----:R-:W-:Y:S01]  /*d490*/  IMAD.SHL.U32 R26, R11.reuse, 0x40, RZ ;  /* 0x000000400b1a7824 */ /* 0x041fe200078e00ff */
[C---:B------:R-:W-:Y:S01]  /*d4a0*/  LOP3.LUT R10, R11.reuse, 0x7f, RZ, 0xc0, !PT ;  /* 0x0000007f0b0a7812 */ /* 0x040fe200078ec0ff */
[C---:B------:R-:W-:Y:S01]  /*d4b0*/  IMAD.SHL.U32 R2, R11.reuse, 0x10, RZ ;  /* 0x000000100b027824 */ /* 0x040fe200078e00ff */
[----:B------:R-:W-:Y:S01]  /*d4c0*/  SHF.R.U32.HI R3, RZ, 0x1, R11 ;  /* 0x00000001ff037819 */ /* 0x000fe2000001160b */
[C---:B------:R-:W-:Y:S01]  /*d4d0*/  IMAD.SHL.U32 R8, R11.reuse, 0x2, RZ ;  /* 0x000000020b087824 */ /* 0x040fe200078e00ff */
[----:B------:R-:W-:Y:S01]  /*d4e0*/  LOP3.LUT R4, R26, 0x180, RZ, 0xc0, !PT ;  /* 0x000001801a047812 */ /* 0x000fe200078ec0ff */
[----:B------:R-:W-:Y:S01]  /*d4f0*/  IMAD.SHL.U32 R6, R10, 0x10, RZ ;  /* 0x000000100a067824 */ /* 0x000fe200078e00ff */
[----:B------:R-:W-:Y:S01]  /*d500*/  LOP3.LUT R5, R2, 0x1b0, RZ, 0xc0, !PT ;  /* 0x000001b002057812 */ /* 0x000fe200078ec0ff */
[C---:B------:R-:W-:Y:S01]  /*d510*/  IMAD.SHL.U32 R0, R11.reuse, 0x20, RZ ;  /* 0x000000200b007824 */ /* 0x040fe200078e00ff */
[----:B------:R-:W-:Y:S01]  /*d520*/  LOP3.LUT R3, R4, 0x30, R3, 0xf8, !PT ;  /* 0x0000003004037812 */ /* 0x000fe200078ef803 */
[----:B------:R-:W-:Y:S01]  /*d530*/  IMAD.SHL.U32 R4, R11, 0x8, RZ ;  /* 0x000000080b047824 */ /* 0x000fe200078e00ff */
[----:B------:R-:W-:-:S02]  /*d540*/  LOP3.LUT R8, R5, 0x30, R8, 0x78, !PT ;  /* 0x0000003005087812 */ /* 0x000fc400078e7808 */
[----:B------:R-:W-:Y:S01]  /*d550*/  LOP3.LUT R7, R6, 0x600, RZ, 0xc0, !PT ;  /* 0x0000060006077812 */ /* 0x000fe200078ec0ff */
[----:B------:R-:W-:Y:S01]  /*d560*/  IMAD.SHL.U32 R6, R11, 0x4, RZ ;  /* 0x000000040b067824 */ /* 0x000fe200078e00ff */
[----:B------:R-:W-:Y:S02]  /*d570*/  LOP3.LUT R5, R0, 0x80, RZ, 0xc0, !PT ;  /* 0x0000008000057812 */ /* 0x000fe400078ec0ff */
[----:B------:R-:W-:Y:S02]  /*d580*/  LOP3.LUT R9, R7, 0x60, R0, 0xf8, !PT ;  /* 0x0000006007097812 */ /* 0x000fe400078ef800 */
[----:B------:R-:W-:Y:S02]  /*d590*/  LOP3.LUT R5, R5, 0x10, R11, 0xf8, !PT ;  /* 0x0000001005057812 */ /* 0x000fe400078ef80b */
[----:B------:R-:W-:Y:S02]  /*d5a0*/  LOP3.LUT R7, R7, 0x40, R2, 0xf8, !PT ;  /* 0x0000004007077812 */ /* 0x000fe400078ef802 */
[----:B------:R-:W-:-:S02]  /*d5b0*/  LOP3.LUT R3, R3, 0x30, R4, 0x78, !PT ;  /* 0x0000003003037812 */ /* 0x000fc400078e7804 */
[----:B------:R-:W-:Y:S02]  /*d5c0*/  LOP3.LUT R5, R5, 0x10, R6, 0x78, !PT ;  /* 0x0000001005057812 */ /* 0x000fe400078e7806 */
[----:B------:R-:W-:Y:S02]  /*d5d0*/  LOP3.LUT R7, R7, R8, RZ, 0xfc, !PT ;  /* 0x0000000807077212 */ /* 0x000fe400078efcff */
[----:B------:R-:W-:Y:S02]  /*d5e0*/  LOP3.LUT R26, R3, 0x640, R26, 0xf8, !PT ;  /* 0x00000640031a7812 */ /* 0x000fe400078ef81a */
[----:B------:R-:W-:Y:S01]  /*d5f0*/  LOP3.LUT R6, R9, 0x100, R0, 0xf8, !PT ;  /* 0x0000010009067812 */ /* 0x000fe200078ef800 */
[----:B------:R-:W-:Y:S01]  /*d600*/  IMAD.IADD R28, R16, 0x1, R7 ;  /* 0x00000001101c7824 */ /* 0x000fe200078e0207 */
[----:B------:R-:W-:Y:S02]  /*d610*/  SHF.R.U32.HI R3, RZ, 0x2, R10 ;  /* 0x00000002ff037819 */ /* 0x000fe4000001160a */
[----:B------:R-:W-:-:S02]  /*d620*/  LOP3.LUT R25, R6, R5, RZ, 0xfc, !PT ;  /* 0x0000000506197212 */ /* 0x000fc400078efcff */
[----:B------:R-:W-:-:S07]  /*d630*/  LOP3.LUT R0, R3, 0x60, R0, 0xf8, !PT ;  /* 0x0000006003007812 */ /* 0x000fce00078ef800 */
.L_x_12369:
        /* <DEDUP_REMOVED lines=22> */
.L_x_12311:
[----:B------:R-:W-:Y:S01]  /*d7a0*/  ULDC UR9, c[0x0][0xc54] ;  /* 0x0003150000097ab9 */ /* 0x000fe20000000800 */
[----:B------:R-:W-:Y:S01]  /*d7b0*/  UMOV UR5, UR8 ;  /* 0x0000000800057c82 */ /* 0x000fe20008000000 */
[----:B------:R-:W-:-:S11]  /*d7c0*/  UISETP.NE.AND UP0, UPT, UR9, 0x1, UPT ;  /* 0x000000010900788c */ /* 0x000fd6000bf05270 */
[----:B------:R-:W-:Y:S02]  /*d7d0*/  @UP0 ULDC.64 UR10, c[0x0][0xc58] ;  /* 0x00031600000a0ab9 */ /* 0x000fe40000000a00 */
[----:B------:R-:W-:-:S04]  /*d7e0*/  UIMAD.WIDE.U32 UR6, UR8, UR10, URZ ;  /* 0x0000000a080672a5 */ /* 0x000fc8000f8e003f */
[----:B------:R-:W-:-:S04]  /*d7f0*/  @UP0 USHF.R.U32.HI UR5, URZ, UR11, UR7 ;  /* 0x0000000b3f050299 */ /* 0x000fc80008011607 */
[----:B------:R-:W-:-:S12]  /*d800*/  UIMAD UR6, UR5, UR9, URZ ;  /* 0x00000009050672a4 */ /* 0x000fd8000f8e023f */
.L_x_12312:
        /* <DEDUP_REMOVED lines=9> */
[----:B------:R-:W-:Y:S02]  /*d8a0*/  UIMAD UR8, UR41, 0xc0, URZ ;  /* 0x000000c0290878a4 */ /* 0x000fe4000f8e023f */
        /* <DEDUP_REMOVED lines=52> */
.L_x_12314:
        /* <DEDUP_REMOVED lines=20> */
.L_x_12317:
[----:B------:R-:W-:Y:S05]  /*dd30*/  BSYNC B6 ;  /* 0x0000000000067941 */ /* 0x000fea0003800000 */
.L_x_12316:
        /* <DEDUP_REMOVED lines=22> */
.L_x_12319:
[----:B------:R-:W-:Y:S05]  /*dea0*/  BSYNC B6 ;  /* 0x0000000000067941 */ /* 0x000fea0003800000 */
.L_x_12318:
        /* <DEDUP_REMOVED lines=20> */
.L_x_12321:
[----:B------:R-:W-:Y:S05]  /*dff0*/  BSYNC B6 ;  /* 0x0000000000067941 */ /* 0x000fea0003800000 */
.L_x_12320:
        /* <DEDUP_REMOVED lines=19> */
.L_x_12323:
[----:B------:R-:W-:Y:S05]  /*e130*/  BSYNC B6 ;  /* 0x0000000000067941 */ /* 0x000fea0003800000 */
.L_x_12322:
        /* <DEDUP_REMOVED lines=23> */
.L_x_12388:
        /* <DEDUP_REMOVED lines=10> */
.L_x_12391:
        /* <DEDUP_REMOVED lines=21> */
.L_x_12327:
[----:B-1----:R-:W1:Y:S01]  /*e4a0*/  S2R R2, SR_TID.X ;  /* 0x0000000000027919 */ /* 0x002e620000002100 */
[----:B------:R-:W-:Y:S01]  /*e4b0*/  IMAD R5, R18, 0x8, R16 ;  /* 0x0000000812057824 */ /* 0x000fe200078e0210 */
[----:B-1----:R-:W-:Y:S02]  /*e4c0*/  LOP3.LUT R3, R2, 0x7f, RZ, 0xc0, !PT ;  /* 0x0000007f02037812 */ /* 0x002fe400078ec0ff */
[----:B------:R-:W-:Y:S02]  /*e4d0*/  SHF.L.U32 R2, R19, 0x1f, RZ ;  /* 0x0000001f13027819 */ /* 0x000fe400000006ff */
[----:B------:R-:W-:Y:S02]  /*e4e0*/  ISETP.NE.AND P0, PT, R3, RZ, PT ;  /* 0x000000ff0300720c */ /* 0x000fe40003f05270 */
[----:B------:R-:W1:Y:S02]  /*e4f0*/  SYNCS.PHASECHK.TRANS64.TRYWAIT P1, [R5+URZ+0x13280], R2 ;  /* 0x01328002050075a7 */ /* 0x000e64000802017f */
[----:B-1----:R-:W-:Y:S09]  /*e500*/  @!P1 BRA `(.L_x_12328) ;  /* 0x0000002400fc9947 */ /* 0x002ff20003800000 */
.L_x_12392:
        /* <DEDUP_REMOVED lines=8> */
.L_x_12329:
        /* <DEDUP_REMOVED lines=16> */
.L_x_12393:
        /* <DEDUP_REMOVED lines=8> */
.L_x_12331:
        /* <DEDUP_REMOVED lines=17> */
.L_x_12325:
        /* <DEDUP_REMOVED lines=26> */
[----:B------:R-:W-:-:S07]  /*e9c0*/  IMAD.MOV.U32 R13, RZ, RZ, RZ ;  /* 0x000000ffff0d7224 */ /* 0x000fce00078e00ff */
[----:B0-----:R-:W-:-:S07]  /*e9d0*/  LEPC R20, `(.L_x_12333) ;  /* 0x000000001014794e */ /* 0x001fce0000000000 */
[----:B-1----:R-:W-:Y:S05]  /*e9e0*/  CALL.ABS.NOINC R2 ;  /* 0x0000000002007343 */ /* 0x002fea0003c00000 */
.L_x_12333:
[----:B------:R-:W-:Y:S05]  /*e9f0*/  BSYNC B6 ;  /* 0x0000000000067941 */ /* 0x000fea0003800000 */
.L_x_12332:
[----:B------:R-:W3:Y:S01]  /*ea00*/  LDC R9, c[0x0][0x448] ;  /* 0x00011200ff097b82 */ /* 0x000ee20000000800 */
[----:B0-----:R-:W0:Y:S01]  /*ea10*/  S2R R20, SR_TID.X ;  /* 0x0000000000147919 */ /* 0x001e220000002100 */
[----:B------:R-:W-:Y:S01]  /*ea20*/  IMAD.U32 R6, RZ, RZ, UR41 ;  /* 0x00000029ff067e24 */ /* 0x000fe2000f8e00ff */
[----:B------:R-:W-:Y:S01]  /*ea30*/  ULDC.64 UR8, c[0x0][0x2e0] ;  /* 0x0000b80000087ab9 */ /* 0x000fe20000000a00 */
[----:B------:R-:W-:Y:S01]  /*ea40*/  UMOV UR4, UR50 ;  /* 0x0000003200047c82 */ /* 0x000fe20008000000 */
[----:B------:R-:W-:Y:S01]  /*ea50*/  UIMAD UR6, UR45, UR8, URZ ;  /* 0x000000082d0672a4 */ /* 0x000fe2000f8e023f */
[----:B------:R-:W-:Y:S02]  /*ea60*/  UMOV UR5, UR37 ;  /* 0x0000002500057c82 */ /* 0x000fe40008000000 */
[----:B------:R-:W-:Y:S02]  /*ea70*/  UIMAD.WIDE.U32 UR4, UR43, UR8, UR4 ;  /* 0x000000082b0472a5 */ /* 0x000fe4000f8e0004 */
[----:B------:R-:W-:-:S03]  /*ea80*/  UIMAD UR6, UR43, UR9, UR6 ;  /* 0x000000092b0672a4 */ /* 0x000fc6000f8e0206 */
[----:B------:R-:W-:Y:S01]  /*ea90*/  ULDC.64 UR8, c[0x0][0x2d0] ;  /* 0x0000b40000087ab9 */ /* 0x000fe20000000a00 */
[----:B------:R-:W-:Y:S01]  /*eaa0*/  UIADD3 UR6, UR5, UR6, URZ ;  /* 0x0000000605067290 */ /* 0x000fe2000fffe03f */
[----:B------:R-:W-:-:S04]  /*eab0*/  IMAD.U32 R4, RZ, RZ, UR4 ;  /* 0x00000004ff047e24 */ /* 0x000fc8000f8e00ff */
[----:B-12---:R-:W-:Y:S01]  /*eac0*/  IMAD.MOV.U32 R2, RZ, RZ, R4 ;  /* 0x000000ffff027224 */ /* 0x006fe200078e0004 */
[----:B---3--:R-:W-:Y:S02]  /*ead0*/  ISETP.NE.AND P1, PT, R9, 0x1, PT ;  /* 0x000000010900780c */ /* 0x008fe40003f25270 */
[C---:B0-----:R-:W-:Y:S01]  /*eae0*/  LOP3.LUT R21, R20.reuse, 0x7f, RZ, 0xc0, !PT ;  /* 0x0000007f14157812 */ /* 0x041fe200078ec0ff */
[----:B------:R-:W-:-:S10]  /*eaf0*/  IMAD.SHL.U32 R20, R20, 0x20, RZ ;  /* 0x0000002014147824 */ /* 0x000fd400078e00ff */
[----:B------:R-:W0:Y:S01]  /*eb00*/  @P1 LDC R3, c[0x0][0x44c] ;  /* 0x00011300ff031b82 */ /* 0x000e220000000800 */
[----:B------:R-:W-:-:S04]  /*eb10*/  SHF.R.U32.HI R21, RZ, 0x2, R21 ;  /* 0x00000002ff157819 */ /* 0x000fc80000011615 */
[----:B------:R-:W-:-:S03]  /*eb20*/  LOP3.LUT R20, R21, 0x60, R20, 0xf8, !PT ;  /* 0x0000006015147812 */ /* 0x000fc600078ef814 */
[----:B------:R-:W1:Y:S02]  /*eb30*/  @P1 LDC R5, c[0x0][0x450] ;  /* 0x00011400ff051b82 */ /* 0x000e640000000800 */
[----:B------:R-:W-:Y:S02]  /*eb40*/  IMAD R6, R6, 0xc0, R20 ;  /* 0x000000c006067824 */ /* 0x000fe400078e0214 */
[----:B------:R-:W2:Y:S02]  /*eb50*/  S2R R20, SR_TID.X ;  /* 0x0000000000147919 */ /* 0x000ea40000002100 */
[----:B------:R-:W-:Y:S02]  /*eb60*/  IMAD.MOV.U32 R7, RZ, RZ, R6 ;  /* 0x000000ffff077224 */ /* 0x000fe400078e0006 */
[----:B------:R-:W3:Y:S01]  /*eb70*/  @P1 LDC R8, c[0x0][0x450] ;  /* 0x00011400ff081b82 */ /* 0x000ee20000000800 */
[----:B0-----:R-:W-:-:S04]  /*eb80*/  @P1 IMAD.HI.U32 R0, R6, R3, RZ ;  /* 0x0000000306001227 */ /* 0x001fc800078e00ff */
[----:B------:R-:W-:Y:S01]  /*eb90*/  IMAD.U32 R3, RZ, RZ, UR6 ;  /* 0x00000006ff037e24 */ /* 0x000fe2000f8e00ff */
[----:B------:R-:W-:Y:S01]  /*eba0*/  ULDC.64 UR6, c[0x0][0x280] ;  /* 0x0000a00000067ab9 */ /* 0x000fe20000000a00 */
[----:B-1----:R-:W-:Y:S01]  /*ebb0*/  @P1 SHF.R.U32.HI R7, RZ, R5, R0 ;  /* 0x00000005ff071219 */ /* 0x002fe20000011600 */
[----:B------:R-:W-:Y:S01]  /*ebc0*/  IMAD.U32 R5, RZ, RZ, UR5 ;  /* 0x00000005ff057e24 */ /* 0x000fe2000f8e00ff */
[----:B------:R-:W-:Y:S02]  /*ebd0*/  ULDC.64 UR4, c[0x0][0x2c8] ;  /* 0x0000b20000047ab9 */ /* 0x000fe40000000a00 */
[----:B------:R-:W-:Y:S01]  /*ebe0*/  SHF.R.S32.HI R0, RZ, 0x1f, R7 ;  /* 0x0000001fff007819 */ /* 0x000fe20000011407 */
[----:B------:R-:W-:-:S04]  /*ebf0*/  IMAD.WIDE.U32 R4, R7, UR8, R2 ;  /* 0x0000000807047c25 */ /* 0x000fc8000f8e0002 */
[----:B------:R-:W-:Y:S02]  /*ec00*/  IMAD R0, R0, UR8, RZ ;  /* 0x0000000800007c24 */ /* 0x000fe4000f8e02ff */
[C---:B--2---:R-:W-:Y:S01]  /*ec10*/  IMAD.SHL.U32 R10, R20.reuse, 0x10, RZ ;  /* 0x00000010140a7824 */ /* 0x044fe200078e00ff */
[----:B------:R-:W-:Y:S01]  /*ec20*/  LOP3.LUT R20, R20, 0x7f, RZ, 0xc0, !PT ;  /* 0x0000007f14147812 */ /* 0x000fe200078ec0ff */
[----:B------:R-:W-:Y:S02]  /*ec30*/  IMAD R11, R7, UR9, R0 ;  /* 0x00000009070b7c24 */ /* 0x000fe4000f8e0200 */
[----:B------:R-:W-:Y:S01]  /*ec40*/  IMAD.MOV R0, RZ, RZ, -R7 ;  /* 0x000000ffff007224 */ /* 0x000fe200078e0a07 */
[----:B------:R-:W-:Y:S01]  /*ec50*/  LOP3.LUT R10, R10, 0x30, RZ, 0xc0, !PT ;  /* 0x000000300a0a7812 */ /* 0x000fe200078ec0ff */
[----:B------:R-:W-:Y:S01]  /*ec60*/  IMAD.IADD R5, R5, 0x1, R11 ;  /* 0x0000000105057824 */ /* 0x000fe200078e020b */
[----:B------:R-:W-:Y:S01]  /*ec70*/  SHF.R.U32.HI R20, RZ, 0x2, R20 ;  /* 0x00000002ff147819 */ /* 0x000fe20000011614 */
[----:B------:R-:W-:-:S02]  /*ec80*/  IMAD R7, R9, R0, R6 ;  /* 0x0000000009077224 */ /* 0x000fc400078e0206 */
[----:B------:R-:W-:Y:S02]  /*ec90*/  VIADD R6, R6, 0x80 ;  /* 0x0000008006067836 */ /* 0x000fe40000000000 */
[----:B------:R-:W-:Y:S01]  /*eca0*/  IMAD.WIDE.U32 R4, R7, UR4, R4 ;  /* 0x0000000407047c25 */ /* 0x000fe2000f8e0004 */
[----:B------:R-:W-:-:S05]  /*ecb0*/  SHF.R.S32.HI R0, RZ, 0x1f, R7 ;  /* 0x0000001fff007819 */ /* 0x000fca0000011407 */
[----:B------:R-:W-:-:S04]  /*ecc0*/  IMAD R0, R0, UR4, RZ ;  /* 0x0000000400007c24 */ /* 0x000fc8000f8e02ff */
[----:B------:R-:W-:Y:S01]  /*ecd0*/  IMAD R7, R7, UR5, R0 ;  /* 0x0000000507077c24 */ /* 0x000fe2000f8e0200 */
[----:B------:R-:W-:-:S04]  /*ece0*/  IADD3 R0, P0, R4, UR6, RZ ;  /* 0x0000000604007c10 */ /* 0x000fc8000ff1e0ff */
[----:B------:R-:W-:Y:S01]  /*ecf0*/  IADD3.X R4, R5, UR7, R7, P0, !PT ;  /* 0x0000000705047c10 */ /* 0x000fe200087fe407 */
[----:B------:R-:W-:Y:S01]  /*ed00*/  IMAD.MOV.U32 R5, RZ, RZ, R6 ;  /* 0x000000ffff057224 */ /* 0x000fe200078e0006 */
[----:B------:R-:W0:Y:S02]  /*ed10*/  @P1 LDC R7, c[0x0][0x44c] ;  /* 0x00011300ff071b82 */ /* 0x000e240000000800 */
[----:B0-----:R-:W-:-:S05]  /*ed20*/  @P1 IMAD.HI.U32 R7, R6, R7, RZ ;  /* 0x0000000706071227 */ /* 0x001fca00078e00ff */
[----:B---3--:R-:W-:-:S04]  /*ed30*/  @P1 SHF.R.U32.HI R5, RZ, R8, R7 ;  /* 0x00000008ff051219 */ /* 0x008fc80000011607 */
        /* <DEDUP_REMOVED lines=18> */
[----:B------:R-:W-:Y:S01]  /*ee60*/  IMAD.U32 R7, RZ, RZ, UR41 ;  /* 0x00000029ff077e24 */ /* 0x000fe2000f8e00ff */
[----:B------:R-:W-:Y:S02]  /*ee70*/  ULDC UR4, c[0x0][0x288] ;  /* 0x0000a20000047ab9 */ /* 0x000fe40000000800 */
[----:B------:R-:W1:Y:S01]  /*ee80*/  SHFL.IDX PT, R2, R4, RZ, 0x1c1f ;  /* 0x001c1fff04027589 */ /* 0x000e6200000e0000 */
[----:B------:R-:W-:Y:S02]  /*ee90*/  IMAD R6, R9, UR4, RZ ;  /* 0x0000000409067c24 */ /* 0x000fe4000f8e02ff */
[----:B------:R-:W-:-:S04]  /*eea0*/  IMAD R7, R7, 0xc0, R20 ;  /* 0x000000c007077824 */ /* 0x000fc800078e0214 */
[C---:B------:R-:W-:Y:S01]  /*eeb0*/  VIADD R9, R7.reuse, 0x20 ;  /* 0x0000002007097836 */ /* 0x040fe20000000000 */
[C---:B------:R-:W-:Y:S01]  /*eec0*/  ISETP.GE.AND P1, PT, R7.reuse, R6, PT ;  /* 0x000000060700720c */ /* 0x040fe20003f26270 */
[----:B------:R-:W-:-:S12]  /*eed0*/  VIADD R11, R7, 0x80 ;  /* 0x00000080070b7836 */ /* 0x000fd80000000000 */
[----:B0-----:R-:W-:-:S05]  /*eee0*/  @!P1 IADD3 R14, P2, R10, R14, RZ ;  /* 0x0000000e0a0e9210 */ /* 0x001fca0007f5e0ff */
[----:B-1----:R-:W-:Y:S02]  /*eef0*/  @!P1 IMAD.X R3, RZ, RZ, R2, P2 ;  /* 0x000000ffff039224 */ /* 0x002fe400010e0602 */
[----:B------:R-:W-:Y:S02]  /*ef00*/  @!P1 IMAD.MOV.U32 R2, RZ, RZ, R14 ;  /* 0x000000ffff029224 */ /* 0x000fe400078e000e */
[----:B------:R-:W0:Y:S04]  /*ef10*/  SHFL.IDX PT, R14, R0, 0x1, 0x1c1f ;  /* 0x003c1f00000e7f89 */ /* 0x000e2800000e0000 */
[----:B------:R1:W-:Y:S01]  /*ef20*/  @!P1 LDGSTS.E.BYPASS.LTC128B.128 [R28+0xb000], desc[UR46][R2.64], !P0 ;  /* 0x0b000000021c9fae */ /* 0x0003e2000c101d6e */
[----:B------:R-:W-:Y:S02]  /*ef30*/  ISETP.GE.AND P1, PT, R9, R6, PT ;  /* 0x000000060900720c */ /* 0x000fe40003f26270 */
[----:B------:R-:W-:Y:S01]  /*ef40*/  IADD3 R9, R7, 0x40, RZ ;  /* 0x0000004007097810 */ /* 0x000fe20007ffe0ff */
[----:B-1----:R-:W1:Y:S10]  /*ef50*/  SHFL.IDX PT, R2, R4, 0x1, 0x1c1f ;  /* 0x003c1f0004027f89 */ /* 0x002e7400000e0000 */
[----:B0-----:R-:W-:-:S05]  /*ef60*/  @!P1 IADD3 R14, P2, R10, R14, RZ ;  /* 0x0000000e0a0e9210 */ /* 0x001fca0007f5e0ff */
[----:B-1----:R-:W-:Y:S02]  /*ef70*/  @!P1 IMAD.X R3, RZ, RZ, R2, P2 ;  /* 0x000000ffff039224 */ /* 0x002fe400010e0602 */
[----:B------:R-:W-:Y:S02]  /*ef80*/  @!P1 IMAD.MOV.U32 R2, RZ, RZ, R14 ;  /* 0x000000ffff029224 */ /* 0x000fe400078e000e */
[----:B------:R-:W0:Y:S04]  /*ef90*/  SHFL.IDX PT, R14, R0, 0x2, 0x1c1f ;  /* 0x005c1f00000e7f89 */ /* 0x000e2800000e0000 */
[----:B------:R1:W-:Y:S01]  /*efa0*/  @!P1 LDGSTS.E.BYPASS.LTC128B.128 [R28+0xb800], desc[UR46][R2.64], !P0 ;  /* 0x0b800000021c9fae */ /* 0x0003e2000c101d6e */
[----:B------:R-:W-:-:S03]  /*efb0*/  ISETP.GE.AND P1, PT, R9, R6, PT ;  /* 0x000000060900720c */ /* 0x000fc60003f26270 */
[----:B------:R-:W-:Y:S04]  /*efc0*/  SHFL.IDX PT, R9, R0, 0x3, 0x1c1f ;  /* 0x007c1f0000097f89 */ /* 0x000fe800000e0000 */
[----:B------:R-:W-:Y:S04]  /*efd0*/  SHFL.IDX PT, R0, R8, RZ, 0x1c1f ;  /* 0x001c1fff08007589 */ /* 0x000fe800000e0000 */
[----:B-1----:R-:W1:Y:S04]  /*efe0*/  SHFL.IDX PT, R2, R4, 0x2, 0x1c1f ;  /* 0x005c1f0004027f89 */ /* 0x002e6800000e0000 */
[----:B------:R-:W2:Y:S01]  /*eff0*/  SHFL.IDX PT, R4, R4, 0x3, 0x1c1f ;  /* 0x007c1f0004047f89 */ /* 0x000ea200000e0000 */
        /* <DEDUP_REMOVED lines=16> */
.L_x_12406:
        /* <DEDUP_REMOVED lines=10> */
.L_x_12335:
        /* <DEDUP_REMOVED lines=16> */
.L_x_12407:
[----:B------:R-:W-:Y:S05]  /*f2a0*/  BSYNC B0 ;  /* 0x0000000000007941 */ /* 0x000fea0003800000 */
.L_x_12336:
[----:B------:R-:W-:-:S06]  /*f2b0*/  UISETP.GE.AND UP0, UPT, UR40, 0x2, UPT ;  /* 0x000000022800788c */ /* 0x000fcc000bf06270 */
[----:B------:R-:W-:-:S13]  /*f2c0*/  PLOP3.LUT P0, PT, PT, PT, UP0, 0x80, 0x0 ;  /* 0x000000000000781c */ /* 0x000fda0003f0f008 */
[----:B------:R-:W-:Y:S05]  /*f2d0*/  @!P0 BRA `(.L_x_12338) ;  /* 0x0000000800e48947 */ /* 0x000fea0003800000 */
[----:B------:R-:W-:Y:S01]  /*f2e0*/  UIADD3 UR4, UR40, -0x2, URZ ;  /* 0xfffffffe28047890 */ /* 0x000fe2000fffe03f */
[----:B------:R-:W-:Y:S02]  /*f2f0*/  IMAD.MOV.U32 R6, RZ, RZ, R19 ;  /* 0x000000ffff067224 */ /* 0x000fe400078e0013 */
[----:B------:R-:W-:-:S03]  /*f300*/  IMAD.MOV.U32 R7, RZ, RZ, R18 ;  /* 0x000000ffff077224 */ /* 0x000fc600078e0012 */
[----:B------:R-:W-:-:S07]  /*f310*/  IMAD.U32 R0, RZ, RZ, UR4 ;  /* 0x00000004ff007e24 */ /* 0x000fce000f8e00ff */
.L_x_12358:
        /* <DEDUP_REMOVED lines=31> */
.L_x_12341:
        /* <DEDUP_REMOVED lines=8> */
.L_x_12408:
[----:B------:R-:W-:Y:S05]  /*f590*/  BSYNC B1 ;  /* 0x0000000000017941 */ /* 0x000fea0003800000 */
.L_x_12342:
        /* <DEDUP_REMOVED lines=9> */
.L_x_12345:
[----:B------:R-:W-:Y:S05]  /*f630*/  BSYNC B1 ;  /* 0x0000000000017941 */ /* 0x000fea0003800000 */
.L_x_12344:
        /* <DEDUP_REMOVED lines=11> */
.L_x_12346:
        /* <DEDUP_REMOVED lines=13> */
.L_x_12409:
[----:B------:R-:W-:Y:S05]  /*f7c0*/  BSYNC B1 ;  /* 0x0000000000017941 */ /* 0x000fea0003800000 */
.L_x_12347:
        /* <DEDUP_REMOVED lines=11> */
.L_x_12350:
[----:B------:R-:W-:Y:S05]  /*f880*/  BSYNC B1 ;  /* 0x0000000000017941 */ /* 0x000fea0003800000 */
.L_x_12349:
        /* <DEDUP_REMOVED lines=8> */
.L_x_12351:
        /* <DEDUP_REMOVED lines=10> */
.L_x_12340:
[----:B------:R-:W-:Y:S05]  /*f9b0*/  BSYNC B0 ;  /* 0x0000000000007941 */ /* 0x000fea0003800000 */
.L_x_12339:
[----:B------:R-:W-:-:S06]  /*f9c0*/  UISETP.NE.AND UP0, UPT, UR39, 0x3, UPT ;  /* 0x000000032700788c */ /* 0x000fcc000bf05270 */
[----:B------:R-:W-:-:S13]  /*f9d0*/  PLOP3.LUT P0, PT, PT, PT, UP0, 0x80, 0x0 ;  /* 0x000000000000781c */ /* 0x000fda0003f0f008 */
[----:B------:R-:W-:Y:S05]  /*f9e0*/  @!P0 BRA `(.L_x_12352) ;  /* 0x0000000000048947 */ /* 0x000fea0003800000 */
[----:B------:R-:W-:Y:S01]  /*f9f0*/  BPT.TRAP 0x1 ;  /* 0x000000040000795c */ /* 0x000fe20000300000 */
.L_x_12352:
        /* <DEDUP_REMOVED lines=8> */
.L_x_12410:
[----:B------:R-:W-:Y:S05]  /*fa80*/  BSYNC B0 ;  /* 0x0000000000007941 */ /* 0x000fea0003800000 */
.L_x_12353:
[----:B------:R-:W-:Y:S05]  /*fa90*/  @!P0 BRA `(.L_x_12355) ;  /* 0x0000000000048947 */ /* 0x000fea0003800000 */
[----:B------:R-:W-:Y:S01]  /*faa0*/  BPT.TRAP 0x1 ;  /* 0x000000040000795c */ /* 0x000fe20000300000 */
.L_x_12355:
[----:B0-----:R-:W-:Y:S01]  /*fab0*/  SHF.L.U32 R2, R6, 0x1f, RZ ;  /* 0x0000001f06027819 */ /* 0x001fe200000006ff */
[----:B------:R-:W-:-:S03]  /*fac0*/  IMAD R10, R7, 0x2800, RZ ;  /* 0x00002800070a7824 */ /* 0x000fc600078e02ff */
[----:B------:R-:W0:Y:S02]  /*fad0*/  SYNCS.PHASECHK.TRANS64.TRYWAIT P1, [R3+URZ+0x13260], R2 ;  /* 0x01326002030075a7 */ /* 0x000e24000802017f */
[----:B0-----:R-:W-:Y:S05]  /*fae0*/  @!P1 BRA `(.L_x_12356) ;  /* 0x0000001800b49947 */ /* 0x001fea0003800000 */
.L_x_12411:
        /* <DEDUP_REMOVED lines=43> */
.L_x_12357:
        /* <DEDUP_REMOVED lines=13> */
.L_x_12338:
        /* <DEDUP_REMOVED lines=17> */
.L_x_12360:
[----:B------:R-:W-:Y:S05]  /*ff80*/  BSYNC B0 ;  /* 0x0000000000007941 */ /* 0x000fea0003800000 */
.L_x_12359:
[----:B------:R-:W-:-:S06]  /*ff90*/  UISETP.NE.AND UP0, UPT, UR39, 0x3, UPT ;  /* 0x000000032700788c */ /* 0x000fcc000bf05270 */
[----:B------:R-:W-:-:S13]  /*ffa0*/  PLOP3.LUT P1, PT, PT, PT, UP0, 0x80, 0x0 ;  /* 0x000000000000781c */ /* 0x000fda0003f2f008 */
[----:B------:R-:W-:Y:S05]  /*ffb0*/  @!P1 BRA `(.L_x_12361) ;  /* 0x0000000000049947 */ /* 0x000fea0003800000 */
[----:B------:R-:W-:Y:S01]  /*ffc0*/  BPT.TRAP 0x1 ;  /* 0x000000040000795c */ /* 0x000fe20000300000 */
.L_x_12361:
        /* <DEDUP_REMOVED lines=8> */
.L_x_12412:
[----:B------:R-:W-:Y:S05]  /*10050*/  BSYNC B0 ;  /* 0x0000000000007941 */ /* 0x000fea0003800000 */
.L_x_12362:
[----:B------:R-:W-:Y:S05]  /*10060*/  @!P2 BRA `(.L_x_12364) ;  /* 0x000000000004a947 */ /* 0x000fea0003800000 */
[----:B------:R-:W-:Y:S01]  /*10070*/  BPT.TRAP 0x1 ;  /* 0x000000040000795c */ /* 0x000fe20000300000 */
.L_x_12364:
[----:B------:R-:W-:Y:S01]  /*10080*/  SHF.L.U32 R5, R19, 0x1f, RZ ;  /* 0x0000001f13057819 */ /* 0x000fe200000006ff */
[----:B0-----:R-:W-:-:S03]  /*10090*/  IMAD R3, R18, 0x2800, RZ ;  /* 0x0000280012037824 */ /* 0x001fc600078e02ff */
[----:B------:R-:W0:Y:S02]  /*100a0*/  SYNCS.PHASECHK.TRANS64.TRYWAIT P1, [R2+URZ+0x13260], R5 ;  /* 0x01326005020075a7 */ /* 0x000e24000802017f */
[----:B0-----:R-:W-:Y:S05]  /*100b0*/  @!P1 BRA `(.L_x_12365) ;  /* 0x0000001400689947 */ /* 0x001fea0003800000 */
.L_x_12413:
        /* <DEDUP_REMOVED lines=43> */
.L_x_12366:
[----:B-1----:R-:W-:Y:S01]  /*10370*/  SYNCS.ARRIVE.TRANS64.A1T0 RZ, [R2+URZ+0x13250], RZ ;  /* 0x013250ff02ff79a7 */ /* 0x002fe2000810003f */
[----:B------:R-:W-:Y:S02]  /*10380*/  @!P0 VIADD R0, R2, 0x13280 ;  /* 0x0001328002008836 */ /* 0x000fe40000000000 */
[----:B------:R-:W-:-:S03]  /*10390*/  VIADD R18, R18, 0x1 ;  /* 0x0000000112127836 */ /* 0x000fc60000000000 */
[----:B------:R-:W-:Y:S01]  /*103a0*/  @!P0 PRMT R0, RZ, 0x654, R0 ;  /* 0x00000654ff008816 */ /* 0x000fe20000000000 */
[----:B------:R-:W-:Y:S01]  /*103b0*/  BAR.SYNC.DEFER_BLOCKING 0x2, 0x80 ;  /* 0x0082000000007b1d */ /* 0x000fe20000010000 */
[----:B------:R-:W-:-:S04]  /*103c0*/  ISETP.NE.AND P1, PT, R18, 0x2, PT ;  /* 0x000000021200780c */ /* 0x000fc80003f25270 */
[----:B------:R-:W-:Y:S01]  /*103d0*/  SEL R18, R18, RZ, P1 ;  /* 0x000000ff12127207 */ /* 0x000fe20000800000 */
[----:B------:R1:W-:Y:S02]  /*103e0*/  @!P0 SYNCS.ARRIVE.TRANS64.RED.A1T0 RZ, [R0+URZ], RZ ;  /* 0x000000ff00ff89a7 */ /* 0x0003e4000810043f */
[----:B-1----:R-:W-:-:S04]  /*103f0*/  SEL R0, RZ, 0x1, P1 ;  /* 0x00000001ff007807 */ /* 0x002fc80000800000 */
[----:B------:R-:W-:-:S07]  /*10400*/  LOP3.LUT R19, R19, R0, RZ, 0x3c, !PT ;  /* 0x0000000013137212 */ /* 0x000fce00078e3cff */
.L_x_12315:
[----:B------:R-:W-:Y:S05]  /*10410*/  BSYNC B7 ;  /* 0x0000000000077941 */ /* 0x000fea0003800000 */
.L_x_12313:
[----:B------:R-:W-:-:S13]  /*10420*/  LOP3.LUT P1, RZ, R22, 0x2, RZ, 0xc0, !PT ;  /* 0x0000000216ff7812 */ /* 0x000fda000782c0ff */
[----:B------:R-:W-:Y:S05]  /*10430*/  @!P1 BRA `(.L_x_12367) ;  /* 0x0000000000209947 */ /* 0x000fea0003800000 */
[----:B------:R-:W1:Y:S08]  /*10440*/  S2UR UR5, SR_CgaCtaId ;  /* 0x00000000000579c3 */ /* 0x000e700000008800 */
[----:B------:R-:W-:Y:S06]  /*10450*/  BAR.SYNC.DEFER_BLOCKING 0x5, 0x200 ;  /* 0x0148000000007b1d */ /* 0x000fec0000010000 */
[----:B------:R-:W-:-:S02]  /*10460*/  UMOV UR4, 0x400 ;  /* 0x0000040000047882 */ /* 0x000fc40000000000 */
[----:B-1----:R-:W-:-:S06]  /*10470*/  ULEA UR4, UR5, UR4, 0x18 ;  /* 0x0000000405047291 */ /* 0x002fcc000f8ec03f */
[----:B------:R-:W-:-:S05]  /*10480*/  IMAD.U32 R16, RZ, RZ, UR4 ;  /* 0x00000004ff107e24 */ /* 0x000fca000f8e00ff */
[----:B------:R1:W2:Y:S01]  /*10490*/  LDS R27, [R16+0x132d0] ;  /* 0x0132d000101b7984 */ /* 0x0002a20000000800 */
[----:B------:R-:W-:Y:S06]  /*104a0*/  BAR.ARV 0x4, 0x200 ;  /* 0x0108000000007b1d */ /* 0x000fec0000002000 */
[----:B------:R-:W-:Y:S05]  /*104b0*/  BRA `(.L_x_12368) ;  /* 0x0000000000207947 */ /* 0x000fea0003800000 */
.L_x_12367:
[----:B0-----:R-:W0:Y:S01]  /*104c0*/  @!P0 S2R R3, SR_CgaCtaId ;  /* 0x0000000000038919 */ /* 0x001e220000008800 */
[----:B------:R-:W-:Y:S01]  /*104d0*/  @!P0 MOV R0, 0x400 ;  /* 0x0000040000008802 */ /* 0x000fe20000000f00 */
[----:B------:R-:W-:Y:S03]  /*104e0*/  BAR.SYNC.DEFER_BLOCKING 0x4, 0x200 ;  /* 0x0108000000007b1d */ /* 0x000fe60000010000 */
[----:B0-----:R-:W-:-:S03]  /*104f0*/  @!P0 LEA R16, R3, R0, 0x18 ;  /* 0x0000000003108211 */ /* 0x001fc600078ec0ff */
[----:B------:R-:W0:Y:S04]  /*10500*/  SHFL.IDX PT, R0, R27, RZ, 0x1f ;  /* 0x00001fff1b007589 */ /* 0x000e2800000e0000 */
[----:B------:R0:W-:Y:S02]  /*10510*/  @!P0 STS [R16+0x132d0], R27 ;  /* 0x0132d01b10008388 */ /* 0x0001e40000000800 */
[----:B0-----:R-:W-:Y:S01]  /*10520*/  IMAD.MOV.U32 R27, RZ, RZ, R0 ;  /* 0x000000ffff1b7224 */ /* 0x001fe200078e0000 */
[----:B------:R-:W-:Y:S06]  /*10530*/  BAR.ARV 0x5, 0x200 ;  /* 0x0148000000007b1d */ /* 0x000fec0000002000 */
.L_x_12368:
[----:B------:R-:W-:Y:S02]  /*10540*/  ULDC UR4, c[0x0][0xc38] ;  /* 0x00030e0000047ab9 */ /* 0x000fe40000000800 */
[----:B--2---:R-:W-:-:S13]  /*10550*/  ISETP.GE.AND P0, PT, R27, UR4, PT ;  /* 0x000000041b007c0c */ /* 0x004fda000bf06270 */
[----:B------:R-:W-:Y:S05]  /*10560*/  @!P0 BRA `(.L_x_12369) ;  /* 0xffffffd000348947 */ /* 0x000fea000383ffff */
.L_x_12310:
[----:B0-----:R-:W0:Y:S01]  /*10570*/  S2R R3, SR_CgaCtaId ;  /* 0x0000000000037919 */ /* 0x001e220000008800 */
[----:B------:R-:W-:Y:S01]  /*10580*/  VIADD R29, R29, 0x1 ;  /* 0x000000011d1d7836 */ /* 0x000fe20000000000 */
[----:B------:R-:W-:Y:S01]  /*10590*/  MOV R2, 0x400 ;  /* 0x0000040000027802 */ /* 0x000fe20000000f00 */
[----:B------:R-:W-:Y:S03]  /*105a0*/  BSSY B0, `(.L_x_12370) ;  /* 0x0000008000007945 */ /* 0x000fe60003800000 */
[----:B------:R-:W-:-:S04]  /*105b0*/  LEA.HI R0, R29, R29, RZ, 0x1 ;  /* 0x0000001d1d007211 */ /* 0x000fc800078f08ff */
[----:B------:R-:W-:-:S05]  /*105c0*/  LOP3.LUT R0, R0, 0xfffffffe, RZ, 0xc0, !PT ;  /* 0xfffffffe00007812 */ /* 0x000fca00078ec0ff */
[----:B------:R-:W-:-:S05]  /*105d0*/  IMAD.IADD R0, R29, 0x1, -R0 ;  /* 0x000000011d007824 */ /* 0x000fca00078e0a00 */
[----:B------:R-:W-:Y:S02]  /*105e0*/  SHF.L.U32 R0, R0, 0x1f, RZ ;  /* 0x0000001f00007819 */ /* 0x000fe400000006ff */
[----:B0-----:R-:W-:-:S04]  /*105f0*/  LEA R7, R3, R2, 0x18 ;  /* 0x0000000203077211 */ /* 0x001fc800078ec0ff */
[----:B------:R-:W0:Y:S02]  /*10600*/  SYNCS.PHASECHK.TRANS64.TRYWAIT P0, [R7+URZ+0x13220], R0 ;  /* 0x01322000070075a7 */ /* 0x000e24000800017f */
[----:B0-----:R-:W-:Y:S05]  /*10610*/  @!P0 BRA `(.L_x_12371) ;  /* 0x0000001000248947 */ /* 0x001fea0003800000 */
.L_x_12414:
[----:B------:R-:W-:Y:S05]  /*10620*/  BSYNC B0 ;  /* 0x0000000000007941 */ /* 0x000fea0003800000 */
.L_x_12370:
[----:B------:R-:W-:-:S03]  /*10630*/  UMOV UR4, 0xffffffff ;  /* 0xffffffff00047882 */ /* 0x000fc60000000000 */
[----:B------:R-:W-:Y:S05]  /*10640*/  BRA.DIV UR4, `(.L_x_12372) ;  /* 0x00000012042c7947 */ /* 0x000fea000b800000 */
[----:B0-----:R-:W0:Y:S02]  /*10650*/  S2R R0, SR_TID.X ;  /* 0x0000000000007919 */ /* 0x001e240000002100 */
[----:B0-----:R-:W-:-:S04]  /*10660*/  SHF.R.U32.HI R0, RZ, 0x5, R0 ;  /* 0x00000005ff007819 */ /* 0x001fc80000011600 */
[----:B------:R-:W-:-:S05]  /*10670*/  LOP3.LUT R0, R0, 0x3, RZ, 0xc0, !PT ;  /* 0x0000000300007812 */ /* 0x000fca00078ec0ff */
[----:B------:R0:W2:Y:S02]  /*10680*/  SHFL.IDX PT, R14, R0, RZ, 0x1f ;  /* 0x00001fff000e7589 */ /* 0x0000a400000e0000 */
.L_x_12417:
[----:B--2---:R-:W-:Y:S01]  /*10690*/  ISETP.NE.AND P0, PT, R14, RZ, PT ;  /* 0x000000ff0e00720c */ /* 0x004fe20003f05270 */
[----:B------:R-:W-:-:S12]  /*106a0*/  BSSY B0, `(.L_x_12373) ;  /* 0x000002b000007945 */ /* 0x000fd80003800000 */
[----:B------:R-:W-:Y:S05]  /*106b0*/  @P0 BRA `(.L_x_12374) ;  /* 0x0000000000a40947 */ /* 0x000fea0003800000 */
[----:B------:R-:W-:-:S03]  /*106c0*/  UMOV UR4, 0xffffffff ;  /* 0xffffffff00047882 */ /* 0x000fc60000000000 */
[----:B------:R-:W-:Y:S05]  /*106d0*/  BRA.DIV UR4, `(.L_x_12375) ;  /* 0x00000012043c7947 */ /* 0x000fea000b800000 */
[----:B------:R-:W-:-:S13]  /*106e0*/  ELECT P6, URZ, PT ;  /* 0x00000000003f782f */ /* 0x000fda00038c0000 */
.L_x_12420:
[----:B------:R-:W-:Y:S05]  /*106f0*/  @!P6 BRA `(.L_x_12374) ;  /* 0x000000000094e947 */ /* 0x000fea0003800000 */
[----:B------:R-:W-:-:S06]  /*10700*/  ULOP3.LUT UR4, UR38, 0x2, URZ, 0xfc, !UPT ;  /* 0x0000000226047892 */ /* 0x000fcc000f8efc3f */
[----:B0-----:R-:W-:-:S05]  /*10710*/  IMAD.U32 R0, RZ, RZ, UR4 ;  /* 0x00000004ff007e24 */ /* 0x001fca000f8e00ff */
[----:B------:R-:W-:-:S13]  /*10720*/  ISETP.NE.AND P0, PT, R0, 0x3, PT ;  /* 0x000000030000780c */ /* 0x000fda0003f05270 */
[----:B------:R-:W-:Y:S05]  /*10730*/  @!P0 BRA `(.L_x_12376) ;  /* 0x0000000000048947 */ /* 0x000fea0003800000 */
[----:B------:R-:W-:Y:S01]  /*10740*/  BPT.TRAP 0x1 ;  /* 0x000000040000795c */ /* 0x000fe20000300000 */
.L_x_12376:
        /* <DEDUP_REMOVED lines=12> */
.L_x_12421:
[----:B------:R-:W2:Y:S02]  /*10810*/  SYNCS.PHASECHK.TRANS64.TRYWAIT P1, [R3+URZ], R0 ;  /* 0x00000000030075a7 */ /* 0x000ea4000802017f */
[----:B--2---:R-:W-:Y:S05]  /*10820*/  @!P1 BRA `(.L_x_12378) ;  /* 0x00000010001c9947 */ /* 0x004fea0003800000 */
.L_x_12422:
[----:B------:R-:W-:Y:S05]  /*10830*/  @!P0 BRA `(.L_x_12379) ;  /* 0x0000000000048947 */ /* 0x000fea0003800000 */
[----:B------:R-:W-:Y:S01]  /*10840*/  BPT.TRAP 0x1 ;  /* 0x000000040000795c */ /* 0x000fe20000300000 */
.L_x_12379:
[----:B--2---:R-:W-:-:S04]  /*10850*/  IMAD R3, R18, 0x8, R7 ;  /* 0x0000000812037824 */ /* 0x004fc800078e0207 */
[----:B------:R-:W2:Y:S02]  /*10860*/  SYNCS.PHASECHK.TRANS64.TRYWAIT P1, [R3+URZ+0x13260], R4 ;  /* 0x01326004030075a7 */ /* 0x000ea4000802017f */
[----:B--2---:R-:W-:Y:S05]  /*10870*/  @!P1 BRA `(.L_x_12380) ;  /* 0x00000010001c9947 */ /* 0x004fea0003800000 */
.L_x_12423:
[----:B------:R-:W-:Y:S05]  /*10880*/  @!P0 BRA `(.L_x_12381) ;  /* 0x0000000000048947 */ /* 0x000fea0003800000 */
[----:B------:R-:W-:Y:S01]  /*10890*/  BPT.TRAP 0x1 ;  /* 0x000000040000795c */ /* 0x000fe20000300000 */
.L_x_12381:
[----:B0-----:R-:W-:-:S04]  /*108a0*/  IMAD R5, R6, 0x8, R7 ;  /* 0x0000000806057824 */ /* 0x001fc800078e0207 */
[----:B------:R-:W0:Y:S02]  /*108b0*/  SYNCS.PHASECHK.TRANS64.TRYWAIT P1, [R5+URZ+0x13260], R0 ;  /* 0x01326000050075a7 */ /* 0x000e24000802017f */
[----:B0-----:R-:W-:Y:S05]  /*108c0*/  @!P1 BRA `(.L_x_12382) ;  /* 0x00000010001c9947 */ /* 0x001fea0003800000 */
.L_x_12424:
[----:B------:R-:W-:Y:S05]  /*108d0*/  @!P0 BRA `(.L_x_12383) ;  /* 0x0000000000048947 */ /* 0x000fea0003800000 */
[----:B------:R-:W-:Y:S01]  /*108e0*/  BPT.TRAP 0x1 ;  /* 0x000000040000795c */ /* 0x000fe20000300000 */
.L_x_12383:
[----:B------:R-:W3:Y:S02]  /*108f0*/  SYNCS.PHASECHK.TRANS64.TRYWAIT P0, [R3+URZ+0x13280], R4 ;  /* 0x01328004030075a7 */ /* 0x000ee4000800017f */
[----:B---3--:R-:W-:Y:S05]  /*10900*/  @!P0 BRA `(.L_x_12384) ;  /* 0x0000001000208947 */ /* 0x008fea0003800000 */
.L_x_12385:
[----:B----4-:R4:W0:Y:S02]  /*10910*/  SYNCS.PHASECHK.TRANS64.TRYWAIT P0, [R5+URZ+0x13280], R0 ;  /* 0x01328000050075a7 */ /* 0x010824000800017f */
[----:B0-----:R-:W-:Y:S05]  /*10920*/  @!P0 NANOSLEEP.SYNCS 0x989680 ;  /* 0x009896800000895d */ /* 0x001fea0003900000 */
[----:B------:R-:W0:Y:S02]  /*10930*/  @!P0 SYNCS.PHASECHK.TRANS64 P0, [R5+URZ+0x13280], R0 ;  /* 0x01328000050085a7 */ /* 0x000e24000800007f */
[----:B0-----:R-:W-:Y:S05]  /*10940*/  @!P0 BRA `(.L_x_12385) ;  /* 0xfffffffc00f08947 */ /* 0x001fea000383ffff */
.L_x_12374:
[----:B------:R-:W-:Y:S05]  /*10950*/  BSYNC B0 ;  /* 0x0000000000007941 */ /* 0x000fea0003800000 */
.L_x_12373:
[----:B------:R-:W-:Y:S05]  /*10960*/  EXIT ;  /* 0x000000000000794d */ /* 0x000fea0003800000 */
.L_x_12272:
[----:B0-----:R-:W-:-:S04]  /*10970*/  IMAD.U32 R3, RZ, RZ, UR45 ;  /* 0x0000002dff037e24 */ /* 0x001fc8000f8e00ff */
[----:B------:R0:W1:Y:S03]  /*10980*/  SYNCS.PHASECHK.TRANS64.TRYWAIT P1, [R3+URZ+0x13200], R6 ;  /* 0x01320006030075a7 */ /* 0x000066000802017f */
[----:B-1----:R-:W-:Y:S05]  /*10990*/  @!P1 NANOSLEEP.SYNCS 0x989680 ;  /* 0x009896800000995d */ /* 0x002fea0003900000 */
[----:B------:R-:W1:Y:S02]  /*109a0*/  @!P1 SYNCS.PHASECHK.TRANS64 P1, [R3+URZ+0x13200], R6 ;  /* 0x01320006030095a7 */ /* 0x000e64000802007f */
[----:B-1----:R-:W-:Y:S05]  /*109b0*/  @!P1 BRA `(.L_x_12272) ;  /* 0xfffffffc00ec9947 */ /* 0x002fea000383ffff */
[----:B------:R-:W-:Y:S05]  /*109c0*/  BRA `(.L_x_12386) ;  /* 0xffffff0c00b07947 */ /* 0x000fea000383ffff */
.L_x_12276:
[----:B-1----:R1:W2:Y:S02]  /*109d0*/  SYNCS.PHASECHK.TRANS64.TRYWAIT P1, [R2+URZ+0x13230], R3 ;  /* 0x01323003020075a7 */ /* 0x0022a4000802017f */
[----:B--2---:R-:W-:Y:S05]  /*109e0*/  @!P1 NANOSLEEP.SYNCS 0x989680 ;  /* 0x009896800000995d */ /* 0x004fea0003900000 */
[----:B------:R-:W2:Y:S02]  /*109f0*/  @!P1 SYNCS.PHASECHK.TRANS64 P1, [R2+URZ+0x13230], R3 ;  /* 0x01323003020095a7 */ /* 0x000ea4000802007f */
[----:B--2---:R-:W-:Y:S05]  /*10a00*/  @!P1 BRA `(.L_x_12276) ;  /* 0xfffffffc00f09947 */ /* 0x004fea000383ffff */
[----:B------:R-:W-:Y:S05]  /*10a10*/  BRA `(.L_x_12275) ;  /* 0xffffff0c00cc7947 */ /* 0x000fea000383ffff */
.L_x_12281:
[----:B-1----:R-:W-:-:S04]  /*10a20*/  MOV R8, UR22 ;  /* 0x0000001600087c02 */ /* 0x002fc80008000f00 */
[----:B------:R1:W2:Y:S03]  /*10a30*/  SYNCS.PHASECHK.TRANS64.TRYWAIT P3, [R8+URZ+0x13230], R7 ;  /* 0x01323007080075a7 */ /* 0x0002a6000806017f */
[----:B--2---:R-:W-:Y:S05]  /*10a40*/  @!P3 NANOSLEEP.SYNCS 0x989680 ;  /* 0x009896800000b95d */ /* 0x004fea0003900000 */
[----:B------:R-:W2:Y:S02]  /*10a50*/  @!P3 SYNCS.PHASECHK.TRANS64 P3, [R8+URZ+0x13230], R7 ;  /* 0x013230070800b5a7 */ /* 0x000ea4000806007f */
[----:B--2---:R-:W-:Y:S05]  /*10a60*/  @!P3 BRA `(.L_x_12281) ;  /* 0xfffffffc00ecb947 */ /* 0x004fea000383ffff */
[----:B------:R-:W-:Y:S05]  /*10a70*/  BRA `(.L_x_12280) ;  /* 0xffffff4000f07947 */ /* 0x000fea000383ffff */
.L_x_12285:
[----:B-1----:R-:W-:-:S04]  /*10a80*/  IMAD.U32 R8, RZ, RZ, UR11 ;  /* 0x0000000bff087e24 */ /* 0x002fc8000f8e00ff */
[----:B------:R1:W2:Y:S03]  /*10a90*/  SYNCS.PHASECHK.TRANS64.TRYWAIT P3, [R8+URZ+0x13250], R7 ;  /* 0x01325007080075a7 */ /* 0x0002a6000806017f */
[----:B--2---:R-:W-:Y:S05]  /*10aa0*/  @!P3 NANOSLEEP.SYNCS 0x989680 ;  /* 0x009896800000b95d */ /* 0x004fea0003900000 */
[----:B------:R-:W2:Y:S02]  /*10ab0*/  @!P3 SYNCS.PHASECHK.TRANS64 P3, [R8+URZ+0x13250], R7 ;  /* 0x013250070800b5a7 */ /* 0x000ea4000806007f */
[----:B--2---:R-:W-:Y:S05]  /*10ac0*/  @!P3 BRA `(.L_x_12285) ;  /* 0xfffffffc00ecb947 */ /* 0x004fea000383ffff */
[----:B------:R-:W-:Y:S05]  /*10ad0*/  BRA `(.L_x_12284) ;  /* 0xffffff4400fc7947 */ /* 0x000fea000383ffff */
.L_x_12292:
[----:B-1----:R-:W-:-:S04]  /*10ae0*/  IMAD.U32 R8, RZ, RZ, UR21 ;  /* 0x00000015ff087e24 */ /* 0x002fc8000f8e00ff */
[----:B------:R1:W2:Y:S03]  /*10af0*/  SYNCS.PHASECHK.TRANS64.TRYWAIT P2, [R8+URZ+0x13230], R7 ;  /* 0x01323007080075a7 */ /* 0x0002a6000804017f */
[----:B--2---:R-:W-:Y:S05]  /*10b00*/  @!P2 NANOSLEEP.SYNCS 0x989680 ;  /* 0x009896800000a95d */ /* 0x004fea0003900000 */
[----:B------:R-:W2:Y:S02]  /*10b10*/  @!P2 SYNCS.PHASECHK.TRANS64 P2, [R8+URZ+0x13230], R7 ;  /* 0x013230070800a5a7 */ /* 0x000ea4000804007f */
[----:B--2---:R-:W-:Y:S05]  /*10b20*/  @!P2 BRA `(.L_x_12292) ;  /* 0xfffffffc00eca947 */ /* 0x004fea000383ffff */
[----:B------:R-:W-:Y:S05]  /*10b30*/  BRA `(.L_x_12291) ;  /* 0xffffff7800c07947 */ /* 0x000fea000383ffff */
.L_x_12296:
[----:B-1----:R-:W-:-:S04]  /*10b40*/  IMAD.U32 R8, RZ, RZ, UR11 ;  /* 0x0000000bff087e24 */ /* 0x002fc8000f8e00ff */
[----:B------:R1:W2:Y:S03]  /*10b50*/  SYNCS.PHASECHK.TRANS64.TRYWAIT P2, [R8+URZ+0x13250], R7 ;  /* 0x01325007080075a7 */ /* 0x0002a6000804017f */
[----:B--2---:R-:W-:Y:S05]  /*10b60*/  @!P2 NANOSLEEP.SYNCS 0x989680 ;  /* 0x009896800000a95d */ /* 0x004fea0003900000 */
[----:B------:R-:W2:Y:S02]  /*10b70*/  @!P2 SYNCS.PHASECHK.TRANS64 P2, [R8+URZ+0x13250], R7 ;  /* 0x013250070800a5a7 */ /* 0x000ea4000804007f */
[----:B--2---:R-:W-:Y:S05]  /*10b80*/  @!P2 BRA `(.L_x_12296) ;  /* 0xfffffffc00eca947 */ /* 0x004fea000383ffff */
[----:B------:R-:W-:Y:S05]  /*10b90*/  BRA `(.L_x_12295) ;  /* 0xffffff7c00cc7947 */ /* 0x000fea000383ffff */
.L_x_12302:
[----:B-1----:R-:W-:-:S04]  /*10ba0*/  IMAD.U32 R5, RZ, RZ, UR14 ;  /* 0x0000000eff057e24 */ /* 0x002fc8000f8e00ff */
[----:B------:R1:W2:Y:S03]  /*10bb0*/  SYNCS.PHASECHK.TRANS64.TRYWAIT P1, [R5+URZ+0x13250], R0 ;  /* 0x01325000050075a7 */ /* 0x0002a6000802017f */
[----:B--2---:R-:W-:Y:S05]  /*10bc0*/  @!P1 NANOSLEEP.SYNCS 0x989680 ;  /* 0x009896800000995d */ /* 0x004fea0003900000 */
[----:B------:R-:W2:Y:S02]  /*10bd0*/  @!P1 SYNCS.PHASECHK.TRANS64 P1, [R5+URZ+0x13250], R0 ;  /* 0x01325000050095a7 */ /* 0x000ea4000802007f */
[----:B--2---:R-:W-:Y:S05]  /*10be0*/  @!P1 BRA `(.L_x_12302) ;  /* 0xfffffffc00ec9947 */ /* 0x004fea000383ffff */
[----:B------:R-:W-:Y:S05]  /*10bf0*/  BRA `(.L_x_12301) ;  /* 0xffffffa400887947 */ /* 0x000fea000383ffff */
.L_x_12324:
[----:B------:R-:W-:Y:S02]  /*10c00*/  IMAD.MOV.U32 R13, RZ, RZ, R20 ;  /* 0x000000ffff0d7224 */ /* 0x000fe400078e0014 */
[----:B------:R-:W-:Y:S02]  /*10c10*/  IMAD.MOV.U32 R12, RZ, RZ, RZ ;  /* 0x000000ffff0c7224 */ /* 0x000fe400078e00ff */
[----:B------:R-:W-:Y:S02]  /*10c20*/  IMAD.MOV.U32 R11, RZ, RZ, 0x1f ;  /* 0x0000001fff0b7424 */ /* 0x000fe400078e00ff */
[----:B------:R-:W-:-:S07]  /*10c30*/  IMAD.MOV.U32 R15, RZ, RZ, -0x1 ;  /* 0xffffffffff0f7424 */ /* 0x000fce00078e00ff */
[----:B------:R-:W-:Y:S05]  /*10c40*/  WARPSYNC.COLLECTIVE R15, `(.L_x_12387) ;  /* 0x000000000f087348 */ /* 0x000fea0003c00000 */
[----:B------:R0:W1:Y:S02]  /*10c50*/  SHFL.IDX P6, R14, R13, R12, R11 ;  /* 0x0000000c0d0e7389 */ /* 0x00006400000c000b */
[----:B01----:R-:W-:Y:S01]  /*10c60*/  ENDCOLLECTIVE ;  /* 0x000000000000791b */ /* 0x003fe20003800000 */
.L_x_12387:
[----:B------:R-:W-:Y:S05]  /*10c70*/  BRA `(.L_x_12388) ;  /* 0xffffffd4008c7947 */ /* 0x000fea000383ffff */
.L_x_12326:
[----:B------:R-:W-:Y:S01]  /*10c80*/  BSSY B0, `(.L_x_12389) ;  /* 0x0000006000007945 */ /* 0x000fe20003800000 */
[----:B------:R-:W-:-:S07]  /*10c90*/  IMAD.MOV.U32 R15, RZ, RZ, -0x1 ;  /* 0xffffffffff0f7424 */ /* 0x000fce00078e00ff */
[----:B0-----:R-:W-:Y:S05]  /*10ca0*/  WARPSYNC.COLLECTIVE R15, `(.L_x_12390) ;  /* 0x000000000f0c7348 */ /* 0x001fea0003c00000 */
[----:B------:R-:W-:Y:S02]  /*10cb0*/  ELECT P6, UR62, PT ;  /* 0x00000000003e782f */ /* 0x000fe400038c0000 */
[----:B------:R-:W-:Y:S01]  /*10cc0*/  MOV R14, UR62 ;  /* 0x0000003e000e7c02 */ /* 0x000fe20008000f00 */
[----:B0-----:R-:W-:Y:S10]  /*10cd0*/  ENDCOLLECTIVE ;  /* 0x000000000000791b */ /* 0x001ff40003800000 */
.L_x_12390:
[----:B------:R-:W-:Y:S05]  /*10ce0*/  BSYNC B0 ;  /* 0x0000000000007941 */ /* 0x000fea0003800000 */
.L_x_12389:
[----:B------:R-:W-:Y:S05]  /*10cf0*/  BRA `(.L_x_12391) ;  /* 0xffffffd400947947 */ /* 0x000fea000383ffff */
.L_x_12328:
[----:B-1----:R1:W2:Y:S02]  /*10d00*/  SYNCS.PHASECHK.TRANS64.TRYWAIT P1, [R5+URZ+0x13280], R2 ;  /* 0x01328002050075a7 */ /* 0x0022a4000802017f */
[----:B--2---:R-:W-:Y:S05]  /*10d10*/  @!P1 NANOSLEEP.SYNCS 0x989680 ;  /* 0x009896800000995d */ /* 0x004fea0003900000 */
[----:B------:R-:W2:Y:S02]  /*10d20*/  @!P1 SYNCS.PHASECHK.TRANS64 P1, [R5+URZ+0x13280], R2 ;  /* 0x01328002050095a7 */ /* 0x000ea4000802007f */
[----:B--2---:R-:W-:Y:S05]  /*10d30*/  @!P1 BRA `(.L_x_12328) ;  /* 0xfffffffc00f09947 */ /* 0x004fea000383ffff */
[----:B------:R-:W-:Y:S05]  /*10d40*/  BRA `(.L_x_12392) ;  /* 0xffffffd400f07947 */ /* 0x000fea000383ffff */
.L_x_12330:
[----:B--2---:R2:W3:Y:S02]  /*10d50*/  SYNCS.PHASECHK.TRANS64.TRYWAIT P1, [R5+URZ+0x13240], R2 ;  /* 0x01324002050075a7 */ /* 0x0044e4000802017f */
[----:B---3--:R-:W-:Y:S05]  /*10d60*/  @!P1 NANOSLEEP.SYNCS 0x989680 ;  /* 0x009896800000995d */ /* 0x008fea0003900000 */
[----:B------:R-:W3:Y:S02]  /*10d70*/  @!P1 SYNCS.PHASECHK.TRANS64 P1, [R5+URZ+0x13240], R2 ;  /* 0x01324002050095a7 */ /* 0x000ee4000802007f */
[----:B---3--:R-:W-:Y:S05]  /*10d80*/  @!P1 BRA `(.L_x_12330) ;  /* 0xfffffffc00f09947 */ /* 0x008fea000383ffff */
[----:B------:R-:W-:Y:S05]  /*10d90*/  BRA `(.L_x_12393) ;  /* 0xffffffd8003c7947 */ /* 0x000fea000383ffff */
.L_x_12334:
[----:B------:R-:W-:Y:S02]  /*10da0*/  IMAD.MOV.U32 R13, RZ, RZ, R4 ;  /* 0x000000ffff0d7224 */ /* 0x000fe400078e0004 */
[----:B------:R-:W-:Y:S02]  /*10db0*/  IMAD.MOV.U32 R12, RZ, RZ, RZ ;  /* 0x000000ffff0c7224 */ /* 0x000fe400078e00ff */
[----:B------:R-:W-:Y:S02]  /*10dc0*/  IMAD.MOV.U32 R11, RZ, RZ, 0x1c1f ;  /* 0x00001c1fff0b7424 */ /* 0x000fe400078e00ff */
[----:B------:R-:W-:Y:S02]  /*10dd0*/  IMAD.MOV.U32 R15, RZ, RZ, -0x1 ;  /* 0xffffffffff0f7424 */ /* 0x000fe400078e00ff */
[----:B------:R-:W-:-:S07]  /*10de0*/  IMAD.U32 R7, RZ, RZ, UR41 ;  /* 0x00000029ff077e24 */ /* 0x000fce000f8e00ff */
[----:B------:R-:W-:Y:S05]  /*10df0*/  WARPSYNC.COLLECTIVE R15, `(.L_x_12394) ;  /* 0x000000000f087348 */ /* 0x000fea0003c00000 */
[----:B------:R0:W1:Y:S02]  /*10e00*/  SHFL.IDX P6, R14, R13, R12, R11 ;  /* 0x0000000c0d0e7389 */ /* 0x00006400000c000b */
[----:B01----:R-:W-:Y:S01]  /*10e10*/  ENDCOLLECTIVE ;  /* 0x000000000000791b */ /* 0x003fe20003800000 */
.L_x_12394:
[----:B------:R-:W-:Y:S02]  /*10e20*/  IMAD R7, R7, 0xc0, R20 ;  /* 0x000000c007077824 */ /* 0x000fe400078e0214 */
[----:B------:R-:W-:Y:S02]  /*10e30*/  IMAD.MOV.U32 R13, RZ, RZ, R0 ;  /* 0x000000ffff0d7224 */ /* 0x000fe400078e0000 */
[----:B------:R-:W-:-:S07]  /*10e40*/  IMAD.MOV.U32 R2, RZ, RZ, R14 ;  /* 0x000000ffff027224 */ /* 0x000fce00078e000e */
[----:B------:R-:W-:Y:S05]  /*10e50*/  WARPSYNC.COLLECTIVE R15, `(.L_x_12395) ;  /* 0x000000000f087348 */ /* 0x000fea0003c00000 */
[----:B------:R0:W1:Y:S02]  /*10e60*/  SHFL.IDX P6, R14, R13, R12, R11 ;  /* 0x0000000c0d0e7389 */ /* 0x00006400000c000b */
[----:B01----:R-:W-:Y:S01]  /*10e70*/  ENDCOLLECTIVE ;  /* 0x000000000000791b */ /* 0x003fe20003800000 */
.L_x_12395:
[----:B------:R-:W-:Y:S02]  /*10e80*/  ULDC UR4, c[0x0][0x288] ;  /* 0x0000a20000047ab9 */ /* 0x000fe40000000800 */
[----:B------:R-:W-:Y:S02]  /*10e90*/  IMAD R6, R9, UR4, RZ ;  /* 0x0000000409067c24 */ /* 0x000fe4000f8e02ff */
[----:B------:R-:W-:-:S03]  /*10ea0*/  VIADD R9, R7, 0x20 ;  /* 0x0000002007097836 */ /* 0x000fc60000000000 */
        /* <DEDUP_REMOVED lines=9> */
.L_x_12396:
        /* <DEDUP_REMOVED lines=11> */
.L_x_12397:
[----:B------:R-:W-:Y:S01]  /*10ff0*/  IMAD.MOV.U32 R13, RZ, RZ, R4 ;  /* 0x000000ffff0d7224 */ /* 0x000fe200078e0004 */
[----:B------:R-:W-:Y:S02]  /*11000*/  MOV R12, 0x2 ;  /* 0x00000002000c7802 */ /* 0x000fe40000000f00 */
[----:B------:R-:W-:-:S05]  /*11010*/  @!P1 IADD3 R14, P2, R10, R14, RZ ;  /* 0x0000000e0a0e9210 */ /* 0x000fca0007f5e0ff */
[----:B------:R-:W-:Y:S02]  /*11020*/  @!P1 IMAD.X R3, RZ, RZ, R2, P2 ;  /* 0x000000ffff039224 */ /* 0x000fe400010e0602 */
[----:B------:R-:W-:-:S07]  /*11030*/  @!P1 IMAD.MOV.U32 R2, RZ, RZ, R14 ;  /* 0x000000ffff029224 */ /* 0x000fce00078e000e */
[----:B------:R-:W-:Y:S05]  /*11040*/  WARPSYNC.COLLECTIVE R15, `(.L_x_12398) ;  /* 0x000000000f087348 */ /* 0x000fea0003c00000 */
[----:B------:R0:W1:Y:S02]  /*11050*/  SHFL.IDX P6, R14, R13, R12, R11 ;  /* 0x0000000c0d0e7389 */ /* 0x00006400000c000b */
[----:B01----:R-:W-:Y:S01]  /*11060*/  ENDCOLLECTIVE ;  /* 0x000000000000791b */ /* 0x003fe20003800000 */
.L_x_12398:
        /* <DEDUP_REMOVED lines=10> */
.L_x_12399:
        /* <DEDUP_REMOVED lines=8> */
.L_x_12400:
[----:B------:R-:W-:Y:S01]  /*11190*/  @!PT LDS RZ, [RZ] ;  /* 0x00000000fffff984 */ /* 0x000fe20000000800 */
[----:B------:R-:W-:Y:S01]  /*111a0*/  @!PT LDS RZ, [RZ] ;  /* 0x00000000fffff984 */ /* 0x000fe20000000800 */
[----:B------:R-:W-:Y:S01]  /*111b0*/  @!PT LDS RZ, [RZ] ;  /* 0x00000000fffff984 */ /* 0x000fe20000000800 */
[----:B------:R0:W-:Y:S01]  /*111c0*/  @!P1 LDGSTS.E.BYPASS.LTC128B.128 [R28+0xc000], desc[UR46][R2.64], !P0 ;  /* 0x0c000000021c9fae */ /* 0x0001e2000c101d6e */
[----:B------:R-:W-:Y:S02]  /*111d0*/  IMAD.MOV.U32 R13, RZ, RZ, R0 ;  /* 0x000000ffff0d7224 */ /* 0x000fe400078e0000 */
[----:B0-----:R-:W-:-:S05]  /*111e0*/  VIADD R3, R7, 0x60 ;  /* 0x0000006007037836 */ /* 0x001fca0000000000 */
[----:B------:R-:W-:Y:S01]  /*111f0*/  ISETP.GE.AND P1, PT, R3, R6, PT ;  /* 0x000000060300720c */ /* 0x000fe20003f26270 */
[----:B------:R-:W-:-:S12]  /*11200*/  IMAD.MOV.U32 R4, RZ, RZ, R14 ;  /* 0x000000ffff047224 */ /* 0x000fd800078e000e */
[----:B------:R-:W-:Y:S05]  /*11210*/  WARPSYNC.COLLECTIVE R15, `(.L_x_12401) ;  /* 0x000000000f087348 */ /* 0x000fea0003c00000 */
[----:B------:R0:W1:Y:S02]  /*11220*/  SHFL.IDX P6, R14, R13, R12, R11 ;  /* 0x0000000c0d0e7389 */ /* 0x00006400000c000b */
[----:B01----:R-:W-:Y:S01]  /*11230*/  ENDCOLLECTIVE ;  /* 0x000000000000791b */ /* 0x003fe20003800000 */
.L_x_12401:
[----:B------:R-:W-:Y:S02]  /*11240*/  IMAD.MOV.U32 R13, RZ, RZ, R8 ;  /* 0x000000ffff0d7224 */ /* 0x000fe400078e0008 */
[----:B------:R-:W-:Y:S02]  /*11250*/  IMAD.MOV.U32 R12, RZ, RZ, RZ ;  /* 0x000000ffff0c7224 */ /* 0x000fe400078e00ff */
[----:B------:R-:W-:-:S07]  /*11260*/  IMAD.MOV.U32 R9, RZ, RZ, R14 ;  /* 0x000000ffff097224 */ /* 0x000fce00078e000e */
[----:B------:R-:W-:Y:S05]  /*11270*/  WARPSYNC.COLLECTIVE R15, `(.L_x_12402) ;  /* 0x000000000f087348 */ /* 0x000fea0003c00000 */
[----:B------:R0:W1:Y:S02]  /*11280*/  SHFL.IDX P6, R14, R13, R12, R11 ;  /* 0x0000000c0d0e7389 */ /* 0x00006400000c000b */
[----:B01----:R-:W-:Y:S01]  /*11290*/  ENDCOLLECTIVE ;  /* 0x000000000000791b */ /* 0x003fe20003800000 */
.L_x_12402:
        /* <DEDUP_REMOVED lines=11> */
.L_x_12403:
        /* <DEDUP_REMOVED lines=8> */
.L_x_12404:
        /* <DEDUP_REMOVED lines=10> */
.L_x_12405:
[----:B------:R-:W-:Y:S05]  /*11470*/  BRA `(.L_x_12406) ;  /* 0xffffffdc00207947 */ /* 0x000fea000383ffff */
.L_x_12337:
[----:B0-----:R0:W1:Y:S02]  /*11480*/  SYNCS.PHASECHK.TRANS64.TRYWAIT P0, [R16+URZ+0x13220], R3 ;  /* 0x01322003100075a7 */ /* 0x001064000800017f */
[----:B-1----:R-:W-:Y:S05]  /*11490*/  @!P0 NANOSLEEP.SYNCS 0x989680 ;  /* 0x009896800000895d */ /* 0x002fea0003900000 */
[----:B------:R-:W1:Y:S02]  /*114a0*/  @!P0 SYNCS.PHASECHK.TRANS64 P0, [R16+URZ+0x13220], R3 ;  /* 0x01322003100085a7 */ /* 0x000e64000800007f */
[----:B-1----:R-:W-:Y:S05]  /*114b0*/  @!P0 BRA `(.L_x_12337) ;  /* 0xfffffffc00f08947 */ /* 0x002fea000383ffff */
[----:B------:R-:W-:Y:S05]  /*114c0*/  BRA `(.L_x_12407) ;  /* 0xffffffdc00747947 */ /* 0x000fea000383ffff */
.L_x_12343:
[----:B0-----:R0:W1:Y:S02]  /*114d0*/  SYNCS.PHASECHK.TRANS64.TRYWAIT P0, [R4+URZ+0x13280], R3 ;  /* 0x01328003040075a7 */ /* 0x001064000800017f */
[----:B-1----:R-:W-:Y:S05]  /*114e0*/  @!P0 NANOSLEEP.SYNCS 0x989680 ;  /* 0x009896800000895d */ /* 0x002fea0003900000 */
[----:B------:R-:W1:Y:S02]  /*114f0*/  @!P0 SYNCS.PHASECHK.TRANS64 P0, [R4+URZ+0x13280], R3 ;  /* 0x01328003040085a7 */ /* 0x000e64000800007f */
[----:B-1----:R-:W-:Y:S05]  /*11500*/  @!P0 BRA `(.L_x_12343) ;  /* 0xfffffffc00f08947 */ /* 0x002fea000383ffff */
[----:B------:R-:W-:Y:S05]  /*11510*/  BRA `(.L_x_12408) ;  /* 0xffffffe0001c7947 */ /* 0x000fea000383ffff */
.L_x_12348:
[----:B-1----:R1:W2:Y:S02]  /*11520*/  SYNCS.PHASECHK.TRANS64.TRYWAIT P0, [R4+URZ+0x13240], R3 ;  /* 0x01324003040075a7 */ /* 0x0022a4000800017f */
[----:B--2---:R-:W-:Y:S05]  /*11530*/  @!P0 NANOSLEEP.SYNCS 0x989680 ;  /* 0x009896800000895d */ /* 0x004fea0003900000 */
[----:B------:R-:W2:Y:S02]  /*11540*/  @!P0 SYNCS.PHASECHK.TRANS64 P0, [R4+URZ+0x13240], R3 ;  /* 0x01324003040085a7 */ /* 0x000ea4000800007f */
[----:B--2---:R-:W-:Y:S05]  /*11550*/  @!P0 BRA `(.L_x_12348) ;  /* 0xfffffffc00f08947 */ /* 0x004fea000383ffff */
[----:B------:R-:W-:Y:S05]  /*11560*/  BRA `(.L_x_12409) ;  /* 0xffffffe000947947 */ /* 0x000fea000383ffff */
.L_x_12354:
[----:B0-----:R0:W1:Y:S02]  /*11570*/  SYNCS.PHASECHK.TRANS64.TRYWAIT P1, [R3+URZ+0x13270], R2 ;  /* 0x01327002030075a7 */ /* 0x001064000802017f */
[----:B-1----:R-:W-:Y:S05]  /*11580*/  @!P1 NANOSLEEP.SYNCS 0x989680 ;  /* 0x009896800000995d */ /* 0x002fea0003900000 */
[----:B------:R-:W1:Y:S02]  /*11590*/  @!P1 SYNCS.PHASECHK.TRANS64 P1, [R3+URZ+0x13270], R2 ;  /* 0x01327002030095a7 */ /* 0x000e64000802007f */
[----:B-1----:R-:W-:Y:S05]  /*115a0*/  @!P1 BRA `(.L_x_12354) ;  /* 0xfffffffc00f09947 */ /* 0x002fea000383ffff */
[----:B------:R-:W-:Y:S05]  /*115b0*/  BRA `(.L_x_12410) ;  /* 0xffffffe400307947 */ /* 0x000fea000383ffff */
.L_x_12356:
[----:B0-----:R0:W1:Y:S02]  /*115c0*/  SYNCS.PHASECHK.TRANS64.TRYWAIT P1, [R3+URZ+0x13260], R2 ;  /* 0x01326002030075a7 */ /* 0x001064000802017f */
[----:B-1----:R-:W-:Y:S05]  /*115d0*/  @!P1 NANOSLEEP.SYNCS 0x989680 ;  /* 0x009896800000995d */ /* 0x002fea0003900000 */
[----:B------:R-:W1:Y:S02]  /*115e0*/  @!P1 SYNCS.PHASECHK.TRANS64 P1, [R3+URZ+0x13260], R2 ;  /* 0x01326002030095a7 */ /* 0x000e64000802007f */
[----:B-1----:R-:W-:Y:S05]  /*115f0*/  @!P1 BRA `(.L_x_12356) ;  /* 0xfffffffc00f09947 */ /* 0x002fea000383ffff */
[----:B------:R-:W-:Y:S05]  /*11600*/  BRA `(.L_x_12411) ;  /* 0xffffffe400387947 */ /* 0x000fea000383ffff */
.L_x_12363:
[----:B0-----:R0:W1:Y:S02]  /*11610*/  SYNCS.PHASECHK.TRANS64.TRYWAIT P1, [R2+URZ+0x13270], R3 ;  /* 0x01327003020075a7 */ /* 0x001064000802017f */
[----:B-1----:R-:W-:Y:S05]  /*11620*/  @!P1 NANOSLEEP.SYNCS 0x989680 ;  /* 0x009896800000995d */ /* 0x002fea0003900000 */
[----:B------:R-:W1:Y:S02]  /*11630*/  @!P1 SYNCS.PHASECHK.TRANS64 P1, [R2+URZ+0x13270], R3 ;  /* 0x01327003020095a7 */ /* 0x000e64000802007f */
[----:B-1----:R-:W-:Y:S05]  /*11640*/  @!P1 BRA `(.L_x_12363) ;  /* 0xfffffffc00f09947 */ /* 0x002fea000383ffff */
[----:B------:R-:W-:Y:S05]  /*11650*/  BRA `(.L_x_12412) ;  /* 0xffffffe8007c7947 */ /* 0x000fea000383ffff */
.L_x_12365:
[----:B0-----:R0:W1:Y:S02]  /*11660*/  SYNCS.PHASECHK.TRANS64.TRYWAIT P1, [R2+URZ+0x13260], R5 ;  /* 0x01326005020075a7 */ /* 0x001064000802017f */
[----:B-1----:R-:W-:Y:S05]  /*11670*/  @!P1 NANOSLEEP.SYNCS 0x989680 ;  /* 0x009896800000995d */ /* 0x002fea0003900000 */
[----:B------:R-:W1:Y:S02]  /*11680*/  @!P1 SYNCS.PHASECHK.TRANS64 P1, [R2+URZ+0x13260], R5 ;  /* 0x01326005020095a7 */ /* 0x000e64000802007f */
[----:B-1----:R-:W-:Y:S05]  /*11690*/  @!P1 BRA `(.L_x_12365) ;  /* 0xfffffffc00f09947 */ /* 0x002fea000383ffff */
[----:B------:R-:W-:Y:S05]  /*116a0*/  BRA `(.L_x_12413) ;  /* 0xffffffe800847947 */ /* 0x000fea000383ffff */
.L_x_12371:
[----:B0-----:R0:W2:Y:S02]  /*116b0*/  SYNCS.PHASECHK.TRANS64.TRYWAIT P0, [R7+URZ+0x13220], R0 ;  /* 0x01322000070075a7 */ /* 0x0010a4000800017f */
[----:B--2---:R-:W-:Y:S05]  /*116c0*/  @!P0 NANOSLEEP.SYNCS 0x989680 ;  /* 0x009896800000895d */ /* 0x004fea0003900000 */
[----:B------:R-:W2:Y:S02]  /*116d0*/  @!P0 SYNCS.PHASECHK.TRANS64 P0, [R7+URZ+0x13220], R0 ;  /* 0x01322000070085a7 */ /* 0x000ea4000800007f */
[----:B--2---:R-:W-:Y:S05]  /*116e0*/  @!P0 BRA `(.L_x_12371) ;  /* 0xfffffffc00f08947 */ /* 0x004fea000383ffff */
[----:B------:R-:W-:Y:S05]  /*116f0*/  BRA `(.L_x_12414) ;  /* 0xffffffec00c87947 */ /* 0x000fea000383ffff */
.L_x_12372:
        /* <DEDUP_REMOVED lines=11> */
.L_x_12416:
[----:B------:R-:W-:Y:S05]  /*117b0*/  BSYNC B0 ;  /* 0x0000000000007941 */ /* 0x000fea0003800000 */
.L_x_12415:
[----:B------:R-:W-:Y:S05]  /*117c0*/  BRA `(.L_x_12417) ;  /* 0xffffffec00b07947 */ /* 0x000fea000383ffff */
.L_x_12375:
[----:B------:R-:W-:Y:S01]  /*117d0*/  BSSY B1, `(.L_x_12418) ;  /* 0x0000006000017945 */ /* 0x000fe20003800000 */
[----:B------:R-:W-:-:S07]  /*117e0*/  IMAD.MOV.U32 R15, RZ, RZ, -0x1 ;  /* 0xffffffffff0f7424 */ /* 0x000fce00078e00ff */
[----:B01----:R-:W-:Y:S05]  /*117f0*/  WARPSYNC.COLLECTIVE R15, `(.L_x_12419) ;  /* 0x000000000f0c7348 */ /* 0x003fea0003c00000 */
[----:B------:R-:W-:Y:S02]  /*11800*/  ELECT P6, UR62, PT ;  /* 0x00000000003e782f */ /* 0x000fe400038c0000 */
[----:B------:R-:W-:Y:S01]  /*11810*/  MOV R14, UR62 ;  /* 0x0000003e000e7c02 */ /* 0x000fe20008000f00 */
[----:B01----:R-:W-:Y:S10]  /*11820*/  ENDCOLLECTIVE ;  /* 0x000000000000791b */ /* 0x003ff40003800000 */
.L_x_12419:
[----:B------:R-:W-:Y:S05]  /*11830*/  BSYNC B1 ;  /* 0x0000000000017941 */ /* 0x000fea0003800000 */
.L_x_12418:
[----:B------:R-:W-:Y:S05]  /*11840*/  BRA `(.L_x_12420) ;  /* 0xffffffec00a87947 */ /* 0x000fea000383ffff */
.L_x_12377:
[----:B0-----:R0:W2:Y:S02]  /*11850*/  SYNCS.PHASECHK.TRANS64.TRYWAIT P1, [R5+URZ], R4 ;  /* 0x00000004050075a7 */ /* 0x0010a4000802017f */
[----:B--2---:R-:W-:Y:S05]  /*11860*/  @!P1 NANOSLEEP.SYNCS 0x989680 ;  /* 0x009896800000995d */ /* 0x004fea0003900000 */
[----:B------:R-:W2:Y:S02]  /*11870*/  @!P1 SYNCS.PHASECHK.TRANS64 P1, [R5+URZ], R4 ;  /* 0x00000004050095a7 */ /* 0x000ea4000802007f */
[----:B--2---:R-:W-:Y:S05]  /*11880*/  @!P1 BRA `(.L_x_12377) ;  /* 0xfffffffc00f09947 */ /* 0x004fea000383ffff */
[----:B------:R-:W-:Y:S05]  /*11890*/  BRA `(.L_x_12421) ;  /* 0xffffffec00dc7947 */ /* 0x000fea000383ffff */
.L_x_12378:
[----:B--2---:R2:W3:Y:S02]  /*118a0*/  SYNCS.PHASECHK.TRANS64.TRYWAIT P1, [R3+URZ], R0 ;  /* 0x00000000030075a7 */ /* 0x0044e4000802017f */
[----:B---3--:R-:W-:Y:S05]  /*118b0*/  @!P1 NANOSLEEP.SYNCS 0x989680 ;  /* 0x009896800000995d */ /* 0x008fea0003900000 */
[----:B------:R-:W3:Y:S02]  /*118c0*/  @!P1 SYNCS.PHASECHK.TRANS64 P1, [R3+URZ], R0 ;  /* 0x00000000030095a7 */ /* 0x000ee4000802007f */
[----:B---3--:R-:W-:Y:S05]  /*118d0*/  @!P1 BRA `(.L_x_12378) ;  /* 0xfffffffc00f09947 */ /* 0x008fea000383ffff */
[----:B------:R-:W-:Y:S05]  /*118e0*/  BRA `(.L_x_12422) ;  /* 0xffffffec00d07947 */ /* 0x000fea000383ffff */
.L_x_12380:
[----:B--2---:R2:W3:Y:S02]  /*118f0*/  SYNCS.PHASECHK.TRANS64.TRYWAIT P1, [R3+URZ+0x13260], R4 ;  /* 0x01326004030075a7 */ /* 0x0044e4000802017f */
[----:B---3--:R-:W-:Y:S05]  /*11900*/  @!P1 NANOSLEEP.SYNCS 0x989680 ;  /* 0x009896800000995d */ /* 0x008fea0003900000 */
[----:B------:R-:W3:Y:S02]  /*11910*/  @!P1 SYNCS.PHASECHK.TRANS64 P1, [R3+URZ+0x13260], R4 ;  /* 0x01326004030095a7 */ /* 0x000ee4000802007f */
[----:B---3--:R-:W-:Y:S05]  /*11920*/  @!P1 BRA `(.L_x_12380) ;  /* 0xfffffffc00f09947 */ /* 0x008fea000383ffff */
[----:B------:R-:W-:Y:S05]  /*11930*/  BRA `(.L_x_12423) ;  /* 0xffffffec00d07947 */ /* 0x000fea000383ffff */
.L_x_12382:
[----:B0-----:R0:W3:Y:S02]  /*11940*/  SYNCS.PHASECHK.TRANS64.TRYWAIT P1, [R5+URZ+0x13260], R0 ;  /* 0x01326000050075a7 */ /* 0x0010e4000802017f */
[----:B---3--:R-:W-:Y:S05]  /*11950*/  @!P1 NANOSLEEP.SYNCS 0x989680 ;  /* 0x009896800000995d */ /* 0x008fea0003900000 */
[----:B------:R-:W3:Y:S02]  /*11960*/  @!P1 SYNCS.PHASECHK.TRANS64 P1, [R5+URZ+0x13260], R0 ;  /* 0x01326000050095a7 */ /* 0x000ee4000802007f */
[----:B---3--:R-:W-:Y:S05]  /*11970*/  @!P1 BRA `(.L_x_12382) ;  /* 0xfffffffc00f09947 */ /* 0x008fea000383ffff */
[----:B------:R-:W-:Y:S05]  /*11980*/  BRA `(.L_x_12424) ;  /* 0xffffffec00d07947 */ /* 0x000fea000383ffff */
.L_x_12384:
[----:B---3--:R3:W4:Y:S02]  /*11990*/  SYNCS.PHASECHK.TRANS64.TRYWAIT P0, [R3+URZ+0x13280], R4 ;  /* 0x01328004030075a7 */ /* 0x008724000800017f */
[----:B----4-:R-:W-:Y:S05]  /*119a0*/  @!P0 NANOSLEEP.SYNCS 0x989680 ;  /* 0x009896800000895d */ /* 0x010fea0003900000 */
[----:B------:R-:W4:Y:S02]  /*119b0*/  @!P0 SYNCS.PHASECHK.TRANS64 P0, [R3+URZ+0x13280], R4 ;  /* 0x01328004030085a7 */ /* 0x000f24000800007f */
[----:B----4-:R-:W-:Y:S05]  /*119c0*/  @!P0 BRA `(.L_x_12384) ;  /* 0xfffffffc00f08947 */ /* 0x010fea000383ffff */
[----:B------:R-:W-:Y:S05]  /*119d0*/  BRA `(.L_x_12385) ;  /* 0xffffffec00cc7947 */ /* 0x000fea000383ffff */
.L_x_12425:
        /* <DEDUP_REMOVED lines=10> */
.L_x_12996:


//--------------------- .text._ZN7cutlass13device_kernelIN5flash11enable_sm90INS1_16FlashAttnFwdSm90INS1_25CollectiveMainloopFwdSm90ILi2EN4cute5tupleIJNS5_1CILi1EEES8_S8_EEENS6_IJNS7_ILi192EEENS7_ILi160EEENS7_ILi64EEEEEELi64ENS_12float_e4m3_tEfNS_4arch4Sm90ELb1ELb0ELb1ELb1ELb0ELb0ELb0ELb1ELb1ELb1ELb0ELb0EEENS1_21CollectiveEpilogueFwdINS6_IJSA_SC_SB_EEES9_NS_10bfloat16_tESG_Li384ELb1ELb1ELb0ELb1EEENS1_36VarlenDynamicPersistentTileSchedulerILi192ELi160ELi384ELi128ELb0ELb1ELb1ELb1ELb1ELb1EEEEEEEEEvNT_6ParamsE --------------------------
	.section	.text._ZN7cutlass13device_kernelIN5flash11enable_sm90INS1_16FlashAttnFwdSm90INS1_25CollectiveMainloopFwdSm90ILi2EN4cute5tupleIJNS5_1CILi1EEES8_S8_EEENS6_IJNS7_ILi192EEENS7_ILi160EEENS7_ILi64EEEEEELi64ENS_12float_e4m3_tEfNS_4arch4Sm90ELb1ELb0ELb1ELb1ELb0ELb0ELb0ELb1ELb1ELb1ELb0ELb0EEENS1_21CollectiveEpilogueFwdINS6_IJSA_SC_SB_EEES9_NS_10bfloat16_tESG_Li384ELb1ELb1ELb0ELb1EEENS1_36VarlenDynamicPersistentTileSchedulerILi192ELi160ELi384ELi128ELb0ELb1ELb1ELb1ELb1ELb1EEEEEEEEEvNT_6ParamsE,"ax",@progbits
	.align	128
.text._ZN7cutlass13device_kernelIN5flash11enable_sm90INS1_16FlashAttnFwdSm90INS1_25CollectiveMainloopFwdSm90ILi2EN4cute5tupleIJNS5_1CILi1EEES8_S8_EEENS6_IJNS7_ILi192EEENS7_ILi160EEENS7_ILi64EEEEEELi64ENS_12float_e4m3_tEfNS_4arch4Sm90ELb1ELb0ELb1ELb1ELb0ELb0ELb0ELb1ELb1ELb1ELb0ELb0EEENS1_21CollectiveEpilogueFwdINS6_IJSA_SC_SB_EEES9_NS_10bfloat16_tESG_Li384ELb1ELb1ELb0ELb1EEENS1_36VarlenDynamicPersistentTileSchedulerILi192ELi160ELi384ELi128ELb0ELb1ELb1ELb1ELb1ELb1EEEEEEEEEvNT_6ParamsE:
        .type           _ZN7cutlass13device_kernelIN5flash11enable_sm90INS1_16FlashAttnFwdSm90INS1_25CollectiveMainloopFwdSm90ILi2EN4cute5tupleIJNS5_1CILi1EEES8_S8_EEENS6_IJNS7_ILi192EEENS7_ILi160EEENS7_ILi64EEEEEELi64ENS_12float_e4m3_tEfNS_4arch4Sm90ELb1ELb0ELb1ELb1ELb0ELb0ELb0ELb1ELb1ELb1ELb0ELb0EEENS1_21CollectiveEpilogueFwdINS6_IJSA_SC_SB_EEES9_NS_10bfloat16_tESG_Li384ELb1ELb1ELb0ELb1EEENS1_36VarlenDynamicPersistentTileSchedulerILi192ELi160ELi384ELi128ELb0ELb1ELb1ELb1ELb1ELb1EEEEEEEEEvNT_6ParamsE,@function
        .size           _ZN7cutlass13device_kernelIN5flash11enable_sm90INS1_16FlashAttnFwdSm90INS1_25CollectiveMainloopFwdSm90ILi2EN4cute5tupleIJNS5_1CILi1EEES8_S8_EEENS6_IJNS7_ILi192EEENS7_ILi160EEENS7_ILi64EEEEEELi64ENS_12float_e4m3_tEfNS_4arch4Sm90ELb1ELb0ELb1ELb1ELb0ELb0ELb0ELb1ELb1ELb1ELb0ELb0EEENS1_21CollectiveEpilogueFwdINS6_IJSA_SC_SB_EEES9_NS_10bfloat16_tESG_Li384ELb1ELb1ELb0ELb1EEENS1_36VarlenDynamicPersistentTileSchedulerILi192ELi160ELi384ELi128ELb0ELb1ELb1ELb1ELb1ELb1EEEEEEEEEvNT_6ParamsE,(.L_x_12997 - _ZN7cutlass13device_kernelIN5flash11enable_sm90INS1_16FlashAttnFwdSm90INS1_25CollectiveMainloopFwdSm90ILi2EN4cute5tupleIJNS5_1CILi1EEES8_S8_EEENS6_IJNS7_ILi192EEENS7_ILi160EEENS7_ILi64EEEEEELi64ENS_12float_e4m3_tEfNS_4arch4Sm90ELb1ELb0ELb1ELb1ELb0ELb0ELb0ELb1ELb1ELb1ELb0ELb0EEENS1_21CollectiveEpilogueFwdINS6_IJSA_SC_SB_EEES9_NS_10bfloat16_tESG_Li384ELb1ELb1ELb0ELb1EEENS1_36VarlenDynamicPersistentTileSchedulerILi192ELi160ELi384ELi128ELb0ELb1ELb1ELb1ELb1ELb1EEEEEEEEEvNT_6ParamsE)
        .other          _ZN7cutlass13device_kernelIN5flash11enable_sm90INS1_16FlashAttnFwdSm90INS1_25CollectiveMainloopFwdSm90ILi2EN4cute5tupleIJNS5_1CILi1EEES8_S8_EEENS6_IJNS7_ILi192EEENS7_ILi160EEENS7_ILi64EEEEEELi64ENS_12float_e4m3_tEfNS_4arch4Sm90ELb1ELb0ELb1ELb1ELb0ELb0ELb0ELb1ELb1ELb1ELb0ELb0EEENS1_21CollectiveEpilogueFwdINS6_IJSA_SC_SB_EEES9_NS_10bfloat16_tESG_Li384ELb1ELb1ELb0ELb1EEENS1_36VarlenDynamicPersistentTileSchedulerILi192ELi160ELi384ELi128ELb0ELb1ELb1ELb1ELb1ELb1EEEEEEEEEvNT_6ParamsE,@"STO_CUDA_ENTRY STV_DEFAULT"
_ZN7cutlass13device_kernelIN5flash11enable_sm90INS1_16FlashAttnFwdSm90INS1_25CollectiveMainloopFwdSm90ILi2EN4cute5tupleIJNS5_1CILi1EEES8_S8_EEENS6_IJNS7_ILi192EEENS7_ILi160EEENS7_ILi64EEEEEELi64ENS_12float_e4m3_tEfNS_4arch4Sm90ELb1ELb0ELb1ELb1ELb0ELb0ELb0ELb1ELb1ELb1ELb0ELb0EEENS1_21CollectiveEpilogueFwdINS6_IJSA_SC_SB_EEES9_NS_10bfloat16_tESG_Li384ELb1ELb1ELb0ELb1EEENS1_36VarlenDynamicPersistentTileSchedulerILi192ELi160ELi384ELi128ELb0ELb1ELb1ELb1ELb1ELb1EEEEEEEEEvNT_6ParamsE:
        /* <DEDUP_REMOVED lines=18> */
.L_x_12427:
[----:B------:R-:W-:Y:S05]  /*0120*/  BSYNC B0 ;  /* 0x0000000000007941 */ /* 0x000fea0003800000 */
.L_x_12426:
        /* <DEDUP_REMOVED lines=41> */
.L_x_12428:
        /* <DEDUP_REMOVED lines=22> */
.L_x_12429:
        /* <DEDUP_REMOVED lines=18> */
.L_x_12430:
        /* <DEDUP_REMOVED lines=22> */
.L_x_12431:
        /* <DEDUP_REMOVED lines=22> */
.L_x_12432:
[----:B------:R-:W-:Y:S01]  /*0900*/  PLOP3.LUT P0, PT, PT, PT, UP0, 0x80, 0x0 ;  /* 0x000000000000781c */ /* 0x000fe20003f0f008 */
[----:B------:R-:W-:Y:S01]  /*0910*/  UMOV UR38, 0x1 ;  /* 0x0000000100267882 */ /* 0x000fe20000000000 */
[----:B------:R-:W-:Y:S01]  /*0920*/  NOP ;  /* 0x0000000000007918 */ /* 0x000fe20000000000 */
[----:B------:R-:W-:Y:S01]  /*0930*/  USEL UR38, UR38, 0x2, !UP0 ;  /* 0x0000000226267887 */ /* 0x000fe2000c000000 */
[----:B------:R-:W-:Y:S01]  /*0940*/  ULDC.64 UR50, c[0x0][0x208] ;  /* 0x0000820000327ab9 */ /* 0x000fe20000000a00 */
[----:B012-4-:R-:W-:Y:S08]  /*0950*/  BAR.SYNC.DEFER_BLOCKING 0x0 ;  /* 0x0000000000007b1d */ /* 0x017ff00000010000 */
[----:B------:R-:W-:Y:S05]  /*0960*/  @!P0 BRA `(.L_x_12433) ;  /* 0x000000cc00c08947 */ /* 0x000fea0003800000 */
.L_x_12434:
        /* <DEDUP_REMOVED lines=34> */
[----:B------:R-:W-:Y:S02]  /*0b90*/  LOP3.LUT R2, R2, 0x1ffffffe, RZ, 0xc0, !PT ;  /* 0x1ffffffe02027812 */ /* 0x000fe400078ec0ff */
[----:B------:R-:W-:Y:S01]  /*0ba0*/  SHF.R.S32.HI R6, RZ, 0x1f, R23 ;  /* 0x0000001fff067819 */ /* 0x000fe20000011417 */
[----:B------:R-:W-:Y:S01]  /*0bb0*/  IMAD R3, R3, 0x40, R4 ;  /* 0x0000004003037824 */ /* 0x000fe200078e0204 */
[----:B------:R-:W-:Y:S01]  /*0bc0*/  LEA.HI R10, R0, R12, RZ, 0x2 ;  /* 0x0000000c000a7211 */ /* 0x000fe200078f10ff */
[----:B------:R-:W-:Y:S01]  /*0bd0*/  IMAD.IADD R2, R5, 0x1, -R2 ;  /* 0x0000000105027824 */ /* 0x000fe200078e0a02 */
[----:B------:R-:W-:Y:S02]  /*0be0*/  LEA.HI R7, R6, R23, RZ, 0x2 ;  /* 0x0000001706077211 */ /* 0x000fe400078f10ff */
[----:B------:R-:W-:Y:S01]  /*0bf0*/  SHF.R.S32.HI R156, RZ, 0x7, R156 ;  /* 0x00000007ff9c7819 */ /* 0x000fe2000001149c */
[----:B------:R-:W-:Y:S01]  /*0c00*/  IMAD R2, R2, 0x8, R3 ;  /* 0x0000000802027824 */ /* 0x000fe200078e0203 */
[----:B------:R-:W-:-:S02]  /*0c10*/  SHF.R.S32.HI R8, RZ, 0x2, R7 ;  /* 0x00000002ff087819 */ /* 0x000fc40000011407 */
[----:B------:R-:W-:Y:S01]  /*0c20*/  SHF.R.S32.HI R9, RZ, 0x1f, R7 ;  /* 0x0000001fff097819 */ /* 0x000fe20000011407 */
[----:B------:R-:W-:Y:S01]  /*0c30*/  IMAD.HI R4, R156, 0x55555556, RZ ;  /* 0x555555569c047827 */ /* 0x000fe200078e02ff */
[----:B------:R-:W-:Y:S01]  /*0c40*/  LOP3.LUT R10, R10, 0xfffffffc, RZ, 0xc0, !PT ;  /* 0xfffffffc0a0a7812 */ /* 0x000fe200078ec0ff */
[----:B------:R0:W-:Y:S01]  /*0c50*/  STL [R1], R2 ;  /* 0x0000000201007387 */ /* 0x0001e20000100800 */
[----:B------:R-:W-:Y:S02]  /*0c60*/  LEA.HI R9, R9, R8, RZ, 0x3 ;  /* 0x0000000809097211 */ /* 0x000fe400078f18ff */
[----:B------:R-:W-:Y:S01]  /*0c70*/  LEA.HI R0, R0, R12, RZ, 0x3 ;  /* 0x0000000c00007211 */ /* 0x000fe200078f18ff */
[----:B------:R-:W-:Y:S01]  /*0c80*/  IMAD.IADD R10, R12, 0x1, -R10 ;  /* 0x000000010c0a7824 */ /* 0x000fe200078e0a0a */
[----:B------:R-:W-:Y:S02]  /*0c90*/  LOP3.LUT R9, R9, 0xfffffff8, RZ, 0xc0, !PT ;  /* 0xfffffff809097812 */ /* 0x000fe400078ec0ff */
[----:B------:R-:W-:-:S02]  /*0ca0*/  LEA.HI R6, R6, R23, RZ, 0x5 ;  /* 0x0000001706067211 */ /* 0x000fc400078f28ff */
[----:B------:R-:W-:Y:S01]  /*0cb0*/  LEA.HI R5, R4, R4, RZ, 0x1 ;  /* 0x0000000404057211 */ /* 0x000fe200078f08ff */
[----:B------:R-:W-:Y:S01]  /*0cc0*/  IMAD.IADD R9, R8, 0x1, -R9 ;  /* 0x0000000108097824 */ /* 0x000fe200078e0a09 */
[----:B------:R-:W-:Y:S02]  /*0cd0*/  LOP3.LUT R18, R0, 0xfffffff8, RZ, 0xc0, !PT ;  /* 0xfffffff800127812 */ /* 0x000fe400078ec0ff */
[----:B------:R-:W-:Y:S01]  /*0ce0*/  LEA.HI R4, R10, R10, RZ, 0x1 ;  /* 0x0000000a0a047211 */ /* 0x000fe200078f08ff */
[----:B------:R-:W-:Y:S01]  /*0cf0*/  IMAD R5, R5, -0x3, R156 ;  /* 0xfffffffd05057824 */ /* 0x000fe200078e029c */
[----:B------:R-:W-:Y:S01]  /*0d00*/  SHF.R.S32.HI R6, RZ, 0x5, R6 ;  /* 0x00000005ff067819 */ /* 0x000fe20000011406 */
[----:B------:R-:W-:Y:S01]  /*0d10*/  IMAD.IADD R18, R12, 0x1, -R18 ;  /* 0x000000010c127824 */ /* 0x000fe200078e0a12 */
[----:B------:R-:W-:Y:S02]  /*0d20*/  LOP3.LUT R11, R4, 0x1ffffffe, RZ, 0xc0, !PT ;  /* 0x1ffffffe040b7812 */ /* 0x000fe400078ec0ff */
[----:B------:R-:W-:Y:S01]  /*0d30*/  LOP3.LUT R16, R7, 0x7ffffffc, RZ, 0xc0, !PT ;  /* 0x7ffffffc07107812 */ /* 0x000fe200078ec0ff */
[----:B------:R-:W-:Y:S01]  /*0d40*/  IMAD R6, R6, 0x10, R9 ;  /* 0x0000001006067824 */ /* 0x000fe200078e0209 */
[----:B------:R-:W-:Y:S01]  /*0d50*/  SHF.L.U32 R19, R18, 0x3, RZ ;  /* 0x0000000312137819 */ /* 0x000fe200000006ff */
[----:B------:R-:W-:Y:S01]  /*0d60*/  IMAD.IADD R10, R10, 0x1, -R11 ;  /* 0x000000010a0a7824 */ /* 0x000fe200078e0a0b */
[----:B------:R-:W-:Y:S01]  /*0d70*/  SHF.R.S32.HI R22, RZ, 0x3, R0 ;  /* 0x00000003ff167819 */ /* 0x000fe20000011400 */
[----:B------:R-:W-:Y:S01]  /*0d80*/  IMAD R157, R5, 0x40, R6 ;  /* 0x00000040059d7824 */ /* 0x000fe200078e0206 */
[----:B------:R-:W-:Y:S01]  /*0d90*/  SHF.R.S32.HI R0, RZ, 0x1f, R19 ;  /* 0x0000001fff007819 */ /* 0x000fe20000011413 */
[----:B------:R-:W-:-:S02]  /*0da0*/  IMAD.IADD R16, R23, 0x1, -R16 ;  /* 0x0000000117107824 */ /* 0x000fc400078e0a10 */
[----:B0-----:R-:W-:-:S07]  /*0db0*/  IMAD R17, R10, 0x8, R157 ;  /* 0x000000080a117824 */ /* 0x001fce00078e029d */
.L_x_12479:
        /* <DEDUP_REMOVED lines=37> */
[----:B-----5:R-:W-:-:S14]  /*1010*/  @P2 BRA `(.L_x_12435) ;  /* 0x0000000000342947 */ /* 0x020fdc0003800000 */
        /* <DEDUP_REMOVED lines=13> */
.L_x_12435:
        /* <DEDUP_REMOVED lines=9> */
.L_x_12436:
        /* <DEDUP_REMOVED lines=13> */
.L_x_12437:
[----:B------:R-:W-:Y:S01]  /*1250*/  ULDC UR6, c[0x0][0x448] ;  /* 0x0001120000067ab9 */ /* 0x000fe20000000800 */
[----:B------:R-:W-:Y:S01]  /*1260*/  UIMAD UR43, UR5, 0xc0, URZ ;  /* 0x000000c0052b78a4 */ /* 0x000fe2000f8e023f */
[----:B------:R-:W-:Y:S01]  /*1270*/  PLOP3.LUT P0, PT, PT, PT, PT, 0x80, 0x0 ;  /* 0x000000000000781c */ /* 0x000fe20003f0f070 */
[----:B------:R-:W-:Y:S01]  /*1280*/  UISETP.NE.AND UP0, UPT, UR6, 0x1, UPT ;  /* 0x000000010600788c */ /* 0x000fe2000bf05270 */
[----:B------:R-:W-:Y:S01]  /*1290*/  IMAD.MOV.U32 R0, RZ, RZ, RZ ;  /* 0x000000ffff007224 */ /* 0x000fe200078e00ff */
[----:B------:R-:W-:Y:S01]  /*12a0*/  UIADD3 UR6, UR43, 0xbf, URZ ;  /* 0x000000bf2b067890 */ /* 0x000fe2000fffe03f */
[----:B------:R-:W-:Y:S01]  /*12b0*/  IMAD.MOV.U32 R2, RZ, RZ, RZ ;  /* 0x000000ffff027224 */ /* 0x000fe200078e00ff */
[----:B------:R-:W-:Y:S01]  /*12c0*/  UIADD3 UR48, -UR48, UR4, URZ ;  /* 0x0000000430307290 */ /* 0x000fe2000fffe13f */
[----:B------:R-:W-:Y:S02]  /*12d0*/  CS2R R54, SRZ ;  /* 0x0000000000367805 */ /* 0x000fe4000001ff00 */
[----:B------:R-:W-:-:S02]  /*12e0*/  CS2R R6, SRZ ;  /* 0x0000000000067805 */ /* 0x000fc4000001ff00 */
[----:B------:R-:W-:Y:S01]  /*12f0*/  CS2R R52, SRZ ;  /* 0x0000000000347805 */ /* 0x000fe2000001ff00 */
[----:B------:R-:W-:Y:S01]  /*1300*/  UIADD3 UR7, UR48, 0xa0, -UR49 ;  /* 0x000000a030077890 */ /* 0x000fe2000fffe831 */
        /* <DEDUP_REMOVED lines=23> */
[----:B------:R-:W-:Y:S01]  /*1480*/  MOV R33, RZ ;  /* 0x000000ff00217202 */ /* 0x000fe20000000f00 */
[----:B------:R-:W-:Y:S01]  /*1490*/  ULEA.HI.SX32 UR6, UR7, UR6, 0x1a ;  /* 0x0000000607067291 */ /* 0x000fe2000f8fd23f */
[----:B------:R-:W-:-:S03]  /*14a0*/  IMAD.MOV.U32 R58, RZ, RZ, RZ ;  /* 0x000000ffff3a7224 */ /* 0x000fc600078e00ff */
[----:B------:R-:W-:-:S04]  /*14b0*/  UISETP.LT.AND UP0, UPT, UR4, UR6, UPT ;  /* 0x000000060400728c */ /* 0x000fc8000bf01270 */
        /* <DEDUP_REMOVED lines=35> */
.L_x_12439:
        /* <DEDUP_REMOVED lines=37> */
[----:B------:R-:W-:-:S02]  /*1940*/  MOV R4, UR4 ;  /* 0x0000000400047c02 */ /* 0x000fc40008000f00 */
        /* <DEDUP_REMOVED lines=16> */
.L_x_12573:
[----:B------:R-:W-:Y:S05]  /*1a50*/  @!P0 BRA `(.L_x_12441) ;  /* 0x0000000000048947 */ /* 0x000fea0003800000 */
[----:B------:R-:W-:Y:S01]  /*1a60*/  BPT.TRAP 0x1 ;  /* 0x000000040000795c */ /* 0x000fe20000300000 */
.L_x_12441:
[----:B------:R-:W-:Y:S02]  /*1a70*/  IMAD.U32 R2, RZ, RZ, UR39 ;  /* 0x00000027ff027e24 */ /* 0x000fe4000f8e00ff */
[----:B0-----:R-:W-:-:S03]  /*1a80*/  IMAD.U32 R3, RZ, RZ, UR37 ;  /* 0x00000025ff037e24 */ /* 0x001fc6000f8e00ff */
[----:B------:R-:W-:Y:S02]  /*1a90*/  LEA R2, R2, UR45, 0x3 ;  /* 0x0000002d02027c11 */ /* 0x000fe4000f8e18ff */
[----:B------:R-:W-:-:S04]  /*1aa0*/  SHF.L.U32 R3, R3, 0x1f, RZ ;  /* 0x0000001f03037819 */ /* 0x000fc800000006ff */
[----:B------:R0:W1:Y:S01]  /*1ab0*/  SYNCS.PHASECHK.TRANS64.TRYWAIT P1, [R2+URZ+0x13230], R3 ;  /* 0x01323003020075a7 */ /* 0x000062000802017f */
[----:B------:R-:W-:Y:S05]  /*1ac0*/  @!P0 BRA `(.L_x_12442) ;  /* 0x0000000000048947 */ /* 0x000fea0003800000 */
[----:B------:R-:W-:Y:S01]  /*1ad0*/  BPT.TRAP 0x1 ;  /* 0x000000040000795c */ /* 0x000fe20000300000 */
.L_x_12442:
[----:B-1----:R-:W-:Y:S05]  /*1ae0*/  @P1 BRA `(.L_x_12443) ;  /* 0x0000000000081947 */ /* 0x002fea0003800000 */
[----:B------:R-:W1:Y:S02]  /*1af0*/  SYNCS.PHASECHK.TRANS64.TRYWAIT P1, [R2+URZ+0x13230], R3 ;  /* 0x01323003020075a7 */ /* 0x000e64000802017f */
[----:B-1----:R-:W-:Y:S05]  /*1b00*/  @!P1 BRA `(.L_x_12444) ;  /* 0x0000010c002c9947 */ /* 0x002fea0003800000 */
.L_x_12443:
        /* <DEDUP_REMOVED lines=15> */
[----:B------:R-:W-:-:S06]  /*1c00*/  UIADD3 UR23, UR52, -0x2, URZ ;  /* 0xfffffffe34177890 */ /* 0x000fcc000fffe03f */
        /* <DEDUP_REMOVED lines=30> */
[----:B------:R-:W-:Y:S01]  /*1df0*/  QGMMA.64x32x32.F32.E4M3.E4M3 R24, gdesc[UR8], RZ, !UPT, gsb0 ;  /* 0x00600000081879f3 */ /* 0x000fe2000c0008ff */
[----:B------:R-:W-:Y:S02]  /*1e00*/  ULDC UR10, c[0x0][0x448] ;  /* 0x00011200000a7ab9 */ /* 0x000fe40000000800 */
[----:B------:R-:W-:-:S03]  /*1e10*/  UISETP.NE.AND UP0, UPT, UR10, 0x1, UPT ;  /* 0x000000010a00788c */ /* 0x000fc6000bf05270 */
[----:B------:R-:W-:-:S03]  /*1e20*/  UMOV UR10, UR43 ;  /* 0x0000002b000a7c82 */ /* 0x000fc60008000000 */
[----:B------:R-:W-:-:S05]  /*1e30*/  PLOP3.LUT P2, PT, PT, PT, UP0, 0x80, 0x0 ;  /* 0x000000000000781c */ /* 0x000fca0003f4f008 */
[----:B------:R-:W-:Y:S01]  /*1e40*/  @UP0 ULDC UR11, c[0x0][0x450] ;  /* 0x00011400000b0ab9 */ /* 0x000fe20000000800 */
        /* <DEDUP_REMOVED lines=27> */
[----:B------:R-:W-:-:S06]  /*2000*/  FMUL.FTZ R11, R0, R101 ;  /* 0x00000065000b7220 */ /* 0x000fcc0000410000 */
        /* <DEDUP_REMOVED lines=11> */
[----:B------:R-:W-:Y:S01]  /*20c0*/  VIADD R83, R17, UR43 ;  /* 0x0000002b11537c36 */ /* 0x000fe20008000000 */
        /* <DEDUP_REMOVED lines=26> */
[----:B------:R-:W-:Y:S01]  /*2270*/  FMUL.FTZ R87, R0, R67 ;  /* 0x0000004300577220 */ /* 0x000fe20000410000 */
[----:B------:R-:W-:Y:S01]  /*2280*/  IMAD.U32 R67, RZ, RZ, UR49 ;  /* 0x00000031ff437e24 */ /* 0x000fe2000f8e00ff */
[----:B------:R-:W5:Y:S01]  /*2290*/  MUFU.TANH R77, R77 ;  /* 0x0000004d004d7308 */ /* 0x000f620000002400 */
[----:B------:R-:W-:Y:S01]  /*22a0*/  QGMMA.64x32x32.F32.E4M3.E4M3 R40, gdesc[UR4], R40, gsb0 ;  /* 0x00600000042879f3 */ /* 0x000fe20008000828 */
[----:B------:R-:W-:Y:S01]  /*22b0*/  @UP0 ULDC UR6, c[0x0][0x44c] ;  /* 0x0001130000060ab9 */ /* 0x000fe20000000800 */
[----:B------:R-:W-:Y:S01]  /*22c0*/  UMOV UR7, 0xffffff60 ;  /* 0xffffff6000077882 */ /* 0x000fe20000000000 */
[----:B------:R-:W-:Y:S01]  /*22d0*/  @P2 IMAD.HI.U32 R57, R83, UR6, RZ ;  /* 0x0000000653392c27 */ /* 0x000fe2000f8e00ff */
[----:B------:R-:W-:Y:S01]  /*22e0*/  @UP0 ULDC UR6, c[0x0][0x450] ;  /* 0x0001140000060ab9 */ /* 0x000fe20000000800 */
[----:B------:R-:W-:-:S02]  /*22f0*/  UIMAD UR7, UR52, UR7, 0xa1 ;  /* 0x000000a1340774a4 */ /* 0x000fc4000f8e0207 */
[C---:B------:R-:W-:Y:S01]  /*2300*/  FMUL.FTZ R58, R0.reuse, R58 ;  /* 0x0000003a003a7220 */ /* 0x040fe20000410000 */
[----:B------:R-:W5:Y:S01]  /*2310*/  MUFU.TANH R76, R76 ;  /* 0x0000004c004c7308 */ /* 0x000f620000002400 */
[----:B------:R-:W-:Y:S01]  /*2320*/  @P2 SHF.R.U32.HI R83, RZ, UR6, R57 ;  /* 0x00000006ff532c19 */ /* 0x000fe20008011639 */
[----:B------:R-:W-:Y:S01]  /*2330*/  UIMAD UR6, UR52, -0xa0, UR48 ;  /* 0xffffff60340678a4 */ /* 0x000fe2000f8e0230 */
[----:B------:R-:W-:Y:S01]  /*2340*/  FMUL.FTZ R86, R0, R59 ;  /* 0x0000003b00567220 */ /* 0x000fe20000410000 */
[----:B------:R-:W-:Y:S01]  /*2350*/  IMAD.U32 R63, RZ, RZ, UR7 ;  /* 0x00000007ff3f7e24 */ /* 0x000fe2000f8e00ff */
[----:B------:R-:W-:Y:S01]  /*2360*/  UMOV UR7, 0x80000020 ;  /* 0x8000002000077882 */ /* 0x000fe20000000000 */
[----:B------:R-:W0:Y:S01]  /*2370*/  SHFL.IDX PT, R57, R83, 0x1, 0x1c1f ;  /* 0x003c1f0053397f89 */ /* 0x000e2200000e0000 */
[----:B------:R-:W-:Y:S01]  /*2380*/  UIADD3 UR6, UR6, 0xa0, URZ ;  /* 0x000000a006067890 */ /* 0x000fe2000fffe03f */
[----:B------:R-:W-:Y:S01]  /*2390*/  IMAD R80, R16, -0x2, R63 ;  /* 0xfffffffe10507824 */ /* 0x000fe200078e023f */
[----:B------:R-:W5:Y:S01]  /*23a0*/  MUFU.TANH R58, R58 ;  /* 0x0000003a003a7308 */ /* 0x000f620000002400 */
[C---:B------:R-:W-:Y:S01]  /*23b0*/  FMUL.FTZ R59, R0.reuse, R62 ;  /* 0x0000003e003b7220 */ /* 0x040fe20000410000 */
[C---:B------:R-:W-:Y:S01]  /*23c0*/  FMUL.FTZ R62, R0.reuse, R66 ;  /* 0x00000042003e7220 */ /* 0x040fe20000410000 */
[C---:B------:R-:W-:Y:S01]  /*23d0*/  FMUL.FTZ R63, R0.reuse, R70 ;  /* 0x00000046003f7220 */ /* 0x040fe20000410000 */
[----:B------:R-:W-:Y:S01]  /*23e0*/  IMAD.U32 R81, RZ, RZ, UR6 ;  /* 0x00000006ff517e24 */ /* 0x000fe2000f8e00ff */
[----:B------:R-:W-:Y:S01]  /*23f0*/  IADD3 R80, -R67, UR48, R80 ;  /* 0x0000003043507c10 */ /* 0x000fe2000fffe150 */
[----:B------:R-:W-:Y:S01]  /*2400*/  UIADD3 UR6, UR12, 0x202, URZ ;  /* 0x000002020c067890 */ /* 0x000fe2000fffe03f */
[----:B------:R-:W-:Y:S01]  /*2410*/  FMUL.FTZ R71, R0, R71 ;  /* 0x0000004700477220 */ /* 0x000fe20000410000 */
[----:B------:R-:W-:Y:S01]  /*2420*/  IMAD R81, R16, -0x2, R81 ;  /* 0xfffffffe10517824 */ /* 0x000fe200078e0251 */
        /* <DEDUP_REMOVED lines=9> */
[----:B0-----:R-:W-:-:S04]  /*24c0*/  VIADDMNMX R57, R57, R80, R81, PT ;  /* 0x0000005039397246 */ /* 0x001fc80003800151 */
[----:B------:R-:W-:-:S03]  /*24d0*/  ISETP.GT.AND P5, PT, R57, RZ, PT ;  /* 0x000000ff3900720c */ /* 0x000fc60003fa4270 */
[----:B------:R-:W0:Y:S01]  /*24e0*/  MUFU.TANH R97, R97 ;  /* 0x0000006100617308 */ /* 0x000e220000002400 */
[C---:B------:R-:W-:Y:S02]  /*24f0*/  ISETP.GT.AND P6, PT, R57.reuse, 0x1, PT ;  /* 0x000000013900780c */ /* 0x040fe40003fc4270 */
[----:B------:R-:W-:Y:S02]  /*2500*/  ISETP.GT.AND P3, PT, R57, 0x8, PT ;  /* 0x000000083900780c */ /* 0x000fe40003f64270 */
[----:B------:R-:W-:Y:S02]  /*2510*/  FSEL R88, R88, -INF , P5 ;  /* 0xff80000058587808 */ /* 0x000fe40002800000 */
[----:B-1----:R-:W-:Y:S01]  /*2520*/  FSEL R98, R89, -INF , P6 ;  /* 0xff80000059627808 */ /* 0x002fe20003000000 */
[----:B------:R-:W1:Y:S01]  /*2530*/  MUFU.TANH R62, R62 ;  /* 0x0000003e003e7308 */ /* 0x000e620000002400 */
[----:B------:R-:W-:Y:S02]  /*2540*/  ISETP.GT.AND P4, PT, R57, 0x9, PT ;  /* 0x000000093900780c */ /* 0x000fe40003f84270 */
[----:B--2---:R-:W-:-:S02]  /*2550*/  FSEL R90, R90, -INF , P3 ;  /* 0xff8000005a5a7808 */ /* 0x004fc40001800000 */
[----:B------:R-:W-:Y:S02]  /*2560*/  FMNMX.FTZ R67, R88, R98, !PT ;  /* 0x0000006258437209 */ /* 0x000fe40007810000 */
[----:B------:R-:W-:Y:S01]  /*2570*/  ISETP.GT.AND P5, PT, R57, 0x10, PT ;  /* 0x000000103900780c */ /* 0x000fe20003fa4270 */
[----:B------:R-:W2:Y:S01]  /*2580*/  MUFU.TANH R87, R87 ;  /* 0x0000005700577308 */ /* 0x000ea20000002400 */
[----:B---3--:R-:W-:Y:S01]  /*2590*/  FSEL R100, R91, -INF , P4 ;  /* 0xff8000005b647808 */ /* 0x008fe20002000000 */
[----:B------:R-:W-:Y:S02]  /*25a0*/  WARPGROUP.DEPBAR.LE gsb0, 0x0 ;  /* 0x00008000000079c5 */ /* 0x000fe40000010000 */
[----:B------:R-:W-:Y:S01]  /*25b0*/  FMNMX.FTZ R67, R90, R67, !PT ;  /* 0x000000435a437209 */ /* 0x000fe20007810000 */
[----:B------:R-:W-:Y:S01]  /*25c0*/  WARPGROUP.ARRIVE ;  /* 0x00000000000079c5 */ /* 0x000fe20000000000 */
[C---:B------:R-:W-:Y:S01]  /*25d0*/  ISETP.GT.AND P3, PT, R57.reuse, 0x11, PT ;  /* 0x000000113900780c */ /* 0x040fe20003f64270 */
[----:B------:R-:W-:Y:S01]  /*25e0*/  FMUL.FTZ R42, R0, R42 ;  /* 0x0000002a002a7220 */ /* 0x000fe20000410000 */
[----:B----4-:R-:W-:Y:S01]  /*25f0*/  FSEL R104, R92, -INF , P5 ;  /* 0xff8000005c687808 */ /* 0x010fe20002800000 */
[----:B------:R-:W-:Y:S01]  /*2600*/  FMUL.FTZ R43, R0, R43 ;  /* 0x0000002b002b7220 */ /* 0x000fe20000410000 */
[----:B------:R-:W-:Y:S01]  /*2610*/  FMNMX.FTZ R67, R100, R67, !PT ;  /* 0x0000004364437209 */ /* 0x000fe20007810000 */
[----:B------:R-:W-:Y:S01]  /*2620*/  QGMMA.64x32x32.F32.E4M3.E4M3 R24, gdesc[UR4], R24, gsb0 ;  /* 0x00600000041879f3 */ /* 0x000fe20008000818 */
[----:B------:R-:W-:Y:S01]  /*2630*/  ISETP.GT.AND P4, PT, R57, 0x18, PT ;  /* 0x000000183900780c */ /* 0x000fe20003f84270 */
[----:B------:R-:W-:Y:S01]  /*2640*/  MUFU.TANH R89, R42 ;  /* 0x0000002a00597308 */ /* 0x000fe20000002400 */
[----:B-----5:R-:W-:Y:S01]  /*2650*/  FSEL R102, R93, -INF , P3 ;  /* 0xff8000005d667808 */ /* 0x020fe20001800000 */
[----:B------:R-:W-:Y:S01]  /*2660*/  FMUL.FTZ R46, R0, R46 ;  /* 0x0000002e002e7220 */ /* 0x000fe20000410000 */
[----:B------:R-:W-:Y:S01]  /*2670*/  FMNMX.FTZ R67, R104, R67, !PT ;  /* 0x0000004368437209 */ /* 0x000fe20007810000 */
[C---:B------:R-:W-:Y:S01]  /*2680*/  FMUL.FTZ R50, R0.reuse, R50 ;  /* 0x0000003200327220 */ /* 0x040fe20000410000 */
[C---:B------:R-:W-:Y:S01]  /*2690*/  ISETP.GT.AND P3, PT, R57.reuse, 0x19, PT ;  /* 0x000000193900780c */ /* 0x040fe20003f64270 */
[----:B------:R-:W-:Y:S01]  /*26a0*/  FMUL.FTZ R51, R0, R51 ;  /* 0x0000003300337220 */ /* 0x000fe20000410000 */
[----:B------:R-:W-:Y:S01]  /*26b0*/  FSEL R92, R94, -INF , P4 ;  /* 0xff8000005e5c7808 */ /* 0x000fe20002000000 */
[----:B------:R-:W-:Y:S01]  /*26c0*/  MUFU.TANH R91, R43 ;  /* 0x0000002b005b7308 */ /* 0x000fe20000002400 */
[----:B------:R-:W-:Y:S01]  /*26d0*/  FMNMX.FTZ R67, R102, R67, !PT ;  /* 0x0000004366437209 */ /* 0x000fe20007810000 */
[C---:B------:R-:W-:Y:S01]  /*26e0*/  FMUL.FTZ R47, R0.reuse, R47 ;  /* 0x0000002f002f7220 */ /* 0x040fe20000410000 */
[----:B------:R-:W-:Y:S01]  /*26f0*/  ISETP.GT.AND P4, PT, R57, 0x20, PT ;  /* 0x000000203900780c */ /* 0x000fe20003f84270 */
[C---:B------:R-:W-:Y:S01]  /*2700*/  FMUL.FTZ R54, R0.reuse, R54 ;  /* 0x0000003600367220 */ /* 0x040fe20000410000 */
[----:B------:R-:W-:Y:S01]  /*2710*/  FSEL R94, R95, -INF , P3 ;  /* 0xff8000005f5e7808 */ /* 0x000fe20001800000 */
[----:B------:R-:W-:Y:S01]  /*2720*/  FMUL.FTZ R40, R0, R40 ;  /* 0x0000002800287220 */ /* 0x000fe20000410000 */
[----:B------:R-:W-:Y:S01]  /*2730*/  FMNMX.FTZ R67, R92, R67, !PT ;  /* 0x000000435c437209 */ /* 0x000fe20007810000 */
[----:B------:R3:W-:Y:S01]  /*2740*/  MUFU.TANH R93, R46 ;  /* 0x0000002e005d7308 */ /* 0x0007e20000002400 */
[C---:B------:R-:W-:Y:S01]  /*2750*/  ISETP.GT.AND P3, PT, R57.reuse, 0x21, PT ;  /* 0x000000213900780c */ /* 0x040fe20003f64270 */
[----:B------:R-:W-:Y:S01]  /*2760*/  FMUL.FTZ R41, R0, R41 ;  /* 0x0000002900297220 */ /* 0x000fe20000410000 */
[----:B------:R-:W-:Y:S01]  /*2770*/  FSEL R96, R96, -INF , P4 ;  /* 0xff80000060607808 */ /* 0x000fe20002000000 */
[----:B------:R-:W-:Y:S01]  /*2780*/  @UP0 ULDC UR6, c[0x0][0x44c] ;  /* 0x0001130000060ab9 */ /* 0x000fe20000000800 */
[----:B------:R-:W-:Y:S01]  /*2790*/  FMNMX.FTZ R67, R94, R67, !PT ;  /* 0x000000435e437209 */ /* 0x000fe20007810000 */
[----:B------:R-:W-:Y:S01]  /*27a0*/  UIMAD.WIDE.U32 UR6, UR43, UR6, URZ ;  /* 0x000000062b0672a5 */ /* 0x000fe2000f8e003f */
[----:B------:R-:W-:Y:S01]  /*27b0*/  ISETP.GT.AND P4, PT, R57, 0x28, PT ;  /* 0x000000283900780c */ /* 0x000fe20003f84270 */
[----:B------:R-:W4:Y:S01]  /*27c0*/  MUFU.TANH R63, R63 ;  /* 0x0000003f003f7308 */ /* 0x000f220000002400 */
[----:B------:R-:W-:Y:S01]  /*27d0*/  FSEL R85, R85, -INF , P3 ;  /* 0xff80000055557808 */ /* 0x000fe20001800000 */
[----:B---3--:R-:W-:Y:S01]  /*27e0*/  FMUL.FTZ R46, R0, R55 ;  /* 0x00000037002e7220 */ /* 0x008fe20000410000 */
[----:B------:R-:W-:Y:S01]  /*27f0*/  FMNMX.FTZ R42, R96, R67, !PT ;  /* 0x00000043602a7209 */ /* 0x000fe20007810000 */
[----:B------:R-:W-:Y:S01]  /*2800*/  @UP0 USHF.R.U32.HI UR10, URZ, UR11, UR7 ;  /* 0x0000000b3f0a0299 */ /* 0x000fe20008011607 */
[----:B------:R-:W-:-:S02]  /*2810*/  ISETP.GT.AND P3, PT, R57, 0x29, PT ;  /* 0x000000293900780c */ /* 0x000fc40003f64270 */
[----:B------:R-:W-:Y:S01]  /*2820*/  FSEL R84, R84, -INF , P4 ;  /* 0xff80000054547808 */ /* 0x000fe20002000000 */
[----:B------:R-:W3:Y:S01]  /*2830*/  MUFU.TANH R71, R71 ;  /* 0x0000004700477308 */ /* 0x000ee20000002400 */
[----:B------:R-:W-:Y:S01]  /*2840*/  FMNMX.FTZ R43, R85, R42, !PT ;  /* 0x0000002a552b7209 */ /* 0x000fe20007810000 */
[----:B------:R-:W-:Y:S01]  /*2850*/  UIADD3 UR6, UR10, UR48, -UR49 ;  /* 0x000000300a067290 */ /* 0x000fe2000fffe831 */
[----:B------:R-:W-:Y:S02]  /*2860*/  ISETP.GT.AND P4, PT, R57, 0x30, PT ;  /* 0x000000303900780c */ /* 0x000fe40003f84270 */
[----:B------:R-:W-:Y:S01]  /*2870*/  FSEL R82, R75, -INF , P3 ;  /* 0xff8000004b527808 */ /* 0x000fe20001800000 */
[----:B------:R-:W-:Y:S01]  /*2880*/  UIMAD.WIDE UR6, UR6, 0x66666667, URZ ;  /* 0x66666667060678a5 */ /* 0x000fe2000f8e023f */
[----:B------:R-:W-:Y:S01]  /*2890*/  FMNMX.FTZ R43, R84, R43, !PT ;  /* 0x0000002b542b7209 */ /* 0x000fe20007810000 */
[----:B------:R-:W-:Y:S01]  /*28a0*/  MUFU.TANH R75, R50 ;  /* 0x00000032004b7308 */ /* 0x000fe20000002400 */
[----:B------:R-:W-:Y:S01]  /*28b0*/  ISETP.GT.AND P3, PT, R57, 0x31, PT ;  /* 0x000000313900780c */ /* 0x000fe20003f64270 */
[----:B------:R-:W-:Y:S01]  /*28c0*/  USHF.R.U32.HI UR6, URZ, 0x1f, UR7 ;  /* 0x0000001f3f067899 */ /* 0x000fe20008011607 */
[----:B------:R-:W-:-:S02]  /*28d0*/  FSEL R79, R79, -INF , P4 ;  /* 0xff8000004f4f7808 */ /* 0x000fc40002000000 */
[----:B------:R-:W-:Y:S01]  /*28e0*/  FMNMX.FTZ R42, R82, R43, !PT ;  /* 0x0000002b522a7209 */ /* 0x000fe20007810000 */
[----:B------:R-:W-:Y:S01]  /*28f0*/  ULEA.HI.SX32 UR6, UR7, UR6, 0x1a ;  /* 0x0000000607067291 */ /* 0x000fe2000f8fd23f */
[----:B------:R-:W-:Y:S01]  /*2900*/  ISETP.GT.AND P4, PT, R57, 0x38, PT ;  /* 0x000000383900780c */ /* 0x000fe20003f84270 */
[----:B------:R-:W-:Y:S01]  /*2910*/  MUFU.TANH R99, R51 ;  /* 0x0000003300637308 */ /* 0x000fe20000002400 */
[----:B------:R-:W-:Y:S01]  /*2920*/  FSEL R78, R78, -INF , P3 ;  /* 0xff8000004e4e7808 */ /* 0x000fe20001800000 */
[----:B------:R-:W-:Y:S01]  /*2930*/  UISETP.LT.AND UP1, UPT, URZ, UR6, UPT ;  /* 0x000000063f00728c */ /* 0x000fe2000bf21270 */
[----:B------:R-:W-:Y:S02]  /*2940*/  FMNMX.FTZ R43, R79, R42, !PT ;  /* 0x0000002a4f2b7209 */ /* 0x000fe40007810000 */
[----:B------:R-:W-:Y:S01]  /*2950*/  ISETP.GT.AND P3, PT, R57, 0x39, PT ;  /* 0x000000393900780c */ /* 0x000fe20003f64270 */
[----:B------:R-:W-:Y:S01]  /*2960*/  USEL UR22, URZ, UR6, !UP1 ;  /* 0x000000063f167287 */ /* 0x000fe2000c800000 */
[----:B------:R-:W-:Y:S01]  /*2970*/  FSEL R77, R77, -INF , P4 ;  /* 0xff8000004d4d7808 */ /* 0x000fe20002000000 */
[----:B------:R5:W3:Y:S01]  /*2980*/  MUFU.TANH R95, R47 ;  /* 0x0000002f005f7308 */ /* 0x000ae20000002400 */
[----:B------:R-:W-:Y:S01]  /*2990*/  FMNMX.FTZ R42, R78, R43, !PT ;  /* 0x0000002b4e2a7209 */ /* 0x000fe20007810000 */
[----:B------:R-:W-:-:S02]  /*29a0*/  WARPGROUP.DEPBAR.LE gsb0, 0x0 ;  /* 0x00008000000079c5 */ /* 0x000fc40000010000 */
[----:B------:R-:W-:Y:S01]  /*29b0*/  ISETP.GT.AND P4, PT, R57, 0x40, PT ;  /* 0x000000403900780c */ /* 0x000fe20003f84270 */
[----:B------:R-:W-:Y:S01]  /*29c0*/  FMUL.FTZ R24, R0, R24 ;  /* 0x0000001800187220 */ /* 0x000fe20000410000 */
[----:B------:R-:W-:Y:S01]  /*29d0*/  FSEL R70, R76, -INF , P3 ;  /* 0xff8000004c467808 */ /* 0x000fe20001800000 */
[C---:B------:R-:W-:Y:S01]  /*29e0*/  FMUL.FTZ R25, R0.reuse, R25 ;  /* 0x0000001900197220 */ /* 0x040fe20000410000 */
[----:B------:R-:W-:Y:S01]  /*29f0*/  FMNMX.FTZ R43, R77, R42, !PT ;  /* 0x0000002a4d2b7209 */ /* 0x000fe20007810000 */
[----:B-----5:R-:W-:Y:S01]  /*2a00*/  FMUL.FTZ R47, R0, R26 ;  /* 0x0000001a002f7220 */ /* 0x020fe20000410000 */
[C---:B------:R-:W-:Y:S01]  /*2a10*/  ISETP.GT.AND P3, PT, R57.reuse, 0x41, PT ;  /* 0x000000413900780c */ /* 0x040fe20003f64270 */
[----:B------:R5:W3:Y:S01]  /*2a20*/  MUFU.TANH R76, R54 ;  /* 0x00000036004c7308 */ /* 0x000ae20000002400 */
        /* <DEDUP_REMOVED lines=9> */
[----:B------:R-:W-:Y:S02]  /*2ac0*/  FSEL R55, R59, -INF , P4 ;  /* 0xff8000003b377808 */ /* 0x000fe40002000000 */
[----:B------:R-:W-:Y:S01]  /*2ad0*/  FMNMX.FTZ R50, R66, R43, !PT ;  /* 0x0000002b42327209 */ /* 0x000fe20007810000 */
[----:B------:R3:W3:Y:S01]  /*2ae0*/  MUFU.TANH R86, R46 ;  /* 0x0000002e00567308 */ /* 0x0006e20000002400 */
[----:B------:R-:W-:-:S02]  /*2af0*/  ISETP.GT.AND P4, PT, R57, 0x50, PT ;  /* 0x000000503900780c */ /* 0x000fc40003f84270 */
[----:B0-----:R-:W-:Y:S02]  /*2b00*/  FSEL R42, R97, -INF , P3 ;  /* 0xff800000612a7808 */ /* 0x001fe40001800000 */
[----:B------:R-:W-:Y:S02]  /*2b10*/  FMNMX.FTZ R51, R55, R50, !PT ;  /* 0x0000003237337209 */ /* 0x000fe40007810000 */
[C---:B------:R-:W-:Y:S01]  /*2b20*/  ISETP.GT.AND P3, PT, R57.reuse, 0x51, PT ;  /* 0x000000513900780c */ /* 0x040fe20003f64270 */
[----:B------:R0:W0:Y:S01]  /*2b30*/  MUFU.TANH R97, R47 ;  /* 0x0000002f00617308 */ /* 0x0000220000002400 */
[----:B-1----:R-:W-:Y:S02]  /*2b40*/  FSEL R43, R62, -INF , P4 ;  /* 0xff8000003e2b7808 */ /* 0x002fe40002000000 */
[----:B------:R-:W-:Y:S02]  /*2b50*/  FMNMX.FTZ R50, R42, R51, !PT ;  /* 0x000000332a327209 */ /* 0x000fe40007810000 */
[----:B------:R-:W-:-:S02]  /*2b60*/  ISETP.GT.AND P4, PT, R57, 0x58, PT ;  /* 0x000000583900780c */ /* 0x000fc40003f84270 */
[----:B--2---:R-:W-:Y:S01]  /*2b70*/  FSEL R26, R87, -INF , P3 ;  /* 0xff800000571a7808 */ /* 0x004fe20001800000 */
[----:B------:R-:W-:Y:S01]  /*2b80*/  MUFU.TANH R5, R5 ;  /* 0x0000000500057308 */ /* 0x000fe20000002400 */
[----:B------:R-:W-:Y:S01]  /*2b90*/  FMNMX.FTZ R51, R43, R50, !PT ;  /* 0x000000322b337209 */ /* 0x000fe20007810000 */
[----:B------:R-:W-:Y:S01]  /*2ba0*/  FMUL.FTZ R50, R0, R27 ;  /* 0x0000001b00327220 */ /* 0x000fe20000410000 */
[----:B------:R-:W-:Y:S02]  /*2bb0*/  ISETP.GT.AND P3, PT, R57, 0x59, PT ;  /* 0x000000593900780c */ /* 0x000fe40003f64270 */
[----:B----4-:R-:W-:Y:S02]  /*2bc0*/  FSEL R27, R63, -INF , P4 ;  /* 0xff8000003f1b7808 */ /* 0x010fe40002000000 */
[----:B-----5:R-:W-:Y:S01]  /*2bd0*/  FMNMX.FTZ R54, R26, R51, !PT ;  /* 0x000000331a367209 */ /* 0x020fe20007810000 */
[----:B------:R-:W-:Y:S01]  /*2be0*/  FMUL.FTZ R51, R0, R30 ;  /* 0x0000001e00337220 */ /* 0x000fe20000410000 */
[----:B------:R-:W-:Y:S01]  /*2bf0*/  ISETP.GT.AND P4, PT, R57, 0x60, PT ;  /* 0x000000603900780c */ /* 0x000fe20003f84270 */
[----:B------:R1:W2:Y:S01]  /*2c00*/  MUFU.TANH R87, R50 ;  /* 0x0000003200577308 */ /* 0x0002a20000002400 */
[----:B---3--:R-:W-:-:S02]  /*2c10*/  FSEL R46, R71, -INF , P3 ;  /* 0xff800000472e7808 */ /* 0x008fc40001800000 */
[----:B------:R-:W-:Y:S01]  /*2c20*/  FMNMX.FTZ R59, R27, R54, !PT ;  /* 0x000000361b3b7209 */ /* 0x000fe20007810000 */
[----:B------:R-:W-:Y:S01]  /*2c30*/  FMUL.FTZ R54, R0, R31 ;  /* 0x0000001f00367220 */ /* 0x000fe20000410000 */
[----:B------:R-:W-:Y:S02]  /*2c40*/  ISETP.GT.AND P3, PT, R57, 0x61, PT ;  /* 0x000000613900780c */ /* 0x000fe40003f64270 */
[----:B------:R-:W-:Y:S01]  /*2c50*/  FSEL R30, R89, -INF , P4 ;  /* 0xff800000591e7808 */ /* 0x000fe20002000000 */
[----:B------:R-:W-:Y:S01]  /*2c60*/  MUFU.TANH R6, R6 ;  /* 0x0000000600067308 */ /* 0x000fe20000002400 */
[----:B------:R-:W-:Y:S02]  /*2c70*/  FMNMX.FTZ R59, R46, R59, !PT ;  /* 0x0000003b2e3b7209 */ /* 0x000fe40007810000 */
[----:B------:R-:W-:Y:S02]  /*2c80*/  ISETP.GT.AND P4, PT, R57, 0x68, PT ;  /* 0x000000683900780c */ /* 0x000fe40003f84270 */
[----:B0-----:R-:W-:-:S02]  /*2c90*/  FSEL R47, R91, -INF , P3 ;  /* 0xff8000005b2f7808 */ /* 0x001fc40001800000 */
[----:B------:R-:W-:Y:S01]  /*2ca0*/  FMNMX.FTZ R58, R30, R59, !PT ;  /* 0x0000003b1e3a7209 */ /* 0x000fe20007810000 */
[----:B------:R0:W3:Y:S01]  /*2cb0*/  MUFU.TANH R89, R51 ;  /* 0x0000003300597308 */ /* 0x0000e20000002400 */
        /* <DEDUP_REMOVED lines=9> */
[----:B0-----:R-:W-:Y:S01]  /*2d50*/  FSEL R51, R75, -INF , P4 ;  /* 0xff8000004b337808 */ /* 0x001fe20002000000 */
[----:B------:R2:W0:Y:S01]  /*2d60*/  MUFU.TANH R93, R58 ;  /* 0x0000003a005d7308 */ /* 0x0004220000002400 */
[----:B------:R-:W-:Y:S01]  /*2d70*/  FMNMX.FTZ R62, R50, R59, !PT ;  /* 0x0000003b323e7209 */ /* 0x000fe20007810000 */
[----:B------:R-:W-:Y:S01]  /*2d80*/  FMUL.FTZ R59, R0, R35 ;  /* 0x00000023003b7220 */ /* 0x000fe20000410000 */
[----:B------:R-:W-:Y:S02]  /*2d90*/  ISETP.GT.AND P4, PT, R57, 0x78, PT ;  /* 0x000000783900780c */ /* 0x000fe40003f84270 */
[----:B------:R-:W-:-:S02]  /*2da0*/  FSEL R34, R99, -INF , P3 ;  /* 0xff80000063227808 */ /* 0x000fc40001800000 */
[----:B------:R-:W-:Y:S01]  /*2db0*/  FMNMX.FTZ R63, R51, R62, !PT ;  /* 0x0000003e333f7209 */ /* 0x000fe20007810000 */
[----:B------:R5:W1:Y:S01]  /*2dc0*/  MUFU.TANH R95, R59 ;  /* 0x0000003b005f7308 */ /* 0x000a620000002400 */
[C---:B------:R-:W-:Y:S02]  /*2dd0*/  ISETP.GT.AND P3, PT, R57.reuse, 0x79, PT ;  /* 0x000000793900780c */ /* 0x040fe40003f64270 */
[----:B----4-:R-:W-:Y:S01]  /*2de0*/  FSEL R54, R76, -INF , P4 ;  /* 0xff8000004c367808 */ /* 0x010fe20002000000 */
[----:B------:R-:W-:Y:S01]  /*2df0*/  FMUL.FTZ R76, R0, R44 ;  /* 0x0000002c004c7220 */ /* 0x000fe20000410000 */
[----:B------:R-:W-:Y:S02]  /*2e00*/  FMNMX.FTZ R63, R34, R63, !PT ;  /* 0x0000003f223f7209 */ /* 0x000fe40007810000 */
[----:B------:R-:W-:Y:S01]  /*2e10*/  ISETP.GT.AND P4, PT, R57, 0x80, PT ;  /* 0x000000803900780c */ /* 0x000fe20003f84270 */
[----:B------:R-:W-:Y:S01]  /*2e20*/  MUFU.TANH R7, R7 ;  /* 0x0000000700077308 */ /* 0x000fe20000002400 */
[----:B------:R-:W-:-:S02]  /*2e30*/  FSEL R35, R86, -INF , P3 ;  /* 0xff80000056237808 */ /* 0x000fc40001800000 */
[----:B------:R-:W-:Y:S01]  /*2e40*/  FMNMX.FTZ R62, R54, R63, !PT ;  /* 0x0000003f363e7209 */ /* 0x000fe20007810000 */
[----:B------:R-:W-:Y:S01]  /*2e50*/  FMUL.FTZ R63, R0, R38 ;  /* 0x00000026003f7220 */ /* 0x000fe20000410000 */
[----:B------:R-:W-:Y:S02]  /*2e60*/  ISETP.GT.AND P3, PT, R57, 0x81, PT ;  /* 0x000000813900780c */ /* 0x000fe40003f64270 */
[----:B------:R-:W-:Y:S01]  /*2e70*/  FSEL R38, R97, -INF , P4 ;  /* 0xff80000061267808 */ /* 0x000fe20002000000 */
[----:B------:R-:W-:Y:S01]  /*2e80*/  MUFU.TANH R8, R8 ;  /* 0x0000000800087308 */ /* 0x000fe20000002400 */
[----:B------:R-:W-:Y:S02]  /*2e90*/  FMNMX.FTZ R71, R35, R62, !PT ;  /* 0x0000003e23477209 */ /* 0x000fe40007810000 */
[----:B------:R-:W-:Y:S02]  /*2ea0*/  ISETP.GT.AND P4, PT, R57, 0x88, PT ;  /* 0x000000883900780c */ /* 0x000fe40003f84270 */
[----:B--2---:R-:W-:-:S02]  /*2eb0*/  FSEL R58, R87, -INF , P3 ;  /* 0xff800000573a7808 */ /* 0x004fc40001800000 */
[----:B------:R-:W-:Y:S01]  /*2ec0*/  FMNMX.FTZ R75, R38, R71, !PT ;  /* 0x00000047264b7209 */ /* 0x000fe20007810000 */
[----:B------:R0:W2:Y:S01]  /*2ed0*/  MUFU.TANH R97, R63 ;  /* 0x0000003f00617308 */ /* 0x0000a20000002400 */
[----:B------:R-:W-:Y:S01]  /*2ee0*/  FMUL.FTZ R71, R0, R39 ;  /* 0x0000002700477220 */ /* 0x000fe20000410000 */
[----:B------:R-:W-:Y:S02]  /*2ef0*/  ISETP.GT.AND P3, PT, R57, 0x89, PT ;  /* 0x000000893900780c */ /* 0x000fe40003f64270 */
[----:B---3--:R-:W-:Y:S02]  /*2f00*/  FSEL R62, R89, -INF , P4 ;  /* 0xff800000593e7808 */ /* 0x008fe40002000000 */
[----:B------:R-:W-:Y:S02]  /*2f10*/  FMNMX.FTZ R75, R58, R75, !PT ;  /* 0x0000004b3a4b7209 */ /* 0x000fe40007810000 */
[----:B------:R3:W4:Y:S01]  /*2f20*/  MUFU.TANH R87, R71 ;  /* 0x0000004700577308 */ /* 0x0007220000002400 */
[----:B------:R-:W-:-:S02]  /*2f30*/  ISETP.GT.AND P4, PT, R57, 0x90, PT ;  /* 0x000000903900780c */ /* 0x000fc40003f84270 */
[----:B-----5:R-:W-:Y:S02]  /*2f40*/  FSEL R59, R91, -INF , P3 ;  /* 0xff8000005b3b7808 */ /* 0x020fe40001800000 */
[----:B------:R-:W-:Y:S01]  /*2f50*/  FMNMX.FTZ R86, R62, R75, !PT ;  /* 0x0000004b3e567209 */ /* 0x000fe20007810000 */
[C---:B------:R-:W-:Y:S01]  /*2f60*/  FMUL.FTZ R75, R0.reuse, R48 ;  /* 0x00000030004b7220 */ /* 0x040fe20000410000 */
[----:B------:R-:W-:Y:S01]  /*2f70*/  ISETP.GT.AND P3, PT, R57, 0x91, PT ;  /* 0x000000913900780c */ /* 0x000fe20003f64270 */
[C---:B------:R-:W-:Y:S01]  /*2f80*/  FMUL.FTZ R48, R0.reuse, R49 ;  /* 0x0000003100307220 */ /* 0x040fe20000410000 */
[----:B0-----:R-:W-:Y:S01]  /*2f90*/  FSEL R63, R93, -INF , P4 ;  /* 0xff8000005d3f7808 */ /* 0x001fe20002000000 */
[C---:B---3--:R-:W-:Y:S01]  /*2fa0*/  FMUL.FTZ R71, R0.reuse, R45 ;  /* 0x0000002d00477220 */ /* 0x048fe20000410000 */
[----:B------:R-:W-:Y:S01]  /*2fb0*/  FMNMX.FTZ R86, R59, R86, !PT ;  /* 0x000000563b567209 */ /* 0x000fe20007810000 */
[----:B------:R-:W0:Y:S01]  /*2fc0*/  SHFL.IDX PT, R93, R83, RZ, 0x1c1f ;  /* 0x001c1fff535d7589 */ /* 0x000e2200000e0000 */
[----:B------:R-:W-:Y:S01]  /*2fd0*/  ISETP.GT.AND P4, PT, R57, 0x98, PT ;  /* 0x000000983900780c */ /* 0x000fe20003f84270 */
[C---:B------:R-:W-:Y:S01]  /*2fe0*/  FMUL.FTZ R49, R0.reuse, R52 ;  /* 0x0000003400317220 */ /* 0x040fe20000410000 */
[----:B-1----:R-:W-:Y:S01]  /*2ff0*/  FSEL R39, R95, -INF , P3 ;  /* 0xff8000005f277808 */ /* 0x002fe20001800000 */
[C---:B------:R-:W-:Y:S01]  /*3000*/  FMUL.FTZ R52, R0.reuse, R53 ;  /* 0x0000003500347220 */ /* 0x040fe20000410000 */
[----:B------:R-:W-:Y:S01]  /*3010*/  FMNMX.FTZ R86, R63, R86, !PT ;  /* 0x000000563f567209 */ /* 0x000fe20007810000 */
[C---:B------:R-:W-:Y:S01]  /*3020*/  FMUL.FTZ R53, R0.reuse, R28 ;  /* 0x0000001c00357220 */ /* 0x040fe20000410000 */
[----:B------:R-:W-:Y:S01]  /*3030*/  ISETP.GT.AND P3, PT, R57, 0x99, PT ;  /* 0x000000993900780c */ /* 0x000fe20003f64270 */
[----:B------:R-:W-:Y:S01]  /*3040*/  FMUL.FTZ R28, R0, R29 ;  /* 0x0000001d001c7220 */ /* 0x000fe20000410000 */
[----:B--2---:R-:W-:Y:S01]  /*3050*/  FSEL R45, R97, -INF , P4 ;  /* 0xff800000612d7808 */ /* 0x004fe20002000000 */
[----:B------:R-:W1:Y:S01]  /*3060*/  MUFU.TANH R9, R9 ;  /* 0x0000000900097308 */ /* 0x000e620000002400 */
[----:B------:R-:W-:-:S02]  /*3070*/  FMNMX.FTZ R86, R39, R86, !PT ;  /* 0x0000005627567209 */ /* 0x000fc40007810000 */
[----:B----4-:R-:W-:Y:S02]  /*3080*/  FSEL R44, R87, -INF , P3 ;  /* 0xff800000572c7808 */ /* 0x010fe40001800000 */
[----:B------:R-:W-:-:S03]  /*3090*/  FMNMX.FTZ R57, R45, R86, !PT ;  /* 0x000000562d397209 */ /* 0x000fc60007810000 */
[----:B------:R-:W2:Y:S01]  /*30a0*/  MUFU.TANH R10, R10 ;  /* 0x0000000a000a7308 */ /* 0x000ea20000002400 */
[----:B------:R-:W-:-:S05]  /*30b0*/  FMNMX.FTZ R57, R44, R57, !PT ;  /* 0x000000392c397209 */ /* 0x000fca0007810000 */
[----:B------:R-:W3:Y:S01]  /*30c0*/  SHFL.BFLY PT, R86, R57, 0x2, 0x1f ;  /* 0x0c401f0039567f89 */ /* 0x000ee200000e0000 */
[----:B0-----:R-:W-:Y:S01]  /*30d0*/  VIADDMNMX R93, R93, R80, R81, PT ;  /* 0x000000505d5d7246 */ /* 0x001fe20003800151 */
[----:B------:R-:W0:Y:S03]  /*30e0*/  MUFU.TANH R11, R11 ;  /* 0x0000000b000b7308 */ /* 0x000e260000002400 */
[C---:B------:R-:W-:Y:S02]  /*30f0*/  ISETP.GT.AND P4, PT, R93.reuse, 0x1, PT ;  /* 0x000000015d00780c */ /* 0x040fe40003f84270 */
[----:B------:R-:W-:-:S03]  /*3100*/  ISETP.GT.AND P5, PT, R93, 0x8, PT ;  /* 0x000000085d00780c */ /* 0x000fc60003fa4270 */
[----:B------:R-:W4:Y:S01]  /*3110*/  MUFU.TANH R12, R12 ;  /* 0x0000000c000c7308 */ /* 0x000f220000002400 */
[----:B------:R-:W-:-:S07]  /*3120*/  FSEL R6, R6, -INF , P5 ;  /* 0xff80000006067808 */ /* 0x000fce0002800000 */
[----:B------:R-:W5:Y:S01]  /*3130*/  MUFU.TANH R13, R13 ;  /* 0x0000000d000d7308 */ /* 0x000f620000002400 */
[----:B---3--:R-:W-:Y:S01]  /*3140*/  FMNMX.FTZ R87, R57, R86, !PT ;  /* 0x0000005639577209 */ /* 0x008fe20007810000 */
[C---:B------:R-:W-:Y:S01]  /*3150*/  FMUL.FTZ R86, R0.reuse, R32 ;  /* 0x0000002000567220 */ /* 0x040fe20000410000 */
[C---:B------:R-:W-:Y:S01]  /*3160*/  FMUL.FTZ R32, R0.reuse, R33 ;  /* 0x0000002100207220 */ /* 0x040fe20000410000 */
[----:B------:R-:W-:-:S04]  /*3170*/  FMUL.FTZ R33, R0, R37 ;  /* 0x0000002500217220 */ /* 0x000fc80000410000 */
[----:B------:R-:W3:Y:S01]  /*3180*/  MUFU.TANH R14, R14 ;  /* 0x0000000e000e7308 */ /* 0x000ee20000002400 */
[----:B------:R-:W1:Y:S07]  /*3190*/  SHFL.BFLY PT, R106, R87, 0x1, 0x1f ;  /* 0x0c201f00576a7f89 */ /* 0x000e6e00000e0000 */
[----:B------:R-:W3:Y:S08]  /*31a0*/  MUFU.TANH R15, R15 ;  /* 0x0000000f000f7308 */ /* 0x000ef00000002400 */
[----:B------:R-:W3:Y:S08]  /*31b0*/  MUFU.TANH R20, R20 ;  /* 0x0000001400147308 */ /* 0x000ef00000002400 */
[----:B------:R-:W3:Y:S01]  /*31c0*/  MUFU.TANH R21, R21 ;  /* 0x0000001500157308 */ /* 0x000ee20000002400 */
[----:B-1----:R-:W-:Y:S01]  /*31d0*/  FMNMX.FTZ R57, R87, R106, !PT ;  /* 0x0000006a57397209 */ /* 0x002fe20007810000 */
[----:B------:R-:W-:-:S03]  /*31e0*/  IMAD.U32 R106, RZ, RZ, UR20 ;  /* 0x00000014ff6a7e24 */ /* 0x000fc6000f8e00ff */
[C---:B------:R-:W-:Y:S01]  /*31f0*/  FSETP.NEU.FTZ.AND P3, PT, R57.reuse, -INF , PT ;  /* 0xff8000003900780b */ /* 0x040fe20003f7d000 */
[----:B------:R-:W-:-:S02]  /*3200*/  FFMA.FTZ R29, R57, R106, -8 ;  /* 0xc1000000391d7423 */ /* 0x000fc4000001006a */
[----:B------:R-:W1:Y:S03]  /*3210*/  MUFU.TANH R72, R72 ;  /* 0x0000004800487308 */ /* 0x000e660000002400 */
[----:B------:R-:W-:Y:S02]  /*3220*/  FSEL R29, R29, RZ, P3 ;  /* 0x000000ff1d1d7208 */ /* 0x000fe40001800000 */
[----:B------:R-:W-:-:S03]  /*3230*/  ISETP.GT.AND P3, PT, R93, RZ, PT ;  /* 0x000000ff5d00720c */ /* 0x000fc60003f64270 */
[--C-:B------:R-:W-:Y:S01]  /*3240*/  FFMA.FTZ R83, R92, UR20, -R29.reuse ;  /* 0x000000145c537c23 */ /* 0x100fe2000801081d */
[----:B------:R-:W-:Y:S01]  /*3250*/  FSEL R3, R3, -INF , P3 ;  /* 0xff80000003037808 */ /* 0x000fe20001800000 */
[--C-:B------:R-:W-:Y:S01]  /*3260*/  FFMA.FTZ R37, R88, UR20, -R29.reuse ;  /* 0x0000001458257c23 */ /* 0x100fe2000801081d */
[----:B------:R-:W-:Y:S01]  /*3270*/  FSEL R92, R5, -INF , P4 ;  /* 0xff800000055c7808 */ /* 0x000fe20002000000 */
[--C-:B------:R-:W-:Y:S01]  /*3280*/  FFMA.FTZ R88, R98, UR20, -R29.reuse ;  /* 0x0000001462587c23 */ /* 0x100fe2000801081d */
[----:B------:R-:W-:Y:S01]  /*3290*/  ISETP.GT.AND P3, PT, R93, 0x9, PT ;  /* 0x000000095d00780c */ /* 0x000fe20003f64270 */
[--C-:B------:R-:W-:Y:S01]  /*32a0*/  FFMA.FTZ R91, R96, UR20, -R29.reuse ;  /* 0x00000014605b7c23 */ /* 0x100fe2000801081d */
[----:B------:R-:W-:Y:S01]  /*32b0*/  FMNMX.FTZ R81, R3, R92, !PT ;  /* 0x0000005c03517209 */ /* 0x000fe20007810000 */
[----:B------:R0:W-:Y:S01]  /*32c0*/  MUFU.EX2 R5, R83 ;  /* 0x0000005300057308 */ /* 0x0001e20000000800 */
        /* <DEDUP_REMOVED lines=13> */
[--C-:B------:R-:W-:Y:S01]  /*33a0*/  FFMA.FTZ R80, R102, UR20, -R29.reuse ;  /* 0x0000001466507c23 */ /* 0x100fe2000801081d */
[----:B------:R-:W-:Y:S01]  /*33b0*/  FSEL R9, R9, -INF , P3 ;  /* 0xff80000009097808 */ /* 0x000fe20001800000 */
[----:B------:R-:W1:Y:S01]  /*33c0*/  MUFU.TANH R56, R56 ;  /* 0x0000003800387308 */ /* 0x000e620000002400 */
[----:B------:R-:W-:Y:S01]  /*33d0*/  FMNMX.FTZ R96, R8, R81, !PT ;  /* 0x0000005108607209 */ /* 0x000fe20007810000 */
[--C-:B------:R-:W-:Y:S01]  /*33e0*/  FFMA.FTZ R94, R94, UR20, -R29.reuse ;  /* 0x000000145e5e7c23 */ /* 0x100fe2000801081d */
[----:B------:R-:W-:Y:S01]  /*33f0*/  ISETP.GT.AND P3, PT, R93, 0x19, PT ;  /* 0x000000195d00780c */ /* 0x000fe20003f64270 */
[--C-:B------:R-:W-:Y:S01]  /*3400*/  FFMA.FTZ R79, R79, UR20, -R29.reuse ;  /* 0x000000144f4f7c23 */ /* 0x100fe2000801081d */
[----:B--2---:R-:W-:Y:S01]  /*3410*/  FSEL R10, R10, -INF , P4 ;  /* 0xff8000000a0a7808 */ /* 0x004fe20002000000 */
[--C-:B------:R-:W-:Y:S01]  /*3420*/  FFMA.FTZ R67, R67, UR20, -R29.reuse ;  /* 0x0000001443437c23 */ /* 0x100fe2000801081d */
[----:B0-----:R-:W-:Y:S01]  /*3430*/  FMNMX.FTZ R83, R9, R96, !PT ;  /* 0x0000006009537209 */ /* 0x001fe20007810000 */
[----:B------:R-:W-:Y:S01]  /*3440*/  MUFU.EX2 R81, R91 ;  /* 0x0000005b00517308 */ /* 0x000fe20000000800 */
[----:B------:R-:W-:Y:S01]  /*3450*/  ISETP.GT.AND P4, PT, R93, 0x20, PT ;  /* 0x000000205d00780c */ /* 0x000fe20003f84270 */
[--C-:B------:R-:W-:Y:S01]  /*3460*/  FFMA.FTZ R66, R66, UR20, -R29.reuse ;  /* 0x0000001442427c23 */ /* 0x100fe2000801081d */
[----:B------:R-:W-:Y:S01]  /*3470*/  FSEL R11, R11, -INF , P3 ;  /* 0xff8000000b0b7808 */ /* 0x000fe20001800000 */
[--C-:B------:R-:W-:Y:S01]  /*3480*/  FFMA.FTZ R55, R55, UR20, -R29.reuse ;  /* 0x0000001437377c23 */ /* 0x100fe2000801081d */
[----:B------:R-:W-:Y:S01]  /*3490*/  FMNMX.FTZ R96, R10, R83, !PT ;  /* 0x000000530a607209 */ /* 0x000fe20007810000 */
[--C-:B------:R-:W-:Y:S01]  /*34a0*/  FFMA.FTZ R42, R42, UR20, -R29.reuse ;  /* 0x000000142a2a7c23 */ /* 0x100fe2000801081d */
[----:B------:R-:W-:Y:S01]  /*34b0*/  ISETP.GT.AND P3, PT, R93, 0x21, PT ;  /* 0x000000215d00780c */ /* 0x000fe20003f64270 */
[----:B------:R-:W0:Y:S01]  /*34c0*/  MUFU.TANH R74, R74 ;  /* 0x0000004a004a7308 */ /* 0x000e220000002400 */
[----:B----4-:R-:W-:Y:S01]  /*34d0*/  FSEL R83, R12, -INF , P4 ;  /* 0xff8000000c537808 */ /* 0x010fe20002000000 */
[--C-:B------:R-:W-:Y:S01]  /*34e0*/  FFMA.FTZ R43, R43, UR20, -R29.reuse ;  /* 0x000000142b2b7c23 */ /* 0x100fe2000801081d */
[----:B------:R-:W-:Y:S01]  /*34f0*/  FMNMX.FTZ R96, R11, R96, !PT ;  /* 0x000000600b607209 */ /* 0x000fe20007810000 */
[--C-:B------:R-:W-:Y:S01]  /*3500*/  FFMA.FTZ R35, R35, UR20, -R29.reuse ;  /* 0x0000001423237c23 */ /* 0x100fe2000801081d */
[----:B------:R-:W-:Y:S01]  /*3510*/  ISETP.GT.AND P4, PT, R93, 0x28, PT ;  /* 0x000000285d00780c */ /* 0x000fe20003f84270 */
[--C-:B------:R-:W-:Y:S01]  /*3520*/  FFMA.FTZ R38, R38, UR20, -R29.reuse ;  /* 0x0000001426267c23 */ /* 0x100fe2000801081d */
[----:B-----5:R-:W-:Y:S01]  /*3530*/  FSEL R13, R13, -INF , P3 ;  /* 0xff8000000d0d7808 */ /* 0x020fe20001800000 */
        /* <DEDUP_REMOVED lines=9> */
[----:B--2---:R-:W-:-:S01]  /*35d0*/  FFMA.FTZ R95, R82, UR20, -R29 ;  /* 0x00000014525f7c23 */ /* 0x004fc2000801081d */
[----:B------:R-:W-:Y:S01]  /*35e0*/  ISETP.GT.AND P4, PT, R93, 0x30, PT ;  /* 0x000000305d00780c */ /* 0x000fe20003f84270 */
[----:B------:R-:W-:-:S01]  /*35f0*/  FFMA.FTZ R96, R77, UR20, -R29 ;  /* 0x000000144d607c23 */ /* 0x000fc2000801081d */
[----:B------:R-:W-:Y:S01]  /*3600*/  FSEL R15, R15, -INF , P3 ;  /* 0xff8000000f0f7808 */ /* 0x000fe20001800000 */
[----:B------:R-:W-:-:S01]  /*3610*/  FFMA.FTZ R44, R44, UR20, -R29 ;  /* 0x000000142c2c7c23 */ /* 0x000fc2000801081d */
        /* <DEDUP_REMOVED lines=10> */
[----:B-1----:R-:W-:Y:S02]  /*36c0*/  FSEL R72, R72, -INF , P4 ;  /* 0xff80000048487808 */ /* 0x002fe40002000000 */
[----:B------:R-:W-:Y:S01]  /*36d0*/  FMNMX.FTZ R91, R21, R82, !PT ;  /* 0x00000052155b7209 */ /* 0x000fe20007810000 */
[----:B------:R-:W1:Y:S01]  /*36e0*/  MUFU.TANH R64, R64 ;  /* 0x0000004000407308 */ /* 0x000e620000002400 */
[----:B------:R-:W-:Y:S01]  /*36f0*/  ISETP.GT.AND P4, PT, R93, 0x40, PT ;  /* 0x000000405d00780c */ /* 0x000fe20003f84270 */
[----:B----4-:R-:W-:Y:S01]  /*3700*/  FFMA.FTZ R95, R78, UR20, -R29 ;  /* 0x000000144e5f7c23 */ /* 0x010fe2000801081d */
        /* <DEDUP_REMOVED lines=10> */
[C---:B------:R-:W-:Y:S02]  /*37b0*/  ISETP.GT.AND P3, PT, R93.reuse, 0x49, PT ;  /* 0x000000495d00780c */ /* 0x040fe40003f64270 */
[----:B---3--:R-:W-:Y:S02]  /*37c0*/  FSEL R77, R60, -INF , P4 ;  /* 0xff8000003c4d7808 */ /* 0x008fe40002000000 */
[----:B------:R-:W-:Y:S01]  /*37d0*/  FMNMX.FTZ R82, R74, R91, !PT ;  /* 0x0000005b4a527209 */ /* 0x000fe20007810000 */
[----:B------:R-:W3:Y:S01]  /*37e0*/  MUFU.TANH R69, R69 ;  /* 0x0000004500457308 */ /* 0x000ee20000002400 */
[----:B------:R-:W-:Y:S01]  /*37f0*/  ISETP.GT.AND P4, PT, R93, 0x50, PT ;  /* 0x000000505d00780c */ /* 0x000fe20003f84270 */
[----:B------:R-:W-:Y:S01]  /*3800*/  FFMA.FTZ R91, R70, UR20, -R29 ;  /* 0x00000014465b7c23 */ /* 0x000fe2000801081d */
[----:B--2---:R-:W-:Y:S02]  /*3810*/  FSEL R61, R61, -INF , P3 ;  /* 0xff8000003d3d7808 */ /* 0x004fe40001800000 */
[----:B------:R-:W-:-:S02]  /*3820*/  FMNMX.FTZ R82, R77, R82, !PT ;  /* 0x000000524d527209 */ /* 0x000fc40007810000 */
[C---:B------:R-:W-:Y:S01]  /*3830*/  ISETP.GT.AND P3, PT, R93.reuse, 0x51, PT ;  /* 0x000000515d00780c */ /* 0x040fe20003f64270 */
[----:B------:R-:W2:Y:S01]  /*3840*/  MUFU.TANH R40, R40 ;  /* 0x0000002800287308 */ /* 0x000ea20000002400 */
[----:B-1----:R-:W-:Y:S02]  /*3850*/  FSEL R64, R64, -INF , P4 ;  /* 0xff80000040407808 */ /* 0x002fe40002000000 */
[----:B------:R-:W-:Y:S02]  /*3860*/  ISETP.GT.AND P4, PT, R93, 0x58, PT ;  /* 0x000000585d00780c */ /* 0x000fe40003f84270 */
[----:B----4-:R-:W-:Y:S02]  /*3870*/  FSEL R65, R65, -INF , P3 ;  /* 0xff80000041417808 */ /* 0x010fe40001800000 */
[----:B------:R-:W-:Y:S01]  /*3880*/  ISETP.GT.AND P3, PT, R93, 0x59, PT ;  /* 0x000000595d00780c */ /* 0x000fe20003f64270 */
[----:B------:R1:W-:Y:S01]  /*3890*/  MUFU.EX2 R56, R95 ;  /* 0x0000005f00387308 */ /* 0x0003e20000000800 */
[----:B0-----:R-:W-:-:S02]  /*38a0*/  FSEL R68, R68, -INF , P4 ;  /* 0xff80000044447808 */ /* 0x001fc40002000000 */
[----:B------:R-:W-:Y:S02]  /*38b0*/  ISETP.GT.AND P4, PT, R93, 0x60, PT ;  /* 0x000000605d00780c */ /* 0x000fe40003f84270 */
[----:B---3--:R-:W-:Y:S02]  /*38c0*/  FSEL R69, R69, -INF , P3 ;  /* 0xff80000045457808 */ /* 0x008fe40001800000 */
[----:B------:R-:W-:Y:S01]  /*38d0*/  ISETP.GT.AND P3, PT, R93, 0x61, PT ;  /* 0x000000615d00780c */ /* 0x000fe20003f64270 */
[----:B------:R-:W0:Y:S01]  /*38e0*/  MUFU.TANH R41, R41 ;  /* 0x0000002900297308 */ /* 0x000e220000002400 */
[----:B-1----:R-:W-:Y:S02]  /*38f0*/  FMNMX.FTZ R95, R61, R82, !PT ;  /* 0x000000523d5f7209 */ /* 0x002fe40007810000 */
[----:B--2---:R-:W-:Y:S02]  /*3900*/  FSEL R40, R40, -INF , P4 ;  /* 0xff80000028287808 */ /* 0x004fe40002000000 */
[----:B------:R-:W-:-:S02]  /*3910*/  FMNMX.FTZ R70, R64, R95, !PT ;  /* 0x0000005f40467209 */ /* 0x000fc40007810000 */
[----:B------:R-:W-:Y:S01]  /*3920*/  ISETP.GT.AND P4, PT, R93, 0x68, PT ;  /* 0x000000685d00780c */ /* 0x000fe20003f84270 */
[----:B------:R-:W1:Y:S01]  /*3930*/  MUFU.TANH R76, R76 ;  /* 0x0000004c004c7308 */ /* 0x000e620000002400 */
[----:B------:R-:W-:-:S04]  /*3940*/  FMNMX.FTZ R95, R65, R70, !PT ;  /* 0x00000046415f7209 */ /* 0x000fc80007810000 */
[----:B------:R-:W-:-:S03]  /*3950*/  FMNMX.FTZ R70, R68, R95, !PT ;  /* 0x0000005f44467209 */ /* 0x000fc60007810000 */
[----:B------:R-:W2:Y:S01]  /*3960*/  MUFU.TANH R71, R71 ;  /* 0x0000004700477308 */ /* 0x000ea20000002400 */
[----:B------:R-:W-:Y:S02]  /*3970*/  FMNMX.FTZ R95, R69, R70, !PT ;  /* 0x00000046455f7209 */ /* 0x000fe40007810000 */
[----:B0-----:R-:W-:Y:S02]  /*3980*/  FSEL R41, R41, -INF , P3 ;  /* 0xff80000029297808 */ /* 0x001fe40001800000 */
[----:B------:R-:W-:Y:S02]  /*3990*/  FMNMX.FTZ R70, R40, R95, !PT ;  /* 0x0000005f28467209 */ /* 0x000fe40007810000 */
[----:B------:R-:W-:Y:S01]  /*39a0*/  ISETP.GT.AND P3, PT, R93, 0x69, PT ;  /* 0x000000695d00780c */ /* 0x000fe20003f64270 */
[----:B------:R-:W0:Y:S01]  /*39b0*/  MUFU.TANH R75, R75 ;  /* 0x0000004b004b7308 */ /* 0x000e220000002400 */
[----:B-1----:R-:W-:Y:S02]  /*39c0*/  FSEL R76, R76, -INF , P4 ;  /* 0xff8000004c4c7808 */ /* 0x002fe40002000000 */
[----:B------:R-:W-:-:S02]  /*39d0*/  FMNMX.FTZ R95, R41, R70, !PT ;  /* 0x00000046295f7209 */ /* 0x000fc40007810000 */
[----:B------:R-:W-:Y:S02]  /*39e0*/  ISETP.GT.AND P4, PT, R93, 0x70, PT ;  /* 0x000000705d00780c */ /* 0x000fe40003f84270 */
[----:B------:R-:W-:Y:S01]  /*39f0*/  FMNMX.FTZ R70, R76, R95, !PT ;  /* 0x0000005f4c467209 */ /* 0x000fe20007810000 */
        /* <DEDUP_REMOVED lines=26> */
[----:B------:R-:W-:Y:S01]  /*3ba0*/  FFMA.FTZ R25, R27, UR20, -R29 ;  /* 0x000000141b197c23 */ /* 0x000fe2000801081d */
[----:B------:R-:W-:-:S05]  /*3bb0*/  ISETP.GT.AND P3, PT, R93, 0x89, PT ;  /* 0x000000895d00780c */ /* 0x000fca0003f64270 */
[----:B------:R-:W2:Y:S01]  /*3bc0*/  MUFU.TANH R86, R86 ;  /* 0x0000005600567308 */ /* 0x000ea20000002400 */
[----:B0-----:R-:W-:Y:S02]  /*3bd0*/  FSEL R53, R53, -INF , P4 ;  /* 0xff80000035357808 */ /* 0x001fe40002000000 */
[----:B------:R-:W-:-:S05]  /*3be0*/  ISETP.GT.AND P4, PT, R93, 0x90, PT ;  /* 0x000000905d00780c */ /* 0x000fca0003f84270 */
[----:B------:R-:W0:Y:S01]  /*3bf0*/  MUFU.TANH R32, R32 ;  /* 0x0000002000207308 */ /* 0x000e220000002400 */
[----:B-1----:R-:W-:Y:S01]  /*3c00*/  FSEL R27, R28, -INF , P3 ;  /* 0xff8000001c1b7808 */ /* 0x002fe20001800000 */
[----:B------:R-:W-:Y:S01]  /*3c10*/  FFMA.FTZ R28, R46, UR20, -R29 ;  /* 0x000000142e1c7c23 */ /* 0x000fe2000801081d */
[----:B------:R-:W-:-:S05]  /*3c20*/  ISETP.GT.AND P3, PT, R93, 0x91, PT ;  /* 0x000000915d00780c */ /* 0x000fca0003f64270 */
[----:B------:R1:W-:Y:S01]  /*3c30*/  MUFU.EX2 R60, R96 ;  /* 0x00000060003c7308 */ /* 0x0003e20000000800 */
[----:B--2---:R-:W-:Y:S02]  /*3c40*/  FSEL R86, R86, -INF , P4 ;  /* 0xff80000056567808 */ /* 0x004fe40002000000 */
[----:B------:R-:W-:-:S05]  /*3c50*/  ISETP.GT.AND P4, PT, R93, 0x98, PT ;  /* 0x000000985d00780c */ /* 0x000fca0003f84270 */
[----:B------:R-:W2:Y:S01]  /*3c60*/  MUFU.TANH R36, R36 ;  /* 0x0000002400247308 */ /* 0x000ea20000002400 */
[----:B-1----:R-:W-:-:S01]  /*3c70*/  FFMA.FTZ R96, R26, UR20, -R29 ;  /* 0x000000141a607c23 */ /* 0x002fc2000801081d */
[----:B------:R-:W-:Y:S02]  /*3c80*/  FMNMX.FTZ R26, R82, R95, !PT ;  /* 0x0000005f521a7209 */ /* 0x000fe40007810000 */
[----:B0-----:R-:W-:Y:S01]  /*3c90*/  FSEL R46, R32, -INF , P3 ;  /* 0xff800000202e7808 */ /* 0x001fe20001800000 */
[--C-:B------:R-:W-:Y:S01]  /*3ca0*/  FFMA.FTZ R32, R51, UR20, -R29.reuse ;  /* 0x0000001433207c23 */ /* 0x100fe2000801081d */
[----:B------:R-:W-:Y:S01]  /*3cb0*/  FMNMX.FTZ R26, R53, R26, !PT ;  /* 0x0000001a351a7209 */ /* 0x000fe20007810000 */
[--C-:B------:R-:W-:Y:S01]  /*3cc0*/  FFMA.FTZ R51, R58, UR20, -R29.reuse ;  /* 0x000000143a337c23 */ /* 0x100fe2000801081d */
[----:B------:R-:W0:Y:S01]  /*3cd0*/  MUFU.TANH R33, R33 ;  /* 0x0000002100217308 */ /* 0x000e220000002400 */
[----:B------:R-:W-:Y:S02]  /*3ce0*/  ISETP.GT.AND P3, PT, R93, 0x99, PT ;  /* 0x000000995d00780c */ /* 0x000fe40003f64270 */
[----:B------:R-:W-:Y:S01]  /*3cf0*/  FMNMX.FTZ R95, R27, R26, !PT ;  /* 0x0000001a1b5f7209 */ /* 0x000fe20007810000 */
[----:B------:R-:W-:-:S03]  /*3d00*/  FFMA.FTZ R26, R30, UR20, -R29 ;  /* 0x000000141e1a7c23 */ /* 0x000fc6000801081d */
[----:B------:R-:W-:Y:S01]  /*3d10*/  FMNMX.FTZ R95, R86, R95, !PT ;  /* 0x0000005f565f7209 */ /* 0x000fe20007810000 */
[----:B------:R1:W-:Y:S01]  /*3d20*/  MUFU.EX2 R24, R96 ;  /* 0x0000006000187308 */ /* 0x0003e20000000800 */
[----:B--2---:R-:W-:Y:S02]  /*3d30*/  FSEL R36, R36, -INF , P4 ;  /* 0xff80000024247808 */ /* 0x004fe40002000000 */
[----:B------:R-:W-:-:S04]  /*3d40*/  FMNMX.FTZ R95, R46, R95, !PT ;  /* 0x0000005f2e5f7209 */ /* 0x000fc80007810000 */
[----:B------:R-:W-:Y:S01]  /*3d50*/  FMNMX.FTZ R30, R36, R95, !PT ;  /* 0x0000005f241e7209 */ /* 0x000fe20007810000 */
[----:B------:R-:W-:Y:S01]  /*3d60*/  MUFU.EX2 R37, R37 ;  /* 0x0000002500257308 */ /* 0x000fe20000000800 */
[----:B0-----:R-:W-:Y:S01]  /*3d70*/  FSEL R93, R33, -INF , P3 ;  /* 0xff800000215d7808 */ /* 0x001fe20001800000 */
[--C-:B------:R-:W-:Y:S01]  /*3d80*/  FFMA.FTZ R33, R47, UR20, -R29.reuse ;  /* 0x000000142f217c23 */ /* 0x100fe2000801081d */
[----:B------:R-:W-:-:S01]  /*3d90*/  FFMA.FTZ R47, R34, UR20, -R29 ;  /* 0x00000014222f7c23 */ /* 0x000fc2000801081d */
[--C-:B------:R-:W-:Y:S01]  /*3da0*/  FFMA.FTZ R34, R54, UR20, -R29.reuse ;  /* 0x0000001436227c23 */ /* 0x100fe2000801081d */
[----:B------:R-:W-:Y:S01]  /*3db0*/  FMNMX.FTZ R95, R93, R30, !PT ;  /* 0x0000001e5d5f7209 */ /* 0x000fe20007810000 */
[--C-:B------:R-:W-:Y:S01]  /*3dc0*/  FFMA.FTZ R54, R63, UR20, -R29.reuse ;  /* 0x000000143f367c23 */ /* 0x100fe2000801081d */
[----:B------:R-:W-:Y:S02]  /*3dd0*/  IMAD.U32 R63, RZ, RZ, UR20 ;  /* 0x00000014ff3f7e24 */ /* 0x000fe4000f8e00ff */
[--C-:B------:R-:W-:Y:S01]  /*3de0*/  FFMA.FTZ R30, R31, UR20, -R29.reuse ;  /* 0x000000141f1e7c23 */ /* 0x100fe2000801081d */
[----:B------:R-:W-:-:S01]  /*3df0*/  FFMA.FTZ R31, R50, UR20, -R29 ;  /* 0x00000014321f7c23 */ /* 0x000fc2000801081d */
[----:B-1----:R-:W0:Y:S01]  /*3e00*/  SHFL.BFLY PT, R96, R95, 0x2, 0x1f ;  /* 0x0c401f005f607f89 */ /* 0x002e2200000e0000 */
[----:B------:R-:W-:-:S01]  /*3e10*/  FFMA.FTZ R50, R62, UR20, -R29 ;  /* 0x000000143e327c23 */ /* 0x000fc2000801081d */
[----:B------:R-:W-:Y:S08]  /*3e20*/  MUFU.EX2 R88, R88 ;  /* 0x0000005800587308 */ /* 0x000ff00000000800 */
[----:B------:R-:W-:Y:S08]  /*3e30*/  MUFU.EX2 R87, R87 ;  /* 0x0000005700577308 */ /* 0x000ff00000000800 */
[----:B------:R-:W1:Y:S01]  /*3e40*/  MUFU.EX2 R90, R90 ;  /* 0x0000005a005a7308 */ /* 0x000e620000000800 */
[----:B0-----:R-:W-:-:S07]  /*3e50*/  FMNMX.FTZ R96, R95, R96, !PT ;  /* 0x000000605f607209 */ /* 0x001fce0007810000 */
[----:B------:R-:W-:Y:S01]  /*3e60*/  MUFU.EX2 R89, R89 ;  /* 0x0000005900597308 */ /* 0x000fe20000000800 */
[----:B------:R-:W0:Y:S07]  /*3e70*/  SHFL.BFLY PT, R95, R96, 0x1, 0x1f ;  /* 0x0c201f00605f7f89 */ /* 0x000e2e00000e0000 */
[----:B------:R-:W-:Y:S01]  /*3e80*/  MUFU.EX2 R80, R80 ;  /* 0x0000005000507308 */ /* 0x000fe20000000800 */
[----:B-1----:R-:W-:-:S04]  /*3e90*/  F2FP.SATFINITE.E4M3.F32.PACK_AB_MERGE_C R153, R90, R87, RZ ;  /* 0x000000575a99723e */ /* 0x002fc800048070ff */
[----:B------:R-:W-:-:S03]  /*3ea0*/  F2FP.SATFINITE.E4M3.F32.PACK_AB_MERGE_C R153, R88, R37, R153 ;  /* 0x000000255899723e */ /* 0x000fc60004807099 */
        /* <DEDUP_REMOVED lines=39> */
[----:B------:R-:W-:Y:S01]  /*4120*/  FFMA.FTZ R64, R65, UR20, -R29 ;  /* 0x0000001441407c23 */ /* 0x000fe2000801081d */
[----:B------:R-:W-:-:S01]  /*4130*/  FADD.FTZ R77, R89, R98 ;  /* 0x00000062594d7221 */ /* 0x000fc20000010000 */
[----:B------:R-:W2:Y:S01]  /*4140*/  MUFU.EX2 R92, R92 ;  /* 0x0000005c005c7308 */ /* 0x000ea20000000800 */
[----:B0-----:R-:W-:-:S01]  /*4150*/  FADD.FTZ R78, R3, R62 ;  /* 0x0000003e034e7221 */ /* 0x001fc20000010000 */
[----:B------:R-:W-:Y:S01]  /*4160*/  FFMA.FTZ R65, R40, UR20, -R29 ;  /* 0x0000001428417c23 */ /* 0x000fe2000801081d */
[----:B------:R-:W-:-:S02]  /*4170*/  @!P1 VIADD R40, R2, 0x13240 ;  /* 0x0001324002289836 */ /* 0x000fc40000000000 */
[----:B------:R-:W-:Y:S01]  /*4180*/  FADD.FTZ R98, R80, R77 ;  /* 0x0000004d50627221 */ /* 0x000fe20000010000 */
[----:B------:R-:W-:-:S01]  /*4190*/  FFMA.FTZ R71, R71, UR20, -R29 ;  /* 0x0000001447477c23 */ /* 0x000fc2000801081d */
[----:B------:R-:W-:Y:S01]  /*41a0*/  F2FP.SATFINITE.E4M3.F32.PACK_AB_MERGE_C R149, R85, R14, RZ ;  /* 0x0000000e5595723e */ /* 0x000fe200048070ff */
[----:B------:R-:W-:-:S01]  /*41b0*/  FFMA.FTZ R41, R41, UR20, -R29 ;  /* 0x0000001429297c23 */ /* 0x000fc2000801081d */
[----:B------:R-:W0:Y:S01]  /*41c0*/  MUFU.EX2 R6, R6 ;  /* 0x0000000600067308 */ /* 0x000e220000000800 */
[----:B-1----:R-:W-:-:S01]  /*41d0*/  FADD.FTZ R69, R63, R78 ;  /* 0x0000004e3f457221 */ /* 0x002fc20000010000 */
[----:B------:R-:W-:Y:S01]  /*41e0*/  @!P1 PRMT R40, RZ, 0x654, R40 ;  /* 0x00000654ff289816 */ /* 0x000fe20000000028 */
[----:B------:R-:W-:-:S01]  /*41f0*/  FFMA.FTZ R75, R75, UR20, -R29 ;  /* 0x000000144b4b7c23 */ /* 0x000fc2000801081d */
[----:B------:R-:W-:Y:S01]  /*4200*/  F2FP.SATFINITE.E4M3.F32.PACK_AB_MERGE_C R149, R12, R81, R149 ;  /* 0x000000510c95723e */ /* 0x000fe20004807095 */
[----:B------:R-:W-:-:S01]  /*4210*/  FFMA.FTZ R70, R70, UR20, -R29 ;  /* 0x0000001446467c23 */ /* 0x000fc2000801081d */
[----:B------:R1:W-:Y:S01]  /*4220*/  @!P1 SYNCS.ARRIVE.TRANS64.RED.A1T0 RZ, [R40+URZ], RZ ;  /* 0x000000ff28ff99a7 */ /* 0x0003e2000810043f */
[----:B------:R-:W-:-:S01]  /*4230*/  FFMA.FTZ R82, R82, UR20, -R29 ;  /* 0x0000001452527c23 */ /* 0x000fc2000801081d */
[----:B------:R-:W3:Y:S01]  /*4240*/  MUFU.EX2 R7, R7 ;  /* 0x0000000700077308 */ /* 0x000ee20000000800 */
[----:B--2---:R-:W-:-:S01]  /*4250*/  FADD.FTZ R69, R92, R69 ;  /* 0x000000455c457221 */ /* 0x004fc20000010000 */
[----:B------:R-:W-:Y:S01]  /*4260*/  F2FP.SATFINITE.E4M3.F32.PACK_AB_MERGE_C R92, R92, R63, RZ ;  /* 0x0000003f5c5c723e */ /* 0x000fe200048070ff */
[----:B------:R-:W-:-:S01]  /*4270*/  FFMA.FTZ R86, R86, UR20, -R29 ;  /* 0x0000001456567c23 */ /* 0x000fc2000801081d */
[--C-:B------:R-:W-:Y:S01]  /*4280*/  FFMA.FTZ R46, R46, UR20, -R29.reuse ;  /* 0x000000142e2e7c23 */ /* 0x100fe2000801081d */
[----:B------:R-:W-:-:S01]  /*4290*/  FFMA.FTZ R36, R36, UR20, -R29 ;  /* 0x0000001424247c23 */ /* 0x000fc2000801081d */
[----:B-1----:R-:W-:Y:S01]  /*42a0*/  FFMA.FTZ R40, R76, UR20, -R29 ;  /* 0x000000144c287c23 */ /* 0x002fe2000801081d */
[----:B------:R-:W-:Y:S01]  /*42b0*/  F2FP.SATFINITE.E4M3.F32.PACK_AB_MERGE_C R152, R62, R3, R92 ;  /* 0x000000033e98723e */ /* 0x000fe2000480705c */
[----:B------:R-:W1:Y:S01]  /*42c0*/  MUFU.EX2 R10, R10 ;  /* 0x0000000a000a7308 */ /* 0x000e620000000800 */
[----:B0-----:R-:W-:-:S01]  /*42d0*/  FADD.FTZ R78, R6, R69 ;  /* 0x00000045064e7221 */ /* 0x001fc20000010000 */
[----:B------:R-:W-:Y:S01]  /*42e0*/  FADD.FTZ R69, R5, R98 ;  /* 0x0000006205457221 */ /* 0x000fe20000010000 */
[----:B------:R-:W-:-:S02]  /*42f0*/  F2FP.SATFINITE.E4M3.F32.PACK_AB_MERGE_C R151, R91, R60, RZ ;  /* 0x0000003c5b97723e */ /* 0x000fc400048070ff */
[----:B------:R-:W-:Y:S02]  /*4300*/  F2FP.SATFINITE.E4M3.F32.PACK_AB_MERGE_C R155, R80, R89, R155 ;  /* 0x00000059509b723e */ /* 0x000fe4000480709b */
[----:B------:R-:W-:Y:S01]  /*4310*/  F2FP.SATFINITE.E4M3.F32.PACK_AB_MERGE_C R151, R56, R79, R151 ;  /* 0x0000004f3897723e */ /* 0x000fe20004807097 */
[----:B------:R-:W0:Y:S08]  /*4320*/  MUFU.EX2 R95, R95 ;  /* 0x0000005f005f7308 */ /* 0x000e300000000800 */
[----:B------:R-:W2:Y:S08]  /*4330*/  MUFU.EX2 R8, R8 ;  /* 0x0000000800087308 */ /* 0x000eb00000000800 */
[----:B------:R-:W4:Y:S08]  /*4340*/  MUFU.EX2 R9, R9 ;  /* 0x0000000900097308 */ /* 0x000f300000000800 */
[----:B------:R3:W-:Y:S08]  /*4350*/  MUFU.EX2 R2, R65 ;  /* 0x0000004100027308 */ /* 0x0007f00000000800 */
[----:B------:R-:W5:Y:S01]  /*4360*/  MUFU.EX2 R83, R83 ;  /* 0x0000005300537308 */ /* 0x000f620000000800 */
[----:B---3--:R-:W-:-:S01]  /*4370*/  FADD.FTZ R65, R7, R78 ;  /* 0x0000004e07417221 */ /* 0x008fc20000010000 */
[----:B------:R-:W-:Y:S01]  /*4380*/  FADD.FTZ R78, R94, R69 ;  /* 0x000000455e4e7221 */ /* 0x000fe20000010000 */
[----:B------:R-:W-:-:S02]  /*4390*/  FFMA.FTZ R69, R49, UR20, -R29 ;  /* 0x0000001431457c23 */ /* 0x000fc4000801081d */
[----:B-1----:R-:W-:Y:S01]  /*43a0*/  FADD.FTZ R76, R10, R65 ;  /* 0x000000410a4c7221 */ /* 0x002fe20000010000 */
[----:B------:R-:W-:-:S01]  /*43b0*/  FADD.FTZ R97, R81, R78 ;  /* 0x0000004e51617221 */ /* 0x000fc20000010000 */
[----:B------:R-:W-:Y:S01]  /*43c0*/  FFMA.FTZ R65, R48, UR20, -R29 ;  /* 0x0000001430417c23 */ /* 0x000fe2000801081d */
[----:B------:R-:W1:Y:S01]  /*43d0*/  MUFU.EX2 R84, R84 ;  /* 0x0000005400547308 */ /* 0x000e620000000800 */
[----:B0-----:R-:W-:-:S01]  /*43e0*/  FADD.FTZ R77, R95, R76 ;  /* 0x0000004c5f4d7221 */ /* 0x001fc20000010000 */
[----:B------:R-:W-:Y:S01]  /*43f0*/  FADD.FTZ R97, R12, R97 ;  /* 0x000000610c617221 */ /* 0x000fe20000010000 */
[----:B------:R-:W-:-:S01]  /*4400*/  FFMA.FTZ R76, R52, UR20, -R29 ;  /* 0x00000014344c7c23 */ /* 0x000fc2000801081d */
[----:B------:R-:W-:Y:S01]  /*4410*/  FFMA.FTZ R78, R27, UR20, -R29 ;  /* 0x000000141b4e7c23 */ /* 0x000fe2000801081d */
[----:B--2---:R-:W-:-:S01]  /*4420*/  FADD.FTZ R48, R8, R77 ;  /* 0x0000004d08307221 */ /* 0x004fc20000010000 */
[----:B------:R-:W-:Y:S01]  /*4430*/  FADD.FTZ R52, R14, R97 ;  /* 0x000000610e347221 */ /* 0x000fe20000010000 */
[----:B------:R-:W-:-:S01]  /*4440*/  FFMA.FTZ R77, R53, UR20, -R29 ;  /* 0x00000014354d7c23 */ /* 0x000fc2000801081d */
[----:B------:R-:W0:Y:S01]  /*4450*/  MUFU.EX2 R11, R11 ;  /* 0x0000000b000b7308 */ /* 0x000e220000000800 */
[----:B----4-:R-:W-:-:S01]  /*4460*/  FADD.FTZ R48, R9, R48 ;  /* 0x0000003009307221 */ /* 0x010fc20000010000 */
[----:B------:R-:W-:Y:S01]  /*4470*/  FADD.FTZ R52, R85, R52 ;  /* 0x0000003455347221 */ /* 0x000fe20000010000 */
[----:B------:R-:W-:Y:S01]  /*4480*/  F2FP.SATFINITE.E4M3.F32.PACK_AB_MERGE_C R95, R95, R10, RZ ;  /* 0x0000000a5f5f723e */ /* 0x000fe200048070ff */
[----:B------:R-:W-:Y:S01]  /*4490*/  FFMA.FTZ R29, R93, UR20, -R29 ;  /* 0x000000145d1d7c23 */ /* 0x000fe2000801081d */
[----:B-----5:R-:W-:-:S01]  /*44a0*/  FADD.FTZ R53, R83, R48 ;  /* 0x0000003053357221 */ /* 0x020fc20000010000 */
[----:B------:R-:W-:Y:S01]  /*44b0*/  FADD.FTZ R27, R79, R52 ;  /* 0x000000344f1b7221 */ /* 0x000fe20000010000 */
[----:B------:R-:W-:Y:S01]  /*44c0*/  F2FP.SATFINITE.E4M3.F32.PACK_AB_MERGE_C R154, R7, R6, R95 ;  /* 0x00000006079a723e */ /* 0x000fe2000480705f */
        /* <DEDUP_REMOVED lines=8> */
[----:B------:R-:W0:Y:S01]  /*4550*/  MUFU.EX2 R96, R96 ;  /* 0x0000006000607308 */ /* 0x000e220000000800 */
[----:B-1----:R-:W-:-:S07]  /*4560*/  FADD.FTZ R53, R21, R52 ;  /* 0x0000003415357221 */ /* 0x002fce0000010000 */
[----:B------:R-:W1:Y:S08]  /*4570*/  MUFU.EX2 R66, R66 ;  /* 0x0000004200427308 */ /* 0x000e700000000800 */
[----:B------:R2:W-:Y:S01]  /*4580*/  MUFU.EX2 R49, R71 ;  /* 0x0000004700317308 */ /* 0x0005e20000000800 */
[----:B0-----:R-:W-:-:S01]  /*4590*/  FADD.FTZ R90, R96, R53 ;  /* 0x00000035605a7221 */ /* 0x001fc20000010000 */
[----:B------:R-:W-:-:S04]  /*45a0*/  F2FP.SATFINITE.E4M3.F32.PACK_AB_MERGE_C R96, R96, R21, RZ ;  /* 0x000000156060723e */ /* 0x000fc800048070ff */
[----:B------:R-:W-:Y:S02]  /*45b0*/  F2FP.SATFINITE.E4M3.F32.PACK_AB_MERGE_C R150, R20, R11, R96 ;  /* 0x0000000b1496723e */ /* 0x000fe40004807060 */
[----:B------:R-:W0:Y:S01]  /*45c0*/  MUFU.EX2 R13, R13 ;  /* 0x0000000d000d7308 */ /* 0x000e220000000800 */
[----:B--2---:R-:W-:-:S04]  /*45d0*/  FADD.FTZ R71, R56, R27 ;  /* 0x0000001b38477221 */ /* 0x004fc80000010000 */
[----:B------:R-:W-:-:S03]  /*45e0*/  FADD.FTZ R98, R60, R71 ;  /* 0x000000473c627221 */ /* 0x000fc60000010000 */
[----:B------:R-:W2:Y:S01]  /*45f0*/  MUFU.EX2 R55, R55 ;  /* 0x0000003700377308 */ /* 0x000ea20000000800 */
[----:B------:R-:W-:-:S04]  /*4600*/  FADD.FTZ R98, R91, R98 ;  /* 0x000000625b627221 */ /* 0x000fc80000010000 */
[----:B------:R-:W-:-:S03]  /*4610*/  FADD.FTZ R5, R67, R98 ;  /* 0x0000006243057221 */ /* 0x000fc60000010000 */
[----:B------:R-:W3:Y:S01]  /*4620*/  MUFU.EX2 R72, R72 ;  /* 0x0000004800487308 */ /* 0x000ee20000000800 */
[----:B-1----:R-:W-:-:S01]  /*4630*/  FADD.FTZ R14, R66, R5 ;  /* 0x00000005420e7221 */ /* 0x002fc20000010000 */
[----:B0-----:R-:W-:-:S06]  /*4640*/  FADD.FTZ R5, R13, R90 ;  /* 0x0000005a0d057221 */ /* 0x001fcc0000010000 */
[----:B------:R-:W0:Y:S01]  /*4650*/  MUFU.EX2 R42, R42 ;  /* 0x0000002a002a7308 */ /* 0x000e220000000800 */
[----:B--2---:R-:W-:-:S07]  /*4660*/  FADD.FTZ R63, R55, R14 ;  /* 0x0000000e373f7221 */ /* 0x004fce0000010000 */
[----:B------:R-:W1:Y:S01]  /*4670*/  MUFU.EX2 R73, R73 ;  /* 0x0000004900497308 */ /* 0x000e620000000800 */
[----:B---3--:R-:W-:-:S07]  /*4680*/  FADD.FTZ R14, R72, R5 ;  /* 0x00000005480e7221 */ /* 0x008fce0000010000 */
[----:B------:R-:W2:Y:S01]  /*4690*/  MUFU.EX2 R43, R43 ;  /* 0x0000002b002b7308 */ /* 0x000ea20000000800 */
[C---:B0-----:R-:W-:Y:S01]  /*46a0*/  F2FP.SATFINITE.E4M3.F32.PACK_AB_MERGE_C R145, R42.reuse, R55, RZ ;  /* 0x000000372a91723e */ /* 0x041fe200048070ff */
[----:B------:R-:W-:-:S03]  /*46b0*/  FADD.FTZ R42, R42, R63 ;  /* 0x0000003f2a2a7221 */ /* 0x000fc60000010000 */
[----:B------:R-:W-:-:S03]  /*46c0*/  F2FP.SATFINITE.E4M3.F32.PACK_AB_MERGE_C R145, R66, R67, R145 ;  /* 0x000000434291723e */ /* 0x000fc60004807091 */
[----:B------:R-:W0:Y:S01]  /*46d0*/  MUFU.EX2 R74, R74 ;  /* 0x0000004a004a7308 */ /* 0x000e220000000800 */
[----:B-1----:R-:W-:-:S07]  /*46e0*/  FADD.FTZ R55, R73, R14 ;  /* 0x0000000e49377221 */ /* 0x002fce0000010000 */
[----:B------:R-:W1:Y:S01]  /*46f0*/  MUFU.EX2 R15, R15 ;  /* 0x0000000f000f7308 */ /* 0x000e620000000800 */
[----:B--2---:R-:W-:-:S04]  /*4700*/  FADD.FTZ R63, R43, R42 ;  /* 0x0000002a2b3f7221 */ /* 0x004fc80000010000 */
[----:B------:R-:W-:-:S03]  /*4710*/  FADD.FTZ R14, R24, R63 ;  /* 0x0000003f180e7221 */ /* 0x000fc60000010000 */
        /* <DEDUP_REMOVED lines=14> */
[----:B------:R-:W-:Y:S01]  /*4800*/  CS2R R42, SRZ ;  /* 0x00000000002a7805 */ /* 0x000fe2000001ff00 */
        /* <DEDUP_REMOVED lines=9> */
[----:B--2---:R-:W-:-:S01]  /*48a0*/  FADD.FTZ R25, R33, R10 ;  /* 0x0000000a21197221 */ /* 0x004fc20000010000 */
[----:B------:R-:W-:-:S06]  /*48b0*/  FADD.FTZ R10, R2, R21 ;  /* 0x00000015020a7221 */ /* 0x000fcc0000010000 */
[----:B------:R-:W2:Y:S01]  /*48c0*/  MUFU.EX2 R31, R31 ;  /* 0x0000001f001f7308 */ /* 0x000ea20000000800 */
[----:B0-----:R-:W-:-:S01]  /*48d0*/  FADD.FTZ R12, R30, R25 ;  /* 0x000000191e0c7221 */ /* 0x001fc20000010000 */
[----:B------:R-:W-:-:S06]  /*48e0*/  CS2R R24, SRZ ;  /* 0x0000000000187805 */ /* 0x000fcc000001ff00 */
[----:B------:R-:W0:Y:S01]  /*48f0*/  MUFU.EX2 R40, R40 ;  /* 0x0000002800287308 */ /* 0x000e220000000800 */
[----:B-1----:R-:W-:-:S07]  /*4900*/  FADD.FTZ R21, R41, R10 ;  /* 0x0000000a29157221 */ /* 0x002fce0000010000 */
[----:B------:R-:W1:Y:S01]  /*4910*/  MUFU.EX2 R32, R32 ;  /* 0x0000002000207308 */ /* 0x000e620000000800 */
[C---:B--2---:R-:W-:Y:S01]  /*4920*/  F2FP.SATFINITE.E4M3.F32.PACK_AB_MERGE_C R30, R31.reuse, R30, RZ ;  /* 0x0000001e1f1e723e */ /* 0x044fe200048070ff */
[----:B------:R-:W-:-:S03]  /*4930*/  FADD.FTZ R31, R31, R12 ;  /* 0x0000000c1f1f7221 */ /* 0x000fc60000010000 */
[----:B------:R-:W-:-:S03]  /*4940*/  F2FP.SATFINITE.E4M3.F32.PACK_AB_MERGE_C R141, R33, R26, R30 ;  /* 0x0000001a218d723e */ /* 0x000fc6000480701e */
[----:B------:R-:W2:Y:S01]  /*4950*/  MUFU.EX2 R47, R47 ;  /* 0x0000002f002f7308 */ /* 0x000ea20000000800 */
[----:B0-----:R-:W-:-:S01]  /*4960*/  FADD.FTZ R10, R40, R21 ;  /* 0x00000015280a7221 */ /* 0x001fc20000010000 */
[----:B------:R-:W-:-:S03]  /*4970*/  F2FP.SATFINITE.E4M3.F32.PACK_AB_MERGE_C R40, R49, R40, RZ ;  /* 0x000000283128723e */ /* 0x000fc600048070ff */
[----:B------:R-:W-:Y:S01]  /*4980*/  FADD.FTZ R49, R49, R10 ;  /* 0x0000000a31317221 */ /* 0x000fe20000010000 */
[----:B------:R-:W-:Y:S02]  /*4990*/  F2FP.SATFINITE.E4M3.F32.PACK_AB_MERGE_C R140, R41, R2, R40 ;  /* 0x00000002298c723e */ /* 0x000fe40004807028 */
[----:B------:R-:W-:Y:S01]  /*49a0*/  CS2R R40, SRZ ;  /* 0x0000000000287805 */ /* 0x000fe2000001ff00 */
[----:B------:R-:W0:Y:S01]  /*49b0*/  MUFU.EX2 R48, R75 ;  /* 0x0000004b00307308 */ /* 0x000e220000000800 */
[----:B-1----:R-:W-:-:S01]  /*49c0*/  FADD.FTZ R12, R32, R31 ;  /* 0x0000001f200c7221 */ /* 0x002fc20000010000 */
[----:B------:R-:W-:-:S06]  /*49d0*/  CS2R R30, SRZ ;  /* 0x00000000001e7805 */ /* 0x000fcc000001ff00 */
        /* <DEDUP_REMOVED lines=12> */
[----:B0-----:R-:W-:-:S07]  /*4aa0*/  FADD.FTZ R21, R27, R10 ;  /* 0x0000000a1b157221 */ /* 0x001fce0000010000 */
        /* <DEDUP_REMOVED lines=8> */
[----:B------:R-:W-:Y:S02]  /*4b30*/  CS2R R48, SRZ ;  /* 0x0000000000307805 */ /* 0x000fe4000001ff00 */
[----:B------:R-:W-:-:S05]  /*4b40*/  CS2R R26, SRZ ;  /* 0x00000000001a7805 */ /* 0x000fca000001ff00 */
        /* <DEDUP_REMOVED lines=21> */
[----:B------:R-:W-:Y:S01]  /*4ca0*/  MUFU.EX2 R45, R45 ;  /* 0x0000002d002d7308 */ /* 0x000fe20000000800 */
[----:B-1----:R-:W-:-:S07]  /*4cb0*/  FADD.FTZ R6, R54, R59 ;  /* 0x0000003b36067221 */ /* 0x002fce0000010000 */
[----:B------:R-:W0:Y:S01]  /*4cc0*/  MUFU.EX2 R44, R44 ;  /* 0x0000002c002c7308 */ /* 0x000e220000000800 */
[----:B--2---:R-:W-:-:S07]  /*4cd0*/  FADD.FTZ R2, R86, R7 ;  /* 0x0000000756027221 */ /* 0x004fce0000010000 */
[----:B------:R-:W1:Y:S08]  /*4ce0*/  MUFU.EX2 R39, R39 ;  /* 0x0000002700277308 */ /* 0x000e700000000800 */
[----:B------:R2:W3:Y:S01]  /*4cf0*/  MUFU.EX2 R3, R46 ;  /* 0x0000002e00037308 */ /* 0x0004e20000000800 */
[----:B0-----:R-:W-:-:S07]  /*4d00*/  F2FP.SATFINITE.E4M3.F32.PACK_AB_MERGE_C R8, R44, R45, RZ ;  /* 0x0000002d2c08723e */ /* 0x001fce00048070ff */
[----:B------:R-:W-:Y:S01]  /*4d10*/  MUFU.EX2 R36, R36 ;  /* 0x0000002400247308 */ /* 0x000fe20000000800 */
[----:B-1----:R-:W-:-:S01]  /*4d20*/  FADD.FTZ R6, R39, R6 ;  /* 0x0000000627067221 */ /* 0x002fc20000010000 */
[----:B------:R-:W-:Y:S02]  /*4d30*/  F2FP.SATFINITE.E4M3.F32.PACK_AB_MERGE_C R139, R39, R54, R8 ;  /* 0x00000036278b723e */ /* 0x000fe40004807008 */
[----:B------:R-:W-:Y:S02]  /*4d40*/  CS2R R54, SRZ ;  /* 0x0000000000367805 */ /* 0x000fe4000001ff00 */
[----:B--2---:R-:W-:Y:S01]  /*4d50*/  CS2R R46, SRZ ;  /* 0x00000000002e7805 */ /* 0x004fe2000001ff00 */
[----:B------:R-:W-:-:S01]  /*4d60*/  FADD.FTZ R45, R45, R6 ;  /* 0x000000062d2d7221 */ /* 0x000fc20000010000 */
[----:B------:R-:W-:Y:S01]  /*4d70*/  CS2R R38, SRZ ;  /* 0x0000000000267805 */ /* 0x000fe2000001ff00 */
[----:B------:R-:W0:Y:S01]  /*4d80*/  MUFU.EX2 R29, R29 ;  /* 0x0000001d001d7308 */ /* 0x000e220000000800 */
[----:B---3--:R-:W-:-:S01]  /*4d90*/  FADD.FTZ R7, R3, R2 ;  /* 0x0000000203077221 */ /* 0x008fc20000010000 */
[----:B------:R-:W-:Y:S01]  /*4da0*/  FADD.FTZ R2, R44, R45 ;  /* 0x0000002d2c027221 */ /* 0x000fe20000010000 */
[----:B------:R-:W-:-:S02]  /*4db0*/  CS2R R44, SRZ ;  /* 0x00000000002c7805 */ /* 0x000fc4000001ff00 */
[----:B0-----:R-:W-:Y:S01]  /*4dc0*/  F2FP.SATFINITE.E4M3.F32.PACK_AB_MERGE_C R8, R29, R36, RZ ;  /* 0x000000241d08723e */ /* 0x001fe200048070ff */
[----:B------:R-:W-:-:S03]  /*4dd0*/  FADD.FTZ R36, R36, R7 ;  /* 0x0000000724247221 */ /* 0x000fc60000010000 */
[----:B------:R-:W-:Y:S01]  /*4de0*/  F2FP.SATFINITE.E4M3.F32.PACK_AB_MERGE_C R138, R3, R86, R8 ;  /* 0x00000056038a723e */ /* 0x000fe20004807008 */
[----:B------:R-:W-:-:S01]  /*4df0*/  FADD.FTZ R3, R29, R36 ;  /* 0x000000241d037221 */ /* 0x000fc20000010000 */
[----:B------:R-:W-:Y:S02]  /*4e00*/  CS2R R36, SRZ ;  /* 0x0000000000247805 */ /* 0x000fe4000001ff00 */
[----:B------:R-:W-:Y:S01]  /*4e10*/  CS2R R28, SRZ ;  /* 0x00000000001c7805 */ /* 0x000fe2000001ff00 */
[----:B------:R-:W-:Y:S06]  /*4e20*/  @!P3 BRA `(.L_x_12445) ;  /* 0x0000003400fcb947 */ /* 0x000fec0003800000 */
[----:B------:R-:W-:Y:S01]  /*4e30*/  IMAD.MOV.U32 R6, RZ, RZ, R57 ;  /* 0x000000ffff067224 */ /* 0x000fe200078e0039 */
[----:B------:R-:W-:Y:S01]  /*4e40*/  MOV R5, R58 ;  /* 0x0000003a00057202 */ /* 0x000fe20000000f00 */
[----:B------:R-:W-:Y:S01]  /*4e50*/  IMAD.MOV.U32 R55, RZ, RZ, RZ ;  /* 0x000000ffff377224 */ /* 0x000fe200078e00ff */
[----:B------:R-:W-:Y:S01]  /*4e60*/  UMOV UR25, UR37 ;  /* 0x0000002500197c82 */ /* 0x000fe20008000000 */
[----:B------:R-:W-:Y:S01]  /*4e70*/  UMOV UR24, UR39 ;  /* 0x0000002700187c82 */ /* 0x000fe20008000000 */
[----:B------:R-:W-:-:S05]  /*4e80*/  ULDC UR20, c[0x0][0x988] ;  /* 0x0002620000147ab9 */ /* 0x000fca0000000800 */
.L_x_12455:
[----:B------:R-:W-:-:S04]  /*4e90*/  UISETP.NE.AND UP1, UPT, UR24, 0x1, UPT ;  /* 0x000000011800788c */ /* 0x000fc8000bf25270 */
[----:B------:R-:W-:-:S04]  /*4ea0*/  USEL UR37, URZ, 0x1, UP1 ;  /* 0x000000013f257887 */ /* 0x000fc80008800000 */
[----:B------:R-:W-:Y:S01]  /*4eb0*/  ULOP3.LUT UR37, UR25, UR37, URZ, 0x3c, !UPT ;  /* 0x0000002519257292 */ /* 0x000fe2000f8e3c3f */
[----:B------:R-:W-:Y:S11]  /*4ec0*/  @!P0 BRA `(.L_x_12446) ;  /* 0x0000000000048947 */ /* 0x000ff60003800000 */
[----:B------:R-:W-:Y:S01]  /*4ed0*/  BPT.TRAP 0x1 ;  /* 0x000000040000795c */ /* 0x000fe20000300000 */
.L_x_12446:
        /* <DEDUP_REMOVED lines=9> */
.L_x_12447:
[----:B-1----:R-:W-:Y:S05]  /*4f70*/  @P3 BRA `(.L_x_12448) ;  /* 0x0000000000083947 */ /* 0x002fea0003800000 */
[----:B------:R-:W1:Y:S02]  /*4f80*/  SYNCS.PHASECHK.TRANS64.TRYWAIT P3, [UR21+0x13230], R7 ;  /* 0x01323007ff0075a7 */ /* 0x000e640008060155 */
[----:B-1----:R-:W-:Y:S05]  /*4f90*/  @!P3 BRA `(.L_x_12449) ;  /* 0x000000d8001cb947 */ /* 0x002fea0003800000 */
.L_x_12448:
        /* <DEDUP_REMOVED lines=64> */
.L_x_12450:
[----:B------:R-:W-:Y:S01]  /*53a0*/  ULEA UR11, UR24, UR45, 0x3 ;  /* 0x0000002d180b7291 */ /* 0x000fe2000f8e183f */
[----:B01----:R-:W-:-:S05]  /*53b0*/  IMAD.U32 R7, RZ, RZ, UR25 ;  /* 0x00000019ff077e24 */ /* 0x003fca000f8e00ff */
[----:B------:R-:W-:-:S04]  /*53c0*/  SHF.L.U32 R7, R7, 0x1f, RZ ;  /* 0x0000001f07077819 */ /* 0x000fc800000006ff */
[----:B------:R0:W1:Y:S01]  /*53d0*/  SYNCS.PHASECHK.TRANS64.TRYWAIT P3, [UR11+0x13250], R7 ;  /* 0x01325007ff0075a7 */ /* 0x000062000806014b */
[----:B------:R-:W-:Y:S05]  /*53e0*/  @!P0 BRA `(.L_x_12451) ;  /* 0x0000000000048947 */ /* 0x000fea0003800000 */
[----:B------:R-:W-:Y:S01]  /*53f0*/  BPT.TRAP 0x1 ;  /* 0x000000040000795c */ /* 0x000fe20000300000 */
.L_x_12451:
[----:B-1----:R-:W-:Y:S05]  /*5400*/  @P3 BRA `(.L_x_12452) ;  /* 0x0000000000083947 */ /* 0x002fea0003800000 */
[----:B------:R-:W1:Y:S02]  /*5410*/  SYNCS.PHASECHK.TRANS64.TRYWAIT P3, [UR11+0x13250], R7 ;  /* 0x01325007ff0075a7 */ /* 0x000e64000806014b */
[----:B-1----:R-:W-:Y:S05]  /*5420*/  @!P3 BRA `(.L_x_12453) ;  /* 0x000000d40010b947 */ /* 0x002fea0003800000 */
.L_x_12452:
        /* <DEDUP_REMOVED lines=15> */
[C---:B------:R-:W-:Y:S01]  /*5520*/  FMUL.FTZ R11, R0.reuse, R124 ;  /* 0x0000007c000b7220 */ /* 0x040fe20000410000 */
[----:B------:R-:W-:Y:S01]  /*5530*/  UIMAD UR10, UR24, 0x280, UR6 ;  /* 0x00000280180a78a4 */ /* 0x000fe2000f8e0206 */
[C---:B------:R-:W-:Y:S01]  /*5540*/  FMUL.FTZ R15, R0.reuse, R128 ;  /* 0x00000080000f7220 */ /* 0x040fe20000410000 */
[C---:B------:R-:W-:Y:S01]  /*5550*/  FMUL.FTZ R9, R0.reuse, R122 ;  /* 0x0000007a00097220 */ /* 0x040fe20000410000 */
[----:B------:R-:W-:Y:S02]  /*5560*/  IMAD.U32 R128, RZ, RZ, UR49 ;  /* 0x00000031ff807e24 */ /* 0x000fe4000f8e00ff */
[C---:B------:R-:W-:Y:S01]  /*5570*/  FMUL.FTZ R20, R0.reuse, R129 ;  /* 0x0000008100147220 */ /* 0x040fe20000410000 */
[C---:B------:R-:W-:Y:S01]  /*5580*/  FMUL.FTZ R121, R0.reuse, R132 ;  /* 0x0000008400797220 */ /* 0x040fe20000410000 */
[C---:B------:R-:W-:Y:S01]  /*5590*/  FMUL.FTZ R122, R0.reuse, R133 ;  /* 0x00000085007a7220 */ /* 0x040fe20000410000 */
[----:B------:R-:W-:Y:S01]  /*55a0*/  UMOV UR6, UR10 ;  /* 0x0000000a00067c82 */ /* 0x000fe20008000000 */
[----:B------:R-:W0:Y:S01]  /*55b0*/  MUFU.TANH R7, R7 ;  /* 0x0000000700077308 */ /* 0x000e220000002400 */
[----:B------:R-:W-:Y:S01]  /*55c0*/  QGMMA.64x64x32.F32.E4M3.E4M3 R24, R152, gdesc[UR4], R24, gsb0 ;  /* 0x00e0000498187df3 */ /* 0x000fe20008000818 */
[----:B------:R-:W-:Y:S01]  /*55d0*/  UIADD3 UR6, UR10, 0x80, URZ ;  /* 0x000000800a067890 */ /* 0x000fe2000fffe03f */
[C---:B------:R-:W-:Y:S01]  /*55e0*/  FMUL.FTZ R104, R0.reuse, R104 ;  /* 0x0000006800687220 */ /* 0x040fe20000410000 */
[----:B------:R-:W-:Y:S01]  /*55f0*/  UMOV UR7, 0xc0000010 ;  /* 0xc000001000077882 */ /* 0x000fe20000000000 */
        /* <DEDUP_REMOVED lines=63> */
[----:B------:R-:W-:-:S04]  /*59f0*/  FMUL.FTZ R71, R0, R71 ;  /* 0x0000004700477220 */ /* 0x000fc80000410000 */
        /* <DEDUP_REMOVED lines=9> */
[----:B------:R-:W-:Y:S01]  /*5a90*/  FMUL.FTZ R126, R0, R60 ;  /* 0x0000003c007e7220 */ /* 0x000fe20000410000 */
[----:B------:R-:W5:Y:S01]  /*5aa0*/  MUFU.TANH R109, R109 ;  /* 0x0000006d006d7308 */ /* 0x000f620000002400 */
[----:B------:R-:W-:Y:S01]  /*5ab0*/  @P2 SHF.R.U32.HI R84, RZ, UR6, R127 ;  /* 0x00000006ff542c19 */ /* 0x000fe2000801167f */
[----:B------:R-:W-:Y:S01]  /*5ac0*/  UMOV UR6, 0x1 ;  /* 0x0000000100067882 */ /* 0x000fe20000000000 */
[----:B------:R-:W-:Y:S01]  /*5ad0*/  IMAD.MOV.U32 R127, RZ, RZ, -0x2 ;  /* 0xfffffffeff7f7424 */ /* 0x000fe200078e00ff */
[----:B------:R-:W-:Y:S02]  /*5ae0*/  UIMAD UR6, UR23, -0xa0, UR6 ;  /* 0xffffff60170678a4 */ /* 0x000fe4000f8e0206 */
[----:B------:R-:W0:Y:S02]  /*5af0*/  SHFL.IDX PT, R131, R84, RZ, 0x1c1f ;  /* 0x001c1fff54837589 */ /* 0x000e2400000e0000 */
[----:B------:R-:W5:Y:S02]  /*5b00*/  MUFU.TANH R112, R112 ;  /* 0x0000007000707308 */ /* 0x000f640000002400 */
[----:B------:R-:W-:Y:S01]  /*5b10*/  IMAD R127, R16, R127, UR6 ;  /* 0x00000006107f7e24 */ /* 0x000fe2000f8e027f */
[----:B------:R-:W-:-:S04]  /*5b20*/  UIADD3 UR6, UR10, 0x100, URZ ;  /* 0x000001000a067890 */ /* 0x000fc8000fffe03f */
[----:B------:R-:W-:Y:S01]  /*5b30*/  IADD3 R60, -R128, UR48, R127 ;  /* 0x00000030803c7c10 */ /* 0x000fe2000fffe17f */
[----:B------:R-:W5:Y:S01]  /*5b40*/  MUFU.TANH R113, R113 ;  /* 0x0000007100717308 */ /* 0x000f620000002400 */
[----:B------:R-:W-:-:S07]  /*5b50*/  FMUL.FTZ R127, R0, R115 ;  /* 0x00000073007f7220 */ /* 0x000fce0000410000 */
[----:B------:R-:W5:Y:S01]  /*5b60*/  MUFU.TANH R116, R116 ;  /* 0x0000007400747308 */ /* 0x000f620000002400 */
[----:B0-----:R-:W-:-:S07]  /*5b70*/  IMAD.IADD R61, R60, 0x1, R131 ;  /* 0x000000013c3d7824 */ /* 0x001fce00078e0283 */
[----:B------:R-:W0:Y:S01]  /*5b80*/  MUFU.TANH R117, R117 ;  /* 0x0000007500757308 */ /* 0x000e220000002400 */
[C---:B------:R-:W-:Y:S02]  /*5b90*/  ISETP.GT.AND P5, PT, R61.reuse, RZ, PT ;  /* 0x000000ff3d00720c */ /* 0x040fe40003fa4270 */
[C---:B------:R-:W-:Y:S02]  /*5ba0*/  ISETP.GT.AND P6, PT, R61.reuse, 0x1, PT ;  /* 0x000000013d00780c */ /* 0x040fe40003fc4270 */
[----:B------:R-:W-:-:S03]  /*5bb0*/  ISETP.GT.AND P3, PT, R61, 0x8, PT ;  /* 0x000000083d00780c */ /* 0x000fc60003f64270 */
[----:B------:R-:W0:Y:S01]  /*5bc0*/  MUFU.TANH R88, R88 ;  /* 0x0000005800587308 */ /* 0x000e220000002400 */
[----:B------:R-:W-:Y:S02]  /*5bd0*/  ISETP.GT.AND P4, PT, R61, 0x9, PT ;  /* 0x000000093d00780c */ /* 0x000fe40003f84270 */
[----:B------:R-:W-:Y:S01]  /*5be0*/  FSEL R128, R7, -INF , P5 ;  /* 0xff80000007807808 */ /* 0x000fe20002800000 */
[----:B------:R-:W-:Y:S01]  /*5bf0*/  FMUL.FTZ R7, R0, R118 ;  /* 0x0000007600077220 */ /* 0x000fe20000410000 */
[----:B-1----:R-:W-:Y:S02]  /*5c00*/  FSEL R8, R8, -INF , P6 ;  /* 0xff80000008087808 */ /* 0x002fe40003000000 */
[----:B--2---:R-:W-:Y:S01]  /*5c10*/  FSEL R11, R11, -INF , P3 ;  /* 0xff8000000b0b7808 */ /* 0x004fe20001800000 */
[----:B------:R-:W1:Y:S01]  /*5c20*/  MUFU.TANH R89, R89 ;  /* 0x0000005900597308 */ /* 0x000e620000002400 */
[----:B---3--:R-:W-:Y:S02]  /*5c30*/  FSEL R12, R12, -INF , P4 ;  /* 0xff8000000c0c7808 */ /* 0x008fe40002000000 */
[----:B------:R-:W-:-:S02]  /*5c40*/  ISETP.GT.AND P5, PT, R61, 0x10, PT ;  /* 0x000000103d00780c */ /* 0x000fc40003fa4270 */
[C---:B------:R-:W-:Y:S02]  /*5c50*/  ISETP.GT.AND P6, PT, R61.reuse, 0x11, PT ;  /* 0x000000113d00780c */ /* 0x040fe40003fc4270 */
[C---:B------:R-:W-:Y:S01]  /*5c60*/  ISETP.GT.AND P3, PT, R61.reuse, 0x18, PT ;  /* 0x000000183d00780c */ /* 0x040fe20003f64270 */
[----:B------:R-:W2:Y:S01]  /*5c70*/  MUFU.TANH R92, R92 ;  /* 0x0000005c005c7308 */ /* 0x000ea20000002400 */
[----:B------:R-:W-:Y:S02]  /*5c80*/  ISETP.GT.AND P4, PT, R61, 0x19, PT ;  /* 0x000000193d00780c */ /* 0x000fe40003f84270 */
[----:B----4-:R-:W-:Y:S02]  /*5c90*/  FSEL R15, R15, -INF , P5 ;  /* 0xff8000000f0f7808 */ /* 0x010fe40002800000 */
[----:B-----5:R-:W-:Y:S02]  /*5ca0*/  FSEL R20, R20, -INF , P6 ;  /* 0xff80000014147808 */ /* 0x020fe40003000000 */
[----:B------:R-:W-:Y:S01]  /*5cb0*/  FSEL R121, R121, -INF , P3 ;  /* 0xff80000079797808 */ /* 0x000fe20001800000 */
[----:B------:R-:W3:Y:S01]  /*5cc0*/  MUFU.TANH R93, R93 ;  /* 0x0000005d005d7308 */ /* 0x000ee20000002400 */
[----:B------:R-:W-:-:S02]  /*5cd0*/  FSEL R122, R122, -INF , P4 ;  /* 0xff8000007a7a7808 */ /* 0x000fc40002000000 */
[C---:B------:R-:W-:Y:S02]  /*5ce0*/  ISETP.GT.AND P5, PT, R61.reuse, 0x20, PT ;  /* 0x000000203d00780c */ /* 0x040fe40003fa4270 */
[C---:B------:R-:W-:Y:S02]  /*5cf0*/  ISETP.GT.AND P6, PT, R61.reuse, 0x21, PT ;  /* 0x000000213d00780c */ /* 0x040fe40003fc4270 */
[C---:B------:R-:W-:Y:S01]  /*5d00*/  ISETP.GT.AND P3, PT, R61.reuse, 0x28, PT ;  /* 0x000000283d00780c */ /* 0x040fe20003f64270 */
[----:B------:R-:W4:Y:S01]  /*5d10*/  MUFU.TANH R96, R96 ;  /* 0x0000006000607308 */ /* 0x000f220000002400 */
[----:B------:R-:W-:Y:S01]  /*5d20*/  ISETP.GT.AND P4, PT, R61, 0x29, PT ;  /* 0x000000293d00780c */ /* 0x000fe20003f84270 */
[----:B------:R-:W-:Y:S02]  /*5d30*/  WARPGROUP.DEPBAR.LE gsb0, 0x0 ;  /* 0x00008000000079c5 */ /* 0x000fe40000010000 */
[----:B------:R-:W-:Y:S01]  /*5d40*/  FSEL R104, R104, -INF , P5 ;  /* 0xff80000068687808 */ /* 0x000fe20002800000 */
[----:B------:R-:W-:Y:S01]  /*5d50*/  WARPGROUP.ARRIVE ;  /* 0x00000000000079c5 */ /* 0x000fe20000000000 */
[----:B------:R-:W-:-:S02]  /*5d60*/  FSEL R105, R105, -INF , P6 ;  /* 0xff80000069697808 */ /* 0x000fc40003000000 */
[----:B------:R-:W5:Y:S01]  /*5d70*/  MUFU.TANH R97, R97 ;  /* 0x0000006100617308 */ /* 0x000f620000002400 */
[----:B------:R-:W-:Y:S02]  /*5d80*/  FSEL R108, R108, -INF , P3 ;  /* 0xff8000006c6c7808 */ /* 0x000fe40001800000 */
[----:B------:R-:W-:Y:S01]  /*5d90*/  FSEL R109, R109, -INF , P4 ;  /* 0xff8000006d6d7808 */ /* 0x000fe20002000000 */
[----:B------:R-:W-:Y:S01]  /*5da0*/  QGMMA.64x64x32.F32.E4M3.E4M3 R24, R144, gdesc[UR4], R24, gsb0 ;  /* 0x00e0000490187df3 */ /* 0x000fe20008000818 */
[C---:B------:R-:W-:Y:S01]  /*5db0*/  ISETP.GT.AND P5, PT, R61.reuse, 0x30, PT ;  /* 0x000000303d00780c */ /* 0x040fe20003fa4270 */
[----:B------:R-:W-:Y:S01]  /*5dc0*/  UIADD3 UR6, UR10, 0x180, URZ ;  /* 0x000001800a067890 */ /* 0x000fe2000fffe03f */
[C---:B------:R-:W-:Y:S01]  /*5dd0*/  ISETP.GT.AND P6, PT, R61.reuse, 0x31, PT ;  /* 0x000000313d00780c */ /* 0x040fe20003fc4270 */
[----:B------:R-:W5:Y:S01]  /*5de0*/  MUFU.TANH R100, R100 ;  /* 0x0000006400647308 */ /* 0x000f620000002400 */
[C---:B------:R-:W-:Y:S01]  /*5df0*/  ISETP.GT.AND P3, PT, R61.reuse, 0x38, PT ;  /* 0x000000383d00780c */ /* 0x040fe20003f64270 */
[----:B------:R-:W-:Y:S01]  /*5e00*/  UMOV UR7, 0xc0000010 ;  /* 0xc000001000077882 */ /* 0x000fe20000000000 */
[----:B------:R-:W-:-:S02]  /*5e10*/  ISETP.GT.AND P4, PT, R61, 0x39, PT ;  /* 0x000000393d00780c */ /* 0x000fc40003f84270 */
[----:B------:R-:W-:Y:S02]  /*5e20*/  FSEL R112, R112, -INF , P5 ;  /* 0xff80000070707808 */ /* 0x000fe40002800000 */
[----:B------:R-:W-:Y:S01]  /*5e30*/  FSEL R113, R113, -INF , P6 ;  /* 0xff80000071717808 */ /* 0x000fe20003000000 */
[----:B------:R-:W5:Y:S01]  /*5e40*/  MUFU.TANH R101, R101 ;  /* 0x0000006500657308 */ /* 0x000f620000002400 */
[----:B------:R-:W-:Y:S02]  /*5e50*/  FSEL R116, R116, -INF , P3 ;  /* 0xff80000074747808 */ /* 0x000fe40001800000 */
[----:B0-----:R-:W-:Y:S02]  /*5e60*/  FSEL R117, R117, -INF , P4 ;  /* 0xff80000075757808 */ /* 0x001fe40002000000 */
[C---:B------:R-:W-:Y:S02]  /*5e70*/  ISETP.GT.AND P5, PT, R61.reuse, 0x40, PT ;  /* 0x000000403d00780c */ /* 0x040fe40003fa4270 */
[C---:B------:R-:W-:Y:S01]  /*5e80*/  ISETP.GT.AND P6, PT, R61.reuse, 0x41, PT ;  /* 0x000000413d00780c */ /* 0x040fe20003fc4270 */
[----:B------:R-:W0:Y:S01]  /*5e90*/  MUFU.TANH R72, R72 ;  /* 0x0000004800487308 */ /* 0x000e220000002400 */
[----:B------:R-:W-:-:S02]  /*5ea0*/  ISETP.GT.AND P3, PT, R61, 0x48, PT ;  /* 0x000000483d00780c */ /* 0x000fc40003f64270 */
[----:B------:R-:W-:Y:S02]  /*5eb0*/  ISETP.GT.AND P4, PT, R61, 0x49, PT ;  /* 0x000000493d00780c */ /* 0x000fe40003f84270 */
[----:B------:R-:W-:Y:S02]  /*5ec0*/  FSEL R88, R88, -INF , P5 ;  /* 0xff80000058587808 */ /* 0x000fe40002800000 */
[----:B-1----:R-:W-:Y:S01]  /*5ed0*/  FSEL R89, R89, -INF , P6 ;  /* 0xff80000059597808 */ /* 0x002fe20003000000 */
[----:B------:R-:W1:Y:S01]  /*5ee0*/  MUFU.TANH R73, R73 ;  /* 0x0000004900497308 */ /* 0x000e620000002400 */
[----:B--2---:R-:W-:Y:S02]  /*5ef0*/  FSEL R92, R92, -INF , P3 ;  /* 0xff8000005c5c7808 */ /* 0x004fe40001800000 */
[----:B---3--:R-:W-:Y:S02]  /*5f00*/  FSEL R93, R93, -INF , P4 ;  /* 0xff8000005d5d7808 */ /* 0x008fe40002000000 */
[----:B------:R-:W-:-:S02]  /*5f10*/  ISETP.GT.AND P5, PT, R61, 0x50, PT ;  /* 0x000000503d00780c */ /* 0x000fc40003fa4270 */
[C---:B------:R-:W-:Y:S01]  /*5f20*/  ISETP.GT.AND P6, PT, R61.reuse, 0x51, PT ;  /* 0x000000513d00780c */ /* 0x040fe20003fc4270 */
[----:B------:R-:W2:Y:S01]  /*5f30*/  MUFU.TANH R76, R76 ;  /* 0x0000004c004c7308 */ /* 0x000ea20000002400 */
[C---:B------:R-:W-:Y:S02]  /*5f40*/  ISETP.GT.AND P3, PT, R61.reuse, 0x58, PT ;  /* 0x000000583d00780c */ /* 0x040fe40003f64270 */
[----:B------:R-:W-:Y:S02]  /*5f50*/  ISETP.GT.AND P4, PT, R61, 0x59, PT ;  /* 0x000000593d00780c */ /* 0x000fe40003f84270 */
[----:B----4-:R-:W-:Y:S02]  /*5f60*/  FSEL R96, R96, -INF , P5 ;  /* 0xff80000060607808 */ /* 0x010fe40002800000 */
[----:B-----5:R-:W-:Y:S01]  /*5f70*/  FSEL R97, R97, -INF , P6 ;  /* 0xff80000061617808 */ /* 0x020fe20003000000 */
[----:B------:R-:W3:Y:S01]  /*5f80*/  MUFU.TANH R77, R77 ;  /* 0x0000004d004d7308 */ /* 0x000ee20000002400 */
[----:B------:R-:W-:-:S02]  /*5f90*/  FSEL R100, R100, -INF , P3 ;  /* 0xff80000064647808 */ /* 0x000fc40001800000 */
[----:B------:R-:W-:Y:S02]  /*5fa0*/  FSEL R101, R101, -INF , P4 ;  /* 0xff80000065657808 */ /* 0x000fe40002000000 */
[C---:B------:R-:W-:Y:S02]  /*5fb0*/  ISETP.GT.AND P5, PT, R61.reuse, 0x60, PT ;  /* 0x000000603d00780c */ /* 0x040fe40003fa4270 */
[C---:B------:R-:W-:Y:S01]  /*5fc0*/  ISETP.GT.AND P6, PT, R61.reuse, 0x61, PT ;  /* 0x000000613d00780c */ /* 0x040fe20003fc4270 */
[----:B------:R-:W4:Y:S01]  /*5fd0*/  MUFU.TANH R80, R80 ;  /* 0x0000005000507308 */ /* 0x000f220000002400 */
[C---:B------:R-:W-:Y:S02]  /*5fe0*/  ISETP.GT.AND P3, PT, R61.reuse, 0x68, PT ;  /* 0x000000683d00780c */ /* 0x040fe40003f64270 */
[----:B------:R-:W-:Y:S02]  /*5ff0*/  ISETP.GT.AND P4, PT, R61, 0x69, PT ;  /* 0x000000693d00780c */ /* 0x000fe40003f84270 */
[----:B0-----:R-:W-:-:S02]  /*6000*/  FSEL R72, R72, -INF , P5 ;  /* 0xff80000048487808 */ /* 0x001fc40002800000 */
[----:B-1----:R-:W-:Y:S01]  /*6010*/  FSEL R73, R73, -INF , P6 ;  /* 0xff80000049497808 */ /* 0x002fe20003000000 */
[----:B------:R-:W0:Y:S01]  /*6020*/  MUFU.TANH R81, R81 ;  /* 0x0000005100517308 */ /* 0x000e220000002400 */
[----:B--2---:R-:W-:Y:S02]  /*6030*/  FSEL R76, R76, -INF , P3 ;  /* 0xff8000004c4c7808 */ /* 0x004fe40001800000 */
[----:B---3--:R-:W-:Y:S02]  /*6040*/  FSEL R77, R77, -INF , P4 ;  /* 0xff8000004d4d7808 */ /* 0x008fe40002000000 */
[C---:B------:R-:W-:Y:S02]  /*6050*/  ISETP.GT.AND P5, PT, R61.reuse, 0x70, PT ;  /* 0x000000703d00780c */ /* 0x040fe40003fa4270 */
[C---:B------:R-:W-:Y:S01]  /*6060*/  ISETP.GT.AND P6, PT, R61.reuse, 0x71, PT ;  /* 0x000000713d00780c */ /* 0x040fe20003fc4270 */
[----:B------:R-:W1:Y:S01]  /*6070*/  MUFU.TANH R125, R125 ;  /* 0x0000007d007d7308 */ /* 0x000e620000002400 */
[----:B------:R-:W-:-:S02]  /*6080*/  ISETP.GT.AND P3, PT, R61, 0x78, PT ;  /* 0x000000783d00780c */ /* 0x000fc40003f64270 */
[C---:B------:R-:W-:Y:S02]  /*6090*/  ISETP.GT.AND P4, PT, R61.reuse, 0x79, PT ;  /* 0x000000793d00780c */ /* 0x040fe40003f84270 */
[----:B----4-:R-:W-:Y:S02]  /*60a0*/  FSEL R80, R80, -INF , P5 ;  /* 0xff80000050507808 */ /* 0x010fe40002800000 */
[----:B------:R-:W-:Y:S01]  /*60b0*/  ISETP.GT.AND P5, PT, R61, 0x80, PT ;  /* 0x000000803d00780c */ /* 0x000fe20003fa4270 */
[----:B------:R-:W2:Y:S01]  /*60c0*/  MUFU.TANH R85, R85 ;  /* 0x0000005500557308 */ /* 0x000ea20000002400 */
[----:B0-----:R-:W-:Y:S01]  /*60d0*/  FSEL R81, R81, -INF , P6 ;  /* 0xff80000051517808 */ /* 0x001fe20003000000 */
[----:B------:R-:W-:Y:S02]  /*60e0*/  WARPGROUP.DEPBAR.LE gsb0, 0x0 ;  /* 0x00008000000079c5 */ /* 0x000fe40000010000 */
[----:B------:R-:W-:Y:S01]  /*60f0*/  ISETP.GT.AND P6, PT, R61, 0x81, PT ;  /* 0x000000813d00780c */ /* 0x000fe20003fc4270 */
[----:B------:R-:W-:-:S03]  /*6100*/  WARPGROUP.ARRIVE ;  /* 0x00000000000079c5 */ /* 0x000fc60000000000 */
[----:B------:R-:W0:Y:S01]  /*6110*/  MUFU.TANH R56, R56 ;  /* 0x0000003800387308 */ /* 0x000e220000002400 */
[----:B-1----:R-:W-:Y:S02]  /*6120*/  FSEL R125, R125, -INF , P3 ;  /* 0xff8000007d7d7808 */ /* 0x002fe40001800000 */
[----:B------:R-:W-:Y:S01]  /*6130*/  ISETP.GT.AND P3, PT, R61, 0x88, PT ;  /* 0x000000883d00780c */ /* 0x000fe20003f64270 */
[----:B------:R-:W-:Y:S01]  /*6140*/  QGMMA.64x64x32.F32.E4M3.E4M3 R24, R140, gdesc[UR4], R24, gsb0 ;  /* 0x00e000048c187df3 */ /* 0x000fe20008000818 */
[----:B------:R-:W-:Y:S01]  /*6150*/  UIADD3 UR6, UR10, 0x200, URZ ;  /* 0x000002000a067890 */ /* 0x000fe2000fffe03f */
[----:B------:R-:W-:Y:S02]  /*6160*/  UMOV UR7, 0xc0000010 ;  /* 0xc000001000077882 */ /* 0x000fe40000000000 */
[----:B------:R-:W1:Y:S01]  /*6170*/  MUFU.TANH R57, R57 ;  /* 0x0000003900397308 */ /* 0x000e620000002400 */
[----:B--2---:R-:W-:Y:S02]  /*6180*/  FSEL R85, R85, -INF , P4 ;  /* 0xff80000055557808 */ /* 0x004fe40002000000 */
[----:B------:R-:W-:-:S05]  /*6190*/  ISETP.GT.AND P4, PT, R61, 0x89, PT ;  /* 0x000000893d00780c */ /* 0x000fca0003f84270 */
[----:B------:R-:W2:Y:S01]  /*61a0*/  MUFU.TANH R126, R126 ;  /* 0x0000007e007e7308 */ /* 0x000ea20000002400 */
[----:B0-----:R-:W-:Y:S02]  /*61b0*/  FSEL R56, R56, -INF , P5 ;  /* 0xff80000038387808 */ /* 0x001fe40002800000 */
[----:B------:R-:W-:-:S05]  /*61c0*/  ISETP.GT.AND P5, PT, R61, 0x90, PT ;  /* 0x000000903d00780c */ /* 0x000fca0003fa4270 */
[----:B------:R-:W0:Y:S01]  /*61d0*/  MUFU.TANH R115, R129 ;  /* 0x0000008100737308 */ /* 0x000e220000002400 */
[----:B-1----:R-:W-:Y:S02]  /*61e0*/  FSEL R57, R57, -INF , P6 ;  /* 0xff80000039397808 */ /* 0x002fe40003000000 */
[----:B------:R-:W-:-:S05]  /*61f0*/  ISETP.GT.AND P6, PT, R61, 0x91, PT ;  /* 0x000000913d00780c */ /* 0x000fca0003fc4270 */
[----:B------:R-:W-:Y:S01]  /*6200*/  MUFU.TANH R64, R64 ;  /* 0x0000004000407308 */ /* 0x000fe20000002400 */
[----:B--2---:R-:W-:Y:S02]  /*6210*/  FSEL R126, R126, -INF , P3 ;  /* 0xff8000007e7e7808 */ /* 0x004fe40001800000 */
[----:B------:R-:W-:-:S05]  /*6220*/  ISETP.GT.AND P3, PT, R61, 0x98, PT ;  /* 0x000000983d00780c */ /* 0x000fca0003f64270 */
[----:B------:R-:W-:Y:S01]  /*6230*/  MUFU.TANH R9, R9 ;  /* 0x0000000900097308 */ /* 0x000fe20000002400 */
[----:B0-----:R-:W-:Y:S02]  /*6240*/  FSEL R115, R115, -INF , P4 ;  /* 0xff80000073737808 */ /* 0x001fe40002000000 */
        /* <DEDUP_REMOVED lines=86> */
[----:B0-----:R-:W-:-:S07]  /*67b0*/  IMAD.IADD R60, R60, 0x1, R129 ;  /* 0x000000013c3c7824 */ /* 0x001fce00078e0281 */
[----:B------:R-:W0:Y:S01]  /*67c0*/  MUFU.TANH R75, R75 ;  /* 0x0000004b004b7308 */ /* 0x000e220000002400 */
[----:B--2---:R-:W-:Y:S01]  /*67d0*/  FMNMX.FTZ R58, R119, R58, !PT ;  /* 0x0000003a773a7209 */ /* 0x004fe20007810000 */
[----:B------:R-:W-:Y:S01]  /*67e0*/  IMAD.U32 R119, RZ, RZ, UR20 ;  /* 0x00000014ff777e24 */ /* 0x000fe2000f8e00ff */
[C---:B------:R-:W-:Y:S02]  /*67f0*/  ISETP.GT.AND P6, PT, R60.reuse, RZ, PT ;  /* 0x000000ff3c00720c */ /* 0x040fe40003fc4270 */
[----:B------:R-:W-:-:S03]  /*6800*/  ISETP.GT.AND P4, PT, R60, 0x1, PT ;  /* 0x000000013c00780c */ /* 0x000fc60003f84270 */
[----:B------:R-:W2:Y:S01]  /*6810*/  MUFU.TANH R78, R78 ;  /* 0x0000004e004e7308 */ /* 0x000ea20000002400 */
[----:B------:R-:W-:Y:S01]  /*6820*/  FSEL R9, R9, -INF , P6 ;  /* 0xff80000009097808 */ /* 0x000fe20003000000 */
[----:B------:R-:W-:-:S01]  /*6830*/  FFMA.FTZ R84, R58, R119, -8 ;  /* 0xc10000003a547423 */ /* 0x000fc20000010077 */
[C---:B------:R-:W-:Y:S02]  /*6840*/  ISETP.GT.AND P5, PT, R60.reuse, 0x8, PT ;  /* 0x000000083c00780c */ /* 0x040fe40003fa4270 */
[----:B------:R-:W-:Y:S02]  /*6850*/  ISETP.GT.AND P6, PT, R60, 0x10, PT ;  /* 0x000000103c00780c */ /* 0x000fe40003fc4270 */
[----:B------:R-:W-:Y:S01]  /*6860*/  FSEL R10, R10, -INF , P4 ;  /* 0xff8000000a0a7808 */ /* 0x000fe20002000000 */
[----:B------:R-:W2:Y:S01]  /*6870*/  MUFU.TANH R124, R124 ;  /* 0x0000007c007c7308 */ /* 0x000ea20000002400 */
[----:B------:R-:W-:Y:S02]  /*6880*/  FSEL R13, R13, -INF , P5 ;  /* 0xff8000000d0d7808 */ /* 0x000fe40002800000 */
[----:B------:R-:W-:-:S02]  /*6890*/  FSEL R21, R21, -INF , P6 ;  /* 0xff80000015157808 */ /* 0x000fc40003000000 */
[C---:B------:R-:W-:Y:S02]  /*68a0*/  ISETP.GT.AND P4, PT, R60.reuse, 0x11, PT ;  /* 0x000000113c00780c */ /* 0x040fe40003f84270 */
[C---:B------:R-:W-:Y:S01]  /*68b0*/  ISETP.GT.AND P5, PT, R60.reuse, 0x18, PT ;  /* 0x000000183c00780c */ /* 0x040fe20003fa4270 */
[----:B------:R-:W2:Y:S01]  /*68c0*/  MUFU.TANH R79, R79 ;  /* 0x0000004f004f7308 */ /* 0x000ea20000002400 */
[----:B------:R-:W-:Y:S02]  /*68d0*/  ISETP.GT.AND P6, PT, R60, 0x20, PT ;  /* 0x000000203c00780c */ /* 0x000fe40003fc4270 */
[----:B------:R-:W-:Y:S02]  /*68e0*/  FSEL R120, R120, -INF , P4 ;  /* 0xff80000078787808 */ /* 0x000fe40002000000 */
[----:B------:R-:W-:Y:S02]  /*68f0*/  FSEL R123, R123, -INF , P5 ;  /* 0xff8000007b7b7808 */ /* 0x000fe40002800000 */
[----:B------:R-:W-:Y:S01]  /*6900*/  FSEL R106, R106, -INF , P6 ;  /* 0xff8000006a6a7808 */ /* 0x000fe20003000000 */
[----:B------:R-:W2:Y:S01]  /*6910*/  MUFU.TANH R83, R83 ;  /* 0x0000005300537308 */ /* 0x000ea20000002400 */
[----:B------:R-:W-:-:S02]  /*6920*/  ISETP.GT.AND P4, PT, R60, 0x21, PT ;  /* 0x000000213c00780c */ /* 0x000fc40003f84270 */
[C---:B------:R-:W-:Y:S02]  /*6930*/  ISETP.GT.AND P5, PT, R60.reuse, 0x28, PT ;  /* 0x000000283c00780c */ /* 0x040fe40003fa4270 */
[----:B------:R-:W-:Y:S02]  /*6940*/  ISETP.GT.AND P6, PT, R60, 0x30, PT ;  /* 0x000000303c00780c */ /* 0x000fe40003fc4270 */
[----:B------:R-:W-:Y:S01]  /*6950*/  FSEL R107, R107, -INF , P4 ;  /* 0xff8000006b6b7808 */ /* 0x000fe20002000000 */
[----:B------:R-:W2:Y:S01]  /*6960*/  MUFU.TANH R86, R86 ;  /* 0x0000005600567308 */ /* 0x000ea20000002400 */
[----:B------:R-:W-:Y:S02]  /*6970*/  FSEL R110, R110, -INF , P5 ;  /* 0xff8000006e6e7808 */ /* 0x000fe40002800000 */
[----:B------:R-:W-:Y:S02]  /*6980*/  FSEL R114, R114, -INF , P6 ;  /* 0xff80000072727808 */ /* 0x000fe40003000000 */
[----:B------:R-:W-:-:S02]  /*6990*/  ISETP.GT.AND P4, PT, R60, 0x31, PT ;  /* 0x000000313c00780c */ /* 0x000fc40003f84270 */
[C---:B------:R-:W-:Y:S01]  /*69a0*/  ISETP.GT.AND P5, PT, R60.reuse, 0x38, PT ;  /* 0x000000383c00780c */ /* 0x040fe20003fa4270 */
[----:B------:R-:W2:Y:S01]  /*69b0*/  MUFU.TANH R111, R111 ;  /* 0x0000006f006f7308 */ /* 0x000ea20000002400 */
[C---:B------:R-:W-:Y:S02]  /*69c0*/  ISETP.GT.AND P6, PT, R60.reuse, 0x39, PT ;  /* 0x000000393c00780c */ /* 0x040fe40003fc4270 */
        /* <DEDUP_REMOVED lines=14> */
[----:B------:R-:W-:Y:S02]  /*6ab0*/  ISETP.GT.AND P6, PT, R60, 0x51, PT ;  /* 0x000000513c00780c */ /* 0x000fe40003fc4270 */
        /* <DEDUP_REMOVED lines=12> */
[C---:B------:R-:W-:Y:S01]  /*6b80*/  ISETP.GT.AND P4, PT, R60.reuse, 0x61, PT ;  /* 0x000000613c00780c */ /* 0x040fe20003f84270 */
[----:B------:R-:W4:Y:S01]  /*6b90*/  MUFU.TANH R66, R66 ;  /* 0x0000004200427308 */ /* 0x000f220000002400 */
[C---:B------:R-:W-:Y:S02]  /*6ba0*/  ISETP.GT.AND P5, PT, R60.reuse, 0x68, PT ;  /* 0x000000683c00780c */ /* 0x040fe40003fa4270 */
[----:B------:R-:W-:Y:S02]  /*6bb0*/  ISETP.GT.AND P6, PT, R60, 0x69, PT ;  /* 0x000000693c00780c */ /* 0x000fe40003fc4270 */
[----:B------:R-:W-:Y:S02]  /*6bc0*/  FSEL R14, R14, -INF , P3 ;  /* 0xff8000000e0e7808 */ /* 0x000fe40001800000 */
[----:B------:R-:W-:Y:S01]  /*6bd0*/  ISETP.GT.AND P3, PT, R60, 0x19, PT ;  /* 0x000000193c00780c */ /* 0x000fe20003f64270 */
[----:B------:R-:W5:Y:S01]  /*6be0*/  MUFU.TANH R67, R67 ;  /* 0x0000004300437308 */ /* 0x000f620000002400 */
[----:B0-----:R-:W-:-:S02]  /*6bf0*/  FSEL R75, R75, -INF , P4 ;  /* 0xff8000004b4b7808 */ /* 0x001fc40002000000 */
[----:B--2---:R-:W-:Y:S02]  /*6c00*/  FSEL R78, R78, -INF , P5 ;  /* 0xff8000004e4e7808 */ /* 0x004fe40002800000 */
[----:B------:R-:W-:Y:S02]  /*6c10*/  FSEL R64, R64, -INF , P6 ;  /* 0xff80000040407808 */ /* 0x000fe40003000000 */
[C---:B------:R-:W-:Y:S01]  /*6c20*/  ISETP.GT.AND P4, PT, R60.reuse, 0x70, PT ;  /* 0x000000703c00780c */ /* 0x040fe20003f84270 */
[----:B------:R-:W0:Y:S01]  /*6c30*/  MUFU.TANH R70, R70 ;  /* 0x0000004600467308 */ /* 0x000e220000002400 */
[C---:B------:R-:W-:Y:S02]  /*6c40*/  ISETP.GT.AND P5, PT, R60.reuse, 0x71, PT ;  /* 0x000000713c00780c */ /* 0x040fe40003fa4270 */
[----:B------:R-:W-:Y:S02]  /*6c50*/  ISETP.GT.AND P6, PT, R60, 0x78, PT ;  /* 0x000000783c00780c */ /* 0x000fe40003fc4270 */
[----:B------:R-:W-:-:S02]  /*6c60*/  FSEL R124, R124, -INF , P3 ;  /* 0xff8000007c7c7808 */ /* 0x000fc40001800000 */
[----:B------:R-:W-:Y:S01]  /*6c70*/  ISETP.GT.AND P3, PT, R60, 0x29, PT ;  /* 0x000000293c00780c */ /* 0x000fe20003f64270 */
[----:B------:R-:W2:Y:S01]  /*6c80*/  MUFU.TANH R71, R71 ;  /* 0x0000004700477308 */ /* 0x000ea20000002400 */
[----:B------:R-:W-:Y:S02]  /*6c90*/  FSEL R79, R79, -INF , P4 ;  /* 0xff8000004f4f7808 */ /* 0x000fe40002000000 */
[----:B------:R-:W-:Y:S02]  /*6ca0*/  FSEL R83, R83, -INF , P5 ;  /* 0xff80000053537808 */ /* 0x000fe40002800000 */
[----:B------:R-:W-:Y:S02]  /*6cb0*/  FSEL R86, R86, -INF , P6 ;  /* 0xff80000056567808 */ /* 0x000fe40003000000 */
[C---:B------:R-:W-:Y:S02]  /*6cc0*/  ISETP.GT.AND P4, PT, R60.reuse, 0x79, PT ;  /* 0x000000793c00780c */ /* 0x040fe40003f84270 */
[----:B------:R-:W-:-:S02]  /*6cd0*/  ISETP.GT.AND P5, PT, R60, 0x80, PT ;  /* 0x000000803c00780c */ /* 0x000fc40003fa4270 */
[----:B------:R-:W-:Y:S02]  /*6ce0*/  ISETP.GT.AND P6, PT, R60, 0x81, PT ;  /* 0x000000813c00780c */ /* 0x000fe40003fc4270 */
[----:B------:R-:W-:Y:S02]  /*6cf0*/  FSEL R111, R111, -INF , P3 ;  /* 0xff8000006f6f7808 */ /* 0x000fe40001800000 */
[----:B------:R-:W-:Y:S02]  /*6d00*/  FSETP.NEU.FTZ.AND P3, PT, R58, -INF , PT ;  /* 0xff8000003a00780b */ /* 0x000fe40003f7d000 */
[----:B------:R-:W-:Y:S02]  /*6d10*/  FSEL R87, R87, -INF , P4 ;  /* 0xff80000057577808 */ /* 0x000fe40002000000 */
[----:B------:R-:W-:Y:S02]  /*6d20*/  FSEL R118, R118, -INF , P5 ;  /* 0xff80000076767808 */ /* 0x000fe40002800000 */
[----:B------:R-:W-:-:S02]  /*6d30*/  FSEL R59, R59, -INF , P6 ;  /* 0xff8000003b3b7808 */ /* 0x000fc40003000000 */
[C---:B------:R-:W-:Y:S02]  /*6d40*/  ISETP.GT.AND P4, PT, R60.reuse, 0x88, PT ;  /* 0x000000883c00780c */ /* 0x040fe40003f84270 */
[C---:B------:R-:W-:Y:S02]  /*6d50*/  ISETP.GT.AND P5, PT, R60.reuse, 0x89, PT ;  /* 0x000000893c00780c */ /* 0x040fe40003fa4270 */
[----:B------:R-:W-:Y:S02]  /*6d60*/  ISETP.GT.AND P6, PT, R60, 0x90, PT ;  /* 0x000000903c00780c */ /* 0x000fe40003fc4270 */
[----:B------:R-:W-:Y:S02]  /*6d70*/  FSEL R84, R84, RZ, P3 ;  /* 0x000000ff54547208 */ /* 0x000fe40001800000 */
[----:B------:R-:W-:Y:S02]  /*6d80*/  FMNMX.FTZ R129, R9, R6, !PT ;  /* 0x0000000609817209 */ /* 0x000fe40007810000 */
[----:B-1----:R-:W-:Y:S01]  /*6d90*/  FSEL R62, R62, -INF , P4 ;  /* 0xff8000003e3e7808 */ /* 0x002fe20002000000 */
[--C-:B------:R-:W-:Y:S01]  /*6da0*/  FFMA.FTZ R119, R8, UR20, -R84.reuse ;  /* 0x0000001408777c23 */ /* 0x100fe20008010854 */
[----:B---3--:R-:W-:Y:S01]  /*6db0*/  FSEL R63, R63, -INF , P5 ;  /* 0xff8000003f3f7808 */ /* 0x008fe20002800000 */
[--C-:B------:R-:W-:Y:S01]  /*6dc0*/  FFMA.FTZ R8, R11, UR20, -R84.reuse ;  /* 0x000000140b087c23 */ /* 0x100fe20008010854 */
[----:B----4-:R-:W-:Y:S01]  /*6dd0*/  FSEL R66, R66, -INF , P6 ;  /* 0xff80000042427808 */ /* 0x010fe20003000000 */
[--C-:B------:R-:W-:Y:S01]  /*6de0*/  FFMA.FTZ R11, R12, UR20, -R84.reuse ;  /* 0x000000140c0b7c23 */ /* 0x100fe20008010854 */
[C---:B------:R-:W-:Y:S01]  /*6df0*/  ISETP.GT.AND P4, PT, R60.reuse, 0x91, PT ;  /* 0x000000913c00780c */ /* 0x040fe20003f84270 */
[--C-:B------:R-:W-:Y:S01]  /*6e00*/  FFMA.FTZ R12, R15, UR20, -R84.reuse ;  /* 0x000000140f0c7c23 */ /* 0x100fe20008010854 */
[----:B------:R-:W-:Y:S01]  /*6e10*/  ISETP.GT.AND P5, PT, R60, 0x98, PT ;  /* 0x000000983c00780c */ /* 0x000fe20003fa4270 */
[--C-:B------:R-:W-:Y:S01]  /*6e20*/  FFMA.FTZ R15, R20, UR20, -R84.reuse ;  /* 0x00000014140f7c23 */ /* 0x100fe20008010854 */
[----:B------:R-:W-:Y:S01]  /*6e30*/  ISETP.GT.AND P6, PT, R60, 0x99, PT ;  /* 0x000000993c00780c */ /* 0x000fe20003fc4270 */
        /* <DEDUP_REMOVED lines=8> */
[----:B-----5:R-:W-:Y:S01]  /*6ec0*/  FSEL R67, R67, -INF , P4 ;  /* 0xff80000043437808 */ /* 0x020fe20002000000 */
[--C-:B------:R-:W-:Y:S01]  /*6ed0*/  FFMA.FTZ R105, R105, UR20, -R84.reuse ;  /* 0x0000001469697c23 */ /* 0x100fe20008010854 */
[----:B------:R-:W-:Y:S01]  /*6ee0*/  FMNMX.FTZ R104, R14, R129, !PT ;  /* 0x000000810e687209 */ /* 0x000fe20007810000 */
[--C-:B------:R-:W-:Y:S01]  /*6ef0*/  FFMA.FTZ R109, R109, UR20, -R84.reuse ;  /* 0x000000146d6d7c23 */ /* 0x100fe20008010854 */
[----:B0-----:R-:W-:Y:S01]  /*6f00*/  FSEL R70, R70, -INF , P5 ;  /* 0xff80000046467808 */ /* 0x001fe20002800000 */
[--C-:B------:R-:W-:Y:S01]  /*6f10*/  FFMA.FTZ R113, R113, UR20, -R84.reuse ;  /* 0x0000001471717c23 */ /* 0x100fe20008010854 */
[----:B------:R-:W-:Y:S01]  /*6f20*/  FMNMX.FTZ R129, R21, R104, !PT ;  /* 0x0000006815817209 */ /* 0x000fe20007810000 */
[--C-:B------:R-:W-:Y:S01]  /*6f30*/  FFMA.FTZ R117, R117, UR20, -R84.reuse ;  /* 0x0000001475757c23 */ /* 0x100fe20008010854 */
[----:B-1----:R-:W-:-:S01]  /*6f40*/  FFMA.FTZ R122, R116, UR20, -R84 ;  /* 0x00000014747a7c23 */ /* 0x002fc20008010854 */
[----:B--2---:R-:W-:Y:S01]  /*6f50*/  FSEL R71, R71, -INF , P6 ;  /* 0xff80000047477808 */ /* 0x004fe20003000000 */
        /* <DEDUP_REMOVED lines=71> */
[----:B0-----:R-:W-:Y:S01]  /*73d0*/  FMNMX.FTZ R122, R71, R116, !PT ;  /* 0x00000074477a7209 */ /* 0x001fe20007810000 */
        /* <DEDUP_REMOVED lines=8> */
[----:B------:R-:W-:-:S05]  /*7460*/  IMAD.U32 R126, RZ, RZ, UR20 ;  /* 0x00000014ff7e7e24 */ /* 0x000fca000f8e00ff */
[----:B------:R-:W-:Y:S01]  /*7470*/  MUFU.EX2 R93, R93 ;  /* 0x0000005d005d7308 */ /* 0x000fe20000000800 */
[----:B------:R-:W0:Y:S07]  /*7480*/  SHFL.BFLY PT, R130, R129, 0x1, 0x1f ;  /* 0x0c201f0081827f89 */ /* 0x000e2e00000e0000 */
[----:B------:R-:W-:Y:S08]  /*7490*/  MUFU.EX2 R96, R96 ;  /* 0x0000006000607308 */ /* 0x000ff00000000800 */
[----:B------:R-:W-:Y:S08]  /*74a0*/  MUFU.EX2 R97, R97 ;  /* 0x0000006100617308 */ /* 0x000ff00000000800 */
[----:B------:R-:W-:Y:S01]  /*74b0*/  MUFU.EX2 R100, R100 ;  /* 0x0000006400647308 */ /* 0x000fe20000000800 */
[----:B0-----:R-:W-:-:S02]  /*74c0*/  FMNMX.FTZ R57, R129, R130, !PT ;  /* 0x0000008281397209 */ /* 0x001fc40007810000 */
[----:B------:R-:W-:Y:S02]  /*74d0*/  FSEL R130, R58, RZ, P3 ;  /* 0x000000ff3a827208 */ /* 0x000fe40001800000 */
[C---:B------:R-:W-:Y:S01]  /*74e0*/  FSETP.NEU.FTZ.AND P4, PT, R57.reuse, -INF , PT ;  /* 0xff8000003900780b */ /* 0x040fe20003f9d000 */
[----:B------:R-:W-:Y:S02]  /*74f0*/  FFMA.FTZ R126, R57, R126, -8 ;  /* 0xc1000000397e7423 */ /* 0x000fe4000001007e */
[----:B------:R-:W-:Y:S01]  /*7500*/  MUFU.EX2 R101, R101 ;  /* 0x0000006500657308 */ /* 0x000fe20000000800 */
[----:B------:R-:W-:-:S01]  /*7510*/  FADD.FTZ R130, -R130, R5 ;  /* 0x0000000582827221 */ /* 0x000fc20000010100 */
[----:B------:R-:W-:Y:S02]  /*7520*/  FSEL R129, R57, RZ, P4 ;  /* 0x000000ff39817208 */ /* 0x000fe40002000000 */
[----:B------:R-:W-:-:S03]  /*7530*/  FSEL R84, R126, RZ, P4 ;  /* 0x000000ff7e547208 */ /* 0x000fc60002000000 */
[----:B------:R-:W-:Y:S01]  /*7540*/  FADD.FTZ R129, -R129, R6 ;  /* 0x0000000681817221 */ /* 0x000fe20000010100 */
[----:B------:R-:W-:Y:S01]  /*7550*/  MUFU.EX2 R72, R72 ;  /* 0x0000004800487308 */ /* 0x000fe20000000800 */
[----:B------:R-:W-:-:S01]  /*7560*/  FFMA.FTZ R126, R61, UR20, -R84 ;  /* 0x000000143d7e7c23 */ /* 0x000fc20008010854 */
[--C-:B------:R-:W-:Y:S01]  /*7570*/  FFMA.FTZ R61, R90, UR20, -R84.reuse ;  /* 0x000000145a3d7c23 */ /* 0x100fe20008010854 */
[----:B------:R-:W-:-:S01]  /*7580*/  FFMA.FTZ R90, R91, UR20, -R84 ;  /* 0x000000145b5a7c23 */ /* 0x000fc20008010854 */
[----:B------:R-:W-:Y:S01]  /*7590*/  FMUL.FTZ R91, R130, UR20 ;  /* 0x00000014825b7c20 */ /* 0x000fe20008410000 */
[----:B------:R-:W-:-:S01]  /*75a0*/  FFMA.FTZ R9, R9, UR20, -R84 ;  /* 0x0000001409097c23 */ /* 0x000fc20008010854 */
[----:B------:R-:W-:Y:S01]  /*75b0*/  FMUL.FTZ R6, R129, UR20 ;  /* 0x0000001481067c20 */ /* 0x000fe20008410000 */
        /* <DEDUP_REMOVED lines=140> */
[----:B------:R-:W-:-:S06]  /*7e80*/  IMAD.U32 R130, RZ, RZ, UR21 ;  /* 0x00000015ff827e24 */ /* 0x000fcc000f8e00ff */
[----:B------:R-:W0:Y:S01]  /*7e90*/  MUFU.EX2 R87, R87 ;  /* 0x0000005700577308 */ /* 0x000e220000000800 */
[----:B--2---:R-:W-:-:S07]  /*7ea0*/  FADD.FTZ R2, R86, R3 ;  /* 0x0000000356027221 */ /* 0x004fce0000010000 */
[----:B------:R-:W2:Y:S01]  /*7eb0*/  MUFU.EX2 R125, R125 ;  /* 0x0000007d007d7308 */ /* 0x000ea20000000800 */
[----:B-1----:R-:W-:-:S07]  /*7ec0*/  FADD.FTZ R70, R56, R129 ;  /* 0x0000008138467221 */ /* 0x002fce0000010000 */
[----:B------:R-:W1:Y:S01]  /*7ed0*/  MUFU.EX2 R118, R118 ;  /* 0x0000007600767308 */ /* 0x000e620000000800 */
[----:B0-----:R-:W-:-:S01]  /*7ee0*/  FADD.FTZ R3, R87, R2 ;  /* 0x0000000257037221 */ /* 0x001fc20000010000 */
[----:B------:R-:W-:-:S05]  /*7ef0*/  @!P1 VIADD R2, R130, 0x13240 ;  /* 0x0001324082029836 */ /* 0x000fca0000000000 */
[----:B------:R-:W-:Y:S01]  /*7f00*/  @!P1 PRMT R2, RZ, 0x654, R2 ;  /* 0x00000654ff029816 */ /* 0x000fe20000000002 */
[----:B------:R-:W0:Y:S01]  /*7f10*/  MUFU.EX2 R122, R122 ;  /* 0x0000007a007a7308 */ /* 0x000e220000000800 */
[----:B--2---:R-:W-:-:S01]  /*7f20*/  FADD.FTZ R129, R125, R70 ;  /* 0x000000467d817221 */ /* 0x004fc20000010000 */
[----:B------:R-:W-:Y:S01]  /*7f30*/  FFMA.FTZ R70, R71, UR20, -R84 ;  /* 0x0000001447467c23 */ /* 0x000fe20008010854 */
[----:B------:R2:W-:Y:S05]  /*7f40*/  @!P1 SYNCS.ARRIVE.TRANS64.RED.A1T0 RZ, [R2+URZ], RZ ;  /* 0x000000ff02ff99a7 */ /* 0x0005ea000810043f */
        /* <DEDUP_REMOVED lines=26> */
.L_x_12454:
        /* <DEDUP_REMOVED lines=83> */
.L_x_12445:
[----:B------:R-:W-:-:S13]  /*8620*/  ISETP.LE.AND P2, PT, RZ, UR23, PT ;  /* 0x00000017ff007c0c */ /* 0x000fda000bf43270 */
[----:B------:R-:W-:Y:S05]  /*8630*/  @!P2 BRA `(.L_x_12456) ;  /* 0x0000002c0020a947 */ /* 0x000fea0003800000 */
[----:B------:R-:W-:Y:S01]  /*8640*/  IMAD.MOV.U32 R6, RZ, RZ, R57 ;  /* 0x000000ffff067224 */ /* 0x000fe200078e0039 */
[----:B------:R-:W-:Y:S01]  /*8650*/  UMOV UR22, UR37 ;  /* 0x0000002500167c82 */ /* 0x000fe20008000000 */
[----:B------:R-:W-:Y:S01]  /*8660*/  IMAD.MOV.U32 R5, RZ, RZ, R58 ;  /* 0x000000ffff057224 */ /* 0x000fe200078e003a */
[----:B------:R-:W-:Y:S01]  /*8670*/  UMOV UR21, UR39 ;  /* 0x0000002700157c82 */ /* 0x000fe20008000000 */
[----:B------:R-:W-:-:S05]  /*8680*/  ULDC UR20, c[0x0][0x988] ;  /* 0x0002620000147ab9 */ /* 0x000fca0000000800 */
.L_x_12466:
[----:B------:R-:W-:-:S04]  /*8690*/  UIADD3 UR39, UR21, 0x1, URZ ;  /* 0x0000000115277890 */ /* 0x000fc8000fffe03f */
[----:B------:R-:W-:-:S04]  /*86a0*/  UISETP.NE.AND UP0, UPT, UR39, 0x2, UPT ;  /* 0x000000022700788c */ /* 0x000fc8000bf05270 */
[----:B------:R-:W-:Y:S02]  /*86b0*/  USEL UR37, URZ, 0x1, UP0 ;  /* 0x000000013f257887 */ /* 0x000fe40008000000 */
[----:B------:R-:W-:Y:S02]  /*86c0*/  USEL UR39, UR39, URZ, UP0 ;  /* 0x0000003f27277287 */ /* 0x000fe40008000000 */
[----:B------:R-:W-:Y:S01]  /*86d0*/  ULOP3.LUT UR37, UR22, UR37, URZ, 0x3c, !UPT ;  /* 0x0000002516257292 */ /* 0x000fe2000f8e3c3f */
[----:B------:R-:W-:Y:S11]  /*86e0*/  @!P0 BRA `(.L_x_12457) ;  /* 0x0000000000048947 */ /* 0x000ff60003800000 */
[----:B------:R-:W-:Y:S01]  /*86f0*/  BPT.TRAP 0x1 ;  /* 0x000000040000795c */ /* 0x000fe20000300000 */
.L_x_12457:
[----:B------:R-:W-:Y:S01]  /*8700*/  ULEA UR6, UR39, UR45, 0x3 ;  /* 0x0000002d27067291 */ /* 0x000fe2000f8e183f */
[----:B------:R-:W-:-:S05]  /*8710*/  IMAD.U32 R7, RZ, RZ, UR37 ;  /* 0x00000025ff077e24 */ /* 0x000fca000f8e00ff */
[----:B------:R-:W-:-:S04]  /*8720*/  SHF.L.U32 R7, R7, 0x1f, RZ ;  /* 0x0000001f07077819 */ /* 0x000fc800000006ff */
[----:B------:R0:W1:Y:S01]  /*8730*/  SYNCS.PHASECHK.TRANS64.TRYWAIT P2, [UR6+0x13230], R7 ;  /* 0x01323007ff0075a7 */ /* 0x0000620008040146 */
[----:B------:R-:W-:Y:S05]  /*8740*/  @!P0 BRA `(.L_x_12458) ;  /* 0x0000000000048947 */ /* 0x000fea0003800000 */
[----:B------:R-:W-:Y:S01]  /*8750*/  BPT.TRAP 0x1 ;  /* 0x000000040000795c */ /* 0x000fe20000300000 */
.L_x_12458:
[----:B-1----:R-:W-:Y:S05]  /*8760*/  @P2 BRA `(.L_x_12459) ;  /* 0x0000000000082947 */ /* 0x002fea0003800000 */
[----:B------:R-:W1:Y:S02]  /*8770*/  SYNCS.PHASECHK.TRANS64.TRYWAIT P2, [UR6+0x13230], R7 ;  /* 0x01323007ff0075a7 */ /* 0x000e640008040146 */
[----:B-1----:R-:W-:Y:S05]  /*8780*/  @!P2 BRA `(.L_x_12460) ;  /* 0x000000a00050a947 */ /* 0x002fea0003800000 */
.L_x_12459:
        /* <DEDUP_REMOVED lines=64> */
.L_x_12461:
[----:B------:R-:W-:Y:S01]  /*8b90*/  ULEA UR11, UR21, UR45, 0x3 ;  /* 0x0000002d150b7291 */ /* 0x000fe2000f8e183f */
[----:B01----:R-:W-:-:S05]  /*8ba0*/  IMAD.U32 R7, RZ, RZ, UR22 ;  /* 0x00000016ff077e24 */ /* 0x003fca000f8e00ff */
[----:B------:R-:W-:-:S04]  /*8bb0*/  SHF.L.U32 R7, R7, 0x1f, RZ ;  /* 0x0000001f07077819 */ /* 0x000fc800000006ff */
[----:B------:R0:W1:Y:S01]  /*8bc0*/  SYNCS.PHASECHK.TRANS64.TRYWAIT P2, [UR11+0x13250], R7 ;  /* 0x01325007ff0075a7 */ /* 0x000062000804014b */
[----:B------:R-:W-:Y:S05]  /*8bd0*/  @!P0 BRA `(.L_x_12462) ;  /* 0x0000000000048947 */ /* 0x000fea0003800000 */
[----:B------:R-:W-:Y:S01]  /*8be0*/  BPT.TRAP 0x1 ;  /* 0x000000040000795c */ /* 0x000fe20000300000 */
.L_x_12462:
[----:B-1----:R-:W-:Y:S05]  /*8bf0*/  @P2 BRA `(.L_x_12463) ;  /* 0x0000000000082947 */ /* 0x002fea0003800000 */
[----:B------:R-:W1:Y:S02]  /*8c00*/  SYNCS.PHASECHK.TRANS64.TRYWAIT P2, [UR11+0x13250], R7 ;  /* 0x01325007ff0075a7 */ /* 0x000e64000804014b */
[----:B-1----:R-:W-:Y:S05]  /*8c10*/  @!P2 BRA `(.L_x_12464) ;  /* 0x0000009c0044a947 */ /* 0x002fea0003800000 */
.L_x_12463:
        /* <DEDUP_REMOVED lines=380> */
[----:B------:R-:W-:-:S02]  /*a3e0*/  IMAD.U32 R130, RZ, RZ, UR39 ;  /* 0x00000027ff827e24 */ /* 0x000fc4000f8e00ff */
[----:B------:R-:W-:-:S01]  /*a3f0*/  FFMA.FTZ R67, R67, UR20, -R125 ;  /* 0x0000001443437c23 */ /* 0x000fc2000801087d */
        /* <DEDUP_REMOVED lines=153> */
.L_x_12465:
        /* <DEDUP_REMOVED lines=83> */
.L_x_12456:
[----:B------:R-:W-:Y:S06]  /*b2c0*/  BAR.ARV 0x8, 0x200 ;  /* 0x0208000000007b1d */ /* 0x000fec0000002000 */
[----:B------:R-:W-:Y:S05]  /*b2d0*/  @!P0 BRA `(.L_x_12467) ;  /* 0x0000000000048947 */ /* 0x000fea0003800000 */
[----:B------:R-:W-:Y:S01]  /*b2e0*/  BPT.TRAP 0x1 ;  /* 0x000000040000795c */ /* 0x000fe20000300000 */
.L_x_12467:
[----:B------:R-:W-:Y:S01]  /*b2f0*/  ULEA UR14, UR39, UR45, 0x3 ;  /* 0x0000002d270e7291 */ /* 0x000fe2000f8e183f */
[----:B------:R-:W-:-:S05]  /*b300*/  IMAD.U32 R0, RZ, RZ, UR37 ;  /* 0x00000025ff007e24 */ /* 0x000fca000f8e00ff */
[----:B------:R-:W-:-:S04]  /*b310*/  SHF.L.U32 R0, R0, 0x1f, RZ ;  /* 0x0000001f00007819 */ /* 0x000fc800000006ff */
[----:B------:R0:W1:Y:S01]  /*b320*/  SYNCS.PHASECHK.TRANS64.TRYWAIT P1, [UR14+0x13250], R0 ;  /* 0x01325000ff0075a7 */ /* 0x000062000802014e */
[----:B------:R-:W-:Y:S05]  /*b330*/  @!P0 BRA `(.L_x_12468) ;  /* 0x0000000000048947 */ /* 0x000fea0003800000 */
[----:B------:R-:W-:Y:S01]  /*b340*/  BPT.TRAP 0x1 ;  /* 0x000000040000795c */ /* 0x000fe20000300000 */
.L_x_12468:
[----:B-1----:R-:W-:Y:S05]  /*b350*/  @P1 BRA `(.L_x_12469) ;  /* 0x0000000000081947 */ /* 0x002fea0003800000 */
[----:B------:R-:W1:Y:S02]  /*b360*/  SYNCS.PHASECHK.TRANS64.TRYWAIT P1, [UR14+0x13250], R0 ;  /* 0x01325000ff0075a7 */ /* 0x000e64000802014e */
[----:B-1----:R-:W-:Y:S05]  /*b370*/  @!P1 BRA `(.L_x_12470) ;  /* 0x0000007400849947 */ /* 0x002fea0003800000 */
.L_x_12469:
        /* <DEDUP_REMOVED lines=12> */
[----:B------:R-:W-:Y:S01]  /*b440*/  @UP0 UIMAD UR6, UR41, UR10, URZ ;  /* 0x0000000a290602a4 */ /* 0x000fe2000f8e023f */
[----:B------:R-:W-:Y:S01]  /*b450*/  @UP0 ULDC.64 UR12, c[0x0][0x9d0] ;  /* 0x00027400000c0ab9 */ /* 0x000fe20000000a00 */
[----:B------:R-:W-:Y:S02]  /*b460*/  @UP0 UIMAD.WIDE.U32 UR8, UR40, UR10, URZ ;  /* 0x0000000a280802a5 */ /* 0x000fe4000f8e003f */
[----:B------:R-:W-:Y:S02]  /*b470*/  @UP0 UIMAD UR6, UR40, UR11, UR6 ;  /* 0x0000000b280602a4 */ /* 0x000fe4000f8e0206 */
[----:B------:R-:W-:Y:S02]  /*b480*/  UIMAD UR10, UR39, 0x280, UR45 ;  /* 0x00000280270a78a4 */ /* 0x000fe4000f8e022d */
[----:B------:R-:W-:-:S02]  /*b490*/  @UP0 UIMAD UR7, UR7, UR12, URZ ;  /* 0x0000000c070702a4 */ /* 0x000fc4000f8e023f */
        /* <DEDUP_REMOVED lines=38> */
[----:B------:R-:W-:Y:S01]  /*b700*/  MOV R3, RZ ;  /* 0x000000ff00037202 */ /* 0x000fe20000000f00 */
        /* <DEDUP_REMOVED lines=31> */
.L_x_12471:
        /* <DEDUP_REMOVED lines=42> */
.L_x_12438:
        /* <DEDUP_REMOVED lines=39> */
[----:B------:R-:W-:Y:S01]  /*be10*/  ULDC.64 UR12, c[0x0][0xc08] ;  /* 0x00030200000c7ab9 */ /* 0x000fe20000000a00 */
[----:B------:R-:W-:Y:S02]  /*be20*/  ULDC.64 UR14, c[0x0][0xb98] ;  /* 0x0002e600000e7ab9 */ /* 0x000fe40000000a00 */
[----:B------:R0:W3:Y:S01]  /*be30*/  LDG.E.CONSTANT R28, desc[UR50][R4.64] ;  /* 0x00000032041c7981 */ /* 0x0000e2000c1e9900 */
        /* <DEDUP_REMOVED lines=26> */
[----:B------:R-:W-:Y:S02]  /*bfe0*/  LOP3.LUT R13, R6, 0x380, RZ, 0xc0, !PT ;  /* 0x00000380060d7812 */ /* 0x000fe400078ec0ff */
[----:B------:R-:W-:Y:S02]  /*bff0*/  LOP3.LUT R8, R15, 0x380, RZ, 0xc0, !PT ;  /* 0x000003800f087812 */ /* 0x000fe400078ec0ff */
[----:B------:R-:W-:Y:S02]  /*c000*/  SHF.R.U64 R13, R13, 0x3, RZ ;  /* 0x000000030d0d7819 */ /* 0x000fe400000012ff */
[----:B------:R-:W-:Y:S02]  /*c010*/  SHF.R.U64 R8, R8, 0x3, RZ ;  /* 0x0000000308087819 */ /* 0x000fe400000012ff */
[----:B------:R-:W-:-:S02]  /*c020*/  IADD3 R43, P1, R6, 0x60, RZ ;  /* 0x00000060062b7810 */ /* 0x000fc40007f3e0ff */
[----:B------:R-:W-:Y:S02]  /*c030*/  IADD3 R41, P2, R6, 0x40, RZ ;  /* 0x0000004006297810 */ /* 0x000fe40007f5e0ff */
[----:B------:R-:W-:Y:S01]  /*c040*/  LOP3.LUT R6, R13, R6, RZ, 0x3c, !PT ;  /* 0x000000060d067212 */ /* 0x000fe200078e3cff */
[--C-:B------:R-:W-:Y:S01]  /*c050*/  IMAD.X R9, RZ, RZ, R7.reuse, P1 ;  /* 0x000000ffff097224 */ /* 0x100fe200008e0607 */
[----:B------:R-:W-:Y:S01]  /*c060*/  LOP3.LUT R12, R8, R15, RZ, 0x3c, !PT ;  /* 0x0000000f080c7212 */ /* 0x000fe200078e3cff */
[--C-:B------:R-:W-:Y:S01]  /*c070*/  IMAD.X R11, RZ, RZ, R7.reuse, P2 ;  /* 0x000000ffff0b7224 */ /* 0x100fe200010e0607 */
[----:B------:R-:W-:Y:S01]  /*c080*/  MOV R42, R6 ;  /* 0x00000006002a7202 */ /* 0x000fe20000000f00 */
[----:B------:R-:W-:Y:S01]  /*c090*/  IMAD.X R13, RZ, RZ, R7, P3 ;  /* 0x000000ffff0d7224 */ /* 0x000fe200018e0607 */
[----:B------:R-:W-:Y:S02]  /*c0a0*/  LOP3.LUT R10, R41, 0x380, RZ, 0xc0, !PT ;  /* 0x00000380290a7812 */ /* 0x000fe400078ec0ff */
[----:B------:R-:W-:-:S02]  /*c0b0*/  LOP3.LUT R34, R43, 0x380, RZ, 0xc0, !PT ;  /* 0x000003802b227812 */ /* 0x000fc400078ec0ff */
[----:B------:R-:W-:Y:S02]  /*c0c0*/  SHF.R.U64 R10, R10, 0x3, RZ ;  /* 0x000000030a0a7819 */ /* 0x000fe400000012ff */
[----:B------:R-:W-:Y:S02]  /*c0d0*/  SHF.R.U64 R34, R34, 0x3, RZ ;  /* 0x0000000322227819 */ /* 0x000fe400000012ff */
[----:B------:R-:W-:Y:S02]  /*c0e0*/  LOP3.LUT R10, R10, R41, RZ, 0x3c, !PT ;  /* 0x000000290a0a7212 */ /* 0x000fe400078e3cff */
[----:B------:R-:W-:Y:S02]  /*c0f0*/  LOP3.LUT R8, R34, R43, RZ, 0x3c, !PT ;  /* 0x0000002b22087212 */ /* 0x000fe400078e3cff */
[----:B------:R-:W-:Y:S02]  /*c100*/  MOV R40, R10 ;  /* 0x0000000a00287202 */ /* 0x000fe40000000f00 */
[----:B------:R-:W-:-:S02]  /*c110*/  MOV R7, R8 ;  /* 0x0000000800077202 */ /* 0x000fc40000000f00 */
[----:B------:R-:W-:Y:S02]  /*c120*/  MOV R41, R12 ;  /* 0x0000000c00297202 */ /* 0x000fe40000000f00 */
[----:B------:R-:W-:Y:S02]  /*c130*/  PLOP3.LUT P2, PT, PT, PT, UP0, 0x80, 0x0 ;  /* 0x000000000000781c */ /* 0x000fe40003f4f008 */
[----:B---3--:R-:W-:Y:S01]  /*c140*/  LOP3.LUT R15, R28, 0x2, RZ, 0x3c, !PT ;  /* 0x000000021c0f7812 */ /* 0x008fe200078e3cff */
        /* <DEDUP_REMOVED lines=12> */
[----:B-1----:R-:W-:-:S03]  /*c210*/  SEL R34, R24, R21, P0 ;  /* 0x0000001518227207 */ /* 0x002fc60000000000 */
[----:B------:R-:W-:Y:S04]  /*c220*/  SHFL.IDX PT, R27, R27, R28, 0x1c1f ;  /* 0x001c1f1c1b1b7589 */ /* 0x000fe800000e0000 */
[----:B------:R1:W4:Y:S01]  /*c230*/  SHFL.IDX PT, R36, R14, R15, 0x1c1f ;  /* 0x001c1f0f0e247589 */ /* 0x00032200000e0000 */
[----:B--2---:R-:W-:Y:S02]  /*c240*/  SEL R9, R35, R6, P0 ;  /* 0x0000000623097207 */ /* 0x004fe40000000000 */
[----:B------:R-:W-:Y:S01]  /*c250*/  SEL R11, R6, R35, P0 ;  /* 0x00000023060b7207 */ /* 0x000fe20000000000 */
[----:B------:R-:W-:Y:S04]  /*c260*/  SHFL.IDX PT, R37, R37, R28, 0x1c1f ;  /* 0x001c1f1c25257589 */ /* 0x000fe800000e0000 */
[----:B------:R2:W4:Y:S01]  /*c270*/  SHFL.IDX PT, R38, R32, R15, 0x1c1f ;  /* 0x001c1f0f20267589 */ /* 0x00052200000e0000 */
[----:B---3--:R-:W-:-:S02]  /*c280*/  SEL R12, R29, R20, P0 ;  /* 0x000000141d0c7207 */ /* 0x008fc40000000000 */
[----:B-1----:R-:W-:Y:S01]  /*c290*/  SEL R14, R20, R29, P0 ;  /* 0x0000001d140e7207 */ /* 0x002fe20000000000 */
[----:B------:R-:W-:Y:S01]  /*c2a0*/  SHFL.IDX PT, R39, R39, R28, 0x1c1f ;  /* 0x001c1f1c27277589 */ /* 0x000fe200000e0000 */
[----:B------:R-:W-:-:S03]  /*c2b0*/  IMAD.U32 R20, RZ, RZ, UR6 ;  /* 0x00000006ff147e24 */ /* 0x000fc6000f8e00ff */
[----:B------:R1:W3:Y:S01]  /*c2c0*/  SHFL.IDX PT, R54, R54, R15, 0x1c1f ;  /* 0x001c1f0f36367589 */ /* 0x0002e200000e0000 */
[----:B0-----:R-:W-:Y:S02]  /*c2d0*/  SEL R26, R30, R33, P0 ;  /* 0x000000211e1a7207 */ /* 0x001fe40000000000 */
[----:B--2---:R-:W-:Y:S01]  /*c2e0*/  SEL R32, R21, R24, P0 ;  /* 0x0000001815207207 */ /* 0x004fe20000000000 */
[----:B------:R0:W-:Y:S01]  /*c2f0*/  STSM.16.M88.4 [R42], R8 ;  /* 0x000000082a007844 */ /* 0x0001e20000000200 */
[----:B------:R-:W-:Y:S01]  /*c300*/  SEL R24, R33, R30, P0 ;  /* 0x0000001e21187207 */ /* 0x000fe20000000000 */
[----:B------:R-:W-:Y:S01]  /*c310*/  IMAD.U32 R21, RZ, RZ, UR7 ;  /* 0x00000007ff157e24 */ /* 0x000fe2000f8e00ff */
[----:B----4-:R-:W-:Y:S02]  /*c320*/  SEL R13, R27, R36, P0 ;  /* 0x000000241b0d7207 */ /* 0x010fe40000000000 */
[----:B-1----:R-:W-:-:S05]  /*c330*/  SEL R15, R36, R27, P0 ;  /* 0x0000001b240f7207 */ /* 0x002fca0000000000 */
[----:B------:R1:W-:Y:S01]  /*c340*/  STSM.16.M88.4 [R41], R12 ;  /* 0x0000000c29007844 */ /* 0x0003e20000000200 */
[----:B------:R-:W-:Y:S02]  /*c350*/  SEL R33, R37, R38, P0 ;  /* 0x0000002625217207 */ /* 0x000fe40000000000 */
[----:B------:R-:W-:Y:S02]  /*c360*/  SEL R35, R38, R37, P0 ;  /* 0x0000002526237207 */ /* 0x000fe40000000000 */
[----:B------:R-:W2:Y:S03]  /*c370*/  LDC R37, c[0x0][0xbe8] ;  /* 0x0002fa00ff257b82 */ /* 0x000ea60000000800 */
[----:B------:R-:W-:Y:S01]  /*c380*/  STSM.16.M88.4 [R40], R32 ;  /* 0x0000002028007844 */ /* 0x000fe20000000200 */
[----:B---3--:R-:W-:Y:S02]  /*c390*/  SEL R25, R39, R54, P0 ;  /* 0x0000003627197207 */ /* 0x008fe40000000000 */
[----:B------:R-:W-:-:S05]  /*c3a0*/  SEL R27, R54, R39, P0 ;  /* 0x00000027361b7207 */ /* 0x000fca0000000000 */
[----:B------:R3:W-:Y:S01]  /*c3b0*/  STSM.16.M88.4 [R7], R24 ;  /* 0x0000001807007844 */ /* 0x0007e20000000200 */
[----:B------:R-:W-:Y:S06]  /*c3c0*/  BAR.SYNC.DEFER_BLOCKING 0x1, 0x180 ;  /* 0x0046000000007b1d */ /* 0x000fec0000010000 */
[----:B------:R-:W4:Y:S01]  /*c3d0*/  @P2 LDG.E R6, desc[UR50][R20.64] ;  /* 0x0000003214062981 */ /* 0x000f22000c1e1900 */
[----:B--2---:R-:W-:Y:S01]  /*c3e0*/  ISETP.NE.AND P1, PT, R37, 0x1, PT ;  /* 0x000000012500780c */ /* 0x004fe20003f25270 */
[----:B------:R-:W-:Y:S01]  /*c3f0*/  UIMAD UR6, UR17, UR8, URZ ;  /* 0x00000008110672a4 */ /* 0x000fe2000f8e023f */
[----:B0-----:R-:W-:Y:S01]  /*c400*/  VIADD R9, R17, UR43 ;  /* 0x0000002b11097c36 */ /* 0x001fe20008000000 */
[----:B------:R-:W-:Y:S01]  /*c410*/  USEL UR16, UR41, URZ, !UP0 ;  /* 0x0000003f29107287 */ /* 0x000fe2000c000000 */
[----:B-1----:R-:W-:Y:S01]  /*c420*/  IMAD R13, R22, 0x40, R19 ;  /* 0x00000040160d7824 */ /* 0x002fe200078e0213 */
[----:B------:R-:W-:-:S02]  /*c430*/  UIMAD UR9, UR42, UR9, UR6 ;  /* 0x000000092a0972a4 */ /* 0x000fc4000f8e0206 */
[----:B------:R-:W-:-:S06]  /*c440*/  UISETP.NE.U32.AND UP1, UPT, UR12, URZ, UPT ;  /* 0x0000003f0c00728c */ /* 0x000fcc000bf25070 */
[----:B------:R-:W3:Y:S08]  /*c450*/  @P1 LDC R28, c[0x0][0xbec] ;  /* 0x0002fb00ff1c1b82 */ /* 0x000ef00000000800 */
[----:B------:R-:W0:Y:S01]  /*c460*/  @P1 LDC R8, c[0x0][0xbf0] ;  /* 0x0002fc00ff081b82 */ /* 0x000e220000000800 */
[----:B---3--:R-:W-:Y:S01]  /*c470*/  @P1 IMAD.HI.U32 R7, R9, R28, RZ ;  /* 0x0000001c09071227 */ /* 0x008fe200078e00ff */
[----:B----4-:R-:W-:-:S03]  /*c480*/  @P2 R2UR UR4, R6 ;  /* 0x00000000060422ca */ /* 0x010fc600000e0000 */
[----:B------:R-:W-:Y:S01]  /*c490*/  IMAD.MOV.U32 R6, RZ, RZ, R9 ;  /* 0x000000ffff067224 */ /* 0x000fe200078e0009 */
[----:B0-----:R-:W-:-:S04]  /*c4a0*/  @P1 SHF.R.U32.HI R6, RZ, R8, R7 ;  /* 0x00000008ff061219 */ /* 0x001fc80000011607 */
[----:B------:R-:W-:-:S05]  /*c4b0*/  IADD3 R8, -R6, RZ, RZ ;  /* 0x000000ff06087210 */ /* 0x000fca0007ffe1ff */
[----:B------:R-:W-:Y:S01]  /*c4c0*/  IMAD R9, R37, R8, R9 ;  /* 0x0000000825097224 */ /* 0x000fe200078e0209 */
[----:B------:R-:W-:Y:S01]  /*c4d0*/  SHF.R.S32.HI R8, RZ, 0x1f, R6 ;  /* 0x0000001fff087819 */ /* 0x000fe20000011406 */
[----:B------:R-:W-:Y:S02]  /*c4e0*/  USHF.R.S32.HI UR7, URZ, 0x1f, UR4 ;  /* 0x0000001f3f077899 */ /* 0x000fe40008011404 */
[----:B------:R-:W-:Y:S01]  /*c4f0*/  UMOV UR6, UR4 ;  /* 0x0000000400067c82 */ /* 0x000fe20008000000 */
[----:B------:R-:W-:Y:S01]  /*c500*/  SHF.R.S32.HI R7, RZ, 0x1f, R9 ;  /* 0x0000001fff077819 */ /* 0x000fe20000011409 */
[----:B------:R-:W-:Y:S02]  /*c510*/  UIMAD.WIDE.U32 UR10, UR42, UR8, UR6 ;  /* 0x000000082a0a72a5 */ /* 0x000fe4000f8e0006 */
[----:B------:R-:W-:Y:S02]  /*c520*/  USEL UR8, UR40, URZ, !UP0 ;  /* 0x0000003f28087287 */ /* 0x000fe4000c000000 */
[----:B------:R-:W-:-:S02]  /*c530*/  UIADD3 UR11, UR11, UR9, URZ ;  /* 0x000000090b0b7290 */ /* 0x000fc4000fffe03f */
[----:B------:R-:W-:Y:S02]  /*c540*/  UIMAD UR9, UR16, UR14, URZ ;  /* 0x0000000e100972a4 */ /* 0x000fe4000f8e023f */
[----:B------:R-:W-:Y:S02]  /*c550*/  UISETP.NE.AND.EX UP0, UPT, UR13, URZ, UPT, UP1 ;  /* 0x0000003f0d00728c */ /* 0x000fe4000bf05310 */
[----:B------:R-:W-:Y:S02]  /*c560*/  UIMAD UR9, UR8, UR15, UR9 ;  /* 0x0000000f080972a4 */ /* 0x000fe4000f8e0209 */
[----:B------:R-:W-:Y:S02]  /*c570*/  UIMAD.WIDE.U32 UR10, UR8, UR14, UR10 ;  /* 0x0000000e080a72a5 */ /* 0x000fe4000f8e000a */
[----:B------:R-:W-:Y:S01]  /*c580*/  PLOP3.LUT P3, PT, PT, PT, UP0, 0x80, 0x0 ;  /* 0x000000000000781c */ /* 0x000fe20003f6f008 */
[----:B------:R-:W-:Y:S01]  /*c590*/  ULDC.64 UR14, c[0x0][0xb88] ;  /* 0x0002e200000e7ab9 */ /* 0x000fe20000000a00 */
[----:B------:R-:W-:Y:S01]  /*c5a0*/  IMAD.U32 R11, RZ, RZ, UR9 ;  /* 0x00000009ff0b7e24 */ /* 0x000fe2000f8e00ff */
        /* <DEDUP_REMOVED lines=16> */
[----:B------:R-:W-:Y:S08]  /*c6b0*/  @P3 BRA `(.L_x_12474) ;  /* 0x0000000000103947 */ /* 0x000ff00003800000 */
[----:B------:R-:W-:Y:S05]  /*c6c0*/  @!P2 BRA `(.L_x_12474) ;  /* 0x00000000000ca947 */ /* 0x000fea0003800000 */
[----:B------:R-:W2:Y:S04]  /*c6d0*/  LDG.E R9, desc[UR50][R20.64] ;  /* 0x0000003214097981 */ /* 0x000ea8000c1e1900 */
[----:B-----5:R-:W2:Y:S02]  /*c6e0*/  LDG.E R8, desc[UR50][R20.64+0x4] ;  /* 0x0000043214087981 */ /* 0x020ea4000c1e1900 */
[----:B--2---:R-:W-:-:S07]  /*c6f0*/  IMAD.IADD R8, R8, 0x1, -R9 ;  /* 0x0000000108087824 */ /* 0x004fce00078e0a09 */
.L_x_12474:
[----:B0-----:R-:W-:Y:S01]  /*c700*/  SHFL.IDX PT, R14, R10, RZ, 0x1c1f ;  /* 0x001c1fff0a0e7589 */ /* 0x001fe200000e0000 */
[----:B------:R-:W-:Y:S01]  /*c710*/  IMAD.WIDE R12, R13, 0x2, R4 ;  /* 0x000000020d0c7825 */ /* 0x000fe200078e0204 */
[----:B------:R-:W-:Y:S01]  /*c720*/  LOP3.LUT P0, RZ, R23, 0x3, RZ, 0xc0, !PT ;  /* 0x0000000317ff7812 */ /* 0x000fe2000780c0ff */
[----:B------:R-:W0:Y:S01]  /*c730*/  @P1 LDC R33, c[0x0][0xbf0] ;  /* 0x0002fc00ff211b82 */ /* 0x000e220000000800 */
[----:B------:R-:W1:Y:S01]  /*c740*/  SHFL.IDX PT, R15, R7, RZ, 0x1c1f ;  /* 0x001c1fff070f7589 */ /* 0x000e6200000e0000 */
[----:B------:R-:W-:Y:S01]  /*c750*/  VIADD R6, R157, UR43 ;  /* 0x0000002b9d067c36 */ /* 0x000fe20008000000 */
[----:B------:R-:W-:Y:S01]  /*c760*/  IADD3 R9, P3, R12, 0x1800, RZ ;  /* 0x000018000c097810 */ /* 0x000fe20007f7e0ff */
[----:B-----5:R-:W-:Y:S01]  /*c770*/  IMAD R39, R8, R37, RZ ;  /* 0x0000002508277224 */ /* 0x020fe200078e02ff */
[----:B------:R-:W-:Y:S01]  /*c780*/  SHFL.IDX PT, R20, R10, 0x1, 0x1c1f ;  /* 0x003c1f000a147f89 */ /* 0x000fe200000e0000 */
[----:B------:R-:W-:Y:S01]  /*c790*/  VIADD R4, R6, 0x8 ;  /* 0x0000000806047836 */ /* 0x000fe20000000000 */
[----:B------:R-:W-:Y:S01]  /*c7a0*/  IADD3 R25, P4, R12, 0x3000, RZ ;  /* 0x000030000c197810 */ /* 0x000fe20007f9e0ff */
[----:B------:R-:W-:Y:S01]  /*c7b0*/  ULDC.64 UR10, c[0x0][0xaa0] ;  /* 0x0002a800000a7ab9 */ /* 0x000fe20000000a00 */
[----:B------:R-:W2:Y:S01]  /*c7c0*/  SHFL.IDX PT, R21, R7, 0x1, 0x1c1f ;  /* 0x003c1f0007157f89 */ /* 0x000ea200000e0000 */
[----:B------:R-:W-:-:S02]  /*c7d0*/  ISETP.GE.OR P2, PT, R6, R39, P0 ;  /* 0x000000270600720c */ /* 0x000fc40000746670 */
[----:B------:R-:W-:Y:S02]  /*c7e0*/  LOP3.LUT R5, R12, 0x380, RZ, 0xc0, !PT ;  /* 0x000003800c057812 */ /* 0x000fe400078ec0ff */
[----:B------:R-:W-:Y:S02]  /*c7f0*/  LOP3.LUT R8, R9, 0x380, RZ, 0xc0, !PT ;  /* 0x0000038009087812 */ /* 0x000fe400078ec0ff */
[----:B------:R-:W-:Y:S02]  /*c800*/  ISETP.GE.OR P0, PT, R4, R39, P0 ;  /* 0x000000270400720c */ /* 0x000fe40000706670 */
[----:B------:R-:W-:Y:S02]  /*c810*/  LOP3.LUT R24, R25, 0x380, RZ, 0xc0, !PT ;  /* 0x0000038019187812 */ /* 0x000fe400078ec0ff */
[----:B------:R-:W-:Y:S02]  /*c820*/  SHF.R.U64 R5, R5, 0x3, RZ ;  /* 0x0000000305057819 */ /* 0x000fe400000012ff */
[----:B------:R-:W-:-:S02]  /*c830*/  SHF.R.U64 R8, R8, 0x3, RZ ;  /* 0x0000000308087819 */ /* 0x000fc400000012ff */
[----:B------:R-:W-:Y:S01]  /*c840*/  SHF.R.U64 R24, R24, 0x3, RZ ;  /* 0x0000000318187819 */ /* 0x000fe200000012ff */
[----:B-1----:R-:W-:Y:S01]  /*c850*/  @!P2 ST.E desc[UR50][R14.64], R2 ;  /* 0x000000020e00a985 */ /* 0x002fe2000c101932 */
        /* <DEDUP_REMOVED lines=10> */
[----:B-1----:R-:W1:Y:S01]  /*c900*/  @P1 LDC R21, c[0x0][0xbec] ;  /* 0x0002fb00ff151b82 */ /* 0x002e620000000800 */
[----:B------:R-:W-:Y:S01]  /*c910*/  UIMAD UR9, UR7, UR10, URZ ;  /* 0x0000000a070972a4 */ /* 0x000fe2000f8e023f */
[----:B------:R-:W-:Y:S01]  /*c920*/  IADD3 R29, P0, R12, 0x4800, RZ ;  /* 0x000048000c1d7810 */ /* 0x000fe20007f1e0ff */
[----:B------:R-:W-:-:S02]  /*c930*/  UIMAD.WIDE.U32 UR6, UR4, UR10, URZ ;  /* 0x0000000a040672a5 */ /* 0x000fc4000f8e003f */
[----:B------:R-:W-:Y:S01]  /*c940*/  UIMAD UR9, UR4, UR11, UR9 ;  /* 0x0000000b040972a4 */ /* 0x000fe2000f8e0209 */
[----:B------:R-:W-:Y:S01]  /*c950*/  IMAD R0, R18, 0x30, R22 ;  /* 0x0000003012007824 */ /* 0x000fe200078e0216 */
[----:B------:R-:W-:Y:S01]  /*c960*/  LOP3.LUT R12, R29, 0x380, RZ, 0xc0, !PT ;  /* 0x000003801d0c7812 */ /* 0x000fe200078ec0ff */
[----:B------:R-:W-:Y:S01]  /*c970*/  ULDC.64 UR10, c[0x0][0xae8] ;  /* 0x0002ba00000a7ab9 */ /* 0x000fe20000000a00 */
[----:B------:R-:W-:Y:S01]  /*c980*/  UIADD3 UR7, UR7, UR9, URZ ;  /* 0x0000000907077290 */ /* 0x000fe2000fffe03f */
[----:B------:R-:W-:Y:S01]  /*c990*/  IMAD.X R13, RZ, RZ, R13, P0 ;  /* 0x000000ffff0d7224 */ /* 0x000fe200000e060d */
[----:B------:R-:W-:Y:S01]  /*c9a0*/  UIMAD UR4, UR17, UR10, URZ ;  /* 0x0000000a110472a4 */ /* 0x000fe2000f8e023f */
[----:B------:R-:W-:Y:S01]  /*c9b0*/  VIADD R28, R0, UR43 ;  /* 0x0000002b001c7c36 */ /* 0x000fe20008000000 */
[----:B------:R-:W-:Y:S01]  /*c9c0*/  UIMAD.WIDE.U32 UR6, UR42, UR10, UR6 ;  /* 0x0000000a2a0672a5 */ /* 0x000fe2000f8e0006 */
[----:B------:R-:W-:Y:S01]  /*c9d0*/  SHF.R.U64 R2, R12, 0x3, RZ ;  /* 0x000000030c027819 */ /* 0x000fe200000012ff */
[----:B------:R-:W-:-:S03]  /*c9e0*/  UIMAD UR4, UR42, UR11, UR4 ;  /* 0x0000000b2a0472a4 */ /* 0x000fc6000f8e0204 */
[----:B------:R-:W-:Y:S01]  /*c9f0*/  ULDC.64 UR10, c[0x0][0xaf0] ;  /* 0x0002bc00000a7ab9 */ /* 0x000fe20000000a00 */
[----:B------:R-:W-:Y:S01]  /*ca00*/  UIADD3 UR7, UR7, UR4, URZ ;  /* 0x0000000407077290 */ /* 0x000fe2000fffe03f */
[----:B------:R-:W-:Y:S01]  /*ca10*/  LOP3.LUT R12, R2, R29, RZ, 0x3c, !PT ;  /* 0x0000001d020c7212 */ /* 0x000fe200078e3cff */
[----:B------:R-:W-:Y:S01]  /*ca20*/  UIMAD UR4, UR16, UR10, URZ ;  /* 0x0000000a100472a4 */ /* 0x000fe2000f8e023f */
[----:B-1----:R-:W-:Y:S01]  /*ca30*/  @P1 IMAD.HI.U32 R0, R28, R21, RZ ;  /* 0x000000151c001227 */ /* 0x002fe200078e00ff */
[----:B------:R-:W-:Y:S02]  /*ca40*/  MOV R29, R28 ;  /* 0x0000001c001d7202 */ /* 0x000fe40000000f00 */
[----:B------:R-:W-:Y:S01]  /*ca50*/  UIMAD UR4, UR8, UR11, UR4 ;  /* 0x0000000b080472a4 */ /* 0x000fe2000f8e0204 */
[----:B------:R-:W5:Y:S01]  /*ca60*/  LD.E.128 R12, desc[UR50][R12.64] ;  /* 0x000000320c0c7980 */ /* 0x000f62000c101d00 */
[----:B------:R-:W-:Y:S01]  /*ca70*/  UIMAD.WIDE.U32 UR8, UR8, UR10, UR6 ;  /* 0x0000000a080872a5 */ /* 0x000fe2000f8e0006 */
[----:B0-----:R-:W-:Y:S01]  /*ca80*/  @P1 SHF.R.U32.HI R29, RZ, R33, R0 ;  /* 0x00000021ff1d1219 */ /* 0x001fe20000011600 */
[----:B------:R-:W-:Y:S01]  /*ca90*/  VIADD R36, R22, UR43 ;  /* 0x0000002b16247c36 */ /* 0x000fe20008000000 */
        /* <DEDUP_REMOVED lines=12> */
[----:B------:R-:W-:-:S02]  /*cb60*/  IMAD R0, R0, UR6, RZ ;  /* 0x0000000600007c24 */ /* 0x000fc4000f8e02ff */
[----:B------:R-:W-:Y:S02]  /*cb70*/  IMAD R33, R37, R2, R28 ;  /* 0x0000000225217224 */ /* 0x000fe400078e021c */
        /* <DEDUP_REMOVED lines=12> */
[----:B------:R-:W-:Y:S01]  /*cc40*/  VIADD R0, R36, 0x30 ;  /* 0x0000003024007836 */ /* 0x000fe20000000000 */
[----:B------:R-:W-:Y:S01]  /*cc50*/  LEA R30, P0, R20, UR6, 0x1 ;  /* 0x00000006141e7c11 */ /* 0x000fe2000f8008ff */
[----:B------:R-:W-:Y:S02]  /*cc60*/  IMAD.IADD R21, R21, 0x1, R29 ;  /* 0x0000000115157824 */ /* 0x000fe400078e021d */
[----:B------:R-:W-:Y:S02]  /*cc70*/  VIADD R2, R36, 0x60 ;  /* 0x0000006024027836 */ /* 0x000fe40000000000 */
[----:B0-----:R-:W-:Y:S01]  /*cc80*/  SHFL.IDX PT, R28, R30, 0x1, 0x181f ;  /* 0x00381f001e1c7f89 */ /* 0x001fe200000e0000 */
[----:B------:R-:W-:Y:S01]  /*cc90*/  LEA.HI.X R32, R20, UR7, R21, 0x1, P0 ;  /* 0x0000000714207c11 */ /* 0x000fe200080f0c15 */
[----:B------:R-:W-:Y:S01]  /*cca0*/  VIADD R3, R3, 0x13220 ;  /* 0x0001322003037836 */ /* 0x000fe20000000000 */
[----:B------:R-:W-:Y:S01]  /*ccb0*/  ISETP.GE.AND P0, PT, R19, UR4, PT ;  /* 0x0000000413007c0c */ /* 0x000fe2000bf06270 */
[----:B------:R-:W0:Y:S03]  /*ccc0*/  SHFL.IDX PT, R20, R30, RZ, 0x181f ;  /* 0x00181fff1e147589 */ /* 0x000e2600000e0000 */
[-C--:B------:R-:W-:Y:S01]  /*ccd0*/  ISETP.GE.OR P1, PT, R36, R39.reuse, P0 ;  /* 0x000000272400720c */ /* 0x080fe20000726670 */
[----:B------:R-:W1:Y:S01]  /*cce0*/  SHFL.IDX PT, R42, R30, 0x2, 0x181f ;  /* 0x00581f001e2a7f89 */ /* 0x000e6200000e0000 */
[----:B------:R-:W-:-:S02]  /*ccf0*/  ISETP.GE.OR P2, PT, R0, R39, P0 ;  /* 0x000000270000720c */ /* 0x000fc40000746670 */
[----:B------:R-:W-:Y:S01]  /*cd00*/  ISETP.GE.OR P3, PT, R2, R39, P0 ;  /* 0x000000270200720c */ /* 0x000fe20000766670 */
[----:B------:R-:W1:Y:S01]  /*cd10*/  SHFL.IDX PT, R34, R32, RZ, 0x181f ;  /* 0x00181fff20227589 */ /* 0x000e6200000e0000 */
[----:B------:R-:W-:-:S03]  /*cd20*/  PRMT R0, RZ, 0x654, R3 ;  /* 0x00000654ff007816 */ /* 0x000fc60000000003 */
[----:B------:R-:W1:Y:S01]  /*cd30*/  SHFL.IDX PT, R38, R32, 0x1, 0x181f ;  /* 0x00381f0020267f89 */ /* 0x000e6200000e0000 */
[----:B------:R0:W-:Y:S03]  /*cd40*/  SYNCS.ARRIVE.TRANS64.RED.A1T0 RZ, [R0+URZ], RZ ;  /* 0x000000ff00ff79a7 */ /* 0x0001e6000810043f */
        /* <DEDUP_REMOVED lines=19> */
.L_x_12473:
        /* <DEDUP_REMOVED lines=18> */
[----:B------:R-:W-:-:S04]  /*cfa0*/  MOV R4, UR6 ;  /* 0x0000000600047c02 */ /* 0x000fc80008000f00 */
        /* <DEDUP_REMOVED lines=16> */
.L_x_12476:
        /* <DEDUP_REMOVED lines=45> */
.L_x_12478:
[----:B------:R-:W-:Y:S05]  /*d380*/  BSYNC B1 ;  /* 0x0000000000017941 */ /* 0x000fea0003800000 */
.L_x_12477:
[----:B0-----:R-:W0:Y:S01]  /*d390*/  @P0 LDC R3, c[0x0][0xbf0] ;  /* 0x0002fc00ff030b82 */ /* 0x001e220000000800 */
[----:B------:R-:W-:Y:S01]  /*d3a0*/  ULDC.64 UR12, c[0x0][0xaa0] ;  /* 0x0002a800000c7ab9 */ /* 0x000fe20000000a00 */
[----:B------:R-:W-:Y:S01]  /*d3b0*/  IMAD R2, R18, 0x30, R22 ;  /* 0x0000003012027824 */ /* 0x000fe200078e0216 */
[----:B------:R-:W-:Y:S01]  /*d3c0*/  UIMAD UR8, UR9, UR12, URZ ;  /* 0x0000000c090872a4 */ /* 0x000fe2000f8e023f */
[----:B------:R-:W-:Y:S01]  /*d3d0*/  VIADD R30, R22, UR43 ;  /* 0x0000002b161e7c36 */ /* 0x000fe20008000000 */
        /* <DEDUP_REMOVED lines=23> */
[----:B------:R-:W-:Y:S01]  /*d550*/  IMAD R6, R2, UR8, RZ ;  /* 0x0000000802067c24 */ /* 0x000fe2000f8e02ff */
[----:B------:R-:W-:Y:S01]  /*d560*/  MOV R3, UR4 ;  /* 0x0000000400037c02 */ /* 0x000fe20008000f00 */
[----:B------:R-:W-:Y:S01]  /*d570*/  IMAD.U32 R2, RZ, RZ, UR6 ;  /* 0x00000006ff027e24 */ /* 0x000fe2000f8e00ff */
[----:B------:R-:W-:Y:S01]  /*d580*/  SHF.R.S32.HI R4, RZ, 0x1f, R7 ;  /* 0x0000001fff047819 */ /* 0x000fe20000011407 */
[C---:B------:R-:W-:Y:S01]  /*d590*/  IMAD R9, R5.reuse, UR9, R6 ;  /* 0x0000000905097c24 */ /* 0x040fe2000f8e0206 */
[----:B------:R-:W-:Y:S01]  /*d5a0*/  ULDC.64 UR6, c[0x0][0xad8] ;  /* 0x0002b60000067ab9 */ /* 0x000fe20000000a00 */
[----:B------:R-:W-:Y:S01]  /*d5b0*/  IMAD.WIDE.U32 R2, R5, UR8, R2 ;  /* 0x0000000805027c25 */ /* 0x000fe2000f8e0002 */
[----:B------:R-:W-:-:S03]  /*d5c0*/  ULDC UR4, c[0x0][0xac8] ;  /* 0x0002b20000047ab9 */ /* 0x000fc60000000800 */
[----:B------:R-:W-:Y:S02]  /*d5d0*/  IMAD R4, R4, UR6, RZ ;  /* 0x0000000604047c24 */ /* 0x000fe4000f8e02ff */
[----:B------:R-:W-:Y:S02]  /*d5e0*/  IMAD.IADD R3, R3, 0x1, R9 ;  /* 0x0000000103037824 */ /* 0x000fe400078e0209 */
[C---:B------:R-:W-:Y:S02]  /*d5f0*/  IMAD R5, R7.reuse, UR7, R4 ;  /* 0x0000000707057c24 */ /* 0x040fe4000f8e0204 */
[----:B------:R-:W-:Y:S01]  /*d600*/  IMAD.WIDE.U32 R2, R7, UR6, R2 ;  /* 0x0000000607027c25 */ /* 0x000fe2000f8e0002 */
[----:B------:R-:W-:-:S03]  /*d610*/  ULDC.64 UR6, c[0x0][0xa80] ;  /* 0x0002a00000067ab9 */ /* 0x000fc60000000a00 */
[----:B------:R-:W-:Y:S01]  /*d620*/  IMAD.IADD R3, R3, 0x1, R5 ;  /* 0x0000000103037824 */ /* 0x000fe200078e0205 */
[----:B------:R-:W-:Y:S01]  /*d630*/  LEA R4, P0, R2, UR6, 0x1 ;  /* 0x0000000602047c11 */ /* 0x000fe2000f8008ff */
[----:B-----5:R-:W-:Y:S02]  /*d640*/  IMAD R11, R0, R11, RZ ;  /* 0x0000000b000b7224 */ /* 0x020fe400078e02ff */
[----:B------:R-:W-:Y:S01]  /*d650*/  VIADD R0, R30, 0x30 ;  /* 0x000000301e007836 */ /* 0x000fe20000000000 */
        /* <DEDUP_REMOVED lines=28> */
.L_x_12475:
[----:B------:R-:W-:Y:S05]  /*d820*/  BSYNC B0 ;  /* 0x0000000000007941 */ /* 0x000fea0003800000 */
.L_x_12472:
[----:B------:R-:W-:Y:S02]  /*d830*/  ULDC UR4, c[0x0][0xc3c] ;  /* 0x00030f0000047ab9 */ /* 0x000fe40000000800 */
[----:B------:R-:W-:-:S13]  /*d840*/  ISETP.GE.AND P0, PT, R31, UR4, PT ;  /* 0x000000041f007c0c */ /* 0x000fda000bf06270 */
[----:B------:R-:W-:Y:S05]  /*d850*/  @!P0 BRA `(.L_x_12479) ;  /* 0xffffff3400588947 */ /* 0x000fea000383ffff */
[----:B------:R-:W-:Y:S05]  /*d860*/  EXIT ;  /* 0x000000000000794d */ /* 0x000fea0003800000 */
.L_x_12433:
[----:B------:R-:W-:-:S08]  /*d870*/  NOP ;  /* 0x0000000000007918 */ /* 0x000fd00000000000 */
[----:B------:R-:W0:-:S00]  /*d880*/  USETMAXREG.DEALLOC.CTAPOOL 0x20 ;  /* 0x00000020000079c8 */ /* 0x000e0000080e0500 */
[----:B0-----:R-:W-:-:S06]  /*d890*/  LOP3.LUT R0, R0, 0x3, RZ, 0xc0, !PT ;  /* 0x0000000300007812 */ /* 0x001fcc00078ec0ff */
[----:B------:R-:W0:Y:S02]  /*d8a0*/  SHFL.IDX PT, R0, R0, RZ, 0x1f ;  /* 0x00001fff00007589 */ /* 0x000e2400000e0000 */
[----:B0-----:R-:W-:Y:S01]  /*d8b0*/  ISETP.NE.AND P0, PT, R0, RZ, PT ;  /* 0x000000ff0000720c */ /* 0x001fe20003f05270 */
[----:B------:R-:W-:-:S03]  /*d8c0*/  IMAD.MOV.U32 R0, RZ, RZ, RZ ;  /* 0x000000ffff007224 */ /* 0x000fc600078e00ff */
[----:B------:R-:W-:-:S05]  /*d8d0*/  P2R R2, PR, RZ, 0x1 ;  /* 0x00000001ff027803 */ /* 0x000fca0000000000 */
[----:B------:R0:W-:Y:S04]  /*d8e0*/  STL [R1+0xc], R2 ;  /* 0x00000c0201007387 */ /* 0x0001e80000100800 */
[----:B------:R-:W-:Y:S05]  /*d8f0*/  @!P0 BRA `(.L_x_12480) ;  /* 0x0000000000248947 */ /* 0x000fea0003800000 */
[----:B------:R-:W1:Y:S08]  /*d900*/  S2UR UR5, SR_CgaCtaId ;  /* 0x00000000000579c3 */ /* 0x000e700000008800 */
[----:B------:R-:W-:Y:S06]  /*d910*/  BAR.SYNC.DEFER_BLOCKING 0x5, 0x200 ;  /* 0x0148000000007b1d */ /* 0x000fec0000010000 */
[----:B------:R-:W-:-:S02]  /*d920*/  UMOV UR4, 0x400 ;  /* 0x0000040000047882 */ /* 0x000fc40000000000 */
[----:B-1----:R-:W-:-:S09]  /*d930*/  ULEA UR4, UR5, UR4, 0x18 ;  /* 0x0000000405047291 */ /* 0x002fd2000f8ec03f */
[----:B------:R-:W1:Y:S02]  /*d940*/  LDS.128 R24, [UR4+0x132d0] ;  /* 0x0132d004ff187984 */ /* 0x000e640008000c00 */
[----:B-1----:R-:W-:Y:S02]  /*d950*/  R2UR UR43, R27 ;  /* 0x000000001b2b72ca */ /* 0x002fe400000e0000 */
[----:B------:R-:W-:Y:S01]  /*d960*/  R2UR UR36, R26 ;  /* 0x000000001a2472ca */ /* 0x000fe200000e0000 */
[----:B------:R-:W-:Y:S06]  /*d970*/  BAR.ARV 0x4, 0x200 ;  /* 0x0108000000007b1d */ /* 0x000fec0000002000 */
[----:B------:R-:W-:Y:S08]  /*d980*/  BRA `(.L_x_12481) ;  /* 0x0000000800b47947 */ /* 0x000ff00003800000 */
.L_x_12480:
        /* <DEDUP_REMOVED lines=37> */
[----:B------:R-:W-:Y:S01]  /*dbe0*/  MOV R4, R3 ;  /* 0x0000000300047202 */ /* 0x000fe20000000f00 */
[----:B------:R-:W-:Y:S01]  /*dbf0*/  UMOV UR43, URZ ;  /* 0x0000003f002b7c82 */ /* 0x000fe20008000000 */
[----:B------:R-:W-:Y:S01]  /*dc00*/  ULDC UR6, c[0x0][0xc3c] ;  /* 0x00030f0000067ab9 */ /* 0x000fe20000000800 */
[----:B------:R-:W-:-:S05]  /*dc10*/  ULDC UR5, c[0x0][0xc3c] ;  /* 0x00030f0000057ab9 */ /* 0x000fca0000000800 */
.L_x_12486:
        /* <DEDUP_REMOVED lines=14> */
.L_x_12485:
[----:B------:R-:W-:Y:S05]  /*dd00*/  BSYNC B0 ;  /* 0x0000000000007941 */ /* 0x000fea0003800000 */
.L_x_12484:
        /* <DEDUP_REMOVED lines=21> */
.L_x_12482:
        /* <DEDUP_REMOVED lines=23> */
[----:B------:R-:W-:-:S05]  /*dfd0*/  MOV R11, UR4 ;  /* 0x00000004000b7c02 */ /* 0x000fca0008000f00 */
[----:B------:R0:W1:Y:S02]  /*dfe0*/  SHFL.IDX PT, R24, R8, R11, 0x1f ;  /* 0x00001f0b08187589 */ /* 0x00006400000e0000 */
.L_x_12487:
        /* <DEDUP_REMOVED lines=35> */
[----:B0-----:R-:W-:-:S05]  /*e220*/  IMAD.MOV R11, RZ, RZ, -R3 ;  /* 0x000000ffff0b7224 */ /* 0x001fca00078e0a03 */
[----:B------:R-:W-:Y:S02]  /*e230*/  MOV R2, R11 ;  /* 0x0000000b00027202 */ /* 0x000fe40000000f00 */
        /* <DEDUP_REMOVED lines=23> */
.L_x_12483:
[----:B------:R-:W-:Y:S01]  /*e3b0*/  IMAD.MOV.U32 R24, RZ, RZ, R7 ;  /* 0x000000ffff187224 */ /* 0x000fe200078e0007 */
[----:B------:R-:W-:Y:S01]  /*e3c0*/  UMOV UR36, URZ ;  /* 0x0000003f00247c82 */ /* 0x000fe20008000000 */
[----:B------:R-:W-:-:S07]  /*e3d0*/  IMAD.MOV.U32 R25, RZ, RZ, RZ ;  /* 0x000000ffff197224 */ /* 0x000fce00078e00ff */
.L_x_12488:
        /* <DEDUP_REMOVED lines=8> */
.L_x_12481:
[----:B------:R-:W-:Y:S01]  /*e460*/  ULDC UR4, c[0x0][0xc3c] ;  /* 0x00030f0000047ab9 */ /* 0x000fe20000000800 */
[----:B------:R1:W-:Y:S01]  /*e470*/  STL [R1+0x8], RZ ;  /* 0x000008ff01007387 */ /* 0x0003e20000100800 */
[----:B------:R-:W-:Y:S01]  /*e480*/  UISETP.GE.AND UP0, UPT, UR43, UR4, UPT ;  /* 0x000000042b00728c */ /* 0x000fe2000bf06270 */
[----:B------:R-:W-:Y:S01]  /*e490*/  IMAD.MOV.U32 R19, RZ, RZ, 0x1 ;  /* 0x00000001ff137424 */ /* 0x000fe200078e00ff */
[----:B------:R-:W-:-:S04]  /*e4a0*/  MOV R18, RZ ;  /* 0x000000ff00127202 */ /* 0x000fc80000000f00 */
        /* <DEDUP_REMOVED lines=17> */
[----:B0-----:R-:W-:Y:S02]  /*e5c0*/  IMAD.SHL.U32 R2, R11, 0x10, RZ ;  /* 0x000000100b027824 */ /* 0x001fe400078e00ff */
[----:B------:R-:W-:Y:S01]  /*e5d0*/  IMAD.SHL.U32 R6, R10, 0x10, RZ ;  /* 0x000000100a067824 */ /* 0x000fe200078e00ff */
[----:B------:R-:W-:Y:S01]  /*e5e0*/  LOP3.LUT R4, R29, 0x180, RZ, 0xc0, !PT ;  /* 0x000001801d047812 */ /* 0x000fe200078ec0ff */
[C---:B------:R-:W-:Y:S01]  /*e5f0*/  IMAD.SHL.U32 R8, R11.reuse, 0x2, RZ ;  /* 0x000000020b087824 */ /* 0x040fe200078e00ff */
[----:B------:R-:W-:Y:S01]  /*e600*/  LOP3.LUT R5, R2, 0x1b0, RZ, 0xc0, !PT ;  /* 0x000001b002057812 */ /* 0x000fe200078ec0ff */
[----:B------:R-:W-:Y:S01]  /*e610*/  IMAD.SHL.U32 R0, R11, 0x20, RZ ;  /* 0x000000200b007824 */ /* 0x000fe200078e00ff */
        /* <DEDUP_REMOVED lines=16> */
[----:B------:R3:W-:Y:S01]  /*e720*/  STL [R1+0x4], R0 ;  /* 0x0000040001007387 */ /* 0x0007e20000100800 */
[----:B------:R-:W-:-:S04]  /*e730*/  LOP3.LUT R5, R5, 0x10, R8, 0x78, !PT ;  /* 0x0000001005057812 */ /* 0x000fc800078e7808 */
[----:B------:R-:W-:-:S07]  /*e740*/  LOP3.LUT R28, R28, R5, RZ, 0xfc, !PT ;  /* 0x000000051c1c7212 */ /* 0x000fce00078efcff */
.L_x_12556:
[----:B------:R-:W-:Y:S01]  /*e750*/  ULDC.64 UR4, c[0x0][0xc88] ;  /* 0x0003220000047ab9 */ /* 0x000fe20000000a00 */
[----:B------:R-:W-:Y:S01]  /*e760*/  ULDC.64 UR8, c[0x0][0xa00] ;  /* 0x0002800000087ab9 */ /* 0x000fe20000000a00 */
[----:B------:R-:W-:Y:S01]  /*e770*/  UIMAD.WIDE UR4, UR43, 0x4, UR4 ;  /* 0x000000042b0478a5 */ /* 0x000fe2000f8e0204 */
[----:B------:R-:W-:-:S05]  /*e780*/  ULDC.64 UR10, c[0x0][0xa08] ;  /* 0x00028200000a7ab9 */ /* 0x000fca0000000a00 */
[----:B------:R-:W-:Y:S02]  /*e790*/  IMAD.U32 R2, RZ, RZ, UR4 ;  /* 0x00000004ff027e24 */ /* 0x000fe4000f8e00ff */
[----:B0-----:R-:W-:Y:S01]  /*e7a0*/  IMAD.U32 R3, RZ, RZ, UR5 ;  /* 0x00000005ff037e24 */ /* 0x001fe2000f8e00ff */
[----:B------:R-:W-:-:S04]  /*e7b0*/  ULDC.64 UR4, c[0x0][0xa28] ;  /* 0x00028a0000047ab9 */ /* 0x000fc80000000a00 */
[----:B------:R-:W2:Y:S01]  /*e7c0*/  LDG.E R2, desc[UR50][R2.64] ;  /* 0x0000003202027981 */ /* 0x000ea2000c1e1900 */
        /* <DEDUP_REMOVED lines=16> */
[----:B------:R-:W-:Y:S01]  /*e8d0*/  MOV R3, UR5 ;  /* 0x0000000500037c02 */ /* 0x000fe20008000f00 */
        /* <DEDUP_REMOVED lines=16> */
[----:B------:R-:W-:Y:S02]  /*e9e0*/  IMAD.U32 R6, RZ, RZ, UR4 ;  /* 0x00000004ff067e24 */ /* 0x000fe4000f8e00ff */
[----:B------:R-:W-:Y:S02]  /*e9f0*/  IMAD.U32 R10, RZ, RZ, UR6 ;  /* 0x00000006ff0a7e24 */ /* 0x000fe4000f8e00ff */
[----:B------:R-:W-:-:S05]  /*ea00*/  IMAD.U32 R7, RZ, RZ, UR5 ;  /* 0x00000005ff077e24 */ /* 0x000fca000f8e00ff */
[----:B------:R-:W2:Y:S04]  /*ea10*/  @P3 LDG.E R10, desc[UR50][R6.64] ;  /* 0x00000032060a3981 */ /* 0x000ea8000c1e1900 */
[----:B--2---:R1:W-:Y:S01]  /*ea20*/  STL [R1], R10 ;  /* 0x0000000a01007387 */ /* 0x0043e20000100800 */
[----:B------:R-:W-:Y:S05]  /*ea30*/  @P3 BRA `(.L_x_12490) ;  /* 0x0000000000143947 */ /* 0x000fea0003800000 */
[----:B------:R-:W-:Y:S05]  /*ea40*/  @!P0 BRA `(.L_x_12490) ;  /* 0x0000000000108947 */ /* 0x000fea0003800000 */
[----:B------:R-:W1:Y:S04]  /*ea50*/  LDG.E R7, desc[UR50][R2.64] ;  /* 0x0000003202077981 */ /* 0x000e68000c1e1900 */
[----:B------:R-:W1:Y:S02]  /*ea60*/  LDG.E R6, desc[UR50][R2.64+0x4] ;  /* 0x0000043202067981 */ /* 0x000e64000c1e1900 */
[----:B-1----:R-:W-:-:S05]  /*ea70*/  IMAD.IADD R2, R6, 0x1, -R7 ;  /* 0x0000000106027824 */ /* 0x002fca00078e0a07 */
[----:B------:R0:W-:Y:S02]  /*ea80*/  STL [R1], R2 ;  /* 0x0000000201007387 */ /* 0x0001e40000100800 */
.L_x_12490:
[----:B------:R-:W-:Y:S01]  /*ea90*/  ULDC.64 UR6, c[0x0][0x418] ;  /* 0x0001060000067ab9 */ /* 0x000fe20000000a00 */
[----:B------:R-:W-:Y:S01]  /*eaa0*/  UMOV UR52, URZ ;  /* 0x0000003f00347c82 */ /* 0x000fe20008000000 */
[----:B------:R-:W-:Y:S01]  /*eab0*/  UISETP.NE.U32.AND UP0, UPT, UR6, URZ, UPT ;  /* 0x0000003f0600728c */ /* 0x000fe2000bf05070 */
[----:B-----5:R-:W-:Y:S01]  /*eac0*/  @P0 R2UR UR52, R8 ;  /* 0x00000000083402ca */ /* 0x020fe200000e0000 */
[----:B------:R-:W-:Y:S01]  /*ead0*/  ULDC.64 UR8, c[0x0][0xa20] ;  /* 0x0002880000087ab9 */ /* 0x000fe20000000a00 */
[----:B------:R-:W-:Y:S01]  /*eae0*/  UMOV UR4, URZ ;  /* 0x0000003f00047c82 */ /* 0x000fe20008000000 */
[----:B------:R-:W-:Y:S01]  /*eaf0*/  ISETP.NE.U32.AND P0, PT, RZ, UR8, PT ;  /* 0x00000008ff007c0c */ /* 0x000fe2000bf05070 */
[----:B------:R-:W-:Y:S01]  /*eb00*/  UMOV UR40, URZ ;  /* 0x0000003f00287c82 */ /* 0x000fe20008000000 */
[----:B------:R-:W-:Y:S01]  /*eb10*/  UISETP.NE.AND.EX UP0, UPT, UR7, URZ, UPT, UP0 ;  /* 0x0000003f0700728c */ /* 0x000fe2000bf05300 */
[----:B------:R-:W-:Y:S01]  /*eb20*/  @P2 R2UR UR4, R0 ;  /* 0x00000000000422ca */ /* 0x000fe200000e0000 */
[----:B------:R-:W-:Y:S01]  /*eb30*/  ULDC UR5, c[0x0][0x424] ;  /* 0x0001090000057ab9 */ /* 0x000fe20000000800 */
[----:B------:R-:W-:Y:S01]  /*eb40*/  @P1 R2UR UR40, R9 ;  /* 0x00000000092812ca */ /* 0x000fe200000e0000 */
[----:B------:R-:W-:Y:S01]  /*eb50*/  USEL UR5, UR5, 0x1, UP0 ;  /* 0x0000000105057887 */ /* 0x000fe20008000000 */
[----:B------:R-:W-:Y:S01]  /*eb60*/  ISETP.NE.AND.EX P0, PT, RZ, UR9, PT, P0 ;  /* 0x00000009ff007c0c */ /* 0x000fe2000bf05300 */
[----:B------:R-:W-:Y:S01]  /*eb70*/  ULDC UR6, c[0x0][0x2f0] ;  /* 0x0000bc0000067ab9 */ /* 0x000fe20000000800 */
[----:B------:R-:W-:Y:S01]  /*eb80*/  IMAD.U32 R22, RZ, RZ, UR44 ;  /* 0x0000002cff167e24 */ /* 0x000fe2000f8e00ff */
[----:B------:R-:W-:-:S06]  /*eb90*/  UIMAD UR5, UR5, UR6, URZ ;  /* 0x00000006050572a4 */ /* 0x000fcc000f8e023f */
[----:B01----:R-:W-:Y:S02]  /*eba0*/  IMAD.U32 R2, RZ, RZ, UR5 ;  /* 0x00000005ff027e24 */ /* 0x003fe4000f8e00ff */
[----:B------:R-:W-:Y:S02]  /*ebb0*/  UIADD3 UR40, UR40, UR4, URZ ;  /* 0x0000000428287290 */ /* 0x000fe4000fffe03f */
[----:B------:R-:W-:Y:S10]  /*ebc0*/  @!P0 BRA `(.L_x_12491) ;  /* 0x0000000000188947 */ /* 0x000ff40003800000 */
[----:B------:R-:W-:-:S04]  /*ebd0*/  UIADD3 UR5, UP0, UR47, UR8, URZ ;  /* 0x000000082f057290 */ /* 0x000fc8000ff1e03f */
[----:B------:R-:W-:Y:S02]  /*ebe0*/  UIADD3.X UR6, UR45, UR9, URZ, UP0, !UPT ;  /* 0x000000092d067290 */ /* 0x000fe400087fe43f */
[----:B------:R-:W-:-:S04]  /*ebf0*/  IMAD.U32 R2, RZ, RZ, UR5 ;  /* 0x00000005ff027e24 */ /* 0x000fc8000f8e00ff */
[----:B------:R-:W-:-:S05]  /*ec00*/  IMAD.U32 R3, RZ, RZ, UR6 ;  /* 0x00000006ff037e24 */ /* 0x000fca000f8e00ff */
[----:B------:R0:W5:Y:S01]  /*ec10*/  LDG.E R2, desc[UR50][R2.64] ;  /* 0x0000003202027981 */ /* 0x000162000c1e1900 */
[----:B------:R-:W-:Y:S05]  /*ec20*/  BRA `(.L_x_12492) ;  /* 0x0000000000107947 */ /* 0x000fea0003800000 */
.L_x_12491:
[----:B------:R-:W-:Y:S05]  /*ec30*/  @!P1 BRA `(.L_x_12492) ;  /* 0x00000000000c9947 */ /* 0x000fea0003800000 */
[----:B------:R-:W2:Y:S04]  /*ec40*/  LDG.E R3, desc[UR50][R4.64] ;  /* 0x0000003204037981 */ /* 0x000ea8000c1e1900 */
[----:B------:R-:W2:Y:S02]  /*ec50*/  LDG.E R2, desc[UR50][R4.64+0x4] ;  /* 0x0000043204027981 */ /* 0x000ea4000c1e1900 */
[----:B--2---:R-:W-:-:S07]  /*ec60*/  IMAD.IADD R2, R2, 0x1, -R3 ;  /* 0x0000000102027824 */ /* 0x004fce00078e0a03 */
.L_x_12492:
[----:B------:R-:W2:Y:S01]  /*ec70*/  LDL R5, [R1] ;  /* 0x0000000001057983 */ /* 0x000ea20000100800 */
[----:B------:R-:W1:Y:S01]  /*ec80*/  LDC R0, c[0x0][0x448] ;  /* 0x00011200ff007b82 */ /* 0x000e620000000800 */
[----:B------:R-:W-:Y:S01]  /*ec90*/  BSSY B7, `(.L_x_12493) ;  /* 0x00002ab000077945 */ /* 0x000fe20003800000 */
[----:B-1----:R-:W-:Y:S01]  /*eca0*/  ISETP.NE.AND P0, PT, R0, 0x1, PT ;  /* 0x000000010000780c */ /* 0x002fe20003f05270 */
[----:B------:R-:W-:-:S04]  /*ecb0*/  IMAD R0, R25, 0xc0, RZ ;  /* 0x000000c019007824 */ /* 0x000fc800078e02ff */
[----:B------:R-:W-:-:S08]  /*ecc0*/  VIADD R0, R0, 0xbf ;  /* 0x000000bf00007836 */ /* 0x000fd00000000000 */
[----:B0-----:R-:W0:Y:S08]  /*ecd0*/  @P0 LDC R3, c[0x0][0x44c] ;  /* 0x00011300ff030b82 */ /* 0x001e300000000800 */
[----:B------:R-:W1:Y:S01]  /*ece0*/  @P0 LDC R4, c[0x0][0x450] ;  /* 0x00011400ff040b82 */ /* 0x000e620000000800 */
[----:B0-----:R-:W-:-:S05]  /*ecf0*/  @P0 IMAD.HI.U32 R3, R0, R3, RZ ;  /* 0x0000000300030227 */ /* 0x001fca00078e00ff */
[----:B-1----:R-:W-:Y:S02]  /*ed00*/  @P0 SHF.R.U32.HI R0, RZ, R4, R3 ;  /* 0x00000004ff000219 */ /* 0x002fe40000011603 */
[----:B-----5:R-:W-:-:S05]  /*ed10*/  IADD3 R3, R2, -UR4, RZ ;  /* 0x8000000402037c10 */ /* 0x020fca000fffe0ff */
[----:B------:R-:W-:-:S04]  /*ed20*/  VIADD R2, R3, 0x9f ;  /* 0x0000009f03027836 */ /* 0x000fc80000000000 */
[----:B------:R-:W-:Y:S01]  /*ed30*/  IMAD.HI R2, R2, 0x66666667, RZ ;  /* 0x6666666702027827 */ /* 0x000fe200078e02ff */
[----:B--2---:R-:W-:-:S05]  /*ed40*/  IADD3 R3, R3, 0xa0, -R5 ;  /* 0x000000a003037810 */ /* 0x004fca0007ffe805 */
[----:B------:R-:W-:Y:S01]  /*ed50*/  IMAD.IADD R0, R3, 0x1, R0 ;  /* 0x0000000103007824 */ /* 0x000fe200078e0200 */
[----:B------:R-:W-:-:S03]  /*ed60*/  SHF.R.U32.HI R3, RZ, 0x1f, R2 ;  /* 0x0000001fff037819 */ /* 0x000fc60000011602 */
[----:B------:R-:W-:Y:S01]  /*ed70*/  IMAD.HI R0, R0, 0x66666667, RZ ;  /* 0x6666666700007827 */ /* 0x000fe200078e02ff */
[----:B------:R-:W-:-:S04]  /*ed80*/  LEA.HI.SX32 R3, R2, R3, 0x1a ;  /* 0x0000000302037211 */ /* 0x000fc800078fd2ff */
[----:B------:R-:W-:-:S04]  /*ed90*/  SHF.R.U32.HI R5, RZ, 0x1f, R0 ;  /* 0x0000001fff057819 */ /* 0x000fc80000011600 */
        /* <DEDUP_REMOVED lines=21> */
.L_x_12494:
        /* <DEDUP_REMOVED lines=20> */
.L_x_12497:
[----:B------:R-:W-:Y:S05]  /*f030*/  BSYNC B6 ;  /* 0x0000000000067941 */ /* 0x000fea0003800000 */
.L_x_12496:
        /* <DEDUP_REMOVED lines=21> */
.L_x_12499:
[----:B------:R-:W-:Y:S05]  /*f190*/  BSYNC B6 ;  /* 0x0000000000067941 */ /* 0x000fea0003800000 */
.L_x_12498:
        /* <DEDUP_REMOVED lines=20> */
.L_x_12501:
[----:B------:R-:W-:Y:S05]  /*f2e0*/  BSYNC B6 ;  /* 0x0000000000067941 */ /* 0x000fea0003800000 */
.L_x_12500:
        /* <DEDUP_REMOVED lines=19> */
.L_x_12503:
[----:B------:R-:W-:Y:S05]  /*f420*/  BSYNC B6 ;  /* 0x0000000000067941 */ /* 0x000fea0003800000 */
.L_x_12502:
[----:B------:R-:W-:Y:S02]  /*f430*/  ULDC.64 UR4, c[0x0][0x9f8] ;  /* 0x00027e0000047ab9 */ /* 0x000fe40000000a00 */
[----:B------:R-:W-:-:S04]  /*f440*/  UISETP.NE.U32.AND UP0, UPT, UR4, URZ, UPT ;  /* 0x0000003f0400728c */ /* 0x000fc8000bf05070 */
[----:B------:R-:W-:-:S06]  /*f450*/  UISETP.NE.AND.EX UP0, UPT, UR5, URZ, UPT, UP0 ;  /* 0x0000003f0500728c */ /* 0x000fcc000bf05300 */
[----:B------:R-:W-:-:S05]  /*f460*/  PLOP3.LUT P0, PT, PT, PT, UP0, 0x80, 0x0 ;  /* 0x000000000000781c */ /* 0x000fca0003f0f008 */
[----:B------:R-:W-:-:S04]  /*f470*/  @UP0 UIADD3 UR4, UP1, UR47, UR4, URZ ;  /* 0x000000042f040290 */ /* 0x000fc8000ff3e03f */
[----:B------:R-:W-:Y:S02]  /*f480*/  @UP0 UIADD3.X UR5, UR45, UR5, URZ, UP1, !UPT ;  /* 0x000000052d050290 */ /* 0x000fe40008ffe43f */
[----:B------:R-:W-:-:S04]  /*f490*/  IMAD.U32 R2, RZ, RZ, UR4 ;  /* 0x00000004ff027e24 */ /* 0x000fc8000f8e00ff */
[----:B------:R-:W-:Y:S01]  /*f4a0*/  MOV R3, UR5 ;  /* 0x0000000500037c02 */ /* 0x000fe20008000f00 */
        /* <DEDUP_REMOVED lines=13> */
.L_x_12575:
[----:B-1----:R-:W-:Y:S02]  /*f580*/  ISETP.NE.AND P0, PT, R14, RZ, PT ;  /* 0x000000ff0e00720c */ /* 0x002fe40003f05270 */
[----:B------:R-:W-:-:S04]  /*f590*/  PLOP3.LUT P1, PT, PT, PT, PT, 0x8, 0x0 ;  /* 0x000000000000781c */ /* 0x000fc80003f2e170 */
[----:B------:R-:W-:-:S07]  /*f5a0*/  P2R R26, PR, RZ, 0x2 ;  /* 0x00000002ff1a7803 */ /* 0x000fce0000000000 */
[----:B------:R-:W-:Y:S05]  /*f5b0*/  @P0 BRA `(.L_x_12505) ;  /* 0x0000000400440947 */ /* 0x000fea0003800000 */
[----:B------:R-:W-:Y:S01]  /*f5c0*/  UMOV UR4, 0xffffffff ;  /* 0xffffffff00047882 */ /* 0x000fe20000000000 */
[----:B------:R-:W-:Y:S02]  /*f5d0*/  VIADD R0, R27, 0xffffffff ;  /* 0xffffffff1b007836 */ /* 0x000fe40000000000 */
[----:B------:R-:W-:Y:S05]  /*f5e0*/  BRA.DIV UR4, `(.L_x_12506) ;  /* 0x0000003604207947 */ /* 0x000fea000b800000 */
[----:B------:R-:W-:-:S13]  /*f5f0*/  ELECT P6, URZ, PT ;  /* 0x00000000003f782f */ /* 0x000fda00038c0000 */
.L_x_12578:
        /* <DEDUP_REMOVED lines=21> */
.L_x_12507:
[----:B-1----:R-:W1:Y:S01]  /*f750*/  S2R R2, SR_TID.X ;  /* 0x0000000000027919 */ /* 0x002e620000002100 */
[----:B------:R-:W-:Y:S01]  /*f760*/  IMAD R5, R18, 0x8, R16 ;  /* 0x0000000812057824 */ /* 0x000fe200078e0210 */
[----:B-1----:R-:W-:Y:S02]  /*f770*/  LOP3.LUT R3, R2, 0x7f, RZ, 0xc0, !PT ;  /* 0x0000007f02037812 */ /* 0x002fe400078ec0ff */
[----:B------:R-:W-:Y:S02]  /*f780*/  SHF.L.U32 R2, R19, 0x1f, RZ ;  /* 0x0000001f13027819 */ /* 0x000fe400000006ff */
[----:B------:R-:W-:Y:S02]  /*f790*/  ISETP.NE.AND P1, PT, R3, RZ, PT ;  /* 0x000000ff0300720c */ /* 0x000fe40003f25270 */
[----:B------:R-:W1:Y:S02]  /*f7a0*/  SYNCS.PHASECHK.TRANS64.TRYWAIT P0, [R5+URZ+0x13280], R2 ;  /* 0x01328002050075a7 */ /* 0x000e64000800017f */
[----:B-1----:R-:W-:Y:S09]  /*f7b0*/  @!P0 BRA `(.L_x_12508) ;  /* 0x0000003000cc8947 */ /* 0x002ff20003800000 */
.L_x_12579:
        /* <DEDUP_REMOVED lines=8> */
.L_x_12509:
        /* <DEDUP_REMOVED lines=17> */
.L_x_12580:
        /* <DEDUP_REMOVED lines=8> */
.L_x_12511:
        /* <DEDUP_REMOVED lines=10> */
[----:B------:R-:W-:-:S03]  /*fa70*/  PLOP3.LUT P0, PT, PT, PT, PT, 0x80, 0x0 ;  /* 0x000000000000781c */ /* 0x000fc60003f0f070 */
[----:B------:R-:W-:Y:S01]  /*fa80*/  UIADD3 UR8, UR8, 0xe000, URZ ;  /* 0x0000e00008087890 */ /* 0x000fe2000fffe03f */
[----:B------:R-:W-:Y:S01]  /*fa90*/  P2R R26, PR, RZ, 0x1 ;  /* 0x00000001ff1a7803 */ /* 0x000fe20000000000 */
[----:B------:R-:W-:-:S09]  /*faa0*/  UIADD3 UR9, UR9, 0x13230, URZ ;  /* 0x0001323009097890 */ /* 0x000fd2000fffe03f */
[----:B------:R3:W-:Y:S02]  /*fab0*/  UTMALDG.4D [UR8], [UR4], desc[UR6] ;  /* 0x00000608040075b4 */ /* 0x0007e40008019000 */
[----:B---3--:R-:W-:Y:S01]  /*fac0*/  NOP ;  /* 0x0000000000007918 */ /* 0x008fe20000000000 */
.L_x_12505:
        /* <DEDUP_REMOVED lines=34> */
.L_x_12513:
[----:B------:R-:W-:Y:S05]  /*fcf0*/  BSYNC B6 ;  /* 0x0000000000067941 */ /* 0x000fea0003800000 */
.L_x_12512:
[----:B------:R-:W3:Y:S01]  /*fd00*/  LDC R7, c[0x0][0x448] ;  /* 0x00011200ff077b82 */ /* 0x000ee20000000800 */
[----:B-12---:R-:W0:Y:S01]  /*fd10*/  S2R R2, SR_TID.X ;  /* 0x0000000000027919 */ /* 0x006e220000002100 */
[----:B------:R-:W-:Y:S01]  /*fd20*/  ULDC.64 UR8, c[0x0][0x2d8] ;  /* 0x0000b60000087ab9 */ /* 0x000fe20000000a00 */
[----:B------:R-:W-:Y:S01]  /*fd30*/  UMOV UR4, UR54 ;  /* 0x0000003600047c82 */ /* 0x000fe20008000000 */
[----:B------:R-:W-:Y:S01]  /*fd40*/  UMOV UR5, UR45 ;  /* 0x0000002d00057c82 */ /* 0x000fe20008000000 */
[----:B------:R-:W-:Y:S01]  /*fd50*/  ULDC.64 UR10, c[0x0][0x280] ;  /* 0x0000a000000a7ab9 */ /* 0x000fe20000000a00 */
[----:B---3--:R-:W-:Y:S02]  /*fd60*/  ISETP.NE.AND P1, PT, R7, 0x1, PT ;  /* 0x000000010700780c */ /* 0x008fe40003f25270 */
[C---:B0-----:R-:W-:Y:S01]  /*fd70*/  LOP3.LUT R20, R2.reuse, 0x7f, RZ, 0xc0, !PT ;  /* 0x0000007f02147812 */ /* 0x041fe200078ec0ff */
[----:B------:R-:W-:-:S10]  /*fd80*/  IMAD.SHL.U32 R2, R2, 0x20, RZ ;  /* 0x0000002002027824 */ /* 0x000fd400078e00ff */
[----:B------:R-:W0:Y:S01]  /*fd90*/  @P1 LDC R3, c[0x0][0x44c] ;  /* 0x00011300ff031b82 */ /* 0x000e220000000800 */
[----:B------:R-:W-:Y:S01]  /*fda0*/  SHF.R.U32.HI R20, RZ, 0x2, R20 ;  /* 0x00000002ff147819 */ /* 0x000fe20000011614 */
[----:B------:R-:W-:-:S03]  /*fdb0*/  UIMAD UR6, UR37, UR8, URZ ;  /* 0x00000008250672a4 */ /* 0x000fc6000f8e023f */
[----:B------:R-:W-:-:S03]  /*fdc0*/  LOP3.LUT R2, R20, 0x60, R2, 0xf8, !PT ;  /* 0x0000006014027812 */ /* 0x000fc600078ef802 */
[----:B------:R-:W1:Y:S01]  /*fdd0*/  @P1 LDC R5, c[0x0][0x450] ;  /* 0x00011400ff051b82 */ /* 0x000e620000000800 */
[----:B------:R-:W-:Y:S01]  /*fde0*/  UIMAD.WIDE.U32 UR4, UR36, UR8, UR4 ;  /* 0x00000008240472a5 */ /* 0x000fe2000f8e0004 */
[----:B------:R-:W-:Y:S01]  /*fdf0*/  IMAD R6, R25, 0xc0, R2 ;  /* 0x000000c019067824 */ /* 0x000fe200078e0202 */
[----:B------:R-:W-:Y:S01]  /*fe00*/  UIMAD UR6, UR36, UR9, UR6 ;  /* 0x00000009240672a4 */ /* 0x000fe2000f8e0206 */
[----:B------:R2:W5:Y:S02]  /*fe10*/  LDL R20, [R1+0x4] ;  /* 0x0000040001147983 */ /* 0x0005640000100800 */
[----:B------:R-:W-:Y:S01]  /*fe20*/  ULDC.64 UR8, c[0x0][0x2e0] ;  /* 0x0000b80000087ab9 */ /* 0x000fe20000000a00 */
[----:B------:R-:W-:Y:S01]  /*fe30*/  UIADD3 UR5, UR5, UR6, URZ ;  /* 0x0000000605057290 */ /* 0x000fe2000fffe03f */
[----:B------:R-:W3:Y:S01]  /*fe40*/  S2R R10, SR_TID.X ;  /* 0x00000000000a7919 */ /* 0x000ee20000002100 */
[----:B------:R-:W-:Y:S02]  /*fe50*/  UIMAD UR6, UR46, UR8, URZ ;  /* 0x000000082e0672a4 */ /* 0x000fe4000f8e023f */
[----:B------:R-:W-:-:S02]  /*fe60*/  UIMAD.WIDE.U32 UR4, UR44, UR8, UR4 ;  /* 0x000000082c0472a5 */ /* 0x000fc4000f8e0004 */
[----:B------:R-:W-:Y:S01]  /*fe70*/  UIMAD UR6, UR44, UR9, UR6 ;  /* 0x000000092c0672a4 */ /* 0x000fe2000f8e0206 */
[----:B0-----:R-:W-:-:S03]  /*fe80*/  @P1 IMAD.HI.U32 R0, R6, R3, RZ ;  /* 0x0000000306001227 */ /* 0x001fc600078e00ff */
[----:B------:R-:W-:Y:S01]  /*fe90*/  UIADD3 UR5, UR5, UR6, URZ ;  /* 0x0000000605057290 */ /* 0x000fe2000fffe03f */
[----:B------:R-:W-:Y:S01]  /*fea0*/  ULDC.64 UR8, c[0x0][0x2c8] ;  /* 0x0000b20000087ab9 */ /* 0x000fe20000000a00 */
[----:B------:R-:W-:Y:S01]  /*feb0*/  IMAD.MOV.U32 R3, RZ, RZ, R6 ;  /* 0x000000ffff037224 */ /* 0x000fe200078e0006 */
[----:B------:R-:W-:Y:S02]  /*fec0*/  ULDC.64 UR6, c[0x0][0x2d0] ;  /* 0x0000b40000067ab9 */ /* 0x000fe40000000a00 */
[----:B------:R-:W-:Y:S01]  /*fed0*/  IMAD.U32 R4, RZ, RZ, UR6 ;  /* 0x00000006ff047e24 */ /* 0x000fe2000f8e00ff */
[----:B-1----:R-:W-:-:S04]  /*fee0*/  @P1 SHF.R.U32.HI R3, RZ, R5, R0 ;  /* 0x00000005ff031219 */ /* 0x002fc80000011600 */
[----:B------:R-:W-:-:S05]  /*fef0*/  SHF.R.S32.HI R0, RZ, 0x1f, R3 ;  /* 0x0000001fff007819 */ /* 0x000fca0000011403 */
[----:B------:R-:W-:-:S04]  /*ff00*/  IMAD R0, R0, UR6, RZ ;  /* 0x0000000600007c24 */ /* 0x000fc8000f8e02ff */
[C---:B------:R-:W-:Y:S02]  /*ff10*/  IMAD R5, R3.reuse, UR7, R0 ;  /* 0x0000000703057c24 */ /* 0x040fe4000f8e0200 */
[----:B------:R-:W-:Y:S01]  /*ff20*/  IMAD.MOV R0, RZ, RZ, -R3 ;  /* 0x000000ffff007224 */ /* 0x000fe200078e0a03 */
[----:B---3--:R-:W-:Y:S01]  /*ff30*/  SHF.L.U32 R21, R10, 0x4, RZ ;  /* 0x000000040a157819 */ /* 0x008fe200000006ff */
[----:B------:R-:W-:-:S03]  /*ff40*/  IMAD.WIDE.U32 R2, R3, R4, UR4 ;  /* 0x0000000403027e25 */ /* 0x000fc6000f8e0004 */
[----:B------:R-:W-:Y:S01]  /*ff50*/  LOP3.LUT R21, R21, 0x30, RZ, 0xc0, !PT ;  /* 0x0000003015157812 */ /* 0x000fe200078ec0ff */
[----:B------:R-:W-:Y:S02]  /*ff60*/  IMAD R0, R7, R0, R6 ;  /* 0x0000000007007224 */ /* 0x000fe400078e0206 */
[----:B------:R-:W-:Y:S02]  /*ff70*/  IMAD.IADD R3, R3, 0x1, R5 ;  /* 0x0000000103037824 */ /* 0x000fe400078e0205 */
[----:B------:R-:W-:Y:S01]  /*ff80*/  VIADD R6, R6, 0x80 ;  /* 0x0000008006067836 */ /* 0x000fe20000000000 */
        /* <DEDUP_REMOVED lines=25> */
[----:B------:R2:W5:Y:S01]  /*10120*/  LDL R9, [R1] ;  /* 0x0000000001097983 */ /* 0x0005620000100800 */
[----:B------:R-:W-:Y:S01]  /*10130*/  ISETP.GE.AND P0, PT, R21, UR4, PT ;  /* 0x0000000415007c0c */ /* 0x000fe2000bf06270 */
[----:B------:R-:W-:Y:S01]  /*10140*/  UMOV UR4, 0xffffffff ;  /* 0xffffffff00047882 */ /* 0x000fe20000000000 */
[----:B------:R-:W-:-:S04]  /*10150*/  LOP3.LUT R10, R10, 0x7f, RZ, 0xc0, !PT ;  /* 0x0000007f0a0a7812 */ /* 0x000fc800078ec0ff */
[----:B------:R-:W-:Y:S01]  /*10160*/  SHF.R.U32.HI R10, RZ, 0x2, R10 ;  /* 0x00000002ff0a7819 */ /* 0x000fe2000001160a */
[----:B--2---:R-:W-:Y:S06]  /*10170*/  BRA.DIV UR4, `(.L_x_12514) ;  /* 0x0000002a04847947 */ /* 0x004fec000b800000 */
[----:B------:R-:W0:Y:S01]  /*10180*/  SHFL.IDX PT, R14, R0, RZ, 0x1c1f ;  /* 0x001c1fff000e7589 */ /* 0x000e2200000e0000 */
[----:B-----5:R-:W-:Y:S02]  /*10190*/  IMAD R7, R9, R7, RZ ;  /* 0x0000000709077224 */ /* 0x020fe400078e02ff */
[----:B------:R-:W-:Y:S01]  /*101a0*/  IMAD R25, R25, 0xc0, R10 ;  /* 0x000000c019197824 */ /* 0x000fe200078e020a */
[----:B------:R-:W1:Y:S03]  /*101b0*/  SHFL.IDX PT, R2, R5, RZ, 0x1c1f ;  /* 0x001c1fff05027589 */ /* 0x000e6600000e0000 */
        /* <DEDUP_REMOVED lines=21> */
[----:B0-----:R-:W-:-:S03]  /*10310*/  @!P1 IADD3 R14, P2, R21, R14, RZ ;  /* 0x0000000e150e9210 */ /* 0x001fc60007f5e0ff */
[----:B------:R-:W-:Y:S02]  /*10320*/  SHFL.IDX PT, R6, R6, 0x1, 0x1c1f ;  /* 0x003c1f0006067f89 */ /* 0x000fe400000e0000 */
        /* <DEDUP_REMOVED lines=12> */
[----:B------:R-:W-:-:S05]  /*103f0*/  @!P2 IMAD.X R3, RZ, RZ, R0, P1 ;  /* 0x000000ffff03a224 */ /* 0x000fca00008e0600 */
[----:B------:R0:W-:Y:S03]  /*10400*/  @!P2 LDGSTS.E.BYPASS.LTC128B.128 [R20+0xd000], desc[UR50][R2.64], !P0 ;  /* 0x0d0000000214afae */ /* 0x0001e6000c101d72 */
.L_x_12593:
[----:B------:R-:W-:-:S05]  /*10410*/  VIADD R0, R25, 0xa0 ;  /* 0x000000a019007836 */ /* 0x000fca0000000000 */
[----:B------:R-:W-:-:S13]  /*10420*/  ISETP.GE.AND P1, PT, R0, R7, PT ;  /* 0x000000070000720c */ /* 0x000fda0003f26270 */
[----:B01----:R-:W-:-:S04]  /*10430*/  @!P1 IADD3 R2, P2, R21, R14, RZ ;  /* 0x0000000e15029210 */ /* 0x003fc80007f5e0ff */
[----:B------:R-:W-:-:S05]  /*10440*/  @!P1 IADD3.X R3, RZ, R6, RZ, P2, !PT ;  /* 0x00000006ff039210 */ /* 0x000fca00017fe4ff */
[----:B------:R-:W-:Y:S01]  /*10450*/  @!PT LDS RZ, [RZ] ;  /* 0x00000000fffff984 */ /* 0x000fe20000000800 */
[----:B------:R-:W-:Y:S01]  /*10460*/  @!PT LDS RZ, [RZ] ;  /* 0x00000000fffff984 */ /* 0x000fe20000000800 */
[----:B------:R-:W-:Y:S01]  /*10470*/  @!PT LDS RZ, [RZ] ;  /* 0x00000000fffff984 */ /* 0x000fe20000000800 */
[----:B------:R0:W-:Y:S01]  /*10480*/  @!P1 LDGSTS.E.BYPASS.LTC128B.128 [R20+0xd800], desc[UR50][R2.64], !P0 ;  /* 0x0d80000002149fae */ /* 0x0001e2000c101d72 */
[----:B------:R-:W-:Y:S01]  /*10490*/  PLOP3.LUT P0, PT, PT, PT, PT, 0x80, 0x0 ;  /* 0x000000000000781c */ /* 0x000fe20003f0f070 */
[----:B------:R-:W-:-:S12]  /*104a0*/  NOP ;  /* 0x0000000000007918 */ /* 0x000fd80000000000 */
.L_x_12515:
        /* <DEDUP_REMOVED lines=16> */
[----:B------:R-:W-:Y:S01]  /*105b0*/  ISETP.GE.AND P1, PT, R27, 0x2, PT ;  /* 0x000000021b00780c */ /* 0x000fe20003f26270 */
[----:B------:R-:W1:Y:S02]  /*105c0*/  SYNCS.PHASECHK.TRANS64.TRYWAIT P0, [R16+URZ+0x13220], R3 ;  /* 0x01322003100075a7 */ /* 0x000e64000800017f */
[----:B01----:R-:W-:Y:S10]  /*105d0*/  @!P0 BRA `(.L_x_12517) ;  /* 0x0000002c001c8947 */ /* 0x003ff40003800000 */
.L_x_12594:
[----:B------:R-:W-:Y:S05]  /*105e0*/  BSYNC B0 ;  /* 0x0000000000007941 */ /* 0x000fea0003800000 */
.L_x_12516:
[----:B------:R-:W-:Y:S05]  /*105f0*/  @!P1 BRA `(.L_x_12518) ;  /* 0x0000000800e89947 */ /* 0x000fea0003800000 */
[----:B------:R-:W-:Y:S02]  /*10600*/  VIADD R0, R27, 0xfffffffe ;  /* 0xfffffffe1b007836 */ /* 0x000fe40000000000 */
[----:B------:R-:W-:Y:S02]  /*10610*/  IMAD.MOV.U32 R7, RZ, RZ, R19 ;  /* 0x000000ffff077224 */ /* 0x000fe400078e0013 */
[----:B------:R-:W-:-:S07]  /*10620*/  IMAD.MOV.U32 R6, RZ, RZ, R18 ;  /* 0x000000ffff067224 */ /* 0x000fce00078e0012 */
.L_x_12538:
        /* <DEDUP_REMOVED lines=10> */
[----:B------:R-:W-:Y:S01]  /*106d0*/  IMAD.MOV.U32 R8, RZ, RZ, R0 ;  /* 0x000000ffff087224 */ /* 0x000fe200078e0000 */
        /* <DEDUP_REMOVED lines=21> */
.L_x_12521:
        /* <DEDUP_REMOVED lines=8> */
.L_x_12595:
[----:B------:R-:W-:Y:S05]  /*108b0*/  BSYNC B1 ;  /* 0x0000000000017941 */ /* 0x000fea0003800000 */
.L_x_12522:
        /* <DEDUP_REMOVED lines=9> */
.L_x_12525:
[----:B------:R-:W-:Y:S05]  /*10950*/  BSYNC B1 ;  /* 0x0000000000017941 */ /* 0x000fea0003800000 */
.L_x_12524:
[----:B------:R-:W-:Y:S01]  /*10960*/  IMAD.MOV.U32 R9, RZ, RZ, RZ ;  /* 0x000000ffff097224 */ /* 0x000fe200078e00ff */
[----:B------:R-:W-:Y:S01]  /*10970*/  MOV R5, 0xa0 ;  /* 0x000000a000057802 */ /* 0x000fe20000000f00 */
        /* <DEDUP_REMOVED lines=10> */
.L_x_12526:
        /* <DEDUP_REMOVED lines=13> */
.L_x_12596:
[----:B------:R-:W-:Y:S05]  /*10af0*/  BSYNC B1 ;  /* 0x0000000000017941 */ /* 0x000fea0003800000 */
.L_x_12527:
        /* <DEDUP_REMOVED lines=11> */
.L_x_12530:
[----:B------:R-:W-:Y:S05]  /*10bb0*/  BSYNC B1 ;  /* 0x0000000000017941 */ /* 0x000fea0003800000 */
.L_x_12529:
        /* <DEDUP_REMOVED lines=8> */
.L_x_12531:
        /* <DEDUP_REMOVED lines=10> */
.L_x_12520:
[----:B------:R-:W-:Y:S05]  /*10ce0*/  BSYNC B0 ;  /* 0x0000000000007941 */ /* 0x000fea0003800000 */
.L_x_12519:
[----:B------:R-:W-:-:S06]  /*10cf0*/  UISETP.NE.AND UP0, UPT, UR39, 0x3, UPT ;  /* 0x000000032700788c */ /* 0x000fcc000bf05270 */
[----:B------:R-:W-:-:S13]  /*10d00*/  PLOP3.LUT P0, PT, PT, PT, UP0, 0x80, 0x0 ;  /* 0x000000000000781c */ /* 0x000fda0003f0f008 */
[----:B------:R-:W-:Y:S05]  /*10d10*/  @!P0 BRA `(.L_x_12532) ;  /* 0x0000000000048947 */ /* 0x000fea0003800000 */
[----:B------:R-:W-:Y:S01]  /*10d20*/  BPT.TRAP 0x1 ;  /* 0x000000040000795c */ /* 0x000fe20000300000 */
.L_x_12532:
        /* <DEDUP_REMOVED lines=8> */
.L_x_12597:
[----:B------:R-:W-:Y:S05]  /*10db0*/  BSYNC B0 ;  /* 0x0000000000007941 */ /* 0x000fea0003800000 */
.L_x_12533:
[----:B------:R-:W-:Y:S05]  /*10dc0*/  @!P1 BRA `(.L_x_12535) ;  /* 0x0000000000049947 */ /* 0x000fea0003800000 */
[----:B------:R-:W-:Y:S01]  /*10dd0*/  BPT.TRAP 0x1 ;  /* 0x000000040000795c */ /* 0x000fe20000300000 */
.L_x_12535:
[----:B0-----:R-:W-:Y:S01]  /*10de0*/  SHF.L.U32 R2, R7, 0x1f, RZ ;  /* 0x0000001f07027819 */ /* 0x001fe200000006ff */
[----:B------:R-:W-:-:S03]  /*10df0*/  IMAD R10, R6, 0x2800, RZ ;  /* 0x00002800060a7824 */ /* 0x000fc600078e02ff */
[----:B------:R-:W0:Y:S02]  /*10e00*/  SYNCS.PHASECHK.TRANS64.TRYWAIT P0, [R3+URZ+0x13260], R2 ;  /* 0x01326002030075a7 */ /* 0x000e24000800017f */
[----:B0-----:R-:W-:Y:S05]  /*10e10*/  @!P0 BRA `(.L_x_12536) ;  /* 0x00000024005c8947 */ /* 0x001fea0003800000 */
.L_x_12598:
        /* <DEDUP_REMOVED lines=43> */
.L_x_12537:
        /* <DEDUP_REMOVED lines=10> */
[C---:B------:R-:W-:Y:S02]  /*11170*/  ISETP.GT.AND P0, PT, R0.reuse, RZ, PT ;  /* 0x000000ff0000720c */ /* 0x040fe40003f04270 */
[----:B------:R-:W-:-:S11]  /*11180*/  IADD3 R0, R0, -0x1, RZ ;  /* 0xffffffff00007810 */ /* 0x000fd60007ffe0ff */
[----:B-1----:R-:W-:Y:S05]  /*11190*/  @P0 BRA `(.L_x_12538) ;  /* 0xfffffff400240947 */ /* 0x002fea000383ffff */
.L_x_12518:
        /* <DEDUP_REMOVED lines=17> */
.L_x_12540:
[----:B------:R-:W-:Y:S05]  /*112b0*/  BSYNC B0 ;  /* 0x0000000000007941 */ /* 0x000fea0003800000 */
.L_x_12539:
[----:B------:R-:W-:-:S06]  /*112c0*/  UISETP.NE.AND UP0, UPT, UR39, 0x3, UPT ;  /* 0x000000032700788c */ /* 0x000fcc000bf05270 */
[----:B------:R-:W-:-:S13]  /*112d0*/  PLOP3.LUT P1, PT, PT, PT, UP0, 0x80, 0x0 ;  /* 0x000000000000781c */ /* 0x000fda0003f2f008 */
[----:B------:R-:W-:Y:S05]  /*112e0*/  @!P1 BRA `(.L_x_12541) ;  /* 0x0000000000049947 */ /* 0x000fea0003800000 */
[----:B------:R-:W-:Y:S01]  /*112f0*/  BPT.TRAP 0x1 ;  /* 0x000000040000795c */ /* 0x000fe20000300000 */
.L_x_12541:
        /* <DEDUP_REMOVED lines=8> */
.L_x_12599:
[----:B------:R-:W-:Y:S05]  /*11380*/  BSYNC B0 ;  /* 0x0000000000007941 */ /* 0x000fea0003800000 */
.L_x_12542:
[----:B------:R-:W-:Y:S05]  /*11390*/  @!P2 BRA `(.L_x_12544) ;  /* 0x000000000004a947 */ /* 0x000fea0003800000 */
[----:B------:R-:W-:Y:S01]  /*113a0*/  BPT.TRAP 0x1 ;  /* 0x000000040000795c */ /* 0x000fe20000300000 */
.L_x_12544:
[----:B------:R-:W-:Y:S01]  /*113b0*/  SHF.L.U32 R5, R19, 0x1f, RZ ;  /* 0x0000001f13057819 */ /* 0x000fe200000006ff */
[----:B0-----:R-:W-:-:S03]  /*113c0*/  IMAD R3, R18, 0x2800, RZ ;  /* 0x0000280012037824 */ /* 0x001fc600078e02ff */
[----:B------:R-:W0:Y:S02]  /*113d0*/  SYNCS.PHASECHK.TRANS64.TRYWAIT P1, [R2+URZ+0x13260], R5 ;  /* 0x01326005020075a7 */ /* 0x000e24000802017f */
[----:B0-----:R-:W-:Y:S05]  /*113e0*/  @!P1 BRA `(.L_x_12545) ;  /* 0x0000002000109947 */ /* 0x001fea0003800000 */
.L_x_12600:
        /* <DEDUP_REMOVED lines=43> */
.L_x_12546:
        /* <DEDUP_REMOVED lines=10> */
.L_x_12495:
[----:B------:R-:W-:Y:S05]  /*11740*/  BSYNC B7 ;  /* 0x0000000000077941 */ /* 0x000fea0003800000 */
.L_x_12493:
[----:B------:R-:W2:Y:S02]  /*11750*/  LDL R0, [R1+0xc] ;  /* 0x00000c0001007983 */ /* 0x000ea40000100800 */
[----:B--2---:R-:W-:-:S13]  /*11760*/  ISETP.NE.AND P0, PT, R0, RZ, PT ;  /* 0x000000ff0000720c */ /* 0x004fda0003f05270 */
[----:B------:R-:W-:Y:S05]  /*11770*/  @!P0 BRA `(.L_x_12547) ;  /* 0x0000000000288947 */ /* 0x000fea0003800000 */
[----:B------:R-:W1:Y:S08]  /*11780*/  S2UR UR5, SR_CgaCtaId ;  /* 0x00000000000579c3 */ /* 0x000e700000008800 */
[----:B------:R-:W-:Y:S06]  /*11790*/  BAR.SYNC.DEFER_BLOCKING 0x5, 0x200 ;  /* 0x0148000000007b1d */ /* 0x000fec0000010000 */
[----:B------:R-:W-:-:S02]  /*117a0*/  UMOV UR4, 0x400 ;  /* 0x0000040000047882 */ /* 0x000fc40000000000 */
[----:B-1----:R-:W-:-:S06]  /*117b0*/  ULEA UR4, UR5, UR4, 0x18 ;  /* 0x0000000405047291 */ /* 0x002fcc000f8ec03f */
[----:B------:R-:W-:-:S05]  /*117c0*/  IMAD.U32 R16, RZ, RZ, UR4 ;  /* 0x00000004ff107e24 */ /* 0x000fca000f8e00ff */
[----:B------:R-:W1:Y:S02]  /*117d0*/  LDS.128 R24, [R16+0x132d0] ;  /* 0x0132d00010187984 */ /* 0x000e640000000c00 */
[----:B-1----:R-:W-:Y:S02]  /*117e0*/  R2UR UR43, R27 ;  /* 0x000000001b2b72ca */ /* 0x002fe400000e0000 */
[----:B------:R-:W-:Y:S01]  /*117f0*/  R2UR UR36, R26 ;  /* 0x000000001a2472ca */ /* 0x000fe200000e0000 */
[----:B------:R-:W-:Y:S06]  /*11800*/  BAR.ARV 0x4, 0x200 ;  /* 0x0108000000007b1d */ /* 0x000fec0000002000 */
[----:B------:R-:W-:Y:S08]  /*11810*/  BRA `(.L_x_12548) ;  /* 0x0000000800bc7947 */ /* 0x000ff00003800000 */
.L_x_12547:
[----:B------:R-:W1:Y:S01]  /*11820*/  S2R R0, SR_TID.X ;  /* 0x0000000000007919 */ /* 0x000e620000002100 */
[----:B------:R-:W-:Y:S01]  /*11830*/  ULDC UR4, c[0x0][0xc3c] ;  /* 0x00030f0000047ab9 */ /* 0x000fe20000000800 */
[----:B------:R-:W-:Y:S01]  /*11840*/  IMAD.MOV.U32 R25, RZ, RZ, RZ ;  /* 0x000000ffff197224 */ /* 0x000fe200078e00ff */
[----:B-1----:R-:W-:-:S04]  /*11850*/  LOP3.LUT R6, R0, 0x1f, RZ, 0xc0, !PT ;  /* 0x0000001f00067812 */ /* 0x002fc800078ec0ff */
[C---:B------:R-:W-:Y:S01]  /*11860*/  ISETP.NE.AND P0, PT, R6.reuse, 0x1f, PT ;  /* 0x0000001f0600780c */ /* 0x040fe20003f05270 */
[----:B------:R-:W-:-:S05]  /*11870*/  VIADD R5, R6, UR43 ;  /* 0x0000002b06057c36 */ /* 0x000fca0008000000 */
[----:B------:R-:W-:Y:S01]  /*11880*/  ISETP.GE.OR P1, PT, R5, UR4, !P0 ;  /* 0x0000000405007c0c */ /* 0x000fe2000c726670 */
[----:B------:R-:W-:-:S12]  /*11890*/  ULDC UR4, c[0x0][0xc3c] ;  /* 0x00030f0000047ab9 */ /* 0x000fd80000000800 */
[----:B0-----:R-:W0:Y:S02]  /*118a0*/  @!P1 LDC.64 R2, c[0x0][0xc80] ;  /* 0x00032000ff029b82 */ /* 0x001e240000000a00 */
        /* <DEDUP_REMOVED lines=15> */
[----:B------:R-:W-:Y:S02]  /*119a0*/  IADD3 R4, R5, R4, RZ ;  /* 0x0000000405047210 */ /* 0x000fe40007ffe0ff */
        /* <DEDUP_REMOVED lines=14> */
.L_x_12553:
        /* <DEDUP_REMOVED lines=14> */
.L_x_12552:
[----:B------:R-:W-:Y:S05]  /*11b70*/  BSYNC B0 ;  /* 0x0000000000007941 */ /* 0x000fea0003800000 */
.L_x_12551:
        /* <DEDUP_REMOVED lines=22> */
.L_x_12549:
        /* <DEDUP_REMOVED lines=8> */
[----:B------:R-:W-:Y:S01]  /*11d60*/  MOV R2, UR4 ;  /* 0x0000000400027c02 */ /* 0x000fe20008000f00 */
        /* <DEDUP_REMOVED lines=17> */
.L_x_12554:
        /* <DEDUP_REMOVED lines=56> */
.L_x_12550:
[----:B------:R-:W-:Y:S01]  /*12200*/  IMAD.MOV.U32 R24, RZ, RZ, R5 ;  /* 0x000000ffff187224 */ /* 0x000fe200078e0005 */
[----:B------:R-:W-:Y:S01]  /*12210*/  MOV R25, RZ ;  /* 0x000000ff00197202 */ /* 0x000fe20000000f00 */
[----:B------:R-:W-:Y:S01]  /*12220*/  ULDC UR43, c[0x0][0xc3c] ;  /* 0x00030f00002b7ab9 */ /* 0x000fe20000000800 */
[----:B------:R-:W-:-:S05]  /*12230*/  UMOV UR36, URZ ;  /* 0x0000003f00247c82 */ /* 0x000fca0008000000 */
.L_x_12555:
        /* <DEDUP_REMOVED lines=13> */
.L_x_12548:
[----:B------:R-:W-:Y:S02]  /*12310*/  ULDC UR4, c[0x0][0xc3c] ;  /* 0x00030f0000047ab9 */ /* 0x000fe40000000800 */
[----:B------:R-:W-:-:S06]  /*12320*/  UISETP.GE.AND UP0, UPT, UR43, UR4, UPT ;  /* 0x000000042b00728c */ /* 0x000fcc000bf06270 */
[----:B------:R-:W-:-:S13]  /*12330*/  PLOP3.LUT P0, PT, PT, PT, UP0, 0x80, 0x0 ;  /* 0x000000000000781c */ /* 0x000fda0003f0f008 */
[----:B------:R-:W-:Y:S05]  /*12340*/  @!P0 BRA `(.L_x_12556) ;  /* 0xffffffc400008947 */ /* 0x000fea000383ffff */
.L_x_12489:
        /* <DEDUP_REMOVED lines=12> */
.L_x_12601:
[----:B------:R-:W-:Y:S05]  /*12410*/  BSYNC B0 ;  /* 0x0000000000007941 */ /* 0x000fea0003800000 */
.L_x_12557:
[----:B------:R-:W-:-:S03]  /*12420*/  UMOV UR4, 0xffffffff ;  /* 0xffffffff00047882 */ /* 0x000fc60000000000 */
[----:B------:R-:W-:Y:S05]  /*12430*/  BRA.DIV UR4, `(.L_x_12559) ;  /* 0x0000001204247947 */ /* 0x000fea000b800000 */
[----:B0-----:R-:W0:Y:S02]  /*12440*/  S2R R0, SR_TID.X ;  /* 0x0000000000007919 */ /* 0x001e240000002100 */
[----:B0-----:R-:W-:-:S04]  /*12450*/  SHF.R.U32.HI R0, RZ, 0x5, R0 ;  /* 0x00000005ff007819 */ /* 0x001fc80000011600 */
[----:B------:R-:W-:-:S05]  /*12460*/  LOP3.LUT R0, R0, 0x3, RZ, 0xc0, !PT ;  /* 0x0000000300007812 */ /* 0x000fca00078ec0ff */
[----:B------:R0:W1:Y:S02]  /*12470*/  SHFL.IDX PT, R14, R0, RZ, 0x1f ;  /* 0x00001fff000e7589 */ /* 0x00006400000e0000 */
.L_x_12604:
[----:B-1----:R-:W-:Y:S01]  /*12480*/  ISETP.NE.AND P0, PT, R14, RZ, PT ;  /* 0x000000ff0e00720c */ /* 0x002fe20003f05270 */
[----:B------:R-:W-:-:S12]  /*12490*/  BSSY B0, `(.L_x_12560) ;  /* 0x000002b000007945 */ /* 0x000fd80003800000 */
[----:B------:R-:W-:Y:S05]  /*124a0*/  @P0 BRA `(.L_x_12561) ;  /* 0x0000000000a40947 */ /* 0x000fea0003800000 */
[----:B------:R-:W-:-:S03]  /*124b0*/  UMOV UR4, 0xffffffff ;  /* 0xffffffff00047882 */ /* 0x000fc60000000000 */
[----:B------:R-:W-:Y:S05]  /*124c0*/  BRA.DIV UR4, `(.L_x_12562) ;  /* 0x0000001204347947 */ /* 0x000fea000b800000 */
[----:B------:R-:W-:-:S13]  /*124d0*/  ELECT P6, URZ, PT ;  /* 0x00000000003f782f */ /* 0x000fda00038c0000 */
.L_x_12607:
[----:B------:R-:W-:Y:S05]  /*124e0*/  @!P6 BRA `(.L_x_12561) ;  /* 0x000000000094e947 */ /* 0x000fea0003800000 */
[----:B------:R-:W-:-:S06]  /*124f0*/  ULOP3.LUT UR4, UR38, 0x2, URZ, 0xfc, !UPT ;  /* 0x0000000226047892 */ /* 0x000fcc000f8efc3f */
[----:B0-----:R-:W-:-:S05]  /*12500*/  IMAD.U32 R0, RZ, RZ, UR4 ;  /* 0x00000004ff007e24 */ /* 0x001fca000f8e00ff */
[----:B------:R-:W-:-:S13]  /*12510*/  ISETP.NE.AND P0, PT, R0, 0x3, PT ;  /* 0x000000030000780c */ /* 0x000fda0003f05270 */
[----:B------:R-:W-:Y:S05]  /*12520*/  @!P0 BRA `(.L_x_12563) ;  /* 0x0000000000048947 */ /* 0x000fea0003800000 */
[----:B------:R-:W-:Y:S01]  /*12530*/  BPT.TRAP 0x1 ;  /* 0x000000040000795c */ /* 0x000fe20000300000 */
.L_x_12563:
        /* <DEDUP_REMOVED lines=12> */
.L_x_12608:
[----:B------:R-:W1:Y:S02]  /*12600*/  SYNCS.PHASECHK.TRANS64.TRYWAIT P1, [R3+URZ], R0 ;  /* 0x00000000030075a7 */ /* 0x000e64000802017f */
[----:B-1----:R-:W-:Y:S05]  /*12610*/  @!P1 BRA `(.L_x_12565) ;  /* 0x0000001000149947 */ /* 0x002fea0003800000 */
.L_x_12609:
[----:B------:R-:W-:Y:S05]  /*12620*/  @!P0 BRA `(.L_x_12566) ;  /* 0x0000000000048947 */ /* 0x000fea0003800000 */
[----:B------:R-:W-:Y:S01]  /*12630*/  BPT.TRAP 0x1 ;  /* 0x000000040000795c */ /* 0x000fe20000300000 */
.L_x_12566:
[----:B-1----:R-:W-:-:S04]  /*12640*/  IMAD R3, R18, 0x8, R7 ;  /* 0x0000000812037824 */ /* 0x002fc800078e0207 */
[----:B------:R-:W1:Y:S02]  /*12650*/  SYNCS.PHASECHK.TRANS64.TRYWAIT P1, [R3+URZ+0x13260], R4 ;  /* 0x01326004030075a7 */ /* 0x000e64000802017f */
[----:B-1----:R-:W-:Y:S05]  /*12660*/  @!P1 BRA `(.L_x_12567) ;  /* 0x0000001000149947 */ /* 0x002fea0003800000 */
.L_x_12610:
[----:B------:R-:W-:Y:S05]  /*12670*/  @!P0 BRA `(.L_x_12568) ;  /* 0x0000000000048947 */ /* 0x000fea0003800000 */
[----:B------:R-:W-:Y:S01]  /*12680*/  BPT.TRAP 0x1 ;  /* 0x000000040000795c */ /* 0x000fe20000300000 */
.L_x_12568:
[----:B0-----:R-:W-:-:S04]  /*12690*/  IMAD R5, R6, 0x8, R7 ;  /* 0x0000000806057824 */ /* 0x001fc800078e0207 */
[----:B------:R-:W0:Y:S02]  /*126a0*/  SYNCS.PHASECHK.TRANS64.TRYWAIT P1, [R5+URZ+0x13260], R0 ;  /* 0x01326000050075a7 */ /* 0x000e24000802017f */
[----:B0-----:R-:W-:Y:S05]  /*126b0*/  @!P1 BRA `(.L_x_12569) ;  /* 0x0000001000149947 */ /* 0x001fea0003800000 */
.L_x_12611:
[----:B------:R-:W-:Y:S05]  /*126c0*/  @!P0 BRA `(.L_x_12570) ;  /* 0x0000000000048947 */ /* 0x000fea0003800000 */
[----:B------:R-:W-:Y:S01]  /*126d0*/  BPT.TRAP 0x1 ;  /* 0x000000040000795c */ /* 0x000fe20000300000 */
.L_x_12570:
[----:B------:R-:W2:Y:S02]  /*126e0*/  SYNCS.PHASECHK.TRANS64.TRYWAIT P0, [R3+URZ+0x13280], R4 ;  /* 0x01328004030075a7 */ /* 0x000ea4000800017f */
[----:B--2---:R-:W-:Y:S05]  /*126f0*/  @!P0 BRA `(.L_x_12571) ;  /* 0x0000001000188947 */ /* 0x004fea0003800000 */
.L_x_12572:
[----:B---3--:R3:W4:Y:S02]  /*12700*/  SYNCS.PHASECHK.TRANS64.TRYWAIT P0, [R5+URZ+0x13280], R0 ;  /* 0x01328000050075a7 */ /* 0x008724000800017f */
[----:B----4-:R-:W-:Y:S05]  /*12710*/  @!P0 NANOSLEEP.SYNCS 0x989680 ;  /* 0x009896800000895d */ /* 0x010fea0003900000 */
[----:B------:R-:W4:Y:S02]  /*12720*/  @!P0 SYNCS.PHASECHK.TRANS64 P0, [R5+URZ+0x13280], R0 ;  /* 0x01328000050085a7 */ /* 0x000f24000800007f */
[----:B----4-:R-:W-:Y:S05]  /*12730*/  @!P0 BRA `(.L_x_12572) ;  /* 0xfffffffc00f08947 */ /* 0x010fea000383ffff */
.L_x_12561:
[----:B------:R-:W-:Y:S05]  /*12740*/  BSYNC B0 ;  /* 0x0000000000007941 */ /* 0x000fea0003800000 */
.L_x_12560:
[----:B------:R-:W-:Y:S05]  /*12750*/  EXIT ;  /* 0x000000000000794d */ /* 0x000fea0003800000 */
.L_x_12440:
[----:B0-----:R-:W-:-:S04]  /*12760*/  MOV R3, UR45 ;  /* 0x0000002d00037c02 */ /* 0x001fc80008000f00 */
[----:B------:R0:W1:Y:S03]  /*12770*/  SYNCS.PHASECHK.TRANS64.TRYWAIT P1, [R3+URZ+0x13200], R6 ;  /* 0x01320006030075a7 */ /* 0x000066000802017f */
[----:B-1----:R-:W-:Y:S05]  /*12780*/  @!P1 NANOSLEEP.SYNCS 0x989680 ;  /* 0x009896800000995d */ /* 0x002fea0003900000 */
[----:B------:R-:W1:Y:S02]  /*12790*/  @!P1 SYNCS.PHASECHK.TRANS64 P1, [R3+URZ+0x13200], R6 ;  /* 0x01320006030095a7 */ /* 0x000e64000802007f */
[----:B-1----:R-:W-:Y:S05]  /*127a0*/  @!P1 BRA `(.L_x_12440) ;  /* 0xfffffffc00ec9947 */ /* 0x002fea000383ffff */
[----:B------:R-:W-:Y:S05]  /*127b0*/  BRA `(.L_x_12573) ;  /* 0xfffffef000a47947 */ /* 0x000fea000383ffff */
.L_x_12444:
[----:B-1----:R1:W2:Y:S02]  /*127c0*/  SYNCS.PHASECHK.TRANS64.TRYWAIT P1, [R2+URZ+0x13230], R3 ;  /* 0x01323003020075a7 */ /* 0x0022a4000802017f */
[----:B--2---:R-:W-:Y:S05]  /*127d0*/  @!P1 NANOSLEEP.SYNCS 0x989680 ;  /* 0x009896800000995d */ /* 0x004fea0003900000 */
[----:B------:R-:W2:Y:S02]  /*127e0*/  @!P1 SYNCS.PHASECHK.TRANS64 P1, [R2+URZ+0x13230], R3 ;  /* 0x01323003020095a7 */ /* 0x000ea4000802007f */
[----:B--2---:R-:W-:Y:S05]  /*127f0*/  @!P1 BRA `(.L_x_12444) ;  /* 0xfffffffc00f09947 */ /* 0x004fea000383ffff */
[----:B------:R-:W-:Y:S05]  /*12800*/  BRA `(.L_x_12443) ;  /* 0xfffffef000c07947 */ /* 0x000fea000383ffff */
.L_x_12449:
[----:B-1----:R-:W-:-:S04]  /*12810*/  IMAD.U32 R8, RZ, RZ, UR21 ;  /* 0x00000015ff087e24 */ /* 0x002fc8000f8e00ff */
[----:B------:R1:W2:Y:S03]  /*12820*/  SYNCS.PHASECHK.TRANS64.TRYWAIT P3, [R8+URZ+0x13230], R7 ;  /* 0x01323007080075a7 */ /* 0x0002a6000806017f */
[----:B--2---:R-:W-:Y:S05]  /*12830*/  @!P3 NANOSLEEP.SYNCS 0x989680 ;  /* 0x009896800000b95d */ /* 0x004fea0003900000 */
[----:B------:R-:W2:Y:S02]  /*12840*/  @!P3 SYNCS.PHASECHK.TRANS64 P3, [R8+URZ+0x13230], R7 ;  /* 0x013230070800b5a7 */ /* 0x000ea4000806007f */
[----:B--2---:R-:W-:Y:S05]  /*12850*/  @!P3 BRA `(.L_x_12449) ;  /* 0xfffffffc00ecb947 */ /* 0x004fea000383ffff */
[----:B------:R-:W-:Y:S05]  /*12860*/  BRA `(.L_x_12448) ;  /* 0xffffff2400cc7947 */ /* 0x000fea000383ffff */
.L_x_12453:
[----:B-1----:R-:W-:-:S04]  /*12870*/  IMAD.U32 R8, RZ, RZ, UR11 ;  /* 0x0000000bff087e24 */ /* 0x002fc8000f8e00ff */
[----:B------:R1:W2:Y:S03]  /*12880*/  SYNCS.PHASECHK.TRANS64.TRYWAIT P3, [R8+URZ+0x13250], R7 ;  /* 0x01325007080075a7 */ /* 0x0002a6000806017f */
[----:B--2---:R-:W-:Y:S05]  /*12890*/  @!P3 NANOSLEEP.SYNCS 0x989680 ;  /* 0x009896800000b95d */ /* 0x004fea0003900000 */
[----:B------:R-:W2:Y:S02]  /*128a0*/  @!P3 SYNCS.PHASECHK.TRANS64 P3, [R8+URZ+0x13250], R7 ;  /* 0x013250070800b5a7 */ /* 0x000ea4000806007f */
[----:B--2---:R-:W-:Y:S05]  /*128b0*/  @!P3 BRA `(.L_x_12453) ;  /* 0xfffffffc00ecb947 */ /* 0x004fea000383ffff */
[----:B------:R-:W-:Y:S05]  /*128c0*/  BRA `(.L_x_12452) ;  /* 0xffffff2800d87947 */ /* 0x000fea000383ffff */
.L_x_12460:
[----:B-1----:R-:W-:-:S04]  /*128d0*/  IMAD.U32 R8, RZ, RZ, UR6 ;  /* 0x00000006ff087e24 */ /* 0x002fc8000f8e00ff */
[----:B------:R1:W2:Y:S03]  /*128e0*/  SYNCS.PHASECHK.TRANS64.TRYWAIT P2, [R8+URZ+0x13230], R7 ;  /* 0x01323007080075a7 */ /* 0x0002a6000804017f */
[----:B--2---:R-:W-:Y:S05]  /*128f0*/  @!P2 NANOSLEEP.SYNCS 0x989680 ;  /* 0x009896800000a95d */ /* 0x004fea0003900000 */
[----:B------:R-:W2:Y:S02]  /*12900*/  @!P2 SYNCS.PHASECHK.TRANS64 P2, [R8+URZ+0x13230], R7 ;  /* 0x013230070800a5a7 */ /* 0x000ea4000804007f */
[----:B--2---:R-:W-:Y:S05]  /*12910*/  @!P2 BRA `(.L_x_12460) ;  /* 0xfffffffc00eca947 */ /* 0x004fea000383ffff */
[----:B------:R-:W-:Y:S05]  /*12920*/  BRA `(.L_x_12459) ;  /* 0xffffff5c00987947 */ /* 0x000fea000383ffff */
.L_x_12464:
[----:B-1----:R-:W-:-:S04]  /*12930*/  IMAD.U32 R8, RZ, RZ, UR11 ;  /* 0x0000000bff087e24 */ /* 0x002fc8000f8e00ff */
[----:B------:R1:W2:Y:S03]  /*12940*/  SYNCS.PHASECHK.TRANS64.TRYWAIT P2, [R8+URZ+0x13250], R7 ;  /* 0x01325007080075a7 */ /* 0x0002a6000804017f */
[----:B--2---:R-:W-:Y:S05]  /*12950*/  @!P2 NANOSLEEP.SYNCS 0x989680 ;  /* 0x009896800000a95d */ /* 0x004fea0003900000 */
[----:B------:R-:W2:Y:S02]  /*12960*/  @!P2 SYNCS.PHASECHK.TRANS64 P2, [R8+URZ+0x13250], R7 ;  /* 0x013250070800a5a7 */ /* 0x000ea4000804007f */
[----:B--2---:R-:W-:Y:S05]  /*12970*/  @!P2 BRA `(.L_x_12464) ;  /* 0xfffffffc00eca947 */ /* 0x004fea000383ffff */
[----:B------:R-:W-:Y:S05]  /*12980*/  BRA `(.L_x_12463) ;  /* 0xffffff6000a47947 */ /* 0x000fea000383ffff */
.L_x_12470:
[----:B-1----:R-:W-:-:S04]  /*12990*/  IMAD.U32 R5, RZ, RZ, UR14 ;  /* 0x0000000eff057e24 */ /* 0x002fc8000f8e00ff */
[----:B------:R1:W2:Y:S03]  /*129a0*/  SYNCS.PHASECHK.TRANS64.TRYWAIT P1, [R5+URZ+0x13250], R0 ;  /* 0x01325000050075a7 */ /* 0x0002a6000802017f */
[----:B--2---:R-:W-:Y:S05]  /*129b0*/  @!P1 NANOSLEEP.SYNCS 0x989680 ;  /* 0x009896800000995d */ /* 0x004fea0003900000 */
[----:B------:R-:W2:Y:S02]  /*129c0*/  @!P1 SYNCS.PHASECHK.TRANS64 P1, [R5+URZ+0x13250], R0 ;  /* 0x01325000050095a7 */ /* 0x000ea4000802007f */
[----:B--2---:R-:W-:Y:S05]  /*129d0*/  @!P1 BRA `(.L_x_12470) ;  /* 0xfffffffc00ec9947 */ /* 0x004fea000383ffff */
[----:B------:R-:W-:Y:S05]  /*129e0*/  BRA `(.L_x_12469) ;  /* 0xffffff8800647947 */ /* 0x000fea000383ffff */
.L_x_12504:
[----:B------:R-:W-:Y:S02]  /*129f0*/  IMAD.MOV.U32 R13, RZ, RZ, R20 ;  /* 0x000000ffff0d7224 */ /* 0x000fe400078e0014 */
[----:B------:R-:W-:Y:S02]  /*12a00*/  IMAD.MOV.U32 R12, RZ, RZ, RZ ;  /* 0x000000ffff0c7224 */ /* 0x000fe400078e00ff */
[----:B------:R-:W-:Y:S02]  /*12a10*/  IMAD.MOV.U32 R11, RZ, RZ, 0x1f ;  /* 0x0000001fff0b7424 */ /* 0x000fe400078e00ff */
[----:B------:R-:W-:-:S07]  /*12a20*/  IMAD.MOV.U32 R15, RZ, RZ, -0x1 ;  /* 0xffffffffff0f7424 */ /* 0x000fce00078e00ff */
[----:B------:R-:W-:Y:S05]  /*12a30*/  WARPSYNC.COLLECTIVE R15, `(.L_x_12574) ;  /* 0x000000000f087348 */ /* 0x000fea0003c00000 */
[----:B------:R0:W1:Y:S02]  /*12a40*/  SHFL.IDX P6, R14, R13, R12, R11 ;  /* 0x0000000c0d0e7389 */ /* 0x00006400000c000b */
[----:B01----:R-:W-:Y:S01]  /*12a50*/  ENDCOLLECTIVE ;  /* 0x000000000000791b */ /* 0x003fe20003800000 */
.L_x_12574:
[----:B------:R-:W-:Y:S05]  /*12a60*/  BRA `(.L_x_12575) ;  /* 0xffffffc800c47947 */ /* 0x000fea000383ffff */
.L_x_12506:
[----:B------:R-:W-:Y:S01]  /*12a70*/  BSSY B0, `(.L_x_12576) ;  /* 0x0000006000007945 */ /* 0x000fe20003800000 */
[----:B------:R-:W-:-:S07]  /*12a80*/  IMAD.MOV.U32 R15, RZ, RZ, -0x1 ;  /* 0xffffffffff0f7424 */ /* 0x000fce00078e00ff */
[----:B0-----:R-:W-:Y:S05]  /*12a90*/  WARPSYNC.COLLECTIVE R15, `(.L_x_12577) ;  /* 0x000000000f0c7348 */ /* 0x001fea0003c00000 */
[----:B------:R-:W-:Y:S02]  /*12aa0*/  ELECT P6, UR62, PT ;  /* 0x00000000003e782f */ /* 0x000fe400038c0000 */
[----:B------:R-:W-:Y:S01]  /*12ab0*/  MOV R14, UR62 ;  /* 0x0000003e000e7c02 */ /* 0x000fe20008000f00 */
[----:B0-----:R-:W-:Y:S10]  /*12ac0*/  ENDCOLLECTIVE ;  /* 0x000000000000791b */ /* 0x001ff40003800000 */
.L_x_12577:
[----:B------:R-:W-:Y:S05]  /*12ad0*/  BSYNC B0 ;  /* 0x0000000000007941 */ /* 0x000fea0003800000 */
.L_x_12576:
[----:B------:R-:W-:Y:S05]  /*12ae0*/  BRA `(.L_x_12578) ;  /* 0xffffffc800c47947 */ /* 0x000fea000383ffff */
.L_x_12508:
[----:B-1----:R1:W2:Y:S02]  /*12af0*/  SYNCS.PHASECHK.TRANS64.TRYWAIT P0, [R5+URZ+0x13280], R2 ;  /* 0x01328002050075a7 */ /* 0x0022a4000800017f */
[----:B--2---:R-:W-:Y:S05]  /*12b00*/  @!P0 NANOSLEEP.SYNCS 0x989680 ;  /* 0x009896800000895d */ /* 0x004fea0003900000 */
[----:B------:R-:W2:Y:S02]  /*12b10*/  @!P0 SYNCS.PHASECHK.TRANS64 P0, [R5+URZ+0x13280], R2 ;  /* 0x01328002050085a7 */ /* 0x000ea4000800007f */
[----:B--2---:R-:W-:Y:S05]  /*12b20*/  @!P0 BRA `(.L_x_12508) ;  /* 0xfffffffc00f08947 */ /* 0x004fea000383ffff */
[----:B------:R-:W-:Y:S05]  /*12b30*/  BRA `(.L_x_12579) ;  /* 0xffffffcc00207947 */ /* 0x000fea000383ffff */
.L_x_12510:
[----:B--2---:R2:W3:Y:S02]  /*12b40*/  SYNCS.PHASECHK.TRANS64.TRYWAIT P0, [R5+URZ+0x13240], R2 ;  /* 0x01324002050075a7 */ /* 0x0044e4000800017f */
[----:B---3--:R-:W-:Y:S05]  /*12b50*/  @!P0 NANOSLEEP.SYNCS 0x989680 ;  /* 0x009896800000895d */ /* 0x008fea0003900000 */
[----:B------:R-:W3:Y:S02]  /*12b60*/  @!P0 SYNCS.PHASECHK.TRANS64 P0, [R5+URZ+0x13240], R2 ;  /* 0x01324002050085a7 */ /* 0x000ee4000800007f */
[----:B---3--:R-:W-:Y:S05]  /*12b70*/  @!P0 BRA `(.L_x_12510) ;  /* 0xfffffffc00f08947 */ /* 0x008fea000383ffff */
[----:B------:R-:W-:Y:S05]  /*12b80*/  BRA `(.L_x_12580) ;  /* 0xffffffcc00707947 */ /* 0x000fea000383ffff */
.L_x_12514:
[----:B------:R-:W-:Y:S01]  /*12b90*/  IMAD.MOV.U32 R13, RZ, RZ, R5 ;  /* 0x000000ffff0d7224 */ /* 0x000fe200078e0005 */
[----:B------:R-:W-:Y:S01]  /*12ba0*/  MOV R15, 0xffffffff ;  /* 0xffffffff000f7802 */ /* 0x000fe20000000f00 */
[----:B------:R-:W-:Y:S02]  /*12bb0*/  IMAD.MOV.U32 R12, RZ, RZ, RZ ;  /* 0x000000ffff0c7224 */ /* 0x000fe400078e00ff */
[----:B------:R-:W-:Y:S02]  /*12bc0*/  IMAD.MOV.U32 R11, RZ, RZ, 0x1c1f ;  /* 0x00001c1fff0b7424 */ /* 0x000fe400078e00ff */
[----:B-----5:R-:W-:Y:S02]  /*12bd0*/  IMAD R7, R9, R7, RZ ;  /* 0x0000000709077224 */ /* 0x020fe400078e02ff */
[----:B------:R-:W-:-:S07]  /*12be0*/  IMAD R25, R25, 0xc0, R10 ;  /* 0x000000c019197824 */ /* 0x000fce00078e020a */
[----:B------:R-:W-:Y:S05]  /*12bf0*/  WARPSYNC.COLLECTIVE R15, `(.L_x_12581) ;  /* 0x000000000f087348 */ /* 0x000fea0003c00000 */
[----:B------:R0:W1:Y:S02]  /*12c00*/  SHFL.IDX P6, R14, R13, R12, R11 ;  /* 0x0000000c0d0e7389 */ /* 0x00006400000c000b */
[----:B01----:R-:W-:Y:S01]  /*12c10*/  ENDCOLLECTIVE ;  /* 0x000000000000791b */ /* 0x003fe20003800000 */
.L_x_12581:
[C---:B------:R-:W-:Y:S01]  /*12c20*/  VIADD R8, R25.reuse, 0x20 ;  /* 0x0000002019087836 */ /* 0x040fe20000000000 */
[----:B------:R-:W-:Y:S01]  /*12c30*/  ISETP.GE.AND P1, PT, R25, R7, PT ;  /* 0x000000071900720c */ /* 0x000fe20003f26270 */
[----:B------:R-:W-:Y:S02]  /*12c40*/  IMAD.MOV.U32 R13, RZ, RZ, R0 ;  /* 0x000000ffff0d7224 */ /* 0x000fe400078e0000 */
[----:B------:R-:W-:-:S10]  /*12c50*/  IMAD.MOV.U32 R2, RZ, RZ, R14 ;  /* 0x000000ffff027224 */ /* 0x000fd400078e000e */
[----:B------:R-:W-:Y:S05]  /*12c60*/  WARPSYNC.COLLECTIVE R15, `(.L_x_12582) ;  /* 0x000000000f087348 */ /* 0x000fea0003c00000 */
[----:B------:R0:W1:Y:S02]  /*12c70*/  SHFL.IDX P6, R14, R13, R12, R11 ;  /* 0x0000000c0d0e7389 */ /* 0x00006400000c000b */
[----:B01----:R-:W-:Y:S01]  /*12c80*/  ENDCOLLECTIVE ;  /* 0x000000000000791b */ /* 0x003fe20003800000 */
.L_x_12582:
        /* <DEDUP_REMOVED lines=8> */
.L_x_12583:
        /* <DEDUP_REMOVED lines=11> */
.L_x_12584:
        /* <DEDUP_REMOVED lines=8> */
.L_x_12585:
        /* <DEDUP_REMOVED lines=10> */
.L_x_12586:
        /* <DEDUP_REMOVED lines=8> */
.L_x_12587:
        /* <DEDUP_REMOVED lines=11> */
.L_x_12588:
[----:B------:R-:W-:Y:S02]  /*13010*/  IMAD.MOV.U32 R13, RZ, RZ, R6 ;  /* 0x000000ffff0d7224 */ /* 0x000fe400078e0006 */
[----:B------:R-:W-:Y:S02]  /*13020*/  IMAD.MOV.U32 R12, RZ, RZ, RZ ;  /* 0x000000ffff0c7224 */ /* 0x000fe400078e00ff */
[----:B------:R-:W-:-:S07]  /*13030*/  IMAD.MOV.U32 R8, RZ, RZ, R14 ;  /* 0x000000ffff087224 */ /* 0x000fce00078e000e */
[----:B------:R-:W-:Y:S05]  /*13040*/  WARPSYNC.COLLECTIVE R15, `(.L_x_12589) ;  /* 0x000000000f087348 */ /* 0x000fea0003c00000 */
[----:B------:R0:W1:Y:S02]  /*13050*/  SHFL.IDX P6, R14, R13, R12, R11 ;  /* 0x0000000c0d0e7389 */ /* 0x00006400000c000b */
[----:B01----:R-:W-:Y:S01]  /*13060*/  ENDCOLLECTIVE ;  /* 0x000000000000791b */ /* 0x003fe20003800000 */
.L_x_12589:
[----:B------:R-:W-:-:S05]  /*13070*/  @!P1 IADD3 R2, P3, R21, R8, RZ ;  /* 0x0000000815029210 */ /* 0x000fca0007f7e0ff */
[----:B------:R-:W-:-:S05]  /*13080*/  @!P1 IMAD.X R3, RZ, RZ, R5, P3 ;  /* 0x000000ffff039224 */ /* 0x000fca00018e0605 */
[----:B------:R-:W-:Y:S01]  /*13090*/  @!PT LDS RZ, [RZ] ;  /* 0x00000000fffff984 */ /* 0x000fe20000000800 */
[----:B------:R-:W-:Y:S01]  /*130a0*/  @!PT LDS RZ, [RZ] ;  /* 0x00000000fffff984 */ /* 0x000fe20000000800 */
[----:B------:R-:W-:Y:S01]  /*130b0*/  @!PT LDS RZ, [RZ] ;  /* 0x00000000fffff984 */ /* 0x000fe20000000800 */
[----:B------:R0:W-:Y:S01]  /*130c0*/  @!P1 LDGSTS.E.BYPASS.LTC128B.128 [R20+0xc800], desc[UR50][R2.64], !P0 ;  /* 0x0c80000002149fae */ /* 0x0001e2000c101d72 */
[----:B------:R-:W-:Y:S01]  /*130d0*/  IMAD.MOV.U32 R13, RZ, RZ, R4 ;  /* 0x000000ffff0d7224 */ /* 0x000fe200078e0004 */
[----:B------:R-:W-:Y:S01]  /*130e0*/  MOV R0, R14 ;  /* 0x0000000e00007202 */ /* 0x000fe20000000f00 */
[----:B0-----:R-:W-:-:S07]  /*130f0*/  VIADD R2, R25, 0x80 ;  /* 0x0000008019027836 */ /* 0x001fce0000000000 */
[----:B------:R-:W-:Y:S05]  /*13100*/  WARPSYNC.COLLECTIVE R15, `(.L_x_12590) ;  /* 0x000000000f087348 */ /* 0x000fea0003c00000 */
[----:B------:R0:W1:Y:S02]  /*13110*/  SHFL.IDX P6, R14, R13, R12, R11 ;  /* 0x0000000c0d0e7389 */ /* 0x00006400000c000b */
[----:B01----:R-:W-:Y:S01]  /*13120*/  ENDCOLLECTIVE ;  /* 0x000000000000791b */ /* 0x003fe20003800000 */
.L_x_12590:
[----:B------:R-:W-:Y:S01]  /*13130*/  ISETP.GE.AND P2, PT, R2, R7, PT ;  /* 0x000000070200720c */ /* 0x000fe20003f46270 */
[----:B------:R-:W-:Y:S02]  /*13140*/  IMAD.MOV.U32 R13, RZ, RZ, R6 ;  /* 0x000000ffff0d7224 */ /* 0x000fe400078e0006 */
[----:B------:R-:W-:-:S10]  /*13150*/  IMAD.MOV.U32 R12, RZ, RZ, 0x1 ;  /* 0x00000001ff0c7424 */ /* 0x000fd400078e00ff */
[----:B------:R-:W-:-:S13]  /*13160*/  @!P2 IADD3 R2, P1, R21, R14, RZ ;  /* 0x0000000e1502a210 */ /* 0x000fda0007f3e0ff */
[----:B------:R-:W-:Y:S05]  /*13170*/  WARPSYNC.COLLECTIVE R15, `(.L_x_12591) ;  /* 0x000000000f087348 */ /* 0x000fea0003c00000 */
[----:B------:R0:W1:Y:S02]  /*13180*/  SHFL.IDX P6, R14, R13, R12, R11 ;  /* 0x0000000c0d0e7389 */ /* 0x00006400000c000b */
[----:B01----:R-:W-:Y:S01]  /*13190*/  ENDCOLLECTIVE ;  /* 0x000000000000791b */ /* 0x003fe20003800000 */
.L_x_12591:
        /* <DEDUP_REMOVED lines=10> */
.L_x_12592:
[----:B------:R-:W-:Y:S05]  /*13240*/  BRA `(.L_x_12593) ;  /* 0xffffffd000707947 */ /* 0x000fea000383ffff */
.L_x_12517:
[----:B0-----:R0:W1:Y:S02]  /*13250*/  SYNCS.PHASECHK.TRANS64.TRYWAIT P0, [R16+URZ+0x13220], R3 ;  /* 0x01322003100075a7 */ /* 0x001064000800017f */
[----:B-1----:R-:W-:Y:S05]  /*13260*/  @!P0 NANOSLEEP.SYNCS 0x989680 ;  /* 0x009896800000895d */ /* 0x002fea0003900000 */
[----:B------:R-:W1:Y:S02]  /*13270*/  @!P0 SYNCS.PHASECHK.TRANS64 P0, [R16+URZ+0x13220], R3 ;  /* 0x01322003100085a7 */ /* 0x000e64000800007f */
[----:B-1----:R-:W-:Y:S05]  /*13280*/  @!P0 BRA `(.L_x_12517) ;  /* 0xfffffffc00f08947 */ /* 0x002fea000383ffff */
[----:B------:R-:W-:Y:S05]  /*13290*/  BRA `(.L_x_12594) ;  /* 0xffffffd000d07947 */ /* 0x000fea000383ffff */
.L_x_12523:
[----:B0-----:R0:W1:Y:S02]  /*132a0*/  SYNCS.PHASECHK.TRANS64.TRYWAIT P0, [R4+URZ+0x13280], R3 ;  /* 0x01328003040075a7 */ /* 0x001064000800017f */
[----:B-1----:R-:W-:Y:S05]  /*132b0*/  @!P0 NANOSLEEP.SYNCS 0x989680 ;  /* 0x009896800000895d */ /* 0x002fea0003900000 */
[----:B------:R-:W1:Y:S02]  /*132c0*/  @!P0 SYNCS.PHASECHK.TRANS64 P0, [R4+URZ+0x13280], R3 ;  /* 0x01328003040085a7 */ /* 0x000e64000800007f */
[----:B-1----:R-:W-:Y:S05]  /*132d0*/  @!P0 BRA `(.L_x_12523) ;  /* 0xfffffffc00f08947 */ /* 0x002fea000383ffff */
[----:B------:R-:W-:Y:S05]  /*132e0*/  BRA `(.L_x_12595) ;  /* 0xffffffd400707947 */ /* 0x000fea000383ffff */
.L_x_12528:
[----:B-1----:R1:W2:Y:S02]  /*132f0*/  SYNCS.PHASECHK.TRANS64.TRYWAIT P0, [R4+URZ+0x13240], R3 ;  /* 0x01324003040075a7 */ /* 0x0022a4000800017f */
[----:B--2---:R-:W-:Y:S05]  /*13300*/  @!P0 NANOSLEEP.SYNCS 0x989680 ;  /* 0x009896800000895d */ /* 0x004fea0003900000 */
[----:B------:R-:W2:Y:S02]  /*13310*/  @!P0 SYNCS.PHASECHK.TRANS64 P0, [R4+URZ+0x13240], R3 ;  /* 0x01324003040085a7 */ /* 0x000ea4000800007f */
[----:B--2---:R-:W-:Y:S05]  /*13320*/  @!P0 BRA `(.L_x_12528) ;  /* 0xfffffffc00f08947 */ /* 0x004fea000383ffff */
[----:B------:R-:W-:Y:S05]  /*13330*/  BRA `(.L_x_12596) ;  /* 0xffffffd400ec7947 */ /* 0x000fea000383ffff */
.L_x_12534:
[----:B0-----:R0:W1:Y:S02]  /*13340*/  SYNCS.PHASECHK.TRANS64.TRYWAIT P0, [R3+URZ+0x13270], R2 ;  /* 0x01327002030075a7 */ /* 0x001064000800017f */
[----:B-1----:R-:W-:Y:S05]  /*13350*/  @!P0 NANOSLEEP.SYNCS 0x989680 ;  /* 0x009896800000895d */ /* 0x002fea0003900000 */
[----:B------:R-:W1:Y:S02]  /*13360*/  @!P0 SYNCS.PHASECHK.TRANS64 P0, [R3+URZ+0x13270], R2 ;  /* 0x01327002030085a7 */ /* 0x000e64000800007f */
[----:B-1----:R-:W-:Y:S05]  /*13370*/  @!P0 BRA `(.L_x_12534) ;  /* 0xfffffffc00f08947 */ /* 0x002fea000383ffff */
[----:B------:R-:W-:Y:S05]  /*13380*/  BRA `(.L_x_12597) ;  /* 0xffffffd800887947 */ /* 0x000fea000383ffff */
.L_x_12536:
[----:B0-----:R0:W1:Y:S02]  /*13390*/  SYNCS.PHASECHK.TRANS64.TRYWAIT P0, [R3+URZ+0x13260], R2 ;  /* 0x01326002030075a7 */ /* 0x001064000800017f */
[----:B-1----:R-:W-:Y:S05]  /*133a0*/  @!P0 NANOSLEEP.SYNCS 0x989680 ;  /* 0x009896800000895d */ /* 0x002fea0003900000 */
[----:B------:R-:W1:Y:S02]  /*133b0*/  @!P0 SYNCS.PHASECHK.TRANS64 P0, [R3+URZ+0x13260], R2 ;  /* 0x01326002030085a7 */ /* 0x000e64000800007f */
[----:B-1----:R-:W-:Y:S05]  /*133c0*/  @!P0 BRA `(.L_x_12536) ;  /* 0xfffffffc00f08947 */ /* 0x002fea000383ffff */
[----:B------:R-:W-:Y:S05]  /*133d0*/  BRA `(.L_x_12598) ;  /* 0xffffffd800907947 */ /* 0x000fea000383ffff */
.L_x_12543:
[----:B0-----:R0:W1:Y:S02]  /*133e0*/  SYNCS.PHASECHK.TRANS64.TRYWAIT P1, [R2+URZ+0x13270], R3 ;  /* 0x01327003020075a7 */ /* 0x001064000802017f */
[----:B-1----:R-:W-:Y:S05]  /*133f0*/  @!P1 NANOSLEEP.SYNCS 0x989680 ;  /* 0x009896800000995d */ /* 0x002fea0003900000 */
[----:B------:R-:W1:Y:S02]  /*13400*/  @!P1 SYNCS.PHASECHK.TRANS64 P1, [R2+URZ+0x13270], R3 ;  /* 0x01327003020095a7 */ /* 0x000e64000802007f */
[----:B-1----:R-:W-:Y:S05]  /*13410*/  @!P1 BRA `(.L_x_12543) ;  /* 0xfffffffc00f09947 */ /* 0x002fea000383ffff */
[----:B------:R-:W-:Y:S05]  /*13420*/  BRA `(.L_x_12599) ;  /* 0xffffffdc00d47947 */ /* 0x000fea000383ffff */
.L_x_12545:
[----:B0-----:R0:W1:Y:S02]  /*13430*/  SYNCS.PHASECHK.TRANS64.TRYWAIT P1, [R2+URZ+0x13260], R5 ;  /* 0x01326005020075a7 */ /* 0x001064000802017f */
[----:B-1----:R-:W-:Y:S05]  /*13440*/  @!P1 NANOSLEEP.SYNCS 0x989680 ;  /* 0x009896800000995d */ /* 0x002fea0003900000 */
[----:B------:R-:W1:Y:S02]  /*13450*/  @!P1 SYNCS.PHASECHK.TRANS64 P1, [R2+URZ+0x13260], R5 ;  /* 0x01326005020095a7 */ /* 0x000e64000802007f */
[----:B-1----:R-:W-:Y:S05]  /*13460*/  @!P1 BRA `(.L_x_12545) ;  /* 0xfffffffc00f09947 */ /* 0x002fea000383ffff */
[----:B------:R-:W-:Y:S05]  /*13470*/  BRA `(.L_x_12600) ;  /* 0xffffffdc00dc7947 */ /* 0x000fea000383ffff */
.L_x_12558:
[----:B0-----:R0:W1:Y:S02]  /*13480*/  SYNCS.PHASECHK.TRANS64.TRYWAIT P0, [R7+URZ+0x13220], R0 ;  /* 0x01322000070075a7 */ /* 0x001064000800017f */
[----:B-1----:R-:W-:Y:S05]  /*13490*/  @!P0 NANOSLEEP.SYNCS 0x989680 ;  /* 0x009896800000895d */ /* 0x002fea0003900000 */
[----:B------:R-:W1:Y:S02]  /*134a0*/  @!P0 SYNCS.PHASECHK.TRANS64 P0, [R7+URZ+0x13220], R0 ;  /* 0x01322000070085a7 */ /* 0x000e64000800007f */
[----:B-1----:R-:W-:Y:S05]  /*134b0*/  @!P0 BRA `(.L_x_12558) ;  /* 0xfffffffc00f08947 */ /* 0x002fea000383ffff */
[----:B------:R-:W-:Y:S05]  /*134c0*/  BRA `(.L_x_12601) ;  /* 0xffffffec00d07947 */ /* 0x000fea000383ffff */
.L_x_12559:
        /* <DEDUP_REMOVED lines=11> */
.L_x_12603:
[----:B------:R-:W-:Y:S05]  /*13580*/  BSYNC B0 ;  /* 0x0000000000007941 */ /* 0x000fea0003800000 */
.L_x_12602:
[----:B------:R-:W-:Y:S05]  /*13590*/  BRA `(.L_x_12604) ;  /* 0xffffffec00b87947 */ /* 0x000fea000383ffff */
.L_x_12562:
[----:B------:R-:W-:Y:S01]  /*135a0*/  BSSY B1, `(.L_x_12605) ;  /* 0x0000006000017945 */ /* 0x000fe20003800000 */
[----:B------:R-:W-:-:S07]  /*135b0*/  IMAD.MOV.U32 R15, RZ, RZ, -0x1 ;  /* 0xffffffffff0f7424 */ /* 0x000fce00078e00ff */
[----:B0-----:R-:W-:Y:S05]  /*135c0*/  WARPSYNC.COLLECTIVE R15, `(.L_x_12606) ;  /* 0x000000000f0c7348 */ /* 0x001fea0003c00000 */
[----:B------:R-:W-:Y:S02]  /*135d0*/  ELECT P6, UR62, PT ;  /* 0x00000000003e782f */ /* 0x000fe400038c0000 */
[----:B------:R-:W-:Y:S01]  /*135e0*/  MOV R14, UR62 ;  /* 0x0000003e000e7c02 */ /* 0x000fe20008000f00 */
[----:B0-----:R-:W-:Y:S10]  /*135f0*/  ENDCOLLECTIVE ;  /* 0x000000000000791b */ /* 0x001ff40003800000 */
.L_x_12606:
[----:B------:R-:W-:Y:S05]  /*13600*/  BSYNC B1 ;  /* 0x0000000000017941 */ /* 0x000fea0003800000 */
.L_x_12605:
[----:B------:R-:W-:Y:S05]  /*13610*/  BRA `(.L_x_12607) ;  /* 0xffffffec00b07947 */ /* 0x000fea000383ffff */
.L_x_12564:
[----:B0-----:R0:W1:Y:S02]  /*13620*/  SYNCS.PHASECHK.TRANS64.TRYWAIT P1, [R5+URZ], R4 ;  /* 0x00000004050075a7 */ /* 0x001064000802017f */
[----:B-1----:R-:W-:Y:S05]  /*13630*/  @!P1 NANOSLEEP.SYNCS 0x989680 ;  /* 0x009896800000995d */ /* 0x002fea0003900000 */
[----:B------:R-:W1:Y:S02]  /*13640*/  @!P1 SYNCS.PHASECHK.TRANS64 P1, [R5+URZ], R4 ;  /* 0x00000004050095a7 */ /* 0x000e64000802007f */
[----:B-1----:R-:W-:Y:S05]  /*13650*/  @!P1 BRA `(.L_x_12564) ;  /* 0xfffffffc00f09947 */ /* 0x002fea000383ffff */
[----:B------:R-:W-:Y:S05]  /*13660*/  BRA `(.L_x_12608) ;  /* 0xffffffec00e47947 */ /* 0x000fea000383ffff */
.L_x_12565:
[----:B-1----:R1:W2:Y:S02]  /*13670*/  SYNCS.PHASECHK.TRANS64.TRYWAIT P1, [R3+URZ], R0 ;  /* 0x00000000030075a7 */ /* 0x0022a4000802017f */
[----:B--2---:R-:W-:Y:S05]  /*13680*/  @!P1 NANOSLEEP.SYNCS 0x989680 ;  /* 0x009896800000995d */ /* 0x004fea0003900000 */
[----:B------:R-:W2:Y:S02]  /*13690*/  @!P1 SYNCS.PHASECHK.TRANS64 P1, [R3+URZ], R0 ;  /* 0x00000000030095a7 */ /* 0x000ea4000802007f */
[----:B--2---:R-:W-:Y:S05]  /*136a0*/  @!P1 BRA `(.L_x_12565) ;  /* 0xfffffffc00f09947 */ /* 0x004fea000383ffff */
[----:B------:R-:W-:Y:S05]  /*136b0*/  BRA `(.L_x_12609) ;  /* 0xffffffec00d87947 */ /* 0x000fea000383ffff */
.L_x_12567:
[----:B-1----:R1:W2:Y:S02]  /*136c0*/  SYNCS.PHASECHK.TRANS64.TRYWAIT P1, [R3+URZ+0x13260], R4 ;  /* 0x01326004030075a7 */ /* 0x0022a4000802017f */
[----:B--2---:R-:W-:Y:S05]  /*136d0*/  @!P1 NANOSLEEP.SYNCS 0x989680 ;  /* 0x009896800000995d */ /* 0x004fea0003900000 */
[----:B------:R-:W2:Y:S02]  /*136e0*/  @!P1 SYNCS.PHASECHK.TRANS64 P1, [R3+URZ+0x13260], R4 ;  /* 0x01326004030095a7 */ /* 0x000ea4000802007f */
[----:B--2---:R-:W-:Y:S05]  /*136f0*/  @!P1 BRA `(.L_x_12567) ;  /* 0xfffffffc00f09947 */ /* 0x004fea000383ffff */
[----:B------:R-:W-:Y:S05]  /*13700*/  BRA `(.L_x_12610) ;  /* 0xffffffec00d87947 */ /* 0x000fea000383ffff */
.L_x_12569:
[----:B0-----:R0:W2:Y:S02]  /*13710*/  SYNCS.PHASECHK.TRANS64.TRYWAIT P1, [R5+URZ+0x13260], R0 ;  /* 0x01326000050075a7 */ /* 0x0010a4000802017f */
[----:B--2---:R-:W-:Y:S05]  /*13720*/  @!P1 NANOSLEEP.SYNCS 0x989680 ;  /* 0x009896800000995d */ /* 0x004fea0003900000 */
[----:B------:R-:W2:Y:S02]  /*13730*/  @!P1 SYNCS.PHASECHK.TRANS64 P1, [R5+URZ+0x13260], R0 ;  /* 0x01326000050095a7 */ /* 0x000ea4000802007f */
[----:B--2---:R-:W-:Y:S05]  /*13740*/  @!P1 BRA `(.L_x_12569) ;  /* 0xfffffffc00f09947 */ /* 0x004fea000383ffff */
[----:B------:R-:W-:Y:S05]  /*13750*/  BRA `(.L_x_12611) ;  /* 0xffffffec00d87947 */ /* 0x000fea000383ffff */
.L_x_12571:
[----:B--2---:R2:W3:Y:S02]  /*13760*/  SYNCS.PHASECHK.TRANS64.TRYWAIT P0, [R3+URZ+0x13280], R4 ;  /* 0x01328004030075a7 */ /* 0x0044e4000800017f */
[----:B---3--:R-:W-:Y:S05]  /*13770*/  @!P0 NANOSLEEP.SYNCS 0x989680 ;  /* 0x009896800000895d */ /* 0x008fea0003900000 */
[----:B------:R-:W3:Y:S02]  /*13780*/  @!P0 SYNCS.PHASECHK.TRANS64 P0, [R3+URZ+0x13280], R4 ;  /* 0x01328004030085a7 */ /* 0x000ee4000800007f */
[----:B---3--:R-:W-:Y:S05]  /*13790*/  @!P0 BRA `(.L_x_12571) ;  /* 0xfffffffc00f08947 */ /* 0x008fea000383ffff */
[----:B------:R-:W-:Y:S05]  /*137a0*/  BRA `(.L_x_12572) ;  /* 0xffffffec00d47947 */ /* 0x000fea000383ffff */
.L_x_12612:
        /* <DEDUP_REMOVED lines=13> */
.L_x_12997:


//--------------------- .text._ZN7cutlass13device_kernelIN5flash11enable_sm90INS1_16FlashAttnFwdSm90INS1_25CollectiveMainloopFwdSm90ILi2EN4cute5tupleIJNS5_1CILi1EEES8_S8_EEENS6_IJNS7_ILi192EEENS7_ILi160EEENS7_ILi64EEEEEELi64ENS_12float_e4m3_tEfNS_4arch4Sm90ELb1ELb0ELb1ELb1ELb0ELb1ELb0ELb1ELb1ELb1ELb0ELb0EEENS1_21CollectiveEpilogueFwdINS6_IJSA_SC_SB_EEES9_NS_10bfloat16_tESG_Li384ELb1ELb1ELb0ELb1EEENS1_36VarlenDynamicPersistentTileSchedulerILi192ELi160ELi384ELi128ELb0ELb1ELb1ELb1ELb1ELb1EEEEEEEEEvNT_6ParamsE --------------------------
	.section	.text._ZN7cutlass13device_kernelIN5flash11enable_sm90INS1_16FlashAttnFwdSm90INS1_25CollectiveMainloopFwdSm90ILi2EN4cute5tupleIJNS5_1CILi1EEES8_S8_EEENS6_IJNS7_ILi192EEENS7_ILi160EEENS7_ILi64EEEEEELi64ENS_12float_e4m3_tEfNS_4arch4Sm90ELb1ELb0ELb1ELb1ELb0ELb1ELb0ELb1ELb1ELb1ELb0ELb0EEENS1_21CollectiveEpilogueFwdINS6_IJSA_SC_SB_EEES9_NS_10bfloat16_tESG_Li384ELb1ELb1ELb0ELb1EEENS1_36VarlenDynamicPersistentTileSchedulerILi192ELi160ELi384ELi128ELb0ELb1ELb1ELb1ELb1ELb1EEEEEEEEEvNT_6ParamsE,"ax",@progbits
	.align	128
.text._ZN7cutlass13device_kernelIN5flash11enable_sm90INS1_16FlashAttnFwdSm90INS1_25CollectiveMainloopFwdSm90ILi2EN4cute5tupleIJNS5_1CILi1EEES8_S8_EEENS6_IJNS7_ILi192EEENS7_ILi160EEENS7_ILi64EEEEEELi64ENS_12float_e4m3_tEfNS_4arch4Sm90ELb1ELb0ELb1ELb1ELb0ELb1ELb0ELb1ELb1ELb1ELb0ELb0EEENS1_21CollectiveEpilogueFwdINS6_IJSA_SC_SB_EEES9_NS_10bfloat16_tESG_Li384ELb1ELb1ELb0ELb1EEENS1_36VarlenDynamicPersistentTileSchedulerILi192ELi160ELi384ELi128ELb0ELb1ELb1ELb1ELb1ELb1EEEEEEEEEvNT_6ParamsE:
        .type           _ZN7cutlass13device_kernelIN5flash11enable_sm90INS1_16FlashAttnFwdSm90INS1_25CollectiveMainloopFwdSm90ILi2EN4cute5tupleIJNS5_1CILi1EEES8_S8_EEENS6_IJNS7_ILi192EEENS7_ILi160EEENS7_ILi64EEEEEELi64ENS_12float_e4m3_tEfNS_4arch4Sm90ELb1ELb0ELb1ELb1ELb0ELb1ELb0ELb1ELb1ELb1ELb0ELb0EEENS1_21CollectiveEpilogueFwdINS6_IJSA_SC_SB_EEES9_NS_10bfloat16_tESG_Li384ELb1ELb1ELb0ELb1EEENS1_36VarlenDynamicPersistentTileSchedulerILi192ELi160ELi384ELi128ELb0ELb1ELb1ELb1ELb1ELb1EEEEEEEEEvNT_6ParamsE,@function
        .size           _ZN7cutlass13device_kernelIN5flash11enable_sm90INS1_16FlashAttnFwdSm90INS1_25CollectiveMainloopFwdSm90ILi2EN4cute5tupleIJNS5_1CILi1EEES8_S8_EEENS6_IJNS7_ILi192EEENS7_ILi160EEENS7_ILi64EEEEEELi64ENS_12float_e4m3_tEfNS_4arch4Sm90ELb1ELb0ELb1ELb1ELb0ELb1ELb0ELb1ELb1ELb1ELb0ELb0EEENS1_21CollectiveEpilogueFwdINS6_IJSA_SC_SB_EEES9_NS_10bfloat16_tESG_Li384ELb1ELb1ELb0ELb1EEENS1_36VarlenDynamicPersistentTileSchedulerILi192ELi160ELi384ELi128ELb0ELb1ELb1ELb1ELb1ELb1EEEEEEEEEvNT_6ParamsE,(.L_x_12998 - _ZN7cutlass13device_kernelIN5flash11enable_sm90INS1_16FlashAttnFwdSm90INS1_25CollectiveMainloopFwdSm90ILi2EN4cute5tupleIJNS5_1CILi1EEES8_S8_EEENS6_IJNS7_ILi192EEENS7_ILi160EEENS7_ILi64EEEEEELi64ENS_12float_e4m3_tEfNS_4arch4Sm90ELb1ELb0ELb1ELb1ELb0ELb1ELb0ELb1ELb1ELb1ELb0ELb0EEENS1_21CollectiveEpilogueFwdINS6_IJSA_SC_SB_EEES9_NS_10bfloat16_tESG_Li384ELb1ELb1ELb0ELb1EEENS1_36VarlenDynamicPersistentTileSchedulerILi192ELi160ELi384ELi128ELb0ELb1ELb1ELb1ELb1ELb1EEEEEEEEEvNT_6ParamsE)
        .other          _ZN7cutlass13device_kernelIN5flash11enable_sm90INS1_16FlashAttnFwdSm90INS1_25CollectiveMainloopFwdSm90ILi2EN4cute5tupleIJNS5_1CILi1EEES8_S8_EEENS6_IJNS7_ILi192EEENS7_ILi160EEENS7_ILi64EEEEEELi64ENS_12float_e4m3_tEfNS_4arch4Sm90ELb1ELb0ELb1ELb1ELb0ELb1ELb0ELb1ELb1ELb1ELb0ELb0EEENS1_21CollectiveEpilogueFwdINS6_IJSA_SC_SB_EEES9_NS_10bfloat16_tESG_Li384ELb1ELb1ELb0ELb1EEENS1_36VarlenDynamicPersistentTileSchedulerILi192ELi160ELi384ELi128ELb0ELb1ELb1ELb1ELb1ELb1EEEEEEEEEvNT_6ParamsE,@"STO_CUDA_ENTRY STV_DEFAULT"
_ZN7cutlass13device_kernelIN5flash11enable_sm90INS1_16FlashAttnFwdSm90INS1_25CollectiveMainloopFwdSm90ILi2EN4cute5tupleIJNS5_1CILi1EEES8_S8_EEENS6_IJNS7_ILi192EEENS7_ILi160EEENS7_ILi64EEEEEELi64ENS_12float_e4m3_tEfNS_4arch4Sm90ELb1ELb0ELb1ELb1ELb0ELb1ELb0ELb1ELb1ELb1ELb0ELb0EEENS1_21CollectiveEpilogueFwdINS6_IJSA_SC_SB_EEES9_NS_10bfloat16_tESG_Li384ELb1ELb1ELb0ELb1EEENS1_36VarlenDynamicPersistentTileSchedulerILi192ELi160ELi384ELi128ELb0ELb1ELb1ELb1ELb1ELb1EEEEEEEEEvNT_6ParamsE:
        /* <DEDUP_REMOVED lines=23> */
.L_x_12614:
[----:B------:R-:W-:Y:S05]  /*0170*/  BSYNC B0 ;  /* 0x0000000000007941 */ /* 0x000fea0003800000 */
.L_x_12613:
        /* <DEDUP_REMOVED lines=40> */
.L_x_12615:
        /* <DEDUP_REMOVED lines=22> */
.L_x_12616:
        /* <DEDUP_REMOVED lines=18> */
.L_x_12617:
        /* <DEDUP_REMOVED lines=22> */
.L_x_12618:
        /* <DEDUP_REMOVED lines=22> */
.L_x_12619:
        /* <DEDUP_REMOVED lines=9> */
.L_x_12622:
        /* <DEDUP_REMOVED lines=19> */
[----:B------:R-:W-:Y:S02]  /*0b00*/  SHF.R.S32.HI R0, RZ, 0x1f, R18 ;  /* 0x0000001fff007819 */ /* 0x000fe40000011412 */
[-C--:B------:R-:W-:Y:S02]  /*0b10*/  LEA.HI R3, R18, R18.reuse, RZ, 0x1 ;  /* 0x0000001212037211 */ /* 0x080fe400078f08ff */
[CC--:B------:R-:W-:Y:S02]  /*0b20*/  LEA.HI R4, R0.reuse, R18.reuse, RZ, 0x5 ;  /* 0x0000001200047211 */ /* 0x0c0fe400078f28ff */
[----:B------:R-:W-:Y:S02]  /*0b30*/  SHF.R.S32.HI R156, RZ, 0x1, R3 ;  /* 0x00000001ff9c7819 */ /* 0x000fe40000011403 */
[----:B--2---:R-:W-:Y:S01]  /*0b40*/  LEA.HI R2, R0, R18, RZ, 0x7 ;  /* 0x0000001200027211 */ /* 0x004fe200078f38ff */
[----:B------:R-:W-:Y:S01]  /*0b50*/  IMAD.SHL.U32 R5, R4, 0x20, RZ ;  /* 0x0000002004057824 */ /* 0x000fe200078e00ff */
[----:B------:R-:W-:-:S02]  /*0b60*/  LEA.HI R4, R3, R156, RZ, 0x1 ;  /* 0x0000009c03047211 */ /* 0x000fc400078f08ff */
[-C--:B------:R-:W-:Y:S02]  /*0b70*/  LEA.HI R6, R0, R18.reuse, RZ, 0x4 ;  /* 0x0000001200067211 */ /* 0x080fe400078f20ff */
[----:B------:R-:W-:Y:S02]  /*0b80*/  LOP3.LUT R10, R2, 0xffffff80, RZ, 0xc0, !PT ;  /* 0xffffff80020a7812 */ /* 0x000fe400078ec0ff */
[----:B------:R-:W-:Y:S02]  /*0b90*/  LOP3.LUT R9, R5, 0xfffffc00, RZ, 0xc0, !PT ;  /* 0xfffffc0005097812 */ /* 0x000fe400078ec0ff */
[----:B------:R-:W-:Y:S01]  /*0ba0*/  LOP3.LUT R5, R4, 0x3fffffe, RZ, 0xc0, !PT ;  /* 0x03fffffe04057812 */ /* 0x000fe200078ec0ff */
[----:B------:R-:W-:Y:S01]  /*0bb0*/  IMAD.IADD R20, R18, 0x1, -R10 ;  /* 0x0000000112147824 */ /* 0x000fe200078e0a0a */
[----:B------:R-:W-:Y:S02]  /*0bc0*/  LOP3.LUT R8, R6, 0x3fffff0, RZ, 0xc0, !PT ;  /* 0x03fffff006087812 */ /* 0x000fe400078ec0ff */
[----:B------:R-:W-:Y:S01]  /*0bd0*/  SHF.R.S32.HI R7, RZ, 0x4, R6 ;  /* 0x00000004ff077819 */ /* 0x000fe20000011406 */
[----:B------:R-:W-:Y:S01]  /*0be0*/  IMAD.IADD R5, R156, 0x1, -R5 ;  /* 0x000000019c057824 */ /* 0x000fe200078e0a05 */
[----:B------:R-:W-:Y:S01]  /*0bf0*/  LEA.HI R4, R0, R18, RZ, 0x2 ;  /* 0x0000001200047211 */ /* 0x000fe200078f10ff */
[----:B------:R-:W-:Y:S01]  /*0c00*/  IMAD.IADD R8, R18, 0x1, -R8 ;  /* 0x0000000112087824 */ /* 0x000fe200078e0a08 */
[----:B------:R-:W-:Y:S01]  /*0c10*/  LEA.HI R6, R6, R7, RZ, 0x1 ;  /* 0x0000000706067211 */ /* 0x000fe200078f08ff */
[----:B------:R-:W-:Y:S01]  /*0c20*/  IMAD R19, R7, 0x8, R5 ;  /* 0x0000000807137824 */ /* 0x000fe200078e0205 */
[----:B------:R-:W-:-:S02]  /*0c30*/  SHF.R.S32.HI R10, RZ, 0x1f, R20 ;  /* 0x0000001fff0a7819 */ /* 0x000fc40000011414 */
[----:B------:R-:W-:Y:S02]  /*0c40*/  SHF.R.S32.HI R21, RZ, 0x7, R2 ;  /* 0x00000007ff157819 */ /* 0x000fe40000011402 */
[--C-:B------:R-:W-:Y:S02]  /*0c50*/  SHF.R.S32.HI R2, RZ, 0x2, R4.reuse ;  /* 0x00000002ff027819 */ /* 0x100fe40000011404 */
[----:B------:R-:W-:Y:S01]  /*0c60*/  SHF.R.S32.HI R5, RZ, 0x1f, R4 ;  /* 0x0000001fff057819 */ /* 0x000fe20000011404 */
[----:B------:R-:W-:Y:S01]  /*0c70*/  IMAD R9, R8, 0x40, R9 ;  /* 0x0000004008097824 */ /* 0x000fe200078e0209 */
[----:B------:R-:W-:Y:S02]  /*0c80*/  LOP3.LUT R6, R6, 0x1ffffffe, RZ, 0xc0, !PT ;  /* 0x1ffffffe06067812 */ /* 0x000fe400078ec0ff */
[----:B------:R-:W-:Y:S02]  /*0c90*/  LEA.HI R8, R10, R20, RZ, 0x2 ;  /* 0x000000140a087211 */ /* 0x000fe400078f10ff */
[----:B------:R-:W-:-:S02]  /*0ca0*/  LEA.HI R5, R5, R2, RZ, 0x2 ;  /* 0x0000000205057211 */ /* 0x000fc400078f10ff */
[----:B------:R-:W-:Y:S02]  /*0cb0*/  IADD3 R6, R7, -R6, RZ ;  /* 0x8000000607067210 */ /* 0x000fe40007ffe0ff */
[--C-:B------:R-:W-:Y:S02]  /*0cc0*/  SHF.R.S32.HI R7, RZ, 0x2, R8.reuse ;  /* 0x00000002ff077819 */ /* 0x100fe40000011408 */
[----:B------:R-:W-:Y:S02]  /*0cd0*/  SHF.R.S32.HI R12, RZ, 0x1f, R8 ;  /* 0x0000001fff0c7819 */ /* 0x000fe40000011408 */
[----:B------:R-:W-:Y:S02]  /*0ce0*/  LOP3.LUT R5, R5, 0xfffffffc, RZ, 0xc0, !PT ;  /* 0xfffffffc05057812 */ /* 0x000fe400078ec0ff */
[----:B------:R-:W-:Y:S02]  /*0cf0*/  LEA.HI R12, R12, R7, RZ, 0x3 ;  /* 0x000000070c0c7211 */ /* 0x000fe400078f18ff */
[----:B------:R-:W-:Y:S01]  /*0d00*/  LOP3.LUT R11, R4, 0xfffffffc, RZ, 0xc0, !PT ;  /* 0xfffffffc040b7812 */ /* 0x000fe200078ec0ff */
[----:B------:R-:W-:Y:S01]  /*0d10*/  IMAD.IADD R5, R2, 0x1, -R5 ;  /* 0x0000000102057824 */ /* 0x000fe200078e0a05 */
[----:B------:R-:W-:Y:S01]  /*0d20*/  LOP3.LUT R12, R12, 0xfffffff8, RZ, 0xc0, !PT ;  /* 0xfffffff80c0c7812 */ /* 0x000fe200078ec0ff */
[----:B------:R-:W-:Y:S01]  /*0d30*/  IMAD.HI R4, R21, 0x55555556, RZ ;  /* 0x5555555615047827 */ /* 0x000fe200078e02ff */
[----:B------:R-:W-:-:S03]  /*0d40*/  LEA.HI R10, R10, R20, RZ, 0x5 ;  /* 0x000000140a0a7211 */ /* 0x000fc600078f28ff */
[----:B------:R-:W-:Y:S01]  /*0d50*/  IMAD R2, R6, 0x8, R9 ;  /* 0x0000000806027824 */ /* 0x000fe200078e0209 */
[----:B------:R-:W-:Y:S01]  /*0d60*/  LEA.HI R0, R0, R18, RZ, 0x3 ;  /* 0x0000001200007211 */ /* 0x000fe200078f18ff */
[----:B------:R-:W-:Y:S01]  /*0d70*/  IMAD.IADD R7, R7, 0x1, -R12 ;  /* 0x0000000107077824 */ /* 0x000fe200078e0a0c */
[----:B------:R-:W-:Y:S02]  /*0d80*/  LEA.HI R4, R4, R4, RZ, 0x1 ;  /* 0x0000000404047211 */ /* 0x000fe400078f08ff */
[----:B------:R-:W-:Y:S01]  /*0d90*/  SHF.R.S32.HI R10, RZ, 0x5, R10 ;  /* 0x00000005ff0a7819 */ /* 0x000fe2000001140a */
[----:B------:R0:W-:Y:S01]  /*0da0*/  STL [R1+0x7c], R2 ;  /* 0x00007c0201007387 */ /* 0x0001e20000100800 */
[----:B------:R-:W-:Y:S01]  /*0db0*/  LOP3.LUT R3, R3, 0xfffffffe, RZ, 0xc0, !PT ;  /* 0xfffffffe03037812 */ /* 0x000fe200078ec0ff */
[----:B------:R-:W-:Y:S02]  /*0dc0*/  IMAD R4, R4, -0x3, R21 ;  /* 0xfffffffd04047824 */ /* 0x000fe400078e0215 */
[----:B------:R-:W-:Y:S01]  /*0dd0*/  IMAD R7, R10, 0x10, R7 ;  /* 0x000000100a077824 */ /* 0x000fe200078e0207 */
[----:B0-----:R-:W-:Y:S01]  /*0de0*/  LOP3.LUT R2, R0, 0xfffffff8, RZ, 0xc0, !PT ;  /* 0xfffffff800027812 */ /* 0x001fe200078ec0ff */
[----:B------:R-:W-:Y:S01]  /*0df0*/  IMAD.IADD R3, R18, 0x1, -R3 ;  /* 0x0000000112037824 */ /* 0x000fe200078e0a03 */
[----:B------:R-:W-:-:S03]  /*0e00*/  SHF.R.S32.HI R6, RZ, 0x3, R0 ;  /* 0x00000003ff067819 */ /* 0x000fc60000011400 */
[----:B------:R-:W-:Y:S01]  /*0e10*/  IMAD.IADD R2, R18, 0x1, -R2 ;  /* 0x0000000112027824 */ /* 0x000fe200078e0a02 */
[----:B------:R0:W-:Y:S01]  /*0e20*/  STL [R1+0x6c], R5 ;  /* 0x00006c0501007387 */ /* 0x0001e20000100800 */
[----:B------:R-:W-:Y:S01]  /*0e30*/  IMAD R4, R4, 0x40, R7 ;  /* 0x0000004004047824 */ /* 0x000fe200078e0207 */
[----:B------:R-:W-:Y:S01]  /*0e40*/  SHF.L.U32 R0, R5, 0x7, RZ ;  /* 0x0000000705007819 */ /* 0x000fe200000006ff */
[----:B------:R-:W-:Y:S01]  /*0e50*/  IMAD.SHL.U32 R6, R3, 0x8, RZ ;  /* 0x0000000803067824 */ /* 0x000fe200078e00ff */
[----:B------:R-:W-:Y:S01]  /*0e60*/  STL [R1+0x44], R13 ;  /* 0x0000440d01007387 */ /* 0x000fe20000100800 */
[----:B------:R-:W-:-:S03]  /*0e70*/  IMAD.IADD R11, R18, 0x1, -R11 ;  /* 0x00000001120b7824 */ /* 0x000fc600078e0a0b */
[----:B------:R-:W-:Y:S01]  /*0e80*/  STL [R1+0x48], R14 ;  /* 0x0000480e01007387 */ /* 0x000fe20000100800 */
[----:B0-----:R-:W-:Y:S01]  /*0e90*/  IMAD.SHL.U32 R5, R2, 0x8, RZ ;  /* 0x0000000802057824 */ /* 0x001fe200078e00ff */
[----:B------:R-:W-:Y:S02]  /*0ea0*/  LOP3.LUT R2, R0, 0x180, RZ, 0xc0, !PT ;  /* 0x0000018000027812 */ /* 0x000fe400078ec0ff */
[----:B------:R-:W-:Y:S01]  /*0eb0*/  STL [R1+0x4c], R15 ;  /* 0x00004c0f01007387 */ /* 0x000fe20000100800 */
[----:B------:R-:W-:Y:S01]  /*0ec0*/  IMAD.SHL.U32 R18, R3, 0x10, RZ ;  /* 0x0000001003127824 */ /* 0x000fe200078e00ff */
[----:B------:R-:W-:Y:S02]  /*0ed0*/  SHF.R.S32.HI R3, RZ, 0x1f, R5 ;  /* 0x0000001fff037819 */ /* 0x000fe40000011405 */
[----:B------:R-:W-:Y:S04]  /*0ee0*/  STL [R1+0x78], R4 ;  /* 0x0000780401007387 */ /* 0x000fe80000100800 */
[----:B------:R-:W-:Y:S04]  /*0ef0*/  STL [R1+0x60], RZ ;  /* 0x000060ff01007387 */ /* 0x000fe80000100800 */
[----:B------:R-:W-:Y:S01]  /*0f00*/  STL [R1+0x4], RZ ;  /* 0x000004ff01007387 */ /* 0x000fe20000100800 */
[----:B------:R-:W-:-:S03]  /*0f10*/  LEA.HI R12, R11, R11, RZ, 0x1 ;  /* 0x0000000b0b0c7211 */ /* 0x000fc600078f08ff */
[----:B------:R0:W-:Y:S01]  /*0f20*/  STL [R1+0x8], R6 ;  /* 0x0000080601007387 */ /* 0x0001e20000100800 */
[----:B------:R-:W-:-:S03]  /*0f30*/  SHF.R.S32.HI R0, RZ, 0x1f, R156 ;  /* 0x0000001fff007819 */ /* 0x000fc6000001149c */
[----:B------:R1:W-:Y:S01]  /*0f40*/  STL [R1+0x68], R5 ;  /* 0x0000680501007387 */ /* 0x0003e20000100800 */
[----:B------:R-:W-:-:S03]  /*0f50*/  LOP3.LUT R0, R2, 0x10, R18, 0xf8, !PT ;  /* 0x0000001002007812 */ /* 0x000fc600078ef812 */
[----:B------:R-:W-:Y:S01]  /*0f60*/  STL [R1+0x2c], R2 ;  /* 0x00002c0201007387 */ /* 0x000fe20000100800 */
[----:B0-----:R-:W-:-:S03]  /*0f70*/  VIADD R6, R6, 0x10 ;  /* 0x0000001006067836 */ /* 0x001fc60000000000 */
[----:B------:R0:W-:Y:S01]  /*0f80*/  STL [R1+0x80], R3 ;  /* 0x0000800301007387 */ /* 0x0001e20000100800 */
[----:B------:R-:W-:Y:S01]  /*0f90*/  LOP3.LUT R12, R12, 0x1ffffffe, RZ, 0xc0, !PT ;  /* 0x1ffffffe0c0c7812 */ /* 0x000fe200078ec0ff */
[----:B-1----:R-:W-:Y:S01]  /*0fa0*/  IMAD.SHL.U32 R5, R19, 0x40, RZ ;  /* 0x0000004013057824 */ /* 0x002fe200078e00ff */
[----:B------:R-:W-:Y:S01]  /*0fb0*/  LOP3.LUT R8, R8, 0x7ffffffc, RZ, 0xc0, !PT ;  /* 0x7ffffffc08087812 */ /* 0x000fe200078ec0ff */
[----:B------:R-:W-:Y:S01]  /*0fc0*/  STL [R1+0x10], R6 ;  /* 0x0000100601007387 */ /* 0x000fe20000100800 */
[----:B0-----:R-:W-:Y:S02]  /*0fd0*/  SHF.R.U32.HI R3, RZ, 0x3, R2 ;  /* 0x00000003ff037819 */ /* 0x001fe40000011602 */
[----:B------:R-:W-:Y:S02]  /*0fe0*/  LOP3.LUT R2, R2, 0x30, R18, 0xf8, !PT ;  /* 0x0000003002027812 */ /* 0x000fe400078ef812 */
[----:B------:R-:W-:Y:S01]  /*0ff0*/  LOP3.LUT R0, R0, R3, RZ, 0x3c, !PT ;  /* 0x0000000300007212 */ /* 0x000fe200078e3cff */
[----:B------:R0:W-:Y:S01]  /*1000*/  STL [R1+0x30], R3 ;  /* 0x0000300301007387 */ /* 0x0001e20000100800 */
[----:B------:R-:W-:-:S02]  /*1010*/  IMAD.IADD R12, R11, 0x1, -R12 ;  /* 0x000000010b0c7824 */ /* 0x000fc400078e0a0c */
[----:B------:R-:W-:Y:S01]  /*1020*/  IMAD.IADD R7, R20, 0x1, -R8 ;  /* 0x0000000114077824 */ /* 0x000fe200078e0a08 */
[----:B------:R-:W-:Y:S01]  /*1030*/  STL [R1+0x34], R5 ;  /* 0x0000340501007387 */ /* 0x000fe20000100800 */
[----:B0-----:R-:W-:Y:S02]  /*1040*/  LOP3.LUT R3, R2, R3, RZ, 0x3c, !PT ;  /* 0x0000000302037212 */ /* 0x001fe400078e3cff */
[----:B------:R-:W-:Y:S01]  /*1050*/  SHF.R.S32.HI R2, RZ, 0x1f, R6 ;  /* 0x0000001fff027819 */ /* 0x000fe20000011406 */
[----:B------:R-:W-:Y:S02]  /*1060*/  IMAD.IADD R6, R5, 0x1, R0 ;  /* 0x0000000105067824 */ /* 0x000fe400078e0200 */
[----:B------:R-:W-:Y:S02]  /*1070*/  IMAD R0, R12, 0x8, R4 ;  /* 0x000000080c007824 */ /* 0x000fe400078e0204 */
[----:B------:R0:W-:Y:S04]  /*1080*/  STL [R1+0x70], R2 ;  /* 0x0000700201007387 */ /* 0x0001e80000100800 */
[----:B------:R1:W-:Y:S01]  /*1090*/  STL [R1+0x38], R7 ;  /* 0x0000380701007387 */ /* 0x0003e20000100800 */
[----:B0-----:R-:W-:-:S03]  /*10a0*/  IADD3 R2, R16, R5, R3 ;  /* 0x0000000510027210 */ /* 0x001fc60007ffe003 */
[----:B------:R1:W-:Y:S04]  /*10b0*/  STL [R1+0x14], R6 ;  /* 0x0000140601007387 */ /* 0x0003e80000100800 */
[----:B------:R1:W-:Y:S04]  /*10c0*/  STL [R1+0x3c], R0 ;  /* 0x00003c0001007387 */ /* 0x0003e80000100800 */
[----:B------:R1:W-:Y:S01]  /*10d0*/  STL [R1+0x74], R2 ;  /* 0x0000740201007387 */ /* 0x0003e20000100800 */
[----:B------:R-:W-:Y:S02]  /*10e0*/  CS2R R22, SRZ ;  /* 0x0000000000167805 */ /* 0x000fe4000001ff00 */
[----:B---3--:R-:W-:Y:S01]  /*10f0*/  LOP3.LUT R157, R17, 0x1, RZ, 0xfc, !PT ;  /* 0x00000001119d7812 */ /* 0x008fe200078efcff */
[----:B-1----:R-:W-:-:S07]  /*1100*/  IMAD.MOV.U32 R17, RZ, RZ, RZ ;  /* 0x000000ffff117224 */ /* 0x002fce00078e00ff */
.L_x_12734:
[----:B--2---:R-:W2:Y:S01]  /*1110*/  LDL.LU R0, [R1+0x4c] ;  /* 0x00004c0001007983 */ /* 0x004ea20000300800 */
[----:B01----:R-:W2:Y:S01]  /*1120*/  LDC.64 R2, c[0x0][0xc88] ;  /* 0x00032200ff027b82 */ /* 0x003ea20000000a00 */
[----:B------:R-:W-:Y:S01]  /*1130*/  ULDC.64 UR4, c[0x0][0xa28] ;  /* 0x00028a0000047ab9 */ /* 0x000fe20000000a00 */
[----:B------:R-:W-:Y:S01]  /*1140*/  ULDC.64 UR8, c[0x0][0xa18] ;  /* 0x0002860000087ab9 */ /* 0x000fe20000000a00 */
[----:B------:R-:W-:Y:S01]  /*1150*/  ISETP.NE.U32.AND P2, PT, RZ, UR4, PT ;  /* 0x00000004ff007c0c */ /* 0x000fe2000bf45070 */
[----:B------:R-:W3:Y:S01]  /*1160*/  LDL R27, [R1+0x48] ;  /* 0x00004800011b7983 */ /* 0x000ee20000100800 */
[----:B------:R-:W-:Y:S01]  /*1170*/  ULDC.64 UR6, c[0x0][0xa08] ;  /* 0x0002820000067ab9 */ /* 0x000fe20000000a00 */
[----:B--2---:R-:W-:-:S05]  /*1180*/  IMAD.WIDE R2, R0, 0x4, R2 ;  /* 0x0000000400027825 */ /* 0x004fca00078e0202 */
[----:B------:R-:W2:Y:S01]  /*1190*/  LDG.E R8, desc[UR40][R2.64] ;  /* 0x0000002802087981 */ /* 0x000ea2000c1e1900 */
[----:B------:R-:W-:Y:S02]  /*11a0*/  ISETP.NE.AND.EX P2, PT, RZ, UR5, PT, P2 ;  /* 0x00000005ff007c0c */ /* 0x000fe4000bf45320 */
[----:B------:R-:W-:Y:S02]  /*11b0*/  ISETP.NE.U32.AND P1, PT, RZ, UR8, PT ;  /* 0x00000008ff007c0c */ /* 0x000fe4000bf25070 */
[----:B------:R-:W-:Y:S02]  /*11c0*/  ISETP.NE.U32.AND P0, PT, RZ, UR6, PT ;  /* 0x00000006ff007c0c */ /* 0x000fe4000bf05070 */
[----:B------:R-:W-:Y:S02]  /*11d0*/  ISETP.NE.AND.EX P1, PT, RZ, UR9, PT, P1 ;  /* 0x00000009ff007c0c */ /* 0x000fe4000bf25310 */
[----:B------:R-:W-:Y:S02]  /*11e0*/  ISETP.NE.AND.EX P0, PT, RZ, UR7, PT, P0 ;  /* 0x00000007ff007c0c */ /* 0x000fe4000bf05300 */
[----:B------:R-:W-:-:S02]  /*11f0*/  MOV R26, RZ ;  /* 0x000000ff001a7202 */ /* 0x000fc40000000f00 */
[----:B--2---:R-:W-:Y:S01]  /*1200*/  SHF.R.S32.HI R0, RZ, 0x1f, R8 ;  /* 0x0000001fff007819 */ /* 0x004fe20000011408 */
[----:B------:R-:W-:Y:S01]  /*1210*/  STL [R1+0x50], R8 ;  /* 0x0000500801007387 */ /* 0x000fe20000100800 */
[C---:B------:R-:W-:Y:S01]  /*1220*/  @P2 LEA R2, P3, R8.reuse, UR4, 0x2 ;  /* 0x0000000408022c11 */ /* 0x040fe2000f8610ff */
[C---:B------:R-:W-:Y:S01]  /*1230*/  IMAD.SHL.U32 R33, R8.reuse, 0x4, RZ ;  /* 0x0000000408217824 */ /* 0x040fe200078e00ff */
[C-C-:B------:R-:W-:Y:S01]  /*1240*/  SHF.L.U64.HI R32, R8.reuse, 0x2, R0.reuse ;  /* 0x0000000208207819 */ /* 0x140fe20000010200 */
[----:B------:R0:W-:Y:S01]  /*1250*/  STL [R1+0x64], R0 ;  /* 0x0000640001007387 */ /* 0x0001e20000100800 */
[----:B------:R-:W-:Y:S01]  /*1260*/  @P2 LEA.HI.X R3, R8, UR5, R0, 0x2, P3 ;  /* 0x0000000508032c11 */ /* 0x000fe200098f1400 */
[----:B------:R-:W-:Y:S01]  /*1270*/  ULDC UR4, c[0x0][0x288] ;  /* 0x0000a20000047ab9 */ /* 0x000fe20000000800 */
[----:B-----5:R-:W-:Y:S01]  /*1280*/  IADD3 R6, P4, R33, UR6, RZ ;  /* 0x0000000621067c10 */ /* 0x020fe2000ff9e0ff */
[----:B------:R1:W-:Y:S01]  /*1290*/  STL [R1+0x58], R33 ;  /* 0x0000582101007387 */ /* 0x0003e20000100800 */
[----:B0-----:R-:W-:-:S02]  /*12a0*/  IMAD.MOV.U32 R0, RZ, RZ, RZ ;  /* 0x000000ffff007224 */ /* 0x001fc400078e00ff */
[----:B------:R-:W-:Y:S01]  /*12b0*/  IADD3.X R7, R32, UR7, RZ, P4, !PT ;  /* 0x0000000720077c10 */ /* 0x000fe2000a7fe4ff */
[----:B------:R-:W-:Y:S01]  /*12c0*/  IMAD.U32 R9, RZ, RZ, UR4 ;  /* 0x00000004ff097e24 */ /* 0x000fe2000f8e00ff */
[----:B------:R1:W-:Y:S01]  /*12d0*/  STL [R1+0x5c], R32 ;  /* 0x00005c2001007387 */ /* 0x0003e20000100800 */
[----:B------:R-:W-:-:S03]  /*12e0*/  ULDC.64 UR4, c[0x0][0x418] ;  /* 0x0001060000047ab9 */ /* 0x000fc60000000a00 */
[----:B------:R1:W5:Y:S01]  /*12f0*/  @P2 LDG.E R0, desc[UR40][R2.64] ;  /* 0x0000002802002981 */ /* 0x000362000c1e1900 */
[----:B------:R-:W-:-:S03]  /*1300*/  @P1 IADD3 R4, P2, R33, UR8, RZ ;  /* 0x0000000821041c10 */ /* 0x000fc6000ff5e0ff */
[----:B------:R1:W5:Y:S01]  /*1310*/  @P0 LDG.E R26, desc[UR40][R6.64] ;  /* 0x00000028061a0981 */ /* 0x000362000c1e1900 */
[----:B------:R-:W-:Y:S01]  /*1320*/  @P1 IADD3.X R5, R32, UR9, RZ, P2, !PT ;  /* 0x0000000920051c10 */ /* 0x000fe200097fe4ff */
[----:B------:R-:W-:Y:S01]  /*1330*/  UISETP.NE.U32.AND UP0, UPT, UR4, URZ, UPT ;  /* 0x0000003f0400728c */ /* 0x000fe2000bf05070 */
[----:B------:R-:W-:Y:S02]  /*1340*/  ULDC.64 UR8, c[0x0][0xa20] ;  /* 0x0002880000087ab9 */ /* 0x000fe40000000a00 */
[----:B------:R-:W-:Y:S01]  /*1350*/  ULDC UR4, c[0x0][0x424] ;  /* 0x0001090000047ab9 */ /* 0x000fe20000000800 */
[----:B------:R-:W2:Y:S01]  /*1360*/  @P1 LDG.E R9, desc[UR40][R4.64] ;  /* 0x0000002804091981 */ /* 0x000ea2000c1e1900 */
[----:B------:R-:W-:Y:S01]  /*1370*/  UISETP.NE.AND.EX UP0, UPT, UR5, URZ, UPT, UP0 ;  /* 0x0000003f0500728c */ /* 0x000fe2000bf05300 */
[----:B------:R-:W-:Y:S01]  /*1380*/  ISETP.NE.U32.AND P2, PT, RZ, UR8, PT ;  /* 0x00000008ff007c0c */ /* 0x000fe2000bf45070 */
[----:B------:R-:W-:Y:S01]  /*1390*/  IMAD.MOV.U32 R24, RZ, RZ, R8 ;  /* 0x000000ffff187224 */ /* 0x000fe200078e0008 */
[----:B------:R-:W-:Y:S01]  /*13a0*/  ULDC UR5, c[0x0][0x2f0] ;  /* 0x0000bc0000057ab9 */ /* 0x000fe20000000800 */
[----:B------:R-:W-:Y:S01]  /*13b0*/  USEL UR4, UR4, 0x1, UP0 ;  /* 0x0000000104047887 */ /* 0x000fe20008000000 */
[----:B------:R-:W-:-:S03]  /*13c0*/  ISETP.NE.AND.EX P2, PT, RZ, UR9, PT, P2 ;  /* 0x00000009ff007c0c */ /* 0x000fc6000bf45320 */
[----:B------:R-:W-:-:S03]  /*13d0*/  UIMAD UR4, UR4, UR5, URZ ;  /* 0x00000005040472a4 */ /* 0x000fc6000f8e023f */
[----:B------:R-:W-:Y:S01]  /*13e0*/  ULDC UR5, c[0x0][0x348] ;  /* 0x0000d20000057ab9 */ /* 0x000fe20000000800 */
[----:B--2---:R1:W-:Y:S01]  /*13f0*/  STL [R1+0x20], R9 ;  /* 0x0000200901007387 */ /* 0x0043e20000100800 */
[----:B------:R-:W-:-:S03]  /*1400*/  IMAD.MOV.U32 R10, RZ, RZ, R9 ;  /* 0x000000ffff0a7224 */ /* 0x000fc600078e0009 */
        /* <DEDUP_REMOVED lines=12> */
.L_x_12624:
[----:B------:R-:W-:Y:S02]  /*14d0*/  IMAD.U32 R31, RZ, RZ, UR5 ;  /* 0x00000005ff1f7e24 */ /* 0x000fe4000f8e00ff */
[----:B------:R-:W-:Y:S01]  /*14e0*/  IMAD.U32 R25, RZ, RZ, UR4 ;  /* 0x00000004ff197e24 */ /* 0x000fe2000f8e00ff */
[----:B------:R-:W-:Y:S06]  /*14f0*/  @!P2 BRA `(.L_x_12625) ;  /* 0x000000000010a947 */ /* 0x000fec0003800000 */
[----:B-1----:R-:W-:-:S04]  /*1500*/  IADD3 R2, P0, R33, UR8, RZ ;  /* 0x0000000821027c10 */ /* 0x002fc8000ff1e0ff */
[----:B------:R-:W-:-:S05]  /*1510*/  IADD3.X R3, R32, UR9, RZ, P0, !PT ;  /* 0x0000000920037c10 */ /* 0x000fca00087fe4ff */
[----:B------:R2:W5:Y:S01]  /*1520*/  LDG.E R25, desc[UR40][R2.64] ;  /* 0x0000002802197981 */ /* 0x000562000c1e1900 */
[----:B------:R-:W-:Y:S05]  /*1530*/  BRA `(.L_x_12626) ;  /* 0x0000000000107947 */ /* 0x000fea0003800000 */
.L_x_12625:
[----:B------:R-:W-:Y:S05]  /*1540*/  @!P0 BRA `(.L_x_12626) ;  /* 0x00000000000c8947 */ /* 0x000fea0003800000 */
[----:B-1----:R-:W2:Y:S04]  /*1550*/  LDG.E R2, desc[UR40][R6.64] ;  /* 0x0000002806027981 */ /* 0x002ea8000c1e1900 */
[----:B------:R-:W2:Y:S02]  /*1560*/  LDG.E R25, desc[UR40][R6.64+0x4] ;  /* 0x0000042806197981 */ /* 0x000ea4000c1e1900 */
[----:B--2---:R-:W-:-:S07]  /*1570*/  IMAD.IADD R25, R25, 0x1, -R2 ;  /* 0x0000000119197824 */ /* 0x004fce00078e0a02 */
.L_x_12626:
[----:B------:R-:W-:Y:S01]  /*1580*/  ULDC.64 UR4, c[0x0][0xa10] ;  /* 0x0002840000047ab9 */ /* 0x000fe20000000a00 */
[----:B------:R-:W3:Y:S01]  /*1590*/  LDL R11, [R1+0x44] ;  /* 0x00004400010b7983 */ /* 0x000ee20000100800 */
[----:B------:R-:W-:Y:S01]  /*15a0*/  ISETP.NE.U32.AND P0, PT, RZ, UR4, PT ;  /* 0x00000004ff007c0c */ /* 0x000fe2000bf05070 */
[----:B------:R-:W4:Y:S03]  /*15b0*/  LDC R8, c[0x0][0x448] ;  /* 0x00011200ff087b82 */ /* 0x000f260000000800 */
[----:B------:R-:W-:Y:S01]  /*15c0*/  ISETP.NE.AND.EX P0, PT, RZ, UR5, PT, P0 ;  /* 0x00000005ff007c0c */ /* 0x000fe2000bf05300 */
[----:B------:R-:W-:-:S12]  /*15d0*/  ULDC.64 UR4, c[0x0][0xa30] ;  /* 0x00028c0000047ab9 */ /* 0x000fd80000000a00 */
[----:B-12---:R-:W1:Y:S02]  /*15e0*/  @P0 LDC.64 R2, c[0x0][0xa10] ;  /* 0x00028400ff020b82 */ /* 0x006e640000000a00 */
[----:B-1----:R-:W-:-:S05]  /*15f0*/  @P0 IMAD.WIDE R2, R24, 0x4, R2 ;  /* 0x0000000418020825 */ /* 0x002fca00078e0202 */
        /* <DEDUP_REMOVED lines=8> */
[----:B----4-:R-:W-:-:S13]  /*1680*/  ISETP.NE.AND P1, PT, R8, 0x1, PT ;  /* 0x000000010800780c */ /* 0x010fda0003f25270 */
[----:B------:R-:W4:Y:S08]  /*1690*/  @P1 LDC R9, c[0x0][0x44c] ;  /* 0x00011300ff091b82 */ /* 0x000f300000000800 */
[----:B-1----:R-:W1:Y:S01]  /*16a0*/  @P1 LDC R3, c[0x0][0x450] ;  /* 0x00011400ff031b82 */ /* 0x002e620000000800 */
[----:B---3--:R-:W-:-:S04]  /*16b0*/  IMAD R11, R11, 0xc0, RZ ;  /* 0x000000c00b0b7824 */ /* 0x008fc800078e02ff */
[----:B------:R-:W-:Y:S01]  /*16c0*/  VIADD R2, R11, 0xbf ;  /* 0x000000bf0b027836 */ /* 0x000fe20000000000 */
[----:B------:R3:W-:Y:S01]  /*16d0*/  STL [R1+0x28], R11 ;  /* 0x0000280b01007387 */ /* 0x0007e20000100800 */
[----:B--2---:R-:W-:Y:S01]  /*16e0*/  @P0 IMAD.IADD R31, R7, 0x1, -R6 ;  /* 0x00000001071f0824 */ /* 0x004fe200078e0a06 */
[----:B------:R-:W-:Y:S01]  /*16f0*/  IADD3 R6, -R0, R25, RZ ;  /* 0x0000001900067210 */ /* 0x000fe20007ffe1ff */
[----:B----4-:R-:W-:-:S04]  /*1700*/  @P1 IMAD.HI.U32 R0, R2, R9, RZ ;  /* 0x0000000902001227 */ /* 0x010fc800078e00ff */
[----:B0-----:R-:W-:Y:S01]  /*1710*/  IMAD.IADD R4, R6, 0x1, R31 ;  /* 0x0000000106047824 */ /* 0x001fe200078e021f */
[----:B-1----:R-:W-:-:S03]  /*1720*/  @P1 SHF.R.U32.HI R2, RZ, R3, R0 ;  /* 0x00000003ff021219 */ /* 0x002fc60000011600 */
[C---:B------:R-:W-:Y:S01]  /*1730*/  VIADD R0, R4.reuse, 0x9f ;  /* 0x0000009f04007836 */ /* 0x040fe20000000000 */
[----:B------:R-:W-:Y:S01]  /*1740*/  IADD3 R30, R4, 0xa0, -R10 ;  /* 0x000000a0041e7810 */ /* 0x000fe20007ffe80a */
[----:B------:R3:W-:Y:S02]  /*1750*/  STL [R1+0x24], R4 ;  /* 0x0000240401007387 */ /* 0x0007e40000100800 */
[----:B------:R-:W-:-:S04]  /*1760*/  IMAD.HI R0, R0, 0x66666667, RZ ;  /* 0x6666666700007827 */ /* 0x000fc800078e02ff */
[----:B------:R-:W-:Y:S01]  /*1770*/  IMAD.IADD R2, R30, 0x1, R2 ;  /* 0x000000011e027824 */ /* 0x000fe200078e0202 */
[----:B------:R-:W-:-:S03]  /*1780*/  SHF.R.U32.HI R3, RZ, 0x1f, R0 ;  /* 0x0000001fff037819 */ /* 0x000fc60000011600 */
[----:B------:R-:W-:Y:S01]  /*1790*/  IMAD.HI R2, R2, 0x66666667, RZ ;  /* 0x6666666702027827 */ /* 0x000fe200078e02ff */
[----:B------:R-:W-:-:S04]  /*17a0*/  LEA.HI.SX32 R104, R0, R3, 0x1a ;  /* 0x0000000300687211 */ /* 0x000fc800078fd2ff */
[----:B------:R-:W-:-:S04]  /*17b0*/  SHF.R.U32.HI R5, RZ, 0x1f, R2 ;  /* 0x0000001fff057819 */ /* 0x000fc80000011602 */
[----:B------:R-:W-:Y:S01]  /*17c0*/  LEA.HI.SX32 R5, R2, R5, 0x1a ;  /* 0x0000000502057211 */ /* 0x000fe200078fd2ff */
[----:B------:R-:W-:-:S03]  /*17d0*/  IMAD.MOV R2, RZ, RZ, -R6 ;  /* 0x000000ffff027224 */ /* 0x000fc600078e0a06 */
[----:B------:R-:W-:Y:S02]  /*17e0*/  VIMNMX R5, R104, R5, PT ;  /* 0x0000000568057248 */ /* 0x000fe40003fe0100 */
[----:B------:R-:W-:-:S03]  /*17f0*/  VIMNMX R2, RZ, R2, !PT ;  /* 0x00000002ff027248 */ /* 0x000fc60007fe0100 */
        /* <DEDUP_REMOVED lines=33> */
.L_x_12629:
[----:B------:R-:W-:Y:S05]  /*1a10*/  BSYNC B6 ;  /* 0x0000000000067941 */ /* 0x000fea0003800000 */
.L_x_12628:
        /* <DEDUP_REMOVED lines=20> */
.L_x_12631:
[----:B------:R-:W-:Y:S05]  /*1b60*/  BSYNC B6 ;  /* 0x0000000000067941 */ /* 0x000fea0003800000 */
.L_x_12630:
[----:B------:R-:W-:Y:S01]  /*1b70*/  ULDC.64 UR4, c[0x0][0x9f8] ;  /* 0x00027e0000047ab9 */ /* 0x000fe20000000a00 */
[----:B------:R-:W2:Y:S01]  /*1b80*/  LDL.64 R36, [R1+0x8] ;  /* 0x0000080001247983 */ /* 0x000ea20000100a00 */
[----:B------:R-:W-:Y:S01]  /*1b90*/  ISETP.NE.U32.AND P0, PT, RZ, UR4, PT ;  /* 0x00000004ff007c0c */ /* 0x000fe2000bf05070 */
[----:B------:R-:W0:Y:S01]  /*1ba0*/  LDC.64 R46, c[0x0][0x300] ;  /* 0x0000c000ff2e7b82 */ /* 0x000e220000000a00 */
[----:B------:R-:W-:Y:S01]  /*1bb0*/  IMAD.IADD R53, R26, 0x1, R25 ;  /* 0x000000011a357824 */ /* 0x000fe200078e0219 */
[----:B------:R-:W-:Y:S01]  /*1bc0*/  ULDC.64 UR6, c[0x0][0x330] ;  /* 0x0000cc0000067ab9 */ /* 0x000fe20000000a00 */
[----:B------:R-:W-:-:S05]  /*1bd0*/  ISETP.NE.AND.EX P0, PT, RZ, UR5, PT, P0 ;  /* 0x00000005ff007c0c */ /* 0x000fca000bf05300 */
[----:B------:R-:W1:Y:S08]  /*1be0*/  LDC R15, c[0x0][0x3f4] ;  /* 0x0000fd00ff0f7b82 */ /* 0x000e700000000800 */
[----:B------:R-:W-:Y:S01]  /*1bf0*/  @P0 IADD3 R4, P1, R33, UR4, RZ ;  /* 0x0000000421040c10 */ /* 0x000fe2000ff3e0ff */
[----:B------:R-:W3:Y:S03]  /*1c00*/  LDC.64 R40, c[0x0][0x3f8] ;  /* 0x0000fe00ff287b82 */ /* 0x000ee60000000a00 */
[----:B------:R-:W-:Y:S01]  /*1c10*/  @P0 IADD3.X R5, R32, UR5, RZ, P1, !PT ;  /* 0x0000000520050c10 */ /* 0x000fe20008ffe4ff */
[----:B------:R-:W-:Y:S01]  /*1c20*/  ULDC.64 UR4, c[0x0][0xa08] ;  /* 0x0002820000047ab9 */ /* 0x000fe20000000a00 */
[----:B------:R-:W2:Y:S01]  /*1c30*/  LDL.64 R32, [R1+0x8] ;  /* 0x0000080001207983 */ /* 0x000ea20000100a00 */
[----:B------:R-:W-:-:S02]  /*1c40*/  SHF.R.S32.HI R19, RZ, 0x1f, R18 ;  /* 0x0000001fff137819 */ /* 0x000fc40000011412 */
[----:B------:R-:W4:Y:S01]  /*1c50*/  LDC.64 R34, c[0x0][0x408] ;  /* 0x00010200ff227b82 */ /* 0x000f220000000a00 */
[----:B------:R-:W3:Y:S04]  /*1c60*/  LDL.LU R10, [R1] ;  /* 0x00000000010a7983 */ /* 0x000ee80000300800 */
[----:B------:R1:W4:Y:S01]  /*1c70*/  @P0 LDG.E R24, desc[UR40][R4.64] ;  /* 0x0000002804180981 */ /* 0x000322000c1e1900 */
[----:B------:R-:W-:-:S05]  /*1c80*/  SHF.R.S32.HI R11, RZ, 0x1f, R53 ;  /* 0x0000001fff0b7819 */ /* 0x000fca0000011435 */
[-C--:B0-----:R-:W-:Y:S01]  /*1c90*/  IMAD R0, R11, R46.reuse, RZ ;  /* 0x0000002e0b007224 */ /* 0x081fe200078e02ff */
[----:B------:R-:W-:Y:S01]  /*1ca0*/  ISETP.NE.U32.AND P0, PT, RZ, UR4, PT ;  /* 0x00000004ff007c0c */ /* 0x000fe2000bf05070 */
[----:B------:R-:W-:Y:S01]  /*1cb0*/  IMAD.WIDE.U32 R6, R53, R46, RZ ;  /* 0x0000002e35067225 */ /* 0x000fe200078e00ff */
[----:B-1----:R-:W-:-:S03]  /*1cc0*/  ISETP.GE.AND P2, PT, R18, R15, PT ;  /* 0x0000000f1200720c */ /* 0x002fc60003f46270 */
[----:B------:R-:W-:Y:S01]  /*1cd0*/  IMAD R3, R53, R47, R0 ;  /* 0x0000002f35037224 */ /* 0x000fe200078e0200 */
[----:B------:R-:W-:Y:S02]  /*1ce0*/  SHF.R.S32.HI R0, RZ, 0x1f, R27 ;  /* 0x0000001fff007819 */ /* 0x000fe4000001141b */
[----:B------:R-:W-:Y:S01]  /*1cf0*/  ISETP.NE.AND.EX P0, PT, RZ, UR5, PT, P0 ;  /* 0x00000005ff007c0c */ /* 0x000fe2000bf05300 */
[----:B------:R-:W-:Y:S01]  /*1d00*/  IMAD.IADD R7, R7, 0x1, R3 ;  /* 0x0000000107077824 */ /* 0x000fe200078e0203 */
[----:B------:R-:W-:Y:S01]  /*1d10*/  ULDC.64 UR4, c[0x0][0x308] ;  /* 0x0000c20000047ab9 */ /* 0x000fe20000000a00 */
[C---:B------:R-:W-:Y:S02]  /*1d20*/  IMAD R3, R0.reuse, UR6, RZ ;  /* 0x0000000600037c24 */ /* 0x040fe4000f8e02ff */
[----:B------:R-:W-:Y:S02]  /*1d30*/  IMAD R0, R0, UR4, RZ ;  /* 0x0000000400007c24 */ /* 0x000fe4000f8e02ff */
[----:B------:R-:W-:-:S02]  /*1d40*/  IMAD R13, R27, UR7, R3 ;  /* 0x000000071b0d7c24 */ /* 0x000fc4000f8e0203 */
[C---:B------:R-:W-:Y:S02]  /*1d50*/  IMAD R3, R27.reuse, UR5, R0 ;  /* 0x000000051b037c24 */ /* 0x040fe4000f8e0200 */
[----:B------:R-:W-:Y:S01]  /*1d60*/  IMAD.WIDE.U32 R4, R27, UR4, R6 ;  /* 0x000000041b047c25 */ /* 0x000fe2000f8e0006 */
[----:B------:R-:W-:-:S03]  /*1d70*/  ULDC.64 UR4, c[0x0][0x310] ;  /* 0x0000c40000047ab9 */ /* 0x000fc60000000a00 */
[----:B------:R-:W-:Y:S01]  /*1d80*/  IMAD.WIDE.U32 R8, R27, UR6, R18 ;  /* 0x000000061b087c25 */ /* 0x000fe2000f8e0012 */
[----:B------:R-:W-:-:S03]  /*1d90*/  ULDC.64 UR6, c[0x0][0x338] ;  /* 0x0000ce0000067ab9 */ /* 0x000fc60000000a00 */
[----:B------:R-:W-:Y:S02]  /*1da0*/  IMAD.IADD R5, R5, 0x1, R3 ;  /* 0x0000000105057824 */ /* 0x000fe400078e0203 */
[----:B------:R-:W-:Y:S02]  /*1db0*/  IMAD.IADD R9, R9, 0x1, R13 ;  /* 0x0000000109097824 */ /* 0x000fe400078e020d */
[----:B--2---:R-:W-:Y:S01]  /*1dc0*/  IMAD.MOV.U32 R32, RZ, RZ, R36 ;  /* 0x000000ffff207224 */ /* 0x004fe200078e0024 */
[----:B---3--:R-:W-:-:S04]  /*1dd0*/  LOP3.LUT R10, R10, 0xfffffffb, RZ, 0xc0, !PT ;  /* 0xfffffffb0a0a7812 */ /* 0x008fc800078ec0ff */
[----:B------:R-:W-:Y:S02]  /*1de0*/  SHF.R.S32.HI R33, RZ, 0x1f, R32 ;  /* 0x0000001fff217819 */ /* 0x000fe40000011420 */
[----:B------:R-:W-:-:S03]  /*1df0*/  @P2 LOP3.LUT R10, R10, 0x4, RZ, 0xfc, !PT ;  /* 0x000000040a0a2812 */ /* 0x000fc600078efcff */
[----:B------:R-:W-:Y:S01]  /*1e00*/  STL [R1+0xc], R33 ;  /* 0x00000c2101007387 */ /* 0x000fe20000100800 */
[----:B----4-:R-:W-:Y:S02]  /*1e10*/  SHF.R.S32.HI R0, RZ, 0x1f, R24 ;  /* 0x0000001fff007819 */ /* 0x010fe40000011418 */
[----:B------:R-:W-:Y:S01]  /*1e20*/  SEL R3, R24, RZ, !P0 ;  /* 0x000000ff18037207 */ /* 0x000fe20004000000 */
[----:B------:R-:W2:Y:S04]  /*1e30*/  LDL R12, [R1+0x2c] ;  /* 0x00002c00010c7983 */ /* 0x000ea80000100800 */
[----:B------:R-:W3:Y:S04]  /*1e40*/  LDL R24, [R1+0x6c] ;  /* 0x00006c0001187983 */ /* 0x000ee80000100800 */
[----:B------:R0:W-:Y:S01]  /*1e50*/  STL [R1], R10 ;  /* 0x0000000a01007387 */ /* 0x0001e20000100800 */
[----:B------:R-:W-:-:S03]  /*1e60*/  IMAD.WIDE.U32 R48, R3, UR6, R8 ;  /* 0x0000000603307c25 */ /* 0x000fc6000f8e0008 */
[----:B------:R-:W4:Y:S04]  /*1e70*/  LDL R8, [R1+0x34] ;  /* 0x0000340001087983 */ /* 0x000f280000100800 */
[----:B0-----:R-:W4:Y:S01]  /*1e80*/  LDL R10, [R1+0x30] ;  /* 0x00003000010a7983 */ /* 0x001f220000100800 */
[----:B------:R-:W-:Y:S02]  /*1e90*/  SEL R0, R0, RZ, !P0 ;  /* 0x000000ff00007207 */ /* 0x000fe40004000000 */
[----:B------:R-:W-:Y:S01]  /*1ea0*/  SHF.R.S32.HI R14, RZ, 0x1f, R156 ;  /* 0x0000001fff0e7819 */ /* 0x000fe2000001149c */
[----:B------:R-:W-:-:S04]  /*1eb0*/  IMAD.WIDE.U32 R50, R3, UR4, R4 ;  /* 0x0000000403327c25 */ /* 0x000fc8000f8e0004 */
[C---:B------:R-:W-:Y:S01]  /*1ec0*/  IMAD R6, R0.reuse, UR4, RZ ;  /* 0x0000000400067c24 */ /* 0x040fe2000f8e02ff */
[----:B------:R-:W0:Y:S01]  /*1ed0*/  S2R R27, SR_TID.X ;  /* 0x00000000001b7919 */ /* 0x000e220000002100 */
[----:B------:R-:W-:Y:S01]  /*1ee0*/  IMAD R4, R0, UR6, RZ ;  /* 0x0000000600047c24 */ /* 0x000fe2000f8e02ff */
[----:B------:R-:W-:Y:S01]  /*1ef0*/  ULDC UR4, c[0x0][0x2f4] ;  /* 0x0000bd0000047ab9 */ /* 0x000fe20000000800 */
[----:B------:R-:W-:Y:S02]  /*1f00*/  IMAD R7, R3, UR5, R6 ;  /* 0x0000000503077c24 */ /* 0x000fe4000f8e0206 */
        /* <DEDUP_REMOVED lines=9> */
[C---:B------:R-:W-:Y:S02]  /*1fa0*/  IMAD R7, R156.reuse, R41, R4 ;  /* 0x000000299c077224 */ /* 0x040fe400078e0204 */
[----:B------:R-:W-:-:S04]  /*1fb0*/  IMAD.WIDE.U32 R44, R156, R40, R32 ;  /* 0x000000289c2c7225 */ /* 0x000fc800078e0020 */
[----:B------:R-:W-:Y:S02]  /*1fc0*/  IMAD R4, R14, R34, RZ ;  /* 0x000000220e047224 */ /* 0x000fe400078e02ff */
[----:B------:R-:W-:Y:S02]  /*1fd0*/  IMAD.IADD R5, R18, 0x1, R5 ;  /* 0x0000000112057824 */ /* 0x000fe400078e0205 */
[----:B------:R-:W-:Y:S01]  /*1fe0*/  IMAD.WIDE.U32 R42, R156, R40, R18 ;  /* 0x000000289c2a7225 */ /* 0x000fe200078e0012 */
[----:B------:R-:W-:-:S03]  /*1ff0*/  IADD3 R45, R45, R7, RZ ;  /* 0x000000072d2d7210 */ /* 0x000fc60007ffe0ff */
[C---:B------:R-:W-:Y:S01]  /*2000*/  IMAD R9, R156.reuse, R35, R4 ;  /* 0x000000239c097224 */ /* 0x040fe200078e0204 */
[----:B------:R-:W-:Y:S01]  /*2010*/  SHF.R.S32.HI R4, RZ, 0x1f, R5 ;  /* 0x0000001fff047819 */ /* 0x000fe20000011405 */
[----:B------:R-:W-:Y:S01]  /*2020*/  IMAD.IADD R43, R7, 0x1, R43 ;  /* 0x00000001072b7824 */ /* 0x000fe200078e022b */
[----:B-----5:R-:W-:Y:S01]  /*2030*/  SHF.R.S32.HI R7, RZ, 0x1f, R28 ;  /* 0x0000001fff077819 */ /* 0x020fe2000001141c */
[----:B------:R-:W-:Y:S01]  /*2040*/  IMAD.WIDE.U32 R38, R156, R34, R32 ;  /* 0x000000229c267225 */ /* 0x000fe200078e0020 */
[----:B------:R-:W-:-:S03]  /*2050*/  LEA.HI R21, R4, R5, RZ, 0x4 ;  /* 0x0000000504157211 */ /* 0x000fc600078f20ff */
[----:B------:R-:W-:-:S04]  /*2060*/  IMAD.WIDE.U32 R36, R156, R34, R18 ;  /* 0x000000229c247225 */ /* 0x000fc800078e0012 */
[----:B------:R-:W-:Y:S02]  /*2070*/  IMAD R6, R7, R40, RZ ;  /* 0x0000002807067224 */ /* 0x000fe400078e02ff */
[----:B------:R-:W-:Y:S02]  /*2080*/  IMAD.IADD R39, R39, 0x1, R9 ;  /* 0x0000000127277824 */ /* 0x000fe400078e0209 */
[----:B------:R-:W-:Y:S02]  /*2090*/  IMAD.IADD R37, R9, 0x1, R37 ;  /* 0x0000000109257824 */ /* 0x000fe400078e0225 */
[----:B------:R-:W-:Y:S01]  /*20a0*/  IMAD R7, R7, R34, RZ ;  /* 0x0000002207077224 */ /* 0x000fe200078e02ff */
[----:B0-----:R-:W-:Y:S01]  /*20b0*/  SHF.R.U32.HI R13, RZ, 0x7, R27 ;  /* 0x00000007ff0d7819 */ /* 0x001fe2000001161b */
[----:B------:R-:W-:Y:S01]  /*20c0*/  IMAD R57, R35, 0xa0, RZ ;  /* 0x000000a023397824 */ /* 0x000fe200078e02ff */
[----:B------:R-:W-:Y:S01]  /*20d0*/  IADD3 R52, P0, R156, R53, RZ ;  /* 0x000000359c347210 */ /* 0x000fe20007f1e0ff */
[----:B------:R-:W-:-:S02]  /*20e0*/  IMAD R7, R28, R35, R7 ;  /* 0x000000231c077224 */ /* 0x000fc400078e0207 */
[----:B------:R-:W-:Y:S01]  /*20f0*/  IMAD.WIDE.U32 R38, R28, R34, R38 ;  /* 0x000000221c267225 */ /* 0x000fe200078e0026 */
[----:B------:R-:W-:-:S03]  /*2100*/  LOP3.LUT R60, R21, 0xfffffff0, RZ, 0xc0, !PT ;  /* 0xfffffff0153c7812 */ /* 0x000fc600078ec0ff */
[----:B------:R-:W-:-:S04]  /*2110*/  IMAD.WIDE.U32 R36, R28, R34, R36 ;  /* 0x000000221c247225 */ /* 0x000fc800078e0024 */
[----:B------:R-:W-:Y:S02]  /*2120*/  IMAD R55, R47, 0xa0, RZ ;  /* 0x000000a02f377824 */ /* 0x000fe400078e02ff */
[C---:B------:R-:W-:Y:S02]  /*2130*/  IMAD R59, R28.reuse, R41, R6 ;  /* 0x000000291c3b7224 */ /* 0x040fe400078e0206 */
[----:B------:R-:W-:Y:S02]  /*2140*/  IMAD R5, R41, 0xa0, RZ ;  /* 0x000000a029057824 */ /* 0x000fe400078e02ff */
[----:B------:R-:W-:-:S04]  /*2150*/  IMAD.WIDE.U32 R44, R28, R40, R44 ;  /* 0x000000281c2c7225 */ /* 0x000fc800078e002c */
[----:B------:R-:W-:-:S04]  /*2160*/  IMAD.WIDE.U32 R42, R28, R40, R42 ;  /* 0x000000281c2a7225 */ /* 0x000fc800078e002a */
[----:B------:R-:W-:-:S04]  /*2170*/  IMAD.WIDE.U32 R34, R34, 0xa0, RZ ;  /* 0x000000a022227825 */ /* 0x000fc800078e00ff */
[----:B------:R-:W-:Y:S02]  /*2180*/  VIADD R32, R18, 0x20 ;  /* 0x0000002012207836 */ /* 0x000fe40000000000 */
[----:B------:R-:W-:-:S04]  /*2190*/  IMAD.WIDE.U32 R46, R46, 0xa0, RZ ;  /* 0x000000a02e2e7825 */ /* 0x000fc800078e00ff */
[----:B------:R-:W-:Y:S01]  /*21a0*/  IMAD.WIDE.U32 R40, R40, 0xa0, RZ ;  /* 0x000000a028287825 */ /* 0x000fe200078e00ff */
[----:B------:R-:W-:Y:S02]  /*21b0*/  ISETP.GE.AND P3, PT, R18, UR4, PT ;  /* 0x0000000412007c0c */ /* 0x000fe4000bf66270 */
[----:B------:R-:W-:Y:S01]  /*21c0*/  ISETP.GE.AND P2, PT, R32, UR4, PT ;  /* 0x0000000420007c0c */ /* 0x000fe2000bf46270 */
[----:B------:R-:W-:Y:S01]  /*21d0*/  IMAD.IADD R58, R45, 0x1, R59 ;  /* 0x000000012d3a7824 */ /* 0x000fe200078e023b */
[----:B------:R-:W-:Y:S01]  /*21e0*/  IADD3 R57, R35, R57, RZ ;  /* 0x0000003923397210 */ /* 0x000fe20007ffe0ff */
        /* <DEDUP_REMOVED lines=9> */
[----:B------:R-:W-:Y:S01]  /*2280*/  IMAD.IADD R71, R49, 0x1, R71 ;  /* 0x0000000131477824 */ /* 0x000fe200078e0247 */
[----:B--2---:R-:W-:-:S02]  /*2290*/  LOP3.LUT R4, R12, 0x30, R21, 0xf8, !PT ;  /* 0x000000300c047812 */ /* 0x004fc400078ef815 */
[----:B---3--:R-:W-:Y:S02]  /*22a0*/  LOP3.LUT P4, RZ, R24, 0x2, RZ, 0xc0, !PT ;  /* 0x0000000218ff7812 */ /* 0x008fe4000788c0ff */
[----:B----4-:R-:W-:-:S05]  /*22b0*/  LOP3.LUT R4, R4, R10, RZ, 0x3c, !PT ;  /* 0x0000000a04047212 */ /* 0x010fca00078e3cff */
[----:B------:R-:W-:-:S07]  /*22c0*/  IMAD.IADD R70, R8, 0x1, R4 ;  /* 0x0000000108467824 */ /* 0x000fce00078e0204 */
.L_x_12661:
[----:B------:R-:W2:Y:S01]  /*22d0*/  LDL R6, [R1+0x14] ;  /* 0x0000140001067983 */ /* 0x000ea20000100800 */
[----:B0---4-:R-:W0:Y:S03]  /*22e0*/  LDC.64 R62, c[0x0][0x2e8] ;  /* 0x0000ba00ff3e7b82 */ /* 0x011e260000000a00 */
        /* <DEDUP_REMOVED lines=18> */
[----:B------:R-:W-:Y:S02]  /*2410*/  @P5 LOP3.LUT R4, R4, 0x2, RZ, 0xfc, !PT ;  /* 0x0000000204045812 */ /* 0x000fe400078efcff */
[C---:B------:R-:W-:Y:S01]  /*2420*/  IADD3 R73, R16.reuse, R73, RZ ;  /* 0x0000004910497210 */ /* 0x040fe20007ffe0ff */
[----:B------:R-:W-:Y:S02]  /*2430*/  IMAD.IADD R72, R16, 0x1, R5 ;  /* 0x0000000110487824 */ /* 0x000fe400078e0205 */
        /* <DEDUP_REMOVED lines=18> */
[----:B------:R-:W2:Y:S01]  /*2560*/  LDL.64 R74, [R1+0x8] ;  /* 0x00000800014a7983 */ /* 0x000ea20000100a00 */
[----:B------:R-:W-:-:S03]  /*2570*/  ULDC.64 UR4, c[0x0][0x3e8] ;  /* 0x0000fa0000047ab9 */ /* 0x000fc60000000a00 */
[----:B------:R-:W3:Y:S01]  /*2580*/  LDL R64, [R1+0x10] ;  /* 0x0000100001407983 */ /* 0x000ee20000100800 */
        /* <DEDUP_REMOVED lines=10> */
[----:B------:R-:W-:Y:S02]  /*2630*/  CS2R R8, SRZ ;  /* 0x0000000000087805 */ /* 0x000fe4000001ff00 */
[----:B------:R-:W-:Y:S02]  /*2640*/  CS2R R10, SRZ ;  /* 0x00000000000a7805 */ /* 0x000fe4000001ff00 */
[----:B--2---:R-:W-:-:S13]  /*2650*/  ISETP.GE.AND P0, PT, R74, R27, PT ;  /* 0x0000001b4a00720c */ /* 0x004fda0003f06270 */
[----:B------:R0:W5:Y:S04]  /*2660*/  @!P0 LDG.E.64 R14, desc[UR40][R4.64] ;  /* 0x00000028040e8981 */ /* 0x000168000c1e1b00 */
[----:B------:R0:W5:Y:S01]  /*2670*/  @!P0 LDG.E.64 R24, desc[UR40][R6.64] ;  /* 0x0000002806188981 */ /* 0x000162000c1e1b00 */
[----:B---3--:R-:W-:-:S13]  /*2680*/  ISETP.GE.AND P0, PT, R64, R27, PT ;  /* 0x0000001b4000720c */ /* 0x008fda0003f06270 */
[----:B------:R0:W5:Y:S04]  /*2690*/  @!P0 LDG.E.64 R8, desc[UR40][R4.64+0x10] ;  /* 0x0000102804088981 */ /* 0x000168000c1e1b00 */
[----:B------:R0:W5:Y:S02]  /*26a0*/  @!P0 LDG.E.64 R10, desc[UR40][R6.64+0x10] ;  /* 0x00001028060a8981 */ /* 0x000164000c1e1b00 */
.L_x_12636:
[----:B------:R-:W-:Y:S05]  /*26b0*/  BSYNC B1 ;  /* 0x0000000000017941 */ /* 0x000fea0003800000 */
.L_x_12635:
[----:B------:R-:W-:Y:S01]  /*26c0*/  ISETP.NE.AND P0, PT, R157, 0x3, PT ;  /* 0x000000039d00780c */ /* 0x000fe20003f05270 */
[----:B-----5:R-:W-:Y:S02]  /*26d0*/  IMAD.MOV.U32 R26, RZ, RZ, R8 ;  /* 0x000000ffff1a7224 */ /* 0x020fe400078e0008 */
[----:B------:R-:W-:Y:S02]  /*26e0*/  IMAD.MOV.U32 R63, RZ, RZ, R14 ;  /* 0x000000ffff3f7224 */ /* 0x000fe400078e000e */
[----:B------:R-:W-:Y:S02]  /*26f0*/  IMAD.MOV.U32 R62, RZ, RZ, R10 ;  /* 0x000000ffff3e7224 */ /* 0x000fe400078e000a */
[----:B------:R-:W-:-:S06]  /*2700*/  IMAD.MOV.U32 R81, RZ, RZ, R24 ;  /* 0x000000ffff517224 */ /* 0x000fcc00078e0018 */
[----:B------:R-:W-:Y:S05]  /*2710*/  @!P0 BRA `(.L_x_12637) ;  /* 0x0000000000048947 */ /* 0x000fea0003800000 */
[----:B------:R-:W-:Y:S01]  /*2720*/  BPT.TRAP 0x1 ;  /* 0x000000040000795c */ /* 0x000fe20000300000 */
.L_x_12637:
[----:B0-----:R-:W2:Y:S01]  /*2730*/  LDL R4, [R1+0x4] ;  /* 0x0000040001047983 */ /* 0x001ea20000100800 */
[----:B------:R-:W-:Y:S01]  /*2740*/  IMAD R74, R17, 0x8, R16 ;  /* 0x00000008114a7824 */ /* 0x000fe200078e0210 */
[----:B------:R-:W-:Y:S01]  /*2750*/  BSSY B1, `(.L_x_12638) ;  /* 0x0000004000017945 */ /* 0x000fe20003800000 */
[----:B--2---:R-:W-:-:S04]  /*2760*/  SHF.L.U32 R75, R4, 0x1f, RZ ;  /* 0x0000001f044b7819 */ /* 0x004fc800000006ff */
[----:B------:R-:W0:Y:S02]  /*2770*/  SYNCS.PHASECHK.TRANS64.TRYWAIT P5, [R74+URZ+0x13290], R75 ;  /* 0x0132904b4a0075a7 */ /* 0x000e2400080a017f */
[----:B0-----:R-:W-:Y:S05]  /*2780*/  @!P5 BRA `(.L_x_12639) ;  /* 0x00000184001cd947 */ /* 0x001fea0003800000 */
.L_x_12861:
[----:B------:R-:W-:Y:S05]  /*2790*/  BSYNC B1 ;  /* 0x0000000000017941 */ /* 0x000fea0003800000 */
.L_x_12638:
[----:B------:R-:W-:Y:S05]  /*27a0*/  @P1 BRA `(.L_x_12640) ;  /* 0x0000002000ac1947 */ /* 0x000fea0003800000 */
[----:B------:R-:W-:Y:S04]  /*27b0*/  BSSY B1, `(.L_x_12641) ;  /* 0x0000074000017945 */ /* 0x000fe80003800000 */
[----:B------:R-:W-:Y:S05]  /*27c0*/  @P3 BRA `(.L_x_12642) ;  /* 0x0000000400c83947 */ /* 0x000fea0003800000 */
        /* <DEDUP_REMOVED lines=53> */
[--C-:B------:R-:W-:Y:S02]  /*2b20*/  HADD2.F32 R63, -RZ, R24.reuse.H1_H1 ;  /* 0x30000018ff3f7230 */ /* 0x100fe40000004100 */
[----:B------:R-:W-:Y:S01]  /*2b30*/  FMUL.FTZ R77, R65, R67 ;  /* 0x00000043414d7220 */ /* 0x000fe20000410000 */
[----:B------:R-:W-:Y:S01]  /*2b40*/  HADD2.F32 R25, -RZ, R24.H0_H0 ;  /* 0x20000018ff197230 */ /* 0x000fe20000004100 */
[----:B------:R-:W-:Y:S01]  /*2b50*/  F2FP.F16.E4M3.UNPACK_B R67, R14 ;  /* 0x0000000eff43723e */ /* 0x000fe200020006ff */
        /* <DEDUP_REMOVED lines=55> */
.L_x_12644:
[----:B------:R-:W-:Y:S05]  /*2ed0*/  BSYNC B2 ;  /* 0x0000000000027941 */ /* 0x000fea0003800000 */
.L_x_12643:
[----:B------:R1:W-:Y:S02]  /*2ee0*/  STG.E.128 desc[UR40][R12.64], R4 ;  /* 0x000000040c007986 */ /* 0x0003e4000c101d28 */
.L_x_12642:
[----:B------:R-:W-:Y:S05]  /*2ef0*/  BSYNC B1 ;  /* 0x0000000000017941 */ /* 0x000fea0003800000 */
.L_x_12641:
[----:B------:R-:W-:Y:S05]  /*2f00*/  @P2 BRA `(.L_x_12640) ;  /* 0x0000001800d42947 */ /* 0x000fea0003800000 */
[----:B-1----:R-:W2:Y:S04]  /*2f10*/  LDL R6, [R1+0x14] ;  /* 0x0000140001067983 */ /* 0x002ea80000100800 */
[----:B------:R-:W3:Y:S01]  /*2f20*/  LDL R14, [R1+0x10] ;  /* 0x00001000010e7983 */ /* 0x000ee20000100800 */
[----:B------:R-:W-:Y:S01]  /*2f30*/  IMAD.MOV.U32 R5, RZ, RZ, 0x20 ;  /* 0x00000020ff057424 */ /* 0x000fe200078e00ff */
[----:B------:R-:W-:Y:S01]  /*2f40*/  BSSY B1, `(.L_x_12645) ;  /* 0x0000071000017945 */ /* 0x000fe20003800000 */
[----:B------:R-:W-:-:S03]  /*2f50*/  IMAD R4, R17, 0x2800, RZ ;  /* 0x0000280011047824 */ /* 0x000fc600078e02ff */
[----:B------:R-:W-:-:S04]  /*2f60*/  SEL R5, R5, 0xffffffe0, !P4 ;  /* 0xffffffe005057807 */ /* 0x000fc80006000000 */
[----:B--2---:R-:W-:Y:S02]  /*2f70*/  IADD3 R5, R5, R6, R4 ;  /* 0x0000000605057210 */ /* 0x004fe40007ffe004 */
[----:B---3--:R-:W-:-:S03]  /*2f80*/  ISETP.GE.AND P5, PT, R14, R27, PT ;  /* 0x0000001b0e00720c */ /* 0x008fc60003fa6270 */
[----:B------:R-:W-:-:S06]  /*2f90*/  IMAD.IADD R4, R16, 0x1, R5 ;  /* 0x0000000110047824 */ /* 0x000fcc00078e0205 */
[----:B------:R-:W1:Y:S04]  /*2fa0*/  LDS.128 R4, [R4+0xe000] ;  /* 0x00e0000004047984 */ /* 0x000e680000000c00 */
[----:B------:R-:W-:Y:S05]  /*2fb0*/  @P5 BRA `(.L_x_12646) ;  /* 0x0000000400a45947 */ /* 0x000fea0003800000 */
[----:B------:R-:W-:Y:S02]  /*2fc0*/  SHF.R.U32.HI R15, RZ, 0x8, R11 ;  /* 0x00000008ff0f7819 */ /* 0x000fe4000001160b */
[----:B------:R-:W-:Y:S02]  /*2fd0*/  SHF.R.U32.HI R25, RZ, 0x8, R9 ;  /* 0x00000008ff197819 */ /* 0x000fe40000011609 */
[----:B------:R-:W-:Y:S01]  /*2fe0*/  LOP3.LUT R10, R11, 0xff0000ff, RZ, 0xc0, !PT ;  /* 0xff0000ff0b0a7812 */ /* 0x000fe200078ec0ff */
[----:B------:R-:W-:Y:S01]  /*2ff0*/  IMAD.SHL.U32 R15, R15, 0x100, RZ ;  /* 0x000001000f0f7824 */ /* 0x000fe200078e00ff */
[----:B------:R-:W-:Y:S01]  /*3000*/  SHF.R.U32.HI R14, RZ, 0x10, R11 ;  /* 0x00000010ff0e7819 */ /* 0x000fe2000001160b */
[----:B------:R-:W-:Y:S01]  /*3010*/  IMAD.SHL.U32 R11, R25, 0x100, RZ ;  /* 0x00000100190b7824 */ /* 0x000fe200078e00ff */
[----:B------:R-:W-:Y:S02]  /*3020*/  SHF.R.U32.HI R27, RZ, 0x18, R9 ;  /* 0x00000018ff1b7819 */ /* 0x000fe40000011609 */
[----:B------:R-:W-:-:S02]  /*3030*/  LOP3.LUT R8, R9, 0xff, RZ, 0xc0, !PT ;  /* 0x000000ff09087812 */ /* 0x000fc400078ec0ff */
[----:B------:R-:W-:Y:S01]  /*3040*/  SHF.R.U32.HI R24, RZ, 0x10, R9 ;  /* 0x00000010ff187819 */ /* 0x000fe20000011609 */
[----:B-1----:R-:W-:Y:S01]  /*3050*/  IMAD.MOV.U32 R9, RZ, RZ, R4 ;  /* 0x000000ffff097224 */ /* 0x002fe200078e0004 */
[----:B------:R-:W-:Y:S01]  /*3060*/  LOP3.LUT R10, R10, 0xff00, R15, 0xf8, !PT ;  /* 0x0000ff000a0a7812 */ /* 0x000fe200078ef80f */
[----:B------:R-:W-:Y:S01]  /*3070*/  IMAD.U32 R15, R14, 0x10000, RZ ;  /* 0x000100000e0f7824 */ /* 0x000fe200078e00ff */
[----:B------:R-:W-:Y:S02]  /*3080*/  PRMT R8, R27, 0x654, R8 ;  /* 0x000006541b087816 */ /* 0x000fe40000000008 */
[-C--:B------:R-:W-:Y:S02]  /*3090*/  F2FP.F16.E4M3.UNPACK_B R4, R5.reuse ;  /* 0x00000005ff04723e */ /* 0x080fe400020006ff */
        /* <DEDUP_REMOVED lines=31> */
[--C-:B------:R-:W-:Y:S02]  /*3290*/  HADD2.F32 R10, -RZ, R9.reuse.H0_H0 ;  /* 0x20000009ff0a7230 */ /* 0x100fe40000004100 */
[-C--:B------:R-:W-:Y:S01]  /*32a0*/  FMUL.FTZ R27, R11, R24.reuse ;  /* 0x000000180b1b7220 */ /* 0x080fe20000410000 */
[----:B------:R-:W-:Y:S02]  /*32b0*/  HADD2.F32 R62, -RZ, R62.H0_H0 ;  /* 0x2000003eff3e7230 */ /* 0x000fe40000004100 */
[----:B------:R-:W-:Y:S01]  /*32c0*/  FMUL.FTZ R64, R14, R24 ;  /* 0x000000180e407220 */ /* 0x000fe20000410000 */
[----:B------:R-:W-:Y:S01]  /*32d0*/  HADD2.F32 R9, -RZ, R9.H1_H1 ;  /* 0x30000009ff097230 */ /* 0x000fe20000004100 */
        /* <DEDUP_REMOVED lines=9> */
[----:B------:R-:W-:Y:S01]  /*3370*/  FFMA.FTZ R65, R9, R26, R62 ;  /* 0x0000001a09417223 */ /* 0x000fe2000001003e */
[----:B------:R-:W-:Y:S01]  /*3380*/  F2FP.F16.E4M3.UNPACK_B R10, R7.H1 ;  /* 0x00000007ff0a723e */ /* 0x000fe200030006ff */
[--C-:B------:R-:W-:Y:S01]  /*3390*/  HADD2.F32 R25, -RZ, R24.reuse.H1_H1 ;  /* 0x30000018ff197230 */ /* 0x100fe20000004100 */
[----:B------:R-:W-:Y:S01]  /*33a0*/  F2FP.F16.E4M3.UNPACK_B R26, R63.H1 ;  /* 0x0000003fff1a723e */ /* 0x000fe200030006ff */
[----:B------:R-:W-:Y:S01]  /*33b0*/  HADD2.F32 R24, -RZ, R24.H0_H0 ;  /* 0x20000018ff187230 */ /* 0x000fe20000004100 */
[----:B------:R-:W-:Y:S01]  /*33c0*/  F2FP.SATFINITE.E4M3.F32.PACK_AB_MERGE_C R76, R14, R11, RZ ;  /* 0x0000000b0e4c723e */ /* 0x000fe200048070ff */
[----:B------:R-:W-:Y:S01]  /*33d0*/  HADD2.F32 R14, -RZ, R10.H1_H1 ;  /* 0x3000000aff0e7230 */ /* 0x000fe20000004100 */
[----:B------:R-:W-:Y:S01]  /*33e0*/  F2FP.F16.E4M3.UNPACK_B R9, R6.H1 ;  /* 0x00000006ff09723e */ /* 0x000fe200030006ff */
[----:B------:R-:W-:Y:S01]  /*33f0*/  HADD2.F32 R62, -RZ, R26.H1_H1 ;  /* 0x3000001aff3e7230 */ /* 0x000fe20000004100 */
[----:B------:R-:W-:Y:S01]  /*3400*/  F2FP.F16.E4M3.UNPACK_B R63, R63 ;  /* 0x0000003fff3f723e */ /* 0x000fe200020006ff */
[----:B------:R-:W-:Y:S01]  /*3410*/  HADD2.F32 R11, -RZ, R10.H0_H0 ;  /* 0x2000000aff0b7230 */ /* 0x000fe20000004100 */
        /* <DEDUP_REMOVED lines=24> */
[C---:B------:R-:W-:Y:S01]  /*35a0*/  FMUL.FTZ R26, R8.reuse, R26 ;  /* 0x0000001a081a7220 */ /* 0x040fe20000410000 */
[----:B------:R-:W-:Y:S02]  /*35b0*/  HADD2.F32 R15, -RZ, R15.H0_H0 ;  /* 0x2000000fff0f7230 */ /* 0x000fe40000004100 */
[----:B------:R-:W-:Y:S01]  /*35c0*/  FFMA.FTZ R11, R8, R24, -R11 ;  /* 0x00000018080b7223 */ /* 0x000fe2000001080b */
[----:B------:R-:W-:Y:S01]  /*35d0*/  F2FP.SATFINITE.E4M3.F32.PACK_AB_MERGE_C R66, R67, R66, RZ ;  /* 0x000000424342723e */ /* 0x000fe200048070ff */
[CC--:B------:R-:W-:Y:S01]  /*35e0*/  FMUL.FTZ R10, R6.reuse, R63.reuse ;  /* 0x0000003f060a7220 */ /* 0x0c0fe20000410000 */
[----:B------:R-:W-:Y:S01]  /*35f0*/  FMUL.FTZ R63, R7, R63 ;  /* 0x0000003f073f7220 */ /* 0x000fe20000410000 */
[----:B------:R-:W-:Y:S02]  /*3600*/  FFMA.FTZ R26, R9, R24, R26 ;  /* 0x00000018091a7223 */ /* 0x000fe4000001001a */
[-C--:B------:R-:W-:Y:S01]  /*3610*/  FFMA.FTZ R10, R7, R15.reuse, -R10 ;  /* 0x0000000f070a7223 */ /* 0x080fe2000001080a */
[----:B------:R-:W-:-:S02]  /*3620*/  FFMA.FTZ R63, R6, R15, R63 ;  /* 0x0000000f063f7223 */ /* 0x000fc4000001003f */
[----:B------:R-:W-:-:S03]  /*3630*/  F2FP.SATFINITE.E4M3.F32.PACK_AB_MERGE_C R7, R26, R11, R66 ;  /* 0x0000000b1a07723e */ /* 0x000fc60004807042 */
[----:B------:R-:W-:-:S07]  /*3640*/  F2FP.SATFINITE.E4M3.F32.PACK_AB_MERGE_C R6, R63, R10, R27 ;  /* 0x0000000a3f06723e */ /* 0x000fce000480701b */
.L_x_12646:
[----:B------:R-:W-:Y:S05]  /*3650*/  BSYNC B1 ;  /* 0x0000000000017941 */ /* 0x000fea0003800000 */
.L_x_12645:
[----:B-1----:R1:W-:Y:S01]  /*3660*/  STG.E.128 desc[UR40][R12.64+0x20], R4 ;  /* 0x000020040c007986 */ /* 0x0023e2000c101d28 */
[----:B------:R-:W-:Y:S05]  /*3670*/  BRA `(.L_x_12640) ;  /* 0x0000001000f87947 */ /* 0x000fea0003800000 */
.L_x_12634:
[----:B------:R-:W-:Y:S01]  /*3680*/  IMAD R5, R2, -0xa0, R31 ;  /* 0xffffff6002057824 */ /* 0x000fe200078e021f */
[----:B------:R-:W2:Y:S01]  /*3690*/  LDL.LU R64, [R1] ;  /* 0x0000000001407983 */ /* 0x000ea20000300800 */
[----:B------:R-:W-:Y:S02]  /*36a0*/  CS2R R8, SRZ ;  /* 0x0000000000087805 */ /* 0x000fe4000001ff00 */
[----:B------:R-:W-:Y:S02]  /*36b0*/  CS2R R10, SRZ ;  /* 0x00000000000a7805 */ /* 0x000fe4000001ff00 */
[----:B------:R-:W-:-:S04]  /*36c0*/  VIMNMX R5, R5, 0xa0, PT ;  /* 0x000000a005057848 */ /* 0x000fc80003fe0100 */
        /* <DEDUP_REMOVED lines=15> */
[----:B------:R-:W3:Y:S05]  /*37c0*/  @!P0 LDG.E.128 R8, desc[UR40][R24.64] ;  /* 0x0000002818088981 */ /* 0x000eea000c1e1d00 */
[----:B------:R-:W4:Y:S01]  /*37d0*/  @!P0 LDG.E.128 R4, desc[UR40][R12.64] ;  /* 0x000000280c048981 */ /* 0x000f22000c1e1d00 */
[----:B------:R-:W-:-:S02]  /*37e0*/  ISETP.GE.AND P0, PT, R18, R27, PT ;  /* 0x0000001b1200720c */ /* 0x000fc40003f06270 */
[----:B--2---:R-:W-:-:S11]  /*37f0*/  LOP3.LUT R64, R64, 0xfffffffe, RZ, 0xc0, !PT ;  /* 0xfffffffe40407812 */ /* 0x004fd600078ec0ff */
[----:B------:R-:W-:-:S05]  /*3800*/  @P0 LOP3.LUT R64, R64, 0x1, RZ, 0xfc, !PT ;  /* 0x0000000140400812 */ /* 0x000fca00078efcff */
[----:B------:R0:W-:Y:S01]  /*3810*/  STL [R1], R64 ;  /* 0x0000004001007387 */ /* 0x0001e20000100800 */
[----:B------:R-:W-:Y:S01]  /*3820*/  ISETP.NE.AND P0, PT, R157, 0x3, PT ;  /* 0x000000039d00780c */ /* 0x000fe20003f05270 */
[----:B---3--:R-:W-:Y:S02]  /*3830*/  IMAD.MOV.U32 R82, RZ, RZ, R8 ;  /* 0x000000ffff527224 */ /* 0x008fe400078e0008 */
[----:B------:R-:W-:Y:S02]  /*3840*/  IMAD.MOV.U32 R80, RZ, RZ, R10 ;  /* 0x000000ffff507224 */ /* 0x000fe400078e000a */
[----:B----4-:R-:W-:Y:S02]  /*3850*/  IMAD.MOV.U32 R81, RZ, RZ, R4 ;  /* 0x000000ffff517224 */ /* 0x010fe400078e0004 */
[----:B------:R-:W-:-:S06]  /*3860*/  IMAD.MOV.U32 R78, RZ, RZ, R6 ;  /* 0x000000ffff4e7224 */ /* 0x000fcc00078e0006 */
[----:B0-----:R-:W-:Y:S05]  /*3870*/  @!P0 BRA `(.L_x_12647) ;  /* 0x0000000000048947 */ /* 0x001fea0003800000 */
[----:B------:R-:W-:Y:S01]  /*3880*/  BPT.TRAP 0x1 ;  /* 0x000000040000795c */ /* 0x000fe20000300000 */
.L_x_12647:
[----:B------:R-:W2:Y:S01]  /*3890*/  LDL R12, [R1+0x4] ;  /* 0x00000400010c7983 */ /* 0x000ea20000100800 */
[----:B------:R-:W-:Y:S01]  /*38a0*/  IMAD R74, R17, 0x8, R16 ;  /* 0x00000008114a7824 */ /* 0x000fe200078e0210 */
[----:B------:R-:W0:Y:S01]  /*38b0*/  LDC R77, c[0x0][0x2f4] ;  /* 0x0000bd00ff4d7b82 */ /* 0x000e220000000800 */
[----:B------:R-:W-:Y:S01]  /*38c0*/  BSSY B1, `(.L_x_12648) ;  /* 0x0000004000017945 */ /* 0x000fe20003800000 */
[----:B--2---:R-:W-:-:S04]  /*38d0*/  SHF.L.U32 R75, R12, 0x1f, RZ ;  /* 0x0000001f0c4b7819 */ /* 0x004fc800000006ff */
[----:B------:R-:W1:Y:S02]  /*38e0*/  SYNCS.PHASECHK.TRANS64.TRYWAIT P5, [R74+URZ+0x13290], R75 ;  /* 0x0132904b4a0075a7 */ /* 0x000e6400080a017f */
[----:B01----:R-:W-:Y:S05]  /*38f0*/  @!P5 BRA `(.L_x_12649) ;  /* 0x0000017000d4d947 */ /* 0x003fea0003800000 */
.L_x_12862:
[----:B------:R-:W-:Y:S05]  /*3900*/  BSYNC B1 ;  /* 0x0000000000017941 */ /* 0x000fea0003800000 */
.L_x_12648:
[----:B------:R-:W-:Y:S01]  /*3910*/  ISETP.GE.OR P5, PT, R18, R77, P1 ;  /* 0x0000004d1200720c */ /* 0x000fe20000fa6670 */
[----:B------:R-:W-:Y:S01]  /*3920*/  ULDC.64 UR4, c[0x0][0x300] ;  /* 0x0000c00000047ab9 */ /* 0x000fe20000000a00 */
[----:B------:R-:W-:Y:S01]  /*3930*/  SHF.R.S32.HI R12, RZ, 0x1f, R156 ;  /* 0x0000001fff0c7819 */ /* 0x000fe2000001149c */
[----:B------:R-:W-:Y:S02]  /*3940*/  IMAD.MOV.U32 R64, RZ, RZ, R14 ;  /* 0x000000ffff407224 */ /* 0x000fe400078e000e */
[----:B------:R-:W-:Y:S02]  /*3950*/  IMAD.MOV.U32 R65, RZ, RZ, R67 ;  /* 0x000000ffff417224 */ /* 0x000fe400078e0043 */
        /* <DEDUP_REMOVED lines=10> */
[----:B------:R-:W-:Y:S01]  /*3a00*/  BSSY B1, `(.L_x_12650) ;  /* 0x00000e9000017945 */ /* 0x000fe20003800000 */
[----:B------:R-:W-:-:S02]  /*3a10*/  IADD3 R13, -R54, R77, RZ ;  /* 0x0000004d360d7210 */ /* 0x000fc40007ffe1ff */
[----:B------:R-:W-:Y:S02]  /*3a20*/  IADD3.X R12, R3, R76, R69, P5, P6 ;  /* 0x0000004c030c7210 */ /* 0x000fe40002fec445 */
        /* <DEDUP_REMOVED lines=8> */
[----:B------:R-:W-:Y:S01]  /*3ab0*/  SHF.R.S32.HI R12, RZ, 0x5, R12 ;  /* 0x00000005ff0c7819 */ /* 0x000fe2000001140c */
[----:B------:R-:W-:-:S03]  /*3ac0*/  IMAD.IADD R13, R16, 0x1, R13 ;  /* 0x00000001100d7824 */ /* 0x000fc600078e020d */
[----:B------:R-:W-:-:S05]  /*3ad0*/  LEA.HI.SX32 R12, R21, R12, 0x1c ;  /* 0x0000000c150c7211 */ /* 0x000fca00078fe2ff */
[----:B------:R-:W-:-:S05]  /*3ae0*/  IMAD.SHL.U32 R79, R12, 0x10, RZ ;  /* 0x000000100c4f7824 */ /* 0x000fca00078e00ff */
[----:B---3--:R-:W-:-:S04]  /*3af0*/  LOP3.LUT R12, R26, 0x30, R79, 0xf8, !PT ;  /* 0x000000301a0c7812 */ /* 0x008fc800078ef84f */
[----:B----4-:R-:W-:-:S05]  /*3b00*/  LOP3.LUT R12, R12, R25, RZ, 0x3c, !PT ;  /* 0x000000190c0c7212 */ /* 0x010fca00078e3cff */
[----:B-----5:R-:W-:-:S04]  /*3b10*/  IMAD.IADD R12, R24, 0x1, R12 ;  /* 0x00000001180c7824 */ /* 0x020fc800078e020c */
        /* <DEDUP_REMOVED lines=30> */
[----:B------:R-:W-:-:S02]  /*3d00*/  LOP3.LUT R8, R6, 0xff00, R11, 0xf8, !PT ;  /* 0x0000ff0006087812 */ /* 0x000fc400078ef80b */
[----:B------:R-:W-:Y:S01]  /*3d10*/  LOP3.LUT R6, R4, 0xff0000, R9, 0xf8, !PT ;  /* 0x00ff000004067812 */ /* 0x000fe200078ef809 */
[----:B------:R-:W-:Y:S01]  /*3d20*/  IMAD.U32 R9, R86, 0x10000, RZ ;  /* 0x0001000056097824 */ /* 0x000fe200078e00ff */
[----:B------:R-:W-:Y:S02]  /*3d30*/  LOP3.LUT R87, R10, 0xff00, R83, 0xf8, !PT ;  /* 0x0000ff000a577812 */ /* 0x000fe400078ef853 */
[----:B------:R-:W-:Y:S02]  /*3d40*/  F2FP.F16.E4M3.UNPACK_B R86, R82.H1 ;  /* 0x00000052ff56723e */ /* 0x000fe400030006ff */
[----:B--2---:R-:W-:Y:S02]  /*3d50*/  F2FP.F16.E4M3.UNPACK_B R11, R24.H1 ;  /* 0x00000018ff0b723e */ /* 0x004fe400030006ff */
[----:B-1----:R-:W-:Y:S02]  /*3d60*/  F2FP.F16.E4M3.UNPACK_B R10, R12.H1 ;  /* 0x0000000cff0a723e */ /* 0x002fe400030006ff */
[----:B------:R-:W-:Y:S01]  /*3d70*/  LOP3.LUT R89, R84, 0xff00, R85, 0xf8, !PT ;  /* 0x0000ff0054597812 */ /* 0x000fe200078ef855 */
[----:B------:R-:W-:Y:S01]  /*3d80*/  HADD2.F32 R85, -RZ, R86.H0_H0 ;  /* 0x20000056ff557230 */ /* 0x000fe20000004100 */
[----:B------:R-:W-:Y:S01]  /*3d90*/  LOP3.LUT R4, R8, 0xff0000, R9, 0xf8, !PT ;  /* 0x00ff000008047812 */ /* 0x000fe200078ef809 */
[----:B------:R-:W-:Y:S01]  /*3da0*/  HADD2.F32 R9, -RZ, R11.H0_H0 ;  /* 0x2000000bff097230 */ /* 0x000fe20000004100 */
[----:B------:R-:W-:Y:S01]  /*3db0*/  F2FP.F16.E4M3.UNPACK_B R83, R81.H1 ;  /* 0x00000051ff53723e */ /* 0x000fe200030006ff */
[--C-:B------:R-:W-:Y:S01]  /*3dc0*/  HADD2.F32 R8, -RZ, R10.reuse.H0_H0 ;  /* 0x2000000aff087230 */ /* 0x100fe20000004100 */
[----:B------:R-:W-:Y:S01]  /*3dd0*/  SHF.L.U32 R88, R5, 0x10, RZ ;  /* 0x0000001005587819 */ /* 0x000fe200000006ff */
        /* <DEDUP_REMOVED lines=16> */
[-C--:B------:R-:W-:Y:S01]  /*3ee0*/  FMUL.FTZ R11, R83, R88.reuse ;  /* 0x00000058530b7220 */ /* 0x080fe20000410000 */
[C---:B------:R-:W-:Y:S01]  /*3ef0*/  FMUL.FTZ R88, R10.reuse, R88 ;  /* 0x000000580a587220 */ /* 0x040fe20000410000 */
[----:B------:R-:W-:Y:S01]  /*3f00*/  LOP3.LUT R5, R89, 0xff0000, R90, 0xf8, !PT ;  /* 0x00ff000059057812 */ /* 0x000fe200078ef85a */
        /* <DEDUP_REMOVED lines=29> */
[----:B------:R-:W-:Y:S01]  /*40e0*/  HADD2.F32 R87, -RZ, R85.H1_H1 ;  /* 0x30000055ff577230 */ /* 0x000fe20000004100 */
[----:B------:R-:W-:Y:S01]  /*40f0*/  F2FP.SATFINITE.E4M3.F32.PACK_AB_MERGE_C R8, R11, R8, RZ ;  /* 0x000000080b08723e */ /* 0x000fe200048070ff */
        /* <DEDUP_REMOVED lines=121> */
.L_x_12651:
[----:B------:R-:W-:Y:S05]  /*4890*/  BSYNC B1 ;  /* 0x0000000000017941 */ /* 0x000fea0003800000 */
.L_x_12650:
        /* <DEDUP_REMOVED lines=10> */
.L_x_12633:
[----:B------:R-:W-:-:S13]  /*4940*/  ISETP.NE.AND P0, PT, R157, 0x3, PT ;  /* 0x000000039d00780c */ /* 0x000fda0003f05270 */
[----:B------:R-:W-:Y:S05]  /*4950*/  @!P0 BRA `(.L_x_12652) ;  /* 0x0000000000048947 */ /* 0x000fea0003800000 */
[----:B------:R-:W-:Y:S01]  /*4960*/  BPT.TRAP 0x1 ;  /* 0x000000040000795c */ /* 0x000fe20000300000 */
.L_x_12652:
[----:B0-----:R-:W2:Y:S01]  /*4970*/  LDL R4, [R1+0x4] ;  /* 0x0000040001047983 */ /* 0x001ea20000100800 */
[----:B------:R-:W-:Y:S01]  /*4980*/  IMAD R74, R17, 0x8, R16 ;  /* 0x00000008114a7824 */ /* 0x000fe200078e0210 */
[----:B------:R-:W-:Y:S01]  /*4990*/  BSSY B1, `(.L_x_12653) ;  /* 0x0000006000017945 */ /* 0x000fe20003800000 */
[----:B--2---:R-:W-:Y:S01]  /*49a0*/  SHF.L.U32 R75, R4, 0x1f, RZ ;  /* 0x0000001f044b7819 */ /* 0x004fe200000006ff */
[----:B------:R-:W-:-:S03]  /*49b0*/  IMAD R4, R2, -0xa0, R31 ;  /* 0xffffff6002047824 */ /* 0x000fc600078e021f */
[----:B------:R-:W0:Y:S02]  /*49c0*/  SYNCS.PHASECHK.TRANS64.TRYWAIT P1, [R74+URZ+0x13290], R75 ;  /* 0x0132904b4a0075a7 */ /* 0x000e24000802017f */
[----:B------:R-:W-:Y:S01]  /*49d0*/  VIMNMX R5, R4, 0xa0, PT ;  /* 0x000000a004057848 */ /* 0x000fe20003fe0100 */
[----:B0-----:R-:W-:Y:S06]  /*49e0*/  @!P1 BRA `(.L_x_12654) ;  /* 0x0000016000ac9947 */ /* 0x001fec0003800000 */
.L_x_12863:
[----:B------:R-:W-:Y:S05]  /*49f0*/  BSYNC B1 ;  /* 0x0000000000017941 */ /* 0x000fea0003800000 */
.L_x_12653:
[----:B------:R-:W-:-:S13]  /*4a00*/  ISETP.GE.AND P1, PT, R156, R5, PT ;  /* 0x000000059c00720c */ /* 0x000fda0003f26270 */
[----:B------:R-:W-:Y:S05]  /*4a10*/  @P1 BRA `(.L_x_12640) ;  /* 0x0000000000101947 */ /* 0x000fea0003800000 */
[----:B------:R-:W1:Y:S04]  /*4a20*/  @!P3 LDS.128 R4, [R73+0xe000] ;  /* 0x00e000004904b984 */ /* 0x000e680000000c00 */
[----:B------:R-:W2:Y:S04]  /*4a30*/  @!P2 LDS.128 R8, [R72+0xe000] ;  /* 0x00e000004808a984 */ /* 0x000ea80000000c00 */
[----:B-1----:R1:W-:Y:S04]  /*4a40*/  @!P3 STG.E.128 desc[UR40][R12.64], R4 ;  /* 0x000000040c00b986 */ /* 0x0023e8000c101d28 */
[----:B--2---:R1:W-:Y:S02]  /*4a50*/  @!P2 STG.E.128 desc[UR40][R12.64+0x20], R8 ;  /* 0x000020080c00a986 */ /* 0x0043e4000c101d28 */
.L_x_12640:
[----:B------:R-:W-:Y:S05]  /*4a60*/  BSYNC B0 ;  /* 0x0000000000007941 */ /* 0x000fea0003800000 */
.L_x_12632:
        /* <DEDUP_REMOVED lines=17> */
.L_x_12656:
[----:B------:R-:W-:Y:S05]  /*4b80*/  BSYNC B0 ;  /* 0x0000000000007941 */ /* 0x000fea0003800000 */
.L_x_12655:
[----:B------:R-:W5:Y:S01]  /*4b90*/  SYNCS.PHASECHK.TRANS64.TRYWAIT P0, [R74+URZ+0x132b0], R75 ;  /* 0x0132b04b4a0075a7 */ /* 0x000f62000800017f */
[----:B------:R-:W-:Y:S04]  /*4ba0*/  BSSY B0, `(.L_x_12657) ;  /* 0x0000002000007945 */ /* 0x000fe80003800000 */
[----:B-----5:R-:W-:Y:S05]  /*4bb0*/  @!P0 BRA `(.L_x_12658) ;  /* 0x00000160004c8947 */ /* 0x020fea0003800000 */
.L_x_12864:
[----:B------:R-:W-:Y:S05]  /*4bc0*/  BSYNC B0 ;  /* 0x0000000000007941 */ /* 0x000fea0003800000 */
.L_x_12657:
        /* <DEDUP_REMOVED lines=19> */
.L_x_12660:
[----:B------:R-:W-:Y:S05]  /*4d00*/  BSYNC B0 ;  /* 0x0000000000007941 */ /* 0x000fea0003800000 */
.L_x_12659:
[----:B-1----:R-:W5:Y:S04]  /*4d10*/  LDL R4, [R1] ;  /* 0x0000000001047983 */ /* 0x002f680000100800 */
[----:B------:R-:W2:Y:S01]  /*4d20*/  LDL.LU R5, [R1+0x4] ;  /* 0x0000040001057983 */ /* 0x000ea20000300800 */
        /* <DEDUP_REMOVED lines=16> */
[----:B--2---:R-:W-:-:S05]  /*4e30*/  LOP3.LUT R5, R5, R4, RZ, 0x3c, !PT ;  /* 0x0000000405057212 */ /* 0x004fca00078e3cff */
[----:B------:R0:W-:Y:S02]  /*4e40*/  STL [R1+0x4], R5 ;  /* 0x0000040501007387 */ /* 0x0001e40000100800 */
[----:B------:R-:W-:Y:S05]  /*4e50*/  @P6 BRA `(.L_x_12661) ;  /* 0xffffffd4001c6947 */ /* 0x000fea000383ffff */
.L_x_12627:
[----:B------:R-:W2:Y:S01]  /*4e60*/  LDL R4, [R1+0x28] ;  /* 0x0000280001047983 */ /* 0x000ea20000100800 */
[----:B------:R-:W1:Y:S01]  /*4e70*/  LDC R0, c[0x0][0x448] ;  /* 0x00011200ff007b82 */ /* 0x000e620000000800 */
        /* <DEDUP_REMOVED lines=8> */
[----:B---3--:R-:W-:Y:S02]  /*4f00*/  CS2R R12, SRZ ;  /* 0x00000000000c7805 */ /* 0x008fe4000001ff00 */
[----:B------:R-:W-:Y:S02]  /*4f10*/  CS2R R38, SRZ ;  /* 0x0000000000267805 */ /* 0x000fe4000001ff00 */
[----:B------:R-:W-:Y:S02]  /*4f20*/  CS2R R14, SRZ ;  /* 0x00000000000e7805 */ /* 0x000fe4000001ff00 */
[----:B------:R-:W-:-:S02]  /*4f30*/  CS2R R36, SRZ ;  /* 0x0000000000247805 */ /* 0x000fc4000001ff00 */
[----:B------:R-:W-:Y:S01]  /*4f40*/  CS2R R20, SRZ ;  /* 0x0000000000147805 */ /* 0x000fe2000001ff00 */
[----:B----4-:R-:W-:Y:S02]  /*4f50*/  IMAD.MOV.U32 R24, RZ, RZ, RZ ;  /* 0x000000ffff187224 */ /* 0x010fe400078e00ff */
[----:B------:R-:W-:Y:S02]  /*4f60*/  IMAD.MOV.U32 R29, RZ, RZ, RZ ;  /* 0x000000ffff1d7224 */ /* 0x000fe400078e00ff */
[----:B------:R-:W-:Y:S01]  /*4f70*/  IMAD.MOV.U32 R56, RZ, RZ, RZ ;  /* 0x000000ffff387224 */ /* 0x000fe200078e00ff */
[----:B-1----:R-:W-:-:S13]  /*4f80*/  ISETP.NE.AND P1, PT, R0, 0x1, PT ;  /* 0x000000010000780c */ /* 0x002fda0003f25270 */
[----:B------:R-:W1:Y:S08]  /*4f90*/  @P1 LDC R0, c[0x0][0x44c] ;  /* 0x00011300ff001b82 */ /* 0x000e700000000800 */
[----:B0-----:R-:W0:Y:S01]  /*4fa0*/  @P1 LDC R5, c[0x0][0x450] ;  /* 0x00011400ff051b82 */ /* 0x001e220000000800 */
[----:B--2---:R-:W-:-:S04]  /*4fb0*/  VIADD R3, R4, 0xbf ;  /* 0x000000bf04037836 */ /* 0x004fc80000000000 */
[----:B-1----:R-:W-:-:S05]  /*4fc0*/  @P1 IMAD.HI.U32 R0, R3, R0, RZ ;  /* 0x0000000003001227 */ /* 0x002fca00078e00ff */
[----:B0-----:R-:W-:Y:S02]  /*4fd0*/  @P1 SHF.R.U32.HI R3, RZ, R5, R0 ;  /* 0x00000005ff031219 */ /* 0x001fe40000011600 */
[----:B------:R-:W-:-:S03]  /*4fe0*/  PLOP3.LUT P1, PT, PT, PT, PT, 0x80, 0x0 ;  /* 0x000000000000781c */ /* 0x000fc60003f2f070 */
[----:B------:R-:W-:Y:S01]  /*4ff0*/  IMAD.IADD R3, R30, 0x1, R3 ;  /* 0x000000011e037824 */ /* 0x000fe200078e0203 */
[----:B------:R-:W-:-:S03]  /*5000*/  CS2R R30, SRZ ;  /* 0x00000000001e7805 */ /* 0x000fc6000001ff00 */
[----:B------:R-:W-:-:S05]  /*5010*/  IMAD.HI R3, R3, 0x66666667, RZ ;  /* 0x6666666703037827 */ /* 0x000fca00078e02ff */
[----:B------:R-:W-:-:S04]  /*5020*/  SHF.R.U32.HI R0, RZ, 0x1f, R3 ;  /* 0x0000001fff007819 */ /* 0x000fc80000011603 */
[----:B------:R-:W-:Y:S02]  /*5030*/  LEA.HI.SX32 R3, R3, R0, 0x1a ;  /* 0x0000000003037211 */ /* 0x000fe400078fd2ff */
[----:B------:R-:W-:Y:S02]  /*5040*/  MOV R0, RZ ;  /* 0x000000ff00007202 */ /* 0x000fe40000000f00 */
[----:B------:R-:W-:Y:S02]  /*5050*/  VIMNMX R104, R104, R3, PT ;  /* 0x0000000368687248 */ /* 0x000fe40003fe0100 */
[----:B------:R-:W-:Y:S02]  /*5060*/  CS2R R2, SRZ ;  /* 0x0000000000027805 */ /* 0x000fe4000001ff00 */
[----:B------:R-:W-:Y:S01]  /*5070*/  ISETP.GE.AND P2, PT, R104, 0x1, PT ;  /* 0x000000016800780c */ /* 0x000fe20003f46270 */
[----:B------:R-:W-:-:S12]  /*5080*/  @P0 BRA `(.L_x_12663) ;  /* 0x0000000000080947 */ /* 0x000fd80003800000 */
[----:B------:R-:W0:Y:S02]  /*5090*/  FENCE.VIEW.ASYNC.G ;  /* 0x00000000000073c6 */ /* 0x000e240000000100 */
[----:B0-----:R-:W-:Y:S06]  /*50a0*/  BAR.ARV 0xc, 0x200 ;  /* 0x0308000000007b1d */ /* 0x001fec0000002000 */
.L_x_12663:
[----:B------:R-:W-:Y:S05]  /*50b0*/  BSYNC B0 ;  /* 0x0000000000007941 */ /* 0x000fea0003800000 */
.L_x_12662:
        /* <DEDUP_REMOVED lines=35> */
.L_x_12666:
[----:B------:R-:W-:Y:S05]  /*52f0*/  BSYNC B6 ;  /* 0x0000000000067941 */ /* 0x000fea0003800000 */
.L_x_12665:
        /* <DEDUP_REMOVED lines=55> */
.L_x_12670:
[----:B-1----:R1:W2:Y:S02]  /*5670*/  SYNCS.PHASECHK.TRANS64.TRYWAIT P0, [R16+URZ+0x13200], R3 ;  /* 0x01320003100075a7 */ /* 0x0022a4000800017f */
[----:B--2---:R-:W-:Y:S05]  /*5680*/  @!P0 NANOSLEEP.SYNCS 0x989680 ;  /* 0x009896800000895d */ /* 0x004fea0003900000 */
[----:B------:R-:W2:Y:S02]  /*5690*/  @!P0 SYNCS.PHASECHK.TRANS64 P0, [R16+URZ+0x13200], R3 ;  /* 0x01320003100085a7 */ /* 0x000ea4000800007f */
[----:B--2---:R-:W-:Y:S05]  /*56a0*/  @!P0 BRA `(.L_x_12670) ;  /* 0xfffffffc00f08947 */ /* 0x004fea000383ffff */
.L_x_12669:
[----:B------:R-:W-:Y:S05]  /*56b0*/  BSYNC B0 ;  /* 0x0000000000007941 */ /* 0x000fea0003800000 */
.L_x_12668:
[----:B------:R-:W-:Y:S05]  /*56c0*/  BRA `(.L_x_12671) ;  /* 0x0000002800fc7947 */ /* 0x000fea0003800000 */
.L_x_12667:
        /* <DEDUP_REMOVED lines=30> */
.L_x_12673:
[----:B------:R-:W-:Y:S05]  /*58b0*/  BSYNC B6 ;  /* 0x0000000000067941 */ /* 0x000fea0003800000 */
.L_x_12672:
[----:B------:R-:W2:Y:S01]  /*58c0*/  LDL R20, [R1+0x28] ;  /* 0x0000280001147983 */ /* 0x000ea20000100800 */
[----:B------:R-:W-:Y:S01]  /*58d0*/  ULDC.U8 UR4, c[0x0][0x410] ;  /* 0x0001040000047ab9 */ /* 0x000fe20000000000 */
[----:B------:R-:W-:Y:S01]  /*58e0*/  BSSY B0, `(.L_x_12674) ;  /* 0x0000295000007945 */ /* 0x000fe20003800000 */
[----:B------:R-:W-:Y:S01]  /*58f0*/  ISETP.NE.AND P0, PT, RZ, UR4, PT ;  /* 0x00000004ff007c0c */ /* 0x000fe2000bf05270 */
[----:B--2---:R-:W-:-:S12]  /*5900*/  IMAD.IADD R10, R156, 0x1, R20 ;  /* 0x000000019c0a7824 */ /* 0x004fd800078e0214 */
        /* <DEDUP_REMOVED lines=33> */
.L_x_12870:
[----:B0-----:R-:W5:Y:S04]  /*5b20*/  LDL R5, [R1+0x20] ;  /* 0x0000200001057983 */ /* 0x001f680000100800 */
        /* <DEDUP_REMOVED lines=13> */
[----:B------:R-:W2:Y:S01]  /*5c00*/  LDL.64 R30, [R1+0x8] ;  /* 0x00000800011e7983 */ /* 0x000ea20000100a00 */
[----:B------:R-:W-:-:S03]  /*5c10*/  ULDC UR4, c[0x0][0x3f4] ;  /* 0x0000fd0000047ab9 */ /* 0x000fc60000000800 */
[----:B------:R-:W3:Y:S04]  /*5c20*/  LDL R15, [R1+0x10] ;  /* 0x00001000010f7983 */ /* 0x000ee80000100800 */
[----:B------:R-:W1:Y:S01]  /*5c30*/  LDL R26, [R1+0x70] ;  /* 0x00007000011a7983 */ /* 0x000e620000100800 */
[----:B------:R-:W-:Y:S02]  /*5c40*/  CS2R R10, SRZ ;  /* 0x00000000000a7805 */ /* 0x000fe4000001ff00 */
[----:B------:R-:W-:Y:S02]  /*5c50*/  CS2R R8, SRZ ;  /* 0x0000000000087805 */ /* 0x000fe4000001ff00 */
[----:B------:R-:W-:Y:S02]  /*5c60*/  CS2R R20, SRZ ;  /* 0x0000000000147805 */ /* 0x000fe4000001ff00 */
[----:B------:R-:W-:-:S02]  /*5c70*/  CS2R R12, SRZ ;  /* 0x00000000000c7805 */ /* 0x000fc4000001ff00 */
[----:B--2---:R-:W-:Y:S02]  /*5c80*/  ISETP.GE.AND P4, PT, R30, UR4, PT ;  /* 0x000000041e007c0c */ /* 0x004fe4000bf86270 */
[----:B---3--:R-:W-:-:S11]  /*5c90*/  ISETP.GE.AND P5, PT, R15, UR4, PT ;  /* 0x000000040f007c0c */ /* 0x008fd6000bfa6270 */
[CC--:B------:R-:W-:Y:S02]  /*5ca0*/  @!P4 IADD3 R6, P0, R30.reuse, R3.reuse, RZ ;  /* 0x000000031e06c210 */ /* 0x0c0fe40007f1e0ff */
[C---:B------:R-:W-:Y:S02]  /*5cb0*/  @!P5 IADD3 R24, P2, R15.reuse, R3, RZ ;  /* 0x000000030f18d210 */ /* 0x040fe40007f5e0ff */
[----:B------:R-:W-:Y:S02]  /*5cc0*/  @!P4 SHF.R.S32.HI R3, RZ, 0x1f, R30 ;  /* 0x0000001fff03c819 */ /* 0x000fe4000001141e */
[-C--:B----4-:R-:W-:Y:S01]  /*5cd0*/  @!P4 IADD3 R30, P1, R30, R14.reuse, RZ ;  /* 0x0000000e1e1ec210 */ /* 0x090fe20007f3e0ff */
[C-C-:B-1----:R-:W-:Y:S01]  /*5ce0*/  @!P5 IMAD.X R25, R0.reuse, 0x1, R26.reuse, P2 ;  /* 0x000000010019d824 */ /* 0x142fe200010e061a */
[----:B------:R-:W-:Y:S02]  /*5cf0*/  @!P5 IADD3 R14, P3, R15, R14, RZ ;  /* 0x0000000e0f0ed210 */ /* 0x000fe40007f7e0ff */
[----:B------:R-:W-:Y:S01]  /*5d00*/  @!P4 IADD3.X R7, R0, R3, RZ, P0, !PT ;  /* 0x000000030007c210 */ /* 0x000fe200007fe4ff */
[C---:B------:R-:W-:Y:S01]  /*5d10*/  @!P4 IMAD.X R31, R4.reuse, 0x1, R3, P1 ;  /* 0x00000001041fc824 */ /* 0x040fe200008e0603 */
[----:B------:R0:W5:Y:S01]  /*5d20*/  @!P5 LD.E.64 R10, desc[UR40][R24.64] ;  /* 0x00000028180ad980 */ /* 0x000162000c101b00 */
[----:B------:R-:W-:-:S03]  /*5d30*/  @!P5 IMAD.X R15, R4, 0x1, R26, P3 ;  /* 0x00000001040fd824 */ /* 0x000fc600018e061a */
[----:B------:R0:W5:Y:S04]  /*5d40*/  @!P4 LD.E.64 R20, desc[UR40][R6.64] ;  /* 0x000000280614c980 */ /* 0x000168000c101b00 */
[----:B------:R0:W5:Y:S04]  /*5d50*/  @!P5 LD.E.64 R8, desc[UR40][R14.64] ;  /* 0x000000280e08d980 */ /* 0x000168000c101b00 */
[----:B------:R0:W5:Y:S02]  /*5d60*/  @!P4 LD.E.64 R12, desc[UR40][R30.64] ;  /* 0x000000281e0cc980 */ /* 0x000164000c101b00 */
.L_x_12678:
[----:B------:R-:W-:Y:S05]  /*5d70*/  BSYNC B1 ;  /* 0x0000000000017941 */ /* 0x000fea0003800000 */
.L_x_12677:
[----:B-1----:R-:W2:Y:S01]  /*5d80*/  LDL.LU R0, [R1+0x44] ;  /* 0x0000440001007983 */ /* 0x002ea20000300800 */
[----:B------:R-:W1:Y:S01]  /*5d90*/  SYNCS.PHASECHK.TRANS64.TRYWAIT P0, [R16+URZ+0x13200], R5 ;  /* 0x01320005100075a7 */ /* 0x000e62000800017f */
[----:B------:R-:W-:Y:S01]  /*5da0*/  BSSY B1, `(.L_x_12679) ;  /* 0x0000005000017945 */ /* 0x000fe20003800000 */
[----:B--2---:R-:W-:-:S05]  /*5db0*/  IMAD R0, R0, -0xc0, R27 ;  /* 0xffffff4000007824 */ /* 0x004fca00078e021b */
[----:B------:R-:W-:-:S04]  /*5dc0*/  VIMNMX R3, R0, 0xc0, PT ;  /* 0x000000c000037848 */ /* 0x000fc80003fe0100 */
[----:B------:R-:W-:Y:S01]  /*5dd0*/  ISETP.GE.AND P1, PT, R156, R3, PT ;  /* 0x000000039c00720c */ /* 0x000fe20003f26270 */
[----:B-1----:R-:W-:-:S12]  /*5de0*/  @!P0 BRA `(.L_x_12680) ;  /* 0x0000015000408947 */ /* 0x002fd80003800000 */
.L_x_12871:
[----:B------:R-:W-:Y:S05]  /*5df0*/  BSYNC B1 ;  /* 0x0000000000017941 */ /* 0x000fea0003800000 */
.L_x_12679:
[----:B------:R-:W-:Y:S05]  /*5e00*/  @P1 BRA `(.L_x_12681) ;  /* 0x0000002400081947 */ /* 0x000fea0003800000 */
[----:B0-----:R-:W2:Y:S01]  /*5e10*/  LDL.64 R6, [R1+0x8] ;  /* 0x0000080001067983 */ /* 0x001ea20000100a00 */
[----:B------:R-:W2:Y:S03]  /*5e20*/  LDC R0, c[0x0][0x3f4] ;  /* 0x0000fd00ff007b82 */ /* 0x000ea60000000800 */
[----:B------:R-:W3:Y:S04]  /*5e30*/  LDL R3, [R1+0x10] ;  /* 0x0000100001037983 */ /* 0x000ee80000100800 */
[----:B------:R0:W5:Y:S01]  /*5e40*/  LDL R36, [R1+0x14] ;  /* 0x0000140001247983 */ /* 0x0001620000100800 */
[----:B------:R-:W-:Y:S01]  /*5e50*/  BSSY B1, `(.L_x_12682) ;  /* 0x000007b000017945 */ /* 0x000fe20003800000 */
[----:B--2---:R-:W-:-:S02]  /*5e60*/  ISETP.GE.AND P0, PT, R6, R0, PT ;  /* 0x000000000600720c */ /* 0x004fc40003f06270 */
[----:B---3--:R-:W-:-:S11]  /*5e70*/  ISETP.GE.AND P1, PT, R3, R0, PT ;  /* 0x000000000300720c */ /* 0x008fd60003f26270 */
[----:B0-----:R-:W-:Y:S05]  /*5e80*/  @P0 BRA `(.L_x_12683) ;  /* 0x0000000400dc0947 */ /* 0x001fea0003800000 */
[----:B-----5:R-:W-:Y:S01]  /*5e90*/  IMAD.IADD R0, R16, 0x1, R36 ;  /* 0x0000000110007824 */ /* 0x020fe200078e0224 */
[----:B----4-:R-:W-:Y:S02]  /*5ea0*/  SHF.R.U32.HI R14, RZ, 0x8, R20 ;  /* 0x00000008ff0e7819 */ /* 0x010fe40000011614 */
[----:B------:R-:W-:Y:S02]  /*5eb0*/  LOP3.LUT R3, R20, 0xff, RZ, 0xc0, !PT ;  /* 0x000000ff14037812 */ /* 0x000fe400078ec0ff */
[----:B-1----:R-:W0:Y:S01]  /*5ec0*/  LDS.128 R4, [R0+0xb000] ;  /* 0x00b0000000047984 */ /* 0x002e220000000c00 */
        /* <DEDUP_REMOVED lines=115> */
.L_x_12683:
[----:B------:R-:W-:Y:S05]  /*6600*/  BSYNC B1 ;  /* 0x0000000000017941 */ /* 0x000fea0003800000 */
.L_x_12682:
[----:B------:R-:W-:Y:S05]  /*6610*/  @P1 BRA `(.L_x_12681) ;  /* 0x0000001c00041947 */ /* 0x000fea0003800000 */
[----:B0-----:R-:W2:Y:S01]  /*6620*/  LDL R0, [R1+0x6c] ;  /* 0x00006c0001007983 */ /* 0x001ea20000100800 */
[----:B-----5:R-:W-:Y:S01]  /*6630*/  IMAD.IADD R3, R16, 0x1, R36 ;  /* 0x0000000110037824 */ /* 0x020fe200078e0224 */
[----:B------:R-:W-:Y:S02]  /*6640*/  SHF.R.U32.HI R13, RZ, 0x8, R11 ;  /* 0x00000008ff0d7819 */ /* 0x000fe4000001160b */
[----:B------:R-:W-:Y:S02]  /*6650*/  SHF.R.U32.HI R24, RZ, 0x8, R9 ;  /* 0x00000008ff187819 */ /* 0x000fe40000011609 */
[----:B------:R-:W-:Y:S02]  /*6660*/  SHF.R.U32.HI R15, RZ, 0x8, R8 ;  /* 0x00000008ff0f7819 */ /* 0x000fe40000011608 */
[----:B----4-:R-:W-:Y:S02]  /*6670*/  LOP3.LUT R14, R11, 0xff, RZ, 0xc0, !PT ;  /* 0x000000ff0b0e7812 */ /* 0x010fe400078ec0ff */
        /* <DEDUP_REMOVED lines=25> */
[----:B--2---:R-:W-:Y:S01]  /*6810*/  LOP3.LUT P0, RZ, R0, 0x2, RZ, 0xc0, !PT ;  /* 0x0000000200ff7812 */ /* 0x004fe2000780c0ff */
[----:B------:R-:W-:-:S12]  /*6820*/  VIADD R0, R3, 0x20 ;  /* 0x0000002003007836 */ /* 0x000fd80000000000 */
[----:B------:R-:W-:Y:S01]  /*6830*/  @P0 VIADD R0, R3, 0xffffffe0 ;  /* 0xffffffe003000836 */ /* 0x000fe20000000000 */
[----:B------:R-:W-:-:S04]  /*6840*/  SHF.R.U32.HI R3, RZ, 0x8, R10 ;  /* 0x00000008ff037819 */ /* 0x000fc8000001160a */
[----:B-1----:R-:W0:Y:S01]  /*6850*/  LDS.128 R4, [R0+0xb000] ;  /* 0x00b0000000047984 */ /* 0x002e220000000c00 */
        /* <DEDUP_REMOVED lines=92> */
.L_x_12675:
        /* <DEDUP_REMOVED lines=22> */
[----:B------:R-:W-:Y:S01]  /*6f80*/  UMOV UR4, 0xffffffff ;  /* 0xffffffff00047882 */ /* 0x000fe20000000000 */
[----:B------:R-:W-:Y:S01]  /*6f90*/  IADD3 R4, P1, R20, UR8, RZ ;  /* 0x0000000814047c10 */ /* 0x000fe2000ff3e0ff */
[----:B------:R-:W-:Y:S01]  /*6fa0*/  IMAD R20, R7, UR7, R0 ;  /* 0x0000000707147c24 */ /* 0x000fe2000f8e0200 */
[----:B------:R-:W-:-:S04]  /*6fb0*/  IADD3.X R13, R5, UR5, R13, P0, !PT ;  /* 0x00000005050d7c10 */ /* 0x000fc800087fe40d */
[----:B------:R-:W-:Y:S01]  /*6fc0*/  IADD3.X R20, R21, UR9, R20, P1, !PT ;  /* 0x0000000915147c10 */ /* 0x000fe20008ffe414 */
[----:B------:R-:W-:Y:S06]  /*6fd0*/  BRA.DIV UR4, `(.L_x_12684) ;  /* 0x0000013e04d87947 */ /* 0x000fec000b800000 */
[----:B------:R0:W1:Y:S04]  /*6fe0*/  SHFL.IDX PT, R0, R13, RZ, 0x1e1f ;  /* 0x001e1fff0d007589 */ /* 0x00006800000e0000 */
[----:B------:R-:W2:Y:S04]  /*6ff0*/  SHFL.IDX PT, R3, R3, RZ, 0x1e1f ;  /* 0x001e1fff03037589 */ /* 0x000ea800000e0000 */
[----:B------:R-:W3:Y:S04]  /*7000*/  SHFL.IDX PT, R20, R20, RZ, 0x1e1f ;  /* 0x001e1fff14147589 */ /* 0x000ee800000e0000 */
[----:B------:R0:W4:Y:S02]  /*7010*/  SHFL.IDX PT, R14, R4, RZ, 0x1e1f ;  /* 0x001e1fff040e7589 */ /* 0x00012400000e0000 */
.L_x_12877:
[----:B0-----:R-:W5:Y:S01]  /*7020*/  LDL R4, [R1+0x20] ;  /* 0x0000200001047983 */ /* 0x001f620000100800 */
[----:B------:R-:W0:Y:S03]  /*7030*/  LDC R27, c[0x0][0x3f4] ;  /* 0x0000fd00ff1b7b82 */ /* 0x000e260000000800 */
[----:B------:R-:W2:Y:S01]  /*7040*/  LDL R5, [R1+0x60] ;  /* 0x0000600001057983 */ /* 0x000ea20000100800 */
[----:B------:R-:W-:Y:S01]  /*7050*/  BSSY B1, `(.L_x_12685) ;  /* 0x0000017000017945 */ /* 0x000fe20003800000 */
[----:B------:R-:W-:Y:S01]  /*7060*/  CS2R R6, SRZ ;  /* 0x0000000000067805 */ /* 0x000fe2000001ff00 */
[----:B-----5:R-:W-:Y:S01]  /*7070*/  IMAD R25, R4, R8, RZ ;  /* 0x0000000804197224 */ /* 0x020fe200078e02ff */
[----:B------:R-:W-:Y:S02]  /*7080*/  CS2R R8, SRZ ;  /* 0x0000000000087805 */ /* 0x000fe4000001ff00 */
[----:B--2---:R-:W-:-:S02]  /*7090*/  LEA.HI R4, R5, R5, RZ, 0x1 ;  /* 0x0000000505047211 */ /* 0x004fc400078f08ff */
[----:B------:R-:W-:Y:S02]  /*70a0*/  ISETP.GE.AND P0, PT, R10, R25, PT ;  /* 0x000000190a00720c */ /* 0x000fe40003f06270 */
[----:B------:R-:W-:Y:S02]  /*70b0*/  CS2R R10, SRZ ;  /* 0x00000000000a7805 */ /* 0x000fe4000001ff00 */
[----:B------:R-:W-:-:S05]  /*70c0*/  LOP3.LUT R4, R4, 0xfffffffe, RZ, 0xc0, !PT ;  /* 0xfffffffe04047812 */ /* 0x000fca00078ec0ff */
[----:B------:R-:W-:Y:S01]  /*70d0*/  IMAD.IADD R21, R5, 0x1, -R4 ;  /* 0x0000000105157824 */ /* 0x000fe200078e0a04 */
[----:B------:R-:W-:-:S04]  /*70e0*/  CS2R R4, SRZ ;  /* 0x0000000000047805 */ /* 0x000fc8000001ff00 */
        /* <DEDUP_REMOVED lines=13> */
.L_x_12686:
[----:B------:R-:W-:Y:S05]  /*71c0*/  BSYNC B1 ;  /* 0x0000000000017941 */ /* 0x000fea0003800000 */
.L_x_12685:
[----:B-1----:R-:W2:Y:S01]  /*71d0*/  LDL.LU R0, [R1+0x44] ;  /* 0x0000440001007983 */ /* 0x002ea20000300800 */
[----:B------:R-:W1:Y:S01]  /*71e0*/  SYNCS.PHASECHK.TRANS64.TRYWAIT P1, [R16+URZ+0x13200], R21 ;  /* 0x01320015100075a7 */ /* 0x000e62000802017f */
[----:B------:R-:W-:Y:S01]  /*71f0*/  ISETP.GE.AND P0, PT, R18, R27, PT ;  /* 0x0000001b1200720c */ /* 0x000fe20003f06270 */
[----:B------:R-:W-:Y:S01]  /*7200*/  BSSY B1, `(.L_x_12687) ;  /* 0x0000005000017945 */ /* 0x000fe20003800000 */
[----:B--2---:R-:W-:-:S05]  /*7210*/  IMAD R0, R0, -0xc0, R25 ;  /* 0xffffff4000007824 */ /* 0x004fca00078e0219 */
[----:B------:R-:W-:-:S04]  /*7220*/  VIMNMX R3, R0, 0xc0, PT ;  /* 0x000000c000037848 */ /* 0x000fc80003fe0100 */
[----:B------:R-:W-:Y:S01]  /*7230*/  ISETP.GE.OR P0, PT, R156, R3, P0 ;  /* 0x000000039c00720c */ /* 0x000fe20000706670 */
[----:B-1----:R-:W-:-:S12]  /*7240*/  @!P1 BRA `(.L_x_12688) ;  /* 0x0000013c00a89947 */ /* 0x002fd80003800000 */
.L_x_12878:
[----:B------:R-:W-:Y:S05]  /*7250*/  BSYNC B1 ;  /* 0x0000000000017941 */ /* 0x000fea0003800000 */
.L_x_12687:
[----:B------:R-:W-:Y:S05]  /*7260*/  @P0 BRA `(.L_x_12681) ;  /* 0x0000000c00f00947 */ /* 0x000fea0003800000 */
[----:B------:R-:W2:Y:S04]  /*7270*/  LDL R37, [R1+0x2c] ;  /* 0x00002c0001257983 */ /* 0x000ea80000100800 */
[----:B------:R-:W2:Y:S04]  /*7280*/  LDL R34, [R1+0x30] ;  /* 0x0000300001227983 */ /* 0x000ea80000100800 */
[----:B------:R-:W2:Y:S04]  /*7290*/  LDL R32, [R1+0x34] ;  /* 0x0000340001207983 */ /* 0x000ea80000100800 */
[----:B------:R-:W2:Y:S01]  /*72a0*/  LDL R48, [R1+0x74] ;  /* 0x0000740001307983 */ /* 0x000ea20000100800 */
[----:B-----5:R-:W-:-:S02]  /*72b0*/  SHF.R.U32.HI R0, RZ, 0x8, R4 ;  /* 0x00000008ff007819 */ /* 0x020fc40000011604 */
[----:B------:R-:W-:Y:S02]  /*72c0*/  LOP3.LUT R3, R4, 0xff, RZ, 0xc0, !PT ;  /* 0x000000ff04037812 */ /* 0x000fe400078ec0ff */
[----:B------:R-:W-:Y:S02]  /*72d0*/  LOP3.LUT R0, R0, 0xff, RZ, 0xc0, !PT ;  /* 0x000000ff00007812 */ /* 0x000fe400078ec0ff */
[----:B------:R-:W-:Y:S02]  /*72e0*/  SHF.R.U32.HI R25, RZ, 0x8, R5 ;  /* 0x00000008ff197819 */ /* 0x000fe40000011605 */
[----:B---3--:R-:W-:Y:S02]  /*72f0*/  PRMT R20, R0, 0x7604, R3 ;  /* 0x0000760400147816 */ /* 0x008fe40000000003 */
        /* <DEDUP_REMOVED lines=16> */
[----:B----4-:R-:W-:Y:S02]  /*7400*/  SHF.R.U32.HI R14, RZ, 0x8, R7 ;  /* 0x00000008ff0e7819 */ /* 0x010fe40000011607 */
        /* <DEDUP_REMOVED lines=10> */
[----:B------:R-:W-:-:S04]  /*74b0*/  SHF.R.U32.HI R30, RZ, 0x10, R6 ;  /* 0x00000010ff1e7819 */ /* 0x000fc80000011606 */
[----:B------:R-:W-:-:S04]  /*74c0*/  LOP3.LUT R30, R30, 0xff, RZ, 0xc0, !PT ;  /* 0x000000ff1e1e7812 */ /* 0x000fc800078ec0ff */
[----:B------:R-:W-:Y:S02]  /*74d0*/  PRMT R31, R30, 0x7054, R31 ;  /* 0x000070541e1f7816 */ /* 0x000fe4000000001f */
[----:B------:R-:W-:-:S04]  /*74e0*/  SHF.R.U32.HI R30, RZ, 0x10, R10 ;  /* 0x00000010ff1e7819 */ /* 0x000fc8000001160a */
[----:B------:R-:W-:-:S04]  /*74f0*/  LOP3.LUT R30, R30, 0xff, RZ, 0xc0, !PT ;  /* 0x000000ff1e1e7812 */ /* 0x000fc800078ec0ff */
[----:B------:R-:W-:Y:S02]  /*7500*/  PRMT R41, R30, 0x7054, R41 ;  /* 0x000070541e297816 */ /* 0x000fe40000000029 */
[----:B--2---:R-:W-:Y:S02]  /*7510*/  LOP3.LUT R0, R37, 0x30, R0, 0xf8, !PT ;  /* 0x0000003025007812 */ /* 0x004fe400078ef800 */
[----:B------:R-:W-:Y:S02]  /*7520*/  PRMT R37, R21, 0x7604, R24 ;  /* 0x0000760415257816 */ /* 0x000fe40000000018 */
[----:B------:R-:W-:Y:S02]  /*7530*/  LOP3.LUT R3, R0, R34, RZ, 0x3c, !PT ;  /* 0x0000002200037212 */ /* 0x000fe400078e3cff */
[----:B------:R-:W-:Y:S02]  /*7540*/  SHF.R.U32.HI R21, RZ, 0x10, R5 ;  /* 0x00000010ff157819 */ /* 0x000fe40000011605 */
[----:B------:R-:W-:-:S02]  /*7550*/  IADD3 R0, R16, R32, R3 ;  /* 0x0000002010007210 */ /* 0x000fc40007ffe003 */
[----:B------:R-:W-:Y:S01]  /*7560*/  SHF.R.U32.HI R32, RZ, 0x10, R7 ;  /* 0x00000010ff207819 */ /* 0x000fe20000011607 */
[----:B------:R-:W-:Y:S01]  /*7570*/  LDS.128 R12, [R48+0xb000] ;  /* 0x00b00000300c7984 */ /* 0x000fe20000000c00 */
[----:B------:R-:W-:Y:S02]  /*7580*/  LOP3.LUT R21, R21, 0xff, RZ, 0xc0, !PT ;  /* 0x000000ff15157812 */ /* 0x000fe400078ec0ff */
[----:B------:R-:W-:Y:S01]  /*7590*/  SHF.R.U32.HI R3, RZ, 0x10, R4 ;  /* 0x00000010ff037819 */ /* 0x000fe20000011604 */
[----:B------:R-:W0:Y:S01]  /*75a0*/  LDS.128 R24, [R0+0xb000] ;  /* 0x00b0000000187984 */ /* 0x000e220000000c00 */
[----:B------:R-:W-:Y:S02]  /*75b0*/  LOP3.LUT R32, R32, 0xff, RZ, 0xc0, !PT ;  /* 0x000000ff20207812 */ /* 0x000fe400078ec0ff */
[----:B------:R-:W-:Y:S02]  /*75c0*/  PRMT R21, R21, 0x7054, R28 ;  /* 0x0000705415157816 */ /* 0x000fe4000000001c */
[----:B------:R-:W-:-:S02]  /*75d0*/  LOP3.LUT R3, R3, 0xff, RZ, 0xc0, !PT ;  /* 0x000000ff03037812 */ /* 0x000fc400078ec0ff */
[----:B------:R-:W-:Y:S02]  /*75e0*/  SHF.R.U32.HI R28, RZ, 0x10, R9 ;  /* 0x00000010ff1c7819 */ /* 0x000fe40000011609 */
[----:B------:R-:W-:Y:S02]  /*75f0*/  PRMT R33, R32, 0x7054, R33 ;  /* 0x0000705420217816 */ /* 0x000fe40000000021 */
[----:B------:R-:W-:Y:S02]  /*7600*/  PRMT R3, R3, 0x7054, R20 ;  /* 0x0000705403037816 */ /* 0x000fe40000000014 */
[----:B------:R-:W-:Y:S02]  /*7610*/  SHF.R.U32.HI R32, RZ, 0x10, R11 ;  /* 0x00000010ff207819 */ /* 0x000fe4000001160b */
[----:B------:R-:W-:Y:S02]  /*7620*/  LOP3.LUT R28, R28, 0xff, RZ, 0xc0, !PT ;  /* 0x000000ff1c1c7812 */ /* 0x000fe400078ec0ff */
[----:B------:R-:W-:-:S02]  /*7630*/  SHF.R.U32.HI R20, RZ, 0x10, R8 ;  /* 0x00000010ff147819 */ /* 0x000fc40000011608 */
[----:B------:R-:W-:Y:S02]  /*7640*/  LOP3.LUT R32, R32, 0xff, RZ, 0xc0, !PT ;  /* 0x000000ff20207812 */ /* 0x000fe400078ec0ff */
[----:B------:R-:W-:Y:S02]  /*7650*/  PRMT R39, R28, 0x7054, R37 ;  /* 0x000070541c277816 */ /* 0x000fe40000000025 */
[----:B------:R-:W-:Y:S02]  /*7660*/  LOP3.LUT R20, R20, 0xff, RZ, 0xc0, !PT ;  /* 0x000000ff14147812 */ /* 0x000fe400078ec0ff */
[----:B------:R-:W-:Y:S02]  /*7670*/  PRMT R43, R32, 0x7054, R43 ;  /* 0x00007054202b7816 */ /* 0x000fe4000000002b */
[----:B------:R-:W-:Y:S02]  /*7680*/  LOP3.LUT R39, R39, 0xff000000, R9, 0xf8, !PT ;  /* 0xff00000027277812 */ /* 0x000fe400078ef809 */
[----:B------:R-:W-:-:S02]  /*7690*/  PRMT R35, R20, 0x7054, R35 ;  /* 0x0000705414237816 */ /* 0x000fc40000000023 */
[----:B------:R-:W-:Y:S02]  /*76a0*/  LOP3.LUT R34, R21, 0xff000000, R5, 0xf8, !PT ;  /* 0xff00000015227812 */ /* 0x000fe400078ef805 */
[----:B------:R-:W-:Y:S02]  /*76b0*/  LOP3.LUT R20, R3, 0xff000000, R4, 0xf8, !PT ;  /* 0xff00000003147812 */ /* 0x000fe400078ef804 */
[----:B------:R-:W-:Y:S02]  /*76c0*/  LOP3.LUT R4, R41, 0xff000000, R10, 0xf8, !PT ;  /* 0xff00000029047812 */ /* 0x000fe400078ef80a */
[----:B------:R-:W-:Y:S02]  /*76d0*/  LOP3.LUT R43, R43, 0xff000000, R11, 0xf8, !PT ;  /* 0xff0000002b2b7812 */ /* 0x000fe400078ef80b */
[----:B------:R-:W-:Y:S02]  /*76e0*/  F2FP.F16.E4M3.UNPACK_B R40, R39 ;  /* 0x00000027ff28723e */ /* 0x000fe400020006ff */
[----:B0-----:R-:W-:-:S02]  /*76f0*/  F2FP.F16.E4M3.UNPACK_B R10, R25 ;  /* 0x00000019ff0a723e */ /* 0x001fc400020006ff */
[----:B------:R-:W-:Y:S02]  /*7700*/  F2FP.F16.E4M3.UNPACK_B R11, R34 ;  /* 0x00000022ff0b723e */ /* 0x000fe400020006ff */
[----:B------:R-:W-:Y:S01]  /*7710*/  LOP3.LUT R3, R31, 0xff000000, R6, 0xf8, !PT ;  /* 0xff0000001f037812 */ /* 0x000fe200078ef806 */
[--C-:B------:R-:W-:Y:S01]  /*7720*/  HADD2.F32 R6, -RZ, R10.reuse.H0_H0 ;  /* 0x2000000aff067230 */ /* 0x100fe20000004100 */
[----:B------:R-:W-:Y:S01]  /*7730*/  LOP3.LUT R28, R35, 0xff000000, R8, 0xf8, !PT ;  /* 0xff000000231c7812 */ /* 0x000fe200078ef808 */
[----:B------:R-:W-:Y:S01]  /*7740*/  HADD2.F32 R10, -RZ, R10.H1_H1 ;  /* 0x3000000aff0a7230 */ /* 0x000fe20000004100 */
[----:B------:R-:W-:Y:S02]  /*7750*/  LOP3.LUT R37, R33, 0xff000000, R7, 0xf8, !PT ;  /* 0xff00000021257812 */ /* 0x000fe400078ef807 */
[-C--:B------:R-:W-:Y:S02]  /*7760*/  F2FP.F16.E4M3.UNPACK_B R8, R13.reuse ;  /* 0x0000000dff08723e */ /* 0x080fe400020006ff */
[----:B------:R-:W-:-:S02]  /*7770*/  F2FP.F16.E4M3.UNPACK_B R30, R13.H1 ;  /* 0x0000000dff1e723e */ /* 0x000fc400030006ff */
[-C--:B------:R-:W-:Y:S01]  /*7780*/  F2FP.F16.E4M3.UNPACK_B R31, R15.reuse ;  /* 0x0000000fff1f723e */ /* 0x080fe200020006ff */
[----:B------:R-:W-:Y:S01]  /*7790*/  HADD2.F32 R9, -RZ, R8.H0_H0 ;  /* 0x20000008ff097230 */ /* 0x000fe20000004100 */
[----:B------:R-:W-:Y:S01]  /*77a0*/  F2FP.F16.E4M3.UNPACK_B R36, R15.H1 ;  /* 0x0000000fff24723e */ /* 0x000fe200030006ff */
[----:B------:R-:W-:Y:S01]  /*77b0*/  HADD2.F32 R15, -RZ, R40.H0_H0 ;  /* 0x20000028ff0f7230 */ /* 0x000fe20000004100 */
[-C--:B------:R-:W-:Y:S01]  /*77c0*/  F2FP.F16.E4M3.UNPACK_B R13, R12.reuse ;  /* 0x0000000cff0d723e */ /* 0x080fe200020006ff */
[----:B------:R-:W-:Y:S01]  /*77d0*/  HADD2.F32 R8, -RZ, R8.H1_H1 ;  /* 0x30000008ff087230 */ /* 0x000fe20000004100 */
[----:B------:R-:W-:Y:S01]  /*77e0*/  F2FP.F16.E4M3.UNPACK_B R33, R12.H1 ;  /* 0x0000000cff21723e */ /* 0x000fe200030006ff */
[----:B------:R-:W-:Y:S01]  /*77f0*/  HADD2.F32 R12, -RZ, R11.H0_H0 ;  /* 0x2000000bff0c7230 */ /* 0x000fe20000004100 */
[-C--:B------:R-:W-:Y:S02]  /*7800*/  F2FP.F16.E4M3.UNPACK_B R21, R24.reuse ;  /* 0x00000018ff15723e */ /* 0x080fe400020006ff */
[----:B------:R-:W-:Y:S01]  /*7810*/  F2FP.F16.E4M3.UNPACK_B R35, R24.H1 ;  /* 0x00000018ff23723e */ /* 0x000fe200030006ff */
[C---:B------:R-:W-:Y:S01]  /*7820*/  FMUL.FTZ R24, R6.reuse, R15 ;  /* 0x0000000f06187220 */ /* 0x040fe20000410000 */
[----:B------:R-:W-:Y:S01]  /*7830*/  FMUL.FTZ R42, R6, R12 ;  /* 0x0000000c062a7220 */ /* 0x000fe20000410000 */
[----:B------:R-:W-:-:S02]  /*7840*/  F2FP.F16.E4M3.UNPACK_B R25, R25.H1 ;  /* 0x00000019ff19723e */ /* 0x000fc400030006ff */
[----:B------:R-:W-:Y:S01]  /*7850*/  F2FP.F16.E4M3.UNPACK_B R39, R39.H1 ;  /* 0x00000027ff27723e */ /* 0x000fe200030006ff */
[C---:B------:R-:W-:Y:S01]  /*7860*/  FFMA.FTZ R6, R9.reuse, R12, -R24 ;  /* 0x0000000c09067223 */ /* 0x040fe20000010818 */
[----:B------:R-:W-:Y:S01]  /*7870*/  F2FP.F16.E4M3.UNPACK_B R34, R34.H1 ;  /* 0x00000022ff22723e */ /* 0x000fe200030006ff */
[----:B------:R-:W-:Y:S01]  /*7880*/  FFMA.FTZ R9, R9, R15, R42 ;  /* 0x0000000f09097223 */ /* 0x000fe2000001002a */
[-C--:B------:R-:W-:Y:S01]  /*7890*/  F2FP.F16.E4M3.UNPACK_B R32, R27.reuse ;  /* 0x0000001bff20723e */ /* 0x080fe200020006ff */
        /* <DEDUP_REMOVED lines=12> */
[----:B------:R-:W-:Y:S02]  /*7960*/  HADD2.F32 R34, -RZ, R34.H1_H1 ;  /* 0x30000022ff227230 */ /* 0x000fe40000004100 */
[----:B------:R-:W-:Y:S01]  /*7970*/  FMUL.FTZ R47, R11, R24 ;  /* 0x000000180b2f7220 */ /* 0x000fe20000410000 */
[C---:B------:R-:W-:Y:S01]  /*7980*/  FFMA.FTZ R11, R8.reuse, R15, -R41 ;  /* 0x0000000f080b7223 */ /* 0x040fe20000010829 */
[----:B------:R-:W-:Y:S01]  /*7990*/  F2FP.F16.E4M3.UNPACK_B R41, R43 ;  /* 0x0000002bff29723e */ /* 0x000fe200020006ff */
[----:B------:R-:W-:Y:S01]  /*79a0*/  FFMA.FTZ R8, R8, R27, R10 ;  /* 0x0000001b08087223 */ /* 0x000fe2000001000a */
[----:B------:R-:W-:Y:S01]  /*79b0*/  HADD2.F32 R27, -RZ, R39.H1_H1 ;  /* 0x30000027ff1b7230 */ /* 0x000fe20000004100 */
[----:B------:R-:W-:Y:S01]  /*79c0*/  F2FP.F16.E4M3.UNPACK_B R39, R37 ;  /* 0x00000025ff27723e */ /* 0x000fe200020006ff */
[----:B------:R-:W-:-:S02]  /*79d0*/  HADD2.F32 R25, -RZ, R25.H1_H1 ;  /* 0x30000019ff197230 */ /* 0x000fc40000004100 */
[C---:B------:R-:W-:Y:S01]  /*79e0*/  FFMA.FTZ R10, R12.reuse, R24, -R45 ;  /* 0x000000180c0a7223 */ /* 0x040fe2000001082d */
[----:B------:R-:W-:Y:S02]  /*79f0*/  HADD2.F32 R42, -RZ, R41.H0_H0 ;  /* 0x20000029ff2a7230 */ /* 0x000fe40000004100 */
[----:B------:R-:W-:Y:S01]  /*7a00*/  FFMA.FTZ R12, R12, R40, R47 ;  /* 0x000000280c0c7223 */ /* 0x000fe2000001002f */
        /* <DEDUP_REMOVED lines=8> */
[----:B------:R-:W-:Y:S01]  /*7a90*/  F2FP.F16.E4M3.UNPACK_B R37, R37.H1 ;  /* 0x00000025ff25723e */ /* 0x000fe200030006ff */
[----:B------:R-:W-:Y:S01]  /*7aa0*/  FFMA.FTZ R25, R24, R40, -R25 ;  /* 0x0000002818197223 */ /* 0x000fe20000010819 */
[----:B------:R-:W-:Y:S01]  /*7ab0*/  F2FP.F16.E4M3.UNPACK_B R40, R43.H1 ;  /* 0x0000002bff28723e */ /* 0x000fe200030006ff */
[C---:B------:R-:W-:Y:S01]  /*7ac0*/  FFMA.FTZ R15, R30.reuse, R34, -R45 ;  /* 0x000000221e0f7223 */ /* 0x040fe2000001082d */
[----:B------:R-:W-:Y:S01]  /*7ad0*/  FFMA.FTZ R27, R30, R27, R44 ;  /* 0x0000001b1e1b7223 */ /* 0x000fe2000001002c */
[----:B------:R-:W-:Y:S01]  /*7ae0*/  FFMA.FTZ R24, R24, R42, R47 ;  /* 0x0000002a18187223 */ /* 0x000fe2000001002f */
[----:B------:R-:W-:Y:S01]  /*7af0*/  HADD2.F32 R42, -RZ, R41.H1_H1 ;  /* 0x30000029ff2a7230 */ /* 0x000fe20000004100 */
[-C--:B------:R-:W-:Y:S01]  /*7b00*/  F2FP.F16.E4M3.UNPACK_B R5, R14.reuse ;  /* 0x0000000eff05723e */ /* 0x080fe200020006ff */
[----:B------:R-:W-:Y:S01]  /*7b10*/  HADD2.F32 R43, -RZ, R40.H0_H0 ;  /* 0x20000028ff2b7230 */ /* 0x000fe20000004100 */
[----:B------:R-:W-:Y:S01]  /*7b20*/  F2FP.F16.E4M3.UNPACK_B R14, R14.H1 ;  /* 0x0000000eff0e723e */ /* 0x000fe200030006ff */
[----:B------:R-:W-:Y:S01]  /*7b30*/  HADD2.F32 R30, -RZ, R38.H0_H0 ;  /* 0x20000026ff1e7230 */ /* 0x000fe20000004100 */
[----:B------:R-:W-:Y:S01]  /*7b40*/  F2FP.SATFINITE.E4M3.F32.PACK_AB_MERGE_C R12, R27, R12, RZ ;  /* 0x0000000c1b0c723e */ /* 0x000fe200048070ff */
[----:B------:R-:W-:-:S02]  /*7b50*/  HADD2.F32 R32, -RZ, R32.H1_H1 ;  /* 0x30000020ff207230 */ /* 0x000fc40000004100 */
[----:B------:R-:W-:Y:S02]  /*7b60*/  HADD2.F32 R41, -RZ, R37.H0_H0 ;  /* 0x20000025ff297230 */ /* 0x000fe40000004100 */
[----:B------:R-:W-:Y:S01]  /*7b70*/  FMUL.FTZ R47, R30, R43 ;  /* 0x0000002b1e2f7220 */ /* 0x000fe20000410000 */
[----:B------:R-:W-:Y:S02]  /*7b80*/  HADD2.F32 R39, -RZ, R39.H1_H1 ;  /* 0x30000027ff277230 */ /* 0x000fe40000004100 */
[----:B------:R-:W-:Y:S01]  /*7b90*/  FMUL.FTZ R44, R32, R42 ;  /* 0x0000002a202c7220 */ /* 0x000fe20000410000 */
[----:B------:R-:W-:Y:S02]  /*7ba0*/  HADD2.F32 R34, -RZ, R36.H0_H0 ;  /* 0x20000024ff227230 */ /* 0x000fe40000004100 */
[----:B------:R-:W-:Y:S01]  /*7bb0*/  FMUL.FTZ R46, R30, R41 ;  /* 0x000000291e2e7220 */ /* 0x000fe20000410000 */
[----:B------:R-:W-:Y:S02]  /*7bc0*/  HADD2.F32 R31, -RZ, R31.H1_H1 ;  /* 0x3000001fff1f7230 */ /* 0x000fe40000004100 */
[----:B------:R-:W-:Y:S01]  /*7bd0*/  FMUL.FTZ R45, R32, R39 ;  /* 0x00000027202d7220 */ /* 0x000fe20000410000 */
[----:B------:R-:W-:Y:S01]  /*7be0*/  F2FP.SATFINITE.E4M3.F32.PACK_AB_MERGE_C R9, R8, R9, R12 ;  /* 0x000000090809723e */ /* 0x000fe2000480700c */
[C---:B------:R-:W-:Y:S01]  /*7bf0*/  FFMA.FTZ R32, R34.reuse, R41, -R47 ;  /* 0x0000002922207223 */ /* 0x040fe2000001082f */
[----:B------:R-:W-:Y:S01]  /*7c00*/  FFMA.FTZ R34, R34, R43, R46 ;  /* 0x0000002b22227223 */ /* 0x000fe2000001002e */
[C---:B------:R-:W-:Y:S01]  /*7c10*/  FFMA.FTZ R30, R31.reuse, R39, -R44 ;  /* 0x000000271f1e7223 */ /* 0x040fe2000001082c */
[----:B------:R-:W-:Y:S01]  /*7c20*/  F2FP.F16.E4M3.UNPACK_B R43, R28.H1 ;  /* 0x0000001cff2b723e */ /* 0x000fe200030006ff */
[----:B------:R-:W-:Y:S01]  /*7c30*/  HADD2.F32 R44, -RZ, R40.H1_H1 ;  /* 0x30000028ff2c7230 */ /* 0x000fe20000004100 */
[----:B------:R-:W-:Y:S01]  /*7c40*/  F2FP.F16.E4M3.UNPACK_B R40, R20.H1 ;  /* 0x00000014ff28723e */ /* 0x000fe200030006ff */
[----:B------:R-:W-:Y:S01]  /*7c50*/  FFMA.FTZ R31, R31, R42, R45 ;  /* 0x0000002a1f1f7223 */ /* 0x000fe2000001002d */
        /* <DEDUP_REMOVED lines=14> */
[----:B------:R-:W-:Y:S01]  /*7d40*/  FFMA.FTZ R45, R36, R45, R38 ;  /* 0x0000002d242d7223 */ /* 0x000fe20000010026 */
[----:B------:R-:W-:-:S02]  /*7d50*/  HADD2.F32 R38, -RZ, R43.H1_H1 ;  /* 0x3000002bff267230 */ /* 0x000fc40000004100 */
[----:B------:R-:W-:Y:S01]  /*7d60*/  FFMA.FTZ R42, R36, R41, -R39 ;  /* 0x00000029242a7223 */ /* 0x000fe20000010827 */
[----:B------:R-:W-:Y:S01]  /*7d70*/  FFMA.FTZ R49, R37, R44, R49 ;  /* 0x0000002c25317223 */ /* 0x000fe20000010031 */
[----:B------:R-:W-:Y:S01]  /*7d80*/  HADD2.F32 R33, -RZ, R33.H1_H1 ;  /* 0x30000021ff217230 */ /* 0x000fe20000004100 */
[----:B------:R-:W-:Y:S01]  /*7d90*/  F2FP.F16.E4M3.UNPACK_B R36, R20 ;  /* 0x00000014ff24723e */ /* 0x000fe200020006ff */
[C---:B------:R-:W-:Y:S01]  /*7da0*/  FMUL.FTZ R20, R35.reuse, R38 ;  /* 0x0000002623147220 */ /* 0x040fe20000410000 */
[----:B------:R-:W-:Y:S01]  /*7db0*/  F2FP.F16.E4M3.UNPACK_B R37, R28 ;  /* 0x0000001cff25723e */ /* 0x000fe200020006ff */
[-C--:B------:R-:W-:Y:S01]  /*7dc0*/  FMUL.FTZ R39, R35, R40.reuse ;  /* 0x0000002823277220 */ /* 0x080fe20000410000 */
[--C-:B------:R-:W-:Y:S02]  /*7dd0*/  HADD2.F32 R28, -RZ, R21.reuse.H0_H0 ;  /* 0x20000015ff1c7230 */ /* 0x100fe40000004100 */
[----:B------:R-:W-:Y:S01]  /*7de0*/  FFMA.FTZ R43, R33, R40, -R20 ;  /* 0x00000028212b7223 */ /* 0x000fe20000010814 */
[----:B------:R-:W-:-:S02]  /*7df0*/  HADD2.F32 R21, -RZ, R21.H1_H1 ;  /* 0x30000015ff157230 */ /* 0x000fc40000004100 */
[----:B------:R-:W-:Y:S01]  /*7e00*/  FFMA.FTZ R44, R33, R38, R39 ;  /* 0x00000026212c7223 */ /* 0x000fe20000010027 */
[--C-:B------:R-:W-:Y:S01]  /*7e10*/  HADD2.F32 R35, -RZ, R37.reuse.H0_H0 ;  /* 0x20000025ff237230 */ /* 0x100fe20000004100 */
[----:B------:R-:W-:Y:S01]  /*7e20*/  F2FP.SATFINITE.E4M3.F32.PACK_AB_MERGE_C R34, R49, R34, RZ ;  /* 0x000000223122723e */ /* 0x000fe200048070ff */
[--C-:B------:R-:W-:Y:S02]  /*7e30*/  HADD2.F32 R33, -RZ, R36.reuse.H0_H0 ;  /* 0x20000024ff217230 */ /* 0x100fe40000004100 */
[----:B------:R-:W-:Y:S02]  /*7e40*/  HADD2.F32 R38, -RZ, R37.H1_H1 ;  /* 0x30000025ff267230 */ /* 0x000fe40000004100 */
[C---:B------:R-:W-:Y:S01]  /*7e50*/  FMUL.FTZ R39, R28.reuse, R35 ;  /* 0x000000231c277220 */ /* 0x040fe20000410000 */
[----:B------:R-:W-:Y:S02]  /*7e60*/  HADD2.F32 R36, -RZ, R36.H1_H1 ;  /* 0x30000024ff247230 */ /* 0x000fe40000004100 */
[----:B------:R-:W-:Y:S01]  /*7e70*/  FMUL.FTZ R41, R28, R33 ;  /* 0x000000211c297220 */ /* 0x000fe20000410000 */
[--C-:B------:R-:W-:Y:S01]  /*7e80*/  HADD2.F32 R20, -RZ, R13.reuse.H0_H0 ;  /* 0x2000000dff147230 */ /* 0x100fe20000004100 */
[----:B------:R-:W-:Y:S01]  /*7e90*/  F2FP.F16.E4M3.UNPACK_B R37, R4.H1 ;  /* 0x00000004ff25723e */ /* 0x000fe200030006ff */
[----:B------:R-:W-:-:S02]  /*7ea0*/  HADD2.F32 R13, -RZ, R13.H1_H1 ;  /* 0x3000000dff0d7230 */ /* 0x000fc40000004100 */
[C---:B------:R-:W-:Y:S01]  /*7eb0*/  FMUL.FTZ R40, R21.reuse, R38 ;  /* 0x0000002615287220 */ /* 0x040fe20000410000 */
[----:B------:R-:W-:Y:S01]  /*7ec0*/  F2FP.F16.E4M3.UNPACK_B R28, R3.H1 ;  /* 0x00000003ff1c723e */ /* 0x000fe200030006ff */
[----:B------:R-:W-:Y:S01]  /*7ed0*/  FMUL.FTZ R21, R21, R36 ;  /* 0x0000002415157220 */ /* 0x000fe20000410000 */
[C---:B------:R-:W-:Y:S01]  /*7ee0*/  FFMA.FTZ R39, R20.reuse, R33, -R39 ;  /* 0x0000002114277223 */ /* 0x040fe20000010827 */
[----:B------:R-:W-:Y:S01]  /*7ef0*/  FFMA.FTZ R41, R20, R35, R41 ;  /* 0x0000002314297223 */ /* 0x000fe20000010029 */
[----:B------:R-:W-:Y:S02]  /*7f00*/  HADD2.F32 R35, -RZ, R37.H0_H0 ;  /* 0x20000025ff237230 */ /* 0x000fe40000004100 */
[C---:B------:R-:W-:Y:S01]  /*7f10*/  FFMA.FTZ R38, R13.reuse, R38, R21 ;  /* 0x000000260d267223 */ /* 0x040fe20000010015 */
[----:B------:R-:W-:Y:S02]  /*7f20*/  HADD2.F32 R20, -RZ, R26.H0_H0 ;  /* 0x2000001aff147230 */ /* 0x000fe40000004100 */
[----:B------:R-:W-:Y:S01]  /*7f30*/  FFMA.FTZ R40, R13, R36, -R40 ;  /* 0x000000240d287223 */ /* 0x000fe20000010828 */
[--C-:B------:R-:W-:Y:S01]  /*7f40*/  HADD2.F32 R21, -RZ, R28.reuse.H0_H0 ;  /* 0x2000001cff157230 */ /* 0x100fe20000004100 */
[----:B------:R-:W-:Y:S01]  /*7f50*/  F2FP.F16.E4M3.UNPACK_B R3, R3 ;  /* 0x00000003ff03723e */ /* 0x000fe200020006ff */
[----:B------:R-:W-:-:S02]  /*7f60*/  HADD2.F32 R33, -RZ, R28.H1_H1 ;  /* 0x3000001cff217230 */ /* 0x000fc40000004100 */
[C---:B------:R-:W-:Y:S01]  /*7f70*/  FMUL.FTZ R28, R20.reuse, R35 ;  /* 0x00000023141c7220 */ /* 0x040fe20000410000 */
[----:B------:R-:W-:Y:S02]  /*7f80*/  HADD2.F32 R13, -RZ, R14.H0_H0 ;  /* 0x2000000eff0d7230 */ /* 0x000fe40000004100 */
[----:B------:R-:W-:Y:S01]  /*7f90*/  FMUL.FTZ R20, R20, R21 ;  /* 0x0000001514147220 */ /* 0x000fe20000410000 */
[----:B------:R-:W-:Y:S01]  /*7fa0*/  HADD2.F32 R37, -RZ, R37.H1_H1 ;  /* 0x30000025ff257230 */ /* 0x000fe20000004100 */
[----:B------:R-:W-:Y:S01]  /*7fb0*/  F2FP.SATFINITE.E4M3.F32.PACK_AB_MERGE_C R44, R44, R45, RZ ;  /* 0x0000002d2c2c723e */ /* 0x000fe200048070ff */
[----:B------:R-:W-:Y:S02]  /*7fc0*/  HADD2.F32 R26, -RZ, R26.H1_H1 ;  /* 0x3000001aff1a7230 */ /* 0x000fe40000004100 */
        /* <DEDUP_REMOVED lines=38> */
.L_x_12681:
[----:B------:R-:W-:Y:S05]  /*8230*/  BSYNC B0 ;  /* 0x0000000000007941 */ /* 0x000fea0003800000 */
.L_x_12674:
        /* <DEDUP_REMOVED lines=8> */
.L_x_12671:
[----:B------:R-:W-:-:S13]  /*82c0*/  ISETP.NE.AND P1, PT, R157, 0x3, PT ;  /* 0x000000039d00780c */ /* 0x000fda0003f25270 */
[----:B------:R-:W-:Y:S05]  /*82d0*/  @!P1 BRA `(.L_x_12689) ;  /* 0x0000000000049947 */ /* 0x000fea0003800000 */
[----:B------:R-:W-:Y:S01]  /*82e0*/  BPT.TRAP 0x1 ;  /* 0x000000040000795c */ /* 0x000fe20000300000 */
.L_x_12689:
[----:B0-2---:R-:W-:Y:S01]  /*82f0*/  IMAD R0, R22, 0x8, R16 ;  /* 0x0000000816007824 */ /* 0x005fe200078e0210 */
[----:B-----5:R-:W-:-:S04]  /*8300*/  SHF.L.U32 R5, R23, 0x1f, RZ ;  /* 0x0000001f17057819 */ /* 0x020fc800000006ff */
[----:B------:R0:W2:Y:S01]  /*8310*/  SYNCS.PHASECHK.TRANS64.TRYWAIT P0, [R0+URZ+0x13230], R5 ;  /* 0x01323005000075a7 */ /* 0x0000a2000800017f */
[----:B------:R-:W-:Y:S05]  /*8320*/  @!P1 BRA `(.L_x_12690) ;  /* 0x0000000000049947 */ /* 0x000fea0003800000 */
[----:B------:R-:W-:Y:S01]  /*8330*/  BPT.TRAP 0x1 ;  /* 0x000000040000795c */ /* 0x000fe20000300000 */
.L_x_12690:
[----:B-1----:R-:W3:Y:S02]  /*8340*/  S2R R3, SR_TID.X ;  /* 0x0000000000037919 */ /* 0x002ee40000002100 */
[----:B---3--:R-:W-:Y:S01]  /*8350*/  LOP3.LUT R4, R3, 0x7f, RZ, 0xc0, !PT ;  /* 0x0000007f03047812 */ /* 0x008fe200078ec0ff */
[----:B------:R-:W-:-:S03]  /*8360*/  VIADD R3, R16, 0xe000 ;  /* 0x0000e00010037836 */ /* 0x000fc60000000000 */
[----:B------:R-:W-:Y:S02]  /*8370*/  ISETP.NE.AND P2, PT, R4, RZ, PT ;  /* 0x000000ff0400720c */ /* 0x000fe40003f45270 */
[----:B------:R-:W-:-:S04]  /*8380*/  SHF.R.U32.HI R3, RZ, 0x4, R3 ;  /* 0x00000004ff037819 */ /* 0x000fc80000011603 */
[----:B------:R-:W-:Y:S01]  /*8390*/  LOP3.LUT R3, R3, 0x3fff, RZ, 0xc0, !PT ;  /* 0x00003fff03037812 */ /* 0x000fe200078ec0ff */
[----:B--2---:R-:W-:Y:S06]  /*83a0*/  @P0 BRA `(.L_x_12691) ;  /* 0x0000000000080947 */ /* 0x004fec0003800000 */
[----:B------:R-:W1:Y:S02]  /*83b0*/  SYNCS.PHASECHK.TRANS64.TRYWAIT P0, [R0+URZ+0x13230], R5 ;  /* 0x01323005000075a7 */ /* 0x000e64000800017f */
[----:B-1----:R-:W-:Y:S05]  /*83c0*/  @!P0 BRA `(.L_x_12692) ;  /* 0x0000012c005c8947 */ /* 0x002fea0003800000 */
.L_x_12691:
[----:B------:R-:W-:Y:S01]  /*83d0*/  LOP3.LUT R3, R3, 0x10000, RZ, 0xfc, !PT ;  /* 0x0001000003037812 */ /* 0x000fe200078efcff */
[----:B------:R-:W-:Y:S05]  /*83e0*/  WARPSYNC.ALL ;  /* 0x0000000000007948 */ /* 0x000fea0003800000 */
[----:B------:R-:W-:Y:S01]  /*83f0*/  STL [R1+0x18], R3 ;  /* 0x0000180301007387 */ /* 0x000fe20000100800 */
[----:B------:R-:W-:Y:S01]  /*8400*/  IMAD R8, R22, 0x280, R3 ;  /* 0x0000028016087824 */ /* 0x000fe200078e0203 */
[----:B------:R-:W-:Y:S01]  /*8410*/  LOP3.LUT R4, R29, 0x10000, RZ, 0xfc, !PT ;  /* 0x000100001d047812 */ /* 0x000fe200078efcff */
[----:B------:R-:W-:Y:S01]  /*8420*/  IMAD.MOV.U32 R9, RZ, RZ, -0x7fffffe0 ;  /* 0x80000020ff097424 */ /* 0x000fe200078e00ff */
[----:B------:R-:W2:Y:S01]  /*8430*/  LDL R107, [R1+0x3c] ;  /* 0x00003c00016b7983 */ /* 0x000ea20000100800 */
[----:B01----:R-:W-:Y:S01]  /*8440*/  IMAD.MOV.U32 R5, RZ, RZ, -0x7fffffe0 ;  /* 0x80000020ff057424 */ /* 0x003fe200078e00ff */
[----:B------:R-:W-:Y:S01]  /*8450*/  R2UR UR6, R8 ;  /* 0x00000000080672ca */ /* 0x000fe200000e0000 */
[----:B------:R-:W-:Y:S01]  /*8460*/  WARPGROUP.ARRIVE ;  /* 0x00000000000079c5 */ /* 0x000fe20000000000 */
[----:B------:R-:W-:Y:S01]  /*8470*/  R2UR UR7, R9 ;  /* 0x00000000090772ca */ /* 0x000fe200000e0000 */
[----:B------:R-:W-:Y:S01]  /*8480*/  IMAD.MOV.U32 R7, RZ, RZ, -0x7fffffe0 ;  /* 0x80000020ff077424 */ /* 0x000fe200078e00ff */
[----:B------:R-:W-:Y:S01]  /*8490*/  R2UR UR4, R4 ;  /* 0x00000000040472ca */ /* 0x000fe200000e0000 */
[C---:B------:R-:W-:Y:S01]  /*84a0*/  VIADD R10, R8.reuse, 0x100 ;  /* 0x00000100080a7836 */ /* 0x040fe20000000000 */
[----:B------:R-:W-:Y:S01]  /*84b0*/  R2UR UR5, R5 ;  /* 0x00000000050572ca */ /* 0x000fe200000e0000 */
[----:B------:R-:W-:Y:S01]  /*84c0*/  IMAD.MOV.U32 R11, RZ, RZ, -0x7fffffe0 ;  /* 0x80000020ff0b7424 */ /* 0x000fe200078e00ff */
[----:B------:R-:W-:Y:S01]  /*84d0*/  IADD3 R6, R8, 0x80, RZ ;  /* 0x0000008008067810 */ /* 0x000fe20007ffe0ff */
[----:B------:R-:W2:Y:S01]  /*84e0*/  LDL R110, [R1+0x28] ;  /* 0x00002800016e7983 */ /* 0x000ea20000100800 */
[----:B------:R-:W-:-:S03]  /*84f0*/  R2UR UR8, R4 ;  /* 0x00000000040872ca */ /* 0x000fc600000e0000 */
[----:B------:R-:W3:Y:S01]  /*8500*/  LDL R106, [R1+0x24] ;  /* 0x00002400016a7983 */ /* 0x000ee20000100800 */
[----:B------:R-:W-:-:S03]  /*8510*/  R2UR UR9, R5 ;  /* 0x00000000050972ca */ /* 0x000fc600000e0000 */
[----:B------:R-:W5:Y:S01]  /*8520*/  LDL R105, [R1+0x38] ;  /* 0x0000380001697983 */ /* 0x000f620000100800 */
[----:B------:R-:W-:Y:S01]  /*8530*/  R2UR UR12, R4 ;  /* 0x00000000040c72ca */ /* 0x000fe200000e0000 */
[----:B------:R-:W-:Y:S01]  /*8540*/  QGMMA.64x32x32.F32.E4M3.E4M3 R88, gdesc[UR4], RZ, !UPT, gsb0 ;  /* 0x00600000045879f3 */ /* 0x000fe2000c0008ff */
[----:B------:R-:W-:Y:S01]  /*8550*/  R2UR UR6, R6 ;  /* 0x00000000060672ca */ /* 0x000fe200000e0000 */
[----:B------:R-:W5:Y:S01]  /*8560*/  LDL R108, [R1+0x20] ;  /* 0x00002000016c7983 */ /* 0x000f620000100800 */
[----:B------:R-:W-:Y:S01]  /*8570*/  R2UR UR7, R7 ;  /* 0x00000000070772ca */ /* 0x000fe200000e0000 */
[----:B------:R-:W-:Y:S01]  /*8580*/  VIADD R12, R8, 0x2 ;  /* 0x00000002080c7836 */ /* 0x000fe20000000000 */
[----:B------:R-:W-:Y:S01]  /*8590*/  R2UR UR4, R4 ;  /* 0x00000000040472ca */ /* 0x000fe200000e0000 */
[----:B------:R-:W-:Y:S01]  /*85a0*/  IMAD.MOV.U32 R13, RZ, RZ, -0x7fffffe0 ;  /* 0x80000020ff0d7424 */ /* 0x000fe200078e00ff */
[----:B------:R-:W-:Y:S01]  /*85b0*/  R2UR UR5, R5 ;  /* 0x00000000050572ca */ /* 0x000fe200000e0000 */
[----:B------:R-:W0:Y:S01]  /*85c0*/  LDC R9, c[0x0][0x448] ;  /* 0x00011200ff097b82 */ /* 0x000e220000000800 */
[----:B------:R-:W-:Y:S01]  /*85d0*/  @!P2 VIADD R0, R0, 0x13240 ;  /* 0x000132400000a836 */ /* 0x000fe20000000000 */
[----:B------:R-:W-:Y:S01]  /*85e0*/  ULDC UR36, c[0x0][0x988] ;  /* 0x0002620000247ab9 */ /* 0x000fe20000000800 */
[----:B------:R-:W-:Y:S01]  /*85f0*/  ULDC UR37, c[0x0][0x988] ;  /* 0x0002620000257ab9 */ /* 0x000fe20000000800 */
[----:B------:R-:W-:-:S02]  /*8600*/  WARPGROUP.DEPBAR.LE gsb0, 0x0 ;  /* 0x00008000000079c5 */ /* 0x000fc40000010000 */
[----:B------:R-:W-:-:S06]  /*8610*/  WARPGROUP.ARRIVE ;  /* 0x00000000000079c5 */ /* 0x000fcc0000000000 */
[----:B------:R-:W-:Y:S01]  /*8620*/  QGMMA.64x32x32.F32.E4M3.E4M3 R72, gdesc[UR4], RZ, !UPT, gsb0 ;  /* 0x00600000044879f3 */ /* 0x000fe2000c0008ff */
[----:B------:R-:W-:Y:S02]  /*8630*/  R2UR UR10, R10 ;  /* 0x000000000a0a72ca */ /* 0x000fe400000e0000 */
[----:B------:R-:W-:Y:S01]  /*8640*/  R2UR UR11, R11 ;  /* 0x000000000b0b72ca */ /* 0x000fe200000e0000 */
[----:B------:R-:W-:Y:S01]  /*8650*/  VIADD R6, R8, 0x180 ;  /* 0x0000018008067836 */ /* 0x000fe20000000000 */
[----:B------:R-:W-:Y:S02]  /*8660*/  WARPGROUP.DEPBAR.LE gsb0, 0x0 ;  /* 0x00008000000079c5 */ /* 0x000fe40000010000 */
[----:B------:R-:W-:-:S09]  /*8670*/  WARPGROUP.ARRIVE ;  /* 0x00000000000079c5 */ /* 0x000fd20000000000 */
[----:B------:R-:W-:Y:S01]  /*8680*/  QGMMA.64x32x32.F32.E4M3.E4M3 R56, gdesc[UR8], RZ, !UPT, gsb0 ;  /* 0x00600000083879f3 */ /* 0x000fe2000c0008ff */
[----:B------:R-:W-:Y:S01]  /*8690*/  IMAD.MOV.U32 R7, RZ, RZ, -0x7fffffe0 ;  /* 0x80000020ff077424 */ /* 0x000fe200078e00ff */
        /* <DEDUP_REMOVED lines=42> */
[----:B0-----:R-:W-:Y:S01]  /*8940*/  ISETP.NE.AND P0, PT, R9, 0x1, PT ;  /* 0x000000010900780c */ /* 0x001fe20003f05270 */
[----:B------:R-:W-:Y:S02]  /*8950*/  VIADD R10, R8, 0x182 ;  /* 0x00000182080a7836 */ /* 0x000fe40000000000 */
[----:B------:R-:W-:Y:S01]  /*8960*/  IMAD.MOV.U32 R11, RZ, RZ, -0x7fffffe0 ;  /* 0x80000020ff0b7424 */ /* 0x000fe200078e00ff */
[----:B------:R-:W-:Y:S02]  /*8970*/  R2UR UR4, R6 ;  /* 0x00000000060472ca */ /* 0x000fe400000e0000 */
[----:B------:R-:W-:Y:S02]  /*8980*/  R2UR UR6, R10 ;  /* 0x000000000a0672ca */ /* 0x000fe400000e0000 */
[----:B------:R-:W-:Y:S02]  /*8990*/  R2UR UR7, R11 ;  /* 0x000000000b0772ca */ /* 0x000fe400000e0000 */
[----:B------:R-:W-:-:S03]  /*89a0*/  R2UR UR5, R7 ;  /* 0x00000000070572ca */ /* 0x000fc600000e0000 */
[----:B------:R-:W0:Y:S01]  /*89b0*/  @P0 LDC R9, c[0x0][0x44c] ;  /* 0x00011300ff090b82 */ /* 0x000e220000000800 */
[C---:B----4-:R-:W-:Y:S01]  /*89c0*/  FMUL.FTZ R14, R2.reuse, R93 ;  /* 0x0000005d020e7220 */ /* 0x050fe20000410000 */
[----:B------:R-:W-:-:S06]  /*89d0*/  FMUL.FTZ R93, R2, R98 ;  /* 0x00000062025d7220 */ /* 0x000fcc0000410000 */
[----:B------:R-:W1:Y:S01]  /*89e0*/  @P0 LDC R98, c[0x0][0x450] ;  /* 0x00011400ff620b82 */ /* 0x000e620000000800 */
[----:B------:R-:W-:Y:S02]  /*89f0*/  WARPGROUP.DEPBAR.LE gsb0, 0x0 ;  /* 0x00008000000079c5 */ /* 0x000fe40000010000 */
[----:B------:R-:W-:-:S06]  /*8a00*/  WARPGROUP.ARRIVE ;  /* 0x00000000000079c5 */ /* 0x000fcc0000000000 */
[----:B------:R-:W-:Y:S01]  /*8a10*/  QGMMA.64x32x32.F32.E4M3.E4M3 R40, gdesc[UR4], R40, gsb0 ;  /* 0x00600000042879f3 */ /* 0x000fe20008000828 */
[----:B------:R-:W-:Y:S01]  /*8a20*/  FMUL.FTZ R11, R2, R68 ;  /* 0x00000044020b7220 */ /* 0x000fe20000410000 */
[----:B--2---:R-:W-:-:S04]  /*8a30*/  IMAD.IADD R68, R107, 0x1, R110 ;  /* 0x000000016b447824 */ /* 0x004fc800078e026e */
[----:B0-----:R-:W-:-:S05]  /*8a40*/  @P0 IMAD.HI.U32 R9, R68, R9, RZ ;  /* 0x0000000944090227 */ /* 0x001fca00078e00ff */
[----:B-1----:R-:W-:-:S05]  /*8a50*/  @P0 SHF.R.U32.HI R68, RZ, R98, R9 ;  /* 0x00000062ff440219 */ /* 0x002fca0000011609 */
[----:B------:R-:W0:Y:S01]  /*8a60*/  SHFL.IDX PT, R98, R68, 0x1, 0x1c1f ;  /* 0x003c1f0044627f89 */ /* 0x000e2200000e0000 */
[C---:B------:R-:W-:Y:S01]  /*8a70*/  FMUL.FTZ R20, R2.reuse, R97 ;  /* 0x0000006102147220 */ /* 0x040fe20000410000 */
[C---:B------:R-:W-:Y:S01]  /*8a80*/  FMUL.FTZ R12, R2.reuse, R89 ;  /* 0x00000059020c7220 */ /* 0x040fe20000410000 */
[----:B------:R-:W-:Y:S02]  /*8a90*/  IMAD.MOV.U32 R97, RZ, RZ, -0xa0 ;  /* 0xffffff60ff617424 */ /* 0x000fe400078e00ff */
[C---:B------:R-:W-:Y:S01]  /*8aa0*/  FMUL.FTZ R89, R2.reuse, R90 ;  /* 0x0000005a02597220 */ /* 0x040fe20000410000 */
[----:B------:R-:W-:Y:S01]  /*8ab0*/  FMUL.FTZ R90, R2, R91 ;  /* 0x0000005b025a7220 */ /* 0x000fe20000410000 */
[----:B---3--:R-:W-:Y:S02]  /*8ac0*/  IMAD R9, R104, -0xa0, R106 ;  /* 0xffffff6068097824 */ /* 0x008fe400078e026a */
[----:B------:R-:W-:Y:S01]  /*8ad0*/  FMUL.FTZ R10, R2, R65 ;  /* 0x00000041020a7220 */ /* 0x000fe20000410000 */
[----:B------:R-:W-:-:S02]  /*8ae0*/  IMAD R97, R104, R97, 0xa1 ;  /* 0x000000a168617424 */ /* 0x000fc400078e0261 */
[C---:B------:R-:W-:Y:S01]  /*8af0*/  FMUL.FTZ R91, R2.reuse, R94 ;  /* 0x0000005e025b7220 */ /* 0x040fe20000410000 */
[C---:B------:R-:W-:Y:S01]  /*8b00*/  FMUL.FTZ R65, R2.reuse, R69 ;  /* 0x0000004502417220 */ /* 0x040fe20000410000 */
[C---:B------:R-:W-:Y:S01]  /*8b10*/  FMUL.FTZ R69, R2.reuse, R70 ;  /* 0x0000004602457220 */ /* 0x040fe20000410000 */
[C---:B------:R-:W-:Y:S01]  /*8b20*/  FMUL.FTZ R13, R2.reuse, R92 ;  /* 0x0000005c020d7220 */ /* 0x040fe20000410000 */
[----:B------:R-:W1:Y:S01]  /*8b30*/  MUFU.TANH R89, R89 ;  /* 0x0000005900597308 */ /* 0x000e620000002400 */
[----:B------:R-:W-:Y:S02]  /*8b40*/  VIADD R9, R9, 0xa0 ;  /* 0x000000a009097836 */ /* 0x000fe40000000000 */
[----:B------:R-:W-:Y:S01]  /*8b50*/  FMUL.FTZ R92, R2, R95 ;  /* 0x0000005f025c7220 */ /* 0x000fe20000410000 */
[----:B-----5:R-:W-:-:S04]  /*8b60*/  IMAD R70, R105, -0x2, R97 ;  /* 0xfffffffe69467824 */ /* 0x020fc800078e0261 */
[----:B------:R-:W2:Y:S01]  /*8b70*/  MUFU.TANH R90, R90 ;  /* 0x0000005a005a7308 */ /* 0x000ea20000002400 */
[----:B------:R-:W-:Y:S01]  /*8b80*/  IMAD R97, R105, -0x2, R9 ;  /* 0xfffffffe69617824 */ /* 0x000fe200078e0209 */
[----:B------:R-:W-:-:S06]  /*8b90*/  IADD3 R70, -R108, R70, R106 ;  /* 0x000000466c467210 */ /* 0x000fcc0007ffe16a */
[----:B------:R-:W3:Y:S01]  /*8ba0*/  MUFU.TANH R91, R91 ;  /* 0x0000005b005b7308 */ /* 0x000ee20000002400 */
[----:B0-----:R-:W-:Y:S01]  /*8bb0*/  VIADDMNMX R98, R98, R70, R97, PT ;  /* 0x0000004662627246 */ /* 0x001fe20003800161 */
[----:B------:R-:W-:-:S06]  /*8bc0*/  FMUL.FTZ R94, R2, R99 ;  /* 0x00000063025e7220 */ /* 0x000fcc0000410000 */
[----:B------:R-:W0:Y:S01]  /*8bd0*/  MUFU.TANH R92, R92 ;  /* 0x0000005c005c7308 */ /* 0x000e220000002400 */
[----:B------:R-:W-:Y:S01]  /*8be0*/  ISETP.GT.AND P5, PT, R98, RZ, PT ;  /* 0x000000ff6200720c */ /* 0x000fe20003fa4270 */
[----:B------:R-:W-:Y:S01]  /*8bf0*/  FMUL.FTZ R95, R2, R102 ;  /* 0x00000066025f7220 */ /* 0x000fe20000410000 */
[----:B------:R-:W-:Y:S01]  /*8c00*/  ISETP.GT.AND P6, PT, R98, 0x1, PT ;  /* 0x000000016200780c */ /* 0x000fe20003fc4270 */
[----:B------:R-:W-:-:S04]  /*8c10*/  VIADD R8, R8, 0x202 ;  /* 0x0000020208087836 */ /* 0x000fc80000000000 */
[----:B------:R-:W4:Y:S01]  /*8c20*/  MUFU.TANH R93, R93 ;  /* 0x0000005d005d7308 */ /* 0x000f220000002400 */
[----:B------:R-:W-:Y:S01]  /*8c30*/  FMUL.FTZ R15, R2, R96 ;  /* 0x00000060020f7220 */ /* 0x000fe20000410000 */
[----:B------:R-:W-:Y:S01]  /*8c40*/  ISETP.GT.AND P3, PT, R98, 0x8, PT ;  /* 0x000000086200780c */ /* 0x000fe20003f64270 */
[----:B------:R-:W-:Y:S01]  /*8c50*/  FMUL.FTZ R96, R2, R103 ;  /* 0x0000006702607220 */ /* 0x000fe20000410000 */
[----:B-1----:R-:W-:Y:S02]  /*8c60*/  FSEL R89, R89, -INF , P5 ;  /* 0xff80000059597808 */ /* 0x002fe40002800000 */
[----:B--2---:R-:W-:Y:S02]  /*8c70*/  FSEL R90, R90, -INF , P6 ;  /* 0xff8000005a5a7808 */ /* 0x004fe40003000000 */
[----:B------:R-:W1:Y:S01]  /*8c80*/  MUFU.TANH R94, R94 ;  /* 0x0000005e005e7308 */ /* 0x000e620000002400 */
[----:B------:R-:W-:Y:S01]  /*8c90*/  MOV R9, 0x80000020 ;  /* 0x8000002000097802 */ /* 0x000fe20000000f00 */
[----:B------:R-:W-:-:S02]  /*8ca0*/  WARPGROUP.DEPBAR.LE gsb0, 0x0 ;  /* 0x00008000000079c5 */ /* 0x000fc40000010000 */
[----:B------:R-:W-:Y:S01]  /*8cb0*/  R2UR UR6, R8 ;  /* 0x00000000080672ca */ /* 0x000fe200000e0000 */
[----:B------:R-:W-:Y:S01]  /*8cc0*/  FMUL.FTZ R8, R2, R40 ;  /* 0x0000002802087220 */ /* 0x000fe20000410000 */
[----:B------:R-:W-:Y:S02]  /*8cd0*/  ISETP.GT.AND P4, PT, R98, 0x9, PT ;  /* 0x000000096200780c */ /* 0x000fe40003f84270 */
[----:B------:R-:W2:Y:S01]  /*8ce0*/  MUFU.TANH R95, R95 ;  /* 0x0000005f005f7308 */ /* 0x000ea20000002400 */
[----:B---3--:R-:W-:Y:S01]  /*8cf0*/  FSEL R91, R91, -INF , P3 ;  /* 0xff8000005b5b7808 */ /* 0x008fe20001800000 */
[C---:B------:R-:W-:Y:S01]  /*8d00*/  FMUL.FTZ R74, R2.reuse, R74 ;  /* 0x0000004a024a7220 */ /* 0x040fe20000410000 */
[----:B------:R-:W-:Y:S02]  /*8d10*/  FMNMX.FTZ R40, R89, R90, !PT ;  /* 0x0000005a59287209 */ /* 0x000fe40007810000 */
[----:B------:R-:W-:Y:S01]  /*8d20*/  R2UR UR7, R9 ;  /* 0x00000000090772ca */ /* 0x000fe200000e0000 */
[----:B------:R-:W-:Y:S01]  /*8d30*/  FMUL.FTZ R9, R2, R41 ;  /* 0x0000002902097220 */ /* 0x000fe20000410000 */
[----:B0-----:R-:W-:Y:S01]  /*8d40*/  FSEL R41, R92, -INF , P4 ;  /* 0xff8000005c297808 */ /* 0x001fe20002000000 */
[----:B------:R-:W0:Y:S01]  /*8d50*/  MUFU.TANH R96, R96 ;  /* 0x0000006000607308 */ /* 0x000e220000002400 */
[----:B------:R-:W-:Y:S01]  /*8d60*/  ISETP.GT.AND P5, PT, R98, 0x10, PT ;  /* 0x000000106200780c */ /* 0x000fe20003fa4270 */
[C---:B------:R-:W-:Y:S01]  /*8d70*/  FMUL.FTZ R75, R2.reuse, R75 ;  /* 0x0000004b024b7220 */ /* 0x040fe20000410000 */
[----:B------:R-:W-:Y:S01]  /*8d80*/  FMNMX.FTZ R92, R91, R40, !PT ;  /* 0x000000285b5c7209 */ /* 0x000fe20007810000 */
[----:B------:R-:W-:Y:S01]  /*8d90*/  FMUL.FTZ R78, R2, R78 ;  /* 0x0000004e024e7220 */ /* 0x000fe20000410000 */
[----:B------:R-:W-:-:S02]  /*8da0*/  ISETP.GT.AND P3, PT, R98, 0x11, PT ;  /* 0x000000116200780c */ /* 0x000fc40003f64270 */
[----:B----4-:R-:W-:Y:S01]  /*8db0*/  FSEL R93, R93, -INF , P5 ;  /* 0xff8000005d5d7808 */ /* 0x010fe20002800000 */
[----:B------:R-:W3:Y:S01]  /*8dc0*/  MUFU.TANH R74, R74 ;  /* 0x0000004a004a7308 */ /* 0x000ee20000002400 */
[----:B------:R-:W-:Y:S01]  /*8dd0*/  FMNMX.FTZ R92, R41, R92, !PT ;  /* 0x0000005c295c7209 */ /* 0x000fe20007810000 */
[----:B------:R-:W-:Y:S01]  /*8de0*/  FMUL.FTZ R79, R2, R79 ;  /* 0x0000004f024f7220 */ /* 0x000fe20000410000 */
[----:B------:R-:W-:Y:S02]  /*8df0*/  ISETP.GT.AND P4, PT, R98, 0x18, PT ;  /* 0x000000186200780c */ /* 0x000fe40003f84270 */
[----:B-1----:R-:W-:Y:S02]  /*8e00*/  FSEL R99, R94, -INF , P3 ;  /* 0xff8000005e637808 */ /* 0x002fe40001800000 */
[----:B------:R-:W-:Y:S01]  /*8e10*/  FMNMX.FTZ R92, R93, R92, !PT ;  /* 0x0000005c5d5c7209 */ /* 0x000fe20007810000 */
[----:B------:R-:W1:Y:S01]  /*8e20*/  MUFU.TANH R75, R75 ;  /* 0x0000004b004b7308 */ /* 0x000e620000002400 */
[----:B------:R-:W-:-:S02]  /*8e30*/  R2UR UR4, R6 ;  /* 0x00000000060472ca */ /* 0x000fc400000e0000 */
[----:B------:R-:W-:Y:S01]  /*8e40*/  R2UR UR5, R7 ;  /* 0x00000000070572ca */ /* 0x000fe200000e0000 */
[----:B------:R-:W-:Y:S01]  /*8e50*/  FMUL.FTZ R82, R2, R82 ;  /* 0x0000005202527220 */ /* 0x000fe20000410000 */
[----:B------:R-:W-:Y:S02]  /*8e60*/  ISETP.GT.AND P3, PT, R98, 0x19, PT ;  /* 0x000000196200780c */ /* 0x000fe40003f64270 */
[----:B--2---:R-:W-:Y:S01]  /*8e70*/  FSEL R95, R95, -INF , P4 ;  /* 0xff8000005f5f7808 */ /* 0x004fe20002000000 */
[----:B------:R-:W2:Y:S01]  /*8e80*/  MUFU.TANH R78, R78 ;  /* 0x0000004e004e7308 */ /* 0x000ea20000002400 */
[----:B------:R-:W-:Y:S01]  /*8e90*/  FMNMX.FTZ R92, R99, R92, !PT ;  /* 0x0000005c635c7209 */ /* 0x000fe20007810000 */
[----:B------:R-:W-:Y:S01]  /*8ea0*/  FMUL.FTZ R111, R2, R43 ;  /* 0x0000002b026f7220 */ /* 0x000fe20000410000 */
[----:B------:R-:W-:Y:S01]  /*8eb0*/  ISETP.GT.AND P4, PT, R98, 0x20, PT ;  /* 0x000000206200780c */ /* 0x000fe20003f84270 */
[----:B------:R-:W-:Y:S01]  /*8ec0*/  FMUL.FTZ R83, R2, R83 ;  /* 0x0000005302537220 */ /* 0x000fe20000410000 */
[----:B0-----:R-:W-:Y:S01]  /*8ed0*/  FSEL R43, R96, -INF , P3 ;  /* 0xff800000602b7808 */ /* 0x001fe20001800000 */
[----:B------:R-:W-:Y:S01]  /*8ee0*/  WARPGROUP.ARRIVE ;  /* 0x00000000000079c5 */ /* 0x000fe20000000000 */
[----:B------:R-:W-:Y:S01]  /*8ef0*/  FMNMX.FTZ R92, R95, R92, !PT ;  /* 0x0000005c5f5c7209 */ /* 0x000fe20007810000 */
[----:B------:R-:W0:Y:S01]  /*8f00*/  MUFU.TANH R79, R79 ;  /* 0x0000004f004f7308 */ /* 0x000e220000002400 */
[C---:B------:R-:W-:Y:S01]  /*8f10*/  FMUL.FTZ R3, R2.reuse, R88 ;  /* 0x0000005802037220 */ /* 0x040fe20000410000 */
[----:B------:R-:W-:Y:S01]  /*8f20*/  FMUL.FTZ R88, R2, R101 ;  /* 0x0000006502587220 */ /* 0x000fe20000410000 */
[----:B------:R-:W-:Y:S01]  /*8f30*/  ISETP.GT.AND P3, PT, R98, 0x21, PT ;  /* 0x000000216200780c */ /* 0x000fe20003f64270 */
[----:B------:R-:W-:Y:S01]  /*8f40*/  FMUL.FTZ R86, R2, R86 ;  /* 0x0000005602567220 */ /* 0x000fe20000410000 */
[----:B---3--:R-:W-:Y:S01]  /*8f50*/  FSEL R101, R74, -INF , P4 ;  /* 0xff8000004a657808 */ /* 0x008fe20002000000 */
[----:B------:R-:W-:Y:S01]  /*8f60*/  QGMMA.64x32x32.F32.E4M3.E4M3 R24, gdesc[UR4], R24, gsb0 ;  /* 0x00600000041879f3 */ /* 0x000fe20008000818 */
[----:B------:R-:W-:Y:S01]  /*8f70*/  FMNMX.FTZ R92, R43, R92, !PT ;  /* 0x0000005c2b5c7209 */ /* 0x000fe20007810000 */
[----:B------:R-:W3:Y:S01]  /*8f80*/  MUFU.TANH R82, R82 ;  /* 0x0000005200527308 */ /* 0x000ee20000002400 */
[----:B------:R-:W-:Y:S01]  /*8f90*/  ISETP.GT.AND P4, PT, R98, 0x28, PT ;  /* 0x000000286200780c */ /* 0x000fe20003f84270 */
[C---:B------:R-:W-:Y:S01]  /*8fa0*/  FMUL.FTZ R87, R2.reuse, R87 ;  /* 0x0000005702577220 */ /* 0x040fe20000410000 */
[----:B-1----:R-:W-:Y:S01]  /*8fb0*/  FSEL R75, R75, -INF , P3 ;  /* 0xff8000004b4b7808 */ /* 0x002fe20001800000 */
[C---:B------:R-:W-:Y:S01]  /*8fc0*/  FMUL.FTZ R113, R2.reuse, R47 ;  /* 0x0000002f02717220 */ /* 0x040fe20000410000 */
[----:B------:R-:W-:Y:S01]  /*8fd0*/  FMNMX.FTZ R92, R101, R92, !PT ;  /* 0x0000005c655c7209 */ /* 0x000fe20007810000 */
[----:B------:R-:W-:-:S02]  /*8fe0*/  FMUL.FTZ R58, R2, R58 ;  /* 0x0000003a023a7220 */ /* 0x000fc40000410000 */
[----:B------:R-:W1:Y:S01]  /*8ff0*/  MUFU.TANH R83, R83 ;  /* 0x0000005300537308 */ /* 0x000e620000002400 */
[----:B------:R-:W-:Y:S01]  /*9000*/  ISETP.GT.AND P3, PT, R98, 0x29, PT ;  /* 0x000000296200780c */ /* 0x000fe20003f64270 */
[----:B------:R-:W-:Y:S01]  /*9010*/  FMUL.FTZ R59, R2, R59 ;  /* 0x0000003b023b7220 */ /* 0x000fe20000410000 */
[----:B--2---:R-:W-:Y:S01]  /*9020*/  FSEL R47, R78, -INF , P4 ;  /* 0xff8000004e2f7808 */ /* 0x004fe20002000000 */
[C---:B------:R-:W-:Y:S01]  /*9030*/  FMUL.FTZ R62, R2.reuse, R62 ;  /* 0x0000003e023e7220 */ /* 0x040fe20000410000 */
[----:B------:R-:W-:Y:S01]  /*9040*/  FMNMX.FTZ R92, R75, R92, !PT ;  /* 0x0000005c4b5c7209 */ /* 0x000fe20007810000 */
[----:B------:R-:W-:Y:S02]  /*9050*/  FMUL.FTZ R63, R2, R63 ;  /* 0x0000003f023f7220 */ /* 0x000fe40000410000 */
[----:B------:R-:W2:Y:S01]  /*9060*/  MUFU.TANH R86, R86 ;  /* 0x0000005600567308 */ /* 0x000ea20000002400 */
[----:B------:R-:W-:Y:S01]  /*9070*/  ISETP.GT.AND P4, PT, R98, 0x30, PT ;  /* 0x000000306200780c */ /* 0x000fe20003f84270 */
[C---:B------:R-:W-:Y:S01]  /*9080*/  FMUL.FTZ R115, R2.reuse, R51 ;  /* 0x0000003302737220 */ /* 0x040fe20000410000 */
[----:B0-----:R-:W-:Y:S01]  /*9090*/  FSEL R79, R79, -INF , P3 ;  /* 0xff8000004f4f7808 */ /* 0x001fe20001800000 */
[C---:B------:R-:W-:Y:S01]  /*90a0*/  FMUL.FTZ R66, R2.reuse, R66 ;  /* 0x0000004202427220 */ /* 0x040fe20000410000 */
[----:B------:R-:W-:Y:S01]  /*90b0*/  FMNMX.FTZ R92, R47, R92, !PT ;  /* 0x0000005c2f5c7209 */ /* 0x000fe20007810000 */
[C---:B------:R-:W-:Y:S01]  /*90c0*/  FMUL.FTZ R67, R2.reuse, R67 ;  /* 0x0000004302437220 */ /* 0x040fe20000410000 */
[----:B------:R-:W-:Y:S01]  /*90d0*/  FMUL.FTZ R71, R2, R71 ;  /* 0x0000004702477220 */ /* 0x000fe20000410000 */
[----:B------:R-:W0:Y:S01]  /*90e0*/  MUFU.TANH R87, R87 ;  /* 0x0000005700577308 */ /* 0x000e220000002400 */
[----:B------:R-:W-:Y:S01]  /*90f0*/  ISETP.GT.AND P3, PT, R98, 0x31, PT ;  /* 0x000000316200780c */ /* 0x000fe20003f64270 */
[----:B------:R-:W-:Y:S01]  /*9100*/  FMUL.FTZ R40, R2, R42 ;  /* 0x0000002a02287220 */ /* 0x000fe20000410000 */
[----:B---3--:R-:W-:-:S05]  /*9110*/  FSEL R103, R82, -INF , P4 ;  /* 0xff80000052677808 */ /* 0x008fca0002000000 */
[----:B------:R-:W-:Y:S01]  /*9120*/  MUFU.TANH R69, R69 ;  /* 0x0000004500457308 */ /* 0x000fe20000002400 */
[----:B------:R-:W-:Y:S01]  /*9130*/  FMNMX.FTZ R92, R79, R92, !PT ;  /* 0x0000005c4f5c7209 */ /* 0x000fe20007810000 */
[----:B------:R-:W-:Y:S01]  /*9140*/  FMUL.FTZ R117, R2, R50 ;  /* 0x0000003202757220 */ /* 0x000fe20000410000 */
[----:B------:R-:W-:Y:S01]  /*9150*/  ISETP.GT.AND P4, PT, R98, 0x38, PT ;  /* 0x000000386200780c */ /* 0x000fe20003f84270 */
[----:B------:R-:W-:Y:S01]  /*9160*/  FMUL.FTZ R119, R2, R54 ;  /* 0x0000003602777220 */ /* 0x000fe20000410000 */
[----:B------:R-:W-:Y:S01]  /*9170*/  SHFL.IDX PT, R68, R68, RZ, 0x1c1f ;  /* 0x001c1fff44447589 */ /* 0x000fe200000e0000 */
[----:B------:R-:W-:Y:S02]  /*9180*/  ULDC UR4, c[0x0][0x988] ;  /* 0x0002620000047ab9 */ /* 0x000fe40000000800 */
[----:B------:R-:W3:Y:S01]  /*9190*/  MUFU.TANH R58, R58 ;  /* 0x0000003a003a7308 */ /* 0x000ee20000002400 */
[----:B-1----:R-:W-:Y:S02]  /*91a0*/  FSEL R83, R83, -INF , P3 ;  /* 0xff80000053537808 */ /* 0x002fe40001800000 */
[----:B------:R-:W-:-:S05]  /*91b0*/  FMNMX.FTZ R92, R103, R92, !PT ;  /* 0x0000005c675c7209 */ /* 0x000fca0007810000 */
        /* <DEDUP_REMOVED lines=17> */
[C---:B------:R-:W-:Y:S01]  /*92d0*/  FMUL.FTZ R42, R2.reuse, R46 ;  /* 0x0000002e022a7220 */ /* 0x040fe20000410000 */
[----:B------:R-:W-:Y:S01]  /*92e0*/  FMUL.FTZ R46, R2, R55 ;  /* 0x00000037022e7220 */ /* 0x000fe20000410000 */
[----:B------:R-:W-:Y:S02]  /*92f0*/  ISETP.GT.AND P3, PT, R98, 0x49, PT ;  /* 0x000000496200780c */ /* 0x000fe40003f64270 */
[----:B--2---:R-:W-:Y:S02]  /*9300*/  FSEL R55, R62, -INF , P4 ;  /* 0xff8000003e377808 */ /* 0x004fe40002000000 */
[----:B------:R-:W-:Y:S01]  /*9310*/  FMNMX.FTZ R92, R107, R92, !PT ;  /* 0x0000005c6b5c7209 */ /* 0x000fe20007810000 */
[----:B------:R-:W2:Y:S01]  /*9320*/  MUFU.TANH R71, R71 ;  /* 0x0000004700477308 */ /* 0x000ea20000002400 */
[----:B------:R-:W-:Y:S02]  /*9330*/  ISETP.GT.AND P4, PT, R98, 0x50, PT ;  /* 0x000000506200780c */ /* 0x000fe40003f84270 */
[----:B0-----:R-:W-:-:S02]  /*9340*/  FSEL R63, R63, -INF , P3 ;  /* 0xff8000003f3f7808 */ /* 0x001fc40001800000 */
[----:B------:R-:W-:Y:S02]  /*9350*/  FMNMX.FTZ R92, R55, R92, !PT ;  /* 0x0000005c375c7209 */ /* 0x000fe40007810000 */
[----:B------:R-:W-:Y:S01]  /*9360*/  ISETP.GT.AND P3, PT, R98, 0x51, PT ;  /* 0x000000516200780c */ /* 0x000fe20003f64270 */
[----:B------:R-:W0:Y:S01]  /*9370*/  MUFU.TANH R40, R40 ;  /* 0x0000002800287308 */ /* 0x000e220000002400 */
[----:B---3--:R-:W-:Y:S02]  /*9380*/  FSEL R109, R66, -INF , P4 ;  /* 0xff800000426d7808 */ /* 0x008fe40002000000 */
[----:B------:R-:W-:Y:S02]  /*9390*/  FMNMX.FTZ R92, R63, R92, !PT ;  /* 0x0000005c3f5c7209 */ /* 0x000fe40007810000 */
[----:B------:R-:W-:Y:S02]  /*93a0*/  ISETP.GT.AND P4, PT, R98, 0x58, PT ;  /* 0x000000586200780c */ /* 0x000fe40003f84270 */
[----:B-1----:R-:W-:Y:S01]  /*93b0*/  FSEL R67, R67, -INF , P3 ;  /* 0xff80000043437808 */ /* 0x002fe20001800000 */
[----:B------:R-:W1:Y:S01]  /*93c0*/  MUFU.TANH R111, R111 ;  /* 0x0000006f006f7308 */ /* 0x000e620000002400 */
[----:B------:R-:W-:-:S02]  /*93d0*/  FMNMX.FTZ R92, R109, R92, !PT ;  /* 0x0000005c6d5c7209 */ /* 0x000fc40007810000 */
[C---:B------:R-:W-:Y:S02]  /*93e0*/  ISETP.GT.AND P3, PT, R98.reuse, 0x59, PT ;  /* 0x000000596200780c */ /* 0x040fe40003f64270 */
[----:B------:R-:W-:Y:S02]  /*93f0*/  FSEL R69, R69, -INF , P4 ;  /* 0xff80000045457808 */ /* 0x000fe40002000000 */
[----:B------:R-:W-:Y:S01]  /*9400*/  FMNMX.FTZ R92, R67, R92, !PT ;  /* 0x0000005c435c7209 */ /* 0x000fe20007810000 */
[----:B------:R-:W3:Y:S01]  /*9410*/  MUFU.TANH R42, R42 ;  /* 0x0000002a002a7308 */ /* 0x000ee20000002400 */
[----:B------:R-:W-:Y:S02]  /*9420*/  ISETP.GT.AND P4, PT, R98, 0x60, PT ;  /* 0x000000606200780c */ /* 0x000fe40003f84270 */
[----:B--2---:R-:W-:Y:S02]  /*9430*/  FSEL R71, R71, -INF , P3 ;  /* 0xff80000047477808 */ /* 0x004fe40001800000 */
[----:B------:R-:W-:-:S03]  /*9440*/  FMNMX.FTZ R92, R69, R92, !PT ;  /* 0x0000005c455c7209 */ /* 0x000fc60007810000 */
[----:B------:R-:W2:Y:S01]  /*9450*/  MUFU.TANH R113, R113 ;  /* 0x0000007100717308 */ /* 0x000ea20000002400 */
[----:B------:R-:W-:Y:S02]  /*9460*/  WARPGROUP.DEPBAR.LE gsb0, 0x0 ;  /* 0x00008000000079c5 */ /* 0x000fe40000010000 */
[----:B------:R-:W-:Y:S01]  /*9470*/  FMUL.FTZ R121, R2, R27 ;  /* 0x0000001b02797220 */ /* 0x000fe20000410000 */
[----:B------:R-:W-:Y:S02]  /*9480*/  ISETP.GT.AND P3, PT, R98, 0x61, PT ;  /* 0x000000616200780c */ /* 0x000fe40003f64270 */
[----:B0-----:R-:W-:Y:S02]  /*9490*/  FSEL R27, R40, -INF , P4 ;  /* 0xff800000281b7808 */ /* 0x001fe40002000000 */
[----:B------:R-:W0:Y:S01]  /*94a0*/  MUFU.TANH R117, R117 ;  /* 0x0000007500757308 */ /* 0x000e220000002400 */
[----:B------:R-:W-:Y:S02]  /*94b0*/  FMNMX.FTZ R92, R71, R92, !PT ;  /* 0x0000005c475c7209 */ /* 0x000fe40007810000 */
[----:B------:R-:W-:-:S02]  /*94c0*/  ISETP.GT.AND P4, PT, R98, 0x68, PT ;  /* 0x000000686200780c */ /* 0x000fc40003f84270 */
[----:B-1----:R-:W-:Y:S02]  /*94d0*/  FSEL R111, R111, -INF , P3 ;  /* 0xff8000006f6f7808 */ /* 0x002fe40001800000 */
[----:B------:R-:W-:Y:S01]  /*94e0*/  FMNMX.FTZ R92, R27, R92, !PT ;  /* 0x0000005c1b5c7209 */ /* 0x000fe20007810000 */
[----:B------:R-:W1:Y:S01]  /*94f0*/  MUFU.TANH R115, R115 ;  /* 0x0000007300737308 */ /* 0x000e620000002400 */
[C---:B------:R-:W-:Y:S01]  /*9500*/  FMUL.FTZ R123, R2.reuse, R26 ;  /* 0x0000001a027b7220 */ /* 0x040fe20000410000 */
[----:B------:R-:W-:Y:S01]  /*9510*/  FMUL.FTZ R26, R2, R31 ;  /* 0x0000001f021a7220 */ /* 0x000fe20000410000 */
[----:B------:R-:W-:Y:S02]  /*9520*/  ISETP.GT.AND P3, PT, R98, 0x69, PT ;  /* 0x000000696200780c */ /* 0x000fe40003f64270 */
[----:B---3--:R-:W-:Y:S02]  /*9530*/  FSEL R31, R42, -INF , P4 ;  /* 0xff8000002a1f7808 */ /* 0x008fe40002000000 */
[----:B------:R-:W-:Y:S01]  /*9540*/  FMNMX.FTZ R92, R111, R92, !PT ;  /* 0x0000005c6f5c7209 */ /* 0x000fe20007810000 */
[----:B------:R-:W3:Y:S01]  /*9550*/  MUFU.TANH R119, R119 ;  /* 0x0000007700777308 */ /* 0x000ee20000002400 */
[----:B------:R-:W-:-:S02]  /*9560*/  ISETP.GT.AND P4, PT, R98, 0x70, PT ;  /* 0x000000706200780c */ /* 0x000fc40003f84270 */
        /* <DEDUP_REMOVED lines=32> */
[----:B---3--:R-:W-:Y:S02]  /*9770*/  FSEL R125, R125, -INF , P4 ;  /* 0xff8000007d7d7808 */ /* 0x008fe40002000000 */
[----:B------:R-:W-:-:S03]  /*9780*/  FMNMX.FTZ R92, R121, R92, !PT ;  /* 0x0000005c795c7209 */ /* 0x000fc60007810000 */
[----:B------:R-:W3:Y:S01]  /*9790*/  MUFU.TANH R38, R38 ;  /* 0x0000002600267308 */ /* 0x000ee20000002400 */
[----:B-1----:R-:W-:Y:S01]  /*97a0*/  FMUL.FTZ R30, R2, R39 ;  /* 0x00000027021e7220 */ /* 0x002fe20000410000 */
[----:B------:R-:W-:Y:S02]  /*97b0*/  ISETP.GT.AND P4, PT, R98, 0x90, PT ;  /* 0x000000906200780c */ /* 0x000fe40003f84270 */
[----:B--2---:R-:W-:Y:S02]  /*97c0*/  FSEL R39, R26, -INF , P3 ;  /* 0xff8000001a277808 */ /* 0x004fe40001800000 */
[----:B------:R-:W-:Y:S02]  /*97d0*/  FMNMX.FTZ R92, R125, R92, !PT ;  /* 0x0000005c7d5c7209 */ /* 0x000fe40007810000 */
[----:B------:R1:W2:Y:S01]  /*97e0*/  MUFU.TANH R34, R30 ;  /* 0x0000001e00227308 */ /* 0x0002a20000002400 */
[----:B------:R-:W-:Y:S02]  /*97f0*/  ISETP.GT.AND P3, PT, R98, 0x91, PT ;  /* 0x000000916200780c */ /* 0x000fe40003f64270 */
[----:B0-----:R-:W-:-:S02]  /*9800*/  FSEL R129, R129, -INF , P4 ;  /* 0xff80000081817808 */ /* 0x001fc40002000000 */
[----:B------:R-:W-:Y:S02]  /*9810*/  FMNMX.FTZ R92, R39, R92, !PT ;  /* 0x0000005c275c7209 */ /* 0x000fe40007810000 */
[C---:B------:R-:W-:Y:S02]  /*9820*/  ISETP.GT.AND P4, PT, R98.reuse, 0x98, PT ;  /* 0x000000986200780c */ /* 0x040fe40003f84270 */
[----:B----4-:R-:W-:Y:S02]  /*9830*/  FSEL R127, R127, -INF , P3 ;  /* 0xff8000007f7f7808 */ /* 0x010fe40001800000 */
[----:B------:R-:W-:Y:S02]  /*9840*/  FMNMX.FTZ R92, R129, R92, !PT ;  /* 0x0000005c815c7209 */ /* 0x000fe40007810000 */
[----:B------:R-:W-:Y:S02]  /*9850*/  ISETP.GT.AND P3, PT, R98, 0x99, PT ;  /* 0x000000996200780c */ /* 0x000fe40003f64270 */
[----:B---3--:R-:W-:-:S02]  /*9860*/  FSEL R131, R38, -INF , P4 ;  /* 0xff80000026837808 */ /* 0x008fc40002000000 */
[----:B------:R-:W-:Y:S01]  /*9870*/  FMNMX.FTZ R92, R127, R92, !PT ;  /* 0x0000005c7f5c7209 */ /* 0x000fe20007810000 */
[----:B-1----:R-:W-:Y:S01]  /*9880*/  FMUL.FTZ R30, R2, R45 ;  /* 0x0000002d021e7220 */ /* 0x002fe20000410000 */
[----:B--2---:R-:W-:Y:S02]  /*9890*/  FSEL R45, R34, -INF , P3 ;  /* 0xff800000222d7808 */ /* 0x004fe40001800000 */
[----:B------:R-:W-:-:S04]  /*98a0*/  FMNMX.FTZ R92, R131, R92, !PT ;  /* 0x0000005c835c7209 */ /* 0x000fc80007810000 */
[----:B------:R-:W-:-:S05]  /*98b0*/  FMNMX.FTZ R92, R45, R92, !PT ;  /* 0x0000005c2d5c7209 */ /* 0x000fca0007810000 */
[----:B------:R-:W0:Y:S01]  /*98c0*/  SHFL.BFLY PT, R59, R92, 0x2, 0x1f ;  /* 0x0c401f005c3b7f89 */ /* 0x000e2200000e0000 */
[----:B------:R-:W-:Y:S01]  /*98d0*/  FMUL.FTZ R26, R2, R44 ;  /* 0x0000002c021a7220 */ /* 0x000fe20000410000 */
[----:B0-----:R-:W-:-:S05]  /*98e0*/  FMNMX.FTZ R44, R92, R59, !PT ;  /* 0x0000003b5c2c7209 */ /* 0x001fca0007810000 */
[----:B------:R-:W0:Y:S01]  /*98f0*/  SHFL.BFLY PT, R59, R44, 0x1, 0x1f ;  /* 0x0c201f002c3b7f89 */ /* 0x000e2200000e0000 */
[----:B------:R-:W1:Y:S01]  /*9900*/  MUFU.TANH R3, R3 ;  /* 0x0000000300037308 */ /* 0x000e620000002400 */
[----:B------:R-:W-:-:S07]  /*9910*/  IMAD.U32 R58, RZ, RZ, UR4 ;  /* 0x00000004ff3a7e24 */ /* 0x000fce000f8e00ff */
[----:B------:R-:W2:Y:S01]  /*9920*/  MUFU.TANH R12, R12 ;  /* 0x0000000c000c7308 */ /* 0x000ea20000002400 */
[----:B------:R-:W-:-:S07]  /*9930*/  VIADDMNMX R70, R68, R70, R97, PT ;  /* 0x0000004644467246 */ /* 0x000fce0003800161 */
[----:B------:R-:W3:Y:S01]  /*9940*/  MUFU.TANH R13, R13 ;  /* 0x0000000d000d7308 */ /* 0x000ee20000002400 */
[----:B0-----:R-:W-:Y:S01]  /*9950*/  FMNMX.FTZ R59, R44, R59, !PT ;  /* 0x0000003b2c3b7209 */ /* 0x001fe20007810000 */
[----:B------:R-:W-:-:S06]  /*9960*/  FMUL.FTZ R44, R2, R36 ;  /* 0x00000024022c7220 */ /* 0x000fcc0000410000 */
[----:B------:R-:W0:Y:S01]  /*9970*/  MUFU.TANH R14, R14 ;  /* 0x0000000e000e7308 */ /* 0x000e220000002400 */
[C---:B------:R-:W-:Y:S01]  /*9980*/  FSETP.NEU.FTZ.AND P3, PT, R59.reuse, -INF , PT ;  /* 0xff8000003b00780b */ /* 0x040fe20003f7d000 */
[----:B------:R-:W-:-:S01]  /*9990*/  FFMA.FTZ R36, R59, R58, -8 ;  /* 0xc10000003b247423 */ /* 0x000fc2000001003a */
[----:B------:R-:W-:Y:S01]  /*99a0*/  ISETP.GT.AND P4, PT, R70, 0x1, PT ;  /* 0x000000014600780c */ /* 0x000fe20003f84270 */
[----:B------:R-:W-:-:S03]  /*99b0*/  FMUL.FTZ R21, R2, R100 ;  /* 0x0000006402157220 */ /* 0x000fc60000410000 */
[----:B------:R-:W-:Y:S01]  /*99c0*/  FSEL R36, R36, RZ, P3 ;  /* 0x000000ff24247208 */ /* 0x000fe20001800000 */
[----:B------:R-:W4:Y:S01]  /*99d0*/  MUFU.TANH R15, R15 ;  /* 0x0000000f000f7308 */ /* 0x000f220000002400 */
[C---:B------:R-:W-:Y:S02]  /*99e0*/  ISETP.GT.AND P3, PT, R70.reuse, RZ, PT ;  /* 0x000000ff4600720c */ /* 0x040fe40003f64270 */
[----:B------:R-:W-:Y:S01]  /*99f0*/  ISETP.GT.AND P5, PT, R70, 0x8, PT ;  /* 0x000000084600780c */ /* 0x000fe20003fa4270 */
[----:B------:R-:W-:-:S01]  /*9a00*/  FFMA.FTZ R46, R89, R58, -R36 ;  /* 0x0000003a592e7223 */ /* 0x000fc20000010824 */
        /* <DEDUP_REMOVED lines=17> */
[----:B----4-:R-:W-:-:S02]  /*9b20*/  FSEL R15, R15, -INF , P4 ;  /* 0xff8000000f0f7808 */ /* 0x010fc40002000000 */
[----:B------:R-:W-:-:S03]  /*9b30*/  FMNMX.FTZ R52, R43, R52, !PT ;  /* 0x000000342b347209 */ /* 0x000fc60007810000 */
[----:B------:R-:W-:Y:S01]  /*9b40*/  MUFU.TANH R72, R72 ;  /* 0x0000004800487308 */ /* 0x000fe20000002400 */
[----:B------:R-:W-:Y:S01]  /*9b50*/  FMUL.FTZ R34, R2, R48 ;  /* 0x0000003002227220 */ /* 0x000fe20000410000 */
[----:B------:R-:W-:Y:S01]  /*9b60*/  FFMA.FTZ R48, R91, R58, -R36 ;  /* 0x0000003a5b307223 */ /* 0x000fe20000010824 */
[----:B------:R-:W-:Y:S01]  /*9b70*/  ISETP.GT.AND P4, PT, R70, 0x18, PT ;  /* 0x000000184600780c */ /* 0x000fe20003f84270 */
[----:B------:R-:W-:Y:S01]  /*9b80*/  FMUL.FTZ R77, R2, R77 ;  /* 0x0000004d024d7220 */ /* 0x000fe20000410000 */
[----:B-1----:R-:W-:Y:S02]  /*9b90*/  FSEL R91, R20, -INF , P3 ;  /* 0xff800000145b7808 */ /* 0x002fe40001800000 */
[----:B------:R-:W-:Y:S01]  /*9ba0*/  FMNMX.FTZ R52, R15, R52, !PT ;  /* 0x000000340f347209 */ /* 0x000fe20007810000 */
[----:B------:R-:W1:Y:S01]  /*9bb0*/  MUFU.TANH R73, R73 ;  /* 0x0000004900497308 */ /* 0x000e620000002400 */
[----:B------:R-:W-:Y:S01]  /*9bc0*/  ISETP.GT.AND P3, PT, R70, 0x19, PT ;  /* 0x000000194600780c */ /* 0x000fe20003f64270 */
[----:B------:R-:W-:Y:S01]  /*9bd0*/  FMUL.FTZ R80, R2, R80 ;  /* 0x0000005002507220 */ /* 0x000fe20000410000 */
[----:B--2---:R-:W-:-:S02]  /*9be0*/  FSEL R21, R21, -INF , P4 ;  /* 0xff80000015157808 */ /* 0x004fc40002000000 */
[----:B------:R-:W-:-:S03]  /*9bf0*/  FMNMX.FTZ R52, R91, R52, !PT ;  /* 0x000000345b347209 */ /* 0x000fc60007810000 */
[----:B------:R-:W2:Y:S01]  /*9c00*/  MUFU.TANH R76, R76 ;  /* 0x0000004c004c7308 */ /* 0x000ea20000002400 */
[----:B------:R-:W-:-:S01]  /*9c10*/  FFMA.FTZ R50, R93, R58, -R36 ;  /* 0x0000003a5d327223 */ /* 0x000fc20000010824 */
[-CC-:B------:R-:W-:Y:S01]  /*9c20*/  FFMA.FTZ R95, R95, R58.reuse, -R36.reuse ;  /* 0x0000003a5f5f7223 */ /* 0x180fe20000010824 */
[----:B------:R-:W-:-:S01]  /*9c30*/  FFMA.FTZ R93, R75, R58, -R36 ;  /* 0x0000003a4b5d7223 */ /* 0x000fc20000010824 */
[----:B------:R-:W-:Y:S01]  /*9c40*/  ISETP.GT.AND P4, PT, R70, 0x20, PT ;  /* 0x000000204600780c */ /* 0x000fe20003f84270 */
[----:B------:R-:W-:Y:S01]  /*9c50*/  FMUL.FTZ R81, R2, R81 ;  /* 0x0000005102517220 */ /* 0x000fe20000410000 */
[----:B0-----:R-:W-:Y:S02]  /*9c60*/  FSEL R75, R88, -INF , P3 ;  /* 0xff800000584b7808 */ /* 0x001fe40001800000 */
[----:B------:R-:W0:Y:S01]  /*9c70*/  MUFU.TANH R77, R77 ;  /* 0x0000004d004d7308 */ /* 0x000e220000002400 */
[----:B------:R-:W-:Y:S01]  /*9c80*/  FMNMX.FTZ R52, R21, R52, !PT ;  /* 0x0000003415347209 */ /* 0x000fe20007810000 */
[----:B------:R-:W-:Y:S01]  /*9c90*/  FMUL.FTZ R84, R2, R84 ;  /* 0x0000005402547220 */ /* 0x000fe20000410000 */
[----:B------:R-:W-:-:S02]  /*9ca0*/  ISETP.GT.AND P3, PT, R70, 0x21, PT ;  /* 0x000000214600780c */ /* 0x000fc40003f64270 */
[----:B------:R-:W-:-:S03]  /*9cb0*/  FMNMX.FTZ R52, R75, R52, !PT ;  /* 0x000000344b347209 */ /* 0x000fc60007810000 */
[----:B------:R-:W3:Y:S01]  /*9cc0*/  MUFU.TANH R80, R80 ;  /* 0x0000005000507308 */ /* 0x000ee20000002400 */
[----:B-1----:R-:W-:Y:S01]  /*9cd0*/  FSEL R73, R73, -INF , P3 ;  /* 0xff80000049497808 */ /* 0x002fe20001800000 */
[----:B------:R-:W-:-:S06]  /*9ce0*/  FMUL.FTZ R85, R2, R85 ;  /* 0x0000005502557220 */ /* 0x000fcc0000410000 */
[----:B------:R1:W-:Y:S01]  /*9cf0*/  MUFU.EX2 R3, R95 ;  /* 0x0000005f00037308 */ /* 0x0003e20000000800 */
[----:B------:R-:W-:Y:S02]  /*9d00*/  ISETP.GT.AND P3, PT, R70, 0x29, PT ;  /* 0x000000294600780c */ /* 0x000fe40003f64270 */
[----:B-1----:R-:W-:-:S05]  /*9d10*/  FSEL R95, R72, -INF , P4 ;  /* 0xff800000485f7808 */ /* 0x002fca0002000000 */
[----:B------:R-:W1:Y:S01]  /*9d20*/  MUFU.TANH R81, R81 ;  /* 0x0000005100517308 */ /* 0x000e620000002400 */
[----:B------:R-:W-:Y:S02]  /*9d30*/  ISETP.GT.AND P4, PT, R70, 0x28, PT ;  /* 0x000000284600780c */ /* 0x000fe40003f84270 */
[----:B------:R-:W-:Y:S01]  /*9d40*/  FMNMX.FTZ R52, R95, R52, !PT ;  /* 0x000000345f347209 */ /* 0x000fe20007810000 */
[----:B------:R-:W-:Y:S01]  /*9d50*/  FMUL.FTZ R56, R2, R56 ;  /* 0x0000003802387220 */ /* 0x000fe20000410000 */
[----:B--2---:R-:W-:-:S03]  /*9d60*/  FSEL R97, R76, -INF , P4 ;  /* 0xff8000004c617808 */ /* 0x004fc60002000000 */
[----:B------:R-:W2:Y:S01]  /*9d70*/  MUFU.TANH R84, R84 ;  /* 0x0000005400547308 */ /* 0x000ea20000002400 */
[----:B------:R-:W-:Y:S01]  /*9d80*/  ISETP.GT.AND P4, PT, R70, 0x30, PT ;  /* 0x000000304600780c */ /* 0x000fe20003f84270 */
[----:B------:R-:W-:Y:S01]  /*9d90*/  FMUL.FTZ R57, R2, R57 ;  /* 0x0000003902397220 */ /* 0x000fe20000410000 */
[----:B0-----:R-:W-:-:S05]  /*9da0*/  FSEL R77, R77, -INF , P3 ;  /* 0xff8000004d4d7808 */ /* 0x001fca0001800000 */
[----:B------:R0:W-:Y:S01]  /*9db0*/  MUFU.EX2 R14, R54 ;  /* 0x00000036000e7308 */ /* 0x0001e20000000800 */
[----:B------:R-:W-:-:S01]  /*9dc0*/  FFMA.FTZ R66, R79, R58, -R36 ;  /* 0x0000003a4f427223 */ /* 0x000fc20000010824 */
[----:B0-----:R-:W-:-:S06]  /*9dd0*/  FMNMX.FTZ R54, R73, R52, !PT ;  /* 0x0000003449367209 */ /* 0x001fcc0007810000 */
[----:B------:R-:W0:Y:S01]  /*9de0*/  MUFU.TANH R85, R85 ;  /* 0x0000005500557308 */ /* 0x000e220000002400 */
[----:B------:R-:W-:Y:S01]  /*9df0*/  FMNMX.FTZ R54, R97, R54, !PT ;  /* 0x0000003661367209 */ /* 0x000fe20007810000 */
[----:B------:R-:W-:Y:S01]  /*9e00*/  FMUL.FTZ R60, R2, R60 ;  /* 0x0000003c023c7220 */ /* 0x000fe20000410000 */
[----:B------:R-:W-:Y:S02]  /*9e10*/  ISETP.GT.AND P3, PT, R70, 0x31, PT ;  /* 0x000000314600780c */ /* 0x000fe40003f64270 */
[----:B---3--:R-:W-:-:S03]  /*9e20*/  FSEL R79, R80, -INF , P4 ;  /* 0xff800000504f7808 */ /* 0x008fc60002000000 */
[----:B------:R-:W-:Y:S01]  /*9e30*/  MUFU.TANH R56, R56 ;  /* 0x0000003800387308 */ /* 0x000fe20000002400 */
[----:B------:R-:W-:Y:S01]  /*9e40*/  FMNMX.FTZ R62, R77, R54, !PT ;  /* 0x000000364d3e7209 */ /* 0x000fe20007810000 */
[----:B------:R-:W-:Y:S01]  /*9e50*/  FMUL.FTZ R61, R2, R61 ;  /* 0x0000003d023d7220 */ /* 0x000fe20000410000 */
[----:B------:R-:W-:Y:S02]  /*9e60*/  ISETP.GT.AND P4, PT, R70, 0x38, PT ;  /* 0x000000384600780c */ /* 0x000fe40003f84270 */
[----:B-1----:R-:W-:Y:S02]  /*9e70*/  FSEL R81, R81, -INF , P3 ;  /* 0xff80000051517808 */ /* 0x002fe40001800000 */
[----:B------:R-:W-:Y:S01]  /*9e80*/  FMNMX.FTZ R62, R79, R62, !PT ;  /* 0x0000003e4f3e7209 */ /* 0x000fe20007810000 */
[----:B------:R-:W1:Y:S01]  /*9e90*/  MUFU.TANH R57, R57 ;  /* 0x0000003900397308 */ /* 0x000e620000002400 */
[----:B------:R-:W-:Y:S01]  /*9ea0*/  FMUL.FTZ R42, R2, R53 ;  /* 0x00000035022a7220 */ /* 0x000fe20000410000 */
[----:B------:R-:W-:Y:S01]  /*9eb0*/  FFMA.FTZ R53, R99, R58, -R36 ;  /* 0x0000003a63357223 */ /* 0x000fe20000010824 */
[----:B------:R-:W-:Y:S01]  /*9ec0*/  ISETP.GT.AND P3, PT, R70, 0x39, PT ;  /* 0x000000394600780c */ /* 0x000fe20003f64270 */
[----:B------:R-:W-:Y:S01]  /*9ed0*/  FMUL.FTZ R64, R2, R64 ;  /* 0x0000004002407220 */ /* 0x000fe20000410000 */
[----:B--2---:R-:W-:-:S02]  /*9ee0*/  FSEL R99, R84, -INF , P4 ;  /* 0xff80000054637808 */ /* 0x004fc40002000000 */
[----:B------:R-:W-:Y:S01]  /*9ef0*/  FMNMX.FTZ R62, R81, R62, !PT ;  /* 0x0000003e513e7209 */ /* 0x000fe20007810000 */
[----:B------:R-:W-:Y:S01]  /*9f00*/  MUFU.TANH R60, R60 ;  /* 0x0000003c003c7308 */ /* 0x000fe20000002400 */
[----:B------:R-:W-:-:S01]  /*9f10*/  FFMA.FTZ R101, R101, R58, -R36 ;  /* 0x0000003a65657223 */ /* 0x000fc20000010824 */
[C---:B------:R-:W-:Y:S02]  /*9f20*/  ISETP.GT.AND P4, PT, R70.reuse, 0x40, PT ;  /* 0x000000404600780c */ /* 0x040fe40003f84270 */
[----:B0-----:R-:W-:Y:S02]  /*9f30*/  FSEL R85, R85, -INF , P3 ;  /* 0xff80000055557808 */ /* 0x001fe40001800000 */
[----:B------:R-:W-:Y:S02]  /*9f40*/  FMNMX.FTZ R62, R99, R62, !PT ;  /* 0x0000003e633e7209 */ /* 0x000fe40007810000 */
[----:B------:R-:W0:Y:S01]  /*9f50*/  MUFU.TANH R61, R61 ;  /* 0x0000003d003d7308 */ /* 0x000e220000002400 */
[----:B------:R-:W-:-:S02]  /*9f60*/  ISETP.GT.AND P3, PT, R70, 0x41, PT ;  /* 0x000000414600780c */ /* 0x000fc40003f64270 */
[----:B------:R-:W-:Y:S01]  /*9f70*/  FMNMX.FTZ R62, R85, R62, !PT ;  /* 0x0000003e553e7209 */ /* 0x000fe20007810000 */
[----:B------:R-:W-:-:S04]  /*9f80*/  FFMA.FTZ R103, R103, R58, -R36 ;  /* 0x0000003a67677223 */ /* 0x000fc80000010824 */
[----:B------:R-:W2:Y:S01]  /*9f90*/  MUFU.TANH R64, R64 ;  /* 0x0000004000407308 */ /* 0x000ea20000002400 */
[----:B-1----:R-:W-:-:S07]  /*9fa0*/  FSEL R57, R57, -INF , P3 ;  /* 0xff80000039397808 */ /* 0x002fce0001800000 */
[----:B------:R1:W-:Y:S01]  /*9fb0*/  MUFU.EX2 R20, R101 ;  /* 0x0000006500147308 */ /* 0x0003e20000000800 */
[----:B------:R-:W-:Y:S02]  /*9fc0*/  ISETP.GT.AND P3, PT, R70, 0x49, PT ;  /* 0x000000494600780c */ /* 0x000fe40003f64270 */
[----:B-1----:R-:W-:-:S05]  /*9fd0*/  FSEL R101, R56, -INF , P4 ;  /* 0xff80000038657808 */ /* 0x002fca0002000000 */
[----:B------:R-:W1:Y:S01]  /*9fe0*/  MUFU.TANH R10, R10 ;  /* 0x0000000a000a7308 */ /* 0x000e620000002400 */
[----:B------:R-:W-:Y:S02]  /*9ff0*/  ISETP.GT.AND P4, PT, R70, 0x48, PT ;  /* 0x000000484600780c */ /* 0x000fe40003f84270 */
[----:B------:R-:W-:-:S04]  /*a000*/  FMNMX.FTZ R62, R101, R62, !PT ;  /* 0x0000003e653e7209 */ /* 0x000fc80007810000 */
[----:B------:R-:W-:Y:S01]  /*a010*/  FMNMX.FTZ R62, R57, R62, !PT ;  /* 0x0000003e393e7209 */ /* 0x000fe20007810000 */
[----:B------:R-:W3:Y:S01]  /*a020*/  MUFU.TANH R11, R11 ;  /* 0x0000000b000b7308 */ /* 0x000ee20000002400 */
[----:B0-----:R-:W-:-:S07]  /*a030*/  FSEL R61, R61, -INF , P3 ;  /* 0xff8000003d3d7808 */ /* 0x001fce0001800000 */
[----:B------:R0:W-:Y:S01]  /*a040*/  MUFU.EX2 R54, R103 ;  /* 0x0000006700367308 */ /* 0x0001e20000000800 */
[----:B------:R-:W-:-:S01]  /*a050*/  FFMA.FTZ R56, R87, R58, -R36 ;  /* 0x0000003a57387223 */ /* 0x000fc20000010824 */
[----:B0-----:R-:W-:-:S06]  /*a060*/  FSEL R103, R60, -INF , P4 ;  /* 0xff8000003c677808 */ /* 0x001fcc0002000000 */
[----:B------:R-:W0:Y:S01]  /*a070*/  MUFU.TANH R65, R65 ;  /* 0x0000004100417308 */ /* 0x000e220000002400 */
[C---:B------:R-:W-:Y:S02]  /*a080*/  ISETP.GT.AND P4, PT, R70.reuse, 0x50, PT ;  /* 0x000000504600780c */ /* 0x040fe40003f84270 */
[----:B------:R-:W-:Y:S02]  /*a090*/  FMNMX.FTZ R62, R103, R62, !PT ;  /* 0x0000003e673e7209 */ /* 0x000fe40007810000 */
[----:B------:R-:W-:Y:S02]  /*a0a0*/  ISETP.GT.AND P3, PT, R70, 0x51, PT ;  /* 0x000000514600780c */ /* 0x000fe40003f64270 */
[----:B--2---:R-:W-:Y:S01]  /*a0b0*/  FSEL R87, R64, -INF , P4 ;  /* 0xff80000040577808 */ /* 0x004fe20002000000 */
[----:B------:R-:W2:Y:S01]  /*a0c0*/  MUFU.TANH R8, R8 ;  /* 0x0000000800087308 */ /* 0x000ea20000002400 */
[----:B------:R-:W-:Y:S01]  /*a0d0*/  FMNMX.FTZ R62, R61, R62, !PT ;  /* 0x0000003e3d3e7209 */ /* 0x000fe20007810000 */
[----:B------:R-:W-:Y:S01]  /*a0e0*/  FFMA.FTZ R60, R105, R58, -R36 ;  /* 0x0000003a693c7223 */ /* 0x000fe20000010824 */
[----:B------:R-:W-:-:S02]  /*a0f0*/  ISETP.GT.AND P4, PT, R70, 0x58, PT ;  /* 0x000000584600780c */ /* 0x000fc40003f84270 */
[----:B-1----:R-:W-:Y:S02]  /*a100*/  FSEL R105, R10, -INF , P3 ;  /* 0xff8000000a697808 */ /* 0x002fe40001800000 */
[----:B------:R-:W-:Y:S01]  /*a110*/  FMNMX.FTZ R62, R87, R62, !PT ;  /* 0x0000003e573e7209 */ /* 0x000fe20007810000 */
[----:B------:R-:W1:Y:S01]  /*a120*/  MUFU.TANH R9, R9 ;  /* 0x0000000900097308 */ /* 0x000e620000002400 */
[----:B------:R-:W-:Y:S02]  /*a130*/  ISETP.GT.AND P3, PT, R70, 0x59, PT ;  /* 0x000000594600780c */ /* 0x000fe40003f64270 */
        /* <DEDUP_REMOVED lines=8> */
[----:B------:R-:W-:Y:S02]  /*a1c0*/  ISETP.GT.AND P3, PT, R70, 0x61, PT ;  /* 0x000000614600780c */ /* 0x000fe40003f64270 */
[----:B--2---:R-:W-:Y:S02]  /*a1d0*/  FSEL R133, R8, -INF , P4 ;  /* 0xff80000008857808 */ /* 0x004fe40002000000 */
[----:B------:R-:W-:-:S03]  /*a1e0*/  FMNMX.FTZ R62, R65, R62, !PT ;  /* 0x0000003e413e7209 */ /* 0x000fc60007810000 */
[----:B------:R-:W2:Y:S01]  /*a1f0*/  MUFU.TANH R34, R34 ;  /* 0x0000002200227308 */ /* 0x000ea20000002400 */
[----:B------:R-:W-:Y:S02]  /*a200*/  ISETP.GT.AND P4, PT, R70, 0x68, PT ;  /* 0x000000684600780c */ /* 0x000fe40003f84270 */
[----:B-1----:R-:W-:Y:S02]  /*a210*/  FSEL R9, R9, -INF , P3 ;  /* 0xff80000009097808 */ /* 0x002fe40001800000 */
[----:B------:R-:W-:-:S03]  /*a220*/  FMNMX.FTZ R62, R133, R62, !PT ;  /* 0x0000003e853e7209 */ /* 0x000fc60007810000 */
[----:B------:R-:W1:Y:S01]  /*a230*/  MUFU.TANH R38, R38 ;  /* 0x0000002600267308 */ /* 0x000e620000002400 */
[----:B------:R-:W-:-:S01]  /*a240*/  FFMA.FTZ R8, R55, R58, -R36 ;  /* 0x0000003a37087223 */ /* 0x000fc20000010824 */
[----:B------:R-:W-:Y:S01]  /*a250*/  ISETP.GT.AND P3, PT, R70, 0x69, PT ;  /* 0x000000694600780c */ /* 0x000fe20003f64270 */
[----:B------:R-:W-:Y:S01]  /*a260*/  FMUL.FTZ R24, R2, R24 ;  /* 0x0000001802187220 */ /* 0x000fe20000410000 */
[----:B---3--:R-:W-:Y:S02]  /*a270*/  FSEL R55, R26, -INF , P4 ;  /* 0xff8000001a377808 */ /* 0x008fe40002000000 */
[----:B------:R-:W-:Y:S02]  /*a280*/  FMNMX.FTZ R62, R9, R62, !PT ;  /* 0x0000003e093e7209 */ /* 0x000fe40007810000 */
[----:B------:R-:W3:Y:S01]  /*a290*/  MUFU.TANH R40, R40 ;  /* 0x0000002800287308 */ /* 0x000ee20000002400 */
[----:B------:R-:W-:-:S01]  /*a2a0*/  FFMA.FTZ R135, R63, R58, -R36 ;  /* 0x0000003a3f877223 */ /* 0x000fc20000010824 */
[----:B------:R-:W-:Y:S01]  /*a2b0*/  ISETP.GT.AND P4, PT, R70, 0x70, PT ;  /* 0x000000704600780c */ /* 0x000fe20003f84270 */
[----:B------:R-:W-:Y:S01]  /*a2c0*/  FMUL.FTZ R25, R2, R25 ;  /* 0x0000001902197220 */ /* 0x000fe20000410000 */
[----:B0-----:R-:W-:-:S02]  /*a2d0*/  FSEL R63, R30, -INF , P3 ;  /* 0xff8000001e3f7808 */ /* 0x001fc40001800000 */
[----:B------:R-:W-:Y:S02]  /*a2e0*/  FMNMX.FTZ R62, R55, R62, !PT ;  /* 0x0000003e373e7209 */ /* 0x000fe40007810000 */
[----:B------:R-:W0:Y:S01]  /*a2f0*/  MUFU.TANH R42, R42 ;  /* 0x0000002a002a7308 */ /* 0x000e220000002400 */
        /* <DEDUP_REMOVED lines=11> */
[----:B------:R-:W-:Y:S01]  /*a3b0*/  ISETP.GT.AND P3, PT, R70, 0x79, PT ;  /* 0x000000794600780c */ /* 0x000fe20003f64270 */
[----:B------:R-:W-:Y:S01]  /*a3c0*/  FMUL.FTZ R32, R2, R32 ;  /* 0x0000002002207220 */ /* 0x000fe20000410000 */
[----:B---3--:R-:W-:-:S02]  /*a3d0*/  FSEL R139, R40, -INF , P4 ;  /* 0xff800000288b7808 */ /* 0x008fc40002000000 */
[----:B------:R-:W-:-:S03]  /*a3e0*/  FMNMX.FTZ R62, R109, R62, !PT ;  /* 0x0000003e6d3e7209 */ /* 0x000fc60007810000 */
[----:B------:R-:W3:Y:S01]  /*a3f0*/  MUFU.TANH R28, R28 ;  /* 0x0000001c001c7308 */ /* 0x000ee20000002400 */
[----:B------:R-:W-:-:S01]  /*a400*/  FFMA.FTZ R141, R67, R58, -R36 ;  /* 0x0000003a438d7223 */ /* 0x000fc20000010824 */
[----:B------:R-:W-:Y:S01]  /*a410*/  ISETP.GT.AND P4, PT, R70, 0x80, PT ;  /* 0x000000804600780c */ /* 0x000fe20003f84270 */
[----:B------:R-:W-:Y:S01]  /*a420*/  FMUL.FTZ R33, R2, R33 ;  /* 0x0000002102217220 */ /* 0x000fe20000410000 */
[----:B0-----:R-:W-:Y:S02]  /*a430*/  FSEL R67, R42, -INF , P3 ;  /* 0xff8000002a437808 */ /* 0x001fe40001800000 */
[----:B------:R-:W-:Y:S02]  /*a440*/  FMNMX.FTZ R62, R139, R62, !PT ;  /* 0x0000003e8b3e7209 */ /* 0x000fe40007810000 */
[----:B------:R-:W0:Y:S01]  /*a450*/  MUFU.TANH R29, R29 ;  /* 0x0000001d001d7308 */ /* 0x000e220000002400 */
[----:B------:R-:W-:Y:S02]  /*a460*/  ISETP.GT.AND P3, PT, R70, 0x81, PT ;  /* 0x000000814600780c */ /* 0x000fe40003f64270 */
[----:B--2---:R-:W-:-:S02]  /*a470*/  FSEL R143, R24, -INF , P4 ;  /* 0xff800000188f7808 */ /* 0x004fc40002000000 */
[----:B------:R-:W-:-:S03]  /*a480*/  FMNMX.FTZ R62, R67, R62, !PT ;  /* 0x0000003e433e7209 */ /* 0x000fc60007810000 */
[----:B------:R-:W2:Y:S01]  /*a490*/  MUFU.TANH R32, R32 ;  /* 0x0000002000207308 */ /* 0x000ea20000002400 */
[----:B------:R-:W-:Y:S01]  /*a4a0*/  ISETP.GT.AND P4, PT, R70, 0x88, PT ;  /* 0x000000884600780c */ /* 0x000fe20003f84270 */
[----:B------:R-:W-:Y:S01]  /*a4b0*/  FMUL.FTZ R37, R2, R37 ;  /* 0x0000002502257220 */ /* 0x000fe20000410000 */
[----:B-1----:R-:W-:Y:S02]  /*a4c0*/  FSEL R25, R25, -INF , P3 ;  /* 0xff80000019197808 */ /* 0x002fe40001800000 */
[----:B------:R-:W-:-:S03]  /*a4d0*/  FMNMX.FTZ R62, R143, R62, !PT ;  /* 0x0000003e8f3e7209 */ /* 0x000fc60007810000 */
[----:B------:R-:W1:Y:S01]  /*a4e0*/  MUFU.TANH R33, R33 ;  /* 0x0000002100217308 */ /* 0x000e620000002400 */
[----:B------:R-:W-:-:S01]  /*a4f0*/  FFMA.FTZ R24, R69, R58, -R36 ;  /* 0x0000003a45187223 */ /* 0x000fc20000010824 */
[----:B------:R-:W-:Y:S02]  /*a500*/  ISETP.GT.AND P3, PT, R70, 0x89, PT ;  /* 0x000000894600780c */ /* 0x000fe40003f64270 */
[----:B---3--:R-:W-:Y:S02]  /*a510*/  FSEL R69, R28, -INF , P4 ;  /* 0xff8000001c457808 */ /* 0x008fe40002000000 */
[----:B------:R-:W-:Y:S02]  /*a520*/  FMNMX.FTZ R62, R25, R62, !PT ;  /* 0x0000003e193e7209 */ /* 0x000fe40007810000 */
[----:B------:R-:W3:Y:S01]  /*a530*/  MUFU.TANH R44, R44 ;  /* 0x0000002c002c7308 */ /* 0x000ee20000002400 */
[----:B------:R-:W-:Y:S02]  /*a540*/  ISETP.GT.AND P4, PT, R70, 0x90, PT ;  /* 0x000000904600780c */ /* 0x000fe40003f84270 */
[----:B0-----:R-:W-:-:S02]  /*a550*/  FSEL R29, R29, -INF , P3 ;  /* 0xff8000001d1d7808 */ /* 0x001fc40001800000 */
[----:B------:R-:W-:-:S03]  /*a560*/  FMNMX.FTZ R62, R69, R62, !PT ;  /* 0x0000003e453e7209 */ /* 0x000fc60007810000 */
[----:B------:R-:W0:Y:S01]  /*a570*/  MUFU.TANH R37, R37 ;  /* 0x0000002500257308 */ /* 0x000e220000002400 */
[----:B------:R-:W-:Y:S02]  /*a580*/  ISETP.GT.AND P3, PT, R70, 0x91, PT ;  /* 0x000000914600780c */ /* 0x000fe40003f64270 */
[----:B--2---:R-:W-:Y:S02]  /*a590*/  FSEL R145, R32, -INF , P4 ;  /* 0xff80000020917808 */ /* 0x004fe40002000000 */
[----:B------:R-:W-:Y:S02]  /*a5a0*/  FMNMX.FTZ R62, R29, R62, !PT ;  /* 0x0000003e1d3e7209 */ /* 0x000fe40007810000 */
[----:B------:R-:W-:Y:S02]  /*a5b0*/  ISETP.GT.AND P4, PT, R70, 0x98, PT ;  /* 0x000000984600780c */ /* 0x000fe40003f84270 */
[----:B-1----:R-:W-:Y:S02]  /*a5c0*/  FSEL R33, R33, -INF , P3 ;  /* 0xff80000021217808 */ /* 0x002fe40001800000 */
[----:B------:R-:W-:-:S02]  /*a5d0*/  FMNMX.FTZ R62, R145, R62, !PT ;  /* 0x0000003e913e7209 */ /* 0x000fc40007810000 */
[----:B------:R-:W-:Y:S02]  /*a5e0*/  ISETP.GT.AND P3, PT, R70, 0x99, PT ;  /* 0x000000994600780c */ /* 0x000fe40003f64270 */
[----:B---3--:R-:W-:Y:S02]  /*a5f0*/  FSEL R147, R44, -INF , P4 ;  /* 0xff8000002c937808 */ /* 0x008fe40002000000 */
[----:B------:R-:W-:Y:S02]  /*a600*/  FMNMX.FTZ R62, R33, R62, !PT ;  /* 0x0000003e213e7209 */ /* 0x000fe40007810000 */
[----:B0-----:R-:W-:Y:S02]  /*a610*/  FSEL R37, R37, -INF , P3 ;  /* 0xff80000025257808 */ /* 0x001fe40001800000 */
[----:B------:R-:W-:Y:S01]  /*a620*/  FMNMX.FTZ R62, R147, R62, !PT ;  /* 0x0000003e933e7209 */ /* 0x000fe20007810000 */
[----:B------:R-:W-:-:S03]  /*a630*/  FFMA.FTZ R30, R31, R58, -R36 ;  /* 0x0000003a1f1e7223 */ /* 0x000fc60000010824 */
[----:B------:R-:W-:Y:S01]  /*a640*/  FMNMX.FTZ R62, R37, R62, !PT ;  /* 0x0000003e253e7209 */ /* 0x000fe20007810000 */
[----:B------:R-:W-:-:S04]  /*a650*/  FFMA.FTZ R31, R113, R58, -R36 ;  /* 0x0000003a711f7223 */ /* 0x000fc80000010824 */
[----:B------:R-:W0:Y:S01]  /*a660*/  SHFL.BFLY PT, R113, R62, 0x2, 0x1f ;  /* 0x0c401f003e717f89 */ /* 0x000e2200000e0000 */
[----:B------:R-:W-:-:S01]  /*a670*/  FFMA.FTZ R28, R111, R58, -R36 ;  /* 0x0000003a6f1c7223 */ /* 0x000fc20000010824 */
[----:B------:R-:W-:Y:S01]  /*a680*/  FFMA.FTZ R111, R115, R58, -R36 ;  /* 0x0000003a736f7223 */ /* 0x000fe20000010824 */
[----:B0-----:R-:W-:-:S05]  /*a690*/  FMNMX.FTZ R44, R62, R113, !PT ;  /* 0x000000713e2c7209 */ /* 0x001fca0007810000 */
[----:B------:R-:W0:Y:S01]  /*a6a0*/  SHFL.BFLY PT, R115, R44, 0x1, 0x1f ;  /* 0x0c201f002c737f89 */ /* 0x000e2200000e0000 */
        /* <DEDUP_REMOVED lines=23> */
[----:B------:R-:W-:Y:S01]  /*a820*/  FSEL R36, R62, RZ, P3 ;  /* 0x000000ff3e247208 */ /* 0x000fe20001800000 */
[----:B------:R-:W-:Y:S04]  /*a830*/  MUFU.EX2 R46, R46 ;  /* 0x0000002e002e7308 */ /* 0x000fe80000000800 */
[----:B------:R-:W-:-:S04]  /*a840*/  FFMA.FTZ R62, R89, R58, -R36 ;  /* 0x0000003a593e7223 */ /* 0x000fc80000010824 */
[----:B------:R-:W0:Y:S01]  /*a850*/  MUFU.EX2 R49, R49 ;  /* 0x0000003100317308 */ /* 0x000e220000000800 */
[----:B------:R-:W-:-:S01]  /*a860*/  FFMA.FTZ R89, R12, R58, -R36 ;  /* 0x0000003a0c597223 */ /* 0x000fc20000010824 */
[----:B------:R-:W-:-:S06]  /*a870*/  FFMA.FTZ R12, R13, R58, -R36 ;  /* 0x0000003a0d0c7223 */ /* 0x000fcc0000010824 */
[----:B------:R-:W1:Y:S01]  /*a880*/  MUFU.EX2 R48, R48 ;  /* 0x0000003000307308 */ /* 0x000e620000000800 */
[----:B------:R-:W-:-:S07]  /*a890*/  FFMA.FTZ R13, R43, R58, -R36 ;  /* 0x0000003a2b0d7223 */ /* 0x000fce0000010824 */
[----:B------:R-:W2:Y:S01]  /*a8a0*/  MUFU.EX2 R41, R41 ;  /* 0x0000002900297308 */ /* 0x000ea20000000800 */
[----:B------:R-:W-:-:S07]  /*a8b0*/  FFMA.FTZ R15, R15, R58, -R36 ;  /* 0x0000003a0f0f7223 */ /* 0x000fce0000010824 */
[----:B------:R-:W-:Y:S08]  /*a8c0*/  MUFU.EX2 R62, R62 ;  /* 0x0000003e003e7308 */ /* 0x000ff00000000800 */
[----:B------:R-:W3:Y:S08]  /*a8d0*/  MUFU.EX2 R89, R89 ;  /* 0x0000005900597308 */ /* 0x000ef00000000800 */
[----:B------:R-:W4:Y:S01]  /*a8e0*/  MUFU.EX2 R50, R50 ;  /* 0x0000003200327308 */ /* 0x000f220000000800 */
[----:B------:R-:W-:-:S07]  /*a8f0*/  FFMA.FTZ R64, R91, R58, -R36 ;  /* 0x0000003a5b407223 */ /* 0x000fce0000010824 */
[----:B------:R5:W-:Y:S08]  /*a900*/  MUFU.EX2 R52, R66 ;  /* 0x0000004200347308 */ /* 0x000bf00000000800 */
[----:B------:R-:W4:Y:S01]  /*a910*/  MUFU.EX2 R12, R12 ;  /* 0x0000000c000c7308 */ /* 0x000f220000000800 */
[----:B-----5:R-:W-:-:S01]  /*a920*/  FFMA.FTZ R66, R73, R58, -R36 ;  /* 0x0000003a49427223 */ /* 0x020fc20000010824 */
[----:B------:R-:W-:Y:S01]  /*a930*/  FFMA.FTZ R73, R81, R58, -R36 ;  /* 0x0000003a51497223 */ /* 0x000fe20000010824 */
[----:B0-----:R-:W-:-:S05]  /*a940*/  FADD.FTZ R81, R46, R49 ;  /* 0x000000312e517221 */ /* 0x001fca0000010000 */
[----:B------:R-:W0:Y:S01]  /*a950*/  MUFU.EX2 R53, R53 ;  /* 0x0000003500357308 */ /* 0x000e220000000800 */
[----:B-1----:R-:W-:-:S01]  /*a960*/  FADD.FTZ R84, R48, R81 ;  /* 0x0000005130547221 */ /* 0x002fc20000010000 */
[----:B------:R-:W-:-:S06]  /*a970*/  FFMA.FTZ R43, R21, R58, -R36 ;  /* 0x0000003a152b7223 */ /* 0x000fcc0000010824 */
[----:B------:R-:W1:Y:S01]  /*a980*/  MUFU.EX2 R13, R13 ;  /* 0x0000000d000d7308 */ /* 0x000e620000000800 */
[----:B--2---:R-:W-:-:S01]  /*a990*/  FADD.FTZ R81, R41, R84 ;  /* 0x0000005429517221 */ /* 0x004fc20000010000 */
[----:B------:R-:W-:Y:S01]  /*a9a0*/  FFMA.FTZ R82, R65, R58, -R36 ;  /* 0x0000003a41527223 */ /* 0x000fe20000010824 */
[----:B---3--:R-:W-:-:S05]  /*a9b0*/  FADD.FTZ R65, R62, R89 ;  /* 0x000000593e417221 */ /* 0x008fca0000010000 */
[----:B------:R-:W2:Y:S01]  /*a9c0*/  MUFU.EX2 R15, R15 ;  /* 0x0000000f000f7308 */ /* 0x000ea20000000800 */
[----:B------:R-:W-:-:S01]  /*a9d0*/  FFMA.FTZ R68, R75, R58, -R36 ;  /* 0x0000003a4b447223 */ /* 0x000fc20000010824 */
[----:B----4-:R-:W-:Y:S01]  /*a9e0*/  FADD.FTZ R84, R50, R81 ;  /* 0x0000005132547221 */ /* 0x010fe20000010000 */
[----:B------:R-:W-:-:S05]  /*a9f0*/  FADD.FTZ R86, R12, R65 ;  /* 0x000000410c567221 */ /* 0x000fca0000010000 */
[----:B------:R-:W3:Y:S01]  /*aa00*/  MUFU.EX2 R64, R64 ;  /* 0x0000004000407308 */ /* 0x000ee20000000800 */
[----:B------:R-:W-:-:S01]  /*aa10*/  FFMA.FTZ R21, R95, R58, -R36 ;  /* 0x0000003a5f157223 */ /* 0x000fc20000010824 */
[----:B0-----:R-:W-:Y:S01]  /*aa20*/  FADD.FTZ R88, R53, R84 ;  /* 0x0000005435587221 */ /* 0x001fe20000010000 */
[----:B-1----:R-:W-:-:S05]  /*aa30*/  FADD.FTZ R86, R13, R86 ;  /* 0x000000560d567221 */ /* 0x002fca0000010000 */
[----:B------:R-:W0:Y:S01]  /*aa40*/  MUFU.EX2 R43, R43 ;  /* 0x0000002b002b7308 */ /* 0x000e220000000800 */
[----:B------:R-:W-:-:S01]  /*aa50*/  FADD.FTZ R65, R3, R88 ;  /* 0x0000005803417221 */ /* 0x000fc20000010000 */
[----:B------:R-:W-:-:S06]  /*aa60*/  FFMA.FTZ R84, R63, R58, -R36 ;  /* 0x0000003a3f547223 */ /* 0x000fcc0000010824 */
[----:B------:R-:W1:Y:S01]  /*aa70*/  MUFU.EX2 R93, R93 ;  /* 0x0000005d005d7308 */ /* 0x000e620000000800 */
[----:B--2---:R-:W-:-:S01]  /*aa80*/  FADD.FTZ R63, R15, R86 ;  /* 0x000000560f3f7221 */ /* 0x004fc20000010000 */
[----:B------:R-:W-:-:S06]  /*aa90*/  FFMA.FTZ R70, R97, R58, -R36 ;  /* 0x0000003a61467223 */ /* 0x000fcc0000010824 */
[----:B------:R-:W2:Y:S01]  /*aaa0*/  MUFU.EX2 R68, R68 ;  /* 0x0000004400447308 */ /* 0x000ea20000000800 */
[----:B------:R-:W-:-:S07]  /*aab0*/  FADD.FTZ R65, R14, R65 ;  /* 0x000000410e417221 */ /* 0x000fce0000010000 */
[----:B------:R-:W4:Y:S01]  /*aac0*/  MUFU.EX2 R47, R47 ;  /* 0x0000002f002f7308 */ /* 0x000f220000000800 */
[----:B---3--:R-:W-:-:S01]  /*aad0*/  FADD.FTZ R88, R64, R63 ;  /* 0x0000003f40587221 */ /* 0x008fc20000010000 */
[----:B------:R-:W-:-:S06]  /*aae0*/  FFMA.FTZ R75, R77, R58, -R36 ;  /* 0x0000003a4d4b7223 */ /* 0x000fcc0000010824 */
[----:B------:R-:W3:Y:S01]  /*aaf0*/  MUFU.EX2 R21, R21 ;  /* 0x0000001500157308 */ /* 0x000ee20000000800 */
[----:B------:R-:W-:-:S01]  /*ab00*/  FADD.FTZ R90, R20, R65 ;  /* 0x00000041145a7221 */ /* 0x000fc20000010000 */
[----:B0-----:R-:W-:-:S06]  /*ab10*/  FADD.FTZ R65, R43, R88 ;  /* 0x000000582b417221 */ /* 0x001fcc0000010000 */
[----:B------:R-:W0:Y:S01]  /*ab20*/  MUFU.EX2 R66, R66 ;  /* 0x0000004200427308 */ /* 0x000e220000000800 */
[----:B------:R-:W-:-:S01]  /*ab30*/  FFMA.FTZ R72, R79, R58, -R36 ;  /* 0x0000003a4f487223 */ /* 0x000fc20000010824 */
[----:B-1----:R-:W-:Y:S01]  /*ab40*/  FADD.FTZ R90, R93, R90 ;  /* 0x0000005a5d5a7221 */ /* 0x002fe20000010000 */
[----:B--2---:R-:W-:-:S05]  /*ab50*/  FADD.FTZ R88, R68, R65 ;  /* 0x0000004144587221 */ /* 0x004fca0000010000 */
[----:B------:R-:W1:Y:S01]  /*ab60*/  MUFU.EX2 R70, R70 ;  /* 0x0000004600467308 */ /* 0x000e620000000800 */
[----:B----4-:R-:W-:-:S01]  /*ab70*/  FADD.FTZ R65, R47, R90 ;  /* 0x0000005a2f417221 */ /* 0x010fc20000010000 */
[----:B------:R-:W-:-:S06]  /*ab80*/  FFMA.FTZ R63, R25, R58, -R36 ;  /* 0x0000003a193f7223 */ /* 0x000fcc0000010824 */
[----:B------:R-:W2:Y:S01]  /*ab90*/  MUFU.EX2 R83, R83 ;  /* 0x0000005300537308 */ /* 0x000ea20000000800 */
[----:B---3--:R-:W-:-:S01]  /*aba0*/  FADD.FTZ R25, R21, R88 ;  /* 0x0000005815197221 */ /* 0x008fc20000010000 */
[----:B------:R-:W-:-:S06]  /*abb0*/  FFMA.FTZ R76, R99, R58, -R36 ;  /* 0x0000003a634c7223 */ /* 0x000fcc0000010824 */
[----:B------:R-:W3:Y:S01]  /*abc0*/  MUFU.EX2 R75, R75 ;  /* 0x0000004b004b7308 */ /* 0x000ee20000000800 */
[----:B------:R-:W-:-:S07]  /*abd0*/  FADD.FTZ R81, R52, R65 ;  /* 0x0000004134517221 */ /* 0x000fce0000010000 */
[----:B------:R-:W4:Y:S01]  /*abe0*/  MUFU.EX2 R51, R51 ;  /* 0x0000003300337308 */ /* 0x000f220000000800 */
[----:B0-----:R-:W-:-:S01]  /*abf0*/  FADD.FTZ R65, R66, R25 ;  /* 0x0000001942417221 */ /* 0x001fc20000010000 */
[----:B------:R-:W-:-:S06]  /*ac00*/  FFMA.FTZ R77, R85, R58, -R36 ;  /* 0x0000003a554d7223 */ /* 0x000fcc0000010824 */
[----:B------:R-:W0:Y:S01]  /*ac10*/  MUFU.EX2 R72, R72 ;  /* 0x0000004800487308 */ /* 0x000e220000000800 */
[----:B------:R-:W-:-:S07]  /*ac20*/  FADD.FTZ R90, R54, R81 ;  /* 0x00000051365a7221 */ /* 0x000fce0000010000 */
[----:B------:R-:W5:Y:S01]  /*ac30*/  MUFU.EX2 R56, R56 ;  /* 0x0000003800387308 */ /* 0x000f620000000800 */
[----:B-1----:R-:W-:-:S01]  /*ac40*/  FADD.FTZ R88, R70, R65 ;  /* 0x0000004146587221 */ /* 0x002fc20000010000 */
[----:B------:R-:W-:-:S06]  /*ac50*/  FFMA.FTZ R74, R101, R58, -R36 ;  /* 0x0000003a654a7223 */ /* 0x000fcc0000010824 */
        /* <DEDUP_REMOVED lines=20> */
[----:B------:R-:W-:Y:S01]  /*ada0*/  FFMA.FTZ R33, R33, R58, -R36 ;  /* 0x0000003a21217223 */ /* 0x000fe20000010824 */
[----:B--2---:R-:W-:-:S01]  /*adb0*/  FADD.FTZ R90, R83, R90 ;  /* 0x0000005a535a7221 */ /* 0x004fc20000010000 */
[-CC-:B------:R-:W-:Y:S01]  /*adc0*/  FFMA.FTZ R147, R147, R58.reuse, -R36.reuse ;  /* 0x0000003a93937223 */ /* 0x180fe20000010824 */
[----:B------:R-:W2:Y:S01]  /*add0*/  MUFU.EX2 R77, R77 ;  /* 0x0000004d004d7308 */ /* 0x000ea20000000800 */
[----:B------:R-:W-:-:S01]  /*ade0*/  FFMA.FTZ R36, R37, R58, -R36 ;  /* 0x0000003a25247223 */ /* 0x000fc20000010824 */
[----:B---3--:R-:W-:Y:S01]  /*adf0*/  FADD.FTZ R37, R75, R88 ;  /* 0x000000584b257221 */ /* 0x008fe20000010000 */
[----:B----4-:R-:W-:-:S01]  /*ae00*/  FADD.FTZ R65, R51, R90 ;  /* 0x0000005a33417221 */ /* 0x010fc20000010000 */
[----:B------:R-:W-:-:S04]  /*ae10*/  F2FP.SATFINITE.E4M3.F32.PACK_AB_MERGE_C R153, R41, R48, RZ ;  /* 0x000000302999723e */ /* 0x000fc800048070ff */
[----:B------:R-:W3:Y:S01]  /*ae20*/  MUFU.EX2 R8, R8 ;  /* 0x0000000800087308 */ /* 0x000ee20000000800 */
[----:B0-----:R-:W-:-:S01]  /*ae30*/  FADD.FTZ R48, R72, R37 ;  /* 0x0000002548307221 */ /* 0x001fc20000010000 */
[----:B-----5:R-:W-:Y:S01]  /*ae40*/  FADD.FTZ R65, R56, R65 ;  /* 0x0000004138417221 */ /* 0x020fe20000010000 */
[----:B------:R-:W-:-:S05]  /*ae50*/  F2FP.SATFINITE.E4M3.F32.PACK_AB_MERGE_C R155, R14, R3, RZ ;  /* 0x000000030e9b723e */ /* 0x000fca00048070ff */
[----:B------:R-:W0:Y:S01]  /*ae60*/  MUFU.EX2 R135, R135 ;  /* 0x0000008700877308 */ /* 0x000e220000000800 */
[----:B-1----:R-:W-:-:S01]  /*ae70*/  FADD.FTZ R3, R73, R48 ;  /* 0x0000003049037221 */ /* 0x002fc20000010000 */
[----:B------:R-:W-:-:S06]  /*ae80*/  F2FP.SATFINITE.E4M3.F32.PACK_AB_MERGE_C R149, R52, R47, RZ ;  /* 0x0000002f3495723e */ /* 0x000fcc00048070ff */
[----:B------:R-:W1:Y:S01]  /*ae90*/  MUFU.EX2 R74, R74 ;  /* 0x0000004a004a7308 */ /* 0x000e620000000800 */
[----:B------:R-:W-:-:S01]  /*aea0*/  FADD.FTZ R52, R10, R65 ;  /* 0x000000410a347221 */ /* 0x000fc20000010000 */
[----:B------:R-:W-:-:S06]  /*aeb0*/  FADD.FTZ R48, R76, R3 ;  /* 0x000000034c307221 */ /* 0x000fcc0000010000 */
[----:B------:R-:W4:Y:S01]  /*aec0*/  MUFU.EX2 R57, R57 ;  /* 0x0000003900397308 */ /* 0x000f220000000800 */
[----:B------:R-:W-:-:S01]  /*aed0*/  FADD.FTZ R37, R107, R52 ;  /* 0x000000346b257221 */ /* 0x000fc20000010000 */
[----:B--2---:R-:W-:-:S06]  /*aee0*/  FADD.FTZ R3, R77, R48 ;  /* 0x000000304d037221 */ /* 0x004fcc0000010000 */
[----:B------:R-:W2:Y:S01]  /*aef0*/  MUFU.EX2 R26, R26 ;  /* 0x0000001a001a7308 */ /* 0x000ea20000000800 */
[----:B------:R-:W-:-:S07]  /*af00*/  F2FP.SATFINITE.E4M3.F32.PACK_AB_MERGE_C R152, R13, R12, RZ ;  /* 0x0000000c0d98723e */ /* 0x000fce00048070ff */
[----:B------:R-:W5:Y:S01]  /*af10*/  MUFU.EX2 R78, R78 ;  /* 0x0000004e004e7308 */ /* 0x000f620000000800 */
[----:B---3--:R-:W-:-:S01]  /*af20*/  FADD.FTZ R12, R8, R37 ;  /* 0x00000025080c7221 */ /* 0x008fc20000010000 */
[----:B0-----:R-:W-:-:S06]  /*af30*/  F2FP.SATFINITE.E4M3.F32.PACK_AB_MERGE_C R37, R135, R8, RZ ;  /* 0x000000088725723e */ /* 0x001fcc00048070ff */
[----:B------:R-:W0:Y:S01]  /*af40*/  MUFU.EX2 R141, R141 ;  /* 0x0000008d008d7308 */ /* 0x000e220000000800 */
[----:B-1----:R-:W-:-:S07]  /*af50*/  FADD.FTZ R8, R74, R3 ;  /* 0x000000034a087221 */ /* 0x002fce0000010000 */
[----:B------:R-:W1:Y:S01]  /*af60*/  MUFU.EX2 R79, R79 ;  /* 0x0000004f004f7308 */ /* 0x000e620000000800 */
[----:B------:R-:W-:-:S01]  /*af70*/  FADD.FTZ R135, R135, R12 ;  /* 0x0000000c87877221 */ /* 0x000fc20000010000 */
[----:B----4-:R-:W-:-:S06]  /*af80*/  FADD.FTZ R3, R57, R8 ;  /* 0x0000000839037221 */ /* 0x010fcc0000010000 */
[----:B------:R-:W3:Y:S08]  /*af90*/  MUFU.EX2 R24, R24 ;  /* 0x0000001800187308 */ /* 0x000ef00000000800 */
[----:B------:R-:W4:Y:S01]  /*afa0*/  MUFU.EX2 R61, R61 ;  /* 0x0000003d003d7308 */ /* 0x000f220000000800 */
[----:B--2---:R-:W-:-:S01]  /*afb0*/  FADD.FTZ R48, R26, R135 ;  /* 0x000000871a307221 */ /* 0x004fc20000010000 */
[----:B-----5:R-:W-:-:S06]  /*afc0*/  FADD.FTZ R12, R78, R3 ;  /* 0x000000034e0c7221 */ /* 0x020fcc0000010000 */
[----:B------:R-:W2:Y:S01]  /*afd0*/  MUFU.EX2 R80, R80 ;  /* 0x0000005000507308 */ /* 0x000ea20000000800 */
[----:B------:R-:W-:Y:S01]  /*afe0*/  @!P2 PRMT R0, RZ, 0x654, R0 ;  /* 0x00000654ff00a816 */ /* 0x000fe20000000000 */
[----:B0-----:R-:W-:Y:S01]  /*aff0*/  FADD.FTZ R3, R141, R48 ;  /* 0x000000308d037221 */ /* 0x001fe20000010000 */
[----:B-1----:R-:W-:-:S05]  /*b000*/  FADD.FTZ R12, R79, R12 ;  /* 0x0000000c4f0c7221 */ /* 0x002fca0000010000 */
[----:B------:R-:W0:Y:S01]  /*b010*/  MUFU.EX2 R11, R11 ;  /* 0x0000000b000b7308 */ /* 0x000e220000000800 */
[----:B------:R1:W-:Y:S01]  /*b020*/  @!P2 SYNCS.ARRIVE.TRANS64.RED.A1T0 RZ, [R0+URZ], RZ ;  /* 0x000000ff00ffa9a7 */ /* 0x0003e2000810043f */
[----:B------:R-:W-:Y:S01]  /*b030*/  F2FP.SATFINITE.E4M3.F32.PACK_AB_MERGE_C R153, R49, R46, R153 ;  /* 0x0000002e3199723e */ /* 0x000fe20004807099 */
[----:B---3--:R-:W-:-:S05]  /*b040*/  FADD.FTZ R46, R24, R3 ;  /* 0x00000003182e7221 */ /* 0x008fca0000010000 */
[----:B------:R-:W3:Y:S01]  /*b050*/  MUFU.EX2 R71, R71 ;  /* 0x0000004700477308 */ /* 0x000ee20000000800 */
[----:B----4-:R-:W-:-:S07]  /*b060*/  FADD.FTZ R3, R61, R12 ;  /* 0x0000000c3d037221 */ /* 0x010fce0000010000 */
[----:B------:R-:W4:Y:S01]  /*b070*/  MUFU.EX2 R82, R82 ;  /* 0x0000005200527308 */ /* 0x000f220000000800 */
[----:B--2---:R-:W-:-:S07]  /*b080*/  FADD.FTZ R12, R80, R3 ;  /* 0x00000003500c7221 */ /* 0x004fce0000010000 */
[----:B------:R-:W2:Y:S08]  /*b090*/  MUFU.EX2 R27, R27 ;  /* 0x0000001b001b7308 */ /* 0x000eb00000000800 */
[----:B-1----:R-:W1:Y:S01]  /*b0a0*/  MUFU.EX2 R0, R133 ;  /* 0x0000008500007308 */ /* 0x002e620000000800 */
[----:B0-----:R-:W-:-:S07]  /*b0b0*/  FADD.FTZ R3, R11, R12 ;  /* 0x0000000c0b037221 */ /* 0x001fce0000010000 */
[----:B------:R-:W0:Y:S08]  /*b0c0*/  MUFU.EX2 R28, R28 ;  /* 0x0000001c001c7308 */ /* 0x000e300000000800 */
[----:B------:R-:W5:Y:S01]  /*b0d0*/  MUFU.EX2 R9, R9 ;  /* 0x0000000900097308 */ /* 0x000f620000000800 */
[----:B---3--:R-:W-:-:S01]  /*b0e0*/  FADD.FTZ R46, R71, R46 ;  /* 0x0000002e472e7221 */ /* 0x008fc20000010000 */
[----:B----4-:R-:W-:-:S06]  /*b0f0*/  F2FP.SATFINITE.E4M3.F32.PACK_AB_MERGE_C R146, R82, R11, RZ ;  /* 0x0000000b5292723e */ /* 0x010fcc00048070ff */
[----:B------:R-:W-:Y:S01]  /*b100*/  MUFU.EX2 R30, R30 ;  /* 0x0000001e001e7308 */ /* 0x000fe20000000800 */
[----:B------:R-:W-:-:S07]  /*b110*/  FADD.FTZ R11, R82, R3 ;  /* 0x00000003520b7221 */ /* 0x000fce0000010000 */
[----:B------:R-:W3:Y:S08]  /*b120*/  MUFU.EX2 R31, R31 ;  /* 0x0000001f001f7308 */ /* 0x000ef00000000800 */
[----:B------:R-:W4:Y:S01]  /*b130*/  MUFU.EX2 R55, R55 ;  /* 0x0000003700377308 */ /* 0x000f220000000800 */
[----:B------:R-:W-:Y:S01]  /*b140*/  F2FP.SATFINITE.E4M3.F32.PACK_AB_MERGE_C R149, R93, R20, R149 ;  /* 0x000000145d95723e */ /* 0x000fe20004807095 */
[----:B--2---:R-:W-:-:S06]  /*b150*/  FADD.FTZ R13, R27, R46 ;  /* 0x0000002e1b0d7221 */ /* 0x004fcc0000010000 */
[----:B------:R-:W2:Y:S01]  /*b160*/  MUFU.EX2 R84, R84 ;  /* 0x0000005400547308 */ /* 0x000ea20000000800 */
[----:B-1----:R-:W-:-:S01]  /*b170*/  FADD.FTZ R20, R0, R11 ;  /* 0x0000000b00147221 */ /* 0x002fc20000010000 */
[----:B0-----:R-:W-:-:S06]  /*b180*/  FADD.FTZ R13, R28, R13 ;  /* 0x0000000d1c0d7221 */ /* 0x001fcc0000010000 */
[----:B------:R-:W-:Y:S01]  /*b190*/  MUFU.EX2 R34, R34 ;  /* 0x0000002200227308 */ /* 0x000fe20000000800 */
[----:B-----5:R-:W-:-:S07]  /*b1a0*/  FADD.FTZ R20, R9, R20 ;  /* 0x0000001409147221 */ /* 0x020fce0000010000 */
[----:B------:R-:W-:Y:S08]  /*b1b0*/  MUFU.EX2 R35, R35 ;  /* 0x0000002300237308 */ /* 0x000ff00000000800 */
[----:B------:R-:W0:Y:S01]  /*b1c0*/  MUFU.EX2 R32, R32 ;  /* 0x0000002000207308 */ /* 0x000e220000000800 */
[----:B---3--:R-:W-:-:S07]  /*b1d0*/  F2FP.SATFINITE.E4M3.F32.PACK_AB_MERGE_C R12, R31, R30, RZ ;  /* 0x0000001e1f0c723e */ /* 0x008fce00048070ff */
[----:B------:R-:W1:Y:S01]  /*b1e0*/  MUFU.EX2 R25, R137 ;  /* 0x0000008900197308 */ /* 0x000e620000000800 */
[----:B------:R-:W-:-:S07]  /*b1f0*/  FADD.FTZ R30, R30, R13 ;  /* 0x0000000d1e1e7221 */ /* 0x000fce0000010000 */
[----:B------:R-:W-:Y:S01]  /*b200*/  MUFU.EX2 R111, R111 ;  /* 0x0000006f006f7308 */ /* 0x000fe20000000800 */
[----:B----4-:R-:W-:-:S07]  /*b210*/  FADD.FTZ R11, R55, R20 ;  /* 0x00000014370b7221 */ /* 0x010fce0000010000 */
[----:B------:R-:W3:Y:S01]  /*b220*/  MUFU.EX2 R86, R86 ;  /* 0x0000005600567308 */ /* 0x000ee20000000800 */
[----:B------:R-:W-:Y:S01]  /*b230*/  F2FP.SATFINITE.E4M3.F32.PACK_AB_MERGE_C R24, R71, R24, RZ ;  /* 0x000000184718723e */ /* 0x000fe200048070ff */
[----:B------:R-:W4:Y:S01]  /*b240*/  @P0 LDC R13, c[0x0][0x44c] ;  /* 0x00011300ff0d0b82 */ /* 0x000f220000000800 */
[----:B------:R-:W-:-:S01]  /*b250*/  FADD.FTZ R31, R31, R30 ;  /* 0x0000001e1f1f7221 */ /* 0x000fc20000010000 */
[----:B--2---:R-:W-:-:S04]  /*b260*/  F2FP.SATFINITE.E4M3.F32.PACK_AB_MERGE_C R140, R84, R55, RZ ;  /* 0x00000037548c723e */ /* 0x004fc800048070ff */
[----:B------:R-:W2:Y:S01]  /*b270*/  MUFU.EX2 R14, R139 ;  /* 0x0000008b000e7308 */ /* 0x000ea20000000800 */
[----:B------:R-:W-:-:S01]  /*b280*/  FADD.FTZ R84, R84, R11 ;  /* 0x0000000b54547221 */ /* 0x000fc20000010000 */
[----:B------:R-:W-:Y:S01]  /*b290*/  F2FP.SATFINITE.E4M3.F32.PACK_AB_MERGE_C R141, R141, R26, R24 ;  /* 0x0000001a8d8d723e */ /* 0x000fe20004807018 */
[----:B0-----:R-:W-:-:S01]  /*b2a0*/  FADD.FTZ R24, R32, R31 ;  /* 0x0000001f20187221 */ /* 0x001fc20000010000 */
[----:B------:R-:W-:-:S04]  /*b2b0*/  F2FP.SATFINITE.E4M3.F32.PACK_AB_MERGE_C R3, R28, R27, R12 ;  /* 0x0000001b1c03723e */ /* 0x000fc8000480700c */
[----:B------:R-:W0:Y:S01]  /*b2c0*/  MUFU.EX2 R67, R67 ;  /* 0x0000004300437308 */ /* 0x000e220000000800 */
[----:B------:R-:W5:Y:S01]  /*b2d0*/  @P0 LDC R28, c[0x0][0x450] ;  /* 0x00011400ff1c0b82 */ /* 0x000f620000000800 */
[----:B-1----:R-:W-:-:S06]  /*b2e0*/  FADD.FTZ R11, R25, R84 ;  /* 0x00000054190b7221 */ /* 0x002fcc0000010000 */
[----:B------:R-:W-:Y:S01]  /*b2f0*/  MUFU.EX2 R40, R40 ;  /* 0x0000002800287308 */ /* 0x000fe20000000800 */
[----:B---3--:R-:W-:-:S07]  /*b300*/  FADD.FTZ R11, R86, R11 ;  /* 0x0000000b560b7221 */ /* 0x008fce0000010000 */
[----:B------:R-:W-:Y:S08]  /*b310*/  MUFU.EX2 R39, R39 ;  /* 0x0000002700277308 */ /* 0x000ff00000000800 */
[----:B------:R1:W-:Y:S08]  /*b320*/  MUFU.EX2 R8, R143 ;  /* 0x0000008f00087308 */ /* 0x0003f00000000800 */
[----:B------:R-:W3:Y:S01]  /*b330*/  MUFU.EX2 R38, R38 ;  /* 0x0000002600267308 */ /* 0x000ee20000000800 */
[----:B-1----:R-:W-:-:S04]  /*b340*/  F2FP.SATFINITE.E4M3.F32.PACK_AB_MERGE_C R143, R35, R34, RZ ;  /* 0x00000022238f723e */ /* 0x002fc800048070ff */
[C---:B------:R-:W-:Y:S01]  /*b350*/  F2FP.SATFINITE.E4M3.F32.PACK_AB_MERGE_C R143, R111.reuse, R32, R143 ;  /* 0x000000206f8f723e */ /* 0x040fe2000480708f */
[----:B------:R-:W-:-:S02]  /*b360*/  FADD.FTZ R111, R111, R24 ;  /* 0x000000186f6f7221 */ /* 0x000fc40000010000 */
[----:B------:R-:W1:Y:S01]  /*b370*/  MUFU.EX2 R113, R113 ;  /* 0x0000007100717308 */ /* 0x000e620000000800 */
[----:B--2---:R-:W-:-:S01]  /*b380*/  FADD.FTZ R24, R14, R11 ;  /* 0x0000000b0e187221 */ /* 0x004fc20000010000 */
[----:B------:R-:W-:-:S06]  /*b390*/  FADD.FTZ R34, R34, R111 ;  /* 0x0000006f22227221 */ /* 0x000fcc0000010000 */
[----:B------:R-:W2:Y:S01]  /*b3a0*/  MUFU.EX2 R63, R63 ;  /* 0x0000003f003f7308 */ /* 0x000ea20000000800 */
[----:B------:R-:W-:-:S01]  /*b3b0*/  FADD.FTZ R35, R35, R34 ;  /* 0x0000002223237221 */ /* 0x000fc20000010000 */
[C---:B0-----:R-:W-:Y:S01]  /*b3c0*/  F2FP.SATFINITE.E4M3.F32.PACK_AB_MERGE_C R11, R67.reuse, R14, RZ ;  /* 0x0000000e430b723e */ /* 0x041fe200048070ff */
[----:B------:R-:W-:-:S05]  /*b3d0*/  FADD.FTZ R67, R67, R24 ;  /* 0x0000001843437221 */ /* 0x000fca0000010000 */
[----:B------:R-:W0:Y:S01]  /*b3e0*/  MUFU.EX2 R69, R69 ;  /* 0x0000004500457308 */ /* 0x000e220000000800 */
[----:B------:R-:W-:Y:S01]  /*b3f0*/  F2FP.SATFINITE.E4M3.F32.PACK_AB_MERGE_C R43, R68, R43, RZ ;  /* 0x0000002b442b723e */ /* 0x000fe200048070ff */
[----:B---3--:R-:W-:Y:S01]  /*b400*/  FADD.FTZ R26, R38, R35 ;  /* 0x00000023261a7221 */ /* 0x008fe20000010000 */
[----:B------:R-:W-:-:S05]  /*b410*/  F2FP.SATFINITE.E4M3.F32.PACK_AB_MERGE_C R137, R39, R40, RZ ;  /* 0x000000282789723e */ /* 0x000fca00048070ff */
[----:B------:R-:W3:Y:S01]  /*b420*/  MUFU.EX2 R12, R29 ;  /* 0x0000001d000c7308 */ /* 0x000ee20000000800 */
[----:B------:R-:W-:-:S01]  /*b430*/  FADD.FTZ R14, R8, R67 ;  /* 0x00000043080e7221 */ /* 0x000fc20000010000 */
[----:B------:R-:W-:Y:S01]  /*b440*/  F2FP.SATFINITE.E4M3.F32.PACK_AB_MERGE_C R154, R64, R15, R43 ;  /* 0x0000000f409a723e */ /* 0x000fe2000480702b */
[----:B----4-:R-:W-:-:S05]  /*b450*/  @P0 IMAD.HI.U32 R15, R110, R13, RZ ;  /* 0x0000000d6e0f0227 */ /* 0x010fca00078e00ff */
[----:B------:R-:W-:Y:S01]  /*b460*/  MUFU.EX2 R44, R44 ;  /* 0x0000002c002c7308 */ /* 0x000fe20000000800 */
[C---:B-1----:R-:W-:Y:S01]  /*b470*/  F2FP.SATFINITE.E4M3.F32.PACK_AB_MERGE_C R137, R113.reuse, R38, R137 ;  /* 0x000000267189723e */ /* 0x042fe20004807089 */
[----:B------:R-:W-:-:S06]  /*b480*/  FADD.FTZ R113, R113, R26 ;  /* 0x0000001a71717221 */ /* 0x000fcc0000010000 */
[----:B------:R-:W-:Y:S01]  /*b490*/  MUFU.EX2 R45, R45 ;  /* 0x0000002d002d7308 */ /* 0x000fe20000000800 */
[----:B--2---:R-:W-:-:S07]  /*b4a0*/  FADD.FTZ R14, R63, R14 ;  /* 0x0000000e3f0e7221 */ /* 0x004fce0000010000 */
[----:B------:R-:W1:Y:S01]  /*b4b0*/  MUFU.EX2 R42, R42 ;  /* 0x0000002a002a7308 */ /* 0x000e620000000800 */
[----:B------:R-:W-:-:S07]  /*b4c0*/  IMAD.MOV.U32 R13, RZ, RZ, R110 ;  /* 0x000000ffff0d7224 */ /* 0x000fce00078e006e */
[----:B------:R-:W2:Y:S01]  /*b4d0*/  MUFU.EX2 R145, R145 ;  /* 0x0000009100917308 */ /* 0x000ea20000000800 */
[----:B------:R-:W-:-:S01]  /*b4e0*/  FADD.FTZ R40, R40, R113 ;  /* 0x0000007128287221 */ /* 0x000fc20000010000 */
[----:B------:R-:W-:-:S06]  /*b4f0*/  F2FP.SATFINITE.E4M3.F32.PACK_AB_MERGE_C R140, R9, R0, R140 ;  /* 0x00000000098c723e */ /* 0x000fcc000480708c */
[----:B------:R-:W4:Y:S01]  /*b500*/  MUFU.EX2 R115, R127 ;  /* 0x0000007f00737308 */ /* 0x000f220000000800 */
[----:B-----5:R-:W-:Y:S01]  /*b510*/  @P0 SHF.R.U32.HI R13, RZ, R28, R15 ;  /* 0x0000001cff0d0219 */ /* 0x020fe2000001160f */
[----:B0-----:R-:W-:-:S06]  /*b520*/  FADD.FTZ R9, R69, R14 ;  /* 0x0000000e45097221 */ /* 0x001fcc0000010000 */
[----:B------:R-:W0:Y:S01]  /*b530*/  MUFU.EX2 R20, R33 ;  /* 0x0000002100147308 */ /* 0x000e220000000800 */
[----:B------:R-:W-:-:S01]  /*b540*/  FADD.FTZ R39, R39, R40 ;  /* 0x0000002827277221 */ /* 0x000fc20000010000 */
[C---:B---3--:R-:W-:Y:S01]  /*b550*/  F2FP.SATFINITE.E4M3.F32.PACK_AB_MERGE_C R69, R12.reuse, R69, RZ ;  /* 0x000000450c45723e */ /* 0x048fe200048070ff */
[----:B------:R-:W-:-:S01]  /*b560*/  FADD.FTZ R12, R12, R9 ;  /* 0x000000090c0c7221 */ /* 0x000fc20000010000 */
[----:B------:R-:W-:Y:S01]  /*b570*/  IADD3 R14, R13, R106, -R108 ;  /* 0x0000006a0d0e7210 */ /* 0x000fe20007ffe86c */
[----:B-1----:R-:W-:-:S01]  /*b580*/  FADD.FTZ R0, R42, R39 ;  /* 0x000000272a007221 */ /* 0x002fc20000010000 */
[----:B------:R-:W-:Y:S01]  /*b590*/  F2FP.SATFINITE.E4M3.F32.PACK_AB_MERGE_C R13, R45, R44, RZ ;  /* 0x0000002c2d0d723e */ /* 0x000fe200048070ff */
[----:B--2---:R-:W-:-:S02]  /*b5a0*/  FADD.FTZ R9, R145, R12 ;  /* 0x0000000c91097221 */ /* 0x004fc40000010000 */
[----:B------:R-:W-:Y:S01]  /*b5b0*/  IMAD.HI R14, R14, 0x66666667, RZ ;  /* 0x666666670e0e7827 */ /* 0x000fe200078e02ff */
[----:B----4-:R-:W-:-:S03]  /*b5c0*/  F2FP.SATFINITE.E4M3.F32.PACK_AB_MERGE_C R139, R115, R42, R13 ;  /* 0x0000002a738b723e */ /* 0x010fc6000480700d */
[----:B------:R-:W-:Y:S01]  /*b5d0*/  FADD.FTZ R115, R115, R0 ;  /* 0x0000000073737221 */ /* 0x000fe20000010000 */
[----:B------:R-:W-:Y:S01]  /*b5e0*/  F2FP.SATFINITE.E4M3.F32.PACK_AB_MERGE_C R70, R75, R70, RZ ;  /* 0x000000464b46723e */ /* 0x000fe200048070ff */
[----:B------:R-:W-:Y:S01]  /*b5f0*/  MUFU.EX2 R147, R147 ;  /* 0x0000009300937308 */ /* 0x000fe20000000800 */
[----:B0-----:R-:W-:-:S01]  /*b600*/  FADD.FTZ R0, R20, R9 ;  /* 0x0000000914007221 */ /* 0x001fc20000010000 */
[----:B------:R-:W-:-:S06]  /*b610*/  SHF.R.U32.HI R9, RZ, 0x1f, R14 ;  /* 0x0000001fff097819 */ /* 0x000fcc000001160e */
[----:B------:R-:W0:Y:S01]  /*b620*/  MUFU.EX2 R36, R36 ;  /* 0x0000002400247308 */ /* 0x000e220000000800 */
[----:B------:R-:W-:Y:S01]  /*b630*/  LEA.HI.SX32 R9, R14, R9, 0x1a ;  /* 0x000000090e097211 */ /* 0x000fe200078fd2ff */
[----:B------:R-:W-:Y:S01]  /*b640*/  VIADD R14, R104, 0xfffffffe ;  /* 0xfffffffe680e7836 */ /* 0x000fe20000000000 */
[----:B------:R-:W-:Y:S02]  /*b650*/  F2FP.SATFINITE.E4M3.F32.PACK_AB_MERGE_C R148, R66, R21, R70 ;  /* 0x000000154294723e */ /* 0x000fe40004807046 */
[----:B------:R-:W-:-:S04]  /*b660*/  VIMNMX R21, RZ, R9, !PT ;  /* 0x00000009ff157248 */ /* 0x000fc80007fe0100 */
[----:B------:R-:W-:Y:S02]  /*b670*/  ISETP.GE.AND P2, PT, R14, R21, PT ;  /* 0x000000150e00720c */ /* 0x000fe40003f46270 */
[----:B------:R-:W-:Y:S01]  /*b680*/  F2FP.SATFINITE.E4M3.F32.PACK_AB_MERGE_C R136, R63, R8, R69 ;  /* 0x000000083f88723e */ /* 0x000fe20004807045 */
[----:B------:R-:W-:Y:S01]  /*b690*/  FADD.FTZ R44, R44, R115 ;  /* 0x000000732c2c7221 */ /* 0x000fe20000010000 */
[----:B------:R-:W-:Y:S02]  /*b6a0*/  F2FP.SATFINITE.E4M3.F32.PACK_AB_MERGE_C R151, R56, R51, RZ ;  /* 0x000000333897723e */ /* 0x000fe400048070ff */
[----:B------:R-:W-:Y:S02]  /*b6b0*/  F2FP.SATFINITE.E4M3.F32.PACK_AB_MERGE_C R10, R107, R10, R37 ;  /* 0x0000000a6b0a723e */ /* 0x000fe40004807025 */
[----:B0-----:R-:W-:Y:S01]  /*b6c0*/  F2FP.SATFINITE.E4M3.F32.PACK_AB_MERGE_C R8, R36, R147, RZ ;  /* 0x000000932408723e */ /* 0x001fe200048070ff */
[----:B------:R-:W-:Y:S01]  /*b6d0*/  FADD.FTZ R147, R147, R0 ;  /* 0x0000000093937221 */ /* 0x000fe20000010000 */
[----:B------:R-:W-:Y:S01]  /*b6e0*/  F2FP.SATFINITE.E4M3.F32.PACK_AB_MERGE_C R76, R77, R76, RZ ;  /* 0x0000004c4d4c723e */ /* 0x000fe200048070ff */
[----:B------:R-:W-:Y:S01]  /*b6f0*/  BSSY B0, `(.L_x_12693) ;  /* 0x00003c9000007945 */ /* 0x000fe20003800000 */
[----:B------:R-:W-:-:S02]  /*b700*/  F2FP.SATFINITE.E4M3.F32.PACK_AB_MERGE_C R78, R79, R78, RZ ;  /* 0x0000004e4f4e723e */ /* 0x000fc400048070ff */
[----:B------:R-:W-:Y:S01]  /*b710*/  F2FP.SATFINITE.E4M3.F32.PACK_AB_MERGE_C R138, R20, R145, R8 ;  /* 0x00000091148a723e */ /* 0x000fe20004807008 */
[----:B------:R-:W-:-:S01]  /*b720*/  FADD.FTZ R20, R36, R147 ;  /* 0x0000009324147221 */ /* 0x000fc20000010000 */
[----:B------:R-:W-:Y:S01]  /*b730*/  F2FP.SATFINITE.E4M3.F32.PACK_AB_MERGE_C R155, R53, R50, R155 ;  /* 0x00000032359b723e */ /* 0x000fe2000480709b */
[----:B------:R-:W-:-:S01]  /*b740*/  FADD.FTZ R0, R45, R44 ;  /* 0x0000002c2d007221 */ /* 0x000fc20000010000 */
[----:B------:R-:W-:Y:S01]  /*b750*/  F2FP.SATFINITE.E4M3.F32.PACK_AB_MERGE_C R151, R83, R54, R151 ;  /* 0x000000365397723e */ /* 0x000fe20004807097 */
[----:B------:R-:W-:Y:S01]  /*b760*/  IMAD.MOV.U32 R147, RZ, RZ, R141 ;  /* 0x000000ffff937224 */ /* 0x000fe200078e008d */
        /* <DEDUP_REMOVED lines=21> */
[----:B------:R-:W-:-:S02]  /*b8c0*/  IMAD.MOV.U32 R145, RZ, RZ, R10 ;  /* 0x000000ffff917224 */ /* 0x000fc400078e000a */
[----:B------:R-:W-:Y:S01]  /*b8d0*/  IMAD.MOV.U32 R141, RZ, RZ, R3 ;  /* 0x000000ffff8d7224 */ /* 0x000fe200078e0003 */
[----:B------:R-:W-:Y:S06]  /*b8e0*/  @!P2 BRA `(.L_x_12694) ;  /* 0x0000003800a4a947 */ /* 0x000fec0003800000 */
[----:B------:R-:W-:Y:S01]  /*b8f0*/  BSSY B1, `(.L_x_12694) ;  /* 0x00003a8000017945 */ /* 0x000fe20003800000 */
[----:B------:R-:W-:Y:S01]  /*b900*/  IMAD.MOV.U32 R12, RZ, RZ, R59 ;  /* 0x000000ffff0c7224 */ /* 0x000fe200078e003b */
[----:B------:R-:W-:Y:S01]  /*b910*/  MOV R8, R22 ;  /* 0x0000001600087202 */ /* 0x000fe20000000f00 */
[----:B------:R-:W-:Y:S02]  /*b920*/  IMAD.MOV.U32 R3, RZ, RZ, R60 ;  /* 0x000000ffff037224 */ /* 0x000fe400078e003c */
[----:B------:R-:W-:Y:S02]  /*b930*/  IMAD.MOV.U32 R9, RZ, RZ, R23 ;  /* 0x000000ffff097224 */ /* 0x000fe400078e0017 */
[----:B------:R-:W-:-:S07]  /*b940*/  IMAD.MOV.U32 R55, RZ, RZ, RZ ;  /* 0x000000ffff377224 */ /* 0x000fce00078e00ff */
.L_x_12706:
[----:B------:R-:W-:-:S04]  /*b950*/  ISETP.NE.AND P2, PT, R8, 0x1, PT ;  /* 0x000000010800780c */ /* 0x000fc80003f45270 */
[----:B------:R-:W-:-:S04]  /*b960*/  SEL R10, RZ, 0x1, P2 ;  /* 0x00000001ff0a7807 */ /* 0x000fc80001000000 */
[----:B------:R-:W-:Y:S01]  /*b970*/  LOP3.LUT R23, R9, R10, RZ, 0x3c, !PT ;  /* 0x0000000a09177212 */ /* 0x000fe200078e3cff */
[----:B0-----:R-:W-:Y:S06]  /*b980*/  @!P1 BRA `(.L_x_12695) ;  /* 0x0000000000049947 */ /* 0x001fec0003800000 */
[----:B------:R-:W-:Y:S01]  /*b990*/  BPT.TRAP 0x1 ;  /* 0x000000040000795c */ /* 0x000fe20000300000 */
.L_x_12695:
        /* <DEDUP_REMOVED lines=8> */
.L_x_12696:
        /* <DEDUP_REMOVED lines=8> */
.L_x_12698:
[----:B------:R-:W-:Y:S05]  /*baa0*/  BSYNC B2 ;  /* 0x0000000000027941 */ /* 0x000fea0003800000 */
.L_x_12697:
        /* <DEDUP_REMOVED lines=16> */
[----:B------:R-:W-:Y:S02]  /*bbb0*/  R2UR UR14, R10 ;  /* 0x000000000a0e72ca */ /* 0x000fe400000e0000 */
        /* <DEDUP_REMOVED lines=9> */
[----:B------:R-:W-:Y:S02]  /*bc50*/  IADD3 R10, R15, 0x200, RZ ;  /* 0x000002000f0a7810 */ /* 0x000fe40007ffe0ff */
[----:B------:R-:W-:Y:S01]  /*bc60*/  R2UR UR23, R11 ;  /* 0x000000000b1772ca */ /* 0x000fe200000e0000 */
[----:B------:R-:W-:Y:S01]  /*bc70*/  IMAD.MOV.U32 R11, RZ, RZ, -0x7fffffe0 ;  /* 0x80000020ff0b7424 */ /* 0x000fe200078e00ff */
[----:B------:R-:W-:Y:S01]  /*bc80*/  R2UR UR22, R10 ;  /* 0x000000000a1672ca */ /* 0x000fe200000e0000 */
[C---:B------:R-:W-:Y:S01]  /*bc90*/  VIADD R10, R15.reuse, 0x82 ;  /* 0x000000820f0a7836 */ /* 0x040fe20000000000 */
        /* <DEDUP_REMOVED lines=56> */
.L_x_12700:
[----:B------:R-:W-:Y:S01]  /*c020*/  SHF.L.U32 R9, R9, 0x1f, RZ ;  /* 0x0000001f09097819 */ /* 0x000fe200000006ff */
[----:B------:R-:W-:-:S04]  /*c030*/  IMAD R15, R8, 0x8, R16 ;  /* 0x00000008080f7824 */ /* 0x000fc800078e0210 */
[----:B------:R0:W1:Y:S01]  /*c040*/  SYNCS.PHASECHK.TRANS64.TRYWAIT P2, [R15+URZ+0x13250], R9 ;  /* 0x013250090f0075a7 */ /* 0x000062000804017f */
[----:B------:R-:W-:Y:S05]  /*c050*/  @!P1 BRA `(.L_x_12701) ;  /* 0x0000000000049947 */ /* 0x000fea0003800000 */
[----:B------:R-:W-:Y:S01]  /*c060*/  BPT.TRAP 0x1 ;  /* 0x000000040000795c */ /* 0x000fe20000300000 */
.L_x_12701:
[----:B------:R-:W-:Y:S04]  /*c070*/  BSSY B2, `(.L_x_12702) ;  /* 0x0000004000027945 */ /* 0x000fe80003800000 */
[----:B-1----:R-:W-:Y:S05]  /*c080*/  @P2 BRA `(.L_x_12703) ;  /* 0x0000000000082947 */ /* 0x002fea0003800000 */
[----:B------:R-:W1:Y:S02]  /*c090*/  SYNCS.PHASECHK.TRANS64.TRYWAIT P2, [R15+URZ+0x13250], R9 ;  /* 0x013250090f0075a7 */ /* 0x000e64000804017f */
[----:B-1----:R-:W-:Y:S05]  /*c0a0*/  @!P2 BRA `(.L_x_12704) ;  /* 0x000000f0004ca947 */ /* 0x002fea0003800000 */
.L_x_12703:
[----:B------:R-:W-:Y:S05]  /*c0b0*/  BSYNC B2 ;  /* 0x0000000000027941 */ /* 0x000fea0003800000 */
.L_x_12702:
[----:B01----:R-:W-:Y:S01]  /*c0c0*/  IADD3 R9, R16, 0x1000, RZ ;  /* 0x0000100010097810 */ /* 0x003fe20007ffe0ff */
[----:B------:R-:W-:-:S03]  /*c0d0*/  WARPGROUP.ARRIVE ;  /* 0x00000000000079c5 */ /* 0x000fc60000000000 */
        /* <DEDUP_REMOVED lines=12> */
[----:B------:R-:W-:Y:S02]  /*c1a0*/  WARPGROUP.DEPBAR.LE gsb0, 0x0 ;  /* 0x00008000000079c5 */ /* 0x000fe40000010000 */
[----:B------:R-:W-:Y:S01]  /*c1b0*/  WARPGROUP.ARRIVE ;  /* 0x00000000000079c5 */ /* 0x000fe20000000000 */
[----:B------:R-:W2:Y:S04]  /*c1c0*/  LDL R152, [R1+0x3c] ;  /* 0x00003c0001987983 */ /* 0x000ea80000100800 */
[----:B------:R-:W3:Y:S05]  /*c1d0*/  LDL R153, [R1+0x38] ;  /* 0x0000380001997983 */ /* 0x000eea0000100800 */
[----:B------:R-:W-:Y:S01]  /*c1e0*/  QGMMA.64x64x32.F32.E4M3.E4M3 R24, R148, gdesc[UR4], R24, gsb0 ;  /* 0x00e0000494187df3 */ /* 0x000fe20008000818 */
[----:B------:R-:W4:Y:S04]  /*c1f0*/  LDL R154, [R1+0x24] ;  /* 0x00002400019a7983 */ /* 0x000f280000100800 */
[----:B------:R-:W4:Y:S01]  /*c200*/  LDL R155, [R1+0x20] ;  /* 0x00002000019b7983 */ /* 0x000f220000100800 */
[----:B------:R-:W-:-:S03]  /*c210*/  WARPGROUP.DEPBAR.LE gsb0, 0x0 ;  /* 0x00008000000079c5 */ /* 0x000fc60000010000 */
[----:B------:R-:W2:Y:S01]  /*c220*/  LDL R151, [R1+0x28] ;  /* 0x0000280001977983 */ /* 0x000ea20000100800 */
[----:B------:R-:W-:Y:S01]  /*c230*/  VIADD R10, R8, 0x100 ;  /* 0x00000100080a7836 */ /* 0x000fe20000000000 */
[----:B------:R-:W-:Y:S01]  /*c240*/  WARPGROUP.ARRIVE ;  /* 0x00000000000079c5 */ /* 0x000fe20000000000 */
[----:B------:R-:W-:Y:S02]  /*c250*/  IMAD.MOV.U32 R11, RZ, RZ, -0x3ffffff0 ;  /* 0xc0000010ff0b7424 */ /* 0x000fe400078e00ff */
[C---:B------:R-:W-:Y:S01]  /*c260*/  FMUL.FTZ R9, R2.reuse, R120 ;  /* 0x0000007802097220 */ /* 0x040fe20000410000 */
[----:B------:R-:W-:Y:S01]  /*c270*/  FMUL.FTZ R120, R2, R123 ;  /* 0x0000007b02787220 */ /* 0x000fe20000410000 */
        /* <DEDUP_REMOVED lines=40> */
[----:B------:R-:W5:Y:S01]  /*c500*/  MUFU.TANH R11, R11 ;  /* 0x0000000b000b7308 */ /* 0x000f620000002400 */
[C---:B------:R-:W-:Y:S01]  /*c510*/  FMUL.FTZ R108, R2.reuse, R108 ;  /* 0x0000006c026c7220 */ /* 0x040fe20000410000 */
[C---:B------:R-:W-:Y:S01]  /*c520*/  FMUL.FTZ R109, R2.reuse, R109 ;  /* 0x0000006d026d7220 */ /* 0x040fe20000410000 */
[----:B------:R-:W0:Y:S01]  /*c530*/  @P0 LDC R88, c[0x0][0x450] ;  /* 0x00011400ff580b82 */ /* 0x000e220000000800 */
        /* <DEDUP_REMOVED lines=36> */
[----:B------:R-:W5:Y:S01]  /*c780*/  MUFU.TANH R131, R131 ;  /* 0x0000008300837308 */ /* 0x000f620000002400 */
[----:B------:R-:W-:Y:S02]  /*c790*/  WARPGROUP.DEPBAR.LE gsb0, 0x0 ;  /* 0x00008000000079c5 */ /* 0x000fe40000010000 */
[----:B------:R-:W-:-:S05]  /*c7a0*/  WARPGROUP.ARRIVE ;  /* 0x00000000000079c5 */ /* 0x000fca0000000000 */
[----:B------:R-:W5:Y:S01]  /*c7b0*/  MUFU.TANH R104, R104 ;  /* 0x0000006800687308 */ /* 0x000f620000002400 */
[----:B------:R-:W-:Y:S07]  /*c7c0*/  QGMMA.64x64x32.F32.E4M3.E4M3 R24, R140, gdesc[UR4], R24, gsb0 ;  /* 0x00e000048c187df3 */ /* 0x000fee0008000818 */
        /* <DEDUP_REMOVED lines=19> */
[----:B------:R-:W-:-:S07]  /*c900*/  WARPGROUP.ARRIVE ;  /* 0x00000000000079c5 */ /* 0x000fce0000000000 */
        /* <DEDUP_REMOVED lines=13> */
[----:B--2---:R-:W-:-:S04]  /*c9e0*/  IMAD.IADD R100, R152, 0x1, R151 ;  /* 0x0000000198647824 */ /* 0x004fc800078e0297 */
[----:B-1----:R-:W-:-:S03]  /*c9f0*/  @P0 IMAD.HI.U32 R89, R100, R89, RZ ;  /* 0x0000005964590227 */ /* 0x002fc600078e00ff */
[----:B------:R-:W-:Y:S02]  /*ca00*/  MUFU.TANH R61, R61 ;  /* 0x0000003d003d7308 */ /* 0x000fe40000002400 */
[----:B0-----:R-:W-:Y:S01]  /*ca10*/  @P0 SHF.R.U32.HI R100, RZ, R88, R89 ;  /* 0x00000058ff640219 */ /* 0x001fe20000011659 */
[----:B------:R-:W-:Y:S02]  /*ca20*/  IMAD.MOV.U32 R89, RZ, RZ, -0x3ffffff0 ;  /* 0xc0000010ff597424 */ /* 0x000fe400078e00ff */
[----:B------:R-:W-:Y:S02]  /*ca30*/  VIADD R88, R8, 0x200 ;  /* 0x0000020008587836 */ /* 0x000fe40000000000 */
[----:B------:R-:W0:Y:S01]  /*ca40*/  SHFL.IDX PT, R102, R100, RZ, 0x1c1f ;  /* 0x001c1fff64667589 */ /* 0x000e2200000e0000 */
[----:B------:R-:W-:Y:S01]  /*ca50*/  R2UR UR7, R89 ;  /* 0x00000000590772ca */ /* 0x000fe200000e0000 */
[----:B------:R-:W-:Y:S01]  /*ca60*/  MUFU.TANH R8, R103 ;  /* 0x0000006700087308 */ /* 0x000fe20000002400 */
[----:B------:R-:W-:Y:S01]  /*ca70*/  MOV R89, 0xffffff60 ;  /* 0xffffff6000597802 */ /* 0x000fe20000000f00 */
[----:B------:R-:W1:Y:S01]  /*ca80*/  SHFL.IDX PT, R100, R100, 0x1, 0x1c1f ;  /* 0x003c1f0064647f89 */ /* 0x000e6200000e0000 */
[----:B------:R-:W-:Y:S01]  /*ca90*/  R2UR UR6, R88 ;  /* 0x00000000580672ca */ /* 0x000fe200000e0000 */
[C---:B------:R-:W-:Y:S01]  /*caa0*/  FMUL.FTZ R88, R2.reuse, R72 ;  /* 0x0000004802587220 */ /* 0x040fe20000410000 */
[----:B------:R-:W-:Y:S01]  /*cab0*/  FMUL.FTZ R72, R2, R74 ;  /* 0x0000004a02487220 */ /* 0x000fe20000410000 */
[----:B------:R-:W-:-:S02]  /*cac0*/  IMAD R89, R14, R89, 0x1 ;  /* 0x000000010e597424 */ /* 0x000fc400078e0259 */
[C---:B------:R-:W-:Y:S01]  /*cad0*/  FMUL.FTZ R74, R2.reuse, R75 ;  /* 0x0000004b024a7220 */ /* 0x040fe20000410000 */
[----:B------:R-:W-:Y:S01]  /*cae0*/  FMUL.FTZ R75, R2, R76 ;  /* 0x0000004c024b7220 */ /* 0x000fe20000410000 */
[----:B------:R-:W-:Y:S01]  /*caf0*/  MUFU.TANH R64, R64 ;  /* 0x0000004000407308 */ /* 0x000fe20000002400 */
[----:B---3--:R-:W-:-:S05]  /*cb00*/  IMAD R89, R153, -0x2, R89 ;  /* 0xfffffffe99597824 */ /* 0x008fca00078e0259 */
[----:B----4-:R-:W-:Y:S01]  /*cb10*/  IADD3 R89, -R155, R89, R154 ;  /* 0x000000599b597210 */ /* 0x010fe20007ffe19a */
[----:B------:R-:W-:Y:S01]  /*cb20*/  QGMMA.64x64x32.F32.E4M3.E4M3 R24, R136, gdesc[UR4], R24, gsb0 ;  /* 0x00e0000488187df3 */ /* 0x000fe20008000818 */
[----:B------:R-:W2:Y:S02]  /*cb30*/  MUFU.TANH R88, R88 ;  /* 0x0000005800587308 */ /* 0x000ea40000002400 */
[----:B------:R-:W3:Y:S01]  /*cb40*/  S2R R155, SR_TID.X ;  /* 0x00000000009b7919 */ /* 0x000ee20000002100 */
[----:B0-----:R-:W-:-:S05]  /*cb50*/  IMAD.IADD R102, R89, 0x1, R102 ;  /* 0x0000000159667824 */ /* 0x001fca00078e0266 */
[----:B------:R-:W0:Y:S01]  /*cb60*/  MUFU.TANH R75, R75 ;  /* 0x0000004b004b7308 */ /* 0x000e220000002400 */
[----:B-1----:R-:W-:Y:S01]  /*cb70*/  IMAD.IADD R100, R89, 0x1, R100 ;  /* 0x0000000159647824 */ /* 0x002fe200078e0264 */
[C---:B------:R-:W-:Y:S02]  /*cb80*/  ISETP.GT.AND P2, PT, R102.reuse, RZ, PT ;  /* 0x000000ff6600720c */ /* 0x040fe40003f44270 */
[C---:B------:R-:W-:Y:S02]  /*cb90*/  ISETP.GT.AND P3, PT, R102.reuse, 0x1, PT ;  /* 0x000000016600780c */ /* 0x040fe40003f64270 */
[----:B------:R-:W-:Y:S02]  /*cba0*/  FSEL R9, R9, -INF , P2 ;  /* 0xff80000009097808 */ /* 0x000fe40001000000 */
[----:B------:R-:W-:Y:S01]  /*cbb0*/  ISETP.GT.AND P2, PT, R102, 0x8, PT ;  /* 0x000000086600780c */ /* 0x000fe20003f44270 */
[----:B------:R-:W1:Y:S01]  /*cbc0*/  MUFU.TANH R65, R65 ;  /* 0x0000004100417308 */ /* 0x000e620000002400 */
[----:B-----5:R-:W-:-:S02]  /*cbd0*/  FSEL R11, R11, -INF , P3 ;  /* 0xff8000000b0b7808 */ /* 0x020fc40001800000 */
[----:B------:R-:W-:Y:S02]  /*cbe0*/  FMNMX.FTZ R76, R9, R3, !PT ;  /* 0x00000003094c7209 */ /* 0x000fe40007810000 */
[C---:B------:R-:W-:Y:S02]  /*cbf0*/  ISETP.GT.AND P3, PT, R102.reuse, 0x9, PT ;  /* 0x000000096600780c */ /* 0x040fe40003f64270 */
[----:B------:R-:W-:Y:S01]  /*cc00*/  FSEL R121, R121, -INF , P2 ;  /* 0xff80000079797808 */ /* 0x000fe20001000000 */
[----:B------:R-:W4:Y:S01]  /*cc10*/  MUFU.TANH R68, R68 ;  /* 0x0000004400447308 */ /* 0x000f220000002400 */
[----:B------:R-:W-:Y:S02]  /*cc20*/  FMNMX.FTZ R76, R11, R76, !PT ;  /* 0x0000004c0b4c7209 */ /* 0x000fe40007810000 */
[----:B------:R-:W-:Y:S02]  /*cc30*/  ISETP.GT.AND P2, PT, R102, 0x10, PT ;  /* 0x000000106600780c */ /* 0x000fe40003f44270 */
[----:B------:R-:W-:-:S02]  /*cc40*/  FSEL R123, R123, -INF , P3 ;  /* 0xff8000007b7b7808 */ /* 0x000fc40001800000 */
[----:B------:R-:W-:Y:S01]  /*cc50*/  FMNMX.FTZ R76, R121, R76, !PT ;  /* 0x0000004c794c7209 */ /* 0x000fe20007810000 */
[----:B------:R-:W-:Y:S01]  /*cc60*/  MUFU.TANH R126, R126 ;  /* 0x0000007e007e7308 */ /* 0x000fe20000002400 */
[C---:B------:R-:W-:Y:S02]  /*cc70*/  ISETP.GT.AND P3, PT, R102.reuse, 0x11, PT ;  /* 0x000000116600780c */ /* 0x040fe40003f64270 */
        /* <DEDUP_REMOVED lines=9> */
[----:B------:R-:W-:Y:S02]  /*cd10*/  FMNMX.FTZ R76, R128, R76, !PT ;  /* 0x0000004c804c7209 */ /* 0x000fe40007810000 */
[----:B------:R-:W-:Y:S02]  /*cd20*/  ISETP.GT.AND P2, PT, R102, 0x20, PT ;  /* 0x000000206600780c */ /* 0x000fe40003f44270 */
[----:B------:R-:W-:-:S02]  /*cd30*/  FSEL R131, R131, -INF , P3 ;  /* 0xff80000083837808 */ /* 0x000fc40001800000 */
[----:B------:R-:W-:Y:S01]  /*cd40*/  FMNMX.FTZ R76, R129, R76, !PT ;  /* 0x0000004c814c7209 */ /* 0x000fe20007810000 */
[----:B------:R-:W-:Y:S01]  /*cd50*/  MUFU.TANH R122, R122 ;  /* 0x0000007a007a7308 */ /* 0x000fe20000002400 */
        /* <DEDUP_REMOVED lines=11> */
[----:B------:R-:W-:Y:S01]  /*ce10*/  ISETP.GT.AND P2, PT, R102, 0x30, PT ;  /* 0x000000306600780c */ /* 0x000fe20003f44270 */
[----:B------:R-:W-:Y:S02]  /*ce20*/  WARPGROUP.DEPBAR.LE gsb0, 0x0 ;  /* 0x00008000000079c5 */ /* 0x000fe40000010000 */
        /* <DEDUP_REMOVED lines=25> */
[C---:B------:R-:W-:Y:S02]  /*cfc0*/  ISETP.GT.AND P3, PT, R102.reuse, 0x49, PT ;  /* 0x000000496600780c */ /* 0x040fe40003f64270 */
        /* <DEDUP_REMOVED lines=23> */
[----:B--2---:R-:W-:Y:S02]  /*d140*/  FSEL R88, R88, -INF , P2 ;  /* 0xff80000058587808 */ /* 0x004fe40001000000 */
[----:B------:R-:W-:Y:S02]  /*d150*/  FMNMX.FTZ R76, R99, R76, !PT ;  /* 0x0000004c634c7209 */ /* 0x000fe40007810000 */
[----:B------:R-:W-:Y:S01]  /*d160*/  ISETP.GT.AND P2, PT, R102, 0x68, PT ;  /* 0x000000686600780c */ /* 0x000fe20003f44270 */
[----:B------:R-:W-:Y:S01]  /*d170*/  MUFU.TANH R107, R107 ;  /* 0x0000006b006b7308 */ /* 0x000fe20000002400 */
[----:B------:R-:W-:-:S02]  /*d180*/  FSEL R73, R73, -INF , P3 ;  /* 0xff80000049497808 */ /* 0x000fc40001800000 */
[----:B------:R-:W-:Y:S02]  /*d190*/  FMNMX.FTZ R76, R88, R76, !PT ;  /* 0x0000004c584c7209 */ /* 0x000fe40007810000 */
[C---:B------:R-:W-:Y:S02]  /*d1a0*/  ISETP.GT.AND P4, PT, R102.reuse, 0x69, PT ;  /* 0x000000696600780c */ /* 0x040fe40003f84270 */
[----:B0-----:R-:W-:Y:S01]  /*d1b0*/  FSEL R75, R75, -INF , P2 ;  /* 0xff8000004b4b7808 */ /* 0x001fe20001000000 */
        /* <DEDUP_REMOVED lines=21> */
[C---:B------:R-:W-:Y:S02]  /*d310*/  ISETP.GT.AND P4, PT, R102.reuse, 0x81, PT ;  /* 0x000000816600780c */ /* 0x040fe40003f84270 */
[----:B------:R-:W-:Y:S02]  /*d320*/  ISETP.GT.AND P3, PT, R102, 0x88, PT ;  /* 0x000000886600780c */ /* 0x000fe40003f64270 */
[----:B------:R-:W-:Y:S02]  /*d330*/  FSEL R56, R56, -INF , P5 ;  /* 0xff80000038387808 */ /* 0x000fe40002800000 */
[----:B------:R-:W-:Y:S01]  /*d340*/  FMNMX.FTZ R103, R85, R76, !PT ;  /* 0x0000004c55677209 */ /* 0x000fe20007810000 */
[----:B------:R-:W-:Y:S01]  /*d350*/  MUFU.TANH R92, R92 ;  /* 0x0000005c005c7308 */ /* 0x000fe20000002400 */
[----:B------:R-:W-:-:S02]  /*d360*/  FSEL R57, R57, -INF , P4 ;  /* 0xff80000039397808 */ /* 0x000fc40002000000 */
[----:B------:R-:W-:Y:S01]  /*d370*/  FSEL R76, R60, -INF , P3 ;  /* 0xff8000003c4c7808 */ /* 0x000fe20001800000 */
[----:B------:R-:W-:Y:S01]  /*d380*/  FMUL.FTZ R60, R2, R69 ;  /* 0x00000045023c7220 */ /* 0x000fe20000410000 */
[C---:B------:R-:W-:Y:S02]  /*d390*/  ISETP.GT.AND P2, PT, R102.reuse, 0x89, PT ;  /* 0x000000896600780c */ /* 0x040fe40003f44270 */
[C---:B------:R-:W-:Y:S01]  /*d3a0*/  ISETP.GT.AND P6, PT, R102.reuse, 0x90, PT ;  /* 0x000000906600780c */ /* 0x040fe20003fc4270 */
[----:B------:R-:W-:Y:S01]  /*d3b0*/  MUFU.TANH R93, R93 ;  /* 0x0000005d005d7308 */ /* 0x000fe20000002400 */
[C---:B------:R-:W-:Y:S02]  /*d3c0*/  ISETP.GT.AND P5, PT, R102.reuse, 0x91, PT ;  /* 0x000000916600780c */ /* 0x040fe40003fa4270 */
[C---:B------:R-:W-:Y:S02]  /*d3d0*/  ISETP.GT.AND P4, PT, R102.reuse, 0x98, PT ;  /* 0x000000986600780c */ /* 0x040fe40003f84270 */
[----:B------:R-:W-:-:S02]  /*d3e0*/  ISETP.GT.AND P3, PT, R102, 0x99, PT ;  /* 0x000000996600780c */ /* 0x000fc40003f64270 */
[----:B------:R-:W-:Y:S01]  /*d3f0*/  FMNMX.FTZ R102, R56, R103, !PT ;  /* 0x0000006738667209 */ /* 0x000fe20007810000 */
[----:B------:R-:W0:Y:S01]  /*d400*/  MUFU.TANH R60, R60 ;  /* 0x0000003c003c7308 */ /* 0x000e220000002400 */
[----:B------:R-:W-:Y:S01]  /*d410*/  FSEL R61, R61, -INF , P2 ;  /* 0xff8000003d3d7808 */ /* 0x000fe20001000000 */
[----:B------:R-:W-:Y:S01]  /*d420*/  FMUL.FTZ R103, R2, R58 ;  /* 0x0000003a02677220 */ /* 0x000fe20000410000 */
[----:B------:R-:W-:Y:S02]  /*d430*/  FMNMX.FTZ R102, R57, R102, !PT ;  /* 0x0000006639667209 */ /* 0x000fe40007810000 */
[----:B------:R-:W-:Y:S02]  /*d440*/  FSEL R69, R64, -INF , P6 ;  /* 0xff80000040457808 */ /* 0x000fe40003000000 */
[----:B------:R-:W-:Y:S01]  /*d450*/  FMNMX.FTZ R102, R76, R102, !PT ;  /* 0x000000664c667209 */ /* 0x000fe20007810000 */
[----:B------:R2:W-:Y:S01]  /*d460*/  MUFU.TANH R64, R79 ;  /* 0x0000004f00407308 */ /* 0x0005e20000002400 */
[----:B-1----:R-:W-:-:S02]  /*d470*/  FSEL R65, R65, -INF , P5 ;  /* 0xff80000041417808 */ /* 0x002fc40002800000 */
[----:B------:R-:W-:Y:S02]  /*d480*/  FMNMX.FTZ R102, R61, R102, !PT ;  /* 0x000000663d667209 */ /* 0x000fe40007810000 */
[----:B----4-:R-:W-:Y:S02]  /*d490*/  FSEL R68, R68, -INF , P4 ;  /* 0xff80000044447808 */ /* 0x010fe40002000000 */
[----:B------:R-:W-:Y:S01]  /*d4a0*/  FMNMX.FTZ R102, R69, R102, !PT ;  /* 0x0000006645667209 */ /* 0x000fe20007810000 */
[----:B------:R-:W1:Y:S01]  /*d4b0*/  MUFU.TANH R94, R94 ;  /* 0x0000005e005e7308 */ /* 0x000e620000002400 */
[----:B--2---:R-:W-:Y:S01]  /*d4c0*/  FMUL.FTZ R79, R2, R82 ;  /* 0x00000052024f7220 */ /* 0x004fe20000410000 */
[----:B0-----:R-:W-:Y:S02]  /*d4d0*/  FSEL R82, R60, -INF , P3 ;  /* 0xff8000003c527808 */ /* 0x001fe40001800000 */
[----:B------:R-:W-:Y:S02]  /*d4e0*/  FMNMX.FTZ R102, R65, R102, !PT ;  /* 0x0000006641667209 */ /* 0x000fe40007810000 */
[----:B------:R-:W-:-:S02]  /*d4f0*/  ISETP.GT.AND P3, PT, R100, 0x10, PT ;  /* 0x000000106400780c */ /* 0x000fc40003f64270 */
[----:B------:R-:W-:Y:S01]  /*d500*/  FMNMX.FTZ R102, R68, R102, !PT ;  /* 0x0000006644667209 */ /* 0x000fe20007810000 */
[----:B------:R-:W0:Y:S01]  /*d510*/  MUFU.TANH R101, R101 ;  /* 0x0000006500657308 */ /* 0x000e220000002400 */
[----:B------:R-:W-:Y:S02]  /*d520*/  FSEL R126, R126, -INF , P3 ;  /* 0xff8000007e7e7808 */ /* 0x000fe40001800000 */
[----:B------:R-:W-:Y:S02]  /*d530*/  FMNMX.FTZ R102, R82, R102, !PT ;  /* 0x0000006652667209 */ /* 0x000fe40007810000 */
[C---:B------:R-:W-:Y:S02]  /*d540*/  ISETP.GT.AND P3, PT, R100.reuse, 0x21, PT ;  /* 0x000000216400780c */ /* 0x040fe40003f64270 */
[----:B------:R-:W-:Y:S01]  /*d550*/  ISETP.GT.AND P2, PT, R100, 0x8, PT ;  /* 0x000000086400780c */ /* 0x000fe20003f44270 */
[----:B------:R-:W2:Y:S01]  /*d560*/  SHFL.BFLY PT, R60, R102, 0x2, 0x1f ;  /* 0x0c401f00663c7f89 */ /* 0x000ea200000e0000 */
[----:B------:R-:W-:Y:S01]  /*d570*/  FSEL R106, R106, -INF , P3 ;  /* 0xff8000006a6a7808 */ /* 0x000fe20001800000 */
[----:B------:R-:W4:Y:S01]  /*d580*/  MUFU.TANH R72, R72 ;  /* 0x0000004800487308 */ /* 0x000f220000002400 */
[----:B------:R-:W-:-:S02]  /*d590*/  ISETP.GT.AND P3, PT, R100, 0x31, PT ;  /* 0x000000316400780c */ /* 0x000fc40003f64270 */
[----:B------:R-:W-:Y:S02]  /*d5a0*/  FSEL R122, R122, -INF , P2 ;  /* 0xff8000007a7a7808 */ /* 0x000fe40001000000 */
[----:B------:R-:W-:Y:S02]  /*d5b0*/  FSEL R114, R114, -INF , P3 ;  /* 0xff80000072727808 */ /* 0x000fe40001800000 */
[C---:B------:R-:W-:Y:S01]  /*d5c0*/  ISETP.GT.AND P3, PT, R100.reuse, 0x41, PT ;  /* 0x000000416400780c */ /* 0x040fe20003f64270 */
[----:B------:R-:W5:Y:S01]  /*d5d0*/  MUFU.TANH R78, R78 ;  /* 0x0000004e004e7308 */ /* 0x000f620000002400 */
[C---:B------:R-:W-:Y:S02]  /*d5e0*/  ISETP.GT.AND P2, PT, R100.reuse, 0x19, PT ;  /* 0x000000196400780c */ /* 0x040fe40003f44270 */
[----:B------:R-:W-:Y:S02]  /*d5f0*/  FSEL R91, R91, -INF , P3 ;  /* 0xff8000005b5b7808 */ /* 0x000fe40001800000 */
[----:B------:R-:W-:-:S02]  /*d600*/  ISETP.GT.AND P3, PT, R100, 0x51, PT ;  /* 0x000000516400780c */ /* 0x000fc40003f64270 */
[----:B------:R-:W-:Y:S01]  /*d610*/  FSEL R132, R132, -INF , P2 ;  /* 0xff80000084847808 */ /* 0x000fe20001000000 */
[----:B------:R-:W3:Y:S01]  /*d620*/  MUFU.TANH R79, R79 ;  /* 0x0000004f004f7308 */ /* 0x000ee20000002400 */
[----:B------:R-:W-:Y:S02]  /*d630*/  FSEL R97, R97, -INF , P3 ;  /* 0xff80000061617808 */ /* 0x000fe40001800000 */
[C---:B------:R-:W-:Y:S02]  /*d640*/  ISETP.GT.AND P3, PT, R100.reuse, 0x61, PT ;  /* 0x000000616400780c */ /* 0x040fe40003f64270 */
[----:B------:R-:W-:Y:S02]  /*d650*/  ISETP.GT.AND P6, PT, R100, RZ, PT ;  /* 0x000000ff6400720c */ /* 0x000fe40003fc4270 */
[----:B--2---:R-:W-:Y:S01]  /*d660*/  FMNMX.FTZ R60, R102, R60, !PT ;  /* 0x0000003c663c7209 */ /* 0x004fe20007810000 */
[----:B------:R-:W2:Y:S01]  /*d670*/  MUFU.TANH R86, R86 ;  /* 0x0000005600567308 */ /* 0x000ea20000002400 */
[----:B------:R-:W-:-:S02]  /*d680*/  FSEL R74, R74, -INF , P3 ;  /* 0xff8000004a4a7808 */ /* 0x000fc40001800000 */
[C---:B------:R-:W-:Y:S01]  /*d690*/  ISETP.GT.AND P3, PT, R100.reuse, 0x71, PT ;  /* 0x000000716400780c */ /* 0x040fe20003f64270 */
[----:B------:R-:W1:Y:S01]  /*d6a0*/  SHFL.BFLY PT, R58, R60, 0x1, 0x1f ;  /* 0x0c201f003c3a7f89 */ /* 0x000e6200000e0000 */
[C---:B------:R-:W-:Y:S02]  /*d6b0*/  ISETP.GT.AND P5, PT, R100.reuse, 0x1, PT ;  /* 0x000000016400780c */ /* 0x040fe40003fa4270 */
[----:B------:R-:W-:Y:S01]  /*d6c0*/  FSEL R83, R83, -INF , P3 ;  /* 0xff80000053537808 */ /* 0x000fe20001800000 */
[----:B------:R-:W2:Y:S01]  /*d6d0*/  MUFU.TANH R87, R87 ;  /* 0x0000005700577308 */ /* 0x000ea20000002400 */
[----:B------:R-:W-:Y:S02]  /*d6e0*/  ISETP.GT.AND P3, PT, R100, 0x81, PT ;  /* 0x000000816400780c */ /* 0x000fe40003f64270 */
[----:B------:R-:W-:Y:S02]  /*d6f0*/  FSEL R10, R10, -INF , P6 ;  /* 0xff8000000a0a7808 */ /* 0x000fe40003000000 */
[----:B------:R-:W-:-:S02]  /*d700*/  FSEL R120, R120, -INF , P5 ;  /* 0xff80000078787808 */ /* 0x000fc40002800000 */
[C---:B------:R-:W-:Y:S01]  /*d710*/  ISETP.GT.AND P4, PT, R100.reuse, 0x9, PT ;  /* 0x000000096400780c */ /* 0x040fe20003f84270 */
[----:B------:R-:W2:Y:S01]  /*d720*/  MUFU.TANH R103, R103 ;  /* 0x0000006700677308 */ /* 0x000ea20000002400 */
[----:B------:R-:W-:Y:S02]  /*d730*/  ISETP.GT.AND P6, PT, R100, 0x11, PT ;  /* 0x000000116400780c */ /* 0x000fe40003fc4270 */
[----:B------:R-:W-:Y:S02]  /*d740*/  FSEL R124, R124, -INF , P4 ;  /* 0xff8000007c7c7808 */ /* 0x000fe40002000000 */
[----:B------:R-:W-:Y:S02]  /*d750*/  ISETP.GT.AND P5, PT, R100, 0x18, PT ;  /* 0x000000186400780c */ /* 0x000fe40003fa4270 */
[----:B------:R-:W-:Y:S01]  /*d760*/  FSEL R127, R127, -INF , P6 ;  /* 0xff8000007f7f7808 */ /* 0x000fe20003000000 */
[----:B------:R-:W2:Y:S01]  /*d770*/  MUFU.TANH R62, R62 ;  /* 0x0000003e003e7308 */ /* 0x000ea20000002400 */
[----:B------:R-:W-:-:S02]  /*d780*/  FSEL R130, R130, -INF , P5 ;  /* 0xff80000082827808 */ /* 0x000fc40002800000 */
[----:B------:R-:W-:Y:S02]  /*d790*/  ISETP.GT.AND P4, PT, R100, 0x20, PT ;  /* 0x000000206400780c */ /* 0x000fe40003f84270 */
[----:B-1----:R-:W-:Y:S01]  /*d7a0*/  FMNMX.FTZ R60, R60, R58, !PT ;  /* 0x0000003a3c3c7209 */ /* 0x002fe20007810000 */
[----:B------:R-:W-:Y:S01]  /*d7b0*/  IMAD.U32 R58, RZ, RZ, UR37 ;  /* 0x00000025ff3a7e24 */ /* 0x000fe2000f8e00ff */
[----:B------:R-:W-:Y:S01]  /*d7c0*/  FSEL R105, R105, -INF , P4 ;  /* 0xff80000069697808 */ /* 0x000fe20002000000 */
[----:B------:R-:W1:Y:S01]  /*d7d0*/  MUFU.TANH R63, R63 ;  /* 0x0000003f003f7308 */ /* 0x000e620000002400 */
[C---:B------:R-:W-:Y:S01]  /*d7e0*/  FSETP.NEU.FTZ.AND P2, PT, R60.reuse, -INF , PT ;  /* 0xff8000003c00780b */ /* 0x040fe20003f5d000 */
[----:B------:R-:W-:-:S01]  /*d7f0*/  FFMA.FTZ R89, R60, R58, -8 ;  /* 0xc10000003c597423 */ /* 0x000fc2000001003a */
[C---:B------:R-:W-:Y:S02]  /*d800*/  ISETP.GT.AND P6, PT, R100.reuse, 0x28, PT ;  /* 0x000000286400780c */ /* 0x040fe40003fc4270 */
[----:B------:R-:W-:-:S02]  /*d810*/  ISETP.GT.AND P5, PT, R100, 0x29, PT ;  /* 0x000000296400780c */ /* 0x000fc40003fa4270 */
[----:B------:R-:W-:Y:S01]  /*d820*/  FSEL R89, R89, RZ, P2 ;  /* 0x000000ff59597208 */ /* 0x000fe20001000000 */
[----:B------:R-:W1:Y:S01]  /*d830*/  MUFU.TANH R66, R66 ;  /* 0x0000004200427308 */ /* 0x000e620000002400 */
[----:B------:R-:W-:Y:S02]  /*d840*/  FSEL R107, R107, -INF , P6 ;  /* 0xff8000006b6b7808 */ /* 0x000fe40003000000 */
[----:B------:R-:W-:Y:S01]  /*d850*/  ISETP.GT.AND P4, PT, R100, 0x30, PT ;  /* 0x000000306400780c */ /* 0x000fe20003f84270 */
[----:B------:R-:W-:-:S01]  /*d860*/  FFMA.FTZ R102, R121, R58, -R89 ;  /* 0x0000003a79667223 */ /* 0x000fc20000010859 */
[-CC-:B------:R-:W-:Y:S01]  /*d870*/  FFMA.FTZ R121, R123, R58.reuse, -R89.reuse ;  /* 0x0000003a7b797223 */ /* 0x180fe20000010859 */
[----:B------:R-:W-:-:S01]  /*d880*/  FFMA.FTZ R123, R125, R58, -R89 ;  /* 0x0000003a7d7b7223 */ /* 0x000fc20000010859 */
[-CC-:B------:R-:W-:Y:S01]  /*d890*/  FFMA.FTZ R125, R128, R58.reuse, -R89.reuse ;  /* 0x0000003a807d7223 */ /* 0x180fe20000010859 */
[----:B------:R-:W-:-:S01]  /*d8a0*/  FFMA.FTZ R128, R129, R58, -R89 ;  /* 0x0000003a81807223 */ /* 0x000fc20000010859 */
[----:B------:R-:W-:Y:S01]  /*d8b0*/  FSEL R129, R59, -INF , P3 ;  /* 0xff8000003b817808 */ /* 0x000fe20001800000 */
[----:B------:R-:W1:Y:S01]  /*d8c0*/  MUFU.TANH R67, R67 ;  /* 0x0000004300437308 */ /* 0x000e620000002400 */
[----:B------:R-:W-:Y:S01]  /*d8d0*/  FMNMX.FTZ R59, R10, R12, !PT ;  /* 0x0000000c0a3b7209 */ /* 0x000fe20007810000 */
[-CC-:B------:R-:W-:Y:S01]  /*d8e0*/  FFMA.FTZ R141, R131, R58.reuse, -R89.reuse ;  /* 0x0000003a838d7223 */ /* 0x180fe20000010859 */
[----:B------:R-:W-:Y:S01]  /*d8f0*/  FSEL R110, R110, -INF , P5 ;  /* 0xff8000006e6e7808 */ /* 0x000fe20002800000 */
[-CC-:B------:R-:W-:Y:S01]  /*d900*/  FFMA.FTZ R9, R9, R58.reuse, -R89.reuse ;  /* 0x0000003a09097223 */ /* 0x180fe20000010859 */
[----:B------:R-:W-:Y:S01]  /*d910*/  FMNMX.FTZ R59, R120, R59, !PT ;  /* 0x0000003b783b7209 */ /* 0x000fe20007810000 */
[-CC-:B------:R-:W-:Y:S01]  /*d920*/  FFMA.FTZ R11, R11, R58.reuse, -R89.reuse ;  /* 0x0000003a0b0b7223 */ /* 0x180fe20000010859 */
[----:B------:R-:W-:Y:S01]  /*d930*/  FSEL R111, R111, -INF , P4 ;  /* 0xff8000006f6f7808 */ /* 0x000fe20002000000 */
[----:B------:R-:W1:Y:S01]  /*d940*/  MUFU.TANH R70, R70 ;  /* 0x0000004600467308 */ /* 0x000e620000002400 */
[----:B------:R-:W-:Y:S01]  /*d950*/  FMNMX.FTZ R59, R122, R59, !PT ;  /* 0x0000003b7a3b7209 */ /* 0x000fe20007810000 */
[-CC-:B------:R-:W-:Y:S01]  /*d960*/  FFMA.FTZ R108, R108, R58.reuse, -R89.reuse ;  /* 0x0000003a6c6c7223 */ /* 0x180fe20000010859 */
[----:B------:R-:W-:Y:S01]  /*d970*/  ISETP.GT.AND P6, PT, R100, 0x38, PT ;  /* 0x000000386400780c */ /* 0x000fe20003fc4270 */
[-CC-:B------:R-:W-:Y:S01]  /*d980*/  FFMA.FTZ R109, R109, R58.reuse, -R89.reuse ;  /* 0x0000003a6d6d7223 */ /* 0x180fe20000010859 */
[----:B------:R-:W-:Y:S01]  /*d990*/  FMNMX.FTZ R59, R124, R59, !PT ;  /* 0x0000003b7c3b7209 */ /* 0x000fe20007810000 */
[-CC-:B------:R-:W-:Y:S01]  /*d9a0*/  FFMA.FTZ R112, R112, R58.reuse, -R89.reuse ;  /* 0x0000003a70707223 */ /* 0x180fe20000010859 */
[----:B------:R-:W-:Y:S01]  /*d9b0*/  ISETP.GT.AND P5, PT, R100, 0x39, PT ;  /* 0x000000396400780c */ /* 0x000fe20003fa4270 */
[----:B------:R-:W1:Y:S01]  /*d9c0*/  MUFU.TANH R71, R71 ;  /* 0x0000004700477308 */ /* 0x000e620000002400 */
[----:B------:R-:W-:Y:S01]  /*d9d0*/  FMNMX.FTZ R59, R126, R59, !PT ;  /* 0x0000003b7e3b7209 */ /* 0x000fe20007810000 */
[-CC-:B------:R-:W-:Y:S01]  /*d9e0*/  FFMA.FTZ R113, R113, R58.reuse, -R89.reuse ;  /* 0x0000003a71717223 */ /* 0x180fe20000010859 */
[----:B------:R-:W-:Y:S01]  /*d9f0*/  FSEL R115, R115, -INF , P6 ;  /* 0xff80000073737808 */ /* 0x000fe20003000000 */
[-CC-:B------:R-:W-:Y:S01]  /*da00*/  FFMA.FTZ R116, R116, R58.reuse, -R89.reuse ;  /* 0x0000003a74747223 */ /* 0x180fe20000010859 */
[----:B------:R-:W-:Y:S01]  /*da10*/  FMNMX.FTZ R59, R127, R59, !PT ;  /* 0x0000003b7f3b7209 */ /* 0x000fe20007810000 */
[-CC-:B------:R-:W-:Y:S01]  /*da20*/  FFMA.FTZ R118, R118, R58.reuse, -R89.reuse ;  /* 0x0000003a76767223 */ /* 0x180fe20000010859 */
[----:B------:R-:W-:Y:S01]  /*da30*/  ISETP.GT.AND P4, PT, R100, 0x40, PT ;  /* 0x000000406400780c */ /* 0x000fe20003f84270 */
[-CC-:B------:R-:W-:Y:S01]  /*da40*/  FFMA.FTZ R119, R119, R58.reuse, -R89.reuse ;  /* 0x0000003a77777223 */ /* 0x180fe20000010859 */
        /* <DEDUP_REMOVED lines=37> */
[----:B------:R-:W-:Y:S01]  /*dca0*/  FFMA.FTZ R82, R82, R58, -R89 ;  /* 0x0000003a52527223 */ /* 0x000fe20000010859 */
[----:B------:R-:W-:Y:S01]  /*dcb0*/  ISETP.GT.AND P5, PT, R100, 0x59, PT ;  /* 0x000000596400780c */ /* 0x000fe20003fa4270 */
[----:B------:R-:W-:Y:S01]  /*dcc0*/  MUFU.EX2 R9, R9 ;  /* 0x0000000900097308 */ /* 0x000fe20000000800 */
[----:B------:R-:W-:-:S02]  /*dcd0*/  FMNMX.FTZ R59, R90, R59, !PT ;  /* 0x0000003b5a3b7209 */ /* 0x000fc40007810000 */
[----:B0-----:R-:W-:Y:S02]  /*dce0*/  FSEL R101, R101, -INF , P6 ;  /* 0xff80000065657808 */ /* 0x001fe40003000000 */
[----:B------:R-:W-:Y:S02]  /*dcf0*/  FMNMX.FTZ R59, R91, R59, !PT ;  /* 0x0000003b5b3b7209 */ /* 0x000fe40007810000 */
[----:B------:R-:W-:Y:S01]  /*dd00*/  ISETP.GT.AND P4, PT, R100, 0x60, PT ;  /* 0x000000606400780c */ /* 0x000fe20003f84270 */
[----:B------:R-:W-:Y:S01]  /*dd10*/  MUFU.EX2 R11, R11 ;  /* 0x0000000b000b7308 */ /* 0x000fe20000000800 */
[----:B------:R-:W-:Y:S02]  /*dd20*/  FMNMX.FTZ R59, R92, R59, !PT ;  /* 0x0000003b5c3b7209 */ /* 0x000fe40007810000 */
[----:B------:R-:W-:Y:S02]  /*dd30*/  FSEL R8, R8, -INF , P5 ;  /* 0xff80000008087808 */ /* 0x000fe40002800000 */
[----:B------:R-:W-:-:S02]  /*dd40*/  FMNMX.FTZ R59, R93, R59, !PT ;  /* 0x0000003b5d3b7209 */ /* 0x000fc40007810000 */
[----:B----4-:R-:W-:Y:S01]  /*dd50*/  FSEL R72, R72, -INF , P4 ;  /* 0xff80000048487808 */ /* 0x010fe20002000000 */
[----:B------:R-:W-:Y:S01]  /*dd60*/  MUFU.EX2 R102, R102 ;  /* 0x0000006600667308 */ /* 0x000fe20000000800 */
[----:B------:R-:W-:Y:S02]  /*dd70*/  FMNMX.FTZ R59, R94, R59, !PT ;  /* 0x0000003b5e3b7209 */ /* 0x000fe40007810000 */
[C---:B------:R-:W-:Y:S02]  /*dd80*/  ISETP.GT.AND P6, PT, R100.reuse, 0x68, PT ;  /* 0x000000686400780c */ /* 0x040fe40003fc4270 */
[----:B------:R-:W-:Y:S02]  /*dd90*/  FMNMX.FTZ R59, R97, R59, !PT ;  /* 0x0000003b613b7209 */ /* 0x000fe40007810000 */
[----:B------:R-:W-:Y:S01]  /*dda0*/  ISETP.GT.AND P5, PT, R100, 0x69, PT ;  /* 0x000000696400780c */ /* 0x000fe20003fa4270 */
[----:B------:R-:W-:Y:S01]  /*ddb0*/  MUFU.EX2 R121, R121 ;  /* 0x0000007900797308 */ /* 0x000fe20000000800 */
[----:B------:R-:W-:-:S02]  /*ddc0*/  FMNMX.FTZ R59, R101, R59, !PT ;  /* 0x0000003b653b7209 */ /* 0x000fc40007810000 */
[----:B-----5:R-:W-:Y:S02]  /*ddd0*/  FSEL R78, R78, -INF , P6 ;  /* 0xff8000004e4e7808 */ /* 0x020fe40003000000 */
[----:B------:R-:W-:Y:S02]  /*dde0*/  FMNMX.FTZ R59, R8, R59, !PT ;  /* 0x0000003b083b7209 */ /* 0x000fe40007810000 */
[----:B------:R-:W-:Y:S01]  /*ddf0*/  ISETP.GT.AND P4, PT, R100, 0x70, PT ;  /* 0x000000706400780c */ /* 0x000fe20003f84270 */
[----:B------:R-:W-:Y:S01]  /*de00*/  MUFU.EX2 R123, R123 ;  /* 0x0000007b007b7308 */ /* 0x000fe20000000800 */
[----:B------:R-:W-:Y:S02]  /*de10*/  FMNMX.FTZ R59, R72, R59, !PT ;  /* 0x0000003b483b7209 */ /* 0x000fe40007810000 */
[----:B------:R-:W-:Y:S02]  /*de20*/  FSEL R64, R64, -INF , P5 ;  /* 0xff80000040407808 */ /* 0x000fe40002800000 */
[----:B------:R-:W-:-:S02]  /*de30*/  FMNMX.FTZ R59, R74, R59, !PT ;  /* 0x0000003b4a3b7209 */ /* 0x000fc40007810000 */
[----:B---3--:R-:W-:Y:S01]  /*de40*/  FSEL R79, R79, -INF , P4 ;  /* 0xff8000004f4f7808 */ /* 0x008fe20002000000 */
[----:B------:R-:W-:Y:S01]  /*de50*/  MUFU.EX2 R125, R125 ;  /* 0x0000007d007d7308 */ /* 0x000fe20000000800 */
[----:B------:R-:W-:Y:S02]  /*de60*/  FMNMX.FTZ R59, R78, R59, !PT ;  /* 0x0000003b4e3b7209 */ /* 0x000fe40007810000 */
[----:B------:R-:W-:Y:S02]  /*de70*/  ISETP.GT.AND P6, PT, R100, 0x78, PT ;  /* 0x000000786400780c */ /* 0x000fe40003fc4270 */
[----:B------:R-:W-:Y:S02]  /*de80*/  FMNMX.FTZ R59, R64, R59, !PT ;  /* 0x0000003b403b7209 */ /* 0x000fe40007810000 */
[----:B------:R-:W-:Y:S01]  /*de90*/  ISETP.GT.AND P5, PT, R100, 0x79, PT ;  /* 0x000000796400780c */ /* 0x000fe20003fa4270 */
[----:B------:R-:W-:Y:S01]  /*dea0*/  MUFU.EX2 R128, R128 ;  /* 0x0000008000807308 */ /* 0x000fe20000000800 */
[----:B------:R-:W-:-:S02]  /*deb0*/  FMNMX.FTZ R59, R79, R59, !PT ;  /* 0x0000003b4f3b7209 */ /* 0x000fc40007810000 */
[----:B--2---:R-:W-:Y:S02]  /*dec0*/  FSEL R86, R86, -INF , P6 ;  /* 0xff80000056567808 */ /* 0x004fe40003000000 */
[----:B------:R-:W-:Y:S02]  /*ded0*/  FMNMX.FTZ R59, R83, R59, !PT ;  /* 0x0000003b533b7209 */ /* 0x000fe40007810000 */
[----:B------:R-:W-:Y:S01]  /*dee0*/  ISETP.GT.AND P4, PT, R100, 0x80, PT ;  /* 0x000000806400780c */ /* 0x000fe20003f84270 */
[----:B------:R-:W-:Y:S01]  /*def0*/  MUFU.EX2 R108, R108 ;  /* 0x0000006c006c7308 */ /* 0x000fe20000000800 */
[----:B------:R-:W-:Y:S02]  /*df00*/  FSEL R87, R87, -INF , P5 ;  /* 0xff80000057577808 */ /* 0x000fe40002800000 */
[----:B------:R-:W-:Y:S02]  /*df10*/  FMNMX.FTZ R59, R86, R59, !PT ;  /* 0x0000003b563b7209 */ /* 0x000fe40007810000 */
[----:B------:R-:W-:-:S02]  /*df20*/  FSEL R103, R103, -INF , P4 ;  /* 0xff80000067677808 */ /* 0x000fc40002000000 */
[----:B------:R-:W-:Y:S01]  /*df30*/  FMNMX.FTZ R59, R87, R59, !PT ;  /* 0x0000003b573b7209 */ /* 0x000fe20007810000 */
[----:B------:R-:W-:Y:S01]  /*df40*/  MUFU.EX2 R109, R109 ;  /* 0x0000006d006d7308 */ /* 0x000fe20000000800 */
[C---:B------:R-:W-:Y:S02]  /*df50*/  ISETP.GT.AND P6, PT, R100.reuse, 0x88, PT ;  /* 0x000000886400780c */ /* 0x040fe40003fc4270 */
[----:B------:R-:W-:Y:S02]  /*df60*/  FMNMX.FTZ R59, R103, R59, !PT ;  /* 0x0000003b673b7209 */ /* 0x000fe40007810000 */
[----:B------:R-:W-:Y:S02]  /*df70*/  ISETP.GT.AND P5, PT, R100, 0x89, PT ;  /* 0x000000896400780c */ /* 0x000fe40003fa4270 */
[----:B------:R-:W-:Y:S01]  /*df80*/  FSEL R131, R62, -INF , P6 ;  /* 0xff8000003e837808 */ /* 0x000fe20003000000 */
[----:B------:R-:W-:Y:S01]  /*df90*/  MUFU.EX2 R112, R112 ;  /* 0x0000007000707308 */ /* 0x000fe20000000800 */
[----:B------:R-:W-:-:S02]  /*dfa0*/  FMNMX.FTZ R59, R129, R59, !PT ;  /* 0x0000003b813b7209 */ /* 0x000fc40007810000 */
[C---:B------:R-:W-:Y:S02]  /*dfb0*/  ISETP.GT.AND P4, PT, R100.reuse, 0x90, PT ;  /* 0x000000906400780c */ /* 0x040fe40003f84270 */
[----:B-1----:R-:W-:Y:S02]  /*dfc0*/  FSEL R63, R63, -INF , P5 ;  /* 0xff8000003f3f7808 */ /* 0x002fe40002800000 */
[----:B------:R-:W-:Y:S01]  /*dfd0*/  FMNMX.FTZ R59, R131, R59, !PT ;  /* 0x0000003b833b7209 */ /* 0x000fe20007810000 */
[----:B------:R-:W-:Y:S01]  /*dfe0*/  MUFU.EX2 R62, R141 ;  /* 0x0000008d003e7308 */ /* 0x000fe20000000800 */
[----:B------:R-:W-:Y:S02]  /*dff0*/  ISETP.GT.AND P3, PT, R100, 0x91, PT ;  /* 0x000000916400780c */ /* 0x000fe40003f64270 */
[----:B------:R-:W-:Y:S02]  /*e000*/  FSEL R66, R66, -INF , P4 ;  /* 0xff80000042427808 */ /* 0x000fe40002000000 */
[----:B------:R-:W-:-:S02]  /*e010*/  FMNMX.FTZ R59, R63, R59, !PT ;  /* 0x0000003b3f3b7209 */ /* 0x000fc40007810000 */
[C---:B------:R-:W-:Y:S01]  /*e020*/  ISETP.GT.AND P6, PT, R100.reuse, 0x98, PT ;  /* 0x000000986400780c */ /* 0x040fe20003fc4270 */
[----:B------:R-:W-:Y:S01]  /*e030*/  MUFU.EX2 R113, R113 ;  /* 0x0000007100717308 */ /* 0x000fe20000000800 */
[----:B------:R-:W-:Y:S01]  /*e040*/  ISETP.GT.AND P5, PT, R100, 0x99, PT ;  /* 0x000000996400780c */ /* 0x000fe20003fa4270 */
[-CC-:B------:R-:W-:Y:S01]  /*e050*/  FFMA.FTZ R100, R104, R58.reuse, -R89.reuse ;  /* 0x0000003a68647223 */ /* 0x180fe20000010859 */
[----:B------:R-:W-:-:S01]  /*e060*/  FFMA.FTZ R104, R133, R58, -R89 ;  /* 0x0000003a85687223 */ /* 0x000fc20000010859 */
[-CC-:B------:R-:W-:Y:S01]  /*e070*/  FFMA.FTZ R133, R134, R58.reuse, -R89.reuse ;  /* 0x0000003a86857223 */ /* 0x180fe20000010859 */
[----:B------:R-:W-:Y:S01]  /*e080*/  FSEL R67, R67, -INF , P3 ;  /* 0xff80000043437808 */ /* 0x000fe20001800000 */
[-CC-:B------:R-:W-:Y:S01]  /*e090*/  FFMA.FTZ R134, R135, R58.reuse, -R89.reuse ;  /* 0x0000003a87867223 */ /* 0x180fe20000010859 */
[----:B------:R-:W-:Y:S01]  /*e0a0*/  FMNMX.FTZ R59, R66, R59, !PT ;  /* 0x0000003b423b7209 */ /* 0x000fe20007810000 */
[-CC-:B------:R-:W-:Y:S01]  /*e0b0*/  FFMA.FTZ R135, R140, R58.reuse, -R89.reuse ;  /* 0x0000003a8c877223 */ /* 0x180fe20000010859 */
[----:B------:R-:W-:-:S01]  /*e0c0*/  FFMA.FTZ R140, R75, R58, -R89 ;  /* 0x0000003a4b8c7223 */ /* 0x000fc20000010859 */
[----:B------:R-:W-:Y:S01]  /*e0d0*/  FSEL R75, R70, -INF , P6 ;  /* 0xff800000464b7808 */ /* 0x000fe20003000000 */
[----:B------:R-:W-:Y:S01]  /*e0e0*/  MUFU.EX2 R100, R100 ;  /* 0x0000006400647308 */ /* 0x000fe20000000800 */
[----:B------:R-:W-:-:S02]  /*e0f0*/  FMNMX.FTZ R59, R67, R59, !PT ;  /* 0x0000003b433b7209 */ /* 0x000fc40007810000 */
[----:B------:R-:W-:Y:S02]  /*e100*/  FSEL R71, R71, -INF , P5 ;  /* 0xff80000047477808 */ /* 0x000fe40002800000 */
[----:B------:R-:W-:Y:S02]  /*e110*/  FMNMX.FTZ R59, R75, R59, !PT ;  /* 0x0000003b4b3b7209 */ /* 0x000fe40007810000 */
[----:B------:R-:W-:Y:S01]  /*e120*/  LOP3.LUT R142, R155, 0x7f, RZ, 0xc0, !PT ;  /* 0x0000007f9b8e7812 */ /* 0x000fe200078ec0ff */
[----:B------:R0:W-:Y:S01]  /*e130*/  MUFU.EX2 R70, R140 ;  /* 0x0000008c00467308 */ /* 0x0001e20000000800 */
[----:B------:R-:W-:-:S07]  /*e140*/  FMNMX.FTZ R59, R71, R59, !PT ;  /* 0x0000003b473b7209 */ /* 0x000fce0007810000 */
[----:B------:R-:W-:Y:S01]  /*e150*/  MUFU.EX2 R104, R104 ;  /* 0x0000006800687308 */ /* 0x000fe20000000800 */
[----:B0-----:R-:W0:Y:S07]  /*e160*/  SHFL.BFLY PT, R140, R59, 0x2, 0x1f ;  /* 0x0c401f003b8c7f89 */ /* 0x001e2e00000e0000 */
        /* <DEDUP_REMOVED lines=19> */
[----:B------:R-:W-:Y:S01]  /*e2a0*/  FSEL R3, R59, RZ, P3 ;  /* 0x000000ff3b037208 */ /* 0x000fe20001800000 */
[----:B------:R-:W-:-:S01]  /*e2b0*/  FFMA.FTZ R122, R122, R58, -R89 ;  /* 0x0000003a7a7a7223 */ /* 0x000fc20000010859 */
[-CC-:B------:R-:W-:Y:S01]  /*e2c0*/  FFMA.FTZ R124, R124, R58.reuse, -R89.reuse ;  /* 0x0000003a7c7c7223 */ /* 0x180fe20000010859 */
[----:B------:R-:W-:Y:S01]  /*e2d0*/  MUFU.EX2 R10, R10 ;  /* 0x0000000a000a7308 */ /* 0x000fe20000000800 */
[----:B------:R-:W-:-:S01]  /*e2e0*/  FFMA.FTZ R126, R126, R58, -R89 ;  /* 0x0000003a7e7e7223 */ /* 0x000fc20000010859 */
[----:B------:R-:W-:Y:S01]  /*e2f0*/  FADD.FTZ R3, -R3, R12 ;  /* 0x0000000c03037221 */ /* 0x000fe20000010100 */
[-C--:B------:R-:W-:Y:S01]  /*e300*/  FMUL.FTZ R12, R140, R58.reuse ;  /* 0x0000003a8c0c7220 */ /* 0x080fe20000410000 */
[-CC-:B------:R-:W-:Y:S01]  /*e310*/  FFMA.FTZ R127, R127, R58.reuse, -R89.reuse ;  /* 0x0000003a7f7f7223 */ /* 0x180fe20000010859 */
[----:B------:R-:W-:-:S01]  /*e320*/  FFMA.FTZ R130, R130, R58, -R89 ;  /* 0x0000003a82827223 */ /* 0x000fc20000010859 */
[-C--:B------:R-:W-:Y:S01]  /*e330*/  FMUL.FTZ R3, R3, R58.reuse ;  /* 0x0000003a03037220 */ /* 0x080fe20000410000 */
        /* <DEDUP_REMOVED lines=34> */
[----:B-1----:R-:W-:-:S01]  /*e560*/  FFMA.FTZ R0, R3, R0, R10 ;  /* 0x0000000003007223 */ /* 0x002fc2000001000a */
[----:B------:R-:W-:Y:S01]  /*e570*/  FADD.FTZ R20, R102, R20 ;  /* 0x0000001466147221 */ /* 0x000fe20000010000 */
[----:B------:R-:W-:-:S01]  /*e580*/  FFMA.FTZ R131, R131, R58, -R89 ;  /* 0x0000003a83837223 */ /* 0x000fc20000010859 */
[----:B------:R-:W-:Y:S01]  /*e590*/  FFMA.FTZ R63, R63, R58, -R89 ;  /* 0x0000003a3f3f7223 */ /* 0x000fe20000010859 */
[----:B------:R-:W-:-:S01]  /*e5a0*/  FADD.FTZ R0, R120, R0 ;  /* 0x0000000078007221 */ /* 0x000fc20000010000 */
        /* <DEDUP_REMOVED lines=9> */
[----:B------:R-:W-:Y:S01]  /*e640*/  @!P2 VIADD R13, R13, 0x13240 ;  /* 0x000132400d0da836 */ /* 0x000fe20000000000 */
[----:B------:R-:W2:Y:S01]  /*e650*/  MUFU.EX2 R127, R127 ;  /* 0x0000007f007f7308 */ /* 0x000ea20000000800 */
[----:B0-----:R-:W-:-:S01]  /*e660*/  FADD.FTZ R0, R124, R0 ;  /* 0x000000007c007221 */ /* 0x001fc20000010000 */
[----:B------:R-:W-:-:S02]  /*e670*/  FADD.FTZ R20, R128, R20 ;  /* 0x0000001480147221 */ /* 0x000fc40000010000 */
[----:B------:R-:W-:Y:S02]  /*e680*/  @!P2 PRMT R13, RZ, 0x654, R13 ;  /* 0x00000654ff0da816 */ /* 0x000fe4000000000d */
[----:B------:R-:W-:Y:S02]  /*e690*/  FADD.FTZ R20, R62, R20 ;  /* 0x000000143e147221 */ /* 0x000fe40000010000 */
[----:B------:R-:W0:Y:S01]  /*e6a0*/  MUFU.EX2 R130, R130 ;  /* 0x0000008200827308 */ /* 0x000e220000000800 */
[----:B-1----:R-:W-:-:S01]  /*e6b0*/  FADD.FTZ R0, R126, R0 ;  /* 0x000000007e007221 */ /* 0x002fc20000010000 */
[----:B------:R-:W-:Y:S01]  /*e6c0*/  FADD.FTZ R20, R100, R20 ;  /* 0x0000001464147221 */ /* 0x000fe20000010000 */
[----:B------:R1:W-:Y:S03]  /*e6d0*/  @!P2 SYNCS.ARRIVE.TRANS64.RED.A1T0 RZ, [R13+URZ], RZ ;  /* 0x000000ff0dffa9a7 */ /* 0x0003e6000810043f */
[----:B------:R-:W-:-:S02]  /*e6e0*/  FADD.FTZ R20, R104, R20 ;  /* 0x0000001468147221 */ /* 0x000fc40000010000 */
        /* <DEDUP_REMOVED lines=59> */
[----:B---3--:R-:W-:-:S04]  /*eaa0*/  FADD.FTZ R20, R73, R20 ;  /* 0x0000001449147221 */ /* 0x008fc80000010000 */
[----:B------:R-:W-:-:S03]  /*eab0*/  FADD.FTZ R20, R70, R20 ;  /* 0x0000001446147221 */ /* 0x000fc60000010000 */
        /* <DEDUP_REMOVED lines=56> */
.L_x_12705:
[----:B------:R-:W2:Y:S01]  /*ee40*/  LDL R13, [R1+0x1c] ;  /* 0x00001c00010d7983 */ /* 0x000ea20000100800 */
[----:B------:R-:W-:Y:S01]  /*ee50*/  ISETP.GT.AND P2, PT, R14, R21, PT ;  /* 0x000000150e00720c */ /* 0x000fe20003f44270 */
[----:B------:R-:W-:Y:S01]  /*ee60*/  VIADD R15, R15, 0x13260 ;  /* 0x000132600f0f7836 */ /* 0x000fe20000000000 */
        /* <DEDUP_REMOVED lines=77> */
[----:B--2---:R-:W-:-:S04]  /*f340*/  PRMT R15, R13, 0x654, R15 ;  /* 0x000006540d0f7816 */ /* 0x004fc8000000000f */
[----:B------:R0:W-:Y:S01]  /*f350*/  SYNCS.ARRIVE.TRANS64.RED.A1T0 RZ, [R15+URZ], RZ ;  /* 0x000000ff0fff79a7 */ /* 0x0001e2000810043f */
[----:B------:R-:W-:Y:S05]  /*f360*/  @P2 BRA `(.L_x_12706) ;  /* 0xffffffc400782947 */ /* 0x000fea000383ffff */
[----:B------:R-:W-:Y:S05]  /*f370*/  BSYNC B1 ;  /* 0x0000000000017941 */ /* 0x000fea0003800000 */
.L_x_12694:
[----:B------:R-:W-:Y:S05]  /*f380*/  BSYNC B0 ;  /* 0x0000000000007941 */ /* 0x000fea0003800000 */
.L_x_12693:
[----:B------:R-:W-:Y:S01]  /*f390*/  ISETP.GE.AND P0, PT, R14, RZ, PT ;  /* 0x000000ff0e00720c */ /* 0x000fe20003f06270 */
[----:B------:R-:W-:-:S12]  /*f3a0*/  BSSY B0, `(.L_x_12707) ;  /* 0x00002f1000007945 */ /* 0x000fd80003800000 */
[----:B------:R-:W-:Y:S05]  /*f3b0*/  @!P0 BRA `(.L_x_12708) ;  /* 0x0000002c00bc8947 */ /* 0x000fea0003800000 */
[----:B------:R-:W-:Y:S01]  /*f3c0*/  MOV R12, R59 ;  /* 0x0000003b000c7202 */ /* 0x000fe20000000f00 */
[----:B------:R-:W-:Y:S02]  /*f3d0*/  IMAD.MOV.U32 R3, RZ, RZ, R60 ;  /* 0x000000ffff037224 */ /* 0x000fe400078e003c */
[----:B------:R-:W-:Y:S02]  /*f3e0*/  IMAD.MOV.U32 R9, RZ, RZ, R23 ;  /* 0x000000ffff097224 */ /* 0x000fe400078e0017 */
[----:B------:R-:W-:-:S07]  /*f3f0*/  IMAD.MOV.U32 R8, RZ, RZ, R22 ;  /* 0x000000ffff087224 */ /* 0x000fce00078e0016 */
.L_x_12720:
[----:B0-----:R-:W-:-:S05]  /*f400*/  VIADD R15, R8, 0x1 ;  /* 0x00000001080f7836 */ /* 0x001fca0000000000 */
[----:B------:R-:W-:-:S04]  /*f410*/  ISETP.NE.AND P0, PT, R15, 0x2, PT ;  /* 0x000000020f00780c */ /* 0x000fc80003f05270 */
[----:B------:R-:W-:Y:S02]  /*f420*/  SEL R15, R15, RZ, P0 ;  /* 0x000000ff0f0f7207 */ /* 0x000fe40000000000 */
[----:B------:R-:W-:-:S03]  /*f430*/  SEL R10, RZ, 0x1, P0 ;  /* 0x00000001ff0a7807 */ /* 0x000fc60000000000 */
[----:B------:R-:W-:Y:S01]  /*f440*/  IMAD.MOV.U32 R22, RZ, RZ, R15 ;  /* 0x000000ffff167224 */ /* 0x000fe200078e000f */
[----:B------:R-:W-:Y:S01]  /*f450*/  LOP3.LUT R23, R9, R10, RZ, 0x3c, !PT ;  /* 0x0000000a09177212 */ /* 0x000fe200078e3cff */
[----:B-1----:R-:W-:Y:S06]  /*f460*/  @!P1 BRA `(.L_x_12709) ;  /* 0x0000000000049947 */ /* 0x002fec0003800000 */
[----:B------:R-:W-:Y:S01]  /*f470*/  BPT.TRAP 0x1 ;  /* 0x000000040000795c */ /* 0x000fe20000300000 */
.L_x_12709:
[----:B------:R-:W-:Y:S01]  /*f480*/  IMAD R10, R22, 0x8, R16 ;  /* 0x00000008160a7824 */ /* 0x000fe200078e0210 */
[----:B------:R-:W-:-:S04]  /*f490*/  SHF.L.U32 R11, R23, 0x1f, RZ ;  /* 0x0000001f170b7819 */ /* 0x000fc800000006ff */
[----:B------:R0:W1:Y:S01]  /*f4a0*/  SYNCS.PHASECHK.TRANS64.TRYWAIT P0, [R10+URZ+0x13230], R11 ;  /* 0x0132300b0a0075a7 */ /* 0x000062000800017f */
[----:B------:R-:W-:Y:S05]  /*f4b0*/  @!P1 BRA `(.L_x_12710) ;  /* 0x0000000000049947 */ /* 0x000fea0003800000 */
[----:B------:R-:W-:Y:S01]  /*f4c0*/  BPT.TRAP 0x1 ;  /* 0x000000040000795c */ /* 0x000fe20000300000 */
.L_x_12710:
        /* <DEDUP_REMOVED lines=8> */
.L_x_12712:
[----:B------:R-:W-:Y:S05]  /*f550*/  BSYNC B1 ;  /* 0x0000000000017941 */ /* 0x000fea0003800000 */
.L_x_12711:
[----:B01----:R-:W-:Y:S01]  /*f560*/  IMAD.MOV.U32 R10, RZ, RZ, R13 ;  /* 0x000000ffff0a7224 */ /* 0x003fe200078e000d */
[----:B------:R-:W-:Y:S01]  /*f570*/  R2UR UR4, R4 ;  /* 0x00000000040472ca */ /* 0x000fe200000e0000 */
[----:B------:R-:W-:Y:S01]  /*f580*/  IMAD.MOV.U32 R11, RZ, RZ, -0x7fffffe0 ;  /* 0x80000020ff0b7424 */ /* 0x000fe200078e00ff */
[----:B------:R-:W-:Y:S01]  /*f590*/  R2UR UR5, R5 ;  /* 0x00000000050572ca */ /* 0x000fe200000e0000 */
[----:B------:R-:W-:Y:S01]  /*f5a0*/  WARPGROUP.ARRIVE ;  /* 0x00000000000079c5 */ /* 0x000fe20000000000 */
[----:B------:R-:W-:Y:S01]  /*f5b0*/  R2UR UR6, R10 ;  /* 0x000000000a0672ca */ /* 0x000fe200000e0000 */
[----:B------:R-:W-:Y:S01]  /*f5c0*/  IMAD.MOV.U32 R10, RZ, RZ, R21 ;  /* 0x000000ffff0a7224 */ /* 0x000fe200078e0015 */
[----:B------:R-:W-:Y:S01]  /*f5d0*/  R2UR UR7, R11 ;  /* 0x000000000b0772ca */ /* 0x000fe200000e0000 */
[C---:B------:R-:W-:Y:S01]  /*f5e0*/  VIADD R58, R13.reuse, 0x182 ;  /* 0x000001820d3a7836 */ /* 0x040fe20000000000 */
[----:B------:R-:W-:Y:S02]  /*f5f0*/  MOV R57, 0x80000020 ;  /* 0x8000002000397802 */ /* 0x000fe40000000f00 */
[----:B------:R-:W-:Y:S01]  /*f600*/  R2UR UR10, R56 ;  /* 0x00000000380a72ca */ /* 0x000fe200000e0000 */
[----:B------:R-:W-:Y:S01]  /*f610*/  VIADD R56, R13, 0x180 ;  /* 0x000001800d387836 */ /* 0x000fe20000000000 */
[----:B------:R-:W-:-:S02]  /*f620*/  R2UR UR11, R57 ;  /* 0x00000000390b72ca */ /* 0x000fc400000e0000 */
[----:B------:R-:W-:Y:S02]  /*f630*/  R2UR UR8, R4 ;  /* 0x00000000040872ca */ /* 0x000fe400000e0000 */
[----:B------:R-:W-:Y:S02]  /*f640*/  R2UR UR9, R5 ;  /* 0x00000000050972ca */ /* 0x000fe400000e0000 */
[----:B------:R-:W-:Y:S01]  /*f650*/  R2UR UR14, R10 ;  /* 0x000000000a0e72ca */ /* 0x000fe200000e0000 */
[----:B------:R-:W-:Y:S01]  /*f660*/  QGMMA.64x32x32.F32.E4M3.E4M3 R120, gdesc[UR4], RZ, !UPT, gsb0 ;  /* 0x00600000047879f3 */ /* 0x000fe2000c0008ff */
[----:B------:R-:W-:Y:S01]  /*f670*/  R2UR UR15, R11 ;  /* 0x000000000b0f72ca */ /* 0x000fe200000e0000 */
[----:B------:R-:W-:Y:S01]  /*f680*/  VIADD R10, R13, 0x200 ;  /* 0x000002000d0a7836 */ /* 0x000fe20000000000 */
[----:B------:R-:W-:Y:S02]  /*f690*/  R2UR UR12, R4 ;  /* 0x00000000040c72ca */ /* 0x000fe400000e0000 */
[----:B------:R-:W-:-:S02]  /*f6a0*/  R2UR UR13, R5 ;  /* 0x00000000050d72ca */ /* 0x000fc400000e0000 */
[----:B------:R-:W-:Y:S01]  /*f6b0*/  R2UR UR18, R56 ;  /* 0x00000000381272ca */ /* 0x000fe200000e0000 */
[----:B------:R-:W-:Y:S01]  /*f6c0*/  VIADD R56, R13, 0x2 ;  /* 0x000000020d387836 */ /* 0x000fe20000000000 */
[----:B------:R-:W-:Y:S02]  /*f6d0*/  R2UR UR19, R57 ;  /* 0x00000000391372ca */ /* 0x000fe400000e0000 */
        /* <DEDUP_REMOVED lines=12> */
[----:B------:R-:W-:Y:S02]  /*f7a0*/  MOV R59, 0x80000020 ;  /* 0x80000020003b7802 */ /* 0x000fe40000000f00 */
        /* <DEDUP_REMOVED lines=50> */
.L_x_12714:
[----:B------:R-:W-:Y:S01]  /*fad0*/  SHF.L.U32 R9, R9, 0x1f, RZ ;  /* 0x0000001f09097819 */ /* 0x000fe200000006ff */
[----:B------:R-:W-:-:S04]  /*fae0*/  IMAD R13, R8, 0x8, R16 ;  /* 0x00000008080d7824 */ /* 0x000fc800078e0210 */
[----:B------:R0:W1:Y:S01]  /*faf0*/  SYNCS.PHASECHK.TRANS64.TRYWAIT P0, [R13+URZ+0x13250], R9 ;  /* 0x013250090d0075a7 */ /* 0x000062000800017f */
[----:B------:R-:W-:Y:S05]  /*fb00*/  @!P1 BRA `(.L_x_12715) ;  /* 0x0000000000049947 */ /* 0x000fea0003800000 */
[----:B------:R-:W-:Y:S01]  /*fb10*/  BPT.TRAP 0x1 ;  /* 0x000000040000795c */ /* 0x000fe20000300000 */
.L_x_12715:
[----:B------:R-:W-:Y:S04]  /*fb20*/  BSSY B1, `(.L_x_12716) ;  /* 0x0000004000017945 */ /* 0x000fe80003800000 */
[----:B-1----:R-:W-:Y:S05]  /*fb30*/  @P0 BRA `(.L_x_12717) ;  /* 0x0000000000080947 */ /* 0x002fea0003800000 */
[----:B------:R-:W1:Y:S02]  /*fb40*/  SYNCS.PHASECHK.TRANS64.TRYWAIT P0, [R13+URZ+0x13250], R9 ;  /* 0x013250090d0075a7 */ /* 0x000e64000800017f */
[----:B-1----:R-:W-:Y:S05]  /*fb50*/  @!P0 BRA `(.L_x_12718) ;  /* 0x000000b400c88947 */ /* 0x002fea0003800000 */
.L_x_12717:
[----:B------:R-:W-:Y:S05]  /*fb60*/  BSYNC B1 ;  /* 0x0000000000017941 */ /* 0x000fea0003800000 */
.L_x_12716:
        /* <DEDUP_REMOVED lines=42> */
[----:B------:R-:W-:Y:S01]  /*fe10*/  IMAD.MOV.U32 R11, RZ, RZ, -0x3ffffff0 ;  /* 0xc0000010ff0b7424 */ /* 0x000fe200078e00ff */
        /* <DEDUP_REMOVED lines=83> */
[----:B------:R-:W-:Y:S01]  /*10350*/  @!P0 IMAD R15, R15, 0x8, R16 ;  /* 0x000000080f0f8824 */ /* 0x000fe200078e0210 */
[----:B------:R-:W-:-:S03]  /*10360*/  FMNMX.FTZ R133, R124, R133, !PT ;  /* 0x000000857c857209 */ /* 0x000fc60007810000 */
[----:B------:R-:W2:Y:S01]  /*10370*/  MUFU.TANH R126, R126 ;  /* 0x0000007e007e7308 */ /* 0x000ea20000002400 */
[----:B-1----:R-:W-:Y:S01]  /*10380*/  FMNMX.FTZ R134, R122, R134, !PT ;  /* 0x000000867a867209 */ /* 0x002fe20007810000 */
[----:B------:R-:W-:-:S03]  /*10390*/  @!P0 VIADD R15, R15, 0x13240 ;  /* 0x000132400f0f8836 */ /* 0x000fc60000000000 */
[----:B------:R-:W-:Y:S02]  /*103a0*/  FMNMX.FTZ R134, R123, R134, !PT ;  /* 0x000000867b867209 */ /* 0x000fe40007810000 */
[----:B------:R-:W-:Y:S01]  /*103b0*/  @!P0 PRMT R15, RZ, 0x654, R15 ;  /* 0x00000654ff0f8816 */ /* 0x000fe2000000000f */
        /* <DEDUP_REMOVED lines=102> */
[----:B------:R0:W-:Y:S01]  /*10a20*/  MUFU.TANH R133, R134 ;  /* 0x0000008600857308 */ /* 0x0001e20000002400 */
[----:B--2---:R-:W-:-:S07]  /*10a30*/  FMNMX.FTZ R57, R85, R57, !PT ;  /* 0x0000003955397209 */ /* 0x004fce0007810000 */
[----:B------:R-:W2:Y:S01]  /*10a40*/  MUFU.TANH R132, R132 ;  /* 0x0000008400847308 */ /* 0x000ea20000002400 */
[----:B0-----:R-:W-:Y:S01]  /*10a50*/  FMUL.FTZ R134, R2, R58 ;  /* 0x0000003a02867220 */ /* 0x001fe20000410000 */
[----:B-1----:R-:W-:-:S06]  /*10a60*/  FMNMX.FTZ R56, R86, R56, !PT ;  /* 0x0000003856387209 */ /* 0x002fcc0007810000 */
[----:B------:R-:W0:Y:S08]  /*10a70*/  MUFU.TANH R87, R87 ;  /* 0x0000005700577308 */ /* 0x000e300000002400 */
[----:B------:R-:W1:Y:S01]  /*10a80*/  MUFU.TANH R134, R134 ;  /* 0x0000008600867308 */ /* 0x000e620000002400 */
[----:B--2---:R-:W-:-:S04]  /*10a90*/  FMNMX.FTZ R57, R132, R57, !PT ;  /* 0x0000003984397209 */ /* 0x004fc80007810000 */
[----:B------:R-:W-:-:S03]  /*10aa0*/  FMNMX.FTZ R57, R133, R57, !PT ;  /* 0x0000003985397209 */ /* 0x000fc60007810000 */
        /* <DEDUP_REMOVED lines=26> */
[----:B------:R-:W-:-:S05]  /*10c50*/  IMAD.MOV.U32 R57, RZ, RZ, -0x3ffffff0 ;  /* 0xc0000010ff397424 */ /* 0x000fca00078e00ff */
[----:B------:R-:W-:Y:S02]  /*10c60*/  R2UR UR7, R57 ;  /* 0x00000000390772ca */ /* 0x000fe400000e0000 */
[----:B-1----:R-:W-:Y:S02]  /*10c70*/  FMNMX.FTZ R58, R70, R56, !PT ;  /* 0x00000038463a7209 */ /* 0x002fe40007810000 */
[----:B------:R-:W0:Y:S02]  /*10c80*/  SHFL.BFLY PT, R56, R60, 0x2, 0x1f ;  /* 0x0c401f003c387f89 */ /* 0x000e2400000e0000 */
[----:B--2---:R-:W-:-:S05]  /*10c90*/  FMNMX.FTZ R58, R71, R58, !PT ;  /* 0x0000003a473a7209 */ /* 0x004fca0007810000 */
[----:B------:R-:W1:Y:S01]  /*10ca0*/  SHFL.BFLY PT, R59, R58, 0x2, 0x1f ;  /* 0x0c401f003a3b7f89 */ /* 0x000e6200000e0000 */
[----:B0-----:R-:W-:Y:S01]  /*10cb0*/  FMNMX.FTZ R60, R60, R56, !PT ;  /* 0x000000383c3c7209 */ /* 0x001fe20007810000 */
[----:B------:R-:W-:-:S04]  /*10cc0*/  VIADD R56, R8, 0x180 ;  /* 0x0000018008387836 */ /* 0x000fc80000000000 */
[----:B------:R-:W0:Y:S01]  /*10cd0*/  SHFL.BFLY PT, R57, R60, 0x1, 0x1f ;  /* 0x0c201f003c397f89 */ /* 0x000e2200000e0000 */
[----:B------:R-:W-:Y:S02]  /*10ce0*/  R2UR UR6, R56 ;  /* 0x00000000380672ca */ /* 0x000fe400000e0000 */
[----:B-1----:R-:W-:Y:S02]  /*10cf0*/  FMNMX.FTZ R59, R58, R59, !PT ;  /* 0x0000003b3a3b7209 */ /* 0x002fe40007810000 */
[----:B------:R-:W-:-:S03]  /*10d00*/  MOV R58, UR36 ;  /* 0x00000024003a7c02 */ /* 0x000fc60008000f00 */
[----:B------:R-:W1:Y:S06]  /*10d10*/  SHFL.BFLY PT, R56, R59, 0x1, 0x1f ;  /* 0x0c201f003b387f89 */ /* 0x000e6c00000e0000 */
[----:B------:R-:W-:Y:S01]  /*10d20*/  QGMMA.64x64x32.F32.E4M3.E4M3 R24, R140, gdesc[UR4], R24, gsb0 ;  /* 0x00e000048c187df3 */ /* 0x000fe20008000818 */
[----:B0-----:R-:W-:Y:S01]  /*10d30*/  FMNMX.FTZ R60, R60, R57, !PT ;  /* 0x000000393c3c7209 */ /* 0x001fe20007810000 */
[----:B------:R-:W-:-:S04]  /*10d40*/  IMAD.MOV.U32 R57, RZ, RZ, -0x3ffffff0 ;  /* 0xc0000010ff397424 */ /* 0x000fc800078e00ff */
[C---:B------:R-:W-:Y:S01]  /*10d50*/  FADD.FTZ R3, -R60.reuse, R3 ;  /* 0x000000033c037221 */ /* 0x040fe20000010100 */
[----:B------:R-:W-:Y:S01]  /*10d60*/  R2UR UR7, R57 ;  /* 0x00000000390772ca */ /* 0x000fe200000e0000 */
[-C--:B------:R-:W-:Y:S02]  /*10d70*/  FFMA.FTZ R57, R60, R58.reuse, -8 ;  /* 0xc10000003c397423 */ /* 0x080fe4000001003a */
[----:B------:R-:W-:Y:S01]  /*10d80*/  FMUL.FTZ R3, R3, R58 ;  /* 0x0000003a03037220 */ /* 0x000fe20000410000 */
[----:B-1----:R-:W-:Y:S01]  /*10d90*/  FMNMX.FTZ R59, R59, R56, !PT ;  /* 0x000000383b3b7209 */ /* 0x002fe20007810000 */
[----:B------:R-:W-:Y:S02]  /*10da0*/  VIADD R56, R8, 0x200 ;  /* 0x0000020008387836 */ /* 0x000fe40000000000 */
[-CC-:B------:R-:W-:Y:S01]  /*10db0*/  FFMA.FTZ R9, R9, R58.reuse, -R57.reuse ;  /* 0x0000003a09097223 */ /* 0x180fe20000010839 */
[----:B------:R-:W-:-:S01]  /*10dc0*/  FFMA.FTZ R10, R10, R58, -R57 ;  /* 0x0000003a0a0a7223 */ /* 0x000fc20000010839 */
[----:B------:R-:W-:Y:S01]  /*10dd0*/  FFMA.FTZ R104, R104, R58, -R57 ;  /* 0x0000003a68687223 */ /* 0x000fe20000010839 */
[----:B------:R-:W-:-:S01]  /*10de0*/  FADD.FTZ R8, -R59, R12 ;  /* 0x0000000c3b087221 */ /* 0x000fc20000010100 */
        /* <DEDUP_REMOVED lines=70> */
[----:B------:R-:W-:-:S02]  /*11250*/  WARPGROUP.DEPBAR.LE gsb0, 0x0 ;  /* 0x00008000000079c5 */ /* 0x000fc40000010000 */
[----:B------:R-:W2:Y:S01]  /*11260*/  MUFU.EX2 R10, R10 ;  /* 0x0000000a000a7308 */ /* 0x000ea20000000800 */
[----:B0-----:R-:W-:-:S01]  /*11270*/  FFMA.FTZ R20, R3, R20, R9 ;  /* 0x0000001403147223 */ /* 0x001fc20000010009 */
[----:B------:R-:W-:Y:S01]  /*11280*/  WARPGROUP.ARRIVE ;  /* 0x00000000000079c5 */ /* 0x000fe20000000000 */
[----:B------:R-:W-:-:S01]  /*11290*/  FFMA.FTZ R78, R78, R58, -R69 ;  /* 0x0000003a4e4e7223 */ /* 0x000fc20000010845 */
[-CC-:B------:R-:W-:Y:S01]  /*112a0*/  FFMA.FTZ R79, R79, R58.reuse, -R69.reuse ;  /* 0x0000003a4f4f7223 */ /* 0x180fe20000010845 */
[----:B------:R-:W-:-:S01]  /*112b0*/  FFMA.FTZ R82, R82, R58, -R69 ;  /* 0x0000003a52527223 */ /* 0x000fc20000010845 */
[-CC-:B------:R-:W-:Y:S01]  /*112c0*/  FFMA.FTZ R83, R83, R58.reuse, -R69.reuse ;  /* 0x0000003a53537223 */ /* 0x180fe20000010845 */
[----:B------:R-:W-:-:S01]  /*112d0*/  FFMA.FTZ R86, R86, R58, -R69 ;  /* 0x0000003a56567223 */ /* 0x000fc20000010845 */
        /* <DEDUP_REMOVED lines=13> */
[----:B------:R-:W-:-:S03]  /*113b0*/  FFMA.FTZ R69, R71, R58, -R69 ;  /* 0x0000003a47457223 */ /* 0x000fc60000010845 */
        /* <DEDUP_REMOVED lines=156> */
.L_x_12719:
[----:B------:R-:W2:Y:S01]  /*11d80*/  LDL R15, [R1+0x1c] ;  /* 0x00001c00010f7983 */ /* 0x000ea20000100800 */
[----:B------:R-:W-:Y:S01]  /*11d90*/  ISETP.GT.AND P0, PT, R14, RZ, PT ;  /* 0x000000ff0e00720c */ /* 0x000fe20003f04270 */
[----:B------:R-:W-:Y:S01]  /*11da0*/  VIADD R13, R13, 0x13260 ;  /* 0x000132600d0d7836 */ /* 0x000fe20000000000 */
        /* <DEDUP_REMOVED lines=77> */
[----:B--2---:R-:W-:-:S04]  /*12280*/  PRMT R13, R15, 0x654, R13 ;  /* 0x000006540f0d7816 */ /* 0x004fc8000000000d */
[----:B------:R1:W-:Y:S01]  /*12290*/  SYNCS.ARRIVE.TRANS64.RED.A1T0 RZ, [R13+URZ], RZ ;  /* 0x000000ff0dff79a7 */ /* 0x0003e2000810043f */
[----:B------:R-:W-:Y:S05]  /*122a0*/  @P0 BRA `(.L_x_12720) ;  /* 0xffffffd000540947 */ /* 0x000fea000383ffff */
.L_x_12708:
[----:B------:R-:W-:Y:S05]  /*122b0*/  BSYNC B0 ;  /* 0x0000000000007941 */ /* 0x000fea0003800000 */
.L_x_12707:
[----:B------:R-:W-:Y:S06]  /*122c0*/  BAR.ARV 0x8, 0x200 ;  /* 0x0208000000007b1d */ /* 0x000fec0000002000 */
[----:B------:R-:W-:Y:S05]  /*122d0*/  @!P1 BRA `(.L_x_12721) ;  /* 0x0000000000049947 */ /* 0x000fea0003800000 */
[----:B------:R-:W-:Y:S01]  /*122e0*/  BPT.TRAP 0x1 ;  /* 0x000000040000795c */ /* 0x000fe20000300000 */
.L_x_12721:
[----:B------:R-:W-:Y:S02]  /*122f0*/  LEA R8, R22, R16, 0x3 ;  /* 0x0000001016087211 */ /* 0x000fe400078e18ff */
[----:B------:R-:W-:-:S04]  /*12300*/  SHF.L.U32 R3, R23, 0x1f, RZ ;  /* 0x0000001f17037819 */ /* 0x000fc800000006ff */
[----:B------:R2:W3:Y:S01]  /*12310*/  SYNCS.PHASECHK.TRANS64.TRYWAIT P0, [R8+URZ+0x13250], R3 ;  /* 0x01325003080075a7 */ /* 0x0004e2000800017f */
[----:B------:R-:W-:Y:S05]  /*12320*/  @!P1 BRA `(.L_x_12722) ;  /* 0x0000000000049947 */ /* 0x000fea0003800000 */
[----:B------:R-:W-:Y:S01]  /*12330*/  BPT.TRAP 0x1 ;  /* 0x000000040000795c */ /* 0x000fe20000300000 */
.L_x_12722:
[----:B------:R-:W-:Y:S04]  /*12340*/  BSSY B0, `(.L_x_12723) ;  /* 0x0000004000007945 */ /* 0x000fe80003800000 */
[----:B---3--:R-:W-:Y:S05]  /*12350*/  @P0 BRA `(.L_x_12724) ;  /* 0x0000000000080947 */ /* 0x008fea0003800000 */
[----:B------:R-:W3:Y:S02]  /*12360*/  SYNCS.PHASECHK.TRANS64.TRYWAIT P0, [R8+URZ+0x13250], R3 ;  /* 0x01325003080075a7 */ /* 0x000ee4000800017f */
[----:B---3--:R-:W-:Y:S05]  /*12370*/  @!P0 BRA `(.L_x_12725) ;  /* 0x0000008c00d48947 */ /* 0x008fea0003800000 */
.L_x_12724:
[----:B------:R-:W-:Y:S05]  /*12380*/  BSYNC B0 ;  /* 0x0000000000007941 */ /* 0x000fea0003800000 */
.L_x_12723:
[----:B------:R-:W4:Y:S04]  /*12390*/  LDL R9, [R1+0x64] ;  /* 0x0000640001097983 */ /* 0x000f280000100800 */
[----:B------:R-:W5:Y:S01]  /*123a0*/  LDL R12, [R1+0x50] ;  /* 0x00005000010c7983 */ /* 0x000f620000100800 */
        /* <DEDUP_REMOVED lines=8> */
[----:B--23--:R-:W-:-:S05]  /*12430*/  LOP3.LUT R3, R16, 0x10000, RZ, 0xfc, !PT ;  /* 0x0001000010037812 */ /* 0x00cfca00078efcff */
[----:B------:R-:W-:Y:S02]  /*12440*/  IMAD R2, R22, 0x280, R3 ;  /* 0x0000028016027824 */ /* 0x000fe400078e0203 */
[----:B------:R-:W-:Y:S01]  /*12450*/  IMAD.MOV.U32 R3, RZ, RZ, -0x3ffffff0 ;  /* 0xc0000010ff037424 */ /* 0x000fe200078e00ff */
[----:B------:R-:W4:Y:S02]  /*12460*/  @P0 LDC.64 R6, c[0x0][0x9c8] ;  /* 0x00027200ff060b82 */ /* 0x000f240000000a00 */
[----:B------:R-:W-:Y:S02]  /*12470*/  R2UR UR6, R2 ;  /* 0x00000000020672ca */ /* 0x000fe400000e0000 */
[----:B------:R-:W-:-:S04]  /*12480*/  R2UR UR7, R3 ;  /* 0x00000000030772ca */ /* 0x000fc800000e0000 */
[----:B------:R-:W2:Y:S09]  /*12490*/  @P0 LDC.64 R4, c[0x0][0x9d0] ;  /* 0x00027400ff040b82 */ /* 0x000eb20000000a00 */
[----:B------:R-:W-:Y:S03]  /*124a0*/  QGMMA.64x64x32.F32.E4M3.E4M3 R24, R152, gdesc[UR4], R24, gsb0 ;  /* 0x00e0000498187df3 */ /* 0x000fe60008000818 */
[----:B------:R-:W-:-:S02]  /*124b0*/  WARPGROUP.DEPBAR.LE gsb0, 0x0 ;  /* 0x00008000000079c5 */ /* 0x000fc40000010000 */
[----:B------:R-:W-:Y:S01]  /*124c0*/  WARPGROUP.ARRIVE ;  /* 0x00000000000079c5 */ /* 0x000fe20000000000 */
[----:B----4-:R-:W-:-:S04]  /*124d0*/  @P0 IMAD R10, R9, R6, RZ ;  /* 0x00000006090a0224 */ /* 0x010fc800078e02ff */
[C---:B-----5:R-:W-:Y:S02]  /*124e0*/  @P0 IMAD R3, R12.reuse, R7, R10 ;  /* 0x000000070c030224 */ /* 0x060fe400078e020a */
[----:B------:R-:W-:Y:S01]  /*124f0*/  @P0 IMAD.WIDE.U32 R6, R12, R6, RZ ;  /* 0x000000060c060225 */ /* 0x000fe200078e00ff */
[----:B------:R-:W-:-:S03]  /*12500*/  @P0 SHF.R.S32.HI R9, RZ, 0x1f, R11 ;  /* 0x0000001fff090819 */ /* 0x000fc6000001140b */
[----:B------:R-:W-:Y:S02]  /*12510*/  @P0 IMAD.IADD R7, R7, 0x1, R3 ;  /* 0x0000000107070824 */ /* 0x000fe400078e0203 */
[-C--:B--2---:R-:W-:Y:S02]  /*12520*/  @P0 IMAD R10, R9, R4.reuse, RZ ;  /* 0x00000004090a0224 */ /* 0x084fe400078e02ff */
[----:B------:R-:W-:Y:S02]  /*12530*/  IMAD.MOV.U32 R9, RZ, RZ, 0x3f800000 ;  /* 0x3f800000ff097424 */ /* 0x000fe400078e00ff */
[C---:B------:R-:W-:Y:S02]  /*12540*/  @P0 IMAD R3, R11.reuse, R5, R10 ;  /* 0x000000050b030224 */ /* 0x040fe400078e020a */
[----:B------:R-:W-:-:S04]  /*12550*/  @P0 IMAD.WIDE.U32 R4, R11, R4, R6 ;  /* 0x000000040b040225 */ /* 0x000fc800078e0006 */
[----:B------:R-:W-:Y:S01]  /*12560*/  @P0 IMAD.IADD R3, R5, 0x1, R3 ;  /* 0x0000000105030824 */ /* 0x000fe200078e0203 */
[----:B------:R-:W-:Y:S01]  /*12570*/  @P0 LEA R6, P2, R4, UR4, 0x2 ;  /* 0x0000000404060c11 */ /* 0x000fe2000f8410ff */
[----:B------:R-:W-:-:S03]  /*12580*/  IMAD.MOV.U32 R5, RZ, RZ, -0x3ffffff0 ;  /* 0xc0000010ff057424 */ /* 0x000fc600078e00ff */
[----:B------:R-:W-:Y:S01]  /*12590*/  @P0 LEA.HI.X R7, R4, UR5, R3, 0x2, P2 ;  /* 0x0000000504070c11 */ /* 0x000fe200090f1403 */
[----:B------:R-:W-:Y:S01]  /*125a0*/  VIADD R4, R2, 0x80 ;  /* 0x0000008002047836 */ /* 0x000fe20000000000 */
[----:B------:R-:W-:-:S03]  /*125b0*/  R2UR UR7, R5 ;  /* 0x00000000050772ca */ /* 0x000fc600000e0000 */
[----:B------:R2:W3:Y:S01]  /*125c0*/  @P0 LDG.E R9, desc[UR40][R6.64] ;  /* 0x0000002806090981 */ /* 0x0004e2000c1e1900 */
[----:B------:R-:W-:Y:S01]  /*125d0*/  R2UR UR6, R4 ;  /* 0x00000000040672ca */ /* 0x000fe200000e0000 */
[----:B------:R-:W-:Y:S02]  /*125e0*/  VIADD R4, R2, 0x100 ;  /* 0x0000010002047836 */ /* 0x000fe40000000000 */
[----:B------:R-:W-:Y:S01]  /*125f0*/  IMAD.MOV.U32 R5, RZ, RZ, -0x3ffffff0 ;  /* 0xc0000010ff057424 */ /* 0x000fe200078e00ff */
[----:B------:R-:W-:Y:S01]  /*12600*/  SHFL.BFLY PT, R3, R20, 0x2, 0x1f ;  /* 0x0c401f0014037f89 */ /* 0x000fe200000e0000 */
[----:B------:R-:W-:-:S03]  /*12610*/  IMAD.MOV.U32 R10, RZ, RZ, RZ ;  /* 0x000000ffff0a7224 */ /* 0x000fc600078e00ff */
[----:B--2---:R-:W2:Y:S05]  /*12620*/  SHFL.BFLY PT, R7, R0, 0x2, 0x1f ;  /* 0x0c401f0000077f89 */ /* 0x004eaa00000e0000 */
[----:B------:R-:W-:Y:S01]  /*12630*/  QGMMA.64x64x32.F32.E4M3.E4M3 R24, R148, gdesc[UR4], R24, gsb0 ;  /* 0x00e0000494187df3 */ /* 0x000fe20008000818 */
[----:B------:R-:W-:Y:S01]  /*12640*/  R2UR UR6, R4 ;  /* 0x00000000040672ca */ /* 0x000fe200000e0000 */
[C---:B------:R-:W-:Y:S01]  /*12650*/  VIADD R4, R2.reuse, 0x180 ;  /* 0x0000018002047836 */ /* 0x040fe20000000000 */
[----:B------:R-:W-:Y:S01]  /*12660*/  R2UR UR7, R5 ;  /* 0x00000000050772ca */ /* 0x000fe200000e0000 */
[----:B------:R-:W-:Y:S01]  /*12670*/  VIADD R2, R2, 0x200 ;  /* 0x0000020002027836 */ /* 0x000fe20000000000 */
[----:B------:R-:W-:Y:S01]  /*12680*/  MOV R5, 0xc0000010 ;  /* 0xc000001000057802 */ /* 0x000fe20000000f00 */
[----:B--2---:R-:W-:-:S01]  /*12690*/  FADD.FTZ R7, R7, R0 ;  /* 0x0000000007077221 */ /* 0x004fc20000010000 */
[----:B------:R-:W-:Y:S01]  /*126a0*/  IMAD.MOV.U32 R0, RZ, RZ, -0x800000 ;  /* 0xff800000ff007424 */ /* 0x000fe200078e00ff */
[----:B------:R-:W-:-:S02]  /*126b0*/  WARPGROUP.DEPBAR.LE gsb0, 0x0 ;  /* 0x00008000000079c5 */ /* 0x000fc40000010000 */
[----:B------:R-:W-:-:S06]  /*126c0*/  WARPGROUP.ARRIVE ;  /* 0x00000000000079c5 */ /* 0x000fcc0000000000 */
[----:B------:R-:W-:Y:S01]  /*126d0*/  QGMMA.64x64x32.F32.E4M3.E4M3 R24, R144, gdesc[UR4], R24, gsb0 ;  /* 0x00e0000490187df3 */ /* 0x000fe20008000818 */
[----:B------:R-:W-:Y:S01]  /*126e0*/  R2UR UR6, R4 ;  /* 0x00000000040672ca */ /* 0x000fe200000e0000 */
[----:B------:R-:W-:Y:S01]  /*126f0*/  FADD.FTZ R4, R3, R20 ;  /* 0x0000001403047221 */ /* 0x000fe20000010000 */
[----:B------:R-:W-:Y:S01]  /*12700*/  R2UR UR7, R5 ;  /* 0x00000000050772ca */ /* 0x000fe200000e0000 */
[----:B------:R-:W-:-:S03]  /*12710*/  IMAD.MOV.U32 R3, RZ, RZ, -0x3ffffff0 ;  /* 0xc0000010ff037424 */ /* 0x000fc600078e00ff */
[----:B------:R-:W2:Y:S02]  /*12720*/  SHFL.BFLY PT, R5, R4, 0x1, 0x1f ;  /* 0x0c201f0004057f89 */ /* 0x000ea400000e0000 */
[----:B--2---:R-:W-:-:S01]  /*12730*/  FADD.FTZ R6, R4, R5 ;  /* 0x0000000504067221 */ /* 0x004fc20000010000 */
[----:B------:R-:W-:-:S03]  /*12740*/  IMAD.MOV.U32 R4, RZ, RZ, RZ ;  /* 0x000000ffff047224 */ /* 0x000fc600078e00ff */
[C---:B------:R-:W-:Y:S01]  /*12750*/  FMUL.FTZ R5, R6.reuse, 0.00390625 ;  /* 0x3b80000006057820 */ /* 0x040fe20000410000 */
[----:B------:R-:W-:-:S04]  /*12760*/  FSETP.NE.FTZ.AND P0, PT, R6, RZ, PT ;  /* 0x000000ff0600720b */ /* 0x000fc80003f15000 */
[----:B------:R-:W-:-:S09]  /*12770*/  FSETP.NE.FTZ.AND P2, PT, R5, RZ, PT ;  /* 0x000000ff0500720b */ /* 0x000fd20003f55000 */
[----:B------:R-:W-:Y:S08]  /*12780*/  @P0 MUFU.RCP R4, R6 ;  /* 0x0000000600040308 */ /* 0x000ff00000001000 */
[----:B------:R-:W2:Y:S02]  /*12790*/  @P2 MUFU.LG2 R5, R5 ;  /* 0x0000000500052308 */ /* 0x000ea40000000c00 */
[----:B--2---:R-:W-:Y:S01]  /*127a0*/  @P2 FMUL.FTZ R6, R5, 0.69314718246459960938 ;  /* 0x3f31721805062820 */ /* 0x004fe20000410000 */
[----:B------:R-:W-:-:S02]  /*127b0*/  WARPGROUP.DEPBAR.LE gsb0, 0x0 ;  /* 0x00008000000079c5 */ /* 0x000fc40000010000 */
[----:B------:R-:W-:-:S06]  /*127c0*/  WARPGROUP.ARRIVE ;  /* 0x00000000000079c5 */ /* 0x000fcc0000000000 */
[----:B------:R-:W-:Y:S01]  /*127d0*/  QGMMA.64x64x32.F32.E4M3.E4M3 R24, R140, gdesc[UR4], R24, gsb0 ;  /* 0x00e000048c187df3 */ /* 0x000fe20008000818 */
[----:B------:R-:W-:Y:S02]  /*127e0*/  R2UR UR6, R2 ;  /* 0x00000000020672ca */ /* 0x000fe400000e0000 */
[----:B------:R-:W-:Y:S01]  /*127f0*/  R2UR UR7, R3 ;  /* 0x00000000030772ca */ /* 0x000fe200000e0000 */
[----:B------:R-:W2:Y:S01]  /*12800*/  SHFL.BFLY PT, R2, R7, 0x1, 0x1f ;  /* 0x0c201f0007027f89 */ /* 0x000ea200000e0000 */
[----:B------:R-:W-:Y:S01]  /*12810*/  @P2 FMUL.FTZ R3, R58, 0.69314718246459960938 ;  /* 0x3f3172183a032820 */ /* 0x000fe20000410000 */
[----:B--2---:R-:W-:Y:S01]  /*12820*/  FADD.FTZ R11, R7, R2 ;  /* 0x00000002070b7221 */ /* 0x004fe20000010000 */
[----:B------:R-:W-:Y:S02]  /*12830*/  IMAD.MOV.U32 R2, RZ, RZ, -0x800000 ;  /* 0xff800000ff027424 */ /* 0x000fe400078e00ff */
[----:B------:R-:W-:Y:S01]  /*12840*/  @P2 FFMA.FTZ R2, R3, R60, R6 ;  /* 0x0000003c03022223 */ /* 0x000fe20000010006 */
[C---:B-1----:R-:W-:Y:S01]  /*12850*/  FMUL.FTZ R13, R11.reuse, 0.00390625 ;  /* 0x3b8000000b0d7820 */ /* 0x042fe20000410000 */
[----:B------:R-:W-:-:S04]  /*12860*/  FSETP.NE.FTZ.AND P0, PT, R11, RZ, PT ;  /* 0x000000ff0b00720b */ /* 0x000fc80003f15000 */
[----:B------:R-:W-:-:S09]  /*12870*/  FSETP.NE.FTZ.AND P3, PT, R13, RZ, PT ;  /* 0x000000ff0d00720b */ /* 0x000fd20003f75000 */
[----:B------:R-:W-:Y:S04]  /*12880*/  @P0 MUFU.RCP R10, R11 ;  /* 0x0000000b000a0308 */ /* 0x000fe80000001000 */
[----:B0-----:R-:W-:-:S04]  /*12890*/  @P3 FMUL.FTZ R15, R58, 0.69314718246459960938 ;  /* 0x3f3172183a0f3820 */ /* 0x001fc80000410000 */
[----:B------:R-:W0:Y:S02]  /*128a0*/  @P3 MUFU.LG2 R7, R13 ;  /* 0x0000000d00073308 */ /* 0x000e240000000c00 */
[----:B0-----:R-:W-:-:S04]  /*128b0*/  @P3 FMUL.FTZ R12, R7, 0.69314718246459960938 ;  /* 0x3f317218070c3820 */ /* 0x001fc80000410000 */
[----:B------:R-:W-:Y:S01]  /*128c0*/  @P3 FFMA.FTZ R0, R15, R59, R12 ;  /* 0x0000003b0f003223 */ /* 0x000fe2000001000c */
[----:B------:R-:W-:Y:S02]  /*128d0*/  WARPGROUP.DEPBAR.LE gsb0, 0x0 ;  /* 0x00008000000079c5 */ /* 0x000fe40000010000 */
[----:B------:R-:W-:-:S06]  /*128e0*/  WARPGROUP.ARRIVE ;  /* 0x00000000000079c5 */ /* 0x000fcc0000000000 */
[----:B------:R-:W-:Y:S01]  /*128f0*/  QGMMA.64x64x32.F32.E4M3.E4M3 R24, R136, gdesc[UR4], R24, gsb0 ;  /* 0x00e0000488187df3 */ /* 0x000fe20008000818 */
[-C--:B---3--:R-:W-:Y:S01]  /*12900*/  FMUL.FTZ R4, R4, R9.reuse ;  /* 0x0000000904047220 */ /* 0x088fe20000410000 */
[----:B------:R-:W-:Y:S01]  /*12910*/  FMUL.FTZ R5, R10, R9 ;  /* 0x000000090a057220 */ /* 0x000fe20000410000 */
[----:B------:R-:W-:Y:S02]  /*12920*/  WARPGROUP.DEPBAR.LE gsb0, 0x0 ;  /* 0x00008000000079c5 */ /* 0x000fe40000010000 */
[----:B------:R-:W-:Y:S05]  /*12930*/  @!P1 BRA `(.L_x_12726) ;  /* 0x0000000000049947 */ /* 0x000fea0003800000 */
[----:B------:R-:W-:Y:S01]  /*12940*/  BPT.TRAP 0x1 ;  /* 0x000000040000795c */ /* 0x000fe20000300000 */
.L_x_12726:
[----:B------:R-:W2:Y:S01]  /*12950*/  LDL.LU R3, [R1+0x1c] ;  /* 0x00001c0001037983 */ /* 0x000ea20000300800 */
[----:B------:R-:W-:Y:S02]  /*12960*/  VIADD R8, R8, 0x13260 ;  /* 0x0001326008087836 */ /* 0x000fe40000000000 */
[-C--:B------:R-:W-:Y:S01]  /*12970*/  FMUL.FTZ R56, R25, R4.reuse ;  /* 0x0000000419387220 */ /* 0x080fe20000410000 */
[-C--:B------:R-:W-:Y:S01]  /*12980*/  FMUL.FTZ R58, R24, R4.reuse ;  /* 0x00000004183a7220 */ /* 0x080fe20000410000 */
[----:B------:R-:W3:Y:S01]  /*12990*/  LDL.LU R16, [R1+0x60] ;  /* 0x0000600001107983 */ /* 0x000ee20000300800 */
[----:B------:R-:W-:Y:S02]  /*129a0*/  VIADD R22, R22, 0x1 ;  /* 0x0000000116167836 */ /* 0x000fe40000000000 */
[-C--:B------:R-:W-:Y:S01]  /*129b0*/  FMUL.FTZ R25, R28, R4.reuse ;  /* 0x000000041c197220 */ /* 0x080fe20000410000 */
[-C--:B------:R-:W-:Y:S02]  /*129c0*/  FMUL.FTZ R29, R29, R4.reuse ;  /* 0x000000041d1d7220 */ /* 0x080fe40000410000 */
        /* <DEDUP_REMOVED lines=30> */
[----:B---3--:R-:W-:Y:S02]  /*12bb0*/  VIADD R16, R16, 0x1 ;  /* 0x0000000110107836 */ /* 0x008fe40000000000 */
[----:B------:R-:W-:Y:S01]  /*12bc0*/  FMUL.FTZ R8, R49, R4 ;  /* 0x0000000431087220 */ /* 0x000fe20000410000 */
[----:B------:R0:W-:Y:S02]  /*12bd0*/  SYNCS.ARRIVE.TRANS64.RED.A1T0 RZ, [R3+URZ], RZ ;  /* 0x000000ff03ff79a7 */ /* 0x0001e4000810043f */
[----:B------:R1:W-:Y:S01]  /*12be0*/  STL [R1+0x60], R16 ;  /* 0x0000601001007387 */ /* 0x0003e20000100800 */
[----:B------:R-:W-:Y:S01]  /*12bf0*/  SEL R4, RZ, 0x1, P0 ;  /* 0x00000001ff047807 */ /* 0x000fe20000000000 */
[----:B0-----:R-:W-:-:S03]  /*12c00*/  FMUL.FTZ R3, R50, R5 ;  /* 0x0000000532037220 */ /* 0x001fc60000410000 */
[----:B------:R-:W-:-:S07]  /*12c10*/  LOP3.LUT R23, R23, R4, RZ, 0x3c, !PT ;  /* 0x0000000417177212 */ /* 0x000fce00078e3cff */
.L_x_12664:
        /* <DEDUP_REMOVED lines=15> */
[----:B------:R-:W-:Y:S01]  /*12d10*/  F2FP.BF16.F32.PACK_AB R9, R46, R9 ;  /* 0x000000092e09723e */ /* 0x000fe200000010ff */
[----:B------:R-:W-:Y:S01]  /*12d20*/  ULDC.64 UR6, c[0x0][0xb98] ;  /* 0x0002e60000067ab9 */ /* 0x000fe20000000a00 */
[----:B------:R-:W3:Y:S04]  /*12d30*/  LDL.LU R4, [R1+0x50] ;  /* 0x0000500001047983 */ /* 0x000ee80000300800 */
[----:B0-----:R-:W4:Y:S01]  /*12d40*/  LDL R35, [R1+0x7c] ;  /* 0x00007c0001237983 */ /* 0x001f220000100800 */
[----:B------:R-:W-:-:S03]  /*12d50*/  F2FP.BF16.F32.PACK_AB R12, R45, R12 ;  /* 0x0000000c2d0c723e */ /* 0x000fc600000010ff */
[----:B------:R-:W4:Y:S01]  /*12d60*/  LDL R46, [R1+0x3c] ;  /* 0x00003c00012e7983 */ /* 0x000f220000100800 */
[----:B------:R-:W-:-:S03]  /*12d70*/  F2FP.BF16.F32.PACK_AB R11, R44, R11 ;  /* 0x0000000b2c0b723e */ /* 0x000fc600000010ff */
[----:B------:R-:W4:Y:S04]  /*12d80*/  LDL.LU R45, [R1+0x58] ;  /* 0x00005800012d7983 */ /* 0x000f280000300800 */
[----:B------:R-:W4:Y:S01]  /*12d90*/  LDL.LU R44, [R1+0x5c] ;  /* 0x00005c00012c7983 */ /* 0x000f220000300800 */
        /* <DEDUP_REMOVED lines=15> */
[----:B------:R-:W-:Y:S01]  /*12e90*/  BAR.SYNC.DEFER_BLOCKING 0x1, 0x180 ;  /* 0x0046000000007b1d */ /* 0x000fe20000010000 */
[----:B--2---:R-:W-:Y:S01]  /*12ea0*/  MOV R32, R5 ;  /* 0x0000000500207202 */ /* 0x004fe20000000f00 */
[----:B---3--:R-:W-:Y:S02]  /*12eb0*/  IMAD.MOV.U32 R34, RZ, RZ, R4 ;  /* 0x000000ffff227224 */ /* 0x008fe400078e0004 */
[----:B-1----:R-:W-:-:S05]  /*12ec0*/  IMAD.SHL.U32 R4, R27, 0x4, RZ ;  /* 0x000000041b047824 */ /* 0x002fca00078e00ff */
[----:B------:R-:W-:-:S04]  /*12ed0*/  LOP3.LUT R4, R4, 0xc, RZ, 0xc0, !PT ;  /* 0x0000000c04047812 */ /* 0x000fc800078ec0ff */
[----:B------:R-:W-:-:S05]  /*12ee0*/  IADD3 R4, P0, R4, UR4, RZ ;  /* 0x0000000404047c10 */ /* 0x000fca000ff1e0ff */
[----:B------:R-:W-:Y:S01]  /*12ef0*/  IMAD.X R5, RZ, RZ, UR5, P0 ;  /* 0x00000005ff057e24 */ /* 0x000fe200080e06ff */
[----:B------:R-:W-:-:S04]  /*12f00*/  ULDC.64 UR4, c[0x0][0xc00] ;  /* 0x0003000000047ab9 */ /* 0x000fc80000000a00 */
[----:B------:R1:W2:Y:S02]  /*12f10*/  LDG.E.CONSTANT R26, desc[UR40][R4.64] ;  /* 0x00000028041a7981 */ /* 0x0002a4000c1e9900 */
[----:B-1----:R-:W-:-:S04]  /*12f20*/  LOP3.LUT P1, R4, R27, 0x3, RZ, 0xc0, !PT ;  /* 0x000000031b047812 */ /* 0x002fc8000782c0ff */
[----:B------:R-:W-:-:S04]  /*12f30*/  ISETP.EQ.OR P1, PT, R4, 0x3, !P1 ;  /* 0x000000030400780c */ /* 0x000fc80004f22670 */
[----:B------:R-:W-:Y:S02]  /*12f40*/  SEL R27, R25, R56, P1 ;  /* 0x00000038191b7207 */ /* 0x000fe40000800000 */
[----:B------:R-:W-:Y:S02]  /*12f50*/  SEL R56, R56, R25, P1 ;  /* 0x0000001938387207 */ /* 0x000fe40000800000 */
[----:B------:R-:W-:Y:S02]  /*12f60*/  SEL R25, R15, R20, P1 ;  /* 0x000000140f197207 */ /* 0x000fe40000800000 */
[----:B------:R-:W-:Y:S02]  /*12f70*/  SEL R24, R20, R15, P1 ;  /* 0x0000000f14187207 */ /* 0x000fe40000800000 */
[----:B------:R-:W-:Y:S02]  /*12f80*/  MOV R20, R16 ;  /* 0x0000001000147202 */ /* 0x000fe40000000f00 */
[----:B0-----:R-:W-:-:S02]  /*12f90*/  MOV R21, R33 ;  /* 0x0000002100157202 */ /* 0x001fc40000000f00 */
[----:B------:R-:W-:Y:S02]  /*12fa0*/  F2FP.BF16.F32.PACK_AB R4, R55, R6 ;  /* 0x000000063704723e */ /* 0x000fe400000010ff */
[----:B------:R-:W-:Y:S02]  /*12fb0*/  SEL R29, R7, R8, P1 ;  /* 0x00000008071d7207 */ /* 0x000fe40000800000 */
[----:B-----5:R-:W-:Y:S01]  /*12fc0*/  SEL R28, R8, R7, P1 ;  /* 0x00000007081c7207 */ /* 0x020fe20000800000 */
[----:B----4-:R-:W-:Y:S01]  /*12fd0*/  IMAD.WIDE R6, R35, 0x2, R20 ;  /* 0x0000000223067825 */ /* 0x010fe200078e0214 */
[----:B------:R-:W-:Y:S02]  /*12fe0*/  SEL R33, R30, R31, P1 ;  /* 0x0000001f1e217207 */ /* 0x000fe40000800000 */
[----:B------:R-:W-:Y:S02]  /*12ff0*/  SEL R30, R31, R30, P1 ;  /* 0x0000001e1f1e7207 */ /* 0x000fe40000800000 */
[----:B------:R-:W-:-:S02]  /*13000*/  IADD3 R43, P0, R6, 0x60, RZ ;  /* 0x00000060062b7810 */ /* 0x000fc40007f1e0ff */
[----:B------:R-:W-:Y:S01]  /*13010*/  IADD3 R41, P2, R6, 0x40, RZ ;  /* 0x0000004006297810 */ /* 0x000fe20007f5e0ff */
[----:B------:R-:W-:Y:S01]  /*13020*/  IMAD.MOV.U32 R49, RZ, RZ, R32 ;  /* 0x000000ffff317224 */ /* 0x000fe200078e0020 */
[----:B------:R-:W-:Y:S02]  /*13030*/  SEL R35, R3, R4, P1 ;  /* 0x0000000403237207 */ /* 0x000fe40000800000 */
[----:B------:R-:W-:Y:S02]  /*13040*/  SEL R36, R4, R3, P1 ;  /* 0x0000000304247207 */ /* 0x000fe40000800000 */
[----:B------:R-:W-:Y:S02]  /*13050*/  LOP3.LUT R8, R41, 0x380, RZ, 0xc0, !PT ;  /* 0x0000038029087812 */ /* 0x000fe400078ec0ff */
[----:B------:R-:W-:Y:S01]  /*13060*/  LOP3.LUT R32, R43, 0x380, RZ, 0xc0, !PT ;  /* 0x000003802b207812 */ /* 0x000fe200078ec0ff */
[----:B------:R-:W-:Y:S01]  /*13070*/  IMAD.MOV.U32 R48, RZ, RZ, R34 ;  /* 0x000000ffff307224 */ /* 0x000fe200078e0022 */
[----:B------:R-:W-:-:S02]  /*13080*/  SEL R31, R13, R14, P1 ;  /* 0x0000000e0d1f7207 */ /* 0x000fc40000800000 */
[----:B------:R-:W-:Y:S02]  /*13090*/  SEL R15, R11, R12, P1 ;  /* 0x0000000c0b0f7207 */ /* 0x000fe40000800000 */
[----:B------:R-:W-:Y:S02]  /*130a0*/  SEL R14, R14, R13, P1 ;  /* 0x0000000d0e0e7207 */ /* 0x000fe40000800000 */
[----:B------:R-:W-:Y:S02]  /*130b0*/  SHF.R.U64 R8, R8, 0x3, RZ ;  /* 0x0000000308087819 */ /* 0x000fe400000012ff */
[----:B------:R-:W-:Y:S02]  /*130c0*/  SHF.R.U64 R32, R32, 0x3, RZ ;  /* 0x0000000320207819 */ /* 0x000fe400000012ff */
[----:B------:R-:W-:Y:S02]  /*130d0*/  SEL R12, R12, R11, P1 ;  /* 0x0000000b0c0c7207 */ /* 0x000fe40000800000 */
[----:B------:R-:W-:-:S02]  /*130e0*/  SEL R13, R9, R10, P1 ;  /* 0x0000000a090d7207 */ /* 0x000fc40000800000 */
[----:B------:R-:W-:Y:S02]  /*130f0*/  SEL R34, R10, R9, P1 ;  /* 0x000000090a227207 */ /* 0x000fe40000800000 */
[----:B------:R-:W-:Y:S02]  /*13100*/  LOP3.LUT R10, R8, R41, RZ, 0x3c, !PT ;  /* 0x00000029080a7212 */ /* 0x000fe400078e3cff */
[----:B------:R-:W-:Y:S02]  /*13110*/  LOP3.LUT R8, R32, R43, RZ, 0x3c, !PT ;  /* 0x0000002b20087212 */ /* 0x000fe400078e3cff */
[C---:B------:R-:W-:Y:S02]  /*13120*/  IADD3 R39, P3, R6.reuse, 0x20, RZ ;  /* 0x0000002006277810 */ /* 0x040fe40007f7e0ff */
[----:B------:R-:W-:Y:S02]  /*13130*/  LOP3.LUT R37, R6, 0x380, RZ, 0xc0, !PT ;  /* 0x0000038006257812 */ /* 0x000fe400078ec0ff */
[----:B------:R-:W-:-:S02]  /*13140*/  LOP3.LUT R4, R39, 0x380, RZ, 0xc0, !PT ;  /* 0x0000038027047812 */ /* 0x000fc400078ec0ff */
[----:B------:R-:W-:Y:S02]  /*13150*/  SHF.R.U64 R37, R37, 0x3, RZ ;  /* 0x0000000325257819 */ /* 0x000fe400000012ff */
[----:B------:R-:W-:Y:S01]  /*13160*/  SHF.R.U64 R4, R4, 0x3, RZ ;  /* 0x0000000304047819 */ /* 0x000fe200000012ff */
[--C-:B------:R-:W-:Y:S01]  /*13170*/  IMAD.X R5, RZ, RZ, R7.reuse, P3 ;  /* 0x000000ffff057224 */ /* 0x100fe200018e0607 */
[----:B------:R-:W-:Y:S02]  /*13180*/  LOP3.LUT R6, R37, R6, RZ, 0x3c, !PT ;  /* 0x0000000625067212 */ /* 0x000fe400078e3cff */
[----:B------:R-:W-:Y:S01]  /*13190*/  LOP3.LUT R4, R4, R39, RZ, 0x3c, !PT ;  /* 0x0000002704047212 */ /* 0x000fe200078e3cff */
[--C-:B------:R-:W-:Y:S01]  /*131a0*/  IMAD.X R9, RZ, RZ, R7.reuse, P0 ;  /* 0x000000ffff097224 */ /* 0x100fe200000e0607 */
[----:B------:R-:W-:Y:S01]  /*131b0*/  MOV R38, R6 ;  /* 0x0000000600267202 */ /* 0x000fe20000000f00 */
[----:B------:R-:W-:Y:S01]  /*131c0*/  IMAD.X R11, RZ, RZ, R7, P2 ;  /* 0x000000ffff0b7224 */ /* 0x000fe200010e0607 */
[----:B------:R-:W-:-:S02]  /*131d0*/  MOV R37, R4 ;  /* 0x0000000400257202 */ /* 0x000fc40000000f00 */
        /* <DEDUP_REMOVED lines=14> */
[----:B------:R-:W3:Y:S04]  /*132c0*/  SHFL.IDX PT, R34, R34, R3, 0x1c1f ;  /* 0x001c1f0322227589 */ /* 0x000ee800000e0000 */
[----:B------:R-:W-:Y:S04]  /*132d0*/  SHFL.IDX PT, R29, R29, R26, 0x1c1f ;  /* 0x001c1f1a1d1d7589 */ /* 0x000fe800000e0000 */
        /* <DEDUP_REMOVED lines=8> */
[----:B--2---:R-:W0:Y:S01]  /*13360*/  LDC R3, c[0x0][0xbe8] ;  /* 0x0002fa00ff037b82 */ /* 0x004e220000000800 */
[----:B------:R-:W-:Y:S01]  /*13370*/  MOV R27, R8 ;  /* 0x00000008001b7202 */ /* 0x000fe20000000f00 */
[----:B------:R1:W-:Y:S01]  /*13380*/  STSM.16.M88.4 [R38], R4 ;  /* 0x0000000426007844 */ /* 0x0003e20000000200 */
[----:B------:R-:W-:-:S02]  /*13390*/  SEL R8, R15, R12, P1 ;  /* 0x0000000c0f087207 */ /* 0x000fc40000800000 */
[----:B------:R-:W-:Y:S02]  /*133a0*/  SEL R10, R12, R15, P1 ;  /* 0x0000000f0c0a7207 */ /* 0x000fe40000800000 */
[----:B---3--:R-:W-:Y:S02]  /*133b0*/  SEL R9, R13, R34, P1 ;  /* 0x000000220d097207 */ /* 0x008fe40000800000 */
[----:B------:R-:W-:Y:S02]  /*133c0*/  SEL R11, R34, R13, P1 ;  /* 0x0000000d220b7207 */ /* 0x000fe40000800000 */
[----:B----4-:R-:W-:Y:S01]  /*133d0*/  SEL R12, R29, R28, P1 ;  /* 0x0000001c1d0c7207 */ /* 0x010fe20000800000 */
[----:B------:R-:W-:Y:S01]  /*133e0*/  ULDC UR8, c[0x0][0xa88] ;  /* 0x0002a20000087ab9 */ /* 0x000fe20000000800 */
[----:B------:R-:W-:Y:S01]  /*133f0*/  SEL R14, R28, R29, P1 ;  /* 0x0000001d1c0e7207 */ /* 0x000fe20000800000 */
[----:B------:R-:W2:Y:S01]  /*13400*/  LDL R34, [R1+0x68] ;  /* 0x0000680001227983 */ /* 0x000ea20000100800 */
[----:B------:R-:W-:-:S02]  /*13410*/  SEL R13, R35, R36, P1 ;  /* 0x00000024230d7207 */ /* 0x000fc40000800000 */
[----:B-1----:R-:W-:Y:S02]  /*13420*/  SEL R4, R25, R24, P1 ;  /* 0x0000001819047207 */ /* 0x002fe40000800000 */
[----:B------:R-:W-:Y:S02]  /*13430*/  SEL R6, R24, R25, P1 ;  /* 0x0000001918067207 */ /* 0x000fe40000800000 */
[----:B------:R-:W-:Y:S02]  /*13440*/  SEL R5, R31, R32, P1 ;  /* 0x000000201f057207 */ /* 0x000fe40000800000 */
[----:B------:R-:W-:Y:S02]  /*13450*/  SEL R7, R32, R31, P1 ;  /* 0x0000001f20077207 */ /* 0x000fe40000800000 */
[----:B------:R-:W-:-:S03]  /*13460*/  SEL R15, R36, R35, P1 ;  /* 0x00000023240f7207 */ /* 0x000fc60000800000 */
[----:B------:R1:W-:Y:S04]  /*13470*/  STSM.16.M88.4 [R37], R4 ;  /* 0x0000000425007844 */ /* 0x0003e80000000200 */
[----:B------:R3:W-:Y:S04]  /*13480*/  STSM.16.M88.4 [R30], R8 ;  /* 0x000000081e007844 */ /* 0x0007e80000000200 */
[----:B------:R4:W-:Y:S01]  /*13490*/  STSM.16.M88.4 [R27], R12 ;  /* 0x0000000c1b007844 */ /* 0x0009e20000000200 */
[----:B------:R-:W-:Y:S01]  /*134a0*/  BAR.SYNC.DEFER_BLOCKING 0x1, 0x180 ;  /* 0x0046000000007b1d */ /* 0x000fe20000010000 */
[----:B------:R-:W-:Y:S01]  /*134b0*/  IADD3 R24, P2, R45, UR4, RZ ;  /* 0x000000042d187c10 */ /* 0x000fe2000ff5e0ff */
[----:B------:R-:W-:-:S03]  /*134c0*/  IMAD.MOV.U32 R28, RZ, RZ, RZ ;  /* 0x000000ffff1c7224 */ /* 0x000fc600078e00ff */
[----:B------:R-:W-:Y:S01]  /*134d0*/  IADD3.X R25, R44, UR5, RZ, P2, !PT ;  /* 0x000000052c197c10 */ /* 0x000fe200097fe4ff */
[----:B------:R-:W-:Y:S01]  /*134e0*/  IMAD.IADD R31, R46, 0x1, R40 ;  /* 0x000000012e1f7824 */ /* 0x000fe200078e0228 */
[----:B------:R-:W-:Y:S01]  /*134f0*/  SHF.R.S32.HI R32, RZ, 0x1f, R42 ;  /* 0x0000001fff207819 */ /* 0x000fe2000001142a */
[----:B------:R-:W-:Y:S02]  /*13500*/  ULDC.64 UR4, c[0x0][0xb90] ;  /* 0x0002e40000047ab9 */ /* 0x000fe40000000a00 */
[----:B------:R-:W4:Y:S01]  /*13510*/  @P0 LDG.E R28, desc[UR40][R24.64] ;  /* 0x00000028181c0981 */ /* 0x000f22000c1e1900 */
[----:B0-----:R-:W-:-:S13]  /*13520*/  ISETP.NE.AND P2, PT, R3, 0x1, PT ;  /* 0x000000010300780c */ /* 0x001fda0003f45270 */
[----:B------:R-:W0:Y:S08]  /*13530*/  @P2 LDC R26, c[0x0][0xbec] ;  /* 0x0002fb00ff1a2b82 */ /* 0x000e300000000800 */
[----:B------:R-:W0:Y:S01]  /*13540*/  @P2 LDC R29, c[0x0][0xbf0] ;  /* 0x0002fc00ff1d2b82 */ /* 0x000e220000000800 */
[----:B-1----:R-:W-:Y:S01]  /*13550*/  MOV R7, R31 ;  /* 0x0000001f00077202 */ /* 0x002fe20000000f00 */
[----:B------:R-:W-:-:S04]  /*13560*/  IMAD R5, R32, UR4, RZ ;  /* 0x0000000420057c24 */ /* 0x000fc8000f8e02ff */
[----:B---3--:R-:W-:Y:S02]  /*13570*/  IMAD R11, R42, UR5, R5 ;  /* 0x000000052a0b7c24 */ /* 0x008fe4000f8e0205 */
[----:B0-----:R-:W-:-:S05]  /*13580*/  @P2 IMAD.HI.U32 R4, R31, R26, RZ ;  /* 0x0000001a1f042227 */ /* 0x001fca00078e00ff */
[----:B------:R-:W-:Y:S02]  /*13590*/  @P2 SHF.R.U32.HI R7, RZ, R29, R4 ;  /* 0x0000001dff072219 */ /* 0x000fe40000011604 */
[----:B------:R-:W-:Y:S02]  /*135a0*/  SEL R30, R49, RZ, !P0 ;  /* 0x000000ff311e7207 */ /* 0x000fe40004000000 */
[----:B------:R-:W-:Y:S01]  /*135b0*/  SEL R33, R48, RZ, !P0 ;  /* 0x000000ff30217207 */ /* 0x000fe20004000000 */
        /* <DEDUP_REMOVED lines=31> */
[----:B------:R-:W-:-:S05]  /*137b0*/  SHF.R.S32.HI R38, RZ, 0x3, R38 ;  /* 0x00000003ff267819 */ /* 0x000fca0000011426 */
[----:B--2---:R-:W-:Y:S01]  /*137c0*/  IMAD R9, R38, 0x40, R34 ;  /* 0x0000004026097824 */ /* 0x004fe200078e0222 */
[----:B-1----:R-:W-:Y:S06]  /*137d0*/  @P1 BRA `(.L_x_12729) ;  /* 0x0000000000101947 */ /* 0x002fec0003800000 */
[----:B------:R-:W-:Y:S05]  /*137e0*/  @!P0 BRA `(.L_x_12729) ;  /* 0x00000000000c8947 */ /* 0x000fea0003800000 */
[----:B------:R-:W2:Y:S04]  /*137f0*/  LDG.E R5, desc[UR40][R24.64] ;  /* 0x0000002818057981 */ /* 0x000ea8000c1e1900 */
[----:B-----5:R-:W2:Y:S02]  /*13800*/  LDG.E R8, desc[UR40][R24.64+0x4] ;  /* 0x0000042818087981 */ /* 0x020ea4000c1e1900 */
[----:B--2---:R-:W-:-:S07]  /*13810*/  IMAD.IADD R8, R8, 0x1, -R5 ;  /* 0x0000000108087824 */ /* 0x004fce00078e0a05 */
.L_x_12729:
        /* <DEDUP_REMOVED lines=27> */
[----:B--2---:R-:W-:-:S05]  /*139d0*/  IMAD.IADD R12, R12, 0x1, R40 ;  /* 0x000000010c0c7824 */ /* 0x004fca00078e0228 */
[C---:B------:R-:W-:Y:S02]  /*139e0*/  IADD3 R8, R12.reuse, 0x8, RZ ;  /* 0x000000080c087810 */ /* 0x040fe40007ffe0ff */
[-C--:B------:R-:W-:Y:S02]  /*139f0*/  ISETP.GE.OR P1, PT, R12, R35.reuse, P0 ;  /* 0x000000230c00720c */ /* 0x080fe40000726670 */
[----:B------:R-:W-:Y:S02]  /*13a00*/  ISETP.GE.OR P0, PT, R8, R35, P0 ;  /* 0x000000230800720c */ /* 0x000fe40000706670 */
[----:B------:R-:W-:Y:S02]  /*13a10*/  LOP3.LUT R12, R13, 0x380, RZ, 0xc0, !PT ;  /* 0x000003800d0c7812 */ /* 0x000fe400078ec0ff */
[----:B------:R-:W-:Y:S01]  /*13a20*/  LOP3.LUT R8, R9, R20, RZ, 0x3c, !PT ;  /* 0x0000001409087212 */ /* 0x000fe200078e3cff */
[----:B------:R-:W-:Y:S01]  /*13a30*/  IMAD.MOV.U32 R9, RZ, RZ, R21 ;  /* 0x000000ffff097224 */ /* 0x000fe200078e0015 */
[----:B------:R-:W-:-:S04]  /*13a40*/  SHF.R.U64 R12, R12, 0x3, RZ ;  /* 0x000000030c0c7819 */ /* 0x000fc800000012ff */
[----:B------:R-:W-:Y:S01]  /*13a50*/  LOP3.LUT R12, R12, R13, RZ, 0x3c, !PT ;  /* 0x0000000d0c0c7212 */ /* 0x000fe200078e3cff */
[----:B-1----:R-:W-:Y:S01]  /*13a60*/  @!P1 ST.E desc[UR40][R4.64], R2 ;  /* 0x0000000204009985 */ /* 0x002fe2000c101928 */
[----:B------:R-:W-:-:S03]  /*13a70*/  IMAD.X R13, RZ, RZ, R21, P3 ;  /* 0x000000ffff0d7224 */ /* 0x000fc600018e0615 */
        /* <DEDUP_REMOVED lines=25> */
[----:B------:R-:W-:Y:S02]  /*13c10*/  IMAD.IADD R28, R40, 0x1, R0 ;  /* 0x00000001281c7824 */ /* 0x000fe400078e0200 */
        /* <DEDUP_REMOVED lines=30> */
[----:B------:R-:W-:Y:S02]  /*13e00*/  IMAD.IADD R32, R38, 0x1, R40 ;  /* 0x0000000126207824 */ /* 0x000fe400078e0228 */
        /* <DEDUP_REMOVED lines=19> */
[----:B------:R-:W1:Y:S04]  /*13f40*/  SHFL.IDX PT, R30, R30, 0x3, 0x181f ;  /* 0x00781f001e1e7f89 */ /* 0x000e6800000e0000 */
[----:B------:R-:W0:Y:S01]  /*13f50*/  SHFL.IDX PT, R31, R31, 0x3, 0x181f ;  /* 0x00781f001f1f7f89 */ /* 0x000e2200000e0000 */
        /* <DEDUP_REMOVED lines=11> */
.L_x_12728:
        /* <DEDUP_REMOVED lines=20> */
[----:B---3-5:R-:W-:-:S12]  /*14150*/  VIADD R28, R7, 0xffffff80 ;  /* 0xffffff80071c7836 */ /* 0x028fd80000000000 */
[----:B------:R-:W1:Y:S01]  /*14160*/  @P2 LDC R27, c[0x0][0xbec] ;  /* 0x0002fb00ff1b2b82 */ /* 0x000e620000000800 */
[----:B------:R-:W-:Y:S01]  /*14170*/  ISETP.GE.AND P3, PT, R28, 0xc0, PT ;  /* 0x000000c01c00780c */ /* 0x000fe20003f66270 */
[----:B--2---:R-:W-:-:S12]  /*14180*/  @P1 BRA `(.L_x_12731) ;  /* 0x0000000000101947 */ /* 0x004fd80003800000 */
[----:B------:R-:W-:Y:S05]  /*14190*/  @!P0 BRA `(.L_x_12731) ;  /* 0x00000000000c8947 */ /* 0x000fea0003800000 */
[----:B------:R-:W2:Y:S04]  /*141a0*/  LDG.E R5, desc[UR40][R2.64] ;  /* 0x0000002802057981 */ /* 0x000ea8000c1e1900 */
[----:B------:R-:W2:Y:S02]  /*141b0*/  LDG.E R0, desc[UR40][R2.64+0x4] ;  /* 0x0000042802007981 */ /* 0x000ea4000c1e1900 */
[----:B--2---:R-:W-:-:S07]  /*141c0*/  IADD3 R0, -R5, R0, RZ ;  /* 0x0000000005007210 */ /* 0x004fce0007ffe1ff */
.L_x_12731:
[----:B------:R-:W2:Y:S04]  /*141d0*/  LDL.LU R3, [R1+0x50] ;  /* 0x0000500001037983 */ /* 0x000ea80000300800 */
[----:B------:R-:W3:Y:S04]  /*141e0*/  LDL.LU R2, [R1+0x64] ;  /* 0x0000640001027983 */ /* 0x000ee80000300800 */
[----:B------:R-:W4:Y:S04]  /*141f0*/  LDL R26, [R1+0x54] ;  /* 0x00005400011a7983 */ /* 0x000f280000100800 */
[----:B------:R0:W5:Y:S01]  /*14200*/  LDL R24, [R1+0x28] ;  /* 0x0000280001187983 */ /* 0x0001620000100800 */
[----:B------:R-:W-:Y:S01]  /*14210*/  BSSY B1, `(.L_x_12732) ;  /* 0x000002c000017945 */ /* 0x000fe20003800000 */
[----:B------:R-:W-:-:S02]  /*14220*/  SHF.R.S32.HI R11, RZ, 0x1f, R6 ;  /* 0x0000001fff0b7819 */ /* 0x000fc40000011406 */
[----:B--2---:R-:W-:Y:S02]  /*14230*/  SEL R13, R3, RZ, !P0 ;  /* 0x000000ff030d7207 */ /* 0x004fe40004000000 */
[----:B---3--:R-:W-:Y:S02]  /*14240*/  SEL R12, R2, RZ, !P0 ;  /* 0x000000ff020c7207 */ /* 0x008fe40004000000 */
[----:B----4-:R-:W-:Y:S01]  /*14250*/  SHF.R.S32.HI R10, RZ, 0x1f, R26 ;  /* 0x0000001fff0a7819 */ /* 0x010fe2000001141a */
[----:B0-----:R-:W-:Y:S06]  /*14260*/  @P3 BRA `(.L_x_12733) ;  /* 0x0000000000983947 */ /* 0x001fec0003800000 */
[----:B------:R-:W0:Y:S01]  /*14270*/  LDC R9, c[0x0][0xbe8] ;  /* 0x0002fa00ff097b82 */ /* 0x000e220000000800 */
[----:B-----5:R-:W-:Y:S01]  /*14280*/  IADD3 R8, R24, -0x80, R7 ;  /* 0xffffff8018087810 */ /* 0x020fe20007ffe007 */
        /* <DEDUP_REMOVED lines=36> */
.L_x_12733:
[----:B------:R-:W-:Y:S05]  /*144d0*/  BSYNC B1 ;  /* 0x0000000000017941 */ /* 0x000fea0003800000 */
.L_x_12732:
        /* <DEDUP_REMOVED lines=18> */
[----:B-----5:R-:W-:Y:S02]  /*14600*/  IMAD.IADD R8, R24, 0x1, R6 ;  /* 0x0000000118087824 */ /* 0x020fe400078e0206 */
        /* <DEDUP_REMOVED lines=27> */
[----:B------:R-:W-:Y:S01]  /*147c0*/  IMAD.IADD R14, R14, 0x1, R24 ;  /* 0x000000010e0e7824 */ /* 0x000fe200078e0218 */
[----:B------:R-:W-:Y:S01]  /*147d0*/  ULDC UR4, c[0x0][0xac8] ;  /* 0x0002b20000047ab9 */ /* 0x000fe20000000800 */
[----:B------:R-:W-:Y:S01]  /*147e0*/  IMAD R25, R0, R25, RZ ;  /* 0x0000001900197224 */ /* 0x000fe200078e02ff */
[----:B------:R-:W-:Y:S01]  /*147f0*/  LEA.HI.X R8, R2, UR5, R3, 0x1, P0 ;  /* 0x0000000502087c11 */ /* 0x000fe200080f0c03 */
[----:B------:R-:W0:Y:S01]  /*14800*/  SHFL.IDX PT, R6, R4, RZ, 0x181f ;  /* 0x00181fff04067589 */ /* 0x000e2200000e0000 */
[C---:B------:R-:W-:Y:S02]  /*14810*/  VIADD R0, R14.reuse, 0x30 ;  /* 0x000000300e007836 */ /* 0x040fe40000000000 */
[C---:B------:R-:W-:Y:S01]  /*14820*/  VIADD R2, R14.reuse, 0x60 ;  /* 0x000000600e027836 */ /* 0x040fe20000000000 */
[----:B------:R-:W1:Y:S01]  /*14830*/  SHFL.IDX PT, R9, R4, 0x1, 0x181f ;  /* 0x00381f0004097f89 */ /* 0x000e6200000e0000 */
[----:B------:R-:W-:-:S03]  /*14840*/  VIADD R3, R14, 0x90 ;  /* 0x000000900e037836 */ /* 0x000fc60000000000 */
[----:B------:R-:W4:Y:S04]  /*14850*/  SHFL.IDX PT, R11, R4, 0x2, 0x181f ;  /* 0x00581f00040b7f89 */ /* 0x000f2800000e0000 */
[----:B------:R-:W3:Y:S04]  /*14860*/  SHFL.IDX PT, R5, R8, RZ, 0x181f ;  /* 0x00181fff08057589 */ /* 0x000ee800000e0000 */
[----:B------:R1:W3:Y:S04]  /*14870*/  SHFL.IDX PT, R13, R4, 0x3, 0x181f ;  /* 0x00781f00040d7f89 */ /* 0x0002e800000e0000 */
[----:B------:R-:W3:Y:S04]  /*14880*/  SHFL.IDX PT, R7, R8, 0x1, 0x181f ;  /* 0x00381f0008077f89 */ /* 0x000ee800000e0000 */
[----:B------:R-:W3:Y:S04]  /*14890*/  SHFL.IDX PT, R10, R8, 0x2, 0x181f ;  /* 0x00581f00080a7f89 */ /* 0x000ee800000e0000 */
[----:B------:R3:W3:Y:S01]  /*148a0*/  SHFL.IDX PT, R12, R8, 0x3, 0x181f ;  /* 0x00781f00080c7f89 */ /* 0x0006e200000e0000 */
        /* <DEDUP_REMOVED lines=9> */
[C---:B------:R-:W-:Y:S02]  /*14940*/  @!P0 LEA R8, P6, R15.reuse, R13, 0x1 ;  /* 0x0000000d0f088211 */ /* 0x040fe400078c08ff */
[C-C-:B------:R-:W-:Y:S01]  /*14950*/  @!P2 LEA.HI.X R5, R15.reuse, R7, R20.reuse, 0x1, P5 ;  /* 0x000000070f05a211 */ /* 0x140fe200028f0c14 */
[----:B------:R0:W-:Y:S01]  /*14960*/  @!P3 ST.E.128 desc[UR40][R2.64], RZ ;  /* 0x000000ff0200b985 */ /* 0x0001e2000c101d28 */
[----:B------:R-:W-:-:S02]  /*14970*/  @!P1 LEA.HI.X R7, R15, R10, R20, 0x1, P4 ;  /* 0x0000000a0f079211 */ /* 0x000fc400020f0c14 */
[----:B------:R-:W-:Y:S01]  /*14980*/  @!P0 LEA.HI.X R9, R15, R12, R20, 0x1, P6 ;  /* 0x0000000c0f098211 */ /* 0x000fe200030f0c14 */
[----:B------:R0:W-:Y:S04]  /*14990*/  @!P2 ST.E.128 desc[UR40][R4.64], RZ ;  /* 0x000000ff0400a985 */ /* 0x0001e8000c101d28 */
[----:B------:R0:W-:Y:S04]  /*149a0*/  @!P1 ST.E.128 desc[UR40][R6.64], RZ ;  /* 0x000000ff06009985 */ /* 0x0001e8000c101d28 */
[----:B------:R0:W-:Y:S02]  /*149b0*/  @!P0 ST.E.128 desc[UR40][R8.64], RZ ;  /* 0x000000ff08008985 */ /* 0x0001e4000c101d28 */
.L_x_12730:
[----:B------:R-:W-:Y:S05]  /*149c0*/  BSYNC B0 ;  /* 0x0000000000007941 */ /* 0x000fea0003800000 */
.L_x_12727:
[----:B------:R-:W3:Y:S01]  /*149d0*/  LDL R0, [R1+0x4c] ;  /* 0x00004c0001007983 */ /* 0x000ee20000100800 */
[----:B------:R-:W-:Y:S02]  /*149e0*/  ULDC UR4, c[0x0][0xc3c] ;  /* 0x00030f0000047ab9 */ /* 0x000fe40000000800 */
[----:B---3--:R-:W-:-:S13]  /*149f0*/  ISETP.GE.AND P0, PT, R0, UR4, PT ;  /* 0x0000000400007c0c */ /* 0x008fda000bf06270 */
[----:B------:R-:W-:Y:S05]  /*14a00*/  @!P0 BRA `(.L_x_12734) ;  /* 0xfffffec400c08947 */ /* 0x000fea000383ffff */
[----:B------:R-:W-:Y:S05]  /*14a10*/  BRA `(.L_x_12623) ;  /* 0x0000006000707947 */ /* 0x000fea0003800000 */
.L_x_12621:
        /* <DEDUP_REMOVED lines=18> */
.L_x_12735:
        /* <DEDUP_REMOVED lines=42> */
.L_x_12741:
        /* <DEDUP_REMOVED lines=12> */
.L_x_12740:
[----:B------:R-:W-:Y:S05]  /*14ea0*/  BSYNC B0 ;  /* 0x0000000000007941 */ /* 0x000fea0003800000 */
.L_x_12739:
        /* <DEDUP_REMOVED lines=22> */
.L_x_12737:
        /* <DEDUP_REMOVED lines=21> */
.L_x_12742:
        /* <DEDUP_REMOVED lines=55> */
.L_x_12738:
[----:B------:R-:W-:Y:S01]  /*154d0*/  IMAD.MOV.U32 R17, RZ, RZ, RZ ;  /* 0x000000ffff117224 */ /* 0x000fe200078e00ff */
[----:B------:R-:W-:Y:S01]  /*154e0*/  MOV R16, UR6 ;  /* 0x0000000600107c02 */ /* 0x000fe20008000f00 */
[----:B------:R-:W-:-:S07]  /*154f0*/  IMAD.MOV.U32 R18, RZ, RZ, RZ ;  /* 0x000000ffff127224 */ /* 0x000fce00078e00ff */
.L_x_12743:
[----:B------:R-:W-:-:S13]  /*15500*/  ISETP.NE.AND P0, PT, R5, RZ, PT ;  /* 0x000000ff0500720c */ /* 0x000fda0003f05270 */
[----:B------:R-:W0:Y:S01]  /*15510*/  @!P0 S2R R3, SR_CgaCtaId ;  /* 0x0000000000038919 */ /* 0x000e220000008800 */
[----:B------:R-:W-:-:S04]  /*15520*/  @!P0 MOV R0, 0x400 ;  /* 0x0000040000008802 */ /* 0x000fc80000000f00 */
[----:B0-----:R-:W-:-:S05]  /*15530*/  @!P0 LEA R0, R3, R0, 0x18 ;  /* 0x0000000003008211 */ /* 0x001fca00078ec0ff */
[----:B------:R0:W-:Y:S01]  /*15540*/  @!P0 STS.128 [R0+0x132d0], R16 ;  /* 0x0132d01000008388 */ /* 0x0001e20000000c00 */
[----:B------:R-:W-:Y:S06]  /*15550*/  BAR.ARV 0x5, 0x200 ;  /* 0x0148000000007b1d */ /* 0x000fec0000002000 */
.L_x_12736:
        /* <DEDUP_REMOVED lines=12> */
[C---:B0-----:R-:W-:Y:S01]  /*15620*/  IMAD.SHL.U32 R2, R9.reuse, 0x10, RZ ;  /* 0x0000001009027824 */ /* 0x041fe200078e00ff */
[----:B------:R-:W-:Y:S01]  /*15630*/  SHF.R.U32.HI R3, RZ, 0x1, R9 ;  /* 0x00000001ff037819 */ /* 0x000fe20000011609 */
[C---:B------:R-:W-:Y:S01]  /*15640*/  IMAD.SHL.U32 R0, R9.reuse, 0x20, RZ ;  /* 0x0000002009007824 */ /* 0x040fe200078e00ff */
        /* <DEDUP_REMOVED lines=15> */
[----:B------:R-:W-:Y:S02]  /*15740*/  LOP3.LUT R26, R3, 0x640, R26, 0xf8, !PT ;  /* 0x00000640031a7812 */ /* 0x000fe400078ef81a */
[----:B------:R-:W-:Y:S02]  /*15750*/  LOP3.LUT R7, R7, R8, RZ, 0xfc, !PT ;  /* 0x0000000807077212 */ /* 0x000fe400078efcff */
[----:B------:R-:W-:Y:S02]  /*15760*/  SHF.R.U32.HI R3, RZ, 0x2, R11 ;  /* 0x00000002ff037819 */ /* 0x000fe4000001160b */
[----:B------:R-:W-:Y:S02]  /*15770*/  MOV R22, UR4 ;  /* 0x0000000400167c02 */ /* 0x000fe40008000f00 */
[--C-:B------:R-:W-:Y:S02]  /*15780*/  LOP3.LUT R4, R9, 0x100, R0.reuse, 0xf8, !PT ;  /* 0x0000010009047812 */ /* 0x100fe400078ef800 */
[----:B------:R-:W-:Y:S01]  /*15790*/  LOP3.LUT R0, R3, 0x60, R0, 0xf8, !PT ;  /* 0x0000006003007812 */ /* 0x000fe200078ef800 */
[----:B------:R-:W-:-:S02]  /*157a0*/  IMAD.IADD R3, R22, 0x1, R7 ;  /* 0x0000000116037824 */ /* 0x000fc400078e0207 */
        /* <DEDUP_REMOVED lines=15> */
[----:B------:R1:W-:Y:S02]  /*158a0*/  STL [R1+0x4], R0 ;  /* 0x0000040001007387 */ /* 0x0003e40000100800 */
.L_x_12846:
[----:B-1----:R-:W0:Y:S02]  /*158b0*/  LDC.64 R2, c[0x0][0xc88] ;  /* 0x00032200ff027b82 */ /* 0x002e240000000a00 */
        /* <DEDUP_REMOVED lines=26> */
[----:B---3--:R-:W-:Y:S01]  /*15a60*/  IADD3 R6, P4, R23, UR4, RZ ;  /* 0x0000000417067c10 */ /* 0x008fe2000ff9e0ff */
        /* <DEDUP_REMOVED lines=11> */
[----:B------:R-:W-:Y:S02]  /*15b20*/  IMAD.MOV.U32 R12, RZ, RZ, RZ ;  /* 0x000000ffff0c7224 */ /* 0x000fe400078e00ff */
[----:B0-----:R-:W-:-:S06]  /*15b30*/  IMAD.MOV.U32 R0, RZ, RZ, RZ ;  /* 0x000000ffff007224 */ /* 0x001fcc00078e00ff */
        /* <DEDUP_REMOVED lines=15> */
[----:B------:R-:W-:Y:S01]  /*15c30*/  IMAD.MOV.U32 R14, RZ, RZ, R9 ;  /* 0x000000ffff0e7224 */ /* 0x000fe200078e0009 */
[----:B0-----:R-:W-:Y:S01]  /*15c40*/  MOV R9, UR5 ;  /* 0x0000000500097c02 */ /* 0x001fe20008000f00 */
[----:B----4-:R-:W-:Y:S06]  /*15c50*/  @P3 BRA `(.L_x_12745) ;  /* 0x0000000000143947 */ /* 0x010fec0003800000 */
[----:B------:R-:W-:Y:S05]  /*15c60*/  @!P0 BRA `(.L_x_12745) ;  /* 0x0000000000108947 */ /* 0x000fea0003800000 */
[----:B------:R-:W2:Y:S04]  /*15c70*/  LDG.E R11, desc[UR40][R2.64] ;  /* 0x00000028020b7981 */ /* 0x000ea8000c1e1900 */
[----:B------:R-:W2:Y:S02]  /*15c80*/  LDG.E R2, desc[UR40][R2.64+0x4] ;  /* 0x0000042802027981 */ /* 0x000ea4000c1e1900 */
[----:B--2---:R-:W-:-:S05]  /*15c90*/  IMAD.IADD R14, R2, 0x1, -R11 ;  /* 0x00000001020e7824 */ /* 0x004fca00078e0a0b */
[----:B------:R0:W-:Y:S02]  /*15ca0*/  STL [R1+0x24], R14 ;  /* 0x0000240e01007387 */ /* 0x0001e40000100800 */
.L_x_12745:
        /* <DEDUP_REMOVED lines=11> */
.L_x_12746:
[----:B------:R-:W-:Y:S05]  /*15d60*/  @!P1 BRA `(.L_x_12747) ;  /* 0x00000000000c9947 */ /* 0x000fea0003800000 */
[----:B------:R-:W2:Y:S04]  /*15d70*/  LDG.E R10, desc[UR40][R6.64] ;  /* 0x00000028060a7981 */ /* 0x000ea8000c1e1900 */
[----:B------:R-:W2:Y:S02]  /*15d80*/  LDG.E R6, desc[UR40][R6.64+0x4] ;  /* 0x0000042806067981 */ /* 0x000ea4000c1e1900 */
[----:B--2---:R-:W-:-:S07]  /*15d90*/  IMAD.IADD R10, R6, 0x1, -R10 ;  /* 0x00000001060a7824 */ /* 0x004fce00078e0a0a */
.L_x_12747:
[----:B------:R-:W2:Y:S01]  /*15da0*/  @P2 LDG.E R2, desc[UR40][R4.64] ;  /* 0x0000002804022981 */ /* 0x000ea2000c1e1900 */
[----:B------:R-:W3:Y:S01]  /*15db0*/  LDC R3, c[0x0][0x448] ;  /* 0x00011200ff037b82 */ /* 0x000ee20000000800 */
[----:B-----5:R-:W-:Y:S02]  /*15dc0*/  IMAD.IADD R10, R10, 0x1, -R8 ;  /* 0x000000010a0a7824 */ /* 0x020fe400078e0a08 */
[----:B------:R-:W2:Y:S01]  /*15dd0*/  @P2 LDG.E R4, desc[UR40][R4.64+0x4] ;  /* 0x0000042804042981 */ /* 0x000ea2000c1e1900 */
[----:B---3--:R-:W-:-:S13]  /*15de0*/  ISETP.NE.AND P0, PT, R3, 0x1, PT ;  /* 0x000000010300780c */ /* 0x008fda0003f05270 */
[----:B------:R-:W3:Y:S01]  /*15df0*/  @P0 LDC R3, c[0x0][0x44c] ;  /* 0x00011300ff030b82 */ /* 0x000ee20000000800 */
[----:B------:R-:W-:Y:S01]  /*15e00*/  BSSY B0, `(.L_x_12748) ;  /* 0x00000eb000007945 */ /* 0x000fe20003800000 */
[----:B--2---:R-:W-:-:S06]  /*15e10*/  @P2 IMAD.IADD R9, R4, 0x1, -R2 ;  /* 0x0000000104092824 */ /* 0x004fcc00078e0a02 */
[----:B------:R-:W2:Y:S01]  /*15e20*/  @P0 LDC R4, c[0x0][0x450] ;  /* 0x00011400ff040b82 */ /* 0x000ea20000000800 */
[----:B------:R-:W-:-:S04]  /*15e30*/  IMAD R2, R17, 0xc0, RZ ;  /* 0x000000c011027824 */ /* 0x000fc800078e02ff */
[----:B------:R-:W-:Y:S02]  /*15e40*/  VIADD R2, R2, 0xbf ;  /* 0x000000bf02027836 */ /* 0x000fe40000000000 */
[----:B------:R-:W-:Y:S02]  /*15e50*/  IMAD.IADD R20, R10, 0x1, R9 ;  /* 0x000000010a147824 */ /* 0x000fe400078e0209 */
[----:B---3--:R-:W-:-:S04]  /*15e60*/  @P0 IMAD.HI.U32 R3, R2, R3, RZ ;  /* 0x0000000302030227 */ /* 0x008fc800078e00ff */
[C---:B------:R-:W-:Y:S01]  /*15e70*/  VIADD R21, R20.reuse, 0x9f ;  /* 0x0000009f14157836 */ /* 0x040fe20000000000 */
[----:B------:R-:W-:-:S03]  /*15e80*/  IADD3 R20, R20, 0xa0, -R14 ;  /* 0x000000a014147810 */ /* 0x000fc60007ffe80e */
[----:B------:R-:W-:Y:S01]  /*15e90*/  IMAD.HI R21, R21, 0x66666667, RZ ;  /* 0x6666666715157827 */ /* 0x000fe200078e02ff */
[----:B--2---:R-:W-:-:S05]  /*15ea0*/  @P0 SHF.R.U32.HI R2, RZ, R4, R3 ;  /* 0x00000004ff020219 */ /* 0x004fca0000011603 */
[----:B------:R-:W-:-:S04]  /*15eb0*/  IMAD.IADD R2, R20, 0x1, R2 ;  /* 0x0000000114027824 */ /* 0x000fc800078e0202 */
[----:B------:R-:W-:Y:S01]  /*15ec0*/  IMAD.HI R3, R2, 0x66666667, RZ ;  /* 0x6666666702037827 */ /* 0x000fe200078e02ff */
[----:B------:R-:W-:-:S04]  /*15ed0*/  SHF.R.U32.HI R2, RZ, 0x1f, R21 ;  /* 0x0000001fff027819 */ /* 0x000fc80000011615 */
[----:B------:R-:W-:Y:S02]  /*15ee0*/  LEA.HI.SX32 R21, R21, R2, 0x1a ;  /* 0x0000000215157211 */ /* 0x000fe400078fd2ff */
[----:B------:R-:W-:-:S04]  /*15ef0*/  SHF.R.U32.HI R2, RZ, 0x1f, R3 ;  /* 0x0000001fff027819 */ /* 0x000fc80000011603 */
[----:B------:R-:W-:-:S04]  /*15f00*/  LEA.HI.SX32 R2, R3, R2, 0x1a ;  /* 0x0000000203027211 */ /* 0x000fc800078fd2ff */
[----:B------:R-:W-:Y:S02]  /*15f10*/  VIMNMX R2, R21, R2, PT ;  /* 0x0000000215027248 */ /* 0x000fe40003fe0100 */
[----:B------:R-:W-:-:S03]  /*15f20*/  IADD3 R4, -R10, RZ, RZ ;  /* 0x000000ff0a047210 */ /* 0x000fc60007ffe1ff */
[----:B------:R-:W-:Y:S01]  /*15f30*/  IMAD R2, R2, 0xa0, -R10 ;  /* 0x000000a002027824 */ /* 0x000fe200078e0a0a */
[----:B------:R-:W-:-:S04]  /*15f40*/  VIMNMX R4, RZ, R4, !PT ;  /* 0x00000004ff047248 */ /* 0x000fc80007fe0100 */
[----:B------:R-:W-:-:S04]  /*15f50*/  VIMNMX R2, R2, R9, PT ;  /* 0x0000000902027248 */ /* 0x000fc80003fe0100 */
        /* <DEDUP_REMOVED lines=18> */
.L_x_12881:
[----:B--2---:R-:W-:Y:S02]  /*16080*/  ISETP.NE.AND P0, PT, R14, RZ, PT ;  /* 0x000000ff0e00720c */ /* 0x004fe40003f05270 */
[----:B------:R-:W-:-:S11]  /*16090*/  PLOP3.LUT P6, PT, PT, PT, PT, 0x8, 0x0 ;  /* 0x000000000000781c */ /* 0x000fd60003fce170 */
[----:B------:R-:W-:Y:S05]  /*160a0*/  @P0 BRA `(.L_x_12751) ;  /* 0x00000000000c0947 */ /* 0x000fea0003800000 */
[----:B------:R-:W-:-:S03]  /*160b0*/  UMOV UR4, 0xffffffff ;  /* 0xffffffff00047882 */ /* 0x000fc60000000000 */
[----:B------:R-:W-:Y:S05]  /*160c0*/  BRA.DIV UR4, `(.L_x_12752) ;  /* 0x0000005204c87947 */ /* 0x000fea000b800000 */
[----:B------:R-:W-:-:S13]  /*160d0*/  ELECT P6, URZ, PT ;  /* 0x00000000003f782f */ /* 0x000fda00038c0000 */
.L_x_12751:
        /* <DEDUP_REMOVED lines=9> */
.L_x_12884:
[----:B------:R-:W-:Y:S05]  /*16170*/  BSYNC B1 ;  /* 0x0000000000017941 */ /* 0x000fea0003800000 */
.L_x_12753:
[----:B------:R-:W-:Y:S04]  /*16180*/  BSSY B1, `(.L_x_12755) ;  /* 0x000004e000017945 */ /* 0x000fe80003800000 */
[----:B------:R-:W-:Y:S05]  /*16190*/  @!P6 BRA `(.L_x_12756) ;  /* 0x000000040030e947 */ /* 0x000fea0003800000 */
[----:B------:R-:W0:Y:S01]  /*161a0*/  LDL R8, [R1+0x4] ;  /* 0x0000040001087983 */ /* 0x000e220000100800 */
[----:B------:R-:W2:Y:S02]  /*161b0*/  S2R R6, SR_TID.X ;  /* 0x0000000000067919 */ /* 0x000ea40000002100 */
[----:B--2---:R-:W-:Y:S01]  /*161c0*/  LOP3.LUT R7, R6, 0x7f, RZ, 0xc0, !PT ;  /* 0x0000007f06077812 */ /* 0x004fe200078ec0ff */
[----:B------:R-:W-:Y:S01]  /*161d0*/  IMAD R6, R28, 0x8, R22 ;  /* 0x000000081c067824 */ /* 0x000fe200078e0216 */
[----:B------:R-:W-:Y:S02]  /*161e0*/  BSSY B2, `(.L_x_12757) ;  /* 0x0000005000027945 */ /* 0x000fe40003800000 */
[----:B------:R-:W-:Y:S02]  /*161f0*/  ISETP.NE.AND P1, PT, R7, RZ, PT ;  /* 0x000000ff0700720c */ /* 0x000fe40003f25270 */
[----:B0-----:R-:W-:-:S04]  /*16200*/  SHF.L.U32 R5, R8, 0x1f, RZ ;  /* 0x0000001f08057819 */ /* 0x001fc800000006ff */
[----:B------:R-:W0:Y:S02]  /*16210*/  SYNCS.PHASECHK.TRANS64.TRYWAIT P0, [R6+URZ+0x132a0], R5 ;  /* 0x0132a005060075a7 */ /* 0x000e24000800017f */
[----:B0-----:R-:W-:Y:S05]  /*16220*/  @!P0 BRA `(.L_x_12758) ;  /* 0x0000005000a48947 */ /* 0x001fea0003800000 */
.L_x_12885:
[----:B------:R-:W-:Y:S05]  /*16230*/  BSYNC B2 ;  /* 0x0000000000027941 */ /* 0x000fea0003800000 */
.L_x_12757:
        /* <DEDUP_REMOVED lines=9> */
.L_x_12760:
[----:B------:R-:W-:Y:S05]  /*162d0*/  BSYNC B2 ;  /* 0x0000000000027941 */ /* 0x000fea0003800000 */
.L_x_12759:
[----:B-1----:R-:W-:Y:S01]  /*162e0*/  IMAD.MOV.U32 R11, RZ, RZ, RZ ;  /* 0x000000ffff0b7224 */ /* 0x002fe200078e00ff */
        /* <DEDUP_REMOVED lines=11> */
.L_x_12761:
        /* <DEDUP_REMOVED lines=13> */
.L_x_12886:
[----:B------:R-:W-:Y:S05]  /*16470*/  BSYNC B2 ;  /* 0x0000000000027941 */ /* 0x000fea0003800000 */
.L_x_12762:
        /* <DEDUP_REMOVED lines=11> */
.L_x_12765:
[----:B------:R-:W-:Y:S05]  /*16530*/  BSYNC B2 ;  /* 0x0000000000027941 */ /* 0x000fea0003800000 */
.L_x_12764:
        /* <DEDUP_REMOVED lines=8> */
.L_x_12766:
        /* <DEDUP_REMOVED lines=10> */
.L_x_12756:
[----:B------:R-:W-:Y:S05]  /*16660*/  BSYNC B1 ;  /* 0x0000000000017941 */ /* 0x000fea0003800000 */
.L_x_12755:
[----:B------:R-:W2:Y:S01]  /*16670*/  LDL.LU R8, [R1+0x4] ;  /* 0x0000040001087983 */ /* 0x000ea20000300800 */
[----:B------:R-:W-:Y:S01]  /*16680*/  VIADD R28, R28, 0x1 ;  /* 0x000000011c1c7836 */ /* 0x000fe20000000000 */
[----:B------:R-:W-:Y:S01]  /*16690*/  PLOP3.LUT P0, PT, PT, PT, PT, 0x8, 0x0 ;  /* 0x000000000000781c */ /* 0x000fe20003f0e170 */
[----:B------:R-:W-:-:S03]  /*166a0*/  VIADD R4, R4, 0xfffffffe ;  /* 0xfffffffe04047836 */ /* 0x000fc60000000000 */
[----:B------:R-:W-:Y:S02]  /*166b0*/  ISETP.NE.AND P1, PT, R28, 0x2, PT ;  /* 0x000000021c00780c */ /* 0x000fe40003f25270 */
[----:B------:R-:W-:Y:S02]  /*166c0*/  ISETP.GE.AND P2, PT, R4, R3, PT ;  /* 0x000000030400720c */ /* 0x000fe40003f46270 */
[----:B0-----:R-:W-:Y:S02]  /*166d0*/  SEL R5, RZ, 0x1, P1 ;  /* 0x00000001ff057807 */ /* 0x001fe40000800000 */
[----:B------:R-:W-:Y:S02]  /*166e0*/  SEL R28, R28, RZ, P1 ;  /* 0x000000ff1c1c7207 */ /* 0x000fe40000800000 */
[----:B--2---:R-:W-:-:S05]  /*166f0*/  LOP3.LUT R8, R8, R5, RZ, 0x3c, !PT ;  /* 0x0000000508087212 */ /* 0x004fca00078e3cff */
[----:B------:R2:W-:Y:S02]  /*16700*/  STL [R1+0x4], R8 ;  /* 0x0000040801007387 */ /* 0x0005e40000100800 */
[----:B------:R-:W-:Y:S05]  /*16710*/  @!P2 BRA `(.L_x_12749) ;  /* 0x000000040064a947 */ /* 0x000fea0003800000 */
.L_x_12779:
[----:B------:R-:W-:Y:S05]  /*16720*/  YIELD ;  /* 0x0000000000007946 */ /* 0x000fea0003800000 */
[----:B------:R-:W-:Y:S04]  /*16730*/  BSSY B1, `(.L_x_12767) ;  /* 0x000004d000017945 */ /* 0x000fe80003800000 */
[----:B---3--:R-:W-:Y:S05]  /*16740*/  @!P6 BRA `(.L_x_12768) ;  /* 0x00000004002ce947 */ /* 0x008fea0003800000 */
[----:B------:R-:W3:Y:S01]  /*16750*/  LDL R6, [R1+0x4] ;  /* 0x0000040001067983 */ /* 0x000ee20000100800 */
[----:B------:R-:W0:Y:S02]  /*16760*/  S2R R5, SR_TID.X ;  /* 0x0000000000057919 */ /* 0x000e240000002100 */
[----:B0-----:R-:W-:Y:S01]  /*16770*/  LOP3.LUT R7, R5, 0x7f, RZ, 0xc0, !PT ;  /* 0x0000007f05077812 */ /* 0x001fe200078ec0ff */
[----:B------:R-:W-:Y:S01]  /*16780*/  IMAD R5, R28, 0x8, R22 ;  /* 0x000000081c057824 */ /* 0x000fe200078e0216 */
[----:B------:R-:W-:Y:S02]  /*16790*/  BSSY B2, `(.L_x_12769) ;  /* 0x0000005000027945 */ /* 0x000fe40003800000 */
[----:B------:R-:W-:Y:S02]  /*167a0*/  ISETP.NE.AND P2, PT, R7, RZ, PT ;  /* 0x000000ff0700720c */ /* 0x000fe40003f45270 */
[----:B---3--:R-:W-:-:S04]  /*167b0*/  SHF.L.U32 R6, R6, 0x1f, RZ ;  /* 0x0000001f06067819 */ /* 0x008fc800000006ff */
[----:B------:R-:W0:Y:S02]  /*167c0*/  SYNCS.PHASECHK.TRANS64.TRYWAIT P1, [R5+URZ+0x132a0], R6 ;  /* 0x0132a006050075a7 */ /* 0x000e24000802017f */
[----:B0-----:R-:W-:Y:S05]  /*167d0*/  @!P1 BRA `(.L_x_12770) ;  /* 0x0000004c00609947 */ /* 0x001fea0003800000 */
.L_x_12887:
[----:B------:R-:W-:Y:S05]  /*167e0*/  BSYNC B2 ;  /* 0x0000000000027941 */ /* 0x000fea0003800000 */
.L_x_12769:
[----:B------:R-:W-:Y:S04]  /*167f0*/  BSSY B2, `(.L_x_12771) ;  /* 0x0000009000027945 */ /* 0x000fe80003800000 */
[----:B------:R-:W-:Y:S05]  /*16800*/  @P2 BRA `(.L_x_12772) ;  /* 0x00000000001c2947 */ /* 0x000fea0003800000 */
[----:B------:R-:W2:Y:S02]  /*16810*/  S2R R7, SR_TID.X ;  /* 0x0000000000077919 */ /* 0x000ea40000002100 */
[----:B--2---:R-:W-:Y:S01]  /*16820*/  LOP3.LUT R8, R7, 0x1f, RZ, 0xc0, !PT ;  /* 0x0000001f07087812 */ /* 0x004fe200078ec0ff */
[----:B------:R-:W-:-:S03]  /*16830*/  IMAD.MOV.U32 R7, RZ, RZ, 0x2800 ;  /* 0x00002800ff077424 */ /* 0x000fc600078e00ff */
[----:B------:R-:W-:Y:S01]  /*16840*/  ISETP.NE.AND P1, PT, R8, RZ, PT ;  /* 0x000000ff0800720c */ /* 0x000fe20003f25270 */
[----:B------:R3:W-:-:S12]  /*16850*/  SYNCS.ARRIVE.TRANS64 RZ, [R5+URZ+0x13290], R7 ;  /* 0x0132900705ff79a7 */ /* 0x0007d8000800003f */
[----:B---3--:R-:W-:Y:S05]  /*16860*/  @!P1 BRA `(.L_x_12772) ;  /* 0x0000000000049947 */ /* 0x008fea0003800000 */
[----:B------:R-:W-:Y:S01]  /*16870*/  BPT.TRAP 0x1 ;  /* 0x000000040000795c */ /* 0x000fe20000300000 */
.L_x_12772:
[----:B------:R-:W-:Y:S05]  /*16880*/  BSYNC B2 ;  /* 0x0000000000027941 */ /* 0x000fea0003800000 */
.L_x_12771:
[----:B-1----:R-:W-:Y:S01]  /*16890*/  IMAD.MOV.U32 R11, RZ, RZ, RZ ;  /* 0x000000ffff0b7224 */ /* 0x002fe200078e00ff */
[----:B------:R-:W-:Y:S01]  /*168a0*/  UIADD3 UR4, UP0, UR38, 0x570, URZ ;  /* 0x0000057026047890 */ /* 0x000fe2000ff1e03f */
[----:B------:R-:W-:Y:S01]  /*168b0*/  IMAD R7, R28, 0x2800, R22 ;  /* 0x000028001c077824 */ /* 0x000fe200078e0216 */
[----:B------:R-:W-:Y:S01]  /*168c0*/  PLOP3.LUT P1, PT, PT, PT, PT, 0x80, 0x0 ;  /* 0x000000000000781c */ /* 0x000fe20003f2f070 */
[----:B--2---:R-:W-:Y:S01]  /*168d0*/  IMAD R8, R4, 0xa0, R0 ;  /* 0x000000a004087824 */ /* 0x004fe200078e0200 */
[----:B------:R-:W-:Y:S01]  /*168e0*/  R2UR UR10, R11 ;  /* 0x000000000b0a72ca */ /* 0x000fe200000e0000 */
[----:B------:R-:W-:Y:S01]  /*168f0*/  VIADD R9, R5, 0x13290 ;  /* 0x0001329005097836 */ /* 0x000fe20000000000 */
[----:B------:R-:W-:Y:S01]  /*16900*/  IADD3 R10, R7, 0xe000, RZ ;  /* 0x0000e000070a7810 */ /* 0x000fe20007ffe0ff */
[----:B------:R-:W-:Y:S01]  /*16910*/  UIADD3.X UR5, URZ, UR39, URZ, UP0, !UPT ;  /* 0x000000273f057290 */ /* 0x000fe200087fe43f */
[----:B------:R-:W-:Y:S01]  /*16920*/  UMOV UR6, 0x0 ;  /* 0x0000000000067882 */ /* 0x000fe20000000000 */
[----:B------:R-:W-:-:S10]  /*16930*/  UMOV UR7, 0x12f00000 ;  /* 0x12f0000000077882 */ /* 0x000fd40000000000 */
.L_x_12773:
        /* <DEDUP_REMOVED lines=13> */
.L_x_12888:
[----:B------:R-:W-:Y:S05]  /*16a10*/  BSYNC B2 ;  /* 0x0000000000027941 */ /* 0x000fea0003800000 */
.L_x_12774:
        /* <DEDUP_REMOVED lines=11> */
.L_x_12777:
[----:B------:R-:W-:Y:S05]  /*16ad0*/  BSYNC B2 ;  /* 0x0000000000027941 */ /* 0x000fea0003800000 */
.L_x_12776:
        /* <DEDUP_REMOVED lines=8> */
.L_x_12778:
        /* <DEDUP_REMOVED lines=10> */
.L_x_12768:
[----:B------:R-:W-:Y:S05]  /*16c00*/  BSYNC B1 ;  /* 0x0000000000017941 */ /* 0x000fea0003800000 */
.L_x_12767:
[----:B------:R-:W3:Y:S01]  /*16c10*/  LDL.LU R6, [R1+0x4] ;  /* 0x0000040001067983 */ /* 0x000ee20000300800 */
[----:B------:R-:W-:Y:S01]  /*16c20*/  VIADD R28, R28, 0x1 ;  /* 0x000000011c1c7836 */ /* 0x000fe20000000000 */
[C---:B------:R-:W-:Y:S01]  /*16c30*/  ISETP.GT.AND P2, PT, R4.reuse, R3, PT ;  /* 0x000000030400720c */ /* 0x040fe20003f44270 */
[----:B------:R-:W-:-:S03]  /*16c40*/  VIADD R4, R4, 0xffffffff ;  /* 0xffffffff04047836 */ /* 0x000fc60000000000 */
[----:B------:R-:W-:-:S04]  /*16c50*/  ISETP.NE.AND P1, PT, R28, 0x2, PT ;  /* 0x000000021c00780c */ /* 0x000fc80003f25270 */
[----:B------:R-:W-:Y:S02]  /*16c60*/  SEL R5, RZ, 0x1, P1 ;  /* 0x00000001ff057807 */ /* 0x000fe40000800000 */
[----:B------:R-:W-:Y:S02]  /*16c70*/  SEL R28, R28, RZ, P1 ;  /* 0x000000ff1c1c7207 */ /* 0x000fe40000800000 */
[----:B---3--:R-:W-:-:S05]  /*16c80*/  LOP3.LUT R6, R6, R5, RZ, 0x3c, !PT ;  /* 0x0000000506067212 */ /* 0x008fca00078e3cff */
[----:B------:R3:W-:Y:S01]  /*16c90*/  STL [R1+0x4], R6 ;  /* 0x0000040601007387 */ /* 0x0007e20000100800 */
[----:B------:R-:W-:Y:S05]  /*16ca0*/  @P2 BRA `(.L_x_12779) ;  /* 0xfffffff8009c2947 */ /* 0x000fea000383ffff */
.L_x_12749:
[----:B------:R-:W-:Y:S05]  /*16cb0*/  BSYNC B0 ;  /* 0x0000000000007941 */ /* 0x000fea0003800000 */
.L_x_12748:
        /* <DEDUP_REMOVED lines=10> */
[----:B------:R-:W-:-:S04]  /*16d60*/  IMAD.IADD R0, R20, 0x1, R2 ;  /* 0x0000000114007824 */ /* 0x000fc800078e0202 */
[----:B------:R-:W-:-:S05]  /*16d70*/  IMAD.HI R0, R0, 0x66666667, RZ ;  /* 0x6666666700007827 */ /* 0x000fca00078e02ff */
[----:B------:R-:W-:-:S04]  /*16d80*/  SHF.R.U32.HI R2, RZ, 0x1f, R0 ;  /* 0x0000001fff027819 */ /* 0x000fc80000011600 */
[----:B------:R-:W-:-:S04]  /*16d90*/  LEA.HI.SX32 R2, R0, R2, 0x1a ;  /* 0x0000000200027211 */ /* 0x000fc800078fd2ff */
        /* <DEDUP_REMOVED lines=8> */
[----:B------:R-:W4:Y:S01]  /*16e20*/  S2R R5, SR_LANEID ;  /* 0x0000000000057919 */ /* 0x000f220000000000 */
[----:B------:R-:W-:Y:S01]  /*16e30*/  VOTEU.ANY UR4, UPT, PT ;  /* 0x0000000000047886 */ /* 0x000fe200038e0100 */
[----:B------:R-:W5:Y:S01]  /*16e40*/  LDC.64 R2, c[0x0][0xc60] ;  /* 0x00031800ff027b82 */ /* 0x000f620000000a00 */
[----:B------:R-:W4:Y:S02]  /*16e50*/  FLO.U32 R0, UR4 ;  /* 0x0000000400007d00 */ /* 0x000f2400080e0000 */
[----:B----4-:R-:W-:-:S06]  /*16e60*/  ISETP.EQ.U32.AND P0, PT, R0, R5, PT ;  /* 0x000000050000720c */ /* 0x010fcc0003f02070 */
[----:B------:R-:W5:Y:S07]  /*16e70*/  POPC R5, UR4 ;  /* 0x0000000400057d09 */ /* 0x000f6e0008000000 */
[----:B-----5:R-:W4:Y:S01]  /*16e80*/  @P0 ATOMG.E.ADD.STRONG.GPU PT, R3, desc[UR40][R2.64], R5 ;  /* 0x00000005020309a8 */ /* 0x020f2200081ee1e8 */
[----:B------:R-:W5:Y:S02]  /*16e90*/  S2R R4, SR_LTMASK ;  /* 0x0000000000047919 */ /* 0x000f640000003900 */
[----:B-----5:R-:W-:-:S04]  /*16ea0*/  LOP3.LUT R4, R4, UR4, RZ, 0xc0, !PT ;  /* 0x0000000404047c12 */ /* 0x020fc8000f8ec0ff */
[----:B------:R-:W5:Y:S01]  /*16eb0*/  POPC R7, R4 ;  /* 0x0000000400077309 */ /* 0x000f620000000000 */
[----:B----4-:R-:W5:Y:S02]  /*16ec0*/  SHFL.IDX PT, R0, R3, R0, 0x1f ;  /* 0x00001f0003007589 */ /* 0x010f6400000e0000 */
[----:B-----5:R-:W-:Y:S01]  /*16ed0*/  IADD3 R16, R0, UR36, R7 ;  /* 0x0000002400107c10 */ /* 0x020fe2000fffe007 */
[----:B------:R-:W-:Y:S06]  /*16ee0*/  BRA `(.L_x_12781) ;  /* 0x0000002c00387947 */ /* 0x000fec0003800000 */
.L_x_12780:
        /* <DEDUP_REMOVED lines=10> */
[----:B------:R-:W4:Y:S01]  /*16f90*/  LDC.64 R2, c[0x4][R2] ;  /* 0x0100000002027b82 */ /* 0x000f220000000a00 */
[----:B---3--:R-:W-:Y:S02]  /*16fa0*/  IMAD.U32 R6, RZ, RZ, UR8 ;  /* 0x00000008ff067e24 */ /* 0x008fe4000f8e00ff */
[----:B------:R-:W-:Y:S02]  /*16fb0*/  IMAD.U32 R7, RZ, RZ, UR9 ;  /* 0x00000009ff077e24 */ /* 0x000fe4000f8e00ff */
[----:B------:R-:W-:-:S02]  /*16fc0*/  IMAD.U32 R10, RZ, RZ, UR4 ;  /* 0x00000004ff0a7e24 */ /* 0x000fc4000f8e00ff */
[----:B-1----:R-:W-:Y:S02]  /*16fd0*/  IMAD.U32 R11, RZ, RZ, UR5 ;  /* 0x00000005ff0b7e24 */ /* 0x002fe4000f8e00ff */
[----:B--2---:R-:W-:Y:S02]  /*16fe0*/  IMAD.MOV.U32 R8, RZ, RZ, 0x70 ;  /* 0x00000070ff087424 */ /* 0x004fe400078e00ff */
[----:B------:R-:W-:Y:S02]  /*16ff0*/  IMAD.MOV.U32 R12, RZ, RZ, 0x1 ;  /* 0x00000001ff0c7424 */ /* 0x000fe400078e00ff */
[----:B------:R-:W-:-:S07]  /*17000*/  IMAD.MOV.U32 R13, RZ, RZ, RZ ;  /* 0x000000ffff0d7224 */ /* 0x000fce00078e00ff */
[----:B------:R-:W-:-:S07]  /*17010*/  LEPC R20, `(.L_x_12783) ;  /* 0x000000001014794e */ /* 0x000fce0000000000 */
[----:B0---4-:R-:W-:Y:S05]  /*17020*/  CALL.ABS.NOINC R2 ;  /* 0x0000000002007343 */ /* 0x011fea0003c00000 */
.L_x_12783:
[----:B------:R-:W-:Y:S05]  /*17030*/  BSYNC B6 ;  /* 0x0000000000067941 */ /* 0x000fea0003800000 */
.L_x_12782:
[----:B------:R-:W4:Y:S01]  /*17040*/  LDL.LU R2, [R1] ;  /* 0x0000000001027983 */ /* 0x000f220000300800 */
[----:B------:R-:W-:Y:S01]  /*17050*/  VIADD R0, R22, 0x6000 ;  /* 0x0000600016007836 */ /* 0x000fe20000000000 */
[----:B------:R-:W-:Y:S04]  /*17060*/  BSSY B6, `(.L_x_12784) ;  /* 0x0000016000067945 */ /* 0x000fe80003800000 */
[----:B------:R-:W-:Y:S02]  /*17070*/  LOP3.LUT P0, RZ, R0, 0x1bf, RZ, 0xc0, !PT ;  /* 0x000001bf00ff7812 */ /* 0x000fe4000780c0ff */
[----:B----4-:R-:W-:-:S11]  /*17080*/  LOP3.LUT R2, R2, 0xfffffffe, RZ, 0xc0, !PT ;  /* 0xfffffffe02027812 */ /* 0x010fd600078ec0ff */
[----:B------:R-:W-:-:S05]  /*17090*/  @P0 LOP3.LUT R2, R2, 0x1, RZ, 0xfc, !PT ;  /* 0x0000000102020812 */ /* 0x000fca00078efcff */
[----:B------:R4:W-:Y:S01]  /*170a0*/  STL [R1], R2 ;  /* 0x0000000201007387 */ /* 0x0009e20000100800 */
[----:B------:R-:W-:Y:S05]  /*170b0*/  @!P0 BRA `(.L_x_12785) ;  /* 0x0000000000408947 */ /* 0x000fea0003800000 */
[----:B----4-:R-:W-:Y:S01]  /*170c0*/  MOV R2, 0x0 ;  /* 0x0000000000027802 */ /* 0x010fe20000000f00 */
[----:B------:R-:W-:Y:S01]  /*170d0*/  ULDC.64 UR6, c[0x4][0x1c8] ;  /* 0x0100720000067ab9 */ /* 0x000fe20000000a00 */
[----:B------:R-:W-:Y:S01]  /*170e0*/  ULDC.64 UR8, c[0x4][0x1d0] ;  /* 0x0100740000087ab9 */ /* 0x000fe20000000a00 */
[----:B------:R-:W-:Y:S01]  /*170f0*/  ULDC.64 UR4, c[0x4][0x10] ;  /* 0x0100040000047ab9 */ /* 0x000fe20000000a00 */
[----:B------:R-:W-:Y:S01]  /*17100*/  IMAD.U32 R4, RZ, RZ, UR6 ;  /* 0x00000006ff047e24 */ /* 0x000fe2000f8e00ff */
[----:B------:R-:W-:Y:S01]  /*17110*/  MOV R5, UR7 ;  /* 0x0000000700057c02 */ /* 0x000fe20008000f00 */
        /* <DEDUP_REMOVED lines=10> */
.L_x_12785:
[----:B------:R-:W-:Y:S05]  /*171c0*/  BSYNC B6 ;  /* 0x0000000000067941 */ /* 0x000fea0003800000 */
.L_x_12784:
        /* <DEDUP_REMOVED lines=8> */
[----:B------:R-:W-:Y:S01]  /*17250*/  IMAD.U32 R4, RZ, RZ, UR6 ;  /* 0x00000006ff047e24 */ /* 0x000fe2000f8e00ff */
[----:B---3--:R-:W-:Y:S01]  /*17260*/  MOV R6, UR8 ;  /* 0x0000000800067c02 */ /* 0x008fe20008000f00 */
[----:B------:R-:W3:Y:S01]  /*17270*/  LDC.64 R2, c[0x4][R2] ;  /* 0x0100000002027b82 */ /* 0x000ee20000000a00 */
[----:B------:R-:W-:Y:S02]  /*17280*/  IMAD.U32 R5, RZ, RZ, UR7 ;  /* 0x00000007ff057e24 */ /* 0x000fe4000f8e00ff */
[----:B------:R-:W-:Y:S02]  /*17290*/  IMAD.U32 R7, RZ, RZ, UR9 ;  /* 0x00000009ff077e24 */ /* 0x000fe4000f8e00ff */
[----:B------:R-:W-:-:S02]  /*172a0*/  IMAD.U32 R10, RZ, RZ, UR4 ;  /* 0x00000004ff0a7e24 */ /* 0x000fc4000f8e00ff */
[----:B-1----:R-:W-:Y:S02]  /*172b0*/  IMAD.U32 R11, RZ, RZ, UR5 ;  /* 0x00000005ff0b7e24 */ /* 0x002fe4000f8e00ff */
[----:B--2---:R-:W-:Y:S02]  /*172c0*/  IMAD.MOV.U32 R8, RZ, RZ, 0x70 ;  /* 0x00000070ff087424 */ /* 0x004fe400078e00ff */
[----:B------:R-:W-:Y:S02]  /*172d0*/  IMAD.MOV.U32 R12, RZ, RZ, 0x1 ;  /* 0x00000001ff0c7424 */ /* 0x000fe400078e00ff */
[----:B------:R-:W-:-:S07]  /*172e0*/  IMAD.MOV.U32 R13, RZ, RZ, RZ ;  /* 0x000000ffff0d7224 */ /* 0x000fce00078e00ff */
[----:B------:R-:W-:-:S07]  /*172f0*/  LEPC R20, `(.L_x_12787) ;  /* 0x000000001014794e */ /* 0x000fce0000000000 */
[----:B0--3--:R-:W-:Y:S05]  /*17300*/  CALL.ABS.NOINC R2 ;  /* 0x0000000002007343 */ /* 0x009fea0003c00000 */
.L_x_12787:
[----:B------:R-:W-:Y:S05]  /*17310*/  BSYNC B6 ;  /* 0x0000000000067941 */ /* 0x000fea0003800000 */
.L_x_12786:
[----:B----4-:R-:W4:Y:S01]  /*17320*/  LDL R2, [R1] ;  /* 0x0000000001027983 */ /* 0x010f220000100800 */
        /* <DEDUP_REMOVED lines=8> */
[----:B------:R-:W-:Y:S01]  /*173b0*/  MOV R10, UR8 ;  /* 0x00000008000a7c02 */ /* 0x000fe20008000f00 */
[----:B------:R-:W4:Y:S01]  /*173c0*/  LDC.64 R2, c[0x4][R2] ;  /* 0x0100000002027b82 */ /* 0x000f220000000a00 */
[----:B------:R-:W-:Y:S02]  /*173d0*/  IMAD.U32 R5, RZ, RZ, UR5 ;  /* 0x00000005ff057e24 */ /* 0x000fe4000f8e00ff */
[----:B---3--:R-:W-:Y:S02]  /*173e0*/  IMAD.U32 R6, RZ, RZ, UR6 ;  /* 0x00000006ff067e24 */ /* 0x008fe4000f8e00ff */
[----:B------:R-:W-:-:S02]  /*173f0*/  IMAD.U32 R7, RZ, RZ, UR7 ;  /* 0x00000007ff077e24 */ /* 0x000fc4000f8e00ff */
[----:B-1----:R-:W-:Y:S02]  /*17400*/  IMAD.U32 R11, RZ, RZ, UR9 ;  /* 0x00000009ff0b7e24 */ /* 0x002fe4000f8e00ff */
[----:B--2---:R-:W-:Y:S02]  /*17410*/  IMAD.MOV.U32 R8, RZ, RZ, 0x70 ;  /* 0x00000070ff087424 */ /* 0x004fe400078e00ff */
[----:B------:R-:W-:Y:S02]  /*17420*/  IMAD.MOV.U32 R12, RZ, RZ, 0x1 ;  /* 0x00000001ff0c7424 */ /* 0x000fe400078e00ff */
[----:B------:R-:W-:-:S07]  /*17430*/  IMAD.MOV.U32 R13, RZ, RZ, RZ ;  /* 0x000000ffff0d7224 */ /* 0x000fce00078e00ff */
[----:B------:R-:W-:-:S07]  /*17440*/  LEPC R20, `(.L_x_12789) ;  /* 0x000000001014794e */ /* 0x000fce0000000000 */
[----:B0---4-:R-:W-:Y:S05]  /*17450*/  CALL.ABS.NOINC R2 ;  /* 0x0000000002007343 */ /* 0x011fea0003c00000 */
.L_x_12789:
[----:B------:R-:W-:Y:S05]  /*17460*/  BSYNC B6 ;  /* 0x0000000000067941 */ /* 0x000fea0003800000 */
.L_x_12788:
        /* <DEDUP_REMOVED lines=8> */
[----:B-----5:R4:W2:Y:S02]  /*174f0*/  @P0 LDG.E R20, desc[UR40][R2.64] ;  /* 0x0000002802140981 */ /* 0x0208a4000c1e1900 */
[----:B----4-:R-:W4:Y:S01]  /*17500*/  LDC.64 R2, c[0x0][0x418] ;  /* 0x00010600ff027b82 */ /* 0x010f220000000a00 */
[----:B--2---:R-:W-:Y:S01]  /*17510*/  SHF.R.S32.HI R8, RZ, 0x1f, R20 ;  /* 0x0000001fff087819 */ /* 0x004fe20000011414 */
        /* <DEDUP_REMOVED lines=11> */
.L_x_12891:
[----:B0-----:R-:W5:Y:S01]  /*175d0*/  LDL.LU R0, [R1] ;  /* 0x0000000001007983 */ /* 0x001f620000300800 */
[----:B------:R-:W-:Y:S02]  /*175e0*/  PLOP3.LUT P1, PT, PT, PT, PT, 0x8, 0x0 ;  /* 0x000000000000781c */ /* 0x000fe40003f2e170 */
[----:B----4-:R-:W-:Y:S02]  /*175f0*/  ISETP.NE.AND P0, PT, R14, RZ, PT ;  /* 0x000000ff0e00720c */ /* 0x010fe40003f05270 */
[----:B-----5:R-:W-:-:S09]  /*17600*/  LOP3.LUT R0, R0, 0xfffffffe, RZ, 0xc0, !PT ;  /* 0xfffffffe00007812 */ /* 0x020fd200078ec0ff */
[----:B------:R-:W-:-:S05]  /*17610*/  @P1 LOP3.LUT R0, R0, 0x1, RZ, 0xfc, !PT ;  /* 0x0000000100001812 */ /* 0x000fca00078efcff */
[----:B------:R0:W-:Y:S01]  /*17620*/  STL [R1], R0 ;  /* 0x0000000001007387 */ /* 0x0001e20000100800 */
[----:B------:R-:W-:Y:S05]  /*17630*/  @P0 BRA `(.L_x_12791) ;  /* 0x0000000400580947 */ /* 0x000fea0003800000 */
[----:B------:R-:W-:-:S03]  /*17640*/  UMOV UR4, 0xffffffff ;  /* 0xffffffff00047882 */ /* 0x000fc60000000000 */
[----:B------:R-:W-:Y:S05]  /*17650*/  BRA.DIV UR4, `(.L_x_12792) ;  /* 0x00000042041c7947 */ /* 0x000fea000b800000 */
[----:B------:R-:W-:-:S13]  /*17660*/  ELECT P6, URZ, PT ;  /* 0x00000000003f782f */ /* 0x000fda00038c0000 */
.L_x_12894:
[----:B------:R-:W-:Y:S05]  /*17670*/  @!P6 BRA `(.L_x_12791) ;  /* 0x000000040048e947 */ /* 0x000fea0003800000 */
[----:B0-----:R-:W4:Y:S01]  /*17680*/  LDL R0, [R1+0x1c] ;  /* 0x00001c0001007983 */ /* 0x001f220000100800 */
[----:B------:R-:W-:-:S04]  /*17690*/  ISETP.NE.U32.AND P0, PT, R2, RZ, PT ;  /* 0x000000ff0200720c */ /* 0x000fc80003f05070 */
[----:B------:R-:W-:Y:S01]  /*176a0*/  ISETP.NE.AND.EX P0, PT, R3, RZ, PT, P0 ;  /* 0x000000ff0300720c */ /* 0x000fe20003f05300 */
[----:B----4-:R-:W-:-:S12]  /*176b0*/  VIADD R0, R0, 0xffffffff ;  /* 0xffffffff00007836 */ /* 0x010fd80000000000 */
[----:B------:R-:W-:Y:S05]  /*176c0*/  @!P0 BRA `(.L_x_12793) ;  /* 0x0000000000448947 */ /* 0x000fea0003800000 */
[----:B------:R-:W0:Y:S01]  /*176d0*/  LDC R7, c[0x0][0x43c] ;  /* 0x00010f00ff077b82 */ /* 0x000e220000000800 */
[----:B------:R-:W-:Y:S01]  /*176e0*/  ULDC.64 UR4, c[0x0][0x428] ;  /* 0x00010a0000047ab9 */ /* 0x000fe20000000a00 */
[----:B0-----:R-:W-:-:S13]  /*176f0*/  ISETP.NE.AND P0, PT, R7, 0x1, PT ;  /* 0x000000010700780c */ /* 0x001fda0003f05270 */
[----:B------:R-:W3:Y:S02]  /*17700*/  @P0 LDC.64 R4, c[0x0][0x440] ;  /* 0x00011000ff040b82 */ /* 0x000ee40000000a00 */
[----:B---3--:R-:W-:-:S04]  /*17710*/  @P0 IMAD.HI.U32 R6, R0, R4, RZ ;  /* 0x0000000400060227 */ /* 0x008fc800078e00ff */
        /* <DEDUP_REMOVED lines=12> */
.L_x_12793:
[----:B------:R-:W-:Y:S01]  /*177e0*/  IMAD R4, R27, 0x8, R22 ;  /* 0x000000081b047824 */ /* 0x000fe200078e0216 */
[----:B0-----:R-:W-:Y:S01]  /*177f0*/  SHF.L.U32 R3, R29, 0x1f, RZ ;  /* 0x0000001f1d037819 */ /* 0x001fe200000006ff */
[----:B------:R-:W0:Y:S03]  /*17800*/  S2R R2, SR_TID.X ;  /* 0x0000000000027919 */ /* 0x000e260000002100 */
[----:B------:R-:W4:Y:S01]  /*17810*/  SYNCS.PHASECHK.TRANS64.TRYWAIT P0, [R4+URZ+0x13280], R3 ;  /* 0x01328003040075a7 */ /* 0x000f22000800017f */
[----:B0-----:R-:W-:-:S04]  /*17820*/  LOP3.LUT R2, R2, 0x7f, RZ, 0xc0, !PT ;  /* 0x0000007f02027812 */ /* 0x001fc800078ec0ff */
[----:B------:R-:W-:Y:S01]  /*17830*/  ISETP.NE.AND P1, PT, R2, RZ, PT ;  /* 0x000000ff0200720c */ /* 0x000fe20003f25270 */
[----:B----4-:R-:W-:-:S12]  /*17840*/  @!P0 BRA `(.L_x_12794) ;  /* 0x0000003c00c08947 */ /* 0x010fd80003800000 */
.L_x_12895:
        /* <DEDUP_REMOVED lines=8> */
.L_x_12795:
        /* <DEDUP_REMOVED lines=18> */
.L_x_12896:
[----:B------:R-:W-:Y:S05]  /*179f0*/  @P1 BRA `(.L_x_12797) ;  /* 0x00000000001c1947 */ /* 0x000fea0003800000 */
[----:B------:R-:W4:Y:S01]  /*17a00*/  S2R R5, SR_TID.X ;  /* 0x0000000000057919 */ /* 0x000f220000002100 */
[----:B0-----:R-:W-:-:S04]  /*17a10*/  MOV R3, 0x2800 ;  /* 0x0000280000037802 */ /* 0x001fc80000000f00 */
[----:B------:R0:W-:Y:S01]  /*17a20*/  SYNCS.ARRIVE.TRANS64 RZ, [R4+URZ+0x13230], R3 ;  /* 0x0132300304ff79a7 */ /* 0x0001e2000800003f */
[----:B----4-:R-:W-:-:S04]  /*17a30*/  LOP3.LUT R5, R5, 0x1f, RZ, 0xc0, !PT ;  /* 0x0000001f05057812 */ /* 0x010fc800078ec0ff */
[----:B------:R-:W-:-:S13]  /*17a40*/  ISETP.NE.AND P0, PT, R5, RZ, PT ;  /* 0x000000ff0500720c */ /* 0x000fda0003f05270 */
[----:B0-----:R-:W-:Y:S05]  /*17a50*/  @!P0 BRA `(.L_x_12797) ;  /* 0x0000000000048947 */ /* 0x001fea0003800000 */
[----:B------:R-:W-:Y:S01]  /*17a60*/  BPT.TRAP 0x1 ;  /* 0x000000040000795c */ /* 0x000fe20000300000 */
.L_x_12797:
[----:B0-----:R-:W4:Y:S01]  /*17a70*/  LDL.LU R3, [R1] ;  /* 0x0000000001037983 */ /* 0x001f220000300800 */
        /* <DEDUP_REMOVED lines=14> */
[----:B----4-:R-:W-:-:S04]  /*17b60*/  LOP3.LUT R3, R3, 0xfffffffe, RZ, 0xc0, !PT ;  /* 0xfffffffe03037812 */ /* 0x010fc800078ec0ff */
[----:B------:R-:W-:-:S05]  /*17b70*/  @P0 LOP3.LUT R3, R3, 0x1, RZ, 0xfc, !PT ;  /* 0x0000000103030812 */ /* 0x000fca00078efcff */
[----:B------:R0:W-:Y:S01]  /*17b80*/  STL [R1], R3 ;  /* 0x0000000301007387 */ /* 0x0001e20000100800 */
[----:B------:R-:W-:Y:S01]  /*17b90*/  NOP ;  /* 0x0000000000007918 */ /* 0x000fe20000000000 */
.L_x_12791:
[----:B------:R-:W4:Y:S04]  /*17ba0*/  LDL.LU R4, [R1+0x18] ;  /* 0x0000180001047983 */ /* 0x000f280000300800 */
[----:B---3--:R-:W3:Y:S04]  /*17bb0*/  LDL.LU R6, [R1+0x14] ;  /* 0x0000140001067983 */ /* 0x008ee80000300800 */
[----:B0-----:R-:W5:Y:S01]  /*17bc0*/  LDL.LU R3, [R1+0x34] ;  /* 0x0000340001037983 */ /* 0x001f620000300800 */
        /* <DEDUP_REMOVED lines=9> */
[----:B----4-:R-:W-:-:S05]  /*17c60*/  SHF.R.S32.HI R2, RZ, 0x1f, R4 ;  /* 0x0000001fff027819 */ /* 0x010fca0000011404 */
[----:B------:R-:W-:Y:S01]  /*17c70*/  IMAD R2, R2, UR4, RZ ;  /* 0x0000000402027c24 */ /* 0x000fe2000f8e02ff */
[----:B-----5:R-:W-:-:S03]  /*17c80*/  SEL R3, R3, RZ, !P0 ;  /* 0x000000ff03037207 */ /* 0x020fc60004000000 */
        /* <DEDUP_REMOVED lines=11> */
[----:B---3--:R-:W-:Y:S01]  /*17d40*/  MOV R2, 0x0 ;  /* 0x0000000000027802 */ /* 0x008fe20000000f00 */
[----:B------:R-:W-:Y:S01]  /*17d50*/  ULDC.64 UR4, c[0x4][0x1c8] ;  /* 0x0100720000047ab9 */ /* 0x000fe20000000a00 */
[----:B------:R-:W-:Y:S01]  /*17d60*/  ULDC.64 UR6, c[0x4][0x1d0] ;  /* 0x0100740000067ab9 */ /* 0x000fe20000000a00 */
[----:B------:R-:W-:Y:S01]  /*17d70*/  ULDC.64 UR8, c[0x4][0x28] ;  /* 0x01000a0000087ab9 */ /* 0x000fe20000000a00 */
[----:B------:R-:W-:Y:S01]  /*17d80*/  IMAD.U32 R4, RZ, RZ, UR4 ;  /* 0x00000004ff047e24 */ /* 0x000fe2000f8e00ff */
[----:B------:R-:W-:Y:S01]  /*17d90*/  MOV R13, RZ ;  /* 0x000000ff000d7202 */ /* 0x000fe20000000f00 */
[----:B------:R-:W0:Y:S01]  /*17da0*/  LDC.64 R2, c[0x4][R2] ;  /* 0x0100000002027b82 */ /* 0x000e220000000a00 */
[----:B------:R-:W-:Y:S02]  /*17db0*/  IMAD.U32 R5, RZ, RZ, UR5 ;  /* 0x00000005ff057e24 */ /* 0x000fe4000f8e00ff */
[----:B------:R-:W-:Y:S02]  /*17dc0*/  IMAD.U32 R6, RZ, RZ, UR6 ;  /* 0x00000006ff067e24 */ /* 0x000fe4000f8e00ff */
[----:B------:R-:W-:-:S02]  /*17dd0*/  IMAD.U32 R7, RZ, RZ, UR7 ;  /* 0x00000007ff077e24 */ /* 0x000fc4000f8e00ff */
[----:B------:R-:W-:Y:S02]  /*17de0*/  IMAD.U32 R10, RZ, RZ, UR8 ;  /* 0x00000008ff0a7e24 */ /* 0x000fe4000f8e00ff */
[----:B-1----:R-:W-:Y:S02]  /*17df0*/  IMAD.U32 R11, RZ, RZ, UR9 ;  /* 0x00000009ff0b7e24 */ /* 0x002fe4000f8e00ff */
[----:B--2---:R-:W-:Y:S02]  /*17e00*/  IMAD.MOV.U32 R8, RZ, RZ, 0x70 ;  /* 0x00000070ff087424 */ /* 0x004fe400078e00ff */
[----:B------:R-:W-:-:S07]  /*17e10*/  IMAD.MOV.U32 R12, RZ, RZ, 0x1 ;  /* 0x00000001ff0c7424 */ /* 0x000fce00078e00ff */
[----:B------:R-:W-:-:S07]  /*17e20*/  LEPC R20, `(.L_x_12799) ;  /* 0x000000001014794e */ /* 0x000fce0000000000 */
[----:B0-----:R-:W-:Y:S05]  /*17e30*/  CALL.ABS.NOINC R2 ;  /* 0x0000000002007343 */ /* 0x001fea0003c00000 */
.L_x_12799:
[----:B------:R-:W-:Y:S05]  /*17e40*/  BSYNC B6 ;  /* 0x0000000000067941 */ /* 0x000fea0003800000 */
.L_x_12798:
[----:B---3--:R-:W3:Y:S01]  /*17e50*/  LDL.LU R0, [R1+0x18] ;  /* 0x0000180001007983 */ /* 0x008ee20000300800 */
[----:B------:R-:W0:Y:S01]  /*17e60*/  LDC R9, c[0x0][0x448] ;  /* 0x00011200ff097b82 */ /* 0x000e220000000800 */
[----:B------:R-:W-:Y:S01]  /*17e70*/  ULDC.64 UR4, c[0x0][0x2d8] ;  /* 0x0000b60000047ab9 */ /* 0x000fe20000000a00 */
[----:B------:R-:W-:Y:S01]  /*17e80*/  ULDC.64 UR6, c[0x0][0x2c8] ;  /* 0x0000b20000067ab9 */ /* 0x000fe20000000a00 */
[----:B------:R-:W3:Y:S01]  /*17e90*/  LDL.LU.64 R2, [R1+0x28] ;  /* 0x0000280001027983 */ /* 0x000ee20000300a00 */
[----:B------:R-:W-:-:S03]  /*17ea0*/  ULDC.64 UR8, c[0x0][0x280] ;  /* 0x0000a00000087ab9 */ /* 0x000fc60000000a00 */
[----:B--2---:R-:W2:Y:S04]  /*17eb0*/  LDL.LU R20, [R1+0x34] ;  /* 0x0000340001147983 */ /* 0x004ea80000300800 */
[----:B------:R-:W4:Y:S04]  /*17ec0*/  LDL.LU R21, [R1+0x44] ;  /* 0x0000440001157983 */ /* 0x000f280000300800 */
[----:B------:R-:W4:Y:S04]  /*17ed0*/  LDL.LU R4, [R1+0x14] ;  /* 0x0000140001047983 */ /* 0x000f280000300800 */
[----:B------:R0:W5:Y:S02]  /*17ee0*/  LDL R10, [R1+0x38] ;  /* 0x00003800010a7983 */ /* 0x0001640000100800 */
[----:B0-----:R-:W-:-:S13]  /*17ef0*/  ISETP.NE.AND P1, PT, R9, 0x1, PT ;  /* 0x000000010900780c */ /* 0x001fda0003f25270 */
[----:B------:R-:W0:Y:S08]  /*17f00*/  @P1 LDC R5, c[0x0][0x450] ;  /* 0x00011400ff051b82 */ /* 0x000e300000000800 */
[----:B------:R-:W1:Y:S01]  /*17f10*/  @P1 LDC R8, c[0x0][0x450] ;  /* 0x00011400ff081b82 */ /* 0x000e620000000800 */
[----:B---3--:R-:W-:Y:S02]  /*17f20*/  IMAD.MOV.U32 R3, RZ, RZ, R0 ;  /* 0x000000ffff037224 */ /* 0x008fe400078e0000 */
[----:B--2---:R-:W-:-:S02]  /*17f30*/  IMAD R0, R20, UR4, RZ ;  /* 0x0000000414007c24 */ /* 0x004fc4000f8e02ff */
        /* <DEDUP_REMOVED lines=46> */
[----:B------:R-:W-:-:S03]  /*18220*/  IMAD.SHL.U32 R20, R21, 0x10, RZ ;  /* 0x0000001015147824 */ /* 0x000fc600078e00ff */
[----:B------:R-:W-:Y:S01]  /*18230*/  IADD3 R3, R3, R7, RZ ;  /* 0x0000000703037210 */ /* 0x000fe20007ffe0ff */
[----:B------:R-:W-:Y:S01]  /*18240*/  IMAD R6, R6, UR6, RZ ;  /* 0x0000000606067c24 */ /* 0x000fe2000f8e02ff */
[----:B------:R-:W-:Y:S01]  /*18250*/  LOP3.LUT R20, R20, 0x30, RZ, 0xc0, !PT ;  /* 0x0000003014147812 */ /* 0x000fe200078ec0ff */
[----:B------:R-:W-:-:S03]  /*18260*/  IMAD.WIDE.U32 R2, R5, UR6, R2 ;  /* 0x0000000605027c25 */ /* 0x000fc6000f8e0002 */
[----:B------:R-:W-:Y:S01]  /*18270*/  ISETP.GE.AND P0, PT, R20, UR4, PT ;  /* 0x0000000414007c0c */ /* 0x000fe2000bf06270 */
[----:B------:R-:W-:Y:S01]  /*18280*/  IMAD R6, R5, UR7, R6 ;  /* 0x0000000705067c24 */ /* 0x000fe2000f8e0206 */
[----:B------:R-:W-:Y:S01]  /*18290*/  IADD3 R2, P1, R2, UR8, RZ ;  /* 0x0000000802027c10 */ /* 0x000fe2000ff3e0ff */
        /* <DEDUP_REMOVED lines=16> */
[----:B0-----:R-:W-:Y:S02]  /*183a0*/  VIADD R6, R17, 0x20 ;  /* 0x0000002011067836 */ /* 0x001fe40000000000 */
[----:B------:R-:W0:Y:S03]  /*183b0*/  SHFL.IDX PT, R7, R0, 0x1, 0x1c1f ;  /* 0x003c1f0000077f89 */ /* 0x000e2600000e0000 */
        /* <DEDUP_REMOVED lines=27> */
[----:B------:R-:W-:-:S04]  /*18570*/  @!P1 IMAD.X R4, RZ, RZ, R4, P3 ;  /* 0x000000ffff049224 */ /* 0x000fc800018e0604 */
[----:B------:R-:W-:-:S05]  /*18580*/  @!P1 IMAD.MOV.U32 R7, RZ, RZ, R4 ;  /* 0x000000ffff079224 */ /* 0x000fca00078e0004 */
[----:B------:R1:W-:Y:S01]  /*18590*/  @!P1 LDGSTS.E.BYPASS.LTC128B.128 [R10+0xc800], desc[UR40][R6.64], !P0 ;  /* 0x0c800000060a9fae */ /* 0x0003e2000c101d68 */
[----:B0-----:R-:W-:-:S04]  /*185a0*/  @!P2 IADD3 R0, P1, R20, R0, RZ ;  /* 0x000000001400a210 */ /* 0x001fc80007f3e0ff */
[----:B-1----:R-:W-:-:S05]  /*185b0*/  @!P2 IADD3.X R6, RZ, R8, RZ, P1, !PT ;  /* 0x00000008ff06a210 */ /* 0x002fca0000ffe4ff */
[----:B------:R-:W-:Y:S02]  /*185c0*/  @!P2 IMAD.MOV.U32 R7, RZ, RZ, R6 ;  /* 0x000000ffff07a224 */ /* 0x000fe400078e0006 */
[----:B------:R-:W-:-:S05]  /*185d0*/  @!P2 IMAD.MOV.U32 R6, RZ, RZ, R0 ;  /* 0x000000ffff06a224 */ /* 0x000fca00078e0000 */
[----:B--2---:R0:W-:Y:S02]  /*185e0*/  @!P2 LDGSTS.E.BYPASS.LTC128B.128 [R10+0xd000], desc[UR40][R6.64], !P0 ;  /* 0x0d000000060aafae */ /* 0x0041e4000c101d68 */
.L_x_12909:
        /* <DEDUP_REMOVED lines=10> */
.L_x_12801:
        /* <DEDUP_REMOVED lines=18> */
.L_x_12910:
[----:B------:R-:W-:Y:S05]  /*187b0*/  BSYNC B0 ;  /* 0x0000000000007941 */ /* 0x000fea0003800000 */
.L_x_12802:
[----:B------:R-:W2:Y:S02]  /*187c0*/  LDL R0, [R1+0x1c] ;  /* 0x00001c0001007983 */ /* 0x000ea40000100800 */
[----:B--2---:R-:W-:-:S13]  /*187d0*/  ISETP.GE.AND P0, PT, R0, 0x2, PT ;  /* 0x000000020000780c */ /* 0x004fda0003f06270 */
[----:B------:R-:W-:Y:S05]  /*187e0*/  @!P0 BRA `(.L_x_12804) ;  /* 0x0000000c00408947 */ /* 0x000fea0003800000 */
[----:B------:R-:W-:Y:S02]  /*187f0*/  VIADD R2, R0, 0xfffffffe ;  /* 0xfffffffe00027836 */ /* 0x000fe40000000000 */
[----:B------:R-:W-:Y:S02]  /*18800*/  IMAD.MOV.U32 R0, RZ, RZ, R27 ;  /* 0x000000ffff007224 */ /* 0x000fe400078e001b */
[----:B------:R-:W-:-:S07]  /*18810*/  IMAD.MOV.U32 R8, RZ, RZ, R29 ;  /* 0x000000ffff087224 */ /* 0x000fce00078e001d */
.L_x_12824:
[----:B-1----:R-:W2:Y:S01]  /*18820*/  LDL R3, [R1] ;  /* 0x0000000001037983 */ /* 0x002ea20000100800 */
        /* <DEDUP_REMOVED lines=10> */
[----:B------:R-:W-:Y:S02]  /*188d0*/  MOV R3, R2 ;  /* 0x0000000200037202 */ /* 0x000fe40000000f00 */
        /* <DEDUP_REMOVED lines=22> */
.L_x_12807:
        /* <DEDUP_REMOVED lines=8> */
.L_x_12911:
[----:B------:R-:W-:Y:S05]  /*18ac0*/  BSYNC B1 ;  /* 0x0000000000017941 */ /* 0x000fea0003800000 */
.L_x_12808:
        /* <DEDUP_REMOVED lines=9> */
.L_x_12811:
[----:B------:R-:W-:Y:S05]  /*18b60*/  BSYNC B1 ;  /* 0x0000000000017941 */ /* 0x000fea0003800000 */
.L_x_12810:
        /* <DEDUP_REMOVED lines=12> */
.L_x_12812:
        /* <DEDUP_REMOVED lines=13> */
.L_x_12912:
[----:B------:R-:W-:Y:S05]  /*18d00*/  BSYNC B1 ;  /* 0x0000000000017941 */ /* 0x000fea0003800000 */
.L_x_12813:
        /* <DEDUP_REMOVED lines=11> */
.L_x_12816:
[----:B------:R-:W-:Y:S05]  /*18dc0*/  BSYNC B1 ;  /* 0x0000000000017941 */ /* 0x000fea0003800000 */
.L_x_12815:
        /* <DEDUP_REMOVED lines=8> */
.L_x_12817:
        /* <DEDUP_REMOVED lines=10> */
.L_x_12806:
[----:B------:R-:W-:Y:S05]  /*18ef0*/  BSYNC B0 ;  /* 0x0000000000007941 */ /* 0x000fea0003800000 */
.L_x_12805:
[----:B------:R-:W2:Y:S02]  /*18f00*/  LDL R5, [R1+0x48] ;  /* 0x0000480001057983 */ /* 0x000ea40000100800 */
[----:B--2---:R-:W-:-:S13]  /*18f10*/  ISETP.NE.AND P0, PT, R5, 0x3, PT ;  /* 0x000000030500780c */ /* 0x004fda0003f05270 */
[----:B------:R-:W-:Y:S05]  /*18f20*/  @!P0 BRA `(.L_x_12818) ;  /* 0x0000000000048947 */ /* 0x000fea0003800000 */
[----:B------:R-:W-:Y:S01]  /*18f30*/  BPT.TRAP 0x1 ;  /* 0x000000040000795c */ /* 0x000fe20000300000 */
.L_x_12818:
        /* <DEDUP_REMOVED lines=8> */
.L_x_12913:
[----:B------:R-:W-:Y:S05]  /*18fc0*/  BSYNC B0 ;  /* 0x0000000000007941 */ /* 0x000fea0003800000 */
.L_x_12819:
[----:B------:R-:W-:Y:S05]  /*18fd0*/  @!P1 BRA `(.L_x_12821) ;  /* 0x0000000000049947 */ /* 0x000fea0003800000 */
[----:B------:R-:W-:Y:S01]  /*18fe0*/  BPT.TRAP 0x1 ;  /* 0x000000040000795c */ /* 0x000fe20000300000 */
.L_x_12821:
[----:B-1----:R-:W-:Y:S01]  /*18ff0*/  SHF.L.U32 R4, R8, 0x1f, RZ ;  /* 0x0000001f08047819 */ /* 0x002fe200000006ff */
[----:B------:R-:W-:-:S03]  /*19000*/  IMAD R0, R0, 0x2800, RZ ;  /* 0x0000280000007824 */ /* 0x000fc600078e02ff */
[----:B------:R-:W1:Y:S02]  /*19010*/  SYNCS.PHASECHK.TRANS64.TRYWAIT P0, [R3+URZ+0x13260], R4 ;  /* 0x01326004030075a7 */ /* 0x000e64000800017f */
[----:B-1----:R-:W-:Y:S05]  /*19020*/  @!P0 BRA `(.L_x_12822) ;  /* 0x0000003000208947 */ /* 0x002fea0003800000 */
.L_x_12914:
        /* <DEDUP_REMOVED lines=30> */
[----:B------:R-:W-:-:S02]  /*19210*/  PRMT R11, R6, 0x7531, R7 ;  /* 0x00007531060b7816 */ /* 0x000fc40000000007 */
[----:B------:R-:W-:-:S05]  /*19220*/  IADD3 R4, R24, R4, RZ ;  /* 0x0000000418047210 */ /* 0x000fca0007ffe0ff */
        /* <DEDUP_REMOVED lines=31> */
.L_x_12823:
        /* <DEDUP_REMOVED lines=10> */
[C---:B------:R-:W-:Y:S01]  /*194c0*/  ISETP.GT.AND P0, PT, R2.reuse, RZ, PT ;  /* 0x000000ff0200720c */ /* 0x040fe20003f04270 */
[----:B------:R-:W-:-:S12]  /*194d0*/  VIADD R2, R2, 0xffffffff ;  /* 0xffffffff02027836 */ /* 0x000fd80000000000 */
[----:B--2---:R-:W-:Y:S05]  /*194e0*/  @P0 BRA `(.L_x_12824) ;  /* 0xfffffff000cc0947 */ /* 0x004fea000383ffff */
.L_x_12804:
[----:B-1----:R-:W1:Y:S02]  /*194f0*/  S2R R3, SR_TID.X ;  /* 0x0000000000037919 */ /* 0x002e640000002100 */
[----:B-1----:R-:W-:Y:S02]  /*19500*/  LOP3.LUT R4, R3, 0x7f, RZ, 0xc0, !PT ;  /* 0x0000007f03047812 */ /* 0x002fe400078ec0ff */
[----:B------:R-:W2:Y:S01]  /*19510*/  LDL R3, [R1+0x48] ;  /* 0x0000480001037983 */ /* 0x000ea20000100800 */
[----:B------:R-:W-:Y:S01]  /*19520*/  BSSY B0, `(.L_x_12825) ;  /* 0x0000010000007945 */ /* 0x000fe20003800000 */
[----:B------:R-:W-:Y:S02]  /*19530*/  ISETP.NE.AND P0, PT, R4, RZ, PT ;  /* 0x000000ff0400720c */ /* 0x000fe40003f05270 */
[----:B--2---:R-:W-:-:S11]  /*19540*/  ISETP.NE.AND P2, PT, R3, 0x3, PT ;  /* 0x000000030300780c */ /* 0x004fd60003f45270 */
        /* <DEDUP_REMOVED lines=10> */
[----:B0-----:R-:W0:Y:S01]  /*195f0*/  POPC R7, R4 ;  /* 0x0000000400077309 */ /* 0x001e220000000000 */
[----:B--2---:R-:W0:Y:S02]  /*19600*/  SHFL.IDX PT, R0, R3, R0, 0x1f ;  /* 0x00001f0003007589 */ /* 0x004e2400000e0000 */
[----:B0-----:R-:W-:-:S07]  /*19610*/  IADD3 R16, R0, UR36, R7 ;  /* 0x0000002400107c10 */ /* 0x001fce000fffe007 */
.L_x_12826:
[----:B------:R-:W-:Y:S05]  /*19620*/  BSYNC B0 ;  /* 0x0000000000007941 */ /* 0x000fea0003800000 */
.L_x_12825:
[----:B------:R-:W-:Y:S05]  /*19630*/  @!P2 BRA `(.L_x_12827) ;  /* 0x000000000004a947 */ /* 0x000fea0003800000 */
[----:B------:R-:W-:Y:S01]  /*19640*/  BPT.TRAP 0x1 ;  /* 0x000000040000795c */ /* 0x000fe20000300000 */
.L_x_12827:
[----:B------:R-:W2:Y:S01]  /*19650*/  LDL R2, [R1+0x20] ;  /* 0x0000200001027983 */ /* 0x000ea20000100800 */
[----:B------:R-:W-:Y:S01]  /*19660*/  LOP3.LUT R3, R29, 0x1, RZ, 0x3c, !PT ;  /* 0x000000011d037812 */ /* 0x000fe200078e3cff */
[----:B------:R-:W-:Y:S01]  /*19670*/  BSSY B0, `(.L_x_12828) ;  /* 0x0000006000007945 */ /* 0x000fe20003800000 */
[----:B------:R-:W-:Y:S02]  /*19680*/  LEA R0, R27, R22, 0x3 ;  /* 0x000000161b007211 */ /* 0x000fe400078e18ff */
[----:B------:R-:W-:-:S04]  /*19690*/  SHF.L.U32 R3, R3, 0x1f, RZ ;  /* 0x0000001f03037819 */ /* 0x000fc800000006ff */
[----:B------:R-:W1:Y:S01]  /*196a0*/  SYNCS.PHASECHK.TRANS64.TRYWAIT P1, [R0+URZ+0x13270], R3 ;  /* 0x01327003000075a7 */ /* 0x000e62000802017f */
[----:B--2---:R-:W-:Y:S01]  /*196b0*/  ISETP.NE.AND P2, PT, R2, 0x3, PT ;  /* 0x000000030200780c */ /* 0x004fe20003f45270 */
[----:B-1----:R-:W-:-:S12]  /*196c0*/  @!P1 BRA `(.L_x_12829) ;  /* 0x00000028008c9947 */ /* 0x002fd80003800000 */
.L_x_12915:
[----:B------:R-:W-:Y:S05]  /*196d0*/  BSYNC B0 ;  /* 0x0000000000007941 */ /* 0x000fea0003800000 */
.L_x_12828:
[----:B------:R-:W-:Y:S05]  /*196e0*/  @!P2 BRA `(.L_x_12830) ;  /* 0x000000000004a947 */ /* 0x000fea0003800000 */
[----:B------:R-:W-:Y:S01]  /*196f0*/  BPT.TRAP 0x1 ;  /* 0x000000040000795c */ /* 0x000fe20000300000 */
.L_x_12830:
[----:B-1----:R-:W-:-:S04]  /*19700*/  SHF.L.U32 R3, R29, 0x1f, RZ ;  /* 0x0000001f1d037819 */ /* 0x002fc800000006ff */
[----:B------:R-:W1:Y:S02]  /*19710*/  SYNCS.PHASECHK.TRANS64.TRYWAIT P1, [R0+URZ+0x13260], R3 ;  /* 0x01326003000075a7 */ /* 0x000e64000802017f */
[----:B-1----:R-:W-:Y:S05]  /*19720*/  @!P1 BRA `(.L_x_12831) ;  /* 0x0000002800889947 */ /* 0x002fea0003800000 */
.L_x_12916:
        /* <DEDUP_REMOVED lines=64> */
.L_x_12832:
        /* <DEDUP_REMOVED lines=9> */
[----:B----4-:R-:W-:-:S07]  /*19bc0*/  LOP3.LUT R29, R29, R0, RZ, 0x3c, !PT ;  /* 0x000000001d1d7212 */ /* 0x010fce00078e3cff */
.L_x_12781:
[----:B------:R-:W4:Y:S02]  /*19bd0*/  LDL R0, [R1] ;  /* 0x0000000001007983 */ /* 0x000f240000100800 */
        /* <DEDUP_REMOVED lines=11> */
.L_x_12833:
[----:B------:R-:W4:Y:S01]  /*19c90*/  S2R R0, SR_TID.X ;  /* 0x0000000000007919 */ /* 0x000f220000002100 */
[----:B------:R-:W-:Y:S01]  /*19ca0*/  UMOV UR4, 0xffffffff ;  /* 0xffffffff00047882 */ /* 0x000fe20000000000 */
[----:B----4-:R-:W-:-:S04]  /*19cb0*/  LOP3.LUT R7, R0, 0x1f, RZ, 0xc0, !PT ;  /* 0x0000001f00077812 */ /* 0x010fc800078ec0ff */
[----:B------:R-:W-:Y:S01]  /*19cc0*/  ISETP.NE.AND P0, PT, R7, 0x1f, PT ;  /* 0x0000001f0700780c */ /* 0x000fe20003f05270 */
[----:B------:R-:W-:-:S12]  /*19cd0*/  BRA.DIV UR4, `(.L_x_12835) ;  /* 0x0000002604307947 */ /* 0x000fd8000b800000 */
[----:B------:R-:W-:Y:S01]  /*19ce0*/  IMAD.IADD R5, R19, 0x1, R7 ;  /* 0x0000000113057824 */ /* 0x000fe200078e0207 */
[----:B------:R-:W-:-:S04]  /*19cf0*/  ULDC UR4, c[0x0][0xc3c] ;  /* 0x00030f0000047ab9 */ /* 0x000fc80000000800 */
[----:B------:R-:W-:-:S13]  /*19d00*/  ISETP.GE.OR P1, PT, R5, UR4, !P0 ;  /* 0x0000000405007c0c */ /* 0x000fda000c726670 */
[----:B------:R-:W4:Y:S02]  /*19d10*/  @!P1 LDC.64 R2, c[0x0][0xc80] ;  /* 0x00032000ff029b82 */ /* 0x000f240000000a00 */
[----:B----4-:R-:W-:-:S06]  /*19d20*/  @!P1 IMAD.WIDE R2, R5, 0x4, R2 ;  /* 0x0000000405029825 */ /* 0x010fcc00078e0202 */
[----:B------:R4:W5:Y:S01]  /*19d30*/  @!P1 LDG.E R3, desc[UR40][R2.64] ;  /* 0x0000002802039981 */ /* 0x000962000c1e1900 */
[C---:B------:R-:W-:Y:S02]  /*19d40*/  ISETP.GE.U32.AND P2, PT, R7.reuse, 0x2, PT ;  /* 0x000000020700780c */ /* 0x040fe40003f46070 */
[C---:B------:R-:W-:Y:S01]  /*19d50*/  ISETP.GE.U32.AND P3, PT, R7.reuse, 0x4, PT ;  /* 0x000000040700780c */ /* 0x040fe20003f66070 */
[----:B------:R-:W-:Y:S01]  /*19d60*/  SHFL.IDX PT, R0, R16, RZ, 0x1f ;  /* 0x00001fff10007589 */ /* 0x000fe200000e0000 */
[C---:B------:R-:W-:Y:S02]  /*19d70*/  ISETP.GE.U32.AND P4, PT, R7.reuse, 0x8, PT ;  /* 0x000000080700780c */ /* 0x040fe40003f86070 */
[C---:B------:R-:W-:Y:S01]  /*19d80*/  ISETP.GE.U32.AND P5, PT, R7.reuse, 0x10, PT ;  /* 0x000000100700780c */ /* 0x040fe20003fa6070 */
[----:B------:R-:W-:Y:S01]  /*19d90*/  SHFL.IDX PT, R16, R16, 0x1, 0x1f ;  /* 0x00201f0010107f89 */ /* 0x000fe200000e0000 */
[----:B----4-:R-:W-:Y:S02]  /*19da0*/  IMAD.MOV.U32 R2, RZ, RZ, RZ ;  /* 0x000000ffff027224 */ /* 0x010fe400078e00ff */
[----:B-----5:R-:W-:Y:S01]  /*19db0*/  @!P1 IMAD.MOV.U32 R2, RZ, RZ, R3 ;  /* 0x000000ffff029224 */ /* 0x020fe200078e0003 */
[----:B------:R-:W-:-:S04]  /*19dc0*/  ISETP.NE.AND P1, PT, R7, RZ, PT ;  /* 0x000000ff0700720c */ /* 0x000fc80003f25270 */
[----:B0-----:R-:W0:Y:S02]  /*19dd0*/  SHFL.UP PT, R14, R2, 0x1, RZ ;  /* 0x04200000020e7989 */ /* 0x001e2400000e00ff */
[----:B0-----:R-:W-:-:S05]  /*19de0*/  SEL R5, R14, RZ, P1 ;  /* 0x000000ff0e057207 */ /* 0x001fca0000800000 */
[----:B------:R-:W-:-:S05]  /*19df0*/  IMAD.IADD R4, R2, 0x1, R5 ;  /* 0x0000000102047824 */ /* 0x000fca00078e0205 */
[----:B------:R-:W0:Y:S02]  /*19e00*/  SHFL.UP PT, R14, R4, 0x2, RZ ;  /* 0x04400000040e7989 */ /* 0x000e2400000e00ff */
[----:B0-----:R-:W-:-:S04]  /*19e10*/  SEL R5, R14, RZ, P2 ;  /* 0x000000ff0e057207 */ /* 0x001fc80001000000 */
[----:B------:R-:W-:-:S05]  /*19e20*/  IADD3 R5, R4, R5, RZ ;  /* 0x0000000504057210 */ /* 0x000fca0007ffe0ff */
[----:B------:R-:W3:Y:S02]  /*19e30*/  SHFL.UP PT, R14, R5, 0x4, RZ ;  /* 0x04800000050e7989 */ /* 0x000ee400000e00ff */
[----:B---3--:R-:W-:-:S05]  /*19e40*/  SEL R6, R14, RZ, P3 ;  /* 0x000000ff0e067207 */ /* 0x008fca0001800000 */
[----:B------:R-:W-:-:S05]  /*19e50*/  IMAD.IADD R6, R5, 0x1, R6 ;  /* 0x0000000105067824 */ /* 0x000fca00078e0206 */
[----:B------:R-:W0:Y:S02]  /*19e60*/  SHFL.UP PT, R14, R6, 0x8, RZ ;  /* 0x05000000060e7989 */ /* 0x000e2400000e00ff */
[----:B0-----:R-:W-:-:S05]  /*19e70*/  SEL R3, R14, RZ, P4 ;  /* 0x000000ff0e037207 */ /* 0x001fca0002000000 */
[----:B------:R-:W-:-:S05]  /*19e80*/  IMAD.IADD R4, R6, 0x1, R3 ;  /* 0x0000000106047824 */ /* 0x000fca00078e0203 */
[----:B------:R-:W0:Y:S02]  /*19e90*/  SHFL.UP PT, R14, R4, 0x10, RZ ;  /* 0x06000000040e7989 */ /* 0x000e2400000e00ff */
[----:B0-----:R-:W-:-:S05]  /*19ea0*/  SEL R3, R14, RZ, P5 ;  /* 0x000000ff0e037207 */ /* 0x001fca0002800000 */
[----:B------:R-:W-:-:S05]  /*19eb0*/  IMAD.IADD R3, R4, 0x1, R3 ;  /* 0x0000000104037824 */ /* 0x000fca00078e0203 */
[----:B------:R0:W3:Y:S02]  /*19ec0*/  SHFL.IDX PT, R14, R3, 0x1f, 0x1f ;  /* 0x03e01f00030e7f89 */ /* 0x0000e400000e0000 */
.L_x_12926:
[----:B------:R-:W-:Y:S02]  /*19ed0*/  ULDC UR4, c[0x0][0xc38] ;  /* 0x00030e0000047ab9 */ /* 0x000fe40000000800 */
[----:B------:R-:W-:-:S04]  /*19ee0*/  IMAD.U32 R4, RZ, RZ, UR4 ;  /* 0x00000004ff047e24 */ /* 0x000fc8000f8e00ff */
[----:B---3--:R-:W-:-:S04]  /*19ef0*/  IMAD R5, R14, R4, RZ ;  /* 0x000000040e057224 */ /* 0x008fc800078e02ff */
[----:B------:R-:W-:-:S05]  /*19f00*/  IMAD.IADD R16, R16, 0x1, R5 ;  /* 0x0000000110107824 */ /* 0x000fca00078e0205 */
[----:B------:R-:W-:-:S13]  /*19f10*/  ISETP.GT.AND P6, PT, R16, R0, PT ;  /* 0x000000001000720c */ /* 0x000fda0003fc4270 */
[----:B------:R-:W-:Y:S05]  /*19f20*/  @P6 BRA `(.L_x_12836) ;  /* 0x00000000009c6947 */ /* 0x000fea0003800000 */
.L_x_12841:
        /* <DEDUP_REMOVED lines=11> */
[----:B0-----:R-:W0:Y:S02]  /*19fe0*/  LDC.64 R2, c[0x0][0xc80] ;  /* 0x00032000ff027b82 */ /* 0x001e240000000a00 */
[----:B0-----:R-:W-:-:S06]  /*19ff0*/  IMAD.WIDE R2, R5, 0x4, R2 ;  /* 0x0000000405027825 */ /* 0x001fcc00078e0202 */
[----:B------:R3:W5:Y:S02]  /*1a000*/  LDG.E R2, desc[UR40][R2.64] ;  /* 0x0000002802027981 */ /* 0x000764000c1e1900 */
.L_x_12839:
[----:B------:R-:W-:Y:S05]  /*1a010*/  BSYNC B0 ;  /* 0x0000000000007941 */ /* 0x000fea0003800000 */
.L_x_12838:
[----:B------:R-:W-:-:S03]  /*1a020*/  UMOV UR4, 0xffffffff ;  /* 0xffffffff00047882 */ /* 0x000fc60000000000 */
[----:B------:R-:W-:Y:S05]  /*1a030*/  BRA.DIV UR4, `(.L_x_12840) ;  /* 0x00000026047c7947 */ /* 0x000fea000b800000 */
[----:B-----5:R-:W4:Y:S02]  /*1a040*/  SHFL.UP PT, R14, R2, 0x1, RZ ;  /* 0x04200000020e7989 */ /* 0x020f2400000e00ff */
[----:B----4-:R-:W-:-:S05]  /*1a050*/  SEL R13, R14, RZ, P1 ;  /* 0x000000ff0e0d7207 */ /* 0x010fca0000800000 */
[----:B------:R-:W-:-:S05]  /*1a060*/  IMAD.IADD R13, R2, 0x1, R13 ;  /* 0x00000001020d7824 */ /* 0x000fca00078e020d */
[----:B------:R-:W4:Y:S02]  /*1a070*/  SHFL.UP PT, R14, R13, 0x2, RZ ;  /* 0x044000000d0e7989 */ /* 0x000f2400000e00ff */
[----:B----4-:R-:W-:-:S05]  /*1a080*/  SEL R4, R14, RZ, P2 ;  /* 0x000000ff0e047207 */ /* 0x010fca0001000000 */
[----:B------:R-:W-:-:S05]  /*1a090*/  IMAD.IADD R4, R13, 0x1, R4 ;  /* 0x000000010d047824 */ /* 0x000fca00078e0204 */
[----:B------:R-:W4:Y:S02]  /*1a0a0*/  SHFL.UP PT, R14, R4, 0x4, RZ ;  /* 0x04800000040e7989 */ /* 0x000f2400000e00ff */
[----:B----4-:R-:W-:-:S04]  /*1a0b0*/  SEL R5, R14, RZ, P3 ;  /* 0x000000ff0e057207 */ /* 0x010fc80001800000 */
[----:B------:R-:W-:-:S05]  /*1a0c0*/  IADD3 R5, R4, R5, RZ ;  /* 0x0000000504057210 */ /* 0x000fca0007ffe0ff */
[----:B------:R-:W4:Y:S02]  /*1a0d0*/  SHFL.UP PT, R14, R5, 0x8, RZ ;  /* 0x05000000050e7989 */ /* 0x000f2400000e00ff */
[----:B----4-:R-:W-:-:S05]  /*1a0e0*/  SEL R6, R14, RZ, P4 ;  /* 0x000000ff0e067207 */ /* 0x010fca0002000000 */
[----:B------:R-:W-:-:S05]  /*1a0f0*/  IMAD.IADD R6, R5, 0x1, R6 ;  /* 0x0000000105067824 */ /* 0x000fca00078e0206 */
[----:B------:R-:W0:Y:S02]  /*1a100*/  SHFL.UP PT, R14, R6, 0x10, RZ ;  /* 0x06000000060e7989 */ /* 0x000e2400000e00ff */
[----:B0--3--:R-:W-:-:S05]  /*1a110*/  SEL R3, R14, RZ, P5 ;  /* 0x000000ff0e037207 */ /* 0x009fca0002800000 */
[----:B------:R-:W-:-:S05]  /*1a120*/  IMAD.IADD R3, R6, 0x1, R3 ;  /* 0x0000000106037824 */ /* 0x000fca00078e0203 */
[----:B------:R0:W3:Y:S02]  /*1a130*/  SHFL.IDX PT, R14, R3, 0x1f, 0x1f ;  /* 0x03e01f00030e7f89 */ /* 0x0000e400000e0000 */
.L_x_12934:
[----:B------:R-:W-:Y:S02]  /*1a140*/  ULDC UR4, c[0x0][0xc38] ;  /* 0x00030e0000047ab9 */ /* 0x000fe40000000800 */
[----:B------:R-:W-:-:S04]  /*1a150*/  IMAD.U32 R4, RZ, RZ, UR4 ;  /* 0x00000004ff047e24 */ /* 0x000fc8000f8e00ff */
[----:B---3--:R-:W-:-:S04]  /*1a160*/  IMAD R5, R14, R4, RZ ;  /* 0x000000040e057224 */ /* 0x008fc800078e02ff */
[----:B------:R-:W-:-:S05]  /*1a170*/  IMAD.IADD R16, R5, 0x1, R16 ;  /* 0x0000000105107824 */ /* 0x000fca00078e0210 */
[----:B------:R-:W-:-:S13]  /*1a180*/  ISETP.GT.AND P6, PT, R16, R0, PT ;  /* 0x000000001000720c */ /* 0x000fda0003fc4270 */
[----:B------:R-:W-:Y:S05]  /*1a190*/  @!P6 BRA `(.L_x_12841) ;  /* 0xfffffffc0064e947 */ /* 0x000fea000383ffff */
.L_x_12836:
        /* <DEDUP_REMOVED lines=8> */
.L_x_12938:
[----:B------:R-:W-:Y:S01]  /*1a220*/  ISETP.NE.AND P0, PT, R5, RZ, PT ;  /* 0x000000ff0500720c */ /* 0x000fe20003f05270 */
[----:B------:R-:W-:-:S12]  /*1a230*/  IMAD.MOV.U32 R5, RZ, RZ, RZ ;  /* 0x000000ffff057224 */ /* 0x000fd800078e00ff */
[----:B------:R-:W-:Y:S05]  /*1a240*/  @!P0 BRA `(.L_x_12843) ;  /* 0x0000000000108947 */ /* 0x000fea0003800000 */
[----:B------:R-:W-:Y:S01]  /*1a250*/  UMOV UR4, 0xffffffff ;  /* 0xffffffff00047882 */ /* 0x000fe20000000000 */
[----:B------:R-:W-:Y:S02]  /*1a260*/  VIADD R12, R6, 0xffffffff ;  /* 0xffffffff060c7836 */ /* 0x000fe40000000000 */
[----:B------:R-:W-:Y:S05]  /*1a270*/  BRA.DIV UR4, `(.L_x_12844) ;  /* 0x0000002604f07947 */ /* 0x000fea000b800000 */
[----:B------:R0:W0:Y:S02]  /*1a280*/  SHFL.IDX PT, R5, R3, R12, 0x1f ;  /* 0x00001f0c03057589 */ /* 0x00002400000e0000 */
.L_x_12843:
[----:B0--3--:R-:W0:Y:S01]  /*1a290*/  LDC.64 R2, c[0x0][0xc90] ;  /* 0x00032400ff027b82 */ /* 0x009e220000000a00 */
[----:B------:R-:W-:-:S04]  /*1a2a0*/  IMAD.IADD R19, R6, 0x1, R19 ;  /* 0x0000000106137824 */ /* 0x000fc800078e0213 */
[----:B0-----:R-:W-:-:S05]  /*1a2b0*/  IMAD.WIDE R2, R19, 0x4, R2 ;  /* 0x0000000413027825 */ /* 0x001fca00078e0202 */
[----:B------:R-:W4:Y:S01]  /*1a2c0*/  LDG.E R7, desc[UR40][R2.64] ;  /* 0x0000002802077981 */ /* 0x000f22000c1e1900 */
[----:B------:R-:W-:-:S04]  /*1a2d0*/  IMAD R16, R5, R4, R16 ;  /* 0x0000000405107224 */ /* 0x000fc800078e0210 */
[----:B------:R-:W-:Y:S02]  /*1a2e0*/  IMAD.IADD R0, R0, 0x1, -R16 ;  /* 0x0000000100007824 */ /* 0x000fe400078e0a10 */
[----:B----4-:R-:W-:-:S05]  /*1a2f0*/  IMAD R6, R17, R7, RZ ;  /* 0x0000000711067224 */ /* 0x010fca00078e02ff */
[----:B--2---:R-:W-:-:S04]  /*1a300*/  IABS R8, R6 ;  /* 0x0000000600087213 */ /* 0x004fc80000000000 */
[----:B------:R-:W0:Y:S08]  /*1a310*/  I2F.RP R9, R8 ;  /* 0x0000000800097306 */ /* 0x000e300000209400 */
        /* <DEDUP_REMOVED lines=55> */
[----:B------:R-:W-:Y:S01]  /*1a690*/  IADD3 R17, R17, R0, RZ ;  /* 0x0000000011117210 */ /* 0x000fe20007ffe0ff */
[----:B------:R-:W-:Y:S06]  /*1a6a0*/  BRA `(.L_x_12845) ;  /* 0x00000000001c7947 */ /* 0x000fec0003800000 */
.L_x_12837:
[----:B------:R-:W-:Y:S01]  /*1a6b0*/  UMOV UR4, URZ ;  /* 0x0000003f00047c82 */ /* 0x000fe20008000000 */
[----:B------:R-:W-:Y:S01]  /*1a6c0*/  UMOV UR5, URZ ;  /* 0x0000003f00057c82 */ /* 0x000fe20008000000 */
[----:B------:R-:W-:Y:S01]  /*1a6d0*/  ULDC UR6, c[0x0][0xc3c] ;  /* 0x00030f0000067ab9 */ /* 0x000fe20000000800 */
[----:B------:R-:W-:Y:S02]  /*1a6e0*/  IMAD.MOV.U32 R16, RZ, RZ, R0 ;  /* 0x000000ffff107224 */ /* 0x000fe400078e0000 */
[----:B------:R-:W-:Y:S02]  /*1a6f0*/  IMAD.U32 R17, RZ, RZ, UR4 ;  /* 0x00000004ff117e24 */ /* 0x000fe4000f8e00ff */
[----:B------:R-:W-:Y:S02]  /*1a700*/  IMAD.U32 R18, RZ, RZ, UR5 ;  /* 0x00000005ff127e24 */ /* 0x000fe4000f8e00ff */
[----:B------:R-:W-:-:S07]  /*1a710*/  IMAD.U32 R19, RZ, RZ, UR6 ;  /* 0x00000006ff137e24 */ /* 0x000fce000f8e00ff */
.L_x_12845:
[----:B------:R-:W3:Y:S01]  /*1a720*/  S2R R0, SR_TID.X ;  /* 0x0000000000007919 */ /* 0x000ee20000002100 */
[----:B------:R-:W-:Y:S05]  /*1a730*/  WARPSYNC.ALL ;  /* 0x0000000000007948 */ /* 0x000fea0003800000 */
[----:B------:R-:W-:Y:S01]  /*1a740*/  BAR.SYNC.DEFER_BLOCKING 0x4, 0x200 ;  /* 0x0108000000007b1d */ /* 0x000fe20000010000 */
[----:B---3--:R-:W-:-:S04]  /*1a750*/  LOP3.LUT R0, R0, 0x1f, RZ, 0xc0, !PT ;  /* 0x0000001f00007812 */ /* 0x008fc800078ec0ff */
[----:B------:R-:W-:-:S13]  /*1a760*/  ISETP.NE.AND P0, PT, R0, RZ, PT ;  /* 0x000000ff0000720c */ /* 0x000fda0003f05270 */
[----:B0-----:R-:W0:Y:S01]  /*1a770*/  @!P0 S2R R3, SR_CgaCtaId ;  /* 0x0000000000038919 */ /* 0x001e220000008800 */
[----:B------:R-:W-:-:S04]  /*1a780*/  @!P0 MOV R0, 0x400 ;  /* 0x0000040000008802 */ /* 0x000fc80000000f00 */
[----:B0-----:R-:W-:-:S05]  /*1a790*/  @!P0 LEA R22, R3, R0, 0x18 ;  /* 0x0000000003168211 */ /* 0x001fca00078ec0ff */
[----:B------:R0:W-:Y:S01]  /*1a7a0*/  @!P0 STS.128 [R22+0x132d0], R16 ;  /* 0x0132d01016008388 */ /* 0x0001e20000000c00 */
[----:B------:R-:W-:Y:S06]  /*1a7b0*/  BAR.ARV 0x5, 0x200 ;  /* 0x0148000000007b1d */ /* 0x000fec0000002000 */
.L_x_12834:
[----:B------:R-:W-:Y:S02]  /*1a7c0*/  ULDC UR4, c[0x0][0xc3c] ;  /* 0x00030f0000047ab9 */ /* 0x000fe40000000800 */
[----:B0-----:R-:W-:-:S13]  /*1a7d0*/  ISETP.GE.AND P0, PT, R19, UR4, PT ;  /* 0x0000000413007c0c */ /* 0x001fda000bf06270 */
[----:B------:R-:W-:Y:S05]  /*1a7e0*/  @!P0 BRA `(.L_x_12846) ;  /* 0xffffffb000308947 */ /* 0x000fea000383ffff */
[----:B------:R-:W-:Y:S05]  /*1a7f0*/  BSYNC B7 ;  /* 0x0000000000077941 */ /* 0x000fea0003800000 */
.L_x_12744:
[----:B0-----:R-:W5:Y:S01]  /*1a800*/  LDL.LU R0, [R1+0x40] ;  /* 0x0000400001007983 */ /* 0x001f620000300800 */
[----:B------:R-:W-:Y:S01]  /*1a810*/  BSSY B0, `(.L_x_12847) ;  /* 0x000000b000007945 */ /* 0x000fe20003800000 */
[----:B------:R-:W2:Y:S01]  /*1a820*/  S2R R5, SR_CgaCtaId ;  /* 0x0000000000057919 */ /* 0x000ea20000008800 */
[----:B-----5:R-:W-:-:S05]  /*1a830*/  VIADD R0, R0, 0x1 ;  /* 0x0000000100007836 */ /* 0x020fca0000000000 */
[----:B------:R-:W-:-:S04]  /*1a840*/  LEA.HI R2, R0, R0, RZ, 0x1 ;  /* 0x0000000000027211 */ /* 0x000fc800078f08ff */
[----:B------:R-:W-:Y:S02]  /*1a850*/  LOP3.LUT R3, R2, 0xfffffffe, RZ, 0xc0, !PT ;  /* 0xfffffffe02037812 */ /* 0x000fe400078ec0ff */
[----:B------:R-:W-:-:S03]  /*1a860*/  MOV R2, 0x400 ;  /* 0x0000040000027802 */ /* 0x000fc60000000f00 */
[----:B------:R-:W-:Y:S01]  /*1a870*/  IMAD.IADD R0, R0, 0x1, -R3 ;  /* 0x0000000100007824 */ /* 0x000fe200078e0a03 */
[----:B--2---:R-:W-:-:S04]  /*1a880*/  LEA R8, R5, R2, 0x18 ;  /* 0x0000000205087211 */ /* 0x004fc800078ec0ff */
[----:B------:R-:W-:-:S04]  /*1a890*/  SHF.L.U32 R0, R0, 0x1f, RZ ;  /* 0x0000001f00007819 */ /* 0x000fc800000006ff */
[----:B------:R-:W0:Y:S02]  /*1a8a0*/  SYNCS.PHASECHK.TRANS64.TRYWAIT P0, [R8+URZ+0x13220], R0 ;  /* 0x01322000080075a7 */ /* 0x000e24000800017f */
[----:B0-----:R-:W-:Y:S05]  /*1a8b0*/  @!P0 BRA `(.L_x_12848) ;  /* 0x0000002000888947 */ /* 0x001fea0003800000 */
.L_x_12941:
[----:B------:R-:W-:Y:S05]  /*1a8c0*/  BSYNC B0 ;  /* 0x0000000000007941 */ /* 0x000fea0003800000 */
.L_x_12847:
[----:B------:R-:W-:-:S03]  /*1a8d0*/  UMOV UR4, 0xffffffff ;  /* 0xffffffff00047882 */ /* 0x000fc60000000000 */
[----:B------:R-:W-:Y:S05]  /*1a8e0*/  BRA.DIV UR4, `(.L_x_12849) ;  /* 0x0000002204907947 */ /* 0x000fea000b800000 */
[----:B0-----:R-:W0:Y:S02]  /*1a8f0*/  S2R R0, SR_TID.X ;  /* 0x0000000000007919 */ /* 0x001e240000002100 */
[----:B0-----:R-:W-:-:S04]  /*1a900*/  SHF.R.U32.HI R0, RZ, 0x5, R0 ;  /* 0x00000005ff007819 */ /* 0x001fc80000011600 */
[----:B------:R-:W-:-:S05]  /*1a910*/  LOP3.LUT R0, R0, 0x3, RZ, 0xc0, !PT ;  /* 0x0000000300007812 */ /* 0x000fca00078ec0ff */
[----:B------:R0:W2:Y:S02]  /*1a920*/  SHFL.IDX PT, R14, R0, RZ, 0x1f ;  /* 0x00001fff000e7589 */ /* 0x0000a400000e0000 */
.L_x_12944:
[----:B--2---:R-:W-:-:S13]  /*1a930*/  ISETP.NE.AND P0, PT, R14, RZ, PT ;  /* 0x000000ff0e00720c */ /* 0x004fda0003f05270 */
[----:B------:R-:W-:Y:S05]  /*1a940*/  @P0 BRA `(.L_x_12623) ;  /* 0x0000000000a40947 */ /* 0x000fea0003800000 */
[----:B------:R-:W-:-:S03]  /*1a950*/  UMOV UR4, 0xffffffff ;  /* 0xffffffff00047882 */ /* 0x000fc60000000000 */
[----:B------:R-:W-:Y:S05]  /*1a960*/  BRA.DIV UR4, `(.L_x_12850) ;  /* 0x0000002204a47947 */ /* 0x000fea000b800000 */
[----:B------:R-:W-:-:S13]  /*1a970*/  ELECT P6, URZ, PT ;  /* 0x00000000003f782f */ /* 0x000fda00038c0000 */
.L_x_12947:
[----:B------:R-:W-:Y:S05]  /*1a980*/  @!P6 BRA `(.L_x_12623) ;  /* 0x000000000094e947 */ /* 0x000fea0003800000 */
[----:B0-----:R-:W2:Y:S02]  /*1a990*/  LDL.LU R0, [R1+0x3c] ;  /* 0x00003c0001007983 */ /* 0x001ea40000300800 */
[----:B--2---:R-:W-:-:S04]  /*1a9a0*/  LOP3.LUT R0, R0, 0x2, RZ, 0xfc, !PT ;  /* 0x0000000200007812 */ /* 0x004fc800078efcff */
[----:B------:R-:W-:-:S13]  /*1a9b0*/  ISETP.NE.AND P0, PT, R0, 0x3, PT ;  /* 0x000000030000780c */ /* 0x000fda0003f05270 */
[----:B------:R-:W-:Y:S05]  /*1a9c0*/  @!P0 BRA `(.L_x_12851) ;  /* 0x0000000000048947 */ /* 0x000fea0003800000 */
[----:B------:R-:W-:Y:S01]  /*1a9d0*/  BPT.TRAP 0x1 ;  /* 0x000000040000795c */ /* 0x000fe20000300000 */
.L_x_12851:
        /* <DEDUP_REMOVED lines=12> */
.L_x_12948:
[----:B------:R-:W2:Y:S02]  /*1aaa0*/  SYNCS.PHASECHK.TRANS64.TRYWAIT P1, [R7+URZ], R0 ;  /* 0x00000000070075a7 */ /* 0x000ea4000802017f */
[----:B--2---:R-:W-:Y:S05]  /*1aab0*/  @!P1 BRA `(.L_x_12853) ;  /* 0x0000002000849947 */ /* 0x004fea0003800000 */
.L_x_12949:
[----:B------:R-:W-:Y:S05]  /*1aac0*/  @!P0 BRA `(.L_x_12854) ;  /* 0x0000000000048947 */ /* 0x000fea0003800000 */
[----:B------:R-:W-:Y:S01]  /*1aad0*/  BPT.TRAP 0x1 ;  /* 0x000000040000795c */ /* 0x000fe20000300000 */
.L_x_12854:
[----:B------:R-:W-:-:S04]  /*1aae0*/  IMAD R2, R27, 0x8, R8 ;  /* 0x000000081b027824 */ /* 0x000fc800078e0208 */
[----:B------:R-:W3:Y:S02]  /*1aaf0*/  SYNCS.PHASECHK.TRANS64.TRYWAIT P1, [R2+URZ+0x13260], R3 ;  /* 0x01326003020075a7 */ /* 0x000ee4000802017f */
[----:B---3--:R-:W-:Y:S05]  /*1ab00*/  @!P1 BRA `(.L_x_12855) ;  /* 0x0000002000849947 */ /* 0x008fea0003800000 */
.L_x_12950:
[----:B------:R-:W-:Y:S05]  /*1ab10*/  @!P0 BRA `(.L_x_12856) ;  /* 0x0000000000048947 */ /* 0x000fea0003800000 */
[----:B------:R-:W-:Y:S01]  /*1ab20*/  BPT.TRAP 0x1 ;  /* 0x000000040000795c */ /* 0x000fe20000300000 */
.L_x_12856:
[----:B------:R-:W-:-:S04]  /*1ab30*/  IMAD R5, R5, 0x8, R8 ;  /* 0x0000000805057824 */ /* 0x000fc800078e0208 */
[----:B------:R-:W5:Y:S02]  /*1ab40*/  SYNCS.PHASECHK.TRANS64.TRYWAIT P1, [R5+URZ+0x13260], R0 ;  /* 0x01326000050075a7 */ /* 0x000f64000802017f */
[----:B-----5:R-:W-:Y:S05]  /*1ab50*/  @!P1 BRA `(.L_x_12857) ;  /* 0x0000002000849947 */ /* 0x020fea0003800000 */
.L_x_12951:
[----:B------:R-:W-:Y:S05]  /*1ab60*/  @!P0 BRA `(.L_x_12858) ;  /* 0x0000000000048947 */ /* 0x000fea0003800000 */
[----:B------:R-:W-:Y:S01]  /*1ab70*/  BPT.TRAP 0x1 ;  /* 0x000000040000795c */ /* 0x000fe20000300000 */
.L_x_12858:
[----:B------:R-:W5:Y:S02]  /*1ab80*/  SYNCS.PHASECHK.TRANS64.TRYWAIT P0, [R2+URZ+0x13280], R3 ;  /* 0x01328003020075a7 */ /* 0x000f64000800017f */
[----:B-----5:R-:W-:Y:S05]  /*1ab90*/  @!P0 BRA `(.L_x_12859) ;  /* 0x0000002000888947 */ /* 0x020fea0003800000 */
.L_x_12860:
[----:B------:R0:W0:Y:S02]  /*1aba0*/  SYNCS.PHASECHK.TRANS64.TRYWAIT P0, [R5+URZ+0x13280], R0 ;  /* 0x01328000050075a7 */ /* 0x000024000800017f */
[----:B0-----:R-:W-:Y:S05]  /*1abb0*/  @!P0 NANOSLEEP.SYNCS 0x989680 ;  /* 0x009896800000895d */ /* 0x001fea0003900000 */
[----:B------:R-:W0:Y:S02]  /*1abc0*/  @!P0 SYNCS.PHASECHK.TRANS64 P0, [R5+URZ+0x13280], R0 ;  /* 0x01328000050085a7 */ /* 0x000e24000800007f */
[----:B0-----:R-:W-:Y:S05]  /*1abd0*/  @!P0 BRA `(.L_x_12860) ;  /* 0xfffffffc00f08947 */ /* 0x001fea000383ffff */
.L_x_12623:
[----:B------:R-:W-:Y:S05]  /*1abe0*/  BSYNC B8 ;  /* 0x0000000000087941 */ /* 0x000fea0003800000 */
.L_x_12620:
[----:B------:R-:W-:Y:S05]  /*1abf0*/  EXIT ;  /* 0x000000000000794d */ /* 0x000fea0003800000 */
.L_x_12639:
[----:B0-----:R0:W1:Y:S02]  /*1ac00*/  SYNCS.PHASECHK.TRANS64.TRYWAIT P5, [R74+URZ+0x13290], R75 ;  /* 0x0132904b4a0075a7 */ /* 0x00106400080a017f */
[----:B-1----:R-:W-:Y:S05]  /*1ac10*/  @!P5 NANOSLEEP.SYNCS 0x989680 ;  /* 0x009896800000d95d */ /* 0x002fea0003900000 */
[----:B------:R-:W1:Y:S02]  /*1ac20*/  @!P5 SYNCS.PHASECHK.TRANS64 P5, [R74+URZ+0x13290], R75 ;  /* 0x0132904b4a00d5a7 */ /* 0x000e6400080a007f */
[----:B-1----:R-:W-:Y:S05]  /*1ac30*/  @!P5 BRA `(.L_x_12639) ;  /* 0xfffffffc00f0d947 */ /* 0x002fea000383ffff */
[----:B------:R-:W-:Y:S05]  /*1ac40*/  BRA `(.L_x_12861) ;  /* 0xfffffe7800d07947 */ /* 0x000fea000383ffff */
.L_x_12649:
[----:B0-----:R0:W1:Y:S02]  /*1ac50*/  SYNCS.PHASECHK.TRANS64.TRYWAIT P5, [R74+URZ+0x13290], R75 ;  /* 0x0132904b4a0075a7 */ /* 0x00106400080a017f */
[----:B-1----:R-:W-:Y:S05]  /*1ac60*/  @!P5 NANOSLEEP.SYNCS 0x989680 ;  /* 0x009896800000d95d */ /* 0x002fea0003900000 */
[----:B------:R-:W1:Y:S02]  /*1ac70*/  @!P5 SYNCS.PHASECHK.TRANS64 P5, [R74+URZ+0x13290], R75 ;  /* 0x0132904b4a00d5a7 */ /* 0x000e6400080a007f */
[----:B-1----:R-:W-:Y:S05]  /*1ac80*/  @!P5 BRA `(.L_x_12649) ;  /* 0xfffffffc00f0d947 */ /* 0x002fea000383ffff */
[----:B------:R-:W-:Y:S05]  /*1ac90*/  BRA `(.L_x_12862) ;  /* 0xfffffe8c00187947 */ /* 0x000fea000383ffff */
.L_x_12654:
[----:B0-----:R0:W1:Y:S02]  /*1aca0*/  SYNCS.PHASECHK.TRANS64.TRYWAIT P1, [R74+URZ+0x13290], R75 ;  /* 0x0132904b4a0075a7 */ /* 0x001064000802017f */
[----:B-1----:R-:W-:Y:S05]  /*1acb0*/  @!P1 NANOSLEEP.SYNCS 0x989680 ;  /* 0x009896800000995d */ /* 0x002fea0003900000 */
[----:B------:R-:W1:Y:S02]  /*1acc0*/  @!P1 SYNCS.PHASECHK.TRANS64 P1, [R74+URZ+0x13290], R75 ;  /* 0x0132904b4a0095a7 */ /* 0x000e64000802007f */
[----:B-1----:R-:W-:Y:S05]  /*1acd0*/  @!P1 BRA `(.L_x_12654) ;  /* 0xfffffffc00f09947 */ /* 0x002fea000383ffff */
[----:B------:R-:W-:Y:S05]  /*1ace0*/  BRA `(.L_x_12863) ;  /* 0xfffffe9c00407947 */ /* 0x000fea000383ffff */
.L_x_12658:
[----:B------:R0:W0:Y:S02]  /*1acf0*/  SYNCS.PHASECHK.TRANS64.TRYWAIT P0, [R74+URZ+0x132b0], R75 ;  /* 0x0132b04b4a0075a7 */ /* 0x000024000800017f */
[----:B0-----:R-:W-:Y:S05]  /*1ad00*/  @!P0 NANOSLEEP.SYNCS 0x989680 ;  /* 0x009896800000895d */ /* 0x001fea0003900000 */
[----:B------:R-:W0:Y:S02]  /*1ad10*/  @!P0 SYNCS.PHASECHK.TRANS64 P0, [R74+URZ+0x132b0], R75 ;  /* 0x0132b04b4a0085a7 */ /* 0x000e24000800007f */
[----:B0-----:R-:W-:Y:S05]  /*1ad20*/  @!P0 BRA `(.L_x_12658) ;  /* 0xfffffffc00f08947 */ /* 0x001fea000383ffff */
[----:B------:R-:W-:Y:S05]  /*1ad30*/  BRA `(.L_x_12864) ;  /* 0xfffffe9c00a07947 */ /* 0x000fea000383ffff */
.L_x_12676:
[----:B------:R-:W-:Y:S01]  /*1ad40*/  BSSY B1, `(.L_x_12865) ;  /* 0x0000007000017945 */ /* 0x000fe20003800000 */
[----:B------:R-:W-:Y:S02]  /*1ad50*/  IMAD.MOV.U32 R12, RZ, RZ, RZ ;  /* 0x000000ffff0c7224 */ /* 0x000fe400078e00ff */
[----:B------:R-:W-:Y:S02]  /*1ad60*/  IMAD.MOV.U32 R11, RZ, RZ, 0x1e1f ;  /* 0x00001e1fff0b7424 */ /* 0x000fe400078e00ff */
[----:B------:R-:W-:-:S07]  /*1ad70*/  IMAD.MOV.U32 R15, RZ, RZ, -0x1 ;  /* 0xffffffffff0f7424 */ /* 0x000fce00078e00ff */
[----:B------:R-:W-:Y:S05]  /*1ad80*/  WARPSYNC.COLLECTIVE R15, `(.L_x_12866) ;  /* 0x000000000f087348 */ /* 0x000fea0003c00000 */
[----:B------:R0:W1:Y:S02]  /*1ad90*/  SHFL.IDX P6, R14, R13, R12, R11 ;  /* 0x0000000c0d0e7389 */ /* 0x00006400000c000b */
[----:B01----:R-:W-:Y:S01]  /*1ada0*/  ENDCOLLECTIVE ;  /* 0x000000000000791b */ /* 0x003fe20003800000 */
.L_x_12866:
[----:B------:R-:W-:Y:S05]  /*1adb0*/  BSYNC B1 ;  /* 0x0000000000017941 */ /* 0x000fea0003800000 */
.L_x_12865:
[----:B------:R-:W-:Y:S01]  /*1adc0*/  IMAD.MOV.U32 R13, RZ, RZ, R3 ;  /* 0x000000ffff0d7224 */ /* 0x000fe200078e0003 */
[----:B------:R-:W-:Y:S01]  /*1add0*/  MOV R15, 0xffffffff ;  /* 0xffffffff000f7802 */ /* 0x000fe20000000f00 */
[----:B------:R-:W-:Y:S02]  /*1ade0*/  IMAD.MOV.U32 R12, RZ, RZ, RZ ;  /* 0x000000ffff0c7224 */ /* 0x000fe400078e00ff */
[----:B------:R-:W-:Y:S02]  /*1adf0*/  IMAD.MOV.U32 R11, RZ, RZ, 0x1e1f ;  /* 0x00001e1fff0b7424 */ /* 0x000fe400078e00ff */
[----:B------:R-:W-:-:S07]  /*1ae00*/  IMAD.MOV.U32 R0, RZ, RZ, R14 ;  /* 0x000000ffff007224 */ /* 0x000fce00078e000e */
[----:B------:R-:W-:Y:S05]  /*1ae10*/  WARPSYNC.COLLECTIVE R15, `(.L_x_12867) ;  /* 0x000000000f087348 */ /* 0x000fea0003c00000 */
[----:B------:R0:W1:Y:S02]  /*1ae20*/  SHFL.IDX P6, R14, R13, R12, R11 ;  /* 0x0000000c0d0e7389 */ /* 0x00006400000c000b */
[----:B01----:R-:W-:Y:S01]  /*1ae30*/  ENDCOLLECTIVE ;  /* 0x000000000000791b */ /* 0x003fe20003800000 */
.L_x_12867:
[----:B------:R-:W-:Y:S02]  /*1ae40*/  IMAD.MOV.U32 R13, RZ, RZ, R4 ;  /* 0x000000ffff0d7224 */ /* 0x000fe400078e0004 */
[----:B------:R-:W-:-:S07]  /*1ae50*/  IMAD.MOV.U32 R3, RZ, RZ, R14 ;  /* 0x000000ffff037224 */ /* 0x000fce00078e000e */
[----:B------:R-:W-:Y:S05]  /*1ae60*/  WARPSYNC.COLLECTIVE R15, `(.L_x_12868) ;  /* 0x000000000f087348 */ /* 0x000fea0003c00000 */
[----:B------:R0:W1:Y:S02]  /*1ae70*/  SHFL.IDX P6, R14, R13, R12, R11 ;  /* 0x0000000c0d0e7389 */ /* 0x00006400000c000b */
[----:B01----:R-:W-:Y:S01]  /*1ae80*/  ENDCOLLECTIVE ;  /* 0x000000000000791b */ /* 0x003fe20003800000 */
.L_x_12868:
[----:B------:R-:W-:Y:S02]  /*1ae90*/  IMAD.MOV.U32 R13, RZ, RZ, R5 ;  /* 0x000000ffff0d7224 */ /* 0x000fe400078e0005 */
[----:B------:R-:W-:-:S07]  /*1aea0*/  IMAD.MOV.U32 R4, RZ, RZ, R14 ;  /* 0x000000ffff047224 */ /* 0x000fce00078e000e */
[----:B------:R-:W-:Y:S05]  /*1aeb0*/  WARPSYNC.COLLECTIVE R15, `(.L_x_12869) ;  /* 0x000000000f087348 */ /* 0x000fea0003c00000 */
[----:B------:R0:W1:Y:S02]  /*1aec0*/  SHFL.IDX P6, R14, R13, R12, R11 ;  /* 0x0000000c0d0e7389 */ /* 0x00006400000c000b */
[----:B01----:R-:W-:Y:S01]  /*1aed0*/  ENDCOLLECTIVE ;  /* 0x000000000000791b */ /* 0x003fe20003800000 */
.L_x_12869:
[----:B------:R-:W-:Y:S05]  /*1aee0*/  BRA `(.L_x_12870) ;  /* 0xfffffeac000c7947 */ /* 0x000fea000383ffff */
.L_x_12680:
[----:B-1----:R1:W2:Y:S02]  /*1aef0*/  SYNCS.PHASECHK.TRANS64.TRYWAIT P0, [R16+URZ+0x13200], R5 ;  /* 0x01320005100075a7 */ /* 0x0022a4000800017f */
[----:B--2---:R-:W-:Y:S05]  /*1af00*/  @!P0 NANOSLEEP.SYNCS 0x989680 ;  /* 0x009896800000895d */ /* 0x004fea0003900000 */
[----:B------:R-:W2:Y:S02]  /*1af10*/  @!P0 SYNCS.PHASECHK.TRANS64 P0, [R16+URZ+0x13200], R5 ;  /* 0x01320005100085a7 */ /* 0x000ea4000800007f */
[----:B--2---:R-:W-:Y:S05]  /*1af20*/  @!P0 BRA `(.L_x_12680) ;  /* 0xfffffffc00f08947 */ /* 0x004fea000383ffff */
[----:B------:R-:W-:Y:S05]  /*1af30*/  BRA `(.L_x_12871) ;  /* 0xfffffeac00ac7947 */ /* 0x000fea000383ffff */
.L_x_12684:
[----:B------:R-:W-:Y:S01]  /*1af40*/  BSSY B1, `(.L_x_12872) ;  /* 0x0000007000017945 */ /* 0x000fe20003800000 */
[----:B------:R-:W-:Y:S02]  /*1af50*/  IMAD.MOV.U32 R12, RZ, RZ, RZ ;  /* 0x000000ffff0c7224 */ /* 0x000fe400078e00ff */
[----:B------:R-:W-:Y:S02]  /*1af60*/  IMAD.MOV.U32 R11, RZ, RZ, 0x1e1f ;  /* 0x00001e1fff0b7424 */ /* 0x000fe400078e00ff */
[----:B------:R-:W-:-:S07]  /*1af70*/  IMAD.MOV.U32 R15, RZ, RZ, -0x1 ;  /* 0xffffffffff0f7424 */ /* 0x000fce00078e00ff */
[----:B------:R-:W-:Y:S05]  /*1af80*/  WARPSYNC.COLLECTIVE R15, `(.L_x_12873) ;  /* 0x000000000f087348 */ /* 0x000fea0003c00000 */
[----:B------:R0:W1:Y:S02]  /*1af90*/  SHFL.IDX P6, R14, R13, R12, R11 ;  /* 0x0000000c0d0e7389 */ /* 0x00006400000c000b */
[----:B01----:R-:W-:Y:S01]  /*1afa0*/  ENDCOLLECTIVE ;  /* 0x000000000000791b */ /* 0x003fe20003800000 */
.L_x_12873:
[----:B------:R-:W-:Y:S05]  /*1afb0*/  BSYNC B1 ;  /* 0x0000000000017941 */ /* 0x000fea0003800000 */
.L_x_12872:
        /* <DEDUP_REMOVED lines=8> */
.L_x_12874:
[----:B------:R-:W-:Y:S02]  /*1b040*/  IMAD.MOV.U32 R13, RZ, RZ, R20 ;  /* 0x000000ffff0d7224 */ /* 0x000fe400078e0014 */
[----:B------:R-:W-:-:S07]  /*1b050*/  IMAD.MOV.U32 R3, RZ, RZ, R14 ;  /* 0x000000ffff037224 */ /* 0x000fce00078e000e */
[----:B------:R-:W-:Y:S05]  /*1b060*/  WARPSYNC.COLLECTIVE R15, `(.L_x_12875) ;  /* 0x000000000f087348 */ /* 0x000fea0003c00000 */
[----:B------:R0:W1:Y:S02]  /*1b070*/  SHFL.IDX P6, R14, R13, R12, R11 ;  /* 0x0000000c0d0e7389 */ /* 0x00006400000c000b */
[----:B01----:R-:W-:Y:S01]  /*1b080*/  ENDCOLLECTIVE ;  /* 0x000000000000791b */ /* 0x003fe20003800000 */
.L_x_12875:
[----:B------:R-:W-:Y:S02]  /*1b090*/  IMAD.MOV.U32 R13, RZ, RZ, R4 ;  /* 0x000000ffff0d7224 */ /* 0x000fe400078e0004 */
[----:B------:R-:W-:-:S07]  /*1b0a0*/  IMAD.MOV.U32 R20, RZ, RZ, R14 ;  /* 0x000000ffff147224 */ /* 0x000fce00078e000e */
[----:B------:R-:W-:Y:S05]  /*1b0b0*/  WARPSYNC.COLLECTIVE R15, `(.L_x_12876) ;  /* 0x000000000f087348 */ /* 0x000fea0003c00000 */
[----:B------:R0:W1:Y:S02]  /*1b0c0*/  SHFL.IDX P6, R14, R13, R12, R11 ;  /* 0x0000000c0d0e7389 */ /* 0x00006400000c000b */
[----:B01----:R-:W-:Y:S01]  /*1b0d0*/  ENDCOLLECTIVE ;  /* 0x000000000000791b */ /* 0x003fe20003800000 */
.L_x_12876:
[----:B------:R-:W-:Y:S05]  /*1b0e0*/  BRA `(.L_x_12877) ;  /* 0xfffffebc00cc7947 */ /* 0x000fea000383ffff */
.L_x_12688:
[----:B-1----:R1:W2:Y:S02]  /*1b0f0*/  SYNCS.PHASECHK.TRANS64.TRYWAIT P1, [R16+URZ+0x13200], R21 ;  /* 0x01320015100075a7 */ /* 0x0022a4000802017f */
[----:B--2---:R-:W-:Y:S05]  /*1b100*/  @!P1 NANOSLEEP.SYNCS 0x989680 ;  /* 0x009896800000995d */ /* 0x004fea0003900000 */
[----:B------:R-:W2:Y:S02]  /*1b110*/  @!P1 SYNCS.PHASECHK.TRANS64 P1, [R16+URZ+0x13200], R21 ;  /* 0x01320015100095a7 */ /* 0x000ea4000802007f */
[----:B--2---:R-:W-:Y:S05]  /*1b120*/  @!P1 BRA `(.L_x_12688) ;  /* 0xfffffffc00f09947 */ /* 0x004fea000383ffff */
[----:B------:R-:W-:Y:S05]  /*1b130*/  BRA `(.L_x_12878) ;  /* 0xfffffec000447947 */ /* 0x000fea000383ffff */
.L_x_12692:
[----:B-1----:R1:W2:Y:S02]  /*1b140*/  SYNCS.PHASECHK.TRANS64.TRYWAIT P0, [R0+URZ+0x13230], R5 ;  /* 0x01323005000075a7 */ /* 0x0022a4000800017f */
[----:B--2---:R-:W-:Y:S05]  /*1b150*/  @!P0 NANOSLEEP.SYNCS 0x989680 ;  /* 0x009896800000895d */ /* 0x004fea0003900000 */
[----:B------:R-:W2:Y:S02]  /*1b160*/  @!P0 SYNCS.PHASECHK.TRANS64 P0, [R0+URZ+0x13230], R5 ;  /* 0x01323005000085a7 */ /* 0x000ea4000800007f */
[----:B--2---:R-:W-:Y:S05]  /*1b170*/  @!P0 BRA `(.L_x_12692) ;  /* 0xfffffffc00f08947 */ /* 0x004fea000383ffff */
[----:B------:R-:W-:Y:S05]  /*1b180*/  BRA `(.L_x_12691) ;  /* 0xfffffed000907947 */ /* 0x000fea000383ffff */
.L_x_12699:
[----:B-1----:R1:W2:Y:S02]  /*1b190*/  SYNCS.PHASECHK.TRANS64.TRYWAIT P2, [R13+URZ+0x13230], R10 ;  /* 0x0132300a0d0075a7 */ /* 0x0022a4000804017f */
[----:B--2---:R-:W-:Y:S05]  /*1b1a0*/  @!P2 NANOSLEEP.SYNCS 0x989680 ;  /* 0x009896800000a95d */ /* 0x004fea0003900000 */
[----:B------:R-:W2:Y:S02]  /*1b1b0*/  @!P2 SYNCS.PHASECHK.TRANS64 P2, [R13+URZ+0x13230], R10 ;  /* 0x0132300a0d00a5a7 */ /* 0x000ea4000804007f */
[----:B--2---:R-:W-:Y:S05]  /*1b1c0*/  @!P2 BRA `(.L_x_12699) ;  /* 0xfffffffc00f0a947 */ /* 0x004fea000383ffff */
[----:B------:R-:W-:Y:S05]  /*1b1d0*/  BRA `(.L_x_12698) ;  /* 0xffffff0800307947 */ /* 0x000fea000383ffff */
.L_x_12704:
[----:B-1----:R1:W2:Y:S02]  /*1b1e0*/  SYNCS.PHASECHK.TRANS64.TRYWAIT P2, [R15+URZ+0x13250], R9 ;  /* 0x013250090f0075a7 */ /* 0x0022a4000804017f */
[----:B--2---:R-:W-:Y:S05]  /*1b1f0*/  @!P2 NANOSLEEP.SYNCS 0x989680 ;  /* 0x009896800000a95d */ /* 0x004fea0003900000 */
[----:B------:R-:W2:Y:S02]  /*1b200*/  @!P2 SYNCS.PHASECHK.TRANS64 P2, [R15+URZ+0x13250], R9 ;  /* 0x013250090f00a5a7 */ /* 0x000ea4000804007f */
[----:B--2---:R-:W-:Y:S05]  /*1b210*/  @!P2 BRA `(.L_x_12704) ;  /* 0xfffffffc00f0a947 */ /* 0x004fea000383ffff */
[----:B------:R-:W-:Y:S05]  /*1b220*/  BRA `(.L_x_12703) ;  /* 0xffffff0c00a07947 */ /* 0x000fea000383ffff */
.L_x_12713:
[----:B-1----:R1:W2:Y:S02]  /*1b230*/  SYNCS.PHASECHK.TRANS64.TRYWAIT P0, [R10+URZ+0x13230], R11 ;  /* 0x0132300b0a0075a7 */ /* 0x0022a4000800017f */
[----:B--2---:R-:W-:Y:S05]  /*1b240*/  @!P0 NANOSLEEP.SYNCS 0x989680 ;  /* 0x009896800000895d */ /* 0x004fea0003900000 */
[----:B------:R-:W2:Y:S02]  /*1b250*/  @!P0 SYNCS.PHASECHK.TRANS64 P0, [R10+URZ+0x13230], R11 ;  /* 0x0132300b0a0085a7 */ /* 0x000ea4000800007f */
[----:B--2---:R-:W-:Y:S05]  /*1b260*/  @!P0 BRA `(.L_x_12713) ;  /* 0xfffffffc00f08947 */ /* 0x004fea000383ffff */
[----:B------:R-:W-:Y:S05]  /*1b270*/  BRA `(.L_x_12712) ;  /* 0xffffff4000b47947 */ /* 0x000fea000383ffff */
.L_x_12718:
[----:B-1----:R1:W2:Y:S02]  /*1b280*/  SYNCS.PHASECHK.TRANS64.TRYWAIT P0, [R13+URZ+0x13250], R9 ;  /* 0x013250090d0075a7 */ /* 0x0022a4000800017f */
[----:B--2---:R-:W-:Y:S05]  /*1b290*/  @!P0 NANOSLEEP.SYNCS 0x989680 ;  /* 0x009896800000895d */ /* 0x004fea0003900000 */
[----:B------:R-:W2:Y:S02]  /*1b2a0*/  @!P0 SYNCS.PHASECHK.TRANS64 P0, [R13+URZ+0x13250], R9 ;  /* 0x013250090d0085a7 */ /* 0x000ea4000800007f */
[----:B--2---:R-:W-:Y:S05]  /*1b2b0*/  @!P0 BRA `(.L_x_12718) ;  /* 0xfffffffc00f08947 */ /* 0x004fea000383ffff */
[----:B------:R-:W-:Y:S05]  /*1b2c0*/  BRA `(.L_x_12717) ;  /* 0xffffff4800247947 */ /* 0x000fea000383ffff */
.L_x_12725:
[----:B---3--:R3:W4:Y:S02]  /*1b2d0*/  SYNCS.PHASECHK.TRANS64.TRYWAIT P0, [R8+URZ+0x13250], R3 ;  /* 0x01325003080075a7 */ /* 0x008724000800017f */
[----:B----4-:R-:W-:Y:S05]  /*1b2e0*/  @!P0 NANOSLEEP.SYNCS 0x989680 ;  /* 0x009896800000895d */ /* 0x010fea0003900000 */
[----:B------:R-:W4:Y:S02]  /*1b2f0*/  @!P0 SYNCS.PHASECHK.TRANS64 P0, [R8+URZ+0x13250], R3 ;  /* 0x01325003080085a7 */ /* 0x000f24000800007f */
[----:B----4-:R-:W-:Y:S05]  /*1b300*/  @!P0 BRA `(.L_x_12725) ;  /* 0xfffffffc00f08947 */ /* 0x010fea000383ffff */
[----:B------:R-:W-:Y:S05]  /*1b310*/  BRA `(.L_x_12724) ;  /* 0xffffff7000187947 */ /* 0x000fea000383ffff */
.L_x_12750:
[----:B------:R-:W2:Y:S01]  /*1b320*/  S2R R6, SR_TID.X ;  /* 0x0000000000067919 */ /* 0x000ea20000002100 */
[----:B------:R-:W-:Y:S01]  /*1b330*/  BSSY B1, `(.L_x_12879) ;  /* 0x000000a000017945 */ /* 0x000fe20003800000 */
[----:B------:R-:W-:Y:S01]  /*1b340*/  IMAD.MOV.U32 R12, RZ, RZ, RZ ;  /* 0x000000ffff0c7224 */ /* 0x000fe200078e00ff */
[----:B------:R-:W-:Y:S01]  /*1b350*/  MOV R15, 0xffffffff ;  /* 0xffffffff000f7802 */ /* 0x000fe20000000f00 */
[----:B-1----:R-:W-:Y:S01]  /*1b360*/  IMAD.MOV.U32 R11, RZ, RZ, 0x1f ;  /* 0x0000001fff0b7424 */ /* 0x002fe200078e00ff */
[----:B--2---:R-:W-:-:S04]  /*1b370*/  SHF.R.U32.HI R6, RZ, 0x5, R6 ;  /* 0x00000005ff067819 */ /* 0x004fc80000011606 */
[----:B------:R-:W-:-:S05]  /*1b380*/  LOP3.LUT R6, R6, 0x3, RZ, 0xc0, !PT ;  /* 0x0000000306067812 */ /* 0x000fca00078ec0ff */
[----:B------:R-:W-:-:S07]  /*1b390*/  IMAD.MOV.U32 R13, RZ, RZ, R6 ;  /* 0x000000ffff0d7224 */ /* 0x000fce00078e0006 */
[----:B0-----:R-:W-:Y:S05]  /*1b3a0*/  WARPSYNC.COLLECTIVE R15, `(.L_x_12880) ;  /* 0x000000000f087348 */ /* 0x001fea0003c00000 */
[----:B0-----:R0:W1:Y:S02]  /*1b3b0*/  SHFL.IDX P6, R14, R13, R12, R11 ;  /* 0x0000000c0d0e7389 */ /* 0x00106400000c000b */
[----:B01----:R-:W-:Y:S01]  /*1b3c0*/  ENDCOLLECTIVE ;  /* 0x000000000000791b */ /* 0x003fe20003800000 */
.L_x_12880:
[----:B------:R-:W-:Y:S05]  /*1b3d0*/  BSYNC B1 ;  /* 0x0000000000017941 */ /* 0x000fea0003800000 */
.L_x_12879:
[----:B------:R-:W-:Y:S05]  /*1b3e0*/  BRA `(.L_x_12881) ;  /* 0xffffffac00247947 */ /* 0x000fea000383ffff */
.L_x_12752:
[----:B------:R-:W-:Y:S01]  /*1b3f0*/  BSSY B1, `(.L_x_12882) ;  /* 0x0000006000017945 */ /* 0x000fe20003800000 */
[----:B------:R-:W-:-:S07]  /*1b400*/  IMAD.MOV.U32 R15, RZ, RZ, -0x1 ;  /* 0xffffffffff0f7424 */ /* 0x000fce00078e00ff */
[----:B01----:R-:W-:Y:S05]  /*1b410*/  WARPSYNC.COLLECTIVE R15, `(.L_x_12883) ;  /* 0x000000000f0c7348 */ /* 0x003fea0003c00000 */
[----:B------:R-:W-:Y:S02]  /*1b420*/  ELECT P6, UR62, PT ;  /* 0x00000000003e782f */ /* 0x000fe400038c0000 */
[----:B------:R-:W-:Y:S01]  /*1b430*/  MOV R14, UR62 ;  /* 0x0000003e000e7c02 */ /* 0x000fe20008000f00 */
[----:B01----:R-:W-:Y:S10]  /*1b440*/  ENDCOLLECTIVE ;  /* 0x000000000000791b */ /* 0x003ff40003800000 */
.L_x_12883:
[----:B------:R-:W-:Y:S05]  /*1b450*/  BSYNC B1 ;  /* 0x0000000000017941 */ /* 0x000fea0003800000 */
.L_x_12882:
[----:B------:R-:W-:Y:S05]  /*1b460*/  BRA `(.L_x_12751) ;  /* 0xffffffac001c7947 */ /* 0x000fea000383ffff */
.L_x_12754:
[----:B0-----:R0:W2:Y:S02]  /*1b470*/  SYNCS.PHASECHK.TRANS64.TRYWAIT P0, [R22+URZ+0x13220], R5 ;  /* 0x01322005160075a7 */ /* 0x0010a4000800017f */
[----:B--2---:R-:W-:Y:S05]  /*1b480*/  @!P0 NANOSLEEP.SYNCS 0x989680 ;  /* 0x009896800000895d */ /* 0x004fea0003900000 */
[----:B------:R-:W2:Y:S02]  /*1b490*/  @!P0 SYNCS.PHASECHK.TRANS64 P0, [R22+URZ+0x13220], R5 ;  /* 0x01322005160085a7 */ /* 0x000ea4000800007f */
[----:B--2---:R-:W-:Y:S05]  /*1b4a0*/  @!P0 BRA `(.L_x_12754) ;  /* 0xfffffffc00f08947 */ /* 0x004fea000383ffff */
[----:B------:R-:W-:Y:S05]  /*1b4b0*/  BRA `(.L_x_12884) ;  /* 0xffffffac002c7947 */ /* 0x000fea000383ffff */
.L_x_12758:
[----:B0-----:R0:W2:Y:S02]  /*1b4c0*/  SYNCS.PHASECHK.TRANS64.TRYWAIT P0, [R6+URZ+0x132a0], R5 ;  /* 0x0132a005060075a7 */ /* 0x0010a4000800017f */
[----:B--2---:R-:W-:Y:S05]  /*1b4d0*/  @!P0 NANOSLEEP.SYNCS 0x989680 ;  /* 0x009896800000895d */ /* 0x004fea0003900000 */
[----:B------:R-:W2:Y:S02]  /*1b4e0*/  @!P0 SYNCS.PHASECHK.TRANS64 P0, [R6+URZ+0x132a0], R5 ;  /* 0x0132a005060085a7 */ /* 0x000ea4000800007f */
[----:B--2---:R-:W-:Y:S05]  /*1b4f0*/  @!P0 BRA `(.L_x_12758) ;  /* 0xfffffffc00f08947 */ /* 0x004fea000383ffff */
[----:B------:R-:W-:Y:S05]  /*1b500*/  BRA `(.L_x_12885) ;  /* 0xffffffac00487947 */ /* 0x000fea000383ffff */
.L_x_12763:
[----:B-1----:R1:W2:Y:S02]  /*1b510*/  SYNCS.PHASECHK.TRANS64.TRYWAIT P0, [R6+URZ+0x132c0], R5 ;  /* 0x0132c005060075a7 */ /* 0x0022a4000800017f */
[----:B--2---:R-:W-:Y:S05]  /*1b520*/  @!P0 NANOSLEEP.SYNCS 0x989680 ;  /* 0x009896800000895d */ /* 0x004fea0003900000 */
[----:B------:R-:W2:Y:S02]  /*1b530*/  @!P0 SYNCS.PHASECHK.TRANS64 P0, [R6+URZ+0x132c0], R5 ;  /* 0x0132c005060085a7 */ /* 0x000ea4000800007f */
[----:B--2---:R-:W-:Y:S05]  /*1b540*/  @!P0 BRA `(.L_x_12763) ;  /* 0xfffffffc00f08947 */ /* 0x004fea000383ffff */
[----:B------:R-:W-:Y:S05]  /*1b550*/  BRA `(.L_x_12886) ;  /* 0xffffffac00c47947 */ /* 0x000fea000383ffff */
.L_x_12770:
[----:B0-----:R0:W3:Y:S02]  /*1b560*/  SYNCS.PHASECHK.TRANS64.TRYWAIT P1, [R5+URZ+0x132a0], R6 ;  /* 0x0132a006050075a7 */ /* 0x0010e4000802017f */
[----:B---3--:R-:W-:Y:S05]  /*1b570*/  @!P1 NANOSLEEP.SYNCS 0x989680 ;  /* 0x009896800000995d */ /* 0x008fea0003900000 */
[----:B------:R-:W3:Y:S02]  /*1b580*/  @!P1 SYNCS.PHASECHK.TRANS64 P1, [R5+URZ+0x132a0], R6 ;  /* 0x0132a006050095a7 */ /* 0x000ee4000802007f */
[----:B---3--:R-:W-:Y:S05]  /*1b590*/  @!P1 BRA `(.L_x_12770) ;  /* 0xfffffffc00f09947 */ /* 0x008fea000383ffff */
[----:B------:R-:W-:Y:S05]  /*1b5a0*/  BRA `(.L_x_12887) ;  /* 0xffffffb0008c7947 */ /* 0x000fea000383ffff */
.L_x_12775:
[----:B-1----:R1:W2:Y:S02]  /*1b5b0*/  SYNCS.PHASECHK.TRANS64.TRYWAIT P1, [R5+URZ+0x132c0], R6 ;  /* 0x0132c006050075a7 */ /* 0x0022a4000802017f */
[----:B--2---:R-:W-:Y:S05]  /*1b5c0*/  @!P1 NANOSLEEP.SYNCS 0x989680 ;  /* 0x009896800000995d */ /* 0x004fea0003900000 */
[----:B------:R-:W2:Y:S02]  /*1b5d0*/  @!P1 SYNCS.PHASECHK.TRANS64 P1, [R5+URZ+0x132c0], R6 ;  /* 0x0132c006050095a7 */ /* 0x000ea4000802007f */
[----:B--2---:R-:W-:Y:S05]  /*1b5e0*/  @!P1 BRA `(.L_x_12775) ;  /* 0xfffffffc00f09947 */ /* 0x004fea000383ffff */
[----:B------:R-:W-:Y:S05]  /*1b5f0*/  BRA `(.L_x_12888) ;  /* 0xffffffb400047947 */ /* 0x000fea000383ffff */
.L_x_12790:
        /* <DEDUP_REMOVED lines=11> */
.L_x_12890:
[----:B------:R-:W-:Y:S05]  /*1b6b0*/  BSYNC B0 ;  /* 0x0000000000007941 */ /* 0x000fea0003800000 */
.L_x_12889:
[----:B------:R-:W-:Y:S05]  /*1b6c0*/  BRA `(.L_x_12891) ;  /* 0xffffffbc00c07947 */ /* 0x000fea000383ffff */
.L_x_12792:
[----:B------:R-:W-:Y:S01]  /*1b6d0*/  BSSY B0, `(.L_x_12892) ;  /* 0x0000006000007945 */ /* 0x000fe20003800000 */
[----:B------:R-:W-:-:S07]  /*1b6e0*/  IMAD.MOV.U32 R15, RZ, RZ, -0x1 ;  /* 0xffffffffff0f7424 */ /* 0x000fce00078e00ff */
[----:B0123--:R-:W-:Y:S05]  /*1b6f0*/  WARPSYNC.COLLECTIVE R15, `(.L_x_12893) ;  /* 0x000000000f0c7348 */ /* 0x00ffea0003c00000 */
[----:B------:R-:W-:Y:S02]  /*1b700*/  ELECT P6, UR62, PT ;  /* 0x00000000003e782f */ /* 0x000fe400038c0000 */
[----:B------:R-:W-:Y:S01]  /*1b710*/  MOV R14, UR62 ;  /* 0x0000003e000e7c02 */ /* 0x000fe20008000f00 */
[----:B0123--:R-:W-:Y:S10]  /*1b720*/  ENDCOLLECTIVE ;  /* 0x000000000000791b */ /* 0x00fff40003800000 */
.L_x_12893:
[----:B------:R-:W-:Y:S05]  /*1b730*/  BSYNC B0 ;  /* 0x0000000000007941 */ /* 0x000fea0003800000 */
.L_x_12892:
[----:B------:R-:W-:Y:S05]  /*1b740*/  BRA `(.L_x_12894) ;  /* 0xffffffbc00c87947 */ /* 0x000fea000383ffff */
.L_x_12794:
[----:B0-----:R0:W4:Y:S02]  /*1b750*/  SYNCS.PHASECHK.TRANS64.TRYWAIT P0, [R4+URZ+0x13280], R3 ;  /* 0x01328003040075a7 */ /* 0x001124000800017f */
[----:B----4-:R-:W-:Y:S05]  /*1b760*/  @!P0 NANOSLEEP.SYNCS 0x989680 ;  /* 0x009896800000895d */ /* 0x010fea0003900000 */
[----:B------:R-:W4:Y:S02]  /*1b770*/  @!P0 SYNCS.PHASECHK.TRANS64 P0, [R4+URZ+0x13280], R3 ;  /* 0x01328003040085a7 */ /* 0x000f24000800007f */
[----:B----4-:R-:W-:Y:S05]  /*1b780*/  @!P0 BRA `(.L_x_12794) ;  /* 0xfffffffc00f08947 */ /* 0x010fea000383ffff */
[----:B------:R-:W-:Y:S05]  /*1b790*/  BRA `(.L_x_12895) ;  /* 0xffffffc0002c7947 */ /* 0x000fea000383ffff */
.L_x_12796:
[----:B0-----:R0:W4:Y:S02]  /*1b7a0*/  SYNCS.PHASECHK.TRANS64.TRYWAIT P0, [R4+URZ+0x13240], R3 ;  /* 0x01324003040075a7 */ /* 0x001124000800017f */
[----:B----4-:R-:W-:Y:S05]  /*1b7b0*/  @!P0 NANOSLEEP.SYNCS 0x989680 ;  /* 0x009896800000895d */ /* 0x010fea0003900000 */
[----:B------:R-:W4:Y:S02]  /*1b7c0*/  @!P0 SYNCS.PHASECHK.TRANS64 P0, [R4+URZ+0x13240], R3 ;  /* 0x01324003040085a7 */ /* 0x000f24000800007f */
[----:B----4-:R-:W-:Y:S05]  /*1b7d0*/  @!P0 BRA `(.L_x_12796) ;  /* 0xfffffffc00f08947 */ /* 0x010fea000383ffff */
[----:B------:R-:W-:Y:S05]  /*1b7e0*/  BRA `(.L_x_12896) ;  /* 0xffffffc000807947 */ /* 0x000fea000383ffff */
.L_x_12800:
[----:B------:R-:W2:Y:S01]  /*1b7f0*/  LDL.LU R11, [R1+0x24] ;  /* 0x00002400010b7983 */ /* 0x000ea20000300800 */
[----:B------:R-:W-:Y:S01]  /*1b800*/  IMAD.MOV.U32 R13, RZ, RZ, R4 ;  /* 0x000000ffff0d7224 */ /* 0x000fe200078e0004 */
[----:B------:R-:W-:Y:S01]  /*1b810*/  MOV R15, 0xffffffff ;  /* 0xffffffff000f7802 */ /* 0x000fe20000000f00 */
[----:B------:R-:W-:Y:S02]  /*1b820*/  IMAD.MOV.U32 R12, RZ, RZ, RZ ;  /* 0x000000ffff0c7224 */ /* 0x000fe400078e00ff */
        /* <DEDUP_REMOVED lines=8> */
.L_x_12897:
[----:B------:R-:W-:Y:S02]  /*1b8b0*/  IMAD.MOV.U32 R13, RZ, RZ, R0 ;  /* 0x000000ffff0d7224 */ /* 0x000fe400078e0000 */
[----:B------:R-:W-:-:S07]  /*1b8c0*/  IMAD.MOV.U32 R7, RZ, RZ, R14 ;  /* 0x000000ffff077224 */ /* 0x000fce00078e000e */
[----:B------:R-:W-:Y:S05]  /*1b8d0*/  WARPSYNC.COLLECTIVE R15, `(.L_x_12898) ;  /* 0x000000000f087348 */ /* 0x000fea0003c00000 */
[----:B------:R0:W1:Y:S02]  /*1b8e0*/  SHFL.IDX P6, R14, R13, R12, R11 ;  /* 0x0000000c0d0e7389 */ /* 0x00006400000c000b */
[----:B01----:R-:W-:Y:S01]  /*1b8f0*/  ENDCOLLECTIVE ;  /* 0x000000000000791b */ /* 0x003fe20003800000 */
.L_x_12898:
[----:B------:R-:W-:Y:S02]  /*1b900*/  IMAD.MOV.U32 R13, RZ, RZ, R4 ;  /* 0x000000ffff0d7224 */ /* 0x000fe400078e0004 */
[----:B------:R-:W-:Y:S02]  /*1b910*/  IMAD.MOV.U32 R12, RZ, RZ, 0x1 ;  /* 0x00000001ff0c7424 */ /* 0x000fe400078e00ff */
[----:B------:R-:W-:-:S07]  /*1b920*/  IMAD.MOV.U32 R6, RZ, RZ, R14 ;  /* 0x000000ffff067224 */ /* 0x000fce00078e000e */
[----:B------:R-:W-:Y:S05]  /*1b930*/  WARPSYNC.COLLECTIVE R15, `(.L_x_12899) ;  /* 0x000000000f087348 */ /* 0x000fea0003c00000 */
[----:B------:R0:W1:Y:S02]  /*1b940*/  SHFL.IDX P6, R14, R13, R12, R11 ;  /* 0x0000000c0d0e7389 */ /* 0x00006400000c000b */
[----:B01----:R-:W-:Y:S01]  /*1b950*/  ENDCOLLECTIVE ;  /* 0x000000000000791b */ /* 0x003fe20003800000 */
.L_x_12899:
        /* <DEDUP_REMOVED lines=12> */
.L_x_12900:
[----:B------:R-:W-:Y:S02]  /*1ba20*/  IMAD.MOV.U32 R13, RZ, RZ, R4 ;  /* 0x000000ffff0d7224 */ /* 0x000fe400078e0004 */
[----:B------:R-:W-:Y:S01]  /*1ba30*/  IMAD.MOV.U32 R12, RZ, RZ, 0x2 ;  /* 0x00000002ff0c7424 */ /* 0x000fe200078e00ff */
[----:B------:R-:W-:-:S07]  /*1ba40*/  MOV R7, R14 ;  /* 0x0000000e00077202 */ /* 0x000fce0000000f00 */
[----:B------:R-:W-:Y:S05]  /*1ba50*/  WARPSYNC.COLLECTIVE R15, `(.L_x_12901) ;  /* 0x000000000f087348 */ /* 0x000fea0003c00000 */
[----:B------:R0:W1:Y:S02]  /*1ba60*/  SHFL.IDX P6, R14, R13, R12, R11 ;  /* 0x0000000c0d0e7389 */ /* 0x00006400000c000b */
[----:B01----:R-:W-:Y:S01]  /*1ba70*/  ENDCOLLECTIVE ;  /* 0x000000000000791b */ /* 0x003fe20003800000 */
.L_x_12901:
        /* <DEDUP_REMOVED lines=10> */
[----:B0-----:R-:W-:-:S05]  /*1bb20*/  VIADD R6, R17, 0x40 ;  /* 0x0000004011067836 */ /* 0x001fca0000000000 */
[----:B------:R-:W-:Y:S01]  /*1bb30*/  ISETP.GE.AND P1, PT, R6, R5, PT ;  /* 0x000000050600720c */ /* 0x000fe20003f26270 */
[----:B------:R-:W-:-:S12]  /*1bb40*/  IMAD.MOV.U32 R6, RZ, RZ, R14 ;  /* 0x000000ffff067224 */ /* 0x000fd800078e000e */
[----:B------:R-:W-:Y:S05]  /*1bb50*/  WARPSYNC.COLLECTIVE R15, `(.L_x_12902) ;  /* 0x000000000f087348 */ /* 0x000fea0003c00000 */
[----:B------:R0:W1:Y:S02]  /*1bb60*/  SHFL.IDX P6, R14, R13, R12, R11 ;  /* 0x0000000c0d0e7389 */ /* 0x00006400000c000b */
[----:B01----:R-:W-:Y:S01]  /*1bb70*/  ENDCOLLECTIVE ;  /* 0x000000000000791b */ /* 0x003fe20003800000 */
.L_x_12902:
[----:B------:R-:W-:Y:S01]  /*1bb80*/  IMAD.MOV.U32 R13, RZ, RZ, R4 ;  /* 0x000000ffff0d7224 */ /* 0x000fe200078e0004 */
[----:B------:R-:W-:Y:S01]  /*1bb90*/  MOV R12, 0x3 ;  /* 0x00000003000c7802 */ /* 0x000fe20000000f00 */
[----:B------:R-:W-:-:S07]  /*1bba0*/  IMAD.MOV.U32 R7, RZ, RZ, R14 ;  /* 0x000000ffff077224 */ /* 0x000fce00078e000e */
[----:B------:R-:W-:Y:S05]  /*1bbb0*/  WARPSYNC.COLLECTIVE R15, `(.L_x_12903) ;  /* 0x000000000f087348 */ /* 0x000fea0003c00000 */
[----:B------:R0:W1:Y:S02]  /*1bbc0*/  SHFL.IDX P6, R14, R13, R12, R11 ;  /* 0x0000000c0d0e7389 */ /* 0x00006400000c000b */
[----:B01----:R-:W-:Y:S01]  /*1bbd0*/  ENDCOLLECTIVE ;  /* 0x000000000000791b */ /* 0x003fe20003800000 */
.L_x_12903:
        /* <DEDUP_REMOVED lines=11> */
.L_x_12904:
        /* <DEDUP_REMOVED lines=11> */
.L_x_12905:
[----:B------:R-:W-:-:S05]  /*1bd40*/  @!P1 IADD3 R6, P3, R20, R6, RZ ;  /* 0x0000000614069210 */ /* 0x000fca0007f7e0ff */
[----:B------:R-:W-:-:S04]  /*1bd50*/  @!P1 IMAD.X R4, RZ, RZ, R4, P3 ;  /* 0x000000ffff049224 */ /* 0x000fc800018e0604 */
[----:B------:R-:W-:Y:S01]  /*1bd60*/  @!P1 IMAD.MOV.U32 R7, RZ, RZ, R4 ;  /* 0x000000ffff079224 */ /* 0x000fe200078e0004 */
[----:B------:R-:W-:Y:S01]  /*1bd70*/  MOV R13, R2 ;  /* 0x00000002000d7202 */ /* 0x000fe20000000f00 */
[----:B------:R-:W-:-:S03]  /*1bd80*/  VIADD R4, R17, 0x80 ;  /* 0x0000008011047836 */ /* 0x000fc60000000000 */
        /* <DEDUP_REMOVED lines=9> */
.L_x_12906:
[----:B------:R-:W-:Y:S02]  /*1be20*/  IMAD.MOV.U32 R13, RZ, RZ, R3 ;  /* 0x000000ffff0d7224 */ /* 0x000fe400078e0003 */
[----:B------:R-:W-:Y:S02]  /*1be30*/  IMAD.MOV.U32 R12, RZ, RZ, 0x1 ;  /* 0x00000001ff0c7424 */ /* 0x000fe400078e00ff */
[----:B------:R-:W-:-:S07]  /*1be40*/  IMAD.MOV.U32 R0, RZ, RZ, R14 ;  /* 0x000000ffff007224 */ /* 0x000fce00078e000e */
[----:B------:R-:W-:Y:S05]  /*1be50*/  WARPSYNC.COLLECTIVE R15, `(.L_x_12907) ;  /* 0x000000000f087348 */ /* 0x000fea0003c00000 */
[----:B------:R0:W1:Y:S02]  /*1be60*/  SHFL.IDX P6, R14, R13, R12, R11 ;  /* 0x0000000c0d0e7389 */ /* 0x00006400000c000b */
[----:B01----:R-:W-:Y:S01]  /*1be70*/  ENDCOLLECTIVE ;  /* 0x000000000000791b */ /* 0x003fe20003800000 */
.L_x_12907:
        /* <DEDUP_REMOVED lines=13> */
.L_x_12908:
[----:B------:R-:W-:Y:S01]  /*1bf50*/  MOV R2, R14 ;  /* 0x0000000e00027202 */ /* 0x000fe20000000f00 */
[----:B------:R-:W-:Y:S06]  /*1bf60*/  BRA `(.L_x_12909) ;  /* 0xffffffc400a07947 */ /* 0x000fec000383ffff */
.L_x_12803:
[----:B-1----:R1:W2:Y:S02]  /*1bf70*/  SYNCS.PHASECHK.TRANS64.TRYWAIT P0, [R22+URZ+0x13220], R3 ;  /* 0x01322003160075a7 */ /* 0x0022a4000800017f */
[----:B--2---:R-:W-:Y:S05]  /*1bf80*/  @!P0 NANOSLEEP.SYNCS 0x989680 ;  /* 0x009896800000895d */ /* 0x004fea0003900000 */
[----:B------:R-:W2:Y:S02]  /*1bf90*/  @!P0 SYNCS.PHASECHK.TRANS64 P0, [R22+URZ+0x13220], R3 ;  /* 0x01322003160085a7 */ /* 0x000ea4000800007f */
[----:B--2---:R-:W-:Y:S05]  /*1bfa0*/  @!P0 BRA `(.L_x_12803) ;  /* 0xfffffffc00f08947 */ /* 0x004fea000383ffff */
[----:B------:R-:W-:Y:S05]  /*1bfb0*/  BRA `(.L_x_12910) ;  /* 0xffffffc400fc7947 */ /* 0x000fea000383ffff */
.L_x_12809:
[----:B0-----:R0:W1:Y:S02]  /*1bfc0*/  SYNCS.PHASECHK.TRANS64.TRYWAIT P0, [R6+URZ+0x13280], R5 ;  /* 0x01328005060075a7 */ /* 0x001064000800017f */
[----:B-1----:R-:W-:Y:S05]  /*1bfd0*/  @!P0 NANOSLEEP.SYNCS 0x989680 ;  /* 0x009896800000895d */ /* 0x002fea0003900000 */
[----:B------:R-:W1:Y:S02]  /*1bfe0*/  @!P0 SYNCS.PHASECHK.TRANS64 P0, [R6+URZ+0x13280], R5 ;  /* 0x01328005060085a7 */ /* 0x000e64000800007f */
[----:B-1----:R-:W-:Y:S05]  /*1bff0*/  @!P0 BRA `(.L_x_12809) ;  /* 0xfffffffc00f08947 */ /* 0x002fea000383ffff */
[----:B------:R-:W-:Y:S05]  /*1c000*/  BRA `(.L_x_12911) ;  /* 0xffffffc800ac7947 */ /* 0x000fea000383ffff */
.L_x_12814:
[----:B-1----:R1:W2:Y:S02]  /*1c010*/  SYNCS.PHASECHK.TRANS64.TRYWAIT P0, [R6+URZ+0x13240], R5 ;  /* 0x01324005060075a7 */ /* 0x0022a4000800017f */
[----:B--2---:R-:W-:Y:S05]  /*1c020*/  @!P0 NANOSLEEP.SYNCS 0x989680 ;  /* 0x009896800000895d */ /* 0x004fea0003900000 */
[----:B------:R-:W2:Y:S02]  /*1c030*/  @!P0 SYNCS.PHASECHK.TRANS64 P0, [R6+URZ+0x13240], R5 ;  /* 0x01324005060085a7 */ /* 0x000ea4000800007f */
[----:B--2---:R-:W-:Y:S05]  /*1c040*/  @!P0 BRA `(.L_x_12814) ;  /* 0xfffffffc00f08947 */ /* 0x004fea000383ffff */
[----:B------:R-:W-:Y:S05]  /*1c050*/  BRA `(.L_x_12912) ;  /* 0xffffffcc00287947 */ /* 0x000fea000383ffff */
.L_x_12820:
[----:B-1----:R1:W2:Y:S02]  /*1c060*/  SYNCS.PHASECHK.TRANS64.TRYWAIT P0, [R3+URZ+0x13270], R4 ;  /* 0x01327004030075a7 */ /* 0x0022a4000800017f */
[----:B--2---:R-:W-:Y:S05]  /*1c070*/  @!P0 NANOSLEEP.SYNCS 0x989680 ;  /* 0x009896800000895d */ /* 0x004fea0003900000 */
[----:B------:R-:W2:Y:S02]  /*1c080*/  @!P0 SYNCS.PHASECHK.TRANS64 P0, [R3+URZ+0x13270], R4 ;  /* 0x01327004030085a7 */ /* 0x000ea4000800007f */
[----:B--2---:R-:W-:Y:S05]  /*1c090*/  @!P0 BRA `(.L_x_12820) ;  /* 0xfffffffc00f08947 */ /* 0x004fea000383ffff */
[----:B------:R-:W-:Y:S05]  /*1c0a0*/  BRA `(.L_x_12913) ;  /* 0xffffffcc00c47947 */ /* 0x000fea000383ffff */
.L_x_12822:
[----:B-1----:R1:W2:Y:S02]  /*1c0b0*/  SYNCS.PHASECHK.TRANS64.TRYWAIT P0, [R3+URZ+0x13260], R4 ;  /* 0x01326004030075a7 */ /* 0x0022a4000800017f */
[----:B--2---:R-:W-:Y:S05]  /*1c0c0*/  @!P0 NANOSLEEP.SYNCS 0x989680 ;  /* 0x009896800000895d */ /* 0x004fea0003900000 */
[----:B------:R-:W2:Y:S02]  /*1c0d0*/  @!P0 SYNCS.PHASECHK.TRANS64 P0, [R3+URZ+0x13260], R4 ;  /* 0x01326004030085a7 */ /* 0x000ea4000800007f */
[----:B--2---:R-:W-:Y:S05]  /*1c0e0*/  @!P0 BRA `(.L_x_12822) ;  /* 0xfffffffc00f08947 */ /* 0x004fea000383ffff */
[----:B------:R-:W-:Y:S05]  /*1c0f0*/  BRA `(.L_x_12914) ;  /* 0xffffffcc00cc7947 */ /* 0x000fea000383ffff */
.L_x_12829:
[----:B-1----:R1:W2:Y:S02]  /*1c100*/  SYNCS.PHASECHK.TRANS64.TRYWAIT P1, [R0+URZ+0x13270], R3 ;  /* 0x01327003000075a7 */ /* 0x0022a4000802017f */
[----:B--2---:R-:W-:Y:S05]  /*1c110*/  @!P1 NANOSLEEP.SYNCS 0x989680 ;  /* 0x009896800000995d */ /* 0x004fea0003900000 */
[----:B------:R-:W2:Y:S02]  /*1c120*/  @!P1 SYNCS.PHASECHK.TRANS64 P1, [R0+URZ+0x13270], R3 ;  /* 0x01327003000095a7 */ /* 0x000ea4000802007f */
[----:B--2---:R-:W-:Y:S05]  /*1c130*/  @!P1 BRA `(.L_x_12829) ;  /* 0xfffffffc00f09947 */ /* 0x004fea000383ffff */
[----:B------:R-:W-:Y:S05]  /*1c140*/  BRA `(.L_x_12915) ;  /* 0xffffffd400607947 */ /* 0x000fea000383ffff */
.L_x_12831:
[----:B-1----:R1:W2:Y:S02]  /*1c150*/  SYNCS.PHASECHK.TRANS64.TRYWAIT P1, [R0+URZ+0x13260], R3 ;  /* 0x01326003000075a7 */ /* 0x0022a4000802017f */
[----:B--2---:R-:W-:Y:S05]  /*1c160*/  @!P1 NANOSLEEP.SYNCS 0x989680 ;  /* 0x009896800000995d */ /* 0x004fea0003900000 */
[----:B------:R-:W2:Y:S02]  /*1c170*/  @!P1 SYNCS.PHASECHK.TRANS64 P1, [R0+URZ+0x13260], R3 ;  /* 0x01326003000095a7 */ /* 0x000ea4000802007f */
[----:B--2---:R-:W-:Y:S05]  /*1c180*/  @!P1 BRA `(.L_x_12831) ;  /* 0xfffffffc00f09947 */ /* 0x004fea000383ffff */
[----:B------:R-:W-:Y:S05]  /*1c190*/  BRA `(.L_x_12916) ;  /* 0xffffffd400647947 */ /* 0x000fea000383ffff */
.L_x_12835:
        /* <DEDUP_REMOVED lines=8> */
.L_x_12918:
[----:B------:R-:W-:Y:S05]  /*1c220*/  BSYNC B0 ;  /* 0x0000000000007941 */ /* 0x000fea0003800000 */
.L_x_12917:
        /* <DEDUP_REMOVED lines=9> */
.L_x_12919:
        /* <DEDUP_REMOVED lines=18> */
.L_x_12920:
[----:B------:R-:W-:Y:S01]  /*1c3e0*/  IMAD.MOV.U32 R12, RZ, RZ, 0x2 ;  /* 0x00000002ff0c7424 */ /* 0x000fe200078e00ff */
[----:B------:R-:W-:-:S05]  /*1c3f0*/  SEL R5, R14, RZ, P1 ;  /* 0x000000ff0e057207 */ /* 0x000fca0000800000 */
[----:B------:R-:W-:-:S04]  /*1c400*/  IMAD.IADD R4, R2, 0x1, R5 ;  /* 0x0000000102047824 */ /* 0x000fc800078e0205 */
[----:B------:R-:W-:-:S07]  /*1c410*/  IMAD.MOV.U32 R13, RZ, RZ, R4 ;  /* 0x000000ffff0d7224 */ /* 0x000fce00078e0004 */
[----:B------:R-:W-:Y:S05]  /*1c420*/  WARPSYNC.COLLECTIVE R15, `(.L_x_12921) ;  /* 0x000000000f087348 */ /* 0x000fea0003c00000 */
[----:B------:R0:W1:Y:S02]  /*1c430*/  SHFL.UP P6, R14, R13, R12, R11 ;  /* 0x0400000c0d0e7389 */ /* 0x00006400000c000b */
[----:B01----:R-:W-:Y:S01]  /*1c440*/  ENDCOLLECTIVE ;  /* 0x000000000000791b */ /* 0x003fe20003800000 */
.L_x_12921:
[----:B------:R-:W-:Y:S01]  /*1c450*/  IMAD.MOV.U32 R12, RZ, RZ, 0x4 ;  /* 0x00000004ff0c7424 */ /* 0x000fe200078e00ff */
[----:B------:R-:W-:-:S05]  /*1c460*/  SEL R5, R14, RZ, P2 ;  /* 0x000000ff0e057207 */ /* 0x000fca0001000000 */
[----:B------:R-:W-:-:S05]  /*1c470*/  IMAD.IADD R5, R4, 0x1, R5 ;  /* 0x0000000104057824 */ /* 0x000fca00078e0205 */
[----:B------:R-:W-:-:S07]  /*1c480*/  MOV R13, R5 ;  /* 0x00000005000d7202 */ /* 0x000fce0000000f00 */
[----:B------:R-:W-:Y:S05]  /*1c490*/  WARPSYNC.COLLECTIVE R15, `(.L_x_12922) ;  /* 0x000000000f087348 */ /* 0x000fea0003c00000 */
[----:B------:R0:W1:Y:S02]  /*1c4a0*/  SHFL.UP P6, R14, R13, R12, R11 ;  /* 0x0400000c0d0e7389 */ /* 0x00006400000c000b */
[----:B01----:R-:W-:Y:S01]  /*1c4b0*/  ENDCOLLECTIVE ;  /* 0x000000000000791b */ /* 0x003fe20003800000 */
.L_x_12922:
[----:B------:R-:W-:Y:S01]  /*1c4c0*/  IMAD.MOV.U32 R12, RZ, RZ, 0x8 ;  /* 0x00000008ff0c7424 */ /* 0x000fe200078e00ff */
[----:B------:R-:W-:-:S05]  /*1c4d0*/  SEL R6, R14, RZ, P3 ;  /* 0x000000ff0e067207 */ /* 0x000fca0001800000 */
[----:B------:R-:W-:-:S04]  /*1c4e0*/  IMAD.IADD R6, R5, 0x1, R6 ;  /* 0x0000000105067824 */ /* 0x000fc800078e0206 */
[----:B------:R-:W-:-:S07]  /*1c4f0*/  IMAD.MOV.U32 R13, RZ, RZ, R6 ;  /* 0x000000ffff0d7224 */ /* 0x000fce00078e0006 */
[----:B------:R-:W-:Y:S05]  /*1c500*/  WARPSYNC.COLLECTIVE R15, `(.L_x_12923) ;  /* 0x000000000f087348 */ /* 0x000fea0003c00000 */
[----:B------:R0:W1:Y:S02]  /*1c510*/  SHFL.UP P6, R14, R13, R12, R11 ;  /* 0x0400000c0d0e7389 */ /* 0x00006400000c000b */
[----:B01----:R-:W-:Y:S01]  /*1c520*/  ENDCOLLECTIVE ;  /* 0x000000000000791b */ /* 0x003fe20003800000 */
.L_x_12923:
[----:B------:R-:W-:Y:S01]  /*1c530*/  IMAD.MOV.U32 R12, RZ, RZ, 0x10 ;  /* 0x00000010ff0c7424 */ /* 0x000fe200078e00ff */
[----:B------:R-:W-:-:S05]  /*1c540*/  SEL R3, R14, RZ, P4 ;  /* 0x000000ff0e037207 */ /* 0x000fca0002000000 */
[----:B------:R-:W-:-:S04]  /*1c550*/  IMAD.IADD R4, R6, 0x1, R3 ;  /* 0x0000000106047824 */ /* 0x000fc800078e0203 */
[----:B------:R-:W-:-:S07]  /*1c560*/  IMAD.MOV.U32 R13, RZ, RZ, R4 ;  /* 0x000000ffff0d7224 */ /* 0x000fce00078e0004 */
[----:B------:R-:W-:Y:S05]  /*1c570*/  WARPSYNC.COLLECTIVE R15, `(.L_x_12924) ;  /* 0x000000000f087348 */ /* 0x000fea0003c00000 */
[----:B------:R0:W1:Y:S02]  /*1c580*/  SHFL.UP P6, R14, R13, R12, R11 ;  /* 0x0400000c0d0e7389 */ /* 0x00006400000c000b */
[----:B01----:R-:W-:Y:S01]  /*1c590*/  ENDCOLLECTIVE ;  /* 0x000000000000791b */ /* 0x003fe20003800000 */
.L_x_12924:
        /* <DEDUP_REMOVED lines=8> */
.L_x_12925:
[----:B------:R-:W-:Y:S05]  /*1c620*/  BRA `(.L_x_12926) ;  /* 0xffffffd800287947 */ /* 0x000fea000383ffff */
.L_x_12840:
        /* <DEDUP_REMOVED lines=8> */
.L_x_12928:
[----:B------:R-:W-:Y:S05]  /*1c6b0*/  BSYNC B0 ;  /* 0x0000000000007941 */ /* 0x000fea0003800000 */
.L_x_12927:
        /* <DEDUP_REMOVED lines=8> */
.L_x_12929:
[----:B------:R-:W-:Y:S01]  /*1c740*/  IMAD.MOV.U32 R12, RZ, RZ, 0x4 ;  /* 0x00000004ff0c7424 */ /* 0x000fe200078e00ff */
[----:B------:R-:W-:-:S04]  /*1c750*/  SEL R4, R14, RZ, P2 ;  /* 0x000000ff0e047207 */ /* 0x000fc80001000000 */
[----:B------:R-:W-:-:S05]  /*1c760*/  IADD3 R4, R13, R4, RZ ;  /* 0x000000040d047210 */ /* 0x000fca0007ffe0ff */
[----:B------:R-:W-:-:S07]  /*1c770*/  IMAD.MOV.U32 R13, RZ, RZ, R4 ;  /* 0x000000ffff0d7224 */ /* 0x000fce00078e0004 */
[----:B------:R-:W-:Y:S05]  /*1c780*/  WARPSYNC.COLLECTIVE R15, `(.L_x_12930) ;  /* 0x000000000f087348 */ /* 0x000fea0003c00000 */
[----:B------:R0:W1:Y:S02]  /*1c790*/  SHFL.UP P6, R14, R13, R12, R11 ;  /* 0x0400000c0d0e7389 */ /* 0x00006400000c000b */
[----:B01----:R-:W-:Y:S01]  /*1c7a0*/  ENDCOLLECTIVE ;  /* 0x000000000000791b */ /* 0x003fe20003800000 */
.L_x_12930:
[----:B------:R-:W-:Y:S01]  /*1c7b0*/  IMAD.MOV.U32 R12, RZ, RZ, 0x8 ;  /* 0x00000008ff0c7424 */ /* 0x000fe200078e00ff */
[----:B------:R-:W-:-:S05]  /*1c7c0*/  SEL R5, R14, RZ, P3 ;  /* 0x000000ff0e057207 */ /* 0x000fca0001800000 */
[----:B------:R-:W-:-:S04]  /*1c7d0*/  IMAD.IADD R5, R4, 0x1, R5 ;  /* 0x0000000104057824 */ /* 0x000fc800078e0205 */
[----:B------:R-:W-:-:S07]  /*1c7e0*/  IMAD.MOV.U32 R13, RZ, RZ, R5 ;  /* 0x000000ffff0d7224 */ /* 0x000fce00078e0005 */
[----:B------:R-:W-:Y:S05]  /*1c7f0*/  WARPSYNC.COLLECTIVE R15, `(.L_x_12931) ;  /* 0x000000000f087348 */ /* 0x000fea0003c00000 */
[----:B------:R0:W1:Y:S02]  /*1c800*/  SHFL.UP P6, R14, R13, R12, R11 ;  /* 0x0400000c0d0e7389 */ /* 0x00006400000c000b */
[----:B01----:R-:W-:Y:S01]  /*1c810*/  ENDCOLLECTIVE ;  /* 0x000000000000791b */ /* 0x003fe20003800000 */
.L_x_12931:
[----:B------:R-:W-:Y:S01]  /*1c820*/  IMAD.MOV.U32 R12, RZ, RZ, 0x10 ;  /* 0x00000010ff0c7424 */ /* 0x000fe200078e00ff */
[----:B------:R-:W-:-:S05]  /*1c830*/  SEL R6, R14, RZ, P4 ;  /* 0x000000ff0e067207 */ /* 0x000fca0002000000 */
[----:B------:R-:W-:-:S04]  /*1c840*/  IMAD.IADD R6, R5, 0x1, R6 ;  /* 0x0000000105067824 */ /* 0x000fc800078e0206 */
[----:B------:R-:W-:-:S07]  /*1c850*/  IMAD.MOV.U32 R13, RZ, RZ, R6 ;  /* 0x000000ffff0d7224 */ /* 0x000fce00078e0006 */
[----:B------:R-:W-:Y:S05]  /*1c860*/  WARPSYNC.COLLECTIVE R15, `(.L_x_12932) ;  /* 0x000000000f087348 */ /* 0x000fea0003c00000 */
[----:B------:R0:W1:Y:S02]  /*1c870*/  SHFL.UP P6, R14, R13, R12, R11 ;  /* 0x0400000c0d0e7389 */ /* 0x00006400000c000b */
[----:B01----:R-:W-:Y:S01]  /*1c880*/  ENDCOLLECTIVE ;  /* 0x000000000000791b */ /* 0x003fe20003800000 */
.L_x_12932:
        /* <DEDUP_REMOVED lines=8> */
.L_x_12933:
[----:B------:R-:W-:Y:S05]  /*1c910*/  BRA `(.L_x_12934) ;  /* 0xffffffd800087947 */ /* 0x000fea000383ffff */
.L_x_12842:
[----:B------:R-:W-:Y:S01]  /*1c920*/  BSSY B0, `(.L_x_12935) ;  /* 0x0000006000007945 */ /* 0x000fe20003800000 */
[----:B------:R-:W-:Y:S01]  /*1c930*/  PLOP3.LUT P6, PT, P6, PT, PT, 0x8, 0x0 ;  /* 0x000000000000781c */ /* 0x000fe200037ce170 */
[----:B------:R-:W-:-:S12]  /*1c940*/  IMAD.MOV.U32 R15, RZ, RZ, -0x1 ;  /* 0xffffffffff0f7424 */ /* 0x000fd800078e00ff */
[----:B012---:R-:W-:Y:S05]  /*1c950*/  WARPSYNC.COLLECTIVE R15, `(.L_x_12936) ;  /* 0x000000000f087348 */ /* 0x007fea0003c00000 */
[----:B------:R-:W-:Y:S01]  /*1c960*/  VOTE.ANY R14, PT, P6 ;  /* 0x00000000000e7806 */ /* 0x000fe200030e0100 */
[----:B012---:R-:W-:Y:S06]  /*1c970*/  ENDCOLLECTIVE ;  /* 0x000000000000791b */ /* 0x007fec0003800000 */
.L_x_12936:
[----:B------:R-:W-:Y:S05]  /*1c980*/  BSYNC B0 ;  /* 0x0000000000007941 */ /* 0x000fea0003800000 */
.L_x_12935:
        /* <DEDUP_REMOVED lines=9> */
.L_x_12937:
[----:B------:R-:W-:Y:S01]  /*1ca20*/  IMAD.MOV.U32 R17, RZ, RZ, R14 ;  /* 0x000000ffff117224 */ /* 0x000fe200078e000e */
[----:B------:R-:W-:Y:S06]  /*1ca30*/  BRA `(.L_x_12938) ;  /* 0xffffffd400f87947 */ /* 0x000fec000383ffff */
.L_x_12844:
[----:B------:R-:W-:Y:S01]  /*1ca40*/  BSSY B0, `(.L_x_12939) ;  /* 0x0000007000007945 */ /* 0x000fe20003800000 */
[----:B------:R-:W-:Y:S01]  /*1ca50*/  MOV R13, R3 ;  /* 0x00000003000d7202 */ /* 0x000fe20000000f00 */
[----:B-1----:R-:W-:Y:S02]  /*1ca60*/  IMAD.MOV.U32 R11, RZ, RZ, 0x1f ;  /* 0x0000001fff0b7424 */ /* 0x002fe400078e00ff */
[----:B------:R-:W-:-:S07]  /*1ca70*/  IMAD.MOV.U32 R15, RZ, RZ, -0x1 ;  /* 0xffffffffff0f7424 */ /* 0x000fce00078e00ff */
[----:B0-234-:R-:W-:Y:S05]  /*1ca80*/  WARPSYNC.COLLECTIVE R15, `(.L_x_12940) ;  /* 0x000000000f087348 */ /* 0x01dfea0003c00000 */
[----:B------:R1:W0:Y:S02]  /*1ca90*/  SHFL.IDX P6, R14, R13, R12, R11 ;  /* 0x0000000c0d0e7389 */ /* 0x00022400000c000b */
[----:B01234-:R-:W-:Y:S01]  /*1caa0*/  ENDCOLLECTIVE ;  /* 0x000000000000791b */ /* 0x01ffe20003800000 */
.L_x_12940:
[----:B------:R-:W-:Y:S05]  /*1cab0*/  BSYNC B0 ;  /* 0x0000000000007941 */ /* 0x000fea0003800000 */
.L_x_12939:
[----:B------:R-:W-:Y:S01]  /*1cac0*/  IMAD.MOV.U32 R5, RZ, RZ, R14 ;  /* 0x000000ffff057224 */ /* 0x000fe200078e000e */
[----:B------:R-:W-:Y:S06]  /*1cad0*/  BRA `(.L_x_12843) ;  /* 0xffffffd400ec7947 */ /* 0x000fec000383ffff */
.L_x_12848:
[----:B0-----:R0:W2:Y:S02]  /*1cae0*/  SYNCS.PHASECHK.TRANS64.TRYWAIT P0, [R8+URZ+0x13220], R0 ;  /* 0x01322000080075a7 */ /* 0x0010a4000800017f */
[----:B--2---:R-:W-:Y:S05]  /*1caf0*/  @!P0 NANOSLEEP.SYNCS 0x989680 ;  /* 0x009896800000895d */ /* 0x004fea0003900000 */
[----:B------:R-:W2:Y:S02]  /*1cb00*/  @!P0 SYNCS.PHASECHK.TRANS64 P0, [R8+URZ+0x13220], R0 ;  /* 0x01322000080085a7 */ /* 0x000ea4000800007f */
[----:B--2---:R-:W-:Y:S05]  /*1cb10*/  @!P0 BRA `(.L_x_12848) ;  /* 0xfffffffc00f08947 */ /* 0x004fea000383ffff */
[----:B------:R-:W-:Y:S05]  /*1cb20*/  BRA `(.L_x_12941) ;  /* 0xffffffdc00647947 */ /* 0x000fea000383ffff */
.L_x_12849:
        /* <DEDUP_REMOVED lines=11> */
.L_x_12943:
[----:B------:R-:W-:Y:S05]  /*1cbe0*/  BSYNC B0 ;  /* 0x0000000000007941 */ /* 0x000fea0003800000 */
.L_x_12942:
[----:B------:R-:W-:Y:S05]  /*1cbf0*/  BRA `(.L_x_12944) ;  /* 0xffffffdc004c7947 */ /* 0x000fea000383ffff */
.L_x_12850:
[----:B------:R-:W-:Y:S01]  /*1cc00*/  BSSY B0, `(.L_x_12945) ;  /* 0x0000006000007945 */ /* 0x000fe20003800000 */
[----:B------:R-:W-:-:S07]  /*1cc10*/  IMAD.MOV.U32 R15, RZ, RZ, -0x1 ;  /* 0xffffffffff0f7424 */ /* 0x000fce00078e00ff */
[----:B01-34-:R-:W-:Y:S05]  /*1cc20*/  WARPSYNC.COLLECTIVE R15, `(.L_x_12946) ;  /* 0x000000000f0c7348 */ /* 0x01bfea0003c00000 */
[----:B------:R-:W-:Y:S02]  /*1cc30*/  ELECT P6, UR62, PT ;  /* 0x00000000003e782f */ /* 0x000fe400038c0000 */
[----:B------:R-:W-:Y:S01]  /*1cc40*/  MOV R14, UR62 ;  /* 0x0000003e000e7c02 */ /* 0x000fe20008000f00 */
[----:B01-34-:R-:W-:Y:S10]  /*1cc50*/  ENDCOLLECTIVE ;  /* 0x000000000000791b */ /* 0x01bff40003800000 */
.L_x_12946:
[----:B------:R-:W-:Y:S05]  /*1cc60*/  BSYNC B0 ;  /* 0x0000000000007941 */ /* 0x000fea0003800000 */
.L_x_12945:
[----:B------:R-:W-:Y:S05]  /*1cc70*/  BRA `(.L_x_12947) ;  /* 0xffffffdc00407947 */ /* 0x000fea000383ffff */
.L_x_12852:
[----:B0-----:R0:W2:Y:S02]  /*1cc80*/  SYNCS.PHASECHK.TRANS64.TRYWAIT P1, [R6+URZ], R3 ;  /* 0x00000003060075a7 */ /* 0x0010a4000802017f */
[----:B--2---:R-:W-:Y:S05]  /*1cc90*/  @!P1 NANOSLEEP.SYNCS 0x989680 ;  /* 0x009896800000995d */ /* 0x004fea0003900000 */
[----:B------:R-:W2:Y:S02]  /*1cca0*/  @!P1 SYNCS.PHASECHK.TRANS64 P1, [R6+URZ], R3 ;  /* 0x00000003060095a7 */ /* 0x000ea4000802007f */
[----:B--2---:R-:W-:Y:S05]  /*1ccb0*/  @!P1 BRA `(.L_x_12852) ;  /* 0xfffffffc00f09947 */ /* 0x004fea000383ffff */
[----:B------:R-:W-:Y:S05]  /*1ccc0*/  BRA `(.L_x_12948) ;  /* 0xffffffdc00747947 */ /* 0x000fea000383ffff */
.L_x_12853:
[----:B--2---:R2:W3:Y:S02]  /*1ccd0*/  SYNCS.PHASECHK.TRANS64.TRYWAIT P1, [R7+URZ], R0 ;  /* 0x00000000070075a7 */ /* 0x0044e4000802017f */
[----:B---3--:R-:W-:Y:S05]  /*1cce0*/  @!P1 NANOSLEEP.SYNCS 0x989680 ;  /* 0x009896800000995d */ /* 0x008fea0003900000 */
[----:B------:R-:W3:Y:S02]  /*1ccf0*/  @!P1 SYNCS.PHASECHK.TRANS64 P1, [R7+URZ], R0 ;  /* 0x00000000070095a7 */ /* 0x000ee4000802007f */
[----:B---3--:R-:W-:Y:S05]  /*1cd00*/  @!P1 BRA `(.L_x_12853) ;  /* 0xfffffffc00f09947 */ /* 0x008fea000383ffff */
[----:B------:R-:W-:Y:S05]  /*1cd10*/  BRA `(.L_x_12949) ;  /* 0xffffffdc00687947 */ /* 0x000fea000383ffff */
.L_x_12855:
[----:B---3--:R3:W0:Y:S02]  /*1cd20*/  SYNCS.PHASECHK.TRANS64.TRYWAIT P1, [R2+URZ+0x13260], R3 ;  /* 0x01326003020075a7 */ /* 0x008624000802017f */
[----:B0-----:R-:W-:Y:S05]  /*1cd30*/  @!P1 NANOSLEEP.SYNCS 0x989680 ;  /* 0x009896800000995d */ /* 0x001fea0003900000 */
[----:B------:R-:W0:Y:S02]  /*1cd40*/  @!P1 SYNCS.PHASECHK.TRANS64 P1, [R2+URZ+0x13260], R3 ;  /* 0x01326003020095a7 */ /* 0x000e24000802007f */
[----:B0-----:R-:W-:Y:S05]  /*1cd50*/  @!P1 BRA `(.L_x_12855) ;  /* 0xfffffffc00f09947 */ /* 0x001fea000383ffff */
[----:B------:R-:W-:Y:S05]  /*1cd60*/  BRA `(.L_x_12950) ;  /* 0xffffffdc00687947 */ /* 0x000fea000383ffff */
.L_x_12857:
[----:B------:R0:W0:Y:S02]  /*1cd70*/  SYNCS.PHASECHK.TRANS64.TRYWAIT P1, [R5+URZ+0x13260], R0 ;  /* 0x01326000050075a7 */ /* 0x000024000802017f */
[----:B0-----:R-:W-:Y:S05]  /*1cd80*/  @!P1 NANOSLEEP.SYNCS 0x989680 ;  /* 0x009896800000995d */ /* 0x001fea0003900000 */
[----:B------:R-:W0:Y:S02]  /*1cd90*/  @!P1 SYNCS.PHASECHK.TRANS64 P1, [R5+URZ+0x13260], R0 ;  /* 0x01326000050095a7 */ /* 0x000e24000802007f */
[----:B0-----:R-:W-:Y:S05]  /*1cda0*/  @!P1 BRA `(.L_x_12857) ;  /* 0xfffffffc00f09947 */ /* 0x001fea000383ffff */
[----:B------:R-:W-:Y:S05]  /*1cdb0*/  BRA `(.L_x_12951) ;  /* 0xffffffdc00687947 */ /* 0x000fea000383ffff */
.L_x_12859:
[----:B------:R0:W0:Y:S02]  /*1cdc0*/  SYNCS.PHASECHK.TRANS64.TRYWAIT P0, [R2+URZ+0x13280], R3 ;  /* 0x01328003020075a7 */ /* 0x000024000800017f */
[----:B0-----:R-:W-:Y:S05]  /*1cdd0*/  @!P0 NANOSLEEP.SYNCS 0x989680 ;  /* 0x009896800000895d */ /* 0x001fea0003900000 */
[----:B------:R-:W0:Y:S02]  /*1cde0*/  @!P0 SYNCS.PHASECHK.TRANS64 P0, [R2+URZ+0x13280], R3 ;  /* 0x01328003020085a7 */ /* 0x000e24000800007f */
[----:B0-----:R-:W-:Y:S05]  /*1cdf0*/  @!P0 BRA `(.L_x_12859) ;  /* 0xfffffffc00f08947 */ /* 0x001fea000383ffff */
[----:B------:R-:W-:Y:S05]  /*1ce00*/  BRA `(.L_x_12860) ;  /* 0xffffffdc00647947 */ /* 0x000fea000383ffff */
.L_x_12952:
        /* <DEDUP_REMOVED lines=15> */
.L_x_12998:


//--------------------- .nv.global.init           --------------------------
	.section	.nv.global.init,"aw",@progbits
	.align	4
.nv.global.init:
	.type		_ZZN5flash28permute_output_fp8_VcolmajorIN4cute6TensorINS1_11ArrayEngineIN7cutlass10bfloat16_tELm32EEENS1_6LayoutINS1_5tupleIJNS8_IJNS1_1CILi2EEESA_NS9_ILi8EEEEEENS9_ILi1EEESD_EEENS8_IJNS8_IJSD_SA_NS9_ILi4EEEEEENS9_ILi0EEESH_EEEEEEEEEvRT_E9upper_map,@object
	.size		_ZZN5flash28permute_output_fp8_VcolmajorIN4cute6TensorINS1_11ArrayEngineIN7cutlass10bfloat16_tELm32EEENS1_6LayoutINS1_5tupleIJNS8_IJNS1_1CILi2EEESA_NS9_ILi8EEEEEENS9_ILi1EEESD_EEENS8_IJNS8_IJSD_SA_NS9_ILi4EEEEEENS9_ILi0EEESH_EEEEEEEEEvRT_E9upper_map,(_ZZN5flash28permute_output_fp8_VcolmajorIN4cute6TensorINS1_11ArrayEngineIN7cutlass10bfloat16_tELm64EEENS1_6LayoutINS1_5tupleIJNS8_IJNS1_1CILi2EEESA_NS9_ILi16EEEEEENS9_ILi1EEESD_EEENS8_IJNS8_IJSD_SA_NS9_ILi4EEEEEENS9_ILi0EEESH_EEEEEEEEEvRT_E9upper_map - _ZZN5flash28permute_output_fp8_VcolmajorIN4cute6TensorINS1_11ArrayEngineIN7cutlass10bfloat16_tELm32EEENS1_6LayoutINS1_5tupleIJNS8_IJNS1_1CILi2EEESA_NS9_ILi8EEEEEENS9_ILi1EEESD_EEENS8_IJNS8_IJSD_SA_NS9_ILi4EEEEEENS9_ILi0EEESH_EEEEEEEEEvRT_E9upper_map)
_ZZN5flash28permute_output_fp8_VcolmajorIN4cute6TensorINS1_11ArrayEngineIN7cutlass10bfloat16_tELm32EEENS1_6LayoutINS1_5tupleIJNS8_IJNS1_1CILi2EEESA_NS9_ILi8EEEEEENS9_ILi1EEESD_EEENS8_IJNS8_IJSD_SA_NS9_ILi4EEEEEENS9_ILi0EEESH_EEEEEEEEEvRT_E9upper_map:
        /*0000*/ 	.byte	0x00, 0x00, 0x00, 0x00, 0x02, 0x00, 0x00, 0x00, 0x03, 0x00, 0x00, 0x00, 0x01, 0x00, 0x00, 0x00
	.type		_ZZN5flash28permute_output_fp8_VcolmajorIN4cute6TensorINS1_11ArrayEngineIN7cutlass10bfloat16_tELm64EEENS1_6LayoutINS1_5tupleIJNS8_IJNS1_1CILi2EEESA_NS9_ILi16EEEEEENS9_ILi1EEESD_EEENS8_IJNS8_IJSD_SA_NS9_ILi4EEEEEENS9_ILi0EEESH_EEEEEEEEEvRT_E9upper_map,@object
	.size		_ZZN5flash28permute_output_fp8_VcolmajorIN4cute6TensorINS1_11ArrayEngineIN7cutlass10bfloat16_tELm64EEENS1_6LayoutINS1_5tupleIJNS8_IJNS1_1CILi2EEESA_NS9_ILi16EEEEEENS9_ILi1EEESD_EEENS8_IJNS8_IJSD_SA_NS9_ILi4EEEEEENS9_ILi0EEESH_EEEEEEEEEvRT_E9upper_map,(_ZZN5flash28permute_output_fp8_VcolmajorIN4cute6TensorINS1_11ArrayEngineIN7cutlass10bfloat16_tELm48EEENS1_6LayoutINS1_5tupleIJNS8_IJNS1_1CILi2EEESA_NS9_ILi12EEEEEENS9_ILi1EEESD_EEENS8_IJNS8_IJSD_SA_NS9_ILi4EEEEEENS9_ILi0EEESH_EEEEEEEEEvRT_E9upper_map - _ZZN5flash28permute_output_fp8_VcolmajorIN4cute6TensorINS1_11ArrayEngineIN7cutlass10bfloat16_tELm64EEENS1_6LayoutINS1_5tupleIJNS8_IJNS1_1CILi2EEESA_NS9_ILi16EEEEEENS9_ILi1EEESD_EEENS8_IJNS8_IJSD_SA_NS9_ILi4EEEEEENS9_ILi0EEESH_EEEEEEEEEvRT_E9upper_map)
_ZZN5flash28permute_output_fp8_VcolmajorIN4cute6TensorINS1_11ArrayEngineIN7cutlass10bfloat16_tELm64EEENS1_6LayoutINS1_5tupleIJNS8_IJNS1_1CILi2EEESA_NS9_ILi16EEEEEENS9_ILi1EEESD_EEENS8_IJNS8_IJSD_SA_NS9_ILi4EEEEEENS9_ILi0EEESH_EEEEEEEEEvRT_E9upper_map:
        /*0010*/ 	.byte	0x00, 0x00, 0x00, 0x00, 0x02, 0x00, 0x00, 0x00, 0x03, 0x00, 0x00, 0x00, 0x01, 0x00, 0x00, 0x00
	.type		_ZZN5flash28permute_output_fp8_VcolmajorIN4cute6TensorINS1_11ArrayEngineIN7cutlass10bfloat16_tELm48EEENS1_6LayoutINS1_5tupleIJNS8_IJNS1_1CILi2EEESA_NS9_ILi12EEEEEENS9_ILi1EEESD_EEENS8_IJNS8_IJSD_SA_NS9_ILi4EEEEEENS9_ILi0EEESH_EEEEEEEEEvRT_E9upper_map,@object
	.size		_ZZN5flash28permute_output_fp8_VcolmajorIN4cute6TensorINS1_11ArrayEngineIN7cutlass10bfloat16_tELm48EEENS1_6LayoutINS1_5tupleIJNS8_IJNS1_1CILi2EEESA_NS9_ILi12EEEEEENS9_ILi1EEESD_EEENS8_IJNS8_IJSD_SA_NS9_ILi4EEEEEENS9_ILi0EEESH_EEEEEEEEEvRT_E9upper_map,(_ZZN5flash28permute_output_fp8_VcolmajorIN4cute6TensorINS1_11ArrayEngineIN7cutlass10bfloat16_tELm128EEENS1_6LayoutINS1_5tupleIJNS8_IJNS1_1CILi2EEESA_NS9_ILi32EEEEEENS9_ILi1EEESD_EEENS8_IJNS8_IJSD_SA_NS9_ILi4EEEEEENS9_ILi0EEESH_EEEEEEEEEvRT_E9upper_map - _ZZN5flash28permute_output_fp8_VcolmajorIN4cute6TensorINS1_11ArrayEngineIN7cutlass10bfloat16_tELm48EEENS1_6LayoutINS1_5tupleIJNS8_IJNS1_1CILi2EEESA_NS9_ILi12EEEEEENS9_ILi1EEESD_EEENS8_IJNS8_IJSD_SA_NS9_ILi4EEEEEENS9_ILi0EEESH_EEEEEEEEEvRT_E9upper_map)
_ZZN5flash28permute_output_fp8_VcolmajorIN4cute6TensorINS1_11ArrayEngineIN7cutlass10bfloat16_tELm48EEENS1_6LayoutINS1_5tupleIJNS8_IJNS1_1CILi2EEESA_NS9_ILi12EEEEEENS9_ILi1EEESD_EEENS8_IJNS8_IJSD_SA_NS9_ILi4EEEEEENS9_ILi0EEESH_EEEEEEEEEvRT_E9upper_map:
        /*0020*/ 	.byte	0x00, 0x00, 0x00, 0x00, 0x02, 0x00, 0x00, 0x00, 0x03, 0x00, 0x00, 0x00, 0x01, 0x00, 0x00, 0x00
	.type		_ZZN5flash28permute_output_fp8_VcolmajorIN4cute6TensorINS1_11ArrayEngineIN7cutlass10bfloat16_tELm128EEENS1_6LayoutINS1_5tupleIJNS8_IJNS1_1CILi2EEESA_NS9_ILi32EEEEEENS9_ILi1EEESD_EEENS8_IJNS8_IJSD_SA_NS9_ILi4EEEEEENS9_ILi0EEESH_EEEEEEEEEvRT_E9upper_map,@object
	.size		_ZZN5flash28permute_output_fp8_VcolmajorIN4cute6TensorINS1_11ArrayEngineIN7cutlass10bfloat16_tELm128EEENS1_6LayoutINS1_5tupleIJNS8_IJNS1_1CILi2EEESA_NS9_ILi32EEEEEENS9_ILi1EEESD_EEENS8_IJNS8_IJSD_SA_NS9_ILi4EEEEEENS9_ILi0EEESH_EEEEEEEEEvRT_E9upper_map,(_ZZN5flash28permute_output_fp8_VcolmajorIN4cute6TensorINS1_11ArrayEngineIN7cutlass10bfloat16_tELm96EEENS1_6LayoutINS1_5tupleIJNS8_IJNS1_1CILi2EEESA_NS9_ILi24EEEEEENS9_ILi1EEESD_EEENS8_IJNS8_IJSD_SA_NS9_ILi4EEEEEENS9_ILi0EEESH_EEEEEEEEEvRT_E9upper_map - _ZZN5flash28permute_output_fp8_VcolmajorIN4cute6TensorINS1_11ArrayEngineIN7cutlass10bfloat16_tELm128EEENS1_6LayoutINS1_5tupleIJNS8_IJNS1_1CILi2EEESA_NS9_ILi32EEEEEENS9_ILi1EEESD_EEENS8_IJNS8_IJSD_SA_NS9_ILi4EEEEEENS9_ILi0EEESH_EEEEEEEEEvRT_E9upper_map)
_ZZN5flash28permute_output_fp8_VcolmajorIN4cute6TensorINS1_11ArrayEngineIN7cutlass10bfloat16_tELm128EEENS1_6LayoutINS1_5tupleIJNS8_IJNS1_1CILi2EEESA_NS9_ILi32EEEEEENS9_ILi1EEESD_EEENS8_IJNS8_IJSD_SA_NS9_ILi4EEEEEENS9_ILi0EEESH_EEEEEEEEEvRT_E9upper_map:
        /*0030*/ 	.byte	0x00, 0x00, 0x00, 0x00, 0x02, 0x00, 0x00, 0x00, 0x03, 0x00, 0x00, 0x00, 0x01, 0x00, 0x00, 0x00
	.type		_ZZN5flash28permute_output_fp8_VcolmajorIN4cute6TensorINS1_11ArrayEngineIN7cutlass10bfloat16_tELm96EEENS1_6LayoutINS1_5tupleIJNS8_IJNS1_1CILi2EEESA_NS9_ILi24EEEEEENS9_ILi1EEESD_EEENS8_IJNS8_IJSD_SA_NS9_ILi4EEEEEENS9_ILi0EEESH_EEEEEEEEEvRT_E9upper_map,@object
	.size		_ZZN5flash28permute_output_fp8_VcolmajorIN4cute6TensorINS1_11ArrayEngineIN7cutlass10bfloat16_tELm96EEENS1_6LayoutINS1_5tupleIJNS8_IJNS1_1CILi2EEESA_NS9_ILi24EEEEEENS9_ILi1EEESD_EEENS8_IJNS8_IJSD_SA_NS9_ILi4EEEEEENS9_ILi0EEESH_EEEEEEEEEvRT_E9upper_map,($str$25 - _ZZN5flash28permute_output_fp8_VcolmajorIN4cute6TensorINS1_11ArrayEngineIN7cutlass10bfloat16_tELm96EEENS1_6LayoutINS1_5tupleIJNS8_IJNS1_1CILi2EEESA_NS9_ILi24EEEEEENS9_ILi1EEESD_EEENS8_IJNS8_IJSD_SA_NS9_ILi4EEEEEENS9_ILi0EEESH_EEEEEEEEEvRT_E9upper_map)
_ZZN5flash28permute_output_fp8_VcolmajorIN4cute6TensorINS1_11ArrayEngineIN7cutlass10bfloat16_tELm96EEENS1_6LayoutINS1_5tupleIJNS8_IJNS1_1CILi2EEESA_NS9_ILi24EEEEEENS9_ILi1EEESD_EEENS8_IJNS8_IJSD_SA_NS9_ILi4EEEEEENS9_ILi0EEESH_EEEEEEEEEvRT_E9upper_map:
        /*0040*/ 	.byte	0x00, 0x00, 0x00, 0x00, 0x02, 0x00, 0x00, 0x00, 0x03, 0x00, 0x00, 0x00, 0x01, 0x00, 0x00, 0x00
	.type		$str$25,@object
	.size		$str$25,($str$26 - $str$25)
$str$25:
        /*0050*/ 	.byte	0x28, 0x61, 0x64, 0x64, 0x72, 0x65, 0x73, 0x73, 0x20, 0x26, 0x20, 0x6d, 0x61, 0x73, 0x6b, 0x29
        /*0060*/ 	.byte	0x20, 0x3d, 0x3d, 0x20, 0x30, 0x00
	.type		$str$26,@object
	.size		$str$26,(__unnamed_40 - $str$26)
$str$26:
        /*0066*/ 	.byte	0x2f, 0x74, 0x6d, 0x70, 0x2f, 0x6f, 0x73, 0x73, 0x5f, 0x6b, 0x65, 0x72, 0x6e, 0x65, 0x6c, 0x73
        /*0076*/ 	.byte	0x5f, 0x73, 0x72, 0x63, 0x2f, 0x66, 0x6c, 0x61, 0x73, 0x68, 0x5f, 0x61, 0x74, 0x74, 0x65, 0x6e
        /*0086*/ 	.byte	0x74, 0x69, 0x6f, 0x6e, 0x2f, 0x63, 0x73, 0x72, 0x63, 0x2f, 0x63, 0x75, 0x74, 0x6c, 0x61, 0x73
        /*0096*/ 	.byte	0x73, 0x2f, 0x69, 0x6e, 0x63, 0x6c, 0x75, 0x64, 0x65, 0x2f, 0x63, 0x75, 0x74, 0x65, 0x2f, 0x70
        /*00a6*/ 	.byte	0x6f, 0x69, 0x6e, 0x74, 0x65, 0x72, 0x5f, 0x66, 0x6c, 0x61, 0x67, 0x67, 0x65, 0x64, 0x2e, 0x68
        /*00b6*/ 	.byte	0x70, 0x70, 0x00
	.type		__unnamed_40,@object
	.size		__unnamed_40,(__unnamed_5 - __unnamed_40)
__unnamed_40:
        /* <DEDUP_REMOVED lines=24> */
        /*0239*/ 	.byte	0x26, 0x5d, 0x00
	.type		__unnamed_5,@object
	.size		__unnamed_5,(__unnamed_17 - __unnamed_5)
__unnamed_5:
        /* <DEDUP_REMOVED lines=25> */
	.type		__unnamed_17,@object
	.size		__unnamed_17,(__unnamed_28 - __unnamed_17)
__unnamed_17:
        /* <DEDUP_REMOVED lines=24> */
        /*053f*/ 	.byte	0x3e, 0x3e, 0x20, 0x26, 0x5d, 0x00
	.type		__unnamed_28,@object
	.size		__unnamed_28,(__unnamed_12 - __unnamed_28)
__unnamed_28:
        /* <DEDUP_REMOVED lines=25> */
	.type		__unnamed_12,@object
	.size		__unnamed_12,(__unnamed_23 - __unnamed_12)
__unnamed_12:
        /* <DEDUP_REMOVED lines=25> */
	.type		__unnamed_23,@object
	.size		__unnamed_23,(__unnamed_6 - __unnamed_23)
__unnamed_23:
        /* <DEDUP_REMOVED lines=25> */
	.type		__unnamed_6,@object
	.size		__unnamed_6,(__unnamed_11 - __unnamed_6)
__unnamed_6:
        /* <DEDUP_REMOVED lines=25> */
	.type		__unnamed_11,@object
	.size		__unnamed_11,(__unnamed_18 - __unnamed_11)
__unnamed_11:
        /* <DEDUP_REMOVED lines=25> */
	.type		__unnamed_18,@object
	.size		__unnamed_18,(__unnamed_35 - __unnamed_18)
__unnamed_18:
        /* <DEDUP_REMOVED lines=25> */
	.type		__unnamed_35,@object
	.size		__unnamed_35,(__unnamed_38 - __unnamed_35)
__unnamed_35:
        /* <DEDUP_REMOVED lines=24> */
        /*0fe9*/ 	.byte	0x34, 0x3e, 0x3e, 0x3e, 0x3e, 0x3e, 0x20, 0x26, 0x5d, 0x00
	.type		__unnamed_38,@object
	.size		__unnamed_38,(__unnamed_2 - __unnamed_38)
__unnamed_38:
        /* <DEDUP_REMOVED lines=28> */
        /*11b3*/ 	.byte	0x3a, 0x43, 0x3c, 0x31, 0x36, 0x33, 0x38, 0x34, 0x3e, 0x3e, 0x3e, 0x3e, 0x3e, 0x5d, 0x00
	.type		__unnamed_2,@object
	.size		__unnamed_2,(__unnamed_4 - __unnamed_2)
__unnamed_2:
        /* <DEDUP_REMOVED lines=29> */
	.type		__unnamed_4,@object
	.size		__unnamed_4,(__unnamed_3 - __unnamed_4)
__unnamed_4:
        /* <DEDUP_REMOVED lines=29> */
	.type		__unnamed_3,@object
	.size		__unnamed_3,(__unnamed_1 - __unnamed_3)
__unnamed_3:
        /* <DEDUP_REMOVED lines=29> */
        /*1730*/ 	.byte	0x00
	.type		__unnamed_1,@object
	.size		__unnamed_1,(__unnamed_10 - __unnamed_1)
__unnamed_1:
        /* <DEDUP_REMOVED lines=30> */
	.type		__unnamed_10,@object
	.size		__unnamed_10,(__unnamed_20 - __unnamed_10)
__unnamed_10:
        /* <DEDUP_REMOVED lines=29> */
        /*1ad2*/ 	.byte	0x5d, 0x00
	.type		__unnamed_20,@object
	.size		__unnamed_20,(__unnamed_8 - __unnamed_20)
__unnamed_20:
        /* <DEDUP_REMOVED lines=30> */
	.type		__unnamed_8,@object
	.size		__unnamed_8,(__unnamed_22 - __unnamed_8)
__unnamed_8:
        /* <DEDUP_REMOVED lines=30> */
	.type		__unnamed_22,@object
	.size		__unnamed_22,(__unnamed_15 - __unnamed_22)
__unnamed_22:
        /* <DEDUP_REMOVED lines=30> */
	.type		__unnamed_15,@object
	.size		__unnamed_15,(__unnamed_26 - __unnamed_15)
__unnamed_15:
        /* <DEDUP_REMOVED lines=30> */
	.type		__unnamed_26,@object
	.size		__unnamed_26,(__unnamed_33 - __unnamed_26)
__unnamed_26:
        /* <DEDUP_REMOVED lines=30> */
	.type		__unnamed_33,@object
	.size		__unnamed_33,(__unnamed_9 - __unnamed_33)
__unnamed_33:
        /* <DEDUP_REMOVED lines=30> */
	.type		__unnamed_9,@object
	.size		__unnamed_9,(__unnamed_30 - __unnamed_9)
__unnamed_9:
        /* <DEDUP_REMOVED lines=30> */
	.type		__unnamed_30,@object
	.size		__unnamed_30,(__unnamed_16 - __unnamed_30)
__unnamed_30:
        /* <DEDUP_REMOVED lines=30> */
	.type		__unnamed_16,@object
	.size		__unnamed_16,(__unnamed_21 - __unnamed_16)
__unnamed_16:
        /* <DEDUP_REMOVED lines=30> */
	.type		__unnamed_21,@object
	.size		__unnamed_21,(__unnamed_14 - __unnamed_21)
__unnamed_21:
        /* <DEDUP_REMOVED lines=30> */
	.type		__unnamed_14,@object
	.size		__unnamed_14,(__unnamed_27 - __unnamed_14)
__unnamed_14:
        /* <DEDUP_REMOVED lines=30> */
	.type		__unnamed_27,@object
	.size		__unnamed_27,(__unnamed_25 - __unnamed_27)
__unnamed_27:
        /* <DEDUP_REMOVED lines=30> */
	.type		__unnamed_25,@object
	.size		__unnamed_25,(__unnamed_13 - __unnamed_25)
__unnamed_25:
        /* <DEDUP_REMOVED lines=30> */
	.type		__unnamed_13,@object
	.size		__unnamed_13,(__unnamed_29 - __unnamed_13)
__unnamed_13:
        /* <DEDUP_REMOVED lines=30> */
	.type		__unnamed_29,@object
	.size		__unnamed_29,(__unnamed_37 - __unnamed_29)
__unnamed_29:
        /* <DEDUP_REMOVED lines=30> */
	.type		__unnamed_37,@object
	.size		__unnamed_37,(__unnamed_19 - __unnamed_37)
__unnamed_37:
        /* <DEDUP_REMOVED lines=30> */
	.type		__unnamed_19,@object
	.size		__unnamed_19,(__unnamed_39 - __unnamed_19)
__unnamed_19:
        /* <DEDUP_REMOVED lines=30> */
	.type		__unnamed_39,@object
	.size		__unnamed_39,(__unnamed_7 - __unnamed_39)
__unnamed_39:
        /* <DEDUP_REMOVED lines=30> */
	.type		__unnamed_7,@object
	.size		__unnamed_7,(__unnamed_24 - __unnamed_7)
__unnamed_7:
        /* <DEDUP_REMOVED lines=30> */
	.type		__unnamed_24,@object
	.size		__unnamed_24,(__unnamed_36 - __unnamed_24)
__unnamed_24:
        /* <DEDUP_REMOVED lines=29> */
        /*3f48*/ 	.byte	0x3e, 0x20, 0x26, 0x5d, 0x00
	.type		__unnamed_36,@object
	.size		__unnamed_36,(__unnamed_34 - __unnamed_36)
__unnamed_36:
        /* <DEDUP_REMOVED lines=30> */
	.type		__unnamed_34,@object
	.size		__unnamed_34,(__unnamed_32 - __unnamed_34)
__unnamed_34:
        /* <DEDUP_REMOVED lines=30> */
	.type		__unnamed_32,@object
	.size		__unnamed_32,(__unnamed_31 - __unnamed_32)
__unnamed_32:
        /* <DEDUP_REMOVED lines=30> */
	.type		__unnamed_31,@object
	.size		__unnamed_31,(.L_34 - __unnamed_31)
__unnamed_31:
        /* <DEDUP_REMOVED lines=29> */
        /*469f*/ 	.byte	0x3e, 0x3e, 0x3e, 0x3e, 0x20, 0x26, 0x5d, 0x00
.L_34:


//--------------------- .nv.shared._ZN7cutlass13device_kernelIN5flash11enable_sm90INS1_16FlashAttnFwdSm90INS1_25CollectiveMainloopFwdSm90ILi2EN4cute5tupleIJNS5_1CILi1EEES8_S8_EEENS6_IJNS7_ILi128EEESA_NS7_ILi256EEEEEELi256ENS_12float_e4m3_tEfNS_4arch4Sm90ELb0ELb0ELb1ELb0ELb0ELb0ELb0ELb1ELb1ELb1ELb0ELb0EEENS1_21CollectiveEpilogueFwdINS6_IJSA_SB_SA_EEES9_NS_10bfloat16_tESF_Li256ELb0ELb1ELb0ELb1EEENS1_29StaticPersistentTileSchedulerILb0EEEEEEEEEvNT_6ParamsE --------------------------
	.section	.nv.shared._ZN7cutlass13device_kernelIN5flash11enable_sm90INS1_16FlashAttnFwdSm90INS1_25CollectiveMainloopFwdSm90ILi2EN4cute5tupleIJNS5_1CILi1EEES8_S8_EEENS6_IJNS7_ILi128EEESA_NS7_ILi256EEEEEELi256ENS_12float_e4m3_tEfNS_4arch4Sm90ELb0ELb0ELb1ELb0ELb0ELb0ELb0ELb1ELb1ELb1ELb0ELb0EEENS1_21CollectiveEpilogueFwdINS6_IJSA_SB_SA_EEES9_NS_10bfloat16_tESF_Li256ELb0ELb1ELb0ELb1EEENS1_29StaticPersistentTileSchedulerILb0EEEEEEEEEvNT_6ParamsE,"aw",@nobits
	.sectionflags	@""
	.align	16
	.zero		1024


//--------------------- .nv.shared.reserved.0     --------------------------
	.section	.nv.shared.reserved.0,"aw",@nobits
	.weak		__nv_reservedSMEM_offset_0_alias
	.size		__nv_reservedSMEM_offset_0_alias, 0, 0
	.other		__nv_reservedSMEM_offset_0_alias,@"STO_CUDA_RESERVED_SHARED STV_DEFAULT"
__nv_reservedSMEM_offset_0_alias:
	.zero		0


//--------------------- .nv.global                --------------------------
	.section	.nv.global,"aw",@nobits
.nv.global:
	.type		_ZN82_INTERNAL_a59f53e3_46_flash_fwd_hdimall_e4m3_softcap_packgqa_sm90_cu_f3e6f9ee_39584cute1_E,@object
	.size		_ZN82_INTERNAL_a59f53e3_46_flash_fwd_hdimall_e4m3_softcap_packgqa_sm90_cu_f3e6f9ee_39584cute1_E,(_ZN82_INTERNAL_a59f53e3_46_flash_fwd_hdimall_e4m3_softcap_packgqa_sm90_cu_f3e6f9ee_39584cuda3std3__45__cpo6cbeginE - _ZN82_INTERNAL_a59f53e3_46_flash_fwd_hdimall_e4m3_softcap_packgqa_sm90_cu_f3e6f9ee_39584cute1_E)
_ZN82_INTERNAL_a59f53e3_46_flash_fwd_hdimall_e4m3_softcap_packgqa_sm90_cu_f3e6f9ee_39584cute1_E:
	.zero		1
	.type		_ZN82_INTERNAL_a59f53e3_46_flash_fwd_hdimall_e4m3_softcap_packgqa_sm90_cu_f3e6f9ee_39584cuda3std3__45__cpo6cbeginE,@object
	.size		_ZN82_INTERNAL_a59f53e3_46_flash_fwd_hdimall_e4m3_softcap_packgqa_sm90_cu_f3e6f9ee_39584cuda3std3__45__cpo6cbeginE,(_ZN82_INTERNAL_a59f53e3_46_flash_fwd_hdimall_e4m3_softcap_packgqa_sm90_cu_f3e6f9ee_39584cuda3std3__48in_placeE - _ZN82_INTERNAL_a59f53e3_46_flash_fwd_hdimall_e4m3_softcap_packgqa_sm90_cu_f3e6f9ee_39584cuda3std3__45__cpo6cbeginE)
_ZN82_INTERNAL_a59f53e3_46_flash_fwd_hdimall_e4m3_softcap_packgqa_sm90_cu_f3e6f9ee_39584cuda3std3__45__cpo6cbeginE:
	.zero		1
	.type		_ZN82_INTERNAL_a59f53e3_46_flash_fwd_hdimall_e4m3_softcap_packgqa_sm90_cu_f3e6f9ee_39584cuda3std3__48in_placeE,@object
	.size		_ZN82_INTERNAL_a59f53e3_46_flash_fwd_hdimall_e4m3_softcap_packgqa_sm90_cu_f3e6f9ee_39584cuda3std3__48in_placeE,(_ZN82_INTERNAL_a59f53e3_46_flash_fwd_hdimall_e4m3_softcap_packgqa_sm90_cu_f3e6f9ee_39584cuda3std6ranges3__45__cpo9iter_moveE - _ZN82_INTERNAL_a59f53e3_46_flash_fwd_hdimall_e4m3_softcap_packgqa_sm90_cu_f3e6f9ee_39584cuda3std3__48in_placeE)
_ZN82_INTERNAL_a59f53e3_46_flash_fwd_hdimall_e4m3_softcap_packgqa_sm90_cu_f3e6f9ee_39584cuda3std3__48in_placeE:
	.zero		1
	.type		_ZN82_INTERNAL_a59f53e3_46_flash_fwd_hdimall_e4m3_softcap_packgqa_sm90_cu_f3e6f9ee_39584cuda3std6ranges3__45__cpo9iter_moveE,@object
	.size		_ZN82_INTERNAL_a59f53e3_46_flash_fwd_hdimall_e4m3_softcap_packgqa_sm90_cu_f3e6f9ee_39584cuda3std6ranges3__45__cpo9iter_moveE,(_ZN82_INTERNAL_a59f53e3_46_flash_fwd_hdimall_e4m3_softcap_packgqa_sm90_cu_f3e6f9ee_39584cuda3std3__45__cpo5beginE - _ZN82_INTERNAL_a59f53e3_46_flash_fwd_hdimall_e4m3_softcap_packgqa_sm90_cu_f3e6f9ee_39584cuda3std6ranges3__45__cpo9iter_moveE)
_ZN82_INTERNAL_a59f53e3_46_flash_fwd_hdimall_e4m3_softcap_packgqa_sm90_cu_f3e6f9ee_39584cuda3std6ranges3__45__cpo9iter_moveE:
	.zero		1
	.type		_ZN82_INTERNAL_a59f53e3_46_flash_fwd_hdimall_e4m3_softcap_packgqa_sm90_cu_f3e6f9ee_39584cuda3std3__45__cpo5beginE,@object
	.size		_ZN82_INTERNAL_a59f53e3_46_flash_fwd_hdimall_e4m3_softcap_packgqa_sm90_cu_f3e6f9ee_39584cuda3std3__45__cpo5beginE,(_ZN82_INTERNAL_a59f53e3_46_flash_fwd_hdimall_e4m3_softcap_packgqa_sm90_cu_f3e6f9ee_39584cuda3std3__484_GLOBAL__N__a59f53e3_46_flash_fwd_hdimall_e4m3_softcap_packgqa_sm90_cu_f3e6f9ee_39586ignoreE - _ZN82_INTERNAL_a59f53e3_46_flash_fwd_hdimall_e4m3_softcap_packgqa_sm90_cu_f3e6f9ee_39584cuda3std3__45__cpo5beginE)
_ZN82_INTERNAL_a59f53e3_46_flash_fwd_hdimall_e4m3_softcap_packgqa_sm90_cu_f3e6f9ee_39584cuda3std3__45__cpo5beginE:
	.zero		1
	.type		_ZN82_INTERNAL_a59f53e3_46_flash_fwd_hdimall_e4m3_softcap_packgqa_sm90_cu_f3e6f9ee_39584cuda3std3__484_GLOBAL__N__a59f53e3_46_flash_fwd_hdimall_e4m3_softcap_packgqa_sm90_cu_f3e6f9ee_39586ignoreE,@object
	.size		_ZN82_INTERNAL_a59f53e3_46_flash_fwd_hdimall_e4m3_softcap_packgqa_sm90_cu_f3e6f9ee_39584cuda3std3__484_GLOBAL__N__a59f53e3_46_flash_fwd_hdimall_e4m3_softcap_packgqa_sm90_cu_f3e6f9ee_39586ignoreE,(_ZN82_INTERNAL_a59f53e3_46_flash_fwd_hdimall_e4m3_softcap_packgqa_sm90_cu_f3e6f9ee_39584cute7productE - _ZN82_INTERNAL_a59f53e3_46_flash_fwd_hdimall_e4m3_softcap_packgqa_sm90_cu_f3e6f9ee_39584cuda3std3__484_GLOBAL__N__a59f53e3_46_flash_fwd_hdimall_e4m3_softcap_packgqa_sm90_cu_f3e6f9ee_39586ignoreE)
_ZN82_INTERNAL_a59f53e3_46_flash_fwd_hdimall_e4m3_softcap_packgqa_sm90_cu_f3e6f9ee_39584cuda3std3__484_GLOBAL__N__a59f53e3_46_flash_fwd_hdimall_e4m3_softcap_packgqa_sm90_cu_f3e6f9ee_39586ignoreE:
	.zero		1
	.type		_ZN82_INTERNAL_a59f53e3_46_flash_fwd_hdimall_e4m3_softcap_packgqa_sm90_cu_f3e6f9ee_39584cute7productE,@object
	.size		_ZN82_INTERNAL_a59f53e3_46_flash_fwd_hdimall_e4m3_softcap_packgqa_sm90_cu_f3e6f9ee_39584cute7productE,(_ZN82_INTERNAL_a59f53e3_46_flash_fwd_hdimall_e4m3_softcap_packgqa_sm90_cu_f3e6f9ee_39584cuda3std3__45__cpo3endE - _ZN82_INTERNAL_a59f53e3_46_flash_fwd_hdimall_e4m3_softcap_packgqa_sm90_cu_f3e6f9ee_39584cute7productE)
_ZN82_INTERNAL_a59f53e3_46_flash_fwd_hdimall_e4m3_softcap_packgqa_sm90_cu_f3e6f9ee_39584cute7productE:
	.zero		1
	.type		_ZN82_INTERNAL_a59f53e3_46_flash_fwd_hdimall_e4m3_softcap_packgqa_sm90_cu_f3e6f9ee_39584cuda3std3__45__cpo3endE,@object
	.size		_ZN82_INTERNAL_a59f53e3_46_flash_fwd_hdimall_e4m3_softcap_packgqa_sm90_cu_f3e6f9ee_39584cuda3std3__45__cpo3endE,(_ZN82_INTERNAL_a59f53e3_46_flash_fwd_hdimall_e4m3_softcap_packgqa_sm90_cu_f3e6f9ee_39584cuda3std3__419piecewise_constructE - _ZN82_INTERNAL_a59f53e3_46_flash_fwd_hdimall_e4m3_softcap_packgqa_sm90_cu_f3e6f9ee_39584cuda3std3__45__cpo3endE)
_ZN82_INTERNAL_a59f53e3_46_flash_fwd_hdimall_e4m3_softcap_packgqa_sm90_cu_f3e6f9ee_39584cuda3std3__45__cpo3endE:
	.zero		1
	.type		_ZN82_INTERNAL_a59f53e3_46_flash_fwd_hdimall_e4m3_softcap_packgqa_sm90_cu_f3e6f9ee_39584cuda3std3__419piecewise_constructE,@object
	.size		_ZN82_INTERNAL_a59f53e3_46_flash_fwd_hdimall_e4m3_softcap_packgqa_sm90_cu_f3e6f9ee_39584cuda3std3__419piecewise_constructE,(_ZN82_INTERNAL_a59f53e3_46_flash_fwd_hdimall_e4m3_softcap_packgqa_sm90_cu_f3e6f9ee_39584cuda3std3__45__cpo4cendE - _ZN82_INTERNAL_a59f53e3_46_flash_fwd_hdimall_e4m3_softcap_packgqa_sm90_cu_f3e6f9ee_39584cuda3std3__419piecewise_constructE)
_ZN82_INTERNAL_a59f53e3_46_flash_fwd_hdimall_e4m3_softcap_packgqa_sm90_cu_f3e6f9ee_39584cuda3std3__419piecewise_constructE:
	.zero		1
	.type		_ZN82_INTERNAL_a59f53e3_46_flash_fwd_hdimall_e4m3_softcap_packgqa_sm90_cu_f3e6f9ee_39584cuda3std3__45__cpo4cendE,@object
	.size		_ZN82_INTERNAL_a59f53e3_46_flash_fwd_hdimall_e4m3_softcap_packgqa_sm90_cu_f3e6f9ee_39584cuda3std3__45__cpo4cendE,(_ZN82_INTERNAL_a59f53e3_46_flash_fwd_hdimall_e4m3_softcap_packgqa_sm90_cu_f3e6f9ee_39584cuda3std6ranges3__45__cpo4swapE - _ZN82_INTERNAL_a59f53e3_46_flash_fwd_hdimall_e4m3_softcap_packgqa_sm90_cu_f3e6f9ee_39584cuda3std3__45__cpo4cendE)
_ZN82_INTERNAL_a59f53e3_46_flash_fwd_hdimall_e4m3_softcap_packgqa_sm90_cu_f3e6f9ee_39584cuda3std3__45__cpo4cendE:
	.zero		1
	.type		_ZN82_INTERNAL_a59f53e3_46_flash_fwd_hdimall_e4m3_softcap_packgqa_sm90_cu_f3e6f9ee_39584cuda3std6ranges3__45__cpo4swapE,@object
	.size		_ZN82_INTERNAL_a59f53e3_46_flash_fwd_hdimall_e4m3_softcap_packgqa_sm90_cu_f3e6f9ee_39584cuda3std6ranges3__45__cpo4swapE,(.L_52 - _ZN82_INTERNAL_a59f53e3_46_flash_fwd_hdimall_e4m3_softcap_packgqa_sm90_cu_f3e6f9ee_39584cuda3std6ranges3__45__cpo4swapE)
_ZN82_INTERNAL_a59f53e3_46_flash_fwd_hdimall_e4m3_softcap_packgqa_sm90_cu_f3e6f9ee_39584cuda3std6ranges3__45__cpo4swapE:
	.zero		1
.L_52:


//--------------------- .nv.shared._ZN7cutlass13device_kernelIN5flash11enable_sm90INS1_16FlashAttnFwdSm90INS1_25CollectiveMainloopFwdSm90ILi2EN4cute5tupleIJNS5_1CILi1EEES8_S8_EEENS6_IJNS7_ILi128EEESA_NS7_ILi256EEEEEELi256ENS_12float_e4m3_tEfNS_4arch4Sm90ELb0ELb0ELb1ELb1ELb0ELb0ELb0ELb1ELb1ELb1ELb0ELb0EEENS1_21CollectiveEpilogueFwdINS6_IJSA_SB_SA_EEES9_NS_10bfloat16_tESF_Li256ELb1ELb1ELb0ELb1EEENS1_36VarlenDynamicPersistentTileSchedulerILi128ELi128ELi256ELi128ELb0ELb1ELb1ELb0ELb1ELb1EEEEEEEEEvNT_6ParamsE --------------------------
	.section	.nv.shared._ZN7cutlass13device_kernelIN5flash11enable_sm90INS1_16FlashAttnFwdSm90INS1_25CollectiveMainloopFwdSm90ILi2EN4cute5tupleIJNS5_1CILi1EEES8_S8_EEENS6_IJNS7_ILi128EEESA_NS7_ILi256EEEEEELi256ENS_12float_e4m3_tEfNS_4arch4Sm90ELb0ELb0ELb1ELb1ELb0ELb0ELb0ELb1ELb1ELb1ELb0ELb0EEENS1_21CollectiveEpilogueFwdINS6_IJSA_SB_SA_EEES9_NS_10bfloat16_tESF_Li256ELb1ELb1ELb0ELb1EEENS1_36VarlenDynamicPersistentTileSchedulerILi128ELi128ELi256ELi128ELb0ELb1ELb1ELb0ELb1ELb1EEEEEEEEEvNT_6ParamsE,"aw",@nobits
	.sectionflags	@""
	.align	16
	.zero		1024


//--------------------- .nv.shared._ZN7cutlass13device_kernelIN5flash11enable_sm90INS1_16FlashAttnFwdSm90INS1_25CollectiveMainloopFwdSm90ILi2EN4cute5tupleIJNS5_1CILi1EEES8_S8_EEENS6_IJNS7_ILi128EEESA_NS7_ILi256EEEEEELi256ENS_12float_e4m3_tEfNS_4arch4Sm90ELb0ELb0ELb1ELb1ELb0ELb1ELb0ELb1ELb1ELb1ELb0ELb0EEENS1_21CollectiveEpilogueFwdINS6_IJSA_SB_SA_EEES9_NS_10bfloat16_tESF_Li256ELb1ELb1ELb0ELb1EEENS1_36VarlenDynamicPersistentTileSchedulerILi128ELi128ELi256ELi128ELb0ELb1ELb1ELb0ELb1ELb1EEEEEEEEEvNT_6ParamsE --------------------------
	.section	.nv.shared._ZN7cutlass13device_kernelIN5flash11enable_sm90INS1_16FlashAttnFwdSm90INS1_25CollectiveMainloopFwdSm90ILi2EN4cute5tupleIJNS5_1CILi1EEES8_S8_EEENS6_IJNS7_ILi128EEESA_NS7_ILi256EEEEEELi256ENS_12float_e4m3_tEfNS_4arch4Sm90ELb0ELb0ELb1ELb1ELb0ELb1ELb0ELb1ELb1ELb1ELb0ELb0EEENS1_21CollectiveEpilogueFwdINS6_IJSA_SB_SA_EEES9_NS_10bfloat16_tESF_Li256ELb1ELb1ELb0ELb1EEENS1_36VarlenDynamicPersistentTileSchedulerILi128ELi128ELi256ELi128ELb0ELb1ELb1ELb0ELb1ELb1EEEEEEEEEvNT_6ParamsE,"aw",@nobits
	.sectionflags	@""
	.align	16
	.zero		1024


//--------------------- .nv.shared._ZN7cutlass13device_kernelIN5flash11enable_sm90INS1_16FlashAttnFwdSm90INS1_25CollectiveMainloopFwdSm90ILi2EN4cute5tupleIJNS5_1CILi1EEES8_S8_EEENS6_IJNS7_ILi128EEENS7_ILi64EEENS7_ILi256EEEEEELi256ENS_12float_e4m3_tEfNS_4arch4Sm90ELb0ELb1ELb1ELb0ELb0ELb0ELb0ELb1ELb1ELb1ELb0ELb0EEENS1_21CollectiveEpilogueFwdINS6_IJSA_SC_SB_EEES9_NS_10bfloat16_tESG_Li256ELb0ELb1ELb0ELb1EEENS1_30DynamicPersistentTileSchedulerILi256ELi128ELb0ELb1ELb1EEEEEEEEEvNT_6ParamsE --------------------------
	.section	.nv.shared._ZN7cutlass13device_kernelIN5flash11enable_sm90INS1_16FlashAttnFwdSm90INS1_25CollectiveMainloopFwdSm90ILi2EN4cute5tupleIJNS5_1CILi1EEES8_S8_EEENS6_IJNS7_ILi128EEENS7_ILi64EEENS7_ILi256EEEEEELi256ENS_12float_e4m3_tEfNS_4arch4Sm90ELb0ELb1ELb1ELb0ELb0ELb0ELb0ELb1ELb1ELb1ELb0ELb0EEENS1_21CollectiveEpilogueFwdINS6_IJSA_SC_SB_EEES9_NS_10bfloat16_tESG_Li256ELb0ELb1ELb0ELb1EEENS1_30DynamicPersistentTileSchedulerILi256ELi128ELb0ELb1ELb1EEEEEEEEEvNT_6ParamsE,"aw",@nobits
	.sectionflags	@""
	.align	16
	.zero		1024


//--------------------- .nv.shared._ZN7cutlass13device_kernelIN5flash11enable_sm90INS1_16FlashAttnFwdSm90INS1_25CollectiveMainloopFwdSm90ILi2EN4cute5tupleIJNS5_1CILi1EEES8_S8_EEENS6_IJNS7_ILi128EEENS7_ILi64EEENS7_ILi256EEEEEELi256ENS_12float_e4m3_tEfNS_4arch4Sm90ELb0ELb1ELb1ELb1ELb0ELb0ELb0ELb1ELb1ELb1ELb0ELb0EEENS1_21CollectiveEpilogueFwdINS6_IJSA_SC_SB_EEES9_NS_10bfloat16_tESG_Li256ELb1ELb1ELb0ELb1EEENS1_36VarlenDynamicPersistentTileSchedulerILi128ELi64ELi256ELi128ELb0ELb1ELb1ELb1ELb0ELb1EEEEEEEEEvNT_6ParamsE --------------------------
	.section	.nv.shared._ZN7cutlass13device_kernelIN5flash11enable_sm90INS1_16FlashAttnFwdSm90INS1_25CollectiveMainloopFwdSm90ILi2EN4cute5tupleIJNS5_1CILi1EEES8_S8_EEENS6_IJNS7_ILi128EEENS7_ILi64EEENS7_ILi256EEEEEELi256ENS_12float_e4m3_tEfNS_4arch4Sm90ELb0ELb1ELb1ELb1ELb0ELb0ELb0ELb1ELb1ELb1ELb0ELb0EEENS1_21CollectiveEpilogueFwdINS6_IJSA_SC_SB_EEES9_NS_10bfloat16_tESG_Li256ELb1ELb1ELb0ELb1EEENS1_36VarlenDynamicPersistentTileSchedulerILi128ELi64ELi256ELi128ELb0ELb1ELb1ELb1ELb0ELb1EEEEEEEEEvNT_6ParamsE,"aw",@nobits
	.sectionflags	@""
	.align	16
	.zero		1024


//--------------------- .nv.shared._ZN7cutlass13device_kernelIN5flash11enable_sm90INS1_16FlashAttnFwdSm90INS1_25CollectiveMainloopFwdSm90ILi2EN4cute5tupleIJNS5_1CILi1EEES8_S8_EEENS6_IJNS7_ILi128EEENS7_ILi64EEENS7_ILi256EEEEEELi256ENS_12float_e4m3_tEfNS_4arch4Sm90ELb0ELb1ELb1ELb1ELb0ELb1ELb0ELb1ELb1ELb1ELb0ELb0EEENS1_21CollectiveEpilogueFwdINS6_IJSA_SC_SB_EEES9_NS_10bfloat16_tESG_Li256ELb1ELb1ELb0ELb1EEENS1_36VarlenDynamicPersistentTileSchedulerILi128ELi64ELi256ELi128ELb0ELb1ELb1ELb1ELb0ELb1EEEEEEEEEvNT_6ParamsE --------------------------
	.section	.nv.shared._ZN7cutlass13device_kernelIN5flash11enable_sm90INS1_16FlashAttnFwdSm90INS1_25CollectiveMainloopFwdSm90ILi2EN4cute5tupleIJNS5_1CILi1EEES8_S8_EEENS6_IJNS7_ILi128EEENS7_ILi64EEENS7_ILi256EEEEEELi256ENS_12float_e4m3_tEfNS_4arch4Sm90ELb0ELb1ELb1ELb1ELb0ELb1ELb0ELb1ELb1ELb1ELb0ELb0EEENS1_21CollectiveEpilogueFwdINS6_IJSA_SC_SB_EEES9_NS_10bfloat16_tESG_Li256ELb1ELb1ELb0ELb1EEENS1_36VarlenDynamicPersistentTileSchedulerILi128ELi64ELi256ELi128ELb0ELb1ELb1ELb1ELb0ELb1EEEEEEEEEvNT_6ParamsE,"aw",@nobits
	.sectionflags	@""
	.align	16
	.zero		1024


//--------------------- .nv.shared._ZN7cutlass13device_kernelIN5flash11enable_sm90INS1_16FlashAttnFwdSm90INS1_25CollectiveMainloopFwdSm90ILi2EN4cute5tupleIJNS5_1CILi1EEES8_S8_EEENS6_IJNS7_ILi128EEESA_NS7_ILi256EEEEEELi256ENS_12float_e4m3_tEfNS_4arch4Sm90ELb1ELb0ELb1ELb0ELb0ELb0ELb0ELb1ELb1ELb1ELb0ELb0EEENS1_21CollectiveEpilogueFwdINS6_IJSA_SB_SA_EEES9_NS_10bfloat16_tESF_Li256ELb0ELb1ELb0ELb1EEENS1_30DynamicPersistentTileSchedulerILi256ELi128ELb0ELb1ELb1EEEEEEEEEvNT_6ParamsE --------------------------
	.section	.nv.shared._ZN7cutlass13device_kernelIN5flash11enable_sm90INS1_16FlashAttnFwdSm90INS1_25CollectiveMainloopFwdSm90ILi2EN4cute5tupleIJNS5_1CILi1EEES8_S8_EEENS6_IJNS7_ILi128EEESA_NS7_ILi256EEEEEELi256ENS_12float_e4m3_tEfNS_4arch4Sm90ELb1ELb0ELb1ELb0ELb0ELb0ELb0ELb1ELb1ELb1ELb0ELb0EEENS1_21CollectiveEpilogueFwdINS6_IJSA_SB_SA_EEES9_NS_10bfloat16_tESF_Li256ELb0ELb1ELb0ELb1EEENS1_30DynamicPersistentTileSchedulerILi256ELi128ELb0ELb1ELb1EEEEEEEEEvNT_6ParamsE,"aw",@nobits
	.sectionflags	@""
	.align	16
	.zero		1024


//--------------------- .nv.shared._ZN7cutlass13device_kernelIN5flash11enable_sm90INS1_16FlashAttnFwdSm90INS1_25CollectiveMainloopFwdSm90ILi2EN4cute5tupleIJNS5_1CILi1EEES8_S8_EEENS6_IJNS7_ILi128EEESA_NS7_ILi256EEEEEELi256ENS_12float_e4m3_tEfNS_4arch4Sm90ELb1ELb0ELb1ELb1ELb0ELb0ELb0ELb1ELb1ELb1ELb0ELb0EEENS1_21CollectiveEpilogueFwdINS6_IJSA_SB_SA_EEES9_NS_10bfloat16_tESF_Li256ELb1ELb1ELb0ELb1EEENS1_36VarlenDynamicPersistentTileSchedulerILi128ELi128ELi256ELi128ELb0ELb1ELb1ELb1ELb1ELb1EEEEEEEEEvNT_6ParamsE --------------------------
	.section	.nv.shared._ZN7cutlass13device_kernelIN5flash11enable_sm90INS1_16FlashAttnFwdSm90INS1_25CollectiveMainloopFwdSm90ILi2EN4cute5tupleIJNS5_1CILi1EEES8_S8_EEENS6_IJNS7_ILi128EEESA_NS7_ILi256EEEEEELi256ENS_12float_e4m3_tEfNS_4arch4Sm90ELb1ELb0ELb1ELb1ELb0ELb0ELb0ELb1ELb1ELb1ELb0ELb0EEENS1_21CollectiveEpilogueFwdINS6_IJSA_SB_SA_EEES9_NS_10bfloat16_tESF_Li256ELb1ELb1ELb0ELb1EEENS1_36VarlenDynamicPersistentTileSchedulerILi128ELi128ELi256ELi128ELb0ELb1ELb1ELb1ELb1ELb1EEEEEEEEEvNT_6ParamsE,"aw",@nobits
	.sectionflags	@""
	.align	16
	.zero		1024


//--------------------- .nv.shared._ZN7cutlass13device_kernelIN5flash11enable_sm90INS1_16FlashAttnFwdSm90INS1_25CollectiveMainloopFwdSm90ILi2EN4cute5tupleIJNS5_1CILi1EEES8_S8_EEENS6_IJNS7_ILi128EEESA_NS7_ILi256EEEEEELi256ENS_12float_e4m3_tEfNS_4arch4Sm90ELb1ELb0ELb1ELb1ELb0ELb1ELb0ELb1ELb1ELb1ELb0ELb0EEENS1_21CollectiveEpilogueFwdINS6_IJSA_SB_SA_EEES9_NS_10bfloat16_tESF_Li256ELb1ELb1ELb0ELb1EEENS1_36VarlenDynamicPersistentTileSchedulerILi128ELi128ELi256ELi128ELb0ELb1ELb1ELb1ELb1ELb1EEEEEEEEEvNT_6ParamsE --------------------------
	.section	.nv.shared._ZN7cutlass13device_kernelIN5flash11enable_sm90INS1_16FlashAttnFwdSm90INS1_25CollectiveMainloopFwdSm90ILi2EN4cute5tupleIJNS5_1CILi1EEES8_S8_EEENS6_IJNS7_ILi128EEESA_NS7_ILi256EEEEEELi256ENS_12float_e4m3_tEfNS_4arch4Sm90ELb1ELb0ELb1ELb1ELb0ELb1ELb0ELb1ELb1ELb1ELb0ELb0EEENS1_21CollectiveEpilogueFwdINS6_IJSA_SB_SA_EEES9_NS_10bfloat16_tESF_Li256ELb1ELb1ELb0ELb1EEENS1_36VarlenDynamicPersistentTileSchedulerILi128ELi128ELi256ELi128ELb0ELb1ELb1ELb1ELb1ELb1EEEEEEEEEvNT_6ParamsE,"aw",@nobits
	.sectionflags	@""
	.align	16
	.zero		1024


//--------------------- .nv.shared._ZN7cutlass13device_kernelIN5flash11enable_sm90INS1_16FlashAttnFwdSm90INS1_25CollectiveMainloopFwdSm90ILi2EN4cute5tupleIJNS5_1CILi1EEES8_S8_EEENS6_IJNS7_ILi128EEENS7_ILi160EEENS7_ILi192EEEEEELi192ENS_12float_e4m3_tEfNS_4arch4Sm90ELb0ELb0ELb1ELb0ELb0ELb0ELb0ELb1ELb1ELb1ELb0ELb0EEENS1_21CollectiveEpilogueFwdINS6_IJSA_SC_SB_EEES9_NS_10bfloat16_tESG_Li256ELb0ELb1ELb0ELb1EEENS1_29StaticPersistentTileSchedulerILb0EEEEEEEEEvNT_6ParamsE --------------------------
	.section	.nv.shared._ZN7cutlass13device_kernelIN5flash11enable_sm90INS1_16FlashAttnFwdSm90INS1_25CollectiveMainloopFwdSm90ILi2EN4cute5tupleIJNS5_1CILi1EEES8_S8_EEENS6_IJNS7_ILi128EEENS7_ILi160EEENS7_ILi192EEEEEELi192ENS_12float_e4m3_tEfNS_4arch4Sm90ELb0ELb0ELb1ELb0ELb0ELb0ELb0ELb1ELb1ELb1ELb0ELb0EEENS1_21CollectiveEpilogueFwdINS6_IJSA_SC_SB_EEES9_NS_10bfloat16_tESG_Li256ELb0ELb1ELb0ELb1EEENS1_29StaticPersistentTileSchedulerILb0EEEEEEEEEvNT_6ParamsE,"aw",@nobits
	.sectionflags	@""
	.align	16
	.zero		1024


//--------------------- .nv.shared._ZN7cutlass13device_kernelIN5flash11enable_sm90INS1_16FlashAttnFwdSm90INS1_25CollectiveMainloopFwdSm90ILi2EN4cute5tupleIJNS5_1CILi2EEENS7_ILi1EEES9_EEENS6_IJNS7_ILi128EEENS7_ILi160EEENS7_ILi192EEEEEELi192ENS_12float_e4m3_tEfNS_4arch4Sm90ELb0ELb0ELb1ELb0ELb0ELb0ELb0ELb1ELb1ELb1ELb0ELb0EEENS1_21CollectiveEpilogueFwdINS6_IJSB_SD_SC_EEESA_NS_10bfloat16_tESH_Li256ELb0ELb1ELb0ELb1EEENS1_29StaticPersistentTileSchedulerILb0EEEEEEEEEvNT_6ParamsE --------------------------
	.section	.nv.shared._ZN7cutlass13device_kernelIN5flash11enable_sm90INS1_16FlashAttnFwdSm90INS1_25CollectiveMainloopFwdSm90ILi2EN4cute5tupleIJNS5_1CILi2EEENS7_ILi1EEES9_EEENS6_IJNS7_ILi128EEENS7_ILi160EEENS7_ILi192EEEEEELi192ENS_12float_e4m3_tEfNS_4arch4Sm90ELb0ELb0ELb1ELb0ELb0ELb0ELb0ELb1ELb1ELb1ELb0ELb0EEENS1_21CollectiveEpilogueFwdINS6_IJSB_SD_SC_EEESA_NS_10bfloat16_tESH_Li256ELb0ELb1ELb0ELb1EEENS1_29StaticPersistentTileSchedulerILb0EEEEEEEEEvNT_6ParamsE,"aw",@nobits
	.sectionflags	@""
	.align	16
	.zero		1024


//--------------------- .nv.shared._ZN7cutlass13device_kernelIN5flash11enable_sm90INS1_16FlashAttnFwdSm90INS1_25CollectiveMainloopFwdSm90ILi2EN4cute5tupleIJNS5_1CILi1EEES8_S8_EEENS6_IJNS7_ILi128EEENS7_ILi160EEENS7_ILi192EEEEEELi192ENS_12float_e4m3_tEfNS_4arch4Sm90ELb0ELb0ELb1ELb1ELb0ELb0ELb0ELb1ELb1ELb1ELb0ELb0EEENS1_21CollectiveEpilogueFwdINS6_IJSA_SC_SB_EEES9_NS_10bfloat16_tESG_Li256ELb1ELb1ELb0ELb1EEENS1_36VarlenDynamicPersistentTileSchedulerILi128ELi160ELi256ELi128ELb0ELb1ELb1ELb0ELb1ELb1EEEEEEEEEvNT_6ParamsE --------------------------
	.section	.nv.shared._ZN7cutlass13device_kernelIN5flash11enable_sm90INS1_16FlashAttnFwdSm90INS1_25CollectiveMainloopFwdSm90ILi2EN4cute5tupleIJNS5_1CILi1EEES8_S8_EEENS6_IJNS7_ILi128EEENS7_ILi160EEENS7_ILi192EEEEEELi192ENS_12float_e4m3_tEfNS_4arch4Sm90ELb0ELb0ELb1ELb1ELb0ELb0ELb0ELb1ELb1ELb1ELb0ELb0EEENS1_21CollectiveEpilogueFwdINS6_IJSA_SC_SB_EEES9_NS_10bfloat16_tESG_Li256ELb1ELb1ELb0ELb1EEENS1_36VarlenDynamicPersistentTileSchedulerILi128ELi160ELi256ELi128ELb0ELb1ELb1ELb0ELb1ELb1EEEEEEEEEvNT_6ParamsE,"aw",@nobits
	.sectionflags	@""
	.align	16
	.zero		1024


//--------------------- .nv.shared._ZN7cutlass13device_kernelIN5flash11enable_sm90INS1_16FlashAttnFwdSm90INS1_25CollectiveMainloopFwdSm90ILi2EN4cute5tupleIJNS5_1CILi1EEES8_S8_EEENS6_IJNS7_ILi128EEENS7_ILi160EEENS7_ILi192EEEEEELi192ENS_12float_e4m3_tEfNS_4arch4Sm90ELb0ELb0ELb1ELb1ELb0ELb1ELb0ELb1ELb1ELb1ELb0ELb0EEENS1_21CollectiveEpilogueFwdINS6_IJSA_SC_SB_EEES9_NS_10bfloat16_tESG_Li256ELb1ELb1ELb0ELb1EEENS1_36VarlenDynamicPersistentTileSchedulerILi128ELi160ELi256ELi128ELb0ELb1ELb1ELb0ELb1ELb1EEEEEEEEEvNT_6ParamsE --------------------------
	.section	.nv.shared._ZN7cutlass13device_kernelIN5flash11enable_sm90INS1_16FlashAttnFwdSm90INS1_25CollectiveMainloopFwdSm90ILi2EN4cute5tupleIJNS5_1CILi1EEES8_S8_EEENS6_IJNS7_ILi128EEENS7_ILi160EEENS7_ILi192EEEEEELi192ENS_12float_e4m3_tEfNS_4arch4Sm90ELb0ELb0ELb1ELb1ELb0ELb1ELb0ELb1ELb1ELb1ELb0ELb0EEENS1_21CollectiveEpilogueFwdINS6_IJSA_SC_SB_EEES9_NS_10bfloat16_tESG_Li256ELb1ELb1ELb0ELb1EEENS1_36VarlenDynamicPersistentTileSchedulerILi128ELi160ELi256ELi128ELb0ELb1ELb1ELb0ELb1ELb1EEEEEEEEEvNT_6ParamsE,"aw",@nobits
	.sectionflags	@""
	.align	16
	.zero		1024


//--------------------- .nv.shared._ZN7cutlass13device_kernelIN5flash11enable_sm90INS1_16FlashAttnFwdSm90INS1_25CollectiveMainloopFwdSm90ILi2EN4cute5tupleIJNS5_1CILi1EEES8_S8_EEENS6_IJNS7_ILi128EEESA_NS7_ILi192EEEEEELi192ENS_12float_e4m3_tEfNS_4arch4Sm90ELb0ELb1ELb1ELb0ELb0ELb0ELb0ELb1ELb1ELb1ELb0ELb0EEENS1_21CollectiveEpilogueFwdINS6_IJSA_SB_SA_EEES9_NS_10bfloat16_tESF_Li256ELb0ELb1ELb0ELb1EEENS1_30DynamicPersistentTileSchedulerILi256ELi128ELb0ELb1ELb1EEEEEEEEEvNT_6ParamsE --------------------------
	.section	.nv.shared._ZN7cutlass13device_kernelIN5flash11enable_sm90INS1_16FlashAttnFwdSm90INS1_25CollectiveMainloopFwdSm90ILi2EN4cute5tupleIJNS5_1CILi1EEES8_S8_EEENS6_IJNS7_ILi128EEESA_NS7_ILi192EEEEEELi192ENS_12float_e4m3_tEfNS_4arch4Sm90ELb0ELb1ELb1ELb0ELb0ELb0ELb0ELb1ELb1ELb1ELb0ELb0EEENS1_21CollectiveEpilogueFwdINS6_IJSA_SB_SA_EEES9_NS_10bfloat16_tESF_Li256ELb0ELb1ELb0ELb1EEENS1_30DynamicPersistentTileSchedulerILi256ELi128ELb0ELb1ELb1EEEEEEEEEvNT_6ParamsE,"aw",@nobits
	.sectionflags	@""
	.align	16
	.zero		1024


//--------------------- .nv.shared._ZN7cutlass13device_kernelIN5flash11enable_sm90INS1_16FlashAttnFwdSm90INS1_25CollectiveMainloopFwdSm90ILi2EN4cute5tupleIJNS5_1CILi1EEES8_S8_EEENS6_IJNS7_ILi128EEESA_NS7_ILi192EEEEEELi192ENS_12float_e4m3_tEfNS_4arch4Sm90ELb0ELb1ELb1ELb1ELb0ELb0ELb0ELb1ELb1ELb1ELb0ELb0EEENS1_21CollectiveEpilogueFwdINS6_IJSA_SB_SA_EEES9_NS_10bfloat16_tESF_Li256ELb1ELb1ELb0ELb1EEENS1_36VarlenDynamicPersistentTileSchedulerILi128ELi128ELi256ELi128ELb0ELb1ELb1ELb1ELb0ELb1EEEEEEEEEvNT_6ParamsE --------------------------
	.section	.nv.shared._ZN7cutlass13device_kernelIN5flash11enable_sm90INS1_16FlashAttnFwdSm90INS1_25CollectiveMainloopFwdSm90ILi2EN4cute5tupleIJNS5_1CILi1EEES8_S8_EEENS6_IJNS7_ILi128EEESA_NS7_ILi192EEEEEELi192ENS_12float_e4m3_tEfNS_4arch4Sm90ELb0ELb1ELb1ELb1ELb0ELb0ELb0ELb1ELb1ELb1ELb0ELb0EEENS1_21CollectiveEpilogueFwdINS6_IJSA_SB_SA_EEES9_NS_10bfloat16_tESF_Li256ELb1ELb1ELb0ELb1EEENS1_36VarlenDynamicPersistentTileSchedulerILi128ELi128ELi256ELi128ELb0ELb1ELb1ELb1ELb0ELb1EEEEEEEEEvNT_6ParamsE,"aw",@nobits
	.sectionflags	@""
	.align	16
	.zero		1024


//--------------------- .nv.shared._ZN7cutlass13device_kernelIN5flash11enable_sm90INS1_16FlashAttnFwdSm90INS1_25CollectiveMainloopFwdSm90ILi2EN4cute5tupleIJNS5_1CILi1EEES8_S8_EEENS6_IJNS7_ILi128EEESA_NS7_ILi192EEEEEELi192ENS_12float_e4m3_tEfNS_4arch4Sm90ELb0ELb1ELb1ELb1ELb0ELb1ELb0ELb1ELb1ELb1ELb0ELb0EEENS1_21CollectiveEpilogueFwdINS6_IJSA_SB_SA_EEES9_NS_10bfloat16_tESF_Li256ELb1ELb1ELb0ELb1EEENS1_36VarlenDynamicPersistentTileSchedulerILi128ELi128ELi256ELi128ELb0ELb1ELb1ELb1ELb0ELb1EEEEEEEEEvNT_6ParamsE --------------------------
	.section	.nv.shared._ZN7cutlass13device_kernelIN5flash11enable_sm90INS1_16FlashAttnFwdSm90INS1_25CollectiveMainloopFwdSm90ILi2EN4cute5tupleIJNS5_1CILi1EEES8_S8_EEENS6_IJNS7_ILi128EEESA_NS7_ILi192EEEEEELi192ENS_12float_e4m3_tEfNS_4arch4Sm90ELb0ELb1ELb1ELb1ELb0ELb1ELb0ELb1ELb1ELb1ELb0ELb0EEENS1_21CollectiveEpilogueFwdINS6_IJSA_SB_SA_EEES9_NS_10bfloat16_tESF_Li256ELb1ELb1ELb0ELb1EEENS1_36VarlenDynamicPersistentTileSchedulerILi128ELi128ELi256ELi128ELb0ELb1ELb1ELb1ELb0ELb1EEEEEEEEEvNT_6ParamsE,"aw",@nobits
	.sectionflags	@""
	.align	16
	.zero		1024


//--------------------- .nv.shared._ZN7cutlass13device_kernelIN5flash11enable_sm90INS1_16FlashAttnFwdSm90INS1_25CollectiveMainloopFwdSm90ILi2EN4cute5tupleIJNS5_1CILi1EEES8_S8_EEENS6_IJNS7_ILi128EEENS7_ILi160EEENS7_ILi192EEEEEELi192ENS_12float_e4m3_tEfNS_4arch4Sm90ELb1ELb0ELb1ELb0ELb0ELb0ELb0ELb1ELb1ELb1ELb0ELb0EEENS1_21CollectiveEpilogueFwdINS6_IJSA_SC_SB_EEES9_NS_10bfloat16_tESG_Li256ELb0ELb1ELb0ELb1EEENS1_30DynamicPersistentTileSchedulerILi256ELi128ELb0ELb1ELb1EEEEEEEEEvNT_6ParamsE --------------------------
	.section	.nv.shared._ZN7cutlass13device_kernelIN5flash11enable_sm90INS1_16FlashAttnFwdSm90INS1_25CollectiveMainloopFwdSm90ILi2EN4cute5tupleIJNS5_1CILi1EEES8_S8_EEENS6_IJNS7_ILi128EEENS7_ILi160EEENS7_ILi192EEEEEELi192ENS_12float_e4m3_tEfNS_4arch4Sm90ELb1ELb0ELb1ELb0ELb0ELb0ELb0ELb1ELb1ELb1ELb0ELb0EEENS1_21CollectiveEpilogueFwdINS6_IJSA_SC_SB_EEES9_NS_10bfloat16_tESG_Li256ELb0ELb1ELb0ELb1EEENS1_30DynamicPersistentTileSchedulerILi256ELi128ELb0ELb1ELb1EEEEEEEEEvNT_6ParamsE,"aw",@nobits
	.sectionflags	@""
	.align	16
	.zero		1024


//--------------------- .nv.shared._ZN7cutlass13device_kernelIN5flash11enable_sm90INS1_16FlashAttnFwdSm90INS1_25CollectiveMainloopFwdSm90ILi2EN4cute5tupleIJNS5_1CILi1EEES8_S8_EEENS6_IJNS7_ILi128EEENS7_ILi160EEENS7_ILi192EEEEEELi192ENS_12float_e4m3_tEfNS_4arch4Sm90ELb1ELb0ELb1ELb1ELb0ELb0ELb0ELb1ELb1ELb1ELb0ELb0EEENS1_21CollectiveEpilogueFwdINS6_IJSA_SC_SB_EEES9_NS_10bfloat16_tESG_Li256ELb1ELb1ELb0ELb1EEENS1_36VarlenDynamicPersistentTileSchedulerILi128ELi160ELi256ELi128ELb0ELb1ELb1ELb1ELb1ELb1EEEEEEEEEvNT_6ParamsE --------------------------
	.section	.nv.shared._ZN7cutlass13device_kernelIN5flash11enable_sm90INS1_16FlashAttnFwdSm90INS1_25CollectiveMainloopFwdSm90ILi2EN4cute5tupleIJNS5_1CILi1EEES8_S8_EEENS6_IJNS7_ILi128EEENS7_ILi160EEENS7_ILi192EEEEEELi192ENS_12float_e4m3_tEfNS_4arch4Sm90ELb1ELb0ELb1ELb1ELb0ELb0ELb0ELb1ELb1ELb1ELb0ELb0EEENS1_21CollectiveEpilogueFwdINS6_IJSA_SC_SB_EEES9_NS_10bfloat16_tESG_Li256ELb1ELb1ELb0ELb1EEENS1_36VarlenDynamicPersistentTileSchedulerILi128ELi160ELi256ELi128ELb0ELb1ELb1ELb1ELb1ELb1EEEEEEEEEvNT_6ParamsE,"aw",@nobits
	.sectionflags	@""
	.align	16
	.zero		1024


//--------------------- .nv.shared._ZN7cutlass13device_kernelIN5flash11enable_sm90INS1_16FlashAttnFwdSm90INS1_25CollectiveMainloopFwdSm90ILi2EN4cute5tupleIJNS5_1CILi1EEES8_S8_EEENS6_IJNS7_ILi128EEENS7_ILi160EEENS7_ILi192EEEEEELi192ENS_12float_e4m3_tEfNS_4arch4Sm90ELb1ELb0ELb1ELb1ELb0ELb1ELb0ELb1ELb1ELb1ELb0ELb0EEENS1_21CollectiveEpilogueFwdINS6_IJSA_SC_SB_EEES9_NS_10bfloat16_tESG_Li256ELb1ELb1ELb0ELb1EEENS1_36VarlenDynamicPersistentTileSchedulerILi128ELi160ELi256ELi128ELb0ELb1ELb1ELb1ELb1ELb1EEEEEEEEEvNT_6ParamsE --------------------------
	.section	.nv.shared._ZN7cutlass13device_kernelIN5flash11enable_sm90INS1_16FlashAttnFwdSm90INS1_25CollectiveMainloopFwdSm90ILi2EN4cute5tupleIJNS5_1CILi1EEES8_S8_EEENS6_IJNS7_ILi128EEENS7_ILi160EEENS7_ILi192EEEEEELi192ENS_12float_e4m3_tEfNS_4arch4Sm90ELb1ELb0ELb1ELb1ELb0ELb1ELb0ELb1ELb1ELb1ELb0ELb0EEENS1_21CollectiveEpilogueFwdINS6_IJSA_SC_SB_EEES9_NS_10bfloat16_tESG_Li256ELb1ELb1ELb0ELb1EEENS1_36VarlenDynamicPersistentTileSchedulerILi128ELi160ELi256ELi128ELb0ELb1ELb1ELb1ELb1ELb1EEEEEEEEEvNT_6ParamsE,"aw",@nobits
	.sectionflags	@""
	.align	16
	.zero		1024


//--------------------- .nv.shared._ZN7cutlass13device_kernelIN5flash11enable_sm90INS1_16FlashAttnFwdSm90INS1_25CollectiveMainloopFwdSm90ILi2EN4cute5tupleIJNS5_1CILi1EEES8_S8_EEENS6_IJNS7_ILi128EEENS7_ILi224EEESA_EEELi128ENS_12float_e4m3_tEfNS_4arch4Sm90ELb0ELb0ELb1ELb0ELb0ELb0ELb0ELb1ELb1ELb1ELb0ELb0EEENS1_21CollectiveEpilogueFwdINS6_IJSA_SA_SB_EEES9_NS_10bfloat16_tESF_Li256ELb0ELb1ELb0ELb1EEENS1_29StaticPersistentTileSchedulerILb0EEEEEEEEEvNT_6ParamsE --------------------------
	.section	.nv.shared._ZN7cutlass13device_kernelIN5flash11enable_sm90INS1_16FlashAttnFwdSm90INS1_25CollectiveMainloopFwdSm90ILi2EN4cute5tupleIJNS5_1CILi1EEES8_S8_EEENS6_IJNS7_ILi128EEENS7_ILi224EEESA_EEELi128ENS_12float_e4m3_tEfNS_4arch4Sm90ELb0ELb0ELb1ELb0ELb0ELb0ELb0ELb1ELb1ELb1ELb0ELb0EEENS1_21CollectiveEpilogueFwdINS6_IJSA_SA_SB_EEES9_NS_10bfloat16_tESF_Li256ELb0ELb1ELb0ELb1EEENS1_29StaticPersistentTileSchedulerILb0EEEEEEEEEvNT_6ParamsE,"aw",@nobits
	.sectionflags	@""
	.align	16
	.zero		1024


//--------------------- .nv.shared._ZN7cutlass13device_kernelIN5flash11enable_sm90INS1_16FlashAttnFwdSm90INS1_25CollectiveMainloopFwdSm90ILi2EN4cute5tupleIJNS5_1CILi1EEES8_S8_EEENS6_IJNS7_ILi128EEENS7_ILi224EEESA_EEELi128ENS_12float_e4m3_tEfNS_4arch4Sm90ELb0ELb0ELb1ELb1ELb0ELb0ELb0ELb1ELb1ELb1ELb0ELb0EEENS1_21CollectiveEpilogueFwdINS6_IJSA_SA_SB_EEES9_NS_10bfloat16_tESF_Li256ELb1ELb1ELb0ELb1EEENS1_36VarlenDynamicPersistentTileSchedulerILi128ELi224ELi256ELi128ELb0ELb1ELb1ELb0ELb1ELb1EEEEEEEEEvNT_6ParamsE --------------------------
	.section	.nv.shared._ZN7cutlass13device_kernelIN5flash11enable_sm90INS1_16FlashAttnFwdSm90INS1_25CollectiveMainloopFwdSm90ILi2EN4cute5tupleIJNS5_1CILi1EEES8_S8_EEENS6_IJNS7_ILi128EEENS7_ILi224EEESA_EEELi128ENS_12float_e4m3_tEfNS_4arch4Sm90ELb0ELb0ELb1ELb1ELb0ELb0ELb0ELb1ELb1ELb1ELb0ELb0EEENS1_21CollectiveEpilogueFwdINS6_IJSA_SA_SB_EEES9_NS_10bfloat16_tESF_Li256ELb1ELb1ELb0ELb1EEENS1_36VarlenDynamicPersistentTileSchedulerILi128ELi224ELi256ELi128ELb0ELb1ELb1ELb0ELb1ELb1EEEEEEEEEvNT_6ParamsE,"aw",@nobits
	.sectionflags	@""
	.align	16
	.zero		1024


//--------------------- .nv.shared._ZN7cutlass13device_kernelIN5flash11enable_sm90INS1_16FlashAttnFwdSm90INS1_25CollectiveMainloopFwdSm90ILi2EN4cute5tupleIJNS5_1CILi1EEES8_S8_EEENS6_IJNS7_ILi128EEENS7_ILi224EEESA_EEELi128ENS_12float_e4m3_tEfNS_4arch4Sm90ELb0ELb0ELb1ELb1ELb0ELb1ELb0ELb1ELb1ELb1ELb0ELb0EEENS1_21CollectiveEpilogueFwdINS6_IJSA_SA_SB_EEES9_NS_10bfloat16_tESF_Li256ELb1ELb1ELb0ELb1EEENS1_36VarlenDynamicPersistentTileSchedulerILi128ELi224ELi256ELi128ELb0ELb1ELb1ELb0ELb1ELb1EEEEEEEEEvNT_6ParamsE --------------------------
	.section	.nv.shared._ZN7cutlass13device_kernelIN5flash11enable_sm90INS1_16FlashAttnFwdSm90INS1_25CollectiveMainloopFwdSm90ILi2EN4cute5tupleIJNS5_1CILi1EEES8_S8_EEENS6_IJNS7_ILi128EEENS7_ILi224EEESA_EEELi128ENS_12float_e4m3_tEfNS_4arch4Sm90ELb0ELb0ELb1ELb1ELb0ELb1ELb0ELb1ELb1ELb1ELb0ELb0EEENS1_21CollectiveEpilogueFwdINS6_IJSA_SA_SB_EEES9_NS_10bfloat16_tESF_Li256ELb1ELb1ELb0ELb1EEENS1_36VarlenDynamicPersistentTileSchedulerILi128ELi224ELi256ELi128ELb0ELb1ELb1ELb0ELb1ELb1EEEEEEEEEvNT_6ParamsE,"aw",@nobits
	.sectionflags	@""
	.align	16
	.zero		1024


//--------------------- .nv.shared._ZN7cutlass13device_kernelIN5flash11enable_sm90INS1_16FlashAttnFwdSm90INS1_25CollectiveMainloopFwdSm90ILi2EN4cute5tupleIJNS5_1CILi1EEES8_S8_EEENS6_IJNS7_ILi128EEENS7_ILi192EEESA_EEELi128ENS_12float_e4m3_tEfNS_4arch4Sm90ELb0ELb1ELb1ELb0ELb0ELb0ELb0ELb1ELb1ELb1ELb0ELb0EEENS1_21CollectiveEpilogueFwdINS6_IJSA_SA_SB_EEES9_NS_10bfloat16_tESF_Li256ELb0ELb1ELb0ELb1EEENS1_30DynamicPersistentTileSchedulerILi256ELi128ELb0ELb1ELb1EEEEEEEEEvNT_6ParamsE --------------------------
	.section	.nv.shared._ZN7cutlass13device_kernelIN5flash11enable_sm90INS1_16FlashAttnFwdSm90INS1_25CollectiveMainloopFwdSm90ILi2EN4cute5tupleIJNS5_1CILi1EEES8_S8_EEENS6_IJNS7_ILi128EEENS7_ILi192EEESA_EEELi128ENS_12float_e4m3_tEfNS_4arch4Sm90ELb0ELb1ELb1ELb0ELb0ELb0ELb0ELb1ELb1ELb1ELb0ELb0EEENS1_21CollectiveEpilogueFwdINS6_IJSA_SA_SB_EEES9_NS_10bfloat16_tESF_Li256ELb0ELb1ELb0ELb1EEENS1_30DynamicPersistentTileSchedulerILi256ELi128ELb0ELb1ELb1EEEEEEEEEvNT_6ParamsE,"aw",@nobits
	.sectionflags	@""
	.align	16
	.zero		1024


//--------------------- .nv.shared._ZN7cutlass13device_kernelIN5flash11enable_sm90INS1_16FlashAttnFwdSm90INS1_25CollectiveMainloopFwdSm90ILi2EN4cute5tupleIJNS5_1CILi1EEES8_S8_EEENS6_IJNS7_ILi128EEENS7_ILi192EEESA_EEELi128ENS_12float_e4m3_tEfNS_4arch4Sm90ELb0ELb1ELb1ELb1ELb0ELb0ELb0ELb1ELb1ELb1ELb0ELb0EEENS1_21CollectiveEpilogueFwdINS6_IJSA_SA_SB_EEES9_NS_10bfloat16_tESF_Li256ELb1ELb1ELb0ELb1EEENS1_36VarlenDynamicPersistentTileSchedulerILi128ELi192ELi256ELi128ELb0ELb1ELb1ELb1ELb0ELb1EEEEEEEEEvNT_6ParamsE --------------------------
	.section	.nv.shared._ZN7cutlass13device_kernelIN5flash11enable_sm90INS1_16FlashAttnFwdSm90INS1_25CollectiveMainloopFwdSm90ILi2EN4cute5tupleIJNS5_1CILi1EEES8_S8_EEENS6_IJNS7_ILi128EEENS7_ILi192EEESA_EEELi128ENS_12float_e4m3_tEfNS_4arch4Sm90ELb0ELb1ELb1ELb1ELb0ELb0ELb0ELb1ELb1ELb1ELb0ELb0EEENS1_21CollectiveEpilogueFwdINS6_IJSA_SA_SB_EEES9_NS_10bfloat16_tESF_Li256ELb1ELb1ELb0ELb1EEENS1_36VarlenDynamicPersistentTileSchedulerILi128ELi192ELi256ELi128ELb0ELb1ELb1ELb1ELb0ELb1EEEEEEEEEvNT_6ParamsE,"aw",@nobits
	.sectionflags	@""
	.align	16
	.zero		1024


//--------------------- .nv.shared._ZN7cutlass13device_kernelIN5flash11enable_sm90INS1_16FlashAttnFwdSm90INS1_25CollectiveMainloopFwdSm90ILi2EN4cute5tupleIJNS5_1CILi1EEES8_S8_EEENS6_IJNS7_ILi128EEENS7_ILi192EEESA_EEELi128ENS_12float_e4m3_tEfNS_4arch4Sm90ELb0ELb1ELb1ELb1ELb0ELb1ELb0ELb1ELb1ELb1ELb0ELb0EEENS1_21CollectiveEpilogueFwdINS6_IJSA_SA_SB_EEES9_NS_10bfloat16_tESF_Li256ELb1ELb1ELb0ELb1EEENS1_36VarlenDynamicPersistentTileSchedulerILi128ELi192ELi256ELi128ELb0ELb1ELb1ELb1ELb0ELb1EEEEEEEEEvNT_6ParamsE --------------------------
	.section	.nv.shared._ZN7cutlass13device_kernelIN5flash11enable_sm90INS1_16FlashAttnFwdSm90INS1_25CollectiveMainloopFwdSm90ILi2EN4cute5tupleIJNS5_1CILi1EEES8_S8_EEENS6_IJNS7_ILi128EEENS7_ILi192EEESA_EEELi128ENS_12float_e4m3_tEfNS_4arch4Sm90ELb0ELb1ELb1ELb1ELb0ELb1ELb0ELb1ELb1ELb1ELb0ELb0EEENS1_21CollectiveEpilogueFwdINS6_IJSA_SA_SB_EEES9_NS_10bfloat16_tESF_Li256ELb1ELb1ELb0ELb1EEENS1_36VarlenDynamicPersistentTileSchedulerILi128ELi192ELi256ELi128ELb0ELb1ELb1ELb1ELb0ELb1EEEEEEEEEvNT_6ParamsE,"aw",@nobits
	.sectionflags	@""
	.align	16
	.zero		1024


//--------------------- .nv.shared._ZN7cutlass13device_kernelIN5flash11enable_sm90INS1_16FlashAttnFwdSm90INS1_25CollectiveMainloopFwdSm90ILi2EN4cute5tupleIJNS5_1CILi1EEES8_S8_EEENS6_IJNS7_ILi128EEENS7_ILi224EEESA_EEELi128ENS_12float_e4m3_tEfNS_4arch4Sm90ELb1ELb0ELb1ELb0ELb0ELb0ELb0ELb1ELb1ELb1ELb0ELb0EEENS1_21CollectiveEpilogueFwdINS6_IJSA_SA_SB_EEES9_NS_10bfloat16_tESF_Li256ELb0ELb1ELb0ELb1EEENS1_30DynamicPersistentTileSchedulerILi256ELi128ELb0ELb1ELb1EEEEEEEEEvNT_6ParamsE --------------------------
	.section	.nv.shared._ZN7cutlass13device_kernelIN5flash11enable_sm90INS1_16FlashAttnFwdSm90INS1_25CollectiveMainloopFwdSm90ILi2EN4cute5tupleIJNS5_1CILi1EEES8_S8_EEENS6_IJNS7_ILi128EEENS7_ILi224EEESA_EEELi128ENS_12float_e4m3_tEfNS_4arch4Sm90ELb1ELb0ELb1ELb0ELb0ELb0ELb0ELb1ELb1ELb1ELb0ELb0EEENS1_21CollectiveEpilogueFwdINS6_IJSA_SA_SB_EEES9_NS_10bfloat16_tESF_Li256ELb0ELb1ELb0ELb1EEENS1_30DynamicPersistentTileSchedulerILi256ELi128ELb0ELb1ELb1EEEEEEEEEvNT_6ParamsE,"aw",@nobits
	.sectionflags	@""
	.align	16
	.zero		1024


//--------------------- .nv.shared._ZN7cutlass13device_kernelIN5flash11enable_sm90INS1_16FlashAttnFwdSm90INS1_25CollectiveMainloopFwdSm90ILi2EN4cute5tupleIJNS5_1CILi1EEES8_S8_EEENS6_IJNS7_ILi128EEENS7_ILi224EEESA_EEELi128ENS_12float_e4m3_tEfNS_4arch4Sm90ELb1ELb0ELb1ELb1ELb0ELb0ELb0ELb1ELb1ELb1ELb0ELb0EEENS1_21CollectiveEpilogueFwdINS6_IJSA_SA_SB_EEES9_NS_10bfloat16_tESF_Li256ELb1ELb1ELb0ELb1EEENS1_36VarlenDynamicPersistentTileSchedulerILi128ELi224ELi256ELi128ELb0ELb1ELb1ELb1ELb1ELb1EEEEEEEEEvNT_6ParamsE --------------------------
	.section	.nv.shared._ZN7cutlass13device_kernelIN5flash11enable_sm90INS1_16FlashAttnFwdSm90INS1_25CollectiveMainloopFwdSm90ILi2EN4cute5tupleIJNS5_1CILi1EEES8_S8_EEENS6_IJNS7_ILi128EEENS7_ILi224EEESA_EEELi128ENS_12float_e4m3_tEfNS_4arch4Sm90ELb1ELb0ELb1ELb1ELb0ELb0ELb0ELb1ELb1ELb1ELb0ELb0EEENS1_21CollectiveEpilogueFwdINS6_IJSA_SA_SB_EEES9_NS_10bfloat16_tESF_Li256ELb1ELb1ELb0ELb1EEENS1_36VarlenDynamicPersistentTileSchedulerILi128ELi224ELi256ELi128ELb0ELb1ELb1ELb1ELb1ELb1EEEEEEEEEvNT_6ParamsE,"aw",@nobits
	.sectionflags	@""
	.align	16
	.zero		1024


//--------------------- .nv.shared._ZN7cutlass13device_kernelIN5flash11enable_sm90INS1_16FlashAttnFwdSm90INS1_25CollectiveMainloopFwdSm90ILi2EN4cute5tupleIJNS5_1CILi1EEES8_S8_EEENS6_IJNS7_ILi128EEENS7_ILi224EEESA_EEELi128ENS_12float_e4m3_tEfNS_4arch4Sm90ELb1ELb0ELb1ELb1ELb0ELb1ELb0ELb1ELb1ELb1ELb0ELb0EEENS1_21CollectiveEpilogueFwdINS6_IJSA_SA_SB_EEES9_NS_10bfloat16_tESF_Li256ELb1ELb1ELb0ELb1EEENS1_36VarlenDynamicPersistentTileSchedulerILi128ELi224ELi256ELi128ELb0ELb1ELb1ELb1ELb1ELb1EEEEEEEEEvNT_6ParamsE --------------------------
	.section	.nv.shared._ZN7cutlass13device_kernelIN5flash11enable_sm90INS1_16FlashAttnFwdSm90INS1_25CollectiveMainloopFwdSm90ILi2EN4cute5tupleIJNS5_1CILi1EEES8_S8_EEENS6_IJNS7_ILi128EEENS7_ILi224EEESA_EEELi128ENS_12float_e4m3_tEfNS_4arch4Sm90ELb1ELb0ELb1ELb1ELb0ELb1ELb0ELb1ELb1ELb1ELb0ELb0EEENS1_21CollectiveEpilogueFwdINS6_IJSA_SA_SB_EEES9_NS_10bfloat16_tESF_Li256ELb1ELb1ELb0ELb1EEENS1_36VarlenDynamicPersistentTileSchedulerILi128ELi224ELi256ELi128ELb0ELb1ELb1ELb1ELb1ELb1EEEEEEEEEvNT_6ParamsE,"aw",@nobits
	.sectionflags	@""
	.align	16
	.zero		1024


//--------------------- .nv.shared._ZN7cutlass13device_kernelIN5flash11enable_sm90INS1_16FlashAttnFwdSm90INS1_25CollectiveMainloopFwdSm90ILi2EN4cute5tupleIJNS5_1CILi1EEES8_S8_EEENS6_IJNS7_ILi192EEENS7_ILi128EEENS7_ILi96EEEEEELi96ENS_12float_e4m3_tEfNS_4arch4Sm90ELb0ELb0ELb1ELb0ELb0ELb0ELb0ELb1ELb1ELb1ELb0ELb0EEENS1_21CollectiveEpilogueFwdINS6_IJSA_SC_SB_EEES9_NS_10bfloat16_tESG_Li384ELb0ELb1ELb0ELb1EEENS1_29StaticPersistentTileSchedulerILb0EEEEEEEEEvNT_6ParamsE --------------------------
	.section	.nv.shared._ZN7cutlass13device_kernelIN5flash11enable_sm90INS1_16FlashAttnFwdSm90INS1_25CollectiveMainloopFwdSm90ILi2EN4cute5tupleIJNS5_1CILi1EEES8_S8_EEENS6_IJNS7_ILi192EEENS7_ILi128EEENS7_ILi96EEEEEELi96ENS_12float_e4m3_tEfNS_4arch4Sm90ELb0ELb0ELb1ELb0ELb0ELb0ELb0ELb1ELb1ELb1ELb0ELb0EEENS1_21CollectiveEpilogueFwdINS6_IJSA_SC_SB_EEES9_NS_10bfloat16_tESG_Li384ELb0ELb1ELb0ELb1EEENS1_29StaticPersistentTileSchedulerILb0EEEEEEEEEvNT_6ParamsE,"aw",@nobits
	.sectionflags	@""
	.align	16
	.zero		1024


//--------------------- .nv.shared._ZN7cutlass13device_kernelIN5flash11enable_sm90INS1_16FlashAttnFwdSm90INS1_25CollectiveMainloopFwdSm90ILi2EN4cute5tupleIJNS5_1CILi1EEES8_S8_EEENS6_IJNS7_ILi192EEENS7_ILi128EEENS7_ILi96EEEEEELi96ENS_12float_e4m3_tEfNS_4arch4Sm90ELb0ELb0ELb1ELb1ELb0ELb0ELb0ELb1ELb1ELb1ELb0ELb0EEENS1_21CollectiveEpilogueFwdINS6_IJSA_SC_SB_EEES9_NS_10bfloat16_tESG_Li384ELb1ELb1ELb0ELb1EEENS1_36VarlenDynamicPersistentTileSchedulerILi192ELi128ELi384ELi128ELb0ELb1ELb1ELb0ELb1ELb1EEEEEEEEEvNT_6ParamsE --------------------------
	.section	.nv.shared._ZN7cutlass13device_kernelIN5flash11enable_sm90INS1_16FlashAttnFwdSm90INS1_25CollectiveMainloopFwdSm90ILi2EN4cute5tupleIJNS5_1CILi1EEES8_S8_EEENS6_IJNS7_ILi192EEENS7_ILi128EEENS7_ILi96EEEEEELi96ENS_12float_e4m3_tEfNS_4arch4Sm90ELb0ELb0ELb1ELb1ELb0ELb0ELb0ELb1ELb1ELb1ELb0ELb0EEENS1_21CollectiveEpilogueFwdINS6_IJSA_SC_SB_EEES9_NS_10bfloat16_tESG_Li384ELb1ELb1ELb0ELb1EEENS1_36VarlenDynamicPersistentTileSchedulerILi192ELi128ELi384ELi128ELb0ELb1ELb1ELb0ELb1ELb1EEEEEEEEEvNT_6ParamsE,"aw",@nobits
	.sectionflags	@""
	.align	16
	.zero		1024


//--------------------- .nv.shared._ZN7cutlass13device_kernelIN5flash11enable_sm90INS1_16FlashAttnFwdSm90INS1_25CollectiveMainloopFwdSm90ILi2EN4cute5tupleIJNS5_1CILi1EEES8_S8_EEENS6_IJNS7_ILi192EEENS7_ILi128EEENS7_ILi96EEEEEELi96ENS_12float_e4m3_tEfNS_4arch4Sm90ELb0ELb0ELb1ELb1ELb0ELb1ELb0ELb1ELb1ELb1ELb0ELb0EEENS1_21CollectiveEpilogueFwdINS6_IJSA_SC_SB_EEES9_NS_10bfloat16_tESG_Li384ELb1ELb1ELb0ELb1EEENS1_36VarlenDynamicPersistentTileSchedulerILi192ELi128ELi384ELi128ELb0ELb1ELb1ELb0ELb1ELb1EEEEEEEEEvNT_6ParamsE --------------------------
	.section	.nv.shared._ZN7cutlass13device_kernelIN5flash11enable_sm90INS1_16FlashAttnFwdSm90INS1_25CollectiveMainloopFwdSm90ILi2EN4cute5tupleIJNS5_1CILi1EEES8_S8_EEENS6_IJNS7_ILi192EEENS7_ILi128EEENS7_ILi96EEEEEELi96ENS_12float_e4m3_tEfNS_4arch4Sm90ELb0ELb0ELb1ELb1ELb0ELb1ELb0ELb1ELb1ELb1ELb0ELb0EEENS1_21CollectiveEpilogueFwdINS6_IJSA_SC_SB_EEES9_NS_10bfloat16_tESG_Li384ELb1ELb1ELb0ELb1EEENS1_36VarlenDynamicPersistentTileSchedulerILi192ELi128ELi384ELi128ELb0ELb1ELb1ELb0ELb1ELb1EEEEEEEEEvNT_6ParamsE,"aw",@nobits
	.sectionflags	@""
	.align	16
	.zero		1024


//--------------------- .nv.shared._ZN7cutlass13device_kernelIN5flash11enable_sm90INS1_16FlashAttnFwdSm90INS1_25CollectiveMainloopFwdSm90ILi2EN4cute5tupleIJNS5_1CILi1EEES8_S8_EEENS6_IJNS7_ILi192EEENS7_ILi128EEENS7_ILi96EEEEEELi96ENS_12float_e4m3_tEfNS_4arch4Sm90ELb0ELb1ELb1ELb0ELb0ELb0ELb0ELb1ELb1ELb1ELb0ELb0EEENS1_21CollectiveEpilogueFwdINS6_IJSA_SC_SB_EEES9_NS_10bfloat16_tESG_Li384ELb0ELb1ELb0ELb1EEENS1_30DynamicPersistentTileSchedulerILi384ELi128ELb0ELb1ELb1EEEEEEEEEvNT_6ParamsE --------------------------
	.section	.nv.shared._ZN7cutlass13device_kernelIN5flash11enable_sm90INS1_16FlashAttnFwdSm90INS1_25CollectiveMainloopFwdSm90ILi2EN4cute5tupleIJNS5_1CILi1EEES8_S8_EEENS6_IJNS7_ILi192EEENS7_ILi128EEENS7_ILi96EEEEEELi96ENS_12float_e4m3_tEfNS_4arch4Sm90ELb0ELb1ELb1ELb0ELb0ELb0ELb0ELb1ELb1ELb1ELb0ELb0EEENS1_21CollectiveEpilogueFwdINS6_IJSA_SC_SB_EEES9_NS_10bfloat16_tESG_Li384ELb0ELb1ELb0ELb1EEENS1_30DynamicPersistentTileSchedulerILi384ELi128ELb0ELb1ELb1EEEEEEEEEvNT_6ParamsE,"aw",@nobits
	.sectionflags	@""
	.align	16
	.zero		1024


//--------------------- .nv.shared._ZN7cutlass13device_kernelIN5flash11enable_sm90INS1_16FlashAttnFwdSm90INS1_25CollectiveMainloopFwdSm90ILi2EN4cute5tupleIJNS5_1CILi1EEES8_S8_EEENS6_IJNS7_ILi192EEENS7_ILi128EEENS7_ILi96EEEEEELi96ENS_12float_e4m3_tEfNS_4arch4Sm90ELb0ELb1ELb1ELb1ELb0ELb0ELb0ELb1ELb1ELb1ELb0ELb0EEENS1_21CollectiveEpilogueFwdINS6_IJSA_SC_SB_EEES9_NS_10bfloat16_tESG_Li384ELb1ELb1ELb0ELb1EEENS1_36VarlenDynamicPersistentTileSchedulerILi192ELi128ELi384ELi128ELb0ELb1ELb1ELb1ELb0ELb1EEEEEEEEEvNT_6ParamsE --------------------------
	.section	.nv.shared._ZN7cutlass13device_kernelIN5flash11enable_sm90INS1_16FlashAttnFwdSm90INS1_25CollectiveMainloopFwdSm90ILi2EN4cute5tupleIJNS5_1CILi1EEES8_S8_EEENS6_IJNS7_ILi192EEENS7_ILi128EEENS7_ILi96EEEEEELi96ENS_12float_e4m3_tEfNS_4arch4Sm90ELb0ELb1ELb1ELb1ELb0ELb0ELb0ELb1ELb1ELb1ELb0ELb0EEENS1_21CollectiveEpilogueFwdINS6_IJSA_SC_SB_EEES9_NS_10bfloat16_tESG_Li384ELb1ELb1ELb0ELb1EEENS1_36VarlenDynamicPersistentTileSchedulerILi192ELi128ELi384ELi128ELb0ELb1ELb1ELb1ELb0ELb1EEEEEEEEEvNT_6ParamsE,"aw",@nobits
	.sectionflags	@""
	.align	16
	.zero		1024


//--------------------- .nv.shared._ZN7cutlass13device_kernelIN5flash11enable_sm90INS1_16FlashAttnFwdSm90INS1_25CollectiveMainloopFwdSm90ILi2EN4cute5tupleIJNS5_1CILi1EEES8_S8_EEENS6_IJNS7_ILi192EEENS7_ILi128EEENS7_ILi96EEEEEELi96ENS_12float_e4m3_tEfNS_4arch4Sm90ELb0ELb1ELb1ELb1ELb0ELb1ELb0ELb1ELb1ELb1ELb0ELb0EEENS1_21CollectiveEpilogueFwdINS6_IJSA_SC_SB_EEES9_NS_10bfloat16_tESG_Li384ELb1ELb1ELb0ELb1EEENS1_36VarlenDynamicPersistentTileSchedulerILi192ELi128ELi384ELi128ELb0ELb1ELb1ELb1ELb0ELb1EEEEEEEEEvNT_6ParamsE --------------------------
	.section	.nv.shared._ZN7cutlass13device_kernelIN5flash11enable_sm90INS1_16FlashAttnFwdSm90INS1_25CollectiveMainloopFwdSm90ILi2EN4cute5tupleIJNS5_1CILi1EEES8_S8_EEENS6_IJNS7_ILi192EEENS7_ILi128EEENS7_ILi96EEEEEELi96ENS_12float_e4m3_tEfNS_4arch4Sm90ELb0ELb1ELb1ELb1ELb0ELb1ELb0ELb1ELb1ELb1ELb0ELb0EEENS1_21CollectiveEpilogueFwdINS6_IJSA_SC_SB_EEES9_NS_10bfloat16_tESG_Li384ELb1ELb1ELb0ELb1EEENS1_36VarlenDynamicPersistentTileSchedulerILi192ELi128ELi384ELi128ELb0ELb1ELb1ELb1ELb0ELb1EEEEEEEEEvNT_6ParamsE,"aw",@nobits
	.sectionflags	@""
	.align	16
	.zero		1024


//--------------------- .nv.shared._ZN7cutlass13device_kernelIN5flash11enable_sm90INS1_16FlashAttnFwdSm90INS1_25CollectiveMainloopFwdSm90ILi2EN4cute5tupleIJNS5_1CILi1EEES8_S8_EEENS6_IJNS7_ILi192EEENS7_ILi128EEENS7_ILi96EEEEEELi96ENS_12float_e4m3_tEfNS_4arch4Sm90ELb1ELb0ELb1ELb0ELb0ELb0ELb0ELb1ELb1ELb1ELb0ELb0EEENS1_21CollectiveEpilogueFwdINS6_IJSA_SC_SB_EEES9_NS_10bfloat16_tESG_Li384ELb0ELb1ELb0ELb1EEENS1_30DynamicPersistentTileSchedulerILi384ELi128ELb0ELb1ELb1EEEEEEEEEvNT_6ParamsE --------------------------
	.section	.nv.shared._ZN7cutlass13device_kernelIN5flash11enable_sm90INS1_16FlashAttnFwdSm90INS1_25CollectiveMainloopFwdSm90ILi2EN4cute5tupleIJNS5_1CILi1EEES8_S8_EEENS6_IJNS7_ILi192EEENS7_ILi128EEENS7_ILi96EEEEEELi96ENS_12float_e4m3_tEfNS_4arch4Sm90ELb1ELb0ELb1ELb0ELb0ELb0ELb0ELb1ELb1ELb1ELb0ELb0EEENS1_21CollectiveEpilogueFwdINS6_IJSA_SC_SB_EEES9_NS_10bfloat16_tESG_Li384ELb0ELb1ELb0ELb1EEENS1_30DynamicPersistentTileSchedulerILi384ELi128ELb0ELb1ELb1EEEEEEEEEvNT_6ParamsE,"aw",@nobits
	.sectionflags	@""
	.align	16
	.zero		1024


//--------------------- .nv.shared._ZN7cutlass13device_kernelIN5flash11enable_sm90INS1_16FlashAttnFwdSm90INS1_25CollectiveMainloopFwdSm90ILi2EN4cute5tupleIJNS5_1CILi1EEES8_S8_EEENS6_IJNS7_ILi192EEENS7_ILi128EEENS7_ILi96EEEEEELi96ENS_12float_e4m3_tEfNS_4arch4Sm90ELb1ELb0ELb1ELb1ELb0ELb0ELb0ELb1ELb1ELb1ELb0ELb0EEENS1_21CollectiveEpilogueFwdINS6_IJSA_SC_SB_EEES9_NS_10bfloat16_tESG_Li384ELb1ELb1ELb0ELb1EEENS1_36VarlenDynamicPersistentTileSchedulerILi192ELi128ELi384ELi128ELb0ELb1ELb1ELb1ELb1ELb1EEEEEEEEEvNT_6ParamsE --------------------------
	.section	.nv.shared._ZN7cutlass13device_kernelIN5flash11enable_sm90INS1_16FlashAttnFwdSm90INS1_25CollectiveMainloopFwdSm90ILi2EN4cute5tupleIJNS5_1CILi1EEES8_S8_EEENS6_IJNS7_ILi192EEENS7_ILi128EEENS7_ILi96EEEEEELi96ENS_12float_e4m3_tEfNS_4arch4Sm90ELb1ELb0ELb1ELb1ELb0ELb0ELb0ELb1ELb1ELb1ELb0ELb0EEENS1_21CollectiveEpilogueFwdINS6_IJSA_SC_SB_EEES9_NS_10bfloat16_tESG_Li384ELb1ELb1ELb0ELb1EEENS1_36VarlenDynamicPersistentTileSchedulerILi192ELi128ELi384ELi128ELb0ELb1ELb1ELb1ELb1ELb1EEEEEEEEEvNT_6ParamsE,"aw",@nobits
	.sectionflags	@""
	.align	16
	.zero		1024


//--------------------- .nv.shared._ZN7cutlass13device_kernelIN5flash11enable_sm90INS1_16FlashAttnFwdSm90INS1_25CollectiveMainloopFwdSm90ILi2EN4cute5tupleIJNS5_1CILi1EEES8_S8_EEENS6_IJNS7_ILi192EEENS7_ILi128EEENS7_ILi96EEEEEELi96ENS_12float_e4m3_tEfNS_4arch4Sm90ELb1ELb0ELb1ELb1ELb0ELb1ELb0ELb1ELb1ELb1ELb0ELb0EEENS1_21CollectiveEpilogueFwdINS6_IJSA_SC_SB_EEES9_NS_10bfloat16_tESG_Li384ELb1ELb1ELb0ELb1EEENS1_36VarlenDynamicPersistentTileSchedulerILi192ELi128ELi384ELi128ELb0ELb1ELb1ELb1ELb1ELb1EEEEEEEEEvNT_6ParamsE --------------------------
	.section	.nv.shared._ZN7cutlass13device_kernelIN5flash11enable_sm90INS1_16FlashAttnFwdSm90INS1_25CollectiveMainloopFwdSm90ILi2EN4cute5tupleIJNS5_1CILi1EEES8_S8_EEENS6_IJNS7_ILi192EEENS7_ILi128EEENS7_ILi96EEEEEELi96ENS_12float_e4m3_tEfNS_4arch4Sm90ELb1ELb0ELb1ELb1ELb0ELb1ELb0ELb1ELb1ELb1ELb0ELb0EEENS1_21CollectiveEpilogueFwdINS6_IJSA_SC_SB_EEES9_NS_10bfloat16_tESG_Li384ELb1ELb1ELb0ELb1EEENS1_36VarlenDynamicPersistentTileSchedulerILi192ELi128ELi384ELi128ELb0ELb1ELb1ELb1ELb1ELb1EEEEEEEEEvNT_6ParamsE,"aw",@nobits
	.sectionflags	@""
	.align	16
	.zero		1024


//--------------------- .nv.shared._ZN7cutlass13device_kernelIN5flash11enable_sm90INS1_16FlashAttnFwdSm90INS1_25CollectiveMainloopFwdSm90ILi2EN4cute5tupleIJNS5_1CILi1EEES8_S8_EEENS6_IJNS7_ILi192EEENS7_ILi160EEENS7_ILi64EEEEEELi64ENS_12float_e4m3_tEfNS_4arch4Sm90ELb0ELb0ELb1ELb0ELb0ELb0ELb0ELb1ELb1ELb1ELb0ELb0EEENS1_21CollectiveEpilogueFwdINS6_IJSA_SC_SB_EEES9_NS_10bfloat16_tESG_Li384ELb0ELb1ELb0ELb1EEENS1_29StaticPersistentTileSchedulerILb0EEEEEEEEEvNT_6ParamsE --------------------------
	.section	.nv.shared._ZN7cutlass13device_kernelIN5flash11enable_sm90INS1_16FlashAttnFwdSm90INS1_25CollectiveMainloopFwdSm90ILi2EN4cute5tupleIJNS5_1CILi1EEES8_S8_EEENS6_IJNS7_ILi192EEENS7_ILi160EEENS7_ILi64EEEEEELi64ENS_12float_e4m3_tEfNS_4arch4Sm90ELb0ELb0ELb1ELb0ELb0ELb0ELb0ELb1ELb1ELb1ELb0ELb0EEENS1_21CollectiveEpilogueFwdINS6_IJSA_SC_SB_EEES9_NS_10bfloat16_tESG_Li384ELb0ELb1ELb0ELb1EEENS1_29StaticPersistentTileSchedulerILb0EEEEEEEEEvNT_6ParamsE,"aw",@nobits
	.sectionflags	@""
	.align	16
	.zero		1024


//--------------------- .nv.shared._ZN7cutlass13device_kernelIN5flash11enable_sm90INS1_16FlashAttnFwdSm90INS1_25CollectiveMainloopFwdSm90ILi2EN4cute5tupleIJNS5_1CILi1EEES8_S8_EEENS6_IJNS7_ILi192EEENS7_ILi160EEENS7_ILi64EEEEEELi64ENS_12float_e4m3_tEfNS_4arch4Sm90ELb0ELb0ELb1ELb1ELb0ELb0ELb0ELb1ELb1ELb1ELb0ELb0EEENS1_21CollectiveEpilogueFwdINS6_IJSA_SC_SB_EEES9_NS_10bfloat16_tESG_Li384ELb1ELb1ELb0ELb1EEENS1_36VarlenDynamicPersistentTileSchedulerILi192ELi160ELi384ELi128ELb0ELb1ELb1ELb0ELb1ELb1EEEEEEEEEvNT_6ParamsE --------------------------
	.section	.nv.shared._ZN7cutlass13device_kernelIN5flash11enable_sm90INS1_16FlashAttnFwdSm90INS1_25CollectiveMainloopFwdSm90ILi2EN4cute5tupleIJNS5_1CILi1EEES8_S8_EEENS6_IJNS7_ILi192EEENS7_ILi160EEENS7_ILi64EEEEEELi64ENS_12float_e4m3_tEfNS_4arch4Sm90ELb0ELb0ELb1ELb1ELb0ELb0ELb0ELb1ELb1ELb1ELb0ELb0EEENS1_21CollectiveEpilogueFwdINS6_IJSA_SC_SB_EEES9_NS_10bfloat16_tESG_Li384ELb1ELb1ELb0ELb1EEENS1_36VarlenDynamicPersistentTileSchedulerILi192ELi160ELi384ELi128ELb0ELb1ELb1ELb0ELb1ELb1EEEEEEEEEvNT_6ParamsE,"aw",@nobits
	.sectionflags	@""
	.align	16
	.zero		1024


//--------------------- .nv.shared._ZN7cutlass13device_kernelIN5flash11enable_sm90INS1_16FlashAttnFwdSm90INS1_25CollectiveMainloopFwdSm90ILi2EN4cute5tupleIJNS5_1CILi1EEES8_S8_EEENS6_IJNS7_ILi192EEENS7_ILi160EEENS7_ILi64EEEEEELi64ENS_12float_e4m3_tEfNS_4arch4Sm90ELb0ELb0ELb1ELb1ELb0ELb1ELb0ELb1ELb1ELb1ELb0ELb0EEENS1_21CollectiveEpilogueFwdINS6_IJSA_SC_SB_EEES9_NS_10bfloat16_tESG_Li384ELb1ELb1ELb0ELb1EEENS1_36VarlenDynamicPersistentTileSchedulerILi192ELi160ELi384ELi128ELb0ELb1ELb1ELb0ELb1ELb1EEEEEEEEEvNT_6ParamsE --------------------------
	.section	.nv.shared._ZN7cutlass13device_kernelIN5flash11enable_sm90INS1_16FlashAttnFwdSm90INS1_25CollectiveMainloopFwdSm90ILi2EN4cute5tupleIJNS5_1CILi1EEES8_S8_EEENS6_IJNS7_ILi192EEENS7_ILi160EEENS7_ILi64EEEEEELi64ENS_12float_e4m3_tEfNS_4arch4Sm90ELb0ELb0ELb1ELb1ELb0ELb1ELb0ELb1ELb1ELb1ELb0ELb0EEENS1_21CollectiveEpilogueFwdINS6_IJSA_SC_SB_EEES9_NS_10bfloat16_tESG_Li384ELb1ELb1ELb0ELb1EEENS1_36VarlenDynamicPersistentTileSchedulerILi192ELi160ELi384ELi128ELb0ELb1ELb1ELb0ELb1ELb1EEEEEEEEEvNT_6ParamsE,"aw",@nobits
	.sectionflags	@""
	.align	16
	.zero		1024


//--------------------- .nv.shared._ZN7cutlass13device_kernelIN5flash11enable_sm90INS1_16FlashAttnFwdSm90INS1_25CollectiveMainloopFwdSm90ILi2EN4cute5tupleIJNS5_1CILi1EEES8_S8_EEENS6_IJNS7_ILi192EEENS7_ILi160EEENS7_ILi64EEEEEELi64ENS_12float_e4m3_tEfNS_4arch4Sm90ELb0ELb1ELb1ELb0ELb0ELb0ELb0ELb1ELb1ELb1ELb0ELb0EEENS1_21CollectiveEpilogueFwdINS6_IJSA_SC_SB_EEES9_NS_10bfloat16_tESG_Li384ELb0ELb1ELb0ELb1EEENS1_30DynamicPersistentTileSchedulerILi384ELi128ELb0ELb1ELb1EEEEEEEEEvNT_6ParamsE --------------------------
	.section	.nv.shared._ZN7cutlass13device_kernelIN5flash11enable_sm90INS1_16FlashAttnFwdSm90INS1_25CollectiveMainloopFwdSm90ILi2EN4cute5tupleIJNS5_1CILi1EEES8_S8_EEENS6_IJNS7_ILi192EEENS7_ILi160EEENS7_ILi64EEEEEELi64ENS_12float_e4m3_tEfNS_4arch4Sm90ELb0ELb1ELb1ELb0ELb0ELb0ELb0ELb1ELb1ELb1ELb0ELb0EEENS1_21CollectiveEpilogueFwdINS6_IJSA_SC_SB_EEES9_NS_10bfloat16_tESG_Li384ELb0ELb1ELb0ELb1EEENS1_30DynamicPersistentTileSchedulerILi384ELi128ELb0ELb1ELb1EEEEEEEEEvNT_6ParamsE,"aw",@nobits
	.sectionflags	@""
	.align	16
	.zero		1024


//--------------------- .nv.shared._ZN7cutlass13device_kernelIN5flash11enable_sm90INS1_16FlashAttnFwdSm90INS1_25CollectiveMainloopFwdSm90ILi2EN4cute5tupleIJNS5_1CILi1EEES8_S8_EEENS6_IJNS7_ILi192EEENS7_ILi160EEENS7_ILi64EEEEEELi64ENS_12float_e4m3_tEfNS_4arch4Sm90ELb0ELb1ELb1ELb1ELb0ELb0ELb0ELb1ELb1ELb1ELb0ELb0EEENS1_21CollectiveEpilogueFwdINS6_IJSA_SC_SB_EEES9_NS_10bfloat16_tESG_Li384ELb1ELb1ELb0ELb1EEENS1_36VarlenDynamicPersistentTileSchedulerILi192ELi160ELi384ELi128ELb0ELb1ELb1ELb1ELb0ELb1EEEEEEEEEvNT_6ParamsE --------------------------
	.section	.nv.shared._ZN7cutlass13device_kernelIN5flash11enable_sm90INS1_16FlashAttnFwdSm90INS1_25CollectiveMainloopFwdSm90ILi2EN4cute5tupleIJNS5_1CILi1EEES8_S8_EEENS6_IJNS7_ILi192EEENS7_ILi160EEENS7_ILi64EEEEEELi64ENS_12float_e4m3_tEfNS_4arch4Sm90ELb0ELb1ELb1ELb1ELb0ELb0ELb0ELb1ELb1ELb1ELb0ELb0EEENS1_21CollectiveEpilogueFwdINS6_IJSA_SC_SB_EEES9_NS_10bfloat16_tESG_Li384ELb1ELb1ELb0ELb1EEENS1_36VarlenDynamicPersistentTileSchedulerILi192ELi160ELi384ELi128ELb0ELb1ELb1ELb1ELb0ELb1EEEEEEEEEvNT_6ParamsE,"aw",@nobits
	.sectionflags	@""
	.align	16
	.zero		1024


//--------------------- .nv.shared._ZN7cutlass13device_kernelIN5flash11enable_sm90INS1_16FlashAttnFwdSm90INS1_25CollectiveMainloopFwdSm90ILi2EN4cute5tupleIJNS5_1CILi1EEES8_S8_EEENS6_IJNS7_ILi192EEENS7_ILi160EEENS7_ILi64EEEEEELi64ENS_12float_e4m3_tEfNS_4arch4Sm90ELb0ELb1ELb1ELb1ELb0ELb1ELb0ELb1ELb1ELb1ELb0ELb0EEENS1_21CollectiveEpilogueFwdINS6_IJSA_SC_SB_EEES9_NS_10bfloat16_tESG_Li384ELb1ELb1ELb0ELb1EEENS1_36VarlenDynamicPersistentTileSchedulerILi192ELi160ELi384ELi128ELb0ELb1ELb1ELb1ELb0ELb1EEEEEEEEEvNT_6ParamsE --------------------------
	.section	.nv.shared._ZN7cutlass13device_kernelIN5flash11enable_sm90INS1_16FlashAttnFwdSm90INS1_25CollectiveMainloopFwdSm90ILi2EN4cute5tupleIJNS5_1CILi1EEES8_S8_EEENS6_IJNS7_ILi192EEENS7_ILi160EEENS7_ILi64EEEEEELi64ENS_12float_e4m3_tEfNS_4arch4Sm90ELb0ELb1ELb1ELb1ELb0ELb1ELb0ELb1ELb1ELb1ELb0ELb0EEENS1_21CollectiveEpilogueFwdINS6_IJSA_SC_SB_EEES9_NS_10bfloat16_tESG_Li384ELb1ELb1ELb0ELb1EEENS1_36VarlenDynamicPersistentTileSchedulerILi192ELi160ELi384ELi128ELb0ELb1ELb1ELb1ELb0ELb1EEEEEEEEEvNT_6ParamsE,"aw",@nobits
	.sectionflags	@""
	.align	16
	.zero		1024


//--------------------- .nv.shared._ZN7cutlass13device_kernelIN5flash11enable_sm90INS1_16FlashAttnFwdSm90INS1_25CollectiveMainloopFwdSm90ILi2EN4cute5tupleIJNS5_1CILi1EEES8_S8_EEENS6_IJNS7_ILi192EEENS7_ILi160EEENS7_ILi64EEEEEELi64ENS_12float_e4m3_tEfNS_4arch4Sm90ELb1ELb0ELb1ELb0ELb0ELb0ELb0ELb1ELb1ELb1ELb0ELb0EEENS1_21CollectiveEpilogueFwdINS6_IJSA_SC_SB_EEES9_NS_10bfloat16_tESG_Li384ELb0ELb1ELb0ELb1EEENS1_30DynamicPersistentTileSchedulerILi384ELi128ELb0ELb1ELb1EEEEEEEEEvNT_6ParamsE --------------------------
	.section	.nv.shared._ZN7cutlass13device_kernelIN5flash11enable_sm90INS1_16FlashAttnFwdSm90INS1_25CollectiveMainloopFwdSm90ILi2EN4cute5tupleIJNS5_1CILi1EEES8_S8_EEENS6_IJNS7_ILi192EEENS7_ILi160EEENS7_ILi64EEEEEELi64ENS_12float_e4m3_tEfNS_4arch4Sm90ELb1ELb0ELb1ELb0ELb0ELb0ELb0ELb1ELb1ELb1ELb0ELb0EEENS1_21CollectiveEpilogueFwdINS6_IJSA_SC_SB_EEES9_NS_10bfloat16_tESG_Li384ELb0ELb1ELb0ELb1EEENS1_30DynamicPersistentTileSchedulerILi384ELi128ELb0ELb1ELb1EEEEEEEEEvNT_6ParamsE,"aw",@nobits
	.sectionflags	@""
	.align	16
	.zero		1024


//--------------------- .nv.shared._ZN7cutlass13device_kernelIN5flash11enable_sm90INS1_16FlashAttnFwdSm90INS1_25CollectiveMainloopFwdSm90ILi2EN4cute5tupleIJNS5_1CILi1EEES8_S8_EEENS6_IJNS7_ILi192EEENS7_ILi160EEENS7_ILi64EEEEEELi64ENS_12float_e4m3_tEfNS_4arch4Sm90ELb1ELb0ELb1ELb1ELb0ELb0ELb0ELb1ELb1ELb1ELb0ELb0EEENS1_21CollectiveEpilogueFwdINS6_IJSA_SC_SB_EEES9_NS_10bfloat16_tESG_Li384ELb1ELb1ELb0ELb1EEENS1_36VarlenDynamicPersistentTileSchedulerILi192ELi160ELi384ELi128ELb0ELb1ELb1ELb1ELb1ELb1EEEEEEEEEvNT_6ParamsE --------------------------
	.section	.nv.shared._ZN7cutlass13device_kernelIN5flash11enable_sm90INS1_16FlashAttnFwdSm90INS1_25CollectiveMainloopFwdSm90ILi2EN4cute5tupleIJNS5_1CILi1EEES8_S8_EEENS6_IJNS7_ILi192EEENS7_ILi160EEENS7_ILi64EEEEEELi64ENS_12float_e4m3_tEfNS_4arch4Sm90ELb1ELb0ELb1ELb1ELb0ELb0ELb0ELb1ELb1ELb1ELb0ELb0EEENS1_21CollectiveEpilogueFwdINS6_IJSA_SC_SB_EEES9_NS_10bfloat16_tESG_Li384ELb1ELb1ELb0ELb1EEENS1_36VarlenDynamicPersistentTileSchedulerILi192ELi160ELi384ELi128ELb0ELb1ELb1ELb1ELb1ELb1EEEEEEEEEvNT_6ParamsE,"aw",@nobits
	.sectionflags	@""
	.align	16
	.zero		1024


//--------------------- .nv.shared._ZN7cutlass13device_kernelIN5flash11enable_sm90INS1_16FlashAttnFwdSm90INS1_25CollectiveMainloopFwdSm90ILi2EN4cute5tupleIJNS5_1CILi1EEES8_S8_EEENS6_IJNS7_ILi192EEENS7_ILi160EEENS7_ILi64EEEEEELi64ENS_12float_e4m3_tEfNS_4arch4Sm90ELb1ELb0ELb1ELb1ELb0ELb1ELb0ELb1ELb1ELb1ELb0ELb0EEENS1_21CollectiveEpilogueFwdINS6_IJSA_SC_SB_EEES9_NS_10bfloat16_tESG_Li384ELb1ELb1ELb0ELb1EEENS1_36VarlenDynamicPersistentTileSchedulerILi192ELi160ELi384ELi128ELb0ELb1ELb1ELb1ELb1ELb1EEEEEEEEEvNT_6ParamsE --------------------------
	.section	.nv.shared._ZN7cutlass13device_kernelIN5flash11enable_sm90INS1_16FlashAttnFwdSm90INS1_25CollectiveMainloopFwdSm90ILi2EN4cute5tupleIJNS5_1CILi1EEES8_S8_EEENS6_IJNS7_ILi192EEENS7_ILi160EEENS7_ILi64EEEEEELi64ENS_12float_e4m3_tEfNS_4arch4Sm90ELb1ELb0ELb1ELb1ELb0ELb1ELb0ELb1ELb1ELb1ELb0ELb0EEENS1_21CollectiveEpilogueFwdINS6_IJSA_SC_SB_EEES9_NS_10bfloat16_tESG_Li384ELb1ELb1ELb0ELb1EEENS1_36VarlenDynamicPersistentTileSchedulerILi192ELi160ELi384ELi128ELb0ELb1ELb1ELb1ELb1ELb1EEEEEEEEEvNT_6ParamsE,"aw",@nobits
	.sectionflags	@""
	.align	16
	.zero		1024


//--------------------- .nv.constant0._ZN7cutlass13device_kernelIN5flash11enable_sm90INS1_16FlashAttnFwdSm90INS1_25CollectiveMainloopFwdSm90ILi2EN4cute5tupleIJNS5_1CILi1EEES8_S8_EEENS6_IJNS7_ILi128EEESA_NS7_ILi256EEEEEELi256ENS_12float_e4m3_tEfNS_4arch4Sm90ELb0ELb0ELb1ELb0ELb0ELb0ELb0ELb1ELb1ELb1ELb0ELb0EEENS1_21CollectiveEpilogueFwdINS6_IJSA_SB_SA_EEES9_NS_10bfloat16_tESF_Li256ELb0ELb1ELb0ELb1EEENS1_29StaticPersistentTileSchedulerILb0EEEEEEEEEvNT_6ParamsE --------------------------
	.section	.nv.constant0._ZN7cutlass13device_kernelIN5flash11enable_sm90INS1_16FlashAttnFwdSm90INS1_25CollectiveMainloopFwdSm90ILi2EN4cute5tupleIJNS5_1CILi1EEES8_S8_EEENS6_IJNS7_ILi128EEESA_NS7_ILi256EEEEEELi256ENS_12float_e4m3_tEfNS_4arch4Sm90ELb0ELb0ELb1ELb0ELb0ELb0ELb0ELb1ELb1ELb1ELb0ELb0EEENS1_21CollectiveEpilogueFwdINS6_IJSA_SB_SA_EEES9_NS_10bfloat16_tESF_Li256ELb0ELb1ELb0ELb1EEENS1_29StaticPersistentTileSchedulerILb0EEEEEEEEEvNT_6ParamsE,"a",@progbits
	.sectionflags	@""
	.align	4
.nv.constant0._ZN7cutlass13device_kernelIN5flash11enable_sm90INS1_16FlashAttnFwdSm90INS1_25CollectiveMainloopFwdSm90ILi2EN4cute5tupleIJNS5_1CILi1EEES8_S8_EEENS6_IJNS7_ILi128EEESA_NS7_ILi256EEEEEELi256ENS_12float_e4m3_tEfNS_4arch4Sm90ELb0ELb0ELb1ELb0ELb0ELb0ELb0ELb1ELb1ELb1ELb0ELb0EEENS1_21CollectiveEpilogueFwdINS6_IJSA_SB_SA_EEES9_NS_10bfloat16_tESF_Li256ELb0ELb1ELb0ELb1EEENS1_29StaticPersistentTileSchedulerILb0EEEEEEEEEvNT_6ParamsE:
	.zero		3200


//--------------------- .nv.constant0._ZN7cutlass13device_kernelIN5flash11enable_sm90INS1_16FlashAttnFwdSm90INS1_25CollectiveMainloopFwdSm90ILi2EN4cute5tupleIJNS5_1CILi1EEES8_S8_EEENS6_IJNS7_ILi128EEESA_NS7_ILi256EEEEEELi256ENS_12float_e4m3_tEfNS_4arch4Sm90ELb0ELb0ELb1ELb1ELb0ELb0ELb0ELb1ELb1ELb1ELb0ELb0EEENS1_21CollectiveEpilogueFwdINS6_IJSA_SB_SA_EEES9_NS_10bfloat16_tESF_Li256ELb1ELb1ELb0ELb1EEENS1_36VarlenDynamicPersistentTileSchedulerILi128ELi128ELi256ELi128ELb0ELb1ELb1ELb0ELb1ELb1EEEEEEEEEvNT_6ParamsE --------------------------
	.section	.nv.constant0._ZN7cutlass13device_kernelIN5flash11enable_sm90INS1_16FlashAttnFwdSm90INS1_25CollectiveMainloopFwdSm90ILi2EN4cute5tupleIJNS5_1CILi1EEES8_S8_EEENS6_IJNS7_ILi128EEESA_NS7_ILi256EEEEEELi256ENS_12float_e4m3_tEfNS_4arch4Sm90ELb0ELb0ELb1ELb1ELb0ELb0ELb0ELb1ELb1ELb1ELb0ELb0EEENS1_21CollectiveEpilogueFwdINS6_IJSA_SB_SA_EEES9_NS_10bfloat16_tESF_Li256ELb1ELb1ELb0ELb1EEENS1_36VarlenDynamicPersistentTileSchedulerILi128ELi128ELi256ELi128ELb0ELb1ELb1ELb0ELb1ELb1EEEEEEEEEvNT_6ParamsE,"a",@progbits
	.sectionflags	@""
	.align	4
.nv.constant0._ZN7cutlass13device_kernelIN5flash11enable_sm90INS1_16FlashAttnFwdSm90INS1_25CollectiveMainloopFwdSm90ILi2EN4cute5tupleIJNS5_1CILi1EEES8_S8_EEENS6_IJNS7_ILi128EEESA_NS7_ILi256EEEEEELi256ENS_12float_e4m3_tEfNS_4arch4Sm90ELb0ELb0ELb1ELb1ELb0ELb0ELb0ELb1ELb1ELb1ELb0ELb0EEENS1_21CollectiveEpilogueFwdINS6_IJSA_SB_SA_EEES9_NS_10bfloat16_tESF_Li256ELb1ELb1ELb0ELb1EEENS1_36VarlenDynamicPersistentTileSchedulerILi128ELi128ELi256ELi128ELb0ELb1ELb1ELb0ELb1ELb1EEEEEEEEEvNT_6ParamsE:
	.zero		3328


//--------------------- .nv.constant0._ZN7cutlass13device_kernelIN5flash11enable_sm90INS1_16FlashAttnFwdSm90INS1_25CollectiveMainloopFwdSm90ILi2EN4cute5tupleIJNS5_1CILi1EEES8_S8_EEENS6_IJNS7_ILi128EEESA_NS7_ILi256EEEEEELi256ENS_12float_e4m3_tEfNS_4arch4Sm90ELb0ELb0ELb1ELb1ELb0ELb1ELb0ELb1ELb1ELb1ELb0ELb0EEENS1_21CollectiveEpilogueFwdINS6_IJSA_SB_SA_EEES9_NS_10bfloat16_tESF_Li256ELb1ELb1ELb0ELb1EEENS1_36VarlenDynamicPersistentTileSchedulerILi128ELi128ELi256ELi128ELb0ELb1ELb1ELb0ELb1ELb1EEEEEEEEEvNT_6ParamsE --------------------------
	.section	.nv.constant0._ZN7cutlass13device_kernelIN5flash11enable_sm90INS1_16FlashAttnFwdSm90INS1_25CollectiveMainloopFwdSm90ILi2EN4cute5tupleIJNS5_1CILi1EEES8_S8_EEENS6_IJNS7_ILi128EEESA_NS7_ILi256EEEEEELi256ENS_12float_e4m3_tEfNS_4arch4Sm90ELb0ELb0ELb1ELb1ELb0ELb1ELb0ELb1ELb1ELb1ELb0ELb0EEENS1_21CollectiveEpilogueFwdINS6_IJSA_SB_SA_EEES9_NS_10bfloat16_tESF_Li256ELb1ELb1ELb0ELb1EEENS1_36VarlenDynamicPersistentTileSchedulerILi128ELi128ELi256ELi128ELb0ELb1ELb1ELb0ELb1ELb1EEEEEEEEEvNT_6ParamsE,"a",@progbits
	.sectionflags	@""
	.align	4
.nv.constant0._ZN7cutlass13device_kernelIN5flash11enable_sm90INS1_16FlashAttnFwdSm90INS1_25CollectiveMainloopFwdSm90ILi2EN4cute5tupleIJNS5_1CILi1EEES8_S8_EEENS6_IJNS7_ILi128EEESA_NS7_ILi256EEEEEELi256ENS_12float_e4m3_tEfNS_4arch4Sm90ELb0ELb0ELb1ELb1ELb0ELb1ELb0ELb1ELb1ELb1ELb0ELb0EEENS1_21CollectiveEpilogueFwdINS6_IJSA_SB_SA_EEES9_NS_10bfloat16_tESF_Li256ELb1ELb1ELb0ELb1EEENS1_36VarlenDynamicPersistentTileSchedulerILi128ELi128ELi256ELi128ELb0ELb1ELb1ELb0ELb1ELb1EEEEEEEEEvNT_6ParamsE:
	.zero		3328


//--------------------- .nv.constant0._ZN7cutlass13device_kernelIN5flash11enable_sm90INS1_16FlashAttnFwdSm90INS1_25CollectiveMainloopFwdSm90ILi2EN4cute5tupleIJNS5_1CILi1EEES8_S8_EEENS6_IJNS7_ILi128EEENS7_ILi64EEENS7_ILi256EEEEEELi256ENS_12float_e4m3_tEfNS_4arch4Sm90ELb0ELb1ELb1ELb0ELb0ELb0ELb0ELb1ELb1ELb1ELb0ELb0EEENS1_21CollectiveEpilogueFwdINS6_IJSA_SC_SB_EEES9_NS_10bfloat16_tESG_Li256ELb0ELb1ELb0ELb1EEENS1_30DynamicPersistentTileSchedulerILi256ELi128ELb0ELb1ELb1EEEEEEEEEvNT_6ParamsE --------------------------
	.section	.nv.constant0._ZN7cutlass13device_kernelIN5flash11enable_sm90INS1_16FlashAttnFwdSm90INS1_25CollectiveMainloopFwdSm90ILi2EN4cute5tupleIJNS5_1CILi1EEES8_S8_EEENS6_IJNS7_ILi128EEENS7_ILi64EEENS7_ILi256EEEEEELi256ENS_12float_e4m3_tEfNS_4arch4Sm90ELb0ELb1ELb1ELb0ELb0ELb0ELb0ELb1ELb1ELb1ELb0ELb0EEENS1_21CollectiveEpilogueFwdINS6_IJSA_SC_SB_EEES9_NS_10bfloat16_tESG_Li256ELb0ELb1ELb0ELb1EEENS1_30DynamicPersistentTileSchedulerILi256ELi128ELb0ELb1ELb1EEEEEEEEEvNT_6ParamsE,"a",@progbits
	.sectionflags	@""
	.align	4
.nv.constant0._ZN7cutlass13device_kernelIN5flash11enable_sm90INS1_16FlashAttnFwdSm90INS1_25CollectiveMainloopFwdSm90ILi2EN4cute5tupleIJNS5_1CILi1EEES8_S8_EEENS6_IJNS7_ILi128EEENS7_ILi64EEENS7_ILi256EEEEEELi256ENS_12float_e4m3_tEfNS_4arch4Sm90ELb0ELb1ELb1ELb0ELb0ELb0ELb0ELb1ELb1ELb1ELb0ELb0EEENS1_21CollectiveEpilogueFwdINS6_IJSA_SC_SB_EEES9_NS_10bfloat16_tESG_Li256ELb0ELb1ELb0ELb1EEENS1_30DynamicPersistentTileSchedulerILi256ELi128ELb0ELb1ELb1EEEEEEEEEvNT_6ParamsE:
	.zero		3328


//--------------------- .nv.constant0._ZN7cutlass13device_kernelIN5flash11enable_sm90INS1_16FlashAttnFwdSm90INS1_25CollectiveMainloopFwdSm90ILi2EN4cute5tupleIJNS5_1CILi1EEES8_S8_EEENS6_IJNS7_ILi128EEENS7_ILi64EEENS7_ILi256EEEEEELi256ENS_12float_e4m3_tEfNS_4arch4Sm90ELb0ELb1ELb1ELb1ELb0ELb0ELb0ELb1ELb1ELb1ELb0ELb0EEENS1_21CollectiveEpilogueFwdINS6_IJSA_SC_SB_EEES9_NS_10bfloat16_tESG_Li256ELb1ELb1ELb0ELb1EEENS1_36VarlenDynamicPersistentTileSchedulerILi128ELi64ELi256ELi128ELb0ELb1ELb1ELb1ELb0ELb1EEEEEEEEEvNT_6ParamsE --------------------------
	.section	.nv.constant0._ZN7cutlass13device_kernelIN5flash11enable_sm90INS1_16FlashAttnFwdSm90INS1_25CollectiveMainloopFwdSm90ILi2EN4cute5tupleIJNS5_1CILi1EEES8_S8_EEENS6_IJNS7_ILi128EEENS7_ILi64EEENS7_ILi256EEEEEELi256ENS_12float_e4m3_tEfNS_4arch4Sm90ELb0ELb1ELb1ELb1ELb0ELb0ELb0ELb1ELb1ELb1ELb0ELb0EEENS1_21CollectiveEpilogueFwdINS6_IJSA_SC_SB_EEES9_NS_10bfloat16_tESG_Li256ELb1ELb1ELb0ELb1EEENS1_36VarlenDynamicPersistentTileSchedulerILi128ELi64ELi256ELi128ELb0ELb1ELb1ELb1ELb0ELb1EEEEEEEEEvNT_6ParamsE,"a",@progbits
	.sectionflags	@""
	.align	4
.nv.constant0._ZN7cutlass13device_kernelIN5flash11enable_sm90INS1_16FlashAttnFwdSm90INS1_25CollectiveMainloopFwdSm90ILi2EN4cute5tupleIJNS5_1CILi1EEES8_S8_EEENS6_IJNS7_ILi128EEENS7_ILi64EEENS7_ILi256EEEEEELi256ENS_12float_e4m3_tEfNS_4arch4Sm90ELb0ELb1ELb1ELb1ELb0ELb0ELb0ELb1ELb1ELb1ELb0ELb0EEENS1_21CollectiveEpilogueFwdINS6_IJSA_SC_SB_EEES9_NS_10bfloat16_tESG_Li256ELb1ELb1ELb0ELb1EEENS1_36VarlenDynamicPersistentTileSchedulerILi128ELi64ELi256ELi128ELb0ELb1ELb1ELb1ELb0ELb1EEEEEEEEEvNT_6ParamsE:
	.zero		3328


//--------------------- .nv.constant0._ZN7cutlass13device_kernelIN5flash11enable_sm90INS1_16FlashAttnFwdSm90INS1_25CollectiveMainloopFwdSm90ILi2EN4cute5tupleIJNS5_1CILi1EEES8_S8_EEENS6_IJNS7_ILi128EEENS7_ILi64EEENS7_ILi256EEEEEELi256ENS_12float_e4m3_tEfNS_4arch4Sm90ELb0ELb1ELb1ELb1ELb0ELb1ELb0ELb1ELb1ELb1ELb0ELb0EEENS1_21CollectiveEpilogueFwdINS6_IJSA_SC_SB_EEES9_NS_10bfloat16_tESG_Li256ELb1ELb1ELb0ELb1EEENS1_36VarlenDynamicPersistentTileSchedulerILi128ELi64ELi256ELi128ELb0ELb1ELb1ELb1ELb0ELb1EEEEEEEEEvNT_6ParamsE --------------------------
	.section	.nv.constant0._ZN7cutlass13device_kernelIN5flash11enable_sm90INS1_16FlashAttnFwdSm90INS1_25CollectiveMainloopFwdSm90ILi2EN4cute5tupleIJNS5_1CILi1EEES8_S8_EEENS6_IJNS7_ILi128EEENS7_ILi64EEENS7_ILi256EEEEEELi256ENS_12float_e4m3_tEfNS_4arch4Sm90ELb0ELb1ELb1ELb1ELb0ELb1ELb0ELb1ELb1ELb1ELb0ELb0EEENS1_21CollectiveEpilogueFwdINS6_IJSA_SC_SB_EEES9_NS_10bfloat16_tESG_Li256ELb1ELb1ELb0ELb1EEENS1_36VarlenDynamicPersistentTileSchedulerILi128ELi64ELi256ELi128ELb0ELb1ELb1ELb1ELb0ELb1EEEEEEEEEvNT_6ParamsE,"a",@progbits
	.sectionflags	@""
	.align	4
.nv.constant0._ZN7cutlass13device_kernelIN5flash11enable_sm90INS1_16FlashAttnFwdSm90INS1_25CollectiveMainloopFwdSm90ILi2EN4cute5tupleIJNS5_1CILi1EEES8_S8_EEENS6_IJNS7_ILi128EEENS7_ILi64EEENS7_ILi256EEEEEELi256ENS_12float_e4m3_tEfNS_4arch4Sm90ELb0ELb1ELb1ELb1ELb0ELb1ELb0ELb1ELb1ELb1ELb0ELb0EEENS1_21CollectiveEpilogueFwdINS6_IJSA_SC_SB_EEES9_NS_10bfloat16_tESG_Li256ELb1ELb1ELb0ELb1EEENS1_36VarlenDynamicPersistentTileSchedulerILi128ELi64ELi256ELi128ELb0ELb1ELb1ELb1ELb0ELb1EEEEEEEEEvNT_6ParamsE:
	.zero		3328


//--------------------- .nv.constant0._ZN7cutlass13device_kernelIN5flash11enable_sm90INS1_16FlashAttnFwdSm90INS1_25CollectiveMainloopFwdSm90ILi2EN4cute5tupleIJNS5_1CILi1EEES8_S8_EEENS6_IJNS7_ILi128EEESA_NS7_ILi256EEEEEELi256ENS_12float_e4m3_tEfNS_4arch4Sm90ELb1ELb0ELb1ELb0ELb0ELb0ELb0ELb1ELb1ELb1ELb0ELb0EEENS1_21CollectiveEpilogueFwdINS6_IJSA_SB_SA_EEES9_NS_10bfloat16_tESF_Li256ELb0ELb1ELb0ELb1EEENS1_30DynamicPersistentTileSchedulerILi256ELi128ELb0ELb1ELb1EEEEEEEEEvNT_6ParamsE --------------------------
	.section	.nv.constant0._ZN7cutlass13device_kernelIN5flash11enable_sm90INS1_16FlashAttnFwdSm90INS1_25CollectiveMainloopFwdSm90ILi2EN4cute5tupleIJNS5_1CILi1EEES8_S8_EEENS6_IJNS7_ILi128EEESA_NS7_ILi256EEEEEELi256ENS_12float_e4m3_tEfNS_4arch4Sm90ELb1ELb0ELb1ELb0ELb0ELb0ELb0ELb1ELb1ELb1ELb0ELb0EEENS1_21CollectiveEpilogueFwdINS6_IJSA_SB_SA_EEES9_NS_10bfloat16_tESF_Li256ELb0ELb1ELb0ELb1EEENS1_30DynamicPersistentTileSchedulerILi256ELi128ELb0ELb1ELb1EEEEEEEEEvNT_6ParamsE,"a",@progbits
	.sectionflags	@""
	.align	4
.nv.constant0._ZN7cutlass13device_kernelIN5flash11enable_sm90INS1_16FlashAttnFwdSm90INS1_25CollectiveMainloopFwdSm90ILi2EN4cute5tupleIJNS5_1CILi1EEES8_S8_EEENS6_IJNS7_ILi128EEESA_NS7_ILi256EEEEEELi256ENS_12float_e4m3_tEfNS_4arch4Sm90ELb1ELb0ELb1ELb0ELb0ELb0ELb0ELb1ELb1ELb1ELb0ELb0EEENS1_21CollectiveEpilogueFwdINS6_IJSA_SB_SA_EEES9_NS_10bfloat16_tESF_Li256ELb0ELb1ELb0ELb1EEENS1_30DynamicPersistentTileSchedulerILi256ELi128ELb0ELb1ELb1EEEEEEEEEvNT_6ParamsE:
	.zero		3328


//--------------------- .nv.constant0._ZN7cutlass13device_kernelIN5flash11enable_sm90INS1_16FlashAttnFwdSm90INS1_25CollectiveMainloopFwdSm90ILi2EN4cute5tupleIJNS5_1CILi1EEES8_S8_EEENS6_IJNS7_ILi128EEESA_NS7_ILi256EEEEEELi256ENS_12float_e4m3_tEfNS_4arch4Sm90ELb1ELb0ELb1ELb1ELb0ELb0ELb0ELb1ELb1ELb1ELb0ELb0EEENS1_21CollectiveEpilogueFwdINS6_IJSA_SB_SA_EEES9_NS_10bfloat16_tESF_Li256ELb1ELb1ELb0ELb1EEENS1_36VarlenDynamicPersistentTileSchedulerILi128ELi128ELi256ELi128ELb0ELb1ELb1ELb1ELb1ELb1EEEEEEEEEvNT_6ParamsE --------------------------
	.section	.nv.constant0._ZN7cutlass13device_kernelIN5flash11enable_sm90INS1_16FlashAttnFwdSm90INS1_25CollectiveMainloopFwdSm90ILi2EN4cute5tupleIJNS5_1CILi1EEES8_S8_EEENS6_IJNS7_ILi128EEESA_NS7_ILi256EEEEEELi256ENS_12float_e4m3_tEfNS_4arch4Sm90ELb1ELb0ELb1ELb1ELb0ELb0ELb0ELb1ELb1ELb1ELb0ELb0EEENS1_21CollectiveEpilogueFwdINS6_IJSA_SB_SA_EEES9_NS_10bfloat16_tESF_Li256ELb1ELb1ELb0ELb1EEENS1_36VarlenDynamicPersistentTileSchedulerILi128ELi128ELi256ELi128ELb0ELb1ELb1ELb1ELb1ELb1EEEEEEEEEvNT_6ParamsE,"a",@progbits
	.sectionflags	@""
	.align	4
.nv.constant0._ZN7cutlass13device_kernelIN5flash11enable_sm90INS1_16FlashAttnFwdSm90INS1_25CollectiveMainloopFwdSm90ILi2EN4cute5tupleIJNS5_1CILi1EEES8_S8_EEENS6_IJNS7_ILi128EEESA_NS7_ILi256EEEEEELi256ENS_12float_e4m3_tEfNS_4arch4Sm90ELb1ELb0ELb1ELb1ELb0ELb0ELb0ELb1ELb1ELb1ELb0ELb0EEENS1_21CollectiveEpilogueFwdINS6_IJSA_SB_SA_EEES9_NS_10bfloat16_tESF_Li256ELb1ELb1ELb0ELb1EEENS1_36VarlenDynamicPersistentTileSchedulerILi128ELi128ELi256ELi128ELb0ELb1ELb1ELb1ELb1ELb1EEEEEEEEEvNT_6ParamsE:
	.zero		3328


//--------------------- .nv.constant0._ZN7cutlass13device_kernelIN5flash11enable_sm90INS1_16FlashAttnFwdSm90INS1_25CollectiveMainloopFwdSm90ILi2EN4cute5tupleIJNS5_1CILi1EEES8_S8_EEENS6_IJNS7_ILi128EEESA_NS7_ILi256EEEEEELi256ENS_12float_e4m3_tEfNS_4arch4Sm90ELb1ELb0ELb1ELb1ELb0ELb1ELb0ELb1ELb1ELb1ELb0ELb0EEENS1_21CollectiveEpilogueFwdINS6_IJSA_SB_SA_EEES9_NS_10bfloat16_tESF_Li256ELb1ELb1ELb0ELb1EEENS1_36VarlenDynamicPersistentTileSchedulerILi128ELi128ELi256ELi128ELb0ELb1ELb1ELb1ELb1ELb1EEEEEEEEEvNT_6ParamsE --------------------------
	.section	.nv.constant0._ZN7cutlass13device_kernelIN5flash11enable_sm90INS1_16FlashAttnFwdSm90INS1_25CollectiveMainloopFwdSm90ILi2EN4cute5tupleIJNS5_1CILi1EEES8_S8_EEENS6_IJNS7_ILi128EEESA_NS7_ILi256EEEEEELi256ENS_12float_e4m3_tEfNS_4arch4Sm90ELb1ELb0ELb1ELb1ELb0ELb1ELb0ELb1ELb1ELb1ELb0ELb0EEENS1_21CollectiveEpilogueFwdINS6_IJSA_SB_SA_EEES9_NS_10bfloat16_tESF_Li256ELb1ELb1ELb0ELb1EEENS1_36VarlenDynamicPersistentTileSchedulerILi128ELi128ELi256ELi128ELb0ELb1ELb1ELb1ELb1ELb1EEEEEEEEEvNT_6ParamsE,"a",@progbits
	.sectionflags	@""
	.align	4
.nv.constant0._ZN7cutlass13device_kernelIN5flash11enable_sm90INS1_16FlashAttnFwdSm90INS1_25CollectiveMainloopFwdSm90ILi2EN4cute5tupleIJNS5_1CILi1EEES8_S8_EEENS6_IJNS7_ILi128EEESA_NS7_ILi256EEEEEELi256ENS_12float_e4m3_tEfNS_4arch4Sm90ELb1ELb0ELb1ELb1ELb0ELb1ELb0ELb1ELb1ELb1ELb0ELb0EEENS1_21CollectiveEpilogueFwdINS6_IJSA_SB_SA_EEES9_NS_10bfloat16_tESF_Li256ELb1ELb1ELb0ELb1EEENS1_36VarlenDynamicPersistentTileSchedulerILi128ELi128ELi256ELi128ELb0ELb1ELb1ELb1ELb1ELb1EEEEEEEEEvNT_6ParamsE:
	.zero		3328


//--------------------- .nv.constant0._ZN7cutlass13device_kernelIN5flash11enable_sm90INS1_16FlashAttnFwdSm90INS1_25CollectiveMainloopFwdSm90ILi2EN4cute5tupleIJNS5_1CILi1EEES8_S8_EEENS6_IJNS7_ILi128EEENS7_ILi160EEENS7_ILi192EEEEEELi192ENS_12float_e4m3_tEfNS_4arch4Sm90ELb0ELb0ELb1ELb0ELb0ELb0ELb0ELb1ELb1ELb1ELb0ELb0EEENS1_21CollectiveEpilogueFwdINS6_IJSA_SC_SB_EEES9_NS_10bfloat16_tESG_Li256ELb0ELb1ELb0ELb1EEENS1_29StaticPersistentTileSchedulerILb0EEEEEEEEEvNT_6ParamsE --------------------------
	.section	.nv.constant0._ZN7cutlass13device_kernelIN5flash11enable_sm90INS1_16FlashAttnFwdSm90INS1_25CollectiveMainloopFwdSm90ILi2EN4cute5tupleIJNS5_1CILi1EEES8_S8_EEENS6_IJNS7_ILi128EEENS7_ILi160EEENS7_ILi192EEEEEELi192ENS_12float_e4m3_tEfNS_4arch4Sm90ELb0ELb0ELb1ELb0ELb0ELb0ELb0ELb1ELb1ELb1ELb0ELb0EEENS1_21CollectiveEpilogueFwdINS6_IJSA_SC_SB_EEES9_NS_10bfloat16_tESG_Li256ELb0ELb1ELb0ELb1EEENS1_29StaticPersistentTileSchedulerILb0EEEEEEEEEvNT_6ParamsE,"a",@progbits
	.sectionflags	@""
	.align	4
.nv.constant0._ZN7cutlass13device_kernelIN5flash11enable_sm90INS1_16FlashAttnFwdSm90INS1_25CollectiveMainloopFwdSm90ILi2EN4cute5tupleIJNS5_1CILi1EEES8_S8_EEENS6_IJNS7_ILi128EEENS7_ILi160EEENS7_ILi192EEEEEELi192ENS_12float_e4m3_tEfNS_4arch4Sm90ELb0ELb0ELb1ELb0ELb0ELb0ELb0ELb1ELb1ELb1ELb0ELb0EEENS1_21CollectiveEpilogueFwdINS6_IJSA_SC_SB_EEES9_NS_10bfloat16_tESG_Li256ELb0ELb1ELb0ELb1EEENS1_29StaticPersistentTileSchedulerILb0EEEEEEEEEvNT_6ParamsE:
	.zero		3200


//--------------------- .nv.constant0._ZN7cutlass13device_kernelIN5flash11enable_sm90INS1_16FlashAttnFwdSm90INS1_25CollectiveMainloopFwdSm90ILi2EN4cute5tupleIJNS5_1CILi2EEENS7_ILi1EEES9_EEENS6_IJNS7_ILi128EEENS7_ILi160EEENS7_ILi192EEEEEELi192ENS_12float_e4m3_tEfNS_4arch4Sm90ELb0ELb0ELb1ELb0ELb0ELb0ELb0ELb1ELb1ELb1ELb0ELb0EEENS1_21CollectiveEpilogueFwdINS6_IJSB_SD_SC_EEESA_NS_10bfloat16_tESH_Li256ELb0ELb1ELb0ELb1EEENS1_29StaticPersistentTileSchedulerILb0EEEEEEEEEvNT_6ParamsE --------------------------
	.section	.nv.constant0._ZN7cutlass13device_kernelIN5flash11enable_sm90INS1_16FlashAttnFwdSm90INS1_25CollectiveMainloopFwdSm90ILi2EN4cute5tupleIJNS5_1CILi2EEENS7_ILi1EEES9_EEENS6_IJNS7_ILi128EEENS7_ILi160EEENS7_ILi192EEEEEELi192ENS_12float_e4m3_tEfNS_4arch4Sm90ELb0ELb0ELb1ELb0ELb0ELb0ELb0ELb1ELb1ELb1ELb0ELb0EEENS1_21CollectiveEpilogueFwdINS6_IJSB_SD_SC_EEESA_NS_10bfloat16_tESH_Li256ELb0ELb1ELb0ELb1EEENS1_29StaticPersistentTileSchedulerILb0EEEEEEEEEvNT_6ParamsE,"a",@progbits
	.sectionflags	@""
	.align	4
.nv.constant0._ZN7cutlass13device_kernelIN5flash11enable_sm90INS1_16FlashAttnFwdSm90INS1_25CollectiveMainloopFwdSm90ILi2EN4cute5tupleIJNS5_1CILi2EEENS7_ILi1EEES9_EEENS6_IJNS7_ILi128EEENS7_ILi160EEENS7_ILi192EEEEEELi192ENS_12float_e4m3_tEfNS_4arch4Sm90ELb0ELb0ELb1ELb0ELb0ELb0ELb0ELb1ELb1ELb1ELb0ELb0EEENS1_21CollectiveEpilogueFwdINS6_IJSB_SD_SC_EEESA_NS_10bfloat16_tESH_Li256ELb0ELb1ELb0ELb1EEENS1_29StaticPersistentTileSchedulerILb0EEEEEEEEEvNT_6ParamsE:
	.zero		3200


//--------------------- .nv.constant0._ZN7cutlass13device_kernelIN5flash11enable_sm90INS1_16FlashAttnFwdSm90INS1_25CollectiveMainloopFwdSm90ILi2EN4cute5tupleIJNS5_1CILi1EEES8_S8_EEENS6_IJNS7_ILi128EEENS7_ILi160EEENS7_ILi192EEEEEELi192ENS_12float_e4m3_tEfNS_4arch4Sm90ELb0ELb0ELb1ELb1ELb0ELb0ELb0ELb1ELb1ELb1ELb0ELb0EEENS1_21CollectiveEpilogueFwdINS6_IJSA_SC_SB_EEES9_NS_10bfloat16_tESG_Li256ELb1ELb1ELb0ELb1EEENS1_36VarlenDynamicPersistentTileSchedulerILi128ELi160ELi256ELi128ELb0ELb1ELb1ELb0ELb1ELb1EEEEEEEEEvNT_6ParamsE --------------------------
	.section	.nv.constant0._ZN7cutlass13device_kernelIN5flash11enable_sm90INS1_16FlashAttnFwdSm90INS1_25CollectiveMainloopFwdSm90ILi2EN4cute5tupleIJNS5_1CILi1EEES8_S8_EEENS6_IJNS7_ILi128EEENS7_ILi160EEENS7_ILi192EEEEEELi192ENS_12float_e4m3_tEfNS_4arch4Sm90ELb0ELb0ELb1ELb1ELb0ELb0ELb0ELb1ELb1ELb1ELb0ELb0EEENS1_21CollectiveEpilogueFwdINS6_IJSA_SC_SB_EEES9_NS_10bfloat16_tESG_Li256ELb1ELb1ELb0ELb1EEENS1_36VarlenDynamicPersistentTileSchedulerILi128ELi160ELi256ELi128ELb0ELb1ELb1ELb0ELb1ELb1EEEEEEEEEvNT_6ParamsE,"a",@progbits
	.sectionflags	@""
	.align	4
.nv.constant0._ZN7cutlass13device_kernelIN5flash11enable_sm90INS1_16FlashAttnFwdSm90INS1_25CollectiveMainloopFwdSm90ILi2EN4cute5tupleIJNS5_1CILi1EEES8_S8_EEENS6_IJNS7_ILi128EEENS7_ILi160EEENS7_ILi192EEEEEELi192ENS_12float_e4m3_tEfNS_4arch4Sm90ELb0ELb0ELb1ELb1ELb0ELb0ELb0ELb1ELb1ELb1ELb0ELb0EEENS1_21CollectiveEpilogueFwdINS6_IJSA_SC_SB_EEES9_NS_10bfloat16_tESG_Li256ELb1ELb1ELb0ELb1EEENS1_36VarlenDynamicPersistentTileSchedulerILi128ELi160ELi256ELi128ELb0ELb1ELb1ELb0ELb1ELb1EEEEEEEEEvNT_6ParamsE:
	.zero		3328


//--------------------- .nv.constant0._ZN7cutlass13device_kernelIN5flash11enable_sm90INS1_16FlashAttnFwdSm90INS1_25CollectiveMainloopFwdSm90ILi2EN4cute5tupleIJNS5_1CILi1EEES8_S8_EEENS6_IJNS7_ILi128EEENS7_ILi160EEENS7_ILi192EEEEEELi192ENS_12float_e4m3_tEfNS_4arch4Sm90ELb0ELb0ELb1ELb1ELb0ELb1ELb0ELb1ELb1ELb1ELb0ELb0EEENS1_21CollectiveEpilogueFwdINS6_IJSA_SC_SB_EEES9_NS_10bfloat16_tESG_Li256ELb1ELb1ELb0ELb1EEENS1_36VarlenDynamicPersistentTileSchedulerILi128ELi160ELi256ELi128ELb0ELb1ELb1ELb0ELb1ELb1EEEEEEEEEvNT_6ParamsE --------------------------
	.section	.nv.constant0._ZN7cutlass13device_kernelIN5flash11enable_sm90INS1_16FlashAttnFwdSm90INS1_25CollectiveMainloopFwdSm90ILi2EN4cute5tupleIJNS5_1CILi1EEES8_S8_EEENS6_IJNS7_ILi128EEENS7_ILi160EEENS7_ILi192EEEEEELi192ENS_12float_e4m3_tEfNS_4arch4Sm90ELb0ELb0ELb1ELb1ELb0ELb1ELb0ELb1ELb1ELb1ELb0ELb0EEENS1_21CollectiveEpilogueFwdINS6_IJSA_SC_SB_EEES9_NS_10bfloat16_tESG_Li256ELb1ELb1ELb0ELb1EEENS1_36VarlenDynamicPersistentTileSchedulerILi128ELi160ELi256ELi128ELb0ELb1ELb1ELb0ELb1ELb1EEEEEEEEEvNT_6ParamsE,"a",@progbits
	.sectionflags	@""
	.align	4
.nv.constant0._ZN7cutlass13device_kernelIN5flash11enable_sm90INS1_16FlashAttnFwdSm90INS1_25CollectiveMainloopFwdSm90ILi2EN4cute5tupleIJNS5_1CILi1EEES8_S8_EEENS6_IJNS7_ILi128EEENS7_ILi160EEENS7_ILi192EEEEEELi192ENS_12float_e4m3_tEfNS_4arch4Sm90ELb0ELb0ELb1ELb1ELb0ELb1ELb0ELb1ELb1ELb1ELb0ELb0EEENS1_21CollectiveEpilogueFwdINS6_IJSA_SC_SB_EEES9_NS_10bfloat16_tESG_Li256ELb1ELb1ELb0ELb1EEENS1_36VarlenDynamicPersistentTileSchedulerILi128ELi160ELi256ELi128ELb0ELb1ELb1ELb0ELb1ELb1EEEEEEEEEvNT_6ParamsE:
	.zero		3328


//--------------------- .nv.constant0._ZN7cutlass13device_kernelIN5flash11enable_sm90INS1_16FlashAttnFwdSm90INS1_25CollectiveMainloopFwdSm90ILi2EN4cute5tupleIJNS5_1CILi1EEES8_S8_EEENS6_IJNS7_ILi128EEESA_NS7_ILi192EEEEEELi192ENS_12float_e4m3_tEfNS_4arch4Sm90ELb0ELb1ELb1ELb0ELb0ELb0ELb0ELb1ELb1ELb1ELb0ELb0EEENS1_21CollectiveEpilogueFwdINS6_IJSA_SB_SA_EEES9_NS_10bfloat16_tESF_Li256ELb0ELb1ELb0ELb1EEENS1_30DynamicPersistentTileSchedulerILi256ELi128ELb0ELb1ELb1EEEEEEEEEvNT_6ParamsE --------------------------
	.section	.nv.constant0._ZN7cutlass13device_kernelIN5flash11enable_sm90INS1_16FlashAttnFwdSm90INS1_25CollectiveMainloopFwdSm90ILi2EN4cute5tupleIJNS5_1CILi1EEES8_S8_EEENS6_IJNS7_ILi128EEESA_NS7_ILi192EEEEEELi192ENS_12float_e4m3_tEfNS_4arch4Sm90ELb0ELb1ELb1ELb0ELb0ELb0ELb0ELb1ELb1ELb1ELb0ELb0EEENS1_21CollectiveEpilogueFwdINS6_IJSA_SB_SA_EEES9_NS_10bfloat16_tESF_Li256ELb0ELb1ELb0ELb1EEENS1_30DynamicPersistentTileSchedulerILi256ELi128ELb0ELb1ELb1EEEEEEEEEvNT_6ParamsE,"a",@progbits
	.sectionflags	@""
	.align	4
.nv.constant0._ZN7cutlass13device_kernelIN5flash11enable_sm90INS1_16FlashAttnFwdSm90INS1_25CollectiveMainloopFwdSm90ILi2EN4cute5tupleIJNS5_1CILi1EEES8_S8_EEENS6_IJNS7_ILi128EEESA_NS7_ILi192EEEEEELi192ENS_12float_e4m3_tEfNS_4arch4Sm90ELb0ELb1ELb1ELb0ELb0ELb0ELb0ELb1ELb1ELb1ELb0ELb0EEENS1_21CollectiveEpilogueFwdINS6_IJSA_SB_SA_EEES9_NS_10bfloat16_tESF_Li256ELb0ELb1ELb0ELb1EEENS1_30DynamicPersistentTileSchedulerILi256ELi128ELb0ELb1ELb1EEEEEEEEEvNT_6ParamsE:
	.zero		3328


//--------------------- .nv.constant0._ZN7cutlass13device_kernelIN5flash11enable_sm90INS1_16FlashAttnFwdSm90INS1_25CollectiveMainloopFwdSm90ILi2EN4cute5tupleIJNS5_1CILi1EEES8_S8_EEENS6_IJNS7_ILi128EEESA_NS7_ILi192EEEEEELi192ENS_12float_e4m3_tEfNS_4arch4Sm90ELb0ELb1ELb1ELb1ELb0ELb0ELb0ELb1ELb1ELb1ELb0ELb0EEENS1_21CollectiveEpilogueFwdINS6_IJSA_SB_SA_EEES9_NS_10bfloat16_tESF_Li256ELb1ELb1ELb0ELb1EEENS1_36VarlenDynamicPersistentTileSchedulerILi128ELi128ELi256ELi128ELb0ELb1ELb1ELb1ELb0ELb1EEEEEEEEEvNT_6ParamsE --------------------------
	.section	.nv.constant0._ZN7cutlass13device_kernelIN5flash11enable_sm90INS1_16FlashAttnFwdSm90INS1_25CollectiveMainloopFwdSm90ILi2EN4cute5tupleIJNS5_1CILi1EEES8_S8_EEENS6_IJNS7_ILi128EEESA_NS7_ILi192EEEEEELi192ENS_12float_e4m3_tEfNS_4arch4Sm90ELb0ELb1ELb1ELb1ELb0ELb0ELb0ELb1ELb1ELb1ELb0ELb0EEENS1_21CollectiveEpilogueFwdINS6_IJSA_SB_SA_EEES9_NS_10bfloat16_tESF_Li256ELb1ELb1ELb0ELb1EEENS1_36VarlenDynamicPersistentTileSchedulerILi128ELi128ELi256ELi128ELb0ELb1ELb1ELb1ELb0ELb1EEEEEEEEEvNT_6ParamsE,"a",@progbits
	.sectionflags	@""
	.align	4
.nv.constant0._ZN7cutlass13device_kernelIN5flash11enable_sm90INS1_16FlashAttnFwdSm90INS1_25CollectiveMainloopFwdSm90ILi2EN4cute5tupleIJNS5_1CILi1EEES8_S8_EEENS6_IJNS7_ILi128EEESA_NS7_ILi192EEEEEELi192ENS_12float_e4m3_tEfNS_4arch4Sm90ELb0ELb1ELb1ELb1ELb0ELb0ELb0ELb1ELb1ELb1ELb0ELb0EEENS1_21CollectiveEpilogueFwdINS6_IJSA_SB_SA_EEES9_NS_10bfloat16_tESF_Li256ELb1ELb1ELb0ELb1EEENS1_36VarlenDynamicPersistentTileSchedulerILi128ELi128ELi256ELi128ELb0ELb1ELb1ELb1ELb0ELb1EEEEEEEEEvNT_6ParamsE:
	.zero		3328


//--------------------- .nv.constant0._ZN7cutlass13device_kernelIN5flash11enable_sm90INS1_16FlashAttnFwdSm90INS1_25CollectiveMainloopFwdSm90ILi2EN4cute5tupleIJNS5_1CILi1EEES8_S8_EEENS6_IJNS7_ILi128EEESA_NS7_ILi192EEEEEELi192ENS_12float_e4m3_tEfNS_4arch4Sm90ELb0ELb1ELb1ELb1ELb0ELb1ELb0ELb1ELb1ELb1ELb0ELb0EEENS1_21CollectiveEpilogueFwdINS6_IJSA_SB_SA_EEES9_NS_10bfloat16_tESF_Li256ELb1ELb1ELb0ELb1EEENS1_36VarlenDynamicPersistentTileSchedulerILi128ELi128ELi256ELi128ELb0ELb1ELb1ELb1ELb0ELb1EEEEEEEEEvNT_6ParamsE --------------------------
	.section	.nv.constant0._ZN7cutlass13device_kernelIN5flash11enable_sm90INS1_16FlashAttnFwdSm90INS1_25CollectiveMainloopFwdSm90ILi2EN4cute5tupleIJNS5_1CILi1EEES8_S8_EEENS6_IJNS7_ILi128EEESA_NS7_ILi192EEEEEELi192ENS_12float_e4m3_tEfNS_4arch4Sm90ELb0ELb1ELb1ELb1ELb0ELb1ELb0ELb1ELb1ELb1ELb0ELb0EEENS1_21CollectiveEpilogueFwdINS6_IJSA_SB_SA_EEES9_NS_10bfloat16_tESF_Li256ELb1ELb1ELb0ELb1EEENS1_36VarlenDynamicPersistentTileSchedulerILi128ELi128ELi256ELi128ELb0ELb1ELb1ELb1ELb0ELb1EEEEEEEEEvNT_6ParamsE,"a",@progbits
	.sectionflags	@""
	.align	4
.nv.constant0._ZN7cutlass13device_kernelIN5flash11enable_sm90INS1_16FlashAttnFwdSm90INS1_25CollectiveMainloopFwdSm90ILi2EN4cute5tupleIJNS5_1CILi1EEES8_S8_EEENS6_IJNS7_ILi128EEESA_NS7_ILi192EEEEEELi192ENS_12float_e4m3_tEfNS_4arch4Sm90ELb0ELb1ELb1ELb1ELb0ELb1ELb0ELb1ELb1ELb1ELb0ELb0EEENS1_21CollectiveEpilogueFwdINS6_IJSA_SB_SA_EEES9_NS_10bfloat16_tESF_Li256ELb1ELb1ELb0ELb1EEENS1_36VarlenDynamicPersistentTileSchedulerILi128ELi128ELi256ELi128ELb0ELb1ELb1ELb1ELb0ELb1EEEEEEEEEvNT_6ParamsE:
	.zero		3328


//--------------------- .nv.constant0._ZN7cutlass13device_kernelIN5flash11enable_sm90INS1_16FlashAttnFwdSm90INS1_25CollectiveMainloopFwdSm90ILi2EN4cute5tupleIJNS5_1CILi1EEES8_S8_EEENS6_IJNS7_ILi128EEENS7_ILi160EEENS7_ILi192EEEEEELi192ENS_12float_e4m3_tEfNS_4arch4Sm90ELb1ELb0ELb1ELb0ELb0ELb0ELb0ELb1ELb1ELb1ELb0ELb0EEENS1_21CollectiveEpilogueFwdINS6_IJSA_SC_SB_EEES9_NS_10bfloat16_tESG_Li256ELb0ELb1ELb0ELb1EEENS1_30DynamicPersistentTileSchedulerILi256ELi128ELb0ELb1ELb1EEEEEEEEEvNT_6ParamsE --------------------------
	.section	.nv.constant0._ZN7cutlass13device_kernelIN5flash11enable_sm90INS1_16FlashAttnFwdSm90INS1_25CollectiveMainloopFwdSm90ILi2EN4cute5tupleIJNS5_1CILi1EEES8_S8_EEENS6_IJNS7_ILi128EEENS7_ILi160EEENS7_ILi192EEEEEELi192ENS_12float_e4m3_tEfNS_4arch4Sm90ELb1ELb0ELb1ELb0ELb0ELb0ELb0ELb1ELb1ELb1ELb0ELb0EEENS1_21CollectiveEpilogueFwdINS6_IJSA_SC_SB_EEES9_NS_10bfloat16_tESG_Li256ELb0ELb1ELb0ELb1EEENS1_30DynamicPersistentTileSchedulerILi256ELi128ELb0ELb1ELb1EEEEEEEEEvNT_6ParamsE,"a",@progbits
	.sectionflags	@""
	.align	4
.nv.constant0._ZN7cutlass13device_kernelIN5flash11enable_sm90INS1_16FlashAttnFwdSm90INS1_25CollectiveMainloopFwdSm90ILi2EN4cute5tupleIJNS5_1CILi1EEES8_S8_EEENS6_IJNS7_ILi128EEENS7_ILi160EEENS7_ILi192EEEEEELi192ENS_12float_e4m3_tEfNS_4arch4Sm90ELb1ELb0ELb1ELb0ELb0ELb0ELb0ELb1ELb1ELb1ELb0ELb0EEENS1_21CollectiveEpilogueFwdINS6_IJSA_SC_SB_EEES9_NS_10bfloat16_tESG_Li256ELb0ELb1ELb0ELb1EEENS1_30DynamicPersistentTileSchedulerILi256ELi128ELb0ELb1ELb1EEEEEEEEEvNT_6ParamsE:
	.zero		3328


//--------------------- .nv.constant0._ZN7cutlass13device_kernelIN5flash11enable_sm90INS1_16FlashAttnFwdSm90INS1_25CollectiveMainloopFwdSm90ILi2EN4cute5tupleIJNS5_1CILi1EEES8_S8_EEENS6_IJNS7_ILi128EEENS7_ILi160EEENS7_ILi192EEEEEELi192ENS_12float_e4m3_tEfNS_4arch4Sm90ELb1ELb0ELb1ELb1ELb0ELb0ELb0ELb1ELb1ELb1ELb0ELb0EEENS1_21CollectiveEpilogueFwdINS6_IJSA_SC_SB_EEES9_NS_10bfloat16_tESG_Li256ELb1ELb1ELb0ELb1EEENS1_36VarlenDynamicPersistentTileSchedulerILi128ELi160ELi256ELi128ELb0ELb1ELb1ELb1ELb1ELb1EEEEEEEEEvNT_6ParamsE --------------------------
	.section	.nv.constant0._ZN7cutlass13device_kernelIN5flash11enable_sm90INS1_16FlashAttnFwdSm90INS1_25CollectiveMainloopFwdSm90ILi2EN4cute5tupleIJNS5_1CILi1EEES8_S8_EEENS6_IJNS7_ILi128EEENS7_ILi160EEENS7_ILi192EEEEEELi192ENS_12float_e4m3_tEfNS_4arch4Sm90ELb1ELb0ELb1ELb1ELb0ELb0ELb0ELb1ELb1ELb1ELb0ELb0EEENS1_21CollectiveEpilogueFwdINS6_IJSA_SC_SB_EEES9_NS_10bfloat16_tESG_Li256ELb1ELb1ELb0ELb1EEENS1_36VarlenDynamicPersistentTileSchedulerILi128ELi160ELi256ELi128ELb0ELb1ELb1ELb1ELb1ELb1EEEEEEEEEvNT_6ParamsE,"a",@progbits
	.sectionflags	@""
	.align	4
.nv.constant0._ZN7cutlass13device_kernelIN5flash11enable_sm90INS1_16FlashAttnFwdSm90INS1_25CollectiveMainloopFwdSm90ILi2EN4cute5tupleIJNS5_1CILi1EEES8_S8_EEENS6_IJNS7_ILi128EEENS7_ILi160EEENS7_ILi192EEEEEELi192ENS_12float_e4m3_tEfNS_4arch4Sm90ELb1ELb0ELb1ELb1ELb0ELb0ELb0ELb1ELb1ELb1ELb0ELb0EEENS1_21CollectiveEpilogueFwdINS6_IJSA_SC_SB_EEES9_NS_10bfloat16_tESG_Li256ELb1ELb1ELb0ELb1EEENS1_36VarlenDynamicPersistentTileSchedulerILi128ELi160ELi256ELi128ELb0ELb1ELb1ELb1ELb1ELb1EEEEEEEEEvNT_6ParamsE:
	.zero		3328


//--------------------- .nv.constant0._ZN7cutlass13device_kernelIN5flash11enable_sm90INS1_16FlashAttnFwdSm90INS1_25CollectiveMainloopFwdSm90ILi2EN4cute5tupleIJNS5_1CILi1EEES8_S8_EEENS6_IJNS7_ILi128EEENS7_ILi160EEENS7_ILi192EEEEEELi192ENS_12float_e4m3_tEfNS_4arch4Sm90ELb1ELb0ELb1ELb1ELb0ELb1ELb0ELb1ELb1ELb1ELb0ELb0EEENS1_21CollectiveEpilogueFwdINS6_IJSA_SC_SB_EEES9_NS_10bfloat16_tESG_Li256ELb1ELb1ELb0ELb1EEENS1_36VarlenDynamicPersistentTileSchedulerILi128ELi160ELi256ELi128ELb0ELb1ELb1ELb1ELb1ELb1EEEEEEEEEvNT_6ParamsE --------------------------
	.section	.nv.constant0._ZN7cutlass13device_kernelIN5flash11enable_sm90INS1_16FlashAttnFwdSm90INS1_25CollectiveMainloopFwdSm90ILi2EN4cute5tupleIJNS5_1CILi1EEES8_S8_EEENS6_IJNS7_ILi128EEENS7_ILi160EEENS7_ILi192EEEEEELi192ENS_12float_e4m3_tEfNS_4arch4Sm90ELb1ELb0ELb1ELb1ELb0ELb1ELb0ELb1ELb1ELb1ELb0ELb0EEENS1_21CollectiveEpilogueFwdINS6_IJSA_SC_SB_EEES9_NS_10bfloat16_tESG_Li256ELb1ELb1ELb0ELb1EEENS1_36VarlenDynamicPersistentTileSchedulerILi128ELi160ELi256ELi128ELb0ELb1ELb1ELb1ELb1ELb1EEEEEEEEEvNT_6ParamsE,"a",@progbits
	.sectionflags	@""
	.align	4
.nv.constant0._ZN7cutlass13device_kernelIN5flash11enable_sm90INS1_16FlashAttnFwdSm90INS1_25CollectiveMainloopFwdSm90ILi2EN4cute5tupleIJNS5_1CILi1EEES8_S8_EEENS6_IJNS7_ILi128EEENS7_ILi160EEENS7_ILi192EEEEEELi192ENS_12float_e4m3_tEfNS_4arch4Sm90ELb1ELb0ELb1ELb1ELb0ELb1ELb0ELb1ELb1ELb1ELb0ELb0EEENS1_21CollectiveEpilogueFwdINS6_IJSA_SC_SB_EEES9_NS_10bfloat16_tESG_Li256ELb1ELb1ELb0ELb1EEENS1_36VarlenDynamicPersistentTileSchedulerILi128ELi160ELi256ELi128ELb0ELb1ELb1ELb1ELb1ELb1EEEEEEEEEvNT_6ParamsE:
	.zero		3328


//--------------------- .nv.constant0._ZN7cutlass13device_kernelIN5flash11enable_sm90INS1_16FlashAttnFwdSm90INS1_25CollectiveMainloopFwdSm90ILi2EN4cute5tupleIJNS5_1CILi1EEES8_S8_EEENS6_IJNS7_ILi128EEENS7_ILi224EEESA_EEELi128ENS_12float_e4m3_tEfNS_4arch4Sm90ELb0ELb0ELb1ELb0ELb0ELb0ELb0ELb1ELb1ELb1ELb0ELb0EEENS1_21CollectiveEpilogueFwdINS6_IJSA_SA_SB_EEES9_NS_10bfloat16_tESF_Li256ELb0ELb1ELb0ELb1EEENS1_29StaticPersistentTileSchedulerILb0EEEEEEEEEvNT_6ParamsE --------------------------
	.section	.nv.constant0._ZN7cutlass13device_kernelIN5flash11enable_sm90INS1_16FlashAttnFwdSm90INS1_25CollectiveMainloopFwdSm90ILi2EN4cute5tupleIJNS5_1CILi1EEES8_S8_EEENS6_IJNS7_ILi128EEENS7_ILi224EEESA_EEELi128ENS_12float_e4m3_tEfNS_4arch4Sm90ELb0ELb0ELb1ELb0ELb0ELb0ELb0ELb1ELb1ELb1ELb0ELb0EEENS1_21CollectiveEpilogueFwdINS6_IJSA_SA_SB_EEES9_NS_10bfloat16_tESF_Li256ELb0ELb1ELb0ELb1EEENS1_29StaticPersistentTileSchedulerILb0EEEEEEEEEvNT_6ParamsE,"a",@progbits
	.sectionflags	@""
	.align	4
.nv.constant0._ZN7cutlass13device_kernelIN5flash11enable_sm90INS1_16FlashAttnFwdSm90INS1_25CollectiveMainloopFwdSm90ILi2EN4cute5tupleIJNS5_1CILi1EEES8_S8_EEENS6_IJNS7_ILi128EEENS7_ILi224EEESA_EEELi128ENS_12float_e4m3_tEfNS_4arch4Sm90ELb0ELb0ELb1ELb0ELb0ELb0ELb0ELb1ELb1ELb1ELb0ELb0EEENS1_21CollectiveEpilogueFwdINS6_IJSA_SA_SB_EEES9_NS_10bfloat16_tESF_Li256ELb0ELb1ELb0ELb1EEENS1_29StaticPersistentTileSchedulerILb0EEEEEEEEEvNT_6ParamsE:
	.zero		3200


//--------------------- .nv.constant0._ZN7cutlass13device_kernelIN5flash11enable_sm90INS1_16FlashAttnFwdSm90INS1_25CollectiveMainloopFwdSm90ILi2EN4cute5tupleIJNS5_1CILi1EEES8_S8_EEENS6_IJNS7_ILi128EEENS7_ILi224EEESA_EEELi128ENS_12float_e4m3_tEfNS_4arch4Sm90ELb0ELb0ELb1ELb1ELb0ELb0ELb0ELb1ELb1ELb1ELb0ELb0EEENS1_21CollectiveEpilogueFwdINS6_IJSA_SA_SB_EEES9_NS_10bfloat16_tESF_Li256ELb1ELb1ELb0ELb1EEENS1_36VarlenDynamicPersistentTileSchedulerILi128ELi224ELi256ELi128ELb0ELb1ELb1ELb0ELb1ELb1EEEEEEEEEvNT_6ParamsE --------------------------
	.section	.nv.constant0._ZN7cutlass13device_kernelIN5flash11enable_sm90INS1_16FlashAttnFwdSm90INS1_25CollectiveMainloopFwdSm90ILi2EN4cute5tupleIJNS5_1CILi1EEES8_S8_EEENS6_IJNS7_ILi128EEENS7_ILi224EEESA_EEELi128ENS_12float_e4m3_tEfNS_4arch4Sm90ELb0ELb0ELb1ELb1ELb0ELb0ELb0ELb1ELb1ELb1ELb0ELb0EEENS1_21CollectiveEpilogueFwdINS6_IJSA_SA_SB_EEES9_NS_10bfloat16_tESF_Li256ELb1ELb1ELb0ELb1EEENS1_36VarlenDynamicPersistentTileSchedulerILi128ELi224ELi256ELi128ELb0ELb1ELb1ELb0ELb1ELb1EEEEEEEEEvNT_6ParamsE,"a",@progbits
	.sectionflags	@""
	.align	4
.nv.constant0._ZN7cutlass13device_kernelIN5flash11enable_sm90INS1_16FlashAttnFwdSm90INS1_25CollectiveMainloopFwdSm90ILi2EN4cute5tupleIJNS5_1CILi1EEES8_S8_EEENS6_IJNS7_ILi128EEENS7_ILi224EEESA_EEELi128ENS_12float_e4m3_tEfNS_4arch4Sm90ELb0ELb0ELb1ELb1ELb0ELb0ELb0ELb1ELb1ELb1ELb0ELb0EEENS1_21CollectiveEpilogueFwdINS6_IJSA_SA_SB_EEES9_NS_10bfloat16_tESF_Li256ELb1ELb1ELb0ELb1EEENS1_36VarlenDynamicPersistentTileSchedulerILi128ELi224ELi256ELi128ELb0ELb1ELb1ELb0ELb1ELb1EEEEEEEEEvNT_6ParamsE:
	.zero		3328


//--------------------- .nv.constant0._ZN7cutlass13device_kernelIN5flash11enable_sm90INS1_16FlashAttnFwdSm90INS1_25CollectiveMainloopFwdSm90ILi2EN4cute5tupleIJNS5_1CILi1EEES8_S8_EEENS6_IJNS7_ILi128EEENS7_ILi224EEESA_EEELi128ENS_12float_e4m3_tEfNS_4arch4Sm90ELb0ELb0ELb1ELb1ELb0ELb1ELb0ELb1ELb1ELb1ELb0ELb0EEENS1_21CollectiveEpilogueFwdINS6_IJSA_SA_SB_EEES9_NS_10bfloat16_tESF_Li256ELb1ELb1ELb0ELb1EEENS1_36VarlenDynamicPersistentTileSchedulerILi128ELi224ELi256ELi128ELb0ELb1ELb1ELb0ELb1ELb1EEEEEEEEEvNT_6ParamsE --------------------------
	.section	.nv.constant0._ZN7cutlass13device_kernelIN5flash11enable_sm90INS1_16FlashAttnFwdSm90INS1_25CollectiveMainloopFwdSm90ILi2EN4cute5tupleIJNS5_1CILi1EEES8_S8_EEENS6_IJNS7_ILi128EEENS7_ILi224EEESA_EEELi128ENS_12float_e4m3_tEfNS_4arch4Sm90ELb0ELb0ELb1ELb1ELb0ELb1ELb0ELb1ELb1ELb1ELb0ELb0EEENS1_21CollectiveEpilogueFwdINS6_IJSA_SA_SB_EEES9_NS_10bfloat16_tESF_Li256ELb1ELb1ELb0ELb1EEENS1_36VarlenDynamicPersistentTileSchedulerILi128ELi224ELi256ELi128ELb0ELb1ELb1ELb0ELb1ELb1EEEEEEEEEvNT_6ParamsE,"a",@progbits
	.sectionflags	@""
	.align	4
.nv.constant0._ZN7cutlass13device_kernelIN5flash11enable_sm90INS1_16FlashAttnFwdSm90INS1_25CollectiveMainloopFwdSm90ILi2EN4cute5tupleIJNS5_1CILi1EEES8_S8_EEENS6_IJNS7_ILi128EEENS7_ILi224EEESA_EEELi128ENS_12float_e4m3_tEfNS_4arch4Sm90ELb0ELb0ELb1ELb1ELb0ELb1ELb0ELb1ELb1ELb1ELb0ELb0EEENS1_21CollectiveEpilogueFwdINS6_IJSA_SA_SB_EEES9_NS_10bfloat16_tESF_Li256ELb1ELb1ELb0ELb1EEENS1_36VarlenDynamicPersistentTileSchedulerILi128ELi224ELi256ELi128ELb0ELb1ELb1ELb0ELb1ELb1EEEEEEEEEvNT_6ParamsE:
	.zero		3328


//--------------------- .nv.constant0._ZN7cutlass13device_kernelIN5flash11enable_sm90INS1_16FlashAttnFwdSm90INS1_25CollectiveMainloopFwdSm90ILi2EN4cute5tupleIJNS5_1CILi1EEES8_S8_EEENS6_IJNS7_ILi128EEENS7_ILi192EEESA_EEELi128ENS_12float_e4m3_tEfNS_4arch4Sm90ELb0ELb1ELb1ELb0ELb0ELb0ELb0ELb1ELb1ELb1ELb0ELb0EEENS1_21CollectiveEpilogueFwdINS6_IJSA_SA_SB_EEES9_NS_10bfloat16_tESF_Li256ELb0ELb1ELb0ELb1EEENS1_30DynamicPersistentTileSchedulerILi256ELi128ELb0ELb1ELb1EEEEEEEEEvNT_6ParamsE --------------------------
	.section	.nv.constant0._ZN7cutlass13device_kernelIN5flash11enable_sm90INS1_16FlashAttnFwdSm90INS1_25CollectiveMainloopFwdSm90ILi2EN4cute5tupleIJNS5_1CILi1EEES8_S8_EEENS6_IJNS7_ILi128EEENS7_ILi192EEESA_EEELi128ENS_12float_e4m3_tEfNS_4arch4Sm90ELb0ELb1ELb1ELb0ELb0ELb0ELb0ELb1ELb1ELb1ELb0ELb0EEENS1_21CollectiveEpilogueFwdINS6_IJSA_SA_SB_EEES9_NS_10bfloat16_tESF_Li256ELb0ELb1ELb0ELb1EEENS1_30DynamicPersistentTileSchedulerILi256ELi128ELb0ELb1ELb1EEEEEEEEEvNT_6ParamsE,"a",@progbits
	.sectionflags	@""
	.align	4
.nv.constant0._ZN7cutlass13device_kernelIN5flash11enable_sm90INS1_16FlashAttnFwdSm90INS1_25CollectiveMainloopFwdSm90ILi2EN4cute5tupleIJNS5_1CILi1EEES8_S8_EEENS6_IJNS7_ILi128EEENS7_ILi192EEESA_EEELi128ENS_12float_e4m3_tEfNS_4arch4Sm90ELb0ELb1ELb1ELb0ELb0ELb0ELb0ELb1ELb1ELb1ELb0ELb0EEENS1_21CollectiveEpilogueFwdINS6_IJSA_SA_SB_EEES9_NS_10bfloat16_tESF_Li256ELb0ELb1ELb0ELb1EEENS1_30DynamicPersistentTileSchedulerILi256ELi128ELb0ELb1ELb1EEEEEEEEEvNT_6ParamsE:
	.zero		3328


//--------------------- .nv.constant0._ZN7cutlass13device_kernelIN5flash11enable_sm90INS1_16FlashAttnFwdSm90INS1_25CollectiveMainloopFwdSm90ILi2EN4cute5tupleIJNS5_1CILi1EEES8_S8_EEENS6_IJNS7_ILi128EEENS7_ILi192EEESA_EEELi128ENS_12float_e4m3_tEfNS_4arch4Sm90ELb0ELb1ELb1ELb1ELb0ELb0ELb0ELb1ELb1ELb1ELb0ELb0EEENS1_21CollectiveEpilogueFwdINS6_IJSA_SA_SB_EEES9_NS_10bfloat16_tESF_Li256ELb1ELb1ELb0ELb1EEENS1_36VarlenDynamicPersistentTileSchedulerILi128ELi192ELi256ELi128ELb0ELb1ELb1ELb1ELb0ELb1EEEEEEEEEvNT_6ParamsE --------------------------
	.section	.nv.constant0._ZN7cutlass13device_kernelIN5flash11enable_sm90INS1_16FlashAttnFwdSm90INS1_25CollectiveMainloopFwdSm90ILi2EN4cute5tupleIJNS5_1CILi1EEES8_S8_EEENS6_IJNS7_ILi128EEENS7_ILi192EEESA_EEELi128ENS_12float_e4m3_tEfNS_4arch4Sm90ELb0ELb1ELb1ELb1ELb0ELb0ELb0ELb1ELb1ELb1ELb0ELb0EEENS1_21CollectiveEpilogueFwdINS6_IJSA_SA_SB_EEES9_NS_10bfloat16_tESF_Li256ELb1ELb1ELb0ELb1EEENS1_36VarlenDynamicPersistentTileSchedulerILi128ELi192ELi256ELi128ELb0ELb1ELb1ELb1ELb0ELb1EEEEEEEEEvNT_6ParamsE,"a",@progbits
	.sectionflags	@""
	.align	4
.nv.constant0._ZN7cutlass13device_kernelIN5flash11enable_sm90INS1_16FlashAttnFwdSm90INS1_25CollectiveMainloopFwdSm90ILi2EN4cute5tupleIJNS5_1CILi1EEES8_S8_EEENS6_IJNS7_ILi128EEENS7_ILi192EEESA_EEELi128ENS_12float_e4m3_tEfNS_4arch4Sm90ELb0ELb1ELb1ELb1ELb0ELb0ELb0ELb1ELb1ELb1ELb0ELb0EEENS1_21CollectiveEpilogueFwdINS6_IJSA_SA_SB_EEES9_NS_10bfloat16_tESF_Li256ELb1ELb1ELb0ELb1EEENS1_36VarlenDynamicPersistentTileSchedulerILi128ELi192ELi256ELi128ELb0ELb1ELb1ELb1ELb0ELb1EEEEEEEEEvNT_6ParamsE:
	.zero		3328


//--------------------- .nv.constant0._ZN7cutlass13device_kernelIN5flash11enable_sm90INS1_16FlashAttnFwdSm90INS1_25CollectiveMainloopFwdSm90ILi2EN4cute5tupleIJNS5_1CILi1EEES8_S8_EEENS6_IJNS7_ILi128EEENS7_ILi192EEESA_EEELi128ENS_12float_e4m3_tEfNS_4arch4Sm90ELb0ELb1ELb1ELb1ELb0ELb1ELb0ELb1ELb1ELb1ELb0ELb0EEENS1_21CollectiveEpilogueFwdINS6_IJSA_SA_SB_EEES9_NS_10bfloat16_tESF_Li256ELb1ELb1ELb0ELb1EEENS1_36VarlenDynamicPersistentTileSchedulerILi128ELi192ELi256ELi128ELb0ELb1ELb1ELb1ELb0ELb1EEEEEEEEEvNT_6ParamsE --------------------------
	.section	.nv.constant0._ZN7cutlass13device_kernelIN5flash11enable_sm90INS1_16FlashAttnFwdSm90INS1_25CollectiveMainloopFwdSm90ILi2EN4cute5tupleIJNS5_1CILi1EEES8_S8_EEENS6_IJNS7_ILi128EEENS7_ILi192EEESA_EEELi128ENS_12float_e4m3_tEfNS_4arch4Sm90ELb0ELb1ELb1ELb1ELb0ELb1ELb0ELb1ELb1ELb1ELb0ELb0EEENS1_21CollectiveEpilogueFwdINS6_IJSA_SA_SB_EEES9_NS_10bfloat16_tESF_Li256ELb1ELb1ELb0ELb1EEENS1_36VarlenDynamicPersistentTileSchedulerILi128ELi192ELi256ELi128ELb0ELb1ELb1ELb1ELb0ELb1EEEEEEEEEvNT_6ParamsE,"a",@progbits
	.sectionflags	@""
	.align	4
.nv.constant0._ZN7cutlass13device_kernelIN5flash11enable_sm90INS1_16FlashAttnFwdSm90INS1_25CollectiveMainloopFwdSm90ILi2EN4cute5tupleIJNS5_1CILi1EEES8_S8_EEENS6_IJNS7_ILi128EEENS7_ILi192EEESA_EEELi128ENS_12float_e4m3_tEfNS_4arch4Sm90ELb0ELb1ELb1ELb1ELb0ELb1ELb0ELb1ELb1ELb1ELb0ELb0EEENS1_21CollectiveEpilogueFwdINS6_IJSA_SA_SB_EEES9_NS_10bfloat16_tESF_Li256ELb1ELb1ELb0ELb1EEENS1_36VarlenDynamicPersistentTileSchedulerILi128ELi192ELi256ELi128ELb0ELb1ELb1ELb1ELb0ELb1EEEEEEEEEvNT_6ParamsE:
	.zero		3328


//--------------------- .nv.constant0._ZN7cutlass13device_kernelIN5flash11enable_sm90INS1_16FlashAttnFwdSm90INS1_25CollectiveMainloopFwdSm90ILi2EN4cute5tupleIJNS5_1CILi1EEES8_S8_EEENS6_IJNS7_ILi128EEENS7_ILi224EEESA_EEELi128ENS_12float_e4m3_tEfNS_4arch4Sm90ELb1ELb0ELb1ELb0ELb0ELb0ELb0ELb1ELb1ELb1ELb0ELb0EEENS1_21CollectiveEpilogueFwdINS6_IJSA_SA_SB_EEES9_NS_10bfloat16_tESF_Li256ELb0ELb1ELb0ELb1EEENS1_30DynamicPersistentTileSchedulerILi256ELi128ELb0ELb1ELb1EEEEEEEEEvNT_6ParamsE --------------------------
	.section	.nv.constant0._ZN7cutlass13device_kernelIN5flash11enable_sm90INS1_16FlashAttnFwdSm90INS1_25CollectiveMainloopFwdSm90ILi2EN4cute5tupleIJNS5_1CILi1EEES8_S8_EEENS6_IJNS7_ILi128EEENS7_ILi224EEESA_EEELi128ENS_12float_e4m3_tEfNS_4arch4Sm90ELb1ELb0ELb1ELb0ELb0ELb0ELb0ELb1ELb1ELb1ELb0ELb0EEENS1_21CollectiveEpilogueFwdINS6_IJSA_SA_SB_EEES9_NS_10bfloat16_tESF_Li256ELb0ELb1ELb0ELb1EEENS1_30DynamicPersistentTileSchedulerILi256ELi128ELb0ELb1ELb1EEEEEEEEEvNT_6ParamsE,"a",@progbits
	.sectionflags	@""
	.align	4
.nv.constant0._ZN7cutlass13device_kernelIN5flash11enable_sm90INS1_16FlashAttnFwdSm90INS1_25CollectiveMainloopFwdSm90ILi2EN4cute5tupleIJNS5_1CILi1EEES8_S8_EEENS6_IJNS7_ILi128EEENS7_ILi224EEESA_EEELi128ENS_12float_e4m3_tEfNS_4arch4Sm90ELb1ELb0ELb1ELb0ELb0ELb0ELb0ELb1ELb1ELb1ELb0ELb0EEENS1_21CollectiveEpilogueFwdINS6_IJSA_SA_SB_EEES9_NS_10bfloat16_tESF_Li256ELb0ELb1ELb0ELb1EEENS1_30DynamicPersistentTileSchedulerILi256ELi128ELb0ELb1ELb1EEEEEEEEEvNT_6ParamsE:
	.zero		3328


//--------------------- .nv.constant0._ZN7cutlass13device_kernelIN5flash11enable_sm90INS1_16FlashAttnFwdSm90INS1_25CollectiveMainloopFwdSm90ILi2EN4cute5tupleIJNS5_1CILi1EEES8_S8_EEENS6_IJNS7_ILi128EEENS7_ILi224EEESA_EEELi128ENS_12float_e4m3_tEfNS_4arch4Sm90ELb1ELb0ELb1ELb1ELb0ELb0ELb0ELb1ELb1ELb1ELb0ELb0EEENS1_21CollectiveEpilogueFwdINS6_IJSA_SA_SB_EEES9_NS_10bfloat16_tESF_Li256ELb1ELb1ELb0ELb1EEENS1_36VarlenDynamicPersistentTileSchedulerILi128ELi224ELi256ELi128ELb0ELb1ELb1ELb1ELb1ELb1EEEEEEEEEvNT_6ParamsE --------------------------
	.section	.nv.constant0._ZN7cutlass13device_kernelIN5flash11enable_sm90INS1_16FlashAttnFwdSm90INS1_25CollectiveMainloopFwdSm90ILi2EN4cute5tupleIJNS5_1CILi1EEES8_S8_EEENS6_IJNS7_ILi128EEENS7_ILi224EEESA_EEELi128ENS_12float_e4m3_tEfNS_4arch4Sm90ELb1ELb0ELb1ELb1ELb0ELb0ELb0ELb1ELb1ELb1ELb0ELb0EEENS1_21CollectiveEpilogueFwdINS6_IJSA_SA_SB_EEES9_NS_10bfloat16_tESF_Li256ELb1ELb1ELb0ELb1EEENS1_36VarlenDynamicPersistentTileSchedulerILi128ELi224ELi256ELi128ELb0ELb1ELb1ELb1ELb1ELb1EEEEEEEEEvNT_6ParamsE,"a",@progbits
	.sectionflags	@""
	.align	4
.nv.constant0._ZN7cutlass13device_kernelIN5flash11enable_sm90INS1_16FlashAttnFwdSm90INS1_25CollectiveMainloopFwdSm90ILi2EN4cute5tupleIJNS5_1CILi1EEES8_S8_EEENS6_IJNS7_ILi128EEENS7_ILi224EEESA_EEELi128ENS_12float_e4m3_tEfNS_4arch4Sm90ELb1ELb0ELb1ELb1ELb0ELb0ELb0ELb1ELb1ELb1ELb0ELb0EEENS1_21CollectiveEpilogueFwdINS6_IJSA_SA_SB_EEES9_NS_10bfloat16_tESF_Li256ELb1ELb1ELb0ELb1EEENS1_36VarlenDynamicPersistentTileSchedulerILi128ELi224ELi256ELi128ELb0ELb1ELb1ELb1ELb1ELb1EEEEEEEEEvNT_6ParamsE:
	.zero		3328


//--------------------- .nv.constant0._ZN7cutlass13device_kernelIN5flash11enable_sm90INS1_16FlashAttnFwdSm90INS1_25CollectiveMainloopFwdSm90ILi2EN4cute5tupleIJNS5_1CILi1EEES8_S8_EEENS6_IJNS7_ILi128EEENS7_ILi224EEESA_EEELi128ENS_12float_e4m3_tEfNS_4arch4Sm90ELb1ELb0ELb1ELb1ELb0ELb1ELb0ELb1ELb1ELb1ELb0ELb0EEENS1_21CollectiveEpilogueFwdINS6_IJSA_SA_SB_EEES9_NS_10bfloat16_tESF_Li256ELb1ELb1ELb0ELb1EEENS1_36VarlenDynamicPersistentTileSchedulerILi128ELi224ELi256ELi128ELb0ELb1ELb1ELb1ELb1ELb1EEEEEEEEEvNT_6ParamsE --------------------------
	.section	.nv.constant0._ZN7cutlass13device_kernelIN5flash11enable_sm90INS1_16FlashAttnFwdSm90INS1_25CollectiveMainloopFwdSm90ILi2EN4cute5tupleIJNS5_1CILi1EEES8_S8_EEENS6_IJNS7_ILi128EEENS7_ILi224EEESA_EEELi128ENS_12float_e4m3_tEfNS_4arch4Sm90ELb1ELb0ELb1ELb1ELb0ELb1ELb0ELb1ELb1ELb1ELb0ELb0EEENS1_21CollectiveEpilogueFwdINS6_IJSA_SA_SB_EEES9_NS_10bfloat16_tESF_Li256ELb1ELb1ELb0ELb1EEENS1_36VarlenDynamicPersistentTileSchedulerILi128ELi224ELi256ELi128ELb0ELb1ELb1ELb1ELb1ELb1EEEEEEEEEvNT_6ParamsE,"a",@progbits
	.sectionflags	@""
	.align	4
.nv.constant0._ZN7cutlass13device_kernelIN5flash11enable_sm90INS1_16FlashAttnFwdSm90INS1_25CollectiveMainloopFwdSm90ILi2EN4cute5tupleIJNS5_1CILi1EEES8_S8_EEENS6_IJNS7_ILi128EEENS7_ILi224EEESA_EEELi128ENS_12float_e4m3_tEfNS_4arch4Sm90ELb1ELb0ELb1ELb1ELb0ELb1ELb0ELb1ELb1ELb1ELb0ELb0EEENS1_21CollectiveEpilogueFwdINS6_IJSA_SA_SB_EEES9_NS_10bfloat16_tESF_Li256ELb1ELb1ELb0ELb1EEENS1_36VarlenDynamicPersistentTileSchedulerILi128ELi224ELi256ELi128ELb0ELb1ELb1ELb1ELb1ELb1EEEEEEEEEvNT_6ParamsE:
	.zero		3328


//--------------------- .nv.constant0._ZN7cutlass13device_kernelIN5flash11enable_sm90INS1_16FlashAttnFwdSm90INS1_25CollectiveMainloopFwdSm90ILi2EN4cute5tupleIJNS5_1CILi1EEES8_S8_EEENS6_IJNS7_ILi192EEENS7_ILi128EEENS7_ILi96EEEEEELi96ENS_12float_e4m3_tEfNS_4arch4Sm90ELb0ELb0ELb1ELb0ELb0ELb0ELb0ELb1ELb1ELb1ELb0ELb0EEENS1_21CollectiveEpilogueFwdINS6_IJSA_SC_SB_EEES9_NS_10bfloat16_tESG_Li384ELb0ELb1ELb0ELb1EEENS1_29StaticPersistentTileSchedulerILb0EEEEEEEEEvNT_6ParamsE --------------------------
	.section	.nv.constant0._ZN7cutlass13device_kernelIN5flash11enable_sm90INS1_16FlashAttnFwdSm90INS1_25CollectiveMainloopFwdSm90ILi2EN4cute5tupleIJNS5_1CILi1EEES8_S8_EEENS6_IJNS7_ILi192EEENS7_ILi128EEENS7_ILi96EEEEEELi96ENS_12float_e4m3_tEfNS_4arch4Sm90ELb0ELb0ELb1ELb0ELb0ELb0ELb0ELb1ELb1ELb1ELb0ELb0EEENS1_21CollectiveEpilogueFwdINS6_IJSA_SC_SB_EEES9_NS_10bfloat16_tESG_Li384ELb0ELb1ELb0ELb1EEENS1_29StaticPersistentTileSchedulerILb0EEEEEEEEEvNT_6ParamsE,"a",@progbits
	.sectionflags	@""
	.align	4
.nv.constant0._ZN7cutlass13device_kernelIN5flash11enable_sm90INS1_16FlashAttnFwdSm90INS1_25CollectiveMainloopFwdSm90ILi2EN4cute5tupleIJNS5_1CILi1EEES8_S8_EEENS6_IJNS7_ILi192EEENS7_ILi128EEENS7_ILi96EEEEEELi96ENS_12float_e4m3_tEfNS_4arch4Sm90ELb0ELb0ELb1ELb0ELb0ELb0ELb0ELb1ELb1ELb1ELb0ELb0EEENS1_21CollectiveEpilogueFwdINS6_IJSA_SC_SB_EEES9_NS_10bfloat16_tESG_Li384ELb0ELb1ELb0ELb1EEENS1_29StaticPersistentTileSchedulerILb0EEEEEEEEEvNT_6ParamsE:
	.zero		3200


//--------------------- .nv.constant0._ZN7cutlass13device_kernelIN5flash11enable_sm90INS1_16FlashAttnFwdSm90INS1_25CollectiveMainloopFwdSm90ILi2EN4cute5tupleIJNS5_1CILi1EEES8_S8_EEENS6_IJNS7_ILi192EEENS7_ILi128EEENS7_ILi96EEEEEELi96ENS_12float_e4m3_tEfNS_4arch4Sm90ELb0ELb0ELb1ELb1ELb0ELb0ELb0ELb1ELb1ELb1ELb0ELb0EEENS1_21CollectiveEpilogueFwdINS6_IJSA_SC_SB_EEES9_NS_10bfloat16_tESG_Li384ELb1ELb1ELb0ELb1EEENS1_36VarlenDynamicPersistentTileSchedulerILi192ELi128ELi384ELi128ELb0ELb1ELb1ELb0ELb1ELb1EEEEEEEEEvNT_6ParamsE --------------------------
	.section	.nv.constant0._ZN7cutlass13device_kernelIN5flash11enable_sm90INS1_16FlashAttnFwdSm90INS1_25CollectiveMainloopFwdSm90ILi2EN4cute5tupleIJNS5_1CILi1EEES8_S8_EEENS6_IJNS7_ILi192EEENS7_ILi128EEENS7_ILi96EEEEEELi96ENS_12float_e4m3_tEfNS_4arch4Sm90ELb0ELb0ELb1ELb1ELb0ELb0ELb0ELb1ELb1ELb1ELb0ELb0EEENS1_21CollectiveEpilogueFwdINS6_IJSA_SC_SB_EEES9_NS_10bfloat16_tESG_Li384ELb1ELb1ELb0ELb1EEENS1_36VarlenDynamicPersistentTileSchedulerILi192ELi128ELi384ELi128ELb0ELb1ELb1ELb0ELb1ELb1EEEEEEEEEvNT_6ParamsE,"a",@progbits
	.sectionflags	@""
	.align	4
.nv.constant0._ZN7cutlass13device_kernelIN5flash11enable_sm90INS1_16FlashAttnFwdSm90INS1_25CollectiveMainloopFwdSm90ILi2EN4cute5tupleIJNS5_1CILi1EEES8_S8_EEENS6_IJNS7_ILi192EEENS7_ILi128EEENS7_ILi96EEEEEELi96ENS_12float_e4m3_tEfNS_4arch4Sm90ELb0ELb0ELb1ELb1ELb0ELb0ELb0ELb1ELb1ELb1ELb0ELb0EEENS1_21CollectiveEpilogueFwdINS6_IJSA_SC_SB_EEES9_NS_10bfloat16_tESG_Li384ELb1ELb1ELb0ELb1EEENS1_36VarlenDynamicPersistentTileSchedulerILi192ELi128ELi384ELi128ELb0ELb1ELb1ELb0ELb1ELb1EEEEEEEEEvNT_6ParamsE:
	.zero		3328


//--------------------- .nv.constant0._ZN7cutlass13device_kernelIN5flash11enable_sm90INS1_16FlashAttnFwdSm90INS1_25CollectiveMainloopFwdSm90ILi2EN4cute5tupleIJNS5_1CILi1EEES8_S8_EEENS6_IJNS7_ILi192EEENS7_ILi128EEENS7_ILi96EEEEEELi96ENS_12float_e4m3_tEfNS_4arch4Sm90ELb0ELb0ELb1ELb1ELb0ELb1ELb0ELb1ELb1ELb1ELb0ELb0EEENS1_21CollectiveEpilogueFwdINS6_IJSA_SC_SB_EEES9_NS_10bfloat16_tESG_Li384ELb1ELb1ELb0ELb1EEENS1_36VarlenDynamicPersistentTileSchedulerILi192ELi128ELi384ELi128ELb0ELb1ELb1ELb0ELb1ELb1EEEEEEEEEvNT_6ParamsE --------------------------
	.section	.nv.constant0._ZN7cutlass13device_kernelIN5flash11enable_sm90INS1_16FlashAttnFwdSm90INS1_25CollectiveMainloopFwdSm90ILi2EN4cute5tupleIJNS5_1CILi1EEES8_S8_EEENS6_IJNS7_ILi192EEENS7_ILi128EEENS7_ILi96EEEEEELi96ENS_12float_e4m3_tEfNS_4arch4Sm90ELb0ELb0ELb1ELb1ELb0ELb1ELb0ELb1ELb1ELb1ELb0ELb0EEENS1_21CollectiveEpilogueFwdINS6_IJSA_SC_SB_EEES9_NS_10bfloat16_tESG_Li384ELb1ELb1ELb0ELb1EEENS1_36VarlenDynamicPersistentTileSchedulerILi192ELi128ELi384ELi128ELb0ELb1ELb1ELb0ELb1ELb1EEEEEEEEEvNT_6ParamsE,"a",@progbits
	.sectionflags	@""
	.align	4
.nv.constant0._ZN7cutlass13device_kernelIN5flash11enable_sm90INS1_16FlashAttnFwdSm90INS1_25CollectiveMainloopFwdSm90ILi2EN4cute5tupleIJNS5_1CILi1EEES8_S8_EEENS6_IJNS7_ILi192EEENS7_ILi128EEENS7_ILi96EEEEEELi96ENS_12float_e4m3_tEfNS_4arch4Sm90ELb0ELb0ELb1ELb1ELb0ELb1ELb0ELb1ELb1ELb1ELb0ELb0EEENS1_21CollectiveEpilogueFwdINS6_IJSA_SC_SB_EEES9_NS_10bfloat16_tESG_Li384ELb1ELb1ELb0ELb1EEENS1_36VarlenDynamicPersistentTileSchedulerILi192ELi128ELi384ELi128ELb0ELb1ELb1ELb0ELb1ELb1EEEEEEEEEvNT_6ParamsE:
	.zero		3328


//--------------------- .nv.constant0._ZN7cutlass13device_kernelIN5flash11enable_sm90INS1_16FlashAttnFwdSm90INS1_25CollectiveMainloopFwdSm90ILi2EN4cute5tupleIJNS5_1CILi1EEES8_S8_EEENS6_IJNS7_ILi192EEENS7_ILi128EEENS7_ILi96EEEEEELi96ENS_12float_e4m3_tEfNS_4arch4Sm90ELb0ELb1ELb1ELb0ELb0ELb0ELb0ELb1ELb1ELb1ELb0ELb0EEENS1_21CollectiveEpilogueFwdINS6_IJSA_SC_SB_EEES9_NS_10bfloat16_tESG_Li384ELb0ELb1ELb0ELb1EEENS1_30DynamicPersistentTileSchedulerILi384ELi128ELb0ELb1ELb1EEEEEEEEEvNT_6ParamsE --------------------------
	.section	.nv.constant0._ZN7cutlass13device_kernelIN5flash11enable_sm90INS1_16FlashAttnFwdSm90INS1_25CollectiveMainloopFwdSm90ILi2EN4cute5tupleIJNS5_1CILi1EEES8_S8_EEENS6_IJNS7_ILi192EEENS7_ILi128EEENS7_ILi96EEEEEELi96ENS_12float_e4m3_tEfNS_4arch4Sm90ELb0ELb1ELb1ELb0ELb0ELb0ELb0ELb1ELb1ELb1ELb0ELb0EEENS1_21CollectiveEpilogueFwdINS6_IJSA_SC_SB_EEES9_NS_10bfloat16_tESG_Li384ELb0ELb1ELb0ELb1EEENS1_30DynamicPersistentTileSchedulerILi384ELi128ELb0ELb1ELb1EEEEEEEEEvNT_6ParamsE,"a",@progbits
	.sectionflags	@""
	.align	4
.nv.constant0._ZN7cutlass13device_kernelIN5flash11enable_sm90INS1_16FlashAttnFwdSm90INS1_25CollectiveMainloopFwdSm90ILi2EN4cute5tupleIJNS5_1CILi1EEES8_S8_EEENS6_IJNS7_ILi192EEENS7_ILi128EEENS7_ILi96EEEEEELi96ENS_12float_e4m3_tEfNS_4arch4Sm90ELb0ELb1ELb1ELb0ELb0ELb0ELb0ELb1ELb1ELb1ELb0ELb0EEENS1_21CollectiveEpilogueFwdINS6_IJSA_SC_SB_EEES9_NS_10bfloat16_tESG_Li384ELb0ELb1ELb0ELb1EEENS1_30DynamicPersistentTileSchedulerILi384ELi128ELb0ELb1ELb1EEEEEEEEEvNT_6ParamsE:
	.zero		3328


//--------------------- .nv.constant0._ZN7cutlass13device_kernelIN5flash11enable_sm90INS1_16FlashAttnFwdSm90INS1_25CollectiveMainloopFwdSm90ILi2EN4cute5tupleIJNS5_1CILi1EEES8_S8_EEENS6_IJNS7_ILi192EEENS7_ILi128EEENS7_ILi96EEEEEELi96ENS_12float_e4m3_tEfNS_4arch4Sm90ELb0ELb1ELb1ELb1ELb0ELb0ELb0ELb1ELb1ELb1ELb0ELb0EEENS1_21CollectiveEpilogueFwdINS6_IJSA_SC_SB_EEES9_NS_10bfloat16_tESG_Li384ELb1ELb1ELb0ELb1EEENS1_36VarlenDynamicPersistentTileSchedulerILi192ELi128ELi384ELi128ELb0ELb1ELb1ELb1ELb0ELb1EEEEEEEEEvNT_6ParamsE --------------------------
	.section	.nv.constant0._ZN7cutlass13device_kernelIN5flash11enable_sm90INS1_16FlashAttnFwdSm90INS1_25CollectiveMainloopFwdSm90ILi2EN4cute5tupleIJNS5_1CILi1EEES8_S8_EEENS6_IJNS7_ILi192EEENS7_ILi128EEENS7_ILi96EEEEEELi96ENS_12float_e4m3_tEfNS_4arch4Sm90ELb0ELb1ELb1ELb1ELb0ELb0ELb0ELb1ELb1ELb1ELb0ELb0EEENS1_21CollectiveEpilogueFwdINS6_IJSA_SC_SB_EEES9_NS_10bfloat16_tESG_Li384ELb1ELb1ELb0ELb1EEENS1_36VarlenDynamicPersistentTileSchedulerILi192ELi128ELi384ELi128ELb0ELb1ELb1ELb1ELb0ELb1EEEEEEEEEvNT_6ParamsE,"a",@progbits
	.sectionflags	@""
	.align	4
.nv.constant0._ZN7cutlass13device_kernelIN5flash11enable_sm90INS1_16FlashAttnFwdSm90INS1_25CollectiveMainloopFwdSm90ILi2EN4cute5tupleIJNS5_1CILi1EEES8_S8_EEENS6_IJNS7_ILi192EEENS7_ILi128EEENS7_ILi96EEEEEELi96ENS_12float_e4m3_tEfNS_4arch4Sm90ELb0ELb1ELb1ELb1ELb0ELb0ELb0ELb1ELb1ELb1ELb0ELb0EEENS1_21CollectiveEpilogueFwdINS6_IJSA_SC_SB_EEES9_NS_10bfloat16_tESG_Li384ELb1ELb1ELb0ELb1EEENS1_36VarlenDynamicPersistentTileSchedulerILi192ELi128ELi384ELi128ELb0ELb1ELb1ELb1ELb0ELb1EEEEEEEEEvNT_6ParamsE:
	.zero		3328


//--------------------- .nv.constant0._ZN7cutlass13device_kernelIN5flash11enable_sm90INS1_16FlashAttnFwdSm90INS1_25CollectiveMainloopFwdSm90ILi2EN4cute5tupleIJNS5_1CILi1EEES8_S8_EEENS6_IJNS7_ILi192EEENS7_ILi128EEENS7_ILi96EEEEEELi96ENS_12float_e4m3_tEfNS_4arch4Sm90ELb0ELb1ELb1ELb1ELb0ELb1ELb0ELb1ELb1ELb1ELb0ELb0EEENS1_21CollectiveEpilogueFwdINS6_IJSA_SC_SB_EEES9_NS_10bfloat16_tESG_Li384ELb1ELb1ELb0ELb1EEENS1_36VarlenDynamicPersistentTileSchedulerILi192ELi128ELi384ELi128ELb0ELb1ELb1ELb1ELb0ELb1EEEEEEEEEvNT_6ParamsE --------------------------
	.section	.nv.constant0._ZN7cutlass13device_kernelIN5flash11enable_sm90INS1_16FlashAttnFwdSm90INS1_25CollectiveMainloopFwdSm90ILi2EN4cute5tupleIJNS5_1CILi1EEES8_S8_EEENS6_IJNS7_ILi192EEENS7_ILi128EEENS7_ILi96EEEEEELi96ENS_12float_e4m3_tEfNS_4arch4Sm90ELb0ELb1ELb1ELb1ELb0ELb1ELb0ELb1ELb1ELb1ELb0ELb0EEENS1_21CollectiveEpilogueFwdINS6_IJSA_SC_SB_EEES9_NS_10bfloat16_tESG_Li384ELb1ELb1ELb0ELb1EEENS1_36VarlenDynamicPersistentTileSchedulerILi192ELi128ELi384ELi128ELb0ELb1ELb1ELb1ELb0ELb1EEEEEEEEEvNT_6ParamsE,"a",@progbits
	.sectionflags	@""
	.align	4
.nv.constant0._ZN7cutlass13device_kernelIN5flash11enable_sm90INS1_16FlashAttnFwdSm90INS1_25CollectiveMainloopFwdSm90ILi2EN4cute5tupleIJNS5_1CILi1EEES8_S8_EEENS6_IJNS7_ILi192EEENS7_ILi128EEENS7_ILi96EEEEEELi96ENS_12float_e4m3_tEfNS_4arch4Sm90ELb0ELb1ELb1ELb1ELb0ELb1ELb0ELb1ELb1ELb1ELb0ELb0EEENS1_21CollectiveEpilogueFwdINS6_IJSA_SC_SB_EEES9_NS_10bfloat16_tESG_Li384ELb1ELb1ELb0ELb1EEENS1_36VarlenDynamicPersistentTileSchedulerILi192ELi128ELi384ELi128ELb0ELb1ELb1ELb1ELb0ELb1EEEEEEEEEvNT_6ParamsE:
	.zero		3328


//--------------------- .nv.constant0._ZN7cutlass13device_kernelIN5flash11enable_sm90INS1_16FlashAttnFwdSm90INS1_25CollectiveMainloopFwdSm90ILi2EN4cute5tupleIJNS5_1CILi1EEES8_S8_EEENS6_IJNS7_ILi192EEENS7_ILi128EEENS7_ILi96EEEEEELi96ENS_12float_e4m3_tEfNS_4arch4Sm90ELb1ELb0ELb1ELb0ELb0ELb0ELb0ELb1ELb1ELb1ELb0ELb0EEENS1_21CollectiveEpilogueFwdINS6_IJSA_SC_SB_EEES9_NS_10bfloat16_tESG_Li384ELb0ELb1ELb0ELb1EEENS1_30DynamicPersistentTileSchedulerILi384ELi128ELb0ELb1ELb1EEEEEEEEEvNT_6ParamsE --------------------------
	.section	.nv.constant0._ZN7cutlass13device_kernelIN5flash11enable_sm90INS1_16FlashAttnFwdSm90INS1_25CollectiveMainloopFwdSm90ILi2EN4cute5tupleIJNS5_1CILi1EEES8_S8_EEENS6_IJNS7_ILi192EEENS7_ILi128EEENS7_ILi96EEEEEELi96ENS_12float_e4m3_tEfNS_4arch4Sm90ELb1ELb0ELb1ELb0ELb0ELb0ELb0ELb1ELb1ELb1ELb0ELb0EEENS1_21CollectiveEpilogueFwdINS6_IJSA_SC_SB_EEES9_NS_10bfloat16_tESG_Li384ELb0ELb1ELb0ELb1EEENS1_30DynamicPersistentTileSchedulerILi384ELi128ELb0ELb1ELb1EEEEEEEEEvNT_6ParamsE,"a",@progbits
	.sectionflags	@""
	.align	4
.nv.constant0._ZN7cutlass13device_kernelIN5flash11enable_sm90INS1_16FlashAttnFwdSm90INS1_25CollectiveMainloopFwdSm90ILi2EN4cute5tupleIJNS5_1CILi1EEES8_S8_EEENS6_IJNS7_ILi192EEENS7_ILi128EEENS7_ILi96EEEEEELi96ENS_12float_e4m3_tEfNS_4arch4Sm90ELb1ELb0ELb1ELb0ELb0ELb0ELb0ELb1ELb1ELb1ELb0ELb0EEENS1_21CollectiveEpilogueFwdINS6_IJSA_SC_SB_EEES9_NS_10bfloat16_tESG_Li384ELb0ELb1ELb0ELb1EEENS1_30DynamicPersistentTileSchedulerILi384ELi128ELb0ELb1ELb1EEEEEEEEEvNT_6ParamsE:
	.zero		3328


//--------------------- .nv.constant0._ZN7cutlass13device_kernelIN5flash11enable_sm90INS1_16FlashAttnFwdSm90INS1_25CollectiveMainloopFwdSm90ILi2EN4cute5tupleIJNS5_1CILi1EEES8_S8_EEENS6_IJNS7_ILi192EEENS7_ILi128EEENS7_ILi96EEEEEELi96ENS_12float_e4m3_tEfNS_4arch4Sm90ELb1ELb0ELb1ELb1ELb0ELb0ELb0ELb1ELb1ELb1ELb0ELb0EEENS1_21CollectiveEpilogueFwdINS6_IJSA_SC_SB_EEES9_NS_10bfloat16_tESG_Li384ELb1ELb1ELb0ELb1EEENS1_36VarlenDynamicPersistentTileSchedulerILi192ELi128ELi384ELi128ELb0ELb1ELb1ELb1ELb1ELb1EEEEEEEEEvNT_6ParamsE --------------------------
	.section	.nv.constant0._ZN7cutlass13device_kernelIN5flash11enable_sm90INS1_16FlashAttnFwdSm90INS1_25CollectiveMainloopFwdSm90ILi2EN4cute5tupleIJNS5_1CILi1EEES8_S8_EEENS6_IJNS7_ILi192EEENS7_ILi128EEENS7_ILi96EEEEEELi96ENS_12float_e4m3_tEfNS_4arch4Sm90ELb1ELb0ELb1ELb1ELb0ELb0ELb0ELb1ELb1ELb1ELb0ELb0EEENS1_21CollectiveEpilogueFwdINS6_IJSA_SC_SB_EEES9_NS_10bfloat16_tESG_Li384ELb1ELb1ELb0ELb1EEENS1_36VarlenDynamicPersistentTileSchedulerILi192ELi128ELi384ELi128ELb0ELb1ELb1ELb1ELb1ELb1EEEEEEEEEvNT_6ParamsE,"a",@progbits
	.sectionflags	@""
	.align	4
.nv.constant0._ZN7cutlass13device_kernelIN5flash11enable_sm90INS1_16FlashAttnFwdSm90INS1_25CollectiveMainloopFwdSm90ILi2EN4cute5tupleIJNS5_1CILi1EEES8_S8_EEENS6_IJNS7_ILi192EEENS7_ILi128EEENS7_ILi96EEEEEELi96ENS_12float_e4m3_tEfNS_4arch4Sm90ELb1ELb0ELb1ELb1ELb0ELb0ELb0ELb1ELb1ELb1ELb0ELb0EEENS1_21CollectiveEpilogueFwdINS6_IJSA_SC_SB_EEES9_NS_10bfloat16_tESG_Li384ELb1ELb1ELb0ELb1EEENS1_36VarlenDynamicPersistentTileSchedulerILi192ELi128ELi384ELi128ELb0ELb1ELb1ELb1ELb1ELb1EEEEEEEEEvNT_6ParamsE:
	.zero		3328


//--------------------- .nv.constant0._ZN7cutlass13device_kernelIN5flash11enable_sm90INS1_16FlashAttnFwdSm90INS1_25CollectiveMainloopFwdSm90ILi2EN4cute5tupleIJNS5_1CILi1EEES8_S8_EEENS6_IJNS7_ILi192EEENS7_ILi128EEENS7_ILi96EEEEEELi96ENS_12float_e4m3_tEfNS_4arch4Sm90ELb1ELb0ELb1ELb1ELb0ELb1ELb0ELb1ELb1ELb1ELb0ELb0EEENS1_21CollectiveEpilogueFwdINS6_IJSA_SC_SB_EEES9_NS_10bfloat16_tESG_Li384ELb1ELb1ELb0ELb1EEENS1_36VarlenDynamicPersistentTileSchedulerILi192ELi128ELi384ELi128ELb0ELb1ELb1ELb1ELb1ELb1EEEEEEEEEvNT_6ParamsE --------------------------
	.section	.nv.constant0._ZN7cutlass13device_kernelIN5flash11enable_sm90INS1_16FlashAttnFwdSm90INS1_25CollectiveMainloopFwdSm90ILi2EN4cute5tupleIJNS5_1CILi1EEES8_S8_EEENS6_IJNS7_ILi192EEENS7_ILi128EEENS7_ILi96EEEEEELi96ENS_12float_e4m3_tEfNS_4arch4Sm90ELb1ELb0ELb1ELb1ELb0ELb1ELb0ELb1ELb1ELb1ELb0ELb0EEENS1_21CollectiveEpilogueFwdINS6_IJSA_SC_SB_EEES9_NS_10bfloat16_tESG_Li384ELb1ELb1ELb0ELb1EEENS1_36VarlenDynamicPersistentTileSchedulerILi192ELi128ELi384ELi128ELb0ELb1ELb1ELb1ELb1ELb1EEEEEEEEEvNT_6ParamsE,"a",@progbits
	.sectionflags	@""
	.align	4
.nv.constant0._ZN7cutlass13device_kernelIN5flash11enable_sm90INS1_16FlashAttnFwdSm90INS1_25CollectiveMainloopFwdSm90ILi2EN4cute5tupleIJNS5_1CILi1EEES8_S8_EEENS6_IJNS7_ILi192EEENS7_ILi128EEENS7_ILi96EEEEEELi96ENS_12float_e4m3_tEfNS_4arch4Sm90ELb1ELb0ELb1ELb1ELb0ELb1ELb0ELb1ELb1ELb1ELb0ELb0EEENS1_21CollectiveEpilogueFwdINS6_IJSA_SC_SB_EEES9_NS_10bfloat16_tESG_Li384ELb1ELb1ELb0ELb1EEENS1_36VarlenDynamicPersistentTileSchedulerILi192ELi128ELi384ELi128ELb0ELb1ELb1ELb1ELb1ELb1EEEEEEEEEvNT_6ParamsE:
	.zero		3328


//--------------------- .nv.constant0._ZN7cutlass13device_kernelIN5flash11enable_sm90INS1_16FlashAttnFwdSm90INS1_25CollectiveMainloopFwdSm90ILi2EN4cute5tupleIJNS5_1CILi1EEES8_S8_EEENS6_IJNS7_ILi192EEENS7_ILi160EEENS7_ILi64EEEEEELi64ENS_12float_e4m3_tEfNS_4arch4Sm90ELb0ELb0ELb1ELb0ELb0ELb0ELb0ELb1ELb1ELb1ELb0ELb0EEENS1_21CollectiveEpilogueFwdINS6_IJSA_SC_SB_EEES9_NS_10bfloat16_tESG_Li384ELb0ELb1ELb0ELb1EEENS1_29StaticPersistentTileSchedulerILb0EEEEEEEEEvNT_6ParamsE --------------------------
	.section	.nv.constant0._ZN7cutlass13device_kernelIN5flash11enable_sm90INS1_16FlashAttnFwdSm90INS1_25CollectiveMainloopFwdSm90ILi2EN4cute5tupleIJNS5_1CILi1EEES8_S8_EEENS6_IJNS7_ILi192EEENS7_ILi160EEENS7_ILi64EEEEEELi64ENS_12float_e4m3_tEfNS_4arch4Sm90ELb0ELb0ELb1ELb0ELb0ELb0ELb0ELb1ELb1ELb1ELb0ELb0EEENS1_21CollectiveEpilogueFwdINS6_IJSA_SC_SB_EEES9_NS_10bfloat16_tESG_Li384ELb0ELb1ELb0ELb1EEENS1_29StaticPersistentTileSchedulerILb0EEEEEEEEEvNT_6ParamsE,"a",@progbits
	.sectionflags	@""
	.align	4
.nv.constant0._ZN7cutlass13device_kernelIN5flash11enable_sm90INS1_16FlashAttnFwdSm90INS1_25CollectiveMainloopFwdSm90ILi2EN4cute5tupleIJNS5_1CILi1EEES8_S8_EEENS6_IJNS7_ILi192EEENS7_ILi160EEENS7_ILi64EEEEEELi64ENS_12float_e4m3_tEfNS_4arch4Sm90ELb0ELb0ELb1ELb0ELb0ELb0ELb0ELb1ELb1ELb1ELb0ELb0EEENS1_21CollectiveEpilogueFwdINS6_IJSA_SC_SB_EEES9_NS_10bfloat16_tESG_Li384ELb0ELb1ELb0ELb1EEENS1_29StaticPersistentTileSchedulerILb0EEEEEEEEEvNT_6ParamsE:
	.zero		3200


//--------------------- .nv.constant0._ZN7cutlass13device_kernelIN5flash11enable_sm90INS1_16FlashAttnFwdSm90INS1_25CollectiveMainloopFwdSm90ILi2EN4cute5tupleIJNS5_1CILi1EEES8_S8_EEENS6_IJNS7_ILi192EEENS7_ILi160EEENS7_ILi64EEEEEELi64ENS_12float_e4m3_tEfNS_4arch4Sm90ELb0ELb0ELb1ELb1ELb0ELb0ELb0ELb1ELb1ELb1ELb0ELb0EEENS1_21CollectiveEpilogueFwdINS6_IJSA_SC_SB_EEES9_NS_10bfloat16_tESG_Li384ELb1ELb1ELb0ELb1EEENS1_36VarlenDynamicPersistentTileSchedulerILi192ELi160ELi384ELi128ELb0ELb1ELb1ELb0ELb1ELb1EEEEEEEEEvNT_6ParamsE --------------------------
	.section	.nv.constant0._ZN7cutlass13device_kernelIN5flash11enable_sm90INS1_16FlashAttnFwdSm90INS1_25CollectiveMainloopFwdSm90ILi2EN4cute5tupleIJNS5_1CILi1EEES8_S8_EEENS6_IJNS7_ILi192EEENS7_ILi160EEENS7_ILi64EEEEEELi64ENS_12float_e4m3_tEfNS_4arch4Sm90ELb0ELb0ELb1ELb1ELb0ELb0ELb0ELb1ELb1ELb1ELb0ELb0EEENS1_21CollectiveEpilogueFwdINS6_IJSA_SC_SB_EEES9_NS_10bfloat16_tESG_Li384ELb1ELb1ELb0ELb1EEENS1_36VarlenDynamicPersistentTileSchedulerILi192ELi160ELi384ELi128ELb0ELb1ELb1ELb0ELb1ELb1EEEEEEEEEvNT_6ParamsE,"a",@progbits
	.sectionflags	@""
	.align	4
.nv.constant0._ZN7cutlass13device_kernelIN5flash11enable_sm90INS1_16FlashAttnFwdSm90INS1_25CollectiveMainloopFwdSm90ILi2EN4cute5tupleIJNS5_1CILi1EEES8_S8_EEENS6_IJNS7_ILi192EEENS7_ILi160EEENS7_ILi64EEEEEELi64ENS_12float_e4m3_tEfNS_4arch4Sm90ELb0ELb0ELb1ELb1ELb0ELb0ELb0ELb1ELb1ELb1ELb0ELb0EEENS1_21CollectiveEpilogueFwdINS6_IJSA_SC_SB_EEES9_NS_10bfloat16_tESG_Li384ELb1ELb1ELb0ELb1EEENS1_36VarlenDynamicPersistentTileSchedulerILi192ELi160ELi384ELi128ELb0ELb1ELb1ELb0ELb1ELb1EEEEEEEEEvNT_6ParamsE:
	.zero		3328


//--------------------- .nv.constant0._ZN7cutlass13device_kernelIN5flash11enable_sm90INS1_16FlashAttnFwdSm90INS1_25CollectiveMainloopFwdSm90ILi2EN4cute5tupleIJNS5_1CILi1EEES8_S8_EEENS6_IJNS7_ILi192EEENS7_ILi160EEENS7_ILi64EEEEEELi64ENS_12float_e4m3_tEfNS_4arch4Sm90ELb0ELb0ELb1ELb1ELb0ELb1ELb0ELb1ELb1ELb1ELb0ELb0EEENS1_21CollectiveEpilogueFwdINS6_IJSA_SC_SB_EEES9_NS_10bfloat16_tESG_Li384ELb1ELb1ELb0ELb1EEENS1_36VarlenDynamicPersistentTileSchedulerILi192ELi160ELi384ELi128ELb0ELb1ELb1ELb0ELb1ELb1EEEEEEEEEvNT_6ParamsE --------------------------
	.section	.nv.constant0._ZN7cutlass13device_kernelIN5flash11enable_sm90INS1_16FlashAttnFwdSm90INS1_25CollectiveMainloopFwdSm90ILi2EN4cute5tupleIJNS5_1CILi1EEES8_S8_EEENS6_IJNS7_ILi192EEENS7_ILi160EEENS7_ILi64EEEEEELi64ENS_12float_e4m3_tEfNS_4arch4Sm90ELb0ELb0ELb1ELb1ELb0ELb1ELb0ELb1ELb1ELb1ELb0ELb0EEENS1_21CollectiveEpilogueFwdINS6_IJSA_SC_SB_EEES9_NS_10bfloat16_tESG_Li384ELb1ELb1ELb0ELb1EEENS1_36VarlenDynamicPersistentTileSchedulerILi192ELi160ELi384ELi128ELb0ELb1ELb1ELb0ELb1ELb1EEEEEEEEEvNT_6ParamsE,"a",@progbits
	.sectionflags	@""
	.align	4
.nv.constant0._ZN7cutlass13device_kernelIN5flash11enable_sm90INS1_16FlashAttnFwdSm90INS1_25CollectiveMainloopFwdSm90ILi2EN4cute5tupleIJNS5_1CILi1EEES8_S8_EEENS6_IJNS7_ILi192EEENS7_ILi160EEENS7_ILi64EEEEEELi64ENS_12float_e4m3_tEfNS_4arch4Sm90ELb0ELb0ELb1ELb1ELb0ELb1ELb0ELb1ELb1ELb1ELb0ELb0EEENS1_21CollectiveEpilogueFwdINS6_IJSA_SC_SB_EEES9_NS_10bfloat16_tESG_Li384ELb1ELb1ELb0ELb1EEENS1_36VarlenDynamicPersistentTileSchedulerILi192ELi160ELi384ELi128ELb0ELb1ELb1ELb0ELb1ELb1EEEEEEEEEvNT_6ParamsE:
	.zero		3328


//--------------------- .nv.constant0._ZN7cutlass13device_kernelIN5flash11enable_sm90INS1_16FlashAttnFwdSm90INS1_25CollectiveMainloopFwdSm90ILi2EN4cute5tupleIJNS5_1CILi1EEES8_S8_EEENS6_IJNS7_ILi192EEENS7_ILi160EEENS7_ILi64EEEEEELi64ENS_12float_e4m3_tEfNS_4arch4Sm90ELb0ELb1ELb1ELb0ELb0ELb0ELb0ELb1ELb1ELb1ELb0ELb0EEENS1_21CollectiveEpilogueFwdINS6_IJSA_SC_SB_EEES9_NS_10bfloat16_tESG_Li384ELb0ELb1ELb0ELb1EEENS1_30DynamicPersistentTileSchedulerILi384ELi128ELb0ELb1ELb1EEEEEEEEEvNT_6ParamsE --------------------------
	.section	.nv.constant0._ZN7cutlass13device_kernelIN5flash11enable_sm90INS1_16FlashAttnFwdSm90INS1_25CollectiveMainloopFwdSm90ILi2EN4cute5tupleIJNS5_1CILi1EEES8_S8_EEENS6_IJNS7_ILi192EEENS7_ILi160EEENS7_ILi64EEEEEELi64ENS_12float_e4m3_tEfNS_4arch4Sm90ELb0ELb1ELb1ELb0ELb0ELb0ELb0ELb1ELb1ELb1ELb0ELb0EEENS1_21CollectiveEpilogueFwdINS6_IJSA_SC_SB_EEES9_NS_10bfloat16_tESG_Li384ELb0ELb1ELb0ELb1EEENS1_30DynamicPersistentTileSchedulerILi384ELi128ELb0ELb1ELb1EEEEEEEEEvNT_6ParamsE,"a",@progbits
	.sectionflags	@""
	.align	4
.nv.constant0._ZN7cutlass13device_kernelIN5flash11enable_sm90INS1_16FlashAttnFwdSm90INS1_25CollectiveMainloopFwdSm90ILi2EN4cute5tupleIJNS5_1CILi1EEES8_S8_EEENS6_IJNS7_ILi192EEENS7_ILi160EEENS7_ILi64EEEEEELi64ENS_12float_e4m3_tEfNS_4arch4Sm90ELb0ELb1ELb1ELb0ELb0ELb0ELb0ELb1ELb1ELb1ELb0ELb0EEENS1_21CollectiveEpilogueFwdINS6_IJSA_SC_SB_EEES9_NS_10bfloat16_tESG_Li384ELb0ELb1ELb0ELb1EEENS1_30DynamicPersistentTileSchedulerILi384ELi128ELb0ELb1ELb1EEEEEEEEEvNT_6ParamsE:
	.zero		3328


//--------------------- .nv.constant0._ZN7cutlass13device_kernelIN5flash11enable_sm90INS1_16FlashAttnFwdSm90INS1_25CollectiveMainloopFwdSm90ILi2EN4cute5tupleIJNS5_1CILi1EEES8_S8_EEENS6_IJNS7_ILi192EEENS7_ILi160EEENS7_ILi64EEEEEELi64ENS_12float_e4m3_tEfNS_4arch4Sm90ELb0ELb1ELb1ELb1ELb0ELb0ELb0ELb1ELb1ELb1ELb0ELb0EEENS1_21CollectiveEpilogueFwdINS6_IJSA_SC_SB_EEES9_NS_10bfloat16_tESG_Li384ELb1ELb1ELb0ELb1EEENS1_36VarlenDynamicPersistentTileSchedulerILi192ELi160ELi384ELi128ELb0ELb1ELb1ELb1ELb0ELb1EEEEEEEEEvNT_6ParamsE --------------------------
	.section	.nv.constant0._ZN7cutlass13device_kernelIN5flash11enable_sm90INS1_16FlashAttnFwdSm90INS1_25CollectiveMainloopFwdSm90ILi2EN4cute5tupleIJNS5_1CILi1EEES8_S8_EEENS6_IJNS7_ILi192EEENS7_ILi160EEENS7_ILi64EEEEEELi64ENS_12float_e4m3_tEfNS_4arch4Sm90ELb0ELb1ELb1ELb1ELb0ELb0ELb0ELb1ELb1ELb1ELb0ELb0EEENS1_21CollectiveEpilogueFwdINS6_IJSA_SC_SB_EEES9_NS_10bfloat16_tESG_Li384ELb1ELb1ELb0ELb1EEENS1_36VarlenDynamicPersistentTileSchedulerILi192ELi160ELi384ELi128ELb0ELb1ELb1ELb1ELb0ELb1EEEEEEEEEvNT_6ParamsE,"a",@progbits
	.sectionflags	@""
	.align	4
.nv.constant0._ZN7cutlass13device_kernelIN5flash11enable_sm90INS1_16FlashAttnFwdSm90INS1_25CollectiveMainloopFwdSm90ILi2EN4cute5tupleIJNS5_1CILi1EEES8_S8_EEENS6_IJNS7_ILi192EEENS7_ILi160EEENS7_ILi64EEEEEELi64ENS_12float_e4m3_tEfNS_4arch4Sm90ELb0ELb1ELb1ELb1ELb0ELb0ELb0ELb1ELb1ELb1ELb0ELb0EEENS1_21CollectiveEpilogueFwdINS6_IJSA_SC_SB_EEES9_NS_10bfloat16_tESG_Li384ELb1ELb1ELb0ELb1EEENS1_36VarlenDynamicPersistentTileSchedulerILi192ELi160ELi384ELi128ELb0ELb1ELb1ELb1ELb0ELb1EEEEEEEEEvNT_6ParamsE:
	.zero		3328


//--------------------- .nv.constant0._ZN7cutlass13device_kernelIN5flash11enable_sm90INS1_16FlashAttnFwdSm90INS1_25CollectiveMainloopFwdSm90ILi2EN4cute5tupleIJNS5_1CILi1EEES8_S8_EEENS6_IJNS7_ILi192EEENS7_ILi160EEENS7_ILi64EEEEEELi64ENS_12float_e4m3_tEfNS_4arch4Sm90ELb0ELb1ELb1ELb1ELb0ELb1ELb0ELb1ELb1ELb1ELb0ELb0EEENS1_21CollectiveEpilogueFwdINS6_IJSA_SC_SB_EEES9_NS_10bfloat16_tESG_Li384ELb1ELb1ELb0ELb1EEENS1_36VarlenDynamicPersistentTileSchedulerILi192ELi160ELi384ELi128ELb0ELb1ELb1ELb1ELb0ELb1EEEEEEEEEvNT_6ParamsE --------------------------
	.section	.nv.constant0._ZN7cutlass13device_kernelIN5flash11enable_sm90INS1_16FlashAttnFwdSm90INS1_25CollectiveMainloopFwdSm90ILi2EN4cute5tupleIJNS5_1CILi1EEES8_S8_EEENS6_IJNS7_ILi192EEENS7_ILi160EEENS7_ILi64EEEEEELi64ENS_12float_e4m3_tEfNS_4arch4Sm90ELb0ELb1ELb1ELb1ELb0ELb1ELb0ELb1ELb1ELb1ELb0ELb0EEENS1_21CollectiveEpilogueFwdINS6_IJSA_SC_SB_EEES9_NS_10bfloat16_tESG_Li384ELb1ELb1ELb0ELb1EEENS1_36VarlenDynamicPersistentTileSchedulerILi192ELi160ELi384ELi128ELb0ELb1ELb1ELb1ELb0ELb1EEEEEEEEEvNT_6ParamsE,"a",@progbits
	.sectionflags	@""
	.align	4
.nv.constant0._ZN7cutlass13device_kernelIN5flash11enable_sm90INS1_16FlashAttnFwdSm90INS1_25CollectiveMainloopFwdSm90ILi2EN4cute5tupleIJNS5_1CILi1EEES8_S8_EEENS6_IJNS7_ILi192EEENS7_ILi160EEENS7_ILi64EEEEEELi64ENS_12float_e4m3_tEfNS_4arch4Sm90ELb0ELb1ELb1ELb1ELb0ELb1ELb0ELb1ELb1ELb1ELb0ELb0EEENS1_21CollectiveEpilogueFwdINS6_IJSA_SC_SB_EEES9_NS_10bfloat16_tESG_Li384ELb1ELb1ELb0ELb1EEENS1_36VarlenDynamicPersistentTileSchedulerILi192ELi160ELi384ELi128ELb0ELb1ELb1ELb1ELb0ELb1EEEEEEEEEvNT_6ParamsE:
	.zero		3328


//--------------------- .nv.constant0._ZN7cutlass13device_kernelIN5flash11enable_sm90INS1_16FlashAttnFwdSm90INS1_25CollectiveMainloopFwdSm90ILi2EN4cute5tupleIJNS5_1CILi1EEES8_S8_EEENS6_IJNS7_ILi192EEENS7_ILi160EEENS7_ILi64EEEEEELi64ENS_12float_e4m3_tEfNS_4arch4Sm90ELb1ELb0ELb1ELb0ELb0ELb0ELb0ELb1ELb1ELb1ELb0ELb0EEENS1_21CollectiveEpilogueFwdINS6_IJSA_SC_SB_EEES9_NS_10bfloat16_tESG_Li384ELb0ELb1ELb0ELb1EEENS1_30DynamicPersistentTileSchedulerILi384ELi128ELb0ELb1ELb1EEEEEEEEEvNT_6ParamsE --------------------------
	.section	.nv.constant0._ZN7cutlass13device_kernelIN5flash11enable_sm90INS1_16FlashAttnFwdSm90INS1_25CollectiveMainloopFwdSm90ILi2EN4cute5tupleIJNS5_1CILi1EEES8_S8_EEENS6_IJNS7_ILi192EEENS7_ILi160EEENS7_ILi64EEEEEELi64ENS_12float_e4m3_tEfNS_4arch4Sm90ELb1ELb0ELb1ELb0ELb0ELb0ELb0ELb1ELb1ELb1ELb0ELb0EEENS1_21CollectiveEpilogueFwdINS6_IJSA_SC_SB_EEES9_NS_10bfloat16_tESG_Li384ELb0ELb1ELb0ELb1EEENS1_30DynamicPersistentTileSchedulerILi384ELi128ELb0ELb1ELb1EEEEEEEEEvNT_6ParamsE,"a",@progbits
	.sectionflags	@""
	.align	4
.nv.constant0._ZN7cutlass13device_kernelIN5flash11enable_sm90INS1_16FlashAttnFwdSm90INS1_25CollectiveMainloopFwdSm90ILi2EN4cute5tupleIJNS5_1CILi1EEES8_S8_EEENS6_IJNS7_ILi192EEENS7_ILi160EEENS7_ILi64EEEEEELi64ENS_12float_e4m3_tEfNS_4arch4Sm90ELb1ELb0ELb1ELb0ELb0ELb0ELb0ELb1ELb1ELb1ELb0ELb0EEENS1_21CollectiveEpilogueFwdINS6_IJSA_SC_SB_EEES9_NS_10bfloat16_tESG_Li384ELb0ELb1ELb0ELb1EEENS1_30DynamicPersistentTileSchedulerILi384ELi128ELb0ELb1ELb1EEEEEEEEEvNT_6ParamsE:
	.zero		3328


//--------------------- .nv.constant0._ZN7cutlass13device_kernelIN5flash11enable_sm90INS1_16FlashAttnFwdSm90INS1_25CollectiveMainloopFwdSm90ILi2EN4cute5tupleIJNS5_1CILi1EEES8_S8_EEENS6_IJNS7_ILi192EEENS7_ILi160EEENS7_ILi64EEEEEELi64ENS_12float_e4m3_tEfNS_4arch4Sm90ELb1ELb0ELb1ELb1ELb0ELb0ELb0ELb1ELb1ELb1ELb0ELb0EEENS1_21CollectiveEpilogueFwdINS6_IJSA_SC_SB_EEES9_NS_10bfloat16_tESG_Li384ELb1ELb1ELb0ELb1EEENS1_36VarlenDynamicPersistentTileSchedulerILi192ELi160ELi384ELi128ELb0ELb1ELb1ELb1ELb1ELb1EEEEEEEEEvNT_6ParamsE --------------------------
	.section	.nv.constant0._ZN7cutlass13device_kernelIN5flash11enable_sm90INS1_16FlashAttnFwdSm90INS1_25CollectiveMainloopFwdSm90ILi2EN4cute5tupleIJNS5_1CILi1EEES8_S8_EEENS6_IJNS7_ILi192EEENS7_ILi160EEENS7_ILi64EEEEEELi64ENS_12float_e4m3_tEfNS_4arch4Sm90ELb1ELb0ELb1ELb1ELb0ELb0ELb0ELb1ELb1ELb1ELb0ELb0EEENS1_21CollectiveEpilogueFwdINS6_IJSA_SC_SB_EEES9_NS_10bfloat16_tESG_Li384ELb1ELb1ELb0ELb1EEENS1_36VarlenDynamicPersistentTileSchedulerILi192ELi160ELi384ELi128ELb0ELb1ELb1ELb1ELb1ELb1EEEEEEEEEvNT_6ParamsE,"a",@progbits
	.sectionflags	@""
	.align	4
.nv.constant0._ZN7cutlass13device_kernelIN5flash11enable_sm90INS1_16FlashAttnFwdSm90INS1_25CollectiveMainloopFwdSm90ILi2EN4cute5tupleIJNS5_1CILi1EEES8_S8_EEENS6_IJNS7_ILi192EEENS7_ILi160EEENS7_ILi64EEEEEELi64ENS_12float_e4m3_tEfNS_4arch4Sm90ELb1ELb0ELb1ELb1ELb0ELb0ELb0ELb1ELb1ELb1ELb0ELb0EEENS1_21CollectiveEpilogueFwdINS6_IJSA_SC_SB_EEES9_NS_10bfloat16_tESG_Li384ELb1ELb1ELb0ELb1EEENS1_36VarlenDynamicPersistentTileSchedulerILi192ELi160ELi384ELi128ELb0ELb1ELb1ELb1ELb1ELb1EEEEEEEEEvNT_6ParamsE:
	.zero		3328


//--------------------- .nv.constant0._ZN7cutlass13device_kernelIN5flash11enable_sm90INS1_16FlashAttnFwdSm90INS1_25CollectiveMainloopFwdSm90ILi2EN4cute5tupleIJNS5_1CILi1EEES8_S8_EEENS6_IJNS7_ILi192EEENS7_ILi160EEENS7_ILi64EEEEEELi64ENS_12float_e4m3_tEfNS_4arch4Sm90ELb1ELb0ELb1ELb1ELb0ELb1ELb0ELb1ELb1ELb1ELb0ELb0EEENS1_21CollectiveEpilogueFwdINS6_IJSA_SC_SB_EEES9_NS_10bfloat16_tESG_Li384ELb1ELb1ELb0ELb1EEENS1_36VarlenDynamicPersistentTileSchedulerILi192ELi160ELi384ELi128ELb0ELb1ELb1ELb1ELb1ELb1EEEEEEEEEvNT_6ParamsE --------------------------
	.section	.nv.constant0._ZN7cutlass13device_kernelIN5flash11enable_sm90INS1_16FlashAttnFwdSm90INS1_25CollectiveMainloopFwdSm90ILi2EN4cute5tupleIJNS5_1CILi1EEES8_S8_EEENS6_IJNS7_ILi192EEENS7_ILi160EEENS7_ILi64EEEEEELi64ENS_12float_e4m3_tEfNS_4arch4Sm90ELb1ELb0ELb1ELb1ELb0ELb1ELb0ELb1ELb1ELb1ELb0ELb0EEENS1_21CollectiveEpilogueFwdINS6_IJSA_SC_SB_EEES9_NS_10bfloat16_tESG_Li384ELb1ELb1ELb0ELb1EEENS1_36VarlenDynamicPersistentTileSchedulerILi192ELi160ELi384ELi128ELb0ELb1ELb1ELb1ELb1ELb1EEEEEEEEEvNT_6ParamsE,"a",@progbits
	.sectionflags	@""
	.align	4
.nv.constant0._ZN7cutlass13device_kernelIN5flash11enable_sm90INS1_16FlashAttnFwdSm90INS1_25CollectiveMainloopFwdSm90ILi2EN4cute5tupleIJNS5_1CILi1EEES8_S8_EEENS6_IJNS7_ILi192EEENS7_ILi160EEENS7_ILi64EEEEEELi64ENS_12float_e4m3_tEfNS_4arch4Sm90ELb1ELb0ELb1ELb1ELb0ELb1ELb0ELb1ELb1ELb1ELb0ELb0EEENS1_21CollectiveEpilogueFwdINS6_IJSA_SC_SB_EEES9_NS_10bfloat16_tESG_Li384ELb1ELb1ELb0ELb1EEENS1_36VarlenDynamicPersistentTileSchedulerILi192ELi160ELi384ELi128ELb0ELb1ELb1ELb1ELb1ELb1EEEEEEEEEvNT_6ParamsE:
	.zero		3328


//--------------------- SYMBOLS --------------------------

	.type		.nv.reservedSmem.offset0,@object
	.size		.nv.reservedSmem.offset0,0x4
	.type		__assertfail,@function
